	.target	sm_90a

	.elftype	@"ET_EXEC"


//--------------------- .note.nv.tkinfo           --------------------------
	.section	.note.nv.tkinfo,"",@"SHT_NOTE"
	.sectionflags	@"SHF_NOTE_NV_TKINFO"
	.tkinfo
        /*0018*/ 	.word	0x00000002
        /*0030*/ 	.string	""
        /*0030*/ 	.string	"ptxas"
        /*0030*/ 	.string	"Cuda compilation tools, release 13.0, V13.0.88"
        /*0030*/ 	.string	"Build cuda_13.0.r13.0/compiler.36424714_0"
        /*0030*/ 	.string	"-arch sm_90a -m 64 "



//--------------------- .note.nv.cuinfo           --------------------------
	.section	.note.nv.cuinfo,"",@"SHT_NOTE"
	.sectionflags	@"SHF_NOTE_NV_CUINFO"
        /*0018*/ 	.short	0x0002
        /*001a*/ 	.short	0x005a
        /*001c*/ 	.short	0x0082
	.zero		2


//--------------------- .nv.info                  --------------------------
	.section	.nv.info,"",@"SHT_CUDA_INFO"
	.align	4


	//----- nvinfo : EIATTR_REGCOUNT
	.align		4
        /*0000*/ 	.byte	0x04, 0x2f
        /*0002*/ 	.short	(.L_59 - .L_58)
	.align		4
.L_58:
        /*0004*/ 	.word	index@(_ZN7cutlass13device_kernelIN5flash11enable_sm90INS1_16FlashAttnFwdSm90INS1_25CollectiveMainloopFwdSm90ILi2EN4cute5tupleIJNS5_1CILi1EEES8_S8_EEENS6_IJNS7_ILi192EEENS7_ILi160EEENS7_ILi64EEEEEELi64ENS_12float_e4m3_tEfNS_4arch4Sm90ELb1ELb0ELb1ELb1ELb0ELb1ELb0ELb1ELb1ELb0ELb0ELb0EEENS1_21CollectiveEpilogueFwdINS6_IJSA_SC_SB_EEES9_NS_10bfloat16_tESG_Li384ELb1ELb0ELb0ELb1EEENS1_36VarlenDynamicPersistentTileSchedulerILi192ELi160ELi384ELi128ELb0ELb0ELb1ELb1ELb1ELb1EEEEEEEEEvNT_6ParamsE)
        /*0008*/ 	.word	0x00000080


	//----- nvinfo : EIATTR_FRAME_SIZE
	.align		4
.L_59:
        /*000c*/ 	.byte	0x04, 0x11
        /*000e*/ 	.short	(.L_61 - .L_60)
	.align		4
.L_60:
        /*0010*/ 	.word	index@(_ZN7cutlass13device_kernelIN5flash11enable_sm90INS1_16FlashAttnFwdSm90INS1_25CollectiveMainloopFwdSm90ILi2EN4cute5tupleIJNS5_1CILi1EEES8_S8_EEENS6_IJNS7_ILi192EEENS7_ILi160EEENS7_ILi64EEEEEELi64ENS_12float_e4m3_tEfNS_4arch4Sm90ELb1ELb0ELb1ELb1ELb0ELb1ELb0ELb1ELb1ELb0ELb0ELb0EEENS1_21CollectiveEpilogueFwdINS6_IJSA_SC_SB_EEES9_NS_10bfloat16_tESG_Li384ELb1ELb0ELb0ELb1EEENS1_36VarlenDynamicPersistentTileSchedulerILi192ELi160ELi384ELi128ELb0ELb0ELb1ELb1ELb1ELb1EEEEEEEEEvNT_6ParamsE)
        /*0014*/ 	.word	0x00000070


	//----- nvinfo : EIATTR_REGCOUNT
	.align		4
.L_61:
        /*0018*/ 	.byte	0x04, 0x2f
        /*001a*/ 	.short	(.L_63 - .L_62)
	.align		4
.L_62:
        /*001c*/ 	.word	index@(_ZN7cutlass13device_kernelIN5flash11enable_sm90INS1_16FlashAttnFwdSm90INS1_25CollectiveMainloopFwdSm90ILi2EN4cute5tupleIJNS5_1CILi1EEES8_S8_EEENS6_IJNS7_ILi192EEENS7_ILi160EEENS7_ILi64EEEEEELi64ENS_12float_e4m3_tEfNS_4arch4Sm90ELb1ELb0ELb1ELb1ELb0ELb0ELb0ELb1ELb1ELb0ELb0ELb0EEENS1_21CollectiveEpilogueFwdINS6_IJSA_SC_SB_EEES9_NS_10bfloat16_tESG_Li384ELb1ELb0ELb0ELb1EEENS1_36VarlenDynamicPersistentTileSchedulerILi192ELi160ELi384ELi128ELb0ELb0ELb1ELb1ELb1ELb1EEEEEEEEEvNT_6ParamsE)
        /*0020*/ 	.word	0x00000080


	//----- nvinfo : EIATTR_FRAME_SIZE
	.align		4
.L_63:
        /*0024*/ 	.byte	0x04, 0x11
        /*0026*/ 	.short	(.L_65 - .L_64)
	.align		4
.L_64:
        /*0028*/ 	.word	index@(_ZN7cutlass13device_kernelIN5flash11enable_sm90INS1_16FlashAttnFwdSm90INS1_25CollectiveMainloopFwdSm90ILi2EN4cute5tupleIJNS5_1CILi1EEES8_S8_EEENS6_IJNS7_ILi192EEENS7_ILi160EEENS7_ILi64EEEEEELi64ENS_12float_e4m3_tEfNS_4arch4Sm90ELb1ELb0ELb1ELb1ELb0ELb0ELb0ELb1ELb1ELb0ELb0ELb0EEENS1_21CollectiveEpilogueFwdINS6_IJSA_SC_SB_EEES9_NS_10bfloat16_tESG_Li384ELb1ELb0ELb0ELb1EEENS1_36VarlenDynamicPersistentTileSchedulerILi192ELi160ELi384ELi128ELb0ELb0ELb1ELb1ELb1ELb1EEEEEEEEEvNT_6ParamsE)
        /*002c*/ 	.word	0x00000008


	//----- nvinfo : EIATTR_REGCOUNT
	.align		4
.L_65:
        /*0030*/ 	.byte	0x04, 0x2f
        /*0032*/ 	.short	(.L_67 - .L_66)
	.align		4
.L_66:
        /*0034*/ 	.word	index@(_ZN7cutlass13device_kernelIN5flash11enable_sm90INS1_16FlashAttnFwdSm90INS1_25CollectiveMainloopFwdSm90ILi2EN4cute5tupleIJNS5_1CILi1EEES8_S8_EEENS6_IJNS7_ILi192EEENS7_ILi160EEENS7_ILi64EEEEEELi64ENS_12float_e4m3_tEfNS_4arch4Sm90ELb1ELb0ELb1ELb0ELb0ELb0ELb0ELb1ELb1ELb0ELb0ELb0EEENS1_21CollectiveEpilogueFwdINS6_IJSA_SC_SB_EEES9_NS_10bfloat16_tESG_Li384ELb0ELb0ELb0ELb1EEENS1_30DynamicPersistentTileSchedulerILi384ELi128ELb0ELb0ELb1EEEEEEEEEvNT_6ParamsE)
        /*0038*/ 	.word	0x00000080


	//----- nvinfo : EIATTR_FRAME_SIZE
	.align		4
.L_67:
        /*003c*/ 	.byte	0x04, 0x11
        /*003e*/ 	.short	(.L_69 - .L_68)
	.align		4
.L_68:
        /*0040*/ 	.word	index@(_ZN7cutlass13device_kernelIN5flash11enable_sm90INS1_16FlashAttnFwdSm90INS1_25CollectiveMainloopFwdSm90ILi2EN4cute5tupleIJNS5_1CILi1EEES8_S8_EEENS6_IJNS7_ILi192EEENS7_ILi160EEENS7_ILi64EEEEEELi64ENS_12float_e4m3_tEfNS_4arch4Sm90ELb1ELb0ELb1ELb0ELb0ELb0ELb0ELb1ELb1ELb0ELb0ELb0EEENS1_21CollectiveEpilogueFwdINS6_IJSA_SC_SB_EEES9_NS_10bfloat16_tESG_Li384ELb0ELb0ELb0ELb1EEENS1_30DynamicPersistentTileSchedulerILi384ELi128ELb0ELb0ELb1EEEEEEEEEvNT_6ParamsE)
        /*0044*/ 	.word	0x00000010


	//----- nvinfo : EIATTR_REGCOUNT
	.align		4
.L_69:
        /*0048*/ 	.byte	0x04, 0x2f
        /*004a*/ 	.short	(.L_71 - .L_70)
	.align		4
.L_70:
        /*004c*/ 	.word	index@(_ZN7cutlass13device_kernelIN5flash11enable_sm90INS1_16FlashAttnFwdSm90INS1_25CollectiveMainloopFwdSm90ILi2EN4cute5tupleIJNS5_1CILi1EEES8_S8_EEENS6_IJNS7_ILi192EEENS7_ILi160EEENS7_ILi64EEEEEELi64ENS_12float_e4m3_tEfNS_4arch4Sm90ELb0ELb1ELb1ELb1ELb0ELb1ELb0ELb1ELb1ELb0ELb0ELb0EEENS1_21CollectiveEpilogueFwdINS6_IJSA_SC_SB_EEES9_NS_10bfloat16_tESG_Li384ELb1ELb0ELb0ELb1EEENS1_36VarlenDynamicPersistentTileSchedulerILi192ELi160ELi384ELi128ELb0ELb0ELb1ELb1ELb0ELb1EEEEEEEEEvNT_6ParamsE)
        /*0050*/ 	.word	0x00000080


	//----- nvinfo : EIATTR_FRAME_SIZE
	.align		4
.L_71:
        /*0054*/ 	.byte	0x04, 0x11
        /*0056*/ 	.short	(.L_73 - .L_72)
	.align		4
.L_72:
        /*0058*/ 	.word	index@(_ZN7cutlass13device_kernelIN5flash11enable_sm90INS1_16FlashAttnFwdSm90INS1_25CollectiveMainloopFwdSm90ILi2EN4cute5tupleIJNS5_1CILi1EEES8_S8_EEENS6_IJNS7_ILi192EEENS7_ILi160EEENS7_ILi64EEEEEELi64ENS_12float_e4m3_tEfNS_4arch4Sm90ELb0ELb1ELb1ELb1ELb0ELb1ELb0ELb1ELb1ELb0ELb0ELb0EEENS1_21CollectiveEpilogueFwdINS6_IJSA_SC_SB_EEES9_NS_10bfloat16_tESG_Li384ELb1ELb0ELb0ELb1EEENS1_36VarlenDynamicPersistentTileSchedulerILi192ELi160ELi384ELi128ELb0ELb0ELb1ELb1ELb0ELb1EEEEEEEEEvNT_6ParamsE)
        /*005c*/ 	.word	0x00000080


	//----- nvinfo : EIATTR_REGCOUNT
	.align		4
.L_73:
        /*0060*/ 	.byte	0x04, 0x2f
        /*0062*/ 	.short	(.L_75 - .L_74)
	.align		4
.L_74:
        /*0064*/ 	.word	index@(_ZN7cutlass13device_kernelIN5flash11enable_sm90INS1_16FlashAttnFwdSm90INS1_25CollectiveMainloopFwdSm90ILi2EN4cute5tupleIJNS5_1CILi1EEES8_S8_EEENS6_IJNS7_ILi192EEENS7_ILi160EEENS7_ILi64EEEEEELi64ENS_12float_e4m3_tEfNS_4arch4Sm90ELb0ELb1ELb1ELb1ELb0ELb0ELb0ELb1ELb1ELb0ELb0ELb0EEENS1_21CollectiveEpilogueFwdINS6_IJSA_SC_SB_EEES9_NS_10bfloat16_tESG_Li384ELb1ELb0ELb0ELb1EEENS1_36VarlenDynamicPersistentTileSchedulerILi192ELi160ELi384ELi128ELb0ELb0ELb1ELb1ELb0ELb1EEEEEEEEEvNT_6ParamsE)
        /*0068*/ 	.word	0x00000080


	//----- nvinfo : EIATTR_FRAME_SIZE
	.align		4
.L_75:
        /*006c*/ 	.byte	0x04, 0x11
        /*006e*/ 	.short	(.L_77 - .L_76)
	.align		4
.L_76:
        /*0070*/ 	.word	index@(_ZN7cutlass13device_kernelIN5flash11enable_sm90INS1_16FlashAttnFwdSm90INS1_25CollectiveMainloopFwdSm90ILi2EN4cute5tupleIJNS5_1CILi1EEES8_S8_EEENS6_IJNS7_ILi192EEENS7_ILi160EEENS7_ILi64EEEEEELi64ENS_12float_e4m3_tEfNS_4arch4Sm90ELb0ELb1ELb1ELb1ELb0ELb0ELb0ELb1ELb1ELb0ELb0ELb0EEENS1_21CollectiveEpilogueFwdINS6_IJSA_SC_SB_EEES9_NS_10bfloat16_tESG_Li384ELb1ELb0ELb0ELb1EEENS1_36VarlenDynamicPersistentTileSchedulerILi192ELi160ELi384ELi128ELb0ELb0ELb1ELb1ELb0ELb1EEEEEEEEEvNT_6ParamsE)
        /*0074*/ 	.word	0x00000008


	//----- nvinfo : EIATTR_REGCOUNT
	.align		4
.L_77:
        /*0078*/ 	.byte	0x04, 0x2f
        /*007a*/ 	.short	(.L_79 - .L_78)
	.align		4
.L_78:
        /*007c*/ 	.word	index@(_ZN7cutlass13device_kernelIN5flash11enable_sm90INS1_16FlashAttnFwdSm90INS1_25CollectiveMainloopFwdSm90ILi2EN4cute5tupleIJNS5_1CILi1EEES8_S8_EEENS6_IJNS7_ILi192EEENS7_ILi160EEENS7_ILi64EEEEEELi64ENS_12float_e4m3_tEfNS_4arch4Sm90ELb0ELb1ELb1ELb0ELb0ELb0ELb0ELb1ELb1ELb0ELb0ELb0EEENS1_21CollectiveEpilogueFwdINS6_IJSA_SC_SB_EEES9_NS_10bfloat16_tESG_Li384ELb0ELb0ELb0ELb1EEENS1_30DynamicPersistentTileSchedulerILi384ELi128ELb0ELb0ELb1EEEEEEEEEvNT_6ParamsE)
        /*0080*/ 	.word	0x00000080


	//----- nvinfo : EIATTR_FRAME_SIZE
	.align		4
.L_79:
        /*0084*/ 	.byte	0x04, 0x11
        /*0086*/ 	.short	(.L_81 - .L_80)
	.align		4
.L_80:
        /*0088*/ 	.word	index@(_ZN7cutlass13device_kernelIN5flash11enable_sm90INS1_16FlashAttnFwdSm90INS1_25CollectiveMainloopFwdSm90ILi2EN4cute5tupleIJNS5_1CILi1EEES8_S8_EEENS6_IJNS7_ILi192EEENS7_ILi160EEENS7_ILi64EEEEEELi64ENS_12float_e4m3_tEfNS_4arch4Sm90ELb0ELb1ELb1ELb0ELb0ELb0ELb0ELb1ELb1ELb0ELb0ELb0EEENS1_21CollectiveEpilogueFwdINS6_IJSA_SC_SB_EEES9_NS_10bfloat16_tESG_Li384ELb0ELb0ELb0ELb1EEENS1_30DynamicPersistentTileSchedulerILi384ELi128ELb0ELb0ELb1EEEEEEEEEvNT_6ParamsE)
        /*008c*/ 	.word	0x00000000


	//----- nvinfo : EIATTR_REGCOUNT
	.align		4
.L_81:
        /*0090*/ 	.byte	0x04, 0x2f
        /*0092*/ 	.short	(.L_83 - .L_82)
	.align		4
.L_82:
        /*0094*/ 	.word	index@(_ZN7cutlass13device_kernelIN5flash11enable_sm90INS1_16FlashAttnFwdSm90INS1_25CollectiveMainloopFwdSm90ILi2EN4cute5tupleIJNS5_1CILi1EEES8_S8_EEENS6_IJNS7_ILi192EEENS7_ILi160EEENS7_ILi64EEEEEELi64ENS_12float_e4m3_tEfNS_4arch4Sm90ELb0ELb0ELb1ELb1ELb0ELb1ELb0ELb1ELb1ELb0ELb0ELb0EEENS1_21CollectiveEpilogueFwdINS6_IJSA_SC_SB_EEES9_NS_10bfloat16_tESG_Li384ELb1ELb0ELb0ELb1EEENS1_36VarlenDynamicPersistentTileSchedulerILi192ELi160ELi384ELi128ELb0ELb0ELb1ELb0ELb1ELb1EEEEEEEEEvNT_6ParamsE)
        /*0098*/ 	.word	0x00000080


	//----- nvinfo : EIATTR_FRAME_SIZE
	.align		4
.L_83:
        /*009c*/ 	.byte	0x04, 0x11
        /*009e*/ 	.short	(.L_85 - .L_84)
	.align		4
.L_84:
        /*00a0*/ 	.word	index@(_ZN7cutlass13device_kernelIN5flash11enable_sm90INS1_16FlashAttnFwdSm90INS1_25CollectiveMainloopFwdSm90ILi2EN4cute5tupleIJNS5_1CILi1EEES8_S8_EEENS6_IJNS7_ILi192EEENS7_ILi160EEENS7_ILi64EEEEEELi64ENS_12float_e4m3_tEfNS_4arch4Sm90ELb0ELb0ELb1ELb1ELb0ELb1ELb0ELb1ELb1ELb0ELb0ELb0EEENS1_21CollectiveEpilogueFwdINS6_IJSA_SC_SB_EEES9_NS_10bfloat16_tESG_Li384ELb1ELb0ELb0ELb1EEENS1_36VarlenDynamicPersistentTileSchedulerILi192ELi160ELi384ELi128ELb0ELb0ELb1ELb0ELb1ELb1EEEEEEEEEvNT_6ParamsE)
        /*00a4*/ 	.word	0x00000058


	//----- nvinfo : EIATTR_REGCOUNT
	.align		4
.L_85:
        /*00a8*/ 	.byte	0x04, 0x2f
        /*00aa*/ 	.short	(.L_87 - .L_86)
	.align		4
.L_86:
        /*00ac*/ 	.word	index@(_ZN7cutlass13device_kernelIN5flash11enable_sm90INS1_16FlashAttnFwdSm90INS1_25CollectiveMainloopFwdSm90ILi2EN4cute5tupleIJNS5_1CILi1EEES8_S8_EEENS6_IJNS7_ILi192EEENS7_ILi160EEENS7_ILi64EEEEEELi64ENS_12float_e4m3_tEfNS_4arch4Sm90ELb0ELb0ELb1ELb1ELb0ELb0ELb0ELb1ELb1ELb0ELb0ELb0EEENS1_21CollectiveEpilogueFwdINS6_IJSA_SC_SB_EEES9_NS_10bfloat16_tESG_Li384ELb1ELb0ELb0ELb1EEENS1_36VarlenDynamicPersistentTileSchedulerILi192ELi160ELi384ELi128ELb0ELb0ELb1ELb0ELb1ELb1EEEEEEEEEvNT_6ParamsE)
        /*00b0*/ 	.word	0x00000080


	//----- nvinfo : EIATTR_FRAME_SIZE
	.align		4
.L_87:
        /*00b4*/ 	.byte	0x04, 0x11
        /*00b6*/ 	.short	(.L_89 - .L_88)
	.align		4
.L_88:
        /*00b8*/ 	.word	index@(_ZN7cutlass13device_kernelIN5flash11enable_sm90INS1_16FlashAttnFwdSm90INS1_25CollectiveMainloopFwdSm90ILi2EN4cute5tupleIJNS5_1CILi1EEES8_S8_EEENS6_IJNS7_ILi192EEENS7_ILi160EEENS7_ILi64EEEEEELi64ENS_12float_e4m3_tEfNS_4arch4Sm90ELb0ELb0ELb1ELb1ELb0ELb0ELb0ELb1ELb1ELb0ELb0ELb0EEENS1_21CollectiveEpilogueFwdINS6_IJSA_SC_SB_EEES9_NS_10bfloat16_tESG_Li384ELb1ELb0ELb0ELb1EEENS1_36VarlenDynamicPersistentTileSchedulerILi192ELi160ELi384ELi128ELb0ELb0ELb1ELb0ELb1ELb1EEEEEEEEEvNT_6ParamsE)
        /*00bc*/ 	.word	0x00000008


	//----- nvinfo : EIATTR_REGCOUNT
	.align		4
.L_89:
        /*00c0*/ 	.byte	0x04, 0x2f
        /*00c2*/ 	.short	(.L_91 - .L_90)
	.align		4
.L_90:
        /*00c4*/ 	.word	index@(_ZN7cutlass13device_kernelIN5flash11enable_sm90INS1_16FlashAttnFwdSm90INS1_25CollectiveMainloopFwdSm90ILi2EN4cute5tupleIJNS5_1CILi1EEES8_S8_EEENS6_IJNS7_ILi192EEENS7_ILi160EEENS7_ILi64EEEEEELi64ENS_12float_e4m3_tEfNS_4arch4Sm90ELb0ELb0ELb1ELb0ELb0ELb0ELb0ELb1ELb1ELb0ELb0ELb0EEENS1_21CollectiveEpilogueFwdINS6_IJSA_SC_SB_EEES9_NS_10bfloat16_tESG_Li384ELb0ELb0ELb0ELb1EEENS1_29StaticPersistentTileSchedulerILb0EEEEEEEEEvNT_6ParamsE)
        /*00c8*/ 	.word	0x00000080


	//----- nvinfo : EIATTR_FRAME_SIZE
	.align		4
.L_91:
        /*00cc*/ 	.byte	0x04, 0x11
        /*00ce*/ 	.short	(.L_93 - .L_92)
	.align		4
.L_92:
        /*00d0*/ 	.word	index@(_ZN7cutlass13device_kernelIN5flash11enable_sm90INS1_16FlashAttnFwdSm90INS1_25CollectiveMainloopFwdSm90ILi2EN4cute5tupleIJNS5_1CILi1EEES8_S8_EEENS6_IJNS7_ILi192EEENS7_ILi160EEENS7_ILi64EEEEEELi64ENS_12float_e4m3_tEfNS_4arch4Sm90ELb0ELb0ELb1ELb0ELb0ELb0ELb0ELb1ELb1ELb0ELb0ELb0EEENS1_21CollectiveEpilogueFwdINS6_IJSA_SC_SB_EEES9_NS_10bfloat16_tESG_Li384ELb0ELb0ELb0ELb1EEENS1_29StaticPersistentTileSchedulerILb0EEEEEEEEEvNT_6ParamsE)
        /*00d4*/ 	.word	0x00000000


	//----- nvinfo : EIATTR_REGCOUNT
	.align		4
.L_93:
        /*00d8*/ 	.byte	0x04, 0x2f
        /*00da*/ 	.short	(.L_95 - .L_94)
	.align		4
.L_94:
        /*00dc*/ 	.word	index@(_ZN7cutlass13device_kernelIN5flash11enable_sm90INS1_16FlashAttnFwdSm90INS1_25CollectiveMainloopFwdSm90ILi2EN4cute5tupleIJNS5_1CILi1EEES8_S8_EEENS6_IJNS7_ILi192EEENS7_ILi128EEENS7_ILi96EEEEEELi96ENS_12float_e4m3_tEfNS_4arch4Sm90ELb1ELb0ELb1ELb1ELb0ELb1ELb0ELb1ELb1ELb0ELb0ELb0EEENS1_21CollectiveEpilogueFwdINS6_IJSA_SC_SB_EEES9_NS_10bfloat16_tESG_Li384ELb1ELb0ELb0ELb1EEENS1_36VarlenDynamicPersistentTileSchedulerILi192ELi128ELi384ELi128ELb0ELb0ELb1ELb1ELb1ELb1EEEEEEEEEvNT_6ParamsE)
        /*00e0*/ 	.word	0x00000080


	//----- nvinfo : EIATTR_FRAME_SIZE
	.align		4
.L_95:
        /*00e4*/ 	.byte	0x04, 0x11
        /*00e6*/ 	.short	(.L_97 - .L_96)
	.align		4
.L_96:
        /*00e8*/ 	.word	index@(_ZN7cutlass13device_kernelIN5flash11enable_sm90INS1_16FlashAttnFwdSm90INS1_25CollectiveMainloopFwdSm90ILi2EN4cute5tupleIJNS5_1CILi1EEES8_S8_EEENS6_IJNS7_ILi192EEENS7_ILi128EEENS7_ILi96EEEEEELi96ENS_12float_e4m3_tEfNS_4arch4Sm90ELb1ELb0ELb1ELb1ELb0ELb1ELb0ELb1ELb1ELb0ELb0ELb0EEENS1_21CollectiveEpilogueFwdINS6_IJSA_SC_SB_EEES9_NS_10bfloat16_tESG_Li384ELb1ELb0ELb0ELb1EEENS1_36VarlenDynamicPersistentTileSchedulerILi192ELi128ELi384ELi128ELb0ELb0ELb1ELb1ELb1ELb1EEEEEEEEEvNT_6ParamsE)
        /*00ec*/ 	.word	0x00000068


	//----- nvinfo : EIATTR_REGCOUNT
	.align		4
.L_97:
        /*00f0*/ 	.byte	0x04, 0x2f
        /*00f2*/ 	.short	(.L_99 - .L_98)
	.align		4
.L_98:
        /*00f4*/ 	.word	index@(_ZN7cutlass13device_kernelIN5flash11enable_sm90INS1_16FlashAttnFwdSm90INS1_25CollectiveMainloopFwdSm90ILi2EN4cute5tupleIJNS5_1CILi1EEES8_S8_EEENS6_IJNS7_ILi192EEENS7_ILi128EEENS7_ILi96EEEEEELi96ENS_12float_e4m3_tEfNS_4arch4Sm90ELb1ELb0ELb1ELb1ELb0ELb0ELb0ELb1ELb1ELb0ELb0ELb0EEENS1_21CollectiveEpilogueFwdINS6_IJSA_SC_SB_EEES9_NS_10bfloat16_tESG_Li384ELb1ELb0ELb0ELb1EEENS1_36VarlenDynamicPersistentTileSchedulerILi192ELi128ELi384ELi128ELb0ELb0ELb1ELb1ELb1ELb1EEEEEEEEEvNT_6ParamsE)
        /*00f8*/ 	.word	0x00000080


	//----- nvinfo : EIATTR_FRAME_SIZE
	.align		4
.L_99:
        /*00fc*/ 	.byte	0x04, 0x11
        /*00fe*/ 	.short	(.L_101 - .L_100)
	.align		4
.L_100:
        /*0100*/ 	.word	index@(_ZN7cutlass13device_kernelIN5flash11enable_sm90INS1_16FlashAttnFwdSm90INS1_25CollectiveMainloopFwdSm90ILi2EN4cute5tupleIJNS5_1CILi1EEES8_S8_EEENS6_IJNS7_ILi192EEENS7_ILi128EEENS7_ILi96EEEEEELi96ENS_12float_e4m3_tEfNS_4arch4Sm90ELb1ELb0ELb1ELb1ELb0ELb0ELb0ELb1ELb1ELb0ELb0ELb0EEENS1_21CollectiveEpilogueFwdINS6_IJSA_SC_SB_EEES9_NS_10bfloat16_tESG_Li384ELb1ELb0ELb0ELb1EEENS1_36VarlenDynamicPersistentTileSchedulerILi192ELi128ELi384ELi128ELb0ELb0ELb1ELb1ELb1ELb1EEEEEEEEEvNT_6ParamsE)
        /*0104*/ 	.word	0x00000010


	//----- nvinfo : EIATTR_REGCOUNT
	.align		4
.L_101:
        /*0108*/ 	.byte	0x04, 0x2f
        /*010a*/ 	.short	(.L_103 - .L_102)
	.align		4
.L_102:
        /*010c*/ 	.word	index@(_ZN7cutlass13device_kernelIN5flash11enable_sm90INS1_16FlashAttnFwdSm90INS1_25CollectiveMainloopFwdSm90ILi2EN4cute5tupleIJNS5_1CILi1EEES8_S8_EEENS6_IJNS7_ILi192EEENS7_ILi128EEENS7_ILi96EEEEEELi96ENS_12float_e4m3_tEfNS_4arch4Sm90ELb1ELb0ELb1ELb0ELb0ELb0ELb0ELb1ELb1ELb0ELb0ELb0EEENS1_21CollectiveEpilogueFwdINS6_IJSA_SC_SB_EEES9_NS_10bfloat16_tESG_Li384ELb0ELb0ELb0ELb1EEENS1_30DynamicPersistentTileSchedulerILi384ELi128ELb0ELb0ELb1EEEEEEEEEvNT_6ParamsE)
        /*0110*/ 	.word	0x00000080


	//----- nvinfo : EIATTR_FRAME_SIZE
	.align		4
.L_103:
        /*0114*/ 	.byte	0x04, 0x11
        /*0116*/ 	.short	(.L_105 - .L_104)
	.align		4
.L_104:
        /*0118*/ 	.word	index@(_ZN7cutlass13device_kernelIN5flash11enable_sm90INS1_16FlashAttnFwdSm90INS1_25CollectiveMainloopFwdSm90ILi2EN4cute5tupleIJNS5_1CILi1EEES8_S8_EEENS6_IJNS7_ILi192EEENS7_ILi128EEENS7_ILi96EEEEEELi96ENS_12float_e4m3_tEfNS_4arch4Sm90ELb1ELb0ELb1ELb0ELb0ELb0ELb0ELb1ELb1ELb0ELb0ELb0EEENS1_21CollectiveEpilogueFwdINS6_IJSA_SC_SB_EEES9_NS_10bfloat16_tESG_Li384ELb0ELb0ELb0ELb1EEENS1_30DynamicPersistentTileSchedulerILi384ELi128ELb0ELb0ELb1EEEEEEEEEvNT_6ParamsE)
        /*011c*/ 	.word	0x00000010


	//----- nvinfo : EIATTR_REGCOUNT
	.align		4
.L_105:
        /*0120*/ 	.byte	0x04, 0x2f
        /*0122*/ 	.short	(.L_107 - .L_106)
	.align		4
.L_106:
        /*0124*/ 	.word	index@(_ZN7cutlass13device_kernelIN5flash11enable_sm90INS1_16FlashAttnFwdSm90INS1_25CollectiveMainloopFwdSm90ILi2EN4cute5tupleIJNS5_1CILi1EEES8_S8_EEENS6_IJNS7_ILi192EEENS7_ILi128EEENS7_ILi96EEEEEELi96ENS_12float_e4m3_tEfNS_4arch4Sm90ELb0ELb1ELb1ELb1ELb0ELb1ELb0ELb1ELb1ELb0ELb0ELb0EEENS1_21CollectiveEpilogueFwdINS6_IJSA_SC_SB_EEES9_NS_10bfloat16_tESG_Li384ELb1ELb0ELb0ELb1EEENS1_36VarlenDynamicPersistentTileSchedulerILi192ELi128ELi384ELi128ELb0ELb0ELb1ELb1ELb0ELb1EEEEEEEEEvNT_6ParamsE)
        /*0128*/ 	.word	0x00000080


	//----- nvinfo : EIATTR_FRAME_SIZE
	.align		4
.L_107:
        /*012c*/ 	.byte	0x04, 0x11
        /*012e*/ 	.short	(.L_109 - .L_108)
	.align		4
.L_108:
        /*0130*/ 	.word	index@(_ZN7cutlass13device_kernelIN5flash11enable_sm90INS1_16FlashAttnFwdSm90INS1_25CollectiveMainloopFwdSm90ILi2EN4cute5tupleIJNS5_1CILi1EEES8_S8_EEENS6_IJNS7_ILi192EEENS7_ILi128EEENS7_ILi96EEEEEELi96ENS_12float_e4m3_tEfNS_4arch4Sm90ELb0ELb1ELb1ELb1ELb0ELb1ELb0ELb1ELb1ELb0ELb0ELb0EEENS1_21CollectiveEpilogueFwdINS6_IJSA_SC_SB_EEES9_NS_10bfloat16_tESG_Li384ELb1ELb0ELb0ELb1EEENS1_36VarlenDynamicPersistentTileSchedulerILi192ELi128ELi384ELi128ELb0ELb0ELb1ELb1ELb0ELb1EEEEEEEEEvNT_6ParamsE)
        /*0134*/ 	.word	0x00000078


	//----- nvinfo : EIATTR_REGCOUNT
	.align		4
.L_109:
        /*0138*/ 	.byte	0x04, 0x2f
        /*013a*/ 	.short	(.L_111 - .L_110)
	.align		4
.L_110:
        /*013c*/ 	.word	index@(_ZN7cutlass13device_kernelIN5flash11enable_sm90INS1_16FlashAttnFwdSm90INS1_25CollectiveMainloopFwdSm90ILi2EN4cute5tupleIJNS5_1CILi1EEES8_S8_EEENS6_IJNS7_ILi192EEENS7_ILi128EEENS7_ILi96EEEEEELi96ENS_12float_e4m3_tEfNS_4arch4Sm90ELb0ELb1ELb1ELb1ELb0ELb0ELb0ELb1ELb1ELb0ELb0ELb0EEENS1_21CollectiveEpilogueFwdINS6_IJSA_SC_SB_EEES9_NS_10bfloat16_tESG_Li384ELb1ELb0ELb0ELb1EEENS1_36VarlenDynamicPersistentTileSchedulerILi192ELi128ELi384ELi128ELb0ELb0ELb1ELb1ELb0ELb1EEEEEEEEEvNT_6ParamsE)
        /*0140*/ 	.word	0x00000080


	//----- nvinfo : EIATTR_FRAME_SIZE
	.align		4
.L_111:
        /*0144*/ 	.byte	0x04, 0x11
        /*0146*/ 	.short	(.L_113 - .L_112)
	.align		4
.L_112:
        /*0148*/ 	.word	index@(_ZN7cutlass13device_kernelIN5flash11enable_sm90INS1_16FlashAttnFwdSm90INS1_25CollectiveMainloopFwdSm90ILi2EN4cute5tupleIJNS5_1CILi1EEES8_S8_EEENS6_IJNS7_ILi192EEENS7_ILi128EEENS7_ILi96EEEEEELi96ENS_12float_e4m3_tEfNS_4arch4Sm90ELb0ELb1ELb1ELb1ELb0ELb0ELb0ELb1ELb1ELb0ELb0ELb0EEENS1_21CollectiveEpilogueFwdINS6_IJSA_SC_SB_EEES9_NS_10bfloat16_tESG_Li384ELb1ELb0ELb0ELb1EEENS1_36VarlenDynamicPersistentTileSchedulerILi192ELi128ELi384ELi128ELb0ELb0ELb1ELb1ELb0ELb1EEEEEEEEEvNT_6ParamsE)
        /*014c*/ 	.word	0x00000010


	//----- nvinfo : EIATTR_REGCOUNT
	.align		4
.L_113:
        /*0150*/ 	.byte	0x04, 0x2f
        /*0152*/ 	.short	(.L_115 - .L_114)
	.align		4
.L_114:
        /*0154*/ 	.word	index@(_ZN7cutlass13device_kernelIN5flash11enable_sm90INS1_16FlashAttnFwdSm90INS1_25CollectiveMainloopFwdSm90ILi2EN4cute5tupleIJNS5_1CILi1EEES8_S8_EEENS6_IJNS7_ILi192EEENS7_ILi128EEENS7_ILi96EEEEEELi96ENS_12float_e4m3_tEfNS_4arch4Sm90ELb0ELb1ELb1ELb0ELb0ELb0ELb0ELb1ELb1ELb0ELb0ELb0EEENS1_21CollectiveEpilogueFwdINS6_IJSA_SC_SB_EEES9_NS_10bfloat16_tESG_Li384ELb0ELb0ELb0ELb1EEENS1_30DynamicPersistentTileSchedulerILi384ELi128ELb0ELb0ELb1EEEEEEEEEvNT_6ParamsE)
        /*0158*/ 	.word	0x00000080


	//----- nvinfo : EIATTR_FRAME_SIZE
	.align		4
.L_115:
        /*015c*/ 	.byte	0x04, 0x11
        /*015e*/ 	.short	(.L_117 - .L_116)
	.align		4
.L_116:
        /*0160*/ 	.word	index@(_ZN7cutlass13device_kernelIN5flash11enable_sm90INS1_16FlashAttnFwdSm90INS1_25CollectiveMainloopFwdSm90ILi2EN4cute5tupleIJNS5_1CILi1EEES8_S8_EEENS6_IJNS7_ILi192EEENS7_ILi128EEENS7_ILi96EEEEEELi96ENS_12float_e4m3_tEfNS_4arch4Sm90ELb0ELb1ELb1ELb0ELb0ELb0ELb0ELb1ELb1ELb0ELb0ELb0EEENS1_21CollectiveEpilogueFwdINS6_IJSA_SC_SB_EEES9_NS_10bfloat16_tESG_Li384ELb0ELb0ELb0ELb1EEENS1_30DynamicPersistentTileSchedulerILi384ELi128ELb0ELb0ELb1EEEEEEEEEvNT_6ParamsE)
        /*0164*/ 	.word	0x00000008


	//----- nvinfo : EIATTR_REGCOUNT
	.align		4
.L_117:
        /*0168*/ 	.byte	0x04, 0x2f
        /*016a*/ 	.short	(.L_119 - .L_118)
	.align		4
.L_118:
        /*016c*/ 	.word	index@(_ZN7cutlass13device_kernelIN5flash11enable_sm90INS1_16FlashAttnFwdSm90INS1_25CollectiveMainloopFwdSm90ILi2EN4cute5tupleIJNS5_1CILi1EEES8_S8_EEENS6_IJNS7_ILi192EEENS7_ILi128EEENS7_ILi96EEEEEELi96ENS_12float_e4m3_tEfNS_4arch4Sm90ELb0ELb0ELb1ELb1ELb0ELb1ELb0ELb1ELb1ELb0ELb0ELb0EEENS1_21CollectiveEpilogueFwdINS6_IJSA_SC_SB_EEES9_NS_10bfloat16_tESG_Li384ELb1ELb0ELb0ELb1EEENS1_36VarlenDynamicPersistentTileSchedulerILi192ELi128ELi384ELi128ELb0ELb0ELb1ELb0ELb1ELb1EEEEEEEEEvNT_6ParamsE)
        /*0170*/ 	.word	0x00000080


	//----- nvinfo : EIATTR_FRAME_SIZE
	.align		4
.L_119:
        /*0174*/ 	.byte	0x04, 0x11
        /*0176*/ 	.short	(.L_121 - .L_120)
	.align		4
.L_120:
        /*0178*/ 	.word	index@(_ZN7cutlass13device_kernelIN5flash11enable_sm90INS1_16FlashAttnFwdSm90INS1_25CollectiveMainloopFwdSm90ILi2EN4cute5tupleIJNS5_1CILi1EEES8_S8_EEENS6_IJNS7_ILi192EEENS7_ILi128EEENS7_ILi96EEEEEELi96ENS_12float_e4m3_tEfNS_4arch4Sm90ELb0ELb0ELb1ELb1ELb0ELb1ELb0ELb1ELb1ELb0ELb0ELb0EEENS1_21CollectiveEpilogueFwdINS6_IJSA_SC_SB_EEES9_NS_10bfloat16_tESG_Li384ELb1ELb0ELb0ELb1EEENS1_36VarlenDynamicPersistentTileSchedulerILi192ELi128ELi384ELi128ELb0ELb0ELb1ELb0ELb1ELb1EEEEEEEEEvNT_6ParamsE)
        /*017c*/ 	.word	0x00000060


	//----- nvinfo : EIATTR_REGCOUNT
	.align		4
.L_121:
        /*0180*/ 	.byte	0x04, 0x2f
        /*0182*/ 	.short	(.L_123 - .L_122)
	.align		4
.L_122:
        /*0184*/ 	.word	index@(_ZN7cutlass13device_kernelIN5flash11enable_sm90INS1_16FlashAttnFwdSm90INS1_25CollectiveMainloopFwdSm90ILi2EN4cute5tupleIJNS5_1CILi1EEES8_S8_EEENS6_IJNS7_ILi192EEENS7_ILi128EEENS7_ILi96EEEEEELi96ENS_12float_e4m3_tEfNS_4arch4Sm90ELb0ELb0ELb1ELb1ELb0ELb0ELb0ELb1ELb1ELb0ELb0ELb0EEENS1_21CollectiveEpilogueFwdINS6_IJSA_SC_SB_EEES9_NS_10bfloat16_tESG_Li384ELb1ELb0ELb0ELb1EEENS1_36VarlenDynamicPersistentTileSchedulerILi192ELi128ELi384ELi128ELb0ELb0ELb1ELb0ELb1ELb1EEEEEEEEEvNT_6ParamsE)
        /*0188*/ 	.word	0x00000080


	//----- nvinfo : EIATTR_FRAME_SIZE
	.align		4
.L_123:
        /*018c*/ 	.byte	0x04, 0x11
        /*018e*/ 	.short	(.L_125 - .L_124)
	.align		4
.L_124:
        /*0190*/ 	.word	index@(_ZN7cutlass13device_kernelIN5flash11enable_sm90INS1_16FlashAttnFwdSm90INS1_25CollectiveMainloopFwdSm90ILi2EN4cute5tupleIJNS5_1CILi1EEES8_S8_EEENS6_IJNS7_ILi192EEENS7_ILi128EEENS7_ILi96EEEEEELi96ENS_12float_e4m3_tEfNS_4arch4Sm90ELb0ELb0ELb1ELb1ELb0ELb0ELb0ELb1ELb1ELb0ELb0ELb0EEENS1_21CollectiveEpilogueFwdINS6_IJSA_SC_SB_EEES9_NS_10bfloat16_tESG_Li384ELb1ELb0ELb0ELb1EEENS1_36VarlenDynamicPersistentTileSchedulerILi192ELi128ELi384ELi128ELb0ELb0ELb1ELb0ELb1ELb1EEEEEEEEEvNT_6ParamsE)
        /*0194*/ 	.word	0x00000010


	//----- nvinfo : EIATTR_REGCOUNT
	.align		4
.L_125:
        /*0198*/ 	.byte	0x04, 0x2f
        /*019a*/ 	.short	(.L_127 - .L_126)
	.align		4
.L_126:
        /*019c*/ 	.word	index@(_ZN7cutlass13device_kernelIN5flash11enable_sm90INS1_16FlashAttnFwdSm90INS1_25CollectiveMainloopFwdSm90ILi2EN4cute5tupleIJNS5_1CILi1EEES8_S8_EEENS6_IJNS7_ILi192EEENS7_ILi128EEENS7_ILi96EEEEEELi96ENS_12float_e4m3_tEfNS_4arch4Sm90ELb0ELb0ELb1ELb0ELb0ELb0ELb0ELb1ELb1ELb0ELb0ELb0EEENS1_21CollectiveEpilogueFwdINS6_IJSA_SC_SB_EEES9_NS_10bfloat16_tESG_Li384ELb0ELb0ELb0ELb1EEENS1_29StaticPersistentTileSchedulerILb0EEEEEEEEEvNT_6ParamsE)
        /*01a0*/ 	.word	0x00000080


	//----- nvinfo : EIATTR_FRAME_SIZE
	.align		4
.L_127:
        /*01a4*/ 	.byte	0x04, 0x11
        /*01a6*/ 	.short	(.L_129 - .L_128)
	.align		4
.L_128:
        /*01a8*/ 	.word	index@(_ZN7cutlass13device_kernelIN5flash11enable_sm90INS1_16FlashAttnFwdSm90INS1_25CollectiveMainloopFwdSm90ILi2EN4cute5tupleIJNS5_1CILi1EEES8_S8_EEENS6_IJNS7_ILi192EEENS7_ILi128EEENS7_ILi96EEEEEELi96ENS_12float_e4m3_tEfNS_4arch4Sm90ELb0ELb0ELb1ELb0ELb0ELb0ELb0ELb1ELb1ELb0ELb0ELb0EEENS1_21CollectiveEpilogueFwdINS6_IJSA_SC_SB_EEES9_NS_10bfloat16_tESG_Li384ELb0ELb0ELb0ELb1EEENS1_29StaticPersistentTileSchedulerILb0EEEEEEEEEvNT_6ParamsE)
        /*01ac*/ 	.word	0x00000000


	//----- nvinfo : EIATTR_REGCOUNT
	.align		4
.L_129:
        /*01b0*/ 	.byte	0x04, 0x2f
        /*01b2*/ 	.short	(.L_131 - .L_130)
	.align		4
.L_130:
        /*01b4*/ 	.word	index@(_ZN7cutlass13device_kernelIN5flash11enable_sm90INS1_16FlashAttnFwdSm90INS1_25CollectiveMainloopFwdSm90ILi2EN4cute5tupleIJNS5_1CILi1EEES8_S8_EEENS6_IJNS7_ILi128EEENS7_ILi224EEESA_EEELi128ENS_12float_e4m3_tEfNS_4arch4Sm90ELb1ELb0ELb1ELb1ELb0ELb1ELb0ELb1ELb1ELb0ELb0ELb0EEENS1_21CollectiveEpilogueFwdINS6_IJSA_SA_SB_EEES9_NS_10bfloat16_tESF_Li256ELb1ELb0ELb0ELb1EEENS1_36VarlenDynamicPersistentTileSchedulerILi128ELi224ELi256ELi128ELb0ELb0ELb1ELb1ELb1ELb1EEEEEEEEEvNT_6ParamsE)
        /*01b8*/ 	.word	0x000000a8


	//----- nvinfo : EIATTR_FRAME_SIZE
	.align		4
.L_131:
        /*01bc*/ 	.byte	0x04, 0x11
        /*01be*/ 	.short	(.L_133 - .L_132)
	.align		4
.L_132:
        /*01c0*/ 	.word	index@(_ZN7cutlass13device_kernelIN5flash11enable_sm90INS1_16FlashAttnFwdSm90INS1_25CollectiveMainloopFwdSm90ILi2EN4cute5tupleIJNS5_1CILi1EEES8_S8_EEENS6_IJNS7_ILi128EEENS7_ILi224EEESA_EEELi128ENS_12float_e4m3_tEfNS_4arch4Sm90ELb1ELb0ELb1ELb1ELb0ELb1ELb0ELb1ELb1ELb0ELb0ELb0EEENS1_21CollectiveEpilogueFwdINS6_IJSA_SA_SB_EEES9_NS_10bfloat16_tESF_Li256ELb1ELb0ELb0ELb1EEENS1_36VarlenDynamicPersistentTileSchedulerILi128ELi224ELi256ELi128ELb0ELb0ELb1ELb1ELb1ELb1EEEEEEEEEvNT_6ParamsE)
        /*01c4*/ 	.word	0x000000f8


	//----- nvinfo : EIATTR_REGCOUNT
	.align		4
.L_133:
        /*01c8*/ 	.byte	0x04, 0x2f
        /*01ca*/ 	.short	(.L_135 - .L_134)
	.align		4
.L_134:
        /*01cc*/ 	.word	index@(_ZN7cutlass13device_kernelIN5flash11enable_sm90INS1_16FlashAttnFwdSm90INS1_25CollectiveMainloopFwdSm90ILi2EN4cute5tupleIJNS5_1CILi1EEES8_S8_EEENS6_IJNS7_ILi128EEENS7_ILi224EEESA_EEELi128ENS_12float_e4m3_tEfNS_4arch4Sm90ELb1ELb0ELb1ELb1ELb0ELb0ELb0ELb1ELb1ELb0ELb0ELb0EEENS1_21CollectiveEpilogueFwdINS6_IJSA_SA_SB_EEES9_NS_10bfloat16_tESF_Li256ELb1ELb0ELb0ELb1EEENS1_36VarlenDynamicPersistentTileSchedulerILi128ELi224ELi256ELi128ELb0ELb0ELb1ELb1ELb1ELb1EEEEEEEEEvNT_6ParamsE)
        /*01d0*/ 	.word	0x000000a8


	//----- nvinfo : EIATTR_FRAME_SIZE
	.align		4
.L_135:
        /*01d4*/ 	.byte	0x04, 0x11
        /*01d6*/ 	.short	(.L_137 - .L_136)
	.align		4
.L_136:
        /*01d8*/ 	.word	index@(_ZN7cutlass13device_kernelIN5flash11enable_sm90INS1_16FlashAttnFwdSm90INS1_25CollectiveMainloopFwdSm90ILi2EN4cute5tupleIJNS5_1CILi1EEES8_S8_EEENS6_IJNS7_ILi128EEENS7_ILi224EEESA_EEELi128ENS_12float_e4m3_tEfNS_4arch4Sm90ELb1ELb0ELb1ELb1ELb0ELb0ELb0ELb1ELb1ELb0ELb0ELb0EEENS1_21CollectiveEpilogueFwdINS6_IJSA_SA_SB_EEES9_NS_10bfloat16_tESF_Li256ELb1ELb0ELb0ELb1EEENS1_36VarlenDynamicPersistentTileSchedulerILi128ELi224ELi256ELi128ELb0ELb0ELb1ELb1ELb1ELb1EEEEEEEEEvNT_6ParamsE)
        /*01dc*/ 	.word	0x00000038


	//----- nvinfo : EIATTR_REGCOUNT
	.align		4
.L_137:
        /*01e0*/ 	.byte	0x04, 0x2f
        /*01e2*/ 	.short	(.L_139 - .L_138)
	.align		4
.L_138:
        /*01e4*/ 	.word	index@(_ZN7cutlass13device_kernelIN5flash11enable_sm90INS1_16FlashAttnFwdSm90INS1_25CollectiveMainloopFwdSm90ILi2EN4cute5tupleIJNS5_1CILi1EEES8_S8_EEENS6_IJNS7_ILi128EEENS7_ILi224EEESA_EEELi128ENS_12float_e4m3_tEfNS_4arch4Sm90ELb1ELb0ELb1ELb0ELb0ELb0ELb0ELb1ELb1ELb0ELb0ELb0EEENS1_21CollectiveEpilogueFwdINS6_IJSA_SA_SB_EEES9_NS_10bfloat16_tESF_Li256ELb0ELb0ELb0ELb1EEENS1_30DynamicPersistentTileSchedulerILi256ELi128ELb0ELb0ELb1EEEEEEEEEvNT_6ParamsE)
        /*01e8*/ 	.word	0x000000a8


	//----- nvinfo : EIATTR_FRAME_SIZE
	.align		4
.L_139:
        /*01ec*/ 	.byte	0x04, 0x11
        /*01ee*/ 	.short	(.L_141 - .L_140)
	.align		4
.L_140:
        /*01f0*/ 	.word	index@(_ZN7cutlass13device_kernelIN5flash11enable_sm90INS1_16FlashAttnFwdSm90INS1_25CollectiveMainloopFwdSm90ILi2EN4cute5tupleIJNS5_1CILi1EEES8_S8_EEENS6_IJNS7_ILi128EEENS7_ILi224EEESA_EEELi128ENS_12float_e4m3_tEfNS_4arch4Sm90ELb1ELb0ELb1ELb0ELb0ELb0ELb0ELb1ELb1ELb0ELb0ELb0EEENS1_21CollectiveEpilogueFwdINS6_IJSA_SA_SB_EEES9_NS_10bfloat16_tESF_Li256ELb0ELb0ELb0ELb1EEENS1_30DynamicPersistentTileSchedulerILi256ELi128ELb0ELb0ELb1EEEEEEEEEvNT_6ParamsE)
        /*01f4*/ 	.word	0x00000040


	//----- nvinfo : EIATTR_REGCOUNT
	.align		4
.L_141:
        /*01f8*/ 	.byte	0x04, 0x2f
        /*01fa*/ 	.short	(.L_143 - .L_142)
	.align		4
.L_142:
        /*01fc*/ 	.word	index@(_ZN7cutlass13device_kernelIN5flash11enable_sm90INS1_16FlashAttnFwdSm90INS1_25CollectiveMainloopFwdSm90ILi2EN4cute5tupleIJNS5_1CILi1EEES8_S8_EEENS6_IJNS7_ILi128EEENS7_ILi192EEESA_EEELi128ENS_12float_e4m3_tEfNS_4arch4Sm90ELb0ELb1ELb1ELb1ELb0ELb1ELb0ELb1ELb1ELb0ELb0ELb0EEENS1_21CollectiveEpilogueFwdINS6_IJSA_SA_SB_EEES9_NS_10bfloat16_tESF_Li256ELb1ELb0ELb0ELb1EEENS1_36VarlenDynamicPersistentTileSchedulerILi128ELi192ELi256ELi128ELb0ELb0ELb1ELb1ELb0ELb1EEEEEEEEEvNT_6ParamsE)
        /*0200*/ 	.word	0x000000a8


	//----- nvinfo : EIATTR_FRAME_SIZE
	.align		4
.L_143:
        /*0204*/ 	.byte	0x04, 0x11
        /*0206*/ 	.short	(.L_145 - .L_144)
	.align		4
.L_144:
        /*0208*/ 	.word	index@(_ZN7cutlass13device_kernelIN5flash11enable_sm90INS1_16FlashAttnFwdSm90INS1_25CollectiveMainloopFwdSm90ILi2EN4cute5tupleIJNS5_1CILi1EEES8_S8_EEENS6_IJNS7_ILi128EEENS7_ILi192EEESA_EEELi128ENS_12float_e4m3_tEfNS_4arch4Sm90ELb0ELb1ELb1ELb1ELb0ELb1ELb0ELb1ELb1ELb0ELb0ELb0EEENS1_21CollectiveEpilogueFwdINS6_IJSA_SA_SB_EEES9_NS_10bfloat16_tESF_Li256ELb1ELb0ELb0ELb1EEENS1_36VarlenDynamicPersistentTileSchedulerILi128ELi192ELi256ELi128ELb0ELb0ELb1ELb1ELb0ELb1EEEEEEEEEvNT_6ParamsE)
        /*020c*/ 	.word	0x00000048


	//----- nvinfo : EIATTR_REGCOUNT
	.align		4
.L_145:
        /*0210*/ 	.byte	0x04, 0x2f
        /*0212*/ 	.short	(.L_147 - .L_146)
	.align		4
.L_146:
        /*0214*/ 	.word	index@(_ZN7cutlass13device_kernelIN5flash11enable_sm90INS1_16FlashAttnFwdSm90INS1_25CollectiveMainloopFwdSm90ILi2EN4cute5tupleIJNS5_1CILi1EEES8_S8_EEENS6_IJNS7_ILi128EEENS7_ILi192EEESA_EEELi128ENS_12float_e4m3_tEfNS_4arch4Sm90ELb0ELb1ELb1ELb1ELb0ELb0ELb0ELb1ELb1ELb0ELb0ELb0EEENS1_21CollectiveEpilogueFwdINS6_IJSA_SA_SB_EEES9_NS_10bfloat16_tESF_Li256ELb1ELb0ELb0ELb1EEENS1_36VarlenDynamicPersistentTileSchedulerILi128ELi192ELi256ELi128ELb0ELb0ELb1ELb1ELb0ELb1EEEEEEEEEvNT_6ParamsE)
        /*0218*/ 	.word	0x000000a8


	//----- nvinfo : EIATTR_FRAME_SIZE
	.align		4
.L_147:
        /*021c*/ 	.byte	0x04, 0x11
        /*021e*/ 	.short	(.L_149 - .L_148)
	.align		4
.L_148:
        /*0220*/ 	.word	index@(_ZN7cutlass13device_kernelIN5flash11enable_sm90INS1_16FlashAttnFwdSm90INS1_25CollectiveMainloopFwdSm90ILi2EN4cute5tupleIJNS5_1CILi1EEES8_S8_EEENS6_IJNS7_ILi128EEENS7_ILi192EEESA_EEELi128ENS_12float_e4m3_tEfNS_4arch4Sm90ELb0ELb1ELb1ELb1ELb0ELb0ELb0ELb1ELb1ELb0ELb0ELb0EEENS1_21CollectiveEpilogueFwdINS6_IJSA_SA_SB_EEES9_NS_10bfloat16_tESF_Li256ELb1ELb0ELb0ELb1EEENS1_36VarlenDynamicPersistentTileSchedulerILi128ELi192ELi256ELi128ELb0ELb0ELb1ELb1ELb0ELb1EEEEEEEEEvNT_6ParamsE)
        /*0224*/ 	.word	0x00000040


	//----- nvinfo : EIATTR_REGCOUNT
	.align		4
.L_149:
        /*0228*/ 	.byte	0x04, 0x2f
        /*022a*/ 	.short	(.L_151 - .L_150)
	.align		4
.L_150:
        /*022c*/ 	.word	index@(_ZN7cutlass13device_kernelIN5flash11enable_sm90INS1_16FlashAttnFwdSm90INS1_25CollectiveMainloopFwdSm90ILi2EN4cute5tupleIJNS5_1CILi1EEES8_S8_EEENS6_IJNS7_ILi128EEENS7_ILi192EEESA_EEELi128ENS_12float_e4m3_tEfNS_4arch4Sm90ELb0ELb1ELb1ELb0ELb0ELb0ELb0ELb1ELb1ELb0ELb0ELb0EEENS1_21CollectiveEpilogueFwdINS6_IJSA_SA_SB_EEES9_NS_10bfloat16_tESF_Li256ELb0ELb0ELb0ELb1EEENS1_30DynamicPersistentTileSchedulerILi256ELi128ELb0ELb0ELb1EEEEEEEEEvNT_6ParamsE)
        /*0230*/ 	.word	0x000000a8


	//----- nvinfo : EIATTR_FRAME_SIZE
	.align		4
.L_151:
        /*0234*/ 	.byte	0x04, 0x11
        /*0236*/ 	.short	(.L_153 - .L_152)
	.align		4
.L_152:
        /*0238*/ 	.word	index@(_ZN7cutlass13device_kernelIN5flash11enable_sm90INS1_16FlashAttnFwdSm90INS1_25CollectiveMainloopFwdSm90ILi2EN4cute5tupleIJNS5_1CILi1EEES8_S8_EEENS6_IJNS7_ILi128EEENS7_ILi192EEESA_EEELi128ENS_12float_e4m3_tEfNS_4arch4Sm90ELb0ELb1ELb1ELb0ELb0ELb0ELb0ELb1ELb1ELb0ELb0ELb0EEENS1_21CollectiveEpilogueFwdINS6_IJSA_SA_SB_EEES9_NS_10bfloat16_tESF_Li256ELb0ELb0ELb0ELb1EEENS1_30DynamicPersistentTileSchedulerILi256ELi128ELb0ELb0ELb1EEEEEEEEEvNT_6ParamsE)
        /*023c*/ 	.word	0x00000038


	//----- nvinfo : EIATTR_REGCOUNT
	.align		4
.L_153:
        /*0240*/ 	.byte	0x04, 0x2f
        /*0242*/ 	.short	(.L_155 - .L_154)
	.align		4
.L_154:
        /*0244*/ 	.word	index@(_ZN7cutlass13device_kernelIN5flash11enable_sm90INS1_16FlashAttnFwdSm90INS1_25CollectiveMainloopFwdSm90ILi2EN4cute5tupleIJNS5_1CILi1EEES8_S8_EEENS6_IJNS7_ILi128EEENS7_ILi224EEESA_EEELi128ENS_12float_e4m3_tEfNS_4arch4Sm90ELb0ELb0ELb1ELb1ELb0ELb1ELb0ELb1ELb1ELb0ELb0ELb0EEENS1_21CollectiveEpilogueFwdINS6_IJSA_SA_SB_EEES9_NS_10bfloat16_tESF_Li256ELb1ELb0ELb0ELb1EEENS1_36VarlenDynamicPersistentTileSchedulerILi128ELi224ELi256ELi128ELb0ELb0ELb1ELb0ELb1ELb1EEEEEEEEEvNT_6ParamsE)
        /*0248*/ 	.word	0x000000a8


	//----- nvinfo : EIATTR_FRAME_SIZE
	.align		4
.L_155:
        /*024c*/ 	.byte	0x04, 0x11
        /*024e*/ 	.short	(.L_157 - .L_156)
	.align		4
.L_156:
        /*0250*/ 	.word	index@(_ZN7cutlass13device_kernelIN5flash11enable_sm90INS1_16FlashAttnFwdSm90INS1_25CollectiveMainloopFwdSm90ILi2EN4cute5tupleIJNS5_1CILi1EEES8_S8_EEENS6_IJNS7_ILi128EEENS7_ILi224EEESA_EEELi128ENS_12float_e4m3_tEfNS_4arch4Sm90ELb0ELb0ELb1ELb1ELb0ELb1ELb0ELb1ELb1ELb0ELb0ELb0EEENS1_21CollectiveEpilogueFwdINS6_IJSA_SA_SB_EEES9_NS_10bfloat16_tESF_Li256ELb1ELb0ELb0ELb1EEENS1_36VarlenDynamicPersistentTileSchedulerILi128ELi224ELi256ELi128ELb0ELb0ELb1ELb0ELb1ELb1EEEEEEEEEvNT_6ParamsE)
        /*0254*/ 	.word	0x000000e8


	//----- nvinfo : EIATTR_REGCOUNT
	.align		4
.L_157:
        /*0258*/ 	.byte	0x04, 0x2f
        /*025a*/ 	.short	(.L_159 - .L_158)
	.align		4
.L_158:
        /*025c*/ 	.word	index@(_ZN7cutlass13device_kernelIN5flash11enable_sm90INS1_16FlashAttnFwdSm90INS1_25CollectiveMainloopFwdSm90ILi2EN4cute5tupleIJNS5_1CILi1EEES8_S8_EEENS6_IJNS7_ILi128EEENS7_ILi224EEESA_EEELi128ENS_12float_e4m3_tEfNS_4arch4Sm90ELb0ELb0ELb1ELb1ELb0ELb0ELb0ELb1ELb1ELb0ELb0ELb0EEENS1_21CollectiveEpilogueFwdINS6_IJSA_SA_SB_EEES9_NS_10bfloat16_tESF_Li256ELb1ELb0ELb0ELb1EEENS1_36VarlenDynamicPersistentTileSchedulerILi128ELi224ELi256ELi128ELb0ELb0ELb1ELb0ELb1ELb1EEEEEEEEEvNT_6ParamsE)
        /*0260*/ 	.word	0x000000a8


	//----- nvinfo : EIATTR_FRAME_SIZE
	.align		4
.L_159:
        /*0264*/ 	.byte	0x04, 0x11
        /*0266*/ 	.short	(.L_161 - .L_160)
	.align		4
.L_160:
        /*0268*/ 	.word	index@(_ZN7cutlass13device_kernelIN5flash11enable_sm90INS1_16FlashAttnFwdSm90INS1_25CollectiveMainloopFwdSm90ILi2EN4cute5tupleIJNS5_1CILi1EEES8_S8_EEENS6_IJNS7_ILi128EEENS7_ILi224EEESA_EEELi128ENS_12float_e4m3_tEfNS_4arch4Sm90ELb0ELb0ELb1ELb1ELb0ELb0ELb0ELb1ELb1ELb0ELb0ELb0EEENS1_21CollectiveEpilogueFwdINS6_IJSA_SA_SB_EEES9_NS_10bfloat16_tESF_Li256ELb1ELb0ELb0ELb1EEENS1_36VarlenDynamicPersistentTileSchedulerILi128ELi224ELi256ELi128ELb0ELb0ELb1ELb0ELb1ELb1EEEEEEEEEvNT_6ParamsE)
        /*026c*/ 	.word	0x00000038


	//----- nvinfo : EIATTR_REGCOUNT
	.align		4
.L_161:
        /*0270*/ 	.byte	0x04, 0x2f
        /*0272*/ 	.short	(.L_163 - .L_162)
	.align		4
.L_162:
        /*0274*/ 	.word	index@(_ZN7cutlass13device_kernelIN5flash11enable_sm90INS1_16FlashAttnFwdSm90INS1_25CollectiveMainloopFwdSm90ILi2EN4cute5tupleIJNS5_1CILi1EEES8_S8_EEENS6_IJNS7_ILi128EEENS7_ILi224EEESA_EEELi128ENS_12float_e4m3_tEfNS_4arch4Sm90ELb0ELb0ELb1ELb0ELb0ELb0ELb0ELb1ELb1ELb0ELb0ELb0EEENS1_21CollectiveEpilogueFwdINS6_IJSA_SA_SB_EEES9_NS_10bfloat16_tESF_Li256ELb0ELb0ELb0ELb1EEENS1_29StaticPersistentTileSchedulerILb0EEEEEEEEEvNT_6ParamsE)
        /*0278*/ 	.word	0x000000a8


	//----- nvinfo : EIATTR_FRAME_SIZE
	.align		4
.L_163:
        /*027c*/ 	.byte	0x04, 0x11
        /*027e*/ 	.short	(.L_165 - .L_164)
	.align		4
.L_164:
        /*0280*/ 	.word	index@(_ZN7cutlass13device_kernelIN5flash11enable_sm90INS1_16FlashAttnFwdSm90INS1_25CollectiveMainloopFwdSm90ILi2EN4cute5tupleIJNS5_1CILi1EEES8_S8_EEENS6_IJNS7_ILi128EEENS7_ILi224EEESA_EEELi128ENS_12float_e4m3_tEfNS_4arch4Sm90ELb0ELb0ELb1ELb0ELb0ELb0ELb0ELb1ELb1ELb0ELb0ELb0EEENS1_21CollectiveEpilogueFwdINS6_IJSA_SA_SB_EEES9_NS_10bfloat16_tESF_Li256ELb0ELb0ELb0ELb1EEENS1_29StaticPersistentTileSchedulerILb0EEEEEEEEEvNT_6ParamsE)
        /*0284*/ 	.word	0x00000028


	//----- nvinfo : EIATTR_REGCOUNT
	.align		4
.L_165:
        /*0288*/ 	.byte	0x04, 0x2f
        /*028a*/ 	.short	(.L_167 - .L_166)
	.align		4
.L_166:
        /*028c*/ 	.word	index@(_ZN7cutlass13device_kernelIN5flash11enable_sm90INS1_16FlashAttnFwdSm90INS1_25CollectiveMainloopFwdSm90ILi2EN4cute5tupleIJNS5_1CILi1EEES8_S8_EEENS6_IJNS7_ILi128EEENS7_ILi160EEENS7_ILi192EEEEEELi192ENS_12float_e4m3_tEfNS_4arch4Sm90ELb1ELb0ELb1ELb1ELb0ELb1ELb0ELb1ELb1ELb0ELb0ELb0EEENS1_21CollectiveEpilogueFwdINS6_IJSA_SC_SB_EEES9_NS_10bfloat16_tESG_Li256ELb1ELb0ELb0ELb1EEENS1_36VarlenDynamicPersistentTileSchedulerILi128ELi160ELi256ELi128ELb0ELb0ELb1ELb1ELb1ELb1EEEEEEEEEvNT_6ParamsE)
        /*0290*/ 	.word	0x000000a8


	//----- nvinfo : EIATTR_FRAME_SIZE
	.align		4
.L_167:
        /*0294*/ 	.byte	0x04, 0x11
        /*0296*/ 	.short	(.L_169 - .L_168)
	.align		4
.L_168:
        /*0298*/ 	.word	index@(_ZN7cutlass13device_kernelIN5flash11enable_sm90INS1_16FlashAttnFwdSm90INS1_25CollectiveMainloopFwdSm90ILi2EN4cute5tupleIJNS5_1CILi1EEES8_S8_EEENS6_IJNS7_ILi128EEENS7_ILi160EEENS7_ILi192EEEEEELi192ENS_12float_e4m3_tEfNS_4arch4Sm90ELb1ELb0ELb1ELb1ELb0ELb1ELb0ELb1ELb1ELb0ELb0ELb0EEENS1_21CollectiveEpilogueFwdINS6_IJSA_SC_SB_EEES9_NS_10bfloat16_tESG_Li256ELb1ELb0ELb0ELb1EEENS1_36VarlenDynamicPersistentTileSchedulerILi128ELi160ELi256ELi128ELb0ELb0ELb1ELb1ELb1ELb1EEEEEEEEEvNT_6ParamsE)
        /*029c*/ 	.word	0x00000050


	//----- nvinfo : EIATTR_REGCOUNT
	.align		4
.L_169:
        /*02a0*/ 	.byte	0x04, 0x2f
        /*02a2*/ 	.short	(.L_171 - .L_170)
	.align		4
.L_170:
        /*02a4*/ 	.word	index@(_ZN7cutlass13device_kernelIN5flash11enable_sm90INS1_16FlashAttnFwdSm90INS1_25CollectiveMainloopFwdSm90ILi2EN4cute5tupleIJNS5_1CILi1EEES8_S8_EEENS6_IJNS7_ILi128EEENS7_ILi160EEENS7_ILi192EEEEEELi192ENS_12float_e4m3_tEfNS_4arch4Sm90ELb1ELb0ELb1ELb1ELb0ELb0ELb0ELb1ELb1ELb0ELb0ELb0EEENS1_21CollectiveEpilogueFwdINS6_IJSA_SC_SB_EEES9_NS_10bfloat16_tESG_Li256ELb1ELb0ELb0ELb1EEENS1_36VarlenDynamicPersistentTileSchedulerILi128ELi160ELi256ELi128ELb0ELb0ELb1ELb1ELb1ELb1EEEEEEEEEvNT_6ParamsE)
        /*02a8*/ 	.word	0x000000a8


	//----- nvinfo : EIATTR_FRAME_SIZE
	.align		4
.L_171:
        /*02ac*/ 	.byte	0x04, 0x11
        /*02ae*/ 	.short	(.L_173 - .L_172)
	.align		4
.L_172:
        /*02b0*/ 	.word	index@(_ZN7cutlass13device_kernelIN5flash11enable_sm90INS1_16FlashAttnFwdSm90INS1_25CollectiveMainloopFwdSm90ILi2EN4cute5tupleIJNS5_1CILi1EEES8_S8_EEENS6_IJNS7_ILi128EEENS7_ILi160EEENS7_ILi192EEEEEELi192ENS_12float_e4m3_tEfNS_4arch4Sm90ELb1ELb0ELb1ELb1ELb0ELb0ELb0ELb1ELb1ELb0ELb0ELb0EEENS1_21CollectiveEpilogueFwdINS6_IJSA_SC_SB_EEES9_NS_10bfloat16_tESG_Li256ELb1ELb0ELb0ELb1EEENS1_36VarlenDynamicPersistentTileSchedulerILi128ELi160ELi256ELi128ELb0ELb0ELb1ELb1ELb1ELb1EEEEEEEEEvNT_6ParamsE)
        /*02b4*/ 	.word	0x00000028


	//----- nvinfo : EIATTR_REGCOUNT
	.align		4
.L_173:
        /*02b8*/ 	.byte	0x04, 0x2f
        /*02ba*/ 	.short	(.L_175 - .L_174)
	.align		4
.L_174:
        /*02bc*/ 	.word	index@(_ZN7cutlass13device_kernelIN5flash11enable_sm90INS1_16FlashAttnFwdSm90INS1_25CollectiveMainloopFwdSm90ILi2EN4cute5tupleIJNS5_1CILi1EEES8_S8_EEENS6_IJNS7_ILi128EEENS7_ILi160EEENS7_ILi192EEEEEELi192ENS_12float_e4m3_tEfNS_4arch4Sm90ELb1ELb0ELb1ELb0ELb0ELb0ELb0ELb1ELb1ELb0ELb0ELb0EEENS1_21CollectiveEpilogueFwdINS6_IJSA_SC_SB_EEES9_NS_10bfloat16_tESG_Li256ELb0ELb0ELb0ELb1EEENS1_30DynamicPersistentTileSchedulerILi256ELi128ELb0ELb0ELb1EEEEEEEEEvNT_6ParamsE)
        /*02c0*/ 	.word	0x000000a8


	//----- nvinfo : EIATTR_FRAME_SIZE
	.align		4
.L_175:
        /*02c4*/ 	.byte	0x04, 0x11
        /*02c6*/ 	.short	(.L_177 - .L_176)
	.align		4
.L_176:
        /*02c8*/ 	.word	index@(_ZN7cutlass13device_kernelIN5flash11enable_sm90INS1_16FlashAttnFwdSm90INS1_25CollectiveMainloopFwdSm90ILi2EN4cute5tupleIJNS5_1CILi1EEES8_S8_EEENS6_IJNS7_ILi128EEENS7_ILi160EEENS7_ILi192EEEEEELi192ENS_12float_e4m3_tEfNS_4arch4Sm90ELb1ELb0ELb1ELb0ELb0ELb0ELb0ELb1ELb1ELb0ELb0ELb0EEENS1_21CollectiveEpilogueFwdINS6_IJSA_SC_SB_EEES9_NS_10bfloat16_tESG_Li256ELb0ELb0ELb0ELb1EEENS1_30DynamicPersistentTileSchedulerILi256ELi128ELb0ELb0ELb1EEEEEEEEEvNT_6ParamsE)
        /*02cc*/ 	.word	0x00000028


	//----- nvinfo : EIATTR_REGCOUNT
	.align		4
.L_177:
        /*02d0*/ 	.byte	0x04, 0x2f
        /*02d2*/ 	.short	(.L_179 - .L_178)
	.align		4
.L_178:
        /*02d4*/ 	.word	index@(_ZN7cutlass13device_kernelIN5flash11enable_sm90INS1_16FlashAttnFwdSm90INS1_25CollectiveMainloopFwdSm90ILi2EN4cute5tupleIJNS5_1CILi1EEES8_S8_EEENS6_IJNS7_ILi128EEESA_NS7_ILi192EEEEEELi192ENS_12float_e4m3_tEfNS_4arch4Sm90ELb0ELb1ELb1ELb1ELb0ELb1ELb0ELb1ELb1ELb0ELb0ELb0EEENS1_21CollectiveEpilogueFwdINS6_IJSA_SB_SA_EEES9_NS_10bfloat16_tESF_Li256ELb1ELb0ELb0ELb1EEENS1_36VarlenDynamicPersistentTileSchedulerILi128ELi128ELi256ELi128ELb0ELb0ELb1ELb1ELb0ELb1EEEEEEEEEvNT_6ParamsE)
        /*02d8*/ 	.word	0x000000a8


	//----- nvinfo : EIATTR_FRAME_SIZE
	.align		4
.L_179:
        /*02dc*/ 	.byte	0x04, 0x11
        /*02de*/ 	.short	(.L_181 - .L_180)
	.align		4
.L_180:
        /*02e0*/ 	.word	index@(_ZN7cutlass13device_kernelIN5flash11enable_sm90INS1_16FlashAttnFwdSm90INS1_25CollectiveMainloopFwdSm90ILi2EN4cute5tupleIJNS5_1CILi1EEES8_S8_EEENS6_IJNS7_ILi128EEESA_NS7_ILi192EEEEEELi192ENS_12float_e4m3_tEfNS_4arch4Sm90ELb0ELb1ELb1ELb1ELb0ELb1ELb0ELb1ELb1ELb0ELb0ELb0EEENS1_21CollectiveEpilogueFwdINS6_IJSA_SB_SA_EEES9_NS_10bfloat16_tESF_Li256ELb1ELb0ELb0ELb1EEENS1_36VarlenDynamicPersistentTileSchedulerILi128ELi128ELi256ELi128ELb0ELb0ELb1ELb1ELb0ELb1EEEEEEEEEvNT_6ParamsE)
        /*02e4*/ 	.word	0x00000068


	//----- nvinfo : EIATTR_REGCOUNT
	.align		4
.L_181:
        /*02e8*/ 	.byte	0x04, 0x2f
        /*02ea*/ 	.short	(.L_183 - .L_182)
	.align		4
.L_182:
        /*02ec*/ 	.word	index@(_ZN7cutlass13device_kernelIN5flash11enable_sm90INS1_16FlashAttnFwdSm90INS1_25CollectiveMainloopFwdSm90ILi2EN4cute5tupleIJNS5_1CILi1EEES8_S8_EEENS6_IJNS7_ILi128EEESA_NS7_ILi192EEEEEELi192ENS_12float_e4m3_tEfNS_4arch4Sm90ELb0ELb1ELb1ELb1ELb0ELb0ELb0ELb1ELb1ELb0ELb0ELb0EEENS1_21CollectiveEpilogueFwdINS6_IJSA_SB_SA_EEES9_NS_10bfloat16_tESF_Li256ELb1ELb0ELb0ELb1EEENS1_36VarlenDynamicPersistentTileSchedulerILi128ELi128ELi256ELi128ELb0ELb0ELb1ELb1ELb0ELb1EEEEEEEEEvNT_6ParamsE)
        /*02f0*/ 	.word	0x000000a8


	//----- nvinfo : EIATTR_FRAME_SIZE
	.align		4
.L_183:
        /*02f4*/ 	.byte	0x04, 0x11
        /*02f6*/ 	.short	(.L_185 - .L_184)
	.align		4
.L_184:
        /*02f8*/ 	.word	index@(_ZN7cutlass13device_kernelIN5flash11enable_sm90INS1_16FlashAttnFwdSm90INS1_25CollectiveMainloopFwdSm90ILi2EN4cute5tupleIJNS5_1CILi1EEES8_S8_EEENS6_IJNS7_ILi128EEESA_NS7_ILi192EEEEEELi192ENS_12float_e4m3_tEfNS_4arch4Sm90ELb0ELb1ELb1ELb1ELb0ELb0ELb0ELb1ELb1ELb0ELb0ELb0EEENS1_21CollectiveEpilogueFwdINS6_IJSA_SB_SA_EEES9_NS_10bfloat16_tESF_Li256ELb1ELb0ELb0ELb1EEENS1_36VarlenDynamicPersistentTileSchedulerILi128ELi128ELi256ELi128ELb0ELb0ELb1ELb1ELb0ELb1EEEEEEEEEvNT_6ParamsE)
        /*02fc*/ 	.word	0x00000038


	//----- nvinfo : EIATTR_REGCOUNT
	.align		4
.L_185:
        /*0300*/ 	.byte	0x04, 0x2f
        /*0302*/ 	.short	(.L_187 - .L_186)
	.align		4
.L_186:
        /*0304*/ 	.word	index@(_ZN7cutlass13device_kernelIN5flash11enable_sm90INS1_16FlashAttnFwdSm90INS1_25CollectiveMainloopFwdSm90ILi2EN4cute5tupleIJNS5_1CILi1EEES8_S8_EEENS6_IJNS7_ILi128EEESA_NS7_ILi192EEEEEELi192ENS_12float_e4m3_tEfNS_4arch4Sm90ELb0ELb1ELb1ELb0ELb0ELb0ELb0ELb1ELb1ELb0ELb0ELb0EEENS1_21CollectiveEpilogueFwdINS6_IJSA_SB_SA_EEES9_NS_10bfloat16_tESF_Li256ELb0ELb0ELb0ELb1EEENS1_30DynamicPersistentTileSchedulerILi256ELi128ELb0ELb0ELb1EEEEEEEEEvNT_6ParamsE)
        /*0308*/ 	.word	0x000000a8


	//----- nvinfo : EIATTR_FRAME_SIZE
	.align		4
.L_187:
        /*030c*/ 	.byte	0x04, 0x11
        /*030e*/ 	.short	(.L_189 - .L_188)
	.align		4
.L_188:
        /*0310*/ 	.word	index@(_ZN7cutlass13device_kernelIN5flash11enable_sm90INS1_16FlashAttnFwdSm90INS1_25CollectiveMainloopFwdSm90ILi2EN4cute5tupleIJNS5_1CILi1EEES8_S8_EEENS6_IJNS7_ILi128EEESA_NS7_ILi192EEEEEELi192ENS_12float_e4m3_tEfNS_4arch4Sm90ELb0ELb1ELb1ELb0ELb0ELb0ELb0ELb1ELb1ELb0ELb0ELb0EEENS1_21CollectiveEpilogueFwdINS6_IJSA_SB_SA_EEES9_NS_10bfloat16_tESF_Li256ELb0ELb0ELb0ELb1EEENS1_30DynamicPersistentTileSchedulerILi256ELi128ELb0ELb0ELb1EEEEEEEEEvNT_6ParamsE)
        /*0314*/ 	.word	0x00000020


	//----- nvinfo : EIATTR_REGCOUNT
	.align		4
.L_189:
        /*0318*/ 	.byte	0x04, 0x2f
        /*031a*/ 	.short	(.L_191 - .L_190)
	.align		4
.L_190:
        /*031c*/ 	.word	index@(_ZN7cutlass13device_kernelIN5flash11enable_sm90INS1_16FlashAttnFwdSm90INS1_25CollectiveMainloopFwdSm90ILi2EN4cute5tupleIJNS5_1CILi1EEES8_S8_EEENS6_IJNS7_ILi128EEENS7_ILi160EEENS7_ILi192EEEEEELi192ENS_12float_e4m3_tEfNS_4arch4Sm90ELb0ELb0ELb1ELb1ELb0ELb1ELb0ELb1ELb1ELb0ELb0ELb0EEENS1_21CollectiveEpilogueFwdINS6_IJSA_SC_SB_EEES9_NS_10bfloat16_tESG_Li256ELb1ELb0ELb0ELb1EEENS1_36VarlenDynamicPersistentTileSchedulerILi128ELi160ELi256ELi128ELb0ELb0ELb1ELb0ELb1ELb1EEEEEEEEEvNT_6ParamsE)
        /*0320*/ 	.word	0x000000a8


	//----- nvinfo : EIATTR_FRAME_SIZE
	.align		4
.L_191:
        /*0324*/ 	.byte	0x04, 0x11
        /*0326*/ 	.short	(.L_193 - .L_192)
	.align		4
.L_192:
        /*0328*/ 	.word	index@(_ZN7cutlass13device_kernelIN5flash11enable_sm90INS1_16FlashAttnFwdSm90INS1_25CollectiveMainloopFwdSm90ILi2EN4cute5tupleIJNS5_1CILi1EEES8_S8_EEENS6_IJNS7_ILi128EEENS7_ILi160EEENS7_ILi192EEEEEELi192ENS_12float_e4m3_tEfNS_4arch4Sm90ELb0ELb0ELb1ELb1ELb0ELb1ELb0ELb1ELb1ELb0ELb0ELb0EEENS1_21CollectiveEpilogueFwdINS6_IJSA_SC_SB_EEES9_NS_10bfloat16_tESG_Li256ELb1ELb0ELb0ELb1EEENS1_36VarlenDynamicPersistentTileSchedulerILi128ELi160ELi256ELi128ELb0ELb0ELb1ELb0ELb1ELb1EEEEEEEEEvNT_6ParamsE)
        /*032c*/ 	.word	0x00000050


	//----- nvinfo : EIATTR_REGCOUNT
	.align		4
.L_193:
        /*0330*/ 	.byte	0x04, 0x2f
        /*0332*/ 	.short	(.L_195 - .L_194)
	.align		4
.L_194:
        /*0334*/ 	.word	index@(_ZN7cutlass13device_kernelIN5flash11enable_sm90INS1_16FlashAttnFwdSm90INS1_25CollectiveMainloopFwdSm90ILi2EN4cute5tupleIJNS5_1CILi1EEES8_S8_EEENS6_IJNS7_ILi128EEENS7_ILi160EEENS7_ILi192EEEEEELi192ENS_12float_e4m3_tEfNS_4arch4Sm90ELb0ELb0ELb1ELb1ELb0ELb0ELb0ELb1ELb1ELb0ELb0ELb0EEENS1_21CollectiveEpilogueFwdINS6_IJSA_SC_SB_EEES9_NS_10bfloat16_tESG_Li256ELb1ELb0ELb0ELb1EEENS1_36VarlenDynamicPersistentTileSchedulerILi128ELi160ELi256ELi128ELb0ELb0ELb1ELb0ELb1ELb1EEEEEEEEEvNT_6ParamsE)
        /*0338*/ 	.word	0x000000a8


	//----- nvinfo : EIATTR_FRAME_SIZE
	.align		4
.L_195:
        /*033c*/ 	.byte	0x04, 0x11
        /*033e*/ 	.short	(.L_197 - .L_196)
	.align		4
.L_196:
        /*0340*/ 	.word	index@(_ZN7cutlass13device_kernelIN5flash11enable_sm90INS1_16FlashAttnFwdSm90INS1_25CollectiveMainloopFwdSm90ILi2EN4cute5tupleIJNS5_1CILi1EEES8_S8_EEENS6_IJNS7_ILi128EEENS7_ILi160EEENS7_ILi192EEEEEELi192ENS_12float_e4m3_tEfNS_4arch4Sm90ELb0ELb0ELb1ELb1ELb0ELb0ELb0ELb1ELb1ELb0ELb0ELb0EEENS1_21CollectiveEpilogueFwdINS6_IJSA_SC_SB_EEES9_NS_10bfloat16_tESG_Li256ELb1ELb0ELb0ELb1EEENS1_36VarlenDynamicPersistentTileSchedulerILi128ELi160ELi256ELi128ELb0ELb0ELb1ELb0ELb1ELb1EEEEEEEEEvNT_6ParamsE)
        /*0344*/ 	.word	0x00000028


	//----- nvinfo : EIATTR_REGCOUNT
	.align		4
.L_197:
        /*0348*/ 	.byte	0x04, 0x2f
        /*034a*/ 	.short	(.L_199 - .L_198)
	.align		4
.L_198:
        /*034c*/ 	.word	index@(_ZN7cutlass13device_kernelIN5flash11enable_sm90INS1_16FlashAttnFwdSm90INS1_25CollectiveMainloopFwdSm90ILi2EN4cute5tupleIJNS5_1CILi2EEENS7_ILi1EEES9_EEENS6_IJNS7_ILi128EEENS7_ILi160EEENS7_ILi192EEEEEELi192ENS_12float_e4m3_tEfNS_4arch4Sm90ELb0ELb0ELb1ELb0ELb0ELb0ELb0ELb1ELb1ELb0ELb0ELb0EEENS1_21CollectiveEpilogueFwdINS6_IJSB_SD_SC_EEESA_NS_10bfloat16_tESH_Li256ELb0ELb0ELb0ELb1EEENS1_29StaticPersistentTileSchedulerILb0EEEEEEEEEvNT_6ParamsE)
        /*0350*/ 	.word	0x000000a8


	//----- nvinfo : EIATTR_FRAME_SIZE
	.align		4
.L_199:
        /*0354*/ 	.byte	0x04, 0x11
        /*0356*/ 	.short	(.L_201 - .L_200)
	.align		4
.L_200:
        /*0358*/ 	.word	index@(_ZN7cutlass13device_kernelIN5flash11enable_sm90INS1_16FlashAttnFwdSm90INS1_25CollectiveMainloopFwdSm90ILi2EN4cute5tupleIJNS5_1CILi2EEENS7_ILi1EEES9_EEENS6_IJNS7_ILi128EEENS7_ILi160EEENS7_ILi192EEEEEELi192ENS_12float_e4m3_tEfNS_4arch4Sm90ELb0ELb0ELb1ELb0ELb0ELb0ELb0ELb1ELb1ELb0ELb0ELb0EEENS1_21CollectiveEpilogueFwdINS6_IJSB_SD_SC_EEESA_NS_10bfloat16_tESH_Li256ELb0ELb0ELb0ELb1EEENS1_29StaticPersistentTileSchedulerILb0EEEEEEEEEvNT_6ParamsE)
        /*035c*/ 	.word	0x00000020


	//----- nvinfo : EIATTR_REGCOUNT
	.align		4
.L_201:
        /*0360*/ 	.byte	0x04, 0x2f
        /*0362*/ 	.short	(.L_203 - .L_202)
	.align		4
.L_202:
        /*0364*/ 	.word	index@(_ZN7cutlass13device_kernelIN5flash11enable_sm90INS1_16FlashAttnFwdSm90INS1_25CollectiveMainloopFwdSm90ILi2EN4cute5tupleIJNS5_1CILi1EEES8_S8_EEENS6_IJNS7_ILi128EEENS7_ILi160EEENS7_ILi192EEEEEELi192ENS_12float_e4m3_tEfNS_4arch4Sm90ELb0ELb0ELb1ELb0ELb0ELb0ELb0ELb1ELb1ELb0ELb0ELb0EEENS1_21CollectiveEpilogueFwdINS6_IJSA_SC_SB_EEES9_NS_10bfloat16_tESG_Li256ELb0ELb0ELb0ELb1EEENS1_29StaticPersistentTileSchedulerILb0EEEEEEEEEvNT_6ParamsE)
        /*0368*/ 	.word	0x000000a8


	//----- nvinfo : EIATTR_FRAME_SIZE
	.align		4
.L_203:
        /*036c*/ 	.byte	0x04, 0x11
        /*036e*/ 	.short	(.L_205 - .L_204)
	.align		4
.L_204:
        /*0370*/ 	.word	index@(_ZN7cutlass13device_kernelIN5flash11enable_sm90INS1_16FlashAttnFwdSm90INS1_25CollectiveMainloopFwdSm90ILi2EN4cute5tupleIJNS5_1CILi1EEES8_S8_EEENS6_IJNS7_ILi128EEENS7_ILi160EEENS7_ILi192EEEEEELi192ENS_12float_e4m3_tEfNS_4arch4Sm90ELb0ELb0ELb1ELb0ELb0ELb0ELb0ELb1ELb1ELb0ELb0ELb0EEENS1_21CollectiveEpilogueFwdINS6_IJSA_SC_SB_EEES9_NS_10bfloat16_tESG_Li256ELb0ELb0ELb0ELb1EEENS1_29StaticPersistentTileSchedulerILb0EEEEEEEEEvNT_6ParamsE)
        /*0374*/ 	.word	0x00000010


	//----- nvinfo : EIATTR_REGCOUNT
	.align		4
.L_205:
        /*0378*/ 	.byte	0x04, 0x2f
        /*037a*/ 	.short	(.L_207 - .L_206)
	.align		4
.L_206:
        /*037c*/ 	.word	index@(_ZN7cutlass13device_kernelIN5flash11enable_sm90INS1_16FlashAttnFwdSm90INS1_25CollectiveMainloopFwdSm90ILi2EN4cute5tupleIJNS5_1CILi1EEES8_S8_EEENS6_IJNS7_ILi128EEESA_NS7_ILi256EEEEEELi256ENS_12float_e4m3_tEfNS_4arch4Sm90ELb1ELb0ELb1ELb1ELb0ELb1ELb0ELb1ELb1ELb0ELb0ELb0EEENS1_21CollectiveEpilogueFwdINS6_IJSA_SB_SA_EEES9_NS_10bfloat16_tESF_Li256ELb1ELb0ELb0ELb1EEENS1_36VarlenDynamicPersistentTileSchedulerILi128ELi128ELi256ELi128ELb0ELb0ELb1ELb1ELb1ELb1EEEEEEEEEvNT_6ParamsE)
        /*0380*/ 	.word	0x000000a8


	//----- nvinfo : EIATTR_FRAME_SIZE
	.align		4
.L_207:
        /*0384*/ 	.byte	0x04, 0x11
        /*0386*/ 	.short	(.L_209 - .L_208)
	.align		4
.L_208:
        /*0388*/ 	.word	index@(_ZN7cutlass13device_kernelIN5flash11enable_sm90INS1_16FlashAttnFwdSm90INS1_25CollectiveMainloopFwdSm90ILi2EN4cute5tupleIJNS5_1CILi1EEES8_S8_EEENS6_IJNS7_ILi128EEESA_NS7_ILi256EEEEEELi256ENS_12float_e4m3_tEfNS_4arch4Sm90ELb1ELb0ELb1ELb1ELb0ELb1ELb0ELb1ELb1ELb0ELb0ELb0EEENS1_21CollectiveEpilogueFwdINS6_IJSA_SB_SA_EEES9_NS_10bfloat16_tESF_Li256ELb1ELb0ELb0ELb1EEENS1_36VarlenDynamicPersistentTileSchedulerILi128ELi128ELi256ELi128ELb0ELb0ELb1ELb1ELb1ELb1EEEEEEEEEvNT_6ParamsE)
        /*038c*/ 	.word	0x00000068


	//----- nvinfo : EIATTR_REGCOUNT
	.align		4
.L_209:
        /*0390*/ 	.byte	0x04, 0x2f
        /*0392*/ 	.short	(.L_211 - .L_210)
	.align		4
.L_210:
        /*0394*/ 	.word	index@(_ZN7cutlass13device_kernelIN5flash11enable_sm90INS1_16FlashAttnFwdSm90INS1_25CollectiveMainloopFwdSm90ILi2EN4cute5tupleIJNS5_1CILi1EEES8_S8_EEENS6_IJNS7_ILi128EEESA_NS7_ILi256EEEEEELi256ENS_12float_e4m3_tEfNS_4arch4Sm90ELb1ELb0ELb1ELb1ELb0ELb0ELb0ELb1ELb1ELb0ELb0ELb0EEENS1_21CollectiveEpilogueFwdINS6_IJSA_SB_SA_EEES9_NS_10bfloat16_tESF_Li256ELb1ELb0ELb0ELb1EEENS1_36VarlenDynamicPersistentTileSchedulerILi128ELi128ELi256ELi128ELb0ELb0ELb1ELb1ELb1ELb1EEEEEEEEEvNT_6ParamsE)
        /*0398*/ 	.word	0x000000a8


	//----- nvinfo : EIATTR_FRAME_SIZE
	.align		4
.L_211:
        /*039c*/ 	.byte	0x04, 0x11
        /*039e*/ 	.short	(.L_213 - .L_212)
	.align		4
.L_212:
        /*03a0*/ 	.word	index@(_ZN7cutlass13device_kernelIN5flash11enable_sm90INS1_16FlashAttnFwdSm90INS1_25CollectiveMainloopFwdSm90ILi2EN4cute5tupleIJNS5_1CILi1EEES8_S8_EEENS6_IJNS7_ILi128EEESA_NS7_ILi256EEEEEELi256ENS_12float_e4m3_tEfNS_4arch4Sm90ELb1ELb0ELb1ELb1ELb0ELb0ELb0ELb1ELb1ELb0ELb0ELb0EEENS1_21CollectiveEpilogueFwdINS6_IJSA_SB_SA_EEES9_NS_10bfloat16_tESF_Li256ELb1ELb0ELb0ELb1EEENS1_36VarlenDynamicPersistentTileSchedulerILi128ELi128ELi256ELi128ELb0ELb0ELb1ELb1ELb1ELb1EEEEEEEEEvNT_6ParamsE)
        /*03a4*/ 	.word	0x00000048


	//----- nvinfo : EIATTR_REGCOUNT
	.align		4
.L_213:
        /*03a8*/ 	.byte	0x04, 0x2f
        /*03aa*/ 	.short	(.L_215 - .L_214)
	.align		4
.L_214:
        /*03ac*/ 	.word	index@(_ZN7cutlass13device_kernelIN5flash11enable_sm90INS1_16FlashAttnFwdSm90INS1_25CollectiveMainloopFwdSm90ILi2EN4cute5tupleIJNS5_1CILi1EEES8_S8_EEENS6_IJNS7_ILi128EEESA_NS7_ILi256EEEEEELi256ENS_12float_e4m3_tEfNS_4arch4Sm90ELb1ELb0ELb1ELb0ELb0ELb0ELb0ELb1ELb1ELb0ELb0ELb0EEENS1_21CollectiveEpilogueFwdINS6_IJSA_SB_SA_EEES9_NS_10bfloat16_tESF_Li256ELb0ELb0ELb0ELb1EEENS1_30DynamicPersistentTileSchedulerILi256ELi128ELb0ELb0ELb1EEEEEEEEEvNT_6ParamsE)
        /*03b0*/ 	.word	0x000000a8


	//----- nvinfo : EIATTR_FRAME_SIZE
	.align		4
.L_215:
        /*03b4*/ 	.byte	0x04, 0x11
        /*03b6*/ 	.short	(.L_217 - .L_216)
	.align		4
.L_216:
        /*03b8*/ 	.word	index@(_ZN7cutlass13device_kernelIN5flash11enable_sm90INS1_16FlashAttnFwdSm90INS1_25CollectiveMainloopFwdSm90ILi2EN4cute5tupleIJNS5_1CILi1EEES8_S8_EEENS6_IJNS7_ILi128EEESA_NS7_ILi256EEEEEELi256ENS_12float_e4m3_tEfNS_4arch4Sm90ELb1ELb0ELb1ELb0ELb0ELb0ELb0ELb1ELb1ELb0ELb0ELb0EEENS1_21CollectiveEpilogueFwdINS6_IJSA_SB_SA_EEES9_NS_10bfloat16_tESF_Li256ELb0ELb0ELb0ELb1EEENS1_30DynamicPersistentTileSchedulerILi256ELi128ELb0ELb0ELb1EEEEEEEEEvNT_6ParamsE)
        /*03bc*/ 	.word	0x00000040


	//----- nvinfo : EIATTR_REGCOUNT
	.align		4
.L_217:
        /*03c0*/ 	.byte	0x04, 0x2f
        /*03c2*/ 	.short	(.L_219 - .L_218)
	.align		4
.L_218:
        /*03c4*/ 	.word	index@(_ZN7cutlass13device_kernelIN5flash11enable_sm90INS1_16FlashAttnFwdSm90INS1_25CollectiveMainloopFwdSm90ILi2EN4cute5tupleIJNS5_1CILi1EEES8_S8_EEENS6_IJNS7_ILi128EEENS7_ILi64EEENS7_ILi256EEEEEELi256ENS_12float_e4m3_tEfNS_4arch4Sm90ELb0ELb1ELb1ELb1ELb0ELb1ELb0ELb1ELb1ELb0ELb0ELb0EEENS1_21CollectiveEpilogueFwdINS6_IJSA_SC_SB_EEES9_NS_10bfloat16_tESG_Li256ELb1ELb0ELb0ELb1EEENS1_36VarlenDynamicPersistentTileSchedulerILi128ELi64ELi256ELi128ELb0ELb0ELb1ELb1ELb0ELb1EEEEEEEEEvNT_6ParamsE)
        /*03c8*/ 	.word	0x000000a8


	//----- nvinfo : EIATTR_FRAME_SIZE
	.align		4
.L_219:
        /*03cc*/ 	.byte	0x04, 0x11
        /*03ce*/ 	.short	(.L_221 - .L_220)
	.align		4
.L_220:
        /*03d0*/ 	.word	index@(_ZN7cutlass13device_kernelIN5flash11enable_sm90INS1_16FlashAttnFwdSm90INS1_25CollectiveMainloopFwdSm90ILi2EN4cute5tupleIJNS5_1CILi1EEES8_S8_EEENS6_IJNS7_ILi128EEENS7_ILi64EEENS7_ILi256EEEEEELi256ENS_12float_e4m3_tEfNS_4arch4Sm90ELb0ELb1ELb1ELb1ELb0ELb1ELb0ELb1ELb1ELb0ELb0ELb0EEENS1_21CollectiveEpilogueFwdINS6_IJSA_SC_SB_EEES9_NS_10bfloat16_tESG_Li256ELb1ELb0ELb0ELb1EEENS1_36VarlenDynamicPersistentTileSchedulerILi128ELi64ELi256ELi128ELb0ELb0ELb1ELb1ELb0ELb1EEEEEEEEEvNT_6ParamsE)
        /*03d4*/ 	.word	0x00000060


	//----- nvinfo : EIATTR_REGCOUNT
	.align		4
.L_221:
        /*03d8*/ 	.byte	0x04, 0x2f
        /*03da*/ 	.short	(.L_223 - .L_222)
	.align		4
.L_222:
        /*03dc*/ 	.word	index@(_ZN7cutlass13device_kernelIN5flash11enable_sm90INS1_16FlashAttnFwdSm90INS1_25CollectiveMainloopFwdSm90ILi2EN4cute5tupleIJNS5_1CILi1EEES8_S8_EEENS6_IJNS7_ILi128EEENS7_ILi64EEENS7_ILi256EEEEEELi256ENS_12float_e4m3_tEfNS_4arch4Sm90ELb0ELb1ELb1ELb1ELb0ELb0ELb0ELb1ELb1ELb0ELb0ELb0EEENS1_21CollectiveEpilogueFwdINS6_IJSA_SC_SB_EEES9_NS_10bfloat16_tESG_Li256ELb1ELb0ELb0ELb1EEENS1_36VarlenDynamicPersistentTileSchedulerILi128ELi64ELi256ELi128ELb0ELb0ELb1ELb1ELb0ELb1EEEEEEEEEvNT_6ParamsE)
        /*03e0*/ 	.word	0x000000a8


	//----- nvinfo : EIATTR_FRAME_SIZE
	.align		4
.L_223:
        /*03e4*/ 	.byte	0x04, 0x11
        /*03e6*/ 	.short	(.L_225 - .L_224)
	.align		4
.L_224:
        /*03e8*/ 	.word	index@(_ZN7cutlass13device_kernelIN5flash11enable_sm90INS1_16FlashAttnFwdSm90INS1_25CollectiveMainloopFwdSm90ILi2EN4cute5tupleIJNS5_1CILi1EEES8_S8_EEENS6_IJNS7_ILi128EEENS7_ILi64EEENS7_ILi256EEEEEELi256ENS_12float_e4m3_tEfNS_4arch4Sm90ELb0ELb1ELb1ELb1ELb0ELb0ELb0ELb1ELb1ELb0ELb0ELb0EEENS1_21CollectiveEpilogueFwdINS6_IJSA_SC_SB_EEES9_NS_10bfloat16_tESG_Li256ELb1ELb0ELb0ELb1EEENS1_36VarlenDynamicPersistentTileSchedulerILi128ELi64ELi256ELi128ELb0ELb0ELb1ELb1ELb0ELb1EEEEEEEEEvNT_6ParamsE)
        /*03ec*/ 	.word	0x00000038


	//----- nvinfo : EIATTR_REGCOUNT
	.align		4
.L_225:
        /*03f0*/ 	.byte	0x04, 0x2f
        /*03f2*/ 	.short	(.L_227 - .L_226)
	.align		4
.L_226:
        /*03f4*/ 	.word	index@(_ZN7cutlass13device_kernelIN5flash11enable_sm90INS1_16FlashAttnFwdSm90INS1_25CollectiveMainloopFwdSm90ILi2EN4cute5tupleIJNS5_1CILi1EEES8_S8_EEENS6_IJNS7_ILi128EEENS7_ILi64EEENS7_ILi256EEEEEELi256ENS_12float_e4m3_tEfNS_4arch4Sm90ELb0ELb1ELb1ELb0ELb0ELb0ELb0ELb1ELb1ELb0ELb0ELb0EEENS1_21CollectiveEpilogueFwdINS6_IJSA_SC_SB_EEES9_NS_10bfloat16_tESG_Li256ELb0ELb0ELb0ELb1EEENS1_30DynamicPersistentTileSchedulerILi256ELi128ELb0ELb0ELb1EEEEEEEEEvNT_6ParamsE)
        /*03f8*/ 	.word	0x000000a8


	//----- nvinfo : EIATTR_FRAME_SIZE
	.align		4
.L_227:
        /*03fc*/ 	.byte	0x04, 0x11
        /*03fe*/ 	.short	(.L_229 - .L_228)
	.align		4
.L_228:
        /*0400*/ 	.word	index@(_ZN7cutlass13device_kernelIN5flash11enable_sm90INS1_16FlashAttnFwdSm90INS1_25CollectiveMainloopFwdSm90ILi2EN4cute5tupleIJNS5_1CILi1EEES8_S8_EEENS6_IJNS7_ILi128EEENS7_ILi64EEENS7_ILi256EEEEEELi256ENS_12float_e4m3_tEfNS_4arch4Sm90ELb0ELb1ELb1ELb0ELb0ELb0ELb0ELb1ELb1ELb0ELb0ELb0EEENS1_21CollectiveEpilogueFwdINS6_IJSA_SC_SB_EEES9_NS_10bfloat16_tESG_Li256ELb0ELb0ELb0ELb1EEENS1_30DynamicPersistentTileSchedulerILi256ELi128ELb0ELb0ELb1EEEEEEEEEvNT_6ParamsE)
        /*0404*/ 	.word	0x00000030


	//----- nvinfo : EIATTR_REGCOUNT
	.align		4
.L_229:
        /*0408*/ 	.byte	0x04, 0x2f
        /*040a*/ 	.short	(.L_231 - .L_230)
	.align		4
.L_230:
        /*040c*/ 	.word	index@(_ZN7cutlass13device_kernelIN5flash11enable_sm90INS1_16FlashAttnFwdSm90INS1_25CollectiveMainloopFwdSm90ILi2EN4cute5tupleIJNS5_1CILi1EEES8_S8_EEENS6_IJNS7_ILi128EEESA_NS7_ILi256EEEEEELi256ENS_12float_e4m3_tEfNS_4arch4Sm90ELb0ELb0ELb1ELb1ELb0ELb1ELb0ELb1ELb1ELb0ELb0ELb0EEENS1_21CollectiveEpilogueFwdINS6_IJSA_SB_SA_EEES9_NS_10bfloat16_tESF_Li256ELb1ELb0ELb0ELb1EEENS1_36VarlenDynamicPersistentTileSchedulerILi128ELi128ELi256ELi128ELb0ELb0ELb1ELb0ELb1ELb1EEEEEEEEEvNT_6ParamsE)
        /*0410*/ 	.word	0x000000a8


	//----- nvinfo : EIATTR_FRAME_SIZE
	.align		4
.L_231:
        /*0414*/ 	.byte	0x04, 0x11
        /*0416*/ 	.short	(.L_233 - .L_232)
	.align		4
.L_232:
        /*0418*/ 	.word	index@(_ZN7cutlass13device_kernelIN5flash11enable_sm90INS1_16FlashAttnFwdSm90INS1_25CollectiveMainloopFwdSm90ILi2EN4cute5tupleIJNS5_1CILi1EEES8_S8_EEENS6_IJNS7_ILi128EEESA_NS7_ILi256EEEEEELi256ENS_12float_e4m3_tEfNS_4arch4Sm90ELb0ELb0ELb1ELb1ELb0ELb1ELb0ELb1ELb1ELb0ELb0ELb0EEENS1_21CollectiveEpilogueFwdINS6_IJSA_SB_SA_EEES9_NS_10bfloat16_tESF_Li256ELb1ELb0ELb0ELb1EEENS1_36VarlenDynamicPersistentTileSchedulerILi128ELi128ELi256ELi128ELb0ELb0ELb1ELb0ELb1ELb1EEEEEEEEEvNT_6ParamsE)
        /*041c*/ 	.word	0x00000068


	//----- nvinfo : EIATTR_REGCOUNT
	.align		4
.L_233:
        /*0420*/ 	.byte	0x04, 0x2f
        /*0422*/ 	.short	(.L_235 - .L_234)
	.align		4
.L_234:
        /*0424*/ 	.word	index@(_ZN7cutlass13device_kernelIN5flash11enable_sm90INS1_16FlashAttnFwdSm90INS1_25CollectiveMainloopFwdSm90ILi2EN4cute5tupleIJNS5_1CILi1EEES8_S8_EEENS6_IJNS7_ILi128EEESA_NS7_ILi256EEEEEELi256ENS_12float_e4m3_tEfNS_4arch4Sm90ELb0ELb0ELb1ELb1ELb0ELb0ELb0ELb1ELb1ELb0ELb0ELb0EEENS1_21CollectiveEpilogueFwdINS6_IJSA_SB_SA_EEES9_NS_10bfloat16_tESF_Li256ELb1ELb0ELb0ELb1EEENS1_36VarlenDynamicPersistentTileSchedulerILi128ELi128ELi256ELi128ELb0ELb0ELb1ELb0ELb1ELb1EEEEEEEEEvNT_6ParamsE)
        /*0428*/ 	.word	0x000000a8


	//----- nvinfo : EIATTR_FRAME_SIZE
	.align		4
.L_235:
        /*042c*/ 	.byte	0x04, 0x11
        /*042e*/ 	.short	(.L_237 - .L_236)
	.align		4
.L_236:
        /*0430*/ 	.word	index@(_ZN7cutlass13device_kernelIN5flash11enable_sm90INS1_16FlashAttnFwdSm90INS1_25CollectiveMainloopFwdSm90ILi2EN4cute5tupleIJNS5_1CILi1EEES8_S8_EEENS6_IJNS7_ILi128EEESA_NS7_ILi256EEEEEELi256ENS_12float_e4m3_tEfNS_4arch4Sm90ELb0ELb0ELb1ELb1ELb0ELb0ELb0ELb1ELb1ELb0ELb0ELb0EEENS1_21CollectiveEpilogueFwdINS6_IJSA_SB_SA_EEES9_NS_10bfloat16_tESF_Li256ELb1ELb0ELb0ELb1EEENS1_36VarlenDynamicPersistentTileSchedulerILi128ELi128ELi256ELi128ELb0ELb0ELb1ELb0ELb1ELb1EEEEEEEEEvNT_6ParamsE)
        /*0434*/ 	.word	0x00000048


	//----- nvinfo : EIATTR_REGCOUNT
	.align		4
.L_237:
        /*0438*/ 	.byte	0x04, 0x2f
        /*043a*/ 	.short	(.L_239 - .L_238)
	.align		4
.L_238:
        /*043c*/ 	.word	index@(_ZN7cutlass13device_kernelIN5flash11enable_sm90INS1_16FlashAttnFwdSm90INS1_25CollectiveMainloopFwdSm90ILi2EN4cute5tupleIJNS5_1CILi1EEES8_S8_EEENS6_IJNS7_ILi128EEESA_NS7_ILi256EEEEEELi256ENS_12float_e4m3_tEfNS_4arch4Sm90ELb0ELb0ELb1ELb0ELb0ELb0ELb0ELb1ELb1ELb0ELb0ELb0EEENS1_21CollectiveEpilogueFwdINS6_IJSA_SB_SA_EEES9_NS_10bfloat16_tESF_Li256ELb0ELb0ELb0ELb1EEENS1_29StaticPersistentTileSchedulerILb0EEEEEEEEEvNT_6ParamsE)
        /*0440*/ 	.word	0x000000a8


	//----- nvinfo : EIATTR_FRAME_SIZE
	.align		4
.L_239:
        /*0444*/ 	.byte	0x04, 0x11
        /*0446*/ 	.short	(.L_241 - .L_240)
	.align		4
.L_240:
        /*0448*/ 	.word	index@(_ZN7cutlass13device_kernelIN5flash11enable_sm90INS1_16FlashAttnFwdSm90INS1_25CollectiveMainloopFwdSm90ILi2EN4cute5tupleIJNS5_1CILi1EEES8_S8_EEENS6_IJNS7_ILi128EEESA_NS7_ILi256EEEEEELi256ENS_12float_e4m3_tEfNS_4arch4Sm90ELb0ELb0ELb1ELb0ELb0ELb0ELb0ELb1ELb1ELb0ELb0ELb0EEENS1_21CollectiveEpilogueFwdINS6_IJSA_SB_SA_EEES9_NS_10bfloat16_tESF_Li256ELb0ELb0ELb0ELb1EEENS1_29StaticPersistentTileSchedulerILb0EEEEEEEEEvNT_6ParamsE)
        /*044c*/ 	.word	0x00000030


	//----- nvinfo : EIATTR_MIN_STACK_SIZE
	.align		4
.L_241:
        /*0450*/ 	.byte	0x04, 0x12
        /*0452*/ 	.short	(.L_243 - .L_242)
	.align		4
.L_242:
        /*0454*/ 	.word	index@(_ZN7cutlass13device_kernelIN5flash11enable_sm90INS1_16FlashAttnFwdSm90INS1_25CollectiveMainloopFwdSm90ILi2EN4cute5tupleIJNS5_1CILi1EEES8_S8_EEENS6_IJNS7_ILi128EEESA_NS7_ILi256EEEEEELi256ENS_12float_e4m3_tEfNS_4arch4Sm90ELb0ELb0ELb1ELb0ELb0ELb0ELb0ELb1ELb1ELb0ELb0ELb0EEENS1_21CollectiveEpilogueFwdINS6_IJSA_SB_SA_EEES9_NS_10bfloat16_tESF_Li256ELb0ELb0ELb0ELb1EEENS1_29StaticPersistentTileSchedulerILb0EEEEEEEEEvNT_6ParamsE)
        /*0458*/ 	.word	0x00000030


	//----- nvinfo : EIATTR_MIN_STACK_SIZE
	.align		4
.L_243:
        /*045c*/ 	.byte	0x04, 0x12
        /*045e*/ 	.short	(.L_245 - .L_244)
	.align		4
.L_244:
        /*0460*/ 	.word	index@(_ZN7cutlass13device_kernelIN5flash11enable_sm90INS1_16FlashAttnFwdSm90INS1_25CollectiveMainloopFwdSm90ILi2EN4cute5tupleIJNS5_1CILi1EEES8_S8_EEENS6_IJNS7_ILi128EEESA_NS7_ILi256EEEEEELi256ENS_12float_e4m3_tEfNS_4arch4Sm90ELb0ELb0ELb1ELb1ELb0ELb0ELb0ELb1ELb1ELb0ELb0ELb0EEENS1_21CollectiveEpilogueFwdINS6_IJSA_SB_SA_EEES9_NS_10bfloat16_tESF_Li256ELb1ELb0ELb0ELb1EEENS1_36VarlenDynamicPersistentTileSchedulerILi128ELi128ELi256ELi128ELb0ELb0ELb1ELb0ELb1ELb1EEEEEEEEEvNT_6ParamsE)
        /*0464*/ 	.word	0x00000048


	//----- nvinfo : EIATTR_MIN_STACK_SIZE
	.align		4
.L_245:
        /*0468*/ 	.byte	0x04, 0x12
        /*046a*/ 	.short	(.L_247 - .L_246)
	.align		4
.L_246:
        /*046c*/ 	.word	index@(_ZN7cutlass13device_kernelIN5flash11enable_sm90INS1_16FlashAttnFwdSm90INS1_25CollectiveMainloopFwdSm90ILi2EN4cute5tupleIJNS5_1CILi1EEES8_S8_EEENS6_IJNS7_ILi128EEESA_NS7_ILi256EEEEEELi256ENS_12float_e4m3_tEfNS_4arch4Sm90ELb0ELb0ELb1ELb1ELb0ELb1ELb0ELb1ELb1ELb0ELb0ELb0EEENS1_21CollectiveEpilogueFwdINS6_IJSA_SB_SA_EEES9_NS_10bfloat16_tESF_Li256ELb1ELb0ELb0ELb1EEENS1_36VarlenDynamicPersistentTileSchedulerILi128ELi128ELi256ELi128ELb0ELb0ELb1ELb0ELb1ELb1EEEEEEEEEvNT_6ParamsE)
        /*0470*/ 	.word	0x00000068


	//----- nvinfo : EIATTR_MIN_STACK_SIZE
	.align		4
.L_247:
        /*0474*/ 	.byte	0x04, 0x12
        /*0476*/ 	.short	(.L_249 - .L_248)
	.align		4
.L_248:
        /*0478*/ 	.word	index@(_ZN7cutlass13device_kernelIN5flash11enable_sm90INS1_16FlashAttnFwdSm90INS1_25CollectiveMainloopFwdSm90ILi2EN4cute5tupleIJNS5_1CILi1EEES8_S8_EEENS6_IJNS7_ILi128EEENS7_ILi64EEENS7_ILi256EEEEEELi256ENS_12float_e4m3_tEfNS_4arch4Sm90ELb0ELb1ELb1ELb0ELb0ELb0ELb0ELb1ELb1ELb0ELb0ELb0EEENS1_21CollectiveEpilogueFwdINS6_IJSA_SC_SB_EEES9_NS_10bfloat16_tESG_Li256ELb0ELb0ELb0ELb1EEENS1_30DynamicPersistentTileSchedulerILi256ELi128ELb0ELb0ELb1EEEEEEEEEvNT_6ParamsE)
        /*047c*/ 	.word	0x00000030


	//----- nvinfo : EIATTR_MIN_STACK_SIZE
	.align		4
.L_249:
        /*0480*/ 	.byte	0x04, 0x12
        /*0482*/ 	.short	(.L_251 - .L_250)
	.align		4
.L_250:
        /*0484*/ 	.word	index@(_ZN7cutlass13device_kernelIN5flash11enable_sm90INS1_16FlashAttnFwdSm90INS1_25CollectiveMainloopFwdSm90ILi2EN4cute5tupleIJNS5_1CILi1EEES8_S8_EEENS6_IJNS7_ILi128EEENS7_ILi64EEENS7_ILi256EEEEEELi256ENS_12float_e4m3_tEfNS_4arch4Sm90ELb0ELb1ELb1ELb1ELb0ELb0ELb0ELb1ELb1ELb0ELb0ELb0EEENS1_21CollectiveEpilogueFwdINS6_IJSA_SC_SB_EEES9_NS_10bfloat16_tESG_Li256ELb1ELb0ELb0ELb1EEENS1_36VarlenDynamicPersistentTileSchedulerILi128ELi64ELi256ELi128ELb0ELb0ELb1ELb1ELb0ELb1EEEEEEEEEvNT_6ParamsE)
        /*0488*/ 	.word	0x00000038


	//----- nvinfo : EIATTR_MIN_STACK_SIZE
	.align		4
.L_251:
        /*048c*/ 	.byte	0x04, 0x12
        /*048e*/ 	.short	(.L_253 - .L_252)
	.align		4
.L_252:
        /*0490*/ 	.word	index@(_ZN7cutlass13device_kernelIN5flash11enable_sm90INS1_16FlashAttnFwdSm90INS1_25CollectiveMainloopFwdSm90ILi2EN4cute5tupleIJNS5_1CILi1EEES8_S8_EEENS6_IJNS7_ILi128EEENS7_ILi64EEENS7_ILi256EEEEEELi256ENS_12float_e4m3_tEfNS_4arch4Sm90ELb0ELb1ELb1ELb1ELb0ELb1ELb0ELb1ELb1ELb0ELb0ELb0EEENS1_21CollectiveEpilogueFwdINS6_IJSA_SC_SB_EEES9_NS_10bfloat16_tESG_Li256ELb1ELb0ELb0ELb1EEENS1_36VarlenDynamicPersistentTileSchedulerILi128ELi64ELi256ELi128ELb0ELb0ELb1ELb1ELb0ELb1EEEEEEEEEvNT_6ParamsE)
        /*0494*/ 	.word	0x00000060


	//----- nvinfo : EIATTR_MIN_STACK_SIZE
	.align		4
.L_253:
        /*0498*/ 	.byte	0x04, 0x12
        /*049a*/ 	.short	(.L_255 - .L_254)
	.align		4
.L_254:
        /*049c*/ 	.word	index@(_ZN7cutlass13device_kernelIN5flash11enable_sm90INS1_16FlashAttnFwdSm90INS1_25CollectiveMainloopFwdSm90ILi2EN4cute5tupleIJNS5_1CILi1EEES8_S8_EEENS6_IJNS7_ILi128EEESA_NS7_ILi256EEEEEELi256ENS_12float_e4m3_tEfNS_4arch4Sm90ELb1ELb0ELb1ELb0ELb0ELb0ELb0ELb1ELb1ELb0ELb0ELb0EEENS1_21CollectiveEpilogueFwdINS6_IJSA_SB_SA_EEES9_NS_10bfloat16_tESF_Li256ELb0ELb0ELb0ELb1EEENS1_30DynamicPersistentTileSchedulerILi256ELi128ELb0ELb0ELb1EEEEEEEEEvNT_6ParamsE)
        /*04a0*/ 	.word	0x00000040


	//----- nvinfo : EIATTR_MIN_STACK_SIZE
	.align		4
.L_255:
        /*04a4*/ 	.byte	0x04, 0x12
        /*04a6*/ 	.short	(.L_257 - .L_256)
	.align		4
.L_256:
        /*04a8*/ 	.word	index@(_ZN7cutlass13device_kernelIN5flash11enable_sm90INS1_16FlashAttnFwdSm90INS1_25CollectiveMainloopFwdSm90ILi2EN4cute5tupleIJNS5_1CILi1EEES8_S8_EEENS6_IJNS7_ILi128EEESA_NS7_ILi256EEEEEELi256ENS_12float_e4m3_tEfNS_4arch4Sm90ELb1ELb0ELb1ELb1ELb0ELb0ELb0ELb1ELb1ELb0ELb0ELb0EEENS1_21CollectiveEpilogueFwdINS6_IJSA_SB_SA_EEES9_NS_10bfloat16_tESF_Li256ELb1ELb0ELb0ELb1EEENS1_36VarlenDynamicPersistentTileSchedulerILi128ELi128ELi256ELi128ELb0ELb0ELb1ELb1ELb1ELb1EEEEEEEEEvNT_6ParamsE)
        /*04ac*/ 	.word	0x00000048


	//----- nvinfo : EIATTR_MIN_STACK_SIZE
	.align		4
.L_257:
        /*04b0*/ 	.byte	0x04, 0x12
        /*04b2*/ 	.short	(.L_259 - .L_258)
	.align		4
.L_258:
        /*04b4*/ 	.word	index@(_ZN7cutlass13device_kernelIN5flash11enable_sm90INS1_16FlashAttnFwdSm90INS1_25CollectiveMainloopFwdSm90ILi2EN4cute5tupleIJNS5_1CILi1EEES8_S8_EEENS6_IJNS7_ILi128EEESA_NS7_ILi256EEEEEELi256ENS_12float_e4m3_tEfNS_4arch4Sm90ELb1ELb0ELb1ELb1ELb0ELb1ELb0ELb1ELb1ELb0ELb0ELb0EEENS1_21CollectiveEpilogueFwdINS6_IJSA_SB_SA_EEES9_NS_10bfloat16_tESF_Li256ELb1ELb0ELb0ELb1EEENS1_36VarlenDynamicPersistentTileSchedulerILi128ELi128ELi256ELi128ELb0ELb0ELb1ELb1ELb1ELb1EEEEEEEEEvNT_6ParamsE)
        /*04b8*/ 	.word	0x00000068


	//----- nvinfo : EIATTR_MIN_STACK_SIZE
	.align		4
.L_259:
        /*04bc*/ 	.byte	0x04, 0x12
        /*04be*/ 	.short	(.L_261 - .L_260)
	.align		4
.L_260:
        /*04c0*/ 	.word	index@(_ZN7cutlass13device_kernelIN5flash11enable_sm90INS1_16FlashAttnFwdSm90INS1_25CollectiveMainloopFwdSm90ILi2EN4cute5tupleIJNS5_1CILi1EEES8_S8_EEENS6_IJNS7_ILi128EEENS7_ILi160EEENS7_ILi192EEEEEELi192ENS_12float_e4m3_tEfNS_4arch4Sm90ELb0ELb0ELb1ELb0ELb0ELb0ELb0ELb1ELb1ELb0ELb0ELb0EEENS1_21CollectiveEpilogueFwdINS6_IJSA_SC_SB_EEES9_NS_10bfloat16_tESG_Li256ELb0ELb0ELb0ELb1EEENS1_29StaticPersistentTileSchedulerILb0EEEEEEEEEvNT_6ParamsE)
        /*04c4*/ 	.word	0x00000010


	//----- nvinfo : EIATTR_MIN_STACK_SIZE
	.align		4
.L_261:
        /*04c8*/ 	.byte	0x04, 0x12
        /*04ca*/ 	.short	(.L_263 - .L_262)
	.align		4
.L_262:
        /*04cc*/ 	.word	index@(_ZN7cutlass13device_kernelIN5flash11enable_sm90INS1_16FlashAttnFwdSm90INS1_25CollectiveMainloopFwdSm90ILi2EN4cute5tupleIJNS5_1CILi2EEENS7_ILi1EEES9_EEENS6_IJNS7_ILi128EEENS7_ILi160EEENS7_ILi192EEEEEELi192ENS_12float_e4m3_tEfNS_4arch4Sm90ELb0ELb0ELb1ELb0ELb0ELb0ELb0ELb1ELb1ELb0ELb0ELb0EEENS1_21CollectiveEpilogueFwdINS6_IJSB_SD_SC_EEESA_NS_10bfloat16_tESH_Li256ELb0ELb0ELb0ELb1EEENS1_29StaticPersistentTileSchedulerILb0EEEEEEEEEvNT_6ParamsE)
        /*04d0*/ 	.word	0x00000020


	//----- nvinfo : EIATTR_MIN_STACK_SIZE
	.align		4
.L_263:
        /*04d4*/ 	.byte	0x04, 0x12
        /*04d6*/ 	.short	(.L_265 - .L_264)
	.align		4
.L_264:
        /*04d8*/ 	.word	index@(_ZN7cutlass13device_kernelIN5flash11enable_sm90INS1_16FlashAttnFwdSm90INS1_25CollectiveMainloopFwdSm90ILi2EN4cute5tupleIJNS5_1CILi1EEES8_S8_EEENS6_IJNS7_ILi128EEENS7_ILi160EEENS7_ILi192EEEEEELi192ENS_12float_e4m3_tEfNS_4arch4Sm90ELb0ELb0ELb1ELb1ELb0ELb0ELb0ELb1ELb1ELb0ELb0ELb0EEENS1_21CollectiveEpilogueFwdINS6_IJSA_SC_SB_EEES9_NS_10bfloat16_tESG_Li256ELb1ELb0ELb0ELb1EEENS1_36VarlenDynamicPersistentTileSchedulerILi128ELi160ELi256ELi128ELb0ELb0ELb1ELb0ELb1ELb1EEEEEEEEEvNT_6ParamsE)
        /*04dc*/ 	.word	0x00000028


	//----- nvinfo : EIATTR_MIN_STACK_SIZE
	.align		4
.L_265:
        /*04e0*/ 	.byte	0x04, 0x12
        /*04e2*/ 	.short	(.L_267 - .L_266)
	.align		4
.L_266:
        /*04e4*/ 	.word	index@(_ZN7cutlass13device_kernelIN5flash11enable_sm90INS1_16FlashAttnFwdSm90INS1_25CollectiveMainloopFwdSm90ILi2EN4cute5tupleIJNS5_1CILi1EEES8_S8_EEENS6_IJNS7_ILi128EEENS7_ILi160EEENS7_ILi192EEEEEELi192ENS_12float_e4m3_tEfNS_4arch4Sm90ELb0ELb0ELb1ELb1ELb0ELb1ELb0ELb1ELb1ELb0ELb0ELb0EEENS1_21CollectiveEpilogueFwdINS6_IJSA_SC_SB_EEES9_NS_10bfloat16_tESG_Li256ELb1ELb0ELb0ELb1EEENS1_36VarlenDynamicPersistentTileSchedulerILi128ELi160ELi256ELi128ELb0ELb0ELb1ELb0ELb1ELb1EEEEEEEEEvNT_6ParamsE)
        /*04e8*/ 	.word	0x00000050


	//----- nvinfo : EIATTR_MIN_STACK_SIZE
	.align		4
.L_267:
        /*04ec*/ 	.byte	0x04, 0x12
        /*04ee*/ 	.short	(.L_269 - .L_268)
	.align		4
.L_268:
        /*04f0*/ 	.word	index@(_ZN7cutlass13device_kernelIN5flash11enable_sm90INS1_16FlashAttnFwdSm90INS1_25CollectiveMainloopFwdSm90ILi2EN4cute5tupleIJNS5_1CILi1EEES8_S8_EEENS6_IJNS7_ILi128EEESA_NS7_ILi192EEEEEELi192ENS_12float_e4m3_tEfNS_4arch4Sm90ELb0ELb1ELb1ELb0ELb0ELb0ELb0ELb1ELb1ELb0ELb0ELb0EEENS1_21CollectiveEpilogueFwdINS6_IJSA_SB_SA_EEES9_NS_10bfloat16_tESF_Li256ELb0ELb0ELb0ELb1EEENS1_30DynamicPersistentTileSchedulerILi256ELi128ELb0ELb0ELb1EEEEEEEEEvNT_6ParamsE)
        /*04f4*/ 	.word	0x00000020


	//----- nvinfo : EIATTR_MIN_STACK_SIZE
	.align		4
.L_269:
        /*04f8*/ 	.byte	0x04, 0x12
        /*04fa*/ 	.short	(.L_271 - .L_270)
	.align		4
.L_270:
        /*04fc*/ 	.word	index@(_ZN7cutlass13device_kernelIN5flash11enable_sm90INS1_16FlashAttnFwdSm90INS1_25CollectiveMainloopFwdSm90ILi2EN4cute5tupleIJNS5_1CILi1EEES8_S8_EEENS6_IJNS7_ILi128EEESA_NS7_ILi192EEEEEELi192ENS_12float_e4m3_tEfNS_4arch4Sm90ELb0ELb1ELb1ELb1ELb0ELb0ELb0ELb1ELb1ELb0ELb0ELb0EEENS1_21CollectiveEpilogueFwdINS6_IJSA_SB_SA_EEES9_NS_10bfloat16_tESF_Li256ELb1ELb0ELb0ELb1EEENS1_36VarlenDynamicPersistentTileSchedulerILi128ELi128ELi256ELi128ELb0ELb0ELb1ELb1ELb0ELb1EEEEEEEEEvNT_6ParamsE)
        /*0500*/ 	.word	0x00000038


	//----- nvinfo : EIATTR_MIN_STACK_SIZE
	.align		4
.L_271:
        /*0504*/ 	.byte	0x04, 0x12
        /*0506*/ 	.short	(.L_273 - .L_272)
	.align		4
.L_272:
        /*0508*/ 	.word	index@(_ZN7cutlass13device_kernelIN5flash11enable_sm90INS1_16FlashAttnFwdSm90INS1_25CollectiveMainloopFwdSm90ILi2EN4cute5tupleIJNS5_1CILi1EEES8_S8_EEENS6_IJNS7_ILi128EEESA_NS7_ILi192EEEEEELi192ENS_12float_e4m3_tEfNS_4arch4Sm90ELb0ELb1ELb1ELb1ELb0ELb1ELb0ELb1ELb1ELb0ELb0ELb0EEENS1_21CollectiveEpilogueFwdINS6_IJSA_SB_SA_EEES9_NS_10bfloat16_tESF_Li256ELb1ELb0ELb0ELb1EEENS1_36VarlenDynamicPersistentTileSchedulerILi128ELi128ELi256ELi128ELb0ELb0ELb1ELb1ELb0ELb1EEEEEEEEEvNT_6ParamsE)
        /*050c*/ 	.word	0x00000068


	//----- nvinfo : EIATTR_MIN_STACK_SIZE
	.align		4
.L_273:
        /*0510*/ 	.byte	0x04, 0x12
        /*0512*/ 	.short	(.L_275 - .L_274)
	.align		4
.L_274:
        /*0514*/ 	.word	index@(_ZN7cutlass13device_kernelIN5flash11enable_sm90INS1_16FlashAttnFwdSm90INS1_25CollectiveMainloopFwdSm90ILi2EN4cute5tupleIJNS5_1CILi1EEES8_S8_EEENS6_IJNS7_ILi128EEENS7_ILi160EEENS7_ILi192EEEEEELi192ENS_12float_e4m3_tEfNS_4arch4Sm90ELb1ELb0ELb1ELb0ELb0ELb0ELb0ELb1ELb1ELb0ELb0ELb0EEENS1_21CollectiveEpilogueFwdINS6_IJSA_SC_SB_EEES9_NS_10bfloat16_tESG_Li256ELb0ELb0ELb0ELb1EEENS1_30DynamicPersistentTileSchedulerILi256ELi128ELb0ELb0ELb1EEEEEEEEEvNT_6ParamsE)
        /*0518*/ 	.word	0x00000028


	//----- nvinfo : EIATTR_MIN_STACK_SIZE
	.align		4
.L_275:
        /*051c*/ 	.byte	0x04, 0x12
        /*051e*/ 	.short	(.L_277 - .L_276)
	.align		4
.L_276:
        /*0520*/ 	.word	index@(_ZN7cutlass13device_kernelIN5flash11enable_sm90INS1_16FlashAttnFwdSm90INS1_25CollectiveMainloopFwdSm90ILi2EN4cute5tupleIJNS5_1CILi1EEES8_S8_EEENS6_IJNS7_ILi128EEENS7_ILi160EEENS7_ILi192EEEEEELi192ENS_12float_e4m3_tEfNS_4arch4Sm90ELb1ELb0ELb1ELb1ELb0ELb0ELb0ELb1ELb1ELb0ELb0ELb0EEENS1_21CollectiveEpilogueFwdINS6_IJSA_SC_SB_EEES9_NS_10bfloat16_tESG_Li256ELb1ELb0ELb0ELb1EEENS1_36VarlenDynamicPersistentTileSchedulerILi128ELi160ELi256ELi128ELb0ELb0ELb1ELb1ELb1ELb1EEEEEEEEEvNT_6ParamsE)
        /*0524*/ 	.word	0x00000028


	//----- nvinfo : EIATTR_MIN_STACK_SIZE
	.align		4
.L_277:
        /*0528*/ 	.byte	0x04, 0x12
        /*052a*/ 	.short	(.L_279 - .L_278)
	.align		4
.L_278:
        /*052c*/ 	.word	index@(_ZN7cutlass13device_kernelIN5flash11enable_sm90INS1_16FlashAttnFwdSm90INS1_25CollectiveMainloopFwdSm90ILi2EN4cute5tupleIJNS5_1CILi1EEES8_S8_EEENS6_IJNS7_ILi128EEENS7_ILi160EEENS7_ILi192EEEEEELi192ENS_12float_e4m3_tEfNS_4arch4Sm90ELb1ELb0ELb1ELb1ELb0ELb1ELb0ELb1ELb1ELb0ELb0ELb0EEENS1_21CollectiveEpilogueFwdINS6_IJSA_SC_SB_EEES9_NS_10bfloat16_tESG_Li256ELb1ELb0ELb0ELb1EEENS1_36VarlenDynamicPersistentTileSchedulerILi128ELi160ELi256ELi128ELb0ELb0ELb1ELb1ELb1ELb1EEEEEEEEEvNT_6ParamsE)
        /*0530*/ 	.word	0x00000050


	//----- nvinfo : EIATTR_MIN_STACK_SIZE
	.align		4
.L_279:
        /*0534*/ 	.byte	0x04, 0x12
        /*0536*/ 	.short	(.L_281 - .L_280)
	.align		4
.L_280:
        /*0538*/ 	.word	index@(_ZN7cutlass13device_kernelIN5flash11enable_sm90INS1_16FlashAttnFwdSm90INS1_25CollectiveMainloopFwdSm90ILi2EN4cute5tupleIJNS5_1CILi1EEES8_S8_EEENS6_IJNS7_ILi128EEENS7_ILi224EEESA_EEELi128ENS_12float_e4m3_tEfNS_4arch4Sm90ELb0ELb0ELb1ELb0ELb0ELb0ELb0ELb1ELb1ELb0ELb0ELb0EEENS1_21CollectiveEpilogueFwdINS6_IJSA_SA_SB_EEES9_NS_10bfloat16_tESF_Li256ELb0ELb0ELb0ELb1EEENS1_29StaticPersistentTileSchedulerILb0EEEEEEEEEvNT_6ParamsE)
        /*053c*/ 	.word	0x00000028


	//----- nvinfo : EIATTR_MIN_STACK_SIZE
	.align		4
.L_281:
        /*0540*/ 	.byte	0x04, 0x12
        /*0542*/ 	.short	(.L_283 - .L_282)
	.align		4
.L_282:
        /*0544*/ 	.word	index@(_ZN7cutlass13device_kernelIN5flash11enable_sm90INS1_16FlashAttnFwdSm90INS1_25CollectiveMainloopFwdSm90ILi2EN4cute5tupleIJNS5_1CILi1EEES8_S8_EEENS6_IJNS7_ILi128EEENS7_ILi224EEESA_EEELi128ENS_12float_e4m3_tEfNS_4arch4Sm90ELb0ELb0ELb1ELb1ELb0ELb0ELb0ELb1ELb1ELb0ELb0ELb0EEENS1_21CollectiveEpilogueFwdINS6_IJSA_SA_SB_EEES9_NS_10bfloat16_tESF_Li256ELb1ELb0ELb0ELb1EEENS1_36VarlenDynamicPersistentTileSchedulerILi128ELi224ELi256ELi128ELb0ELb0ELb1ELb0ELb1ELb1EEEEEEEEEvNT_6ParamsE)
        /*0548*/ 	.word	0x00000038


	//----- nvinfo : EIATTR_MIN_STACK_SIZE
	.align		4
.L_283:
        /*054c*/ 	.byte	0x04, 0x12
        /*054e*/ 	.short	(.L_285 - .L_284)
	.align		4
.L_284:
        /*0550*/ 	.word	index@(_ZN7cutlass13device_kernelIN5flash11enable_sm90INS1_16FlashAttnFwdSm90INS1_25CollectiveMainloopFwdSm90ILi2EN4cute5tupleIJNS5_1CILi1EEES8_S8_EEENS6_IJNS7_ILi128EEENS7_ILi224EEESA_EEELi128ENS_12float_e4m3_tEfNS_4arch4Sm90ELb0ELb0ELb1ELb1ELb0ELb1ELb0ELb1ELb1ELb0ELb0ELb0EEENS1_21CollectiveEpilogueFwdINS6_IJSA_SA_SB_EEES9_NS_10bfloat16_tESF_Li256ELb1ELb0ELb0ELb1EEENS1_36VarlenDynamicPersistentTileSchedulerILi128ELi224ELi256ELi128ELb0ELb0ELb1ELb0ELb1ELb1EEEEEEEEEvNT_6ParamsE)
        /*0554*/ 	.word	0x000000e8


	//----- nvinfo : EIATTR_MIN_STACK_SIZE
	.align		4
.L_285:
        /*0558*/ 	.byte	0x04, 0x12
        /*055a*/ 	.short	(.L_287 - .L_286)
	.align		4
.L_286:
        /*055c*/ 	.word	index@(_ZN7cutlass13device_kernelIN5flash11enable_sm90INS1_16FlashAttnFwdSm90INS1_25CollectiveMainloopFwdSm90ILi2EN4cute5tupleIJNS5_1CILi1EEES8_S8_EEENS6_IJNS7_ILi128EEENS7_ILi192EEESA_EEELi128ENS_12float_e4m3_tEfNS_4arch4Sm90ELb0ELb1ELb1ELb0ELb0ELb0ELb0ELb1ELb1ELb0ELb0ELb0EEENS1_21CollectiveEpilogueFwdINS6_IJSA_SA_SB_EEES9_NS_10bfloat16_tESF_Li256ELb0ELb0ELb0ELb1EEENS1_30DynamicPersistentTileSchedulerILi256ELi128ELb0ELb0ELb1EEEEEEEEEvNT_6ParamsE)
        /*0560*/ 	.word	0x00000038


	//----- nvinfo : EIATTR_MIN_STACK_SIZE
	.align		4
.L_287:
        /*0564*/ 	.byte	0x04, 0x12
        /*0566*/ 	.short	(.L_289 - .L_288)
	.align		4
.L_288:
        /*0568*/ 	.word	index@(_ZN7cutlass13device_kernelIN5flash11enable_sm90INS1_16FlashAttnFwdSm90INS1_25CollectiveMainloopFwdSm90ILi2EN4cute5tupleIJNS5_1CILi1EEES8_S8_EEENS6_IJNS7_ILi128EEENS7_ILi192EEESA_EEELi128ENS_12float_e4m3_tEfNS_4arch4Sm90ELb0ELb1ELb1ELb1ELb0ELb0ELb0ELb1ELb1ELb0ELb0ELb0EEENS1_21CollectiveEpilogueFwdINS6_IJSA_SA_SB_EEES9_NS_10bfloat16_tESF_Li256ELb1ELb0ELb0ELb1EEENS1_36VarlenDynamicPersistentTileSchedulerILi128ELi192ELi256ELi128ELb0ELb0ELb1ELb1ELb0ELb1EEEEEEEEEvNT_6ParamsE)
        /*056c*/ 	.word	0x00000040


	//----- nvinfo : EIATTR_MIN_STACK_SIZE
	.align		4
.L_289:
        /*0570*/ 	.byte	0x04, 0x12
        /*0572*/ 	.short	(.L_291 - .L_290)
	.align		4
.L_290:
        /*0574*/ 	.word	index@(_ZN7cutlass13device_kernelIN5flash11enable_sm90INS1_16FlashAttnFwdSm90INS1_25CollectiveMainloopFwdSm90ILi2EN4cute5tupleIJNS5_1CILi1EEES8_S8_EEENS6_IJNS7_ILi128EEENS7_ILi192EEESA_EEELi128ENS_12float_e4m3_tEfNS_4arch4Sm90ELb0ELb1ELb1ELb1ELb0ELb1ELb0ELb1ELb1ELb0ELb0ELb0EEENS1_21CollectiveEpilogueFwdINS6_IJSA_SA_SB_EEES9_NS_10bfloat16_tESF_Li256ELb1ELb0ELb0ELb1EEENS1_36VarlenDynamicPersistentTileSchedulerILi128ELi192ELi256ELi128ELb0ELb0ELb1ELb1ELb0ELb1EEEEEEEEEvNT_6ParamsE)
        /*0578*/ 	.word	0x00000048


	//----- nvinfo : EIATTR_MIN_STACK_SIZE
	.align		4
.L_291:
        /*057c*/ 	.byte	0x04, 0x12
        /*057e*/ 	.short	(.L_293 - .L_292)
	.align		4
.L_292:
        /*0580*/ 	.word	index@(_ZN7cutlass13device_kernelIN5flash11enable_sm90INS1_16FlashAttnFwdSm90INS1_25CollectiveMainloopFwdSm90ILi2EN4cute5tupleIJNS5_1CILi1EEES8_S8_EEENS6_IJNS7_ILi128EEENS7_ILi224EEESA_EEELi128ENS_12float_e4m3_tEfNS_4arch4Sm90ELb1ELb0ELb1ELb0ELb0ELb0ELb0ELb1ELb1ELb0ELb0ELb0EEENS1_21CollectiveEpilogueFwdINS6_IJSA_SA_SB_EEES9_NS_10bfloat16_tESF_Li256ELb0ELb0ELb0ELb1EEENS1_30DynamicPersistentTileSchedulerILi256ELi128ELb0ELb0ELb1EEEEEEEEEvNT_6ParamsE)
        /*0584*/ 	.word	0x00000040


	//----- nvinfo : EIATTR_MIN_STACK_SIZE
	.align		4
.L_293:
        /*0588*/ 	.byte	0x04, 0x12
        /*058a*/ 	.short	(.L_295 - .L_294)
	.align		4
.L_294:
        /*058c*/ 	.word	index@(_ZN7cutlass13device_kernelIN5flash11enable_sm90INS1_16FlashAttnFwdSm90INS1_25CollectiveMainloopFwdSm90ILi2EN4cute5tupleIJNS5_1CILi1EEES8_S8_EEENS6_IJNS7_ILi128EEENS7_ILi224EEESA_EEELi128ENS_12float_e4m3_tEfNS_4arch4Sm90ELb1ELb0ELb1ELb1ELb0ELb0ELb0ELb1ELb1ELb0ELb0ELb0EEENS1_21CollectiveEpilogueFwdINS6_IJSA_SA_SB_EEES9_NS_10bfloat16_tESF_Li256ELb1ELb0ELb0ELb1EEENS1_36VarlenDynamicPersistentTileSchedulerILi128ELi224ELi256ELi128ELb0ELb0ELb1ELb1ELb1ELb1EEEEEEEEEvNT_6ParamsE)
        /*0590*/ 	.word	0x00000038


	//----- nvinfo : EIATTR_MIN_STACK_SIZE
	.align		4
.L_295:
        /*0594*/ 	.byte	0x04, 0x12
        /*0596*/ 	.short	(.L_297 - .L_296)
	.align		4
.L_296:
        /*0598*/ 	.word	index@(_ZN7cutlass13device_kernelIN5flash11enable_sm90INS1_16FlashAttnFwdSm90INS1_25CollectiveMainloopFwdSm90ILi2EN4cute5tupleIJNS5_1CILi1EEES8_S8_EEENS6_IJNS7_ILi128EEENS7_ILi224EEESA_EEELi128ENS_12float_e4m3_tEfNS_4arch4Sm90ELb1ELb0ELb1ELb1ELb0ELb1ELb0ELb1ELb1ELb0ELb0ELb0EEENS1_21CollectiveEpilogueFwdINS6_IJSA_SA_SB_EEES9_NS_10bfloat16_tESF_Li256ELb1ELb0ELb0ELb1EEENS1_36VarlenDynamicPersistentTileSchedulerILi128ELi224ELi256ELi128ELb0ELb0ELb1ELb1ELb1ELb1EEEEEEEEEvNT_6ParamsE)
        /*059c*/ 	.word	0x000000f8


	//----- nvinfo : EIATTR_MIN_STACK_SIZE
	.align		4
.L_297:
        /*05a0*/ 	.byte	0x04, 0x12
        /*05a2*/ 	.short	(.L_299 - .L_298)
	.align		4
.L_298:
        /*05a4*/ 	.word	index@(_ZN7cutlass13device_kernelIN5flash11enable_sm90INS1_16FlashAttnFwdSm90INS1_25CollectiveMainloopFwdSm90ILi2EN4cute5tupleIJNS5_1CILi1EEES8_S8_EEENS6_IJNS7_ILi192EEENS7_ILi128EEENS7_ILi96EEEEEELi96ENS_12float_e4m3_tEfNS_4arch4Sm90ELb0ELb0ELb1ELb0ELb0ELb0ELb0ELb1ELb1ELb0ELb0ELb0EEENS1_21CollectiveEpilogueFwdINS6_IJSA_SC_SB_EEES9_NS_10bfloat16_tESG_Li384ELb0ELb0ELb0ELb1EEENS1_29StaticPersistentTileSchedulerILb0EEEEEEEEEvNT_6ParamsE)
        /*05a8*/ 	.word	0x00000000


	//----- nvinfo : EIATTR_MIN_STACK_SIZE
	.align		4
.L_299:
        /*05ac*/ 	.byte	0x04, 0x12
        /*05ae*/ 	.short	(.L_301 - .L_300)
	.align		4
.L_300:
        /*05b0*/ 	.word	index@(_ZN7cutlass13device_kernelIN5flash11enable_sm90INS1_16FlashAttnFwdSm90INS1_25CollectiveMainloopFwdSm90ILi2EN4cute5tupleIJNS5_1CILi1EEES8_S8_EEENS6_IJNS7_ILi192EEENS7_ILi128EEENS7_ILi96EEEEEELi96ENS_12float_e4m3_tEfNS_4arch4Sm90ELb0ELb0ELb1ELb1ELb0ELb0ELb0ELb1ELb1ELb0ELb0ELb0EEENS1_21CollectiveEpilogueFwdINS6_IJSA_SC_SB_EEES9_NS_10bfloat16_tESG_Li384ELb1ELb0ELb0ELb1EEENS1_36VarlenDynamicPersistentTileSchedulerILi192ELi128ELi384ELi128ELb0ELb0ELb1ELb0ELb1ELb1EEEEEEEEEvNT_6ParamsE)
        /*05b4*/ 	.word	0x00000010


	//----- nvinfo : EIATTR_MIN_STACK_SIZE
	.align		4
.L_301:
        /*05b8*/ 	.byte	0x04, 0x12
        /*05ba*/ 	.short	(.L_303 - .L_302)
	.align		4
.L_302:
        /*05bc*/ 	.word	index@(_ZN7cutlass13device_kernelIN5flash11enable_sm90INS1_16FlashAttnFwdSm90INS1_25CollectiveMainloopFwdSm90ILi2EN4cute5tupleIJNS5_1CILi1EEES8_S8_EEENS6_IJNS7_ILi192EEENS7_ILi128EEENS7_ILi96EEEEEELi96ENS_12float_e4m3_tEfNS_4arch4Sm90ELb0ELb0ELb1ELb1ELb0ELb1ELb0ELb1ELb1ELb0ELb0ELb0EEENS1_21CollectiveEpilogueFwdINS6_IJSA_SC_SB_EEES9_NS_10bfloat16_tESG_Li384ELb1ELb0ELb0ELb1EEENS1_36VarlenDynamicPersistentTileSchedulerILi192ELi128ELi384ELi128ELb0ELb0ELb1ELb0ELb1ELb1EEEEEEEEEvNT_6ParamsE)
        /*05c0*/ 	.word	0x00000060


	//----- nvinfo : EIATTR_MIN_STACK_SIZE
	.align		4
.L_303:
        /*05c4*/ 	.byte	0x04, 0x12
        /*05c6*/ 	.short	(.L_305 - .L_304)
	.align		4
.L_304:
        /*05c8*/ 	.word	index@(_ZN7cutlass13device_kernelIN5flash11enable_sm90INS1_16FlashAttnFwdSm90INS1_25CollectiveMainloopFwdSm90ILi2EN4cute5tupleIJNS5_1CILi1EEES8_S8_EEENS6_IJNS7_ILi192EEENS7_ILi128EEENS7_ILi96EEEEEELi96ENS_12float_e4m3_tEfNS_4arch4Sm90ELb0ELb1ELb1ELb0ELb0ELb0ELb0ELb1ELb1ELb0ELb0ELb0EEENS1_21CollectiveEpilogueFwdINS6_IJSA_SC_SB_EEES9_NS_10bfloat16_tESG_Li384ELb0ELb0ELb0ELb1EEENS1_30DynamicPersistentTileSchedulerILi384ELi128ELb0ELb0ELb1EEEEEEEEEvNT_6ParamsE)
        /*05cc*/ 	.word	0x00000008


	//----- nvinfo : EIATTR_MIN_STACK_SIZE
	.align		4
.L_305:
        /*05d0*/ 	.byte	0x04, 0x12
        /*05d2*/ 	.short	(.L_307 - .L_306)
	.align		4
.L_306:
        /*05d4*/ 	.word	index@(_ZN7cutlass13device_kernelIN5flash11enable_sm90INS1_16FlashAttnFwdSm90INS1_25CollectiveMainloopFwdSm90ILi2EN4cute5tupleIJNS5_1CILi1EEES8_S8_EEENS6_IJNS7_ILi192EEENS7_ILi128EEENS7_ILi96EEEEEELi96ENS_12float_e4m3_tEfNS_4arch4Sm90ELb0ELb1ELb1ELb1ELb0ELb0ELb0ELb1ELb1ELb0ELb0ELb0EEENS1_21CollectiveEpilogueFwdINS6_IJSA_SC_SB_EEES9_NS_10bfloat16_tESG_Li384ELb1ELb0ELb0ELb1EEENS1_36VarlenDynamicPersistentTileSchedulerILi192ELi128ELi384ELi128ELb0ELb0ELb1ELb1ELb0ELb1EEEEEEEEEvNT_6ParamsE)
        /*05d8*/ 	.word	0x00000010


	//----- nvinfo : EIATTR_MIN_STACK_SIZE
	.align		4
.L_307:
        /*05dc*/ 	.byte	0x04, 0x12
        /*05de*/ 	.short	(.L_309 - .L_308)
	.align		4
.L_308:
        /*05e0*/ 	.word	index@(_ZN7cutlass13device_kernelIN5flash11enable_sm90INS1_16FlashAttnFwdSm90INS1_25CollectiveMainloopFwdSm90ILi2EN4cute5tupleIJNS5_1CILi1EEES8_S8_EEENS6_IJNS7_ILi192EEENS7_ILi128EEENS7_ILi96EEEEEELi96ENS_12float_e4m3_tEfNS_4arch4Sm90ELb0ELb1ELb1ELb1ELb0ELb1ELb0ELb1ELb1ELb0ELb0ELb0EEENS1_21CollectiveEpilogueFwdINS6_IJSA_SC_SB_EEES9_NS_10bfloat16_tESG_Li384ELb1ELb0ELb0ELb1EEENS1_36VarlenDynamicPersistentTileSchedulerILi192ELi128ELi384ELi128ELb0ELb0ELb1ELb1ELb0ELb1EEEEEEEEEvNT_6ParamsE)
        /*05e4*/ 	.word	0x00000078


	//----- nvinfo : EIATTR_MIN_STACK_SIZE
	.align		4
.L_309:
        /*05e8*/ 	.byte	0x04, 0x12
        /*05ea*/ 	.short	(.L_311 - .L_310)
	.align		4
.L_310:
        /*05ec*/ 	.word	index@(_ZN7cutlass13device_kernelIN5flash11enable_sm90INS1_16FlashAttnFwdSm90INS1_25CollectiveMainloopFwdSm90ILi2EN4cute5tupleIJNS5_1CILi1EEES8_S8_EEENS6_IJNS7_ILi192EEENS7_ILi128EEENS7_ILi96EEEEEELi96ENS_12float_e4m3_tEfNS_4arch4Sm90ELb1ELb0ELb1ELb0ELb0ELb0ELb0ELb1ELb1ELb0ELb0ELb0EEENS1_21CollectiveEpilogueFwdINS6_IJSA_SC_SB_EEES9_NS_10bfloat16_tESG_Li384ELb0ELb0ELb0ELb1EEENS1_30DynamicPersistentTileSchedulerILi384ELi128ELb0ELb0ELb1EEEEEEEEEvNT_6ParamsE)
        /*05f0*/ 	.word	0x00000010


	//----- nvinfo : EIATTR_MIN_STACK_SIZE
	.align		4
.L_311:
        /*05f4*/ 	.byte	0x04, 0x12
        /*05f6*/ 	.short	(.L_313 - .L_312)
	.align		4
.L_312:
        /*05f8*/ 	.word	index@(_ZN7cutlass13device_kernelIN5flash11enable_sm90INS1_16FlashAttnFwdSm90INS1_25CollectiveMainloopFwdSm90ILi2EN4cute5tupleIJNS5_1CILi1EEES8_S8_EEENS6_IJNS7_ILi192EEENS7_ILi128EEENS7_ILi96EEEEEELi96ENS_12float_e4m3_tEfNS_4arch4Sm90ELb1ELb0ELb1ELb1ELb0ELb0ELb0ELb1ELb1ELb0ELb0ELb0EEENS1_21CollectiveEpilogueFwdINS6_IJSA_SC_SB_EEES9_NS_10bfloat16_tESG_Li384ELb1ELb0ELb0ELb1EEENS1_36VarlenDynamicPersistentTileSchedulerILi192ELi128ELi384ELi128ELb0ELb0ELb1ELb1ELb1ELb1EEEEEEEEEvNT_6ParamsE)
        /*05fc*/ 	.word	0x00000010


	//----- nvinfo : EIATTR_MIN_STACK_SIZE
	.align		4
.L_313:
        /*0600*/ 	.byte	0x04, 0x12
        /*0602*/ 	.short	(.L_315 - .L_314)
	.align		4
.L_314:
        /*0604*/ 	.word	index@(_ZN7cutlass13device_kernelIN5flash11enable_sm90INS1_16FlashAttnFwdSm90INS1_25CollectiveMainloopFwdSm90ILi2EN4cute5tupleIJNS5_1CILi1EEES8_S8_EEENS6_IJNS7_ILi192EEENS7_ILi128EEENS7_ILi96EEEEEELi96ENS_12float_e4m3_tEfNS_4arch4Sm90ELb1ELb0ELb1ELb1ELb0ELb1ELb0ELb1ELb1ELb0ELb0ELb0EEENS1_21CollectiveEpilogueFwdINS6_IJSA_SC_SB_EEES9_NS_10bfloat16_tESG_Li384ELb1ELb0ELb0ELb1EEENS1_36VarlenDynamicPersistentTileSchedulerILi192ELi128ELi384ELi128ELb0ELb0ELb1ELb1ELb1ELb1EEEEEEEEEvNT_6ParamsE)
        /*0608*/ 	.word	0x00000068


	//----- nvinfo : EIATTR_MIN_STACK_SIZE
	.align		4
.L_315:
        /*060c*/ 	.byte	0x04, 0x12
        /*060e*/ 	.short	(.L_317 - .L_316)
	.align		4
.L_316:
        /*0610*/ 	.word	index@(_ZN7cutlass13device_kernelIN5flash11enable_sm90INS1_16FlashAttnFwdSm90INS1_25CollectiveMainloopFwdSm90ILi2EN4cute5tupleIJNS5_1CILi1EEES8_S8_EEENS6_IJNS7_ILi192EEENS7_ILi160EEENS7_ILi64EEEEEELi64ENS_12float_e4m3_tEfNS_4arch4Sm90ELb0ELb0ELb1ELb0ELb0ELb0ELb0ELb1ELb1ELb0ELb0ELb0EEENS1_21CollectiveEpilogueFwdINS6_IJSA_SC_SB_EEES9_NS_10bfloat16_tESG_Li384ELb0ELb0ELb0ELb1EEENS1_29StaticPersistentTileSchedulerILb0EEEEEEEEEvNT_6ParamsE)
        /*0614*/ 	.word	0x00000000


	//----- nvinfo : EIATTR_MIN_STACK_SIZE
	.align		4
.L_317:
        /*0618*/ 	.byte	0x04, 0x12
        /*061a*/ 	.short	(.L_319 - .L_318)
	.align		4
.L_318:
        /*061c*/ 	.word	index@(_ZN7cutlass13device_kernelIN5flash11enable_sm90INS1_16FlashAttnFwdSm90INS1_25CollectiveMainloopFwdSm90ILi2EN4cute5tupleIJNS5_1CILi1EEES8_S8_EEENS6_IJNS7_ILi192EEENS7_ILi160EEENS7_ILi64EEEEEELi64ENS_12float_e4m3_tEfNS_4arch4Sm90ELb0ELb0ELb1ELb1ELb0ELb0ELb0ELb1ELb1ELb0ELb0ELb0EEENS1_21CollectiveEpilogueFwdINS6_IJSA_SC_SB_EEES9_NS_10bfloat16_tESG_Li384ELb1ELb0ELb0ELb1EEENS1_36VarlenDynamicPersistentTileSchedulerILi192ELi160ELi384ELi128ELb0ELb0ELb1ELb0ELb1ELb1EEEEEEEEEvNT_6ParamsE)
        /*0620*/ 	.word	0x00000008


	//----- nvinfo : EIATTR_MIN_STACK_SIZE
	.align		4
.L_319:
        /*0624*/ 	.byte	0x04, 0x12
        /*0626*/ 	.short	(.L_321 - .L_320)
	.align		4
.L_320:
        /*0628*/ 	.word	index@(_ZN7cutlass13device_kernelIN5flash11enable_sm90INS1_16FlashAttnFwdSm90INS1_25CollectiveMainloopFwdSm90ILi2EN4cute5tupleIJNS5_1CILi1EEES8_S8_EEENS6_IJNS7_ILi192EEENS7_ILi160EEENS7_ILi64EEEEEELi64ENS_12float_e4m3_tEfNS_4arch4Sm90ELb0ELb0ELb1ELb1ELb0ELb1ELb0ELb1ELb1ELb0ELb0ELb0EEENS1_21CollectiveEpilogueFwdINS6_IJSA_SC_SB_EEES9_NS_10bfloat16_tESG_Li384ELb1ELb0ELb0ELb1EEENS1_36VarlenDynamicPersistentTileSchedulerILi192ELi160ELi384ELi128ELb0ELb0ELb1ELb0ELb1ELb1EEEEEEEEEvNT_6ParamsE)
        /*062c*/ 	.word	0x00000058


	//----- nvinfo : EIATTR_MIN_STACK_SIZE
	.align		4
.L_321:
        /*0630*/ 	.byte	0x04, 0x12
        /*0632*/ 	.short	(.L_323 - .L_322)
	.align		4
.L_322:
        /*0634*/ 	.word	index@(_ZN7cutlass13device_kernelIN5flash11enable_sm90INS1_16FlashAttnFwdSm90INS1_25CollectiveMainloopFwdSm90ILi2EN4cute5tupleIJNS5_1CILi1EEES8_S8_EEENS6_IJNS7_ILi192EEENS7_ILi160EEENS7_ILi64EEEEEELi64ENS_12float_e4m3_tEfNS_4arch4Sm90ELb0ELb1ELb1ELb0ELb0ELb0ELb0ELb1ELb1ELb0ELb0ELb0EEENS1_21CollectiveEpilogueFwdINS6_IJSA_SC_SB_EEES9_NS_10bfloat16_tESG_Li384ELb0ELb0ELb0ELb1EEENS1_30DynamicPersistentTileSchedulerILi384ELi128ELb0ELb0ELb1EEEEEEEEEvNT_6ParamsE)
        /*0638*/ 	.word	0x00000000


	//----- nvinfo : EIATTR_MIN_STACK_SIZE
	.align		4
.L_323:
        /*063c*/ 	.byte	0x04, 0x12
        /*063e*/ 	.short	(.L_325 - .L_324)
	.align		4
.L_324:
        /*0640*/ 	.word	index@(_ZN7cutlass13device_kernelIN5flash11enable_sm90INS1_16FlashAttnFwdSm90INS1_25CollectiveMainloopFwdSm90ILi2EN4cute5tupleIJNS5_1CILi1EEES8_S8_EEENS6_IJNS7_ILi192EEENS7_ILi160EEENS7_ILi64EEEEEELi64ENS_12float_e4m3_tEfNS_4arch4Sm90ELb0ELb1ELb1ELb1ELb0ELb0ELb0ELb1ELb1ELb0ELb0ELb0EEENS1_21CollectiveEpilogueFwdINS6_IJSA_SC_SB_EEES9_NS_10bfloat16_tESG_Li384ELb1ELb0ELb0ELb1EEENS1_36VarlenDynamicPersistentTileSchedulerILi192ELi160ELi384ELi128ELb0ELb0ELb1ELb1ELb0ELb1EEEEEEEEEvNT_6ParamsE)
        /*0644*/ 	.word	0x00000008


	//----- nvinfo : EIATTR_MIN_STACK_SIZE
	.align		4
.L_325:
        /*0648*/ 	.byte	0x04, 0x12
        /*064a*/ 	.short	(.L_327 - .L_326)
	.align		4
.L_326:
        /*064c*/ 	.word	index@(_ZN7cutlass13device_kernelIN5flash11enable_sm90INS1_16FlashAttnFwdSm90INS1_25CollectiveMainloopFwdSm90ILi2EN4cute5tupleIJNS5_1CILi1EEES8_S8_EEENS6_IJNS7_ILi192EEENS7_ILi160EEENS7_ILi64EEEEEELi64ENS_12float_e4m3_tEfNS_4arch4Sm90ELb0ELb1ELb1ELb1ELb0ELb1ELb0ELb1ELb1ELb0ELb0ELb0EEENS1_21CollectiveEpilogueFwdINS6_IJSA_SC_SB_EEES9_NS_10bfloat16_tESG_Li384ELb1ELb0ELb0ELb1EEENS1_36VarlenDynamicPersistentTileSchedulerILi192ELi160ELi384ELi128ELb0ELb0ELb1ELb1ELb0ELb1EEEEEEEEEvNT_6ParamsE)
        /*0650*/ 	.word	0x00000080


	//----- nvinfo : EIATTR_MIN_STACK_SIZE
	.align		4
.L_327:
        /*0654*/ 	.byte	0x04, 0x12
        /*0656*/ 	.short	(.L_329 - .L_328)
	.align		4
.L_328:
        /*0658*/ 	.word	index@(_ZN7cutlass13device_kernelIN5flash11enable_sm90INS1_16FlashAttnFwdSm90INS1_25CollectiveMainloopFwdSm90ILi2EN4cute5tupleIJNS5_1CILi1EEES8_S8_EEENS6_IJNS7_ILi192EEENS7_ILi160EEENS7_ILi64EEEEEELi64ENS_12float_e4m3_tEfNS_4arch4Sm90ELb1ELb0ELb1ELb0ELb0ELb0ELb0ELb1ELb1ELb0ELb0ELb0EEENS1_21CollectiveEpilogueFwdINS6_IJSA_SC_SB_EEES9_NS_10bfloat16_tESG_Li384ELb0ELb0ELb0ELb1EEENS1_30DynamicPersistentTileSchedulerILi384ELi128ELb0ELb0ELb1EEEEEEEEEvNT_6ParamsE)
        /*065c*/ 	.word	0x00000010


	//----- nvinfo : EIATTR_MIN_STACK_SIZE
	.align		4
.L_329:
        /*0660*/ 	.byte	0x04, 0x12
        /*0662*/ 	.short	(.L_331 - .L_330)
	.align		4
.L_330:
        /*0664*/ 	.word	index@(_ZN7cutlass13device_kernelIN5flash11enable_sm90INS1_16FlashAttnFwdSm90INS1_25CollectiveMainloopFwdSm90ILi2EN4cute5tupleIJNS5_1CILi1EEES8_S8_EEENS6_IJNS7_ILi192EEENS7_ILi160EEENS7_ILi64EEEEEELi64ENS_12float_e4m3_tEfNS_4arch4Sm90ELb1ELb0ELb1ELb1ELb0ELb0ELb0ELb1ELb1ELb0ELb0ELb0EEENS1_21CollectiveEpilogueFwdINS6_IJSA_SC_SB_EEES9_NS_10bfloat16_tESG_Li384ELb1ELb0ELb0ELb1EEENS1_36VarlenDynamicPersistentTileSchedulerILi192ELi160ELi384ELi128ELb0ELb0ELb1ELb1ELb1ELb1EEEEEEEEEvNT_6ParamsE)
        /*0668*/ 	.word	0x00000008


	//----- nvinfo : EIATTR_MIN_STACK_SIZE
	.align		4
.L_331:
        /*066c*/ 	.byte	0x04, 0x12
        /*066e*/ 	.short	(.L_333 - .L_332)
	.align		4
.L_332:
        /*0670*/ 	.word	index@(_ZN7cutlass13device_kernelIN5flash11enable_sm90INS1_16FlashAttnFwdSm90INS1_25CollectiveMainloopFwdSm90ILi2EN4cute5tupleIJNS5_1CILi1EEES8_S8_EEENS6_IJNS7_ILi192EEENS7_ILi160EEENS7_ILi64EEEEEELi64ENS_12float_e4m3_tEfNS_4arch4Sm90ELb1ELb0ELb1ELb1ELb0ELb1ELb0ELb1ELb1ELb0ELb0ELb0EEENS1_21CollectiveEpilogueFwdINS6_IJSA_SC_SB_EEES9_NS_10bfloat16_tESG_Li384ELb1ELb0ELb0ELb1EEENS1_36VarlenDynamicPersistentTileSchedulerILi192ELi160ELi384ELi128ELb0ELb0ELb1ELb1ELb1ELb1EEEEEEEEEvNT_6ParamsE)
        /*0674*/ 	.word	0x00000070
.L_333:


//--------------------- .nv.compat                --------------------------
	.section	.nv.compat,"",@"SHT_CUDA_COMPAT_INFO"
	.align	4
        /*0000*/ 	.byte	0x02, 0x09, 0x01, 0x00, 0x02, 0x02, 0x04, 0x00, 0x02, 0x05, 0x05, 0x00, 0x03, 0x07, 0x01, 0x01
        /*0010*/ 	.byte	0x02, 0x03, 0x01, 0x00, 0x02, 0x06, 0x01, 0x00, 0x04, 0x0b, 0x08, 0x00, 0x00, 0x00, 0x00, 0x00
        /*0020*/ 	.byte	0x00, 0x00, 0x00, 0x00


//--------------------- .nv.info._ZN7cutlass13device_kernelIN5flash11enable_sm90INS1_16FlashAttnFwdSm90INS1_25CollectiveMainloopFwdSm90ILi2EN4cute5tupleIJNS5_1CILi1EEES8_S8_EEENS6_IJNS7_ILi128EEESA_NS7_ILi256EEEEEELi256ENS_12float_e4m3_tEfNS_4arch4Sm90ELb0ELb0ELb1ELb0ELb0ELb0ELb0ELb1ELb1ELb0ELb0ELb0EEENS1_21CollectiveEpilogueFwdINS6_IJSA_SB_SA_EEES9_NS_10bfloat16_tESF_Li256ELb0ELb0ELb0ELb1EEENS1_29StaticPersistentTileSchedulerILb0EEEEEEEEEvNT_6ParamsE --------------------------
	.section	.nv.info._ZN7cutlass13device_kernelIN5flash11enable_sm90INS1_16FlashAttnFwdSm90INS1_25CollectiveMainloopFwdSm90ILi2EN4cute5tupleIJNS5_1CILi1EEES8_S8_EEENS6_IJNS7_ILi128EEESA_NS7_ILi256EEEEEELi256ENS_12float_e4m3_tEfNS_4arch4Sm90ELb0ELb0ELb1ELb0ELb0ELb0ELb0ELb1ELb1ELb0ELb0ELb0EEENS1_21CollectiveEpilogueFwdINS6_IJSA_SB_SA_EEES9_NS_10bfloat16_tESF_Li256ELb0ELb0ELb0ELb1EEENS1_29StaticPersistentTileSchedulerILb0EEEEEEEEEvNT_6ParamsE,"",@"SHT_CUDA_INFO"
	.sectionflags	@""
	.align	4


	//----- nvinfo : EIATTR_CUDA_API_VERSION
	.align		4
        /*0000*/ 	.byte	0x04, 0x37
        /*0002*/ 	.short	(.L_335 - .L_334)
.L_334:
        /*0004*/ 	.word	0x00000082


	//----- nvinfo : EIATTR_KPARAM_INFO
	.align		4
.L_335:
        /*0008*/ 	.byte	0x04, 0x17
        /*000a*/ 	.short	(.L_337 - .L_336)
.L_336:
        /*000c*/ 	.word	0x00000000
        /*0010*/ 	.short	0x0000
        /*0012*/ 	.short	0x0070
        /*0014*/ 	.byte	0x00, 0xf0, 0x01, 0x2e


	//----- nvinfo : EIATTR_SPARSE_MMA_MASK
	.align		4
.L_337:
        /*0018*/ 	.byte	0x03, 0x50
        /*001a*/ 	.short	0x0000


	//----- nvinfo : EIATTR_MAXREG_COUNT
	.align		4
        /*001c*/ 	.byte	0x03, 0x1b
        /*001e*/ 	.short	0x00a8


	//----- nvinfo : EIATTR_NUM_BARRIERS
	.align		4
        /*0020*/ 	.byte	0x02, 0x4c
        /*0022*/ 	.byte	0x10
	.zero		1


	//----- nvinfo : EIATTR_EXTERNS
	.align		4
        /*0024*/ 	.byte	0x04, 0x0f
        /*0026*/ 	.short	(.L_339 - .L_338)


	//   ....[0]....
	.align		4
.L_338:
        /*0028*/ 	.word	index@(__assertfail)


	//----- nvinfo : EIATTR_ANNOTATIONS
	.align		4
.L_339:
        /*002c*/ 	.byte	0x04, 0x55
        /*002e*/ 	.short	(.L_341 - .L_340)


	//   ....[0]....
.L_340:
        /*0030*/ 	.word	0x00000001
        /*0034*/ 	.byte	0x40, 0x9d, 0x00, 0x00, 0x01, 0x00, 0x00, 0x00, 0x60, 0x9d, 0x00, 0x00, 0x01, 0x00, 0x00, 0x00
        /* <DEDUP_REMOVED lines=28> */
        /*0204*/ 	.byte	0x90, 0xda, 0x00, 0x00


	//----- nvinfo : EIATTR_MERCURY_ISA_VERSION
	.align		4
.L_341:
        /*0208*/ 	.byte	0x03, 0x5f
        /*020a*/ 	.short	0x0101


	//----- nvinfo : EIATTR_INT_WARP_WIDE_INSTR_OFFSETS
	.align		4
        /*020c*/ 	.byte	0x04, 0x31
        /*020e*/ 	.short	(.L_343 - .L_342)


	//   ....[0]....
.L_342:
        /*0210*/ 	.word	0x00000190


	//   ....[1]....
        /*0214*/ 	.word	0x000001c0


	//   ....[2]....
        /*0218*/ 	.word	0x000001d0


	//   ....[3]....
        /*021c*/ 	.word	0x0000a840


	//----- nvinfo : EIATTR_COOP_GROUP_MASK_REGIDS
	.align		4
.L_343:
        /*0220*/ 	.byte	0x04, 0x29
        /*0222*/ 	.short	(.L_345 - .L_344)


	//   ....[0]....
.L_344:
        /*0224*/ 	.word	0xffffffff


	//   ....[1]....
        /*0228*/ 	.word	0xffffffff


	//   ....[2]....
        /*022c*/ 	.word	0xffffffff


	//   ....[3]....
        /*0230*/ 	.word	0xffffffff


	//   ....[4]....
        /*0234*/ 	.word	0xffffffff


	//   ....[5]....
        /*0238*/ 	.word	0xffffffff


	//   ....[6]....
        /*023c*/ 	.word	0xffffffff


	//   ....[7]....
        /*0240*/ 	.word	0xffffffff


	//   ....[8]....
        /*0244*/ 	.word	0xffffffff


	//   ....[9]....
        /*0248*/ 	.word	0xffffffff


	//   ....[10]....
        /*024c*/ 	.word	0xffffffff


	//   ....[11]....
        /*0250*/ 	.word	0xffffffff


	//   ....[12]....
        /*0254*/ 	.word	0xffffffff


	//   ....[13]....
        /*0258*/ 	.word	0xffffffff


	//   ....[14]....
        /*025c*/ 	.word	0xffffffff


	//   ....[15]....
        /*0260*/ 	.word	0xffffffff


	//   ....[16]....
        /*0264*/ 	.word	0xffffffff


	//   ....[17]....
        /*0268*/ 	.word	0xffffffff


	//   ....[18]....
        /*026c*/ 	.word	0xffffffff


	//   ....[19]....
        /*0270*/ 	.word	0xffffffff


	//   ....[20]....
        /*0274*/ 	.word	0xffffffff


	//   ....[21]....
        /*0278*/ 	.word	0xffffffff


	//   ....[22]....
        /*027c*/ 	.word	0xffffffff


	//   ....[23]....
        /*0280*/ 	.word	0xffffffff


	//   ....[24]....
        /*0284*/ 	.word	0xffffffff


	//   ....[25]....
        /*0288*/ 	.word	0xffffffff


	//   ....[26]....
        /*028c*/ 	.word	0xffffffff


	//   ....[27]....
        /*0290*/ 	.word	0xffffffff


	//   ....[28]....
        /*0294*/ 	.word	0xffffffff


	//   ....[29]....
        /*0298*/ 	.word	0xffffffff


	//   ....[30]....
        /*029c*/ 	.word	0xffffffff


	//   ....[31]....
        /*02a0*/ 	.word	0xffffffff


	//   ....[32]....
        /*02a4*/ 	.word	0xffffffff


	//   ....[33]....
        /*02a8*/ 	.word	0xffffffff


	//   ....[34]....
        /*02ac*/ 	.word	0xffffffff


	//   ....[35]....
        /*02b0*/ 	.word	0xffffffff


	//   ....[36]....
        /*02b4*/ 	.word	0xffffffff


	//   ....[37]....
        /*02b8*/ 	.word	0xffffffff


	//   ....[38]....
        /*02bc*/ 	.word	0xffffffff


	//   ....[39]....
        /*02c0*/ 	.word	0xffffffff


	//   ....[40]....
        /*02c4*/ 	.word	0xffffffff


	//   ....[41]....
        /*02c8*/ 	.word	0xffffffff


	//   ....[42]....
        /*02cc*/ 	.word	0xffffffff


	//   ....[43]....
        /*02d0*/ 	.word	0xffffffff


	//   ....[44]....
        /*02d4*/ 	.word	0xffffffff


	//   ....[45]....
        /*02d8*/ 	.word	0xffffffff


	//   ....[46]....
        /*02dc*/ 	.word	0xffffffff


	//   ....[47]....
        /*02e0*/ 	.word	0xffffffff


	//   ....[48]....
        /*02e4*/ 	.word	0xffffffff


	//   ....[49]....
        /*02e8*/ 	.word	0xffffffff


	//   ....[50]....
        /*02ec*/ 	.word	0xffffffff


	//   ....[51]....
        /*02f0*/ 	.word	0xffffffff


	//   ....[52]....
        /*02f4*/ 	.word	0xffffffff


	//   ....[53]....
        /*02f8*/ 	.word	0xffffffff


	//   ....[54]....
        /*02fc*/ 	.word	0xffffffff


	//   ....[55]....
        /*0300*/ 	.word	0xffffffff


	//   ....[56]....
        /*0304*/ 	.word	0xffffffff


	//   ....[57]....
        /*0308*/ 	.word	0xffffffff


	//   ....[58]....
        /*030c*/ 	.word	0xffffffff


	//   ....[59]....
        /*0310*/ 	.word	0xffffffff


	//   ....[60]....
        /*0314*/ 	.word	0xffffffff


	//   ....[61]....
        /*0318*/ 	.word	0xffffffff


	//   ....[62]....
        /*031c*/ 	.word	0xffffffff


	//   ....[63]....
        /*0320*/ 	.word	0xffffffff


	//   ....[64]....
        /*0324*/ 	.word	0xffffffff


	//   ....[65]....
        /*0328*/ 	.word	0xffffffff


	//   ....[66]....
        /*032c*/ 	.word	0xffffffff


	//   ....[67]....
        /*0330*/ 	.word	0xffffffff


	//   ....[68]....
        /*0334*/ 	.word	0xffffffff


	//   ....[69]....
        /*0338*/ 	.word	0xffffffff


	//   ....[70]....
        /*033c*/ 	.word	0xffffffff


	//   ....[71]....
        /*0340*/ 	.word	0xffffffff


	//   ....[72]....
        /*0344*/ 	.word	0xffffffff


	//   ....[73]....
        /*0348*/ 	.word	0xffffffff


	//   ....[74]....
        /*034c*/ 	.word	0xffffffff


	//   ....[75]....
        /*0350*/ 	.word	0xffffffff


	//   ....[76]....
        /*0354*/ 	.word	0xffffffff


	//   ....[77]....
        /*0358*/ 	.word	0xffffffff


	//   ....[78]....
        /*035c*/ 	.word	0xffffffff


	//   ....[79]....
        /*0360*/ 	.word	0xffffffff


	//   ....[80]....
        /*0364*/ 	.word	0xffffffff


	//   ....[81]....
        /*0368*/ 	.word	0xffffffff


	//   ....[82]....
        /*036c*/ 	.word	0xffffffff


	//   ....[83]....
        /*0370*/ 	.word	0xffffffff


	//   ....[84]....
        /*0374*/ 	.word	0xffffffff


	//   ....[85]....
        /*0378*/ 	.word	0xffffffff


	//   ....[86]....
        /*037c*/ 	.word	0xffffffff


	//   ....[87]....
        /*0380*/ 	.word	0x0500000f


	//----- nvinfo : EIATTR_COOP_GROUP_INSTR_OFFSETS
	.align		4
.L_345:
        /*0384*/ 	.byte	0x04, 0x28
        /*0386*/ 	.short	(.L_347 - .L_346)


	//   ....[0]....
.L_346:
        /*0388*/ 	.word	0x00000070


	//   ....[1]....
        /*038c*/ 	.word	0x000001a0


	//   ....[2]....
        /*0390*/ 	.word	0x000001f0


	//   ....[3]....
        /*0394*/ 	.word	0x000003e0


	//   ....[4]....
        /*0398*/ 	.word	0x00000540


	//   ....[5]....
        /*039c*/ 	.word	0x00000660


	//   ....[6]....
        /*03a0*/ 	.word	0x000007c0


	//   ....[7]....
        /*03a4*/ 	.word	0x00000d80


	//   ....[8]....
        /*03a8*/ 	.word	0x00002da0


	//   ....[9]....
        /*03ac*/ 	.word	0x00002e10


	//   ....[10]....
        /*03b0*/ 	.word	0x00003380


	//   ....[11]....
        /*03b4*/ 	.word	0x00003440


	//   ....[12]....
        /*03b8*/ 	.word	0x00005930


	//   ....[13]....
        /*03bc*/ 	.word	0x00005950


	//   ....[14]....
        /*03c0*/ 	.word	0x00005980


	//   ....[15]....
        /*03c4*/ 	.word	0x00005990


	//   ....[16]....
        /*03c8*/ 	.word	0x000075c0


	//   ....[17]....
        /*03cc*/ 	.word	0x000075d0


	//   ....[18]....
        /*03d0*/ 	.word	0x00007600


	//   ....[19]....
        /*03d4*/ 	.word	0x00007610


	//   ....[20]....
        /*03d8*/ 	.word	0x000087e0


	//   ....[21]....
        /*03dc*/ 	.word	0x000087f0


	//   ....[22]....
        /*03e0*/ 	.word	0x00008800


	//   ....[23]....
        /*03e4*/ 	.word	0x00008810


	//   ....[24]....
        /*03e8*/ 	.word	0x00008c20


	//   ....[25]....
        /*03ec*/ 	.word	0x00008c60


	//   ....[26]....
        /*03f0*/ 	.word	0x00008de0


	//   ....[27]....
        /*03f4*/ 	.word	0x00008e70


	//   ....[28]....
        /*03f8*/ 	.word	0x00008ef0


	//   ....[29]....
        /*03fc*/ 	.word	0x00008f20


	//   ....[30]....
        /*0400*/ 	.word	0x00008f50


	//   ....[31]....
        /*0404*/ 	.word	0x00008f80


	//   ....[32]....
        /*0408*/ 	.word	0x00008fb0


	//   ....[33]....
        /*040c*/ 	.word	0x00008fd0


	//   ....[34]....
        /*0410*/ 	.word	0x00009000


	//   ....[35]....
        /*0414*/ 	.word	0x00009020


	//   ....[36]....
        /*0418*/ 	.word	0x00009080


	//   ....[37]....
        /*041c*/ 	.word	0x00009090


	//   ....[38]....
        /*0420*/ 	.word	0x000090a0


	//   ....[39]....
        /*0424*/ 	.word	0x000090b0


	//   ....[40]....
        /*0428*/ 	.word	0x000090d0


	//   ....[41]....
        /*042c*/ 	.word	0x000090e0


	//   ....[42]....
        /*0430*/ 	.word	0x000090f0


	//   ....[43]....
        /*0434*/ 	.word	0x00009100


	//   ....[44]....
        /*0438*/ 	.word	0x00009110


	//   ....[45]....
        /*043c*/ 	.word	0x00009120


	//   ....[46]....
        /*0440*/ 	.word	0x00009130


	//   ....[47]....
        /*0444*/ 	.word	0x00009140


	//   ....[48]....
        /*0448*/ 	.word	0x00009150


	//   ....[49]....
        /*044c*/ 	.word	0x00009160


	//   ....[50]....
        /*0450*/ 	.word	0x00009170


	//   ....[51]....
        /*0454*/ 	.word	0x00009180


	//   ....[52]....
        /*0458*/ 	.word	0x00009190


	//   ....[53]....
        /*045c*/ 	.word	0x000091a0


	//   ....[54]....
        /*0460*/ 	.word	0x000091b0


	//   ....[55]....
        /*0464*/ 	.word	0x000091c0


	//   ....[56]....
        /*0468*/ 	.word	0x000091d0


	//   ....[57]....
        /*046c*/ 	.word	0x000091e0


	//   ....[58]....
        /*0470*/ 	.word	0x000091f0


	//   ....[59]....
        /*0474*/ 	.word	0x00009200


	//   ....[60]....
        /*0478*/ 	.word	0x00009210


	//   ....[61]....
        /*047c*/ 	.word	0x00009220


	//   ....[62]....
        /*0480*/ 	.word	0x00009240


	//   ....[63]....
        /*0484*/ 	.word	0x00009260


	//   ....[64]....
        /*0488*/ 	.word	0x00009290


	//   ....[65]....
        /*048c*/ 	.word	0x000092b0


	//   ....[66]....
        /*0490*/ 	.word	0x000092d0


	//   ....[67]....
        /*0494*/ 	.word	0x000092e0


	//   ....[68]....
        /*0498*/ 	.word	0x000092f0


	//   ....[69]....
        /*049c*/ 	.word	0x00009300


	//   ....[70]....
        /*04a0*/ 	.word	0x00009310


	//   ....[71]....
        /*04a4*/ 	.word	0x00009330


	//   ....[72]....
        /*04a8*/ 	.word	0x00009340


	//   ....[73]....
        /*04ac*/ 	.word	0x00009360


	//   ....[74]....
        /*04b0*/ 	.word	0x00009380


	//   ....[75]....
        /*04b4*/ 	.word	0x00009390


	//   ....[76]....
        /*04b8*/ 	.word	0x000093a0


	//   ....[77]....
        /*04bc*/ 	.word	0x000093c0


	//   ....[78]....
        /*04c0*/ 	.word	0x000093e0


	//   ....[79]....
        /*04c4*/ 	.word	0x00009400


	//   ....[80]....
        /*04c8*/ 	.word	0x00009410


	//   ....[81]....
        /*04cc*/ 	.word	0x00009440


	//   ....[82]....
        /*04d0*/ 	.word	0x00009450


	//   ....[83]....
        /*04d4*/ 	.word	0x00009460


	//   ....[84]....
        /*04d8*/ 	.word	0x000099f0


	//   ....[85]....
        /*04dc*/ 	.word	0x0000a960


	//   ....[86]....
        /*04e0*/ 	.word	0x0000d2d0


	//   ....[87]....
        /*04e4*/ 	.word	0x0000d7f0


	//----- nvinfo : EIATTR_REG_RECONFIG
	.align		4
.L_347:
        /*04e8*/ 	.byte	0x01, 0x54
	.zero		2


	//----- nvinfo : EIATTR_SYSCALL_OFFSETS
	.align		4
        /*04ec*/ 	.byte	0x04, 0x46
        /*04ee*/ 	.short	(.L_349 - .L_348)


	//   ....[0]....
.L_348:
        /*04f0*/ 	.word	0x00001140


	//   ....[1]....
        /*04f4*/ 	.word	0x0000a2e0


	//   ....[2]....
        /*04f8*/ 	.word	0x0000a420


	//   ....[3]....
        /*04fc*/ 	.word	0x0000a560


	//   ....[4]....
        /*0500*/ 	.word	0x0000a680


	//----- nvinfo : EIATTR_MBARRIER_INSTR_OFFSETS
	.align		4
.L_349:
        /*0504*/ 	.byte	0x04, 0x39
        /*0506*/ 	.short	(.L_351 - .L_350)


	//   ....[0]....
.L_350:
        /*0508*/ 	.word	0x00000290
        /*050c*/ 	.word	0x000000ff
        /*0510*/ 	.word	0x00038800
        /*0514*/ 	.short	0x0100
        /*0516*/ 	.byte	0x06
	.zero		1


	//   ....[1]....
        /*0518*/ 	.word	0x000002a0
        /*051c*/ 	.word	0x000000ff
        /*0520*/ 	.word	0x00038820
        /*0524*/ 	.short	0x0100
        /*0526*/ 	.byte	0x06
	.zero		1


	//   ....[2]....
        /*0528*/ 	.word	0x00000390
        /*052c*/ 	.word	0x000000ff
        /*0530*/ 	.word	0x00038830
        /*0534*/ 	.short	0x0100
        /*0536*/ 	.byte	0x08
	.zero		1


	//   ....[3]....
        /*0538*/ 	.word	0x000003a0
        /*053c*/ 	.word	0x000000ff
        /*0540*/ 	.word	0x00038840
        /*0544*/ 	.short	0x0100
        /*0546*/ 	.byte	0x08
	.zero		1


	//   ....[4]....
        /*0548*/ 	.word	0x000003b0
        /*054c*/ 	.word	0x000000ff
        /*0550*/ 	.word	0x00038838
        /*0554*/ 	.short	0x0100
        /*0556*/ 	.byte	0x08
	.zero		1


	//   ....[5]....
        /*0558*/ 	.word	0x000003c0
        /*055c*/ 	.word	0x000000ff
        /*0560*/ 	.word	0x00038848
        /*0564*/ 	.short	0x0100
        /*0566*/ 	.byte	0x08
	.zero		1


	//   ....[6]....
        /*0568*/ 	.word	0x000004f0
        /*056c*/ 	.word	0x000000ff
        /*0570*/ 	.word	0x00038850
        /*0574*/ 	.short	0x0100
        /*0576*/ 	.byte	0x08
	.zero		1


	//   ....[7]....
        /*0578*/ 	.word	0x00000500
        /*057c*/ 	.word	0x000000ff
        /*0580*/ 	.word	0x00038860
        /*0584*/ 	.short	0x0100
        /*0586*/ 	.byte	0x08
	.zero		1


	//   ....[8]....
        /*0588*/ 	.word	0x00000510
        /*058c*/ 	.word	0x000000ff
        /*0590*/ 	.word	0x00038858
        /*0594*/ 	.short	0x0100
        /*0596*/ 	.byte	0x08
	.zero		1


	//   ....[9]....
        /*0598*/ 	.word	0x00000520
        /*059c*/ 	.word	0x000000ff
        /*05a0*/ 	.word	0x00038868
        /*05a4*/ 	.short	0x0100
        /*05a6*/ 	.byte	0x08
	.zero		1


	//   ....[10]....
        /*05a8*/ 	.word	0x00000610
        /*05ac*/ 	.word	0x000000ff
        /*05b0*/ 	.word	0x00038870
        /*05b4*/ 	.short	0x0100
        /*05b6*/ 	.byte	0x06
	.zero		1


	//   ....[11]....
        /*05b8*/ 	.word	0x00000620
        /*05bc*/ 	.word	0x000000ff
        /*05c0*/ 	.word	0x00038880
        /*05c4*/ 	.short	0x0100
        /*05c6*/ 	.byte	0x06
	.zero		1


	//   ....[12]....
        /*05c8*/ 	.word	0x00000630
        /*05cc*/ 	.word	0x000000ff
        /*05d0*/ 	.word	0x00038878
        /*05d4*/ 	.short	0x0100
        /*05d6*/ 	.byte	0x06
	.zero		1


	//   ....[13]....
        /*05d8*/ 	.word	0x00000640
        /*05dc*/ 	.word	0x000000ff
        /*05e0*/ 	.word	0x00038888
        /*05e4*/ 	.short	0x0100
        /*05e6*/ 	.byte	0x06
	.zero		1


	//   ....[14]....
        /*05e8*/ 	.word	0x00000770
        /*05ec*/ 	.word	0x000000ff
        /*05f0*/ 	.word	0x00038890
        /*05f4*/ 	.short	0x0100
        /*05f6*/ 	.byte	0x08
	.zero		1


	//   ....[15]....
        /*05f8*/ 	.word	0x00000780
        /*05fc*/ 	.word	0x000000ff
        /*0600*/ 	.word	0x000388a0
        /*0604*/ 	.short	0x0100
        /*0606*/ 	.byte	0x08
	.zero		1


	//   ....[16]....
        /*0608*/ 	.word	0x00000790
        /*060c*/ 	.word	0x000000ff
        /*0610*/ 	.word	0x00038898
        /*0614*/ 	.short	0x0100
        /*0616*/ 	.byte	0x08
	.zero		1


	//   ....[17]....
        /*0618*/ 	.word	0x000007a0
        /*061c*/ 	.word	0x000000ff
        /*0620*/ 	.word	0x000388a8
        /*0624*/ 	.short	0x0100
        /*0626*/ 	.byte	0x08
	.zero		1


	//   ....[18]....
        /*0628*/ 	.word	0x000008d0
        /*062c*/ 	.word	0x000000ff
        /*0630*/ 	.word	0x000388b0
        /*0634*/ 	.short	0x0100
        /*0636*/ 	.byte	0x08
	.zero		1


	//   ....[19]....
        /*0638*/ 	.word	0x000008e0
        /*063c*/ 	.word	0x000000ff
        /*0640*/ 	.word	0x000388c0
        /*0644*/ 	.short	0x0100
        /*0646*/ 	.byte	0x08
	.zero		1


	//   ....[20]....
        /*0648*/ 	.word	0x000008f0
        /*064c*/ 	.word	0x000000ff
        /*0650*/ 	.word	0x000388b8
        /*0654*/ 	.short	0x0100
        /*0656*/ 	.byte	0x08
	.zero		1


	//   ....[21]....
        /*0658*/ 	.word	0x00000900
        /*065c*/ 	.word	0x000000ff
        /*0660*/ 	.word	0x000388c8
        /*0664*/ 	.short	0x0100
        /*0666*/ 	.byte	0x08
	.zero		1


	//   ....[22]....
        /*0668*/ 	.word	0x00001470
        /*066c*/ 	.word	0x000000ff
        /*0670*/ 	.word	0x00038800
        /*0674*/ 	.short	0x010a
        /*0676*/ 	.byte	0x26
	.zero		1


	//   ....[23]....
        /*0678*/ 	.word	0x00001510
        /*067c*/ 	.word	0x00000003
        /*0680*/ 	.word	0x00038830
        /*0684*/ 	.short	0x010a
        /*0686*/ 	.byte	0x3f
	.zero		1


	//   ....[24]....
        /*0688*/ 	.word	0x00001580
        /*068c*/ 	.word	0x00000003
        /*0690*/ 	.word	0x00038830
        /*0694*/ 	.short	0x010a
        /*0696*/ 	.byte	0x3f
	.zero		1


	//   ....[25]....
        /*0698*/ 	.word	0x000031b0
        /*069c*/ 	.word	0x00000003
        /*06a0*/ 	.word	0x00000000
        /*06a4*/ 	.short	0x0101
        /*06a6*/ 	.byte	0x3f
	.zero		1


	//   ....[26]....
        /*06a8*/ 	.word	0x00004810
        /*06ac*/ 	.word	0x000000ff
        /*06b0*/ 	.word	0x00038830
        /*06b4*/ 	.short	0x010a
        /*06b6*/ 	.byte	0x06
	.zero		1


	//   ....[27]....
        /*06b8*/ 	.word	0x00004850
        /*06bc*/ 	.word	0x000000ff
        /*06c0*/ 	.word	0x00038830
        /*06c4*/ 	.short	0x010a
        /*06c6*/ 	.byte	0x06
	.zero		1


	//   ....[28]....
        /*06c8*/ 	.word	0x00004ba0
        /*06cc*/ 	.word	0x000000ff
        /*06d0*/ 	.word	0x00038850
        /*06d4*/ 	.short	0x010a
        /*06d6*/ 	.byte	0x06
	.zero		1


	//   ....[29]....
        /*06d8*/ 	.word	0x00004be0
        /*06dc*/ 	.word	0x000000ff
        /*06e0*/ 	.word	0x00038850
        /*06e4*/ 	.short	0x010a
        /*06e6*/ 	.byte	0x06
	.zero		1


	//   ....[30]....
        /*06e8*/ 	.word	0x000066b0
        /*06ec*/ 	.word	0x00000004
        /*06f0*/ 	.word	0x00000000
        /*06f4*/ 	.short	0x0101
        /*06f6*/ 	.byte	0x3f
	.zero		1


	//   ....[31]....
        /*06f8*/ 	.word	0x00006890
        /*06fc*/ 	.word	0x000000ff
        /*0700*/ 	.word	0x00000000
        /*0704*/ 	.short	0x0101
        /*0706*/ 	.byte	0x06
	.zero		1


	//   ....[32]....
        /*0708*/ 	.word	0x000072a0
        /*070c*/ 	.word	0x000000ff
        /*0710*/ 	.word	0x00038850
        /*0714*/ 	.short	0x010a
        /*0716*/ 	.byte	0x08
	.zero		1


	//   ....[33]....
        /*0718*/ 	.word	0x000072e0
        /*071c*/ 	.word	0x000000ff
        /*0720*/ 	.word	0x00038850
        /*0724*/ 	.short	0x010a
        /*0726*/ 	.byte	0x08
	.zero		1


	//   ....[34]....
        /*0728*/ 	.word	0x00008e00
        /*072c*/ 	.word	0x000000ff
        /*0730*/ 	.word	0x00000000
        /*0734*/ 	.short	0x0101
        /*0736*/ 	.byte	0x08
	.zero		1


	//   ....[35]....
        /*0738*/ 	.word	0x00009c40
        /*073c*/ 	.word	0x000000ff
        /*0740*/ 	.word	0x00000000
        /*0744*/ 	.short	0x0101
        /*0746*/ 	.byte	0x06
	.zero		1


	//   ....[36]....
        /*0748*/ 	.word	0x0000ab80
        /*074c*/ 	.word	0x00000004
        /*0750*/ 	.word	0x00038880
        /*0754*/ 	.short	0x010a
        /*0756*/ 	.byte	0x3f
	.zero		1


	//   ....[37]....
        /*0758*/ 	.word	0x0000ad80
        /*075c*/ 	.word	0x00000004
        /*0760*/ 	.word	0x00038840
        /*0764*/ 	.short	0x010a
        /*0766*/ 	.byte	0x3f
	.zero		1


	//   ....[38]....
        /*0768*/ 	.word	0x0000b110
        /*076c*/ 	.word	0x000000ff
        /*0770*/ 	.word	0x00038820
        /*0774*/ 	.short	0x010a
        /*0776*/ 	.byte	0x28
	.zero		1


	//   ....[39]....
        /*0778*/ 	.word	0x0000b3d0
        /*077c*/ 	.word	0x00000004
        /*0780*/ 	.word	0x00038880
        /*0784*/ 	.short	0x010a
        /*0786*/ 	.byte	0x3f
	.zero		1


	//   ....[40]....
        /*0788*/ 	.word	0x0000b740
        /*078c*/ 	.word	0x00000004
        /*0790*/ 	.word	0x00038840
        /*0794*/ 	.short	0x010a
        /*0796*/ 	.byte	0x3f
	.zero		1


	//   ....[41]....
        /*0798*/ 	.word	0x0000bb30
        /*079c*/ 	.word	0x00000003
        /*07a0*/ 	.word	0x00038870
        /*07a4*/ 	.short	0x010a
        /*07a6*/ 	.byte	0x3f
	.zero		1


	//   ....[42]....
        /*07a8*/ 	.word	0x0000bba0
        /*07ac*/ 	.word	0x00000002
        /*07b0*/ 	.word	0x00038860
        /*07b4*/ 	.short	0x010a
        /*07b6*/ 	.byte	0x3f
	.zero		1


	//   ....[43]....
        /*07b8*/ 	.word	0x0000c5a0
        /*07bc*/ 	.word	0x00000002
        /*07c0*/ 	.word	0x00038850
        /*07c4*/ 	.short	0x0101
        /*07c6*/ 	.byte	0x3f
	.zero		1


	//   ....[44]....
        /*07c8*/ 	.word	0x0000c5e0
        /*07cc*/ 	.word	0x00000002
        /*07d0*/ 	.word	0x00000000
        /*07d4*/ 	.short	0x0101
        /*07d6*/ 	.byte	0x3f
	.zero		1


	//   ....[45]....
        /*07d8*/ 	.word	0x0000c6a0
        /*07dc*/ 	.word	0x00000003
        /*07e0*/ 	.word	0x00038870
        /*07e4*/ 	.short	0x010a
        /*07e6*/ 	.byte	0x3f
	.zero		1


	//   ....[46]....
        /*07e8*/ 	.word	0x0000c730
        /*07ec*/ 	.word	0x00000003
        /*07f0*/ 	.word	0x00038860
        /*07f4*/ 	.short	0x010a
        /*07f6*/ 	.byte	0x3f
	.zero		1


	//   ....[47]....
        /*07f8*/ 	.word	0x0000d100
        /*07fc*/ 	.word	0x00000003
        /*0800*/ 	.word	0x00038850
        /*0804*/ 	.short	0x0101
        /*0806*/ 	.byte	0x3f
	.zero		1


	//   ....[48]....
        /*0808*/ 	.word	0x0000d190
        /*080c*/ 	.word	0x00000000
        /*0810*/ 	.word	0x00000000
        /*0814*/ 	.short	0x0101
        /*0816*/ 	.byte	0x3f
	.zero		1


	//   ....[49]....
        /*0818*/ 	.word	0x0000d280
        /*081c*/ 	.word	0x00000009
        /*0820*/ 	.word	0x00038820
        /*0824*/ 	.short	0x010a
        /*0826*/ 	.byte	0x3f
	.zero		1


	//   ....[50]....
        /*0828*/ 	.word	0x0000d3f0
        /*082c*/ 	.word	0x00000005
        /*0830*/ 	.word	0x00000000
        /*0834*/ 	.short	0x010a
        /*0836*/ 	.byte	0x3f
	.zero		1


	//   ....[51]....
        /*0838*/ 	.word	0x0000d460
        /*083c*/ 	.word	0x00000007
        /*0840*/ 	.word	0x00000000
        /*0844*/ 	.short	0x010a
        /*0846*/ 	.byte	0x3f
	.zero		1


	//   ....[52]....
        /*0848*/ 	.word	0x0000d4c0
        /*084c*/ 	.word	0x00000005
        /*0850*/ 	.word	0x00038860
        /*0854*/ 	.short	0x010a
        /*0856*/ 	.byte	0x3f
	.zero		1


	//   ....[53]....
        /*0858*/ 	.word	0x0000d510
        /*085c*/ 	.word	0x00000003
        /*0860*/ 	.word	0x00038860
        /*0864*/ 	.short	0x010a
        /*0866*/ 	.byte	0x3f
	.zero		1


	//   ....[54]....
        /*0868*/ 	.word	0x0000d550
        /*086c*/ 	.word	0x00000005
        /*0870*/ 	.word	0x00038880
        /*0874*/ 	.short	0x010a
        /*0876*/ 	.byte	0x3f
	.zero		1


	//   ....[55]....
        /*0878*/ 	.word	0x0000d570
        /*087c*/ 	.word	0x00000003
        /*0880*/ 	.word	0x00038880
        /*0884*/ 	.short	0x010a
        /*0886*/ 	.byte	0x3f
	.zero		1


	//   ....[56]....
        /*0888*/ 	.word	0x0000d5e0
        /*088c*/ 	.word	0x00000003
        /*0890*/ 	.word	0x00038800
        /*0894*/ 	.short	0x010a
        /*0896*/ 	.byte	0x3f
	.zero		1


	//   ....[57]....
        /*0898*/ 	.word	0x0000d630
        /*089c*/ 	.word	0x00000003
        /*08a0*/ 	.word	0x00038830
        /*08a4*/ 	.short	0x010a
        /*08a6*/ 	.byte	0x3f
	.zero		1


	//   ....[58]....
        /*08a8*/ 	.word	0x0000d690
        /*08ac*/ 	.word	0x00000008
        /*08b0*/ 	.word	0x00038830
        /*08b4*/ 	.short	0x010a
        /*08b6*/ 	.byte	0x3f
	.zero		1


	//   ....[59]....
        /*08b8*/ 	.word	0x0000d6f0
        /*08bc*/ 	.word	0x00000008
        /*08c0*/ 	.word	0x00038850
        /*08c4*/ 	.short	0x010a
        /*08c6*/ 	.byte	0x3f
	.zero		1


	//   ....[60]....
        /*08c8*/ 	.word	0x0000d750
        /*08cc*/ 	.word	0x00000003
        /*08d0*/ 	.word	0x00038850
        /*08d4*/ 	.short	0x010a
        /*08d6*/ 	.byte	0x3f
	.zero		1


	//   ....[61]....
        /*08d8*/ 	.word	0x0000d8a0
        /*08dc*/ 	.word	0x00000004
        /*08e0*/ 	.word	0x00038880
        /*08e4*/ 	.short	0x010a
        /*08e6*/ 	.byte	0x3f
	.zero		1


	//   ....[62]....
        /*08e8*/ 	.word	0x0000d8f0
        /*08ec*/ 	.word	0x00000004
        /*08f0*/ 	.word	0x00038840
        /*08f4*/ 	.short	0x010a
        /*08f6*/ 	.byte	0x3f
	.zero		1


	//   ....[63]....
        /*08f8*/ 	.word	0x0000d940
        /*08fc*/ 	.word	0x00000011
        /*0900*/ 	.word	0x00038820
        /*0904*/ 	.short	0x010a
        /*0906*/ 	.byte	0x3f
	.zero		1


	//   ....[64]....
        /*0908*/ 	.word	0x0000d990
        /*090c*/ 	.word	0x00000004
        /*0910*/ 	.word	0x00038880
        /*0914*/ 	.short	0x010a
        /*0916*/ 	.byte	0x3f
	.zero		1


	//   ....[65]....
        /*0918*/ 	.word	0x0000d9e0
        /*091c*/ 	.word	0x00000004
        /*0920*/ 	.word	0x00038840
        /*0924*/ 	.short	0x010a
        /*0926*/ 	.byte	0x3f
	.zero		1


	//   ....[66]....
        /*0928*/ 	.word	0x0000da40
        /*092c*/ 	.word	0x00000003
        /*0930*/ 	.word	0x00038870
        /*0934*/ 	.short	0x010a
        /*0936*/ 	.byte	0x3f
	.zero		1


	//   ....[67]....
        /*0938*/ 	.word	0x0000daa0
        /*093c*/ 	.word	0x00000004
        /*0940*/ 	.word	0x00038860
        /*0944*/ 	.short	0x010a
        /*0946*/ 	.byte	0x3f
	.zero		1


	//   ....[68]....
        /*0948*/ 	.word	0x0000daf0
        /*094c*/ 	.word	0x00000003
        /*0950*/ 	.word	0x00038870
        /*0954*/ 	.short	0x010a
        /*0956*/ 	.byte	0x3f
	.zero		1


	//   ....[69]....
        /*0958*/ 	.word	0x0000db40
        /*095c*/ 	.word	0x00000003
        /*0960*/ 	.word	0x00038860
        /*0964*/ 	.short	0x010a
        /*0966*/ 	.byte	0x3f
	.zero		1


	//   ....[70]....
        /*0968*/ 	.word	0x0000db90
        /*096c*/ 	.word	0x00000009
        /*0970*/ 	.word	0x00038820
        /*0974*/ 	.short	0x010a
        /*0976*/ 	.byte	0x3f
	.zero		1


	//   ....[71]....
        /*0978*/ 	.word	0x0000dbe0
        /*097c*/ 	.word	0x00000005
        /*0980*/ 	.word	0x00000000
        /*0984*/ 	.short	0x010a
        /*0986*/ 	.byte	0x3f
	.zero		1


	//   ....[72]....
        /*0988*/ 	.word	0x0000dc30
        /*098c*/ 	.word	0x00000007
        /*0990*/ 	.word	0x00000000
        /*0994*/ 	.short	0x010a
        /*0996*/ 	.byte	0x3f
	.zero		1


	//   ....[73]....
        /*0998*/ 	.word	0x0000dc80
        /*099c*/ 	.word	0x00000005
        /*09a0*/ 	.word	0x00038860
        /*09a4*/ 	.short	0x010a
        /*09a6*/ 	.byte	0x3f
	.zero		1


	//   ....[74]....
        /*09a8*/ 	.word	0x0000dcd0
        /*09ac*/ 	.word	0x00000003
        /*09b0*/ 	.word	0x00038860
        /*09b4*/ 	.short	0x010a
        /*09b6*/ 	.byte	0x3f
	.zero		1


	//   ....[75]....
        /*09b8*/ 	.word	0x0000dd20
        /*09bc*/ 	.word	0x00000005
        /*09c0*/ 	.word	0x00038880
        /*09c4*/ 	.short	0x010a
        /*09c6*/ 	.byte	0x3f
	.zero		1


	//----- nvinfo : EIATTR_NUM_MBARRIERS
	.align		4
.L_351:
        /*09c8*/ 	.byte	0x03, 0x38
        /*09ca*/ 	.short	0x0016


	//----- nvinfo : EIATTR_EXIT_INSTR_OFFSETS
	.align		4
        /*09cc*/ 	.byte	0x04, 0x1c
        /*09ce*/ 	.short	(.L_353 - .L_352)


	//   ....[0]....
.L_352:
        /*09d0*/ 	.word	0x00000a50


	//   ....[1]....
        /*09d4*/ 	.word	0x00009cf0


	//   ....[2]....
        /*09d8*/ 	.word	0x0000d2f0


	//   ....[3]....
        /*09dc*/ 	.word	0x0000d5c0


	//----- nvinfo : EIATTR_MAX_THREADS
	.align		4
.L_353:
        /*09e0*/ 	.byte	0x04, 0x05
        /*09e2*/ 	.short	(.L_355 - .L_354)
.L_354:
        /*09e4*/ 	.word	0x00000180
        /*09e8*/ 	.word	0x00000001
        /*09ec*/ 	.word	0x00000001


	//----- nvinfo : EIATTR_CRS_STACK_SIZE
	.align		4
.L_355:
        /*09f0*/ 	.byte	0x04, 0x1e
        /*09f2*/ 	.short	(.L_357 - .L_356)
.L_356:
        /*09f4*/ 	.word	0x00000000


	//----- nvinfo : EIATTR_CBANK_PARAM_SIZE
	.align		4
.L_357:
        /*09f8*/ 	.byte	0x03, 0x19
        /*09fa*/ 	.short	0x0bf0


	//----- nvinfo : EIATTR_PARAM_CBANK
	.align		4
        /*09fc*/ 	.byte	0x04, 0x0a
        /*09fe*/ 	.short	(.L_359 - .L_358)
	.align		4
.L_358:
        /*0a00*/ 	.word	index@(.nv.constant0._ZN7cutlass13device_kernelIN5flash11enable_sm90INS1_16FlashAttnFwdSm90INS1_25CollectiveMainloopFwdSm90ILi2EN4cute5tupleIJNS5_1CILi1EEES8_S8_EEENS6_IJNS7_ILi128EEESA_NS7_ILi256EEEEEELi256ENS_12float_e4m3_tEfNS_4arch4Sm90ELb0ELb0ELb1ELb0ELb0ELb0ELb0ELb1ELb1ELb0ELb0ELb0EEENS1_21CollectiveEpilogueFwdINS6_IJSA_SB_SA_EEES9_NS_10bfloat16_tESF_Li256ELb0ELb0ELb0ELb1EEENS1_29StaticPersistentTileSchedulerILb0EEEEEEEEEvNT_6ParamsE)
        /*0a04*/ 	.short	0x0210
        /*0a06*/ 	.short	0x0bf0


	//----- nvinfo : EIATTR_SW_WAR
	.align		4
.L_359:
        /*0a08*/ 	.byte	0x04, 0x36
        /*0a0a*/ 	.short	(.L_361 - .L_360)
.L_360:
        /*0a0c*/ 	.word	0x00000008
.L_361:


//--------------------- .nv.info._ZN7cutlass13device_kernelIN5flash11enable_sm90INS1_16FlashAttnFwdSm90INS1_25CollectiveMainloopFwdSm90ILi2EN4cute5tupleIJNS5_1CILi1EEES8_S8_EEENS6_IJNS7_ILi128EEESA_NS7_ILi256EEEEEELi256ENS_12float_e4m3_tEfNS_4arch4Sm90ELb0ELb0ELb1ELb1ELb0ELb0ELb0ELb1ELb1ELb0ELb0ELb0EEENS1_21CollectiveEpilogueFwdINS6_IJSA_SB_SA_EEES9_NS_10bfloat16_tESF_Li256ELb1ELb0ELb0ELb1EEENS1_36VarlenDynamicPersistentTileSchedulerILi128ELi128ELi256ELi128ELb0ELb0ELb1ELb0ELb1ELb1EEEEEEEEEvNT_6ParamsE --------------------------
	.section	.nv.info._ZN7cutlass13device_kernelIN5flash11enable_sm90INS1_16FlashAttnFwdSm90INS1_25CollectiveMainloopFwdSm90ILi2EN4cute5tupleIJNS5_1CILi1EEES8_S8_EEENS6_IJNS7_ILi128EEESA_NS7_ILi256EEEEEELi256ENS_12float_e4m3_tEfNS_4arch4Sm90ELb0ELb0ELb1ELb1ELb0ELb0ELb0ELb1ELb1ELb0ELb0ELb0EEENS1_21CollectiveEpilogueFwdINS6_IJSA_SB_SA_EEES9_NS_10bfloat16_tESF_Li256ELb1ELb0ELb0ELb1EEENS1_36VarlenDynamicPersistentTileSchedulerILi128ELi128ELi256ELi128ELb0ELb0ELb1ELb0ELb1ELb1EEEEEEEEEvNT_6ParamsE,"",@"SHT_CUDA_INFO"
	.sectionflags	@""
	.align	4


	//----- nvinfo : EIATTR_CUDA_API_VERSION
	.align		4
        /*0000*/ 	.byte	0x04, 0x37
        /*0002*/ 	.short	(.L_363 - .L_362)
.L_362:
        /*0004*/ 	.word	0x00000082


	//----- nvinfo : EIATTR_KPARAM_INFO
	.align		4
.L_363:
        /*0008*/ 	.byte	0x04, 0x17
        /*000a*/ 	.short	(.L_365 - .L_364)
.L_364:
        /*000c*/ 	.word	0x00000000
        /*0010*/ 	.short	0x0000
        /*0012*/ 	.short	0x0070
        /*0014*/ 	.byte	0x00, 0xf0, 0x01, 0x28


	//----- nvinfo : EIATTR_SPARSE_MMA_MASK
	.align		4
.L_365:
        /*0018*/ 	.byte	0x03, 0x50
        /*001a*/ 	.short	0x0000


	//----- nvinfo : EIATTR_MAXREG_COUNT
	.align		4
        /*001c*/ 	.byte	0x03, 0x1b
        /*001e*/ 	.short	0x00a8


	//----- nvinfo : EIATTR_NUM_BARRIERS
	.align		4
        /*0020*/ 	.byte	0x02, 0x4c
        /*0022*/ 	.byte	0x10
	.zero		1


	//----- nvinfo : EIATTR_EXTERNS
	.align		4
        /*0024*/ 	.byte	0x04, 0x0f
        /*0026*/ 	.short	(.L_367 - .L_366)


	//   ....[0]....
	.align		4
.L_366:
        /*0028*/ 	.word	index@(__assertfail)


	//----- nvinfo : EIATTR_ANNOTATIONS
	.align		4
.L_367:
        /*002c*/ 	.byte	0x04, 0x55
        /*002e*/ 	.short	(.L_369 - .L_368)


	//   ....[0]....
.L_368:
        /* <DEDUP_REMOVED lines=44> */
        /*02e4*/ 	.byte	0xc0, 0x17, 0x01, 0x00, 0x01, 0x00, 0x00, 0x00, 0x20, 0x18, 0x01, 0x00


	//----- nvinfo : EIATTR_MERCURY_ISA_VERSION
	.align		4
.L_369:
        /*02f0*/ 	.byte	0x03, 0x5f
        /*02f2*/ 	.short	0x0101


	//----- nvinfo : EIATTR_UNUSED_LOAD_BYTE_OFFSET
	.align		4
        /*02f4*/ 	.byte	0x04, 0x44
        /*02f6*/ 	.short	(.L_371 - .L_370)


	//   ....[0]....
.L_370:
        /*02f8*/ 	.word	0x00000a70
        /*02fc*/ 	.word	0x0000fff0


	//   ....[1]....
        /*0300*/ 	.word	0x00008950
        /*0304*/ 	.word	0x0000fff0


	//----- nvinfo : EIATTR_INT_WARP_WIDE_INSTR_OFFSETS
	.align		4
.L_371:
        /*0308*/ 	.byte	0x04, 0x31
        /*030a*/ 	.short	(.L_373 - .L_372)


	//   ....[0]....
.L_372:
        /*030c*/ 	.word	0x00000160


	//   ....[1]....
        /*0310*/ 	.word	0x000001a0


	//   ....[2]....
        /*0314*/ 	.word	0x00000210


	//   ....[3]....
        /*0318*/ 	.word	0x0000d1b0


	//   ....[4]....
        /*031c*/ 	.word	0x0000d240


	//   ....[5]....
        /*0320*/ 	.word	0x0000d9a0


	//   ....[6]....
        /*0324*/ 	.word	0x0000f860


	//   ....[7]....
        /*0328*/ 	.word	0x0000f8f0


	//----- nvinfo : EIATTR_COOP_GROUP_MASK_REGIDS
	.align		4
.L_373:
        /*032c*/ 	.byte	0x04, 0x29
        /*032e*/ 	.short	(.L_375 - .L_374)


	//   ....[0]....
.L_374:
        /*0330*/ 	.word	0xffffffff


	//   ....[1]....
        /*0334*/ 	.word	0xffffffff


	//   ....[2]....
        /*0338*/ 	.word	0xffffffff


	//   ....[3]....
        /*033c*/ 	.word	0xffffffff


	//   ....[4]....
        /*0340*/ 	.word	0xffffffff


	//   ....[5]....
        /*0344*/ 	.word	0xffffffff


	//   ....[6]....
        /*0348*/ 	.word	0xffffffff


	//   ....[7]....
        /*034c*/ 	.word	0xffffffff


	//   ....[8]....
        /*0350*/ 	.word	0xffffffff


	//   ....[9]....
        /*0354*/ 	.word	0xffffffff


	//   ....[10]....
        /*0358*/ 	.word	0xffffffff


	//   ....[11]....
        /*035c*/ 	.word	0xffffffff


	//   ....[12]....
        /*0360*/ 	.word	0xffffffff


	//   ....[13]....
        /*0364*/ 	.word	0xffffffff


	//   ....[14]....
        /*0368*/ 	.word	0xffffffff


	//   ....[15]....
        /*036c*/ 	.word	0xffffffff


	//   ....[16]....
        /*0370*/ 	.word	0xffffffff


	//   ....[17]....
        /*0374*/ 	.word	0xffffffff


	//   ....[18]....
        /*0378*/ 	.word	0xffffffff


	//   ....[19]....
        /*037c*/ 	.word	0xffffffff


	//   ....[20]....
        /*0380*/ 	.word	0xffffffff


	//   ....[21]....
        /*0384*/ 	.word	0xffffffff


	//   ....[22]....
        /*0388*/ 	.word	0xffffffff


	//   ....[23]....
        /*038c*/ 	.word	0xffffffff


	//   ....[24]....
        /*0390*/ 	.word	0xffffffff


	//   ....[25]....
        /*0394*/ 	.word	0xffffffff


	//   ....[26]....
        /*0398*/ 	.word	0xffffffff


	//   ....[27]....
        /*039c*/ 	.word	0xffffffff


	//   ....[28]....
        /*03a0*/ 	.word	0xffffffff


	//   ....[29]....
        /*03a4*/ 	.word	0xffffffff


	//   ....[30]....
        /*03a8*/ 	.word	0xffffffff


	//   ....[31]....
        /*03ac*/ 	.word	0xffffffff


	//   ....[32]....
        /*03b0*/ 	.word	0xffffffff


	//   ....[33]....
        /*03b4*/ 	.word	0xffffffff


	//   ....[34]....
        /*03b8*/ 	.word	0xffffffff


	//   ....[35]....
        /*03bc*/ 	.word	0xffffffff


	//   ....[36]....
        /*03c0*/ 	.word	0xffffffff


	//   ....[37]....
        /*03c4*/ 	.word	0xffffffff


	//   ....[38]....
        /*03c8*/ 	.word	0xffffffff


	//   ....[39]....
        /*03cc*/ 	.word	0xffffffff


	//   ....[40]....
        /*03d0*/ 	.word	0xffffffff


	//   ....[41]....
        /*03d4*/ 	.word	0xffffffff


	//   ....[42]....
        /*03d8*/ 	.word	0xffffffff


	//   ....[43]....
        /*03dc*/ 	.word	0xffffffff


	//   ....[44]....
        /*03e0*/ 	.word	0xffffffff


	//   ....[45]....
        /*03e4*/ 	.word	0xffffffff


	//   ....[46]....
        /*03e8*/ 	.word	0xffffffff


	//   ....[47]....
        /*03ec*/ 	.word	0xffffffff


	//   ....[48]....
        /*03f0*/ 	.word	0xffffffff


	//   ....[49]....
        /*03f4*/ 	.word	0xffffffff


	//   ....[50]....
        /*03f8*/ 	.word	0xffffffff


	//   ....[51]....
        /*03fc*/ 	.word	0xffffffff


	//   ....[52]....
        /*0400*/ 	.word	0xffffffff


	//   ....[53]....
        /*0404*/ 	.word	0xffffffff


	//   ....[54]....
        /*0408*/ 	.word	0xffffffff


	//   ....[55]....
        /*040c*/ 	.word	0xffffffff


	//   ....[56]....
        /*0410*/ 	.word	0xffffffff


	//   ....[57]....
        /*0414*/ 	.word	0xffffffff


	//   ....[58]....
        /*0418*/ 	.word	0xffffffff


	//   ....[59]....
        /*041c*/ 	.word	0xffffffff


	//   ....[60]....
        /*0420*/ 	.word	0xffffffff


	//   ....[61]....
        /*0424*/ 	.word	0xffffffff


	//   ....[62]....
        /*0428*/ 	.word	0xffffffff


	//   ....[63]....
        /*042c*/ 	.word	0xffffffff


	//   ....[64]....
        /*0430*/ 	.word	0xffffffff


	//   ....[65]....
        /*0434*/ 	.word	0xffffffff


	//   ....[66]....
        /*0438*/ 	.word	0xffffffff


	//   ....[67]....
        /*043c*/ 	.word	0xffffffff


	//   ....[68]....
        /*0440*/ 	.word	0xffffffff


	//   ....[69]....
        /*0444*/ 	.word	0xffffffff


	//   ....[70]....
        /*0448*/ 	.word	0xffffffff


	//   ....[71]....
        /*044c*/ 	.word	0xffffffff


	//   ....[72]....
        /*0450*/ 	.word	0xffffffff


	//   ....[73]....
        /*0454*/ 	.word	0xffffffff


	//   ....[74]....
        /*0458*/ 	.word	0xffffffff


	//   ....[75]....
        /*045c*/ 	.word	0xffffffff


	//   ....[76]....
        /*0460*/ 	.word	0xffffffff


	//   ....[77]....
        /*0464*/ 	.word	0xffffffff


	//   ....[78]....
        /*0468*/ 	.word	0xffffffff


	//   ....[79]....
        /*046c*/ 	.word	0xffffffff


	//   ....[80]....
        /*0470*/ 	.word	0xffffffff


	//   ....[81]....
        /*0474*/ 	.word	0xffffffff


	//   ....[82]....
        /*0478*/ 	.word	0xffffffff


	//   ....[83]....
        /*047c*/ 	.word	0xffffffff


	//   ....[84]....
        /*0480*/ 	.word	0xffffffff


	//   ....[85]....
        /*0484*/ 	.word	0xffffffff


	//   ....[86]....
        /*0488*/ 	.word	0xffffffff


	//   ....[87]....
        /*048c*/ 	.word	0xffffffff


	//   ....[88]....
        /*0490*/ 	.word	0xffffffff


	//   ....[89]....
        /*0494*/ 	.word	0xffffffff


	//   ....[90]....
        /*0498*/ 	.word	0xffffffff


	//   ....[91]....
        /*049c*/ 	.word	0xffffffff


	//   ....[92]....
        /*04a0*/ 	.word	0xffffffff


	//   ....[93]....
        /*04a4*/ 	.word	0xffffffff


	//   ....[94]....
        /*04a8*/ 	.word	0xffffffff


	//   ....[95]....
        /*04ac*/ 	.word	0xffffffff


	//   ....[96]....
        /*04b0*/ 	.word	0xffffffff


	//   ....[97]....
        /*04b4*/ 	.word	0xffffffff


	//   ....[98]....
        /*04b8*/ 	.word	0xffffffff


	//   ....[99]....
        /*04bc*/ 	.word	0xffffffff


	//   ....[100]....
        /*04c0*/ 	.word	0xffffffff


	//   ....[101]....
        /*04c4*/ 	.word	0xffffffff


	//   ....[102]....
        /*04c8*/ 	.word	0xffffffff


	//   ....[103]....
        /*04cc*/ 	.word	0xffffffff


	//   ....[104]....
        /*04d0*/ 	.word	0xffffffff


	//   ....[105]....
        /*04d4*/ 	.word	0xffffffff


	//   ....[106]....
        /*04d8*/ 	.word	0xffffffff


	//   ....[107]....
        /*04dc*/ 	.word	0xffffffff


	//   ....[108]....
        /*04e0*/ 	.word	0xffffffff


	//   ....[109]....
        /*04e4*/ 	.word	0xffffffff


	//   ....[110]....
        /*04e8*/ 	.word	0xffffffff


	//   ....[111]....
        /*04ec*/ 	.word	0xffffffff


	//   ....[112]....
        /*04f0*/ 	.word	0xffffffff


	//   ....[113]....
        /*04f4*/ 	.word	0xffffffff


	//   ....[114]....
        /*04f8*/ 	.word	0xffffffff


	//   ....[115]....
        /*04fc*/ 	.word	0xffffffff


	//   ....[116]....
        /*0500*/ 	.word	0xffffffff


	//   ....[117]....
        /*0504*/ 	.word	0xffffffff


	//   ....[118]....
        /*0508*/ 	.word	0xffffffff


	//   ....[119]....
        /*050c*/ 	.word	0x0500000f


	//   ....[120]....
        /*0510*/ 	.word	0x0500000f


	//----- nvinfo : EIATTR_COOP_GROUP_INSTR_OFFSETS
	.align		4
.L_375:
        /*0514*/ 	.byte	0x04, 0x28
        /*0516*/ 	.short	(.L_377 - .L_376)


	//   ....[0]....
.L_376:
        /*0518*/ 	.word	0x00000070


	//   ....[1]....
        /*051c*/ 	.word	0x00000170


	//   ....[2]....
        /*0520*/ 	.word	0x000001c0


	//   ....[3]....
        /*0524*/ 	.word	0x000003f0


	//   ....[4]....
        /*0528*/ 	.word	0x00000550


	//   ....[5]....
        /*052c*/ 	.word	0x00000670


	//   ....[6]....
        /*0530*/ 	.word	0x000007d0


	//   ....[7]....
        /*0534*/ 	.word	0x000015f0


	//   ....[8]....
        /*0538*/ 	.word	0x00003440


	//   ....[9]....
        /*053c*/ 	.word	0x000034b0


	//   ....[10]....
        /*0540*/ 	.word	0x00003ae0


	//   ....[11]....
        /*0544*/ 	.word	0x00003b80


	//   ....[12]....
        /*0548*/ 	.word	0x000060c0


	//   ....[13]....
        /*054c*/ 	.word	0x000060e0


	//   ....[14]....
        /*0550*/ 	.word	0x00006120


	//   ....[15]....
        /*0554*/ 	.word	0x00006130


	//   ....[16]....
        /*0558*/ 	.word	0x00007e00


	//   ....[17]....
        /*055c*/ 	.word	0x00007e10


	//   ....[18]....
        /*0560*/ 	.word	0x00007e40


	//   ....[19]....
        /*0564*/ 	.word	0x00007e50


	//   ....[20]....
        /*0568*/ 	.word	0x00009470


	//   ....[21]....
        /*056c*/ 	.word	0x000094b0


	//   ....[22]....
        /*0570*/ 	.word	0x000094e0


	//   ....[23]....
        /*0574*/ 	.word	0x00009510


	//   ....[24]....
        /*0578*/ 	.word	0x00009560


	//   ....[25]....
        /*057c*/ 	.word	0x00009590


	//   ....[26]....
        /*0580*/ 	.word	0x000095c0


	//   ....[27]....
        /*0584*/ 	.word	0x000095f0


	//   ....[28]....
        /*0588*/ 	.word	0x00009620


	//   ....[29]....
        /*058c*/ 	.word	0x00009670


	//   ....[30]....
        /*0590*/ 	.word	0x000096c0


	//   ....[31]....
        /*0594*/ 	.word	0x000096f0


	//   ....[32]....
        /*0598*/ 	.word	0x00009720


	//   ....[33]....
        /*059c*/ 	.word	0x00009770


	//   ....[34]....
        /*05a0*/ 	.word	0x000097b0


	//   ....[35]....
        /*05a4*/ 	.word	0x000097f0


	//   ....[36]....
        /*05a8*/ 	.word	0x00009820


	//   ....[37]....
        /*05ac*/ 	.word	0x00009850


	//   ....[38]....
        /*05b0*/ 	.word	0x00009880


	//   ....[39]....
        /*05b4*/ 	.word	0x000098b0


	//   ....[40]....
        /*05b8*/ 	.word	0x000098e0


	//   ....[41]....
        /*05bc*/ 	.word	0x00009910


	//   ....[42]....
        /*05c0*/ 	.word	0x00009940


	//   ....[43]....
        /*05c4*/ 	.word	0x00009970


	//   ....[44]....
        /*05c8*/ 	.word	0x000099a0


	//   ....[45]....
        /*05cc*/ 	.word	0x000099d0


	//   ....[46]....
        /*05d0*/ 	.word	0x00009a00


	//   ....[47]....
        /*05d4*/ 	.word	0x00009a30


	//   ....[48]....
        /*05d8*/ 	.word	0x00009a60


	//   ....[49]....
        /*05dc*/ 	.word	0x00009a90


	//   ....[50]....
        /*05e0*/ 	.word	0x00009b10


	//   ....[51]....
        /*05e4*/ 	.word	0x00009b40


	//   ....[52]....
        /*05e8*/ 	.word	0x00009b70


	//   ....[53]....
        /*05ec*/ 	.word	0x00009ba0


	//   ....[54]....
        /*05f0*/ 	.word	0x00009bd0


	//   ....[55]....
        /*05f4*/ 	.word	0x00009c00


	//   ....[56]....
        /*05f8*/ 	.word	0x00009c30


	//   ....[57]....
        /*05fc*/ 	.word	0x00009c60


	//   ....[58]....
        /*0600*/ 	.word	0x00009c90


	//   ....[59]....
        /*0604*/ 	.word	0x00009ca0


	//   ....[60]....
        /*0608*/ 	.word	0x00009cb0


	//   ....[61]....
        /*060c*/ 	.word	0x00009cc0


	//   ....[62]....
        /*0610*/ 	.word	0x00009cd0


	//   ....[63]....
        /*0614*/ 	.word	0x00009ce0


	//   ....[64]....
        /*0618*/ 	.word	0x00009d10


	//   ....[65]....
        /*061c*/ 	.word	0x00009d20


	//   ....[66]....
        /*0620*/ 	.word	0x00009d30


	//   ....[67]....
        /*0624*/ 	.word	0x00009d40


	//   ....[68]....
        /*0628*/ 	.word	0x00009d70


	//   ....[69]....
        /*062c*/ 	.word	0x00009d80


	//   ....[70]....
        /*0630*/ 	.word	0x00009d90


	//   ....[71]....
        /*0634*/ 	.word	0x00009da0


	//   ....[72]....
        /*0638*/ 	.word	0x00009db0


	//   ....[73]....
        /*063c*/ 	.word	0x00009dc0


	//   ....[74]....
        /*0640*/ 	.word	0x00009de0


	//   ....[75]....
        /*0644*/ 	.word	0x00009df0


	//   ....[76]....
        /*0648*/ 	.word	0x00009e00


	//   ....[77]....
        /*064c*/ 	.word	0x00009e10


	//   ....[78]....
        /*0650*/ 	.word	0x00009e20


	//   ....[79]....
        /*0654*/ 	.word	0x00009e30


	//   ....[80]....
        /*0658*/ 	.word	0x00009e40


	//   ....[81]....
        /*065c*/ 	.word	0x00009e50


	//   ....[82]....
        /*0660*/ 	.word	0x00009e60


	//   ....[83]....
        /*0664*/ 	.word	0x00009e70


	//   ....[84]....
        /*0668*/ 	.word	0x0000c070


	//   ....[85]....
        /*066c*/ 	.word	0x0000c270


	//   ....[86]....
        /*0670*/ 	.word	0x0000c2a0


	//   ....[87]....
        /*0674*/ 	.word	0x0000c2d0


	//   ....[88]....
        /*0678*/ 	.word	0x0000c310


	//   ....[89]....
        /*067c*/ 	.word	0x0000c340


	//   ....[90]....
        /*0680*/ 	.word	0x0000c370


	//   ....[91]....
        /*0684*/ 	.word	0x0000c500


	//   ....[92]....
        /*0688*/ 	.word	0x0000c530


	//   ....[93]....
        /*068c*/ 	.word	0x0000c560


	//   ....[94]....
        /*0690*/ 	.word	0x0000c590


	//   ....[95]....
        /*0694*/ 	.word	0x0000c5c0


	//   ....[96]....
        /*0698*/ 	.word	0x0000c600


	//   ....[97]....
        /*069c*/ 	.word	0x0000c690


	//   ....[98]....
        /*06a0*/ 	.word	0x0000c6d0


	//   ....[99]....
        /*06a4*/ 	.word	0x0000c760


	//   ....[100]....
        /*06a8*/ 	.word	0x0000dac0


	//   ....[101]....
        /*06ac*/ 	.word	0x00010720


	//   ....[102]....
        /*06b0*/ 	.word	0x00010750


	//   ....[103]....
        /*06b4*/ 	.word	0x00010780


	//   ....[104]....
        /*06b8*/ 	.word	0x000107b0


	//   ....[105]....
        /*06bc*/ 	.word	0x000107f0


	//   ....[106]....
        /*06c0*/ 	.word	0x00010800


	//   ....[107]....
        /*06c4*/ 	.word	0x00010830


	//   ....[108]....
        /*06c8*/ 	.word	0x00010840


	//   ....[109]....
        /*06cc*/ 	.word	0x00010980


	//   ....[110]....
        /*06d0*/ 	.word	0x000109b0


	//   ....[111]....
        /*06d4*/ 	.word	0x000109f0


	//   ....[112]....
        /*06d8*/ 	.word	0x00010a20


	//   ....[113]....
        /*06dc*/ 	.word	0x00010a50


	//   ....[114]....
        /*06e0*/ 	.word	0x00010a80


	//   ....[115]....
        /*06e4*/ 	.word	0x00010b30


	//   ....[116]....
        /*06e8*/ 	.word	0x00010b70


	//   ....[117]....
        /*06ec*/ 	.word	0x00010bb0


	//   ....[118]....
        /*06f0*/ 	.word	0x00011060


	//   ....[119]....
        /*06f4*/ 	.word	0x00011580


	//   ....[120]....
        /*06f8*/ 	.word	0x00011a00


	//----- nvinfo : EIATTR_REG_RECONFIG
	.align		4
.L_377:
        /*06fc*/ 	.byte	0x01, 0x54
	.zero		2


	//----- nvinfo : EIATTR_SYSCALL_OFFSETS
	.align		4
        /*0700*/ 	.byte	0x04, 0x46
        /*0702*/ 	.short	(.L_379 - .L_378)


	//   ....[0]....
.L_378:
        /*0704*/ 	.word	0x000017e0


	//   ....[1]....
        /*0708*/ 	.word	0x0000d3e0


	//   ....[2]....
        /*070c*/ 	.word	0x0000d520


	//   ....[3]....
        /*0710*/ 	.word	0x0000d660


	//   ....[4]....
        /*0714*/ 	.word	0x0000d780


	//----- nvinfo : EIATTR_MBARRIER_INSTR_OFFSETS
	.align		4
.L_379:
        /*0718*/ 	.byte	0x04, 0x39
        /*071a*/ 	.short	(.L_381 - .L_380)


	//   ....[0]....
.L_380:
        /*071c*/ 	.word	0x000002a0
        /*0720*/ 	.word	0x000000ff
        /*0724*/ 	.word	0x00038800
        /*0728*/ 	.short	0x0100
        /*072a*/ 	.byte	0x08
	.zero		1


	//   ....[1]....
        /*072c*/ 	.word	0x000002b0
        /*0730*/ 	.word	0x000000ff
        /*0734*/ 	.word	0x00038820
        /*0738*/ 	.short	0x0100
        /*073a*/ 	.byte	0x08
	.zero		1


	//   ....[2]....
        /*073c*/ 	.word	0x000003a0
        /*0740*/ 	.word	0x000000ff
        /*0744*/ 	.word	0x00038830
        /*0748*/ 	.short	0x0100
        /*074a*/ 	.byte	0x08
	.zero		1


	//   ....[3]....
        /*074c*/ 	.word	0x000003b0
        /*0750*/ 	.word	0x000000ff
        /*0754*/ 	.word	0x00038840
        /*0758*/ 	.short	0x0100
        /*075a*/ 	.byte	0x08
	.zero		1


	//   ....[4]....
        /*075c*/ 	.word	0x000003c0
        /*0760*/ 	.word	0x000000ff
        /*0764*/ 	.word	0x00038838
        /*0768*/ 	.short	0x0100
        /*076a*/ 	.byte	0x08
	.zero		1


	//   ....[5]....
        /*076c*/ 	.word	0x000003d0
        /*0770*/ 	.word	0x000000ff
        /*0774*/ 	.word	0x00038848
        /*0778*/ 	.short	0x0100
        /*077a*/ 	.byte	0x08
	.zero		1


	//   ....[6]....
        /*077c*/ 	.word	0x00000500
        /*0780*/ 	.word	0x000000ff
        /*0784*/ 	.word	0x00038850
        /*0788*/ 	.short	0x0100
        /*078a*/ 	.byte	0x08
	.zero		1


	//   ....[7]....
        /*078c*/ 	.word	0x00000510
        /*0790*/ 	.word	0x000000ff
        /*0794*/ 	.word	0x00038860
        /*0798*/ 	.short	0x0100
        /*079a*/ 	.byte	0x08
	.zero		1


	//   ....[8]....
        /*079c*/ 	.word	0x00000520
        /*07a0*/ 	.word	0x000000ff
        /*07a4*/ 	.word	0x00038858
        /*07a8*/ 	.short	0x0100
        /*07aa*/ 	.byte	0x08
	.zero		1


	//   ....[9]....
        /*07ac*/ 	.word	0x00000530
        /*07b0*/ 	.word	0x000000ff
        /*07b4*/ 	.word	0x00038868
        /*07b8*/ 	.short	0x0100
        /*07ba*/ 	.byte	0x08
	.zero		1


	//   ....[10]....
        /*07bc*/ 	.word	0x00000620
        /*07c0*/ 	.word	0x000000ff
        /*07c4*/ 	.word	0x00038870
        /*07c8*/ 	.short	0x0100
        /*07ca*/ 	.byte	0x06
	.zero		1


	//   ....[11]....
        /*07cc*/ 	.word	0x00000630
        /*07d0*/ 	.word	0x000000ff
        /*07d4*/ 	.word	0x00038880
        /*07d8*/ 	.short	0x0100
        /*07da*/ 	.byte	0x06
	.zero		1


	//   ....[12]....
        /*07dc*/ 	.word	0x00000640
        /*07e0*/ 	.word	0x000000ff
        /*07e4*/ 	.word	0x00038878
        /*07e8*/ 	.short	0x0100
        /*07ea*/ 	.byte	0x06
	.zero		1


	//   ....[13]....
        /*07ec*/ 	.word	0x00000650
        /*07f0*/ 	.word	0x000000ff
        /*07f4*/ 	.word	0x00038888
        /*07f8*/ 	.short	0x0100
        /*07fa*/ 	.byte	0x06
	.zero		1


	//   ....[14]....
        /*07fc*/ 	.word	0x00000780
        /*0800*/ 	.word	0x000000ff
        /*0804*/ 	.word	0x00038890
        /*0808*/ 	.short	0x0100
        /*080a*/ 	.byte	0x08
	.zero		1


	//   ....[15]....
        /*080c*/ 	.word	0x00000790
        /*0810*/ 	.word	0x000000ff
        /*0814*/ 	.word	0x000388a0
        /*0818*/ 	.short	0x0100
        /*081a*/ 	.byte	0x08
	.zero		1


	//   ....[16]....
        /*081c*/ 	.word	0x000007a0
        /*0820*/ 	.word	0x000000ff
        /*0824*/ 	.word	0x00038898
        /*0828*/ 	.short	0x0100
        /*082a*/ 	.byte	0x08
	.zero		1


	//   ....[17]....
        /*082c*/ 	.word	0x000007b0
        /*0830*/ 	.word	0x000000ff
        /*0834*/ 	.word	0x000388a8
        /*0838*/ 	.short	0x0100
        /*083a*/ 	.byte	0x08
	.zero		1


	//   ....[18]....
        /*083c*/ 	.word	0x000008e0
        /*0840*/ 	.word	0x000000ff
        /*0844*/ 	.word	0x000388b0
        /*0848*/ 	.short	0x0100
        /*084a*/ 	.byte	0x08
	.zero		1


	//   ....[19]....
        /*084c*/ 	.word	0x000008f0
        /*0850*/ 	.word	0x000000ff
        /*0854*/ 	.word	0x000388c0
        /*0858*/ 	.short	0x0100
        /*085a*/ 	.byte	0x08
	.zero		1


	//   ....[20]....
        /*085c*/ 	.word	0x00000900
        /*0860*/ 	.word	0x000000ff
        /*0864*/ 	.word	0x000388b8
        /*0868*/ 	.short	0x0100
        /*086a*/ 	.byte	0x08
	.zero		1


	//   ....[21]....
        /*086c*/ 	.word	0x00000910
        /*0870*/ 	.word	0x000000ff
        /*0874*/ 	.word	0x000388c8
        /*0878*/ 	.short	0x0100
        /*087a*/ 	.byte	0x08
	.zero		1


	//   ....[22]....
        /*087c*/ 	.word	0x00001b50
        /*0880*/ 	.word	0x00000002
        /*0884*/ 	.word	0x00038800
        /*0888*/ 	.short	0x010a
        /*088a*/ 	.byte	0x3f
	.zero		1


	//   ....[23]....
        /*088c*/ 	.word	0x00001bf0
        /*0890*/ 	.word	0x00000004
        /*0894*/ 	.word	0x00038830
        /*0898*/ 	.short	0x010a
        /*089a*/ 	.byte	0x3f
	.zero		1


	//   ....[24]....
        /*089c*/ 	.word	0x00001c60
        /*08a0*/ 	.word	0x00000004
        /*08a4*/ 	.word	0x00038830
        /*08a8*/ 	.short	0x010a
        /*08aa*/ 	.byte	0x3f
	.zero		1


	//   ....[25]....
        /*08ac*/ 	.word	0x00003770
        /*08b0*/ 	.word	0x00000004
        /*08b4*/ 	.word	0x00000000
        /*08b8*/ 	.short	0x0101
        /*08ba*/ 	.byte	0x3f
	.zero		1


	//   ....[26]....
        /*08bc*/ 	.word	0x00004f30
        /*08c0*/ 	.word	0x000000ff
        /*08c4*/ 	.word	0x00038830
        /*08c8*/ 	.short	0x010a
        /*08ca*/ 	.byte	0x06
	.zero		1


	//   ....[27]....
        /*08cc*/ 	.word	0x00004f70
        /*08d0*/ 	.word	0x000000ff
        /*08d4*/ 	.word	0x00038830
        /*08d8*/ 	.short	0x010a
        /*08da*/ 	.byte	0x06
	.zero		1


	//   ....[28]....
        /*08dc*/ 	.word	0x000052f0
        /*08e0*/ 	.word	0x000000ff
        /*08e4*/ 	.word	0x00038850
        /*08e8*/ 	.short	0x010a
        /*08ea*/ 	.byte	0x06
	.zero		1


	//   ....[29]....
        /*08ec*/ 	.word	0x00005330
        /*08f0*/ 	.word	0x000000ff
        /*08f4*/ 	.word	0x00038850
        /*08f8*/ 	.short	0x010a
        /*08fa*/ 	.byte	0x06
	.zero		1


	//   ....[30]....
        /*08fc*/ 	.word	0x00006e50
        /*0900*/ 	.word	0x00000005
        /*0904*/ 	.word	0x00000000
        /*0908*/ 	.short	0x0101
        /*090a*/ 	.byte	0x3f
	.zero		1


	//   ....[31]....
        /*090c*/ 	.word	0x00007080
        /*0910*/ 	.word	0x00000008
        /*0914*/ 	.word	0x00000000
        /*0918*/ 	.short	0x0101
        /*091a*/ 	.byte	0x3f
	.zero		1


	//   ....[32]....
        /*091c*/ 	.word	0x00007a50
        /*0920*/ 	.word	0x0000000d
        /*0924*/ 	.word	0x00038850
        /*0928*/ 	.short	0x010a
        /*092a*/ 	.byte	0x3f
	.zero		1


	//   ....[33]....
        /*092c*/ 	.word	0x00007ae0
        /*0930*/ 	.word	0x0000000d
        /*0934*/ 	.word	0x00038850
        /*0938*/ 	.short	0x010a
        /*093a*/ 	.byte	0x3f
	.zero		1


	//   ....[34]....
        /*093c*/ 	.word	0x000080f0
        /*0940*/ 	.word	0x00000003
        /*0944*/ 	.word	0x00000000
        /*0948*/ 	.short	0x0101
        /*094a*/ 	.byte	0x3f
	.zero		1


	//   ....[35]....
        /*094c*/ 	.word	0x0000ad00
        /*0950*/ 	.word	0x00000003
        /*0954*/ 	.word	0x00000000
        /*0958*/ 	.short	0x0101
        /*095a*/ 	.byte	0x3f
	.zero		1


	//   ....[36]....
        /*095c*/ 	.word	0x0000dd00
        /*0960*/ 	.word	0x00000006
        /*0964*/ 	.word	0x00038880
        /*0968*/ 	.short	0x010a
        /*096a*/ 	.byte	0x3f
	.zero		1


	//   ....[37]....
        /*096c*/ 	.word	0x0000df10
        /*0970*/ 	.word	0x00000006
        /*0974*/ 	.word	0x00038840
        /*0978*/ 	.short	0x010a
        /*097a*/ 	.byte	0x3f
	.zero		1


	//   ....[38]....
        /*097c*/ 	.word	0x0000e2f0
        /*0980*/ 	.word	0x000000ff
        /*0984*/ 	.word	0x00038820
        /*0988*/ 	.short	0x010a
        /*098a*/ 	.byte	0x29
	.zero		1


	//   ....[39]....
        /*098c*/ 	.word	0x0000e5f0
        /*0990*/ 	.word	0x00000004
        /*0994*/ 	.word	0x00038880
        /*0998*/ 	.short	0x010a
        /*099a*/ 	.byte	0x3f
	.zero		1


	//   ....[40]....
        /*099c*/ 	.word	0x0000e970
        /*09a0*/ 	.word	0x00000004
        /*09a4*/ 	.word	0x00038840
        /*09a8*/ 	.short	0x010a
        /*09aa*/ 	.byte	0x3f
	.zero		1


	//   ....[41]....
        /*09ac*/ 	.word	0x0000ed60
        /*09b0*/ 	.word	0x00000003
        /*09b4*/ 	.word	0x00038870
        /*09b8*/ 	.short	0x010a
        /*09ba*/ 	.byte	0x3f
	.zero		1


	//   ....[42]....
        /*09bc*/ 	.word	0x0000edd0
        /*09c0*/ 	.word	0x00000002
        /*09c4*/ 	.word	0x00038860
        /*09c8*/ 	.short	0x010a
        /*09ca*/ 	.byte	0x3f
	.zero		1


	//   ....[43]....
        /*09cc*/ 	.word	0x0000f7d0
        /*09d0*/ 	.word	0x00000002
        /*09d4*/ 	.word	0x00038850
        /*09d8*/ 	.short	0x0101
        /*09da*/ 	.byte	0x3f
	.zero		1


	//   ....[44]....
        /*09dc*/ 	.word	0x0000f810
        /*09e0*/ 	.word	0x00000002
        /*09e4*/ 	.word	0x00000000
        /*09e8*/ 	.short	0x0101
        /*09ea*/ 	.byte	0x3f
	.zero		1


	//   ....[45]....
        /*09ec*/ 	.word	0x0000f9d0
        /*09f0*/ 	.word	0x00000003
        /*09f4*/ 	.word	0x00038870
        /*09f8*/ 	.short	0x010a
        /*09fa*/ 	.byte	0x3f
	.zero		1


	//   ....[46]....
        /*09fc*/ 	.word	0x0000fa60
        /*0a00*/ 	.word	0x00000003
        /*0a04*/ 	.word	0x00038860
        /*0a08*/ 	.short	0x010a
        /*0a0a*/ 	.byte	0x3f
	.zero		1


	//   ....[47]....
        /*0a0c*/ 	.word	0x00010430
        /*0a10*/ 	.word	0x00000003
        /*0a14*/ 	.word	0x00038850
        /*0a18*/ 	.short	0x0101
        /*0a1a*/ 	.byte	0x3f
	.zero		1


	//   ....[48]....
        /*0a1c*/ 	.word	0x00010480
        /*0a20*/ 	.word	0x00000000
        /*0a24*/ 	.word	0x00000000
        /*0a28*/ 	.short	0x0101
        /*0a2a*/ 	.byte	0x3f
	.zero		1


	//   ....[49]....
        /*0a2c*/ 	.word	0x00010fe0
        /*0a30*/ 	.word	0x00000000
        /*0a34*/ 	.word	0x00038820
        /*0a38*/ 	.short	0x010a
        /*0a3a*/ 	.byte	0x3f
	.zero		1


	//   ....[50]....
        /*0a3c*/ 	.word	0x000111a0
        /*0a40*/ 	.word	0x00000006
        /*0a44*/ 	.word	0x00000000
        /*0a48*/ 	.short	0x010a
        /*0a4a*/ 	.byte	0x3f
	.zero		1


	//   ....[51]....
        /*0a4c*/ 	.word	0x00011210
        /*0a50*/ 	.word	0x00000007
        /*0a54*/ 	.word	0x00000000
        /*0a58*/ 	.short	0x010a
        /*0a5a*/ 	.byte	0x3f
	.zero		1


	//   ....[52]....
        /*0a5c*/ 	.word	0x00011270
        /*0a60*/ 	.word	0x00000004
        /*0a64*/ 	.word	0x00038860
        /*0a68*/ 	.short	0x010a
        /*0a6a*/ 	.byte	0x3f
	.zero		1


	//   ....[53]....
        /*0a6c*/ 	.word	0x000112c0
        /*0a70*/ 	.word	0x00000003
        /*0a74*/ 	.word	0x00038860
        /*0a78*/ 	.short	0x010a
        /*0a7a*/ 	.byte	0x3f
	.zero		1


	//   ....[54]....
        /*0a7c*/ 	.word	0x00011300
        /*0a80*/ 	.word	0x00000004
        /*0a84*/ 	.word	0x00038880
        /*0a88*/ 	.short	0x010a
        /*0a8a*/ 	.byte	0x3f
	.zero		1


	//   ....[55]....
        /*0a8c*/ 	.word	0x00011320
        /*0a90*/ 	.word	0x00000003
        /*0a94*/ 	.word	0x00038880
        /*0a98*/ 	.short	0x010a
        /*0a9a*/ 	.byte	0x3f
	.zero		1


	//   ....[56]....
        /*0a9c*/ 	.word	0x00011380
        /*0aa0*/ 	.word	0x00000002
        /*0aa4*/ 	.word	0x00038800
        /*0aa8*/ 	.short	0x010a
        /*0aaa*/ 	.byte	0x3f
	.zero		1


	//   ....[57]....
        /*0aac*/ 	.word	0x000113d0
        /*0ab0*/ 	.word	0x00000004
        /*0ab4*/ 	.word	0x00038830
        /*0ab8*/ 	.short	0x010a
        /*0aba*/ 	.byte	0x3f
	.zero		1


	//   ....[58]....
        /*0abc*/ 	.word	0x00011430
        /*0ac0*/ 	.word	0x00000003
        /*0ac4*/ 	.word	0x00038830
        /*0ac8*/ 	.short	0x010a
        /*0aca*/ 	.byte	0x3f
	.zero		1


	//   ....[59]....
        /*0acc*/ 	.word	0x00011490
        /*0ad0*/ 	.word	0x00000003
        /*0ad4*/ 	.word	0x00038850
        /*0ad8*/ 	.short	0x010a
        /*0ada*/ 	.byte	0x3f
	.zero		1


	//   ....[60]....
        /*0adc*/ 	.word	0x000114e0
        /*0ae0*/ 	.word	0x0000000d
        /*0ae4*/ 	.word	0x00038850
        /*0ae8*/ 	.short	0x010a
        /*0aea*/ 	.byte	0x3f
	.zero		1


	//   ....[61]....
        /*0aec*/ 	.word	0x00011630
        /*0af0*/ 	.word	0x00000006
        /*0af4*/ 	.word	0x00038880
        /*0af8*/ 	.short	0x010a
        /*0afa*/ 	.byte	0x3f
	.zero		1


	//   ....[62]....
        /*0afc*/ 	.word	0x00011680
        /*0b00*/ 	.word	0x00000006
        /*0b04*/ 	.word	0x00038840
        /*0b08*/ 	.short	0x010a
        /*0b0a*/ 	.byte	0x3f
	.zero		1


	//   ....[63]....
        /*0b0c*/ 	.word	0x000116d0
        /*0b10*/ 	.word	0x00000012
        /*0b14*/ 	.word	0x00038820
        /*0b18*/ 	.short	0x010a
        /*0b1a*/ 	.byte	0x3f
	.zero		1


	//   ....[64]....
        /*0b1c*/ 	.word	0x00011720
        /*0b20*/ 	.word	0x00000004
        /*0b24*/ 	.word	0x00038880
        /*0b28*/ 	.short	0x010a
        /*0b2a*/ 	.byte	0x3f
	.zero		1


	//   ....[65]....
        /*0b2c*/ 	.word	0x00011770
        /*0b30*/ 	.word	0x00000004
        /*0b34*/ 	.word	0x00038840
        /*0b38*/ 	.short	0x010a
        /*0b3a*/ 	.byte	0x3f
	.zero		1


	//   ....[66]....
        /*0b3c*/ 	.word	0x000117d0
        /*0b40*/ 	.word	0x00000003
        /*0b44*/ 	.word	0x00038870
        /*0b48*/ 	.short	0x010a
        /*0b4a*/ 	.byte	0x3f
	.zero		1


	//   ....[67]....
        /*0b4c*/ 	.word	0x00011830
        /*0b50*/ 	.word	0x00000004
        /*0b54*/ 	.word	0x00038860
        /*0b58*/ 	.short	0x010a
        /*0b5a*/ 	.byte	0x3f
	.zero		1


	//   ....[68]....
        /*0b5c*/ 	.word	0x00011880
        /*0b60*/ 	.word	0x00000003
        /*0b64*/ 	.word	0x00038870
        /*0b68*/ 	.short	0x010a
        /*0b6a*/ 	.byte	0x3f
	.zero		1


	//   ....[69]....
        /*0b6c*/ 	.word	0x000118d0
        /*0b70*/ 	.word	0x00000003
        /*0b74*/ 	.word	0x00038860
        /*0b78*/ 	.short	0x010a
        /*0b7a*/ 	.byte	0x3f
	.zero		1


	//   ....[70]....
        /*0b7c*/ 	.word	0x00011920
        /*0b80*/ 	.word	0x00000000
        /*0b84*/ 	.word	0x00038820
        /*0b88*/ 	.short	0x010a
        /*0b8a*/ 	.byte	0x3f
	.zero		1


	//   ....[71]....
        /*0b8c*/ 	.word	0x00011ac0
        /*0b90*/ 	.word	0x00000006
        /*0b94*/ 	.word	0x00000000
        /*0b98*/ 	.short	0x010a
        /*0b9a*/ 	.byte	0x3f
	.zero		1


	//   ....[72]....
        /*0b9c*/ 	.word	0x00011b10
        /*0ba0*/ 	.word	0x00000007
        /*0ba4*/ 	.word	0x00000000
        /*0ba8*/ 	.short	0x010a
        /*0baa*/ 	.byte	0x3f
	.zero		1


	//   ....[73]....
        /*0bac*/ 	.word	0x00011b60
        /*0bb0*/ 	.word	0x00000004
        /*0bb4*/ 	.word	0x00038860
        /*0bb8*/ 	.short	0x010a
        /*0bba*/ 	.byte	0x3f
	.zero		1


	//   ....[74]....
        /*0bbc*/ 	.word	0x00011bb0
        /*0bc0*/ 	.word	0x00000003
        /*0bc4*/ 	.word	0x00038860
        /*0bc8*/ 	.short	0x010a
        /*0bca*/ 	.byte	0x3f
	.zero		1


	//   ....[75]....
        /*0bcc*/ 	.word	0x00011c00
        /*0bd0*/ 	.word	0x00000004
        /*0bd4*/ 	.word	0x00038880
        /*0bd8*/ 	.short	0x010a
        /*0bda*/ 	.byte	0x3f
	.zero		1


	//----- nvinfo : EIATTR_NUM_MBARRIERS
	.align		4
.L_381:
        /*0bdc*/ 	.byte	0x03, 0x38
        /*0bde*/ 	.short	0x0016


	//----- nvinfo : EIATTR_EXIT_INSTR_OFFSETS
	.align		4
        /*0be0*/ 	.byte	0x04, 0x1c
        /*0be2*/ 	.short	(.L_383 - .L_382)


	//   ....[0]....
.L_382:
        /*0be4*/ 	.word	0x00000ab0


	//   ....[1]....
        /*0be8*/ 	.word	0x0000c030


	//   ....[2]....
        /*0bec*/ 	.word	0x00011370


	//----- nvinfo : EIATTR_MAX_THREADS
	.align		4
.L_383:
        /*0bf0*/ 	.byte	0x04, 0x05
        /*0bf2*/ 	.short	(.L_385 - .L_384)
.L_384:
        /*0bf4*/ 	.word	0x00000180
        /*0bf8*/ 	.word	0x00000001
        /*0bfc*/ 	.word	0x00000001


	//----- nvinfo : EIATTR_CRS_STACK_SIZE
	.align		4
.L_385:
        /*0c00*/ 	.byte	0x04, 0x1e
        /*0c02*/ 	.short	(.L_387 - .L_386)
.L_386:
        /*0c04*/ 	.word	0x00000000


	//----- nvinfo : EIATTR_CBANK_PARAM_SIZE
	.align		4
.L_387:
        /*0c08*/ 	.byte	0x03, 0x19
        /*0c0a*/ 	.short	0x0a70


	//----- nvinfo : EIATTR_PARAM_CBANK
	.align		4
        /*0c0c*/ 	.byte	0x04, 0x0a
        /*0c0e*/ 	.short	(.L_389 - .L_388)
	.align		4
.L_388:
        /*0c10*/ 	.word	index@(.nv.constant0._ZN7cutlass13device_kernelIN5flash11enable_sm90INS1_16FlashAttnFwdSm90INS1_25CollectiveMainloopFwdSm90ILi2EN4cute5tupleIJNS5_1CILi1EEES8_S8_EEENS6_IJNS7_ILi128EEESA_NS7_ILi256EEEEEELi256ENS_12float_e4m3_tEfNS_4arch4Sm90ELb0ELb0ELb1ELb1ELb0ELb0ELb0ELb1ELb1ELb0ELb0ELb0EEENS1_21CollectiveEpilogueFwdINS6_IJSA_SB_SA_EEES9_NS_10bfloat16_tESF_Li256ELb1ELb0ELb0ELb1EEENS1_36VarlenDynamicPersistentTileSchedulerILi128ELi128ELi256ELi128ELb0ELb0ELb1ELb0ELb1ELb1EEEEEEEEEvNT_6ParamsE)
        /*0c14*/ 	.short	0x0210
        /*0c16*/ 	.short	0x0a70


	//----- nvinfo : EIATTR_SW_WAR
	.align		4
.L_389:
        /*0c18*/ 	.byte	0x04, 0x36
        /*0c1a*/ 	.short	(.L_391 - .L_390)
.L_390:
        /*0c1c*/ 	.word	0x00000008
.L_391:


//--------------------- .nv.info._ZN7cutlass13device_kernelIN5flash11enable_sm90INS1_16FlashAttnFwdSm90INS1_25CollectiveMainloopFwdSm90ILi2EN4cute5tupleIJNS5_1CILi1EEES8_S8_EEENS6_IJNS7_ILi128EEESA_NS7_ILi256EEEEEELi256ENS_12float_e4m3_tEfNS_4arch4Sm90ELb0ELb0ELb1ELb1ELb0ELb1ELb0ELb1ELb1ELb0ELb0ELb0EEENS1_21CollectiveEpilogueFwdINS6_IJSA_SB_SA_EEES9_NS_10bfloat16_tESF_Li256ELb1ELb0ELb0ELb1EEENS1_36VarlenDynamicPersistentTileSchedulerILi128ELi128ELi256ELi128ELb0ELb0ELb1ELb0ELb1ELb1EEEEEEEEEvNT_6ParamsE --------------------------
	.section	.nv.info._ZN7cutlass13device_kernelIN5flash11enable_sm90INS1_16FlashAttnFwdSm90INS1_25CollectiveMainloopFwdSm90ILi2EN4cute5tupleIJNS5_1CILi1EEES8_S8_EEENS6_IJNS7_ILi128EEESA_NS7_ILi256EEEEEELi256ENS_12float_e4m3_tEfNS_4arch4Sm90ELb0ELb0ELb1ELb1ELb0ELb1ELb0ELb1ELb1ELb0ELb0ELb0EEENS1_21CollectiveEpilogueFwdINS6_IJSA_SB_SA_EEES9_NS_10bfloat16_tESF_Li256ELb1ELb0ELb0ELb1EEENS1_36VarlenDynamicPersistentTileSchedulerILi128ELi128ELi256ELi128ELb0ELb0ELb1ELb0ELb1ELb1EEEEEEEEEvNT_6ParamsE,"",@"SHT_CUDA_INFO"
	.sectionflags	@""
	.align	4


	//----- nvinfo : EIATTR_CUDA_API_VERSION
	.align		4
        /*0000*/ 	.byte	0x04, 0x37
        /*0002*/ 	.short	(.L_393 - .L_392)
.L_392:
        /*0004*/ 	.word	0x00000082


	//----- nvinfo : EIATTR_KPARAM_INFO
	.align		4
.L_393:
        /*0008*/ 	.byte	0x04, 0x17
        /*000a*/ 	.short	(.L_395 - .L_394)
.L_394:
        /*000c*/ 	.word	0x00000000
        /*0010*/ 	.short	0x0000
        /*0012*/ 	.short	0x0070
        /*0014*/ 	.byte	0x00, 0xf0, 0x01, 0x28


	//----- nvinfo : EIATTR_SPARSE_MMA_MASK
	.align		4
.L_395:
        /*0018*/ 	.byte	0x03, 0x50
        /*001a*/ 	.short	0x0000


	//----- nvinfo : EIATTR_MAXREG_COUNT
	.align		4
        /*001c*/ 	.byte	0x03, 0x1b
        /*001e*/ 	.short	0x00a8


	//----- nvinfo : EIATTR_NUM_BARRIERS
	.align		4
        /*0020*/ 	.byte	0x02, 0x4c
        /*0022*/ 	.byte	0x10
	.zero		1


	//----- nvinfo : EIATTR_EXTERNS
	.align		4
        /*0024*/ 	.byte	0x04, 0x0f
        /*0026*/ 	.short	(.L_397 - .L_396)


	//   ....[0]....
	.align		4
.L_396:
        /*0028*/ 	.word	index@(__assertfail)


	//----- nvinfo : EIATTR_ANNOTATIONS
	.align		4
.L_397:
        /*002c*/ 	.byte	0x04, 0x55
        /*002e*/ 	.short	(.L_399 - .L_398)


	//   ....[0]....
.L_398:
        /* <DEDUP_REMOVED lines=119> */


	//----- nvinfo : EIATTR_MERCURY_ISA_VERSION
	.align		4
.L_399:
        /*0790*/ 	.byte	0x03, 0x5f
        /*0792*/ 	.short	0x0101


	//----- nvinfo : EIATTR_UNUSED_LOAD_BYTE_OFFSET
	.align		4
        /*0794*/ 	.byte	0x04, 0x44
        /*0796*/ 	.short	(.L_401 - .L_400)


	//   ....[0]....
.L_400:
        /*0798*/ 	.word	0x00000b00
        /*079c*/ 	.word	0x0000fff0


	//   ....[1]....
        /*07a0*/ 	.word	0x0001ac40
        /*07a4*/ 	.word	0x0000fff0


	//----- nvinfo : EIATTR_INT_WARP_WIDE_INSTR_OFFSETS
	.align		4
.L_401:
        /*07a8*/ 	.byte	0x04, 0x31
        /*07aa*/ 	.short	(.L_403 - .L_402)


	//   ....[0]....
.L_402:
        /*07ac*/ 	.word	0x000001c0


	//   ....[1]....
        /*07b0*/ 	.word	0x00000200


	//   ....[2]....
        /*07b4*/ 	.word	0x00000270


	//   ....[3]....
        /*07b8*/ 	.word	0x000207e0


	//   ....[4]....
        /*07bc*/ 	.word	0x00020870


	//   ....[5]....
        /*07c0*/ 	.word	0x00021000


	//   ....[6]....
        /*07c4*/ 	.word	0x00021030


	//   ....[7]....
        /*07c8*/ 	.word	0x00021100


	//   ....[8]....
        /*07cc*/ 	.word	0x000232e0


	//   ....[9]....
        /*07d0*/ 	.word	0x00023370


	//----- nvinfo : EIATTR_COOP_GROUP_MASK_REGIDS
	.align		4
.L_403:
        /*07d4*/ 	.byte	0x04, 0x29
        /*07d6*/ 	.short	(.L_405 - .L_404)


	//   ....[0]....
.L_404:
        /*07d8*/ 	.word	0xffffffff


	//   ....[1]....
        /*07dc*/ 	.word	0xffffffff


	//   ....[2]....
        /*07e0*/ 	.word	0xffffffff


	//   ....[3]....
        /*07e4*/ 	.word	0xffffffff


	//   ....[4]....
        /*07e8*/ 	.word	0xffffffff


	//   ....[5]....
        /*07ec*/ 	.word	0xffffffff


	//   ....[6]....
        /*07f0*/ 	.word	0xffffffff


	//   ....[7]....
        /*07f4*/ 	.word	0xffffffff


	//   ....[8]....
        /*07f8*/ 	.word	0xffffffff


	//   ....[9]....
        /*07fc*/ 	.word	0xffffffff


	//   ....[10]....
        /*0800*/ 	.word	0xffffffff


	//   ....[11]....
        /*0804*/ 	.word	0xffffffff


	//   ....[12]....
        /*0808*/ 	.word	0xffffffff


	//   ....[13]....
        /*080c*/ 	.word	0xffffffff


	//   ....[14]....
        /*0810*/ 	.word	0xffffffff


	//   ....[15]....
        /*0814*/ 	.word	0xffffffff


	//   ....[16]....
        /*0818*/ 	.word	0xffffffff


	//   ....[17]....
        /*081c*/ 	.word	0xffffffff


	//   ....[18]....
        /*0820*/ 	.word	0xffffffff


	//   ....[19]....
        /*0824*/ 	.word	0xffffffff


	//   ....[20]....
        /*0828*/ 	.word	0xffffffff


	//   ....[21]....
        /*082c*/ 	.word	0xffffffff


	//   ....[22]....
        /*0830*/ 	.word	0xffffffff


	//   ....[23]....
        /*0834*/ 	.word	0xffffffff


	//   ....[24]....
        /*0838*/ 	.word	0xffffffff


	//   ....[25]....
        /*083c*/ 	.word	0xffffffff


	//   ....[26]....
        /*0840*/ 	.word	0xffffffff


	//   ....[27]....
        /*0844*/ 	.word	0xffffffff


	//   ....[28]....
        /*0848*/ 	.word	0xffffffff


	//   ....[29]....
        /*084c*/ 	.word	0xffffffff


	//   ....[30]....
        /*0850*/ 	.word	0xffffffff


	//   ....[31]....
        /*0854*/ 	.word	0xffffffff


	//   ....[32]....
        /*0858*/ 	.word	0xffffffff


	//   ....[33]....
        /*085c*/ 	.word	0xffffffff


	//   ....[34]....
        /*0860*/ 	.word	0xffffffff


	//   ....[35]....
        /*0864*/ 	.word	0xffffffff


	//   ....[36]....
        /*0868*/ 	.word	0xffffffff


	//   ....[37]....
        /*086c*/ 	.word	0xffffffff


	//   ....[38]....
        /*0870*/ 	.word	0xffffffff


	//   ....[39]....
        /*0874*/ 	.word	0xffffffff


	//   ....[40]....
        /*0878*/ 	.word	0xffffffff


	//   ....[41]....
        /*087c*/ 	.word	0xffffffff


	//   ....[42]....
        /*0880*/ 	.word	0xffffffff


	//   ....[43]....
        /*0884*/ 	.word	0xffffffff


	//   ....[44]....
        /*0888*/ 	.word	0xffffffff


	//   ....[45]....
        /*088c*/ 	.word	0xffffffff


	//   ....[46]....
        /*0890*/ 	.word	0xffffffff


	//   ....[47]....
        /*0894*/ 	.word	0xffffffff


	//   ....[48]....
        /*0898*/ 	.word	0xffffffff


	//   ....[49]....
        /*089c*/ 	.word	0xffffffff


	//   ....[50]....
        /*08a0*/ 	.word	0xffffffff


	//   ....[51]....
        /*08a4*/ 	.word	0xffffffff


	//   ....[52]....
        /*08a8*/ 	.word	0xffffffff


	//   ....[53]....
        /*08ac*/ 	.word	0xffffffff


	//   ....[54]....
        /*08b0*/ 	.word	0xffffffff


	//   ....[55]....
        /*08b4*/ 	.word	0xffffffff


	//   ....[56]....
        /*08b8*/ 	.word	0xffffffff


	//   ....[57]....
        /*08bc*/ 	.word	0xffffffff


	//   ....[58]....
        /*08c0*/ 	.word	0xffffffff


	//   ....[59]....
        /*08c4*/ 	.word	0xffffffff


	//   ....[60]....
        /*08c8*/ 	.word	0xffffffff


	//   ....[61]....
        /*08cc*/ 	.word	0xffffffff


	//   ....[62]....
        /*08d0*/ 	.word	0xffffffff


	//   ....[63]....
        /*08d4*/ 	.word	0xffffffff


	//   ....[64]....
        /*08d8*/ 	.word	0xffffffff


	//   ....[65]....
        /*08dc*/ 	.word	0xffffffff


	//   ....[66]....
        /*08e0*/ 	.word	0xffffffff


	//   ....[67]....
        /*08e4*/ 	.word	0xffffffff


	//   ....[68]....
        /*08e8*/ 	.word	0xffffffff


	//   ....[69]....
        /*08ec*/ 	.word	0xffffffff


	//   ....[70]....
        /*08f0*/ 	.word	0xffffffff


	//   ....[71]....
        /*08f4*/ 	.word	0xffffffff


	//   ....[72]....
        /*08f8*/ 	.word	0xffffffff


	//   ....[73]....
        /*08fc*/ 	.word	0xffffffff


	//   ....[74]....
        /*0900*/ 	.word	0xffffffff


	//   ....[75]....
        /*0904*/ 	.word	0xffffffff


	//   ....[76]....
        /*0908*/ 	.word	0xffffffff


	//   ....[77]....
        /*090c*/ 	.word	0xffffffff


	//   ....[78]....
        /*0910*/ 	.word	0xffffffff


	//   ....[79]....
        /*0914*/ 	.word	0xffffffff


	//   ....[80]....
        /*0918*/ 	.word	0xffffffff


	//   ....[81]....
        /*091c*/ 	.word	0xffffffff


	//   ....[82]....
        /*0920*/ 	.word	0xffffffff


	//   ....[83]....
        /*0924*/ 	.word	0xffffffff


	//   ....[84]....
        /*0928*/ 	.word	0xffffffff


	//   ....[85]....
        /*092c*/ 	.word	0xffffffff


	//   ....[86]....
        /*0930*/ 	.word	0xffffffff


	//   ....[87]....
        /*0934*/ 	.word	0xffffffff


	//   ....[88]....
        /*0938*/ 	.word	0xffffffff


	//   ....[89]....
        /*093c*/ 	.word	0xffffffff


	//   ....[90]....
        /*0940*/ 	.word	0xffffffff


	//   ....[91]....
        /*0944*/ 	.word	0xffffffff


	//   ....[92]....
        /*0948*/ 	.word	0xffffffff


	//   ....[93]....
        /*094c*/ 	.word	0xffffffff


	//   ....[94]....
        /*0950*/ 	.word	0xffffffff


	//   ....[95]....
        /*0954*/ 	.word	0xffffffff


	//   ....[96]....
        /*0958*/ 	.word	0xffffffff


	//   ....[97]....
        /*095c*/ 	.word	0xffffffff


	//   ....[98]....
        /*0960*/ 	.word	0xffffffff


	//   ....[99]....
        /*0964*/ 	.word	0xffffffff


	//   ....[100]....
        /*0968*/ 	.word	0xffffffff


	//   ....[101]....
        /*096c*/ 	.word	0xffffffff


	//   ....[102]....
        /*0970*/ 	.word	0xffffffff


	//   ....[103]....
        /*0974*/ 	.word	0xffffffff


	//   ....[104]....
        /*0978*/ 	.word	0xffffffff


	//   ....[105]....
        /*097c*/ 	.word	0xffffffff


	//   ....[106]....
        /*0980*/ 	.word	0xffffffff


	//   ....[107]....
        /*0984*/ 	.word	0xffffffff


	//   ....[108]....
        /*0988*/ 	.word	0xffffffff


	//   ....[109]....
        /*098c*/ 	.word	0xffffffff


	//   ....[110]....
        /*0990*/ 	.word	0xffffffff


	//   ....[111]....
        /*0994*/ 	.word	0xffffffff


	//   ....[112]....
        /*0998*/ 	.word	0xffffffff


	//   ....[113]....
        /*099c*/ 	.word	0xffffffff


	//   ....[114]....
        /*09a0*/ 	.word	0xffffffff


	//   ....[115]....
        /*09a4*/ 	.word	0xffffffff


	//   ....[116]....
        /*09a8*/ 	.word	0xffffffff


	//   ....[117]....
        /*09ac*/ 	.word	0xffffffff


	//   ....[118]....
        /*09b0*/ 	.word	0xffffffff


	//   ....[119]....
        /*09b4*/ 	.word	0xffffffff


	//   ....[120]....
        /*09b8*/ 	.word	0x0500000f


	//   ....[121]....
        /*09bc*/ 	.word	0x0500000f


	//   ....[122]....
        /*09c0*/ 	.word	0x0500000f


	//   ....[123]....
        /*09c4*/ 	.word	0x0500000f


	//   ....[124]....
        /*09c8*/ 	.word	0x0500000f


	//   ....[125]....
        /*09cc*/ 	.word	0x0500000f


	//   ....[126]....
        /*09d0*/ 	.word	0x0500000f


	//   ....[127]....
        /*09d4*/ 	.word	0x0500000f


	//   ....[128]....
        /*09d8*/ 	.word	0x0500000f


	//   ....[129]....
        /*09dc*/ 	.word	0x0500000f


	//   ....[130]....
        /*09e0*/ 	.word	0x0500000f


	//   ....[131]....
        /*09e4*/ 	.word	0x0500000f


	//   ....[132]....
        /*09e8*/ 	.word	0x0500000f


	//   ....[133]....
        /*09ec*/ 	.word	0x0500000f


	//   ....[134]....
        /*09f0*/ 	.word	0x0500000f


	//   ....[135]....
        /*09f4*/ 	.word	0x0500000f


	//   ....[136]....
        /*09f8*/ 	.word	0x0500000f


	//   ....[137]....
        /*09fc*/ 	.word	0x0500000f


	//   ....[138]....
        /*0a00*/ 	.word	0x0500000f


	//   ....[139]....
        /*0a04*/ 	.word	0x0500000f


	//   ....[140]....
        /*0a08*/ 	.word	0x0500000f


	//   ....[141]....
        /*0a0c*/ 	.word	0x0500000f


	//   ....[142]....
        /*0a10*/ 	.word	0x0500000f


	//   ....[143]....
        /*0a14*/ 	.word	0x0500000f


	//   ....[144]....
        /*0a18*/ 	.word	0x0500000f


	//   ....[145]....
        /*0a1c*/ 	.word	0x0500000f


	//   ....[146]....
        /*0a20*/ 	.word	0x0500000f


	//   ....[147]....
        /*0a24*/ 	.word	0x0500000f


	//   ....[148]....
        /*0a28*/ 	.word	0x0500000f


	//   ....[149]....
        /*0a2c*/ 	.word	0x0500000f


	//   ....[150]....
        /*0a30*/ 	.word	0x0500000f


	//   ....[151]....
        /*0a34*/ 	.word	0x0500000f


	//   ....[152]....
        /*0a38*/ 	.word	0x0500000f


	//   ....[153]....
        /*0a3c*/ 	.word	0x0500000f


	//   ....[154]....
        /*0a40*/ 	.word	0x0500000f


	//   ....[155]....
        /*0a44*/ 	.word	0x0500000f


	//   ....[156]....
        /*0a48*/ 	.word	0x0500000f


	//   ....[157]....
        /*0a4c*/ 	.word	0x0500000f


	//   ....[158]....
        /*0a50*/ 	.word	0x0500000f


	//   ....[159]....
        /*0a54*/ 	.word	0x0500000f


	//   ....[160]....
        /*0a58*/ 	.word	0x0500000f


	//   ....[161]....
        /*0a5c*/ 	.word	0x0500000f


	//   ....[162]....
        /*0a60*/ 	.word	0x0500000f


	//   ....[163]....
        /*0a64*/ 	.word	0x0500000f


	//   ....[164]....
        /*0a68*/ 	.word	0x0500000f


	//   ....[165]....
        /*0a6c*/ 	.word	0x0500000f


	//   ....[166]....
        /*0a70*/ 	.word	0x0500000f


	//   ....[167]....
        /*0a74*/ 	.word	0x0500000f


	//   ....[168]....
        /*0a78*/ 	.word	0x0500000f


	//   ....[169]....
        /*0a7c*/ 	.word	0x0500000f


	//   ....[170]....
        /*0a80*/ 	.word	0x0500000f


	//   ....[171]....
        /*0a84*/ 	.word	0x0500000f


	//   ....[172]....
        /*0a88*/ 	.word	0x0500000f


	//   ....[173]....
        /*0a8c*/ 	.word	0x0500000f


	//   ....[174]....
        /*0a90*/ 	.word	0x0500000f


	//   ....[175]....
        /*0a94*/ 	.word	0x0500000f


	//   ....[176]....
        /*0a98*/ 	.word	0x0500000f


	//   ....[177]....
        /*0a9c*/ 	.word	0x0500000f


	//   ....[178]....
        /*0aa0*/ 	.word	0x0500000f


	//   ....[179]....
        /*0aa4*/ 	.word	0x0500000f


	//   ....[180]....
        /*0aa8*/ 	.word	0x0500000f


	//   ....[181]....
        /*0aac*/ 	.word	0x0500000f


	//   ....[182]....
        /*0ab0*/ 	.word	0x0500000f


	//   ....[183]....
        /*0ab4*/ 	.word	0x0500000f


	//   ....[184]....
        /*0ab8*/ 	.word	0x0500000f


	//   ....[185]....
        /*0abc*/ 	.word	0x0500000f


	//   ....[186]....
        /*0ac0*/ 	.word	0x0500000f


	//   ....[187]....
        /*0ac4*/ 	.word	0x0500000f


	//   ....[188]....
        /*0ac8*/ 	.word	0x0500000f


	//   ....[189]....
        /*0acc*/ 	.word	0x0500000f


	//   ....[190]....
        /*0ad0*/ 	.word	0x0500000f


	//   ....[191]....
        /*0ad4*/ 	.word	0x0500000f


	//   ....[192]....
        /*0ad8*/ 	.word	0x0500000f


	//   ....[193]....
        /*0adc*/ 	.word	0x0500000f


	//   ....[194]....
        /*0ae0*/ 	.word	0x0500000f


	//   ....[195]....
        /*0ae4*/ 	.word	0x0500000f


	//   ....[196]....
        /*0ae8*/ 	.word	0x0500000f


	//   ....[197]....
        /*0aec*/ 	.word	0x0500000f


	//   ....[198]....
        /*0af0*/ 	.word	0x0500000f


	//   ....[199]....
        /*0af4*/ 	.word	0x0500000f


	//   ....[200]....
        /*0af8*/ 	.word	0x0500000f


	//   ....[201]....
        /*0afc*/ 	.word	0x0500000f


	//   ....[202]....
        /*0b00*/ 	.word	0x0500000f


	//   ....[203]....
        /*0b04*/ 	.word	0x0500000f


	//   ....[204]....
        /*0b08*/ 	.word	0x0500000f


	//   ....[205]....
        /*0b0c*/ 	.word	0x0500000f


	//   ....[206]....
        /*0b10*/ 	.word	0x0500000f


	//   ....[207]....
        /*0b14*/ 	.word	0x0500000f


	//   ....[208]....
        /*0b18*/ 	.word	0x0500000f


	//   ....[209]....
        /*0b1c*/ 	.word	0x0500000f


	//   ....[210]....
        /*0b20*/ 	.word	0x0500000f


	//   ....[211]....
        /*0b24*/ 	.word	0x0500000f


	//   ....[212]....
        /*0b28*/ 	.word	0x0500000f


	//----- nvinfo : EIATTR_COOP_GROUP_INSTR_OFFSETS
	.align		4
.L_405:
        /*0b2c*/ 	.byte	0x04, 0x28
        /*0b2e*/ 	.short	(.L_407 - .L_406)


	//   ....[0]....
.L_406:
        /*0b30*/ 	.word	0x00000070


	//   ....[1]....
        /*0b34*/ 	.word	0x000001d0


	//   ....[2]....
        /*0b38*/ 	.word	0x00000220


	//   ....[3]....
        /*0b3c*/ 	.word	0x00000450


	//   ....[4]....
        /*0b40*/ 	.word	0x000005b0


	//   ....[5]....
        /*0b44*/ 	.word	0x000006d0


	//   ....[6]....
        /*0b48*/ 	.word	0x00000830


	//   ....[7]....
        /*0b4c*/ 	.word	0x0000c650


	//   ....[8]....
        /*0b50*/ 	.word	0x000155f0


	//   ....[9]....
        /*0b54*/ 	.word	0x00015690


	//   ....[10]....
        /*0b58*/ 	.word	0x00015b90


	//   ....[11]....
        /*0b5c*/ 	.word	0x00015c40


	//   ....[12]....
        /*0b60*/ 	.word	0x00018390


	//   ....[13]....
        /*0b64*/ 	.word	0x000183d0


	//   ....[14]....
        /*0b68*/ 	.word	0x00018410


	//   ....[15]....
        /*0b6c*/ 	.word	0x00018460


	//   ....[16]....
        /*0b70*/ 	.word	0x0001a0c0


	//   ....[17]....
        /*0b74*/ 	.word	0x0001a0d0


	//   ....[18]....
        /*0b78*/ 	.word	0x0001a100


	//   ....[19]....
        /*0b7c*/ 	.word	0x0001a110


	//   ....[20]....
        /*0b80*/ 	.word	0x0001b840


	//   ....[21]....
        /*0b84*/ 	.word	0x0001b890


	//   ....[22]....
        /*0b88*/ 	.word	0x0001b8c0


	//   ....[23]....
        /*0b8c*/ 	.word	0x0001b900


	//   ....[24]....
        /*0b90*/ 	.word	0x0001b930


	//   ....[25]....
        /*0b94*/ 	.word	0x0001b960


	//   ....[26]....
        /*0b98*/ 	.word	0x0001b990


	//   ....[27]....
        /*0b9c*/ 	.word	0x0001b9c0


	//   ....[28]....
        /*0ba0*/ 	.word	0x0001b9f0


	//   ....[29]....
        /*0ba4*/ 	.word	0x0001ba20


	//   ....[30]....
        /*0ba8*/ 	.word	0x0001ba50


	//   ....[31]....
        /*0bac*/ 	.word	0x0001ba80


	//   ....[32]....
        /*0bb0*/ 	.word	0x0001bab0


	//   ....[33]....
        /*0bb4*/ 	.word	0x0001bae0


	//   ....[34]....
        /*0bb8*/ 	.word	0x0001bb10


	//   ....[35]....
        /*0bbc*/ 	.word	0x0001bb40


	//   ....[36]....
        /*0bc0*/ 	.word	0x0001bb70


	//   ....[37]....
        /*0bc4*/ 	.word	0x0001bba0


	//   ....[38]....
        /*0bc8*/ 	.word	0x0001bbd0


	//   ....[39]....
        /*0bcc*/ 	.word	0x0001bc00


	//   ....[40]....
        /*0bd0*/ 	.word	0x0001bc30


	//   ....[41]....
        /*0bd4*/ 	.word	0x0001bc60


	//   ....[42]....
        /*0bd8*/ 	.word	0x0001bc90


	//   ....[43]....
        /*0bdc*/ 	.word	0x0001bcc0


	//   ....[44]....
        /*0be0*/ 	.word	0x0001bcf0


	//   ....[45]....
        /*0be4*/ 	.word	0x0001bd20


	//   ....[46]....
        /*0be8*/ 	.word	0x0001bd50


	//   ....[47]....
        /*0bec*/ 	.word	0x0001bd80


	//   ....[48]....
        /*0bf0*/ 	.word	0x0001bdb0


	//   ....[49]....
        /*0bf4*/ 	.word	0x0001bdd0


	//   ....[50]....
        /*0bf8*/ 	.word	0x0001be00


	//   ....[51]....
        /*0bfc*/ 	.word	0x0001be10


	//   ....[52]....
        /*0c00*/ 	.word	0x0001be40


	//   ....[53]....
        /*0c04*/ 	.word	0x0001be50


	//   ....[54]....
        /*0c08*/ 	.word	0x0001be80


	//   ....[55]....
        /*0c0c*/ 	.word	0x0001beb0


	//   ....[56]....
        /*0c10*/ 	.word	0x0001bee0


	//   ....[57]....
        /*0c14*/ 	.word	0x0001bef0


	//   ....[58]....
        /*0c18*/ 	.word	0x0001bf10


	//   ....[59]....
        /*0c1c*/ 	.word	0x0001bf30


	//   ....[60]....
        /*0c20*/ 	.word	0x0001bf40


	//   ....[61]....
        /*0c24*/ 	.word	0x0001bf60


	//   ....[62]....
        /*0c28*/ 	.word	0x0001bf90


	//   ....[63]....
        /*0c2c*/ 	.word	0x0001bfc0


	//   ....[64]....
        /*0c30*/ 	.word	0x0001bfd0


	//   ....[65]....
        /*0c34*/ 	.word	0x0001c000


	//   ....[66]....
        /*0c38*/ 	.word	0x0001c010


	//   ....[67]....
        /*0c3c*/ 	.word	0x0001c040


	//   ....[68]....
        /*0c40*/ 	.word	0x0001c050


	//   ....[69]....
        /*0c44*/ 	.word	0x0001c070


	//   ....[70]....
        /*0c48*/ 	.word	0x0001c0a0


	//   ....[71]....
        /*0c4c*/ 	.word	0x0001c0d0


	//   ....[72]....
        /*0c50*/ 	.word	0x0001c100


	//   ....[73]....
        /*0c54*/ 	.word	0x0001c120


	//   ....[74]....
        /*0c58*/ 	.word	0x0001c150


	//   ....[75]....
        /*0c5c*/ 	.word	0x0001c180


	//   ....[76]....
        /*0c60*/ 	.word	0x0001c1b0


	//   ....[77]....
        /*0c64*/ 	.word	0x0001c1e0


	//   ....[78]....
        /*0c68*/ 	.word	0x0001c200


	//   ....[79]....
        /*0c6c*/ 	.word	0x0001c210


	//   ....[80]....
        /*0c70*/ 	.word	0x0001c230


	//   ....[81]....
        /*0c74*/ 	.word	0x0001c260


	//   ....[82]....
        /*0c78*/ 	.word	0x0001c290


	//   ....[83]....
        /*0c7c*/ 	.word	0x0001c2b0


	//   ....[84]....
        /*0c80*/ 	.word	0x0001e370


	//   ....[85]....
        /*0c84*/ 	.word	0x0001e570


	//   ....[86]....
        /*0c88*/ 	.word	0x0001e5a0


	//   ....[87]....
        /*0c8c*/ 	.word	0x0001e5d0


	//   ....[88]....
        /*0c90*/ 	.word	0x0001e610


	//   ....[89]....
        /*0c94*/ 	.word	0x0001e640


	//   ....[90]....
        /*0c98*/ 	.word	0x0001e670


	//   ....[91]....
        /*0c9c*/ 	.word	0x0001e7f0


	//   ....[92]....
        /*0ca0*/ 	.word	0x0001e820


	//   ....[93]....
        /*0ca4*/ 	.word	0x0001e850


	//   ....[94]....
        /*0ca8*/ 	.word	0x0001e880


	//   ....[95]....
        /*0cac*/ 	.word	0x0001e8b0


	//   ....[96]....
        /*0cb0*/ 	.word	0x0001e8e0


	//   ....[97]....
        /*0cb4*/ 	.word	0x0001e980


	//   ....[98]....
        /*0cb8*/ 	.word	0x0001e9b0


	//   ....[99]....
        /*0cbc*/ 	.word	0x0001ea40


	//   ....[100]....
        /*0cc0*/ 	.word	0x0001f630


	//   ....[101]....
        /*0cc4*/ 	.word	0x00021290


	//   ....[102]....
        /*0cc8*/ 	.word	0x000242c0


	//   ....[103]....
        /*0ccc*/ 	.word	0x00024320


	//   ....[104]....
        /*0cd0*/ 	.word	0x00024350


	//   ....[105]....
        /*0cd4*/ 	.word	0x00024380


	//   ....[106]....
        /*0cd8*/ 	.word	0x000243b0


	//   ....[107]....
        /*0cdc*/ 	.word	0x000243e0


	//   ....[108]....
        /*0ce0*/ 	.word	0x00024410


	//   ....[109]....
        /*0ce4*/ 	.word	0x00024420


	//   ....[110]....
        /*0ce8*/ 	.word	0x000245d0


	//   ....[111]....
        /*0cec*/ 	.word	0x00024600


	//   ....[112]....
        /*0cf0*/ 	.word	0x00024630


	//   ....[113]....
        /*0cf4*/ 	.word	0x00024660


	//   ....[114]....
        /*0cf8*/ 	.word	0x00024690


	//   ....[115]....
        /*0cfc*/ 	.word	0x000246c0


	//   ....[116]....
        /*0d00*/ 	.word	0x00024780


	//   ....[117]....
        /*0d04*/ 	.word	0x000247a0


	//   ....[118]....
        /*0d08*/ 	.word	0x00024810


	//   ....[119]....
        /*0d0c*/ 	.word	0x00024d60


	//   ....[120]....
        /*0d10*/ 	.word	0x00025200


	//   ....[121]....
        /*0d14*/ 	.word	0x000252b0


	//   ....[122]....
        /*0d18*/ 	.word	0x00025350


	//   ....[123]....
        /*0d1c*/ 	.word	0x000253f0


	//   ....[124]....
        /*0d20*/ 	.word	0x00025490


	//   ....[125]....
        /*0d24*/ 	.word	0x00025580


	//   ....[126]....
        /*0d28*/ 	.word	0x00025620


	//   ....[127]....
        /*0d2c*/ 	.word	0x000256c0


	//   ....[128]....
        /*0d30*/ 	.word	0x00025760


	//   ....[129]....
        /*0d34*/ 	.word	0x00025a70


	//   ....[130]....
        /*0d38*/ 	.word	0x00025b90


	//   ....[131]....
        /*0d3c*/ 	.word	0x00025cb0


	//   ....[132]....
        /*0d40*/ 	.word	0x00025dd0


	//   ....[133]....
        /*0d44*/ 	.word	0x00025ef0


	//   ....[134]....
        /*0d48*/ 	.word	0x00025f80


	//   ....[135]....
        /*0d4c*/ 	.word	0x00025fe0


	//   ....[136]....
        /*0d50*/ 	.word	0x00026060


	//   ....[137]....
        /*0d54*/ 	.word	0x000260c0


	//   ....[138]....
        /*0d58*/ 	.word	0x00026140


	//   ....[139]....
        /*0d5c*/ 	.word	0x000261a0


	//   ....[140]....
        /*0d60*/ 	.word	0x00026220


	//   ....[141]....
        /*0d64*/ 	.word	0x00026280


	//   ....[142]....
        /*0d68*/ 	.word	0x00026300


	//   ....[143]....
        /*0d6c*/ 	.word	0x00026360


	//   ....[144]....
        /*0d70*/ 	.word	0x000263c0


	//   ....[145]....
        /*0d74*/ 	.word	0x00026420


	//   ....[146]....
        /*0d78*/ 	.word	0x00026480


	//   ....[147]....
        /*0d7c*/ 	.word	0x000264e0


	//   ....[148]....
        /*0d80*/ 	.word	0x00026540


	//   ....[149]....
        /*0d84*/ 	.word	0x000265a0


	//   ....[150]....
        /*0d88*/ 	.word	0x00026600


	//   ....[151]....
        /*0d8c*/ 	.word	0x00026660


	//   ....[152]....
        /*0d90*/ 	.word	0x000266c0


	//   ....[153]....
        /*0d94*/ 	.word	0x00026720


	//   ....[154]....
        /*0d98*/ 	.word	0x00026780


	//   ....[155]....
        /*0d9c*/ 	.word	0x000267e0


	//   ....[156]....
        /*0da0*/ 	.word	0x00026840


	//   ....[157]....
        /*0da4*/ 	.word	0x000268a0


	//   ....[158]....
        /*0da8*/ 	.word	0x00026900


	//   ....[159]....
        /*0dac*/ 	.word	0x00026960


	//   ....[160]....
        /*0db0*/ 	.word	0x000269d0


	//   ....[161]....
        /*0db4*/ 	.word	0x00026a30


	//   ....[162]....
        /*0db8*/ 	.word	0x00026ac0


	//   ....[163]....
        /*0dbc*/ 	.word	0x00026b20


	//   ....[164]....
        /*0dc0*/ 	.word	0x00026b90


	//   ....[165]....
        /*0dc4*/ 	.word	0x00026bf0


	//   ....[166]....
        /*0dc8*/ 	.word	0x00026c90


	//   ....[167]....
        /*0dcc*/ 	.word	0x00026cf0


	//   ....[168]....
        /*0dd0*/ 	.word	0x00026d80


	//   ....[169]....
        /*0dd4*/ 	.word	0x00026de0


	//   ....[170]....
        /*0dd8*/ 	.word	0x00026e90


	//   ....[171]....
        /*0ddc*/ 	.word	0x00026ef0


	//   ....[172]....
        /*0de0*/ 	.word	0x00026f60


	//   ....[173]....
        /*0de4*/ 	.word	0x00026fc0


	//   ....[174]....
        /*0de8*/ 	.word	0x00027050


	//   ....[175]....
        /*0dec*/ 	.word	0x000270b0


	//   ....[176]....
        /*0df0*/ 	.word	0x00027120


	//   ....[177]....
        /*0df4*/ 	.word	0x00027180


	//   ....[178]....
        /*0df8*/ 	.word	0x00027210


	//   ....[179]....
        /*0dfc*/ 	.word	0x00027270


	//   ....[180]....
        /*0e00*/ 	.word	0x000272e0


	//   ....[181]....
        /*0e04*/ 	.word	0x00027340


	//   ....[182]....
        /*0e08*/ 	.word	0x000273c0


	//   ....[183]....
        /*0e0c*/ 	.word	0x00027420


	//   ....[184]....
        /*0e10*/ 	.word	0x00027490


	//   ....[185]....
        /*0e14*/ 	.word	0x000274f0


	//   ....[186]....
        /*0e18*/ 	.word	0x00027570


	//   ....[187]....
        /*0e1c*/ 	.word	0x000275d0


	//   ....[188]....
        /*0e20*/ 	.word	0x00027640


	//   ....[189]....
        /*0e24*/ 	.word	0x000276a0


	//   ....[190]....
        /*0e28*/ 	.word	0x00027700


	//   ....[191]....
        /*0e2c*/ 	.word	0x00027780


	//   ....[192]....
        /*0e30*/ 	.word	0x00027810


	//   ....[193]....
        /*0e34*/ 	.word	0x000279c0


	//   ....[194]....
        /*0e38*/ 	.word	0x00027ca0


	//   ....[195]....
        /*0e3c*/ 	.word	0x000280f0


	//   ....[196]....
        /*0e40*/ 	.word	0x00028190


	//   ....[197]....
        /*0e44*/ 	.word	0x000282c0


	//   ....[198]....
        /*0e48*/ 	.word	0x00028340


	//   ....[199]....
        /*0e4c*/ 	.word	0x000283c0


	//   ....[200]....
        /*0e50*/ 	.word	0x00028440


	//   ....[201]....
        /*0e54*/ 	.word	0x000284c0


	//   ....[202]....
        /*0e58*/ 	.word	0x00028550


	//   ....[203]....
        /*0e5c*/ 	.word	0x000285f0


	//   ....[204]....
        /*0e60*/ 	.word	0x00028690


	//   ....[205]....
        /*0e64*/ 	.word	0x00028710


	//   ....[206]....
        /*0e68*/ 	.word	0x00028790


	//   ....[207]....
        /*0e6c*/ 	.word	0x00028810


	//   ....[208]....
        /*0e70*/ 	.word	0x000288a0


	//   ....[209]....
        /*0e74*/ 	.word	0x00028920


	//   ....[210]....
        /*0e78*/ 	.word	0x000289c0


	//   ....[211]....
        /*0e7c*/ 	.word	0x00028a50


	//   ....[212]....
        /*0e80*/ 	.word	0x00028b80


	//----- nvinfo : EIATTR_REG_RECONFIG
	.align		4
.L_407:
        /*0e84*/ 	.byte	0x01, 0x54
	.zero		2


	//----- nvinfo : EIATTR_SYSCALL_OFFSETS
	.align		4
        /*0e88*/ 	.byte	0x04, 0x46
        /*0e8a*/ 	.short	(.L_409 - .L_408)


	//   ....[0]....
.L_408:
        /*0e8c*/ 	.word	0x00001830


	//   ....[1]....
        /*0e90*/ 	.word	0x00001980


	//   ....[2]....
        /*0e94*/ 	.word	0x0000c810


	//   ....[3]....
        /*0e98*/ 	.word	0x0000cee0


	//   ....[4]....
        /*0e9c*/ 	.word	0x00020a10


	//   ....[5]....
        /*0ea0*/ 	.word	0x00020bc0


	//   ....[6]....
        /*0ea4*/ 	.word	0x00020d10


	//   ....[7]....
        /*0ea8*/ 	.word	0x00020e40


	//----- nvinfo : EIATTR_MBARRIER_INSTR_OFFSETS
	.align		4
.L_409:
        /*0eac*/ 	.byte	0x04, 0x39
        /*0eae*/ 	.short	(.L_411 - .L_410)


	//   ....[0]....
.L_410:
        /*0eb0*/ 	.word	0x00000300
        /*0eb4*/ 	.word	0x000000ff
        /*0eb8*/ 	.word	0x00038800
        /*0ebc*/ 	.short	0x0100
        /*0ebe*/ 	.byte	0x08
	.zero		1


	//   ....[1]....
        /*0ec0*/ 	.word	0x00000310
        /*0ec4*/ 	.word	0x000000ff
        /*0ec8*/ 	.word	0x00038820
        /*0ecc*/ 	.short	0x0100
        /*0ece*/ 	.byte	0x08
	.zero		1


	//   ....[2]....
        /*0ed0*/ 	.word	0x00000400
        /*0ed4*/ 	.word	0x000000ff
        /*0ed8*/ 	.word	0x00038830
        /*0edc*/ 	.short	0x0100
        /*0ede*/ 	.byte	0x08
	.zero		1


	//   ....[3]....
        /*0ee0*/ 	.word	0x00000410
        /*0ee4*/ 	.word	0x000000ff
        /*0ee8*/ 	.word	0x00038840
        /*0eec*/ 	.short	0x0100
        /*0eee*/ 	.byte	0x08
	.zero		1


	//   ....[4]....
        /*0ef0*/ 	.word	0x00000420
        /*0ef4*/ 	.word	0x000000ff
        /*0ef8*/ 	.word	0x00038838
        /*0efc*/ 	.short	0x0100
        /*0efe*/ 	.byte	0x08
	.zero		1


	//   ....[5]....
        /*0f00*/ 	.word	0x00000430
        /*0f04*/ 	.word	0x000000ff
        /*0f08*/ 	.word	0x00038848
        /*0f0c*/ 	.short	0x0100
        /*0f0e*/ 	.byte	0x08
	.zero		1


	//   ....[6]....
        /*0f10*/ 	.word	0x00000560
        /*0f14*/ 	.word	0x000000ff
        /*0f18*/ 	.word	0x00038850
        /*0f1c*/ 	.short	0x0100
        /*0f1e*/ 	.byte	0x08
	.zero		1


	//   ....[7]....
        /*0f20*/ 	.word	0x00000570
        /*0f24*/ 	.word	0x000000ff
        /*0f28*/ 	.word	0x00038860
        /*0f2c*/ 	.short	0x0100
        /*0f2e*/ 	.byte	0x08
	.zero		1


	//   ....[8]....
        /*0f30*/ 	.word	0x00000580
        /*0f34*/ 	.word	0x000000ff
        /*0f38*/ 	.word	0x00038858
        /*0f3c*/ 	.short	0x0100
        /*0f3e*/ 	.byte	0x08
	.zero		1


	//   ....[9]....
        /*0f40*/ 	.word	0x00000590
        /*0f44*/ 	.word	0x000000ff
        /*0f48*/ 	.word	0x00038868
        /*0f4c*/ 	.short	0x0100
        /*0f4e*/ 	.byte	0x08
	.zero		1


	//   ....[10]....
        /*0f50*/ 	.word	0x00000680
        /*0f54*/ 	.word	0x000000ff
        /*0f58*/ 	.word	0x00038870
        /*0f5c*/ 	.short	0x0100
        /*0f5e*/ 	.byte	0x06
	.zero		1


	//   ....[11]....
        /*0f60*/ 	.word	0x00000690
        /*0f64*/ 	.word	0x000000ff
        /*0f68*/ 	.word	0x00038880
        /*0f6c*/ 	.short	0x0100
        /*0f6e*/ 	.byte	0x06
	.zero		1


	//   ....[12]....
        /*0f70*/ 	.word	0x000006a0
        /*0f74*/ 	.word	0x000000ff
        /*0f78*/ 	.word	0x00038878
        /*0f7c*/ 	.short	0x0100
        /*0f7e*/ 	.byte	0x06
	.zero		1


	//   ....[13]....
        /*0f80*/ 	.word	0x000006b0
        /*0f84*/ 	.word	0x000000ff
        /*0f88*/ 	.word	0x00038888
        /*0f8c*/ 	.short	0x0100
        /*0f8e*/ 	.byte	0x06
	.zero		1


	//   ....[14]....
        /*0f90*/ 	.word	0x000007e0
        /*0f94*/ 	.word	0x000000ff
        /*0f98*/ 	.word	0x00038890
        /*0f9c*/ 	.short	0x0100
        /*0f9e*/ 	.byte	0x08
	.zero		1


	//   ....[15]....
        /*0fa0*/ 	.word	0x000007f0
        /*0fa4*/ 	.word	0x000000ff
        /*0fa8*/ 	.word	0x000388a0
        /*0fac*/ 	.short	0x0100
        /*0fae*/ 	.byte	0x08
	.zero		1


	//   ....[16]....
        /*0fb0*/ 	.word	0x00000800
        /*0fb4*/ 	.word	0x000000ff
        /*0fb8*/ 	.word	0x00038898
        /*0fbc*/ 	.short	0x0100
        /*0fbe*/ 	.byte	0x08
	.zero		1


	//   ....[17]....
        /*0fc0*/ 	.word	0x00000810
        /*0fc4*/ 	.word	0x000000ff
        /*0fc8*/ 	.word	0x000388a8
        /*0fcc*/ 	.short	0x0100
        /*0fce*/ 	.byte	0x08
	.zero		1


	//   ....[18]....
        /*0fd0*/ 	.word	0x00000940
        /*0fd4*/ 	.word	0x000000ff
        /*0fd8*/ 	.word	0x000388b0
        /*0fdc*/ 	.short	0x0100
        /*0fde*/ 	.byte	0x08
	.zero		1


	//   ....[19]....
        /*0fe0*/ 	.word	0x00000950
        /*0fe4*/ 	.word	0x000000ff
        /*0fe8*/ 	.word	0x000388c0
        /*0fec*/ 	.short	0x0100
        /*0fee*/ 	.byte	0x08
	.zero		1


	//   ....[20]....
        /*0ff0*/ 	.word	0x00000960
        /*0ff4*/ 	.word	0x000000ff
        /*0ff8*/ 	.word	0x000388b8
        /*0ffc*/ 	.short	0x0100
        /*0ffe*/ 	.byte	0x08
	.zero		1


	//   ....[21]....
        /*1000*/ 	.word	0x00000970
        /*1004*/ 	.word	0x000000ff
        /*1008*/ 	.word	0x000388c8
        /*100c*/ 	.short	0x0100
        /*100e*/ 	.byte	0x08
	.zero		1


	//   ....[22]....
        /*1010*/ 	.word	0x00002e70
        /*1014*/ 	.word	0x0000006d
        /*1018*/ 	.word	0x00038890
        /*101c*/ 	.short	0x010a
        /*101e*/ 	.byte	0x3f
	.zero		1


	//   ....[23]....
        /*1020*/ 	.word	0x000071a0
        /*1024*/ 	.word	0x0000006d
        /*1028*/ 	.word	0x00038890
        /*102c*/ 	.short	0x010a
        /*102e*/ 	.byte	0x3f
	.zero		1


	//   ....[24]....
        /*1030*/ 	.word	0x0000b450
        /*1034*/ 	.word	0x0000006d
        /*1038*/ 	.word	0x00038890
        /*103c*/ 	.short	0x010a
        /*103e*/ 	.byte	0x3f
	.zero		1


	//   ....[25]....
        /*1040*/ 	.word	0x0000b9a0
        /*1044*/ 	.word	0x00000030
        /*1048*/ 	.word	0x00000000
        /*104c*/ 	.short	0x0101
        /*104e*/ 	.byte	0x3f
	.zero		1


	//   ....[26]....
        /*1050*/ 	.word	0x0000b9e0
        /*1054*/ 	.word	0x0000006d
        /*1058*/ 	.word	0x000388b0
        /*105c*/ 	.short	0x010a
        /*105e*/ 	.byte	0x3f
	.zero		1


	//   ....[27]....
        /*1060*/ 	.word	0x0000bfb0
        /*1064*/ 	.word	0x0000006d
        /*1068*/ 	.word	0x00000000
        /*106c*/ 	.short	0x0101
        /*106e*/ 	.byte	0x3f
	.zero		1


	//   ....[28]....
        /*1070*/ 	.word	0x0000cb30
        /*1074*/ 	.word	0x00000013
        /*1078*/ 	.word	0x00038800
        /*107c*/ 	.short	0x010a
        /*107e*/ 	.byte	0x3f
	.zero		1


	//   ....[29]....
        /*1080*/ 	.word	0x0000cb80
        /*1084*/ 	.word	0x00000013
        /*1088*/ 	.word	0x00038800
        /*108c*/ 	.short	0x010a
        /*108e*/ 	.byte	0x3f
	.zero		1


	//   ....[30]....
        /*1090*/ 	.word	0x0000d210
        /*1094*/ 	.word	0x00000013
        /*1098*/ 	.word	0x00038800
        /*109c*/ 	.short	0x010a
        /*109e*/ 	.byte	0x3f
	.zero		1


	//   ....[31]....
        /*10a0*/ 	.word	0x00010700
        /*10a4*/ 	.word	0x00000013
        /*10a8*/ 	.word	0x00038800
        /*10ac*/ 	.short	0x010a
        /*10ae*/ 	.byte	0x3f
	.zero		1


	//   ....[32]....
        /*10b0*/ 	.word	0x00013ca0
        /*10b4*/ 	.word	0x00000000
        /*10b8*/ 	.word	0x00038830
        /*10bc*/ 	.short	0x010a
        /*10be*/ 	.byte	0x3f
	.zero		1


	//   ....[33]....
        /*10c0*/ 	.word	0x00013d50
        /*10c4*/ 	.word	0x00000000
        /*10c8*/ 	.word	0x00038830
        /*10cc*/ 	.short	0x010a
        /*10ce*/ 	.byte	0x3f
	.zero		1


	//   ....[34]....
        /*10d0*/ 	.word	0x00014ac0
        /*10d4*/ 	.word	0x00000000
        /*10d8*/ 	.word	0x00000000
        /*10dc*/ 	.short	0x0101
        /*10de*/ 	.byte	0x3f
	.zero		1


	//   ....[35]....
        /*10e0*/ 	.word	0x00017110
        /*10e4*/ 	.word	0x00000006
        /*10e8*/ 	.word	0x00038830
        /*10ec*/ 	.short	0x010a
        /*10ee*/ 	.byte	0x3f
	.zero		1


	//   ....[36]....
        /*10f0*/ 	.word	0x00017160
        /*10f4*/ 	.word	0x00000006
        /*10f8*/ 	.word	0x00038830
        /*10fc*/ 	.short	0x010a
        /*10fe*/ 	.byte	0x3f
	.zero		1


	//   ....[37]....
        /*1100*/ 	.word	0x000175a0
        /*1104*/ 	.word	0x00000005
        /*1108*/ 	.word	0x00038850
        /*110c*/ 	.short	0x010a
        /*110e*/ 	.byte	0x3f
	.zero		1


	//   ....[38]....
        /*1110*/ 	.word	0x000175e0
        /*1114*/ 	.word	0x00000005
        /*1118*/ 	.word	0x00038850
        /*111c*/ 	.short	0x010a
        /*111e*/ 	.byte	0x3f
	.zero		1


	//   ....[39]....
        /*1120*/ 	.word	0x00019120
        /*1124*/ 	.word	0x000000d4
        /*1128*/ 	.word	0x00000000
        /*112c*/ 	.short	0x0101
        /*112e*/ 	.byte	0x3f
	.zero		1


	//   ....[40]....
        /*1130*/ 	.word	0x000196d0
        /*1134*/ 	.word	0x0000000b
        /*1138*/ 	.word	0x00000000
        /*113c*/ 	.short	0x0101
        /*113e*/ 	.byte	0x3f
	.zero		1


	//   ....[41]....
        /*1140*/ 	.word	0x00019d40
        /*1144*/ 	.word	0x00000006
        /*1148*/ 	.word	0x00038850
        /*114c*/ 	.short	0x010a
        /*114e*/ 	.byte	0x3f
	.zero		1


	//   ....[42]....
        /*1150*/ 	.word	0x00019dc0
        /*1154*/ 	.word	0x00000006
        /*1158*/ 	.word	0x00038850
        /*115c*/ 	.short	0x010a
        /*115e*/ 	.byte	0x3f
	.zero		1


	//   ....[43]....
        /*1160*/ 	.word	0x0001a3a0
        /*1164*/ 	.word	0x00000013
        /*1168*/ 	.word	0x00000000
        /*116c*/ 	.short	0x0101
        /*116e*/ 	.byte	0x3f
	.zero		1


	//   ....[44]....
        /*1170*/ 	.word	0x0001d0f0
        /*1174*/ 	.word	0x00000000
        /*1178*/ 	.word	0x00000000
        /*117c*/ 	.short	0x0101
        /*117e*/ 	.byte	0x3f
	.zero		1


	//   ....[45]....
        /*1180*/ 	.word	0x0001f740
        /*1184*/ 	.word	0x0000000b
        /*1188*/ 	.word	0x00038820
        /*118c*/ 	.short	0x010a
        /*118e*/ 	.byte	0x3f
	.zero		1


	//   ....[46]....
        /*1190*/ 	.word	0x0001f810
        /*1194*/ 	.word	0x00000007
        /*1198*/ 	.word	0x000388a0
        /*119c*/ 	.short	0x010a
        /*119e*/ 	.byte	0x3f
	.zero		1


	//   ....[47]....
        /*11a0*/ 	.word	0x0001fb50
        /*11a4*/ 	.word	0x00000007
        /*11a8*/ 	.word	0x000388c0
        /*11ac*/ 	.short	0x010a
        /*11ae*/ 	.byte	0x3f
	.zero		1


	//   ....[48]....
        /*11b0*/ 	.word	0x00020020
        /*11b4*/ 	.word	0x00000007
        /*11b8*/ 	.word	0x000388a0
        /*11bc*/ 	.short	0x010a
        /*11be*/ 	.byte	0x3f
	.zero		1


	//   ....[49]....
        /*11c0*/ 	.word	0x00020340
        /*11c4*/ 	.word	0x00000007
        /*11c8*/ 	.word	0x000388c0
        /*11cc*/ 	.short	0x010a
        /*11ce*/ 	.byte	0x3f
	.zero		1


	//   ....[50]....
        /*11d0*/ 	.word	0x00021520
        /*11d4*/ 	.word	0x00000005
        /*11d8*/ 	.word	0x00038880
        /*11dc*/ 	.short	0x010a
        /*11de*/ 	.byte	0x3f
	.zero		1


	//   ....[51]....
        /*11e0*/ 	.word	0x00021750
        /*11e4*/ 	.word	0x00000005
        /*11e8*/ 	.word	0x00038840
        /*11ec*/ 	.short	0x010a
        /*11ee*/ 	.byte	0x3f
	.zero		1


	//   ....[52]....
        /*11f0*/ 	.word	0x00021bc0
        /*11f4*/ 	.word	0x00000004
        /*11f8*/ 	.word	0x00038820
        /*11fc*/ 	.short	0x010a
        /*11fe*/ 	.byte	0x3f
	.zero		1


	//   ....[53]....
        /*1200*/ 	.word	0x00021f00
        /*1204*/ 	.word	0x00000005
        /*1208*/ 	.word	0x00038880
        /*120c*/ 	.short	0x010a
        /*120e*/ 	.byte	0x3f
	.zero		1


	//   ....[54]....
        /*1210*/ 	.word	0x00022270
        /*1214*/ 	.word	0x00000005
        /*1218*/ 	.word	0x00038840
        /*121c*/ 	.short	0x010a
        /*121e*/ 	.byte	0x3f
	.zero		1


	//   ....[55]....
        /*1220*/ 	.word	0x00022660
        /*1224*/ 	.word	0x00000004
        /*1228*/ 	.word	0x00038870
        /*122c*/ 	.short	0x010a
        /*122e*/ 	.byte	0x3f
	.zero		1


	//   ....[56]....
        /*1230*/ 	.word	0x000226e0
        /*1234*/ 	.word	0x00000003
        /*1238*/ 	.word	0x00038860
        /*123c*/ 	.short	0x010a
        /*123e*/ 	.byte	0x3f
	.zero		1


	//   ....[57]....
        /*1240*/ 	.word	0x00023250
        /*1244*/ 	.word	0x00000003
        /*1248*/ 	.word	0x00038850
        /*124c*/ 	.short	0x0101
        /*124e*/ 	.byte	0x3f
	.zero		1


	//   ....[58]....
        /*1250*/ 	.word	0x00023290
        /*1254*/ 	.word	0x00000003
        /*1258*/ 	.word	0x00000000
        /*125c*/ 	.short	0x0101
        /*125e*/ 	.byte	0x3f
	.zero		1


	//   ....[59]....
        /*1260*/ 	.word	0x000234a0
        /*1264*/ 	.word	0x00000002
        /*1268*/ 	.word	0x00038870
        /*126c*/ 	.short	0x010a
        /*126e*/ 	.byte	0x3f
	.zero		1


	//   ....[60]....
        /*1270*/ 	.word	0x00023510
        /*1274*/ 	.word	0x00000002
        /*1278*/ 	.word	0x00038860
        /*127c*/ 	.short	0x010a
        /*127e*/ 	.byte	0x3f
	.zero		1


	//   ....[61]....
        /*1280*/ 	.word	0x00024020
        /*1284*/ 	.word	0x00000002
        /*1288*/ 	.word	0x00038850
        /*128c*/ 	.short	0x0101
        /*128e*/ 	.byte	0x3f
	.zero		1


	//   ....[62]....
        /*1290*/ 	.word	0x00024070
        /*1294*/ 	.word	0x00000002
        /*1298*/ 	.word	0x00000000
        /*129c*/ 	.short	0x0101
        /*129e*/ 	.byte	0x3f
	.zero		1


	//   ....[63]....
        /*12a0*/ 	.word	0x00024ce0
        /*12a4*/ 	.word	0x00000000
        /*12a8*/ 	.word	0x00038820
        /*12ac*/ 	.short	0x010a
        /*12ae*/ 	.byte	0x3f
	.zero		1


	//   ....[64]....
        /*12b0*/ 	.word	0x00024e90
        /*12b4*/ 	.word	0x00000006
        /*12b8*/ 	.word	0x00000000
        /*12bc*/ 	.short	0x010a
        /*12be*/ 	.byte	0x3f
	.zero		1


	//   ....[65]....
        /*12c0*/ 	.word	0x00024f00
        /*12c4*/ 	.word	0x00000007
        /*12c8*/ 	.word	0x00000000
        /*12cc*/ 	.short	0x010a
        /*12ce*/ 	.byte	0x3f
	.zero		1


	//   ....[66]....
        /*12d0*/ 	.word	0x00024f60
        /*12d4*/ 	.word	0x00000004
        /*12d8*/ 	.word	0x00038860
        /*12dc*/ 	.short	0x010a
        /*12de*/ 	.byte	0x3f
	.zero		1


	//   ....[67]....
        /*12e0*/ 	.word	0x00024fb0
        /*12e4*/ 	.word	0x00000003
        /*12e8*/ 	.word	0x00038860
        /*12ec*/ 	.short	0x010a
        /*12ee*/ 	.byte	0x3f
	.zero		1


	//   ....[68]....
        /*12f0*/ 	.word	0x00024ff0
        /*12f4*/ 	.word	0x00000004
        /*12f8*/ 	.word	0x00038880
        /*12fc*/ 	.short	0x010a
        /*12fe*/ 	.byte	0x3f
	.zero		1


	//   ....[69]....
        /*1300*/ 	.word	0x00025010
        /*1304*/ 	.word	0x00000003
        /*1308*/ 	.word	0x00038880
        /*130c*/ 	.short	0x010a
        /*130e*/ 	.byte	0x3f
	.zero		1


	//   ....[70]....
        /*1310*/ 	.word	0x00025070
        /*1314*/ 	.word	0x0000006d
        /*1318*/ 	.word	0x00038890
        /*131c*/ 	.short	0x010a
        /*131e*/ 	.byte	0x3f
	.zero		1


	//   ....[71]....
        /*1320*/ 	.word	0x000250c0
        /*1324*/ 	.word	0x0000006d
        /*1328*/ 	.word	0x00038890
        /*132c*/ 	.short	0x010a
        /*132e*/ 	.byte	0x3f
	.zero		1


	//   ....[72]....
        /*1330*/ 	.word	0x00025110
        /*1334*/ 	.word	0x0000006d
        /*1338*/ 	.word	0x00038890
        /*133c*/ 	.short	0x010a
        /*133e*/ 	.byte	0x3f
	.zero		1


	//   ....[73]....
        /*1340*/ 	.word	0x00025160
        /*1344*/ 	.word	0x0000006d
        /*1348*/ 	.word	0x000388b0
        /*134c*/ 	.short	0x010a
        /*134e*/ 	.byte	0x3f
	.zero		1


	//   ....[74]....
        /*1350*/ 	.word	0x000254d0
        /*1354*/ 	.word	0x00000013
        /*1358*/ 	.word	0x00038800
        /*135c*/ 	.short	0x010a
        /*135e*/ 	.byte	0x3f
	.zero		1


	//   ....[75]....
        /*1360*/ 	.word	0x000257a0
        /*1364*/ 	.word	0x00000013
        /*1368*/ 	.word	0x00038800
        /*136c*/ 	.short	0x010a
        /*136e*/ 	.byte	0x3f
	.zero		1


	//   ....[76]....
        /*1370*/ 	.word	0x000257f0
        /*1374*/ 	.word	0x00000000
        /*1378*/ 	.word	0x00038830
        /*137c*/ 	.short	0x010a
        /*137e*/ 	.byte	0x3f
	.zero		1


	//   ....[77]....
        /*1380*/ 	.word	0x00025840
        /*1384*/ 	.word	0x00000006
        /*1388*/ 	.word	0x00038830
        /*138c*/ 	.short	0x010a
        /*138e*/ 	.byte	0x3f
	.zero		1


	//   ....[78]....
        /*1390*/ 	.word	0x00025890
        /*1394*/ 	.word	0x00000005
        /*1398*/ 	.word	0x00038850
        /*139c*/ 	.short	0x010a
        /*139e*/ 	.byte	0x3f
	.zero		1


	//   ....[79]....
        /*13a0*/ 	.word	0x000258e0
        /*13a4*/ 	.word	0x00000006
        /*13a8*/ 	.word	0x00038850
        /*13ac*/ 	.short	0x010a
        /*13ae*/ 	.byte	0x3f
	.zero		1


	//   ....[80]....
        /*13b0*/ 	.word	0x00027a80
        /*13b4*/ 	.word	0x0000000b
        /*13b8*/ 	.word	0x00038820
        /*13bc*/ 	.short	0x010a
        /*13be*/ 	.byte	0x3f
	.zero		1


	//   ....[81]....
        /*13c0*/ 	.word	0x00027ad0
        /*13c4*/ 	.word	0x00000007
        /*13c8*/ 	.word	0x000388a0
        /*13cc*/ 	.short	0x010a
        /*13ce*/ 	.byte	0x3f
	.zero		1


	//   ....[82]....
        /*13d0*/ 	.word	0x00027b20
        /*13d4*/ 	.word	0x00000007
        /*13d8*/ 	.word	0x000388c0
        /*13dc*/ 	.short	0x010a
        /*13de*/ 	.byte	0x3f
	.zero		1


	//   ....[83]....
        /*13e0*/ 	.word	0x00027b70
        /*13e4*/ 	.word	0x00000007
        /*13e8*/ 	.word	0x000388a0
        /*13ec*/ 	.short	0x010a
        /*13ee*/ 	.byte	0x3f
	.zero		1


	//   ....[84]....
        /*13f0*/ 	.word	0x00027bc0
        /*13f4*/ 	.word	0x00000007
        /*13f8*/ 	.word	0x000388c0
        /*13fc*/ 	.short	0x010a
        /*13fe*/ 	.byte	0x3f
	.zero		1


	//   ....[85]....
        /*1400*/ 	.word	0x00027d60
        /*1404*/ 	.word	0x00000005
        /*1408*/ 	.word	0x00038880
        /*140c*/ 	.short	0x010a
        /*140e*/ 	.byte	0x3f
	.zero		1


	//   ....[86]....
        /*1410*/ 	.word	0x00027db0
        /*1414*/ 	.word	0x00000005
        /*1418*/ 	.word	0x00038840
        /*141c*/ 	.short	0x010a
        /*141e*/ 	.byte	0x3f
	.zero		1


	//   ....[87]....
        /*1420*/ 	.word	0x00027e30
        /*1424*/ 	.word	0x00000004
        /*1428*/ 	.word	0x00038820
        /*142c*/ 	.short	0x010a
        /*142e*/ 	.byte	0x3f
	.zero		1


	//   ....[88]....
        /*1430*/ 	.word	0x00027e80
        /*1434*/ 	.word	0x00000005
        /*1438*/ 	.word	0x00038880
        /*143c*/ 	.short	0x010a
        /*143e*/ 	.byte	0x3f
	.zero		1


	//   ....[89]....
        /*1440*/ 	.word	0x00027ed0
        /*1444*/ 	.word	0x00000005
        /*1448*/ 	.word	0x00038840
        /*144c*/ 	.short	0x010a
        /*144e*/ 	.byte	0x3f
	.zero		1


	//   ....[90]....
        /*1450*/ 	.word	0x00027f30
        /*1454*/ 	.word	0x00000004
        /*1458*/ 	.word	0x00038870
        /*145c*/ 	.short	0x010a
        /*145e*/ 	.byte	0x3f
	.zero		1


	//   ....[91]....
        /*1460*/ 	.word	0x00027f90
        /*1464*/ 	.word	0x00000005
        /*1468*/ 	.word	0x00038860
        /*146c*/ 	.short	0x010a
        /*146e*/ 	.byte	0x3f
	.zero		1


	//   ....[92]....
        /*1470*/ 	.word	0x00027fe0
        /*1474*/ 	.word	0x00000002
        /*1478*/ 	.word	0x00038870
        /*147c*/ 	.short	0x010a
        /*147e*/ 	.byte	0x3f
	.zero		1


	//   ....[93]....
        /*1480*/ 	.word	0x00028030
        /*1484*/ 	.word	0x00000002
        /*1488*/ 	.word	0x00038860
        /*148c*/ 	.short	0x010a
        /*148e*/ 	.byte	0x3f
	.zero		1


	//   ....[94]....
        /*1490*/ 	.word	0x00028aa0
        /*1494*/ 	.word	0x00000000
        /*1498*/ 	.word	0x00038820
        /*149c*/ 	.short	0x010a
        /*149e*/ 	.byte	0x3f
	.zero		1


	//   ....[95]....
        /*14a0*/ 	.word	0x00028c40
        /*14a4*/ 	.word	0x00000006
        /*14a8*/ 	.word	0x00000000
        /*14ac*/ 	.short	0x010a
        /*14ae*/ 	.byte	0x3f
	.zero		1


	//   ....[96]....
        /*14b0*/ 	.word	0x00028c90
        /*14b4*/ 	.word	0x00000007
        /*14b8*/ 	.word	0x00000000
        /*14bc*/ 	.short	0x010a
        /*14be*/ 	.byte	0x3f
	.zero		1


	//   ....[97]....
        /*14c0*/ 	.word	0x00028ce0
        /*14c4*/ 	.word	0x00000004
        /*14c8*/ 	.word	0x00038860
        /*14cc*/ 	.short	0x010a
        /*14ce*/ 	.byte	0x3f
	.zero		1


	//   ....[98]....
        /*14d0*/ 	.word	0x00028d30
        /*14d4*/ 	.word	0x00000003
        /*14d8*/ 	.word	0x00038860
        /*14dc*/ 	.short	0x010a
        /*14de*/ 	.byte	0x3f
	.zero		1


	//   ....[99]....
        /*14e0*/ 	.word	0x00028d80
        /*14e4*/ 	.word	0x00000004
        /*14e8*/ 	.word	0x00038880
        /*14ec*/ 	.short	0x010a
        /*14ee*/ 	.byte	0x3f
	.zero		1


	//----- nvinfo : EIATTR_NUM_MBARRIERS
	.align		4
.L_411:
        /*14f0*/ 	.byte	0x03, 0x38
        /*14f2*/ 	.short	0x0016


	//----- nvinfo : EIATTR_EXIT_INSTR_OFFSETS
	.align		4
        /*14f4*/ 	.byte	0x04, 0x1c
        /*14f6*/ 	.short	(.L_413 - .L_412)


	//   ....[0]....
.L_412:
        /*14f8*/ 	.word	0x00025060


	//----- nvinfo : EIATTR_MAX_THREADS
	.align		4
.L_413:
        /*14fc*/ 	.byte	0x04, 0x05
        /*14fe*/ 	.short	(.L_415 - .L_414)
.L_414:
        /*1500*/ 	.word	0x00000180
        /*1504*/ 	.word	0x00000001
        /*1508*/ 	.word	0x00000001


	//----- nvinfo : EIATTR_CRS_STACK_SIZE
	.align		4
.L_415:
        /*150c*/ 	.byte	0x04, 0x1e
        /*150e*/ 	.short	(.L_417 - .L_416)
.L_416:
        /*1510*/ 	.word	0x00000000


	//----- nvinfo : EIATTR_CBANK_PARAM_SIZE
	.align		4
.L_417:
        /*1514*/ 	.byte	0x03, 0x19
        /*1516*/ 	.short	0x0a70


	//----- nvinfo : EIATTR_PARAM_CBANK
	.align		4
        /*1518*/ 	.byte	0x04, 0x0a
        /*151a*/ 	.short	(.L_419 - .L_418)
	.align		4
.L_418:
        /*151c*/ 	.word	index@(.nv.constant0._ZN7cutlass13device_kernelIN5flash11enable_sm90INS1_16FlashAttnFwdSm90INS1_25CollectiveMainloopFwdSm90ILi2EN4cute5tupleIJNS5_1CILi1EEES8_S8_EEENS6_IJNS7_ILi128EEESA_NS7_ILi256EEEEEELi256ENS_12float_e4m3_tEfNS_4arch4Sm90ELb0ELb0ELb1ELb1ELb0ELb1ELb0ELb1ELb1ELb0ELb0ELb0EEENS1_21CollectiveEpilogueFwdINS6_IJSA_SB_SA_EEES9_NS_10bfloat16_tESF_Li256ELb1ELb0ELb0ELb1EEENS1_36VarlenDynamicPersistentTileSchedulerILi128ELi128ELi256ELi128ELb0ELb0ELb1ELb0ELb1ELb1EEEEEEEEEvNT_6ParamsE)
        /*1520*/ 	.short	0x0210
        /*1522*/ 	.short	0x0a70


	//----- nvinfo : EIATTR_SW_WAR
	.align		4
.L_419:
        /*1524*/ 	.byte	0x04, 0x36
        /*1526*/ 	.short	(.L_421 - .L_420)
.L_420:
        /*1528*/ 	.word	0x00000008
.L_421:


//--------------------- .nv.info._ZN7cutlass13device_kernelIN5flash11enable_sm90INS1_16FlashAttnFwdSm90INS1_25CollectiveMainloopFwdSm90ILi2EN4cute5tupleIJNS5_1CILi1EEES8_S8_EEENS6_IJNS7_ILi128EEENS7_ILi64EEENS7_ILi256EEEEEELi256ENS_12float_e4m3_tEfNS_4arch4Sm90ELb0ELb1ELb1ELb0ELb0ELb0ELb0ELb1ELb1ELb0ELb0ELb0EEENS1_21CollectiveEpilogueFwdINS6_IJSA_SC_SB_EEES9_NS_10bfloat16_tESG_Li256ELb0ELb0ELb0ELb1EEENS1_30DynamicPersistentTileSchedulerILi256ELi128ELb0ELb0ELb1EEEEEEEEEvNT_6ParamsE --------------------------
	.section	.nv.info._ZN7cutlass13device_kernelIN5flash11enable_sm90INS1_16FlashAttnFwdSm90INS1_25CollectiveMainloopFwdSm90ILi2EN4cute5tupleIJNS5_1CILi1EEES8_S8_EEENS6_IJNS7_ILi128EEENS7_ILi64EEENS7_ILi256EEEEEELi256ENS_12float_e4m3_tEfNS_4arch4Sm90ELb0ELb1ELb1ELb0ELb0ELb0ELb0ELb1ELb1ELb0ELb0ELb0EEENS1_21CollectiveEpilogueFwdINS6_IJSA_SC_SB_EEES9_NS_10bfloat16_tESG_Li256ELb0ELb0ELb0ELb1EEENS1_30DynamicPersistentTileSchedulerILi256ELi128ELb0ELb0ELb1EEEEEEEEEvNT_6ParamsE,"",@"SHT_CUDA_INFO"
	.sectionflags	@""
	.align	4


	//----- nvinfo : EIATTR_CUDA_API_VERSION
	.align		4
        /*0000*/ 	.byte	0x04, 0x37
        /*0002*/ 	.short	(.L_423 - .L_422)
.L_422:
        /*0004*/ 	.word	0x00000082


	//----- nvinfo : EIATTR_KPARAM_INFO
	.align		4
.L_423:
        /*0008*/ 	.byte	0x04, 0x17
        /*000a*/ 	.short	(.L_425 - .L_424)
.L_424:
        /*000c*/ 	.word	0x00000000
        /*0010*/ 	.short	0x0000
        /*0012*/ 	.short	0x0070
        /*0014*/ 	.byte	0x00, 0xf0, 0x01, 0x2e


	//----- nvinfo : EIATTR_SPARSE_MMA_MASK
	.align		4
.L_425:
        /*0018*/ 	.byte	0x03, 0x50
        /*001a*/ 	.short	0x0000


	//----- nvinfo : EIATTR_MAXREG_COUNT
	.align		4
        /*001c*/ 	.byte	0x03, 0x1b
        /*001e*/ 	.short	0x00a8


	//----- nvinfo : EIATTR_NUM_BARRIERS
	.align		4
        /*0020*/ 	.byte	0x02, 0x4c
        /*0022*/ 	.byte	0x10
	.zero		1


	//----- nvinfo : EIATTR_EXTERNS
	.align		4
        /*0024*/ 	.byte	0x04, 0x0f
        /*0026*/ 	.short	(.L_427 - .L_426)


	//   ....[0]....
	.align		4
.L_426:
        /*0028*/ 	.word	index@(__assertfail)


	//----- nvinfo : EIATTR_ANNOTATIONS
	.align		4
.L_427:
        /*002c*/ 	.byte	0x04, 0x55
        /*002e*/ 	.short	(.L_429 - .L_428)


	//   ....[0]....
.L_428:
        /* <DEDUP_REMOVED lines=33> */


	//----- nvinfo : EIATTR_MERCURY_ISA_VERSION
	.align		4
.L_429:
        /*0228*/ 	.byte	0x03, 0x5f
        /*022a*/ 	.short	0x0101


	//----- nvinfo : EIATTR_INT_WARP_WIDE_INSTR_OFFSETS
	.align		4
        /*022c*/ 	.byte	0x04, 0x31
        /*022e*/ 	.short	(.L_431 - .L_430)


	//   ....[0]....
.L_430:
        /*0230*/ 	.word	0x00000190


	//   ....[1]....
        /*0234*/ 	.word	0x000001c0


	//   ....[2]....
        /*0238*/ 	.word	0x000001d0


	//   ....[3]....
        /*023c*/ 	.word	0x0000f370


	//   ....[4]....
        /*0240*/ 	.word	0x0000f400


	//   ....[5]....
        /*0244*/ 	.word	0x0000fb30


	//   ....[6]....
        /*0248*/ 	.word	0x000114c0


	//   ....[7]....
        /*024c*/ 	.word	0x00011550


	//----- nvinfo : EIATTR_COOP_GROUP_MASK_REGIDS
	.align		4
.L_431:
        /*0250*/ 	.byte	0x04, 0x29
        /*0252*/ 	.short	(.L_433 - .L_432)


	//   ....[0]....
.L_432:
        /*0254*/ 	.word	0xffffffff


	//   ....[1]....
        /*0258*/ 	.word	0xffffffff


	//   ....[2]....
        /*025c*/ 	.word	0xffffffff


	//   ....[3]....
        /*0260*/ 	.word	0xffffffff


	//   ....[4]....
        /*0264*/ 	.word	0xffffffff


	//   ....[5]....
        /*0268*/ 	.word	0xffffffff


	//   ....[6]....
        /*026c*/ 	.word	0xffffffff


	//   ....[7]....
        /*0270*/ 	.word	0xffffffff


	//   ....[8]....
        /*0274*/ 	.word	0xffffffff


	//   ....[9]....
        /*0278*/ 	.word	0xffffffff


	//   ....[10]....
        /*027c*/ 	.word	0xffffffff


	//   ....[11]....
        /*0280*/ 	.word	0xffffffff


	//   ....[12]....
        /*0284*/ 	.word	0xffffffff


	//   ....[13]....
        /*0288*/ 	.word	0xffffffff


	//   ....[14]....
        /*028c*/ 	.word	0xffffffff


	//   ....[15]....
        /*0290*/ 	.word	0xffffffff


	//   ....[16]....
        /*0294*/ 	.word	0xffffffff


	//   ....[17]....
        /*0298*/ 	.word	0xffffffff


	//   ....[18]....
        /*029c*/ 	.word	0xffffffff


	//   ....[19]....
        /*02a0*/ 	.word	0xffffffff


	//   ....[20]....
        /*02a4*/ 	.word	0xffffffff


	//   ....[21]....
        /*02a8*/ 	.word	0xffffffff


	//   ....[22]....
        /*02ac*/ 	.word	0xffffffff


	//   ....[23]....
        /*02b0*/ 	.word	0xffffffff


	//   ....[24]....
        /*02b4*/ 	.word	0xffffffff


	//   ....[25]....
        /*02b8*/ 	.word	0xffffffff


	//   ....[26]....
        /*02bc*/ 	.word	0xffffffff


	//   ....[27]....
        /*02c0*/ 	.word	0xffffffff


	//   ....[28]....
        /*02c4*/ 	.word	0xffffffff


	//   ....[29]....
        /*02c8*/ 	.word	0xffffffff


	//   ....[30]....
        /*02cc*/ 	.word	0xffffffff


	//   ....[31]....
        /*02d0*/ 	.word	0xffffffff


	//   ....[32]....
        /*02d4*/ 	.word	0xffffffff


	//   ....[33]....
        /*02d8*/ 	.word	0xffffffff


	//   ....[34]....
        /*02dc*/ 	.word	0xffffffff


	//   ....[35]....
        /*02e0*/ 	.word	0xffffffff


	//   ....[36]....
        /*02e4*/ 	.word	0xffffffff


	//   ....[37]....
        /*02e8*/ 	.word	0xffffffff


	//   ....[38]....
        /*02ec*/ 	.word	0xffffffff


	//   ....[39]....
        /*02f0*/ 	.word	0xffffffff


	//   ....[40]....
        /*02f4*/ 	.word	0xffffffff


	//   ....[41]....
        /*02f8*/ 	.word	0xffffffff


	//   ....[42]....
        /*02fc*/ 	.word	0xffffffff


	//   ....[43]....
        /*0300*/ 	.word	0xffffffff


	//   ....[44]....
        /*0304*/ 	.word	0xffffffff


	//   ....[45]....
        /*0308*/ 	.word	0xffffffff


	//   ....[46]....
        /*030c*/ 	.word	0xffffffff


	//   ....[47]....
        /*0310*/ 	.word	0xffffffff


	//   ....[48]....
        /*0314*/ 	.word	0xffffffff


	//   ....[49]....
        /*0318*/ 	.word	0xffffffff


	//   ....[50]....
        /*031c*/ 	.word	0xffffffff


	//   ....[51]....
        /*0320*/ 	.word	0xffffffff


	//   ....[52]....
        /*0324*/ 	.word	0xffffffff


	//   ....[53]....
        /*0328*/ 	.word	0xffffffff


	//   ....[54]....
        /*032c*/ 	.word	0xffffffff


	//   ....[55]....
        /*0330*/ 	.word	0xffffffff


	//   ....[56]....
        /*0334*/ 	.word	0xffffffff


	//   ....[57]....
        /*0338*/ 	.word	0xffffffff


	//   ....[58]....
        /*033c*/ 	.word	0xffffffff


	//   ....[59]....
        /*0340*/ 	.word	0xffffffff


	//   ....[60]....
        /*0344*/ 	.word	0xffffffff


	//   ....[61]....
        /*0348*/ 	.word	0xffffffff


	//   ....[62]....
        /*034c*/ 	.word	0xffffffff


	//   ....[63]....
        /*0350*/ 	.word	0xffffffff


	//   ....[64]....
        /*0354*/ 	.word	0xffffffff


	//   ....[65]....
        /*0358*/ 	.word	0xffffffff


	//   ....[66]....
        /*035c*/ 	.word	0xffffffff


	//   ....[67]....
        /*0360*/ 	.word	0xffffffff


	//   ....[68]....
        /*0364*/ 	.word	0xffffffff


	//   ....[69]....
        /*0368*/ 	.word	0xffffffff


	//   ....[70]....
        /*036c*/ 	.word	0xffffffff


	//   ....[71]....
        /*0370*/ 	.word	0xffffffff


	//   ....[72]....
        /*0374*/ 	.word	0xffffffff


	//   ....[73]....
        /*0378*/ 	.word	0xffffffff


	//   ....[74]....
        /*037c*/ 	.word	0xffffffff


	//   ....[75]....
        /*0380*/ 	.word	0xffffffff


	//   ....[76]....
        /*0384*/ 	.word	0xffffffff


	//   ....[77]....
        /*0388*/ 	.word	0xffffffff


	//   ....[78]....
        /*038c*/ 	.word	0xffffffff


	//   ....[79]....
        /*0390*/ 	.word	0xffffffff


	//   ....[80]....
        /*0394*/ 	.word	0xffffffff


	//   ....[81]....
        /*0398*/ 	.word	0xffffffff


	//   ....[82]....
        /*039c*/ 	.word	0xffffffff


	//   ....[83]....
        /*03a0*/ 	.word	0xffffffff


	//   ....[84]....
        /*03a4*/ 	.word	0xffffffff


	//   ....[85]....
        /*03a8*/ 	.word	0xffffffff


	//   ....[86]....
        /*03ac*/ 	.word	0xffffffff


	//   ....[87]....
        /*03b0*/ 	.word	0xffffffff


	//   ....[88]....
        /*03b4*/ 	.word	0xffffffff


	//   ....[89]....
        /*03b8*/ 	.word	0xffffffff


	//   ....[90]....
        /*03bc*/ 	.word	0xffffffff


	//   ....[91]....
        /*03c0*/ 	.word	0xffffffff


	//   ....[92]....
        /*03c4*/ 	.word	0xffffffff


	//   ....[93]....
        /*03c8*/ 	.word	0xffffffff


	//   ....[94]....
        /*03cc*/ 	.word	0xffffffff


	//   ....[95]....
        /*03d0*/ 	.word	0xffffffff


	//   ....[96]....
        /*03d4*/ 	.word	0xffffffff


	//   ....[97]....
        /*03d8*/ 	.word	0x0500000f


	//   ....[98]....
        /*03dc*/ 	.word	0x0500000f


	//----- nvinfo : EIATTR_COOP_GROUP_INSTR_OFFSETS
	.align		4
.L_433:
        /*03e0*/ 	.byte	0x04, 0x28
        /*03e2*/ 	.short	(.L_435 - .L_434)


	//   ....[0]....
.L_434:
        /*03e4*/ 	.word	0x00000070


	//   ....[1]....
        /*03e8*/ 	.word	0x000001a0


	//   ....[2]....
        /*03ec*/ 	.word	0x000001f0


	//   ....[3]....
        /*03f0*/ 	.word	0x000003e0


	//   ....[4]....
        /*03f4*/ 	.word	0x00000540


	//   ....[5]....
        /*03f8*/ 	.word	0x00000660


	//   ....[6]....
        /*03fc*/ 	.word	0x000007c0


	//   ....[7]....
        /*0400*/ 	.word	0x00001970


	//   ....[8]....
        /*0404*/ 	.word	0x00003520


	//   ....[9]....
        /*0408*/ 	.word	0x00003590


	//   ....[10]....
        /*040c*/ 	.word	0x00003830


	//   ....[11]....
        /*0410*/ 	.word	0x000038a0


	//   ....[12]....
        /*0414*/ 	.word	0x000057e0


	//   ....[13]....
        /*0418*/ 	.word	0x000058e0


	//   ....[14]....
        /*041c*/ 	.word	0x00005c70


	//   ....[15]....
        /*0420*/ 	.word	0x00005cf0


	//   ....[16]....
        /*0424*/ 	.word	0x00007a50


	//   ....[17]....
        /*0428*/ 	.word	0x00007a60


	//   ....[18]....
        /*042c*/ 	.word	0x00007ac0


	//   ....[19]....
        /*0430*/ 	.word	0x00007ad0


	//   ....[20]....
        /*0434*/ 	.word	0x00009fd0


	//   ....[21]....
        /*0438*/ 	.word	0x0000a0b0


	//   ....[22]....
        /*043c*/ 	.word	0x0000a470


	//   ....[23]....
        /*0440*/ 	.word	0x0000a4f0


	//   ....[24]....
        /*0444*/ 	.word	0x0000b6e0


	//   ....[25]....
        /*0448*/ 	.word	0x0000b6f0


	//   ....[26]....
        /*044c*/ 	.word	0x0000b720


	//   ....[27]....
        /*0450*/ 	.word	0x0000b730


	//   ....[28]....
        /*0454*/ 	.word	0x0000cda0


	//   ....[29]....
        /*0458*/ 	.word	0x0000cdd0


	//   ....[30]....
        /*045c*/ 	.word	0x0000ce00


	//   ....[31]....
        /*0460*/ 	.word	0x0000ce30


	//   ....[32]....
        /*0464*/ 	.word	0x0000ce60


	//   ....[33]....
        /*0468*/ 	.word	0x0000ce90


	//   ....[34]....
        /*046c*/ 	.word	0x0000ced0


	//   ....[35]....
        /*0470*/ 	.word	0x0000cf00


	//   ....[36]....
        /*0474*/ 	.word	0x0000cf30


	//   ....[37]....
        /*0478*/ 	.word	0x0000cf80


	//   ....[38]....
        /*047c*/ 	.word	0x0000cfd0


	//   ....[39]....
        /*0480*/ 	.word	0x0000d000


	//   ....[40]....
        /*0484*/ 	.word	0x0000d030


	//   ....[41]....
        /*0488*/ 	.word	0x0000d060


	//   ....[42]....
        /*048c*/ 	.word	0x0000d090


	//   ....[43]....
        /*0490*/ 	.word	0x0000d0c0


	//   ....[44]....
        /*0494*/ 	.word	0x0000d0f0


	//   ....[45]....
        /*0498*/ 	.word	0x0000d120


	//   ....[46]....
        /*049c*/ 	.word	0x0000d150


	//   ....[47]....
        /*04a0*/ 	.word	0x0000d180


	//   ....[48]....
        /*04a4*/ 	.word	0x0000d210


	//   ....[49]....
        /*04a8*/ 	.word	0x0000d240


	//   ....[50]....
        /*04ac*/ 	.word	0x0000d270


	//   ....[51]....
        /*04b0*/ 	.word	0x0000d2a0


	//   ....[52]....
        /*04b4*/ 	.word	0x0000d2e0


	//   ....[53]....
        /*04b8*/ 	.word	0x0000d310


	//   ....[54]....
        /*04bc*/ 	.word	0x0000d350


	//   ....[55]....
        /*04c0*/ 	.word	0x0000d380


	//   ....[56]....
        /*04c4*/ 	.word	0x0000d3b0


	//   ....[57]....
        /*04c8*/ 	.word	0x0000d3f0


	//   ....[58]....
        /*04cc*/ 	.word	0x0000d430


	//   ....[59]....
        /*04d0*/ 	.word	0x0000d470


	//   ....[60]....
        /*04d4*/ 	.word	0x0000d4a0


	//   ....[61]....
        /*04d8*/ 	.word	0x0000d4d0


	//   ....[62]....
        /*04dc*/ 	.word	0x0000d500


	//   ....[63]....
        /*04e0*/ 	.word	0x0000d510


	//   ....[64]....
        /*04e4*/ 	.word	0x0000d520


	//   ....[65]....
        /*04e8*/ 	.word	0x0000d550


	//   ....[66]....
        /*04ec*/ 	.word	0x0000d580


	//   ....[67]....
        /*04f0*/ 	.word	0x0000d5b0


	//   ....[68]....
        /*04f4*/ 	.word	0x0000d5d0


	//   ....[69]....
        /*04f8*/ 	.word	0x0000d5e0


	//   ....[70]....
        /*04fc*/ 	.word	0x0000d5f0


	//   ....[71]....
        /*0500*/ 	.word	0x0000d610


	//   ....[72]....
        /*0504*/ 	.word	0x0000d630


	//   ....[73]....
        /*0508*/ 	.word	0x0000d650


	//   ....[74]....
        /*050c*/ 	.word	0x0000d660


	//   ....[75]....
        /*0510*/ 	.word	0x0000d670


	//   ....[76]....
        /*0514*/ 	.word	0x0000d690


	//   ....[77]....
        /*0518*/ 	.word	0x0000d6a0


	//   ....[78]....
        /*051c*/ 	.word	0x0000d6b0


	//   ....[79]....
        /*0520*/ 	.word	0x0000d6c0


	//   ....[80]....
        /*0524*/ 	.word	0x0000d6d0


	//   ....[81]....
        /*0528*/ 	.word	0x0000d6e0


	//   ....[82]....
        /*052c*/ 	.word	0x0000d6f0


	//   ....[83]....
        /*0530*/ 	.word	0x0000d710


	//   ....[84]....
        /*0534*/ 	.word	0x0000d730


	//   ....[85]....
        /*0538*/ 	.word	0x0000d740


	//   ....[86]....
        /*053c*/ 	.word	0x0000d750


	//   ....[87]....
        /*0540*/ 	.word	0x0000d770


	//   ....[88]....
        /*0544*/ 	.word	0x0000d780


	//   ....[89]....
        /*0548*/ 	.word	0x0000d790


	//   ....[90]....
        /*054c*/ 	.word	0x0000d7a0


	//   ....[91]....
        /*0550*/ 	.word	0x0000d7c0


	//   ....[92]....
        /*0554*/ 	.word	0x0000dbd0


	//   ....[93]....
        /*0558*/ 	.word	0x0000e8b0


	//   ....[94]....
        /*055c*/ 	.word	0x0000fc10


	//   ....[95]....
        /*0560*/ 	.word	0x00011e30


	//   ....[96]....
        /*0564*/ 	.word	0x00011fd0


	//   ....[97]....
        /*0568*/ 	.word	0x00012690


	//   ....[98]....
        /*056c*/ 	.word	0x00012af0


	//----- nvinfo : EIATTR_REG_RECONFIG
	.align		4
.L_435:
        /*0570*/ 	.byte	0x01, 0x54
	.zero		2


	//----- nvinfo : EIATTR_SYSCALL_OFFSETS
	.align		4
        /*0574*/ 	.byte	0x04, 0x46
        /*0576*/ 	.short	(.L_437 - .L_436)


	//   ....[0]....
.L_436:
        /*0578*/ 	.word	0x00001b20


	//   ....[1]....
        /*057c*/ 	.word	0x0000f5a0


	//   ....[2]....
        /*0580*/ 	.word	0x0000f720


	//   ....[3]....
        /*0584*/ 	.word	0x0000f860


	//   ....[4]....
        /*0588*/ 	.word	0x0000f980


	//----- nvinfo : EIATTR_MBARRIER_INSTR_OFFSETS
	.align		4
.L_437:
        /*058c*/ 	.byte	0x04, 0x39
        /*058e*/ 	.short	(.L_439 - .L_438)


	//   ....[0]....
.L_438:
        /*0590*/ 	.word	0x00000290
        /*0594*/ 	.word	0x000000ff
        /*0598*/ 	.word	0x00028400
        /*059c*/ 	.short	0x0100
        /*059e*/ 	.byte	0x06
	.zero		1


	//   ....[1]....
        /*05a0*/ 	.word	0x000002a0
        /*05a4*/ 	.word	0x000000ff
        /*05a8*/ 	.word	0x00028420
        /*05ac*/ 	.short	0x0100
        /*05ae*/ 	.byte	0x06
	.zero		1


	//   ....[2]....
        /*05b0*/ 	.word	0x00000390
        /*05b4*/ 	.word	0x000000ff
        /*05b8*/ 	.word	0x00028430
        /*05bc*/ 	.short	0x0100
        /*05be*/ 	.byte	0x08
	.zero		1


	//   ....[3]....
        /*05c0*/ 	.word	0x000003a0
        /*05c4*/ 	.word	0x000000ff
        /*05c8*/ 	.word	0x00028440
        /*05cc*/ 	.short	0x0100
        /*05ce*/ 	.byte	0x08
	.zero		1


	//   ....[4]....
        /*05d0*/ 	.word	0x000003b0
        /*05d4*/ 	.word	0x000000ff
        /*05d8*/ 	.word	0x00028438
        /*05dc*/ 	.short	0x0100
        /*05de*/ 	.byte	0x08
	.zero		1


	//   ....[5]....
        /*05e0*/ 	.word	0x000003c0
        /*05e4*/ 	.word	0x000000ff
        /*05e8*/ 	.word	0x00028448
        /*05ec*/ 	.short	0x0100
        /*05ee*/ 	.byte	0x08
	.zero		1


	//   ....[6]....
        /*05f0*/ 	.word	0x000004f0
        /*05f4*/ 	.word	0x000000ff
        /*05f8*/ 	.word	0x00028450
        /*05fc*/ 	.short	0x0100
        /*05fe*/ 	.byte	0x08
	.zero		1


	//   ....[7]....
        /*0600*/ 	.word	0x00000500
        /*0604*/ 	.word	0x000000ff
        /*0608*/ 	.word	0x00028460
        /*060c*/ 	.short	0x0100
        /*060e*/ 	.byte	0x08
	.zero		1


	//   ....[8]....
        /*0610*/ 	.word	0x00000510
        /*0614*/ 	.word	0x000000ff
        /*0618*/ 	.word	0x00028458
        /*061c*/ 	.short	0x0100
        /*061e*/ 	.byte	0x08
	.zero		1


	//   ....[9]....
        /*0620*/ 	.word	0x00000520
        /*0624*/ 	.word	0x000000ff
        /*0628*/ 	.word	0x00028468
        /*062c*/ 	.short	0x0100
        /*062e*/ 	.byte	0x08
	.zero		1


	//   ....[10]....
        /*0630*/ 	.word	0x00000610
        /*0634*/ 	.word	0x000000ff
        /*0638*/ 	.word	0x00028470
        /*063c*/ 	.short	0x0100
        /*063e*/ 	.byte	0x06
	.zero		1


	//   ....[11]....
        /*0640*/ 	.word	0x00000620
        /*0644*/ 	.word	0x000000ff
        /*0648*/ 	.word	0x00028480
        /*064c*/ 	.short	0x0100
        /*064e*/ 	.byte	0x06
	.zero		1


	//   ....[12]....
        /*0650*/ 	.word	0x00000630
        /*0654*/ 	.word	0x000000ff
        /*0658*/ 	.word	0x00028478
        /*065c*/ 	.short	0x0100
        /*065e*/ 	.byte	0x06
	.zero		1


	//   ....[13]....
        /*0660*/ 	.word	0x00000640
        /*0664*/ 	.word	0x000000ff
        /*0668*/ 	.word	0x00028488
        /*066c*/ 	.short	0x0100
        /*066e*/ 	.byte	0x06
	.zero		1


	//   ....[14]....
        /*0670*/ 	.word	0x00000770
        /*0674*/ 	.word	0x000000ff
        /*0678*/ 	.word	0x00028490
        /*067c*/ 	.short	0x0100
        /*067e*/ 	.byte	0x08
	.zero		1


	//   ....[15]....
        /*0680*/ 	.word	0x00000780
        /*0684*/ 	.word	0x000000ff
        /*0688*/ 	.word	0x000284a0
        /*068c*/ 	.short	0x0100
        /*068e*/ 	.byte	0x08
	.zero		1


	//   ....[16]....
        /*0690*/ 	.word	0x00000790
        /*0694*/ 	.word	0x000000ff
        /*0698*/ 	.word	0x00028498
        /*069c*/ 	.short	0x0100
        /*069e*/ 	.byte	0x08
	.zero		1


	//   ....[17]....
        /*06a0*/ 	.word	0x000007a0
        /*06a4*/ 	.word	0x000000ff
        /*06a8*/ 	.word	0x000284a8
        /*06ac*/ 	.short	0x0100
        /*06ae*/ 	.byte	0x08
	.zero		1


	//   ....[18]....
        /*06b0*/ 	.word	0x000008d0
        /*06b4*/ 	.word	0x000000ff
        /*06b8*/ 	.word	0x000284b0
        /*06bc*/ 	.short	0x0100
        /*06be*/ 	.byte	0x08
	.zero		1


	//   ....[19]....
        /*06c0*/ 	.word	0x000008e0
        /*06c4*/ 	.word	0x000000ff
        /*06c8*/ 	.word	0x000284c0
        /*06cc*/ 	.short	0x0100
        /*06ce*/ 	.byte	0x08
	.zero		1


	//   ....[20]....
        /*06d0*/ 	.word	0x000008f0
        /*06d4*/ 	.word	0x000000ff
        /*06d8*/ 	.word	0x000284b8
        /*06dc*/ 	.short	0x0100
        /*06de*/ 	.byte	0x08
	.zero		1


	//   ....[21]....
        /*06e0*/ 	.word	0x00000900
        /*06e4*/ 	.word	0x000000ff
        /*06e8*/ 	.word	0x000284c8
        /*06ec*/ 	.short	0x0100
        /*06ee*/ 	.byte	0x08
	.zero		1


	//   ....[22]....
        /*06f0*/ 	.word	0x00001e70
        /*06f4*/ 	.word	0x000000ff
        /*06f8*/ 	.word	0x00028400
        /*06fc*/ 	.short	0x010a
        /*06fe*/ 	.byte	0x26
	.zero		1


	//   ....[23]....
        /*0700*/ 	.word	0x00001f10
        /*0704*/ 	.word	0x00000005
        /*0708*/ 	.word	0x00028430
        /*070c*/ 	.short	0x010a
        /*070e*/ 	.byte	0x3f
	.zero		1


	//   ....[24]....
        /*0710*/ 	.word	0x00001f70
        /*0714*/ 	.word	0x00000005
        /*0718*/ 	.word	0x00028430
        /*071c*/ 	.short	0x010a
        /*071e*/ 	.byte	0x3f
	.zero		1


	//   ....[25]....
        /*0720*/ 	.word	0x00002660
        /*0724*/ 	.word	0x00000002
        /*0728*/ 	.word	0x00000000
        /*072c*/ 	.short	0x0101
        /*072e*/ 	.byte	0x3f
	.zero		1


	//   ....[26]....
        /*0730*/ 	.word	0x00004580
        /*0734*/ 	.word	0x000000ff
        /*0738*/ 	.word	0x00028430
        /*073c*/ 	.short	0x010a
        /*073e*/ 	.byte	0x0a
	.zero		1


	//   ....[27]....
        /*0740*/ 	.word	0x000045c0
        /*0744*/ 	.word	0x000000ff
        /*0748*/ 	.word	0x00028430
        /*074c*/ 	.short	0x010a
        /*074e*/ 	.byte	0x0a
	.zero		1


	//   ....[28]....
        /*0750*/ 	.word	0x00004910
        /*0754*/ 	.word	0x000000ff
        /*0758*/ 	.word	0x00028450
        /*075c*/ 	.short	0x010a
        /*075e*/ 	.byte	0x0a
	.zero		1


	//   ....[29]....
        /*0760*/ 	.word	0x00004950
        /*0764*/ 	.word	0x000000ff
        /*0768*/ 	.word	0x00028450
        /*076c*/ 	.short	0x010a
        /*076e*/ 	.byte	0x0a
	.zero		1


	//   ....[30]....
        /*0770*/ 	.word	0x00004f10
        /*0774*/ 	.word	0x0000000b
        /*0778*/ 	.word	0x00000000
        /*077c*/ 	.short	0x0101
        /*077e*/ 	.byte	0x3f
	.zero		1


	//   ....[31]....
        /*0780*/ 	.word	0x00006380
        /*0784*/ 	.word	0x000000ff
        /*0788*/ 	.word	0x00000000
        /*078c*/ 	.short	0x0101
        /*078e*/ 	.byte	0x0a
	.zero		1


	//   ....[32]....
        /*0790*/ 	.word	0x00006f50
        /*0794*/ 	.word	0x000000ff
        /*0798*/ 	.word	0x00028430
        /*079c*/ 	.short	0x010a
        /*079e*/ 	.byte	0x06
	.zero		1


	//   ....[33]....
        /*07a0*/ 	.word	0x00006f90
        /*07a4*/ 	.word	0x000000ff
        /*07a8*/ 	.word	0x00028430
        /*07ac*/ 	.short	0x010a
        /*07ae*/ 	.byte	0x06
	.zero		1


	//   ....[34]....
        /*07b0*/ 	.word	0x00007310
        /*07b4*/ 	.word	0x000000ff
        /*07b8*/ 	.word	0x00028450
        /*07bc*/ 	.short	0x010a
        /*07be*/ 	.byte	0x0a
	.zero		1


	//   ....[35]....
        /*07c0*/ 	.word	0x00007350
        /*07c4*/ 	.word	0x000000ff
        /*07c8*/ 	.word	0x00028450
        /*07cc*/ 	.short	0x010a
        /*07ce*/ 	.byte	0x0a
	.zero		1


	//   ....[36]....
        /*07d0*/ 	.word	0x00008130
        /*07d4*/ 	.word	0x00000004
        /*07d8*/ 	.word	0x00000000
        /*07dc*/ 	.short	0x0101
        /*07de*/ 	.byte	0x3f
	.zero		1


	//   ....[37]....
        /*07e0*/ 	.word	0x00008350
        /*07e4*/ 	.word	0x000000ff
        /*07e8*/ 	.word	0x00000000
        /*07ec*/ 	.short	0x0101
        /*07ee*/ 	.byte	0x05
	.zero		1


	//   ....[38]....
        /*07f0*/ 	.word	0x00008d70
        /*07f4*/ 	.word	0x000000ff
        /*07f8*/ 	.word	0x00028430
        /*07fc*/ 	.short	0x010a
        /*07fe*/ 	.byte	0x06
	.zero		1


	//   ....[39]....
        /*0800*/ 	.word	0x00008db0
        /*0804*/ 	.word	0x000000ff
        /*0808*/ 	.word	0x00028430
        /*080c*/ 	.short	0x010a
        /*080e*/ 	.byte	0x06
	.zero		1


	//   ....[40]....
        /*0810*/ 	.word	0x00009130
        /*0814*/ 	.word	0x000000ff
        /*0818*/ 	.word	0x00028450
        /*081c*/ 	.short	0x010a
        /*081e*/ 	.byte	0x0a
	.zero		1


	//   ....[41]....
        /*0820*/ 	.word	0x00009170
        /*0824*/ 	.word	0x000000ff
        /*0828*/ 	.word	0x00028450
        /*082c*/ 	.short	0x010a
        /*082e*/ 	.byte	0x0a
	.zero		1


	//   ....[42]....
        /*0830*/ 	.word	0x00009710
        /*0834*/ 	.word	0x000000a6
        /*0838*/ 	.word	0x00000000
        /*083c*/ 	.short	0x0101
        /*083e*/ 	.byte	0x3f
	.zero		1


	//   ....[43]....
        /*0840*/ 	.word	0x0000ab80
        /*0844*/ 	.word	0x000000ff
        /*0848*/ 	.word	0x00000000
        /*084c*/ 	.short	0x0101
        /*084e*/ 	.byte	0x05
	.zero		1


	//   ....[44]....
        /*0850*/ 	.word	0x0000b480
        /*0854*/ 	.word	0x000000ff
        /*0858*/ 	.word	0x00028450
        /*085c*/ 	.short	0x010a
        /*085e*/ 	.byte	0x09
	.zero		1


	//   ....[45]....
        /*0860*/ 	.word	0x0000b4c0
        /*0864*/ 	.word	0x000000ff
        /*0868*/ 	.word	0x00028450
        /*086c*/ 	.short	0x010a
        /*086e*/ 	.byte	0x09
	.zero		1


	//   ....[46]....
        /*0870*/ 	.word	0x0000bcc0
        /*0874*/ 	.word	0x000000ff
        /*0878*/ 	.word	0x00000000
        /*087c*/ 	.short	0x0101
        /*087e*/ 	.byte	0x04
	.zero		1


	//   ....[47]....
        /*0880*/ 	.word	0x0000de00
        /*0884*/ 	.word	0x000000ff
        /*0888*/ 	.word	0x00000000
        /*088c*/ 	.short	0x0101
        /*088e*/ 	.byte	0x05
	.zero		1


	//   ....[48]....
        /*0890*/ 	.word	0x0000fe30
        /*0894*/ 	.word	0x00000004
        /*0898*/ 	.word	0x00028480
        /*089c*/ 	.short	0x010a
        /*089e*/ 	.byte	0x3f
	.zero		1


	//   ....[49]....
        /*08a0*/ 	.word	0x00010030
        /*08a4*/ 	.word	0x00000004
        /*08a8*/ 	.word	0x00028440
        /*08ac*/ 	.short	0x010a
        /*08ae*/ 	.byte	0x3f
	.zero		1


	//   ....[50]....
        /*08b0*/ 	.word	0x00010410
        /*08b4*/ 	.word	0x000000ff
        /*08b8*/ 	.word	0x00028420
        /*08bc*/ 	.short	0x010a
        /*08be*/ 	.byte	0x28
	.zero		1


	//   ....[51]....
        /*08c0*/ 	.word	0x000106f0
        /*08c4*/ 	.word	0x00000006
        /*08c8*/ 	.word	0x00028480
        /*08cc*/ 	.short	0x010a
        /*08ce*/ 	.byte	0x3f
	.zero		1


	//   ....[52]....
        /*08d0*/ 	.word	0x00010a60
        /*08d4*/ 	.word	0x00000006
        /*08d8*/ 	.word	0x00028440
        /*08dc*/ 	.short	0x010a
        /*08de*/ 	.byte	0x3f
	.zero		1


	//   ....[53]....
        /*08e0*/ 	.word	0x00010e40
        /*08e4*/ 	.word	0x00000015
        /*08e8*/ 	.word	0x00028470
        /*08ec*/ 	.short	0x010a
        /*08ee*/ 	.byte	0x3f
	.zero		1


	//   ....[54]....
        /*08f0*/ 	.word	0x00010eb0
        /*08f4*/ 	.word	0x00000015
        /*08f8*/ 	.word	0x00028460
        /*08fc*/ 	.short	0x010a
        /*08fe*/ 	.byte	0x3f
	.zero		1


	//   ....[55]....
        /*0900*/ 	.word	0x00011400
        /*0904*/ 	.word	0x00000015
        /*0908*/ 	.word	0x00028450
        /*090c*/ 	.short	0x0101
        /*090e*/ 	.byte	0x3f
	.zero		1


	//   ....[56]....
        /*0910*/ 	.word	0x00011470
        /*0914*/ 	.word	0x00000015
        /*0918*/ 	.word	0x00000000
        /*091c*/ 	.short	0x0101
        /*091e*/ 	.byte	0x3f
	.zero		1


	//   ....[57]....
        /*0920*/ 	.word	0x00011630
        /*0924*/ 	.word	0x00000002
        /*0928*/ 	.word	0x00028470
        /*092c*/ 	.short	0x010a
        /*092e*/ 	.byte	0x3f
	.zero		1


	//   ....[58]....
        /*0930*/ 	.word	0x000116c0
        /*0934*/ 	.word	0x00000002
        /*0938*/ 	.word	0x00028460
        /*093c*/ 	.short	0x010a
        /*093e*/ 	.byte	0x3f
	.zero		1


	//   ....[59]....
        /*0940*/ 	.word	0x00011c20
        /*0944*/ 	.word	0x00000002
        /*0948*/ 	.word	0x00028450
        /*094c*/ 	.short	0x0101
        /*094e*/ 	.byte	0x3f
	.zero		1


	//   ....[60]....
        /*0950*/ 	.word	0x00011c70
        /*0954*/ 	.word	0x00000000
        /*0958*/ 	.word	0x00000000
        /*095c*/ 	.short	0x0101
        /*095e*/ 	.byte	0x3f
	.zero		1


	//   ....[61]....
        /*0960*/ 	.word	0x00011f50
        /*0964*/ 	.word	0x00000000
        /*0968*/ 	.word	0x00028420
        /*096c*/ 	.short	0x010a
        /*096e*/ 	.byte	0x3f
	.zero		1


	//   ....[62]....
        /*0970*/ 	.word	0x00012110
        /*0974*/ 	.word	0x00000006
        /*0978*/ 	.word	0x00000000
        /*097c*/ 	.short	0x010a
        /*097e*/ 	.byte	0x3f
	.zero		1


	//   ....[63]....
        /*0980*/ 	.word	0x00012180
        /*0984*/ 	.word	0x00000007
        /*0988*/ 	.word	0x00000000
        /*098c*/ 	.short	0x010a
        /*098e*/ 	.byte	0x3f
	.zero		1


	//   ....[64]....
        /*0990*/ 	.word	0x000121e0
        /*0994*/ 	.word	0x00000004
        /*0998*/ 	.word	0x00028460
        /*099c*/ 	.short	0x010a
        /*099e*/ 	.byte	0x3f
	.zero		1


	//   ....[65]....
        /*09a0*/ 	.word	0x00012230
        /*09a4*/ 	.word	0x00000003
        /*09a8*/ 	.word	0x00028460
        /*09ac*/ 	.short	0x010a
        /*09ae*/ 	.byte	0x3f
	.zero		1


	//   ....[66]....
        /*09b0*/ 	.word	0x00012270
        /*09b4*/ 	.word	0x00000004
        /*09b8*/ 	.word	0x00028480
        /*09bc*/ 	.short	0x010a
        /*09be*/ 	.byte	0x3f
	.zero		1


	//   ....[67]....
        /*09c0*/ 	.word	0x00012290
        /*09c4*/ 	.word	0x00000003
        /*09c8*/ 	.word	0x00028480
        /*09cc*/ 	.short	0x010a
        /*09ce*/ 	.byte	0x3f
	.zero		1


	//   ....[68]....
        /*09d0*/ 	.word	0x00012300
        /*09d4*/ 	.word	0x00000003
        /*09d8*/ 	.word	0x00028400
        /*09dc*/ 	.short	0x010a
        /*09de*/ 	.byte	0x3f
	.zero		1


	//   ....[69]....
        /*09e0*/ 	.word	0x00012350
        /*09e4*/ 	.word	0x00000005
        /*09e8*/ 	.word	0x00028430
        /*09ec*/ 	.short	0x010a
        /*09ee*/ 	.byte	0x3f
	.zero		1


	//   ....[70]....
        /*09f0*/ 	.word	0x000123b0
        /*09f4*/ 	.word	0x0000000b
        /*09f8*/ 	.word	0x00028430
        /*09fc*/ 	.short	0x010a
        /*09fe*/ 	.byte	0x3f
	.zero		1


	//   ....[71]....
        /*0a00*/ 	.word	0x00012410
        /*0a04*/ 	.word	0x0000000b
        /*0a08*/ 	.word	0x00028450
        /*0a0c*/ 	.short	0x010a
        /*0a0e*/ 	.byte	0x3f
	.zero		1


	//   ....[72]....
        /*0a10*/ 	.word	0x00012470
        /*0a14*/ 	.word	0x00000008
        /*0a18*/ 	.word	0x00028430
        /*0a1c*/ 	.short	0x010a
        /*0a1e*/ 	.byte	0x3f
	.zero		1


	//   ....[73]....
        /*0a20*/ 	.word	0x000124d0
        /*0a24*/ 	.word	0x00000008
        /*0a28*/ 	.word	0x00028450
        /*0a2c*/ 	.short	0x010a
        /*0a2e*/ 	.byte	0x3f
	.zero		1


	//   ....[74]....
        /*0a30*/ 	.word	0x00012530
        /*0a34*/ 	.word	0x00000008
        /*0a38*/ 	.word	0x00028430
        /*0a3c*/ 	.short	0x010a
        /*0a3e*/ 	.byte	0x3f
	.zero		1


	//   ....[75]....
        /*0a40*/ 	.word	0x00012590
        /*0a44*/ 	.word	0x00000008
        /*0a48*/ 	.word	0x00028450
        /*0a4c*/ 	.short	0x010a
        /*0a4e*/ 	.byte	0x3f
	.zero		1


	//   ....[76]....
        /*0a50*/ 	.word	0x000125f0
        /*0a54*/ 	.word	0x00000003
        /*0a58*/ 	.word	0x00028450
        /*0a5c*/ 	.short	0x010a
        /*0a5e*/ 	.byte	0x3f
	.zero		1


	//   ....[77]....
        /*0a60*/ 	.word	0x00012740
        /*0a64*/ 	.word	0x00000004
        /*0a68*/ 	.word	0x00028480
        /*0a6c*/ 	.short	0x010a
        /*0a6e*/ 	.byte	0x3f
	.zero		1


	//   ....[78]....
        /*0a70*/ 	.word	0x00012790
        /*0a74*/ 	.word	0x00000004
        /*0a78*/ 	.word	0x00028440
        /*0a7c*/ 	.short	0x010a
        /*0a7e*/ 	.byte	0x3f
	.zero		1


	//   ....[79]....
        /*0a80*/ 	.word	0x000127e0
        /*0a84*/ 	.word	0x00000011
        /*0a88*/ 	.word	0x00028420
        /*0a8c*/ 	.short	0x010a
        /*0a8e*/ 	.byte	0x3f
	.zero		1


	//   ....[80]....
        /*0a90*/ 	.word	0x00012830
        /*0a94*/ 	.word	0x00000006
        /*0a98*/ 	.word	0x00028480
        /*0a9c*/ 	.short	0x010a
        /*0a9e*/ 	.byte	0x3f
	.zero		1


	//   ....[81]....
        /*0aa0*/ 	.word	0x00012880
        /*0aa4*/ 	.word	0x00000006
        /*0aa8*/ 	.word	0x00028440
        /*0aac*/ 	.short	0x010a
        /*0aae*/ 	.byte	0x3f
	.zero		1


	//   ....[82]....
        /*0ab0*/ 	.word	0x000128d0
        /*0ab4*/ 	.word	0x00000015
        /*0ab8*/ 	.word	0x00028470
        /*0abc*/ 	.short	0x010a
        /*0abe*/ 	.byte	0x3f
	.zero		1


	//   ....[83]....
        /*0ac0*/ 	.word	0x00012920
        /*0ac4*/ 	.word	0x00000015
        /*0ac8*/ 	.word	0x00028460
        /*0acc*/ 	.short	0x010a
        /*0ace*/ 	.byte	0x3f
	.zero		1


	//   ....[84]....
        /*0ad0*/ 	.word	0x00012970
        /*0ad4*/ 	.word	0x00000002
        /*0ad8*/ 	.word	0x00028470
        /*0adc*/ 	.short	0x010a
        /*0ade*/ 	.byte	0x3f
	.zero		1


	//   ....[85]....
        /*0ae0*/ 	.word	0x000129c0
        /*0ae4*/ 	.word	0x00000002
        /*0ae8*/ 	.word	0x00028460
        /*0aec*/ 	.short	0x010a
        /*0aee*/ 	.byte	0x3f
	.zero		1


	//   ....[86]....
        /*0af0*/ 	.word	0x00012a10
        /*0af4*/ 	.word	0x00000000
        /*0af8*/ 	.word	0x00028420
        /*0afc*/ 	.short	0x010a
        /*0afe*/ 	.byte	0x3f
	.zero		1


	//   ....[87]....
        /*0b00*/ 	.word	0x00012bb0
        /*0b04*/ 	.word	0x00000006
        /*0b08*/ 	.word	0x00000000
        /*0b0c*/ 	.short	0x010a
        /*0b0e*/ 	.byte	0x3f
	.zero		1


	//   ....[88]....
        /*0b10*/ 	.word	0x00012c00
        /*0b14*/ 	.word	0x00000007
        /*0b18*/ 	.word	0x00000000
        /*0b1c*/ 	.short	0x010a
        /*0b1e*/ 	.byte	0x3f
	.zero		1


	//   ....[89]....
        /*0b20*/ 	.word	0x00012c50
        /*0b24*/ 	.word	0x00000004
        /*0b28*/ 	.word	0x00028460
        /*0b2c*/ 	.short	0x010a
        /*0b2e*/ 	.byte	0x3f
	.zero		1


	//   ....[90]....
        /*0b30*/ 	.word	0x00012ca0
        /*0b34*/ 	.word	0x00000003
        /*0b38*/ 	.word	0x00028460
        /*0b3c*/ 	.short	0x010a
        /*0b3e*/ 	.byte	0x3f
	.zero		1


	//   ....[91]....
        /*0b40*/ 	.word	0x00012cf0
        /*0b44*/ 	.word	0x00000004
        /*0b48*/ 	.word	0x00028480
        /*0b4c*/ 	.short	0x010a
        /*0b4e*/ 	.byte	0x3f
	.zero		1


	//----- nvinfo : EIATTR_NUM_MBARRIERS
	.align		4
.L_439:
        /*0b50*/ 	.byte	0x03, 0x38
        /*0b52*/ 	.short	0x0016


	//----- nvinfo : EIATTR_EXIT_INSTR_OFFSETS
	.align		4
        /*0b54*/ 	.byte	0x04, 0x1c
        /*0b56*/ 	.short	(.L_441 - .L_440)


	//   ....[0]....
.L_440:
        /*0b58*/ 	.word	0x00000a60


	//   ....[1]....
        /*0b5c*/ 	.word	0x0000e850


	//   ....[2]....
        /*0b60*/ 	.word	0x000122e0


	//----- nvinfo : EIATTR_MAX_THREADS
	.align		4
.L_441:
        /*0b64*/ 	.byte	0x04, 0x05
        /*0b66*/ 	.short	(.L_443 - .L_442)
.L_442:
        /*0b68*/ 	.word	0x00000180
        /*0b6c*/ 	.word	0x00000001
        /*0b70*/ 	.word	0x00000001


	//----- nvinfo : EIATTR_CRS_STACK_SIZE
	.align		4
.L_443:
        /*0b74*/ 	.byte	0x04, 0x1e
        /*0b76*/ 	.short	(.L_445 - .L_444)
.L_444:
        /*0b78*/ 	.word	0x00000000


	//----- nvinfo : EIATTR_CBANK_PARAM_SIZE
	.align		4
.L_445:
        /*0b7c*/ 	.byte	0x03, 0x19
        /*0b7e*/ 	.short	0x0bf0


	//----- nvinfo : EIATTR_PARAM_CBANK
	.align		4
        /*0b80*/ 	.byte	0x04, 0x0a
        /*0b82*/ 	.short	(.L_447 - .L_446)
	.align		4
.L_446:
        /*0b84*/ 	.word	index@(.nv.constant0._ZN7cutlass13device_kernelIN5flash11enable_sm90INS1_16FlashAttnFwdSm90INS1_25CollectiveMainloopFwdSm90ILi2EN4cute5tupleIJNS5_1CILi1EEES8_S8_EEENS6_IJNS7_ILi128EEENS7_ILi64EEENS7_ILi256EEEEEELi256ENS_12float_e4m3_tEfNS_4arch4Sm90ELb0ELb1ELb1ELb0ELb0ELb0ELb0ELb1ELb1ELb0ELb0ELb0EEENS1_21CollectiveEpilogueFwdINS6_IJSA_SC_SB_EEES9_NS_10bfloat16_tESG_Li256ELb0ELb0ELb0ELb1EEENS1_30DynamicPersistentTileSchedulerILi256ELi128ELb0ELb0ELb1EEEEEEEEEvNT_6ParamsE)
        /*0b88*/ 	.short	0x0210
        /*0b8a*/ 	.short	0x0bf0


	//----- nvinfo : EIATTR_SW_WAR
	.align		4
.L_447:
        /*0b8c*/ 	.byte	0x04, 0x36
        /*0b8e*/ 	.short	(.L_449 - .L_448)
.L_448:
        /*0b90*/ 	.word	0x00000008
.L_449:


//--------------------- .nv.info._ZN7cutlass13device_kernelIN5flash11enable_sm90INS1_16FlashAttnFwdSm90INS1_25CollectiveMainloopFwdSm90ILi2EN4cute5tupleIJNS5_1CILi1EEES8_S8_EEENS6_IJNS7_ILi128EEENS7_ILi64EEENS7_ILi256EEEEEELi256ENS_12float_e4m3_tEfNS_4arch4Sm90ELb0ELb1ELb1ELb1ELb0ELb0ELb0ELb1ELb1ELb0ELb0ELb0EEENS1_21CollectiveEpilogueFwdINS6_IJSA_SC_SB_EEES9_NS_10bfloat16_tESG_Li256ELb1ELb0ELb0ELb1EEENS1_36VarlenDynamicPersistentTileSchedulerILi128ELi64ELi256ELi128ELb0ELb0ELb1ELb1ELb0ELb1EEEEEEEEEvNT_6ParamsE --------------------------
	.section	.nv.info._ZN7cutlass13device_kernelIN5flash11enable_sm90INS1_16FlashAttnFwdSm90INS1_25CollectiveMainloopFwdSm90ILi2EN4cute5tupleIJNS5_1CILi1EEES8_S8_EEENS6_IJNS7_ILi128EEENS7_ILi64EEENS7_ILi256EEEEEELi256ENS_12float_e4m3_tEfNS_4arch4Sm90ELb0ELb1ELb1ELb1ELb0ELb0ELb0ELb1ELb1ELb0ELb0ELb0EEENS1_21CollectiveEpilogueFwdINS6_IJSA_SC_SB_EEES9_NS_10bfloat16_tESG_Li256ELb1ELb0ELb0ELb1EEENS1_36VarlenDynamicPersistentTileSchedulerILi128ELi64ELi256ELi128ELb0ELb0ELb1ELb1ELb0ELb1EEEEEEEEEvNT_6ParamsE,"",@"SHT_CUDA_INFO"
	.sectionflags	@""
	.align	4


	//----- nvinfo : EIATTR_CUDA_API_VERSION
	.align		4
        /*0000*/ 	.byte	0x04, 0x37
        /*0002*/ 	.short	(.L_451 - .L_450)
.L_450:
        /*0004*/ 	.word	0x00000082


	//----- nvinfo : EIATTR_KPARAM_INFO
	.align		4
.L_451:
        /*0008*/ 	.byte	0x04, 0x17
        /*000a*/ 	.short	(.L_453 - .L_452)
.L_452:
        /*000c*/ 	.word	0x00000000
        /*0010*/ 	.short	0x0000
        /*0012*/ 	.short	0x0070
        /*0014*/ 	.byte	0x00, 0xf0, 0x01, 0x28


	//----- nvinfo : EIATTR_SPARSE_MMA_MASK
	.align		4
.L_453:
        /*0018*/ 	.byte	0x03, 0x50
        /*001a*/ 	.short	0x0000


	//----- nvinfo : EIATTR_MAXREG_COUNT
	.align		4
        /*001c*/ 	.byte	0x03, 0x1b
        /*001e*/ 	.short	0x00a8


	//----- nvinfo : EIATTR_NUM_BARRIERS
	.align		4
        /*0020*/ 	.byte	0x02, 0x4c
        /*0022*/ 	.byte	0x10
	.zero		1


	//----- nvinfo : EIATTR_EXTERNS
	.align		4
        /*0024*/ 	.byte	0x04, 0x0f
        /*0026*/ 	.short	(.L_455 - .L_454)


	//   ....[0]....
	.align		4
.L_454:
        /*0028*/ 	.word	index@(__assertfail)


	//----- nvinfo : EIATTR_ANNOTATIONS
	.align		4
.L_455:
        /*002c*/ 	.byte	0x04, 0x55
        /*002e*/ 	.short	(.L_457 - .L_456)


	//   ....[0]....
.L_456:
        /* <DEDUP_REMOVED lines=42> */


	//----- nvinfo : EIATTR_MERCURY_ISA_VERSION
	.align		4
.L_457:
        /*02b8*/ 	.byte	0x03, 0x5f
        /*02ba*/ 	.short	0x0101


	//----- nvinfo : EIATTR_UNUSED_LOAD_BYTE_OFFSET
	.align		4
        /*02bc*/ 	.byte	0x04, 0x44
        /*02be*/ 	.short	(.L_459 - .L_458)


	//   ....[0]....
.L_458:
        /*02c0*/ 	.word	0x00000a70
        /*02c4*/ 	.word	0x0000fff0


	//   ....[1]....
        /*02c8*/ 	.word	0x0000c2e0
        /*02cc*/ 	.word	0x0000fff0


	//----- nvinfo : EIATTR_INT_WARP_WIDE_INSTR_OFFSETS
	.align		4
.L_459:
        /*02d0*/ 	.byte	0x04, 0x31
        /*02d2*/ 	.short	(.L_461 - .L_460)


	//   ....[0]....
.L_460:
        /*02d4*/ 	.word	0x00000160


	//   ....[1]....
        /*02d8*/ 	.word	0x000001a0


	//   ....[2]....
        /*02dc*/ 	.word	0x00000210


	//   ....[3]....
        /*02e0*/ 	.word	0x00011160


	//   ....[4]....
        /*02e4*/ 	.word	0x000111f0


	//   ....[5]....
        /*02e8*/ 	.word	0x00011980


	//   ....[6]....
        /*02ec*/ 	.word	0x000133b0


	//   ....[7]....
        /*02f0*/ 	.word	0x00013440


	//----- nvinfo : EIATTR_COOP_GROUP_MASK_REGIDS
	.align		4
.L_461:
        /*02f4*/ 	.byte	0x04, 0x29
        /*02f6*/ 	.short	(.L_463 - .L_462)


	//   ....[0]....
.L_462:
        /*02f8*/ 	.word	0xffffffff


	//   ....[1]....
        /*02fc*/ 	.word	0xffffffff


	//   ....[2]....
        /*0300*/ 	.word	0xffffffff


	//   ....[3]....
        /*0304*/ 	.word	0xffffffff


	//   ....[4]....
        /*0308*/ 	.word	0xffffffff


	//   ....[5]....
        /*030c*/ 	.word	0xffffffff


	//   ....[6]....
        /*0310*/ 	.word	0xffffffff


	//   ....[7]....
        /*0314*/ 	.word	0xffffffff


	//   ....[8]....
        /*0318*/ 	.word	0xffffffff


	//   ....[9]....
        /*031c*/ 	.word	0xffffffff


	//   ....[10]....
        /*0320*/ 	.word	0xffffffff


	//   ....[11]....
        /*0324*/ 	.word	0xffffffff


	//   ....[12]....
        /*0328*/ 	.word	0xffffffff


	//   ....[13]....
        /*032c*/ 	.word	0xffffffff


	//   ....[14]....
        /*0330*/ 	.word	0xffffffff


	//   ....[15]....
        /*0334*/ 	.word	0xffffffff


	//   ....[16]....
        /*0338*/ 	.word	0xffffffff


	//   ....[17]....
        /*033c*/ 	.word	0xffffffff


	//   ....[18]....
        /*0340*/ 	.word	0xffffffff


	//   ....[19]....
        /*0344*/ 	.word	0xffffffff


	//   ....[20]....
        /*0348*/ 	.word	0xffffffff


	//   ....[21]....
        /*034c*/ 	.word	0xffffffff


	//   ....[22]....
        /*0350*/ 	.word	0xffffffff


	//   ....[23]....
        /*0354*/ 	.word	0xffffffff


	//   ....[24]....
        /*0358*/ 	.word	0xffffffff


	//   ....[25]....
        /*035c*/ 	.word	0xffffffff


	//   ....[26]....
        /*0360*/ 	.word	0xffffffff


	//   ....[27]....
        /*0364*/ 	.word	0xffffffff


	//   ....[28]....
        /*0368*/ 	.word	0xffffffff


	//   ....[29]....
        /*036c*/ 	.word	0xffffffff


	//   ....[30]....
        /*0370*/ 	.word	0xffffffff


	//   ....[31]....
        /*0374*/ 	.word	0xffffffff


	//   ....[32]....
        /*0378*/ 	.word	0xffffffff


	//   ....[33]....
        /*037c*/ 	.word	0xffffffff


	//   ....[34]....
        /*0380*/ 	.word	0xffffffff


	//   ....[35]....
        /*0384*/ 	.word	0xffffffff


	//   ....[36]....
        /*0388*/ 	.word	0xffffffff


	//   ....[37]....
        /*038c*/ 	.word	0xffffffff


	//   ....[38]....
        /*0390*/ 	.word	0xffffffff


	//   ....[39]....
        /*0394*/ 	.word	0xffffffff


	//   ....[40]....
        /*0398*/ 	.word	0xffffffff


	//   ....[41]....
        /*039c*/ 	.word	0xffffffff


	//   ....[42]....
        /*03a0*/ 	.word	0xffffffff


	//   ....[43]....
        /*03a4*/ 	.word	0xffffffff


	//   ....[44]....
        /*03a8*/ 	.word	0xffffffff


	//   ....[45]....
        /*03ac*/ 	.word	0xffffffff


	//   ....[46]....
        /*03b0*/ 	.word	0xffffffff


	//   ....[47]....
        /*03b4*/ 	.word	0xffffffff


	//   ....[48]....
        /*03b8*/ 	.word	0xffffffff


	//   ....[49]....
        /*03bc*/ 	.word	0xffffffff


	//   ....[50]....
        /*03c0*/ 	.word	0xffffffff


	//   ....[51]....
        /*03c4*/ 	.word	0xffffffff


	//   ....[52]....
        /*03c8*/ 	.word	0xffffffff


	//   ....[53]....
        /*03cc*/ 	.word	0xffffffff


	//   ....[54]....
        /*03d0*/ 	.word	0xffffffff


	//   ....[55]....
        /*03d4*/ 	.word	0xffffffff


	//   ....[56]....
        /*03d8*/ 	.word	0xffffffff


	//   ....[57]....
        /*03dc*/ 	.word	0xffffffff


	//   ....[58]....
        /*03e0*/ 	.word	0xffffffff


	//   ....[59]....
        /*03e4*/ 	.word	0xffffffff


	//   ....[60]....
        /*03e8*/ 	.word	0xffffffff


	//   ....[61]....
        /*03ec*/ 	.word	0xffffffff


	//   ....[62]....
        /*03f0*/ 	.word	0xffffffff


	//   ....[63]....
        /*03f4*/ 	.word	0xffffffff


	//   ....[64]....
        /*03f8*/ 	.word	0xffffffff


	//   ....[65]....
        /*03fc*/ 	.word	0xffffffff


	//   ....[66]....
        /*0400*/ 	.word	0xffffffff


	//   ....[67]....
        /*0404*/ 	.word	0xffffffff


	//   ....[68]....
        /*0408*/ 	.word	0xffffffff


	//   ....[69]....
        /*040c*/ 	.word	0xffffffff


	//   ....[70]....
        /*0410*/ 	.word	0xffffffff


	//   ....[71]....
        /*0414*/ 	.word	0xffffffff


	//   ....[72]....
        /*0418*/ 	.word	0xffffffff


	//   ....[73]....
        /*041c*/ 	.word	0xffffffff


	//   ....[74]....
        /*0420*/ 	.word	0xffffffff


	//   ....[75]....
        /*0424*/ 	.word	0xffffffff


	//   ....[76]....
        /*0428*/ 	.word	0xffffffff


	//   ....[77]....
        /*042c*/ 	.word	0xffffffff


	//   ....[78]....
        /*0430*/ 	.word	0xffffffff


	//   ....[79]....
        /*0434*/ 	.word	0xffffffff


	//   ....[80]....
        /*0438*/ 	.word	0xffffffff


	//   ....[81]....
        /*043c*/ 	.word	0xffffffff


	//   ....[82]....
        /*0440*/ 	.word	0xffffffff


	//   ....[83]....
        /*0444*/ 	.word	0xffffffff


	//   ....[84]....
        /*0448*/ 	.word	0xffffffff


	//   ....[85]....
        /*044c*/ 	.word	0xffffffff


	//   ....[86]....
        /*0450*/ 	.word	0xffffffff


	//   ....[87]....
        /*0454*/ 	.word	0xffffffff


	//   ....[88]....
        /*0458*/ 	.word	0xffffffff


	//   ....[89]....
        /*045c*/ 	.word	0xffffffff


	//   ....[90]....
        /*0460*/ 	.word	0xffffffff


	//   ....[91]....
        /*0464*/ 	.word	0xffffffff


	//   ....[92]....
        /*0468*/ 	.word	0xffffffff


	//   ....[93]....
        /*046c*/ 	.word	0xffffffff


	//   ....[94]....
        /*0470*/ 	.word	0xffffffff


	//   ....[95]....
        /*0474*/ 	.word	0xffffffff


	//   ....[96]....
        /*0478*/ 	.word	0xffffffff


	//   ....[97]....
        /*047c*/ 	.word	0xffffffff


	//   ....[98]....
        /*0480*/ 	.word	0xffffffff


	//   ....[99]....
        /*0484*/ 	.word	0xffffffff


	//   ....[100]....
        /*0488*/ 	.word	0xffffffff


	//   ....[101]....
        /*048c*/ 	.word	0xffffffff


	//   ....[102]....
        /*0490*/ 	.word	0xffffffff


	//   ....[103]....
        /*0494*/ 	.word	0xffffffff


	//   ....[104]....
        /*0498*/ 	.word	0xffffffff


	//   ....[105]....
        /*049c*/ 	.word	0xffffffff


	//   ....[106]....
        /*04a0*/ 	.word	0xffffffff


	//   ....[107]....
        /*04a4*/ 	.word	0xffffffff


	//   ....[108]....
        /*04a8*/ 	.word	0xffffffff


	//   ....[109]....
        /*04ac*/ 	.word	0xffffffff


	//   ....[110]....
        /*04b0*/ 	.word	0xffffffff


	//   ....[111]....
        /*04b4*/ 	.word	0xffffffff


	//   ....[112]....
        /*04b8*/ 	.word	0xffffffff


	//   ....[113]....
        /*04bc*/ 	.word	0xffffffff


	//   ....[114]....
        /*04c0*/ 	.word	0xffffffff


	//   ....[115]....
        /*04c4*/ 	.word	0xffffffff


	//   ....[116]....
        /*04c8*/ 	.word	0xffffffff


	//   ....[117]....
        /*04cc*/ 	.word	0xffffffff


	//   ....[118]....
        /*04d0*/ 	.word	0xffffffff


	//   ....[119]....
        /*04d4*/ 	.word	0xffffffff


	//   ....[120]....
        /*04d8*/ 	.word	0xffffffff


	//   ....[121]....
        /*04dc*/ 	.word	0xffffffff


	//   ....[122]....
        /*04e0*/ 	.word	0xffffffff


	//   ....[123]....
        /*04e4*/ 	.word	0xffffffff


	//   ....[124]....
        /*04e8*/ 	.word	0xffffffff


	//   ....[125]....
        /*04ec*/ 	.word	0xffffffff


	//   ....[126]....
        /*04f0*/ 	.word	0xffffffff


	//   ....[127]....
        /*04f4*/ 	.word	0x0500000f


	//   ....[128]....
        /*04f8*/ 	.word	0x0500000f


	//----- nvinfo : EIATTR_COOP_GROUP_INSTR_OFFSETS
	.align		4
.L_463:
        /*04fc*/ 	.byte	0x04, 0x28
        /*04fe*/ 	.short	(.L_465 - .L_464)


	//   ....[0]....
.L_464:
        /*0500*/ 	.word	0x00000070


	//   ....[1]....
        /*0504*/ 	.word	0x00000170


	//   ....[2]....
        /*0508*/ 	.word	0x000001c0


	//   ....[3]....
        /*050c*/ 	.word	0x000003f0


	//   ....[4]....
        /*0510*/ 	.word	0x00000550


	//   ....[5]....
        /*0514*/ 	.word	0x00000670


	//   ....[6]....
        /*0518*/ 	.word	0x000007d0


	//   ....[7]....
        /*051c*/ 	.word	0x00001a10


	//   ....[8]....
        /*0520*/ 	.word	0x000035c0


	//   ....[9]....
        /*0524*/ 	.word	0x00003630


	//   ....[10]....
        /*0528*/ 	.word	0x000038d0


	//   ....[11]....
        /*052c*/ 	.word	0x00003940


	//   ....[12]....
        /*0530*/ 	.word	0x00005870


	//   ....[13]....
        /*0534*/ 	.word	0x00005970


	//   ....[14]....
        /*0538*/ 	.word	0x00005cf0


	//   ....[15]....
        /*053c*/ 	.word	0x00005d80


	//   ....[16]....
        /*0540*/ 	.word	0x00007ae0


	//   ....[17]....
        /*0544*/ 	.word	0x00007af0


	//   ....[18]....
        /*0548*/ 	.word	0x00007b50


	//   ....[19]....
        /*054c*/ 	.word	0x00007b60


	//   ....[20]....
        /*0550*/ 	.word	0x0000a060


	//   ....[21]....
        /*0554*/ 	.word	0x0000a140


	//   ....[22]....
        /*0558*/ 	.word	0x0000a510


	//   ....[23]....
        /*055c*/ 	.word	0x0000a590


	//   ....[24]....
        /*0560*/ 	.word	0x0000b790


	//   ....[25]....
        /*0564*/ 	.word	0x0000b7a0


	//   ....[26]....
        /*0568*/ 	.word	0x0000b7d0


	//   ....[27]....
        /*056c*/ 	.word	0x0000b7e0


	//   ....[28]....
        /*0570*/ 	.word	0x0000ce10


	//   ....[29]....
        /*0574*/ 	.word	0x0000ce40


	//   ....[30]....
        /*0578*/ 	.word	0x0000ce90


	//   ....[31]....
        /*057c*/ 	.word	0x0000cec0


	//   ....[32]....
        /*0580*/ 	.word	0x0000cef0


	//   ....[33]....
        /*0584*/ 	.word	0x0000cf20


	//   ....[34]....
        /*0588*/ 	.word	0x0000cf50


	//   ....[35]....
        /*058c*/ 	.word	0x0000cfb0


	//   ....[36]....
        /*0590*/ 	.word	0x0000cfe0


	//   ....[37]....
        /*0594*/ 	.word	0x0000d010


	//   ....[38]....
        /*0598*/ 	.word	0x0000d040


	//   ....[39]....
        /*059c*/ 	.word	0x0000d070


	//   ....[40]....
        /*05a0*/ 	.word	0x0000d0a0


	//   ....[41]....
        /*05a4*/ 	.word	0x0000d0d0


	//   ....[42]....
        /*05a8*/ 	.word	0x0000d140


	//   ....[43]....
        /*05ac*/ 	.word	0x0000d180


	//   ....[44]....
        /*05b0*/ 	.word	0x0000d1b0


	//   ....[45]....
        /*05b4*/ 	.word	0x0000d1f0


	//   ....[46]....
        /*05b8*/ 	.word	0x0000d220


	//   ....[47]....
        /*05bc*/ 	.word	0x0000d250


	//   ....[48]....
        /*05c0*/ 	.word	0x0000d280


	//   ....[49]....
        /*05c4*/ 	.word	0x0000d2b0


	//   ....[50]....
        /*05c8*/ 	.word	0x0000d2e0


	//   ....[51]....
        /*05cc*/ 	.word	0x0000d310


	//   ....[52]....
        /*05d0*/ 	.word	0x0000d340


	//   ....[53]....
        /*05d4*/ 	.word	0x0000d370


	//   ....[54]....
        /*05d8*/ 	.word	0x0000d3a0


	//   ....[55]....
        /*05dc*/ 	.word	0x0000d3d0


	//   ....[56]....
        /*05e0*/ 	.word	0x0000d400


	//   ....[57]....
        /*05e4*/ 	.word	0x0000d430


	//   ....[58]....
        /*05e8*/ 	.word	0x0000d460


	//   ....[59]....
        /*05ec*/ 	.word	0x0000d490


	//   ....[60]....
        /*05f0*/ 	.word	0x0000d4c0


	//   ....[61]....
        /*05f4*/ 	.word	0x0000d4f0


	//   ....[62]....
        /*05f8*/ 	.word	0x0000d520


	//   ....[63]....
        /*05fc*/ 	.word	0x0000d540


	//   ....[64]....
        /*0600*/ 	.word	0x0000d550


	//   ....[65]....
        /*0604*/ 	.word	0x0000d560


	//   ....[66]....
        /*0608*/ 	.word	0x0000d570


	//   ....[67]....
        /*060c*/ 	.word	0x0000d580


	//   ....[68]....
        /*0610*/ 	.word	0x0000d590


	//   ....[69]....
        /*0614*/ 	.word	0x0000d5a0


	//   ....[70]....
        /*0618*/ 	.word	0x0000d5c0


	//   ....[71]....
        /*061c*/ 	.word	0x0000d5d0


	//   ....[72]....
        /*0620*/ 	.word	0x0000d5e0


	//   ....[73]....
        /*0624*/ 	.word	0x0000d5f0


	//   ....[74]....
        /*0628*/ 	.word	0x0000d600


	//   ....[75]....
        /*062c*/ 	.word	0x0000d620


	//   ....[76]....
        /*0630*/ 	.word	0x0000d630


	//   ....[77]....
        /*0634*/ 	.word	0x0000d650


	//   ....[78]....
        /*0638*/ 	.word	0x0000d660


	//   ....[79]....
        /*063c*/ 	.word	0x0000d680


	//   ....[80]....
        /*0640*/ 	.word	0x0000d6a0


	//   ....[81]....
        /*0644*/ 	.word	0x0000d6b0


	//   ....[82]....
        /*0648*/ 	.word	0x0000d6d0


	//   ....[83]....
        /*064c*/ 	.word	0x0000d6e0


	//   ....[84]....
        /*0650*/ 	.word	0x0000d700


	//   ....[85]....
        /*0654*/ 	.word	0x0000d720


	//   ....[86]....
        /*0658*/ 	.word	0x0000d730


	//   ....[87]....
        /*065c*/ 	.word	0x0000d760


	//   ....[88]....
        /*0660*/ 	.word	0x0000d790


	//   ....[89]....
        /*0664*/ 	.word	0x0000d7c0


	//   ....[90]....
        /*0668*/ 	.word	0x0000d7f0


	//   ....[91]....
        /*066c*/ 	.word	0x0000d800


	//   ....[92]....
        /*0670*/ 	.word	0x0000fa40


	//   ....[93]....
        /*0674*/ 	.word	0x0000fc30


	//   ....[94]....
        /*0678*/ 	.word	0x0000fc60


	//   ....[95]....
        /*067c*/ 	.word	0x0000fc90


	//   ....[96]....
        /*0680*/ 	.word	0x0000fcd0


	//   ....[97]....
        /*0684*/ 	.word	0x0000fd00


	//   ....[98]....
        /*0688*/ 	.word	0x0000fd40


	//   ....[99]....
        /*068c*/ 	.word	0x0000fed0


	//   ....[100]....
        /*0690*/ 	.word	0x0000ff00


	//   ....[101]....
        /*0694*/ 	.word	0x0000ff30


	//   ....[102]....
        /*0698*/ 	.word	0x0000ff60


	//   ....[103]....
        /*069c*/ 	.word	0x0000ff90


	//   ....[104]....
        /*06a0*/ 	.word	0x0000ffd0


	//   ....[105]....
        /*06a4*/ 	.word	0x00010070


	//   ....[106]....
        /*06a8*/ 	.word	0x00010100


	//   ....[107]....
        /*06ac*/ 	.word	0x000101b0


	//   ....[108]....
        /*06b0*/ 	.word	0x00011ab0


	//   ....[109]....
        /*06b4*/ 	.word	0x00013e00


	//   ....[110]....
        /*06b8*/ 	.word	0x00013e30


	//   ....[111]....
        /*06bc*/ 	.word	0x00013e60


	//   ....[112]....
        /*06c0*/ 	.word	0x00013ea0


	//   ....[113]....
        /*06c4*/ 	.word	0x00013ed0


	//   ....[114]....
        /*06c8*/ 	.word	0x00013ee0


	//   ....[115]....
        /*06cc*/ 	.word	0x00013f10


	//   ....[116]....
        /*06d0*/ 	.word	0x00013f20


	//   ....[117]....
        /*06d4*/ 	.word	0x00014060


	//   ....[118]....
        /*06d8*/ 	.word	0x00014090


	//   ....[119]....
        /*06dc*/ 	.word	0x000140c0


	//   ....[120]....
        /*06e0*/ 	.word	0x000140f0


	//   ....[121]....
        /*06e4*/ 	.word	0x00014120


	//   ....[122]....
        /*06e8*/ 	.word	0x00014160


	//   ....[123]....
        /*06ec*/ 	.word	0x000141f0


	//   ....[124]....
        /*06f0*/ 	.word	0x00014280


	//   ....[125]....
        /*06f4*/ 	.word	0x000142f0


	//   ....[126]....
        /*06f8*/ 	.word	0x00014980


	//   ....[127]....
        /*06fc*/ 	.word	0x00015040


	//   ....[128]....
        /*0700*/ 	.word	0x000154a0


	//----- nvinfo : EIATTR_REG_RECONFIG
	.align		4
.L_465:
        /*0704*/ 	.byte	0x01, 0x54
	.zero		2


	//----- nvinfo : EIATTR_SYSCALL_OFFSETS
	.align		4
        /*0708*/ 	.byte	0x04, 0x46
        /*070a*/ 	.short	(.L_467 - .L_466)


	//   ....[0]....
.L_466:
        /*070c*/ 	.word	0x00001bf0


	//   ....[1]....
        /*0710*/ 	.word	0x00011390


	//   ....[2]....
        /*0714*/ 	.word	0x00011510


	//   ....[3]....
        /*0718*/ 	.word	0x00011650


	//   ....[4]....
        /*071c*/ 	.word	0x00011770


	//----- nvinfo : EIATTR_MBARRIER_INSTR_OFFSETS
	.align		4
.L_467:
        /*0720*/ 	.byte	0x04, 0x39
        /*0722*/ 	.short	(.L_469 - .L_468)


	//   ....[0]....
.L_468:
        /*0724*/ 	.word	0x000002a0
        /*0728*/ 	.word	0x000000ff
        /*072c*/ 	.word	0x00028400
        /*0730*/ 	.short	0x0100
        /*0732*/ 	.byte	0x08
	.zero		1


	//   ....[1]....
        /*0734*/ 	.word	0x000002b0
        /*0738*/ 	.word	0x000000ff
        /*073c*/ 	.word	0x00028420
        /*0740*/ 	.short	0x0100
        /*0742*/ 	.byte	0x08
	.zero		1


	//   ....[2]....
        /*0744*/ 	.word	0x000003a0
        /*0748*/ 	.word	0x000000ff
        /*074c*/ 	.word	0x00028430
        /*0750*/ 	.short	0x0100
        /*0752*/ 	.byte	0x08
	.zero		1


	//   ....[3]....
        /*0754*/ 	.word	0x000003b0
        /*0758*/ 	.word	0x000000ff
        /*075c*/ 	.word	0x00028440
        /*0760*/ 	.short	0x0100
        /*0762*/ 	.byte	0x08
	.zero		1


	//   ....[4]....
        /*0764*/ 	.word	0x000003c0
        /*0768*/ 	.word	0x000000ff
        /*076c*/ 	.word	0x00028438
        /*0770*/ 	.short	0x0100
        /*0772*/ 	.byte	0x08
	.zero		1


	//   ....[5]....
        /*0774*/ 	.word	0x000003d0
        /*0778*/ 	.word	0x000000ff
        /*077c*/ 	.word	0x00028448
        /*0780*/ 	.short	0x0100
        /*0782*/ 	.byte	0x08
	.zero		1


	//   ....[6]....
        /*0784*/ 	.word	0x00000500
        /*0788*/ 	.word	0x000000ff
        /*078c*/ 	.word	0x00028450
        /*0790*/ 	.short	0x0100
        /*0792*/ 	.byte	0x08
	.zero		1


	//   ....[7]....
        /*0794*/ 	.word	0x00000510
        /*0798*/ 	.word	0x000000ff
        /*079c*/ 	.word	0x00028460
        /*07a0*/ 	.short	0x0100
        /*07a2*/ 	.byte	0x08
	.zero		1


	//   ....[8]....
        /*07a4*/ 	.word	0x00000520
        /*07a8*/ 	.word	0x000000ff
        /*07ac*/ 	.word	0x00028458
        /*07b0*/ 	.short	0x0100
        /*07b2*/ 	.byte	0x08
	.zero		1


	//   ....[9]....
        /*07b4*/ 	.word	0x00000530
        /*07b8*/ 	.word	0x000000ff
        /*07bc*/ 	.word	0x00028468
        /*07c0*/ 	.short	0x0100
        /*07c2*/ 	.byte	0x08
	.zero		1


	//   ....[10]....
        /*07c4*/ 	.word	0x00000620
        /*07c8*/ 	.word	0x000000ff
        /*07cc*/ 	.word	0x00028470
        /*07d0*/ 	.short	0x0100
        /*07d2*/ 	.byte	0x06
	.zero		1


	//   ....[11]....
        /*07d4*/ 	.word	0x00000630
        /*07d8*/ 	.word	0x000000ff
        /*07dc*/ 	.word	0x00028480
        /*07e0*/ 	.short	0x0100
        /*07e2*/ 	.byte	0x06
	.zero		1


	//   ....[12]....
        /*07e4*/ 	.word	0x00000640
        /*07e8*/ 	.word	0x000000ff
        /*07ec*/ 	.word	0x00028478
        /*07f0*/ 	.short	0x0100
        /*07f2*/ 	.byte	0x06
	.zero		1


	//   ....[13]....
        /*07f4*/ 	.word	0x00000650
        /*07f8*/ 	.word	0x000000ff
        /*07fc*/ 	.word	0x00028488
        /*0800*/ 	.short	0x0100
        /*0802*/ 	.byte	0x06
	.zero		1


	//   ....[14]....
        /*0804*/ 	.word	0x00000780
        /*0808*/ 	.word	0x000000ff
        /*080c*/ 	.word	0x00028490
        /*0810*/ 	.short	0x0100
        /*0812*/ 	.byte	0x08
	.zero		1


	//   ....[15]....
        /*0814*/ 	.word	0x00000790
        /*0818*/ 	.word	0x000000ff
        /*081c*/ 	.word	0x000284a0
        /*0820*/ 	.short	0x0100
        /*0822*/ 	.byte	0x08
	.zero		1


	//   ....[16]....
        /*0824*/ 	.word	0x000007a0
        /*0828*/ 	.word	0x000000ff
        /*082c*/ 	.word	0x00028498
        /*0830*/ 	.short	0x0100
        /*0832*/ 	.byte	0x08
	.zero		1


	//   ....[17]....
        /*0834*/ 	.word	0x000007b0
        /*0838*/ 	.word	0x000000ff
        /*083c*/ 	.word	0x000284a8
        /*0840*/ 	.short	0x0100
        /*0842*/ 	.byte	0x08
	.zero		1


	//   ....[18]....
        /*0844*/ 	.word	0x000008e0
        /*0848*/ 	.word	0x000000ff
        /*084c*/ 	.word	0x000284b0
        /*0850*/ 	.short	0x0100
        /*0852*/ 	.byte	0x08
	.zero		1


	//   ....[19]....
        /*0854*/ 	.word	0x000008f0
        /*0858*/ 	.word	0x000000ff
        /*085c*/ 	.word	0x000284c0
        /*0860*/ 	.short	0x0100
        /*0862*/ 	.byte	0x08
	.zero		1


	//   ....[20]....
        /*0864*/ 	.word	0x00000900
        /*0868*/ 	.word	0x000000ff
        /*086c*/ 	.word	0x000284b8
        /*0870*/ 	.short	0x0100
        /*0872*/ 	.byte	0x08
	.zero		1


	//   ....[21]....
        /*0874*/ 	.word	0x00000910
        /*0878*/ 	.word	0x000000ff
        /*087c*/ 	.word	0x000284c8
        /*0880*/ 	.short	0x0100
        /*0882*/ 	.byte	0x08
	.zero		1


	//   ....[22]....
        /*0884*/ 	.word	0x00001f40
        /*0888*/ 	.word	0x000000ff
        /*088c*/ 	.word	0x00028400
        /*0890*/ 	.short	0x010a
        /*0892*/ 	.byte	0x29
	.zero		1


	//   ....[23]....
        /*0894*/ 	.word	0x00001fe0
        /*0898*/ 	.word	0x00000004
        /*089c*/ 	.word	0x00028430
        /*08a0*/ 	.short	0x010a
        /*08a2*/ 	.byte	0x3f
	.zero		1


	//   ....[24]....
        /*08a4*/ 	.word	0x00002040
        /*08a8*/ 	.word	0x00000004
        /*08ac*/ 	.word	0x00028430
        /*08b0*/ 	.short	0x010a
        /*08b2*/ 	.byte	0x3f
	.zero		1


	//   ....[25]....
        /*08b4*/ 	.word	0x000026b0
        /*08b8*/ 	.word	0x00000003
        /*08bc*/ 	.word	0x00000000
        /*08c0*/ 	.short	0x0101
        /*08c2*/ 	.byte	0x3f
	.zero		1


	//   ....[26]....
        /*08c4*/ 	.word	0x00004630
        /*08c8*/ 	.word	0x000000ff
        /*08cc*/ 	.word	0x00028430
        /*08d0*/ 	.short	0x010a
        /*08d2*/ 	.byte	0x06
	.zero		1


	//   ....[27]....
        /*08d4*/ 	.word	0x00004670
        /*08d8*/ 	.word	0x000000ff
        /*08dc*/ 	.word	0x00028430
        /*08e0*/ 	.short	0x010a
        /*08e2*/ 	.byte	0x06
	.zero		1


	//   ....[28]....
        /*08e4*/ 	.word	0x000049b0
        /*08e8*/ 	.word	0x000000ff
        /*08ec*/ 	.word	0x00028450
        /*08f0*/ 	.short	0x010a
        /*08f2*/ 	.byte	0x06
	.zero		1


	//   ....[29]....
        /*08f4*/ 	.word	0x000049f0
        /*08f8*/ 	.word	0x000000ff
        /*08fc*/ 	.word	0x00028450
        /*0900*/ 	.short	0x010a
        /*0902*/ 	.byte	0x06
	.zero		1


	//   ....[30]....
        /*0904*/ 	.word	0x00004f40
        /*0908*/ 	.word	0x0000000f
        /*090c*/ 	.word	0x00000000
        /*0910*/ 	.short	0x0101
        /*0912*/ 	.byte	0x3f
	.zero		1


	//   ....[31]....
        /*0914*/ 	.word	0x00006410
        /*0918*/ 	.word	0x000000ff
        /*091c*/ 	.word	0x00000000
        /*0920*/ 	.short	0x0101
        /*0922*/ 	.byte	0x06
	.zero		1


	//   ....[32]....
        /*0924*/ 	.word	0x00006ff0
        /*0928*/ 	.word	0x000000ff
        /*092c*/ 	.word	0x00028430
        /*0930*/ 	.short	0x010a
        /*0932*/ 	.byte	0x06
	.zero		1


	//   ....[33]....
        /*0934*/ 	.word	0x00007030
        /*0938*/ 	.word	0x000000ff
        /*093c*/ 	.word	0x00028430
        /*0940*/ 	.short	0x010a
        /*0942*/ 	.byte	0x06
	.zero		1


	//   ....[34]....
        /*0944*/ 	.word	0x000073a0
        /*0948*/ 	.word	0x000000ff
        /*094c*/ 	.word	0x00028450
        /*0950*/ 	.short	0x010a
        /*0952*/ 	.byte	0x06
	.zero		1


	//   ....[35]....
        /*0954*/ 	.word	0x000073e0
        /*0958*/ 	.word	0x000000ff
        /*095c*/ 	.word	0x00028450
        /*0960*/ 	.short	0x010a
        /*0962*/ 	.byte	0x06
	.zero		1


	//   ....[36]....
        /*0964*/ 	.word	0x000081f0
        /*0968*/ 	.word	0x00000004
        /*096c*/ 	.word	0x00000000
        /*0970*/ 	.short	0x0101
        /*0972*/ 	.byte	0x3f
	.zero		1


	//   ....[37]....
        /*0974*/ 	.word	0x000083e0
        /*0978*/ 	.word	0x000000ff
        /*097c*/ 	.word	0x00000000
        /*0980*/ 	.short	0x0101
        /*0982*/ 	.byte	0x06
	.zero		1


	//   ....[38]....
        /*0984*/ 	.word	0x00008e20
        /*0988*/ 	.word	0x000000ff
        /*098c*/ 	.word	0x00028430
        /*0990*/ 	.short	0x010a
        /*0992*/ 	.byte	0x06
	.zero		1


	//   ....[39]....
        /*0994*/ 	.word	0x00008e60
        /*0998*/ 	.word	0x000000ff
        /*099c*/ 	.word	0x00028430
        /*09a0*/ 	.short	0x010a
        /*09a2*/ 	.byte	0x06
	.zero		1


	//   ....[40]....
        /*09a4*/ 	.word	0x000091d0
        /*09a8*/ 	.word	0x000000ff
        /*09ac*/ 	.word	0x00028450
        /*09b0*/ 	.short	0x010a
        /*09b2*/ 	.byte	0x06
	.zero		1


	//   ....[41]....
        /*09b4*/ 	.word	0x00009210
        /*09b8*/ 	.word	0x000000ff
        /*09bc*/ 	.word	0x00028450
        /*09c0*/ 	.short	0x010a
        /*09c2*/ 	.byte	0x06
	.zero		1


	//   ....[42]....
        /*09c4*/ 	.word	0x000097b0
        /*09c8*/ 	.word	0x000000a4
        /*09cc*/ 	.word	0x00000000
        /*09d0*/ 	.short	0x0101
        /*09d2*/ 	.byte	0x3f
	.zero		1


	//   ....[43]....
        /*09d4*/ 	.word	0x0000ac10
        /*09d8*/ 	.word	0x000000ff
        /*09dc*/ 	.word	0x00000000
        /*09e0*/ 	.short	0x0101
        /*09e2*/ 	.byte	0x06
	.zero		1


	//   ....[44]....
        /*09e4*/ 	.word	0x0000b510
        /*09e8*/ 	.word	0x000000ff
        /*09ec*/ 	.word	0x00028450
        /*09f0*/ 	.short	0x010a
        /*09f2*/ 	.byte	0x0b
	.zero		1


	//   ....[45]....
        /*09f4*/ 	.word	0x0000b550
        /*09f8*/ 	.word	0x000000ff
        /*09fc*/ 	.word	0x00028450
        /*0a00*/ 	.short	0x010a
        /*0a02*/ 	.byte	0x0b
	.zero		1


	//   ....[46]....
        /*0a04*/ 	.word	0x0000bbd0
        /*0a08*/ 	.word	0x000000ff
        /*0a0c*/ 	.word	0x00000000
        /*0a10*/ 	.short	0x0101
        /*0a12*/ 	.byte	0x04
	.zero		1


	//   ....[47]....
        /*0a14*/ 	.word	0x0000e680
        /*0a18*/ 	.word	0x00000004
        /*0a1c*/ 	.word	0x00000000
        /*0a20*/ 	.short	0x0101
        /*0a22*/ 	.byte	0x3f
	.zero		1


	//   ....[48]....
        /*0a24*/ 	.word	0x00011ce0
        /*0a28*/ 	.word	0x00000004
        /*0a2c*/ 	.word	0x00028480
        /*0a30*/ 	.short	0x010a
        /*0a32*/ 	.byte	0x3f
	.zero		1


	//   ....[49]....
        /*0a34*/ 	.word	0x00011ef0
        /*0a38*/ 	.word	0x00000004
        /*0a3c*/ 	.word	0x00028440
        /*0a40*/ 	.short	0x010a
        /*0a42*/ 	.byte	0x3f
	.zero		1


	//   ....[50]....
        /*0a44*/ 	.word	0x000122d0
        /*0a48*/ 	.word	0x000000ff
        /*0a4c*/ 	.word	0x00028420
        /*0a50*/ 	.short	0x010a
        /*0a52*/ 	.byte	0x29
	.zero		1


	//   ....[51]....
        /*0a54*/ 	.word	0x000125c0
        /*0a58*/ 	.word	0x00000006
        /*0a5c*/ 	.word	0x00028480
        /*0a60*/ 	.short	0x010a
        /*0a62*/ 	.byte	0x3f
	.zero		1


	//   ....[52]....
        /*0a64*/ 	.word	0x00012940
        /*0a68*/ 	.word	0x00000006
        /*0a6c*/ 	.word	0x00028440
        /*0a70*/ 	.short	0x010a
        /*0a72*/ 	.byte	0x3f
	.zero		1


	//   ....[53]....
        /*0a74*/ 	.word	0x00012d20
        /*0a78*/ 	.word	0x00000015
        /*0a7c*/ 	.word	0x00028470
        /*0a80*/ 	.short	0x010a
        /*0a82*/ 	.byte	0x3f
	.zero		1


	//   ....[54]....
        /*0a84*/ 	.word	0x00012d90
        /*0a88*/ 	.word	0x00000015
        /*0a8c*/ 	.word	0x00028460
        /*0a90*/ 	.short	0x010a
        /*0a92*/ 	.byte	0x3f
	.zero		1


	//   ....[55]....
        /*0a94*/ 	.word	0x000132e0
        /*0a98*/ 	.word	0x00000015
        /*0a9c*/ 	.word	0x00028450
        /*0aa0*/ 	.short	0x0101
        /*0aa2*/ 	.byte	0x3f
	.zero		1


	//   ....[56]....
        /*0aa4*/ 	.word	0x00013330
        /*0aa8*/ 	.word	0x00000015
        /*0aac*/ 	.word	0x00000000
        /*0ab0*/ 	.short	0x0101
        /*0ab2*/ 	.byte	0x3f
	.zero		1


	//   ....[57]....
        /*0ab4*/ 	.word	0x00013520
        /*0ab8*/ 	.word	0x00000002
        /*0abc*/ 	.word	0x00028470
        /*0ac0*/ 	.short	0x010a
        /*0ac2*/ 	.byte	0x3f
	.zero		1


	//   ....[58]....
        /*0ac4*/ 	.word	0x000135b0
        /*0ac8*/ 	.word	0x00000002
        /*0acc*/ 	.word	0x00028460
        /*0ad0*/ 	.short	0x010a
        /*0ad2*/ 	.byte	0x3f
	.zero		1


	//   ....[59]....
        /*0ad4*/ 	.word	0x00013b10
        /*0ad8*/ 	.word	0x00000002
        /*0adc*/ 	.word	0x00028450
        /*0ae0*/ 	.short	0x0101
        /*0ae2*/ 	.byte	0x3f
	.zero		1


	//   ....[60]....
        /*0ae4*/ 	.word	0x00013b60
        /*0ae8*/ 	.word	0x00000000
        /*0aec*/ 	.word	0x00000000
        /*0af0*/ 	.short	0x0101
        /*0af2*/ 	.byte	0x3f
	.zero		1


	//   ....[61]....
        /*0af4*/ 	.word	0x00014900
        /*0af8*/ 	.word	0x00000000
        /*0afc*/ 	.word	0x00028420
        /*0b00*/ 	.short	0x010a
        /*0b02*/ 	.byte	0x3f
	.zero		1


	//   ....[62]....
        /*0b04*/ 	.word	0x00014ac0
        /*0b08*/ 	.word	0x00000006
        /*0b0c*/ 	.word	0x00000000
        /*0b10*/ 	.short	0x010a
        /*0b12*/ 	.byte	0x3f
	.zero		1


	//   ....[63]....
        /*0b14*/ 	.word	0x00014b30
        /*0b18*/ 	.word	0x00000007
        /*0b1c*/ 	.word	0x00000000
        /*0b20*/ 	.short	0x010a
        /*0b22*/ 	.byte	0x3f
	.zero		1


	//   ....[64]....
        /*0b24*/ 	.word	0x00014b90
        /*0b28*/ 	.word	0x00000004
        /*0b2c*/ 	.word	0x00028460
        /*0b30*/ 	.short	0x010a
        /*0b32*/ 	.byte	0x3f
	.zero		1


	//   ....[65]....
        /*0b34*/ 	.word	0x00014be0
        /*0b38*/ 	.word	0x00000003
        /*0b3c*/ 	.word	0x00028460
        /*0b40*/ 	.short	0x010a
        /*0b42*/ 	.byte	0x3f
	.zero		1


	//   ....[66]....
        /*0b44*/ 	.word	0x00014c20
        /*0b48*/ 	.word	0x00000004
        /*0b4c*/ 	.word	0x00028480
        /*0b50*/ 	.short	0x010a
        /*0b52*/ 	.byte	0x3f
	.zero		1


	//   ....[67]....
        /*0b54*/ 	.word	0x00014c40
        /*0b58*/ 	.word	0x00000003
        /*0b5c*/ 	.word	0x00028480
        /*0b60*/ 	.short	0x010a
        /*0b62*/ 	.byte	0x3f
	.zero		1


	//   ....[68]....
        /*0b64*/ 	.word	0x00014cb0
        /*0b68*/ 	.word	0x00000003
        /*0b6c*/ 	.word	0x00028400
        /*0b70*/ 	.short	0x010a
        /*0b72*/ 	.byte	0x3f
	.zero		1


	//   ....[69]....
        /*0b74*/ 	.word	0x00014d00
        /*0b78*/ 	.word	0x00000004
        /*0b7c*/ 	.word	0x00028430
        /*0b80*/ 	.short	0x010a
        /*0b82*/ 	.byte	0x3f
	.zero		1


	//   ....[70]....
        /*0b84*/ 	.word	0x00014d60
        /*0b88*/ 	.word	0x0000000f
        /*0b8c*/ 	.word	0x00028430
        /*0b90*/ 	.short	0x010a
        /*0b92*/ 	.byte	0x3f
	.zero		1


	//   ....[71]....
        /*0b94*/ 	.word	0x00014dc0
        /*0b98*/ 	.word	0x0000000f
        /*0b9c*/ 	.word	0x00028450
        /*0ba0*/ 	.short	0x010a
        /*0ba2*/ 	.byte	0x3f
	.zero		1


	//   ....[72]....
        /*0ba4*/ 	.word	0x00014e20
        /*0ba8*/ 	.word	0x00000008
        /*0bac*/ 	.word	0x00028430
        /*0bb0*/ 	.short	0x010a
        /*0bb2*/ 	.byte	0x3f
	.zero		1


	//   ....[73]....
        /*0bb4*/ 	.word	0x00014e80
        /*0bb8*/ 	.word	0x00000008
        /*0bbc*/ 	.word	0x00028450
        /*0bc0*/ 	.short	0x010a
        /*0bc2*/ 	.byte	0x3f
	.zero		1


	//   ....[74]....
        /*0bc4*/ 	.word	0x00014ee0
        /*0bc8*/ 	.word	0x00000008
        /*0bcc*/ 	.word	0x00028430
        /*0bd0*/ 	.short	0x010a
        /*0bd2*/ 	.byte	0x3f
	.zero		1


	//   ....[75]....
        /*0bd4*/ 	.word	0x00014f40
        /*0bd8*/ 	.word	0x00000008
        /*0bdc*/ 	.word	0x00028450
        /*0be0*/ 	.short	0x010a
        /*0be2*/ 	.byte	0x3f
	.zero		1


	//   ....[76]....
        /*0be4*/ 	.word	0x00014fa0
        /*0be8*/ 	.word	0x00000003
        /*0bec*/ 	.word	0x00028450
        /*0bf0*/ 	.short	0x010a
        /*0bf2*/ 	.byte	0x3f
	.zero		1


	//   ....[77]....
        /*0bf4*/ 	.word	0x000150f0
        /*0bf8*/ 	.word	0x00000004
        /*0bfc*/ 	.word	0x00028480
        /*0c00*/ 	.short	0x010a
        /*0c02*/ 	.byte	0x3f
	.zero		1


	//   ....[78]....
        /*0c04*/ 	.word	0x00015140
        /*0c08*/ 	.word	0x00000004
        /*0c0c*/ 	.word	0x00028440
        /*0c10*/ 	.short	0x010a
        /*0c12*/ 	.byte	0x3f
	.zero		1


	//   ....[79]....
        /*0c14*/ 	.word	0x00015190
        /*0c18*/ 	.word	0x00000013
        /*0c1c*/ 	.word	0x00028420
        /*0c20*/ 	.short	0x010a
        /*0c22*/ 	.byte	0x3f
	.zero		1


	//   ....[80]....
        /*0c24*/ 	.word	0x000151e0
        /*0c28*/ 	.word	0x00000006
        /*0c2c*/ 	.word	0x00028480
        /*0c30*/ 	.short	0x010a
        /*0c32*/ 	.byte	0x3f
	.zero		1


	//   ....[81]....
        /*0c34*/ 	.word	0x00015230
        /*0c38*/ 	.word	0x00000006
        /*0c3c*/ 	.word	0x00028440
        /*0c40*/ 	.short	0x010a
        /*0c42*/ 	.byte	0x3f
	.zero		1


	//   ....[82]....
        /*0c44*/ 	.word	0x00015280
        /*0c48*/ 	.word	0x00000015
        /*0c4c*/ 	.word	0x00028470
        /*0c50*/ 	.short	0x010a
        /*0c52*/ 	.byte	0x3f
	.zero		1


	//   ....[83]....
        /*0c54*/ 	.word	0x000152d0
        /*0c58*/ 	.word	0x00000015
        /*0c5c*/ 	.word	0x00028460
        /*0c60*/ 	.short	0x010a
        /*0c62*/ 	.byte	0x3f
	.zero		1


	//   ....[84]....
        /*0c64*/ 	.word	0x00015320
        /*0c68*/ 	.word	0x00000002
        /*0c6c*/ 	.word	0x00028470
        /*0c70*/ 	.short	0x010a
        /*0c72*/ 	.byte	0x3f
	.zero		1


	//   ....[85]....
        /*0c74*/ 	.word	0x00015370
        /*0c78*/ 	.word	0x00000002
        /*0c7c*/ 	.word	0x00028460
        /*0c80*/ 	.short	0x010a
        /*0c82*/ 	.byte	0x3f
	.zero		1


	//   ....[86]....
        /*0c84*/ 	.word	0x000153c0
        /*0c88*/ 	.word	0x00000000
        /*0c8c*/ 	.word	0x00028420
        /*0c90*/ 	.short	0x010a
        /*0c92*/ 	.byte	0x3f
	.zero		1


	//   ....[87]....
        /*0c94*/ 	.word	0x00015560
        /*0c98*/ 	.word	0x00000006
        /*0c9c*/ 	.word	0x00000000
        /*0ca0*/ 	.short	0x010a
        /*0ca2*/ 	.byte	0x3f
	.zero		1


	//   ....[88]....
        /*0ca4*/ 	.word	0x000155b0
        /*0ca8*/ 	.word	0x00000007
        /*0cac*/ 	.word	0x00000000
        /*0cb0*/ 	.short	0x010a
        /*0cb2*/ 	.byte	0x3f
	.zero		1


	//   ....[89]....
        /*0cb4*/ 	.word	0x00015600
        /*0cb8*/ 	.word	0x00000004
        /*0cbc*/ 	.word	0x00028460
        /*0cc0*/ 	.short	0x010a
        /*0cc2*/ 	.byte	0x3f
	.zero		1


	//   ....[90]....
        /*0cc4*/ 	.word	0x00015650
        /*0cc8*/ 	.word	0x00000003
        /*0ccc*/ 	.word	0x00028460
        /*0cd0*/ 	.short	0x010a
        /*0cd2*/ 	.byte	0x3f
	.zero		1


	//   ....[91]....
        /*0cd4*/ 	.word	0x000156a0
        /*0cd8*/ 	.word	0x00000004
        /*0cdc*/ 	.word	0x00028480
        /*0ce0*/ 	.short	0x010a
        /*0ce2*/ 	.byte	0x3f
	.zero		1


	//----- nvinfo : EIATTR_NUM_MBARRIERS
	.align		4
.L_469:
        /*0ce4*/ 	.byte	0x03, 0x38
        /*0ce6*/ 	.short	0x0016


	//----- nvinfo : EIATTR_EXIT_INSTR_OFFSETS
	.align		4
        /*0ce8*/ 	.byte	0x04, 0x1c
        /*0cea*/ 	.short	(.L_471 - .L_470)


	//   ....[0]....
.L_470:
        /*0cec*/ 	.word	0x00000ab0


	//   ....[1]....
        /*0cf0*/ 	.word	0x0000f9e0


	//   ....[2]....
        /*0cf4*/ 	.word	0x00014c90


	//----- nvinfo : EIATTR_MAX_THREADS
	.align		4
.L_471:
        /*0cf8*/ 	.byte	0x04, 0x05
        /*0cfa*/ 	.short	(.L_473 - .L_472)
.L_472:
        /*0cfc*/ 	.word	0x00000180
        /*0d00*/ 	.word	0x00000001
        /*0d04*/ 	.word	0x00000001


	//----- nvinfo : EIATTR_CRS_STACK_SIZE
	.align		4
.L_473:
        /*0d08*/ 	.byte	0x04, 0x1e
        /*0d0a*/ 	.short	(.L_475 - .L_474)
.L_474:
        /*0d0c*/ 	.word	0x00000000


	//----- nvinfo : EIATTR_CBANK_PARAM_SIZE
	.align		4
.L_475:
        /*0d10*/ 	.byte	0x03, 0x19
        /*0d12*/ 	.short	0x0a70


	//----- nvinfo : EIATTR_PARAM_CBANK
	.align		4
        /*0d14*/ 	.byte	0x04, 0x0a
        /*0d16*/ 	.short	(.L_477 - .L_476)
	.align		4
.L_476:
        /*0d18*/ 	.word	index@(.nv.constant0._ZN7cutlass13device_kernelIN5flash11enable_sm90INS1_16FlashAttnFwdSm90INS1_25CollectiveMainloopFwdSm90ILi2EN4cute5tupleIJNS5_1CILi1EEES8_S8_EEENS6_IJNS7_ILi128EEENS7_ILi64EEENS7_ILi256EEEEEELi256ENS_12float_e4m3_tEfNS_4arch4Sm90ELb0ELb1ELb1ELb1ELb0ELb0ELb0ELb1ELb1ELb0ELb0ELb0EEENS1_21CollectiveEpilogueFwdINS6_IJSA_SC_SB_EEES9_NS_10bfloat16_tESG_Li256ELb1ELb0ELb0ELb1EEENS1_36VarlenDynamicPersistentTileSchedulerILi128ELi64ELi256ELi128ELb0ELb0ELb1ELb1ELb0ELb1EEEEEEEEEvNT_6ParamsE)
        /*0d1c*/ 	.short	0x0210
        /*0d1e*/ 	.short	0x0a70


	//----- nvinfo : EIATTR_SW_WAR
	.align		4
.L_477:
        /*0d20*/ 	.byte	0x04, 0x36
        /*0d22*/ 	.short	(.L_479 - .L_478)
.L_478:
        /*0d24*/ 	.word	0x00000008
.L_479:


//--------------------- .nv.info._ZN7cutlass13device_kernelIN5flash11enable_sm90INS1_16FlashAttnFwdSm90INS1_25CollectiveMainloopFwdSm90ILi2EN4cute5tupleIJNS5_1CILi1EEES8_S8_EEENS6_IJNS7_ILi128EEENS7_ILi64EEENS7_ILi256EEEEEELi256ENS_12float_e4m3_tEfNS_4arch4Sm90ELb0ELb1ELb1ELb1ELb0ELb1ELb0ELb1ELb1ELb0ELb0ELb0EEENS1_21CollectiveEpilogueFwdINS6_IJSA_SC_SB_EEES9_NS_10bfloat16_tESG_Li256ELb1ELb0ELb0ELb1EEENS1_36VarlenDynamicPersistentTileSchedulerILi128ELi64ELi256ELi128ELb0ELb0ELb1ELb1ELb0ELb1EEEEEEEEEvNT_6ParamsE --------------------------
	.section	.nv.info._ZN7cutlass13device_kernelIN5flash11enable_sm90INS1_16FlashAttnFwdSm90INS1_25CollectiveMainloopFwdSm90ILi2EN4cute5tupleIJNS5_1CILi1EEES8_S8_EEENS6_IJNS7_ILi128EEENS7_ILi64EEENS7_ILi256EEEEEELi256ENS_12float_e4m3_tEfNS_4arch4Sm90ELb0ELb1ELb1ELb1ELb0ELb1ELb0ELb1ELb1ELb0ELb0ELb0EEENS1_21CollectiveEpilogueFwdINS6_IJSA_SC_SB_EEES9_NS_10bfloat16_tESG_Li256ELb1ELb0ELb0ELb1EEENS1_36VarlenDynamicPersistentTileSchedulerILi128ELi64ELi256ELi128ELb0ELb0ELb1ELb1ELb0ELb1EEEEEEEEEvNT_6ParamsE,"",@"SHT_CUDA_INFO"
	.sectionflags	@""
	.align	4


	//----- nvinfo : EIATTR_CUDA_API_VERSION
	.align		4
        /*0000*/ 	.byte	0x04, 0x37
        /*0002*/ 	.short	(.L_481 - .L_480)
.L_480:
        /*0004*/ 	.word	0x00000082


	//----- nvinfo : EIATTR_KPARAM_INFO
	.align		4
.L_481:
        /*0008*/ 	.byte	0x04, 0x17
        /*000a*/ 	.short	(.L_483 - .L_482)
.L_482:
        /*000c*/ 	.word	0x00000000
        /*0010*/ 	.short	0x0000
        /*0012*/ 	.short	0x0070
        /*0014*/ 	.byte	0x00, 0xf0, 0x01, 0x28


	//----- nvinfo : EIATTR_SPARSE_MMA_MASK
	.align		4
.L_483:
        /*0018*/ 	.byte	0x03, 0x50
        /*001a*/ 	.short	0x0000


	//----- nvinfo : EIATTR_MAXREG_COUNT
	.align		4
        /*001c*/ 	.byte	0x03, 0x1b
        /*001e*/ 	.short	0x00a8


	//----- nvinfo : EIATTR_NUM_BARRIERS
	.align		4
        /*0020*/ 	.byte	0x02, 0x4c
        /*0022*/ 	.byte	0x10
	.zero		1


	//----- nvinfo : EIATTR_EXTERNS
	.align		4
        /*0024*/ 	.byte	0x04, 0x0f
        /*0026*/ 	.short	(.L_485 - .L_484)


	//   ....[0]....
	.align		4
.L_484:
        /*0028*/ 	.word	index@(__assertfail)


	//----- nvinfo : EIATTR_ANNOTATIONS
	.align		4
.L_485:
        /*002c*/ 	.byte	0x04, 0x55
        /*002e*/ 	.short	(.L_487 - .L_486)


	//   ....[0]....
.L_486:
        /* <DEDUP_REMOVED lines=70> */


	//----- nvinfo : EIATTR_MERCURY_ISA_VERSION
	.align		4
.L_487:
        /*0480*/ 	.byte	0x03, 0x5f
        /*0482*/ 	.short	0x0101


	//----- nvinfo : EIATTR_UNUSED_LOAD_BYTE_OFFSET
	.align		4
        /*0484*/ 	.byte	0x04, 0x44
        /*0486*/ 	.short	(.L_489 - .L_488)


	//   ....[0]....
.L_488:
        /*0488*/ 	.word	0x00000b00
        /*048c*/ 	.word	0x0000fff0


	//   ....[1]....
        /*0490*/ 	.word	0x0001bfe0
        /*0494*/ 	.word	0x0000fff0


	//----- nvinfo : EIATTR_INT_WARP_WIDE_INSTR_OFFSETS
	.align		4
.L_489:
        /*0498*/ 	.byte	0x04, 0x31
        /*049a*/ 	.short	(.L_491 - .L_490)


	//   ....[0]....
.L_490:
        /*049c*/ 	.word	0x000001c0


	//   ....[1]....
        /*04a0*/ 	.word	0x00000200


	//   ....[2]....
        /*04a4*/ 	.word	0x00000270


	//   ....[3]....
        /*04a8*/ 	.word	0x000222f0


	//   ....[4]....
        /*04ac*/ 	.word	0x00022380


	//   ....[5]....
        /*04b0*/ 	.word	0x00022aa0


	//   ....[6]....
        /*04b4*/ 	.word	0x00022ad0


	//   ....[7]....
        /*04b8*/ 	.word	0x00022bb0


	//   ....[8]....
        /*04bc*/ 	.word	0x000248d0


	//   ....[9]....
        /*04c0*/ 	.word	0x00024960


	//----- nvinfo : EIATTR_COOP_GROUP_MASK_REGIDS
	.align		4
.L_491:
        /*04c4*/ 	.byte	0x04, 0x29
        /*04c6*/ 	.short	(.L_493 - .L_492)


	//   ....[0]....
.L_492:
        /*04c8*/ 	.word	0xffffffff


	//   ....[1]....
        /*04cc*/ 	.word	0xffffffff


	//   ....[2]....
        /*04d0*/ 	.word	0xffffffff


	//   ....[3]....
        /*04d4*/ 	.word	0xffffffff


	//   ....[4]....
        /*04d8*/ 	.word	0xffffffff


	//   ....[5]....
        /*04dc*/ 	.word	0xffffffff


	//   ....[6]....
        /*04e0*/ 	.word	0xffffffff


	//   ....[7]....
        /*04e4*/ 	.word	0xffffffff


	//   ....[8]....
        /*04e8*/ 	.word	0xffffffff


	//   ....[9]....
        /*04ec*/ 	.word	0xffffffff


	//   ....[10]....
        /*04f0*/ 	.word	0xffffffff


	//   ....[11]....
        /*04f4*/ 	.word	0xffffffff


	//   ....[12]....
        /*04f8*/ 	.word	0xffffffff


	//   ....[13]....
        /*04fc*/ 	.word	0xffffffff


	//   ....[14]....
        /*0500*/ 	.word	0xffffffff


	//   ....[15]....
        /*0504*/ 	.word	0xffffffff


	//   ....[16]....
        /*0508*/ 	.word	0xffffffff


	//   ....[17]....
        /*050c*/ 	.word	0xffffffff


	//   ....[18]....
        /*0510*/ 	.word	0xffffffff


	//   ....[19]....
        /*0514*/ 	.word	0xffffffff


	//   ....[20]....
        /*0518*/ 	.word	0xffffffff


	//   ....[21]....
        /*051c*/ 	.word	0xffffffff


	//   ....[22]....
        /*0520*/ 	.word	0xffffffff


	//   ....[23]....
        /*0524*/ 	.word	0xffffffff


	//   ....[24]....
        /*0528*/ 	.word	0xffffffff


	//   ....[25]....
        /*052c*/ 	.word	0xffffffff


	//   ....[26]....
        /*0530*/ 	.word	0xffffffff


	//   ....[27]....
        /*0534*/ 	.word	0xffffffff


	//   ....[28]....
        /*0538*/ 	.word	0xffffffff


	//   ....[29]....
        /*053c*/ 	.word	0xffffffff


	//   ....[30]....
        /*0540*/ 	.word	0xffffffff


	//   ....[31]....
        /*0544*/ 	.word	0xffffffff


	//   ....[32]....
        /*0548*/ 	.word	0xffffffff


	//   ....[33]....
        /*054c*/ 	.word	0xffffffff


	//   ....[34]....
        /*0550*/ 	.word	0xffffffff


	//   ....[35]....
        /*0554*/ 	.word	0xffffffff


	//   ....[36]....
        /*0558*/ 	.word	0xffffffff


	//   ....[37]....
        /*055c*/ 	.word	0xffffffff


	//   ....[38]....
        /*0560*/ 	.word	0xffffffff


	//   ....[39]....
        /*0564*/ 	.word	0xffffffff


	//   ....[40]....
        /*0568*/ 	.word	0xffffffff


	//   ....[41]....
        /*056c*/ 	.word	0xffffffff


	//   ....[42]....
        /*0570*/ 	.word	0xffffffff


	//   ....[43]....
        /*0574*/ 	.word	0xffffffff


	//   ....[44]....
        /*0578*/ 	.word	0xffffffff


	//   ....[45]....
        /*057c*/ 	.word	0xffffffff


	//   ....[46]....
        /*0580*/ 	.word	0xffffffff


	//   ....[47]....
        /*0584*/ 	.word	0xffffffff


	//   ....[48]....
        /*0588*/ 	.word	0xffffffff


	//   ....[49]....
        /*058c*/ 	.word	0xffffffff


	//   ....[50]....
        /*0590*/ 	.word	0xffffffff


	//   ....[51]....
        /*0594*/ 	.word	0xffffffff


	//   ....[52]....
        /*0598*/ 	.word	0xffffffff


	//   ....[53]....
        /*059c*/ 	.word	0xffffffff


	//   ....[54]....
        /*05a0*/ 	.word	0xffffffff


	//   ....[55]....
        /*05a4*/ 	.word	0xffffffff


	//   ....[56]....
        /*05a8*/ 	.word	0xffffffff


	//   ....[57]....
        /*05ac*/ 	.word	0xffffffff


	//   ....[58]....
        /*05b0*/ 	.word	0xffffffff


	//   ....[59]....
        /*05b4*/ 	.word	0xffffffff


	//   ....[60]....
        /*05b8*/ 	.word	0xffffffff


	//   ....[61]....
        /*05bc*/ 	.word	0xffffffff


	//   ....[62]....
        /*05c0*/ 	.word	0xffffffff


	//   ....[63]....
        /*05c4*/ 	.word	0xffffffff


	//   ....[64]....
        /*05c8*/ 	.word	0xffffffff


	//   ....[65]....
        /*05cc*/ 	.word	0xffffffff


	//   ....[66]....
        /*05d0*/ 	.word	0xffffffff


	//   ....[67]....
        /*05d4*/ 	.word	0xffffffff


	//   ....[68]....
        /*05d8*/ 	.word	0xffffffff


	//   ....[69]....
        /*05dc*/ 	.word	0xffffffff


	//   ....[70]....
        /*05e0*/ 	.word	0xffffffff


	//   ....[71]....
        /*05e4*/ 	.word	0xffffffff


	//   ....[72]....
        /*05e8*/ 	.word	0xffffffff


	//   ....[73]....
        /*05ec*/ 	.word	0xffffffff


	//   ....[74]....
        /*05f0*/ 	.word	0xffffffff


	//   ....[75]....
        /*05f4*/ 	.word	0xffffffff


	//   ....[76]....
        /*05f8*/ 	.word	0xffffffff


	//   ....[77]....
        /*05fc*/ 	.word	0xffffffff


	//   ....[78]....
        /*0600*/ 	.word	0xffffffff


	//   ....[79]....
        /*0604*/ 	.word	0xffffffff


	//   ....[80]....
        /*0608*/ 	.word	0xffffffff


	//   ....[81]....
        /*060c*/ 	.word	0xffffffff


	//   ....[82]....
        /*0610*/ 	.word	0xffffffff


	//   ....[83]....
        /*0614*/ 	.word	0xffffffff


	//   ....[84]....
        /*0618*/ 	.word	0xffffffff


	//   ....[85]....
        /*061c*/ 	.word	0xffffffff


	//   ....[86]....
        /*0620*/ 	.word	0xffffffff


	//   ....[87]....
        /*0624*/ 	.word	0xffffffff


	//   ....[88]....
        /*0628*/ 	.word	0xffffffff


	//   ....[89]....
        /*062c*/ 	.word	0xffffffff


	//   ....[90]....
        /*0630*/ 	.word	0xffffffff


	//   ....[91]....
        /*0634*/ 	.word	0xffffffff


	//   ....[92]....
        /*0638*/ 	.word	0xffffffff


	//   ....[93]....
        /*063c*/ 	.word	0xffffffff


	//   ....[94]....
        /*0640*/ 	.word	0xffffffff


	//   ....[95]....
        /*0644*/ 	.word	0xffffffff


	//   ....[96]....
        /*0648*/ 	.word	0xffffffff


	//   ....[97]....
        /*064c*/ 	.word	0xffffffff


	//   ....[98]....
        /*0650*/ 	.word	0xffffffff


	//   ....[99]....
        /*0654*/ 	.word	0xffffffff


	//   ....[100]....
        /*0658*/ 	.word	0xffffffff


	//   ....[101]....
        /*065c*/ 	.word	0xffffffff


	//   ....[102]....
        /*0660*/ 	.word	0xffffffff


	//   ....[103]....
        /*0664*/ 	.word	0xffffffff


	//   ....[104]....
        /*0668*/ 	.word	0xffffffff


	//   ....[105]....
        /*066c*/ 	.word	0xffffffff


	//   ....[106]....
        /*0670*/ 	.word	0xffffffff


	//   ....[107]....
        /*0674*/ 	.word	0xffffffff


	//   ....[108]....
        /*0678*/ 	.word	0xffffffff


	//   ....[109]....
        /*067c*/ 	.word	0xffffffff


	//   ....[110]....
        /*0680*/ 	.word	0xffffffff


	//   ....[111]....
        /*0684*/ 	.word	0xffffffff


	//   ....[112]....
        /*0688*/ 	.word	0xffffffff


	//   ....[113]....
        /*068c*/ 	.word	0xffffffff


	//   ....[114]....
        /*0690*/ 	.word	0xffffffff


	//   ....[115]....
        /*0694*/ 	.word	0xffffffff


	//   ....[116]....
        /*0698*/ 	.word	0xffffffff


	//   ....[117]....
        /*069c*/ 	.word	0xffffffff


	//   ....[118]....
        /*06a0*/ 	.word	0xffffffff


	//   ....[119]....
        /*06a4*/ 	.word	0xffffffff


	//   ....[120]....
        /*06a8*/ 	.word	0xffffffff


	//   ....[121]....
        /*06ac*/ 	.word	0xffffffff


	//   ....[122]....
        /*06b0*/ 	.word	0xffffffff


	//   ....[123]....
        /*06b4*/ 	.word	0xffffffff


	//   ....[124]....
        /*06b8*/ 	.word	0xffffffff


	//   ....[125]....
        /*06bc*/ 	.word	0xffffffff


	//   ....[126]....
        /*06c0*/ 	.word	0xffffffff


	//   ....[127]....
        /*06c4*/ 	.word	0xffffffff


	//   ....[128]....
        /*06c8*/ 	.word	0x0500000f


	//   ....[129]....
        /*06cc*/ 	.word	0x0500000f


	//   ....[130]....
        /*06d0*/ 	.word	0x0500000f


	//   ....[131]....
        /*06d4*/ 	.word	0x0500000f


	//   ....[132]....
        /*06d8*/ 	.word	0x0500000f


	//   ....[133]....
        /*06dc*/ 	.word	0x0500000f


	//   ....[134]....
        /*06e0*/ 	.word	0x0500000f


	//   ....[135]....
        /*06e4*/ 	.word	0x0500000f


	//   ....[136]....
        /*06e8*/ 	.word	0x0500000f


	//   ....[137]....
        /*06ec*/ 	.word	0x0500000f


	//   ....[138]....
        /*06f0*/ 	.word	0x0500000f


	//   ....[139]....
        /*06f4*/ 	.word	0x0500000f


	//   ....[140]....
        /*06f8*/ 	.word	0x0500000f


	//   ....[141]....
        /*06fc*/ 	.word	0x0500000f


	//   ....[142]....
        /*0700*/ 	.word	0x0500000f


	//   ....[143]....
        /*0704*/ 	.word	0x0500000f


	//   ....[144]....
        /*0708*/ 	.word	0x0500000f


	//   ....[145]....
        /*070c*/ 	.word	0x0500000f


	//   ....[146]....
        /*0710*/ 	.word	0x0500000f


	//   ....[147]....
        /*0714*/ 	.word	0x0500000f


	//   ....[148]....
        /*0718*/ 	.word	0x0500000f


	//   ....[149]....
        /*071c*/ 	.word	0x0500000f


	//   ....[150]....
        /*0720*/ 	.word	0x0500000f


	//   ....[151]....
        /*0724*/ 	.word	0x0500000f


	//   ....[152]....
        /*0728*/ 	.word	0x0500000f


	//   ....[153]....
        /*072c*/ 	.word	0x0500000f


	//   ....[154]....
        /*0730*/ 	.word	0x0500000f


	//   ....[155]....
        /*0734*/ 	.word	0x0500000f


	//   ....[156]....
        /*0738*/ 	.word	0x0500000f


	//   ....[157]....
        /*073c*/ 	.word	0x0500000f


	//   ....[158]....
        /*0740*/ 	.word	0x0500000f


	//   ....[159]....
        /*0744*/ 	.word	0x0500000f


	//   ....[160]....
        /*0748*/ 	.word	0x0500000f


	//   ....[161]....
        /*074c*/ 	.word	0x0500000f


	//   ....[162]....
        /*0750*/ 	.word	0x0500000f


	//   ....[163]....
        /*0754*/ 	.word	0x0500000f


	//   ....[164]....
        /*0758*/ 	.word	0x0500000f


	//   ....[165]....
        /*075c*/ 	.word	0x0500000f


	//   ....[166]....
        /*0760*/ 	.word	0x0500000f


	//   ....[167]....
        /*0764*/ 	.word	0x0500000f


	//   ....[168]....
        /*0768*/ 	.word	0x0500000f


	//   ....[169]....
        /*076c*/ 	.word	0x0500000f


	//   ....[170]....
        /*0770*/ 	.word	0x0500000f


	//   ....[171]....
        /*0774*/ 	.word	0x0500000f


	//   ....[172]....
        /*0778*/ 	.word	0x0500000f


	//   ....[173]....
        /*077c*/ 	.word	0x0500000f


	//   ....[174]....
        /*0780*/ 	.word	0x0500000f


	//   ....[175]....
        /*0784*/ 	.word	0x0500000f


	//   ....[176]....
        /*0788*/ 	.word	0x0500000f


	//   ....[177]....
        /*078c*/ 	.word	0x0500000f


	//   ....[178]....
        /*0790*/ 	.word	0x0500000f


	//   ....[179]....
        /*0794*/ 	.word	0x0500000f


	//   ....[180]....
        /*0798*/ 	.word	0x0500000f


	//   ....[181]....
        /*079c*/ 	.word	0x0500000f


	//   ....[182]....
        /*07a0*/ 	.word	0x0500000f


	//   ....[183]....
        /*07a4*/ 	.word	0x0500000f


	//   ....[184]....
        /*07a8*/ 	.word	0x0500000f


	//   ....[185]....
        /*07ac*/ 	.word	0x0500000f


	//   ....[186]....
        /*07b0*/ 	.word	0x0500000f


	//   ....[187]....
        /*07b4*/ 	.word	0x0500000f


	//   ....[188]....
        /*07b8*/ 	.word	0x0500000f


	//   ....[189]....
        /*07bc*/ 	.word	0x0500000f


	//   ....[190]....
        /*07c0*/ 	.word	0x0500000f


	//   ....[191]....
        /*07c4*/ 	.word	0x0500000f


	//   ....[192]....
        /*07c8*/ 	.word	0x0500000f


	//   ....[193]....
        /*07cc*/ 	.word	0x0500000f


	//   ....[194]....
        /*07d0*/ 	.word	0x0500000f


	//   ....[195]....
        /*07d4*/ 	.word	0x0500000f


	//   ....[196]....
        /*07d8*/ 	.word	0x0500000f


	//   ....[197]....
        /*07dc*/ 	.word	0x0500000f


	//   ....[198]....
        /*07e0*/ 	.word	0x0500000f


	//   ....[199]....
        /*07e4*/ 	.word	0x0500000f


	//   ....[200]....
        /*07e8*/ 	.word	0x0500000f


	//   ....[201]....
        /*07ec*/ 	.word	0x0500000f


	//   ....[202]....
        /*07f0*/ 	.word	0x0500000f


	//   ....[203]....
        /*07f4*/ 	.word	0x0500000f


	//   ....[204]....
        /*07f8*/ 	.word	0x0500000f


	//   ....[205]....
        /*07fc*/ 	.word	0x0500000f


	//   ....[206]....
        /*0800*/ 	.word	0x0500000f


	//   ....[207]....
        /*0804*/ 	.word	0x0500000f


	//   ....[208]....
        /*0808*/ 	.word	0x0500000f


	//   ....[209]....
        /*080c*/ 	.word	0x0500000f


	//   ....[210]....
        /*0810*/ 	.word	0x0500000f


	//   ....[211]....
        /*0814*/ 	.word	0x0500000f


	//   ....[212]....
        /*0818*/ 	.word	0x0500000f


	//   ....[213]....
        /*081c*/ 	.word	0x0500000f


	//   ....[214]....
        /*0820*/ 	.word	0x0500000f


	//   ....[215]....
        /*0824*/ 	.word	0x0500000f


	//   ....[216]....
        /*0828*/ 	.word	0x0500000f


	//   ....[217]....
        /*082c*/ 	.word	0x0500000f


	//   ....[218]....
        /*0830*/ 	.word	0x0500000f


	//   ....[219]....
        /*0834*/ 	.word	0x0500000f


	//   ....[220]....
        /*0838*/ 	.word	0x0500000f


	//   ....[221]....
        /*083c*/ 	.word	0x0500000f


	//   ....[222]....
        /*0840*/ 	.word	0x0500000f


	//   ....[223]....
        /*0844*/ 	.word	0x0500000f


	//   ....[224]....
        /*0848*/ 	.word	0x0500000f


	//   ....[225]....
        /*084c*/ 	.word	0x0500000f


	//   ....[226]....
        /*0850*/ 	.word	0x0500000f


	//   ....[227]....
        /*0854*/ 	.word	0x0500000f


	//   ....[228]....
        /*0858*/ 	.word	0x0500000f


	//   ....[229]....
        /*085c*/ 	.word	0x0500000f


	//   ....[230]....
        /*0860*/ 	.word	0x0500000f


	//   ....[231]....
        /*0864*/ 	.word	0x0500000f


	//   ....[232]....
        /*0868*/ 	.word	0x0500000f


	//   ....[233]....
        /*086c*/ 	.word	0x0500000f


	//   ....[234]....
        /*0870*/ 	.word	0x0500000f


	//   ....[235]....
        /*0874*/ 	.word	0x0500000f


	//   ....[236]....
        /*0878*/ 	.word	0x0500000f


	//   ....[237]....
        /*087c*/ 	.word	0x0500000f


	//   ....[238]....
        /*0880*/ 	.word	0x0500000f


	//   ....[239]....
        /*0884*/ 	.word	0x0500000f


	//   ....[240]....
        /*0888*/ 	.word	0x0500000f


	//   ....[241]....
        /*088c*/ 	.word	0x0500000f


	//   ....[242]....
        /*0890*/ 	.word	0x0500000f


	//   ....[243]....
        /*0894*/ 	.word	0x0500000f


	//   ....[244]....
        /*0898*/ 	.word	0x0500000f


	//----- nvinfo : EIATTR_COOP_GROUP_INSTR_OFFSETS
	.align		4
.L_493:
        /*089c*/ 	.byte	0x04, 0x28
        /*089e*/ 	.short	(.L_495 - .L_494)


	//   ....[0]....
.L_494:
        /*08a0*/ 	.word	0x00000070


	//   ....[1]....
        /*08a4*/ 	.word	0x000001d0


	//   ....[2]....
        /*08a8*/ 	.word	0x00000220


	//   ....[3]....
        /*08ac*/ 	.word	0x00000450


	//   ....[4]....
        /*08b0*/ 	.word	0x000005b0


	//   ....[5]....
        /*08b4*/ 	.word	0x000006d0


	//   ....[6]....
        /*08b8*/ 	.word	0x00000830


	//   ....[7]....
        /*08bc*/ 	.word	0x00007c20


	//   ....[8]....
        /*08c0*/ 	.word	0x00012d40


	//   ....[9]....
        /*08c4*/ 	.word	0x00012e50


	//   ....[10]....
        /*08c8*/ 	.word	0x00013270


	//   ....[11]....
        /*08cc*/ 	.word	0x000132d0


	//   ....[12]....
        /*08d0*/ 	.word	0x000152b0


	//   ....[13]....
        /*08d4*/ 	.word	0x000153b0


	//   ....[14]....
        /*08d8*/ 	.word	0x00015780


	//   ....[15]....
        /*08dc*/ 	.word	0x000157f0


	//   ....[16]....
        /*08e0*/ 	.word	0x00017560


	//   ....[17]....
        /*08e4*/ 	.word	0x00017670


	//   ....[18]....
        /*08e8*/ 	.word	0x000176a0


	//   ....[19]....
        /*08ec*/ 	.word	0x00017740


	//   ....[20]....
        /*08f0*/ 	.word	0x00019d30


	//   ....[21]....
        /*08f4*/ 	.word	0x00019e30


	//   ....[22]....
        /*08f8*/ 	.word	0x0001a1b0


	//   ....[23]....
        /*08fc*/ 	.word	0x0001a230


	//   ....[24]....
        /*0900*/ 	.word	0x0001b460


	//   ....[25]....
        /*0904*/ 	.word	0x0001b470


	//   ....[26]....
        /*0908*/ 	.word	0x0001b4a0


	//   ....[27]....
        /*090c*/ 	.word	0x0001b4b0


	//   ....[28]....
        /*0910*/ 	.word	0x0001cb30


	//   ....[29]....
        /*0914*/ 	.word	0x0001cb60


	//   ....[30]....
        /*0918*/ 	.word	0x0001cb90


	//   ....[31]....
        /*091c*/ 	.word	0x0001cbc0


	//   ....[32]....
        /*0920*/ 	.word	0x0001cbf0


	//   ....[33]....
        /*0924*/ 	.word	0x0001cc20


	//   ....[34]....
        /*0928*/ 	.word	0x0001cc50


	//   ....[35]....
        /*092c*/ 	.word	0x0001cc80


	//   ....[36]....
        /*0930*/ 	.word	0x0001ccb0


	//   ....[37]....
        /*0934*/ 	.word	0x0001cce0


	//   ....[38]....
        /*0938*/ 	.word	0x0001cd10


	//   ....[39]....
        /*093c*/ 	.word	0x0001cd40


	//   ....[40]....
        /*0940*/ 	.word	0x0001cd70


	//   ....[41]....
        /*0944*/ 	.word	0x0001cda0


	//   ....[42]....
        /*0948*/ 	.word	0x0001cdd0


	//   ....[43]....
        /*094c*/ 	.word	0x0001ce00


	//   ....[44]....
        /*0950*/ 	.word	0x0001ce30


	//   ....[45]....
        /*0954*/ 	.word	0x0001ce60


	//   ....[46]....
        /*0958*/ 	.word	0x0001ce90


	//   ....[47]....
        /*095c*/ 	.word	0x0001cec0


	//   ....[48]....
        /*0960*/ 	.word	0x0001cef0


	//   ....[49]....
        /*0964*/ 	.word	0x0001cf20


	//   ....[50]....
        /*0968*/ 	.word	0x0001cf50


	//   ....[51]....
        /*096c*/ 	.word	0x0001cf80


	//   ....[52]....
        /*0970*/ 	.word	0x0001cfb0


	//   ....[53]....
        /*0974*/ 	.word	0x0001cfe0


	//   ....[54]....
        /*0978*/ 	.word	0x0001d010


	//   ....[55]....
        /*097c*/ 	.word	0x0001d040


	//   ....[56]....
        /*0980*/ 	.word	0x0001d070


	//   ....[57]....
        /*0984*/ 	.word	0x0001d0a0


	//   ....[58]....
        /*0988*/ 	.word	0x0001d0d0


	//   ....[59]....
        /*098c*/ 	.word	0x0001d100


	//   ....[60]....
        /*0990*/ 	.word	0x0001d130


	//   ....[61]....
        /*0994*/ 	.word	0x0001d160


	//   ....[62]....
        /*0998*/ 	.word	0x0001d190


	//   ....[63]....
        /*099c*/ 	.word	0x0001d1c0


	//   ....[64]....
        /*09a0*/ 	.word	0x0001d1f0


	//   ....[65]....
        /*09a4*/ 	.word	0x0001d220


	//   ....[66]....
        /*09a8*/ 	.word	0x0001d250


	//   ....[67]....
        /*09ac*/ 	.word	0x0001d280


	//   ....[68]....
        /*09b0*/ 	.word	0x0001d2b0


	//   ....[69]....
        /*09b4*/ 	.word	0x0001d2e0


	//   ....[70]....
        /*09b8*/ 	.word	0x0001d310


	//   ....[71]....
        /*09bc*/ 	.word	0x0001d340


	//   ....[72]....
        /*09c0*/ 	.word	0x0001d370


	//   ....[73]....
        /*09c4*/ 	.word	0x0001d3a0


	//   ....[74]....
        /*09c8*/ 	.word	0x0001d3b0


	//   ....[75]....
        /*09cc*/ 	.word	0x0001d3c0


	//   ....[76]....
        /*09d0*/ 	.word	0x0001d3d0


	//   ....[77]....
        /*09d4*/ 	.word	0x0001d3e0


	//   ....[78]....
        /*09d8*/ 	.word	0x0001d400


	//   ....[79]....
        /*09dc*/ 	.word	0x0001d430


	//   ....[80]....
        /*09e0*/ 	.word	0x0001d460


	//   ....[81]....
        /*09e4*/ 	.word	0x0001d490


	//   ....[82]....
        /*09e8*/ 	.word	0x0001d4c0


	//   ....[83]....
        /*09ec*/ 	.word	0x0001d4f0


	//   ....[84]....
        /*09f0*/ 	.word	0x0001d520


	//   ....[85]....
        /*09f4*/ 	.word	0x0001d550


	//   ....[86]....
        /*09f8*/ 	.word	0x0001d580


	//   ....[87]....
        /*09fc*/ 	.word	0x0001d590


	//   ....[88]....
        /*0a00*/ 	.word	0x0001d5a0


	//   ....[89]....
        /*0a04*/ 	.word	0x0001d5b0


	//   ....[90]....
        /*0a08*/ 	.word	0x0001d5c0


	//   ....[91]....
        /*0a0c*/ 	.word	0x0001d5d0


	//   ....[92]....
        /*0a10*/ 	.word	0x0001f510


	//   ....[93]....
        /*0a14*/ 	.word	0x0001f700


	//   ....[94]....
        /*0a18*/ 	.word	0x0001f730


	//   ....[95]....
        /*0a1c*/ 	.word	0x0001f760


	//   ....[96]....
        /*0a20*/ 	.word	0x0001f790


	//   ....[97]....
        /*0a24*/ 	.word	0x0001f7c0


	//   ....[98]....
        /*0a28*/ 	.word	0x0001f800


	//   ....[99]....
        /*0a2c*/ 	.word	0x0001f980


	//   ....[100]....
        /*0a30*/ 	.word	0x0001f9b0


	//   ....[101]....
        /*0a34*/ 	.word	0x0001f9e0


	//   ....[102]....
        /*0a38*/ 	.word	0x0001fa10


	//   ....[103]....
        /*0a3c*/ 	.word	0x0001fa40


	//   ....[104]....
        /*0a40*/ 	.word	0x0001fa70


	//   ....[105]....
        /*0a44*/ 	.word	0x0001fb10


	//   ....[106]....
        /*0a48*/ 	.word	0x0001fb50


	//   ....[107]....
        /*0a4c*/ 	.word	0x0001fc10


	//   ....[108]....
        /*0a50*/ 	.word	0x00020e00


	//   ....[109]....
        /*0a54*/ 	.word	0x00022d40


	//   ....[110]....
        /*0a58*/ 	.word	0x000253b0


	//   ....[111]....
        /*0a5c*/ 	.word	0x00025410


	//   ....[112]....
        /*0a60*/ 	.word	0x00025440


	//   ....[113]....
        /*0a64*/ 	.word	0x00025450


	//   ....[114]....
        /*0a68*/ 	.word	0x00025480


	//   ....[115]....
        /*0a6c*/ 	.word	0x000254b0


	//   ....[116]....
        /*0a70*/ 	.word	0x000254e0


	//   ....[117]....
        /*0a74*/ 	.word	0x00025510


	//   ....[118]....
        /*0a78*/ 	.word	0x000256b0


	//   ....[119]....
        /*0a7c*/ 	.word	0x000256e0


	//   ....[120]....
        /*0a80*/ 	.word	0x00025710


	//   ....[121]....
        /*0a84*/ 	.word	0x00025740


	//   ....[122]....
        /*0a88*/ 	.word	0x00025770


	//   ....[123]....
        /*0a8c*/ 	.word	0x000257a0


	//   ....[124]....
        /*0a90*/ 	.word	0x00025860


	//   ....[125]....
        /*0a94*/ 	.word	0x00025880


	//   ....[126]....
        /*0a98*/ 	.word	0x000258f0


	//   ....[127]....
        /*0a9c*/ 	.word	0x00026090


	//   ....[128]....
        /*0aa0*/ 	.word	0x00026540


	//   ....[129]....
        /*0aa4*/ 	.word	0x000265f0


	//   ....[130]....
        /*0aa8*/ 	.word	0x00026690


	//   ....[131]....
        /*0aac*/ 	.word	0x00026730


	//   ....[132]....
        /*0ab0*/ 	.word	0x000267d0


	//   ....[133]....
        /*0ab4*/ 	.word	0x00026870


	//   ....[134]....
        /*0ab8*/ 	.word	0x00026910


	//   ....[135]....
        /*0abc*/ 	.word	0x000269b0


	//   ....[136]....
        /*0ac0*/ 	.word	0x00026a50


	//   ....[137]....
        /*0ac4*/ 	.word	0x00026af0


	//   ....[138]....
        /*0ac8*/ 	.word	0x00026b90


	//   ....[139]....
        /*0acc*/ 	.word	0x00026c30


	//   ....[140]....
        /*0ad0*/ 	.word	0x00026cd0


	//   ....[141]....
        /*0ad4*/ 	.word	0x00026d70


	//   ....[142]....
        /*0ad8*/ 	.word	0x00026e10


	//   ....[143]....
        /*0adc*/ 	.word	0x00026eb0


	//   ....[144]....
        /*0ae0*/ 	.word	0x00026f50


	//   ....[145]....
        /*0ae4*/ 	.word	0x00027040


	//   ....[146]....
        /*0ae8*/ 	.word	0x000270e0


	//   ....[147]....
        /*0aec*/ 	.word	0x00027180


	//   ....[148]....
        /*0af0*/ 	.word	0x00027220


	//   ....[149]....
        /*0af4*/ 	.word	0x000272c0


	//   ....[150]....
        /*0af8*/ 	.word	0x00027360


	//   ....[151]....
        /*0afc*/ 	.word	0x00027400


	//   ....[152]....
        /*0b00*/ 	.word	0x000274a0


	//   ....[153]....
        /*0b04*/ 	.word	0x00027540


	//   ....[154]....
        /*0b08*/ 	.word	0x000275e0


	//   ....[155]....
        /*0b0c*/ 	.word	0x00027680


	//   ....[156]....
        /*0b10*/ 	.word	0x00027720


	//   ....[157]....
        /*0b14*/ 	.word	0x000277c0


	//   ....[158]....
        /*0b18*/ 	.word	0x00027860


	//   ....[159]....
        /*0b1c*/ 	.word	0x00027900


	//   ....[160]....
        /*0b20*/ 	.word	0x000279a0


	//   ....[161]....
        /*0b24*/ 	.word	0x00027d90


	//   ....[162]....
        /*0b28*/ 	.word	0x00027ec0


	//   ....[163]....
        /*0b2c*/ 	.word	0x00027ff0


	//   ....[164]....
        /*0b30*/ 	.word	0x00028110


	//   ....[165]....
        /*0b34*/ 	.word	0x00028240


	//   ....[166]....
        /*0b38*/ 	.word	0x000282d0


	//   ....[167]....
        /*0b3c*/ 	.word	0x00028330


	//   ....[168]....
        /*0b40*/ 	.word	0x00028390


	//   ....[169]....
        /*0b44*/ 	.word	0x000283f0


	//   ....[170]....
        /*0b48*/ 	.word	0x00028460


	//   ....[171]....
        /*0b4c*/ 	.word	0x000284c0


	//   ....[172]....
        /*0b50*/ 	.word	0x00028530


	//   ....[173]....
        /*0b54*/ 	.word	0x00028590


	//   ....[174]....
        /*0b58*/ 	.word	0x00028600


	//   ....[175]....
        /*0b5c*/ 	.word	0x00028660


	//   ....[176]....
        /*0b60*/ 	.word	0x000286d0


	//   ....[177]....
        /*0b64*/ 	.word	0x00028730


	//   ....[178]....
        /*0b68*/ 	.word	0x000287a0


	//   ....[179]....
        /*0b6c*/ 	.word	0x00028800


	//   ....[180]....
        /*0b70*/ 	.word	0x00028870


	//   ....[181]....
        /*0b74*/ 	.word	0x000288d0


	//   ....[182]....
        /*0b78*/ 	.word	0x00028940


	//   ....[183]....
        /*0b7c*/ 	.word	0x000289a0


	//   ....[184]....
        /*0b80*/ 	.word	0x00028a10


	//   ....[185]....
        /*0b84*/ 	.word	0x00028a70


	//   ....[186]....
        /*0b88*/ 	.word	0x00028ae0


	//   ....[187]....
        /*0b8c*/ 	.word	0x00028b40


	//   ....[188]....
        /*0b90*/ 	.word	0x00028bb0


	//   ....[189]....
        /*0b94*/ 	.word	0x00028c10


	//   ....[190]....
        /*0b98*/ 	.word	0x00028c80


	//   ....[191]....
        /*0b9c*/ 	.word	0x00028ce0


	//   ....[192]....
        /*0ba0*/ 	.word	0x00028d50


	//   ....[193]....
        /*0ba4*/ 	.word	0x00028db0


	//   ....[194]....
        /*0ba8*/ 	.word	0x00028e20


	//   ....[195]....
        /*0bac*/ 	.word	0x00028e80


	//   ....[196]....
        /*0bb0*/ 	.word	0x00028ee0


	//   ....[197]....
        /*0bb4*/ 	.word	0x00028f40


	//   ....[198]....
        /*0bb8*/ 	.word	0x00028fa0


	//   ....[199]....
        /*0bbc*/ 	.word	0x00029000


	//   ....[200]....
        /*0bc0*/ 	.word	0x00029060


	//   ....[201]....
        /*0bc4*/ 	.word	0x000290c0


	//   ....[202]....
        /*0bc8*/ 	.word	0x00029120


	//   ....[203]....
        /*0bcc*/ 	.word	0x00029180


	//   ....[204]....
        /*0bd0*/ 	.word	0x000291e0


	//   ....[205]....
        /*0bd4*/ 	.word	0x00029240


	//   ....[206]....
        /*0bd8*/ 	.word	0x000292a0


	//   ....[207]....
        /*0bdc*/ 	.word	0x00029300


	//   ....[208]....
        /*0be0*/ 	.word	0x00029360


	//   ....[209]....
        /*0be4*/ 	.word	0x000293c0


	//   ....[210]....
        /*0be8*/ 	.word	0x00029420


	//   ....[211]....
        /*0bec*/ 	.word	0x00029480


	//   ....[212]....
        /*0bf0*/ 	.word	0x000294e0


	//   ....[213]....
        /*0bf4*/ 	.word	0x00029540


	//   ....[214]....
        /*0bf8*/ 	.word	0x000295a0


	//   ....[215]....
        /*0bfc*/ 	.word	0x00029600


	//   ....[216]....
        /*0c00*/ 	.word	0x00029660


	//   ....[217]....
        /*0c04*/ 	.word	0x000296c0


	//   ....[218]....
        /*0c08*/ 	.word	0x00029720


	//   ....[219]....
        /*0c0c*/ 	.word	0x00029780


	//   ....[220]....
        /*0c10*/ 	.word	0x000297e0


	//   ....[221]....
        /*0c14*/ 	.word	0x00029840


	//   ....[222]....
        /*0c18*/ 	.word	0x000298a0


	//   ....[223]....
        /*0c1c*/ 	.word	0x00029940


	//   ....[224]....
        /*0c20*/ 	.word	0x000299d0


	//   ....[225]....
        /*0c24*/ 	.word	0x00029d40


	//   ....[226]....
        /*0c28*/ 	.word	0x0002a020


	//   ....[227]....
        /*0c2c*/ 	.word	0x0002a450


	//   ....[228]....
        /*0c30*/ 	.word	0x0002a4f0


	//   ....[229]....
        /*0c34*/ 	.word	0x0002a620


	//   ....[230]....
        /*0c38*/ 	.word	0x0002a690


	//   ....[231]....
        /*0c3c*/ 	.word	0x0002a700


	//   ....[232]....
        /*0c40*/ 	.word	0x0002a770


	//   ....[233]....
        /*0c44*/ 	.word	0x0002a7e0


	//   ....[234]....
        /*0c48*/ 	.word	0x0002a860


	//   ....[235]....
        /*0c4c*/ 	.word	0x0002a8f0


	//   ....[236]....
        /*0c50*/ 	.word	0x0002a990


	//   ....[237]....
        /*0c54*/ 	.word	0x0002aa00


	//   ....[238]....
        /*0c58*/ 	.word	0x0002aa70


	//   ....[239]....
        /*0c5c*/ 	.word	0x0002aae0


	//   ....[240]....
        /*0c60*/ 	.word	0x0002ab60


	//   ....[241]....
        /*0c64*/ 	.word	0x0002abd0


	//   ....[242]....
        /*0c68*/ 	.word	0x0002ac70


	//   ....[243]....
        /*0c6c*/ 	.word	0x0002ad00


	//   ....[244]....
        /*0c70*/ 	.word	0x0002ae30


	//----- nvinfo : EIATTR_REG_RECONFIG
	.align		4
.L_495:
        /*0c74*/ 	.byte	0x01, 0x54
	.zero		2


	//----- nvinfo : EIATTR_SYSCALL_OFFSETS
	.align		4
        /*0c78*/ 	.byte	0x04, 0x46
        /*0c7a*/ 	.short	(.L_497 - .L_496)


	//   ....[0]....
.L_496:
        /*0c7c*/ 	.word	0x00001ba0


	//   ....[1]....
        /*0c80*/ 	.word	0x00001cf0


	//   ....[2]....
        /*0c84*/ 	.word	0x00007db0


	//   ....[3]....
        /*0c88*/ 	.word	0x000084d0


	//   ....[4]....
        /*0c8c*/ 	.word	0x00022520


	//   ....[5]....
        /*0c90*/ 	.word	0x00022690


	//   ....[6]....
        /*0c94*/ 	.word	0x000227d0


	//   ....[7]....
        /*0c98*/ 	.word	0x000228f0


	//----- nvinfo : EIATTR_MBARRIER_INSTR_OFFSETS
	.align		4
.L_497:
        /*0c9c*/ 	.byte	0x04, 0x39
        /*0c9e*/ 	.short	(.L_499 - .L_498)


	//   ....[0]....
.L_498:
        /*0ca0*/ 	.word	0x00000300
        /*0ca4*/ 	.word	0x000000ff
        /*0ca8*/ 	.word	0x00028400
        /*0cac*/ 	.short	0x0100
        /*0cae*/ 	.byte	0x08
	.zero		1


	//   ....[1]....
        /*0cb0*/ 	.word	0x00000310
        /*0cb4*/ 	.word	0x000000ff
        /*0cb8*/ 	.word	0x00028420
        /*0cbc*/ 	.short	0x0100
        /*0cbe*/ 	.byte	0x08
	.zero		1


	//   ....[2]....
        /*0cc0*/ 	.word	0x00000400
        /*0cc4*/ 	.word	0x000000ff
        /*0cc8*/ 	.word	0x00028430
        /*0ccc*/ 	.short	0x0100
        /*0cce*/ 	.byte	0x08
	.zero		1


	//   ....[3]....
        /*0cd0*/ 	.word	0x00000410
        /*0cd4*/ 	.word	0x000000ff
        /*0cd8*/ 	.word	0x00028440
        /*0cdc*/ 	.short	0x0100
        /*0cde*/ 	.byte	0x08
	.zero		1


	//   ....[4]....
        /*0ce0*/ 	.word	0x00000420
        /*0ce4*/ 	.word	0x000000ff
        /*0ce8*/ 	.word	0x00028438
        /*0cec*/ 	.short	0x0100
        /*0cee*/ 	.byte	0x08
	.zero		1


	//   ....[5]....
        /*0cf0*/ 	.word	0x00000430
        /*0cf4*/ 	.word	0x000000ff
        /*0cf8*/ 	.word	0x00028448
        /*0cfc*/ 	.short	0x0100
        /*0cfe*/ 	.byte	0x08
	.zero		1


	//   ....[6]....
        /*0d00*/ 	.word	0x00000560
        /*0d04*/ 	.word	0x000000ff
        /*0d08*/ 	.word	0x00028450
        /*0d0c*/ 	.short	0x0100
        /*0d0e*/ 	.byte	0x08
	.zero		1


	//   ....[7]....
        /*0d10*/ 	.word	0x00000570
        /*0d14*/ 	.word	0x000000ff
        /*0d18*/ 	.word	0x00028460
        /*0d1c*/ 	.short	0x0100
        /*0d1e*/ 	.byte	0x08
	.zero		1


	//   ....[8]....
        /*0d20*/ 	.word	0x00000580
        /*0d24*/ 	.word	0x000000ff
        /*0d28*/ 	.word	0x00028458
        /*0d2c*/ 	.short	0x0100
        /*0d2e*/ 	.byte	0x08
	.zero		1


	//   ....[9]....
        /*0d30*/ 	.word	0x00000590
        /*0d34*/ 	.word	0x000000ff
        /*0d38*/ 	.word	0x00028468
        /*0d3c*/ 	.short	0x0100
        /*0d3e*/ 	.byte	0x08
	.zero		1


	//   ....[10]....
        /*0d40*/ 	.word	0x00000680
        /*0d44*/ 	.word	0x000000ff
        /*0d48*/ 	.word	0x00028470
        /*0d4c*/ 	.short	0x0100
        /*0d4e*/ 	.byte	0x06
	.zero		1


	//   ....[11]....
        /*0d50*/ 	.word	0x00000690
        /*0d54*/ 	.word	0x000000ff
        /*0d58*/ 	.word	0x00028480
        /*0d5c*/ 	.short	0x0100
        /*0d5e*/ 	.byte	0x06
	.zero		1


	//   ....[12]....
        /*0d60*/ 	.word	0x000006a0
        /*0d64*/ 	.word	0x000000ff
        /*0d68*/ 	.word	0x00028478
        /*0d6c*/ 	.short	0x0100
        /*0d6e*/ 	.byte	0x06
	.zero		1


	//   ....[13]....
        /*0d70*/ 	.word	0x000006b0
        /*0d74*/ 	.word	0x000000ff
        /*0d78*/ 	.word	0x00028488
        /*0d7c*/ 	.short	0x0100
        /*0d7e*/ 	.byte	0x06
	.zero		1


	//   ....[14]....
        /*0d80*/ 	.word	0x000007e0
        /*0d84*/ 	.word	0x000000ff
        /*0d88*/ 	.word	0x00028490
        /*0d8c*/ 	.short	0x0100
        /*0d8e*/ 	.byte	0x08
	.zero		1


	//   ....[15]....
        /*0d90*/ 	.word	0x000007f0
        /*0d94*/ 	.word	0x000000ff
        /*0d98*/ 	.word	0x000284a0
        /*0d9c*/ 	.short	0x0100
        /*0d9e*/ 	.byte	0x08
	.zero		1


	//   ....[16]....
        /*0da0*/ 	.word	0x00000800
        /*0da4*/ 	.word	0x000000ff
        /*0da8*/ 	.word	0x00028498
        /*0dac*/ 	.short	0x0100
        /*0dae*/ 	.byte	0x08
	.zero		1


	//   ....[17]....
        /*0db0*/ 	.word	0x00000810
        /*0db4*/ 	.word	0x000000ff
        /*0db8*/ 	.word	0x000284a8
        /*0dbc*/ 	.short	0x0100
        /*0dbe*/ 	.byte	0x08
	.zero		1


	//   ....[18]....
        /*0dc0*/ 	.word	0x00000940
        /*0dc4*/ 	.word	0x000000ff
        /*0dc8*/ 	.word	0x000284b0
        /*0dcc*/ 	.short	0x0100
        /*0dce*/ 	.byte	0x08
	.zero		1


	//   ....[19]....
        /*0dd0*/ 	.word	0x00000950
        /*0dd4*/ 	.word	0x000000ff
        /*0dd8*/ 	.word	0x000284c0
        /*0ddc*/ 	.short	0x0100
        /*0dde*/ 	.byte	0x08
	.zero		1


	//   ....[20]....
        /*0de0*/ 	.word	0x00000960
        /*0de4*/ 	.word	0x000000ff
        /*0de8*/ 	.word	0x000284b8
        /*0dec*/ 	.short	0x0100
        /*0dee*/ 	.byte	0x08
	.zero		1


	//   ....[21]....
        /*0df0*/ 	.word	0x00000970
        /*0df4*/ 	.word	0x000000ff
        /*0df8*/ 	.word	0x000284c8
        /*0dfc*/ 	.short	0x0100
        /*0dfe*/ 	.byte	0x08
	.zero		1


	//   ....[22]....
        /*0e00*/ 	.word	0x00002b40
        /*0e04*/ 	.word	0x00000055
        /*0e08*/ 	.word	0x00028490
        /*0e0c*/ 	.short	0x010a
        /*0e0e*/ 	.byte	0x3f
	.zero		1


	//   ....[23]....
        /*0e10*/ 	.word	0x00004be0
        /*0e14*/ 	.word	0x00000055
        /*0e18*/ 	.word	0x00028490
        /*0e1c*/ 	.short	0x010a
        /*0e1e*/ 	.byte	0x3f
	.zero		1


	//   ....[24]....
        /*0e20*/ 	.word	0x00006cd0
        /*0e24*/ 	.word	0x00000055
        /*0e28*/ 	.word	0x00028490
        /*0e2c*/ 	.short	0x010a
        /*0e2e*/ 	.byte	0x3f
	.zero		1


	//   ....[25]....
        /*0e30*/ 	.word	0x00006ee0
        /*0e34*/ 	.word	0x00000004
        /*0e38*/ 	.word	0x00000000
        /*0e3c*/ 	.short	0x0101
        /*0e3e*/ 	.byte	0x3f
	.zero		1


	//   ....[26]....
        /*0e40*/ 	.word	0x00006f20
        /*0e44*/ 	.word	0x00000055
        /*0e48*/ 	.word	0x000284b0
        /*0e4c*/ 	.short	0x010a
        /*0e4e*/ 	.byte	0x3f
	.zero		1


	//   ....[27]....
        /*0e50*/ 	.word	0x000072d0
        /*0e54*/ 	.word	0x00000055
        /*0e58*/ 	.word	0x00000000
        /*0e5c*/ 	.short	0x0101
        /*0e5e*/ 	.byte	0x3f
	.zero		1


	//   ....[28]....
        /*0e60*/ 	.word	0x000080d0
        /*0e64*/ 	.word	0x00000010
        /*0e68*/ 	.word	0x00028400
        /*0e6c*/ 	.short	0x010a
        /*0e6e*/ 	.byte	0x3f
	.zero		1


	//   ....[29]....
        /*0e70*/ 	.word	0x00008120
        /*0e74*/ 	.word	0x00000010
        /*0e78*/ 	.word	0x00028400
        /*0e7c*/ 	.short	0x010a
        /*0e7e*/ 	.byte	0x3f
	.zero		1


	//   ....[30]....
        /*0e80*/ 	.word	0x00009120
        /*0e84*/ 	.word	0x00000010
        /*0e88*/ 	.word	0x00028400
        /*0e8c*/ 	.short	0x010a
        /*0e8e*/ 	.byte	0x3f
	.zero		1


	//   ....[31]....
        /*0e90*/ 	.word	0x0000d840
        /*0e94*/ 	.word	0x00000010
        /*0e98*/ 	.word	0x00028400
        /*0e9c*/ 	.short	0x010a
        /*0e9e*/ 	.byte	0x3f
	.zero		1


	//   ....[32]....
        /*0ea0*/ 	.word	0x00011880
        /*0ea4*/ 	.word	0x0000000b
        /*0ea8*/ 	.word	0x00028430
        /*0eac*/ 	.short	0x010a
        /*0eae*/ 	.byte	0x3f
	.zero		1


	//   ....[33]....
        /*0eb0*/ 	.word	0x000118f0
        /*0eb4*/ 	.word	0x0000000b
        /*0eb8*/ 	.word	0x00028430
        /*0ebc*/ 	.short	0x010a
        /*0ebe*/ 	.byte	0x3f
	.zero		1


	//   ....[34]....
        /*0ec0*/ 	.word	0x000120a0
        /*0ec4*/ 	.word	0x00000000
        /*0ec8*/ 	.word	0x00000000
        /*0ecc*/ 	.short	0x0101
        /*0ece*/ 	.byte	0x3f
	.zero		1


	//   ....[35]....
        /*0ed0*/ 	.word	0x00013f80
        /*0ed4*/ 	.word	0x00000009
        /*0ed8*/ 	.word	0x00028430
        /*0edc*/ 	.short	0x010a
        /*0ede*/ 	.byte	0x3f
	.zero		1


	//   ....[36]....
        /*0ee0*/ 	.word	0x00013fd0
        /*0ee4*/ 	.word	0x00000009
        /*0ee8*/ 	.word	0x00028430
        /*0eec*/ 	.short	0x010a
        /*0eee*/ 	.byte	0x3f
	.zero		1


	//   ....[37]....
        /*0ef0*/ 	.word	0x000143e0
        /*0ef4*/ 	.word	0x00000009
        /*0ef8*/ 	.word	0x00028450
        /*0efc*/ 	.short	0x010a
        /*0efe*/ 	.byte	0x3f
	.zero		1


	//   ....[38]....
        /*0f00*/ 	.word	0x00014420
        /*0f04*/ 	.word	0x00000009
        /*0f08*/ 	.word	0x00028450
        /*0f0c*/ 	.short	0x010a
        /*0f0e*/ 	.byte	0x3f
	.zero		1


	//   ....[39]....
        /*0f10*/ 	.word	0x000149e0
        /*0f14*/ 	.word	0x00000009
        /*0f18*/ 	.word	0x00000000
        /*0f1c*/ 	.short	0x0101
        /*0f1e*/ 	.byte	0x3f
	.zero		1


	//   ....[40]....
        /*0f20*/ 	.word	0x00015e70
        /*0f24*/ 	.word	0x00000007
        /*0f28*/ 	.word	0x00000000
        /*0f2c*/ 	.short	0x0101
        /*0f2e*/ 	.byte	0x3f
	.zero		1


	//   ....[41]....
        /*0f30*/ 	.word	0x00016a20
        /*0f34*/ 	.word	0x00000007
        /*0f38*/ 	.word	0x00028430
        /*0f3c*/ 	.short	0x010a
        /*0f3e*/ 	.byte	0x3f
	.zero		1


	//   ....[42]....
        /*0f40*/ 	.word	0x00016a70
        /*0f44*/ 	.word	0x00000007
        /*0f48*/ 	.word	0x00028430
        /*0f4c*/ 	.short	0x010a
        /*0f4e*/ 	.byte	0x3f
	.zero		1


	//   ....[43]....
        /*0f50*/ 	.word	0x00016ef0
        /*0f54*/ 	.word	0x00000007
        /*0f58*/ 	.word	0x00028450
        /*0f5c*/ 	.short	0x010a
        /*0f5e*/ 	.byte	0x3f
	.zero		1


	//   ....[44]....
        /*0f60*/ 	.word	0x00016f30
        /*0f64*/ 	.word	0x00000007
        /*0f68*/ 	.word	0x00028450
        /*0f6c*/ 	.short	0x010a
        /*0f6e*/ 	.byte	0x3f
	.zero		1


	//   ....[45]....
        /*0f70*/ 	.word	0x00017c00
        /*0f74*/ 	.word	0x000000b4
        /*0f78*/ 	.word	0x00000000
        /*0f7c*/ 	.short	0x0101
        /*0f7e*/ 	.byte	0x3f
	.zero		1


	//   ....[46]....
        /*0f80*/ 	.word	0x000182f0
        /*0f84*/ 	.word	0x00000008
        /*0f88*/ 	.word	0x00000000
        /*0f8c*/ 	.short	0x0101
        /*0f8e*/ 	.byte	0x3f
	.zero		1


	//   ....[47]....
        /*0f90*/ 	.word	0x00018970
        /*0f94*/ 	.word	0x00000007
        /*0f98*/ 	.word	0x00028430
        /*0f9c*/ 	.short	0x010a
        /*0f9e*/ 	.byte	0x3f
	.zero		1


	//   ....[48]....
        /*0fa0*/ 	.word	0x000189c0
        /*0fa4*/ 	.word	0x00000007
        /*0fa8*/ 	.word	0x00028430
        /*0fac*/ 	.short	0x010a
        /*0fae*/ 	.byte	0x3f
	.zero		1


	//   ....[49]....
        /*0fb0*/ 	.word	0x00018e40
        /*0fb4*/ 	.word	0x00000008
        /*0fb8*/ 	.word	0x00028450
        /*0fbc*/ 	.short	0x010a
        /*0fbe*/ 	.byte	0x3f
	.zero		1


	//   ....[50]....
        /*0fc0*/ 	.word	0x00018e80
        /*0fc4*/ 	.word	0x00000008
        /*0fc8*/ 	.word	0x00028450
        /*0fcc*/ 	.short	0x010a
        /*0fce*/ 	.byte	0x3f
	.zero		1


	//   ....[51]....
        /*0fd0*/ 	.word	0x000194b0
        /*0fd4*/ 	.word	0x00000008
        /*0fd8*/ 	.word	0x00000000
        /*0fdc*/ 	.short	0x0101
        /*0fde*/ 	.byte	0x3f
	.zero		1


	//   ....[52]....
        /*0fe0*/ 	.word	0x0001a8e0
        /*0fe4*/ 	.word	0x00000008
        /*0fe8*/ 	.word	0x00000000
        /*0fec*/ 	.short	0x0101
        /*0fee*/ 	.byte	0x3f
	.zero		1


	//   ....[53]....
        /*0ff0*/ 	.word	0x0001b1e0
        /*0ff4*/ 	.word	0x00000005
        /*0ff8*/ 	.word	0x00028450
        /*0ffc*/ 	.short	0x010a
        /*0ffe*/ 	.byte	0x3f
	.zero		1


	//   ....[54]....
        /*1000*/ 	.word	0x0001b220
        /*1004*/ 	.word	0x00000005
        /*1008*/ 	.word	0x00028450
        /*100c*/ 	.short	0x010a
        /*100e*/ 	.byte	0x3f
	.zero		1


	//   ....[55]....
        /*1010*/ 	.word	0x0001bc70
        /*1014*/ 	.word	0x0000000f
        /*1018*/ 	.word	0x00000000
        /*101c*/ 	.short	0x0101
        /*101e*/ 	.byte	0x3f
	.zero		1


	//   ....[56]....
        /*1020*/ 	.word	0x0001e2b0
        /*1024*/ 	.word	0x00000000
        /*1028*/ 	.word	0x00000000
        /*102c*/ 	.short	0x0101
        /*102e*/ 	.byte	0x3f
	.zero		1


	//   ....[57]....
        /*1030*/ 	.word	0x00020f10
        /*1034*/ 	.word	0x0000000c
        /*1038*/ 	.word	0x00028420
        /*103c*/ 	.short	0x010a
        /*103e*/ 	.byte	0x3f
	.zero		1


	//   ....[58]....
        /*1040*/ 	.word	0x00020fe0
        /*1044*/ 	.word	0x00000008
        /*1048*/ 	.word	0x000284a0
        /*104c*/ 	.short	0x010a
        /*104e*/ 	.byte	0x3f
	.zero		1


	//   ....[59]....
        /*1050*/ 	.word	0x00021320
        /*1054*/ 	.word	0x00000008
        /*1058*/ 	.word	0x000284c0
        /*105c*/ 	.short	0x010a
        /*105e*/ 	.byte	0x3f
	.zero		1


	//   ....[60]....
        /*1060*/ 	.word	0x000217f0
        /*1064*/ 	.word	0x00000008
        /*1068*/ 	.word	0x000284a0
        /*106c*/ 	.short	0x010a
        /*106e*/ 	.byte	0x3f
	.zero		1


	//   ....[61]....
        /*1070*/ 	.word	0x00021b10
        /*1074*/ 	.word	0x00000008
        /*1078*/ 	.word	0x000284c0
        /*107c*/ 	.short	0x010a
        /*107e*/ 	.byte	0x3f
	.zero		1


	//   ....[62]....
        /*1080*/ 	.word	0x00022fc0
        /*1084*/ 	.word	0x00000005
        /*1088*/ 	.word	0x00028480
        /*108c*/ 	.short	0x010a
        /*108e*/ 	.byte	0x3f
	.zero		1


	//   ....[63]....
        /*1090*/ 	.word	0x000231f0
        /*1094*/ 	.word	0x00000005
        /*1098*/ 	.word	0x00028440
        /*109c*/ 	.short	0x010a
        /*109e*/ 	.byte	0x3f
	.zero		1


	//   ....[64]....
        /*10a0*/ 	.word	0x00023660
        /*10a4*/ 	.word	0x00000004
        /*10a8*/ 	.word	0x00028420
        /*10ac*/ 	.short	0x010a
        /*10ae*/ 	.byte	0x3f
	.zero		1


	//   ....[65]....
        /*10b0*/ 	.word	0x000239b0
        /*10b4*/ 	.word	0x00000005
        /*10b8*/ 	.word	0x00028480
        /*10bc*/ 	.short	0x010a
        /*10be*/ 	.byte	0x3f
	.zero		1


	//   ....[66]....
        /*10c0*/ 	.word	0x00023d20
        /*10c4*/ 	.word	0x00000005
        /*10c8*/ 	.word	0x00028440
        /*10cc*/ 	.short	0x010a
        /*10ce*/ 	.byte	0x3f
	.zero		1


	//   ....[67]....
        /*10d0*/ 	.word	0x00024110
        /*10d4*/ 	.word	0x00000015
        /*10d8*/ 	.word	0x00028470
        /*10dc*/ 	.short	0x010a
        /*10de*/ 	.byte	0x3f
	.zero		1


	//   ....[68]....
        /*10e0*/ 	.word	0x00024180
        /*10e4*/ 	.word	0x00000015
        /*10e8*/ 	.word	0x00028460
        /*10ec*/ 	.short	0x010a
        /*10ee*/ 	.byte	0x3f
	.zero		1


	//   ....[69]....
        /*10f0*/ 	.word	0x00024800
        /*10f4*/ 	.word	0x00000015
        /*10f8*/ 	.word	0x00028450
        /*10fc*/ 	.short	0x0101
        /*10fe*/ 	.byte	0x3f
	.zero		1


	//   ....[70]....
        /*1100*/ 	.word	0x00024860
        /*1104*/ 	.word	0x00000015
        /*1108*/ 	.word	0x00000000
        /*110c*/ 	.short	0x0101
        /*110e*/ 	.byte	0x3f
	.zero		1


	//   ....[71]....
        /*1110*/ 	.word	0x00024a90
        /*1114*/ 	.word	0x00000000
        /*1118*/ 	.word	0x00028470
        /*111c*/ 	.short	0x010a
        /*111e*/ 	.byte	0x3f
	.zero		1


	//   ....[72]....
        /*1120*/ 	.word	0x00024b00
        /*1124*/ 	.word	0x00000000
        /*1128*/ 	.word	0x00028460
        /*112c*/ 	.short	0x010a
        /*112e*/ 	.byte	0x3f
	.zero		1


	//   ....[73]....
        /*1130*/ 	.word	0x00025110
        /*1134*/ 	.word	0x00000000
        /*1138*/ 	.word	0x00028450
        /*113c*/ 	.short	0x0101
        /*113e*/ 	.byte	0x3f
	.zero		1


	//   ....[74]....
        /*1140*/ 	.word	0x00025160
        /*1144*/ 	.word	0x00000002
        /*1148*/ 	.word	0x00000000
        /*114c*/ 	.short	0x0101
        /*114e*/ 	.byte	0x3f
	.zero		1


	//   ....[75]....
        /*1150*/ 	.word	0x00026010
        /*1154*/ 	.word	0x00000000
        /*1158*/ 	.word	0x00028420
        /*115c*/ 	.short	0x010a
        /*115e*/ 	.byte	0x3f
	.zero		1


	//   ....[76]....
        /*1160*/ 	.word	0x000261c0
        /*1164*/ 	.word	0x00000006
        /*1168*/ 	.word	0x00000000
        /*116c*/ 	.short	0x010a
        /*116e*/ 	.byte	0x3f
	.zero		1


	//   ....[77]....
        /*1170*/ 	.word	0x00026230
        /*1174*/ 	.word	0x00000007
        /*1178*/ 	.word	0x00000000
        /*117c*/ 	.short	0x010a
        /*117e*/ 	.byte	0x3f
	.zero		1


	//   ....[78]....
        /*1180*/ 	.word	0x00026290
        /*1184*/ 	.word	0x00000004
        /*1188*/ 	.word	0x00028460
        /*118c*/ 	.short	0x010a
        /*118e*/ 	.byte	0x3f
	.zero		1


	//   ....[79]....
        /*1190*/ 	.word	0x000262e0
        /*1194*/ 	.word	0x00000003
        /*1198*/ 	.word	0x00028460
        /*119c*/ 	.short	0x010a
        /*119e*/ 	.byte	0x3f
	.zero		1


	//   ....[80]....
        /*11a0*/ 	.word	0x00026320
        /*11a4*/ 	.word	0x00000004
        /*11a8*/ 	.word	0x00028480
        /*11ac*/ 	.short	0x010a
        /*11ae*/ 	.byte	0x3f
	.zero		1


	//   ....[81]....
        /*11b0*/ 	.word	0x00026340
        /*11b4*/ 	.word	0x00000003
        /*11b8*/ 	.word	0x00028480
        /*11bc*/ 	.short	0x010a
        /*11be*/ 	.byte	0x3f
	.zero		1


	//   ....[82]....
        /*11c0*/ 	.word	0x000263a0
        /*11c4*/ 	.word	0x00000055
        /*11c8*/ 	.word	0x00028490
        /*11cc*/ 	.short	0x010a
        /*11ce*/ 	.byte	0x3f
	.zero		1


	//   ....[83]....
        /*11d0*/ 	.word	0x000263f0
        /*11d4*/ 	.word	0x00000055
        /*11d8*/ 	.word	0x00028490
        /*11dc*/ 	.short	0x010a
        /*11de*/ 	.byte	0x3f
	.zero		1


	//   ....[84]....
        /*11e0*/ 	.word	0x00026440
        /*11e4*/ 	.word	0x00000055
        /*11e8*/ 	.word	0x00028490
        /*11ec*/ 	.short	0x010a
        /*11ee*/ 	.byte	0x3f
	.zero		1


	//   ....[85]....
        /*11f0*/ 	.word	0x00026490
        /*11f4*/ 	.word	0x00000055
        /*11f8*/ 	.word	0x000284b0
        /*11fc*/ 	.short	0x010a
        /*11fe*/ 	.byte	0x3f
	.zero		1


	//   ....[86]....
        /*1200*/ 	.word	0x00026f90
        /*1204*/ 	.word	0x00000010
        /*1208*/ 	.word	0x00028400
        /*120c*/ 	.short	0x010a
        /*120e*/ 	.byte	0x3f
	.zero		1


	//   ....[87]....
        /*1210*/ 	.word	0x000279e0
        /*1214*/ 	.word	0x00000010
        /*1218*/ 	.word	0x00028400
        /*121c*/ 	.short	0x010a
        /*121e*/ 	.byte	0x3f
	.zero		1


	//   ....[88]....
        /*1220*/ 	.word	0x00027a30
        /*1224*/ 	.word	0x0000000b
        /*1228*/ 	.word	0x00028430
        /*122c*/ 	.short	0x010a
        /*122e*/ 	.byte	0x3f
	.zero		1


	//   ....[89]....
        /*1230*/ 	.word	0x00027a80
        /*1234*/ 	.word	0x00000009
        /*1238*/ 	.word	0x00028430
        /*123c*/ 	.short	0x010a
        /*123e*/ 	.byte	0x3f
	.zero		1


	//   ....[90]....
        /*1240*/ 	.word	0x00027ad0
        /*1244*/ 	.word	0x00000009
        /*1248*/ 	.word	0x00028450
        /*124c*/ 	.short	0x010a
        /*124e*/ 	.byte	0x3f
	.zero		1


	//   ....[91]....
        /*1250*/ 	.word	0x00027b20
        /*1254*/ 	.word	0x00000007
        /*1258*/ 	.word	0x00028430
        /*125c*/ 	.short	0x010a
        /*125e*/ 	.byte	0x3f
	.zero		1


	//   ....[92]....
        /*1260*/ 	.word	0x00027b70
        /*1264*/ 	.word	0x00000007
        /*1268*/ 	.word	0x00028450
        /*126c*/ 	.short	0x010a
        /*126e*/ 	.byte	0x3f
	.zero		1


	//   ....[93]....
        /*1270*/ 	.word	0x00027bc0
        /*1274*/ 	.word	0x00000007
        /*1278*/ 	.word	0x00028430
        /*127c*/ 	.short	0x010a
        /*127e*/ 	.byte	0x3f
	.zero		1


	//   ....[94]....
        /*1280*/ 	.word	0x00027c10
        /*1284*/ 	.word	0x00000008
        /*1288*/ 	.word	0x00028450
        /*128c*/ 	.short	0x010a
        /*128e*/ 	.byte	0x3f
	.zero		1


	//   ....[95]....
        /*1290*/ 	.word	0x00027c60
        /*1294*/ 	.word	0x00000005
        /*1298*/ 	.word	0x00028450
        /*129c*/ 	.short	0x010a
        /*129e*/ 	.byte	0x3f
	.zero		1


	//   ....[96]....
        /*12a0*/ 	.word	0x00029e00
        /*12a4*/ 	.word	0x0000000c
        /*12a8*/ 	.word	0x00028420
        /*12ac*/ 	.short	0x010a
        /*12ae*/ 	.byte	0x3f
	.zero		1


	//   ....[97]....
        /*12b0*/ 	.word	0x00029e50
        /*12b4*/ 	.word	0x00000008
        /*12b8*/ 	.word	0x000284a0
        /*12bc*/ 	.short	0x010a
        /*12be*/ 	.byte	0x3f
	.zero		1


	//   ....[98]....
        /*12c0*/ 	.word	0x00029ea0
        /*12c4*/ 	.word	0x00000008
        /*12c8*/ 	.word	0x000284c0
        /*12cc*/ 	.short	0x010a
        /*12ce*/ 	.byte	0x3f
	.zero		1


	//   ....[99]....
        /*12d0*/ 	.word	0x00029ef0
        /*12d4*/ 	.word	0x00000008
        /*12d8*/ 	.word	0x000284a0
        /*12dc*/ 	.short	0x010a
        /*12de*/ 	.byte	0x3f
	.zero		1


	//   ....[100]....
        /*12e0*/ 	.word	0x00029f40
        /*12e4*/ 	.word	0x00000008
        /*12e8*/ 	.word	0x000284c0
        /*12ec*/ 	.short	0x010a
        /*12ee*/ 	.byte	0x3f
	.zero		1


	//   ....[101]....
        /*12f0*/ 	.word	0x0002a0e0
        /*12f4*/ 	.word	0x00000005
        /*12f8*/ 	.word	0x00028480
        /*12fc*/ 	.short	0x010a
        /*12fe*/ 	.byte	0x3f
	.zero		1


	//   ....[102]....
        /*1300*/ 	.word	0x0002a130
        /*1304*/ 	.word	0x00000005
        /*1308*/ 	.word	0x00028440
        /*130c*/ 	.short	0x010a
        /*130e*/ 	.byte	0x3f
	.zero		1


	//   ....[103]....
        /*1310*/ 	.word	0x0002a1b0
        /*1314*/ 	.word	0x00000004
        /*1318*/ 	.word	0x00028420
        /*131c*/ 	.short	0x010a
        /*131e*/ 	.byte	0x3f
	.zero		1


	//   ....[104]....
        /*1320*/ 	.word	0x0002a200
        /*1324*/ 	.word	0x00000005
        /*1328*/ 	.word	0x00028480
        /*132c*/ 	.short	0x010a
        /*132e*/ 	.byte	0x3f
	.zero		1


	//   ....[105]....
        /*1330*/ 	.word	0x0002a250
        /*1334*/ 	.word	0x00000005
        /*1338*/ 	.word	0x00028440
        /*133c*/ 	.short	0x010a
        /*133e*/ 	.byte	0x3f
	.zero		1


	//   ....[106]....
        /*1340*/ 	.word	0x0002a2a0
        /*1344*/ 	.word	0x00000015
        /*1348*/ 	.word	0x00028470
        /*134c*/ 	.short	0x010a
        /*134e*/ 	.byte	0x3f
	.zero		1


	//   ....[107]....
        /*1350*/ 	.word	0x0002a2f0
        /*1354*/ 	.word	0x00000015
        /*1358*/ 	.word	0x00028460
        /*135c*/ 	.short	0x010a
        /*135e*/ 	.byte	0x3f
	.zero		1


	//   ....[108]....
        /*1360*/ 	.word	0x0002a340
        /*1364*/ 	.word	0x00000000
        /*1368*/ 	.word	0x00028470
        /*136c*/ 	.short	0x010a
        /*136e*/ 	.byte	0x3f
	.zero		1


	//   ....[109]....
        /*1370*/ 	.word	0x0002a390
        /*1374*/ 	.word	0x00000000
        /*1378*/ 	.word	0x00028460
        /*137c*/ 	.short	0x010a
        /*137e*/ 	.byte	0x3f
	.zero		1


	//   ....[110]....
        /*1380*/ 	.word	0x0002ad50
        /*1384*/ 	.word	0x00000000
        /*1388*/ 	.word	0x00028420
        /*138c*/ 	.short	0x010a
        /*138e*/ 	.byte	0x3f
	.zero		1


	//   ....[111]....
        /*1390*/ 	.word	0x0002aef0
        /*1394*/ 	.word	0x00000006
        /*1398*/ 	.word	0x00000000
        /*139c*/ 	.short	0x010a
        /*139e*/ 	.byte	0x3f
	.zero		1


	//   ....[112]....
        /*13a0*/ 	.word	0x0002af40
        /*13a4*/ 	.word	0x00000007
        /*13a8*/ 	.word	0x00000000
        /*13ac*/ 	.short	0x010a
        /*13ae*/ 	.byte	0x3f
	.zero		1


	//   ....[113]....
        /*13b0*/ 	.word	0x0002af90
        /*13b4*/ 	.word	0x00000004
        /*13b8*/ 	.word	0x00028460
        /*13bc*/ 	.short	0x010a
        /*13be*/ 	.byte	0x3f
	.zero		1


	//   ....[114]....
        /*13c0*/ 	.word	0x0002afe0
        /*13c4*/ 	.word	0x00000003
        /*13c8*/ 	.word	0x00028460
        /*13cc*/ 	.short	0x010a
        /*13ce*/ 	.byte	0x3f
	.zero		1


	//   ....[115]....
        /*13d0*/ 	.word	0x0002b030
        /*13d4*/ 	.word	0x00000004
        /*13d8*/ 	.word	0x00028480
        /*13dc*/ 	.short	0x010a
        /*13de*/ 	.byte	0x3f
	.zero		1


	//----- nvinfo : EIATTR_NUM_MBARRIERS
	.align		4
.L_499:
        /*13e0*/ 	.byte	0x03, 0x38
        /*13e2*/ 	.short	0x0016


	//----- nvinfo : EIATTR_EXIT_INSTR_OFFSETS
	.align		4
        /*13e4*/ 	.byte	0x04, 0x1c
        /*13e6*/ 	.short	(.L_501 - .L_500)


	//   ....[0]....
.L_500:
        /*13e8*/ 	.word	0x00026390


	//----- nvinfo : EIATTR_MAX_THREADS
	.align		4
.L_501:
        /*13ec*/ 	.byte	0x04, 0x05
        /*13ee*/ 	.short	(.L_503 - .L_502)
.L_502:
        /*13f0*/ 	.word	0x00000180
        /*13f4*/ 	.word	0x00000001
        /*13f8*/ 	.word	0x00000001


	//----- nvinfo : EIATTR_CRS_STACK_SIZE
	.align		4
.L_503:
        /*13fc*/ 	.byte	0x04, 0x1e
        /*13fe*/ 	.short	(.L_505 - .L_504)
.L_504:
        /*1400*/ 	.word	0x00000000


	//----- nvinfo : EIATTR_CBANK_PARAM_SIZE
	.align		4
.L_505:
        /*1404*/ 	.byte	0x03, 0x19
        /*1406*/ 	.short	0x0a70


	//----- nvinfo : EIATTR_PARAM_CBANK
	.align		4
        /*1408*/ 	.byte	0x04, 0x0a
        /*140a*/ 	.short	(.L_507 - .L_506)
	.align		4
.L_506:
        /*140c*/ 	.word	index@(.nv.constant0._ZN7cutlass13device_kernelIN5flash11enable_sm90INS1_16FlashAttnFwdSm90INS1_25CollectiveMainloopFwdSm90ILi2EN4cute5tupleIJNS5_1CILi1EEES8_S8_EEENS6_IJNS7_ILi128EEENS7_ILi64EEENS7_ILi256EEEEEELi256ENS_12float_e4m3_tEfNS_4arch4Sm90ELb0ELb1ELb1ELb1ELb0ELb1ELb0ELb1ELb1ELb0ELb0ELb0EEENS1_21CollectiveEpilogueFwdINS6_IJSA_SC_SB_EEES9_NS_10bfloat16_tESG_Li256ELb1ELb0ELb0ELb1EEENS1_36VarlenDynamicPersistentTileSchedulerILi128ELi64ELi256ELi128ELb0ELb0ELb1ELb1ELb0ELb1EEEEEEEEEvNT_6ParamsE)
        /*1410*/ 	.short	0x0210
        /*1412*/ 	.short	0x0a70


	//----- nvinfo : EIATTR_SW_WAR
	.align		4
.L_507:
        /*1414*/ 	.byte	0x04, 0x36
        /*1416*/ 	.short	(.L_509 - .L_508)
.L_508:
        /*1418*/ 	.word	0x00000008
.L_509:


//--------------------- .nv.info._ZN7cutlass13device_kernelIN5flash11enable_sm90INS1_16FlashAttnFwdSm90INS1_25CollectiveMainloopFwdSm90ILi2EN4cute5tupleIJNS5_1CILi1EEES8_S8_EEENS6_IJNS7_ILi128EEESA_NS7_ILi256EEEEEELi256ENS_12float_e4m3_tEfNS_4arch4Sm90ELb1ELb0ELb1ELb0ELb0ELb0ELb0ELb1ELb1ELb0ELb0ELb0EEENS1_21CollectiveEpilogueFwdINS6_IJSA_SB_SA_EEES9_NS_10bfloat16_tESF_Li256ELb0ELb0ELb0ELb1EEENS1_30DynamicPersistentTileSchedulerILi256ELi128ELb0ELb0ELb1EEEEEEEEEvNT_6ParamsE --------------------------
	.section	.nv.info._ZN7cutlass13device_kernelIN5flash11enable_sm90INS1_16FlashAttnFwdSm90INS1_25CollectiveMainloopFwdSm90ILi2EN4cute5tupleIJNS5_1CILi1EEES8_S8_EEENS6_IJNS7_ILi128EEESA_NS7_ILi256EEEEEELi256ENS_12float_e4m3_tEfNS_4arch4Sm90ELb1ELb0ELb1ELb0ELb0ELb0ELb0ELb1ELb1ELb0ELb0ELb0EEENS1_21CollectiveEpilogueFwdINS6_IJSA_SB_SA_EEES9_NS_10bfloat16_tESF_Li256ELb0ELb0ELb0ELb1EEENS1_30DynamicPersistentTileSchedulerILi256ELi128ELb0ELb0ELb1EEEEEEEEEvNT_6ParamsE,"",@"SHT_CUDA_INFO"
	.sectionflags	@""
	.align	4


	//----- nvinfo : EIATTR_CUDA_API_VERSION
	.align		4
        /*0000*/ 	.byte	0x04, 0x37
        /*0002*/ 	.short	(.L_511 - .L_510)
.L_510:
        /*0004*/ 	.word	0x00000082


	//----- nvinfo : EIATTR_KPARAM_INFO
	.align		4
.L_511:
        /*0008*/ 	.byte	0x04, 0x17
        /*000a*/ 	.short	(.L_513 - .L_512)
.L_512:
        /*000c*/ 	.word	0x00000000
        /*0010*/ 	.short	0x0000
        /*0012*/ 	.short	0x0070
        /*0014*/ 	.byte	0x00, 0xf0, 0x01, 0x2e


	//----- nvinfo : EIATTR_SPARSE_MMA_MASK
	.align		4
.L_513:
        /*0018*/ 	.byte	0x03, 0x50
        /*001a*/ 	.short	0x0000


	//----- nvinfo : EIATTR_MAXREG_COUNT
	.align		4
        /*001c*/ 	.byte	0x03, 0x1b
        /*001e*/ 	.short	0x00a8


	//----- nvinfo : EIATTR_NUM_BARRIERS
	.align		4
        /*0020*/ 	.byte	0x02, 0x4c
        /*0022*/ 	.byte	0x10
	.zero		1


	//----- nvinfo : EIATTR_EXTERNS
	.align		4
        /*0024*/ 	.byte	0x04, 0x0f
        /*0026*/ 	.short	(.L_515 - .L_514)


	//   ....[0]....
	.align		4
.L_514:
        /*0028*/ 	.word	index@(__assertfail)


	//----- nvinfo : EIATTR_ANNOTATIONS
	.align		4
.L_515:
        /*002c*/ 	.byte	0x04, 0x55
        /*002e*/ 	.short	(.L_517 - .L_516)


	//   ....[0]....
.L_516:
        /* <DEDUP_REMOVED lines=38> */


	//----- nvinfo : EIATTR_MERCURY_ISA_VERSION
	.align		4
.L_517:
        /*0280*/ 	.byte	0x03, 0x5f
        /*0282*/ 	.short	0x0101


	//----- nvinfo : EIATTR_INT_WARP_WIDE_INSTR_OFFSETS
	.align		4
        /*0284*/ 	.byte	0x04, 0x31
        /*0286*/ 	.short	(.L_519 - .L_518)


	//   ....[0]....
.L_518:
        /*0288*/ 	.word	0x00000190


	//   ....[1]....
        /*028c*/ 	.word	0x000001c0


	//   ....[2]....
        /*0290*/ 	.word	0x000001d0


	//   ....[3]....
        /*0294*/ 	.word	0x0000ee00


	//   ....[4]....
        /*0298*/ 	.word	0x0000ee90


	//   ....[5]....
        /*029c*/ 	.word	0x0000f5a0


	//   ....[6]....
        /*02a0*/ 	.word	0x000113a0


	//   ....[7]....
        /*02a4*/ 	.word	0x00011430


	//----- nvinfo : EIATTR_COOP_GROUP_MASK_REGIDS
	.align		4
.L_519:
        /*02a8*/ 	.byte	0x04, 0x29
        /*02aa*/ 	.short	(.L_521 - .L_520)


	//   ....[0]....
.L_520:
        /*02ac*/ 	.word	0xffffffff


	//   ....[1]....
        /*02b0*/ 	.word	0xffffffff


	//   ....[2]....
        /*02b4*/ 	.word	0xffffffff


	//   ....[3]....
        /*02b8*/ 	.word	0xffffffff


	//   ....[4]....
        /*02bc*/ 	.word	0xffffffff


	//   ....[5]....
        /*02c0*/ 	.word	0xffffffff


	//   ....[6]....
        /*02c4*/ 	.word	0xffffffff


	//   ....[7]....
        /*02c8*/ 	.word	0xffffffff


	//   ....[8]....
        /*02cc*/ 	.word	0xffffffff


	//   ....[9]....
        /*02d0*/ 	.word	0xffffffff


	//   ....[10]....
        /*02d4*/ 	.word	0xffffffff


	//   ....[11]....
        /*02d8*/ 	.word	0xffffffff


	//   ....[12]....
        /*02dc*/ 	.word	0xffffffff


	//   ....[13]....
        /*02e0*/ 	.word	0xffffffff


	//   ....[14]....
        /*02e4*/ 	.word	0xffffffff


	//   ....[15]....
        /*02e8*/ 	.word	0xffffffff


	//   ....[16]....
        /*02ec*/ 	.word	0xffffffff


	//   ....[17]....
        /*02f0*/ 	.word	0xffffffff


	//   ....[18]....
        /*02f4*/ 	.word	0xffffffff


	//   ....[19]....
        /*02f8*/ 	.word	0xffffffff


	//   ....[20]....
        /*02fc*/ 	.word	0xffffffff


	//   ....[21]....
        /*0300*/ 	.word	0xffffffff


	//   ....[22]....
        /*0304*/ 	.word	0xffffffff


	//   ....[23]....
        /*0308*/ 	.word	0xffffffff


	//   ....[24]....
        /*030c*/ 	.word	0xffffffff


	//   ....[25]....
        /*0310*/ 	.word	0xffffffff


	//   ....[26]....
        /*0314*/ 	.word	0xffffffff


	//   ....[27]....
        /*0318*/ 	.word	0xffffffff


	//   ....[28]....
        /*031c*/ 	.word	0xffffffff


	//   ....[29]....
        /*0320*/ 	.word	0xffffffff


	//   ....[30]....
        /*0324*/ 	.word	0xffffffff


	//   ....[31]....
        /*0328*/ 	.word	0xffffffff


	//   ....[32]....
        /*032c*/ 	.word	0xffffffff


	//   ....[33]....
        /*0330*/ 	.word	0xffffffff


	//   ....[34]....
        /*0334*/ 	.word	0xffffffff


	//   ....[35]....
        /*0338*/ 	.word	0xffffffff


	//   ....[36]....
        /*033c*/ 	.word	0xffffffff


	//   ....[37]....
        /*0340*/ 	.word	0xffffffff


	//   ....[38]....
        /*0344*/ 	.word	0xffffffff


	//   ....[39]....
        /*0348*/ 	.word	0xffffffff


	//   ....[40]....
        /*034c*/ 	.word	0xffffffff


	//   ....[41]....
        /*0350*/ 	.word	0xffffffff


	//   ....[42]....
        /*0354*/ 	.word	0xffffffff


	//   ....[43]....
        /*0358*/ 	.word	0xffffffff


	//   ....[44]....
        /*035c*/ 	.word	0xffffffff


	//   ....[45]....
        /*0360*/ 	.word	0xffffffff


	//   ....[46]....
        /*0364*/ 	.word	0xffffffff


	//   ....[47]....
        /*0368*/ 	.word	0xffffffff


	//   ....[48]....
        /*036c*/ 	.word	0xffffffff


	//   ....[49]....
        /*0370*/ 	.word	0xffffffff


	//   ....[50]....
        /*0374*/ 	.word	0xffffffff


	//   ....[51]....
        /*0378*/ 	.word	0xffffffff


	//   ....[52]....
        /*037c*/ 	.word	0xffffffff


	//   ....[53]....
        /*0380*/ 	.word	0xffffffff


	//   ....[54]....
        /*0384*/ 	.word	0xffffffff


	//   ....[55]....
        /*0388*/ 	.word	0xffffffff


	//   ....[56]....
        /*038c*/ 	.word	0xffffffff


	//   ....[57]....
        /*0390*/ 	.word	0xffffffff


	//   ....[58]....
        /*0394*/ 	.word	0xffffffff


	//   ....[59]....
        /*0398*/ 	.word	0xffffffff


	//   ....[60]....
        /*039c*/ 	.word	0xffffffff


	//   ....[61]....
        /*03a0*/ 	.word	0xffffffff


	//   ....[62]....
        /*03a4*/ 	.word	0xffffffff


	//   ....[63]....
        /*03a8*/ 	.word	0xffffffff


	//   ....[64]....
        /*03ac*/ 	.word	0xffffffff


	//   ....[65]....
        /*03b0*/ 	.word	0xffffffff


	//   ....[66]....
        /*03b4*/ 	.word	0xffffffff


	//   ....[67]....
        /*03b8*/ 	.word	0xffffffff


	//   ....[68]....
        /*03bc*/ 	.word	0xffffffff


	//   ....[69]....
        /*03c0*/ 	.word	0xffffffff


	//   ....[70]....
        /*03c4*/ 	.word	0xffffffff


	//   ....[71]....
        /*03c8*/ 	.word	0xffffffff


	//   ....[72]....
        /*03cc*/ 	.word	0xffffffff


	//   ....[73]....
        /*03d0*/ 	.word	0xffffffff


	//   ....[74]....
        /*03d4*/ 	.word	0xffffffff


	//   ....[75]....
        /*03d8*/ 	.word	0xffffffff


	//   ....[76]....
        /*03dc*/ 	.word	0xffffffff


	//   ....[77]....
        /*03e0*/ 	.word	0xffffffff


	//   ....[78]....
        /*03e4*/ 	.word	0xffffffff


	//   ....[79]....
        /*03e8*/ 	.word	0xffffffff


	//   ....[80]....
        /*03ec*/ 	.word	0xffffffff


	//   ....[81]....
        /*03f0*/ 	.word	0xffffffff


	//   ....[82]....
        /*03f4*/ 	.word	0xffffffff


	//   ....[83]....
        /*03f8*/ 	.word	0xffffffff


	//   ....[84]....
        /*03fc*/ 	.word	0xffffffff


	//   ....[85]....
        /*0400*/ 	.word	0xffffffff


	//   ....[86]....
        /*0404*/ 	.word	0xffffffff


	//   ....[87]....
        /*0408*/ 	.word	0xffffffff


	//   ....[88]....
        /*040c*/ 	.word	0xffffffff


	//   ....[89]....
        /*0410*/ 	.word	0xffffffff


	//   ....[90]....
        /*0414*/ 	.word	0xffffffff


	//   ....[91]....
        /*0418*/ 	.word	0xffffffff


	//   ....[92]....
        /*041c*/ 	.word	0xffffffff


	//   ....[93]....
        /*0420*/ 	.word	0x0500000f


	//   ....[94]....
        /*0424*/ 	.word	0x0500000f


	//----- nvinfo : EIATTR_COOP_GROUP_INSTR_OFFSETS
	.align		4
.L_521:
        /*0428*/ 	.byte	0x04, 0x28
        /*042a*/ 	.short	(.L_523 - .L_522)


	//   ....[0]....
.L_522:
        /*042c*/ 	.word	0x00000070


	//   ....[1]....
        /*0430*/ 	.word	0x000001a0


	//   ....[2]....
        /*0434*/ 	.word	0x000001f0


	//   ....[3]....
        /*0438*/ 	.word	0x000003e0


	//   ....[4]....
        /*043c*/ 	.word	0x00000540


	//   ....[5]....
        /*0440*/ 	.word	0x00000660


	//   ....[6]....
        /*0444*/ 	.word	0x000007c0


	//   ....[7]....
        /*0448*/ 	.word	0x00001670


	//   ....[8]....
        /*044c*/ 	.word	0x00003220


	//   ....[9]....
        /*0450*/ 	.word	0x00003280


	//   ....[10]....
        /*0454*/ 	.word	0x00003c90


	//   ....[11]....
        /*0458*/ 	.word	0x00003d10


	//   ....[12]....
        /*045c*/ 	.word	0x00006630


	//   ....[13]....
        /*0460*/ 	.word	0x00006780


	//   ....[14]....
        /*0464*/ 	.word	0x00006fd0


	//   ....[15]....
        /*0468*/ 	.word	0x00007040


	//   ....[16]....
        /*046c*/ 	.word	0x00009810


	//   ....[17]....
        /*0470*/ 	.word	0x00009830


	//   ....[18]....
        /*0474*/ 	.word	0x00009870


	//   ....[19]....
        /*0478*/ 	.word	0x00009880


	//   ....[20]....
        /*047c*/ 	.word	0x0000b4a0


	//   ....[21]....
        /*0480*/ 	.word	0x0000b4b0


	//   ....[22]....
        /*0484*/ 	.word	0x0000b4e0


	//   ....[23]....
        /*0488*/ 	.word	0x0000b4f0


	//   ....[24]....
        /*048c*/ 	.word	0x0000cb60


	//   ....[25]....
        /*0490*/ 	.word	0x0000cb90


	//   ....[26]....
        /*0494*/ 	.word	0x0000cbc0


	//   ....[27]....
        /*0498*/ 	.word	0x0000cbf0


	//   ....[28]....
        /*049c*/ 	.word	0x0000cc20


	//   ....[29]....
        /*04a0*/ 	.word	0x0000cc70


	//   ....[30]....
        /*04a4*/ 	.word	0x0000cca0


	//   ....[31]....
        /*04a8*/ 	.word	0x0000ccd0


	//   ....[32]....
        /*04ac*/ 	.word	0x0000cd00


	//   ....[33]....
        /*04b0*/ 	.word	0x0000cd30


	//   ....[34]....
        /*04b4*/ 	.word	0x0000cd60


	//   ....[35]....
        /*04b8*/ 	.word	0x0000cd90


	//   ....[36]....
        /*04bc*/ 	.word	0x0000cdc0


	//   ....[37]....
        /*04c0*/ 	.word	0x0000cdf0


	//   ....[38]....
        /*04c4*/ 	.word	0x0000ce20


	//   ....[39]....
        /*04c8*/ 	.word	0x0000ce60


	//   ....[40]....
        /*04cc*/ 	.word	0x0000ce90


	//   ....[41]....
        /*04d0*/ 	.word	0x0000cee0


	//   ....[42]....
        /*04d4*/ 	.word	0x0000cf10


	//   ....[43]....
        /*04d8*/ 	.word	0x0000cf40


	//   ....[44]....
        /*04dc*/ 	.word	0x0000cf70


	//   ....[45]....
        /*04e0*/ 	.word	0x0000cfa0


	//   ....[46]....
        /*04e4*/ 	.word	0x0000cfd0


	//   ....[47]....
        /*04e8*/ 	.word	0x0000d000


	//   ....[48]....
        /*04ec*/ 	.word	0x0000d040


	//   ....[49]....
        /*04f0*/ 	.word	0x0000d070


	//   ....[50]....
        /*04f4*/ 	.word	0x0000d0a0


	//   ....[51]....
        /*04f8*/ 	.word	0x0000d0d0


	//   ....[52]....
        /*04fc*/ 	.word	0x0000d110


	//   ....[53]....
        /*0500*/ 	.word	0x0000d150


	//   ....[54]....
        /*0504*/ 	.word	0x0000d180


	//   ....[55]....
        /*0508*/ 	.word	0x0000d1b0


	//   ....[56]....
        /*050c*/ 	.word	0x0000d1f0


	//   ....[57]....
        /*0510*/ 	.word	0x0000d220


	//   ....[58]....
        /*0514*/ 	.word	0x0000d230


	//   ....[59]....
        /*0518*/ 	.word	0x0000d240


	//   ....[60]....
        /*051c*/ 	.word	0x0000d250


	//   ....[61]....
        /*0520*/ 	.word	0x0000d260


	//   ....[62]....
        /*0524*/ 	.word	0x0000d270


	//   ....[63]....
        /*0528*/ 	.word	0x0000d280


	//   ....[64]....
        /*052c*/ 	.word	0x0000d2c0


	//   ....[65]....
        /*0530*/ 	.word	0x0000d2d0


	//   ....[66]....
        /*0534*/ 	.word	0x0000d2e0


	//   ....[67]....
        /*0538*/ 	.word	0x0000d300


	//   ....[68]....
        /*053c*/ 	.word	0x0000d320


	//   ....[69]....
        /*0540*/ 	.word	0x0000d330


	//   ....[70]....
        /*0544*/ 	.word	0x0000d340


	//   ....[71]....
        /*0548*/ 	.word	0x0000d360


	//   ....[72]....
        /*054c*/ 	.word	0x0000d380


	//   ....[73]....
        /*0550*/ 	.word	0x0000d390


	//   ....[74]....
        /*0554*/ 	.word	0x0000d3c0


	//   ....[75]....
        /*0558*/ 	.word	0x0000d3d0


	//   ....[76]....
        /*055c*/ 	.word	0x0000d3f0


	//   ....[77]....
        /*0560*/ 	.word	0x0000d430


	//   ....[78]....
        /*0564*/ 	.word	0x0000d460


	//   ....[79]....
        /*0568*/ 	.word	0x0000d490


	//   ....[80]....
        /*056c*/ 	.word	0x0000d4c0


	//   ....[81]....
        /*0570*/ 	.word	0x0000d4f0


	//   ....[82]....
        /*0574*/ 	.word	0x0000d500


	//   ....[83]....
        /*0578*/ 	.word	0x0000d520


	//   ....[84]....
        /*057c*/ 	.word	0x0000d540


	//   ....[85]....
        /*0580*/ 	.word	0x0000d550


	//   ....[86]....
        /*0584*/ 	.word	0x0000d570


	//   ....[87]....
        /*0588*/ 	.word	0x0000d5a0


	//   ....[88]....
        /*058c*/ 	.word	0x0000d980


	//   ....[89]....
        /*0590*/ 	.word	0x0000e660


	//   ....[90]....
        /*0594*/ 	.word	0x0000f660


	//   ....[91]....
        /*0598*/ 	.word	0x00012180


	//   ....[92]....
        /*059c*/ 	.word	0x00012320


	//   ....[93]....
        /*05a0*/ 	.word	0x00012920


	//   ....[94]....
        /*05a4*/ 	.word	0x00012da0


	//----- nvinfo : EIATTR_REG_RECONFIG
	.align		4
.L_523:
        /*05a8*/ 	.byte	0x01, 0x54
	.zero		2


	//----- nvinfo : EIATTR_SYSCALL_OFFSETS
	.align		4
        /*05ac*/ 	.byte	0x04, 0x46
        /*05ae*/ 	.short	(.L_525 - .L_524)


	//   ....[0]....
.L_524:
        /*05b0*/ 	.word	0x00001820


	//   ....[1]....
        /*05b4*/ 	.word	0x0000f030


	//   ....[2]....
        /*05b8*/ 	.word	0x0000f170


	//   ....[3]....
        /*05bc*/ 	.word	0x0000f2b0


	//   ....[4]....
        /*05c0*/ 	.word	0x0000f3d0


	//----- nvinfo : EIATTR_MBARRIER_INSTR_OFFSETS
	.align		4
.L_525:
        /*05c4*/ 	.byte	0x04, 0x39
        /*05c6*/ 	.short	(.L_527 - .L_526)


	//   ....[0]....
.L_526:
        /*05c8*/ 	.word	0x00000290
        /*05cc*/ 	.word	0x000000ff
        /*05d0*/ 	.word	0x00038800
        /*05d4*/ 	.short	0x0100
        /*05d6*/ 	.byte	0x06
	.zero		1


	//   ....[1]....
        /*05d8*/ 	.word	0x000002a0
        /*05dc*/ 	.word	0x000000ff
        /*05e0*/ 	.word	0x00038820
        /*05e4*/ 	.short	0x0100
        /*05e6*/ 	.byte	0x06
	.zero		1


	//   ....[2]....
        /*05e8*/ 	.word	0x00000390
        /*05ec*/ 	.word	0x000000ff
        /*05f0*/ 	.word	0x00038830
        /*05f4*/ 	.short	0x0100
        /*05f6*/ 	.byte	0x08
	.zero		1


	//   ....[3]....
        /*05f8*/ 	.word	0x000003a0
        /*05fc*/ 	.word	0x000000ff
        /*0600*/ 	.word	0x00038840
        /*0604*/ 	.short	0x0100
        /*0606*/ 	.byte	0x08
	.zero		1


	//   ....[4]....
        /*0608*/ 	.word	0x000003b0
        /*060c*/ 	.word	0x000000ff
        /*0610*/ 	.word	0x00038838
        /*0614*/ 	.short	0x0100
        /*0616*/ 	.byte	0x08
	.zero		1


	//   ....[5]....
        /*0618*/ 	.word	0x000003c0
        /*061c*/ 	.word	0x000000ff
        /*0620*/ 	.word	0x00038848
        /*0624*/ 	.short	0x0100
        /*0626*/ 	.byte	0x08
	.zero		1


	//   ....[6]....
        /*0628*/ 	.word	0x000004f0
        /*062c*/ 	.word	0x000000ff
        /*0630*/ 	.word	0x00038850
        /*0634*/ 	.short	0x0100
        /*0636*/ 	.byte	0x08
	.zero		1


	//   ....[7]....
        /*0638*/ 	.word	0x00000500
        /*063c*/ 	.word	0x000000ff
        /*0640*/ 	.word	0x00038860
        /*0644*/ 	.short	0x0100
        /*0646*/ 	.byte	0x08
	.zero		1


	//   ....[8]....
        /*0648*/ 	.word	0x00000510
        /*064c*/ 	.word	0x000000ff
        /*0650*/ 	.word	0x00038858
        /*0654*/ 	.short	0x0100
        /*0656*/ 	.byte	0x08
	.zero		1


	//   ....[9]....
        /*0658*/ 	.word	0x00000520
        /*065c*/ 	.word	0x000000ff
        /*0660*/ 	.word	0x00038868
        /*0664*/ 	.short	0x0100
        /*0666*/ 	.byte	0x08
	.zero		1


	//   ....[10]....
        /*0668*/ 	.word	0x00000610
        /*066c*/ 	.word	0x000000ff
        /*0670*/ 	.word	0x00038870
        /*0674*/ 	.short	0x0100
        /*0676*/ 	.byte	0x06
	.zero		1


	//   ....[11]....
        /*0678*/ 	.word	0x00000620
        /*067c*/ 	.word	0x000000ff
        /*0680*/ 	.word	0x00038880
        /*0684*/ 	.short	0x0100
        /*0686*/ 	.byte	0x06
	.zero		1


	//   ....[12]....
        /*0688*/ 	.word	0x00000630
        /*068c*/ 	.word	0x000000ff
        /*0690*/ 	.word	0x00038878
        /*0694*/ 	.short	0x0100
        /*0696*/ 	.byte	0x06
	.zero		1


	//   ....[13]....
        /*0698*/ 	.word	0x00000640
        /*069c*/ 	.word	0x000000ff
        /*06a0*/ 	.word	0x00038888
        /*06a4*/ 	.short	0x0100
        /*06a6*/ 	.byte	0x06
	.zero		1


	//   ....[14]....
        /*06a8*/ 	.word	0x00000770
        /*06ac*/ 	.word	0x000000ff
        /*06b0*/ 	.word	0x00038890
        /*06b4*/ 	.short	0x0100
        /*06b6*/ 	.byte	0x08
	.zero		1


	//   ....[15]....
        /*06b8*/ 	.word	0x00000780
        /*06bc*/ 	.word	0x000000ff
        /*06c0*/ 	.word	0x000388a0
        /*06c4*/ 	.short	0x0100
        /*06c6*/ 	.byte	0x08
	.zero		1


	//   ....[16]....
        /*06c8*/ 	.word	0x00000790
        /*06cc*/ 	.word	0x000000ff
        /*06d0*/ 	.word	0x00038898
        /*06d4*/ 	.short	0x0100
        /*06d6*/ 	.byte	0x08
	.zero		1


	//   ....[17]....
        /*06d8*/ 	.word	0x000007a0
        /*06dc*/ 	.word	0x000000ff
        /*06e0*/ 	.word	0x000388a8
        /*06e4*/ 	.short	0x0100
        /*06e6*/ 	.byte	0x08
	.zero		1


	//   ....[18]....
        /*06e8*/ 	.word	0x000008d0
        /*06ec*/ 	.word	0x000000ff
        /*06f0*/ 	.word	0x000388b0
        /*06f4*/ 	.short	0x0100
        /*06f6*/ 	.byte	0x08
	.zero		1


	//   ....[19]....
        /*06f8*/ 	.word	0x000008e0
        /*06fc*/ 	.word	0x000000ff
        /*0700*/ 	.word	0x000388c0
        /*0704*/ 	.short	0x0100
        /*0706*/ 	.byte	0x08
	.zero		1


	//   ....[20]....
        /*0708*/ 	.word	0x000008f0
        /*070c*/ 	.word	0x000000ff
        /*0710*/ 	.word	0x000388b8
        /*0714*/ 	.short	0x0100
        /*0716*/ 	.byte	0x08
	.zero		1


	//   ....[21]....
        /*0718*/ 	.word	0x00000900
        /*071c*/ 	.word	0x000000ff
        /*0720*/ 	.word	0x000388c8
        /*0724*/ 	.short	0x0100
        /*0726*/ 	.byte	0x08
	.zero		1


	//   ....[22]....
        /*0728*/ 	.word	0x00001b70
        /*072c*/ 	.word	0x000000ff
        /*0730*/ 	.word	0x00038800
        /*0734*/ 	.short	0x010a
        /*0736*/ 	.byte	0x26
	.zero		1


	//   ....[23]....
        /*0738*/ 	.word	0x00001c10
        /*073c*/ 	.word	0x00000002
        /*0740*/ 	.word	0x00038830
        /*0744*/ 	.short	0x010a
        /*0746*/ 	.byte	0x3f
	.zero		1


	//   ....[24]....
        /*0748*/ 	.word	0x00001c80
        /*074c*/ 	.word	0x00000002
        /*0750*/ 	.word	0x00038830
        /*0754*/ 	.short	0x010a
        /*0756*/ 	.byte	0x3f
	.zero		1


	//   ....[25]....
        /*0758*/ 	.word	0x00002b60
        /*075c*/ 	.word	0x00000002
        /*0760*/ 	.word	0x00000000
        /*0764*/ 	.short	0x0101
        /*0766*/ 	.byte	0x3f
	.zero		1


	//   ....[26]....
        /*0768*/ 	.word	0x00005240
        /*076c*/ 	.word	0x000000ff
        /*0770*/ 	.word	0x00038830
        /*0774*/ 	.short	0x010a
        /*0776*/ 	.byte	0x06
	.zero		1


	//   ....[27]....
        /*0778*/ 	.word	0x00005280
        /*077c*/ 	.word	0x000000ff
        /*0780*/ 	.word	0x00038830
        /*0784*/ 	.short	0x010a
        /*0786*/ 	.byte	0x06
	.zero		1


	//   ....[28]....
        /*0788*/ 	.word	0x00005600
        /*078c*/ 	.word	0x000000ff
        /*0790*/ 	.word	0x00038850
        /*0794*/ 	.short	0x010a
        /*0796*/ 	.byte	0x0a
	.zero		1


	//   ....[29]....
        /*0798*/ 	.word	0x00005640
        /*079c*/ 	.word	0x000000ff
        /*07a0*/ 	.word	0x00038850
        /*07a4*/ 	.short	0x010a
        /*07a6*/ 	.byte	0x0a
	.zero		1


	//   ....[30]....
        /*07a8*/ 	.word	0x000079e0
        /*07ac*/ 	.word	0x00000002
        /*07b0*/ 	.word	0x00000000
        /*07b4*/ 	.short	0x0101
        /*07b6*/ 	.byte	0x3f
	.zero		1


	//   ....[31]....
        /*07b8*/ 	.word	0x00007c30
        /*07bc*/ 	.word	0x000000ff
        /*07c0*/ 	.word	0x00000000
        /*07c4*/ 	.short	0x0101
        /*07c6*/ 	.byte	0x0a
	.zero		1


	//   ....[32]....
        /*07c8*/ 	.word	0x000086f0
        /*07cc*/ 	.word	0x000000ff
        /*07d0*/ 	.word	0x00038830
        /*07d4*/ 	.short	0x010a
        /*07d6*/ 	.byte	0x0a
	.zero		1


	//   ....[33]....
        /*07d8*/ 	.word	0x00008730
        /*07dc*/ 	.word	0x000000ff
        /*07e0*/ 	.word	0x00038830
        /*07e4*/ 	.short	0x010a
        /*07e6*/ 	.byte	0x0a
	.zero		1


	//   ....[34]....
        /*07e8*/ 	.word	0x00008a80
        /*07ec*/ 	.word	0x000000ff
        /*07f0*/ 	.word	0x00038850
        /*07f4*/ 	.short	0x010a
        /*07f6*/ 	.byte	0x0a
	.zero		1


	//   ....[35]....
        /*07f8*/ 	.word	0x00008ac0
        /*07fc*/ 	.word	0x000000ff
        /*0800*/ 	.word	0x00038850
        /*0804*/ 	.short	0x010a
        /*0806*/ 	.byte	0x0a
	.zero		1


	//   ....[36]....
        /*0808*/ 	.word	0x0000a550
        /*080c*/ 	.word	0x00000002
        /*0810*/ 	.word	0x00000000
        /*0814*/ 	.short	0x0101
        /*0816*/ 	.byte	0x3f
	.zero		1


	//   ....[37]....
        /*0818*/ 	.word	0x0000a770
        /*081c*/ 	.word	0x000000ff
        /*0820*/ 	.word	0x00000000
        /*0824*/ 	.short	0x0101
        /*0826*/ 	.byte	0x06
	.zero		1


	//   ....[38]....
        /*0828*/ 	.word	0x0000b170
        /*082c*/ 	.word	0x000000ff
        /*0830*/ 	.word	0x00038850
        /*0834*/ 	.short	0x010a
        /*0836*/ 	.byte	0x0f
	.zero		1


	//   ....[39]....
        /*0838*/ 	.word	0x0000b1b0
        /*083c*/ 	.word	0x000000ff
        /*0840*/ 	.word	0x00038850
        /*0844*/ 	.short	0x010a
        /*0846*/ 	.byte	0x0f
	.zero		1


	//   ....[40]....
        /*0848*/ 	.word	0x0000bd20
        /*084c*/ 	.word	0x000000ff
        /*0850*/ 	.word	0x00000000
        /*0854*/ 	.short	0x0101
        /*0856*/ 	.byte	0x04
	.zero		1


	//   ....[41]....
        /*0858*/ 	.word	0x0000dbc0
        /*085c*/ 	.word	0x000000ff
        /*0860*/ 	.word	0x00000000
        /*0864*/ 	.short	0x0101
        /*0866*/ 	.byte	0x05
	.zero		1


	//   ....[42]....
        /*0868*/ 	.word	0x0000f880
        /*086c*/ 	.word	0x00000004
        /*0870*/ 	.word	0x00038880
        /*0874*/ 	.short	0x010a
        /*0876*/ 	.byte	0x3f
	.zero		1


	//   ....[43]....
        /*0878*/ 	.word	0x0000fa80
        /*087c*/ 	.word	0x00000004
        /*0880*/ 	.word	0x00038840
        /*0884*/ 	.short	0x010a
        /*0886*/ 	.byte	0x3f
	.zero		1


	//   ....[44]....
        /*0888*/ 	.word	0x0000fe60
        /*088c*/ 	.word	0x000000ff
        /*0890*/ 	.word	0x00038820
        /*0894*/ 	.short	0x010a
        /*0896*/ 	.byte	0x28
	.zero		1


	//   ....[45]....
        /*0898*/ 	.word	0x00010140
        /*089c*/ 	.word	0x00000004
        /*08a0*/ 	.word	0x00038880
        /*08a4*/ 	.short	0x010a
        /*08a6*/ 	.byte	0x3f
	.zero		1


	//   ....[46]....
        /*08a8*/ 	.word	0x000104b0
        /*08ac*/ 	.word	0x00000004
        /*08b0*/ 	.word	0x00038840
        /*08b4*/ 	.short	0x010a
        /*08b6*/ 	.byte	0x3f
	.zero		1


	//   ....[47]....
        /*08b8*/ 	.word	0x000108a0
        /*08bc*/ 	.word	0x00000003
        /*08c0*/ 	.word	0x00038870
        /*08c4*/ 	.short	0x010a
        /*08c6*/ 	.byte	0x3f
	.zero		1


	//   ....[48]....
        /*08c8*/ 	.word	0x00010910
        /*08cc*/ 	.word	0x00000002
        /*08d0*/ 	.word	0x00038860
        /*08d4*/ 	.short	0x010a
        /*08d6*/ 	.byte	0x3f
	.zero		1


	//   ....[49]....
        /*08d8*/ 	.word	0x00011310
        /*08dc*/ 	.word	0x00000002
        /*08e0*/ 	.word	0x00038850
        /*08e4*/ 	.short	0x0101
        /*08e6*/ 	.byte	0x3f
	.zero		1


	//   ....[50]....
        /*08e8*/ 	.word	0x00011350
        /*08ec*/ 	.word	0x00000002
        /*08f0*/ 	.word	0x00000000
        /*08f4*/ 	.short	0x0101
        /*08f6*/ 	.byte	0x3f
	.zero		1


	//   ....[51]....
        /*08f8*/ 	.word	0x00011510
        /*08fc*/ 	.word	0x00000003
        /*0900*/ 	.word	0x00038870
        /*0904*/ 	.short	0x010a
        /*0906*/ 	.byte	0x3f
	.zero		1


	//   ....[52]....
        /*0908*/ 	.word	0x000115a0
        /*090c*/ 	.word	0x00000003
        /*0910*/ 	.word	0x00038860
        /*0914*/ 	.short	0x010a
        /*0916*/ 	.byte	0x3f
	.zero		1


	//   ....[53]....
        /*0918*/ 	.word	0x00011f70
        /*091c*/ 	.word	0x00000003
        /*0920*/ 	.word	0x00038850
        /*0924*/ 	.short	0x0101
        /*0926*/ 	.byte	0x3f
	.zero		1


	//   ....[54]....
        /*0928*/ 	.word	0x00011fc0
        /*092c*/ 	.word	0x00000000
        /*0930*/ 	.word	0x00000000
        /*0934*/ 	.short	0x0101
        /*0936*/ 	.byte	0x3f
	.zero		1


	//   ....[55]....
        /*0938*/ 	.word	0x000122a0
        /*093c*/ 	.word	0x00000000
        /*0940*/ 	.word	0x00038820
        /*0944*/ 	.short	0x010a
        /*0946*/ 	.byte	0x3f
	.zero		1


	//   ....[56]....
        /*0948*/ 	.word	0x00012460
        /*094c*/ 	.word	0x00000006
        /*0950*/ 	.word	0x00000000
        /*0954*/ 	.short	0x010a
        /*0956*/ 	.byte	0x3f
	.zero		1


	//   ....[57]....
        /*0958*/ 	.word	0x000124d0
        /*095c*/ 	.word	0x00000007
        /*0960*/ 	.word	0x00000000
        /*0964*/ 	.short	0x010a
        /*0966*/ 	.byte	0x3f
	.zero		1


	//   ....[58]....
        /*0968*/ 	.word	0x00012530
        /*096c*/ 	.word	0x00000004
        /*0970*/ 	.word	0x00038860
        /*0974*/ 	.short	0x010a
        /*0976*/ 	.byte	0x3f
	.zero		1


	//   ....[59]....
        /*0978*/ 	.word	0x00012580
        /*097c*/ 	.word	0x00000003
        /*0980*/ 	.word	0x00038860
        /*0984*/ 	.short	0x010a
        /*0986*/ 	.byte	0x3f
	.zero		1


	//   ....[60]....
        /*0988*/ 	.word	0x000125c0
        /*098c*/ 	.word	0x00000004
        /*0990*/ 	.word	0x00038880
        /*0994*/ 	.short	0x010a
        /*0996*/ 	.byte	0x3f
	.zero		1


	//   ....[61]....
        /*0998*/ 	.word	0x000125e0
        /*099c*/ 	.word	0x00000003
        /*09a0*/ 	.word	0x00038880
        /*09a4*/ 	.short	0x010a
        /*09a6*/ 	.byte	0x3f
	.zero		1


	//   ....[62]....
        /*09a8*/ 	.word	0x00012650
        /*09ac*/ 	.word	0x00000003
        /*09b0*/ 	.word	0x00038800
        /*09b4*/ 	.short	0x010a
        /*09b6*/ 	.byte	0x3f
	.zero		1


	//   ....[63]....
        /*09b8*/ 	.word	0x000126a0
        /*09bc*/ 	.word	0x00000002
        /*09c0*/ 	.word	0x00038830
        /*09c4*/ 	.short	0x010a
        /*09c6*/ 	.byte	0x3f
	.zero		1


	//   ....[64]....
        /*09c8*/ 	.word	0x00012700
        /*09cc*/ 	.word	0x00000007
        /*09d0*/ 	.word	0x00038830
        /*09d4*/ 	.short	0x010a
        /*09d6*/ 	.byte	0x3f
	.zero		1


	//   ....[65]....
        /*09d8*/ 	.word	0x00012760
        /*09dc*/ 	.word	0x00000007
        /*09e0*/ 	.word	0x00038850
        /*09e4*/ 	.short	0x010a
        /*09e6*/ 	.byte	0x3f
	.zero		1


	//   ....[66]....
        /*09e8*/ 	.word	0x000127c0
        /*09ec*/ 	.word	0x00000007
        /*09f0*/ 	.word	0x00038830
        /*09f4*/ 	.short	0x010a
        /*09f6*/ 	.byte	0x3f
	.zero		1


	//   ....[67]....
        /*09f8*/ 	.word	0x00012820
        /*09fc*/ 	.word	0x00000007
        /*0a00*/ 	.word	0x00038850
        /*0a04*/ 	.short	0x010a
        /*0a06*/ 	.byte	0x3f
	.zero		1


	//   ....[68]....
        /*0a08*/ 	.word	0x00012880
        /*0a0c*/ 	.word	0x00000005
        /*0a10*/ 	.word	0x00038850
        /*0a14*/ 	.short	0x010a
        /*0a16*/ 	.byte	0x3f
	.zero		1


	//   ....[69]....
        /*0a18*/ 	.word	0x000129d0
        /*0a1c*/ 	.word	0x00000004
        /*0a20*/ 	.word	0x00038880
        /*0a24*/ 	.short	0x010a
        /*0a26*/ 	.byte	0x3f
	.zero		1


	//   ....[70]....
        /*0a28*/ 	.word	0x00012a20
        /*0a2c*/ 	.word	0x00000004
        /*0a30*/ 	.word	0x00038840
        /*0a34*/ 	.short	0x010a
        /*0a36*/ 	.byte	0x3f
	.zero		1


	//   ....[71]....
        /*0a38*/ 	.word	0x00012a70
        /*0a3c*/ 	.word	0x00000011
        /*0a40*/ 	.word	0x00038820
        /*0a44*/ 	.short	0x010a
        /*0a46*/ 	.byte	0x3f
	.zero		1


	//   ....[72]....
        /*0a48*/ 	.word	0x00012ac0
        /*0a4c*/ 	.word	0x00000004
        /*0a50*/ 	.word	0x00038880
        /*0a54*/ 	.short	0x010a
        /*0a56*/ 	.byte	0x3f
	.zero		1


	//   ....[73]....
        /*0a58*/ 	.word	0x00012b10
        /*0a5c*/ 	.word	0x00000004
        /*0a60*/ 	.word	0x00038840
        /*0a64*/ 	.short	0x010a
        /*0a66*/ 	.byte	0x3f
	.zero		1


	//   ....[74]....
        /*0a68*/ 	.word	0x00012b70
        /*0a6c*/ 	.word	0x00000003
        /*0a70*/ 	.word	0x00038870
        /*0a74*/ 	.short	0x010a
        /*0a76*/ 	.byte	0x3f
	.zero		1


	//   ....[75]....
        /*0a78*/ 	.word	0x00012bd0
        /*0a7c*/ 	.word	0x00000004
        /*0a80*/ 	.word	0x00038860
        /*0a84*/ 	.short	0x010a
        /*0a86*/ 	.byte	0x3f
	.zero		1


	//   ....[76]....
        /*0a88*/ 	.word	0x00012c20
        /*0a8c*/ 	.word	0x00000003
        /*0a90*/ 	.word	0x00038870
        /*0a94*/ 	.short	0x010a
        /*0a96*/ 	.byte	0x3f
	.zero		1


	//   ....[77]....
        /*0a98*/ 	.word	0x00012c70
        /*0a9c*/ 	.word	0x00000003
        /*0aa0*/ 	.word	0x00038860
        /*0aa4*/ 	.short	0x010a
        /*0aa6*/ 	.byte	0x3f
	.zero		1


	//   ....[78]....
        /*0aa8*/ 	.word	0x00012cc0
        /*0aac*/ 	.word	0x00000000
        /*0ab0*/ 	.word	0x00038820
        /*0ab4*/ 	.short	0x010a
        /*0ab6*/ 	.byte	0x3f
	.zero		1


	//   ....[79]....
        /*0ab8*/ 	.word	0x00012e60
        /*0abc*/ 	.word	0x00000006
        /*0ac0*/ 	.word	0x00000000
        /*0ac4*/ 	.short	0x010a
        /*0ac6*/ 	.byte	0x3f
	.zero		1


	//   ....[80]....
        /*0ac8*/ 	.word	0x00012eb0
        /*0acc*/ 	.word	0x00000007
        /*0ad0*/ 	.word	0x00000000
        /*0ad4*/ 	.short	0x010a
        /*0ad6*/ 	.byte	0x3f
	.zero		1


	//   ....[81]....
        /*0ad8*/ 	.word	0x00012f00
        /*0adc*/ 	.word	0x00000004
        /*0ae0*/ 	.word	0x00038860
        /*0ae4*/ 	.short	0x010a
        /*0ae6*/ 	.byte	0x3f
	.zero		1


	//   ....[82]....
        /*0ae8*/ 	.word	0x00012f50
        /*0aec*/ 	.word	0x00000003
        /*0af0*/ 	.word	0x00038860
        /*0af4*/ 	.short	0x010a
        /*0af6*/ 	.byte	0x3f
	.zero		1


	//   ....[83]....
        /*0af8*/ 	.word	0x00012fa0
        /*0afc*/ 	.word	0x00000004
        /*0b00*/ 	.word	0x00038880
        /*0b04*/ 	.short	0x010a
        /*0b06*/ 	.byte	0x3f
	.zero		1


	//----- nvinfo : EIATTR_NUM_MBARRIERS
	.align		4
.L_527:
        /*0b08*/ 	.byte	0x03, 0x38
        /*0b0a*/ 	.short	0x0016


	//----- nvinfo : EIATTR_EXIT_INSTR_OFFSETS
	.align		4
        /*0b0c*/ 	.byte	0x04, 0x1c
        /*0b0e*/ 	.short	(.L_529 - .L_528)


	//   ....[0]....
.L_528:
        /*0b10*/ 	.word	0x00000a60


	//   ....[1]....
        /*0b14*/ 	.word	0x0000e610


	//   ....[2]....
        /*0b18*/ 	.word	0x00012630


	//----- nvinfo : EIATTR_MAX_THREADS
	.align		4
.L_529:
        /*0b1c*/ 	.byte	0x04, 0x05
        /*0b1e*/ 	.short	(.L_531 - .L_530)
.L_530:
        /*0b20*/ 	.word	0x00000180
        /*0b24*/ 	.word	0x00000001
        /*0b28*/ 	.word	0x00000001


	//----- nvinfo : EIATTR_CRS_STACK_SIZE
	.align		4
.L_531:
        /*0b2c*/ 	.byte	0x04, 0x1e
        /*0b2e*/ 	.short	(.L_533 - .L_532)
.L_532:
        /*0b30*/ 	.word	0x00000000


	//----- nvinfo : EIATTR_CBANK_PARAM_SIZE
	.align		4
.L_533:
        /*0b34*/ 	.byte	0x03, 0x19
        /*0b36*/ 	.short	0x0bf0


	//----- nvinfo : EIATTR_PARAM_CBANK
	.align		4
        /*0b38*/ 	.byte	0x04, 0x0a
        /*0b3a*/ 	.short	(.L_535 - .L_534)
	.align		4
.L_534:
        /*0b3c*/ 	.word	index@(.nv.constant0._ZN7cutlass13device_kernelIN5flash11enable_sm90INS1_16FlashAttnFwdSm90INS1_25CollectiveMainloopFwdSm90ILi2EN4cute5tupleIJNS5_1CILi1EEES8_S8_EEENS6_IJNS7_ILi128EEESA_NS7_ILi256EEEEEELi256ENS_12float_e4m3_tEfNS_4arch4Sm90ELb1ELb0ELb1ELb0ELb0ELb0ELb0ELb1ELb1ELb0ELb0ELb0EEENS1_21CollectiveEpilogueFwdINS6_IJSA_SB_SA_EEES9_NS_10bfloat16_tESF_Li256ELb0ELb0ELb0ELb1EEENS1_30DynamicPersistentTileSchedulerILi256ELi128ELb0ELb0ELb1EEEEEEEEEvNT_6ParamsE)
        /*0b40*/ 	.short	0x0210
        /*0b42*/ 	.short	0x0bf0


	//----- nvinfo : EIATTR_SW_WAR
	.align		4
.L_535:
        /*0b44*/ 	.byte	0x04, 0x36
        /*0b46*/ 	.short	(.L_537 - .L_536)
.L_536:
        /*0b48*/ 	.word	0x00000008
.L_537:


//--------------------- .nv.info._ZN7cutlass13device_kernelIN5flash11enable_sm90INS1_16FlashAttnFwdSm90INS1_25CollectiveMainloopFwdSm90ILi2EN4cute5tupleIJNS5_1CILi1EEES8_S8_EEENS6_IJNS7_ILi128EEESA_NS7_ILi256EEEEEELi256ENS_12float_e4m3_tEfNS_4arch4Sm90ELb1ELb0ELb1ELb1ELb0ELb0ELb0ELb1ELb1ELb0ELb0ELb0EEENS1_21CollectiveEpilogueFwdINS6_IJSA_SB_SA_EEES9_NS_10bfloat16_tESF_Li256ELb1ELb0ELb0ELb1EEENS1_36VarlenDynamicPersistentTileSchedulerILi128ELi128ELi256ELi128ELb0ELb0ELb1ELb1ELb1ELb1EEEEEEEEEvNT_6ParamsE --------------------------
	.section	.nv.info._ZN7cutlass13device_kernelIN5flash11enable_sm90INS1_16FlashAttnFwdSm90INS1_25CollectiveMainloopFwdSm90ILi2EN4cute5tupleIJNS5_1CILi1EEES8_S8_EEENS6_IJNS7_ILi128EEESA_NS7_ILi256EEEEEELi256ENS_12float_e4m3_tEfNS_4arch4Sm90ELb1ELb0ELb1ELb1ELb0ELb0ELb0ELb1ELb1ELb0ELb0ELb0EEENS1_21CollectiveEpilogueFwdINS6_IJSA_SB_SA_EEES9_NS_10bfloat16_tESF_Li256ELb1ELb0ELb0ELb1EEENS1_36VarlenDynamicPersistentTileSchedulerILi128ELi128ELi256ELi128ELb0ELb0ELb1ELb1ELb1ELb1EEEEEEEEEvNT_6ParamsE,"",@"SHT_CUDA_INFO"
	.sectionflags	@""
	.align	4


	//----- nvinfo : EIATTR_CUDA_API_VERSION
	.align		4
        /*0000*/ 	.byte	0x04, 0x37
        /*0002*/ 	.short	(.L_539 - .L_538)
.L_538:
        /*0004*/ 	.word	0x00000082


	//----- nvinfo : EIATTR_KPARAM_INFO
	.align		4
.L_539:
        /*0008*/ 	.byte	0x04, 0x17
        /*000a*/ 	.short	(.L_541 - .L_540)
.L_540:
        /*000c*/ 	.word	0x00000000
        /*0010*/ 	.short	0x0000
        /*0012*/ 	.short	0x0070
        /*0014*/ 	.byte	0x00, 0xf0, 0x01, 0x28


	//----- nvinfo : EIATTR_SPARSE_MMA_MASK
	.align		4
.L_541:
        /*0018*/ 	.byte	0x03, 0x50
        /*001a*/ 	.short	0x0000


	//----- nvinfo : EIATTR_MAXREG_COUNT
	.align		4
        /*001c*/ 	.byte	0x03, 0x1b
        /*001e*/ 	.short	0x00a8


	//----- nvinfo : EIATTR_NUM_BARRIERS
	.align		4
        /*0020*/ 	.byte	0x02, 0x4c
        /*0022*/ 	.byte	0x10
	.zero		1


	//----- nvinfo : EIATTR_EXTERNS
	.align		4
        /*0024*/ 	.byte	0x04, 0x0f
        /*0026*/ 	.short	(.L_543 - .L_542)


	//   ....[0]....
	.align		4
.L_542:
        /*0028*/ 	.word	index@(__assertfail)


	//----- nvinfo : EIATTR_ANNOTATIONS
	.align		4
.L_543:
        /*002c*/ 	.byte	0x04, 0x55
        /*002e*/ 	.short	(.L_545 - .L_544)


	//   ....[0]....
.L_544:
        /* <DEDUP_REMOVED lines=46> */


	//----- nvinfo : EIATTR_MERCURY_ISA_VERSION
	.align		4
.L_545:
        /*02f8*/ 	.byte	0x03, 0x5f
        /*02fa*/ 	.short	0x0101


	//----- nvinfo : EIATTR_UNUSED_LOAD_BYTE_OFFSET
	.align		4
        /*02fc*/ 	.byte	0x04, 0x44
        /*02fe*/ 	.short	(.L_547 - .L_546)


	//   ....[0]....
.L_546:
        /*0300*/ 	.word	0x00000a70
        /*0304*/ 	.word	0x0000fff0


	//   ....[1]....
        /*0308*/ 	.word	0x0000c070
        /*030c*/ 	.word	0x0000fff0


	//----- nvinfo : EIATTR_INT_WARP_WIDE_INSTR_OFFSETS
	.align		4
.L_547:
        /*0310*/ 	.byte	0x04, 0x31
        /*0312*/ 	.short	(.L_549 - .L_548)


	//   ....[0]....
.L_548:
        /*0314*/ 	.word	0x00000160


	//   ....[1]....
        /*0318*/ 	.word	0x000001a0


	//   ....[2]....
        /*031c*/ 	.word	0x00000210


	//   ....[3]....
        /*0320*/ 	.word	0x00010d10


	//   ....[4]....
        /*0324*/ 	.word	0x00010da0


	//   ....[5]....
        /*0328*/ 	.word	0x00011500


	//   ....[6]....
        /*032c*/ 	.word	0x00013390


	//   ....[7]....
        /*0330*/ 	.word	0x00013420


	//----- nvinfo : EIATTR_COOP_GROUP_MASK_REGIDS
	.align		4
.L_549:
        /*0334*/ 	.byte	0x04, 0x29
        /*0336*/ 	.short	(.L_551 - .L_550)


	//   ....[0]....
.L_550:
        /*0338*/ 	.word	0xffffffff


	//   ....[1]....
        /*033c*/ 	.word	0xffffffff


	//   ....[2]....
        /*0340*/ 	.word	0xffffffff


	//   ....[3]....
        /*0344*/ 	.word	0xffffffff


	//   ....[4]....
        /*0348*/ 	.word	0xffffffff


	//   ....[5]....
        /*034c*/ 	.word	0xffffffff


	//   ....[6]....
        /*0350*/ 	.word	0xffffffff


	//   ....[7]....
        /*0354*/ 	.word	0xffffffff


	//   ....[8]....
        /*0358*/ 	.word	0xffffffff


	//   ....[9]....
        /*035c*/ 	.word	0xffffffff


	//   ....[10]....
        /*0360*/ 	.word	0xffffffff


	//   ....[11]....
        /*0364*/ 	.word	0xffffffff


	//   ....[12]....
        /*0368*/ 	.word	0xffffffff


	//   ....[13]....
        /*036c*/ 	.word	0xffffffff


	//   ....[14]....
        /*0370*/ 	.word	0xffffffff


	//   ....[15]....
        /*0374*/ 	.word	0xffffffff


	//   ....[16]....
        /*0378*/ 	.word	0xffffffff


	//   ....[17]....
        /*037c*/ 	.word	0xffffffff


	//   ....[18]....
        /*0380*/ 	.word	0xffffffff


	//   ....[19]....
        /*0384*/ 	.word	0xffffffff


	//   ....[20]....
        /*0388*/ 	.word	0xffffffff


	//   ....[21]....
        /*038c*/ 	.word	0xffffffff


	//   ....[22]....
        /*0390*/ 	.word	0xffffffff


	//   ....[23]....
        /*0394*/ 	.word	0xffffffff


	//   ....[24]....
        /*0398*/ 	.word	0xffffffff


	//   ....[25]....
        /*039c*/ 	.word	0xffffffff


	//   ....[26]....
        /*03a0*/ 	.word	0xffffffff


	//   ....[27]....
        /*03a4*/ 	.word	0xffffffff


	//   ....[28]....
        /*03a8*/ 	.word	0xffffffff


	//   ....[29]....
        /*03ac*/ 	.word	0xffffffff


	//   ....[30]....
        /*03b0*/ 	.word	0xffffffff


	//   ....[31]....
        /*03b4*/ 	.word	0xffffffff


	//   ....[32]....
        /*03b8*/ 	.word	0xffffffff


	//   ....[33]....
        /*03bc*/ 	.word	0xffffffff


	//   ....[34]....
        /*03c0*/ 	.word	0xffffffff


	//   ....[35]....
        /*03c4*/ 	.word	0xffffffff


	//   ....[36]....
        /*03c8*/ 	.word	0xffffffff


	//   ....[37]....
        /*03cc*/ 	.word	0xffffffff


	//   ....[38]....
        /*03d0*/ 	.word	0xffffffff


	//   ....[39]....
        /*03d4*/ 	.word	0xffffffff


	//   ....[40]....
        /*03d8*/ 	.word	0xffffffff


	//   ....[41]....
        /*03dc*/ 	.word	0xffffffff


	//   ....[42]....
        /*03e0*/ 	.word	0xffffffff


	//   ....[43]....
        /*03e4*/ 	.word	0xffffffff


	//   ....[44]....
        /*03e8*/ 	.word	0xffffffff


	//   ....[45]....
        /*03ec*/ 	.word	0xffffffff


	//   ....[46]....
        /*03f0*/ 	.word	0xffffffff


	//   ....[47]....
        /*03f4*/ 	.word	0xffffffff


	//   ....[48]....
        /*03f8*/ 	.word	0xffffffff


	//   ....[49]....
        /*03fc*/ 	.word	0xffffffff


	//   ....[50]....
        /*0400*/ 	.word	0xffffffff


	//   ....[51]....
        /*0404*/ 	.word	0xffffffff


	//   ....[52]....
        /*0408*/ 	.word	0xffffffff


	//   ....[53]....
        /*040c*/ 	.word	0xffffffff


	//   ....[54]....
        /*0410*/ 	.word	0xffffffff


	//   ....[55]....
        /*0414*/ 	.word	0xffffffff


	//   ....[56]....
        /*0418*/ 	.word	0xffffffff


	//   ....[57]....
        /*041c*/ 	.word	0xffffffff


	//   ....[58]....
        /*0420*/ 	.word	0xffffffff


	//   ....[59]....
        /*0424*/ 	.word	0xffffffff


	//   ....[60]....
        /*0428*/ 	.word	0xffffffff


	//   ....[61]....
        /*042c*/ 	.word	0xffffffff


	//   ....[62]....
        /*0430*/ 	.word	0xffffffff


	//   ....[63]....
        /*0434*/ 	.word	0xffffffff


	//   ....[64]....
        /*0438*/ 	.word	0xffffffff


	//   ....[65]....
        /*043c*/ 	.word	0xffffffff


	//   ....[66]....
        /*0440*/ 	.word	0xffffffff


	//   ....[67]....
        /*0444*/ 	.word	0xffffffff


	//   ....[68]....
        /*0448*/ 	.word	0xffffffff


	//   ....[69]....
        /*044c*/ 	.word	0xffffffff


	//   ....[70]....
        /*0450*/ 	.word	0xffffffff


	//   ....[71]....
        /*0454*/ 	.word	0xffffffff


	//   ....[72]....
        /*0458*/ 	.word	0xffffffff


	//   ....[73]....
        /*045c*/ 	.word	0xffffffff


	//   ....[74]....
        /*0460*/ 	.word	0xffffffff


	//   ....[75]....
        /*0464*/ 	.word	0xffffffff


	//   ....[76]....
        /*0468*/ 	.word	0xffffffff


	//   ....[77]....
        /*046c*/ 	.word	0xffffffff


	//   ....[78]....
        /*0470*/ 	.word	0xffffffff


	//   ....[79]....
        /*0474*/ 	.word	0xffffffff


	//   ....[80]....
        /*0478*/ 	.word	0xffffffff


	//   ....[81]....
        /*047c*/ 	.word	0xffffffff


	//   ....[82]....
        /*0480*/ 	.word	0xffffffff


	//   ....[83]....
        /*0484*/ 	.word	0xffffffff


	//   ....[84]....
        /*0488*/ 	.word	0xffffffff


	//   ....[85]....
        /*048c*/ 	.word	0xffffffff


	//   ....[86]....
        /*0490*/ 	.word	0xffffffff


	//   ....[87]....
        /*0494*/ 	.word	0xffffffff


	//   ....[88]....
        /*0498*/ 	.word	0xffffffff


	//   ....[89]....
        /*049c*/ 	.word	0xffffffff


	//   ....[90]....
        /*04a0*/ 	.word	0xffffffff


	//   ....[91]....
        /*04a4*/ 	.word	0xffffffff


	//   ....[92]....
        /*04a8*/ 	.word	0xffffffff


	//   ....[93]....
        /*04ac*/ 	.word	0xffffffff


	//   ....[94]....
        /*04b0*/ 	.word	0xffffffff


	//   ....[95]....
        /*04b4*/ 	.word	0xffffffff


	//   ....[96]....
        /*04b8*/ 	.word	0xffffffff


	//   ....[97]....
        /*04bc*/ 	.word	0xffffffff


	//   ....[98]....
        /*04c0*/ 	.word	0xffffffff


	//   ....[99]....
        /*04c4*/ 	.word	0xffffffff


	//   ....[100]....
        /*04c8*/ 	.word	0xffffffff


	//   ....[101]....
        /*04cc*/ 	.word	0xffffffff


	//   ....[102]....
        /*04d0*/ 	.word	0xffffffff


	//   ....[103]....
        /*04d4*/ 	.word	0xffffffff


	//   ....[104]....
        /*04d8*/ 	.word	0xffffffff


	//   ....[105]....
        /*04dc*/ 	.word	0xffffffff


	//   ....[106]....
        /*04e0*/ 	.word	0xffffffff


	//   ....[107]....
        /*04e4*/ 	.word	0xffffffff


	//   ....[108]....
        /*04e8*/ 	.word	0xffffffff


	//   ....[109]....
        /*04ec*/ 	.word	0xffffffff


	//   ....[110]....
        /*04f0*/ 	.word	0xffffffff


	//   ....[111]....
        /*04f4*/ 	.word	0xffffffff


	//   ....[112]....
        /*04f8*/ 	.word	0xffffffff


	//   ....[113]....
        /*04fc*/ 	.word	0xffffffff


	//   ....[114]....
        /*0500*/ 	.word	0xffffffff


	//   ....[115]....
        /*0504*/ 	.word	0xffffffff


	//   ....[116]....
        /*0508*/ 	.word	0xffffffff


	//   ....[117]....
        /*050c*/ 	.word	0xffffffff


	//   ....[118]....
        /*0510*/ 	.word	0xffffffff


	//   ....[119]....
        /*0514*/ 	.word	0xffffffff


	//   ....[120]....
        /*0518*/ 	.word	0xffffffff


	//   ....[121]....
        /*051c*/ 	.word	0xffffffff


	//   ....[122]....
        /*0520*/ 	.word	0xffffffff


	//   ....[123]....
        /*0524*/ 	.word	0x0500000f


	//   ....[124]....
        /*0528*/ 	.word	0x0500000f


	//----- nvinfo : EIATTR_COOP_GROUP_INSTR_OFFSETS
	.align		4
.L_551:
        /*052c*/ 	.byte	0x04, 0x28
        /*052e*/ 	.short	(.L_553 - .L_552)


	//   ....[0]....
.L_552:
        /*0530*/ 	.word	0x00000070


	//   ....[1]....
        /*0534*/ 	.word	0x00000170


	//   ....[2]....
        /*0538*/ 	.word	0x000001c0


	//   ....[3]....
        /*053c*/ 	.word	0x000003f0


	//   ....[4]....
        /*0540*/ 	.word	0x00000550


	//   ....[5]....
        /*0544*/ 	.word	0x00000670


	//   ....[6]....
        /*0548*/ 	.word	0x000007d0


	//   ....[7]....
        /*054c*/ 	.word	0x000017c0


	//   ....[8]....
        /*0550*/ 	.word	0x00003390


	//   ....[9]....
        /*0554*/ 	.word	0x00003400


	//   ....[10]....
        /*0558*/ 	.word	0x00003e20


	//   ....[11]....
        /*055c*/ 	.word	0x00003e80


	//   ....[12]....
        /*0560*/ 	.word	0x000064f0


	//   ....[13]....
        /*0564*/ 	.word	0x00006630


	//   ....[14]....
        /*0568*/ 	.word	0x00006ff0


	//   ....[15]....
        /*056c*/ 	.word	0x000070a0


	//   ....[16]....
        /*0570*/ 	.word	0x00009890


	//   ....[17]....
        /*0574*/ 	.word	0x000098b0


	//   ....[18]....
        /*0578*/ 	.word	0x000098e0


	//   ....[19]....
        /*057c*/ 	.word	0x000098f0


	//   ....[20]....
        /*0580*/ 	.word	0x0000b520


	//   ....[21]....
        /*0584*/ 	.word	0x0000b530


	//   ....[22]....
        /*0588*/ 	.word	0x0000b560


	//   ....[23]....
        /*058c*/ 	.word	0x0000b570


	//   ....[24]....
        /*0590*/ 	.word	0x0000cc20


	//   ....[25]....
        /*0594*/ 	.word	0x0000cc50


	//   ....[26]....
        /*0598*/ 	.word	0x0000cc80


	//   ....[27]....
        /*059c*/ 	.word	0x0000ccb0


	//   ....[28]....
        /*05a0*/ 	.word	0x0000cce0


	//   ....[29]....
        /*05a4*/ 	.word	0x0000cd10


	//   ....[30]....
        /*05a8*/ 	.word	0x0000cd40


	//   ....[31]....
        /*05ac*/ 	.word	0x0000cd70


	//   ....[32]....
        /*05b0*/ 	.word	0x0000cda0


	//   ....[33]....
        /*05b4*/ 	.word	0x0000cdd0


	//   ....[34]....
        /*05b8*/ 	.word	0x0000ce00


	//   ....[35]....
        /*05bc*/ 	.word	0x0000ce30


	//   ....[36]....
        /*05c0*/ 	.word	0x0000ce60


	//   ....[37]....
        /*05c4*/ 	.word	0x0000ceb0


	//   ....[38]....
        /*05c8*/ 	.word	0x0000cf00


	//   ....[39]....
        /*05cc*/ 	.word	0x0000cf50


	//   ....[40]....
        /*05d0*/ 	.word	0x0000cf80


	//   ....[41]....
        /*05d4*/ 	.word	0x0000cfb0


	//   ....[42]....
        /*05d8*/ 	.word	0x0000cff0


	//   ....[43]....
        /*05dc*/ 	.word	0x0000d030


	//   ....[44]....
        /*05e0*/ 	.word	0x0000d060


	//   ....[45]....
        /*05e4*/ 	.word	0x0000d090


	//   ....[46]....
        /*05e8*/ 	.word	0x0000d0c0


	//   ....[47]....
        /*05ec*/ 	.word	0x0000d0f0


	//   ....[48]....
        /*05f0*/ 	.word	0x0000d120


	//   ....[49]....
        /*05f4*/ 	.word	0x0000d150


	//   ....[50]....
        /*05f8*/ 	.word	0x0000d180


	//   ....[51]....
        /*05fc*/ 	.word	0x0000d1b0


	//   ....[52]....
        /*0600*/ 	.word	0x0000d1e0


	//   ....[53]....
        /*0604*/ 	.word	0x0000d260


	//   ....[54]....
        /*0608*/ 	.word	0x0000d290


	//   ....[55]....
        /*060c*/ 	.word	0x0000d2c0


	//   ....[56]....
        /*0610*/ 	.word	0x0000d2f0


	//   ....[57]....
        /*0614*/ 	.word	0x0000d320


	//   ....[58]....
        /*0618*/ 	.word	0x0000d350


	//   ....[59]....
        /*061c*/ 	.word	0x0000d380


	//   ....[60]....
        /*0620*/ 	.word	0x0000d3b0


	//   ....[61]....
        /*0624*/ 	.word	0x0000d3e0


	//   ....[62]....
        /*0628*/ 	.word	0x0000d410


	//   ....[63]....
        /*062c*/ 	.word	0x0000d440


	//   ....[64]....
        /*0630*/ 	.word	0x0000d460


	//   ....[65]....
        /*0634*/ 	.word	0x0000d470


	//   ....[66]....
        /*0638*/ 	.word	0x0000d480


	//   ....[67]....
        /*063c*/ 	.word	0x0000d490


	//   ....[68]....
        /*0640*/ 	.word	0x0000d4a0


	//   ....[69]....
        /*0644*/ 	.word	0x0000d4b0


	//   ....[70]....
        /*0648*/ 	.word	0x0000d4c0


	//   ....[71]....
        /*064c*/ 	.word	0x0000d4d0


	//   ....[72]....
        /*0650*/ 	.word	0x0000d4e0


	//   ....[73]....
        /*0654*/ 	.word	0x0000d4f0


	//   ....[74]....
        /*0658*/ 	.word	0x0000d500


	//   ....[75]....
        /*065c*/ 	.word	0x0000d510


	//   ....[76]....
        /*0660*/ 	.word	0x0000d520


	//   ....[77]....
        /*0664*/ 	.word	0x0000d530


	//   ....[78]....
        /*0668*/ 	.word	0x0000d550


	//   ....[79]....
        /*066c*/ 	.word	0x0000d560


	//   ....[80]....
        /*0670*/ 	.word	0x0000d570


	//   ....[81]....
        /*0674*/ 	.word	0x0000d580


	//   ....[82]....
        /*0678*/ 	.word	0x0000d590


	//   ....[83]....
        /*067c*/ 	.word	0x0000d5a0


	//   ....[84]....
        /*0680*/ 	.word	0x0000d5b0


	//   ....[85]....
        /*0684*/ 	.word	0x0000d5c0


	//   ....[86]....
        /*0688*/ 	.word	0x0000d5d0


	//   ....[87]....
        /*068c*/ 	.word	0x0000d5e0


	//   ....[88]....
        /*0690*/ 	.word	0x0000f840


	//   ....[89]....
        /*0694*/ 	.word	0x0000fa20


	//   ....[90]....
        /*0698*/ 	.word	0x0000fa50


	//   ....[91]....
        /*069c*/ 	.word	0x0000fa80


	//   ....[92]....
        /*06a0*/ 	.word	0x0000fac0


	//   ....[93]....
        /*06a4*/ 	.word	0x0000faf0


	//   ....[94]....
        /*06a8*/ 	.word	0x0000fb30


	//   ....[95]....
        /*06ac*/ 	.word	0x0000fcc0


	//   ....[96]....
        /*06b0*/ 	.word	0x0000fcf0


	//   ....[97]....
        /*06b4*/ 	.word	0x0000fd20


	//   ....[98]....
        /*06b8*/ 	.word	0x0000fd50


	//   ....[99]....
        /*06bc*/ 	.word	0x0000fd80


	//   ....[100]....
        /*06c0*/ 	.word	0x0000fdc0


	//   ....[101]....
        /*06c4*/ 	.word	0x0000fe60


	//   ....[102]....
        /*06c8*/ 	.word	0x0000fef0


	//   ....[103]....
        /*06cc*/ 	.word	0x0000ffa0


	//   ....[104]....
        /*06d0*/ 	.word	0x00011620


	//   ....[105]....
        /*06d4*/ 	.word	0x00014250


	//   ....[106]....
        /*06d8*/ 	.word	0x00014280


	//   ....[107]....
        /*06dc*/ 	.word	0x000142b0


	//   ....[108]....
        /*06e0*/ 	.word	0x000142f0


	//   ....[109]....
        /*06e4*/ 	.word	0x00014320


	//   ....[110]....
        /*06e8*/ 	.word	0x00014330


	//   ....[111]....
        /*06ec*/ 	.word	0x00014360


	//   ....[112]....
        /*06f0*/ 	.word	0x00014370


	//   ....[113]....
        /*06f4*/ 	.word	0x000144b0


	//   ....[114]....
        /*06f8*/ 	.word	0x000144e0


	//   ....[115]....
        /*06fc*/ 	.word	0x00014510


	//   ....[116]....
        /*0700*/ 	.word	0x00014540


	//   ....[117]....
        /*0704*/ 	.word	0x00014570


	//   ....[118]....
        /*0708*/ 	.word	0x000145b0


	//   ....[119]....
        /*070c*/ 	.word	0x00014640


	//   ....[120]....
        /*0710*/ 	.word	0x000146d0


	//   ....[121]....
        /*0714*/ 	.word	0x00014740


	//   ....[122]....
        /*0718*/ 	.word	0x00014dd0


	//   ....[123]....
        /*071c*/ 	.word	0x000153d0


	//   ....[124]....
        /*0720*/ 	.word	0x00015850


	//----- nvinfo : EIATTR_REG_RECONFIG
	.align		4
.L_553:
        /*0724*/ 	.byte	0x01, 0x54
	.zero		2


	//----- nvinfo : EIATTR_SYSCALL_OFFSETS
	.align		4
        /*0728*/ 	.byte	0x04, 0x46
        /*072a*/ 	.short	(.L_555 - .L_554)


	//   ....[0]....
.L_554:
        /*072c*/ 	.word	0x000019a0


	//   ....[1]....
        /*0730*/ 	.word	0x00010f40


	//   ....[2]....
        /*0734*/ 	.word	0x00011080


	//   ....[3]....
        /*0738*/ 	.word	0x000111c0


	//   ....[4]....
        /*073c*/ 	.word	0x000112e0


	//----- nvinfo : EIATTR_MBARRIER_INSTR_OFFSETS
	.align		4
.L_555:
        /*0740*/ 	.byte	0x04, 0x39
        /*0742*/ 	.short	(.L_557 - .L_556)


	//   ....[0]....
.L_556:
        /*0744*/ 	.word	0x000002a0
        /*0748*/ 	.word	0x000000ff
        /*074c*/ 	.word	0x00038800
        /*0750*/ 	.short	0x0100
        /*0752*/ 	.byte	0x08
	.zero		1


	//   ....[1]....
        /*0754*/ 	.word	0x000002b0
        /*0758*/ 	.word	0x000000ff
        /*075c*/ 	.word	0x00038820
        /*0760*/ 	.short	0x0100
        /*0762*/ 	.byte	0x08
	.zero		1


	//   ....[2]....
        /*0764*/ 	.word	0x000003a0
        /*0768*/ 	.word	0x000000ff
        /*076c*/ 	.word	0x00038830
        /*0770*/ 	.short	0x0100
        /*0772*/ 	.byte	0x08
	.zero		1


	//   ....[3]....
        /*0774*/ 	.word	0x000003b0
        /*0778*/ 	.word	0x000000ff
        /*077c*/ 	.word	0x00038840
        /*0780*/ 	.short	0x0100
        /*0782*/ 	.byte	0x08
	.zero		1


	//   ....[4]....
        /*0784*/ 	.word	0x000003c0
        /*0788*/ 	.word	0x000000ff
        /*078c*/ 	.word	0x00038838
        /*0790*/ 	.short	0x0100
        /*0792*/ 	.byte	0x08
	.zero		1


	//   ....[5]....
        /*0794*/ 	.word	0x000003d0
        /*0798*/ 	.word	0x000000ff
        /*079c*/ 	.word	0x00038848
        /*07a0*/ 	.short	0x0100
        /*07a2*/ 	.byte	0x08
	.zero		1


	//   ....[6]....
        /*07a4*/ 	.word	0x00000500
        /*07a8*/ 	.word	0x000000ff
        /*07ac*/ 	.word	0x00038850
        /*07b0*/ 	.short	0x0100
        /*07b2*/ 	.byte	0x08
	.zero		1


	//   ....[7]....
        /*07b4*/ 	.word	0x00000510
        /*07b8*/ 	.word	0x000000ff
        /*07bc*/ 	.word	0x00038860
        /*07c0*/ 	.short	0x0100
        /*07c2*/ 	.byte	0x08
	.zero		1


	//   ....[8]....
        /*07c4*/ 	.word	0x00000520
        /*07c8*/ 	.word	0x000000ff
        /*07cc*/ 	.word	0x00038858
        /*07d0*/ 	.short	0x0100
        /*07d2*/ 	.byte	0x08
	.zero		1


	//   ....[9]....
        /*07d4*/ 	.word	0x00000530
        /*07d8*/ 	.word	0x000000ff
        /*07dc*/ 	.word	0x00038868
        /*07e0*/ 	.short	0x0100
        /*07e2*/ 	.byte	0x08
	.zero		1


	//   ....[10]....
        /*07e4*/ 	.word	0x00000620
        /*07e8*/ 	.word	0x000000ff
        /*07ec*/ 	.word	0x00038870
        /*07f0*/ 	.short	0x0100
        /*07f2*/ 	.byte	0x06
	.zero		1


	//   ....[11]....
        /*07f4*/ 	.word	0x00000630
        /*07f8*/ 	.word	0x000000ff
        /*07fc*/ 	.word	0x00038880
        /*0800*/ 	.short	0x0100
        /*0802*/ 	.byte	0x06
	.zero		1


	//   ....[12]....
        /*0804*/ 	.word	0x00000640
        /*0808*/ 	.word	0x000000ff
        /*080c*/ 	.word	0x00038878
        /*0810*/ 	.short	0x0100
        /*0812*/ 	.byte	0x06
	.zero		1


	//   ....[13]....
        /*0814*/ 	.word	0x00000650
        /*0818*/ 	.word	0x000000ff
        /*081c*/ 	.word	0x00038888
        /*0820*/ 	.short	0x0100
        /*0822*/ 	.byte	0x06
	.zero		1


	//   ....[14]....
        /*0824*/ 	.word	0x00000780
        /*0828*/ 	.word	0x000000ff
        /*082c*/ 	.word	0x00038890
        /*0830*/ 	.short	0x0100
        /*0832*/ 	.byte	0x08
	.zero		1


	//   ....[15]....
        /*0834*/ 	.word	0x00000790
        /*0838*/ 	.word	0x000000ff
        /*083c*/ 	.word	0x000388a0
        /*0840*/ 	.short	0x0100
        /*0842*/ 	.byte	0x08
	.zero		1


	//   ....[16]....
        /*0844*/ 	.word	0x000007a0
        /*0848*/ 	.word	0x000000ff
        /*084c*/ 	.word	0x00038898
        /*0850*/ 	.short	0x0100
        /*0852*/ 	.byte	0x08
	.zero		1


	//   ....[17]....
        /*0854*/ 	.word	0x000007b0
        /*0858*/ 	.word	0x000000ff
        /*085c*/ 	.word	0x000388a8
        /*0860*/ 	.short	0x0100
        /*0862*/ 	.byte	0x08
	.zero		1


	//   ....[18]....
        /*0864*/ 	.word	0x000008e0
        /*0868*/ 	.word	0x000000ff
        /*086c*/ 	.word	0x000388b0
        /*0870*/ 	.short	0x0100
        /*0872*/ 	.byte	0x08
	.zero		1


	//   ....[19]....
        /*0874*/ 	.word	0x000008f0
        /*0878*/ 	.word	0x000000ff
        /*087c*/ 	.word	0x000388c0
        /*0880*/ 	.short	0x0100
        /*0882*/ 	.byte	0x08
	.zero		1


	//   ....[20]....
        /*0884*/ 	.word	0x00000900
        /*0888*/ 	.word	0x000000ff
        /*088c*/ 	.word	0x000388b8
        /*0890*/ 	.short	0x0100
        /*0892*/ 	.byte	0x08
	.zero		1


	//   ....[21]....
        /*0894*/ 	.word	0x00000910
        /*0898*/ 	.word	0x000000ff
        /*089c*/ 	.word	0x000388c8
        /*08a0*/ 	.short	0x0100
        /*08a2*/ 	.byte	0x08
	.zero		1


	//   ....[22]....
        /*08a4*/ 	.word	0x00001cd0
        /*08a8*/ 	.word	0x000000ff
        /*08ac*/ 	.word	0x00038800
        /*08b0*/ 	.short	0x010a
        /*08b2*/ 	.byte	0x29
	.zero		1


	//   ....[23]....
        /*08b4*/ 	.word	0x00001d70
        /*08b8*/ 	.word	0x00000002
        /*08bc*/ 	.word	0x00038830
        /*08c0*/ 	.short	0x010a
        /*08c2*/ 	.byte	0x3f
	.zero		1


	//   ....[24]....
        /*08c4*/ 	.word	0x00001de0
        /*08c8*/ 	.word	0x00000002
        /*08cc*/ 	.word	0x00038830
        /*08d0*/ 	.short	0x010a
        /*08d2*/ 	.byte	0x3f
	.zero		1


	//   ....[25]....
        /*08d4*/ 	.word	0x00002c20
        /*08d8*/ 	.word	0x00000002
        /*08dc*/ 	.word	0x00000000
        /*08e0*/ 	.short	0x0101
        /*08e2*/ 	.byte	0x3f
	.zero		1


	//   ....[26]....
        /*08e4*/ 	.word	0x00005360
        /*08e8*/ 	.word	0x000000ff
        /*08ec*/ 	.word	0x00038830
        /*08f0*/ 	.short	0x010a
        /*08f2*/ 	.byte	0x06
	.zero		1


	//   ....[27]....
        /*08f4*/ 	.word	0x000053a0
        /*08f8*/ 	.word	0x000000ff
        /*08fc*/ 	.word	0x00038830
        /*0900*/ 	.short	0x010a
        /*0902*/ 	.byte	0x06
	.zero		1


	//   ....[28]....
        /*0904*/ 	.word	0x000056f0
        /*0908*/ 	.word	0x000000ff
        /*090c*/ 	.word	0x00038850
        /*0910*/ 	.short	0x010a
        /*0912*/ 	.byte	0x06
	.zero		1


	//   ....[29]....
        /*0914*/ 	.word	0x00005730
        /*0918*/ 	.word	0x000000ff
        /*091c*/ 	.word	0x00038850
        /*0920*/ 	.short	0x010a
        /*0922*/ 	.byte	0x06
	.zero		1


	//   ....[30]....
        /*0924*/ 	.word	0x00007af0
        /*0928*/ 	.word	0x00000002
        /*092c*/ 	.word	0x00000000
        /*0930*/ 	.short	0x0101
        /*0932*/ 	.byte	0x3f
	.zero		1


	//   ....[31]....
        /*0934*/ 	.word	0x00007cc0
        /*0938*/ 	.word	0x000000ff
        /*093c*/ 	.word	0x00000000
        /*0940*/ 	.short	0x0101
        /*0942*/ 	.byte	0x06
	.zero		1


	//   ....[32]....
        /*0944*/ 	.word	0x00008790
        /*0948*/ 	.word	0x000000ff
        /*094c*/ 	.word	0x00038830
        /*0950*/ 	.short	0x010a
        /*0952*/ 	.byte	0x06
	.zero		1


	//   ....[33]....
        /*0954*/ 	.word	0x000087d0
        /*0958*/ 	.word	0x000000ff
        /*095c*/ 	.word	0x00038830
        /*0960*/ 	.short	0x010a
        /*0962*/ 	.byte	0x06
	.zero		1


	//   ....[34]....
        /*0964*/ 	.word	0x00008b20
        /*0968*/ 	.word	0x000000ff
        /*096c*/ 	.word	0x00038850
        /*0970*/ 	.short	0x010a
        /*0972*/ 	.byte	0x06
	.zero		1


	//   ....[35]....
        /*0974*/ 	.word	0x00008b60
        /*0978*/ 	.word	0x000000ff
        /*097c*/ 	.word	0x00038850
        /*0980*/ 	.short	0x010a
        /*0982*/ 	.byte	0x06
	.zero		1


	//   ....[36]....
        /*0984*/ 	.word	0x0000a5d0
        /*0988*/ 	.word	0x00000002
        /*098c*/ 	.word	0x00000000
        /*0990*/ 	.short	0x0101
        /*0992*/ 	.byte	0x3f
	.zero		1


	//   ....[37]....
        /*0994*/ 	.word	0x0000a7f0
        /*0998*/ 	.word	0x000000ff
        /*099c*/ 	.word	0x00000000
        /*09a0*/ 	.short	0x0101
        /*09a2*/ 	.byte	0x06
	.zero		1


	//   ....[38]....
        /*09a4*/ 	.word	0x0000b1f0
        /*09a8*/ 	.word	0x000000ff
        /*09ac*/ 	.word	0x00038850
        /*09b0*/ 	.short	0x010a
        /*09b2*/ 	.byte	0x10
	.zero		1


	//   ....[39]....
        /*09b4*/ 	.word	0x0000b230
        /*09b8*/ 	.word	0x000000ff
        /*09bc*/ 	.word	0x00038850
        /*09c0*/ 	.short	0x010a
        /*09c2*/ 	.byte	0x10
	.zero		1


	//   ....[40]....
        /*09c4*/ 	.word	0x0000bbd0
        /*09c8*/ 	.word	0x000000ff
        /*09cc*/ 	.word	0x00000000
        /*09d0*/ 	.short	0x0101
        /*09d2*/ 	.byte	0x04
	.zero		1


	//   ....[41]....
        /*09d4*/ 	.word	0x0000e480
        /*09d8*/ 	.word	0x00000003
        /*09dc*/ 	.word	0x00000000
        /*09e0*/ 	.short	0x0101
        /*09e2*/ 	.byte	0x3f
	.zero		1


	//   ....[42]....
        /*09e4*/ 	.word	0x00011850
        /*09e8*/ 	.word	0x00000003
        /*09ec*/ 	.word	0x00038880
        /*09f0*/ 	.short	0x010a
        /*09f2*/ 	.byte	0x3f
	.zero		1


	//   ....[43]....
        /*09f4*/ 	.word	0x00011a60
        /*09f8*/ 	.word	0x00000003
        /*09fc*/ 	.word	0x00038840
        /*0a00*/ 	.short	0x010a
        /*0a02*/ 	.byte	0x3f
	.zero		1


	//   ....[44]....
        /*0a04*/ 	.word	0x00011e40
        /*0a08*/ 	.word	0x000000ff
        /*0a0c*/ 	.word	0x00038820
        /*0a10*/ 	.short	0x010a
        /*0a12*/ 	.byte	0x29
	.zero		1


	//   ....[45]....
        /*0a14*/ 	.word	0x00012120
        /*0a18*/ 	.word	0x00000004
        /*0a1c*/ 	.word	0x00038880
        /*0a20*/ 	.short	0x010a
        /*0a22*/ 	.byte	0x3f
	.zero		1


	//   ....[46]....
        /*0a24*/ 	.word	0x000124a0
        /*0a28*/ 	.word	0x00000004
        /*0a2c*/ 	.word	0x00038840
        /*0a30*/ 	.short	0x010a
        /*0a32*/ 	.byte	0x3f
	.zero		1


	//   ....[47]....
        /*0a34*/ 	.word	0x00012890
        /*0a38*/ 	.word	0x00000003
        /*0a3c*/ 	.word	0x00038870
        /*0a40*/ 	.short	0x010a
        /*0a42*/ 	.byte	0x3f
	.zero		1


	//   ....[48]....
        /*0a44*/ 	.word	0x00012900
        /*0a48*/ 	.word	0x00000002
        /*0a4c*/ 	.word	0x00038860
        /*0a50*/ 	.short	0x010a
        /*0a52*/ 	.byte	0x3f
	.zero		1


	//   ....[49]....
        /*0a54*/ 	.word	0x00013300
        /*0a58*/ 	.word	0x00000002
        /*0a5c*/ 	.word	0x00038850
        /*0a60*/ 	.short	0x0101
        /*0a62*/ 	.byte	0x3f
	.zero		1


	//   ....[50]....
        /*0a64*/ 	.word	0x00013340
        /*0a68*/ 	.word	0x00000002
        /*0a6c*/ 	.word	0x00000000
        /*0a70*/ 	.short	0x0101
        /*0a72*/ 	.byte	0x3f
	.zero		1


	//   ....[51]....
        /*0a74*/ 	.word	0x00013500
        /*0a78*/ 	.word	0x00000003
        /*0a7c*/ 	.word	0x00038870
        /*0a80*/ 	.short	0x010a
        /*0a82*/ 	.byte	0x3f
	.zero		1


	//   ....[52]....
        /*0a84*/ 	.word	0x00013590
        /*0a88*/ 	.word	0x00000003
        /*0a8c*/ 	.word	0x00038860
        /*0a90*/ 	.short	0x010a
        /*0a92*/ 	.byte	0x3f
	.zero		1


	//   ....[53]....
        /*0a94*/ 	.word	0x00013f60
        /*0a98*/ 	.word	0x00000003
        /*0a9c*/ 	.word	0x00038850
        /*0aa0*/ 	.short	0x0101
        /*0aa2*/ 	.byte	0x3f
	.zero		1


	//   ....[54]....
        /*0aa4*/ 	.word	0x00013fb0
        /*0aa8*/ 	.word	0x00000000
        /*0aac*/ 	.word	0x00000000
        /*0ab0*/ 	.short	0x0101
        /*0ab2*/ 	.byte	0x3f
	.zero		1


	//   ....[55]....
        /*0ab4*/ 	.word	0x00014d50
        /*0ab8*/ 	.word	0x00000000
        /*0abc*/ 	.word	0x00038820
        /*0ac0*/ 	.short	0x010a
        /*0ac2*/ 	.byte	0x3f
	.zero		1


	//   ....[56]....
        /*0ac4*/ 	.word	0x00014f10
        /*0ac8*/ 	.word	0x00000006
        /*0acc*/ 	.word	0x00000000
        /*0ad0*/ 	.short	0x010a
        /*0ad2*/ 	.byte	0x3f
	.zero		1


	//   ....[57]....
        /*0ad4*/ 	.word	0x00014f80
        /*0ad8*/ 	.word	0x00000007
        /*0adc*/ 	.word	0x00000000
        /*0ae0*/ 	.short	0x010a
        /*0ae2*/ 	.byte	0x3f
	.zero		1


	//   ....[58]....
        /*0ae4*/ 	.word	0x00014fe0
        /*0ae8*/ 	.word	0x00000004
        /*0aec*/ 	.word	0x00038860
        /*0af0*/ 	.short	0x010a
        /*0af2*/ 	.byte	0x3f
	.zero		1


	//   ....[59]....
        /*0af4*/ 	.word	0x00015030
        /*0af8*/ 	.word	0x00000003
        /*0afc*/ 	.word	0x00038860
        /*0b00*/ 	.short	0x010a
        /*0b02*/ 	.byte	0x3f
	.zero		1


	//   ....[60]....
        /*0b04*/ 	.word	0x00015070
        /*0b08*/ 	.word	0x00000004
        /*0b0c*/ 	.word	0x00038880
        /*0b10*/ 	.short	0x010a
        /*0b12*/ 	.byte	0x3f
	.zero		1


	//   ....[61]....
        /*0b14*/ 	.word	0x00015090
        /*0b18*/ 	.word	0x00000003
        /*0b1c*/ 	.word	0x00038880
        /*0b20*/ 	.short	0x010a
        /*0b22*/ 	.byte	0x3f
	.zero		1


	//   ....[62]....
        /*0b24*/ 	.word	0x00015100
        /*0b28*/ 	.word	0x00000003
        /*0b2c*/ 	.word	0x00038800
        /*0b30*/ 	.short	0x010a
        /*0b32*/ 	.byte	0x3f
	.zero		1


	//   ....[63]....
        /*0b34*/ 	.word	0x00015150
        /*0b38*/ 	.word	0x00000002
        /*0b3c*/ 	.word	0x00038830
        /*0b40*/ 	.short	0x010a
        /*0b42*/ 	.byte	0x3f
	.zero		1


	//   ....[64]....
        /*0b44*/ 	.word	0x000151b0
        /*0b48*/ 	.word	0x00000007
        /*0b4c*/ 	.word	0x00038830
        /*0b50*/ 	.short	0x010a
        /*0b52*/ 	.byte	0x3f
	.zero		1


	//   ....[65]....
        /*0b54*/ 	.word	0x00015210
        /*0b58*/ 	.word	0x00000007
        /*0b5c*/ 	.word	0x00038850
        /*0b60*/ 	.short	0x010a
        /*0b62*/ 	.byte	0x3f
	.zero		1


	//   ....[66]....
        /*0b64*/ 	.word	0x00015270
        /*0b68*/ 	.word	0x00000007
        /*0b6c*/ 	.word	0x00038830
        /*0b70*/ 	.short	0x010a
        /*0b72*/ 	.byte	0x3f
	.zero		1


	//   ....[67]....
        /*0b74*/ 	.word	0x000152d0
        /*0b78*/ 	.word	0x00000007
        /*0b7c*/ 	.word	0x00038850
        /*0b80*/ 	.short	0x010a
        /*0b82*/ 	.byte	0x3f
	.zero		1


	//   ....[68]....
        /*0b84*/ 	.word	0x00015330
        /*0b88*/ 	.word	0x00000005
        /*0b8c*/ 	.word	0x00038850
        /*0b90*/ 	.short	0x010a
        /*0b92*/ 	.byte	0x3f
	.zero		1


	//   ....[69]....
        /*0b94*/ 	.word	0x00015480
        /*0b98*/ 	.word	0x00000003
        /*0b9c*/ 	.word	0x00038880
        /*0ba0*/ 	.short	0x010a
        /*0ba2*/ 	.byte	0x3f
	.zero		1


	//   ....[70]....
        /*0ba4*/ 	.word	0x000154d0
        /*0ba8*/ 	.word	0x00000003
        /*0bac*/ 	.word	0x00038840
        /*0bb0*/ 	.short	0x010a
        /*0bb2*/ 	.byte	0x3f
	.zero		1


	//   ....[71]....
        /*0bb4*/ 	.word	0x00015520
        /*0bb8*/ 	.word	0x00000013
        /*0bbc*/ 	.word	0x00038820
        /*0bc0*/ 	.short	0x010a
        /*0bc2*/ 	.byte	0x3f
	.zero		1


	//   ....[72]....
        /*0bc4*/ 	.word	0x00015570
        /*0bc8*/ 	.word	0x00000004
        /*0bcc*/ 	.word	0x00038880
        /*0bd0*/ 	.short	0x010a
        /*0bd2*/ 	.byte	0x3f
	.zero		1


	//   ....[73]....
        /*0bd4*/ 	.word	0x000155c0
        /*0bd8*/ 	.word	0x00000004
        /*0bdc*/ 	.word	0x00038840
        /*0be0*/ 	.short	0x010a
        /*0be2*/ 	.byte	0x3f
	.zero		1


	//   ....[74]....
        /*0be4*/ 	.word	0x00015620
        /*0be8*/ 	.word	0x00000003
        /*0bec*/ 	.word	0x00038870
        /*0bf0*/ 	.short	0x010a
        /*0bf2*/ 	.byte	0x3f
	.zero		1


	//   ....[75]....
        /*0bf4*/ 	.word	0x00015680
        /*0bf8*/ 	.word	0x00000004
        /*0bfc*/ 	.word	0x00038860
        /*0c00*/ 	.short	0x010a
        /*0c02*/ 	.byte	0x3f
	.zero		1


	//   ....[76]....
        /*0c04*/ 	.word	0x000156d0
        /*0c08*/ 	.word	0x00000003
        /*0c0c*/ 	.word	0x00038870
        /*0c10*/ 	.short	0x010a
        /*0c12*/ 	.byte	0x3f
	.zero		1


	//   ....[77]....
        /*0c14*/ 	.word	0x00015720
        /*0c18*/ 	.word	0x00000003
        /*0c1c*/ 	.word	0x00038860
        /*0c20*/ 	.short	0x010a
        /*0c22*/ 	.byte	0x3f
	.zero		1


	//   ....[78]....
        /*0c24*/ 	.word	0x00015770
        /*0c28*/ 	.word	0x00000000
        /*0c2c*/ 	.word	0x00038820
        /*0c30*/ 	.short	0x010a
        /*0c32*/ 	.byte	0x3f
	.zero		1


	//   ....[79]....
        /*0c34*/ 	.word	0x00015910
        /*0c38*/ 	.word	0x00000006
        /*0c3c*/ 	.word	0x00000000
        /*0c40*/ 	.short	0x010a
        /*0c42*/ 	.byte	0x3f
	.zero		1


	//   ....[80]....
        /*0c44*/ 	.word	0x00015960
        /*0c48*/ 	.word	0x00000007
        /*0c4c*/ 	.word	0x00000000
        /*0c50*/ 	.short	0x010a
        /*0c52*/ 	.byte	0x3f
	.zero		1


	//   ....[81]....
        /*0c54*/ 	.word	0x000159b0
        /*0c58*/ 	.word	0x00000004
        /*0c5c*/ 	.word	0x00038860
        /*0c60*/ 	.short	0x010a
        /*0c62*/ 	.byte	0x3f
	.zero		1


	//   ....[82]....
        /*0c64*/ 	.word	0x00015a00
        /*0c68*/ 	.word	0x00000003
        /*0c6c*/ 	.word	0x00038860
        /*0c70*/ 	.short	0x010a
        /*0c72*/ 	.byte	0x3f
	.zero		1


	//   ....[83]....
        /*0c74*/ 	.word	0x00015a50
        /*0c78*/ 	.word	0x00000004
        /*0c7c*/ 	.word	0x00038880
        /*0c80*/ 	.short	0x010a
        /*0c82*/ 	.byte	0x3f
	.zero		1


	//----- nvinfo : EIATTR_NUM_MBARRIERS
	.align		4
.L_557:
        /*0c84*/ 	.byte	0x03, 0x38
        /*0c86*/ 	.short	0x0016


	//----- nvinfo : EIATTR_EXIT_INSTR_OFFSETS
	.align		4
        /*0c88*/ 	.byte	0x04, 0x1c
        /*0c8a*/ 	.short	(.L_559 - .L_558)


	//   ....[0]....
.L_558:
        /*0c8c*/ 	.word	0x00000ab0


	//   ....[1]....
        /*0c90*/ 	.word	0x0000f7f0


	//   ....[2]....
        /*0c94*/ 	.word	0x000150e0


	//----- nvinfo : EIATTR_MAX_THREADS
	.align		4
.L_559:
        /*0c98*/ 	.byte	0x04, 0x05
        /*0c9a*/ 	.short	(.L_561 - .L_560)
.L_560:
        /*0c9c*/ 	.word	0x00000180
        /*0ca0*/ 	.word	0x00000001
        /*0ca4*/ 	.word	0x00000001


	//----- nvinfo : EIATTR_CRS_STACK_SIZE
	.align		4
.L_561:
        /*0ca8*/ 	.byte	0x04, 0x1e
        /*0caa*/ 	.short	(.L_563 - .L_562)
.L_562:
        /*0cac*/ 	.word	0x00000000


	//----- nvinfo : EIATTR_CBANK_PARAM_SIZE
	.align		4
.L_563:
        /*0cb0*/ 	.byte	0x03, 0x19
        /*0cb2*/ 	.short	0x0a70


	//----- nvinfo : EIATTR_PARAM_CBANK
	.align		4
        /*0cb4*/ 	.byte	0x04, 0x0a
        /*0cb6*/ 	.short	(.L_565 - .L_564)
	.align		4
.L_564:
        /*0cb8*/ 	.word	index@(.nv.constant0._ZN7cutlass13device_kernelIN5flash11enable_sm90INS1_16FlashAttnFwdSm90INS1_25CollectiveMainloopFwdSm90ILi2EN4cute5tupleIJNS5_1CILi1EEES8_S8_EEENS6_IJNS7_ILi128EEESA_NS7_ILi256EEEEEELi256ENS_12float_e4m3_tEfNS_4arch4Sm90ELb1ELb0ELb1ELb1ELb0ELb0ELb0ELb1ELb1ELb0ELb0ELb0EEENS1_21CollectiveEpilogueFwdINS6_IJSA_SB_SA_EEES9_NS_10bfloat16_tESF_Li256ELb1ELb0ELb0ELb1EEENS1_36VarlenDynamicPersistentTileSchedulerILi128ELi128ELi256ELi128ELb0ELb0ELb1ELb1ELb1ELb1EEEEEEEEEvNT_6ParamsE)
        /*0cbc*/ 	.short	0x0210
        /*0cbe*/ 	.short	0x0a70


	//----- nvinfo : EIATTR_SW_WAR
	.align		4
.L_565:
        /*0cc0*/ 	.byte	0x04, 0x36
        /*0cc2*/ 	.short	(.L_567 - .L_566)
.L_566:
        /*0cc4*/ 	.word	0x00000008
.L_567:


//--------------------- .nv.info._ZN7cutlass13device_kernelIN5flash11enable_sm90INS1_16FlashAttnFwdSm90INS1_25CollectiveMainloopFwdSm90ILi2EN4cute5tupleIJNS5_1CILi1EEES8_S8_EEENS6_IJNS7_ILi128EEESA_NS7_ILi256EEEEEELi256ENS_12float_e4m3_tEfNS_4arch4Sm90ELb1ELb0ELb1ELb1ELb0ELb1ELb0ELb1ELb1ELb0ELb0ELb0EEENS1_21CollectiveEpilogueFwdINS6_IJSA_SB_SA_EEES9_NS_10bfloat16_tESF_Li256ELb1ELb0ELb0ELb1EEENS1_36VarlenDynamicPersistentTileSchedulerILi128ELi128ELi256ELi128ELb0ELb0ELb1ELb1ELb1ELb1EEEEEEEEEvNT_6ParamsE --------------------------
	.section	.nv.info._ZN7cutlass13device_kernelIN5flash11enable_sm90INS1_16FlashAttnFwdSm90INS1_25CollectiveMainloopFwdSm90ILi2EN4cute5tupleIJNS5_1CILi1EEES8_S8_EEENS6_IJNS7_ILi128EEESA_NS7_ILi256EEEEEELi256ENS_12float_e4m3_tEfNS_4arch4Sm90ELb1ELb0ELb1ELb1ELb0ELb1ELb0ELb1ELb1ELb0ELb0ELb0EEENS1_21CollectiveEpilogueFwdINS6_IJSA_SB_SA_EEES9_NS_10bfloat16_tESF_Li256ELb1ELb0ELb0ELb1EEENS1_36VarlenDynamicPersistentTileSchedulerILi128ELi128ELi256ELi128ELb0ELb0ELb1ELb1ELb1ELb1EEEEEEEEEvNT_6ParamsE,"",@"SHT_CUDA_INFO"
	.sectionflags	@""
	.align	4


	//----- nvinfo : EIATTR_CUDA_API_VERSION
	.align		4
        /*0000*/ 	.byte	0x04, 0x37
        /*0002*/ 	.short	(.L_569 - .L_568)
.L_568:
        /*0004*/ 	.word	0x00000082


	//----- nvinfo : EIATTR_KPARAM_INFO
	.align		4
.L_569:
        /*0008*/ 	.byte	0x04, 0x17
        /*000a*/ 	.short	(.L_571 - .L_570)
.L_570:
        /*000c*/ 	.word	0x00000000
        /*0010*/ 	.short	0x0000
        /*0012*/ 	.short	0x0070
        /*0014*/ 	.byte	0x00, 0xf0, 0x01, 0x28


	//----- nvinfo : EIATTR_SPARSE_MMA_MASK
	.align		4
.L_571:
        /*0018*/ 	.byte	0x03, 0x50
        /*001a*/ 	.short	0x0000


	//----- nvinfo : EIATTR_MAXREG_COUNT
	.align		4
        /*001c*/ 	.byte	0x03, 0x1b
        /*001e*/ 	.short	0x00a8


	//----- nvinfo : EIATTR_NUM_BARRIERS
	.align		4
        /*0020*/ 	.byte	0x02, 0x4c
        /*0022*/ 	.byte	0x10
	.zero		1


	//----- nvinfo : EIATTR_EXTERNS
	.align		4
        /*0024*/ 	.byte	0x04, 0x0f
        /*0026*/ 	.short	(.L_573 - .L_572)


	//   ....[0]....
	.align		4
.L_572:
        /*0028*/ 	.word	index@(__assertfail)


	//----- nvinfo : EIATTR_ANNOTATIONS
	.align		4
.L_573:
        /*002c*/ 	.byte	0x04, 0x55
        /*002e*/ 	.short	(.L_575 - .L_574)


	//   ....[0]....
.L_574:
        /* <DEDUP_REMOVED lines=130> */


	//----- nvinfo : EIATTR_MERCURY_ISA_VERSION
	.align		4
.L_575:
        /*0838*/ 	.byte	0x03, 0x5f
        /*083a*/ 	.short	0x0101


	//----- nvinfo : EIATTR_UNUSED_LOAD_BYTE_OFFSET
	.align		4
        /*083c*/ 	.byte	0x04, 0x44
        /*083e*/ 	.short	(.L_577 - .L_576)


	//   ....[0]....
.L_576:
        /*0840*/ 	.word	0x00000b00
        /*0844*/ 	.word	0x0000fff0


	//   ....[1]....
        /*0848*/ 	.word	0x00021010
        /*084c*/ 	.word	0x0000fff0


	//----- nvinfo : EIATTR_INT_WARP_WIDE_INSTR_OFFSETS
	.align		4
.L_577:
        /*0850*/ 	.byte	0x04, 0x31
        /*0852*/ 	.short	(.L_579 - .L_578)


	//   ....[0]....
.L_578:
        /*0854*/ 	.word	0x000001c0


	//   ....[1]....
        /*0858*/ 	.word	0x00000200


	//   ....[2]....
        /*085c*/ 	.word	0x00000270


	//   ....[3]....
        /*0860*/ 	.word	0x00026e90


	//   ....[4]....
        /*0864*/ 	.word	0x00026f20


	//   ....[5]....
        /*0868*/ 	.word	0x000276b0


	//   ....[6]....
        /*086c*/ 	.word	0x000276e0


	//   ....[7]....
        /*0870*/ 	.word	0x000277b0


	//   ....[8]....
        /*0874*/ 	.word	0x00029970


	//   ....[9]....
        /*0878*/ 	.word	0x00029a00


	//----- nvinfo : EIATTR_COOP_GROUP_MASK_REGIDS
	.align		4
.L_579:
        /*087c*/ 	.byte	0x04, 0x29
        /*087e*/ 	.short	(.L_581 - .L_580)


	//   ....[0]....
.L_580:
        /*0880*/ 	.word	0xffffffff


	//   ....[1]....
        /*0884*/ 	.word	0xffffffff


	//   ....[2]....
        /*0888*/ 	.word	0xffffffff


	//   ....[3]....
        /*088c*/ 	.word	0xffffffff


	//   ....[4]....
        /*0890*/ 	.word	0xffffffff


	//   ....[5]....
        /*0894*/ 	.word	0xffffffff


	//   ....[6]....
        /*0898*/ 	.word	0xffffffff


	//   ....[7]....
        /*089c*/ 	.word	0xffffffff


	//   ....[8]....
        /*08a0*/ 	.word	0xffffffff


	//   ....[9]....
        /*08a4*/ 	.word	0xffffffff


	//   ....[10]....
        /*08a8*/ 	.word	0xffffffff


	//   ....[11]....
        /*08ac*/ 	.word	0xffffffff


	//   ....[12]....
        /*08b0*/ 	.word	0xffffffff


	//   ....[13]....
        /*08b4*/ 	.word	0xffffffff


	//   ....[14]....
        /*08b8*/ 	.word	0xffffffff


	//   ....[15]....
        /*08bc*/ 	.word	0xffffffff


	//   ....[16]....
        /*08c0*/ 	.word	0xffffffff


	//   ....[17]....
        /*08c4*/ 	.word	0xffffffff


	//   ....[18]....
        /*08c8*/ 	.word	0xffffffff


	//   ....[19]....
        /*08cc*/ 	.word	0xffffffff


	//   ....[20]....
        /*08d0*/ 	.word	0xffffffff


	//   ....[21]....
        /*08d4*/ 	.word	0xffffffff


	//   ....[22]....
        /*08d8*/ 	.word	0xffffffff


	//   ....[23]....
        /*08dc*/ 	.word	0xffffffff


	//   ....[24]....
        /*08e0*/ 	.word	0xffffffff


	//   ....[25]....
        /*08e4*/ 	.word	0xffffffff


	//   ....[26]....
        /*08e8*/ 	.word	0xffffffff


	//   ....[27]....
        /*08ec*/ 	.word	0xffffffff


	//   ....[28]....
        /*08f0*/ 	.word	0xffffffff


	//   ....[29]....
        /*08f4*/ 	.word	0xffffffff


	//   ....[30]....
        /*08f8*/ 	.word	0xffffffff


	//   ....[31]....
        /*08fc*/ 	.word	0xffffffff


	//   ....[32]....
        /*0900*/ 	.word	0xffffffff


	//   ....[33]....
        /*0904*/ 	.word	0xffffffff


	//   ....[34]....
        /*0908*/ 	.word	0xffffffff


	//   ....[35]....
        /*090c*/ 	.word	0xffffffff


	//   ....[36]....
        /*0910*/ 	.word	0xffffffff


	//   ....[37]....
        /*0914*/ 	.word	0xffffffff


	//   ....[38]....
        /*0918*/ 	.word	0xffffffff


	//   ....[39]....
        /*091c*/ 	.word	0xffffffff


	//   ....[40]....
        /*0920*/ 	.word	0xffffffff


	//   ....[41]....
        /*0924*/ 	.word	0xffffffff


	//   ....[42]....
        /*0928*/ 	.word	0xffffffff


	//   ....[43]....
        /*092c*/ 	.word	0xffffffff


	//   ....[44]....
        /*0930*/ 	.word	0xffffffff


	//   ....[45]....
        /*0934*/ 	.word	0xffffffff


	//   ....[46]....
        /*0938*/ 	.word	0xffffffff


	//   ....[47]....
        /*093c*/ 	.word	0xffffffff


	//   ....[48]....
        /*0940*/ 	.word	0xffffffff


	//   ....[49]....
        /*0944*/ 	.word	0xffffffff


	//   ....[50]....
        /*0948*/ 	.word	0xffffffff


	//   ....[51]....
        /*094c*/ 	.word	0xffffffff


	//   ....[52]....
        /*0950*/ 	.word	0xffffffff


	//   ....[53]....
        /*0954*/ 	.word	0xffffffff


	//   ....[54]....
        /*0958*/ 	.word	0xffffffff


	//   ....[55]....
        /*095c*/ 	.word	0xffffffff


	//   ....[56]....
        /*0960*/ 	.word	0xffffffff


	//   ....[57]....
        /*0964*/ 	.word	0xffffffff


	//   ....[58]....
        /*0968*/ 	.word	0xffffffff


	//   ....[59]....
        /*096c*/ 	.word	0xffffffff


	//   ....[60]....
        /*0970*/ 	.word	0xffffffff


	//   ....[61]....
        /*0974*/ 	.word	0xffffffff


	//   ....[62]....
        /*0978*/ 	.word	0xffffffff


	//   ....[63]....
        /*097c*/ 	.word	0xffffffff


	//   ....[64]....
        /*0980*/ 	.word	0xffffffff


	//   ....[65]....
        /*0984*/ 	.word	0xffffffff


	//   ....[66]....
        /*0988*/ 	.word	0xffffffff


	//   ....[67]....
        /*098c*/ 	.word	0xffffffff


	//   ....[68]....
        /*0990*/ 	.word	0xffffffff


	//   ....[69]....
        /*0994*/ 	.word	0xffffffff


	//   ....[70]....
        /*0998*/ 	.word	0xffffffff


	//   ....[71]....
        /*099c*/ 	.word	0xffffffff


	//   ....[72]....
        /*09a0*/ 	.word	0xffffffff


	//   ....[73]....
        /*09a4*/ 	.word	0xffffffff


	//   ....[74]....
        /*09a8*/ 	.word	0xffffffff


	//   ....[75]....
        /*09ac*/ 	.word	0xffffffff


	//   ....[76]....
        /*09b0*/ 	.word	0xffffffff


	//   ....[77]....
        /*09b4*/ 	.word	0xffffffff


	//   ....[78]....
        /*09b8*/ 	.word	0xffffffff


	//   ....[79]....
        /*09bc*/ 	.word	0xffffffff


	//   ....[80]....
        /*09c0*/ 	.word	0xffffffff


	//   ....[81]....
        /*09c4*/ 	.word	0xffffffff


	//   ....[82]....
        /*09c8*/ 	.word	0xffffffff


	//   ....[83]....
        /*09cc*/ 	.word	0xffffffff


	//   ....[84]....
        /*09d0*/ 	.word	0xffffffff


	//   ....[85]....
        /*09d4*/ 	.word	0xffffffff


	//   ....[86]....
        /*09d8*/ 	.word	0xffffffff


	//   ....[87]....
        /*09dc*/ 	.word	0xffffffff


	//   ....[88]....
        /*09e0*/ 	.word	0xffffffff


	//   ....[89]....
        /*09e4*/ 	.word	0xffffffff


	//   ....[90]....
        /*09e8*/ 	.word	0xffffffff


	//   ....[91]....
        /*09ec*/ 	.word	0xffffffff


	//   ....[92]....
        /*09f0*/ 	.word	0xffffffff


	//   ....[93]....
        /*09f4*/ 	.word	0xffffffff


	//   ....[94]....
        /*09f8*/ 	.word	0xffffffff


	//   ....[95]....
        /*09fc*/ 	.word	0xffffffff


	//   ....[96]....
        /*0a00*/ 	.word	0xffffffff


	//   ....[97]....
        /*0a04*/ 	.word	0xffffffff


	//   ....[98]....
        /*0a08*/ 	.word	0xffffffff


	//   ....[99]....
        /*0a0c*/ 	.word	0xffffffff


	//   ....[100]....
        /*0a10*/ 	.word	0xffffffff


	//   ....[101]....
        /*0a14*/ 	.word	0xffffffff


	//   ....[102]....
        /*0a18*/ 	.word	0xffffffff


	//   ....[103]....
        /*0a1c*/ 	.word	0xffffffff


	//   ....[104]....
        /*0a20*/ 	.word	0xffffffff


	//   ....[105]....
        /*0a24*/ 	.word	0xffffffff


	//   ....[106]....
        /*0a28*/ 	.word	0xffffffff


	//   ....[107]....
        /*0a2c*/ 	.word	0xffffffff


	//   ....[108]....
        /*0a30*/ 	.word	0xffffffff


	//   ....[109]....
        /*0a34*/ 	.word	0xffffffff


	//   ....[110]....
        /*0a38*/ 	.word	0xffffffff


	//   ....[111]....
        /*0a3c*/ 	.word	0xffffffff


	//   ....[112]....
        /*0a40*/ 	.word	0xffffffff


	//   ....[113]....
        /*0a44*/ 	.word	0xffffffff


	//   ....[114]....
        /*0a48*/ 	.word	0xffffffff


	//   ....[115]....
        /*0a4c*/ 	.word	0xffffffff


	//   ....[116]....
        /*0a50*/ 	.word	0xffffffff


	//   ....[117]....
        /*0a54*/ 	.word	0xffffffff


	//   ....[118]....
        /*0a58*/ 	.word	0xffffffff


	//   ....[119]....
        /*0a5c*/ 	.word	0xffffffff


	//   ....[120]....
        /*0a60*/ 	.word	0xffffffff


	//   ....[121]....
        /*0a64*/ 	.word	0xffffffff


	//   ....[122]....
        /*0a68*/ 	.word	0xffffffff


	//   ....[123]....
        /*0a6c*/ 	.word	0xffffffff


	//   ....[124]....
        /*0a70*/ 	.word	0x0500000f


	//   ....[125]....
        /*0a74*/ 	.word	0x0500000f


	//   ....[126]....
        /*0a78*/ 	.word	0x0500000f


	//   ....[127]....
        /*0a7c*/ 	.word	0x0500000f


	//   ....[128]....
        /*0a80*/ 	.word	0x0500000f


	//   ....[129]....
        /*0a84*/ 	.word	0x0500000f


	//   ....[130]....
        /*0a88*/ 	.word	0x0500000f


	//   ....[131]....
        /*0a8c*/ 	.word	0x0500000f


	//   ....[132]....
        /*0a90*/ 	.word	0x0500000f


	//   ....[133]....
        /*0a94*/ 	.word	0x0500000f


	//   ....[134]....
        /*0a98*/ 	.word	0x0500000f


	//   ....[135]....
        /*0a9c*/ 	.word	0x0500000f


	//   ....[136]....
        /*0aa0*/ 	.word	0x0500000f


	//   ....[137]....
        /*0aa4*/ 	.word	0x0500000f


	//   ....[138]....
        /*0aa8*/ 	.word	0x0500000f


	//   ....[139]....
        /*0aac*/ 	.word	0x0500000f


	//   ....[140]....
        /*0ab0*/ 	.word	0x0500000f


	//   ....[141]....
        /*0ab4*/ 	.word	0x0500000f


	//   ....[142]....
        /*0ab8*/ 	.word	0x0500000f


	//   ....[143]....
        /*0abc*/ 	.word	0x0500000f


	//   ....[144]....
        /*0ac0*/ 	.word	0x0500000f


	//   ....[145]....
        /*0ac4*/ 	.word	0x0500000f


	//   ....[146]....
        /*0ac8*/ 	.word	0x0500000f


	//   ....[147]....
        /*0acc*/ 	.word	0x0500000f


	//   ....[148]....
        /*0ad0*/ 	.word	0x0500000f


	//   ....[149]....
        /*0ad4*/ 	.word	0x0500000f


	//   ....[150]....
        /*0ad8*/ 	.word	0x0500000f


	//   ....[151]....
        /*0adc*/ 	.word	0x0500000f


	//   ....[152]....
        /*0ae0*/ 	.word	0x0500000f


	//   ....[153]....
        /*0ae4*/ 	.word	0x0500000f


	//   ....[154]....
        /*0ae8*/ 	.word	0x0500000f


	//   ....[155]....
        /*0aec*/ 	.word	0x0500000f


	//   ....[156]....
        /*0af0*/ 	.word	0x0500000f


	//   ....[157]....
        /*0af4*/ 	.word	0x0500000f


	//   ....[158]....
        /*0af8*/ 	.word	0x0500000f


	//   ....[159]....
        /*0afc*/ 	.word	0x0500000f


	//   ....[160]....
        /*0b00*/ 	.word	0x0500000f


	//   ....[161]....
        /*0b04*/ 	.word	0x0500000f


	//   ....[162]....
        /*0b08*/ 	.word	0x0500000f


	//   ....[163]....
        /*0b0c*/ 	.word	0x0500000f


	//   ....[164]....
        /*0b10*/ 	.word	0x0500000f


	//   ....[165]....
        /*0b14*/ 	.word	0x0500000f


	//   ....[166]....
        /*0b18*/ 	.word	0x0500000f


	//   ....[167]....
        /*0b1c*/ 	.word	0x0500000f


	//   ....[168]....
        /*0b20*/ 	.word	0x0500000f


	//   ....[169]....
        /*0b24*/ 	.word	0x0500000f


	//   ....[170]....
        /*0b28*/ 	.word	0x0500000f


	//   ....[171]....
        /*0b2c*/ 	.word	0x0500000f


	//   ....[172]....
        /*0b30*/ 	.word	0x0500000f


	//   ....[173]....
        /*0b34*/ 	.word	0x0500000f


	//   ....[174]....
        /*0b38*/ 	.word	0x0500000f


	//   ....[175]....
        /*0b3c*/ 	.word	0x0500000f


	//   ....[176]....
        /*0b40*/ 	.word	0x0500000f


	//   ....[177]....
        /*0b44*/ 	.word	0x0500000f


	//   ....[178]....
        /*0b48*/ 	.word	0x0500000f


	//   ....[179]....
        /*0b4c*/ 	.word	0x0500000f


	//   ....[180]....
        /*0b50*/ 	.word	0x0500000f


	//   ....[181]....
        /*0b54*/ 	.word	0x0500000f


	//   ....[182]....
        /*0b58*/ 	.word	0x0500000f


	//   ....[183]....
        /*0b5c*/ 	.word	0x0500000f


	//   ....[184]....
        /*0b60*/ 	.word	0x0500000f


	//   ....[185]....
        /*0b64*/ 	.word	0x0500000f


	//   ....[186]....
        /*0b68*/ 	.word	0x0500000f


	//   ....[187]....
        /*0b6c*/ 	.word	0x0500000f


	//   ....[188]....
        /*0b70*/ 	.word	0x0500000f


	//   ....[189]....
        /*0b74*/ 	.word	0x0500000f


	//   ....[190]....
        /*0b78*/ 	.word	0x0500000f


	//   ....[191]....
        /*0b7c*/ 	.word	0x0500000f


	//   ....[192]....
        /*0b80*/ 	.word	0x0500000f


	//   ....[193]....
        /*0b84*/ 	.word	0x0500000f


	//   ....[194]....
        /*0b88*/ 	.word	0x0500000f


	//   ....[195]....
        /*0b8c*/ 	.word	0x0500000f


	//   ....[196]....
        /*0b90*/ 	.word	0x0500000f


	//   ....[197]....
        /*0b94*/ 	.word	0x0500000f


	//   ....[198]....
        /*0b98*/ 	.word	0x0500000f


	//   ....[199]....
        /*0b9c*/ 	.word	0x0500000f


	//   ....[200]....
        /*0ba0*/ 	.word	0x0500000f


	//   ....[201]....
        /*0ba4*/ 	.word	0x0500000f


	//   ....[202]....
        /*0ba8*/ 	.word	0x0500000f


	//   ....[203]....
        /*0bac*/ 	.word	0x0500000f


	//   ....[204]....
        /*0bb0*/ 	.word	0x0500000f


	//   ....[205]....
        /*0bb4*/ 	.word	0x0500000f


	//   ....[206]....
        /*0bb8*/ 	.word	0x0500000f


	//   ....[207]....
        /*0bbc*/ 	.word	0x0500000f


	//   ....[208]....
        /*0bc0*/ 	.word	0x0500000f


	//   ....[209]....
        /*0bc4*/ 	.word	0x0500000f


	//   ....[210]....
        /*0bc8*/ 	.word	0x0500000f


	//   ....[211]....
        /*0bcc*/ 	.word	0x0500000f


	//   ....[212]....
        /*0bd0*/ 	.word	0x0500000f


	//   ....[213]....
        /*0bd4*/ 	.word	0x0500000f


	//   ....[214]....
        /*0bd8*/ 	.word	0x0500000f


	//   ....[215]....
        /*0bdc*/ 	.word	0x0500000f


	//   ....[216]....
        /*0be0*/ 	.word	0x0500000f


	//   ....[217]....
        /*0be4*/ 	.word	0x0500000f


	//   ....[218]....
        /*0be8*/ 	.word	0x0500000f


	//   ....[219]....
        /*0bec*/ 	.word	0x0500000f


	//   ....[220]....
        /*0bf0*/ 	.word	0x0500000f


	//   ....[221]....
        /*0bf4*/ 	.word	0x0500000f


	//   ....[222]....
        /*0bf8*/ 	.word	0x0500000f


	//   ....[223]....
        /*0bfc*/ 	.word	0x0500000f


	//   ....[224]....
        /*0c00*/ 	.word	0x0500000f


	//   ....[225]....
        /*0c04*/ 	.word	0x0500000f


	//   ....[226]....
        /*0c08*/ 	.word	0x0500000f


	//   ....[227]....
        /*0c0c*/ 	.word	0x0500000f


	//   ....[228]....
        /*0c10*/ 	.word	0x0500000f


	//   ....[229]....
        /*0c14*/ 	.word	0x0500000f


	//   ....[230]....
        /*0c18*/ 	.word	0x0500000f


	//   ....[231]....
        /*0c1c*/ 	.word	0x0500000f


	//   ....[232]....
        /*0c20*/ 	.word	0x0500000f


	//   ....[233]....
        /*0c24*/ 	.word	0x0500000f


	//   ....[234]....
        /*0c28*/ 	.word	0x0500000f


	//   ....[235]....
        /*0c2c*/ 	.word	0x0500000f


	//   ....[236]....
        /*0c30*/ 	.word	0x0500000f


	//   ....[237]....
        /*0c34*/ 	.word	0x0500000f


	//   ....[238]....
        /*0c38*/ 	.word	0x0500000f


	//   ....[239]....
        /*0c3c*/ 	.word	0x0500000f


	//   ....[240]....
        /*0c40*/ 	.word	0x0500000f


	//----- nvinfo : EIATTR_COOP_GROUP_INSTR_OFFSETS
	.align		4
.L_581:
        /*0c44*/ 	.byte	0x04, 0x28
        /*0c46*/ 	.short	(.L_583 - .L_582)


	//   ....[0]....
.L_582:
        /*0c48*/ 	.word	0x00000070


	//   ....[1]....
        /*0c4c*/ 	.word	0x000001d0


	//   ....[2]....
        /*0c50*/ 	.word	0x00000220


	//   ....[3]....
        /*0c54*/ 	.word	0x00000450


	//   ....[4]....
        /*0c58*/ 	.word	0x000005b0


	//   ....[5]....
        /*0c5c*/ 	.word	0x000006d0


	//   ....[6]....
        /*0c60*/ 	.word	0x00000830


	//   ....[7]....
        /*0c64*/ 	.word	0x0000c990


	//   ....[8]....
        /*0c68*/ 	.word	0x00017940


	//   ....[9]....
        /*0c6c*/ 	.word	0x00017980


	//   ....[10]....
        /*0c70*/ 	.word	0x000183c0


	//   ....[11]....
        /*0c74*/ 	.word	0x000183f0


	//   ....[12]....
        /*0c78*/ 	.word	0x0001b460


	//   ....[13]....
        /*0c7c*/ 	.word	0x0001b590


	//   ....[14]....
        /*0c80*/ 	.word	0x0001bdb0


	//   ....[15]....
        /*0c84*/ 	.word	0x0001be90


	//   ....[16]....
        /*0c88*/ 	.word	0x0001e7a0


	//   ....[17]....
        /*0c8c*/ 	.word	0x0001e7e0


	//   ....[18]....
        /*0c90*/ 	.word	0x0001e820


	//   ....[19]....
        /*0c94*/ 	.word	0x0001e870


	//   ....[20]....
        /*0c98*/ 	.word	0x000204b0


	//   ....[21]....
        /*0c9c*/ 	.word	0x000204c0


	//   ....[22]....
        /*0ca0*/ 	.word	0x000204f0


	//   ....[23]....
        /*0ca4*/ 	.word	0x00020500


	//   ....[24]....
        /*0ca8*/ 	.word	0x00021c30


	//   ....[25]....
        /*0cac*/ 	.word	0x00021c80


	//   ....[26]....
        /*0cb0*/ 	.word	0x00021cb0


	//   ....[27]....
        /*0cb4*/ 	.word	0x00021cf0


	//   ....[28]....
        /*0cb8*/ 	.word	0x00021d20


	//   ....[29]....
        /*0cbc*/ 	.word	0x00021d50


	//   ....[30]....
        /*0cc0*/ 	.word	0x00021d80


	//   ....[31]....
        /*0cc4*/ 	.word	0x00021db0


	//   ....[32]....
        /*0cc8*/ 	.word	0x00021de0


	//   ....[33]....
        /*0ccc*/ 	.word	0x00021e10


	//   ....[34]....
        /*0cd0*/ 	.word	0x00021e40


	//   ....[35]....
        /*0cd4*/ 	.word	0x00021e70


	//   ....[36]....
        /*0cd8*/ 	.word	0x00021ea0


	//   ....[37]....
        /*0cdc*/ 	.word	0x00021ed0


	//   ....[38]....
        /*0ce0*/ 	.word	0x00021f00


	//   ....[39]....
        /*0ce4*/ 	.word	0x00021f30


	//   ....[40]....
        /*0ce8*/ 	.word	0x00021f60


	//   ....[41]....
        /*0cec*/ 	.word	0x00021f90


	//   ....[42]....
        /*0cf0*/ 	.word	0x00021fc0


	//   ....[43]....
        /*0cf4*/ 	.word	0x00021ff0


	//   ....[44]....
        /*0cf8*/ 	.word	0x00022020


	//   ....[45]....
        /*0cfc*/ 	.word	0x00022050


	//   ....[46]....
        /*0d00*/ 	.word	0x00022080


	//   ....[47]....
        /*0d04*/ 	.word	0x000220b0


	//   ....[48]....
        /*0d08*/ 	.word	0x000220e0


	//   ....[49]....
        /*0d0c*/ 	.word	0x00022110


	//   ....[50]....
        /*0d10*/ 	.word	0x00022140


	//   ....[51]....
        /*0d14*/ 	.word	0x00022170


	//   ....[52]....
        /*0d18*/ 	.word	0x000221a0


	//   ....[53]....
        /*0d1c*/ 	.word	0x000221c0


	//   ....[54]....
        /*0d20*/ 	.word	0x000221f0


	//   ....[55]....
        /*0d24*/ 	.word	0x00022200


	//   ....[56]....
        /*0d28*/ 	.word	0x00022230


	//   ....[57]....
        /*0d2c*/ 	.word	0x00022240


	//   ....[58]....
        /*0d30*/ 	.word	0x00022270


	//   ....[59]....
        /*0d34*/ 	.word	0x000222a0


	//   ....[60]....
        /*0d38*/ 	.word	0x000222d0


	//   ....[61]....
        /*0d3c*/ 	.word	0x000222e0


	//   ....[62]....
        /*0d40*/ 	.word	0x00022300


	//   ....[63]....
        /*0d44*/ 	.word	0x00022320


	//   ....[64]....
        /*0d48*/ 	.word	0x00022330


	//   ....[65]....
        /*0d4c*/ 	.word	0x00022350


	//   ....[66]....
        /*0d50*/ 	.word	0x00022380


	//   ....[67]....
        /*0d54*/ 	.word	0x000223b0


	//   ....[68]....
        /*0d58*/ 	.word	0x000223c0


	//   ....[69]....
        /*0d5c*/ 	.word	0x000223f0


	//   ....[70]....
        /*0d60*/ 	.word	0x00022400


	//   ....[71]....
        /*0d64*/ 	.word	0x00022430


	//   ....[72]....
        /*0d68*/ 	.word	0x00022440


	//   ....[73]....
        /*0d6c*/ 	.word	0x00022460


	//   ....[74]....
        /*0d70*/ 	.word	0x00022490


	//   ....[75]....
        /*0d74*/ 	.word	0x000224c0


	//   ....[76]....
        /*0d78*/ 	.word	0x000224f0


	//   ....[77]....
        /*0d7c*/ 	.word	0x00022510


	//   ....[78]....
        /*0d80*/ 	.word	0x00022540


	//   ....[79]....
        /*0d84*/ 	.word	0x00022570


	//   ....[80]....
        /*0d88*/ 	.word	0x000225a0


	//   ....[81]....
        /*0d8c*/ 	.word	0x000225d0


	//   ....[82]....
        /*0d90*/ 	.word	0x000225f0


	//   ....[83]....
        /*0d94*/ 	.word	0x00022600


	//   ....[84]....
        /*0d98*/ 	.word	0x00022620


	//   ....[85]....
        /*0d9c*/ 	.word	0x00022650


	//   ....[86]....
        /*0da0*/ 	.word	0x00022680


	//   ....[87]....
        /*0da4*/ 	.word	0x000226a0


	//   ....[88]....
        /*0da8*/ 	.word	0x000246b0


	//   ....[89]....
        /*0dac*/ 	.word	0x000248a0


	//   ....[90]....
        /*0db0*/ 	.word	0x000248d0


	//   ....[91]....
        /*0db4*/ 	.word	0x00024900


	//   ....[92]....
        /*0db8*/ 	.word	0x00024930


	//   ....[93]....
        /*0dbc*/ 	.word	0x00024960


	//   ....[94]....
        /*0dc0*/ 	.word	0x000249a0


	//   ....[95]....
        /*0dc4*/ 	.word	0x00024b20


	//   ....[96]....
        /*0dc8*/ 	.word	0x00024b50


	//   ....[97]....
        /*0dcc*/ 	.word	0x00024b80


	//   ....[98]....
        /*0dd0*/ 	.word	0x00024bb0


	//   ....[99]....
        /*0dd4*/ 	.word	0x00024be0


	//   ....[100]....
        /*0dd8*/ 	.word	0x00024c10


	//   ....[101]....
        /*0ddc*/ 	.word	0x00024cb0


	//   ....[102]....
        /*0de0*/ 	.word	0x00024cf0


	//   ....[103]....
        /*0de4*/ 	.word	0x00024db0


	//   ....[104]....
        /*0de8*/ 	.word	0x00025ce0


	//   ....[105]....
        /*0dec*/ 	.word	0x00027940


	//   ....[106]....
        /*0df0*/ 	.word	0x0002a950


	//   ....[107]....
        /*0df4*/ 	.word	0x0002a9b0


	//   ....[108]....
        /*0df8*/ 	.word	0x0002a9e0


	//   ....[109]....
        /*0dfc*/ 	.word	0x0002aa10


	//   ....[110]....
        /*0e00*/ 	.word	0x0002aa40


	//   ....[111]....
        /*0e04*/ 	.word	0x0002aa70


	//   ....[112]....
        /*0e08*/ 	.word	0x0002aaa0


	//   ....[113]....
        /*0e0c*/ 	.word	0x0002aab0


	//   ....[114]....
        /*0e10*/ 	.word	0x0002ac60


	//   ....[115]....
        /*0e14*/ 	.word	0x0002ac90


	//   ....[116]....
        /*0e18*/ 	.word	0x0002acc0


	//   ....[117]....
        /*0e1c*/ 	.word	0x0002acf0


	//   ....[118]....
        /*0e20*/ 	.word	0x0002ad20


	//   ....[119]....
        /*0e24*/ 	.word	0x0002ad50


	//   ....[120]....
        /*0e28*/ 	.word	0x0002ae10


	//   ....[121]....
        /*0e2c*/ 	.word	0x0002ae30


	//   ....[122]....
        /*0e30*/ 	.word	0x0002aea0


	//   ....[123]....
        /*0e34*/ 	.word	0x0002b640


	//   ....[124]....
        /*0e38*/ 	.word	0x0002bae0


	//   ....[125]....
        /*0e3c*/ 	.word	0x0002bb90


	//   ....[126]....
        /*0e40*/ 	.word	0x0002bc30


	//   ....[127]....
        /*0e44*/ 	.word	0x0002bcd0


	//   ....[128]....
        /*0e48*/ 	.word	0x0002bd70


	//   ....[129]....
        /*0e4c*/ 	.word	0x0002be10


	//   ....[130]....
        /*0e50*/ 	.word	0x0002beb0


	//   ....[131]....
        /*0e54*/ 	.word	0x0002bf50


	//   ....[132]....
        /*0e58*/ 	.word	0x0002bff0


	//   ....[133]....
        /*0e5c*/ 	.word	0x0002c090


	//   ....[134]....
        /*0e60*/ 	.word	0x0002c130


	//   ....[135]....
        /*0e64*/ 	.word	0x0002c1d0


	//   ....[136]....
        /*0e68*/ 	.word	0x0002c270


	//   ....[137]....
        /*0e6c*/ 	.word	0x0002c310


	//   ....[138]....
        /*0e70*/ 	.word	0x0002c3b0


	//   ....[139]....
        /*0e74*/ 	.word	0x0002c450


	//   ....[140]....
        /*0e78*/ 	.word	0x0002c4f0


	//   ....[141]....
        /*0e7c*/ 	.word	0x0002c5e0


	//   ....[142]....
        /*0e80*/ 	.word	0x0002c680


	//   ....[143]....
        /*0e84*/ 	.word	0x0002c720


	//   ....[144]....
        /*0e88*/ 	.word	0x0002c7c0


	//   ....[145]....
        /*0e8c*/ 	.word	0x0002c860


	//   ....[146]....
        /*0e90*/ 	.word	0x0002c900


	//   ....[147]....
        /*0e94*/ 	.word	0x0002c9a0


	//   ....[148]....
        /*0e98*/ 	.word	0x0002ca40


	//   ....[149]....
        /*0e9c*/ 	.word	0x0002cae0


	//   ....[150]....
        /*0ea0*/ 	.word	0x0002cb80


	//   ....[151]....
        /*0ea4*/ 	.word	0x0002cc20


	//   ....[152]....
        /*0ea8*/ 	.word	0x0002ccc0


	//   ....[153]....
        /*0eac*/ 	.word	0x0002cd60


	//   ....[154]....
        /*0eb0*/ 	.word	0x0002ce00


	//   ....[155]....
        /*0eb4*/ 	.word	0x0002cea0


	//   ....[156]....
        /*0eb8*/ 	.word	0x0002cf40


	//   ....[157]....
        /*0ebc*/ 	.word	0x0002d2f0


	//   ....[158]....
        /*0ec0*/ 	.word	0x0002d410


	//   ....[159]....
        /*0ec4*/ 	.word	0x0002d540


	//   ....[160]....
        /*0ec8*/ 	.word	0x0002d660


	//   ....[161]....
        /*0ecc*/ 	.word	0x0002d780


	//   ....[162]....
        /*0ed0*/ 	.word	0x0002d800


	//   ....[163]....
        /*0ed4*/ 	.word	0x0002d860


	//   ....[164]....
        /*0ed8*/ 	.word	0x0002d8e0


	//   ....[165]....
        /*0edc*/ 	.word	0x0002d940


	//   ....[166]....
        /*0ee0*/ 	.word	0x0002d9c0


	//   ....[167]....
        /*0ee4*/ 	.word	0x0002da20


	//   ....[168]....
        /*0ee8*/ 	.word	0x0002daa0


	//   ....[169]....
        /*0eec*/ 	.word	0x0002db00


	//   ....[170]....
        /*0ef0*/ 	.word	0x0002db80


	//   ....[171]....
        /*0ef4*/ 	.word	0x0002dbe0


	//   ....[172]....
        /*0ef8*/ 	.word	0x0002dc40


	//   ....[173]....
        /*0efc*/ 	.word	0x0002dca0


	//   ....[174]....
        /*0f00*/ 	.word	0x0002dd00


	//   ....[175]....
        /*0f04*/ 	.word	0x0002dd60


	//   ....[176]....
        /*0f08*/ 	.word	0x0002ddc0


	//   ....[177]....
        /*0f0c*/ 	.word	0x0002de20


	//   ....[178]....
        /*0f10*/ 	.word	0x0002de80


	//   ....[179]....
        /*0f14*/ 	.word	0x0002dee0


	//   ....[180]....
        /*0f18*/ 	.word	0x0002df40


	//   ....[181]....
        /*0f1c*/ 	.word	0x0002dfa0


	//   ....[182]....
        /*0f20*/ 	.word	0x0002e000


	//   ....[183]....
        /*0f24*/ 	.word	0x0002e060


	//   ....[184]....
        /*0f28*/ 	.word	0x0002e0c0


	//   ....[185]....
        /*0f2c*/ 	.word	0x0002e120


	//   ....[186]....
        /*0f30*/ 	.word	0x0002e180


	//   ....[187]....
        /*0f34*/ 	.word	0x0002e1e0


	//   ....[188]....
        /*0f38*/ 	.word	0x0002e250


	//   ....[189]....
        /*0f3c*/ 	.word	0x0002e2b0


	//   ....[190]....
        /*0f40*/ 	.word	0x0002e340


	//   ....[191]....
        /*0f44*/ 	.word	0x0002e3a0


	//   ....[192]....
        /*0f48*/ 	.word	0x0002e410


	//   ....[193]....
        /*0f4c*/ 	.word	0x0002e470


	//   ....[194]....
        /*0f50*/ 	.word	0x0002e510


	//   ....[195]....
        /*0f54*/ 	.word	0x0002e570


	//   ....[196]....
        /*0f58*/ 	.word	0x0002e600


	//   ....[197]....
        /*0f5c*/ 	.word	0x0002e660


	//   ....[198]....
        /*0f60*/ 	.word	0x0002e710


	//   ....[199]....
        /*0f64*/ 	.word	0x0002e770


	//   ....[200]....
        /*0f68*/ 	.word	0x0002e7e0


	//   ....[201]....
        /*0f6c*/ 	.word	0x0002e840


	//   ....[202]....
        /*0f70*/ 	.word	0x0002e8d0


	//   ....[203]....
        /*0f74*/ 	.word	0x0002e930


	//   ....[204]....
        /*0f78*/ 	.word	0x0002e9a0


	//   ....[205]....
        /*0f7c*/ 	.word	0x0002ea00


	//   ....[206]....
        /*0f80*/ 	.word	0x0002ea90


	//   ....[207]....
        /*0f84*/ 	.word	0x0002eaf0


	//   ....[208]....
        /*0f88*/ 	.word	0x0002eb60


	//   ....[209]....
        /*0f8c*/ 	.word	0x0002ebc0


	//   ....[210]....
        /*0f90*/ 	.word	0x0002ec40


	//   ....[211]....
        /*0f94*/ 	.word	0x0002eca0


	//   ....[212]....
        /*0f98*/ 	.word	0x0002ed10


	//   ....[213]....
        /*0f9c*/ 	.word	0x0002ed70


	//   ....[214]....
        /*0fa0*/ 	.word	0x0002edf0


	//   ....[215]....
        /*0fa4*/ 	.word	0x0002ee50


	//   ....[216]....
        /*0fa8*/ 	.word	0x0002eec0


	//   ....[217]....
        /*0fac*/ 	.word	0x0002ef20


	//   ....[218]....
        /*0fb0*/ 	.word	0x0002ef80


	//   ....[219]....
        /*0fb4*/ 	.word	0x0002f000


	//   ....[220]....
        /*0fb8*/ 	.word	0x0002f090


	//   ....[221]....
        /*0fbc*/ 	.word	0x0002f240


	//   ....[222]....
        /*0fc0*/ 	.word	0x0002f520


	//   ....[223]....
        /*0fc4*/ 	.word	0x0002f970


	//   ....[224]....
        /*0fc8*/ 	.word	0x0002fa10


	//   ....[225]....
        /*0fcc*/ 	.word	0x0002fb40


	//   ....[226]....
        /*0fd0*/ 	.word	0x0002fbc0


	//   ....[227]....
        /*0fd4*/ 	.word	0x0002fc40


	//   ....[228]....
        /*0fd8*/ 	.word	0x0002fcc0


	//   ....[229]....
        /*0fdc*/ 	.word	0x0002fd40


	//   ....[230]....
        /*0fe0*/ 	.word	0x0002fdd0


	//   ....[231]....
        /*0fe4*/ 	.word	0x0002fe70


	//   ....[232]....
        /*0fe8*/ 	.word	0x0002ff10


	//   ....[233]....
        /*0fec*/ 	.word	0x0002ff90


	//   ....[234]....
        /*0ff0*/ 	.word	0x00030010


	//   ....[235]....
        /*0ff4*/ 	.word	0x00030090


	//   ....[236]....
        /*0ff8*/ 	.word	0x00030120


	//   ....[237]....
        /*0ffc*/ 	.word	0x000301a0


	//   ....[238]....
        /*1000*/ 	.word	0x00030240


	//   ....[239]....
        /*1004*/ 	.word	0x000302d0


	//   ....[240]....
        /*1008*/ 	.word	0x00030400


	//----- nvinfo : EIATTR_REG_RECONFIG
	.align		4
.L_583:
        /*100c*/ 	.byte	0x01, 0x54
	.zero		2


	//----- nvinfo : EIATTR_SYSCALL_OFFSETS
	.align		4
        /*1010*/ 	.byte	0x04, 0x46
        /*1012*/ 	.short	(.L_585 - .L_584)


	//   ....[0]....
.L_584:
        /*1014*/ 	.word	0x00001a60


	//   ....[1]....
        /*1018*/ 	.word	0x00001bb0


	//   ....[2]....
        /*101c*/ 	.word	0x0000cb50


	//   ....[3]....
        /*1020*/ 	.word	0x0000d260


	//   ....[4]....
        /*1024*/ 	.word	0x000270c0


	//   ....[5]....
        /*1028*/ 	.word	0x00027270


	//   ....[6]....
        /*102c*/ 	.word	0x000273c0


	//   ....[7]....
        /*1030*/ 	.word	0x000274f0


	//----- nvinfo : EIATTR_MBARRIER_INSTR_OFFSETS
	.align		4
.L_585:
        /*1034*/ 	.byte	0x04, 0x39
        /*1036*/ 	.short	(.L_587 - .L_586)


	//   ....[0]....
.L_586:
        /*1038*/ 	.word	0x00000300
        /*103c*/ 	.word	0x000000ff
        /*1040*/ 	.word	0x00038800
        /*1044*/ 	.short	0x0100
        /*1046*/ 	.byte	0x08
	.zero		1


	//   ....[1]....
        /*1048*/ 	.word	0x00000310
        /*104c*/ 	.word	0x000000ff
        /*1050*/ 	.word	0x00038820
        /*1054*/ 	.short	0x0100
        /*1056*/ 	.byte	0x08
	.zero		1


	//   ....[2]....
        /*1058*/ 	.word	0x00000400
        /*105c*/ 	.word	0x000000ff
        /*1060*/ 	.word	0x00038830
        /*1064*/ 	.short	0x0100
        /*1066*/ 	.byte	0x08
	.zero		1


	//   ....[3]....
        /*1068*/ 	.word	0x00000410
        /*106c*/ 	.word	0x000000ff
        /*1070*/ 	.word	0x00038840
        /*1074*/ 	.short	0x0100
        /*1076*/ 	.byte	0x08
	.zero		1


	//   ....[4]....
        /*1078*/ 	.word	0x00000420
        /*107c*/ 	.word	0x000000ff
        /*1080*/ 	.word	0x00038838
        /*1084*/ 	.short	0x0100
        /*1086*/ 	.byte	0x08
	.zero		1


	//   ....[5]....
        /*1088*/ 	.word	0x00000430
        /*108c*/ 	.word	0x000000ff
        /*1090*/ 	.word	0x00038848
        /*1094*/ 	.short	0x0100
        /*1096*/ 	.byte	0x08
	.zero		1


	//   ....[6]....
        /*1098*/ 	.word	0x00000560
        /*109c*/ 	.word	0x000000ff
        /*10a0*/ 	.word	0x00038850
        /*10a4*/ 	.short	0x0100
        /*10a6*/ 	.byte	0x08
	.zero		1


	//   ....[7]....
        /*10a8*/ 	.word	0x00000570
        /*10ac*/ 	.word	0x000000ff
        /*10b0*/ 	.word	0x00038860
        /*10b4*/ 	.short	0x0100
        /*10b6*/ 	.byte	0x08
	.zero		1


	//   ....[8]....
        /*10b8*/ 	.word	0x00000580
        /*10bc*/ 	.word	0x000000ff
        /*10c0*/ 	.word	0x00038858
        /*10c4*/ 	.short	0x0100
        /*10c6*/ 	.byte	0x08
	.zero		1


	//   ....[9]....
        /*10c8*/ 	.word	0x00000590
        /*10cc*/ 	.word	0x000000ff
        /*10d0*/ 	.word	0x00038868
        /*10d4*/ 	.short	0x0100
        /*10d6*/ 	.byte	0x08
	.zero		1


	//   ....[10]....
        /*10d8*/ 	.word	0x00000680
        /*10dc*/ 	.word	0x000000ff
        /*10e0*/ 	.word	0x00038870
        /*10e4*/ 	.short	0x0100
        /*10e6*/ 	.byte	0x06
	.zero		1


	//   ....[11]....
        /*10e8*/ 	.word	0x00000690
        /*10ec*/ 	.word	0x000000ff
        /*10f0*/ 	.word	0x00038880
        /*10f4*/ 	.short	0x0100
        /*10f6*/ 	.byte	0x06
	.zero		1


	//   ....[12]....
        /*10f8*/ 	.word	0x000006a0
        /*10fc*/ 	.word	0x000000ff
        /*1100*/ 	.word	0x00038878
        /*1104*/ 	.short	0x0100
        /*1106*/ 	.byte	0x06
	.zero		1


	//   ....[13]....
        /*1108*/ 	.word	0x000006b0
        /*110c*/ 	.word	0x000000ff
        /*1110*/ 	.word	0x00038888
        /*1114*/ 	.short	0x0100
        /*1116*/ 	.byte	0x06
	.zero		1


	//   ....[14]....
        /*1118*/ 	.word	0x000007e0
        /*111c*/ 	.word	0x000000ff
        /*1120*/ 	.word	0x00038890
        /*1124*/ 	.short	0x0100
        /*1126*/ 	.byte	0x08
	.zero		1


	//   ....[15]....
        /*1128*/ 	.word	0x000007f0
        /*112c*/ 	.word	0x000000ff
        /*1130*/ 	.word	0x000388a0
        /*1134*/ 	.short	0x0100
        /*1136*/ 	.byte	0x08
	.zero		1


	//   ....[16]....
        /*1138*/ 	.word	0x00000800
        /*113c*/ 	.word	0x000000ff
        /*1140*/ 	.word	0x00038898
        /*1144*/ 	.short	0x0100
        /*1146*/ 	.byte	0x08
	.zero		1


	//   ....[17]....
        /*1148*/ 	.word	0x00000810
        /*114c*/ 	.word	0x000000ff
        /*1150*/ 	.word	0x000388a8
        /*1154*/ 	.short	0x0100
        /*1156*/ 	.byte	0x08
	.zero		1


	//   ....[18]....
        /*1158*/ 	.word	0x00000940
        /*115c*/ 	.word	0x000000ff
        /*1160*/ 	.word	0x000388b0
        /*1164*/ 	.short	0x0100
        /*1166*/ 	.byte	0x08
	.zero		1


	//   ....[19]....
        /*1168*/ 	.word	0x00000950
        /*116c*/ 	.word	0x000000ff
        /*1170*/ 	.word	0x000388c0
        /*1174*/ 	.short	0x0100
        /*1176*/ 	.byte	0x08
	.zero		1


	//   ....[20]....
        /*1178*/ 	.word	0x00000960
        /*117c*/ 	.word	0x000000ff
        /*1180*/ 	.word	0x000388b8
        /*1184*/ 	.short	0x0100
        /*1186*/ 	.byte	0x08
	.zero		1


	//   ....[21]....
        /*1188*/ 	.word	0x00000970
        /*118c*/ 	.word	0x000000ff
        /*1190*/ 	.word	0x000388c8
        /*1194*/ 	.short	0x0100
        /*1196*/ 	.byte	0x08
	.zero		1


	//   ....[22]....
        /*1198*/ 	.word	0x000030e0
        /*119c*/ 	.word	0x0000006b
        /*11a0*/ 	.word	0x00038890
        /*11a4*/ 	.short	0x010a
        /*11a6*/ 	.byte	0x3f
	.zero		1


	//   ....[23]....
        /*11a8*/ 	.word	0x00007430
        /*11ac*/ 	.word	0x0000006b
        /*11b0*/ 	.word	0x00038890
        /*11b4*/ 	.short	0x010a
        /*11b6*/ 	.byte	0x3f
	.zero		1


	//   ....[24]....
        /*11b8*/ 	.word	0x0000b6c0
        /*11bc*/ 	.word	0x0000006b
        /*11c0*/ 	.word	0x00038890
        /*11c4*/ 	.short	0x010a
        /*11c6*/ 	.byte	0x3f
	.zero		1


	//   ....[25]....
        /*11c8*/ 	.word	0x0000bc00
        /*11cc*/ 	.word	0x00000030
        /*11d0*/ 	.word	0x00000000
        /*11d4*/ 	.short	0x0101
        /*11d6*/ 	.byte	0x3f
	.zero		1


	//   ....[26]....
        /*11d8*/ 	.word	0x0000bc40
        /*11dc*/ 	.word	0x0000006b
        /*11e0*/ 	.word	0x000388b0
        /*11e4*/ 	.short	0x010a
        /*11e6*/ 	.byte	0x3f
	.zero		1


	//   ....[27]....
        /*11e8*/ 	.word	0x0000c220
        /*11ec*/ 	.word	0x0000006b
        /*11f0*/ 	.word	0x00000000
        /*11f4*/ 	.short	0x0101
        /*11f6*/ 	.byte	0x3f
	.zero		1


	//   ....[28]....
        /*11f8*/ 	.word	0x0000ce70
        /*11fc*/ 	.word	0x00000012
        /*1200*/ 	.word	0x00038800
        /*1204*/ 	.short	0x010a
        /*1206*/ 	.byte	0x3f
	.zero		1


	//   ....[29]....
        /*1208*/ 	.word	0x0000cec0
        /*120c*/ 	.word	0x00000012
        /*1210*/ 	.word	0x00038800
        /*1214*/ 	.short	0x010a
        /*1216*/ 	.byte	0x3f
	.zero		1


	//   ....[30]....
        /*1218*/ 	.word	0x0000df00
        /*121c*/ 	.word	0x00000012
        /*1220*/ 	.word	0x00038800
        /*1224*/ 	.short	0x010a
        /*1226*/ 	.byte	0x3f
	.zero		1


	//   ....[31]....
        /*1228*/ 	.word	0x00012670
        /*122c*/ 	.word	0x00000012
        /*1230*/ 	.word	0x00038800
        /*1234*/ 	.short	0x010a
        /*1236*/ 	.byte	0x3f
	.zero		1


	//   ....[32]....
        /*1238*/ 	.word	0x000167e0
        /*123c*/ 	.word	0x00000000
        /*1240*/ 	.word	0x00038830
        /*1244*/ 	.short	0x010a
        /*1246*/ 	.byte	0x3f
	.zero		1


	//   ....[33]....
        /*1248*/ 	.word	0x00016860
        /*124c*/ 	.word	0x00000000
        /*1250*/ 	.word	0x00038830
        /*1254*/ 	.short	0x010a
        /*1256*/ 	.byte	0x3f
	.zero		1


	//   ....[34]....
        /*1258*/ 	.word	0x00018ac0
        /*125c*/ 	.word	0x00000000
        /*1260*/ 	.word	0x00000000
        /*1264*/ 	.short	0x0101
        /*1266*/ 	.byte	0x3f
	.zero		1


	//   ....[35]....
        /*1268*/ 	.word	0x00019f00
        /*126c*/ 	.word	0x00000005
        /*1270*/ 	.word	0x00038830
        /*1274*/ 	.short	0x010a
        /*1276*/ 	.byte	0x3f
	.zero		1


	//   ....[36]....
        /*1278*/ 	.word	0x00019f50
        /*127c*/ 	.word	0x00000005
        /*1280*/ 	.word	0x00038830
        /*1284*/ 	.short	0x010a
        /*1286*/ 	.byte	0x3f
	.zero		1


	//   ....[37]....
        /*1288*/ 	.word	0x0001a390
        /*128c*/ 	.word	0x00000005
        /*1290*/ 	.word	0x00038850
        /*1294*/ 	.short	0x010a
        /*1296*/ 	.byte	0x3f
	.zero		1


	//   ....[38]....
        /*1298*/ 	.word	0x0001a3d0
        /*129c*/ 	.word	0x00000005
        /*12a0*/ 	.word	0x00038850
        /*12a4*/ 	.short	0x010a
        /*12a6*/ 	.byte	0x3f
	.zero		1


	//   ....[39]....
        /*12a8*/ 	.word	0x0001c0b0
        /*12ac*/ 	.word	0x000000d4
        /*12b0*/ 	.word	0x00000000
        /*12b4*/ 	.short	0x0101
        /*12b6*/ 	.byte	0x3f
	.zero		1


	//   ....[40]....
        /*12b8*/ 	.word	0x0001c9e0
        /*12bc*/ 	.word	0x0000000b
        /*12c0*/ 	.word	0x00000000
        /*12c4*/ 	.short	0x0101
        /*12c6*/ 	.byte	0x3f
	.zero		1


	//   ....[41]....
        /*12c8*/ 	.word	0x0001d520
        /*12cc*/ 	.word	0x00000005
        /*12d0*/ 	.word	0x00038830
        /*12d4*/ 	.short	0x010a
        /*12d6*/ 	.byte	0x3f
	.zero		1


	//   ....[42]....
        /*12d8*/ 	.word	0x0001d570
        /*12dc*/ 	.word	0x00000005
        /*12e0*/ 	.word	0x00038830
        /*12e4*/ 	.short	0x010a
        /*12e6*/ 	.byte	0x3f
	.zero		1


	//   ....[43]....
        /*12e8*/ 	.word	0x0001d9b0
        /*12ec*/ 	.word	0x00000005
        /*12f0*/ 	.word	0x00038850
        /*12f4*/ 	.short	0x010a
        /*12f6*/ 	.byte	0x3f
	.zero		1


	//   ....[44]....
        /*12f8*/ 	.word	0x0001d9f0
        /*12fc*/ 	.word	0x00000005
        /*1300*/ 	.word	0x00038850
        /*1304*/ 	.short	0x010a
        /*1306*/ 	.byte	0x3f
	.zero		1


	//   ....[45]....
        /*1308*/ 	.word	0x0001f510
        /*130c*/ 	.word	0x000000d4
        /*1310*/ 	.word	0x00000000
        /*1314*/ 	.short	0x0101
        /*1316*/ 	.byte	0x3f
	.zero		1


	//   ....[46]....
        /*1318*/ 	.word	0x0001f6e0
        /*131c*/ 	.word	0x0000000b
        /*1320*/ 	.word	0x00000000
        /*1324*/ 	.short	0x0101
        /*1326*/ 	.byte	0x3f
	.zero		1


	//   ....[47]....
        /*1328*/ 	.word	0x00020130
        /*132c*/ 	.word	0x00000006
        /*1330*/ 	.word	0x00038850
        /*1334*/ 	.short	0x010a
        /*1336*/ 	.byte	0x3f
	.zero		1


	//   ....[48]....
        /*1338*/ 	.word	0x000201b0
        /*133c*/ 	.word	0x00000006
        /*1340*/ 	.word	0x00038850
        /*1344*/ 	.short	0x010a
        /*1346*/ 	.byte	0x3f
	.zero		1


	//   ....[49]....
        /*1348*/ 	.word	0x00020a00
        /*134c*/ 	.word	0x00000012
        /*1350*/ 	.word	0x00000000
        /*1354*/ 	.short	0x0101
        /*1356*/ 	.byte	0x3f
	.zero		1


	//   ....[50]....
        /*1358*/ 	.word	0x00023410
        /*135c*/ 	.word	0x00000000
        /*1360*/ 	.word	0x00000000
        /*1364*/ 	.short	0x0101
        /*1366*/ 	.byte	0x3f
	.zero		1


	//   ....[51]....
        /*1368*/ 	.word	0x00025df0
        /*136c*/ 	.word	0x0000000b
        /*1370*/ 	.word	0x00038820
        /*1374*/ 	.short	0x010a
        /*1376*/ 	.byte	0x3f
	.zero		1


	//   ....[52]....
        /*1378*/ 	.word	0x00025ec0
        /*137c*/ 	.word	0x00000007
        /*1380*/ 	.word	0x000388a0
        /*1384*/ 	.short	0x010a
        /*1386*/ 	.byte	0x3f
	.zero		1


	//   ....[53]....
        /*1388*/ 	.word	0x00026200
        /*138c*/ 	.word	0x00000007
        /*1390*/ 	.word	0x000388c0
        /*1394*/ 	.short	0x010a
        /*1396*/ 	.byte	0x3f
	.zero		1


	//   ....[54]....
        /*1398*/ 	.word	0x000266d0
        /*139c*/ 	.word	0x00000007
        /*13a0*/ 	.word	0x000388a0
        /*13a4*/ 	.short	0x010a
        /*13a6*/ 	.byte	0x3f
	.zero		1


	//   ....[55]....
        /*13a8*/ 	.word	0x000269f0
        /*13ac*/ 	.word	0x00000007
        /*13b0*/ 	.word	0x000388c0
        /*13b4*/ 	.short	0x010a
        /*13b6*/ 	.byte	0x3f
	.zero		1


	//   ....[56]....
        /*13b8*/ 	.word	0x00027bc0
        /*13bc*/ 	.word	0x00000005
        /*13c0*/ 	.word	0x00038880
        /*13c4*/ 	.short	0x010a
        /*13c6*/ 	.byte	0x3f
	.zero		1


	//   ....[57]....
        /*13c8*/ 	.word	0x00027df0
        /*13cc*/ 	.word	0x00000005
        /*13d0*/ 	.word	0x00038840
        /*13d4*/ 	.short	0x010a
        /*13d6*/ 	.byte	0x3f
	.zero		1


	//   ....[58]....
        /*13d8*/ 	.word	0x00028260
        /*13dc*/ 	.word	0x00000004
        /*13e0*/ 	.word	0x00038820
        /*13e4*/ 	.short	0x010a
        /*13e6*/ 	.byte	0x3f
	.zero		1


	//   ....[59]....
        /*13e8*/ 	.word	0x00028580
        /*13ec*/ 	.word	0x00000005
        /*13f0*/ 	.word	0x00038880
        /*13f4*/ 	.short	0x010a
        /*13f6*/ 	.byte	0x3f
	.zero		1


	//   ....[60]....
        /*13f8*/ 	.word	0x00028900
        /*13fc*/ 	.word	0x00000005
        /*1400*/ 	.word	0x00038840
        /*1404*/ 	.short	0x010a
        /*1406*/ 	.byte	0x3f
	.zero		1


	//   ....[61]....
        /*1408*/ 	.word	0x00028cf0
        /*140c*/ 	.word	0x00000004
        /*1410*/ 	.word	0x00038870
        /*1414*/ 	.short	0x010a
        /*1416*/ 	.byte	0x3f
	.zero		1


	//   ....[62]....
        /*1418*/ 	.word	0x00028d70
        /*141c*/ 	.word	0x00000003
        /*1420*/ 	.word	0x00038860
        /*1424*/ 	.short	0x010a
        /*1426*/ 	.byte	0x3f
	.zero		1


	//   ....[63]....
        /*1428*/ 	.word	0x000298e0
        /*142c*/ 	.word	0x00000003
        /*1430*/ 	.word	0x00038850
        /*1434*/ 	.short	0x0101
        /*1436*/ 	.byte	0x3f
	.zero		1


	//   ....[64]....
        /*1438*/ 	.word	0x00029920
        /*143c*/ 	.word	0x00000003
        /*1440*/ 	.word	0x00000000
        /*1444*/ 	.short	0x0101
        /*1446*/ 	.byte	0x3f
	.zero		1


	//   ....[65]....
        /*1448*/ 	.word	0x00029b30
        /*144c*/ 	.word	0x00000002
        /*1450*/ 	.word	0x00038870
        /*1454*/ 	.short	0x010a
        /*1456*/ 	.byte	0x3f
	.zero		1


	//   ....[66]....
        /*1458*/ 	.word	0x00029ba0
        /*145c*/ 	.word	0x00000002
        /*1460*/ 	.word	0x00038860
        /*1464*/ 	.short	0x010a
        /*1466*/ 	.byte	0x3f
	.zero		1


	//   ....[67]....
        /*1468*/ 	.word	0x0002a6b0
        /*146c*/ 	.word	0x00000002
        /*1470*/ 	.word	0x00038850
        /*1474*/ 	.short	0x0101
        /*1476*/ 	.byte	0x3f
	.zero		1


	//   ....[68]....
        /*1478*/ 	.word	0x0002a700
        /*147c*/ 	.word	0x00000002
        /*1480*/ 	.word	0x00000000
        /*1484*/ 	.short	0x0101
        /*1486*/ 	.byte	0x3f
	.zero		1


	//   ....[69]....
        /*1488*/ 	.word	0x0002b5c0
        /*148c*/ 	.word	0x00000000
        /*1490*/ 	.word	0x00038820
        /*1494*/ 	.short	0x010a
        /*1496*/ 	.byte	0x3f
	.zero		1


	//   ....[70]....
        /*1498*/ 	.word	0x0002b770
        /*149c*/ 	.word	0x00000006
        /*14a0*/ 	.word	0x00000000
        /*14a4*/ 	.short	0x010a
        /*14a6*/ 	.byte	0x3f
	.zero		1


	//   ....[71]....
        /*14a8*/ 	.word	0x0002b7e0
        /*14ac*/ 	.word	0x00000007
        /*14b0*/ 	.word	0x00000000
        /*14b4*/ 	.short	0x010a
        /*14b6*/ 	.byte	0x3f
	.zero		1


	//   ....[72]....
        /*14b8*/ 	.word	0x0002b840
        /*14bc*/ 	.word	0x00000004
        /*14c0*/ 	.word	0x00038860
        /*14c4*/ 	.short	0x010a
        /*14c6*/ 	.byte	0x3f
	.zero		1


	//   ....[73]....
        /*14c8*/ 	.word	0x0002b890
        /*14cc*/ 	.word	0x00000003
        /*14d0*/ 	.word	0x00038860
        /*14d4*/ 	.short	0x010a
        /*14d6*/ 	.byte	0x3f
	.zero		1


	//   ....[74]....
        /*14d8*/ 	.word	0x0002b8d0
        /*14dc*/ 	.word	0x00000004
        /*14e0*/ 	.word	0x00038880
        /*14e4*/ 	.short	0x010a
        /*14e6*/ 	.byte	0x3f
	.zero		1


	//   ....[75]....
        /*14e8*/ 	.word	0x0002b8f0
        /*14ec*/ 	.word	0x00000003
        /*14f0*/ 	.word	0x00038880
        /*14f4*/ 	.short	0x010a
        /*14f6*/ 	.byte	0x3f
	.zero		1


	//   ....[76]....
        /*14f8*/ 	.word	0x0002b950
        /*14fc*/ 	.word	0x0000006b
        /*1500*/ 	.word	0x00038890
        /*1504*/ 	.short	0x010a
        /*1506*/ 	.byte	0x3f
	.zero		1


	//   ....[77]....
        /*1508*/ 	.word	0x0002b9a0
        /*150c*/ 	.word	0x0000006b
        /*1510*/ 	.word	0x00038890
        /*1514*/ 	.short	0x010a
        /*1516*/ 	.byte	0x3f
	.zero		1


	//   ....[78]....
        /*1518*/ 	.word	0x0002b9f0
        /*151c*/ 	.word	0x0000006b
        /*1520*/ 	.word	0x00038890
        /*1524*/ 	.short	0x010a
        /*1526*/ 	.byte	0x3f
	.zero		1


	//   ....[79]....
        /*1528*/ 	.word	0x0002ba40
        /*152c*/ 	.word	0x0000006b
        /*1530*/ 	.word	0x000388b0
        /*1534*/ 	.short	0x010a
        /*1536*/ 	.byte	0x3f
	.zero		1


	//   ....[80]....
        /*1538*/ 	.word	0x0002c530
        /*153c*/ 	.word	0x00000012
        /*1540*/ 	.word	0x00038800
        /*1544*/ 	.short	0x010a
        /*1546*/ 	.byte	0x3f
	.zero		1


	//   ....[81]....
        /*1548*/ 	.word	0x0002cf80
        /*154c*/ 	.word	0x00000012
        /*1550*/ 	.word	0x00038800
        /*1554*/ 	.short	0x010a
        /*1556*/ 	.byte	0x3f
	.zero		1


	//   ....[82]....
        /*1558*/ 	.word	0x0002cfd0
        /*155c*/ 	.word	0x00000000
        /*1560*/ 	.word	0x00038830
        /*1564*/ 	.short	0x010a
        /*1566*/ 	.byte	0x3f
	.zero		1


	//   ....[83]....
        /*1568*/ 	.word	0x0002d020
        /*156c*/ 	.word	0x00000005
        /*1570*/ 	.word	0x00038830
        /*1574*/ 	.short	0x010a
        /*1576*/ 	.byte	0x3f
	.zero		1


	//   ....[84]....
        /*1578*/ 	.word	0x0002d070
        /*157c*/ 	.word	0x00000005
        /*1580*/ 	.word	0x00038850
        /*1584*/ 	.short	0x010a
        /*1586*/ 	.byte	0x3f
	.zero		1


	//   ....[85]....
        /*1588*/ 	.word	0x0002d0c0
        /*158c*/ 	.word	0x00000005
        /*1590*/ 	.word	0x00038830
        /*1594*/ 	.short	0x010a
        /*1596*/ 	.byte	0x3f
	.zero		1


	//   ....[86]....
        /*1598*/ 	.word	0x0002d110
        /*159c*/ 	.word	0x00000005
        /*15a0*/ 	.word	0x00038850
        /*15a4*/ 	.short	0x010a
        /*15a6*/ 	.byte	0x3f
	.zero		1


	//   ....[87]....
        /*15a8*/ 	.word	0x0002d160
        /*15ac*/ 	.word	0x00000006
        /*15b0*/ 	.word	0x00038850
        /*15b4*/ 	.short	0x010a
        /*15b6*/ 	.byte	0x3f
	.zero		1


	//   ....[88]....
        /*15b8*/ 	.word	0x0002f300
        /*15bc*/ 	.word	0x0000000b
        /*15c0*/ 	.word	0x00038820
        /*15c4*/ 	.short	0x010a
        /*15c6*/ 	.byte	0x3f
	.zero		1


	//   ....[89]....
        /*15c8*/ 	.word	0x0002f350
        /*15cc*/ 	.word	0x00000007
        /*15d0*/ 	.word	0x000388a0
        /*15d4*/ 	.short	0x010a
        /*15d6*/ 	.byte	0x3f
	.zero		1


	//   ....[90]....
        /*15d8*/ 	.word	0x0002f3a0
        /*15dc*/ 	.word	0x00000007
        /*15e0*/ 	.word	0x000388c0
        /*15e4*/ 	.short	0x010a
        /*15e6*/ 	.byte	0x3f
	.zero		1


	//   ....[91]....
        /*15e8*/ 	.word	0x0002f3f0
        /*15ec*/ 	.word	0x00000007
        /*15f0*/ 	.word	0x000388a0
        /*15f4*/ 	.short	0x010a
        /*15f6*/ 	.byte	0x3f
	.zero		1


	//   ....[92]....
        /*15f8*/ 	.word	0x0002f440
        /*15fc*/ 	.word	0x00000007
        /*1600*/ 	.word	0x000388c0
        /*1604*/ 	.short	0x010a
        /*1606*/ 	.byte	0x3f
	.zero		1


	//   ....[93]....
        /*1608*/ 	.word	0x0002f5e0
        /*160c*/ 	.word	0x00000005
        /*1610*/ 	.word	0x00038880
        /*1614*/ 	.short	0x010a
        /*1616*/ 	.byte	0x3f
	.zero		1


	//   ....[94]....
        /*1618*/ 	.word	0x0002f630
        /*161c*/ 	.word	0x00000005
        /*1620*/ 	.word	0x00038840
        /*1624*/ 	.short	0x010a
        /*1626*/ 	.byte	0x3f
	.zero		1


	//   ....[95]....
        /*1628*/ 	.word	0x0002f6b0
        /*162c*/ 	.word	0x00000004
        /*1630*/ 	.word	0x00038820
        /*1634*/ 	.short	0x010a
        /*1636*/ 	.byte	0x3f
	.zero		1


	//   ....[96]....
        /*1638*/ 	.word	0x0002f700
        /*163c*/ 	.word	0x00000005
        /*1640*/ 	.word	0x00038880
        /*1644*/ 	.short	0x010a
        /*1646*/ 	.byte	0x3f
	.zero		1


	//   ....[97]....
        /*1648*/ 	.word	0x0002f750
        /*164c*/ 	.word	0x00000005
        /*1650*/ 	.word	0x00038840
        /*1654*/ 	.short	0x010a
        /*1656*/ 	.byte	0x3f
	.zero		1


	//   ....[98]....
        /*1658*/ 	.word	0x0002f7b0
        /*165c*/ 	.word	0x00000004
        /*1660*/ 	.word	0x00038870
        /*1664*/ 	.short	0x010a
        /*1666*/ 	.byte	0x3f
	.zero		1


	//   ....[99]....
        /*1668*/ 	.word	0x0002f810
        /*166c*/ 	.word	0x00000005
        /*1670*/ 	.word	0x00038860
        /*1674*/ 	.short	0x010a
        /*1676*/ 	.byte	0x3f
	.zero		1


	//   ....[100]....
        /*1678*/ 	.word	0x0002f860
        /*167c*/ 	.word	0x00000002
        /*1680*/ 	.word	0x00038870
        /*1684*/ 	.short	0x010a
        /*1686*/ 	.byte	0x3f
	.zero		1


	//   ....[101]....
        /*1688*/ 	.word	0x0002f8b0
        /*168c*/ 	.word	0x00000002
        /*1690*/ 	.word	0x00038860
        /*1694*/ 	.short	0x010a
        /*1696*/ 	.byte	0x3f
	.zero		1


	//   ....[102]....
        /*1698*/ 	.word	0x00030320
        /*169c*/ 	.word	0x00000000
        /*16a0*/ 	.word	0x00038820
        /*16a4*/ 	.short	0x010a
        /*16a6*/ 	.byte	0x3f
	.zero		1


	//   ....[103]....
        /*16a8*/ 	.word	0x000304c0
        /*16ac*/ 	.word	0x00000006
        /*16b0*/ 	.word	0x00000000
        /*16b4*/ 	.short	0x010a
        /*16b6*/ 	.byte	0x3f
	.zero		1


	//   ....[104]....
        /*16b8*/ 	.word	0x00030510
        /*16bc*/ 	.word	0x00000007
        /*16c0*/ 	.word	0x00000000
        /*16c4*/ 	.short	0x010a
        /*16c6*/ 	.byte	0x3f
	.zero		1


	//   ....[105]....
        /*16c8*/ 	.word	0x00030560
        /*16cc*/ 	.word	0x00000004
        /*16d0*/ 	.word	0x00038860
        /*16d4*/ 	.short	0x010a
        /*16d6*/ 	.byte	0x3f
	.zero		1


	//   ....[106]....
        /*16d8*/ 	.word	0x000305b0
        /*16dc*/ 	.word	0x00000003
        /*16e0*/ 	.word	0x00038860
        /*16e4*/ 	.short	0x010a
        /*16e6*/ 	.byte	0x3f
	.zero		1


	//   ....[107]....
        /*16e8*/ 	.word	0x00030600
        /*16ec*/ 	.word	0x00000004
        /*16f0*/ 	.word	0x00038880
        /*16f4*/ 	.short	0x010a
        /*16f6*/ 	.byte	0x3f
	.zero		1


	//----- nvinfo : EIATTR_NUM_MBARRIERS
	.align		4
.L_587:
        /*16f8*/ 	.byte	0x03, 0x38
        /*16fa*/ 	.short	0x0016


	//----- nvinfo : EIATTR_EXIT_INSTR_OFFSETS
	.align		4
        /*16fc*/ 	.byte	0x04, 0x1c
        /*16fe*/ 	.short	(.L_589 - .L_588)


	//   ....[0]....
.L_588:
        /*1700*/ 	.word	0x0002b940


	//----- nvinfo : EIATTR_MAX_THREADS
	.align		4
.L_589:
        /*1704*/ 	.byte	0x04, 0x05
        /*1706*/ 	.short	(.L_591 - .L_590)
.L_590:
        /*1708*/ 	.word	0x00000180
        /*170c*/ 	.word	0x00000001
        /*1710*/ 	.word	0x00000001


	//----- nvinfo : EIATTR_CRS_STACK_SIZE
	.align		4
.L_591:
        /*1714*/ 	.byte	0x04, 0x1e
        /*1716*/ 	.short	(.L_593 - .L_592)
.L_592:
        /*1718*/ 	.word	0x00000000


	//----- nvinfo : EIATTR_CBANK_PARAM_SIZE
	.align		4
.L_593:
        /*171c*/ 	.byte	0x03, 0x19
        /*171e*/ 	.short	0x0a70


	//----- nvinfo : EIATTR_PARAM_CBANK
	.align		4
        /*1720*/ 	.byte	0x04, 0x0a
        /*1722*/ 	.short	(.L_595 - .L_594)
	.align		4
.L_594:
        /*1724*/ 	.word	index@(.nv.constant0._ZN7cutlass13device_kernelIN5flash11enable_sm90INS1_16FlashAttnFwdSm90INS1_25CollectiveMainloopFwdSm90ILi2EN4cute5tupleIJNS5_1CILi1EEES8_S8_EEENS6_IJNS7_ILi128EEESA_NS7_ILi256EEEEEELi256ENS_12float_e4m3_tEfNS_4arch4Sm90ELb1ELb0ELb1ELb1ELb0ELb1ELb0ELb1ELb1ELb0ELb0ELb0EEENS1_21CollectiveEpilogueFwdINS6_IJSA_SB_SA_EEES9_NS_10bfloat16_tESF_Li256ELb1ELb0ELb0ELb1EEENS1_36VarlenDynamicPersistentTileSchedulerILi128ELi128ELi256ELi128ELb0ELb0ELb1ELb1ELb1ELb1EEEEEEEEEvNT_6ParamsE)
        /*1728*/ 	.short	0x0210
        /*172a*/ 	.short	0x0a70


	//----- nvinfo : EIATTR_SW_WAR
	.align		4
.L_595:
        /*172c*/ 	.byte	0x04, 0x36
        /*172e*/ 	.short	(.L_597 - .L_596)
.L_596:
        /*1730*/ 	.word	0x00000008
.L_597:


//--------------------- .nv.info._ZN7cutlass13device_kernelIN5flash11enable_sm90INS1_16FlashAttnFwdSm90INS1_25CollectiveMainloopFwdSm90ILi2EN4cute5tupleIJNS5_1CILi1EEES8_S8_EEENS6_IJNS7_ILi128EEENS7_ILi160EEENS7_ILi192EEEEEELi192ENS_12float_e4m3_tEfNS_4arch4Sm90ELb0ELb0ELb1ELb0ELb0ELb0ELb0ELb1ELb1ELb0ELb0ELb0EEENS1_21CollectiveEpilogueFwdINS6_IJSA_SC_SB_EEES9_NS_10bfloat16_tESG_Li256ELb0ELb0ELb0ELb1EEENS1_29StaticPersistentTileSchedulerILb0EEEEEEEEEvNT_6ParamsE --------------------------
	.section	.nv.info._ZN7cutlass13device_kernelIN5flash11enable_sm90INS1_16FlashAttnFwdSm90INS1_25CollectiveMainloopFwdSm90ILi2EN4cute5tupleIJNS5_1CILi1EEES8_S8_EEENS6_IJNS7_ILi128EEENS7_ILi160EEENS7_ILi192EEEEEELi192ENS_12float_e4m3_tEfNS_4arch4Sm90ELb0ELb0ELb1ELb0ELb0ELb0ELb0ELb1ELb1ELb0ELb0ELb0EEENS1_21CollectiveEpilogueFwdINS6_IJSA_SC_SB_EEES9_NS_10bfloat16_tESG_Li256ELb0ELb0ELb0ELb1EEENS1_29StaticPersistentTileSchedulerILb0EEEEEEEEEvNT_6ParamsE,"",@"SHT_CUDA_INFO"
	.sectionflags	@""
	.align	4


	//----- nvinfo : EIATTR_CUDA_API_VERSION
	.align		4
        /*0000*/ 	.byte	0x04, 0x37
        /*0002*/ 	.short	(.L_599 - .L_598)
.L_598:
        /*0004*/ 	.word	0x00000082


	//----- nvinfo : EIATTR_KPARAM_INFO
	.align		4
.L_599:
        /*0008*/ 	.byte	0x04, 0x17
        /*000a*/ 	.short	(.L_601 - .L_600)
.L_600:
        /*000c*/ 	.word	0x00000000
        /*0010*/ 	.short	0x0000
        /*0012*/ 	.short	0x0070
        /*0014*/ 	.byte	0x00, 0xf0, 0x01, 0x2e


	//----- nvinfo : EIATTR_SPARSE_MMA_MASK
	.align		4
.L_601:
        /*0018*/ 	.byte	0x03, 0x50
        /*001a*/ 	.short	0x0000


	//----- nvinfo : EIATTR_MAXREG_COUNT
	.align		4
        /*001c*/ 	.byte	0x03, 0x1b
        /*001e*/ 	.short	0x00a8


	//----- nvinfo : EIATTR_NUM_BARRIERS
	.align		4
        /*0020*/ 	.byte	0x02, 0x4c
        /*0022*/ 	.byte	0x10
	.zero		1


	//----- nvinfo : EIATTR_EXTERNS
	.align		4
        /*0024*/ 	.byte	0x04, 0x0f
        /*0026*/ 	.short	(.L_603 - .L_602)


	//   ....[0]....
	.align		4
.L_602:
        /*0028*/ 	.word	index@(__assertfail)


	//----- nvinfo : EIATTR_ANNOTATIONS
	.align		4
.L_603:
        /*002c*/ 	.byte	0x04, 0x55
        /*002e*/ 	.short	(.L_605 - .L_604)


	//   ....[0]....
.L_604:
        /* <DEDUP_REMOVED lines=9> */


	//----- nvinfo : EIATTR_MERCURY_ISA_VERSION
	.align		4
.L_605:
        /*00a8*/ 	.byte	0x03, 0x5f
        /*00aa*/ 	.short	0x0101


	//----- nvinfo : EIATTR_INT_WARP_WIDE_INSTR_OFFSETS
	.align		4
        /*00ac*/ 	.byte	0x04, 0x31
        /*00ae*/ 	.short	(.L_607 - .L_606)


	//   ....[0]....
.L_606:
        /*00b0*/ 	.word	0x00000190


	//   ....[1]....
        /*00b4*/ 	.word	0x000001c0


	//   ....[2]....
        /*00b8*/ 	.word	0x000001d0


	//   ....[3]....
        /*00bc*/ 	.word	0x0000bae0


	//----- nvinfo : EIATTR_COOP_GROUP_MASK_REGIDS
	.align		4
.L_607:
        /*00c0*/ 	.byte	0x04, 0x29
        /*00c2*/ 	.short	(.L_609 - .L_608)


	//   ....[0]....
.L_608:
        /*00c4*/ 	.word	0xffffffff


	//   ....[1]....
        /*00c8*/ 	.word	0xffffffff


	//   ....[2]....
        /*00cc*/ 	.word	0xffffffff


	//   ....[3]....
        /*00d0*/ 	.word	0xffffffff


	//   ....[4]....
        /*00d4*/ 	.word	0xffffffff


	//   ....[5]....
        /*00d8*/ 	.word	0xffffffff


	//   ....[6]....
        /*00dc*/ 	.word	0xffffffff


	//   ....[7]....
        /*00e0*/ 	.word	0xffffffff


	//   ....[8]....
        /*00e4*/ 	.word	0xffffffff


	//   ....[9]....
        /*00e8*/ 	.word	0xffffffff


	//   ....[10]....
        /*00ec*/ 	.word	0xffffffff


	//   ....[11]....
        /*00f0*/ 	.word	0xffffffff


	//   ....[12]....
        /*00f4*/ 	.word	0xffffffff


	//   ....[13]....
        /*00f8*/ 	.word	0xffffffff


	//   ....[14]....
        /*00fc*/ 	.word	0xffffffff


	//   ....[15]....
        /*0100*/ 	.word	0xffffffff


	//   ....[16]....
        /*0104*/ 	.word	0xffffffff


	//   ....[17]....
        /*0108*/ 	.word	0xffffffff


	//   ....[18]....
        /*010c*/ 	.word	0xffffffff


	//   ....[19]....
        /*0110*/ 	.word	0xffffffff


	//   ....[20]....
        /*0114*/ 	.word	0xffffffff


	//   ....[21]....
        /*0118*/ 	.word	0xffffffff


	//   ....[22]....
        /*011c*/ 	.word	0xffffffff


	//   ....[23]....
        /*0120*/ 	.word	0xffffffff


	//   ....[24]....
        /*0124*/ 	.word	0xffffffff


	//   ....[25]....
        /*0128*/ 	.word	0xffffffff


	//   ....[26]....
        /*012c*/ 	.word	0xffffffff


	//   ....[27]....
        /*0130*/ 	.word	0xffffffff


	//   ....[28]....
        /*0134*/ 	.word	0xffffffff


	//   ....[29]....
        /*0138*/ 	.word	0xffffffff


	//   ....[30]....
        /*013c*/ 	.word	0xffffffff


	//   ....[31]....
        /*0140*/ 	.word	0xffffffff


	//   ....[32]....
        /*0144*/ 	.word	0xffffffff


	//   ....[33]....
        /*0148*/ 	.word	0xffffffff


	//   ....[34]....
        /*014c*/ 	.word	0xffffffff


	//   ....[35]....
        /*0150*/ 	.word	0xffffffff


	//   ....[36]....
        /*0154*/ 	.word	0xffffffff


	//   ....[37]....
        /*0158*/ 	.word	0xffffffff


	//   ....[38]....
        /*015c*/ 	.word	0xffffffff


	//   ....[39]....
        /*0160*/ 	.word	0xffffffff


	//   ....[40]....
        /*0164*/ 	.word	0xffffffff


	//   ....[41]....
        /*0168*/ 	.word	0xffffffff


	//   ....[42]....
        /*016c*/ 	.word	0xffffffff


	//   ....[43]....
        /*0170*/ 	.word	0xffffffff


	//   ....[44]....
        /*0174*/ 	.word	0xffffffff


	//   ....[45]....
        /*0178*/ 	.word	0xffffffff


	//   ....[46]....
        /*017c*/ 	.word	0xffffffff


	//   ....[47]....
        /*0180*/ 	.word	0xffffffff


	//   ....[48]....
        /*0184*/ 	.word	0xffffffff


	//   ....[49]....
        /*0188*/ 	.word	0xffffffff


	//   ....[50]....
        /*018c*/ 	.word	0xffffffff


	//   ....[51]....
        /*0190*/ 	.word	0xffffffff


	//   ....[52]....
        /*0194*/ 	.word	0xffffffff


	//   ....[53]....
        /*0198*/ 	.word	0xffffffff


	//   ....[54]....
        /*019c*/ 	.word	0xffffffff


	//   ....[55]....
        /*01a0*/ 	.word	0xffffffff


	//   ....[56]....
        /*01a4*/ 	.word	0xffffffff


	//   ....[57]....
        /*01a8*/ 	.word	0xffffffff


	//   ....[58]....
        /*01ac*/ 	.word	0xffffffff


	//   ....[59]....
        /*01b0*/ 	.word	0xffffffff


	//   ....[60]....
        /*01b4*/ 	.word	0xffffffff


	//   ....[61]....
        /*01b8*/ 	.word	0xffffffff


	//   ....[62]....
        /*01bc*/ 	.word	0xffffffff


	//   ....[63]....
        /*01c0*/ 	.word	0xffffffff


	//   ....[64]....
        /*01c4*/ 	.word	0xffffffff


	//   ....[65]....
        /*01c8*/ 	.word	0xffffffff


	//   ....[66]....
        /*01cc*/ 	.word	0xffffffff


	//   ....[67]....
        /*01d0*/ 	.word	0xffffffff


	//   ....[68]....
        /*01d4*/ 	.word	0xffffffff


	//   ....[69]....
        /*01d8*/ 	.word	0xffffffff


	//   ....[70]....
        /*01dc*/ 	.word	0xffffffff


	//   ....[71]....
        /*01e0*/ 	.word	0x0500000f


	//----- nvinfo : EIATTR_COOP_GROUP_INSTR_OFFSETS
	.align		4
.L_609:
        /*01e4*/ 	.byte	0x04, 0x28
        /*01e6*/ 	.short	(.L_611 - .L_610)


	//   ....[0]....
.L_610:
        /*01e8*/ 	.word	0x00000070


	//   ....[1]....
        /*01ec*/ 	.word	0x000001a0


	//   ....[2]....
        /*01f0*/ 	.word	0x000001f0


	//   ....[3]....
        /*01f4*/ 	.word	0x000003e0


	//   ....[4]....
        /*01f8*/ 	.word	0x00000540


	//   ....[5]....
        /*01fc*/ 	.word	0x00000660


	//   ....[6]....
        /*0200*/ 	.word	0x000007c0


	//   ....[7]....
        /*0204*/ 	.word	0x00000d80


	//   ....[8]....
        /*0208*/ 	.word	0x000036a0


	//   ....[9]....
        /*020c*/ 	.word	0x000036d0


	//   ....[10]....
        /*0210*/ 	.word	0x00003e30


	//   ....[11]....
        /*0214*/ 	.word	0x00003eb0


	//   ....[12]....
        /*0218*/ 	.word	0x00007290


	//   ....[13]....
        /*021c*/ 	.word	0x000072f0


	//   ....[14]....
        /*0220*/ 	.word	0x00007340


	//   ....[15]....
        /*0224*/ 	.word	0x00007360


	//   ....[16]....
        /*0228*/ 	.word	0x00009100


	//   ....[17]....
        /*022c*/ 	.word	0x00009110


	//   ....[18]....
        /*0230*/ 	.word	0x00009140


	//   ....[19]....
        /*0234*/ 	.word	0x00009150


	//   ....[20]....
        /*0238*/ 	.word	0x0000a370


	//   ....[21]....
        /*023c*/ 	.word	0x0000a3a0


	//   ....[22]....
        /*0240*/ 	.word	0x0000a3d0


	//   ....[23]....
        /*0244*/ 	.word	0x0000a410


	//   ....[24]....
        /*0248*/ 	.word	0x0000a450


	//   ....[25]....
        /*024c*/ 	.word	0x0000a480


	//   ....[26]....
        /*0250*/ 	.word	0x0000a4b0


	//   ....[27]....
        /*0254*/ 	.word	0x0000a4e0


	//   ....[28]....
        /*0258*/ 	.word	0x0000a510


	//   ....[29]....
        /*025c*/ 	.word	0x0000a540


	//   ....[30]....
        /*0260*/ 	.word	0x0000a570


	//   ....[31]....
        /*0264*/ 	.word	0x0000a5a0


	//   ....[32]....
        /*0268*/ 	.word	0x0000a5d0


	//   ....[33]....
        /*026c*/ 	.word	0x0000a600


	//   ....[34]....
        /*0270*/ 	.word	0x0000a630


	//   ....[35]....
        /*0274*/ 	.word	0x0000a660


	//   ....[36]....
        /*0278*/ 	.word	0x0000a690


	//   ....[37]....
        /*027c*/ 	.word	0x0000a6c0


	//   ....[38]....
        /*0280*/ 	.word	0x0000a700


	//   ....[39]....
        /*0284*/ 	.word	0x0000a780


	//   ....[40]....
        /*0288*/ 	.word	0x0000a7b0


	//   ....[41]....
        /*028c*/ 	.word	0x0000a7f0


	//   ....[42]....
        /*0290*/ 	.word	0x0000a820


	//   ....[43]....
        /*0294*/ 	.word	0x0000a850


	//   ....[44]....
        /*0298*/ 	.word	0x0000a880


	//   ....[45]....
        /*029c*/ 	.word	0x0000a8b0


	//   ....[46]....
        /*02a0*/ 	.word	0x0000a8e0


	//   ....[47]....
        /*02a4*/ 	.word	0x0000a8f0


	//   ....[48]....
        /*02a8*/ 	.word	0x0000a900


	//   ....[49]....
        /*02ac*/ 	.word	0x0000a910


	//   ....[50]....
        /*02b0*/ 	.word	0x0000a920


	//   ....[51]....
        /*02b4*/ 	.word	0x0000a930


	//   ....[52]....
        /*02b8*/ 	.word	0x0000a940


	//   ....[53]....
        /*02bc*/ 	.word	0x0000a950


	//   ....[54]....
        /*02c0*/ 	.word	0x0000a960


	//   ....[55]....
        /*02c4*/ 	.word	0x0000a970


	//   ....[56]....
        /*02c8*/ 	.word	0x0000a980


	//   ....[57]....
        /*02cc*/ 	.word	0x0000a990


	//   ....[58]....
        /*02d0*/ 	.word	0x0000a9a0


	//   ....[59]....
        /*02d4*/ 	.word	0x0000a9b0


	//   ....[60]....
        /*02d8*/ 	.word	0x0000a9c0


	//   ....[61]....
        /*02dc*/ 	.word	0x0000a9d0


	//   ....[62]....
        /*02e0*/ 	.word	0x0000a9e0


	//   ....[63]....
        /*02e4*/ 	.word	0x0000a9f0


	//   ....[64]....
        /*02e8*/ 	.word	0x0000aa00


	//   ....[65]....
        /*02ec*/ 	.word	0x0000aa10


	//   ....[66]....
        /*02f0*/ 	.word	0x0000aa20


	//   ....[67]....
        /*02f4*/ 	.word	0x0000aa30


	//   ....[68]....
        /*02f8*/ 	.word	0x0000ad60


	//   ....[69]....
        /*02fc*/ 	.word	0x0000bc50


	//   ....[70]....
        /*0300*/ 	.word	0x0000eb60


	//   ....[71]....
        /*0304*/ 	.word	0x0000f060


	//----- nvinfo : EIATTR_REG_RECONFIG
	.align		4
.L_611:
        /*0308*/ 	.byte	0x01, 0x54
	.zero		2


	//----- nvinfo : EIATTR_SYSCALL_OFFSETS
	.align		4
        /*030c*/ 	.byte	0x04, 0x46
        /*030e*/ 	.short	(.L_613 - .L_612)


	//   ....[0]....
.L_612:
        /*0310*/ 	.word	0x00001150


	//   ....[1]....
        /*0314*/ 	.word	0x0000b590


	//   ....[2]....
        /*0318*/ 	.word	0x0000b6d0


	//   ....[3]....
        /*031c*/ 	.word	0x0000b810


	//   ....[4]....
        /*0320*/ 	.word	0x0000b930


	//----- nvinfo : EIATTR_MBARRIER_INSTR_OFFSETS
	.align		4
.L_613:
        /*0324*/ 	.byte	0x04, 0x39
        /*0326*/ 	.short	(.L_615 - .L_614)


	//   ....[0]....
.L_614:
        /*0328*/ 	.word	0x00000290
        /*032c*/ 	.word	0x000000ff
        /*0330*/ 	.word	0x00033400
        /*0334*/ 	.short	0x0100
        /*0336*/ 	.byte	0x06
	.zero		1


	//   ....[1]....
        /*0338*/ 	.word	0x000002a0
        /*033c*/ 	.word	0x000000ff
        /*0340*/ 	.word	0x00033420
        /*0344*/ 	.short	0x0100
        /*0346*/ 	.byte	0x06
	.zero		1


	//   ....[2]....
        /*0348*/ 	.word	0x00000390
        /*034c*/ 	.word	0x000000ff
        /*0350*/ 	.word	0x00033430
        /*0354*/ 	.short	0x0100
        /*0356*/ 	.byte	0x08
	.zero		1


	//   ....[3]....
        /*0358*/ 	.word	0x000003a0
        /*035c*/ 	.word	0x000000ff
        /*0360*/ 	.word	0x00033440
        /*0364*/ 	.short	0x0100
        /*0366*/ 	.byte	0x08
	.zero		1


	//   ....[4]....
        /*0368*/ 	.word	0x000003b0
        /*036c*/ 	.word	0x000000ff
        /*0370*/ 	.word	0x00033438
        /*0374*/ 	.short	0x0100
        /*0376*/ 	.byte	0x08
	.zero		1


	//   ....[5]....
        /*0378*/ 	.word	0x000003c0
        /*037c*/ 	.word	0x000000ff
        /*0380*/ 	.word	0x00033448
        /*0384*/ 	.short	0x0100
        /*0386*/ 	.byte	0x08
	.zero		1


	//   ....[6]....
        /*0388*/ 	.word	0x000004f0
        /*038c*/ 	.word	0x000000ff
        /*0390*/ 	.word	0x00033450
        /*0394*/ 	.short	0x0100
        /*0396*/ 	.byte	0x08
	.zero		1


	//   ....[7]....
        /*0398*/ 	.word	0x00000500
        /*039c*/ 	.word	0x000000ff
        /*03a0*/ 	.word	0x00033460
        /*03a4*/ 	.short	0x0100
        /*03a6*/ 	.byte	0x08
	.zero		1


	//   ....[8]....
        /*03a8*/ 	.word	0x00000510
        /*03ac*/ 	.word	0x000000ff
        /*03b0*/ 	.word	0x00033458
        /*03b4*/ 	.short	0x0100
        /*03b6*/ 	.byte	0x08
	.zero		1


	//   ....[9]....
        /*03b8*/ 	.word	0x00000520
        /*03bc*/ 	.word	0x000000ff
        /*03c0*/ 	.word	0x00033468
        /*03c4*/ 	.short	0x0100
        /*03c6*/ 	.byte	0x08
	.zero		1


	//   ....[10]....
        /*03c8*/ 	.word	0x00000610
        /*03cc*/ 	.word	0x000000ff
        /*03d0*/ 	.word	0x00033470
        /*03d4*/ 	.short	0x0100
        /*03d6*/ 	.byte	0x06
	.zero		1


	//   ....[11]....
        /*03d8*/ 	.word	0x00000620
        /*03dc*/ 	.word	0x000000ff
        /*03e0*/ 	.word	0x00033480
        /*03e4*/ 	.short	0x0100
        /*03e6*/ 	.byte	0x06
	.zero		1


	//   ....[12]....
        /*03e8*/ 	.word	0x00000630
        /*03ec*/ 	.word	0x000000ff
        /*03f0*/ 	.word	0x00033478
        /*03f4*/ 	.short	0x0100
        /*03f6*/ 	.byte	0x06
	.zero		1


	//   ....[13]....
        /*03f8*/ 	.word	0x00000640
        /*03fc*/ 	.word	0x000000ff
        /*0400*/ 	.word	0x00033488
        /*0404*/ 	.short	0x0100
        /*0406*/ 	.byte	0x06
	.zero		1


	//   ....[14]....
        /*0408*/ 	.word	0x00000770
        /*040c*/ 	.word	0x000000ff
        /*0410*/ 	.word	0x00033490
        /*0414*/ 	.short	0x0100
        /*0416*/ 	.byte	0x08
	.zero		1


	//   ....[15]....
        /*0418*/ 	.word	0x00000780
        /*041c*/ 	.word	0x000000ff
        /*0420*/ 	.word	0x000334a0
        /*0424*/ 	.short	0x0100
        /*0426*/ 	.byte	0x08
	.zero		1


	//   ....[16]....
        /*0428*/ 	.word	0x00000790
        /*042c*/ 	.word	0x000000ff
        /*0430*/ 	.word	0x00033498
        /*0434*/ 	.short	0x0100
        /*0436*/ 	.byte	0x08
	.zero		1


	//   ....[17]....
        /*0438*/ 	.word	0x000007a0
        /*043c*/ 	.word	0x000000ff
        /*0440*/ 	.word	0x000334a8
        /*0444*/ 	.short	0x0100
        /*0446*/ 	.byte	0x08
	.zero		1


	//   ....[18]....
        /*0448*/ 	.word	0x000008d0
        /*044c*/ 	.word	0x000000ff
        /*0450*/ 	.word	0x000334b0
        /*0454*/ 	.short	0x0100
        /*0456*/ 	.byte	0x08
	.zero		1


	//   ....[19]....
        /*0458*/ 	.word	0x000008e0
        /*045c*/ 	.word	0x000000ff
        /*0460*/ 	.word	0x000334c0
        /*0464*/ 	.short	0x0100
        /*0466*/ 	.byte	0x08
	.zero		1


	//   ....[20]....
        /*0468*/ 	.word	0x000008f0
        /*046c*/ 	.word	0x000000ff
        /*0470*/ 	.word	0x000334b8
        /*0474*/ 	.short	0x0100
        /*0476*/ 	.byte	0x08
	.zero		1


	//   ....[21]....
        /*0478*/ 	.word	0x00000900
        /*047c*/ 	.word	0x000000ff
        /*0480*/ 	.word	0x000334c8
        /*0484*/ 	.short	0x0100
        /*0486*/ 	.byte	0x08
	.zero		1


	//   ....[22]....
        /*0488*/ 	.word	0x00001480
        /*048c*/ 	.word	0x000000ff
        /*0490*/ 	.word	0x00033400
        /*0494*/ 	.short	0x010a
        /*0496*/ 	.byte	0x26
	.zero		1


	//   ....[23]....
        /*0498*/ 	.word	0x00001520
        /*049c*/ 	.word	0x00000003
        /*04a0*/ 	.word	0x00033430
        /*04a4*/ 	.short	0x010a
        /*04a6*/ 	.byte	0x3f
	.zero		1


	//   ....[24]....
        /*04a8*/ 	.word	0x00001590
        /*04ac*/ 	.word	0x00000003
        /*04b0*/ 	.word	0x00033430
        /*04b4*/ 	.short	0x010a
        /*04b6*/ 	.byte	0x3f
	.zero		1


	//   ....[25]....
        /*04b8*/ 	.word	0x000039d0
        /*04bc*/ 	.word	0x00000003
        /*04c0*/ 	.word	0x00000000
        /*04c4*/ 	.short	0x0101
        /*04c6*/ 	.byte	0x3f
	.zero		1


	//   ....[26]....
        /*04c8*/ 	.word	0x00005570
        /*04cc*/ 	.word	0x000000ff
        /*04d0*/ 	.word	0x00033430
        /*04d4*/ 	.short	0x010a
        /*04d6*/ 	.byte	0x06
	.zero		1


	//   ....[27]....
        /*04d8*/ 	.word	0x000055b0
        /*04dc*/ 	.word	0x000000ff
        /*04e0*/ 	.word	0x00033430
        /*04e4*/ 	.short	0x010a
        /*04e6*/ 	.byte	0x06
	.zero		1


	//   ....[28]....
        /*04e8*/ 	.word	0x000061d0
        /*04ec*/ 	.word	0x000000ff
        /*04f0*/ 	.word	0x00033450
        /*04f4*/ 	.short	0x010a
        /*04f6*/ 	.byte	0x06
	.zero		1


	//   ....[29]....
        /*04f8*/ 	.word	0x00006210
        /*04fc*/ 	.word	0x000000ff
        /*0500*/ 	.word	0x00033450
        /*0504*/ 	.short	0x010a
        /*0506*/ 	.byte	0x06
	.zero		1


	//   ....[30]....
        /*0508*/ 	.word	0x00008200
        /*050c*/ 	.word	0x00000004
        /*0510*/ 	.word	0x00000000
        /*0514*/ 	.short	0x0101
        /*0516*/ 	.byte	0x3f
	.zero		1


	//   ....[31]....
        /*0518*/ 	.word	0x00008510
        /*051c*/ 	.word	0x000000ff
        /*0520*/ 	.word	0x00000000
        /*0524*/ 	.short	0x0101
        /*0526*/ 	.byte	0x06
	.zero		1


	//   ....[32]....
        /*0528*/ 	.word	0x00008da0
        /*052c*/ 	.word	0x000000ff
        /*0530*/ 	.word	0x00033450
        /*0534*/ 	.short	0x010a
        /*0536*/ 	.byte	0x04
	.zero		1


	//   ....[33]....
        /*0538*/ 	.word	0x00008de0
        /*053c*/ 	.word	0x000000ff
        /*0540*/ 	.word	0x00033450
        /*0544*/ 	.short	0x010a
        /*0546*/ 	.byte	0x04
	.zero		1


	//   ....[34]....
        /*0548*/ 	.word	0x00009d70
        /*054c*/ 	.word	0x000000ff
        /*0550*/ 	.word	0x00000000
        /*0554*/ 	.short	0x0101
        /*0556*/ 	.byte	0x04
	.zero		1


	//   ....[35]....
        /*0558*/ 	.word	0x0000af70
        /*055c*/ 	.word	0x000000ff
        /*0560*/ 	.word	0x00000000
        /*0564*/ 	.short	0x0101
        /*0566*/ 	.byte	0x06
	.zero		1


	//   ....[36]....
        /*0568*/ 	.word	0x0000be70
        /*056c*/ 	.word	0x00000005
        /*0570*/ 	.word	0x00033480
        /*0574*/ 	.short	0x010a
        /*0576*/ 	.byte	0x3f
	.zero		1


	//   ....[37]....
        /*0578*/ 	.word	0x0000c0b0
        /*057c*/ 	.word	0x00000005
        /*0580*/ 	.word	0x00033440
        /*0584*/ 	.short	0x010a
        /*0586*/ 	.byte	0x3f
	.zero		1


	//   ....[38]....
        /*0588*/ 	.word	0x0000c4f0
        /*058c*/ 	.word	0x000000ff
        /*0590*/ 	.word	0x00033420
        /*0594*/ 	.short	0x010a
        /*0596*/ 	.byte	0x28
	.zero		1


	//   ....[39]....
        /*0598*/ 	.word	0x0000c7c0
        /*059c*/ 	.word	0x00000006
        /*05a0*/ 	.word	0x00033480
        /*05a4*/ 	.short	0x010a
        /*05a6*/ 	.byte	0x3f
	.zero		1


	//   ....[40]....
        /*05a8*/ 	.word	0x0000cbf0
        /*05ac*/ 	.word	0x00000006
        /*05b0*/ 	.word	0x00033440
        /*05b4*/ 	.short	0x010a
        /*05b6*/ 	.byte	0x3f
	.zero		1


	//   ....[41]....
        /*05b8*/ 	.word	0x0000d0a0
        /*05bc*/ 	.word	0x0000000c
        /*05c0*/ 	.word	0x00033470
        /*05c4*/ 	.short	0x010a
        /*05c6*/ 	.byte	0x3f
	.zero		1


	//   ....[42]....
        /*05c8*/ 	.word	0x0000d110
        /*05cc*/ 	.word	0x0000000c
        /*05d0*/ 	.word	0x00033460
        /*05d4*/ 	.short	0x010a
        /*05d6*/ 	.byte	0x3f
	.zero		1


	//   ....[43]....
        /*05d8*/ 	.word	0x0000dcb0
        /*05dc*/ 	.word	0x0000000c
        /*05e0*/ 	.word	0x00033450
        /*05e4*/ 	.short	0x0101
        /*05e6*/ 	.byte	0x3f
	.zero		1


	//   ....[44]....
        /*05e8*/ 	.word	0x0000dd10
        /*05ec*/ 	.word	0x00000002
        /*05f0*/ 	.word	0x00000000
        /*05f4*/ 	.short	0x0101
        /*05f6*/ 	.byte	0x3f
	.zero		1


	//   ....[45]....
        /*05f8*/ 	.word	0x0000de00
        /*05fc*/ 	.word	0x00000000
        /*0600*/ 	.word	0x00033470
        /*0604*/ 	.short	0x010a
        /*0606*/ 	.byte	0x3f
	.zero		1


	//   ....[46]....
        /*0608*/ 	.word	0x0000de70
        /*060c*/ 	.word	0x00000000
        /*0610*/ 	.word	0x00033460
        /*0614*/ 	.short	0x010a
        /*0616*/ 	.byte	0x3f
	.zero		1


	//   ....[47]....
        /*0618*/ 	.word	0x0000ea20
        /*061c*/ 	.word	0x00000000
        /*0620*/ 	.word	0x00033450
        /*0624*/ 	.short	0x0101
        /*0626*/ 	.byte	0x3f
	.zero		1


	//   ....[48]....
        /*0628*/ 	.word	0x0000ea70
        /*062c*/ 	.word	0x00000002
        /*0630*/ 	.word	0x00000000
        /*0634*/ 	.short	0x0101
        /*0636*/ 	.byte	0x3f
	.zero		1


	//   ....[49]....
        /*0638*/ 	.word	0x0000eb10
        /*063c*/ 	.word	0x00000008
        /*0640*/ 	.word	0x00033420
        /*0644*/ 	.short	0x010a
        /*0646*/ 	.byte	0x3f
	.zero		1


	//   ....[50]....
        /*0648*/ 	.word	0x0000ec90
        /*064c*/ 	.word	0x00000005
        /*0650*/ 	.word	0x00000000
        /*0654*/ 	.short	0x010a
        /*0656*/ 	.byte	0x3f
	.zero		1


	//   ....[51]....
        /*0658*/ 	.word	0x0000ece0
        /*065c*/ 	.word	0x00000007
        /*0660*/ 	.word	0x00000000
        /*0664*/ 	.short	0x010a
        /*0666*/ 	.byte	0x3f
	.zero		1


	//   ....[52]....
        /*0668*/ 	.word	0x0000ed30
        /*066c*/ 	.word	0x00000013
        /*0670*/ 	.word	0x00033460
        /*0674*/ 	.short	0x010a
        /*0676*/ 	.byte	0x3f
	.zero		1


	//   ....[53]....
        /*0678*/ 	.word	0x0000ed80
        /*067c*/ 	.word	0x00000003
        /*0680*/ 	.word	0x00033460
        /*0684*/ 	.short	0x010a
        /*0686*/ 	.byte	0x3f
	.zero		1


	//   ....[54]....
        /*0688*/ 	.word	0x0000edc0
        /*068c*/ 	.word	0x00000013
        /*0690*/ 	.word	0x00033480
        /*0694*/ 	.short	0x010a
        /*0696*/ 	.byte	0x3f
	.zero		1


	//   ....[55]....
        /*0698*/ 	.word	0x0000ede0
        /*069c*/ 	.word	0x00000003
        /*06a0*/ 	.word	0x00033480
        /*06a4*/ 	.short	0x010a
        /*06a6*/ 	.byte	0x3f
	.zero		1


	//   ....[56]....
        /*06a8*/ 	.word	0x0000ee50
        /*06ac*/ 	.word	0x00000003
        /*06b0*/ 	.word	0x00033400
        /*06b4*/ 	.short	0x010a
        /*06b6*/ 	.byte	0x3f
	.zero		1


	//   ....[57]....
        /*06b8*/ 	.word	0x0000eea0
        /*06bc*/ 	.word	0x00000003
        /*06c0*/ 	.word	0x00033430
        /*06c4*/ 	.short	0x010a
        /*06c6*/ 	.byte	0x3f
	.zero		1


	//   ....[58]....
        /*06c8*/ 	.word	0x0000ef00
        /*06cc*/ 	.word	0x00000008
        /*06d0*/ 	.word	0x00033430
        /*06d4*/ 	.short	0x010a
        /*06d6*/ 	.byte	0x3f
	.zero		1


	//   ....[59]....
        /*06d8*/ 	.word	0x0000ef60
        /*06dc*/ 	.word	0x00000008
        /*06e0*/ 	.word	0x00033450
        /*06e4*/ 	.short	0x010a
        /*06e6*/ 	.byte	0x3f
	.zero		1


	//   ....[60]....
        /*06e8*/ 	.word	0x0000efc0
        /*06ec*/ 	.word	0x00000003
        /*06f0*/ 	.word	0x00033450
        /*06f4*/ 	.short	0x010a
        /*06f6*/ 	.byte	0x3f
	.zero		1


	//   ....[61]....
        /*06f8*/ 	.word	0x0000f110
        /*06fc*/ 	.word	0x00000005
        /*0700*/ 	.word	0x00033480
        /*0704*/ 	.short	0x010a
        /*0706*/ 	.byte	0x3f
	.zero		1


	//   ....[62]....
        /*0708*/ 	.word	0x0000f160
        /*070c*/ 	.word	0x00000005
        /*0710*/ 	.word	0x00033440
        /*0714*/ 	.short	0x010a
        /*0716*/ 	.byte	0x3f
	.zero		1


	//   ....[63]....
        /*0718*/ 	.word	0x0000f1c0
        /*071c*/ 	.word	0x00000003
        /*0720*/ 	.word	0x00033420
        /*0724*/ 	.short	0x010a
        /*0726*/ 	.byte	0x3f
	.zero		1


	//   ....[64]....
        /*0728*/ 	.word	0x0000f210
        /*072c*/ 	.word	0x00000006
        /*0730*/ 	.word	0x00033480
        /*0734*/ 	.short	0x010a
        /*0736*/ 	.byte	0x3f
	.zero		1


	//   ....[65]....
        /*0738*/ 	.word	0x0000f260
        /*073c*/ 	.word	0x00000006
        /*0740*/ 	.word	0x00033440
        /*0744*/ 	.short	0x010a
        /*0746*/ 	.byte	0x3f
	.zero		1


	//   ....[66]....
        /*0748*/ 	.word	0x0000f2b0
        /*074c*/ 	.word	0x0000000c
        /*0750*/ 	.word	0x00033470
        /*0754*/ 	.short	0x010a
        /*0756*/ 	.byte	0x3f
	.zero		1


	//   ....[67]....
        /*0758*/ 	.word	0x0000f300
        /*075c*/ 	.word	0x0000000c
        /*0760*/ 	.word	0x00033460
        /*0764*/ 	.short	0x010a
        /*0766*/ 	.byte	0x3f
	.zero		1


	//   ....[68]....
        /*0768*/ 	.word	0x0000f350
        /*076c*/ 	.word	0x00000000
        /*0770*/ 	.word	0x00033470
        /*0774*/ 	.short	0x010a
        /*0776*/ 	.byte	0x3f
	.zero		1


	//   ....[69]....
        /*0778*/ 	.word	0x0000f3a0
        /*077c*/ 	.word	0x00000000
        /*0780*/ 	.word	0x00033460
        /*0784*/ 	.short	0x010a
        /*0786*/ 	.byte	0x3f
	.zero		1


	//   ....[70]....
        /*0788*/ 	.word	0x0000f3f0
        /*078c*/ 	.word	0x00000008
        /*0790*/ 	.word	0x00033420
        /*0794*/ 	.short	0x010a
        /*0796*/ 	.byte	0x3f
	.zero		1


	//   ....[71]....
        /*0798*/ 	.word	0x0000f440
        /*079c*/ 	.word	0x00000005
        /*07a0*/ 	.word	0x00000000
        /*07a4*/ 	.short	0x010a
        /*07a6*/ 	.byte	0x3f
	.zero		1


	//   ....[72]....
        /*07a8*/ 	.word	0x0000f490
        /*07ac*/ 	.word	0x00000007
        /*07b0*/ 	.word	0x00000000
        /*07b4*/ 	.short	0x010a
        /*07b6*/ 	.byte	0x3f
	.zero		1


	//   ....[73]....
        /*07b8*/ 	.word	0x0000f4e0
        /*07bc*/ 	.word	0x00000013
        /*07c0*/ 	.word	0x00033460
        /*07c4*/ 	.short	0x010a
        /*07c6*/ 	.byte	0x3f
	.zero		1


	//   ....[74]....
        /*07c8*/ 	.word	0x0000f530
        /*07cc*/ 	.word	0x00000003
        /*07d0*/ 	.word	0x00033460
        /*07d4*/ 	.short	0x010a
        /*07d6*/ 	.byte	0x3f
	.zero		1


	//   ....[75]....
        /*07d8*/ 	.word	0x0000f580
        /*07dc*/ 	.word	0x00000013
        /*07e0*/ 	.word	0x00033480
        /*07e4*/ 	.short	0x010a
        /*07e6*/ 	.byte	0x3f
	.zero		1


	//----- nvinfo : EIATTR_NUM_MBARRIERS
	.align		4
.L_615:
        /*07e8*/ 	.byte	0x03, 0x38
        /*07ea*/ 	.short	0x0016


	//----- nvinfo : EIATTR_EXIT_INSTR_OFFSETS
	.align		4
        /*07ec*/ 	.byte	0x04, 0x1c
        /*07ee*/ 	.short	(.L_617 - .L_616)


	//   ....[0]....
.L_616:
        /*07f0*/ 	.word	0x00000a50


	//   ....[1]....
        /*07f4*/ 	.word	0x0000b020


	//   ....[2]....
        /*07f8*/ 	.word	0x0000eb80


	//   ....[3]....
        /*07fc*/ 	.word	0x0000ee30


	//----- nvinfo : EIATTR_MAX_THREADS
	.align		4
.L_617:
        /*0800*/ 	.byte	0x04, 0x05
        /*0802*/ 	.short	(.L_619 - .L_618)
.L_618:
        /*0804*/ 	.word	0x00000180
        /*0808*/ 	.word	0x00000001
        /*080c*/ 	.word	0x00000001


	//----- nvinfo : EIATTR_CRS_STACK_SIZE
	.align		4
.L_619:
        /*0810*/ 	.byte	0x04, 0x1e
        /*0812*/ 	.short	(.L_621 - .L_620)
.L_620:
        /*0814*/ 	.word	0x00000000


	//----- nvinfo : EIATTR_CBANK_PARAM_SIZE
	.align		4
.L_621:
        /*0818*/ 	.byte	0x03, 0x19
        /*081a*/ 	.short	0x0bf0


	//----- nvinfo : EIATTR_PARAM_CBANK
	.align		4
        /*081c*/ 	.byte	0x04, 0x0a
        /*081e*/ 	.short	(.L_623 - .L_622)
	.align		4
.L_622:
        /*0820*/ 	.word	index@(.nv.constant0._ZN7cutlass13device_kernelIN5flash11enable_sm90INS1_16FlashAttnFwdSm90INS1_25CollectiveMainloopFwdSm90ILi2EN4cute5tupleIJNS5_1CILi1EEES8_S8_EEENS6_IJNS7_ILi128EEENS7_ILi160EEENS7_ILi192EEEEEELi192ENS_12float_e4m3_tEfNS_4arch4Sm90ELb0ELb0ELb1ELb0ELb0ELb0ELb0ELb1ELb1ELb0ELb0ELb0EEENS1_21CollectiveEpilogueFwdINS6_IJSA_SC_SB_EEES9_NS_10bfloat16_tESG_Li256ELb0ELb0ELb0ELb1EEENS1_29StaticPersistentTileSchedulerILb0EEEEEEEEEvNT_6ParamsE)
        /*0824*/ 	.short	0x0210
        /*0826*/ 	.short	0x0bf0


	//----- nvinfo : EIATTR_SW_WAR
	.align		4
.L_623:
        /*0828*/ 	.byte	0x04, 0x36
        /*082a*/ 	.short	(.L_625 - .L_624)
.L_624:
        /*082c*/ 	.word	0x00000008
.L_625:


//--------------------- .nv.info._ZN7cutlass13device_kernelIN5flash11enable_sm90INS1_16FlashAttnFwdSm90INS1_25CollectiveMainloopFwdSm90ILi2EN4cute5tupleIJNS5_1CILi2EEENS7_ILi1EEES9_EEENS6_IJNS7_ILi128EEENS7_ILi160EEENS7_ILi192EEEEEELi192ENS_12float_e4m3_tEfNS_4arch4Sm90ELb0ELb0ELb1ELb0ELb0ELb0ELb0ELb1ELb1ELb0ELb0ELb0EEENS1_21CollectiveEpilogueFwdINS6_IJSB_SD_SC_EEESA_NS_10bfloat16_tESH_Li256ELb0ELb0ELb0ELb1EEENS1_29StaticPersistentTileSchedulerILb0EEEEEEEEEvNT_6ParamsE --------------------------
	.section	.nv.info._ZN7cutlass13device_kernelIN5flash11enable_sm90INS1_16FlashAttnFwdSm90INS1_25CollectiveMainloopFwdSm90ILi2EN4cute5tupleIJNS5_1CILi2EEENS7_ILi1EEES9_EEENS6_IJNS7_ILi128EEENS7_ILi160EEENS7_ILi192EEEEEELi192ENS_12float_e4m3_tEfNS_4arch4Sm90ELb0ELb0ELb1ELb0ELb0ELb0ELb0ELb1ELb1ELb0ELb0ELb0EEENS1_21CollectiveEpilogueFwdINS6_IJSB_SD_SC_EEESA_NS_10bfloat16_tESH_Li256ELb0ELb0ELb0ELb1EEENS1_29StaticPersistentTileSchedulerILb0EEEEEEEEEvNT_6ParamsE,"",@"SHT_CUDA_INFO"
	.sectionflags	@""
	.align	4


	//----- nvinfo : EIATTR_CUDA_API_VERSION
	.align		4
        /*0000*/ 	.byte	0x04, 0x37
        /*0002*/ 	.short	(.L_627 - .L_626)
.L_626:
        /*0004*/ 	.word	0x00000082


	//----- nvinfo : EIATTR_KPARAM_INFO
	.align		4
.L_627:
        /*0008*/ 	.byte	0x04, 0x17
        /*000a*/ 	.short	(.L_629 - .L_628)
.L_628:
        /*000c*/ 	.word	0x00000000
        /*0010*/ 	.short	0x0000
        /*0012*/ 	.short	0x0070
        /*0014*/ 	.byte	0x00, 0xf0, 0x01, 0x2e


	//----- nvinfo : EIATTR_SPARSE_MMA_MASK
	.align		4
.L_629:
        /*0018*/ 	.byte	0x03, 0x50
        /*001a*/ 	.short	0x0000


	//----- nvinfo : EIATTR_MAXREG_COUNT
	.align		4
        /*001c*/ 	.byte	0x03, 0x1b
        /*001e*/ 	.short	0x00a8


	//----- nvinfo : EIATTR_NUM_BARRIERS
	.align		4
        /*0020*/ 	.byte	0x02, 0x4c
        /*0022*/ 	.byte	0x10
	.zero		1


	//----- nvinfo : EIATTR_EXTERNS
	.align		4
        /*0024*/ 	.byte	0x04, 0x0f
        /*0026*/ 	.short	(.L_631 - .L_630)


	//   ....[0]....
	.align		4
.L_630:
        /*0028*/ 	.word	index@(__assertfail)


	//----- nvinfo : EIATTR_ANNOTATIONS
	.align		4
.L_631:
        /*002c*/ 	.byte	0x04, 0x55
        /*002e*/ 	.short	(.L_633 - .L_632)


	//   ....[0]....
.L_632:
        /* <DEDUP_REMOVED lines=23> */


	//----- nvinfo : EIATTR_MERCURY_ISA_VERSION
	.align		4
.L_633:
        /*0188*/ 	.byte	0x03, 0x5f
        /*018a*/ 	.short	0x0101


	//----- nvinfo : EIATTR_INT_WARP_WIDE_INSTR_OFFSETS
	.align		4
        /*018c*/ 	.byte	0x04, 0x31
        /*018e*/ 	.short	(.L_635 - .L_634)


	//   ....[0]....
.L_634:
        /*0190*/ 	.word	0x00000190


	//   ....[1]....
        /*0194*/ 	.word	0x000001d0


	//   ....[2]....
        /*0198*/ 	.word	0x00000240


	//   ....[3]....
        /*019c*/ 	.word	0x0000bbf0


	//----- nvinfo : EIATTR_COOP_GROUP_MASK_REGIDS
	.align		4
.L_635:
        /*01a0*/ 	.byte	0x04, 0x29
        /*01a2*/ 	.short	(.L_637 - .L_636)


	//   ....[0]....
.L_636:
        /*01a4*/ 	.word	0xffffffff


	//   ....[1]....
        /*01a8*/ 	.word	0xffffffff


	//   ....[2]....
        /*01ac*/ 	.word	0xffffffff


	//   ....[3]....
        /*01b0*/ 	.word	0xffffffff


	//   ....[4]....
        /*01b4*/ 	.word	0xffffffff


	//   ....[5]....
        /*01b8*/ 	.word	0xffffffff


	//   ....[6]....
        /*01bc*/ 	.word	0xffffffff


	//   ....[7]....
        /*01c0*/ 	.word	0xffffffff


	//   ....[8]....
        /*01c4*/ 	.word	0xffffffff


	//   ....[9]....
        /*01c8*/ 	.word	0xffffffff


	//   ....[10]....
        /*01cc*/ 	.word	0xffffffff


	//   ....[11]....
        /*01d0*/ 	.word	0xffffffff


	//   ....[12]....
        /*01d4*/ 	.word	0xffffffff


	//   ....[13]....
        /*01d8*/ 	.word	0xffffffff


	//   ....[14]....
        /*01dc*/ 	.word	0xffffffff


	//   ....[15]....
        /*01e0*/ 	.word	0xffffffff


	//   ....[16]....
        /*01e4*/ 	.word	0xffffffff


	//   ....[17]....
        /*01e8*/ 	.word	0xffffffff


	//   ....[18]....
        /*01ec*/ 	.word	0xffffffff


	//   ....[19]....
        /*01f0*/ 	.word	0xffffffff


	//   ....[20]....
        /*01f4*/ 	.word	0xffffffff


	//   ....[21]....
        /*01f8*/ 	.word	0xffffffff


	//   ....[22]....
        /*01fc*/ 	.word	0xffffffff


	//   ....[23]....
        /*0200*/ 	.word	0xffffffff


	//   ....[24]....
        /*0204*/ 	.word	0xffffffff


	//   ....[25]....
        /*0208*/ 	.word	0xffffffff


	//   ....[26]....
        /*020c*/ 	.word	0xffffffff


	//   ....[27]....
        /*0210*/ 	.word	0xffffffff


	//   ....[28]....
        /*0214*/ 	.word	0xffffffff


	//   ....[29]....
        /*0218*/ 	.word	0xffffffff


	//   ....[30]....
        /*021c*/ 	.word	0xffffffff


	//   ....[31]....
        /*0220*/ 	.word	0xffffffff


	//   ....[32]....
        /*0224*/ 	.word	0xffffffff


	//   ....[33]....
        /*0228*/ 	.word	0xffffffff


	//   ....[34]....
        /*022c*/ 	.word	0xffffffff


	//   ....[35]....
        /*0230*/ 	.word	0xffffffff


	//   ....[36]....
        /*0234*/ 	.word	0xffffffff


	//   ....[37]....
        /*0238*/ 	.word	0xffffffff


	//   ....[38]....
        /*023c*/ 	.word	0xffffffff


	//   ....[39]....
        /*0240*/ 	.word	0xffffffff


	//   ....[40]....
        /*0244*/ 	.word	0xffffffff


	//   ....[41]....
        /*0248*/ 	.word	0xffffffff


	//   ....[42]....
        /*024c*/ 	.word	0xffffffff


	//   ....[43]....
        /*0250*/ 	.word	0xffffffff


	//   ....[44]....
        /*0254*/ 	.word	0xffffffff


	//   ....[45]....
        /*0258*/ 	.word	0xffffffff


	//   ....[46]....
        /*025c*/ 	.word	0xffffffff


	//   ....[47]....
        /*0260*/ 	.word	0xffffffff


	//   ....[48]....
        /*0264*/ 	.word	0xffffffff


	//   ....[49]....
        /*0268*/ 	.word	0xffffffff


	//   ....[50]....
        /*026c*/ 	.word	0xffffffff


	//   ....[51]....
        /*0270*/ 	.word	0xffffffff


	//   ....[52]....
        /*0274*/ 	.word	0xffffffff


	//   ....[53]....
        /*0278*/ 	.word	0xffffffff


	//   ....[54]....
        /*027c*/ 	.word	0xffffffff


	//   ....[55]....
        /*0280*/ 	.word	0xffffffff


	//   ....[56]....
        /*0284*/ 	.word	0xffffffff


	//   ....[57]....
        /*0288*/ 	.word	0xffffffff


	//   ....[58]....
        /*028c*/ 	.word	0xffffffff


	//   ....[59]....
        /*0290*/ 	.word	0xffffffff


	//   ....[60]....
        /*0294*/ 	.word	0xffffffff


	//   ....[61]....
        /*0298*/ 	.word	0xffffffff


	//   ....[62]....
        /*029c*/ 	.word	0xffffffff


	//   ....[63]....
        /*02a0*/ 	.word	0xffffffff


	//   ....[64]....
        /*02a4*/ 	.word	0xffffffff


	//   ....[65]....
        /*02a8*/ 	.word	0xffffffff


	//   ....[66]....
        /*02ac*/ 	.word	0xffffffff


	//   ....[67]....
        /*02b0*/ 	.word	0xffffffff


	//   ....[68]....
        /*02b4*/ 	.word	0xffffffff


	//   ....[69]....
        /*02b8*/ 	.word	0xffffffff


	//   ....[70]....
        /*02bc*/ 	.word	0xffffffff


	//   ....[71]....
        /*02c0*/ 	.word	0xffffffff


	//   ....[72]....
        /*02c4*/ 	.word	0x0500000f


	//----- nvinfo : EIATTR_COOP_GROUP_INSTR_OFFSETS
	.align		4
.L_637:
        /*02c8*/ 	.byte	0x04, 0x28
        /*02ca*/ 	.short	(.L_639 - .L_638)


	//   ....[0]....
.L_638:
        /*02cc*/ 	.word	0x00000070


	//   ....[1]....
        /*02d0*/ 	.word	0x000001a0


	//   ....[2]....
        /*02d4*/ 	.word	0x000001f0


	//   ....[3]....
        /*02d8*/ 	.word	0x00000430


	//   ....[4]....
        /*02dc*/ 	.word	0x00000650


	//   ....[5]....
        /*02e0*/ 	.word	0x00000880


	//   ....[6]....
        /*02e4*/ 	.word	0x00000b00


	//   ....[7]....
        /*02e8*/ 	.word	0x00000e40


	//   ....[8]....
        /*02ec*/ 	.word	0x000012e0


	//   ....[9]....
        /*02f0*/ 	.word	0x00003c10


	//   ....[10]....
        /*02f4*/ 	.word	0x00003c50


	//   ....[11]....
        /*02f8*/ 	.word	0x00004370


	//   ....[12]....
        /*02fc*/ 	.word	0x000043e0


	//   ....[13]....
        /*0300*/ 	.word	0x00007370


	//   ....[14]....
        /*0304*/ 	.word	0x00007390


	//   ....[15]....
        /*0308*/ 	.word	0x000073b0


	//   ....[16]....
        /*030c*/ 	.word	0x000073d0


	//   ....[17]....
        /*0310*/ 	.word	0x00009110


	//   ....[18]....
        /*0314*/ 	.word	0x00009120


	//   ....[19]....
        /*0318*/ 	.word	0x00009150


	//   ....[20]....
        /*031c*/ 	.word	0x00009160


	//   ....[21]....
        /*0320*/ 	.word	0x0000a480


	//   ....[22]....
        /*0324*/ 	.word	0x0000a4b0


	//   ....[23]....
        /*0328*/ 	.word	0x0000a4e0


	//   ....[24]....
        /*032c*/ 	.word	0x0000a510


	//   ....[25]....
        /*0330*/ 	.word	0x0000a540


	//   ....[26]....
        /*0334*/ 	.word	0x0000a580


	//   ....[27]....
        /*0338*/ 	.word	0x0000a5c0


	//   ....[28]....
        /*033c*/ 	.word	0x0000a5f0


	//   ....[29]....
        /*0340*/ 	.word	0x0000a620


	//   ....[30]....
        /*0344*/ 	.word	0x0000a650


	//   ....[31]....
        /*0348*/ 	.word	0x0000a680


	//   ....[32]....
        /*034c*/ 	.word	0x0000a6b0


	//   ....[33]....
        /*0350*/ 	.word	0x0000a730


	//   ....[34]....
        /*0354*/ 	.word	0x0000a770


	//   ....[35]....
        /*0358*/ 	.word	0x0000a790


	//   ....[36]....
        /*035c*/ 	.word	0x0000a7c0


	//   ....[37]....
        /*0360*/ 	.word	0x0000a7f0


	//   ....[38]....
        /*0364*/ 	.word	0x0000a800


	//   ....[39]....
        /*0368*/ 	.word	0x0000a810


	//   ....[40]....
        /*036c*/ 	.word	0x0000a820


	//   ....[41]....
        /*0370*/ 	.word	0x0000a830


	//   ....[42]....
        /*0374*/ 	.word	0x0000a860


	//   ....[43]....
        /*0378*/ 	.word	0x0000a890


	//   ....[44]....
        /*037c*/ 	.word	0x0000a8a0


	//   ....[45]....
        /*0380*/ 	.word	0x0000a8b0


	//   ....[46]....
        /*0384*/ 	.word	0x0000a8d0


	//   ....[47]....
        /*0388*/ 	.word	0x0000a8f0


	//   ....[48]....
        /*038c*/ 	.word	0x0000a900


	//   ....[49]....
        /*0390*/ 	.word	0x0000a910


	//   ....[50]....
        /*0394*/ 	.word	0x0000a920


	//   ....[51]....
        /*0398*/ 	.word	0x0000a930


	//   ....[52]....
        /*039c*/ 	.word	0x0000a940


	//   ....[53]....
        /*03a0*/ 	.word	0x0000a950


	//   ....[54]....
        /*03a4*/ 	.word	0x0000a960


	//   ....[55]....
        /*03a8*/ 	.word	0x0000a970


	//   ....[56]....
        /*03ac*/ 	.word	0x0000a980


	//   ....[57]....
        /*03b0*/ 	.word	0x0000a990


	//   ....[58]....
        /*03b4*/ 	.word	0x0000a9a0


	//   ....[59]....
        /*03b8*/ 	.word	0x0000a9b0


	//   ....[60]....
        /*03bc*/ 	.word	0x0000a9c0


	//   ....[61]....
        /*03c0*/ 	.word	0x0000a9d0


	//   ....[62]....
        /*03c4*/ 	.word	0x0000a9e0


	//   ....[63]....
        /*03c8*/ 	.word	0x0000a9f0


	//   ....[64]....
        /*03cc*/ 	.word	0x0000aa00


	//   ....[65]....
        /*03d0*/ 	.word	0x0000aa10


	//   ....[66]....
        /*03d4*/ 	.word	0x0000aa20


	//   ....[67]....
        /*03d8*/ 	.word	0x0000aa30


	//   ....[68]....
        /*03dc*/ 	.word	0x0000aa40


	//   ....[69]....
        /*03e0*/ 	.word	0x0000ad70


	//   ....[70]....
        /*03e4*/ 	.word	0x0000bd50


	//   ....[71]....
        /*03e8*/ 	.word	0x0000ecf0


	//   ....[72]....
        /*03ec*/ 	.word	0x0000f210


	//----- nvinfo : EIATTR_REG_RECONFIG
	.align		4
.L_639:
        /*03f0*/ 	.byte	0x01, 0x54
	.zero		2


	//----- nvinfo : EIATTR_SYSCALL_OFFSETS
	.align		4
        /*03f4*/ 	.byte	0x04, 0x46
        /*03f6*/ 	.short	(.L_641 - .L_640)


	//   ....[0]....
.L_640:
        /*03f8*/ 	.word	0x000016b0


	//   ....[1]....
        /*03fc*/ 	.word	0x0000b640


	//   ....[2]....
        /*0400*/ 	.word	0x0000b7c0


	//   ....[3]....
        /*0404*/ 	.word	0x0000b900


	//   ....[4]....
        /*0408*/ 	.word	0x0000ba20


	//----- nvinfo : EIATTR_MBARRIER_INSTR_OFFSETS
	.align		4
.L_641:
        /*040c*/ 	.byte	0x04, 0x39
        /*040e*/ 	.short	(.L_643 - .L_642)


	//   ....[0]....
.L_642:
        /*0410*/ 	.word	0x000002d0
        /*0414*/ 	.word	0x000000ff
        /*0418*/ 	.word	0x00033400
        /*041c*/ 	.short	0x0100
        /*041e*/ 	.byte	0x08
	.zero		1


	//   ....[1]....
        /*0420*/ 	.word	0x000002e0
        /*0424*/ 	.word	0x000000ff
        /*0428*/ 	.word	0x00033420
        /*042c*/ 	.short	0x0100
        /*042e*/ 	.byte	0x08
	.zero		1


	//   ....[2]....
        /*0430*/ 	.word	0x000003d0
        /*0434*/ 	.word	0x000000ff
        /*0438*/ 	.word	0x00033430
        /*043c*/ 	.short	0x0100
        /*043e*/ 	.byte	0x08
	.zero		1


	//   ....[3]....
        /*0440*/ 	.word	0x000003e0
        /*0444*/ 	.word	0x000000ff
        /*0448*/ 	.word	0x00033440
        /*044c*/ 	.short	0x0100
        /*044e*/ 	.byte	0x08
	.zero		1


	//   ....[4]....
        /*0450*/ 	.word	0x000003f0
        /*0454*/ 	.word	0x000000ff
        /*0458*/ 	.word	0x00033438
        /*045c*/ 	.short	0x0100
        /*045e*/ 	.byte	0x08
	.zero		1


	//   ....[5]....
        /*0460*/ 	.word	0x00000400
        /*0464*/ 	.word	0x000000ff
        /*0468*/ 	.word	0x00033448
        /*046c*/ 	.short	0x0100
        /*046e*/ 	.byte	0x08
	.zero		1


	//   ....[6]....
        /*0470*/ 	.word	0x00000600
        /*0474*/ 	.word	0x000000ff
        /*0478*/ 	.word	0x00033450
        /*047c*/ 	.short	0x0100
        /*047e*/ 	.byte	0x08
	.zero		1


	//   ....[7]....
        /*0480*/ 	.word	0x00000610
        /*0484*/ 	.word	0x000000ff
        /*0488*/ 	.word	0x00033460
        /*048c*/ 	.short	0x0100
        /*048e*/ 	.byte	0x08
	.zero		1


	//   ....[8]....
        /*0490*/ 	.word	0x00000620
        /*0494*/ 	.word	0x000000ff
        /*0498*/ 	.word	0x00033458
        /*049c*/ 	.short	0x0100
        /*049e*/ 	.byte	0x08
	.zero		1


	//   ....[9]....
        /*04a0*/ 	.word	0x00000630
        /*04a4*/ 	.word	0x000000ff
        /*04a8*/ 	.word	0x00033468
        /*04ac*/ 	.short	0x0100
        /*04ae*/ 	.byte	0x08
	.zero		1


	//   ....[10]....
        /*04b0*/ 	.word	0x00000830
        /*04b4*/ 	.word	0x000000ff
        /*04b8*/ 	.word	0x00033470
        /*04bc*/ 	.short	0x0100
        /*04be*/ 	.byte	0x08
	.zero		1


	//   ....[11]....
        /*04c0*/ 	.word	0x00000840
        /*04c4*/ 	.word	0x000000ff
        /*04c8*/ 	.word	0x00033480
        /*04cc*/ 	.short	0x0100
        /*04ce*/ 	.byte	0x08
	.zero		1


	//   ....[12]....
        /*04d0*/ 	.word	0x00000850
        /*04d4*/ 	.word	0x000000ff
        /*04d8*/ 	.word	0x00033478
        /*04dc*/ 	.short	0x0100
        /*04de*/ 	.byte	0x08
	.zero		1


	//   ....[13]....
        /*04e0*/ 	.word	0x00000860
        /*04e4*/ 	.word	0x000000ff
        /*04e8*/ 	.word	0x00033488
        /*04ec*/ 	.short	0x0100
        /*04ee*/ 	.byte	0x08
	.zero		1


	//   ....[14]....
        /*04f0*/ 	.word	0x00000ab0
        /*04f4*/ 	.word	0x000000ff
        /*04f8*/ 	.word	0x00033490
        /*04fc*/ 	.short	0x0100
        /*04fe*/ 	.byte	0x08
	.zero		1


	//   ....[15]....
        /*0500*/ 	.word	0x00000ac0
        /*0504*/ 	.word	0x000000ff
        /*0508*/ 	.word	0x000334a0
        /*050c*/ 	.short	0x0100
        /*050e*/ 	.byte	0x08
	.zero		1


	//   ....[16]....
        /*0510*/ 	.word	0x00000ad0
        /*0514*/ 	.word	0x000000ff
        /*0518*/ 	.word	0x00033498
        /*051c*/ 	.short	0x0100
        /*051e*/ 	.byte	0x08
	.zero		1


	//   ....[17]....
        /*0520*/ 	.word	0x00000ae0
        /*0524*/ 	.word	0x000000ff
        /*0528*/ 	.word	0x000334a8
        /*052c*/ 	.short	0x0100
        /*052e*/ 	.byte	0x08
	.zero		1


	//   ....[18]....
        /*0530*/ 	.word	0x00000d90
        /*0534*/ 	.word	0x000000ff
        /*0538*/ 	.word	0x000334b0
        /*053c*/ 	.short	0x0100
        /*053e*/ 	.byte	0x08
	.zero		1


	//   ....[19]....
        /*0540*/ 	.word	0x00000da0
        /*0544*/ 	.word	0x000000ff
        /*0548*/ 	.word	0x000334c0
        /*054c*/ 	.short	0x0100
        /*054e*/ 	.byte	0x08
	.zero		1


	//   ....[20]....
        /*0550*/ 	.word	0x00000db0
        /*0554*/ 	.word	0x000000ff
        /*0558*/ 	.word	0x000334b8
        /*055c*/ 	.short	0x0100
        /*055e*/ 	.byte	0x08
	.zero		1


	//   ....[21]....
        /*0560*/ 	.word	0x00000dc0
        /*0564*/ 	.word	0x000000ff
        /*0568*/ 	.word	0x000334c8
        /*056c*/ 	.short	0x0100
        /*056e*/ 	.byte	0x08
	.zero		1


	//   ....[22]....
        /*0570*/ 	.word	0x000019e0
        /*0574*/ 	.word	0x000000ff
        /*0578*/ 	.word	0x00033400
        /*057c*/ 	.short	0x010a
        /*057e*/ 	.byte	0x26
	.zero		1


	//   ....[23]....
        /*0580*/ 	.word	0x00001a80
        /*0584*/ 	.word	0x00000003
        /*0588*/ 	.word	0x00033430
        /*058c*/ 	.short	0x010a
        /*058e*/ 	.byte	0x3f
	.zero		1


	//   ....[24]....
        /*0590*/ 	.word	0x00001ac0
        /*0594*/ 	.word	0x00000003
        /*0598*/ 	.word	0x00033430
        /*059c*/ 	.short	0x010a
        /*059e*/ 	.byte	0x3f
	.zero		1


	//   ....[25]....
        /*05a0*/ 	.word	0x00004640
        /*05a4*/ 	.word	0x00000003
        /*05a8*/ 	.word	0x00000000
        /*05ac*/ 	.short	0x0101
        /*05ae*/ 	.byte	0x3f
	.zero		1


	//   ....[26]....
        /*05b0*/ 	.word	0x00005570
        /*05b4*/ 	.word	0x000000ff
        /*05b8*/ 	.word	0x00033430
        /*05bc*/ 	.short	0x010a
        /*05be*/ 	.byte	0x06
	.zero		1


	//   ....[27]....
        /*05c0*/ 	.word	0x000055b0
        /*05c4*/ 	.word	0x000000ff
        /*05c8*/ 	.word	0x00033430
        /*05cc*/ 	.short	0x010a
        /*05ce*/ 	.byte	0x06
	.zero		1


	//   ....[28]....
        /*05d0*/ 	.word	0x000061d0
        /*05d4*/ 	.word	0x000000ff
        /*05d8*/ 	.word	0x00033450
        /*05dc*/ 	.short	0x010a
        /*05de*/ 	.byte	0x06
	.zero		1


	//   ....[29]....
        /*05e0*/ 	.word	0x00006210
        /*05e4*/ 	.word	0x000000ff
        /*05e8*/ 	.word	0x00033450
        /*05ec*/ 	.short	0x010a
        /*05ee*/ 	.byte	0x06
	.zero		1


	//   ....[30]....
        /*05f0*/ 	.word	0x00008250
        /*05f4*/ 	.word	0x00000003
        /*05f8*/ 	.word	0x00000000
        /*05fc*/ 	.short	0x0101
        /*05fe*/ 	.byte	0x3f
	.zero		1


	//   ....[31]....
        /*0600*/ 	.word	0x00008520
        /*0604*/ 	.word	0x000000ff
        /*0608*/ 	.word	0x00000000
        /*060c*/ 	.short	0x0101
        /*060e*/ 	.byte	0x06
	.zero		1


	//   ....[32]....
        /*0610*/ 	.word	0x00008db0
        /*0614*/ 	.word	0x000000ff
        /*0618*/ 	.word	0x00033450
        /*061c*/ 	.short	0x010a
        /*061e*/ 	.byte	0x04
	.zero		1


	//   ....[33]....
        /*0620*/ 	.word	0x00008df0
        /*0624*/ 	.word	0x000000ff
        /*0628*/ 	.word	0x00033450
        /*062c*/ 	.short	0x010a
        /*062e*/ 	.byte	0x04
	.zero		1


	//   ....[34]....
        /*0630*/ 	.word	0x00009d90
        /*0634*/ 	.word	0x000000ff
        /*0638*/ 	.word	0x00000000
        /*063c*/ 	.short	0x0101
        /*063e*/ 	.byte	0x04
	.zero		1


	//   ....[35]....
        /*0640*/ 	.word	0x0000afa0
        /*0644*/ 	.word	0x000000ff
        /*0648*/ 	.word	0x00000000
        /*064c*/ 	.short	0x0101
        /*064e*/ 	.byte	0x07
	.zero		1


	//   ....[36]....
        /*0650*/ 	.word	0x0000afb0
        /*0654*/ 	.word	0x000000ff
        /*0658*/ 	.word	0x00000000
        /*065c*/ 	.short	0x0101
        /*065e*/ 	.byte	0x06
	.zero		1


	//   ....[37]....
        /*0660*/ 	.word	0x0000bf50
        /*0664*/ 	.word	0x00000002
        /*0668*/ 	.word	0x00033480
        /*066c*/ 	.short	0x010a
        /*066e*/ 	.byte	0x3f
	.zero		1


	//   ....[38]....
        /*0670*/ 	.word	0x0000c270
        /*0674*/ 	.word	0x00000002
        /*0678*/ 	.word	0x00033440
        /*067c*/ 	.short	0x010a
        /*067e*/ 	.byte	0x3f
	.zero		1


	//   ....[39]....
        /*0680*/ 	.word	0x0000c700
        /*0684*/ 	.word	0x000000ff
        /*0688*/ 	.word	0x00033420
        /*068c*/ 	.short	0x010a
        /*068e*/ 	.byte	0x28
	.zero		1


	//   ....[40]....
        /*0690*/ 	.word	0x0000c9b0
        /*0694*/ 	.word	0x00000006
        /*0698*/ 	.word	0x00033480
        /*069c*/ 	.short	0x010a
        /*069e*/ 	.byte	0x3f
	.zero		1


	//   ....[41]....
        /*06a0*/ 	.word	0x0000cee0
        /*06a4*/ 	.word	0x00000006
        /*06a8*/ 	.word	0x00033440
        /*06ac*/ 	.short	0x010a
        /*06ae*/ 	.byte	0x3f
	.zero		1


	//   ....[42]....
        /*06b0*/ 	.word	0x0000d3d0
        /*06b4*/ 	.word	0x0000000c
        /*06b8*/ 	.word	0x00033470
        /*06bc*/ 	.short	0x010a
        /*06be*/ 	.byte	0x3f
	.zero		1


	//   ....[43]....
        /*06c0*/ 	.word	0x0000d440
        /*06c4*/ 	.word	0x0000000c
        /*06c8*/ 	.word	0x00033460
        /*06cc*/ 	.short	0x010a
        /*06ce*/ 	.byte	0x3f
	.zero		1


	//   ....[44]....
        /*06d0*/ 	.word	0x0000de60
        /*06d4*/ 	.word	0x0000000c
        /*06d8*/ 	.word	0x00033450
        /*06dc*/ 	.short	0x0101
        /*06de*/ 	.byte	0x3f
	.zero		1


	//   ....[45]....
        /*06e0*/ 	.word	0x0000def0
        /*06e4*/ 	.word	0x0000000c
        /*06e8*/ 	.word	0x00000000
        /*06ec*/ 	.short	0x0101
        /*06ee*/ 	.byte	0x3f
	.zero		1


	//   ....[46]....
        /*06f0*/ 	.word	0x0000e000
        /*06f4*/ 	.word	0x00000000
        /*06f8*/ 	.word	0x00033470
        /*06fc*/ 	.short	0x010a
        /*06fe*/ 	.byte	0x3f
	.zero		1


	//   ....[47]....
        /*0700*/ 	.word	0x0000e090
        /*0704*/ 	.word	0x00000000
        /*0708*/ 	.word	0x00033460
        /*070c*/ 	.short	0x010a
        /*070e*/ 	.byte	0x3f
	.zero		1


	//   ....[48]....
        /*0710*/ 	.word	0x0000eab0
        /*0714*/ 	.word	0x00000000
        /*0718*/ 	.word	0x00033450
        /*071c*/ 	.short	0x0101
        /*071e*/ 	.byte	0x3f
	.zero		1


	//   ....[49]....
        /*0720*/ 	.word	0x0000eb40
        /*0724*/ 	.word	0x00000000
        /*0728*/ 	.word	0x00000000
        /*072c*/ 	.short	0x0101
        /*072e*/ 	.byte	0x3f
	.zero		1


	//   ....[50]....
        /*0730*/ 	.word	0x0000eca0
        /*0734*/ 	.word	0x00000009
        /*0738*/ 	.word	0x00033420
        /*073c*/ 	.short	0x010a
        /*073e*/ 	.byte	0x3f
	.zero		1


	//   ....[51]....
        /*0740*/ 	.word	0x0000ee10
        /*0744*/ 	.word	0x00000005
        /*0748*/ 	.word	0x00000000
        /*074c*/ 	.short	0x010a
        /*074e*/ 	.byte	0x3f
	.zero		1


	//   ....[52]....
        /*0750*/ 	.word	0x0000ee80
        /*0754*/ 	.word	0x00000007
        /*0758*/ 	.word	0x00000000
        /*075c*/ 	.short	0x010a
        /*075e*/ 	.byte	0x3f
	.zero		1


	//   ....[53]....
        /*0760*/ 	.word	0x0000eee0
        /*0764*/ 	.word	0x00000005
        /*0768*/ 	.word	0x00033460
        /*076c*/ 	.short	0x010a
        /*076e*/ 	.byte	0x3f
	.zero		1


	//   ....[54]....
        /*0770*/ 	.word	0x0000ef30
        /*0774*/ 	.word	0x00000003
        /*0778*/ 	.word	0x00033460
        /*077c*/ 	.short	0x010a
        /*077e*/ 	.byte	0x3f
	.zero		1


	//   ....[55]....
        /*0780*/ 	.word	0x0000ef70
        /*0784*/ 	.word	0x00000005
        /*0788*/ 	.word	0x00033480
        /*078c*/ 	.short	0x010a
        /*078e*/ 	.byte	0x3f
	.zero		1


	//   ....[56]....
        /*0790*/ 	.word	0x0000ef90
        /*0794*/ 	.word	0x00000003
        /*0798*/ 	.word	0x00033480
        /*079c*/ 	.short	0x010a
        /*079e*/ 	.byte	0x3f
	.zero		1


	//   ....[57]....
        /*07a0*/ 	.word	0x0000f000
        /*07a4*/ 	.word	0x00000003
        /*07a8*/ 	.word	0x00033400
        /*07ac*/ 	.short	0x010a
        /*07ae*/ 	.byte	0x3f
	.zero		1


	//   ....[58]....
        /*07b0*/ 	.word	0x0000f050
        /*07b4*/ 	.word	0x00000003
        /*07b8*/ 	.word	0x00033430
        /*07bc*/ 	.short	0x010a
        /*07be*/ 	.byte	0x3f
	.zero		1


	//   ....[59]....
        /*07c0*/ 	.word	0x0000f0b0
        /*07c4*/ 	.word	0x00000008
        /*07c8*/ 	.word	0x00033430
        /*07cc*/ 	.short	0x010a
        /*07ce*/ 	.byte	0x3f
	.zero		1


	//   ....[60]....
        /*07d0*/ 	.word	0x0000f110
        /*07d4*/ 	.word	0x00000008
        /*07d8*/ 	.word	0x00033450
        /*07dc*/ 	.short	0x010a
        /*07de*/ 	.byte	0x3f
	.zero		1


	//   ....[61]....
        /*07e0*/ 	.word	0x0000f170
        /*07e4*/ 	.word	0x00000005
        /*07e8*/ 	.word	0x00033450
        /*07ec*/ 	.short	0x010a
        /*07ee*/ 	.byte	0x3f
	.zero		1


	//   ....[62]....
        /*07f0*/ 	.word	0x0000f2c0
        /*07f4*/ 	.word	0x00000002
        /*07f8*/ 	.word	0x00033480
        /*07fc*/ 	.short	0x010a
        /*07fe*/ 	.byte	0x3f
	.zero		1


	//   ....[63]....
        /*0800*/ 	.word	0x0000f310
        /*0804*/ 	.word	0x00000002
        /*0808*/ 	.word	0x00033440
        /*080c*/ 	.short	0x010a
        /*080e*/ 	.byte	0x3f
	.zero		1


	//   ....[64]....
        /*0810*/ 	.word	0x0000f370
        /*0814*/ 	.word	0x00000003
        /*0818*/ 	.word	0x00033420
        /*081c*/ 	.short	0x010a
        /*081e*/ 	.byte	0x3f
	.zero		1


	//   ....[65]....
        /*0820*/ 	.word	0x0000f3c0
        /*0824*/ 	.word	0x00000006
        /*0828*/ 	.word	0x00033480
        /*082c*/ 	.short	0x010a
        /*082e*/ 	.byte	0x3f
	.zero		1


	//   ....[66]....
        /*0830*/ 	.word	0x0000f410
        /*0834*/ 	.word	0x00000006
        /*0838*/ 	.word	0x00033440
        /*083c*/ 	.short	0x010a
        /*083e*/ 	.byte	0x3f
	.zero		1


	//   ....[67]....
        /*0840*/ 	.word	0x0000f460
        /*0844*/ 	.word	0x0000000c
        /*0848*/ 	.word	0x00033470
        /*084c*/ 	.short	0x010a
        /*084e*/ 	.byte	0x3f
	.zero		1


	//   ....[68]....
        /*0850*/ 	.word	0x0000f4b0
        /*0854*/ 	.word	0x0000000c
        /*0858*/ 	.word	0x00033460
        /*085c*/ 	.short	0x010a
        /*085e*/ 	.byte	0x3f
	.zero		1


	//   ....[69]....
        /*0860*/ 	.word	0x0000f500
        /*0864*/ 	.word	0x00000000
        /*0868*/ 	.word	0x00033470
        /*086c*/ 	.short	0x010a
        /*086e*/ 	.byte	0x3f
	.zero		1


	//   ....[70]....
        /*0870*/ 	.word	0x0000f550
        /*0874*/ 	.word	0x00000000
        /*0878*/ 	.word	0x00033460
        /*087c*/ 	.short	0x010a
        /*087e*/ 	.byte	0x3f
	.zero		1


	//   ....[71]....
        /*0880*/ 	.word	0x0000f5a0
        /*0884*/ 	.word	0x00000009
        /*0888*/ 	.word	0x00033420
        /*088c*/ 	.short	0x010a
        /*088e*/ 	.byte	0x3f
	.zero		1


	//   ....[72]....
        /*0890*/ 	.word	0x0000f5f0
        /*0894*/ 	.word	0x00000005
        /*0898*/ 	.word	0x00000000
        /*089c*/ 	.short	0x010a
        /*089e*/ 	.byte	0x3f
	.zero		1


	//   ....[73]....
        /*08a0*/ 	.word	0x0000f640
        /*08a4*/ 	.word	0x00000007
        /*08a8*/ 	.word	0x00000000
        /*08ac*/ 	.short	0x010a
        /*08ae*/ 	.byte	0x3f
	.zero		1


	//   ....[74]....
        /*08b0*/ 	.word	0x0000f690
        /*08b4*/ 	.word	0x00000005
        /*08b8*/ 	.word	0x00033460
        /*08bc*/ 	.short	0x010a
        /*08be*/ 	.byte	0x3f
	.zero		1


	//   ....[75]....
        /*08c0*/ 	.word	0x0000f6e0
        /*08c4*/ 	.word	0x00000003
        /*08c8*/ 	.word	0x00033460
        /*08cc*/ 	.short	0x010a
        /*08ce*/ 	.byte	0x3f
	.zero		1


	//   ....[76]....
        /*08d0*/ 	.word	0x0000f730
        /*08d4*/ 	.word	0x00000005
        /*08d8*/ 	.word	0x00033480
        /*08dc*/ 	.short	0x010a
        /*08de*/ 	.byte	0x3f
	.zero		1


	//----- nvinfo : EIATTR_NUM_MBARRIERS
	.align		4
.L_643:
        /*08e0*/ 	.byte	0x03, 0x38
        /*08e2*/ 	.short	0x0016


	//----- nvinfo : EIATTR_EXIT_INSTR_OFFSETS
	.align		4
        /*08e4*/ 	.byte	0x04, 0x1c
        /*08e6*/ 	.short	(.L_645 - .L_644)


	//   ....[0]....
.L_644:
        /*08e8*/ 	.word	0x00000fb0


	//   ....[1]....
        /*08ec*/ 	.word	0x0000b060


	//   ....[2]....
        /*08f0*/ 	.word	0x0000ed10


	//   ....[3]....
        /*08f4*/ 	.word	0x0000efe0


	//----- nvinfo : EIATTR_MAX_THREADS
	.align		4
.L_645:
        /*08f8*/ 	.byte	0x04, 0x05
        /*08fa*/ 	.short	(.L_647 - .L_646)
.L_646:
        /*08fc*/ 	.word	0x00000180
        /*0900*/ 	.word	0x00000001
        /*0904*/ 	.word	0x00000001


	//----- nvinfo : EIATTR_CRS_STACK_SIZE
	.align		4
.L_647:
        /*0908*/ 	.byte	0x04, 0x1e
        /*090a*/ 	.short	(.L_649 - .L_648)
.L_648:
        /*090c*/ 	.word	0x00000000


	//----- nvinfo : EIATTR_CBANK_PARAM_SIZE
	.align		4
.L_649:
        /*0910*/ 	.byte	0x03, 0x19
        /*0912*/ 	.short	0x0bf0


	//----- nvinfo : EIATTR_PARAM_CBANK
	.align		4
        /*0914*/ 	.byte	0x04, 0x0a
        /*0916*/ 	.short	(.L_651 - .L_650)
	.align		4
.L_650:
        /*0918*/ 	.word	index@(.nv.constant0._ZN7cutlass13device_kernelIN5flash11enable_sm90INS1_16FlashAttnFwdSm90INS1_25CollectiveMainloopFwdSm90ILi2EN4cute5tupleIJNS5_1CILi2EEENS7_ILi1EEES9_EEENS6_IJNS7_ILi128EEENS7_ILi160EEENS7_ILi192EEEEEELi192ENS_12float_e4m3_tEfNS_4arch4Sm90ELb0ELb0ELb1ELb0ELb0ELb0ELb0ELb1ELb1ELb0ELb0ELb0EEENS1_21CollectiveEpilogueFwdINS6_IJSB_SD_SC_EEESA_NS_10bfloat16_tESH_Li256ELb0ELb0ELb0ELb1EEENS1_29StaticPersistentTileSchedulerILb0EEEEEEEEEvNT_6ParamsE)
        /*091c*/ 	.short	0x0210
        /*091e*/ 	.short	0x0bf0


	//----- nvinfo : EIATTR_SW_WAR
	.align		4
.L_651:
        /*0920*/ 	.byte	0x04, 0x36
        /*0922*/ 	.short	(.L_653 - .L_652)
.L_652:
        /*0924*/ 	.word	0x00000008
.L_653:


//--------------------- .nv.info._ZN7cutlass13device_kernelIN5flash11enable_sm90INS1_16FlashAttnFwdSm90INS1_25CollectiveMainloopFwdSm90ILi2EN4cute5tupleIJNS5_1CILi1EEES8_S8_EEENS6_IJNS7_ILi128EEENS7_ILi160EEENS7_ILi192EEEEEELi192ENS_12float_e4m3_tEfNS_4arch4Sm90ELb0ELb0ELb1ELb1ELb0ELb0ELb0ELb1ELb1ELb0ELb0ELb0EEENS1_21CollectiveEpilogueFwdINS6_IJSA_SC_SB_EEES9_NS_10bfloat16_tESG_Li256ELb1ELb0ELb0ELb1EEENS1_36VarlenDynamicPersistentTileSchedulerILi128ELi160ELi256ELi128ELb0ELb0ELb1ELb0ELb1ELb1EEEEEEEEEvNT_6ParamsE --------------------------
	.section	.nv.info._ZN7cutlass13device_kernelIN5flash11enable_sm90INS1_16FlashAttnFwdSm90INS1_25CollectiveMainloopFwdSm90ILi2EN4cute5tupleIJNS5_1CILi1EEES8_S8_EEENS6_IJNS7_ILi128EEENS7_ILi160EEENS7_ILi192EEEEEELi192ENS_12float_e4m3_tEfNS_4arch4Sm90ELb0ELb0ELb1ELb1ELb0ELb0ELb0ELb1ELb1ELb0ELb0ELb0EEENS1_21CollectiveEpilogueFwdINS6_IJSA_SC_SB_EEES9_NS_10bfloat16_tESG_Li256ELb1ELb0ELb0ELb1EEENS1_36VarlenDynamicPersistentTileSchedulerILi128ELi160ELi256ELi128ELb0ELb0ELb1ELb0ELb1ELb1EEEEEEEEEvNT_6ParamsE,"",@"SHT_CUDA_INFO"
	.sectionflags	@""
	.align	4


	//----- nvinfo : EIATTR_CUDA_API_VERSION
	.align		4
        /*0000*/ 	.byte	0x04, 0x37
        /*0002*/ 	.short	(.L_655 - .L_654)
.L_654:
        /*0004*/ 	.word	0x00000082


	//----- nvinfo : EIATTR_KPARAM_INFO
	.align		4
.L_655:
        /*0008*/ 	.byte	0x04, 0x17
        /*000a*/ 	.short	(.L_657 - .L_656)
.L_656:
        /*000c*/ 	.word	0x00000000
        /*0010*/ 	.short	0x0000
        /*0012*/ 	.short	0x0070
        /*0014*/ 	.byte	0x00, 0xf0, 0x01, 0x28


	//----- nvinfo : EIATTR_SPARSE_MMA_MASK
	.align		4
.L_657:
        /*0018*/ 	.byte	0x03, 0x50
        /*001a*/ 	.short	0x0000


	//----- nvinfo : EIATTR_MAXREG_COUNT
	.align		4
        /*001c*/ 	.byte	0x03, 0x1b
        /*001e*/ 	.short	0x00a8


	//----- nvinfo : EIATTR_NUM_BARRIERS
	.align		4
        /*0020*/ 	.byte	0x02, 0x4c
        /*0022*/ 	.byte	0x10
	.zero		1


	//----- nvinfo : EIATTR_EXTERNS
	.align		4
        /*0024*/ 	.byte	0x04, 0x0f
        /*0026*/ 	.short	(.L_659 - .L_658)


	//   ....[0]....
	.align		4
.L_658:
        /*0028*/ 	.word	index@(__assertfail)


	//----- nvinfo : EIATTR_ANNOTATIONS
	.align		4
.L_659:
        /*002c*/ 	.byte	0x04, 0x55
        /*002e*/ 	.short	(.L_661 - .L_660)


	//   ....[0]....
.L_660:
        /* <DEDUP_REMOVED lines=25> */


	//----- nvinfo : EIATTR_MERCURY_ISA_VERSION
	.align		4
.L_661:
        /*01a8*/ 	.byte	0x03, 0x5f
        /*01aa*/ 	.short	0x0101


	//----- nvinfo : EIATTR_UNUSED_LOAD_BYTE_OFFSET
	.align		4
        /*01ac*/ 	.byte	0x04, 0x44
        /*01ae*/ 	.short	(.L_663 - .L_662)


	//   ....[0]....
.L_662:
        /*01b0*/ 	.word	0x00000a70
        /*01b4*/ 	.word	0x0000fff0


	//   ....[1]....
        /*01b8*/ 	.word	0x0000a1c0
        /*01bc*/ 	.word	0x0000fff0


	//----- nvinfo : EIATTR_INT_WARP_WIDE_INSTR_OFFSETS
	.align		4
.L_663:
        /*01c0*/ 	.byte	0x04, 0x31
        /*01c2*/ 	.short	(.L_665 - .L_664)


	//   ....[0]....
.L_664:
        /*01c4*/ 	.word	0x00000160


	//   ....[1]....
        /*01c8*/ 	.word	0x000001a0


	//   ....[2]....
        /*01cc*/ 	.word	0x00000210


	//   ....[3]....
        /*01d0*/ 	.word	0x0000e0c0


	//   ....[4]....
        /*01d4*/ 	.word	0x0000e150


	//   ....[5]....
        /*01d8*/ 	.word	0x0000e8d0


	//   ....[6]....
        /*01dc*/ 	.word	0x00010c00


	//   ....[7]....
        /*01e0*/ 	.word	0x00010c90


	//----- nvinfo : EIATTR_COOP_GROUP_MASK_REGIDS
	.align		4
.L_665:
        /*01e4*/ 	.byte	0x04, 0x29
        /*01e6*/ 	.short	(.L_667 - .L_666)


	//   ....[0]....
.L_666:
        /*01e8*/ 	.word	0xffffffff


	//   ....[1]....
        /*01ec*/ 	.word	0xffffffff


	//   ....[2]....
        /*01f0*/ 	.word	0xffffffff


	//   ....[3]....
        /*01f4*/ 	.word	0xffffffff


	//   ....[4]....
        /*01f8*/ 	.word	0xffffffff


	//   ....[5]....
        /*01fc*/ 	.word	0xffffffff


	//   ....[6]....
        /*0200*/ 	.word	0xffffffff


	//   ....[7]....
        /*0204*/ 	.word	0xffffffff


	//   ....[8]....
        /*0208*/ 	.word	0xffffffff


	//   ....[9]....
        /*020c*/ 	.word	0xffffffff


	//   ....[10]....
        /*0210*/ 	.word	0xffffffff


	//   ....[11]....
        /*0214*/ 	.word	0xffffffff


	//   ....[12]....
        /*0218*/ 	.word	0xffffffff


	//   ....[13]....
        /*021c*/ 	.word	0xffffffff


	//   ....[14]....
        /*0220*/ 	.word	0xffffffff


	//   ....[15]....
        /*0224*/ 	.word	0xffffffff


	//   ....[16]....
        /*0228*/ 	.word	0xffffffff


	//   ....[17]....
        /*022c*/ 	.word	0xffffffff


	//   ....[18]....
        /*0230*/ 	.word	0xffffffff


	//   ....[19]....
        /*0234*/ 	.word	0xffffffff


	//   ....[20]....
        /*0238*/ 	.word	0xffffffff


	//   ....[21]....
        /*023c*/ 	.word	0xffffffff


	//   ....[22]....
        /*0240*/ 	.word	0xffffffff


	//   ....[23]....
        /*0244*/ 	.word	0xffffffff


	//   ....[24]....
        /*0248*/ 	.word	0xffffffff


	//   ....[25]....
        /*024c*/ 	.word	0xffffffff


	//   ....[26]....
        /*0250*/ 	.word	0xffffffff


	//   ....[27]....
        /*0254*/ 	.word	0xffffffff


	//   ....[28]....
        /*0258*/ 	.word	0xffffffff


	//   ....[29]....
        /*025c*/ 	.word	0xffffffff


	//   ....[30]....
        /*0260*/ 	.word	0xffffffff


	//   ....[31]....
        /*0264*/ 	.word	0xffffffff


	//   ....[32]....
        /*0268*/ 	.word	0xffffffff


	//   ....[33]....
        /*026c*/ 	.word	0xffffffff


	//   ....[34]....
        /*0270*/ 	.word	0xffffffff


	//   ....[35]....
        /*0274*/ 	.word	0xffffffff


	//   ....[36]....
        /*0278*/ 	.word	0xffffffff


	//   ....[37]....
        /*027c*/ 	.word	0xffffffff


	//   ....[38]....
        /*0280*/ 	.word	0xffffffff


	//   ....[39]....
        /*0284*/ 	.word	0xffffffff


	//   ....[40]....
        /*0288*/ 	.word	0xffffffff


	//   ....[41]....
        /*028c*/ 	.word	0xffffffff


	//   ....[42]....
        /*0290*/ 	.word	0xffffffff


	//   ....[43]....
        /*0294*/ 	.word	0xffffffff


	//   ....[44]....
        /*0298*/ 	.word	0xffffffff


	//   ....[45]....
        /*029c*/ 	.word	0xffffffff


	//   ....[46]....
        /*02a0*/ 	.word	0xffffffff


	//   ....[47]....
        /*02a4*/ 	.word	0xffffffff


	//   ....[48]....
        /*02a8*/ 	.word	0xffffffff


	//   ....[49]....
        /*02ac*/ 	.word	0xffffffff


	//   ....[50]....
        /*02b0*/ 	.word	0xffffffff


	//   ....[51]....
        /*02b4*/ 	.word	0xffffffff


	//   ....[52]....
        /*02b8*/ 	.word	0xffffffff


	//   ....[53]....
        /*02bc*/ 	.word	0xffffffff


	//   ....[54]....
        /*02c0*/ 	.word	0xffffffff


	//   ....[55]....
        /*02c4*/ 	.word	0xffffffff


	//   ....[56]....
        /*02c8*/ 	.word	0xffffffff


	//   ....[57]....
        /*02cc*/ 	.word	0xffffffff


	//   ....[58]....
        /*02d0*/ 	.word	0xffffffff


	//   ....[59]....
        /*02d4*/ 	.word	0xffffffff


	//   ....[60]....
        /*02d8*/ 	.word	0xffffffff


	//   ....[61]....
        /*02dc*/ 	.word	0xffffffff


	//   ....[62]....
        /*02e0*/ 	.word	0xffffffff


	//   ....[63]....
        /*02e4*/ 	.word	0xffffffff


	//   ....[64]....
        /*02e8*/ 	.word	0xffffffff


	//   ....[65]....
        /*02ec*/ 	.word	0xffffffff


	//   ....[66]....
        /*02f0*/ 	.word	0xffffffff


	//   ....[67]....
        /*02f4*/ 	.word	0xffffffff


	//   ....[68]....
        /*02f8*/ 	.word	0xffffffff


	//   ....[69]....
        /*02fc*/ 	.word	0xffffffff


	//   ....[70]....
        /*0300*/ 	.word	0xffffffff


	//   ....[71]....
        /*0304*/ 	.word	0xffffffff


	//   ....[72]....
        /*0308*/ 	.word	0xffffffff


	//   ....[73]....
        /*030c*/ 	.word	0xffffffff


	//   ....[74]....
        /*0310*/ 	.word	0xffffffff


	//   ....[75]....
        /*0314*/ 	.word	0xffffffff


	//   ....[76]....
        /*0318*/ 	.word	0xffffffff


	//   ....[77]....
        /*031c*/ 	.word	0xffffffff


	//   ....[78]....
        /*0320*/ 	.word	0xffffffff


	//   ....[79]....
        /*0324*/ 	.word	0xffffffff


	//   ....[80]....
        /*0328*/ 	.word	0xffffffff


	//   ....[81]....
        /*032c*/ 	.word	0xffffffff


	//   ....[82]....
        /*0330*/ 	.word	0xffffffff


	//   ....[83]....
        /*0334*/ 	.word	0xffffffff


	//   ....[84]....
        /*0338*/ 	.word	0xffffffff


	//   ....[85]....
        /*033c*/ 	.word	0xffffffff


	//   ....[86]....
        /*0340*/ 	.word	0xffffffff


	//   ....[87]....
        /*0344*/ 	.word	0xffffffff


	//   ....[88]....
        /*0348*/ 	.word	0xffffffff


	//   ....[89]....
        /*034c*/ 	.word	0xffffffff


	//   ....[90]....
        /*0350*/ 	.word	0xffffffff


	//   ....[91]....
        /*0354*/ 	.word	0xffffffff


	//   ....[92]....
        /*0358*/ 	.word	0xffffffff


	//   ....[93]....
        /*035c*/ 	.word	0xffffffff


	//   ....[94]....
        /*0360*/ 	.word	0xffffffff


	//   ....[95]....
        /*0364*/ 	.word	0xffffffff


	//   ....[96]....
        /*0368*/ 	.word	0xffffffff


	//   ....[97]....
        /*036c*/ 	.word	0xffffffff


	//   ....[98]....
        /*0370*/ 	.word	0xffffffff


	//   ....[99]....
        /*0374*/ 	.word	0xffffffff


	//   ....[100]....
        /*0378*/ 	.word	0xffffffff


	//   ....[101]....
        /*037c*/ 	.word	0xffffffff


	//   ....[102]....
        /*0380*/ 	.word	0xffffffff


	//   ....[103]....
        /*0384*/ 	.word	0x0500000f


	//   ....[104]....
        /*0388*/ 	.word	0x0500000f


	//----- nvinfo : EIATTR_COOP_GROUP_INSTR_OFFSETS
	.align		4
.L_667:
        /*038c*/ 	.byte	0x04, 0x28
        /*038e*/ 	.short	(.L_669 - .L_668)


	//   ....[0]....
.L_668:
        /*0390*/ 	.word	0x00000070


	//   ....[1]....
        /*0394*/ 	.word	0x00000170


	//   ....[2]....
        /*0398*/ 	.word	0x000001c0


	//   ....[3]....
        /*039c*/ 	.word	0x000003f0


	//   ....[4]....
        /*03a0*/ 	.word	0x00000550


	//   ....[5]....
        /*03a4*/ 	.word	0x00000670


	//   ....[6]....
        /*03a8*/ 	.word	0x000007d0


	//   ....[7]....
        /*03ac*/ 	.word	0x00001520


	//   ....[8]....
        /*03b0*/ 	.word	0x00003c80


	//   ....[9]....
        /*03b4*/ 	.word	0x00003cc0


	//   ....[10]....
        /*03b8*/ 	.word	0x000043d0


	//   ....[11]....
        /*03bc*/ 	.word	0x000044a0


	//   ....[12]....
        /*03c0*/ 	.word	0x00007950


	//   ....[13]....
        /*03c4*/ 	.word	0x00007980


	//   ....[14]....
        /*03c8*/ 	.word	0x000079b0


	//   ....[15]....
        /*03cc*/ 	.word	0x000079d0


	//   ....[16]....
        /*03d0*/ 	.word	0x00009870


	//   ....[17]....
        /*03d4*/ 	.word	0x00009880


	//   ....[18]....
        /*03d8*/ 	.word	0x000098b0


	//   ....[19]....
        /*03dc*/ 	.word	0x000098c0


	//   ....[20]....
        /*03e0*/ 	.word	0x0000ad10


	//   ....[21]....
        /*03e4*/ 	.word	0x0000ad40


	//   ....[22]....
        /*03e8*/ 	.word	0x0000ad70


	//   ....[23]....
        /*03ec*/ 	.word	0x0000ada0


	//   ....[24]....
        /*03f0*/ 	.word	0x0000add0


	//   ....[25]....
        /*03f4*/ 	.word	0x0000adf0


	//   ....[26]....
        /*03f8*/ 	.word	0x0000ae00


	//   ....[27]....
        /*03fc*/ 	.word	0x0000ae10


	//   ....[28]....
        /*0400*/ 	.word	0x0000ae20


	//   ....[29]....
        /*0404*/ 	.word	0x0000ae50


	//   ....[30]....
        /*0408*/ 	.word	0x0000ae80


	//   ....[31]....
        /*040c*/ 	.word	0x0000ae90


	//   ....[32]....
        /*0410*/ 	.word	0x0000aea0


	//   ....[33]....
        /*0414*/ 	.word	0x0000aed0


	//   ....[34]....
        /*0418*/ 	.word	0x0000af00


	//   ....[35]....
        /*041c*/ 	.word	0x0000af10


	//   ....[36]....
        /*0420*/ 	.word	0x0000af20


	//   ....[37]....
        /*0424*/ 	.word	0x0000af50


	//   ....[38]....
        /*0428*/ 	.word	0x0000af80


	//   ....[39]....
        /*042c*/ 	.word	0x0000af90


	//   ....[40]....
        /*0430*/ 	.word	0x0000afa0


	//   ....[41]....
        /*0434*/ 	.word	0x0000afb0


	//   ....[42]....
        /*0438*/ 	.word	0x0000afe0


	//   ....[43]....
        /*043c*/ 	.word	0x0000b010


	//   ....[44]....
        /*0440*/ 	.word	0x0000b050


	//   ....[45]....
        /*0444*/ 	.word	0x0000b080


	//   ....[46]....
        /*0448*/ 	.word	0x0000b0b0


	//   ....[47]....
        /*044c*/ 	.word	0x0000b0c0


	//   ....[48]....
        /*0450*/ 	.word	0x0000b0d0


	//   ....[49]....
        /*0454*/ 	.word	0x0000b0f0


	//   ....[50]....
        /*0458*/ 	.word	0x0000b100


	//   ....[51]....
        /*045c*/ 	.word	0x0000b110


	//   ....[52]....
        /*0460*/ 	.word	0x0000b120


	//   ....[53]....
        /*0464*/ 	.word	0x0000b140


	//   ....[54]....
        /*0468*/ 	.word	0x0000b160


	//   ....[55]....
        /*046c*/ 	.word	0x0000b170


	//   ....[56]....
        /*0470*/ 	.word	0x0000b180


	//   ....[57]....
        /*0474*/ 	.word	0x0000b190


	//   ....[58]....
        /*0478*/ 	.word	0x0000b1b0


	//   ....[59]....
        /*047c*/ 	.word	0x0000b1c0


	//   ....[60]....
        /*0480*/ 	.word	0x0000b1d0


	//   ....[61]....
        /*0484*/ 	.word	0x0000b1e0


	//   ....[62]....
        /*0488*/ 	.word	0x0000b1f0


	//   ....[63]....
        /*048c*/ 	.word	0x0000b200


	//   ....[64]....
        /*0490*/ 	.word	0x0000b220


	//   ....[65]....
        /*0494*/ 	.word	0x0000b230


	//   ....[66]....
        /*0498*/ 	.word	0x0000b240


	//   ....[67]....
        /*049c*/ 	.word	0x0000b250


	//   ....[68]....
        /*04a0*/ 	.word	0x0000cff0


	//   ....[69]....
        /*04a4*/ 	.word	0x0000d1f0


	//   ....[70]....
        /*04a8*/ 	.word	0x0000d220


	//   ....[71]....
        /*04ac*/ 	.word	0x0000d250


	//   ....[72]....
        /*04b0*/ 	.word	0x0000d290


	//   ....[73]....
        /*04b4*/ 	.word	0x0000d2c0


	//   ....[74]....
        /*04b8*/ 	.word	0x0000d2f0


	//   ....[75]....
        /*04bc*/ 	.word	0x0000d480


	//   ....[76]....
        /*04c0*/ 	.word	0x0000d4b0


	//   ....[77]....
        /*04c4*/ 	.word	0x0000d4e0


	//   ....[78]....
        /*04c8*/ 	.word	0x0000d510


	//   ....[79]....
        /*04cc*/ 	.word	0x0000d540


	//   ....[80]....
        /*04d0*/ 	.word	0x0000d580


	//   ....[81]....
        /*04d4*/ 	.word	0x0000d610


	//   ....[82]....
        /*04d8*/ 	.word	0x0000d650


	//   ....[83]....
        /*04dc*/ 	.word	0x0000d6e0


	//   ....[84]....
        /*04e0*/ 	.word	0x0000ea20


	//   ....[85]....
        /*04e4*/ 	.word	0x00011bc0


	//   ....[86]....
        /*04e8*/ 	.word	0x00011bf0


	//   ....[87]....
        /*04ec*/ 	.word	0x00011c20


	//   ....[88]....
        /*04f0*/ 	.word	0x00011c50


	//   ....[89]....
        /*04f4*/ 	.word	0x00011c80


	//   ....[90]....
        /*04f8*/ 	.word	0x00011c90


	//   ....[91]....
        /*04fc*/ 	.word	0x00011cd0


	//   ....[92]....
        /*0500*/ 	.word	0x00011ce0


	//   ....[93]....
        /*0504*/ 	.word	0x00011e20


	//   ....[94]....
        /*0508*/ 	.word	0x00011e50


	//   ....[95]....
        /*050c*/ 	.word	0x00011e80


	//   ....[96]....
        /*0510*/ 	.word	0x00011eb0


	//   ....[97]....
        /*0514*/ 	.word	0x00011ee0


	//   ....[98]....
        /*0518*/ 	.word	0x00011f20


	//   ....[99]....
        /*051c*/ 	.word	0x00011fb0


	//   ....[100]....
        /*0520*/ 	.word	0x00011ff0


	//   ....[101]....
        /*0524*/ 	.word	0x00012080


	//   ....[102]....
        /*0528*/ 	.word	0x000124f0


	//   ....[103]....
        /*052c*/ 	.word	0x000129f0


	//   ....[104]....
        /*0530*/ 	.word	0x00012e60


	//----- nvinfo : EIATTR_REG_RECONFIG
	.align		4
.L_669:
        /*0534*/ 	.byte	0x01, 0x54
	.zero		2


	//----- nvinfo : EIATTR_SYSCALL_OFFSETS
	.align		4
        /*0538*/ 	.byte	0x04, 0x46
        /*053a*/ 	.short	(.L_671 - .L_670)


	//   ....[0]....
.L_670:
        /*053c*/ 	.word	0x00001700


	//   ....[1]....
        /*0540*/ 	.word	0x0000e2f0


	//   ....[2]....
        /*0544*/ 	.word	0x0000e430


	//   ....[3]....
        /*0548*/ 	.word	0x0000e570


	//   ....[4]....
        /*054c*/ 	.word	0x0000e690


	//----- nvinfo : EIATTR_MBARRIER_INSTR_OFFSETS
	.align		4
.L_671:
        /*0550*/ 	.byte	0x04, 0x39
        /*0552*/ 	.short	(.L_673 - .L_672)


	//   ....[0]....
.L_672:
        /*0554*/ 	.word	0x000002a0
        /*0558*/ 	.word	0x000000ff
        /*055c*/ 	.word	0x00033400
        /*0560*/ 	.short	0x0100
        /*0562*/ 	.byte	0x08
	.zero		1


	//   ....[1]....
        /*0564*/ 	.word	0x000002b0
        /*0568*/ 	.word	0x000000ff
        /*056c*/ 	.word	0x00033420
        /*0570*/ 	.short	0x0100
        /*0572*/ 	.byte	0x08
	.zero		1


	//   ....[2]....
        /*0574*/ 	.word	0x000003a0
        /*0578*/ 	.word	0x000000ff
        /*057c*/ 	.word	0x00033430
        /*0580*/ 	.short	0x0100
        /*0582*/ 	.byte	0x08
	.zero		1


	//   ....[3]....
        /*0584*/ 	.word	0x000003b0
        /*0588*/ 	.word	0x000000ff
        /*058c*/ 	.word	0x00033440
        /*0590*/ 	.short	0x0100
        /*0592*/ 	.byte	0x08
	.zero		1


	//   ....[4]....
        /*0594*/ 	.word	0x000003c0
        /*0598*/ 	.word	0x000000ff
        /*059c*/ 	.word	0x00033438
        /*05a0*/ 	.short	0x0100
        /*05a2*/ 	.byte	0x08
	.zero		1


	//   ....[5]....
        /*05a4*/ 	.word	0x000003d0
        /*05a8*/ 	.word	0x000000ff
        /*05ac*/ 	.word	0x00033448
        /*05b0*/ 	.short	0x0100
        /*05b2*/ 	.byte	0x08
	.zero		1


	//   ....[6]....
        /*05b4*/ 	.word	0x00000500
        /*05b8*/ 	.word	0x000000ff
        /*05bc*/ 	.word	0x00033450
        /*05c0*/ 	.short	0x0100
        /*05c2*/ 	.byte	0x08
	.zero		1


	//   ....[7]....
        /*05c4*/ 	.word	0x00000510
        /*05c8*/ 	.word	0x000000ff
        /*05cc*/ 	.word	0x00033460
        /*05d0*/ 	.short	0x0100
        /*05d2*/ 	.byte	0x08
	.zero		1


	//   ....[8]....
        /*05d4*/ 	.word	0x00000520
        /*05d8*/ 	.word	0x000000ff
        /*05dc*/ 	.word	0x00033458
        /*05e0*/ 	.short	0x0100
        /*05e2*/ 	.byte	0x08
	.zero		1


	//   ....[9]....
        /*05e4*/ 	.word	0x00000530
        /*05e8*/ 	.word	0x000000ff
        /*05ec*/ 	.word	0x00033468
        /*05f0*/ 	.short	0x0100
        /*05f2*/ 	.byte	0x08
	.zero		1


	//   ....[10]....
        /*05f4*/ 	.word	0x00000620
        /*05f8*/ 	.word	0x000000ff
        /*05fc*/ 	.word	0x00033470
        /*0600*/ 	.short	0x0100
        /*0602*/ 	.byte	0x06
	.zero		1


	//   ....[11]....
        /*0604*/ 	.word	0x00000630
        /*0608*/ 	.word	0x000000ff
        /*060c*/ 	.word	0x00033480
        /*0610*/ 	.short	0x0100
        /*0612*/ 	.byte	0x06
	.zero		1


	//   ....[12]....
        /*0614*/ 	.word	0x00000640
        /*0618*/ 	.word	0x000000ff
        /*061c*/ 	.word	0x00033478
        /*0620*/ 	.short	0x0100
        /*0622*/ 	.byte	0x06
	.zero		1


	//   ....[13]....
        /*0624*/ 	.word	0x00000650
        /*0628*/ 	.word	0x000000ff
        /*062c*/ 	.word	0x00033488
        /*0630*/ 	.short	0x0100
        /*0632*/ 	.byte	0x06
	.zero		1


	//   ....[14]....
        /*0634*/ 	.word	0x00000780
        /*0638*/ 	.word	0x000000ff
        /*063c*/ 	.word	0x00033490
        /*0640*/ 	.short	0x0100
        /*0642*/ 	.byte	0x08
	.zero		1


	//   ....[15]....
        /*0644*/ 	.word	0x00000790
        /*0648*/ 	.word	0x000000ff
        /*064c*/ 	.word	0x000334a0
        /*0650*/ 	.short	0x0100
        /*0652*/ 	.byte	0x08
	.zero		1


	//   ....[16]....
        /*0654*/ 	.word	0x000007a0
        /*0658*/ 	.word	0x000000ff
        /*065c*/ 	.word	0x00033498
        /*0660*/ 	.short	0x0100
        /*0662*/ 	.byte	0x08
	.zero		1


	//   ....[17]....
        /*0664*/ 	.word	0x000007b0
        /*0668*/ 	.word	0x000000ff
        /*066c*/ 	.word	0x000334a8
        /*0670*/ 	.short	0x0100
        /*0672*/ 	.byte	0x08
	.zero		1


	//   ....[18]....
        /*0674*/ 	.word	0x000008e0
        /*0678*/ 	.word	0x000000ff
        /*067c*/ 	.word	0x000334b0
        /*0680*/ 	.short	0x0100
        /*0682*/ 	.byte	0x08
	.zero		1


	//   ....[19]....
        /*0684*/ 	.word	0x000008f0
        /*0688*/ 	.word	0x000000ff
        /*068c*/ 	.word	0x000334c0
        /*0690*/ 	.short	0x0100
        /*0692*/ 	.byte	0x08
	.zero		1


	//   ....[20]....
        /*0694*/ 	.word	0x00000900
        /*0698*/ 	.word	0x000000ff
        /*069c*/ 	.word	0x000334b8
        /*06a0*/ 	.short	0x0100
        /*06a2*/ 	.byte	0x08
	.zero		1


	//   ....[21]....
        /*06a4*/ 	.word	0x00000910
        /*06a8*/ 	.word	0x000000ff
        /*06ac*/ 	.word	0x000334c8
        /*06b0*/ 	.short	0x0100
        /*06b2*/ 	.byte	0x08
	.zero		1


	//   ....[22]....
        /*06b4*/ 	.word	0x00001a70
        /*06b8*/ 	.word	0x00000003
        /*06bc*/ 	.word	0x00033400
        /*06c0*/ 	.short	0x010a
        /*06c2*/ 	.byte	0x3f
	.zero		1


	//   ....[23]....
        /*06c4*/ 	.word	0x00001b10
        /*06c8*/ 	.word	0x00000005
        /*06cc*/ 	.word	0x00033430
        /*06d0*/ 	.short	0x010a
        /*06d2*/ 	.byte	0x3f
	.zero		1


	//   ....[24]....
        /*06d4*/ 	.word	0x00001b80
        /*06d8*/ 	.word	0x00000005
        /*06dc*/ 	.word	0x00033430
        /*06e0*/ 	.short	0x010a
        /*06e2*/ 	.byte	0x3f
	.zero		1


	//   ....[25]....
        /*06e4*/ 	.word	0x00003fb0
        /*06e8*/ 	.word	0x00000005
        /*06ec*/ 	.word	0x00000000
        /*06f0*/ 	.short	0x0101
        /*06f2*/ 	.byte	0x3f
	.zero		1


	//   ....[26]....
        /*06f4*/ 	.word	0x00005ba0
        /*06f8*/ 	.word	0x000000ff
        /*06fc*/ 	.word	0x00033430
        /*0700*/ 	.short	0x010a
        /*0702*/ 	.byte	0x06
	.zero		1


	//   ....[27]....
        /*0704*/ 	.word	0x00005be0
        /*0708*/ 	.word	0x000000ff
        /*070c*/ 	.word	0x00033430
        /*0710*/ 	.short	0x010a
        /*0712*/ 	.byte	0x06
	.zero		1


	//   ....[28]....
        /*0714*/ 	.word	0x00006830
        /*0718*/ 	.word	0x000000ff
        /*071c*/ 	.word	0x00033450
        /*0720*/ 	.short	0x010a
        /*0722*/ 	.byte	0x06
	.zero		1


	//   ....[29]....
        /*0724*/ 	.word	0x00006870
        /*0728*/ 	.word	0x000000ff
        /*072c*/ 	.word	0x00033450
        /*0730*/ 	.short	0x010a
        /*0732*/ 	.byte	0x06
	.zero		1


	//   ....[30]....
        /*0734*/ 	.word	0x00008890
        /*0738*/ 	.word	0x00000006
        /*073c*/ 	.word	0x00000000
        /*0740*/ 	.short	0x0101
        /*0742*/ 	.byte	0x3f
	.zero		1


	//   ....[31]....
        /*0744*/ 	.word	0x00008c10
        /*0748*/ 	.word	0x00000009
        /*074c*/ 	.word	0x00000000
        /*0750*/ 	.short	0x0101
        /*0752*/ 	.byte	0x3f
	.zero		1


	//   ....[32]....
        /*0754*/ 	.word	0x00009460
        /*0758*/ 	.word	0x00000015
        /*075c*/ 	.word	0x00033450
        /*0760*/ 	.short	0x010a
        /*0762*/ 	.byte	0x3f
	.zero		1


	//   ....[33]....
        /*0764*/ 	.word	0x000094f0
        /*0768*/ 	.word	0x00000015
        /*076c*/ 	.word	0x00033450
        /*0770*/ 	.short	0x010a
        /*0772*/ 	.byte	0x3f
	.zero		1


	//   ....[34]....
        /*0774*/ 	.word	0x00009b60
        /*0778*/ 	.word	0x00000005
        /*077c*/ 	.word	0x00000000
        /*0780*/ 	.short	0x0101
        /*0782*/ 	.byte	0x3f
	.zero		1


	//   ....[35]....
        /*0784*/ 	.word	0x0000be00
        /*0788*/ 	.word	0x00000004
        /*078c*/ 	.word	0x00000000
        /*0790*/ 	.short	0x0101
        /*0792*/ 	.byte	0x3f
	.zero		1


	//   ....[36]....
        /*0794*/ 	.word	0x0000ec60
        /*0798*/ 	.word	0x00000004
        /*079c*/ 	.word	0x00033480
        /*07a0*/ 	.short	0x010a
        /*07a2*/ 	.byte	0x3f
	.zero		1


	//   ....[37]....
        /*07a4*/ 	.word	0x0000eeb0
        /*07a8*/ 	.word	0x00000004
        /*07ac*/ 	.word	0x00033440
        /*07b0*/ 	.short	0x010a
        /*07b2*/ 	.byte	0x3f
	.zero		1


	//   ....[38]....
        /*07b4*/ 	.word	0x0000f340
        /*07b8*/ 	.word	0x000000ff
        /*07bc*/ 	.word	0x00033420
        /*07c0*/ 	.short	0x010a
        /*07c2*/ 	.byte	0x29
	.zero		1


	//   ....[39]....
        /*07c4*/ 	.word	0x0000f630
        /*07c8*/ 	.word	0x00000006
        /*07cc*/ 	.word	0x00033480
        /*07d0*/ 	.short	0x010a
        /*07d2*/ 	.byte	0x3f
	.zero		1


	//   ....[40]....
        /*07d4*/ 	.word	0x0000fa90
        /*07d8*/ 	.word	0x00000006
        /*07dc*/ 	.word	0x00033440
        /*07e0*/ 	.short	0x010a
        /*07e2*/ 	.byte	0x3f
	.zero		1


	//   ....[41]....
        /*07e4*/ 	.word	0x0000ff40
        /*07e8*/ 	.word	0x0000000c
        /*07ec*/ 	.word	0x00033470
        /*07f0*/ 	.short	0x010a
        /*07f2*/ 	.byte	0x3f
	.zero		1


	//   ....[42]....
        /*07f4*/ 	.word	0x0000ffb0
        /*07f8*/ 	.word	0x0000000c
        /*07fc*/ 	.word	0x00033460
        /*0800*/ 	.short	0x010a
        /*0802*/ 	.byte	0x3f
	.zero		1


	//   ....[43]....
        /*0804*/ 	.word	0x00010b40
        /*0808*/ 	.word	0x0000000c
        /*080c*/ 	.word	0x00033450
        /*0810*/ 	.short	0x0101
        /*0812*/ 	.byte	0x3f
	.zero		1


	//   ....[44]....
        /*0814*/ 	.word	0x00010bb0
        /*0818*/ 	.word	0x0000000c
        /*081c*/ 	.word	0x00000000
        /*0820*/ 	.short	0x0101
        /*0822*/ 	.byte	0x3f
	.zero		1


	//   ....[45]....
        /*0824*/ 	.word	0x00010d80
        /*0828*/ 	.word	0x00000000
        /*082c*/ 	.word	0x00033470
        /*0830*/ 	.short	0x010a
        /*0832*/ 	.byte	0x3f
	.zero		1


	//   ....[46]....
        /*0834*/ 	.word	0x00010df0
        /*0838*/ 	.word	0x00000000
        /*083c*/ 	.word	0x00033460
        /*0840*/ 	.short	0x010a
        /*0842*/ 	.byte	0x3f
	.zero		1


	//   ....[47]....
        /*0844*/ 	.word	0x000118f0
        /*0848*/ 	.word	0x00000000
        /*084c*/ 	.word	0x00033450
        /*0850*/ 	.short	0x0101
        /*0852*/ 	.byte	0x3f
	.zero		1


	//   ....[48]....
        /*0854*/ 	.word	0x00011970
        /*0858*/ 	.word	0x00000002
        /*085c*/ 	.word	0x00000000
        /*0860*/ 	.short	0x0101
        /*0862*/ 	.byte	0x3f
	.zero		1


	//   ....[49]....
        /*0864*/ 	.word	0x00012470
        /*0868*/ 	.word	0x00000000
        /*086c*/ 	.word	0x00033420
        /*0870*/ 	.short	0x010a
        /*0872*/ 	.byte	0x3f
	.zero		1


	//   ....[50]....
        /*0874*/ 	.word	0x00012660
        /*0878*/ 	.word	0x00000006
        /*087c*/ 	.word	0x00000000
        /*0880*/ 	.short	0x010a
        /*0882*/ 	.byte	0x3f
	.zero		1


	//   ....[51]....
        /*0884*/ 	.word	0x00012690
        /*0888*/ 	.word	0x00000007
        /*088c*/ 	.word	0x00000000
        /*0890*/ 	.short	0x010a
        /*0892*/ 	.byte	0x3f
	.zero		1


	//   ....[52]....
        /*0894*/ 	.word	0x000126e0
        /*0898*/ 	.word	0x00000004
        /*089c*/ 	.word	0x00033460
        /*08a0*/ 	.short	0x010a
        /*08a2*/ 	.byte	0x3f
	.zero		1


	//   ....[53]....
        /*08a4*/ 	.word	0x00012730
        /*08a8*/ 	.word	0x00000003
        /*08ac*/ 	.word	0x00033460
        /*08b0*/ 	.short	0x010a
        /*08b2*/ 	.byte	0x3f
	.zero		1


	//   ....[54]....
        /*08b4*/ 	.word	0x00012770
        /*08b8*/ 	.word	0x00000004
        /*08bc*/ 	.word	0x00033480
        /*08c0*/ 	.short	0x010a
        /*08c2*/ 	.byte	0x3f
	.zero		1


	//   ....[55]....
        /*08c4*/ 	.word	0x00012790
        /*08c8*/ 	.word	0x00000003
        /*08cc*/ 	.word	0x00033480
        /*08d0*/ 	.short	0x010a
        /*08d2*/ 	.byte	0x3f
	.zero		1


	//   ....[56]....
        /*08d4*/ 	.word	0x000127f0
        /*08d8*/ 	.word	0x00000003
        /*08dc*/ 	.word	0x00033400
        /*08e0*/ 	.short	0x010a
        /*08e2*/ 	.byte	0x3f
	.zero		1


	//   ....[57]....
        /*08e4*/ 	.word	0x00012840
        /*08e8*/ 	.word	0x00000005
        /*08ec*/ 	.word	0x00033430
        /*08f0*/ 	.short	0x010a
        /*08f2*/ 	.byte	0x3f
	.zero		1


	//   ....[58]....
        /*08f4*/ 	.word	0x000128a0
        /*08f8*/ 	.word	0x00000004
        /*08fc*/ 	.word	0x00033430
        /*0900*/ 	.short	0x010a
        /*0902*/ 	.byte	0x3f
	.zero		1


	//   ....[59]....
        /*0904*/ 	.word	0x00012900
        /*0908*/ 	.word	0x00000004
        /*090c*/ 	.word	0x00033450
        /*0910*/ 	.short	0x010a
        /*0912*/ 	.byte	0x3f
	.zero		1


	//   ....[60]....
        /*0914*/ 	.word	0x00012950
        /*0918*/ 	.word	0x00000015
        /*091c*/ 	.word	0x00033450
        /*0920*/ 	.short	0x010a
        /*0922*/ 	.byte	0x3f
	.zero		1


	//   ....[61]....
        /*0924*/ 	.word	0x00012aa0
        /*0928*/ 	.word	0x00000004
        /*092c*/ 	.word	0x00033480
        /*0930*/ 	.short	0x010a
        /*0932*/ 	.byte	0x3f
	.zero		1


	//   ....[62]....
        /*0934*/ 	.word	0x00012af0
        /*0938*/ 	.word	0x00000004
        /*093c*/ 	.word	0x00033440
        /*0940*/ 	.short	0x010a
        /*0942*/ 	.byte	0x3f
	.zero		1


	//   ....[63]....
        /*0944*/ 	.word	0x00012b50
        /*0948*/ 	.word	0x00000003
        /*094c*/ 	.word	0x00033420
        /*0950*/ 	.short	0x010a
        /*0952*/ 	.byte	0x3f
	.zero		1


	//   ....[64]....
        /*0954*/ 	.word	0x00012ba0
        /*0958*/ 	.word	0x00000006
        /*095c*/ 	.word	0x00033480
        /*0960*/ 	.short	0x010a
        /*0962*/ 	.byte	0x3f
	.zero		1


	//   ....[65]....
        /*0964*/ 	.word	0x00012bf0
        /*0968*/ 	.word	0x00000006
        /*096c*/ 	.word	0x00033440
        /*0970*/ 	.short	0x010a
        /*0972*/ 	.byte	0x3f
	.zero		1


	//   ....[66]....
        /*0974*/ 	.word	0x00012c40
        /*0978*/ 	.word	0x0000000c
        /*097c*/ 	.word	0x00033470
        /*0980*/ 	.short	0x010a
        /*0982*/ 	.byte	0x3f
	.zero		1


	//   ....[67]....
        /*0984*/ 	.word	0x00012c90
        /*0988*/ 	.word	0x0000000c
        /*098c*/ 	.word	0x00033460
        /*0990*/ 	.short	0x010a
        /*0992*/ 	.byte	0x3f
	.zero		1


	//   ....[68]....
        /*0994*/ 	.word	0x00012ce0
        /*0998*/ 	.word	0x00000000
        /*099c*/ 	.word	0x00033470
        /*09a0*/ 	.short	0x010a
        /*09a2*/ 	.byte	0x3f
	.zero		1


	//   ....[69]....
        /*09a4*/ 	.word	0x00012d30
        /*09a8*/ 	.word	0x00000000
        /*09ac*/ 	.word	0x00033460
        /*09b0*/ 	.short	0x010a
        /*09b2*/ 	.byte	0x3f
	.zero		1


	//   ....[70]....
        /*09b4*/ 	.word	0x00012d80
        /*09b8*/ 	.word	0x00000000
        /*09bc*/ 	.word	0x00033420
        /*09c0*/ 	.short	0x010a
        /*09c2*/ 	.byte	0x3f
	.zero		1


	//   ....[71]....
        /*09c4*/ 	.word	0x00012f20
        /*09c8*/ 	.word	0x00000006
        /*09cc*/ 	.word	0x00000000
        /*09d0*/ 	.short	0x010a
        /*09d2*/ 	.byte	0x3f
	.zero		1


	//   ....[72]....
        /*09d4*/ 	.word	0x00012f70
        /*09d8*/ 	.word	0x00000007
        /*09dc*/ 	.word	0x00000000
        /*09e0*/ 	.short	0x010a
        /*09e2*/ 	.byte	0x3f
	.zero		1


	//   ....[73]....
        /*09e4*/ 	.word	0x00012fc0
        /*09e8*/ 	.word	0x00000004
        /*09ec*/ 	.word	0x00033460
        /*09f0*/ 	.short	0x010a
        /*09f2*/ 	.byte	0x3f
	.zero		1


	//   ....[74]....
        /*09f4*/ 	.word	0x00013010
        /*09f8*/ 	.word	0x00000003
        /*09fc*/ 	.word	0x00033460
        /*0a00*/ 	.short	0x010a
        /*0a02*/ 	.byte	0x3f
	.zero		1


	//   ....[75]....
        /*0a04*/ 	.word	0x00013060
        /*0a08*/ 	.word	0x00000004
        /*0a0c*/ 	.word	0x00033480
        /*0a10*/ 	.short	0x010a
        /*0a12*/ 	.byte	0x3f
	.zero		1


	//----- nvinfo : EIATTR_NUM_MBARRIERS
	.align		4
.L_673:
        /*0a14*/ 	.byte	0x03, 0x38
        /*0a16*/ 	.short	0x0016


	//----- nvinfo : EIATTR_EXIT_INSTR_OFFSETS
	.align		4
        /*0a18*/ 	.byte	0x04, 0x1c
        /*0a1a*/ 	.short	(.L_675 - .L_674)


	//   ....[0]....
.L_674:
        /*0a1c*/ 	.word	0x00000ab0


	//   ....[1]....
        /*0a20*/ 	.word	0x0000cfb0


	//   ....[2]....
        /*0a24*/ 	.word	0x000127e0


	//----- nvinfo : EIATTR_MAX_THREADS
	.align		4
.L_675:
        /*0a28*/ 	.byte	0x04, 0x05
        /*0a2a*/ 	.short	(.L_677 - .L_676)
.L_676:
        /*0a2c*/ 	.word	0x00000180
        /*0a30*/ 	.word	0x00000001
        /*0a34*/ 	.word	0x00000001


	//----- nvinfo : EIATTR_CRS_STACK_SIZE
	.align		4
.L_677:
        /*0a38*/ 	.byte	0x04, 0x1e
        /*0a3a*/ 	.short	(.L_679 - .L_678)
.L_678:
        /*0a3c*/ 	.word	0x00000000


	//----- nvinfo : EIATTR_CBANK_PARAM_SIZE
	.align		4
.L_679:
        /*0a40*/ 	.byte	0x03, 0x19
        /*0a42*/ 	.short	0x0a70


	//----- nvinfo : EIATTR_PARAM_CBANK
	.align		4
        /*0a44*/ 	.byte	0x04, 0x0a
        /*0a46*/ 	.short	(.L_681 - .L_680)
	.align		4
.L_680:
        /*0a48*/ 	.word	index@(.nv.constant0._ZN7cutlass13device_kernelIN5flash11enable_sm90INS1_16FlashAttnFwdSm90INS1_25CollectiveMainloopFwdSm90ILi2EN4cute5tupleIJNS5_1CILi1EEES8_S8_EEENS6_IJNS7_ILi128EEENS7_ILi160EEENS7_ILi192EEEEEELi192ENS_12float_e4m3_tEfNS_4arch4Sm90ELb0ELb0ELb1ELb1ELb0ELb0ELb0ELb1ELb1ELb0ELb0ELb0EEENS1_21CollectiveEpilogueFwdINS6_IJSA_SC_SB_EEES9_NS_10bfloat16_tESG_Li256ELb1ELb0ELb0ELb1EEENS1_36VarlenDynamicPersistentTileSchedulerILi128ELi160ELi256ELi128ELb0ELb0ELb1ELb0ELb1ELb1EEEEEEEEEvNT_6ParamsE)
        /*0a4c*/ 	.short	0x0210
        /*0a4e*/ 	.short	0x0a70


	//----- nvinfo : EIATTR_SW_WAR
	.align		4
.L_681:
        /*0a50*/ 	.byte	0x04, 0x36
        /*0a52*/ 	.short	(.L_683 - .L_682)
.L_682:
        /*0a54*/ 	.word	0x00000008
.L_683:


//--------------------- .nv.info._ZN7cutlass13device_kernelIN5flash11enable_sm90INS1_16FlashAttnFwdSm90INS1_25CollectiveMainloopFwdSm90ILi2EN4cute5tupleIJNS5_1CILi1EEES8_S8_EEENS6_IJNS7_ILi128EEENS7_ILi160EEENS7_ILi192EEEEEELi192ENS_12float_e4m3_tEfNS_4arch4Sm90ELb0ELb0ELb1ELb1ELb0ELb1ELb0ELb1ELb1ELb0ELb0ELb0EEENS1_21CollectiveEpilogueFwdINS6_IJSA_SC_SB_EEES9_NS_10bfloat16_tESG_Li256ELb1ELb0ELb0ELb1EEENS1_36VarlenDynamicPersistentTileSchedulerILi128ELi160ELi256ELi128ELb0ELb0ELb1ELb0ELb1ELb1EEEEEEEEEvNT_6ParamsE --------------------------
	.section	.nv.info._ZN7cutlass13device_kernelIN5flash11enable_sm90INS1_16FlashAttnFwdSm90INS1_25CollectiveMainloopFwdSm90ILi2EN4cute5tupleIJNS5_1CILi1EEES8_S8_EEENS6_IJNS7_ILi128EEENS7_ILi160EEENS7_ILi192EEEEEELi192ENS_12float_e4m3_tEfNS_4arch4Sm90ELb0ELb0ELb1ELb1ELb0ELb1ELb0ELb1ELb1ELb0ELb0ELb0EEENS1_21CollectiveEpilogueFwdINS6_IJSA_SC_SB_EEES9_NS_10bfloat16_tESG_Li256ELb1ELb0ELb0ELb1EEENS1_36VarlenDynamicPersistentTileSchedulerILi128ELi160ELi256ELi128ELb0ELb0ELb1ELb0ELb1ELb1EEEEEEEEEvNT_6ParamsE,"",@"SHT_CUDA_INFO"
	.sectionflags	@""
	.align	4


	//----- nvinfo : EIATTR_CUDA_API_VERSION
	.align		4
        /*0000*/ 	.byte	0x04, 0x37
        /*0002*/ 	.short	(.L_685 - .L_684)
.L_684:
        /*0004*/ 	.word	0x00000082


	//----- nvinfo : EIATTR_KPARAM_INFO
	.align		4
.L_685:
        /*0008*/ 	.byte	0x04, 0x17
        /*000a*/ 	.short	(.L_687 - .L_686)
.L_686:
        /*000c*/ 	.word	0x00000000
        /*0010*/ 	.short	0x0000
        /*0012*/ 	.short	0x0070
        /*0014*/ 	.byte	0x00, 0xf0, 0x01, 0x28


	//----- nvinfo : EIATTR_SPARSE_MMA_MASK
	.align		4
.L_687:
        /*0018*/ 	.byte	0x03, 0x50
        /*001a*/ 	.short	0x0000


	//----- nvinfo : EIATTR_MAXREG_COUNT
	.align		4
        /*001c*/ 	.byte	0x03, 0x1b
        /*001e*/ 	.short	0x00a8


	//----- nvinfo : EIATTR_NUM_BARRIERS
	.align		4
        /*0020*/ 	.byte	0x02, 0x4c
        /*0022*/ 	.byte	0x10
	.zero		1


	//----- nvinfo : EIATTR_EXTERNS
	.align		4
        /*0024*/ 	.byte	0x04, 0x0f
        /*0026*/ 	.short	(.L_689 - .L_688)


	//   ....[0]....
	.align		4
.L_688:
        /*0028*/ 	.word	index@(__assertfail)


	//----- nvinfo : EIATTR_ANNOTATIONS
	.align		4
.L_689:
        /*002c*/ 	.byte	0x04, 0x55
        /*002e*/ 	.short	(.L_691 - .L_690)


	//   ....[0]....
.L_690:
        /* <DEDUP_REMOVED lines=82> */


	//----- nvinfo : EIATTR_MERCURY_ISA_VERSION
	.align		4
.L_691:
        /*0538*/ 	.byte	0x03, 0x5f
        /*053a*/ 	.short	0x0101


	//----- nvinfo : EIATTR_UNUSED_LOAD_BYTE_OFFSET
	.align		4
        /*053c*/ 	.byte	0x04, 0x44
        /*053e*/ 	.short	(.L_693 - .L_692)


	//   ....[0]....
.L_692:
        /*0540*/ 	.word	0x00000b10
        /*0544*/ 	.word	0x0000fff0


	//   ....[1]....
        /*0548*/ 	.word	0x000204a0
        /*054c*/ 	.word	0x0000fff0


	//----- nvinfo : EIATTR_INT_WARP_WIDE_INSTR_OFFSETS
	.align		4
.L_693:
        /*0550*/ 	.byte	0x04, 0x31
        /*0552*/ 	.short	(.L_695 - .L_694)


	//   ....[0]....
.L_694:
        /*0554*/ 	.word	0x000001c0


	//   ....[1]....
        /*0558*/ 	.word	0x00000200


	//   ....[2]....
        /*055c*/ 	.word	0x00000270


	//   ....[3]....
        /*0560*/ 	.word	0x00025b10


	//   ....[4]....
        /*0564*/ 	.word	0x00025ba0


	//   ....[5]....
        /*0568*/ 	.word	0x00026350


	//   ....[6]....
        /*056c*/ 	.word	0x00026380


	//   ....[7]....
        /*0570*/ 	.word	0x00026450


	//   ....[8]....
        /*0574*/ 	.word	0x00026520


	//   ....[9]....
        /*0578*/ 	.word	0x00028c00


	//   ....[10]....
        /*057c*/ 	.word	0x00028c90


	//----- nvinfo : EIATTR_COOP_GROUP_MASK_REGIDS
	.align		4
.L_695:
        /*0580*/ 	.byte	0x04, 0x29
        /*0582*/ 	.short	(.L_697 - .L_696)


	//   ....[0]....
.L_696:
        /*0584*/ 	.word	0xffffffff


	//   ....[1]....
        /*0588*/ 	.word	0xffffffff


	//   ....[2]....
        /*058c*/ 	.word	0xffffffff


	//   ....[3]....
        /*0590*/ 	.word	0xffffffff


	//   ....[4]....
        /*0594*/ 	.word	0xffffffff


	//   ....[5]....
        /*0598*/ 	.word	0xffffffff


	//   ....[6]....
        /*059c*/ 	.word	0xffffffff


	//   ....[7]....
        /*05a0*/ 	.word	0xffffffff


	//   ....[8]....
        /*05a4*/ 	.word	0xffffffff


	//   ....[9]....
        /*05a8*/ 	.word	0xffffffff


	//   ....[10]....
        /*05ac*/ 	.word	0xffffffff


	//   ....[11]....
        /*05b0*/ 	.word	0xffffffff


	//   ....[12]....
        /*05b4*/ 	.word	0xffffffff


	//   ....[13]....
        /*05b8*/ 	.word	0xffffffff


	//   ....[14]....
        /*05bc*/ 	.word	0xffffffff


	//   ....[15]....
        /*05c0*/ 	.word	0xffffffff


	//   ....[16]....
        /*05c4*/ 	.word	0xffffffff


	//   ....[17]....
        /*05c8*/ 	.word	0xffffffff


	//   ....[18]....
        /*05cc*/ 	.word	0xffffffff


	//   ....[19]....
        /*05d0*/ 	.word	0xffffffff


	//   ....[20]....
        /*05d4*/ 	.word	0xffffffff


	//   ....[21]....
        /*05d8*/ 	.word	0xffffffff


	//   ....[22]....
        /*05dc*/ 	.word	0xffffffff


	//   ....[23]....
        /*05e0*/ 	.word	0xffffffff


	//   ....[24]....
        /*05e4*/ 	.word	0xffffffff


	//   ....[25]....
        /*05e8*/ 	.word	0xffffffff


	//   ....[26]....
        /*05ec*/ 	.word	0xffffffff


	//   ....[27]....
        /*05f0*/ 	.word	0xffffffff


	//   ....[28]....
        /*05f4*/ 	.word	0xffffffff


	//   ....[29]....
        /*05f8*/ 	.word	0xffffffff


	//   ....[30]....
        /*05fc*/ 	.word	0xffffffff


	//   ....[31]....
        /*0600*/ 	.word	0xffffffff


	//   ....[32]....
        /*0604*/ 	.word	0xffffffff


	//   ....[33]....
        /*0608*/ 	.word	0xffffffff


	//   ....[34]....
        /*060c*/ 	.word	0xffffffff


	//   ....[35]....
        /*0610*/ 	.word	0xffffffff


	//   ....[36]....
        /*0614*/ 	.word	0xffffffff


	//   ....[37]....
        /*0618*/ 	.word	0xffffffff


	//   ....[38]....
        /*061c*/ 	.word	0xffffffff


	//   ....[39]....
        /*0620*/ 	.word	0xffffffff


	//   ....[40]....
        /*0624*/ 	.word	0xffffffff


	//   ....[41]....
        /*0628*/ 	.word	0xffffffff


	//   ....[42]....
        /*062c*/ 	.word	0xffffffff


	//   ....[43]....
        /*0630*/ 	.word	0xffffffff


	//   ....[44]....
        /*0634*/ 	.word	0xffffffff


	//   ....[45]....
        /*0638*/ 	.word	0xffffffff


	//   ....[46]....
        /*063c*/ 	.word	0xffffffff


	//   ....[47]....
        /*0640*/ 	.word	0xffffffff


	//   ....[48]....
        /*0644*/ 	.word	0xffffffff


	//   ....[49]....
        /*0648*/ 	.word	0xffffffff


	//   ....[50]....
        /*064c*/ 	.word	0xffffffff


	//   ....[51]....
        /*0650*/ 	.word	0xffffffff


	//   ....[52]....
        /*0654*/ 	.word	0xffffffff


	//   ....[53]....
        /*0658*/ 	.word	0xffffffff


	//   ....[54]....
        /*065c*/ 	.word	0xffffffff


	//   ....[55]....
        /*0660*/ 	.word	0xffffffff


	//   ....[56]....
        /*0664*/ 	.word	0xffffffff


	//   ....[57]....
        /*0668*/ 	.word	0xffffffff


	//   ....[58]....
        /*066c*/ 	.word	0xffffffff


	//   ....[59]....
        /*0670*/ 	.word	0xffffffff


	//   ....[60]....
        /*0674*/ 	.word	0xffffffff


	//   ....[61]....
        /*0678*/ 	.word	0xffffffff


	//   ....[62]....
        /*067c*/ 	.word	0xffffffff


	//   ....[63]....
        /*0680*/ 	.word	0xffffffff


	//   ....[64]....
        /*0684*/ 	.word	0xffffffff


	//   ....[65]....
        /*0688*/ 	.word	0xffffffff


	//   ....[66]....
        /*068c*/ 	.word	0xffffffff


	//   ....[67]....
        /*0690*/ 	.word	0xffffffff


	//   ....[68]....
        /*0694*/ 	.word	0xffffffff


	//   ....[69]....
        /*0698*/ 	.word	0xffffffff


	//   ....[70]....
        /*069c*/ 	.word	0xffffffff


	//   ....[71]....
        /*06a0*/ 	.word	0xffffffff


	//   ....[72]....
        /*06a4*/ 	.word	0xffffffff


	//   ....[73]....
        /*06a8*/ 	.word	0xffffffff


	//   ....[74]....
        /*06ac*/ 	.word	0xffffffff


	//   ....[75]....
        /*06b0*/ 	.word	0xffffffff


	//   ....[76]....
        /*06b4*/ 	.word	0xffffffff


	//   ....[77]....
        /*06b8*/ 	.word	0xffffffff


	//   ....[78]....
        /*06bc*/ 	.word	0xffffffff


	//   ....[79]....
        /*06c0*/ 	.word	0xffffffff


	//   ....[80]....
        /*06c4*/ 	.word	0xffffffff


	//   ....[81]....
        /*06c8*/ 	.word	0xffffffff


	//   ....[82]....
        /*06cc*/ 	.word	0xffffffff


	//   ....[83]....
        /*06d0*/ 	.word	0xffffffff


	//   ....[84]....
        /*06d4*/ 	.word	0xffffffff


	//   ....[85]....
        /*06d8*/ 	.word	0xffffffff


	//   ....[86]....
        /*06dc*/ 	.word	0xffffffff


	//   ....[87]....
        /*06e0*/ 	.word	0xffffffff


	//   ....[88]....
        /*06e4*/ 	.word	0xffffffff


	//   ....[89]....
        /*06e8*/ 	.word	0xffffffff


	//   ....[90]....
        /*06ec*/ 	.word	0xffffffff


	//   ....[91]....
        /*06f0*/ 	.word	0xffffffff


	//   ....[92]....
        /*06f4*/ 	.word	0xffffffff


	//   ....[93]....
        /*06f8*/ 	.word	0xffffffff


	//   ....[94]....
        /*06fc*/ 	.word	0xffffffff


	//   ....[95]....
        /*0700*/ 	.word	0xffffffff


	//   ....[96]....
        /*0704*/ 	.word	0xffffffff


	//   ....[97]....
        /*0708*/ 	.word	0xffffffff


	//   ....[98]....
        /*070c*/ 	.word	0xffffffff


	//   ....[99]....
        /*0710*/ 	.word	0xffffffff


	//   ....[100]....
        /*0714*/ 	.word	0xffffffff


	//   ....[101]....
        /*0718*/ 	.word	0xffffffff


	//   ....[102]....
        /*071c*/ 	.word	0xffffffff


	//   ....[103]....
        /*0720*/ 	.word	0xffffffff


	//   ....[104]....
        /*0724*/ 	.word	0x0500000f


	//   ....[105]....
        /*0728*/ 	.word	0x0500000f


	//   ....[106]....
        /*072c*/ 	.word	0x0500000f


	//   ....[107]....
        /*0730*/ 	.word	0x0500000f


	//   ....[108]....
        /*0734*/ 	.word	0x0500000f


	//   ....[109]....
        /*0738*/ 	.word	0x0500000f


	//   ....[110]....
        /*073c*/ 	.word	0x0500000f


	//   ....[111]....
        /*0740*/ 	.word	0x0500000f


	//   ....[112]....
        /*0744*/ 	.word	0x0500000f


	//   ....[113]....
        /*0748*/ 	.word	0x0500000f


	//   ....[114]....
        /*074c*/ 	.word	0x0500000f


	//   ....[115]....
        /*0750*/ 	.word	0x0500000f


	//   ....[116]....
        /*0754*/ 	.word	0x0500000f


	//   ....[117]....
        /*0758*/ 	.word	0x0500000f


	//   ....[118]....
        /*075c*/ 	.word	0x0500000f


	//   ....[119]....
        /*0760*/ 	.word	0x0500000f


	//   ....[120]....
        /*0764*/ 	.word	0x0500000f


	//   ....[121]....
        /*0768*/ 	.word	0x0500000f


	//   ....[122]....
        /*076c*/ 	.word	0x0500000f


	//   ....[123]....
        /*0770*/ 	.word	0x0500000f


	//   ....[124]....
        /*0774*/ 	.word	0x0500000f


	//   ....[125]....
        /*0778*/ 	.word	0x0500000f


	//   ....[126]....
        /*077c*/ 	.word	0x0500000f


	//   ....[127]....
        /*0780*/ 	.word	0x0500000f


	//   ....[128]....
        /*0784*/ 	.word	0x0500000f


	//   ....[129]....
        /*0788*/ 	.word	0x0500000f


	//   ....[130]....
        /*078c*/ 	.word	0x0500000f


	//   ....[131]....
        /*0790*/ 	.word	0x0500000f


	//   ....[132]....
        /*0794*/ 	.word	0x0500000f


	//   ....[133]....
        /*0798*/ 	.word	0x0500000f


	//   ....[134]....
        /*079c*/ 	.word	0x0500000f


	//   ....[135]....
        /*07a0*/ 	.word	0x0500000f


	//   ....[136]....
        /*07a4*/ 	.word	0x0500000f


	//   ....[137]....
        /*07a8*/ 	.word	0x0500000f


	//   ....[138]....
        /*07ac*/ 	.word	0x0500000f


	//   ....[139]....
        /*07b0*/ 	.word	0x0500000f


	//   ....[140]....
        /*07b4*/ 	.word	0x0500000f


	//   ....[141]....
        /*07b8*/ 	.word	0x0500000f


	//   ....[142]....
        /*07bc*/ 	.word	0x0500000f


	//   ....[143]....
        /*07c0*/ 	.word	0x0500000f


	//   ....[144]....
        /*07c4*/ 	.word	0x0500000f


	//   ....[145]....
        /*07c8*/ 	.word	0x0500000f


	//   ....[146]....
        /*07cc*/ 	.word	0x0500000f


	//   ....[147]....
        /*07d0*/ 	.word	0x0500000f


	//   ....[148]....
        /*07d4*/ 	.word	0x0500000f


	//   ....[149]....
        /*07d8*/ 	.word	0x0500000f


	//   ....[150]....
        /*07dc*/ 	.word	0x0500000f


	//   ....[151]....
        /*07e0*/ 	.word	0x0500000f


	//   ....[152]....
        /*07e4*/ 	.word	0x0500000f


	//   ....[153]....
        /*07e8*/ 	.word	0x0500000f


	//   ....[154]....
        /*07ec*/ 	.word	0x0500000f


	//   ....[155]....
        /*07f0*/ 	.word	0x0500000f


	//   ....[156]....
        /*07f4*/ 	.word	0x0500000f


	//   ....[157]....
        /*07f8*/ 	.word	0x0500000f


	//   ....[158]....
        /*07fc*/ 	.word	0x0500000f


	//   ....[159]....
        /*0800*/ 	.word	0x0500000f


	//   ....[160]....
        /*0804*/ 	.word	0x0500000f


	//   ....[161]....
        /*0808*/ 	.word	0x0500000f


	//   ....[162]....
        /*080c*/ 	.word	0x0500000f


	//   ....[163]....
        /*0810*/ 	.word	0x0500000f


	//   ....[164]....
        /*0814*/ 	.word	0x0500000f


	//   ....[165]....
        /*0818*/ 	.word	0x0500000f


	//   ....[166]....
        /*081c*/ 	.word	0x0500000f


	//   ....[167]....
        /*0820*/ 	.word	0x0500000f


	//   ....[168]....
        /*0824*/ 	.word	0x0500000f


	//   ....[169]....
        /*0828*/ 	.word	0x0500000f


	//   ....[170]....
        /*082c*/ 	.word	0x0500000f


	//   ....[171]....
        /*0830*/ 	.word	0x0500000f


	//   ....[172]....
        /*0834*/ 	.word	0x0500000f


	//   ....[173]....
        /*0838*/ 	.word	0x0500000f


	//   ....[174]....
        /*083c*/ 	.word	0x0500000f


	//   ....[175]....
        /*0840*/ 	.word	0x0500000f


	//   ....[176]....
        /*0844*/ 	.word	0x0500000f


	//   ....[177]....
        /*0848*/ 	.word	0x0500000f


	//   ....[178]....
        /*084c*/ 	.word	0x0500000f


	//   ....[179]....
        /*0850*/ 	.word	0x0500000f


	//   ....[180]....
        /*0854*/ 	.word	0x0500000f


	//----- nvinfo : EIATTR_COOP_GROUP_INSTR_OFFSETS
	.align		4
.L_697:
        /*0858*/ 	.byte	0x04, 0x28
        /*085a*/ 	.short	(.L_699 - .L_698)


	//   ....[0]....
.L_698:
        /*085c*/ 	.word	0x00000070


	//   ....[1]....
        /*0860*/ 	.word	0x000001d0


	//   ....[2]....
        /*0864*/ 	.word	0x00000220


	//   ....[3]....
        /*0868*/ 	.word	0x00000450


	//   ....[4]....
        /*086c*/ 	.word	0x000005b0


	//   ....[5]....
        /*0870*/ 	.word	0x000006d0


	//   ....[6]....
        /*0874*/ 	.word	0x00000830


	//   ....[7]....
        /*0878*/ 	.word	0x000104e0


	//   ....[8]....
        /*087c*/ 	.word	0x00019c60


	//   ....[9]....
        /*0880*/ 	.word	0x00019d00


	//   ....[10]....
        /*0884*/ 	.word	0x0001a030


	//   ....[11]....
        /*0888*/ 	.word	0x0001a140


	//   ....[12]....
        /*088c*/ 	.word	0x0001dca0


	//   ....[13]....
        /*0890*/ 	.word	0x0001dcc0


	//   ....[14]....
        /*0894*/ 	.word	0x0001dd00


	//   ....[15]....
        /*0898*/ 	.word	0x0001dd30


	//   ....[16]....
        /*089c*/ 	.word	0x0001faf0


	//   ....[17]....
        /*08a0*/ 	.word	0x0001fb50


	//   ....[18]....
        /*08a4*/ 	.word	0x0001fb70


	//   ....[19]....
        /*08a8*/ 	.word	0x0001fb90


	//   ....[20]....
        /*08ac*/ 	.word	0x00020d70


	//   ....[21]....
        /*08b0*/ 	.word	0x00020dd0


	//   ....[22]....
        /*08b4*/ 	.word	0x00020e00


	//   ....[23]....
        /*08b8*/ 	.word	0x00020e30


	//   ....[24]....
        /*08bc*/ 	.word	0x00020e60


	//   ....[25]....
        /*08c0*/ 	.word	0x00020e90


	//   ....[26]....
        /*08c4*/ 	.word	0x00020ec0


	//   ....[27]....
        /*08c8*/ 	.word	0x00020ef0


	//   ....[28]....
        /*08cc*/ 	.word	0x00020f20


	//   ....[29]....
        /*08d0*/ 	.word	0x00020f50


	//   ....[30]....
        /*08d4*/ 	.word	0x00020f80


	//   ....[31]....
        /*08d8*/ 	.word	0x00020fb0


	//   ....[32]....
        /*08dc*/ 	.word	0x00020fe0


	//   ....[33]....
        /*08e0*/ 	.word	0x00021010


	//   ....[34]....
        /*08e4*/ 	.word	0x00021040


	//   ....[35]....
        /*08e8*/ 	.word	0x00021070


	//   ....[36]....
        /*08ec*/ 	.word	0x000210a0


	//   ....[37]....
        /*08f0*/ 	.word	0x000210d0


	//   ....[38]....
        /*08f4*/ 	.word	0x00021100


	//   ....[39]....
        /*08f8*/ 	.word	0x00021130


	//   ....[40]....
        /*08fc*/ 	.word	0x00021160


	//   ....[41]....
        /*0900*/ 	.word	0x00021190


	//   ....[42]....
        /*0904*/ 	.word	0x000211c0


	//   ....[43]....
        /*0908*/ 	.word	0x000211f0


	//   ....[44]....
        /*090c*/ 	.word	0x00021220


	//   ....[45]....
        /*0910*/ 	.word	0x00021250


	//   ....[46]....
        /*0914*/ 	.word	0x00021260


	//   ....[47]....
        /*0918*/ 	.word	0x00021290


	//   ....[48]....
        /*091c*/ 	.word	0x000212c0


	//   ....[49]....
        /*0920*/ 	.word	0x000212f0


	//   ....[50]....
        /*0924*/ 	.word	0x00021320


	//   ....[51]....
        /*0928*/ 	.word	0x00021340


	//   ....[52]....
        /*092c*/ 	.word	0x00021360


	//   ....[53]....
        /*0930*/ 	.word	0x00021370


	//   ....[54]....
        /*0934*/ 	.word	0x000213a0


	//   ....[55]....
        /*0938*/ 	.word	0x000213c0


	//   ....[56]....
        /*093c*/ 	.word	0x000213f0


	//   ....[57]....
        /*0940*/ 	.word	0x00021410


	//   ....[58]....
        /*0944*/ 	.word	0x00021430


	//   ....[59]....
        /*0948*/ 	.word	0x00021460


	//   ....[60]....
        /*094c*/ 	.word	0x00021490


	//   ....[61]....
        /*0950*/ 	.word	0x000214b0


	//   ....[62]....
        /*0954*/ 	.word	0x000214e0


	//   ....[63]....
        /*0958*/ 	.word	0x00021510


	//   ....[64]....
        /*095c*/ 	.word	0x00021540


	//   ....[65]....
        /*0960*/ 	.word	0x00021570


	//   ....[66]....
        /*0964*/ 	.word	0x000215a0


	//   ....[67]....
        /*0968*/ 	.word	0x000215b0


	//   ....[68]....
        /*096c*/ 	.word	0x00023310


	//   ....[69]....
        /*0970*/ 	.word	0x00023510


	//   ....[70]....
        /*0974*/ 	.word	0x00023540


	//   ....[71]....
        /*0978*/ 	.word	0x00023570


	//   ....[72]....
        /*097c*/ 	.word	0x000235b0


	//   ....[73]....
        /*0980*/ 	.word	0x000235e0


	//   ....[74]....
        /*0984*/ 	.word	0x00023610


	//   ....[75]....
        /*0988*/ 	.word	0x00023790


	//   ....[76]....
        /*098c*/ 	.word	0x000237c0


	//   ....[77]....
        /*0990*/ 	.word	0x000237f0


	//   ....[78]....
        /*0994*/ 	.word	0x00023820


	//   ....[79]....
        /*0998*/ 	.word	0x00023850


	//   ....[80]....
        /*099c*/ 	.word	0x00023880


	//   ....[81]....
        /*09a0*/ 	.word	0x00023920


	//   ....[82]....
        /*09a4*/ 	.word	0x00023950


	//   ....[83]....
        /*09a8*/ 	.word	0x000239e0


	//   ....[84]....
        /*09ac*/ 	.word	0x00024570


	//   ....[85]....
        /*09b0*/ 	.word	0x000266b0


	//   ....[86]....
        /*09b4*/ 	.word	0x00029cb0


	//   ....[87]....
        /*09b8*/ 	.word	0x00029cc0


	//   ....[88]....
        /*09bc*/ 	.word	0x00029d00


	//   ....[89]....
        /*09c0*/ 	.word	0x00029d30


	//   ....[90]....
        /*09c4*/ 	.word	0x00029d60


	//   ....[91]....
        /*09c8*/ 	.word	0x00029d90


	//   ....[92]....
        /*09cc*/ 	.word	0x00029dc0


	//   ....[93]....
        /*09d0*/ 	.word	0x00029df0


	//   ....[94]....
        /*09d4*/ 	.word	0x00029f90


	//   ....[95]....
        /*09d8*/ 	.word	0x00029fc0


	//   ....[96]....
        /*09dc*/ 	.word	0x00029ff0


	//   ....[97]....
        /*09e0*/ 	.word	0x0002a020


	//   ....[98]....
        /*09e4*/ 	.word	0x0002a050


	//   ....[99]....
        /*09e8*/ 	.word	0x0002a080


	//   ....[100]....
        /*09ec*/ 	.word	0x0002a140


	//   ....[101]....
        /*09f0*/ 	.word	0x0002a160


	//   ....[102]....
        /*09f4*/ 	.word	0x0002a1d0


	//   ....[103]....
        /*09f8*/ 	.word	0x0002a720


	//   ....[104]....
        /*09fc*/ 	.word	0x0002ac00


	//   ....[105]....
        /*0a00*/ 	.word	0x0002acb0


	//   ....[106]....
        /*0a04*/ 	.word	0x0002ad50


	//   ....[107]....
        /*0a08*/ 	.word	0x0002adf0


	//   ....[108]....
        /*0a0c*/ 	.word	0x0002ae90


	//   ....[109]....
        /*0a10*/ 	.word	0x0002af80


	//   ....[110]....
        /*0a14*/ 	.word	0x0002b020


	//   ....[111]....
        /*0a18*/ 	.word	0x0002b0c0


	//   ....[112]....
        /*0a1c*/ 	.word	0x0002b160


	//   ....[113]....
        /*0a20*/ 	.word	0x0002b3d0


	//   ....[114]....
        /*0a24*/ 	.word	0x0002b4f0


	//   ....[115]....
        /*0a28*/ 	.word	0x0002b610


	//   ....[116]....
        /*0a2c*/ 	.word	0x0002b740


	//   ....[117]....
        /*0a30*/ 	.word	0x0002b7f0


	//   ....[118]....
        /*0a34*/ 	.word	0x0002b870


	//   ....[119]....
        /*0a38*/ 	.word	0x0002b8d0


	//   ....[120]....
        /*0a3c*/ 	.word	0x0002b950


	//   ....[121]....
        /*0a40*/ 	.word	0x0002b9b0


	//   ....[122]....
        /*0a44*/ 	.word	0x0002ba30


	//   ....[123]....
        /*0a48*/ 	.word	0x0002ba90


	//   ....[124]....
        /*0a4c*/ 	.word	0x0002bb10


	//   ....[125]....
        /*0a50*/ 	.word	0x0002bb70


	//   ....[126]....
        /*0a54*/ 	.word	0x0002bbf0


	//   ....[127]....
        /*0a58*/ 	.word	0x0002bc50


	//   ....[128]....
        /*0a5c*/ 	.word	0x0002bcb0


	//   ....[129]....
        /*0a60*/ 	.word	0x0002bd10


	//   ....[130]....
        /*0a64*/ 	.word	0x0002bd70


	//   ....[131]....
        /*0a68*/ 	.word	0x0002bdd0


	//   ....[132]....
        /*0a6c*/ 	.word	0x0002be30


	//   ....[133]....
        /*0a70*/ 	.word	0x0002be90


	//   ....[134]....
        /*0a74*/ 	.word	0x0002bf00


	//   ....[135]....
        /*0a78*/ 	.word	0x0002bf60


	//   ....[136]....
        /*0a7c*/ 	.word	0x0002bff0


	//   ....[137]....
        /*0a80*/ 	.word	0x0002c050


	//   ....[138]....
        /*0a84*/ 	.word	0x0002c0b0


	//   ....[139]....
        /*0a88*/ 	.word	0x0002c110


	//   ....[140]....
        /*0a8c*/ 	.word	0x0002c1b0


	//   ....[141]....
        /*0a90*/ 	.word	0x0002c210


	//   ....[142]....
        /*0a94*/ 	.word	0x0002c2a0


	//   ....[143]....
        /*0a98*/ 	.word	0x0002c300


	//   ....[144]....
        /*0a9c*/ 	.word	0x0002c380


	//   ....[145]....
        /*0aa0*/ 	.word	0x0002c3e0


	//   ....[146]....
        /*0aa4*/ 	.word	0x0002c440


	//   ....[147]....
        /*0aa8*/ 	.word	0x0002c4a0


	//   ....[148]....
        /*0aac*/ 	.word	0x0002c520


	//   ....[149]....
        /*0ab0*/ 	.word	0x0002c580


	//   ....[150]....
        /*0ab4*/ 	.word	0x0002c600


	//   ....[151]....
        /*0ab8*/ 	.word	0x0002c660


	//   ....[152]....
        /*0abc*/ 	.word	0x0002c6c0


	//   ....[153]....
        /*0ac0*/ 	.word	0x0002c720


	//   ....[154]....
        /*0ac4*/ 	.word	0x0002c790


	//   ....[155]....
        /*0ac8*/ 	.word	0x0002c7f0


	//   ....[156]....
        /*0acc*/ 	.word	0x0002c870


	//   ....[157]....
        /*0ad0*/ 	.word	0x0002c8d0


	//   ....[158]....
        /*0ad4*/ 	.word	0x0002c940


	//   ....[159]....
        /*0ad8*/ 	.word	0x0002c9b0


	//   ....[160]....
        /*0adc*/ 	.word	0x0002ca20


	//   ....[161]....
        /*0ae0*/ 	.word	0x0002cbb0


	//   ....[162]....
        /*0ae4*/ 	.word	0x0002ce90


	//   ....[163]....
        /*0ae8*/ 	.word	0x0002d2c0


	//   ....[164]....
        /*0aec*/ 	.word	0x0002d360


	//   ....[165]....
        /*0af0*/ 	.word	0x0002d490


	//   ....[166]....
        /*0af4*/ 	.word	0x0002d500


	//   ....[167]....
        /*0af8*/ 	.word	0x0002d570


	//   ....[168]....
        /*0afc*/ 	.word	0x0002d5e0


	//   ....[169]....
        /*0b00*/ 	.word	0x0002d650


	//   ....[170]....
        /*0b04*/ 	.word	0x0002d6d0


	//   ....[171]....
        /*0b08*/ 	.word	0x0002d760


	//   ....[172]....
        /*0b0c*/ 	.word	0x0002d7f0


	//   ....[173]....
        /*0b10*/ 	.word	0x0002d860


	//   ....[174]....
        /*0b14*/ 	.word	0x0002d8d0


	//   ....[175]....
        /*0b18*/ 	.word	0x0002d940


	//   ....[176]....
        /*0b1c*/ 	.word	0x0002d9c0


	//   ....[177]....
        /*0b20*/ 	.word	0x0002da30


	//   ....[178]....
        /*0b24*/ 	.word	0x0002dad0


	//   ....[179]....
        /*0b28*/ 	.word	0x0002db60


	//   ....[180]....
        /*0b2c*/ 	.word	0x0002dc80


	//----- nvinfo : EIATTR_REG_RECONFIG
	.align		4
.L_699:
        /*0b30*/ 	.byte	0x01, 0x54
	.zero		2


	//----- nvinfo : EIATTR_SYSCALL_OFFSETS
	.align		4
        /*0b34*/ 	.byte	0x04, 0x46
        /*0b36*/ 	.short	(.L_701 - .L_700)


	//   ....[0]....
.L_700:
        /*0b38*/ 	.word	0x00001a80


	//   ....[1]....
        /*0b3c*/ 	.word	0x00001bd0


	//   ....[2]....
        /*0b40*/ 	.word	0x00010670


	//   ....[3]....
        /*0b44*/ 	.word	0x00010d40


	//   ....[4]....
        /*0b48*/ 	.word	0x00025d40


	//   ....[5]....
        /*0b4c*/ 	.word	0x00025ef0


	//   ....[6]....
        /*0b50*/ 	.word	0x00026040


	//   ....[7]....
        /*0b54*/ 	.word	0x00026170


	//----- nvinfo : EIATTR_MBARRIER_INSTR_OFFSETS
	.align		4
.L_701:
        /*0b58*/ 	.byte	0x04, 0x39
        /*0b5a*/ 	.short	(.L_703 - .L_702)


	//   ....[0]....
.L_702:
        /*0b5c*/ 	.word	0x00000300
        /*0b60*/ 	.word	0x000000ff
        /*0b64*/ 	.word	0x00033400
        /*0b68*/ 	.short	0x0100
        /*0b6a*/ 	.byte	0x08
	.zero		1


	//   ....[1]....
        /*0b6c*/ 	.word	0x00000310
        /*0b70*/ 	.word	0x000000ff
        /*0b74*/ 	.word	0x00033420
        /*0b78*/ 	.short	0x0100
        /*0b7a*/ 	.byte	0x08
	.zero		1


	//   ....[2]....
        /*0b7c*/ 	.word	0x00000400
        /*0b80*/ 	.word	0x000000ff
        /*0b84*/ 	.word	0x00033430
        /*0b88*/ 	.short	0x0100
        /*0b8a*/ 	.byte	0x08
	.zero		1


	//   ....[3]....
        /*0b8c*/ 	.word	0x00000410
        /*0b90*/ 	.word	0x000000ff
        /*0b94*/ 	.word	0x00033440
        /*0b98*/ 	.short	0x0100
        /*0b9a*/ 	.byte	0x08
	.zero		1


	//   ....[4]....
        /*0b9c*/ 	.word	0x00000420
        /*0ba0*/ 	.word	0x000000ff
        /*0ba4*/ 	.word	0x00033438
        /*0ba8*/ 	.short	0x0100
        /*0baa*/ 	.byte	0x08
	.zero		1


	//   ....[5]....
        /*0bac*/ 	.word	0x00000430
        /*0bb0*/ 	.word	0x000000ff
        /*0bb4*/ 	.word	0x00033448
        /*0bb8*/ 	.short	0x0100
        /*0bba*/ 	.byte	0x08
	.zero		1


	//   ....[6]....
        /*0bbc*/ 	.word	0x00000560
        /*0bc0*/ 	.word	0x000000ff
        /*0bc4*/ 	.word	0x00033450
        /*0bc8*/ 	.short	0x0100
        /*0bca*/ 	.byte	0x08
	.zero		1


	//   ....[7]....
        /*0bcc*/ 	.word	0x00000570
        /*0bd0*/ 	.word	0x000000ff
        /*0bd4*/ 	.word	0x00033460
        /*0bd8*/ 	.short	0x0100
        /*0bda*/ 	.byte	0x08
	.zero		1


	//   ....[8]....
        /*0bdc*/ 	.word	0x00000580
        /*0be0*/ 	.word	0x000000ff
        /*0be4*/ 	.word	0x00033458
        /*0be8*/ 	.short	0x0100
        /*0bea*/ 	.byte	0x08
	.zero		1


	//   ....[9]....
        /*0bec*/ 	.word	0x00000590
        /*0bf0*/ 	.word	0x000000ff
        /*0bf4*/ 	.word	0x00033468
        /*0bf8*/ 	.short	0x0100
        /*0bfa*/ 	.byte	0x08
	.zero		1


	//   ....[10]....
        /*0bfc*/ 	.word	0x00000680
        /*0c00*/ 	.word	0x000000ff
        /*0c04*/ 	.word	0x00033470
        /*0c08*/ 	.short	0x0100
        /*0c0a*/ 	.byte	0x06
	.zero		1


	//   ....[11]....
        /*0c0c*/ 	.word	0x00000690
        /*0c10*/ 	.word	0x000000ff
        /*0c14*/ 	.word	0x00033480
        /*0c18*/ 	.short	0x0100
        /*0c1a*/ 	.byte	0x06
	.zero		1


	//   ....[12]....
        /*0c1c*/ 	.word	0x000006a0
        /*0c20*/ 	.word	0x000000ff
        /*0c24*/ 	.word	0x00033478
        /*0c28*/ 	.short	0x0100
        /*0c2a*/ 	.byte	0x06
	.zero		1


	//   ....[13]....
        /*0c2c*/ 	.word	0x000006b0
        /*0c30*/ 	.word	0x000000ff
        /*0c34*/ 	.word	0x00033488
        /*0c38*/ 	.short	0x0100
        /*0c3a*/ 	.byte	0x06
	.zero		1


	//   ....[14]....
        /*0c3c*/ 	.word	0x000007e0
        /*0c40*/ 	.word	0x000000ff
        /*0c44*/ 	.word	0x00033490
        /*0c48*/ 	.short	0x0100
        /*0c4a*/ 	.byte	0x08
	.zero		1


	//   ....[15]....
        /*0c4c*/ 	.word	0x000007f0
        /*0c50*/ 	.word	0x000000ff
        /*0c54*/ 	.word	0x000334a0
        /*0c58*/ 	.short	0x0100
        /*0c5a*/ 	.byte	0x08
	.zero		1


	//   ....[16]....
        /*0c5c*/ 	.word	0x00000800
        /*0c60*/ 	.word	0x000000ff
        /*0c64*/ 	.word	0x00033498
        /*0c68*/ 	.short	0x0100
        /*0c6a*/ 	.byte	0x08
	.zero		1


	//   ....[17]....
        /*0c6c*/ 	.word	0x00000810
        /*0c70*/ 	.word	0x000000ff
        /*0c74*/ 	.word	0x000334a8
        /*0c78*/ 	.short	0x0100
        /*0c7a*/ 	.byte	0x08
	.zero		1


	//   ....[18]....
        /*0c7c*/ 	.word	0x00000940
        /*0c80*/ 	.word	0x000000ff
        /*0c84*/ 	.word	0x000334b0
        /*0c88*/ 	.short	0x0100
        /*0c8a*/ 	.byte	0x08
	.zero		1


	//   ....[19]....
        /*0c8c*/ 	.word	0x00000950
        /*0c90*/ 	.word	0x000000ff
        /*0c94*/ 	.word	0x000334c0
        /*0c98*/ 	.short	0x0100
        /*0c9a*/ 	.byte	0x08
	.zero		1


	//   ....[20]....
        /*0c9c*/ 	.word	0x00000960
        /*0ca0*/ 	.word	0x000000ff
        /*0ca4*/ 	.word	0x000334b8
        /*0ca8*/ 	.short	0x0100
        /*0caa*/ 	.byte	0x08
	.zero		1


	//   ....[21]....
        /*0cac*/ 	.word	0x00000970
        /*0cb0*/ 	.word	0x000000ff
        /*0cb4*/ 	.word	0x000334c8
        /*0cb8*/ 	.short	0x0100
        /*0cba*/ 	.byte	0x08
	.zero		1


	//   ....[22]....
        /*0cbc*/ 	.word	0x00003470
        /*0cc0*/ 	.word	0x0000002b
        /*0cc4*/ 	.word	0x00033490
        /*0cc8*/ 	.short	0x010a
        /*0cca*/ 	.byte	0x3f
	.zero		1


	//   ....[23]....
        /*0ccc*/ 	.word	0x00009520
        /*0cd0*/ 	.word	0x0000002b
        /*0cd4*/ 	.word	0x00033490
        /*0cd8*/ 	.short	0x010a
        /*0cda*/ 	.byte	0x3f
	.zero		1


	//   ....[24]....
        /*0cdc*/ 	.word	0x0000f640
        /*0ce0*/ 	.word	0x0000002b
        /*0ce4*/ 	.word	0x00033490
        /*0ce8*/ 	.short	0x010a
        /*0cea*/ 	.byte	0x3f
	.zero		1


	//   ....[25]....
        /*0cec*/ 	.word	0x0000fa20
        /*0cf0*/ 	.word	0x0000002c
        /*0cf4*/ 	.word	0x00000000
        /*0cf8*/ 	.short	0x0101
        /*0cfa*/ 	.byte	0x3f
	.zero		1


	//   ....[26]....
        /*0cfc*/ 	.word	0x0000fa60
        /*0d00*/ 	.word	0x0000002b
        /*0d04*/ 	.word	0x000334b0
        /*0d08*/ 	.short	0x010a
        /*0d0a*/ 	.byte	0x3f
	.zero		1


	//   ....[27]....
        /*0d0c*/ 	.word	0x0000ff80
        /*0d10*/ 	.word	0x0000002b
        /*0d14*/ 	.word	0x00000000
        /*0d18*/ 	.short	0x0101
        /*0d1a*/ 	.byte	0x3f
	.zero		1


	//   ....[28]....
        /*0d1c*/ 	.word	0x00010980
        /*0d20*/ 	.word	0x00000012
        /*0d24*/ 	.word	0x00033400
        /*0d28*/ 	.short	0x010a
        /*0d2a*/ 	.byte	0x3f
	.zero		1


	//   ....[29]....
        /*0d2c*/ 	.word	0x000109d0
        /*0d30*/ 	.word	0x00000012
        /*0d34*/ 	.word	0x00033400
        /*0d38*/ 	.short	0x010a
        /*0d3a*/ 	.byte	0x3f
	.zero		1


	//   ....[30]....
        /*0d3c*/ 	.word	0x000111d0
        /*0d40*/ 	.word	0x00000012
        /*0d44*/ 	.word	0x00033400
        /*0d48*/ 	.short	0x010a
        /*0d4a*/ 	.byte	0x3f
	.zero		1


	//   ....[31]....
        /*0d4c*/ 	.word	0x00014460
        /*0d50*/ 	.word	0x00000012
        /*0d54*/ 	.word	0x00033400
        /*0d58*/ 	.short	0x010a
        /*0d5a*/ 	.byte	0x3f
	.zero		1


	//   ....[32]....
        /*0d5c*/ 	.word	0x00017580
        /*0d60*/ 	.word	0x00000000
        /*0d64*/ 	.word	0x00033430
        /*0d68*/ 	.short	0x010a
        /*0d6a*/ 	.byte	0x3f
	.zero		1


	//   ....[33]....
        /*0d6c*/ 	.word	0x00017600
        /*0d70*/ 	.word	0x00000000
        /*0d74*/ 	.word	0x00033430
        /*0d78*/ 	.short	0x010a
        /*0d7a*/ 	.byte	0x3f
	.zero		1


	//   ....[34]....
        /*0d7c*/ 	.word	0x0001a500
        /*0d80*/ 	.word	0x0000000f
        /*0d84*/ 	.word	0x00000000
        /*0d88*/ 	.short	0x0101
        /*0d8a*/ 	.byte	0x3f
	.zero		1


	//   ....[35]....
        /*0d8c*/ 	.word	0x0001b9b0
        /*0d90*/ 	.word	0x00000009
        /*0d94*/ 	.word	0x00033430
        /*0d98*/ 	.short	0x010a
        /*0d9a*/ 	.byte	0x3f
	.zero		1


	//   ....[36]....
        /*0d9c*/ 	.word	0x0001ba00
        /*0da0*/ 	.word	0x00000009
        /*0da4*/ 	.word	0x00033430
        /*0da8*/ 	.short	0x010a
        /*0daa*/ 	.byte	0x3f
	.zero		1


	//   ....[37]....
        /*0dac*/ 	.word	0x0001cb00
        /*0db0*/ 	.word	0x0000000a
        /*0db4*/ 	.word	0x00033450
        /*0db8*/ 	.short	0x010a
        /*0dba*/ 	.byte	0x3f
	.zero		1


	//   ....[38]....
        /*0dbc*/ 	.word	0x0001cb40
        /*0dc0*/ 	.word	0x0000000a
        /*0dc4*/ 	.word	0x00033450
        /*0dc8*/ 	.short	0x010a
        /*0dca*/ 	.byte	0x3f
	.zero		1


	//   ....[39]....
        /*0dcc*/ 	.word	0x0001ec30
        /*0dd0*/ 	.word	0x00000000
        /*0dd4*/ 	.word	0x00000000
        /*0dd8*/ 	.short	0x0101
        /*0dda*/ 	.byte	0x3f
	.zero		1


	//   ....[40]....
        /*0ddc*/ 	.word	0x0001ef10
        /*0de0*/ 	.word	0x00000007
        /*0de4*/ 	.word	0x00000000
        /*0de8*/ 	.short	0x0101
        /*0dea*/ 	.byte	0x3f
	.zero		1


	//   ....[41]....
        /*0dec*/ 	.word	0x0001f770
        /*0df0*/ 	.word	0x0000000b
        /*0df4*/ 	.word	0x00033450
        /*0df8*/ 	.short	0x010a
        /*0dfa*/ 	.byte	0x3f
	.zero		1


	//   ....[42]....
        /*0dfc*/ 	.word	0x0001f7f0
        /*0e00*/ 	.word	0x0000000b
        /*0e04*/ 	.word	0x00033450
        /*0e08*/ 	.short	0x010a
        /*0e0a*/ 	.byte	0x3f
	.zero		1


	//   ....[43]....
        /*0e0c*/ 	.word	0x0001fe60
        /*0e10*/ 	.word	0x00000002
        /*0e14*/ 	.word	0x00000000
        /*0e18*/ 	.short	0x0101
        /*0e1a*/ 	.byte	0x3f
	.zero		1


	//   ....[44]....
        /*0e1c*/ 	.word	0x00022170
        /*0e20*/ 	.word	0x00000000
        /*0e24*/ 	.word	0x00000000
        /*0e28*/ 	.short	0x0101
        /*0e2a*/ 	.byte	0x3f
	.zero		1


	//   ....[45]....
        /*0e2c*/ 	.word	0x00024680
        /*0e30*/ 	.word	0x0000000b
        /*0e34*/ 	.word	0x00033420
        /*0e38*/ 	.short	0x010a
        /*0e3a*/ 	.byte	0x3f
	.zero		1


	//   ....[46]....
        /*0e3c*/ 	.word	0x00024750
        /*0e40*/ 	.word	0x00000007
        /*0e44*/ 	.word	0x000334a0
        /*0e48*/ 	.short	0x010a
        /*0e4a*/ 	.byte	0x3f
	.zero		1


	//   ....[47]....
        /*0e4c*/ 	.word	0x00024b90
        /*0e50*/ 	.word	0x00000007
        /*0e54*/ 	.word	0x000334c0
        /*0e58*/ 	.short	0x010a
        /*0e5a*/ 	.byte	0x3f
	.zero		1


	//   ....[48]....
        /*0e5c*/ 	.word	0x00025150
        /*0e60*/ 	.word	0x00000007
        /*0e64*/ 	.word	0x000334a0
        /*0e68*/ 	.short	0x010a
        /*0e6a*/ 	.byte	0x3f
	.zero		1


	//   ....[49]....
        /*0e6c*/ 	.word	0x00025570
        /*0e70*/ 	.word	0x00000007
        /*0e74*/ 	.word	0x000334c0
        /*0e78*/ 	.short	0x010a
        /*0e7a*/ 	.byte	0x3f
	.zero		1


	//   ....[50]....
        /*0e7c*/ 	.word	0x00026940
        /*0e80*/ 	.word	0x00000006
        /*0e84*/ 	.word	0x00033480
        /*0e88*/ 	.short	0x010a
        /*0e8a*/ 	.byte	0x3f
	.zero		1


	//   ....[51]....
        /*0e8c*/ 	.word	0x00026bb0
        /*0e90*/ 	.word	0x00000006
        /*0e94*/ 	.word	0x00033440
        /*0e98*/ 	.short	0x010a
        /*0e9a*/ 	.byte	0x3f
	.zero		1


	//   ....[52]....
        /*0e9c*/ 	.word	0x000270f0
        /*0ea0*/ 	.word	0x00000004
        /*0ea4*/ 	.word	0x00033420
        /*0ea8*/ 	.short	0x010a
        /*0eaa*/ 	.byte	0x3f
	.zero		1


	//   ....[53]....
        /*0eac*/ 	.word	0x00027430
        /*0eb0*/ 	.word	0x00000005
        /*0eb4*/ 	.word	0x00033480
        /*0eb8*/ 	.short	0x010a
        /*0eba*/ 	.byte	0x3f
	.zero		1


	//   ....[54]....
        /*0ebc*/ 	.word	0x00027890
        /*0ec0*/ 	.word	0x00000005
        /*0ec4*/ 	.word	0x00033440
        /*0ec8*/ 	.short	0x010a
        /*0eca*/ 	.byte	0x3f
	.zero		1


	//   ....[55]....
        /*0ecc*/ 	.word	0x00027d70
        /*0ed0*/ 	.word	0x0000000d
        /*0ed4*/ 	.word	0x00033470
        /*0ed8*/ 	.short	0x010a
        /*0eda*/ 	.byte	0x3f
	.zero		1


	//   ....[56]....
        /*0edc*/ 	.word	0x00027de0
        /*0ee0*/ 	.word	0x0000000d
        /*0ee4*/ 	.word	0x00033460
        /*0ee8*/ 	.short	0x010a
        /*0eea*/ 	.byte	0x3f
	.zero		1


	//   ....[57]....
        /*0eec*/ 	.word	0x00028b40
        /*0ef0*/ 	.word	0x0000000d
        /*0ef4*/ 	.word	0x00033450
        /*0ef8*/ 	.short	0x0101
        /*0efa*/ 	.byte	0x3f
	.zero		1


	//   ....[58]....
        /*0efc*/ 	.word	0x00028bb0
        /*0f00*/ 	.word	0x0000000d
        /*0f04*/ 	.word	0x00000000
        /*0f08*/ 	.short	0x0101
        /*0f0a*/ 	.byte	0x3f
	.zero		1


	//   ....[59]....
        /*0f0c*/ 	.word	0x00028db0
        /*0f10*/ 	.word	0x00000000
        /*0f14*/ 	.word	0x00033470
        /*0f18*/ 	.short	0x010a
        /*0f1a*/ 	.byte	0x3f
	.zero		1


	//   ....[60]....
        /*0f1c*/ 	.word	0x00028e20
        /*0f20*/ 	.word	0x00000000
        /*0f24*/ 	.word	0x00033460
        /*0f28*/ 	.short	0x010a
        /*0f2a*/ 	.byte	0x3f
	.zero		1


	//   ....[61]....
        /*0f2c*/ 	.word	0x00029a00
        /*0f30*/ 	.word	0x00000000
        /*0f34*/ 	.word	0x00033450
        /*0f38*/ 	.short	0x0101
        /*0f3a*/ 	.byte	0x3f
	.zero		1


	//   ....[62]....
        /*0f3c*/ 	.word	0x00029a80
        /*0f40*/ 	.word	0x00000002
        /*0f44*/ 	.word	0x00000000
        /*0f48*/ 	.short	0x0101
        /*0f4a*/ 	.byte	0x3f
	.zero		1


	//   ....[63]....
        /*0f4c*/ 	.word	0x0002a6a0
        /*0f50*/ 	.word	0x00000003
        /*0f54*/ 	.word	0x00033420
        /*0f58*/ 	.short	0x010a
        /*0f5a*/ 	.byte	0x3f
	.zero		1


	//   ....[64]....
        /*0f5c*/ 	.word	0x0002a860
        /*0f60*/ 	.word	0x00000007
        /*0f64*/ 	.word	0x00000000
        /*0f68*/ 	.short	0x010a
        /*0f6a*/ 	.byte	0x3f
	.zero		1


	//   ....[65]....
        /*0f6c*/ 	.word	0x0002a8b0
        /*0f70*/ 	.word	0x00000005
        /*0f74*/ 	.word	0x00000000
        /*0f78*/ 	.short	0x010a
        /*0f7a*/ 	.byte	0x3f
	.zero		1


	//   ....[66]....
        /*0f7c*/ 	.word	0x0002a900
        /*0f80*/ 	.word	0x00000005
        /*0f84*/ 	.word	0x00033460
        /*0f88*/ 	.short	0x010a
        /*0f8a*/ 	.byte	0x3f
	.zero		1


	//   ....[67]....
        /*0f8c*/ 	.word	0x0002a950
        /*0f90*/ 	.word	0x00000003
        /*0f94*/ 	.word	0x00033460
        /*0f98*/ 	.short	0x010a
        /*0f9a*/ 	.byte	0x3f
	.zero		1


	//   ....[68]....
        /*0f9c*/ 	.word	0x0002a990
        /*0fa0*/ 	.word	0x00000005
        /*0fa4*/ 	.word	0x00033480
        /*0fa8*/ 	.short	0x010a
        /*0faa*/ 	.byte	0x3f
	.zero		1


	//   ....[69]....
        /*0fac*/ 	.word	0x0002a9b0
        /*0fb0*/ 	.word	0x00000003
        /*0fb4*/ 	.word	0x00033480
        /*0fb8*/ 	.short	0x010a
        /*0fba*/ 	.byte	0x3f
	.zero		1


	//   ....[70]....
        /*0fbc*/ 	.word	0x0002aa10
        /*0fc0*/ 	.word	0x0000002b
        /*0fc4*/ 	.word	0x00033490
        /*0fc8*/ 	.short	0x010a
        /*0fca*/ 	.byte	0x3f
	.zero		1


	//   ....[71]....
        /*0fcc*/ 	.word	0x0002aa60
        /*0fd0*/ 	.word	0x0000002b
        /*0fd4*/ 	.word	0x00033490
        /*0fd8*/ 	.short	0x010a
        /*0fda*/ 	.byte	0x3f
	.zero		1


	//   ....[72]....
        /*0fdc*/ 	.word	0x0002aab0
        /*0fe0*/ 	.word	0x0000002b
        /*0fe4*/ 	.word	0x00033490
        /*0fe8*/ 	.short	0x010a
        /*0fea*/ 	.byte	0x3f
	.zero		1


	//   ....[73]....
        /*0fec*/ 	.word	0x0002ab00
        /*0ff0*/ 	.word	0x0000002b
        /*0ff4*/ 	.word	0x000334b0
        /*0ff8*/ 	.short	0x010a
        /*0ffa*/ 	.byte	0x3f
	.zero		1


	//   ....[74]....
        /*0ffc*/ 	.word	0x0002aed0
        /*1000*/ 	.word	0x00000012
        /*1004*/ 	.word	0x00033400
        /*1008*/ 	.short	0x010a
        /*100a*/ 	.byte	0x3f
	.zero		1


	//   ....[75]....
        /*100c*/ 	.word	0x0002b1a0
        /*1010*/ 	.word	0x00000012
        /*1014*/ 	.word	0x00033400
        /*1018*/ 	.short	0x010a
        /*101a*/ 	.byte	0x3f
	.zero		1


	//   ....[76]....
        /*101c*/ 	.word	0x0002b1f0
        /*1020*/ 	.word	0x00000000
        /*1024*/ 	.word	0x00033430
        /*1028*/ 	.short	0x010a
        /*102a*/ 	.byte	0x3f
	.zero		1


	//   ....[77]....
        /*102c*/ 	.word	0x0002b240
        /*1030*/ 	.word	0x00000009
        /*1034*/ 	.word	0x00033430
        /*1038*/ 	.short	0x010a
        /*103a*/ 	.byte	0x3f
	.zero		1


	//   ....[78]....
        /*103c*/ 	.word	0x0002b290
        /*1040*/ 	.word	0x0000000a
        /*1044*/ 	.word	0x00033450
        /*1048*/ 	.short	0x010a
        /*104a*/ 	.byte	0x3f
	.zero		1


	//   ....[79]....
        /*104c*/ 	.word	0x0002b2e0
        /*1050*/ 	.word	0x0000000b
        /*1054*/ 	.word	0x00033450
        /*1058*/ 	.short	0x010a
        /*105a*/ 	.byte	0x3f
	.zero		1


	//   ....[80]....
        /*105c*/ 	.word	0x0002cc70
        /*1060*/ 	.word	0x0000000b
        /*1064*/ 	.word	0x00033420
        /*1068*/ 	.short	0x010a
        /*106a*/ 	.byte	0x3f
	.zero		1


	//   ....[81]....
        /*106c*/ 	.word	0x0002ccc0
        /*1070*/ 	.word	0x00000007
        /*1074*/ 	.word	0x000334a0
        /*1078*/ 	.short	0x010a
        /*107a*/ 	.byte	0x3f
	.zero		1


	//   ....[82]....
        /*107c*/ 	.word	0x0002cd10
        /*1080*/ 	.word	0x00000007
        /*1084*/ 	.word	0x000334c0
        /*1088*/ 	.short	0x010a
        /*108a*/ 	.byte	0x3f
	.zero		1


	//   ....[83]....
        /*108c*/ 	.word	0x0002cd60
        /*1090*/ 	.word	0x00000007
        /*1094*/ 	.word	0x000334a0
        /*1098*/ 	.short	0x010a
        /*109a*/ 	.byte	0x3f
	.zero		1


	//   ....[84]....
        /*109c*/ 	.word	0x0002cdb0
        /*10a0*/ 	.word	0x00000007
        /*10a4*/ 	.word	0x000334c0
        /*10a8*/ 	.short	0x010a
        /*10aa*/ 	.byte	0x3f
	.zero		1


	//   ....[85]....
        /*10ac*/ 	.word	0x0002cf50
        /*10b0*/ 	.word	0x00000006
        /*10b4*/ 	.word	0x00033480
        /*10b8*/ 	.short	0x010a
        /*10ba*/ 	.byte	0x3f
	.zero		1


	//   ....[86]....
        /*10bc*/ 	.word	0x0002cfa0
        /*10c0*/ 	.word	0x00000006
        /*10c4*/ 	.word	0x00033440
        /*10c8*/ 	.short	0x010a
        /*10ca*/ 	.byte	0x3f
	.zero		1


	//   ....[87]....
        /*10cc*/ 	.word	0x0002d020
        /*10d0*/ 	.word	0x00000004
        /*10d4*/ 	.word	0x00033420
        /*10d8*/ 	.short	0x010a
        /*10da*/ 	.byte	0x3f
	.zero		1


	//   ....[88]....
        /*10dc*/ 	.word	0x0002d070
        /*10e0*/ 	.word	0x00000005
        /*10e4*/ 	.word	0x00033480
        /*10e8*/ 	.short	0x010a
        /*10ea*/ 	.byte	0x3f
	.zero		1


	//   ....[89]....
        /*10ec*/ 	.word	0x0002d0c0
        /*10f0*/ 	.word	0x00000005
        /*10f4*/ 	.word	0x00033440
        /*10f8*/ 	.short	0x010a
        /*10fa*/ 	.byte	0x3f
	.zero		1


	//   ....[90]....
        /*10fc*/ 	.word	0x0002d110
        /*1100*/ 	.word	0x0000000d
        /*1104*/ 	.word	0x00033470
        /*1108*/ 	.short	0x010a
        /*110a*/ 	.byte	0x3f
	.zero		1


	//   ....[91]....
        /*110c*/ 	.word	0x0002d160
        /*1110*/ 	.word	0x0000000d
        /*1114*/ 	.word	0x00033460
        /*1118*/ 	.short	0x010a
        /*111a*/ 	.byte	0x3f
	.zero		1


	//   ....[92]....
        /*111c*/ 	.word	0x0002d1b0
        /*1120*/ 	.word	0x00000000
        /*1124*/ 	.word	0x00033470
        /*1128*/ 	.short	0x010a
        /*112a*/ 	.byte	0x3f
	.zero		1


	//   ....[93]....
        /*112c*/ 	.word	0x0002d200
        /*1130*/ 	.word	0x00000000
        /*1134*/ 	.word	0x00033460
        /*1138*/ 	.short	0x010a
        /*113a*/ 	.byte	0x3f
	.zero		1


	//   ....[94]....
        /*113c*/ 	.word	0x0002dba0
        /*1140*/ 	.word	0x00000003
        /*1144*/ 	.word	0x00033420
        /*1148*/ 	.short	0x010a
        /*114a*/ 	.byte	0x3f
	.zero		1


	//   ....[95]....
        /*114c*/ 	.word	0x0002dd40
        /*1150*/ 	.word	0x00000007
        /*1154*/ 	.word	0x00000000
        /*1158*/ 	.short	0x010a
        /*115a*/ 	.byte	0x3f
	.zero		1


	//   ....[96]....
        /*115c*/ 	.word	0x0002dd90
        /*1160*/ 	.word	0x00000005
        /*1164*/ 	.word	0x00000000
        /*1168*/ 	.short	0x010a
        /*116a*/ 	.byte	0x3f
	.zero		1


	//   ....[97]....
        /*116c*/ 	.word	0x0002dde0
        /*1170*/ 	.word	0x00000005
        /*1174*/ 	.word	0x00033460
        /*1178*/ 	.short	0x010a
        /*117a*/ 	.byte	0x3f
	.zero		1


	//   ....[98]....
        /*117c*/ 	.word	0x0002de30
        /*1180*/ 	.word	0x00000003
        /*1184*/ 	.word	0x00033460
        /*1188*/ 	.short	0x010a
        /*118a*/ 	.byte	0x3f
	.zero		1


	//   ....[99]....
        /*118c*/ 	.word	0x0002de80
        /*1190*/ 	.word	0x00000005
        /*1194*/ 	.word	0x00033480
        /*1198*/ 	.short	0x010a
        /*119a*/ 	.byte	0x3f
	.zero		1


	//----- nvinfo : EIATTR_NUM_MBARRIERS
	.align		4
.L_703:
        /*119c*/ 	.byte	0x03, 0x38
        /*119e*/ 	.short	0x0016


	//----- nvinfo : EIATTR_EXIT_INSTR_OFFSETS
	.align		4
        /*11a0*/ 	.byte	0x04, 0x1c
        /*11a2*/ 	.short	(.L_705 - .L_704)


	//   ....[0]....
.L_704:
        /*11a4*/ 	.word	0x0002aa00


	//----- nvinfo : EIATTR_MAX_THREADS
	.align		4
.L_705:
        /*11a8*/ 	.byte	0x04, 0x05
        /*11aa*/ 	.short	(.L_707 - .L_706)
.L_706:
        /*11ac*/ 	.word	0x00000180
        /*11b0*/ 	.word	0x00000001
        /*11b4*/ 	.word	0x00000001


	//----- nvinfo : EIATTR_CRS_STACK_SIZE
	.align		4
.L_707:
        /*11b8*/ 	.byte	0x04, 0x1e
        /*11ba*/ 	.short	(.L_709 - .L_708)
.L_708:
        /*11bc*/ 	.word	0x00000000


	//----- nvinfo : EIATTR_CBANK_PARAM_SIZE
	.align		4
.L_709:
        /*11c0*/ 	.byte	0x03, 0x19
        /*11c2*/ 	.short	0x0a70


	//----- nvinfo : EIATTR_PARAM_CBANK
	.align		4
        /*11c4*/ 	.byte	0x04, 0x0a
        /*11c6*/ 	.short	(.L_711 - .L_710)
	.align		4
.L_710:
        /*11c8*/ 	.word	index@(.nv.constant0._ZN7cutlass13device_kernelIN5flash11enable_sm90INS1_16FlashAttnFwdSm90INS1_25CollectiveMainloopFwdSm90ILi2EN4cute5tupleIJNS5_1CILi1EEES8_S8_EEENS6_IJNS7_ILi128EEENS7_ILi160EEENS7_ILi192EEEEEELi192ENS_12float_e4m3_tEfNS_4arch4Sm90ELb0ELb0ELb1ELb1ELb0ELb1ELb0ELb1ELb1ELb0ELb0ELb0EEENS1_21CollectiveEpilogueFwdINS6_IJSA_SC_SB_EEES9_NS_10bfloat16_tESG_Li256ELb1ELb0ELb0ELb1EEENS1_36VarlenDynamicPersistentTileSchedulerILi128ELi160ELi256ELi128ELb0ELb0ELb1ELb0ELb1ELb1EEEEEEEEEvNT_6ParamsE)
        /*11cc*/ 	.short	0x0210
        /*11ce*/ 	.short	0x0a70


	//----- nvinfo : EIATTR_SW_WAR
	.align		4
.L_711:
        /*11d0*/ 	.byte	0x04, 0x36
        /*11d2*/ 	.short	(.L_713 - .L_712)
.L_712:
        /*11d4*/ 	.word	0x00000008
.L_713:


//--------------------- .nv.info._ZN7cutlass13device_kernelIN5flash11enable_sm90INS1_16FlashAttnFwdSm90INS1_25CollectiveMainloopFwdSm90ILi2EN4cute5tupleIJNS5_1CILi1EEES8_S8_EEENS6_IJNS7_ILi128EEESA_NS7_ILi192EEEEEELi192ENS_12float_e4m3_tEfNS_4arch4Sm90ELb0ELb1ELb1ELb0ELb0ELb0ELb0ELb1ELb1ELb0ELb0ELb0EEENS1_21CollectiveEpilogueFwdINS6_IJSA_SB_SA_EEES9_NS_10bfloat16_tESF_Li256ELb0ELb0ELb0ELb1EEENS1_30DynamicPersistentTileSchedulerILi256ELi128ELb0ELb0ELb1EEEEEEEEEvNT_6ParamsE --------------------------
	.section	.nv.info._ZN7cutlass13device_kernelIN5flash11enable_sm90INS1_16FlashAttnFwdSm90INS1_25CollectiveMainloopFwdSm90ILi2EN4cute5tupleIJNS5_1CILi1EEES8_S8_EEENS6_IJNS7_ILi128EEESA_NS7_ILi192EEEEEELi192ENS_12float_e4m3_tEfNS_4arch4Sm90ELb0ELb1ELb1ELb0ELb0ELb0ELb0ELb1ELb1ELb0ELb0ELb0EEENS1_21CollectiveEpilogueFwdINS6_IJSA_SB_SA_EEES9_NS_10bfloat16_tESF_Li256ELb0ELb0ELb0ELb1EEENS1_30DynamicPersistentTileSchedulerILi256ELi128ELb0ELb0ELb1EEEEEEEEEvNT_6ParamsE,"",@"SHT_CUDA_INFO"
	.sectionflags	@""
	.align	4


	//----- nvinfo : EIATTR_CUDA_API_VERSION
	.align		4
        /*0000*/ 	.byte	0x04, 0x37
        /*0002*/ 	.short	(.L_715 - .L_714)
.L_714:
        /*0004*/ 	.word	0x00000082


	//----- nvinfo : EIATTR_KPARAM_INFO
	.align		4
.L_715:
        /*0008*/ 	.byte	0x04, 0x17
        /*000a*/ 	.short	(.L_717 - .L_716)
.L_716:
        /*000c*/ 	.word	0x00000000
        /*0010*/ 	.short	0x0000
        /*0012*/ 	.short	0x0070
        /*0014*/ 	.byte	0x00, 0xf0, 0x01, 0x2e


	//----- nvinfo : EIATTR_SPARSE_MMA_MASK
	.align		4
.L_717:
        /*0018*/ 	.byte	0x03, 0x50
        /*001a*/ 	.short	0x0000


	//----- nvinfo : EIATTR_MAXREG_COUNT
	.align		4
        /*001c*/ 	.byte	0x03, 0x1b
        /*001e*/ 	.short	0x00a8


	//----- nvinfo : EIATTR_NUM_BARRIERS
	.align		4
        /*0020*/ 	.byte	0x02, 0x4c
        /*0022*/ 	.byte	0x10
	.zero		1


	//----- nvinfo : EIATTR_EXTERNS
	.align		4
        /*0024*/ 	.byte	0x04, 0x0f
        /*0026*/ 	.short	(.L_719 - .L_718)


	//   ....[0]....
	.align		4
.L_718:
        /*0028*/ 	.word	index@(__assertfail)


	//----- nvinfo : EIATTR_ANNOTATIONS
	.align		4
.L_719:
        /*002c*/ 	.byte	0x04, 0x55
        /*002e*/ 	.short	(.L_721 - .L_720)


	//   ....[0]....
.L_720:
        /* <DEDUP_REMOVED lines=18> */


	//----- nvinfo : EIATTR_MERCURY_ISA_VERSION
	.align		4
.L_721:
        /*0138*/ 	.byte	0x03, 0x5f
        /*013a*/ 	.short	0x0101


	//----- nvinfo : EIATTR_INT_WARP_WIDE_INSTR_OFFSETS
	.align		4
        /*013c*/ 	.byte	0x04, 0x31
        /*013e*/ 	.short	(.L_723 - .L_722)


	//   ....[0]....
.L_722:
        /*0140*/ 	.word	0x00000190


	//   ....[1]....
        /*0144*/ 	.word	0x000001c0


	//   ....[2]....
        /*0148*/ 	.word	0x000001d0


	//   ....[3]....
        /*014c*/ 	.word	0x00012c10


	//   ....[4]....
        /*0150*/ 	.word	0x00012ca0


	//   ....[5]....
        /*0154*/ 	.word	0x00013410


	//   ....[6]....
        /*0158*/ 	.word	0x000151e0


	//   ....[7]....
        /*015c*/ 	.word	0x00015270


	//----- nvinfo : EIATTR_COOP_GROUP_MASK_REGIDS
	.align		4
.L_723:
        /*0160*/ 	.byte	0x04, 0x29
        /*0162*/ 	.short	(.L_725 - .L_724)


	//   ....[0]....
.L_724:
        /*0164*/ 	.word	0xffffffff


	//   ....[1]....
        /*0168*/ 	.word	0xffffffff


	//   ....[2]....
        /*016c*/ 	.word	0xffffffff


	//   ....[3]....
        /*0170*/ 	.word	0xffffffff


	//   ....[4]....
        /*0174*/ 	.word	0xffffffff


	//   ....[5]....
        /*0178*/ 	.word	0xffffffff


	//   ....[6]....
        /*017c*/ 	.word	0xffffffff


	//   ....[7]....
        /*0180*/ 	.word	0xffffffff


	//   ....[8]....
        /*0184*/ 	.word	0xffffffff


	//   ....[9]....
        /*0188*/ 	.word	0xffffffff


	//   ....[10]....
        /*018c*/ 	.word	0xffffffff


	//   ....[11]....
        /*0190*/ 	.word	0xffffffff


	//   ....[12]....
        /*0194*/ 	.word	0xffffffff


	//   ....[13]....
        /*0198*/ 	.word	0xffffffff


	//   ....[14]....
        /*019c*/ 	.word	0xffffffff


	//   ....[15]....
        /*01a0*/ 	.word	0xffffffff


	//   ....[16]....
        /*01a4*/ 	.word	0xffffffff


	//   ....[17]....
        /*01a8*/ 	.word	0xffffffff


	//   ....[18]....
        /*01ac*/ 	.word	0xffffffff


	//   ....[19]....
        /*01b0*/ 	.word	0xffffffff


	//   ....[20]....
        /*01b4*/ 	.word	0xffffffff


	//   ....[21]....
        /*01b8*/ 	.word	0xffffffff


	//   ....[22]....
        /*01bc*/ 	.word	0xffffffff


	//   ....[23]....
        /*01c0*/ 	.word	0xffffffff


	//   ....[24]....
        /*01c4*/ 	.word	0xffffffff


	//   ....[25]....
        /*01c8*/ 	.word	0xffffffff


	//   ....[26]....
        /*01cc*/ 	.word	0xffffffff


	//   ....[27]....
        /*01d0*/ 	.word	0xffffffff


	//   ....[28]....
        /*01d4*/ 	.word	0xffffffff


	//   ....[29]....
        /*01d8*/ 	.word	0xffffffff


	//   ....[30]....
        /*01dc*/ 	.word	0xffffffff


	//   ....[31]....
        /*01e0*/ 	.word	0xffffffff


	//   ....[32]....
        /*01e4*/ 	.word	0xffffffff


	//   ....[33]....
        /*01e8*/ 	.word	0xffffffff


	//   ....[34]....
        /*01ec*/ 	.word	0xffffffff


	//   ....[35]....
        /*01f0*/ 	.word	0xffffffff


	//   ....[36]....
        /*01f4*/ 	.word	0xffffffff


	//   ....[37]....
        /*01f8*/ 	.word	0xffffffff


	//   ....[38]....
        /*01fc*/ 	.word	0xffffffff


	//   ....[39]....
        /*0200*/ 	.word	0xffffffff


	//   ....[40]....
        /*0204*/ 	.word	0xffffffff


	//   ....[41]....
        /*0208*/ 	.word	0xffffffff


	//   ....[42]....
        /*020c*/ 	.word	0xffffffff


	//   ....[43]....
        /*0210*/ 	.word	0xffffffff


	//   ....[44]....
        /*0214*/ 	.word	0xffffffff


	//   ....[45]....
        /*0218*/ 	.word	0xffffffff


	//   ....[46]....
        /*021c*/ 	.word	0xffffffff


	//   ....[47]....
        /*0220*/ 	.word	0xffffffff


	//   ....[48]....
        /*0224*/ 	.word	0xffffffff


	//   ....[49]....
        /*0228*/ 	.word	0xffffffff


	//   ....[50]....
        /*022c*/ 	.word	0xffffffff


	//   ....[51]....
        /*0230*/ 	.word	0xffffffff


	//   ....[52]....
        /*0234*/ 	.word	0xffffffff


	//   ....[53]....
        /*0238*/ 	.word	0xffffffff


	//   ....[54]....
        /*023c*/ 	.word	0xffffffff


	//   ....[55]....
        /*0240*/ 	.word	0xffffffff


	//   ....[56]....
        /*0244*/ 	.word	0xffffffff


	//   ....[57]....
        /*0248*/ 	.word	0xffffffff


	//   ....[58]....
        /*024c*/ 	.word	0xffffffff


	//   ....[59]....
        /*0250*/ 	.word	0xffffffff


	//   ....[60]....
        /*0254*/ 	.word	0xffffffff


	//   ....[61]....
        /*0258*/ 	.word	0xffffffff


	//   ....[62]....
        /*025c*/ 	.word	0xffffffff


	//   ....[63]....
        /*0260*/ 	.word	0xffffffff


	//   ....[64]....
        /*0264*/ 	.word	0xffffffff


	//   ....[65]....
        /*0268*/ 	.word	0xffffffff


	//   ....[66]....
        /*026c*/ 	.word	0xffffffff


	//   ....[67]....
        /*0270*/ 	.word	0xffffffff


	//   ....[68]....
        /*0274*/ 	.word	0xffffffff


	//   ....[69]....
        /*0278*/ 	.word	0xffffffff


	//   ....[70]....
        /*027c*/ 	.word	0xffffffff


	//   ....[71]....
        /*0280*/ 	.word	0xffffffff


	//   ....[72]....
        /*0284*/ 	.word	0xffffffff


	//   ....[73]....
        /*0288*/ 	.word	0xffffffff


	//   ....[74]....
        /*028c*/ 	.word	0xffffffff


	//   ....[75]....
        /*0290*/ 	.word	0xffffffff


	//   ....[76]....
        /*0294*/ 	.word	0xffffffff


	//   ....[77]....
        /*0298*/ 	.word	0xffffffff


	//   ....[78]....
        /*029c*/ 	.word	0xffffffff


	//   ....[79]....
        /*02a0*/ 	.word	0xffffffff


	//   ....[80]....
        /*02a4*/ 	.word	0xffffffff


	//   ....[81]....
        /*02a8*/ 	.word	0x0500000f


	//   ....[82]....
        /*02ac*/ 	.word	0x0500000f


	//----- nvinfo : EIATTR_COOP_GROUP_INSTR_OFFSETS
	.align		4
.L_725:
        /*02b0*/ 	.byte	0x04, 0x28
        /*02b2*/ 	.short	(.L_727 - .L_726)


	//   ....[0]....
.L_726:
        /*02b4*/ 	.word	0x00000070


	//   ....[1]....
        /*02b8*/ 	.word	0x000001a0


	//   ....[2]....
        /*02bc*/ 	.word	0x000001f0


	//   ....[3]....
        /*02c0*/ 	.word	0x000003e0


	//   ....[4]....
        /*02c4*/ 	.word	0x00000540


	//   ....[5]....
        /*02c8*/ 	.word	0x00000660


	//   ....[6]....
        /*02cc*/ 	.word	0x000007c0


	//   ....[7]....
        /*02d0*/ 	.word	0x00001890


	//   ....[8]....
        /*02d4*/ 	.word	0x00003f90


	//   ....[9]....
        /*02d8*/ 	.word	0x00004040


	//   ....[10]....
        /*02dc*/ 	.word	0x00004720


	//   ....[11]....
        /*02e0*/ 	.word	0x000047c0


	//   ....[12]....
        /*02e4*/ 	.word	0x000073e0


	//   ....[13]....
        /*02e8*/ 	.word	0x00007400


	//   ....[14]....
        /*02ec*/ 	.word	0x00007dc0


	//   ....[15]....
        /*02f0*/ 	.word	0x00007e40


	//   ....[16]....
        /*02f4*/ 	.word	0x0000a3d0


	//   ....[17]....
        /*02f8*/ 	.word	0x0000a4a0


	//   ....[18]....
        /*02fc*/ 	.word	0x0000a4c0


	//   ....[19]....
        /*0300*/ 	.word	0x0000a500


	//   ....[20]....
        /*0304*/ 	.word	0x0000d820


	//   ....[21]....
        /*0308*/ 	.word	0x0000d880


	//   ....[22]....
        /*030c*/ 	.word	0x0000e1d0


	//   ....[23]....
        /*0310*/ 	.word	0x0000e250


	//   ....[24]....
        /*0314*/ 	.word	0x0000f800


	//   ....[25]....
        /*0318*/ 	.word	0x0000f810


	//   ....[26]....
        /*031c*/ 	.word	0x0000f840


	//   ....[27]....
        /*0320*/ 	.word	0x0000f850


	//   ....[28]....
        /*0324*/ 	.word	0x00010dd0


	//   ....[29]....
        /*0328*/ 	.word	0x00010de0


	//   ....[30]....
        /*032c*/ 	.word	0x00010df0


	//   ....[31]....
        /*0330*/ 	.word	0x00010e00


	//   ....[32]....
        /*0334*/ 	.word	0x00010e10


	//   ....[33]....
        /*0338*/ 	.word	0x00010e20


	//   ....[34]....
        /*033c*/ 	.word	0x00010e30


	//   ....[35]....
        /*0340*/ 	.word	0x00010e40


	//   ....[36]....
        /*0344*/ 	.word	0x00010e70


	//   ....[37]....
        /*0348*/ 	.word	0x00010e80


	//   ....[38]....
        /*034c*/ 	.word	0x00010eb0


	//   ....[39]....
        /*0350*/ 	.word	0x00010ec0


	//   ....[40]....
        /*0354*/ 	.word	0x00010ef0


	//   ....[41]....
        /*0358*/ 	.word	0x00010f00


	//   ....[42]....
        /*035c*/ 	.word	0x00010f30


	//   ....[43]....
        /*0360*/ 	.word	0x00010f40


	//   ....[44]....
        /*0364*/ 	.word	0x00010f50


	//   ....[45]....
        /*0368*/ 	.word	0x00010f80


	//   ....[46]....
        /*036c*/ 	.word	0x00010fb0


	//   ....[47]....
        /*0370*/ 	.word	0x00010fc0


	//   ....[48]....
        /*0374*/ 	.word	0x00010fd0


	//   ....[49]....
        /*0378*/ 	.word	0x00011000


	//   ....[50]....
        /*037c*/ 	.word	0x00011030


	//   ....[51]....
        /*0380*/ 	.word	0x00011040


	//   ....[52]....
        /*0384*/ 	.word	0x00011050


	//   ....[53]....
        /*0388*/ 	.word	0x00011070


	//   ....[54]....
        /*038c*/ 	.word	0x00011090


	//   ....[55]....
        /*0390*/ 	.word	0x000110a0


	//   ....[56]....
        /*0394*/ 	.word	0x000110c0


	//   ....[57]....
        /*0398*/ 	.word	0x000110d0


	//   ....[58]....
        /*039c*/ 	.word	0x000110e0


	//   ....[59]....
        /*03a0*/ 	.word	0x000110f0


	//   ....[60]....
        /*03a4*/ 	.word	0x00011100


	//   ....[61]....
        /*03a8*/ 	.word	0x00011110


	//   ....[62]....
        /*03ac*/ 	.word	0x00011120


	//   ....[63]....
        /*03b0*/ 	.word	0x00011130


	//   ....[64]....
        /*03b4*/ 	.word	0x00011140


	//   ....[65]....
        /*03b8*/ 	.word	0x00011150


	//   ....[66]....
        /*03bc*/ 	.word	0x00011160


	//   ....[67]....
        /*03c0*/ 	.word	0x00011190


	//   ....[68]....
        /*03c4*/ 	.word	0x000111a0


	//   ....[69]....
        /*03c8*/ 	.word	0x000111b0


	//   ....[70]....
        /*03cc*/ 	.word	0x000111c0


	//   ....[71]....
        /*03d0*/ 	.word	0x000111d0


	//   ....[72]....
        /*03d4*/ 	.word	0x000111e0


	//   ....[73]....
        /*03d8*/ 	.word	0x000111f0


	//   ....[74]....
        /*03dc*/ 	.word	0x00011200


	//   ....[75]....
        /*03e0*/ 	.word	0x00011210


	//   ....[76]....
        /*03e4*/ 	.word	0x000112a0


	//   ....[77]....
        /*03e8*/ 	.word	0x00012110


	//   ....[78]....
        /*03ec*/ 	.word	0x000134d0


	//   ....[79]....
        /*03f0*/ 	.word	0x00015d00


	//   ....[80]....
        /*03f4*/ 	.word	0x00015ea0


	//   ....[81]....
        /*03f8*/ 	.word	0x00016530


	//   ....[82]....
        /*03fc*/ 	.word	0x000169a0


	//----- nvinfo : EIATTR_REG_RECONFIG
	.align		4
.L_727:
        /*0400*/ 	.byte	0x01, 0x54
	.zero		2


	//----- nvinfo : EIATTR_SYSCALL_OFFSETS
	.align		4
        /*0404*/ 	.byte	0x04, 0x46
        /*0406*/ 	.short	(.L_729 - .L_728)


	//   ....[0]....
.L_728:
        /*0408*/ 	.word	0x00001a40


	//   ....[1]....
        /*040c*/ 	.word	0x00012e40


	//   ....[2]....
        /*0410*/ 	.word	0x00012fc0


	//   ....[3]....
        /*0414*/ 	.word	0x00013100


	//   ....[4]....
        /*0418*/ 	.word	0x00013220


	//----- nvinfo : EIATTR_MBARRIER_INSTR_OFFSETS
	.align		4
.L_729:
        /*041c*/ 	.byte	0x04, 0x39
        /*041e*/ 	.short	(.L_731 - .L_730)


	//   ....[0]....
.L_730:
        /*0420*/ 	.word	0x00000290
        /*0424*/ 	.word	0x000000ff
        /*0428*/ 	.word	0x0002a800
        /*042c*/ 	.short	0x0100
        /*042e*/ 	.byte	0x06
	.zero		1


	//   ....[1]....
        /*0430*/ 	.word	0x000002a0
        /*0434*/ 	.word	0x000000ff
        /*0438*/ 	.word	0x0002a820
        /*043c*/ 	.short	0x0100
        /*043e*/ 	.byte	0x06
	.zero		1


	//   ....[2]....
        /*0440*/ 	.word	0x00000390
        /*0444*/ 	.word	0x000000ff
        /*0448*/ 	.word	0x0002a830
        /*044c*/ 	.short	0x0100
        /*044e*/ 	.byte	0x08
	.zero		1


	//   ....[3]....
        /*0450*/ 	.word	0x000003a0
        /*0454*/ 	.word	0x000000ff
        /*0458*/ 	.word	0x0002a840
        /*045c*/ 	.short	0x0100
        /*045e*/ 	.byte	0x08
	.zero		1


	//   ....[4]....
        /*0460*/ 	.word	0x000003b0
        /*0464*/ 	.word	0x000000ff
        /*0468*/ 	.word	0x0002a838
        /*046c*/ 	.short	0x0100
        /*046e*/ 	.byte	0x08
	.zero		1


	//   ....[5]....
        /*0470*/ 	.word	0x000003c0
        /*0474*/ 	.word	0x000000ff
        /*0478*/ 	.word	0x0002a848
        /*047c*/ 	.short	0x0100
        /*047e*/ 	.byte	0x08
	.zero		1


	//   ....[6]....
        /*0480*/ 	.word	0x000004f0
        /*0484*/ 	.word	0x000000ff
        /*0488*/ 	.word	0x0002a850
        /*048c*/ 	.short	0x0100
        /*048e*/ 	.byte	0x08
	.zero		1


	//   ....[7]....
        /*0490*/ 	.word	0x00000500
        /*0494*/ 	.word	0x000000ff
        /*0498*/ 	.word	0x0002a860
        /*049c*/ 	.short	0x0100
        /*049e*/ 	.byte	0x08
	.zero		1


	//   ....[8]....
        /*04a0*/ 	.word	0x00000510
        /*04a4*/ 	.word	0x000000ff
        /*04a8*/ 	.word	0x0002a858
        /*04ac*/ 	.short	0x0100
        /*04ae*/ 	.byte	0x08
	.zero		1


	//   ....[9]....
        /*04b0*/ 	.word	0x00000520
        /*04b4*/ 	.word	0x000000ff
        /*04b8*/ 	.word	0x0002a868
        /*04bc*/ 	.short	0x0100
        /*04be*/ 	.byte	0x08
	.zero		1


	//   ....[10]....
        /*04c0*/ 	.word	0x00000610
        /*04c4*/ 	.word	0x000000ff
        /*04c8*/ 	.word	0x0002a870
        /*04cc*/ 	.short	0x0100
        /*04ce*/ 	.byte	0x06
	.zero		1


	//   ....[11]....
        /*04d0*/ 	.word	0x00000620
        /*04d4*/ 	.word	0x000000ff
        /*04d8*/ 	.word	0x0002a880
        /*04dc*/ 	.short	0x0100
        /*04de*/ 	.byte	0x06
	.zero		1


	//   ....[12]....
        /*04e0*/ 	.word	0x00000630
        /*04e4*/ 	.word	0x000000ff
        /*04e8*/ 	.word	0x0002a878
        /*04ec*/ 	.short	0x0100
        /*04ee*/ 	.byte	0x06
	.zero		1


	//   ....[13]....
        /*04f0*/ 	.word	0x00000640
        /*04f4*/ 	.word	0x000000ff
        /*04f8*/ 	.word	0x0002a888
        /*04fc*/ 	.short	0x0100
        /*04fe*/ 	.byte	0x06
	.zero		1


	//   ....[14]....
        /*0500*/ 	.word	0x00000770
        /*0504*/ 	.word	0x000000ff
        /*0508*/ 	.word	0x0002a890
        /*050c*/ 	.short	0x0100
        /*050e*/ 	.byte	0x08
	.zero		1


	//   ....[15]....
        /*0510*/ 	.word	0x00000780
        /*0514*/ 	.word	0x000000ff
        /*0518*/ 	.word	0x0002a8a0
        /*051c*/ 	.short	0x0100
        /*051e*/ 	.byte	0x08
	.zero		1


	//   ....[16]....
        /*0520*/ 	.word	0x00000790
        /*0524*/ 	.word	0x000000ff
        /*0528*/ 	.word	0x0002a898
        /*052c*/ 	.short	0x0100
        /*052e*/ 	.byte	0x08
	.zero		1


	//   ....[17]....
        /*0530*/ 	.word	0x000007a0
        /*0534*/ 	.word	0x000000ff
        /*0538*/ 	.word	0x0002a8a8
        /*053c*/ 	.short	0x0100
        /*053e*/ 	.byte	0x08
	.zero		1


	//   ....[18]....
        /*0540*/ 	.word	0x000008d0
        /*0544*/ 	.word	0x000000ff
        /*0548*/ 	.word	0x0002a8b0
        /*054c*/ 	.short	0x0100
        /*054e*/ 	.byte	0x08
	.zero		1


	//   ....[19]....
        /*0550*/ 	.word	0x000008e0
        /*0554*/ 	.word	0x000000ff
        /*0558*/ 	.word	0x0002a8c0
        /*055c*/ 	.short	0x0100
        /*055e*/ 	.byte	0x08
	.zero		1


	//   ....[20]....
        /*0560*/ 	.word	0x000008f0
        /*0564*/ 	.word	0x000000ff
        /*0568*/ 	.word	0x0002a8b8
        /*056c*/ 	.short	0x0100
        /*056e*/ 	.byte	0x08
	.zero		1


	//   ....[21]....
        /*0570*/ 	.word	0x00000900
        /*0574*/ 	.word	0x000000ff
        /*0578*/ 	.word	0x0002a8c8
        /*057c*/ 	.short	0x0100
        /*057e*/ 	.byte	0x08
	.zero		1


	//   ....[22]....
        /*0580*/ 	.word	0x00001d90
        /*0584*/ 	.word	0x000000ff
        /*0588*/ 	.word	0x0002a800
        /*058c*/ 	.short	0x010a
        /*058e*/ 	.byte	0x27
	.zero		1


	//   ....[23]....
        /*0590*/ 	.word	0x00001e30
        /*0594*/ 	.word	0x00000003
        /*0598*/ 	.word	0x0002a830
        /*059c*/ 	.short	0x010a
        /*059e*/ 	.byte	0x3f
	.zero		1


	//   ....[24]....
        /*05a0*/ 	.word	0x00001e90
        /*05a4*/ 	.word	0x00000003
        /*05a8*/ 	.word	0x0002a830
        /*05ac*/ 	.short	0x010a
        /*05ae*/ 	.byte	0x3f
	.zero		1


	//   ....[25]....
        /*05b0*/ 	.word	0x000026b0
        /*05b4*/ 	.word	0x00000003
        /*05b8*/ 	.word	0x00000000
        /*05bc*/ 	.short	0x0101
        /*05be*/ 	.byte	0x3f
	.zero		1


	//   ....[26]....
        /*05c0*/ 	.word	0x000058c0
        /*05c4*/ 	.word	0x000000ff
        /*05c8*/ 	.word	0x0002a830
        /*05cc*/ 	.short	0x010a
        /*05ce*/ 	.byte	0x06
	.zero		1


	//   ....[27]....
        /*05d0*/ 	.word	0x00005900
        /*05d4*/ 	.word	0x000000ff
        /*05d8*/ 	.word	0x0002a830
        /*05dc*/ 	.short	0x010a
        /*05de*/ 	.byte	0x06
	.zero		1


	//   ....[28]....
        /*05e0*/ 	.word	0x00005ba0
        /*05e4*/ 	.word	0x000000ff
        /*05e8*/ 	.word	0x0002a850
        /*05ec*/ 	.short	0x010a
        /*05ee*/ 	.byte	0x06
	.zero		1


	//   ....[29]....
        /*05f0*/ 	.word	0x00005be0
        /*05f4*/ 	.word	0x000000ff
        /*05f8*/ 	.word	0x0002a850
        /*05fc*/ 	.short	0x010a
        /*05fe*/ 	.byte	0x06
	.zero		1


	//   ....[30]....
        /*0600*/ 	.word	0x00006650
        /*0604*/ 	.word	0x00000081
        /*0608*/ 	.word	0x00000000
        /*060c*/ 	.short	0x0101
        /*060e*/ 	.byte	0x3f
	.zero		1


	//   ....[31]....
        /*0610*/ 	.word	0x000088c0
        /*0614*/ 	.word	0x000000ff
        /*0618*/ 	.word	0x00000000
        /*061c*/ 	.short	0x0101
        /*061e*/ 	.byte	0x06
	.zero		1


	//   ....[32]....
        /*0620*/ 	.word	0x000093a0
        /*0624*/ 	.word	0x000000ff
        /*0628*/ 	.word	0x0002a830
        /*062c*/ 	.short	0x010a
        /*062e*/ 	.byte	0x06
	.zero		1


	//   ....[33]....
        /*0630*/ 	.word	0x000093e0
        /*0634*/ 	.word	0x000000ff
        /*0638*/ 	.word	0x0002a830
        /*063c*/ 	.short	0x010a
        /*063e*/ 	.byte	0x06
	.zero		1


	//   ....[34]....
        /*0640*/ 	.word	0x000096b0
        /*0644*/ 	.word	0x000000ff
        /*0648*/ 	.word	0x0002a850
        /*064c*/ 	.short	0x010a
        /*064e*/ 	.byte	0x06
	.zero		1


	//   ....[35]....
        /*0650*/ 	.word	0x000096f0
        /*0654*/ 	.word	0x000000ff
        /*0658*/ 	.word	0x0002a850
        /*065c*/ 	.short	0x010a
        /*065e*/ 	.byte	0x06
	.zero		1


	//   ....[36]....
        /*0660*/ 	.word	0x0000b0b0
        /*0664*/ 	.word	0x00000005
        /*0668*/ 	.word	0x00000000
        /*066c*/ 	.short	0x0101
        /*066e*/ 	.byte	0x3f
	.zero		1


	//   ....[37]....
        /*0670*/ 	.word	0x0000b3a0
        /*0674*/ 	.word	0x000000ff
        /*0678*/ 	.word	0x00000000
        /*067c*/ 	.short	0x0101
        /*067e*/ 	.byte	0x06
	.zero		1


	//   ....[38]....
        /*0680*/ 	.word	0x0000bcc0
        /*0684*/ 	.word	0x000000ff
        /*0688*/ 	.word	0x0002a830
        /*068c*/ 	.short	0x010a
        /*068e*/ 	.byte	0x06
	.zero		1


	//   ....[39]....
        /*0690*/ 	.word	0x0000bd00
        /*0694*/ 	.word	0x000000ff
        /*0698*/ 	.word	0x0002a830
        /*069c*/ 	.short	0x010a
        /*069e*/ 	.byte	0x06
	.zero		1


	//   ....[40]....
        /*06a0*/ 	.word	0x0000bfd0
        /*06a4*/ 	.word	0x000000ff
        /*06a8*/ 	.word	0x0002a850
        /*06ac*/ 	.short	0x010a
        /*06ae*/ 	.byte	0x06
	.zero		1


	//   ....[41]....
        /*06b0*/ 	.word	0x0000c010
        /*06b4*/ 	.word	0x000000ff
        /*06b8*/ 	.word	0x0002a850
        /*06bc*/ 	.short	0x010a
        /*06be*/ 	.byte	0x06
	.zero		1


	//   ....[42]....
        /*06c0*/ 	.word	0x0000cad0
        /*06c4*/ 	.word	0x00000080
        /*06c8*/ 	.word	0x00000000
        /*06cc*/ 	.short	0x0101
        /*06ce*/ 	.byte	0x3f
	.zero		1


	//   ....[43]....
        /*06d0*/ 	.word	0x0000ecd0
        /*06d4*/ 	.word	0x000000ff
        /*06d8*/ 	.word	0x00000000
        /*06dc*/ 	.short	0x0101
        /*06de*/ 	.byte	0x06
	.zero		1


	//   ....[44]....
        /*06e0*/ 	.word	0x0000f4c0
        /*06e4*/ 	.word	0x000000ff
        /*06e8*/ 	.word	0x0002a850
        /*06ec*/ 	.short	0x010a
        /*06ee*/ 	.byte	0x09
	.zero		1


	//   ....[45]....
        /*06f0*/ 	.word	0x0000f500
        /*06f4*/ 	.word	0x000000ff
        /*06f8*/ 	.word	0x0002a850
        /*06fc*/ 	.short	0x010a
        /*06fe*/ 	.byte	0x09
	.zero		1


	//   ....[46]....
        /*0700*/ 	.word	0x0000fbd0
        /*0704*/ 	.word	0x000000ff
        /*0708*/ 	.word	0x00000000
        /*070c*/ 	.short	0x0101
        /*070e*/ 	.byte	0x04
	.zero		1


	//   ....[47]....
        /*0710*/ 	.word	0x00011700
        /*0714*/ 	.word	0x000000ff
        /*0718*/ 	.word	0x00000000
        /*071c*/ 	.short	0x0101
        /*071e*/ 	.byte	0x05
	.zero		1


	//   ....[48]....
        /*0720*/ 	.word	0x000136e0
        /*0724*/ 	.word	0x00000004
        /*0728*/ 	.word	0x0002a880
        /*072c*/ 	.short	0x010a
        /*072e*/ 	.byte	0x3f
	.zero		1


	//   ....[49]....
        /*0730*/ 	.word	0x00013920
        /*0734*/ 	.word	0x00000004
        /*0738*/ 	.word	0x0002a840
        /*073c*/ 	.short	0x010a
        /*073e*/ 	.byte	0x3f
	.zero		1


	//   ....[50]....
        /*0740*/ 	.word	0x00013db0
        /*0744*/ 	.word	0x000000ff
        /*0748*/ 	.word	0x0002a820
        /*074c*/ 	.short	0x010a
        /*074e*/ 	.byte	0x28
	.zero		1


	//   ....[51]....
        /*0750*/ 	.word	0x00014040
        /*0754*/ 	.word	0x00000006
        /*0758*/ 	.word	0x0002a880
        /*075c*/ 	.short	0x010a
        /*075e*/ 	.byte	0x3f
	.zero		1


	//   ....[52]....
        /*0760*/ 	.word	0x00014490
        /*0764*/ 	.word	0x00000006
        /*0768*/ 	.word	0x0002a840
        /*076c*/ 	.short	0x010a
        /*076e*/ 	.byte	0x3f
	.zero		1


	//   ....[53]....
        /*0770*/ 	.word	0x00014940
        /*0774*/ 	.word	0x0000000d
        /*0778*/ 	.word	0x0002a870
        /*077c*/ 	.short	0x010a
        /*077e*/ 	.byte	0x3f
	.zero		1


	//   ....[54]....
        /*0780*/ 	.word	0x000149b0
        /*0784*/ 	.word	0x0000000d
        /*0788*/ 	.word	0x0002a860
        /*078c*/ 	.short	0x010a
        /*078e*/ 	.byte	0x3f
	.zero		1


	//   ....[55]....
        /*0790*/ 	.word	0x00015110
        /*0794*/ 	.word	0x0000000d
        /*0798*/ 	.word	0x0002a850
        /*079c*/ 	.short	0x0101
        /*079e*/ 	.byte	0x3f
	.zero		1


	//   ....[56]....
        /*07a0*/ 	.word	0x00015190
        /*07a4*/ 	.word	0x0000000d
        /*07a8*/ 	.word	0x00000000
        /*07ac*/ 	.short	0x0101
        /*07ae*/ 	.byte	0x3f
	.zero		1


	//   ....[57]....
        /*07b0*/ 	.word	0x00015350
        /*07b4*/ 	.word	0x00000002
        /*07b8*/ 	.word	0x0002a870
        /*07bc*/ 	.short	0x010a
        /*07be*/ 	.byte	0x3f
	.zero		1


	//   ....[58]....
        /*07c0*/ 	.word	0x000153b0
        /*07c4*/ 	.word	0x00000002
        /*07c8*/ 	.word	0x0002a860
        /*07cc*/ 	.short	0x010a
        /*07ce*/ 	.byte	0x3f
	.zero		1


	//   ....[59]....
        /*07d0*/ 	.word	0x00015b20
        /*07d4*/ 	.word	0x00000002
        /*07d8*/ 	.word	0x0002a850
        /*07dc*/ 	.short	0x0101
        /*07de*/ 	.byte	0x3f
	.zero		1


	//   ....[60]....
        /*07e0*/ 	.word	0x00015bb0
        /*07e4*/ 	.word	0x00000002
        /*07e8*/ 	.word	0x00000000
        /*07ec*/ 	.short	0x0101
        /*07ee*/ 	.byte	0x3f
	.zero		1


	//   ....[61]....
        /*07f0*/ 	.word	0x00015e20
        /*07f4*/ 	.word	0x00000003
        /*07f8*/ 	.word	0x0002a820
        /*07fc*/ 	.short	0x010a
        /*07fe*/ 	.byte	0x3f
	.zero		1


	//   ....[62]....
        /*0800*/ 	.word	0x00015fc0
        /*0804*/ 	.word	0x00000007
        /*0808*/ 	.word	0x00000000
        /*080c*/ 	.short	0x010a
        /*080e*/ 	.byte	0x3f
	.zero		1


	//   ....[63]....
        /*0810*/ 	.word	0x00016030
        /*0814*/ 	.word	0x00000005
        /*0818*/ 	.word	0x00000000
        /*081c*/ 	.short	0x010a
        /*081e*/ 	.byte	0x3f
	.zero		1


	//   ....[64]....
        /*0820*/ 	.word	0x00016080
        /*0824*/ 	.word	0x00000005
        /*0828*/ 	.word	0x0002a860
        /*082c*/ 	.short	0x010a
        /*082e*/ 	.byte	0x3f
	.zero		1


	//   ....[65]....
        /*0830*/ 	.word	0x000160d0
        /*0834*/ 	.word	0x00000003
        /*0838*/ 	.word	0x0002a860
        /*083c*/ 	.short	0x010a
        /*083e*/ 	.byte	0x3f
	.zero		1


	//   ....[66]....
        /*0840*/ 	.word	0x00016110
        /*0844*/ 	.word	0x00000005
        /*0848*/ 	.word	0x0002a880
        /*084c*/ 	.short	0x010a
        /*084e*/ 	.byte	0x3f
	.zero		1


	//   ....[67]....
        /*0850*/ 	.word	0x00016130
        /*0854*/ 	.word	0x00000003
        /*0858*/ 	.word	0x0002a880
        /*085c*/ 	.short	0x010a
        /*085e*/ 	.byte	0x3f
	.zero		1


	//   ....[68]....
        /*0860*/ 	.word	0x000161a0
        /*0864*/ 	.word	0x00000003
        /*0868*/ 	.word	0x0002a800
        /*086c*/ 	.short	0x010a
        /*086e*/ 	.byte	0x3f
	.zero		1


	//   ....[69]....
        /*0870*/ 	.word	0x000161f0
        /*0874*/ 	.word	0x00000003
        /*0878*/ 	.word	0x0002a830
        /*087c*/ 	.short	0x010a
        /*087e*/ 	.byte	0x3f
	.zero		1


	//   ....[70]....
        /*0880*/ 	.word	0x00016250
        /*0884*/ 	.word	0x0000000b
        /*0888*/ 	.word	0x0002a830
        /*088c*/ 	.short	0x010a
        /*088e*/ 	.byte	0x3f
	.zero		1


	//   ....[71]....
        /*0890*/ 	.word	0x000162b0
        /*0894*/ 	.word	0x0000000b
        /*0898*/ 	.word	0x0002a850
        /*089c*/ 	.short	0x010a
        /*089e*/ 	.byte	0x3f
	.zero		1


	//   ....[72]....
        /*08a0*/ 	.word	0x00016310
        /*08a4*/ 	.word	0x00000008
        /*08a8*/ 	.word	0x0002a830
        /*08ac*/ 	.short	0x010a
        /*08ae*/ 	.byte	0x3f
	.zero		1


	//   ....[73]....
        /*08b0*/ 	.word	0x00016370
        /*08b4*/ 	.word	0x00000008
        /*08b8*/ 	.word	0x0002a850
        /*08bc*/ 	.short	0x010a
        /*08be*/ 	.byte	0x3f
	.zero		1


	//   ....[74]....
        /*08c0*/ 	.word	0x000163d0
        /*08c4*/ 	.word	0x00000008
        /*08c8*/ 	.word	0x0002a830
        /*08cc*/ 	.short	0x010a
        /*08ce*/ 	.byte	0x3f
	.zero		1


	//   ....[75]....
        /*08d0*/ 	.word	0x00016430
        /*08d4*/ 	.word	0x00000008
        /*08d8*/ 	.word	0x0002a850
        /*08dc*/ 	.short	0x010a
        /*08de*/ 	.byte	0x3f
	.zero		1


	//   ....[76]....
        /*08e0*/ 	.word	0x00016490
        /*08e4*/ 	.word	0x00000003
        /*08e8*/ 	.word	0x0002a850
        /*08ec*/ 	.short	0x010a
        /*08ee*/ 	.byte	0x3f
	.zero		1


	//   ....[77]....
        /*08f0*/ 	.word	0x000165e0
        /*08f4*/ 	.word	0x00000004
        /*08f8*/ 	.word	0x0002a880
        /*08fc*/ 	.short	0x010a
        /*08fe*/ 	.byte	0x3f
	.zero		1


	//   ....[78]....
        /*0900*/ 	.word	0x00016630
        /*0904*/ 	.word	0x00000004
        /*0908*/ 	.word	0x0002a840
        /*090c*/ 	.short	0x010a
        /*090e*/ 	.byte	0x3f
	.zero		1


	//   ....[79]....
        /*0910*/ 	.word	0x00016690
        /*0914*/ 	.word	0x00000003
        /*0918*/ 	.word	0x0002a820
        /*091c*/ 	.short	0x010a
        /*091e*/ 	.byte	0x3f
	.zero		1


	//   ....[80]....
        /*0920*/ 	.word	0x000166e0
        /*0924*/ 	.word	0x00000006
        /*0928*/ 	.word	0x0002a880
        /*092c*/ 	.short	0x010a
        /*092e*/ 	.byte	0x3f
	.zero		1


	//   ....[81]....
        /*0930*/ 	.word	0x00016730
        /*0934*/ 	.word	0x00000006
        /*0938*/ 	.word	0x0002a840
        /*093c*/ 	.short	0x010a
        /*093e*/ 	.byte	0x3f
	.zero		1


	//   ....[82]....
        /*0940*/ 	.word	0x00016780
        /*0944*/ 	.word	0x0000000d
        /*0948*/ 	.word	0x0002a870
        /*094c*/ 	.short	0x010a
        /*094e*/ 	.byte	0x3f
	.zero		1


	//   ....[83]....
        /*0950*/ 	.word	0x000167d0
        /*0954*/ 	.word	0x0000000d
        /*0958*/ 	.word	0x0002a860
        /*095c*/ 	.short	0x010a
        /*095e*/ 	.byte	0x3f
	.zero		1


	//   ....[84]....
        /*0960*/ 	.word	0x00016820
        /*0964*/ 	.word	0x00000002
        /*0968*/ 	.word	0x0002a870
        /*096c*/ 	.short	0x010a
        /*096e*/ 	.byte	0x3f
	.zero		1


	//   ....[85]....
        /*0970*/ 	.word	0x00016870
        /*0974*/ 	.word	0x00000002
        /*0978*/ 	.word	0x0002a860
        /*097c*/ 	.short	0x010a
        /*097e*/ 	.byte	0x3f
	.zero		1


	//   ....[86]....
        /*0980*/ 	.word	0x000168c0
        /*0984*/ 	.word	0x00000003
        /*0988*/ 	.word	0x0002a820
        /*098c*/ 	.short	0x010a
        /*098e*/ 	.byte	0x3f
	.zero		1


	//   ....[87]....
        /*0990*/ 	.word	0x00016a60
        /*0994*/ 	.word	0x00000007
        /*0998*/ 	.word	0x00000000
        /*099c*/ 	.short	0x010a
        /*099e*/ 	.byte	0x3f
	.zero		1


	//   ....[88]....
        /*09a0*/ 	.word	0x00016ab0
        /*09a4*/ 	.word	0x00000005
        /*09a8*/ 	.word	0x00000000
        /*09ac*/ 	.short	0x010a
        /*09ae*/ 	.byte	0x3f
	.zero		1


	//   ....[89]....
        /*09b0*/ 	.word	0x00016b00
        /*09b4*/ 	.word	0x00000005
        /*09b8*/ 	.word	0x0002a860
        /*09bc*/ 	.short	0x010a
        /*09be*/ 	.byte	0x3f
	.zero		1


	//   ....[90]....
        /*09c0*/ 	.word	0x00016b50
        /*09c4*/ 	.word	0x00000003
        /*09c8*/ 	.word	0x0002a860
        /*09cc*/ 	.short	0x010a
        /*09ce*/ 	.byte	0x3f
	.zero		1


	//   ....[91]....
        /*09d0*/ 	.word	0x00016ba0
        /*09d4*/ 	.word	0x00000005
        /*09d8*/ 	.word	0x0002a880
        /*09dc*/ 	.short	0x010a
        /*09de*/ 	.byte	0x3f
	.zero		1


	//----- nvinfo : EIATTR_NUM_MBARRIERS
	.align		4
.L_731:
        /*09e0*/ 	.byte	0x03, 0x38
        /*09e2*/ 	.short	0x0016


	//----- nvinfo : EIATTR_EXIT_INSTR_OFFSETS
	.align		4
        /*09e4*/ 	.byte	0x04, 0x1c
        /*09e6*/ 	.short	(.L_733 - .L_732)


	//   ....[0]....
.L_732:
        /*09e8*/ 	.word	0x00000a60


	//   ....[1]....
        /*09ec*/ 	.word	0x00012090


	//   ....[2]....
        /*09f0*/ 	.word	0x00016180


	//----- nvinfo : EIATTR_MAX_THREADS
	.align		4
.L_733:
        /*09f4*/ 	.byte	0x04, 0x05
        /*09f6*/ 	.short	(.L_735 - .L_734)
.L_734:
        /*09f8*/ 	.word	0x00000180
        /*09fc*/ 	.word	0x00000001
        /*0a00*/ 	.word	0x00000001


	//----- nvinfo : EIATTR_CRS_STACK_SIZE
	.align		4
.L_735:
        /*0a04*/ 	.byte	0x04, 0x1e
        /*0a06*/ 	.short	(.L_737 - .L_736)
.L_736:
        /*0a08*/ 	.word	0x00000000


	//----- nvinfo : EIATTR_CBANK_PARAM_SIZE
	.align		4
.L_737:
        /*0a0c*/ 	.byte	0x03, 0x19
        /*0a0e*/ 	.short	0x0bf0


	//----- nvinfo : EIATTR_PARAM_CBANK
	.align		4
        /*0a10*/ 	.byte	0x04, 0x0a
        /*0a12*/ 	.short	(.L_739 - .L_738)
	.align		4
.L_738:
        /*0a14*/ 	.word	index@(.nv.constant0._ZN7cutlass13device_kernelIN5flash11enable_sm90INS1_16FlashAttnFwdSm90INS1_25CollectiveMainloopFwdSm90ILi2EN4cute5tupleIJNS5_1CILi1EEES8_S8_EEENS6_IJNS7_ILi128EEESA_NS7_ILi192EEEEEELi192ENS_12float_e4m3_tEfNS_4arch4Sm90ELb0ELb1ELb1ELb0ELb0ELb0ELb0ELb1ELb1ELb0ELb0ELb0EEENS1_21CollectiveEpilogueFwdINS6_IJSA_SB_SA_EEES9_NS_10bfloat16_tESF_Li256ELb0ELb0ELb0ELb1EEENS1_30DynamicPersistentTileSchedulerILi256ELi128ELb0ELb0ELb1EEEEEEEEEvNT_6ParamsE)
        /*0a18*/ 	.short	0x0210
        /*0a1a*/ 	.short	0x0bf0


	//----- nvinfo : EIATTR_SW_WAR
	.align		4
.L_739:
        /*0a1c*/ 	.byte	0x04, 0x36
        /*0a1e*/ 	.short	(.L_741 - .L_740)
.L_740:
        /*0a20*/ 	.word	0x00000008
.L_741:


//--------------------- .nv.info._ZN7cutlass13device_kernelIN5flash11enable_sm90INS1_16FlashAttnFwdSm90INS1_25CollectiveMainloopFwdSm90ILi2EN4cute5tupleIJNS5_1CILi1EEES8_S8_EEENS6_IJNS7_ILi128EEESA_NS7_ILi192EEEEEELi192ENS_12float_e4m3_tEfNS_4arch4Sm90ELb0ELb1ELb1ELb1ELb0ELb0ELb0ELb1ELb1ELb0ELb0ELb0EEENS1_21CollectiveEpilogueFwdINS6_IJSA_SB_SA_EEES9_NS_10bfloat16_tESF_Li256ELb1ELb0ELb0ELb1EEENS1_36VarlenDynamicPersistentTileSchedulerILi128ELi128ELi256ELi128ELb0ELb0ELb1ELb1ELb0ELb1EEEEEEEEEvNT_6ParamsE --------------------------
	.section	.nv.info._ZN7cutlass13device_kernelIN5flash11enable_sm90INS1_16FlashAttnFwdSm90INS1_25CollectiveMainloopFwdSm90ILi2EN4cute5tupleIJNS5_1CILi1EEES8_S8_EEENS6_IJNS7_ILi128EEESA_NS7_ILi192EEEEEELi192ENS_12float_e4m3_tEfNS_4arch4Sm90ELb0ELb1ELb1ELb1ELb0ELb0ELb0ELb1ELb1ELb0ELb0ELb0EEENS1_21CollectiveEpilogueFwdINS6_IJSA_SB_SA_EEES9_NS_10bfloat16_tESF_Li256ELb1ELb0ELb0ELb1EEENS1_36VarlenDynamicPersistentTileSchedulerILi128ELi128ELi256ELi128ELb0ELb0ELb1ELb1ELb0ELb1EEEEEEEEEvNT_6ParamsE,"",@"SHT_CUDA_INFO"
	.sectionflags	@""
	.align	4


	//----- nvinfo : EIATTR_CUDA_API_VERSION
	.align		4
        /*0000*/ 	.byte	0x04, 0x37
        /*0002*/ 	.short	(.L_743 - .L_742)
.L_742:
        /*0004*/ 	.word	0x00000082


	//----- nvinfo : EIATTR_KPARAM_INFO
	.align		4
.L_743:
        /*0008*/ 	.byte	0x04, 0x17
        /*000a*/ 	.short	(.L_745 - .L_744)
.L_744:
        /*000c*/ 	.word	0x00000000
        /*0010*/ 	.short	0x0000
        /*0012*/ 	.short	0x0070
        /*0014*/ 	.byte	0x00, 0xf0, 0x01, 0x28


	//----- nvinfo : EIATTR_SPARSE_MMA_MASK
	.align		4
.L_745:
        /*0018*/ 	.byte	0x03, 0x50
        /*001a*/ 	.short	0x0000


	//----- nvinfo : EIATTR_MAXREG_COUNT
	.align		4
        /*001c*/ 	.byte	0x03, 0x1b
        /*001e*/ 	.short	0x00a8


	//----- nvinfo : EIATTR_NUM_BARRIERS
	.align		4
        /*0020*/ 	.byte	0x02, 0x4c
        /*0022*/ 	.byte	0x10
	.zero		1


	//----- nvinfo : EIATTR_EXTERNS
	.align		4
        /*0024*/ 	.byte	0x04, 0x0f
        /*0026*/ 	.short	(.L_747 - .L_746)


	//   ....[0]....
	.align		4
.L_746:
        /*0028*/ 	.word	index@(__assertfail)


	//----- nvinfo : EIATTR_ANNOTATIONS
	.align		4
.L_747:
        /*002c*/ 	.byte	0x04, 0x55
        /*002e*/ 	.short	(.L_749 - .L_748)


	//   ....[0]....
.L_748:
        /* <DEDUP_REMOVED lines=28> */


	//----- nvinfo : EIATTR_MERCURY_ISA_VERSION
	.align		4
.L_749:
        /*01d8*/ 	.byte	0x03, 0x5f
        /*01da*/ 	.short	0x0101


	//----- nvinfo : EIATTR_UNUSED_LOAD_BYTE_OFFSET
	.align		4
        /*01dc*/ 	.byte	0x04, 0x44
        /*01de*/ 	.short	(.L_751 - .L_750)


	//   ....[0]....
.L_750:
        /*01e0*/ 	.word	0x00000a70
        /*01e4*/ 	.word	0x0000fff0


	//   ....[1]....
        /*01e8*/ 	.word	0x000101d0
        /*01ec*/ 	.word	0x0000fff0


	//----- nvinfo : EIATTR_INT_WARP_WIDE_INSTR_OFFSETS
	.align		4
.L_751:
        /*01f0*/ 	.byte	0x04, 0x31
        /*01f2*/ 	.short	(.L_753 - .L_752)


	//   ....[0]....
.L_752:
        /*01f4*/ 	.word	0x00000160


	//   ....[1]....
        /*01f8*/ 	.word	0x000001a0


	//   ....[2]....
        /*01fc*/ 	.word	0x00000210


	//   ....[3]....
        /*0200*/ 	.word	0x00014830


	//   ....[4]....
        /*0204*/ 	.word	0x000148c0


	//   ....[5]....
        /*0208*/ 	.word	0x00015080


	//   ....[6]....
        /*020c*/ 	.word	0x00016f30


	//   ....[7]....
        /*0210*/ 	.word	0x00016fc0


	//----- nvinfo : EIATTR_COOP_GROUP_MASK_REGIDS
	.align		4
.L_753:
        /*0214*/ 	.byte	0x04, 0x29
        /*0216*/ 	.short	(.L_755 - .L_754)


	//   ....[0]....
.L_754:
        /*0218*/ 	.word	0xffffffff


	//   ....[1]....
        /*021c*/ 	.word	0xffffffff


	//   ....[2]....
        /*0220*/ 	.word	0xffffffff


	//   ....[3]....
        /*0224*/ 	.word	0xffffffff


	//   ....[4]....
        /*0228*/ 	.word	0xffffffff


	//   ....[5]....
        /*022c*/ 	.word	0xffffffff


	//   ....[6]....
        /*0230*/ 	.word	0xffffffff


	//   ....[7]....
        /*0234*/ 	.word	0xffffffff


	//   ....[8]....
        /*0238*/ 	.word	0xffffffff


	//   ....[9]....
        /*023c*/ 	.word	0xffffffff


	//   ....[10]....
        /*0240*/ 	.word	0xffffffff


	//   ....[11]....
        /*0244*/ 	.word	0xffffffff


	//   ....[12]....
        /*0248*/ 	.word	0xffffffff


	//   ....[13]....
        /*024c*/ 	.word	0xffffffff


	//   ....[14]....
        /*0250*/ 	.word	0xffffffff


	//   ....[15]....
        /*0254*/ 	.word	0xffffffff


	//   ....[16]....
        /*0258*/ 	.word	0xffffffff


	//   ....[17]....
        /*025c*/ 	.word	0xffffffff


	//   ....[18]....
        /*0260*/ 	.word	0xffffffff


	//   ....[19]....
        /*0264*/ 	.word	0xffffffff


	//   ....[20]....
        /*0268*/ 	.word	0xffffffff


	//   ....[21]....
        /*026c*/ 	.word	0xffffffff


	//   ....[22]....
        /*0270*/ 	.word	0xffffffff


	//   ....[23]....
        /*0274*/ 	.word	0xffffffff


	//   ....[24]....
        /*0278*/ 	.word	0xffffffff


	//   ....[25]....
        /*027c*/ 	.word	0xffffffff


	//   ....[26]....
        /*0280*/ 	.word	0xffffffff


	//   ....[27]....
        /*0284*/ 	.word	0xffffffff


	//   ....[28]....
        /*0288*/ 	.word	0xffffffff


	//   ....[29]....
        /*028c*/ 	.word	0xffffffff


	//   ....[30]....
        /*0290*/ 	.word	0xffffffff


	//   ....[31]....
        /*0294*/ 	.word	0xffffffff


	//   ....[32]....
        /*0298*/ 	.word	0xffffffff


	//   ....[33]....
        /*029c*/ 	.word	0xffffffff


	//   ....[34]....
        /*02a0*/ 	.word	0xffffffff


	//   ....[35]....
        /*02a4*/ 	.word	0xffffffff


	//   ....[36]....
        /*02a8*/ 	.word	0xffffffff


	//   ....[37]....
        /*02ac*/ 	.word	0xffffffff


	//   ....[38]....
        /*02b0*/ 	.word	0xffffffff


	//   ....[39]....
        /*02b4*/ 	.word	0xffffffff


	//   ....[40]....
        /*02b8*/ 	.word	0xffffffff


	//   ....[41]....
        /*02bc*/ 	.word	0xffffffff


	//   ....[42]....
        /*02c0*/ 	.word	0xffffffff


	//   ....[43]....
        /*02c4*/ 	.word	0xffffffff


	//   ....[44]....
        /*02c8*/ 	.word	0xffffffff


	//   ....[45]....
        /*02cc*/ 	.word	0xffffffff


	//   ....[46]....
        /*02d0*/ 	.word	0xffffffff


	//   ....[47]....
        /*02d4*/ 	.word	0xffffffff


	//   ....[48]....
        /*02d8*/ 	.word	0xffffffff


	//   ....[49]....
        /*02dc*/ 	.word	0xffffffff


	//   ....[50]....
        /*02e0*/ 	.word	0xffffffff


	//   ....[51]....
        /*02e4*/ 	.word	0xffffffff


	//   ....[52]....
        /*02e8*/ 	.word	0xffffffff


	//   ....[53]....
        /*02ec*/ 	.word	0xffffffff


	//   ....[54]....
        /*02f0*/ 	.word	0xffffffff


	//   ....[55]....
        /*02f4*/ 	.word	0xffffffff


	//   ....[56]....
        /*02f8*/ 	.word	0xffffffff


	//   ....[57]....
        /*02fc*/ 	.word	0xffffffff


	//   ....[58]....
        /*0300*/ 	.word	0xffffffff


	//   ....[59]....
        /*0304*/ 	.word	0xffffffff


	//   ....[60]....
        /*0308*/ 	.word	0xffffffff


	//   ....[61]....
        /*030c*/ 	.word	0xffffffff


	//   ....[62]....
        /*0310*/ 	.word	0xffffffff


	//   ....[63]....
        /*0314*/ 	.word	0xffffffff


	//   ....[64]....
        /*0318*/ 	.word	0xffffffff


	//   ....[65]....
        /*031c*/ 	.word	0xffffffff


	//   ....[66]....
        /*0320*/ 	.word	0xffffffff


	//   ....[67]....
        /*0324*/ 	.word	0xffffffff


	//   ....[68]....
        /*0328*/ 	.word	0xffffffff


	//   ....[69]....
        /*032c*/ 	.word	0xffffffff


	//   ....[70]....
        /*0330*/ 	.word	0xffffffff


	//   ....[71]....
        /*0334*/ 	.word	0xffffffff


	//   ....[72]....
        /*0338*/ 	.word	0xffffffff


	//   ....[73]....
        /*033c*/ 	.word	0xffffffff


	//   ....[74]....
        /*0340*/ 	.word	0xffffffff


	//   ....[75]....
        /*0344*/ 	.word	0xffffffff


	//   ....[76]....
        /*0348*/ 	.word	0xffffffff


	//   ....[77]....
        /*034c*/ 	.word	0xffffffff


	//   ....[78]....
        /*0350*/ 	.word	0xffffffff


	//   ....[79]....
        /*0354*/ 	.word	0xffffffff


	//   ....[80]....
        /*0358*/ 	.word	0xffffffff


	//   ....[81]....
        /*035c*/ 	.word	0xffffffff


	//   ....[82]....
        /*0360*/ 	.word	0xffffffff


	//   ....[83]....
        /*0364*/ 	.word	0xffffffff


	//   ....[84]....
        /*0368*/ 	.word	0xffffffff


	//   ....[85]....
        /*036c*/ 	.word	0xffffffff


	//   ....[86]....
        /*0370*/ 	.word	0xffffffff


	//   ....[87]....
        /*0374*/ 	.word	0xffffffff


	//   ....[88]....
        /*0378*/ 	.word	0xffffffff


	//   ....[89]....
        /*037c*/ 	.word	0xffffffff


	//   ....[90]....
        /*0380*/ 	.word	0xffffffff


	//   ....[91]....
        /*0384*/ 	.word	0xffffffff


	//   ....[92]....
        /*0388*/ 	.word	0xffffffff


	//   ....[93]....
        /*038c*/ 	.word	0xffffffff


	//   ....[94]....
        /*0390*/ 	.word	0xffffffff


	//   ....[95]....
        /*0394*/ 	.word	0xffffffff


	//   ....[96]....
        /*0398*/ 	.word	0xffffffff


	//   ....[97]....
        /*039c*/ 	.word	0xffffffff


	//   ....[98]....
        /*03a0*/ 	.word	0xffffffff


	//   ....[99]....
        /*03a4*/ 	.word	0xffffffff


	//   ....[100]....
        /*03a8*/ 	.word	0xffffffff


	//   ....[101]....
        /*03ac*/ 	.word	0xffffffff


	//   ....[102]....
        /*03b0*/ 	.word	0xffffffff


	//   ....[103]....
        /*03b4*/ 	.word	0xffffffff


	//   ....[104]....
        /*03b8*/ 	.word	0xffffffff


	//   ....[105]....
        /*03bc*/ 	.word	0xffffffff


	//   ....[106]....
        /*03c0*/ 	.word	0xffffffff


	//   ....[107]....
        /*03c4*/ 	.word	0xffffffff


	//   ....[108]....
        /*03c8*/ 	.word	0xffffffff


	//   ....[109]....
        /*03cc*/ 	.word	0xffffffff


	//   ....[110]....
        /*03d0*/ 	.word	0xffffffff


	//   ....[111]....
        /*03d4*/ 	.word	0x0500000f


	//   ....[112]....
        /*03d8*/ 	.word	0x0500000f


	//----- nvinfo : EIATTR_COOP_GROUP_INSTR_OFFSETS
	.align		4
.L_755:
        /*03dc*/ 	.byte	0x04, 0x28
        /*03de*/ 	.short	(.L_757 - .L_756)


	//   ....[0]....
.L_756:
        /*03e0*/ 	.word	0x00000070


	//   ....[1]....
        /*03e4*/ 	.word	0x00000170


	//   ....[2]....
        /*03e8*/ 	.word	0x000001c0


	//   ....[3]....
        /*03ec*/ 	.word	0x000003f0


	//   ....[4]....
        /*03f0*/ 	.word	0x00000550


	//   ....[5]....
        /*03f4*/ 	.word	0x00000670


	//   ....[6]....
        /*03f8*/ 	.word	0x000007d0


	//   ....[7]....
        /*03fc*/ 	.word	0x00001910


	//   ....[8]....
        /*0400*/ 	.word	0x00004090


	//   ....[9]....
        /*0404*/ 	.word	0x00004140


	//   ....[10]....
        /*0408*/ 	.word	0x000047d0


	//   ....[11]....
        /*040c*/ 	.word	0x00004860


	//   ....[12]....
        /*0410*/ 	.word	0x000073a0


	//   ....[13]....
        /*0414*/ 	.word	0x000073e0


	//   ....[14]....
        /*0418*/ 	.word	0x00007e60


	//   ....[15]....
        /*041c*/ 	.word	0x00007ee0


	//   ....[16]....
        /*0420*/ 	.word	0x0000a500


	//   ....[17]....
        /*0424*/ 	.word	0x0000a520


	//   ....[18]....
        /*0428*/ 	.word	0x0000a550


	//   ....[19]....
        /*042c*/ 	.word	0x0000a570


	//   ....[20]....
        /*0430*/ 	.word	0x0000d880


	//   ....[21]....
        /*0434*/ 	.word	0x0000d8a0


	//   ....[22]....
        /*0438*/ 	.word	0x0000e240


	//   ....[23]....
        /*043c*/ 	.word	0x0000e2e0


	//   ....[24]....
        /*0440*/ 	.word	0x0000f880


	//   ....[25]....
        /*0444*/ 	.word	0x0000f890


	//   ....[26]....
        /*0448*/ 	.word	0x0000f8c0


	//   ....[27]....
        /*044c*/ 	.word	0x0000f8d0


	//   ....[28]....
        /*0450*/ 	.word	0x00010d30


	//   ....[29]....
        /*0454*/ 	.word	0x00010d60


	//   ....[30]....
        /*0458*/ 	.word	0x00010d90


	//   ....[31]....
        /*045c*/ 	.word	0x00010dc0


	//   ....[32]....
        /*0460*/ 	.word	0x00010df0


	//   ....[33]....
        /*0464*/ 	.word	0x00010e10


	//   ....[34]....
        /*0468*/ 	.word	0x00010e20


	//   ....[35]....
        /*046c*/ 	.word	0x00010e30


	//   ....[36]....
        /*0470*/ 	.word	0x00010e40


	//   ....[37]....
        /*0474*/ 	.word	0x00010e50


	//   ....[38]....
        /*0478*/ 	.word	0x00010e60


	//   ....[39]....
        /*047c*/ 	.word	0x00010e90


	//   ....[40]....
        /*0480*/ 	.word	0x00010ec0


	//   ....[41]....
        /*0484*/ 	.word	0x00010ef0


	//   ....[42]....
        /*0488*/ 	.word	0x00010f20


	//   ....[43]....
        /*048c*/ 	.word	0x00010f30


	//   ....[44]....
        /*0490*/ 	.word	0x00010f40


	//   ....[45]....
        /*0494*/ 	.word	0x00010f70


	//   ....[46]....
        /*0498*/ 	.word	0x00010fa0


	//   ....[47]....
        /*049c*/ 	.word	0x00010fb0


	//   ....[48]....
        /*04a0*/ 	.word	0x00010fc0


	//   ....[49]....
        /*04a4*/ 	.word	0x00010ff0


	//   ....[50]....
        /*04a8*/ 	.word	0x00011020


	//   ....[51]....
        /*04ac*/ 	.word	0x00011030


	//   ....[52]....
        /*04b0*/ 	.word	0x00011040


	//   ....[53]....
        /*04b4*/ 	.word	0x00011050


	//   ....[54]....
        /*04b8*/ 	.word	0x00011060


	//   ....[55]....
        /*04bc*/ 	.word	0x00011070


	//   ....[56]....
        /*04c0*/ 	.word	0x00011080


	//   ....[57]....
        /*04c4*/ 	.word	0x00011090


	//   ....[58]....
        /*04c8*/ 	.word	0x000110a0


	//   ....[59]....
        /*04cc*/ 	.word	0x000110b0


	//   ....[60]....
        /*04d0*/ 	.word	0x000110c0


	//   ....[61]....
        /*04d4*/ 	.word	0x000110d0


	//   ....[62]....
        /*04d8*/ 	.word	0x000110e0


	//   ....[63]....
        /*04dc*/ 	.word	0x000110f0


	//   ....[64]....
        /*04e0*/ 	.word	0x00011110


	//   ....[65]....
        /*04e4*/ 	.word	0x00011140


	//   ....[66]....
        /*04e8*/ 	.word	0x00011170


	//   ....[67]....
        /*04ec*/ 	.word	0x000111a0


	//   ....[68]....
        /*04f0*/ 	.word	0x000111d0


	//   ....[69]....
        /*04f4*/ 	.word	0x000111f0


	//   ....[70]....
        /*04f8*/ 	.word	0x00011200


	//   ....[71]....
        /*04fc*/ 	.word	0x00011210


	//   ....[72]....
        /*0500*/ 	.word	0x00011220


	//   ....[73]....
        /*0504*/ 	.word	0x00011230


	//   ....[74]....
        /*0508*/ 	.word	0x00011260


	//   ....[75]....
        /*050c*/ 	.word	0x00011270


	//   ....[76]....
        /*0510*/ 	.word	0x00013080


	//   ....[77]....
        /*0514*/ 	.word	0x00013270


	//   ....[78]....
        /*0518*/ 	.word	0x000132a0


	//   ....[79]....
        /*051c*/ 	.word	0x000132d0


	//   ....[80]....
        /*0520*/ 	.word	0x00013310


	//   ....[81]....
        /*0524*/ 	.word	0x00013340


	//   ....[82]....
        /*0528*/ 	.word	0x00013380


	//   ....[83]....
        /*052c*/ 	.word	0x00013510


	//   ....[84]....
        /*0530*/ 	.word	0x00013540


	//   ....[85]....
        /*0534*/ 	.word	0x00013570


	//   ....[86]....
        /*0538*/ 	.word	0x000135a0


	//   ....[87]....
        /*053c*/ 	.word	0x000135d0


	//   ....[88]....
        /*0540*/ 	.word	0x00013610


	//   ....[89]....
        /*0544*/ 	.word	0x000136b0


	//   ....[90]....
        /*0548*/ 	.word	0x00013740


	//   ....[91]....
        /*054c*/ 	.word	0x000137f0


	//   ....[92]....
        /*0550*/ 	.word	0x000151b0


	//   ....[93]....
        /*0554*/ 	.word	0x00017ae0


	//   ....[94]....
        /*0558*/ 	.word	0x00017b50


	//   ....[95]....
        /*055c*/ 	.word	0x00017b80


	//   ....[96]....
        /*0560*/ 	.word	0x00017bb0


	//   ....[97]....
        /*0564*/ 	.word	0x00017be0


	//   ....[98]....
        /*0568*/ 	.word	0x00017c10


	//   ....[99]....
        /*056c*/ 	.word	0x00017c40


	//   ....[100]....
        /*0570*/ 	.word	0x00017c50


	//   ....[101]....
        /*0574*/ 	.word	0x00017d90


	//   ....[102]....
        /*0578*/ 	.word	0x00017dd0


	//   ....[103]....
        /*057c*/ 	.word	0x00017e00


	//   ....[104]....
        /*0580*/ 	.word	0x00017e30


	//   ....[105]....
        /*0584*/ 	.word	0x00017e60


	//   ....[106]....
        /*0588*/ 	.word	0x00017e90


	//   ....[107]....
        /*058c*/ 	.word	0x00017f20


	//   ....[108]....
        /*0590*/ 	.word	0x00017fb0


	//   ....[109]....
        /*0594*/ 	.word	0x00018020


	//   ....[110]....
        /*0598*/ 	.word	0x000186c0


	//   ....[111]....
        /*059c*/ 	.word	0x00018d50


	//   ....[112]....
        /*05a0*/ 	.word	0x000191c0


	//----- nvinfo : EIATTR_REG_RECONFIG
	.align		4
.L_757:
        /*05a4*/ 	.byte	0x01, 0x54
	.zero		2


	//----- nvinfo : EIATTR_SYSCALL_OFFSETS
	.align		4
        /*05a8*/ 	.byte	0x04, 0x46
        /*05aa*/ 	.short	(.L_759 - .L_758)


	//   ....[0]....
.L_758:
        /*05ac*/ 	.word	0x00001af0


	//   ....[1]....
        /*05b0*/ 	.word	0x00014a60


	//   ....[2]....
        /*05b4*/ 	.word	0x00014be0


	//   ....[3]....
        /*05b8*/ 	.word	0x00014d20


	//   ....[4]....
        /*05bc*/ 	.word	0x00014e40


	//----- nvinfo : EIATTR_MBARRIER_INSTR_OFFSETS
	.align		4
.L_759:
        /*05c0*/ 	.byte	0x04, 0x39
        /*05c2*/ 	.short	(.L_761 - .L_760)


	//   ....[0]....
.L_760:
        /*05c4*/ 	.word	0x000002a0
        /*05c8*/ 	.word	0x000000ff
        /*05cc*/ 	.word	0x0002a800
        /*05d0*/ 	.short	0x0100
        /*05d2*/ 	.byte	0x08
	.zero		1


	//   ....[1]....
        /*05d4*/ 	.word	0x000002b0
        /*05d8*/ 	.word	0x000000ff
        /*05dc*/ 	.word	0x0002a820
        /*05e0*/ 	.short	0x0100
        /*05e2*/ 	.byte	0x08
	.zero		1


	//   ....[2]....
        /*05e4*/ 	.word	0x000003a0
        /*05e8*/ 	.word	0x000000ff
        /*05ec*/ 	.word	0x0002a830
        /*05f0*/ 	.short	0x0100
        /*05f2*/ 	.byte	0x08
	.zero		1


	//   ....[3]....
        /*05f4*/ 	.word	0x000003b0
        /*05f8*/ 	.word	0x000000ff
        /*05fc*/ 	.word	0x0002a840
        /*0600*/ 	.short	0x0100
        /*0602*/ 	.byte	0x08
	.zero		1


	//   ....[4]....
        /*0604*/ 	.word	0x000003c0
        /*0608*/ 	.word	0x000000ff
        /*060c*/ 	.word	0x0002a838
        /*0610*/ 	.short	0x0100
        /*0612*/ 	.byte	0x08
	.zero		1


	//   ....[5]....
        /*0614*/ 	.word	0x000003d0
        /*0618*/ 	.word	0x000000ff
        /*061c*/ 	.word	0x0002a848
        /*0620*/ 	.short	0x0100
        /*0622*/ 	.byte	0x08
	.zero		1


	//   ....[6]....
        /*0624*/ 	.word	0x00000500
        /*0628*/ 	.word	0x000000ff
        /*062c*/ 	.word	0x0002a850
        /*0630*/ 	.short	0x0100
        /*0632*/ 	.byte	0x08
	.zero		1


	//   ....[7]....
        /*0634*/ 	.word	0x00000510
        /*0638*/ 	.word	0x000000ff
        /*063c*/ 	.word	0x0002a860
        /*0640*/ 	.short	0x0100
        /*0642*/ 	.byte	0x08
	.zero		1


	//   ....[8]....
        /*0644*/ 	.word	0x00000520
        /*0648*/ 	.word	0x000000ff
        /*064c*/ 	.word	0x0002a858
        /*0650*/ 	.short	0x0100
        /*0652*/ 	.byte	0x08
	.zero		1


	//   ....[9]....
        /*0654*/ 	.word	0x00000530
        /*0658*/ 	.word	0x000000ff
        /*065c*/ 	.word	0x0002a868
        /*0660*/ 	.short	0x0100
        /*0662*/ 	.byte	0x08
	.zero		1


	//   ....[10]....
        /*0664*/ 	.word	0x00000620
        /*0668*/ 	.word	0x000000ff
        /*066c*/ 	.word	0x0002a870
        /*0670*/ 	.short	0x0100
        /*0672*/ 	.byte	0x06
	.zero		1


	//   ....[11]....
        /*0674*/ 	.word	0x00000630
        /*0678*/ 	.word	0x000000ff
        /*067c*/ 	.word	0x0002a880
        /*0680*/ 	.short	0x0100
        /*0682*/ 	.byte	0x06
	.zero		1


	//   ....[12]....
        /*0684*/ 	.word	0x00000640
        /*0688*/ 	.word	0x000000ff
        /*068c*/ 	.word	0x0002a878
        /*0690*/ 	.short	0x0100
        /*0692*/ 	.byte	0x06
	.zero		1


	//   ....[13]....
        /*0694*/ 	.word	0x00000650
        /*0698*/ 	.word	0x000000ff
        /*069c*/ 	.word	0x0002a888
        /*06a0*/ 	.short	0x0100
        /*06a2*/ 	.byte	0x06
	.zero		1


	//   ....[14]....
        /*06a4*/ 	.word	0x00000780
        /*06a8*/ 	.word	0x000000ff
        /*06ac*/ 	.word	0x0002a890
        /*06b0*/ 	.short	0x0100
        /*06b2*/ 	.byte	0x08
	.zero		1


	//   ....[15]....
        /*06b4*/ 	.word	0x00000790
        /*06b8*/ 	.word	0x000000ff
        /*06bc*/ 	.word	0x0002a8a0
        /*06c0*/ 	.short	0x0100
        /*06c2*/ 	.byte	0x08
	.zero		1


	//   ....[16]....
        /*06c4*/ 	.word	0x000007a0
        /*06c8*/ 	.word	0x000000ff
        /*06cc*/ 	.word	0x0002a898
        /*06d0*/ 	.short	0x0100
        /*06d2*/ 	.byte	0x08
	.zero		1


	//   ....[17]....
        /*06d4*/ 	.word	0x000007b0
        /*06d8*/ 	.word	0x000000ff
        /*06dc*/ 	.word	0x0002a8a8
        /*06e0*/ 	.short	0x0100
        /*06e2*/ 	.byte	0x08
	.zero		1


	//   ....[18]....
        /*06e4*/ 	.word	0x000008e0
        /*06e8*/ 	.word	0x000000ff
        /*06ec*/ 	.word	0x0002a8b0
        /*06f0*/ 	.short	0x0100
        /*06f2*/ 	.byte	0x08
	.zero		1


	//   ....[19]....
        /*06f4*/ 	.word	0x000008f0
        /*06f8*/ 	.word	0x000000ff
        /*06fc*/ 	.word	0x0002a8c0
        /*0700*/ 	.short	0x0100
        /*0702*/ 	.byte	0x08
	.zero		1


	//   ....[20]....
        /*0704*/ 	.word	0x00000900
        /*0708*/ 	.word	0x000000ff
        /*070c*/ 	.word	0x0002a8b8
        /*0710*/ 	.short	0x0100
        /*0712*/ 	.byte	0x08
	.zero		1


	//   ....[21]....
        /*0714*/ 	.word	0x00000910
        /*0718*/ 	.word	0x000000ff
        /*071c*/ 	.word	0x0002a8c8
        /*0720*/ 	.short	0x0100
        /*0722*/ 	.byte	0x08
	.zero		1


	//   ....[22]....
        /*0724*/ 	.word	0x00001e40
        /*0728*/ 	.word	0x000000ff
        /*072c*/ 	.word	0x0002a800
        /*0730*/ 	.short	0x010a
        /*0732*/ 	.byte	0x24
	.zero		1


	//   ....[23]....
        /*0734*/ 	.word	0x00001ee0
        /*0738*/ 	.word	0x00000003
        /*073c*/ 	.word	0x0002a830
        /*0740*/ 	.short	0x010a
        /*0742*/ 	.byte	0x3f
	.zero		1


	//   ....[24]....
        /*0744*/ 	.word	0x00001f40
        /*0748*/ 	.word	0x00000003
        /*074c*/ 	.word	0x0002a830
        /*0750*/ 	.short	0x010a
        /*0752*/ 	.byte	0x3f
	.zero		1


	//   ....[25]....
        /*0754*/ 	.word	0x00002760
        /*0758*/ 	.word	0x00000003
        /*075c*/ 	.word	0x00000000
        /*0760*/ 	.short	0x0101
        /*0762*/ 	.byte	0x3f
	.zero		1


	//   ....[26]....
        /*0764*/ 	.word	0x00005950
        /*0768*/ 	.word	0x000000ff
        /*076c*/ 	.word	0x0002a830
        /*0770*/ 	.short	0x010a
        /*0772*/ 	.byte	0x06
	.zero		1


	//   ....[27]....
        /*0774*/ 	.word	0x00005990
        /*0778*/ 	.word	0x000000ff
        /*077c*/ 	.word	0x0002a830
        /*0780*/ 	.short	0x010a
        /*0782*/ 	.byte	0x06
	.zero		1


	//   ....[28]....
        /*0784*/ 	.word	0x00005c30
        /*0788*/ 	.word	0x000000ff
        /*078c*/ 	.word	0x0002a850
        /*0790*/ 	.short	0x010a
        /*0792*/ 	.byte	0x06
	.zero		1


	//   ....[29]....
        /*0794*/ 	.word	0x00005c70
        /*0798*/ 	.word	0x000000ff
        /*079c*/ 	.word	0x0002a850
        /*07a0*/ 	.short	0x010a
        /*07a2*/ 	.byte	0x06
	.zero		1


	//   ....[30]....
        /*07a4*/ 	.word	0x00006730
        /*07a8*/ 	.word	0x0000007f
        /*07ac*/ 	.word	0x00000000
        /*07b0*/ 	.short	0x0101
        /*07b2*/ 	.byte	0x3f
	.zero		1


	//   ....[31]....
        /*07b4*/ 	.word	0x00008940
        /*07b8*/ 	.word	0x000000ff
        /*07bc*/ 	.word	0x00000000
        /*07c0*/ 	.short	0x0101
        /*07c2*/ 	.byte	0x06
	.zero		1


	//   ....[32]....
        /*07c4*/ 	.word	0x00009420
        /*07c8*/ 	.word	0x000000ff
        /*07cc*/ 	.word	0x0002a830
        /*07d0*/ 	.short	0x010a
        /*07d2*/ 	.byte	0x06
	.zero		1


	//   ....[33]....
        /*07d4*/ 	.word	0x00009460
        /*07d8*/ 	.word	0x000000ff
        /*07dc*/ 	.word	0x0002a830
        /*07e0*/ 	.short	0x010a
        /*07e2*/ 	.byte	0x06
	.zero		1


	//   ....[34]....
        /*07e4*/ 	.word	0x00009730
        /*07e8*/ 	.word	0x000000ff
        /*07ec*/ 	.word	0x0002a850
        /*07f0*/ 	.short	0x010a
        /*07f2*/ 	.byte	0x06
	.zero		1


	//   ....[35]....
        /*07f4*/ 	.word	0x00009770
        /*07f8*/ 	.word	0x000000ff
        /*07fc*/ 	.word	0x0002a850
        /*0800*/ 	.short	0x010a
        /*0802*/ 	.byte	0x06
	.zero		1


	//   ....[36]....
        /*0804*/ 	.word	0x0000b0e0
        /*0808*/ 	.word	0x00000004
        /*080c*/ 	.word	0x00000000
        /*0810*/ 	.short	0x0101
        /*0812*/ 	.byte	0x3f
	.zero		1


	//   ....[37]....
        /*0814*/ 	.word	0x0000b420
        /*0818*/ 	.word	0x000000ff
        /*081c*/ 	.word	0x00000000
        /*0820*/ 	.short	0x0101
        /*0822*/ 	.byte	0x06
	.zero		1


	//   ....[38]....
        /*0824*/ 	.word	0x0000bd50
        /*0828*/ 	.word	0x000000ff
        /*082c*/ 	.word	0x0002a830
        /*0830*/ 	.short	0x010a
        /*0832*/ 	.byte	0x06
	.zero		1


	//   ....[39]....
        /*0834*/ 	.word	0x0000bd90
        /*0838*/ 	.word	0x000000ff
        /*083c*/ 	.word	0x0002a830
        /*0840*/ 	.short	0x010a
        /*0842*/ 	.byte	0x06
	.zero		1


	//   ....[40]....
        /*0844*/ 	.word	0x0000c060
        /*0848*/ 	.word	0x000000ff
        /*084c*/ 	.word	0x0002a850
        /*0850*/ 	.short	0x010a
        /*0852*/ 	.byte	0x06
	.zero		1


	//   ....[41]....
        /*0854*/ 	.word	0x0000c0a0
        /*0858*/ 	.word	0x000000ff
        /*085c*/ 	.word	0x0002a850
        /*0860*/ 	.short	0x010a
        /*0862*/ 	.byte	0x06
	.zero		1


	//   ....[42]....
        /*0864*/ 	.word	0x0000cb40
        /*0868*/ 	.word	0x00000080
        /*086c*/ 	.word	0x00000000
        /*0870*/ 	.short	0x0101
        /*0872*/ 	.byte	0x3f
	.zero		1


	//   ....[43]....
        /*0874*/ 	.word	0x0000ed50
        /*0878*/ 	.word	0x000000ff
        /*087c*/ 	.word	0x00000000
        /*0880*/ 	.short	0x0101
        /*0882*/ 	.byte	0x06
	.zero		1


	//   ....[44]....
        /*0884*/ 	.word	0x0000f540
        /*0888*/ 	.word	0x000000ff
        /*088c*/ 	.word	0x0002a850
        /*0890*/ 	.short	0x010a
        /*0892*/ 	.byte	0x09
	.zero		1


	//   ....[45]....
        /*0894*/ 	.word	0x0000f580
        /*0898*/ 	.word	0x000000ff
        /*089c*/ 	.word	0x0002a850
        /*08a0*/ 	.short	0x010a
        /*08a2*/ 	.byte	0x09
	.zero		1


	//   ....[46]....
        /*08a4*/ 	.word	0x0000fc60
        /*08a8*/ 	.word	0x000000ff
        /*08ac*/ 	.word	0x00000000
        /*08b0*/ 	.short	0x0101
        /*08b2*/ 	.byte	0x04
	.zero		1


	//   ....[47]....
        /*08b4*/ 	.word	0x00011e70
        /*08b8*/ 	.word	0x00000003
        /*08bc*/ 	.word	0x00000000
        /*08c0*/ 	.short	0x0101
        /*08c2*/ 	.byte	0x3f
	.zero		1


	//   ....[48]....
        /*08c4*/ 	.word	0x000153d0
        /*08c8*/ 	.word	0x00000002
        /*08cc*/ 	.word	0x0002a880
        /*08d0*/ 	.short	0x010a
        /*08d2*/ 	.byte	0x3f
	.zero		1


	//   ....[49]....
        /*08d4*/ 	.word	0x00015620
        /*08d8*/ 	.word	0x00000002
        /*08dc*/ 	.word	0x0002a840
        /*08e0*/ 	.short	0x010a
        /*08e2*/ 	.byte	0x3f
	.zero		1


	//   ....[50]....
        /*08e4*/ 	.word	0x00015ab0
        /*08e8*/ 	.word	0x000000ff
        /*08ec*/ 	.word	0x0002a820
        /*08f0*/ 	.short	0x010a
        /*08f2*/ 	.byte	0x29
	.zero		1


	//   ....[51]....
        /*08f4*/ 	.word	0x00015d70
        /*08f8*/ 	.word	0x00000006
        /*08fc*/ 	.word	0x0002a880
        /*0900*/ 	.short	0x010a
        /*0902*/ 	.byte	0x3f
	.zero		1


	//   ....[52]....
        /*0904*/ 	.word	0x000161d0
        /*0908*/ 	.word	0x00000006
        /*090c*/ 	.word	0x0002a840
        /*0910*/ 	.short	0x010a
        /*0912*/ 	.byte	0x3f
	.zero		1


	//   ....[53]....
        /*0914*/ 	.word	0x00016680
        /*0918*/ 	.word	0x0000000d
        /*091c*/ 	.word	0x0002a870
        /*0920*/ 	.short	0x010a
        /*0922*/ 	.byte	0x3f
	.zero		1


	//   ....[54]....
        /*0924*/ 	.word	0x000166f0
        /*0928*/ 	.word	0x0000000d
        /*092c*/ 	.word	0x0002a860
        /*0930*/ 	.short	0x010a
        /*0932*/ 	.byte	0x3f
	.zero		1


	//   ....[55]....
        /*0934*/ 	.word	0x00016e60
        /*0938*/ 	.word	0x0000000d
        /*093c*/ 	.word	0x0002a850
        /*0940*/ 	.short	0x0101
        /*0942*/ 	.byte	0x3f
	.zero		1


	//   ....[56]....
        /*0944*/ 	.word	0x00016eb0
        /*0948*/ 	.word	0x0000000d
        /*094c*/ 	.word	0x00000000
        /*0950*/ 	.short	0x0101
        /*0952*/ 	.byte	0x3f
	.zero		1


	//   ....[57]....
        /*0954*/ 	.word	0x000170a0
        /*0958*/ 	.word	0x00000002
        /*095c*/ 	.word	0x0002a870
        /*0960*/ 	.short	0x010a
        /*0962*/ 	.byte	0x3f
	.zero		1


	//   ....[58]....
        /*0964*/ 	.word	0x00017100
        /*0968*/ 	.word	0x00000002
        /*096c*/ 	.word	0x0002a860
        /*0970*/ 	.short	0x010a
        /*0972*/ 	.byte	0x3f
	.zero		1


	//   ....[59]....
        /*0974*/ 	.word	0x00017870
        /*0978*/ 	.word	0x00000002
        /*097c*/ 	.word	0x0002a850
        /*0980*/ 	.short	0x0101
        /*0982*/ 	.byte	0x3f
	.zero		1


	//   ....[60]....
        /*0984*/ 	.word	0x00017900
        /*0988*/ 	.word	0x00000002
        /*098c*/ 	.word	0x00000000
        /*0990*/ 	.short	0x0101
        /*0992*/ 	.byte	0x3f
	.zero		1


	//   ....[61]....
        /*0994*/ 	.word	0x00018640
        /*0998*/ 	.word	0x00000003
        /*099c*/ 	.word	0x0002a820
        /*09a0*/ 	.short	0x010a
        /*09a2*/ 	.byte	0x3f
	.zero		1


	//   ....[62]....
        /*09a4*/ 	.word	0x000187e0
        /*09a8*/ 	.word	0x00000007
        /*09ac*/ 	.word	0x00000000
        /*09b0*/ 	.short	0x010a
        /*09b2*/ 	.byte	0x3f
	.zero		1


	//   ....[63]....
        /*09b4*/ 	.word	0x00018850
        /*09b8*/ 	.word	0x00000005
        /*09bc*/ 	.word	0x00000000
        /*09c0*/ 	.short	0x010a
        /*09c2*/ 	.byte	0x3f
	.zero		1


	//   ....[64]....
        /*09c4*/ 	.word	0x000188a0
        /*09c8*/ 	.word	0x00000005
        /*09cc*/ 	.word	0x0002a860
        /*09d0*/ 	.short	0x010a
        /*09d2*/ 	.byte	0x3f
	.zero		1


	//   ....[65]....
        /*09d4*/ 	.word	0x000188f0
        /*09d8*/ 	.word	0x00000003
        /*09dc*/ 	.word	0x0002a860
        /*09e0*/ 	.short	0x010a
        /*09e2*/ 	.byte	0x3f
	.zero		1


	//   ....[66]....
        /*09e4*/ 	.word	0x00018930
        /*09e8*/ 	.word	0x00000005
        /*09ec*/ 	.word	0x0002a880
        /*09f0*/ 	.short	0x010a
        /*09f2*/ 	.byte	0x3f
	.zero		1


	//   ....[67]....
        /*09f4*/ 	.word	0x00018950
        /*09f8*/ 	.word	0x00000003
        /*09fc*/ 	.word	0x0002a880
        /*0a00*/ 	.short	0x010a
        /*0a02*/ 	.byte	0x3f
	.zero		1


	//   ....[68]....
        /*0a04*/ 	.word	0x000189c0
        /*0a08*/ 	.word	0x00000003
        /*0a0c*/ 	.word	0x0002a800
        /*0a10*/ 	.short	0x010a
        /*0a12*/ 	.byte	0x3f
	.zero		1


	//   ....[69]....
        /*0a14*/ 	.word	0x00018a10
        /*0a18*/ 	.word	0x00000003
        /*0a1c*/ 	.word	0x0002a830
        /*0a20*/ 	.short	0x010a
        /*0a22*/ 	.byte	0x3f
	.zero		1


	//   ....[70]....
        /*0a24*/ 	.word	0x00018a70
        /*0a28*/ 	.word	0x0000000f
        /*0a2c*/ 	.word	0x0002a830
        /*0a30*/ 	.short	0x010a
        /*0a32*/ 	.byte	0x3f
	.zero		1


	//   ....[71]....
        /*0a34*/ 	.word	0x00018ad0
        /*0a38*/ 	.word	0x0000000f
        /*0a3c*/ 	.word	0x0002a850
        /*0a40*/ 	.short	0x010a
        /*0a42*/ 	.byte	0x3f
	.zero		1


	//   ....[72]....
        /*0a44*/ 	.word	0x00018b30
        /*0a48*/ 	.word	0x00000007
        /*0a4c*/ 	.word	0x0002a830
        /*0a50*/ 	.short	0x010a
        /*0a52*/ 	.byte	0x3f
	.zero		1


	//   ....[73]....
        /*0a54*/ 	.word	0x00018b90
        /*0a58*/ 	.word	0x00000007
        /*0a5c*/ 	.word	0x0002a850
        /*0a60*/ 	.short	0x010a
        /*0a62*/ 	.byte	0x3f
	.zero		1


	//   ....[74]....
        /*0a64*/ 	.word	0x00018bf0
        /*0a68*/ 	.word	0x00000007
        /*0a6c*/ 	.word	0x0002a830
        /*0a70*/ 	.short	0x010a
        /*0a72*/ 	.byte	0x3f
	.zero		1


	//   ....[75]....
        /*0a74*/ 	.word	0x00018c50
        /*0a78*/ 	.word	0x00000007
        /*0a7c*/ 	.word	0x0002a850
        /*0a80*/ 	.short	0x010a
        /*0a82*/ 	.byte	0x3f
	.zero		1


	//   ....[76]....
        /*0a84*/ 	.word	0x00018cb0
        /*0a88*/ 	.word	0x00000003
        /*0a8c*/ 	.word	0x0002a850
        /*0a90*/ 	.short	0x010a
        /*0a92*/ 	.byte	0x3f
	.zero		1


	//   ....[77]....
        /*0a94*/ 	.word	0x00018e00
        /*0a98*/ 	.word	0x00000002
        /*0a9c*/ 	.word	0x0002a880
        /*0aa0*/ 	.short	0x010a
        /*0aa2*/ 	.byte	0x3f
	.zero		1


	//   ....[78]....
        /*0aa4*/ 	.word	0x00018e50
        /*0aa8*/ 	.word	0x00000002
        /*0aac*/ 	.word	0x0002a840
        /*0ab0*/ 	.short	0x010a
        /*0ab2*/ 	.byte	0x3f
	.zero		1


	//   ....[79]....
        /*0ab4*/ 	.word	0x00018eb0
        /*0ab8*/ 	.word	0x00000003
        /*0abc*/ 	.word	0x0002a820
        /*0ac0*/ 	.short	0x010a
        /*0ac2*/ 	.byte	0x3f
	.zero		1


	//   ....[80]....
        /*0ac4*/ 	.word	0x00018f00
        /*0ac8*/ 	.word	0x00000006
        /*0acc*/ 	.word	0x0002a880
        /*0ad0*/ 	.short	0x010a
        /*0ad2*/ 	.byte	0x3f
	.zero		1


	//   ....[81]....
        /*0ad4*/ 	.word	0x00018f50
        /*0ad8*/ 	.word	0x00000006
        /*0adc*/ 	.word	0x0002a840
        /*0ae0*/ 	.short	0x010a
        /*0ae2*/ 	.byte	0x3f
	.zero		1


	//   ....[82]....
        /*0ae4*/ 	.word	0x00018fa0
        /*0ae8*/ 	.word	0x0000000d
        /*0aec*/ 	.word	0x0002a870
        /*0af0*/ 	.short	0x010a
        /*0af2*/ 	.byte	0x3f
	.zero		1


	//   ....[83]....
        /*0af4*/ 	.word	0x00018ff0
        /*0af8*/ 	.word	0x0000000d
        /*0afc*/ 	.word	0x0002a860
        /*0b00*/ 	.short	0x010a
        /*0b02*/ 	.byte	0x3f
	.zero		1


	//   ....[84]....
        /*0b04*/ 	.word	0x00019040
        /*0b08*/ 	.word	0x00000002
        /*0b0c*/ 	.word	0x0002a870
        /*0b10*/ 	.short	0x010a
        /*0b12*/ 	.byte	0x3f
	.zero		1


	//   ....[85]....
        /*0b14*/ 	.word	0x00019090
        /*0b18*/ 	.word	0x00000002
        /*0b1c*/ 	.word	0x0002a860
        /*0b20*/ 	.short	0x010a
        /*0b22*/ 	.byte	0x3f
	.zero		1


	//   ....[86]....
        /*0b24*/ 	.word	0x000190e0
        /*0b28*/ 	.word	0x00000003
        /*0b2c*/ 	.word	0x0002a820
        /*0b30*/ 	.short	0x010a
        /*0b32*/ 	.byte	0x3f
	.zero		1


	//   ....[87]....
        /*0b34*/ 	.word	0x00019280
        /*0b38*/ 	.word	0x00000007
        /*0b3c*/ 	.word	0x00000000
        /*0b40*/ 	.short	0x010a
        /*0b42*/ 	.byte	0x3f
	.zero		1


	//   ....[88]....
        /*0b44*/ 	.word	0x000192d0
        /*0b48*/ 	.word	0x00000005
        /*0b4c*/ 	.word	0x00000000
        /*0b50*/ 	.short	0x010a
        /*0b52*/ 	.byte	0x3f
	.zero		1


	//   ....[89]....
        /*0b54*/ 	.word	0x00019320
        /*0b58*/ 	.word	0x00000005
        /*0b5c*/ 	.word	0x0002a860
        /*0b60*/ 	.short	0x010a
        /*0b62*/ 	.byte	0x3f
	.zero		1


	//   ....[90]....
        /*0b64*/ 	.word	0x00019370
        /*0b68*/ 	.word	0x00000003
        /*0b6c*/ 	.word	0x0002a860
        /*0b70*/ 	.short	0x010a
        /*0b72*/ 	.byte	0x3f
	.zero		1


	//   ....[91]....
        /*0b74*/ 	.word	0x000193c0
        /*0b78*/ 	.word	0x00000005
        /*0b7c*/ 	.word	0x0002a880
        /*0b80*/ 	.short	0x010a
        /*0b82*/ 	.byte	0x3f
	.zero		1


	//----- nvinfo : EIATTR_NUM_MBARRIERS
	.align		4
.L_761:
        /*0b84*/ 	.byte	0x03, 0x38
        /*0b86*/ 	.short	0x0016


	//----- nvinfo : EIATTR_EXIT_INSTR_OFFSETS
	.align		4
        /*0b88*/ 	.byte	0x04, 0x1c
        /*0b8a*/ 	.short	(.L_763 - .L_762)


	//   ....[0]....
.L_762:
        /*0b8c*/ 	.word	0x00000ab0


	//   ....[1]....
        /*0b90*/ 	.word	0x00013020


	//   ....[2]....
        /*0b94*/ 	.word	0x000189a0


	//----- nvinfo : EIATTR_MAX_THREADS
	.align		4
.L_763:
        /*0b98*/ 	.byte	0x04, 0x05
        /*0b9a*/ 	.short	(.L_765 - .L_764)
.L_764:
        /*0b9c*/ 	.word	0x00000180
        /*0ba0*/ 	.word	0x00000001
        /*0ba4*/ 	.word	0x00000001


	//----- nvinfo : EIATTR_CRS_STACK_SIZE
	.align		4
.L_765:
        /*0ba8*/ 	.byte	0x04, 0x1e
        /*0baa*/ 	.short	(.L_767 - .L_766)
.L_766:
        /*0bac*/ 	.word	0x00000000


	//----- nvinfo : EIATTR_CBANK_PARAM_SIZE
	.align		4
.L_767:
        /*0bb0*/ 	.byte	0x03, 0x19
        /*0bb2*/ 	.short	0x0a70


	//----- nvinfo : EIATTR_PARAM_CBANK
	.align		4
        /*0bb4*/ 	.byte	0x04, 0x0a
        /*0bb6*/ 	.short	(.L_769 - .L_768)
	.align		4
.L_768:
        /*0bb8*/ 	.word	index@(.nv.constant0._ZN7cutlass13device_kernelIN5flash11enable_sm90INS1_16FlashAttnFwdSm90INS1_25CollectiveMainloopFwdSm90ILi2EN4cute5tupleIJNS5_1CILi1EEES8_S8_EEENS6_IJNS7_ILi128EEESA_NS7_ILi192EEEEEELi192ENS_12float_e4m3_tEfNS_4arch4Sm90ELb0ELb1ELb1ELb1ELb0ELb0ELb0ELb1ELb1ELb0ELb0ELb0EEENS1_21CollectiveEpilogueFwdINS6_IJSA_SB_SA_EEES9_NS_10bfloat16_tESF_Li256ELb1ELb0ELb0ELb1EEENS1_36VarlenDynamicPersistentTileSchedulerILi128ELi128ELi256ELi128ELb0ELb0ELb1ELb1ELb0ELb1EEEEEEEEEvNT_6ParamsE)
        /*0bbc*/ 	.short	0x0210
        /*0bbe*/ 	.short	0x0a70


	//----- nvinfo : EIATTR_SW_WAR
	.align		4
.L_769:
        /*0bc0*/ 	.byte	0x04, 0x36
        /*0bc2*/ 	.short	(.L_771 - .L_770)
.L_770:
        /*0bc4*/ 	.word	0x00000008
.L_771:


//--------------------- .nv.info._ZN7cutlass13device_kernelIN5flash11enable_sm90INS1_16FlashAttnFwdSm90INS1_25CollectiveMainloopFwdSm90ILi2EN4cute5tupleIJNS5_1CILi1EEES8_S8_EEENS6_IJNS7_ILi128EEESA_NS7_ILi192EEEEEELi192ENS_12float_e4m3_tEfNS_4arch4Sm90ELb0ELb1ELb1ELb1ELb0ELb1ELb0ELb1ELb1ELb0ELb0ELb0EEENS1_21CollectiveEpilogueFwdINS6_IJSA_SB_SA_EEES9_NS_10bfloat16_tESF_Li256ELb1ELb0ELb0ELb1EEENS1_36VarlenDynamicPersistentTileSchedulerILi128ELi128ELi256ELi128ELb0ELb0ELb1ELb1ELb0ELb1EEEEEEEEEvNT_6ParamsE --------------------------
	.section	.nv.info._ZN7cutlass13device_kernelIN5flash11enable_sm90INS1_16FlashAttnFwdSm90INS1_25CollectiveMainloopFwdSm90ILi2EN4cute5tupleIJNS5_1CILi1EEES8_S8_EEENS6_IJNS7_ILi128EEESA_NS7_ILi192EEEEEELi192ENS_12float_e4m3_tEfNS_4arch4Sm90ELb0ELb1ELb1ELb1ELb0ELb1ELb0ELb1ELb1ELb0ELb0ELb0EEENS1_21CollectiveEpilogueFwdINS6_IJSA_SB_SA_EEES9_NS_10bfloat16_tESF_Li256ELb1ELb0ELb0ELb1EEENS1_36VarlenDynamicPersistentTileSchedulerILi128ELi128ELi256ELi128ELb0ELb0ELb1ELb1ELb0ELb1EEEEEEEEEvNT_6ParamsE,"",@"SHT_CUDA_INFO"
	.sectionflags	@""
	.align	4


	//----- nvinfo : EIATTR_CUDA_API_VERSION
	.align		4
        /*0000*/ 	.byte	0x04, 0x37
        /*0002*/ 	.short	(.L_773 - .L_772)
.L_772:
        /*0004*/ 	.word	0x00000082


	//----- nvinfo : EIATTR_KPARAM_INFO
	.align		4
.L_773:
        /*0008*/ 	.byte	0x04, 0x17
        /*000a*/ 	.short	(.L_775 - .L_774)
.L_774:
        /*000c*/ 	.word	0x00000000
        /*0010*/ 	.short	0x0000
        /*0012*/ 	.short	0x0070
        /*0014*/ 	.byte	0x00, 0xf0, 0x01, 0x28


	//----- nvinfo : EIATTR_SPARSE_MMA_MASK
	.align		4
.L_775:
        /*0018*/ 	.byte	0x03, 0x50
        /*001a*/ 	.short	0x0000


	//----- nvinfo : EIATTR_MAXREG_COUNT
	.align		4
        /*001c*/ 	.byte	0x03, 0x1b
        /*001e*/ 	.short	0x00a8


	//----- nvinfo : EIATTR_NUM_BARRIERS
	.align		4
        /*0020*/ 	.byte	0x02, 0x4c
        /*0022*/ 	.byte	0x10
	.zero		1


	//----- nvinfo : EIATTR_EXTERNS
	.align		4
        /*0024*/ 	.byte	0x04, 0x0f
        /*0026*/ 	.short	(.L_777 - .L_776)


	//   ....[0]....
	.align		4
.L_776:
        /*0028*/ 	.word	index@(__assertfail)


	//----- nvinfo : EIATTR_ANNOTATIONS
	.align		4
.L_777:
        /*002c*/ 	.byte	0x04, 0x55
        /*002e*/ 	.short	(.L_779 - .L_778)


	//   ....[0]....
.L_778:
        /* <DEDUP_REMOVED lines=54> */


	//----- nvinfo : EIATTR_MERCURY_ISA_VERSION
	.align		4
.L_779:
        /*0378*/ 	.byte	0x03, 0x5f
        /*037a*/ 	.short	0x0101


	//----- nvinfo : EIATTR_UNUSED_LOAD_BYTE_OFFSET
	.align		4
        /*037c*/ 	.byte	0x04, 0x44
        /*037e*/ 	.short	(.L_781 - .L_780)


	//   ....[0]....
.L_780:
        /*0380*/ 	.word	0x00000b00
        /*0384*/ 	.word	0x0000fff0


	//   ....[1]....
        /*0388*/ 	.word	0x0001fb50
        /*038c*/ 	.word	0x0000fff0


	//----- nvinfo : EIATTR_INT_WARP_WIDE_INSTR_OFFSETS
	.align		4
.L_781:
        /*0390*/ 	.byte	0x04, 0x31
        /*0392*/ 	.short	(.L_783 - .L_782)


	//   ....[0]....
.L_782:
        /*0394*/ 	.word	0x000001c0


	//   ....[1]....
        /*0398*/ 	.word	0x00000200


	//   ....[2]....
        /*039c*/ 	.word	0x00000270


	//   ....[3]....
        /*03a0*/ 	.word	0x00025a90


	//   ....[4]....
        /*03a4*/ 	.word	0x00025af0


	//   ....[5]....
        /*03a8*/ 	.word	0x00026190


	//   ....[6]....
        /*03ac*/ 	.word	0x000261c0


	//   ....[7]....
        /*03b0*/ 	.word	0x00026360


	//   ....[8]....
        /*03b4*/ 	.word	0x00026420


	//   ....[9]....
        /*03b8*/ 	.word	0x000286b0


	//   ....[10]....
        /*03bc*/ 	.word	0x00028710


	//----- nvinfo : EIATTR_COOP_GROUP_MASK_REGIDS
	.align		4
.L_783:
        /*03c0*/ 	.byte	0x04, 0x29
        /*03c2*/ 	.short	(.L_785 - .L_784)


	//   ....[0]....
.L_784:
        /*03c4*/ 	.word	0xffffffff


	//   ....[1]....
        /*03c8*/ 	.word	0xffffffff


	//   ....[2]....
        /*03cc*/ 	.word	0xffffffff


	//   ....[3]....
        /*03d0*/ 	.word	0xffffffff


	//   ....[4]....
        /*03d4*/ 	.word	0xffffffff


	//   ....[5]....
        /*03d8*/ 	.word	0xffffffff


	//   ....[6]....
        /*03dc*/ 	.word	0xffffffff


	//   ....[7]....
        /*03e0*/ 	.word	0xffffffff


	//   ....[8]....
        /*03e4*/ 	.word	0xffffffff


	//   ....[9]....
        /*03e8*/ 	.word	0xffffffff


	//   ....[10]....
        /*03ec*/ 	.word	0xffffffff


	//   ....[11]....
        /*03f0*/ 	.word	0xffffffff


	//   ....[12]....
        /*03f4*/ 	.word	0xffffffff


	//   ....[13]....
        /*03f8*/ 	.word	0xffffffff


	//   ....[14]....
        /*03fc*/ 	.word	0xffffffff


	//   ....[15]....
        /*0400*/ 	.word	0xffffffff


	//   ....[16]....
        /*0404*/ 	.word	0xffffffff


	//   ....[17]....
        /*0408*/ 	.word	0xffffffff


	//   ....[18]....
        /*040c*/ 	.word	0xffffffff


	//   ....[19]....
        /*0410*/ 	.word	0xffffffff


	//   ....[20]....
        /*0414*/ 	.word	0xffffffff


	//   ....[21]....
        /*0418*/ 	.word	0xffffffff


	//   ....[22]....
        /*041c*/ 	.word	0xffffffff


	//   ....[23]....
        /*0420*/ 	.word	0xffffffff


	//   ....[24]....
        /*0424*/ 	.word	0xffffffff


	//   ....[25]....
        /*0428*/ 	.word	0xffffffff


	//   ....[26]....
        /*042c*/ 	.word	0xffffffff


	//   ....[27]....
        /*0430*/ 	.word	0xffffffff


	//   ....[28]....
        /*0434*/ 	.word	0xffffffff


	//   ....[29]....
        /*0438*/ 	.word	0xffffffff


	//   ....[30]....
        /*043c*/ 	.word	0xffffffff


	//   ....[31]....
        /*0440*/ 	.word	0xffffffff


	//   ....[32]....
        /*0444*/ 	.word	0xffffffff


	//   ....[33]....
        /*0448*/ 	.word	0xffffffff


	//   ....[34]....
        /*044c*/ 	.word	0xffffffff


	//   ....[35]....
        /*0450*/ 	.word	0xffffffff


	//   ....[36]....
        /*0454*/ 	.word	0xffffffff


	//   ....[37]....
        /*0458*/ 	.word	0xffffffff


	//   ....[38]....
        /*045c*/ 	.word	0xffffffff


	//   ....[39]....
        /*0460*/ 	.word	0xffffffff


	//   ....[40]....
        /*0464*/ 	.word	0xffffffff


	//   ....[41]....
        /*0468*/ 	.word	0xffffffff


	//   ....[42]....
        /*046c*/ 	.word	0xffffffff


	//   ....[43]....
        /*0470*/ 	.word	0xffffffff


	//   ....[44]....
        /*0474*/ 	.word	0xffffffff


	//   ....[45]....
        /*0478*/ 	.word	0xffffffff


	//   ....[46]....
        /*047c*/ 	.word	0xffffffff


	//   ....[47]....
        /*0480*/ 	.word	0xffffffff


	//   ....[48]....
        /*0484*/ 	.word	0xffffffff


	//   ....[49]....
        /*0488*/ 	.word	0xffffffff


	//   ....[50]....
        /*048c*/ 	.word	0xffffffff


	//   ....[51]....
        /*0490*/ 	.word	0xffffffff


	//   ....[52]....
        /*0494*/ 	.word	0xffffffff


	//   ....[53]....
        /*0498*/ 	.word	0xffffffff


	//   ....[54]....
        /*049c*/ 	.word	0xffffffff


	//   ....[55]....
        /*04a0*/ 	.word	0xffffffff


	//   ....[56]....
        /*04a4*/ 	.word	0xffffffff


	//   ....[57]....
        /*04a8*/ 	.word	0xffffffff


	//   ....[58]....
        /*04ac*/ 	.word	0xffffffff


	//   ....[59]....
        /*04b0*/ 	.word	0xffffffff


	//   ....[60]....
        /*04b4*/ 	.word	0xffffffff


	//   ....[61]....
        /*04b8*/ 	.word	0xffffffff


	//   ....[62]....
        /*04bc*/ 	.word	0xffffffff


	//   ....[63]....
        /*04c0*/ 	.word	0xffffffff


	//   ....[64]....
        /*04c4*/ 	.word	0xffffffff


	//   ....[65]....
        /*04c8*/ 	.word	0xffffffff


	//   ....[66]....
        /*04cc*/ 	.word	0xffffffff


	//   ....[67]....
        /*04d0*/ 	.word	0xffffffff


	//   ....[68]....
        /*04d4*/ 	.word	0xffffffff


	//   ....[69]....
        /*04d8*/ 	.word	0xffffffff


	//   ....[70]....
        /*04dc*/ 	.word	0xffffffff


	//   ....[71]....
        /*04e0*/ 	.word	0xffffffff


	//   ....[72]....
        /*04e4*/ 	.word	0xffffffff


	//   ....[73]....
        /*04e8*/ 	.word	0xffffffff


	//   ....[74]....
        /*04ec*/ 	.word	0xffffffff


	//   ....[75]....
        /*04f0*/ 	.word	0xffffffff


	//   ....[76]....
        /*04f4*/ 	.word	0xffffffff


	//   ....[77]....
        /*04f8*/ 	.word	0xffffffff


	//   ....[78]....
        /*04fc*/ 	.word	0xffffffff


	//   ....[79]....
        /*0500*/ 	.word	0xffffffff


	//   ....[80]....
        /*0504*/ 	.word	0xffffffff


	//   ....[81]....
        /*0508*/ 	.word	0xffffffff


	//   ....[82]....
        /*050c*/ 	.word	0xffffffff


	//   ....[83]....
        /*0510*/ 	.word	0xffffffff


	//   ....[84]....
        /*0514*/ 	.word	0xffffffff


	//   ....[85]....
        /*0518*/ 	.word	0xffffffff


	//   ....[86]....
        /*051c*/ 	.word	0xffffffff


	//   ....[87]....
        /*0520*/ 	.word	0xffffffff


	//   ....[88]....
        /*0524*/ 	.word	0xffffffff


	//   ....[89]....
        /*0528*/ 	.word	0xffffffff


	//   ....[90]....
        /*052c*/ 	.word	0xffffffff


	//   ....[91]....
        /*0530*/ 	.word	0xffffffff


	//   ....[92]....
        /*0534*/ 	.word	0xffffffff


	//   ....[93]....
        /*0538*/ 	.word	0xffffffff


	//   ....[94]....
        /*053c*/ 	.word	0xffffffff


	//   ....[95]....
        /*0540*/ 	.word	0xffffffff


	//   ....[96]....
        /*0544*/ 	.word	0xffffffff


	//   ....[97]....
        /*0548*/ 	.word	0xffffffff


	//   ....[98]....
        /*054c*/ 	.word	0xffffffff


	//   ....[99]....
        /*0550*/ 	.word	0xffffffff


	//   ....[100]....
        /*0554*/ 	.word	0xffffffff


	//   ....[101]....
        /*0558*/ 	.word	0xffffffff


	//   ....[102]....
        /*055c*/ 	.word	0xffffffff


	//   ....[103]....
        /*0560*/ 	.word	0xffffffff


	//   ....[104]....
        /*0564*/ 	.word	0xffffffff


	//   ....[105]....
        /*0568*/ 	.word	0xffffffff


	//   ....[106]....
        /*056c*/ 	.word	0xffffffff


	//   ....[107]....
        /*0570*/ 	.word	0xffffffff


	//   ....[108]....
        /*0574*/ 	.word	0xffffffff


	//   ....[109]....
        /*0578*/ 	.word	0xffffffff


	//   ....[110]....
        /*057c*/ 	.word	0xffffffff


	//   ....[111]....
        /*0580*/ 	.word	0xffffffff


	//   ....[112]....
        /*0584*/ 	.word	0x0500000f


	//   ....[113]....
        /*0588*/ 	.word	0x0500000f


	//   ....[114]....
        /*058c*/ 	.word	0x0500000f


	//   ....[115]....
        /*0590*/ 	.word	0x0500000f


	//   ....[116]....
        /*0594*/ 	.word	0x0500000f


	//   ....[117]....
        /*0598*/ 	.word	0x0500000f


	//   ....[118]....
        /*059c*/ 	.word	0x0500000f


	//   ....[119]....
        /*05a0*/ 	.word	0x0500000f


	//   ....[120]....
        /*05a4*/ 	.word	0x0500000f


	//   ....[121]....
        /*05a8*/ 	.word	0x0500000f


	//   ....[122]....
        /*05ac*/ 	.word	0x0500000f


	//   ....[123]....
        /*05b0*/ 	.word	0x0500000f


	//   ....[124]....
        /*05b4*/ 	.word	0x0500000f


	//   ....[125]....
        /*05b8*/ 	.word	0x0500000f


	//   ....[126]....
        /*05bc*/ 	.word	0x0500000f


	//   ....[127]....
        /*05c0*/ 	.word	0x0500000f


	//   ....[128]....
        /*05c4*/ 	.word	0x0500000f


	//   ....[129]....
        /*05c8*/ 	.word	0x0500000f


	//   ....[130]....
        /*05cc*/ 	.word	0x0500000f


	//   ....[131]....
        /*05d0*/ 	.word	0x0500000f


	//   ....[132]....
        /*05d4*/ 	.word	0x0500000f


	//   ....[133]....
        /*05d8*/ 	.word	0x0500000f


	//   ....[134]....
        /*05dc*/ 	.word	0x0500000f


	//   ....[135]....
        /*05e0*/ 	.word	0x0500000f


	//   ....[136]....
        /*05e4*/ 	.word	0x0500000f


	//   ....[137]....
        /*05e8*/ 	.word	0x0500000f


	//   ....[138]....
        /*05ec*/ 	.word	0x0500000f


	//   ....[139]....
        /*05f0*/ 	.word	0x0500000f


	//   ....[140]....
        /*05f4*/ 	.word	0x0500000f


	//   ....[141]....
        /*05f8*/ 	.word	0x0500000f


	//   ....[142]....
        /*05fc*/ 	.word	0x0500000f


	//   ....[143]....
        /*0600*/ 	.word	0x0500000f


	//   ....[144]....
        /*0604*/ 	.word	0x0500000f


	//   ....[145]....
        /*0608*/ 	.word	0x0500000f


	//   ....[146]....
        /*060c*/ 	.word	0x0500000f


	//   ....[147]....
        /*0610*/ 	.word	0x0500000f


	//   ....[148]....
        /*0614*/ 	.word	0x0500000f


	//   ....[149]....
        /*0618*/ 	.word	0x0500000f


	//   ....[150]....
        /*061c*/ 	.word	0x0500000f


	//   ....[151]....
        /*0620*/ 	.word	0x0500000f


	//   ....[152]....
        /*0624*/ 	.word	0x0500000f


	//   ....[153]....
        /*0628*/ 	.word	0x0500000f


	//   ....[154]....
        /*062c*/ 	.word	0x0500000f


	//   ....[155]....
        /*0630*/ 	.word	0x0500000f


	//   ....[156]....
        /*0634*/ 	.word	0x0500000f


	//   ....[157]....
        /*0638*/ 	.word	0x0500000f


	//   ....[158]....
        /*063c*/ 	.word	0x0500000f


	//   ....[159]....
        /*0640*/ 	.word	0x0500000f


	//   ....[160]....
        /*0644*/ 	.word	0x0500000f


	//   ....[161]....
        /*0648*/ 	.word	0x0500000f


	//   ....[162]....
        /*064c*/ 	.word	0x0500000f


	//   ....[163]....
        /*0650*/ 	.word	0x0500000f


	//   ....[164]....
        /*0654*/ 	.word	0x0500000f


	//   ....[165]....
        /*0658*/ 	.word	0x0500000f


	//   ....[166]....
        /*065c*/ 	.word	0x0500000f


	//   ....[167]....
        /*0660*/ 	.word	0x0500000f


	//   ....[168]....
        /*0664*/ 	.word	0x0500000f


	//   ....[169]....
        /*0668*/ 	.word	0x0500000f


	//   ....[170]....
        /*066c*/ 	.word	0x0500000f


	//   ....[171]....
        /*0670*/ 	.word	0x0500000f


	//   ....[172]....
        /*0674*/ 	.word	0x0500000f


	//   ....[173]....
        /*0678*/ 	.word	0x0500000f


	//   ....[174]....
        /*067c*/ 	.word	0x0500000f


	//   ....[175]....
        /*0680*/ 	.word	0x0500000f


	//   ....[176]....
        /*0684*/ 	.word	0x0500000f


	//   ....[177]....
        /*0688*/ 	.word	0x0500000f


	//   ....[178]....
        /*068c*/ 	.word	0x0500000f


	//   ....[179]....
        /*0690*/ 	.word	0x0500000f


	//   ....[180]....
        /*0694*/ 	.word	0x0500000f


	//   ....[181]....
        /*0698*/ 	.word	0x0500000f


	//   ....[182]....
        /*069c*/ 	.word	0x0500000f


	//   ....[183]....
        /*06a0*/ 	.word	0x0500000f


	//   ....[184]....
        /*06a4*/ 	.word	0x0500000f


	//   ....[185]....
        /*06a8*/ 	.word	0x0500000f


	//   ....[186]....
        /*06ac*/ 	.word	0x0500000f


	//   ....[187]....
        /*06b0*/ 	.word	0x0500000f


	//   ....[188]....
        /*06b4*/ 	.word	0x0500000f


	//----- nvinfo : EIATTR_COOP_GROUP_INSTR_OFFSETS
	.align		4
.L_785:
        /*06b8*/ 	.byte	0x04, 0x28
        /*06ba*/ 	.short	(.L_787 - .L_786)


	//   ....[0]....
.L_786:
        /*06bc*/ 	.word	0x00000070


	//   ....[1]....
        /*06c0*/ 	.word	0x000001d0


	//   ....[2]....
        /*06c4*/ 	.word	0x00000220


	//   ....[3]....
        /*06c8*/ 	.word	0x00000450


	//   ....[4]....
        /*06cc*/ 	.word	0x000005b0


	//   ....[5]....
        /*06d0*/ 	.word	0x000006d0


	//   ....[6]....
        /*06d4*/ 	.word	0x00000830


	//   ....[7]....
        /*06d8*/ 	.word	0x00009e60


	//   ....[8]....
        /*06dc*/ 	.word	0x00013510


	//   ....[9]....
        /*06e0*/ 	.word	0x000135b0


	//   ....[10]....
        /*06e4*/ 	.word	0x00013d30


	//   ....[11]....
        /*06e8*/ 	.word	0x00013d90


	//   ....[12]....
        /*06ec*/ 	.word	0x00016b20


	//   ....[13]....
        /*06f0*/ 	.word	0x00016c20


	//   ....[14]....
        /*06f4*/ 	.word	0x00017490


	//   ....[15]....
        /*06f8*/ 	.word	0x00017510


	//   ....[16]....
        /*06fc*/ 	.word	0x00019970


	//   ....[17]....
        /*0700*/ 	.word	0x00019d20


	//   ....[18]....
        /*0704*/ 	.word	0x00019d40


	//   ....[19]....
        /*0708*/ 	.word	0x00019d50


	//   ....[20]....
        /*070c*/ 	.word	0x0001d1b0


	//   ....[21]....
        /*0710*/ 	.word	0x0001d290


	//   ....[22]....
        /*0714*/ 	.word	0x0001daf0


	//   ....[23]....
        /*0718*/ 	.word	0x0001db70


	//   ....[24]....
        /*071c*/ 	.word	0x0001f180


	//   ....[25]....
        /*0720*/ 	.word	0x0001f1e0


	//   ....[26]....
        /*0724*/ 	.word	0x0001f200


	//   ....[27]....
        /*0728*/ 	.word	0x0001f220


	//   ....[28]....
        /*072c*/ 	.word	0x00020410


	//   ....[29]....
        /*0730*/ 	.word	0x00020440


	//   ....[30]....
        /*0734*/ 	.word	0x00020470


	//   ....[31]....
        /*0738*/ 	.word	0x000204b0


	//   ....[32]....
        /*073c*/ 	.word	0x000204e0


	//   ....[33]....
        /*0740*/ 	.word	0x00020510


	//   ....[34]....
        /*0744*/ 	.word	0x00020540


	//   ....[35]....
        /*0748*/ 	.word	0x00020570


	//   ....[36]....
        /*074c*/ 	.word	0x000205a0


	//   ....[37]....
        /*0750*/ 	.word	0x000205d0


	//   ....[38]....
        /*0754*/ 	.word	0x00020600


	//   ....[39]....
        /*0758*/ 	.word	0x00020630


	//   ....[40]....
        /*075c*/ 	.word	0x00020660


	//   ....[41]....
        /*0760*/ 	.word	0x00020690


	//   ....[42]....
        /*0764*/ 	.word	0x000206c0


	//   ....[43]....
        /*0768*/ 	.word	0x000206f0


	//   ....[44]....
        /*076c*/ 	.word	0x00020720


	//   ....[45]....
        /*0770*/ 	.word	0x00020750


	//   ....[46]....
        /*0774*/ 	.word	0x00020780


	//   ....[47]....
        /*0778*/ 	.word	0x000207b0


	//   ....[48]....
        /*077c*/ 	.word	0x000207e0


	//   ....[49]....
        /*0780*/ 	.word	0x00020810


	//   ....[50]....
        /*0784*/ 	.word	0x00020840


	//   ....[51]....
        /*0788*/ 	.word	0x00020870


	//   ....[52]....
        /*078c*/ 	.word	0x000208a0


	//   ....[53]....
        /*0790*/ 	.word	0x000208d0


	//   ....[54]....
        /*0794*/ 	.word	0x00020900


	//   ....[55]....
        /*0798*/ 	.word	0x00020930


	//   ....[56]....
        /*079c*/ 	.word	0x00020960


	//   ....[57]....
        /*07a0*/ 	.word	0x00020990


	//   ....[58]....
        /*07a4*/ 	.word	0x000209c0


	//   ....[59]....
        /*07a8*/ 	.word	0x000209f0


	//   ....[60]....
        /*07ac*/ 	.word	0x00020a20


	//   ....[61]....
        /*07b0*/ 	.word	0x00020a50


	//   ....[62]....
        /*07b4*/ 	.word	0x00020a80


	//   ....[63]....
        /*07b8*/ 	.word	0x00020ab0


	//   ....[64]....
        /*07bc*/ 	.word	0x00020ad0


	//   ....[65]....
        /*07c0*/ 	.word	0x00020ae0


	//   ....[66]....
        /*07c4*/ 	.word	0x00020af0


	//   ....[67]....
        /*07c8*/ 	.word	0x00020b20


	//   ....[68]....
        /*07cc*/ 	.word	0x00020b30


	//   ....[69]....
        /*07d0*/ 	.word	0x00020b60


	//   ....[70]....
        /*07d4*/ 	.word	0x00020b90


	//   ....[71]....
        /*07d8*/ 	.word	0x00020ba0


	//   ....[72]....
        /*07dc*/ 	.word	0x00020bb0


	//   ....[73]....
        /*07e0*/ 	.word	0x00020be0


	//   ....[74]....
        /*07e4*/ 	.word	0x00020c10


	//   ....[75]....
        /*07e8*/ 	.word	0x00020c40


	//   ....[76]....
        /*07ec*/ 	.word	0x000228e0


	//   ....[77]....
        /*07f0*/ 	.word	0x00022ac0


	//   ....[78]....
        /*07f4*/ 	.word	0x00022af0


	//   ....[79]....
        /*07f8*/ 	.word	0x00022b20


	//   ....[80]....
        /*07fc*/ 	.word	0x00022b50


	//   ....[81]....
        /*0800*/ 	.word	0x00022b80


	//   ....[82]....
        /*0804*/ 	.word	0x00022bb0


	//   ....[83]....
        /*0808*/ 	.word	0x00022d20


	//   ....[84]....
        /*080c*/ 	.word	0x00022d50


	//   ....[85]....
        /*0810*/ 	.word	0x00022d80


	//   ....[86]....
        /*0814*/ 	.word	0x00022db0


	//   ....[87]....
        /*0818*/ 	.word	0x00022de0


	//   ....[88]....
        /*081c*/ 	.word	0x00022e10


	//   ....[89]....
        /*0820*/ 	.word	0x00022eb0


	//   ....[90]....
        /*0824*/ 	.word	0x00022f10


	//   ....[91]....
        /*0828*/ 	.word	0x00022fa0


	//   ....[92]....
        /*082c*/ 	.word	0x00024190


	//   ....[93]....
        /*0830*/ 	.word	0x00026580


	//   ....[94]....
        /*0834*/ 	.word	0x00029390


	//   ....[95]....
        /*0838*/ 	.word	0x000293c0


	//   ....[96]....
        /*083c*/ 	.word	0x00029400


	//   ....[97]....
        /*0840*/ 	.word	0x00029430


	//   ....[98]....
        /*0844*/ 	.word	0x00029460


	//   ....[99]....
        /*0848*/ 	.word	0x00029490


	//   ....[100]....
        /*084c*/ 	.word	0x000294c0


	//   ....[101]....
        /*0850*/ 	.word	0x000294f0


	//   ....[102]....
        /*0854*/ 	.word	0x00029670


	//   ....[103]....
        /*0858*/ 	.word	0x000296a0


	//   ....[104]....
        /*085c*/ 	.word	0x000296d0


	//   ....[105]....
        /*0860*/ 	.word	0x00029700


	//   ....[106]....
        /*0864*/ 	.word	0x00029730


	//   ....[107]....
        /*0868*/ 	.word	0x00029760


	//   ....[108]....
        /*086c*/ 	.word	0x00029820


	//   ....[109]....
        /*0870*/ 	.word	0x00029840


	//   ....[110]....
        /*0874*/ 	.word	0x000298b0


	//   ....[111]....
        /*0878*/ 	.word	0x00029f60


	//   ....[112]....
        /*087c*/ 	.word	0x0002a410


	//   ....[113]....
        /*0880*/ 	.word	0x0002a4b0


	//   ....[114]....
        /*0884*/ 	.word	0x0002a550


	//   ....[115]....
        /*0888*/ 	.word	0x0002a5f0


	//   ....[116]....
        /*088c*/ 	.word	0x0002a690


	//   ....[117]....
        /*0890*/ 	.word	0x0002a770


	//   ....[118]....
        /*0894*/ 	.word	0x0002a810


	//   ....[119]....
        /*0898*/ 	.word	0x0002a8b0


	//   ....[120]....
        /*089c*/ 	.word	0x0002a950


	//   ....[121]....
        /*08a0*/ 	.word	0x0002ad50


	//   ....[122]....
        /*08a4*/ 	.word	0x0002ae80


	//   ....[123]....
        /*08a8*/ 	.word	0x0002afb0


	//   ....[124]....
        /*08ac*/ 	.word	0x0002b0c0


	//   ....[125]....
        /*08b0*/ 	.word	0x0002b120


	//   ....[126]....
        /*08b4*/ 	.word	0x0002b1a0


	//   ....[127]....
        /*08b8*/ 	.word	0x0002b200


	//   ....[128]....
        /*08bc*/ 	.word	0x0002b280


	//   ....[129]....
        /*08c0*/ 	.word	0x0002b2e0


	//   ....[130]....
        /*08c4*/ 	.word	0x0002b360


	//   ....[131]....
        /*08c8*/ 	.word	0x0002b3c0


	//   ....[132]....
        /*08cc*/ 	.word	0x0002b440


	//   ....[133]....
        /*08d0*/ 	.word	0x0002b4a0


	//   ....[134]....
        /*08d4*/ 	.word	0x0002b520


	//   ....[135]....
        /*08d8*/ 	.word	0x0002b580


	//   ....[136]....
        /*08dc*/ 	.word	0x0002b5e0


	//   ....[137]....
        /*08e0*/ 	.word	0x0002b640


	//   ....[138]....
        /*08e4*/ 	.word	0x0002b6a0


	//   ....[139]....
        /*08e8*/ 	.word	0x0002b700


	//   ....[140]....
        /*08ec*/ 	.word	0x0002b760


	//   ....[141]....
        /*08f0*/ 	.word	0x0002b7c0


	//   ....[142]....
        /*08f4*/ 	.word	0x0002b820


	//   ....[143]....
        /*08f8*/ 	.word	0x0002b880


	//   ....[144]....
        /*08fc*/ 	.word	0x0002b8e0


	//   ....[145]....
        /*0900*/ 	.word	0x0002b940


	//   ....[146]....
        /*0904*/ 	.word	0x0002b9a0


	//   ....[147]....
        /*0908*/ 	.word	0x0002ba00


	//   ....[148]....
        /*090c*/ 	.word	0x0002ba90


	//   ....[149]....
        /*0910*/ 	.word	0x0002baf0


	//   ....[150]....
        /*0914*/ 	.word	0x0002bb90


	//   ....[151]....
        /*0918*/ 	.word	0x0002bbf0


	//   ....[152]....
        /*091c*/ 	.word	0x0002bc80


	//   ....[153]....
        /*0920*/ 	.word	0x0002bce0


	//   ....[154]....
        /*0924*/ 	.word	0x0002bd70


	//   ....[155]....
        /*0928*/ 	.word	0x0002bdd0


	//   ....[156]....
        /*092c*/ 	.word	0x0002be50


	//   ....[157]....
        /*0930*/ 	.word	0x0002beb0


	//   ....[158]....
        /*0934*/ 	.word	0x0002bf30


	//   ....[159]....
        /*0938*/ 	.word	0x0002bf90


	//   ....[160]....
        /*093c*/ 	.word	0x0002bff0


	//   ....[161]....
        /*0940*/ 	.word	0x0002c050


	//   ....[162]....
        /*0944*/ 	.word	0x0002c0c0


	//   ....[163]....
        /*0948*/ 	.word	0x0002c120


	//   ....[164]....
        /*094c*/ 	.word	0x0002c180


	//   ....[165]....
        /*0950*/ 	.word	0x0002c1e0


	//   ....[166]....
        /*0954*/ 	.word	0x0002c250


	//   ....[167]....
        /*0958*/ 	.word	0x0002c2c0


	//   ....[168]....
        /*095c*/ 	.word	0x0002c320


	//   ....[169]....
        /*0960*/ 	.word	0x0002c4e0


	//   ....[170]....
        /*0964*/ 	.word	0x0002c7c0


	//   ....[171]....
        /*0968*/ 	.word	0x0002cbe0


	//   ....[172]....
        /*096c*/ 	.word	0x0002cc80


	//   ....[173]....
        /*0970*/ 	.word	0x0002cda0


	//   ....[174]....
        /*0974*/ 	.word	0x0002ce20


	//   ....[175]....
        /*0978*/ 	.word	0x0002cea0


	//   ....[176]....
        /*097c*/ 	.word	0x0002cf20


	//   ....[177]....
        /*0980*/ 	.word	0x0002cfa0


	//   ....[178]....
        /*0984*/ 	.word	0x0002d030


	//   ....[179]....
        /*0988*/ 	.word	0x0002d0d0


	//   ....[180]....
        /*098c*/ 	.word	0x0002d180


	//   ....[181]....
        /*0990*/ 	.word	0x0002d200


	//   ....[182]....
        /*0994*/ 	.word	0x0002d280


	//   ....[183]....
        /*0998*/ 	.word	0x0002d300


	//   ....[184]....
        /*099c*/ 	.word	0x0002d390


	//   ....[185]....
        /*09a0*/ 	.word	0x0002d410


	//   ....[186]....
        /*09a4*/ 	.word	0x0002d4b0


	//   ....[187]....
        /*09a8*/ 	.word	0x0002d540


	//   ....[188]....
        /*09ac*/ 	.word	0x0002d670


	//----- nvinfo : EIATTR_REG_RECONFIG
	.align		4
.L_787:
        /*09b0*/ 	.byte	0x01, 0x54
	.zero		2


	//----- nvinfo : EIATTR_SYSCALL_OFFSETS
	.align		4
        /*09b4*/ 	.byte	0x04, 0x46
        /*09b6*/ 	.short	(.L_789 - .L_788)


	//   ....[0]....
.L_788:
        /*09b8*/ 	.word	0x00001bb0


	//   ....[1]....
        /*09bc*/ 	.word	0x00001d00


	//   ....[2]....
        /*09c0*/ 	.word	0x00009ff0


	//   ....[3]....
        /*09c4*/ 	.word	0x0000a5b0


	//   ....[4]....
        /*09c8*/ 	.word	0x00025cb0


	//   ....[5]....
        /*09cc*/ 	.word	0x00025e60


	//   ....[6]....
        /*09d0*/ 	.word	0x00025fb0


	//   ....[7]....
        /*09d4*/ 	.word	0x000260e0


	//----- nvinfo : EIATTR_MBARRIER_INSTR_OFFSETS
	.align		4
.L_789:
        /*09d8*/ 	.byte	0x04, 0x39
        /*09da*/ 	.short	(.L_791 - .L_790)


	//   ....[0]....
.L_790:
        /*09dc*/ 	.word	0x00000300
        /*09e0*/ 	.word	0x000000ff
        /*09e4*/ 	.word	0x0002a800
        /*09e8*/ 	.short	0x0100
        /*09ea*/ 	.byte	0x08
	.zero		1


	//   ....[1]....
        /*09ec*/ 	.word	0x00000310
        /*09f0*/ 	.word	0x000000ff
        /*09f4*/ 	.word	0x0002a820
        /*09f8*/ 	.short	0x0100
        /*09fa*/ 	.byte	0x08
	.zero		1


	//   ....[2]....
        /*09fc*/ 	.word	0x00000400
        /*0a00*/ 	.word	0x000000ff
        /*0a04*/ 	.word	0x0002a830
        /*0a08*/ 	.short	0x0100
        /*0a0a*/ 	.byte	0x08
	.zero		1


	//   ....[3]....
        /*0a0c*/ 	.word	0x00000410
        /*0a10*/ 	.word	0x000000ff
        /*0a14*/ 	.word	0x0002a840
        /*0a18*/ 	.short	0x0100
        /*0a1a*/ 	.byte	0x08
	.zero		1


	//   ....[4]....
        /*0a1c*/ 	.word	0x00000420
        /*0a20*/ 	.word	0x000000ff
        /*0a24*/ 	.word	0x0002a838
        /*0a28*/ 	.short	0x0100
        /*0a2a*/ 	.byte	0x08
	.zero		1


	//   ....[5]....
        /*0a2c*/ 	.word	0x00000430
        /*0a30*/ 	.word	0x000000ff
        /*0a34*/ 	.word	0x0002a848
        /*0a38*/ 	.short	0x0100
        /*0a3a*/ 	.byte	0x08
	.zero		1


	//   ....[6]....
        /*0a3c*/ 	.word	0x00000560
        /*0a40*/ 	.word	0x000000ff
        /*0a44*/ 	.word	0x0002a850
        /*0a48*/ 	.short	0x0100
        /*0a4a*/ 	.byte	0x08
	.zero		1


	//   ....[7]....
        /*0a4c*/ 	.word	0x00000570
        /*0a50*/ 	.word	0x000000ff
        /*0a54*/ 	.word	0x0002a860
        /*0a58*/ 	.short	0x0100
        /*0a5a*/ 	.byte	0x08
	.zero		1


	//   ....[8]....
        /*0a5c*/ 	.word	0x00000580
        /*0a60*/ 	.word	0x000000ff
        /*0a64*/ 	.word	0x0002a858
        /*0a68*/ 	.short	0x0100
        /*0a6a*/ 	.byte	0x08
	.zero		1


	//   ....[9]....
        /*0a6c*/ 	.word	0x00000590
        /*0a70*/ 	.word	0x000000ff
        /*0a74*/ 	.word	0x0002a868
        /*0a78*/ 	.short	0x0100
        /*0a7a*/ 	.byte	0x08
	.zero		1


	//   ....[10]....
        /*0a7c*/ 	.word	0x00000680
        /*0a80*/ 	.word	0x000000ff
        /*0a84*/ 	.word	0x0002a870
        /*0a88*/ 	.short	0x0100
        /*0a8a*/ 	.byte	0x06
	.zero		1


	//   ....[11]....
        /*0a8c*/ 	.word	0x00000690
        /*0a90*/ 	.word	0x000000ff
        /*0a94*/ 	.word	0x0002a880
        /*0a98*/ 	.short	0x0100
        /*0a9a*/ 	.byte	0x06
	.zero		1


	//   ....[12]....
        /*0a9c*/ 	.word	0x000006a0
        /*0aa0*/ 	.word	0x000000ff
        /*0aa4*/ 	.word	0x0002a878
        /*0aa8*/ 	.short	0x0100
        /*0aaa*/ 	.byte	0x06
	.zero		1


	//   ....[13]....
        /*0aac*/ 	.word	0x000006b0
        /*0ab0*/ 	.word	0x000000ff
        /*0ab4*/ 	.word	0x0002a888
        /*0ab8*/ 	.short	0x0100
        /*0aba*/ 	.byte	0x06
	.zero		1


	//   ....[14]....
        /*0abc*/ 	.word	0x000007e0
        /*0ac0*/ 	.word	0x000000ff
        /*0ac4*/ 	.word	0x0002a890
        /*0ac8*/ 	.short	0x0100
        /*0aca*/ 	.byte	0x08
	.zero		1


	//   ....[15]....
        /*0acc*/ 	.word	0x000007f0
        /*0ad0*/ 	.word	0x000000ff
        /*0ad4*/ 	.word	0x0002a8a0
        /*0ad8*/ 	.short	0x0100
        /*0ada*/ 	.byte	0x08
	.zero		1


	//   ....[16]....
        /*0adc*/ 	.word	0x00000800
        /*0ae0*/ 	.word	0x000000ff
        /*0ae4*/ 	.word	0x0002a898
        /*0ae8*/ 	.short	0x0100
        /*0aea*/ 	.byte	0x08
	.zero		1


	//   ....[17]....
        /*0aec*/ 	.word	0x00000810
        /*0af0*/ 	.word	0x000000ff
        /*0af4*/ 	.word	0x0002a8a8
        /*0af8*/ 	.short	0x0100
        /*0afa*/ 	.byte	0x08
	.zero		1


	//   ....[18]....
        /*0afc*/ 	.word	0x00000940
        /*0b00*/ 	.word	0x000000ff
        /*0b04*/ 	.word	0x0002a8b0
        /*0b08*/ 	.short	0x0100
        /*0b0a*/ 	.byte	0x08
	.zero		1


	//   ....[19]....
        /*0b0c*/ 	.word	0x00000950
        /*0b10*/ 	.word	0x000000ff
        /*0b14*/ 	.word	0x0002a8c0
        /*0b18*/ 	.short	0x0100
        /*0b1a*/ 	.byte	0x08
	.zero		1


	//   ....[20]....
        /*0b1c*/ 	.word	0x00000960
        /*0b20*/ 	.word	0x000000ff
        /*0b24*/ 	.word	0x0002a8b8
        /*0b28*/ 	.short	0x0100
        /*0b2a*/ 	.byte	0x08
	.zero		1


	//   ....[21]....
        /*0b2c*/ 	.word	0x00000970
        /*0b30*/ 	.word	0x000000ff
        /*0b34*/ 	.word	0x0002a8c8
        /*0b38*/ 	.short	0x0100
        /*0b3a*/ 	.byte	0x08
	.zero		1


	//   ....[22]....
        /*0b3c*/ 	.word	0x00002e70
        /*0b40*/ 	.word	0x0000005e
        /*0b44*/ 	.word	0x0002a890
        /*0b48*/ 	.short	0x010a
        /*0b4a*/ 	.byte	0x3f
	.zero		1


	//   ....[23]....
        /*0b4c*/ 	.word	0x00005f50
        /*0b50*/ 	.word	0x0000005e
        /*0b54*/ 	.word	0x0002a890
        /*0b58*/ 	.short	0x010a
        /*0b5a*/ 	.byte	0x3f
	.zero		1


	//   ....[24]....
        /*0b5c*/ 	.word	0x00009030
        /*0b60*/ 	.word	0x0000005e
        /*0b64*/ 	.word	0x0002a890
        /*0b68*/ 	.short	0x010a
        /*0b6a*/ 	.byte	0x3f
	.zero		1


	//   ....[25]....
        /*0b6c*/ 	.word	0x000092a0
        /*0b70*/ 	.word	0x00000004
        /*0b74*/ 	.word	0x00000000
        /*0b78*/ 	.short	0x0101
        /*0b7a*/ 	.byte	0x3f
	.zero		1


	//   ....[26]....
        /*0b7c*/ 	.word	0x000092e0
        /*0b80*/ 	.word	0x0000005e
        /*0b84*/ 	.word	0x0002a8b0
        /*0b88*/ 	.short	0x010a
        /*0b8a*/ 	.byte	0x3f
	.zero		1


	//   ....[27]....
        /*0b8c*/ 	.word	0x00009610
        /*0b90*/ 	.word	0x0000005e
        /*0b94*/ 	.word	0x00000000
        /*0b98*/ 	.short	0x0101
        /*0b9a*/ 	.byte	0x3f
	.zero		1


	//   ....[28]....
        /*0b9c*/ 	.word	0x0000a310
        /*0ba0*/ 	.word	0x00000010
        /*0ba4*/ 	.word	0x0002a800
        /*0ba8*/ 	.short	0x010a
        /*0baa*/ 	.byte	0x3f
	.zero		1


	//   ....[29]....
        /*0bac*/ 	.word	0x0000a360
        /*0bb0*/ 	.word	0x00000010
        /*0bb4*/ 	.word	0x0002a800
        /*0bb8*/ 	.short	0x010a
        /*0bba*/ 	.byte	0x3f
	.zero		1


	//   ....[30]....
        /*0bbc*/ 	.word	0x0000adf0
        /*0bc0*/ 	.word	0x00000010
        /*0bc4*/ 	.word	0x0002a800
        /*0bc8*/ 	.short	0x010a
        /*0bca*/ 	.byte	0x3f
	.zero		1


	//   ....[31]....
        /*0bcc*/ 	.word	0x0000e340
        /*0bd0*/ 	.word	0x00000010
        /*0bd4*/ 	.word	0x0002a800
        /*0bd8*/ 	.short	0x010a
        /*0bda*/ 	.byte	0x3f
	.zero		1


	//   ....[32]....
        /*0bdc*/ 	.word	0x000113c0
        /*0be0*/ 	.word	0x00000003
        /*0be4*/ 	.word	0x0002a830
        /*0be8*/ 	.short	0x010a
        /*0bea*/ 	.byte	0x3f
	.zero		1


	//   ....[33]....
        /*0bec*/ 	.word	0x00011430
        /*0bf0*/ 	.word	0x00000003
        /*0bf4*/ 	.word	0x0002a830
        /*0bf8*/ 	.short	0x010a
        /*0bfa*/ 	.byte	0x3f
	.zero		1


	//   ....[34]....
        /*0bfc*/ 	.word	0x00011cf0
        /*0c00*/ 	.word	0x00000003
        /*0c04*/ 	.word	0x00000000
        /*0c08*/ 	.short	0x0101
        /*0c0a*/ 	.byte	0x3f
	.zero		1


	//   ....[35]....
        /*0c0c*/ 	.word	0x00014ea0
        /*0c10*/ 	.word	0x00000009
        /*0c14*/ 	.word	0x0002a830
        /*0c18*/ 	.short	0x010a
        /*0c1a*/ 	.byte	0x3f
	.zero		1


	//   ....[36]....
        /*0c1c*/ 	.word	0x00014ef0
        /*0c20*/ 	.word	0x00000009
        /*0c24*/ 	.word	0x0002a830
        /*0c28*/ 	.short	0x010a
        /*0c2a*/ 	.byte	0x3f
	.zero		1


	//   ....[37]....
        /*0c2c*/ 	.word	0x00015270
        /*0c30*/ 	.word	0x00000009
        /*0c34*/ 	.word	0x0002a850
        /*0c38*/ 	.short	0x010a
        /*0c3a*/ 	.byte	0x3f
	.zero		1


	//   ....[38]....
        /*0c3c*/ 	.word	0x000152b0
        /*0c40*/ 	.word	0x00000009
        /*0c44*/ 	.word	0x0002a850
        /*0c48*/ 	.short	0x010a
        /*0c4a*/ 	.byte	0x3f
	.zero		1


	//   ....[39]....
        /*0c4c*/ 	.word	0x00015d80
        /*0c50*/ 	.word	0x0000000b
        /*0c54*/ 	.word	0x00000000
        /*0c58*/ 	.short	0x0101
        /*0c5a*/ 	.byte	0x3f
	.zero		1


	//   ....[40]....
        /*0c5c*/ 	.word	0x00017fe0
        /*0c60*/ 	.word	0x0000000a
        /*0c64*/ 	.word	0x00000000
        /*0c68*/ 	.short	0x0101
        /*0c6a*/ 	.byte	0x3f
	.zero		1


	//   ....[41]....
        /*0c6c*/ 	.word	0x00018a80
        /*0c70*/ 	.word	0x00000009
        /*0c74*/ 	.word	0x0002a830
        /*0c78*/ 	.short	0x010a
        /*0c7a*/ 	.byte	0x3f
	.zero		1


	//   ....[42]....
        /*0c7c*/ 	.word	0x00018ad0
        /*0c80*/ 	.word	0x00000009
        /*0c84*/ 	.word	0x0002a830
        /*0c88*/ 	.short	0x010a
        /*0c8a*/ 	.byte	0x3f
	.zero		1


	//   ....[43]....
        /*0c8c*/ 	.word	0x00018e90
        /*0c90*/ 	.word	0x00000009
        /*0c94*/ 	.word	0x0002a850
        /*0c98*/ 	.short	0x010a
        /*0c9a*/ 	.byte	0x3f
	.zero		1


	//   ....[44]....
        /*0c9c*/ 	.word	0x00018ed0
        /*0ca0*/ 	.word	0x00000009
        /*0ca4*/ 	.word	0x0002a850
        /*0ca8*/ 	.short	0x010a
        /*0caa*/ 	.byte	0x3f
	.zero		1


	//   ....[45]....
        /*0cac*/ 	.word	0x0001a940
        /*0cb0*/ 	.word	0x00000004
        /*0cb4*/ 	.word	0x00000000
        /*0cb8*/ 	.short	0x0101
        /*0cba*/ 	.byte	0x3f
	.zero		1


	//   ....[46]....
        /*0cbc*/ 	.word	0x0001ac00
        /*0cc0*/ 	.word	0x00000009
        /*0cc4*/ 	.word	0x00000000
        /*0cc8*/ 	.short	0x0101
        /*0cca*/ 	.byte	0x3f
	.zero		1


	//   ....[47]....
        /*0ccc*/ 	.word	0x0001b4e0
        /*0cd0*/ 	.word	0x00000009
        /*0cd4*/ 	.word	0x0002a830
        /*0cd8*/ 	.short	0x010a
        /*0cda*/ 	.byte	0x3f
	.zero		1


	//   ....[48]....
        /*0cdc*/ 	.word	0x0001b530
        /*0ce0*/ 	.word	0x00000009
        /*0ce4*/ 	.word	0x0002a830
        /*0ce8*/ 	.short	0x010a
        /*0cea*/ 	.byte	0x3f
	.zero		1


	//   ....[49]....
        /*0cec*/ 	.word	0x0001b8f0
        /*0cf0*/ 	.word	0x00000009
        /*0cf4*/ 	.word	0x0002a850
        /*0cf8*/ 	.short	0x010a
        /*0cfa*/ 	.byte	0x3f
	.zero		1


	//   ....[50]....
        /*0cfc*/ 	.word	0x0001b930
        /*0d00*/ 	.word	0x00000009
        /*0d04*/ 	.word	0x0002a850
        /*0d08*/ 	.short	0x010a
        /*0d0a*/ 	.byte	0x3f
	.zero		1


	//   ....[51]....
        /*0d0c*/ 	.word	0x0001c440
        /*0d10*/ 	.word	0x00000008
        /*0d14*/ 	.word	0x00000000
        /*0d18*/ 	.short	0x0101
        /*0d1a*/ 	.byte	0x3f
	.zero		1


	//   ....[52]....
        /*0d1c*/ 	.word	0x0001e690
        /*0d20*/ 	.word	0x00000008
        /*0d24*/ 	.word	0x00000000
        /*0d28*/ 	.short	0x0101
        /*0d2a*/ 	.byte	0x3f
	.zero		1


	//   ....[53]....
        /*0d2c*/ 	.word	0x0001ee70
        /*0d30*/ 	.word	0x0000000b
        /*0d34*/ 	.word	0x0002a850
        /*0d38*/ 	.short	0x010a
        /*0d3a*/ 	.byte	0x3f
	.zero		1


	//   ....[54]....
        /*0d3c*/ 	.word	0x0001eef0
        /*0d40*/ 	.word	0x0000000b
        /*0d44*/ 	.word	0x0002a850
        /*0d48*/ 	.short	0x010a
        /*0d4a*/ 	.byte	0x3f
	.zero		1


	//   ....[55]....
        /*0d4c*/ 	.word	0x0001f4e0
        /*0d50*/ 	.word	0x00000000
        /*0d54*/ 	.word	0x00000000
        /*0d58*/ 	.short	0x0101
        /*0d5a*/ 	.byte	0x3f
	.zero		1


	//   ....[56]....
        /*0d5c*/ 	.word	0x00021760
        /*0d60*/ 	.word	0x00000000
        /*0d64*/ 	.word	0x00000000
        /*0d68*/ 	.short	0x0101
        /*0d6a*/ 	.byte	0x3f
	.zero		1


	//   ....[57]....
        /*0d6c*/ 	.word	0x000242a0
        /*0d70*/ 	.word	0x0000000c
        /*0d74*/ 	.word	0x0002a820
        /*0d78*/ 	.short	0x010a
        /*0d7a*/ 	.byte	0x3f
	.zero		1


	//   ....[58]....
        /*0d7c*/ 	.word	0x00024370
        /*0d80*/ 	.word	0x00000008
        /*0d84*/ 	.word	0x0002a8a0
        /*0d88*/ 	.short	0x010a
        /*0d8a*/ 	.byte	0x3f
	.zero		1


	//   ....[59]....
        /*0d8c*/ 	.word	0x000247b0
        /*0d90*/ 	.word	0x00000008
        /*0d94*/ 	.word	0x0002a8c0
        /*0d98*/ 	.short	0x010a
        /*0d9a*/ 	.byte	0x3f
	.zero		1


	//   ....[60]....
        /*0d9c*/ 	.word	0x00024d60
        /*0da0*/ 	.word	0x00000009
        /*0da4*/ 	.word	0x0002a8a0
        /*0da8*/ 	.short	0x010a
        /*0daa*/ 	.byte	0x3f
	.zero		1


	//   ....[61]....
        /*0dac*/ 	.word	0x00025190
        /*0db0*/ 	.word	0x00000009
        /*0db4*/ 	.word	0x0002a8c0
        /*0db8*/ 	.short	0x010a
        /*0dba*/ 	.byte	0x3f
	.zero		1


	//   ....[62]....
        /*0dbc*/ 	.word	0x00026810
        /*0dc0*/ 	.word	0x00000005
        /*0dc4*/ 	.word	0x0002a880
        /*0dc8*/ 	.short	0x010a
        /*0dca*/ 	.byte	0x3f
	.zero		1


	//   ....[63]....
        /*0dcc*/ 	.word	0x00026a90
        /*0dd0*/ 	.word	0x00000005
        /*0dd4*/ 	.word	0x0002a840
        /*0dd8*/ 	.short	0x010a
        /*0dda*/ 	.byte	0x3f
	.zero		1


	//   ....[64]....
        /*0ddc*/ 	.word	0x00026fc0
        /*0de0*/ 	.word	0x00000004
        /*0de4*/ 	.word	0x0002a820
        /*0de8*/ 	.short	0x010a
        /*0dea*/ 	.byte	0x3f
	.zero		1


	//   ....[65]....
        /*0dec*/ 	.word	0x000272f0
        /*0df0*/ 	.word	0x00000005
        /*0df4*/ 	.word	0x0002a880
        /*0df8*/ 	.short	0x010a
        /*0dfa*/ 	.byte	0x3f
	.zero		1


	//   ....[66]....
        /*0dfc*/ 	.word	0x00027760
        /*0e00*/ 	.word	0x00000005
        /*0e04*/ 	.word	0x0002a840
        /*0e08*/ 	.short	0x010a
        /*0e0a*/ 	.byte	0x3f
	.zero		1


	//   ....[67]....
        /*0e0c*/ 	.word	0x00027c40
        /*0e10*/ 	.word	0x0000000e
        /*0e14*/ 	.word	0x0002a870
        /*0e18*/ 	.short	0x010a
        /*0e1a*/ 	.byte	0x3f
	.zero		1


	//   ....[68]....
        /*0e1c*/ 	.word	0x00027cb0
        /*0e20*/ 	.word	0x0000000e
        /*0e24*/ 	.word	0x0002a860
        /*0e28*/ 	.short	0x010a
        /*0e2a*/ 	.byte	0x3f
	.zero		1


	//   ....[69]....
        /*0e2c*/ 	.word	0x000285e0
        /*0e30*/ 	.word	0x0000000e
        /*0e34*/ 	.word	0x0002a850
        /*0e38*/ 	.short	0x0101
        /*0e3a*/ 	.byte	0x3f
	.zero		1


	//   ....[70]....
        /*0e3c*/ 	.word	0x00028640
        /*0e40*/ 	.word	0x0000000e
        /*0e44*/ 	.word	0x00000000
        /*0e48*/ 	.short	0x0101
        /*0e4a*/ 	.byte	0x3f
	.zero		1


	//   ....[71]....
        /*0e4c*/ 	.word	0x00028860
        /*0e50*/ 	.word	0x00000000
        /*0e54*/ 	.word	0x0002a870
        /*0e58*/ 	.short	0x010a
        /*0e5a*/ 	.byte	0x3f
	.zero		1


	//   ....[72]....
        /*0e5c*/ 	.word	0x000288d0
        /*0e60*/ 	.word	0x00000000
        /*0e64*/ 	.word	0x0002a860
        /*0e68*/ 	.short	0x010a
        /*0e6a*/ 	.byte	0x3f
	.zero		1


	//   ....[73]....
        /*0e6c*/ 	.word	0x00029140
        /*0e70*/ 	.word	0x00000000
        /*0e74*/ 	.word	0x0002a850
        /*0e78*/ 	.short	0x0101
        /*0e7a*/ 	.byte	0x3f
	.zero		1


	//   ....[74]....
        /*0e7c*/ 	.word	0x00029180
        /*0e80*/ 	.word	0x00000000
        /*0e84*/ 	.word	0x00000000
        /*0e88*/ 	.short	0x0101
        /*0e8a*/ 	.byte	0x3f
	.zero		1


	//   ....[75]....
        /*0e8c*/ 	.word	0x00029ee0
        /*0e90*/ 	.word	0x00000000
        /*0e94*/ 	.word	0x0002a820
        /*0e98*/ 	.short	0x010a
        /*0e9a*/ 	.byte	0x3f
	.zero		1


	//   ....[76]....
        /*0e9c*/ 	.word	0x0002a090
        /*0ea0*/ 	.word	0x00000006
        /*0ea4*/ 	.word	0x00000000
        /*0ea8*/ 	.short	0x010a
        /*0eaa*/ 	.byte	0x3f
	.zero		1


	//   ....[77]....
        /*0eac*/ 	.word	0x0002a100
        /*0eb0*/ 	.word	0x00000007
        /*0eb4*/ 	.word	0x00000000
        /*0eb8*/ 	.short	0x010a
        /*0eba*/ 	.byte	0x3f
	.zero		1


	//   ....[78]....
        /*0ebc*/ 	.word	0x0002a160
        /*0ec0*/ 	.word	0x00000004
        /*0ec4*/ 	.word	0x0002a860
        /*0ec8*/ 	.short	0x010a
        /*0eca*/ 	.byte	0x3f
	.zero		1


	//   ....[79]....
        /*0ecc*/ 	.word	0x0002a1b0
        /*0ed0*/ 	.word	0x00000003
        /*0ed4*/ 	.word	0x0002a860
        /*0ed8*/ 	.short	0x010a
        /*0eda*/ 	.byte	0x3f
	.zero		1


	//   ....[80]....
        /*0edc*/ 	.word	0x0002a1f0
        /*0ee0*/ 	.word	0x00000004
        /*0ee4*/ 	.word	0x0002a880
        /*0ee8*/ 	.short	0x010a
        /*0eea*/ 	.byte	0x3f
	.zero		1


	//   ....[81]....
        /*0eec*/ 	.word	0x0002a210
        /*0ef0*/ 	.word	0x00000003
        /*0ef4*/ 	.word	0x0002a880
        /*0ef8*/ 	.short	0x010a
        /*0efa*/ 	.byte	0x3f
	.zero		1


	//   ....[82]....
        /*0efc*/ 	.word	0x0002a270
        /*0f00*/ 	.word	0x0000005e
        /*0f04*/ 	.word	0x0002a890
        /*0f08*/ 	.short	0x010a
        /*0f0a*/ 	.byte	0x3f
	.zero		1


	//   ....[83]....
        /*0f0c*/ 	.word	0x0002a2c0
        /*0f10*/ 	.word	0x0000005e
        /*0f14*/ 	.word	0x0002a890
        /*0f18*/ 	.short	0x010a
        /*0f1a*/ 	.byte	0x3f
	.zero		1


	//   ....[84]....
        /*0f1c*/ 	.word	0x0002a310
        /*0f20*/ 	.word	0x0000005e
        /*0f24*/ 	.word	0x0002a890
        /*0f28*/ 	.short	0x010a
        /*0f2a*/ 	.byte	0x3f
	.zero		1


	//   ....[85]....
        /*0f2c*/ 	.word	0x0002a360
        /*0f30*/ 	.word	0x0000005e
        /*0f34*/ 	.word	0x0002a8b0
        /*0f38*/ 	.short	0x010a
        /*0f3a*/ 	.byte	0x3f
	.zero		1


	//   ....[86]....
        /*0f3c*/ 	.word	0x0002a6d0
        /*0f40*/ 	.word	0x00000010
        /*0f44*/ 	.word	0x0002a800
        /*0f48*/ 	.short	0x010a
        /*0f4a*/ 	.byte	0x3f
	.zero		1


	//   ....[87]....
        /*0f4c*/ 	.word	0x0002a990
        /*0f50*/ 	.word	0x00000010
        /*0f54*/ 	.word	0x0002a800
        /*0f58*/ 	.short	0x010a
        /*0f5a*/ 	.byte	0x3f
	.zero		1


	//   ....[88]....
        /*0f5c*/ 	.word	0x0002a9e0
        /*0f60*/ 	.word	0x00000003
        /*0f64*/ 	.word	0x0002a830
        /*0f68*/ 	.short	0x010a
        /*0f6a*/ 	.byte	0x3f
	.zero		1


	//   ....[89]....
        /*0f6c*/ 	.word	0x0002aa30
        /*0f70*/ 	.word	0x00000009
        /*0f74*/ 	.word	0x0002a830
        /*0f78*/ 	.short	0x010a
        /*0f7a*/ 	.byte	0x3f
	.zero		1


	//   ....[90]....
        /*0f7c*/ 	.word	0x0002aa80
        /*0f80*/ 	.word	0x00000009
        /*0f84*/ 	.word	0x0002a850
        /*0f88*/ 	.short	0x010a
        /*0f8a*/ 	.byte	0x3f
	.zero		1


	//   ....[91]....
        /*0f8c*/ 	.word	0x0002aad0
        /*0f90*/ 	.word	0x00000009
        /*0f94*/ 	.word	0x0002a830
        /*0f98*/ 	.short	0x010a
        /*0f9a*/ 	.byte	0x3f
	.zero		1


	//   ....[92]....
        /*0f9c*/ 	.word	0x0002ab20
        /*0fa0*/ 	.word	0x00000009
        /*0fa4*/ 	.word	0x0002a850
        /*0fa8*/ 	.short	0x010a
        /*0faa*/ 	.byte	0x3f
	.zero		1


	//   ....[93]....
        /*0fac*/ 	.word	0x0002ab70
        /*0fb0*/ 	.word	0x00000009
        /*0fb4*/ 	.word	0x0002a830
        /*0fb8*/ 	.short	0x010a
        /*0fba*/ 	.byte	0x3f
	.zero		1


	//   ....[94]....
        /*0fbc*/ 	.word	0x0002abc0
        /*0fc0*/ 	.word	0x00000009
        /*0fc4*/ 	.word	0x0002a850
        /*0fc8*/ 	.short	0x010a
        /*0fca*/ 	.byte	0x3f
	.zero		1


	//   ....[95]....
        /*0fcc*/ 	.word	0x0002ac10
        /*0fd0*/ 	.word	0x0000000b
        /*0fd4*/ 	.word	0x0002a850
        /*0fd8*/ 	.short	0x010a
        /*0fda*/ 	.byte	0x3f
	.zero		1


	//   ....[96]....
        /*0fdc*/ 	.word	0x0002c5a0
        /*0fe0*/ 	.word	0x0000000c
        /*0fe4*/ 	.word	0x0002a820
        /*0fe8*/ 	.short	0x010a
        /*0fea*/ 	.byte	0x3f
	.zero		1


	//   ....[97]....
        /*0fec*/ 	.word	0x0002c5f0
        /*0ff0*/ 	.word	0x00000008
        /*0ff4*/ 	.word	0x0002a8a0
        /*0ff8*/ 	.short	0x010a
        /*0ffa*/ 	.byte	0x3f
	.zero		1


	//   ....[98]....
        /*0ffc*/ 	.word	0x0002c640
        /*1000*/ 	.word	0x00000008
        /*1004*/ 	.word	0x0002a8c0
        /*1008*/ 	.short	0x010a
        /*100a*/ 	.byte	0x3f
	.zero		1


	//   ....[99]....
        /*100c*/ 	.word	0x0002c690
        /*1010*/ 	.word	0x00000009
        /*1014*/ 	.word	0x0002a8a0
        /*1018*/ 	.short	0x010a
        /*101a*/ 	.byte	0x3f
	.zero		1


	//   ....[100]....
        /*101c*/ 	.word	0x0002c6e0
        /*1020*/ 	.word	0x00000009
        /*1024*/ 	.word	0x0002a8c0
        /*1028*/ 	.short	0x010a
        /*102a*/ 	.byte	0x3f
	.zero		1


	//   ....[101]....
        /*102c*/ 	.word	0x0002c880
        /*1030*/ 	.word	0x00000005
        /*1034*/ 	.word	0x0002a880
        /*1038*/ 	.short	0x010a
        /*103a*/ 	.byte	0x3f
	.zero		1


	//   ....[102]....
        /*103c*/ 	.word	0x0002c8d0
        /*1040*/ 	.word	0x00000005
        /*1044*/ 	.word	0x0002a840
        /*1048*/ 	.short	0x010a
        /*104a*/ 	.byte	0x3f
	.zero		1


	//   ....[103]....
        /*104c*/ 	.word	0x0002c950
        /*1050*/ 	.word	0x00000004
        /*1054*/ 	.word	0x0002a820
        /*1058*/ 	.short	0x010a
        /*105a*/ 	.byte	0x3f
	.zero		1


	//   ....[104]....
        /*105c*/ 	.word	0x0002c9a0
        /*1060*/ 	.word	0x00000005
        /*1064*/ 	.word	0x0002a880
        /*1068*/ 	.short	0x010a
        /*106a*/ 	.byte	0x3f
	.zero		1


	//   ....[105]....
        /*106c*/ 	.word	0x0002c9f0
        /*1070*/ 	.word	0x00000005
        /*1074*/ 	.word	0x0002a840
        /*1078*/ 	.short	0x010a
        /*107a*/ 	.byte	0x3f
	.zero		1


	//   ....[106]....
        /*107c*/ 	.word	0x0002ca40
        /*1080*/ 	.word	0x0000000e
        /*1084*/ 	.word	0x0002a870
        /*1088*/ 	.short	0x010a
        /*108a*/ 	.byte	0x3f
	.zero		1


	//   ....[107]....
        /*108c*/ 	.word	0x0002ca90
        /*1090*/ 	.word	0x0000000e
        /*1094*/ 	.word	0x0002a860
        /*1098*/ 	.short	0x010a
        /*109a*/ 	.byte	0x3f
	.zero		1


	//   ....[108]....
        /*109c*/ 	.word	0x0002cae0
        /*10a0*/ 	.word	0x00000000
        /*10a4*/ 	.word	0x0002a870
        /*10a8*/ 	.short	0x010a
        /*10aa*/ 	.byte	0x3f
	.zero		1


	//   ....[109]....
        /*10ac*/ 	.word	0x0002cb30
        /*10b0*/ 	.word	0x00000000
        /*10b4*/ 	.word	0x0002a860
        /*10b8*/ 	.short	0x010a
        /*10ba*/ 	.byte	0x3f
	.zero		1


	//   ....[110]....
        /*10bc*/ 	.word	0x0002d590
        /*10c0*/ 	.word	0x00000000
        /*10c4*/ 	.word	0x0002a820
        /*10c8*/ 	.short	0x010a
        /*10ca*/ 	.byte	0x3f
	.zero		1


	//   ....[111]....
        /*10cc*/ 	.word	0x0002d730
        /*10d0*/ 	.word	0x00000006
        /*10d4*/ 	.word	0x00000000
        /*10d8*/ 	.short	0x010a
        /*10da*/ 	.byte	0x3f
	.zero		1


	//   ....[112]....
        /*10dc*/ 	.word	0x0002d780
        /*10e0*/ 	.word	0x00000007
        /*10e4*/ 	.word	0x00000000
        /*10e8*/ 	.short	0x010a
        /*10ea*/ 	.byte	0x3f
	.zero		1


	//   ....[113]....
        /*10ec*/ 	.word	0x0002d7d0
        /*10f0*/ 	.word	0x00000004
        /*10f4*/ 	.word	0x0002a860
        /*10f8*/ 	.short	0x010a
        /*10fa*/ 	.byte	0x3f
	.zero		1


	//   ....[114]....
        /*10fc*/ 	.word	0x0002d820
        /*1100*/ 	.word	0x00000003
        /*1104*/ 	.word	0x0002a860
        /*1108*/ 	.short	0x010a
        /*110a*/ 	.byte	0x3f
	.zero		1


	//   ....[115]....
        /*110c*/ 	.word	0x0002d870
        /*1110*/ 	.word	0x00000004
        /*1114*/ 	.word	0x0002a880
        /*1118*/ 	.short	0x010a
        /*111a*/ 	.byte	0x3f
	.zero		1


	//----- nvinfo : EIATTR_NUM_MBARRIERS
	.align		4
.L_791:
        /*111c*/ 	.byte	0x03, 0x38
        /*111e*/ 	.short	0x0016


	//----- nvinfo : EIATTR_EXIT_INSTR_OFFSETS
	.align		4
        /*1120*/ 	.byte	0x04, 0x1c
        /*1122*/ 	.short	(.L_793 - .L_792)


	//   ....[0]....
.L_792:
        /*1124*/ 	.word	0x0002a260


	//----- nvinfo : EIATTR_MAX_THREADS
	.align		4
.L_793:
        /*1128*/ 	.byte	0x04, 0x05
        /*112a*/ 	.short	(.L_795 - .L_794)
.L_794:
        /*112c*/ 	.word	0x00000180
        /*1130*/ 	.word	0x00000001
        /*1134*/ 	.word	0x00000001


	//----- nvinfo : EIATTR_CRS_STACK_SIZE
	.align		4
.L_795:
        /*1138*/ 	.byte	0x04, 0x1e
        /*113a*/ 	.short	(.L_797 - .L_796)
.L_796:
        /*113c*/ 	.word	0x00000000


	//----- nvinfo : EIATTR_CBANK_PARAM_SIZE
	.align		4
.L_797:
        /*1140*/ 	.byte	0x03, 0x19
        /*1142*/ 	.short	0x0a70


	//----- nvinfo : EIATTR_PARAM_CBANK
	.align		4
        /*1144*/ 	.byte	0x04, 0x0a
        /*1146*/ 	.short	(.L_799 - .L_798)
	.align		4
.L_798:
        /*1148*/ 	.word	index@(.nv.constant0._ZN7cutlass13device_kernelIN5flash11enable_sm90INS1_16FlashAttnFwdSm90INS1_25CollectiveMainloopFwdSm90ILi2EN4cute5tupleIJNS5_1CILi1EEES8_S8_EEENS6_IJNS7_ILi128EEESA_NS7_ILi192EEEEEELi192ENS_12float_e4m3_tEfNS_4arch4Sm90ELb0ELb1ELb1ELb1ELb0ELb1ELb0ELb1ELb1ELb0ELb0ELb0EEENS1_21CollectiveEpilogueFwdINS6_IJSA_SB_SA_EEES9_NS_10bfloat16_tESF_Li256ELb1ELb0ELb0ELb1EEENS1_36VarlenDynamicPersistentTileSchedulerILi128ELi128ELi256ELi128ELb0ELb0ELb1ELb1ELb0ELb1EEEEEEEEEvNT_6ParamsE)
        /*114c*/ 	.short	0x0210
        /*114e*/ 	.short	0x0a70


	//----- nvinfo : EIATTR_SW_WAR
	.align		4
.L_799:
        /*1150*/ 	.byte	0x04, 0x36
        /*1152*/ 	.short	(.L_801 - .L_800)
.L_800:
        /*1154*/ 	.word	0x00000008
.L_801:


//--------------------- .nv.info._ZN7cutlass13device_kernelIN5flash11enable_sm90INS1_16FlashAttnFwdSm90INS1_25CollectiveMainloopFwdSm90ILi2EN4cute5tupleIJNS5_1CILi1EEES8_S8_EEENS6_IJNS7_ILi128EEENS7_ILi160EEENS7_ILi192EEEEEELi192ENS_12float_e4m3_tEfNS_4arch4Sm90ELb1ELb0ELb1ELb0ELb0ELb0ELb0ELb1ELb1ELb0ELb0ELb0EEENS1_21CollectiveEpilogueFwdINS6_IJSA_SC_SB_EEES9_NS_10bfloat16_tESG_Li256ELb0ELb0ELb0ELb1EEENS1_30DynamicPersistentTileSchedulerILi256ELi128ELb0ELb0ELb1EEEEEEEEEvNT_6ParamsE --------------------------
	.section	.nv.info._ZN7cutlass13device_kernelIN5flash11enable_sm90INS1_16FlashAttnFwdSm90INS1_25CollectiveMainloopFwdSm90ILi2EN4cute5tupleIJNS5_1CILi1EEES8_S8_EEENS6_IJNS7_ILi128EEENS7_ILi160EEENS7_ILi192EEEEEELi192ENS_12float_e4m3_tEfNS_4arch4Sm90ELb1ELb0ELb1ELb0ELb0ELb0ELb0ELb1ELb1ELb0ELb0ELb0EEENS1_21CollectiveEpilogueFwdINS6_IJSA_SC_SB_EEES9_NS_10bfloat16_tESG_Li256ELb0ELb0ELb0ELb1EEENS1_30DynamicPersistentTileSchedulerILi256ELi128ELb0ELb0ELb1EEEEEEEEEvNT_6ParamsE,"",@"SHT_CUDA_INFO"
	.sectionflags	@""
	.align	4


	//----- nvinfo : EIATTR_CUDA_API_VERSION
	.align		4
        /*0000*/ 	.byte	0x04, 0x37
        /*0002*/ 	.short	(.L_803 - .L_802)
.L_802:
        /*0004*/ 	.word	0x00000082


	//----- nvinfo : EIATTR_KPARAM_INFO
	.align		4
.L_803:
        /*0008*/ 	.byte	0x04, 0x17
        /*000a*/ 	.short	(.L_805 - .L_804)
.L_804:
        /*000c*/ 	.word	0x00000000
        /*0010*/ 	.short	0x0000
        /*0012*/ 	.short	0x0070
        /*0014*/ 	.byte	0x00, 0xf0, 0x01, 0x2e


	//----- nvinfo : EIATTR_SPARSE_MMA_MASK
	.align		4
.L_805:
        /*0018*/ 	.byte	0x03, 0x50
        /*001a*/ 	.short	0x0000


	//----- nvinfo : EIATTR_MAXREG_COUNT
	.align		4
        /*001c*/ 	.byte	0x03, 0x1b
        /*001e*/ 	.short	0x00a8


	//----- nvinfo : EIATTR_NUM_BARRIERS
	.align		4
        /*0020*/ 	.byte	0x02, 0x4c
        /*0022*/ 	.byte	0x10
	.zero		1


	//----- nvinfo : EIATTR_EXTERNS
	.align		4
        /*0024*/ 	.byte	0x04, 0x0f
        /*0026*/ 	.short	(.L_807 - .L_806)


	//   ....[0]....
	.align		4
.L_806:
        /*0028*/ 	.word	index@(__assertfail)


	//----- nvinfo : EIATTR_ANNOTATIONS
	.align		4
.L_807:
        /*002c*/ 	.byte	0x04, 0x55
        /*002e*/ 	.short	(.L_809 - .L_808)


	//   ....[0]....
.L_808:
        /* <DEDUP_REMOVED lines=21> */


	//----- nvinfo : EIATTR_MERCURY_ISA_VERSION
	.align		4
.L_809:
        /*0170*/ 	.byte	0x03, 0x5f
        /*0172*/ 	.short	0x0101


	//----- nvinfo : EIATTR_INT_WARP_WIDE_INSTR_OFFSETS
	.align		4
        /*0174*/ 	.byte	0x04, 0x31
        /*0176*/ 	.short	(.L_811 - .L_810)


	//   ....[0]....
.L_810:
        /*0178*/ 	.word	0x00000180


	//   ....[1]....
        /*017c*/ 	.word	0x000001c0


	//   ....[2]....
        /*0180*/ 	.word	0x00000250


	//   ....[3]....
        /*0184*/ 	.word	0x00010dc0


	//   ....[4]....
        /*0188*/ 	.word	0x00010e50


	//   ....[5]....
        /*018c*/ 	.word	0x00011580


	//   ....[6]....
        /*0190*/ 	.word	0x000137f0


	//   ....[7]....
        /*0194*/ 	.word	0x00013880


	//----- nvinfo : EIATTR_COOP_GROUP_MASK_REGIDS
	.align		4
.L_811:
        /*0198*/ 	.byte	0x04, 0x29
        /*019a*/ 	.short	(.L_813 - .L_812)


	//   ....[0]....
.L_812:
        /*019c*/ 	.word	0xffffffff


	//   ....[1]....
        /*01a0*/ 	.word	0xffffffff


	//   ....[2]....
        /*01a4*/ 	.word	0xffffffff


	//   ....[3]....
        /*01a8*/ 	.word	0xffffffff


	//   ....[4]....
        /*01ac*/ 	.word	0xffffffff


	//   ....[5]....
        /*01b0*/ 	.word	0xffffffff


	//   ....[6]....
        /*01b4*/ 	.word	0xffffffff


	//   ....[7]....
        /*01b8*/ 	.word	0xffffffff


	//   ....[8]....
        /*01bc*/ 	.word	0xffffffff


	//   ....[9]....
        /*01c0*/ 	.word	0xffffffff


	//   ....[10]....
        /*01c4*/ 	.word	0xffffffff


	//   ....[11]....
        /*01c8*/ 	.word	0xffffffff


	//   ....[12]....
        /*01cc*/ 	.word	0xffffffff


	//   ....[13]....
        /*01d0*/ 	.word	0xffffffff


	//   ....[14]....
        /*01d4*/ 	.word	0xffffffff


	//   ....[15]....
        /*01d8*/ 	.word	0xffffffff


	//   ....[16]....
        /*01dc*/ 	.word	0xffffffff


	//   ....[17]....
        /*01e0*/ 	.word	0xffffffff


	//   ....[18]....
        /*01e4*/ 	.word	0xffffffff


	//   ....[19]....
        /*01e8*/ 	.word	0xffffffff


	//   ....[20]....
        /*01ec*/ 	.word	0xffffffff


	//   ....[21]....
        /*01f0*/ 	.word	0xffffffff


	//   ....[22]....
        /*01f4*/ 	.word	0xffffffff


	//   ....[23]....
        /*01f8*/ 	.word	0xffffffff


	//   ....[24]....
        /*01fc*/ 	.word	0xffffffff


	//   ....[25]....
        /*0200*/ 	.word	0xffffffff


	//   ....[26]....
        /*0204*/ 	.word	0xffffffff


	//   ....[27]....
        /*0208*/ 	.word	0xffffffff


	//   ....[28]....
        /*020c*/ 	.word	0xffffffff


	//   ....[29]....
        /*0210*/ 	.word	0xffffffff


	//   ....[30]....
        /*0214*/ 	.word	0xffffffff


	//   ....[31]....
        /*0218*/ 	.word	0xffffffff


	//   ....[32]....
        /*021c*/ 	.word	0xffffffff


	//   ....[33]....
        /*0220*/ 	.word	0xffffffff


	//   ....[34]....
        /*0224*/ 	.word	0xffffffff


	//   ....[35]....
        /*0228*/ 	.word	0xffffffff


	//   ....[36]....
        /*022c*/ 	.word	0xffffffff


	//   ....[37]....
        /*0230*/ 	.word	0xffffffff


	//   ....[38]....
        /*0234*/ 	.word	0xffffffff


	//   ....[39]....
        /*0238*/ 	.word	0xffffffff


	//   ....[40]....
        /*023c*/ 	.word	0xffffffff


	//   ....[41]....
        /*0240*/ 	.word	0xffffffff


	//   ....[42]....
        /*0244*/ 	.word	0xffffffff


	//   ....[43]....
        /*0248*/ 	.word	0xffffffff


	//   ....[44]....
        /*024c*/ 	.word	0xffffffff


	//   ....[45]....
        /*0250*/ 	.word	0xffffffff


	//   ....[46]....
        /*0254*/ 	.word	0xffffffff


	//   ....[47]....
        /*0258*/ 	.word	0xffffffff


	//   ....[48]....
        /*025c*/ 	.word	0xffffffff


	//   ....[49]....
        /*0260*/ 	.word	0xffffffff


	//   ....[50]....
        /*0264*/ 	.word	0xffffffff


	//   ....[51]....
        /*0268*/ 	.word	0xffffffff


	//   ....[52]....
        /*026c*/ 	.word	0xffffffff


	//   ....[53]....
        /*0270*/ 	.word	0xffffffff


	//   ....[54]....
        /*0274*/ 	.word	0xffffffff


	//   ....[55]....
        /*0278*/ 	.word	0xffffffff


	//   ....[56]....
        /*027c*/ 	.word	0xffffffff


	//   ....[57]....
        /*0280*/ 	.word	0xffffffff


	//   ....[58]....
        /*0284*/ 	.word	0xffffffff


	//   ....[59]....
        /*0288*/ 	.word	0xffffffff


	//   ....[60]....
        /*028c*/ 	.word	0xffffffff


	//   ....[61]....
        /*0290*/ 	.word	0xffffffff


	//   ....[62]....
        /*0294*/ 	.word	0xffffffff


	//   ....[63]....
        /*0298*/ 	.word	0xffffffff


	//   ....[64]....
        /*029c*/ 	.word	0xffffffff


	//   ....[65]....
        /*02a0*/ 	.word	0xffffffff


	//   ....[66]....
        /*02a4*/ 	.word	0xffffffff


	//   ....[67]....
        /*02a8*/ 	.word	0xffffffff


	//   ....[68]....
        /*02ac*/ 	.word	0xffffffff


	//   ....[69]....
        /*02b0*/ 	.word	0xffffffff


	//   ....[70]....
        /*02b4*/ 	.word	0xffffffff


	//   ....[71]....
        /*02b8*/ 	.word	0xffffffff


	//   ....[72]....
        /*02bc*/ 	.word	0xffffffff


	//   ....[73]....
        /*02c0*/ 	.word	0xffffffff


	//   ....[74]....
        /*02c4*/ 	.word	0xffffffff


	//   ....[75]....
        /*02c8*/ 	.word	0xffffffff


	//   ....[76]....
        /*02cc*/ 	.word	0xffffffff


	//   ....[77]....
        /*02d0*/ 	.word	0x0500000f


	//   ....[78]....
        /*02d4*/ 	.word	0x0500000f


	//----- nvinfo : EIATTR_COOP_GROUP_INSTR_OFFSETS
	.align		4
.L_813:
        /*02d8*/ 	.byte	0x04, 0x28
        /*02da*/ 	.short	(.L_815 - .L_814)


	//   ....[0]....
.L_814:
        /*02dc*/ 	.word	0x00000060


	//   ....[1]....
        /*02e0*/ 	.word	0x00000190


	//   ....[2]....
        /*02e4*/ 	.word	0x00000230


	//   ....[3]....
        /*02e8*/ 	.word	0x000003c0


	//   ....[4]....
        /*02ec*/ 	.word	0x00000520


	//   ....[5]....
        /*02f0*/ 	.word	0x00000640


	//   ....[6]....
        /*02f4*/ 	.word	0x000007a0


	//   ....[7]....
        /*02f8*/ 	.word	0x00001570


	//   ....[8]....
        /*02fc*/ 	.word	0x00003960


	//   ....[9]....
        /*0300*/ 	.word	0x00003a50


	//   ....[10]....
        /*0304*/ 	.word	0x00004630


	//   ....[11]....
        /*0308*/ 	.word	0x000046f0


	//   ....[12]....
        /*030c*/ 	.word	0x00007e40


	//   ....[13]....
        /*0310*/ 	.word	0x00007f60


	//   ....[14]....
        /*0314*/ 	.word	0x00008ae0


	//   ....[15]....
        /*0318*/ 	.word	0x00008b60


	//   ....[16]....
        /*031c*/ 	.word	0x0000bfc0


	//   ....[17]....
        /*0320*/ 	.word	0x0000c010


	//   ....[18]....
        /*0324*/ 	.word	0x0000c030


	//   ....[19]....
        /*0328*/ 	.word	0x0000c060


	//   ....[20]....
        /*032c*/ 	.word	0x0000dd60


	//   ....[21]....
        /*0330*/ 	.word	0x0000dd70


	//   ....[22]....
        /*0334*/ 	.word	0x0000ddf0


	//   ....[23]....
        /*0338*/ 	.word	0x0000de00


	//   ....[24]....
        /*033c*/ 	.word	0x0000f290


	//   ....[25]....
        /*0340*/ 	.word	0x0000f2c0


	//   ....[26]....
        /*0344*/ 	.word	0x0000f2f0


	//   ....[27]....
        /*0348*/ 	.word	0x0000f320


	//   ....[28]....
        /*034c*/ 	.word	0x0000f360


	//   ....[29]....
        /*0350*/ 	.word	0x0000f390


	//   ....[30]....
        /*0354*/ 	.word	0x0000f3b0


	//   ....[31]....
        /*0358*/ 	.word	0x0000f3d0


	//   ....[32]....
        /*035c*/ 	.word	0x0000f3e0


	//   ....[33]....
        /*0360*/ 	.word	0x0000f410


	//   ....[34]....
        /*0364*/ 	.word	0x0000f440


	//   ....[35]....
        /*0368*/ 	.word	0x0000f450


	//   ....[36]....
        /*036c*/ 	.word	0x0000f4b0


	//   ....[37]....
        /*0370*/ 	.word	0x0000f4c0


	//   ....[38]....
        /*0374*/ 	.word	0x0000f4d0


	//   ....[39]....
        /*0378*/ 	.word	0x0000f500


	//   ....[40]....
        /*037c*/ 	.word	0x0000f530


	//   ....[41]....
        /*0380*/ 	.word	0x0000f540


	//   ....[42]....
        /*0384*/ 	.word	0x0000f550


	//   ....[43]....
        /*0388*/ 	.word	0x0000f560


	//   ....[44]....
        /*038c*/ 	.word	0x0000f570


	//   ....[45]....
        /*0390*/ 	.word	0x0000f5a0


	//   ....[46]....
        /*0394*/ 	.word	0x0000f5d0


	//   ....[47]....
        /*0398*/ 	.word	0x0000f5e0


	//   ....[48]....
        /*039c*/ 	.word	0x0000f5f0


	//   ....[49]....
        /*03a0*/ 	.word	0x0000f610


	//   ....[50]....
        /*03a4*/ 	.word	0x0000f630


	//   ....[51]....
        /*03a8*/ 	.word	0x0000f640


	//   ....[52]....
        /*03ac*/ 	.word	0x0000f650


	//   ....[53]....
        /*03b0*/ 	.word	0x0000f660


	//   ....[54]....
        /*03b4*/ 	.word	0x0000f670


	//   ....[55]....
        /*03b8*/ 	.word	0x0000f680


	//   ....[56]....
        /*03bc*/ 	.word	0x0000f690


	//   ....[57]....
        /*03c0*/ 	.word	0x0000f6a0


	//   ....[58]....
        /*03c4*/ 	.word	0x0000f6b0


	//   ....[59]....
        /*03c8*/ 	.word	0x0000f6c0


	//   ....[60]....
        /*03cc*/ 	.word	0x0000f6d0


	//   ....[61]....
        /*03d0*/ 	.word	0x0000f6e0


	//   ....[62]....
        /*03d4*/ 	.word	0x0000f6f0


	//   ....[63]....
        /*03d8*/ 	.word	0x0000f700


	//   ....[64]....
        /*03dc*/ 	.word	0x0000f710


	//   ....[65]....
        /*03e0*/ 	.word	0x0000f720


	//   ....[66]....
        /*03e4*/ 	.word	0x0000f730


	//   ....[67]....
        /*03e8*/ 	.word	0x0000f740


	//   ....[68]....
        /*03ec*/ 	.word	0x0000f750


	//   ....[69]....
        /*03f0*/ 	.word	0x0000f760


	//   ....[70]....
        /*03f4*/ 	.word	0x0000f770


	//   ....[71]....
        /*03f8*/ 	.word	0x0000f780


	//   ....[72]....
        /*03fc*/ 	.word	0x0000fa80


	//   ....[73]....
        /*0400*/ 	.word	0x00010680


	//   ....[74]....
        /*0404*/ 	.word	0x00011660


	//   ....[75]....
        /*0408*/ 	.word	0x00014650


	//   ....[76]....
        /*040c*/ 	.word	0x000147f0


	//   ....[77]....
        /*0410*/ 	.word	0x00014dd0


	//   ....[78]....
        /*0414*/ 	.word	0x00015240


	//----- nvinfo : EIATTR_REG_RECONFIG
	.align		4
.L_815:
        /*0418*/ 	.byte	0x01, 0x54
	.zero		2


	//----- nvinfo : EIATTR_SYSCALL_OFFSETS
	.align		4
        /*041c*/ 	.byte	0x04, 0x46
        /*041e*/ 	.short	(.L_817 - .L_816)


	//   ....[0]....
.L_816:
        /*0420*/ 	.word	0x00001720


	//   ....[1]....
        /*0424*/ 	.word	0x00010ff0


	//   ....[2]....
        /*0428*/ 	.word	0x00011130


	//   ....[3]....
        /*042c*/ 	.word	0x00011270


	//   ....[4]....
        /*0430*/ 	.word	0x00011390


	//----- nvinfo : EIATTR_MBARRIER_INSTR_OFFSETS
	.align		4
.L_817:
        /*0434*/ 	.byte	0x04, 0x39
        /*0436*/ 	.short	(.L_819 - .L_818)


	//   ....[0]....
.L_818:
        /*0438*/ 	.word	0x00000270
        /*043c*/ 	.word	0x000000ff
        /*0440*/ 	.word	0x00033400
        /*0444*/ 	.short	0x0100
        /*0446*/ 	.byte	0x06
	.zero		1


	//   ....[1]....
        /*0448*/ 	.word	0x00000280
        /*044c*/ 	.word	0x000000ff
        /*0450*/ 	.word	0x00033420
        /*0454*/ 	.short	0x0100
        /*0456*/ 	.byte	0x06
	.zero		1


	//   ....[2]....
        /*0458*/ 	.word	0x00000370
        /*045c*/ 	.word	0x000000ff
        /*0460*/ 	.word	0x00033430
        /*0464*/ 	.short	0x0100
        /*0466*/ 	.byte	0x08
	.zero		1


	//   ....[3]....
        /*0468*/ 	.word	0x00000380
        /*046c*/ 	.word	0x000000ff
        /*0470*/ 	.word	0x00033440
        /*0474*/ 	.short	0x0100
        /*0476*/ 	.byte	0x08
	.zero		1


	//   ....[4]....
        /*0478*/ 	.word	0x00000390
        /*047c*/ 	.word	0x000000ff
        /*0480*/ 	.word	0x00033438
        /*0484*/ 	.short	0x0100
        /*0486*/ 	.byte	0x08
	.zero		1


	//   ....[5]....
        /*0488*/ 	.word	0x000003a0
        /*048c*/ 	.word	0x000000ff
        /*0490*/ 	.word	0x00033448
        /*0494*/ 	.short	0x0100
        /*0496*/ 	.byte	0x08
	.zero		1


	//   ....[6]....
        /*0498*/ 	.word	0x000004d0
        /*049c*/ 	.word	0x000000ff
        /*04a0*/ 	.word	0x00033450
        /*04a4*/ 	.short	0x0100
        /*04a6*/ 	.byte	0x08
	.zero		1


	//   ....[7]....
        /*04a8*/ 	.word	0x000004e0
        /*04ac*/ 	.word	0x000000ff
        /*04b0*/ 	.word	0x00033460
        /*04b4*/ 	.short	0x0100
        /*04b6*/ 	.byte	0x08
	.zero		1


	//   ....[8]....
        /*04b8*/ 	.word	0x000004f0
        /*04bc*/ 	.word	0x000000ff
        /*04c0*/ 	.word	0x00033458
        /*04c4*/ 	.short	0x0100
        /*04c6*/ 	.byte	0x08
	.zero		1


	//   ....[9]....
        /*04c8*/ 	.word	0x00000500
        /*04cc*/ 	.word	0x000000ff
        /*04d0*/ 	.word	0x00033468
        /*04d4*/ 	.short	0x0100
        /*04d6*/ 	.byte	0x08
	.zero		1


	//   ....[10]....
        /*04d8*/ 	.word	0x000005f0
        /*04dc*/ 	.word	0x000000ff
        /*04e0*/ 	.word	0x00033470
        /*04e4*/ 	.short	0x0100
        /*04e6*/ 	.byte	0x06
	.zero		1


	//   ....[11]....
        /*04e8*/ 	.word	0x00000600
        /*04ec*/ 	.word	0x000000ff
        /*04f0*/ 	.word	0x00033480
        /*04f4*/ 	.short	0x0100
        /*04f6*/ 	.byte	0x06
	.zero		1


	//   ....[12]....
        /*04f8*/ 	.word	0x00000610
        /*04fc*/ 	.word	0x000000ff
        /*0500*/ 	.word	0x00033478
        /*0504*/ 	.short	0x0100
        /*0506*/ 	.byte	0x06
	.zero		1


	//   ....[13]....
        /*0508*/ 	.word	0x00000620
        /*050c*/ 	.word	0x000000ff
        /*0510*/ 	.word	0x00033488
        /*0514*/ 	.short	0x0100
        /*0516*/ 	.byte	0x06
	.zero		1


	//   ....[14]....
        /*0518*/ 	.word	0x00000750
        /*051c*/ 	.word	0x000000ff
        /*0520*/ 	.word	0x00033490
        /*0524*/ 	.short	0x0100
        /*0526*/ 	.byte	0x08
	.zero		1


	//   ....[15]....
        /*0528*/ 	.word	0x00000760
        /*052c*/ 	.word	0x000000ff
        /*0530*/ 	.word	0x000334a0
        /*0534*/ 	.short	0x0100
        /*0536*/ 	.byte	0x08
	.zero		1


	//   ....[16]....
        /*0538*/ 	.word	0x00000770
        /*053c*/ 	.word	0x000000ff
        /*0540*/ 	.word	0x00033498
        /*0544*/ 	.short	0x0100
        /*0546*/ 	.byte	0x08
	.zero		1


	//   ....[17]....
        /*0548*/ 	.word	0x00000780
        /*054c*/ 	.word	0x000000ff
        /*0550*/ 	.word	0x000334a8
        /*0554*/ 	.short	0x0100
        /*0556*/ 	.byte	0x08
	.zero		1


	//   ....[18]....
        /*0558*/ 	.word	0x000008b0
        /*055c*/ 	.word	0x000000ff
        /*0560*/ 	.word	0x000334b0
        /*0564*/ 	.short	0x0100
        /*0566*/ 	.byte	0x08
	.zero		1


	//   ....[19]....
        /*0568*/ 	.word	0x000008c0
        /*056c*/ 	.word	0x000000ff
        /*0570*/ 	.word	0x000334c0
        /*0574*/ 	.short	0x0100
        /*0576*/ 	.byte	0x08
	.zero		1


	//   ....[20]....
        /*0578*/ 	.word	0x000008d0
        /*057c*/ 	.word	0x000000ff
        /*0580*/ 	.word	0x000334b8
        /*0584*/ 	.short	0x0100
        /*0586*/ 	.byte	0x08
	.zero		1


	//   ....[21]....
        /*0588*/ 	.word	0x000008e0
        /*058c*/ 	.word	0x000000ff
        /*0590*/ 	.word	0x000334c8
        /*0594*/ 	.short	0x0100
        /*0596*/ 	.byte	0x08
	.zero		1


	//   ....[22]....
        /*0598*/ 	.word	0x00001a00
        /*059c*/ 	.word	0x000000ff
        /*05a0*/ 	.word	0x00033400
        /*05a4*/ 	.short	0x010a
        /*05a6*/ 	.byte	0x25
	.zero		1


	//   ....[23]....
        /*05a8*/ 	.word	0x00001a90
        /*05ac*/ 	.word	0x00000003
        /*05b0*/ 	.word	0x00033430
        /*05b4*/ 	.short	0x010a
        /*05b6*/ 	.byte	0x3f
	.zero		1


	//   ....[24]....
        /*05b8*/ 	.word	0x00001b00
        /*05bc*/ 	.word	0x00000003
        /*05c0*/ 	.word	0x00033430
        /*05c4*/ 	.short	0x010a
        /*05c6*/ 	.byte	0x3f
	.zero		1


	//   ....[25]....
        /*05c8*/ 	.word	0x00003320
        /*05cc*/ 	.word	0x00000003
        /*05d0*/ 	.word	0x00000000
        /*05d4*/ 	.short	0x0101
        /*05d6*/ 	.byte	0x3f
	.zero		1


	//   ....[26]....
        /*05d8*/ 	.word	0x00005e40
        /*05dc*/ 	.word	0x000000ff
        /*05e0*/ 	.word	0x00033430
        /*05e4*/ 	.short	0x010a
        /*05e6*/ 	.byte	0x0a
	.zero		1


	//   ....[27]....
        /*05e8*/ 	.word	0x00005e80
        /*05ec*/ 	.word	0x000000ff
        /*05f0*/ 	.word	0x00033430
        /*05f4*/ 	.short	0x010a
        /*05f6*/ 	.byte	0x0a
	.zero		1


	//   ....[28]....
        /*05f8*/ 	.word	0x00006b10
        /*05fc*/ 	.word	0x000000ff
        /*0600*/ 	.word	0x00033450
        /*0604*/ 	.short	0x010a
        /*0606*/ 	.byte	0x0a
	.zero		1


	//   ....[29]....
        /*0608*/ 	.word	0x00006b50
        /*060c*/ 	.word	0x000000ff
        /*0610*/ 	.word	0x00033450
        /*0614*/ 	.short	0x010a
        /*0616*/ 	.byte	0x0a
	.zero		1


	//   ....[30]....
        /*0618*/ 	.word	0x00009590
        /*061c*/ 	.word	0x00000003
        /*0620*/ 	.word	0x00000000
        /*0624*/ 	.short	0x0101
        /*0626*/ 	.byte	0x3f
	.zero		1


	//   ....[31]....
        /*0628*/ 	.word	0x00009940
        /*062c*/ 	.word	0x000000ff
        /*0630*/ 	.word	0x00000000
        /*0634*/ 	.short	0x0101
        /*0636*/ 	.byte	0x0a
	.zero		1


	//   ....[32]....
        /*0638*/ 	.word	0x0000a2a0
        /*063c*/ 	.word	0x000000ff
        /*0640*/ 	.word	0x00033430
        /*0644*/ 	.short	0x010a
        /*0646*/ 	.byte	0x06
	.zero		1


	//   ....[33]....
        /*0648*/ 	.word	0x0000a2e0
        /*064c*/ 	.word	0x000000ff
        /*0650*/ 	.word	0x00033430
        /*0654*/ 	.short	0x010a
        /*0656*/ 	.byte	0x06
	.zero		1


	//   ....[34]....
        /*0658*/ 	.word	0x0000aee0
        /*065c*/ 	.word	0x000000ff
        /*0660*/ 	.word	0x00033450
        /*0664*/ 	.short	0x010a
        /*0666*/ 	.byte	0x06
	.zero		1


	//   ....[35]....
        /*0668*/ 	.word	0x0000af20
        /*066c*/ 	.word	0x000000ff
        /*0670*/ 	.word	0x00033450
        /*0674*/ 	.short	0x010a
        /*0676*/ 	.byte	0x06
	.zero		1


	//   ....[36]....
        /*0678*/ 	.word	0x0000cec0
        /*067c*/ 	.word	0x00000003
        /*0680*/ 	.word	0x00000000
        /*0684*/ 	.short	0x0101
        /*0686*/ 	.byte	0x3f
	.zero		1


	//   ....[37]....
        /*0688*/ 	.word	0x0000d1f0
        /*068c*/ 	.word	0x000000ff
        /*0690*/ 	.word	0x00000000
        /*0694*/ 	.short	0x0101
        /*0696*/ 	.byte	0x06
	.zero		1


	//   ....[38]....
        /*0698*/ 	.word	0x0000da60
        /*069c*/ 	.word	0x000000ff
        /*06a0*/ 	.word	0x00033450
        /*06a4*/ 	.short	0x010a
        /*06a6*/ 	.byte	0x05
	.zero		1


	//   ....[39]....
        /*06a8*/ 	.word	0x0000daa0
        /*06ac*/ 	.word	0x000000ff
        /*06b0*/ 	.word	0x00033450
        /*06b4*/ 	.short	0x010a
        /*06b6*/ 	.byte	0x05
	.zero		1


	//   ....[40]....
        /*06b8*/ 	.word	0x0000e0c0
        /*06bc*/ 	.word	0x000000ff
        /*06c0*/ 	.word	0x00000000
        /*06c4*/ 	.short	0x0101
        /*06c6*/ 	.byte	0x04
	.zero		1


	//   ....[41]....
        /*06c8*/ 	.word	0x0000fc90
        /*06cc*/ 	.word	0x000000ff
        /*06d0*/ 	.word	0x00000000
        /*06d4*/ 	.short	0x0101
        /*06d6*/ 	.byte	0x05
	.zero		1


	//   ....[42]....
        /*06d8*/ 	.word	0x00011870
        /*06dc*/ 	.word	0x00000004
        /*06e0*/ 	.word	0x00033480
        /*06e4*/ 	.short	0x010a
        /*06e6*/ 	.byte	0x3f
	.zero		1


	//   ....[43]....
        /*06e8*/ 	.word	0x00011ab0
        /*06ec*/ 	.word	0x00000004
        /*06f0*/ 	.word	0x00033440
        /*06f4*/ 	.short	0x010a
        /*06f6*/ 	.byte	0x3f
	.zero		1


	//   ....[44]....
        /*06f8*/ 	.word	0x00011f40
        /*06fc*/ 	.word	0x000000ff
        /*0700*/ 	.word	0x00033420
        /*0704*/ 	.short	0x010a
        /*0706*/ 	.byte	0x28
	.zero		1


	//   ....[45]....
        /*0708*/ 	.word	0x00012210
        /*070c*/ 	.word	0x00000006
        /*0710*/ 	.word	0x00033480
        /*0714*/ 	.short	0x010a
        /*0716*/ 	.byte	0x3f
	.zero		1


	//   ....[46]....
        /*0718*/ 	.word	0x00012660
        /*071c*/ 	.word	0x00000006
        /*0720*/ 	.word	0x00033440
        /*0724*/ 	.short	0x010a
        /*0726*/ 	.byte	0x3f
	.zero		1


	//   ....[47]....
        /*0728*/ 	.word	0x00012b00
        /*072c*/ 	.word	0x0000000c
        /*0730*/ 	.word	0x00033470
        /*0734*/ 	.short	0x010a
        /*0736*/ 	.byte	0x3f
	.zero		1


	//   ....[48]....
        /*0738*/ 	.word	0x00012b80
        /*073c*/ 	.word	0x0000000c
        /*0740*/ 	.word	0x00033460
        /*0744*/ 	.short	0x010a
        /*0746*/ 	.byte	0x3f
	.zero		1


	//   ....[49]....
        /*0748*/ 	.word	0x00013710
        /*074c*/ 	.word	0x0000000c
        /*0750*/ 	.word	0x00033450
        /*0754*/ 	.short	0x0101
        /*0756*/ 	.byte	0x3f
	.zero		1


	//   ....[50]....
        /*0758*/ 	.word	0x00013780
        /*075c*/ 	.word	0x0000000c
        /*0760*/ 	.word	0x00000000
        /*0764*/ 	.short	0x0101
        /*0766*/ 	.byte	0x3f
	.zero		1


	//   ....[51]....
        /*0768*/ 	.word	0x00013950
        /*076c*/ 	.word	0x00000000
        /*0770*/ 	.word	0x00033470
        /*0774*/ 	.short	0x010a
        /*0776*/ 	.byte	0x3f
	.zero		1


	//   ....[52]....
        /*0778*/ 	.word	0x000139c0
        /*077c*/ 	.word	0x00000000
        /*0780*/ 	.word	0x00033460
        /*0784*/ 	.short	0x010a
        /*0786*/ 	.byte	0x3f
	.zero		1


	//   ....[53]....
        /*0788*/ 	.word	0x00014460
        /*078c*/ 	.word	0x00000000
        /*0790*/ 	.word	0x00033450
        /*0794*/ 	.short	0x0101
        /*0796*/ 	.byte	0x3f
	.zero		1


	//   ....[54]....
        /*0798*/ 	.word	0x000144e0
        /*079c*/ 	.word	0x00000002
        /*07a0*/ 	.word	0x00000000
        /*07a4*/ 	.short	0x0101
        /*07a6*/ 	.byte	0x3f
	.zero		1


	//   ....[55]....
        /*07a8*/ 	.word	0x00014770
        /*07ac*/ 	.word	0x00000000
        /*07b0*/ 	.word	0x00033420
        /*07b4*/ 	.short	0x010a
        /*07b6*/ 	.byte	0x3f
	.zero		1


	//   ....[56]....
        /*07b8*/ 	.word	0x00014960
        /*07bc*/ 	.word	0x00000006
        /*07c0*/ 	.word	0x00000000
        /*07c4*/ 	.short	0x010a
        /*07c6*/ 	.byte	0x3f
	.zero		1


	//   ....[57]....
        /*07c8*/ 	.word	0x00014990
        /*07cc*/ 	.word	0x00000007
        /*07d0*/ 	.word	0x00000000
        /*07d4*/ 	.short	0x010a
        /*07d6*/ 	.byte	0x3f
	.zero		1


	//   ....[58]....
        /*07d8*/ 	.word	0x000149e0
        /*07dc*/ 	.word	0x00000004
        /*07e0*/ 	.word	0x00033460
        /*07e4*/ 	.short	0x010a
        /*07e6*/ 	.byte	0x3f
	.zero		1


	//   ....[59]....
        /*07e8*/ 	.word	0x00014a30
        /*07ec*/ 	.word	0x00000003
        /*07f0*/ 	.word	0x00033460
        /*07f4*/ 	.short	0x010a
        /*07f6*/ 	.byte	0x3f
	.zero		1


	//   ....[60]....
        /*07f8*/ 	.word	0x00014a70
        /*07fc*/ 	.word	0x00000004
        /*0800*/ 	.word	0x00033480
        /*0804*/ 	.short	0x010a
        /*0806*/ 	.byte	0x3f
	.zero		1


	//   ....[61]....
        /*0808*/ 	.word	0x00014a90
        /*080c*/ 	.word	0x00000003
        /*0810*/ 	.word	0x00033480
        /*0814*/ 	.short	0x010a
        /*0816*/ 	.byte	0x3f
	.zero		1


	//   ....[62]....
        /*0818*/ 	.word	0x00014b00
        /*081c*/ 	.word	0x00000003
        /*0820*/ 	.word	0x00033400
        /*0824*/ 	.short	0x010a
        /*0826*/ 	.byte	0x3f
	.zero		1


	//   ....[63]....
        /*0828*/ 	.word	0x00014b50
        /*082c*/ 	.word	0x00000003
        /*0830*/ 	.word	0x00033430
        /*0834*/ 	.short	0x010a
        /*0836*/ 	.byte	0x3f
	.zero		1


	//   ....[64]....
        /*0838*/ 	.word	0x00014bb0
        /*083c*/ 	.word	0x0000000a
        /*0840*/ 	.word	0x00033430
        /*0844*/ 	.short	0x010a
        /*0846*/ 	.byte	0x3f
	.zero		1


	//   ....[65]....
        /*0848*/ 	.word	0x00014c10
        /*084c*/ 	.word	0x00000009
        /*0850*/ 	.word	0x00033450
        /*0854*/ 	.short	0x010a
        /*0856*/ 	.byte	0x3f
	.zero		1


	//   ....[66]....
        /*0858*/ 	.word	0x00014c70
        /*085c*/ 	.word	0x00000009
        /*0860*/ 	.word	0x00033430
        /*0864*/ 	.short	0x010a
        /*0866*/ 	.byte	0x3f
	.zero		1


	//   ....[67]....
        /*0868*/ 	.word	0x00014cd0
        /*086c*/ 	.word	0x00000008
        /*0870*/ 	.word	0x00033450
        /*0874*/ 	.short	0x010a
        /*0876*/ 	.byte	0x3f
	.zero		1


	//   ....[68]....
        /*0878*/ 	.word	0x00014d30
        /*087c*/ 	.word	0x00000005
        /*0880*/ 	.word	0x00033450
        /*0884*/ 	.short	0x010a
        /*0886*/ 	.byte	0x3f
	.zero		1


	//   ....[69]....
        /*0888*/ 	.word	0x00014e80
        /*088c*/ 	.word	0x00000004
        /*0890*/ 	.word	0x00033480
        /*0894*/ 	.short	0x010a
        /*0896*/ 	.byte	0x3f
	.zero		1


	//   ....[70]....
        /*0898*/ 	.word	0x00014ed0
        /*089c*/ 	.word	0x00000004
        /*08a0*/ 	.word	0x00033440
        /*08a4*/ 	.short	0x010a
        /*08a6*/ 	.byte	0x3f
	.zero		1


	//   ....[71]....
        /*08a8*/ 	.word	0x00014f30
        /*08ac*/ 	.word	0x00000003
        /*08b0*/ 	.word	0x00033420
        /*08b4*/ 	.short	0x010a
        /*08b6*/ 	.byte	0x3f
	.zero		1


	//   ....[72]....
        /*08b8*/ 	.word	0x00014f80
        /*08bc*/ 	.word	0x00000006
        /*08c0*/ 	.word	0x00033480
        /*08c4*/ 	.short	0x010a
        /*08c6*/ 	.byte	0x3f
	.zero		1


	//   ....[73]....
        /*08c8*/ 	.word	0x00014fd0
        /*08cc*/ 	.word	0x00000006
        /*08d0*/ 	.word	0x00033440
        /*08d4*/ 	.short	0x010a
        /*08d6*/ 	.byte	0x3f
	.zero		1


	//   ....[74]....
        /*08d8*/ 	.word	0x00015020
        /*08dc*/ 	.word	0x0000000c
        /*08e0*/ 	.word	0x00033470
        /*08e4*/ 	.short	0x010a
        /*08e6*/ 	.byte	0x3f
	.zero		1


	//   ....[75]....
        /*08e8*/ 	.word	0x00015070
        /*08ec*/ 	.word	0x0000000c
        /*08f0*/ 	.word	0x00033460
        /*08f4*/ 	.short	0x010a
        /*08f6*/ 	.byte	0x3f
	.zero		1


	//   ....[76]....
        /*08f8*/ 	.word	0x000150c0
        /*08fc*/ 	.word	0x00000000
        /*0900*/ 	.word	0x00033470
        /*0904*/ 	.short	0x010a
        /*0906*/ 	.byte	0x3f
	.zero		1


	//   ....[77]....
        /*0908*/ 	.word	0x00015110
        /*090c*/ 	.word	0x00000000
        /*0910*/ 	.word	0x00033460
        /*0914*/ 	.short	0x010a
        /*0916*/ 	.byte	0x3f
	.zero		1


	//   ....[78]....
        /*0918*/ 	.word	0x00015160
        /*091c*/ 	.word	0x00000000
        /*0920*/ 	.word	0x00033420
        /*0924*/ 	.short	0x010a
        /*0926*/ 	.byte	0x3f
	.zero		1


	//   ....[79]....
        /*0928*/ 	.word	0x00015300
        /*092c*/ 	.word	0x00000006
        /*0930*/ 	.word	0x00000000
        /*0934*/ 	.short	0x010a
        /*0936*/ 	.byte	0x3f
	.zero		1


	//   ....[80]....
        /*0938*/ 	.word	0x00015350
        /*093c*/ 	.word	0x00000007
        /*0940*/ 	.word	0x00000000
        /*0944*/ 	.short	0x010a
        /*0946*/ 	.byte	0x3f
	.zero		1


	//   ....[81]....
        /*0948*/ 	.word	0x000153a0
        /*094c*/ 	.word	0x00000004
        /*0950*/ 	.word	0x00033460
        /*0954*/ 	.short	0x010a
        /*0956*/ 	.byte	0x3f
	.zero		1


	//   ....[82]....
        /*0958*/ 	.word	0x000153f0
        /*095c*/ 	.word	0x00000003
        /*0960*/ 	.word	0x00033460
        /*0964*/ 	.short	0x010a
        /*0966*/ 	.byte	0x3f
	.zero		1


	//   ....[83]....
        /*0968*/ 	.word	0x00015440
        /*096c*/ 	.word	0x00000004
        /*0970*/ 	.word	0x00033480
        /*0974*/ 	.short	0x010a
        /*0976*/ 	.byte	0x3f
	.zero		1


	//----- nvinfo : EIATTR_NUM_MBARRIERS
	.align		4
.L_819:
        /*0978*/ 	.byte	0x03, 0x38
        /*097a*/ 	.short	0x0016


	//----- nvinfo : EIATTR_EXIT_INSTR_OFFSETS
	.align		4
        /*097c*/ 	.byte	0x04, 0x1c
        /*097e*/ 	.short	(.L_821 - .L_820)


	//   ....[0]....
.L_820:
        /*0980*/ 	.word	0x00000a50


	//   ....[1]....
        /*0984*/ 	.word	0x00010620


	//   ....[2]....
        /*0988*/ 	.word	0x00014ae0


	//----- nvinfo : EIATTR_MAX_THREADS
	.align		4
.L_821:
        /*098c*/ 	.byte	0x04, 0x05
        /*098e*/ 	.short	(.L_823 - .L_822)
.L_822:
        /*0990*/ 	.word	0x00000180
        /*0994*/ 	.word	0x00000001
        /*0998*/ 	.word	0x00000001


	//----- nvinfo : EIATTR_CRS_STACK_SIZE
	.align		4
.L_823:
        /*099c*/ 	.byte	0x04, 0x1e
        /*099e*/ 	.short	(.L_825 - .L_824)
.L_824:
        /*09a0*/ 	.word	0x00000000


	//----- nvinfo : EIATTR_CBANK_PARAM_SIZE
	.align		4
.L_825:
        /*09a4*/ 	.byte	0x03, 0x19
        /*09a6*/ 	.short	0x0bf0


	//----- nvinfo : EIATTR_PARAM_CBANK
	.align		4
        /*09a8*/ 	.byte	0x04, 0x0a
        /*09aa*/ 	.short	(.L_827 - .L_826)
	.align		4
.L_826:
        /*09ac*/ 	.word	index@(.nv.constant0._ZN7cutlass13device_kernelIN5flash11enable_sm90INS1_16FlashAttnFwdSm90INS1_25CollectiveMainloopFwdSm90ILi2EN4cute5tupleIJNS5_1CILi1EEES8_S8_EEENS6_IJNS7_ILi128EEENS7_ILi160EEENS7_ILi192EEEEEELi192ENS_12float_e4m3_tEfNS_4arch4Sm90ELb1ELb0ELb1ELb0ELb0ELb0ELb0ELb1ELb1ELb0ELb0ELb0EEENS1_21CollectiveEpilogueFwdINS6_IJSA_SC_SB_EEES9_NS_10bfloat16_tESG_Li256ELb0ELb0ELb0ELb1EEENS1_30DynamicPersistentTileSchedulerILi256ELi128ELb0ELb0ELb1EEEEEEEEEvNT_6ParamsE)
        /*09b0*/ 	.short	0x0210
        /*09b2*/ 	.short	0x0bf0


	//----- nvinfo : EIATTR_SW_WAR
	.align		4
.L_827:
        /*09b4*/ 	.byte	0x04, 0x36
        /*09b6*/ 	.short	(.L_829 - .L_828)
.L_828:
        /*09b8*/ 	.word	0x00000008
.L_829:


//--------------------- .nv.info._ZN7cutlass13device_kernelIN5flash11enable_sm90INS1_16FlashAttnFwdSm90INS1_25CollectiveMainloopFwdSm90ILi2EN4cute5tupleIJNS5_1CILi1EEES8_S8_EEENS6_IJNS7_ILi128EEENS7_ILi160EEENS7_ILi192EEEEEELi192ENS_12float_e4m3_tEfNS_4arch4Sm90ELb1ELb0ELb1ELb1ELb0ELb0ELb0ELb1ELb1ELb0ELb0ELb0EEENS1_21CollectiveEpilogueFwdINS6_IJSA_SC_SB_EEES9_NS_10bfloat16_tESG_Li256ELb1ELb0ELb0ELb1EEENS1_36VarlenDynamicPersistentTileSchedulerILi128ELi160ELi256ELi128ELb0ELb0ELb1ELb1ELb1ELb1EEEEEEEEEvNT_6ParamsE --------------------------
	.section	.nv.info._ZN7cutlass13device_kernelIN5flash11enable_sm90INS1_16FlashAttnFwdSm90INS1_25CollectiveMainloopFwdSm90ILi2EN4cute5tupleIJNS5_1CILi1EEES8_S8_EEENS6_IJNS7_ILi128EEENS7_ILi160EEENS7_ILi192EEEEEELi192ENS_12float_e4m3_tEfNS_4arch4Sm90ELb1ELb0ELb1ELb1ELb0ELb0ELb0ELb1ELb1ELb0ELb0ELb0EEENS1_21CollectiveEpilogueFwdINS6_IJSA_SC_SB_EEES9_NS_10bfloat16_tESG_Li256ELb1ELb0ELb0ELb1EEENS1_36VarlenDynamicPersistentTileSchedulerILi128ELi160ELi256ELi128ELb0ELb0ELb1ELb1ELb1ELb1EEEEEEEEEvNT_6ParamsE,"",@"SHT_CUDA_INFO"
	.sectionflags	@""
	.align	4


	//----- nvinfo : EIATTR_CUDA_API_VERSION
	.align		4
        /*0000*/ 	.byte	0x04, 0x37
        /*0002*/ 	.short	(.L_831 - .L_830)
.L_830:
        /*0004*/ 	.word	0x00000082


	//----- nvinfo : EIATTR_KPARAM_INFO
	.align		4
.L_831:
        /*0008*/ 	.byte	0x04, 0x17
        /*000a*/ 	.short	(.L_833 - .L_832)
.L_832:
        /*000c*/ 	.word	0x00000000
        /*0010*/ 	.short	0x0000
        /*0012*/ 	.short	0x0070
        /*0014*/ 	.byte	0x00, 0xf0, 0x01, 0x28


	//----- nvinfo : EIATTR_SPARSE_MMA_MASK
	.align		4
.L_833:
        /*0018*/ 	.byte	0x03, 0x50
        /*001a*/ 	.short	0x0000


	//----- nvinfo : EIATTR_MAXREG_COUNT
	.align		4
        /*001c*/ 	.byte	0x03, 0x1b
        /*001e*/ 	.short	0x00a8


	//----- nvinfo : EIATTR_NUM_BARRIERS
	.align		4
        /*0020*/ 	.byte	0x02, 0x4c
        /*0022*/ 	.byte	0x10
	.zero		1


	//----- nvinfo : EIATTR_EXTERNS
	.align		4
        /*0024*/ 	.byte	0x04, 0x0f
        /*0026*/ 	.short	(.L_835 - .L_834)


	//   ....[0]....
	.align		4
.L_834:
        /*0028*/ 	.word	index@(__assertfail)


	//----- nvinfo : EIATTR_ANNOTATIONS
	.align		4
.L_835:
        /*002c*/ 	.byte	0x04, 0x55
        /*002e*/ 	.short	(.L_837 - .L_836)


	//   ....[0]....
.L_836:
        /* <DEDUP_REMOVED lines=28> */


	//----- nvinfo : EIATTR_MERCURY_ISA_VERSION
	.align		4
.L_837:
        /*01d8*/ 	.byte	0x03, 0x5f
        /*01da*/ 	.short	0x0101


	//----- nvinfo : EIATTR_UNUSED_LOAD_BYTE_OFFSET
	.align		4
        /*01dc*/ 	.byte	0x04, 0x44
        /*01de*/ 	.short	(.L_839 - .L_838)


	//   ....[0]....
.L_838:
        /*01e0*/ 	.word	0x00000a70
        /*01e4*/ 	.word	0x0000fff0


	//   ....[1]....
        /*01e8*/ 	.word	0x0000e8b0
        /*01ec*/ 	.word	0x0000fff0


	//----- nvinfo : EIATTR_INT_WARP_WIDE_INSTR_OFFSETS
	.align		4
.L_839:
        /*01f0*/ 	.byte	0x04, 0x31
        /*01f2*/ 	.short	(.L_841 - .L_840)


	//   ....[0]....
.L_840:
        /*01f4*/ 	.word	0x00000160


	//   ....[1]....
        /*01f8*/ 	.word	0x000001a0


	//   ....[2]....
        /*01fc*/ 	.word	0x00000210


	//   ....[3]....
        /*0200*/ 	.word	0x00012c20


	//   ....[4]....
        /*0204*/ 	.word	0x00012cb0


	//   ....[5]....
        /*0208*/ 	.word	0x00013420


	//   ....[6]....
        /*020c*/ 	.word	0x00015770


	//   ....[7]....
        /*0210*/ 	.word	0x00015800


	//----- nvinfo : EIATTR_COOP_GROUP_MASK_REGIDS
	.align		4
.L_841:
        /*0214*/ 	.byte	0x04, 0x29
        /*0216*/ 	.short	(.L_843 - .L_842)


	//   ....[0]....
.L_842:
        /*0218*/ 	.word	0xffffffff


	//   ....[1]....
        /*021c*/ 	.word	0xffffffff


	//   ....[2]....
        /*0220*/ 	.word	0xffffffff


	//   ....[3]....
        /*0224*/ 	.word	0xffffffff


	//   ....[4]....
        /*0228*/ 	.word	0xffffffff


	//   ....[5]....
        /*022c*/ 	.word	0xffffffff


	//   ....[6]....
        /*0230*/ 	.word	0xffffffff


	//   ....[7]....
        /*0234*/ 	.word	0xffffffff


	//   ....[8]....
        /*0238*/ 	.word	0xffffffff


	//   ....[9]....
        /*023c*/ 	.word	0xffffffff


	//   ....[10]....
        /*0240*/ 	.word	0xffffffff


	//   ....[11]....
        /*0244*/ 	.word	0xffffffff


	//   ....[12]....
        /*0248*/ 	.word	0xffffffff


	//   ....[13]....
        /*024c*/ 	.word	0xffffffff


	//   ....[14]....
        /*0250*/ 	.word	0xffffffff


	//   ....[15]....
        /*0254*/ 	.word	0xffffffff


	//   ....[16]....
        /*0258*/ 	.word	0xffffffff


	//   ....[17]....
        /*025c*/ 	.word	0xffffffff


	//   ....[18]....
        /*0260*/ 	.word	0xffffffff


	//   ....[19]....
        /*0264*/ 	.word	0xffffffff


	//   ....[20]....
        /*0268*/ 	.word	0xffffffff


	//   ....[21]....
        /*026c*/ 	.word	0xffffffff


	//   ....[22]....
        /*0270*/ 	.word	0xffffffff


	//   ....[23]....
        /*0274*/ 	.word	0xffffffff


	//   ....[24]....
        /*0278*/ 	.word	0xffffffff


	//   ....[25]....
        /*027c*/ 	.word	0xffffffff


	//   ....[26]....
        /*0280*/ 	.word	0xffffffff


	//   ....[27]....
        /*0284*/ 	.word	0xffffffff


	//   ....[28]....
        /*0288*/ 	.word	0xffffffff


	//   ....[29]....
        /*028c*/ 	.word	0xffffffff


	//   ....[30]....
        /*0290*/ 	.word	0xffffffff


	//   ....[31]....
        /*0294*/ 	.word	0xffffffff


	//   ....[32]....
        /*0298*/ 	.word	0xffffffff


	//   ....[33]....
        /*029c*/ 	.word	0xffffffff


	//   ....[34]....
        /*02a0*/ 	.word	0xffffffff


	//   ....[35]....
        /*02a4*/ 	.word	0xffffffff


	//   ....[36]....
        /*02a8*/ 	.word	0xffffffff


	//   ....[37]....
        /*02ac*/ 	.word	0xffffffff


	//   ....[38]....
        /*02b0*/ 	.word	0xffffffff


	//   ....[39]....
        /*02b4*/ 	.word	0xffffffff


	//   ....[40]....
        /*02b8*/ 	.word	0xffffffff


	//   ....[41]....
        /*02bc*/ 	.word	0xffffffff


	//   ....[42]....
        /*02c0*/ 	.word	0xffffffff


	//   ....[43]....
        /*02c4*/ 	.word	0xffffffff


	//   ....[44]....
        /*02c8*/ 	.word	0xffffffff


	//   ....[45]....
        /*02cc*/ 	.word	0xffffffff


	//   ....[46]....
        /*02d0*/ 	.word	0xffffffff


	//   ....[47]....
        /*02d4*/ 	.word	0xffffffff


	//   ....[48]....
        /*02d8*/ 	.word	0xffffffff


	//   ....[49]....
        /*02dc*/ 	.word	0xffffffff


	//   ....[50]....
        /*02e0*/ 	.word	0xffffffff


	//   ....[51]....
        /*02e4*/ 	.word	0xffffffff


	//   ....[52]....
        /*02e8*/ 	.word	0xffffffff


	//   ....[53]....
        /*02ec*/ 	.word	0xffffffff


	//   ....[54]....
        /*02f0*/ 	.word	0xffffffff


	//   ....[55]....
        /*02f4*/ 	.word	0xffffffff


	//   ....[56]....
        /*02f8*/ 	.word	0xffffffff


	//   ....[57]....
        /*02fc*/ 	.word	0xffffffff


	//   ....[58]....
        /*0300*/ 	.word	0xffffffff


	//   ....[59]....
        /*0304*/ 	.word	0xffffffff


	//   ....[60]....
        /*0308*/ 	.word	0xffffffff


	//   ....[61]....
        /*030c*/ 	.word	0xffffffff


	//   ....[62]....
        /*0310*/ 	.word	0xffffffff


	//   ....[63]....
        /*0314*/ 	.word	0xffffffff


	//   ....[64]....
        /*0318*/ 	.word	0xffffffff


	//   ....[65]....
        /*031c*/ 	.word	0xffffffff


	//   ....[66]....
        /*0320*/ 	.word	0xffffffff


	//   ....[67]....
        /*0324*/ 	.word	0xffffffff


	//   ....[68]....
        /*0328*/ 	.word	0xffffffff


	//   ....[69]....
        /*032c*/ 	.word	0xffffffff


	//   ....[70]....
        /*0330*/ 	.word	0xffffffff


	//   ....[71]....
        /*0334*/ 	.word	0xffffffff


	//   ....[72]....
        /*0338*/ 	.word	0xffffffff


	//   ....[73]....
        /*033c*/ 	.word	0xffffffff


	//   ....[74]....
        /*0340*/ 	.word	0xffffffff


	//   ....[75]....
        /*0344*/ 	.word	0xffffffff


	//   ....[76]....
        /*0348*/ 	.word	0xffffffff


	//   ....[77]....
        /*034c*/ 	.word	0xffffffff


	//   ....[78]....
        /*0350*/ 	.word	0xffffffff


	//   ....[79]....
        /*0354*/ 	.word	0xffffffff


	//   ....[80]....
        /*0358*/ 	.word	0xffffffff


	//   ....[81]....
        /*035c*/ 	.word	0xffffffff


	//   ....[82]....
        /*0360*/ 	.word	0xffffffff


	//   ....[83]....
        /*0364*/ 	.word	0xffffffff


	//   ....[84]....
        /*0368*/ 	.word	0xffffffff


	//   ....[85]....
        /*036c*/ 	.word	0xffffffff


	//   ....[86]....
        /*0370*/ 	.word	0xffffffff


	//   ....[87]....
        /*0374*/ 	.word	0xffffffff


	//   ....[88]....
        /*0378*/ 	.word	0xffffffff


	//   ....[89]....
        /*037c*/ 	.word	0xffffffff


	//   ....[90]....
        /*0380*/ 	.word	0xffffffff


	//   ....[91]....
        /*0384*/ 	.word	0xffffffff


	//   ....[92]....
        /*0388*/ 	.word	0xffffffff


	//   ....[93]....
        /*038c*/ 	.word	0xffffffff


	//   ....[94]....
        /*0390*/ 	.word	0xffffffff


	//   ....[95]....
        /*0394*/ 	.word	0xffffffff


	//   ....[96]....
        /*0398*/ 	.word	0xffffffff


	//   ....[97]....
        /*039c*/ 	.word	0xffffffff


	//   ....[98]....
        /*03a0*/ 	.word	0xffffffff


	//   ....[99]....
        /*03a4*/ 	.word	0xffffffff


	//   ....[100]....
        /*03a8*/ 	.word	0xffffffff


	//   ....[101]....
        /*03ac*/ 	.word	0xffffffff


	//   ....[102]....
        /*03b0*/ 	.word	0xffffffff


	//   ....[103]....
        /*03b4*/ 	.word	0xffffffff


	//   ....[104]....
        /*03b8*/ 	.word	0xffffffff


	//   ....[105]....
        /*03bc*/ 	.word	0xffffffff


	//   ....[106]....
        /*03c0*/ 	.word	0xffffffff


	//   ....[107]....
        /*03c4*/ 	.word	0x0500000f


	//   ....[108]....
        /*03c8*/ 	.word	0x0500000f


	//----- nvinfo : EIATTR_COOP_GROUP_INSTR_OFFSETS
	.align		4
.L_843:
        /*03cc*/ 	.byte	0x04, 0x28
        /*03ce*/ 	.short	(.L_845 - .L_844)


	//   ....[0]....
.L_844:
        /*03d0*/ 	.word	0x00000070


	//   ....[1]....
        /*03d4*/ 	.word	0x00000170


	//   ....[2]....
        /*03d8*/ 	.word	0x000001c0


	//   ....[3]....
        /*03dc*/ 	.word	0x000003f0


	//   ....[4]....
        /*03e0*/ 	.word	0x00000550


	//   ....[5]....
        /*03e4*/ 	.word	0x00000670


	//   ....[6]....
        /*03e8*/ 	.word	0x000007d0


	//   ....[7]....
        /*03ec*/ 	.word	0x000016c0


	//   ....[8]....
        /*03f0*/ 	.word	0x00003b20


	//   ....[9]....
        /*03f4*/ 	.word	0x00003b80


	//   ....[10]....
        /*03f8*/ 	.word	0x000048a0


	//   ....[11]....
        /*03fc*/ 	.word	0x00004990


	//   ....[12]....
        /*0400*/ 	.word	0x00007dc0


	//   ....[13]....
        /*0404*/ 	.word	0x00007e70


	//   ....[14]....
        /*0408*/ 	.word	0x00008b80


	//   ....[15]....
        /*040c*/ 	.word	0x00008c00


	//   ....[16]....
        /*0410*/ 	.word	0x0000c110


	//   ....[17]....
        /*0414*/ 	.word	0x0000c160


	//   ....[18]....
        /*0418*/ 	.word	0x0000c1c0


	//   ....[19]....
        /*041c*/ 	.word	0x0000c1d0


	//   ....[20]....
        /*0420*/ 	.word	0x0000df60


	//   ....[21]....
        /*0424*/ 	.word	0x0000df70


	//   ....[22]....
        /*0428*/ 	.word	0x0000dfa0


	//   ....[23]....
        /*042c*/ 	.word	0x0000dfb0


	//   ....[24]....
        /*0430*/ 	.word	0x0000f460


	//   ....[25]....
        /*0434*/ 	.word	0x0000f490


	//   ....[26]....
        /*0438*/ 	.word	0x0000f4c0


	//   ....[27]....
        /*043c*/ 	.word	0x0000f4f0


	//   ....[28]....
        /*0440*/ 	.word	0x0000f510


	//   ....[29]....
        /*0444*/ 	.word	0x0000f520


	//   ....[30]....
        /*0448*/ 	.word	0x0000f530


	//   ....[31]....
        /*044c*/ 	.word	0x0000f540


	//   ....[32]....
        /*0450*/ 	.word	0x0000f550


	//   ....[33]....
        /*0454*/ 	.word	0x0000f580


	//   ....[34]....
        /*0458*/ 	.word	0x0000f5b0


	//   ....[35]....
        /*045c*/ 	.word	0x0000f5c0


	//   ....[36]....
        /*0460*/ 	.word	0x0000f5d0


	//   ....[37]....
        /*0464*/ 	.word	0x0000f600


	//   ....[38]....
        /*0468*/ 	.word	0x0000f630


	//   ....[39]....
        /*046c*/ 	.word	0x0000f640


	//   ....[40]....
        /*0470*/ 	.word	0x0000f6a0


	//   ....[41]....
        /*0474*/ 	.word	0x0000f6b0


	//   ....[42]....
        /*0478*/ 	.word	0x0000f6c0


	//   ....[43]....
        /*047c*/ 	.word	0x0000f6f0


	//   ....[44]....
        /*0480*/ 	.word	0x0000f720


	//   ....[45]....
        /*0484*/ 	.word	0x0000f730


	//   ....[46]....
        /*0488*/ 	.word	0x0000f740


	//   ....[47]....
        /*048c*/ 	.word	0x0000f750


	//   ....[48]....
        /*0490*/ 	.word	0x0000f760


	//   ....[49]....
        /*0494*/ 	.word	0x0000f770


	//   ....[50]....
        /*0498*/ 	.word	0x0000f780


	//   ....[51]....
        /*049c*/ 	.word	0x0000f790


	//   ....[52]....
        /*04a0*/ 	.word	0x0000f7a0


	//   ....[53]....
        /*04a4*/ 	.word	0x0000f7d0


	//   ....[54]....
        /*04a8*/ 	.word	0x0000f800


	//   ....[55]....
        /*04ac*/ 	.word	0x0000f810


	//   ....[56]....
        /*04b0*/ 	.word	0x0000f820


	//   ....[57]....
        /*04b4*/ 	.word	0x0000f840


	//   ....[58]....
        /*04b8*/ 	.word	0x0000f870


	//   ....[59]....
        /*04bc*/ 	.word	0x0000f880


	//   ....[60]....
        /*04c0*/ 	.word	0x0000f890


	//   ....[61]....
        /*04c4*/ 	.word	0x0000f8a0


	//   ....[62]....
        /*04c8*/ 	.word	0x0000f8b0


	//   ....[63]....
        /*04cc*/ 	.word	0x0000f8c0


	//   ....[64]....
        /*04d0*/ 	.word	0x0000f8d0


	//   ....[65]....
        /*04d4*/ 	.word	0x0000f8e0


	//   ....[66]....
        /*04d8*/ 	.word	0x0000f8f0


	//   ....[67]....
        /*04dc*/ 	.word	0x0000f900


	//   ....[68]....
        /*04e0*/ 	.word	0x0000f920


	//   ....[69]....
        /*04e4*/ 	.word	0x0000f950


	//   ....[70]....
        /*04e8*/ 	.word	0x0000f980


	//   ....[71]....
        /*04ec*/ 	.word	0x0000f990


	//   ....[72]....
        /*04f0*/ 	.word	0x000117c0


	//   ....[73]....
        /*04f4*/ 	.word	0x000119a0


	//   ....[74]....
        /*04f8*/ 	.word	0x000119d0


	//   ....[75]....
        /*04fc*/ 	.word	0x00011a00


	//   ....[76]....
        /*0500*/ 	.word	0x00011a40


	//   ....[77]....
        /*0504*/ 	.word	0x00011a70


	//   ....[78]....
        /*0508*/ 	.word	0x00011ab0


	//   ....[79]....
        /*050c*/ 	.word	0x00011c40


	//   ....[80]....
        /*0510*/ 	.word	0x00011c70


	//   ....[81]....
        /*0514*/ 	.word	0x00011ca0


	//   ....[82]....
        /*0518*/ 	.word	0x00011cd0


	//   ....[83]....
        /*051c*/ 	.word	0x00011d00


	//   ....[84]....
        /*0520*/ 	.word	0x00011d40


	//   ....[85]....
        /*0524*/ 	.word	0x00011de0


	//   ....[86]....
        /*0528*/ 	.word	0x00011e70


	//   ....[87]....
        /*052c*/ 	.word	0x00011f20


	//   ....[88]....
        /*0530*/ 	.word	0x00013580


	//   ....[89]....
        /*0534*/ 	.word	0x00016730


	//   ....[90]....
        /*0538*/ 	.word	0x00016760


	//   ....[91]....
        /*053c*/ 	.word	0x00016790


	//   ....[92]....
        /*0540*/ 	.word	0x000167c0


	//   ....[93]....
        /*0544*/ 	.word	0x000167f0


	//   ....[94]....
        /*0548*/ 	.word	0x00016800


	//   ....[95]....
        /*054c*/ 	.word	0x00016840


	//   ....[96]....
        /*0550*/ 	.word	0x00016850


	//   ....[97]....
        /*0554*/ 	.word	0x00016990


	//   ....[98]....
        /*0558*/ 	.word	0x000169c0


	//   ....[99]....
        /*055c*/ 	.word	0x000169f0


	//   ....[100]....
        /*0560*/ 	.word	0x00016a20


	//   ....[101]....
        /*0564*/ 	.word	0x00016a50


	//   ....[102]....
        /*0568*/ 	.word	0x00016a90


	//   ....[103]....
        /*056c*/ 	.word	0x00016b30


	//   ....[104]....
        /*0570*/ 	.word	0x00016bc0


	//   ....[105]....
        /*0574*/ 	.word	0x00016c70


	//   ....[106]....
        /*0578*/ 	.word	0x000172c0


	//   ....[107]....
        /*057c*/ 	.word	0x000178a0


	//   ....[108]....
        /*0580*/ 	.word	0x00017d10


	//----- nvinfo : EIATTR_REG_RECONFIG
	.align		4
.L_845:
        /*0584*/ 	.byte	0x01, 0x54
	.zero		2


	//----- nvinfo : EIATTR_SYSCALL_OFFSETS
	.align		4
        /*0588*/ 	.byte	0x04, 0x46
        /*058a*/ 	.short	(.L_847 - .L_846)


	//   ....[0]....
.L_846:
        /*058c*/ 	.word	0x000018a0


	//   ....[1]....
        /*0590*/ 	.word	0x00012e50


	//   ....[2]....
        /*0594*/ 	.word	0x00012f90


	//   ....[3]....
        /*0598*/ 	.word	0x000130d0


	//   ....[4]....
        /*059c*/ 	.word	0x000131f0


	//----- nvinfo : EIATTR_MBARRIER_INSTR_OFFSETS
	.align		4
.L_847:
        /*05a0*/ 	.byte	0x04, 0x39
        /*05a2*/ 	.short	(.L_849 - .L_848)


	//   ....[0]....
.L_848:
        /*05a4*/ 	.word	0x000002a0
        /*05a8*/ 	.word	0x000000ff
        /*05ac*/ 	.word	0x00033400
        /*05b0*/ 	.short	0x0100
        /*05b2*/ 	.byte	0x08
	.zero		1


	//   ....[1]....
        /*05b4*/ 	.word	0x000002b0
        /*05b8*/ 	.word	0x000000ff
        /*05bc*/ 	.word	0x00033420
        /*05c0*/ 	.short	0x0100
        /*05c2*/ 	.byte	0x08
	.zero		1


	//   ....[2]....
        /*05c4*/ 	.word	0x000003a0
        /*05c8*/ 	.word	0x000000ff
        /*05cc*/ 	.word	0x00033430
        /*05d0*/ 	.short	0x0100
        /*05d2*/ 	.byte	0x08
	.zero		1


	//   ....[3]....
        /*05d4*/ 	.word	0x000003b0
        /*05d8*/ 	.word	0x000000ff
        /*05dc*/ 	.word	0x00033440
        /*05e0*/ 	.short	0x0100
        /*05e2*/ 	.byte	0x08
	.zero		1


	//   ....[4]....
        /*05e4*/ 	.word	0x000003c0
        /*05e8*/ 	.word	0x000000ff
        /*05ec*/ 	.word	0x00033438
        /*05f0*/ 	.short	0x0100
        /*05f2*/ 	.byte	0x08
	.zero		1


	//   ....[5]....
        /*05f4*/ 	.word	0x000003d0
        /*05f8*/ 	.word	0x000000ff
        /*05fc*/ 	.word	0x00033448
        /*0600*/ 	.short	0x0100
        /*0602*/ 	.byte	0x08
	.zero		1


	//   ....[6]....
        /*0604*/ 	.word	0x00000500
        /*0608*/ 	.word	0x000000ff
        /*060c*/ 	.word	0x00033450
        /*0610*/ 	.short	0x0100
        /*0612*/ 	.byte	0x08
	.zero		1


	//   ....[7]....
        /*0614*/ 	.word	0x00000510
        /*0618*/ 	.word	0x000000ff
        /*061c*/ 	.word	0x00033460
        /*0620*/ 	.short	0x0100
        /*0622*/ 	.byte	0x08
	.zero		1


	//   ....[8]....
        /*0624*/ 	.word	0x00000520
        /*0628*/ 	.word	0x000000ff
        /*062c*/ 	.word	0x00033458
        /*0630*/ 	.short	0x0100
        /*0632*/ 	.byte	0x08
	.zero		1


	//   ....[9]....
        /*0634*/ 	.word	0x00000530
        /*0638*/ 	.word	0x000000ff
        /*063c*/ 	.word	0x00033468
        /*0640*/ 	.short	0x0100
        /*0642*/ 	.byte	0x08
	.zero		1


	//   ....[10]....
        /*0644*/ 	.word	0x00000620
        /*0648*/ 	.word	0x000000ff
        /*064c*/ 	.word	0x00033470
        /*0650*/ 	.short	0x0100
        /*0652*/ 	.byte	0x06
	.zero		1


	//   ....[11]....
        /*0654*/ 	.word	0x00000630
        /*0658*/ 	.word	0x000000ff
        /*065c*/ 	.word	0x00033480
        /*0660*/ 	.short	0x0100
        /*0662*/ 	.byte	0x06
	.zero		1


	//   ....[12]....
        /*0664*/ 	.word	0x00000640
        /*0668*/ 	.word	0x000000ff
        /*066c*/ 	.word	0x00033478
        /*0670*/ 	.short	0x0100
        /*0672*/ 	.byte	0x06
	.zero		1


	//   ....[13]....
        /*0674*/ 	.word	0x00000650
        /*0678*/ 	.word	0x000000ff
        /*067c*/ 	.word	0x00033488
        /*0680*/ 	.short	0x0100
        /*0682*/ 	.byte	0x06
	.zero		1


	//   ....[14]....
        /*0684*/ 	.word	0x00000780
        /*0688*/ 	.word	0x000000ff
        /*068c*/ 	.word	0x00033490
        /*0690*/ 	.short	0x0100
        /*0692*/ 	.byte	0x08
	.zero		1


	//   ....[15]....
        /*0694*/ 	.word	0x00000790
        /*0698*/ 	.word	0x000000ff
        /*069c*/ 	.word	0x000334a0
        /*06a0*/ 	.short	0x0100
        /*06a2*/ 	.byte	0x08
	.zero		1


	//   ....[16]....
        /*06a4*/ 	.word	0x000007a0
        /*06a8*/ 	.word	0x000000ff
        /*06ac*/ 	.word	0x00033498
        /*06b0*/ 	.short	0x0100
        /*06b2*/ 	.byte	0x08
	.zero		1


	//   ....[17]....
        /*06b4*/ 	.word	0x000007b0
        /*06b8*/ 	.word	0x000000ff
        /*06bc*/ 	.word	0x000334a8
        /*06c0*/ 	.short	0x0100
        /*06c2*/ 	.byte	0x08
	.zero		1


	//   ....[18]....
        /*06c4*/ 	.word	0x000008e0
        /*06c8*/ 	.word	0x000000ff
        /*06cc*/ 	.word	0x000334b0
        /*06d0*/ 	.short	0x0100
        /*06d2*/ 	.byte	0x08
	.zero		1


	//   ....[19]....
        /*06d4*/ 	.word	0x000008f0
        /*06d8*/ 	.word	0x000000ff
        /*06dc*/ 	.word	0x000334c0
        /*06e0*/ 	.short	0x0100
        /*06e2*/ 	.byte	0x08
	.zero		1


	//   ....[20]....
        /*06e4*/ 	.word	0x00000900
        /*06e8*/ 	.word	0x000000ff
        /*06ec*/ 	.word	0x000334b8
        /*06f0*/ 	.short	0x0100
        /*06f2*/ 	.byte	0x08
	.zero		1


	//   ....[21]....
        /*06f4*/ 	.word	0x00000910
        /*06f8*/ 	.word	0x000000ff
        /*06fc*/ 	.word	0x000334c8
        /*0700*/ 	.short	0x0100
        /*0702*/ 	.byte	0x08
	.zero		1


	//   ....[22]....
        /*0704*/ 	.word	0x00001bd0
        /*0708*/ 	.word	0x000000ff
        /*070c*/ 	.word	0x00033400
        /*0710*/ 	.short	0x010a
        /*0712*/ 	.byte	0x29
	.zero		1


	//   ....[23]....
        /*0714*/ 	.word	0x00001c70
        /*0718*/ 	.word	0x00000002
        /*071c*/ 	.word	0x00033430
        /*0720*/ 	.short	0x010a
        /*0722*/ 	.byte	0x3f
	.zero		1


	//   ....[24]....
        /*0724*/ 	.word	0x00001ce0
        /*0728*/ 	.word	0x00000002
        /*072c*/ 	.word	0x00033430
        /*0730*/ 	.short	0x010a
        /*0732*/ 	.byte	0x3f
	.zero		1


	//   ....[25]....
        /*0734*/ 	.word	0x00003600
        /*0738*/ 	.word	0x00000002
        /*073c*/ 	.word	0x00000000
        /*0740*/ 	.short	0x0101
        /*0742*/ 	.byte	0x3f
	.zero		1


	//   ....[26]....
        /*0744*/ 	.word	0x00006020
        /*0748*/ 	.word	0x000000ff
        /*074c*/ 	.word	0x00033430
        /*0750*/ 	.short	0x010a
        /*0752*/ 	.byte	0x06
	.zero		1


	//   ....[27]....
        /*0754*/ 	.word	0x00006060
        /*0758*/ 	.word	0x000000ff
        /*075c*/ 	.word	0x00033430
        /*0760*/ 	.short	0x010a
        /*0762*/ 	.byte	0x06
	.zero		1


	//   ....[28]....
        /*0764*/ 	.word	0x00006c80
        /*0768*/ 	.word	0x000000ff
        /*076c*/ 	.word	0x00033450
        /*0770*/ 	.short	0x010a
        /*0772*/ 	.byte	0x06
	.zero		1


	//   ....[29]....
        /*0774*/ 	.word	0x00006cc0
        /*0778*/ 	.word	0x000000ff
        /*077c*/ 	.word	0x00033450
        /*0780*/ 	.short	0x010a
        /*0782*/ 	.byte	0x06
	.zero		1


	//   ....[30]....
        /*0784*/ 	.word	0x00009690
        /*0788*/ 	.word	0x00000002
        /*078c*/ 	.word	0x00000000
        /*0790*/ 	.short	0x0101
        /*0792*/ 	.byte	0x3f
	.zero		1


	//   ....[31]....
        /*0794*/ 	.word	0x00009aa0
        /*0798*/ 	.word	0x000000ff
        /*079c*/ 	.word	0x00000000
        /*07a0*/ 	.short	0x0101
        /*07a2*/ 	.byte	0x06
	.zero		1


	//   ....[32]....
        /*07a4*/ 	.word	0x0000a3f0
        /*07a8*/ 	.word	0x000000ff
        /*07ac*/ 	.word	0x00033430
        /*07b0*/ 	.short	0x010a
        /*07b2*/ 	.byte	0x06
	.zero		1


	//   ....[33]....
        /*07b4*/ 	.word	0x0000a430
        /*07b8*/ 	.word	0x000000ff
        /*07bc*/ 	.word	0x00033430
        /*07c0*/ 	.short	0x010a
        /*07c2*/ 	.byte	0x06
	.zero		1


	//   ....[34]....
        /*07c4*/ 	.word	0x0000b050
        /*07c8*/ 	.word	0x000000ff
        /*07cc*/ 	.word	0x00033450
        /*07d0*/ 	.short	0x010a
        /*07d2*/ 	.byte	0x06
	.zero		1


	//   ....[35]....
        /*07d4*/ 	.word	0x0000b090
        /*07d8*/ 	.word	0x000000ff
        /*07dc*/ 	.word	0x00033450
        /*07e0*/ 	.short	0x010a
        /*07e2*/ 	.byte	0x06
	.zero		1


	//   ....[36]....
        /*07e4*/ 	.word	0x0000d060
        /*07e8*/ 	.word	0x00000002
        /*07ec*/ 	.word	0x00000000
        /*07f0*/ 	.short	0x0101
        /*07f2*/ 	.byte	0x3f
	.zero		1


	//   ....[37]....
        /*07f4*/ 	.word	0x0000d370
        /*07f8*/ 	.word	0x000000ff
        /*07fc*/ 	.word	0x00000000
        /*0800*/ 	.short	0x0101
        /*0802*/ 	.byte	0x06
	.zero		1


	//   ....[38]....
        /*0804*/ 	.word	0x0000dbf0
        /*0808*/ 	.word	0x000000ff
        /*080c*/ 	.word	0x00033450
        /*0810*/ 	.short	0x010a
        /*0812*/ 	.byte	0x09
	.zero		1


	//   ....[39]....
        /*0814*/ 	.word	0x0000dc30
        /*0818*/ 	.word	0x000000ff
        /*081c*/ 	.word	0x00033450
        /*0820*/ 	.short	0x010a
        /*0822*/ 	.byte	0x09
	.zero		1


	//   ....[40]....
        /*0824*/ 	.word	0x0000e460
        /*0828*/ 	.word	0x000000ff
        /*082c*/ 	.word	0x00000000
        /*0830*/ 	.short	0x0101
        /*0832*/ 	.byte	0x04
	.zero		1


	//   ....[41]....
        /*0834*/ 	.word	0x00010580
        /*0838*/ 	.word	0x00000003
        /*083c*/ 	.word	0x00000000
        /*0840*/ 	.short	0x0101
        /*0842*/ 	.byte	0x3f
	.zero		1


	//   ....[42]....
        /*0844*/ 	.word	0x000137d0
        /*0848*/ 	.word	0x00000004
        /*084c*/ 	.word	0x00033480
        /*0850*/ 	.short	0x010a
        /*0852*/ 	.byte	0x3f
	.zero		1


	//   ....[43]....
        /*0854*/ 	.word	0x00013a20
        /*0858*/ 	.word	0x00000004
        /*085c*/ 	.word	0x00033440
        /*0860*/ 	.short	0x010a
        /*0862*/ 	.byte	0x3f
	.zero		1


	//   ....[44]....
        /*0864*/ 	.word	0x00013ed0
        /*0868*/ 	.word	0x000000ff
        /*086c*/ 	.word	0x00033420
        /*0870*/ 	.short	0x010a
        /*0872*/ 	.byte	0x29
	.zero		1


	//   ....[45]....
        /*0874*/ 	.word	0x000141a0
        /*0878*/ 	.word	0x00000006
        /*087c*/ 	.word	0x00033480
        /*0880*/ 	.short	0x010a
        /*0882*/ 	.byte	0x3f
	.zero		1


	//   ....[46]....
        /*0884*/ 	.word	0x00014600
        /*0888*/ 	.word	0x00000006
        /*088c*/ 	.word	0x00033440
        /*0890*/ 	.short	0x010a
        /*0892*/ 	.byte	0x3f
	.zero		1


	//   ....[47]....
        /*0894*/ 	.word	0x00014ab0
        /*0898*/ 	.word	0x0000000c
        /*089c*/ 	.word	0x00033470
        /*08a0*/ 	.short	0x010a
        /*08a2*/ 	.byte	0x3f
	.zero		1


	//   ....[48]....
        /*08a4*/ 	.word	0x00014b20
        /*08a8*/ 	.word	0x0000000c
        /*08ac*/ 	.word	0x00033460
        /*08b0*/ 	.short	0x010a
        /*08b2*/ 	.byte	0x3f
	.zero		1


	//   ....[49]....
        /*08b4*/ 	.word	0x000156b0
        /*08b8*/ 	.word	0x0000000c
        /*08bc*/ 	.word	0x00033450
        /*08c0*/ 	.short	0x0101
        /*08c2*/ 	.byte	0x3f
	.zero		1


	//   ....[50]....
        /*08c4*/ 	.word	0x00015720
        /*08c8*/ 	.word	0x0000000c
        /*08cc*/ 	.word	0x00000000
        /*08d0*/ 	.short	0x0101
        /*08d2*/ 	.byte	0x3f
	.zero		1


	//   ....[51]....
        /*08d4*/ 	.word	0x000158f0
        /*08d8*/ 	.word	0x00000000
        /*08dc*/ 	.word	0x00033470
        /*08e0*/ 	.short	0x010a
        /*08e2*/ 	.byte	0x3f
	.zero		1


	//   ....[52]....
        /*08e4*/ 	.word	0x00015960
        /*08e8*/ 	.word	0x00000000
        /*08ec*/ 	.word	0x00033460
        /*08f0*/ 	.short	0x010a
        /*08f2*/ 	.byte	0x3f
	.zero		1


	//   ....[53]....
        /*08f4*/ 	.word	0x00016460
        /*08f8*/ 	.word	0x00000000
        /*08fc*/ 	.word	0x00033450
        /*0900*/ 	.short	0x0101
        /*0902*/ 	.byte	0x3f
	.zero		1


	//   ....[54]....
        /*0904*/ 	.word	0x000164e0
        /*0908*/ 	.word	0x00000002
        /*090c*/ 	.word	0x00000000
        /*0910*/ 	.short	0x0101
        /*0912*/ 	.byte	0x3f
	.zero		1


	//   ....[55]....
        /*0914*/ 	.word	0x00017240
        /*0918*/ 	.word	0x00000000
        /*091c*/ 	.word	0x00033420
        /*0920*/ 	.short	0x010a
        /*0922*/ 	.byte	0x3f
	.zero		1


	//   ....[56]....
        /*0924*/ 	.word	0x00017430
        /*0928*/ 	.word	0x00000006
        /*092c*/ 	.word	0x00000000
        /*0930*/ 	.short	0x010a
        /*0932*/ 	.byte	0x3f
	.zero		1


	//   ....[57]....
        /*0934*/ 	.word	0x00017460
        /*0938*/ 	.word	0x00000007
        /*093c*/ 	.word	0x00000000
        /*0940*/ 	.short	0x010a
        /*0942*/ 	.byte	0x3f
	.zero		1


	//   ....[58]....
        /*0944*/ 	.word	0x000174b0
        /*0948*/ 	.word	0x00000004
        /*094c*/ 	.word	0x00033460
        /*0950*/ 	.short	0x010a
        /*0952*/ 	.byte	0x3f
	.zero		1


	//   ....[59]....
        /*0954*/ 	.word	0x00017500
        /*0958*/ 	.word	0x00000003
        /*095c*/ 	.word	0x00033460
        /*0960*/ 	.short	0x010a
        /*0962*/ 	.byte	0x3f
	.zero		1


	//   ....[60]....
        /*0964*/ 	.word	0x00017540
        /*0968*/ 	.word	0x00000004
        /*096c*/ 	.word	0x00033480
        /*0970*/ 	.short	0x010a
        /*0972*/ 	.byte	0x3f
	.zero		1


	//   ....[61]....
        /*0974*/ 	.word	0x00017560
        /*0978*/ 	.word	0x00000003
        /*097c*/ 	.word	0x00033480
        /*0980*/ 	.short	0x010a
        /*0982*/ 	.byte	0x3f
	.zero		1


	//   ....[62]....
        /*0984*/ 	.word	0x000175d0
        /*0988*/ 	.word	0x00000003
        /*098c*/ 	.word	0x00033400
        /*0990*/ 	.short	0x010a
        /*0992*/ 	.byte	0x3f
	.zero		1


	//   ....[63]....
        /*0994*/ 	.word	0x00017620
        /*0998*/ 	.word	0x00000002
        /*099c*/ 	.word	0x00033430
        /*09a0*/ 	.short	0x010a
        /*09a2*/ 	.byte	0x3f
	.zero		1


	//   ....[64]....
        /*09a4*/ 	.word	0x00017680
        /*09a8*/ 	.word	0x00000007
        /*09ac*/ 	.word	0x00033430
        /*09b0*/ 	.short	0x010a
        /*09b2*/ 	.byte	0x3f
	.zero		1


	//   ....[65]....
        /*09b4*/ 	.word	0x000176e0
        /*09b8*/ 	.word	0x00000007
        /*09bc*/ 	.word	0x00033450
        /*09c0*/ 	.short	0x010a
        /*09c2*/ 	.byte	0x3f
	.zero		1


	//   ....[66]....
        /*09c4*/ 	.word	0x00017740
        /*09c8*/ 	.word	0x00000007
        /*09cc*/ 	.word	0x00033430
        /*09d0*/ 	.short	0x010a
        /*09d2*/ 	.byte	0x3f
	.zero		1


	//   ....[67]....
        /*09d4*/ 	.word	0x000177a0
        /*09d8*/ 	.word	0x00000007
        /*09dc*/ 	.word	0x00033450
        /*09e0*/ 	.short	0x010a
        /*09e2*/ 	.byte	0x3f
	.zero		1


	//   ....[68]....
        /*09e4*/ 	.word	0x00017800
        /*09e8*/ 	.word	0x00000005
        /*09ec*/ 	.word	0x00033450
        /*09f0*/ 	.short	0x010a
        /*09f2*/ 	.byte	0x3f
	.zero		1


	//   ....[69]....
        /*09f4*/ 	.word	0x00017950
        /*09f8*/ 	.word	0x00000004
        /*09fc*/ 	.word	0x00033480
        /*0a00*/ 	.short	0x010a
        /*0a02*/ 	.byte	0x3f
	.zero		1


	//   ....[70]....
        /*0a04*/ 	.word	0x000179a0
        /*0a08*/ 	.word	0x00000004
        /*0a0c*/ 	.word	0x00033440
        /*0a10*/ 	.short	0x010a
        /*0a12*/ 	.byte	0x3f
	.zero		1


	//   ....[71]....
        /*0a14*/ 	.word	0x00017a00
        /*0a18*/ 	.word	0x00000003
        /*0a1c*/ 	.word	0x00033420
        /*0a20*/ 	.short	0x010a
        /*0a22*/ 	.byte	0x3f
	.zero		1


	//   ....[72]....
        /*0a24*/ 	.word	0x00017a50
        /*0a28*/ 	.word	0x00000006
        /*0a2c*/ 	.word	0x00033480
        /*0a30*/ 	.short	0x010a
        /*0a32*/ 	.byte	0x3f
	.zero		1


	//   ....[73]....
        /*0a34*/ 	.word	0x00017aa0
        /*0a38*/ 	.word	0x00000006
        /*0a3c*/ 	.word	0x00033440
        /*0a40*/ 	.short	0x010a
        /*0a42*/ 	.byte	0x3f
	.zero		1


	//   ....[74]....
        /*0a44*/ 	.word	0x00017af0
        /*0a48*/ 	.word	0x0000000c
        /*0a4c*/ 	.word	0x00033470
        /*0a50*/ 	.short	0x010a
        /*0a52*/ 	.byte	0x3f
	.zero		1


	//   ....[75]....
        /*0a54*/ 	.word	0x00017b40
        /*0a58*/ 	.word	0x0000000c
        /*0a5c*/ 	.word	0x00033460
        /*0a60*/ 	.short	0x010a
        /*0a62*/ 	.byte	0x3f
	.zero		1


	//   ....[76]....
        /*0a64*/ 	.word	0x00017b90
        /*0a68*/ 	.word	0x00000000
        /*0a6c*/ 	.word	0x00033470
        /*0a70*/ 	.short	0x010a
        /*0a72*/ 	.byte	0x3f
	.zero		1


	//   ....[77]....
        /*0a74*/ 	.word	0x00017be0
        /*0a78*/ 	.word	0x00000000
        /*0a7c*/ 	.word	0x00033460
        /*0a80*/ 	.short	0x010a
        /*0a82*/ 	.byte	0x3f
	.zero		1


	//   ....[78]....
        /*0a84*/ 	.word	0x00017c30
        /*0a88*/ 	.word	0x00000000
        /*0a8c*/ 	.word	0x00033420
        /*0a90*/ 	.short	0x010a
        /*0a92*/ 	.byte	0x3f
	.zero		1


	//   ....[79]....
        /*0a94*/ 	.word	0x00017dd0
        /*0a98*/ 	.word	0x00000006
        /*0a9c*/ 	.word	0x00000000
        /*0aa0*/ 	.short	0x010a
        /*0aa2*/ 	.byte	0x3f
	.zero		1


	//   ....[80]....
        /*0aa4*/ 	.word	0x00017e20
        /*0aa8*/ 	.word	0x00000007
        /*0aac*/ 	.word	0x00000000
        /*0ab0*/ 	.short	0x010a
        /*0ab2*/ 	.byte	0x3f
	.zero		1


	//   ....[81]....
        /*0ab4*/ 	.word	0x00017e70
        /*0ab8*/ 	.word	0x00000004
        /*0abc*/ 	.word	0x00033460
        /*0ac0*/ 	.short	0x010a
        /*0ac2*/ 	.byte	0x3f
	.zero		1


	//   ....[82]....
        /*0ac4*/ 	.word	0x00017ec0
        /*0ac8*/ 	.word	0x00000003
        /*0acc*/ 	.word	0x00033460
        /*0ad0*/ 	.short	0x010a
        /*0ad2*/ 	.byte	0x3f
	.zero		1


	//   ....[83]....
        /*0ad4*/ 	.word	0x00017f10
        /*0ad8*/ 	.word	0x00000004
        /*0adc*/ 	.word	0x00033480
        /*0ae0*/ 	.short	0x010a
        /*0ae2*/ 	.byte	0x3f
	.zero		1


	//----- nvinfo : EIATTR_NUM_MBARRIERS
	.align		4
.L_849:
        /*0ae4*/ 	.byte	0x03, 0x38
        /*0ae6*/ 	.short	0x0016


	//----- nvinfo : EIATTR_EXIT_INSTR_OFFSETS
	.align		4
        /*0ae8*/ 	.byte	0x04, 0x1c
        /*0aea*/ 	.short	(.L_851 - .L_850)


	//   ....[0]....
.L_850:
        /*0aec*/ 	.word	0x00000ab0


	//   ....[1]....
        /*0af0*/ 	.word	0x00011770


	//   ....[2]....
        /*0af4*/ 	.word	0x000175b0


	//----- nvinfo : EIATTR_MAX_THREADS
	.align		4
.L_851:
        /*0af8*/ 	.byte	0x04, 0x05
        /*0afa*/ 	.short	(.L_853 - .L_852)
.L_852:
        /*0afc*/ 	.word	0x00000180
        /*0b00*/ 	.word	0x00000001
        /*0b04*/ 	.word	0x00000001


	//----- nvinfo : EIATTR_CRS_STACK_SIZE
	.align		4
.L_853:
        /*0b08*/ 	.byte	0x04, 0x1e
        /*0b0a*/ 	.short	(.L_855 - .L_854)
.L_854:
        /*0b0c*/ 	.word	0x00000000


	//----- nvinfo : EIATTR_CBANK_PARAM_SIZE
	.align		4
.L_855:
        /*0b10*/ 	.byte	0x03, 0x19
        /*0b12*/ 	.short	0x0a70


	//----- nvinfo : EIATTR_PARAM_CBANK
	.align		4
        /*0b14*/ 	.byte	0x04, 0x0a
        /*0b16*/ 	.short	(.L_857 - .L_856)
	.align		4
.L_856:
        /*0b18*/ 	.word	index@(.nv.constant0._ZN7cutlass13device_kernelIN5flash11enable_sm90INS1_16FlashAttnFwdSm90INS1_25CollectiveMainloopFwdSm90ILi2EN4cute5tupleIJNS5_1CILi1EEES8_S8_EEENS6_IJNS7_ILi128EEENS7_ILi160EEENS7_ILi192EEEEEELi192ENS_12float_e4m3_tEfNS_4arch4Sm90ELb1ELb0ELb1ELb1ELb0ELb0ELb0ELb1ELb1ELb0ELb0ELb0EEENS1_21CollectiveEpilogueFwdINS6_IJSA_SC_SB_EEES9_NS_10bfloat16_tESG_Li256ELb1ELb0ELb0ELb1EEENS1_36VarlenDynamicPersistentTileSchedulerILi128ELi160ELi256ELi128ELb0ELb0ELb1ELb1ELb1ELb1EEEEEEEEEvNT_6ParamsE)
        /*0b1c*/ 	.short	0x0210
        /*0b1e*/ 	.short	0x0a70


	//----- nvinfo : EIATTR_SW_WAR
	.align		4
.L_857:
        /*0b20*/ 	.byte	0x04, 0x36
        /*0b22*/ 	.short	(.L_859 - .L_858)
.L_858:
        /*0b24*/ 	.word	0x00000008
.L_859:


//--------------------- .nv.info._ZN7cutlass13device_kernelIN5flash11enable_sm90INS1_16FlashAttnFwdSm90INS1_25CollectiveMainloopFwdSm90ILi2EN4cute5tupleIJNS5_1CILi1EEES8_S8_EEENS6_IJNS7_ILi128EEENS7_ILi160EEENS7_ILi192EEEEEELi192ENS_12float_e4m3_tEfNS_4arch4Sm90ELb1ELb0ELb1ELb1ELb0ELb1ELb0ELb1ELb1ELb0ELb0ELb0EEENS1_21CollectiveEpilogueFwdINS6_IJSA_SC_SB_EEES9_NS_10bfloat16_tESG_Li256ELb1ELb0ELb0ELb1EEENS1_36VarlenDynamicPersistentTileSchedulerILi128ELi160ELi256ELi128ELb0ELb0ELb1ELb1ELb1ELb1EEEEEEEEEvNT_6ParamsE --------------------------
	.section	.nv.info._ZN7cutlass13device_kernelIN5flash11enable_sm90INS1_16FlashAttnFwdSm90INS1_25CollectiveMainloopFwdSm90ILi2EN4cute5tupleIJNS5_1CILi1EEES8_S8_EEENS6_IJNS7_ILi128EEENS7_ILi160EEENS7_ILi192EEEEEELi192ENS_12float_e4m3_tEfNS_4arch4Sm90ELb1ELb0ELb1ELb1ELb0ELb1ELb0ELb1ELb1ELb0ELb0ELb0EEENS1_21CollectiveEpilogueFwdINS6_IJSA_SC_SB_EEES9_NS_10bfloat16_tESG_Li256ELb1ELb0ELb0ELb1EEENS1_36VarlenDynamicPersistentTileSchedulerILi128ELi160ELi256ELi128ELb0ELb0ELb1ELb1ELb1ELb1EEEEEEEEEvNT_6ParamsE,"",@"SHT_CUDA_INFO"
	.sectionflags	@""
	.align	4


	//----- nvinfo : EIATTR_CUDA_API_VERSION
	.align		4
        /*0000*/ 	.byte	0x04, 0x37
        /*0002*/ 	.short	(.L_861 - .L_860)
.L_860:
        /*0004*/ 	.word	0x00000082


	//----- nvinfo : EIATTR_KPARAM_INFO
	.align		4
.L_861:
        /*0008*/ 	.byte	0x04, 0x17
        /*000a*/ 	.short	(.L_863 - .L_862)
.L_862:
        /*000c*/ 	.word	0x00000000
        /*0010*/ 	.short	0x0000
        /*0012*/ 	.short	0x0070
        /*0014*/ 	.byte	0x00, 0xf0, 0x01, 0x28


	//----- nvinfo : EIATTR_SPARSE_MMA_MASK
	.align		4
.L_863:
        /*0018*/ 	.byte	0x03, 0x50
        /*001a*/ 	.short	0x0000


	//----- nvinfo : EIATTR_MAXREG_COUNT
	.align		4
        /*001c*/ 	.byte	0x03, 0x1b
        /*001e*/ 	.short	0x00a8


	//----- nvinfo : EIATTR_NUM_BARRIERS
	.align		4
        /*0020*/ 	.byte	0x02, 0x4c
        /*0022*/ 	.byte	0x10
	.zero		1


	//----- nvinfo : EIATTR_EXTERNS
	.align		4
        /*0024*/ 	.byte	0x04, 0x0f
        /*0026*/ 	.short	(.L_865 - .L_864)


	//   ....[0]....
	.align		4
.L_864:
        /*0028*/ 	.word	index@(__assertfail)


	//----- nvinfo : EIATTR_ANNOTATIONS
	.align		4
.L_865:
        /*002c*/ 	.byte	0x04, 0x55
        /*002e*/ 	.short	(.L_867 - .L_866)


	//   ....[0]....
.L_866:
        /* <DEDUP_REMOVED lines=81> */


	//----- nvinfo : EIATTR_MERCURY_ISA_VERSION
	.align		4
.L_867:
        /*0530*/ 	.byte	0x03, 0x5f
        /*0532*/ 	.short	0x0101


	//----- nvinfo : EIATTR_UNUSED_LOAD_BYTE_OFFSET
	.align		4
        /*0534*/ 	.byte	0x04, 0x44
        /*0536*/ 	.short	(.L_869 - .L_868)


	//   ....[0]....
.L_868:
        /*0538*/ 	.word	0x00000b10
        /*053c*/ 	.word	0x0000fff0


	//   ....[1]....
        /*0540*/ 	.word	0x00025890
        /*0544*/ 	.word	0x0000fff0


	//----- nvinfo : EIATTR_INT_WARP_WIDE_INSTR_OFFSETS
	.align		4
.L_869:
        /*0548*/ 	.byte	0x04, 0x31
        /*054a*/ 	.short	(.L_871 - .L_870)


	//   ....[0]....
.L_870:
        /*054c*/ 	.word	0x000001c0


	//   ....[1]....
        /*0550*/ 	.word	0x00000200


	//   ....[2]....
        /*0554*/ 	.word	0x00000270


	//   ....[3]....
        /*0558*/ 	.word	0x0002b190


	//   ....[4]....
        /*055c*/ 	.word	0x0002b220


	//   ....[5]....
        /*0560*/ 	.word	0x0002b9b0


	//   ....[6]....
        /*0564*/ 	.word	0x0002b9e0


	//   ....[7]....
        /*0568*/ 	.word	0x0002baa0


	//   ....[8]....
        /*056c*/ 	.word	0x0002bb60


	//   ....[9]....
        /*0570*/ 	.word	0x0002e290


	//   ....[10]....
        /*0574*/ 	.word	0x0002e320


	//----- nvinfo : EIATTR_COOP_GROUP_MASK_REGIDS
	.align		4
.L_871:
        /*0578*/ 	.byte	0x04, 0x29
        /*057a*/ 	.short	(.L_873 - .L_872)


	//   ....[0]....
.L_872:
        /*057c*/ 	.word	0xffffffff


	//   ....[1]....
        /*0580*/ 	.word	0xffffffff


	//   ....[2]....
        /*0584*/ 	.word	0xffffffff


	//   ....[3]....
        /*0588*/ 	.word	0xffffffff


	//   ....[4]....
        /*058c*/ 	.word	0xffffffff


	//   ....[5]....
        /*0590*/ 	.word	0xffffffff


	//   ....[6]....
        /*0594*/ 	.word	0xffffffff


	//   ....[7]....
        /*0598*/ 	.word	0xffffffff


	//   ....[8]....
        /*059c*/ 	.word	0xffffffff


	//   ....[9]....
        /*05a0*/ 	.word	0xffffffff


	//   ....[10]....
        /*05a4*/ 	.word	0xffffffff


	//   ....[11]....
        /*05a8*/ 	.word	0xffffffff


	//   ....[12]....
        /*05ac*/ 	.word	0xffffffff


	//   ....[13]....
        /*05b0*/ 	.word	0xffffffff


	//   ....[14]....
        /*05b4*/ 	.word	0xffffffff


	//   ....[15]....
        /*05b8*/ 	.word	0xffffffff


	//   ....[16]....
        /*05bc*/ 	.word	0xffffffff


	//   ....[17]....
        /*05c0*/ 	.word	0xffffffff


	//   ....[18]....
        /*05c4*/ 	.word	0xffffffff


	//   ....[19]....
        /*05c8*/ 	.word	0xffffffff


	//   ....[20]....
        /*05cc*/ 	.word	0xffffffff


	//   ....[21]....
        /*05d0*/ 	.word	0xffffffff


	//   ....[22]....
        /*05d4*/ 	.word	0xffffffff


	//   ....[23]....
        /*05d8*/ 	.word	0xffffffff


	//   ....[24]....
        /*05dc*/ 	.word	0xffffffff


	//   ....[25]....
        /*05e0*/ 	.word	0xffffffff


	//   ....[26]....
        /*05e4*/ 	.word	0xffffffff


	//   ....[27]....
        /*05e8*/ 	.word	0xffffffff


	//   ....[28]....
        /*05ec*/ 	.word	0xffffffff


	//   ....[29]....
        /*05f0*/ 	.word	0xffffffff


	//   ....[30]....
        /*05f4*/ 	.word	0xffffffff


	//   ....[31]....
        /*05f8*/ 	.word	0xffffffff


	//   ....[32]....
        /*05fc*/ 	.word	0xffffffff


	//   ....[33]....
        /*0600*/ 	.word	0xffffffff


	//   ....[34]....
        /*0604*/ 	.word	0xffffffff


	//   ....[35]....
        /*0608*/ 	.word	0xffffffff


	//   ....[36]....
        /*060c*/ 	.word	0xffffffff


	//   ....[37]....
        /*0610*/ 	.word	0xffffffff


	//   ....[38]....
        /*0614*/ 	.word	0xffffffff


	//   ....[39]....
        /*0618*/ 	.word	0xffffffff


	//   ....[40]....
        /*061c*/ 	.word	0xffffffff


	//   ....[41]....
        /*0620*/ 	.word	0xffffffff


	//   ....[42]....
        /*0624*/ 	.word	0xffffffff


	//   ....[43]....
        /*0628*/ 	.word	0xffffffff


	//   ....[44]....
        /*062c*/ 	.word	0xffffffff


	//   ....[45]....
        /*0630*/ 	.word	0xffffffff


	//   ....[46]....
        /*0634*/ 	.word	0xffffffff


	//   ....[47]....
        /*0638*/ 	.word	0xffffffff


	//   ....[48]....
        /*063c*/ 	.word	0xffffffff


	//   ....[49]....
        /*0640*/ 	.word	0xffffffff


	//   ....[50]....
        /*0644*/ 	.word	0xffffffff


	//   ....[51]....
        /*0648*/ 	.word	0xffffffff


	//   ....[52]....
        /*064c*/ 	.word	0xffffffff


	//   ....[53]....
        /*0650*/ 	.word	0xffffffff


	//   ....[54]....
        /*0654*/ 	.word	0xffffffff


	//   ....[55]....
        /*0658*/ 	.word	0xffffffff


	//   ....[56]....
        /*065c*/ 	.word	0xffffffff


	//   ....[57]....
        /*0660*/ 	.word	0xffffffff


	//   ....[58]....
        /*0664*/ 	.word	0xffffffff


	//   ....[59]....
        /*0668*/ 	.word	0xffffffff


	//   ....[60]....
        /*066c*/ 	.word	0xffffffff


	//   ....[61]....
        /*0670*/ 	.word	0xffffffff


	//   ....[62]....
        /*0674*/ 	.word	0xffffffff


	//   ....[63]....
        /*0678*/ 	.word	0xffffffff


	//   ....[64]....
        /*067c*/ 	.word	0xffffffff


	//   ....[65]....
        /*0680*/ 	.word	0xffffffff


	//   ....[66]....
        /*0684*/ 	.word	0xffffffff


	//   ....[67]....
        /*0688*/ 	.word	0xffffffff


	//   ....[68]....
        /*068c*/ 	.word	0xffffffff


	//   ....[69]....
        /*0690*/ 	.word	0xffffffff


	//   ....[70]....
        /*0694*/ 	.word	0xffffffff


	//   ....[71]....
        /*0698*/ 	.word	0xffffffff


	//   ....[72]....
        /*069c*/ 	.word	0xffffffff


	//   ....[73]....
        /*06a0*/ 	.word	0xffffffff


	//   ....[74]....
        /*06a4*/ 	.word	0xffffffff


	//   ....[75]....
        /*06a8*/ 	.word	0xffffffff


	//   ....[76]....
        /*06ac*/ 	.word	0xffffffff


	//   ....[77]....
        /*06b0*/ 	.word	0xffffffff


	//   ....[78]....
        /*06b4*/ 	.word	0xffffffff


	//   ....[79]....
        /*06b8*/ 	.word	0xffffffff


	//   ....[80]....
        /*06bc*/ 	.word	0xffffffff


	//   ....[81]....
        /*06c0*/ 	.word	0xffffffff


	//   ....[82]....
        /*06c4*/ 	.word	0xffffffff


	//   ....[83]....
        /*06c8*/ 	.word	0xffffffff


	//   ....[84]....
        /*06cc*/ 	.word	0xffffffff


	//   ....[85]....
        /*06d0*/ 	.word	0xffffffff


	//   ....[86]....
        /*06d4*/ 	.word	0xffffffff


	//   ....[87]....
        /*06d8*/ 	.word	0xffffffff


	//   ....[88]....
        /*06dc*/ 	.word	0xffffffff


	//   ....[89]....
        /*06e0*/ 	.word	0xffffffff


	//   ....[90]....
        /*06e4*/ 	.word	0xffffffff


	//   ....[91]....
        /*06e8*/ 	.word	0xffffffff


	//   ....[92]....
        /*06ec*/ 	.word	0xffffffff


	//   ....[93]....
        /*06f0*/ 	.word	0xffffffff


	//   ....[94]....
        /*06f4*/ 	.word	0xffffffff


	//   ....[95]....
        /*06f8*/ 	.word	0xffffffff


	//   ....[96]....
        /*06fc*/ 	.word	0xffffffff


	//   ....[97]....
        /*0700*/ 	.word	0xffffffff


	//   ....[98]....
        /*0704*/ 	.word	0xffffffff


	//   ....[99]....
        /*0708*/ 	.word	0xffffffff


	//   ....[100]....
        /*070c*/ 	.word	0xffffffff


	//   ....[101]....
        /*0710*/ 	.word	0xffffffff


	//   ....[102]....
        /*0714*/ 	.word	0xffffffff


	//   ....[103]....
        /*0718*/ 	.word	0xffffffff


	//   ....[104]....
        /*071c*/ 	.word	0xffffffff


	//   ....[105]....
        /*0720*/ 	.word	0xffffffff


	//   ....[106]....
        /*0724*/ 	.word	0xffffffff


	//   ....[107]....
        /*0728*/ 	.word	0xffffffff


	//   ....[108]....
        /*072c*/ 	.word	0x0500000f


	//   ....[109]....
        /*0730*/ 	.word	0x0500000f


	//   ....[110]....
        /*0734*/ 	.word	0x0500000f


	//   ....[111]....
        /*0738*/ 	.word	0x0500000f


	//   ....[112]....
        /*073c*/ 	.word	0x0500000f


	//   ....[113]....
        /*0740*/ 	.word	0x0500000f


	//   ....[114]....
        /*0744*/ 	.word	0x0500000f


	//   ....[115]....
        /*0748*/ 	.word	0x0500000f


	//   ....[116]....
        /*074c*/ 	.word	0x0500000f


	//   ....[117]....
        /*0750*/ 	.word	0x0500000f


	//   ....[118]....
        /*0754*/ 	.word	0x0500000f


	//   ....[119]....
        /*0758*/ 	.word	0x0500000f


	//   ....[120]....
        /*075c*/ 	.word	0x0500000f


	//   ....[121]....
        /*0760*/ 	.word	0x0500000f


	//   ....[122]....
        /*0764*/ 	.word	0x0500000f


	//   ....[123]....
        /*0768*/ 	.word	0x0500000f


	//   ....[124]....
        /*076c*/ 	.word	0x0500000f


	//   ....[125]....
        /*0770*/ 	.word	0x0500000f


	//   ....[126]....
        /*0774*/ 	.word	0x0500000f


	//   ....[127]....
        /*0778*/ 	.word	0x0500000f


	//   ....[128]....
        /*077c*/ 	.word	0x0500000f


	//   ....[129]....
        /*0780*/ 	.word	0x0500000f


	//   ....[130]....
        /*0784*/ 	.word	0x0500000f


	//   ....[131]....
        /*0788*/ 	.word	0x0500000f


	//   ....[132]....
        /*078c*/ 	.word	0x0500000f


	//   ....[133]....
        /*0790*/ 	.word	0x0500000f


	//   ....[134]....
        /*0794*/ 	.word	0x0500000f


	//   ....[135]....
        /*0798*/ 	.word	0x0500000f


	//   ....[136]....
        /*079c*/ 	.word	0x0500000f


	//   ....[137]....
        /*07a0*/ 	.word	0x0500000f


	//   ....[138]....
        /*07a4*/ 	.word	0x0500000f


	//   ....[139]....
        /*07a8*/ 	.word	0x0500000f


	//   ....[140]....
        /*07ac*/ 	.word	0x0500000f


	//   ....[141]....
        /*07b0*/ 	.word	0x0500000f


	//   ....[142]....
        /*07b4*/ 	.word	0x0500000f


	//   ....[143]....
        /*07b8*/ 	.word	0x0500000f


	//   ....[144]....
        /*07bc*/ 	.word	0x0500000f


	//   ....[145]....
        /*07c0*/ 	.word	0x0500000f


	//   ....[146]....
        /*07c4*/ 	.word	0x0500000f


	//   ....[147]....
        /*07c8*/ 	.word	0x0500000f


	//   ....[148]....
        /*07cc*/ 	.word	0x0500000f


	//   ....[149]....
        /*07d0*/ 	.word	0x0500000f


	//   ....[150]....
        /*07d4*/ 	.word	0x0500000f


	//   ....[151]....
        /*07d8*/ 	.word	0x0500000f


	//   ....[152]....
        /*07dc*/ 	.word	0x0500000f


	//   ....[153]....
        /*07e0*/ 	.word	0x0500000f


	//   ....[154]....
        /*07e4*/ 	.word	0x0500000f


	//   ....[155]....
        /*07e8*/ 	.word	0x0500000f


	//   ....[156]....
        /*07ec*/ 	.word	0x0500000f


	//   ....[157]....
        /*07f0*/ 	.word	0x0500000f


	//   ....[158]....
        /*07f4*/ 	.word	0x0500000f


	//   ....[159]....
        /*07f8*/ 	.word	0x0500000f


	//   ....[160]....
        /*07fc*/ 	.word	0x0500000f


	//   ....[161]....
        /*0800*/ 	.word	0x0500000f


	//   ....[162]....
        /*0804*/ 	.word	0x0500000f


	//   ....[163]....
        /*0808*/ 	.word	0x0500000f


	//   ....[164]....
        /*080c*/ 	.word	0x0500000f


	//   ....[165]....
        /*0810*/ 	.word	0x0500000f


	//   ....[166]....
        /*0814*/ 	.word	0x0500000f


	//   ....[167]....
        /*0818*/ 	.word	0x0500000f


	//   ....[168]....
        /*081c*/ 	.word	0x0500000f


	//   ....[169]....
        /*0820*/ 	.word	0x0500000f


	//   ....[170]....
        /*0824*/ 	.word	0x0500000f


	//   ....[171]....
        /*0828*/ 	.word	0x0500000f


	//   ....[172]....
        /*082c*/ 	.word	0x0500000f


	//   ....[173]....
        /*0830*/ 	.word	0x0500000f


	//   ....[174]....
        /*0834*/ 	.word	0x0500000f


	//   ....[175]....
        /*0838*/ 	.word	0x0500000f


	//   ....[176]....
        /*083c*/ 	.word	0x0500000f


	//   ....[177]....
        /*0840*/ 	.word	0x0500000f


	//   ....[178]....
        /*0844*/ 	.word	0x0500000f


	//   ....[179]....
        /*0848*/ 	.word	0x0500000f


	//   ....[180]....
        /*084c*/ 	.word	0x0500000f


	//   ....[181]....
        /*0850*/ 	.word	0x0500000f


	//   ....[182]....
        /*0854*/ 	.word	0x0500000f


	//   ....[183]....
        /*0858*/ 	.word	0x0500000f


	//   ....[184]....
        /*085c*/ 	.word	0x0500000f


	//----- nvinfo : EIATTR_COOP_GROUP_INSTR_OFFSETS
	.align		4
.L_873:
        /*0860*/ 	.byte	0x04, 0x28
        /*0862*/ 	.short	(.L_875 - .L_874)


	//   ....[0]....
.L_874:
        /*0864*/ 	.word	0x00000070


	//   ....[1]....
        /*0868*/ 	.word	0x000001d0


	//   ....[2]....
        /*086c*/ 	.word	0x00000220


	//   ....[3]....
        /*0870*/ 	.word	0x00000450


	//   ....[4]....
        /*0874*/ 	.word	0x000005b0


	//   ....[5]....
        /*0878*/ 	.word	0x000006d0


	//   ....[6]....
        /*087c*/ 	.word	0x00000830


	//   ....[7]....
        /*0880*/ 	.word	0x00010640


	//   ....[8]....
        /*0884*/ 	.word	0x00019ed0


	//   ....[9]....
        /*0888*/ 	.word	0x00019f90


	//   ....[10]....
        /*088c*/ 	.word	0x0001abc0


	//   ....[11]....
        /*0890*/ 	.word	0x0001ac30


	//   ....[12]....
        /*0894*/ 	.word	0x0001ea60


	//   ....[13]....
        /*0898*/ 	.word	0x0001ea80


	//   ....[14]....
        /*089c*/ 	.word	0x0001f6a0


	//   ....[15]....
        /*08a0*/ 	.word	0x0001f6f0


	//   ....[16]....
        /*08a4*/ 	.word	0x00023040


	//   ....[17]....
        /*08a8*/ 	.word	0x000230a0


	//   ....[18]....
        /*08ac*/ 	.word	0x000230d0


	//   ....[19]....
        /*08b0*/ 	.word	0x00023110


	//   ....[20]....
        /*08b4*/ 	.word	0x00024ee0


	//   ....[21]....
        /*08b8*/ 	.word	0x00024f40


	//   ....[22]....
        /*08bc*/ 	.word	0x00024f60


	//   ....[23]....
        /*08c0*/ 	.word	0x00024f80


	//   ....[24]....
        /*08c4*/ 	.word	0x00026160


	//   ....[25]....
        /*08c8*/ 	.word	0x000261c0


	//   ....[26]....
        /*08cc*/ 	.word	0x00026200


	//   ....[27]....
        /*08d0*/ 	.word	0x00026230


	//   ....[28]....
        /*08d4*/ 	.word	0x00026260


	//   ....[29]....
        /*08d8*/ 	.word	0x00026290


	//   ....[30]....
        /*08dc*/ 	.word	0x000262c0


	//   ....[31]....
        /*08e0*/ 	.word	0x000262f0


	//   ....[32]....
        /*08e4*/ 	.word	0x00026320


	//   ....[33]....
        /*08e8*/ 	.word	0x00026350


	//   ....[34]....
        /*08ec*/ 	.word	0x00026380


	//   ....[35]....
        /*08f0*/ 	.word	0x000263b0


	//   ....[36]....
        /*08f4*/ 	.word	0x000263e0


	//   ....[37]....
        /*08f8*/ 	.word	0x00026410


	//   ....[38]....
        /*08fc*/ 	.word	0x00026440


	//   ....[39]....
        /*0900*/ 	.word	0x00026470


	//   ....[40]....
        /*0904*/ 	.word	0x000264a0


	//   ....[41]....
        /*0908*/ 	.word	0x000264d0


	//   ....[42]....
        /*090c*/ 	.word	0x00026500


	//   ....[43]....
        /*0910*/ 	.word	0x00026530


	//   ....[44]....
        /*0914*/ 	.word	0x00026560


	//   ....[45]....
        /*0918*/ 	.word	0x00026590


	//   ....[46]....
        /*091c*/ 	.word	0x000265c0


	//   ....[47]....
        /*0920*/ 	.word	0x000265f0


	//   ....[48]....
        /*0924*/ 	.word	0x00026620


	//   ....[49]....
        /*0928*/ 	.word	0x00026650


	//   ....[50]....
        /*092c*/ 	.word	0x00026680


	//   ....[51]....
        /*0930*/ 	.word	0x000266b0


	//   ....[52]....
        /*0934*/ 	.word	0x000266e0


	//   ....[53]....
        /*0938*/ 	.word	0x00026710


	//   ....[54]....
        /*093c*/ 	.word	0x00026740


	//   ....[55]....
        /*0940*/ 	.word	0x00026760


	//   ....[56]....
        /*0944*/ 	.word	0x00026780


	//   ....[57]....
        /*0948*/ 	.word	0x000267a0


	//   ....[58]....
        /*094c*/ 	.word	0x000267b0


	//   ....[59]....
        /*0950*/ 	.word	0x000267e0


	//   ....[60]....
        /*0954*/ 	.word	0x00026810


	//   ....[61]....
        /*0958*/ 	.word	0x00026840


	//   ....[62]....
        /*095c*/ 	.word	0x00026860


	//   ....[63]....
        /*0960*/ 	.word	0x00026880


	//   ....[64]....
        /*0964*/ 	.word	0x000268b0


	//   ....[65]....
        /*0968*/ 	.word	0x000268c0


	//   ....[66]....
        /*096c*/ 	.word	0x000268d0


	//   ....[67]....
        /*0970*/ 	.word	0x00026900


	//   ....[68]....
        /*0974*/ 	.word	0x00026930


	//   ....[69]....
        /*0978*/ 	.word	0x00026960


	//   ....[70]....
        /*097c*/ 	.word	0x00026990


	//   ....[71]....
        /*0980*/ 	.word	0x000269a0


	//   ....[72]....
        /*0984*/ 	.word	0x00028700


	//   ....[73]....
        /*0988*/ 	.word	0x000288e0


	//   ....[74]....
        /*098c*/ 	.word	0x00028910


	//   ....[75]....
        /*0990*/ 	.word	0x00028940


	//   ....[76]....
        /*0994*/ 	.word	0x00028970


	//   ....[77]....
        /*0998*/ 	.word	0x000289a0


	//   ....[78]....
        /*099c*/ 	.word	0x000289d0


	//   ....[79]....
        /*09a0*/ 	.word	0x00028b40


	//   ....[80]....
        /*09a4*/ 	.word	0x00028b70


	//   ....[81]....
        /*09a8*/ 	.word	0x00028ba0


	//   ....[82]....
        /*09ac*/ 	.word	0x00028bd0


	//   ....[83]....
        /*09b0*/ 	.word	0x00028c00


	//   ....[84]....
        /*09b4*/ 	.word	0x00028c30


	//   ....[85]....
        /*09b8*/ 	.word	0x00028cd0


	//   ....[86]....
        /*09bc*/ 	.word	0x00028d30


	//   ....[87]....
        /*09c0*/ 	.word	0x00028dc0


	//   ....[88]....
        /*09c4*/ 	.word	0x00029bf0


	//   ....[89]....
        /*09c8*/ 	.word	0x0002bce0


	//   ....[90]....
        /*09cc*/ 	.word	0x0002f3e0


	//   ....[91]....
        /*09d0*/ 	.word	0x0002f410


	//   ....[92]....
        /*09d4*/ 	.word	0x0002f450


	//   ....[93]....
        /*09d8*/ 	.word	0x0002f480


	//   ....[94]....
        /*09dc*/ 	.word	0x0002f4b0


	//   ....[95]....
        /*09e0*/ 	.word	0x0002f4e0


	//   ....[96]....
        /*09e4*/ 	.word	0x0002f510


	//   ....[97]....
        /*09e8*/ 	.word	0x0002f540


	//   ....[98]....
        /*09ec*/ 	.word	0x0002f6c0


	//   ....[99]....
        /*09f0*/ 	.word	0x0002f6f0


	//   ....[100]....
        /*09f4*/ 	.word	0x0002f720


	//   ....[101]....
        /*09f8*/ 	.word	0x0002f750


	//   ....[102]....
        /*09fc*/ 	.word	0x0002f780


	//   ....[103]....
        /*0a00*/ 	.word	0x0002f7b0


	//   ....[104]....
        /*0a04*/ 	.word	0x0002f870


	//   ....[105]....
        /*0a08*/ 	.word	0x0002f890


	//   ....[106]....
        /*0a0c*/ 	.word	0x0002f900


	//   ....[107]....
        /*0a10*/ 	.word	0x0002ffa0


	//   ....[108]....
        /*0a14*/ 	.word	0x000304b0


	//   ....[109]....
        /*0a18*/ 	.word	0x00030550


	//   ....[110]....
        /*0a1c*/ 	.word	0x000305f0


	//   ....[111]....
        /*0a20*/ 	.word	0x00030690


	//   ....[112]....
        /*0a24*/ 	.word	0x00030730


	//   ....[113]....
        /*0a28*/ 	.word	0x00030810


	//   ....[114]....
        /*0a2c*/ 	.word	0x000308b0


	//   ....[115]....
        /*0a30*/ 	.word	0x00030950


	//   ....[116]....
        /*0a34*/ 	.word	0x000309f0


	//   ....[117]....
        /*0a38*/ 	.word	0x00030d00


	//   ....[118]....
        /*0a3c*/ 	.word	0x00030e30


	//   ....[119]....
        /*0a40*/ 	.word	0x00030f50


	//   ....[120]....
        /*0a44*/ 	.word	0x00031070


	//   ....[121]....
        /*0a48*/ 	.word	0x00031120


	//   ....[122]....
        /*0a4c*/ 	.word	0x000311a0


	//   ....[123]....
        /*0a50*/ 	.word	0x00031200


	//   ....[124]....
        /*0a54*/ 	.word	0x00031280


	//   ....[125]....
        /*0a58*/ 	.word	0x000312e0


	//   ....[126]....
        /*0a5c*/ 	.word	0x00031360


	//   ....[127]....
        /*0a60*/ 	.word	0x000313c0


	//   ....[128]....
        /*0a64*/ 	.word	0x00031440


	//   ....[129]....
        /*0a68*/ 	.word	0x000314a0


	//   ....[130]....
        /*0a6c*/ 	.word	0x00031520


	//   ....[131]....
        /*0a70*/ 	.word	0x00031580


	//   ....[132]....
        /*0a74*/ 	.word	0x000315e0


	//   ....[133]....
        /*0a78*/ 	.word	0x00031640


	//   ....[134]....
        /*0a7c*/ 	.word	0x000316a0


	//   ....[135]....
        /*0a80*/ 	.word	0x00031700


	//   ....[136]....
        /*0a84*/ 	.word	0x00031760


	//   ....[137]....
        /*0a88*/ 	.word	0x000317c0


	//   ....[138]....
        /*0a8c*/ 	.word	0x00031830


	//   ....[139]....
        /*0a90*/ 	.word	0x00031890


	//   ....[140]....
        /*0a94*/ 	.word	0x00031920


	//   ....[141]....
        /*0a98*/ 	.word	0x00031980


	//   ....[142]....
        /*0a9c*/ 	.word	0x000319e0


	//   ....[143]....
        /*0aa0*/ 	.word	0x00031a40


	//   ....[144]....
        /*0aa4*/ 	.word	0x00031ae0


	//   ....[145]....
        /*0aa8*/ 	.word	0x00031b40


	//   ....[146]....
        /*0aac*/ 	.word	0x00031bd0


	//   ....[147]....
        /*0ab0*/ 	.word	0x00031c30


	//   ....[148]....
        /*0ab4*/ 	.word	0x00031cb0


	//   ....[149]....
        /*0ab8*/ 	.word	0x00031d10


	//   ....[150]....
        /*0abc*/ 	.word	0x00031d70


	//   ....[151]....
        /*0ac0*/ 	.word	0x00031dd0


	//   ....[152]....
        /*0ac4*/ 	.word	0x00031e50


	//   ....[153]....
        /*0ac8*/ 	.word	0x00031eb0


	//   ....[154]....
        /*0acc*/ 	.word	0x00031f30


	//   ....[155]....
        /*0ad0*/ 	.word	0x00031f90


	//   ....[156]....
        /*0ad4*/ 	.word	0x00031ff0


	//   ....[157]....
        /*0ad8*/ 	.word	0x00032050


	//   ....[158]....
        /*0adc*/ 	.word	0x000320c0


	//   ....[159]....
        /*0ae0*/ 	.word	0x00032120


	//   ....[160]....
        /*0ae4*/ 	.word	0x000321a0


	//   ....[161]....
        /*0ae8*/ 	.word	0x00032200


	//   ....[162]....
        /*0aec*/ 	.word	0x00032270


	//   ....[163]....
        /*0af0*/ 	.word	0x000322e0


	//   ....[164]....
        /*0af4*/ 	.word	0x00032350


	//   ....[165]....
        /*0af8*/ 	.word	0x000324e0


	//   ....[166]....
        /*0afc*/ 	.word	0x000327c0


	//   ....[167]....
        /*0b00*/ 	.word	0x00032be0


	//   ....[168]....
        /*0b04*/ 	.word	0x00032c80


	//   ....[169]....
        /*0b08*/ 	.word	0x00032da0


	//   ....[170]....
        /*0b0c*/ 	.word	0x00032e10


	//   ....[171]....
        /*0b10*/ 	.word	0x00032e80


	//   ....[172]....
        /*0b14*/ 	.word	0x00032ef0


	//   ....[173]....
        /*0b18*/ 	.word	0x00032f60


	//   ....[174]....
        /*0b1c*/ 	.word	0x00032fe0


	//   ....[175]....
        /*0b20*/ 	.word	0x00033070


	//   ....[176]....
        /*0b24*/ 	.word	0x00033100


	//   ....[177]....
        /*0b28*/ 	.word	0x00033170


	//   ....[178]....
        /*0b2c*/ 	.word	0x000331e0


	//   ....[179]....
        /*0b30*/ 	.word	0x00033250


	//   ....[180]....
        /*0b34*/ 	.word	0x000332d0


	//   ....[181]....
        /*0b38*/ 	.word	0x00033340


	//   ....[182]....
        /*0b3c*/ 	.word	0x000333e0


	//   ....[183]....
        /*0b40*/ 	.word	0x00033470


	//   ....[184]....
        /*0b44*/ 	.word	0x000335a0


	//----- nvinfo : EIATTR_REG_RECONFIG
	.align		4
.L_875:
        /*0b48*/ 	.byte	0x01, 0x54
	.zero		2


	//----- nvinfo : EIATTR_SYSCALL_OFFSETS
	.align		4
        /*0b4c*/ 	.byte	0x04, 0x46
        /*0b4e*/ 	.short	(.L_877 - .L_876)


	//   ....[0]....
.L_876:
        /*0b50*/ 	.word	0x00001ad0


	//   ....[1]....
        /*0b54*/ 	.word	0x00001c20


	//   ....[2]....
        /*0b58*/ 	.word	0x000107d0


	//   ....[3]....
        /*0b5c*/ 	.word	0x00010d90


	//   ....[4]....
        /*0b60*/ 	.word	0x0002b3b0


	//   ....[5]....
        /*0b64*/ 	.word	0x0002b560


	//   ....[6]....
        /*0b68*/ 	.word	0x0002b6b0


	//   ....[7]....
        /*0b6c*/ 	.word	0x0002b7e0


	//----- nvinfo : EIATTR_MBARRIER_INSTR_OFFSETS
	.align		4
.L_877:
        /*0b70*/ 	.byte	0x04, 0x39
        /*0b72*/ 	.short	(.L_879 - .L_878)


	//   ....[0]....
.L_878:
        /*0b74*/ 	.word	0x00000300
        /*0b78*/ 	.word	0x000000ff
        /*0b7c*/ 	.word	0x00033400
        /*0b80*/ 	.short	0x0100
        /*0b82*/ 	.byte	0x08
	.zero		1


	//   ....[1]....
        /*0b84*/ 	.word	0x00000310
        /*0b88*/ 	.word	0x000000ff
        /*0b8c*/ 	.word	0x00033420
        /*0b90*/ 	.short	0x0100
        /*0b92*/ 	.byte	0x08
	.zero		1


	//   ....[2]....
        /*0b94*/ 	.word	0x00000400
        /*0b98*/ 	.word	0x000000ff
        /*0b9c*/ 	.word	0x00033430
        /*0ba0*/ 	.short	0x0100
        /*0ba2*/ 	.byte	0x08
	.zero		1


	//   ....[3]....
        /*0ba4*/ 	.word	0x00000410
        /*0ba8*/ 	.word	0x000000ff
        /*0bac*/ 	.word	0x00033440
        /*0bb0*/ 	.short	0x0100
        /*0bb2*/ 	.byte	0x08
	.zero		1


	//   ....[4]....
        /*0bb4*/ 	.word	0x00000420
        /*0bb8*/ 	.word	0x000000ff
        /*0bbc*/ 	.word	0x00033438
        /*0bc0*/ 	.short	0x0100
        /*0bc2*/ 	.byte	0x08
	.zero		1


	//   ....[5]....
        /*0bc4*/ 	.word	0x00000430
        /*0bc8*/ 	.word	0x000000ff
        /*0bcc*/ 	.word	0x00033448
        /*0bd0*/ 	.short	0x0100
        /*0bd2*/ 	.byte	0x08
	.zero		1


	//   ....[6]....
        /*0bd4*/ 	.word	0x00000560
        /*0bd8*/ 	.word	0x000000ff
        /*0bdc*/ 	.word	0x00033450
        /*0be0*/ 	.short	0x0100
        /*0be2*/ 	.byte	0x08
	.zero		1


	//   ....[7]....
        /*0be4*/ 	.word	0x00000570
        /*0be8*/ 	.word	0x000000ff
        /*0bec*/ 	.word	0x00033460
        /*0bf0*/ 	.short	0x0100
        /*0bf2*/ 	.byte	0x08
	.zero		1


	//   ....[8]....
        /*0bf4*/ 	.word	0x00000580
        /*0bf8*/ 	.word	0x000000ff
        /*0bfc*/ 	.word	0x00033458
        /*0c00*/ 	.short	0x0100
        /*0c02*/ 	.byte	0x08
	.zero		1


	//   ....[9]....
        /*0c04*/ 	.word	0x00000590
        /*0c08*/ 	.word	0x000000ff
        /*0c0c*/ 	.word	0x00033468
        /*0c10*/ 	.short	0x0100
        /*0c12*/ 	.byte	0x08
	.zero		1


	//   ....[10]....
        /*0c14*/ 	.word	0x00000680
        /*0c18*/ 	.word	0x000000ff
        /*0c1c*/ 	.word	0x00033470
        /*0c20*/ 	.short	0x0100
        /*0c22*/ 	.byte	0x06
	.zero		1


	//   ....[11]....
        /*0c24*/ 	.word	0x00000690
        /*0c28*/ 	.word	0x000000ff
        /*0c2c*/ 	.word	0x00033480
        /*0c30*/ 	.short	0x0100
        /*0c32*/ 	.byte	0x06
	.zero		1


	//   ....[12]....
        /*0c34*/ 	.word	0x000006a0
        /*0c38*/ 	.word	0x000000ff
        /*0c3c*/ 	.word	0x00033478
        /*0c40*/ 	.short	0x0100
        /*0c42*/ 	.byte	0x06
	.zero		1


	//   ....[13]....
        /*0c44*/ 	.word	0x000006b0
        /*0c48*/ 	.word	0x000000ff
        /*0c4c*/ 	.word	0x00033488
        /*0c50*/ 	.short	0x0100
        /*0c52*/ 	.byte	0x06
	.zero		1


	//   ....[14]....
        /*0c54*/ 	.word	0x000007e0
        /*0c58*/ 	.word	0x000000ff
        /*0c5c*/ 	.word	0x00033490
        /*0c60*/ 	.short	0x0100
        /*0c62*/ 	.byte	0x08
	.zero		1


	//   ....[15]....
        /*0c64*/ 	.word	0x000007f0
        /*0c68*/ 	.word	0x000000ff
        /*0c6c*/ 	.word	0x000334a0
        /*0c70*/ 	.short	0x0100
        /*0c72*/ 	.byte	0x08
	.zero		1


	//   ....[16]....
        /*0c74*/ 	.word	0x00000800
        /*0c78*/ 	.word	0x000000ff
        /*0c7c*/ 	.word	0x00033498
        /*0c80*/ 	.short	0x0100
        /*0c82*/ 	.byte	0x08
	.zero		1


	//   ....[17]....
        /*0c84*/ 	.word	0x00000810
        /*0c88*/ 	.word	0x000000ff
        /*0c8c*/ 	.word	0x000334a8
        /*0c90*/ 	.short	0x0100
        /*0c92*/ 	.byte	0x08
	.zero		1


	//   ....[18]....
        /*0c94*/ 	.word	0x00000940
        /*0c98*/ 	.word	0x000000ff
        /*0c9c*/ 	.word	0x000334b0
        /*0ca0*/ 	.short	0x0100
        /*0ca2*/ 	.byte	0x08
	.zero		1


	//   ....[19]....
        /*0ca4*/ 	.word	0x00000950
        /*0ca8*/ 	.word	0x000000ff
        /*0cac*/ 	.word	0x000334c0
        /*0cb0*/ 	.short	0x0100
        /*0cb2*/ 	.byte	0x08
	.zero		1


	//   ....[20]....
        /*0cb4*/ 	.word	0x00000960
        /*0cb8*/ 	.word	0x000000ff
        /*0cbc*/ 	.word	0x000334b8
        /*0cc0*/ 	.short	0x0100
        /*0cc2*/ 	.byte	0x08
	.zero		1


	//   ....[21]....
        /*0cc4*/ 	.word	0x00000970
        /*0cc8*/ 	.word	0x000000ff
        /*0ccc*/ 	.word	0x000334c8
        /*0cd0*/ 	.short	0x0100
        /*0cd2*/ 	.byte	0x08
	.zero		1


	//   ....[22]....
        /*0cd4*/ 	.word	0x00003510
        /*0cd8*/ 	.word	0x0000002a
        /*0cdc*/ 	.word	0x00033490
        /*0ce0*/ 	.short	0x010a
        /*0ce2*/ 	.byte	0x3f
	.zero		1


	//   ....[23]....
        /*0ce4*/ 	.word	0x000095c0
        /*0ce8*/ 	.word	0x0000002a
        /*0cec*/ 	.word	0x00033490
        /*0cf0*/ 	.short	0x010a
        /*0cf2*/ 	.byte	0x3f
	.zero		1


	//   ....[24]....
        /*0cf4*/ 	.word	0x0000f740
        /*0cf8*/ 	.word	0x0000002a
        /*0cfc*/ 	.word	0x00033490
        /*0d00*/ 	.short	0x010a
        /*0d02*/ 	.byte	0x3f
	.zero		1


	//   ....[25]....
        /*0d04*/ 	.word	0x0000fb20
        /*0d08*/ 	.word	0x0000002c
        /*0d0c*/ 	.word	0x00000000
        /*0d10*/ 	.short	0x0101
        /*0d12*/ 	.byte	0x3f
	.zero		1


	//   ....[26]....
        /*0d14*/ 	.word	0x0000fb60
        /*0d18*/ 	.word	0x0000002a
        /*0d1c*/ 	.word	0x000334b0
        /*0d20*/ 	.short	0x010a
        /*0d22*/ 	.byte	0x3f
	.zero		1


	//   ....[27]....
        /*0d24*/ 	.word	0x000100a0
        /*0d28*/ 	.word	0x0000002a
        /*0d2c*/ 	.word	0x00000000
        /*0d30*/ 	.short	0x0101
        /*0d32*/ 	.byte	0x3f
	.zero		1


	//   ....[28]....
        /*0d34*/ 	.word	0x00010af0
        /*0d38*/ 	.word	0x00000010
        /*0d3c*/ 	.word	0x00033400
        /*0d40*/ 	.short	0x010a
        /*0d42*/ 	.byte	0x3f
	.zero		1


	//   ....[29]....
        /*0d44*/ 	.word	0x00010b40
        /*0d48*/ 	.word	0x00000010
        /*0d4c*/ 	.word	0x00033400
        /*0d50*/ 	.short	0x010a
        /*0d52*/ 	.byte	0x3f
	.zero		1


	//   ....[30]....
        /*0d54*/ 	.word	0x000115e0
        /*0d58*/ 	.word	0x00000010
        /*0d5c*/ 	.word	0x00033400
        /*0d60*/ 	.short	0x010a
        /*0d62*/ 	.byte	0x3f
	.zero		1


	//   ....[31]....
        /*0d64*/ 	.word	0x00014b60
        /*0d68*/ 	.word	0x00000010
        /*0d6c*/ 	.word	0x00033400
        /*0d70*/ 	.short	0x010a
        /*0d72*/ 	.byte	0x3f
	.zero		1


	//   ....[32]....
        /*0d74*/ 	.word	0x00017c70
        /*0d78*/ 	.word	0x00000000
        /*0d7c*/ 	.word	0x00033430
        /*0d80*/ 	.short	0x010a
        /*0d82*/ 	.byte	0x3f
	.zero		1


	//   ....[33]....
        /*0d84*/ 	.word	0x00017cf0
        /*0d88*/ 	.word	0x00000000
        /*0d8c*/ 	.word	0x00033430
        /*0d90*/ 	.short	0x010a
        /*0d92*/ 	.byte	0x3f
	.zero		1


	//   ....[34]....
        /*0d94*/ 	.word	0x0001b130
        /*0d98*/ 	.word	0x0000003d
        /*0d9c*/ 	.word	0x00000000
        /*0da0*/ 	.short	0x0101
        /*0da2*/ 	.byte	0x3f
	.zero		1


	//   ....[35]....
        /*0da4*/ 	.word	0x0001c410
        /*0da8*/ 	.word	0x00000009
        /*0dac*/ 	.word	0x00033430
        /*0db0*/ 	.short	0x010a
        /*0db2*/ 	.byte	0x3f
	.zero		1


	//   ....[36]....
        /*0db4*/ 	.word	0x0001c460
        /*0db8*/ 	.word	0x00000009
        /*0dbc*/ 	.word	0x00033430
        /*0dc0*/ 	.short	0x010a
        /*0dc2*/ 	.byte	0x3f
	.zero		1


	//   ....[37]....
        /*0dc4*/ 	.word	0x0001d560
        /*0dc8*/ 	.word	0x0000000a
        /*0dcc*/ 	.word	0x00033450
        /*0dd0*/ 	.short	0x010a
        /*0dd2*/ 	.byte	0x3f
	.zero		1


	//   ....[38]....
        /*0dd4*/ 	.word	0x0001d5a0
        /*0dd8*/ 	.word	0x0000000a
        /*0ddc*/ 	.word	0x00033450
        /*0de0*/ 	.short	0x010a
        /*0de2*/ 	.byte	0x3f
	.zero		1


	//   ....[39]....
        /*0de4*/ 	.word	0x00020160
        /*0de8*/ 	.word	0x00000000
        /*0dec*/ 	.word	0x00000000
        /*0df0*/ 	.short	0x0101
        /*0df2*/ 	.byte	0x3f
	.zero		1


	//   ....[40]....
        /*0df4*/ 	.word	0x00020460
        /*0df8*/ 	.word	0x00000007
        /*0dfc*/ 	.word	0x00000000
        /*0e00*/ 	.short	0x0101
        /*0e02*/ 	.byte	0x3f
	.zero		1


	//   ....[41]....
        /*0e04*/ 	.word	0x00020d90
        /*0e08*/ 	.word	0x00000009
        /*0e0c*/ 	.word	0x00033430
        /*0e10*/ 	.short	0x010a
        /*0e12*/ 	.byte	0x3f
	.zero		1


	//   ....[42]....
        /*0e14*/ 	.word	0x00020de0
        /*0e18*/ 	.word	0x00000009
        /*0e1c*/ 	.word	0x00033430
        /*0e20*/ 	.short	0x010a
        /*0e22*/ 	.byte	0x3f
	.zero		1


	//   ....[43]....
        /*0e24*/ 	.word	0x00021ee0
        /*0e28*/ 	.word	0x0000000a
        /*0e2c*/ 	.word	0x00033450
        /*0e30*/ 	.short	0x010a
        /*0e32*/ 	.byte	0x3f
	.zero		1


	//   ....[44]....
        /*0e34*/ 	.word	0x00021f20
        /*0e38*/ 	.word	0x0000000a
        /*0e3c*/ 	.word	0x00033450
        /*0e40*/ 	.short	0x010a
        /*0e42*/ 	.byte	0x3f
	.zero		1


	//   ....[45]....
        /*0e44*/ 	.word	0x00023fb0
        /*0e48*/ 	.word	0x00000000
        /*0e4c*/ 	.word	0x00000000
        /*0e50*/ 	.short	0x0101
        /*0e52*/ 	.byte	0x3f
	.zero		1


	//   ....[46]....
        /*0e54*/ 	.word	0x000242d0
        /*0e58*/ 	.word	0x00000007
        /*0e5c*/ 	.word	0x00000000
        /*0e60*/ 	.short	0x0101
        /*0e62*/ 	.byte	0x3f
	.zero		1


	//   ....[47]....
        /*0e64*/ 	.word	0x00024b50
        /*0e68*/ 	.word	0x0000000b
        /*0e6c*/ 	.word	0x00033450
        /*0e70*/ 	.short	0x010a
        /*0e72*/ 	.byte	0x3f
	.zero		1


	//   ....[48]....
        /*0e74*/ 	.word	0x00024bd0
        /*0e78*/ 	.word	0x0000000b
        /*0e7c*/ 	.word	0x00033450
        /*0e80*/ 	.short	0x010a
        /*0e82*/ 	.byte	0x3f
	.zero		1


	//   ....[49]....
        /*0e84*/ 	.word	0x00025200
        /*0e88*/ 	.word	0x00000002
        /*0e8c*/ 	.word	0x00000000
        /*0e90*/ 	.short	0x0101
        /*0e92*/ 	.byte	0x3f
	.zero		1


	//   ....[50]....
        /*0e94*/ 	.word	0x00027520
        /*0e98*/ 	.word	0x00000000
        /*0e9c*/ 	.word	0x00000000
        /*0ea0*/ 	.short	0x0101
        /*0ea2*/ 	.byte	0x3f
	.zero		1


	//   ....[51]....
        /*0ea4*/ 	.word	0x00029d00
        /*0ea8*/ 	.word	0x0000000b
        /*0eac*/ 	.word	0x00033420
        /*0eb0*/ 	.short	0x010a
        /*0eb2*/ 	.byte	0x3f
	.zero		1


	//   ....[52]....
        /*0eb4*/ 	.word	0x00029dd0
        /*0eb8*/ 	.word	0x00000007
        /*0ebc*/ 	.word	0x000334a0
        /*0ec0*/ 	.short	0x010a
        /*0ec2*/ 	.byte	0x3f
	.zero		1


	//   ....[53]....
        /*0ec4*/ 	.word	0x0002a210
        /*0ec8*/ 	.word	0x00000007
        /*0ecc*/ 	.word	0x000334c0
        /*0ed0*/ 	.short	0x010a
        /*0ed2*/ 	.byte	0x3f
	.zero		1


	//   ....[54]....
        /*0ed4*/ 	.word	0x0002a7d0
        /*0ed8*/ 	.word	0x00000007
        /*0edc*/ 	.word	0x000334a0
        /*0ee0*/ 	.short	0x010a
        /*0ee2*/ 	.byte	0x3f
	.zero		1


	//   ....[55]....
        /*0ee4*/ 	.word	0x0002abf0
        /*0ee8*/ 	.word	0x00000007
        /*0eec*/ 	.word	0x000334c0
        /*0ef0*/ 	.short	0x010a
        /*0ef2*/ 	.byte	0x3f
	.zero		1


	//   ....[56]....
        /*0ef4*/ 	.word	0x0002bf90
        /*0ef8*/ 	.word	0x00000004
        /*0efc*/ 	.word	0x00033480
        /*0f00*/ 	.short	0x010a
        /*0f02*/ 	.byte	0x3f
	.zero		1


	//   ....[57]....
        /*0f04*/ 	.word	0x0002c210
        /*0f08*/ 	.word	0x00000004
        /*0f0c*/ 	.word	0x00033440
        /*0f10*/ 	.short	0x010a
        /*0f12*/ 	.byte	0x3f
	.zero		1


	//   ....[58]....
        /*0f14*/ 	.word	0x0002c740
        /*0f18*/ 	.word	0x00000004
        /*0f1c*/ 	.word	0x00033420
        /*0f20*/ 	.short	0x010a
        /*0f22*/ 	.byte	0x3f
	.zero		1


	//   ....[59]....
        /*0f24*/ 	.word	0x0002ca80
        /*0f28*/ 	.word	0x00000005
        /*0f2c*/ 	.word	0x00033480
        /*0f30*/ 	.short	0x010a
        /*0f32*/ 	.byte	0x3f
	.zero		1


	//   ....[60]....
        /*0f34*/ 	.word	0x0002cef0
        /*0f38*/ 	.word	0x00000005
        /*0f3c*/ 	.word	0x00033440
        /*0f40*/ 	.short	0x010a
        /*0f42*/ 	.byte	0x3f
	.zero		1


	//   ....[61]....
        /*0f44*/ 	.word	0x0002d3d0
        /*0f48*/ 	.word	0x0000000d
        /*0f4c*/ 	.word	0x00033470
        /*0f50*/ 	.short	0x010a
        /*0f52*/ 	.byte	0x3f
	.zero		1


	//   ....[62]....
        /*0f54*/ 	.word	0x0002d440
        /*0f58*/ 	.word	0x0000000d
        /*0f5c*/ 	.word	0x00033460
        /*0f60*/ 	.short	0x010a
        /*0f62*/ 	.byte	0x3f
	.zero		1


	//   ....[63]....
        /*0f64*/ 	.word	0x0002e1d0
        /*0f68*/ 	.word	0x0000000d
        /*0f6c*/ 	.word	0x00033450
        /*0f70*/ 	.short	0x0101
        /*0f72*/ 	.byte	0x3f
	.zero		1


	//   ....[64]....
        /*0f74*/ 	.word	0x0002e240
        /*0f78*/ 	.word	0x0000000d
        /*0f7c*/ 	.word	0x00000000
        /*0f80*/ 	.short	0x0101
        /*0f82*/ 	.byte	0x3f
	.zero		1


	//   ....[65]....
        /*0f84*/ 	.word	0x0002e420
        /*0f88*/ 	.word	0x00000000
        /*0f8c*/ 	.word	0x00033470
        /*0f90*/ 	.short	0x010a
        /*0f92*/ 	.byte	0x3f
	.zero		1


	//   ....[66]....
        /*0f94*/ 	.word	0x0002e4b0
        /*0f98*/ 	.word	0x00000000
        /*0f9c*/ 	.word	0x00033460
        /*0fa0*/ 	.short	0x010a
        /*0fa2*/ 	.byte	0x3f
	.zero		1


	//   ....[67]....
        /*0fa4*/ 	.word	0x0002f180
        /*0fa8*/ 	.word	0x00000000
        /*0fac*/ 	.word	0x00033450
        /*0fb0*/ 	.short	0x0101
        /*0fb2*/ 	.byte	0x3f
	.zero		1


	//   ....[68]....
        /*0fb4*/ 	.word	0x0002f1d0
        /*0fb8*/ 	.word	0x00000002
        /*0fbc*/ 	.word	0x00000000
        /*0fc0*/ 	.short	0x0101
        /*0fc2*/ 	.byte	0x3f
	.zero		1


	//   ....[69]....
        /*0fc4*/ 	.word	0x0002ff20
        /*0fc8*/ 	.word	0x00000000
        /*0fcc*/ 	.word	0x00033420
        /*0fd0*/ 	.short	0x010a
        /*0fd2*/ 	.byte	0x3f
	.zero		1


	//   ....[70]....
        /*0fd4*/ 	.word	0x000300d0
        /*0fd8*/ 	.word	0x00000006
        /*0fdc*/ 	.word	0x00000000
        /*0fe0*/ 	.short	0x010a
        /*0fe2*/ 	.byte	0x3f
	.zero		1


	//   ....[71]....
        /*0fe4*/ 	.word	0x00030140
        /*0fe8*/ 	.word	0x00000007
        /*0fec*/ 	.word	0x00000000
        /*0ff0*/ 	.short	0x010a
        /*0ff2*/ 	.byte	0x3f
	.zero		1


	//   ....[72]....
        /*0ff4*/ 	.word	0x000301a0
        /*0ff8*/ 	.word	0x00000004
        /*0ffc*/ 	.word	0x00033460
        /*1000*/ 	.short	0x010a
        /*1002*/ 	.byte	0x3f
	.zero		1


	//   ....[73]....
        /*1004*/ 	.word	0x000301f0
        /*1008*/ 	.word	0x00000003
        /*100c*/ 	.word	0x00033460
        /*1010*/ 	.short	0x010a
        /*1012*/ 	.byte	0x3f
	.zero		1


	//   ....[74]....
        /*1014*/ 	.word	0x00030230
        /*1018*/ 	.word	0x00000004
        /*101c*/ 	.word	0x00033480
        /*1020*/ 	.short	0x010a
        /*1022*/ 	.byte	0x3f
	.zero		1


	//   ....[75]....
        /*1024*/ 	.word	0x00030250
        /*1028*/ 	.word	0x00000003
        /*102c*/ 	.word	0x00033480
        /*1030*/ 	.short	0x010a
        /*1032*/ 	.byte	0x3f
	.zero		1


	//   ....[76]....
        /*1034*/ 	.word	0x000302b0
        /*1038*/ 	.word	0x0000002a
        /*103c*/ 	.word	0x00033490
        /*1040*/ 	.short	0x010a
        /*1042*/ 	.byte	0x3f
	.zero		1


	//   ....[77]....
        /*1044*/ 	.word	0x00030300
        /*1048*/ 	.word	0x0000002a
        /*104c*/ 	.word	0x00033490
        /*1050*/ 	.short	0x010a
        /*1052*/ 	.byte	0x3f
	.zero		1


	//   ....[78]....
        /*1054*/ 	.word	0x00030350
        /*1058*/ 	.word	0x0000002a
        /*105c*/ 	.word	0x00033490
        /*1060*/ 	.short	0x010a
        /*1062*/ 	.byte	0x3f
	.zero		1


	//   ....[79]....
        /*1064*/ 	.word	0x000303a0
        /*1068*/ 	.word	0x0000002a
        /*106c*/ 	.word	0x000334b0
        /*1070*/ 	.short	0x010a
        /*1072*/ 	.byte	0x3f
	.zero		1


	//   ....[80]....
        /*1074*/ 	.word	0x00030770
        /*1078*/ 	.word	0x00000010
        /*107c*/ 	.word	0x00033400
        /*1080*/ 	.short	0x010a
        /*1082*/ 	.byte	0x3f
	.zero		1


	//   ....[81]....
        /*1084*/ 	.word	0x00030a30
        /*1088*/ 	.word	0x00000010
        /*108c*/ 	.word	0x00033400
        /*1090*/ 	.short	0x010a
        /*1092*/ 	.byte	0x3f
	.zero		1


	//   ....[82]....
        /*1094*/ 	.word	0x00030a80
        /*1098*/ 	.word	0x00000000
        /*109c*/ 	.word	0x00033430
        /*10a0*/ 	.short	0x010a
        /*10a2*/ 	.byte	0x3f
	.zero		1


	//   ....[83]....
        /*10a4*/ 	.word	0x00030ad0
        /*10a8*/ 	.word	0x00000009
        /*10ac*/ 	.word	0x00033430
        /*10b0*/ 	.short	0x010a
        /*10b2*/ 	.byte	0x3f
	.zero		1


	//   ....[84]....
        /*10b4*/ 	.word	0x00030b20
        /*10b8*/ 	.word	0x0000000a
        /*10bc*/ 	.word	0x00033450
        /*10c0*/ 	.short	0x010a
        /*10c2*/ 	.byte	0x3f
	.zero		1


	//   ....[85]....
        /*10c4*/ 	.word	0x00030b70
        /*10c8*/ 	.word	0x00000009
        /*10cc*/ 	.word	0x00033430
        /*10d0*/ 	.short	0x010a
        /*10d2*/ 	.byte	0x3f
	.zero		1


	//   ....[86]....
        /*10d4*/ 	.word	0x00030bc0
        /*10d8*/ 	.word	0x0000000a
        /*10dc*/ 	.word	0x00033450
        /*10e0*/ 	.short	0x010a
        /*10e2*/ 	.byte	0x3f
	.zero		1


	//   ....[87]....
        /*10e4*/ 	.word	0x00030c10
        /*10e8*/ 	.word	0x0000000b
        /*10ec*/ 	.word	0x00033450
        /*10f0*/ 	.short	0x010a
        /*10f2*/ 	.byte	0x3f
	.zero		1


	//   ....[88]....
        /*10f4*/ 	.word	0x000325a0
        /*10f8*/ 	.word	0x0000000b
        /*10fc*/ 	.word	0x00033420
        /*1100*/ 	.short	0x010a
        /*1102*/ 	.byte	0x3f
	.zero		1


	//   ....[89]....
        /*1104*/ 	.word	0x000325f0
        /*1108*/ 	.word	0x00000007
        /*110c*/ 	.word	0x000334a0
        /*1110*/ 	.short	0x010a
        /*1112*/ 	.byte	0x3f
	.zero		1


	//   ....[90]....
        /*1114*/ 	.word	0x00032640
        /*1118*/ 	.word	0x00000007
        /*111c*/ 	.word	0x000334c0
        /*1120*/ 	.short	0x010a
        /*1122*/ 	.byte	0x3f
	.zero		1


	//   ....[91]....
        /*1124*/ 	.word	0x00032690
        /*1128*/ 	.word	0x00000007
        /*112c*/ 	.word	0x000334a0
        /*1130*/ 	.short	0x010a
        /*1132*/ 	.byte	0x3f
	.zero		1


	//   ....[92]....
        /*1134*/ 	.word	0x000326e0
        /*1138*/ 	.word	0x00000007
        /*113c*/ 	.word	0x000334c0
        /*1140*/ 	.short	0x010a
        /*1142*/ 	.byte	0x3f
	.zero		1


	//   ....[93]....
        /*1144*/ 	.word	0x00032880
        /*1148*/ 	.word	0x00000004
        /*114c*/ 	.word	0x00033480
        /*1150*/ 	.short	0x010a
        /*1152*/ 	.byte	0x3f
	.zero		1


	//   ....[94]....
        /*1154*/ 	.word	0x000328d0
        /*1158*/ 	.word	0x00000004
        /*115c*/ 	.word	0x00033440
        /*1160*/ 	.short	0x010a
        /*1162*/ 	.byte	0x3f
	.zero		1


	//   ....[95]....
        /*1164*/ 	.word	0x00032950
        /*1168*/ 	.word	0x00000004
        /*116c*/ 	.word	0x00033420
        /*1170*/ 	.short	0x010a
        /*1172*/ 	.byte	0x3f
	.zero		1


	//   ....[96]....
        /*1174*/ 	.word	0x000329a0
        /*1178*/ 	.word	0x00000005
        /*117c*/ 	.word	0x00033480
        /*1180*/ 	.short	0x010a
        /*1182*/ 	.byte	0x3f
	.zero		1


	//   ....[97]....
        /*1184*/ 	.word	0x000329f0
        /*1188*/ 	.word	0x00000005
        /*118c*/ 	.word	0x00033440
        /*1190*/ 	.short	0x010a
        /*1192*/ 	.byte	0x3f
	.zero		1


	//   ....[98]....
        /*1194*/ 	.word	0x00032a40
        /*1198*/ 	.word	0x0000000d
        /*119c*/ 	.word	0x00033470
        /*11a0*/ 	.short	0x010a
        /*11a2*/ 	.byte	0x3f
	.zero		1


	//   ....[99]....
        /*11a4*/ 	.word	0x00032a90
        /*11a8*/ 	.word	0x0000000d
        /*11ac*/ 	.word	0x00033460
        /*11b0*/ 	.short	0x010a
        /*11b2*/ 	.byte	0x3f
	.zero		1


	//   ....[100]....
        /*11b4*/ 	.word	0x00032ae0
        /*11b8*/ 	.word	0x00000000
        /*11bc*/ 	.word	0x00033470
        /*11c0*/ 	.short	0x010a
        /*11c2*/ 	.byte	0x3f
	.zero		1


	//   ....[101]....
        /*11c4*/ 	.word	0x00032b30
        /*11c8*/ 	.word	0x00000000
        /*11cc*/ 	.word	0x00033460
        /*11d0*/ 	.short	0x010a
        /*11d2*/ 	.byte	0x3f
	.zero		1


	//   ....[102]....
        /*11d4*/ 	.word	0x000334c0
        /*11d8*/ 	.word	0x00000000
        /*11dc*/ 	.word	0x00033420
        /*11e0*/ 	.short	0x010a
        /*11e2*/ 	.byte	0x3f
	.zero		1


	//   ....[103]....
        /*11e4*/ 	.word	0x00033660
        /*11e8*/ 	.word	0x00000006
        /*11ec*/ 	.word	0x00000000
        /*11f0*/ 	.short	0x010a
        /*11f2*/ 	.byte	0x3f
	.zero		1


	//   ....[104]....
        /*11f4*/ 	.word	0x000336b0
        /*11f8*/ 	.word	0x00000007
        /*11fc*/ 	.word	0x00000000
        /*1200*/ 	.short	0x010a
        /*1202*/ 	.byte	0x3f
	.zero		1


	//   ....[105]....
        /*1204*/ 	.word	0x00033700
        /*1208*/ 	.word	0x00000004
        /*120c*/ 	.word	0x00033460
        /*1210*/ 	.short	0x010a
        /*1212*/ 	.byte	0x3f
	.zero		1


	//   ....[106]....
        /*1214*/ 	.word	0x00033750
        /*1218*/ 	.word	0x00000003
        /*121c*/ 	.word	0x00033460
        /*1220*/ 	.short	0x010a
        /*1222*/ 	.byte	0x3f
	.zero		1


	//   ....[107]....
        /*1224*/ 	.word	0x000337a0
        /*1228*/ 	.word	0x00000004
        /*122c*/ 	.word	0x00033480
        /*1230*/ 	.short	0x010a
        /*1232*/ 	.byte	0x3f
	.zero		1


	//----- nvinfo : EIATTR_NUM_MBARRIERS
	.align		4
.L_879:
        /*1234*/ 	.byte	0x03, 0x38
        /*1236*/ 	.short	0x0016


	//----- nvinfo : EIATTR_EXIT_INSTR_OFFSETS
	.align		4
        /*1238*/ 	.byte	0x04, 0x1c
        /*123a*/ 	.short	(.L_881 - .L_880)


	//   ....[0]....
.L_880:
        /*123c*/ 	.word	0x000302a0


	//----- nvinfo : EIATTR_MAX_THREADS
	.align		4
.L_881:
        /*1240*/ 	.byte	0x04, 0x05
        /*1242*/ 	.short	(.L_883 - .L_882)
.L_882:
        /*1244*/ 	.word	0x00000180
        /*1248*/ 	.word	0x00000001
        /*124c*/ 	.word	0x00000001


	//----- nvinfo : EIATTR_CRS_STACK_SIZE
	.align		4
.L_883:
        /*1250*/ 	.byte	0x04, 0x1e
        /*1252*/ 	.short	(.L_885 - .L_884)
.L_884:
        /*1254*/ 	.word	0x00000000


	//----- nvinfo : EIATTR_CBANK_PARAM_SIZE
	.align		4
.L_885:
        /*1258*/ 	.byte	0x03, 0x19
        /*125a*/ 	.short	0x0a70


	//----- nvinfo : EIATTR_PARAM_CBANK
	.align		4
        /*125c*/ 	.byte	0x04, 0x0a
        /*125e*/ 	.short	(.L_887 - .L_886)
	.align		4
.L_886:
        /*1260*/ 	.word	index@(.nv.constant0._ZN7cutlass13device_kernelIN5flash11enable_sm90INS1_16FlashAttnFwdSm90INS1_25CollectiveMainloopFwdSm90ILi2EN4cute5tupleIJNS5_1CILi1EEES8_S8_EEENS6_IJNS7_ILi128EEENS7_ILi160EEENS7_ILi192EEEEEELi192ENS_12float_e4m3_tEfNS_4arch4Sm90ELb1ELb0ELb1ELb1ELb0ELb1ELb0ELb1ELb1ELb0ELb0ELb0EEENS1_21CollectiveEpilogueFwdINS6_IJSA_SC_SB_EEES9_NS_10bfloat16_tESG_Li256ELb1ELb0ELb0ELb1EEENS1_36VarlenDynamicPersistentTileSchedulerILi128ELi160ELi256ELi128ELb0ELb0ELb1ELb1ELb1ELb1EEEEEEEEEvNT_6ParamsE)
        /*1264*/ 	.short	0x0210
        /*1266*/ 	.short	0x0a70


	//----- nvinfo : EIATTR_SW_WAR
	.align		4
.L_887:
        /*1268*/ 	.byte	0x04, 0x36
        /*126a*/ 	.short	(.L_889 - .L_888)
.L_888:
        /*126c*/ 	.word	0x00000008
.L_889:


//--------------------- .nv.info._ZN7cutlass13device_kernelIN5flash11enable_sm90INS1_16FlashAttnFwdSm90INS1_25CollectiveMainloopFwdSm90ILi2EN4cute5tupleIJNS5_1CILi1EEES8_S8_EEENS6_IJNS7_ILi128EEENS7_ILi224EEESA_EEELi128ENS_12float_e4m3_tEfNS_4arch4Sm90ELb0ELb0ELb1ELb0ELb0ELb0ELb0ELb1ELb1ELb0ELb0ELb0EEENS1_21CollectiveEpilogueFwdINS6_IJSA_SA_SB_EEES9_NS_10bfloat16_tESF_Li256ELb0ELb0ELb0ELb1EEENS1_29StaticPersistentTileSchedulerILb0EEEEEEEEEvNT_6ParamsE --------------------------
	.section	.nv.info._ZN7cutlass13device_kernelIN5flash11enable_sm90INS1_16FlashAttnFwdSm90INS1_25CollectiveMainloopFwdSm90ILi2EN4cute5tupleIJNS5_1CILi1EEES8_S8_EEENS6_IJNS7_ILi128EEENS7_ILi224EEESA_EEELi128ENS_12float_e4m3_tEfNS_4arch4Sm90ELb0ELb0ELb1ELb0ELb0ELb0ELb0ELb1ELb1ELb0ELb0ELb0EEENS1_21CollectiveEpilogueFwdINS6_IJSA_SA_SB_EEES9_NS_10bfloat16_tESF_Li256ELb0ELb0ELb0ELb1EEENS1_29StaticPersistentTileSchedulerILb0EEEEEEEEEvNT_6ParamsE,"",@"SHT_CUDA_INFO"
	.sectionflags	@""
	.align	4


	//----- nvinfo : EIATTR_CUDA_API_VERSION
	.align		4
        /*0000*/ 	.byte	0x04, 0x37
        /*0002*/ 	.short	(.L_891 - .L_890)
.L_890:
        /*0004*/ 	.word	0x00000082


	//----- nvinfo : EIATTR_KPARAM_INFO
	.align		4
.L_891:
        /*0008*/ 	.byte	0x04, 0x17
        /*000a*/ 	.short	(.L_893 - .L_892)
.L_892:
        /*000c*/ 	.word	0x00000000
        /*0010*/ 	.short	0x0000
        /*0012*/ 	.short	0x0070
        /*0014*/ 	.byte	0x00, 0xf0, 0x01, 0x2e


	//----- nvinfo : EIATTR_SPARSE_MMA_MASK
	.align		4
.L_893:
        /*0018*/ 	.byte	0x03, 0x50
        /*001a*/ 	.short	0x0000


	//----- nvinfo : EIATTR_MAXREG_COUNT
	.align		4
        /*001c*/ 	.byte	0x03, 0x1b
        /*001e*/ 	.short	0x00a8


	//----- nvinfo : EIATTR_NUM_BARRIERS
	.align		4
        /*0020*/ 	.byte	0x02, 0x4c
        /*0022*/ 	.byte	0x10
	.zero		1


	//----- nvinfo : EIATTR_EXTERNS
	.align		4
        /*0024*/ 	.byte	0x04, 0x0f
        /*0026*/ 	.short	(.L_895 - .L_894)


	//   ....[0]....
	.align		4
.L_894:
        /*0028*/ 	.word	index@(__assertfail)


	//----- nvinfo : EIATTR_ANNOTATIONS
	.align		4
.L_895:
        /*002c*/ 	.byte	0x04, 0x55
        /*002e*/ 	.short	(.L_897 - .L_896)


	//   ....[0]....
.L_896:
        /* <DEDUP_REMOVED lines=25> */


	//----- nvinfo : EIATTR_MERCURY_ISA_VERSION
	.align		4
.L_897:
        /*01a8*/ 	.byte	0x03, 0x5f
        /*01aa*/ 	.short	0x0101


	//----- nvinfo : EIATTR_INT_WARP_WIDE_INSTR_OFFSETS
	.align		4
        /*01ac*/ 	.byte	0x04, 0x31
        /*01ae*/ 	.short	(.L_899 - .L_898)


	//   ....[0]....
.L_898:
        /*01b0*/ 	.word	0x00000190


	//   ....[1]....
        /*01b4*/ 	.word	0x000001c0


	//   ....[2]....
        /*01b8*/ 	.word	0x000001d0


	//   ....[3]....
        /*01bc*/ 	.word	0x0000cb00


	//----- nvinfo : EIATTR_COOP_GROUP_MASK_REGIDS
	.align		4
.L_899:
        /*01c0*/ 	.byte	0x04, 0x29
        /*01c2*/ 	.short	(.L_901 - .L_900)


	//   ....[0]....
.L_900:
        /*01c4*/ 	.word	0xffffffff


	//   ....[1]....
        /*01c8*/ 	.word	0xffffffff


	//   ....[2]....
        /*01cc*/ 	.word	0xffffffff


	//   ....[3]....
        /*01d0*/ 	.word	0xffffffff


	//   ....[4]....
        /*01d4*/ 	.word	0xffffffff


	//   ....[5]....
        /*01d8*/ 	.word	0xffffffff


	//   ....[6]....
        /*01dc*/ 	.word	0xffffffff


	//   ....[7]....
        /*01e0*/ 	.word	0xffffffff


	//   ....[8]....
        /*01e4*/ 	.word	0xffffffff


	//   ....[9]....
        /*01e8*/ 	.word	0xffffffff


	//   ....[10]....
        /*01ec*/ 	.word	0xffffffff


	//   ....[11]....
        /*01f0*/ 	.word	0xffffffff


	//   ....[12]....
        /*01f4*/ 	.word	0xffffffff


	//   ....[13]....
        /*01f8*/ 	.word	0xffffffff


	//   ....[14]....
        /*01fc*/ 	.word	0xffffffff


	//   ....[15]....
        /*0200*/ 	.word	0xffffffff


	//   ....[16]....
        /*0204*/ 	.word	0xffffffff


	//   ....[17]....
        /*0208*/ 	.word	0xffffffff


	//   ....[18]....
        /*020c*/ 	.word	0xffffffff


	//   ....[19]....
        /*0210*/ 	.word	0xffffffff


	//   ....[20]....
        /*0214*/ 	.word	0xffffffff


	//   ....[21]....
        /*0218*/ 	.word	0xffffffff


	//   ....[22]....
        /*021c*/ 	.word	0xffffffff


	//   ....[23]....
        /*0220*/ 	.word	0xffffffff


	//   ....[24]....
        /*0224*/ 	.word	0xffffffff


	//   ....[25]....
        /*0228*/ 	.word	0xffffffff


	//   ....[26]....
        /*022c*/ 	.word	0xffffffff


	//   ....[27]....
        /*0230*/ 	.word	0xffffffff


	//   ....[28]....
        /*0234*/ 	.word	0xffffffff


	//   ....[29]....
        /*0238*/ 	.word	0xffffffff


	//   ....[30]....
        /*023c*/ 	.word	0xffffffff


	//   ....[31]....
        /*0240*/ 	.word	0xffffffff


	//   ....[32]....
        /*0244*/ 	.word	0xffffffff


	//   ....[33]....
        /*0248*/ 	.word	0xffffffff


	//   ....[34]....
        /*024c*/ 	.word	0xffffffff


	//   ....[35]....
        /*0250*/ 	.word	0xffffffff


	//   ....[36]....
        /*0254*/ 	.word	0xffffffff


	//   ....[37]....
        /*0258*/ 	.word	0xffffffff


	//   ....[38]....
        /*025c*/ 	.word	0xffffffff


	//   ....[39]....
        /*0260*/ 	.word	0xffffffff


	//   ....[40]....
        /*0264*/ 	.word	0xffffffff


	//   ....[41]....
        /*0268*/ 	.word	0xffffffff


	//   ....[42]....
        /*026c*/ 	.word	0xffffffff


	//   ....[43]....
        /*0270*/ 	.word	0xffffffff


	//   ....[44]....
        /*0274*/ 	.word	0xffffffff


	//   ....[45]....
        /*0278*/ 	.word	0xffffffff


	//   ....[46]....
        /*027c*/ 	.word	0xffffffff


	//   ....[47]....
        /*0280*/ 	.word	0xffffffff


	//   ....[48]....
        /*0284*/ 	.word	0xffffffff


	//   ....[49]....
        /*0288*/ 	.word	0xffffffff


	//   ....[50]....
        /*028c*/ 	.word	0xffffffff


	//   ....[51]....
        /*0290*/ 	.word	0xffffffff


	//   ....[52]....
        /*0294*/ 	.word	0xffffffff


	//   ....[53]....
        /*0298*/ 	.word	0xffffffff


	//   ....[54]....
        /*029c*/ 	.word	0xffffffff


	//   ....[55]....
        /*02a0*/ 	.word	0x0500000f


	//----- nvinfo : EIATTR_COOP_GROUP_INSTR_OFFSETS
	.align		4
.L_901:
        /*02a4*/ 	.byte	0x04, 0x28
        /*02a6*/ 	.short	(.L_903 - .L_902)


	//   ....[0]....
.L_902:
        /*02a8*/ 	.word	0x00000070


	//   ....[1]....
        /*02ac*/ 	.word	0x000001a0


	//   ....[2]....
        /*02b0*/ 	.word	0x000001f0


	//   ....[3]....
        /*02b4*/ 	.word	0x000003e0


	//   ....[4]....
        /*02b8*/ 	.word	0x00000540


	//   ....[5]....
        /*02bc*/ 	.word	0x00000660


	//   ....[6]....
        /*02c0*/ 	.word	0x000007c0


	//   ....[7]....
        /*02c4*/ 	.word	0x00000d80


	//   ....[8]....
        /*02c8*/ 	.word	0x00003c80


	//   ....[9]....
        /*02cc*/ 	.word	0x00003ce0


	//   ....[10]....
        /*02d0*/ 	.word	0x00004600


	//   ....[11]....
        /*02d4*/ 	.word	0x000046c0


	//   ....[12]....
        /*02d8*/ 	.word	0x00008510


	//   ....[13]....
        /*02dc*/ 	.word	0x00008540


	//   ....[14]....
        /*02e0*/ 	.word	0x00008590


	//   ....[15]....
        /*02e4*/ 	.word	0x000085c0


	//   ....[16]....
        /*02e8*/ 	.word	0x0000a880


	//   ....[17]....
        /*02ec*/ 	.word	0x0000a890


	//   ....[18]....
        /*02f0*/ 	.word	0x0000a910


	//   ....[19]....
        /*02f4*/ 	.word	0x0000a920


	//   ....[20]....
        /*02f8*/ 	.word	0x0000b850


	//   ....[21]....
        /*02fc*/ 	.word	0x0000b860


	//   ....[22]....
        /*0300*/ 	.word	0x0000b870


	//   ....[23]....
        /*0304*/ 	.word	0x0000b880


	//   ....[24]....
        /*0308*/ 	.word	0x0000b890


	//   ....[25]....
        /*030c*/ 	.word	0x0000b8a0


	//   ....[26]....
        /*0310*/ 	.word	0x0000b8b0


	//   ....[27]....
        /*0314*/ 	.word	0x0000b8c0


	//   ....[28]....
        /*0318*/ 	.word	0x0000b8d0


	//   ....[29]....
        /*031c*/ 	.word	0x0000b8e0


	//   ....[30]....
        /*0320*/ 	.word	0x0000b910


	//   ....[31]....
        /*0324*/ 	.word	0x0000b920


	//   ....[32]....
        /*0328*/ 	.word	0x0000b950


	//   ....[33]....
        /*032c*/ 	.word	0x0000b970


	//   ....[34]....
        /*0330*/ 	.word	0x0000b9a0


	//   ....[35]....
        /*0334*/ 	.word	0x0000b9b0


	//   ....[36]....
        /*0338*/ 	.word	0x0000ba00


	//   ....[37]....
        /*033c*/ 	.word	0x0000ba20


	//   ....[38]....
        /*0340*/ 	.word	0x0000ba50


	//   ....[39]....
        /*0344*/ 	.word	0x0000ba70


	//   ....[40]....
        /*0348*/ 	.word	0x0000baa0


	//   ....[41]....
        /*034c*/ 	.word	0x0000bab0


	//   ....[42]....
        /*0350*/ 	.word	0x0000bac0


	//   ....[43]....
        /*0354*/ 	.word	0x0000bad0


	//   ....[44]....
        /*0358*/ 	.word	0x0000baf0


	//   ....[45]....
        /*035c*/ 	.word	0x0000bb00


	//   ....[46]....
        /*0360*/ 	.word	0x0000bb20


	//   ....[47]....
        /*0364*/ 	.word	0x0000bb30


	//   ....[48]....
        /*0368*/ 	.word	0x0000bb40


	//   ....[49]....
        /*036c*/ 	.word	0x0000bb50


	//   ....[50]....
        /*0370*/ 	.word	0x0000bb60


	//   ....[51]....
        /*0374*/ 	.word	0x0000bb70


	//   ....[52]....
        /*0378*/ 	.word	0x0000bda0


	//   ....[53]....
        /*037c*/ 	.word	0x0000cbf0


	//   ....[54]....
        /*0380*/ 	.word	0x0000ed20


	//   ....[55]....
        /*0384*/ 	.word	0x0000f240


	//----- nvinfo : EIATTR_REG_RECONFIG
	.align		4
.L_903:
        /*0388*/ 	.byte	0x01, 0x54
	.zero		2


	//----- nvinfo : EIATTR_SYSCALL_OFFSETS
	.align		4
        /*038c*/ 	.byte	0x04, 0x46
        /*038e*/ 	.short	(.L_905 - .L_904)


	//   ....[0]....
.L_904:
        /*0390*/ 	.word	0x00001160


	//   ....[1]....
        /*0394*/ 	.word	0x0000c5c0


	//   ....[2]....
        /*0398*/ 	.word	0x0000c700


	//   ....[3]....
        /*039c*/ 	.word	0x0000c840


	//   ....[4]....
        /*03a0*/ 	.word	0x0000c960


	//----- nvinfo : EIATTR_MBARRIER_INSTR_OFFSETS
	.align		4
.L_905:
        /*03a4*/ 	.byte	0x04, 0x39
        /*03a6*/ 	.short	(.L_907 - .L_906)


	//   ....[0]....
.L_906:
        /*03a8*/ 	.word	0x00000290
        /*03ac*/ 	.word	0x000000ff
        /*03b0*/ 	.word	0x0002e800
        /*03b4*/ 	.short	0x0100
        /*03b6*/ 	.byte	0x06
	.zero		1


	//   ....[1]....
        /*03b8*/ 	.word	0x000002a0
        /*03bc*/ 	.word	0x000000ff
        /*03c0*/ 	.word	0x0002e820
        /*03c4*/ 	.short	0x0100
        /*03c6*/ 	.byte	0x06
	.zero		1


	//   ....[2]....
        /*03c8*/ 	.word	0x00000390
        /*03cc*/ 	.word	0x000000ff
        /*03d0*/ 	.word	0x0002e830
        /*03d4*/ 	.short	0x0100
        /*03d6*/ 	.byte	0x08
	.zero		1


	//   ....[3]....
        /*03d8*/ 	.word	0x000003a0
        /*03dc*/ 	.word	0x000000ff
        /*03e0*/ 	.word	0x0002e840
        /*03e4*/ 	.short	0x0100
        /*03e6*/ 	.byte	0x08
	.zero		1


	//   ....[4]....
        /*03e8*/ 	.word	0x000003b0
        /*03ec*/ 	.word	0x000000ff
        /*03f0*/ 	.word	0x0002e838
        /*03f4*/ 	.short	0x0100
        /*03f6*/ 	.byte	0x08
	.zero		1


	//   ....[5]....
        /*03f8*/ 	.word	0x000003c0
        /*03fc*/ 	.word	0x000000ff
        /*0400*/ 	.word	0x0002e848
        /*0404*/ 	.short	0x0100
        /*0406*/ 	.byte	0x08
	.zero		1


	//   ....[6]....
        /*0408*/ 	.word	0x000004f0
        /*040c*/ 	.word	0x000000ff
        /*0410*/ 	.word	0x0002e850
        /*0414*/ 	.short	0x0100
        /*0416*/ 	.byte	0x08
	.zero		1


	//   ....[7]....
        /*0418*/ 	.word	0x00000500
        /*041c*/ 	.word	0x000000ff
        /*0420*/ 	.word	0x0002e860
        /*0424*/ 	.short	0x0100
        /*0426*/ 	.byte	0x08
	.zero		1


	//   ....[8]....
        /*0428*/ 	.word	0x00000510
        /*042c*/ 	.word	0x000000ff
        /*0430*/ 	.word	0x0002e858
        /*0434*/ 	.short	0x0100
        /*0436*/ 	.byte	0x08
	.zero		1


	//   ....[9]....
        /*0438*/ 	.word	0x00000520
        /*043c*/ 	.word	0x000000ff
        /*0440*/ 	.word	0x0002e868
        /*0444*/ 	.short	0x0100
        /*0446*/ 	.byte	0x08
	.zero		1


	//   ....[10]....
        /*0448*/ 	.word	0x00000610
        /*044c*/ 	.word	0x000000ff
        /*0450*/ 	.word	0x0002e870
        /*0454*/ 	.short	0x0100
        /*0456*/ 	.byte	0x06
	.zero		1


	//   ....[11]....
        /*0458*/ 	.word	0x00000620
        /*045c*/ 	.word	0x000000ff
        /*0460*/ 	.word	0x0002e880
        /*0464*/ 	.short	0x0100
        /*0466*/ 	.byte	0x06
	.zero		1


	//   ....[12]....
        /*0468*/ 	.word	0x00000630
        /*046c*/ 	.word	0x000000ff
        /*0470*/ 	.word	0x0002e878
        /*0474*/ 	.short	0x0100
        /*0476*/ 	.byte	0x06
	.zero		1


	//   ....[13]....
        /*0478*/ 	.word	0x00000640
        /*047c*/ 	.word	0x000000ff
        /*0480*/ 	.word	0x0002e888
        /*0484*/ 	.short	0x0100
        /*0486*/ 	.byte	0x06
	.zero		1


	//   ....[14]....
        /*0488*/ 	.word	0x00000770
        /*048c*/ 	.word	0x000000ff
        /*0490*/ 	.word	0x0002e890
        /*0494*/ 	.short	0x0100
        /*0496*/ 	.byte	0x08
	.zero		1


	//   ....[15]....
        /*0498*/ 	.word	0x00000780
        /*049c*/ 	.word	0x000000ff
        /*04a0*/ 	.word	0x0002e8a0
        /*04a4*/ 	.short	0x0100
        /*04a6*/ 	.byte	0x08
	.zero		1


	//   ....[16]....
        /*04a8*/ 	.word	0x00000790
        /*04ac*/ 	.word	0x000000ff
        /*04b0*/ 	.word	0x0002e898
        /*04b4*/ 	.short	0x0100
        /*04b6*/ 	.byte	0x08
	.zero		1


	//   ....[17]....
        /*04b8*/ 	.word	0x000007a0
        /*04bc*/ 	.word	0x000000ff
        /*04c0*/ 	.word	0x0002e8a8
        /*04c4*/ 	.short	0x0100
        /*04c6*/ 	.byte	0x08
	.zero		1


	//   ....[18]....
        /*04c8*/ 	.word	0x000008d0
        /*04cc*/ 	.word	0x000000ff
        /*04d0*/ 	.word	0x0002e8b0
        /*04d4*/ 	.short	0x0100
        /*04d6*/ 	.byte	0x08
	.zero		1


	//   ....[19]....
        /*04d8*/ 	.word	0x000008e0
        /*04dc*/ 	.word	0x000000ff
        /*04e0*/ 	.word	0x0002e8c0
        /*04e4*/ 	.short	0x0100
        /*04e6*/ 	.byte	0x08
	.zero		1


	//   ....[20]....
        /*04e8*/ 	.word	0x000008f0
        /*04ec*/ 	.word	0x000000ff
        /*04f0*/ 	.word	0x0002e8b8
        /*04f4*/ 	.short	0x0100
        /*04f6*/ 	.byte	0x08
	.zero		1


	//   ....[21]....
        /*04f8*/ 	.word	0x00000900
        /*04fc*/ 	.word	0x000000ff
        /*0500*/ 	.word	0x0002e8c8
        /*0504*/ 	.short	0x0100
        /*0506*/ 	.byte	0x08
	.zero		1


	//   ....[22]....
        /*0508*/ 	.word	0x00001490
        /*050c*/ 	.word	0x000000ff
        /*0510*/ 	.word	0x0002e800
        /*0514*/ 	.short	0x010a
        /*0516*/ 	.byte	0x26
	.zero		1


	//   ....[23]....
        /*0518*/ 	.word	0x00001530
        /*051c*/ 	.word	0x00000003
        /*0520*/ 	.word	0x0002e830
        /*0524*/ 	.short	0x010a
        /*0526*/ 	.byte	0x3f
	.zero		1


	//   ....[24]....
        /*0528*/ 	.word	0x00001570
        /*052c*/ 	.word	0x00000003
        /*0530*/ 	.word	0x0002e830
        /*0534*/ 	.short	0x010a
        /*0536*/ 	.byte	0x3f
	.zero		1


	//   ....[25]....
        /*0538*/ 	.word	0x000040b0
        /*053c*/ 	.word	0x00000003
        /*0540*/ 	.word	0x00000000
        /*0544*/ 	.short	0x0101
        /*0546*/ 	.byte	0x3f
	.zero		1


	//   ....[26]....
        /*0548*/ 	.word	0x00006130
        /*054c*/ 	.word	0x000000ff
        /*0550*/ 	.word	0x0002e830
        /*0554*/ 	.short	0x010a
        /*0556*/ 	.byte	0x06
	.zero		1


	//   ....[27]....
        /*0558*/ 	.word	0x00006170
        /*055c*/ 	.word	0x000000ff
        /*0560*/ 	.word	0x0002e830
        /*0564*/ 	.short	0x010a
        /*0566*/ 	.byte	0x06
	.zero		1


	//   ....[28]....
        /*0568*/ 	.word	0x00006d60
        /*056c*/ 	.word	0x000000ff
        /*0570*/ 	.word	0x0002e850
        /*0574*/ 	.short	0x010a
        /*0576*/ 	.byte	0x06
	.zero		1


	//   ....[29]....
        /*0578*/ 	.word	0x00006da0
        /*057c*/ 	.word	0x000000ff
        /*0580*/ 	.word	0x0002e850
        /*0584*/ 	.short	0x010a
        /*0586*/ 	.byte	0x06
	.zero		1


	//   ....[30]....
        /*0588*/ 	.word	0x000099b0
        /*058c*/ 	.word	0x00000004
        /*0590*/ 	.word	0x00000000
        /*0594*/ 	.short	0x0101
        /*0596*/ 	.byte	0x3f
	.zero		1


	//   ....[31]....
        /*0598*/ 	.word	0x00009d40
        /*059c*/ 	.word	0x000000ff
        /*05a0*/ 	.word	0x00000000
        /*05a4*/ 	.short	0x0101
        /*05a6*/ 	.byte	0x06
	.zero		1


	//   ....[32]....
        /*05a8*/ 	.word	0x0000a4d0
        /*05ac*/ 	.word	0x000000ff
        /*05b0*/ 	.word	0x0002e850
        /*05b4*/ 	.short	0x010a
        /*05b6*/ 	.byte	0x04
	.zero		1


	//   ....[33]....
        /*05b8*/ 	.word	0x0000a510
        /*05bc*/ 	.word	0x000000ff
        /*05c0*/ 	.word	0x0002e850
        /*05c4*/ 	.short	0x010a
        /*05c6*/ 	.byte	0x04
	.zero		1


	//   ....[34]....
        /*05c8*/ 	.word	0x0000b2c0
        /*05cc*/ 	.word	0x000000ff
        /*05d0*/ 	.word	0x00000000
        /*05d4*/ 	.short	0x0101
        /*05d6*/ 	.byte	0x04
	.zero		1


	//   ....[35]....
        /*05d8*/ 	.word	0x0000bf30
        /*05dc*/ 	.word	0x000000ff
        /*05e0*/ 	.word	0x00000000
        /*05e4*/ 	.short	0x0101
        /*05e6*/ 	.byte	0x06
	.zero		1


	//   ....[36]....
        /*05e8*/ 	.word	0x0000ce10
        /*05ec*/ 	.word	0x00000003
        /*05f0*/ 	.word	0x0002e880
        /*05f4*/ 	.short	0x010a
        /*05f6*/ 	.byte	0x3f
	.zero		1


	//   ....[37]....
        /*05f8*/ 	.word	0x0000cfd0
        /*05fc*/ 	.word	0x00000003
        /*0600*/ 	.word	0x0002e840
        /*0604*/ 	.short	0x010a
        /*0606*/ 	.byte	0x3f
	.zero		1


	//   ....[38]....
        /*0608*/ 	.word	0x0000d2a0
        /*060c*/ 	.word	0x000000ff
        /*0610*/ 	.word	0x0002e820
        /*0614*/ 	.short	0x010a
        /*0616*/ 	.byte	0x28
	.zero		1


	//   ....[39]....
        /*0618*/ 	.word	0x0000d560
        /*061c*/ 	.word	0x00000005
        /*0620*/ 	.word	0x0002e880
        /*0624*/ 	.short	0x010a
        /*0626*/ 	.byte	0x3f
	.zero		1


	//   ....[40]....
        /*0628*/ 	.word	0x0000d7d0
        /*062c*/ 	.word	0x00000005
        /*0630*/ 	.word	0x0002e840
        /*0634*/ 	.short	0x010a
        /*0636*/ 	.byte	0x3f
	.zero		1


	//   ....[41]....
        /*0638*/ 	.word	0x0000dac0
        /*063c*/ 	.word	0x00000003
        /*0640*/ 	.word	0x0002e870
        /*0644*/ 	.short	0x010a
        /*0646*/ 	.byte	0x3f
	.zero		1


	//   ....[42]....
        /*0648*/ 	.word	0x0000db30
        /*064c*/ 	.word	0x00000003
        /*0650*/ 	.word	0x0002e860
        /*0654*/ 	.short	0x010a
        /*0656*/ 	.byte	0x3f
	.zero		1


	//   ....[43]....
        /*0658*/ 	.word	0x0000e300
        /*065c*/ 	.word	0x00000003
        /*0660*/ 	.word	0x0002e850
        /*0664*/ 	.short	0x0101
        /*0666*/ 	.byte	0x3f
	.zero		1


	//   ....[44]....
        /*0668*/ 	.word	0x0000e340
        /*066c*/ 	.word	0x00000002
        /*0670*/ 	.word	0x00000000
        /*0674*/ 	.short	0x0101
        /*0676*/ 	.byte	0x3f
	.zero		1


	//   ....[45]....
        /*0678*/ 	.word	0x0000e400
        /*067c*/ 	.word	0x00000014
        /*0680*/ 	.word	0x0002e870
        /*0684*/ 	.short	0x010a
        /*0686*/ 	.byte	0x3f
	.zero		1


	//   ....[46]....
        /*0688*/ 	.word	0x0000e490
        /*068c*/ 	.word	0x00000014
        /*0690*/ 	.word	0x0002e860
        /*0694*/ 	.short	0x010a
        /*0696*/ 	.byte	0x3f
	.zero		1


	//   ....[47]....
        /*0698*/ 	.word	0x0000eb50
        /*069c*/ 	.word	0x00000014
        /*06a0*/ 	.word	0x0002e850
        /*06a4*/ 	.short	0x0101
        /*06a6*/ 	.byte	0x3f
	.zero		1


	//   ....[48]....
        /*06a8*/ 	.word	0x0000ebe0
        /*06ac*/ 	.word	0x00000000
        /*06b0*/ 	.word	0x00000000
        /*06b4*/ 	.short	0x0101
        /*06b6*/ 	.byte	0x3f
	.zero		1


	//   ....[49]....
        /*06b8*/ 	.word	0x0000ecd0
        /*06bc*/ 	.word	0x00000009
        /*06c0*/ 	.word	0x0002e820
        /*06c4*/ 	.short	0x010a
        /*06c6*/ 	.byte	0x3f
	.zero		1


	//   ....[50]....
        /*06c8*/ 	.word	0x0000ee40
        /*06cc*/ 	.word	0x00000005
        /*06d0*/ 	.word	0x00000000
        /*06d4*/ 	.short	0x010a
        /*06d6*/ 	.byte	0x3f
	.zero		1


	//   ....[51]....
        /*06d8*/ 	.word	0x0000eeb0
        /*06dc*/ 	.word	0x00000007
        /*06e0*/ 	.word	0x00000000
        /*06e4*/ 	.short	0x010a
        /*06e6*/ 	.byte	0x3f
	.zero		1


	//   ....[52]....
        /*06e8*/ 	.word	0x0000ef10
        /*06ec*/ 	.word	0x00000005
        /*06f0*/ 	.word	0x0002e860
        /*06f4*/ 	.short	0x010a
        /*06f6*/ 	.byte	0x3f
	.zero		1


	//   ....[53]....
        /*06f8*/ 	.word	0x0000ef60
        /*06fc*/ 	.word	0x00000003
        /*0700*/ 	.word	0x0002e860
        /*0704*/ 	.short	0x010a
        /*0706*/ 	.byte	0x3f
	.zero		1


	//   ....[54]....
        /*0708*/ 	.word	0x0000efa0
        /*070c*/ 	.word	0x00000005
        /*0710*/ 	.word	0x0002e880
        /*0714*/ 	.short	0x010a
        /*0716*/ 	.byte	0x3f
	.zero		1


	//   ....[55]....
        /*0718*/ 	.word	0x0000efc0
        /*071c*/ 	.word	0x00000003
        /*0720*/ 	.word	0x0002e880
        /*0724*/ 	.short	0x010a
        /*0726*/ 	.byte	0x3f
	.zero		1


	//   ....[56]....
        /*0728*/ 	.word	0x0000f030
        /*072c*/ 	.word	0x00000003
        /*0730*/ 	.word	0x0002e800
        /*0734*/ 	.short	0x010a
        /*0736*/ 	.byte	0x3f
	.zero		1


	//   ....[57]....
        /*0738*/ 	.word	0x0000f080
        /*073c*/ 	.word	0x00000003
        /*0740*/ 	.word	0x0002e830
        /*0744*/ 	.short	0x010a
        /*0746*/ 	.byte	0x3f
	.zero		1


	//   ....[58]....
        /*0748*/ 	.word	0x0000f0e0
        /*074c*/ 	.word	0x00000008
        /*0750*/ 	.word	0x0002e830
        /*0754*/ 	.short	0x010a
        /*0756*/ 	.byte	0x3f
	.zero		1


	//   ....[59]....
        /*0758*/ 	.word	0x0000f140
        /*075c*/ 	.word	0x00000008
        /*0760*/ 	.word	0x0002e850
        /*0764*/ 	.short	0x010a
        /*0766*/ 	.byte	0x3f
	.zero		1


	//   ....[60]....
        /*0768*/ 	.word	0x0000f1a0
        /*076c*/ 	.word	0x00000003
        /*0770*/ 	.word	0x0002e850
        /*0774*/ 	.short	0x010a
        /*0776*/ 	.byte	0x3f
	.zero		1


	//   ....[61]....
        /*0778*/ 	.word	0x0000f2f0
        /*077c*/ 	.word	0x00000003
        /*0780*/ 	.word	0x0002e880
        /*0784*/ 	.short	0x010a
        /*0786*/ 	.byte	0x3f
	.zero		1


	//   ....[62]....
        /*0788*/ 	.word	0x0000f340
        /*078c*/ 	.word	0x00000003
        /*0790*/ 	.word	0x0002e840
        /*0794*/ 	.short	0x010a
        /*0796*/ 	.byte	0x3f
	.zero		1


	//   ....[63]....
        /*0798*/ 	.word	0x0000f3a0
        /*079c*/ 	.word	0x00000003
        /*07a0*/ 	.word	0x0002e820
        /*07a4*/ 	.short	0x010a
        /*07a6*/ 	.byte	0x3f
	.zero		1


	//   ....[64]....
        /*07a8*/ 	.word	0x0000f3f0
        /*07ac*/ 	.word	0x00000005
        /*07b0*/ 	.word	0x0002e880
        /*07b4*/ 	.short	0x010a
        /*07b6*/ 	.byte	0x3f
	.zero		1


	//   ....[65]....
        /*07b8*/ 	.word	0x0000f440
        /*07bc*/ 	.word	0x00000005
        /*07c0*/ 	.word	0x0002e840
        /*07c4*/ 	.short	0x010a
        /*07c6*/ 	.byte	0x3f
	.zero		1


	//   ....[66]....
        /*07c8*/ 	.word	0x0000f4a0
        /*07cc*/ 	.word	0x00000003
        /*07d0*/ 	.word	0x0002e870
        /*07d4*/ 	.short	0x010a
        /*07d6*/ 	.byte	0x3f
	.zero		1


	//   ....[67]....
        /*07d8*/ 	.word	0x0000f500
        /*07dc*/ 	.word	0x00000004
        /*07e0*/ 	.word	0x0002e860
        /*07e4*/ 	.short	0x010a
        /*07e6*/ 	.byte	0x3f
	.zero		1


	//   ....[68]....
        /*07e8*/ 	.word	0x0000f550
        /*07ec*/ 	.word	0x00000014
        /*07f0*/ 	.word	0x0002e870
        /*07f4*/ 	.short	0x010a
        /*07f6*/ 	.byte	0x3f
	.zero		1


	//   ....[69]....
        /*07f8*/ 	.word	0x0000f5a0
        /*07fc*/ 	.word	0x00000014
        /*0800*/ 	.word	0x0002e860
        /*0804*/ 	.short	0x010a
        /*0806*/ 	.byte	0x3f
	.zero		1


	//   ....[70]....
        /*0808*/ 	.word	0x0000f5f0
        /*080c*/ 	.word	0x00000009
        /*0810*/ 	.word	0x0002e820
        /*0814*/ 	.short	0x010a
        /*0816*/ 	.byte	0x3f
	.zero		1


	//   ....[71]....
        /*0818*/ 	.word	0x0000f640
        /*081c*/ 	.word	0x00000005
        /*0820*/ 	.word	0x00000000
        /*0824*/ 	.short	0x010a
        /*0826*/ 	.byte	0x3f
	.zero		1


	//   ....[72]....
        /*0828*/ 	.word	0x0000f690
        /*082c*/ 	.word	0x00000007
        /*0830*/ 	.word	0x00000000
        /*0834*/ 	.short	0x010a
        /*0836*/ 	.byte	0x3f
	.zero		1


	//   ....[73]....
        /*0838*/ 	.word	0x0000f6e0
        /*083c*/ 	.word	0x00000005
        /*0840*/ 	.word	0x0002e860
        /*0844*/ 	.short	0x010a
        /*0846*/ 	.byte	0x3f
	.zero		1


	//   ....[74]....
        /*0848*/ 	.word	0x0000f730
        /*084c*/ 	.word	0x00000003
        /*0850*/ 	.word	0x0002e860
        /*0854*/ 	.short	0x010a
        /*0856*/ 	.byte	0x3f
	.zero		1


	//   ....[75]....
        /*0858*/ 	.word	0x0000f780
        /*085c*/ 	.word	0x00000005
        /*0860*/ 	.word	0x0002e880
        /*0864*/ 	.short	0x010a
        /*0866*/ 	.byte	0x3f
	.zero		1


	//----- nvinfo : EIATTR_NUM_MBARRIERS
	.align		4
.L_907:
        /*0868*/ 	.byte	0x03, 0x38
        /*086a*/ 	.short	0x0016


	//----- nvinfo : EIATTR_EXIT_INSTR_OFFSETS
	.align		4
        /*086c*/ 	.byte	0x04, 0x1c
        /*086e*/ 	.short	(.L_909 - .L_908)


	//   ....[0]....
.L_908:
        /*0870*/ 	.word	0x00000a50


	//   ....[1]....
        /*0874*/ 	.word	0x0000bfe0


	//   ....[2]....
        /*0878*/ 	.word	0x0000ed40


	//   ....[3]....
        /*087c*/ 	.word	0x0000f010


	//----- nvinfo : EIATTR_MAX_THREADS
	.align		4
.L_909:
        /*0880*/ 	.byte	0x04, 0x05
        /*0882*/ 	.short	(.L_911 - .L_910)
.L_910:
        /*0884*/ 	.word	0x00000180
        /*0888*/ 	.word	0x00000001
        /*088c*/ 	.word	0x00000001


	//----- nvinfo : EIATTR_CRS_STACK_SIZE
	.align		4
.L_911:
        /*0890*/ 	.byte	0x04, 0x1e
        /*0892*/ 	.short	(.L_913 - .L_912)
.L_912:
        /*0894*/ 	.word	0x00000000


	//----- nvinfo : EIATTR_CBANK_PARAM_SIZE
	.align		4
.L_913:
        /*0898*/ 	.byte	0x03, 0x19
        /*089a*/ 	.short	0x0bf0


	//----- nvinfo : EIATTR_PARAM_CBANK
	.align		4
        /*089c*/ 	.byte	0x04, 0x0a
        /*089e*/ 	.short	(.L_915 - .L_914)
	.align		4
.L_914:
        /*08a0*/ 	.word	index@(.nv.constant0._ZN7cutlass13device_kernelIN5flash11enable_sm90INS1_16FlashAttnFwdSm90INS1_25CollectiveMainloopFwdSm90ILi2EN4cute5tupleIJNS5_1CILi1EEES8_S8_EEENS6_IJNS7_ILi128EEENS7_ILi224EEESA_EEELi128ENS_12float_e4m3_tEfNS_4arch4Sm90ELb0ELb0ELb1ELb0ELb0ELb0ELb0ELb1ELb1ELb0ELb0ELb0EEENS1_21CollectiveEpilogueFwdINS6_IJSA_SA_SB_EEES9_NS_10bfloat16_tESF_Li256ELb0ELb0ELb0ELb1EEENS1_29StaticPersistentTileSchedulerILb0EEEEEEEEEvNT_6ParamsE)
        /*08a4*/ 	.short	0x0210
        /*08a6*/ 	.short	0x0bf0


	//----- nvinfo : EIATTR_SW_WAR
	.align		4
.L_915:
        /*08a8*/ 	.byte	0x04, 0x36
        /*08aa*/ 	.short	(.L_917 - .L_916)
.L_916:
        /*08ac*/ 	.word	0x00000008
.L_917:


//--------------------- .nv.info._ZN7cutlass13device_kernelIN5flash11enable_sm90INS1_16FlashAttnFwdSm90INS1_25CollectiveMainloopFwdSm90ILi2EN4cute5tupleIJNS5_1CILi1EEES8_S8_EEENS6_IJNS7_ILi128EEENS7_ILi224EEESA_EEELi128ENS_12float_e4m3_tEfNS_4arch4Sm90ELb0ELb0ELb1ELb1ELb0ELb0ELb0ELb1ELb1ELb0ELb0ELb0EEENS1_21CollectiveEpilogueFwdINS6_IJSA_SA_SB_EEES9_NS_10bfloat16_tESF_Li256ELb1ELb0ELb0ELb1EEENS1_36VarlenDynamicPersistentTileSchedulerILi128ELi224ELi256ELi128ELb0ELb0ELb1ELb0ELb1ELb1EEEEEEEEEvNT_6ParamsE --------------------------
	.section	.nv.info._ZN7cutlass13device_kernelIN5flash11enable_sm90INS1_16FlashAttnFwdSm90INS1_25CollectiveMainloopFwdSm90ILi2EN4cute5tupleIJNS5_1CILi1EEES8_S8_EEENS6_IJNS7_ILi128EEENS7_ILi224EEESA_EEELi128ENS_12float_e4m3_tEfNS_4arch4Sm90ELb0ELb0ELb1ELb1ELb0ELb0ELb0ELb1ELb1ELb0ELb0ELb0EEENS1_21CollectiveEpilogueFwdINS6_IJSA_SA_SB_EEES9_NS_10bfloat16_tESF_Li256ELb1ELb0ELb0ELb1EEENS1_36VarlenDynamicPersistentTileSchedulerILi128ELi224ELi256ELi128ELb0ELb0ELb1ELb0ELb1ELb1EEEEEEEEEvNT_6ParamsE,"",@"SHT_CUDA_INFO"
	.sectionflags	@""
	.align	4


	//----- nvinfo : EIATTR_CUDA_API_VERSION
	.align		4
        /*0000*/ 	.byte	0x04, 0x37
        /*0002*/ 	.short	(.L_919 - .L_918)
.L_918:
        /*0004*/ 	.word	0x00000082


	//----- nvinfo : EIATTR_KPARAM_INFO
	.align		4
.L_919:
        /*0008*/ 	.byte	0x04, 0x17
        /*000a*/ 	.short	(.L_921 - .L_920)
.L_920:
        /*000c*/ 	.word	0x00000000
        /*0010*/ 	.short	0x0000
        /*0012*/ 	.short	0x0070
        /*0014*/ 	.byte	0x00, 0xf0, 0x01, 0x28


	//----- nvinfo : EIATTR_SPARSE_MMA_MASK
	.align		4
.L_921:
        /*0018*/ 	.byte	0x03, 0x50
        /*001a*/ 	.short	0x0000


	//----- nvinfo : EIATTR_MAXREG_COUNT
	.align		4
        /*001c*/ 	.byte	0x03, 0x1b
        /*001e*/ 	.short	0x00a8


	//----- nvinfo : EIATTR_NUM_BARRIERS
	.align		4
        /*0020*/ 	.byte	0x02, 0x4c
        /*0022*/ 	.byte	0x10
	.zero		1


	//----- nvinfo : EIATTR_EXTERNS
	.align		4
        /*0024*/ 	.byte	0x04, 0x0f
        /*0026*/ 	.short	(.L_923 - .L_922)


	//   ....[0]....
	.align		4
.L_922:
        /*0028*/ 	.word	index@(__assertfail)


	//----- nvinfo : EIATTR_ANNOTATIONS
	.align		4
.L_923:
        /*002c*/ 	.byte	0x04, 0x55
        /*002e*/ 	.short	(.L_925 - .L_924)


	//   ....[0]....
.L_924:
        /* <DEDUP_REMOVED lines=39> */


	//----- nvinfo : EIATTR_MERCURY_ISA_VERSION
	.align		4
.L_925:
        /*0290*/ 	.byte	0x03, 0x5f
        /*0292*/ 	.short	0x0101


	//----- nvinfo : EIATTR_UNUSED_LOAD_BYTE_OFFSET
	.align		4
        /*0294*/ 	.byte	0x04, 0x44
        /*0296*/ 	.short	(.L_927 - .L_926)


	//   ....[0]....
.L_926:
        /*0298*/ 	.word	0x00000a70
        /*029c*/ 	.word	0x0000fff0


	//   ....[1]....
        /*02a0*/ 	.word	0x0000b6a0
        /*02a4*/ 	.word	0x0000fff0


	//----- nvinfo : EIATTR_INT_WARP_WIDE_INSTR_OFFSETS
	.align		4
.L_927:
        /*02a8*/ 	.byte	0x04, 0x31
        /*02aa*/ 	.short	(.L_929 - .L_928)


	//   ....[0]....
.L_928:
        /*02ac*/ 	.word	0x00000160


	//   ....[1]....
        /*02b0*/ 	.word	0x000001a0


	//   ....[2]....
        /*02b4*/ 	.word	0x00000210


	//   ....[3]....
        /*02b8*/ 	.word	0x0000ed60


	//   ....[4]....
        /*02bc*/ 	.word	0x0000edf0


	//   ....[5]....
        /*02c0*/ 	.word	0x0000f530


	//   ....[6]....
        /*02c4*/ 	.word	0x00010e90


	//   ....[7]....
        /*02c8*/ 	.word	0x00010f20


	//----- nvinfo : EIATTR_COOP_GROUP_MASK_REGIDS
	.align		4
.L_929:
        /*02cc*/ 	.byte	0x04, 0x29
        /*02ce*/ 	.short	(.L_931 - .L_930)


	//   ....[0]....
.L_930:
        /*02d0*/ 	.word	0xffffffff


	//   ....[1]....
        /*02d4*/ 	.word	0xffffffff


	//   ....[2]....
        /*02d8*/ 	.word	0xffffffff


	//   ....[3]....
        /*02dc*/ 	.word	0xffffffff


	//   ....[4]....
        /*02e0*/ 	.word	0xffffffff


	//   ....[5]....
        /*02e4*/ 	.word	0xffffffff


	//   ....[6]....
        /*02e8*/ 	.word	0xffffffff


	//   ....[7]....
        /*02ec*/ 	.word	0xffffffff


	//   ....[8]....
        /*02f0*/ 	.word	0xffffffff


	//   ....[9]....
        /*02f4*/ 	.word	0xffffffff


	//   ....[10]....
        /*02f8*/ 	.word	0xffffffff


	//   ....[11]....
        /*02fc*/ 	.word	0xffffffff


	//   ....[12]....
        /*0300*/ 	.word	0xffffffff


	//   ....[13]....
        /*0304*/ 	.word	0xffffffff


	//   ....[14]....
        /*0308*/ 	.word	0xffffffff


	//   ....[15]....
        /*030c*/ 	.word	0xffffffff


	//   ....[16]....
        /*0310*/ 	.word	0xffffffff


	//   ....[17]....
        /*0314*/ 	.word	0xffffffff


	//   ....[18]....
        /*0318*/ 	.word	0xffffffff


	//   ....[19]....
        /*031c*/ 	.word	0xffffffff


	//   ....[20]....
        /*0320*/ 	.word	0xffffffff


	//   ....[21]....
        /*0324*/ 	.word	0xffffffff


	//   ....[22]....
        /*0328*/ 	.word	0xffffffff


	//   ....[23]....
        /*032c*/ 	.word	0xffffffff


	//   ....[24]....
        /*0330*/ 	.word	0xffffffff


	//   ....[25]....
        /*0334*/ 	.word	0xffffffff


	//   ....[26]....
        /*0338*/ 	.word	0xffffffff


	//   ....[27]....
        /*033c*/ 	.word	0xffffffff


	//   ....[28]....
        /*0340*/ 	.word	0xffffffff


	//   ....[29]....
        /*0344*/ 	.word	0xffffffff


	//   ....[30]....
        /*0348*/ 	.word	0xffffffff


	//   ....[31]....
        /*034c*/ 	.word	0xffffffff


	//   ....[32]....
        /*0350*/ 	.word	0xffffffff


	//   ....[33]....
        /*0354*/ 	.word	0xffffffff


	//   ....[34]....
        /*0358*/ 	.word	0xffffffff


	//   ....[35]....
        /*035c*/ 	.word	0xffffffff


	//   ....[36]....
        /*0360*/ 	.word	0xffffffff


	//   ....[37]....
        /*0364*/ 	.word	0xffffffff


	//   ....[38]....
        /*0368*/ 	.word	0xffffffff


	//   ....[39]....
        /*036c*/ 	.word	0xffffffff


	//   ....[40]....
        /*0370*/ 	.word	0xffffffff


	//   ....[41]....
        /*0374*/ 	.word	0xffffffff


	//   ....[42]....
        /*0378*/ 	.word	0xffffffff


	//   ....[43]....
        /*037c*/ 	.word	0xffffffff


	//   ....[44]....
        /*0380*/ 	.word	0xffffffff


	//   ....[45]....
        /*0384*/ 	.word	0xffffffff


	//   ....[46]....
        /*0388*/ 	.word	0xffffffff


	//   ....[47]....
        /*038c*/ 	.word	0xffffffff


	//   ....[48]....
        /*0390*/ 	.word	0xffffffff


	//   ....[49]....
        /*0394*/ 	.word	0xffffffff


	//   ....[50]....
        /*0398*/ 	.word	0xffffffff


	//   ....[51]....
        /*039c*/ 	.word	0xffffffff


	//   ....[52]....
        /*03a0*/ 	.word	0xffffffff


	//   ....[53]....
        /*03a4*/ 	.word	0xffffffff


	//   ....[54]....
        /*03a8*/ 	.word	0xffffffff


	//   ....[55]....
        /*03ac*/ 	.word	0xffffffff


	//   ....[56]....
        /*03b0*/ 	.word	0xffffffff


	//   ....[57]....
        /*03b4*/ 	.word	0xffffffff


	//   ....[58]....
        /*03b8*/ 	.word	0xffffffff


	//   ....[59]....
        /*03bc*/ 	.word	0xffffffff


	//   ....[60]....
        /*03c0*/ 	.word	0xffffffff


	//   ....[61]....
        /*03c4*/ 	.word	0xffffffff


	//   ....[62]....
        /*03c8*/ 	.word	0xffffffff


	//   ....[63]....
        /*03cc*/ 	.word	0xffffffff


	//   ....[64]....
        /*03d0*/ 	.word	0xffffffff


	//   ....[65]....
        /*03d4*/ 	.word	0xffffffff


	//   ....[66]....
        /*03d8*/ 	.word	0xffffffff


	//   ....[67]....
        /*03dc*/ 	.word	0xffffffff


	//   ....[68]....
        /*03e0*/ 	.word	0xffffffff


	//   ....[69]....
        /*03e4*/ 	.word	0xffffffff


	//   ....[70]....
        /*03e8*/ 	.word	0xffffffff


	//   ....[71]....
        /*03ec*/ 	.word	0xffffffff


	//   ....[72]....
        /*03f0*/ 	.word	0xffffffff


	//   ....[73]....
        /*03f4*/ 	.word	0xffffffff


	//   ....[74]....
        /*03f8*/ 	.word	0xffffffff


	//   ....[75]....
        /*03fc*/ 	.word	0xffffffff


	//   ....[76]....
        /*0400*/ 	.word	0xffffffff


	//   ....[77]....
        /*0404*/ 	.word	0xffffffff


	//   ....[78]....
        /*0408*/ 	.word	0xffffffff


	//   ....[79]....
        /*040c*/ 	.word	0xffffffff


	//   ....[80]....
        /*0410*/ 	.word	0xffffffff


	//   ....[81]....
        /*0414*/ 	.word	0xffffffff


	//   ....[82]....
        /*0418*/ 	.word	0xffffffff


	//   ....[83]....
        /*041c*/ 	.word	0xffffffff


	//   ....[84]....
        /*0420*/ 	.word	0xffffffff


	//   ....[85]....
        /*0424*/ 	.word	0xffffffff


	//   ....[86]....
        /*0428*/ 	.word	0xffffffff


	//   ....[87]....
        /*042c*/ 	.word	0x0500000f


	//   ....[88]....
        /*0430*/ 	.word	0x0500000f


	//----- nvinfo : EIATTR_COOP_GROUP_INSTR_OFFSETS
	.align		4
.L_931:
        /*0434*/ 	.byte	0x04, 0x28
        /*0436*/ 	.short	(.L_933 - .L_932)


	//   ....[0]....
.L_932:
        /*0438*/ 	.word	0x00000070


	//   ....[1]....
        /*043c*/ 	.word	0x00000170


	//   ....[2]....
        /*0440*/ 	.word	0x000001c0


	//   ....[3]....
        /*0444*/ 	.word	0x000003f0


	//   ....[4]....
        /*0448*/ 	.word	0x00000550


	//   ....[5]....
        /*044c*/ 	.word	0x00000670


	//   ....[6]....
        /*0450*/ 	.word	0x000007d0


	//   ....[7]....
        /*0454*/ 	.word	0x000013f0


	//   ....[8]....
        /*0458*/ 	.word	0x00004140


	//   ....[9]....
        /*045c*/ 	.word	0x000041b0


	//   ....[10]....
        /*0460*/ 	.word	0x00004b10


	//   ....[11]....
        /*0464*/ 	.word	0x00004b90


	//   ....[12]....
        /*0468*/ 	.word	0x00008ac0


	//   ....[13]....
        /*046c*/ 	.word	0x00008ae0


	//   ....[14]....
        /*0470*/ 	.word	0x00008b10


	//   ....[15]....
        /*0474*/ 	.word	0x00008b30


	//   ....[16]....
        /*0478*/ 	.word	0x0000af00


	//   ....[17]....
        /*047c*/ 	.word	0x0000af10


	//   ....[18]....
        /*0480*/ 	.word	0x0000af90


	//   ....[19]....
        /*0484*/ 	.word	0x0000afa0


	//   ....[20]....
        /*0488*/ 	.word	0x0000bf00


	//   ....[21]....
        /*048c*/ 	.word	0x0000bf10


	//   ....[22]....
        /*0490*/ 	.word	0x0000bf20


	//   ....[23]....
        /*0494*/ 	.word	0x0000bf30


	//   ....[24]....
        /*0498*/ 	.word	0x0000bf40


	//   ....[25]....
        /*049c*/ 	.word	0x0000bf50


	//   ....[26]....
        /*04a0*/ 	.word	0x0000bf60


	//   ....[27]....
        /*04a4*/ 	.word	0x0000bf70


	//   ....[28]....
        /*04a8*/ 	.word	0x0000bfa0


	//   ....[29]....
        /*04ac*/ 	.word	0x0000bfb0


	//   ....[30]....
        /*04b0*/ 	.word	0x0000bfe0


	//   ....[31]....
        /*04b4*/ 	.word	0x0000bff0


	//   ....[32]....
        /*04b8*/ 	.word	0x0000c000


	//   ....[33]....
        /*04bc*/ 	.word	0x0000c030


	//   ....[34]....
        /*04c0*/ 	.word	0x0000c060


	//   ....[35]....
        /*04c4*/ 	.word	0x0000c070


	//   ....[36]....
        /*04c8*/ 	.word	0x0000c080


	//   ....[37]....
        /*04cc*/ 	.word	0x0000c090


	//   ....[38]....
        /*04d0*/ 	.word	0x0000c0c0


	//   ....[39]....
        /*04d4*/ 	.word	0x0000c0f0


	//   ....[40]....
        /*04d8*/ 	.word	0x0000c120


	//   ....[41]....
        /*04dc*/ 	.word	0x0000c130


	//   ....[42]....
        /*04e0*/ 	.word	0x0000c140


	//   ....[43]....
        /*04e4*/ 	.word	0x0000c150


	//   ....[44]....
        /*04e8*/ 	.word	0x0000c160


	//   ....[45]....
        /*04ec*/ 	.word	0x0000c170


	//   ....[46]....
        /*04f0*/ 	.word	0x0000c180


	//   ....[47]....
        /*04f4*/ 	.word	0x0000c190


	//   ....[48]....
        /*04f8*/ 	.word	0x0000c1a0


	//   ....[49]....
        /*04fc*/ 	.word	0x0000c1f0


	//   ....[50]....
        /*0500*/ 	.word	0x0000c220


	//   ....[51]....
        /*0504*/ 	.word	0x0000c250


	//   ....[52]....
        /*0508*/ 	.word	0x0000dc30


	//   ....[53]....
        /*050c*/ 	.word	0x0000de30


	//   ....[54]....
        /*0510*/ 	.word	0x0000de60


	//   ....[55]....
        /*0514*/ 	.word	0x0000de90


	//   ....[56]....
        /*0518*/ 	.word	0x0000ded0


	//   ....[57]....
        /*051c*/ 	.word	0x0000df00


	//   ....[58]....
        /*0520*/ 	.word	0x0000df30


	//   ....[59]....
        /*0524*/ 	.word	0x0000e0c0


	//   ....[60]....
        /*0528*/ 	.word	0x0000e0f0


	//   ....[61]....
        /*052c*/ 	.word	0x0000e120


	//   ....[62]....
        /*0530*/ 	.word	0x0000e150


	//   ....[63]....
        /*0534*/ 	.word	0x0000e180


	//   ....[64]....
        /*0538*/ 	.word	0x0000e1c0


	//   ....[65]....
        /*053c*/ 	.word	0x0000e250


	//   ....[66]....
        /*0540*/ 	.word	0x0000e290


	//   ....[67]....
        /*0544*/ 	.word	0x0000e320


	//   ....[68]....
        /*0548*/ 	.word	0x0000f620


	//   ....[69]....
        /*054c*/ 	.word	0x00011a40


	//   ....[70]....
        /*0550*/ 	.word	0x00011a70


	//   ....[71]....
        /*0554*/ 	.word	0x00011aa0


	//   ....[72]....
        /*0558*/ 	.word	0x00011ad0


	//   ....[73]....
        /*055c*/ 	.word	0x00011b10


	//   ....[74]....
        /*0560*/ 	.word	0x00011b20


	//   ....[75]....
        /*0564*/ 	.word	0x00011b50


	//   ....[76]....
        /*0568*/ 	.word	0x00011b60


	//   ....[77]....
        /*056c*/ 	.word	0x00011ca0


	//   ....[78]....
        /*0570*/ 	.word	0x00011cd0


	//   ....[79]....
        /*0574*/ 	.word	0x00011d10


	//   ....[80]....
        /*0578*/ 	.word	0x00011d40


	//   ....[81]....
        /*057c*/ 	.word	0x00011d70


	//   ....[82]....
        /*0580*/ 	.word	0x00011da0


	//   ....[83]....
        /*0584*/ 	.word	0x00011e50


	//   ....[84]....
        /*0588*/ 	.word	0x00011e90


	//   ....[85]....
        /*058c*/ 	.word	0x00011f20


	//   ....[86]....
        /*0590*/ 	.word	0x00012390


	//   ....[87]....
        /*0594*/ 	.word	0x000128b0


	//   ....[88]....
        /*0598*/ 	.word	0x00012d40


	//----- nvinfo : EIATTR_REG_RECONFIG
	.align		4
.L_933:
        /*059c*/ 	.byte	0x01, 0x54
	.zero		2


	//----- nvinfo : EIATTR_SYSCALL_OFFSETS
	.align		4
        /*05a0*/ 	.byte	0x04, 0x46
        /*05a2*/ 	.short	(.L_935 - .L_934)


	//   ....[0]....
.L_934:
        /*05a4*/ 	.word	0x000015d0


	//   ....[1]....
        /*05a8*/ 	.word	0x0000ef90


	//   ....[2]....
        /*05ac*/ 	.word	0x0000f0d0


	//   ....[3]....
        /*05b0*/ 	.word	0x0000f210


	//   ....[4]....
        /*05b4*/ 	.word	0x0000f330


	//----- nvinfo : EIATTR_MBARRIER_INSTR_OFFSETS
	.align		4
.L_935:
        /*05b8*/ 	.byte	0x04, 0x39
        /*05ba*/ 	.short	(.L_937 - .L_936)


	//   ....[0]....
.L_936:
        /*05bc*/ 	.word	0x000002a0
        /*05c0*/ 	.word	0x000000ff
        /*05c4*/ 	.word	0x0002e800
        /*05c8*/ 	.short	0x0100
        /*05ca*/ 	.byte	0x08
	.zero		1


	//   ....[1]....
        /*05cc*/ 	.word	0x000002b0
        /*05d0*/ 	.word	0x000000ff
        /*05d4*/ 	.word	0x0002e820
        /*05d8*/ 	.short	0x0100
        /*05da*/ 	.byte	0x08
	.zero		1


	//   ....[2]....
        /*05dc*/ 	.word	0x000003a0
        /*05e0*/ 	.word	0x000000ff
        /*05e4*/ 	.word	0x0002e830
        /*05e8*/ 	.short	0x0100
        /*05ea*/ 	.byte	0x08
	.zero		1


	//   ....[3]....
        /*05ec*/ 	.word	0x000003b0
        /*05f0*/ 	.word	0x000000ff
        /*05f4*/ 	.word	0x0002e840
        /*05f8*/ 	.short	0x0100
        /*05fa*/ 	.byte	0x08
	.zero		1


	//   ....[4]....
        /*05fc*/ 	.word	0x000003c0
        /*0600*/ 	.word	0x000000ff
        /*0604*/ 	.word	0x0002e838
        /*0608*/ 	.short	0x0100
        /*060a*/ 	.byte	0x08
	.zero		1


	//   ....[5]....
        /*060c*/ 	.word	0x000003d0
        /*0610*/ 	.word	0x000000ff
        /*0614*/ 	.word	0x0002e848
        /*0618*/ 	.short	0x0100
        /*061a*/ 	.byte	0x08
	.zero		1


	//   ....[6]....
        /*061c*/ 	.word	0x00000500
        /*0620*/ 	.word	0x000000ff
        /*0624*/ 	.word	0x0002e850
        /*0628*/ 	.short	0x0100
        /*062a*/ 	.byte	0x08
	.zero		1


	//   ....[7]....
        /*062c*/ 	.word	0x00000510
        /*0630*/ 	.word	0x000000ff
        /*0634*/ 	.word	0x0002e860
        /*0638*/ 	.short	0x0100
        /*063a*/ 	.byte	0x08
	.zero		1


	//   ....[8]....
        /*063c*/ 	.word	0x00000520
        /*0640*/ 	.word	0x000000ff
        /*0644*/ 	.word	0x0002e858
        /*0648*/ 	.short	0x0100
        /*064a*/ 	.byte	0x08
	.zero		1


	//   ....[9]....
        /*064c*/ 	.word	0x00000530
        /*0650*/ 	.word	0x000000ff
        /*0654*/ 	.word	0x0002e868
        /*0658*/ 	.short	0x0100
        /*065a*/ 	.byte	0x08
	.zero		1


	//   ....[10]....
        /*065c*/ 	.word	0x00000620
        /*0660*/ 	.word	0x000000ff
        /*0664*/ 	.word	0x0002e870
        /*0668*/ 	.short	0x0100
        /*066a*/ 	.byte	0x06
	.zero		1


	//   ....[11]....
        /*066c*/ 	.word	0x00000630
        /*0670*/ 	.word	0x000000ff
        /*0674*/ 	.word	0x0002e880
        /*0678*/ 	.short	0x0100
        /*067a*/ 	.byte	0x06
	.zero		1


	//   ....[12]....
        /*067c*/ 	.word	0x00000640
        /*0680*/ 	.word	0x000000ff
        /*0684*/ 	.word	0x0002e878
        /*0688*/ 	.short	0x0100
        /*068a*/ 	.byte	0x06
	.zero		1


	//   ....[13]....
        /*068c*/ 	.word	0x00000650
        /*0690*/ 	.word	0x000000ff
        /*0694*/ 	.word	0x0002e888
        /*0698*/ 	.short	0x0100
        /*069a*/ 	.byte	0x06
	.zero		1


	//   ....[14]....
        /*069c*/ 	.word	0x00000780
        /*06a0*/ 	.word	0x000000ff
        /*06a4*/ 	.word	0x0002e890
        /*06a8*/ 	.short	0x0100
        /*06aa*/ 	.byte	0x08
	.zero		1


	//   ....[15]....
        /*06ac*/ 	.word	0x00000790
        /*06b0*/ 	.word	0x000000ff
        /*06b4*/ 	.word	0x0002e8a0
        /*06b8*/ 	.short	0x0100
        /*06ba*/ 	.byte	0x08
	.zero		1


	//   ....[16]....
        /*06bc*/ 	.word	0x000007a0
        /*06c0*/ 	.word	0x000000ff
        /*06c4*/ 	.word	0x0002e898
        /*06c8*/ 	.short	0x0100
        /*06ca*/ 	.byte	0x08
	.zero		1


	//   ....[17]....
        /*06cc*/ 	.word	0x000007b0
        /*06d0*/ 	.word	0x000000ff
        /*06d4*/ 	.word	0x0002e8a8
        /*06d8*/ 	.short	0x0100
        /*06da*/ 	.byte	0x08
	.zero		1


	//   ....[18]....
        /*06dc*/ 	.word	0x000008e0
        /*06e0*/ 	.word	0x000000ff
        /*06e4*/ 	.word	0x0002e8b0
        /*06e8*/ 	.short	0x0100
        /*06ea*/ 	.byte	0x08
	.zero		1


	//   ....[19]....
        /*06ec*/ 	.word	0x000008f0
        /*06f0*/ 	.word	0x000000ff
        /*06f4*/ 	.word	0x0002e8c0
        /*06f8*/ 	.short	0x0100
        /*06fa*/ 	.byte	0x08
	.zero		1


	//   ....[20]....
        /*06fc*/ 	.word	0x00000900
        /*0700*/ 	.word	0x000000ff
        /*0704*/ 	.word	0x0002e8b8
        /*0708*/ 	.short	0x0100
        /*070a*/ 	.byte	0x08
	.zero		1


	//   ....[21]....
        /*070c*/ 	.word	0x00000910
        /*0710*/ 	.word	0x000000ff
        /*0714*/ 	.word	0x0002e8c8
        /*0718*/ 	.short	0x0100
        /*071a*/ 	.byte	0x08
	.zero		1


	//   ....[22]....
        /*071c*/ 	.word	0x00001940
        /*0720*/ 	.word	0x00000002
        /*0724*/ 	.word	0x0002e800
        /*0728*/ 	.short	0x010a
        /*072a*/ 	.byte	0x3f
	.zero		1


	//   ....[23]....
        /*072c*/ 	.word	0x000019e0
        /*0730*/ 	.word	0x00000005
        /*0734*/ 	.word	0x0002e830
        /*0738*/ 	.short	0x010a
        /*073a*/ 	.byte	0x3f
	.zero		1


	//   ....[24]....
        /*073c*/ 	.word	0x00001a70
        /*0740*/ 	.word	0x00000005
        /*0744*/ 	.word	0x0002e830
        /*0748*/ 	.short	0x010a
        /*074a*/ 	.byte	0x3f
	.zero		1


	//   ....[25]....
        /*074c*/ 	.word	0x000045c0
        /*0750*/ 	.word	0x00000005
        /*0754*/ 	.word	0x00000000
        /*0758*/ 	.short	0x0101
        /*075a*/ 	.byte	0x3f
	.zero		1


	//   ....[26]....
        /*075c*/ 	.word	0x00006630
        /*0760*/ 	.word	0x000000ff
        /*0764*/ 	.word	0x0002e830
        /*0768*/ 	.short	0x010a
        /*076a*/ 	.byte	0x06
	.zero		1


	//   ....[27]....
        /*076c*/ 	.word	0x00006670
        /*0770*/ 	.word	0x000000ff
        /*0774*/ 	.word	0x0002e830
        /*0778*/ 	.short	0x010a
        /*077a*/ 	.byte	0x06
	.zero		1


	//   ....[28]....
        /*077c*/ 	.word	0x00007290
        /*0780*/ 	.word	0x000000ff
        /*0784*/ 	.word	0x0002e850
        /*0788*/ 	.short	0x010a
        /*078a*/ 	.byte	0x06
	.zero		1


	//   ....[29]....
        /*078c*/ 	.word	0x000072d0
        /*0790*/ 	.word	0x000000ff
        /*0794*/ 	.word	0x0002e850
        /*0798*/ 	.short	0x010a
        /*079a*/ 	.byte	0x06
	.zero		1


	//   ....[30]....
        /*079c*/ 	.word	0x00009ea0
        /*07a0*/ 	.word	0x00000006
        /*07a4*/ 	.word	0x00000000
        /*07a8*/ 	.short	0x0101
        /*07aa*/ 	.byte	0x3f
	.zero		1


	//   ....[31]....
        /*07ac*/ 	.word	0x0000a310
        /*07b0*/ 	.word	0x0000000a
        /*07b4*/ 	.word	0x00000000
        /*07b8*/ 	.short	0x0101
        /*07ba*/ 	.byte	0x3f
	.zero		1


	//   ....[32]....
        /*07bc*/ 	.word	0x0000aa60
        /*07c0*/ 	.word	0x0000000d
        /*07c4*/ 	.word	0x0002e850
        /*07c8*/ 	.short	0x010a
        /*07ca*/ 	.byte	0x3f
	.zero		1


	//   ....[33]....
        /*07cc*/ 	.word	0x0000aaf0
        /*07d0*/ 	.word	0x0000000d
        /*07d4*/ 	.word	0x0002e850
        /*07d8*/ 	.short	0x010a
        /*07da*/ 	.byte	0x3f
	.zero		1


	//   ....[34]....
        /*07dc*/ 	.word	0x0000b240
        /*07e0*/ 	.word	0x00000004
        /*07e4*/ 	.word	0x00000000
        /*07e8*/ 	.short	0x0101
        /*07ea*/ 	.byte	0x3f
	.zero		1


	//   ....[35]....
        /*07ec*/ 	.word	0x0000cbf0
        /*07f0*/ 	.word	0x00000003
        /*07f4*/ 	.word	0x00000000
        /*07f8*/ 	.short	0x0101
        /*07fa*/ 	.byte	0x3f
	.zero		1


	//   ....[36]....
        /*07fc*/ 	.word	0x0000f850
        /*0800*/ 	.word	0x00000004
        /*0804*/ 	.word	0x0002e880
        /*0808*/ 	.short	0x010a
        /*080a*/ 	.byte	0x3f
	.zero		1


	//   ....[37]....
        /*080c*/ 	.word	0x0000fa20
        /*0810*/ 	.word	0x00000004
        /*0814*/ 	.word	0x0002e840
        /*0818*/ 	.short	0x010a
        /*081a*/ 	.byte	0x3f
	.zero		1


	//   ....[38]....
        /*081c*/ 	.word	0x0000fd40
        /*0820*/ 	.word	0x000000ff
        /*0824*/ 	.word	0x0002e820
        /*0828*/ 	.short	0x010a
        /*082a*/ 	.byte	0x29
	.zero		1


	//   ....[39]....
        /*082c*/ 	.word	0x00010040
        /*0830*/ 	.word	0x00000004
        /*0834*/ 	.word	0x0002e880
        /*0838*/ 	.short	0x010a
        /*083a*/ 	.byte	0x3f
	.zero		1


	//   ....[40]....
        /*083c*/ 	.word	0x000102c0
        /*0840*/ 	.word	0x00000004
        /*0844*/ 	.word	0x0002e840
        /*0848*/ 	.short	0x010a
        /*084a*/ 	.byte	0x3f
	.zero		1


	//   ....[41]....
        /*084c*/ 	.word	0x000105b0
        /*0850*/ 	.word	0x00000003
        /*0854*/ 	.word	0x0002e870
        /*0858*/ 	.short	0x010a
        /*085a*/ 	.byte	0x3f
	.zero		1


	//   ....[42]....
        /*085c*/ 	.word	0x00010620
        /*0860*/ 	.word	0x00000003
        /*0864*/ 	.word	0x0002e860
        /*0868*/ 	.short	0x010a
        /*086a*/ 	.byte	0x3f
	.zero		1


	//   ....[43]....
        /*086c*/ 	.word	0x00010e00
        /*0870*/ 	.word	0x00000002
        /*0874*/ 	.word	0x0002e850
        /*0878*/ 	.short	0x0101
        /*087a*/ 	.byte	0x3f
	.zero		1


	//   ....[44]....
        /*087c*/ 	.word	0x00010e40
        /*0880*/ 	.word	0x00000002
        /*0884*/ 	.word	0x00000000
        /*0888*/ 	.short	0x0101
        /*088a*/ 	.byte	0x3f
	.zero		1


	//   ....[45]....
        /*088c*/ 	.word	0x00011000
        /*0890*/ 	.word	0x00000014
        /*0894*/ 	.word	0x0002e870
        /*0898*/ 	.short	0x010a
        /*089a*/ 	.byte	0x3f
	.zero		1


	//   ....[46]....
        /*089c*/ 	.word	0x00011090
        /*08a0*/ 	.word	0x00000014
        /*08a4*/ 	.word	0x0002e860
        /*08a8*/ 	.short	0x010a
        /*08aa*/ 	.byte	0x3f
	.zero		1


	//   ....[47]....
        /*08ac*/ 	.word	0x00011750
        /*08b0*/ 	.word	0x00000014
        /*08b4*/ 	.word	0x0002e850
        /*08b8*/ 	.short	0x0101
        /*08ba*/ 	.byte	0x3f
	.zero		1


	//   ....[48]....
        /*08bc*/ 	.word	0x000117a0
        /*08c0*/ 	.word	0x00000000
        /*08c4*/ 	.word	0x00000000
        /*08c8*/ 	.short	0x0101
        /*08ca*/ 	.byte	0x3f
	.zero		1


	//   ....[49]....
        /*08cc*/ 	.word	0x00012310
        /*08d0*/ 	.word	0x00000000
        /*08d4*/ 	.word	0x0002e820
        /*08d8*/ 	.short	0x010a
        /*08da*/ 	.byte	0x3f
	.zero		1


	//   ....[50]....
        /*08dc*/ 	.word	0x000124d0
        /*08e0*/ 	.word	0x00000006
        /*08e4*/ 	.word	0x00000000
        /*08e8*/ 	.short	0x010a
        /*08ea*/ 	.byte	0x3f
	.zero		1


	//   ....[51]....
        /*08ec*/ 	.word	0x00012540
        /*08f0*/ 	.word	0x00000007
        /*08f4*/ 	.word	0x00000000
        /*08f8*/ 	.short	0x010a
        /*08fa*/ 	.byte	0x3f
	.zero		1


	//   ....[52]....
        /*08fc*/ 	.word	0x000125a0
        /*0900*/ 	.word	0x00000004
        /*0904*/ 	.word	0x0002e860
        /*0908*/ 	.short	0x010a
        /*090a*/ 	.byte	0x3f
	.zero		1


	//   ....[53]....
        /*090c*/ 	.word	0x000125f0
        /*0910*/ 	.word	0x00000003
        /*0914*/ 	.word	0x0002e860
        /*0918*/ 	.short	0x010a
        /*091a*/ 	.byte	0x3f
	.zero		1


	//   ....[54]....
        /*091c*/ 	.word	0x00012630
        /*0920*/ 	.word	0x00000004
        /*0924*/ 	.word	0x0002e880
        /*0928*/ 	.short	0x010a
        /*092a*/ 	.byte	0x3f
	.zero		1


	//   ....[55]....
        /*092c*/ 	.word	0x00012650
        /*0930*/ 	.word	0x00000003
        /*0934*/ 	.word	0x0002e880
        /*0938*/ 	.short	0x010a
        /*093a*/ 	.byte	0x3f
	.zero		1


	//   ....[56]....
        /*093c*/ 	.word	0x000126b0
        /*0940*/ 	.word	0x00000002
        /*0944*/ 	.word	0x0002e800
        /*0948*/ 	.short	0x010a
        /*094a*/ 	.byte	0x3f
	.zero		1


	//   ....[57]....
        /*094c*/ 	.word	0x00012700
        /*0950*/ 	.word	0x00000005
        /*0954*/ 	.word	0x0002e830
        /*0958*/ 	.short	0x010a
        /*095a*/ 	.byte	0x3f
	.zero		1


	//   ....[58]....
        /*095c*/ 	.word	0x00012760
        /*0960*/ 	.word	0x00000003
        /*0964*/ 	.word	0x0002e830
        /*0968*/ 	.short	0x010a
        /*096a*/ 	.byte	0x3f
	.zero		1


	//   ....[59]....
        /*096c*/ 	.word	0x000127c0
        /*0970*/ 	.word	0x00000003
        /*0974*/ 	.word	0x0002e850
        /*0978*/ 	.short	0x010a
        /*097a*/ 	.byte	0x3f
	.zero		1


	//   ....[60]....
        /*097c*/ 	.word	0x00012810
        /*0980*/ 	.word	0x0000000d
        /*0984*/ 	.word	0x0002e850
        /*0988*/ 	.short	0x010a
        /*098a*/ 	.byte	0x3f
	.zero		1


	//   ....[61]....
        /*098c*/ 	.word	0x00012960
        /*0990*/ 	.word	0x00000004
        /*0994*/ 	.word	0x0002e880
        /*0998*/ 	.short	0x010a
        /*099a*/ 	.byte	0x3f
	.zero		1


	//   ....[62]....
        /*099c*/ 	.word	0x000129b0
        /*09a0*/ 	.word	0x00000004
        /*09a4*/ 	.word	0x0002e840
        /*09a8*/ 	.short	0x010a
        /*09aa*/ 	.byte	0x3f
	.zero		1


	//   ....[63]....
        /*09ac*/ 	.word	0x00012a10
        /*09b0*/ 	.word	0x00000003
        /*09b4*/ 	.word	0x0002e820
        /*09b8*/ 	.short	0x010a
        /*09ba*/ 	.byte	0x3f
	.zero		1


	//   ....[64]....
        /*09bc*/ 	.word	0x00012a60
        /*09c0*/ 	.word	0x00000004
        /*09c4*/ 	.word	0x0002e880
        /*09c8*/ 	.short	0x010a
        /*09ca*/ 	.byte	0x3f
	.zero		1


	//   ....[65]....
        /*09cc*/ 	.word	0x00012ab0
        /*09d0*/ 	.word	0x00000004
        /*09d4*/ 	.word	0x0002e840
        /*09d8*/ 	.short	0x010a
        /*09da*/ 	.byte	0x3f
	.zero		1


	//   ....[66]....
        /*09dc*/ 	.word	0x00012b10
        /*09e0*/ 	.word	0x00000003
        /*09e4*/ 	.word	0x0002e870
        /*09e8*/ 	.short	0x010a
        /*09ea*/ 	.byte	0x3f
	.zero		1


	//   ....[67]....
        /*09ec*/ 	.word	0x00012b70
        /*09f0*/ 	.word	0x00000004
        /*09f4*/ 	.word	0x0002e860
        /*09f8*/ 	.short	0x010a
        /*09fa*/ 	.byte	0x3f
	.zero		1


	//   ....[68]....
        /*09fc*/ 	.word	0x00012bc0
        /*0a00*/ 	.word	0x00000014
        /*0a04*/ 	.word	0x0002e870
        /*0a08*/ 	.short	0x010a
        /*0a0a*/ 	.byte	0x3f
	.zero		1


	//   ....[69]....
        /*0a0c*/ 	.word	0x00012c10
        /*0a10*/ 	.word	0x00000014
        /*0a14*/ 	.word	0x0002e860
        /*0a18*/ 	.short	0x010a
        /*0a1a*/ 	.byte	0x3f
	.zero		1


	//   ....[70]....
        /*0a1c*/ 	.word	0x00012c60
        /*0a20*/ 	.word	0x00000000
        /*0a24*/ 	.word	0x0002e820
        /*0a28*/ 	.short	0x010a
        /*0a2a*/ 	.byte	0x3f
	.zero		1


	//   ....[71]....
        /*0a2c*/ 	.word	0x00012e00
        /*0a30*/ 	.word	0x00000006
        /*0a34*/ 	.word	0x00000000
        /*0a38*/ 	.short	0x010a
        /*0a3a*/ 	.byte	0x3f
	.zero		1


	//   ....[72]....
        /*0a3c*/ 	.word	0x00012e50
        /*0a40*/ 	.word	0x00000007
        /*0a44*/ 	.word	0x00000000
        /*0a48*/ 	.short	0x010a
        /*0a4a*/ 	.byte	0x3f
	.zero		1


	//   ....[73]....
        /*0a4c*/ 	.word	0x00012ea0
        /*0a50*/ 	.word	0x00000004
        /*0a54*/ 	.word	0x0002e860
        /*0a58*/ 	.short	0x010a
        /*0a5a*/ 	.byte	0x3f
	.zero		1


	//   ....[74]....
        /*0a5c*/ 	.word	0x00012ef0
        /*0a60*/ 	.word	0x00000003
        /*0a64*/ 	.word	0x0002e860
        /*0a68*/ 	.short	0x010a
        /*0a6a*/ 	.byte	0x3f
	.zero		1


	//   ....[75]....
        /*0a6c*/ 	.word	0x00012f40
        /*0a70*/ 	.word	0x00000004
        /*0a74*/ 	.word	0x0002e880
        /*0a78*/ 	.short	0x010a
        /*0a7a*/ 	.byte	0x3f
	.zero		1


	//----- nvinfo : EIATTR_NUM_MBARRIERS
	.align		4
.L_937:
        /*0a7c*/ 	.byte	0x03, 0x38
        /*0a7e*/ 	.short	0x0016


	//----- nvinfo : EIATTR_EXIT_INSTR_OFFSETS
	.align		4
        /*0a80*/ 	.byte	0x04, 0x1c
        /*0a82*/ 	.short	(.L_939 - .L_938)


	//   ....[0]....
.L_938:
        /*0a84*/ 	.word	0x00000ab0


	//   ....[1]....
        /*0a88*/ 	.word	0x0000dbf0


	//   ....[2]....
        /*0a8c*/ 	.word	0x000126a0


	//----- nvinfo : EIATTR_MAX_THREADS
	.align		4
.L_939:
        /*0a90*/ 	.byte	0x04, 0x05
        /*0a92*/ 	.short	(.L_941 - .L_940)
.L_940:
        /*0a94*/ 	.word	0x00000180
        /*0a98*/ 	.word	0x00000001
        /*0a9c*/ 	.word	0x00000001


	//----- nvinfo : EIATTR_CRS_STACK_SIZE
	.align		4
.L_941:
        /*0aa0*/ 	.byte	0x04, 0x1e
        /*0aa2*/ 	.short	(.L_943 - .L_942)
.L_942:
        /*0aa4*/ 	.word	0x00000000


	//----- nvinfo : EIATTR_CBANK_PARAM_SIZE
	.align		4
.L_943:
        /*0aa8*/ 	.byte	0x03, 0x19
        /*0aaa*/ 	.short	0x0a70


	//----- nvinfo : EIATTR_PARAM_CBANK
	.align		4
        /*0aac*/ 	.byte	0x04, 0x0a
        /*0aae*/ 	.short	(.L_945 - .L_944)
	.align		4
.L_944:
        /*0ab0*/ 	.word	index@(.nv.constant0._ZN7cutlass13device_kernelIN5flash11enable_sm90INS1_16FlashAttnFwdSm90INS1_25CollectiveMainloopFwdSm90ILi2EN4cute5tupleIJNS5_1CILi1EEES8_S8_EEENS6_IJNS7_ILi128EEENS7_ILi224EEESA_EEELi128ENS_12float_e4m3_tEfNS_4arch4Sm90ELb0ELb0ELb1ELb1ELb0ELb0ELb0ELb1ELb1ELb0ELb0ELb0EEENS1_21CollectiveEpilogueFwdINS6_IJSA_SA_SB_EEES9_NS_10bfloat16_tESF_Li256ELb1ELb0ELb0ELb1EEENS1_36VarlenDynamicPersistentTileSchedulerILi128ELi224ELi256ELi128ELb0ELb0ELb1ELb0ELb1ELb1EEEEEEEEEvNT_6ParamsE)
        /*0ab4*/ 	.short	0x0210
        /*0ab6*/ 	.short	0x0a70


	//----- nvinfo : EIATTR_SW_WAR
	.align		4
.L_945:
        /*0ab8*/ 	.byte	0x04, 0x36
        /*0aba*/ 	.short	(.L_947 - .L_946)
.L_946:
        /*0abc*/ 	.word	0x00000008
.L_947:


//--------------------- .nv.info._ZN7cutlass13device_kernelIN5flash11enable_sm90INS1_16FlashAttnFwdSm90INS1_25CollectiveMainloopFwdSm90ILi2EN4cute5tupleIJNS5_1CILi1EEES8_S8_EEENS6_IJNS7_ILi128EEENS7_ILi224EEESA_EEELi128ENS_12float_e4m3_tEfNS_4arch4Sm90ELb0ELb0ELb1ELb1ELb0ELb1ELb0ELb1ELb1ELb0ELb0ELb0EEENS1_21CollectiveEpilogueFwdINS6_IJSA_SA_SB_EEES9_NS_10bfloat16_tESF_Li256ELb1ELb0ELb0ELb1EEENS1_36VarlenDynamicPersistentTileSchedulerILi128ELi224ELi256ELi128ELb0ELb0ELb1ELb0ELb1ELb1EEEEEEEEEvNT_6ParamsE --------------------------
	.section	.nv.info._ZN7cutlass13device_kernelIN5flash11enable_sm90INS1_16FlashAttnFwdSm90INS1_25CollectiveMainloopFwdSm90ILi2EN4cute5tupleIJNS5_1CILi1EEES8_S8_EEENS6_IJNS7_ILi128EEENS7_ILi224EEESA_EEELi128ENS_12float_e4m3_tEfNS_4arch4Sm90ELb0ELb0ELb1ELb1ELb0ELb1ELb0ELb1ELb1ELb0ELb0ELb0EEENS1_21CollectiveEpilogueFwdINS6_IJSA_SA_SB_EEES9_NS_10bfloat16_tESF_Li256ELb1ELb0ELb0ELb1EEENS1_36VarlenDynamicPersistentTileSchedulerILi128ELi224ELi256ELi128ELb0ELb0ELb1ELb0ELb1ELb1EEEEEEEEEvNT_6ParamsE,"",@"SHT_CUDA_INFO"
	.sectionflags	@""
	.align	4


	//----- nvinfo : EIATTR_CUDA_API_VERSION
	.align		4
        /*0000*/ 	.byte	0x04, 0x37
        /*0002*/ 	.short	(.L_949 - .L_948)
.L_948:
        /*0004*/ 	.word	0x00000082


	//----- nvinfo : EIATTR_KPARAM_INFO
	.align		4
.L_949:
        /*0008*/ 	.byte	0x04, 0x17
        /*000a*/ 	.short	(.L_951 - .L_950)
.L_950:
        /*000c*/ 	.word	0x00000000
        /*0010*/ 	.short	0x0000
        /*0012*/ 	.short	0x0070
        /*0014*/ 	.byte	0x00, 0xf0, 0x01, 0x28


	//----- nvinfo : EIATTR_SPARSE_MMA_MASK
	.align		4
.L_951:
        /*0018*/ 	.byte	0x03, 0x50
        /*001a*/ 	.short	0x0000


	//----- nvinfo : EIATTR_MAXREG_COUNT
	.align		4
        /*001c*/ 	.byte	0x03, 0x1b
        /*001e*/ 	.short	0x00a8


	//----- nvinfo : EIATTR_NUM_BARRIERS
	.align		4
        /*0020*/ 	.byte	0x02, 0x4c
        /*0022*/ 	.byte	0x10
	.zero		1


	//----- nvinfo : EIATTR_EXTERNS
	.align		4
        /*0024*/ 	.byte	0x04, 0x0f
        /*0026*/ 	.short	(.L_953 - .L_952)


	//   ....[0]....
	.align		4
.L_952:
        /*0028*/ 	.word	index@(__assertfail)


	//----- nvinfo : EIATTR_ANNOTATIONS
	.align		4
.L_953:
        /*002c*/ 	.byte	0x04, 0x55
        /*002e*/ 	.short	(.L_955 - .L_954)


	//   ....[0]....
.L_954:
        /* <DEDUP_REMOVED lines=115> */


	//----- nvinfo : EIATTR_MERCURY_ISA_VERSION
	.align		4
.L_955:
        /*0750*/ 	.byte	0x03, 0x5f
        /*0752*/ 	.short	0x0101


	//----- nvinfo : EIATTR_UNUSED_LOAD_BYTE_OFFSET
	.align		4
        /*0754*/ 	.byte	0x04, 0x44
        /*0756*/ 	.short	(.L_957 - .L_956)


	//   ....[0]....
.L_956:
        /*0758*/ 	.word	0x00000b40
        /*075c*/ 	.word	0x0000fff0


	//   ....[1]....
        /*0760*/ 	.word	0x0001bf50
        /*0764*/ 	.word	0x0000fff0


	//----- nvinfo : EIATTR_INT_WARP_WIDE_INSTR_OFFSETS
	.align		4
.L_957:
        /*0768*/ 	.byte	0x04, 0x31
        /*076a*/ 	.short	(.L_959 - .L_958)


	//   ....[0]....
.L_958:
        /*076c*/ 	.word	0x000001c0


	//   ....[1]....
        /*0770*/ 	.word	0x00000200


	//   ....[2]....
        /*0774*/ 	.word	0x00000270


	//   ....[3]....
        /*0778*/ 	.word	0x00020670


	//   ....[4]....
        /*077c*/ 	.word	0x000206d0


	//   ....[5]....
        /*0780*/ 	.word	0x00020e30


	//   ....[6]....
        /*0784*/ 	.word	0x00020e70


	//   ....[7]....
        /*0788*/ 	.word	0x00022cd0


	//   ....[8]....
        /*078c*/ 	.word	0x00022d30


	//----- nvinfo : EIATTR_COOP_GROUP_MASK_REGIDS
	.align		4
.L_959:
        /*0790*/ 	.byte	0x04, 0x29
        /*0792*/ 	.short	(.L_961 - .L_960)


	//   ....[0]....
.L_960:
        /*0794*/ 	.word	0xffffffff


	//   ....[1]....
        /*0798*/ 	.word	0xffffffff


	//   ....[2]....
        /*079c*/ 	.word	0xffffffff


	//   ....[3]....
        /*07a0*/ 	.word	0xffffffff


	//   ....[4]....
        /*07a4*/ 	.word	0xffffffff


	//   ....[5]....
        /*07a8*/ 	.word	0xffffffff


	//   ....[6]....
        /*07ac*/ 	.word	0xffffffff


	//   ....[7]....
        /*07b0*/ 	.word	0xffffffff


	//   ....[8]....
        /*07b4*/ 	.word	0xffffffff


	//   ....[9]....
        /*07b8*/ 	.word	0xffffffff


	//   ....[10]....
        /*07bc*/ 	.word	0xffffffff


	//   ....[11]....
        /*07c0*/ 	.word	0xffffffff


	//   ....[12]....
        /*07c4*/ 	.word	0xffffffff


	//   ....[13]....
        /*07c8*/ 	.word	0xffffffff


	//   ....[14]....
        /*07cc*/ 	.word	0xffffffff


	//   ....[15]....
        /*07d0*/ 	.word	0xffffffff


	//   ....[16]....
        /*07d4*/ 	.word	0xffffffff


	//   ....[17]....
        /*07d8*/ 	.word	0xffffffff


	//   ....[18]....
        /*07dc*/ 	.word	0xffffffff


	//   ....[19]....
        /*07e0*/ 	.word	0xffffffff


	//   ....[20]....
        /*07e4*/ 	.word	0xffffffff


	//   ....[21]....
        /*07e8*/ 	.word	0xffffffff


	//   ....[22]....
        /*07ec*/ 	.word	0xffffffff


	//   ....[23]....
        /*07f0*/ 	.word	0xffffffff


	//   ....[24]....
        /*07f4*/ 	.word	0xffffffff


	//   ....[25]....
        /*07f8*/ 	.word	0xffffffff


	//   ....[26]....
        /*07fc*/ 	.word	0xffffffff


	//   ....[27]....
        /*0800*/ 	.word	0xffffffff


	//   ....[28]....
        /*0804*/ 	.word	0xffffffff


	//   ....[29]....
        /*0808*/ 	.word	0xffffffff


	//   ....[30]....
        /*080c*/ 	.word	0xffffffff


	//   ....[31]....
        /*0810*/ 	.word	0xffffffff


	//   ....[32]....
        /*0814*/ 	.word	0xffffffff


	//   ....[33]....
        /*0818*/ 	.word	0xffffffff


	//   ....[34]....
        /*081c*/ 	.word	0xffffffff


	//   ....[35]....
        /*0820*/ 	.word	0xffffffff


	//   ....[36]....
        /*0824*/ 	.word	0xffffffff


	//   ....[37]....
        /*0828*/ 	.word	0xffffffff


	//   ....[38]....
        /*082c*/ 	.word	0xffffffff


	//   ....[39]....
        /*0830*/ 	.word	0xffffffff


	//   ....[40]....
        /*0834*/ 	.word	0xffffffff


	//   ....[41]....
        /*0838*/ 	.word	0xffffffff


	//   ....[42]....
        /*083c*/ 	.word	0xffffffff


	//   ....[43]....
        /*0840*/ 	.word	0xffffffff


	//   ....[44]....
        /*0844*/ 	.word	0xffffffff


	//   ....[45]....
        /*0848*/ 	.word	0xffffffff


	//   ....[46]....
        /*084c*/ 	.word	0xffffffff


	//   ....[47]....
        /*0850*/ 	.word	0xffffffff


	//   ....[48]....
        /*0854*/ 	.word	0xffffffff


	//   ....[49]....
        /*0858*/ 	.word	0xffffffff


	//   ....[50]....
        /*085c*/ 	.word	0xffffffff


	//   ....[51]....
        /*0860*/ 	.word	0xffffffff


	//   ....[52]....
        /*0864*/ 	.word	0xffffffff


	//   ....[53]....
        /*0868*/ 	.word	0xffffffff


	//   ....[54]....
        /*086c*/ 	.word	0xffffffff


	//   ....[55]....
        /*0870*/ 	.word	0xffffffff


	//   ....[56]....
        /*0874*/ 	.word	0xffffffff


	//   ....[57]....
        /*0878*/ 	.word	0xffffffff


	//   ....[58]....
        /*087c*/ 	.word	0xffffffff


	//   ....[59]....
        /*0880*/ 	.word	0xffffffff


	//   ....[60]....
        /*0884*/ 	.word	0xffffffff


	//   ....[61]....
        /*0888*/ 	.word	0xffffffff


	//   ....[62]....
        /*088c*/ 	.word	0xffffffff


	//   ....[63]....
        /*0890*/ 	.word	0xffffffff


	//   ....[64]....
        /*0894*/ 	.word	0xffffffff


	//   ....[65]....
        /*0898*/ 	.word	0xffffffff


	//   ....[66]....
        /*089c*/ 	.word	0xffffffff


	//   ....[67]....
        /*08a0*/ 	.word	0xffffffff


	//   ....[68]....
        /*08a4*/ 	.word	0xffffffff


	//   ....[69]....
        /*08a8*/ 	.word	0xffffffff


	//   ....[70]....
        /*08ac*/ 	.word	0xffffffff


	//   ....[71]....
        /*08b0*/ 	.word	0xffffffff


	//   ....[72]....
        /*08b4*/ 	.word	0xffffffff


	//   ....[73]....
        /*08b8*/ 	.word	0xffffffff


	//   ....[74]....
        /*08bc*/ 	.word	0xffffffff


	//   ....[75]....
        /*08c0*/ 	.word	0xffffffff


	//   ....[76]....
        /*08c4*/ 	.word	0xffffffff


	//   ....[77]....
        /*08c8*/ 	.word	0xffffffff


	//   ....[78]....
        /*08cc*/ 	.word	0xffffffff


	//   ....[79]....
        /*08d0*/ 	.word	0xffffffff


	//   ....[80]....
        /*08d4*/ 	.word	0xffffffff


	//   ....[81]....
        /*08d8*/ 	.word	0xffffffff


	//   ....[82]....
        /*08dc*/ 	.word	0xffffffff


	//   ....[83]....
        /*08e0*/ 	.word	0xffffffff


	//   ....[84]....
        /*08e4*/ 	.word	0xffffffff


	//   ....[85]....
        /*08e8*/ 	.word	0xffffffff


	//   ....[86]....
        /*08ec*/ 	.word	0xffffffff


	//   ....[87]....
        /*08f0*/ 	.word	0xffffffff


	//   ....[88]....
        /*08f4*/ 	.word	0x0500000f


	//   ....[89]....
        /*08f8*/ 	.word	0x0500000f


	//   ....[90]....
        /*08fc*/ 	.word	0x0500000f


	//   ....[91]....
        /*0900*/ 	.word	0x0500000f


	//   ....[92]....
        /*0904*/ 	.word	0x0500000f


	//   ....[93]....
        /*0908*/ 	.word	0x0500000f


	//   ....[94]....
        /*090c*/ 	.word	0x0500000f


	//   ....[95]....
        /*0910*/ 	.word	0x0500000f


	//   ....[96]....
        /*0914*/ 	.word	0x0500000f


	//   ....[97]....
        /*0918*/ 	.word	0x0500000f


	//   ....[98]....
        /*091c*/ 	.word	0x0500000f


	//   ....[99]....
        /*0920*/ 	.word	0x0500000f


	//   ....[100]....
        /*0924*/ 	.word	0x0500000f


	//   ....[101]....
        /*0928*/ 	.word	0x0500000f


	//   ....[102]....
        /*092c*/ 	.word	0x0500000f


	//   ....[103]....
        /*0930*/ 	.word	0x0500000f


	//   ....[104]....
        /*0934*/ 	.word	0x0500000f


	//   ....[105]....
        /*0938*/ 	.word	0x0500000f


	//   ....[106]....
        /*093c*/ 	.word	0x0500000f


	//   ....[107]....
        /*0940*/ 	.word	0x0500000f


	//   ....[108]....
        /*0944*/ 	.word	0x0500000f


	//   ....[109]....
        /*0948*/ 	.word	0x0500000f


	//   ....[110]....
        /*094c*/ 	.word	0x0500000f


	//   ....[111]....
        /*0950*/ 	.word	0x0500000f


	//   ....[112]....
        /*0954*/ 	.word	0x0500000f


	//   ....[113]....
        /*0958*/ 	.word	0x0500000f


	//   ....[114]....
        /*095c*/ 	.word	0x0500000f


	//   ....[115]....
        /*0960*/ 	.word	0x0500000f


	//   ....[116]....
        /*0964*/ 	.word	0x0500000f


	//   ....[117]....
        /*0968*/ 	.word	0x0500000f


	//   ....[118]....
        /*096c*/ 	.word	0x0500000f


	//   ....[119]....
        /*0970*/ 	.word	0x0500000f


	//   ....[120]....
        /*0974*/ 	.word	0x0500000f


	//   ....[121]....
        /*0978*/ 	.word	0x0500000f


	//   ....[122]....
        /*097c*/ 	.word	0x0500000f


	//   ....[123]....
        /*0980*/ 	.word	0x0500000f


	//   ....[124]....
        /*0984*/ 	.word	0x0500000f


	//   ....[125]....
        /*0988*/ 	.word	0x0500000f


	//   ....[126]....
        /*098c*/ 	.word	0x0500000f


	//   ....[127]....
        /*0990*/ 	.word	0x0500000f


	//   ....[128]....
        /*0994*/ 	.word	0x0500000f


	//   ....[129]....
        /*0998*/ 	.word	0x0500000f


	//   ....[130]....
        /*099c*/ 	.word	0x0500000f


	//   ....[131]....
        /*09a0*/ 	.word	0x0500000f


	//   ....[132]....
        /*09a4*/ 	.word	0x0500000f


	//   ....[133]....
        /*09a8*/ 	.word	0x0500000f


	//   ....[134]....
        /*09ac*/ 	.word	0x0500000f


	//   ....[135]....
        /*09b0*/ 	.word	0x0500000f


	//   ....[136]....
        /*09b4*/ 	.word	0x0500000f


	//   ....[137]....
        /*09b8*/ 	.word	0x0500000f


	//   ....[138]....
        /*09bc*/ 	.word	0x0500000f


	//   ....[139]....
        /*09c0*/ 	.word	0x0500000f


	//   ....[140]....
        /*09c4*/ 	.word	0x0500000f


	//   ....[141]....
        /*09c8*/ 	.word	0x0500000f


	//   ....[142]....
        /*09cc*/ 	.word	0x0500000f


	//   ....[143]....
        /*09d0*/ 	.word	0x0500000f


	//   ....[144]....
        /*09d4*/ 	.word	0x0500000f


	//   ....[145]....
        /*09d8*/ 	.word	0x0500000f


	//   ....[146]....
        /*09dc*/ 	.word	0x0500000f


	//   ....[147]....
        /*09e0*/ 	.word	0x0500000f


	//   ....[148]....
        /*09e4*/ 	.word	0x0500000f


	//----- nvinfo : EIATTR_COOP_GROUP_INSTR_OFFSETS
	.align		4
.L_961:
        /*09e8*/ 	.byte	0x04, 0x28
        /*09ea*/ 	.short	(.L_963 - .L_962)


	//   ....[0]....
.L_962:
        /*09ec*/ 	.word	0x00000070


	//   ....[1]....
        /*09f0*/ 	.word	0x000001d0


	//   ....[2]....
        /*09f4*/ 	.word	0x00000220


	//   ....[3]....
        /*09f8*/ 	.word	0x00000450


	//   ....[4]....
        /*09fc*/ 	.word	0x000005b0


	//   ....[5]....
        /*0a00*/ 	.word	0x000006d0


	//   ....[6]....
        /*0a04*/ 	.word	0x00000830


	//   ....[7]....
        /*0a08*/ 	.word	0x0000cbd0


	//   ....[8]....
        /*0a0c*/ 	.word	0x00014110


	//   ....[9]....
        /*0a10*/ 	.word	0x000141a0


	//   ....[10]....
        /*0a14*/ 	.word	0x000144e0


	//   ....[11]....
        /*0a18*/ 	.word	0x00014520


	//   ....[12]....
        /*0a1c*/ 	.word	0x00019260


	//   ....[13]....
        /*0a20*/ 	.word	0x00019270


	//   ....[14]....
        /*0a24*/ 	.word	0x000192b0


	//   ....[15]....
        /*0a28*/ 	.word	0x000192e0


	//   ....[16]....
        /*0a2c*/ 	.word	0x0001b720


	//   ....[17]....
        /*0a30*/ 	.word	0x0001b730


	//   ....[18]....
        /*0a34*/ 	.word	0x0001b7b0


	//   ....[19]....
        /*0a38*/ 	.word	0x0001b7c0


	//   ....[20]....
        /*0a3c*/ 	.word	0x0001c5a0


	//   ....[21]....
        /*0a40*/ 	.word	0x0001c5d0


	//   ....[22]....
        /*0a44*/ 	.word	0x0001c600


	//   ....[23]....
        /*0a48*/ 	.word	0x0001c630


	//   ....[24]....
        /*0a4c*/ 	.word	0x0001c660


	//   ....[25]....
        /*0a50*/ 	.word	0x0001c690


	//   ....[26]....
        /*0a54*/ 	.word	0x0001c6c0


	//   ....[27]....
        /*0a58*/ 	.word	0x0001c6f0


	//   ....[28]....
        /*0a5c*/ 	.word	0x0001c720


	//   ....[29]....
        /*0a60*/ 	.word	0x0001c750


	//   ....[30]....
        /*0a64*/ 	.word	0x0001c780


	//   ....[31]....
        /*0a68*/ 	.word	0x0001c7b0


	//   ....[32]....
        /*0a6c*/ 	.word	0x0001c7e0


	//   ....[33]....
        /*0a70*/ 	.word	0x0001c810


	//   ....[34]....
        /*0a74*/ 	.word	0x0001c840


	//   ....[35]....
        /*0a78*/ 	.word	0x0001c870


	//   ....[36]....
        /*0a7c*/ 	.word	0x0001c8a0


	//   ....[37]....
        /*0a80*/ 	.word	0x0001c8d0


	//   ....[38]....
        /*0a84*/ 	.word	0x0001c900


	//   ....[39]....
        /*0a88*/ 	.word	0x0001c930


	//   ....[40]....
        /*0a8c*/ 	.word	0x0001c960


	//   ....[41]....
        /*0a90*/ 	.word	0x0001c9a0


	//   ....[42]....
        /*0a94*/ 	.word	0x0001c9d0


	//   ....[43]....
        /*0a98*/ 	.word	0x0001c9f0


	//   ....[44]....
        /*0a9c*/ 	.word	0x0001ca20


	//   ....[45]....
        /*0aa0*/ 	.word	0x0001ca30


	//   ....[46]....
        /*0aa4*/ 	.word	0x0001ca40


	//   ....[47]....
        /*0aa8*/ 	.word	0x0001ca50


	//   ....[48]....
        /*0aac*/ 	.word	0x0001ca60


	//   ....[49]....
        /*0ab0*/ 	.word	0x0001ca70


	//   ....[50]....
        /*0ab4*/ 	.word	0x0001ca80


	//   ....[51]....
        /*0ab8*/ 	.word	0x0001cab0


	//   ....[52]....
        /*0abc*/ 	.word	0x0001e5b0


	//   ....[53]....
        /*0ac0*/ 	.word	0x0001e7a0


	//   ....[54]....
        /*0ac4*/ 	.word	0x0001e7d0


	//   ....[55]....
        /*0ac8*/ 	.word	0x0001e800


	//   ....[56]....
        /*0acc*/ 	.word	0x0001e830


	//   ....[57]....
        /*0ad0*/ 	.word	0x0001e860


	//   ....[58]....
        /*0ad4*/ 	.word	0x0001e890


	//   ....[59]....
        /*0ad8*/ 	.word	0x0001ea00


	//   ....[60]....
        /*0adc*/ 	.word	0x0001ea30


	//   ....[61]....
        /*0ae0*/ 	.word	0x0001ea60


	//   ....[62]....
        /*0ae4*/ 	.word	0x0001ea90


	//   ....[63]....
        /*0ae8*/ 	.word	0x0001eac0


	//   ....[64]....
        /*0aec*/ 	.word	0x0001eaf0


	//   ....[65]....
        /*0af0*/ 	.word	0x0001eb90


	//   ....[66]....
        /*0af4*/ 	.word	0x0001ebc0


	//   ....[67]....
        /*0af8*/ 	.word	0x0001ec50


	//   ....[68]....
        /*0afc*/ 	.word	0x0001f890


	//   ....[69]....
        /*0b00*/ 	.word	0x00021020


	//   ....[70]....
        /*0b04*/ 	.word	0x00023b70


	//   ....[71]....
        /*0b08*/ 	.word	0x00023ba0


	//   ....[72]....
        /*0b0c*/ 	.word	0x00023be0


	//   ....[73]....
        /*0b10*/ 	.word	0x00023c10


	//   ....[74]....
        /*0b14*/ 	.word	0x00023c40


	//   ....[75]....
        /*0b18*/ 	.word	0x00023c70


	//   ....[76]....
        /*0b1c*/ 	.word	0x00023ca0


	//   ....[77]....
        /*0b20*/ 	.word	0x00023cd0


	//   ....[78]....
        /*0b24*/ 	.word	0x00023e60


	//   ....[79]....
        /*0b28*/ 	.word	0x00023e90


	//   ....[80]....
        /*0b2c*/ 	.word	0x00023ec0


	//   ....[81]....
        /*0b30*/ 	.word	0x00023ef0


	//   ....[82]....
        /*0b34*/ 	.word	0x00023f20


	//   ....[83]....
        /*0b38*/ 	.word	0x00023f50


	//   ....[84]....
        /*0b3c*/ 	.word	0x00024020


	//   ....[85]....
        /*0b40*/ 	.word	0x00024040


	//   ....[86]....
        /*0b44*/ 	.word	0x000240b0


	//   ....[87]....
        /*0b48*/ 	.word	0x00024530


	//   ....[88]....
        /*0b4c*/ 	.word	0x00024a50


	//   ....[89]....
        /*0b50*/ 	.word	0x00024b00


	//   ....[90]....
        /*0b54*/ 	.word	0x00024ba0


	//   ....[91]....
        /*0b58*/ 	.word	0x00024c40


	//   ....[92]....
        /*0b5c*/ 	.word	0x00024ce0


	//   ....[93]....
        /*0b60*/ 	.word	0x00024dd0


	//   ....[94]....
        /*0b64*/ 	.word	0x00024e70


	//   ....[95]....
        /*0b68*/ 	.word	0x00024f10


	//   ....[96]....
        /*0b6c*/ 	.word	0x00024fb0


	//   ....[97]....
        /*0b70*/ 	.word	0x000251e0


	//   ....[98]....
        /*0b74*/ 	.word	0x00025310


	//   ....[99]....
        /*0b78*/ 	.word	0x00025430


	//   ....[100]....
        /*0b7c*/ 	.word	0x000254e0


	//   ....[101]....
        /*0b80*/ 	.word	0x00025540


	//   ....[102]....
        /*0b84*/ 	.word	0x000255c0


	//   ....[103]....
        /*0b88*/ 	.word	0x00025620


	//   ....[104]....
        /*0b8c*/ 	.word	0x000256a0


	//   ....[105]....
        /*0b90*/ 	.word	0x00025700


	//   ....[106]....
        /*0b94*/ 	.word	0x00025780


	//   ....[107]....
        /*0b98*/ 	.word	0x000257e0


	//   ....[108]....
        /*0b9c*/ 	.word	0x00025860


	//   ....[109]....
        /*0ba0*/ 	.word	0x000258c0


	//   ....[110]....
        /*0ba4*/ 	.word	0x00025940


	//   ....[111]....
        /*0ba8*/ 	.word	0x000259a0


	//   ....[112]....
        /*0bac*/ 	.word	0x00025a00


	//   ....[113]....
        /*0bb0*/ 	.word	0x00025a60


	//   ....[114]....
        /*0bb4*/ 	.word	0x00025ae0


	//   ....[115]....
        /*0bb8*/ 	.word	0x00025b40


	//   ....[116]....
        /*0bbc*/ 	.word	0x00025bc0


	//   ....[117]....
        /*0bc0*/ 	.word	0x00025c20


	//   ....[118]....
        /*0bc4*/ 	.word	0x00025c90


	//   ....[119]....
        /*0bc8*/ 	.word	0x00025cf0


	//   ....[120]....
        /*0bcc*/ 	.word	0x00025d70


	//   ....[121]....
        /*0bd0*/ 	.word	0x00025dd0


	//   ....[122]....
        /*0bd4*/ 	.word	0x00025e50


	//   ....[123]....
        /*0bd8*/ 	.word	0x00025eb0


	//   ....[124]....
        /*0bdc*/ 	.word	0x00025f30


	//   ....[125]....
        /*0be0*/ 	.word	0x00025f90


	//   ....[126]....
        /*0be4*/ 	.word	0x00026000


	//   ....[127]....
        /*0be8*/ 	.word	0x00026060


	//   ....[128]....
        /*0bec*/ 	.word	0x000260c0


	//   ....[129]....
        /*0bf0*/ 	.word	0x00026200


	//   ....[130]....
        /*0bf4*/ 	.word	0x000264e0


	//   ....[131]....
        /*0bf8*/ 	.word	0x00026900


	//   ....[132]....
        /*0bfc*/ 	.word	0x000269a0


	//   ....[133]....
        /*0c00*/ 	.word	0x00026ac0


	//   ....[134]....
        /*0c04*/ 	.word	0x00026b40


	//   ....[135]....
        /*0c08*/ 	.word	0x00026bc0


	//   ....[136]....
        /*0c0c*/ 	.word	0x00026c40


	//   ....[137]....
        /*0c10*/ 	.word	0x00026cc0


	//   ....[138]....
        /*0c14*/ 	.word	0x00026d50


	//   ....[139]....
        /*0c18*/ 	.word	0x00026df0


	//   ....[140]....
        /*0c1c*/ 	.word	0x00026ea0


	//   ....[141]....
        /*0c20*/ 	.word	0x00026f20


	//   ....[142]....
        /*0c24*/ 	.word	0x00026fa0


	//   ....[143]....
        /*0c28*/ 	.word	0x00027020


	//   ....[144]....
        /*0c2c*/ 	.word	0x000270b0


	//   ....[145]....
        /*0c30*/ 	.word	0x00027130


	//   ....[146]....
        /*0c34*/ 	.word	0x000271d0


	//   ....[147]....
        /*0c38*/ 	.word	0x00027260


	//   ....[148]....
        /*0c3c*/ 	.word	0x00027390


	//----- nvinfo : EIATTR_REG_RECONFIG
	.align		4
.L_963:
        /*0c40*/ 	.byte	0x01, 0x54
	.zero		2


	//----- nvinfo : EIATTR_SYSCALL_OFFSETS
	.align		4
        /*0c44*/ 	.byte	0x04, 0x46
        /*0c46*/ 	.short	(.L_965 - .L_964)


	//   ....[0]....
.L_964:
        /*0c48*/ 	.word	0x000019b0


	//   ....[1]....
        /*0c4c*/ 	.word	0x00001b00


	//   ....[2]....
        /*0c50*/ 	.word	0x0000cd90


	//   ....[3]....
        /*0c54*/ 	.word	0x0000d4a0


	//   ....[4]....
        /*0c58*/ 	.word	0x00020890


	//   ....[5]....
        /*0c5c*/ 	.word	0x00020a40


	//   ....[6]....
        /*0c60*/ 	.word	0x00020b90


	//   ....[7]....
        /*0c64*/ 	.word	0x00020cc0


	//----- nvinfo : EIATTR_MBARRIER_INSTR_OFFSETS
	.align		4
.L_965:
        /*0c68*/ 	.byte	0x04, 0x39
        /*0c6a*/ 	.short	(.L_967 - .L_966)


	//   ....[0]....
.L_966:
        /*0c6c*/ 	.word	0x00000300
        /*0c70*/ 	.word	0x000000ff
        /*0c74*/ 	.word	0x0002e800
        /*0c78*/ 	.short	0x0100
        /*0c7a*/ 	.byte	0x08
	.zero		1


	//   ....[1]....
        /*0c7c*/ 	.word	0x00000310
        /*0c80*/ 	.word	0x000000ff
        /*0c84*/ 	.word	0x0002e820
        /*0c88*/ 	.short	0x0100
        /*0c8a*/ 	.byte	0x08
	.zero		1


	//   ....[2]....
        /*0c8c*/ 	.word	0x00000400
        /*0c90*/ 	.word	0x000000ff
        /*0c94*/ 	.word	0x0002e830
        /*0c98*/ 	.short	0x0100
        /*0c9a*/ 	.byte	0x08
	.zero		1


	//   ....[3]....
        /*0c9c*/ 	.word	0x00000410
        /*0ca0*/ 	.word	0x000000ff
        /*0ca4*/ 	.word	0x0002e840
        /*0ca8*/ 	.short	0x0100
        /*0caa*/ 	.byte	0x08
	.zero		1


	//   ....[4]....
        /*0cac*/ 	.word	0x00000420
        /*0cb0*/ 	.word	0x000000ff
        /*0cb4*/ 	.word	0x0002e838
        /*0cb8*/ 	.short	0x0100
        /*0cba*/ 	.byte	0x08
	.zero		1


	//   ....[5]....
        /*0cbc*/ 	.word	0x00000430
        /*0cc0*/ 	.word	0x000000ff
        /*0cc4*/ 	.word	0x0002e848
        /*0cc8*/ 	.short	0x0100
        /*0cca*/ 	.byte	0x08
	.zero		1


	//   ....[6]....
        /*0ccc*/ 	.word	0x00000560
        /*0cd0*/ 	.word	0x000000ff
        /*0cd4*/ 	.word	0x0002e850
        /*0cd8*/ 	.short	0x0100
        /*0cda*/ 	.byte	0x08
	.zero		1


	//   ....[7]....
        /*0cdc*/ 	.word	0x00000570
        /*0ce0*/ 	.word	0x000000ff
        /*0ce4*/ 	.word	0x0002e860
        /*0ce8*/ 	.short	0x0100
        /*0cea*/ 	.byte	0x08
	.zero		1


	//   ....[8]....
        /*0cec*/ 	.word	0x00000580
        /*0cf0*/ 	.word	0x000000ff
        /*0cf4*/ 	.word	0x0002e858
        /*0cf8*/ 	.short	0x0100
        /*0cfa*/ 	.byte	0x08
	.zero		1


	//   ....[9]....
        /*0cfc*/ 	.word	0x00000590
        /*0d00*/ 	.word	0x000000ff
        /*0d04*/ 	.word	0x0002e868
        /*0d08*/ 	.short	0x0100
        /*0d0a*/ 	.byte	0x08
	.zero		1


	//   ....[10]....
        /*0d0c*/ 	.word	0x00000680
        /*0d10*/ 	.word	0x000000ff
        /*0d14*/ 	.word	0x0002e870
        /*0d18*/ 	.short	0x0100
        /*0d1a*/ 	.byte	0x06
	.zero		1


	//   ....[11]....
        /*0d1c*/ 	.word	0x00000690
        /*0d20*/ 	.word	0x000000ff
        /*0d24*/ 	.word	0x0002e880
        /*0d28*/ 	.short	0x0100
        /*0d2a*/ 	.byte	0x06
	.zero		1


	//   ....[12]....
        /*0d2c*/ 	.word	0x000006a0
        /*0d30*/ 	.word	0x000000ff
        /*0d34*/ 	.word	0x0002e878
        /*0d38*/ 	.short	0x0100
        /*0d3a*/ 	.byte	0x06
	.zero		1


	//   ....[13]....
        /*0d3c*/ 	.word	0x000006b0
        /*0d40*/ 	.word	0x000000ff
        /*0d44*/ 	.word	0x0002e888
        /*0d48*/ 	.short	0x0100
        /*0d4a*/ 	.byte	0x06
	.zero		1


	//   ....[14]....
        /*0d4c*/ 	.word	0x000007e0
        /*0d50*/ 	.word	0x000000ff
        /*0d54*/ 	.word	0x0002e890
        /*0d58*/ 	.short	0x0100
        /*0d5a*/ 	.byte	0x08
	.zero		1


	//   ....[15]....
        /*0d5c*/ 	.word	0x000007f0
        /*0d60*/ 	.word	0x000000ff
        /*0d64*/ 	.word	0x0002e8a0
        /*0d68*/ 	.short	0x0100
        /*0d6a*/ 	.byte	0x08
	.zero		1


	//   ....[16]....
        /*0d6c*/ 	.word	0x00000800
        /*0d70*/ 	.word	0x000000ff
        /*0d74*/ 	.word	0x0002e898
        /*0d78*/ 	.short	0x0100
        /*0d7a*/ 	.byte	0x08
	.zero		1


	//   ....[17]....
        /*0d7c*/ 	.word	0x00000810
        /*0d80*/ 	.word	0x000000ff
        /*0d84*/ 	.word	0x0002e8a8
        /*0d88*/ 	.short	0x0100
        /*0d8a*/ 	.byte	0x08
	.zero		1


	//   ....[18]....
        /*0d8c*/ 	.word	0x00000940
        /*0d90*/ 	.word	0x000000ff
        /*0d94*/ 	.word	0x0002e8b0
        /*0d98*/ 	.short	0x0100
        /*0d9a*/ 	.byte	0x08
	.zero		1


	//   ....[19]....
        /*0d9c*/ 	.word	0x00000950
        /*0da0*/ 	.word	0x000000ff
        /*0da4*/ 	.word	0x0002e8c0
        /*0da8*/ 	.short	0x0100
        /*0daa*/ 	.byte	0x08
	.zero		1


	//   ....[20]....
        /*0dac*/ 	.word	0x00000960
        /*0db0*/ 	.word	0x000000ff
        /*0db4*/ 	.word	0x0002e8b8
        /*0db8*/ 	.short	0x0100
        /*0dba*/ 	.byte	0x08
	.zero		1


	//   ....[21]....
        /*0dbc*/ 	.word	0x00000970
        /*0dc0*/ 	.word	0x000000ff
        /*0dc4*/ 	.word	0x0002e8c8
        /*0dc8*/ 	.short	0x0100
        /*0dca*/ 	.byte	0x08
	.zero		1


	//   ....[22]....
        /*0dcc*/ 	.word	0x00003180
        /*0dd0*/ 	.word	0x0000006f
        /*0dd4*/ 	.word	0x0002e890
        /*0dd8*/ 	.short	0x010a
        /*0dda*/ 	.byte	0x3f
	.zero		1


	//   ....[23]....
        /*0ddc*/ 	.word	0x000075c0
        /*0de0*/ 	.word	0x0000006f
        /*0de4*/ 	.word	0x0002e890
        /*0de8*/ 	.short	0x010a
        /*0dea*/ 	.byte	0x3f
	.zero		1


	//   ....[24]....
        /*0dec*/ 	.word	0x0000b870
        /*0df0*/ 	.word	0x0000006f
        /*0df4*/ 	.word	0x0002e890
        /*0df8*/ 	.short	0x010a
        /*0dfa*/ 	.byte	0x3f
	.zero		1


	//   ....[25]....
        /*0dfc*/ 	.word	0x0000bf90
        /*0e00*/ 	.word	0x00000034
        /*0e04*/ 	.word	0x00000000
        /*0e08*/ 	.short	0x0101
        /*0e0a*/ 	.byte	0x3f
	.zero		1


	//   ....[26]....
        /*0e0c*/ 	.word	0x0000bfd0
        /*0e10*/ 	.word	0x0000006f
        /*0e14*/ 	.word	0x0002e8b0
        /*0e18*/ 	.short	0x010a
        /*0e1a*/ 	.byte	0x3f
	.zero		1


	//   ....[27]....
        /*0e1c*/ 	.word	0x0000c780
        /*0e20*/ 	.word	0x0000006f
        /*0e24*/ 	.word	0x00000000
        /*0e28*/ 	.short	0x0101
        /*0e2a*/ 	.byte	0x3f
	.zero		1


	//   ....[28]....
        /*0e2c*/ 	.word	0x0000d0e0
        /*0e30*/ 	.word	0x00000010
        /*0e34*/ 	.word	0x0002e800
        /*0e38*/ 	.short	0x010a
        /*0e3a*/ 	.byte	0x3f
	.zero		1


	//   ....[29]....
        /*0e3c*/ 	.word	0x0000d130
        /*0e40*/ 	.word	0x00000010
        /*0e44*/ 	.word	0x0002e800
        /*0e48*/ 	.short	0x010a
        /*0e4a*/ 	.byte	0x3f
	.zero		1


	//   ....[30]....
        /*0e4c*/ 	.word	0x0000da60
        /*0e50*/ 	.word	0x00000010
        /*0e54*/ 	.word	0x0002e800
        /*0e58*/ 	.short	0x010a
        /*0e5a*/ 	.byte	0x3f
	.zero		1


	//   ....[31]....
        /*0e5c*/ 	.word	0x0000f760
        /*0e60*/ 	.word	0x00000010
        /*0e64*/ 	.word	0x0002e800
        /*0e68*/ 	.short	0x010a
        /*0e6a*/ 	.byte	0x3f
	.zero		1


	//   ....[32]....
        /*0e6c*/ 	.word	0x000112d0
        /*0e70*/ 	.word	0x00000000
        /*0e74*/ 	.word	0x0002e830
        /*0e78*/ 	.short	0x010a
        /*0e7a*/ 	.byte	0x3f
	.zero		1


	//   ....[33]....
        /*0e7c*/ 	.word	0x00011380
        /*0e80*/ 	.word	0x00000000
        /*0e84*/ 	.word	0x0002e830
        /*0e88*/ 	.short	0x010a
        /*0e8a*/ 	.byte	0x3f
	.zero		1


	//   ....[34]....
        /*0e8c*/ 	.word	0x00014c70
        /*0e90*/ 	.word	0x0000000f
        /*0e94*/ 	.word	0x00000000
        /*0e98*/ 	.short	0x0101
        /*0e9a*/ 	.byte	0x3f
	.zero		1


	//   ....[35]....
        /*0e9c*/ 	.word	0x00016470
        /*0ea0*/ 	.word	0x0000000d
        /*0ea4*/ 	.word	0x0002e830
        /*0ea8*/ 	.short	0x010a
        /*0eaa*/ 	.byte	0x3f
	.zero		1


	//   ....[36]....
        /*0eac*/ 	.word	0x000164c0
        /*0eb0*/ 	.word	0x0000000d
        /*0eb4*/ 	.word	0x0002e830
        /*0eb8*/ 	.short	0x010a
        /*0eba*/ 	.byte	0x3f
	.zero		1


	//   ....[37]....
        /*0ebc*/ 	.word	0x00017a10
        /*0ec0*/ 	.word	0x0000000d
        /*0ec4*/ 	.word	0x0002e850
        /*0ec8*/ 	.short	0x010a
        /*0eca*/ 	.byte	0x3f
	.zero		1


	//   ....[38]....
        /*0ecc*/ 	.word	0x00017a50
        /*0ed0*/ 	.word	0x0000000d
        /*0ed4*/ 	.word	0x0002e850
        /*0ed8*/ 	.short	0x010a
        /*0eda*/ 	.byte	0x3f
	.zero		1


	//   ....[39]....
        /*0edc*/ 	.word	0x0001a870
        /*0ee0*/ 	.word	0x000000c9
        /*0ee4*/ 	.word	0x00000000
        /*0ee8*/ 	.short	0x0101
        /*0eea*/ 	.byte	0x3f
	.zero		1


	//   ....[40]....
        /*0eec*/ 	.word	0x0001b200
        /*0ef0*/ 	.word	0x00000000
        /*0ef4*/ 	.word	0x00000000
        /*0ef8*/ 	.short	0x0101
        /*0efa*/ 	.byte	0x3f
	.zero		1


	//   ....[41]....
        /*0efc*/ 	.word	0x0001b2a0
        /*0f00*/ 	.word	0x0000000b
        /*0f04*/ 	.word	0x0002e850
        /*0f08*/ 	.short	0x010a
        /*0f0a*/ 	.byte	0x3f
	.zero		1


	//   ....[42]....
        /*0f0c*/ 	.word	0x0001b320
        /*0f10*/ 	.word	0x0000000b
        /*0f14*/ 	.word	0x0002e850
        /*0f18*/ 	.short	0x010a
        /*0f1a*/ 	.byte	0x3f
	.zero		1


	//   ....[43]....
        /*0f1c*/ 	.word	0x0001be60
        /*0f20*/ 	.word	0x00000000
        /*0f24*/ 	.word	0x00000000
        /*0f28*/ 	.short	0x0101
        /*0f2a*/ 	.byte	0x3f
	.zero		1


	//   ....[44]....
        /*0f2c*/ 	.word	0x0001d550
        /*0f30*/ 	.word	0x00000000
        /*0f34*/ 	.word	0x00000000
        /*0f38*/ 	.short	0x0101
        /*0f3a*/ 	.byte	0x3f
	.zero		1


	//   ....[45]....
        /*0f3c*/ 	.word	0x0001f9a0
        /*0f40*/ 	.word	0x0000000b
        /*0f44*/ 	.word	0x0002e820
        /*0f48*/ 	.short	0x010a
        /*0f4a*/ 	.byte	0x3f
	.zero		1


	//   ....[46]....
        /*0f4c*/ 	.word	0x0001fa70
        /*0f50*/ 	.word	0x00000008
        /*0f54*/ 	.word	0x0002e8a0
        /*0f58*/ 	.short	0x010a
        /*0f5a*/ 	.byte	0x3f
	.zero		1


	//   ....[47]....
        /*0f5c*/ 	.word	0x0001fcb0
        /*0f60*/ 	.word	0x00000008
        /*0f64*/ 	.word	0x0002e8c0
        /*0f68*/ 	.short	0x010a
        /*0f6a*/ 	.byte	0x3f
	.zero		1


	//   ....[48]....
        /*0f6c*/ 	.word	0x00020090
        /*0f70*/ 	.word	0x00000006
        /*0f74*/ 	.word	0x0002e8a0
        /*0f78*/ 	.short	0x010a
        /*0f7a*/ 	.byte	0x3f
	.zero		1


	//   ....[49]....
        /*0f7c*/ 	.word	0x000202b0
        /*0f80*/ 	.word	0x00000006
        /*0f84*/ 	.word	0x0002e8c0
        /*0f88*/ 	.short	0x010a
        /*0f8a*/ 	.byte	0x3f
	.zero		1


	//   ....[50]....
        /*0f8c*/ 	.word	0x000212c0
        /*0f90*/ 	.word	0x00000004
        /*0f94*/ 	.word	0x0002e880
        /*0f98*/ 	.short	0x010a
        /*0f9a*/ 	.byte	0x3f
	.zero		1


	//   ....[51]....
        /*0f9c*/ 	.word	0x000214a0
        /*0fa0*/ 	.word	0x00000004
        /*0fa4*/ 	.word	0x0002e840
        /*0fa8*/ 	.short	0x010a
        /*0faa*/ 	.byte	0x3f
	.zero		1


	//   ....[52]....
        /*0fac*/ 	.word	0x00021820
        /*0fb0*/ 	.word	0x00000004
        /*0fb4*/ 	.word	0x0002e820
        /*0fb8*/ 	.short	0x010a
        /*0fba*/ 	.byte	0x3f
	.zero		1


	//   ....[53]....
        /*0fbc*/ 	.word	0x00021b60
        /*0fc0*/ 	.word	0x00000005
        /*0fc4*/ 	.word	0x0002e880
        /*0fc8*/ 	.short	0x010a
        /*0fca*/ 	.byte	0x3f
	.zero		1


	//   ....[54]....
        /*0fcc*/ 	.word	0x00021dd0
        /*0fd0*/ 	.word	0x00000005
        /*0fd4*/ 	.word	0x0002e840
        /*0fd8*/ 	.short	0x010a
        /*0fda*/ 	.byte	0x3f
	.zero		1


	//   ....[55]....
        /*0fdc*/ 	.word	0x000220d0
        /*0fe0*/ 	.word	0x00000012
        /*0fe4*/ 	.word	0x0002e870
        /*0fe8*/ 	.short	0x010a
        /*0fea*/ 	.byte	0x3f
	.zero		1


	//   ....[56]....
        /*0fec*/ 	.word	0x00022140
        /*0ff0*/ 	.word	0x00000012
        /*0ff4*/ 	.word	0x0002e860
        /*0ff8*/ 	.short	0x010a
        /*0ffa*/ 	.byte	0x3f
	.zero		1


	//   ....[57]....
        /*0ffc*/ 	.word	0x00022c10
        /*1000*/ 	.word	0x00000012
        /*1004*/ 	.word	0x0002e850
        /*1008*/ 	.short	0x0101
        /*100a*/ 	.byte	0x3f
	.zero		1


	//   ....[58]....
        /*100c*/ 	.word	0x00022c80
        /*1010*/ 	.word	0x00000012
        /*1014*/ 	.word	0x00000000
        /*1018*/ 	.short	0x0101
        /*101a*/ 	.byte	0x3f
	.zero		1


	//   ....[59]....
        /*101c*/ 	.word	0x00022e80
        /*1020*/ 	.word	0x00000000
        /*1024*/ 	.word	0x0002e870
        /*1028*/ 	.short	0x010a
        /*102a*/ 	.byte	0x3f
	.zero		1


	//   ....[60]....
        /*102c*/ 	.word	0x00022ef0
        /*1030*/ 	.word	0x00000000
        /*1034*/ 	.word	0x0002e860
        /*1038*/ 	.short	0x010a
        /*103a*/ 	.byte	0x3f
	.zero		1


	//   ....[61]....
        /*103c*/ 	.word	0x00023920
        /*1040*/ 	.word	0x00000000
        /*1044*/ 	.word	0x0002e850
        /*1048*/ 	.short	0x0101
        /*104a*/ 	.byte	0x3f
	.zero		1


	//   ....[62]....
        /*104c*/ 	.word	0x00023960
        /*1050*/ 	.word	0x00000000
        /*1054*/ 	.word	0x00000000
        /*1058*/ 	.short	0x0101
        /*105a*/ 	.byte	0x3f
	.zero		1


	//   ....[63]....
        /*105c*/ 	.word	0x000244b0
        /*1060*/ 	.word	0x00000000
        /*1064*/ 	.word	0x0002e820
        /*1068*/ 	.short	0x010a
        /*106a*/ 	.byte	0x3f
	.zero		1


	//   ....[64]....
        /*106c*/ 	.word	0x00024680
        /*1070*/ 	.word	0x00000006
        /*1074*/ 	.word	0x00000000
        /*1078*/ 	.short	0x010a
        /*107a*/ 	.byte	0x3f
	.zero		1


	//   ....[65]....
        /*107c*/ 	.word	0x000246f0
        /*1080*/ 	.word	0x00000007
        /*1084*/ 	.word	0x00000000
        /*1088*/ 	.short	0x010a
        /*108a*/ 	.byte	0x3f
	.zero		1


	//   ....[66]....
        /*108c*/ 	.word	0x00024750
        /*1090*/ 	.word	0x00000004
        /*1094*/ 	.word	0x0002e860
        /*1098*/ 	.short	0x010a
        /*109a*/ 	.byte	0x3f
	.zero		1


	//   ....[67]....
        /*109c*/ 	.word	0x000247a0
        /*10a0*/ 	.word	0x00000003
        /*10a4*/ 	.word	0x0002e860
        /*10a8*/ 	.short	0x010a
        /*10aa*/ 	.byte	0x3f
	.zero		1


	//   ....[68]....
        /*10ac*/ 	.word	0x000247e0
        /*10b0*/ 	.word	0x00000004
        /*10b4*/ 	.word	0x0002e880
        /*10b8*/ 	.short	0x010a
        /*10ba*/ 	.byte	0x3f
	.zero		1


	//   ....[69]....
        /*10bc*/ 	.word	0x00024800
        /*10c0*/ 	.word	0x00000003
        /*10c4*/ 	.word	0x0002e880
        /*10c8*/ 	.short	0x010a
        /*10ca*/ 	.byte	0x3f
	.zero		1


	//   ....[70]....
        /*10cc*/ 	.word	0x00024860
        /*10d0*/ 	.word	0x0000006f
        /*10d4*/ 	.word	0x0002e890
        /*10d8*/ 	.short	0x010a
        /*10da*/ 	.byte	0x3f
	.zero		1


	//   ....[71]....
        /*10dc*/ 	.word	0x000248b0
        /*10e0*/ 	.word	0x0000006f
        /*10e4*/ 	.word	0x0002e890
        /*10e8*/ 	.short	0x010a
        /*10ea*/ 	.byte	0x3f
	.zero		1


	//   ....[72]....
        /*10ec*/ 	.word	0x00024900
        /*10f0*/ 	.word	0x0000006f
        /*10f4*/ 	.word	0x0002e890
        /*10f8*/ 	.short	0x010a
        /*10fa*/ 	.byte	0x3f
	.zero		1


	//   ....[73]....
        /*10fc*/ 	.word	0x00024950
        /*1100*/ 	.word	0x0000006f
        /*1104*/ 	.word	0x0002e8b0
        /*1108*/ 	.short	0x010a
        /*110a*/ 	.byte	0x3f
	.zero		1


	//   ....[74]....
        /*110c*/ 	.word	0x00024d20
        /*1110*/ 	.word	0x00000010
        /*1114*/ 	.word	0x0002e800
        /*1118*/ 	.short	0x010a
        /*111a*/ 	.byte	0x3f
	.zero		1


	//   ....[75]....
        /*111c*/ 	.word	0x00024ff0
        /*1120*/ 	.word	0x00000010
        /*1124*/ 	.word	0x0002e800
        /*1128*/ 	.short	0x010a
        /*112a*/ 	.byte	0x3f
	.zero		1


	//   ....[76]....
        /*112c*/ 	.word	0x00025040
        /*1130*/ 	.word	0x00000000
        /*1134*/ 	.word	0x0002e830
        /*1138*/ 	.short	0x010a
        /*113a*/ 	.byte	0x3f
	.zero		1


	//   ....[77]....
        /*113c*/ 	.word	0x00025090
        /*1140*/ 	.word	0x0000000d
        /*1144*/ 	.word	0x0002e830
        /*1148*/ 	.short	0x010a
        /*114a*/ 	.byte	0x3f
	.zero		1


	//   ....[78]....
        /*114c*/ 	.word	0x000250e0
        /*1150*/ 	.word	0x0000000d
        /*1154*/ 	.word	0x0002e850
        /*1158*/ 	.short	0x010a
        /*115a*/ 	.byte	0x3f
	.zero		1


	//   ....[79]....
        /*115c*/ 	.word	0x00025130
        /*1160*/ 	.word	0x0000000b
        /*1164*/ 	.word	0x0002e850
        /*1168*/ 	.short	0x010a
        /*116a*/ 	.byte	0x3f
	.zero		1


	//   ....[80]....
        /*116c*/ 	.word	0x000262c0
        /*1170*/ 	.word	0x0000000b
        /*1174*/ 	.word	0x0002e820
        /*1178*/ 	.short	0x010a
        /*117a*/ 	.byte	0x3f
	.zero		1


	//   ....[81]....
        /*117c*/ 	.word	0x00026310
        /*1180*/ 	.word	0x00000008
        /*1184*/ 	.word	0x0002e8a0
        /*1188*/ 	.short	0x010a
        /*118a*/ 	.byte	0x3f
	.zero		1


	//   ....[82]....
        /*118c*/ 	.word	0x00026360
        /*1190*/ 	.word	0x00000008
        /*1194*/ 	.word	0x0002e8c0
        /*1198*/ 	.short	0x010a
        /*119a*/ 	.byte	0x3f
	.zero		1


	//   ....[83]....
        /*119c*/ 	.word	0x000263b0
        /*11a0*/ 	.word	0x00000006
        /*11a4*/ 	.word	0x0002e8a0
        /*11a8*/ 	.short	0x010a
        /*11aa*/ 	.byte	0x3f
	.zero		1


	//   ....[84]....
        /*11ac*/ 	.word	0x00026400
        /*11b0*/ 	.word	0x00000006
        /*11b4*/ 	.word	0x0002e8c0
        /*11b8*/ 	.short	0x010a
        /*11ba*/ 	.byte	0x3f
	.zero		1


	//   ....[85]....
        /*11bc*/ 	.word	0x000265a0
        /*11c0*/ 	.word	0x00000004
        /*11c4*/ 	.word	0x0002e880
        /*11c8*/ 	.short	0x010a
        /*11ca*/ 	.byte	0x3f
	.zero		1


	//   ....[86]....
        /*11cc*/ 	.word	0x000265f0
        /*11d0*/ 	.word	0x00000004
        /*11d4*/ 	.word	0x0002e840
        /*11d8*/ 	.short	0x010a
        /*11da*/ 	.byte	0x3f
	.zero		1


	//   ....[87]....
        /*11dc*/ 	.word	0x00026670
        /*11e0*/ 	.word	0x00000004
        /*11e4*/ 	.word	0x0002e820
        /*11e8*/ 	.short	0x010a
        /*11ea*/ 	.byte	0x3f
	.zero		1


	//   ....[88]....
        /*11ec*/ 	.word	0x000266c0
        /*11f0*/ 	.word	0x00000005
        /*11f4*/ 	.word	0x0002e880
        /*11f8*/ 	.short	0x010a
        /*11fa*/ 	.byte	0x3f
	.zero		1


	//   ....[89]....
        /*11fc*/ 	.word	0x00026710
        /*1200*/ 	.word	0x00000005
        /*1204*/ 	.word	0x0002e840
        /*1208*/ 	.short	0x010a
        /*120a*/ 	.byte	0x3f
	.zero		1


	//   ....[90]....
        /*120c*/ 	.word	0x00026760
        /*1210*/ 	.word	0x00000012
        /*1214*/ 	.word	0x0002e870
        /*1218*/ 	.short	0x010a
        /*121a*/ 	.byte	0x3f
	.zero		1


	//   ....[91]....
        /*121c*/ 	.word	0x000267b0
        /*1220*/ 	.word	0x00000012
        /*1224*/ 	.word	0x0002e860
        /*1228*/ 	.short	0x010a
        /*122a*/ 	.byte	0x3f
	.zero		1


	//   ....[92]....
        /*122c*/ 	.word	0x00026800
        /*1230*/ 	.word	0x00000000
        /*1234*/ 	.word	0x0002e870
        /*1238*/ 	.short	0x010a
        /*123a*/ 	.byte	0x3f
	.zero		1


	//   ....[93]....
        /*123c*/ 	.word	0x00026850
        /*1240*/ 	.word	0x00000000
        /*1244*/ 	.word	0x0002e860
        /*1248*/ 	.short	0x010a
        /*124a*/ 	.byte	0x3f
	.zero		1


	//   ....[94]....
        /*124c*/ 	.word	0x000272b0
        /*1250*/ 	.word	0x00000000
        /*1254*/ 	.word	0x0002e820
        /*1258*/ 	.short	0x010a
        /*125a*/ 	.byte	0x3f
	.zero		1


	//   ....[95]....
        /*125c*/ 	.word	0x00027450
        /*1260*/ 	.word	0x00000006
        /*1264*/ 	.word	0x00000000
        /*1268*/ 	.short	0x010a
        /*126a*/ 	.byte	0x3f
	.zero		1


	//   ....[96]....
        /*126c*/ 	.word	0x000274a0
        /*1270*/ 	.word	0x00000007
        /*1274*/ 	.word	0x00000000
        /*1278*/ 	.short	0x010a
        /*127a*/ 	.byte	0x3f
	.zero		1


	//   ....[97]....
        /*127c*/ 	.word	0x000274f0
        /*1280*/ 	.word	0x00000004
        /*1284*/ 	.word	0x0002e860
        /*1288*/ 	.short	0x010a
        /*128a*/ 	.byte	0x3f
	.zero		1


	//   ....[98]....
        /*128c*/ 	.word	0x00027540
        /*1290*/ 	.word	0x00000003
        /*1294*/ 	.word	0x0002e860
        /*1298*/ 	.short	0x010a
        /*129a*/ 	.byte	0x3f
	.zero		1


	//   ....[99]....
        /*129c*/ 	.word	0x00027590
        /*12a0*/ 	.word	0x00000004
        /*12a4*/ 	.word	0x0002e880
        /*12a8*/ 	.short	0x010a
        /*12aa*/ 	.byte	0x3f
	.zero		1


	//----- nvinfo : EIATTR_NUM_MBARRIERS
	.align		4
.L_967:
        /*12ac*/ 	.byte	0x03, 0x38
        /*12ae*/ 	.short	0x0016


	//----- nvinfo : EIATTR_EXIT_INSTR_OFFSETS
	.align		4
        /*12b0*/ 	.byte	0x04, 0x1c
        /*12b2*/ 	.short	(.L_969 - .L_968)


	//   ....[0]....
.L_968:
        /*12b4*/ 	.word	0x00024850


	//----- nvinfo : EIATTR_MAX_THREADS
	.align		4
.L_969:
        /*12b8*/ 	.byte	0x04, 0x05
        /*12ba*/ 	.short	(.L_971 - .L_970)
.L_970:
        /*12bc*/ 	.word	0x00000180
        /*12c0*/ 	.word	0x00000001
        /*12c4*/ 	.word	0x00000001


	//----- nvinfo : EIATTR_CRS_STACK_SIZE
	.align		4
.L_971:
        /*12c8*/ 	.byte	0x04, 0x1e
        /*12ca*/ 	.short	(.L_973 - .L_972)
.L_972:
        /*12cc*/ 	.word	0x00000000


	//----- nvinfo : EIATTR_CBANK_PARAM_SIZE
	.align		4
.L_973:
        /*12d0*/ 	.byte	0x03, 0x19
        /*12d2*/ 	.short	0x0a70


	//----- nvinfo : EIATTR_PARAM_CBANK
	.align		4
        /*12d4*/ 	.byte	0x04, 0x0a
        /*12d6*/ 	.short	(.L_975 - .L_974)
	.align		4
.L_974:
        /*12d8*/ 	.word	index@(.nv.constant0._ZN7cutlass13device_kernelIN5flash11enable_sm90INS1_16FlashAttnFwdSm90INS1_25CollectiveMainloopFwdSm90ILi2EN4cute5tupleIJNS5_1CILi1EEES8_S8_EEENS6_IJNS7_ILi128EEENS7_ILi224EEESA_EEELi128ENS_12float_e4m3_tEfNS_4arch4Sm90ELb0ELb0ELb1ELb1ELb0ELb1ELb0ELb1ELb1ELb0ELb0ELb0EEENS1_21CollectiveEpilogueFwdINS6_IJSA_SA_SB_EEES9_NS_10bfloat16_tESF_Li256ELb1ELb0ELb0ELb1EEENS1_36VarlenDynamicPersistentTileSchedulerILi128ELi224ELi256ELi128ELb0ELb0ELb1ELb0ELb1ELb1EEEEEEEEEvNT_6ParamsE)
        /*12dc*/ 	.short	0x0210
        /*12de*/ 	.short	0x0a70


	//----- nvinfo : EIATTR_SW_WAR
	.align		4
.L_975:
        /*12e0*/ 	.byte	0x04, 0x36
        /*12e2*/ 	.short	(.L_977 - .L_976)
.L_976:
        /*12e4*/ 	.word	0x00000008
.L_977:


//--------------------- .nv.info._ZN7cutlass13device_kernelIN5flash11enable_sm90INS1_16FlashAttnFwdSm90INS1_25CollectiveMainloopFwdSm90ILi2EN4cute5tupleIJNS5_1CILi1EEES8_S8_EEENS6_IJNS7_ILi128EEENS7_ILi192EEESA_EEELi128ENS_12float_e4m3_tEfNS_4arch4Sm90ELb0ELb1ELb1ELb0ELb0ELb0ELb0ELb1ELb1ELb0ELb0ELb0EEENS1_21CollectiveEpilogueFwdINS6_IJSA_SA_SB_EEES9_NS_10bfloat16_tESF_Li256ELb0ELb0ELb0ELb1EEENS1_30DynamicPersistentTileSchedulerILi256ELi128ELb0ELb0ELb1EEEEEEEEEvNT_6ParamsE --------------------------
	.section	.nv.info._ZN7cutlass13device_kernelIN5flash11enable_sm90INS1_16FlashAttnFwdSm90INS1_25CollectiveMainloopFwdSm90ILi2EN4cute5tupleIJNS5_1CILi1EEES8_S8_EEENS6_IJNS7_ILi128EEENS7_ILi192EEESA_EEELi128ENS_12float_e4m3_tEfNS_4arch4Sm90ELb0ELb1ELb1ELb0ELb0ELb0ELb0ELb1ELb1ELb0ELb0ELb0EEENS1_21CollectiveEpilogueFwdINS6_IJSA_SA_SB_EEES9_NS_10bfloat16_tESF_Li256ELb0ELb0ELb0ELb1EEENS1_30DynamicPersistentTileSchedulerILi256ELi128ELb0ELb0ELb1EEEEEEEEEvNT_6ParamsE,"",@"SHT_CUDA_INFO"
	.sectionflags	@""
	.align	4


	//----- nvinfo : EIATTR_CUDA_API_VERSION
	.align		4
        /*0000*/ 	.byte	0x04, 0x37
        /*0002*/ 	.short	(.L_979 - .L_978)
.L_978:
        /*0004*/ 	.word	0x00000082


	//----- nvinfo : EIATTR_KPARAM_INFO
	.align		4
.L_979:
        /*0008*/ 	.byte	0x04, 0x17
        /*000a*/ 	.short	(.L_981 - .L_980)
.L_980:
        /*000c*/ 	.word	0x00000000
        /*0010*/ 	.short	0x0000
        /*0012*/ 	.short	0x0070
        /*0014*/ 	.byte	0x00, 0xf0, 0x01, 0x2e


	//----- nvinfo : EIATTR_SPARSE_MMA_MASK
	.align		4
.L_981:
        /*0018*/ 	.byte	0x03, 0x50
        /*001a*/ 	.short	0x0000


	//----- nvinfo : EIATTR_MAXREG_COUNT
	.align		4
        /*001c*/ 	.byte	0x03, 0x1b
        /*001e*/ 	.short	0x00a8


	//----- nvinfo : EIATTR_NUM_BARRIERS
	.align		4
        /*0020*/ 	.byte	0x02, 0x4c
        /*0022*/ 	.byte	0x10
	.zero		1


	//----- nvinfo : EIATTR_EXTERNS
	.align		4
        /*0024*/ 	.byte	0x04, 0x0f
        /*0026*/ 	.short	(.L_983 - .L_982)


	//   ....[0]....
	.align		4
.L_982:
        /*0028*/ 	.word	index@(__assertfail)


	//----- nvinfo : EIATTR_ANNOTATIONS
	.align		4
.L_983:
        /*002c*/ 	.byte	0x04, 0x55
        /*002e*/ 	.short	(.L_985 - .L_984)


	//   ....[0]....
.L_984:
        /* <DEDUP_REMOVED lines=34> */


	//----- nvinfo : EIATTR_MERCURY_ISA_VERSION
	.align		4
.L_985:
        /*0238*/ 	.byte	0x03, 0x5f
        /*023a*/ 	.short	0x0101


	//----- nvinfo : EIATTR_INT_WARP_WIDE_INSTR_OFFSETS
	.align		4
        /*023c*/ 	.byte	0x04, 0x31
        /*023e*/ 	.short	(.L_987 - .L_986)


	//   ....[0]....
.L_986:
        /*0240*/ 	.word	0x00000180


	//   ....[1]....
        /*0244*/ 	.word	0x000001c0


	//   ....[2]....
        /*0248*/ 	.word	0x00000250


	//   ....[3]....
        /*024c*/ 	.word	0x00017780


	//   ....[4]....
        /*0250*/ 	.word	0x00017810


	//   ....[5]....
        /*0254*/ 	.word	0x00017f00


	//   ....[6]....
        /*0258*/ 	.word	0x00019790


	//   ....[7]....
        /*025c*/ 	.word	0x00019820


	//----- nvinfo : EIATTR_COOP_GROUP_MASK_REGIDS
	.align		4
.L_987:
        /*0260*/ 	.byte	0x04, 0x29
        /*0262*/ 	.short	(.L_989 - .L_988)


	//   ....[0]....
.L_988:
        /*0264*/ 	.word	0xffffffff


	//   ....[1]....
        /*0268*/ 	.word	0xffffffff


	//   ....[2]....
        /*026c*/ 	.word	0xffffffff


	//   ....[3]....
        /*0270*/ 	.word	0xffffffff


	//   ....[4]....
        /*0274*/ 	.word	0xffffffff


	//   ....[5]....
        /*0278*/ 	.word	0xffffffff


	//   ....[6]....
        /*027c*/ 	.word	0xffffffff


	//   ....[7]....
        /*0280*/ 	.word	0xffffffff


	//   ....[8]....
        /*0284*/ 	.word	0xffffffff


	//   ....[9]....
        /*0288*/ 	.word	0xffffffff


	//   ....[10]....
        /*028c*/ 	.word	0xffffffff


	//   ....[11]....
        /*0290*/ 	.word	0xffffffff


	//   ....[12]....
        /*0294*/ 	.word	0xffffffff


	//   ....[13]....
        /*0298*/ 	.word	0xffffffff


	//   ....[14]....
        /*029c*/ 	.word	0xffffffff


	//   ....[15]....
        /*02a0*/ 	.word	0xffffffff


	//   ....[16]....
        /*02a4*/ 	.word	0xffffffff


	//   ....[17]....
        /*02a8*/ 	.word	0xffffffff


	//   ....[18]....
        /*02ac*/ 	.word	0xffffffff


	//   ....[19]....
        /*02b0*/ 	.word	0xffffffff


	//   ....[20]....
        /*02b4*/ 	.word	0xffffffff


	//   ....[21]....
        /*02b8*/ 	.word	0xffffffff


	//   ....[22]....
        /*02bc*/ 	.word	0xffffffff


	//   ....[23]....
        /*02c0*/ 	.word	0xffffffff


	//   ....[24]....
        /*02c4*/ 	.word	0xffffffff


	//   ....[25]....
        /*02c8*/ 	.word	0xffffffff


	//   ....[26]....
        /*02cc*/ 	.word	0xffffffff


	//   ....[27]....
        /*02d0*/ 	.word	0xffffffff


	//   ....[28]....
        /*02d4*/ 	.word	0xffffffff


	//   ....[29]....
        /*02d8*/ 	.word	0xffffffff


	//   ....[30]....
        /*02dc*/ 	.word	0xffffffff


	//   ....[31]....
        /*02e0*/ 	.word	0xffffffff


	//   ....[32]....
        /*02e4*/ 	.word	0xffffffff


	//   ....[33]....
        /*02e8*/ 	.word	0xffffffff


	//   ....[34]....
        /*02ec*/ 	.word	0xffffffff


	//   ....[35]....
        /*02f0*/ 	.word	0xffffffff


	//   ....[36]....
        /*02f4*/ 	.word	0xffffffff


	//   ....[37]....
        /*02f8*/ 	.word	0xffffffff


	//   ....[38]....
        /*02fc*/ 	.word	0xffffffff


	//   ....[39]....
        /*0300*/ 	.word	0xffffffff


	//   ....[40]....
        /*0304*/ 	.word	0xffffffff


	//   ....[41]....
        /*0308*/ 	.word	0xffffffff


	//   ....[42]....
        /*030c*/ 	.word	0xffffffff


	//   ....[43]....
        /*0310*/ 	.word	0xffffffff


	//   ....[44]....
        /*0314*/ 	.word	0xffffffff


	//   ....[45]....
        /*0318*/ 	.word	0xffffffff


	//   ....[46]....
        /*031c*/ 	.word	0xffffffff


	//   ....[47]....
        /*0320*/ 	.word	0xffffffff


	//   ....[48]....
        /*0324*/ 	.word	0xffffffff


	//   ....[49]....
        /*0328*/ 	.word	0xffffffff


	//   ....[50]....
        /*032c*/ 	.word	0xffffffff


	//   ....[51]....
        /*0330*/ 	.word	0xffffffff


	//   ....[52]....
        /*0334*/ 	.word	0xffffffff


	//   ....[53]....
        /*0338*/ 	.word	0xffffffff


	//   ....[54]....
        /*033c*/ 	.word	0xffffffff


	//   ....[55]....
        /*0340*/ 	.word	0xffffffff


	//   ....[56]....
        /*0344*/ 	.word	0xffffffff


	//   ....[57]....
        /*0348*/ 	.word	0xffffffff


	//   ....[58]....
        /*034c*/ 	.word	0xffffffff


	//   ....[59]....
        /*0350*/ 	.word	0xffffffff


	//   ....[60]....
        /*0354*/ 	.word	0xffffffff


	//   ....[61]....
        /*0358*/ 	.word	0xffffffff


	//   ....[62]....
        /*035c*/ 	.word	0xffffffff


	//   ....[63]....
        /*0360*/ 	.word	0xffffffff


	//   ....[64]....
        /*0364*/ 	.word	0xffffffff


	//   ....[65]....
        /*0368*/ 	.word	0x0500000f


	//   ....[66]....
        /*036c*/ 	.word	0x0500000f


	//----- nvinfo : EIATTR_COOP_GROUP_INSTR_OFFSETS
	.align		4
.L_989:
        /*0370*/ 	.byte	0x04, 0x28
        /*0372*/ 	.short	(.L_991 - .L_990)


	//   ....[0]....
.L_990:
        /*0374*/ 	.word	0x00000060


	//   ....[1]....
        /*0378*/ 	.word	0x00000190


	//   ....[2]....
        /*037c*/ 	.word	0x00000230


	//   ....[3]....
        /*0380*/ 	.word	0x000003c0


	//   ....[4]....
        /*0384*/ 	.word	0x00000520


	//   ....[5]....
        /*0388*/ 	.word	0x00000640


	//   ....[6]....
        /*038c*/ 	.word	0x000007a0


	//   ....[7]....
        /*0390*/ 	.word	0x00001760


	//   ....[8]....
        /*0394*/ 	.word	0x00004790


	//   ....[9]....
        /*0398*/ 	.word	0x00004880


	//   ....[10]....
        /*039c*/ 	.word	0x00005560


	//   ....[11]....
        /*03a0*/ 	.word	0x000055c0


	//   ....[12]....
        /*03a4*/ 	.word	0x00009a10


	//   ....[13]....
        /*03a8*/ 	.word	0x00009ac0


	//   ....[14]....
        /*03ac*/ 	.word	0x0000a6f0


	//   ....[15]....
        /*03b0*/ 	.word	0x0000a760


	//   ....[16]....
        /*03b4*/ 	.word	0x0000d790


	//   ....[17]....
        /*03b8*/ 	.word	0x0000d7b0


	//   ....[18]....
        /*03bc*/ 	.word	0x0000d7d0


	//   ....[19]....
        /*03c0*/ 	.word	0x0000d800


	//   ....[20]....
        /*03c4*/ 	.word	0x00012320


	//   ....[21]....
        /*03c8*/ 	.word	0x00012440


	//   ....[22]....
        /*03cc*/ 	.word	0x00013160


	//   ....[23]....
        /*03d0*/ 	.word	0x000131d0


	//   ....[24]....
        /*03d4*/ 	.word	0x00014bc0


	//   ....[25]....
        /*03d8*/ 	.word	0x00014bd0


	//   ....[26]....
        /*03dc*/ 	.word	0x00014c50


	//   ....[27]....
        /*03e0*/ 	.word	0x00014c60


	//   ....[28]....
        /*03e4*/ 	.word	0x00015c80


	//   ....[29]....
        /*03e8*/ 	.word	0x00015c90


	//   ....[30]....
        /*03ec*/ 	.word	0x00015ca0


	//   ....[31]....
        /*03f0*/ 	.word	0x00015cb0


	//   ....[32]....
        /*03f4*/ 	.word	0x00015cc0


	//   ....[33]....
        /*03f8*/ 	.word	0x00015cd0


	//   ....[34]....
        /*03fc*/ 	.word	0x00015ce0


	//   ....[35]....
        /*0400*/ 	.word	0x00015cf0


	//   ....[36]....
        /*0404*/ 	.word	0x00015d20


	//   ....[37]....
        /*0408*/ 	.word	0x00015d30


	//   ....[38]....
        /*040c*/ 	.word	0x00015d60


	//   ....[39]....
        /*0410*/ 	.word	0x00015d70


	//   ....[40]....
        /*0414*/ 	.word	0x00015da0


	//   ....[41]....
        /*0418*/ 	.word	0x00015db0


	//   ....[42]....
        /*041c*/ 	.word	0x00015de0


	//   ....[43]....
        /*0420*/ 	.word	0x00015df0


	//   ....[44]....
        /*0424*/ 	.word	0x00015e20


	//   ....[45]....
        /*0428*/ 	.word	0x00015e30


	//   ....[46]....
        /*042c*/ 	.word	0x00015e90


	//   ....[47]....
        /*0430*/ 	.word	0x00015ea0


	//   ....[48]....
        /*0434*/ 	.word	0x00015eb0


	//   ....[49]....
        /*0438*/ 	.word	0x00015ec0


	//   ....[50]....
        /*043c*/ 	.word	0x00015ef0


	//   ....[51]....
        /*0440*/ 	.word	0x00015f20


	//   ....[52]....
        /*0444*/ 	.word	0x00015f30


	//   ....[53]....
        /*0448*/ 	.word	0x00015f40


	//   ....[54]....
        /*044c*/ 	.word	0x00015f50


	//   ....[55]....
        /*0450*/ 	.word	0x00015f60


	//   ....[56]....
        /*0454*/ 	.word	0x00015f90


	//   ....[57]....
        /*0458*/ 	.word	0x00015fc0


	//   ....[58]....
        /*045c*/ 	.word	0x00015ff0


	//   ....[59]....
        /*0460*/ 	.word	0x00016000


	//   ....[60]....
        /*0464*/ 	.word	0x000161b0


	//   ....[61]....
        /*0468*/ 	.word	0x00016ce0


	//   ....[62]....
        /*046c*/ 	.word	0x00017fa0


	//   ....[63]....
        /*0470*/ 	.word	0x0001a1b0


	//   ....[64]....
        /*0474*/ 	.word	0x0001a350


	//   ....[65]....
        /*0478*/ 	.word	0x0001aa10


	//   ....[66]....
        /*047c*/ 	.word	0x0001ae80


	//----- nvinfo : EIATTR_REG_RECONFIG
	.align		4
.L_991:
        /*0480*/ 	.byte	0x01, 0x54
	.zero		2


	//----- nvinfo : EIATTR_SYSCALL_OFFSETS
	.align		4
        /*0484*/ 	.byte	0x04, 0x46
        /*0486*/ 	.short	(.L_993 - .L_992)


	//   ....[0]....
.L_992:
        /*0488*/ 	.word	0x000018e0


	//   ....[1]....
        /*048c*/ 	.word	0x000179b0


	//   ....[2]....
        /*0490*/ 	.word	0x00017b10


	//   ....[3]....
        /*0494*/ 	.word	0x00017c50


	//   ....[4]....
        /*0498*/ 	.word	0x00017d70


	//----- nvinfo : EIATTR_MBARRIER_INSTR_OFFSETS
	.align		4
.L_993:
        /*049c*/ 	.byte	0x04, 0x39
        /*049e*/ 	.short	(.L_995 - .L_994)


	//   ....[0]....
.L_994:
        /*04a0*/ 	.word	0x00000270
        /*04a4*/ 	.word	0x000000ff
        /*04a8*/ 	.word	0x00028800
        /*04ac*/ 	.short	0x0100
        /*04ae*/ 	.byte	0x06
	.zero		1


	//   ....[1]....
        /*04b0*/ 	.word	0x00000280
        /*04b4*/ 	.word	0x000000ff
        /*04b8*/ 	.word	0x00028820
        /*04bc*/ 	.short	0x0100
        /*04be*/ 	.byte	0x06
	.zero		1


	//   ....[2]....
        /*04c0*/ 	.word	0x00000370
        /*04c4*/ 	.word	0x000000ff
        /*04c8*/ 	.word	0x00028830
        /*04cc*/ 	.short	0x0100
        /*04ce*/ 	.byte	0x08
	.zero		1


	//   ....[3]....
        /*04d0*/ 	.word	0x00000380
        /*04d4*/ 	.word	0x000000ff
        /*04d8*/ 	.word	0x00028840
        /*04dc*/ 	.short	0x0100
        /*04de*/ 	.byte	0x08
	.zero		1


	//   ....[4]....
        /*04e0*/ 	.word	0x00000390
        /*04e4*/ 	.word	0x000000ff
        /*04e8*/ 	.word	0x00028838
        /*04ec*/ 	.short	0x0100
        /*04ee*/ 	.byte	0x08
	.zero		1


	//   ....[5]....
        /*04f0*/ 	.word	0x000003a0
        /*04f4*/ 	.word	0x000000ff
        /*04f8*/ 	.word	0x00028848
        /*04fc*/ 	.short	0x0100
        /*04fe*/ 	.byte	0x08
	.zero		1


	//   ....[6]....
        /*0500*/ 	.word	0x000004d0
        /*0504*/ 	.word	0x000000ff
        /*0508*/ 	.word	0x00028850
        /*050c*/ 	.short	0x0100
        /*050e*/ 	.byte	0x08
	.zero		1


	//   ....[7]....
        /*0510*/ 	.word	0x000004e0
        /*0514*/ 	.word	0x000000ff
        /*0518*/ 	.word	0x00028860
        /*051c*/ 	.short	0x0100
        /*051e*/ 	.byte	0x08
	.zero		1


	//   ....[8]....
        /*0520*/ 	.word	0x000004f0
        /*0524*/ 	.word	0x000000ff
        /*0528*/ 	.word	0x00028858
        /*052c*/ 	.short	0x0100
        /*052e*/ 	.byte	0x08
	.zero		1


	//   ....[9]....
        /*0530*/ 	.word	0x00000500
        /*0534*/ 	.word	0x000000ff
        /*0538*/ 	.word	0x00028868
        /*053c*/ 	.short	0x0100
        /*053e*/ 	.byte	0x08
	.zero		1


	//   ....[10]....
        /*0540*/ 	.word	0x000005f0
        /*0544*/ 	.word	0x000000ff
        /*0548*/ 	.word	0x00028870
        /*054c*/ 	.short	0x0100
        /*054e*/ 	.byte	0x06
	.zero		1


	//   ....[11]....
        /*0550*/ 	.word	0x00000600
        /*0554*/ 	.word	0x000000ff
        /*0558*/ 	.word	0x00028880
        /*055c*/ 	.short	0x0100
        /*055e*/ 	.byte	0x06
	.zero		1


	//   ....[12]....
        /*0560*/ 	.word	0x00000610
        /*0564*/ 	.word	0x000000ff
        /*0568*/ 	.word	0x00028878
        /*056c*/ 	.short	0x0100
        /*056e*/ 	.byte	0x06
	.zero		1


	//   ....[13]....
        /*0570*/ 	.word	0x00000620
        /*0574*/ 	.word	0x000000ff
        /*0578*/ 	.word	0x00028888
        /*057c*/ 	.short	0x0100
        /*057e*/ 	.byte	0x06
	.zero		1


	//   ....[14]....
        /*0580*/ 	.word	0x00000750
        /*0584*/ 	.word	0x000000ff
        /*0588*/ 	.word	0x00028890
        /*058c*/ 	.short	0x0100
        /*058e*/ 	.byte	0x08
	.zero		1


	//   ....[15]....
        /*0590*/ 	.word	0x00000760
        /*0594*/ 	.word	0x000000ff
        /*0598*/ 	.word	0x000288a0
        /*059c*/ 	.short	0x0100
        /*059e*/ 	.byte	0x08
	.zero		1


	//   ....[16]....
        /*05a0*/ 	.word	0x00000770
        /*05a4*/ 	.word	0x000000ff
        /*05a8*/ 	.word	0x00028898
        /*05ac*/ 	.short	0x0100
        /*05ae*/ 	.byte	0x08
	.zero		1


	//   ....[17]....
        /*05b0*/ 	.word	0x00000780
        /*05b4*/ 	.word	0x000000ff
        /*05b8*/ 	.word	0x000288a8
        /*05bc*/ 	.short	0x0100
        /*05be*/ 	.byte	0x08
	.zero		1


	//   ....[18]....
        /*05c0*/ 	.word	0x000008b0
        /*05c4*/ 	.word	0x000000ff
        /*05c8*/ 	.word	0x000288b0
        /*05cc*/ 	.short	0x0100
        /*05ce*/ 	.byte	0x08
	.zero		1


	//   ....[19]....
        /*05d0*/ 	.word	0x000008c0
        /*05d4*/ 	.word	0x000000ff
        /*05d8*/ 	.word	0x000288c0
        /*05dc*/ 	.short	0x0100
        /*05de*/ 	.byte	0x08
	.zero		1


	//   ....[20]....
        /*05e0*/ 	.word	0x000008d0
        /*05e4*/ 	.word	0x000000ff
        /*05e8*/ 	.word	0x000288b8
        /*05ec*/ 	.short	0x0100
        /*05ee*/ 	.byte	0x08
	.zero		1


	//   ....[21]....
        /*05f0*/ 	.word	0x000008e0
        /*05f4*/ 	.word	0x000000ff
        /*05f8*/ 	.word	0x000288c8
        /*05fc*/ 	.short	0x0100
        /*05fe*/ 	.byte	0x08
	.zero		1


	//   ....[22]....
        /*0600*/ 	.word	0x00001bc0
        /*0604*/ 	.word	0x000000ff
        /*0608*/ 	.word	0x00028800
        /*060c*/ 	.short	0x010a
        /*060e*/ 	.byte	0x27
	.zero		1


	//   ....[23]....
        /*0610*/ 	.word	0x00001c50
        /*0614*/ 	.word	0x00000004
        /*0618*/ 	.word	0x00028830
        /*061c*/ 	.short	0x010a
        /*061e*/ 	.byte	0x3f
	.zero		1


	//   ....[24]....
        /*0620*/ 	.word	0x00001cd0
        /*0624*/ 	.word	0x00000004
        /*0628*/ 	.word	0x00028830
        /*062c*/ 	.short	0x010a
        /*062e*/ 	.byte	0x3f
	.zero		1


	//   ....[25]....
        /*0630*/ 	.word	0x000025d0
        /*0634*/ 	.word	0x00000004
        /*0638*/ 	.word	0x00000000
        /*063c*/ 	.short	0x0101
        /*063e*/ 	.byte	0x3f
	.zero		1


	//   ....[26]....
        /*0640*/ 	.word	0x00006a40
        /*0644*/ 	.word	0x000000ff
        /*0648*/ 	.word	0x00028830
        /*064c*/ 	.short	0x010a
        /*064e*/ 	.byte	0x06
	.zero		1


	//   ....[27]....
        /*0650*/ 	.word	0x00006a80
        /*0654*/ 	.word	0x000000ff
        /*0658*/ 	.word	0x00028830
        /*065c*/ 	.short	0x010a
        /*065e*/ 	.byte	0x06
	.zero		1


	//   ....[28]....
        /*0660*/ 	.word	0x00006c70
        /*0664*/ 	.word	0x000000ff
        /*0668*/ 	.word	0x00028850
        /*066c*/ 	.short	0x010a
        /*066e*/ 	.byte	0x06
	.zero		1


	//   ....[29]....
        /*0670*/ 	.word	0x00006cb0
        /*0674*/ 	.word	0x000000ff
        /*0678*/ 	.word	0x00028850
        /*067c*/ 	.short	0x010a
        /*067e*/ 	.byte	0x06
	.zero		1


	//   ....[30]....
        /*0680*/ 	.word	0x00007bd0
        /*0684*/ 	.word	0x0000002d
        /*0688*/ 	.word	0x00000000
        /*068c*/ 	.short	0x0101
        /*068e*/ 	.byte	0x3f
	.zero		1


	//   ....[31]....
        /*0690*/ 	.word	0x0000b710
        /*0694*/ 	.word	0x000000ff
        /*0698*/ 	.word	0x00000000
        /*069c*/ 	.short	0x0101
        /*069e*/ 	.byte	0x06
	.zero		1


	//   ....[32]....
        /*06a0*/ 	.word	0x0000c0b0
        /*06a4*/ 	.word	0x000000ff
        /*06a8*/ 	.word	0x00028830
        /*06ac*/ 	.short	0x010a
        /*06ae*/ 	.byte	0x06
	.zero		1


	//   ....[33]....
        /*06b0*/ 	.word	0x0000c0f0
        /*06b4*/ 	.word	0x000000ff
        /*06b8*/ 	.word	0x00028830
        /*06bc*/ 	.short	0x010a
        /*06be*/ 	.byte	0x06
	.zero		1


	//   ....[34]....
        /*06c0*/ 	.word	0x0000c310
        /*06c4*/ 	.word	0x000000ff
        /*06c8*/ 	.word	0x00028850
        /*06cc*/ 	.short	0x010a
        /*06ce*/ 	.byte	0x06
	.zero		1


	//   ....[35]....
        /*06d0*/ 	.word	0x0000c350
        /*06d4*/ 	.word	0x000000ff
        /*06d8*/ 	.word	0x00028850
        /*06dc*/ 	.short	0x010a
        /*06de*/ 	.byte	0x06
	.zero		1


	//   ....[36]....
        /*06e0*/ 	.word	0x0000e980
        /*06e4*/ 	.word	0x00000006
        /*06e8*/ 	.word	0x00000000
        /*06ec*/ 	.short	0x0101
        /*06ee*/ 	.byte	0x3f
	.zero		1


	//   ....[37]....
        /*06f0*/ 	.word	0x0000ec90
        /*06f4*/ 	.word	0x000000ff
        /*06f8*/ 	.word	0x00000000
        /*06fc*/ 	.short	0x0101
        /*06fe*/ 	.byte	0x06
	.zero		1


	//   ....[38]....
        /*0700*/ 	.word	0x0000f480
        /*0704*/ 	.word	0x000000ff
        /*0708*/ 	.word	0x00028830
        /*070c*/ 	.short	0x010a
        /*070e*/ 	.byte	0x06
	.zero		1


	//   ....[39]....
        /*0710*/ 	.word	0x0000f4c0
        /*0714*/ 	.word	0x000000ff
        /*0718*/ 	.word	0x00028830
        /*071c*/ 	.short	0x010a
        /*071e*/ 	.byte	0x06
	.zero		1


	//   ....[40]....
        /*0720*/ 	.word	0x0000f6e0
        /*0724*/ 	.word	0x000000ff
        /*0728*/ 	.word	0x00028850
        /*072c*/ 	.short	0x010a
        /*072e*/ 	.byte	0x06
	.zero		1


	//   ....[41]....
        /*0730*/ 	.word	0x0000f720
        /*0734*/ 	.word	0x000000ff
        /*0738*/ 	.word	0x00028850
        /*073c*/ 	.short	0x010a
        /*073e*/ 	.byte	0x06
	.zero		1


	//   ....[42]....
        /*0740*/ 	.word	0x00010680
        /*0744*/ 	.word	0x0000002c
        /*0748*/ 	.word	0x00000000
        /*074c*/ 	.short	0x0101
        /*074e*/ 	.byte	0x3f
	.zero		1


	//   ....[43]....
        /*0750*/ 	.word	0x00014180
        /*0754*/ 	.word	0x000000ff
        /*0758*/ 	.word	0x00000000
        /*075c*/ 	.short	0x0101
        /*075e*/ 	.byte	0x06
	.zero		1


	//   ....[44]....
        /*0760*/ 	.word	0x00014870
        /*0764*/ 	.word	0x000000ff
        /*0768*/ 	.word	0x00028850
        /*076c*/ 	.short	0x010a
        /*076e*/ 	.byte	0x05
	.zero		1


	//   ....[45]....
        /*0770*/ 	.word	0x000148b0
        /*0774*/ 	.word	0x000000ff
        /*0778*/ 	.word	0x00028850
        /*077c*/ 	.short	0x010a
        /*077e*/ 	.byte	0x05
	.zero		1


	//   ....[46]....
        /*0780*/ 	.word	0x00014f20
        /*0784*/ 	.word	0x000000ff
        /*0788*/ 	.word	0x00000000
        /*078c*/ 	.short	0x0101
        /*078e*/ 	.byte	0x04
	.zero		1


	//   ....[47]....
        /*0790*/ 	.word	0x00016340
        /*0794*/ 	.word	0x000000ff
        /*0798*/ 	.word	0x00000000
        /*079c*/ 	.short	0x0101
        /*079e*/ 	.byte	0x05
	.zero		1


	//   ....[48]....
        /*07a0*/ 	.word	0x000181c0
        /*07a4*/ 	.word	0x00000004
        /*07a8*/ 	.word	0x00028880
        /*07ac*/ 	.short	0x010a
        /*07ae*/ 	.byte	0x3f
	.zero		1


	//   ....[49]....
        /*07b0*/ 	.word	0x00018380
        /*07b4*/ 	.word	0x00000004
        /*07b8*/ 	.word	0x00028840
        /*07bc*/ 	.short	0x010a
        /*07be*/ 	.byte	0x3f
	.zero		1


	//   ....[50]....
        /*07c0*/ 	.word	0x000186a0
        /*07c4*/ 	.word	0x000000ff
        /*07c8*/ 	.word	0x00028820
        /*07cc*/ 	.short	0x010a
        /*07ce*/ 	.byte	0x28
	.zero		1


	//   ....[51]....
        /*07d0*/ 	.word	0x00018970
        /*07d4*/ 	.word	0x00000004
        /*07d8*/ 	.word	0x00028880
        /*07dc*/ 	.short	0x010a
        /*07de*/ 	.byte	0x3f
	.zero		1


	//   ....[52]....
        /*07e0*/ 	.word	0x00018be0
        /*07e4*/ 	.word	0x00000004
        /*07e8*/ 	.word	0x00028840
        /*07ec*/ 	.short	0x010a
        /*07ee*/ 	.byte	0x3f
	.zero		1


	//   ....[53]....
        /*07f0*/ 	.word	0x00018eb0
        /*07f4*/ 	.word	0x00000014
        /*07f8*/ 	.word	0x00028870
        /*07fc*/ 	.short	0x010a
        /*07fe*/ 	.byte	0x3f
	.zero		1


	//   ....[54]....
        /*0800*/ 	.word	0x00018f30
        /*0804*/ 	.word	0x00000014
        /*0808*/ 	.word	0x00028860
        /*080c*/ 	.short	0x010a
        /*080e*/ 	.byte	0x3f
	.zero		1


	//   ....[55]....
        /*0810*/ 	.word	0x000196a0
        /*0814*/ 	.word	0x00000014
        /*0818*/ 	.word	0x00028850
        /*081c*/ 	.short	0x0101
        /*081e*/ 	.byte	0x3f
	.zero		1


	//   ....[56]....
        /*0820*/ 	.word	0x00019700
        /*0824*/ 	.word	0x00000014
        /*0828*/ 	.word	0x00000000
        /*082c*/ 	.short	0x0101
        /*082e*/ 	.byte	0x3f
	.zero		1


	//   ....[57]....
        /*0830*/ 	.word	0x00019900
        /*0834*/ 	.word	0x00000012
        /*0838*/ 	.word	0x00028870
        /*083c*/ 	.short	0x010a
        /*083e*/ 	.byte	0x3f
	.zero		1


	//   ....[58]....
        /*0840*/ 	.word	0x00019970
        /*0844*/ 	.word	0x00000012
        /*0848*/ 	.word	0x00028860
        /*084c*/ 	.short	0x010a
        /*084e*/ 	.byte	0x3f
	.zero		1


	//   ....[59]....
        /*0850*/ 	.word	0x00019fc0
        /*0854*/ 	.word	0x00000012
        /*0858*/ 	.word	0x00028850
        /*085c*/ 	.short	0x0101
        /*085e*/ 	.byte	0x3f
	.zero		1


	//   ....[60]....
        /*0860*/ 	.word	0x0001a000
        /*0864*/ 	.word	0x00000000
        /*0868*/ 	.word	0x00000000
        /*086c*/ 	.short	0x0101
        /*086e*/ 	.byte	0x3f
	.zero		1


	//   ....[61]....
        /*0870*/ 	.word	0x0001a2d0
        /*0874*/ 	.word	0x00000000
        /*0878*/ 	.word	0x00028820
        /*087c*/ 	.short	0x010a
        /*087e*/ 	.byte	0x3f
	.zero		1


	//   ....[62]....
        /*0880*/ 	.word	0x0001a490
        /*0884*/ 	.word	0x00000006
        /*0888*/ 	.word	0x00000000
        /*088c*/ 	.short	0x010a
        /*088e*/ 	.byte	0x3f
	.zero		1


	//   ....[63]....
        /*0890*/ 	.word	0x0001a500
        /*0894*/ 	.word	0x00000007
        /*0898*/ 	.word	0x00000000
        /*089c*/ 	.short	0x010a
        /*089e*/ 	.byte	0x3f
	.zero		1


	//   ....[64]....
        /*08a0*/ 	.word	0x0001a560
        /*08a4*/ 	.word	0x00000004
        /*08a8*/ 	.word	0x00028860
        /*08ac*/ 	.short	0x010a
        /*08ae*/ 	.byte	0x3f
	.zero		1


	//   ....[65]....
        /*08b0*/ 	.word	0x0001a5b0
        /*08b4*/ 	.word	0x00000003
        /*08b8*/ 	.word	0x00028860
        /*08bc*/ 	.short	0x010a
        /*08be*/ 	.byte	0x3f
	.zero		1


	//   ....[66]....
        /*08c0*/ 	.word	0x0001a5f0
        /*08c4*/ 	.word	0x00000004
        /*08c8*/ 	.word	0x00028880
        /*08cc*/ 	.short	0x010a
        /*08ce*/ 	.byte	0x3f
	.zero		1


	//   ....[67]....
        /*08d0*/ 	.word	0x0001a610
        /*08d4*/ 	.word	0x00000003
        /*08d8*/ 	.word	0x00028880
        /*08dc*/ 	.short	0x010a
        /*08de*/ 	.byte	0x3f
	.zero		1


	//   ....[68]....
        /*08e0*/ 	.word	0x0001a680
        /*08e4*/ 	.word	0x00000003
        /*08e8*/ 	.word	0x00028800
        /*08ec*/ 	.short	0x010a
        /*08ee*/ 	.byte	0x3f
	.zero		1


	//   ....[69]....
        /*08f0*/ 	.word	0x0001a6d0
        /*08f4*/ 	.word	0x00000004
        /*08f8*/ 	.word	0x00028830
        /*08fc*/ 	.short	0x010a
        /*08fe*/ 	.byte	0x3f
	.zero		1


	//   ....[70]....
        /*0900*/ 	.word	0x0001a730
        /*0904*/ 	.word	0x0000000e
        /*0908*/ 	.word	0x00028830
        /*090c*/ 	.short	0x010a
        /*090e*/ 	.byte	0x3f
	.zero		1


	//   ....[71]....
        /*0910*/ 	.word	0x0001a790
        /*0914*/ 	.word	0x0000000e
        /*0918*/ 	.word	0x00028850
        /*091c*/ 	.short	0x010a
        /*091e*/ 	.byte	0x3f
	.zero		1


	//   ....[72]....
        /*0920*/ 	.word	0x0001a7f0
        /*0924*/ 	.word	0x0000000a
        /*0928*/ 	.word	0x00028830
        /*092c*/ 	.short	0x010a
        /*092e*/ 	.byte	0x3f
	.zero		1


	//   ....[73]....
        /*0930*/ 	.word	0x0001a850
        /*0934*/ 	.word	0x0000000a
        /*0938*/ 	.word	0x00028850
        /*093c*/ 	.short	0x010a
        /*093e*/ 	.byte	0x3f
	.zero		1


	//   ....[74]....
        /*0940*/ 	.word	0x0001a8b0
        /*0944*/ 	.word	0x0000000a
        /*0948*/ 	.word	0x00028830
        /*094c*/ 	.short	0x010a
        /*094e*/ 	.byte	0x3f
	.zero		1


	//   ....[75]....
        /*0950*/ 	.word	0x0001a910
        /*0954*/ 	.word	0x0000000a
        /*0958*/ 	.word	0x00028850
        /*095c*/ 	.short	0x010a
        /*095e*/ 	.byte	0x3f
	.zero		1


	//   ....[76]....
        /*0960*/ 	.word	0x0001a970
        /*0964*/ 	.word	0x00000003
        /*0968*/ 	.word	0x00028850
        /*096c*/ 	.short	0x010a
        /*096e*/ 	.byte	0x3f
	.zero		1


	//   ....[77]....
        /*0970*/ 	.word	0x0001aac0
        /*0974*/ 	.word	0x00000004
        /*0978*/ 	.word	0x00028880
        /*097c*/ 	.short	0x010a
        /*097e*/ 	.byte	0x3f
	.zero		1


	//   ....[78]....
        /*0980*/ 	.word	0x0001ab10
        /*0984*/ 	.word	0x00000004
        /*0988*/ 	.word	0x00028840
        /*098c*/ 	.short	0x010a
        /*098e*/ 	.byte	0x3f
	.zero		1


	//   ....[79]....
        /*0990*/ 	.word	0x0001ab70
        /*0994*/ 	.word	0x00000003
        /*0998*/ 	.word	0x00028820
        /*099c*/ 	.short	0x010a
        /*099e*/ 	.byte	0x3f
	.zero		1


	//   ....[80]....
        /*09a0*/ 	.word	0x0001abc0
        /*09a4*/ 	.word	0x00000004
        /*09a8*/ 	.word	0x00028880
        /*09ac*/ 	.short	0x010a
        /*09ae*/ 	.byte	0x3f
	.zero		1


	//   ....[81]....
        /*09b0*/ 	.word	0x0001ac10
        /*09b4*/ 	.word	0x00000004
        /*09b8*/ 	.word	0x00028840
        /*09bc*/ 	.short	0x010a
        /*09be*/ 	.byte	0x3f
	.zero		1


	//   ....[82]....
        /*09c0*/ 	.word	0x0001ac60
        /*09c4*/ 	.word	0x00000014
        /*09c8*/ 	.word	0x00028870
        /*09cc*/ 	.short	0x010a
        /*09ce*/ 	.byte	0x3f
	.zero		1


	//   ....[83]....
        /*09d0*/ 	.word	0x0001acb0
        /*09d4*/ 	.word	0x00000014
        /*09d8*/ 	.word	0x00028860
        /*09dc*/ 	.short	0x010a
        /*09de*/ 	.byte	0x3f
	.zero		1


	//   ....[84]....
        /*09e0*/ 	.word	0x0001ad00
        /*09e4*/ 	.word	0x00000012
        /*09e8*/ 	.word	0x00028870
        /*09ec*/ 	.short	0x010a
        /*09ee*/ 	.byte	0x3f
	.zero		1


	//   ....[85]....
        /*09f0*/ 	.word	0x0001ad50
        /*09f4*/ 	.word	0x00000012
        /*09f8*/ 	.word	0x00028860
        /*09fc*/ 	.short	0x010a
        /*09fe*/ 	.byte	0x3f
	.zero		1


	//   ....[86]....
        /*0a00*/ 	.word	0x0001ada0
        /*0a04*/ 	.word	0x00000000
        /*0a08*/ 	.word	0x00028820
        /*0a0c*/ 	.short	0x010a
        /*0a0e*/ 	.byte	0x3f
	.zero		1


	//   ....[87]....
        /*0a10*/ 	.word	0x0001af40
        /*0a14*/ 	.word	0x00000006
        /*0a18*/ 	.word	0x00000000
        /*0a1c*/ 	.short	0x010a
        /*0a1e*/ 	.byte	0x3f
	.zero		1


	//   ....[88]....
        /*0a20*/ 	.word	0x0001af90
        /*0a24*/ 	.word	0x00000007
        /*0a28*/ 	.word	0x00000000
        /*0a2c*/ 	.short	0x010a
        /*0a2e*/ 	.byte	0x3f
	.zero		1


	//   ....[89]....
        /*0a30*/ 	.word	0x0001afe0
        /*0a34*/ 	.word	0x00000004
        /*0a38*/ 	.word	0x00028860
        /*0a3c*/ 	.short	0x010a
        /*0a3e*/ 	.byte	0x3f
	.zero		1


	//   ....[90]....
        /*0a40*/ 	.word	0x0001b030
        /*0a44*/ 	.word	0x00000003
        /*0a48*/ 	.word	0x00028860
        /*0a4c*/ 	.short	0x010a
        /*0a4e*/ 	.byte	0x3f
	.zero		1


	//   ....[91]....
        /*0a50*/ 	.word	0x0001b080
        /*0a54*/ 	.word	0x00000004
        /*0a58*/ 	.word	0x00028880
        /*0a5c*/ 	.short	0x010a
        /*0a5e*/ 	.byte	0x3f
	.zero		1


	//----- nvinfo : EIATTR_NUM_MBARRIERS
	.align		4
.L_995:
        /*0a60*/ 	.byte	0x03, 0x38
        /*0a62*/ 	.short	0x0016


	//----- nvinfo : EIATTR_EXIT_INSTR_OFFSETS
	.align		4
        /*0a64*/ 	.byte	0x04, 0x1c
        /*0a66*/ 	.short	(.L_997 - .L_996)


	//   ....[0]....
.L_996:
        /*0a68*/ 	.word	0x00000a50


	//   ....[1]....
        /*0a6c*/ 	.word	0x00016c70


	//   ....[2]....
        /*0a70*/ 	.word	0x0001a660


	//----- nvinfo : EIATTR_MAX_THREADS
	.align		4
.L_997:
        /*0a74*/ 	.byte	0x04, 0x05
        /*0a76*/ 	.short	(.L_999 - .L_998)
.L_998:
        /*0a78*/ 	.word	0x00000180
        /*0a7c*/ 	.word	0x00000001
        /*0a80*/ 	.word	0x00000001


	//----- nvinfo : EIATTR_CRS_STACK_SIZE
	.align		4
.L_999:
        /*0a84*/ 	.byte	0x04, 0x1e
        /*0a86*/ 	.short	(.L_1001 - .L_1000)
.L_1000:
        /*0a88*/ 	.word	0x00000000


	//----- nvinfo : EIATTR_CBANK_PARAM_SIZE
	.align		4
.L_1001:
        /*0a8c*/ 	.byte	0x03, 0x19
        /*0a8e*/ 	.short	0x0bf0


	//----- nvinfo : EIATTR_PARAM_CBANK
	.align		4
        /*0a90*/ 	.byte	0x04, 0x0a
        /*0a92*/ 	.short	(.L_1003 - .L_1002)
	.align		4
.L_1002:
        /*0a94*/ 	.word	index@(.nv.constant0._ZN7cutlass13device_kernelIN5flash11enable_sm90INS1_16FlashAttnFwdSm90INS1_25CollectiveMainloopFwdSm90ILi2EN4cute5tupleIJNS5_1CILi1EEES8_S8_EEENS6_IJNS7_ILi128EEENS7_ILi192EEESA_EEELi128ENS_12float_e4m3_tEfNS_4arch4Sm90ELb0ELb1ELb1ELb0ELb0ELb0ELb0ELb1ELb1ELb0ELb0ELb0EEENS1_21CollectiveEpilogueFwdINS6_IJSA_SA_SB_EEES9_NS_10bfloat16_tESF_Li256ELb0ELb0ELb0ELb1EEENS1_30DynamicPersistentTileSchedulerILi256ELi128ELb0ELb0ELb1EEEEEEEEEvNT_6ParamsE)
        /*0a98*/ 	.short	0x0210
        /*0a9a*/ 	.short	0x0bf0


	//----- nvinfo : EIATTR_SW_WAR
	.align		4
.L_1003:
        /*0a9c*/ 	.byte	0x04, 0x36
        /*0a9e*/ 	.short	(.L_1005 - .L_1004)
.L_1004:
        /*0aa0*/ 	.word	0x00000008
.L_1005:


//--------------------- .nv.info._ZN7cutlass13device_kernelIN5flash11enable_sm90INS1_16FlashAttnFwdSm90INS1_25CollectiveMainloopFwdSm90ILi2EN4cute5tupleIJNS5_1CILi1EEES8_S8_EEENS6_IJNS7_ILi128EEENS7_ILi192EEESA_EEELi128ENS_12float_e4m3_tEfNS_4arch4Sm90ELb0ELb1ELb1ELb1ELb0ELb0ELb0ELb1ELb1ELb0ELb0ELb0EEENS1_21CollectiveEpilogueFwdINS6_IJSA_SA_SB_EEES9_NS_10bfloat16_tESF_Li256ELb1ELb0ELb0ELb1EEENS1_36VarlenDynamicPersistentTileSchedulerILi128ELi192ELi256ELi128ELb0ELb0ELb1ELb1ELb0ELb1EEEEEEEEEvNT_6ParamsE --------------------------
	.section	.nv.info._ZN7cutlass13device_kernelIN5flash11enable_sm90INS1_16FlashAttnFwdSm90INS1_25CollectiveMainloopFwdSm90ILi2EN4cute5tupleIJNS5_1CILi1EEES8_S8_EEENS6_IJNS7_ILi128EEENS7_ILi192EEESA_EEELi128ENS_12float_e4m3_tEfNS_4arch4Sm90ELb0ELb1ELb1ELb1ELb0ELb0ELb0ELb1ELb1ELb0ELb0ELb0EEENS1_21CollectiveEpilogueFwdINS6_IJSA_SA_SB_EEES9_NS_10bfloat16_tESF_Li256ELb1ELb0ELb0ELb1EEENS1_36VarlenDynamicPersistentTileSchedulerILi128ELi192ELi256ELi128ELb0ELb0ELb1ELb1ELb0ELb1EEEEEEEEEvNT_6ParamsE,"",@"SHT_CUDA_INFO"
	.sectionflags	@""
	.align	4


	//----- nvinfo : EIATTR_CUDA_API_VERSION
	.align		4
        /*0000*/ 	.byte	0x04, 0x37
        /*0002*/ 	.short	(.L_1007 - .L_1006)
.L_1006:
        /*0004*/ 	.word	0x00000082


	//----- nvinfo : EIATTR_KPARAM_INFO
	.align		4
.L_1007:
        /*0008*/ 	.byte	0x04, 0x17
        /*000a*/ 	.short	(.L_1009 - .L_1008)
.L_1008:
        /*000c*/ 	.word	0x00000000
        /*0010*/ 	.short	0x0000
        /*0012*/ 	.short	0x0070
        /*0014*/ 	.byte	0x00, 0xf0, 0x01, 0x28


	//----- nvinfo : EIATTR_SPARSE_MMA_MASK
	.align		4
.L_1009:
        /*0018*/ 	.byte	0x03, 0x50
        /*001a*/ 	.short	0x0000


	//----- nvinfo : EIATTR_MAXREG_COUNT
	.align		4
        /*001c*/ 	.byte	0x03, 0x1b
        /*001e*/ 	.short	0x00a8


	//----- nvinfo : EIATTR_NUM_BARRIERS
	.align		4
        /*0020*/ 	.byte	0x02, 0x4c
        /*0022*/ 	.byte	0x10
	.zero		1


	//----- nvinfo : EIATTR_EXTERNS
	.align		4
        /*0024*/ 	.byte	0x04, 0x0f
        /*0026*/ 	.short	(.L_1011 - .L_1010)


	//   ....[0]....
	.align		4
.L_1010:
        /*0028*/ 	.word	index@(__assertfail)


	//----- nvinfo : EIATTR_ANNOTATIONS
	.align		4
.L_1011:
        /*002c*/ 	.byte	0x04, 0x55
        /*002e*/ 	.short	(.L_1013 - .L_1012)


	//   ....[0]....
.L_1012:
        /* <DEDUP_REMOVED lines=49> */


	//----- nvinfo : EIATTR_MERCURY_ISA_VERSION
	.align		4
.L_1013:
        /*0328*/ 	.byte	0x03, 0x5f
        /*032a*/ 	.short	0x0101


	//----- nvinfo : EIATTR_UNUSED_LOAD_BYTE_OFFSET
	.align		4
        /*032c*/ 	.byte	0x04, 0x44
        /*032e*/ 	.short	(.L_1015 - .L_1014)


	//   ....[0]....
.L_1014:
        /*0330*/ 	.word	0x00000a60
        /*0334*/ 	.word	0x0000fff0


	//   ....[1]....
        /*0338*/ 	.word	0x000153a0
        /*033c*/ 	.word	0x0000fff0


	//----- nvinfo : EIATTR_INT_WARP_WIDE_INSTR_OFFSETS
	.align		4
.L_1015:
        /*0340*/ 	.byte	0x04, 0x31
        /*0342*/ 	.short	(.L_1017 - .L_1016)


	//   ....[0]....
.L_1016:
        /*0344*/ 	.word	0x00000150


	//   ....[1]....
        /*0348*/ 	.word	0x000001f0


	//   ....[2]....
        /*034c*/ 	.word	0x00000260


	//   ....[3]....
        /*0350*/ 	.word	0x00018df0


	//   ....[4]....
        /*0354*/ 	.word	0x00018e80


	//   ....[5]....
        /*0358*/ 	.word	0x00019560


	//   ....[6]....
        /*035c*/ 	.word	0x0001aee0


	//   ....[7]....
        /*0360*/ 	.word	0x0001af70


	//----- nvinfo : EIATTR_COOP_GROUP_MASK_REGIDS
	.align		4
.L_1017:
        /*0364*/ 	.byte	0x04, 0x29
        /*0366*/ 	.short	(.L_1019 - .L_1018)


	//   ....[0]....
.L_1018:
        /*0368*/ 	.word	0xffffffff


	//   ....[1]....
        /*036c*/ 	.word	0xffffffff


	//   ....[2]....
        /*0370*/ 	.word	0xffffffff


	//   ....[3]....
        /*0374*/ 	.word	0xffffffff


	//   ....[4]....
        /*0378*/ 	.word	0xffffffff


	//   ....[5]....
        /*037c*/ 	.word	0xffffffff


	//   ....[6]....
        /*0380*/ 	.word	0xffffffff


	//   ....[7]....
        /*0384*/ 	.word	0xffffffff


	//   ....[8]....
        /*0388*/ 	.word	0xffffffff


	//   ....[9]....
        /*038c*/ 	.word	0xffffffff


	//   ....[10]....
        /*0390*/ 	.word	0xffffffff


	//   ....[11]....
        /*0394*/ 	.word	0xffffffff


	//   ....[12]....
        /*0398*/ 	.word	0xffffffff


	//   ....[13]....
        /*039c*/ 	.word	0xffffffff


	//   ....[14]....
        /*03a0*/ 	.word	0xffffffff


	//   ....[15]....
        /*03a4*/ 	.word	0xffffffff


	//   ....[16]....
        /*03a8*/ 	.word	0xffffffff


	//   ....[17]....
        /*03ac*/ 	.word	0xffffffff


	//   ....[18]....
        /*03b0*/ 	.word	0xffffffff


	//   ....[19]....
        /*03b4*/ 	.word	0xffffffff


	//   ....[20]....
        /*03b8*/ 	.word	0xffffffff


	//   ....[21]....
        /*03bc*/ 	.word	0xffffffff


	//   ....[22]....
        /*03c0*/ 	.word	0xffffffff


	//   ....[23]....
        /*03c4*/ 	.word	0xffffffff


	//   ....[24]....
        /*03c8*/ 	.word	0xffffffff


	//   ....[25]....
        /*03cc*/ 	.word	0xffffffff


	//   ....[26]....
        /*03d0*/ 	.word	0xffffffff


	//   ....[27]....
        /*03d4*/ 	.word	0xffffffff


	//   ....[28]....
        /*03d8*/ 	.word	0xffffffff


	//   ....[29]....
        /*03dc*/ 	.word	0xffffffff


	//   ....[30]....
        /*03e0*/ 	.word	0xffffffff


	//   ....[31]....
        /*03e4*/ 	.word	0xffffffff


	//   ....[32]....
        /*03e8*/ 	.word	0xffffffff


	//   ....[33]....
        /*03ec*/ 	.word	0xffffffff


	//   ....[34]....
        /*03f0*/ 	.word	0xffffffff


	//   ....[35]....
        /*03f4*/ 	.word	0xffffffff


	//   ....[36]....
        /*03f8*/ 	.word	0xffffffff


	//   ....[37]....
        /*03fc*/ 	.word	0xffffffff


	//   ....[38]....
        /*0400*/ 	.word	0xffffffff


	//   ....[39]....
        /*0404*/ 	.word	0xffffffff


	//   ....[40]....
        /*0408*/ 	.word	0xffffffff


	//   ....[41]....
        /*040c*/ 	.word	0xffffffff


	//   ....[42]....
        /*0410*/ 	.word	0xffffffff


	//   ....[43]....
        /*0414*/ 	.word	0xffffffff


	//   ....[44]....
        /*0418*/ 	.word	0xffffffff


	//   ....[45]....
        /*041c*/ 	.word	0xffffffff


	//   ....[46]....
        /*0420*/ 	.word	0xffffffff


	//   ....[47]....
        /*0424*/ 	.word	0xffffffff


	//   ....[48]....
        /*0428*/ 	.word	0xffffffff


	//   ....[49]....
        /*042c*/ 	.word	0xffffffff


	//   ....[50]....
        /*0430*/ 	.word	0xffffffff


	//   ....[51]....
        /*0434*/ 	.word	0xffffffff


	//   ....[52]....
        /*0438*/ 	.word	0xffffffff


	//   ....[53]....
        /*043c*/ 	.word	0xffffffff


	//   ....[54]....
        /*0440*/ 	.word	0xffffffff


	//   ....[55]....
        /*0444*/ 	.word	0xffffffff


	//   ....[56]....
        /*0448*/ 	.word	0xffffffff


	//   ....[57]....
        /*044c*/ 	.word	0xffffffff


	//   ....[58]....
        /*0450*/ 	.word	0xffffffff


	//   ....[59]....
        /*0454*/ 	.word	0xffffffff


	//   ....[60]....
        /*0458*/ 	.word	0xffffffff


	//   ....[61]....
        /*045c*/ 	.word	0xffffffff


	//   ....[62]....
        /*0460*/ 	.word	0xffffffff


	//   ....[63]....
        /*0464*/ 	.word	0xffffffff


	//   ....[64]....
        /*0468*/ 	.word	0xffffffff


	//   ....[65]....
        /*046c*/ 	.word	0xffffffff


	//   ....[66]....
        /*0470*/ 	.word	0xffffffff


	//   ....[67]....
        /*0474*/ 	.word	0xffffffff


	//   ....[68]....
        /*0478*/ 	.word	0xffffffff


	//   ....[69]....
        /*047c*/ 	.word	0xffffffff


	//   ....[70]....
        /*0480*/ 	.word	0xffffffff


	//   ....[71]....
        /*0484*/ 	.word	0xffffffff


	//   ....[72]....
        /*0488*/ 	.word	0xffffffff


	//   ....[73]....
        /*048c*/ 	.word	0xffffffff


	//   ....[74]....
        /*0490*/ 	.word	0xffffffff


	//   ....[75]....
        /*0494*/ 	.word	0xffffffff


	//   ....[76]....
        /*0498*/ 	.word	0xffffffff


	//   ....[77]....
        /*049c*/ 	.word	0xffffffff


	//   ....[78]....
        /*04a0*/ 	.word	0xffffffff


	//   ....[79]....
        /*04a4*/ 	.word	0xffffffff


	//   ....[80]....
        /*04a8*/ 	.word	0xffffffff


	//   ....[81]....
        /*04ac*/ 	.word	0xffffffff


	//   ....[82]....
        /*04b0*/ 	.word	0xffffffff


	//   ....[83]....
        /*04b4*/ 	.word	0xffffffff


	//   ....[84]....
        /*04b8*/ 	.word	0xffffffff


	//   ....[85]....
        /*04bc*/ 	.word	0xffffffff


	//   ....[86]....
        /*04c0*/ 	.word	0xffffffff


	//   ....[87]....
        /*04c4*/ 	.word	0xffffffff


	//   ....[88]....
        /*04c8*/ 	.word	0xffffffff


	//   ....[89]....
        /*04cc*/ 	.word	0xffffffff


	//   ....[90]....
        /*04d0*/ 	.word	0xffffffff


	//   ....[91]....
        /*04d4*/ 	.word	0xffffffff


	//   ....[92]....
        /*04d8*/ 	.word	0xffffffff


	//   ....[93]....
        /*04dc*/ 	.word	0xffffffff


	//   ....[94]....
        /*04e0*/ 	.word	0xffffffff


	//   ....[95]....
        /*04e4*/ 	.word	0x0500000f


	//   ....[96]....
        /*04e8*/ 	.word	0x0500000f


	//----- nvinfo : EIATTR_COOP_GROUP_INSTR_OFFSETS
	.align		4
.L_1019:
        /*04ec*/ 	.byte	0x04, 0x28
        /*04ee*/ 	.short	(.L_1021 - .L_1020)


	//   ....[0]....
.L_1020:
        /*04f0*/ 	.word	0x00000060


	//   ....[1]....
        /*04f4*/ 	.word	0x00000160


	//   ....[2]....
        /*04f8*/ 	.word	0x00000210


	//   ....[3]....
        /*04fc*/ 	.word	0x000003d0


	//   ....[4]....
        /*0500*/ 	.word	0x00000530


	//   ....[5]....
        /*0504*/ 	.word	0x00000650


	//   ....[6]....
        /*0508*/ 	.word	0x000007b0


	//   ....[7]....
        /*050c*/ 	.word	0x000016f0


	//   ....[8]....
        /*0510*/ 	.word	0x00004750


	//   ....[9]....
        /*0514*/ 	.word	0x00004840


	//   ....[10]....
        /*0518*/ 	.word	0x00005520


	//   ....[11]....
        /*051c*/ 	.word	0x00005580


	//   ....[12]....
        /*0520*/ 	.word	0x00009b00


	//   ....[13]....
        /*0524*/ 	.word	0x00009bb0


	//   ....[14]....
        /*0528*/ 	.word	0x0000a6d0


	//   ....[15]....
        /*052c*/ 	.word	0x0000a760


	//   ....[16]....
        /*0530*/ 	.word	0x0000d7b0


	//   ....[17]....
        /*0534*/ 	.word	0x0000d7d0


	//   ....[18]....
        /*0538*/ 	.word	0x0000d7f0


	//   ....[19]....
        /*053c*/ 	.word	0x0000d820


	//   ....[20]....
        /*0540*/ 	.word	0x000122e0


	//   ....[21]....
        /*0544*/ 	.word	0x000123f0


	//   ....[22]....
        /*0548*/ 	.word	0x000131c0


	//   ....[23]....
        /*054c*/ 	.word	0x00013240


	//   ....[24]....
        /*0550*/ 	.word	0x00014c20


	//   ....[25]....
        /*0554*/ 	.word	0x00014c30


	//   ....[26]....
        /*0558*/ 	.word	0x00014cb0


	//   ....[27]....
        /*055c*/ 	.word	0x00014cc0


	//   ....[28]....
        /*0560*/ 	.word	0x00015b90


	//   ....[29]....
        /*0564*/ 	.word	0x00015ba0


	//   ....[30]....
        /*0568*/ 	.word	0x00015bb0


	//   ....[31]....
        /*056c*/ 	.word	0x00015bc0


	//   ....[32]....
        /*0570*/ 	.word	0x00015bd0


	//   ....[33]....
        /*0574*/ 	.word	0x00015be0


	//   ....[34]....
        /*0578*/ 	.word	0x00015bf0


	//   ....[35]....
        /*057c*/ 	.word	0x00015c10


	//   ....[36]....
        /*0580*/ 	.word	0x00015c30


	//   ....[37]....
        /*0584*/ 	.word	0x00015c50


	//   ....[38]....
        /*0588*/ 	.word	0x00015c90


	//   ....[39]....
        /*058c*/ 	.word	0x00015ca0


	//   ....[40]....
        /*0590*/ 	.word	0x00015cb0


	//   ....[41]....
        /*0594*/ 	.word	0x00015ce0


	//   ....[42]....
        /*0598*/ 	.word	0x00015d30


	//   ....[43]....
        /*059c*/ 	.word	0x00015d40


	//   ....[44]....
        /*05a0*/ 	.word	0x00015d50


	//   ....[45]....
        /*05a4*/ 	.word	0x00015d70


	//   ....[46]....
        /*05a8*/ 	.word	0x00015da0


	//   ....[47]....
        /*05ac*/ 	.word	0x00015dc0


	//   ....[48]....
        /*05b0*/ 	.word	0x00015dd0


	//   ....[49]....
        /*05b4*/ 	.word	0x00015de0


	//   ....[50]....
        /*05b8*/ 	.word	0x00015e10


	//   ....[51]....
        /*05bc*/ 	.word	0x00015e40


	//   ....[52]....
        /*05c0*/ 	.word	0x00015e80


	//   ....[53]....
        /*05c4*/ 	.word	0x00015eb0


	//   ....[54]....
        /*05c8*/ 	.word	0x00015ed0


	//   ....[55]....
        /*05cc*/ 	.word	0x00015ee0


	//   ....[56]....
        /*05d0*/ 	.word	0x00015ef0


	//   ....[57]....
        /*05d4*/ 	.word	0x00015f20


	//   ....[58]....
        /*05d8*/ 	.word	0x00015f50


	//   ....[59]....
        /*05dc*/ 	.word	0x00015f70


	//   ....[60]....
        /*05e0*/ 	.word	0x00017800


	//   ....[61]....
        /*05e4*/ 	.word	0x000179e0


	//   ....[62]....
        /*05e8*/ 	.word	0x00017a10


	//   ....[63]....
        /*05ec*/ 	.word	0x00017a50


	//   ....[64]....
        /*05f0*/ 	.word	0x00017a90


	//   ....[65]....
        /*05f4*/ 	.word	0x00017ac0


	//   ....[66]....
        /*05f8*/ 	.word	0x00017af0


	//   ....[67]....
        /*05fc*/ 	.word	0x00017c50


	//   ....[68]....
        /*0600*/ 	.word	0x00017c80


	//   ....[69]....
        /*0604*/ 	.word	0x00017cb0


	//   ....[70]....
        /*0608*/ 	.word	0x00017ce0


	//   ....[71]....
        /*060c*/ 	.word	0x00017d10


	//   ....[72]....
        /*0610*/ 	.word	0x00017d50


	//   ....[73]....
        /*0614*/ 	.word	0x00017de0


	//   ....[74]....
        /*0618*/ 	.word	0x00017e20


	//   ....[75]....
        /*061c*/ 	.word	0x00017ee0


	//   ....[76]....
        /*0620*/ 	.word	0x000196a0


	//   ....[77]....
        /*0624*/ 	.word	0x0001b9f0


	//   ....[78]....
        /*0628*/ 	.word	0x0001ba20


	//   ....[79]....
        /*062c*/ 	.word	0x0001ba50


	//   ....[80]....
        /*0630*/ 	.word	0x0001ba70


	//   ....[81]....
        /*0634*/ 	.word	0x0001ba90


	//   ....[82]....
        /*0638*/ 	.word	0x0001baa0


	//   ....[83]....
        /*063c*/ 	.word	0x0001bad0


	//   ....[84]....
        /*0640*/ 	.word	0x0001bb00


	//   ....[85]....
        /*0644*/ 	.word	0x0001bc50


	//   ....[86]....
        /*0648*/ 	.word	0x0001bc90


	//   ....[87]....
        /*064c*/ 	.word	0x0001bcc0


	//   ....[88]....
        /*0650*/ 	.word	0x0001bcf0


	//   ....[89]....
        /*0654*/ 	.word	0x0001bd20


	//   ....[90]....
        /*0658*/ 	.word	0x0001bd50


	//   ....[91]....
        /*065c*/ 	.word	0x0001bdf0


	//   ....[92]....
        /*0660*/ 	.word	0x0001be20


	//   ....[93]....
        /*0664*/ 	.word	0x0001bea0


	//   ....[94]....
        /*0668*/ 	.word	0x0001c570


	//   ....[95]....
        /*066c*/ 	.word	0x0001cc30


	//   ....[96]....
        /*0670*/ 	.word	0x0001d0a0


	//----- nvinfo : EIATTR_REG_RECONFIG
	.align		4
.L_1021:
        /*0674*/ 	.byte	0x01, 0x54
	.zero		2


	//----- nvinfo : EIATTR_SYSCALL_OFFSETS
	.align		4
        /*0678*/ 	.byte	0x04, 0x46
        /*067a*/ 	.short	(.L_1023 - .L_1022)


	//   ....[0]....
.L_1022:
        /*067c*/ 	.word	0x000018d0


	//   ....[1]....
        /*0680*/ 	.word	0x00019020


	//   ....[2]....
        /*0684*/ 	.word	0x00019180


	//   ....[3]....
        /*0688*/ 	.word	0x000192c0


	//   ....[4]....
        /*068c*/ 	.word	0x000193e0


	//----- nvinfo : EIATTR_MBARRIER_INSTR_OFFSETS
	.align		4
.L_1023:
        /*0690*/ 	.byte	0x04, 0x39
        /*0692*/ 	.short	(.L_1025 - .L_1024)


	//   ....[0]....
.L_1024:
        /*0694*/ 	.word	0x00000280
        /*0698*/ 	.word	0x000000ff
        /*069c*/ 	.word	0x00028800
        /*06a0*/ 	.short	0x0100
        /*06a2*/ 	.byte	0x08
	.zero		1


	//   ....[1]....
        /*06a4*/ 	.word	0x00000290
        /*06a8*/ 	.word	0x000000ff
        /*06ac*/ 	.word	0x00028820
        /*06b0*/ 	.short	0x0100
        /*06b2*/ 	.byte	0x08
	.zero		1


	//   ....[2]....
        /*06b4*/ 	.word	0x00000380
        /*06b8*/ 	.word	0x000000ff
        /*06bc*/ 	.word	0x00028830
        /*06c0*/ 	.short	0x0100
        /*06c2*/ 	.byte	0x08
	.zero		1


	//   ....[3]....
        /*06c4*/ 	.word	0x00000390
        /*06c8*/ 	.word	0x000000ff
        /*06cc*/ 	.word	0x00028840
        /*06d0*/ 	.short	0x0100
        /*06d2*/ 	.byte	0x08
	.zero		1


	//   ....[4]....
        /*06d4*/ 	.word	0x000003a0
        /*06d8*/ 	.word	0x000000ff
        /*06dc*/ 	.word	0x00028838
        /*06e0*/ 	.short	0x0100
        /*06e2*/ 	.byte	0x08
	.zero		1


	//   ....[5]....
        /*06e4*/ 	.word	0x000003b0
        /*06e8*/ 	.word	0x000000ff
        /*06ec*/ 	.word	0x00028848
        /*06f0*/ 	.short	0x0100
        /*06f2*/ 	.byte	0x08
	.zero		1


	//   ....[6]....
        /*06f4*/ 	.word	0x000004e0
        /*06f8*/ 	.word	0x000000ff
        /*06fc*/ 	.word	0x00028850
        /*0700*/ 	.short	0x0100
        /*0702*/ 	.byte	0x08
	.zero		1


	//   ....[7]....
        /*0704*/ 	.word	0x000004f0
        /*0708*/ 	.word	0x000000ff
        /*070c*/ 	.word	0x00028860
        /*0710*/ 	.short	0x0100
        /*0712*/ 	.byte	0x08
	.zero		1


	//   ....[8]....
        /*0714*/ 	.word	0x00000500
        /*0718*/ 	.word	0x000000ff
        /*071c*/ 	.word	0x00028858
        /*0720*/ 	.short	0x0100
        /*0722*/ 	.byte	0x08
	.zero		1


	//   ....[9]....
        /*0724*/ 	.word	0x00000510
        /*0728*/ 	.word	0x000000ff
        /*072c*/ 	.word	0x00028868
        /*0730*/ 	.short	0x0100
        /*0732*/ 	.byte	0x08
	.zero		1


	//   ....[10]....
        /*0734*/ 	.word	0x00000600
        /*0738*/ 	.word	0x000000ff
        /*073c*/ 	.word	0x00028870
        /*0740*/ 	.short	0x0100
        /*0742*/ 	.byte	0x06
	.zero		1


	//   ....[11]....
        /*0744*/ 	.word	0x00000610
        /*0748*/ 	.word	0x000000ff
        /*074c*/ 	.word	0x00028880
        /*0750*/ 	.short	0x0100
        /*0752*/ 	.byte	0x06
	.zero		1


	//   ....[12]....
        /*0754*/ 	.word	0x00000620
        /*0758*/ 	.word	0x000000ff
        /*075c*/ 	.word	0x00028878
        /*0760*/ 	.short	0x0100
        /*0762*/ 	.byte	0x06
	.zero		1


	//   ....[13]....
        /*0764*/ 	.word	0x00000630
        /*0768*/ 	.word	0x000000ff
        /*076c*/ 	.word	0x00028888
        /*0770*/ 	.short	0x0100
        /*0772*/ 	.byte	0x06
	.zero		1


	//   ....[14]....
        /*0774*/ 	.word	0x00000760
        /*0778*/ 	.word	0x000000ff
        /*077c*/ 	.word	0x00028890
        /*0780*/ 	.short	0x0100
        /*0782*/ 	.byte	0x08
	.zero		1


	//   ....[15]....
        /*0784*/ 	.word	0x00000770
        /*0788*/ 	.word	0x000000ff
        /*078c*/ 	.word	0x000288a0
        /*0790*/ 	.short	0x0100
        /*0792*/ 	.byte	0x08
	.zero		1


	//   ....[16]....
        /*0794*/ 	.word	0x00000780
        /*0798*/ 	.word	0x000000ff
        /*079c*/ 	.word	0x00028898
        /*07a0*/ 	.short	0x0100
        /*07a2*/ 	.byte	0x08
	.zero		1


	//   ....[17]....
        /*07a4*/ 	.word	0x00000790
        /*07a8*/ 	.word	0x000000ff
        /*07ac*/ 	.word	0x000288a8
        /*07b0*/ 	.short	0x0100
        /*07b2*/ 	.byte	0x08
	.zero		1


	//   ....[18]....
        /*07b4*/ 	.word	0x000008c0
        /*07b8*/ 	.word	0x000000ff
        /*07bc*/ 	.word	0x000288b0
        /*07c0*/ 	.short	0x0100
        /*07c2*/ 	.byte	0x08
	.zero		1


	//   ....[19]....
        /*07c4*/ 	.word	0x000008d0
        /*07c8*/ 	.word	0x000000ff
        /*07cc*/ 	.word	0x000288c0
        /*07d0*/ 	.short	0x0100
        /*07d2*/ 	.byte	0x08
	.zero		1


	//   ....[20]....
        /*07d4*/ 	.word	0x000008e0
        /*07d8*/ 	.word	0x000000ff
        /*07dc*/ 	.word	0x000288b8
        /*07e0*/ 	.short	0x0100
        /*07e2*/ 	.byte	0x08
	.zero		1


	//   ....[21]....
        /*07e4*/ 	.word	0x000008f0
        /*07e8*/ 	.word	0x000000ff
        /*07ec*/ 	.word	0x000288c8
        /*07f0*/ 	.short	0x0100
        /*07f2*/ 	.byte	0x08
	.zero		1


	//   ....[22]....
        /*07f4*/ 	.word	0x00001ba0
        /*07f8*/ 	.word	0x000000ff
        /*07fc*/ 	.word	0x00028800
        /*0800*/ 	.short	0x010a
        /*0802*/ 	.byte	0x27
	.zero		1


	//   ....[23]....
        /*0804*/ 	.word	0x00001c40
        /*0808*/ 	.word	0x00000004
        /*080c*/ 	.word	0x00028830
        /*0810*/ 	.short	0x010a
        /*0812*/ 	.byte	0x3f
	.zero		1


	//   ....[24]....
        /*0814*/ 	.word	0x00001cc0
        /*0818*/ 	.word	0x00000004
        /*081c*/ 	.word	0x00028830
        /*0820*/ 	.short	0x010a
        /*0822*/ 	.byte	0x3f
	.zero		1


	//   ....[25]....
        /*0824*/ 	.word	0x000025a0
        /*0828*/ 	.word	0x00000004
        /*082c*/ 	.word	0x00000000
        /*0830*/ 	.short	0x0101
        /*0832*/ 	.byte	0x3f
	.zero		1


	//   ....[26]....
        /*0834*/ 	.word	0x00006a40
        /*0838*/ 	.word	0x000000ff
        /*083c*/ 	.word	0x00028830
        /*0840*/ 	.short	0x010a
        /*0842*/ 	.byte	0x0a
	.zero		1


	//   ....[27]....
        /*0844*/ 	.word	0x00006a80
        /*0848*/ 	.word	0x000000ff
        /*084c*/ 	.word	0x00028830
        /*0850*/ 	.short	0x010a
        /*0852*/ 	.byte	0x0a
	.zero		1


	//   ....[28]....
        /*0854*/ 	.word	0x00006ca0
        /*0858*/ 	.word	0x000000ff
        /*085c*/ 	.word	0x00028850
        /*0860*/ 	.short	0x010a
        /*0862*/ 	.byte	0x0a
	.zero		1


	//   ....[29]....
        /*0864*/ 	.word	0x00006ce0
        /*0868*/ 	.word	0x000000ff
        /*086c*/ 	.word	0x00028850
        /*0870*/ 	.short	0x010a
        /*0872*/ 	.byte	0x0a
	.zero		1


	//   ....[30]....
        /*0874*/ 	.word	0x00007bd0
        /*0878*/ 	.word	0x0000002f
        /*087c*/ 	.word	0x00000000
        /*0880*/ 	.short	0x0101
        /*0882*/ 	.byte	0x3f
	.zero		1


	//   ....[31]....
        /*0884*/ 	.word	0x0000b720
        /*0888*/ 	.word	0x000000ff
        /*088c*/ 	.word	0x00000000
        /*0890*/ 	.short	0x0101
        /*0892*/ 	.byte	0x0a
	.zero		1


	//   ....[32]....
        /*0894*/ 	.word	0x0000c0d0
        /*0898*/ 	.word	0x000000ff
        /*089c*/ 	.word	0x00028830
        /*08a0*/ 	.short	0x010a
        /*08a2*/ 	.byte	0x0a
	.zero		1


	//   ....[33]....
        /*08a4*/ 	.word	0x0000c110
        /*08a8*/ 	.word	0x000000ff
        /*08ac*/ 	.word	0x00028830
        /*08b0*/ 	.short	0x010a
        /*08b2*/ 	.byte	0x0a
	.zero		1


	//   ....[34]....
        /*08b4*/ 	.word	0x0000c330
        /*08b8*/ 	.word	0x000000ff
        /*08bc*/ 	.word	0x00028850
        /*08c0*/ 	.short	0x010a
        /*08c2*/ 	.byte	0x0a
	.zero		1


	//   ....[35]....
        /*08c4*/ 	.word	0x0000c370
        /*08c8*/ 	.word	0x000000ff
        /*08cc*/ 	.word	0x00028850
        /*08d0*/ 	.short	0x010a
        /*08d2*/ 	.byte	0x0a
	.zero		1


	//   ....[36]....
        /*08d4*/ 	.word	0x0000e9e0
        /*08d8*/ 	.word	0x00000005
        /*08dc*/ 	.word	0x00000000
        /*08e0*/ 	.short	0x0101
        /*08e2*/ 	.byte	0x3f
	.zero		1


	//   ....[37]....
        /*08e4*/ 	.word	0x0000ecb0
        /*08e8*/ 	.word	0x000000ff
        /*08ec*/ 	.word	0x00000000
        /*08f0*/ 	.short	0x0101
        /*08f2*/ 	.byte	0x07
	.zero		1


	//   ....[38]....
        /*08f4*/ 	.word	0x0000f4c0
        /*08f8*/ 	.word	0x000000ff
        /*08fc*/ 	.word	0x00028830
        /*0900*/ 	.short	0x010a
        /*0902*/ 	.byte	0x07
	.zero		1


	//   ....[39]....
        /*0904*/ 	.word	0x0000f500
        /*0908*/ 	.word	0x000000ff
        /*090c*/ 	.word	0x00028830
        /*0910*/ 	.short	0x010a
        /*0912*/ 	.byte	0x07
	.zero		1


	//   ....[40]....
        /*0914*/ 	.word	0x0000f750
        /*0918*/ 	.word	0x000000ff
        /*091c*/ 	.word	0x00028850
        /*0920*/ 	.short	0x010a
        /*0922*/ 	.byte	0x0a
	.zero		1


	//   ....[41]....
        /*0924*/ 	.word	0x0000f790
        /*0928*/ 	.word	0x000000ff
        /*092c*/ 	.word	0x00028850
        /*0930*/ 	.short	0x010a
        /*0932*/ 	.byte	0x0a
	.zero		1


	//   ....[42]....
        /*0934*/ 	.word	0x00010680
        /*0938*/ 	.word	0x0000002c
        /*093c*/ 	.word	0x00000000
        /*0940*/ 	.short	0x0101
        /*0942*/ 	.byte	0x3f
	.zero		1


	//   ....[43]....
        /*0944*/ 	.word	0x000141d0
        /*0948*/ 	.word	0x000000ff
        /*094c*/ 	.word	0x00000000
        /*0950*/ 	.short	0x0101
        /*0952*/ 	.byte	0x0a
	.zero		1


	//   ....[44]....
        /*0954*/ 	.word	0x000148e0
        /*0958*/ 	.word	0x000000ff
        /*095c*/ 	.word	0x00028850
        /*0960*/ 	.short	0x010a
        /*0962*/ 	.byte	0x05
	.zero		1


	//   ....[45]....
        /*0964*/ 	.word	0x00014920
        /*0968*/ 	.word	0x000000ff
        /*096c*/ 	.word	0x00028850
        /*0970*/ 	.short	0x010a
        /*0972*/ 	.byte	0x05
	.zero		1


	//   ....[46]....
        /*0974*/ 	.word	0x00014f80
        /*0978*/ 	.word	0x000000ff
        /*097c*/ 	.word	0x00000000
        /*0980*/ 	.short	0x0101
        /*0982*/ 	.byte	0x04
	.zero		1


	//   ....[47]....
        /*0984*/ 	.word	0x00016800
        /*0988*/ 	.word	0x00000004
        /*098c*/ 	.word	0x00000000
        /*0990*/ 	.short	0x0101
        /*0992*/ 	.byte	0x3f
	.zero		1


	//   ....[48]....
        /*0994*/ 	.word	0x000198d0
        /*0998*/ 	.word	0x00000003
        /*099c*/ 	.word	0x00028880
        /*09a0*/ 	.short	0x010a
        /*09a2*/ 	.byte	0x3f
	.zero		1


	//   ....[49]....
        /*09a4*/ 	.word	0x00019aa0
        /*09a8*/ 	.word	0x00000003
        /*09ac*/ 	.word	0x00028840
        /*09b0*/ 	.short	0x010a
        /*09b2*/ 	.byte	0x3f
	.zero		1


	//   ....[50]....
        /*09b4*/ 	.word	0x00019dc0
        /*09b8*/ 	.word	0x000000ff
        /*09bc*/ 	.word	0x00028820
        /*09c0*/ 	.short	0x010a
        /*09c2*/ 	.byte	0x28
	.zero		1


	//   ....[51]....
        /*09c4*/ 	.word	0x0001a0b0
        /*09c8*/ 	.word	0x00000004
        /*09cc*/ 	.word	0x00028880
        /*09d0*/ 	.short	0x010a
        /*09d2*/ 	.byte	0x3f
	.zero		1


	//   ....[52]....
        /*09d4*/ 	.word	0x0001a330
        /*09d8*/ 	.word	0x00000004
        /*09dc*/ 	.word	0x00028840
        /*09e0*/ 	.short	0x010a
        /*09e2*/ 	.byte	0x3f
	.zero		1


	//   ....[53]....
        /*09e4*/ 	.word	0x0001a600
        /*09e8*/ 	.word	0x00000014
        /*09ec*/ 	.word	0x00028870
        /*09f0*/ 	.short	0x010a
        /*09f2*/ 	.byte	0x3f
	.zero		1


	//   ....[54]....
        /*09f4*/ 	.word	0x0001a680
        /*09f8*/ 	.word	0x00000014
        /*09fc*/ 	.word	0x00028860
        /*0a00*/ 	.short	0x010a
        /*0a02*/ 	.byte	0x3f
	.zero		1


	//   ....[55]....
        /*0a04*/ 	.word	0x0001adf0
        /*0a08*/ 	.word	0x00000014
        /*0a0c*/ 	.word	0x00028850
        /*0a10*/ 	.short	0x0101
        /*0a12*/ 	.byte	0x3f
	.zero		1


	//   ....[56]....
        /*0a14*/ 	.word	0x0001ae50
        /*0a18*/ 	.word	0x00000014
        /*0a1c*/ 	.word	0x00000000
        /*0a20*/ 	.short	0x0101
        /*0a22*/ 	.byte	0x3f
	.zero		1


	//   ....[57]....
        /*0a24*/ 	.word	0x0001b050
        /*0a28*/ 	.word	0x00000012
        /*0a2c*/ 	.word	0x00028870
        /*0a30*/ 	.short	0x010a
        /*0a32*/ 	.byte	0x3f
	.zero		1


	//   ....[58]....
        /*0a34*/ 	.word	0x0001b0c0
        /*0a38*/ 	.word	0x00000012
        /*0a3c*/ 	.word	0x00028860
        /*0a40*/ 	.short	0x010a
        /*0a42*/ 	.byte	0x3f
	.zero		1


	//   ....[59]....
        /*0a44*/ 	.word	0x0001b710
        /*0a48*/ 	.word	0x00000012
        /*0a4c*/ 	.word	0x00028850
        /*0a50*/ 	.short	0x0101
        /*0a52*/ 	.byte	0x3f
	.zero		1


	//   ....[60]....
        /*0a54*/ 	.word	0x0001b750
        /*0a58*/ 	.word	0x00000000
        /*0a5c*/ 	.word	0x00000000
        /*0a60*/ 	.short	0x0101
        /*0a62*/ 	.byte	0x3f
	.zero		1


	//   ....[61]....
        /*0a64*/ 	.word	0x0001c4f0
        /*0a68*/ 	.word	0x00000000
        /*0a6c*/ 	.word	0x00028820
        /*0a70*/ 	.short	0x010a
        /*0a72*/ 	.byte	0x3f
	.zero		1


	//   ....[62]....
        /*0a74*/ 	.word	0x0001c6b0
        /*0a78*/ 	.word	0x00000006
        /*0a7c*/ 	.word	0x00000000
        /*0a80*/ 	.short	0x010a
        /*0a82*/ 	.byte	0x3f
	.zero		1


	//   ....[63]....
        /*0a84*/ 	.word	0x0001c720
        /*0a88*/ 	.word	0x00000007
        /*0a8c*/ 	.word	0x00000000
        /*0a90*/ 	.short	0x010a
        /*0a92*/ 	.byte	0x3f
	.zero		1


	//   ....[64]....
        /*0a94*/ 	.word	0x0001c780
        /*0a98*/ 	.word	0x00000004
        /*0a9c*/ 	.word	0x00028860
        /*0aa0*/ 	.short	0x010a
        /*0aa2*/ 	.byte	0x3f
	.zero		1


	//   ....[65]....
        /*0aa4*/ 	.word	0x0001c7d0
        /*0aa8*/ 	.word	0x00000003
        /*0aac*/ 	.word	0x00028860
        /*0ab0*/ 	.short	0x010a
        /*0ab2*/ 	.byte	0x3f
	.zero		1


	//   ....[66]....
        /*0ab4*/ 	.word	0x0001c810
        /*0ab8*/ 	.word	0x00000004
        /*0abc*/ 	.word	0x00028880
        /*0ac0*/ 	.short	0x010a
        /*0ac2*/ 	.byte	0x3f
	.zero		1


	//   ....[67]....
        /*0ac4*/ 	.word	0x0001c830
        /*0ac8*/ 	.word	0x00000003
        /*0acc*/ 	.word	0x00028880
        /*0ad0*/ 	.short	0x010a
        /*0ad2*/ 	.byte	0x3f
	.zero		1


	//   ....[68]....
        /*0ad4*/ 	.word	0x0001c8a0
        /*0ad8*/ 	.word	0x00000003
        /*0adc*/ 	.word	0x00028800
        /*0ae0*/ 	.short	0x010a
        /*0ae2*/ 	.byte	0x3f
	.zero		1


	//   ....[69]....
        /*0ae4*/ 	.word	0x0001c8f0
        /*0ae8*/ 	.word	0x00000004
        /*0aec*/ 	.word	0x00028830
        /*0af0*/ 	.short	0x010a
        /*0af2*/ 	.byte	0x3f
	.zero		1


	//   ....[70]....
        /*0af4*/ 	.word	0x0001c950
        /*0af8*/ 	.word	0x00000015
        /*0afc*/ 	.word	0x00028830
        /*0b00*/ 	.short	0x010a
        /*0b02*/ 	.byte	0x3f
	.zero		1


	//   ....[71]....
        /*0b04*/ 	.word	0x0001c9b0
        /*0b08*/ 	.word	0x00000015
        /*0b0c*/ 	.word	0x00028850
        /*0b10*/ 	.short	0x010a
        /*0b12*/ 	.byte	0x3f
	.zero		1


	//   ....[72]....
        /*0b14*/ 	.word	0x0001ca10
        /*0b18*/ 	.word	0x00000009
        /*0b1c*/ 	.word	0x00028830
        /*0b20*/ 	.short	0x010a
        /*0b22*/ 	.byte	0x3f
	.zero		1


	//   ....[73]....
        /*0b24*/ 	.word	0x0001ca70
        /*0b28*/ 	.word	0x00000009
        /*0b2c*/ 	.word	0x00028850
        /*0b30*/ 	.short	0x010a
        /*0b32*/ 	.byte	0x3f
	.zero		1


	//   ....[74]....
        /*0b34*/ 	.word	0x0001cad0
        /*0b38*/ 	.word	0x00000009
        /*0b3c*/ 	.word	0x00028830
        /*0b40*/ 	.short	0x010a
        /*0b42*/ 	.byte	0x3f
	.zero		1


	//   ....[75]....
        /*0b44*/ 	.word	0x0001cb30
        /*0b48*/ 	.word	0x00000009
        /*0b4c*/ 	.word	0x00028850
        /*0b50*/ 	.short	0x010a
        /*0b52*/ 	.byte	0x3f
	.zero		1


	//   ....[76]....
        /*0b54*/ 	.word	0x0001cb90
        /*0b58*/ 	.word	0x00000003
        /*0b5c*/ 	.word	0x00028850
        /*0b60*/ 	.short	0x010a
        /*0b62*/ 	.byte	0x3f
	.zero		1


	//   ....[77]....
        /*0b64*/ 	.word	0x0001cce0
        /*0b68*/ 	.word	0x00000003
        /*0b6c*/ 	.word	0x00028880
        /*0b70*/ 	.short	0x010a
        /*0b72*/ 	.byte	0x3f
	.zero		1


	//   ....[78]....
        /*0b74*/ 	.word	0x0001cd30
        /*0b78*/ 	.word	0x00000003
        /*0b7c*/ 	.word	0x00028840
        /*0b80*/ 	.short	0x010a
        /*0b82*/ 	.byte	0x3f
	.zero		1


	//   ....[79]....
        /*0b84*/ 	.word	0x0001cd90
        /*0b88*/ 	.word	0x00000003
        /*0b8c*/ 	.word	0x00028820
        /*0b90*/ 	.short	0x010a
        /*0b92*/ 	.byte	0x3f
	.zero		1


	//   ....[80]....
        /*0b94*/ 	.word	0x0001cde0
        /*0b98*/ 	.word	0x00000004
        /*0b9c*/ 	.word	0x00028880
        /*0ba0*/ 	.short	0x010a
        /*0ba2*/ 	.byte	0x3f
	.zero		1


	//   ....[81]....
        /*0ba4*/ 	.word	0x0001ce30
        /*0ba8*/ 	.word	0x00000004
        /*0bac*/ 	.word	0x00028840
        /*0bb0*/ 	.short	0x010a
        /*0bb2*/ 	.byte	0x3f
	.zero		1


	//   ....[82]....
        /*0bb4*/ 	.word	0x0001ce80
        /*0bb8*/ 	.word	0x00000014
        /*0bbc*/ 	.word	0x00028870
        /*0bc0*/ 	.short	0x010a
        /*0bc2*/ 	.byte	0x3f
	.zero		1


	//   ....[83]....
        /*0bc4*/ 	.word	0x0001ced0
        /*0bc8*/ 	.word	0x00000014
        /*0bcc*/ 	.word	0x00028860
        /*0bd0*/ 	.short	0x010a
        /*0bd2*/ 	.byte	0x3f
	.zero		1


	//   ....[84]....
        /*0bd4*/ 	.word	0x0001cf20
        /*0bd8*/ 	.word	0x00000012
        /*0bdc*/ 	.word	0x00028870
        /*0be0*/ 	.short	0x010a
        /*0be2*/ 	.byte	0x3f
	.zero		1


	//   ....[85]....
        /*0be4*/ 	.word	0x0001cf70
        /*0be8*/ 	.word	0x00000012
        /*0bec*/ 	.word	0x00028860
        /*0bf0*/ 	.short	0x010a
        /*0bf2*/ 	.byte	0x3f
	.zero		1


	//   ....[86]....
        /*0bf4*/ 	.word	0x0001cfc0
        /*0bf8*/ 	.word	0x00000000
        /*0bfc*/ 	.word	0x00028820
        /*0c00*/ 	.short	0x010a
        /*0c02*/ 	.byte	0x3f
	.zero		1


	//   ....[87]....
        /*0c04*/ 	.word	0x0001d160
        /*0c08*/ 	.word	0x00000006
        /*0c0c*/ 	.word	0x00000000
        /*0c10*/ 	.short	0x010a
        /*0c12*/ 	.byte	0x3f
	.zero		1


	//   ....[88]....
        /*0c14*/ 	.word	0x0001d1b0
        /*0c18*/ 	.word	0x00000007
        /*0c1c*/ 	.word	0x00000000
        /*0c20*/ 	.short	0x010a
        /*0c22*/ 	.byte	0x3f
	.zero		1


	//   ....[89]....
        /*0c24*/ 	.word	0x0001d200
        /*0c28*/ 	.word	0x00000004
        /*0c2c*/ 	.word	0x00028860
        /*0c30*/ 	.short	0x010a
        /*0c32*/ 	.byte	0x3f
	.zero		1


	//   ....[90]....
        /*0c34*/ 	.word	0x0001d250
        /*0c38*/ 	.word	0x00000003
        /*0c3c*/ 	.word	0x00028860
        /*0c40*/ 	.short	0x010a
        /*0c42*/ 	.byte	0x3f
	.zero		1


	//   ....[91]....
        /*0c44*/ 	.word	0x0001d2a0
        /*0c48*/ 	.word	0x00000004
        /*0c4c*/ 	.word	0x00028880
        /*0c50*/ 	.short	0x010a
        /*0c52*/ 	.byte	0x3f
	.zero		1


	//----- nvinfo : EIATTR_NUM_MBARRIERS
	.align		4
.L_1025:
        /*0c54*/ 	.byte	0x03, 0x38
        /*0c56*/ 	.short	0x0016


	//----- nvinfo : EIATTR_EXIT_INSTR_OFFSETS
	.align		4
        /*0c58*/ 	.byte	0x04, 0x1c
        /*0c5a*/ 	.short	(.L_1027 - .L_1026)


	//   ....[0]....
.L_1026:
        /*0c5c*/ 	.word	0x00000aa0


	//   ....[1]....
        /*0c60*/ 	.word	0x000177a0


	//   ....[2]....
        /*0c64*/ 	.word	0x0001c880


	//----- nvinfo : EIATTR_MAX_THREADS
	.align		4
.L_1027:
        /*0c68*/ 	.byte	0x04, 0x05
        /*0c6a*/ 	.short	(.L_1029 - .L_1028)
.L_1028:
        /*0c6c*/ 	.word	0x00000180
        /*0c70*/ 	.word	0x00000001
        /*0c74*/ 	.word	0x00000001


	//----- nvinfo : EIATTR_CRS_STACK_SIZE
	.align		4
.L_1029:
        /*0c78*/ 	.byte	0x04, 0x1e
        /*0c7a*/ 	.short	(.L_1031 - .L_1030)
.L_1030:
        /*0c7c*/ 	.word	0x00000000


	//----- nvinfo : EIATTR_CBANK_PARAM_SIZE
	.align		4
.L_1031:
        /*0c80*/ 	.byte	0x03, 0x19
        /*0c82*/ 	.short	0x0a70


	//----- nvinfo : EIATTR_PARAM_CBANK
	.align		4
        /*0c84*/ 	.byte	0x04, 0x0a
        /*0c86*/ 	.short	(.L_1033 - .L_1032)
	.align		4
.L_1032:
        /*0c88*/ 	.word	index@(.nv.constant0._ZN7cutlass13device_kernelIN5flash11enable_sm90INS1_16FlashAttnFwdSm90INS1_25CollectiveMainloopFwdSm90ILi2EN4cute5tupleIJNS5_1CILi1EEES8_S8_EEENS6_IJNS7_ILi128EEENS7_ILi192EEESA_EEELi128ENS_12float_e4m3_tEfNS_4arch4Sm90ELb0ELb1ELb1ELb1ELb0ELb0ELb0ELb1ELb1ELb0ELb0ELb0EEENS1_21CollectiveEpilogueFwdINS6_IJSA_SA_SB_EEES9_NS_10bfloat16_tESF_Li256ELb1ELb0ELb0ELb1EEENS1_36VarlenDynamicPersistentTileSchedulerILi128ELi192ELi256ELi128ELb0ELb0ELb1ELb1ELb0ELb1EEEEEEEEEvNT_6ParamsE)
        /*0c8c*/ 	.short	0x0210
        /*0c8e*/ 	.short	0x0a70


	//----- nvinfo : EIATTR_SW_WAR
	.align		4
.L_1033:
        /*0c90*/ 	.byte	0x04, 0x36
        /*0c92*/ 	.short	(.L_1035 - .L_1034)
.L_1034:
        /*0c94*/ 	.word	0x00000008
.L_1035:


//--------------------- .nv.info._ZN7cutlass13device_kernelIN5flash11enable_sm90INS1_16FlashAttnFwdSm90INS1_25CollectiveMainloopFwdSm90ILi2EN4cute5tupleIJNS5_1CILi1EEES8_S8_EEENS6_IJNS7_ILi128EEENS7_ILi192EEESA_EEELi128ENS_12float_e4m3_tEfNS_4arch4Sm90ELb0ELb1ELb1ELb1ELb0ELb1ELb0ELb1ELb1ELb0ELb0ELb0EEENS1_21CollectiveEpilogueFwdINS6_IJSA_SA_SB_EEES9_NS_10bfloat16_tESF_Li256ELb1ELb0ELb0ELb1EEENS1_36VarlenDynamicPersistentTileSchedulerILi128ELi192ELi256ELi128ELb0ELb0ELb1ELb1ELb0ELb1EEEEEEEEEvNT_6ParamsE --------------------------
	.section	.nv.info._ZN7cutlass13device_kernelIN5flash11enable_sm90INS1_16FlashAttnFwdSm90INS1_25CollectiveMainloopFwdSm90ILi2EN4cute5tupleIJNS5_1CILi1EEES8_S8_EEENS6_IJNS7_ILi128EEENS7_ILi192EEESA_EEELi128ENS_12float_e4m3_tEfNS_4arch4Sm90ELb0ELb1ELb1ELb1ELb0ELb1ELb0ELb1ELb1ELb0ELb0ELb0EEENS1_21CollectiveEpilogueFwdINS6_IJSA_SA_SB_EEES9_NS_10bfloat16_tESF_Li256ELb1ELb0ELb0ELb1EEENS1_36VarlenDynamicPersistentTileSchedulerILi128ELi192ELi256ELi128ELb0ELb0ELb1ELb1ELb0ELb1EEEEEEEEEvNT_6ParamsE,"",@"SHT_CUDA_INFO"
	.sectionflags	@""
	.align	4


	//----- nvinfo : EIATTR_CUDA_API_VERSION
	.align		4
        /*0000*/ 	.byte	0x04, 0x37
        /*0002*/ 	.short	(.L_1037 - .L_1036)
.L_1036:
        /*0004*/ 	.word	0x00000082


	//----- nvinfo : EIATTR_KPARAM_INFO
	.align		4
.L_1037:
        /*0008*/ 	.byte	0x04, 0x17
        /*000a*/ 	.short	(.L_1039 - .L_1038)
.L_1038:
        /*000c*/ 	.word	0x00000000
        /*0010*/ 	.short	0x0000
        /*0012*/ 	.short	0x0070
        /*0014*/ 	.byte	0x00, 0xf0, 0x01, 0x28


	//----- nvinfo : EIATTR_SPARSE_MMA_MASK
	.align		4
.L_1039:
        /*0018*/ 	.byte	0x03, 0x50
        /*001a*/ 	.short	0x0000


	//----- nvinfo : EIATTR_MAXREG_COUNT
	.align		4
        /*001c*/ 	.byte	0x03, 0x1b
        /*001e*/ 	.short	0x00a8


	//----- nvinfo : EIATTR_NUM_BARRIERS
	.align		4
        /*0020*/ 	.byte	0x02, 0x4c
        /*0022*/ 	.byte	0x10
	.zero		1


	//----- nvinfo : EIATTR_EXTERNS
	.align		4
        /*0024*/ 	.byte	0x04, 0x0f
        /*0026*/ 	.short	(.L_1041 - .L_1040)


	//   ....[0]....
	.align		4
.L_1040:
        /*0028*/ 	.word	index@(__assertfail)


	//----- nvinfo : EIATTR_ANNOTATIONS
	.align		4
.L_1041:
        /*002c*/ 	.byte	0x04, 0x55
        /*002e*/ 	.short	(.L_1043 - .L_1042)


	//   ....[0]....
.L_1042:
        /* <DEDUP_REMOVED lines=63> */


	//----- nvinfo : EIATTR_MERCURY_ISA_VERSION
	.align		4
.L_1043:
        /*0410*/ 	.byte	0x03, 0x5f
        /*0412*/ 	.short	0x0101


	//----- nvinfo : EIATTR_UNUSED_LOAD_BYTE_OFFSET
	.align		4
        /*0414*/ 	.byte	0x04, 0x44
        /*0416*/ 	.short	(.L_1045 - .L_1044)


	//   ....[0]....
.L_1044:
        /*0418*/ 	.word	0x00000b20
        /*041c*/ 	.word	0x0000fff0


	//   ....[1]....
        /*0420*/ 	.word	0x000239f0
        /*0424*/ 	.word	0x0000fff0


	//----- nvinfo : EIATTR_INT_WARP_WIDE_INSTR_OFFSETS
	.align		4
.L_1045:
        /*0428*/ 	.byte	0x04, 0x31
        /*042a*/ 	.short	(.L_1047 - .L_1046)


	//   ....[0]....
.L_1046:
        /*042c*/ 	.word	0x000001c0


	//   ....[1]....
        /*0430*/ 	.word	0x00000200


	//   ....[2]....
        /*0434*/ 	.word	0x00000270


	//   ....[3]....
        /*0438*/ 	.word	0x000289e0


	//   ....[4]....
        /*043c*/ 	.word	0x00028a70


	//   ....[5]....
        /*0440*/ 	.word	0x00029180


	//   ....[6]....
        /*0444*/ 	.word	0x000291b0


	//   ....[7]....
        /*0448*/ 	.word	0x0002aee0


	//   ....[8]....
        /*044c*/ 	.word	0x0002af70


	//----- nvinfo : EIATTR_COOP_GROUP_MASK_REGIDS
	.align		4
.L_1047:
        /*0450*/ 	.byte	0x04, 0x29
        /*0452*/ 	.short	(.L_1049 - .L_1048)


	//   ....[0]....
.L_1048:
        /*0454*/ 	.word	0xffffffff


	//   ....[1]....
        /*0458*/ 	.word	0xffffffff


	//   ....[2]....
        /*045c*/ 	.word	0xffffffff


	//   ....[3]....
        /*0460*/ 	.word	0xffffffff


	//   ....[4]....
        /*0464*/ 	.word	0xffffffff


	//   ....[5]....
        /*0468*/ 	.word	0xffffffff


	//   ....[6]....
        /*046c*/ 	.word	0xffffffff


	//   ....[7]....
        /*0470*/ 	.word	0xffffffff


	//   ....[8]....
        /*0474*/ 	.word	0xffffffff


	//   ....[9]....
        /*0478*/ 	.word	0xffffffff


	//   ....[10]....
        /*047c*/ 	.word	0xffffffff


	//   ....[11]....
        /*0480*/ 	.word	0xffffffff


	//   ....[12]....
        /*0484*/ 	.word	0xffffffff


	//   ....[13]....
        /*0488*/ 	.word	0xffffffff


	//   ....[14]....
        /*048c*/ 	.word	0xffffffff


	//   ....[15]....
        /*0490*/ 	.word	0xffffffff


	//   ....[16]....
        /*0494*/ 	.word	0xffffffff


	//   ....[17]....
        /*0498*/ 	.word	0xffffffff


	//   ....[18]....
        /*049c*/ 	.word	0xffffffff


	//   ....[19]....
        /*04a0*/ 	.word	0xffffffff


	//   ....[20]....
        /*04a4*/ 	.word	0xffffffff


	//   ....[21]....
        /*04a8*/ 	.word	0xffffffff


	//   ....[22]....
        /*04ac*/ 	.word	0xffffffff


	//   ....[23]....
        /*04b0*/ 	.word	0xffffffff


	//   ....[24]....
        /*04b4*/ 	.word	0xffffffff


	//   ....[25]....
        /*04b8*/ 	.word	0xffffffff


	//   ....[26]....
        /*04bc*/ 	.word	0xffffffff


	//   ....[27]....
        /*04c0*/ 	.word	0xffffffff


	//   ....[28]....
        /*04c4*/ 	.word	0xffffffff


	//   ....[29]....
        /*04c8*/ 	.word	0xffffffff


	//   ....[30]....
        /*04cc*/ 	.word	0xffffffff


	//   ....[31]....
        /*04d0*/ 	.word	0xffffffff


	//   ....[32]....
        /*04d4*/ 	.word	0xffffffff


	//   ....[33]....
        /*04d8*/ 	.word	0xffffffff


	//   ....[34]....
        /*04dc*/ 	.word	0xffffffff


	//   ....[35]....
        /*04e0*/ 	.word	0xffffffff


	//   ....[36]....
        /*04e4*/ 	.word	0xffffffff


	//   ....[37]....
        /*04e8*/ 	.word	0xffffffff


	//   ....[38]....
        /*04ec*/ 	.word	0xffffffff


	//   ....[39]....
        /*04f0*/ 	.word	0xffffffff


	//   ....[40]....
        /*04f4*/ 	.word	0xffffffff


	//   ....[41]....
        /*04f8*/ 	.word	0xffffffff


	//   ....[42]....
        /*04fc*/ 	.word	0xffffffff


	//   ....[43]....
        /*0500*/ 	.word	0xffffffff


	//   ....[44]....
        /*0504*/ 	.word	0xffffffff


	//   ....[45]....
        /*0508*/ 	.word	0xffffffff


	//   ....[46]....
        /*050c*/ 	.word	0xffffffff


	//   ....[47]....
        /*0510*/ 	.word	0xffffffff


	//   ....[48]....
        /*0514*/ 	.word	0xffffffff


	//   ....[49]....
        /*0518*/ 	.word	0xffffffff


	//   ....[50]....
        /*051c*/ 	.word	0xffffffff


	//   ....[51]....
        /*0520*/ 	.word	0xffffffff


	//   ....[52]....
        /*0524*/ 	.word	0xffffffff


	//   ....[53]....
        /*0528*/ 	.word	0xffffffff


	//   ....[54]....
        /*052c*/ 	.word	0xffffffff


	//   ....[55]....
        /*0530*/ 	.word	0xffffffff


	//   ....[56]....
        /*0534*/ 	.word	0xffffffff


	//   ....[57]....
        /*0538*/ 	.word	0xffffffff


	//   ....[58]....
        /*053c*/ 	.word	0xffffffff


	//   ....[59]....
        /*0540*/ 	.word	0xffffffff


	//   ....[60]....
        /*0544*/ 	.word	0xffffffff


	//   ....[61]....
        /*0548*/ 	.word	0xffffffff


	//   ....[62]....
        /*054c*/ 	.word	0xffffffff


	//   ....[63]....
        /*0550*/ 	.word	0xffffffff


	//   ....[64]....
        /*0554*/ 	.word	0xffffffff


	//   ....[65]....
        /*0558*/ 	.word	0xffffffff


	//   ....[66]....
        /*055c*/ 	.word	0xffffffff


	//   ....[67]....
        /*0560*/ 	.word	0xffffffff


	//   ....[68]....
        /*0564*/ 	.word	0xffffffff


	//   ....[69]....
        /*0568*/ 	.word	0xffffffff


	//   ....[70]....
        /*056c*/ 	.word	0xffffffff


	//   ....[71]....
        /*0570*/ 	.word	0xffffffff


	//   ....[72]....
        /*0574*/ 	.word	0xffffffff


	//   ....[73]....
        /*0578*/ 	.word	0xffffffff


	//   ....[74]....
        /*057c*/ 	.word	0xffffffff


	//   ....[75]....
        /*0580*/ 	.word	0xffffffff


	//   ....[76]....
        /*0584*/ 	.word	0xffffffff


	//   ....[77]....
        /*0588*/ 	.word	0xffffffff


	//   ....[78]....
        /*058c*/ 	.word	0xffffffff


	//   ....[79]....
        /*0590*/ 	.word	0xffffffff


	//   ....[80]....
        /*0594*/ 	.word	0xffffffff


	//   ....[81]....
        /*0598*/ 	.word	0xffffffff


	//   ....[82]....
        /*059c*/ 	.word	0xffffffff


	//   ....[83]....
        /*05a0*/ 	.word	0xffffffff


	//   ....[84]....
        /*05a4*/ 	.word	0xffffffff


	//   ....[85]....
        /*05a8*/ 	.word	0xffffffff


	//   ....[86]....
        /*05ac*/ 	.word	0xffffffff


	//   ....[87]....
        /*05b0*/ 	.word	0xffffffff


	//   ....[88]....
        /*05b4*/ 	.word	0xffffffff


	//   ....[89]....
        /*05b8*/ 	.word	0xffffffff


	//   ....[90]....
        /*05bc*/ 	.word	0xffffffff


	//   ....[91]....
        /*05c0*/ 	.word	0xffffffff


	//   ....[92]....
        /*05c4*/ 	.word	0xffffffff


	//   ....[93]....
        /*05c8*/ 	.word	0xffffffff


	//   ....[94]....
        /*05cc*/ 	.word	0xffffffff


	//   ....[95]....
        /*05d0*/ 	.word	0xffffffff


	//   ....[96]....
        /*05d4*/ 	.word	0x0500000f


	//   ....[97]....
        /*05d8*/ 	.word	0x0500000f


	//   ....[98]....
        /*05dc*/ 	.word	0x0500000f


	//   ....[99]....
        /*05e0*/ 	.word	0x0500000f


	//   ....[100]....
        /*05e4*/ 	.word	0x0500000f


	//   ....[101]....
        /*05e8*/ 	.word	0x0500000f


	//   ....[102]....
        /*05ec*/ 	.word	0x0500000f


	//   ....[103]....
        /*05f0*/ 	.word	0x0500000f


	//   ....[104]....
        /*05f4*/ 	.word	0x0500000f


	//   ....[105]....
        /*05f8*/ 	.word	0x0500000f


	//   ....[106]....
        /*05fc*/ 	.word	0x0500000f


	//   ....[107]....
        /*0600*/ 	.word	0x0500000f


	//   ....[108]....
        /*0604*/ 	.word	0x0500000f


	//   ....[109]....
        /*0608*/ 	.word	0x0500000f


	//   ....[110]....
        /*060c*/ 	.word	0x0500000f


	//   ....[111]....
        /*0610*/ 	.word	0x0500000f


	//   ....[112]....
        /*0614*/ 	.word	0x0500000f


	//   ....[113]....
        /*0618*/ 	.word	0x0500000f


	//   ....[114]....
        /*061c*/ 	.word	0x0500000f


	//   ....[115]....
        /*0620*/ 	.word	0x0500000f


	//   ....[116]....
        /*0624*/ 	.word	0x0500000f


	//   ....[117]....
        /*0628*/ 	.word	0x0500000f


	//   ....[118]....
        /*062c*/ 	.word	0x0500000f


	//   ....[119]....
        /*0630*/ 	.word	0x0500000f


	//   ....[120]....
        /*0634*/ 	.word	0x0500000f


	//   ....[121]....
        /*0638*/ 	.word	0x0500000f


	//   ....[122]....
        /*063c*/ 	.word	0x0500000f


	//   ....[123]....
        /*0640*/ 	.word	0x0500000f


	//   ....[124]....
        /*0644*/ 	.word	0x0500000f


	//   ....[125]....
        /*0648*/ 	.word	0x0500000f


	//   ....[126]....
        /*064c*/ 	.word	0x0500000f


	//   ....[127]....
        /*0650*/ 	.word	0x0500000f


	//   ....[128]....
        /*0654*/ 	.word	0x0500000f


	//   ....[129]....
        /*0658*/ 	.word	0x0500000f


	//   ....[130]....
        /*065c*/ 	.word	0x0500000f


	//   ....[131]....
        /*0660*/ 	.word	0x0500000f


	//   ....[132]....
        /*0664*/ 	.word	0x0500000f


	//   ....[133]....
        /*0668*/ 	.word	0x0500000f


	//   ....[134]....
        /*066c*/ 	.word	0x0500000f


	//   ....[135]....
        /*0670*/ 	.word	0x0500000f


	//   ....[136]....
        /*0674*/ 	.word	0x0500000f


	//   ....[137]....
        /*0678*/ 	.word	0x0500000f


	//   ....[138]....
        /*067c*/ 	.word	0x0500000f


	//   ....[139]....
        /*0680*/ 	.word	0x0500000f


	//   ....[140]....
        /*0684*/ 	.word	0x0500000f


	//   ....[141]....
        /*0688*/ 	.word	0x0500000f


	//   ....[142]....
        /*068c*/ 	.word	0x0500000f


	//   ....[143]....
        /*0690*/ 	.word	0x0500000f


	//   ....[144]....
        /*0694*/ 	.word	0x0500000f


	//   ....[145]....
        /*0698*/ 	.word	0x0500000f


	//   ....[146]....
        /*069c*/ 	.word	0x0500000f


	//   ....[147]....
        /*06a0*/ 	.word	0x0500000f


	//   ....[148]....
        /*06a4*/ 	.word	0x0500000f


	//   ....[149]....
        /*06a8*/ 	.word	0x0500000f


	//   ....[150]....
        /*06ac*/ 	.word	0x0500000f


	//   ....[151]....
        /*06b0*/ 	.word	0x0500000f


	//   ....[152]....
        /*06b4*/ 	.word	0x0500000f


	//   ....[153]....
        /*06b8*/ 	.word	0x0500000f


	//   ....[154]....
        /*06bc*/ 	.word	0x0500000f


	//   ....[155]....
        /*06c0*/ 	.word	0x0500000f


	//   ....[156]....
        /*06c4*/ 	.word	0x0500000f


	//   ....[157]....
        /*06c8*/ 	.word	0x0500000f


	//   ....[158]....
        /*06cc*/ 	.word	0x0500000f


	//   ....[159]....
        /*06d0*/ 	.word	0x0500000f


	//   ....[160]....
        /*06d4*/ 	.word	0x0500000f


	//   ....[161]....
        /*06d8*/ 	.word	0x0500000f


	//   ....[162]....
        /*06dc*/ 	.word	0x0500000f


	//   ....[163]....
        /*06e0*/ 	.word	0x0500000f


	//   ....[164]....
        /*06e4*/ 	.word	0x0500000f


	//----- nvinfo : EIATTR_COOP_GROUP_INSTR_OFFSETS
	.align		4
.L_1049:
        /*06e8*/ 	.byte	0x04, 0x28
        /*06ea*/ 	.short	(.L_1051 - .L_1050)


	//   ....[0]....
.L_1050:
        /*06ec*/ 	.word	0x00000070


	//   ....[1]....
        /*06f0*/ 	.word	0x000001d0


	//   ....[2]....
        /*06f4*/ 	.word	0x00000220


	//   ....[3]....
        /*06f8*/ 	.word	0x00000450


	//   ....[4]....
        /*06fc*/ 	.word	0x000005b0


	//   ....[5]....
        /*0700*/ 	.word	0x000006d0


	//   ....[6]....
        /*0704*/ 	.word	0x00000830


	//   ....[7]....
        /*0708*/ 	.word	0x0000a2a0


	//   ....[8]....
        /*070c*/ 	.word	0x000124e0


	//   ....[9]....
        /*0710*/ 	.word	0x000125e0


	//   ....[10]....
        /*0714*/ 	.word	0x00013350


	//   ....[11]....
        /*0718*/ 	.word	0x000133d0


	//   ....[12]....
        /*071c*/ 	.word	0x00017920


	//   ....[13]....
        /*0720*/ 	.word	0x00017a30


	//   ....[14]....
        /*0724*/ 	.word	0x00018810


	//   ....[15]....
        /*0728*/ 	.word	0x000188c0


	//   ....[16]....
        /*072c*/ 	.word	0x0001ba40


	//   ....[17]....
        /*0730*/ 	.word	0x0001ba70


	//   ....[18]....
        /*0734*/ 	.word	0x0001bac0


	//   ....[19]....
        /*0738*/ 	.word	0x0001bae0


	//   ....[20]....
        /*073c*/ 	.word	0x000207a0


	//   ....[21]....
        /*0740*/ 	.word	0x000208b0


	//   ....[22]....
        /*0744*/ 	.word	0x000216d0


	//   ....[23]....
        /*0748*/ 	.word	0x00021740


	//   ....[24]....
        /*074c*/ 	.word	0x00023190


	//   ....[25]....
        /*0750*/ 	.word	0x000231a0


	//   ....[26]....
        /*0754*/ 	.word	0x00023220


	//   ....[27]....
        /*0758*/ 	.word	0x00023230


	//   ....[28]....
        /*075c*/ 	.word	0x000240b0


	//   ....[29]....
        /*0760*/ 	.word	0x000240e0


	//   ....[30]....
        /*0764*/ 	.word	0x00024110


	//   ....[31]....
        /*0768*/ 	.word	0x00024140


	//   ....[32]....
        /*076c*/ 	.word	0x00024170


	//   ....[33]....
        /*0770*/ 	.word	0x000241a0


	//   ....[34]....
        /*0774*/ 	.word	0x000241d0


	//   ....[35]....
        /*0778*/ 	.word	0x00024200


	//   ....[36]....
        /*077c*/ 	.word	0x00024230


	//   ....[37]....
        /*0780*/ 	.word	0x00024260


	//   ....[38]....
        /*0784*/ 	.word	0x00024290


	//   ....[39]....
        /*0788*/ 	.word	0x000242c0


	//   ....[40]....
        /*078c*/ 	.word	0x000242f0


	//   ....[41]....
        /*0790*/ 	.word	0x00024320


	//   ....[42]....
        /*0794*/ 	.word	0x00024350


	//   ....[43]....
        /*0798*/ 	.word	0x00024380


	//   ....[44]....
        /*079c*/ 	.word	0x000243b0


	//   ....[45]....
        /*07a0*/ 	.word	0x000243e0


	//   ....[46]....
        /*07a4*/ 	.word	0x00024420


	//   ....[47]....
        /*07a8*/ 	.word	0x00024450


	//   ....[48]....
        /*07ac*/ 	.word	0x00024480


	//   ....[49]....
        /*07b0*/ 	.word	0x000244b0


	//   ....[50]....
        /*07b4*/ 	.word	0x000244e0


	//   ....[51]....
        /*07b8*/ 	.word	0x00024500


	//   ....[52]....
        /*07bc*/ 	.word	0x00024530


	//   ....[53]....
        /*07c0*/ 	.word	0x00024540


	//   ....[54]....
        /*07c4*/ 	.word	0x00024550


	//   ....[55]....
        /*07c8*/ 	.word	0x00024560


	//   ....[56]....
        /*07cc*/ 	.word	0x00024570


	//   ....[57]....
        /*07d0*/ 	.word	0x00024580


	//   ....[58]....
        /*07d4*/ 	.word	0x00024590


	//   ....[59]....
        /*07d8*/ 	.word	0x000245c0


	//   ....[60]....
        /*07dc*/ 	.word	0x00025ff0


	//   ....[61]....
        /*07e0*/ 	.word	0x000261c0


	//   ....[62]....
        /*07e4*/ 	.word	0x000261f0


	//   ....[63]....
        /*07e8*/ 	.word	0x00026220


	//   ....[64]....
        /*07ec*/ 	.word	0x00026250


	//   ....[65]....
        /*07f0*/ 	.word	0x00026280


	//   ....[66]....
        /*07f4*/ 	.word	0x000262c0


	//   ....[67]....
        /*07f8*/ 	.word	0x00026440


	//   ....[68]....
        /*07fc*/ 	.word	0x00026470


	//   ....[69]....
        /*0800*/ 	.word	0x000264a0


	//   ....[70]....
        /*0804*/ 	.word	0x000264d0


	//   ....[71]....
        /*0808*/ 	.word	0x00026500


	//   ....[72]....
        /*080c*/ 	.word	0x00026530


	//   ....[73]....
        /*0810*/ 	.word	0x000265d0


	//   ....[74]....
        /*0814*/ 	.word	0x00026610


	//   ....[75]....
        /*0818*/ 	.word	0x000266d0


	//   ....[76]....
        /*081c*/ 	.word	0x000278c0


	//   ....[77]....
        /*0820*/ 	.word	0x00029350


	//   ....[78]....
        /*0824*/ 	.word	0x0002bce0


	//   ....[79]....
        /*0828*/ 	.word	0x0002bd40


	//   ....[80]....
        /*082c*/ 	.word	0x0002bd70


	//   ....[81]....
        /*0830*/ 	.word	0x0002bd80


	//   ....[82]....
        /*0834*/ 	.word	0x0002bdb0


	//   ....[83]....
        /*0838*/ 	.word	0x0002bde0


	//   ....[84]....
        /*083c*/ 	.word	0x0002be10


	//   ....[85]....
        /*0840*/ 	.word	0x0002be40


	//   ....[86]....
        /*0844*/ 	.word	0x0002bfe0


	//   ....[87]....
        /*0848*/ 	.word	0x0002c010


	//   ....[88]....
        /*084c*/ 	.word	0x0002c040


	//   ....[89]....
        /*0850*/ 	.word	0x0002c070


	//   ....[90]....
        /*0854*/ 	.word	0x0002c0a0


	//   ....[91]....
        /*0858*/ 	.word	0x0002c0d0


	//   ....[92]....
        /*085c*/ 	.word	0x0002c190


	//   ....[93]....
        /*0860*/ 	.word	0x0002c1b0


	//   ....[94]....
        /*0864*/ 	.word	0x0002c220


	//   ....[95]....
        /*0868*/ 	.word	0x0002c9c0


	//   ....[96]....
        /*086c*/ 	.word	0x0002ce70


	//   ....[97]....
        /*0870*/ 	.word	0x0002cf20


	//   ....[98]....
        /*0874*/ 	.word	0x0002cfc0


	//   ....[99]....
        /*0878*/ 	.word	0x0002d060


	//   ....[100]....
        /*087c*/ 	.word	0x0002d100


	//   ....[101]....
        /*0880*/ 	.word	0x0002d1a0


	//   ....[102]....
        /*0884*/ 	.word	0x0002d240


	//   ....[103]....
        /*0888*/ 	.word	0x0002d2e0


	//   ....[104]....
        /*088c*/ 	.word	0x0002d380


	//   ....[105]....
        /*0890*/ 	.word	0x0002d470


	//   ....[106]....
        /*0894*/ 	.word	0x0002d510


	//   ....[107]....
        /*0898*/ 	.word	0x0002d5b0


	//   ....[108]....
        /*089c*/ 	.word	0x0002d650


	//   ....[109]....
        /*08a0*/ 	.word	0x0002d6f0


	//   ....[110]....
        /*08a4*/ 	.word	0x0002d790


	//   ....[111]....
        /*08a8*/ 	.word	0x0002d830


	//   ....[112]....
        /*08ac*/ 	.word	0x0002d8d0


	//   ....[113]....
        /*08b0*/ 	.word	0x0002dc60


	//   ....[114]....
        /*08b4*/ 	.word	0x0002dd90


	//   ....[115]....
        /*08b8*/ 	.word	0x0002dec0


	//   ....[116]....
        /*08bc*/ 	.word	0x0002df40


	//   ....[117]....
        /*08c0*/ 	.word	0x0002dfa0


	//   ....[118]....
        /*08c4*/ 	.word	0x0002e020


	//   ....[119]....
        /*08c8*/ 	.word	0x0002e080


	//   ....[120]....
        /*08cc*/ 	.word	0x0002e100


	//   ....[121]....
        /*08d0*/ 	.word	0x0002e160


	//   ....[122]....
        /*08d4*/ 	.word	0x0002e1e0


	//   ....[123]....
        /*08d8*/ 	.word	0x0002e240


	//   ....[124]....
        /*08dc*/ 	.word	0x0002e2c0


	//   ....[125]....
        /*08e0*/ 	.word	0x0002e320


	//   ....[126]....
        /*08e4*/ 	.word	0x0002e3a0


	//   ....[127]....
        /*08e8*/ 	.word	0x0002e400


	//   ....[128]....
        /*08ec*/ 	.word	0x0002e490


	//   ....[129]....
        /*08f0*/ 	.word	0x0002e4f0


	//   ....[130]....
        /*08f4*/ 	.word	0x0002e570


	//   ....[131]....
        /*08f8*/ 	.word	0x0002e5d0


	//   ....[132]....
        /*08fc*/ 	.word	0x0002e650


	//   ....[133]....
        /*0900*/ 	.word	0x0002e6b0


	//   ....[134]....
        /*0904*/ 	.word	0x0002e720


	//   ....[135]....
        /*0908*/ 	.word	0x0002e780


	//   ....[136]....
        /*090c*/ 	.word	0x0002e800


	//   ....[137]....
        /*0910*/ 	.word	0x0002e860


	//   ....[138]....
        /*0914*/ 	.word	0x0002e8e0


	//   ....[139]....
        /*0918*/ 	.word	0x0002e940


	//   ....[140]....
        /*091c*/ 	.word	0x0002e9c0


	//   ....[141]....
        /*0920*/ 	.word	0x0002ea20


	//   ....[142]....
        /*0924*/ 	.word	0x0002eaa0


	//   ....[143]....
        /*0928*/ 	.word	0x0002eb00


	//   ....[144]....
        /*092c*/ 	.word	0x0002eb80


	//   ....[145]....
        /*0930*/ 	.word	0x0002ec50


	//   ....[146]....
        /*0934*/ 	.word	0x0002ef30


	//   ....[147]....
        /*0938*/ 	.word	0x0002f360


	//   ....[148]....
        /*093c*/ 	.word	0x0002f400


	//   ....[149]....
        /*0940*/ 	.word	0x0002f530


	//   ....[150]....
        /*0944*/ 	.word	0x0002f5a0


	//   ....[151]....
        /*0948*/ 	.word	0x0002f610


	//   ....[152]....
        /*094c*/ 	.word	0x0002f680


	//   ....[153]....
        /*0950*/ 	.word	0x0002f6f0


	//   ....[154]....
        /*0954*/ 	.word	0x0002f770


	//   ....[155]....
        /*0958*/ 	.word	0x0002f800


	//   ....[156]....
        /*095c*/ 	.word	0x0002f8a0


	//   ....[157]....
        /*0960*/ 	.word	0x0002f910


	//   ....[158]....
        /*0964*/ 	.word	0x0002f980


	//   ....[159]....
        /*0968*/ 	.word	0x0002f9f0


	//   ....[160]....
        /*096c*/ 	.word	0x0002fa70


	//   ....[161]....
        /*0970*/ 	.word	0x0002fae0


	//   ....[162]....
        /*0974*/ 	.word	0x0002fb80


	//   ....[163]....
        /*0978*/ 	.word	0x0002fc10


	//   ....[164]....
        /*097c*/ 	.word	0x0002fd40


	//----- nvinfo : EIATTR_REG_RECONFIG
	.align		4
.L_1051:
        /*0980*/ 	.byte	0x01, 0x54
	.zero		2


	//----- nvinfo : EIATTR_SYSCALL_OFFSETS
	.align		4
        /*0984*/ 	.byte	0x04, 0x46
        /*0986*/ 	.short	(.L_1053 - .L_1052)


	//   ....[0]....
.L_1052:
        /*0988*/ 	.word	0x000018e0


	//   ....[1]....
        /*098c*/ 	.word	0x00001a30


	//   ....[2]....
        /*0990*/ 	.word	0x0000a440


	//   ....[3]....
        /*0994*/ 	.word	0x0000abb0


	//   ....[4]....
        /*0998*/ 	.word	0x00028c10


	//   ....[5]....
        /*099c*/ 	.word	0x00028d60


	//   ....[6]....
        /*09a0*/ 	.word	0x00028ea0


	//   ....[7]....
        /*09a4*/ 	.word	0x00028fc0


	//----- nvinfo : EIATTR_MBARRIER_INSTR_OFFSETS
	.align		4
.L_1053:
        /*09a8*/ 	.byte	0x04, 0x39
        /*09aa*/ 	.short	(.L_1055 - .L_1054)


	//   ....[0]....
.L_1054:
        /*09ac*/ 	.word	0x00000300
        /*09b0*/ 	.word	0x000000ff
        /*09b4*/ 	.word	0x00028800
        /*09b8*/ 	.short	0x0100
        /*09ba*/ 	.byte	0x08
	.zero		1


	//   ....[1]....
        /*09bc*/ 	.word	0x00000310
        /*09c0*/ 	.word	0x000000ff
        /*09c4*/ 	.word	0x00028820
        /*09c8*/ 	.short	0x0100
        /*09ca*/ 	.byte	0x08
	.zero		1


	//   ....[2]....
        /*09cc*/ 	.word	0x00000400
        /*09d0*/ 	.word	0x000000ff
        /*09d4*/ 	.word	0x00028830
        /*09d8*/ 	.short	0x0100
        /*09da*/ 	.byte	0x08
	.zero		1


	//   ....[3]....
        /*09dc*/ 	.word	0x00000410
        /*09e0*/ 	.word	0x000000ff
        /*09e4*/ 	.word	0x00028840
        /*09e8*/ 	.short	0x0100
        /*09ea*/ 	.byte	0x08
	.zero		1


	//   ....[4]....
        /*09ec*/ 	.word	0x00000420
        /*09f0*/ 	.word	0x000000ff
        /*09f4*/ 	.word	0x00028838
        /*09f8*/ 	.short	0x0100
        /*09fa*/ 	.byte	0x08
	.zero		1


	//   ....[5]....
        /*09fc*/ 	.word	0x00000430
        /*0a00*/ 	.word	0x000000ff
        /*0a04*/ 	.word	0x00028848
        /*0a08*/ 	.short	0x0100
        /*0a0a*/ 	.byte	0x08
	.zero		1


	//   ....[6]....
        /*0a0c*/ 	.word	0x00000560
        /*0a10*/ 	.word	0x000000ff
        /*0a14*/ 	.word	0x00028850
        /*0a18*/ 	.short	0x0100
        /*0a1a*/ 	.byte	0x08
	.zero		1


	//   ....[7]....
        /*0a1c*/ 	.word	0x00000570
        /*0a20*/ 	.word	0x000000ff
        /*0a24*/ 	.word	0x00028860
        /*0a28*/ 	.short	0x0100
        /*0a2a*/ 	.byte	0x08
	.zero		1


	//   ....[8]....
        /*0a2c*/ 	.word	0x00000580
        /*0a30*/ 	.word	0x000000ff
        /*0a34*/ 	.word	0x00028858
        /*0a38*/ 	.short	0x0100
        /*0a3a*/ 	.byte	0x08
	.zero		1


	//   ....[9]....
        /*0a3c*/ 	.word	0x00000590
        /*0a40*/ 	.word	0x000000ff
        /*0a44*/ 	.word	0x00028868
        /*0a48*/ 	.short	0x0100
        /*0a4a*/ 	.byte	0x08
	.zero		1


	//   ....[10]....
        /*0a4c*/ 	.word	0x00000680
        /*0a50*/ 	.word	0x000000ff
        /*0a54*/ 	.word	0x00028870
        /*0a58*/ 	.short	0x0100
        /*0a5a*/ 	.byte	0x06
	.zero		1


	//   ....[11]....
        /*0a5c*/ 	.word	0x00000690
        /*0a60*/ 	.word	0x000000ff
        /*0a64*/ 	.word	0x00028880
        /*0a68*/ 	.short	0x0100
        /*0a6a*/ 	.byte	0x06
	.zero		1


	//   ....[12]....
        /*0a6c*/ 	.word	0x000006a0
        /*0a70*/ 	.word	0x000000ff
        /*0a74*/ 	.word	0x00028878
        /*0a78*/ 	.short	0x0100
        /*0a7a*/ 	.byte	0x06
	.zero		1


	//   ....[13]....
        /*0a7c*/ 	.word	0x000006b0
        /*0a80*/ 	.word	0x000000ff
        /*0a84*/ 	.word	0x00028888
        /*0a88*/ 	.short	0x0100
        /*0a8a*/ 	.byte	0x06
	.zero		1


	//   ....[14]....
        /*0a8c*/ 	.word	0x000007e0
        /*0a90*/ 	.word	0x000000ff
        /*0a94*/ 	.word	0x00028890
        /*0a98*/ 	.short	0x0100
        /*0a9a*/ 	.byte	0x08
	.zero		1


	//   ....[15]....
        /*0a9c*/ 	.word	0x000007f0
        /*0aa0*/ 	.word	0x000000ff
        /*0aa4*/ 	.word	0x000288a0
        /*0aa8*/ 	.short	0x0100
        /*0aaa*/ 	.byte	0x08
	.zero		1


	//   ....[16]....
        /*0aac*/ 	.word	0x00000800
        /*0ab0*/ 	.word	0x000000ff
        /*0ab4*/ 	.word	0x00028898
        /*0ab8*/ 	.short	0x0100
        /*0aba*/ 	.byte	0x08
	.zero		1


	//   ....[17]....
        /*0abc*/ 	.word	0x00000810
        /*0ac0*/ 	.word	0x000000ff
        /*0ac4*/ 	.word	0x000288a8
        /*0ac8*/ 	.short	0x0100
        /*0aca*/ 	.byte	0x08
	.zero		1


	//   ....[18]....
        /*0acc*/ 	.word	0x00000940
        /*0ad0*/ 	.word	0x000000ff
        /*0ad4*/ 	.word	0x000288b0
        /*0ad8*/ 	.short	0x0100
        /*0ada*/ 	.byte	0x08
	.zero		1


	//   ....[19]....
        /*0adc*/ 	.word	0x00000950
        /*0ae0*/ 	.word	0x000000ff
        /*0ae4*/ 	.word	0x000288c0
        /*0ae8*/ 	.short	0x0100
        /*0aea*/ 	.byte	0x08
	.zero		1


	//   ....[20]....
        /*0aec*/ 	.word	0x00000960
        /*0af0*/ 	.word	0x000000ff
        /*0af4*/ 	.word	0x000288b8
        /*0af8*/ 	.short	0x0100
        /*0afa*/ 	.byte	0x08
	.zero		1


	//   ....[21]....
        /*0afc*/ 	.word	0x00000970
        /*0b00*/ 	.word	0x000000ff
        /*0b04*/ 	.word	0x000288c8
        /*0b08*/ 	.short	0x0100
        /*0b0a*/ 	.byte	0x08
	.zero		1


	//   ....[22]....
        /*0b0c*/ 	.word	0x00002c30
        /*0b10*/ 	.word	0x00000070
        /*0b14*/ 	.word	0x00028890
        /*0b18*/ 	.short	0x010a
        /*0b1a*/ 	.byte	0x3f
	.zero		1


	//   ....[23]....
        /*0b1c*/ 	.word	0x00005f80
        /*0b20*/ 	.word	0x00000070
        /*0b24*/ 	.word	0x00028890
        /*0b28*/ 	.short	0x010a
        /*0b2a*/ 	.byte	0x3f
	.zero		1


	//   ....[24]....
        /*0b2c*/ 	.word	0x00008fb0
        /*0b30*/ 	.word	0x00000070
        /*0b34*/ 	.word	0x00028890
        /*0b38*/ 	.short	0x010a
        /*0b3a*/ 	.byte	0x3f
	.zero		1


	//   ....[25]....
        /*0b3c*/ 	.word	0x00009500
        /*0b40*/ 	.word	0x00000004
        /*0b44*/ 	.word	0x00000000
        /*0b48*/ 	.short	0x0101
        /*0b4a*/ 	.byte	0x3f
	.zero		1


	//   ....[26]....
        /*0b4c*/ 	.word	0x00009540
        /*0b50*/ 	.word	0x00000070
        /*0b54*/ 	.word	0x000288b0
        /*0b58*/ 	.short	0x010a
        /*0b5a*/ 	.byte	0x3f
	.zero		1


	//   ....[27]....
        /*0b5c*/ 	.word	0x00009b00
        /*0b60*/ 	.word	0x00000070
        /*0b64*/ 	.word	0x00000000
        /*0b68*/ 	.short	0x0101
        /*0b6a*/ 	.byte	0x3f
	.zero		1


	//   ....[28]....
        /*0b6c*/ 	.word	0x0000a770
        /*0b70*/ 	.word	0x00000012
        /*0b74*/ 	.word	0x00028800
        /*0b78*/ 	.short	0x010a
        /*0b7a*/ 	.byte	0x3f
	.zero		1


	//   ....[29]....
        /*0b7c*/ 	.word	0x0000a7c0
        /*0b80*/ 	.word	0x00000012
        /*0b84*/ 	.word	0x00028800
        /*0b88*/ 	.short	0x010a
        /*0b8a*/ 	.byte	0x3f
	.zero		1


	//   ....[30]....
        /*0b8c*/ 	.word	0x0000b400
        /*0b90*/ 	.word	0x00000012
        /*0b94*/ 	.word	0x00028800
        /*0b98*/ 	.short	0x010a
        /*0b9a*/ 	.byte	0x3f
	.zero		1


	//   ....[31]....
        /*0b9c*/ 	.word	0x0000d8c0
        /*0ba0*/ 	.word	0x00000012
        /*0ba4*/ 	.word	0x00028800
        /*0ba8*/ 	.short	0x010a
        /*0baa*/ 	.byte	0x3f
	.zero		1


	//   ....[32]....
        /*0bac*/ 	.word	0x0000f940
        /*0bb0*/ 	.word	0x0000007f
        /*0bb4*/ 	.word	0x00028830
        /*0bb8*/ 	.short	0x010a
        /*0bba*/ 	.byte	0x3f
	.zero		1


	//   ....[33]....
        /*0bbc*/ 	.word	0x0000faa0
        /*0bc0*/ 	.word	0x0000007f
        /*0bc4*/ 	.word	0x00028830
        /*0bc8*/ 	.short	0x010a
        /*0bca*/ 	.byte	0x3f
	.zero		1


	//   ....[34]....
        /*0bcc*/ 	.word	0x000104d0
        /*0bd0*/ 	.word	0x0000007f
        /*0bd4*/ 	.word	0x00000000
        /*0bd8*/ 	.short	0x0101
        /*0bda*/ 	.byte	0x3f
	.zero		1


	//   ....[35]....
        /*0bdc*/ 	.word	0x00014960
        /*0be0*/ 	.word	0x00000015
        /*0be4*/ 	.word	0x00028830
        /*0be8*/ 	.short	0x010a
        /*0bea*/ 	.byte	0x3f
	.zero		1


	//   ....[36]....
        /*0bec*/ 	.word	0x000149b0
        /*0bf0*/ 	.word	0x00000015
        /*0bf4*/ 	.word	0x00028830
        /*0bf8*/ 	.short	0x010a
        /*0bfa*/ 	.byte	0x3f
	.zero		1


	//   ....[37]....
        /*0bfc*/ 	.word	0x00014cc0
        /*0c00*/ 	.word	0x00000015
        /*0c04*/ 	.word	0x00028850
        /*0c08*/ 	.short	0x010a
        /*0c0a*/ 	.byte	0x3f
	.zero		1


	//   ....[38]....
        /*0c0c*/ 	.word	0x00014d00
        /*0c10*/ 	.word	0x00000015
        /*0c14*/ 	.word	0x00028850
        /*0c18*/ 	.short	0x010a
        /*0c1a*/ 	.byte	0x3f
	.zero		1


	//   ....[39]....
        /*0c1c*/ 	.word	0x00015ce0
        /*0c20*/ 	.word	0x00000027
        /*0c24*/ 	.word	0x00000000
        /*0c28*/ 	.short	0x0101
        /*0c2a*/ 	.byte	0x3f
	.zero		1


	//   ....[40]....
        /*0c2c*/ 	.word	0x00019850
        /*0c30*/ 	.word	0x0000000f
        /*0c34*/ 	.word	0x00000000
        /*0c38*/ 	.short	0x0101
        /*0c3a*/ 	.byte	0x3f
	.zero		1


	//   ....[41]....
        /*0c3c*/ 	.word	0x0001a200
        /*0c40*/ 	.word	0x0000000f
        /*0c44*/ 	.word	0x00028830
        /*0c48*/ 	.short	0x010a
        /*0c4a*/ 	.byte	0x3f
	.zero		1


	//   ....[42]....
        /*0c4c*/ 	.word	0x0001a250
        /*0c50*/ 	.word	0x0000000f
        /*0c54*/ 	.word	0x00028830
        /*0c58*/ 	.short	0x010a
        /*0c5a*/ 	.byte	0x3f
	.zero		1


	//   ....[43]....
        /*0c5c*/ 	.word	0x0001a560
        /*0c60*/ 	.word	0x00000014
        /*0c64*/ 	.word	0x00028850
        /*0c68*/ 	.short	0x010a
        /*0c6a*/ 	.byte	0x3f
	.zero		1


	//   ....[44]....
        /*0c6c*/ 	.word	0x0001a5a0
        /*0c70*/ 	.word	0x00000014
        /*0c74*/ 	.word	0x00028850
        /*0c78*/ 	.short	0x010a
        /*0c7a*/ 	.byte	0x3f
	.zero		1


	//   ....[45]....
        /*0c7c*/ 	.word	0x0001ccc0
        /*0c80*/ 	.word	0x00000004
        /*0c84*/ 	.word	0x00000000
        /*0c88*/ 	.short	0x0101
        /*0c8a*/ 	.byte	0x3f
	.zero		1


	//   ....[46]....
        /*0c8c*/ 	.word	0x0001cfc0
        /*0c90*/ 	.word	0x00000015
        /*0c94*/ 	.word	0x00000000
        /*0c98*/ 	.short	0x0101
        /*0c9a*/ 	.byte	0x3f
	.zero		1


	//   ....[47]....
        /*0c9c*/ 	.word	0x0001d7a0
        /*0ca0*/ 	.word	0x0000000f
        /*0ca4*/ 	.word	0x00028830
        /*0ca8*/ 	.short	0x010a
        /*0caa*/ 	.byte	0x3f
	.zero		1


	//   ....[48]....
        /*0cac*/ 	.word	0x0001d7f0
        /*0cb0*/ 	.word	0x0000000f
        /*0cb4*/ 	.word	0x00028830
        /*0cb8*/ 	.short	0x010a
        /*0cba*/ 	.byte	0x3f
	.zero		1


	//   ....[49]....
        /*0cbc*/ 	.word	0x0001db00
        /*0cc0*/ 	.word	0x00000014
        /*0cc4*/ 	.word	0x00028850
        /*0cc8*/ 	.short	0x010a
        /*0cca*/ 	.byte	0x3f
	.zero		1


	//   ....[50]....
        /*0ccc*/ 	.word	0x0001db40
        /*0cd0*/ 	.word	0x00000014
        /*0cd4*/ 	.word	0x00028850
        /*0cd8*/ 	.short	0x010a
        /*0cda*/ 	.byte	0x3f
	.zero		1


	//   ....[51]....
        /*0cdc*/ 	.word	0x0001eab0
        /*0ce0*/ 	.word	0x00000072
        /*0ce4*/ 	.word	0x00000000
        /*0ce8*/ 	.short	0x0101
        /*0cea*/ 	.byte	0x3f
	.zero		1


	//   ....[52]....
        /*0cec*/ 	.word	0x000226a0
        /*0cf0*/ 	.word	0x00000014
        /*0cf4*/ 	.word	0x00000000
        /*0cf8*/ 	.short	0x0101
        /*0cfa*/ 	.byte	0x3f
	.zero		1


	//   ....[53]....
        /*0cfc*/ 	.word	0x00022da0
        /*0d00*/ 	.word	0x0000000b
        /*0d04*/ 	.word	0x00028850
        /*0d08*/ 	.short	0x010a
        /*0d0a*/ 	.byte	0x3f
	.zero		1


	//   ....[54]....
        /*0d0c*/ 	.word	0x00022e20
        /*0d10*/ 	.word	0x0000000b
        /*0d14*/ 	.word	0x00028850
        /*0d18*/ 	.short	0x010a
        /*0d1a*/ 	.byte	0x3f
	.zero		1


	//   ....[55]....
        /*0d1c*/ 	.word	0x00023500
        /*0d20*/ 	.word	0x00000000
        /*0d24*/ 	.word	0x00000000
        /*0d28*/ 	.short	0x0101
        /*0d2a*/ 	.byte	0x3f
	.zero		1


	//   ....[56]....
        /*0d2c*/ 	.word	0x00025040
        /*0d30*/ 	.word	0x00000000
        /*0d34*/ 	.word	0x00000000
        /*0d38*/ 	.short	0x0101
        /*0d3a*/ 	.byte	0x3f
	.zero		1


	//   ....[57]....
        /*0d3c*/ 	.word	0x000279d0
        /*0d40*/ 	.word	0x0000000b
        /*0d44*/ 	.word	0x00028820
        /*0d48*/ 	.short	0x010a
        /*0d4a*/ 	.byte	0x3f
	.zero		1


	//   ....[58]....
        /*0d4c*/ 	.word	0x00027aa0
        /*0d50*/ 	.word	0x00000008
        /*0d54*/ 	.word	0x000288a0
        /*0d58*/ 	.short	0x010a
        /*0d5a*/ 	.byte	0x3f
	.zero		1


	//   ....[59]....
        /*0d5c*/ 	.word	0x00027ce0
        /*0d60*/ 	.word	0x00000008
        /*0d64*/ 	.word	0x000288c0
        /*0d68*/ 	.short	0x010a
        /*0d6a*/ 	.byte	0x3f
	.zero		1


	//   ....[60]....
        /*0d6c*/ 	.word	0x000280c0
        /*0d70*/ 	.word	0x00000006
        /*0d74*/ 	.word	0x000288a0
        /*0d78*/ 	.short	0x010a
        /*0d7a*/ 	.byte	0x3f
	.zero		1


	//   ....[61]....
        /*0d7c*/ 	.word	0x000282e0
        /*0d80*/ 	.word	0x00000006
        /*0d84*/ 	.word	0x000288c0
        /*0d88*/ 	.short	0x010a
        /*0d8a*/ 	.byte	0x3f
	.zero		1


	//   ....[62]....
        /*0d8c*/ 	.word	0x000295f0
        /*0d90*/ 	.word	0x00000005
        /*0d94*/ 	.word	0x00028880
        /*0d98*/ 	.short	0x010a
        /*0d9a*/ 	.byte	0x3f
	.zero		1


	//   ....[63]....
        /*0d9c*/ 	.word	0x000297d0
        /*0da0*/ 	.word	0x00000005
        /*0da4*/ 	.word	0x00028840
        /*0da8*/ 	.short	0x010a
        /*0daa*/ 	.byte	0x3f
	.zero		1


	//   ....[64]....
        /*0dac*/ 	.word	0x00029b60
        /*0db0*/ 	.word	0x00000004
        /*0db4*/ 	.word	0x00028820
        /*0db8*/ 	.short	0x010a
        /*0dba*/ 	.byte	0x3f
	.zero		1


	//   ....[65]....
        /*0dbc*/ 	.word	0x00029eb0
        /*0dc0*/ 	.word	0x00000005
        /*0dc4*/ 	.word	0x00028880
        /*0dc8*/ 	.short	0x010a
        /*0dca*/ 	.byte	0x3f
	.zero		1


	//   ....[66]....
        /*0dcc*/ 	.word	0x0002a120
        /*0dd0*/ 	.word	0x00000005
        /*0dd4*/ 	.word	0x00028840
        /*0dd8*/ 	.short	0x010a
        /*0dda*/ 	.byte	0x3f
	.zero		1


	//   ....[67]....
        /*0ddc*/ 	.word	0x0002a420
        /*0de0*/ 	.word	0x00000015
        /*0de4*/ 	.word	0x00028870
        /*0de8*/ 	.short	0x010a
        /*0dea*/ 	.byte	0x3f
	.zero		1


	//   ....[68]....
        /*0dec*/ 	.word	0x0002a490
        /*0df0*/ 	.word	0x00000015
        /*0df4*/ 	.word	0x00028860
        /*0df8*/ 	.short	0x010a
        /*0dfa*/ 	.byte	0x3f
	.zero		1


	//   ....[69]....
        /*0dfc*/ 	.word	0x0002ae10
        /*0e00*/ 	.word	0x00000015
        /*0e04*/ 	.word	0x00028850
        /*0e08*/ 	.short	0x0101
        /*0e0a*/ 	.byte	0x3f
	.zero		1


	//   ....[70]....
        /*0e0c*/ 	.word	0x0002ae70
        /*0e10*/ 	.word	0x00000015
        /*0e14*/ 	.word	0x00000000
        /*0e18*/ 	.short	0x0101
        /*0e1a*/ 	.byte	0x3f
	.zero		1


	//   ....[71]....
        /*0e1c*/ 	.word	0x0002b0a0
        /*0e20*/ 	.word	0x00000000
        /*0e24*/ 	.word	0x00028870
        /*0e28*/ 	.short	0x010a
        /*0e2a*/ 	.byte	0x3f
	.zero		1


	//   ....[72]....
        /*0e2c*/ 	.word	0x0002b110
        /*0e30*/ 	.word	0x00000000
        /*0e34*/ 	.word	0x00028860
        /*0e38*/ 	.short	0x010a
        /*0e3a*/ 	.byte	0x3f
	.zero		1


	//   ....[73]....
        /*0e3c*/ 	.word	0x0002ba50
        /*0e40*/ 	.word	0x00000000
        /*0e44*/ 	.word	0x00028850
        /*0e48*/ 	.short	0x0101
        /*0e4a*/ 	.byte	0x3f
	.zero		1


	//   ....[74]....
        /*0e4c*/ 	.word	0x0002baa0
        /*0e50*/ 	.word	0x00000002
        /*0e54*/ 	.word	0x00000000
        /*0e58*/ 	.short	0x0101
        /*0e5a*/ 	.byte	0x3f
	.zero		1


	//   ....[75]....
        /*0e5c*/ 	.word	0x0002c940
        /*0e60*/ 	.word	0x00000000
        /*0e64*/ 	.word	0x00028820
        /*0e68*/ 	.short	0x010a
        /*0e6a*/ 	.byte	0x3f
	.zero		1


	//   ....[76]....
        /*0e6c*/ 	.word	0x0002caf0
        /*0e70*/ 	.word	0x00000006
        /*0e74*/ 	.word	0x00000000
        /*0e78*/ 	.short	0x010a
        /*0e7a*/ 	.byte	0x3f
	.zero		1


	//   ....[77]....
        /*0e7c*/ 	.word	0x0002cb60
        /*0e80*/ 	.word	0x00000007
        /*0e84*/ 	.word	0x00000000
        /*0e88*/ 	.short	0x010a
        /*0e8a*/ 	.byte	0x3f
	.zero		1


	//   ....[78]....
        /*0e8c*/ 	.word	0x0002cbc0
        /*0e90*/ 	.word	0x00000004
        /*0e94*/ 	.word	0x00028860
        /*0e98*/ 	.short	0x010a
        /*0e9a*/ 	.byte	0x3f
	.zero		1


	//   ....[79]....
        /*0e9c*/ 	.word	0x0002cc10
        /*0ea0*/ 	.word	0x00000003
        /*0ea4*/ 	.word	0x00028860
        /*0ea8*/ 	.short	0x010a
        /*0eaa*/ 	.byte	0x3f
	.zero		1


	//   ....[80]....
        /*0eac*/ 	.word	0x0002cc50
        /*0eb0*/ 	.word	0x00000004
        /*0eb4*/ 	.word	0x00028880
        /*0eb8*/ 	.short	0x010a
        /*0eba*/ 	.byte	0x3f
	.zero		1


	//   ....[81]....
        /*0ebc*/ 	.word	0x0002cc70
        /*0ec0*/ 	.word	0x00000003
        /*0ec4*/ 	.word	0x00028880
        /*0ec8*/ 	.short	0x010a
        /*0eca*/ 	.byte	0x3f
	.zero		1


	//   ....[82]....
        /*0ecc*/ 	.word	0x0002ccd0
        /*0ed0*/ 	.word	0x00000070
        /*0ed4*/ 	.word	0x00028890
        /*0ed8*/ 	.short	0x010a
        /*0eda*/ 	.byte	0x3f
	.zero		1


	//   ....[83]....
        /*0edc*/ 	.word	0x0002cd20
        /*0ee0*/ 	.word	0x00000070
        /*0ee4*/ 	.word	0x00028890
        /*0ee8*/ 	.short	0x010a
        /*0eea*/ 	.byte	0x3f
	.zero		1


	//   ....[84]....
        /*0eec*/ 	.word	0x0002cd70
        /*0ef0*/ 	.word	0x00000070
        /*0ef4*/ 	.word	0x00028890
        /*0ef8*/ 	.short	0x010a
        /*0efa*/ 	.byte	0x3f
	.zero		1


	//   ....[85]....
        /*0efc*/ 	.word	0x0002cdc0
        /*0f00*/ 	.word	0x00000070
        /*0f04*/ 	.word	0x000288b0
        /*0f08*/ 	.short	0x010a
        /*0f0a*/ 	.byte	0x3f
	.zero		1


	//   ....[86]....
        /*0f0c*/ 	.word	0x0002d3c0
        /*0f10*/ 	.word	0x00000012
        /*0f14*/ 	.word	0x00028800
        /*0f18*/ 	.short	0x010a
        /*0f1a*/ 	.byte	0x3f
	.zero		1


	//   ....[87]....
        /*0f1c*/ 	.word	0x0002d910
        /*0f20*/ 	.word	0x00000012
        /*0f24*/ 	.word	0x00028800
        /*0f28*/ 	.short	0x010a
        /*0f2a*/ 	.byte	0x3f
	.zero		1


	//   ....[88]....
        /*0f2c*/ 	.word	0x0002d960
        /*0f30*/ 	.word	0x0000007f
        /*0f34*/ 	.word	0x00028830
        /*0f38*/ 	.short	0x010a
        /*0f3a*/ 	.byte	0x3f
	.zero		1


	//   ....[89]....
        /*0f3c*/ 	.word	0x0002d9b0
        /*0f40*/ 	.word	0x00000015
        /*0f44*/ 	.word	0x00028830
        /*0f48*/ 	.short	0x010a
        /*0f4a*/ 	.byte	0x3f
	.zero		1


	//   ....[90]....
        /*0f4c*/ 	.word	0x0002da00
        /*0f50*/ 	.word	0x00000015
        /*0f54*/ 	.word	0x00028850
        /*0f58*/ 	.short	0x010a
        /*0f5a*/ 	.byte	0x3f
	.zero		1


	//   ....[91]....
        /*0f5c*/ 	.word	0x0002da50
        /*0f60*/ 	.word	0x0000000f
        /*0f64*/ 	.word	0x00028830
        /*0f68*/ 	.short	0x010a
        /*0f6a*/ 	.byte	0x3f
	.zero		1


	//   ....[92]....
        /*0f6c*/ 	.word	0x0002daa0
        /*0f70*/ 	.word	0x00000014
        /*0f74*/ 	.word	0x00028850
        /*0f78*/ 	.short	0x010a
        /*0f7a*/ 	.byte	0x3f
	.zero		1


	//   ....[93]....
        /*0f7c*/ 	.word	0x0002daf0
        /*0f80*/ 	.word	0x0000000f
        /*0f84*/ 	.word	0x00028830
        /*0f88*/ 	.short	0x010a
        /*0f8a*/ 	.byte	0x3f
	.zero		1


	//   ....[94]....
        /*0f8c*/ 	.word	0x0002db40
        /*0f90*/ 	.word	0x00000014
        /*0f94*/ 	.word	0x00028850
        /*0f98*/ 	.short	0x010a
        /*0f9a*/ 	.byte	0x3f
	.zero		1


	//   ....[95]....
        /*0f9c*/ 	.word	0x0002db90
        /*0fa0*/ 	.word	0x0000000b
        /*0fa4*/ 	.word	0x00028850
        /*0fa8*/ 	.short	0x010a
        /*0faa*/ 	.byte	0x3f
	.zero		1


	//   ....[96]....
        /*0fac*/ 	.word	0x0002ed10
        /*0fb0*/ 	.word	0x0000000b
        /*0fb4*/ 	.word	0x00028820
        /*0fb8*/ 	.short	0x010a
        /*0fba*/ 	.byte	0x3f
	.zero		1


	//   ....[97]....
        /*0fbc*/ 	.word	0x0002ed60
        /*0fc0*/ 	.word	0x00000008
        /*0fc4*/ 	.word	0x000288a0
        /*0fc8*/ 	.short	0x010a
        /*0fca*/ 	.byte	0x3f
	.zero		1


	//   ....[98]....
        /*0fcc*/ 	.word	0x0002edb0
        /*0fd0*/ 	.word	0x00000008
        /*0fd4*/ 	.word	0x000288c0
        /*0fd8*/ 	.short	0x010a
        /*0fda*/ 	.byte	0x3f
	.zero		1


	//   ....[99]....
        /*0fdc*/ 	.word	0x0002ee00
        /*0fe0*/ 	.word	0x00000006
        /*0fe4*/ 	.word	0x000288a0
        /*0fe8*/ 	.short	0x010a
        /*0fea*/ 	.byte	0x3f
	.zero		1


	//   ....[100]....
        /*0fec*/ 	.word	0x0002ee50
        /*0ff0*/ 	.word	0x00000006
        /*0ff4*/ 	.word	0x000288c0
        /*0ff8*/ 	.short	0x010a
        /*0ffa*/ 	.byte	0x3f
	.zero		1


	//   ....[101]....
        /*0ffc*/ 	.word	0x0002eff0
        /*1000*/ 	.word	0x00000005
        /*1004*/ 	.word	0x00028880
        /*1008*/ 	.short	0x010a
        /*100a*/ 	.byte	0x3f
	.zero		1


	//   ....[102]....
        /*100c*/ 	.word	0x0002f040
        /*1010*/ 	.word	0x00000005
        /*1014*/ 	.word	0x00028840
        /*1018*/ 	.short	0x010a
        /*101a*/ 	.byte	0x3f
	.zero		1


	//   ....[103]....
        /*101c*/ 	.word	0x0002f0c0
        /*1020*/ 	.word	0x00000004
        /*1024*/ 	.word	0x00028820
        /*1028*/ 	.short	0x010a
        /*102a*/ 	.byte	0x3f
	.zero		1


	//   ....[104]....
        /*102c*/ 	.word	0x0002f110
        /*1030*/ 	.word	0x00000005
        /*1034*/ 	.word	0x00028880
        /*1038*/ 	.short	0x010a
        /*103a*/ 	.byte	0x3f
	.zero		1


	//   ....[105]....
        /*103c*/ 	.word	0x0002f160
        /*1040*/ 	.word	0x00000005
        /*1044*/ 	.word	0x00028840
        /*1048*/ 	.short	0x010a
        /*104a*/ 	.byte	0x3f
	.zero		1


	//   ....[106]....
        /*104c*/ 	.word	0x0002f1b0
        /*1050*/ 	.word	0x00000015
        /*1054*/ 	.word	0x00028870
        /*1058*/ 	.short	0x010a
        /*105a*/ 	.byte	0x3f
	.zero		1


	//   ....[107]....
        /*105c*/ 	.word	0x0002f200
        /*1060*/ 	.word	0x00000015
        /*1064*/ 	.word	0x00028860
        /*1068*/ 	.short	0x010a
        /*106a*/ 	.byte	0x3f
	.zero		1


	//   ....[108]....
        /*106c*/ 	.word	0x0002f250
        /*1070*/ 	.word	0x00000000
        /*1074*/ 	.word	0x00028870
        /*1078*/ 	.short	0x010a
        /*107a*/ 	.byte	0x3f
	.zero		1


	//   ....[109]....
        /*107c*/ 	.word	0x0002f2a0
        /*1080*/ 	.word	0x00000000
        /*1084*/ 	.word	0x00028860
        /*1088*/ 	.short	0x010a
        /*108a*/ 	.byte	0x3f
	.zero		1


	//   ....[110]....
        /*108c*/ 	.word	0x0002fc60
        /*1090*/ 	.word	0x00000000
        /*1094*/ 	.word	0x00028820
        /*1098*/ 	.short	0x010a
        /*109a*/ 	.byte	0x3f
	.zero		1


	//   ....[111]....
        /*109c*/ 	.word	0x0002fe00
        /*10a0*/ 	.word	0x00000006
        /*10a4*/ 	.word	0x00000000
        /*10a8*/ 	.short	0x010a
        /*10aa*/ 	.byte	0x3f
	.zero		1


	//   ....[112]....
        /*10ac*/ 	.word	0x0002fe50
        /*10b0*/ 	.word	0x00000007
        /*10b4*/ 	.word	0x00000000
        /*10b8*/ 	.short	0x010a
        /*10ba*/ 	.byte	0x3f
	.zero		1


	//   ....[113]....
        /*10bc*/ 	.word	0x0002fea0
        /*10c0*/ 	.word	0x00000004
        /*10c4*/ 	.word	0x00028860
        /*10c8*/ 	.short	0x010a
        /*10ca*/ 	.byte	0x3f
	.zero		1


	//   ....[114]....
        /*10cc*/ 	.word	0x0002fef0
        /*10d0*/ 	.word	0x00000003
        /*10d4*/ 	.word	0x00028860
        /*10d8*/ 	.short	0x010a
        /*10da*/ 	.byte	0x3f
	.zero		1


	//   ....[115]....
        /*10dc*/ 	.word	0x0002ff40
        /*10e0*/ 	.word	0x00000004
        /*10e4*/ 	.word	0x00028880
        /*10e8*/ 	.short	0x010a
        /*10ea*/ 	.byte	0x3f
	.zero		1


	//----- nvinfo : EIATTR_NUM_MBARRIERS
	.align		4
.L_1055:
        /*10ec*/ 	.byte	0x03, 0x38
        /*10ee*/ 	.short	0x0016


	//----- nvinfo : EIATTR_EXIT_INSTR_OFFSETS
	.align		4
        /*10f0*/ 	.byte	0x04, 0x1c
        /*10f2*/ 	.short	(.L_1057 - .L_1056)


	//   ....[0]....
.L_1056:
        /*10f4*/ 	.word	0x0002ccc0


	//----- nvinfo : EIATTR_MAX_THREADS
	.align		4
.L_1057:
        /*10f8*/ 	.byte	0x04, 0x05
        /*10fa*/ 	.short	(.L_1059 - .L_1058)
.L_1058:
        /*10fc*/ 	.word	0x00000180
        /*1100*/ 	.word	0x00000001
        /*1104*/ 	.word	0x00000001


	//----- nvinfo : EIATTR_CRS_STACK_SIZE
	.align		4
.L_1059:
        /*1108*/ 	.byte	0x04, 0x1e
        /*110a*/ 	.short	(.L_1061 - .L_1060)
.L_1060:
        /*110c*/ 	.word	0x00000000


	//----- nvinfo : EIATTR_CBANK_PARAM_SIZE
	.align		4
.L_1061:
        /*1110*/ 	.byte	0x03, 0x19
        /*1112*/ 	.short	0x0a70


	//----- nvinfo : EIATTR_PARAM_CBANK
	.align		4
        /*1114*/ 	.byte	0x04, 0x0a
        /*1116*/ 	.short	(.L_1063 - .L_1062)
	.align		4
.L_1062:
        /*1118*/ 	.word	index@(.nv.constant0._ZN7cutlass13device_kernelIN5flash11enable_sm90INS1_16FlashAttnFwdSm90INS1_25CollectiveMainloopFwdSm90ILi2EN4cute5tupleIJNS5_1CILi1EEES8_S8_EEENS6_IJNS7_ILi128EEENS7_ILi192EEESA_EEELi128ENS_12float_e4m3_tEfNS_4arch4Sm90ELb0ELb1ELb1ELb1ELb0ELb1ELb0ELb1ELb1ELb0ELb0ELb0EEENS1_21CollectiveEpilogueFwdINS6_IJSA_SA_SB_EEES9_NS_10bfloat16_tESF_Li256ELb1ELb0ELb0ELb1EEENS1_36VarlenDynamicPersistentTileSchedulerILi128ELi192ELi256ELi128ELb0ELb0ELb1ELb1ELb0ELb1EEEEEEEEEvNT_6ParamsE)
        /*111c*/ 	.short	0x0210
        /*111e*/ 	.short	0x0a70


	//----- nvinfo : EIATTR_SW_WAR
	.align		4
.L_1063:
        /*1120*/ 	.byte	0x04, 0x36
        /*1122*/ 	.short	(.L_1065 - .L_1064)
.L_1064:
        /*1124*/ 	.word	0x00000008
.L_1065:


//--------------------- .nv.info._ZN7cutlass13device_kernelIN5flash11enable_sm90INS1_16FlashAttnFwdSm90INS1_25CollectiveMainloopFwdSm90ILi2EN4cute5tupleIJNS5_1CILi1EEES8_S8_EEENS6_IJNS7_ILi128EEENS7_ILi224EEESA_EEELi128ENS_12float_e4m3_tEfNS_4arch4Sm90ELb1ELb0ELb1ELb0ELb0ELb0ELb0ELb1ELb1ELb0ELb0ELb0EEENS1_21CollectiveEpilogueFwdINS6_IJSA_SA_SB_EEES9_NS_10bfloat16_tESF_Li256ELb0ELb0ELb0ELb1EEENS1_30DynamicPersistentTileSchedulerILi256ELi128ELb0ELb0ELb1EEEEEEEEEvNT_6ParamsE --------------------------
	.section	.nv.info._ZN7cutlass13device_kernelIN5flash11enable_sm90INS1_16FlashAttnFwdSm90INS1_25CollectiveMainloopFwdSm90ILi2EN4cute5tupleIJNS5_1CILi1EEES8_S8_EEENS6_IJNS7_ILi128EEENS7_ILi224EEESA_EEELi128ENS_12float_e4m3_tEfNS_4arch4Sm90ELb1ELb0ELb1ELb0ELb0ELb0ELb0ELb1ELb1ELb0ELb0ELb0EEENS1_21CollectiveEpilogueFwdINS6_IJSA_SA_SB_EEES9_NS_10bfloat16_tESF_Li256ELb0ELb0ELb0ELb1EEENS1_30DynamicPersistentTileSchedulerILi256ELi128ELb0ELb0ELb1EEEEEEEEEvNT_6ParamsE,"",@"SHT_CUDA_INFO"
	.sectionflags	@""
	.align	4


	//----- nvinfo : EIATTR_CUDA_API_VERSION
	.align		4
        /*0000*/ 	.byte	0x04, 0x37
        /*0002*/ 	.short	(.L_1067 - .L_1066)
.L_1066:
        /*0004*/ 	.word	0x00000082


	//----- nvinfo : EIATTR_KPARAM_INFO
	.align		4
.L_1067:
        /*0008*/ 	.byte	0x04, 0x17
        /*000a*/ 	.short	(.L_1069 - .L_1068)
.L_1068:
        /*000c*/ 	.word	0x00000000
        /*0010*/ 	.short	0x0000
        /*0012*/ 	.short	0x0070
        /*0014*/ 	.byte	0x00, 0xf0, 0x01, 0x2e


	//----- nvinfo : EIATTR_SPARSE_MMA_MASK
	.align		4
.L_1069:
        /*0018*/ 	.byte	0x03, 0x50
        /*001a*/ 	.short	0x0000


	//----- nvinfo : EIATTR_MAXREG_COUNT
	.align		4
        /*001c*/ 	.byte	0x03, 0x1b
        /*001e*/ 	.short	0x00a8


	//----- nvinfo : EIATTR_NUM_BARRIERS
	.align		4
        /*0020*/ 	.byte	0x02, 0x4c
        /*0022*/ 	.byte	0x10
	.zero		1


	//----- nvinfo : EIATTR_EXTERNS
	.align		4
        /*0024*/ 	.byte	0x04, 0x0f
        /*0026*/ 	.short	(.L_1071 - .L_1070)


	//   ....[0]....
	.align		4
.L_1070:
        /*0028*/ 	.word	index@(__assertfail)


	//----- nvinfo : EIATTR_ANNOTATIONS
	.align		4
.L_1071:
        /*002c*/ 	.byte	0x04, 0x55
        /*002e*/ 	.short	(.L_1073 - .L_1072)


	//   ....[0]....
.L_1072:
        /* <DEDUP_REMOVED lines=37> */


	//----- nvinfo : EIATTR_MERCURY_ISA_VERSION
	.align		4
.L_1073:
        /*0270*/ 	.byte	0x03, 0x5f
        /*0272*/ 	.short	0x0101


	//----- nvinfo : EIATTR_INT_WARP_WIDE_INSTR_OFFSETS
	.align		4
        /*0274*/ 	.byte	0x04, 0x31
        /*0276*/ 	.short	(.L_1075 - .L_1074)


	//   ....[0]....
.L_1074:
        /*0278*/ 	.word	0x00000180


	//   ....[1]....
        /*027c*/ 	.word	0x000001c0


	//   ....[2]....
        /*0280*/ 	.word	0x00000250


	//   ....[3]....
        /*0284*/ 	.word	0x00012d80


	//   ....[4]....
        /*0288*/ 	.word	0x00012e10


	//   ....[5]....
        /*028c*/ 	.word	0x000134e0


	//   ....[6]....
        /*0290*/ 	.word	0x00014dd0


	//   ....[7]....
        /*0294*/ 	.word	0x00014e60


	//----- nvinfo : EIATTR_COOP_GROUP_MASK_REGIDS
	.align		4
.L_1075:
        /*0298*/ 	.byte	0x04, 0x29
        /*029a*/ 	.short	(.L_1077 - .L_1076)


	//   ....[0]....
.L_1076:
        /*029c*/ 	.word	0xffffffff


	//   ....[1]....
        /*02a0*/ 	.word	0xffffffff


	//   ....[2]....
        /*02a4*/ 	.word	0xffffffff


	//   ....[3]....
        /*02a8*/ 	.word	0xffffffff


	//   ....[4]....
        /*02ac*/ 	.word	0xffffffff


	//   ....[5]....
        /*02b0*/ 	.word	0xffffffff


	//   ....[6]....
        /*02b4*/ 	.word	0xffffffff


	//   ....[7]....
        /*02b8*/ 	.word	0xffffffff


	//   ....[8]....
        /*02bc*/ 	.word	0xffffffff


	//   ....[9]....
        /*02c0*/ 	.word	0xffffffff


	//   ....[10]....
        /*02c4*/ 	.word	0xffffffff


	//   ....[11]....
        /*02c8*/ 	.word	0xffffffff


	//   ....[12]....
        /*02cc*/ 	.word	0xffffffff


	//   ....[13]....
        /*02d0*/ 	.word	0xffffffff


	//   ....[14]....
        /*02d4*/ 	.word	0xffffffff


	//   ....[15]....
        /*02d8*/ 	.word	0xffffffff


	//   ....[16]....
        /*02dc*/ 	.word	0xffffffff


	//   ....[17]....
        /*02e0*/ 	.word	0xffffffff


	//   ....[18]....
        /*02e4*/ 	.word	0xffffffff


	//   ....[19]....
        /*02e8*/ 	.word	0xffffffff


	//   ....[20]....
        /*02ec*/ 	.word	0xffffffff


	//   ....[21]....
        /*02f0*/ 	.word	0xffffffff


	//   ....[22]....
        /*02f4*/ 	.word	0xffffffff


	//   ....[23]....
        /*02f8*/ 	.word	0xffffffff


	//   ....[24]....
        /*02fc*/ 	.word	0xffffffff


	//   ....[25]....
        /*0300*/ 	.word	0xffffffff


	//   ....[26]....
        /*0304*/ 	.word	0xffffffff


	//   ....[27]....
        /*0308*/ 	.word	0xffffffff


	//   ....[28]....
        /*030c*/ 	.word	0xffffffff


	//   ....[29]....
        /*0310*/ 	.word	0xffffffff


	//   ....[30]....
        /*0314*/ 	.word	0xffffffff


	//   ....[31]....
        /*0318*/ 	.word	0xffffffff


	//   ....[32]....
        /*031c*/ 	.word	0xffffffff


	//   ....[33]....
        /*0320*/ 	.word	0xffffffff


	//   ....[34]....
        /*0324*/ 	.word	0xffffffff


	//   ....[35]....
        /*0328*/ 	.word	0xffffffff


	//   ....[36]....
        /*032c*/ 	.word	0xffffffff


	//   ....[37]....
        /*0330*/ 	.word	0xffffffff


	//   ....[38]....
        /*0334*/ 	.word	0xffffffff


	//   ....[39]....
        /*0338*/ 	.word	0xffffffff


	//   ....[40]....
        /*033c*/ 	.word	0xffffffff


	//   ....[41]....
        /*0340*/ 	.word	0xffffffff


	//   ....[42]....
        /*0344*/ 	.word	0xffffffff


	//   ....[43]....
        /*0348*/ 	.word	0xffffffff


	//   ....[44]....
        /*034c*/ 	.word	0xffffffff


	//   ....[45]....
        /*0350*/ 	.word	0xffffffff


	//   ....[46]....
        /*0354*/ 	.word	0xffffffff


	//   ....[47]....
        /*0358*/ 	.word	0xffffffff


	//   ....[48]....
        /*035c*/ 	.word	0xffffffff


	//   ....[49]....
        /*0360*/ 	.word	0xffffffff


	//   ....[50]....
        /*0364*/ 	.word	0xffffffff


	//   ....[51]....
        /*0368*/ 	.word	0xffffffff


	//   ....[52]....
        /*036c*/ 	.word	0xffffffff


	//   ....[53]....
        /*0370*/ 	.word	0xffffffff


	//   ....[54]....
        /*0374*/ 	.word	0xffffffff


	//   ....[55]....
        /*0378*/ 	.word	0xffffffff


	//   ....[56]....
        /*037c*/ 	.word	0xffffffff


	//   ....[57]....
        /*0380*/ 	.word	0xffffffff


	//   ....[58]....
        /*0384*/ 	.word	0xffffffff


	//   ....[59]....
        /*0388*/ 	.word	0xffffffff


	//   ....[60]....
        /*038c*/ 	.word	0xffffffff


	//   ....[61]....
        /*0390*/ 	.word	0x0500000f


	//   ....[62]....
        /*0394*/ 	.word	0x0500000f


	//----- nvinfo : EIATTR_COOP_GROUP_INSTR_OFFSETS
	.align		4
.L_1077:
        /*0398*/ 	.byte	0x04, 0x28
        /*039a*/ 	.short	(.L_1079 - .L_1078)


	//   ....[0]....
.L_1078:
        /*039c*/ 	.word	0x00000060


	//   ....[1]....
        /*03a0*/ 	.word	0x00000190


	//   ....[2]....
        /*03a4*/ 	.word	0x00000230


	//   ....[3]....
        /*03a8*/ 	.word	0x000003c0


	//   ....[4]....
        /*03ac*/ 	.word	0x00000520


	//   ....[5]....
        /*03b0*/ 	.word	0x00000640


	//   ....[6]....
        /*03b4*/ 	.word	0x000007a0


	//   ....[7]....
        /*03b8*/ 	.word	0x00001490


	//   ....[8]....
        /*03bc*/ 	.word	0x00003cb0


	//   ....[9]....
        /*03c0*/ 	.word	0x00003d70


	//   ....[10]....
        /*03c4*/ 	.word	0x00004e00


	//   ....[11]....
        /*03c8*/ 	.word	0x00004e70


	//   ....[12]....
        /*03cc*/ 	.word	0x00009060


	//   ....[13]....
        /*03d0*/ 	.word	0x000091b0


	//   ....[14]....
        /*03d4*/ 	.word	0x0000a2b0


	//   ....[15]....
        /*03d8*/ 	.word	0x0000a330


	//   ....[16]....
        /*03dc*/ 	.word	0x0000e260


	//   ....[17]....
        /*03e0*/ 	.word	0x0000e280


	//   ....[18]....
        /*03e4*/ 	.word	0x0000e2d0


	//   ....[19]....
        /*03e8*/ 	.word	0x0000e2f0


	//   ....[20]....
        /*03ec*/ 	.word	0x00010570


	//   ....[21]....
        /*03f0*/ 	.word	0x00010580


	//   ....[22]....
        /*03f4*/ 	.word	0x00010600


	//   ....[23]....
        /*03f8*/ 	.word	0x00010610


	//   ....[24]....
        /*03fc*/ 	.word	0x000115f0


	//   ....[25]....
        /*0400*/ 	.word	0x00011600


	//   ....[26]....
        /*0404*/ 	.word	0x00011610


	//   ....[27]....
        /*0408*/ 	.word	0x00011620


	//   ....[28]....
        /*040c*/ 	.word	0x00011630


	//   ....[29]....
        /*0410*/ 	.word	0x00011640


	//   ....[30]....
        /*0414*/ 	.word	0x00011650


	//   ....[31]....
        /*0418*/ 	.word	0x00011660


	//   ....[32]....
        /*041c*/ 	.word	0x00011690


	//   ....[33]....
        /*0420*/ 	.word	0x000116b0


	//   ....[34]....
        /*0424*/ 	.word	0x000116e0


	//   ....[35]....
        /*0428*/ 	.word	0x000116f0


	//   ....[36]....
        /*042c*/ 	.word	0x00011720


	//   ....[37]....
        /*0430*/ 	.word	0x00011730


	//   ....[38]....
        /*0434*/ 	.word	0x00011760


	//   ....[39]....
        /*0438*/ 	.word	0x00011770


	//   ....[40]....
        /*043c*/ 	.word	0x00011780


	//   ....[41]....
        /*0440*/ 	.word	0x00011790


	//   ....[42]....
        /*0444*/ 	.word	0x000117b0


	//   ....[43]....
        /*0448*/ 	.word	0x000117f0


	//   ....[44]....
        /*044c*/ 	.word	0x00011820


	//   ....[45]....
        /*0450*/ 	.word	0x00011830


	//   ....[46]....
        /*0454*/ 	.word	0x00011840


	//   ....[47]....
        /*0458*/ 	.word	0x00011870


	//   ....[48]....
        /*045c*/ 	.word	0x000118a0


	//   ....[49]....
        /*0460*/ 	.word	0x000118b0


	//   ....[50]....
        /*0464*/ 	.word	0x000118e0


	//   ....[51]....
        /*0468*/ 	.word	0x000118f0


	//   ....[52]....
        /*046c*/ 	.word	0x00011900


	//   ....[53]....
        /*0470*/ 	.word	0x00011910


	//   ....[54]....
        /*0474*/ 	.word	0x00011920


	//   ....[55]....
        /*0478*/ 	.word	0x00011940


	//   ....[56]....
        /*047c*/ 	.word	0x00011b00


	//   ....[57]....
        /*0480*/ 	.word	0x000125b0


	//   ....[58]....
        /*0484*/ 	.word	0x00013590


	//   ....[59]....
        /*0488*/ 	.word	0x00015880


	//   ....[60]....
        /*048c*/ 	.word	0x00015a20


	//   ....[61]....
        /*0490*/ 	.word	0x00016020


	//   ....[62]....
        /*0494*/ 	.word	0x000164b0


	//----- nvinfo : EIATTR_REG_RECONFIG
	.align		4
.L_1079:
        /*0498*/ 	.byte	0x01, 0x54
	.zero		2


	//----- nvinfo : EIATTR_SYSCALL_OFFSETS
	.align		4
        /*049c*/ 	.byte	0x04, 0x46
        /*049e*/ 	.short	(.L_1081 - .L_1080)


	//   ....[0]....
.L_1080:
        /*04a0*/ 	.word	0x00001640


	//   ....[1]....
        /*04a4*/ 	.word	0x00012fb0


	//   ....[2]....
        /*04a8*/ 	.word	0x000130f0


	//   ....[3]....
        /*04ac*/ 	.word	0x00013230


	//   ....[4]....
        /*04b0*/ 	.word	0x00013350


	//----- nvinfo : EIATTR_MBARRIER_INSTR_OFFSETS
	.align		4
.L_1081:
        /*04b4*/ 	.byte	0x04, 0x39
        /*04b6*/ 	.short	(.L_1083 - .L_1082)


	//   ....[0]....
.L_1082:
        /*04b8*/ 	.word	0x00000270
        /*04bc*/ 	.word	0x000000ff
        /*04c0*/ 	.word	0x0002e800
        /*04c4*/ 	.short	0x0100
        /*04c6*/ 	.byte	0x06
	.zero		1


	//   ....[1]....
        /*04c8*/ 	.word	0x00000280
        /*04cc*/ 	.word	0x000000ff
        /*04d0*/ 	.word	0x0002e820
        /*04d4*/ 	.short	0x0100
        /*04d6*/ 	.byte	0x06
	.zero		1


	//   ....[2]....
        /*04d8*/ 	.word	0x00000370
        /*04dc*/ 	.word	0x000000ff
        /*04e0*/ 	.word	0x0002e830
        /*04e4*/ 	.short	0x0100
        /*04e6*/ 	.byte	0x08
	.zero		1


	//   ....[3]....
        /*04e8*/ 	.word	0x00000380
        /*04ec*/ 	.word	0x000000ff
        /*04f0*/ 	.word	0x0002e840
        /*04f4*/ 	.short	0x0100
        /*04f6*/ 	.byte	0x08
	.zero		1


	//   ....[4]....
        /*04f8*/ 	.word	0x00000390
        /*04fc*/ 	.word	0x000000ff
        /*0500*/ 	.word	0x0002e838
        /*0504*/ 	.short	0x0100
        /*0506*/ 	.byte	0x08
	.zero		1


	//   ....[5]....
        /*0508*/ 	.word	0x000003a0
        /*050c*/ 	.word	0x000000ff
        /*0510*/ 	.word	0x0002e848
        /*0514*/ 	.short	0x0100
        /*0516*/ 	.byte	0x08
	.zero		1


	//   ....[6]....
        /*0518*/ 	.word	0x000004d0
        /*051c*/ 	.word	0x000000ff
        /*0520*/ 	.word	0x0002e850
        /*0524*/ 	.short	0x0100
        /*0526*/ 	.byte	0x08
	.zero		1


	//   ....[7]....
        /*0528*/ 	.word	0x000004e0
        /*052c*/ 	.word	0x000000ff
        /*0530*/ 	.word	0x0002e860
        /*0534*/ 	.short	0x0100
        /*0536*/ 	.byte	0x08
	.zero		1


	//   ....[8]....
        /*0538*/ 	.word	0x000004f0
        /*053c*/ 	.word	0x000000ff
        /*0540*/ 	.word	0x0002e858
        /*0544*/ 	.short	0x0100
        /*0546*/ 	.byte	0x08
	.zero		1


	//   ....[9]....
        /*0548*/ 	.word	0x00000500
        /*054c*/ 	.word	0x000000ff
        /*0550*/ 	.word	0x0002e868
        /*0554*/ 	.short	0x0100
        /*0556*/ 	.byte	0x08
	.zero		1


	//   ....[10]....
        /*0558*/ 	.word	0x000005f0
        /*055c*/ 	.word	0x000000ff
        /*0560*/ 	.word	0x0002e870
        /*0564*/ 	.short	0x0100
        /*0566*/ 	.byte	0x06
	.zero		1


	//   ....[11]....
        /*0568*/ 	.word	0x00000600
        /*056c*/ 	.word	0x000000ff
        /*0570*/ 	.word	0x0002e880
        /*0574*/ 	.short	0x0100
        /*0576*/ 	.byte	0x06
	.zero		1


	//   ....[12]....
        /*0578*/ 	.word	0x00000610
        /*057c*/ 	.word	0x000000ff
        /*0580*/ 	.word	0x0002e878
        /*0584*/ 	.short	0x0100
        /*0586*/ 	.byte	0x06
	.zero		1


	//   ....[13]....
        /*0588*/ 	.word	0x00000620
        /*058c*/ 	.word	0x000000ff
        /*0590*/ 	.word	0x0002e888
        /*0594*/ 	.short	0x0100
        /*0596*/ 	.byte	0x06
	.zero		1


	//   ....[14]....
        /*0598*/ 	.word	0x00000750
        /*059c*/ 	.word	0x000000ff
        /*05a0*/ 	.word	0x0002e890
        /*05a4*/ 	.short	0x0100
        /*05a6*/ 	.byte	0x08
	.zero		1


	//   ....[15]....
        /*05a8*/ 	.word	0x00000760
        /*05ac*/ 	.word	0x000000ff
        /*05b0*/ 	.word	0x0002e8a0
        /*05b4*/ 	.short	0x0100
        /*05b6*/ 	.byte	0x08
	.zero		1


	//   ....[16]....
        /*05b8*/ 	.word	0x00000770
        /*05bc*/ 	.word	0x000000ff
        /*05c0*/ 	.word	0x0002e898
        /*05c4*/ 	.short	0x0100
        /*05c6*/ 	.byte	0x08
	.zero		1


	//   ....[17]....
        /*05c8*/ 	.word	0x00000780
        /*05cc*/ 	.word	0x000000ff
        /*05d0*/ 	.word	0x0002e8a8
        /*05d4*/ 	.short	0x0100
        /*05d6*/ 	.byte	0x08
	.zero		1


	//   ....[18]....
        /*05d8*/ 	.word	0x000008b0
        /*05dc*/ 	.word	0x000000ff
        /*05e0*/ 	.word	0x0002e8b0
        /*05e4*/ 	.short	0x0100
        /*05e6*/ 	.byte	0x08
	.zero		1


	//   ....[19]....
        /*05e8*/ 	.word	0x000008c0
        /*05ec*/ 	.word	0x000000ff
        /*05f0*/ 	.word	0x0002e8c0
        /*05f4*/ 	.short	0x0100
        /*05f6*/ 	.byte	0x08
	.zero		1


	//   ....[20]....
        /*05f8*/ 	.word	0x000008d0
        /*05fc*/ 	.word	0x000000ff
        /*0600*/ 	.word	0x0002e8b8
        /*0604*/ 	.short	0x0100
        /*0606*/ 	.byte	0x08
	.zero		1


	//   ....[21]....
        /*0608*/ 	.word	0x000008e0
        /*060c*/ 	.word	0x000000ff
        /*0610*/ 	.word	0x0002e8c8
        /*0614*/ 	.short	0x0100
        /*0616*/ 	.byte	0x08
	.zero		1


	//   ....[22]....
        /*0618*/ 	.word	0x00001920
        /*061c*/ 	.word	0x000000ff
        /*0620*/ 	.word	0x0002e800
        /*0624*/ 	.short	0x010a
        /*0626*/ 	.byte	0x25
	.zero		1


	//   ....[23]....
        /*0628*/ 	.word	0x000019b0
        /*062c*/ 	.word	0x00000003
        /*0630*/ 	.word	0x0002e830
        /*0634*/ 	.short	0x010a
        /*0636*/ 	.byte	0x3f
	.zero		1


	//   ....[24]....
        /*0638*/ 	.word	0x000019f0
        /*063c*/ 	.word	0x00000003
        /*0640*/ 	.word	0x0002e830
        /*0644*/ 	.short	0x010a
        /*0646*/ 	.byte	0x3f
	.zero		1


	//   ....[25]....
        /*0648*/ 	.word	0x000034d0
        /*064c*/ 	.word	0x00000003
        /*0650*/ 	.word	0x00000000
        /*0654*/ 	.short	0x0101
        /*0656*/ 	.byte	0x3f
	.zero		1


	//   ....[26]....
        /*0658*/ 	.word	0x00006ad0
        /*065c*/ 	.word	0x000000ff
        /*0660*/ 	.word	0x0002e830
        /*0664*/ 	.short	0x010a
        /*0666*/ 	.byte	0x0a
	.zero		1


	//   ....[27]....
        /*0668*/ 	.word	0x00006b10
        /*066c*/ 	.word	0x000000ff
        /*0670*/ 	.word	0x0002e830
        /*0674*/ 	.short	0x010a
        /*0676*/ 	.byte	0x0a
	.zero		1


	//   ....[28]....
        /*0678*/ 	.word	0x00007770
        /*067c*/ 	.word	0x000000ff
        /*0680*/ 	.word	0x0002e850
        /*0684*/ 	.short	0x010a
        /*0686*/ 	.byte	0x0a
	.zero		1


	//   ....[29]....
        /*0688*/ 	.word	0x000077b0
        /*068c*/ 	.word	0x000000ff
        /*0690*/ 	.word	0x0002e850
        /*0694*/ 	.short	0x010a
        /*0696*/ 	.byte	0x0a
	.zero		1


	//   ....[30]....
        /*0698*/ 	.word	0x0000b2b0
        /*069c*/ 	.word	0x00000003
        /*06a0*/ 	.word	0x00000000
        /*06a4*/ 	.short	0x0101
        /*06a6*/ 	.byte	0x3f
	.zero		1


	//   ....[31]....
        /*06a8*/ 	.word	0x0000b640
        /*06ac*/ 	.word	0x000000ff
        /*06b0*/ 	.word	0x00000000
        /*06b4*/ 	.short	0x0101
        /*06b6*/ 	.byte	0x0a
	.zero		1


	//   ....[32]....
        /*06b8*/ 	.word	0x0000bea0
        /*06bc*/ 	.word	0x000000ff
        /*06c0*/ 	.word	0x0002e830
        /*06c4*/ 	.short	0x010a
        /*06c6*/ 	.byte	0x06
	.zero		1


	//   ....[33]....
        /*06c8*/ 	.word	0x0000bee0
        /*06cc*/ 	.word	0x000000ff
        /*06d0*/ 	.word	0x0002e830
        /*06d4*/ 	.short	0x010a
        /*06d6*/ 	.byte	0x06
	.zero		1


	//   ....[34]....
        /*06d8*/ 	.word	0x0000cab0
        /*06dc*/ 	.word	0x000000ff
        /*06e0*/ 	.word	0x0002e850
        /*06e4*/ 	.short	0x010a
        /*06e6*/ 	.byte	0x06
	.zero		1


	//   ....[35]....
        /*06e8*/ 	.word	0x0000caf0
        /*06ec*/ 	.word	0x000000ff
        /*06f0*/ 	.word	0x0002e850
        /*06f4*/ 	.short	0x010a
        /*06f6*/ 	.byte	0x06
	.zero		1


	//   ....[36]....
        /*06f8*/ 	.word	0x0000f730
        /*06fc*/ 	.word	0x00000003
        /*0700*/ 	.word	0x00000000
        /*0704*/ 	.short	0x0101
        /*0706*/ 	.byte	0x3f
	.zero		1


	//   ....[37]....
        /*0708*/ 	.word	0x0000fa60
        /*070c*/ 	.word	0x000000ff
        /*0710*/ 	.word	0x00000000
        /*0714*/ 	.short	0x0101
        /*0716*/ 	.byte	0x06
	.zero		1


	//   ....[38]....
        /*0718*/ 	.word	0x000101d0
        /*071c*/ 	.word	0x000000ff
        /*0720*/ 	.word	0x0002e850
        /*0724*/ 	.short	0x010a
        /*0726*/ 	.byte	0x05
	.zero		1


	//   ....[39]....
        /*0728*/ 	.word	0x00010210
        /*072c*/ 	.word	0x000000ff
        /*0730*/ 	.word	0x0002e850
        /*0734*/ 	.short	0x010a
        /*0736*/ 	.byte	0x05
	.zero		1


	//   ....[40]....
        /*0738*/ 	.word	0x000108d0
        /*073c*/ 	.word	0x000000ff
        /*0740*/ 	.word	0x00000000
        /*0744*/ 	.short	0x0101
        /*0746*/ 	.byte	0x04
	.zero		1


	//   ....[41]....
        /*0748*/ 	.word	0x00011c90
        /*074c*/ 	.word	0x000000ff
        /*0750*/ 	.word	0x00000000
        /*0754*/ 	.short	0x0101
        /*0756*/ 	.byte	0x05
	.zero		1


	//   ....[42]....
        /*0758*/ 	.word	0x000137b0
        /*075c*/ 	.word	0x00000004
        /*0760*/ 	.word	0x0002e880
        /*0764*/ 	.short	0x010a
        /*0766*/ 	.byte	0x3f
	.zero		1


	//   ....[43]....
        /*0768*/ 	.word	0x00013970
        /*076c*/ 	.word	0x00000004
        /*0770*/ 	.word	0x0002e840
        /*0774*/ 	.short	0x010a
        /*0776*/ 	.byte	0x3f
	.zero		1


	//   ....[44]....
        /*0778*/ 	.word	0x00013c90
        /*077c*/ 	.word	0x000000ff
        /*0780*/ 	.word	0x0002e820
        /*0784*/ 	.short	0x010a
        /*0786*/ 	.byte	0x28
	.zero		1


	//   ....[45]....
        /*0788*/ 	.word	0x00013f70
        /*078c*/ 	.word	0x00000004
        /*0790*/ 	.word	0x0002e880
        /*0794*/ 	.short	0x010a
        /*0796*/ 	.byte	0x3f
	.zero		1


	//   ....[46]....
        /*0798*/ 	.word	0x000141e0
        /*079c*/ 	.word	0x00000004
        /*07a0*/ 	.word	0x0002e840
        /*07a4*/ 	.short	0x010a
        /*07a6*/ 	.byte	0x3f
	.zero		1


	//   ....[47]....
        /*07a8*/ 	.word	0x000144c0
        /*07ac*/ 	.word	0x00000004
        /*07b0*/ 	.word	0x0002e870
        /*07b4*/ 	.short	0x010a
        /*07b6*/ 	.byte	0x3f
	.zero		1


	//   ....[48]....
        /*07b8*/ 	.word	0x00014540
        /*07bc*/ 	.word	0x00000003
        /*07c0*/ 	.word	0x0002e860
        /*07c4*/ 	.short	0x010a
        /*07c6*/ 	.byte	0x3f
	.zero		1


	//   ....[49]....
        /*07c8*/ 	.word	0x00014d20
        /*07cc*/ 	.word	0x00000002
        /*07d0*/ 	.word	0x0002e850
        /*07d4*/ 	.short	0x0101
        /*07d6*/ 	.byte	0x3f
	.zero		1


	//   ....[50]....
        /*07d8*/ 	.word	0x00014d60
        /*07dc*/ 	.word	0x00000002
        /*07e0*/ 	.word	0x00000000
        /*07e4*/ 	.short	0x0101
        /*07e6*/ 	.byte	0x3f
	.zero		1


	//   ....[51]....
        /*07e8*/ 	.word	0x00014f40
        /*07ec*/ 	.word	0x00000014
        /*07f0*/ 	.word	0x0002e870
        /*07f4*/ 	.short	0x010a
        /*07f6*/ 	.byte	0x3f
	.zero		1


	//   ....[52]....
        /*07f8*/ 	.word	0x00014fb0
        /*07fc*/ 	.word	0x00000014
        /*0800*/ 	.word	0x0002e860
        /*0804*/ 	.short	0x010a
        /*0806*/ 	.byte	0x3f
	.zero		1


	//   ....[53]....
        /*0808*/ 	.word	0x00015670
        /*080c*/ 	.word	0x00000014
        /*0810*/ 	.word	0x0002e850
        /*0814*/ 	.short	0x0101
        /*0816*/ 	.byte	0x3f
	.zero		1


	//   ....[54]....
        /*0818*/ 	.word	0x000156c0
        /*081c*/ 	.word	0x00000000
        /*0820*/ 	.word	0x00000000
        /*0824*/ 	.short	0x0101
        /*0826*/ 	.byte	0x3f
	.zero		1


	//   ....[55]....
        /*0828*/ 	.word	0x000159a0
        /*082c*/ 	.word	0x00000000
        /*0830*/ 	.word	0x0002e820
        /*0834*/ 	.short	0x010a
        /*0836*/ 	.byte	0x3f
	.zero		1


	//   ....[56]....
        /*0838*/ 	.word	0x00015b60
        /*083c*/ 	.word	0x00000006
        /*0840*/ 	.word	0x00000000
        /*0844*/ 	.short	0x010a
        /*0846*/ 	.byte	0x3f
	.zero		1


	//   ....[57]....
        /*0848*/ 	.word	0x00015bd0
        /*084c*/ 	.word	0x00000007
        /*0850*/ 	.word	0x00000000
        /*0854*/ 	.short	0x010a
        /*0856*/ 	.byte	0x3f
	.zero		1


	//   ....[58]....
        /*0858*/ 	.word	0x00015c30
        /*085c*/ 	.word	0x00000004
        /*0860*/ 	.word	0x0002e860
        /*0864*/ 	.short	0x010a
        /*0866*/ 	.byte	0x3f
	.zero		1


	//   ....[59]....
        /*0868*/ 	.word	0x00015c80
        /*086c*/ 	.word	0x00000003
        /*0870*/ 	.word	0x0002e860
        /*0874*/ 	.short	0x010a
        /*0876*/ 	.byte	0x3f
	.zero		1


	//   ....[60]....
        /*0878*/ 	.word	0x00015cc0
        /*087c*/ 	.word	0x00000004
        /*0880*/ 	.word	0x0002e880
        /*0884*/ 	.short	0x010a
        /*0886*/ 	.byte	0x3f
	.zero		1


	//   ....[61]....
        /*0888*/ 	.word	0x00015ce0
        /*088c*/ 	.word	0x00000003
        /*0890*/ 	.word	0x0002e880
        /*0894*/ 	.short	0x010a
        /*0896*/ 	.byte	0x3f
	.zero		1


	//   ....[62]....
        /*0898*/ 	.word	0x00015d50
        /*089c*/ 	.word	0x00000003
        /*08a0*/ 	.word	0x0002e800
        /*08a4*/ 	.short	0x010a
        /*08a6*/ 	.byte	0x3f
	.zero		1


	//   ....[63]....
        /*08a8*/ 	.word	0x00015da0
        /*08ac*/ 	.word	0x00000003
        /*08b0*/ 	.word	0x0002e830
        /*08b4*/ 	.short	0x010a
        /*08b6*/ 	.byte	0x3f
	.zero		1


	//   ....[64]....
        /*08b8*/ 	.word	0x00015e00
        /*08bc*/ 	.word	0x0000000b
        /*08c0*/ 	.word	0x0002e830
        /*08c4*/ 	.short	0x010a
        /*08c6*/ 	.byte	0x3f
	.zero		1


	//   ....[65]....
        /*08c8*/ 	.word	0x00015e60
        /*08cc*/ 	.word	0x0000000a
        /*08d0*/ 	.word	0x0002e850
        /*08d4*/ 	.short	0x010a
        /*08d6*/ 	.byte	0x3f
	.zero		1


	//   ....[66]....
        /*08d8*/ 	.word	0x00015ec0
        /*08dc*/ 	.word	0x0000000a
        /*08e0*/ 	.word	0x0002e830
        /*08e4*/ 	.short	0x010a
        /*08e6*/ 	.byte	0x3f
	.zero		1


	//   ....[67]....
        /*08e8*/ 	.word	0x00015f20
        /*08ec*/ 	.word	0x00000009
        /*08f0*/ 	.word	0x0002e850
        /*08f4*/ 	.short	0x010a
        /*08f6*/ 	.byte	0x3f
	.zero		1


	//   ....[68]....
        /*08f8*/ 	.word	0x00015f80
        /*08fc*/ 	.word	0x00000005
        /*0900*/ 	.word	0x0002e850
        /*0904*/ 	.short	0x010a
        /*0906*/ 	.byte	0x3f
	.zero		1


	//   ....[69]....
        /*0908*/ 	.word	0x000160d0
        /*090c*/ 	.word	0x00000004
        /*0910*/ 	.word	0x0002e880
        /*0914*/ 	.short	0x010a
        /*0916*/ 	.byte	0x3f
	.zero		1


	//   ....[70]....
        /*0918*/ 	.word	0x00016120
        /*091c*/ 	.word	0x00000004
        /*0920*/ 	.word	0x0002e840
        /*0924*/ 	.short	0x010a
        /*0926*/ 	.byte	0x3f
	.zero		1


	//   ....[71]....
        /*0928*/ 	.word	0x00016180
        /*092c*/ 	.word	0x00000003
        /*0930*/ 	.word	0x0002e820
        /*0934*/ 	.short	0x010a
        /*0936*/ 	.byte	0x3f
	.zero		1


	//   ....[72]....
        /*0938*/ 	.word	0x000161d0
        /*093c*/ 	.word	0x00000004
        /*0940*/ 	.word	0x0002e880
        /*0944*/ 	.short	0x010a
        /*0946*/ 	.byte	0x3f
	.zero		1


	//   ....[73]....
        /*0948*/ 	.word	0x00016220
        /*094c*/ 	.word	0x00000004
        /*0950*/ 	.word	0x0002e840
        /*0954*/ 	.short	0x010a
        /*0956*/ 	.byte	0x3f
	.zero		1


	//   ....[74]....
        /*0958*/ 	.word	0x00016280
        /*095c*/ 	.word	0x00000003
        /*0960*/ 	.word	0x0002e870
        /*0964*/ 	.short	0x010a
        /*0966*/ 	.byte	0x3f
	.zero		1


	//   ....[75]....
        /*0968*/ 	.word	0x000162e0
        /*096c*/ 	.word	0x00000004
        /*0970*/ 	.word	0x0002e860
        /*0974*/ 	.short	0x010a
        /*0976*/ 	.byte	0x3f
	.zero		1


	//   ....[76]....
        /*0978*/ 	.word	0x00016330
        /*097c*/ 	.word	0x00000014
        /*0980*/ 	.word	0x0002e870
        /*0984*/ 	.short	0x010a
        /*0986*/ 	.byte	0x3f
	.zero		1


	//   ....[77]....
        /*0988*/ 	.word	0x00016380
        /*098c*/ 	.word	0x00000014
        /*0990*/ 	.word	0x0002e860
        /*0994*/ 	.short	0x010a
        /*0996*/ 	.byte	0x3f
	.zero		1


	//   ....[78]....
        /*0998*/ 	.word	0x000163d0
        /*099c*/ 	.word	0x00000000
        /*09a0*/ 	.word	0x0002e820
        /*09a4*/ 	.short	0x010a
        /*09a6*/ 	.byte	0x3f
	.zero		1


	//   ....[79]....
        /*09a8*/ 	.word	0x00016570
        /*09ac*/ 	.word	0x00000006
        /*09b0*/ 	.word	0x00000000
        /*09b4*/ 	.short	0x010a
        /*09b6*/ 	.byte	0x3f
	.zero		1


	//   ....[80]....
        /*09b8*/ 	.word	0x000165c0
        /*09bc*/ 	.word	0x00000007
        /*09c0*/ 	.word	0x00000000
        /*09c4*/ 	.short	0x010a
        /*09c6*/ 	.byte	0x3f
	.zero		1


	//   ....[81]....
        /*09c8*/ 	.word	0x00016610
        /*09cc*/ 	.word	0x00000004
        /*09d0*/ 	.word	0x0002e860
        /*09d4*/ 	.short	0x010a
        /*09d6*/ 	.byte	0x3f
	.zero		1


	//   ....[82]....
        /*09d8*/ 	.word	0x00016660
        /*09dc*/ 	.word	0x00000003
        /*09e0*/ 	.word	0x0002e860
        /*09e4*/ 	.short	0x010a
        /*09e6*/ 	.byte	0x3f
	.zero		1


	//   ....[83]....
        /*09e8*/ 	.word	0x000166b0
        /*09ec*/ 	.word	0x00000004
        /*09f0*/ 	.word	0x0002e880
        /*09f4*/ 	.short	0x010a
        /*09f6*/ 	.byte	0x3f
	.zero		1


	//----- nvinfo : EIATTR_NUM_MBARRIERS
	.align		4
.L_1083:
        /*09f8*/ 	.byte	0x03, 0x38
        /*09fa*/ 	.short	0x0016


	//----- nvinfo : EIATTR_EXIT_INSTR_OFFSETS
	.align		4
        /*09fc*/ 	.byte	0x04, 0x1c
        /*09fe*/ 	.short	(.L_1085 - .L_1084)


	//   ....[0]....
.L_1084:
        /*0a00*/ 	.word	0x00000a50


	//   ....[1]....
        /*0a04*/ 	.word	0x00012560


	//   ....[2]....
        /*0a08*/ 	.word	0x00015d30


	//----- nvinfo : EIATTR_MAX_THREADS
	.align		4
.L_1085:
        /*0a0c*/ 	.byte	0x04, 0x05
        /*0a0e*/ 	.short	(.L_1087 - .L_1086)
.L_1086:
        /*0a10*/ 	.word	0x00000180
        /*0a14*/ 	.word	0x00000001
        /*0a18*/ 	.word	0x00000001


	//----- nvinfo : EIATTR_CRS_STACK_SIZE
	.align		4
.L_1087:
        /*0a1c*/ 	.byte	0x04, 0x1e
        /*0a1e*/ 	.short	(.L_1089 - .L_1088)
.L_1088:
        /*0a20*/ 	.word	0x00000000


	//----- nvinfo : EIATTR_CBANK_PARAM_SIZE
	.align		4
.L_1089:
        /*0a24*/ 	.byte	0x03, 0x19
        /*0a26*/ 	.short	0x0bf0


	//----- nvinfo : EIATTR_PARAM_CBANK
	.align		4
        /*0a28*/ 	.byte	0x04, 0x0a
        /*0a2a*/ 	.short	(.L_1091 - .L_1090)
	.align		4
.L_1090:
        /*0a2c*/ 	.word	index@(.nv.constant0._ZN7cutlass13device_kernelIN5flash11enable_sm90INS1_16FlashAttnFwdSm90INS1_25CollectiveMainloopFwdSm90ILi2EN4cute5tupleIJNS5_1CILi1EEES8_S8_EEENS6_IJNS7_ILi128EEENS7_ILi224EEESA_EEELi128ENS_12float_e4m3_tEfNS_4arch4Sm90ELb1ELb0ELb1ELb0ELb0ELb0ELb0ELb1ELb1ELb0ELb0ELb0EEENS1_21CollectiveEpilogueFwdINS6_IJSA_SA_SB_EEES9_NS_10bfloat16_tESF_Li256ELb0ELb0ELb0ELb1EEENS1_30DynamicPersistentTileSchedulerILi256ELi128ELb0ELb0ELb1EEEEEEEEEvNT_6ParamsE)
        /*0a30*/ 	.short	0x0210
        /*0a32*/ 	.short	0x0bf0


	//----- nvinfo : EIATTR_SW_WAR
	.align		4
.L_1091:
        /*0a34*/ 	.byte	0x04, 0x36
        /*0a36*/ 	.short	(.L_1093 - .L_1092)
.L_1092:
        /*0a38*/ 	.word	0x00000008
.L_1093:


//--------------------- .nv.info._ZN7cutlass13device_kernelIN5flash11enable_sm90INS1_16FlashAttnFwdSm90INS1_25CollectiveMainloopFwdSm90ILi2EN4cute5tupleIJNS5_1CILi1EEES8_S8_EEENS6_IJNS7_ILi128EEENS7_ILi224EEESA_EEELi128ENS_12float_e4m3_tEfNS_4arch4Sm90ELb1ELb0ELb1ELb1ELb0ELb0ELb0ELb1ELb1ELb0ELb0ELb0EEENS1_21CollectiveEpilogueFwdINS6_IJSA_SA_SB_EEES9_NS_10bfloat16_tESF_Li256ELb1ELb0ELb0ELb1EEENS1_36VarlenDynamicPersistentTileSchedulerILi128ELi224ELi256ELi128ELb0ELb0ELb1ELb1ELb1ELb1EEEEEEEEEvNT_6ParamsE --------------------------
	.section	.nv.info._ZN7cutlass13device_kernelIN5flash11enable_sm90INS1_16FlashAttnFwdSm90INS1_25CollectiveMainloopFwdSm90ILi2EN4cute5tupleIJNS5_1CILi1EEES8_S8_EEENS6_IJNS7_ILi128EEENS7_ILi224EEESA_EEELi128ENS_12float_e4m3_tEfNS_4arch4Sm90ELb1ELb0ELb1ELb1ELb0ELb0ELb0ELb1ELb1ELb0ELb0ELb0EEENS1_21CollectiveEpilogueFwdINS6_IJSA_SA_SB_EEES9_NS_10bfloat16_tESF_Li256ELb1ELb0ELb0ELb1EEENS1_36VarlenDynamicPersistentTileSchedulerILi128ELi224ELi256ELi128ELb0ELb0ELb1ELb1ELb1ELb1EEEEEEEEEvNT_6ParamsE,"",@"SHT_CUDA_INFO"
	.sectionflags	@""
	.align	4


	//----- nvinfo : EIATTR_CUDA_API_VERSION
	.align		4
        /*0000*/ 	.byte	0x04, 0x37
        /*0002*/ 	.short	(.L_1095 - .L_1094)
.L_1094:
        /*0004*/ 	.word	0x00000082


	//----- nvinfo : EIATTR_KPARAM_INFO
	.align		4
.L_1095:
        /*0008*/ 	.byte	0x04, 0x17
        /*000a*/ 	.short	(.L_1097 - .L_1096)
.L_1096:
        /*000c*/ 	.word	0x00000000
        /*0010*/ 	.short	0x0000
        /*0012*/ 	.short	0x0070
        /*0014*/ 	.byte	0x00, 0xf0, 0x01, 0x28


	//----- nvinfo : EIATTR_SPARSE_MMA_MASK
	.align		4
.L_1097:
        /*0018*/ 	.byte	0x03, 0x50
        /*001a*/ 	.short	0x0000


	//----- nvinfo : EIATTR_MAXREG_COUNT
	.align		4
        /*001c*/ 	.byte	0x03, 0x1b
        /*001e*/ 	.short	0x00a8


	//----- nvinfo : EIATTR_NUM_BARRIERS
	.align		4
        /*0020*/ 	.byte	0x02, 0x4c
        /*0022*/ 	.byte	0x10
	.zero		1


	//----- nvinfo : EIATTR_EXTERNS
	.align		4
        /*0024*/ 	.byte	0x04, 0x0f
        /*0026*/ 	.short	(.L_1099 - .L_1098)


	//   ....[0]....
	.align		4
.L_1098:
        /*0028*/ 	.word	index@(__assertfail)


	//----- nvinfo : EIATTR_ANNOTATIONS
	.align		4
.L_1099:
        /*002c*/ 	.byte	0x04, 0x55
        /*002e*/ 	.short	(.L_1101 - .L_1100)


	//   ....[0]....
.L_1100:
        /* <DEDUP_REMOVED lines=39> */


	//----- nvinfo : EIATTR_MERCURY_ISA_VERSION
	.align		4
.L_1101:
        /*0290*/ 	.byte	0x03, 0x5f
        /*0292*/ 	.short	0x0101


	//----- nvinfo : EIATTR_UNUSED_LOAD_BYTE_OFFSET
	.align		4
        /*0294*/ 	.byte	0x04, 0x44
        /*0296*/ 	.short	(.L_1103 - .L_1102)


	//   ....[0]....
.L_1102:
        /*0298*/ 	.word	0x00000a70
        /*029c*/ 	.word	0x0000fff0


	//   ....[1]....
        /*02a0*/ 	.word	0x00010e40
        /*02a4*/ 	.word	0x0000fff0


	//----- nvinfo : EIATTR_INT_WARP_WIDE_INSTR_OFFSETS
	.align		4
.L_1103:
        /*02a8*/ 	.byte	0x04, 0x31
        /*02aa*/ 	.short	(.L_1105 - .L_1104)


	//   ....[0]....
.L_1104:
        /*02ac*/ 	.word	0x00000160


	//   ....[1]....
        /*02b0*/ 	.word	0x000001a0


	//   ....[2]....
        /*02b4*/ 	.word	0x00000210


	//   ....[3]....
        /*02b8*/ 	.word	0x00014950


	//   ....[4]....
        /*02bc*/ 	.word	0x000149e0


	//   ....[5]....
        /*02c0*/ 	.word	0x00015130


	//   ....[6]....
        /*02c4*/ 	.word	0x00016a50


	//   ....[7]....
        /*02c8*/ 	.word	0x00016ae0


	//----- nvinfo : EIATTR_COOP_GROUP_MASK_REGIDS
	.align		4
.L_1105:
        /*02cc*/ 	.byte	0x04, 0x29
        /*02ce*/ 	.short	(.L_1107 - .L_1106)


	//   ....[0]....
.L_1106:
        /*02d0*/ 	.word	0xffffffff


	//   ....[1]....
        /*02d4*/ 	.word	0xffffffff


	//   ....[2]....
        /*02d8*/ 	.word	0xffffffff


	//   ....[3]....
        /*02dc*/ 	.word	0xffffffff


	//   ....[4]....
        /*02e0*/ 	.word	0xffffffff


	//   ....[5]....
        /*02e4*/ 	.word	0xffffffff


	//   ....[6]....
        /*02e8*/ 	.word	0xffffffff


	//   ....[7]....
        /*02ec*/ 	.word	0xffffffff


	//   ....[8]....
        /*02f0*/ 	.word	0xffffffff


	//   ....[9]....
        /*02f4*/ 	.word	0xffffffff


	//   ....[10]....
        /*02f8*/ 	.word	0xffffffff


	//   ....[11]....
        /*02fc*/ 	.word	0xffffffff


	//   ....[12]....
        /*0300*/ 	.word	0xffffffff


	//   ....[13]....
        /*0304*/ 	.word	0xffffffff


	//   ....[14]....
        /*0308*/ 	.word	0xffffffff


	//   ....[15]....
        /*030c*/ 	.word	0xffffffff


	//   ....[16]....
        /*0310*/ 	.word	0xffffffff


	//   ....[17]....
        /*0314*/ 	.word	0xffffffff


	//   ....[18]....
        /*0318*/ 	.word	0xffffffff


	//   ....[19]....
        /*031c*/ 	.word	0xffffffff


	//   ....[20]....
        /*0320*/ 	.word	0xffffffff


	//   ....[21]....
        /*0324*/ 	.word	0xffffffff


	//   ....[22]....
        /*0328*/ 	.word	0xffffffff


	//   ....[23]....
        /*032c*/ 	.word	0xffffffff


	//   ....[24]....
        /*0330*/ 	.word	0xffffffff


	//   ....[25]....
        /*0334*/ 	.word	0xffffffff


	//   ....[26]....
        /*0338*/ 	.word	0xffffffff


	//   ....[27]....
        /*033c*/ 	.word	0xffffffff


	//   ....[28]....
        /*0340*/ 	.word	0xffffffff


	//   ....[29]....
        /*0344*/ 	.word	0xffffffff


	//   ....[30]....
        /*0348*/ 	.word	0xffffffff


	//   ....[31]....
        /*034c*/ 	.word	0xffffffff


	//   ....[32]....
        /*0350*/ 	.word	0xffffffff


	//   ....[33]....
        /*0354*/ 	.word	0xffffffff


	//   ....[34]....
        /*0358*/ 	.word	0xffffffff


	//   ....[35]....
        /*035c*/ 	.word	0xffffffff


	//   ....[36]....
        /*0360*/ 	.word	0xffffffff


	//   ....[37]....
        /*0364*/ 	.word	0xffffffff


	//   ....[38]....
        /*0368*/ 	.word	0xffffffff


	//   ....[39]....
        /*036c*/ 	.word	0xffffffff


	//   ....[40]....
        /*0370*/ 	.word	0xffffffff


	//   ....[41]....
        /*0374*/ 	.word	0xffffffff


	//   ....[42]....
        /*0378*/ 	.word	0xffffffff


	//   ....[43]....
        /*037c*/ 	.word	0xffffffff


	//   ....[44]....
        /*0380*/ 	.word	0xffffffff


	//   ....[45]....
        /*0384*/ 	.word	0xffffffff


	//   ....[46]....
        /*0388*/ 	.word	0xffffffff


	//   ....[47]....
        /*038c*/ 	.word	0xffffffff


	//   ....[48]....
        /*0390*/ 	.word	0xffffffff


	//   ....[49]....
        /*0394*/ 	.word	0xffffffff


	//   ....[50]....
        /*0398*/ 	.word	0xffffffff


	//   ....[51]....
        /*039c*/ 	.word	0xffffffff


	//   ....[52]....
        /*03a0*/ 	.word	0xffffffff


	//   ....[53]....
        /*03a4*/ 	.word	0xffffffff


	//   ....[54]....
        /*03a8*/ 	.word	0xffffffff


	//   ....[55]....
        /*03ac*/ 	.word	0xffffffff


	//   ....[56]....
        /*03b0*/ 	.word	0xffffffff


	//   ....[57]....
        /*03b4*/ 	.word	0xffffffff


	//   ....[58]....
        /*03b8*/ 	.word	0xffffffff


	//   ....[59]....
        /*03bc*/ 	.word	0xffffffff


	//   ....[60]....
        /*03c0*/ 	.word	0xffffffff


	//   ....[61]....
        /*03c4*/ 	.word	0xffffffff


	//   ....[62]....
        /*03c8*/ 	.word	0xffffffff


	//   ....[63]....
        /*03cc*/ 	.word	0xffffffff


	//   ....[64]....
        /*03d0*/ 	.word	0xffffffff


	//   ....[65]....
        /*03d4*/ 	.word	0xffffffff


	//   ....[66]....
        /*03d8*/ 	.word	0xffffffff


	//   ....[67]....
        /*03dc*/ 	.word	0xffffffff


	//   ....[68]....
        /*03e0*/ 	.word	0xffffffff


	//   ....[69]....
        /*03e4*/ 	.word	0xffffffff


	//   ....[70]....
        /*03e8*/ 	.word	0xffffffff


	//   ....[71]....
        /*03ec*/ 	.word	0xffffffff


	//   ....[72]....
        /*03f0*/ 	.word	0xffffffff


	//   ....[73]....
        /*03f4*/ 	.word	0xffffffff


	//   ....[74]....
        /*03f8*/ 	.word	0xffffffff


	//   ....[75]....
        /*03fc*/ 	.word	0xffffffff


	//   ....[76]....
        /*0400*/ 	.word	0xffffffff


	//   ....[77]....
        /*0404*/ 	.word	0xffffffff


	//   ....[78]....
        /*0408*/ 	.word	0xffffffff


	//   ....[79]....
        /*040c*/ 	.word	0xffffffff


	//   ....[80]....
        /*0410*/ 	.word	0xffffffff


	//   ....[81]....
        /*0414*/ 	.word	0xffffffff


	//   ....[82]....
        /*0418*/ 	.word	0xffffffff


	//   ....[83]....
        /*041c*/ 	.word	0xffffffff


	//   ....[84]....
        /*0420*/ 	.word	0xffffffff


	//   ....[85]....
        /*0424*/ 	.word	0xffffffff


	//   ....[86]....
        /*0428*/ 	.word	0xffffffff


	//   ....[87]....
        /*042c*/ 	.word	0xffffffff


	//   ....[88]....
        /*0430*/ 	.word	0xffffffff


	//   ....[89]....
        /*0434*/ 	.word	0xffffffff


	//   ....[90]....
        /*0438*/ 	.word	0xffffffff


	//   ....[91]....
        /*043c*/ 	.word	0x0500000f


	//   ....[92]....
        /*0440*/ 	.word	0x0500000f


	//----- nvinfo : EIATTR_COOP_GROUP_INSTR_OFFSETS
	.align		4
.L_1107:
        /*0444*/ 	.byte	0x04, 0x28
        /*0446*/ 	.short	(.L_1109 - .L_1108)


	//   ....[0]....
.L_1108:
        /*0448*/ 	.word	0x00000070


	//   ....[1]....
        /*044c*/ 	.word	0x00000170


	//   ....[2]....
        /*0450*/ 	.word	0x000001c0


	//   ....[3]....
        /*0454*/ 	.word	0x000003f0


	//   ....[4]....
        /*0458*/ 	.word	0x00000550


	//   ....[5]....
        /*045c*/ 	.word	0x00000670


	//   ....[6]....
        /*0460*/ 	.word	0x000007d0


	//   ....[7]....
        /*0464*/ 	.word	0x000015e0


	//   ....[8]....
        /*0468*/ 	.word	0x00003e50


	//   ....[9]....
        /*046c*/ 	.word	0x00003f00


	//   ....[10]....
        /*0470*/ 	.word	0x00004fe0


	//   ....[11]....
        /*0474*/ 	.word	0x00005040


	//   ....[12]....
        /*0478*/ 	.word	0x00009000


	//   ....[13]....
        /*047c*/ 	.word	0x000090f0


	//   ....[14]....
        /*0480*/ 	.word	0x0000a2e0


	//   ....[15]....
        /*0484*/ 	.word	0x0000a380


	//   ....[16]....
        /*0488*/ 	.word	0x0000e350


	//   ....[17]....
        /*048c*/ 	.word	0x0000e380


	//   ....[18]....
        /*0490*/ 	.word	0x0000e3d0


	//   ....[19]....
        /*0494*/ 	.word	0x0000e3f0


	//   ....[20]....
        /*0498*/ 	.word	0x000106a0


	//   ....[21]....
        /*049c*/ 	.word	0x000106b0


	//   ....[22]....
        /*04a0*/ 	.word	0x00010730


	//   ....[23]....
        /*04a4*/ 	.word	0x00010740


	//   ....[24]....
        /*04a8*/ 	.word	0x000116e0


	//   ....[25]....
        /*04ac*/ 	.word	0x000116f0


	//   ....[26]....
        /*04b0*/ 	.word	0x00011700


	//   ....[27]....
        /*04b4*/ 	.word	0x00011710


	//   ....[28]....
        /*04b8*/ 	.word	0x00011720


	//   ....[29]....
        /*04bc*/ 	.word	0x00011730


	//   ....[30]....
        /*04c0*/ 	.word	0x00011740


	//   ....[31]....
        /*04c4*/ 	.word	0x00011750


	//   ....[32]....
        /*04c8*/ 	.word	0x00011780


	//   ....[33]....
        /*04cc*/ 	.word	0x00011790


	//   ....[34]....
        /*04d0*/ 	.word	0x000117c0


	//   ....[35]....
        /*04d4*/ 	.word	0x000117d0


	//   ....[36]....
        /*04d8*/ 	.word	0x00011830


	//   ....[37]....
        /*04dc*/ 	.word	0x00011840


	//   ....[38]....
        /*04e0*/ 	.word	0x00011850


	//   ....[39]....
        /*04e4*/ 	.word	0x00011880


	//   ....[40]....
        /*04e8*/ 	.word	0x000118b0


	//   ....[41]....
        /*04ec*/ 	.word	0x000118c0


	//   ....[42]....
        /*04f0*/ 	.word	0x000118d0


	//   ....[43]....
        /*04f4*/ 	.word	0x000118e0


	//   ....[44]....
        /*04f8*/ 	.word	0x00011910


	//   ....[45]....
        /*04fc*/ 	.word	0x00011920


	//   ....[46]....
        /*0500*/ 	.word	0x00011930


	//   ....[47]....
        /*0504*/ 	.word	0x00011940


	//   ....[48]....
        /*0508*/ 	.word	0x00011950


	//   ....[49]....
        /*050c*/ 	.word	0x00011960


	//   ....[50]....
        /*0510*/ 	.word	0x00011970


	//   ....[51]....
        /*0514*/ 	.word	0x00011980


	//   ....[52]....
        /*0518*/ 	.word	0x00011990


	//   ....[53]....
        /*051c*/ 	.word	0x000119a0


	//   ....[54]....
        /*0520*/ 	.word	0x000119c0


	//   ....[55]....
        /*0524*/ 	.word	0x000119f0


	//   ....[56]....
        /*0528*/ 	.word	0x00013490


	//   ....[57]....
        /*052c*/ 	.word	0x00013670


	//   ....[58]....
        /*0530*/ 	.word	0x000136a0


	//   ....[59]....
        /*0534*/ 	.word	0x000136d0


	//   ....[60]....
        /*0538*/ 	.word	0x00013710


	//   ....[61]....
        /*053c*/ 	.word	0x00013740


	//   ....[62]....
        /*0540*/ 	.word	0x00013780


	//   ....[63]....
        /*0544*/ 	.word	0x00013910


	//   ....[64]....
        /*0548*/ 	.word	0x00013940


	//   ....[65]....
        /*054c*/ 	.word	0x00013970


	//   ....[66]....
        /*0550*/ 	.word	0x000139a0


	//   ....[67]....
        /*0554*/ 	.word	0x000139d0


	//   ....[68]....
        /*0558*/ 	.word	0x00013a10


	//   ....[69]....
        /*055c*/ 	.word	0x00013ab0


	//   ....[70]....
        /*0560*/ 	.word	0x00013b40


	//   ....[71]....
        /*0564*/ 	.word	0x00013bf0


	//   ....[72]....
        /*0568*/ 	.word	0x00015200


	//   ....[73]....
        /*056c*/ 	.word	0x00017600


	//   ....[74]....
        /*0570*/ 	.word	0x00017630


	//   ....[75]....
        /*0574*/ 	.word	0x00017660


	//   ....[76]....
        /*0578*/ 	.word	0x000176a0


	//   ....[77]....
        /*057c*/ 	.word	0x000176d0


	//   ....[78]....
        /*0580*/ 	.word	0x000176e0


	//   ....[79]....
        /*0584*/ 	.word	0x00017710


	//   ....[80]....
        /*0588*/ 	.word	0x00017720


	//   ....[81]....
        /*058c*/ 	.word	0x00017860


	//   ....[82]....
        /*0590*/ 	.word	0x00017890


	//   ....[83]....
        /*0594*/ 	.word	0x000178c0


	//   ....[84]....
        /*0598*/ 	.word	0x000178f0


	//   ....[85]....
        /*059c*/ 	.word	0x00017920


	//   ....[86]....
        /*05a0*/ 	.word	0x00017960


	//   ....[87]....
        /*05a4*/ 	.word	0x000179f0


	//   ....[88]....
        /*05a8*/ 	.word	0x00017a80


	//   ....[89]....
        /*05ac*/ 	.word	0x00017af0


	//   ....[90]....
        /*05b0*/ 	.word	0x00018180


	//   ....[91]....
        /*05b4*/ 	.word	0x00018780


	//   ....[92]....
        /*05b8*/ 	.word	0x00018c10


	//----- nvinfo : EIATTR_REG_RECONFIG
	.align		4
.L_1109:
        /*05bc*/ 	.byte	0x01, 0x54
	.zero		2


	//----- nvinfo : EIATTR_SYSCALL_OFFSETS
	.align		4
        /*05c0*/ 	.byte	0x04, 0x46
        /*05c2*/ 	.short	(.L_1111 - .L_1110)


	//   ....[0]....
.L_1110:
        /*05c4*/ 	.word	0x000017c0


	//   ....[1]....
        /*05c8*/ 	.word	0x00014b80


	//   ....[2]....
        /*05cc*/ 	.word	0x00014cc0


	//   ....[3]....
        /*05d0*/ 	.word	0x00014e00


	//   ....[4]....
        /*05d4*/ 	.word	0x00014f20


	//----- nvinfo : EIATTR_MBARRIER_INSTR_OFFSETS
	.align		4
.L_1111:
        /*05d8*/ 	.byte	0x04, 0x39
        /*05da*/ 	.short	(.L_1113 - .L_1112)


	//   ....[0]....
.L_1112:
        /*05dc*/ 	.word	0x000002a0
        /*05e0*/ 	.word	0x000000ff
        /*05e4*/ 	.word	0x0002e800
        /*05e8*/ 	.short	0x0100
        /*05ea*/ 	.byte	0x08
	.zero		1


	//   ....[1]....
        /*05ec*/ 	.word	0x000002b0
        /*05f0*/ 	.word	0x000000ff
        /*05f4*/ 	.word	0x0002e820
        /*05f8*/ 	.short	0x0100
        /*05fa*/ 	.byte	0x08
	.zero		1


	//   ....[2]....
        /*05fc*/ 	.word	0x000003a0
        /*0600*/ 	.word	0x000000ff
        /*0604*/ 	.word	0x0002e830
        /*0608*/ 	.short	0x0100
        /*060a*/ 	.byte	0x08
	.zero		1


	//   ....[3]....
        /*060c*/ 	.word	0x000003b0
        /*0610*/ 	.word	0x000000ff
        /*0614*/ 	.word	0x0002e840
        /*0618*/ 	.short	0x0100
        /*061a*/ 	.byte	0x08
	.zero		1


	//   ....[4]....
        /*061c*/ 	.word	0x000003c0
        /*0620*/ 	.word	0x000000ff
        /*0624*/ 	.word	0x0002e838
        /*0628*/ 	.short	0x0100
        /*062a*/ 	.byte	0x08
	.zero		1


	//   ....[5]....
        /*062c*/ 	.word	0x000003d0
        /*0630*/ 	.word	0x000000ff
        /*0634*/ 	.word	0x0002e848
        /*0638*/ 	.short	0x0100
        /*063a*/ 	.byte	0x08
	.zero		1


	//   ....[6]....
        /*063c*/ 	.word	0x00000500
        /*0640*/ 	.word	0x000000ff
        /*0644*/ 	.word	0x0002e850
        /*0648*/ 	.short	0x0100
        /*064a*/ 	.byte	0x08
	.zero		1


	//   ....[7]....
        /*064c*/ 	.word	0x00000510
        /*0650*/ 	.word	0x000000ff
        /*0654*/ 	.word	0x0002e860
        /*0658*/ 	.short	0x0100
        /*065a*/ 	.byte	0x08
	.zero		1


	//   ....[8]....
        /*065c*/ 	.word	0x00000520
        /*0660*/ 	.word	0x000000ff
        /*0664*/ 	.word	0x0002e858
        /*0668*/ 	.short	0x0100
        /*066a*/ 	.byte	0x08
	.zero		1


	//   ....[9]....
        /*066c*/ 	.word	0x00000530
        /*0670*/ 	.word	0x000000ff
        /*0674*/ 	.word	0x0002e868
        /*0678*/ 	.short	0x0100
        /*067a*/ 	.byte	0x08
	.zero		1


	//   ....[10]....
        /*067c*/ 	.word	0x00000620
        /*0680*/ 	.word	0x000000ff
        /*0684*/ 	.word	0x0002e870
        /*0688*/ 	.short	0x0100
        /*068a*/ 	.byte	0x06
	.zero		1


	//   ....[11]....
        /*068c*/ 	.word	0x00000630
        /*0690*/ 	.word	0x000000ff
        /*0694*/ 	.word	0x0002e880
        /*0698*/ 	.short	0x0100
        /*069a*/ 	.byte	0x06
	.zero		1


	//   ....[12]....
        /*069c*/ 	.word	0x00000640
        /*06a0*/ 	.word	0x000000ff
        /*06a4*/ 	.word	0x0002e878
        /*06a8*/ 	.short	0x0100
        /*06aa*/ 	.byte	0x06
	.zero		1


	//   ....[13]....
        /*06ac*/ 	.word	0x00000650
        /*06b0*/ 	.word	0x000000ff
        /*06b4*/ 	.word	0x0002e888
        /*06b8*/ 	.short	0x0100
        /*06ba*/ 	.byte	0x06
	.zero		1


	//   ....[14]....
        /*06bc*/ 	.word	0x00000780
        /*06c0*/ 	.word	0x000000ff
        /*06c4*/ 	.word	0x0002e890
        /*06c8*/ 	.short	0x0100
        /*06ca*/ 	.byte	0x08
	.zero		1


	//   ....[15]....
        /*06cc*/ 	.word	0x00000790
        /*06d0*/ 	.word	0x000000ff
        /*06d4*/ 	.word	0x0002e8a0
        /*06d8*/ 	.short	0x0100
        /*06da*/ 	.byte	0x08
	.zero		1


	//   ....[16]....
        /*06dc*/ 	.word	0x000007a0
        /*06e0*/ 	.word	0x000000ff
        /*06e4*/ 	.word	0x0002e898
        /*06e8*/ 	.short	0x0100
        /*06ea*/ 	.byte	0x08
	.zero		1


	//   ....[17]....
        /*06ec*/ 	.word	0x000007b0
        /*06f0*/ 	.word	0x000000ff
        /*06f4*/ 	.word	0x0002e8a8
        /*06f8*/ 	.short	0x0100
        /*06fa*/ 	.byte	0x08
	.zero		1


	//   ....[18]....
        /*06fc*/ 	.word	0x000008e0
        /*0700*/ 	.word	0x000000ff
        /*0704*/ 	.word	0x0002e8b0
        /*0708*/ 	.short	0x0100
        /*070a*/ 	.byte	0x08
	.zero		1


	//   ....[19]....
        /*070c*/ 	.word	0x000008f0
        /*0710*/ 	.word	0x000000ff
        /*0714*/ 	.word	0x0002e8c0
        /*0718*/ 	.short	0x0100
        /*071a*/ 	.byte	0x08
	.zero		1


	//   ....[20]....
        /*071c*/ 	.word	0x00000900
        /*0720*/ 	.word	0x000000ff
        /*0724*/ 	.word	0x0002e8b8
        /*0728*/ 	.short	0x0100
        /*072a*/ 	.byte	0x08
	.zero		1


	//   ....[21]....
        /*072c*/ 	.word	0x00000910
        /*0730*/ 	.word	0x000000ff
        /*0734*/ 	.word	0x0002e8c8
        /*0738*/ 	.short	0x0100
        /*073a*/ 	.byte	0x08
	.zero		1


	//   ....[22]....
        /*073c*/ 	.word	0x00001af0
        /*0740*/ 	.word	0x000000ff
        /*0744*/ 	.word	0x0002e800
        /*0748*/ 	.short	0x010a
        /*074a*/ 	.byte	0x29
	.zero		1


	//   ....[23]....
        /*074c*/ 	.word	0x00001b90
        /*0750*/ 	.word	0x00000002
        /*0754*/ 	.word	0x0002e830
        /*0758*/ 	.short	0x010a
        /*075a*/ 	.byte	0x3f
	.zero		1


	//   ....[24]....
        /*075c*/ 	.word	0x00001bd0
        /*0760*/ 	.word	0x00000002
        /*0764*/ 	.word	0x0002e830
        /*0768*/ 	.short	0x010a
        /*076a*/ 	.byte	0x3f
	.zero		1


	//   ....[25]....
        /*076c*/ 	.word	0x000053e0
        /*0770*/ 	.word	0x00000053
        /*0774*/ 	.word	0x00000000
        /*0778*/ 	.short	0x0101
        /*077a*/ 	.byte	0x3f
	.zero		1


	//   ....[26]....
        /*077c*/ 	.word	0x00006c30
        /*0780*/ 	.word	0x000000ff
        /*0784*/ 	.word	0x0002e830
        /*0788*/ 	.short	0x010a
        /*078a*/ 	.byte	0x06
	.zero		1


	//   ....[27]....
        /*078c*/ 	.word	0x00006c70
        /*0790*/ 	.word	0x000000ff
        /*0794*/ 	.word	0x0002e830
        /*0798*/ 	.short	0x010a
        /*079a*/ 	.byte	0x06
	.zero		1


	//   ....[28]....
        /*079c*/ 	.word	0x00007860
        /*07a0*/ 	.word	0x000000ff
        /*07a4*/ 	.word	0x0002e850
        /*07a8*/ 	.short	0x010a
        /*07aa*/ 	.byte	0x06
	.zero		1


	//   ....[29]....
        /*07ac*/ 	.word	0x000078a0
        /*07b0*/ 	.word	0x000000ff
        /*07b4*/ 	.word	0x0002e850
        /*07b8*/ 	.short	0x010a
        /*07ba*/ 	.byte	0x06
	.zero		1


	//   ....[30]....
        /*07bc*/ 	.word	0x0000b340
        /*07c0*/ 	.word	0x00000002
        /*07c4*/ 	.word	0x00000000
        /*07c8*/ 	.short	0x0101
        /*07ca*/ 	.byte	0x3f
	.zero		1


	//   ....[31]....
        /*07cc*/ 	.word	0x0000b720
        /*07d0*/ 	.word	0x000000ff
        /*07d4*/ 	.word	0x00000000
        /*07d8*/ 	.short	0x0101
        /*07da*/ 	.byte	0x06
	.zero		1


	//   ....[32]....
        /*07dc*/ 	.word	0x0000bf90
        /*07e0*/ 	.word	0x000000ff
        /*07e4*/ 	.word	0x0002e830
        /*07e8*/ 	.short	0x010a
        /*07ea*/ 	.byte	0x06
	.zero		1


	//   ....[33]....
        /*07ec*/ 	.word	0x0000bfd0
        /*07f0*/ 	.word	0x000000ff
        /*07f4*/ 	.word	0x0002e830
        /*07f8*/ 	.short	0x010a
        /*07fa*/ 	.byte	0x06
	.zero		1


	//   ....[34]....
        /*07fc*/ 	.word	0x0000cbc0
        /*0800*/ 	.word	0x000000ff
        /*0804*/ 	.word	0x0002e850
        /*0808*/ 	.short	0x010a
        /*080a*/ 	.byte	0x06
	.zero		1


	//   ....[35]....
        /*080c*/ 	.word	0x0000cc00
        /*0810*/ 	.word	0x000000ff
        /*0814*/ 	.word	0x0002e850
        /*0818*/ 	.short	0x010a
        /*081a*/ 	.byte	0x06
	.zero		1


	//   ....[36]....
        /*081c*/ 	.word	0x0000f8b0
        /*0820*/ 	.word	0x00000002
        /*0824*/ 	.word	0x00000000
        /*0828*/ 	.short	0x0101
        /*082a*/ 	.byte	0x3f
	.zero		1


	//   ....[37]....
        /*082c*/ 	.word	0x0000fb80
        /*0830*/ 	.word	0x000000ff
        /*0834*/ 	.word	0x00000000
        /*0838*/ 	.short	0x0101
        /*083a*/ 	.byte	0x06
	.zero		1


	//   ....[38]....
        /*083c*/ 	.word	0x00010300
        /*0840*/ 	.word	0x000000ff
        /*0844*/ 	.word	0x0002e850
        /*0848*/ 	.short	0x010a
        /*084a*/ 	.byte	0x04
	.zero		1


	//   ....[39]....
        /*084c*/ 	.word	0x00010340
        /*0850*/ 	.word	0x000000ff
        /*0854*/ 	.word	0x0002e850
        /*0858*/ 	.short	0x010a
        /*085a*/ 	.byte	0x04
	.zero		1


	//   ....[40]....
        /*085c*/ 	.word	0x00010af0
        /*0860*/ 	.word	0x000000ff
        /*0864*/ 	.word	0x00000000
        /*0868*/ 	.short	0x0101
        /*086a*/ 	.byte	0x04
	.zero		1


	//   ....[41]....
        /*086c*/ 	.word	0x00012410
        /*0870*/ 	.word	0x00000003
        /*0874*/ 	.word	0x00000000
        /*0878*/ 	.short	0x0101
        /*087a*/ 	.byte	0x3f
	.zero		1


	//   ....[42]....
        /*087c*/ 	.word	0x00015430
        /*0880*/ 	.word	0x00000004
        /*0884*/ 	.word	0x0002e880
        /*0888*/ 	.short	0x010a
        /*088a*/ 	.byte	0x3f
	.zero		1


	//   ....[43]....
        /*088c*/ 	.word	0x00015600
        /*0890*/ 	.word	0x00000004
        /*0894*/ 	.word	0x0002e840
        /*0898*/ 	.short	0x010a
        /*089a*/ 	.byte	0x3f
	.zero		1


	//   ....[44]....
        /*089c*/ 	.word	0x00015920
        /*08a0*/ 	.word	0x000000ff
        /*08a4*/ 	.word	0x0002e820
        /*08a8*/ 	.short	0x010a
        /*08aa*/ 	.byte	0x29
	.zero		1


	//   ....[45]....
        /*08ac*/ 	.word	0x00015c00
        /*08b0*/ 	.word	0x00000004
        /*08b4*/ 	.word	0x0002e880
        /*08b8*/ 	.short	0x010a
        /*08ba*/ 	.byte	0x3f
	.zero		1


	//   ....[46]....
        /*08bc*/ 	.word	0x00015e80
        /*08c0*/ 	.word	0x00000004
        /*08c4*/ 	.word	0x0002e840
        /*08c8*/ 	.short	0x010a
        /*08ca*/ 	.byte	0x3f
	.zero		1


	//   ....[47]....
        /*08cc*/ 	.word	0x00016170
        /*08d0*/ 	.word	0x00000003
        /*08d4*/ 	.word	0x0002e870
        /*08d8*/ 	.short	0x010a
        /*08da*/ 	.byte	0x3f
	.zero		1


	//   ....[48]....
        /*08dc*/ 	.word	0x000161e0
        /*08e0*/ 	.word	0x00000003
        /*08e4*/ 	.word	0x0002e860
        /*08e8*/ 	.short	0x010a
        /*08ea*/ 	.byte	0x3f
	.zero		1


	//   ....[49]....
        /*08ec*/ 	.word	0x000169c0
        /*08f0*/ 	.word	0x00000002
        /*08f4*/ 	.word	0x0002e850
        /*08f8*/ 	.short	0x0101
        /*08fa*/ 	.byte	0x3f
	.zero		1


	//   ....[50]....
        /*08fc*/ 	.word	0x00016a00
        /*0900*/ 	.word	0x00000002
        /*0904*/ 	.word	0x00000000
        /*0908*/ 	.short	0x0101
        /*090a*/ 	.byte	0x3f
	.zero		1


	//   ....[51]....
        /*090c*/ 	.word	0x00016bc0
        /*0910*/ 	.word	0x00000014
        /*0914*/ 	.word	0x0002e870
        /*0918*/ 	.short	0x010a
        /*091a*/ 	.byte	0x3f
	.zero		1


	//   ....[52]....
        /*091c*/ 	.word	0x00016c50
        /*0920*/ 	.word	0x00000014
        /*0924*/ 	.word	0x0002e860
        /*0928*/ 	.short	0x010a
        /*092a*/ 	.byte	0x3f
	.zero		1


	//   ....[53]....
        /*092c*/ 	.word	0x00017310
        /*0930*/ 	.word	0x00000014
        /*0934*/ 	.word	0x0002e850
        /*0938*/ 	.short	0x0101
        /*093a*/ 	.byte	0x3f
	.zero		1


	//   ....[54]....
        /*093c*/ 	.word	0x00017360
        /*0940*/ 	.word	0x00000000
        /*0944*/ 	.word	0x00000000
        /*0948*/ 	.short	0x0101
        /*094a*/ 	.byte	0x3f
	.zero		1


	//   ....[55]....
        /*094c*/ 	.word	0x00018100
        /*0950*/ 	.word	0x00000000
        /*0954*/ 	.word	0x0002e820
        /*0958*/ 	.short	0x010a
        /*095a*/ 	.byte	0x3f
	.zero		1


	//   ....[56]....
        /*095c*/ 	.word	0x000182c0
        /*0960*/ 	.word	0x00000006
        /*0964*/ 	.word	0x00000000
        /*0968*/ 	.short	0x010a
        /*096a*/ 	.byte	0x3f
	.zero		1


	//   ....[57]....
        /*096c*/ 	.word	0x00018330
        /*0970*/ 	.word	0x00000007
        /*0974*/ 	.word	0x00000000
        /*0978*/ 	.short	0x010a
        /*097a*/ 	.byte	0x3f
	.zero		1


	//   ....[58]....
        /*097c*/ 	.word	0x00018390
        /*0980*/ 	.word	0x00000004
        /*0984*/ 	.word	0x0002e860
        /*0988*/ 	.short	0x010a
        /*098a*/ 	.byte	0x3f
	.zero		1


	//   ....[59]....
        /*098c*/ 	.word	0x000183e0
        /*0990*/ 	.word	0x00000003
        /*0994*/ 	.word	0x0002e860
        /*0998*/ 	.short	0x010a
        /*099a*/ 	.byte	0x3f
	.zero		1


	//   ....[60]....
        /*099c*/ 	.word	0x00018420
        /*09a0*/ 	.word	0x00000004
        /*09a4*/ 	.word	0x0002e880
        /*09a8*/ 	.short	0x010a
        /*09aa*/ 	.byte	0x3f
	.zero		1


	//   ....[61]....
        /*09ac*/ 	.word	0x00018440
        /*09b0*/ 	.word	0x00000003
        /*09b4*/ 	.word	0x0002e880
        /*09b8*/ 	.short	0x010a
        /*09ba*/ 	.byte	0x3f
	.zero		1


	//   ....[62]....
        /*09bc*/ 	.word	0x000184b0
        /*09c0*/ 	.word	0x00000003
        /*09c4*/ 	.word	0x0002e800
        /*09c8*/ 	.short	0x010a
        /*09ca*/ 	.byte	0x3f
	.zero		1


	//   ....[63]....
        /*09cc*/ 	.word	0x00018500
        /*09d0*/ 	.word	0x00000002
        /*09d4*/ 	.word	0x0002e830
        /*09d8*/ 	.short	0x010a
        /*09da*/ 	.byte	0x3f
	.zero		1


	//   ....[64]....
        /*09dc*/ 	.word	0x00018560
        /*09e0*/ 	.word	0x00000008
        /*09e4*/ 	.word	0x0002e830
        /*09e8*/ 	.short	0x010a
        /*09ea*/ 	.byte	0x3f
	.zero		1


	//   ....[65]....
        /*09ec*/ 	.word	0x000185c0
        /*09f0*/ 	.word	0x00000008
        /*09f4*/ 	.word	0x0002e850
        /*09f8*/ 	.short	0x010a
        /*09fa*/ 	.byte	0x3f
	.zero		1


	//   ....[66]....
        /*09fc*/ 	.word	0x00018620
        /*0a00*/ 	.word	0x00000008
        /*0a04*/ 	.word	0x0002e830
        /*0a08*/ 	.short	0x010a
        /*0a0a*/ 	.byte	0x3f
	.zero		1


	//   ....[67]....
        /*0a0c*/ 	.word	0x00018680
        /*0a10*/ 	.word	0x00000008
        /*0a14*/ 	.word	0x0002e850
        /*0a18*/ 	.short	0x010a
        /*0a1a*/ 	.byte	0x3f
	.zero		1


	//   ....[68]....
        /*0a1c*/ 	.word	0x000186e0
        /*0a20*/ 	.word	0x00000005
        /*0a24*/ 	.word	0x0002e850
        /*0a28*/ 	.short	0x010a
        /*0a2a*/ 	.byte	0x3f
	.zero		1


	//   ....[69]....
        /*0a2c*/ 	.word	0x00018830
        /*0a30*/ 	.word	0x00000004
        /*0a34*/ 	.word	0x0002e880
        /*0a38*/ 	.short	0x010a
        /*0a3a*/ 	.byte	0x3f
	.zero		1


	//   ....[70]....
        /*0a3c*/ 	.word	0x00018880
        /*0a40*/ 	.word	0x00000004
        /*0a44*/ 	.word	0x0002e840
        /*0a48*/ 	.short	0x010a
        /*0a4a*/ 	.byte	0x3f
	.zero		1


	//   ....[71]....
        /*0a4c*/ 	.word	0x000188e0
        /*0a50*/ 	.word	0x00000003
        /*0a54*/ 	.word	0x0002e820
        /*0a58*/ 	.short	0x010a
        /*0a5a*/ 	.byte	0x3f
	.zero		1


	//   ....[72]....
        /*0a5c*/ 	.word	0x00018930
        /*0a60*/ 	.word	0x00000004
        /*0a64*/ 	.word	0x0002e880
        /*0a68*/ 	.short	0x010a
        /*0a6a*/ 	.byte	0x3f
	.zero		1


	//   ....[73]....
        /*0a6c*/ 	.word	0x00018980
        /*0a70*/ 	.word	0x00000004
        /*0a74*/ 	.word	0x0002e840
        /*0a78*/ 	.short	0x010a
        /*0a7a*/ 	.byte	0x3f
	.zero		1


	//   ....[74]....
        /*0a7c*/ 	.word	0x000189e0
        /*0a80*/ 	.word	0x00000003
        /*0a84*/ 	.word	0x0002e870
        /*0a88*/ 	.short	0x010a
        /*0a8a*/ 	.byte	0x3f
	.zero		1


	//   ....[75]....
        /*0a8c*/ 	.word	0x00018a40
        /*0a90*/ 	.word	0x00000004
        /*0a94*/ 	.word	0x0002e860
        /*0a98*/ 	.short	0x010a
        /*0a9a*/ 	.byte	0x3f
	.zero		1


	//   ....[76]....
        /*0a9c*/ 	.word	0x00018a90
        /*0aa0*/ 	.word	0x00000014
        /*0aa4*/ 	.word	0x0002e870
        /*0aa8*/ 	.short	0x010a
        /*0aaa*/ 	.byte	0x3f
	.zero		1


	//   ....[77]....
        /*0aac*/ 	.word	0x00018ae0
        /*0ab0*/ 	.word	0x00000014
        /*0ab4*/ 	.word	0x0002e860
        /*0ab8*/ 	.short	0x010a
        /*0aba*/ 	.byte	0x3f
	.zero		1


	//   ....[78]....
        /*0abc*/ 	.word	0x00018b30
        /*0ac0*/ 	.word	0x00000000
        /*0ac4*/ 	.word	0x0002e820
        /*0ac8*/ 	.short	0x010a
        /*0aca*/ 	.byte	0x3f
	.zero		1


	//   ....[79]....
        /*0acc*/ 	.word	0x00018cd0
        /*0ad0*/ 	.word	0x00000006
        /*0ad4*/ 	.word	0x00000000
        /*0ad8*/ 	.short	0x010a
        /*0ada*/ 	.byte	0x3f
	.zero		1


	//   ....[80]....
        /*0adc*/ 	.word	0x00018d20
        /*0ae0*/ 	.word	0x00000007
        /*0ae4*/ 	.word	0x00000000
        /*0ae8*/ 	.short	0x010a
        /*0aea*/ 	.byte	0x3f
	.zero		1


	//   ....[81]....
        /*0aec*/ 	.word	0x00018d70
        /*0af0*/ 	.word	0x00000004
        /*0af4*/ 	.word	0x0002e860
        /*0af8*/ 	.short	0x010a
        /*0afa*/ 	.byte	0x3f
	.zero		1


	//   ....[82]....
        /*0afc*/ 	.word	0x00018dc0
        /*0b00*/ 	.word	0x00000003
        /*0b04*/ 	.word	0x0002e860
        /*0b08*/ 	.short	0x010a
        /*0b0a*/ 	.byte	0x3f
	.zero		1


	//   ....[83]....
        /*0b0c*/ 	.word	0x00018e10
        /*0b10*/ 	.word	0x00000004
        /*0b14*/ 	.word	0x0002e880
        /*0b18*/ 	.short	0x010a
        /*0b1a*/ 	.byte	0x3f
	.zero		1


	//----- nvinfo : EIATTR_NUM_MBARRIERS
	.align		4
.L_1113:
        /*0b1c*/ 	.byte	0x03, 0x38
        /*0b1e*/ 	.short	0x0016


	//----- nvinfo : EIATTR_EXIT_INSTR_OFFSETS
	.align		4
        /*0b20*/ 	.byte	0x04, 0x1c
        /*0b22*/ 	.short	(.L_1115 - .L_1114)


	//   ....[0]....
.L_1114:
        /*0b24*/ 	.word	0x00000ab0


	//   ....[1]....
        /*0b28*/ 	.word	0x00013440


	//   ....[2]....
        /*0b2c*/ 	.word	0x00018490


	//----- nvinfo : EIATTR_MAX_THREADS
	.align		4
.L_1115:
        /*0b30*/ 	.byte	0x04, 0x05
        /*0b32*/ 	.short	(.L_1117 - .L_1116)
.L_1116:
        /*0b34*/ 	.word	0x00000180
        /*0b38*/ 	.word	0x00000001
        /*0b3c*/ 	.word	0x00000001


	//----- nvinfo : EIATTR_CRS_STACK_SIZE
	.align		4
.L_1117:
        /*0b40*/ 	.byte	0x04, 0x1e
        /*0b42*/ 	.short	(.L_1119 - .L_1118)
.L_1118:
        /*0b44*/ 	.word	0x00000000


	//----- nvinfo : EIATTR_CBANK_PARAM_SIZE
	.align		4
.L_1119:
        /*0b48*/ 	.byte	0x03, 0x19
        /*0b4a*/ 	.short	0x0a70


	//----- nvinfo : EIATTR_PARAM_CBANK
	.align		4
        /*0b4c*/ 	.byte	0x04, 0x0a
        /*0b4e*/ 	.short	(.L_1121 - .L_1120)
	.align		4
.L_1120:
        /*0b50*/ 	.word	index@(.nv.constant0._ZN7cutlass13device_kernelIN5flash11enable_sm90INS1_16FlashAttnFwdSm90INS1_25CollectiveMainloopFwdSm90ILi2EN4cute5tupleIJNS5_1CILi1EEES8_S8_EEENS6_IJNS7_ILi128EEENS7_ILi224EEESA_EEELi128ENS_12float_e4m3_tEfNS_4arch4Sm90ELb1ELb0ELb1ELb1ELb0ELb0ELb0ELb1ELb1ELb0ELb0ELb0EEENS1_21CollectiveEpilogueFwdINS6_IJSA_SA_SB_EEES9_NS_10bfloat16_tESF_Li256ELb1ELb0ELb0ELb1EEENS1_36VarlenDynamicPersistentTileSchedulerILi128ELi224ELi256ELi128ELb0ELb0ELb1ELb1ELb1ELb1EEEEEEEEEvNT_6ParamsE)
        /*0b54*/ 	.short	0x0210
        /*0b56*/ 	.short	0x0a70


	//----- nvinfo : EIATTR_SW_WAR
	.align		4
.L_1121:
        /*0b58*/ 	.byte	0x04, 0x36
        /*0b5a*/ 	.short	(.L_1123 - .L_1122)
.L_1122:
        /*0b5c*/ 	.word	0x00000008
.L_1123:


//--------------------- .nv.info._ZN7cutlass13device_kernelIN5flash11enable_sm90INS1_16FlashAttnFwdSm90INS1_25CollectiveMainloopFwdSm90ILi2EN4cute5tupleIJNS5_1CILi1EEES8_S8_EEENS6_IJNS7_ILi128EEENS7_ILi224EEESA_EEELi128ENS_12float_e4m3_tEfNS_4arch4Sm90ELb1ELb0ELb1ELb1ELb0ELb1ELb0ELb1ELb1ELb0ELb0ELb0EEENS1_21CollectiveEpilogueFwdINS6_IJSA_SA_SB_EEES9_NS_10bfloat16_tESF_Li256ELb1ELb0ELb0ELb1EEENS1_36VarlenDynamicPersistentTileSchedulerILi128ELi224ELi256ELi128ELb0ELb0ELb1ELb1ELb1ELb1EEEEEEEEEvNT_6ParamsE --------------------------
	.section	.nv.info._ZN7cutlass13device_kernelIN5flash11enable_sm90INS1_16FlashAttnFwdSm90INS1_25CollectiveMainloopFwdSm90ILi2EN4cute5tupleIJNS5_1CILi1EEES8_S8_EEENS6_IJNS7_ILi128EEENS7_ILi224EEESA_EEELi128ENS_12float_e4m3_tEfNS_4arch4Sm90ELb1ELb0ELb1ELb1ELb0ELb1ELb0ELb1ELb1ELb0ELb0ELb0EEENS1_21CollectiveEpilogueFwdINS6_IJSA_SA_SB_EEES9_NS_10bfloat16_tESF_Li256ELb1ELb0ELb0ELb1EEENS1_36VarlenDynamicPersistentTileSchedulerILi128ELi224ELi256ELi128ELb0ELb0ELb1ELb1ELb1ELb1EEEEEEEEEvNT_6ParamsE,"",@"SHT_CUDA_INFO"
	.sectionflags	@""
	.align	4


	//----- nvinfo : EIATTR_CUDA_API_VERSION
	.align		4
        /*0000*/ 	.byte	0x04, 0x37
        /*0002*/ 	.short	(.L_1125 - .L_1124)
.L_1124:
        /*0004*/ 	.word	0x00000082


	//----- nvinfo : EIATTR_KPARAM_INFO
	.align		4
.L_1125:
        /*0008*/ 	.byte	0x04, 0x17
        /*000a*/ 	.short	(.L_1127 - .L_1126)
.L_1126:
        /*000c*/ 	.word	0x00000000
        /*0010*/ 	.short	0x0000
        /*0012*/ 	.short	0x0070
        /*0014*/ 	.byte	0x00, 0xf0, 0x01, 0x28


	//----- nvinfo : EIATTR_SPARSE_MMA_MASK
	.align		4
.L_1127:
        /*0018*/ 	.byte	0x03, 0x50
        /*001a*/ 	.short	0x0000


	//----- nvinfo : EIATTR_MAXREG_COUNT
	.align		4
        /*001c*/ 	.byte	0x03, 0x1b
        /*001e*/ 	.short	0x00a8


	//----- nvinfo : EIATTR_NUM_BARRIERS
	.align		4
        /*0020*/ 	.byte	0x02, 0x4c
        /*0022*/ 	.byte	0x10
	.zero		1


	//----- nvinfo : EIATTR_EXTERNS
	.align		4
        /*0024*/ 	.byte	0x04, 0x0f
        /*0026*/ 	.short	(.L_1129 - .L_1128)


	//   ....[0]....
	.align		4
.L_1128:
        /*0028*/ 	.word	index@(__assertfail)


	//----- nvinfo : EIATTR_ANNOTATIONS
	.align		4
.L_1129:
        /*002c*/ 	.byte	0x04, 0x55
        /*002e*/ 	.short	(.L_1131 - .L_1130)


	//   ....[0]....
.L_1130:
        /* <DEDUP_REMOVED lines=139> */


	//----- nvinfo : EIATTR_MERCURY_ISA_VERSION
	.align		4
.L_1131:
        /*08d0*/ 	.byte	0x03, 0x5f
        /*08d2*/ 	.short	0x0101


	//----- nvinfo : EIATTR_UNUSED_LOAD_BYTE_OFFSET
	.align		4
        /*08d4*/ 	.byte	0x04, 0x44
        /*08d6*/ 	.short	(.L_1133 - .L_1132)


	//   ....[0]....
.L_1132:
        /*08d8*/ 	.word	0x00000b40
        /*08dc*/ 	.word	0x0000fff0


	//   ....[1]....
        /*08e0*/ 	.word	0x00023590
        /*08e4*/ 	.word	0x0000fff0


	//----- nvinfo : EIATTR_INT_WARP_WIDE_INSTR_OFFSETS
	.align		4
.L_1133:
        /*08e8*/ 	.byte	0x04, 0x31
        /*08ea*/ 	.short	(.L_1135 - .L_1134)


	//   ....[0]....
.L_1134:
        /*08ec*/ 	.word	0x000001c0


	//   ....[1]....
        /*08f0*/ 	.word	0x00000200


	//   ....[2]....
        /*08f4*/ 	.word	0x00000270


	//   ....[3]....
        /*08f8*/ 	.word	0x00028030


	//   ....[4]....
        /*08fc*/ 	.word	0x00028090


	//   ....[5]....
        /*0900*/ 	.word	0x000287f0


	//   ....[6]....
        /*0904*/ 	.word	0x00028830


	//   ....[7]....
        /*0908*/ 	.word	0x0002a680


	//   ....[8]....
        /*090c*/ 	.word	0x0002a6e0


	//----- nvinfo : EIATTR_COOP_GROUP_MASK_REGIDS
	.align		4
.L_1135:
        /*0910*/ 	.byte	0x04, 0x29
        /*0912*/ 	.short	(.L_1137 - .L_1136)


	//   ....[0]....
.L_1136:
        /*0914*/ 	.word	0xffffffff


	//   ....[1]....
        /*0918*/ 	.word	0xffffffff


	//   ....[2]....
        /*091c*/ 	.word	0xffffffff


	//   ....[3]....
        /*0920*/ 	.word	0xffffffff


	//   ....[4]....
        /*0924*/ 	.word	0xffffffff


	//   ....[5]....
        /*0928*/ 	.word	0xffffffff


	//   ....[6]....
        /*092c*/ 	.word	0xffffffff


	//   ....[7]....
        /*0930*/ 	.word	0xffffffff


	//   ....[8]....
        /*0934*/ 	.word	0xffffffff


	//   ....[9]....
        /*0938*/ 	.word	0xffffffff


	//   ....[10]....
        /*093c*/ 	.word	0xffffffff


	//   ....[11]....
        /*0940*/ 	.word	0xffffffff


	//   ....[12]....
        /*0944*/ 	.word	0xffffffff


	//   ....[13]....
        /*0948*/ 	.word	0xffffffff


	//   ....[14]....
        /*094c*/ 	.word	0xffffffff


	//   ....[15]....
        /*0950*/ 	.word	0xffffffff


	//   ....[16]....
        /*0954*/ 	.word	0xffffffff


	//   ....[17]....
        /*0958*/ 	.word	0xffffffff


	//   ....[18]....
        /*095c*/ 	.word	0xffffffff


	//   ....[19]....
        /*0960*/ 	.word	0xffffffff


	//   ....[20]....
        /*0964*/ 	.word	0xffffffff


	//   ....[21]....
        /*0968*/ 	.word	0xffffffff


	//   ....[22]....
        /*096c*/ 	.word	0xffffffff


	//   ....[23]....
        /*0970*/ 	.word	0xffffffff


	//   ....[24]....
        /*0974*/ 	.word	0xffffffff


	//   ....[25]....
        /*0978*/ 	.word	0xffffffff


	//   ....[26]....
        /*097c*/ 	.word	0xffffffff


	//   ....[27]....
        /*0980*/ 	.word	0xffffffff


	//   ....[28]....
        /*0984*/ 	.word	0xffffffff


	//   ....[29]....
        /*0988*/ 	.word	0xffffffff


	//   ....[30]....
        /*098c*/ 	.word	0xffffffff


	//   ....[31]....
        /*0990*/ 	.word	0xffffffff


	//   ....[32]....
        /*0994*/ 	.word	0xffffffff


	//   ....[33]....
        /*0998*/ 	.word	0xffffffff


	//   ....[34]....
        /*099c*/ 	.word	0xffffffff


	//   ....[35]....
        /*09a0*/ 	.word	0xffffffff


	//   ....[36]....
        /*09a4*/ 	.word	0xffffffff


	//   ....[37]....
        /*09a8*/ 	.word	0xffffffff


	//   ....[38]....
        /*09ac*/ 	.word	0xffffffff


	//   ....[39]....
        /*09b0*/ 	.word	0xffffffff


	//   ....[40]....
        /*09b4*/ 	.word	0xffffffff


	//   ....[41]....
        /*09b8*/ 	.word	0xffffffff


	//   ....[42]....
        /*09bc*/ 	.word	0xffffffff


	//   ....[43]....
        /*09c0*/ 	.word	0xffffffff


	//   ....[44]....
        /*09c4*/ 	.word	0xffffffff


	//   ....[45]....
        /*09c8*/ 	.word	0xffffffff


	//   ....[46]....
        /*09cc*/ 	.word	0xffffffff


	//   ....[47]....
        /*09d0*/ 	.word	0xffffffff


	//   ....[48]....
        /*09d4*/ 	.word	0xffffffff


	//   ....[49]....
        /*09d8*/ 	.word	0xffffffff


	//   ....[50]....
        /*09dc*/ 	.word	0xffffffff


	//   ....[51]....
        /*09e0*/ 	.word	0xffffffff


	//   ....[52]....
        /*09e4*/ 	.word	0xffffffff


	//   ....[53]....
        /*09e8*/ 	.word	0xffffffff


	//   ....[54]....
        /*09ec*/ 	.word	0xffffffff


	//   ....[55]....
        /*09f0*/ 	.word	0xffffffff


	//   ....[56]....
        /*09f4*/ 	.word	0xffffffff


	//   ....[57]....
        /*09f8*/ 	.word	0xffffffff


	//   ....[58]....
        /*09fc*/ 	.word	0xffffffff


	//   ....[59]....
        /*0a00*/ 	.word	0xffffffff


	//   ....[60]....
        /*0a04*/ 	.word	0xffffffff


	//   ....[61]....
        /*0a08*/ 	.word	0xffffffff


	//   ....[62]....
        /*0a0c*/ 	.word	0xffffffff


	//   ....[63]....
        /*0a10*/ 	.word	0xffffffff


	//   ....[64]....
        /*0a14*/ 	.word	0xffffffff


	//   ....[65]....
        /*0a18*/ 	.word	0xffffffff


	//   ....[66]....
        /*0a1c*/ 	.word	0xffffffff


	//   ....[67]....
        /*0a20*/ 	.word	0xffffffff


	//   ....[68]....
        /*0a24*/ 	.word	0xffffffff


	//   ....[69]....
        /*0a28*/ 	.word	0xffffffff


	//   ....[70]....
        /*0a2c*/ 	.word	0xffffffff


	//   ....[71]....
        /*0a30*/ 	.word	0xffffffff


	//   ....[72]....
        /*0a34*/ 	.word	0xffffffff


	//   ....[73]....
        /*0a38*/ 	.word	0xffffffff


	//   ....[74]....
        /*0a3c*/ 	.word	0xffffffff


	//   ....[75]....
        /*0a40*/ 	.word	0xffffffff


	//   ....[76]....
        /*0a44*/ 	.word	0xffffffff


	//   ....[77]....
        /*0a48*/ 	.word	0xffffffff


	//   ....[78]....
        /*0a4c*/ 	.word	0xffffffff


	//   ....[79]....
        /*0a50*/ 	.word	0xffffffff


	//   ....[80]....
        /*0a54*/ 	.word	0xffffffff


	//   ....[81]....
        /*0a58*/ 	.word	0xffffffff


	//   ....[82]....
        /*0a5c*/ 	.word	0xffffffff


	//   ....[83]....
        /*0a60*/ 	.word	0xffffffff


	//   ....[84]....
        /*0a64*/ 	.word	0xffffffff


	//   ....[85]....
        /*0a68*/ 	.word	0xffffffff


	//   ....[86]....
        /*0a6c*/ 	.word	0xffffffff


	//   ....[87]....
        /*0a70*/ 	.word	0xffffffff


	//   ....[88]....
        /*0a74*/ 	.word	0xffffffff


	//   ....[89]....
        /*0a78*/ 	.word	0xffffffff


	//   ....[90]....
        /*0a7c*/ 	.word	0xffffffff


	//   ....[91]....
        /*0a80*/ 	.word	0xffffffff


	//   ....[92]....
        /*0a84*/ 	.word	0x0500000f


	//   ....[93]....
        /*0a88*/ 	.word	0x0500000f


	//   ....[94]....
        /*0a8c*/ 	.word	0x0500000f


	//   ....[95]....
        /*0a90*/ 	.word	0x0500000f


	//   ....[96]....
        /*0a94*/ 	.word	0x0500000f


	//   ....[97]....
        /*0a98*/ 	.word	0x0500000f


	//   ....[98]....
        /*0a9c*/ 	.word	0x0500000f


	//   ....[99]....
        /*0aa0*/ 	.word	0x0500000f


	//   ....[100]....
        /*0aa4*/ 	.word	0x0500000f


	//   ....[101]....
        /*0aa8*/ 	.word	0x0500000f


	//   ....[102]....
        /*0aac*/ 	.word	0x0500000f


	//   ....[103]....
        /*0ab0*/ 	.word	0x0500000f


	//   ....[104]....
        /*0ab4*/ 	.word	0x0500000f


	//   ....[105]....
        /*0ab8*/ 	.word	0x0500000f


	//   ....[106]....
        /*0abc*/ 	.word	0x0500000f


	//   ....[107]....
        /*0ac0*/ 	.word	0x0500000f


	//   ....[108]....
        /*0ac4*/ 	.word	0x0500000f


	//   ....[109]....
        /*0ac8*/ 	.word	0x0500000f


	//   ....[110]....
        /*0acc*/ 	.word	0x0500000f


	//   ....[111]....
        /*0ad0*/ 	.word	0x0500000f


	//   ....[112]....
        /*0ad4*/ 	.word	0x0500000f


	//   ....[113]....
        /*0ad8*/ 	.word	0x0500000f


	//   ....[114]....
        /*0adc*/ 	.word	0x0500000f


	//   ....[115]....
        /*0ae0*/ 	.word	0x0500000f


	//   ....[116]....
        /*0ae4*/ 	.word	0x0500000f


	//   ....[117]....
        /*0ae8*/ 	.word	0x0500000f


	//   ....[118]....
        /*0aec*/ 	.word	0x0500000f


	//   ....[119]....
        /*0af0*/ 	.word	0x0500000f


	//   ....[120]....
        /*0af4*/ 	.word	0x0500000f


	//   ....[121]....
        /*0af8*/ 	.word	0x0500000f


	//   ....[122]....
        /*0afc*/ 	.word	0x0500000f


	//   ....[123]....
        /*0b00*/ 	.word	0x0500000f


	//   ....[124]....
        /*0b04*/ 	.word	0x0500000f


	//   ....[125]....
        /*0b08*/ 	.word	0x0500000f


	//   ....[126]....
        /*0b0c*/ 	.word	0x0500000f


	//   ....[127]....
        /*0b10*/ 	.word	0x0500000f


	//   ....[128]....
        /*0b14*/ 	.word	0x0500000f


	//   ....[129]....
        /*0b18*/ 	.word	0x0500000f


	//   ....[130]....
        /*0b1c*/ 	.word	0x0500000f


	//   ....[131]....
        /*0b20*/ 	.word	0x0500000f


	//   ....[132]....
        /*0b24*/ 	.word	0x0500000f


	//   ....[133]....
        /*0b28*/ 	.word	0x0500000f


	//   ....[134]....
        /*0b2c*/ 	.word	0x0500000f


	//   ....[135]....
        /*0b30*/ 	.word	0x0500000f


	//   ....[136]....
        /*0b34*/ 	.word	0x0500000f


	//   ....[137]....
        /*0b38*/ 	.word	0x0500000f


	//   ....[138]....
        /*0b3c*/ 	.word	0x0500000f


	//   ....[139]....
        /*0b40*/ 	.word	0x0500000f


	//   ....[140]....
        /*0b44*/ 	.word	0x0500000f


	//   ....[141]....
        /*0b48*/ 	.word	0x0500000f


	//   ....[142]....
        /*0b4c*/ 	.word	0x0500000f


	//   ....[143]....
        /*0b50*/ 	.word	0x0500000f


	//   ....[144]....
        /*0b54*/ 	.word	0x0500000f


	//   ....[145]....
        /*0b58*/ 	.word	0x0500000f


	//   ....[146]....
        /*0b5c*/ 	.word	0x0500000f


	//   ....[147]....
        /*0b60*/ 	.word	0x0500000f


	//   ....[148]....
        /*0b64*/ 	.word	0x0500000f


	//   ....[149]....
        /*0b68*/ 	.word	0x0500000f


	//   ....[150]....
        /*0b6c*/ 	.word	0x0500000f


	//   ....[151]....
        /*0b70*/ 	.word	0x0500000f


	//   ....[152]....
        /*0b74*/ 	.word	0x0500000f


	//   ....[153]....
        /*0b78*/ 	.word	0x0500000f


	//   ....[154]....
        /*0b7c*/ 	.word	0x0500000f


	//   ....[155]....
        /*0b80*/ 	.word	0x0500000f


	//   ....[156]....
        /*0b84*/ 	.word	0x0500000f


	//   ....[157]....
        /*0b88*/ 	.word	0x0500000f


	//   ....[158]....
        /*0b8c*/ 	.word	0x0500000f


	//   ....[159]....
        /*0b90*/ 	.word	0x0500000f


	//   ....[160]....
        /*0b94*/ 	.word	0x0500000f


	//----- nvinfo : EIATTR_COOP_GROUP_INSTR_OFFSETS
	.align		4
.L_1137:
        /*0b98*/ 	.byte	0x04, 0x28
        /*0b9a*/ 	.short	(.L_1139 - .L_1138)


	//   ....[0]....
.L_1138:
        /*0b9c*/ 	.word	0x00000070


	//   ....[1]....
        /*0ba0*/ 	.word	0x000001d0


	//   ....[2]....
        /*0ba4*/ 	.word	0x00000220


	//   ....[3]....
        /*0ba8*/ 	.word	0x00000450


	//   ....[4]....
        /*0bac*/ 	.word	0x000005b0


	//   ....[5]....
        /*0bb0*/ 	.word	0x000006d0


	//   ....[6]....
        /*0bb4*/ 	.word	0x00000830


	//   ....[7]....
        /*0bb8*/ 	.word	0x0000cce0


	//   ....[8]....
        /*0bbc*/ 	.word	0x00014a00


	//   ....[9]....
        /*0bc0*/ 	.word	0x00014a20


	//   ....[10]....
        /*0bc4*/ 	.word	0x00015d50


	//   ....[11]....
        /*0bc8*/ 	.word	0x00015d70


	//   ....[12]....
        /*0bcc*/ 	.word	0x0001b400


	//   ....[13]....
        /*0bd0*/ 	.word	0x0001b5a0


	//   ....[14]....
        /*0bd4*/ 	.word	0x0001be00


	//   ....[15]....
        /*0bd8*/ 	.word	0x0001be80


	//   ....[16]....
        /*0bdc*/ 	.word	0x00020880


	//   ....[17]....
        /*0be0*/ 	.word	0x000208a0


	//   ....[18]....
        /*0be4*/ 	.word	0x000208d0


	//   ....[19]....
        /*0be8*/ 	.word	0x00020910


	//   ....[20]....
        /*0bec*/ 	.word	0x00022d60


	//   ....[21]....
        /*0bf0*/ 	.word	0x00022d70


	//   ....[22]....
        /*0bf4*/ 	.word	0x00022df0


	//   ....[23]....
        /*0bf8*/ 	.word	0x00022e00


	//   ....[24]....
        /*0bfc*/ 	.word	0x00023be0


	//   ....[25]....
        /*0c00*/ 	.word	0x00023c10


	//   ....[26]....
        /*0c04*/ 	.word	0x00023c40


	//   ....[27]....
        /*0c08*/ 	.word	0x00023c70


	//   ....[28]....
        /*0c0c*/ 	.word	0x00023ca0


	//   ....[29]....
        /*0c10*/ 	.word	0x00023cd0


	//   ....[30]....
        /*0c14*/ 	.word	0x00023d00


	//   ....[31]....
        /*0c18*/ 	.word	0x00023d30


	//   ....[32]....
        /*0c1c*/ 	.word	0x00023d60


	//   ....[33]....
        /*0c20*/ 	.word	0x00023d90


	//   ....[34]....
        /*0c24*/ 	.word	0x00023dc0


	//   ....[35]....
        /*0c28*/ 	.word	0x00023df0


	//   ....[36]....
        /*0c2c*/ 	.word	0x00023e20


	//   ....[37]....
        /*0c30*/ 	.word	0x00023e50


	//   ....[38]....
        /*0c34*/ 	.word	0x00023e80


	//   ....[39]....
        /*0c38*/ 	.word	0x00023eb0


	//   ....[40]....
        /*0c3c*/ 	.word	0x00023ee0


	//   ....[41]....
        /*0c40*/ 	.word	0x00023f10


	//   ....[42]....
        /*0c44*/ 	.word	0x00023f40


	//   ....[43]....
        /*0c48*/ 	.word	0x00023f70


	//   ....[44]....
        /*0c4c*/ 	.word	0x00023fa0


	//   ....[45]....
        /*0c50*/ 	.word	0x00023fe0


	//   ....[46]....
        /*0c54*/ 	.word	0x00024010


	//   ....[47]....
        /*0c58*/ 	.word	0x00024030


	//   ....[48]....
        /*0c5c*/ 	.word	0x00024060


	//   ....[49]....
        /*0c60*/ 	.word	0x00024070


	//   ....[50]....
        /*0c64*/ 	.word	0x00024080


	//   ....[51]....
        /*0c68*/ 	.word	0x00024090


	//   ....[52]....
        /*0c6c*/ 	.word	0x000240a0


	//   ....[53]....
        /*0c70*/ 	.word	0x000240b0


	//   ....[54]....
        /*0c74*/ 	.word	0x000240c0


	//   ....[55]....
        /*0c78*/ 	.word	0x000240f0


	//   ....[56]....
        /*0c7c*/ 	.word	0x00025c00


	//   ....[57]....
        /*0c80*/ 	.word	0x00025de0


	//   ....[58]....
        /*0c84*/ 	.word	0x00025e10


	//   ....[59]....
        /*0c88*/ 	.word	0x00025e40


	//   ....[60]....
        /*0c8c*/ 	.word	0x00025e70


	//   ....[61]....
        /*0c90*/ 	.word	0x00025ea0


	//   ....[62]....
        /*0c94*/ 	.word	0x00025ed0


	//   ....[63]....
        /*0c98*/ 	.word	0x00026040


	//   ....[64]....
        /*0c9c*/ 	.word	0x00026070


	//   ....[65]....
        /*0ca0*/ 	.word	0x000260a0


	//   ....[66]....
        /*0ca4*/ 	.word	0x000260d0


	//   ....[67]....
        /*0ca8*/ 	.word	0x00026100


	//   ....[68]....
        /*0cac*/ 	.word	0x00026130


	//   ....[69]....
        /*0cb0*/ 	.word	0x000261d0


	//   ....[70]....
        /*0cb4*/ 	.word	0x00026230


	//   ....[71]....
        /*0cb8*/ 	.word	0x000262c0


	//   ....[72]....
        /*0cbc*/ 	.word	0x00027250


	//   ....[73]....
        /*0cc0*/ 	.word	0x000289e0


	//   ....[74]....
        /*0cc4*/ 	.word	0x0002b520


	//   ....[75]....
        /*0cc8*/ 	.word	0x0002b550


	//   ....[76]....
        /*0ccc*/ 	.word	0x0002b590


	//   ....[77]....
        /*0cd0*/ 	.word	0x0002b5c0


	//   ....[78]....
        /*0cd4*/ 	.word	0x0002b5f0


	//   ....[79]....
        /*0cd8*/ 	.word	0x0002b620


	//   ....[80]....
        /*0cdc*/ 	.word	0x0002b650


	//   ....[81]....
        /*0ce0*/ 	.word	0x0002b680


	//   ....[82]....
        /*0ce4*/ 	.word	0x0002b810


	//   ....[83]....
        /*0ce8*/ 	.word	0x0002b840


	//   ....[84]....
        /*0cec*/ 	.word	0x0002b870


	//   ....[85]....
        /*0cf0*/ 	.word	0x0002b8a0


	//   ....[86]....
        /*0cf4*/ 	.word	0x0002b8d0


	//   ....[87]....
        /*0cf8*/ 	.word	0x0002b900


	//   ....[88]....
        /*0cfc*/ 	.word	0x0002b9d0


	//   ....[89]....
        /*0d00*/ 	.word	0x0002b9f0


	//   ....[90]....
        /*0d04*/ 	.word	0x0002ba60


	//   ....[91]....
        /*0d08*/ 	.word	0x0002c120


	//   ....[92]....
        /*0d0c*/ 	.word	0x0002c640


	//   ....[93]....
        /*0d10*/ 	.word	0x0002c6f0


	//   ....[94]....
        /*0d14*/ 	.word	0x0002c790


	//   ....[95]....
        /*0d18*/ 	.word	0x0002c830


	//   ....[96]....
        /*0d1c*/ 	.word	0x0002c8d0


	//   ....[97]....
        /*0d20*/ 	.word	0x0002c970


	//   ....[98]....
        /*0d24*/ 	.word	0x0002ca10


	//   ....[99]....
        /*0d28*/ 	.word	0x0002cab0


	//   ....[100]....
        /*0d2c*/ 	.word	0x0002cb50


	//   ....[101]....
        /*0d30*/ 	.word	0x0002cc40


	//   ....[102]....
        /*0d34*/ 	.word	0x0002cce0


	//   ....[103]....
        /*0d38*/ 	.word	0x0002cd80


	//   ....[104]....
        /*0d3c*/ 	.word	0x0002ce20


	//   ....[105]....
        /*0d40*/ 	.word	0x0002cec0


	//   ....[106]....
        /*0d44*/ 	.word	0x0002cf60


	//   ....[107]....
        /*0d48*/ 	.word	0x0002d000


	//   ....[108]....
        /*0d4c*/ 	.word	0x0002d0a0


	//   ....[109]....
        /*0d50*/ 	.word	0x0002d390


	//   ....[110]....
        /*0d54*/ 	.word	0x0002d4c0


	//   ....[111]....
        /*0d58*/ 	.word	0x0002d5e0


	//   ....[112]....
        /*0d5c*/ 	.word	0x0002d670


	//   ....[113]....
        /*0d60*/ 	.word	0x0002d6d0


	//   ....[114]....
        /*0d64*/ 	.word	0x0002d750


	//   ....[115]....
        /*0d68*/ 	.word	0x0002d7b0


	//   ....[116]....
        /*0d6c*/ 	.word	0x0002d830


	//   ....[117]....
        /*0d70*/ 	.word	0x0002d890


	//   ....[118]....
        /*0d74*/ 	.word	0x0002d910


	//   ....[119]....
        /*0d78*/ 	.word	0x0002d970


	//   ....[120]....
        /*0d7c*/ 	.word	0x0002d9f0


	//   ....[121]....
        /*0d80*/ 	.word	0x0002da50


	//   ....[122]....
        /*0d84*/ 	.word	0x0002dad0


	//   ....[123]....
        /*0d88*/ 	.word	0x0002db30


	//   ....[124]....
        /*0d8c*/ 	.word	0x0002db90


	//   ....[125]....
        /*0d90*/ 	.word	0x0002dbf0


	//   ....[126]....
        /*0d94*/ 	.word	0x0002dc70


	//   ....[127]....
        /*0d98*/ 	.word	0x0002dcd0


	//   ....[128]....
        /*0d9c*/ 	.word	0x0002dd50


	//   ....[129]....
        /*0da0*/ 	.word	0x0002ddb0


	//   ....[130]....
        /*0da4*/ 	.word	0x0002de20


	//   ....[131]....
        /*0da8*/ 	.word	0x0002de80


	//   ....[132]....
        /*0dac*/ 	.word	0x0002df00


	//   ....[133]....
        /*0db0*/ 	.word	0x0002df60


	//   ....[134]....
        /*0db4*/ 	.word	0x0002dfe0


	//   ....[135]....
        /*0db8*/ 	.word	0x0002e040


	//   ....[136]....
        /*0dbc*/ 	.word	0x0002e0c0


	//   ....[137]....
        /*0dc0*/ 	.word	0x0002e120


	//   ....[138]....
        /*0dc4*/ 	.word	0x0002e190


	//   ....[139]....
        /*0dc8*/ 	.word	0x0002e1f0


	//   ....[140]....
        /*0dcc*/ 	.word	0x0002e250


	//   ....[141]....
        /*0dd0*/ 	.word	0x0002e390


	//   ....[142]....
        /*0dd4*/ 	.word	0x0002e670


	//   ....[143]....
        /*0dd8*/ 	.word	0x0002ea90


	//   ....[144]....
        /*0ddc*/ 	.word	0x0002eb30


	//   ....[145]....
        /*0de0*/ 	.word	0x0002ec50


	//   ....[146]....
        /*0de4*/ 	.word	0x0002ecd0


	//   ....[147]....
        /*0de8*/ 	.word	0x0002ed50


	//   ....[148]....
        /*0dec*/ 	.word	0x0002edd0


	//   ....[149]....
        /*0df0*/ 	.word	0x0002ee50


	//   ....[150]....
        /*0df4*/ 	.word	0x0002eee0


	//   ....[151]....
        /*0df8*/ 	.word	0x0002ef80


	//   ....[152]....
        /*0dfc*/ 	.word	0x0002f030


	//   ....[153]....
        /*0e00*/ 	.word	0x0002f0b0


	//   ....[154]....
        /*0e04*/ 	.word	0x0002f130


	//   ....[155]....
        /*0e08*/ 	.word	0x0002f1b0


	//   ....[156]....
        /*0e0c*/ 	.word	0x0002f240


	//   ....[157]....
        /*0e10*/ 	.word	0x0002f2c0


	//   ....[158]....
        /*0e14*/ 	.word	0x0002f360


	//   ....[159]....
        /*0e18*/ 	.word	0x0002f3f0


	//   ....[160]....
        /*0e1c*/ 	.word	0x0002f520


	//----- nvinfo : EIATTR_REG_RECONFIG
	.align		4
.L_1139:
        /*0e20*/ 	.byte	0x01, 0x54
	.zero		2


	//----- nvinfo : EIATTR_SYSCALL_OFFSETS
	.align		4
        /*0e24*/ 	.byte	0x04, 0x46
        /*0e26*/ 	.short	(.L_1141 - .L_1140)


	//   ....[0]....
.L_1140:
        /*0e28*/ 	.word	0x00001a50


	//   ....[1]....
        /*0e2c*/ 	.word	0x00001ba0


	//   ....[2]....
        /*0e30*/ 	.word	0x0000cea0


	//   ....[3]....
        /*0e34*/ 	.word	0x0000d600


	//   ....[4]....
        /*0e38*/ 	.word	0x00028250


	//   ....[5]....
        /*0e3c*/ 	.word	0x00028400


	//   ....[6]....
        /*0e40*/ 	.word	0x00028550


	//   ....[7]....
        /*0e44*/ 	.word	0x00028680


	//----- nvinfo : EIATTR_MBARRIER_INSTR_OFFSETS
	.align		4
.L_1141:
        /*0e48*/ 	.byte	0x04, 0x39
        /*0e4a*/ 	.short	(.L_1143 - .L_1142)


	//   ....[0]....
.L_1142:
        /*0e4c*/ 	.word	0x00000300
        /*0e50*/ 	.word	0x000000ff
        /*0e54*/ 	.word	0x0002e800
        /*0e58*/ 	.short	0x0100
        /*0e5a*/ 	.byte	0x08
	.zero		1


	//   ....[1]....
        /*0e5c*/ 	.word	0x00000310
        /*0e60*/ 	.word	0x000000ff
        /*0e64*/ 	.word	0x0002e820
        /*0e68*/ 	.short	0x0100
        /*0e6a*/ 	.byte	0x08
	.zero		1


	//   ....[2]....
        /*0e6c*/ 	.word	0x00000400
        /*0e70*/ 	.word	0x000000ff
        /*0e74*/ 	.word	0x0002e830
        /*0e78*/ 	.short	0x0100
        /*0e7a*/ 	.byte	0x08
	.zero		1


	//   ....[3]....
        /*0e7c*/ 	.word	0x00000410
        /*0e80*/ 	.word	0x000000ff
        /*0e84*/ 	.word	0x0002e840
        /*0e88*/ 	.short	0x0100
        /*0e8a*/ 	.byte	0x08
	.zero		1


	//   ....[4]....
        /*0e8c*/ 	.word	0x00000420
        /*0e90*/ 	.word	0x000000ff
        /*0e94*/ 	.word	0x0002e838
        /*0e98*/ 	.short	0x0100
        /*0e9a*/ 	.byte	0x08
	.zero		1


	//   ....[5]....
        /*0e9c*/ 	.word	0x00000430
        /*0ea0*/ 	.word	0x000000ff
        /*0ea4*/ 	.word	0x0002e848
        /*0ea8*/ 	.short	0x0100
        /*0eaa*/ 	.byte	0x08
	.zero		1


	//   ....[6]....
        /*0eac*/ 	.word	0x00000560
        /*0eb0*/ 	.word	0x000000ff
        /*0eb4*/ 	.word	0x0002e850
        /*0eb8*/ 	.short	0x0100
        /*0eba*/ 	.byte	0x08
	.zero		1


	//   ....[7]....
        /*0ebc*/ 	.word	0x00000570
        /*0ec0*/ 	.word	0x000000ff
        /*0ec4*/ 	.word	0x0002e860
        /*0ec8*/ 	.short	0x0100
        /*0eca*/ 	.byte	0x08
	.zero		1


	//   ....[8]....
        /*0ecc*/ 	.word	0x00000580
        /*0ed0*/ 	.word	0x000000ff
        /*0ed4*/ 	.word	0x0002e858
        /*0ed8*/ 	.short	0x0100
        /*0eda*/ 	.byte	0x08
	.zero		1


	//   ....[9]....
        /*0edc*/ 	.word	0x00000590
        /*0ee0*/ 	.word	0x000000ff
        /*0ee4*/ 	.word	0x0002e868
        /*0ee8*/ 	.short	0x0100
        /*0eea*/ 	.byte	0x08
	.zero		1


	//   ....[10]....
        /*0eec*/ 	.word	0x00000680
        /*0ef0*/ 	.word	0x000000ff
        /*0ef4*/ 	.word	0x0002e870
        /*0ef8*/ 	.short	0x0100
        /*0efa*/ 	.byte	0x06
	.zero		1


	//   ....[11]....
        /*0efc*/ 	.word	0x00000690
        /*0f00*/ 	.word	0x000000ff
        /*0f04*/ 	.word	0x0002e880
        /*0f08*/ 	.short	0x0100
        /*0f0a*/ 	.byte	0x06
	.zero		1


	//   ....[12]....
        /*0f0c*/ 	.word	0x000006a0
        /*0f10*/ 	.word	0x000000ff
        /*0f14*/ 	.word	0x0002e878
        /*0f18*/ 	.short	0x0100
        /*0f1a*/ 	.byte	0x06
	.zero		1


	//   ....[13]....
        /*0f1c*/ 	.word	0x000006b0
        /*0f20*/ 	.word	0x000000ff
        /*0f24*/ 	.word	0x0002e888
        /*0f28*/ 	.short	0x0100
        /*0f2a*/ 	.byte	0x06
	.zero		1


	//   ....[14]....
        /*0f2c*/ 	.word	0x000007e0
        /*0f30*/ 	.word	0x000000ff
        /*0f34*/ 	.word	0x0002e890
        /*0f38*/ 	.short	0x0100
        /*0f3a*/ 	.byte	0x08
	.zero		1


	//   ....[15]....
        /*0f3c*/ 	.word	0x000007f0
        /*0f40*/ 	.word	0x000000ff
        /*0f44*/ 	.word	0x0002e8a0
        /*0f48*/ 	.short	0x0100
        /*0f4a*/ 	.byte	0x08
	.zero		1


	//   ....[16]....
        /*0f4c*/ 	.word	0x00000800
        /*0f50*/ 	.word	0x000000ff
        /*0f54*/ 	.word	0x0002e898
        /*0f58*/ 	.short	0x0100
        /*0f5a*/ 	.byte	0x08
	.zero		1


	//   ....[17]....
        /*0f5c*/ 	.word	0x00000810
        /*0f60*/ 	.word	0x000000ff
        /*0f64*/ 	.word	0x0002e8a8
        /*0f68*/ 	.short	0x0100
        /*0f6a*/ 	.byte	0x08
	.zero		1


	//   ....[18]....
        /*0f6c*/ 	.word	0x00000940
        /*0f70*/ 	.word	0x000000ff
        /*0f74*/ 	.word	0x0002e8b0
        /*0f78*/ 	.short	0x0100
        /*0f7a*/ 	.byte	0x08
	.zero		1


	//   ....[19]....
        /*0f7c*/ 	.word	0x00000950
        /*0f80*/ 	.word	0x000000ff
        /*0f84*/ 	.word	0x0002e8c0
        /*0f88*/ 	.short	0x0100
        /*0f8a*/ 	.byte	0x08
	.zero		1


	//   ....[20]....
        /*0f8c*/ 	.word	0x00000960
        /*0f90*/ 	.word	0x000000ff
        /*0f94*/ 	.word	0x0002e8b8
        /*0f98*/ 	.short	0x0100
        /*0f9a*/ 	.byte	0x08
	.zero		1


	//   ....[21]....
        /*0f9c*/ 	.word	0x00000970
        /*0fa0*/ 	.word	0x000000ff
        /*0fa4*/ 	.word	0x0002e8c8
        /*0fa8*/ 	.short	0x0100
        /*0faa*/ 	.byte	0x08
	.zero		1


	//   ....[22]....
        /*0fac*/ 	.word	0x00003200
        /*0fb0*/ 	.word	0x0000006d
        /*0fb4*/ 	.word	0x0002e890
        /*0fb8*/ 	.short	0x010a
        /*0fba*/ 	.byte	0x3f
	.zero		1


	//   ....[23]....
        /*0fbc*/ 	.word	0x00007630
        /*0fc0*/ 	.word	0x0000006d
        /*0fc4*/ 	.word	0x0002e890
        /*0fc8*/ 	.short	0x010a
        /*0fca*/ 	.byte	0x3f
	.zero		1


	//   ....[24]....
        /*0fcc*/ 	.word	0x0000b900
        /*0fd0*/ 	.word	0x0000006d
        /*0fd4*/ 	.word	0x0002e890
        /*0fd8*/ 	.short	0x010a
        /*0fda*/ 	.byte	0x3f
	.zero		1


	//   ....[25]....
        /*0fdc*/ 	.word	0x0000c010
        /*0fe0*/ 	.word	0x00000030
        /*0fe4*/ 	.word	0x00000000
        /*0fe8*/ 	.short	0x0101
        /*0fea*/ 	.byte	0x3f
	.zero		1


	//   ....[26]....
        /*0fec*/ 	.word	0x0000c050
        /*0ff0*/ 	.word	0x0000006d
        /*0ff4*/ 	.word	0x0002e8b0
        /*0ff8*/ 	.short	0x010a
        /*0ffa*/ 	.byte	0x3f
	.zero		1


	//   ....[27]....
        /*0ffc*/ 	.word	0x0000c800
        /*1000*/ 	.word	0x0000006d
        /*1004*/ 	.word	0x00000000
        /*1008*/ 	.short	0x0101
        /*100a*/ 	.byte	0x3f
	.zero		1


	//   ....[28]....
        /*100c*/ 	.word	0x0000d1f0
        /*1010*/ 	.word	0x00000010
        /*1014*/ 	.word	0x0002e800
        /*1018*/ 	.short	0x010a
        /*101a*/ 	.byte	0x3f
	.zero		1


	//   ....[29]....
        /*101c*/ 	.word	0x0000d240
        /*1020*/ 	.word	0x00000010
        /*1024*/ 	.word	0x0002e800
        /*1028*/ 	.short	0x010a
        /*102a*/ 	.byte	0x3f
	.zero		1


	//   ....[30]....
        /*102c*/ 	.word	0x0000de90
        /*1030*/ 	.word	0x00000010
        /*1034*/ 	.word	0x0002e800
        /*1038*/ 	.short	0x010a
        /*103a*/ 	.byte	0x3f
	.zero		1


	//   ....[31]....
        /*103c*/ 	.word	0x00010460
        /*1040*/ 	.word	0x00000010
        /*1044*/ 	.word	0x0002e800
        /*1048*/ 	.short	0x010a
        /*104a*/ 	.byte	0x3f
	.zero		1


	//   ....[32]....
        /*104c*/ 	.word	0x000125b0
        /*1050*/ 	.word	0x00000000
        /*1054*/ 	.word	0x0002e830
        /*1058*/ 	.short	0x010a
        /*105a*/ 	.byte	0x3f
	.zero		1


	//   ....[33]....
        /*105c*/ 	.word	0x00012660
        /*1060*/ 	.word	0x00000000
        /*1064*/ 	.word	0x0002e830
        /*1068*/ 	.short	0x010a
        /*106a*/ 	.byte	0x3f
	.zero		1


	//   ....[34]....
        /*106c*/ 	.word	0x00016330
        /*1070*/ 	.word	0x00000038
        /*1074*/ 	.word	0x00000000
        /*1078*/ 	.short	0x0101
        /*107a*/ 	.byte	0x3f
	.zero		1


	//   ....[35]....
        /*107c*/ 	.word	0x00017c30
        /*1080*/ 	.word	0x00000003
        /*1084*/ 	.word	0x0002e830
        /*1088*/ 	.short	0x010a
        /*108a*/ 	.byte	0x3f
	.zero		1


	//   ....[36]....
        /*108c*/ 	.word	0x00017c80
        /*1090*/ 	.word	0x00000003
        /*1094*/ 	.word	0x0002e830
        /*1098*/ 	.short	0x010a
        /*109a*/ 	.byte	0x3f
	.zero		1


	//   ....[37]....
        /*109c*/ 	.word	0x00019200
        /*10a0*/ 	.word	0x0000000d
        /*10a4*/ 	.word	0x0002e850
        /*10a8*/ 	.short	0x010a
        /*10aa*/ 	.byte	0x3f
	.zero		1


	//   ....[38]....
        /*10ac*/ 	.word	0x00019240
        /*10b0*/ 	.word	0x0000000d
        /*10b4*/ 	.word	0x0002e850
        /*10b8*/ 	.short	0x010a
        /*10ba*/ 	.byte	0x3f
	.zero		1


	//   ....[39]....
        /*10bc*/ 	.word	0x0001cf70
        /*10c0*/ 	.word	0x000000c8
        /*10c4*/ 	.word	0x00000000
        /*10c8*/ 	.short	0x0101
        /*10ca*/ 	.byte	0x3f
	.zero		1


	//   ....[40]....
        /*10cc*/ 	.word	0x0001d8c0
        /*10d0*/ 	.word	0x00000000
        /*10d4*/ 	.word	0x00000000
        /*10d8*/ 	.short	0x0101
        /*10da*/ 	.byte	0x3f
	.zero		1


	//   ....[41]....
        /*10dc*/ 	.word	0x0001da80
        /*10e0*/ 	.word	0x00000003
        /*10e4*/ 	.word	0x0002e830
        /*10e8*/ 	.short	0x010a
        /*10ea*/ 	.byte	0x3f
	.zero		1


	//   ....[42]....
        /*10ec*/ 	.word	0x0001dad0
        /*10f0*/ 	.word	0x00000003
        /*10f4*/ 	.word	0x0002e830
        /*10f8*/ 	.short	0x010a
        /*10fa*/ 	.byte	0x3f
	.zero		1


	//   ....[43]....
        /*10fc*/ 	.word	0x0001f040
        /*1100*/ 	.word	0x0000000d
        /*1104*/ 	.word	0x0002e850
        /*1108*/ 	.short	0x010a
        /*110a*/ 	.byte	0x3f
	.zero		1


	//   ....[44]....
        /*110c*/ 	.word	0x0001f080
        /*1110*/ 	.word	0x0000000d
        /*1114*/ 	.word	0x0002e850
        /*1118*/ 	.short	0x010a
        /*111a*/ 	.byte	0x3f
	.zero		1


	//   ....[45]....
        /*111c*/ 	.word	0x00021b60
        /*1120*/ 	.word	0x000000c8
        /*1124*/ 	.word	0x00000000
        /*1128*/ 	.short	0x0101
        /*112a*/ 	.byte	0x3f
	.zero		1


	//   ....[46]....
        /*112c*/ 	.word	0x00022840
        /*1130*/ 	.word	0x00000000
        /*1134*/ 	.word	0x00000000
        /*1138*/ 	.short	0x0101
        /*113a*/ 	.byte	0x3f
	.zero		1


	//   ....[47]....
        /*113c*/ 	.word	0x000228e0
        /*1140*/ 	.word	0x0000000b
        /*1144*/ 	.word	0x0002e850
        /*1148*/ 	.short	0x010a
        /*114a*/ 	.byte	0x3f
	.zero		1


	//   ....[48]....
        /*114c*/ 	.word	0x00022960
        /*1150*/ 	.word	0x0000000b
        /*1154*/ 	.word	0x0002e850
        /*1158*/ 	.short	0x010a
        /*115a*/ 	.byte	0x3f
	.zero		1


	//   ....[49]....
        /*115c*/ 	.word	0x000234a0
        /*1160*/ 	.word	0x00000000
        /*1164*/ 	.word	0x00000000
        /*1168*/ 	.short	0x0101
        /*116a*/ 	.byte	0x3f
	.zero		1


	//   ....[50]....
        /*116c*/ 	.word	0x00024b80
        /*1170*/ 	.word	0x00000000
        /*1174*/ 	.word	0x00000000
        /*1178*/ 	.short	0x0101
        /*117a*/ 	.byte	0x3f
	.zero		1


	//   ....[51]....
        /*117c*/ 	.word	0x00027360
        /*1180*/ 	.word	0x0000000b
        /*1184*/ 	.word	0x0002e820
        /*1188*/ 	.short	0x010a
        /*118a*/ 	.byte	0x3f
	.zero		1


	//   ....[52]....
        /*118c*/ 	.word	0x00027430
        /*1190*/ 	.word	0x00000008
        /*1194*/ 	.word	0x0002e8a0
        /*1198*/ 	.short	0x010a
        /*119a*/ 	.byte	0x3f
	.zero		1


	//   ....[53]....
        /*119c*/ 	.word	0x00027670
        /*11a0*/ 	.word	0x00000008
        /*11a4*/ 	.word	0x0002e8c0
        /*11a8*/ 	.short	0x010a
        /*11aa*/ 	.byte	0x3f
	.zero		1


	//   ....[54]....
        /*11ac*/ 	.word	0x00027a50
        /*11b0*/ 	.word	0x00000006
        /*11b4*/ 	.word	0x0002e8a0
        /*11b8*/ 	.short	0x010a
        /*11ba*/ 	.byte	0x3f
	.zero		1


	//   ....[55]....
        /*11bc*/ 	.word	0x00027c70
        /*11c0*/ 	.word	0x00000006
        /*11c4*/ 	.word	0x0002e8c0
        /*11c8*/ 	.short	0x010a
        /*11ca*/ 	.byte	0x3f
	.zero		1


	//   ....[56]....
        /*11cc*/ 	.word	0x00028c80
        /*11d0*/ 	.word	0x00000004
        /*11d4*/ 	.word	0x0002e880
        /*11d8*/ 	.short	0x010a
        /*11da*/ 	.byte	0x3f
	.zero		1


	//   ....[57]....
        /*11dc*/ 	.word	0x00028e60
        /*11e0*/ 	.word	0x00000004
        /*11e4*/ 	.word	0x0002e840
        /*11e8*/ 	.short	0x010a
        /*11ea*/ 	.byte	0x3f
	.zero		1


	//   ....[58]....
        /*11ec*/ 	.word	0x000291e0
        /*11f0*/ 	.word	0x00000004
        /*11f4*/ 	.word	0x0002e820
        /*11f8*/ 	.short	0x010a
        /*11fa*/ 	.byte	0x3f
	.zero		1


	//   ....[59]....
        /*11fc*/ 	.word	0x00029510
        /*1200*/ 	.word	0x00000005
        /*1204*/ 	.word	0x0002e880
        /*1208*/ 	.short	0x010a
        /*120a*/ 	.byte	0x3f
	.zero		1


	//   ....[60]....
        /*120c*/ 	.word	0x00029780
        /*1210*/ 	.word	0x00000005
        /*1214*/ 	.word	0x0002e840
        /*1218*/ 	.short	0x010a
        /*121a*/ 	.byte	0x3f
	.zero		1


	//   ....[61]....
        /*121c*/ 	.word	0x00029a80
        /*1220*/ 	.word	0x00000012
        /*1224*/ 	.word	0x0002e870
        /*1228*/ 	.short	0x010a
        /*122a*/ 	.byte	0x3f
	.zero		1


	//   ....[62]....
        /*122c*/ 	.word	0x00029af0
        /*1230*/ 	.word	0x00000012
        /*1234*/ 	.word	0x0002e860
        /*1238*/ 	.short	0x010a
        /*123a*/ 	.byte	0x3f
	.zero		1


	//   ....[63]....
        /*123c*/ 	.word	0x0002a5c0
        /*1240*/ 	.word	0x00000012
        /*1244*/ 	.word	0x0002e850
        /*1248*/ 	.short	0x0101
        /*124a*/ 	.byte	0x3f
	.zero		1


	//   ....[64]....
        /*124c*/ 	.word	0x0002a630
        /*1250*/ 	.word	0x00000012
        /*1254*/ 	.word	0x00000000
        /*1258*/ 	.short	0x0101
        /*125a*/ 	.byte	0x3f
	.zero		1


	//   ....[65]....
        /*125c*/ 	.word	0x0002a830
        /*1260*/ 	.word	0x00000000
        /*1264*/ 	.word	0x0002e870
        /*1268*/ 	.short	0x010a
        /*126a*/ 	.byte	0x3f
	.zero		1


	//   ....[66]....
        /*126c*/ 	.word	0x0002a8a0
        /*1270*/ 	.word	0x00000000
        /*1274*/ 	.word	0x0002e860
        /*1278*/ 	.short	0x010a
        /*127a*/ 	.byte	0x3f
	.zero		1


	//   ....[67]....
        /*127c*/ 	.word	0x0002b2d0
        /*1280*/ 	.word	0x00000000
        /*1284*/ 	.word	0x0002e850
        /*1288*/ 	.short	0x0101
        /*128a*/ 	.byte	0x3f
	.zero		1


	//   ....[68]....
        /*128c*/ 	.word	0x0002b310
        /*1290*/ 	.word	0x00000000
        /*1294*/ 	.word	0x00000000
        /*1298*/ 	.short	0x0101
        /*129a*/ 	.byte	0x3f
	.zero		1


	//   ....[69]....
        /*129c*/ 	.word	0x0002c0a0
        /*12a0*/ 	.word	0x00000000
        /*12a4*/ 	.word	0x0002e820
        /*12a8*/ 	.short	0x010a
        /*12aa*/ 	.byte	0x3f
	.zero		1


	//   ....[70]....
        /*12ac*/ 	.word	0x0002c270
        /*12b0*/ 	.word	0x00000006
        /*12b4*/ 	.word	0x00000000
        /*12b8*/ 	.short	0x010a
        /*12ba*/ 	.byte	0x3f
	.zero		1


	//   ....[71]....
        /*12bc*/ 	.word	0x0002c2e0
        /*12c0*/ 	.word	0x00000007
        /*12c4*/ 	.word	0x00000000
        /*12c8*/ 	.short	0x010a
        /*12ca*/ 	.byte	0x3f
	.zero		1


	//   ....[72]....
        /*12cc*/ 	.word	0x0002c340
        /*12d0*/ 	.word	0x00000004
        /*12d4*/ 	.word	0x0002e860
        /*12d8*/ 	.short	0x010a
        /*12da*/ 	.byte	0x3f
	.zero		1


	//   ....[73]....
        /*12dc*/ 	.word	0x0002c390
        /*12e0*/ 	.word	0x00000003
        /*12e4*/ 	.word	0x0002e860
        /*12e8*/ 	.short	0x010a
        /*12ea*/ 	.byte	0x3f
	.zero		1


	//   ....[74]....
        /*12ec*/ 	.word	0x0002c3d0
        /*12f0*/ 	.word	0x00000004
        /*12f4*/ 	.word	0x0002e880
        /*12f8*/ 	.short	0x010a
        /*12fa*/ 	.byte	0x3f
	.zero		1


	//   ....[75]....
        /*12fc*/ 	.word	0x0002c3f0
        /*1300*/ 	.word	0x00000003
        /*1304*/ 	.word	0x0002e880
        /*1308*/ 	.short	0x010a
        /*130a*/ 	.byte	0x3f
	.zero		1


	//   ....[76]....
        /*130c*/ 	.word	0x0002c450
        /*1310*/ 	.word	0x0000006d
        /*1314*/ 	.word	0x0002e890
        /*1318*/ 	.short	0x010a
        /*131a*/ 	.byte	0x3f
	.zero		1


	//   ....[77]....
        /*131c*/ 	.word	0x0002c4a0
        /*1320*/ 	.word	0x0000006d
        /*1324*/ 	.word	0x0002e890
        /*1328*/ 	.short	0x010a
        /*132a*/ 	.byte	0x3f
	.zero		1


	//   ....[78]....
        /*132c*/ 	.word	0x0002c4f0
        /*1330*/ 	.word	0x0000006d
        /*1334*/ 	.word	0x0002e890
        /*1338*/ 	.short	0x010a
        /*133a*/ 	.byte	0x3f
	.zero		1


	//   ....[79]....
        /*133c*/ 	.word	0x0002c540
        /*1340*/ 	.word	0x0000006d
        /*1344*/ 	.word	0x0002e8b0
        /*1348*/ 	.short	0x010a
        /*134a*/ 	.byte	0x3f
	.zero		1


	//   ....[80]....
        /*134c*/ 	.word	0x0002cb90
        /*1350*/ 	.word	0x00000010
        /*1354*/ 	.word	0x0002e800
        /*1358*/ 	.short	0x010a
        /*135a*/ 	.byte	0x3f
	.zero		1


	//   ....[81]....
        /*135c*/ 	.word	0x0002d0e0
        /*1360*/ 	.word	0x00000010
        /*1364*/ 	.word	0x0002e800
        /*1368*/ 	.short	0x010a
        /*136a*/ 	.byte	0x3f
	.zero		1


	//   ....[82]....
        /*136c*/ 	.word	0x0002d130
        /*1370*/ 	.word	0x00000000
        /*1374*/ 	.word	0x0002e830
        /*1378*/ 	.short	0x010a
        /*137a*/ 	.byte	0x3f
	.zero		1


	//   ....[83]....
        /*137c*/ 	.word	0x0002d180
        /*1380*/ 	.word	0x00000003
        /*1384*/ 	.word	0x0002e830
        /*1388*/ 	.short	0x010a
        /*138a*/ 	.byte	0x3f
	.zero		1


	//   ....[84]....
        /*138c*/ 	.word	0x0002d1d0
        /*1390*/ 	.word	0x0000000d
        /*1394*/ 	.word	0x0002e850
        /*1398*/ 	.short	0x010a
        /*139a*/ 	.byte	0x3f
	.zero		1


	//   ....[85]....
        /*139c*/ 	.word	0x0002d220
        /*13a0*/ 	.word	0x00000003
        /*13a4*/ 	.word	0x0002e830
        /*13a8*/ 	.short	0x010a
        /*13aa*/ 	.byte	0x3f
	.zero		1


	//   ....[86]....
        /*13ac*/ 	.word	0x0002d270
        /*13b0*/ 	.word	0x0000000d
        /*13b4*/ 	.word	0x0002e850
        /*13b8*/ 	.short	0x010a
        /*13ba*/ 	.byte	0x3f
	.zero		1


	//   ....[87]....
        /*13bc*/ 	.word	0x0002d2c0
        /*13c0*/ 	.word	0x0000000b
        /*13c4*/ 	.word	0x0002e850
        /*13c8*/ 	.short	0x010a
        /*13ca*/ 	.byte	0x3f
	.zero		1


	//   ....[88]....
        /*13cc*/ 	.word	0x0002e450
        /*13d0*/ 	.word	0x0000000b
        /*13d4*/ 	.word	0x0002e820
        /*13d8*/ 	.short	0x010a
        /*13da*/ 	.byte	0x3f
	.zero		1


	//   ....[89]....
        /*13dc*/ 	.word	0x0002e4a0
        /*13e0*/ 	.word	0x00000008
        /*13e4*/ 	.word	0x0002e8a0
        /*13e8*/ 	.short	0x010a
        /*13ea*/ 	.byte	0x3f
	.zero		1


	//   ....[90]....
        /*13ec*/ 	.word	0x0002e4f0
        /*13f0*/ 	.word	0x00000008
        /*13f4*/ 	.word	0x0002e8c0
        /*13f8*/ 	.short	0x010a
        /*13fa*/ 	.byte	0x3f
	.zero		1


	//   ....[91]....
        /*13fc*/ 	.word	0x0002e540
        /*1400*/ 	.word	0x00000006
        /*1404*/ 	.word	0x0002e8a0
        /*1408*/ 	.short	0x010a
        /*140a*/ 	.byte	0x3f
	.zero		1


	//   ....[92]....
        /*140c*/ 	.word	0x0002e590
        /*1410*/ 	.word	0x00000006
        /*1414*/ 	.word	0x0002e8c0
        /*1418*/ 	.short	0x010a
        /*141a*/ 	.byte	0x3f
	.zero		1


	//   ....[93]....
        /*141c*/ 	.word	0x0002e730
        /*1420*/ 	.word	0x00000004
        /*1424*/ 	.word	0x0002e880
        /*1428*/ 	.short	0x010a
        /*142a*/ 	.byte	0x3f
	.zero		1


	//   ....[94]....
        /*142c*/ 	.word	0x0002e780
        /*1430*/ 	.word	0x00000004
        /*1434*/ 	.word	0x0002e840
        /*1438*/ 	.short	0x010a
        /*143a*/ 	.byte	0x3f
	.zero		1


	//   ....[95]....
        /*143c*/ 	.word	0x0002e800
        /*1440*/ 	.word	0x00000004
        /*1444*/ 	.word	0x0002e820
        /*1448*/ 	.short	0x010a
        /*144a*/ 	.byte	0x3f
	.zero		1


	//   ....[96]....
        /*144c*/ 	.word	0x0002e850
        /*1450*/ 	.word	0x00000005
        /*1454*/ 	.word	0x0002e880
        /*1458*/ 	.short	0x010a
        /*145a*/ 	.byte	0x3f
	.zero		1


	//   ....[97]....
        /*145c*/ 	.word	0x0002e8a0
        /*1460*/ 	.word	0x00000005
        /*1464*/ 	.word	0x0002e840
        /*1468*/ 	.short	0x010a
        /*146a*/ 	.byte	0x3f
	.zero		1


	//   ....[98]....
        /*146c*/ 	.word	0x0002e8f0
        /*1470*/ 	.word	0x00000012
        /*1474*/ 	.word	0x0002e870
        /*1478*/ 	.short	0x010a
        /*147a*/ 	.byte	0x3f
	.zero		1


	//   ....[99]....
        /*147c*/ 	.word	0x0002e940
        /*1480*/ 	.word	0x00000012
        /*1484*/ 	.word	0x0002e860
        /*1488*/ 	.short	0x010a
        /*148a*/ 	.byte	0x3f
	.zero		1


	//   ....[100]....
        /*148c*/ 	.word	0x0002e990
        /*1490*/ 	.word	0x00000000
        /*1494*/ 	.word	0x0002e870
        /*1498*/ 	.short	0x010a
        /*149a*/ 	.byte	0x3f
	.zero		1


	//   ....[101]....
        /*149c*/ 	.word	0x0002e9e0
        /*14a0*/ 	.word	0x00000000
        /*14a4*/ 	.word	0x0002e860
        /*14a8*/ 	.short	0x010a
        /*14aa*/ 	.byte	0x3f
	.zero		1


	//   ....[102]....
        /*14ac*/ 	.word	0x0002f440
        /*14b0*/ 	.word	0x00000000
        /*14b4*/ 	.word	0x0002e820
        /*14b8*/ 	.short	0x010a
        /*14ba*/ 	.byte	0x3f
	.zero		1


	//   ....[103]....
        /*14bc*/ 	.word	0x0002f5e0
        /*14c0*/ 	.word	0x00000006
        /*14c4*/ 	.word	0x00000000
        /*14c8*/ 	.short	0x010a
        /*14ca*/ 	.byte	0x3f
	.zero		1


	//   ....[104]....
        /*14cc*/ 	.word	0x0002f630
        /*14d0*/ 	.word	0x00000007
        /*14d4*/ 	.word	0x00000000
        /*14d8*/ 	.short	0x010a
        /*14da*/ 	.byte	0x3f
	.zero		1


	//   ....[105]....
        /*14dc*/ 	.word	0x0002f680
        /*14e0*/ 	.word	0x00000004
        /*14e4*/ 	.word	0x0002e860
        /*14e8*/ 	.short	0x010a
        /*14ea*/ 	.byte	0x3f
	.zero		1


	//   ....[106]....
        /*14ec*/ 	.word	0x0002f6d0
        /*14f0*/ 	.word	0x00000003
        /*14f4*/ 	.word	0x0002e860
        /*14f8*/ 	.short	0x010a
        /*14fa*/ 	.byte	0x3f
	.zero		1


	//   ....[107]....
        /*14fc*/ 	.word	0x0002f720
        /*1500*/ 	.word	0x00000004
        /*1504*/ 	.word	0x0002e880
        /*1508*/ 	.short	0x010a
        /*150a*/ 	.byte	0x3f
	.zero		1


	//----- nvinfo : EIATTR_NUM_MBARRIERS
	.align		4
.L_1143:
        /*150c*/ 	.byte	0x03, 0x38
        /*150e*/ 	.short	0x0016


	//----- nvinfo : EIATTR_EXIT_INSTR_OFFSETS
	.align		4
        /*1510*/ 	.byte	0x04, 0x1c
        /*1512*/ 	.short	(.L_1145 - .L_1144)


	//   ....[0]....
.L_1144:
        /*1514*/ 	.word	0x0002c440


	//----- nvinfo : EIATTR_MAX_THREADS
	.align		4
.L_1145:
        /*1518*/ 	.byte	0x04, 0x05
        /*151a*/ 	.short	(.L_1147 - .L_1146)
.L_1146:
        /*151c*/ 	.word	0x00000180
        /*1520*/ 	.word	0x00000001
        /*1524*/ 	.word	0x00000001


	//----- nvinfo : EIATTR_CRS_STACK_SIZE
	.align		4
.L_1147:
        /*1528*/ 	.byte	0x04, 0x1e
        /*152a*/ 	.short	(.L_1149 - .L_1148)
.L_1148:
        /*152c*/ 	.word	0x00000000


	//----- nvinfo : EIATTR_CBANK_PARAM_SIZE
	.align		4
.L_1149:
        /*1530*/ 	.byte	0x03, 0x19
        /*1532*/ 	.short	0x0a70


	//----- nvinfo : EIATTR_PARAM_CBANK
	.align		4
        /*1534*/ 	.byte	0x04, 0x0a
        /*1536*/ 	.short	(.L_1151 - .L_1150)
	.align		4
.L_1150:
        /*1538*/ 	.word	index@(.nv.constant0._ZN7cutlass13device_kernelIN5flash11enable_sm90INS1_16FlashAttnFwdSm90INS1_25CollectiveMainloopFwdSm90ILi2EN4cute5tupleIJNS5_1CILi1EEES8_S8_EEENS6_IJNS7_ILi128EEENS7_ILi224EEESA_EEELi128ENS_12float_e4m3_tEfNS_4arch4Sm90ELb1ELb0ELb1ELb1ELb0ELb1ELb0ELb1ELb1ELb0ELb0ELb0EEENS1_21CollectiveEpilogueFwdINS6_IJSA_SA_SB_EEES9_NS_10bfloat16_tESF_Li256ELb1ELb0ELb0ELb1EEENS1_36VarlenDynamicPersistentTileSchedulerILi128ELi224ELi256ELi128ELb0ELb0ELb1ELb1ELb1ELb1EEEEEEEEEvNT_6ParamsE)
        /*153c*/ 	.short	0x0210
        /*153e*/ 	.short	0x0a70


	//----- nvinfo : EIATTR_SW_WAR
	.align		4
.L_1151:
        /*1540*/ 	.byte	0x04, 0x36
        /*1542*/ 	.short	(.L_1153 - .L_1152)
.L_1152:
        /*1544*/ 	.word	0x00000008
.L_1153:


//--------------------- .nv.info._ZN7cutlass13device_kernelIN5flash11enable_sm90INS1_16FlashAttnFwdSm90INS1_25CollectiveMainloopFwdSm90ILi2EN4cute5tupleIJNS5_1CILi1EEES8_S8_EEENS6_IJNS7_ILi192EEENS7_ILi128EEENS7_ILi96EEEEEELi96ENS_12float_e4m3_tEfNS_4arch4Sm90ELb0ELb0ELb1ELb0ELb0ELb0ELb0ELb1ELb1ELb0ELb0ELb0EEENS1_21CollectiveEpilogueFwdINS6_IJSA_SC_SB_EEES9_NS_10bfloat16_tESG_Li384ELb0ELb0ELb0ELb1EEENS1_29StaticPersistentTileSchedulerILb0EEEEEEEEEvNT_6ParamsE --------------------------
	.section	.nv.info._ZN7cutlass13device_kernelIN5flash11enable_sm90INS1_16FlashAttnFwdSm90INS1_25CollectiveMainloopFwdSm90ILi2EN4cute5tupleIJNS5_1CILi1EEES8_S8_EEENS6_IJNS7_ILi192EEENS7_ILi128EEENS7_ILi96EEEEEELi96ENS_12float_e4m3_tEfNS_4arch4Sm90ELb0ELb0ELb1ELb0ELb0ELb0ELb0ELb1ELb1ELb0ELb0ELb0EEENS1_21CollectiveEpilogueFwdINS6_IJSA_SC_SB_EEES9_NS_10bfloat16_tESG_Li384ELb0ELb0ELb0ELb1EEENS1_29StaticPersistentTileSchedulerILb0EEEEEEEEEvNT_6ParamsE,"",@"SHT_CUDA_INFO"
	.sectionflags	@""
	.align	4


	//----- nvinfo : EIATTR_CUDA_API_VERSION
	.align		4
        /*0000*/ 	.byte	0x04, 0x37
        /*0002*/ 	.short	(.L_1155 - .L_1154)
.L_1154:
        /*0004*/ 	.word	0x00000082


	//----- nvinfo : EIATTR_KPARAM_INFO
	.align		4
.L_1155:
        /*0008*/ 	.byte	0x04, 0x17
        /*000a*/ 	.short	(.L_1157 - .L_1156)
.L_1156:
        /*000c*/ 	.word	0x00000000
        /*0010*/ 	.short	0x0000
        /*0012*/ 	.short	0x0070
        /*0014*/ 	.byte	0x00, 0xf0, 0x01, 0x2e


	//----- nvinfo : EIATTR_SPARSE_MMA_MASK
	.align		4
.L_1157:
        /*0018*/ 	.byte	0x03, 0x50
        /*001a*/ 	.short	0x0000


	//----- nvinfo : EIATTR_MAXREG_COUNT
	.align		4
        /*001c*/ 	.byte	0x03, 0x1b
        /*001e*/ 	.short	0x0080


	//----- nvinfo : EIATTR_NUM_BARRIERS
	.align		4
        /*0020*/ 	.byte	0x02, 0x4c
        /*0022*/ 	.byte	0x09
	.zero		1


	//----- nvinfo : EIATTR_EXTERNS
	.align		4
        /*0024*/ 	.byte	0x04, 0x0f
        /*0026*/ 	.short	(.L_1159 - .L_1158)


	//   ....[0]....
	.align		4
.L_1158:
        /*0028*/ 	.word	index@(__assertfail)


	//----- nvinfo : EIATTR_MERCURY_ISA_VERSION
	.align		4
.L_1159:
        /*002c*/ 	.byte	0x03, 0x5f
        /*002e*/ 	.short	0x0101


	//----- nvinfo : EIATTR_INT_WARP_WIDE_INSTR_OFFSETS
	.align		4
        /*0030*/ 	.byte	0x04, 0x31
        /*0032*/ 	.short	(.L_1161 - .L_1160)


	//   ....[0]....
.L_1160:
        /*0034*/ 	.word	0x00000180


	//   ....[1]....
        /*0038*/ 	.word	0x000001b0


	//   ....[2]....
        /*003c*/ 	.word	0x000001c0


	//   ....[3]....
        /*0040*/ 	.word	0x00008280


	//----- nvinfo : EIATTR_COOP_GROUP_MASK_REGIDS
	.align		4
.L_1161:
        /*0044*/ 	.byte	0x04, 0x29
        /*0046*/ 	.short	(.L_1163 - .L_1162)


	//   ....[0]....
.L_1162:
        /*0048*/ 	.word	0xffffffff


	//   ....[1]....
        /*004c*/ 	.word	0xffffffff


	//   ....[2]....
        /*0050*/ 	.word	0xffffffff


	//   ....[3]....
        /*0054*/ 	.word	0xffffffff


	//   ....[4]....
        /*0058*/ 	.word	0xffffffff


	//   ....[5]....
        /*005c*/ 	.word	0xffffffff


	//   ....[6]....
        /*0060*/ 	.word	0xffffffff


	//   ....[7]....
        /*0064*/ 	.word	0xffffffff


	//   ....[8]....
        /*0068*/ 	.word	0xffffffff


	//   ....[9]....
        /*006c*/ 	.word	0xffffffff


	//   ....[10]....
        /*0070*/ 	.word	0xffffffff


	//   ....[11]....
        /*0074*/ 	.word	0xffffffff


	//   ....[12]....
        /*0078*/ 	.word	0xffffffff


	//   ....[13]....
        /*007c*/ 	.word	0xffffffff


	//   ....[14]....
        /*0080*/ 	.word	0xffffffff


	//   ....[15]....
        /*0084*/ 	.word	0xffffffff


	//   ....[16]....
        /*0088*/ 	.word	0xffffffff


	//   ....[17]....
        /*008c*/ 	.word	0xffffffff


	//   ....[18]....
        /*0090*/ 	.word	0xffffffff


	//   ....[19]....
        /*0094*/ 	.word	0xffffffff


	//   ....[20]....
        /*0098*/ 	.word	0xffffffff


	//   ....[21]....
        /*009c*/ 	.word	0xffffffff


	//   ....[22]....
        /*00a0*/ 	.word	0xffffffff


	//   ....[23]....
        /*00a4*/ 	.word	0xffffffff


	//   ....[24]....
        /*00a8*/ 	.word	0xffffffff


	//   ....[25]....
        /*00ac*/ 	.word	0xffffffff


	//   ....[26]....
        /*00b0*/ 	.word	0xffffffff


	//   ....[27]....
        /*00b4*/ 	.word	0xffffffff


	//   ....[28]....
        /*00b8*/ 	.word	0xffffffff


	//   ....[29]....
        /*00bc*/ 	.word	0xffffffff


	//   ....[30]....
        /*00c0*/ 	.word	0xffffffff


	//   ....[31]....
        /*00c4*/ 	.word	0xffffffff


	//   ....[32]....
        /*00c8*/ 	.word	0xffffffff


	//   ....[33]....
        /*00cc*/ 	.word	0xffffffff


	//   ....[34]....
        /*00d0*/ 	.word	0xffffffff


	//   ....[35]....
        /*00d4*/ 	.word	0xffffffff


	//   ....[36]....
        /*00d8*/ 	.word	0xffffffff


	//   ....[37]....
        /*00dc*/ 	.word	0xffffffff


	//   ....[38]....
        /*00e0*/ 	.word	0xffffffff


	//   ....[39]....
        /*00e4*/ 	.word	0xffffffff


	//   ....[40]....
        /*00e8*/ 	.word	0xffffffff


	//   ....[41]....
        /*00ec*/ 	.word	0xffffffff


	//   ....[42]....
        /*00f0*/ 	.word	0xffffffff


	//   ....[43]....
        /*00f4*/ 	.word	0xffffffff


	//   ....[44]....
        /*00f8*/ 	.word	0xffffffff


	//   ....[45]....
        /*00fc*/ 	.word	0xffffffff


	//   ....[46]....
        /*0100*/ 	.word	0xffffffff


	//   ....[47]....
        /*0104*/ 	.word	0x0500000f


	//----- nvinfo : EIATTR_COOP_GROUP_INSTR_OFFSETS
	.align		4
.L_1163:
        /*0108*/ 	.byte	0x04, 0x28
        /*010a*/ 	.short	(.L_1165 - .L_1164)


	//   ....[0]....
.L_1164:
        /*010c*/ 	.word	0x00000050


	//   ....[1]....
        /*0110*/ 	.word	0x00000190


	//   ....[2]....
        /*0114*/ 	.word	0x000001e0


	//   ....[3]....
        /*0118*/ 	.word	0x000003d0


	//   ....[4]....
        /*011c*/ 	.word	0x00000530


	//   ....[5]....
        /*0120*/ 	.word	0x00000650


	//   ....[6]....
        /*0124*/ 	.word	0x000007b0


	//   ....[7]....
        /*0128*/ 	.word	0x00000d40


	//   ....[8]....
        /*012c*/ 	.word	0x000029c0


	//   ....[9]....
        /*0130*/ 	.word	0x00002a20


	//   ....[10]....
        /*0134*/ 	.word	0x00002f40


	//   ....[11]....
        /*0138*/ 	.word	0x00003000


	//   ....[12]....
        /*013c*/ 	.word	0x00004c30


	//   ....[13]....
        /*0140*/ 	.word	0x00004c70


	//   ....[14]....
        /*0144*/ 	.word	0x00004d10


	//   ....[15]....
        /*0148*/ 	.word	0x00004d20


	//   ....[16]....
        /*014c*/ 	.word	0x000063f0


	//   ....[17]....
        /*0150*/ 	.word	0x00006400


	//   ....[18]....
        /*0154*/ 	.word	0x00006480


	//   ....[19]....
        /*0158*/ 	.word	0x00006490


	//   ....[20]....
        /*015c*/ 	.word	0x00007130


	//   ....[21]....
        /*0160*/ 	.word	0x00007140


	//   ....[22]....
        /*0164*/ 	.word	0x00007150


	//   ....[23]....
        /*0168*/ 	.word	0x00007160


	//   ....[24]....
        /*016c*/ 	.word	0x00007170


	//   ....[25]....
        /*0170*/ 	.word	0x00007190


	//   ....[26]....
        /*0174*/ 	.word	0x000071a0


	//   ....[27]....
        /*0178*/ 	.word	0x000071b0


	//   ....[28]....
        /*017c*/ 	.word	0x000071c0


	//   ....[29]....
        /*0180*/ 	.word	0x000071f0


	//   ....[30]....
        /*0184*/ 	.word	0x00007220


	//   ....[31]....
        /*0188*/ 	.word	0x00007230


	//   ....[32]....
        /*018c*/ 	.word	0x00007240


	//   ....[33]....
        /*0190*/ 	.word	0x00007270


	//   ....[34]....
        /*0194*/ 	.word	0x000072d0


	//   ....[35]....
        /*0198*/ 	.word	0x000072e0


	//   ....[36]....
        /*019c*/ 	.word	0x00007310


	//   ....[37]....
        /*01a0*/ 	.word	0x00007320


	//   ....[38]....
        /*01a4*/ 	.word	0x00007350


	//   ....[39]....
        /*01a8*/ 	.word	0x00007360


	//   ....[40]....
        /*01ac*/ 	.word	0x00007370


	//   ....[41]....
        /*01b0*/ 	.word	0x00007380


	//   ....[42]....
        /*01b4*/ 	.word	0x00007390


	//   ....[43]....
        /*01b8*/ 	.word	0x000073b0


	//   ....[44]....
        /*01bc*/ 	.word	0x00007450


	//   ....[45]....
        /*01c0*/ 	.word	0x000083c0


	//   ....[46]....
        /*01c4*/ 	.word	0x0000a280


	//   ....[47]....
        /*01c8*/ 	.word	0x0000a770


	//----- nvinfo : EIATTR_REG_RECONFIG
	.align		4
.L_1165:
        /*01cc*/ 	.byte	0x01, 0x54
	.zero		2


	//----- nvinfo : EIATTR_SYSCALL_OFFSETS
	.align		4
        /*01d0*/ 	.byte	0x04, 0x46
        /*01d2*/ 	.short	(.L_1167 - .L_1166)


	//   ....[0]....
.L_1166:
        /*01d4*/ 	.word	0x00001100


	//   ....[1]....
        /*01d8*/ 	.word	0x00007d50


	//   ....[2]....
        /*01dc*/ 	.word	0x00007ea0


	//   ....[3]....
        /*01e0*/ 	.word	0x00007fe0


	//   ....[4]....
        /*01e4*/ 	.word	0x00008100


	//----- nvinfo : EIATTR_MBARRIER_INSTR_OFFSETS
	.align		4
.L_1167:
        /*01e8*/ 	.byte	0x04, 0x39
        /*01ea*/ 	.short	(.L_1169 - .L_1168)


	//   ....[0]....
.L_1168:
        /*01ec*/ 	.word	0x00000280
        /*01f0*/ 	.word	0x000000ff
        /*01f4*/ 	.word	0x00019c00
        /*01f8*/ 	.short	0x0100
        /*01fa*/ 	.byte	0x06
	.zero		1


	//   ....[1]....
        /*01fc*/ 	.word	0x00000290
        /*0200*/ 	.word	0x000000ff
        /*0204*/ 	.word	0x00019c20
        /*0208*/ 	.short	0x0100
        /*020a*/ 	.byte	0x06
	.zero		1


	//   ....[2]....
        /*020c*/ 	.word	0x00000380
        /*0210*/ 	.word	0x000000ff
        /*0214*/ 	.word	0x00019c30
        /*0218*/ 	.short	0x0100
        /*021a*/ 	.byte	0x08
	.zero		1


	//   ....[3]....
        /*021c*/ 	.word	0x00000390
        /*0220*/ 	.word	0x000000ff
        /*0224*/ 	.word	0x00019c40
        /*0228*/ 	.short	0x0100
        /*022a*/ 	.byte	0x08
	.zero		1


	//   ....[4]....
        /*022c*/ 	.word	0x000003a0
        /*0230*/ 	.word	0x000000ff
        /*0234*/ 	.word	0x00019c38
        /*0238*/ 	.short	0x0100
        /*023a*/ 	.byte	0x08
	.zero		1


	//   ....[5]....
        /*023c*/ 	.word	0x000003b0
        /*0240*/ 	.word	0x000000ff
        /*0244*/ 	.word	0x00019c48
        /*0248*/ 	.short	0x0100
        /*024a*/ 	.byte	0x08
	.zero		1


	//   ....[6]....
        /*024c*/ 	.word	0x000004e0
        /*0250*/ 	.word	0x000000ff
        /*0254*/ 	.word	0x00019c50
        /*0258*/ 	.short	0x0100
        /*025a*/ 	.byte	0x08
	.zero		1


	//   ....[7]....
        /*025c*/ 	.word	0x000004f0
        /*0260*/ 	.word	0x000000ff
        /*0264*/ 	.word	0x00019c60
        /*0268*/ 	.short	0x0100
        /*026a*/ 	.byte	0x08
	.zero		1


	//   ....[8]....
        /*026c*/ 	.word	0x00000500
        /*0270*/ 	.word	0x000000ff
        /*0274*/ 	.word	0x00019c58
        /*0278*/ 	.short	0x0100
        /*027a*/ 	.byte	0x08
	.zero		1


	//   ....[9]....
        /*027c*/ 	.word	0x00000510
        /*0280*/ 	.word	0x000000ff
        /*0284*/ 	.word	0x00019c68
        /*0288*/ 	.short	0x0100
        /*028a*/ 	.byte	0x08
	.zero		1


	//   ....[10]....
        /*028c*/ 	.word	0x00000600
        /*0290*/ 	.word	0x000000ff
        /*0294*/ 	.word	0x00019c70
        /*0298*/ 	.short	0x0100
        /*029a*/ 	.byte	0x06
	.zero		1


	//   ....[11]....
        /*029c*/ 	.word	0x00000610
        /*02a0*/ 	.word	0x000000ff
        /*02a4*/ 	.word	0x00019c80
        /*02a8*/ 	.short	0x0100
        /*02aa*/ 	.byte	0x06
	.zero		1


	//   ....[12]....
        /*02ac*/ 	.word	0x00000620
        /*02b0*/ 	.word	0x000000ff
        /*02b4*/ 	.word	0x00019c78
        /*02b8*/ 	.short	0x0100
        /*02ba*/ 	.byte	0x06
	.zero		1


	//   ....[13]....
        /*02bc*/ 	.word	0x00000630
        /*02c0*/ 	.word	0x000000ff
        /*02c4*/ 	.word	0x00019c88
        /*02c8*/ 	.short	0x0100
        /*02ca*/ 	.byte	0x06
	.zero		1


	//   ....[14]....
        /*02cc*/ 	.word	0x00000760
        /*02d0*/ 	.word	0x000000ff
        /*02d4*/ 	.word	0x00019c90
        /*02d8*/ 	.short	0x0100
        /*02da*/ 	.byte	0x08
	.zero		1


	//   ....[15]....
        /*02dc*/ 	.word	0x00000770
        /*02e0*/ 	.word	0x000000ff
        /*02e4*/ 	.word	0x00019ca0
        /*02e8*/ 	.short	0x0100
        /*02ea*/ 	.byte	0x08
	.zero		1


	//   ....[16]....
        /*02ec*/ 	.word	0x00000780
        /*02f0*/ 	.word	0x000000ff
        /*02f4*/ 	.word	0x00019c98
        /*02f8*/ 	.short	0x0100
        /*02fa*/ 	.byte	0x08
	.zero		1


	//   ....[17]....
        /*02fc*/ 	.word	0x00000790
        /*0300*/ 	.word	0x000000ff
        /*0304*/ 	.word	0x00019ca8
        /*0308*/ 	.short	0x0100
        /*030a*/ 	.byte	0x08
	.zero		1


	//   ....[18]....
        /*030c*/ 	.word	0x000008c0
        /*0310*/ 	.word	0x000000ff
        /*0314*/ 	.word	0x00019cb0
        /*0318*/ 	.short	0x0100
        /*031a*/ 	.byte	0x08
	.zero		1


	//   ....[19]....
        /*031c*/ 	.word	0x000008d0
        /*0320*/ 	.word	0x000000ff
        /*0324*/ 	.word	0x00019cc0
        /*0328*/ 	.short	0x0100
        /*032a*/ 	.byte	0x08
	.zero		1


	//   ....[20]....
        /*032c*/ 	.word	0x000008e0
        /*0330*/ 	.word	0x000000ff
        /*0334*/ 	.word	0x00019cb8
        /*0338*/ 	.short	0x0100
        /*033a*/ 	.byte	0x08
	.zero		1


	//   ....[21]....
        /*033c*/ 	.word	0x000008f0
        /*0340*/ 	.word	0x000000ff
        /*0344*/ 	.word	0x00019cc8
        /*0348*/ 	.short	0x0100
        /*034a*/ 	.byte	0x08
	.zero		1


	//   ....[22]....
        /*034c*/ 	.word	0x00001430
        /*0350*/ 	.word	0x000000ff
        /*0354*/ 	.word	0x00019c00
        /*0358*/ 	.short	0x010a
        /*035a*/ 	.byte	0x30
	.zero		1


	//   ....[23]....
        /*035c*/ 	.word	0x000014d0
        /*0360*/ 	.word	0x00000004
        /*0364*/ 	.word	0x00019c30
        /*0368*/ 	.short	0x010a
        /*036a*/ 	.byte	0x3f
	.zero		1


	//   ....[24]....
        /*036c*/ 	.word	0x00001540
        /*0370*/ 	.word	0x00000004
        /*0374*/ 	.word	0x00019c30
        /*0378*/ 	.short	0x010a
        /*037a*/ 	.byte	0x3f
	.zero		1


	//   ....[25]....
        /*037c*/ 	.word	0x00003430
        /*0380*/ 	.word	0x0000000f
        /*0384*/ 	.word	0x00000000
        /*0388*/ 	.short	0x0101
        /*038a*/ 	.byte	0x3f
	.zero		1


	//   ....[26]....
        /*038c*/ 	.word	0x00003df0
        /*0390*/ 	.word	0x000000ff
        /*0394*/ 	.word	0x00019c30
        /*0398*/ 	.short	0x010a
        /*039a*/ 	.byte	0x14
	.zero		1


	//   ....[27]....
        /*039c*/ 	.word	0x00003e30
        /*03a0*/ 	.word	0x000000ff
        /*03a4*/ 	.word	0x00019c30
        /*03a8*/ 	.short	0x010a
        /*03aa*/ 	.byte	0x14
	.zero		1


	//   ....[28]....
        /*03ac*/ 	.word	0x00003f90
        /*03b0*/ 	.word	0x000000ff
        /*03b4*/ 	.word	0x00019c50
        /*03b8*/ 	.short	0x010a
        /*03ba*/ 	.byte	0x0e
	.zero		1


	//   ....[29]....
        /*03bc*/ 	.word	0x00004bc0
        /*03c0*/ 	.word	0x000000ff
        /*03c4*/ 	.word	0x00019c50
        /*03c8*/ 	.short	0x010a
        /*03ca*/ 	.byte	0x0e
	.zero		1


	//   ....[30]....
        /*03cc*/ 	.word	0x00005970
        /*03d0*/ 	.word	0x00000006
        /*03d4*/ 	.word	0x00000000
        /*03d8*/ 	.short	0x0101
        /*03da*/ 	.byte	0x3f
	.zero		1


	//   ....[31]....
        /*03dc*/ 	.word	0x00005c00
        /*03e0*/ 	.word	0x000000ff
        /*03e4*/ 	.word	0x00000000
        /*03e8*/ 	.short	0x0101
        /*03ea*/ 	.byte	0x06
	.zero		1


	//   ....[32]....
        /*03ec*/ 	.word	0x00006130
        /*03f0*/ 	.word	0x000000ff
        /*03f4*/ 	.word	0x00019c50
        /*03f8*/ 	.short	0x010a
        /*03fa*/ 	.byte	0x05
	.zero		1


	//   ....[33]....
        /*03fc*/ 	.word	0x00006170
        /*0400*/ 	.word	0x000000ff
        /*0404*/ 	.word	0x00019c50
        /*0408*/ 	.short	0x010a
        /*040a*/ 	.byte	0x05
	.zero		1


	//   ....[34]....
        /*040c*/ 	.word	0x00006e60
        /*0410*/ 	.word	0x000000ff
        /*0414*/ 	.word	0x00000000
        /*0418*/ 	.short	0x0101
        /*041a*/ 	.byte	0x05
	.zero		1


	//   ....[35]....
        /*041c*/ 	.word	0x000076f0
        /*0420*/ 	.word	0x000000ff
        /*0424*/ 	.word	0x00000000
        /*0428*/ 	.short	0x0101
        /*042a*/ 	.byte	0x05
	.zero		1


	//   ....[36]....
        /*042c*/ 	.word	0x000085e0
        /*0430*/ 	.word	0x00000007
        /*0434*/ 	.word	0x00019c80
        /*0438*/ 	.short	0x010a
        /*043a*/ 	.byte	0x3f
	.zero		1


	//   ....[37]....
        /*043c*/ 	.word	0x000087f0
        /*0440*/ 	.word	0x00000007
        /*0444*/ 	.word	0x00019c40
        /*0448*/ 	.short	0x010a
        /*044a*/ 	.byte	0x3f
	.zero		1


	//   ....[38]....
        /*044c*/ 	.word	0x00008c10
        /*0450*/ 	.word	0x000000ff
        /*0454*/ 	.word	0x00019c20
        /*0458*/ 	.short	0x010a
        /*045a*/ 	.byte	0x28
	.zero		1


	//   ....[39]....
        /*045c*/ 	.word	0x00008ea0
        /*0460*/ 	.word	0x00000007
        /*0464*/ 	.word	0x00019c80
        /*0468*/ 	.short	0x010a
        /*046a*/ 	.byte	0x3f
	.zero		1


	//   ....[40]....
        /*046c*/ 	.word	0x000092a0
        /*0470*/ 	.word	0x00000007
        /*0474*/ 	.word	0x00019c40
        /*0478*/ 	.short	0x010a
        /*047a*/ 	.byte	0x3f
	.zero		1


	//   ....[41]....
        /*047c*/ 	.word	0x00009730
        /*0480*/ 	.word	0x0000000e
        /*0484*/ 	.word	0x00019c70
        /*0488*/ 	.short	0x010a
        /*048a*/ 	.byte	0x3f
	.zero		1


	//   ....[42]....
        /*048c*/ 	.word	0x000097a0
        /*0490*/ 	.word	0x0000000e
        /*0494*/ 	.word	0x00019c60
        /*0498*/ 	.short	0x010a
        /*049a*/ 	.byte	0x3f
	.zero		1


	//   ....[43]....
        /*049c*/ 	.word	0x00009b80
        /*04a0*/ 	.word	0x0000000e
        /*04a4*/ 	.word	0x00019c50
        /*04a8*/ 	.short	0x0101
        /*04aa*/ 	.byte	0x3f
	.zero		1


	//   ....[44]....
        /*04ac*/ 	.word	0x00009c00
        /*04b0*/ 	.word	0x00000004
        /*04b4*/ 	.word	0x00000000
        /*04b8*/ 	.short	0x0101
        /*04ba*/ 	.byte	0x3f
	.zero		1


	//   ....[45]....
        /*04bc*/ 	.word	0x00009cc0
        /*04c0*/ 	.word	0x00000000
        /*04c4*/ 	.word	0x00019c70
        /*04c8*/ 	.short	0x010a
        /*04ca*/ 	.byte	0x3f
	.zero		1


	//   ....[46]....
        /*04cc*/ 	.word	0x00009d30
        /*04d0*/ 	.word	0x00000000
        /*04d4*/ 	.word	0x00019c60
        /*04d8*/ 	.short	0x010a
        /*04da*/ 	.byte	0x3f
	.zero		1


	//   ....[47]....
        /*04dc*/ 	.word	0x0000a170
        /*04e0*/ 	.word	0x00000000
        /*04e4*/ 	.word	0x00019c50
        /*04e8*/ 	.short	0x0101
        /*04ea*/ 	.byte	0x3f
	.zero		1


	//   ....[48]....
        /*04ec*/ 	.word	0x0000a1c0
        /*04f0*/ 	.word	0x00000003
        /*04f4*/ 	.word	0x00000000
        /*04f8*/ 	.short	0x0101
        /*04fa*/ 	.byte	0x3f
	.zero		1


	//   ....[49]....
        /*04fc*/ 	.word	0x0000a260
        /*0500*/ 	.word	0x00000006
        /*0504*/ 	.word	0x00019c20
        /*0508*/ 	.short	0x010a
        /*050a*/ 	.byte	0x3f
	.zero		1


	//   ....[50]....
        /*050c*/ 	.word	0x0000a380
        /*0510*/ 	.word	0x00000005
        /*0514*/ 	.word	0x00000000
        /*0518*/ 	.short	0x010a
        /*051a*/ 	.byte	0x3f
	.zero		1


	//   ....[51]....
        /*051c*/ 	.word	0x0000a3f0
        /*0520*/ 	.word	0x00000009
        /*0524*/ 	.word	0x00000000
        /*0528*/ 	.short	0x010a
        /*052a*/ 	.byte	0x3f
	.zero		1


	//   ....[52]....
        /*052c*/ 	.word	0x0000a440
        /*0530*/ 	.word	0x00000013
        /*0534*/ 	.word	0x00019c60
        /*0538*/ 	.short	0x010a
        /*053a*/ 	.byte	0x3f
	.zero		1


	//   ....[53]....
        /*053c*/ 	.word	0x0000a490
        /*0540*/ 	.word	0x00000007
        /*0544*/ 	.word	0x00019c60
        /*0548*/ 	.short	0x010a
        /*054a*/ 	.byte	0x3f
	.zero		1


	//   ....[54]....
        /*054c*/ 	.word	0x0000a4d0
        /*0550*/ 	.word	0x00000013
        /*0554*/ 	.word	0x00019c80
        /*0558*/ 	.short	0x010a
        /*055a*/ 	.byte	0x3f
	.zero		1


	//   ....[55]....
        /*055c*/ 	.word	0x0000a4f0
        /*0560*/ 	.word	0x00000007
        /*0564*/ 	.word	0x00019c80
        /*0568*/ 	.short	0x010a
        /*056a*/ 	.byte	0x3f
	.zero		1


	//   ....[56]....
        /*056c*/ 	.word	0x0000a560
        /*0570*/ 	.word	0x00000003
        /*0574*/ 	.word	0x00019c00
        /*0578*/ 	.short	0x010a
        /*057a*/ 	.byte	0x3f
	.zero		1


	//   ....[57]....
        /*057c*/ 	.word	0x0000a5b0
        /*0580*/ 	.word	0x00000004
        /*0584*/ 	.word	0x00019c30
        /*0588*/ 	.short	0x010a
        /*058a*/ 	.byte	0x3f
	.zero		1


	//   ....[58]....
        /*058c*/ 	.word	0x0000a610
        /*0590*/ 	.word	0x00000008
        /*0594*/ 	.word	0x00019c30
        /*0598*/ 	.short	0x010a
        /*059a*/ 	.byte	0x3f
	.zero		1


	//   ....[59]....
        /*059c*/ 	.word	0x0000a670
        /*05a0*/ 	.word	0x0000004a
        /*05a4*/ 	.word	0x00019c50
        /*05a8*/ 	.short	0x010a
        /*05aa*/ 	.byte	0x3f
	.zero		1


	//   ....[60]....
        /*05ac*/ 	.word	0x0000a6d0
        /*05b0*/ 	.word	0x00000005
        /*05b4*/ 	.word	0x00019c50
        /*05b8*/ 	.short	0x010a
        /*05ba*/ 	.byte	0x3f
	.zero		1


	//   ....[61]....
        /*05bc*/ 	.word	0x0000a820
        /*05c0*/ 	.word	0x00000007
        /*05c4*/ 	.word	0x00019c80
        /*05c8*/ 	.short	0x010a
        /*05ca*/ 	.byte	0x3f
	.zero		1


	//   ....[62]....
        /*05cc*/ 	.word	0x0000a870
        /*05d0*/ 	.word	0x00000007
        /*05d4*/ 	.word	0x00019c40
        /*05d8*/ 	.short	0x010a
        /*05da*/ 	.byte	0x3f
	.zero		1


	//   ....[63]....
        /*05dc*/ 	.word	0x0000a8c0
        /*05e0*/ 	.word	0x0000001c
        /*05e4*/ 	.word	0x00019c20
        /*05e8*/ 	.short	0x010a
        /*05ea*/ 	.byte	0x3f
	.zero		1


	//   ....[64]....
        /*05ec*/ 	.word	0x0000a910
        /*05f0*/ 	.word	0x00000007
        /*05f4*/ 	.word	0x00019c80
        /*05f8*/ 	.short	0x010a
        /*05fa*/ 	.byte	0x3f
	.zero		1


	//   ....[65]....
        /*05fc*/ 	.word	0x0000a960
        /*0600*/ 	.word	0x00000007
        /*0604*/ 	.word	0x00019c40
        /*0608*/ 	.short	0x010a
        /*060a*/ 	.byte	0x3f
	.zero		1


	//   ....[66]....
        /*060c*/ 	.word	0x0000a9b0
        /*0610*/ 	.word	0x0000000e
        /*0614*/ 	.word	0x00019c70
        /*0618*/ 	.short	0x010a
        /*061a*/ 	.byte	0x3f
	.zero		1


	//   ....[67]....
        /*061c*/ 	.word	0x0000aa00
        /*0620*/ 	.word	0x0000000e
        /*0624*/ 	.word	0x00019c60
        /*0628*/ 	.short	0x010a
        /*062a*/ 	.byte	0x3f
	.zero		1


	//   ....[68]....
        /*062c*/ 	.word	0x0000aa50
        /*0630*/ 	.word	0x00000000
        /*0634*/ 	.word	0x00019c70
        /*0638*/ 	.short	0x010a
        /*063a*/ 	.byte	0x3f
	.zero		1


	//   ....[69]....
        /*063c*/ 	.word	0x0000aaa0
        /*0640*/ 	.word	0x00000000
        /*0644*/ 	.word	0x00019c60
        /*0648*/ 	.short	0x010a
        /*064a*/ 	.byte	0x3f
	.zero		1


	//   ....[70]....
        /*064c*/ 	.word	0x0000aaf0
        /*0650*/ 	.word	0x00000006
        /*0654*/ 	.word	0x00019c20
        /*0658*/ 	.short	0x010a
        /*065a*/ 	.byte	0x3f
	.zero		1


	//   ....[71]....
        /*065c*/ 	.word	0x0000ab40
        /*0660*/ 	.word	0x00000005
        /*0664*/ 	.word	0x00000000
        /*0668*/ 	.short	0x010a
        /*066a*/ 	.byte	0x3f
	.zero		1


	//   ....[72]....
        /*066c*/ 	.word	0x0000ab90
        /*0670*/ 	.word	0x00000009
        /*0674*/ 	.word	0x00000000
        /*0678*/ 	.short	0x010a
        /*067a*/ 	.byte	0x3f
	.zero		1


	//   ....[73]....
        /*067c*/ 	.word	0x0000abe0
        /*0680*/ 	.word	0x00000013
        /*0684*/ 	.word	0x00019c60
        /*0688*/ 	.short	0x010a
        /*068a*/ 	.byte	0x3f
	.zero		1


	//   ....[74]....
        /*068c*/ 	.word	0x0000ac30
        /*0690*/ 	.word	0x00000007
        /*0694*/ 	.word	0x00019c60
        /*0698*/ 	.short	0x010a
        /*069a*/ 	.byte	0x3f
	.zero		1


	//   ....[75]....
        /*069c*/ 	.word	0x0000ac80
        /*06a0*/ 	.word	0x00000013
        /*06a4*/ 	.word	0x00019c80
        /*06a8*/ 	.short	0x010a
        /*06aa*/ 	.byte	0x3f
	.zero		1


	//----- nvinfo : EIATTR_NUM_MBARRIERS
	.align		4
.L_1169:
        /*06ac*/ 	.byte	0x03, 0x38
        /*06ae*/ 	.short	0x0016


	//----- nvinfo : EIATTR_EXIT_INSTR_OFFSETS
	.align		4
        /*06b0*/ 	.byte	0x04, 0x1c
        /*06b2*/ 	.short	(.L_1171 - .L_1170)


	//   ....[0]....
.L_1170:
        /*06b4*/ 	.word	0x00000a10


	//   ....[1]....
        /*06b8*/ 	.word	0x000077a0


	//   ....[2]....
        /*06bc*/ 	.word	0x0000a2a0


	//   ....[3]....
        /*06c0*/ 	.word	0x0000a540


	//----- nvinfo : EIATTR_MAX_THREADS
	.align		4
.L_1171:
        /*06c4*/ 	.byte	0x04, 0x05
        /*06c6*/ 	.short	(.L_1173 - .L_1172)
.L_1172:
        /*06c8*/ 	.word	0x00000200
        /*06cc*/ 	.word	0x00000001
        /*06d0*/ 	.word	0x00000001


	//----- nvinfo : EIATTR_CRS_STACK_SIZE
	.align		4
.L_1173:
        /*06d4*/ 	.byte	0x04, 0x1e
        /*06d6*/ 	.short	(.L_1175 - .L_1174)
.L_1174:
        /*06d8*/ 	.word	0x00000000


	//----- nvinfo : EIATTR_CBANK_PARAM_SIZE
	.align		4
.L_1175:
        /*06dc*/ 	.byte	0x03, 0x19
        /*06de*/ 	.short	0x0bf0


	//----- nvinfo : EIATTR_PARAM_CBANK
	.align		4
        /*06e0*/ 	.byte	0x04, 0x0a
        /*06e2*/ 	.short	(.L_1177 - .L_1176)
	.align		4
.L_1176:
        /*06e4*/ 	.word	index@(.nv.constant0._ZN7cutlass13device_kernelIN5flash11enable_sm90INS1_16FlashAttnFwdSm90INS1_25CollectiveMainloopFwdSm90ILi2EN4cute5tupleIJNS5_1CILi1EEES8_S8_EEENS6_IJNS7_ILi192EEENS7_ILi128EEENS7_ILi96EEEEEELi96ENS_12float_e4m3_tEfNS_4arch4Sm90ELb0ELb0ELb1ELb0ELb0ELb0ELb0ELb1ELb1ELb0ELb0ELb0EEENS1_21CollectiveEpilogueFwdINS6_IJSA_SC_SB_EEES9_NS_10bfloat16_tESG_Li384ELb0ELb0ELb0ELb1EEENS1_29StaticPersistentTileSchedulerILb0EEEEEEEEEvNT_6ParamsE)
        /*06e8*/ 	.short	0x0210
        /*06ea*/ 	.short	0x0bf0


	//----- nvinfo : EIATTR_SW_WAR
	.align		4
.L_1177:
        /*06ec*/ 	.byte	0x04, 0x36
        /*06ee*/ 	.short	(.L_1179 - .L_1178)
.L_1178:
        /*06f0*/ 	.word	0x00000008
.L_1179:


//--------------------- .nv.info._ZN7cutlass13device_kernelIN5flash11enable_sm90INS1_16FlashAttnFwdSm90INS1_25CollectiveMainloopFwdSm90ILi2EN4cute5tupleIJNS5_1CILi1EEES8_S8_EEENS6_IJNS7_ILi192EEENS7_ILi128EEENS7_ILi96EEEEEELi96ENS_12float_e4m3_tEfNS_4arch4Sm90ELb0ELb0ELb1ELb1ELb0ELb0ELb0ELb1ELb1ELb0ELb0ELb0EEENS1_21CollectiveEpilogueFwdINS6_IJSA_SC_SB_EEES9_NS_10bfloat16_tESG_Li384ELb1ELb0ELb0ELb1EEENS1_36VarlenDynamicPersistentTileSchedulerILi192ELi128ELi384ELi128ELb0ELb0ELb1ELb0ELb1ELb1EEEEEEEEEvNT_6ParamsE --------------------------
	.section	.nv.info._ZN7cutlass13device_kernelIN5flash11enable_sm90INS1_16FlashAttnFwdSm90INS1_25CollectiveMainloopFwdSm90ILi2EN4cute5tupleIJNS5_1CILi1EEES8_S8_EEENS6_IJNS7_ILi192EEENS7_ILi128EEENS7_ILi96EEEEEELi96ENS_12float_e4m3_tEfNS_4arch4Sm90ELb0ELb0ELb1ELb1ELb0ELb0ELb0ELb1ELb1ELb0ELb0ELb0EEENS1_21CollectiveEpilogueFwdINS6_IJSA_SC_SB_EEES9_NS_10bfloat16_tESG_Li384ELb1ELb0ELb0ELb1EEENS1_36VarlenDynamicPersistentTileSchedulerILi192ELi128ELi384ELi128ELb0ELb0ELb1ELb0ELb1ELb1EEEEEEEEEvNT_6ParamsE,"",@"SHT_CUDA_INFO"
	.sectionflags	@""
	.align	4


	//----- nvinfo : EIATTR_CUDA_API_VERSION
	.align		4
        /*0000*/ 	.byte	0x04, 0x37
        /*0002*/ 	.short	(.L_1181 - .L_1180)
.L_1180:
        /*0004*/ 	.word	0x00000082


	//----- nvinfo : EIATTR_KPARAM_INFO
	.align		4
.L_1181:
        /*0008*/ 	.byte	0x04, 0x17
        /*000a*/ 	.short	(.L_1183 - .L_1182)
.L_1182:
        /*000c*/ 	.word	0x00000000
        /*0010*/ 	.short	0x0000
        /*0012*/ 	.short	0x0070
        /*0014*/ 	.byte	0x00, 0xf0, 0x01, 0x28


	//----- nvinfo : EIATTR_SPARSE_MMA_MASK
	.align		4
.L_1183:
        /*0018*/ 	.byte	0x03, 0x50
        /*001a*/ 	.short	0x0000


	//----- nvinfo : EIATTR_MAXREG_COUNT
	.align		4
        /*001c*/ 	.byte	0x03, 0x1b
        /*001e*/ 	.short	0x0080


	//----- nvinfo : EIATTR_NUM_BARRIERS
	.align		4
        /*0020*/ 	.byte	0x02, 0x4c
        /*0022*/ 	.byte	0x09
	.zero		1


	//----- nvinfo : EIATTR_EXTERNS
	.align		4
        /*0024*/ 	.byte	0x04, 0x0f
        /*0026*/ 	.short	(.L_1185 - .L_1184)


	//   ....[0]....
	.align		4
.L_1184:
        /*0028*/ 	.word	index@(__assertfail)


	//----- nvinfo : EIATTR_ANNOTATIONS
	.align		4
.L_1185:
        /*002c*/ 	.byte	0x04, 0x55
        /*002e*/ 	.short	(.L_1187 - .L_1186)


	//   ....[0]....
.L_1186:
        /*0030*/ 	.word	0x00000001
        /*0034*/ 	.byte	0x60, 0x8d, 0x00, 0x00, 0x01, 0x00, 0x00, 0x00, 0x80, 0x96, 0x00, 0x00, 0x01, 0x00, 0x00, 0x00
        /*0044*/ 	.byte	0x50, 0x97, 0x00, 0x00, 0x01, 0x00, 0x00, 0x00, 0xa0, 0x9c, 0x00, 0x00, 0x01, 0x00, 0x00, 0x00
        /*0054*/ 	.byte	0xd0, 0xa3, 0x00, 0x00, 0x01, 0x00, 0x00, 0x00, 0x60, 0xaf, 0x00, 0x00, 0x01, 0x00, 0x00, 0x00
        /*0064*/ 	.byte	0xa0, 0xaf, 0x00, 0x00, 0x01, 0x00, 0x00, 0x00, 0x20, 0xc7, 0x00, 0x00, 0x01, 0x00, 0x00, 0x00
        /*0074*/ 	.byte	0xb0, 0xd0, 0x00, 0x00


	//----- nvinfo : EIATTR_MERCURY_ISA_VERSION
	.align		4
.L_1187:
        /*0078*/ 	.byte	0x03, 0x5f
        /*007a*/ 	.short	0x0101


	//----- nvinfo : EIATTR_UNUSED_LOAD_BYTE_OFFSET
	.align		4
        /*007c*/ 	.byte	0x04, 0x44
        /*007e*/ 	.short	(.L_1189 - .L_1188)


	//   ....[0]....
.L_1188:
        /*0080*/ 	.word	0x00000a30
        /*0084*/ 	.word	0x0000fff0


	//   ....[1]....
        /*0088*/ 	.word	0x00007020
        /*008c*/ 	.word	0x0000fff0


	//----- nvinfo : EIATTR_INT_WARP_WIDE_INSTR_OFFSETS
	.align		4
.L_1189:
        /*0090*/ 	.byte	0x04, 0x31
        /*0092*/ 	.short	(.L_1191 - .L_1190)


	//   ....[0]....
.L_1190:
        /*0094*/ 	.word	0x00000160


	//   ....[1]....
        /*0098*/ 	.word	0x000001a0


	//   ....[2]....
        /*009c*/ 	.word	0x00000210


	//   ....[3]....
        /*00a0*/ 	.word	0x00009df0


	//   ....[4]....
        /*00a4*/ 	.word	0x00009e80


	//   ....[5]....
        /*00a8*/ 	.word	0x0000a570


	//   ....[6]....
        /*00ac*/ 	.word	0x0000c0c0


	//   ....[7]....
        /*00b0*/ 	.word	0x0000c150


	//----- nvinfo : EIATTR_COOP_GROUP_MASK_REGIDS
	.align		4
.L_1191:
        /*00b4*/ 	.byte	0x04, 0x29
        /*00b6*/ 	.short	(.L_1193 - .L_1192)


	//   ....[0]....
.L_1192:
        /*00b8*/ 	.word	0xffffffff


	//   ....[1]....
        /*00bc*/ 	.word	0xffffffff


	//   ....[2]....
        /*00c0*/ 	.word	0xffffffff


	//   ....[3]....
        /*00c4*/ 	.word	0xffffffff


	//   ....[4]....
        /*00c8*/ 	.word	0xffffffff


	//   ....[5]....
        /*00cc*/ 	.word	0xffffffff


	//   ....[6]....
        /*00d0*/ 	.word	0xffffffff


	//   ....[7]....
        /*00d4*/ 	.word	0xffffffff


	//   ....[8]....
        /*00d8*/ 	.word	0xffffffff


	//   ....[9]....
        /*00dc*/ 	.word	0xffffffff


	//   ....[10]....
        /*00e0*/ 	.word	0xffffffff


	//   ....[11]....
        /*00e4*/ 	.word	0xffffffff


	//   ....[12]....
        /*00e8*/ 	.word	0xffffffff


	//   ....[13]....
        /*00ec*/ 	.word	0xffffffff


	//   ....[14]....
        /*00f0*/ 	.word	0xffffffff


	//   ....[15]....
        /*00f4*/ 	.word	0xffffffff


	//   ....[16]....
        /*00f8*/ 	.word	0xffffffff


	//   ....[17]....
        /*00fc*/ 	.word	0xffffffff


	//   ....[18]....
        /*0100*/ 	.word	0xffffffff


	//   ....[19]....
        /*0104*/ 	.word	0xffffffff


	//   ....[20]....
        /*0108*/ 	.word	0xffffffff


	//   ....[21]....
        /*010c*/ 	.word	0xffffffff


	//   ....[22]....
        /*0110*/ 	.word	0xffffffff


	//   ....[23]....
        /*0114*/ 	.word	0xffffffff


	//   ....[24]....
        /*0118*/ 	.word	0xffffffff


	//   ....[25]....
        /*011c*/ 	.word	0xffffffff


	//   ....[26]....
        /*0120*/ 	.word	0xffffffff


	//   ....[27]....
        /*0124*/ 	.word	0xffffffff


	//   ....[28]....
        /*0128*/ 	.word	0xffffffff


	//   ....[29]....
        /*012c*/ 	.word	0xffffffff


	//   ....[30]....
        /*0130*/ 	.word	0xffffffff


	//   ....[31]....
        /*0134*/ 	.word	0xffffffff


	//   ....[32]....
        /*0138*/ 	.word	0xffffffff


	//   ....[33]....
        /*013c*/ 	.word	0xffffffff


	//   ....[34]....
        /*0140*/ 	.word	0xffffffff


	//   ....[35]....
        /*0144*/ 	.word	0xffffffff


	//   ....[36]....
        /*0148*/ 	.word	0xffffffff


	//   ....[37]....
        /*014c*/ 	.word	0xffffffff


	//   ....[38]....
        /*0150*/ 	.word	0xffffffff


	//   ....[39]....
        /*0154*/ 	.word	0xffffffff


	//   ....[40]....
        /*0158*/ 	.word	0xffffffff


	//   ....[41]....
        /*015c*/ 	.word	0xffffffff


	//   ....[42]....
        /*0160*/ 	.word	0xffffffff


	//   ....[43]....
        /*0164*/ 	.word	0xffffffff


	//   ....[44]....
        /*0168*/ 	.word	0xffffffff


	//   ....[45]....
        /*016c*/ 	.word	0xffffffff


	//   ....[46]....
        /*0170*/ 	.word	0xffffffff


	//   ....[47]....
        /*0174*/ 	.word	0xffffffff


	//   ....[48]....
        /*0178*/ 	.word	0xffffffff


	//   ....[49]....
        /*017c*/ 	.word	0xffffffff


	//   ....[50]....
        /*0180*/ 	.word	0xffffffff


	//   ....[51]....
        /*0184*/ 	.word	0xffffffff


	//   ....[52]....
        /*0188*/ 	.word	0xffffffff


	//   ....[53]....
        /*018c*/ 	.word	0xffffffff


	//   ....[54]....
        /*0190*/ 	.word	0xffffffff


	//   ....[55]....
        /*0194*/ 	.word	0xffffffff


	//   ....[56]....
        /*0198*/ 	.word	0xffffffff


	//   ....[57]....
        /*019c*/ 	.word	0xffffffff


	//   ....[58]....
        /*01a0*/ 	.word	0xffffffff


	//   ....[59]....
        /*01a4*/ 	.word	0xffffffff


	//   ....[60]....
        /*01a8*/ 	.word	0xffffffff


	//   ....[61]....
        /*01ac*/ 	.word	0xffffffff


	//   ....[62]....
        /*01b0*/ 	.word	0xffffffff


	//   ....[63]....
        /*01b4*/ 	.word	0xffffffff


	//   ....[64]....
        /*01b8*/ 	.word	0xffffffff


	//   ....[65]....
        /*01bc*/ 	.word	0xffffffff


	//   ....[66]....
        /*01c0*/ 	.word	0xffffffff


	//   ....[67]....
        /*01c4*/ 	.word	0xffffffff


	//   ....[68]....
        /*01c8*/ 	.word	0xffffffff


	//   ....[69]....
        /*01cc*/ 	.word	0xffffffff


	//   ....[70]....
        /*01d0*/ 	.word	0xffffffff


	//   ....[71]....
        /*01d4*/ 	.word	0xffffffff


	//   ....[72]....
        /*01d8*/ 	.word	0xffffffff


	//   ....[73]....
        /*01dc*/ 	.word	0xffffffff


	//   ....[74]....
        /*01e0*/ 	.word	0xffffffff


	//   ....[75]....
        /*01e4*/ 	.word	0xffffffff


	//   ....[76]....
        /*01e8*/ 	.word	0xffffffff


	//   ....[77]....
        /*01ec*/ 	.word	0xffffffff


	//   ....[78]....
        /*01f0*/ 	.word	0xffffffff


	//   ....[79]....
        /*01f4*/ 	.word	0x0500000f


	//   ....[80]....
        /*01f8*/ 	.word	0x0500000f


	//----- nvinfo : EIATTR_COOP_GROUP_INSTR_OFFSETS
	.align		4
.L_1193:
        /*01fc*/ 	.byte	0x04, 0x28
        /*01fe*/ 	.short	(.L_1195 - .L_1194)


	//   ....[0]....
.L_1194:
        /*0200*/ 	.word	0x00000060


	//   ....[1]....
        /*0204*/ 	.word	0x00000170


	//   ....[2]....
        /*0208*/ 	.word	0x000001c0


	//   ....[3]....
        /*020c*/ 	.word	0x000003f0


	//   ....[4]....
        /*0210*/ 	.word	0x00000550


	//   ....[5]....
        /*0214*/ 	.word	0x00000670


	//   ....[6]....
        /*0218*/ 	.word	0x000007d0


	//   ....[7]....
        /*021c*/ 	.word	0x00001320


	//   ....[8]....
        /*0220*/ 	.word	0x00002e30


	//   ....[9]....
        /*0224*/ 	.word	0x00002e80


	//   ....[10]....
        /*0228*/ 	.word	0x000033f0


	//   ....[11]....
        /*022c*/ 	.word	0x000034a0


	//   ....[12]....
        /*0230*/ 	.word	0x00005190


	//   ....[13]....
        /*0234*/ 	.word	0x00005200


	//   ....[14]....
        /*0238*/ 	.word	0x00005240


	//   ....[15]....
        /*023c*/ 	.word	0x00005270


	//   ....[16]....
        /*0240*/ 	.word	0x00006970


	//   ....[17]....
        /*0244*/ 	.word	0x00006990


	//   ....[18]....
        /*0248*/ 	.word	0x00006a10


	//   ....[19]....
        /*024c*/ 	.word	0x00006a20


	//   ....[20]....
        /*0250*/ 	.word	0x000076c0


	//   ....[21]....
        /*0254*/ 	.word	0x000076d0


	//   ....[22]....
        /*0258*/ 	.word	0x000076e0


	//   ....[23]....
        /*025c*/ 	.word	0x000076f0


	//   ....[24]....
        /*0260*/ 	.word	0x00007700


	//   ....[25]....
        /*0264*/ 	.word	0x00007710


	//   ....[26]....
        /*0268*/ 	.word	0x00007720


	//   ....[27]....
        /*026c*/ 	.word	0x00007730


	//   ....[28]....
        /*0270*/ 	.word	0x00007760


	//   ....[29]....
        /*0274*/ 	.word	0x00007770


	//   ....[30]....
        /*0278*/ 	.word	0x000077a0


	//   ....[31]....
        /*027c*/ 	.word	0x000077b0


	//   ....[32]....
        /*0280*/ 	.word	0x000077e0


	//   ....[33]....
        /*0284*/ 	.word	0x000077f0


	//   ....[34]....
        /*0288*/ 	.word	0x00007820


	//   ....[35]....
        /*028c*/ 	.word	0x00007830


	//   ....[36]....
        /*0290*/ 	.word	0x00007840


	//   ....[37]....
        /*0294*/ 	.word	0x00007850


	//   ....[38]....
        /*0298*/ 	.word	0x00007870


	//   ....[39]....
        /*029c*/ 	.word	0x00007880


	//   ....[40]....
        /*02a0*/ 	.word	0x000078b0


	//   ....[41]....
        /*02a4*/ 	.word	0x000078d0


	//   ....[42]....
        /*02a8*/ 	.word	0x00007900


	//   ....[43]....
        /*02ac*/ 	.word	0x00007910


	//   ....[44]....
        /*02b0*/ 	.word	0x00008d30


	//   ....[45]....
        /*02b4*/ 	.word	0x00008f10


	//   ....[46]....
        /*02b8*/ 	.word	0x00008f40


	//   ....[47]....
        /*02bc*/ 	.word	0x00008f70


	//   ....[48]....
        /*02c0*/ 	.word	0x00008fa0


	//   ....[49]....
        /*02c4*/ 	.word	0x00008fd0


	//   ....[50]....
        /*02c8*/ 	.word	0x00009010


	//   ....[51]....
        /*02cc*/ 	.word	0x00009190


	//   ....[52]....
        /*02d0*/ 	.word	0x000091c0


	//   ....[53]....
        /*02d4*/ 	.word	0x000091f0


	//   ....[54]....
        /*02d8*/ 	.word	0x00009220


	//   ....[55]....
        /*02dc*/ 	.word	0x00009250


	//   ....[56]....
        /*02e0*/ 	.word	0x00009290


	//   ....[57]....
        /*02e4*/ 	.word	0x00009310


	//   ....[58]....
        /*02e8*/ 	.word	0x00009350


	//   ....[59]....
        /*02ec*/ 	.word	0x000093e0


	//   ....[60]....
        /*02f0*/ 	.word	0x0000a710


	//   ....[61]....
        /*02f4*/ 	.word	0x0000c8e0


	//   ....[62]....
        /*02f8*/ 	.word	0x0000c910


	//   ....[63]....
        /*02fc*/ 	.word	0x0000c940


	//   ....[64]....
        /*0300*/ 	.word	0x0000c950


	//   ....[65]....
        /*0304*/ 	.word	0x0000c980


	//   ....[66]....
        /*0308*/ 	.word	0x0000c990


	//   ....[67]....
        /*030c*/ 	.word	0x0000c9c0


	//   ....[68]....
        /*0310*/ 	.word	0x0000ca00


	//   ....[69]....
        /*0314*/ 	.word	0x0000cb40


	//   ....[70]....
        /*0318*/ 	.word	0x0000cb70


	//   ....[71]....
        /*031c*/ 	.word	0x0000cba0


	//   ....[72]....
        /*0320*/ 	.word	0x0000cbd0


	//   ....[73]....
        /*0324*/ 	.word	0x0000cc00


	//   ....[74]....
        /*0328*/ 	.word	0x0000cc40


	//   ....[75]....
        /*032c*/ 	.word	0x0000ccd0


	//   ....[76]....
        /*0330*/ 	.word	0x0000cd10


	//   ....[77]....
        /*0334*/ 	.word	0x0000cda0


	//   ....[78]....
        /*0338*/ 	.word	0x0000d1d0


	//   ....[79]....
        /*033c*/ 	.word	0x0000d6b0


	//   ....[80]....
        /*0340*/ 	.word	0x0000db10


	//----- nvinfo : EIATTR_REG_RECONFIG
	.align		4
.L_1195:
        /*0344*/ 	.byte	0x01, 0x54
	.zero		2


	//----- nvinfo : EIATTR_SYSCALL_OFFSETS
	.align		4
        /*0348*/ 	.byte	0x04, 0x46
        /*034a*/ 	.short	(.L_1197 - .L_1196)


	//   ....[0]....
.L_1196:
        /*034c*/ 	.word	0x00001510


	//   ....[1]....
        /*0350*/ 	.word	0x0000a010


	//   ....[2]....
        /*0354*/ 	.word	0x0000a150


	//   ....[3]....
        /*0358*/ 	.word	0x0000a290


	//   ....[4]....
        /*035c*/ 	.word	0x0000a3b0


	//----- nvinfo : EIATTR_MBARRIER_INSTR_OFFSETS
	.align		4
.L_1197:
        /*0360*/ 	.byte	0x04, 0x39
        /*0362*/ 	.short	(.L_1199 - .L_1198)


	//   ....[0]....
.L_1198:
        /*0364*/ 	.word	0x000002a0
        /*0368*/ 	.word	0x000000ff
        /*036c*/ 	.word	0x00019c00
        /*0370*/ 	.short	0x0100
        /*0372*/ 	.byte	0x08
	.zero		1


	//   ....[1]....
        /*0374*/ 	.word	0x000002b0
        /*0378*/ 	.word	0x000000ff
        /*037c*/ 	.word	0x00019c20
        /*0380*/ 	.short	0x0100
        /*0382*/ 	.byte	0x08
	.zero		1


	//   ....[2]....
        /*0384*/ 	.word	0x000003a0
        /*0388*/ 	.word	0x000000ff
        /*038c*/ 	.word	0x00019c30
        /*0390*/ 	.short	0x0100
        /*0392*/ 	.byte	0x08
	.zero		1


	//   ....[3]....
        /*0394*/ 	.word	0x000003b0
        /*0398*/ 	.word	0x000000ff
        /*039c*/ 	.word	0x00019c40
        /*03a0*/ 	.short	0x0100
        /*03a2*/ 	.byte	0x08
	.zero		1


	//   ....[4]....
        /*03a4*/ 	.word	0x000003c0
        /*03a8*/ 	.word	0x000000ff
        /*03ac*/ 	.word	0x00019c38
        /*03b0*/ 	.short	0x0100
        /*03b2*/ 	.byte	0x08
	.zero		1


	//   ....[5]....
        /*03b4*/ 	.word	0x000003d0
        /*03b8*/ 	.word	0x000000ff
        /*03bc*/ 	.word	0x00019c48
        /*03c0*/ 	.short	0x0100
        /*03c2*/ 	.byte	0x08
	.zero		1


	//   ....[6]....
        /*03c4*/ 	.word	0x00000500
        /*03c8*/ 	.word	0x000000ff
        /*03cc*/ 	.word	0x00019c50
        /*03d0*/ 	.short	0x0100
        /*03d2*/ 	.byte	0x08
	.zero		1


	//   ....[7]....
        /*03d4*/ 	.word	0x00000510
        /*03d8*/ 	.word	0x000000ff
        /*03dc*/ 	.word	0x00019c60
        /*03e0*/ 	.short	0x0100
        /*03e2*/ 	.byte	0x08
	.zero		1


	//   ....[8]....
        /*03e4*/ 	.word	0x00000520
        /*03e8*/ 	.word	0x000000ff
        /*03ec*/ 	.word	0x00019c58
        /*03f0*/ 	.short	0x0100
        /*03f2*/ 	.byte	0x08
	.zero		1


	//   ....[9]....
        /*03f4*/ 	.word	0x00000530
        /*03f8*/ 	.word	0x000000ff
        /*03fc*/ 	.word	0x00019c68
        /*0400*/ 	.short	0x0100
        /*0402*/ 	.byte	0x08
	.zero		1


	//   ....[10]....
        /*0404*/ 	.word	0x00000620
        /*0408*/ 	.word	0x000000ff
        /*040c*/ 	.word	0x00019c70
        /*0410*/ 	.short	0x0100
        /*0412*/ 	.byte	0x06
	.zero		1


	//   ....[11]....
        /*0414*/ 	.word	0x00000630
        /*0418*/ 	.word	0x000000ff
        /*041c*/ 	.word	0x00019c80
        /*0420*/ 	.short	0x0100
        /*0422*/ 	.byte	0x06
	.zero		1


	//   ....[12]....
        /*0424*/ 	.word	0x00000640
        /*0428*/ 	.word	0x000000ff
        /*042c*/ 	.word	0x00019c78
        /*0430*/ 	.short	0x0100
        /*0432*/ 	.byte	0x06
	.zero		1


	//   ....[13]....
        /*0434*/ 	.word	0x00000650
        /*0438*/ 	.word	0x000000ff
        /*043c*/ 	.word	0x00019c88
        /*0440*/ 	.short	0x0100
        /*0442*/ 	.byte	0x06
	.zero		1


	//   ....[14]....
        /*0444*/ 	.word	0x00000780
        /*0448*/ 	.word	0x000000ff
        /*044c*/ 	.word	0x00019c90
        /*0450*/ 	.short	0x0100
        /*0452*/ 	.byte	0x08
	.zero		1


	//   ....[15]....
        /*0454*/ 	.word	0x00000790
        /*0458*/ 	.word	0x000000ff
        /*045c*/ 	.word	0x00019ca0
        /*0460*/ 	.short	0x0100
        /*0462*/ 	.byte	0x08
	.zero		1


	//   ....[16]....
        /*0464*/ 	.word	0x000007a0
        /*0468*/ 	.word	0x000000ff
        /*046c*/ 	.word	0x00019c98
        /*0470*/ 	.short	0x0100
        /*0472*/ 	.byte	0x08
	.zero		1


	//   ....[17]....
        /*0474*/ 	.word	0x000007b0
        /*0478*/ 	.word	0x000000ff
        /*047c*/ 	.word	0x00019ca8
        /*0480*/ 	.short	0x0100
        /*0482*/ 	.byte	0x08
	.zero		1


	//   ....[18]....
        /*0484*/ 	.word	0x000008e0
        /*0488*/ 	.word	0x000000ff
        /*048c*/ 	.word	0x00019cb0
        /*0490*/ 	.short	0x0100
        /*0492*/ 	.byte	0x08
	.zero		1


	//   ....[19]....
        /*0494*/ 	.word	0x000008f0
        /*0498*/ 	.word	0x000000ff
        /*049c*/ 	.word	0x00019cc0
        /*04a0*/ 	.short	0x0100
        /*04a2*/ 	.byte	0x08
	.zero		1


	//   ....[20]....
        /*04a4*/ 	.word	0x00000900
        /*04a8*/ 	.word	0x000000ff
        /*04ac*/ 	.word	0x00019cb8
        /*04b0*/ 	.short	0x0100
        /*04b2*/ 	.byte	0x08
	.zero		1


	//   ....[21]....
        /*04b4*/ 	.word	0x00000910
        /*04b8*/ 	.word	0x000000ff
        /*04bc*/ 	.word	0x00019cc8
        /*04c0*/ 	.short	0x0100
        /*04c2*/ 	.byte	0x08
	.zero		1


	//   ....[22]....
        /*04c4*/ 	.word	0x00001880
        /*04c8*/ 	.word	0x00000002
        /*04cc*/ 	.word	0x00019c00
        /*04d0*/ 	.short	0x010a
        /*04d2*/ 	.byte	0x3f
	.zero		1


	//   ....[23]....
        /*04d4*/ 	.word	0x00001920
        /*04d8*/ 	.word	0x00000004
        /*04dc*/ 	.word	0x00019c30
        /*04e0*/ 	.short	0x010a
        /*04e2*/ 	.byte	0x3f
	.zero		1


	//   ....[24]....
        /*04e4*/ 	.word	0x00001990
        /*04e8*/ 	.word	0x00000004
        /*04ec*/ 	.word	0x00019c30
        /*04f0*/ 	.short	0x010a
        /*04f2*/ 	.byte	0x3f
	.zero		1


	//   ....[25]....
        /*04f4*/ 	.word	0x00003740
        /*04f8*/ 	.word	0x00000015
        /*04fc*/ 	.word	0x00000000
        /*0500*/ 	.short	0x0101
        /*0502*/ 	.byte	0x3f
	.zero		1


	//   ....[26]....
        /*0504*/ 	.word	0x000042b0
        /*0508*/ 	.word	0x00000005
        /*050c*/ 	.word	0x00019c30
        /*0510*/ 	.short	0x010a
        /*0512*/ 	.byte	0x3f
	.zero		1


	//   ....[27]....
        /*0514*/ 	.word	0x000042f0
        /*0518*/ 	.word	0x00000005
        /*051c*/ 	.word	0x00019c30
        /*0520*/ 	.short	0x010a
        /*0522*/ 	.byte	0x3f
	.zero		1


	//   ....[28]....
        /*0524*/ 	.word	0x00004460
        /*0528*/ 	.word	0x000000ff
        /*052c*/ 	.word	0x00019c50
        /*0530*/ 	.short	0x010a
        /*0532*/ 	.byte	0x0f
	.zero		1


	//   ....[29]....
        /*0534*/ 	.word	0x00004ad0
        /*0538*/ 	.word	0x000000ff
        /*053c*/ 	.word	0x00019c50
        /*0540*/ 	.short	0x010a
        /*0542*/ 	.byte	0x0f
	.zero		1


	//   ....[30]....
        /*0544*/ 	.word	0x00005df0
        /*0548*/ 	.word	0x00000008
        /*054c*/ 	.word	0x00000000
        /*0550*/ 	.short	0x0101
        /*0552*/ 	.byte	0x3f
	.zero		1


	//   ....[31]....
        /*0554*/ 	.word	0x00006170
        /*0558*/ 	.word	0x000000ff
        /*055c*/ 	.word	0x00000000
        /*0560*/ 	.short	0x0101
        /*0562*/ 	.byte	0x07
	.zero		1


	//   ....[32]....
        /*0564*/ 	.word	0x00006630
        /*0568*/ 	.word	0x0000000d
        /*056c*/ 	.word	0x00019c50
        /*0570*/ 	.short	0x010a
        /*0572*/ 	.byte	0x3f
	.zero		1


	//   ....[33]....
        /*0574*/ 	.word	0x00006680
        /*0578*/ 	.word	0x0000000d
        /*057c*/ 	.word	0x00019c50
        /*0580*/ 	.short	0x010a
        /*0582*/ 	.byte	0x3f
	.zero		1


	//   ....[34]....
        /*0584*/ 	.word	0x00006cc0
        /*0588*/ 	.word	0x00000003
        /*058c*/ 	.word	0x00000000
        /*0590*/ 	.short	0x0101
        /*0592*/ 	.byte	0x3f
	.zero		1


	//   ....[35]....
        /*0594*/ 	.word	0x000081c0
        /*0598*/ 	.word	0x00000000
        /*059c*/ 	.word	0x00000000
        /*05a0*/ 	.short	0x0101
        /*05a2*/ 	.byte	0x3f
	.zero		1


	//   ....[36]....
        /*05a4*/ 	.word	0x0000a920
        /*05a8*/ 	.word	0x00000005
        /*05ac*/ 	.word	0x00019c80
        /*05b0*/ 	.short	0x010a
        /*05b2*/ 	.byte	0x3f
	.zero		1


	//   ....[37]....
        /*05b4*/ 	.word	0x0000ab50
        /*05b8*/ 	.word	0x00000005
        /*05bc*/ 	.word	0x00019c40
        /*05c0*/ 	.short	0x010a
        /*05c2*/ 	.byte	0x3f
	.zero		1


	//   ....[38]....
        /*05c4*/ 	.word	0x0000afe0
        /*05c8*/ 	.word	0x000000ff
        /*05cc*/ 	.word	0x00019c20
        /*05d0*/ 	.short	0x010a
        /*05d2*/ 	.byte	0x28
	.zero		1


	//   ....[39]....
        /*05d4*/ 	.word	0x0000b2b0
        /*05d8*/ 	.word	0x0000000a
        /*05dc*/ 	.word	0x00019c80
        /*05e0*/ 	.short	0x010a
        /*05e2*/ 	.byte	0x3f
	.zero		1


	//   ....[40]....
        /*05e4*/ 	.word	0x0000b6f0
        /*05e8*/ 	.word	0x0000000a
        /*05ec*/ 	.word	0x00019c40
        /*05f0*/ 	.short	0x010a
        /*05f2*/ 	.byte	0x3f
	.zero		1


	//   ....[41]....
        /*05f4*/ 	.word	0x0000bba0
        /*05f8*/ 	.word	0x0000000c
        /*05fc*/ 	.word	0x00019c70
        /*0600*/ 	.short	0x010a
        /*0602*/ 	.byte	0x3f
	.zero		1


	//   ....[42]....
        /*0604*/ 	.word	0x0000bc10
        /*0608*/ 	.word	0x0000000c
        /*060c*/ 	.word	0x00019c60
        /*0610*/ 	.short	0x010a
        /*0612*/ 	.byte	0x3f
	.zero		1


	//   ....[43]....
        /*0614*/ 	.word	0x0000bff0
        /*0618*/ 	.word	0x0000000c
        /*061c*/ 	.word	0x00019c50
        /*0620*/ 	.short	0x0101
        /*0622*/ 	.byte	0x3f
	.zero		1


	//   ....[44]....
        /*0624*/ 	.word	0x0000c060
        /*0628*/ 	.word	0x00000003
        /*062c*/ 	.word	0x00000000
        /*0630*/ 	.short	0x0101
        /*0632*/ 	.byte	0x3f
	.zero		1


	//   ....[45]....
        /*0634*/ 	.word	0x0000c220
        /*0638*/ 	.word	0x00000002
        /*063c*/ 	.word	0x00019c70
        /*0640*/ 	.short	0x010a
        /*0642*/ 	.byte	0x3f
	.zero		1


	//   ....[46]....
        /*0644*/ 	.word	0x0000c290
        /*0648*/ 	.word	0x00000002
        /*064c*/ 	.word	0x00019c60
        /*0650*/ 	.short	0x010a
        /*0652*/ 	.byte	0x3f
	.zero		1


	//   ....[47]....
        /*0654*/ 	.word	0x0000c670
        /*0658*/ 	.word	0x00000002
        /*065c*/ 	.word	0x00019c50
        /*0660*/ 	.short	0x0101
        /*0662*/ 	.byte	0x3f
	.zero		1


	//   ....[48]....
        /*0664*/ 	.word	0x0000c6e0
        /*0668*/ 	.word	0x00000000
        /*066c*/ 	.word	0x00000000
        /*0670*/ 	.short	0x0101
        /*0672*/ 	.byte	0x3f
	.zero		1


	//   ....[49]....
        /*0674*/ 	.word	0x0000d150
        /*0678*/ 	.word	0x00000008
        /*067c*/ 	.word	0x00019c20
        /*0680*/ 	.short	0x010a
        /*0682*/ 	.byte	0x3f
	.zero		1


	//   ....[50]....
        /*0684*/ 	.word	0x0000d2f0
        /*0688*/ 	.word	0x00000006
        /*068c*/ 	.word	0x00000000
        /*0690*/ 	.short	0x010a
        /*0692*/ 	.byte	0x3f
	.zero		1


	//   ....[51]....
        /*0694*/ 	.word	0x0000d360
        /*0698*/ 	.word	0x00000007
        /*069c*/ 	.word	0x00000000
        /*06a0*/ 	.short	0x010a
        /*06a2*/ 	.byte	0x3f
	.zero		1


	//   ....[52]....
        /*06a4*/ 	.word	0x0000d3b0
        /*06a8*/ 	.word	0x00000002
        /*06ac*/ 	.word	0x00019c60
        /*06b0*/ 	.short	0x010a
        /*06b2*/ 	.byte	0x3f
	.zero		1


	//   ....[53]....
        /*06b4*/ 	.word	0x0000d400
        /*06b8*/ 	.word	0x00000005
        /*06bc*/ 	.word	0x00019c60
        /*06c0*/ 	.short	0x010a
        /*06c2*/ 	.byte	0x3f
	.zero		1


	//   ....[54]....
        /*06c4*/ 	.word	0x0000d440
        /*06c8*/ 	.word	0x00000002
        /*06cc*/ 	.word	0x00019c80
        /*06d0*/ 	.short	0x010a
        /*06d2*/ 	.byte	0x3f
	.zero		1


	//   ....[55]....
        /*06d4*/ 	.word	0x0000d460
        /*06d8*/ 	.word	0x00000005
        /*06dc*/ 	.word	0x00019c80
        /*06e0*/ 	.short	0x010a
        /*06e2*/ 	.byte	0x3f
	.zero		1


	//   ....[56]....
        /*06e4*/ 	.word	0x0000d4c0
        /*06e8*/ 	.word	0x00000002
        /*06ec*/ 	.word	0x00019c00
        /*06f0*/ 	.short	0x010a
        /*06f2*/ 	.byte	0x3f
	.zero		1


	//   ....[57]....
        /*06f4*/ 	.word	0x0000d510
        /*06f8*/ 	.word	0x00000004
        /*06fc*/ 	.word	0x00019c30
        /*0700*/ 	.short	0x010a
        /*0702*/ 	.byte	0x3f
	.zero		1


	//   ....[58]....
        /*0704*/ 	.word	0x0000d560
        /*0708*/ 	.word	0x00000005
        /*070c*/ 	.word	0x00019c30
        /*0710*/ 	.short	0x010a
        /*0712*/ 	.byte	0x3f
	.zero		1


	//   ....[59]....
        /*0714*/ 	.word	0x0000d5c0
        /*0718*/ 	.word	0x00000041
        /*071c*/ 	.word	0x00019c50
        /*0720*/ 	.short	0x010a
        /*0722*/ 	.byte	0x3f
	.zero		1


	//   ....[60]....
        /*0724*/ 	.word	0x0000d610
        /*0728*/ 	.word	0x0000000d
        /*072c*/ 	.word	0x00019c50
        /*0730*/ 	.short	0x010a
        /*0732*/ 	.byte	0x3f
	.zero		1


	//   ....[61]....
        /*0734*/ 	.word	0x0000d760
        /*0738*/ 	.word	0x00000005
        /*073c*/ 	.word	0x00019c80
        /*0740*/ 	.short	0x010a
        /*0742*/ 	.byte	0x3f
	.zero		1


	//   ....[62]....
        /*0744*/ 	.word	0x0000d7b0
        /*0748*/ 	.word	0x00000005
        /*074c*/ 	.word	0x00019c40
        /*0750*/ 	.short	0x010a
        /*0752*/ 	.byte	0x3f
	.zero		1


	//   ....[63]....
        /*0754*/ 	.word	0x0000d800
        /*0758*/ 	.word	0x0000001a
        /*075c*/ 	.word	0x00019c20
        /*0760*/ 	.short	0x010a
        /*0762*/ 	.byte	0x3f
	.zero		1


	//   ....[64]....
        /*0764*/ 	.word	0x0000d850
        /*0768*/ 	.word	0x0000000a
        /*076c*/ 	.word	0x00019c80
        /*0770*/ 	.short	0x010a
        /*0772*/ 	.byte	0x3f
	.zero		1


	//   ....[65]....
        /*0774*/ 	.word	0x0000d8a0
        /*0778*/ 	.word	0x0000000a
        /*077c*/ 	.word	0x00019c40
        /*0780*/ 	.short	0x010a
        /*0782*/ 	.byte	0x3f
	.zero		1


	//   ....[66]....
        /*0784*/ 	.word	0x0000d8f0
        /*0788*/ 	.word	0x0000000c
        /*078c*/ 	.word	0x00019c70
        /*0790*/ 	.short	0x010a
        /*0792*/ 	.byte	0x3f
	.zero		1


	//   ....[67]....
        /*0794*/ 	.word	0x0000d940
        /*0798*/ 	.word	0x0000000c
        /*079c*/ 	.word	0x00019c60
        /*07a0*/ 	.short	0x010a
        /*07a2*/ 	.byte	0x3f
	.zero		1


	//   ....[68]....
        /*07a4*/ 	.word	0x0000d990
        /*07a8*/ 	.word	0x00000002
        /*07ac*/ 	.word	0x00019c70
        /*07b0*/ 	.short	0x010a
        /*07b2*/ 	.byte	0x3f
	.zero		1


	//   ....[69]....
        /*07b4*/ 	.word	0x0000d9e0
        /*07b8*/ 	.word	0x00000002
        /*07bc*/ 	.word	0x00019c60
        /*07c0*/ 	.short	0x010a
        /*07c2*/ 	.byte	0x3f
	.zero		1


	//   ....[70]....
        /*07c4*/ 	.word	0x0000da30
        /*07c8*/ 	.word	0x00000008
        /*07cc*/ 	.word	0x00019c20
        /*07d0*/ 	.short	0x010a
        /*07d2*/ 	.byte	0x3f
	.zero		1


	//   ....[71]....
        /*07d4*/ 	.word	0x0000dbd0
        /*07d8*/ 	.word	0x00000006
        /*07dc*/ 	.word	0x00000000
        /*07e0*/ 	.short	0x010a
        /*07e2*/ 	.byte	0x3f
	.zero		1


	//   ....[72]....
        /*07e4*/ 	.word	0x0000dc20
        /*07e8*/ 	.word	0x00000007
        /*07ec*/ 	.word	0x00000000
        /*07f0*/ 	.short	0x010a
        /*07f2*/ 	.byte	0x3f
	.zero		1


	//   ....[73]....
        /*07f4*/ 	.word	0x0000dc70
        /*07f8*/ 	.word	0x00000002
        /*07fc*/ 	.word	0x00019c60
        /*0800*/ 	.short	0x010a
        /*0802*/ 	.byte	0x3f
	.zero		1


	//   ....[74]....
        /*0804*/ 	.word	0x0000dcc0
        /*0808*/ 	.word	0x00000005
        /*080c*/ 	.word	0x00019c60
        /*0810*/ 	.short	0x010a
        /*0812*/ 	.byte	0x3f
	.zero		1


	//   ....[75]....
        /*0814*/ 	.word	0x0000dd10
        /*0818*/ 	.word	0x00000002
        /*081c*/ 	.word	0x00019c80
        /*0820*/ 	.short	0x010a
        /*0822*/ 	.byte	0x3f
	.zero		1


	//----- nvinfo : EIATTR_NUM_MBARRIERS
	.align		4
.L_1199:
        /*0824*/ 	.byte	0x03, 0x38
        /*0826*/ 	.short	0x0016


	//----- nvinfo : EIATTR_EXIT_INSTR_OFFSETS
	.align		4
        /*0828*/ 	.byte	0x04, 0x1c
        /*082a*/ 	.short	(.L_1201 - .L_1200)


	//   ....[0]....
.L_1200:
        /*082c*/ 	.word	0x00000a70


	//   ....[1]....
        /*0830*/ 	.word	0x00008ce0


	//   ....[2]....
        /*0834*/ 	.word	0x0000d4b0


	//----- nvinfo : EIATTR_MAX_THREADS
	.align		4
.L_1201:
        /*0838*/ 	.byte	0x04, 0x05
        /*083a*/ 	.short	(.L_1203 - .L_1202)
.L_1202:
        /*083c*/ 	.word	0x00000200
        /*0840*/ 	.word	0x00000001
        /*0844*/ 	.word	0x00000001


	//----- nvinfo : EIATTR_CRS_STACK_SIZE
	.align		4
.L_1203:
        /*0848*/ 	.byte	0x04, 0x1e
        /*084a*/ 	.short	(.L_1205 - .L_1204)
.L_1204:
        /*084c*/ 	.word	0x00000000


	//----- nvinfo : EIATTR_CBANK_PARAM_SIZE
	.align		4
.L_1205:
        /*0850*/ 	.byte	0x03, 0x19
        /*0852*/ 	.short	0x0a70


	//----- nvinfo : EIATTR_PARAM_CBANK
	.align		4
        /*0854*/ 	.byte	0x04, 0x0a
        /*0856*/ 	.short	(.L_1207 - .L_1206)
	.align		4
.L_1206:
        /*0858*/ 	.word	index@(.nv.constant0._ZN7cutlass13device_kernelIN5flash11enable_sm90INS1_16FlashAttnFwdSm90INS1_25CollectiveMainloopFwdSm90ILi2EN4cute5tupleIJNS5_1CILi1EEES8_S8_EEENS6_IJNS7_ILi192EEENS7_ILi128EEENS7_ILi96EEEEEELi96ENS_12float_e4m3_tEfNS_4arch4Sm90ELb0ELb0ELb1ELb1ELb0ELb0ELb0ELb1ELb1ELb0ELb0ELb0EEENS1_21CollectiveEpilogueFwdINS6_IJSA_SC_SB_EEES9_NS_10bfloat16_tESG_Li384ELb1ELb0ELb0ELb1EEENS1_36VarlenDynamicPersistentTileSchedulerILi192ELi128ELi384ELi128ELb0ELb0ELb1ELb0ELb1ELb1EEEEEEEEEvNT_6ParamsE)
        /*085c*/ 	.short	0x0210
        /*085e*/ 	.short	0x0a70


	//----- nvinfo : EIATTR_SW_WAR
	.align		4
.L_1207:
        /*0860*/ 	.byte	0x04, 0x36
        /*0862*/ 	.short	(.L_1209 - .L_1208)
.L_1208:
        /*0864*/ 	.word	0x00000008
.L_1209:


//--------------------- .nv.info._ZN7cutlass13device_kernelIN5flash11enable_sm90INS1_16FlashAttnFwdSm90INS1_25CollectiveMainloopFwdSm90ILi2EN4cute5tupleIJNS5_1CILi1EEES8_S8_EEENS6_IJNS7_ILi192EEENS7_ILi128EEENS7_ILi96EEEEEELi96ENS_12float_e4m3_tEfNS_4arch4Sm90ELb0ELb0ELb1ELb1ELb0ELb1ELb0ELb1ELb1ELb0ELb0ELb0EEENS1_21CollectiveEpilogueFwdINS6_IJSA_SC_SB_EEES9_NS_10bfloat16_tESG_Li384ELb1ELb0ELb0ELb1EEENS1_36VarlenDynamicPersistentTileSchedulerILi192ELi128ELi384ELi128ELb0ELb0ELb1ELb0ELb1ELb1EEEEEEEEEvNT_6ParamsE --------------------------
	.section	.nv.info._ZN7cutlass13device_kernelIN5flash11enable_sm90INS1_16FlashAttnFwdSm90INS1_25CollectiveMainloopFwdSm90ILi2EN4cute5tupleIJNS5_1CILi1EEES8_S8_EEENS6_IJNS7_ILi192EEENS7_ILi128EEENS7_ILi96EEEEEELi96ENS_12float_e4m3_tEfNS_4arch4Sm90ELb0ELb0ELb1ELb1ELb0ELb1ELb0ELb1ELb1ELb0ELb0ELb0EEENS1_21CollectiveEpilogueFwdINS6_IJSA_SC_SB_EEES9_NS_10bfloat16_tESG_Li384ELb1ELb0ELb0ELb1EEENS1_36VarlenDynamicPersistentTileSchedulerILi192ELi128ELi384ELi128ELb0ELb0ELb1ELb0ELb1ELb1EEEEEEEEEvNT_6ParamsE,"",@"SHT_CUDA_INFO"
	.sectionflags	@""
	.align	4


	//----- nvinfo : EIATTR_CUDA_API_VERSION
	.align		4
        /*0000*/ 	.byte	0x04, 0x37
        /*0002*/ 	.short	(.L_1211 - .L_1210)
.L_1210:
        /*0004*/ 	.word	0x00000082


	//----- nvinfo : EIATTR_KPARAM_INFO
	.align		4
.L_1211:
        /*0008*/ 	.byte	0x04, 0x17
        /*000a*/ 	.short	(.L_1213 - .L_1212)
.L_1212:
        /*000c*/ 	.word	0x00000000
        /*0010*/ 	.short	0x0000
        /*0012*/ 	.short	0x0070
        /*0014*/ 	.byte	0x00, 0xf0, 0x01, 0x28


	//----- nvinfo : EIATTR_SPARSE_MMA_MASK
	.align		4
.L_1213:
        /*0018*/ 	.byte	0x03, 0x50
        /*001a*/ 	.short	0x0000


	//----- nvinfo : EIATTR_MAXREG_COUNT
	.align		4
        /*001c*/ 	.byte	0x03, 0x1b
        /*001e*/ 	.short	0x0080


	//----- nvinfo : EIATTR_NUM_BARRIERS
	.align		4
        /*0020*/ 	.byte	0x02, 0x4c
        /*0022*/ 	.byte	0x10
	.zero		1


	//----- nvinfo : EIATTR_EXTERNS
	.align		4
        /*0024*/ 	.byte	0x04, 0x0f
        /*0026*/ 	.short	(.L_1215 - .L_1214)


	//   ....[0]....
	.align		4
.L_1214:
        /*0028*/ 	.word	index@(__assertfail)


	//----- nvinfo : EIATTR_ANNOTATIONS
	.align		4
.L_1215:
        /*002c*/ 	.byte	0x04, 0x55
        /*002e*/ 	.short	(.L_1217 - .L_1216)


	//   ....[0]....
.L_1216:
        /* <DEDUP_REMOVED lines=58> */


	//----- nvinfo : EIATTR_MERCURY_ISA_VERSION
	.align		4
.L_1217:
        /*03b8*/ 	.byte	0x03, 0x5f
        /*03ba*/ 	.short	0x0101


	//----- nvinfo : EIATTR_UNUSED_LOAD_BYTE_OFFSET
	.align		4
        /*03bc*/ 	.byte	0x04, 0x44
        /*03be*/ 	.short	(.L_1219 - .L_1218)


	//   ....[0]....
.L_1218:
        /*03c0*/ 	.word	0x00000ac0
        /*03c4*/ 	.word	0x0000fff0


	//   ....[1]....
        /*03c8*/ 	.word	0x00010870
        /*03cc*/ 	.word	0x0000fff0


	//----- nvinfo : EIATTR_INT_WARP_WIDE_INSTR_OFFSETS
	.align		4
.L_1219:
        /*03d0*/ 	.byte	0x04, 0x31
        /*03d2*/ 	.short	(.L_1221 - .L_1220)


	//   ....[0]....
.L_1220:
        /*03d4*/ 	.word	0x000001b0


	//   ....[1]....
        /*03d8*/ 	.word	0x00000250


	//   ....[2]....
        /*03dc*/ 	.word	0x000002c0


	//   ....[3]....
        /*03e0*/ 	.word	0x00014cc0


	//   ....[4]....
        /*03e4*/ 	.word	0x00014d50


	//   ....[5]....
        /*03e8*/ 	.word	0x000153d0


	//   ....[6]....
        /*03ec*/ 	.word	0x00015420


	//   ....[7]....
        /*03f0*/ 	.word	0x00015550


	//   ....[8]....
        /*03f4*/ 	.word	0x00015610


	//   ....[9]....
        /*03f8*/ 	.word	0x00017210


	//   ....[10]....
        /*03fc*/ 	.word	0x000172a0


	//----- nvinfo : EIATTR_COOP_GROUP_MASK_REGIDS
	.align		4
.L_1221:
        /*0400*/ 	.byte	0x04, 0x29
        /*0402*/ 	.short	(.L_1223 - .L_1222)


	//   ....[0]....
.L_1222:
        /*0404*/ 	.word	0xffffffff


	//   ....[1]....
        /*0408*/ 	.word	0xffffffff


	//   ....[2]....
        /*040c*/ 	.word	0xffffffff


	//   ....[3]....
        /*0410*/ 	.word	0xffffffff


	//   ....[4]....
        /*0414*/ 	.word	0xffffffff


	//   ....[5]....
        /*0418*/ 	.word	0xffffffff


	//   ....[6]....
        /*041c*/ 	.word	0xffffffff


	//   ....[7]....
        /*0420*/ 	.word	0xffffffff


	//   ....[8]....
        /*0424*/ 	.word	0xffffffff


	//   ....[9]....
        /*0428*/ 	.word	0xffffffff


	//   ....[10]....
        /*042c*/ 	.word	0xffffffff


	//   ....[11]....
        /*0430*/ 	.word	0xffffffff


	//   ....[12]....
        /*0434*/ 	.word	0xffffffff


	//   ....[13]....
        /*0438*/ 	.word	0xffffffff


	//   ....[14]....
        /*043c*/ 	.word	0xffffffff


	//   ....[15]....
        /*0440*/ 	.word	0xffffffff


	//   ....[16]....
        /*0444*/ 	.word	0xffffffff


	//   ....[17]....
        /*0448*/ 	.word	0xffffffff


	//   ....[18]....
        /*044c*/ 	.word	0xffffffff


	//   ....[19]....
        /*0450*/ 	.word	0xffffffff


	//   ....[20]....
        /*0454*/ 	.word	0xffffffff


	//   ....[21]....
        /*0458*/ 	.word	0xffffffff


	//   ....[22]....
        /*045c*/ 	.word	0xffffffff


	//   ....[23]....
        /*0460*/ 	.word	0xffffffff


	//   ....[24]....
        /*0464*/ 	.word	0xffffffff


	//   ....[25]....
        /*0468*/ 	.word	0xffffffff


	//   ....[26]....
        /*046c*/ 	.word	0xffffffff


	//   ....[27]....
        /*0470*/ 	.word	0xffffffff


	//   ....[28]....
        /*0474*/ 	.word	0xffffffff


	//   ....[29]....
        /*0478*/ 	.word	0xffffffff


	//   ....[30]....
        /*047c*/ 	.word	0xffffffff


	//   ....[31]....
        /*0480*/ 	.word	0xffffffff


	//   ....[32]....
        /*0484*/ 	.word	0xffffffff


	//   ....[33]....
        /*0488*/ 	.word	0xffffffff


	//   ....[34]....
        /*048c*/ 	.word	0xffffffff


	//   ....[35]....
        /*0490*/ 	.word	0xffffffff


	//   ....[36]....
        /*0494*/ 	.word	0xffffffff


	//   ....[37]....
        /*0498*/ 	.word	0xffffffff


	//   ....[38]....
        /*049c*/ 	.word	0xffffffff


	//   ....[39]....
        /*04a0*/ 	.word	0xffffffff


	//   ....[40]....
        /*04a4*/ 	.word	0xffffffff


	//   ....[41]....
        /*04a8*/ 	.word	0xffffffff


	//   ....[42]....
        /*04ac*/ 	.word	0xffffffff


	//   ....[43]....
        /*04b0*/ 	.word	0xffffffff


	//   ....[44]....
        /*04b4*/ 	.word	0xffffffff


	//   ....[45]....
        /*04b8*/ 	.word	0xffffffff


	//   ....[46]....
        /*04bc*/ 	.word	0xffffffff


	//   ....[47]....
        /*04c0*/ 	.word	0xffffffff


	//   ....[48]....
        /*04c4*/ 	.word	0xffffffff


	//   ....[49]....
        /*04c8*/ 	.word	0xffffffff


	//   ....[50]....
        /*04cc*/ 	.word	0xffffffff


	//   ....[51]....
        /*04d0*/ 	.word	0xffffffff


	//   ....[52]....
        /*04d4*/ 	.word	0xffffffff


	//   ....[53]....
        /*04d8*/ 	.word	0xffffffff


	//   ....[54]....
        /*04dc*/ 	.word	0xffffffff


	//   ....[55]....
        /*04e0*/ 	.word	0xffffffff


	//   ....[56]....
        /*04e4*/ 	.word	0xffffffff


	//   ....[57]....
        /*04e8*/ 	.word	0xffffffff


	//   ....[58]....
        /*04ec*/ 	.word	0xffffffff


	//   ....[59]....
        /*04f0*/ 	.word	0xffffffff


	//   ....[60]....
        /*04f4*/ 	.word	0xffffffff


	//   ....[61]....
        /*04f8*/ 	.word	0xffffffff


	//   ....[62]....
        /*04fc*/ 	.word	0xffffffff


	//   ....[63]....
        /*0500*/ 	.word	0xffffffff


	//   ....[64]....
        /*0504*/ 	.word	0xffffffff


	//   ....[65]....
        /*0508*/ 	.word	0xffffffff


	//   ....[66]....
        /*050c*/ 	.word	0xffffffff


	//   ....[67]....
        /*0510*/ 	.word	0xffffffff


	//   ....[68]....
        /*0514*/ 	.word	0xffffffff


	//   ....[69]....
        /*0518*/ 	.word	0xffffffff


	//   ....[70]....
        /*051c*/ 	.word	0xffffffff


	//   ....[71]....
        /*0520*/ 	.word	0xffffffff


	//   ....[72]....
        /*0524*/ 	.word	0xffffffff


	//   ....[73]....
        /*0528*/ 	.word	0xffffffff


	//   ....[74]....
        /*052c*/ 	.word	0xffffffff


	//   ....[75]....
        /*0530*/ 	.word	0xffffffff


	//   ....[76]....
        /*0534*/ 	.word	0xffffffff


	//   ....[77]....
        /*0538*/ 	.word	0xffffffff


	//   ....[78]....
        /*053c*/ 	.word	0xffffffff


	//   ....[79]....
        /*0540*/ 	.word	0xffffffff


	//   ....[80]....
        /*0544*/ 	.word	0x0500000f


	//   ....[81]....
        /*0548*/ 	.word	0x0500000f


	//   ....[82]....
        /*054c*/ 	.word	0x0500000f


	//   ....[83]....
        /*0550*/ 	.word	0x0500000f


	//   ....[84]....
        /*0554*/ 	.word	0x0500000f


	//   ....[85]....
        /*0558*/ 	.word	0x0500000f


	//   ....[86]....
        /*055c*/ 	.word	0x0500000f


	//   ....[87]....
        /*0560*/ 	.word	0x0500000f


	//   ....[88]....
        /*0564*/ 	.word	0x0500000f


	//   ....[89]....
        /*0568*/ 	.word	0x0500000f


	//   ....[90]....
        /*056c*/ 	.word	0x0500000f


	//   ....[91]....
        /*0570*/ 	.word	0x0500000f


	//   ....[92]....
        /*0574*/ 	.word	0x0500000f


	//   ....[93]....
        /*0578*/ 	.word	0x0500000f


	//   ....[94]....
        /*057c*/ 	.word	0x0500000f


	//   ....[95]....
        /*0580*/ 	.word	0x0500000f


	//   ....[96]....
        /*0584*/ 	.word	0x0500000f


	//   ....[97]....
        /*0588*/ 	.word	0x0500000f


	//   ....[98]....
        /*058c*/ 	.word	0x0500000f


	//   ....[99]....
        /*0590*/ 	.word	0x0500000f


	//   ....[100]....
        /*0594*/ 	.word	0x0500000f


	//   ....[101]....
        /*0598*/ 	.word	0x0500000f


	//   ....[102]....
        /*059c*/ 	.word	0x0500000f


	//   ....[103]....
        /*05a0*/ 	.word	0x0500000f


	//   ....[104]....
        /*05a4*/ 	.word	0x0500000f


	//   ....[105]....
        /*05a8*/ 	.word	0x0500000f


	//   ....[106]....
        /*05ac*/ 	.word	0x0500000f


	//   ....[107]....
        /*05b0*/ 	.word	0x0500000f


	//----- nvinfo : EIATTR_COOP_GROUP_INSTR_OFFSETS
	.align		4
.L_1223:
        /*05b4*/ 	.byte	0x04, 0x28
        /*05b6*/ 	.short	(.L_1225 - .L_1224)


	//   ....[0]....
.L_1224:
        /*05b8*/ 	.word	0x00000060


	//   ....[1]....
        /*05bc*/ 	.word	0x000001c0


	//   ....[2]....
        /*05c0*/ 	.word	0x00000270


	//   ....[3]....
        /*05c4*/ 	.word	0x00000430


	//   ....[4]....
        /*05c8*/ 	.word	0x00000590


	//   ....[5]....
        /*05cc*/ 	.word	0x000006b0


	//   ....[6]....
        /*05d0*/ 	.word	0x00000810


	//   ....[7]....
        /*05d4*/ 	.word	0x000068d0


	//   ....[8]....
        /*05d8*/ 	.word	0x0000c1b0


	//   ....[9]....
        /*05dc*/ 	.word	0x0000c2a0


	//   ....[10]....
        /*05e0*/ 	.word	0x0000c5d0


	//   ....[11]....
        /*05e4*/ 	.word	0x0000c610


	//   ....[12]....
        /*05e8*/ 	.word	0x0000eab0


	//   ....[13]....
        /*05ec*/ 	.word	0x0000eac0


	//   ....[14]....
        /*05f0*/ 	.word	0x0000eb00


	//   ....[15]....
        /*05f4*/ 	.word	0x0000eb30


	//   ....[16]....
        /*05f8*/ 	.word	0x000101b0


	//   ....[17]....
        /*05fc*/ 	.word	0x000101c0


	//   ....[18]....
        /*0600*/ 	.word	0x00010200


	//   ....[19]....
        /*0604*/ 	.word	0x000102e0


	//   ....[20]....
        /*0608*/ 	.word	0x00010e90


	//   ....[21]....
        /*060c*/ 	.word	0x00010ec0


	//   ....[22]....
        /*0610*/ 	.word	0x00010ee0


	//   ....[23]....
        /*0614*/ 	.word	0x00010f00


	//   ....[24]....
        /*0618*/ 	.word	0x00010f20


	//   ....[25]....
        /*061c*/ 	.word	0x00010f30


	//   ....[26]....
        /*0620*/ 	.word	0x00010f40


	//   ....[27]....
        /*0624*/ 	.word	0x00010f50


	//   ....[28]....
        /*0628*/ 	.word	0x00010f60


	//   ....[29]....
        /*062c*/ 	.word	0x00010f70


	//   ....[30]....
        /*0630*/ 	.word	0x00010f80


	//   ....[31]....
        /*0634*/ 	.word	0x00010f90


	//   ....[32]....
        /*0638*/ 	.word	0x00010fc0


	//   ....[33]....
        /*063c*/ 	.word	0x00010fd0


	//   ....[34]....
        /*0640*/ 	.word	0x00010fe0


	//   ....[35]....
        /*0644*/ 	.word	0x00010ff0


	//   ....[36]....
        /*0648*/ 	.word	0x00011000


	//   ....[37]....
        /*064c*/ 	.word	0x00011010


	//   ....[38]....
        /*0650*/ 	.word	0x00011020


	//   ....[39]....
        /*0654*/ 	.word	0x00011030


	//   ....[40]....
        /*0658*/ 	.word	0x00011040


	//   ....[41]....
        /*065c*/ 	.word	0x00011050


	//   ....[42]....
        /*0660*/ 	.word	0x00011060


	//   ....[43]....
        /*0664*/ 	.word	0x00011070


	//   ....[44]....
        /*0668*/ 	.word	0x00012630


	//   ....[45]....
        /*066c*/ 	.word	0x00012810


	//   ....[46]....
        /*0670*/ 	.word	0x00012840


	//   ....[47]....
        /*0674*/ 	.word	0x00012870


	//   ....[48]....
        /*0678*/ 	.word	0x000128a0


	//   ....[49]....
        /*067c*/ 	.word	0x000128d0


	//   ....[50]....
        /*0680*/ 	.word	0x00012900


	//   ....[51]....
        /*0684*/ 	.word	0x00012a70


	//   ....[52]....
        /*0688*/ 	.word	0x00012aa0


	//   ....[53]....
        /*068c*/ 	.word	0x00012ad0


	//   ....[54]....
        /*0690*/ 	.word	0x00012b00


	//   ....[55]....
        /*0694*/ 	.word	0x00012b30


	//   ....[56]....
        /*0698*/ 	.word	0x00012b60


	//   ....[57]....
        /*069c*/ 	.word	0x00012bf0


	//   ....[58]....
        /*06a0*/ 	.word	0x00012c20


	//   ....[59]....
        /*06a4*/ 	.word	0x00012cb0


	//   ....[60]....
        /*06a8*/ 	.word	0x00013830


	//   ....[61]....
        /*06ac*/ 	.word	0x00015770


	//   ....[62]....
        /*06b0*/ 	.word	0x00017a50


	//   ....[63]....
        /*06b4*/ 	.word	0x00017a80


	//   ....[64]....
        /*06b8*/ 	.word	0x00017ac0


	//   ....[65]....
        /*06bc*/ 	.word	0x00017af0


	//   ....[66]....
        /*06c0*/ 	.word	0x00017b20


	//   ....[67]....
        /*06c4*/ 	.word	0x00017b50


	//   ....[68]....
        /*06c8*/ 	.word	0x00017b80


	//   ....[69]....
        /*06cc*/ 	.word	0x00017bb0


	//   ....[70]....
        /*06d0*/ 	.word	0x00017d30


	//   ....[71]....
        /*06d4*/ 	.word	0x00017d60


	//   ....[72]....
        /*06d8*/ 	.word	0x00017d90


	//   ....[73]....
        /*06dc*/ 	.word	0x00017dc0


	//   ....[74]....
        /*06e0*/ 	.word	0x00017df0


	//   ....[75]....
        /*06e4*/ 	.word	0x00017e20


	//   ....[76]....
        /*06e8*/ 	.word	0x00017ee0


	//   ....[77]....
        /*06ec*/ 	.word	0x00017f00


	//   ....[78]....
        /*06f0*/ 	.word	0x00017f70


	//   ....[79]....
        /*06f4*/ 	.word	0x000183e0


	//   ....[80]....
        /*06f8*/ 	.word	0x00018860


	//   ....[81]....
        /*06fc*/ 	.word	0x00018900


	//   ....[82]....
        /*0700*/ 	.word	0x000189a0


	//   ....[83]....
        /*0704*/ 	.word	0x00018a40


	//   ....[84]....
        /*0708*/ 	.word	0x00018b30


	//   ....[85]....
        /*070c*/ 	.word	0x00018bd0


	//   ....[86]....
        /*0710*/ 	.word	0x00018c70


	//   ....[87]....
        /*0714*/ 	.word	0x00018d10


	//   ....[88]....
        /*0718*/ 	.word	0x00018f70


	//   ....[89]....
        /*071c*/ 	.word	0x00019250


	//   ....[90]....
        /*0720*/ 	.word	0x00019640


	//   ....[91]....
        /*0724*/ 	.word	0x000196e0


	//   ....[92]....
        /*0728*/ 	.word	0x00019800


	//   ....[93]....
        /*072c*/ 	.word	0x00019870


	//   ....[94]....
        /*0730*/ 	.word	0x000198e0


	//   ....[95]....
        /*0734*/ 	.word	0x00019950


	//   ....[96]....
        /*0738*/ 	.word	0x000199c0


	//   ....[97]....
        /*073c*/ 	.word	0x00019a40


	//   ....[98]....
        /*0740*/ 	.word	0x00019ad0


	//   ....[99]....
        /*0744*/ 	.word	0x00019b60


	//   ....[100]....
        /*0748*/ 	.word	0x00019bd0


	//   ....[101]....
        /*074c*/ 	.word	0x00019c40


	//   ....[102]....
        /*0750*/ 	.word	0x00019cb0


	//   ....[103]....
        /*0754*/ 	.word	0x00019d30


	//   ....[104]....
        /*0758*/ 	.word	0x00019da0


	//   ....[105]....
        /*075c*/ 	.word	0x00019e40


	//   ....[106]....
        /*0760*/ 	.word	0x00019ed0


	//   ....[107]....
        /*0764*/ 	.word	0x00019ff0


	//----- nvinfo : EIATTR_REG_RECONFIG
	.align		4
.L_1225:
        /*0768*/ 	.byte	0x01, 0x54
	.zero		2


	//----- nvinfo : EIATTR_SYSCALL_OFFSETS
	.align		4
        /*076c*/ 	.byte	0x04, 0x46
        /*076e*/ 	.short	(.L_1227 - .L_1226)


	//   ....[0]....
.L_1226:
        /*0770*/ 	.word	0x00001850


	//   ....[1]....
        /*0774*/ 	.word	0x000019a0


	//   ....[2]....
        /*0778*/ 	.word	0x00006a40


	//   ....[3]....
        /*077c*/ 	.word	0x00007130


	//   ....[4]....
        /*0780*/ 	.word	0x00014ed0


	//   ....[5]....
        /*0784*/ 	.word	0x00015040


	//   ....[6]....
        /*0788*/ 	.word	0x00015170


	//   ....[7]....
        /*078c*/ 	.word	0x000152a0


	//----- nvinfo : EIATTR_MBARRIER_INSTR_OFFSETS
	.align		4
.L_1227:
        /*0790*/ 	.byte	0x04, 0x39
        /*0792*/ 	.short	(.L_1229 - .L_1228)


	//   ....[0]....
.L_1228:
        /*0794*/ 	.word	0x000002e0
        /*0798*/ 	.word	0x000000ff
        /*079c*/ 	.word	0x00019c00
        /*07a0*/ 	.short	0x0100
        /*07a2*/ 	.byte	0x08
	.zero		1


	//   ....[1]....
        /*07a4*/ 	.word	0x000002f0
        /*07a8*/ 	.word	0x000000ff
        /*07ac*/ 	.word	0x00019c20
        /*07b0*/ 	.short	0x0100
        /*07b2*/ 	.byte	0x08
	.zero		1


	//   ....[2]....
        /*07b4*/ 	.word	0x000003e0
        /*07b8*/ 	.word	0x000000ff
        /*07bc*/ 	.word	0x00019c30
        /*07c0*/ 	.short	0x0100
        /*07c2*/ 	.byte	0x08
	.zero		1


	//   ....[3]....
        /*07c4*/ 	.word	0x000003f0
        /*07c8*/ 	.word	0x000000ff
        /*07cc*/ 	.word	0x00019c40
        /*07d0*/ 	.short	0x0100
        /*07d2*/ 	.byte	0x08
	.zero		1


	//   ....[4]....
        /*07d4*/ 	.word	0x00000400
        /*07d8*/ 	.word	0x000000ff
        /*07dc*/ 	.word	0x00019c38
        /*07e0*/ 	.short	0x0100
        /*07e2*/ 	.byte	0x08
	.zero		1


	//   ....[5]....
        /*07e4*/ 	.word	0x00000410
        /*07e8*/ 	.word	0x000000ff
        /*07ec*/ 	.word	0x00019c48
        /*07f0*/ 	.short	0x0100
        /*07f2*/ 	.byte	0x08
	.zero		1


	//   ....[6]....
        /*07f4*/ 	.word	0x00000540
        /*07f8*/ 	.word	0x000000ff
        /*07fc*/ 	.word	0x00019c50
        /*0800*/ 	.short	0x0100
        /*0802*/ 	.byte	0x08
	.zero		1


	//   ....[7]....
        /*0804*/ 	.word	0x00000550
        /*0808*/ 	.word	0x000000ff
        /*080c*/ 	.word	0x00019c60
        /*0810*/ 	.short	0x0100
        /*0812*/ 	.byte	0x08
	.zero		1


	//   ....[8]....
        /*0814*/ 	.word	0x00000560
        /*0818*/ 	.word	0x000000ff
        /*081c*/ 	.word	0x00019c58
        /*0820*/ 	.short	0x0100
        /*0822*/ 	.byte	0x08
	.zero		1


	//   ....[9]....
        /*0824*/ 	.word	0x00000570
        /*0828*/ 	.word	0x000000ff
        /*082c*/ 	.word	0x00019c68
        /*0830*/ 	.short	0x0100
        /*0832*/ 	.byte	0x08
	.zero		1


	//   ....[10]....
        /*0834*/ 	.word	0x00000660
        /*0838*/ 	.word	0x000000ff
        /*083c*/ 	.word	0x00019c70
        /*0840*/ 	.short	0x0100
        /*0842*/ 	.byte	0x06
	.zero		1


	//   ....[11]....
        /*0844*/ 	.word	0x00000670
        /*0848*/ 	.word	0x000000ff
        /*084c*/ 	.word	0x00019c80
        /*0850*/ 	.short	0x0100
        /*0852*/ 	.byte	0x06
	.zero		1


	//   ....[12]....
        /*0854*/ 	.word	0x00000680
        /*0858*/ 	.word	0x000000ff
        /*085c*/ 	.word	0x00019c78
        /*0860*/ 	.short	0x0100
        /*0862*/ 	.byte	0x06
	.zero		1


	//   ....[13]....
        /*0864*/ 	.word	0x00000690
        /*0868*/ 	.word	0x000000ff
        /*086c*/ 	.word	0x00019c88
        /*0870*/ 	.short	0x0100
        /*0872*/ 	.byte	0x06
	.zero		1


	//   ....[14]....
        /*0874*/ 	.word	0x000007c0
        /*0878*/ 	.word	0x000000ff
        /*087c*/ 	.word	0x00019c90
        /*0880*/ 	.short	0x0100
        /*0882*/ 	.byte	0x08
	.zero		1


	//   ....[15]....
        /*0884*/ 	.word	0x000007d0
        /*0888*/ 	.word	0x000000ff
        /*088c*/ 	.word	0x00019ca0
        /*0890*/ 	.short	0x0100
        /*0892*/ 	.byte	0x08
	.zero		1


	//   ....[16]....
        /*0894*/ 	.word	0x000007e0
        /*0898*/ 	.word	0x000000ff
        /*089c*/ 	.word	0x00019c98
        /*08a0*/ 	.short	0x0100
        /*08a2*/ 	.byte	0x08
	.zero		1


	//   ....[17]....
        /*08a4*/ 	.word	0x000007f0
        /*08a8*/ 	.word	0x000000ff
        /*08ac*/ 	.word	0x00019ca8
        /*08b0*/ 	.short	0x0100
        /*08b2*/ 	.byte	0x08
	.zero		1


	//   ....[18]....
        /*08b4*/ 	.word	0x00000920
        /*08b8*/ 	.word	0x000000ff
        /*08bc*/ 	.word	0x00019cb0
        /*08c0*/ 	.short	0x0100
        /*08c2*/ 	.byte	0x08
	.zero		1


	//   ....[19]....
        /*08c4*/ 	.word	0x00000930
        /*08c8*/ 	.word	0x000000ff
        /*08cc*/ 	.word	0x00019cc0
        /*08d0*/ 	.short	0x0100
        /*08d2*/ 	.byte	0x08
	.zero		1


	//   ....[20]....
        /*08d4*/ 	.word	0x00000940
        /*08d8*/ 	.word	0x000000ff
        /*08dc*/ 	.word	0x00019cb8
        /*08e0*/ 	.short	0x0100
        /*08e2*/ 	.byte	0x08
	.zero		1


	//   ....[21]....
        /*08e4*/ 	.word	0x00000950
        /*08e8*/ 	.word	0x000000ff
        /*08ec*/ 	.word	0x00019cc8
        /*08f0*/ 	.short	0x0100
        /*08f2*/ 	.byte	0x08
	.zero		1


	//   ....[22]....
        /*08f4*/ 	.word	0x00002710
        /*08f8*/ 	.word	0x00000059
        /*08fc*/ 	.word	0x00019c90
        /*0900*/ 	.short	0x010a
        /*0902*/ 	.byte	0x3f
	.zero		1


	//   ....[23]....
        /*0904*/ 	.word	0x00003fd0
        /*0908*/ 	.word	0x00000059
        /*090c*/ 	.word	0x00019c90
        /*0910*/ 	.short	0x010a
        /*0912*/ 	.byte	0x3f
	.zero		1


	//   ....[24]....
        /*0914*/ 	.word	0x000060b0
        /*0918*/ 	.word	0x00000059
        /*091c*/ 	.word	0x00019c90
        /*0920*/ 	.short	0x010a
        /*0922*/ 	.byte	0x3f
	.zero		1


	//   ....[25]....
        /*0924*/ 	.word	0x00006280
        /*0928*/ 	.word	0x00000008
        /*092c*/ 	.word	0x00000000
        /*0930*/ 	.short	0x0101
        /*0932*/ 	.byte	0x3f
	.zero		1


	//   ....[26]....
        /*0934*/ 	.word	0x000062c0
        /*0938*/ 	.word	0x00000059
        /*093c*/ 	.word	0x00019cb0
        /*0940*/ 	.short	0x010a
        /*0942*/ 	.byte	0x3f
	.zero		1


	//   ....[27]....
        /*0944*/ 	.word	0x00006530
        /*0948*/ 	.word	0x00000059
        /*094c*/ 	.word	0x00000000
        /*0950*/ 	.short	0x0101
        /*0952*/ 	.byte	0x3f
	.zero		1


	//   ....[28]....
        /*0954*/ 	.word	0x00006d70
        /*0958*/ 	.word	0x00000012
        /*095c*/ 	.word	0x00019c00
        /*0960*/ 	.short	0x010a
        /*0962*/ 	.byte	0x3f
	.zero		1


	//   ....[29]....
        /*0964*/ 	.word	0x00006dc0
        /*0968*/ 	.word	0x00000012
        /*096c*/ 	.word	0x00019c00
        /*0970*/ 	.short	0x010a
        /*0972*/ 	.byte	0x3f
	.zero		1


	//   ....[30]....
        /*0974*/ 	.word	0x00007460
        /*0978*/ 	.word	0x00000012
        /*097c*/ 	.word	0x00019c00
        /*0980*/ 	.short	0x010a
        /*0982*/ 	.byte	0x3f
	.zero		1


	//   ....[31]....
        /*0984*/ 	.word	0x00008e70
        /*0988*/ 	.word	0x00000012
        /*098c*/ 	.word	0x00019c00
        /*0990*/ 	.short	0x010a
        /*0992*/ 	.byte	0x3f
	.zero		1


	//   ....[32]....
        /*0994*/ 	.word	0x0000afb0
        /*0998*/ 	.word	0x00000000
        /*099c*/ 	.word	0x00019c30
        /*09a0*/ 	.short	0x010a
        /*09a2*/ 	.byte	0x3f
	.zero		1


	//   ....[33]....
        /*09a4*/ 	.word	0x0000b050
        /*09a8*/ 	.word	0x00000000
        /*09ac*/ 	.word	0x00019c30
        /*09b0*/ 	.short	0x010a
        /*09b2*/ 	.byte	0x3f
	.zero		1


	//   ....[34]....
        /*09b4*/ 	.word	0x0000ce20
        /*09b8*/ 	.word	0x00000037
        /*09bc*/ 	.word	0x00000000
        /*09c0*/ 	.short	0x0101
        /*09c2*/ 	.byte	0x3f
	.zero		1


	//   ....[35]....
        /*09c4*/ 	.word	0x0000d9b0
        /*09c8*/ 	.word	0x0000000d
        /*09cc*/ 	.word	0x00019c30
        /*09d0*/ 	.short	0x010a
        /*09d2*/ 	.byte	0x3f
	.zero		1


	//   ....[36]....
        /*09d4*/ 	.word	0x0000da20
        /*09d8*/ 	.word	0x0000000d
        /*09dc*/ 	.word	0x00019c30
        /*09e0*/ 	.short	0x010a
        /*09e2*/ 	.byte	0x3f
	.zero		1


	//   ....[37]....
        /*09e4*/ 	.word	0x0000dc30
        /*09e8*/ 	.word	0x0000000e
        /*09ec*/ 	.word	0x00019c50
        /*09f0*/ 	.short	0x010a
        /*09f2*/ 	.byte	0x3f
	.zero		1


	//   ....[38]....
        /*09f4*/ 	.word	0x0000dc80
        /*09f8*/ 	.word	0x0000000e
        /*09fc*/ 	.word	0x00019c50
        /*0a00*/ 	.short	0x010a
        /*0a02*/ 	.byte	0x3f
	.zero		1


	//   ....[39]....
        /*0a04*/ 	.word	0x0000f0e0
        /*0a08*/ 	.word	0x0000000d
        /*0a0c*/ 	.word	0x00000000
        /*0a10*/ 	.short	0x0101
        /*0a12*/ 	.byte	0x3f
	.zero		1


	//   ....[40]....
        /*0a14*/ 	.word	0x0000fde0
        /*0a18*/ 	.word	0x0000000e
        /*0a1c*/ 	.word	0x00000000
        /*0a20*/ 	.short	0x0101
        /*0a22*/ 	.byte	0x3f
	.zero		1


	//   ....[41]....
        /*0a24*/ 	.word	0x0000fe60
        /*0a28*/ 	.word	0x0000000a
        /*0a2c*/ 	.word	0x00019c50
        /*0a30*/ 	.short	0x010a
        /*0a32*/ 	.byte	0x3f
	.zero		1


	//   ....[42]....
        /*0a34*/ 	.word	0x0000feb0
        /*0a38*/ 	.word	0x0000000a
        /*0a3c*/ 	.word	0x00019c50
        /*0a40*/ 	.short	0x010a
        /*0a42*/ 	.byte	0x3f
	.zero		1


	//   ....[43]....
        /*0a44*/ 	.word	0x000107a0
        /*0a48*/ 	.word	0x00000004
        /*0a4c*/ 	.word	0x00000000
        /*0a50*/ 	.short	0x0101
        /*0a52*/ 	.byte	0x3f
	.zero		1


	//   ....[44]....
        /*0a54*/ 	.word	0x00011a70
        /*0a58*/ 	.word	0x00000000
        /*0a5c*/ 	.word	0x00000000
        /*0a60*/ 	.short	0x0101
        /*0a62*/ 	.byte	0x3f
	.zero		1


	//   ....[45]....
        /*0a64*/ 	.word	0x00013940
        /*0a68*/ 	.word	0x0000000b
        /*0a6c*/ 	.word	0x00019c20
        /*0a70*/ 	.short	0x010a
        /*0a72*/ 	.byte	0x3f
	.zero		1


	//   ....[46]....
        /*0a74*/ 	.word	0x000139d0
        /*0a78*/ 	.word	0x00000009
        /*0a7c*/ 	.word	0x00019ca0
        /*0a80*/ 	.short	0x010a
        /*0a82*/ 	.byte	0x3f
	.zero		1


	//   ....[47]....
        /*0a84*/ 	.word	0x00013e20
        /*0a88*/ 	.word	0x00000009
        /*0a8c*/ 	.word	0x00019cc0
        /*0a90*/ 	.short	0x010a
        /*0a92*/ 	.byte	0x3f
	.zero		1


	//   ....[48]....
        /*0a94*/ 	.word	0x00014330
        /*0a98*/ 	.word	0x00000009
        /*0a9c*/ 	.word	0x00019ca0
        /*0aa0*/ 	.short	0x010a
        /*0aa2*/ 	.byte	0x3f
	.zero		1


	//   ....[49]....
        /*0aa4*/ 	.word	0x00014770
        /*0aa8*/ 	.word	0x00000009
        /*0aac*/ 	.word	0x00019cc0
        /*0ab0*/ 	.short	0x010a
        /*0ab2*/ 	.byte	0x3f
	.zero		1


	//   ....[50]....
        /*0ab4*/ 	.word	0x00015980
        /*0ab8*/ 	.word	0x00000005
        /*0abc*/ 	.word	0x00019c80
        /*0ac0*/ 	.short	0x010a
        /*0ac2*/ 	.byte	0x3f
	.zero		1


	//   ....[51]....
        /*0ac4*/ 	.word	0x00015bd0
        /*0ac8*/ 	.word	0x00000005
        /*0acc*/ 	.word	0x00019c40
        /*0ad0*/ 	.short	0x010a
        /*0ad2*/ 	.byte	0x3f
	.zero		1


	//   ....[52]....
        /*0ad4*/ 	.word	0x000160a0
        /*0ad8*/ 	.word	0x0000001c
        /*0adc*/ 	.word	0x00019c20
        /*0ae0*/ 	.short	0x010a
        /*0ae2*/ 	.byte	0x3f
	.zero		1


	//   ....[53]....
        /*0ae4*/ 	.word	0x00016360
        /*0ae8*/ 	.word	0x00000005
        /*0aec*/ 	.word	0x00019c80
        /*0af0*/ 	.short	0x010a
        /*0af2*/ 	.byte	0x3f
	.zero		1


	//   ....[54]....
        /*0af4*/ 	.word	0x000167a0
        /*0af8*/ 	.word	0x00000005
        /*0afc*/ 	.word	0x00019c40
        /*0b00*/ 	.short	0x010a
        /*0b02*/ 	.byte	0x3f
	.zero		1


	//   ....[55]....
        /*0b04*/ 	.word	0x00016c40
        /*0b08*/ 	.word	0x0000000d
        /*0b0c*/ 	.word	0x00019c70
        /*0b10*/ 	.short	0x010a
        /*0b12*/ 	.byte	0x3f
	.zero		1


	//   ....[56]....
        /*0b14*/ 	.word	0x00016cc0
        /*0b18*/ 	.word	0x0000000d
        /*0b1c*/ 	.word	0x00019c60
        /*0b20*/ 	.short	0x010a
        /*0b22*/ 	.byte	0x3f
	.zero		1


	//   ....[57]....
        /*0b24*/ 	.word	0x00017120
        /*0b28*/ 	.word	0x0000000d
        /*0b2c*/ 	.word	0x00019c50
        /*0b30*/ 	.short	0x0101
        /*0b32*/ 	.byte	0x3f
	.zero		1


	//   ....[58]....
        /*0b34*/ 	.word	0x000171a0
        /*0b38*/ 	.word	0x0000000d
        /*0b3c*/ 	.word	0x00000000
        /*0b40*/ 	.short	0x0101
        /*0b42*/ 	.byte	0x3f
	.zero		1


	//   ....[59]....
        /*0b44*/ 	.word	0x00017340
        /*0b48*/ 	.word	0x00000000
        /*0b4c*/ 	.word	0x00019c70
        /*0b50*/ 	.short	0x010a
        /*0b52*/ 	.byte	0x3f
	.zero		1


	//   ....[60]....
        /*0b54*/ 	.word	0x000173b0
        /*0b58*/ 	.word	0x00000000
        /*0b5c*/ 	.word	0x00019c60
        /*0b60*/ 	.short	0x010a
        /*0b62*/ 	.byte	0x3f
	.zero		1


	//   ....[61]....
        /*0b64*/ 	.word	0x00017820
        /*0b68*/ 	.word	0x00000000
        /*0b6c*/ 	.word	0x00019c50
        /*0b70*/ 	.short	0x0101
        /*0b72*/ 	.byte	0x3f
	.zero		1


	//   ....[62]....
        /*0b74*/ 	.word	0x000178b0
        /*0b78*/ 	.word	0x00000002
        /*0b7c*/ 	.word	0x00000000
        /*0b80*/ 	.short	0x0101
        /*0b82*/ 	.byte	0x3f
	.zero		1


	//   ....[63]....
        /*0b84*/ 	.word	0x00018360
        /*0b88*/ 	.word	0x00000007
        /*0b8c*/ 	.word	0x00019c20
        /*0b90*/ 	.short	0x010a
        /*0b92*/ 	.byte	0x3f
	.zero		1


	//   ....[64]....
        /*0b94*/ 	.word	0x000184f0
        /*0b98*/ 	.word	0x00000005
        /*0b9c*/ 	.word	0x00000000
        /*0ba0*/ 	.short	0x010a
        /*0ba2*/ 	.byte	0x3f
	.zero		1


	//   ....[65]....
        /*0ba4*/ 	.word	0x00018560
        /*0ba8*/ 	.word	0x00000003
        /*0bac*/ 	.word	0x00000000
        /*0bb0*/ 	.short	0x010a
        /*0bb2*/ 	.byte	0x3f
	.zero		1


	//   ....[66]....
        /*0bb4*/ 	.word	0x000185b0
        /*0bb8*/ 	.word	0x00000003
        /*0bbc*/ 	.word	0x00019c60
        /*0bc0*/ 	.short	0x010a
        /*0bc2*/ 	.byte	0x3f
	.zero		1


	//   ....[67]....
        /*0bc4*/ 	.word	0x00018600
        /*0bc8*/ 	.word	0x00000005
        /*0bcc*/ 	.word	0x00019c60
        /*0bd0*/ 	.short	0x010a
        /*0bd2*/ 	.byte	0x3f
	.zero		1


	//   ....[68]....
        /*0bd4*/ 	.word	0x00018640
        /*0bd8*/ 	.word	0x00000003
        /*0bdc*/ 	.word	0x00019c80
        /*0be0*/ 	.short	0x010a
        /*0be2*/ 	.byte	0x3f
	.zero		1


	//   ....[69]....
        /*0be4*/ 	.word	0x00018660
        /*0be8*/ 	.word	0x00000005
        /*0bec*/ 	.word	0x00019c80
        /*0bf0*/ 	.short	0x010a
        /*0bf2*/ 	.byte	0x3f
	.zero		1


	//   ....[70]....
        /*0bf4*/ 	.word	0x000186c0
        /*0bf8*/ 	.word	0x00000059
        /*0bfc*/ 	.word	0x00019c90
        /*0c00*/ 	.short	0x010a
        /*0c02*/ 	.byte	0x3f
	.zero		1


	//   ....[71]....
        /*0c04*/ 	.word	0x00018710
        /*0c08*/ 	.word	0x00000059
        /*0c0c*/ 	.word	0x00019c90
        /*0c10*/ 	.short	0x010a
        /*0c12*/ 	.byte	0x3f
	.zero		1


	//   ....[72]....
        /*0c14*/ 	.word	0x00018760
        /*0c18*/ 	.word	0x00000059
        /*0c1c*/ 	.word	0x00019c90
        /*0c20*/ 	.short	0x010a
        /*0c22*/ 	.byte	0x3f
	.zero		1


	//   ....[73]....
        /*0c24*/ 	.word	0x000187b0
        /*0c28*/ 	.word	0x00000059
        /*0c2c*/ 	.word	0x00019cb0
        /*0c30*/ 	.short	0x010a
        /*0c32*/ 	.byte	0x3f
	.zero		1


	//   ....[74]....
        /*0c34*/ 	.word	0x00018a80
        /*0c38*/ 	.word	0x00000012
        /*0c3c*/ 	.word	0x00019c00
        /*0c40*/ 	.short	0x010a
        /*0c42*/ 	.byte	0x3f
	.zero		1


	//   ....[75]....
        /*0c44*/ 	.word	0x00018d50
        /*0c48*/ 	.word	0x00000012
        /*0c4c*/ 	.word	0x00019c00
        /*0c50*/ 	.short	0x010a
        /*0c52*/ 	.byte	0x3f
	.zero		1


	//   ....[76]....
        /*0c54*/ 	.word	0x00018da0
        /*0c58*/ 	.word	0x00000000
        /*0c5c*/ 	.word	0x00019c30
        /*0c60*/ 	.short	0x010a
        /*0c62*/ 	.byte	0x3f
	.zero		1


	//   ....[77]....
        /*0c64*/ 	.word	0x00018df0
        /*0c68*/ 	.word	0x0000000d
        /*0c6c*/ 	.word	0x00019c30
        /*0c70*/ 	.short	0x010a
        /*0c72*/ 	.byte	0x3f
	.zero		1


	//   ....[78]....
        /*0c74*/ 	.word	0x00018e40
        /*0c78*/ 	.word	0x0000000e
        /*0c7c*/ 	.word	0x00019c50
        /*0c80*/ 	.short	0x010a
        /*0c82*/ 	.byte	0x3f
	.zero		1


	//   ....[79]....
        /*0c84*/ 	.word	0x00018e90
        /*0c88*/ 	.word	0x0000000a
        /*0c8c*/ 	.word	0x00019c50
        /*0c90*/ 	.short	0x010a
        /*0c92*/ 	.byte	0x3f
	.zero		1


	//   ....[80]....
        /*0c94*/ 	.word	0x00019030
        /*0c98*/ 	.word	0x0000000b
        /*0c9c*/ 	.word	0x00019c20
        /*0ca0*/ 	.short	0x010a
        /*0ca2*/ 	.byte	0x3f
	.zero		1


	//   ....[81]....
        /*0ca4*/ 	.word	0x00019080
        /*0ca8*/ 	.word	0x00000009
        /*0cac*/ 	.word	0x00019ca0
        /*0cb0*/ 	.short	0x010a
        /*0cb2*/ 	.byte	0x3f
	.zero		1


	//   ....[82]....
        /*0cb4*/ 	.word	0x000190d0
        /*0cb8*/ 	.word	0x00000009
        /*0cbc*/ 	.word	0x00019cc0
        /*0cc0*/ 	.short	0x010a
        /*0cc2*/ 	.byte	0x3f
	.zero		1


	//   ....[83]....
        /*0cc4*/ 	.word	0x00019120
        /*0cc8*/ 	.word	0x00000009
        /*0ccc*/ 	.word	0x00019ca0
        /*0cd0*/ 	.short	0x010a
        /*0cd2*/ 	.byte	0x3f
	.zero		1


	//   ....[84]....
        /*0cd4*/ 	.word	0x00019170
        /*0cd8*/ 	.word	0x00000009
        /*0cdc*/ 	.word	0x00019cc0
        /*0ce0*/ 	.short	0x010a
        /*0ce2*/ 	.byte	0x3f
	.zero		1


	//   ....[85]....
        /*0ce4*/ 	.word	0x00019310
        /*0ce8*/ 	.word	0x00000005
        /*0cec*/ 	.word	0x00019c80
        /*0cf0*/ 	.short	0x010a
        /*0cf2*/ 	.byte	0x3f
	.zero		1


	//   ....[86]....
        /*0cf4*/ 	.word	0x00019360
        /*0cf8*/ 	.word	0x00000005
        /*0cfc*/ 	.word	0x00019c40
        /*0d00*/ 	.short	0x010a
        /*0d02*/ 	.byte	0x3f
	.zero		1


	//   ....[87]....
        /*0d04*/ 	.word	0x000193b0
        /*0d08*/ 	.word	0x0000001c
        /*0d0c*/ 	.word	0x00019c20
        /*0d10*/ 	.short	0x010a
        /*0d12*/ 	.byte	0x3f
	.zero		1


	//   ....[88]....
        /*0d14*/ 	.word	0x00019400
        /*0d18*/ 	.word	0x00000005
        /*0d1c*/ 	.word	0x00019c80
        /*0d20*/ 	.short	0x010a
        /*0d22*/ 	.byte	0x3f
	.zero		1


	//   ....[89]....
        /*0d24*/ 	.word	0x00019450
        /*0d28*/ 	.word	0x00000005
        /*0d2c*/ 	.word	0x00019c40
        /*0d30*/ 	.short	0x010a
        /*0d32*/ 	.byte	0x3f
	.zero		1


	//   ....[90]....
        /*0d34*/ 	.word	0x000194a0
        /*0d38*/ 	.word	0x0000000d
        /*0d3c*/ 	.word	0x00019c70
        /*0d40*/ 	.short	0x010a
        /*0d42*/ 	.byte	0x3f
	.zero		1


	//   ....[91]....
        /*0d44*/ 	.word	0x000194f0
        /*0d48*/ 	.word	0x0000000d
        /*0d4c*/ 	.word	0x00019c60
        /*0d50*/ 	.short	0x010a
        /*0d52*/ 	.byte	0x3f
	.zero		1


	//   ....[92]....
        /*0d54*/ 	.word	0x00019540
        /*0d58*/ 	.word	0x00000000
        /*0d5c*/ 	.word	0x00019c70
        /*0d60*/ 	.short	0x010a
        /*0d62*/ 	.byte	0x3f
	.zero		1


	//   ....[93]....
        /*0d64*/ 	.word	0x00019590
        /*0d68*/ 	.word	0x00000000
        /*0d6c*/ 	.word	0x00019c60
        /*0d70*/ 	.short	0x010a
        /*0d72*/ 	.byte	0x3f
	.zero		1


	//   ....[94]....
        /*0d74*/ 	.word	0x00019f10
        /*0d78*/ 	.word	0x00000007
        /*0d7c*/ 	.word	0x00019c20
        /*0d80*/ 	.short	0x010a
        /*0d82*/ 	.byte	0x3f
	.zero		1


	//   ....[95]....
        /*0d84*/ 	.word	0x0001a0b0
        /*0d88*/ 	.word	0x00000005
        /*0d8c*/ 	.word	0x00000000
        /*0d90*/ 	.short	0x010a
        /*0d92*/ 	.byte	0x3f
	.zero		1


	//   ....[96]....
        /*0d94*/ 	.word	0x0001a100
        /*0d98*/ 	.word	0x00000003
        /*0d9c*/ 	.word	0x00000000
        /*0da0*/ 	.short	0x010a
        /*0da2*/ 	.byte	0x3f
	.zero		1


	//   ....[97]....
        /*0da4*/ 	.word	0x0001a150
        /*0da8*/ 	.word	0x00000003
        /*0dac*/ 	.word	0x00019c60
        /*0db0*/ 	.short	0x010a
        /*0db2*/ 	.byte	0x3f
	.zero		1


	//   ....[98]....
        /*0db4*/ 	.word	0x0001a1a0
        /*0db8*/ 	.word	0x00000005
        /*0dbc*/ 	.word	0x00019c60
        /*0dc0*/ 	.short	0x010a
        /*0dc2*/ 	.byte	0x3f
	.zero		1


	//   ....[99]....
        /*0dc4*/ 	.word	0x0001a1f0
        /*0dc8*/ 	.word	0x00000003
        /*0dcc*/ 	.word	0x00019c80
        /*0dd0*/ 	.short	0x010a
        /*0dd2*/ 	.byte	0x3f
	.zero		1


	//----- nvinfo : EIATTR_NUM_MBARRIERS
	.align		4
.L_1229:
        /*0dd4*/ 	.byte	0x03, 0x38
        /*0dd6*/ 	.short	0x0016


	//----- nvinfo : EIATTR_EXIT_INSTR_OFFSETS
	.align		4
        /*0dd8*/ 	.byte	0x04, 0x1c
        /*0dda*/ 	.short	(.L_1231 - .L_1230)


	//   ....[0]....
.L_1230:
        /*0ddc*/ 	.word	0x000186b0


	//----- nvinfo : EIATTR_MAX_THREADS
	.align		4
.L_1231:
        /*0de0*/ 	.byte	0x04, 0x05
        /*0de2*/ 	.short	(.L_1233 - .L_1232)
.L_1232:
        /*0de4*/ 	.word	0x00000200
        /*0de8*/ 	.word	0x00000001
        /*0dec*/ 	.word	0x00000001


	//----- nvinfo : EIATTR_CRS_STACK_SIZE
	.align		4
.L_1233:
        /*0df0*/ 	.byte	0x04, 0x1e
        /*0df2*/ 	.short	(.L_1235 - .L_1234)
.L_1234:
        /*0df4*/ 	.word	0x00000000


	//----- nvinfo : EIATTR_CBANK_PARAM_SIZE
	.align		4
.L_1235:
        /*0df8*/ 	.byte	0x03, 0x19
        /*0dfa*/ 	.short	0x0a70


	//----- nvinfo : EIATTR_PARAM_CBANK
	.align		4
        /*0dfc*/ 	.byte	0x04, 0x0a
        /*0dfe*/ 	.short	(.L_1237 - .L_1236)
	.align		4
.L_1236:
        /*0e00*/ 	.word	index@(.nv.constant0._ZN7cutlass13device_kernelIN5flash11enable_sm90INS1_16FlashAttnFwdSm90INS1_25CollectiveMainloopFwdSm90ILi2EN4cute5tupleIJNS5_1CILi1EEES8_S8_EEENS6_IJNS7_ILi192EEENS7_ILi128EEENS7_ILi96EEEEEELi96ENS_12float_e4m3_tEfNS_4arch4Sm90ELb0ELb0ELb1ELb1ELb0ELb1ELb0ELb1ELb1ELb0ELb0ELb0EEENS1_21CollectiveEpilogueFwdINS6_IJSA_SC_SB_EEES9_NS_10bfloat16_tESG_Li384ELb1ELb0ELb0ELb1EEENS1_36VarlenDynamicPersistentTileSchedulerILi192ELi128ELi384ELi128ELb0ELb0ELb1ELb0ELb1ELb1EEEEEEEEEvNT_6ParamsE)
        /*0e04*/ 	.short	0x0210
        /*0e06*/ 	.short	0x0a70


	//----- nvinfo : EIATTR_SW_WAR
	.align		4
.L_1237:
        /*0e08*/ 	.byte	0x04, 0x36
        /*0e0a*/ 	.short	(.L_1239 - .L_1238)
.L_1238:
        /*0e0c*/ 	.word	0x00000008
.L_1239:


//--------------------- .nv.info._ZN7cutlass13device_kernelIN5flash11enable_sm90INS1_16FlashAttnFwdSm90INS1_25CollectiveMainloopFwdSm90ILi2EN4cute5tupleIJNS5_1CILi1EEES8_S8_EEENS6_IJNS7_ILi192EEENS7_ILi128EEENS7_ILi96EEEEEELi96ENS_12float_e4m3_tEfNS_4arch4Sm90ELb0ELb1ELb1ELb0ELb0ELb0ELb0ELb1ELb1ELb0ELb0ELb0EEENS1_21CollectiveEpilogueFwdINS6_IJSA_SC_SB_EEES9_NS_10bfloat16_tESG_Li384ELb0ELb0ELb0ELb1EEENS1_30DynamicPersistentTileSchedulerILi384ELi128ELb0ELb0ELb1EEEEEEEEEvNT_6ParamsE --------------------------
	.section	.nv.info._ZN7cutlass13device_kernelIN5flash11enable_sm90INS1_16FlashAttnFwdSm90INS1_25CollectiveMainloopFwdSm90ILi2EN4cute5tupleIJNS5_1CILi1EEES8_S8_EEENS6_IJNS7_ILi192EEENS7_ILi128EEENS7_ILi96EEEEEELi96ENS_12float_e4m3_tEfNS_4arch4Sm90ELb0ELb1ELb1ELb0ELb0ELb0ELb0ELb1ELb1ELb0ELb0ELb0EEENS1_21CollectiveEpilogueFwdINS6_IJSA_SC_SB_EEES9_NS_10bfloat16_tESG_Li384ELb0ELb0ELb0ELb1EEENS1_30DynamicPersistentTileSchedulerILi384ELi128ELb0ELb0ELb1EEEEEEEEEvNT_6ParamsE,"",@"SHT_CUDA_INFO"
	.sectionflags	@""
	.align	4


	//----- nvinfo : EIATTR_CUDA_API_VERSION
	.align		4
        /*0000*/ 	.byte	0x04, 0x37
        /*0002*/ 	.short	(.L_1241 - .L_1240)
.L_1240:
        /*0004*/ 	.word	0x00000082


	//----- nvinfo : EIATTR_KPARAM_INFO
	.align		4
.L_1241:
        /*0008*/ 	.byte	0x04, 0x17
        /*000a*/ 	.short	(.L_1243 - .L_1242)
.L_1242:
        /*000c*/ 	.word	0x00000000
        /*0010*/ 	.short	0x0000
        /*0012*/ 	.short	0x0070
        /*0014*/ 	.byte	0x00, 0xf0, 0x01, 0x2e


	//----- nvinfo : EIATTR_SPARSE_MMA_MASK
	.align		4
.L_1243:
        /*0018*/ 	.byte	0x03, 0x50
        /*001a*/ 	.short	0x0000


	//----- nvinfo : EIATTR_MAXREG_COUNT
	.align		4
        /*001c*/ 	.byte	0x03, 0x1b
        /*001e*/ 	.short	0x0080


	//----- nvinfo : EIATTR_NUM_BARRIERS
	.align		4
        /*0020*/ 	.byte	0x02, 0x4c
        /*0022*/ 	.byte	0x09
	.zero		1


	//----- nvinfo : EIATTR_EXTERNS
	.align		4
        /*0024*/ 	.byte	0x04, 0x0f
        /*0026*/ 	.short	(.L_1245 - .L_1244)


	//   ....[0]....
	.align		4
.L_1244:
        /*0028*/ 	.word	index@(__assertfail)


	//----- nvinfo : EIATTR_ANNOTATIONS
	.align		4
.L_1245:
        /*002c*/ 	.byte	0x04, 0x55
        /*002e*/ 	.short	(.L_1247 - .L_1246)


	//   ....[0]....
.L_1246:
        /*0030*/ 	.word	0x00000001
        /*0034*/ 	.byte	0x90, 0x0d, 0x00, 0x00, 0x01, 0x00, 0x00, 0x00, 0x70, 0x1d, 0x00, 0x00, 0x01, 0x00, 0x00, 0x00
        /*0044*/ 	.byte	0x90, 0xef, 0x00, 0x00, 0x01, 0x00, 0x00, 0x00, 0x70, 0x01, 0x01, 0x00, 0x01, 0x00, 0x00, 0x00
        /*0054*/ 	.byte	0x90, 0x02, 0x01, 0x00, 0x01, 0x00, 0x00, 0x00, 0xc0, 0x1c, 0x01, 0x00, 0x01, 0x00, 0x00, 0x00
        /*0064*/ 	.byte	0x00, 0x1d, 0x01, 0x00, 0x01, 0x00, 0x00, 0x00, 0xd0, 0x35, 0x01, 0x00


	//----- nvinfo : EIATTR_MERCURY_ISA_VERSION
	.align		4
.L_1247:
        /*0070*/ 	.byte	0x03, 0x5f
        /*0072*/ 	.short	0x0101


	//----- nvinfo : EIATTR_INT_WARP_WIDE_INSTR_OFFSETS
	.align		4
        /*0074*/ 	.byte	0x04, 0x31
        /*0076*/ 	.short	(.L_1249 - .L_1248)


	//   ....[0]....
.L_1248:
        /*0078*/ 	.word	0x00000190


	//   ....[1]....
        /*007c*/ 	.word	0x000001c0


	//   ....[2]....
        /*0080*/ 	.word	0x000001d0


	//   ....[3]....
        /*0084*/ 	.word	0x00010be0


	//   ....[4]....
        /*0088*/ 	.word	0x00010c70


	//   ....[5]....
        /*008c*/ 	.word	0x00011370


	//   ....[6]....
        /*0090*/ 	.word	0x00012e00


	//   ....[7]....
        /*0094*/ 	.word	0x00012e90


	//----- nvinfo : EIATTR_COOP_GROUP_MASK_REGIDS
	.align		4
.L_1249:
        /*0098*/ 	.byte	0x04, 0x29
        /*009a*/ 	.short	(.L_1251 - .L_1250)


	//   ....[0]....
.L_1250:
        /*009c*/ 	.word	0xffffffff


	//   ....[1]....
        /*00a0*/ 	.word	0xffffffff


	//   ....[2]....
        /*00a4*/ 	.word	0xffffffff


	//   ....[3]....
        /*00a8*/ 	.word	0xffffffff


	//   ....[4]....
        /*00ac*/ 	.word	0xffffffff


	//   ....[5]....
        /*00b0*/ 	.word	0xffffffff


	//   ....[6]....
        /*00b4*/ 	.word	0xffffffff


	//   ....[7]....
        /*00b8*/ 	.word	0xffffffff


	//   ....[8]....
        /*00bc*/ 	.word	0xffffffff


	//   ....[9]....
        /*00c0*/ 	.word	0xffffffff


	//   ....[10]....
        /*00c4*/ 	.word	0xffffffff


	//   ....[11]....
        /*00c8*/ 	.word	0xffffffff


	//   ....[12]....
        /*00cc*/ 	.word	0xffffffff


	//   ....[13]....
        /*00d0*/ 	.word	0xffffffff


	//   ....[14]....
        /*00d4*/ 	.word	0xffffffff


	//   ....[15]....
        /*00d8*/ 	.word	0xffffffff


	//   ....[16]....
        /*00dc*/ 	.word	0xffffffff


	//   ....[17]....
        /*00e0*/ 	.word	0xffffffff


	//   ....[18]....
        /*00e4*/ 	.word	0xffffffff


	//   ....[19]....
        /*00e8*/ 	.word	0xffffffff


	//   ....[20]....
        /*00ec*/ 	.word	0xffffffff


	//   ....[21]....
        /*00f0*/ 	.word	0xffffffff


	//   ....[22]....
        /*00f4*/ 	.word	0xffffffff


	//   ....[23]....
        /*00f8*/ 	.word	0xffffffff


	//   ....[24]....
        /*00fc*/ 	.word	0xffffffff


	//   ....[25]....
        /*0100*/ 	.word	0xffffffff


	//   ....[26]....
        /*0104*/ 	.word	0xffffffff


	//   ....[27]....
        /*0108*/ 	.word	0xffffffff


	//   ....[28]....
        /*010c*/ 	.word	0xffffffff


	//   ....[29]....
        /*0110*/ 	.word	0xffffffff


	//   ....[30]....
        /*0114*/ 	.word	0xffffffff


	//   ....[31]....
        /*0118*/ 	.word	0xffffffff


	//   ....[32]....
        /*011c*/ 	.word	0xffffffff


	//   ....[33]....
        /*0120*/ 	.word	0xffffffff


	//   ....[34]....
        /*0124*/ 	.word	0xffffffff


	//   ....[35]....
        /*0128*/ 	.word	0xffffffff


	//   ....[36]....
        /*012c*/ 	.word	0xffffffff


	//   ....[37]....
        /*0130*/ 	.word	0xffffffff


	//   ....[38]....
        /*0134*/ 	.word	0xffffffff


	//   ....[39]....
        /*0138*/ 	.word	0xffffffff


	//   ....[40]....
        /*013c*/ 	.word	0xffffffff


	//   ....[41]....
        /*0140*/ 	.word	0xffffffff


	//   ....[42]....
        /*0144*/ 	.word	0xffffffff


	//   ....[43]....
        /*0148*/ 	.word	0xffffffff


	//   ....[44]....
        /*014c*/ 	.word	0xffffffff


	//   ....[45]....
        /*0150*/ 	.word	0xffffffff


	//   ....[46]....
        /*0154*/ 	.word	0xffffffff


	//   ....[47]....
        /*0158*/ 	.word	0xffffffff


	//   ....[48]....
        /*015c*/ 	.word	0xffffffff


	//   ....[49]....
        /*0160*/ 	.word	0xffffffff


	//   ....[50]....
        /*0164*/ 	.word	0xffffffff


	//   ....[51]....
        /*0168*/ 	.word	0xffffffff


	//   ....[52]....
        /*016c*/ 	.word	0xffffffff


	//   ....[53]....
        /*0170*/ 	.word	0xffffffff


	//   ....[54]....
        /*0174*/ 	.word	0xffffffff


	//   ....[55]....
        /*0178*/ 	.word	0xffffffff


	//   ....[56]....
        /*017c*/ 	.word	0xffffffff


	//   ....[57]....
        /*0180*/ 	.word	0x0500000f


	//   ....[58]....
        /*0184*/ 	.word	0x0500000f


	//----- nvinfo : EIATTR_COOP_GROUP_INSTR_OFFSETS
	.align		4
.L_1251:
        /*0188*/ 	.byte	0x04, 0x28
        /*018a*/ 	.short	(.L_1253 - .L_1252)


	//   ....[0]....
.L_1252:
        /*018c*/ 	.word	0x00000060


	//   ....[1]....
        /*0190*/ 	.word	0x000001a0


	//   ....[2]....
        /*0194*/ 	.word	0x000001f0


	//   ....[3]....
        /*0198*/ 	.word	0x000003e0


	//   ....[4]....
        /*019c*/ 	.word	0x00000540


	//   ....[5]....
        /*01a0*/ 	.word	0x00000660


	//   ....[6]....
        /*01a4*/ 	.word	0x000007c0


	//   ....[7]....
        /*01a8*/ 	.word	0x00001730


	//   ....[8]....
        /*01ac*/ 	.word	0x00003df0


	//   ....[9]....
        /*01b0*/ 	.word	0x00003e90


	//   ....[10]....
        /*01b4*/ 	.word	0x000046e0


	//   ....[11]....
        /*01b8*/ 	.word	0x00004740


	//   ....[12]....
        /*01bc*/ 	.word	0x00007000


	//   ....[13]....
        /*01c0*/ 	.word	0x000070b0


	//   ....[14]....
        /*01c4*/ 	.word	0x00007970


	//   ....[15]....
        /*01c8*/ 	.word	0x00007a00


	//   ....[16]....
        /*01cc*/ 	.word	0x00009bf0


	//   ....[17]....
        /*01d0*/ 	.word	0x00009c10


	//   ....[18]....
        /*01d4*/ 	.word	0x00009c50


	//   ....[19]....
        /*01d8*/ 	.word	0x00009c60


	//   ....[20]....
        /*01dc*/ 	.word	0x0000ca40


	//   ....[21]....
        /*01e0*/ 	.word	0x0000caa0


	//   ....[22]....
        /*01e4*/ 	.word	0x0000d3f0


	//   ....[23]....
        /*01e8*/ 	.word	0x0000d470


	//   ....[24]....
        /*01ec*/ 	.word	0x0000e690


	//   ....[25]....
        /*01f0*/ 	.word	0x0000e6b0


	//   ....[26]....
        /*01f4*/ 	.word	0x0000e720


	//   ....[27]....
        /*01f8*/ 	.word	0x0000e730


	//   ....[28]....
        /*01fc*/ 	.word	0x0000f4b0


	//   ....[29]....
        /*0200*/ 	.word	0x0000f4d0


	//   ....[30]....
        /*0204*/ 	.word	0x0000f4e0


	//   ....[31]....
        /*0208*/ 	.word	0x0000f4f0


	//   ....[32]....
        /*020c*/ 	.word	0x0000f500


	//   ....[33]....
        /*0210*/ 	.word	0x0000f510


	//   ....[34]....
        /*0214*/ 	.word	0x0000f520


	//   ....[35]....
        /*0218*/ 	.word	0x0000f530


	//   ....[36]....
        /*021c*/ 	.word	0x0000f540


	//   ....[37]....
        /*0220*/ 	.word	0x0000f550


	//   ....[38]....
        /*0224*/ 	.word	0x0000f560


	//   ....[39]....
        /*0228*/ 	.word	0x0000f570


	//   ....[40]....
        /*022c*/ 	.word	0x0000f580


	//   ....[41]....
        /*0230*/ 	.word	0x0000f590


	//   ....[42]....
        /*0234*/ 	.word	0x0000f5a0


	//   ....[43]....
        /*0238*/ 	.word	0x0000f5b0


	//   ....[44]....
        /*023c*/ 	.word	0x0000f5c0


	//   ....[45]....
        /*0240*/ 	.word	0x0000f5d0


	//   ....[46]....
        /*0244*/ 	.word	0x0000f5e0


	//   ....[47]....
        /*0248*/ 	.word	0x0000f5f0


	//   ....[48]....
        /*024c*/ 	.word	0x0000f600


	//   ....[49]....
        /*0250*/ 	.word	0x0000f610


	//   ....[50]....
        /*0254*/ 	.word	0x0000f620


	//   ....[51]....
        /*0258*/ 	.word	0x0000f630


	//   ....[52]....
        /*025c*/ 	.word	0x0000f8b0


	//   ....[53]....
        /*0260*/ 	.word	0x000101a0


	//   ....[54]....
        /*0264*/ 	.word	0x00011470


	//   ....[55]....
        /*0268*/ 	.word	0x00013560


	//   ....[56]....
        /*026c*/ 	.word	0x000136f0


	//   ....[57]....
        /*0270*/ 	.word	0x00013d80


	//   ....[58]....
        /*0274*/ 	.word	0x000141e0


	//----- nvinfo : EIATTR_REG_RECONFIG
	.align		4
.L_1253:
        /*0278*/ 	.byte	0x01, 0x54
	.zero		2


	//----- nvinfo : EIATTR_SYSCALL_OFFSETS
	.align		4
        /*027c*/ 	.byte	0x04, 0x46
        /*027e*/ 	.short	(.L_1255 - .L_1254)


	//   ....[0]....
.L_1254:
        /*0280*/ 	.word	0x000018e0


	//   ....[1]....
        /*0284*/ 	.word	0x00010e00


	//   ....[2]....
        /*0288*/ 	.word	0x00010f60


	//   ....[3]....
        /*028c*/ 	.word	0x000110a0


	//   ....[4]....
        /*0290*/ 	.word	0x000111c0


	//----- nvinfo : EIATTR_MBARRIER_INSTR_OFFSETS
	.align		4
.L_1255:
        /*0294*/ 	.byte	0x04, 0x39
        /*0296*/ 	.short	(.L_1257 - .L_1256)


	//   ....[0]....
.L_1256:
        /*0298*/ 	.word	0x00000290
        /*029c*/ 	.word	0x000000ff
        /*02a0*/ 	.word	0x00019c00
        /*02a4*/ 	.short	0x0100
        /*02a6*/ 	.byte	0x06
	.zero		1


	//   ....[1]....
        /*02a8*/ 	.word	0x000002a0
        /*02ac*/ 	.word	0x000000ff
        /*02b0*/ 	.word	0x00019c20
        /*02b4*/ 	.short	0x0100
        /*02b6*/ 	.byte	0x06
	.zero		1


	//   ....[2]....
        /*02b8*/ 	.word	0x00000390
        /*02bc*/ 	.word	0x000000ff
        /*02c0*/ 	.word	0x00019c30
        /*02c4*/ 	.short	0x0100
        /*02c6*/ 	.byte	0x08
	.zero		1


	//   ....[3]....
        /*02c8*/ 	.word	0x000003a0
        /*02cc*/ 	.word	0x000000ff
        /*02d0*/ 	.word	0x00019c40
        /*02d4*/ 	.short	0x0100
        /*02d6*/ 	.byte	0x08
	.zero		1


	//   ....[4]....
        /*02d8*/ 	.word	0x000003b0
        /*02dc*/ 	.word	0x000000ff
        /*02e0*/ 	.word	0x00019c38
        /*02e4*/ 	.short	0x0100
        /*02e6*/ 	.byte	0x08
	.zero		1


	//   ....[5]....
        /*02e8*/ 	.word	0x000003c0
        /*02ec*/ 	.word	0x000000ff
        /*02f0*/ 	.word	0x00019c48
        /*02f4*/ 	.short	0x0100
        /*02f6*/ 	.byte	0x08
	.zero		1


	//   ....[6]....
        /*02f8*/ 	.word	0x000004f0
        /*02fc*/ 	.word	0x000000ff
        /*0300*/ 	.word	0x00019c50
        /*0304*/ 	.short	0x0100
        /*0306*/ 	.byte	0x08
	.zero		1


	//   ....[7]....
        /*0308*/ 	.word	0x00000500
        /*030c*/ 	.word	0x000000ff
        /*0310*/ 	.word	0x00019c60
        /*0314*/ 	.short	0x0100
        /*0316*/ 	.byte	0x08
	.zero		1


	//   ....[8]....
        /*0318*/ 	.word	0x00000510
        /*031c*/ 	.word	0x000000ff
        /*0320*/ 	.word	0x00019c58
        /*0324*/ 	.short	0x0100
        /*0326*/ 	.byte	0x08
	.zero		1


	//   ....[9]....
        /*0328*/ 	.word	0x00000520
        /*032c*/ 	.word	0x000000ff
        /*0330*/ 	.word	0x00019c68
        /*0334*/ 	.short	0x0100
        /*0336*/ 	.byte	0x08
	.zero		1


	//   ....[10]....
        /*0338*/ 	.word	0x00000610
        /*033c*/ 	.word	0x000000ff
        /*0340*/ 	.word	0x00019c70
        /*0344*/ 	.short	0x0100
        /*0346*/ 	.byte	0x06
	.zero		1


	//   ....[11]....
        /*0348*/ 	.word	0x00000620
        /*034c*/ 	.word	0x000000ff
        /*0350*/ 	.word	0x00019c80
        /*0354*/ 	.short	0x0100
        /*0356*/ 	.byte	0x06
	.zero		1


	//   ....[12]....
        /*0358*/ 	.word	0x00000630
        /*035c*/ 	.word	0x000000ff
        /*0360*/ 	.word	0x00019c78
        /*0364*/ 	.short	0x0100
        /*0366*/ 	.byte	0x06
	.zero		1


	//   ....[13]....
        /*0368*/ 	.word	0x00000640
        /*036c*/ 	.word	0x000000ff
        /*0370*/ 	.word	0x00019c88
        /*0374*/ 	.short	0x0100
        /*0376*/ 	.byte	0x06
	.zero		1


	//   ....[14]....
        /*0378*/ 	.word	0x00000770
        /*037c*/ 	.word	0x000000ff
        /*0380*/ 	.word	0x00019c90
        /*0384*/ 	.short	0x0100
        /*0386*/ 	.byte	0x08
	.zero		1


	//   ....[15]....
        /*0388*/ 	.word	0x00000780
        /*038c*/ 	.word	0x000000ff
        /*0390*/ 	.word	0x00019ca0
        /*0394*/ 	.short	0x0100
        /*0396*/ 	.byte	0x08
	.zero		1


	//   ....[16]....
        /*0398*/ 	.word	0x00000790
        /*039c*/ 	.word	0x000000ff
        /*03a0*/ 	.word	0x00019c98
        /*03a4*/ 	.short	0x0100
        /*03a6*/ 	.byte	0x08
	.zero		1


	//   ....[17]....
        /*03a8*/ 	.word	0x000007a0
        /*03ac*/ 	.word	0x000000ff
        /*03b0*/ 	.word	0x00019ca8
        /*03b4*/ 	.short	0x0100
        /*03b6*/ 	.byte	0x08
	.zero		1


	//   ....[18]....
        /*03b8*/ 	.word	0x000008d0
        /*03bc*/ 	.word	0x000000ff
        /*03c0*/ 	.word	0x00019cb0
        /*03c4*/ 	.short	0x0100
        /*03c6*/ 	.byte	0x08
	.zero		1


	//   ....[19]....
        /*03c8*/ 	.word	0x000008e0
        /*03cc*/ 	.word	0x000000ff
        /*03d0*/ 	.word	0x00019cc0
        /*03d4*/ 	.short	0x0100
        /*03d6*/ 	.byte	0x08
	.zero		1


	//   ....[20]....
        /*03d8*/ 	.word	0x000008f0
        /*03dc*/ 	.word	0x000000ff
        /*03e0*/ 	.word	0x00019cb8
        /*03e4*/ 	.short	0x0100
        /*03e6*/ 	.byte	0x08
	.zero		1


	//   ....[21]....
        /*03e8*/ 	.word	0x00000900
        /*03ec*/ 	.word	0x000000ff
        /*03f0*/ 	.word	0x00019cc8
        /*03f4*/ 	.short	0x0100
        /*03f6*/ 	.byte	0x08
	.zero		1


	//   ....[22]....
        /*03f8*/ 	.word	0x00001c30
        /*03fc*/ 	.word	0x000000ff
        /*0400*/ 	.word	0x00019c00
        /*0404*/ 	.short	0x010a
        /*0406*/ 	.byte	0x2f
	.zero		1


	//   ....[23]....
        /*0408*/ 	.word	0x00001cd0
        /*040c*/ 	.word	0x00000003
        /*0410*/ 	.word	0x00019c30
        /*0414*/ 	.short	0x010a
        /*0416*/ 	.byte	0x3f
	.zero		1


	//   ....[24]....
        /*0418*/ 	.word	0x00001d30
        /*041c*/ 	.word	0x00000003
        /*0420*/ 	.word	0x00019c30
        /*0424*/ 	.short	0x010a
        /*0426*/ 	.byte	0x3f
	.zero		1


	//   ....[25]....
        /*0428*/ 	.word	0x000023c0
        /*042c*/ 	.word	0x00000003
        /*0430*/ 	.word	0x00000000
        /*0434*/ 	.short	0x0101
        /*0436*/ 	.byte	0x3f
	.zero		1


	//   ....[26]....
        /*0438*/ 	.word	0x00005640
        /*043c*/ 	.word	0x000000ff
        /*0440*/ 	.word	0x00019c30
        /*0444*/ 	.short	0x010a
        /*0446*/ 	.byte	0x1a
	.zero		1


	//   ....[27]....
        /*0448*/ 	.word	0x00005680
        /*044c*/ 	.word	0x000000ff
        /*0450*/ 	.word	0x00019c30
        /*0454*/ 	.short	0x010a
        /*0456*/ 	.byte	0x1a
	.zero		1


	//   ....[28]....
        /*0458*/ 	.word	0x000057e0
        /*045c*/ 	.word	0x000000ff
        /*0460*/ 	.word	0x00019c50
        /*0464*/ 	.short	0x010a
        /*0466*/ 	.byte	0x0b
	.zero		1


	//   ....[29]....
        /*0468*/ 	.word	0x00005820
        /*046c*/ 	.word	0x000000ff
        /*0470*/ 	.word	0x00019c50
        /*0474*/ 	.short	0x010a
        /*0476*/ 	.byte	0x0b
	.zero		1


	//   ....[30]....
        /*0478*/ 	.word	0x000061d0
        /*047c*/ 	.word	0x00000028
        /*0480*/ 	.word	0x00000000
        /*0484*/ 	.short	0x0101
        /*0486*/ 	.byte	0x3f
	.zero		1


	//   ....[31]....
        /*0488*/ 	.word	0x00008470
        /*048c*/ 	.word	0x000000ff
        /*0490*/ 	.word	0x00000000
        /*0494*/ 	.short	0x0101
        /*0496*/ 	.byte	0x06
	.zero		1


	//   ....[32]....
        /*0498*/ 	.word	0x00008c60
        /*049c*/ 	.word	0x000000ff
        /*04a0*/ 	.word	0x00019c30
        /*04a4*/ 	.short	0x010a
        /*04a6*/ 	.byte	0x16
	.zero		1


	//   ....[33]....
        /*04a8*/ 	.word	0x00008ca0
        /*04ac*/ 	.word	0x000000ff
        /*04b0*/ 	.word	0x00019c30
        /*04b4*/ 	.short	0x010a
        /*04b6*/ 	.byte	0x16
	.zero		1


	//   ....[34]....
        /*04b8*/ 	.word	0x00008e00
        /*04bc*/ 	.word	0x000000ff
        /*04c0*/ 	.word	0x00019c50
        /*04c4*/ 	.short	0x010a
        /*04c6*/ 	.byte	0x0e
	.zero		1


	//   ....[35]....
        /*04c8*/ 	.word	0x00008e40
        /*04cc*/ 	.word	0x000000ff
        /*04d0*/ 	.word	0x00019c50
        /*04d4*/ 	.short	0x010a
        /*04d6*/ 	.byte	0x0e
	.zero		1


	//   ....[36]....
        /*04d8*/ 	.word	0x0000a7b0
        /*04dc*/ 	.word	0x00000005
        /*04e0*/ 	.word	0x00000000
        /*04e4*/ 	.short	0x0101
        /*04e6*/ 	.byte	0x3f
	.zero		1


	//   ....[37]....
        /*04e8*/ 	.word	0x0000aa60
        /*04ec*/ 	.word	0x000000ff
        /*04f0*/ 	.word	0x00000000
        /*04f4*/ 	.short	0x0101
        /*04f6*/ 	.byte	0x06
	.zero		1


	//   ....[38]....
        /*04f8*/ 	.word	0x0000b090
        /*04fc*/ 	.word	0x000000ff
        /*0500*/ 	.word	0x00019c30
        /*0504*/ 	.short	0x010a
        /*0506*/ 	.byte	0x19
	.zero		1


	//   ....[39]....
        /*0508*/ 	.word	0x0000b0d0
        /*050c*/ 	.word	0x000000ff
        /*0510*/ 	.word	0x00019c30
        /*0514*/ 	.short	0x010a
        /*0516*/ 	.byte	0x19
	.zero		1


	//   ....[40]....
        /*0518*/ 	.word	0x0000b230
        /*051c*/ 	.word	0x000000ff
        /*0520*/ 	.word	0x00019c50
        /*0524*/ 	.short	0x010a
        /*0526*/ 	.byte	0x0b
	.zero		1


	//   ....[41]....
        /*0528*/ 	.word	0x0000b270
        /*052c*/ 	.word	0x000000ff
        /*0530*/ 	.word	0x00019c50
        /*0534*/ 	.short	0x010a
        /*0536*/ 	.byte	0x0b
	.zero		1


	//   ....[42]....
        /*0538*/ 	.word	0x0000bc20
        /*053c*/ 	.word	0x00000028
        /*0540*/ 	.word	0x00000000
        /*0544*/ 	.short	0x0101
        /*0546*/ 	.byte	0x3f
	.zero		1


	//   ....[43]....
        /*0548*/ 	.word	0x0000dea0
        /*054c*/ 	.word	0x000000ff
        /*0550*/ 	.word	0x00000000
        /*0554*/ 	.short	0x0101
        /*0556*/ 	.byte	0x06
	.zero		1


	//   ....[44]....
        /*0558*/ 	.word	0x0000e3c0
        /*055c*/ 	.word	0x000000ff
        /*0560*/ 	.word	0x00019c50
        /*0564*/ 	.short	0x010a
        /*0566*/ 	.byte	0x0e
	.zero		1


	//   ....[45]....
        /*0568*/ 	.word	0x0000e400
        /*056c*/ 	.word	0x000000ff
        /*0570*/ 	.word	0x00019c50
        /*0574*/ 	.short	0x010a
        /*0576*/ 	.byte	0x0e
	.zero		1


	//   ....[46]....
        /*0578*/ 	.word	0x0000ea10
        /*057c*/ 	.word	0x000000ff
        /*0580*/ 	.word	0x00000000
        /*0584*/ 	.short	0x0101
        /*0586*/ 	.byte	0x04
	.zero		1


	//   ....[47]....
        /*0588*/ 	.word	0x0000faa0
        /*058c*/ 	.word	0x000000ff
        /*0590*/ 	.word	0x00000000
        /*0594*/ 	.short	0x0101
        /*0596*/ 	.byte	0x05
	.zero		1


	//   ....[48]....
        /*0598*/ 	.word	0x00011680
        /*059c*/ 	.word	0x00000005
        /*05a0*/ 	.word	0x00019c80
        /*05a4*/ 	.short	0x010a
        /*05a6*/ 	.byte	0x3f
	.zero		1


	//   ....[49]....
        /*05a8*/ 	.word	0x000118b0
        /*05ac*/ 	.word	0x00000005
        /*05b0*/ 	.word	0x00019c40
        /*05b4*/ 	.short	0x010a
        /*05b6*/ 	.byte	0x3f
	.zero		1


	//   ....[50]....
        /*05b8*/ 	.word	0x00011d40
        /*05bc*/ 	.word	0x000000ff
        /*05c0*/ 	.word	0x00019c20
        /*05c4*/ 	.short	0x010a
        /*05c6*/ 	.byte	0x28
	.zero		1


	//   ....[51]....
        /*05c8*/ 	.word	0x00012010
        /*05cc*/ 	.word	0x0000000a
        /*05d0*/ 	.word	0x00019c80
        /*05d4*/ 	.short	0x010a
        /*05d6*/ 	.byte	0x3f
	.zero		1


	//   ....[52]....
        /*05d8*/ 	.word	0x00012430
        /*05dc*/ 	.word	0x0000000a
        /*05e0*/ 	.word	0x00019c40
        /*05e4*/ 	.short	0x010a
        /*05e6*/ 	.byte	0x3f
	.zero		1


	//   ....[53]....
        /*05e8*/ 	.word	0x000128e0
        /*05ec*/ 	.word	0x0000000c
        /*05f0*/ 	.word	0x00019c70
        /*05f4*/ 	.short	0x010a
        /*05f6*/ 	.byte	0x3f
	.zero		1


	//   ....[54]....
        /*05f8*/ 	.word	0x00012950
        /*05fc*/ 	.word	0x0000000c
        /*0600*/ 	.word	0x00019c60
        /*0604*/ 	.short	0x010a
        /*0606*/ 	.byte	0x3f
	.zero		1


	//   ....[55]....
        /*0608*/ 	.word	0x00012d30
        /*060c*/ 	.word	0x0000000c
        /*0610*/ 	.word	0x00019c50
        /*0614*/ 	.short	0x0101
        /*0616*/ 	.byte	0x3f
	.zero		1


	//   ....[56]....
        /*0618*/ 	.word	0x00012da0
        /*061c*/ 	.word	0x00000003
        /*0620*/ 	.word	0x00000000
        /*0624*/ 	.short	0x0101
        /*0626*/ 	.byte	0x3f
	.zero		1


	//   ....[57]....
        /*0628*/ 	.word	0x00012f60
        /*062c*/ 	.word	0x00000002
        /*0630*/ 	.word	0x00019c70
        /*0634*/ 	.short	0x010a
        /*0636*/ 	.byte	0x3f
	.zero		1


	//   ....[58]....
        /*0638*/ 	.word	0x00012fd0
        /*063c*/ 	.word	0x00000002
        /*0640*/ 	.word	0x00019c60
        /*0644*/ 	.short	0x010a
        /*0646*/ 	.byte	0x3f
	.zero		1


	//   ....[59]....
        /*0648*/ 	.word	0x000133b0
        /*064c*/ 	.word	0x00000002
        /*0650*/ 	.word	0x00019c50
        /*0654*/ 	.short	0x0101
        /*0656*/ 	.byte	0x3f
	.zero		1


	//   ....[60]....
        /*0658*/ 	.word	0x00013440
        /*065c*/ 	.word	0x00000000
        /*0660*/ 	.word	0x00000000
        /*0664*/ 	.short	0x0101
        /*0666*/ 	.byte	0x3f
	.zero		1


	//   ....[61]....
        /*0668*/ 	.word	0x00013670
        /*066c*/ 	.word	0x00000006
        /*0670*/ 	.word	0x00019c20
        /*0674*/ 	.short	0x010a
        /*0676*/ 	.byte	0x3f
	.zero		1


	//   ....[62]....
        /*0678*/ 	.word	0x00013810
        /*067c*/ 	.word	0x00000005
        /*0680*/ 	.word	0x00000000
        /*0684*/ 	.short	0x010a
        /*0686*/ 	.byte	0x3f
	.zero		1


	//   ....[63]....
        /*0688*/ 	.word	0x00013880
        /*068c*/ 	.word	0x00000009
        /*0690*/ 	.word	0x00000000
        /*0694*/ 	.short	0x010a
        /*0696*/ 	.byte	0x3f
	.zero		1


	//   ....[64]....
        /*0698*/ 	.word	0x000138d0
        /*069c*/ 	.word	0x00000011
        /*06a0*/ 	.word	0x00019c60
        /*06a4*/ 	.short	0x010a
        /*06a6*/ 	.byte	0x3f
	.zero		1


	//   ....[65]....
        /*06a8*/ 	.word	0x00013920
        /*06ac*/ 	.word	0x00000007
        /*06b0*/ 	.word	0x00019c60
        /*06b4*/ 	.short	0x010a
        /*06b6*/ 	.byte	0x3f
	.zero		1


	//   ....[66]....
        /*06b8*/ 	.word	0x00013960
        /*06bc*/ 	.word	0x00000011
        /*06c0*/ 	.word	0x00019c80
        /*06c4*/ 	.short	0x010a
        /*06c6*/ 	.byte	0x3f
	.zero		1


	//   ....[67]....
        /*06c8*/ 	.word	0x00013980
        /*06cc*/ 	.word	0x00000007
        /*06d0*/ 	.word	0x00019c80
        /*06d4*/ 	.short	0x010a
        /*06d6*/ 	.byte	0x3f
	.zero		1


	//   ....[68]....
        /*06d8*/ 	.word	0x000139f0
        /*06dc*/ 	.word	0x00000003
        /*06e0*/ 	.word	0x00019c00
        /*06e4*/ 	.short	0x010a
        /*06e6*/ 	.byte	0x3f
	.zero		1


	//   ....[69]....
        /*06e8*/ 	.word	0x00013a40
        /*06ec*/ 	.word	0x00000003
        /*06f0*/ 	.word	0x00019c30
        /*06f4*/ 	.short	0x010a
        /*06f6*/ 	.byte	0x3f
	.zero		1


	//   ....[70]....
        /*06f8*/ 	.word	0x00013aa0
        /*06fc*/ 	.word	0x0000000b
        /*0700*/ 	.word	0x00019c30
        /*0704*/ 	.short	0x010a
        /*0706*/ 	.byte	0x3f
	.zero		1


	//   ....[71]....
        /*0708*/ 	.word	0x00013b00
        /*070c*/ 	.word	0x0000000b
        /*0710*/ 	.word	0x00019c50
        /*0714*/ 	.short	0x010a
        /*0716*/ 	.byte	0x3f
	.zero		1


	//   ....[72]....
        /*0718*/ 	.word	0x00013b60
        /*071c*/ 	.word	0x00000008
        /*0720*/ 	.word	0x00019c30
        /*0724*/ 	.short	0x010a
        /*0726*/ 	.byte	0x3f
	.zero		1


	//   ....[73]....
        /*0728*/ 	.word	0x00013bc0
        /*072c*/ 	.word	0x00000008
        /*0730*/ 	.word	0x00019c50
        /*0734*/ 	.short	0x010a
        /*0736*/ 	.byte	0x3f
	.zero		1


	//   ....[74]....
        /*0738*/ 	.word	0x00013c20
        /*073c*/ 	.word	0x00000008
        /*0740*/ 	.word	0x00019c30
        /*0744*/ 	.short	0x010a
        /*0746*/ 	.byte	0x3f
	.zero		1


	//   ....[75]....
        /*0748*/ 	.word	0x00013c80
        /*074c*/ 	.word	0x00000008
        /*0750*/ 	.word	0x00019c50
        /*0754*/ 	.short	0x010a
        /*0756*/ 	.byte	0x3f
	.zero		1


	//   ....[76]....
        /*0758*/ 	.word	0x00013ce0
        /*075c*/ 	.word	0x00000003
        /*0760*/ 	.word	0x00019c50
        /*0764*/ 	.short	0x010a
        /*0766*/ 	.byte	0x3f
	.zero		1


	//   ....[77]....
        /*0768*/ 	.word	0x00013e30
        /*076c*/ 	.word	0x00000005
        /*0770*/ 	.word	0x00019c80
        /*0774*/ 	.short	0x010a
        /*0776*/ 	.byte	0x3f
	.zero		1


	//   ....[78]....
        /*0778*/ 	.word	0x00013e80
        /*077c*/ 	.word	0x00000005
        /*0780*/ 	.word	0x00019c40
        /*0784*/ 	.short	0x010a
        /*0786*/ 	.byte	0x3f
	.zero		1


	//   ....[79]....
        /*0788*/ 	.word	0x00013ed0
        /*078c*/ 	.word	0x0000001b
        /*0790*/ 	.word	0x00019c20
        /*0794*/ 	.short	0x010a
        /*0796*/ 	.byte	0x3f
	.zero		1


	//   ....[80]....
        /*0798*/ 	.word	0x00013f20
        /*079c*/ 	.word	0x0000000a
        /*07a0*/ 	.word	0x00019c80
        /*07a4*/ 	.short	0x010a
        /*07a6*/ 	.byte	0x3f
	.zero		1


	//   ....[81]....
        /*07a8*/ 	.word	0x00013f70
        /*07ac*/ 	.word	0x0000000a
        /*07b0*/ 	.word	0x00019c40
        /*07b4*/ 	.short	0x010a
        /*07b6*/ 	.byte	0x3f
	.zero		1


	//   ....[82]....
        /*07b8*/ 	.word	0x00013fc0
        /*07bc*/ 	.word	0x0000000c
        /*07c0*/ 	.word	0x00019c70
        /*07c4*/ 	.short	0x010a
        /*07c6*/ 	.byte	0x3f
	.zero		1


	//   ....[83]....
        /*07c8*/ 	.word	0x00014010
        /*07cc*/ 	.word	0x0000000c
        /*07d0*/ 	.word	0x00019c60
        /*07d4*/ 	.short	0x010a
        /*07d6*/ 	.byte	0x3f
	.zero		1


	//   ....[84]....
        /*07d8*/ 	.word	0x00014060
        /*07dc*/ 	.word	0x00000002
        /*07e0*/ 	.word	0x00019c70
        /*07e4*/ 	.short	0x010a
        /*07e6*/ 	.byte	0x3f
	.zero		1


	//   ....[85]....
        /*07e8*/ 	.word	0x000140b0
        /*07ec*/ 	.word	0x00000002
        /*07f0*/ 	.word	0x00019c60
        /*07f4*/ 	.short	0x010a
        /*07f6*/ 	.byte	0x3f
	.zero		1


	//   ....[86]....
        /*07f8*/ 	.word	0x00014100
        /*07fc*/ 	.word	0x00000006
        /*0800*/ 	.word	0x00019c20
        /*0804*/ 	.short	0x010a
        /*0806*/ 	.byte	0x3f
	.zero		1


	//   ....[87]....
        /*0808*/ 	.word	0x000142a0
        /*080c*/ 	.word	0x00000005
        /*0810*/ 	.word	0x00000000
        /*0814*/ 	.short	0x010a
        /*0816*/ 	.byte	0x3f
	.zero		1


	//   ....[88]....
        /*0818*/ 	.word	0x000142f0
        /*081c*/ 	.word	0x00000009
        /*0820*/ 	.word	0x00000000
        /*0824*/ 	.short	0x010a
        /*0826*/ 	.byte	0x3f
	.zero		1


	//   ....[89]....
        /*0828*/ 	.word	0x00014340
        /*082c*/ 	.word	0x00000011
        /*0830*/ 	.word	0x00019c60
        /*0834*/ 	.short	0x010a
        /*0836*/ 	.byte	0x3f
	.zero		1


	//   ....[90]....
        /*0838*/ 	.word	0x00014390
        /*083c*/ 	.word	0x00000007
        /*0840*/ 	.word	0x00019c60
        /*0844*/ 	.short	0x010a
        /*0846*/ 	.byte	0x3f
	.zero		1


	//   ....[91]....
        /*0848*/ 	.word	0x000143e0
        /*084c*/ 	.word	0x00000011
        /*0850*/ 	.word	0x00019c80
        /*0854*/ 	.short	0x010a
        /*0856*/ 	.byte	0x3f
	.zero		1


	//----- nvinfo : EIATTR_NUM_MBARRIERS
	.align		4
.L_1257:
        /*0858*/ 	.byte	0x03, 0x38
        /*085a*/ 	.short	0x0016


	//----- nvinfo : EIATTR_EXIT_INSTR_OFFSETS
	.align		4
        /*085c*/ 	.byte	0x04, 0x1c
        /*085e*/ 	.short	(.L_1259 - .L_1258)


	//   ....[0]....
.L_1258:
        /*0860*/ 	.word	0x00000a20


	//   ....[1]....
        /*0864*/ 	.word	0x00010110


	//   ....[2]....
        /*0868*/ 	.word	0x000139d0


	//----- nvinfo : EIATTR_MAX_THREADS
	.align		4
.L_1259:
        /*086c*/ 	.byte	0x04, 0x05
        /*086e*/ 	.short	(.L_1261 - .L_1260)
.L_1260:
        /*0870*/ 	.word	0x00000200
        /*0874*/ 	.word	0x00000001
        /*0878*/ 	.word	0x00000001


	//----- nvinfo : EIATTR_CRS_STACK_SIZE
	.align		4
.L_1261:
        /*087c*/ 	.byte	0x04, 0x1e
        /*087e*/ 	.short	(.L_1263 - .L_1262)
.L_1262:
        /*0880*/ 	.word	0x00000000


	//----- nvinfo : EIATTR_CBANK_PARAM_SIZE
	.align		4
.L_1263:
        /*0884*/ 	.byte	0x03, 0x19
        /*0886*/ 	.short	0x0bf0


	//----- nvinfo : EIATTR_PARAM_CBANK
	.align		4
        /*0888*/ 	.byte	0x04, 0x0a
        /*088a*/ 	.short	(.L_1265 - .L_1264)
	.align		4
.L_1264:
        /*088c*/ 	.word	index@(.nv.constant0._ZN7cutlass13device_kernelIN5flash11enable_sm90INS1_16FlashAttnFwdSm90INS1_25CollectiveMainloopFwdSm90ILi2EN4cute5tupleIJNS5_1CILi1EEES8_S8_EEENS6_IJNS7_ILi192EEENS7_ILi128EEENS7_ILi96EEEEEELi96ENS_12float_e4m3_tEfNS_4arch4Sm90ELb0ELb1ELb1ELb0ELb0ELb0ELb0ELb1ELb1ELb0ELb0ELb0EEENS1_21CollectiveEpilogueFwdINS6_IJSA_SC_SB_EEES9_NS_10bfloat16_tESG_Li384ELb0ELb0ELb0ELb1EEENS1_30DynamicPersistentTileSchedulerILi384ELi128ELb0ELb0ELb1EEEEEEEEEvNT_6ParamsE)
        /*0890*/ 	.short	0x0210
        /*0892*/ 	.short	0x0bf0


	//----- nvinfo : EIATTR_SW_WAR
	.align		4
.L_1265:
        /*0894*/ 	.byte	0x04, 0x36
        /*0896*/ 	.short	(.L_1267 - .L_1266)
.L_1266:
        /*0898*/ 	.word	0x00000008
.L_1267:


//--------------------- .nv.info._ZN7cutlass13device_kernelIN5flash11enable_sm90INS1_16FlashAttnFwdSm90INS1_25CollectiveMainloopFwdSm90ILi2EN4cute5tupleIJNS5_1CILi1EEES8_S8_EEENS6_IJNS7_ILi192EEENS7_ILi128EEENS7_ILi96EEEEEELi96ENS_12float_e4m3_tEfNS_4arch4Sm90ELb0ELb1ELb1ELb1ELb0ELb0ELb0ELb1ELb1ELb0ELb0ELb0EEENS1_21CollectiveEpilogueFwdINS6_IJSA_SC_SB_EEES9_NS_10bfloat16_tESG_Li384ELb1ELb0ELb0ELb1EEENS1_36VarlenDynamicPersistentTileSchedulerILi192ELi128ELi384ELi128ELb0ELb0ELb1ELb1ELb0ELb1EEEEEEEEEvNT_6ParamsE --------------------------
	.section	.nv.info._ZN7cutlass13device_kernelIN5flash11enable_sm90INS1_16FlashAttnFwdSm90INS1_25CollectiveMainloopFwdSm90ILi2EN4cute5tupleIJNS5_1CILi1EEES8_S8_EEENS6_IJNS7_ILi192EEENS7_ILi128EEENS7_ILi96EEEEEELi96ENS_12float_e4m3_tEfNS_4arch4Sm90ELb0ELb1ELb1ELb1ELb0ELb0ELb0ELb1ELb1ELb0ELb0ELb0EEENS1_21CollectiveEpilogueFwdINS6_IJSA_SC_SB_EEES9_NS_10bfloat16_tESG_Li384ELb1ELb0ELb0ELb1EEENS1_36VarlenDynamicPersistentTileSchedulerILi192ELi128ELi384ELi128ELb0ELb0ELb1ELb1ELb0ELb1EEEEEEEEEvNT_6ParamsE,"",@"SHT_CUDA_INFO"
	.sectionflags	@""
	.align	4


	//----- nvinfo : EIATTR_CUDA_API_VERSION
	.align		4
        /*0000*/ 	.byte	0x04, 0x37
        /*0002*/ 	.short	(.L_1269 - .L_1268)
.L_1268:
        /*0004*/ 	.word	0x00000082


	//----- nvinfo : EIATTR_KPARAM_INFO
	.align		4
.L_1269:
        /*0008*/ 	.byte	0x04, 0x17
        /*000a*/ 	.short	(.L_1271 - .L_1270)
.L_1270:
        /*000c*/ 	.word	0x00000000
        /*0010*/ 	.short	0x0000
        /*0012*/ 	.short	0x0070
        /*0014*/ 	.byte	0x00, 0xf0, 0x01, 0x28


	//----- nvinfo : EIATTR_SPARSE_MMA_MASK
	.align		4
.L_1271:
        /*0018*/ 	.byte	0x03, 0x50
        /*001a*/ 	.short	0x0000


	//----- nvinfo : EIATTR_MAXREG_COUNT
	.align		4
        /*001c*/ 	.byte	0x03, 0x1b
        /*001e*/ 	.short	0x0080


	//----- nvinfo : EIATTR_NUM_BARRIERS
	.align		4
        /*0020*/ 	.byte	0x02, 0x4c
        /*0022*/ 	.byte	0x09
	.zero		1


	//----- nvinfo : EIATTR_EXTERNS
	.align		4
        /*0024*/ 	.byte	0x04, 0x0f
        /*0026*/ 	.short	(.L_1273 - .L_1272)


	//   ....[0]....
	.align		4
.L_1272:
        /*0028*/ 	.word	index@(__assertfail)


	//----- nvinfo : EIATTR_ANNOTATIONS
	.align		4
.L_1273:
        /*002c*/ 	.byte	0x04, 0x55
        /*002e*/ 	.short	(.L_1275 - .L_1274)


	//   ....[0]....
.L_1274:
        /*0030*/ 	.word	0x00000001
        /*0034*/ 	.byte	0x60, 0x0c, 0x00, 0x00, 0x01, 0x00, 0x00, 0x00, 0xd0, 0xed, 0x00, 0x00, 0x01, 0x00, 0x00, 0x00
        /*0044*/ 	.byte	0x50, 0x16, 0x01, 0x00, 0x01, 0x00, 0x00, 0x00, 0x20, 0x17, 0x01, 0x00, 0x01, 0x00, 0x00, 0x00
        /*0054*/ 	.byte	0x40, 0x1b, 0x01, 0x00, 0x01, 0x00, 0x00, 0x00, 0xa0, 0x1f, 0x01, 0x00, 0x01, 0x00, 0x00, 0x00
        /*0064*/ 	.byte	0x70, 0x27, 0x01, 0x00, 0x01, 0x00, 0x00, 0x00, 0xf0, 0x2a, 0x01, 0x00, 0x01, 0x00, 0x00, 0x00
        /*0074*/ 	.byte	0x10, 0x33, 0x01, 0x00, 0x01, 0x00, 0x00, 0x00, 0x20, 0x33, 0x01, 0x00, 0x01, 0x00, 0x00, 0x00
        /*0084*/ 	.byte	0x60, 0x33, 0x01, 0x00, 0x01, 0x00, 0x00, 0x00, 0x30, 0x57, 0x01, 0x00


	//----- nvinfo : EIATTR_MERCURY_ISA_VERSION
	.align		4
.L_1275:
        /*0090*/ 	.byte	0x03, 0x5f
        /*0092*/ 	.short	0x0101


	//----- nvinfo : EIATTR_UNUSED_LOAD_BYTE_OFFSET
	.align		4
        /*0094*/ 	.byte	0x04, 0x44
        /*0096*/ 	.short	(.L_1277 - .L_1276)


	//   ....[0]....
.L_1276:
        /*0098*/ 	.word	0x00000a30
        /*009c*/ 	.word	0x0000fff0


	//   ....[1]....
        /*00a0*/ 	.word	0x0000ed60
        /*00a4*/ 	.word	0x0000fff0


	//----- nvinfo : EIATTR_INT_WARP_WIDE_INSTR_OFFSETS
	.align		4
.L_1277:
        /*00a8*/ 	.byte	0x04, 0x31
        /*00aa*/ 	.short	(.L_1279 - .L_1278)


	//   ....[0]....
.L_1278:
        /*00ac*/ 	.word	0x00000160


	//   ....[1]....
        /*00b0*/ 	.word	0x000001a0


	//   ....[2]....
        /*00b4*/ 	.word	0x00000210


	//   ....[3]....
        /*00b8*/ 	.word	0x00012170


	//   ....[4]....
        /*00bc*/ 	.word	0x00012200


	//   ....[5]....
        /*00c0*/ 	.word	0x00012920


	//   ....[6]....
        /*00c4*/ 	.word	0x000144b0


	//   ....[7]....
        /*00c8*/ 	.word	0x00014540


	//----- nvinfo : EIATTR_COOP_GROUP_MASK_REGIDS
	.align		4
.L_1279:
        /*00cc*/ 	.byte	0x04, 0x29
        /*00ce*/ 	.short	(.L_1281 - .L_1280)


	//   ....[0]....
.L_1280:
        /*00d0*/ 	.word	0xffffffff


	//   ....[1]....
        /*00d4*/ 	.word	0xffffffff


	//   ....[2]....
        /*00d8*/ 	.word	0xffffffff


	//   ....[3]....
        /*00dc*/ 	.word	0xffffffff


	//   ....[4]....
        /*00e0*/ 	.word	0xffffffff


	//   ....[5]....
        /*00e4*/ 	.word	0xffffffff


	//   ....[6]....
        /*00e8*/ 	.word	0xffffffff


	//   ....[7]....
        /*00ec*/ 	.word	0xffffffff


	//   ....[8]....
        /*00f0*/ 	.word	0xffffffff


	//   ....[9]....
        /*00f4*/ 	.word	0xffffffff


	//   ....[10]....
        /*00f8*/ 	.word	0xffffffff


	//   ....[11]....
        /*00fc*/ 	.word	0xffffffff


	//   ....[12]....
        /*0100*/ 	.word	0xffffffff


	//   ....[13]....
        /*0104*/ 	.word	0xffffffff


	//   ....[14]....
        /*0108*/ 	.word	0xffffffff


	//   ....[15]....
        /*010c*/ 	.word	0xffffffff


	//   ....[16]....
        /*0110*/ 	.word	0xffffffff


	//   ....[17]....
        /*0114*/ 	.word	0xffffffff


	//   ....[18]....
        /*0118*/ 	.word	0xffffffff


	//   ....[19]....
        /*011c*/ 	.word	0xffffffff


	//   ....[20]....
        /*0120*/ 	.word	0xffffffff


	//   ....[21]....
        /*0124*/ 	.word	0xffffffff


	//   ....[22]....
        /*0128*/ 	.word	0xffffffff


	//   ....[23]....
        /*012c*/ 	.word	0xffffffff


	//   ....[24]....
        /*0130*/ 	.word	0xffffffff


	//   ....[25]....
        /*0134*/ 	.word	0xffffffff


	//   ....[26]....
        /*0138*/ 	.word	0xffffffff


	//   ....[27]....
        /*013c*/ 	.word	0xffffffff


	//   ....[28]....
        /*0140*/ 	.word	0xffffffff


	//   ....[29]....
        /*0144*/ 	.word	0xffffffff


	//   ....[30]....
        /*0148*/ 	.word	0xffffffff


	//   ....[31]....
        /*014c*/ 	.word	0xffffffff


	//   ....[32]....
        /*0150*/ 	.word	0xffffffff


	//   ....[33]....
        /*0154*/ 	.word	0xffffffff


	//   ....[34]....
        /*0158*/ 	.word	0xffffffff


	//   ....[35]....
        /*015c*/ 	.word	0xffffffff


	//   ....[36]....
        /*0160*/ 	.word	0xffffffff


	//   ....[37]....
        /*0164*/ 	.word	0xffffffff


	//   ....[38]....
        /*0168*/ 	.word	0xffffffff


	//   ....[39]....
        /*016c*/ 	.word	0xffffffff


	//   ....[40]....
        /*0170*/ 	.word	0xffffffff


	//   ....[41]....
        /*0174*/ 	.word	0xffffffff


	//   ....[42]....
        /*0178*/ 	.word	0xffffffff


	//   ....[43]....
        /*017c*/ 	.word	0xffffffff


	//   ....[44]....
        /*0180*/ 	.word	0xffffffff


	//   ....[45]....
        /*0184*/ 	.word	0xffffffff


	//   ....[46]....
        /*0188*/ 	.word	0xffffffff


	//   ....[47]....
        /*018c*/ 	.word	0xffffffff


	//   ....[48]....
        /*0190*/ 	.word	0xffffffff


	//   ....[49]....
        /*0194*/ 	.word	0xffffffff


	//   ....[50]....
        /*0198*/ 	.word	0xffffffff


	//   ....[51]....
        /*019c*/ 	.word	0xffffffff


	//   ....[52]....
        /*01a0*/ 	.word	0xffffffff


	//   ....[53]....
        /*01a4*/ 	.word	0xffffffff


	//   ....[54]....
        /*01a8*/ 	.word	0xffffffff


	//   ....[55]....
        /*01ac*/ 	.word	0xffffffff


	//   ....[56]....
        /*01b0*/ 	.word	0xffffffff


	//   ....[57]....
        /*01b4*/ 	.word	0xffffffff


	//   ....[58]....
        /*01b8*/ 	.word	0xffffffff


	//   ....[59]....
        /*01bc*/ 	.word	0xffffffff


	//   ....[60]....
        /*01c0*/ 	.word	0xffffffff


	//   ....[61]....
        /*01c4*/ 	.word	0xffffffff


	//   ....[62]....
        /*01c8*/ 	.word	0xffffffff


	//   ....[63]....
        /*01cc*/ 	.word	0xffffffff


	//   ....[64]....
        /*01d0*/ 	.word	0xffffffff


	//   ....[65]....
        /*01d4*/ 	.word	0xffffffff


	//   ....[66]....
        /*01d8*/ 	.word	0xffffffff


	//   ....[67]....
        /*01dc*/ 	.word	0xffffffff


	//   ....[68]....
        /*01e0*/ 	.word	0xffffffff


	//   ....[69]....
        /*01e4*/ 	.word	0xffffffff


	//   ....[70]....
        /*01e8*/ 	.word	0xffffffff


	//   ....[71]....
        /*01ec*/ 	.word	0xffffffff


	//   ....[72]....
        /*01f0*/ 	.word	0xffffffff


	//   ....[73]....
        /*01f4*/ 	.word	0xffffffff


	//   ....[74]....
        /*01f8*/ 	.word	0xffffffff


	//   ....[75]....
        /*01fc*/ 	.word	0xffffffff


	//   ....[76]....
        /*0200*/ 	.word	0xffffffff


	//   ....[77]....
        /*0204*/ 	.word	0xffffffff


	//   ....[78]....
        /*0208*/ 	.word	0xffffffff


	//   ....[79]....
        /*020c*/ 	.word	0xffffffff


	//   ....[80]....
        /*0210*/ 	.word	0xffffffff


	//   ....[81]....
        /*0214*/ 	.word	0xffffffff


	//   ....[82]....
        /*0218*/ 	.word	0xffffffff


	//   ....[83]....
        /*021c*/ 	.word	0xffffffff


	//   ....[84]....
        /*0220*/ 	.word	0xffffffff


	//   ....[85]....
        /*0224*/ 	.word	0xffffffff


	//   ....[86]....
        /*0228*/ 	.word	0xffffffff


	//   ....[87]....
        /*022c*/ 	.word	0x0500000f


	//   ....[88]....
        /*0230*/ 	.word	0x0500000f


	//----- nvinfo : EIATTR_COOP_GROUP_INSTR_OFFSETS
	.align		4
.L_1281:
        /*0234*/ 	.byte	0x04, 0x28
        /*0236*/ 	.short	(.L_1283 - .L_1282)


	//   ....[0]....
.L_1282:
        /*0238*/ 	.word	0x00000060


	//   ....[1]....
        /*023c*/ 	.word	0x00000170


	//   ....[2]....
        /*0240*/ 	.word	0x000001c0


	//   ....[3]....
        /*0244*/ 	.word	0x000003f0


	//   ....[4]....
        /*0248*/ 	.word	0x00000550


	//   ....[5]....
        /*024c*/ 	.word	0x00000670


	//   ....[6]....
        /*0250*/ 	.word	0x000007d0


	//   ....[7]....
        /*0254*/ 	.word	0x00001770


	//   ....[8]....
        /*0258*/ 	.word	0x00003cd0


	//   ....[9]....
        /*025c*/ 	.word	0x00003de0


	//   ....[10]....
        /*0260*/ 	.word	0x00004700


	//   ....[11]....
        /*0264*/ 	.word	0x00004760


	//   ....[12]....
        /*0268*/ 	.word	0x00006f90


	//   ....[13]....
        /*026c*/ 	.word	0x00006fd0


	//   ....[14]....
        /*0270*/ 	.word	0x000079c0


	//   ....[15]....
        /*0274*/ 	.word	0x00007a30


	//   ....[16]....
        /*0278*/ 	.word	0x00009c10


	//   ....[17]....
        /*027c*/ 	.word	0x00009c20


	//   ....[18]....
        /*0280*/ 	.word	0x00009c60


	//   ....[19]....
        /*0284*/ 	.word	0x00009c70


	//   ....[20]....
        /*0288*/ 	.word	0x0000ca50


	//   ....[21]....
        /*028c*/ 	.word	0x0000ca80


	//   ....[22]....
        /*0290*/ 	.word	0x0000d400


	//   ....[23]....
        /*0294*/ 	.word	0x0000d480


	//   ....[24]....
        /*0298*/ 	.word	0x0000e6c0


	//   ....[25]....
        /*029c*/ 	.word	0x0000e6e0


	//   ....[26]....
        /*02a0*/ 	.word	0x0000e750


	//   ....[27]....
        /*02a4*/ 	.word	0x0000e760


	//   ....[28]....
        /*02a8*/ 	.word	0x0000f390


	//   ....[29]....
        /*02ac*/ 	.word	0x0000f3c0


	//   ....[30]....
        /*02b0*/ 	.word	0x0000f3f0


	//   ....[31]....
        /*02b4*/ 	.word	0x0000f420


	//   ....[32]....
        /*02b8*/ 	.word	0x0000f450


	//   ....[33]....
        /*02bc*/ 	.word	0x0000f460


	//   ....[34]....
        /*02c0*/ 	.word	0x0000f470


	//   ....[35]....
        /*02c4*/ 	.word	0x0000f480


	//   ....[36]....
        /*02c8*/ 	.word	0x0000f490


	//   ....[37]....
        /*02cc*/ 	.word	0x0000f4c0


	//   ....[38]....
        /*02d0*/ 	.word	0x0000f4d0


	//   ....[39]....
        /*02d4*/ 	.word	0x0000f500


	//   ....[40]....
        /*02d8*/ 	.word	0x0000f520


	//   ....[41]....
        /*02dc*/ 	.word	0x0000f530


	//   ....[42]....
        /*02e0*/ 	.word	0x0000f540


	//   ....[43]....
        /*02e4*/ 	.word	0x0000f550


	//   ....[44]....
        /*02e8*/ 	.word	0x0000f580


	//   ....[45]....
        /*02ec*/ 	.word	0x0000f590


	//   ....[46]....
        /*02f0*/ 	.word	0x0000f5c0


	//   ....[47]....
        /*02f4*/ 	.word	0x0000f5d0


	//   ....[48]....
        /*02f8*/ 	.word	0x0000f5e0


	//   ....[49]....
        /*02fc*/ 	.word	0x0000f610


	//   ....[50]....
        /*0300*/ 	.word	0x0000f640


	//   ....[51]....
        /*0304*/ 	.word	0x0000f670


	//   ....[52]....
        /*0308*/ 	.word	0x00010ab0


	//   ....[53]....
        /*030c*/ 	.word	0x00010c80


	//   ....[54]....
        /*0310*/ 	.word	0x00010cb0


	//   ....[55]....
        /*0314*/ 	.word	0x00010ce0


	//   ....[56]....
        /*0318*/ 	.word	0x00010d10


	//   ....[57]....
        /*031c*/ 	.word	0x00010d40


	//   ....[58]....
        /*0320*/ 	.word	0x00010d80


	//   ....[59]....
        /*0324*/ 	.word	0x00010f00


	//   ....[60]....
        /*0328*/ 	.word	0x00010f30


	//   ....[61]....
        /*032c*/ 	.word	0x00010f60


	//   ....[62]....
        /*0330*/ 	.word	0x00010f90


	//   ....[63]....
        /*0334*/ 	.word	0x00010fc0


	//   ....[64]....
        /*0338*/ 	.word	0x00011000


	//   ....[65]....
        /*033c*/ 	.word	0x00011090


	//   ....[66]....
        /*0340*/ 	.word	0x00011120


	//   ....[67]....
        /*0344*/ 	.word	0x000111d0


	//   ....[68]....
        /*0348*/ 	.word	0x00012ab0


	//   ....[69]....
        /*034c*/ 	.word	0x00014cf0


	//   ....[70]....
        /*0350*/ 	.word	0x00014d20


	//   ....[71]....
        /*0354*/ 	.word	0x00014d50


	//   ....[72]....
        /*0358*/ 	.word	0x00014d80


	//   ....[73]....
        /*035c*/ 	.word	0x00014d90


	//   ....[74]....
        /*0360*/ 	.word	0x00014db0


	//   ....[75]....
        /*0364*/ 	.word	0x00014dd0


	//   ....[76]....
        /*0368*/ 	.word	0x00014e10


	//   ....[77]....
        /*036c*/ 	.word	0x00014f50


	//   ....[78]....
        /*0370*/ 	.word	0x00014f80


	//   ....[79]....
        /*0374*/ 	.word	0x00014fc0


	//   ....[80]....
        /*0378*/ 	.word	0x00014ff0


	//   ....[81]....
        /*037c*/ 	.word	0x00015020


	//   ....[82]....
        /*0380*/ 	.word	0x00015050


	//   ....[83]....
        /*0384*/ 	.word	0x000150f0


	//   ....[84]....
        /*0388*/ 	.word	0x00015190


	//   ....[85]....
        /*038c*/ 	.word	0x00015240


	//   ....[86]....
        /*0390*/ 	.word	0x00015850


	//   ....[87]....
        /*0394*/ 	.word	0x00015ee0


	//   ....[88]....
        /*0398*/ 	.word	0x00016350


	//----- nvinfo : EIATTR_REG_RECONFIG
	.align		4
.L_1283:
        /*039c*/ 	.byte	0x01, 0x54
	.zero		2


	//----- nvinfo : EIATTR_SYSCALL_OFFSETS
	.align		4
        /*03a0*/ 	.byte	0x04, 0x46
        /*03a2*/ 	.short	(.L_1285 - .L_1284)


	//   ....[0]....
.L_1284:
        /*03a4*/ 	.word	0x00001950


	//   ....[1]....
        /*03a8*/ 	.word	0x00012390


	//   ....[2]....
        /*03ac*/ 	.word	0x000124f0


	//   ....[3]....
        /*03b0*/ 	.word	0x00012630


	//   ....[4]....
        /*03b4*/ 	.word	0x00012750


	//----- nvinfo : EIATTR_MBARRIER_INSTR_OFFSETS
	.align		4
.L_1285:
        /*03b8*/ 	.byte	0x04, 0x39
        /*03ba*/ 	.short	(.L_1287 - .L_1286)


	//   ....[0]....
.L_1286:
        /*03bc*/ 	.word	0x000002a0
        /*03c0*/ 	.word	0x000000ff
        /*03c4*/ 	.word	0x00019c00
        /*03c8*/ 	.short	0x0100
        /*03ca*/ 	.byte	0x08
	.zero		1


	//   ....[1]....
        /*03cc*/ 	.word	0x000002b0
        /*03d0*/ 	.word	0x000000ff
        /*03d4*/ 	.word	0x00019c20
        /*03d8*/ 	.short	0x0100
        /*03da*/ 	.byte	0x08
	.zero		1


	//   ....[2]....
        /*03dc*/ 	.word	0x000003a0
        /*03e0*/ 	.word	0x000000ff
        /*03e4*/ 	.word	0x00019c30
        /*03e8*/ 	.short	0x0100
        /*03ea*/ 	.byte	0x08
	.zero		1


	//   ....[3]....
        /*03ec*/ 	.word	0x000003b0
        /*03f0*/ 	.word	0x000000ff
        /*03f4*/ 	.word	0x00019c40
        /*03f8*/ 	.short	0x0100
        /*03fa*/ 	.byte	0x08
	.zero		1


	//   ....[4]....
        /*03fc*/ 	.word	0x000003c0
        /*0400*/ 	.word	0x000000ff
        /*0404*/ 	.word	0x00019c38
        /*0408*/ 	.short	0x0100
        /*040a*/ 	.byte	0x08
	.zero		1


	//   ....[5]....
        /*040c*/ 	.word	0x000003d0
        /*0410*/ 	.word	0x000000ff
        /*0414*/ 	.word	0x00019c48
        /*0418*/ 	.short	0x0100
        /*041a*/ 	.byte	0x08
	.zero		1


	//   ....[6]....
        /*041c*/ 	.word	0x00000500
        /*0420*/ 	.word	0x000000ff
        /*0424*/ 	.word	0x00019c50
        /*0428*/ 	.short	0x0100
        /*042a*/ 	.byte	0x08
	.zero		1


	//   ....[7]....
        /*042c*/ 	.word	0x00000510
        /*0430*/ 	.word	0x000000ff
        /*0434*/ 	.word	0x00019c60
        /*0438*/ 	.short	0x0100
        /*043a*/ 	.byte	0x08
	.zero		1


	//   ....[8]....
        /*043c*/ 	.word	0x00000520
        /*0440*/ 	.word	0x000000ff
        /*0444*/ 	.word	0x00019c58
        /*0448*/ 	.short	0x0100
        /*044a*/ 	.byte	0x08
	.zero		1


	//   ....[9]....
        /*044c*/ 	.word	0x00000530
        /*0450*/ 	.word	0x000000ff
        /*0454*/ 	.word	0x00019c68
        /*0458*/ 	.short	0x0100
        /*045a*/ 	.byte	0x08
	.zero		1


	//   ....[10]....
        /*045c*/ 	.word	0x00000620
        /*0460*/ 	.word	0x000000ff
        /*0464*/ 	.word	0x00019c70
        /*0468*/ 	.short	0x0100
        /*046a*/ 	.byte	0x06
	.zero		1


	//   ....[11]....
        /*046c*/ 	.word	0x00000630
        /*0470*/ 	.word	0x000000ff
        /*0474*/ 	.word	0x00019c80
        /*0478*/ 	.short	0x0100
        /*047a*/ 	.byte	0x06
	.zero		1


	//   ....[12]....
        /*047c*/ 	.word	0x00000640
        /*0480*/ 	.word	0x000000ff
        /*0484*/ 	.word	0x00019c78
        /*0488*/ 	.short	0x0100
        /*048a*/ 	.byte	0x06
	.zero		1


	//   ....[13]....
        /*048c*/ 	.word	0x00000650
        /*0490*/ 	.word	0x000000ff
        /*0494*/ 	.word	0x00019c88
        /*0498*/ 	.short	0x0100
        /*049a*/ 	.byte	0x06
	.zero		1


	//   ....[14]....
        /*049c*/ 	.word	0x00000780
        /*04a0*/ 	.word	0x000000ff
        /*04a4*/ 	.word	0x00019c90
        /*04a8*/ 	.short	0x0100
        /*04aa*/ 	.byte	0x08
	.zero		1


	//   ....[15]....
        /*04ac*/ 	.word	0x00000790
        /*04b0*/ 	.word	0x000000ff
        /*04b4*/ 	.word	0x00019ca0
        /*04b8*/ 	.short	0x0100
        /*04ba*/ 	.byte	0x08
	.zero		1


	//   ....[16]....
        /*04bc*/ 	.word	0x000007a0
        /*04c0*/ 	.word	0x000000ff
        /*04c4*/ 	.word	0x00019c98
        /*04c8*/ 	.short	0x0100
        /*04ca*/ 	.byte	0x08
	.zero		1


	//   ....[17]....
        /*04cc*/ 	.word	0x000007b0
        /*04d0*/ 	.word	0x000000ff
        /*04d4*/ 	.word	0x00019ca8
        /*04d8*/ 	.short	0x0100
        /*04da*/ 	.byte	0x08
	.zero		1


	//   ....[18]....
        /*04dc*/ 	.word	0x000008e0
        /*04e0*/ 	.word	0x000000ff
        /*04e4*/ 	.word	0x00019cb0
        /*04e8*/ 	.short	0x0100
        /*04ea*/ 	.byte	0x08
	.zero		1


	//   ....[19]....
        /*04ec*/ 	.word	0x000008f0
        /*04f0*/ 	.word	0x000000ff
        /*04f4*/ 	.word	0x00019cc0
        /*04f8*/ 	.short	0x0100
        /*04fa*/ 	.byte	0x08
	.zero		1


	//   ....[20]....
        /*04fc*/ 	.word	0x00000900
        /*0500*/ 	.word	0x000000ff
        /*0504*/ 	.word	0x00019cb8
        /*0508*/ 	.short	0x0100
        /*050a*/ 	.byte	0x08
	.zero		1


	//   ....[21]....
        /*050c*/ 	.word	0x00000910
        /*0510*/ 	.word	0x000000ff
        /*0514*/ 	.word	0x00019cc8
        /*0518*/ 	.short	0x0100
        /*051a*/ 	.byte	0x08
	.zero		1


	//   ....[22]....
        /*051c*/ 	.word	0x00001ca0
        /*0520*/ 	.word	0x000000ff
        /*0524*/ 	.word	0x00019c00
        /*0528*/ 	.short	0x010a
        /*052a*/ 	.byte	0x2d
	.zero		1


	//   ....[23]....
        /*052c*/ 	.word	0x00001d40
        /*0530*/ 	.word	0x00000005
        /*0534*/ 	.word	0x00019c30
        /*0538*/ 	.short	0x010a
        /*053a*/ 	.byte	0x3f
	.zero		1


	//   ....[24]....
        /*053c*/ 	.word	0x00001da0
        /*0540*/ 	.word	0x00000005
        /*0544*/ 	.word	0x00019c30
        /*0548*/ 	.short	0x010a
        /*054a*/ 	.byte	0x3f
	.zero		1


	//   ....[25]....
        /*054c*/ 	.word	0x000023f0
        /*0550*/ 	.word	0x00000005
        /*0554*/ 	.word	0x00000000
        /*0558*/ 	.short	0x0101
        /*055a*/ 	.byte	0x3f
	.zero		1


	//   ....[26]....
        /*055c*/ 	.word	0x00005680
        /*0560*/ 	.word	0x000000ff
        /*0564*/ 	.word	0x00019c30
        /*0568*/ 	.short	0x010a
        /*056a*/ 	.byte	0x18
	.zero		1


	//   ....[27]....
        /*056c*/ 	.word	0x000056c0
        /*0570*/ 	.word	0x000000ff
        /*0574*/ 	.word	0x00019c30
        /*0578*/ 	.short	0x010a
        /*057a*/ 	.byte	0x18
	.zero		1


	//   ....[28]....
        /*057c*/ 	.word	0x00005820
        /*0580*/ 	.word	0x000000ff
        /*0584*/ 	.word	0x00019c50
        /*0588*/ 	.short	0x010a
        /*058a*/ 	.byte	0x0b
	.zero		1


	//   ....[29]....
        /*058c*/ 	.word	0x00005860
        /*0590*/ 	.word	0x000000ff
        /*0594*/ 	.word	0x00019c50
        /*0598*/ 	.short	0x010a
        /*059a*/ 	.byte	0x0b
	.zero		1


	//   ....[30]....
        /*059c*/ 	.word	0x000061d0
        /*05a0*/ 	.word	0x00000028
        /*05a4*/ 	.word	0x00000000
        /*05a8*/ 	.short	0x0101
        /*05aa*/ 	.byte	0x3f
	.zero		1


	//   ....[31]....
        /*05ac*/ 	.word	0x00008490
        /*05b0*/ 	.word	0x000000ff
        /*05b4*/ 	.word	0x00000000
        /*05b8*/ 	.short	0x0101
        /*05ba*/ 	.byte	0x06
	.zero		1


	//   ....[32]....
        /*05bc*/ 	.word	0x00008c70
        /*05c0*/ 	.word	0x000000ff
        /*05c4*/ 	.word	0x00019c30
        /*05c8*/ 	.short	0x010a
        /*05ca*/ 	.byte	0x06
	.zero		1


	//   ....[33]....
        /*05cc*/ 	.word	0x00008cb0
        /*05d0*/ 	.word	0x000000ff
        /*05d4*/ 	.word	0x00019c30
        /*05d8*/ 	.short	0x010a
        /*05da*/ 	.byte	0x06
	.zero		1


	//   ....[34]....
        /*05dc*/ 	.word	0x00008e10
        /*05e0*/ 	.word	0x000000ff
        /*05e4*/ 	.word	0x00019c50
        /*05e8*/ 	.short	0x010a
        /*05ea*/ 	.byte	0x0e
	.zero		1


	//   ....[35]....
        /*05ec*/ 	.word	0x00008e50
        /*05f0*/ 	.word	0x000000ff
        /*05f4*/ 	.word	0x00019c50
        /*05f8*/ 	.short	0x010a
        /*05fa*/ 	.byte	0x0e
	.zero		1


	//   ....[36]....
        /*05fc*/ 	.word	0x0000a7c0
        /*0600*/ 	.word	0x00000003
        /*0604*/ 	.word	0x00000000
        /*0608*/ 	.short	0x0101
        /*060a*/ 	.byte	0x3f
	.zero		1


	//   ....[37]....
        /*060c*/ 	.word	0x0000aa80
        /*0610*/ 	.word	0x000000ff
        /*0614*/ 	.word	0x00000000
        /*0618*/ 	.short	0x0101
        /*061a*/ 	.byte	0x06
	.zero		1


	//   ....[38]....
        /*061c*/ 	.word	0x0000b0d0
        /*0620*/ 	.word	0x000000ff
        /*0624*/ 	.word	0x00019c30
        /*0628*/ 	.short	0x010a
        /*062a*/ 	.byte	0x17
	.zero		1


	//   ....[39]....
        /*062c*/ 	.word	0x0000b110
        /*0630*/ 	.word	0x000000ff
        /*0634*/ 	.word	0x00019c30
        /*0638*/ 	.short	0x010a
        /*063a*/ 	.byte	0x17
	.zero		1


	//   ....[40]....
        /*063c*/ 	.word	0x0000b270
        /*0640*/ 	.word	0x000000ff
        /*0644*/ 	.word	0x00019c50
        /*0648*/ 	.short	0x010a
        /*064a*/ 	.byte	0x0b
	.zero		1


	//   ....[41]....
        /*064c*/ 	.word	0x0000b2b0
        /*0650*/ 	.word	0x000000ff
        /*0654*/ 	.word	0x00019c50
        /*0658*/ 	.short	0x010a
        /*065a*/ 	.byte	0x0b
	.zero		1


	//   ....[42]....
        /*065c*/ 	.word	0x0000bc40
        /*0660*/ 	.word	0x00000028
        /*0664*/ 	.word	0x00000000
        /*0668*/ 	.short	0x0101
        /*066a*/ 	.byte	0x3f
	.zero		1


	//   ....[43]....
        /*066c*/ 	.word	0x0000dec0
        /*0670*/ 	.word	0x000000ff
        /*0674*/ 	.word	0x00000000
        /*0678*/ 	.short	0x0101
        /*067a*/ 	.byte	0x06
	.zero		1


	//   ....[44]....
        /*067c*/ 	.word	0x0000e3f0
        /*0680*/ 	.word	0x000000ff
        /*0684*/ 	.word	0x00019c50
        /*0688*/ 	.short	0x010a
        /*068a*/ 	.byte	0x0b
	.zero		1


	//   ....[45]....
        /*068c*/ 	.word	0x0000e430
        /*0690*/ 	.word	0x000000ff
        /*0694*/ 	.word	0x00019c50
        /*0698*/ 	.short	0x010a
        /*069a*/ 	.byte	0x0b
	.zero		1


	//   ....[46]....
        /*069c*/ 	.word	0x0000ea40
        /*06a0*/ 	.word	0x000000ff
        /*06a4*/ 	.word	0x00000000
        /*06a8*/ 	.short	0x0101
        /*06aa*/ 	.byte	0x04
	.zero		1


	//   ....[47]....
        /*06ac*/ 	.word	0x0000ff00
        /*06b0*/ 	.word	0x00000000
        /*06b4*/ 	.word	0x00000000
        /*06b8*/ 	.short	0x0101
        /*06ba*/ 	.byte	0x3f
	.zero		1


	//   ....[48]....
        /*06bc*/ 	.word	0x00012cc0
        /*06c0*/ 	.word	0x00000003
        /*06c4*/ 	.word	0x00019c80
        /*06c8*/ 	.short	0x010a
        /*06ca*/ 	.byte	0x3f
	.zero		1


	//   ....[49]....
        /*06cc*/ 	.word	0x00012f00
        /*06d0*/ 	.word	0x00000003
        /*06d4*/ 	.word	0x00019c40
        /*06d8*/ 	.short	0x010a
        /*06da*/ 	.byte	0x3f
	.zero		1


	//   ....[50]....
        /*06dc*/ 	.word	0x000133b0
        /*06e0*/ 	.word	0x000000ff
        /*06e4*/ 	.word	0x00019c20
        /*06e8*/ 	.short	0x010a
        /*06ea*/ 	.byte	0x28
	.zero		1


	//   ....[51]....
        /*06ec*/ 	.word	0x00013660
        /*06f0*/ 	.word	0x00000006
        /*06f4*/ 	.word	0x00019c80
        /*06f8*/ 	.short	0x010a
        /*06fa*/ 	.byte	0x3f
	.zero		1


	//   ....[52]....
        /*06fc*/ 	.word	0x00013a90
        /*0700*/ 	.word	0x00000006
        /*0704*/ 	.word	0x00019c40
        /*0708*/ 	.short	0x010a
        /*070a*/ 	.byte	0x3f
	.zero		1


	//   ....[53]....
        /*070c*/ 	.word	0x00013f40
        /*0710*/ 	.word	0x0000000c
        /*0714*/ 	.word	0x00019c70
        /*0718*/ 	.short	0x010a
        /*071a*/ 	.byte	0x3f
	.zero		1


	//   ....[54]....
        /*071c*/ 	.word	0x00013fb0
        /*0720*/ 	.word	0x0000000c
        /*0724*/ 	.word	0x00019c60
        /*0728*/ 	.short	0x010a
        /*072a*/ 	.byte	0x3f
	.zero		1


	//   ....[55]....
        /*072c*/ 	.word	0x000143e0
        /*0730*/ 	.word	0x0000000c
        /*0734*/ 	.word	0x00019c50
        /*0738*/ 	.short	0x0101
        /*073a*/ 	.byte	0x3f
	.zero		1


	//   ....[56]....
        /*073c*/ 	.word	0x00014450
        /*0740*/ 	.word	0x00000003
        /*0744*/ 	.word	0x00000000
        /*0748*/ 	.short	0x0101
        /*074a*/ 	.byte	0x3f
	.zero		1


	//   ....[57]....
        /*074c*/ 	.word	0x00014610
        /*0750*/ 	.word	0x00000002
        /*0754*/ 	.word	0x00019c70
        /*0758*/ 	.short	0x010a
        /*075a*/ 	.byte	0x3f
	.zero		1


	//   ....[58]....
        /*075c*/ 	.word	0x00014680
        /*0760*/ 	.word	0x00000002
        /*0764*/ 	.word	0x00019c60
        /*0768*/ 	.short	0x010a
        /*076a*/ 	.byte	0x3f
	.zero		1


	//   ....[59]....
        /*076c*/ 	.word	0x00014a90
        /*0770*/ 	.word	0x00000002
        /*0774*/ 	.word	0x00019c50
        /*0778*/ 	.short	0x0101
        /*077a*/ 	.byte	0x3f
	.zero		1


	//   ....[60]....
        /*077c*/ 	.word	0x00014b20
        /*0780*/ 	.word	0x00000000
        /*0784*/ 	.word	0x00000000
        /*0788*/ 	.short	0x0101
        /*078a*/ 	.byte	0x3f
	.zero		1


	//   ....[61]....
        /*078c*/ 	.word	0x000157d0
        /*0790*/ 	.word	0x00000006
        /*0794*/ 	.word	0x00019c20
        /*0798*/ 	.short	0x010a
        /*079a*/ 	.byte	0x3f
	.zero		1


	//   ....[62]....
        /*079c*/ 	.word	0x00015970
        /*07a0*/ 	.word	0x00000005
        /*07a4*/ 	.word	0x00000000
        /*07a8*/ 	.short	0x010a
        /*07aa*/ 	.byte	0x3f
	.zero		1


	//   ....[63]....
        /*07ac*/ 	.word	0x000159e0
        /*07b0*/ 	.word	0x00000009
        /*07b4*/ 	.word	0x00000000
        /*07b8*/ 	.short	0x010a
        /*07ba*/ 	.byte	0x3f
	.zero		1


	//   ....[64]....
        /*07bc*/ 	.word	0x00015a30
        /*07c0*/ 	.word	0x00000011
        /*07c4*/ 	.word	0x00019c60
        /*07c8*/ 	.short	0x010a
        /*07ca*/ 	.byte	0x3f
	.zero		1


	//   ....[65]....
        /*07cc*/ 	.word	0x00015a80
        /*07d0*/ 	.word	0x00000007
        /*07d4*/ 	.word	0x00019c60
        /*07d8*/ 	.short	0x010a
        /*07da*/ 	.byte	0x3f
	.zero		1


	//   ....[66]....
        /*07dc*/ 	.word	0x00015ac0
        /*07e0*/ 	.word	0x00000011
        /*07e4*/ 	.word	0x00019c80
        /*07e8*/ 	.short	0x010a
        /*07ea*/ 	.byte	0x3f
	.zero		1


	//   ....[67]....
        /*07ec*/ 	.word	0x00015ae0
        /*07f0*/ 	.word	0x00000007
        /*07f4*/ 	.word	0x00019c80
        /*07f8*/ 	.short	0x010a
        /*07fa*/ 	.byte	0x3f
	.zero		1


	//   ....[68]....
        /*07fc*/ 	.word	0x00015b50
        /*0800*/ 	.word	0x00000003
        /*0804*/ 	.word	0x00019c00
        /*0808*/ 	.short	0x010a
        /*080a*/ 	.byte	0x3f
	.zero		1


	//   ....[69]....
        /*080c*/ 	.word	0x00015ba0
        /*0810*/ 	.word	0x00000005
        /*0814*/ 	.word	0x00019c30
        /*0818*/ 	.short	0x010a
        /*081a*/ 	.byte	0x3f
	.zero		1


	//   ....[70]....
        /*081c*/ 	.word	0x00015c00
        /*0820*/ 	.word	0x0000000f
        /*0824*/ 	.word	0x00019c30
        /*0828*/ 	.short	0x010a
        /*082a*/ 	.byte	0x3f
	.zero		1


	//   ....[71]....
        /*082c*/ 	.word	0x00015c60
        /*0830*/ 	.word	0x0000000f
        /*0834*/ 	.word	0x00019c50
        /*0838*/ 	.short	0x010a
        /*083a*/ 	.byte	0x3f
	.zero		1


	//   ....[72]....
        /*083c*/ 	.word	0x00015cc0
        /*0840*/ 	.word	0x0000000b
        /*0844*/ 	.word	0x00019c30
        /*0848*/ 	.short	0x010a
        /*084a*/ 	.byte	0x3f
	.zero		1


	//   ....[73]....
        /*084c*/ 	.word	0x00015d20
        /*0850*/ 	.word	0x0000000b
        /*0854*/ 	.word	0x00019c50
        /*0858*/ 	.short	0x010a
        /*085a*/ 	.byte	0x3f
	.zero		1


	//   ....[74]....
        /*085c*/ 	.word	0x00015d80
        /*0860*/ 	.word	0x0000000f
        /*0864*/ 	.word	0x00019c30
        /*0868*/ 	.short	0x010a
        /*086a*/ 	.byte	0x3f
	.zero		1


	//   ....[75]....
        /*086c*/ 	.word	0x00015de0
        /*0870*/ 	.word	0x0000000f
        /*0874*/ 	.word	0x00019c50
        /*0878*/ 	.short	0x010a
        /*087a*/ 	.byte	0x3f
	.zero		1


	//   ....[76]....
        /*087c*/ 	.word	0x00015e40
        /*0880*/ 	.word	0x00000005
        /*0884*/ 	.word	0x00019c50
        /*0888*/ 	.short	0x010a
        /*088a*/ 	.byte	0x3f
	.zero		1


	//   ....[77]....
        /*088c*/ 	.word	0x00015f90
        /*0890*/ 	.word	0x00000003
        /*0894*/ 	.word	0x00019c80
        /*0898*/ 	.short	0x010a
        /*089a*/ 	.byte	0x3f
	.zero		1


	//   ....[78]....
        /*089c*/ 	.word	0x00015fe0
        /*08a0*/ 	.word	0x00000003
        /*08a4*/ 	.word	0x00019c40
        /*08a8*/ 	.short	0x010a
        /*08aa*/ 	.byte	0x3f
	.zero		1


	//   ....[79]....
        /*08ac*/ 	.word	0x00016040
        /*08b0*/ 	.word	0x00000004
        /*08b4*/ 	.word	0x00019c20
        /*08b8*/ 	.short	0x010a
        /*08ba*/ 	.byte	0x3f
	.zero		1


	//   ....[80]....
        /*08bc*/ 	.word	0x00016090
        /*08c0*/ 	.word	0x00000006
        /*08c4*/ 	.word	0x00019c80
        /*08c8*/ 	.short	0x010a
        /*08ca*/ 	.byte	0x3f
	.zero		1


	//   ....[81]....
        /*08cc*/ 	.word	0x000160e0
        /*08d0*/ 	.word	0x00000006
        /*08d4*/ 	.word	0x00019c40
        /*08d8*/ 	.short	0x010a
        /*08da*/ 	.byte	0x3f
	.zero		1


	//   ....[82]....
        /*08dc*/ 	.word	0x00016130
        /*08e0*/ 	.word	0x0000000c
        /*08e4*/ 	.word	0x00019c70
        /*08e8*/ 	.short	0x010a
        /*08ea*/ 	.byte	0x3f
	.zero		1


	//   ....[83]....
        /*08ec*/ 	.word	0x00016180
        /*08f0*/ 	.word	0x0000000c
        /*08f4*/ 	.word	0x00019c60
        /*08f8*/ 	.short	0x010a
        /*08fa*/ 	.byte	0x3f
	.zero		1


	//   ....[84]....
        /*08fc*/ 	.word	0x000161d0
        /*0900*/ 	.word	0x00000002
        /*0904*/ 	.word	0x00019c70
        /*0908*/ 	.short	0x010a
        /*090a*/ 	.byte	0x3f
	.zero		1


	//   ....[85]....
        /*090c*/ 	.word	0x00016220
        /*0910*/ 	.word	0x00000002
        /*0914*/ 	.word	0x00019c60
        /*0918*/ 	.short	0x010a
        /*091a*/ 	.byte	0x3f
	.zero		1


	//   ....[86]....
        /*091c*/ 	.word	0x00016270
        /*0920*/ 	.word	0x00000006
        /*0924*/ 	.word	0x00019c20
        /*0928*/ 	.short	0x010a
        /*092a*/ 	.byte	0x3f
	.zero		1


	//   ....[87]....
        /*092c*/ 	.word	0x00016410
        /*0930*/ 	.word	0x00000005
        /*0934*/ 	.word	0x00000000
        /*0938*/ 	.short	0x010a
        /*093a*/ 	.byte	0x3f
	.zero		1


	//   ....[88]....
        /*093c*/ 	.word	0x00016460
        /*0940*/ 	.word	0x00000009
        /*0944*/ 	.word	0x00000000
        /*0948*/ 	.short	0x010a
        /*094a*/ 	.byte	0x3f
	.zero		1


	//   ....[89]....
        /*094c*/ 	.word	0x000164b0
        /*0950*/ 	.word	0x00000011
        /*0954*/ 	.word	0x00019c60
        /*0958*/ 	.short	0x010a
        /*095a*/ 	.byte	0x3f
	.zero		1


	//   ....[90]....
        /*095c*/ 	.word	0x00016500
        /*0960*/ 	.word	0x00000007
        /*0964*/ 	.word	0x00019c60
        /*0968*/ 	.short	0x010a
        /*096a*/ 	.byte	0x3f
	.zero		1


	//   ....[91]....
        /*096c*/ 	.word	0x00016550
        /*0970*/ 	.word	0x00000011
        /*0974*/ 	.word	0x00019c80
        /*0978*/ 	.short	0x010a
        /*097a*/ 	.byte	0x3f
	.zero		1


	//----- nvinfo : EIATTR_NUM_MBARRIERS
	.align		4
.L_1287:
        /*097c*/ 	.byte	0x03, 0x38
        /*097e*/ 	.short	0x0016


	//----- nvinfo : EIATTR_EXIT_INSTR_OFFSETS
	.align		4
        /*0980*/ 	.byte	0x04, 0x1c
        /*0982*/ 	.short	(.L_1289 - .L_1288)


	//   ....[0]....
.L_1288:
        /*0984*/ 	.word	0x00000a70


	//   ....[1]....
        /*0988*/ 	.word	0x00010a50


	//   ....[2]....
        /*098c*/ 	.word	0x00015b30


	//----- nvinfo : EIATTR_MAX_THREADS
	.align		4
.L_1289:
        /*0990*/ 	.byte	0x04, 0x05
        /*0992*/ 	.short	(.L_1291 - .L_1290)
.L_1290:
        /*0994*/ 	.word	0x00000200
        /*0998*/ 	.word	0x00000001
        /*099c*/ 	.word	0x00000001


	//----- nvinfo : EIATTR_CRS_STACK_SIZE
	.align		4
.L_1291:
        /*09a0*/ 	.byte	0x04, 0x1e
        /*09a2*/ 	.short	(.L_1293 - .L_1292)
.L_1292:
        /*09a4*/ 	.word	0x00000000


	//----- nvinfo : EIATTR_CBANK_PARAM_SIZE
	.align		4
.L_1293:
        /*09a8*/ 	.byte	0x03, 0x19
        /*09aa*/ 	.short	0x0a70


	//----- nvinfo : EIATTR_PARAM_CBANK
	.align		4
        /*09ac*/ 	.byte	0x04, 0x0a
        /*09ae*/ 	.short	(.L_1295 - .L_1294)
	.align		4
.L_1294:
        /*09b0*/ 	.word	index@(.nv.constant0._ZN7cutlass13device_kernelIN5flash11enable_sm90INS1_16FlashAttnFwdSm90INS1_25CollectiveMainloopFwdSm90ILi2EN4cute5tupleIJNS5_1CILi1EEES8_S8_EEENS6_IJNS7_ILi192EEENS7_ILi128EEENS7_ILi96EEEEEELi96ENS_12float_e4m3_tEfNS_4arch4Sm90ELb0ELb1ELb1ELb1ELb0ELb0ELb0ELb1ELb1ELb0ELb0ELb0EEENS1_21CollectiveEpilogueFwdINS6_IJSA_SC_SB_EEES9_NS_10bfloat16_tESG_Li384ELb1ELb0ELb0ELb1EEENS1_36VarlenDynamicPersistentTileSchedulerILi192ELi128ELi384ELi128ELb0ELb0ELb1ELb1ELb0ELb1EEEEEEEEEvNT_6ParamsE)
        /*09b4*/ 	.short	0x0210
        /*09b6*/ 	.short	0x0a70


	//----- nvinfo : EIATTR_SW_WAR
	.align		4
.L_1295:
        /*09b8*/ 	.byte	0x04, 0x36
        /*09ba*/ 	.short	(.L_1297 - .L_1296)
.L_1296:
        /*09bc*/ 	.word	0x00000008
.L_1297:


//--------------------- .nv.info._ZN7cutlass13device_kernelIN5flash11enable_sm90INS1_16FlashAttnFwdSm90INS1_25CollectiveMainloopFwdSm90ILi2EN4cute5tupleIJNS5_1CILi1EEES8_S8_EEENS6_IJNS7_ILi192EEENS7_ILi128EEENS7_ILi96EEEEEELi96ENS_12float_e4m3_tEfNS_4arch4Sm90ELb0ELb1ELb1ELb1ELb0ELb1ELb0ELb1ELb1ELb0ELb0ELb0EEENS1_21CollectiveEpilogueFwdINS6_IJSA_SC_SB_EEES9_NS_10bfloat16_tESG_Li384ELb1ELb0ELb0ELb1EEENS1_36VarlenDynamicPersistentTileSchedulerILi192ELi128ELi384ELi128ELb0ELb0ELb1ELb1ELb0ELb1EEEEEEEEEvNT_6ParamsE --------------------------
	.section	.nv.info._ZN7cutlass13device_kernelIN5flash11enable_sm90INS1_16FlashAttnFwdSm90INS1_25CollectiveMainloopFwdSm90ILi2EN4cute5tupleIJNS5_1CILi1EEES8_S8_EEENS6_IJNS7_ILi192EEENS7_ILi128EEENS7_ILi96EEEEEELi96ENS_12float_e4m3_tEfNS_4arch4Sm90ELb0ELb1ELb1ELb1ELb0ELb1ELb0ELb1ELb1ELb0ELb0ELb0EEENS1_21CollectiveEpilogueFwdINS6_IJSA_SC_SB_EEES9_NS_10bfloat16_tESG_Li384ELb1ELb0ELb0ELb1EEENS1_36VarlenDynamicPersistentTileSchedulerILi192ELi128ELi384ELi128ELb0ELb0ELb1ELb1ELb0ELb1EEEEEEEEEvNT_6ParamsE,"",@"SHT_CUDA_INFO"
	.sectionflags	@""
	.align	4


	//----- nvinfo : EIATTR_CUDA_API_VERSION
	.align		4
        /*0000*/ 	.byte	0x04, 0x37
        /*0002*/ 	.short	(.L_1299 - .L_1298)
.L_1298:
        /*0004*/ 	.word	0x00000082


	//----- nvinfo : EIATTR_KPARAM_INFO
	.align		4
.L_1299:
        /*0008*/ 	.byte	0x04, 0x17
        /*000a*/ 	.short	(.L_1301 - .L_1300)
.L_1300:
        /*000c*/ 	.word	0x00000000
        /*0010*/ 	.short	0x0000
        /*0012*/ 	.short	0x0070
        /*0014*/ 	.byte	0x00, 0xf0, 0x01, 0x28


	//----- nvinfo : EIATTR_SPARSE_MMA_MASK
	.align		4
.L_1301:
        /*0018*/ 	.byte	0x03, 0x50
        /*001a*/ 	.short	0x0000


	//----- nvinfo : EIATTR_MAXREG_COUNT
	.align		4
        /*001c*/ 	.byte	0x03, 0x1b
        /*001e*/ 	.short	0x0080


	//----- nvinfo : EIATTR_NUM_BARRIERS
	.align		4
        /*0020*/ 	.byte	0x02, 0x4c
        /*0022*/ 	.byte	0x10
	.zero		1


	//----- nvinfo : EIATTR_EXTERNS
	.align		4
        /*0024*/ 	.byte	0x04, 0x0f
        /*0026*/ 	.short	(.L_1303 - .L_1302)


	//   ....[0]....
	.align		4
.L_1302:
        /*0028*/ 	.word	index@(__assertfail)


	//----- nvinfo : EIATTR_ANNOTATIONS
	.align		4
.L_1303:
        /*002c*/ 	.byte	0x04, 0x55
        /*002e*/ 	.short	(.L_1305 - .L_1304)


	//   ....[0]....
.L_1304:
        /* <DEDUP_REMOVED lines=76> */


	//----- nvinfo : EIATTR_MERCURY_ISA_VERSION
	.align		4
.L_1305:
        /*04e0*/ 	.byte	0x03, 0x5f
        /*04e2*/ 	.short	0x0101


	//----- nvinfo : EIATTR_UNUSED_LOAD_BYTE_OFFSET
	.align		4
        /*04e4*/ 	.byte	0x04, 0x44
        /*04e6*/ 	.short	(.L_1307 - .L_1306)


	//   ....[0]....
.L_1306:
        /*04e8*/ 	.word	0x00000ac0
        /*04ec*/ 	.word	0x0000fff0


	//   ....[1]....
        /*04f0*/ 	.word	0x00019bf0
        /*04f4*/ 	.word	0x0000fff0


	//----- nvinfo : EIATTR_INT_WARP_WIDE_INSTR_OFFSETS
	.align		4
.L_1307:
        /*04f8*/ 	.byte	0x04, 0x31
        /*04fa*/ 	.short	(.L_1309 - .L_1308)


	//   ....[0]....
.L_1308:
        /*04fc*/ 	.word	0x000001b0


	//   ....[1]....
        /*0500*/ 	.word	0x00000250


	//   ....[2]....
        /*0504*/ 	.word	0x000002c0


	//   ....[3]....
        /*0508*/ 	.word	0x0001e970


	//   ....[4]....
        /*050c*/ 	.word	0x0001ea00


	//   ....[5]....
        /*0510*/ 	.word	0x0001f000


	//   ....[6]....
        /*0514*/ 	.word	0x0001f030


	//   ....[7]....
        /*0518*/ 	.word	0x0001f1b0


	//   ....[8]....
        /*051c*/ 	.word	0x0001f270


	//   ....[9]....
        /*0520*/ 	.word	0x00020eb0


	//   ....[10]....
        /*0524*/ 	.word	0x00020f40


	//----- nvinfo : EIATTR_COOP_GROUP_MASK_REGIDS
	.align		4
.L_1309:
        /*0528*/ 	.byte	0x04, 0x29
        /*052a*/ 	.short	(.L_1311 - .L_1310)


	//   ....[0]....
.L_1310:
        /*052c*/ 	.word	0xffffffff


	//   ....[1]....
        /*0530*/ 	.word	0xffffffff


	//   ....[2]....
        /*0534*/ 	.word	0xffffffff


	//   ....[3]....
        /*0538*/ 	.word	0xffffffff


	//   ....[4]....
        /*053c*/ 	.word	0xffffffff


	//   ....[5]....
        /*0540*/ 	.word	0xffffffff


	//   ....[6]....
        /*0544*/ 	.word	0xffffffff


	//   ....[7]....
        /*0548*/ 	.word	0xffffffff


	//   ....[8]....
        /*054c*/ 	.word	0xffffffff


	//   ....[9]....
        /*0550*/ 	.word	0xffffffff


	//   ....[10]....
        /*0554*/ 	.word	0xffffffff


	//   ....[11]....
        /*0558*/ 	.word	0xffffffff


	//   ....[12]....
        /*055c*/ 	.word	0xffffffff


	//   ....[13]....
        /*0560*/ 	.word	0xffffffff


	//   ....[14]....
        /*0564*/ 	.word	0xffffffff


	//   ....[15]....
        /*0568*/ 	.word	0xffffffff


	//   ....[16]....
        /*056c*/ 	.word	0xffffffff


	//   ....[17]....
        /*0570*/ 	.word	0xffffffff


	//   ....[18]....
        /*0574*/ 	.word	0xffffffff


	//   ....[19]....
        /*0578*/ 	.word	0xffffffff


	//   ....[20]....
        /*057c*/ 	.word	0xffffffff


	//   ....[21]....
        /*0580*/ 	.word	0xffffffff


	//   ....[22]....
        /*0584*/ 	.word	0xffffffff


	//   ....[23]....
        /*0588*/ 	.word	0xffffffff


	//   ....[24]....
        /*058c*/ 	.word	0xffffffff


	//   ....[25]....
        /*0590*/ 	.word	0xffffffff


	//   ....[26]....
        /*0594*/ 	.word	0xffffffff


	//   ....[27]....
        /*0598*/ 	.word	0xffffffff


	//   ....[28]....
        /*059c*/ 	.word	0xffffffff


	//   ....[29]....
        /*05a0*/ 	.word	0xffffffff


	//   ....[30]....
        /*05a4*/ 	.word	0xffffffff


	//   ....[31]....
        /*05a8*/ 	.word	0xffffffff


	//   ....[32]....
        /*05ac*/ 	.word	0xffffffff


	//   ....[33]....
        /*05b0*/ 	.word	0xffffffff


	//   ....[34]....
        /*05b4*/ 	.word	0xffffffff


	//   ....[35]....
        /*05b8*/ 	.word	0xffffffff


	//   ....[36]....
        /*05bc*/ 	.word	0xffffffff


	//   ....[37]....
        /*05c0*/ 	.word	0xffffffff


	//   ....[38]....
        /*05c4*/ 	.word	0xffffffff


	//   ....[39]....
        /*05c8*/ 	.word	0xffffffff


	//   ....[40]....
        /*05cc*/ 	.word	0xffffffff


	//   ....[41]....
        /*05d0*/ 	.word	0xffffffff


	//   ....[42]....
        /*05d4*/ 	.word	0xffffffff


	//   ....[43]....
        /*05d8*/ 	.word	0xffffffff


	//   ....[44]....
        /*05dc*/ 	.word	0xffffffff


	//   ....[45]....
        /*05e0*/ 	.word	0xffffffff


	//   ....[46]....
        /*05e4*/ 	.word	0xffffffff


	//   ....[47]....
        /*05e8*/ 	.word	0xffffffff


	//   ....[48]....
        /*05ec*/ 	.word	0xffffffff


	//   ....[49]....
        /*05f0*/ 	.word	0xffffffff


	//   ....[50]....
        /*05f4*/ 	.word	0xffffffff


	//   ....[51]....
        /*05f8*/ 	.word	0xffffffff


	//   ....[52]....
        /*05fc*/ 	.word	0xffffffff


	//   ....[53]....
        /*0600*/ 	.word	0xffffffff


	//   ....[54]....
        /*0604*/ 	.word	0xffffffff


	//   ....[55]....
        /*0608*/ 	.word	0xffffffff


	//   ....[56]....
        /*060c*/ 	.word	0xffffffff


	//   ....[57]....
        /*0610*/ 	.word	0xffffffff


	//   ....[58]....
        /*0614*/ 	.word	0xffffffff


	//   ....[59]....
        /*0618*/ 	.word	0xffffffff


	//   ....[60]....
        /*061c*/ 	.word	0xffffffff


	//   ....[61]....
        /*0620*/ 	.word	0xffffffff


	//   ....[62]....
        /*0624*/ 	.word	0xffffffff


	//   ....[63]....
        /*0628*/ 	.word	0xffffffff


	//   ....[64]....
        /*062c*/ 	.word	0xffffffff


	//   ....[65]....
        /*0630*/ 	.word	0xffffffff


	//   ....[66]....
        /*0634*/ 	.word	0xffffffff


	//   ....[67]....
        /*0638*/ 	.word	0xffffffff


	//   ....[68]....
        /*063c*/ 	.word	0xffffffff


	//   ....[69]....
        /*0640*/ 	.word	0xffffffff


	//   ....[70]....
        /*0644*/ 	.word	0xffffffff


	//   ....[71]....
        /*0648*/ 	.word	0xffffffff


	//   ....[72]....
        /*064c*/ 	.word	0xffffffff


	//   ....[73]....
        /*0650*/ 	.word	0xffffffff


	//   ....[74]....
        /*0654*/ 	.word	0xffffffff


	//   ....[75]....
        /*0658*/ 	.word	0xffffffff


	//   ....[76]....
        /*065c*/ 	.word	0xffffffff


	//   ....[77]....
        /*0660*/ 	.word	0xffffffff


	//   ....[78]....
        /*0664*/ 	.word	0xffffffff


	//   ....[79]....
        /*0668*/ 	.word	0xffffffff


	//   ....[80]....
        /*066c*/ 	.word	0xffffffff


	//   ....[81]....
        /*0670*/ 	.word	0xffffffff


	//   ....[82]....
        /*0674*/ 	.word	0xffffffff


	//   ....[83]....
        /*0678*/ 	.word	0xffffffff


	//   ....[84]....
        /*067c*/ 	.word	0xffffffff


	//   ....[85]....
        /*0680*/ 	.word	0xffffffff


	//   ....[86]....
        /*0684*/ 	.word	0xffffffff


	//   ....[87]....
        /*0688*/ 	.word	0xffffffff


	//   ....[88]....
        /*068c*/ 	.word	0x0500000f


	//   ....[89]....
        /*0690*/ 	.word	0x0500000f


	//   ....[90]....
        /*0694*/ 	.word	0x0500000f


	//   ....[91]....
        /*0698*/ 	.word	0x0500000f


	//   ....[92]....
        /*069c*/ 	.word	0x0500000f


	//   ....[93]....
        /*06a0*/ 	.word	0x0500000f


	//   ....[94]....
        /*06a4*/ 	.word	0x0500000f


	//   ....[95]....
        /*06a8*/ 	.word	0x0500000f


	//   ....[96]....
        /*06ac*/ 	.word	0x0500000f


	//   ....[97]....
        /*06b0*/ 	.word	0x0500000f


	//   ....[98]....
        /*06b4*/ 	.word	0x0500000f


	//   ....[99]....
        /*06b8*/ 	.word	0x0500000f


	//   ....[100]....
        /*06bc*/ 	.word	0x0500000f


	//   ....[101]....
        /*06c0*/ 	.word	0x0500000f


	//   ....[102]....
        /*06c4*/ 	.word	0x0500000f


	//   ....[103]....
        /*06c8*/ 	.word	0x0500000f


	//   ....[104]....
        /*06cc*/ 	.word	0x0500000f


	//   ....[105]....
        /*06d0*/ 	.word	0x0500000f


	//   ....[106]....
        /*06d4*/ 	.word	0x0500000f


	//   ....[107]....
        /*06d8*/ 	.word	0x0500000f


	//   ....[108]....
        /*06dc*/ 	.word	0x0500000f


	//   ....[109]....
        /*06e0*/ 	.word	0x0500000f


	//   ....[110]....
        /*06e4*/ 	.word	0x0500000f


	//   ....[111]....
        /*06e8*/ 	.word	0x0500000f


	//   ....[112]....
        /*06ec*/ 	.word	0x0500000f


	//   ....[113]....
        /*06f0*/ 	.word	0x0500000f


	//   ....[114]....
        /*06f4*/ 	.word	0x0500000f


	//   ....[115]....
        /*06f8*/ 	.word	0x0500000f


	//----- nvinfo : EIATTR_COOP_GROUP_INSTR_OFFSETS
	.align		4
.L_1311:
        /*06fc*/ 	.byte	0x04, 0x28
        /*06fe*/ 	.short	(.L_1313 - .L_1312)


	//   ....[0]....
.L_1312:
        /*0700*/ 	.word	0x00000060


	//   ....[1]....
        /*0704*/ 	.word	0x000001c0


	//   ....[2]....
        /*0708*/ 	.word	0x00000270


	//   ....[3]....
        /*070c*/ 	.word	0x00000430


	//   ....[4]....
        /*0710*/ 	.word	0x00000590


	//   ....[5]....
        /*0714*/ 	.word	0x000006b0


	//   ....[6]....
        /*0718*/ 	.word	0x00000810


	//   ....[7]....
        /*071c*/ 	.word	0x000072b0


	//   ....[8]....
        /*0720*/ 	.word	0x0000e2d0


	//   ....[9]....
        /*0724*/ 	.word	0x0000e410


	//   ....[10]....
        /*0728*/ 	.word	0x0000ea10


	//   ....[11]....
        /*072c*/ 	.word	0x0000eaf0


	//   ....[12]....
        /*0730*/ 	.word	0x00011b70


	//   ....[13]....
        /*0734*/ 	.word	0x00011c70


	//   ....[14]....
        /*0738*/ 	.word	0x00012130


	//   ....[15]....
        /*073c*/ 	.word	0x000121b0


	//   ....[16]....
        /*0740*/ 	.word	0x000145f0


	//   ....[17]....
        /*0744*/ 	.word	0x00014620


	//   ....[18]....
        /*0748*/ 	.word	0x00014650


	//   ....[19]....
        /*074c*/ 	.word	0x00014690


	//   ....[20]....
        /*0750*/ 	.word	0x00017b20


	//   ....[21]....
        /*0754*/ 	.word	0x00017c20


	//   ....[22]....
        /*0758*/ 	.word	0x00018100


	//   ....[23]....
        /*075c*/ 	.word	0x00018170


	//   ....[24]....
        /*0760*/ 	.word	0x00019510


	//   ....[25]....
        /*0764*/ 	.word	0x00019520


	//   ....[26]....
        /*0768*/ 	.word	0x00019570


	//   ....[27]....
        /*076c*/ 	.word	0x00019640


	//   ....[28]....
        /*0770*/ 	.word	0x0001a3b0


	//   ....[29]....
        /*0774*/ 	.word	0x0001a3c0


	//   ....[30]....
        /*0778*/ 	.word	0x0001a3d0


	//   ....[31]....
        /*077c*/ 	.word	0x0001a3e0


	//   ....[32]....
        /*0780*/ 	.word	0x0001a3f0


	//   ....[33]....
        /*0784*/ 	.word	0x0001a400


	//   ....[34]....
        /*0788*/ 	.word	0x0001a410


	//   ....[35]....
        /*078c*/ 	.word	0x0001a420


	//   ....[36]....
        /*0790*/ 	.word	0x0001a450


	//   ....[37]....
        /*0794*/ 	.word	0x0001a460


	//   ....[38]....
        /*0798*/ 	.word	0x0001a470


	//   ....[39]....
        /*079c*/ 	.word	0x0001a4a0


	//   ....[40]....
        /*07a0*/ 	.word	0x0001a4d0


	//   ....[41]....
        /*07a4*/ 	.word	0x0001a4e0


	//   ....[42]....
        /*07a8*/ 	.word	0x0001a500


	//   ....[43]....
        /*07ac*/ 	.word	0x0001a510


	//   ....[44]....
        /*07b0*/ 	.word	0x0001a520


	//   ....[45]....
        /*07b4*/ 	.word	0x0001a530


	//   ....[46]....
        /*07b8*/ 	.word	0x0001a560


	//   ....[47]....
        /*07bc*/ 	.word	0x0001a570


	//   ....[48]....
        /*07c0*/ 	.word	0x0001a5b0


	//   ....[49]....
        /*07c4*/ 	.word	0x0001a5c0


	//   ....[50]....
        /*07c8*/ 	.word	0x0001a5f0


	//   ....[51]....
        /*07cc*/ 	.word	0x0001a610


	//   ....[52]....
        /*07d0*/ 	.word	0x0001b9b0


	//   ....[53]....
        /*07d4*/ 	.word	0x0001bb70


	//   ....[54]....
        /*07d8*/ 	.word	0x0001bba0


	//   ....[55]....
        /*07dc*/ 	.word	0x0001bbd0


	//   ....[56]....
        /*07e0*/ 	.word	0x0001bc00


	//   ....[57]....
        /*07e4*/ 	.word	0x0001bc30


	//   ....[58]....
        /*07e8*/ 	.word	0x0001bc60


	//   ....[59]....
        /*07ec*/ 	.word	0x0001bdd0


	//   ....[60]....
        /*07f0*/ 	.word	0x0001be00


	//   ....[61]....
        /*07f4*/ 	.word	0x0001be30


	//   ....[62]....
        /*07f8*/ 	.word	0x0001be60


	//   ....[63]....
        /*07fc*/ 	.word	0x0001be90


	//   ....[64]....
        /*0800*/ 	.word	0x0001bec0


	//   ....[65]....
        /*0804*/ 	.word	0x0001bf60


	//   ....[66]....
        /*0808*/ 	.word	0x0001bfc0


	//   ....[67]....
        /*080c*/ 	.word	0x0001c060


	//   ....[68]....
        /*0810*/ 	.word	0x0001d180


	//   ....[69]....
        /*0814*/ 	.word	0x0001f3d0


	//   ....[70]....
        /*0818*/ 	.word	0x000216e0


	//   ....[71]....
        /*081c*/ 	.word	0x00021710


	//   ....[72]....
        /*0820*/ 	.word	0x00021750


	//   ....[73]....
        /*0824*/ 	.word	0x00021780


	//   ....[74]....
        /*0828*/ 	.word	0x000217b0


	//   ....[75]....
        /*082c*/ 	.word	0x000217e0


	//   ....[76]....
        /*0830*/ 	.word	0x00021810


	//   ....[77]....
        /*0834*/ 	.word	0x00021840


	//   ....[78]....
        /*0838*/ 	.word	0x000219c0


	//   ....[79]....
        /*083c*/ 	.word	0x000219f0


	//   ....[80]....
        /*0840*/ 	.word	0x00021a20


	//   ....[81]....
        /*0844*/ 	.word	0x00021a50


	//   ....[82]....
        /*0848*/ 	.word	0x00021a80


	//   ....[83]....
        /*084c*/ 	.word	0x00021ab0


	//   ....[84]....
        /*0850*/ 	.word	0x00021b70


	//   ....[85]....
        /*0854*/ 	.word	0x00021b90


	//   ....[86]....
        /*0858*/ 	.word	0x00021c00


	//   ....[87]....
        /*085c*/ 	.word	0x000222a0


	//   ....[88]....
        /*0860*/ 	.word	0x00022710


	//   ....[89]....
        /*0864*/ 	.word	0x000227b0


	//   ....[90]....
        /*0868*/ 	.word	0x00022850


	//   ....[91]....
        /*086c*/ 	.word	0x000228f0


	//   ....[92]....
        /*0870*/ 	.word	0x000229d0


	//   ....[93]....
        /*0874*/ 	.word	0x00022a70


	//   ....[94]....
        /*0878*/ 	.word	0x00022b10


	//   ....[95]....
        /*087c*/ 	.word	0x00022bb0


	//   ....[96]....
        /*0880*/ 	.word	0x00022f50


	//   ....[97]....
        /*0884*/ 	.word	0x00023230


	//   ....[98]....
        /*0888*/ 	.word	0x00023620


	//   ....[99]....
        /*088c*/ 	.word	0x000236c0


	//   ....[100]....
        /*0890*/ 	.word	0x000237e0


	//   ....[101]....
        /*0894*/ 	.word	0x00023850


	//   ....[102]....
        /*0898*/ 	.word	0x000238c0


	//   ....[103]....
        /*089c*/ 	.word	0x00023930


	//   ....[104]....
        /*08a0*/ 	.word	0x000239a0


	//   ....[105]....
        /*08a4*/ 	.word	0x00023a20


	//   ....[106]....
        /*08a8*/ 	.word	0x00023ab0


	//   ....[107]....
        /*08ac*/ 	.word	0x00023b40


	//   ....[108]....
        /*08b0*/ 	.word	0x00023bb0


	//   ....[109]....
        /*08b4*/ 	.word	0x00023c20


	//   ....[110]....
        /*08b8*/ 	.word	0x00023c90


	//   ....[111]....
        /*08bc*/ 	.word	0x00023d10


	//   ....[112]....
        /*08c0*/ 	.word	0x00023d80


	//   ....[113]....
        /*08c4*/ 	.word	0x00023e20


	//   ....[114]....
        /*08c8*/ 	.word	0x00023eb0


	//   ....[115]....
        /*08cc*/ 	.word	0x00023fe0


	//----- nvinfo : EIATTR_REG_RECONFIG
	.align		4
.L_1313:
        /*08d0*/ 	.byte	0x01, 0x54
	.zero		2


	//----- nvinfo : EIATTR_SYSCALL_OFFSETS
	.align		4
        /*08d4*/ 	.byte	0x04, 0x46
        /*08d6*/ 	.short	(.L_1315 - .L_1314)


	//   ....[0]....
.L_1314:
        /*08d8*/ 	.word	0x00001a50


	//   ....[1]....
        /*08dc*/ 	.word	0x00001ba0


	//   ....[2]....
        /*08e0*/ 	.word	0x00007420


	//   ....[3]....
        /*08e4*/ 	.word	0x00007aa0


	//   ....[4]....
        /*08e8*/ 	.word	0x0001eb80


	//   ....[5]....
        /*08ec*/ 	.word	0x0001ecd0


	//   ....[6]....
        /*08f0*/ 	.word	0x0001ee00


	//   ....[7]....
        /*08f4*/ 	.word	0x0001ef30


	//----- nvinfo : EIATTR_MBARRIER_INSTR_OFFSETS
	.align		4
.L_1315:
        /*08f8*/ 	.byte	0x04, 0x39
        /*08fa*/ 	.short	(.L_1317 - .L_1316)


	//   ....[0]....
.L_1316:
        /*08fc*/ 	.word	0x000002e0
        /*0900*/ 	.word	0x000000ff
        /*0904*/ 	.word	0x00019c00
        /*0908*/ 	.short	0x0100
        /*090a*/ 	.byte	0x08
	.zero		1


	//   ....[1]....
        /*090c*/ 	.word	0x000002f0
        /*0910*/ 	.word	0x000000ff
        /*0914*/ 	.word	0x00019c20
        /*0918*/ 	.short	0x0100
        /*091a*/ 	.byte	0x08
	.zero		1


	//   ....[2]....
        /*091c*/ 	.word	0x000003e0
        /*0920*/ 	.word	0x000000ff
        /*0924*/ 	.word	0x00019c30
        /*0928*/ 	.short	0x0100
        /*092a*/ 	.byte	0x08
	.zero		1


	//   ....[3]....
        /*092c*/ 	.word	0x000003f0
        /*0930*/ 	.word	0x000000ff
        /*0934*/ 	.word	0x00019c40
        /*0938*/ 	.short	0x0100
        /*093a*/ 	.byte	0x08
	.zero		1


	//   ....[4]....
        /*093c*/ 	.word	0x00000400
        /*0940*/ 	.word	0x000000ff
        /*0944*/ 	.word	0x00019c38
        /*0948*/ 	.short	0x0100
        /*094a*/ 	.byte	0x08
	.zero		1


	//   ....[5]....
        /*094c*/ 	.word	0x00000410
        /*0950*/ 	.word	0x000000ff
        /*0954*/ 	.word	0x00019c48
        /*0958*/ 	.short	0x0100
        /*095a*/ 	.byte	0x08
	.zero		1


	//   ....[6]....
        /*095c*/ 	.word	0x00000540
        /*0960*/ 	.word	0x000000ff
        /*0964*/ 	.word	0x00019c50
        /*0968*/ 	.short	0x0100
        /*096a*/ 	.byte	0x08
	.zero		1


	//   ....[7]....
        /*096c*/ 	.word	0x00000550
        /*0970*/ 	.word	0x000000ff
        /*0974*/ 	.word	0x00019c60
        /*0978*/ 	.short	0x0100
        /*097a*/ 	.byte	0x08
	.zero		1


	//   ....[8]....
        /*097c*/ 	.word	0x00000560
        /*0980*/ 	.word	0x000000ff
        /*0984*/ 	.word	0x00019c58
        /*0988*/ 	.short	0x0100
        /*098a*/ 	.byte	0x08
	.zero		1


	//   ....[9]....
        /*098c*/ 	.word	0x00000570
        /*0990*/ 	.word	0x000000ff
        /*0994*/ 	.word	0x00019c68
        /*0998*/ 	.short	0x0100
        /*099a*/ 	.byte	0x08
	.zero		1


	//   ....[10]....
        /*099c*/ 	.word	0x00000660
        /*09a0*/ 	.word	0x000000ff
        /*09a4*/ 	.word	0x00019c70
        /*09a8*/ 	.short	0x0100
        /*09aa*/ 	.byte	0x06
	.zero		1


	//   ....[11]....
        /*09ac*/ 	.word	0x00000670
        /*09b0*/ 	.word	0x000000ff
        /*09b4*/ 	.word	0x00019c80
        /*09b8*/ 	.short	0x0100
        /*09ba*/ 	.byte	0x06
	.zero		1


	//   ....[12]....
        /*09bc*/ 	.word	0x00000680
        /*09c0*/ 	.word	0x000000ff
        /*09c4*/ 	.word	0x00019c78
        /*09c8*/ 	.short	0x0100
        /*09ca*/ 	.byte	0x06
	.zero		1


	//   ....[13]....
        /*09cc*/ 	.word	0x00000690
        /*09d0*/ 	.word	0x000000ff
        /*09d4*/ 	.word	0x00019c88
        /*09d8*/ 	.short	0x0100
        /*09da*/ 	.byte	0x06
	.zero		1


	//   ....[14]....
        /*09dc*/ 	.word	0x000007c0
        /*09e0*/ 	.word	0x000000ff
        /*09e4*/ 	.word	0x00019c90
        /*09e8*/ 	.short	0x0100
        /*09ea*/ 	.byte	0x08
	.zero		1


	//   ....[15]....
        /*09ec*/ 	.word	0x000007d0
        /*09f0*/ 	.word	0x000000ff
        /*09f4*/ 	.word	0x00019ca0
        /*09f8*/ 	.short	0x0100
        /*09fa*/ 	.byte	0x08
	.zero		1


	//   ....[16]....
        /*09fc*/ 	.word	0x000007e0
        /*0a00*/ 	.word	0x000000ff
        /*0a04*/ 	.word	0x00019c98
        /*0a08*/ 	.short	0x0100
        /*0a0a*/ 	.byte	0x08
	.zero		1


	//   ....[17]....
        /*0a0c*/ 	.word	0x000007f0
        /*0a10*/ 	.word	0x000000ff
        /*0a14*/ 	.word	0x00019ca8
        /*0a18*/ 	.short	0x0100
        /*0a1a*/ 	.byte	0x08
	.zero		1


	//   ....[18]....
        /*0a1c*/ 	.word	0x00000920
        /*0a20*/ 	.word	0x000000ff
        /*0a24*/ 	.word	0x00019cb0
        /*0a28*/ 	.short	0x0100
        /*0a2a*/ 	.byte	0x08
	.zero		1


	//   ....[19]....
        /*0a2c*/ 	.word	0x00000930
        /*0a30*/ 	.word	0x000000ff
        /*0a34*/ 	.word	0x00019cc0
        /*0a38*/ 	.short	0x0100
        /*0a3a*/ 	.byte	0x08
	.zero		1


	//   ....[20]....
        /*0a3c*/ 	.word	0x00000940
        /*0a40*/ 	.word	0x000000ff
        /*0a44*/ 	.word	0x00019cb8
        /*0a48*/ 	.short	0x0100
        /*0a4a*/ 	.byte	0x08
	.zero		1


	//   ....[21]....
        /*0a4c*/ 	.word	0x00000950
        /*0a50*/ 	.word	0x000000ff
        /*0a54*/ 	.word	0x00019cc8
        /*0a58*/ 	.short	0x0100
        /*0a5a*/ 	.byte	0x08
	.zero		1


	//   ....[22]....
        /*0a5c*/ 	.word	0x00002a50
        /*0a60*/ 	.word	0x00000056
        /*0a64*/ 	.word	0x00019c90
        /*0a68*/ 	.short	0x010a
        /*0a6a*/ 	.byte	0x3f
	.zero		1


	//   ....[23]....
        /*0a6c*/ 	.word	0x000044a0
        /*0a70*/ 	.word	0x00000056
        /*0a74*/ 	.word	0x00019c90
        /*0a78*/ 	.short	0x010a
        /*0a7a*/ 	.byte	0x3f
	.zero		1


	//   ....[24]....
        /*0a7c*/ 	.word	0x00006620
        /*0a80*/ 	.word	0x00000056
        /*0a84*/ 	.word	0x00019c90
        /*0a88*/ 	.short	0x010a
        /*0a8a*/ 	.byte	0x3f
	.zero		1


	//   ....[25]....
        /*0a8c*/ 	.word	0x000067d0
        /*0a90*/ 	.word	0x00000008
        /*0a94*/ 	.word	0x00000000
        /*0a98*/ 	.short	0x0101
        /*0a9a*/ 	.byte	0x3f
	.zero		1


	//   ....[26]....
        /*0a9c*/ 	.word	0x00006810
        /*0aa0*/ 	.word	0x00000056
        /*0aa4*/ 	.word	0x00019cb0
        /*0aa8*/ 	.short	0x010a
        /*0aaa*/ 	.byte	0x3f
	.zero		1


	//   ....[27]....
        /*0aac*/ 	.word	0x00006b00
        /*0ab0*/ 	.word	0x00000056
        /*0ab4*/ 	.word	0x00000000
        /*0ab8*/ 	.short	0x0101
        /*0aba*/ 	.byte	0x3f
	.zero		1


	//   ....[28]....
        /*0abc*/ 	.word	0x00007760
        /*0ac0*/ 	.word	0x00000011
        /*0ac4*/ 	.word	0x00019c00
        /*0ac8*/ 	.short	0x010a
        /*0aca*/ 	.byte	0x3f
	.zero		1


	//   ....[29]....
        /*0acc*/ 	.word	0x000077b0
        /*0ad0*/ 	.word	0x00000011
        /*0ad4*/ 	.word	0x00019c00
        /*0ad8*/ 	.short	0x010a
        /*0ada*/ 	.byte	0x3f
	.zero		1


	//   ....[30]....
        /*0adc*/ 	.word	0x00008190
        /*0ae0*/ 	.word	0x00000011
        /*0ae4*/ 	.word	0x00019c00
        /*0ae8*/ 	.short	0x010a
        /*0aea*/ 	.byte	0x3f
	.zero		1


	//   ....[31]....
        /*0aec*/ 	.word	0x00009f70
        /*0af0*/ 	.word	0x00000011
        /*0af4*/ 	.word	0x00019c00
        /*0af8*/ 	.short	0x010a
        /*0afa*/ 	.byte	0x3f
	.zero		1


	//   ....[32]....
        /*0afc*/ 	.word	0x0000c140
        /*0b00*/ 	.word	0x0000000c
        /*0b04*/ 	.word	0x00019c30
        /*0b08*/ 	.short	0x010a
        /*0b0a*/ 	.byte	0x3f
	.zero		1


	//   ....[33]....
        /*0b0c*/ 	.word	0x0000c1b0
        /*0b10*/ 	.word	0x0000000c
        /*0b14*/ 	.word	0x00019c30
        /*0b18*/ 	.short	0x010a
        /*0b1a*/ 	.byte	0x3f
	.zero		1


	//   ....[34]....
        /*0b1c*/ 	.word	0x0000c980
        /*0b20*/ 	.word	0x0000000c
        /*0b24*/ 	.word	0x00000000
        /*0b28*/ 	.short	0x0101
        /*0b2a*/ 	.byte	0x3f
	.zero		1


	//   ....[35]....
        /*0b2c*/ 	.word	0x0000fbd0
        /*0b30*/ 	.word	0x0000000d
        /*0b34*/ 	.word	0x00019c30
        /*0b38*/ 	.short	0x010a
        /*0b3a*/ 	.byte	0x3f
	.zero		1


	//   ....[36]....
        /*0b3c*/ 	.word	0x0000fc50
        /*0b40*/ 	.word	0x0000000d
        /*0b44*/ 	.word	0x00019c30
        /*0b48*/ 	.short	0x010a
        /*0b4a*/ 	.byte	0x3f
	.zero		1


	//   ....[37]....
        /*0b4c*/ 	.word	0x0000fe50
        /*0b50*/ 	.word	0x00000016
        /*0b54*/ 	.word	0x00019c50
        /*0b58*/ 	.short	0x010a
        /*0b5a*/ 	.byte	0x3f
	.zero		1


	//   ....[38]....
        /*0b5c*/ 	.word	0x0000fea0
        /*0b60*/ 	.word	0x00000016
        /*0b64*/ 	.word	0x00019c50
        /*0b68*/ 	.short	0x010a
        /*0b6a*/ 	.byte	0x3f
	.zero		1


	//   ....[39]....
        /*0b6c*/ 	.word	0x000107d0
        /*0b70*/ 	.word	0x0000002a
        /*0b74*/ 	.word	0x00000000
        /*0b78*/ 	.short	0x0101
        /*0b7a*/ 	.byte	0x3f
	.zero		1


	//   ....[40]....
        /*0b7c*/ 	.word	0x00012c60
        /*0b80*/ 	.word	0x00000016
        /*0b84*/ 	.word	0x00000000
        /*0b88*/ 	.short	0x0101
        /*0b8a*/ 	.byte	0x3f
	.zero		1


	//   ....[41]....
        /*0b8c*/ 	.word	0x00013570
        /*0b90*/ 	.word	0x00000005
        /*0b94*/ 	.word	0x00019c30
        /*0b98*/ 	.short	0x010a
        /*0b9a*/ 	.byte	0x3f
	.zero		1


	//   ....[42]....
        /*0b9c*/ 	.word	0x000135f0
        /*0ba0*/ 	.word	0x00000005
        /*0ba4*/ 	.word	0x00019c30
        /*0ba8*/ 	.short	0x010a
        /*0baa*/ 	.byte	0x3f
	.zero		1


	//   ....[43]....
        /*0bac*/ 	.word	0x000137f0
        /*0bb0*/ 	.word	0x00000098
        /*0bb4*/ 	.word	0x00019c50
        /*0bb8*/ 	.short	0x010a
        /*0bba*/ 	.byte	0x3f
	.zero		1


	//   ....[44]....
        /*0bbc*/ 	.word	0x00013840
        /*0bc0*/ 	.word	0x00000098
        /*0bc4*/ 	.word	0x00019c50
        /*0bc8*/ 	.short	0x010a
        /*0bca*/ 	.byte	0x3f
	.zero		1


	//   ....[45]....
        /*0bcc*/ 	.word	0x00014cb0
        /*0bd0*/ 	.word	0x00000054
        /*0bd4*/ 	.word	0x00000000
        /*0bd8*/ 	.short	0x0101
        /*0bda*/ 	.byte	0x3f
	.zero		1


	//   ....[46]....
        /*0bdc*/ 	.word	0x00015970
        /*0be0*/ 	.word	0x00000098
        /*0be4*/ 	.word	0x00000000
        /*0be8*/ 	.short	0x0101
        /*0bea*/ 	.byte	0x3f
	.zero		1


	//   ....[47]....
        /*0bec*/ 	.word	0x00015b70
        /*0bf0*/ 	.word	0x00000005
        /*0bf4*/ 	.word	0x00019c30
        /*0bf8*/ 	.short	0x010a
        /*0bfa*/ 	.byte	0x3f
	.zero		1


	//   ....[48]....
        /*0bfc*/ 	.word	0x00015bf0
        /*0c00*/ 	.word	0x00000005
        /*0c04*/ 	.word	0x00019c30
        /*0c08*/ 	.short	0x010a
        /*0c0a*/ 	.byte	0x3f
	.zero		1


	//   ....[49]....
        /*0c0c*/ 	.word	0x00015df0
        /*0c10*/ 	.word	0x0000009a
        /*0c14*/ 	.word	0x00019c50
        /*0c18*/ 	.short	0x010a
        /*0c1a*/ 	.byte	0x3f
	.zero		1


	//   ....[50]....
        /*0c1c*/ 	.word	0x00015e40
        /*0c20*/ 	.word	0x0000009a
        /*0c24*/ 	.word	0x00019c50
        /*0c28*/ 	.short	0x010a
        /*0c2a*/ 	.byte	0x3f
	.zero		1


	//   ....[51]....
        /*0c2c*/ 	.word	0x00016710
        /*0c30*/ 	.word	0x0000002c
        /*0c34*/ 	.word	0x00000000
        /*0c38*/ 	.short	0x0101
        /*0c3a*/ 	.byte	0x3f
	.zero		1


	//   ....[52]....
        /*0c3c*/ 	.word	0x00018c00
        /*0c40*/ 	.word	0x0000009a
        /*0c44*/ 	.word	0x00000000
        /*0c48*/ 	.short	0x0101
        /*0c4a*/ 	.byte	0x3f
	.zero		1


	//   ....[53]....
        /*0c4c*/ 	.word	0x000191d0
        /*0c50*/ 	.word	0x00000002
        /*0c54*/ 	.word	0x00019c50
        /*0c58*/ 	.short	0x010a
        /*0c5a*/ 	.byte	0x3f
	.zero		1


	//   ....[54]....
        /*0c5c*/ 	.word	0x00019220
        /*0c60*/ 	.word	0x00000002
        /*0c64*/ 	.word	0x00019c50
        /*0c68*/ 	.short	0x010a
        /*0c6a*/ 	.byte	0x3f
	.zero		1


	//   ....[55]....
        /*0c6c*/ 	.word	0x00019b30
        /*0c70*/ 	.word	0x00000002
        /*0c74*/ 	.word	0x00000000
        /*0c78*/ 	.short	0x0101
        /*0c7a*/ 	.byte	0x3f
	.zero		1


	//   ....[56]....
        /*0c7c*/ 	.word	0x0001ae70
        /*0c80*/ 	.word	0x00000000
        /*0c84*/ 	.word	0x00000000
        /*0c88*/ 	.short	0x0101
        /*0c8a*/ 	.byte	0x3f
	.zero		1


	//   ....[57]....
        /*0c8c*/ 	.word	0x0001d290
        /*0c90*/ 	.word	0x0000000d
        /*0c94*/ 	.word	0x00019c20
        /*0c98*/ 	.short	0x010a
        /*0c9a*/ 	.byte	0x3f
	.zero		1


	//   ....[58]....
        /*0c9c*/ 	.word	0x0001d320
        /*0ca0*/ 	.word	0x0000000b
        /*0ca4*/ 	.word	0x00019ca0
        /*0ca8*/ 	.short	0x010a
        /*0caa*/ 	.byte	0x3f
	.zero		1


	//   ....[59]....
        /*0cac*/ 	.word	0x0001d770
        /*0cb0*/ 	.word	0x0000000b
        /*0cb4*/ 	.word	0x00019cc0
        /*0cb8*/ 	.short	0x010a
        /*0cba*/ 	.byte	0x3f
	.zero		1


	//   ....[60]....
        /*0cbc*/ 	.word	0x0001dc90
        /*0cc0*/ 	.word	0x0000000b
        /*0cc4*/ 	.word	0x00019ca0
        /*0cc8*/ 	.short	0x010a
        /*0cca*/ 	.byte	0x3f
	.zero		1


	//   ....[61]....
        /*0ccc*/ 	.word	0x0001e0d0
        /*0cd0*/ 	.word	0x0000000b
        /*0cd4*/ 	.word	0x00019cc0
        /*0cd8*/ 	.short	0x010a
        /*0cda*/ 	.byte	0x3f
	.zero		1


	//   ....[62]....
        /*0cdc*/ 	.word	0x0001f5f0
        /*0ce0*/ 	.word	0x00000006
        /*0ce4*/ 	.word	0x00019c80
        /*0ce8*/ 	.short	0x010a
        /*0cea*/ 	.byte	0x3f
	.zero		1


	//   ....[63]....
        /*0cec*/ 	.word	0x0001f850
        /*0cf0*/ 	.word	0x00000006
        /*0cf4*/ 	.word	0x00019c40
        /*0cf8*/ 	.short	0x010a
        /*0cfa*/ 	.byte	0x3f
	.zero		1


	//   ....[64]....
        /*0cfc*/ 	.word	0x0001fd20
        /*0d00*/ 	.word	0x0000001d
        /*0d04*/ 	.word	0x00019c20
        /*0d08*/ 	.short	0x010a
        /*0d0a*/ 	.byte	0x3f
	.zero		1


	//   ....[65]....
        /*0d0c*/ 	.word	0x0001ffe0
        /*0d10*/ 	.word	0x00000005
        /*0d14*/ 	.word	0x00019c80
        /*0d18*/ 	.short	0x010a
        /*0d1a*/ 	.byte	0x3f
	.zero		1


	//   ....[66]....
        /*0d1c*/ 	.word	0x00020430
        /*0d20*/ 	.word	0x00000005
        /*0d24*/ 	.word	0x00019c40
        /*0d28*/ 	.short	0x010a
        /*0d2a*/ 	.byte	0x3f
	.zero		1


	//   ....[67]....
        /*0d2c*/ 	.word	0x000208d0
        /*0d30*/ 	.word	0x0000000d
        /*0d34*/ 	.word	0x00019c70
        /*0d38*/ 	.short	0x010a
        /*0d3a*/ 	.byte	0x3f
	.zero		1


	//   ....[68]....
        /*0d3c*/ 	.word	0x00020950
        /*0d40*/ 	.word	0x0000000d
        /*0d44*/ 	.word	0x00019c60
        /*0d48*/ 	.short	0x010a
        /*0d4a*/ 	.byte	0x3f
	.zero		1


	//   ....[69]....
        /*0d4c*/ 	.word	0x00020dc0
        /*0d50*/ 	.word	0x0000000d
        /*0d54*/ 	.word	0x00019c50
        /*0d58*/ 	.short	0x0101
        /*0d5a*/ 	.byte	0x3f
	.zero		1


	//   ....[70]....
        /*0d5c*/ 	.word	0x00020e20
        /*0d60*/ 	.word	0x0000000d
        /*0d64*/ 	.word	0x00000000
        /*0d68*/ 	.short	0x0101
        /*0d6a*/ 	.byte	0x3f
	.zero		1


	//   ....[71]....
        /*0d6c*/ 	.word	0x00020fe0
        /*0d70*/ 	.word	0x00000000
        /*0d74*/ 	.word	0x00019c70
        /*0d78*/ 	.short	0x010a
        /*0d7a*/ 	.byte	0x3f
	.zero		1


	//   ....[72]....
        /*0d7c*/ 	.word	0x00021050
        /*0d80*/ 	.word	0x00000000
        /*0d84*/ 	.word	0x00019c60
        /*0d88*/ 	.short	0x010a
        /*0d8a*/ 	.byte	0x3f
	.zero		1


	//   ....[73]....
        /*0d8c*/ 	.word	0x000214c0
        /*0d90*/ 	.word	0x00000000
        /*0d94*/ 	.word	0x00019c50
        /*0d98*/ 	.short	0x0101
        /*0d9a*/ 	.byte	0x3f
	.zero		1


	//   ....[74]....
        /*0d9c*/ 	.word	0x00021550
        /*0da0*/ 	.word	0x00000002
        /*0da4*/ 	.word	0x00000000
        /*0da8*/ 	.short	0x0101
        /*0daa*/ 	.byte	0x3f
	.zero		1


	//   ....[75]....
        /*0dac*/ 	.word	0x00022220
        /*0db0*/ 	.word	0x00000006
        /*0db4*/ 	.word	0x00019c20
        /*0db8*/ 	.short	0x010a
        /*0dba*/ 	.byte	0x3f
	.zero		1


	//   ....[76]....
        /*0dbc*/ 	.word	0x000223b0
        /*0dc0*/ 	.word	0x00000005
        /*0dc4*/ 	.word	0x00000000
        /*0dc8*/ 	.short	0x010a
        /*0dca*/ 	.byte	0x3f
	.zero		1


	//   ....[77]....
        /*0dcc*/ 	.word	0x00022420
        /*0dd0*/ 	.word	0x00000009
        /*0dd4*/ 	.word	0x00000000
        /*0dd8*/ 	.short	0x010a
        /*0dda*/ 	.byte	0x3f
	.zero		1


	//   ....[78]....
        /*0ddc*/ 	.word	0x00022470
        /*0de0*/ 	.word	0x00000011
        /*0de4*/ 	.word	0x00019c60
        /*0de8*/ 	.short	0x010a
        /*0dea*/ 	.byte	0x3f
	.zero		1


	//   ....[79]....
        /*0dec*/ 	.word	0x000224c0
        /*0df0*/ 	.word	0x00000007
        /*0df4*/ 	.word	0x00019c60
        /*0df8*/ 	.short	0x010a
        /*0dfa*/ 	.byte	0x3f
	.zero		1


	//   ....[80]....
        /*0dfc*/ 	.word	0x00022500
        /*0e00*/ 	.word	0x00000011
        /*0e04*/ 	.word	0x00019c80
        /*0e08*/ 	.short	0x010a
        /*0e0a*/ 	.byte	0x3f
	.zero		1


	//   ....[81]....
        /*0e0c*/ 	.word	0x00022520
        /*0e10*/ 	.word	0x00000007
        /*0e14*/ 	.word	0x00019c80
        /*0e18*/ 	.short	0x010a
        /*0e1a*/ 	.byte	0x3f
	.zero		1


	//   ....[82]....
        /*0e1c*/ 	.word	0x00022580
        /*0e20*/ 	.word	0x00000056
        /*0e24*/ 	.word	0x00019c90
        /*0e28*/ 	.short	0x010a
        /*0e2a*/ 	.byte	0x3f
	.zero		1


	//   ....[83]....
        /*0e2c*/ 	.word	0x000225d0
        /*0e30*/ 	.word	0x00000056
        /*0e34*/ 	.word	0x00019c90
        /*0e38*/ 	.short	0x010a
        /*0e3a*/ 	.byte	0x3f
	.zero		1


	//   ....[84]....
        /*0e3c*/ 	.word	0x00022620
        /*0e40*/ 	.word	0x00000056
        /*0e44*/ 	.word	0x00019c90
        /*0e48*/ 	.short	0x010a
        /*0e4a*/ 	.byte	0x3f
	.zero		1


	//   ....[85]....
        /*0e4c*/ 	.word	0x00022670
        /*0e50*/ 	.word	0x00000056
        /*0e54*/ 	.word	0x00019cb0
        /*0e58*/ 	.short	0x010a
        /*0e5a*/ 	.byte	0x3f
	.zero		1


	//   ....[86]....
        /*0e5c*/ 	.word	0x00022930
        /*0e60*/ 	.word	0x00000011
        /*0e64*/ 	.word	0x00019c00
        /*0e68*/ 	.short	0x010a
        /*0e6a*/ 	.byte	0x3f
	.zero		1


	//   ....[87]....
        /*0e6c*/ 	.word	0x00022bf0
        /*0e70*/ 	.word	0x00000011
        /*0e74*/ 	.word	0x00019c00
        /*0e78*/ 	.short	0x010a
        /*0e7a*/ 	.byte	0x3f
	.zero		1


	//   ....[88]....
        /*0e7c*/ 	.word	0x00022c40
        /*0e80*/ 	.word	0x0000000c
        /*0e84*/ 	.word	0x00019c30
        /*0e88*/ 	.short	0x010a
        /*0e8a*/ 	.byte	0x3f
	.zero		1


	//   ....[89]....
        /*0e8c*/ 	.word	0x00022c90
        /*0e90*/ 	.word	0x0000000d
        /*0e94*/ 	.word	0x00019c30
        /*0e98*/ 	.short	0x010a
        /*0e9a*/ 	.byte	0x3f
	.zero		1


	//   ....[90]....
        /*0e9c*/ 	.word	0x00022ce0
        /*0ea0*/ 	.word	0x00000016
        /*0ea4*/ 	.word	0x00019c50
        /*0ea8*/ 	.short	0x010a
        /*0eaa*/ 	.byte	0x3f
	.zero		1


	//   ....[91]....
        /*0eac*/ 	.word	0x00022d30
        /*0eb0*/ 	.word	0x00000005
        /*0eb4*/ 	.word	0x00019c30
        /*0eb8*/ 	.short	0x010a
        /*0eba*/ 	.byte	0x3f
	.zero		1


	//   ....[92]....
        /*0ebc*/ 	.word	0x00022d80
        /*0ec0*/ 	.word	0x00000098
        /*0ec4*/ 	.word	0x00019c50
        /*0ec8*/ 	.short	0x010a
        /*0eca*/ 	.byte	0x3f
	.zero		1


	//   ....[93]....
        /*0ecc*/ 	.word	0x00022dd0
        /*0ed0*/ 	.word	0x00000005
        /*0ed4*/ 	.word	0x00019c30
        /*0ed8*/ 	.short	0x010a
        /*0eda*/ 	.byte	0x3f
	.zero		1


	//   ....[94]....
        /*0edc*/ 	.word	0x00022e20
        /*0ee0*/ 	.word	0x0000009a
        /*0ee4*/ 	.word	0x00019c50
        /*0ee8*/ 	.short	0x010a
        /*0eea*/ 	.byte	0x3f
	.zero		1


	//   ....[95]....
        /*0eec*/ 	.word	0x00022e70
        /*0ef0*/ 	.word	0x00000002
        /*0ef4*/ 	.word	0x00019c50
        /*0ef8*/ 	.short	0x010a
        /*0efa*/ 	.byte	0x3f
	.zero		1


	//   ....[96]....
        /*0efc*/ 	.word	0x00023010
        /*0f00*/ 	.word	0x0000000d
        /*0f04*/ 	.word	0x00019c20
        /*0f08*/ 	.short	0x010a
        /*0f0a*/ 	.byte	0x3f
	.zero		1


	//   ....[97]....
        /*0f0c*/ 	.word	0x00023060
        /*0f10*/ 	.word	0x0000000b
        /*0f14*/ 	.word	0x00019ca0
        /*0f18*/ 	.short	0x010a
        /*0f1a*/ 	.byte	0x3f
	.zero		1


	//   ....[98]....
        /*0f1c*/ 	.word	0x000230b0
        /*0f20*/ 	.word	0x0000000b
        /*0f24*/ 	.word	0x00019cc0
        /*0f28*/ 	.short	0x010a
        /*0f2a*/ 	.byte	0x3f
	.zero		1


	//   ....[99]....
        /*0f2c*/ 	.word	0x00023100
        /*0f30*/ 	.word	0x0000000b
        /*0f34*/ 	.word	0x00019ca0
        /*0f38*/ 	.short	0x010a
        /*0f3a*/ 	.byte	0x3f
	.zero		1


	//   ....[100]....
        /*0f3c*/ 	.word	0x00023150
        /*0f40*/ 	.word	0x0000000b
        /*0f44*/ 	.word	0x00019cc0
        /*0f48*/ 	.short	0x010a
        /*0f4a*/ 	.byte	0x3f
	.zero		1


	//   ....[101]....
        /*0f4c*/ 	.word	0x000232f0
        /*0f50*/ 	.word	0x00000006
        /*0f54*/ 	.word	0x00019c80
        /*0f58*/ 	.short	0x010a
        /*0f5a*/ 	.byte	0x3f
	.zero		1


	//   ....[102]....
        /*0f5c*/ 	.word	0x00023340
        /*0f60*/ 	.word	0x00000006
        /*0f64*/ 	.word	0x00019c40
        /*0f68*/ 	.short	0x010a
        /*0f6a*/ 	.byte	0x3f
	.zero		1


	//   ....[103]....
        /*0f6c*/ 	.word	0x00023390
        /*0f70*/ 	.word	0x0000001d
        /*0f74*/ 	.word	0x00019c20
        /*0f78*/ 	.short	0x010a
        /*0f7a*/ 	.byte	0x3f
	.zero		1


	//   ....[104]....
        /*0f7c*/ 	.word	0x000233e0
        /*0f80*/ 	.word	0x00000005
        /*0f84*/ 	.word	0x00019c80
        /*0f88*/ 	.short	0x010a
        /*0f8a*/ 	.byte	0x3f
	.zero		1


	//   ....[105]....
        /*0f8c*/ 	.word	0x00023430
        /*0f90*/ 	.word	0x00000005
        /*0f94*/ 	.word	0x00019c40
        /*0f98*/ 	.short	0x010a
        /*0f9a*/ 	.byte	0x3f
	.zero		1


	//   ....[106]....
        /*0f9c*/ 	.word	0x00023480
        /*0fa0*/ 	.word	0x0000000d
        /*0fa4*/ 	.word	0x00019c70
        /*0fa8*/ 	.short	0x010a
        /*0faa*/ 	.byte	0x3f
	.zero		1


	//   ....[107]....
        /*0fac*/ 	.word	0x000234d0
        /*0fb0*/ 	.word	0x0000000d
        /*0fb4*/ 	.word	0x00019c60
        /*0fb8*/ 	.short	0x010a
        /*0fba*/ 	.byte	0x3f
	.zero		1


	//   ....[108]....
        /*0fbc*/ 	.word	0x00023520
        /*0fc0*/ 	.word	0x00000000
        /*0fc4*/ 	.word	0x00019c70
        /*0fc8*/ 	.short	0x010a
        /*0fca*/ 	.byte	0x3f
	.zero		1


	//   ....[109]....
        /*0fcc*/ 	.word	0x00023570
        /*0fd0*/ 	.word	0x00000000
        /*0fd4*/ 	.word	0x00019c60
        /*0fd8*/ 	.short	0x010a
        /*0fda*/ 	.byte	0x3f
	.zero		1


	//   ....[110]....
        /*0fdc*/ 	.word	0x00023f00
        /*0fe0*/ 	.word	0x00000006
        /*0fe4*/ 	.word	0x00019c20
        /*0fe8*/ 	.short	0x010a
        /*0fea*/ 	.byte	0x3f
	.zero		1


	//   ....[111]....
        /*0fec*/ 	.word	0x000240a0
        /*0ff0*/ 	.word	0x00000005
        /*0ff4*/ 	.word	0x00000000
        /*0ff8*/ 	.short	0x010a
        /*0ffa*/ 	.byte	0x3f
	.zero		1


	//   ....[112]....
        /*0ffc*/ 	.word	0x000240f0
        /*1000*/ 	.word	0x00000009
        /*1004*/ 	.word	0x00000000
        /*1008*/ 	.short	0x010a
        /*100a*/ 	.byte	0x3f
	.zero		1


	//   ....[113]....
        /*100c*/ 	.word	0x00024140
        /*1010*/ 	.word	0x00000011
        /*1014*/ 	.word	0x00019c60
        /*1018*/ 	.short	0x010a
        /*101a*/ 	.byte	0x3f
	.zero		1


	//   ....[114]....
        /*101c*/ 	.word	0x00024190
        /*1020*/ 	.word	0x00000007
        /*1024*/ 	.word	0x00019c60
        /*1028*/ 	.short	0x010a
        /*102a*/ 	.byte	0x3f
	.zero		1


	//   ....[115]....
        /*102c*/ 	.word	0x000241e0
        /*1030*/ 	.word	0x00000011
        /*1034*/ 	.word	0x00019c80
        /*1038*/ 	.short	0x010a
        /*103a*/ 	.byte	0x3f
	.zero		1


	//----- nvinfo : EIATTR_NUM_MBARRIERS
	.align		4
.L_1317:
        /*103c*/ 	.byte	0x03, 0x38
        /*103e*/ 	.short	0x0016


	//----- nvinfo : EIATTR_EXIT_INSTR_OFFSETS
	.align		4
        /*1040*/ 	.byte	0x04, 0x1c
        /*1042*/ 	.short	(.L_1319 - .L_1318)


	//   ....[0]....
.L_1318:
        /*1044*/ 	.word	0x00022570


	//----- nvinfo : EIATTR_MAX_THREADS
	.align		4
.L_1319:
        /*1048*/ 	.byte	0x04, 0x05
        /*104a*/ 	.short	(.L_1321 - .L_1320)
.L_1320:
        /*104c*/ 	.word	0x00000200
        /*1050*/ 	.word	0x00000001
        /*1054*/ 	.word	0x00000001


	//----- nvinfo : EIATTR_CRS_STACK_SIZE
	.align		4
.L_1321:
        /*1058*/ 	.byte	0x04, 0x1e
        /*105a*/ 	.short	(.L_1323 - .L_1322)
.L_1322:
        /*105c*/ 	.word	0x00000000


	//----- nvinfo : EIATTR_CBANK_PARAM_SIZE
	.align		4
.L_1323:
        /*1060*/ 	.byte	0x03, 0x19
        /*1062*/ 	.short	0x0a70


	//----- nvinfo : EIATTR_PARAM_CBANK
	.align		4
        /*1064*/ 	.byte	0x04, 0x0a
        /*1066*/ 	.short	(.L_1325 - .L_1324)
	.align		4
.L_1324:
        /*1068*/ 	.word	index@(.nv.constant0._ZN7cutlass13device_kernelIN5flash11enable_sm90INS1_16FlashAttnFwdSm90INS1_25CollectiveMainloopFwdSm90ILi2EN4cute5tupleIJNS5_1CILi1EEES8_S8_EEENS6_IJNS7_ILi192EEENS7_ILi128EEENS7_ILi96EEEEEELi96ENS_12float_e4m3_tEfNS_4arch4Sm90ELb0ELb1ELb1ELb1ELb0ELb1ELb0ELb1ELb1ELb0ELb0ELb0EEENS1_21CollectiveEpilogueFwdINS6_IJSA_SC_SB_EEES9_NS_10bfloat16_tESG_Li384ELb1ELb0ELb0ELb1EEENS1_36VarlenDynamicPersistentTileSchedulerILi192ELi128ELi384ELi128ELb0ELb0ELb1ELb1ELb0ELb1EEEEEEEEEvNT_6ParamsE)
        /*106c*/ 	.short	0x0210
        /*106e*/ 	.short	0x0a70


	//----- nvinfo : EIATTR_SW_WAR
	.align		4
.L_1325:
        /*1070*/ 	.byte	0x04, 0x36
        /*1072*/ 	.short	(.L_1327 - .L_1326)
.L_1326:
        /*1074*/ 	.word	0x00000008
.L_1327:


//--------------------- .nv.info._ZN7cutlass13device_kernelIN5flash11enable_sm90INS1_16FlashAttnFwdSm90INS1_25CollectiveMainloopFwdSm90ILi2EN4cute5tupleIJNS5_1CILi1EEES8_S8_EEENS6_IJNS7_ILi192EEENS7_ILi128EEENS7_ILi96EEEEEELi96ENS_12float_e4m3_tEfNS_4arch4Sm90ELb1ELb0ELb1ELb0ELb0ELb0ELb0ELb1ELb1ELb0ELb0ELb0EEENS1_21CollectiveEpilogueFwdINS6_IJSA_SC_SB_EEES9_NS_10bfloat16_tESG_Li384ELb0ELb0ELb0ELb1EEENS1_30DynamicPersistentTileSchedulerILi384ELi128ELb0ELb0ELb1EEEEEEEEEvNT_6ParamsE --------------------------
	.section	.nv.info._ZN7cutlass13device_kernelIN5flash11enable_sm90INS1_16FlashAttnFwdSm90INS1_25CollectiveMainloopFwdSm90ILi2EN4cute5tupleIJNS5_1CILi1EEES8_S8_EEENS6_IJNS7_ILi192EEENS7_ILi128EEENS7_ILi96EEEEEELi96ENS_12float_e4m3_tEfNS_4arch4Sm90ELb1ELb0ELb1ELb0ELb0ELb0ELb0ELb1ELb1ELb0ELb0ELb0EEENS1_21CollectiveEpilogueFwdINS6_IJSA_SC_SB_EEES9_NS_10bfloat16_tESG_Li384ELb0ELb0ELb0ELb1EEENS1_30DynamicPersistentTileSchedulerILi384ELi128ELb0ELb0ELb1EEEEEEEEEvNT_6ParamsE,"",@"SHT_CUDA_INFO"
	.sectionflags	@""
	.align	4


	//----- nvinfo : EIATTR_CUDA_API_VERSION
	.align		4
        /*0000*/ 	.byte	0x04, 0x37
        /*0002*/ 	.short	(.L_1329 - .L_1328)
.L_1328:
        /*0004*/ 	.word	0x00000082


	//----- nvinfo : EIATTR_KPARAM_INFO
	.align		4
.L_1329:
        /*0008*/ 	.byte	0x04, 0x17
        /*000a*/ 	.short	(.L_1331 - .L_1330)
.L_1330:
        /*000c*/ 	.word	0x00000000
        /*0010*/ 	.short	0x0000
        /*0012*/ 	.short	0x0070
        /*0014*/ 	.byte	0x00, 0xf0, 0x01, 0x2e


	//----- nvinfo : EIATTR_SPARSE_MMA_MASK
	.align		4
.L_1331:
        /*0018*/ 	.byte	0x03, 0x50
        /*001a*/ 	.short	0x0000


	//----- nvinfo : EIATTR_MAXREG_COUNT
	.align		4
        /*001c*/ 	.byte	0x03, 0x1b
        /*001e*/ 	.short	0x0080


	//----- nvinfo : EIATTR_NUM_BARRIERS
	.align		4
        /*0020*/ 	.byte	0x02, 0x4c
        /*0022*/ 	.byte	0x09
	.zero		1


	//----- nvinfo : EIATTR_EXTERNS
	.align		4
        /*0024*/ 	.byte	0x04, 0x0f
        /*0026*/ 	.short	(.L_1333 - .L_1332)


	//   ....[0]....
	.align		4
.L_1332:
        /*0028*/ 	.word	index@(__assertfail)


	//----- nvinfo : EIATTR_ANNOTATIONS
	.align		4
.L_1333:
        /*002c*/ 	.byte	0x04, 0x55
        /*002e*/ 	.short	(.L_1335 - .L_1334)


	//   ....[0]....
.L_1334:
        /*0030*/ 	.word	0x00000001
        /*0034*/ 	.byte	0x50, 0x09, 0x00, 0x00, 0x01, 0x00, 0x00, 0x00, 0x20, 0x0a, 0x00, 0x00, 0x01, 0x00, 0x00, 0x00
        /*0044*/ 	.byte	0xa0, 0xb2, 0x00, 0x00, 0x01, 0x00, 0x00, 0x00, 0xb0, 0xb2, 0x00, 0x00, 0x01, 0x00, 0x00, 0x00
        /*0054*/ 	.byte	0xf0, 0xb2, 0x00, 0x00, 0x01, 0x00, 0x00, 0x00, 0x20, 0xb5, 0x00, 0x00, 0x01, 0x00, 0x00, 0x00
        /*0064*/ 	.byte	0x30, 0xb5, 0x00, 0x00, 0x01, 0x00, 0x00, 0x00, 0x60, 0xca, 0x00, 0x00, 0x01, 0x00, 0x00, 0x00
        /*0074*/ 	.byte	0xa0, 0xca, 0x00, 0x00, 0x01, 0x00, 0x00, 0x00, 0xd0, 0xd5, 0x00, 0x00, 0x01, 0x00, 0x00, 0x00
        /*0084*/ 	.byte	0x50, 0xdb, 0x00, 0x00, 0x01, 0x00, 0x00, 0x00, 0xd0, 0xe1, 0x00, 0x00, 0x01, 0x00, 0x00, 0x00
        /*0094*/ 	.byte	0x50, 0xe3, 0x00, 0x00, 0x01, 0x00, 0x00, 0x00, 0xf0, 0xe4, 0x00, 0x00


	//----- nvinfo : EIATTR_MERCURY_ISA_VERSION
	.align		4
.L_1335:
        /*00a0*/ 	.byte	0x03, 0x5f
        /*00a2*/ 	.short	0x0101


	//----- nvinfo : EIATTR_INT_WARP_WIDE_INSTR_OFFSETS
	.align		4
        /*00a4*/ 	.byte	0x04, 0x31
        /*00a6*/ 	.short	(.L_1337 - .L_1336)


	//   ....[0]....
.L_1336:
        /*00a8*/ 	.word	0x00000180


	//   ....[1]....
        /*00ac*/ 	.word	0x000001b0


	//   ....[2]....
        /*00b0*/ 	.word	0x00000240


	//   ....[3]....
        /*00b4*/ 	.word	0x0000b9b0


	//   ....[4]....
        /*00b8*/ 	.word	0x0000ba40


	//   ....[5]....
        /*00bc*/ 	.word	0x0000c120


	//   ....[6]....
        /*00c0*/ 	.word	0x0000dba0


	//   ....[7]....
        /*00c4*/ 	.word	0x0000dc30


	//----- nvinfo : EIATTR_COOP_GROUP_MASK_REGIDS
	.align		4
.L_1337:
        /*00c8*/ 	.byte	0x04, 0x29
        /*00ca*/ 	.short	(.L_1339 - .L_1338)


	//   ....[0]....
.L_1338:
        /*00cc*/ 	.word	0xffffffff


	//   ....[1]....
        /*00d0*/ 	.word	0xffffffff


	//   ....[2]....
        /*00d4*/ 	.word	0xffffffff


	//   ....[3]....
        /*00d8*/ 	.word	0xffffffff


	//   ....[4]....
        /*00dc*/ 	.word	0xffffffff


	//   ....[5]....
        /*00e0*/ 	.word	0xffffffff


	//   ....[6]....
        /*00e4*/ 	.word	0xffffffff


	//   ....[7]....
        /*00e8*/ 	.word	0xffffffff


	//   ....[8]....
        /*00ec*/ 	.word	0xffffffff


	//   ....[9]....
        /*00f0*/ 	.word	0xffffffff


	//   ....[10]....
        /*00f4*/ 	.word	0xffffffff


	//   ....[11]....
        /*00f8*/ 	.word	0xffffffff


	//   ....[12]....
        /*00fc*/ 	.word	0xffffffff


	//   ....[13]....
        /*0100*/ 	.word	0xffffffff


	//   ....[14]....
        /*0104*/ 	.word	0xffffffff


	//   ....[15]....
        /*0108*/ 	.word	0xffffffff


	//   ....[16]....
        /*010c*/ 	.word	0xffffffff


	//   ....[17]....
        /*0110*/ 	.word	0xffffffff


	//   ....[18]....
        /*0114*/ 	.word	0xffffffff


	//   ....[19]....
        /*0118*/ 	.word	0xffffffff


	//   ....[20]....
        /*011c*/ 	.word	0xffffffff


	//   ....[21]....
        /*0120*/ 	.word	0xffffffff


	//   ....[22]....
        /*0124*/ 	.word	0xffffffff


	//   ....[23]....
        /*0128*/ 	.word	0xffffffff


	//   ....[24]....
        /*012c*/ 	.word	0xffffffff


	//   ....[25]....
        /*0130*/ 	.word	0xffffffff


	//   ....[26]....
        /*0134*/ 	.word	0xffffffff


	//   ....[27]....
        /*0138*/ 	.word	0xffffffff


	//   ....[28]....
        /*013c*/ 	.word	0xffffffff


	//   ....[29]....
        /*0140*/ 	.word	0xffffffff


	//   ....[30]....
        /*0144*/ 	.word	0xffffffff


	//   ....[31]....
        /*0148*/ 	.word	0xffffffff


	//   ....[32]....
        /*014c*/ 	.word	0xffffffff


	//   ....[33]....
        /*0150*/ 	.word	0xffffffff


	//   ....[34]....
        /*0154*/ 	.word	0xffffffff


	//   ....[35]....
        /*0158*/ 	.word	0xffffffff


	//   ....[36]....
        /*015c*/ 	.word	0xffffffff


	//   ....[37]....
        /*0160*/ 	.word	0xffffffff


	//   ....[38]....
        /*0164*/ 	.word	0xffffffff


	//   ....[39]....
        /*0168*/ 	.word	0xffffffff


	//   ....[40]....
        /*016c*/ 	.word	0xffffffff


	//   ....[41]....
        /*0170*/ 	.word	0xffffffff


	//   ....[42]....
        /*0174*/ 	.word	0xffffffff


	//   ....[43]....
        /*0178*/ 	.word	0xffffffff


	//   ....[44]....
        /*017c*/ 	.word	0xffffffff


	//   ....[45]....
        /*0180*/ 	.word	0xffffffff


	//   ....[46]....
        /*0184*/ 	.word	0xffffffff


	//   ....[47]....
        /*0188*/ 	.word	0xffffffff


	//   ....[48]....
        /*018c*/ 	.word	0xffffffff


	//   ....[49]....
        /*0190*/ 	.word	0xffffffff


	//   ....[50]....
        /*0194*/ 	.word	0xffffffff


	//   ....[51]....
        /*0198*/ 	.word	0xffffffff


	//   ....[52]....
        /*019c*/ 	.word	0xffffffff


	//   ....[53]....
        /*01a0*/ 	.word	0x0500000f


	//   ....[54]....
        /*01a4*/ 	.word	0x0500000f


	//----- nvinfo : EIATTR_COOP_GROUP_INSTR_OFFSETS
	.align		4
.L_1339:
        /*01a8*/ 	.byte	0x04, 0x28
        /*01aa*/ 	.short	(.L_1341 - .L_1340)


	//   ....[0]....
.L_1340:
        /*01ac*/ 	.word	0x00000060


	//   ....[1]....
        /*01b0*/ 	.word	0x00000190


	//   ....[2]....
        /*01b4*/ 	.word	0x00000250


	//   ....[3]....
        /*01b8*/ 	.word	0x000003c0


	//   ....[4]....
        /*01bc*/ 	.word	0x00000520


	//   ....[5]....
        /*01c0*/ 	.word	0x00000640


	//   ....[6]....
        /*01c4*/ 	.word	0x000007a0


	//   ....[7]....
        /*01c8*/ 	.word	0x00001410


	//   ....[8]....
        /*01cc*/ 	.word	0x00002a80


	//   ....[9]....
        /*01d0*/ 	.word	0x00002b10


	//   ....[10]....
        /*01d4*/ 	.word	0x00003480


	//   ....[11]....
        /*01d8*/ 	.word	0x00003520


	//   ....[12]....
        /*01dc*/ 	.word	0x00005590


	//   ....[13]....
        /*01e0*/ 	.word	0x00005630


	//   ....[14]....
        /*01e4*/ 	.word	0x00006060


	//   ....[15]....
        /*01e8*/ 	.word	0x00006100


	//   ....[16]....
        /*01ec*/ 	.word	0x00008160


	//   ....[17]....
        /*01f0*/ 	.word	0x00008180


	//   ....[18]....
        /*01f4*/ 	.word	0x000081a0


	//   ....[19]....
        /*01f8*/ 	.word	0x000081c0


	//   ....[20]....
        /*01fc*/ 	.word	0x00009770


	//   ....[21]....
        /*0200*/ 	.word	0x00009790


	//   ....[22]....
        /*0204*/ 	.word	0x00009810


	//   ....[23]....
        /*0208*/ 	.word	0x00009820


	//   ....[24]....
        /*020c*/ 	.word	0x0000a580


	//   ....[25]....
        /*0210*/ 	.word	0x0000a590


	//   ....[26]....
        /*0214*/ 	.word	0x0000a5a0


	//   ....[27]....
        /*0218*/ 	.word	0x0000a5c0


	//   ....[28]....
        /*021c*/ 	.word	0x0000a5d0


	//   ....[29]....
        /*0220*/ 	.word	0x0000a5e0


	//   ....[30]....
        /*0224*/ 	.word	0x0000a5f0


	//   ....[31]....
        /*0228*/ 	.word	0x0000a600


	//   ....[32]....
        /*022c*/ 	.word	0x0000a610


	//   ....[33]....
        /*0230*/ 	.word	0x0000a620


	//   ....[34]....
        /*0234*/ 	.word	0x0000a650


	//   ....[35]....
        /*0238*/ 	.word	0x0000a660


	//   ....[36]....
        /*023c*/ 	.word	0x0000a670


	//   ....[37]....
        /*0240*/ 	.word	0x0000a680


	//   ....[38]....
        /*0244*/ 	.word	0x0000a6c0


	//   ....[39]....
        /*0248*/ 	.word	0x0000a6f0


	//   ....[40]....
        /*024c*/ 	.word	0x0000a720


	//   ....[41]....
        /*0250*/ 	.word	0x0000a730


	//   ....[42]....
        /*0254*/ 	.word	0x0000a750


	//   ....[43]....
        /*0258*/ 	.word	0x0000a760


	//   ....[44]....
        /*025c*/ 	.word	0x0000a790


	//   ....[45]....
        /*0260*/ 	.word	0x0000a7a0


	//   ....[46]....
        /*0264*/ 	.word	0x0000a7b0


	//   ....[47]....
        /*0268*/ 	.word	0x0000a7e0


	//   ....[48]....
        /*026c*/ 	.word	0x0000a910


	//   ....[49]....
        /*0270*/ 	.word	0x0000b260


	//   ....[50]....
        /*0274*/ 	.word	0x0000c220


	//   ....[51]....
        /*0278*/ 	.word	0x0000e2e0


	//   ....[52]....
        /*027c*/ 	.word	0x0000e470


	//   ....[53]....
        /*0280*/ 	.word	0x0000ea40


	//   ....[54]....
        /*0284*/ 	.word	0x0000eea0


	//----- nvinfo : EIATTR_REG_RECONFIG
	.align		4
.L_1341:
        /*0288*/ 	.byte	0x01, 0x54
	.zero		2


	//----- nvinfo : EIATTR_SYSCALL_OFFSETS
	.align		4
        /*028c*/ 	.byte	0x04, 0x46
        /*028e*/ 	.short	(.L_1343 - .L_1342)


	//   ....[0]....
.L_1342:
        /*0290*/ 	.word	0x000015c0


	//   ....[1]....
        /*0294*/ 	.word	0x0000bbd0


	//   ....[2]....
        /*0298*/ 	.word	0x0000bd10


	//   ....[3]....
        /*029c*/ 	.word	0x0000be50


	//   ....[4]....
        /*02a0*/ 	.word	0x0000bf70


	//----- nvinfo : EIATTR_MBARRIER_INSTR_OFFSETS
	.align		4
.L_1343:
        /*02a4*/ 	.byte	0x04, 0x39
        /*02a6*/ 	.short	(.L_1345 - .L_1344)


	//   ....[0]....
.L_1344:
        /*02a8*/ 	.word	0x00000270
        /*02ac*/ 	.word	0x000000ff
        /*02b0*/ 	.word	0x00019c00
        /*02b4*/ 	.short	0x0100
        /*02b6*/ 	.byte	0x06
	.zero		1


	//   ....[1]....
        /*02b8*/ 	.word	0x00000280
        /*02bc*/ 	.word	0x000000ff
        /*02c0*/ 	.word	0x00019c20
        /*02c4*/ 	.short	0x0100
        /*02c6*/ 	.byte	0x06
	.zero		1


	//   ....[2]....
        /*02c8*/ 	.word	0x00000370
        /*02cc*/ 	.word	0x000000ff
        /*02d0*/ 	.word	0x00019c30
        /*02d4*/ 	.short	0x0100
        /*02d6*/ 	.byte	0x08
	.zero		1


	//   ....[3]....
        /*02d8*/ 	.word	0x00000380
        /*02dc*/ 	.word	0x000000ff
        /*02e0*/ 	.word	0x00019c40
        /*02e4*/ 	.short	0x0100
        /*02e6*/ 	.byte	0x08
	.zero		1


	//   ....[4]....
        /*02e8*/ 	.word	0x00000390
        /*02ec*/ 	.word	0x000000ff
        /*02f0*/ 	.word	0x00019c38
        /*02f4*/ 	.short	0x0100
        /*02f6*/ 	.byte	0x08
	.zero		1


	//   ....[5]....
        /*02f8*/ 	.word	0x000003a0
        /*02fc*/ 	.word	0x000000ff
        /*0300*/ 	.word	0x00019c48
        /*0304*/ 	.short	0x0100
        /*0306*/ 	.byte	0x08
	.zero		1


	//   ....[6]....
        /*0308*/ 	.word	0x000004d0
        /*030c*/ 	.word	0x000000ff
        /*0310*/ 	.word	0x00019c50
        /*0314*/ 	.short	0x0100
        /*0316*/ 	.byte	0x08
	.zero		1


	//   ....[7]....
        /*0318*/ 	.word	0x000004e0
        /*031c*/ 	.word	0x000000ff
        /*0320*/ 	.word	0x00019c60
        /*0324*/ 	.short	0x0100
        /*0326*/ 	.byte	0x08
	.zero		1


	//   ....[8]....
        /*0328*/ 	.word	0x000004f0
        /*032c*/ 	.word	0x000000ff
        /*0330*/ 	.word	0x00019c58
        /*0334*/ 	.short	0x0100
        /*0336*/ 	.byte	0x08
	.zero		1


	//   ....[9]....
        /*0338*/ 	.word	0x00000500
        /*033c*/ 	.word	0x000000ff
        /*0340*/ 	.word	0x00019c68
        /*0344*/ 	.short	0x0100
        /*0346*/ 	.byte	0x08
	.zero		1


	//   ....[10]....
        /*0348*/ 	.word	0x000005f0
        /*034c*/ 	.word	0x000000ff
        /*0350*/ 	.word	0x00019c70
        /*0354*/ 	.short	0x0100
        /*0356*/ 	.byte	0x06
	.zero		1


	//   ....[11]....
        /*0358*/ 	.word	0x00000600
        /*035c*/ 	.word	0x000000ff
        /*0360*/ 	.word	0x00019c80
        /*0364*/ 	.short	0x0100
        /*0366*/ 	.byte	0x06
	.zero		1


	//   ....[12]....
        /*0368*/ 	.word	0x00000610
        /*036c*/ 	.word	0x000000ff
        /*0370*/ 	.word	0x00019c78
        /*0374*/ 	.short	0x0100
        /*0376*/ 	.byte	0x06
	.zero		1


	//   ....[13]....
        /*0378*/ 	.word	0x00000620
        /*037c*/ 	.word	0x000000ff
        /*0380*/ 	.word	0x00019c88
        /*0384*/ 	.short	0x0100
        /*0386*/ 	.byte	0x06
	.zero		1


	//   ....[14]....
        /*0388*/ 	.word	0x00000750
        /*038c*/ 	.word	0x000000ff
        /*0390*/ 	.word	0x00019c90
        /*0394*/ 	.short	0x0100
        /*0396*/ 	.byte	0x08
	.zero		1


	//   ....[15]....
        /*0398*/ 	.word	0x00000760
        /*039c*/ 	.word	0x000000ff
        /*03a0*/ 	.word	0x00019ca0
        /*03a4*/ 	.short	0x0100
        /*03a6*/ 	.byte	0x08
	.zero		1


	//   ....[16]....
        /*03a8*/ 	.word	0x00000770
        /*03ac*/ 	.word	0x000000ff
        /*03b0*/ 	.word	0x00019c98
        /*03b4*/ 	.short	0x0100
        /*03b6*/ 	.byte	0x08
	.zero		1


	//   ....[17]....
        /*03b8*/ 	.word	0x00000780
        /*03bc*/ 	.word	0x000000ff
        /*03c0*/ 	.word	0x00019ca8
        /*03c4*/ 	.short	0x0100
        /*03c6*/ 	.byte	0x08
	.zero		1


	//   ....[18]....
        /*03c8*/ 	.word	0x000008b0
        /*03cc*/ 	.word	0x000000ff
        /*03d0*/ 	.word	0x00019cb0
        /*03d4*/ 	.short	0x0100
        /*03d6*/ 	.byte	0x08
	.zero		1


	//   ....[19]....
        /*03d8*/ 	.word	0x000008c0
        /*03dc*/ 	.word	0x000000ff
        /*03e0*/ 	.word	0x00019cc0
        /*03e4*/ 	.short	0x0100
        /*03e6*/ 	.byte	0x08
	.zero		1


	//   ....[20]....
        /*03e8*/ 	.word	0x000008d0
        /*03ec*/ 	.word	0x000000ff
        /*03f0*/ 	.word	0x00019cb8
        /*03f4*/ 	.short	0x0100
        /*03f6*/ 	.byte	0x08
	.zero		1


	//   ....[21]....
        /*03f8*/ 	.word	0x000008e0
        /*03fc*/ 	.word	0x000000ff
        /*0400*/ 	.word	0x00019cc8
        /*0404*/ 	.short	0x0100
        /*0406*/ 	.byte	0x08
	.zero		1


	//   ....[22]....
        /*0408*/ 	.word	0x000018a0
        /*040c*/ 	.word	0x000000ff
        /*0410*/ 	.word	0x00019c00
        /*0414*/ 	.short	0x010a
        /*0416*/ 	.byte	0x27
	.zero		1


	//   ....[23]....
        /*0418*/ 	.word	0x00001930
        /*041c*/ 	.word	0x00000003
        /*0420*/ 	.word	0x00019c30
        /*0424*/ 	.short	0x010a
        /*0426*/ 	.byte	0x3f
	.zero		1


	//   ....[24]....
        /*0428*/ 	.word	0x000019a0
        /*042c*/ 	.word	0x00000003
        /*0430*/ 	.word	0x00019c30
        /*0434*/ 	.short	0x010a
        /*0436*/ 	.byte	0x3f
	.zero		1


	//   ....[25]....
        /*0438*/ 	.word	0x000022f0
        /*043c*/ 	.word	0x00000003
        /*0440*/ 	.word	0x00000000
        /*0444*/ 	.short	0x0101
        /*0446*/ 	.byte	0x3f
	.zero		1


	//   ....[26]....
        /*0448*/ 	.word	0x00004520
        /*044c*/ 	.word	0x000000ff
        /*0450*/ 	.word	0x00019c30
        /*0454*/ 	.short	0x010a
        /*0456*/ 	.byte	0x16
	.zero		1


	//   ....[27]....
        /*0458*/ 	.word	0x00004560
        /*045c*/ 	.word	0x000000ff
        /*0460*/ 	.word	0x00019c30
        /*0464*/ 	.short	0x010a
        /*0466*/ 	.byte	0x16
	.zero		1


	//   ....[28]....
        /*0468*/ 	.word	0x000046b0
        /*046c*/ 	.word	0x000000ff
        /*0470*/ 	.word	0x00019c50
        /*0474*/ 	.short	0x010a
        /*0476*/ 	.byte	0x07
	.zero		1


	//   ....[29]....
        /*0478*/ 	.word	0x000046f0
        /*047c*/ 	.word	0x000000ff
        /*0480*/ 	.word	0x00019c50
        /*0484*/ 	.short	0x010a
        /*0486*/ 	.byte	0x07
	.zero		1


	//   ....[30]....
        /*0488*/ 	.word	0x000069a0
        /*048c*/ 	.word	0x00000003
        /*0490*/ 	.word	0x00000000
        /*0494*/ 	.short	0x0101
        /*0496*/ 	.byte	0x3f
	.zero		1


	//   ....[31]....
        /*0498*/ 	.word	0x00006c20
        /*049c*/ 	.word	0x000000ff
        /*04a0*/ 	.word	0x00000000
        /*04a4*/ 	.short	0x0101
        /*04a6*/ 	.byte	0x06
	.zero		1


	//   ....[32]....
        /*04a8*/ 	.word	0x000071d0
        /*04ac*/ 	.word	0x000000ff
        /*04b0*/ 	.word	0x00019c30
        /*04b4*/ 	.short	0x010a
        /*04b6*/ 	.byte	0x06
	.zero		1


	//   ....[33]....
        /*04b8*/ 	.word	0x00007210
        /*04bc*/ 	.word	0x000000ff
        /*04c0*/ 	.word	0x00019c30
        /*04c4*/ 	.short	0x010a
        /*04c6*/ 	.byte	0x06
	.zero		1


	//   ....[34]....
        /*04c8*/ 	.word	0x00007360
        /*04cc*/ 	.word	0x000000ff
        /*04d0*/ 	.word	0x00019c50
        /*04d4*/ 	.short	0x010a
        /*04d6*/ 	.byte	0x07
	.zero		1


	//   ....[35]....
        /*04d8*/ 	.word	0x000073a0
        /*04dc*/ 	.word	0x000000ff
        /*04e0*/ 	.word	0x00019c50
        /*04e4*/ 	.short	0x010a
        /*04e6*/ 	.byte	0x07
	.zero		1


	//   ....[36]....
        /*04e8*/ 	.word	0x00008ca0
        /*04ec*/ 	.word	0x00000003
        /*04f0*/ 	.word	0x00000000
        /*04f4*/ 	.short	0x0101
        /*04f6*/ 	.byte	0x3f
	.zero		1


	//   ....[37]....
        /*04f8*/ 	.word	0x00008fc0
        /*04fc*/ 	.word	0x000000ff
        /*0500*/ 	.word	0x00000000
        /*0504*/ 	.short	0x0101
        /*0506*/ 	.byte	0x06
	.zero		1


	//   ....[38]....
        /*0508*/ 	.word	0x000094d0
        /*050c*/ 	.word	0x000000ff
        /*0510*/ 	.word	0x00019c50
        /*0514*/ 	.short	0x010a
        /*0516*/ 	.byte	0x05
	.zero		1


	//   ....[39]....
        /*0518*/ 	.word	0x00009560
        /*051c*/ 	.word	0x000000ff
        /*0520*/ 	.word	0x00019c50
        /*0524*/ 	.short	0x010a
        /*0526*/ 	.byte	0x05
	.zero		1


	//   ....[40]....
        /*0528*/ 	.word	0x00009ae0
        /*052c*/ 	.word	0x000000ff
        /*0530*/ 	.word	0x00000000
        /*0534*/ 	.short	0x0101
        /*0536*/ 	.byte	0x04
	.zero		1


	//   ....[41]....
        /*0538*/ 	.word	0x0000ab80
        /*053c*/ 	.word	0x000000ff
        /*0540*/ 	.word	0x00000000
        /*0544*/ 	.short	0x0101
        /*0546*/ 	.byte	0x05
	.zero		1


	//   ....[42]....
        /*0548*/ 	.word	0x0000c420
        /*054c*/ 	.word	0x00000005
        /*0550*/ 	.word	0x00019c80
        /*0554*/ 	.short	0x010a
        /*0556*/ 	.byte	0x3f
	.zero		1


	//   ....[43]....
        /*0558*/ 	.word	0x0000c650
        /*055c*/ 	.word	0x00000005
        /*0560*/ 	.word	0x00019c40
        /*0564*/ 	.short	0x010a
        /*0566*/ 	.byte	0x3f
	.zero		1


	//   ....[44]....
        /*0568*/ 	.word	0x0000cae0
        /*056c*/ 	.word	0x000000ff
        /*0570*/ 	.word	0x00019c20
        /*0574*/ 	.short	0x010a
        /*0576*/ 	.byte	0x28
	.zero		1


	//   ....[45]....
        /*0578*/ 	.word	0x0000cda0
        /*057c*/ 	.word	0x00000006
        /*0580*/ 	.word	0x00019c80
        /*0584*/ 	.short	0x010a
        /*0586*/ 	.byte	0x3f
	.zero		1


	//   ....[46]....
        /*0588*/ 	.word	0x0000d1c0
        /*058c*/ 	.word	0x00000006
        /*0590*/ 	.word	0x00019c40
        /*0594*/ 	.short	0x010a
        /*0596*/ 	.byte	0x3f
	.zero		1


	//   ....[47]....
        /*0598*/ 	.word	0x0000d660
        /*059c*/ 	.word	0x0000000c
        /*05a0*/ 	.word	0x00019c70
        /*05a4*/ 	.short	0x010a
        /*05a6*/ 	.byte	0x3f
	.zero		1


	//   ....[48]....
        /*05a8*/ 	.word	0x0000d6d0
        /*05ac*/ 	.word	0x0000000c
        /*05b0*/ 	.word	0x00019c60
        /*05b4*/ 	.short	0x010a
        /*05b6*/ 	.byte	0x3f
	.zero		1


	//   ....[49]....
        /*05b8*/ 	.word	0x0000dab0
        /*05bc*/ 	.word	0x0000000c
        /*05c0*/ 	.word	0x00019c50
        /*05c4*/ 	.short	0x0101
        /*05c6*/ 	.byte	0x3f
	.zero		1


	//   ....[50]....
        /*05c8*/ 	.word	0x0000db20
        /*05cc*/ 	.word	0x00000003
        /*05d0*/ 	.word	0x00000000
        /*05d4*/ 	.short	0x0101
        /*05d6*/ 	.byte	0x3f
	.zero		1


	//   ....[51]....
        /*05d8*/ 	.word	0x0000dcd0
        /*05dc*/ 	.word	0x00000000
        /*05e0*/ 	.word	0x00019c70
        /*05e4*/ 	.short	0x010a
        /*05e6*/ 	.byte	0x3f
	.zero		1


	//   ....[52]....
        /*05e8*/ 	.word	0x0000dd30
        /*05ec*/ 	.word	0x00000000
        /*05f0*/ 	.word	0x00019c60
        /*05f4*/ 	.short	0x010a
        /*05f6*/ 	.byte	0x3f
	.zero		1


	//   ....[53]....
        /*05f8*/ 	.word	0x0000e120
        /*05fc*/ 	.word	0x00000000
        /*0600*/ 	.word	0x00019c50
        /*0604*/ 	.short	0x0101
        /*0606*/ 	.byte	0x3f
	.zero		1


	//   ....[54]....
        /*0608*/ 	.word	0x0000e1b0
        /*060c*/ 	.word	0x00000002
        /*0610*/ 	.word	0x00000000
        /*0614*/ 	.short	0x0101
        /*0616*/ 	.byte	0x3f
	.zero		1


	//   ....[55]....
        /*0618*/ 	.word	0x0000e3f0
        /*061c*/ 	.word	0x00000008
        /*0620*/ 	.word	0x00019c20
        /*0624*/ 	.short	0x010a
        /*0626*/ 	.byte	0x3f
	.zero		1


	//   ....[56]....
        /*0628*/ 	.word	0x0000e590
        /*062c*/ 	.word	0x00000006
        /*0630*/ 	.word	0x00000000
        /*0634*/ 	.short	0x010a
        /*0636*/ 	.byte	0x3f
	.zero		1


	//   ....[57]....
        /*0638*/ 	.word	0x0000e600
        /*063c*/ 	.word	0x00000007
        /*0640*/ 	.word	0x00000000
        /*0644*/ 	.short	0x010a
        /*0646*/ 	.byte	0x3f
	.zero		1


	//   ....[58]....
        /*0648*/ 	.word	0x0000e650
        /*064c*/ 	.word	0x00000002
        /*0650*/ 	.word	0x00019c60
        /*0654*/ 	.short	0x010a
        /*0656*/ 	.byte	0x3f
	.zero		1


	//   ....[59]....
        /*0658*/ 	.word	0x0000e6a0
        /*065c*/ 	.word	0x00000005
        /*0660*/ 	.word	0x00019c60
        /*0664*/ 	.short	0x010a
        /*0666*/ 	.byte	0x3f
	.zero		1


	//   ....[60]....
        /*0668*/ 	.word	0x0000e6e0
        /*066c*/ 	.word	0x00000002
        /*0670*/ 	.word	0x00019c80
        /*0674*/ 	.short	0x010a
        /*0676*/ 	.byte	0x3f
	.zero		1


	//   ....[61]....
        /*0678*/ 	.word	0x0000e700
        /*067c*/ 	.word	0x00000005
        /*0680*/ 	.word	0x00019c80
        /*0684*/ 	.short	0x010a
        /*0686*/ 	.byte	0x3f
	.zero		1


	//   ....[62]....
        /*0688*/ 	.word	0x0000e770
        /*068c*/ 	.word	0x00000003
        /*0690*/ 	.word	0x00019c00
        /*0694*/ 	.short	0x010a
        /*0696*/ 	.byte	0x3f
	.zero		1


	//   ....[63]....
        /*0698*/ 	.word	0x0000e7c0
        /*069c*/ 	.word	0x00000003
        /*06a0*/ 	.word	0x00019c30
        /*06a4*/ 	.short	0x010a
        /*06a6*/ 	.byte	0x3f
	.zero		1


	//   ....[64]....
        /*06a8*/ 	.word	0x0000e820
        /*06ac*/ 	.word	0x0000000b
        /*06b0*/ 	.word	0x00019c30
        /*06b4*/ 	.short	0x010a
        /*06b6*/ 	.byte	0x3f
	.zero		1


	//   ....[65]....
        /*06b8*/ 	.word	0x0000e880
        /*06bc*/ 	.word	0x0000000a
        /*06c0*/ 	.word	0x00019c50
        /*06c4*/ 	.short	0x010a
        /*06c6*/ 	.byte	0x3f
	.zero		1


	//   ....[66]....
        /*06c8*/ 	.word	0x0000e8e0
        /*06cc*/ 	.word	0x0000000a
        /*06d0*/ 	.word	0x00019c30
        /*06d4*/ 	.short	0x010a
        /*06d6*/ 	.byte	0x3f
	.zero		1


	//   ....[67]....
        /*06d8*/ 	.word	0x0000e940
        /*06dc*/ 	.word	0x0000000a
        /*06e0*/ 	.word	0x00019c50
        /*06e4*/ 	.short	0x010a
        /*06e6*/ 	.byte	0x3f
	.zero		1


	//   ....[68]....
        /*06e8*/ 	.word	0x0000e9a0
        /*06ec*/ 	.word	0x00000005
        /*06f0*/ 	.word	0x00019c50
        /*06f4*/ 	.short	0x010a
        /*06f6*/ 	.byte	0x3f
	.zero		1


	//   ....[69]....
        /*06f8*/ 	.word	0x0000eaf0
        /*06fc*/ 	.word	0x00000005
        /*0700*/ 	.word	0x00019c80
        /*0704*/ 	.short	0x010a
        /*0706*/ 	.byte	0x3f
	.zero		1


	//   ....[70]....
        /*0708*/ 	.word	0x0000eb40
        /*070c*/ 	.word	0x00000005
        /*0710*/ 	.word	0x00019c40
        /*0714*/ 	.short	0x010a
        /*0716*/ 	.byte	0x3f
	.zero		1


	//   ....[71]....
        /*0718*/ 	.word	0x0000eb90
        /*071c*/ 	.word	0x0000001a
        /*0720*/ 	.word	0x00019c20
        /*0724*/ 	.short	0x010a
        /*0726*/ 	.byte	0x3f
	.zero		1


	//   ....[72]....
        /*0728*/ 	.word	0x0000ebe0
        /*072c*/ 	.word	0x00000006
        /*0730*/ 	.word	0x00019c80
        /*0734*/ 	.short	0x010a
        /*0736*/ 	.byte	0x3f
	.zero		1


	//   ....[73]....
        /*0738*/ 	.word	0x0000ec30
        /*073c*/ 	.word	0x00000006
        /*0740*/ 	.word	0x00019c40
        /*0744*/ 	.short	0x010a
        /*0746*/ 	.byte	0x3f
	.zero		1


	//   ....[74]....
        /*0748*/ 	.word	0x0000ec80
        /*074c*/ 	.word	0x0000000c
        /*0750*/ 	.word	0x00019c70
        /*0754*/ 	.short	0x010a
        /*0756*/ 	.byte	0x3f
	.zero		1


	//   ....[75]....
        /*0758*/ 	.word	0x0000ecd0
        /*075c*/ 	.word	0x0000000c
        /*0760*/ 	.word	0x00019c60
        /*0764*/ 	.short	0x010a
        /*0766*/ 	.byte	0x3f
	.zero		1


	//   ....[76]....
        /*0768*/ 	.word	0x0000ed20
        /*076c*/ 	.word	0x00000000
        /*0770*/ 	.word	0x00019c70
        /*0774*/ 	.short	0x010a
        /*0776*/ 	.byte	0x3f
	.zero		1


	//   ....[77]....
        /*0778*/ 	.word	0x0000ed70
        /*077c*/ 	.word	0x00000000
        /*0780*/ 	.word	0x00019c60
        /*0784*/ 	.short	0x010a
        /*0786*/ 	.byte	0x3f
	.zero		1


	//   ....[78]....
        /*0788*/ 	.word	0x0000edc0
        /*078c*/ 	.word	0x00000008
        /*0790*/ 	.word	0x00019c20
        /*0794*/ 	.short	0x010a
        /*0796*/ 	.byte	0x3f
	.zero		1


	//   ....[79]....
        /*0798*/ 	.word	0x0000ef60
        /*079c*/ 	.word	0x00000006
        /*07a0*/ 	.word	0x00000000
        /*07a4*/ 	.short	0x010a
        /*07a6*/ 	.byte	0x3f
	.zero		1


	//   ....[80]....
        /*07a8*/ 	.word	0x0000efb0
        /*07ac*/ 	.word	0x00000007
        /*07b0*/ 	.word	0x00000000
        /*07b4*/ 	.short	0x010a
        /*07b6*/ 	.byte	0x3f
	.zero		1


	//   ....[81]....
        /*07b8*/ 	.word	0x0000f000
        /*07bc*/ 	.word	0x00000002
        /*07c0*/ 	.word	0x00019c60
        /*07c4*/ 	.short	0x010a
        /*07c6*/ 	.byte	0x3f
	.zero		1


	//   ....[82]....
        /*07c8*/ 	.word	0x0000f050
        /*07cc*/ 	.word	0x00000005
        /*07d0*/ 	.word	0x00019c60
        /*07d4*/ 	.short	0x010a
        /*07d6*/ 	.byte	0x3f
	.zero		1


	//   ....[83]....
        /*07d8*/ 	.word	0x0000f0a0
        /*07dc*/ 	.word	0x00000002
        /*07e0*/ 	.word	0x00019c80
        /*07e4*/ 	.short	0x010a
        /*07e6*/ 	.byte	0x3f
	.zero		1


	//----- nvinfo : EIATTR_NUM_MBARRIERS
	.align		4
.L_1345:
        /*07e8*/ 	.byte	0x03, 0x38
        /*07ea*/ 	.short	0x0016


	//----- nvinfo : EIATTR_EXIT_INSTR_OFFSETS
	.align		4
        /*07ec*/ 	.byte	0x04, 0x1c
        /*07ee*/ 	.short	(.L_1347 - .L_1346)


	//   ....[0]....
.L_1346:
        /*07f0*/ 	.word	0x00000a10


	//   ....[1]....
        /*07f4*/ 	.word	0x0000b1f0


	//   ....[2]....
        /*07f8*/ 	.word	0x0000e750


	//----- nvinfo : EIATTR_MAX_THREADS
	.align		4
.L_1347:
        /*07fc*/ 	.byte	0x04, 0x05
        /*07fe*/ 	.short	(.L_1349 - .L_1348)
.L_1348:
        /*0800*/ 	.word	0x00000200
        /*0804*/ 	.word	0x00000001
        /*0808*/ 	.word	0x00000001


	//----- nvinfo : EIATTR_CRS_STACK_SIZE
	.align		4
.L_1349:
        /*080c*/ 	.byte	0x04, 0x1e
        /*080e*/ 	.short	(.L_1351 - .L_1350)
.L_1350:
        /*0810*/ 	.word	0x00000000


	//----- nvinfo : EIATTR_CBANK_PARAM_SIZE
	.align		4
.L_1351:
        /*0814*/ 	.byte	0x03, 0x19
        /*0816*/ 	.short	0x0bf0


	//----- nvinfo : EIATTR_PARAM_CBANK
	.align		4
        /*0818*/ 	.byte	0x04, 0x0a
        /*081a*/ 	.short	(.L_1353 - .L_1352)
	.align		4
.L_1352:
        /*081c*/ 	.word	index@(.nv.constant0._ZN7cutlass13device_kernelIN5flash11enable_sm90INS1_16FlashAttnFwdSm90INS1_25CollectiveMainloopFwdSm90ILi2EN4cute5tupleIJNS5_1CILi1EEES8_S8_EEENS6_IJNS7_ILi192EEENS7_ILi128EEENS7_ILi96EEEEEELi96ENS_12float_e4m3_tEfNS_4arch4Sm90ELb1ELb0ELb1ELb0ELb0ELb0ELb0ELb1ELb1ELb0ELb0ELb0EEENS1_21CollectiveEpilogueFwdINS6_IJSA_SC_SB_EEES9_NS_10bfloat16_tESG_Li384ELb0ELb0ELb0ELb1EEENS1_30DynamicPersistentTileSchedulerILi384ELi128ELb0ELb0ELb1EEEEEEEEEvNT_6ParamsE)
        /*0820*/ 	.short	0x0210
        /*0822*/ 	.short	0x0bf0


	//----- nvinfo : EIATTR_SW_WAR
	.align		4
.L_1353:
        /*0824*/ 	.byte	0x04, 0x36
        /*0826*/ 	.short	(.L_1355 - .L_1354)
.L_1354:
        /*0828*/ 	.word	0x00000008
.L_1355:


//--------------------- .nv.info._ZN7cutlass13device_kernelIN5flash11enable_sm90INS1_16FlashAttnFwdSm90INS1_25CollectiveMainloopFwdSm90ILi2EN4cute5tupleIJNS5_1CILi1EEES8_S8_EEENS6_IJNS7_ILi192EEENS7_ILi128EEENS7_ILi96EEEEEELi96ENS_12float_e4m3_tEfNS_4arch4Sm90ELb1ELb0ELb1ELb1ELb0ELb0ELb0ELb1ELb1ELb0ELb0ELb0EEENS1_21CollectiveEpilogueFwdINS6_IJSA_SC_SB_EEES9_NS_10bfloat16_tESG_Li384ELb1ELb0ELb0ELb1EEENS1_36VarlenDynamicPersistentTileSchedulerILi192ELi128ELi384ELi128ELb0ELb0ELb1ELb1ELb1ELb1EEEEEEEEEvNT_6ParamsE --------------------------
	.section	.nv.info._ZN7cutlass13device_kernelIN5flash11enable_sm90INS1_16FlashAttnFwdSm90INS1_25CollectiveMainloopFwdSm90ILi2EN4cute5tupleIJNS5_1CILi1EEES8_S8_EEENS6_IJNS7_ILi192EEENS7_ILi128EEENS7_ILi96EEEEEELi96ENS_12float_e4m3_tEfNS_4arch4Sm90ELb1ELb0ELb1ELb1ELb0ELb0ELb0ELb1ELb1ELb0ELb0ELb0EEENS1_21CollectiveEpilogueFwdINS6_IJSA_SC_SB_EEES9_NS_10bfloat16_tESG_Li384ELb1ELb0ELb0ELb1EEENS1_36VarlenDynamicPersistentTileSchedulerILi192ELi128ELi384ELi128ELb0ELb0ELb1ELb1ELb1ELb1EEEEEEEEEvNT_6ParamsE,"",@"SHT_CUDA_INFO"
	.sectionflags	@""
	.align	4


	//----- nvinfo : EIATTR_CUDA_API_VERSION
	.align		4
        /*0000*/ 	.byte	0x04, 0x37
        /*0002*/ 	.short	(.L_1357 - .L_1356)
.L_1356:
        /*0004*/ 	.word	0x00000082


	//----- nvinfo : EIATTR_KPARAM_INFO
	.align		4
.L_1357:
        /*0008*/ 	.byte	0x04, 0x17
        /*000a*/ 	.short	(.L_1359 - .L_1358)
.L_1358:
        /*000c*/ 	.word	0x00000000
        /*0010*/ 	.short	0x0000
        /*0012*/ 	.short	0x0070
        /*0014*/ 	.byte	0x00, 0xf0, 0x01, 0x28


	//----- nvinfo : EIATTR_SPARSE_MMA_MASK
	.align		4
.L_1359:
        /*0018*/ 	.byte	0x03, 0x50
        /*001a*/ 	.short	0x0000


	//----- nvinfo : EIATTR_MAXREG_COUNT
	.align		4
        /*001c*/ 	.byte	0x03, 0x1b
        /*001e*/ 	.short	0x0080


	//----- nvinfo : EIATTR_NUM_BARRIERS
	.align		4
        /*0020*/ 	.byte	0x02, 0x4c
        /*0022*/ 	.byte	0x09
	.zero		1


	//----- nvinfo : EIATTR_EXTERNS
	.align		4
        /*0024*/ 	.byte	0x04, 0x0f
        /*0026*/ 	.short	(.L_1361 - .L_1360)


	//   ....[0]....
	.align		4
.L_1360:
        /*0028*/ 	.word	index@(__assertfail)


	//----- nvinfo : EIATTR_ANNOTATIONS
	.align		4
.L_1361:
        /*002c*/ 	.byte	0x04, 0x55
        /*002e*/ 	.short	(.L_1363 - .L_1362)


	//   ....[0]....
.L_1362:
        /*0030*/ 	.word	0x00000001
        /*0034*/ 	.byte	0x20, 0xbe, 0x00, 0x00, 0x01, 0x00, 0x00, 0x00, 0xa0, 0xc9, 0x00, 0x00, 0x01, 0x00, 0x00, 0x00
        /*0044*/ 	.byte	0x70, 0xca, 0x00, 0x00, 0x01, 0x00, 0x00, 0x00, 0x00, 0xcf, 0x00, 0x00, 0x01, 0x00, 0x00, 0x00
        /*0054*/ 	.byte	0xd0, 0xd1, 0x00, 0x00, 0x01, 0x00, 0x00, 0x00, 0x20, 0xd8, 0x00, 0x00, 0x01, 0x00, 0x00, 0x00
        /*0064*/ 	.byte	0xa0, 0xdb, 0x00, 0x00, 0x01, 0x00, 0x00, 0x00, 0xb0, 0xe3, 0x00, 0x00, 0x01, 0x00, 0x00, 0x00
        /*0074*/ 	.byte	0xc0, 0xe3, 0x00, 0x00, 0x01, 0x00, 0x00, 0x00, 0x00, 0xe4, 0x00, 0x00, 0x01, 0x00, 0x00, 0x00
        /*0084*/ 	.byte	0x90, 0xe4, 0x00, 0x00, 0x01, 0x00, 0x00, 0x00, 0x80, 0xfb, 0x00, 0x00, 0x01, 0x00, 0x00, 0x00
        /*0094*/ 	.byte	0x80, 0x07, 0x01, 0x00


	//----- nvinfo : EIATTR_MERCURY_ISA_VERSION
	.align		4
.L_1363:
        /*0098*/ 	.byte	0x03, 0x5f
        /*009a*/ 	.short	0x0101


	//----- nvinfo : EIATTR_UNUSED_LOAD_BYTE_OFFSET
	.align		4
        /*009c*/ 	.byte	0x04, 0x44
        /*009e*/ 	.short	(.L_1365 - .L_1364)


	//   ....[0]....
.L_1364:
        /*00a0*/ 	.word	0x00000a30
        /*00a4*/ 	.word	0x0000fff0


	//   ....[1]....
        /*00a8*/ 	.word	0x0000a040
        /*00ac*/ 	.word	0x0000fff0


	//----- nvinfo : EIATTR_INT_WARP_WIDE_INSTR_OFFSETS
	.align		4
.L_1365:
        /*00b0*/ 	.byte	0x04, 0x31
        /*00b2*/ 	.short	(.L_1367 - .L_1366)


	//   ....[0]....
.L_1366:
        /*00b4*/ 	.word	0x00000160


	//   ....[1]....
        /*00b8*/ 	.word	0x000001a0


	//   ....[2]....
        /*00bc*/ 	.word	0x00000210


	//   ....[3]....
        /*00c0*/ 	.word	0x0000d240


	//   ....[4]....
        /*00c4*/ 	.word	0x0000d2d0


	//   ....[5]....
        /*00c8*/ 	.word	0x0000d9c0


	//   ....[6]....
        /*00cc*/ 	.word	0x0000f510


	//   ....[7]....
        /*00d0*/ 	.word	0x0000f5a0


	//----- nvinfo : EIATTR_COOP_GROUP_MASK_REGIDS
	.align		4
.L_1367:
        /*00d4*/ 	.byte	0x04, 0x29
        /*00d6*/ 	.short	(.L_1369 - .L_1368)


	//   ....[0]....
.L_1368:
        /*00d8*/ 	.word	0xffffffff


	//   ....[1]....
        /*00dc*/ 	.word	0xffffffff


	//   ....[2]....
        /*00e0*/ 	.word	0xffffffff


	//   ....[3]....
        /*00e4*/ 	.word	0xffffffff


	//   ....[4]....
        /*00e8*/ 	.word	0xffffffff


	//   ....[5]....
        /*00ec*/ 	.word	0xffffffff


	//   ....[6]....
        /*00f0*/ 	.word	0xffffffff


	//   ....[7]....
        /*00f4*/ 	.word	0xffffffff


	//   ....[8]....
        /*00f8*/ 	.word	0xffffffff


	//   ....[9]....
        /*00fc*/ 	.word	0xffffffff


	//   ....[10]....
        /*0100*/ 	.word	0xffffffff


	//   ....[11]....
        /*0104*/ 	.word	0xffffffff


	//   ....[12]....
        /*0108*/ 	.word	0xffffffff


	//   ....[13]....
        /*010c*/ 	.word	0xffffffff


	//   ....[14]....
        /*0110*/ 	.word	0xffffffff


	//   ....[15]....
        /*0114*/ 	.word	0xffffffff


	//   ....[16]....
        /*0118*/ 	.word	0xffffffff


	//   ....[17]....
        /*011c*/ 	.word	0xffffffff


	//   ....[18]....
        /*0120*/ 	.word	0xffffffff


	//   ....[19]....
        /*0124*/ 	.word	0xffffffff


	//   ....[20]....
        /*0128*/ 	.word	0xffffffff


	//   ....[21]....
        /*012c*/ 	.word	0xffffffff


	//   ....[22]....
        /*0130*/ 	.word	0xffffffff


	//   ....[23]....
        /*0134*/ 	.word	0xffffffff


	//   ....[24]....
        /*0138*/ 	.word	0xffffffff


	//   ....[25]....
        /*013c*/ 	.word	0xffffffff


	//   ....[26]....
        /*0140*/ 	.word	0xffffffff


	//   ....[27]....
        /*0144*/ 	.word	0xffffffff


	//   ....[28]....
        /*0148*/ 	.word	0xffffffff


	//   ....[29]....
        /*014c*/ 	.word	0xffffffff


	//   ....[30]....
        /*0150*/ 	.word	0xffffffff


	//   ....[31]....
        /*0154*/ 	.word	0xffffffff


	//   ....[32]....
        /*0158*/ 	.word	0xffffffff


	//   ....[33]....
        /*015c*/ 	.word	0xffffffff


	//   ....[34]....
        /*0160*/ 	.word	0xffffffff


	//   ....[35]....
        /*0164*/ 	.word	0xffffffff


	//   ....[36]....
        /*0168*/ 	.word	0xffffffff


	//   ....[37]....
        /*016c*/ 	.word	0xffffffff


	//   ....[38]....
        /*0170*/ 	.word	0xffffffff


	//   ....[39]....
        /*0174*/ 	.word	0xffffffff


	//   ....[40]....
        /*0178*/ 	.word	0xffffffff


	//   ....[41]....
        /*017c*/ 	.word	0xffffffff


	//   ....[42]....
        /*0180*/ 	.word	0xffffffff


	//   ....[43]....
        /*0184*/ 	.word	0xffffffff


	//   ....[44]....
        /*0188*/ 	.word	0xffffffff


	//   ....[45]....
        /*018c*/ 	.word	0xffffffff


	//   ....[46]....
        /*0190*/ 	.word	0xffffffff


	//   ....[47]....
        /*0194*/ 	.word	0xffffffff


	//   ....[48]....
        /*0198*/ 	.word	0xffffffff


	//   ....[49]....
        /*019c*/ 	.word	0xffffffff


	//   ....[50]....
        /*01a0*/ 	.word	0xffffffff


	//   ....[51]....
        /*01a4*/ 	.word	0xffffffff


	//   ....[52]....
        /*01a8*/ 	.word	0xffffffff


	//   ....[53]....
        /*01ac*/ 	.word	0xffffffff


	//   ....[54]....
        /*01b0*/ 	.word	0xffffffff


	//   ....[55]....
        /*01b4*/ 	.word	0xffffffff


	//   ....[56]....
        /*01b8*/ 	.word	0xffffffff


	//   ....[57]....
        /*01bc*/ 	.word	0xffffffff


	//   ....[58]....
        /*01c0*/ 	.word	0xffffffff


	//   ....[59]....
        /*01c4*/ 	.word	0xffffffff


	//   ....[60]....
        /*01c8*/ 	.word	0xffffffff


	//   ....[61]....
        /*01cc*/ 	.word	0xffffffff


	//   ....[62]....
        /*01d0*/ 	.word	0xffffffff


	//   ....[63]....
        /*01d4*/ 	.word	0xffffffff


	//   ....[64]....
        /*01d8*/ 	.word	0xffffffff


	//   ....[65]....
        /*01dc*/ 	.word	0xffffffff


	//   ....[66]....
        /*01e0*/ 	.word	0xffffffff


	//   ....[67]....
        /*01e4*/ 	.word	0xffffffff


	//   ....[68]....
        /*01e8*/ 	.word	0xffffffff


	//   ....[69]....
        /*01ec*/ 	.word	0xffffffff


	//   ....[70]....
        /*01f0*/ 	.word	0xffffffff


	//   ....[71]....
        /*01f4*/ 	.word	0xffffffff


	//   ....[72]....
        /*01f8*/ 	.word	0xffffffff


	//   ....[73]....
        /*01fc*/ 	.word	0xffffffff


	//   ....[74]....
        /*0200*/ 	.word	0xffffffff


	//   ....[75]....
        /*0204*/ 	.word	0xffffffff


	//   ....[76]....
        /*0208*/ 	.word	0xffffffff


	//   ....[77]....
        /*020c*/ 	.word	0xffffffff


	//   ....[78]....
        /*0210*/ 	.word	0xffffffff


	//   ....[79]....
        /*0214*/ 	.word	0xffffffff


	//   ....[80]....
        /*0218*/ 	.word	0xffffffff


	//   ....[81]....
        /*021c*/ 	.word	0xffffffff


	//   ....[82]....
        /*0220*/ 	.word	0xffffffff


	//   ....[83]....
        /*0224*/ 	.word	0x0500000f


	//   ....[84]....
        /*0228*/ 	.word	0x0500000f


	//----- nvinfo : EIATTR_COOP_GROUP_INSTR_OFFSETS
	.align		4
.L_1369:
        /*022c*/ 	.byte	0x04, 0x28
        /*022e*/ 	.short	(.L_1371 - .L_1370)


	//   ....[0]....
.L_1370:
        /*0230*/ 	.word	0x00000060


	//   ....[1]....
        /*0234*/ 	.word	0x00000170


	//   ....[2]....
        /*0238*/ 	.word	0x000001c0


	//   ....[3]....
        /*023c*/ 	.word	0x000003f0


	//   ....[4]....
        /*0240*/ 	.word	0x00000550


	//   ....[5]....
        /*0244*/ 	.word	0x00000670


	//   ....[6]....
        /*0248*/ 	.word	0x000007d0


	//   ....[7]....
        /*024c*/ 	.word	0x00001510


	//   ....[8]....
        /*0250*/ 	.word	0x00002d20


	//   ....[9]....
        /*0254*/ 	.word	0x00002d80


	//   ....[10]....
        /*0258*/ 	.word	0x000037c0


	//   ....[11]....
        /*025c*/ 	.word	0x00003860


	//   ....[12]....
        /*0260*/ 	.word	0x00005800


	//   ....[13]....
        /*0264*/ 	.word	0x00005960


	//   ....[14]....
        /*0268*/ 	.word	0x00006210


	//   ....[15]....
        /*026c*/ 	.word	0x000062c0


	//   ....[16]....
        /*0270*/ 	.word	0x000081c0


	//   ....[17]....
        /*0274*/ 	.word	0x00008210


	//   ....[18]....
        /*0278*/ 	.word	0x000082a0


	//   ....[19]....
        /*027c*/ 	.word	0x000082d0


	//   ....[20]....
        /*0280*/ 	.word	0x000099a0


	//   ....[21]....
        /*0284*/ 	.word	0x000099c0


	//   ....[22]....
        /*0288*/ 	.word	0x00009a30


	//   ....[23]....
        /*028c*/ 	.word	0x00009a40


	//   ....[24]....
        /*0290*/ 	.word	0x0000a720


	//   ....[25]....
        /*0294*/ 	.word	0x0000a730


	//   ....[26]....
        /*0298*/ 	.word	0x0000a740


	//   ....[27]....
        /*029c*/ 	.word	0x0000a750


	//   ....[28]....
        /*02a0*/ 	.word	0x0000a760


	//   ....[29]....
        /*02a4*/ 	.word	0x0000a770


	//   ....[30]....
        /*02a8*/ 	.word	0x0000a780


	//   ....[31]....
        /*02ac*/ 	.word	0x0000a790


	//   ....[32]....
        /*02b0*/ 	.word	0x0000a7c0


	//   ....[33]....
        /*02b4*/ 	.word	0x0000a7d0


	//   ....[34]....
        /*02b8*/ 	.word	0x0000a7e0


	//   ....[35]....
        /*02bc*/ 	.word	0x0000a810


	//   ....[36]....
        /*02c0*/ 	.word	0x0000a840


	//   ....[37]....
        /*02c4*/ 	.word	0x0000a850


	//   ....[38]....
        /*02c8*/ 	.word	0x0000a880


	//   ....[39]....
        /*02cc*/ 	.word	0x0000a890


	//   ....[40]....
        /*02d0*/ 	.word	0x0000a8c0


	//   ....[41]....
        /*02d4*/ 	.word	0x0000a8d0


	//   ....[42]....
        /*02d8*/ 	.word	0x0000a900


	//   ....[43]....
        /*02dc*/ 	.word	0x0000a910


	//   ....[44]....
        /*02e0*/ 	.word	0x0000a940


	//   ....[45]....
        /*02e4*/ 	.word	0x0000a950


	//   ....[46]....
        /*02e8*/ 	.word	0x0000a960


	//   ....[47]....
        /*02ec*/ 	.word	0x0000a990


	//   ....[48]....
        /*02f0*/ 	.word	0x0000bdf0


	//   ....[49]....
        /*02f4*/ 	.word	0x0000bfd0


	//   ....[50]....
        /*02f8*/ 	.word	0x0000c000


	//   ....[51]....
        /*02fc*/ 	.word	0x0000c030


	//   ....[52]....
        /*0300*/ 	.word	0x0000c060


	//   ....[53]....
        /*0304*/ 	.word	0x0000c090


	//   ....[54]....
        /*0308*/ 	.word	0x0000c0d0


	//   ....[55]....
        /*030c*/ 	.word	0x0000c250


	//   ....[56]....
        /*0310*/ 	.word	0x0000c280


	//   ....[57]....
        /*0314*/ 	.word	0x0000c2b0


	//   ....[58]....
        /*0318*/ 	.word	0x0000c2e0


	//   ....[59]....
        /*031c*/ 	.word	0x0000c310


	//   ....[60]....
        /*0320*/ 	.word	0x0000c350


	//   ....[61]....
        /*0324*/ 	.word	0x0000c3e0


	//   ....[62]....
        /*0328*/ 	.word	0x0000c470


	//   ....[63]....
        /*032c*/ 	.word	0x0000c520


	//   ....[64]....
        /*0330*/ 	.word	0x0000db60


	//   ....[65]....
        /*0334*/ 	.word	0x0000fd40


	//   ....[66]....
        /*0338*/ 	.word	0x0000fd70


	//   ....[67]....
        /*033c*/ 	.word	0x0000fda0


	//   ....[68]....
        /*0340*/ 	.word	0x0000fdd0


	//   ....[69]....
        /*0344*/ 	.word	0x0000fde0


	//   ....[70]....
        /*0348*/ 	.word	0x0000fe00


	//   ....[71]....
        /*034c*/ 	.word	0x0000fe20


	//   ....[72]....
        /*0350*/ 	.word	0x0000fe60


	//   ....[73]....
        /*0354*/ 	.word	0x0000ffa0


	//   ....[74]....
        /*0358*/ 	.word	0x0000ffd0


	//   ....[75]....
        /*035c*/ 	.word	0x00010010


	//   ....[76]....
        /*0360*/ 	.word	0x00010040


	//   ....[77]....
        /*0364*/ 	.word	0x00010070


	//   ....[78]....
        /*0368*/ 	.word	0x000100a0


	//   ....[79]....
        /*036c*/ 	.word	0x00010140


	//   ....[80]....
        /*0370*/ 	.word	0x000101e0


	//   ....[81]....
        /*0374*/ 	.word	0x00010290


	//   ....[82]....
        /*0378*/ 	.word	0x000108a0


	//   ....[83]....
        /*037c*/ 	.word	0x00010e70


	//   ....[84]....
        /*0380*/ 	.word	0x000112d0


	//----- nvinfo : EIATTR_REG_RECONFIG
	.align		4
.L_1371:
        /*0384*/ 	.byte	0x01, 0x54
	.zero		2


	//----- nvinfo : EIATTR_SYSCALL_OFFSETS
	.align		4
        /*0388*/ 	.byte	0x04, 0x46
        /*038a*/ 	.short	(.L_1373 - .L_1372)


	//   ....[0]....
.L_1372:
        /*038c*/ 	.word	0x000016f0


	//   ....[1]....
        /*0390*/ 	.word	0x0000d460


	//   ....[2]....
        /*0394*/ 	.word	0x0000d5a0


	//   ....[3]....
        /*0398*/ 	.word	0x0000d6e0


	//   ....[4]....
        /*039c*/ 	.word	0x0000d800


	//----- nvinfo : EIATTR_MBARRIER_INSTR_OFFSETS
	.align		4
.L_1373:
        /*03a0*/ 	.byte	0x04, 0x39
        /*03a2*/ 	.short	(.L_1375 - .L_1374)


	//   ....[0]....
.L_1374:
        /*03a4*/ 	.word	0x000002a0
        /*03a8*/ 	.word	0x000000ff
        /*03ac*/ 	.word	0x00019c00
        /*03b0*/ 	.short	0x0100
        /*03b2*/ 	.byte	0x08
	.zero		1


	//   ....[1]....
        /*03b4*/ 	.word	0x000002b0
        /*03b8*/ 	.word	0x000000ff
        /*03bc*/ 	.word	0x00019c20
        /*03c0*/ 	.short	0x0100
        /*03c2*/ 	.byte	0x08
	.zero		1


	//   ....[2]....
        /*03c4*/ 	.word	0x000003a0
        /*03c8*/ 	.word	0x000000ff
        /*03cc*/ 	.word	0x00019c30
        /*03d0*/ 	.short	0x0100
        /*03d2*/ 	.byte	0x08
	.zero		1


	//   ....[3]....
        /*03d4*/ 	.word	0x000003b0
        /*03d8*/ 	.word	0x000000ff
        /*03dc*/ 	.word	0x00019c40
        /*03e0*/ 	.short	0x0100
        /*03e2*/ 	.byte	0x08
	.zero		1


	//   ....[4]....
        /*03e4*/ 	.word	0x000003c0
        /*03e8*/ 	.word	0x000000ff
        /*03ec*/ 	.word	0x00019c38
        /*03f0*/ 	.short	0x0100
        /*03f2*/ 	.byte	0x08
	.zero		1


	//   ....[5]....
        /*03f4*/ 	.word	0x000003d0
        /*03f8*/ 	.word	0x000000ff
        /*03fc*/ 	.word	0x00019c48
        /*0400*/ 	.short	0x0100
        /*0402*/ 	.byte	0x08
	.zero		1


	//   ....[6]....
        /*0404*/ 	.word	0x00000500
        /*0408*/ 	.word	0x000000ff
        /*040c*/ 	.word	0x00019c50
        /*0410*/ 	.short	0x0100
        /*0412*/ 	.byte	0x08
	.zero		1


	//   ....[7]....
        /*0414*/ 	.word	0x00000510
        /*0418*/ 	.word	0x000000ff
        /*041c*/ 	.word	0x00019c60
        /*0420*/ 	.short	0x0100
        /*0422*/ 	.byte	0x08
	.zero		1


	//   ....[8]....
        /*0424*/ 	.word	0x00000520
        /*0428*/ 	.word	0x000000ff
        /*042c*/ 	.word	0x00019c58
        /*0430*/ 	.short	0x0100
        /*0432*/ 	.byte	0x08
	.zero		1


	//   ....[9]....
        /*0434*/ 	.word	0x00000530
        /*0438*/ 	.word	0x000000ff
        /*043c*/ 	.word	0x00019c68
        /*0440*/ 	.short	0x0100
        /*0442*/ 	.byte	0x08
	.zero		1


	//   ....[10]....
        /*0444*/ 	.word	0x00000620
        /*0448*/ 	.word	0x000000ff
        /*044c*/ 	.word	0x00019c70
        /*0450*/ 	.short	0x0100
        /*0452*/ 	.byte	0x06
	.zero		1


	//   ....[11]....
        /*0454*/ 	.word	0x00000630
        /*0458*/ 	.word	0x000000ff
        /*045c*/ 	.word	0x00019c80
        /*0460*/ 	.short	0x0100
        /*0462*/ 	.byte	0x06
	.zero		1


	//   ....[12]....
        /*0464*/ 	.word	0x00000640
        /*0468*/ 	.word	0x000000ff
        /*046c*/ 	.word	0x00019c78
        /*0470*/ 	.short	0x0100
        /*0472*/ 	.byte	0x06
	.zero		1


	//   ....[13]....
        /*0474*/ 	.word	0x00000650
        /*0478*/ 	.word	0x000000ff
        /*047c*/ 	.word	0x00019c88
        /*0480*/ 	.short	0x0100
        /*0482*/ 	.byte	0x06
	.zero		1


	//   ....[14]....
        /*0484*/ 	.word	0x00000780
        /*0488*/ 	.word	0x000000ff
        /*048c*/ 	.word	0x00019c90
        /*0490*/ 	.short	0x0100
        /*0492*/ 	.byte	0x08
	.zero		1


	//   ....[15]....
        /*0494*/ 	.word	0x00000790
        /*0498*/ 	.word	0x000000ff
        /*049c*/ 	.word	0x00019ca0
        /*04a0*/ 	.short	0x0100
        /*04a2*/ 	.byte	0x08
	.zero		1


	//   ....[16]....
        /*04a4*/ 	.word	0x000007a0
        /*04a8*/ 	.word	0x000000ff
        /*04ac*/ 	.word	0x00019c98
        /*04b0*/ 	.short	0x0100
        /*04b2*/ 	.byte	0x08
	.zero		1


	//   ....[17]....
        /*04b4*/ 	.word	0x000007b0
        /*04b8*/ 	.word	0x000000ff
        /*04bc*/ 	.word	0x00019ca8
        /*04c0*/ 	.short	0x0100
        /*04c2*/ 	.byte	0x08
	.zero		1


	//   ....[18]....
        /*04c4*/ 	.word	0x000008e0
        /*04c8*/ 	.word	0x000000ff
        /*04cc*/ 	.word	0x00019cb0
        /*04d0*/ 	.short	0x0100
        /*04d2*/ 	.byte	0x08
	.zero		1


	//   ....[19]....
        /*04d4*/ 	.word	0x000008f0
        /*04d8*/ 	.word	0x000000ff
        /*04dc*/ 	.word	0x00019cc0
        /*04e0*/ 	.short	0x0100
        /*04e2*/ 	.byte	0x08
	.zero		1


	//   ....[20]....
        /*04e4*/ 	.word	0x00000900
        /*04e8*/ 	.word	0x000000ff
        /*04ec*/ 	.word	0x00019cb8
        /*04f0*/ 	.short	0x0100
        /*04f2*/ 	.byte	0x08
	.zero		1


	//   ....[21]....
        /*04f4*/ 	.word	0x00000910
        /*04f8*/ 	.word	0x000000ff
        /*04fc*/ 	.word	0x00019cc8
        /*0500*/ 	.short	0x0100
        /*0502*/ 	.byte	0x08
	.zero		1


	//   ....[22]....
        /*0504*/ 	.word	0x00001a20
        /*0508*/ 	.word	0x000000ff
        /*050c*/ 	.word	0x00019c00
        /*0510*/ 	.short	0x010a
        /*0512*/ 	.byte	0x2c
	.zero		1


	//   ....[23]....
        /*0514*/ 	.word	0x00001ac0
        /*0518*/ 	.word	0x00000002
        /*051c*/ 	.word	0x00019c30
        /*0520*/ 	.short	0x010a
        /*0522*/ 	.byte	0x3f
	.zero		1


	//   ....[24]....
        /*0524*/ 	.word	0x00001b30
        /*0528*/ 	.word	0x00000002
        /*052c*/ 	.word	0x00019c30
        /*0530*/ 	.short	0x010a
        /*0532*/ 	.byte	0x3f
	.zero		1


	//   ....[25]....
        /*0534*/ 	.word	0x00003ac0
        /*0538*/ 	.word	0x00000030
        /*053c*/ 	.word	0x00000000
        /*0540*/ 	.short	0x0101
        /*0542*/ 	.byte	0x3f
	.zero		1


	//   ....[26]....
        /*0544*/ 	.word	0x000046e0
        /*0548*/ 	.word	0x000000ff
        /*054c*/ 	.word	0x00019c30
        /*0550*/ 	.short	0x010a
        /*0552*/ 	.byte	0x16
	.zero		1


	//   ....[27]....
        /*0554*/ 	.word	0x00004720
        /*0558*/ 	.word	0x000000ff
        /*055c*/ 	.word	0x00019c30
        /*0560*/ 	.short	0x010a
        /*0562*/ 	.byte	0x16
	.zero		1


	//   ....[28]....
        /*0564*/ 	.word	0x00004880
        /*0568*/ 	.word	0x000000ff
        /*056c*/ 	.word	0x00019c50
        /*0570*/ 	.short	0x010a
        /*0572*/ 	.byte	0x0e
	.zero		1


	//   ....[29]....
        /*0574*/ 	.word	0x00004cd0
        /*0578*/ 	.word	0x000000ff
        /*057c*/ 	.word	0x00019c50
        /*0580*/ 	.short	0x010a
        /*0582*/ 	.byte	0x0e
	.zero		1


	//   ....[30]....
        /*0584*/ 	.word	0x00006af0
        /*0588*/ 	.word	0x00000002
        /*058c*/ 	.word	0x00000000
        /*0590*/ 	.short	0x0101
        /*0592*/ 	.byte	0x3f
	.zero		1


	//   ....[31]....
        /*0594*/ 	.word	0x00006de0
        /*0598*/ 	.word	0x000000ff
        /*059c*/ 	.word	0x00000000
        /*05a0*/ 	.short	0x0101
        /*05a2*/ 	.byte	0x06
	.zero		1


	//   ....[32]....
        /*05a4*/ 	.word	0x000073a0
        /*05a8*/ 	.word	0x000000ff
        /*05ac*/ 	.word	0x00019c30
        /*05b0*/ 	.short	0x010a
        /*05b2*/ 	.byte	0x06
	.zero		1


	//   ....[33]....
        /*05b4*/ 	.word	0x000073e0
        /*05b8*/ 	.word	0x000000ff
        /*05bc*/ 	.word	0x00019c30
        /*05c0*/ 	.short	0x010a
        /*05c2*/ 	.byte	0x06
	.zero		1


	//   ....[34]....
        /*05c4*/ 	.word	0x00007540
        /*05c8*/ 	.word	0x000000ff
        /*05cc*/ 	.word	0x00019c50
        /*05d0*/ 	.short	0x010a
        /*05d2*/ 	.byte	0x0e
	.zero		1


	//   ....[35]....
        /*05d4*/ 	.word	0x00008170
        /*05d8*/ 	.word	0x000000ff
        /*05dc*/ 	.word	0x00019c50
        /*05e0*/ 	.short	0x010a
        /*05e2*/ 	.byte	0x0e
	.zero		1


	//   ....[36]....
        /*05e4*/ 	.word	0x00008ea0
        /*05e8*/ 	.word	0x00000002
        /*05ec*/ 	.word	0x00000000
        /*05f0*/ 	.short	0x0101
        /*05f2*/ 	.byte	0x3f
	.zero		1


	//   ....[37]....
        /*05f4*/ 	.word	0x000091b0
        /*05f8*/ 	.word	0x000000ff
        /*05fc*/ 	.word	0x00000000
        /*0600*/ 	.short	0x0101
        /*0602*/ 	.byte	0x06
	.zero		1


	//   ....[38]....
        /*0604*/ 	.word	0x000096e0
        /*0608*/ 	.word	0x000000ff
        /*060c*/ 	.word	0x00019c50
        /*0610*/ 	.short	0x010a
        /*0612*/ 	.byte	0x10
	.zero		1


	//   ....[39]....
        /*0614*/ 	.word	0x00009720
        /*0618*/ 	.word	0x000000ff
        /*061c*/ 	.word	0x00019c50
        /*0620*/ 	.short	0x010a
        /*0622*/ 	.byte	0x10
	.zero		1


	//   ....[40]....
        /*0624*/ 	.word	0x00009d20
        /*0628*/ 	.word	0x000000ff
        /*062c*/ 	.word	0x00000000
        /*0630*/ 	.short	0x0101
        /*0632*/ 	.byte	0x04
	.zero		1


	//   ....[41]....
        /*0634*/ 	.word	0x0000b200
        /*0638*/ 	.word	0x00000003
        /*063c*/ 	.word	0x00000000
        /*0640*/ 	.short	0x0101
        /*0642*/ 	.byte	0x3f
	.zero		1


	//   ....[42]....
        /*0644*/ 	.word	0x0000dd70
        /*0648*/ 	.word	0x00000002
        /*064c*/ 	.word	0x00019c80
        /*0650*/ 	.short	0x010a
        /*0652*/ 	.byte	0x3f
	.zero		1


	//   ....[43]....
        /*0654*/ 	.word	0x0000dfa0
        /*0658*/ 	.word	0x00000002
        /*065c*/ 	.word	0x00019c40
        /*0660*/ 	.short	0x010a
        /*0662*/ 	.byte	0x3f
	.zero		1


	//   ....[44]....
        /*0664*/ 	.word	0x0000e450
        /*0668*/ 	.word	0x000000ff
        /*066c*/ 	.word	0x00019c20
        /*0670*/ 	.short	0x010a
        /*0672*/ 	.byte	0x28
	.zero		1


	//   ....[45]....
        /*0674*/ 	.word	0x0000e710
        /*0678*/ 	.word	0x00000006
        /*067c*/ 	.word	0x00019c80
        /*0680*/ 	.short	0x010a
        /*0682*/ 	.byte	0x3f
	.zero		1


	//   ....[46]....
        /*0684*/ 	.word	0x0000eb30
        /*0688*/ 	.word	0x00000006
        /*068c*/ 	.word	0x00019c40
        /*0690*/ 	.short	0x010a
        /*0692*/ 	.byte	0x3f
	.zero		1


	//   ....[47]....
        /*0694*/ 	.word	0x0000efe0
        /*0698*/ 	.word	0x0000000c
        /*069c*/ 	.word	0x00019c70
        /*06a0*/ 	.short	0x010a
        /*06a2*/ 	.byte	0x3f
	.zero		1


	//   ....[48]....
        /*06a4*/ 	.word	0x0000f050
        /*06a8*/ 	.word	0x0000000c
        /*06ac*/ 	.word	0x00019c60
        /*06b0*/ 	.short	0x010a
        /*06b2*/ 	.byte	0x3f
	.zero		1


	//   ....[49]....
        /*06b4*/ 	.word	0x0000f440
        /*06b8*/ 	.word	0x0000000c
        /*06bc*/ 	.word	0x00019c50
        /*06c0*/ 	.short	0x0101
        /*06c2*/ 	.byte	0x3f
	.zero		1


	//   ....[50]....
        /*06c4*/ 	.word	0x0000f4b0
        /*06c8*/ 	.word	0x00000003
        /*06cc*/ 	.word	0x00000000
        /*06d0*/ 	.short	0x0101
        /*06d2*/ 	.byte	0x3f
	.zero		1


	//   ....[51]....
        /*06d4*/ 	.word	0x0000f670
        /*06d8*/ 	.word	0x00000002
        /*06dc*/ 	.word	0x00019c70
        /*06e0*/ 	.short	0x010a
        /*06e2*/ 	.byte	0x3f
	.zero		1


	//   ....[52]....
        /*06e4*/ 	.word	0x0000f6e0
        /*06e8*/ 	.word	0x00000002
        /*06ec*/ 	.word	0x00019c60
        /*06f0*/ 	.short	0x010a
        /*06f2*/ 	.byte	0x3f
	.zero		1


	//   ....[53]....
        /*06f4*/ 	.word	0x0000fad0
        /*06f8*/ 	.word	0x00000002
        /*06fc*/ 	.word	0x00019c50
        /*0700*/ 	.short	0x0101
        /*0702*/ 	.byte	0x3f
	.zero		1


	//   ....[54]....
        /*0704*/ 	.word	0x0000fb40
        /*0708*/ 	.word	0x00000000
        /*070c*/ 	.word	0x00000000
        /*0710*/ 	.short	0x0101
        /*0712*/ 	.byte	0x3f
	.zero		1


	//   ....[55]....
        /*0714*/ 	.word	0x00010820
        /*0718*/ 	.word	0x00000008
        /*071c*/ 	.word	0x00019c20
        /*0720*/ 	.short	0x010a
        /*0722*/ 	.byte	0x3f
	.zero		1


	//   ....[56]....
        /*0724*/ 	.word	0x000109c0
        /*0728*/ 	.word	0x00000006
        /*072c*/ 	.word	0x00000000
        /*0730*/ 	.short	0x010a
        /*0732*/ 	.byte	0x3f
	.zero		1


	//   ....[57]....
        /*0734*/ 	.word	0x00010a30
        /*0738*/ 	.word	0x00000007
        /*073c*/ 	.word	0x00000000
        /*0740*/ 	.short	0x010a
        /*0742*/ 	.byte	0x3f
	.zero		1


	//   ....[58]....
        /*0744*/ 	.word	0x00010a80
        /*0748*/ 	.word	0x00000002
        /*074c*/ 	.word	0x00019c60
        /*0750*/ 	.short	0x010a
        /*0752*/ 	.byte	0x3f
	.zero		1


	//   ....[59]....
        /*0754*/ 	.word	0x00010ad0
        /*0758*/ 	.word	0x00000005
        /*075c*/ 	.word	0x00019c60
        /*0760*/ 	.short	0x010a
        /*0762*/ 	.byte	0x3f
	.zero		1


	//   ....[60]....
        /*0764*/ 	.word	0x00010b10
        /*0768*/ 	.word	0x00000002
        /*076c*/ 	.word	0x00019c80
        /*0770*/ 	.short	0x010a
        /*0772*/ 	.byte	0x3f
	.zero		1


	//   ....[61]....
        /*0774*/ 	.word	0x00010b30
        /*0778*/ 	.word	0x00000005
        /*077c*/ 	.word	0x00019c80
        /*0780*/ 	.short	0x010a
        /*0782*/ 	.byte	0x3f
	.zero		1


	//   ....[62]....
        /*0784*/ 	.word	0x00010ba0
        /*0788*/ 	.word	0x00000003
        /*078c*/ 	.word	0x00019c00
        /*0790*/ 	.short	0x010a
        /*0792*/ 	.byte	0x3f
	.zero		1


	//   ....[63]....
        /*0794*/ 	.word	0x00010bf0
        /*0798*/ 	.word	0x00000002
        /*079c*/ 	.word	0x00019c30
        /*07a0*/ 	.short	0x010a
        /*07a2*/ 	.byte	0x3f
	.zero		1


	//   ....[64]....
        /*07a4*/ 	.word	0x00010c50
        /*07a8*/ 	.word	0x00000007
        /*07ac*/ 	.word	0x00019c30
        /*07b0*/ 	.short	0x010a
        /*07b2*/ 	.byte	0x3f
	.zero		1


	//   ....[65]....
        /*07b4*/ 	.word	0x00010cb0
        /*07b8*/ 	.word	0x0000002d
        /*07bc*/ 	.word	0x00019c50
        /*07c0*/ 	.short	0x010a
        /*07c2*/ 	.byte	0x3f
	.zero		1


	//   ....[66]....
        /*07c4*/ 	.word	0x00010d10
        /*07c8*/ 	.word	0x00000007
        /*07cc*/ 	.word	0x00019c30
        /*07d0*/ 	.short	0x010a
        /*07d2*/ 	.byte	0x3f
	.zero		1


	//   ....[67]....
        /*07d4*/ 	.word	0x00010d70
        /*07d8*/ 	.word	0x0000000f
        /*07dc*/ 	.word	0x00019c50
        /*07e0*/ 	.short	0x010a
        /*07e2*/ 	.byte	0x3f
	.zero		1


	//   ....[68]....
        /*07e4*/ 	.word	0x00010dd0
        /*07e8*/ 	.word	0x00000005
        /*07ec*/ 	.word	0x00019c50
        /*07f0*/ 	.short	0x010a
        /*07f2*/ 	.byte	0x3f
	.zero		1


	//   ....[69]....
        /*07f4*/ 	.word	0x00010f20
        /*07f8*/ 	.word	0x00000002
        /*07fc*/ 	.word	0x00019c80
        /*0800*/ 	.short	0x010a
        /*0802*/ 	.byte	0x3f
	.zero		1


	//   ....[70]....
        /*0804*/ 	.word	0x00010f70
        /*0808*/ 	.word	0x00000002
        /*080c*/ 	.word	0x00019c40
        /*0810*/ 	.short	0x010a
        /*0812*/ 	.byte	0x3f
	.zero		1


	//   ....[71]....
        /*0814*/ 	.word	0x00010fc0
        /*0818*/ 	.word	0x0000001a
        /*081c*/ 	.word	0x00019c20
        /*0820*/ 	.short	0x010a
        /*0822*/ 	.byte	0x3f
	.zero		1


	//   ....[72]....
        /*0824*/ 	.word	0x00011010
        /*0828*/ 	.word	0x00000006
        /*082c*/ 	.word	0x00019c80
        /*0830*/ 	.short	0x010a
        /*0832*/ 	.byte	0x3f
	.zero		1


	//   ....[73]....
        /*0834*/ 	.word	0x00011060
        /*0838*/ 	.word	0x00000006
        /*083c*/ 	.word	0x00019c40
        /*0840*/ 	.short	0x010a
        /*0842*/ 	.byte	0x3f
	.zero		1


	//   ....[74]....
        /*0844*/ 	.word	0x000110b0
        /*0848*/ 	.word	0x0000000c
        /*084c*/ 	.word	0x00019c70
        /*0850*/ 	.short	0x010a
        /*0852*/ 	.byte	0x3f
	.zero		1


	//   ....[75]....
        /*0854*/ 	.word	0x00011100
        /*0858*/ 	.word	0x0000000c
        /*085c*/ 	.word	0x00019c60
        /*0860*/ 	.short	0x010a
        /*0862*/ 	.byte	0x3f
	.zero		1


	//   ....[76]....
        /*0864*/ 	.word	0x00011150
        /*0868*/ 	.word	0x00000002
        /*086c*/ 	.word	0x00019c70
        /*0870*/ 	.short	0x010a
        /*0872*/ 	.byte	0x3f
	.zero		1


	//   ....[77]....
        /*0874*/ 	.word	0x000111a0
        /*0878*/ 	.word	0x00000002
        /*087c*/ 	.word	0x00019c60
        /*0880*/ 	.short	0x010a
        /*0882*/ 	.byte	0x3f
	.zero		1


	//   ....[78]....
        /*0884*/ 	.word	0x000111f0
        /*0888*/ 	.word	0x00000008
        /*088c*/ 	.word	0x00019c20
        /*0890*/ 	.short	0x010a
        /*0892*/ 	.byte	0x3f
	.zero		1


	//   ....[79]....
        /*0894*/ 	.word	0x00011390
        /*0898*/ 	.word	0x00000006
        /*089c*/ 	.word	0x00000000
        /*08a0*/ 	.short	0x010a
        /*08a2*/ 	.byte	0x3f
	.zero		1


	//   ....[80]....
        /*08a4*/ 	.word	0x000113e0
        /*08a8*/ 	.word	0x00000007
        /*08ac*/ 	.word	0x00000000
        /*08b0*/ 	.short	0x010a
        /*08b2*/ 	.byte	0x3f
	.zero		1


	//   ....[81]....
        /*08b4*/ 	.word	0x00011430
        /*08b8*/ 	.word	0x00000002
        /*08bc*/ 	.word	0x00019c60
        /*08c0*/ 	.short	0x010a
        /*08c2*/ 	.byte	0x3f
	.zero		1


	//   ....[82]....
        /*08c4*/ 	.word	0x00011480
        /*08c8*/ 	.word	0x00000005
        /*08cc*/ 	.word	0x00019c60
        /*08d0*/ 	.short	0x010a
        /*08d2*/ 	.byte	0x3f
	.zero		1


	//   ....[83]....
        /*08d4*/ 	.word	0x000114d0
        /*08d8*/ 	.word	0x00000002
        /*08dc*/ 	.word	0x00019c80
        /*08e0*/ 	.short	0x010a
        /*08e2*/ 	.byte	0x3f
	.zero		1


	//----- nvinfo : EIATTR_NUM_MBARRIERS
	.align		4
.L_1375:
        /*08e4*/ 	.byte	0x03, 0x38
        /*08e6*/ 	.short	0x0016


	//----- nvinfo : EIATTR_EXIT_INSTR_OFFSETS
	.align		4
        /*08e8*/ 	.byte	0x04, 0x1c
        /*08ea*/ 	.short	(.L_1377 - .L_1376)


	//   ....[0]....
.L_1376:
        /*08ec*/ 	.word	0x00000a70


	//   ....[1]....
        /*08f0*/ 	.word	0x0000bda0


	//   ....[2]....
        /*08f4*/ 	.word	0x00010b80


	//----- nvinfo : EIATTR_MAX_THREADS
	.align		4
.L_1377:
        /*08f8*/ 	.byte	0x04, 0x05
        /*08fa*/ 	.short	(.L_1379 - .L_1378)
.L_1378:
        /*08fc*/ 	.word	0x00000200
        /*0900*/ 	.word	0x00000001
        /*0904*/ 	.word	0x00000001


	//----- nvinfo : EIATTR_CRS_STACK_SIZE
	.align		4
.L_1379:
        /*0908*/ 	.byte	0x04, 0x1e
        /*090a*/ 	.short	(.L_1381 - .L_1380)
.L_1380:
        /*090c*/ 	.word	0x00000000


	//----- nvinfo : EIATTR_CBANK_PARAM_SIZE
	.align		4
.L_1381:
        /*0910*/ 	.byte	0x03, 0x19
        /*0912*/ 	.short	0x0a70


	//----- nvinfo : EIATTR_PARAM_CBANK
	.align		4
        /*0914*/ 	.byte	0x04, 0x0a
        /*0916*/ 	.short	(.L_1383 - .L_1382)
	.align		4
.L_1382:
        /*0918*/ 	.word	index@(.nv.constant0._ZN7cutlass13device_kernelIN5flash11enable_sm90INS1_16FlashAttnFwdSm90INS1_25CollectiveMainloopFwdSm90ILi2EN4cute5tupleIJNS5_1CILi1EEES8_S8_EEENS6_IJNS7_ILi192EEENS7_ILi128EEENS7_ILi96EEEEEELi96ENS_12float_e4m3_tEfNS_4arch4Sm90ELb1ELb0ELb1ELb1ELb0ELb0ELb0ELb1ELb1ELb0ELb0ELb0EEENS1_21CollectiveEpilogueFwdINS6_IJSA_SC_SB_EEES9_NS_10bfloat16_tESG_Li384ELb1ELb0ELb0ELb1EEENS1_36VarlenDynamicPersistentTileSchedulerILi192ELi128ELi384ELi128ELb0ELb0ELb1ELb1ELb1ELb1EEEEEEEEEvNT_6ParamsE)
        /*091c*/ 	.short	0x0210
        /*091e*/ 	.short	0x0a70


	//----- nvinfo : EIATTR_SW_WAR
	.align		4
.L_1383:
        /*0920*/ 	.byte	0x04, 0x36
        /*0922*/ 	.short	(.L_1385 - .L_1384)
.L_1384:
        /*0924*/ 	.word	0x00000008
.L_1385:


//--------------------- .nv.info._ZN7cutlass13device_kernelIN5flash11enable_sm90INS1_16FlashAttnFwdSm90INS1_25CollectiveMainloopFwdSm90ILi2EN4cute5tupleIJNS5_1CILi1EEES8_S8_EEENS6_IJNS7_ILi192EEENS7_ILi128EEENS7_ILi96EEEEEELi96ENS_12float_e4m3_tEfNS_4arch4Sm90ELb1ELb0ELb1ELb1ELb0ELb1ELb0ELb1ELb1ELb0ELb0ELb0EEENS1_21CollectiveEpilogueFwdINS6_IJSA_SC_SB_EEES9_NS_10bfloat16_tESG_Li384ELb1ELb0ELb0ELb1EEENS1_36VarlenDynamicPersistentTileSchedulerILi192ELi128ELi384ELi128ELb0ELb0ELb1ELb1ELb1ELb1EEEEEEEEEvNT_6ParamsE --------------------------
	.section	.nv.info._ZN7cutlass13device_kernelIN5flash11enable_sm90INS1_16FlashAttnFwdSm90INS1_25CollectiveMainloopFwdSm90ILi2EN4cute5tupleIJNS5_1CILi1EEES8_S8_EEENS6_IJNS7_ILi192EEENS7_ILi128EEENS7_ILi96EEEEEELi96ENS_12float_e4m3_tEfNS_4arch4Sm90ELb1ELb0ELb1ELb1ELb0ELb1ELb0ELb1ELb1ELb0ELb0ELb0EEENS1_21CollectiveEpilogueFwdINS6_IJSA_SC_SB_EEES9_NS_10bfloat16_tESG_Li384ELb1ELb0ELb0ELb1EEENS1_36VarlenDynamicPersistentTileSchedulerILi192ELi128ELi384ELi128ELb0ELb0ELb1ELb1ELb1ELb1EEEEEEEEEvNT_6ParamsE,"",@"SHT_CUDA_INFO"
	.sectionflags	@""
	.align	4


	//----- nvinfo : EIATTR_CUDA_API_VERSION
	.align		4
        /*0000*/ 	.byte	0x04, 0x37
        /*0002*/ 	.short	(.L_1387 - .L_1386)
.L_1386:
        /*0004*/ 	.word	0x00000082


	//----- nvinfo : EIATTR_KPARAM_INFO
	.align		4
.L_1387:
        /*0008*/ 	.byte	0x04, 0x17
        /*000a*/ 	.short	(.L_1389 - .L_1388)
.L_1388:
        /*000c*/ 	.word	0x00000000
        /*0010*/ 	.short	0x0000
        /*0012*/ 	.short	0x0070
        /*0014*/ 	.byte	0x00, 0xf0, 0x01, 0x28


	//----- nvinfo : EIATTR_SPARSE_MMA_MASK
	.align		4
.L_1389:
        /*0018*/ 	.byte	0x03, 0x50
        /*001a*/ 	.short	0x0000


	//----- nvinfo : EIATTR_MAXREG_COUNT
	.align		4
        /*001c*/ 	.byte	0x03, 0x1b
        /*001e*/ 	.short	0x0080


	//----- nvinfo : EIATTR_NUM_BARRIERS
	.align		4
        /*0020*/ 	.byte	0x02, 0x4c
        /*0022*/ 	.byte	0x10
	.zero		1


	//----- nvinfo : EIATTR_EXTERNS
	.align		4
        /*0024*/ 	.byte	0x04, 0x0f
        /*0026*/ 	.short	(.L_1391 - .L_1390)


	//   ....[0]....
	.align		4
.L_1390:
        /*0028*/ 	.word	index@(__assertfail)


	//----- nvinfo : EIATTR_ANNOTATIONS
	.align		4
.L_1391:
        /*002c*/ 	.byte	0x04, 0x55
        /*002e*/ 	.short	(.L_1393 - .L_1392)


	//   ....[0]....
.L_1392:
        /* <DEDUP_REMOVED lines=59> */


	//----- nvinfo : EIATTR_MERCURY_ISA_VERSION
	.align		4
.L_1393:
        /*03c8*/ 	.byte	0x03, 0x5f
        /*03ca*/ 	.short	0x0101


	//----- nvinfo : EIATTR_UNUSED_LOAD_BYTE_OFFSET
	.align		4
        /*03cc*/ 	.byte	0x04, 0x44
        /*03ce*/ 	.short	(.L_1395 - .L_1394)


	//   ....[0]....
.L_1394:
        /*03d0*/ 	.word	0x00000ac0
        /*03d4*/ 	.word	0x0000fff0


	//   ....[1]....
        /*03d8*/ 	.word	0x00014390
        /*03dc*/ 	.word	0x0000fff0


	//----- nvinfo : EIATTR_INT_WARP_WIDE_INSTR_OFFSETS
	.align		4
.L_1395:
        /*03e0*/ 	.byte	0x04, 0x31
        /*03e2*/ 	.short	(.L_1397 - .L_1396)


	//   ....[0]....
.L_1396:
        /*03e4*/ 	.word	0x000001b0


	//   ....[1]....
        /*03e8*/ 	.word	0x00000250


	//   ....[2]....
        /*03ec*/ 	.word	0x000002c0


	//   ....[3]....
        /*03f0*/ 	.word	0x00018b10


	//   ....[4]....
        /*03f4*/ 	.word	0x00018ba0


	//   ....[5]....
        /*03f8*/ 	.word	0x000191e0


	//   ....[6]....
        /*03fc*/ 	.word	0x00019230


	//   ....[7]....
        /*0400*/ 	.word	0x00019360


	//   ....[8]....
        /*0404*/ 	.word	0x00019420


	//   ....[9]....
        /*0408*/ 	.word	0x0001b010


	//   ....[10]....
        /*040c*/ 	.word	0x0001b0a0


	//----- nvinfo : EIATTR_COOP_GROUP_MASK_REGIDS
	.align		4
.L_1397:
        /*0410*/ 	.byte	0x04, 0x29
        /*0412*/ 	.short	(.L_1399 - .L_1398)


	//   ....[0]....
.L_1398:
        /*0414*/ 	.word	0xffffffff


	//   ....[1]....
        /*0418*/ 	.word	0xffffffff


	//   ....[2]....
        /*041c*/ 	.word	0xffffffff


	//   ....[3]....
        /*0420*/ 	.word	0xffffffff


	//   ....[4]....
        /*0424*/ 	.word	0xffffffff


	//   ....[5]....
        /*0428*/ 	.word	0xffffffff


	//   ....[6]....
        /*042c*/ 	.word	0xffffffff


	//   ....[7]....
        /*0430*/ 	.word	0xffffffff


	//   ....[8]....
        /*0434*/ 	.word	0xffffffff


	//   ....[9]....
        /*0438*/ 	.word	0xffffffff


	//   ....[10]....
        /*043c*/ 	.word	0xffffffff


	//   ....[11]....
        /*0440*/ 	.word	0xffffffff


	//   ....[12]....
        /*0444*/ 	.word	0xffffffff


	//   ....[13]....
        /*0448*/ 	.word	0xffffffff


	//   ....[14]....
        /*044c*/ 	.word	0xffffffff


	//   ....[15]....
        /*0450*/ 	.word	0xffffffff


	//   ....[16]....
        /*0454*/ 	.word	0xffffffff


	//   ....[17]....
        /*0458*/ 	.word	0xffffffff


	//   ....[18]....
        /*045c*/ 	.word	0xffffffff


	//   ....[19]....
        /*0460*/ 	.word	0xffffffff


	//   ....[20]....
        /*0464*/ 	.word	0xffffffff


	//   ....[21]....
        /*0468*/ 	.word	0xffffffff


	//   ....[22]....
        /*046c*/ 	.word	0xffffffff


	//   ....[23]....
        /*0470*/ 	.word	0xffffffff


	//   ....[24]....
        /*0474*/ 	.word	0xffffffff


	//   ....[25]....
        /*0478*/ 	.word	0xffffffff


	//   ....[26]....
        /*047c*/ 	.word	0xffffffff


	//   ....[27]....
        /*0480*/ 	.word	0xffffffff


	//   ....[28]....
        /*0484*/ 	.word	0xffffffff


	//   ....[29]....
        /*0488*/ 	.word	0xffffffff


	//   ....[30]....
        /*048c*/ 	.word	0xffffffff


	//   ....[31]....
        /*0490*/ 	.word	0xffffffff


	//   ....[32]....
        /*0494*/ 	.word	0xffffffff


	//   ....[33]....
        /*0498*/ 	.word	0xffffffff


	//   ....[34]....
        /*049c*/ 	.word	0xffffffff


	//   ....[35]....
        /*04a0*/ 	.word	0xffffffff


	//   ....[36]....
        /*04a4*/ 	.word	0xffffffff


	//   ....[37]....
        /*04a8*/ 	.word	0xffffffff


	//   ....[38]....
        /*04ac*/ 	.word	0xffffffff


	//   ....[39]....
        /*04b0*/ 	.word	0xffffffff


	//   ....[40]....
        /*04b4*/ 	.word	0xffffffff


	//   ....[41]....
        /*04b8*/ 	.word	0xffffffff


	//   ....[42]....
        /*04bc*/ 	.word	0xffffffff


	//   ....[43]....
        /*04c0*/ 	.word	0xffffffff


	//   ....[44]....
        /*04c4*/ 	.word	0xffffffff


	//   ....[45]....
        /*04c8*/ 	.word	0xffffffff


	//   ....[46]....
        /*04cc*/ 	.word	0xffffffff


	//   ....[47]....
        /*04d0*/ 	.word	0xffffffff


	//   ....[48]....
        /*04d4*/ 	.word	0xffffffff


	//   ....[49]....
        /*04d8*/ 	.word	0xffffffff


	//   ....[50]....
        /*04dc*/ 	.word	0xffffffff


	//   ....[51]....
        /*04e0*/ 	.word	0xffffffff


	//   ....[52]....
        /*04e4*/ 	.word	0xffffffff


	//   ....[53]....
        /*04e8*/ 	.word	0xffffffff


	//   ....[54]....
        /*04ec*/ 	.word	0xffffffff


	//   ....[55]....
        /*04f0*/ 	.word	0xffffffff


	//   ....[56]....
        /*04f4*/ 	.word	0xffffffff


	//   ....[57]....
        /*04f8*/ 	.word	0xffffffff


	//   ....[58]....
        /*04fc*/ 	.word	0xffffffff


	//   ....[59]....
        /*0500*/ 	.word	0xffffffff


	//   ....[60]....
        /*0504*/ 	.word	0xffffffff


	//   ....[61]....
        /*0508*/ 	.word	0xffffffff


	//   ....[62]....
        /*050c*/ 	.word	0xffffffff


	//   ....[63]....
        /*0510*/ 	.word	0xffffffff


	//   ....[64]....
        /*0514*/ 	.word	0xffffffff


	//   ....[65]....
        /*0518*/ 	.word	0xffffffff


	//   ....[66]....
        /*051c*/ 	.word	0xffffffff


	//   ....[67]....
        /*0520*/ 	.word	0xffffffff


	//   ....[68]....
        /*0524*/ 	.word	0xffffffff


	//   ....[69]....
        /*0528*/ 	.word	0xffffffff


	//   ....[70]....
        /*052c*/ 	.word	0xffffffff


	//   ....[71]....
        /*0530*/ 	.word	0xffffffff


	//   ....[72]....
        /*0534*/ 	.word	0xffffffff


	//   ....[73]....
        /*0538*/ 	.word	0xffffffff


	//   ....[74]....
        /*053c*/ 	.word	0xffffffff


	//   ....[75]....
        /*0540*/ 	.word	0xffffffff


	//   ....[76]....
        /*0544*/ 	.word	0xffffffff


	//   ....[77]....
        /*0548*/ 	.word	0xffffffff


	//   ....[78]....
        /*054c*/ 	.word	0xffffffff


	//   ....[79]....
        /*0550*/ 	.word	0xffffffff


	//   ....[80]....
        /*0554*/ 	.word	0xffffffff


	//   ....[81]....
        /*0558*/ 	.word	0xffffffff


	//   ....[82]....
        /*055c*/ 	.word	0xffffffff


	//   ....[83]....
        /*0560*/ 	.word	0xffffffff


	//   ....[84]....
        /*0564*/ 	.word	0x0500000f


	//   ....[85]....
        /*0568*/ 	.word	0x0500000f


	//   ....[86]....
        /*056c*/ 	.word	0x0500000f


	//   ....[87]....
        /*0570*/ 	.word	0x0500000f


	//   ....[88]....
        /*0574*/ 	.word	0x0500000f


	//   ....[89]....
        /*0578*/ 	.word	0x0500000f


	//   ....[90]....
        /*057c*/ 	.word	0x0500000f


	//   ....[91]....
        /*0580*/ 	.word	0x0500000f


	//   ....[92]....
        /*0584*/ 	.word	0x0500000f


	//   ....[93]....
        /*0588*/ 	.word	0x0500000f


	//   ....[94]....
        /*058c*/ 	.word	0x0500000f


	//   ....[95]....
        /*0590*/ 	.word	0x0500000f


	//   ....[96]....
        /*0594*/ 	.word	0x0500000f


	//   ....[97]....
        /*0598*/ 	.word	0x0500000f


	//   ....[98]....
        /*059c*/ 	.word	0x0500000f


	//   ....[99]....
        /*05a0*/ 	.word	0x0500000f


	//   ....[100]....
        /*05a4*/ 	.word	0x0500000f


	//   ....[101]....
        /*05a8*/ 	.word	0x0500000f


	//   ....[102]....
        /*05ac*/ 	.word	0x0500000f


	//   ....[103]....
        /*05b0*/ 	.word	0x0500000f


	//   ....[104]....
        /*05b4*/ 	.word	0x0500000f


	//   ....[105]....
        /*05b8*/ 	.word	0x0500000f


	//   ....[106]....
        /*05bc*/ 	.word	0x0500000f


	//   ....[107]....
        /*05c0*/ 	.word	0x0500000f


	//   ....[108]....
        /*05c4*/ 	.word	0x0500000f


	//   ....[109]....
        /*05c8*/ 	.word	0x0500000f


	//   ....[110]....
        /*05cc*/ 	.word	0x0500000f


	//   ....[111]....
        /*05d0*/ 	.word	0x0500000f


	//----- nvinfo : EIATTR_COOP_GROUP_INSTR_OFFSETS
	.align		4
.L_1399:
        /*05d4*/ 	.byte	0x04, 0x28
        /*05d6*/ 	.short	(.L_1401 - .L_1400)


	//   ....[0]....
.L_1400:
        /*05d8*/ 	.word	0x00000060


	//   ....[1]....
        /*05dc*/ 	.word	0x000001c0


	//   ....[2]....
        /*05e0*/ 	.word	0x00000270


	//   ....[3]....
        /*05e4*/ 	.word	0x00000430


	//   ....[4]....
        /*05e8*/ 	.word	0x00000590


	//   ....[5]....
        /*05ec*/ 	.word	0x000006b0


	//   ....[6]....
        /*05f0*/ 	.word	0x00000810


	//   ....[7]....
        /*05f4*/ 	.word	0x00006c10


	//   ....[8]....
        /*05f8*/ 	.word	0x0000c7d0


	//   ....[9]....
        /*05fc*/ 	.word	0x0000c810


	//   ....[10]....
        /*0600*/ 	.word	0x0000d2a0


	//   ....[11]....
        /*0604*/ 	.word	0x0000d2c0


	//   ....[12]....
        /*0608*/ 	.word	0x0000fa40


	//   ....[13]....
        /*060c*/ 	.word	0x0000fb70


	//   ....[14]....
        /*0610*/ 	.word	0x00010390


	//   ....[15]....
        /*0614*/ 	.word	0x000103f0


	//   ....[16]....
        /*0618*/ 	.word	0x00012590


	//   ....[17]....
        /*061c*/ 	.word	0x000125b0


	//   ....[18]....
        /*0620*/ 	.word	0x000125e0


	//   ....[19]....
        /*0624*/ 	.word	0x00012630


	//   ....[20]....
        /*0628*/ 	.word	0x00013c30


	//   ....[21]....
        /*062c*/ 	.word	0x00013ce0


	//   ....[22]....
        /*0630*/ 	.word	0x00013d70


	//   ....[23]....
        /*0634*/ 	.word	0x00013d80


	//   ....[24]....
        /*0638*/ 	.word	0x00014920


	//   ....[25]....
        /*063c*/ 	.word	0x00014950


	//   ....[26]....
        /*0640*/ 	.word	0x00014980


	//   ....[27]....
        /*0644*/ 	.word	0x000149d0


	//   ....[28]....
        /*0648*/ 	.word	0x00014a00


	//   ....[29]....
        /*064c*/ 	.word	0x00014a20


	//   ....[30]....
        /*0650*/ 	.word	0x00014a40


	//   ....[31]....
        /*0654*/ 	.word	0x00014a50


	//   ....[32]....
        /*0658*/ 	.word	0x00014a60


	//   ....[33]....
        /*065c*/ 	.word	0x00014a70


	//   ....[34]....
        /*0660*/ 	.word	0x00014a80


	//   ....[35]....
        /*0664*/ 	.word	0x00014a90


	//   ....[36]....
        /*0668*/ 	.word	0x00014ac0


	//   ....[37]....
        /*066c*/ 	.word	0x00014ad0


	//   ....[38]....
        /*0670*/ 	.word	0x00014ae0


	//   ....[39]....
        /*0674*/ 	.word	0x00014af0


	//   ....[40]....
        /*0678*/ 	.word	0x00014b00


	//   ....[41]....
        /*067c*/ 	.word	0x00014b10


	//   ....[42]....
        /*0680*/ 	.word	0x00014b20


	//   ....[43]....
        /*0684*/ 	.word	0x00014b30


	//   ....[44]....
        /*0688*/ 	.word	0x00014b40


	//   ....[45]....
        /*068c*/ 	.word	0x00014b50


	//   ....[46]....
        /*0690*/ 	.word	0x00014b60


	//   ....[47]....
        /*0694*/ 	.word	0x00014b70


	//   ....[48]....
        /*0698*/ 	.word	0x00016140


	//   ....[49]....
        /*069c*/ 	.word	0x00016310


	//   ....[50]....
        /*06a0*/ 	.word	0x00016340


	//   ....[51]....
        /*06a4*/ 	.word	0x00016370


	//   ....[52]....
        /*06a8*/ 	.word	0x000163a0


	//   ....[53]....
        /*06ac*/ 	.word	0x000163d0


	//   ....[54]....
        /*06b0*/ 	.word	0x00016400


	//   ....[55]....
        /*06b4*/ 	.word	0x00016570


	//   ....[56]....
        /*06b8*/ 	.word	0x000165a0


	//   ....[57]....
        /*06bc*/ 	.word	0x000165d0


	//   ....[58]....
        /*06c0*/ 	.word	0x00016600


	//   ....[59]....
        /*06c4*/ 	.word	0x00016630


	//   ....[60]....
        /*06c8*/ 	.word	0x00016660


	//   ....[61]....
        /*06cc*/ 	.word	0x00016700


	//   ....[62]....
        /*06d0*/ 	.word	0x00016760


	//   ....[63]....
        /*06d4*/ 	.word	0x00016800


	//   ....[64]....
        /*06d8*/ 	.word	0x00017680


	//   ....[65]....
        /*06dc*/ 	.word	0x00019580


	//   ....[66]....
        /*06e0*/ 	.word	0x0001b850


	//   ....[67]....
        /*06e4*/ 	.word	0x0001b880


	//   ....[68]....
        /*06e8*/ 	.word	0x0001b8c0


	//   ....[69]....
        /*06ec*/ 	.word	0x0001b8f0


	//   ....[70]....
        /*06f0*/ 	.word	0x0001b920


	//   ....[71]....
        /*06f4*/ 	.word	0x0001b950


	//   ....[72]....
        /*06f8*/ 	.word	0x0001b980


	//   ....[73]....
        /*06fc*/ 	.word	0x0001b9b0


	//   ....[74]....
        /*0700*/ 	.word	0x0001bb30


	//   ....[75]....
        /*0704*/ 	.word	0x0001bb60


	//   ....[76]....
        /*0708*/ 	.word	0x0001bb90


	//   ....[77]....
        /*070c*/ 	.word	0x0001bbc0


	//   ....[78]....
        /*0710*/ 	.word	0x0001bbf0


	//   ....[79]....
        /*0714*/ 	.word	0x0001bc20


	//   ....[80]....
        /*0718*/ 	.word	0x0001bce0


	//   ....[81]....
        /*071c*/ 	.word	0x0001bd00


	//   ....[82]....
        /*0720*/ 	.word	0x0001bd70


	//   ....[83]....
        /*0724*/ 	.word	0x0001c410


	//   ....[84]....
        /*0728*/ 	.word	0x0001c880


	//   ....[85]....
        /*072c*/ 	.word	0x0001c920


	//   ....[86]....
        /*0730*/ 	.word	0x0001c9c0


	//   ....[87]....
        /*0734*/ 	.word	0x0001ca60


	//   ....[88]....
        /*0738*/ 	.word	0x0001cb40


	//   ....[89]....
        /*073c*/ 	.word	0x0001cbe0


	//   ....[90]....
        /*0740*/ 	.word	0x0001cc80


	//   ....[91]....
        /*0744*/ 	.word	0x0001cd20


	//   ....[92]....
        /*0748*/ 	.word	0x0001d020


	//   ....[93]....
        /*074c*/ 	.word	0x0001d300


	//   ....[94]....
        /*0750*/ 	.word	0x0001d6f0


	//   ....[95]....
        /*0754*/ 	.word	0x0001d790


	//   ....[96]....
        /*0758*/ 	.word	0x0001d8b0


	//   ....[97]....
        /*075c*/ 	.word	0x0001d920


	//   ....[98]....
        /*0760*/ 	.word	0x0001d990


	//   ....[99]....
        /*0764*/ 	.word	0x0001da00


	//   ....[100]....
        /*0768*/ 	.word	0x0001da70


	//   ....[101]....
        /*076c*/ 	.word	0x0001daf0


	//   ....[102]....
        /*0770*/ 	.word	0x0001db80


	//   ....[103]....
        /*0774*/ 	.word	0x0001dc10


	//   ....[104]....
        /*0778*/ 	.word	0x0001dc80


	//   ....[105]....
        /*077c*/ 	.word	0x0001dcf0


	//   ....[106]....
        /*0780*/ 	.word	0x0001dd60


	//   ....[107]....
        /*0784*/ 	.word	0x0001dde0


	//   ....[108]....
        /*0788*/ 	.word	0x0001de50


	//   ....[109]....
        /*078c*/ 	.word	0x0001def0


	//   ....[110]....
        /*0790*/ 	.word	0x0001df80


	//   ....[111]....
        /*0794*/ 	.word	0x0001e0b0


	//----- nvinfo : EIATTR_REG_RECONFIG
	.align		4
.L_1401:
        /*0798*/ 	.byte	0x01, 0x54
	.zero		2


	//----- nvinfo : EIATTR_SYSCALL_OFFSETS
	.align		4
        /*079c*/ 	.byte	0x04, 0x46
        /*079e*/ 	.short	(.L_1403 - .L_1402)


	//   ....[0]....
.L_1402:
        /*07a0*/ 	.word	0x000018c0


	//   ....[1]....
        /*07a4*/ 	.word	0x00001a10


	//   ....[2]....
        /*07a8*/ 	.word	0x00006d80


	//   ....[3]....
        /*07ac*/ 	.word	0x000073b0


	//   ....[4]....
        /*07b0*/ 	.word	0x00018d20


	//   ....[5]....
        /*07b4*/ 	.word	0x00018e50


	//   ....[6]....
        /*07b8*/ 	.word	0x00018f80


	//   ....[7]....
        /*07bc*/ 	.word	0x000190b0


	//----- nvinfo : EIATTR_MBARRIER_INSTR_OFFSETS
	.align		4
.L_1403:
        /*07c0*/ 	.byte	0x04, 0x39
        /*07c2*/ 	.short	(.L_1405 - .L_1404)


	//   ....[0]....
.L_1404:
        /*07c4*/ 	.word	0x000002e0
        /*07c8*/ 	.word	0x000000ff
        /*07cc*/ 	.word	0x00019c00
        /*07d0*/ 	.short	0x0100
        /*07d2*/ 	.byte	0x08
	.zero		1


	//   ....[1]....
        /*07d4*/ 	.word	0x000002f0
        /*07d8*/ 	.word	0x000000ff
        /*07dc*/ 	.word	0x00019c20
        /*07e0*/ 	.short	0x0100
        /*07e2*/ 	.byte	0x08
	.zero		1


	//   ....[2]....
        /*07e4*/ 	.word	0x000003e0
        /*07e8*/ 	.word	0x000000ff
        /*07ec*/ 	.word	0x00019c30
        /*07f0*/ 	.short	0x0100
        /*07f2*/ 	.byte	0x08
	.zero		1


	//   ....[3]....
        /*07f4*/ 	.word	0x000003f0
        /*07f8*/ 	.word	0x000000ff
        /*07fc*/ 	.word	0x00019c40
        /*0800*/ 	.short	0x0100
        /*0802*/ 	.byte	0x08
	.zero		1


	//   ....[4]....
        /*0804*/ 	.word	0x00000400
        /*0808*/ 	.word	0x000000ff
        /*080c*/ 	.word	0x00019c38
        /*0810*/ 	.short	0x0100
        /*0812*/ 	.byte	0x08
	.zero		1


	//   ....[5]....
        /*0814*/ 	.word	0x00000410
        /*0818*/ 	.word	0x000000ff
        /*081c*/ 	.word	0x00019c48
        /*0820*/ 	.short	0x0100
        /*0822*/ 	.byte	0x08
	.zero		1


	//   ....[6]....
        /*0824*/ 	.word	0x00000540
        /*0828*/ 	.word	0x000000ff
        /*082c*/ 	.word	0x00019c50
        /*0830*/ 	.short	0x0100
        /*0832*/ 	.byte	0x08
	.zero		1


	//   ....[7]....
        /*0834*/ 	.word	0x00000550
        /*0838*/ 	.word	0x000000ff
        /*083c*/ 	.word	0x00019c60
        /*0840*/ 	.short	0x0100
        /*0842*/ 	.byte	0x08
	.zero		1


	//   ....[8]....
        /*0844*/ 	.word	0x00000560
        /*0848*/ 	.word	0x000000ff
        /*084c*/ 	.word	0x00019c58
        /*0850*/ 	.short	0x0100
        /*0852*/ 	.byte	0x08
	.zero		1


	//   ....[9]....
        /*0854*/ 	.word	0x00000570
        /*0858*/ 	.word	0x000000ff
        /*085c*/ 	.word	0x00019c68
        /*0860*/ 	.short	0x0100
        /*0862*/ 	.byte	0x08
	.zero		1


	//   ....[10]....
        /*0864*/ 	.word	0x00000660
        /*0868*/ 	.word	0x000000ff
        /*086c*/ 	.word	0x00019c70
        /*0870*/ 	.short	0x0100
        /*0872*/ 	.byte	0x06
	.zero		1


	//   ....[11]....
        /*0874*/ 	.word	0x00000670
        /*0878*/ 	.word	0x000000ff
        /*087c*/ 	.word	0x00019c80
        /*0880*/ 	.short	0x0100
        /*0882*/ 	.byte	0x06
	.zero		1


	//   ....[12]....
        /*0884*/ 	.word	0x00000680
        /*0888*/ 	.word	0x000000ff
        /*088c*/ 	.word	0x00019c78
        /*0890*/ 	.short	0x0100
        /*0892*/ 	.byte	0x06
	.zero		1


	//   ....[13]....
        /*0894*/ 	.word	0x00000690
        /*0898*/ 	.word	0x000000ff
        /*089c*/ 	.word	0x00019c88
        /*08a0*/ 	.short	0x0100
        /*08a2*/ 	.byte	0x06
	.zero		1


	//   ....[14]....
        /*08a4*/ 	.word	0x000007c0
        /*08a8*/ 	.word	0x000000ff
        /*08ac*/ 	.word	0x00019c90
        /*08b0*/ 	.short	0x0100
        /*08b2*/ 	.byte	0x08
	.zero		1


	//   ....[15]....
        /*08b4*/ 	.word	0x000007d0
        /*08b8*/ 	.word	0x000000ff
        /*08bc*/ 	.word	0x00019ca0
        /*08c0*/ 	.short	0x0100
        /*08c2*/ 	.byte	0x08
	.zero		1


	//   ....[16]....
        /*08c4*/ 	.word	0x000007e0
        /*08c8*/ 	.word	0x000000ff
        /*08cc*/ 	.word	0x00019c98
        /*08d0*/ 	.short	0x0100
        /*08d2*/ 	.byte	0x08
	.zero		1


	//   ....[17]....
        /*08d4*/ 	.word	0x000007f0
        /*08d8*/ 	.word	0x000000ff
        /*08dc*/ 	.word	0x00019ca8
        /*08e0*/ 	.short	0x0100
        /*08e2*/ 	.byte	0x08
	.zero		1


	//   ....[18]....
        /*08e4*/ 	.word	0x00000920
        /*08e8*/ 	.word	0x000000ff
        /*08ec*/ 	.word	0x00019cb0
        /*08f0*/ 	.short	0x0100
        /*08f2*/ 	.byte	0x08
	.zero		1


	//   ....[19]....
        /*08f4*/ 	.word	0x00000930
        /*08f8*/ 	.word	0x000000ff
        /*08fc*/ 	.word	0x00019cc0
        /*0900*/ 	.short	0x0100
        /*0902*/ 	.byte	0x08
	.zero		1


	//   ....[20]....
        /*0904*/ 	.word	0x00000940
        /*0908*/ 	.word	0x000000ff
        /*090c*/ 	.word	0x00019cb8
        /*0910*/ 	.short	0x0100
        /*0912*/ 	.byte	0x08
	.zero		1


	//   ....[21]....
        /*0914*/ 	.word	0x00000950
        /*0918*/ 	.word	0x000000ff
        /*091c*/ 	.word	0x00019cc8
        /*0920*/ 	.short	0x0100
        /*0922*/ 	.byte	0x08
	.zero		1


	//   ....[22]....
        /*0924*/ 	.word	0x00002860
        /*0928*/ 	.word	0x00000056
        /*092c*/ 	.word	0x00019c90
        /*0930*/ 	.short	0x010a
        /*0932*/ 	.byte	0x3f
	.zero		1


	//   ....[23]....
        /*0934*/ 	.word	0x00004250
        /*0938*/ 	.word	0x00000056
        /*093c*/ 	.word	0x00019c90
        /*0940*/ 	.short	0x010a
        /*0942*/ 	.byte	0x3f
	.zero		1


	//   ....[24]....
        /*0944*/ 	.word	0x00006350
        /*0948*/ 	.word	0x00000056
        /*094c*/ 	.word	0x00019c90
        /*0950*/ 	.short	0x010a
        /*0952*/ 	.byte	0x3f
	.zero		1


	//   ....[25]....
        /*0954*/ 	.word	0x00006520
        /*0958*/ 	.word	0x00000008
        /*095c*/ 	.word	0x00000000
        /*0960*/ 	.short	0x0101
        /*0962*/ 	.byte	0x3f
	.zero		1


	//   ....[26]....
        /*0964*/ 	.word	0x00006560
        /*0968*/ 	.word	0x00000056
        /*096c*/ 	.word	0x00019cb0
        /*0970*/ 	.short	0x010a
        /*0972*/ 	.byte	0x3f
	.zero		1


	//   ....[27]....
        /*0974*/ 	.word	0x000067e0
        /*0978*/ 	.word	0x00000056
        /*097c*/ 	.word	0x00000000
        /*0980*/ 	.short	0x0101
        /*0982*/ 	.byte	0x3f
	.zero		1


	//   ....[28]....
        /*0984*/ 	.word	0x000070b0
        /*0988*/ 	.word	0x00000010
        /*098c*/ 	.word	0x00019c00
        /*0990*/ 	.short	0x010a
        /*0992*/ 	.byte	0x3f
	.zero		1


	//   ....[29]....
        /*0994*/ 	.word	0x00007100
        /*0998*/ 	.word	0x00000010
        /*099c*/ 	.word	0x00019c00
        /*09a0*/ 	.short	0x010a
        /*09a2*/ 	.byte	0x3f
	.zero		1


	//   ....[30]....
        /*09a4*/ 	.word	0x00007a90
        /*09a8*/ 	.word	0x00000010
        /*09ac*/ 	.word	0x00019c00
        /*09b0*/ 	.short	0x010a
        /*09b2*/ 	.byte	0x3f
	.zero		1


	//   ....[31]....
        /*09b4*/ 	.word	0x00009800
        /*09b8*/ 	.word	0x00000010
        /*09bc*/ 	.word	0x00019c00
        /*09c0*/ 	.short	0x010a
        /*09c2*/ 	.byte	0x3f
	.zero		1


	//   ....[32]....
        /*09c4*/ 	.word	0x0000b990
        /*09c8*/ 	.word	0x00000000
        /*09cc*/ 	.word	0x00019c30
        /*09d0*/ 	.short	0x010a
        /*09d2*/ 	.byte	0x3f
	.zero		1


	//   ....[33]....
        /*09d4*/ 	.word	0x0000ba30
        /*09d8*/ 	.word	0x00000000
        /*09dc*/ 	.word	0x00019c30
        /*09e0*/ 	.short	0x010a
        /*09e2*/ 	.byte	0x3f
	.zero		1


	//   ....[34]....
        /*09e4*/ 	.word	0x0000d7e0
        /*09e8*/ 	.word	0x00000025
        /*09ec*/ 	.word	0x00000000
        /*09f0*/ 	.short	0x0101
        /*09f2*/ 	.byte	0x3f
	.zero		1


	//   ....[35]....
        /*09f4*/ 	.word	0x0000e660
        /*09f8*/ 	.word	0x0000000e
        /*09fc*/ 	.word	0x00019c30
        /*0a00*/ 	.short	0x010a
        /*0a02*/ 	.byte	0x3f
	.zero		1


	//   ....[36]....
        /*0a04*/ 	.word	0x0000e6d0
        /*0a08*/ 	.word	0x0000000e
        /*0a0c*/ 	.word	0x00019c30
        /*0a10*/ 	.short	0x010a
        /*0a12*/ 	.byte	0x3f
	.zero		1


	//   ....[37]....
        /*0a14*/ 	.word	0x0000e8d0
        /*0a18*/ 	.word	0x00000098
        /*0a1c*/ 	.word	0x00019c50
        /*0a20*/ 	.short	0x010a
        /*0a22*/ 	.byte	0x3f
	.zero		1


	//   ....[38]....
        /*0a24*/ 	.word	0x0000e920
        /*0a28*/ 	.word	0x00000098
        /*0a2c*/ 	.word	0x00019c50
        /*0a30*/ 	.short	0x010a
        /*0a32*/ 	.byte	0x3f
	.zero		1


	//   ....[39]....
        /*0a34*/ 	.word	0x000108d0
        /*0a38*/ 	.word	0x0000000e
        /*0a3c*/ 	.word	0x00000000
        /*0a40*/ 	.short	0x0101
        /*0a42*/ 	.byte	0x3f
	.zero		1


	//   ....[40]....
        /*0a44*/ 	.word	0x00011390
        /*0a48*/ 	.word	0x00000098
        /*0a4c*/ 	.word	0x00000000
        /*0a50*/ 	.short	0x0101
        /*0a52*/ 	.byte	0x3f
	.zero		1


	//   ....[41]....
        /*0a54*/ 	.word	0x000114d0
        /*0a58*/ 	.word	0x0000000c
        /*0a5c*/ 	.word	0x00019c30
        /*0a60*/ 	.short	0x010a
        /*0a62*/ 	.byte	0x3f
	.zero		1


	//   ....[42]....
        /*0a64*/ 	.word	0x00011540
        /*0a68*/ 	.word	0x0000000c
        /*0a6c*/ 	.word	0x00019c30
        /*0a70*/ 	.short	0x010a
        /*0a72*/ 	.byte	0x3f
	.zero		1


	//   ....[43]....
        /*0a74*/ 	.word	0x00011740
        /*0a78*/ 	.word	0x00000014
        /*0a7c*/ 	.word	0x00019c50
        /*0a80*/ 	.short	0x010a
        /*0a82*/ 	.byte	0x3f
	.zero		1


	//   ....[44]....
        /*0a84*/ 	.word	0x00011790
        /*0a88*/ 	.word	0x00000014
        /*0a8c*/ 	.word	0x00019c50
        /*0a90*/ 	.short	0x010a
        /*0a92*/ 	.byte	0x3f
	.zero		1


	//   ....[45]....
        /*0a94*/ 	.word	0x00012c40
        /*0a98*/ 	.word	0x00000088
        /*0a9c*/ 	.word	0x00000000
        /*0aa0*/ 	.short	0x0101
        /*0aa2*/ 	.byte	0x3f
	.zero		1


	//   ....[46]....
        /*0aa4*/ 	.word	0x00013900
        /*0aa8*/ 	.word	0x00000014
        /*0aac*/ 	.word	0x00000000
        /*0ab0*/ 	.short	0x0101
        /*0ab2*/ 	.byte	0x3f
	.zero		1


	//   ....[47]....
        /*0ab4*/ 	.word	0x00013980
        /*0ab8*/ 	.word	0x0000000a
        /*0abc*/ 	.word	0x00019c50
        /*0ac0*/ 	.short	0x010a
        /*0ac2*/ 	.byte	0x3f
	.zero		1


	//   ....[48]....
        /*0ac4*/ 	.word	0x000139d0
        /*0ac8*/ 	.word	0x0000000a
        /*0acc*/ 	.word	0x00019c50
        /*0ad0*/ 	.short	0x010a
        /*0ad2*/ 	.byte	0x3f
	.zero		1


	//   ....[49]....
        /*0ad4*/ 	.word	0x000142c0
        /*0ad8*/ 	.word	0x00000004
        /*0adc*/ 	.word	0x00000000
        /*0ae0*/ 	.short	0x0101
        /*0ae2*/ 	.byte	0x3f
	.zero		1


	//   ....[50]....
        /*0ae4*/ 	.word	0x00015590
        /*0ae8*/ 	.word	0x00000000
        /*0aec*/ 	.word	0x00000000
        /*0af0*/ 	.short	0x0101
        /*0af2*/ 	.byte	0x3f
	.zero		1


	//   ....[51]....
        /*0af4*/ 	.word	0x00017790
        /*0af8*/ 	.word	0x0000000c
        /*0afc*/ 	.word	0x00019c20
        /*0b00*/ 	.short	0x010a
        /*0b02*/ 	.byte	0x3f
	.zero		1


	//   ....[52]....
        /*0b04*/ 	.word	0x00017820
        /*0b08*/ 	.word	0x00000009
        /*0b0c*/ 	.word	0x00019ca0
        /*0b10*/ 	.short	0x010a
        /*0b12*/ 	.byte	0x3f
	.zero		1


	//   ....[53]....
        /*0b14*/ 	.word	0x00017c70
        /*0b18*/ 	.word	0x00000009
        /*0b1c*/ 	.word	0x00019cc0
        /*0b20*/ 	.short	0x010a
        /*0b22*/ 	.byte	0x3f
	.zero		1


	//   ....[54]....
        /*0b24*/ 	.word	0x00018180
        /*0b28*/ 	.word	0x00000009
        /*0b2c*/ 	.word	0x00019ca0
        /*0b30*/ 	.short	0x010a
        /*0b32*/ 	.byte	0x3f
	.zero		1


	//   ....[55]....
        /*0b34*/ 	.word	0x000185c0
        /*0b38*/ 	.word	0x00000009
        /*0b3c*/ 	.word	0x00019cc0
        /*0b40*/ 	.short	0x010a
        /*0b42*/ 	.byte	0x3f
	.zero		1


	//   ....[56]....
        /*0b44*/ 	.word	0x00019790
        /*0b48*/ 	.word	0x00000005
        /*0b4c*/ 	.word	0x00019c80
        /*0b50*/ 	.short	0x010a
        /*0b52*/ 	.byte	0x3f
	.zero		1


	//   ....[57]....
        /*0b54*/ 	.word	0x000199e0
        /*0b58*/ 	.word	0x00000005
        /*0b5c*/ 	.word	0x00019c40
        /*0b60*/ 	.short	0x010a
        /*0b62*/ 	.byte	0x3f
	.zero		1


	//   ....[58]....
        /*0b64*/ 	.word	0x00019eb0
        /*0b68*/ 	.word	0x0000001c
        /*0b6c*/ 	.word	0x00019c20
        /*0b70*/ 	.short	0x010a
        /*0b72*/ 	.byte	0x3f
	.zero		1


	//   ....[59]....
        /*0b74*/ 	.word	0x0001a160
        /*0b78*/ 	.word	0x00000005
        /*0b7c*/ 	.word	0x00019c80
        /*0b80*/ 	.short	0x010a
        /*0b82*/ 	.byte	0x3f
	.zero		1


	//   ....[60]....
        /*0b84*/ 	.word	0x0001a5a0
        /*0b88*/ 	.word	0x00000005
        /*0b8c*/ 	.word	0x00019c40
        /*0b90*/ 	.short	0x010a
        /*0b92*/ 	.byte	0x3f
	.zero		1


	//   ....[61]....
        /*0b94*/ 	.word	0x0001aa40
        /*0b98*/ 	.word	0x0000000d
        /*0b9c*/ 	.word	0x00019c70
        /*0ba0*/ 	.short	0x010a
        /*0ba2*/ 	.byte	0x3f
	.zero		1


	//   ....[62]....
        /*0ba4*/ 	.word	0x0001aac0
        /*0ba8*/ 	.word	0x0000000d
        /*0bac*/ 	.word	0x00019c60
        /*0bb0*/ 	.short	0x010a
        /*0bb2*/ 	.byte	0x3f
	.zero		1


	//   ....[63]....
        /*0bb4*/ 	.word	0x0001af20
        /*0bb8*/ 	.word	0x0000000d
        /*0bbc*/ 	.word	0x00019c50
        /*0bc0*/ 	.short	0x0101
        /*0bc2*/ 	.byte	0x3f
	.zero		1


	//   ....[64]....
        /*0bc4*/ 	.word	0x0001afa0
        /*0bc8*/ 	.word	0x0000000d
        /*0bcc*/ 	.word	0x00000000
        /*0bd0*/ 	.short	0x0101
        /*0bd2*/ 	.byte	0x3f
	.zero		1


	//   ....[65]....
        /*0bd4*/ 	.word	0x0001b140
        /*0bd8*/ 	.word	0x00000000
        /*0bdc*/ 	.word	0x00019c70
        /*0be0*/ 	.short	0x010a
        /*0be2*/ 	.byte	0x3f
	.zero		1


	//   ....[66]....
        /*0be4*/ 	.word	0x0001b1b0
        /*0be8*/ 	.word	0x00000000
        /*0bec*/ 	.word	0x00019c60
        /*0bf0*/ 	.short	0x010a
        /*0bf2*/ 	.byte	0x3f
	.zero		1


	//   ....[67]....
        /*0bf4*/ 	.word	0x0001b620
        /*0bf8*/ 	.word	0x00000000
        /*0bfc*/ 	.word	0x00019c50
        /*0c00*/ 	.short	0x0101
        /*0c02*/ 	.byte	0x3f
	.zero		1


	//   ....[68]....
        /*0c04*/ 	.word	0x0001b6b0
        /*0c08*/ 	.word	0x00000002
        /*0c0c*/ 	.word	0x00000000
        /*0c10*/ 	.short	0x0101
        /*0c12*/ 	.byte	0x3f
	.zero		1


	//   ....[69]....
        /*0c14*/ 	.word	0x0001c390
        /*0c18*/ 	.word	0x00000007
        /*0c1c*/ 	.word	0x00019c20
        /*0c20*/ 	.short	0x010a
        /*0c22*/ 	.byte	0x3f
	.zero		1


	//   ....[70]....
        /*0c24*/ 	.word	0x0001c520
        /*0c28*/ 	.word	0x00000005
        /*0c2c*/ 	.word	0x00000000
        /*0c30*/ 	.short	0x010a
        /*0c32*/ 	.byte	0x3f
	.zero		1


	//   ....[71]....
        /*0c34*/ 	.word	0x0001c590
        /*0c38*/ 	.word	0x00000003
        /*0c3c*/ 	.word	0x00000000
        /*0c40*/ 	.short	0x010a
        /*0c42*/ 	.byte	0x3f
	.zero		1


	//   ....[72]....
        /*0c44*/ 	.word	0x0001c5e0
        /*0c48*/ 	.word	0x00000003
        /*0c4c*/ 	.word	0x00019c60
        /*0c50*/ 	.short	0x010a
        /*0c52*/ 	.byte	0x3f
	.zero		1


	//   ....[73]....
        /*0c54*/ 	.word	0x0001c630
        /*0c58*/ 	.word	0x00000005
        /*0c5c*/ 	.word	0x00019c60
        /*0c60*/ 	.short	0x010a
        /*0c62*/ 	.byte	0x3f
	.zero		1


	//   ....[74]....
        /*0c64*/ 	.word	0x0001c670
        /*0c68*/ 	.word	0x00000003
        /*0c6c*/ 	.word	0x00019c80
        /*0c70*/ 	.short	0x010a
        /*0c72*/ 	.byte	0x3f
	.zero		1


	//   ....[75]....
        /*0c74*/ 	.word	0x0001c690
        /*0c78*/ 	.word	0x00000005
        /*0c7c*/ 	.word	0x00019c80
        /*0c80*/ 	.short	0x010a
        /*0c82*/ 	.byte	0x3f
	.zero		1


	//   ....[76]....
        /*0c84*/ 	.word	0x0001c6f0
        /*0c88*/ 	.word	0x00000056
        /*0c8c*/ 	.word	0x00019c90
        /*0c90*/ 	.short	0x010a
        /*0c92*/ 	.byte	0x3f
	.zero		1


	//   ....[77]....
        /*0c94*/ 	.word	0x0001c740
        /*0c98*/ 	.word	0x00000056
        /*0c9c*/ 	.word	0x00019c90
        /*0ca0*/ 	.short	0x010a
        /*0ca2*/ 	.byte	0x3f
	.zero		1


	//   ....[78]....
        /*0ca4*/ 	.word	0x0001c790
        /*0ca8*/ 	.word	0x00000056
        /*0cac*/ 	.word	0x00019c90
        /*0cb0*/ 	.short	0x010a
        /*0cb2*/ 	.byte	0x3f
	.zero		1


	//   ....[79]....
        /*0cb4*/ 	.word	0x0001c7e0
        /*0cb8*/ 	.word	0x00000056
        /*0cbc*/ 	.word	0x00019cb0
        /*0cc0*/ 	.short	0x010a
        /*0cc2*/ 	.byte	0x3f
	.zero		1


	//   ....[80]....
        /*0cc4*/ 	.word	0x0001caa0
        /*0cc8*/ 	.word	0x00000010
        /*0ccc*/ 	.word	0x00019c00
        /*0cd0*/ 	.short	0x010a
        /*0cd2*/ 	.byte	0x3f
	.zero		1


	//   ....[81]....
        /*0cd4*/ 	.word	0x0001cd60
        /*0cd8*/ 	.word	0x00000010
        /*0cdc*/ 	.word	0x00019c00
        /*0ce0*/ 	.short	0x010a
        /*0ce2*/ 	.byte	0x3f
	.zero		1


	//   ....[82]....
        /*0ce4*/ 	.word	0x0001cdb0
        /*0ce8*/ 	.word	0x00000000
        /*0cec*/ 	.word	0x00019c30
        /*0cf0*/ 	.short	0x010a
        /*0cf2*/ 	.byte	0x3f
	.zero		1


	//   ....[83]....
        /*0cf4*/ 	.word	0x0001ce00
        /*0cf8*/ 	.word	0x0000000e
        /*0cfc*/ 	.word	0x00019c30
        /*0d00*/ 	.short	0x010a
        /*0d02*/ 	.byte	0x3f
	.zero		1


	//   ....[84]....
        /*0d04*/ 	.word	0x0001ce50
        /*0d08*/ 	.word	0x00000098
        /*0d0c*/ 	.word	0x00019c50
        /*0d10*/ 	.short	0x010a
        /*0d12*/ 	.byte	0x3f
	.zero		1


	//   ....[85]....
        /*0d14*/ 	.word	0x0001cea0
        /*0d18*/ 	.word	0x0000000c
        /*0d1c*/ 	.word	0x00019c30
        /*0d20*/ 	.short	0x010a
        /*0d22*/ 	.byte	0x3f
	.zero		1


	//   ....[86]....
        /*0d24*/ 	.word	0x0001cef0
        /*0d28*/ 	.word	0x00000014
        /*0d2c*/ 	.word	0x00019c50
        /*0d30*/ 	.short	0x010a
        /*0d32*/ 	.byte	0x3f
	.zero		1


	//   ....[87]....
        /*0d34*/ 	.word	0x0001cf40
        /*0d38*/ 	.word	0x0000000a
        /*0d3c*/ 	.word	0x00019c50
        /*0d40*/ 	.short	0x010a
        /*0d42*/ 	.byte	0x3f
	.zero		1


	//   ....[88]....
        /*0d44*/ 	.word	0x0001d0e0
        /*0d48*/ 	.word	0x0000000c
        /*0d4c*/ 	.word	0x00019c20
        /*0d50*/ 	.short	0x010a
        /*0d52*/ 	.byte	0x3f
	.zero		1


	//   ....[89]....
        /*0d54*/ 	.word	0x0001d130
        /*0d58*/ 	.word	0x00000009
        /*0d5c*/ 	.word	0x00019ca0
        /*0d60*/ 	.short	0x010a
        /*0d62*/ 	.byte	0x3f
	.zero		1


	//   ....[90]....
        /*0d64*/ 	.word	0x0001d180
        /*0d68*/ 	.word	0x00000009
        /*0d6c*/ 	.word	0x00019cc0
        /*0d70*/ 	.short	0x010a
        /*0d72*/ 	.byte	0x3f
	.zero		1


	//   ....[91]....
        /*0d74*/ 	.word	0x0001d1d0
        /*0d78*/ 	.word	0x00000009
        /*0d7c*/ 	.word	0x00019ca0
        /*0d80*/ 	.short	0x010a
        /*0d82*/ 	.byte	0x3f
	.zero		1


	//   ....[92]....
        /*0d84*/ 	.word	0x0001d220
        /*0d88*/ 	.word	0x00000009
        /*0d8c*/ 	.word	0x00019cc0
        /*0d90*/ 	.short	0x010a
        /*0d92*/ 	.byte	0x3f
	.zero		1


	//   ....[93]....
        /*0d94*/ 	.word	0x0001d3c0
        /*0d98*/ 	.word	0x00000005
        /*0d9c*/ 	.word	0x00019c80
        /*0da0*/ 	.short	0x010a
        /*0da2*/ 	.byte	0x3f
	.zero		1


	//   ....[94]....
        /*0da4*/ 	.word	0x0001d410
        /*0da8*/ 	.word	0x00000005
        /*0dac*/ 	.word	0x00019c40
        /*0db0*/ 	.short	0x010a
        /*0db2*/ 	.byte	0x3f
	.zero		1


	//   ....[95]....
        /*0db4*/ 	.word	0x0001d460
        /*0db8*/ 	.word	0x0000001c
        /*0dbc*/ 	.word	0x00019c20
        /*0dc0*/ 	.short	0x010a
        /*0dc2*/ 	.byte	0x3f
	.zero		1


	//   ....[96]....
        /*0dc4*/ 	.word	0x0001d4b0
        /*0dc8*/ 	.word	0x00000005
        /*0dcc*/ 	.word	0x00019c80
        /*0dd0*/ 	.short	0x010a
        /*0dd2*/ 	.byte	0x3f
	.zero		1


	//   ....[97]....
        /*0dd4*/ 	.word	0x0001d500
        /*0dd8*/ 	.word	0x00000005
        /*0ddc*/ 	.word	0x00019c40
        /*0de0*/ 	.short	0x010a
        /*0de2*/ 	.byte	0x3f
	.zero		1


	//   ....[98]....
        /*0de4*/ 	.word	0x0001d550
        /*0de8*/ 	.word	0x0000000d
        /*0dec*/ 	.word	0x00019c70
        /*0df0*/ 	.short	0x010a
        /*0df2*/ 	.byte	0x3f
	.zero		1


	//   ....[99]....
        /*0df4*/ 	.word	0x0001d5a0
        /*0df8*/ 	.word	0x0000000d
        /*0dfc*/ 	.word	0x00019c60
        /*0e00*/ 	.short	0x010a
        /*0e02*/ 	.byte	0x3f
	.zero		1


	//   ....[100]....
        /*0e04*/ 	.word	0x0001d5f0
        /*0e08*/ 	.word	0x00000000
        /*0e0c*/ 	.word	0x00019c70
        /*0e10*/ 	.short	0x010a
        /*0e12*/ 	.byte	0x3f
	.zero		1


	//   ....[101]....
        /*0e14*/ 	.word	0x0001d640
        /*0e18*/ 	.word	0x00000000
        /*0e1c*/ 	.word	0x00019c60
        /*0e20*/ 	.short	0x010a
        /*0e22*/ 	.byte	0x3f
	.zero		1


	//   ....[102]....
        /*0e24*/ 	.word	0x0001dfd0
        /*0e28*/ 	.word	0x00000007
        /*0e2c*/ 	.word	0x00019c20
        /*0e30*/ 	.short	0x010a
        /*0e32*/ 	.byte	0x3f
	.zero		1


	//   ....[103]....
        /*0e34*/ 	.word	0x0001e170
        /*0e38*/ 	.word	0x00000005
        /*0e3c*/ 	.word	0x00000000
        /*0e40*/ 	.short	0x010a
        /*0e42*/ 	.byte	0x3f
	.zero		1


	//   ....[104]....
        /*0e44*/ 	.word	0x0001e1c0
        /*0e48*/ 	.word	0x00000003
        /*0e4c*/ 	.word	0x00000000
        /*0e50*/ 	.short	0x010a
        /*0e52*/ 	.byte	0x3f
	.zero		1


	//   ....[105]....
        /*0e54*/ 	.word	0x0001e210
        /*0e58*/ 	.word	0x00000003
        /*0e5c*/ 	.word	0x00019c60
        /*0e60*/ 	.short	0x010a
        /*0e62*/ 	.byte	0x3f
	.zero		1


	//   ....[106]....
        /*0e64*/ 	.word	0x0001e260
        /*0e68*/ 	.word	0x00000005
        /*0e6c*/ 	.word	0x00019c60
        /*0e70*/ 	.short	0x010a
        /*0e72*/ 	.byte	0x3f
	.zero		1


	//   ....[107]....
        /*0e74*/ 	.word	0x0001e2b0
        /*0e78*/ 	.word	0x00000003
        /*0e7c*/ 	.word	0x00019c80
        /*0e80*/ 	.short	0x010a
        /*0e82*/ 	.byte	0x3f
	.zero		1


	//----- nvinfo : EIATTR_NUM_MBARRIERS
	.align		4
.L_1405:
        /*0e84*/ 	.byte	0x03, 0x38
        /*0e86*/ 	.short	0x0016


	//----- nvinfo : EIATTR_EXIT_INSTR_OFFSETS
	.align		4
        /*0e88*/ 	.byte	0x04, 0x1c
        /*0e8a*/ 	.short	(.L_1407 - .L_1406)


	//   ....[0]....
.L_1406:
        /*0e8c*/ 	.word	0x0001c6e0


	//----- nvinfo : EIATTR_MAX_THREADS
	.align		4
.L_1407:
        /*0e90*/ 	.byte	0x04, 0x05
        /*0e92*/ 	.short	(.L_1409 - .L_1408)
.L_1408:
        /*0e94*/ 	.word	0x00000200
        /*0e98*/ 	.word	0x00000001
        /*0e9c*/ 	.word	0x00000001


	//----- nvinfo : EIATTR_CRS_STACK_SIZE
	.align		4
.L_1409:
        /*0ea0*/ 	.byte	0x04, 0x1e
        /*0ea2*/ 	.short	(.L_1411 - .L_1410)
.L_1410:
        /*0ea4*/ 	.word	0x00000000


	//----- nvinfo : EIATTR_CBANK_PARAM_SIZE
	.align		4
.L_1411:
        /*0ea8*/ 	.byte	0x03, 0x19
        /*0eaa*/ 	.short	0x0a70


	//----- nvinfo : EIATTR_PARAM_CBANK
	.align		4
        /*0eac*/ 	.byte	0x04, 0x0a
        /*0eae*/ 	.short	(.L_1413 - .L_1412)
	.align		4
.L_1412:
        /*0eb0*/ 	.word	index@(.nv.constant0._ZN7cutlass13device_kernelIN5flash11enable_sm90INS1_16FlashAttnFwdSm90INS1_25CollectiveMainloopFwdSm90ILi2EN4cute5tupleIJNS5_1CILi1EEES8_S8_EEENS6_IJNS7_ILi192EEENS7_ILi128EEENS7_ILi96EEEEEELi96ENS_12float_e4m3_tEfNS_4arch4Sm90ELb1ELb0ELb1ELb1ELb0ELb1ELb0ELb1ELb1ELb0ELb0ELb0EEENS1_21CollectiveEpilogueFwdINS6_IJSA_SC_SB_EEES9_NS_10bfloat16_tESG_Li384ELb1ELb0ELb0ELb1EEENS1_36VarlenDynamicPersistentTileSchedulerILi192ELi128ELi384ELi128ELb0ELb0ELb1ELb1ELb1ELb1EEEEEEEEEvNT_6ParamsE)
        /*0eb4*/ 	.short	0x0210
        /*0eb6*/ 	.short	0x0a70


	//----- nvinfo : EIATTR_SW_WAR
	.align		4
.L_1413:
        /*0eb8*/ 	.byte	0x04, 0x36
        /*0eba*/ 	.short	(.L_1415 - .L_1414)
.L_1414:
        /*0ebc*/ 	.word	0x00000008
.L_1415:


//--------------------- .nv.info._ZN7cutlass13device_kernelIN5flash11enable_sm90INS1_16FlashAttnFwdSm90INS1_25CollectiveMainloopFwdSm90ILi2EN4cute5tupleIJNS5_1CILi1EEES8_S8_EEENS6_IJNS7_ILi192EEENS7_ILi160EEENS7_ILi64EEEEEELi64ENS_12float_e4m3_tEfNS_4arch4Sm90ELb0ELb0ELb1ELb0ELb0ELb0ELb0ELb1ELb1ELb0ELb0ELb0EEENS1_21CollectiveEpilogueFwdINS6_IJSA_SC_SB_EEES9_NS_10bfloat16_tESG_Li384ELb0ELb0ELb0ELb1EEENS1_29StaticPersistentTileSchedulerILb0EEEEEEEEEvNT_6ParamsE --------------------------
	.section	.nv.info._ZN7cutlass13device_kernelIN5flash11enable_sm90INS1_16FlashAttnFwdSm90INS1_25CollectiveMainloopFwdSm90ILi2EN4cute5tupleIJNS5_1CILi1EEES8_S8_EEENS6_IJNS7_ILi192EEENS7_ILi160EEENS7_ILi64EEEEEELi64ENS_12float_e4m3_tEfNS_4arch4Sm90ELb0ELb0ELb1ELb0ELb0ELb0ELb0ELb1ELb1ELb0ELb0ELb0EEENS1_21CollectiveEpilogueFwdINS6_IJSA_SC_SB_EEES9_NS_10bfloat16_tESG_Li384ELb0ELb0ELb0ELb1EEENS1_29StaticPersistentTileSchedulerILb0EEEEEEEEEvNT_6ParamsE,"",@"SHT_CUDA_INFO"
	.sectionflags	@""
	.align	4


	//----- nvinfo : EIATTR_CUDA_API_VERSION
	.align		4
        /*0000*/ 	.byte	0x04, 0x37
        /*0002*/ 	.short	(.L_1417 - .L_1416)
.L_1416:
        /*0004*/ 	.word	0x00000082


	//----- nvinfo : EIATTR_KPARAM_INFO
	.align		4
.L_1417:
        /*0008*/ 	.byte	0x04, 0x17
        /*000a*/ 	.short	(.L_1419 - .L_1418)
.L_1418:
        /*000c*/ 	.word	0x00000000
        /*0010*/ 	.short	0x0000
        /*0012*/ 	.short	0x0070
        /*0014*/ 	.byte	0x00, 0xf0, 0x01, 0x2e


	//----- nvinfo : EIATTR_SPARSE_MMA_MASK
	.align		4
.L_1419:
        /*0018*/ 	.byte	0x03, 0x50
        /*001a*/ 	.short	0x0000


	//----- nvinfo : EIATTR_MAXREG_COUNT
	.align		4
        /*001c*/ 	.byte	0x03, 0x1b
        /*001e*/ 	.short	0x0080


	//----- nvinfo : EIATTR_NUM_BARRIERS
	.align		4
        /*0020*/ 	.byte	0x02, 0x4c
        /*0022*/ 	.byte	0x09
	.zero		1


	//----- nvinfo : EIATTR_EXTERNS
	.align		4
        /*0024*/ 	.byte	0x04, 0x0f
        /*0026*/ 	.short	(.L_1421 - .L_1420)


	//   ....[0]....
	.align		4
.L_1420:
        /*0028*/ 	.word	index@(__assertfail)


	//----- nvinfo : EIATTR_MERCURY_ISA_VERSION
	.align		4
.L_1421:
        /*002c*/ 	.byte	0x03, 0x5f
        /*002e*/ 	.short	0x0101


	//----- nvinfo : EIATTR_INT_WARP_WIDE_INSTR_OFFSETS
	.align		4
        /*0030*/ 	.byte	0x04, 0x31
        /*0032*/ 	.short	(.L_1423 - .L_1422)


	//   ....[0]....
.L_1422:
        /*0034*/ 	.word	0x00000180


	//   ....[1]....
        /*0038*/ 	.word	0x000001b0


	//   ....[2]....
        /*003c*/ 	.word	0x000001c0


	//   ....[3]....
        /*0040*/ 	.word	0x00008f90


	//----- nvinfo : EIATTR_COOP_GROUP_MASK_REGIDS
	.align		4
.L_1423:
        /*0044*/ 	.byte	0x04, 0x29
        /*0046*/ 	.short	(.L_1425 - .L_1424)


	//   ....[0]....
.L_1424:
        /*0048*/ 	.word	0xffffffff


	//   ....[1]....
        /*004c*/ 	.word	0xffffffff


	//   ....[2]....
        /*0050*/ 	.word	0xffffffff


	//   ....[3]....
        /*0054*/ 	.word	0xffffffff


	//   ....[4]....
        /*0058*/ 	.word	0xffffffff


	//   ....[5]....
        /*005c*/ 	.word	0xffffffff


	//   ....[6]....
        /*0060*/ 	.word	0xffffffff


	//   ....[7]....
        /*0064*/ 	.word	0xffffffff


	//   ....[8]....
        /*0068*/ 	.word	0xffffffff


	//   ....[9]....
        /*006c*/ 	.word	0xffffffff


	//   ....[10]....
        /*0070*/ 	.word	0xffffffff


	//   ....[11]....
        /*0074*/ 	.word	0xffffffff


	//   ....[12]....
        /*0078*/ 	.word	0xffffffff


	//   ....[13]....
        /*007c*/ 	.word	0xffffffff


	//   ....[14]....
        /*0080*/ 	.word	0xffffffff


	//   ....[15]....
        /*0084*/ 	.word	0xffffffff


	//   ....[16]....
        /*0088*/ 	.word	0xffffffff


	//   ....[17]....
        /*008c*/ 	.word	0xffffffff


	//   ....[18]....
        /*0090*/ 	.word	0xffffffff


	//   ....[19]....
        /*0094*/ 	.word	0xffffffff


	//   ....[20]....
        /*0098*/ 	.word	0xffffffff


	//   ....[21]....
        /*009c*/ 	.word	0xffffffff


	//   ....[22]....
        /*00a0*/ 	.word	0xffffffff


	//   ....[23]....
        /*00a4*/ 	.word	0xffffffff


	//   ....[24]....
        /*00a8*/ 	.word	0xffffffff


	//   ....[25]....
        /*00ac*/ 	.word	0xffffffff


	//   ....[26]....
        /*00b0*/ 	.word	0xffffffff


	//   ....[27]....
        /*00b4*/ 	.word	0xffffffff


	//   ....[28]....
        /*00b8*/ 	.word	0xffffffff


	//   ....[29]....
        /*00bc*/ 	.word	0xffffffff


	//   ....[30]....
        /*00c0*/ 	.word	0xffffffff


	//   ....[31]....
        /*00c4*/ 	.word	0xffffffff


	//   ....[32]....
        /*00c8*/ 	.word	0xffffffff


	//   ....[33]....
        /*00cc*/ 	.word	0xffffffff


	//   ....[34]....
        /*00d0*/ 	.word	0xffffffff


	//   ....[35]....
        /*00d4*/ 	.word	0xffffffff


	//   ....[36]....
        /*00d8*/ 	.word	0xffffffff


	//   ....[37]....
        /*00dc*/ 	.word	0xffffffff


	//   ....[38]....
        /*00e0*/ 	.word	0xffffffff


	//   ....[39]....
        /*00e4*/ 	.word	0x0500000f


	//----- nvinfo : EIATTR_COOP_GROUP_INSTR_OFFSETS
	.align		4
.L_1425:
        /*00e8*/ 	.byte	0x04, 0x28
        /*00ea*/ 	.short	(.L_1427 - .L_1426)


	//   ....[0]....
.L_1426:
        /*00ec*/ 	.word	0x00000050


	//   ....[1]....
        /*00f0*/ 	.word	0x00000190


	//   ....[2]....
        /*00f4*/ 	.word	0x000001e0


	//   ....[3]....
        /*00f8*/ 	.word	0x000003d0


	//   ....[4]....
        /*00fc*/ 	.word	0x00000530


	//   ....[5]....
        /*0100*/ 	.word	0x00000650


	//   ....[6]....
        /*0104*/ 	.word	0x000007b0


	//   ....[7]....
        /*0108*/ 	.word	0x00000d40


	//   ....[8]....
        /*010c*/ 	.word	0x00002d80


	//   ....[9]....
        /*0110*/ 	.word	0x00002de0


	//   ....[10]....
        /*0114*/ 	.word	0x000034b0


	//   ....[11]....
        /*0118*/ 	.word	0x00003550


	//   ....[12]....
        /*011c*/ 	.word	0x00005bd0


	//   ....[13]....
        /*0120*/ 	.word	0x00005c30


	//   ....[14]....
        /*0124*/ 	.word	0x00005c40


	//   ....[15]....
        /*0128*/ 	.word	0x00005cd0


	//   ....[16]....
        /*012c*/ 	.word	0x00007610


	//   ....[17]....
        /*0130*/ 	.word	0x00007620


	//   ....[18]....
        /*0134*/ 	.word	0x000076a0


	//   ....[19]....
        /*0138*/ 	.word	0x000076b0


	//   ....[20]....
        /*013c*/ 	.word	0x00008090


	//   ....[21]....
        /*0140*/ 	.word	0x000080a0


	//   ....[22]....
        /*0144*/ 	.word	0x000080b0


	//   ....[23]....
        /*0148*/ 	.word	0x000080c0


	//   ....[24]....
        /*014c*/ 	.word	0x000080d0


	//   ....[25]....
        /*0150*/ 	.word	0x000080e0


	//   ....[26]....
        /*0154*/ 	.word	0x000080f0


	//   ....[27]....
        /*0158*/ 	.word	0x00008100


	//   ....[28]....
        /*015c*/ 	.word	0x00008130


	//   ....[29]....
        /*0160*/ 	.word	0x00008150


	//   ....[30]....
        /*0164*/ 	.word	0x00008180


	//   ....[31]....
        /*0168*/ 	.word	0x00008190


	//   ....[32]....
        /*016c*/ 	.word	0x000081c0


	//   ....[33]....
        /*0170*/ 	.word	0x000081d0


	//   ....[34]....
        /*0174*/ 	.word	0x000081e0


	//   ....[35]....
        /*0178*/ 	.word	0x000081f0


	//   ....[36]....
        /*017c*/ 	.word	0x000083a0


	//   ....[37]....
        /*0180*/ 	.word	0x00009090


	//   ....[38]....
        /*0184*/ 	.word	0x0000a730


	//   ....[39]....
        /*0188*/ 	.word	0x0000ac20


	//----- nvinfo : EIATTR_REG_RECONFIG
	.align		4
.L_1427:
        /*018c*/ 	.byte	0x01, 0x54
	.zero		2


	//----- nvinfo : EIATTR_SYSCALL_OFFSETS
	.align		4
        /*0190*/ 	.byte	0x04, 0x46
        /*0192*/ 	.short	(.L_1429 - .L_1428)


	//   ....[0]....
.L_1428:
        /*0194*/ 	.word	0x00001130


	//   ....[1]....
        /*0198*/ 	.word	0x00008ac0


	//   ....[2]....
        /*019c*/ 	.word	0x00008c10


	//   ....[3]....
        /*01a0*/ 	.word	0x00008d50


	//   ....[4]....
        /*01a4*/ 	.word	0x00008e70


	//----- nvinfo : EIATTR_MBARRIER_INSTR_OFFSETS
	.align		4
.L_1429:
        /*01a8*/ 	.byte	0x04, 0x39
        /*01aa*/ 	.short	(.L_1431 - .L_1430)


	//   ....[0]....
.L_1430:
        /*01ac*/ 	.word	0x00000280
        /*01b0*/ 	.word	0x000000ff
        /*01b4*/ 	.word	0x00013200
        /*01b8*/ 	.short	0x0100
        /*01ba*/ 	.byte	0x06
	.zero		1


	//   ....[1]....
        /*01bc*/ 	.word	0x00000290
        /*01c0*/ 	.word	0x000000ff
        /*01c4*/ 	.word	0x00013220
        /*01c8*/ 	.short	0x0100
        /*01ca*/ 	.byte	0x06
	.zero		1


	//   ....[2]....
        /*01cc*/ 	.word	0x00000380
        /*01d0*/ 	.word	0x000000ff
        /*01d4*/ 	.word	0x00013230
        /*01d8*/ 	.short	0x0100
        /*01da*/ 	.byte	0x08
	.zero		1


	//   ....[3]....
        /*01dc*/ 	.word	0x00000390
        /*01e0*/ 	.word	0x000000ff
        /*01e4*/ 	.word	0x00013240
        /*01e8*/ 	.short	0x0100
        /*01ea*/ 	.byte	0x08
	.zero		1


	//   ....[4]....
        /*01ec*/ 	.word	0x000003a0
        /*01f0*/ 	.word	0x000000ff
        /*01f4*/ 	.word	0x00013238
        /*01f8*/ 	.short	0x0100
        /*01fa*/ 	.byte	0x08
	.zero		1


	//   ....[5]....
        /*01fc*/ 	.word	0x000003b0
        /*0200*/ 	.word	0x000000ff
        /*0204*/ 	.word	0x00013248
        /*0208*/ 	.short	0x0100
        /*020a*/ 	.byte	0x08
	.zero		1


	//   ....[6]....
        /*020c*/ 	.word	0x000004e0
        /*0210*/ 	.word	0x000000ff
        /*0214*/ 	.word	0x00013250
        /*0218*/ 	.short	0x0100
        /*021a*/ 	.byte	0x08
	.zero		1


	//   ....[7]....
        /*021c*/ 	.word	0x000004f0
        /*0220*/ 	.word	0x000000ff
        /*0224*/ 	.word	0x00013260
        /*0228*/ 	.short	0x0100
        /*022a*/ 	.byte	0x08
	.zero		1


	//   ....[8]....
        /*022c*/ 	.word	0x00000500
        /*0230*/ 	.word	0x000000ff
        /*0234*/ 	.word	0x00013258
        /*0238*/ 	.short	0x0100
        /*023a*/ 	.byte	0x08
	.zero		1


	//   ....[9]....
        /*023c*/ 	.word	0x00000510
        /*0240*/ 	.word	0x000000ff
        /*0244*/ 	.word	0x00013268
        /*0248*/ 	.short	0x0100
        /*024a*/ 	.byte	0x08
	.zero		1


	//   ....[10]....
        /*024c*/ 	.word	0x00000600
        /*0250*/ 	.word	0x000000ff
        /*0254*/ 	.word	0x00013270
        /*0258*/ 	.short	0x0100
        /*025a*/ 	.byte	0x06
	.zero		1


	//   ....[11]....
        /*025c*/ 	.word	0x00000610
        /*0260*/ 	.word	0x000000ff
        /*0264*/ 	.word	0x00013280
        /*0268*/ 	.short	0x0100
        /*026a*/ 	.byte	0x06
	.zero		1


	//   ....[12]....
        /*026c*/ 	.word	0x00000620
        /*0270*/ 	.word	0x000000ff
        /*0274*/ 	.word	0x00013278
        /*0278*/ 	.short	0x0100
        /*027a*/ 	.byte	0x06
	.zero		1


	//   ....[13]....
        /*027c*/ 	.word	0x00000630
        /*0280*/ 	.word	0x000000ff
        /*0284*/ 	.word	0x00013288
        /*0288*/ 	.short	0x0100
        /*028a*/ 	.byte	0x06
	.zero		1


	//   ....[14]....
        /*028c*/ 	.word	0x00000760
        /*0290*/ 	.word	0x000000ff
        /*0294*/ 	.word	0x00013290
        /*0298*/ 	.short	0x0100
        /*029a*/ 	.byte	0x08
	.zero		1


	//   ....[15]....
        /*029c*/ 	.word	0x00000770
        /*02a0*/ 	.word	0x000000ff
        /*02a4*/ 	.word	0x000132a0
        /*02a8*/ 	.short	0x0100
        /*02aa*/ 	.byte	0x08
	.zero		1


	//   ....[16]....
        /*02ac*/ 	.word	0x00000780
        /*02b0*/ 	.word	0x000000ff
        /*02b4*/ 	.word	0x00013298
        /*02b8*/ 	.short	0x0100
        /*02ba*/ 	.byte	0x08
	.zero		1


	//   ....[17]....
        /*02bc*/ 	.word	0x00000790
        /*02c0*/ 	.word	0x000000ff
        /*02c4*/ 	.word	0x000132a8
        /*02c8*/ 	.short	0x0100
        /*02ca*/ 	.byte	0x08
	.zero		1


	//   ....[18]....
        /*02cc*/ 	.word	0x000008c0
        /*02d0*/ 	.word	0x000000ff
        /*02d4*/ 	.word	0x000132b0
        /*02d8*/ 	.short	0x0100
        /*02da*/ 	.byte	0x08
	.zero		1


	//   ....[19]....
        /*02dc*/ 	.word	0x000008d0
        /*02e0*/ 	.word	0x000000ff
        /*02e4*/ 	.word	0x000132c0
        /*02e8*/ 	.short	0x0100
        /*02ea*/ 	.byte	0x08
	.zero		1


	//   ....[20]....
        /*02ec*/ 	.word	0x000008e0
        /*02f0*/ 	.word	0x000000ff
        /*02f4*/ 	.word	0x000132b8
        /*02f8*/ 	.short	0x0100
        /*02fa*/ 	.byte	0x08
	.zero		1


	//   ....[21]....
        /*02fc*/ 	.word	0x000008f0
        /*0300*/ 	.word	0x000000ff
        /*0304*/ 	.word	0x000132c8
        /*0308*/ 	.short	0x0100
        /*030a*/ 	.byte	0x08
	.zero		1


	//   ....[22]....
        /*030c*/ 	.word	0x00001460
        /*0310*/ 	.word	0x000000ff
        /*0314*/ 	.word	0x00013200
        /*0318*/ 	.short	0x010a
        /*031a*/ 	.byte	0x28
	.zero		1


	//   ....[23]....
        /*031c*/ 	.word	0x00001500
        /*0320*/ 	.word	0x00000004
        /*0324*/ 	.word	0x00013230
        /*0328*/ 	.short	0x010a
        /*032a*/ 	.byte	0x3f
	.zero		1


	//   ....[24]....
        /*032c*/ 	.word	0x00001540
        /*0330*/ 	.word	0x00000004
        /*0334*/ 	.word	0x00013230
        /*0338*/ 	.short	0x010a
        /*033a*/ 	.byte	0x3f
	.zero		1


	//   ....[25]....
        /*033c*/ 	.word	0x00003890
        /*0340*/ 	.word	0x0000001c
        /*0344*/ 	.word	0x00000000
        /*0348*/ 	.short	0x0101
        /*034a*/ 	.byte	0x3f
	.zero		1


	//   ....[26]....
        /*034c*/ 	.word	0x00004710
        /*0350*/ 	.word	0x000000ff
        /*0354*/ 	.word	0x00013230
        /*0358*/ 	.short	0x010a
        /*035a*/ 	.byte	0x11
	.zero		1


	//   ....[27]....
        /*035c*/ 	.word	0x00004750
        /*0360*/ 	.word	0x000000ff
        /*0364*/ 	.word	0x00013230
        /*0368*/ 	.short	0x010a
        /*036a*/ 	.byte	0x11
	.zero		1


	//   ....[28]....
        /*036c*/ 	.word	0x00004ba0
        /*0370*/ 	.word	0x000000ff
        /*0374*/ 	.word	0x00013250
        /*0378*/ 	.short	0x010a
        /*037a*/ 	.byte	0x09
	.zero		1


	//   ....[29]....
        /*037c*/ 	.word	0x00005390
        /*0380*/ 	.word	0x000000ff
        /*0384*/ 	.word	0x00013250
        /*0388*/ 	.short	0x010a
        /*038a*/ 	.byte	0x09
	.zero		1


	//   ....[30]....
        /*038c*/ 	.word	0x00006bc0
        /*0390*/ 	.word	0x00000007
        /*0394*/ 	.word	0x00000000
        /*0398*/ 	.short	0x0101
        /*039a*/ 	.byte	0x3f
	.zero		1


	//   ....[31]....
        /*039c*/ 	.word	0x00006e50
        /*03a0*/ 	.word	0x000000ff
        /*03a4*/ 	.word	0x00000000
        /*03a8*/ 	.short	0x0101
        /*03aa*/ 	.byte	0x06
	.zero		1


	//   ....[32]....
        /*03ac*/ 	.word	0x00007300
        /*03b0*/ 	.word	0x000000ff
        /*03b4*/ 	.word	0x00013250
        /*03b8*/ 	.short	0x010a
        /*03ba*/ 	.byte	0x08
	.zero		1


	//   ....[33]....
        /*03bc*/ 	.word	0x00007340
        /*03c0*/ 	.word	0x000000ff
        /*03c4*/ 	.word	0x00013250
        /*03c8*/ 	.short	0x010a
        /*03ca*/ 	.byte	0x08
	.zero		1


	//   ....[34]....
        /*03cc*/ 	.word	0x00007da0
        /*03d0*/ 	.word	0x000000ff
        /*03d4*/ 	.word	0x00000000
        /*03d8*/ 	.short	0x0101
        /*03da*/ 	.byte	0x08
	.zero		1


	//   ....[35]....
        /*03dc*/ 	.word	0x000084d0
        /*03e0*/ 	.word	0x000000ff
        /*03e4*/ 	.word	0x00000000
        /*03e8*/ 	.short	0x0101
        /*03ea*/ 	.byte	0x06
	.zero		1


	//   ....[36]....
        /*03ec*/ 	.word	0x000092a0
        /*03f0*/ 	.word	0x0000000b
        /*03f4*/ 	.word	0x00013280
        /*03f8*/ 	.short	0x010a
        /*03fa*/ 	.byte	0x3f
	.zero		1


	//   ....[37]....
        /*03fc*/ 	.word	0x00009430
        /*0400*/ 	.word	0x0000000b
        /*0404*/ 	.word	0x00013240
        /*0408*/ 	.short	0x010a
        /*040a*/ 	.byte	0x3f
	.zero		1


	//   ....[38]....
        /*040c*/ 	.word	0x000096d0
        /*0410*/ 	.word	0x000000ff
        /*0414*/ 	.word	0x00013220
        /*0418*/ 	.short	0x010a
        /*041a*/ 	.byte	0x28
	.zero		1


	//   ....[39]....
        /*041c*/ 	.word	0x00009940
        /*0420*/ 	.word	0x00000008
        /*0424*/ 	.word	0x00013280
        /*0428*/ 	.short	0x010a
        /*042a*/ 	.byte	0x3f
	.zero		1


	//   ....[40]....
        /*042c*/ 	.word	0x00009b70
        /*0430*/ 	.word	0x00000008
        /*0434*/ 	.word	0x00013240
        /*0438*/ 	.short	0x010a
        /*043a*/ 	.byte	0x3f
	.zero		1


	//   ....[41]....
        /*043c*/ 	.word	0x00009e20
        /*0440*/ 	.word	0x0000000d
        /*0444*/ 	.word	0x00013270
        /*0448*/ 	.short	0x010a
        /*044a*/ 	.byte	0x3f
	.zero		1


	//   ....[42]....
        /*044c*/ 	.word	0x00009e90
        /*0450*/ 	.word	0x0000000d
        /*0454*/ 	.word	0x00013260
        /*0458*/ 	.short	0x010a
        /*045a*/ 	.byte	0x3f
	.zero		1


	//   ....[43]....
        /*045c*/ 	.word	0x0000a150
        /*0460*/ 	.word	0x0000000d
        /*0464*/ 	.word	0x00013250
        /*0468*/ 	.short	0x0101
        /*046a*/ 	.byte	0x3f
	.zero		1


	//   ....[44]....
        /*046c*/ 	.word	0x0000a1d0
        /*0470*/ 	.word	0x00000004
        /*0474*/ 	.word	0x00000000
        /*0478*/ 	.short	0x0101
        /*047a*/ 	.byte	0x3f
	.zero		1


	//   ....[45]....
        /*047c*/ 	.word	0x0000a290
        /*0480*/ 	.word	0x00000000
        /*0484*/ 	.word	0x00013270
        /*0488*/ 	.short	0x010a
        /*048a*/ 	.byte	0x3f
	.zero		1


	//   ....[46]....
        /*048c*/ 	.word	0x0000a300
        /*0490*/ 	.word	0x00000000
        /*0494*/ 	.word	0x00013260
        /*0498*/ 	.short	0x010a
        /*049a*/ 	.byte	0x3f
	.zero		1


	//   ....[47]....
        /*049c*/ 	.word	0x0000a620
        /*04a0*/ 	.word	0x00000000
        /*04a4*/ 	.word	0x00013250
        /*04a8*/ 	.short	0x0101
        /*04aa*/ 	.byte	0x3f
	.zero		1


	//   ....[48]....
        /*04ac*/ 	.word	0x0000a670
        /*04b0*/ 	.word	0x00000003
        /*04b4*/ 	.word	0x00000000
        /*04b8*/ 	.short	0x0101
        /*04ba*/ 	.byte	0x3f
	.zero		1


	//   ....[49]....
        /*04bc*/ 	.word	0x0000a710
        /*04c0*/ 	.word	0x00000006
        /*04c4*/ 	.word	0x00013220
        /*04c8*/ 	.short	0x010a
        /*04ca*/ 	.byte	0x3f
	.zero		1


	//   ....[50]....
        /*04cc*/ 	.word	0x0000a830
        /*04d0*/ 	.word	0x00000005
        /*04d4*/ 	.word	0x00000000
        /*04d8*/ 	.short	0x010a
        /*04da*/ 	.byte	0x3f
	.zero		1


	//   ....[51]....
        /*04dc*/ 	.word	0x0000a8a0
        /*04e0*/ 	.word	0x00000009
        /*04e4*/ 	.word	0x00000000
        /*04e8*/ 	.short	0x010a
        /*04ea*/ 	.byte	0x3f
	.zero		1


	//   ....[52]....
        /*04ec*/ 	.word	0x0000a8f0
        /*04f0*/ 	.word	0x00000013
        /*04f4*/ 	.word	0x00013260
        /*04f8*/ 	.short	0x010a
        /*04fa*/ 	.byte	0x3f
	.zero		1


	//   ....[53]....
        /*04fc*/ 	.word	0x0000a940
        /*0500*/ 	.word	0x00000007
        /*0504*/ 	.word	0x00013260
        /*0508*/ 	.short	0x010a
        /*050a*/ 	.byte	0x3f
	.zero		1


	//   ....[54]....
        /*050c*/ 	.word	0x0000a980
        /*0510*/ 	.word	0x00000013
        /*0514*/ 	.word	0x00013280
        /*0518*/ 	.short	0x010a
        /*051a*/ 	.byte	0x3f
	.zero		1


	//   ....[55]....
        /*051c*/ 	.word	0x0000a9a0
        /*0520*/ 	.word	0x00000007
        /*0524*/ 	.word	0x00013280
        /*0528*/ 	.short	0x010a
        /*052a*/ 	.byte	0x3f
	.zero		1


	//   ....[56]....
        /*052c*/ 	.word	0x0000aa10
        /*0530*/ 	.word	0x00000003
        /*0534*/ 	.word	0x00013200
        /*0538*/ 	.short	0x010a
        /*053a*/ 	.byte	0x3f
	.zero		1


	//   ....[57]....
        /*053c*/ 	.word	0x0000aa60
        /*0540*/ 	.word	0x00000004
        /*0544*/ 	.word	0x00013230
        /*0548*/ 	.short	0x010a
        /*054a*/ 	.byte	0x3f
	.zero		1


	//   ....[58]....
        /*054c*/ 	.word	0x0000aac0
        /*0550*/ 	.word	0x00000009
        /*0554*/ 	.word	0x00013230
        /*0558*/ 	.short	0x010a
        /*055a*/ 	.byte	0x3f
	.zero		1


	//   ....[59]....
        /*055c*/ 	.word	0x0000ab20
        /*0560*/ 	.word	0x00000055
        /*0564*/ 	.word	0x00013250
        /*0568*/ 	.short	0x010a
        /*056a*/ 	.byte	0x3f
	.zero		1


	//   ....[60]....
        /*056c*/ 	.word	0x0000ab80
        /*0570*/ 	.word	0x00000003
        /*0574*/ 	.word	0x00013250
        /*0578*/ 	.short	0x010a
        /*057a*/ 	.byte	0x3f
	.zero		1


	//   ....[61]....
        /*057c*/ 	.word	0x0000acd0
        /*0580*/ 	.word	0x0000000b
        /*0584*/ 	.word	0x00013280
        /*0588*/ 	.short	0x010a
        /*058a*/ 	.byte	0x3f
	.zero		1


	//   ....[62]....
        /*058c*/ 	.word	0x0000ad20
        /*0590*/ 	.word	0x0000000b
        /*0594*/ 	.word	0x00013240
        /*0598*/ 	.short	0x010a
        /*059a*/ 	.byte	0x3f
	.zero		1


	//   ....[63]....
        /*059c*/ 	.word	0x0000ad80
        /*05a0*/ 	.word	0x00000005
        /*05a4*/ 	.word	0x00013220
        /*05a8*/ 	.short	0x010a
        /*05aa*/ 	.byte	0x3f
	.zero		1


	//   ....[64]....
        /*05ac*/ 	.word	0x0000add0
        /*05b0*/ 	.word	0x00000008
        /*05b4*/ 	.word	0x00013280
        /*05b8*/ 	.short	0x010a
        /*05ba*/ 	.byte	0x3f
	.zero		1


	//   ....[65]....
        /*05bc*/ 	.word	0x0000ae20
        /*05c0*/ 	.word	0x00000008
        /*05c4*/ 	.word	0x00013240
        /*05c8*/ 	.short	0x010a
        /*05ca*/ 	.byte	0x3f
	.zero		1


	//   ....[66]....
        /*05cc*/ 	.word	0x0000ae70
        /*05d0*/ 	.word	0x0000000d
        /*05d4*/ 	.word	0x00013270
        /*05d8*/ 	.short	0x010a
        /*05da*/ 	.byte	0x3f
	.zero		1


	//   ....[67]....
        /*05dc*/ 	.word	0x0000aec0
        /*05e0*/ 	.word	0x0000000d
        /*05e4*/ 	.word	0x00013260
        /*05e8*/ 	.short	0x010a
        /*05ea*/ 	.byte	0x3f
	.zero		1


	//   ....[68]....
        /*05ec*/ 	.word	0x0000af10
        /*05f0*/ 	.word	0x00000000
        /*05f4*/ 	.word	0x00013270
        /*05f8*/ 	.short	0x010a
        /*05fa*/ 	.byte	0x3f
	.zero		1


	//   ....[69]....
        /*05fc*/ 	.word	0x0000af60
        /*0600*/ 	.word	0x00000000
        /*0604*/ 	.word	0x00013260
        /*0608*/ 	.short	0x010a
        /*060a*/ 	.byte	0x3f
	.zero		1


	//   ....[70]....
        /*060c*/ 	.word	0x0000afb0
        /*0610*/ 	.word	0x00000006
        /*0614*/ 	.word	0x00013220
        /*0618*/ 	.short	0x010a
        /*061a*/ 	.byte	0x3f
	.zero		1


	//   ....[71]....
        /*061c*/ 	.word	0x0000b000
        /*0620*/ 	.word	0x00000005
        /*0624*/ 	.word	0x00000000
        /*0628*/ 	.short	0x010a
        /*062a*/ 	.byte	0x3f
	.zero		1


	//   ....[72]....
        /*062c*/ 	.word	0x0000b050
        /*0630*/ 	.word	0x00000009
        /*0634*/ 	.word	0x00000000
        /*0638*/ 	.short	0x010a
        /*063a*/ 	.byte	0x3f
	.zero		1


	//   ....[73]....
        /*063c*/ 	.word	0x0000b0a0
        /*0640*/ 	.word	0x00000013
        /*0644*/ 	.word	0x00013260
        /*0648*/ 	.short	0x010a
        /*064a*/ 	.byte	0x3f
	.zero		1


	//   ....[74]....
        /*064c*/ 	.word	0x0000b0f0
        /*0650*/ 	.word	0x00000007
        /*0654*/ 	.word	0x00013260
        /*0658*/ 	.short	0x010a
        /*065a*/ 	.byte	0x3f
	.zero		1


	//   ....[75]....
        /*065c*/ 	.word	0x0000b140
        /*0660*/ 	.word	0x00000013
        /*0664*/ 	.word	0x00013280
        /*0668*/ 	.short	0x010a
        /*066a*/ 	.byte	0x3f
	.zero		1


	//----- nvinfo : EIATTR_NUM_MBARRIERS
	.align		4
.L_1431:
        /*066c*/ 	.byte	0x03, 0x38
        /*066e*/ 	.short	0x0016


	//----- nvinfo : EIATTR_EXIT_INSTR_OFFSETS
	.align		4
        /*0670*/ 	.byte	0x04, 0x1c
        /*0672*/ 	.short	(.L_1433 - .L_1432)


	//   ....[0]....
.L_1432:
        /*0674*/ 	.word	0x00000a10


	//   ....[1]....
        /*0678*/ 	.word	0x00008580


	//   ....[2]....
        /*067c*/ 	.word	0x0000a750


	//   ....[3]....
        /*0680*/ 	.word	0x0000a9f0


	//----- nvinfo : EIATTR_MAX_THREADS
	.align		4
.L_1433:
        /*0684*/ 	.byte	0x04, 0x05
        /*0686*/ 	.short	(.L_1435 - .L_1434)
.L_1434:
        /*0688*/ 	.word	0x00000200
        /*068c*/ 	.word	0x00000001
        /*0690*/ 	.word	0x00000001


	//----- nvinfo : EIATTR_CRS_STACK_SIZE
	.align		4
.L_1435:
        /*0694*/ 	.byte	0x04, 0x1e
        /*0696*/ 	.short	(.L_1437 - .L_1436)
.L_1436:
        /*0698*/ 	.word	0x00000000


	//----- nvinfo : EIATTR_CBANK_PARAM_SIZE
	.align		4
.L_1437:
        /*069c*/ 	.byte	0x03, 0x19
        /*069e*/ 	.short	0x0bf0


	//----- nvinfo : EIATTR_PARAM_CBANK
	.align		4
        /*06a0*/ 	.byte	0x04, 0x0a
        /*06a2*/ 	.short	(.L_1439 - .L_1438)
	.align		4
.L_1438:
        /*06a4*/ 	.word	index@(.nv.constant0._ZN7cutlass13device_kernelIN5flash11enable_sm90INS1_16FlashAttnFwdSm90INS1_25CollectiveMainloopFwdSm90ILi2EN4cute5tupleIJNS5_1CILi1EEES8_S8_EEENS6_IJNS7_ILi192EEENS7_ILi160EEENS7_ILi64EEEEEELi64ENS_12float_e4m3_tEfNS_4arch4Sm90ELb0ELb0ELb1ELb0ELb0ELb0ELb0ELb1ELb1ELb0ELb0ELb0EEENS1_21CollectiveEpilogueFwdINS6_IJSA_SC_SB_EEES9_NS_10bfloat16_tESG_Li384ELb0ELb0ELb0ELb1EEENS1_29StaticPersistentTileSchedulerILb0EEEEEEEEEvNT_6ParamsE)
        /*06a8*/ 	.short	0x0210
        /*06aa*/ 	.short	0x0bf0


	//----- nvinfo : EIATTR_SW_WAR
	.align		4
.L_1439:
        /*06ac*/ 	.byte	0x04, 0x36
        /*06ae*/ 	.short	(.L_1441 - .L_1440)
.L_1440:
        /*06b0*/ 	.word	0x00000008
.L_1441:


//--------------------- .nv.info._ZN7cutlass13device_kernelIN5flash11enable_sm90INS1_16FlashAttnFwdSm90INS1_25CollectiveMainloopFwdSm90ILi2EN4cute5tupleIJNS5_1CILi1EEES8_S8_EEENS6_IJNS7_ILi192EEENS7_ILi160EEENS7_ILi64EEEEEELi64ENS_12float_e4m3_tEfNS_4arch4Sm90ELb0ELb0ELb1ELb1ELb0ELb0ELb0ELb1ELb1ELb0ELb0ELb0EEENS1_21CollectiveEpilogueFwdINS6_IJSA_SC_SB_EEES9_NS_10bfloat16_tESG_Li384ELb1ELb0ELb0ELb1EEENS1_36VarlenDynamicPersistentTileSchedulerILi192ELi160ELi384ELi128ELb0ELb0ELb1ELb0ELb1ELb1EEEEEEEEEvNT_6ParamsE --------------------------
	.section	.nv.info._ZN7cutlass13device_kernelIN5flash11enable_sm90INS1_16FlashAttnFwdSm90INS1_25CollectiveMainloopFwdSm90ILi2EN4cute5tupleIJNS5_1CILi1EEES8_S8_EEENS6_IJNS7_ILi192EEENS7_ILi160EEENS7_ILi64EEEEEELi64ENS_12float_e4m3_tEfNS_4arch4Sm90ELb0ELb0ELb1ELb1ELb0ELb0ELb0ELb1ELb1ELb0ELb0ELb0EEENS1_21CollectiveEpilogueFwdINS6_IJSA_SC_SB_EEES9_NS_10bfloat16_tESG_Li384ELb1ELb0ELb0ELb1EEENS1_36VarlenDynamicPersistentTileSchedulerILi192ELi160ELi384ELi128ELb0ELb0ELb1ELb0ELb1ELb1EEEEEEEEEvNT_6ParamsE,"",@"SHT_CUDA_INFO"
	.sectionflags	@""
	.align	4


	//----- nvinfo : EIATTR_CUDA_API_VERSION
	.align		4
        /*0000*/ 	.byte	0x04, 0x37
        /*0002*/ 	.short	(.L_1443 - .L_1442)
.L_1442:
        /*0004*/ 	.word	0x00000082


	//----- nvinfo : EIATTR_KPARAM_INFO
	.align		4
.L_1443:
        /*0008*/ 	.byte	0x04, 0x17
        /*000a*/ 	.short	(.L_1445 - .L_1444)
.L_1444:
        /*000c*/ 	.word	0x00000000
        /*0010*/ 	.short	0x0000
        /*0012*/ 	.short	0x0070
        /*0014*/ 	.byte	0x00, 0xf0, 0x01, 0x28


	//----- nvinfo : EIATTR_SPARSE_MMA_MASK
	.align		4
.L_1445:
        /*0018*/ 	.byte	0x03, 0x50
        /*001a*/ 	.short	0x0000


	//----- nvinfo : EIATTR_MAXREG_COUNT
	.align		4
        /*001c*/ 	.byte	0x03, 0x1b
        /*001e*/ 	.short	0x0080


	//----- nvinfo : EIATTR_NUM_BARRIERS
	.align		4
        /*0020*/ 	.byte	0x02, 0x4c
        /*0022*/ 	.byte	0x09
	.zero		1


	//----- nvinfo : EIATTR_EXTERNS
	.align		4
        /*0024*/ 	.byte	0x04, 0x0f
        /*0026*/ 	.short	(.L_1447 - .L_1446)


	//   ....[0]....
	.align		4
.L_1446:
        /*0028*/ 	.word	index@(__assertfail)


	//----- nvinfo : EIATTR_ANNOTATIONS
	.align		4
.L_1447:
        /*002c*/ 	.byte	0x04, 0x55
        /*002e*/ 	.short	(.L_1449 - .L_1448)


	//   ....[0]....
.L_1448:
        /*0030*/ 	.word	0x00000001
        /*0034*/ 	.byte	0x70, 0x0c, 0x00, 0x00, 0x01, 0x00, 0x00, 0x00, 0x40, 0x81, 0x00, 0x00, 0x01, 0x00, 0x00, 0x00
        /*0044*/ 	.byte	0x60, 0x9d, 0x00, 0x00, 0x01, 0x00, 0x00, 0x00, 0x70, 0xcd, 0x00, 0x00


	//----- nvinfo : EIATTR_MERCURY_ISA_VERSION
	.align		4
.L_1449:
        /*0050*/ 	.byte	0x03, 0x5f
        /*0052*/ 	.short	0x0101


	//----- nvinfo : EIATTR_UNUSED_LOAD_BYTE_OFFSET
	.align		4
        /*0054*/ 	.byte	0x04, 0x44
        /*0056*/ 	.short	(.L_1451 - .L_1450)


	//   ....[0]....
.L_1450:
        /*0058*/ 	.word	0x00000a30
        /*005c*/ 	.word	0x0000fff0


	//   ....[1]....
        /*0060*/ 	.word	0x000080e0
        /*0064*/ 	.word	0x0000fff0


	//----- nvinfo : EIATTR_INT_WARP_WIDE_INSTR_OFFSETS
	.align		4
.L_1451:
        /*0068*/ 	.byte	0x04, 0x31
        /*006a*/ 	.short	(.L_1453 - .L_1452)


	//   ....[0]....
.L_1452:
        /*006c*/ 	.word	0x00000160


	//   ....[1]....
        /*0070*/ 	.word	0x000001a0


	//   ....[2]....
        /*0074*/ 	.word	0x00000210


	//   ....[3]....
        /*0078*/ 	.word	0x0000ad80


	//   ....[4]....
        /*007c*/ 	.word	0x0000ae10


	//   ....[5]....
        /*0080*/ 	.word	0x0000b4d0


	//   ....[6]....
        /*0084*/ 	.word	0x0000c830


	//   ....[7]....
        /*0088*/ 	.word	0x0000c8c0


	//----- nvinfo : EIATTR_COOP_GROUP_MASK_REGIDS
	.align		4
.L_1453:
        /*008c*/ 	.byte	0x04, 0x29
        /*008e*/ 	.short	(.L_1455 - .L_1454)


	//   ....[0]....
.L_1454:
        /*0090*/ 	.word	0xffffffff


	//   ....[1]....
        /*0094*/ 	.word	0xffffffff


	//   ....[2]....
        /*0098*/ 	.word	0xffffffff


	//   ....[3]....
        /*009c*/ 	.word	0xffffffff


	//   ....[4]....
        /*00a0*/ 	.word	0xffffffff


	//   ....[5]....
        /*00a4*/ 	.word	0xffffffff


	//   ....[6]....
        /*00a8*/ 	.word	0xffffffff


	//   ....[7]....
        /*00ac*/ 	.word	0xffffffff


	//   ....[8]....
        /*00b0*/ 	.word	0xffffffff


	//   ....[9]....
        /*00b4*/ 	.word	0xffffffff


	//   ....[10]....
        /*00b8*/ 	.word	0xffffffff


	//   ....[11]....
        /*00bc*/ 	.word	0xffffffff


	//   ....[12]....
        /*00c0*/ 	.word	0xffffffff


	//   ....[13]....
        /*00c4*/ 	.word	0xffffffff


	//   ....[14]....
        /*00c8*/ 	.word	0xffffffff


	//   ....[15]....
        /*00cc*/ 	.word	0xffffffff


	//   ....[16]....
        /*00d0*/ 	.word	0xffffffff


	//   ....[17]....
        /*00d4*/ 	.word	0xffffffff


	//   ....[18]....
        /*00d8*/ 	.word	0xffffffff


	//   ....[19]....
        /*00dc*/ 	.word	0xffffffff


	//   ....[20]....
        /*00e0*/ 	.word	0xffffffff


	//   ....[21]....
        /*00e4*/ 	.word	0xffffffff


	//   ....[22]....
        /*00e8*/ 	.word	0xffffffff


	//   ....[23]....
        /*00ec*/ 	.word	0xffffffff


	//   ....[24]....
        /*00f0*/ 	.word	0xffffffff


	//   ....[25]....
        /*00f4*/ 	.word	0xffffffff


	//   ....[26]....
        /*00f8*/ 	.word	0xffffffff


	//   ....[27]....
        /*00fc*/ 	.word	0xffffffff


	//   ....[28]....
        /*0100*/ 	.word	0xffffffff


	//   ....[29]....
        /*0104*/ 	.word	0xffffffff


	//   ....[30]....
        /*0108*/ 	.word	0xffffffff


	//   ....[31]....
        /*010c*/ 	.word	0xffffffff


	//   ....[32]....
        /*0110*/ 	.word	0xffffffff


	//   ....[33]....
        /*0114*/ 	.word	0xffffffff


	//   ....[34]....
        /*0118*/ 	.word	0xffffffff


	//   ....[35]....
        /*011c*/ 	.word	0xffffffff


	//   ....[36]....
        /*0120*/ 	.word	0xffffffff


	//   ....[37]....
        /*0124*/ 	.word	0xffffffff


	//   ....[38]....
        /*0128*/ 	.word	0xffffffff


	//   ....[39]....
        /*012c*/ 	.word	0xffffffff


	//   ....[40]....
        /*0130*/ 	.word	0xffffffff


	//   ....[41]....
        /*0134*/ 	.word	0xffffffff


	//   ....[42]....
        /*0138*/ 	.word	0xffffffff


	//   ....[43]....
        /*013c*/ 	.word	0xffffffff


	//   ....[44]....
        /*0140*/ 	.word	0xffffffff


	//   ....[45]....
        /*0144*/ 	.word	0xffffffff


	//   ....[46]....
        /*0148*/ 	.word	0xffffffff


	//   ....[47]....
        /*014c*/ 	.word	0xffffffff


	//   ....[48]....
        /*0150*/ 	.word	0xffffffff


	//   ....[49]....
        /*0154*/ 	.word	0xffffffff


	//   ....[50]....
        /*0158*/ 	.word	0xffffffff


	//   ....[51]....
        /*015c*/ 	.word	0xffffffff


	//   ....[52]....
        /*0160*/ 	.word	0xffffffff


	//   ....[53]....
        /*0164*/ 	.word	0xffffffff


	//   ....[54]....
        /*0168*/ 	.word	0xffffffff


	//   ....[55]....
        /*016c*/ 	.word	0xffffffff


	//   ....[56]....
        /*0170*/ 	.word	0xffffffff


	//   ....[57]....
        /*0174*/ 	.word	0xffffffff


	//   ....[58]....
        /*0178*/ 	.word	0xffffffff


	//   ....[59]....
        /*017c*/ 	.word	0xffffffff


	//   ....[60]....
        /*0180*/ 	.word	0xffffffff


	//   ....[61]....
        /*0184*/ 	.word	0xffffffff


	//   ....[62]....
        /*0188*/ 	.word	0xffffffff


	//   ....[63]....
        /*018c*/ 	.word	0xffffffff


	//   ....[64]....
        /*0190*/ 	.word	0xffffffff


	//   ....[65]....
        /*0194*/ 	.word	0xffffffff


	//   ....[66]....
        /*0198*/ 	.word	0xffffffff


	//   ....[67]....
        /*019c*/ 	.word	0xffffffff


	//   ....[68]....
        /*01a0*/ 	.word	0xffffffff


	//   ....[69]....
        /*01a4*/ 	.word	0xffffffff


	//   ....[70]....
        /*01a8*/ 	.word	0xffffffff


	//   ....[71]....
        /*01ac*/ 	.word	0x0500000f


	//   ....[72]....
        /*01b0*/ 	.word	0x0500000f


	//----- nvinfo : EIATTR_COOP_GROUP_INSTR_OFFSETS
	.align		4
.L_1455:
        /*01b4*/ 	.byte	0x04, 0x28
        /*01b6*/ 	.short	(.L_1457 - .L_1456)


	//   ....[0]....
.L_1456:
        /*01b8*/ 	.word	0x00000060


	//   ....[1]....
        /*01bc*/ 	.word	0x00000170


	//   ....[2]....
        /*01c0*/ 	.word	0x000001c0


	//   ....[3]....
        /*01c4*/ 	.word	0x000003f0


	//   ....[4]....
        /*01c8*/ 	.word	0x00000550


	//   ....[5]....
        /*01cc*/ 	.word	0x00000670


	//   ....[6]....
        /*01d0*/ 	.word	0x000007d0


	//   ....[7]....
        /*01d4*/ 	.word	0x000012d0


	//   ....[8]....
        /*01d8*/ 	.word	0x00003190


	//   ....[9]....
        /*01dc*/ 	.word	0x000031d0


	//   ....[10]....
        /*01e0*/ 	.word	0x00003840


	//   ....[11]....
        /*01e4*/ 	.word	0x000038f0


	//   ....[12]....
        /*01e8*/ 	.word	0x00006150


	//   ....[13]....
        /*01ec*/ 	.word	0x00006170


	//   ....[14]....
        /*01f0*/ 	.word	0x000061a0


	//   ....[15]....
        /*01f4*/ 	.word	0x000061b0


	//   ....[16]....
        /*01f8*/ 	.word	0x00007b20


	//   ....[17]....
        /*01fc*/ 	.word	0x00007b30


	//   ....[18]....
        /*0200*/ 	.word	0x00007bc0


	//   ....[19]....
        /*0204*/ 	.word	0x00007be0


	//   ....[20]....
        /*0208*/ 	.word	0x000085e0


	//   ....[21]....
        /*020c*/ 	.word	0x000085f0


	//   ....[22]....
        /*0210*/ 	.word	0x00008600


	//   ....[23]....
        /*0214*/ 	.word	0x00008610


	//   ....[24]....
        /*0218*/ 	.word	0x00008620


	//   ....[25]....
        /*021c*/ 	.word	0x00008630


	//   ....[26]....
        /*0220*/ 	.word	0x00008650


	//   ....[27]....
        /*0224*/ 	.word	0x00008660


	//   ....[28]....
        /*0228*/ 	.word	0x00008690


	//   ....[29]....
        /*022c*/ 	.word	0x000086a0


	//   ....[30]....
        /*0230*/ 	.word	0x000086c0


	//   ....[31]....
        /*0234*/ 	.word	0x000086e0


	//   ....[32]....
        /*0238*/ 	.word	0x00008750


	//   ....[33]....
        /*023c*/ 	.word	0x00008760


	//   ....[34]....
        /*0240*/ 	.word	0x00008770


	//   ....[35]....
        /*0244*/ 	.word	0x00008780


	//   ....[36]....
        /*0248*/ 	.word	0x00009d20


	//   ....[37]....
        /*024c*/ 	.word	0x00009f10


	//   ....[38]....
        /*0250*/ 	.word	0x00009f40


	//   ....[39]....
        /*0254*/ 	.word	0x00009f70


	//   ....[40]....
        /*0258*/ 	.word	0x00009fa0


	//   ....[41]....
        /*025c*/ 	.word	0x00009fd0


	//   ....[42]....
        /*0260*/ 	.word	0x0000a010


	//   ....[43]....
        /*0264*/ 	.word	0x0000a190


	//   ....[44]....
        /*0268*/ 	.word	0x0000a1c0


	//   ....[45]....
        /*026c*/ 	.word	0x0000a1f0


	//   ....[46]....
        /*0270*/ 	.word	0x0000a220


	//   ....[47]....
        /*0274*/ 	.word	0x0000a250


	//   ....[48]....
        /*0278*/ 	.word	0x0000a290


	//   ....[49]....
        /*027c*/ 	.word	0x0000a310


	//   ....[50]....
        /*0280*/ 	.word	0x0000a350


	//   ....[51]....
        /*0284*/ 	.word	0x0000a3e0


	//   ....[52]....
        /*0288*/ 	.word	0x0000b5f0


	//   ....[53]....
        /*028c*/ 	.word	0x0000cf10


	//   ....[54]....
        /*0290*/ 	.word	0x0000cf40


	//   ....[55]....
        /*0294*/ 	.word	0x0000cf70


	//   ....[56]....
        /*0298*/ 	.word	0x0000cf80


	//   ....[57]....
        /*029c*/ 	.word	0x0000cfb0


	//   ....[58]....
        /*02a0*/ 	.word	0x0000cfc0


	//   ....[59]....
        /*02a4*/ 	.word	0x0000cff0


	//   ....[60]....
        /*02a8*/ 	.word	0x0000d030


	//   ....[61]....
        /*02ac*/ 	.word	0x0000d150


	//   ....[62]....
        /*02b0*/ 	.word	0x0000d180


	//   ....[63]....
        /*02b4*/ 	.word	0x0000d1b0


	//   ....[64]....
        /*02b8*/ 	.word	0x0000d1e0


	//   ....[65]....
        /*02bc*/ 	.word	0x0000d210


	//   ....[66]....
        /*02c0*/ 	.word	0x0000d250


	//   ....[67]....
        /*02c4*/ 	.word	0x0000d2e0


	//   ....[68]....
        /*02c8*/ 	.word	0x0000d320


	//   ....[69]....
        /*02cc*/ 	.word	0x0000d3c0


	//   ....[70]....
        /*02d0*/ 	.word	0x0000d7c0


	//   ....[71]....
        /*02d4*/ 	.word	0x0000dca0


	//   ....[72]....
        /*02d8*/ 	.word	0x0000e110


	//----- nvinfo : EIATTR_REG_RECONFIG
	.align		4
.L_1457:
        /*02dc*/ 	.byte	0x01, 0x54
	.zero		2


	//----- nvinfo : EIATTR_SYSCALL_OFFSETS
	.align		4
        /*02e0*/ 	.byte	0x04, 0x46
        /*02e2*/ 	.short	(.L_1459 - .L_1458)


	//   ....[0]....
.L_1458:
        /*02e4*/ 	.word	0x000014d0


	//   ....[1]....
        /*02e8*/ 	.word	0x0000afa0


	//   ....[2]....
        /*02ec*/ 	.word	0x0000b0e0


	//   ....[3]....
        /*02f0*/ 	.word	0x0000b220


	//   ....[4]....
        /*02f4*/ 	.word	0x0000b340


	//----- nvinfo : EIATTR_MBARRIER_INSTR_OFFSETS
	.align		4
.L_1459:
        /*02f8*/ 	.byte	0x04, 0x39
        /*02fa*/ 	.short	(.L_1461 - .L_1460)


	//   ....[0]....
.L_1460:
        /*02fc*/ 	.word	0x000002a0
        /*0300*/ 	.word	0x000000ff
        /*0304*/ 	.word	0x00013200
        /*0308*/ 	.short	0x0100
        /*030a*/ 	.byte	0x08
	.zero		1


	//   ....[1]....
        /*030c*/ 	.word	0x000002b0
        /*0310*/ 	.word	0x000000ff
        /*0314*/ 	.word	0x00013220
        /*0318*/ 	.short	0x0100
        /*031a*/ 	.byte	0x08
	.zero		1


	//   ....[2]....
        /*031c*/ 	.word	0x000003a0
        /*0320*/ 	.word	0x000000ff
        /*0324*/ 	.word	0x00013230
        /*0328*/ 	.short	0x0100
        /*032a*/ 	.byte	0x08
	.zero		1


	//   ....[3]....
        /*032c*/ 	.word	0x000003b0
        /*0330*/ 	.word	0x000000ff
        /*0334*/ 	.word	0x00013240
        /*0338*/ 	.short	0x0100
        /*033a*/ 	.byte	0x08
	.zero		1


	//   ....[4]....
        /*033c*/ 	.word	0x000003c0
        /*0340*/ 	.word	0x000000ff
        /*0344*/ 	.word	0x00013238
        /*0348*/ 	.short	0x0100
        /*034a*/ 	.byte	0x08
	.zero		1


	//   ....[5]....
        /*034c*/ 	.word	0x000003d0
        /*0350*/ 	.word	0x000000ff
        /*0354*/ 	.word	0x00013248
        /*0358*/ 	.short	0x0100
        /*035a*/ 	.byte	0x08
	.zero		1


	//   ....[6]....
        /*035c*/ 	.word	0x00000500
        /*0360*/ 	.word	0x000000ff
        /*0364*/ 	.word	0x00013250
        /*0368*/ 	.short	0x0100
        /*036a*/ 	.byte	0x08
	.zero		1


	//   ....[7]....
        /*036c*/ 	.word	0x00000510
        /*0370*/ 	.word	0x000000ff
        /*0374*/ 	.word	0x00013260
        /*0378*/ 	.short	0x0100
        /*037a*/ 	.byte	0x08
	.zero		1


	//   ....[8]....
        /*037c*/ 	.word	0x00000520
        /*0380*/ 	.word	0x000000ff
        /*0384*/ 	.word	0x00013258
        /*0388*/ 	.short	0x0100
        /*038a*/ 	.byte	0x08
	.zero		1


	//   ....[9]....
        /*038c*/ 	.word	0x00000530
        /*0390*/ 	.word	0x000000ff
        /*0394*/ 	.word	0x00013268
        /*0398*/ 	.short	0x0100
        /*039a*/ 	.byte	0x08
	.zero		1


	//   ....[10]....
        /*039c*/ 	.word	0x00000620
        /*03a0*/ 	.word	0x000000ff
        /*03a4*/ 	.word	0x00013270
        /*03a8*/ 	.short	0x0100
        /*03aa*/ 	.byte	0x06
	.zero		1


	//   ....[11]....
        /*03ac*/ 	.word	0x00000630
        /*03b0*/ 	.word	0x000000ff
        /*03b4*/ 	.word	0x00013280
        /*03b8*/ 	.short	0x0100
        /*03ba*/ 	.byte	0x06
	.zero		1


	//   ....[12]....
        /*03bc*/ 	.word	0x00000640
        /*03c0*/ 	.word	0x000000ff
        /*03c4*/ 	.word	0x00013278
        /*03c8*/ 	.short	0x0100
        /*03ca*/ 	.byte	0x06
	.zero		1


	//   ....[13]....
        /*03cc*/ 	.word	0x00000650
        /*03d0*/ 	.word	0x000000ff
        /*03d4*/ 	.word	0x00013288
        /*03d8*/ 	.short	0x0100
        /*03da*/ 	.byte	0x06
	.zero		1


	//   ....[14]....
        /*03dc*/ 	.word	0x00000780
        /*03e0*/ 	.word	0x000000ff
        /*03e4*/ 	.word	0x00013290
        /*03e8*/ 	.short	0x0100
        /*03ea*/ 	.byte	0x08
	.zero		1


	//   ....[15]....
        /*03ec*/ 	.word	0x00000790
        /*03f0*/ 	.word	0x000000ff
        /*03f4*/ 	.word	0x000132a0
        /*03f8*/ 	.short	0x0100
        /*03fa*/ 	.byte	0x08
	.zero		1


	//   ....[16]....
        /*03fc*/ 	.word	0x000007a0
        /*0400*/ 	.word	0x000000ff
        /*0404*/ 	.word	0x00013298
        /*0408*/ 	.short	0x0100
        /*040a*/ 	.byte	0x08
	.zero		1


	//   ....[17]....
        /*040c*/ 	.word	0x000007b0
        /*0410*/ 	.word	0x000000ff
        /*0414*/ 	.word	0x000132a8
        /*0418*/ 	.short	0x0100
        /*041a*/ 	.byte	0x08
	.zero		1


	//   ....[18]....
        /*041c*/ 	.word	0x000008e0
        /*0420*/ 	.word	0x000000ff
        /*0424*/ 	.word	0x000132b0
        /*0428*/ 	.short	0x0100
        /*042a*/ 	.byte	0x08
	.zero		1


	//   ....[19]....
        /*042c*/ 	.word	0x000008f0
        /*0430*/ 	.word	0x000000ff
        /*0434*/ 	.word	0x000132c0
        /*0438*/ 	.short	0x0100
        /*043a*/ 	.byte	0x08
	.zero		1


	//   ....[20]....
        /*043c*/ 	.word	0x00000900
        /*0440*/ 	.word	0x000000ff
        /*0444*/ 	.word	0x000132b8
        /*0448*/ 	.short	0x0100
        /*044a*/ 	.byte	0x08
	.zero		1


	//   ....[21]....
        /*044c*/ 	.word	0x00000910
        /*0450*/ 	.word	0x000000ff
        /*0454*/ 	.word	0x000132c8
        /*0458*/ 	.short	0x0100
        /*045a*/ 	.byte	0x08
	.zero		1


	//   ....[22]....
        /*045c*/ 	.word	0x00001840
        /*0460*/ 	.word	0x00000002
        /*0464*/ 	.word	0x00013200
        /*0468*/ 	.short	0x010a
        /*046a*/ 	.byte	0x3f
	.zero		1


	//   ....[23]....
        /*046c*/ 	.word	0x000018e0
        /*0470*/ 	.word	0x00000005
        /*0474*/ 	.word	0x00013230
        /*0478*/ 	.short	0x010a
        /*047a*/ 	.byte	0x3f
	.zero		1


	//   ....[24]....
        /*047c*/ 	.word	0x00001970
        /*0480*/ 	.word	0x00000005
        /*0484*/ 	.word	0x00013230
        /*0488*/ 	.short	0x010a
        /*048a*/ 	.byte	0x3f
	.zero		1


	//   ....[25]....
        /*048c*/ 	.word	0x00003c50
        /*0490*/ 	.word	0x0000004d
        /*0494*/ 	.word	0x00000000
        /*0498*/ 	.short	0x0101
        /*049a*/ 	.byte	0x3f
	.zero		1


	//   ....[26]....
        /*049c*/ 	.word	0x00004b40
        /*04a0*/ 	.word	0x00000007
        /*04a4*/ 	.word	0x00013230
        /*04a8*/ 	.short	0x010a
        /*04aa*/ 	.byte	0x3f
	.zero		1


	//   ....[27]....
        /*04ac*/ 	.word	0x00004b80
        /*04b0*/ 	.word	0x00000007
        /*04b4*/ 	.word	0x00013230
        /*04b8*/ 	.short	0x010a
        /*04ba*/ 	.byte	0x3f
	.zero		1


	//   ....[28]....
        /*04bc*/ 	.word	0x00004fe0
        /*04c0*/ 	.word	0x000000ff
        /*04c4*/ 	.word	0x00013250
        /*04c8*/ 	.short	0x010a
        /*04ca*/ 	.byte	0x09
	.zero		1


	//   ....[29]....
        /*04cc*/ 	.word	0x00005020
        /*04d0*/ 	.word	0x000000ff
        /*04d4*/ 	.word	0x00013250
        /*04d8*/ 	.short	0x010a
        /*04da*/ 	.byte	0x09
	.zero		1


	//   ....[30]....
        /*04dc*/ 	.word	0x00006fb0
        /*04e0*/ 	.word	0x00000006
        /*04e4*/ 	.word	0x00000000
        /*04e8*/ 	.short	0x0101
        /*04ea*/ 	.byte	0x3f
	.zero		1


	//   ....[31]....
        /*04ec*/ 	.word	0x00007340
        /*04f0*/ 	.word	0x000000ff
        /*04f4*/ 	.word	0x00000000
        /*04f8*/ 	.short	0x0101
        /*04fa*/ 	.byte	0x06
	.zero		1


	//   ....[32]....
        /*04fc*/ 	.word	0x00007780
        /*0500*/ 	.word	0x0000000f
        /*0504*/ 	.word	0x00013250
        /*0508*/ 	.short	0x010a
        /*050a*/ 	.byte	0x3f
	.zero		1


	//   ....[33]....
        /*050c*/ 	.word	0x000077d0
        /*0510*/ 	.word	0x0000000f
        /*0514*/ 	.word	0x00013250
        /*0518*/ 	.short	0x010a
        /*051a*/ 	.byte	0x3f
	.zero		1


	//   ....[34]....
        /*051c*/ 	.word	0x00007e80
        /*0520*/ 	.word	0x00000004
        /*0524*/ 	.word	0x00000000
        /*0528*/ 	.short	0x0101
        /*052a*/ 	.byte	0x3f
	.zero		1


	//   ....[35]....
        /*052c*/ 	.word	0x00008f30
        /*0530*/ 	.word	0x00000003
        /*0534*/ 	.word	0x00000000
        /*0538*/ 	.short	0x0101
        /*053a*/ 	.byte	0x3f
	.zero		1


	//   ....[36]....
        /*053c*/ 	.word	0x0000b810
        /*0540*/ 	.word	0x00000005
        /*0544*/ 	.word	0x00013280
        /*0548*/ 	.short	0x010a
        /*054a*/ 	.byte	0x3f
	.zero		1


	//   ....[37]....
        /*054c*/ 	.word	0x0000b9a0
        /*0550*/ 	.word	0x00000005
        /*0554*/ 	.word	0x00013240
        /*0558*/ 	.short	0x010a
        /*055a*/ 	.byte	0x3f
	.zero		1


	//   ....[38]....
        /*055c*/ 	.word	0x0000bc70
        /*0560*/ 	.word	0x000000ff
        /*0564*/ 	.word	0x00013220
        /*0568*/ 	.short	0x010a
        /*056a*/ 	.byte	0x29
	.zero		1


	//   ....[39]....
        /*056c*/ 	.word	0x0000bf20
        /*0570*/ 	.word	0x00000009
        /*0574*/ 	.word	0x00013280
        /*0578*/ 	.short	0x010a
        /*057a*/ 	.byte	0x3f
	.zero		1


	//   ....[40]....
        /*057c*/ 	.word	0x0000c180
        /*0580*/ 	.word	0x00000009
        /*0584*/ 	.word	0x00013240
        /*0588*/ 	.short	0x010a
        /*058a*/ 	.byte	0x3f
	.zero		1


	//   ....[41]....
        /*058c*/ 	.word	0x0000c420
        /*0590*/ 	.word	0x0000000c
        /*0594*/ 	.word	0x00013270
        /*0598*/ 	.short	0x010a
        /*059a*/ 	.byte	0x3f
	.zero		1


	//   ....[42]....
        /*059c*/ 	.word	0x0000c4a0
        /*05a0*/ 	.word	0x0000000c
        /*05a4*/ 	.word	0x00013260
        /*05a8*/ 	.short	0x010a
        /*05aa*/ 	.byte	0x3f
	.zero		1


	//   ....[43]....
        /*05ac*/ 	.word	0x0000c760
        /*05b0*/ 	.word	0x0000000c
        /*05b4*/ 	.word	0x00013250
        /*05b8*/ 	.short	0x0101
        /*05ba*/ 	.byte	0x3f
	.zero		1


	//   ....[44]....
        /*05bc*/ 	.word	0x0000c7d0
        /*05c0*/ 	.word	0x00000003
        /*05c4*/ 	.word	0x00000000
        /*05c8*/ 	.short	0x0101
        /*05ca*/ 	.byte	0x3f
	.zero		1


	//   ....[45]....
        /*05cc*/ 	.word	0x0000c990
        /*05d0*/ 	.word	0x00000002
        /*05d4*/ 	.word	0x00013270
        /*05d8*/ 	.short	0x010a
        /*05da*/ 	.byte	0x3f
	.zero		1


	//   ....[46]....
        /*05dc*/ 	.word	0x0000ca00
        /*05e0*/ 	.word	0x00000002
        /*05e4*/ 	.word	0x00013260
        /*05e8*/ 	.short	0x010a
        /*05ea*/ 	.byte	0x3f
	.zero		1


	//   ....[47]....
        /*05ec*/ 	.word	0x0000ccc0
        /*05f0*/ 	.word	0x00000002
        /*05f4*/ 	.word	0x00013250
        /*05f8*/ 	.short	0x0101
        /*05fa*/ 	.byte	0x3f
	.zero		1


	//   ....[48]....
        /*05fc*/ 	.word	0x0000cd30
        /*0600*/ 	.word	0x00000000
        /*0604*/ 	.word	0x00000000
        /*0608*/ 	.short	0x0101
        /*060a*/ 	.byte	0x3f
	.zero		1


	//   ....[49]....
        /*060c*/ 	.word	0x0000d740
        /*0610*/ 	.word	0x00000007
        /*0614*/ 	.word	0x00013220
        /*0618*/ 	.short	0x010a
        /*061a*/ 	.byte	0x3f
	.zero		1


	//   ....[50]....
        /*061c*/ 	.word	0x0000d8e0
        /*0620*/ 	.word	0x00000005
        /*0624*/ 	.word	0x00000000
        /*0628*/ 	.short	0x010a
        /*062a*/ 	.byte	0x3f
	.zero		1


	//   ....[51]....
        /*062c*/ 	.word	0x0000d950
        /*0630*/ 	.word	0x00000003
        /*0634*/ 	.word	0x00000000
        /*0638*/ 	.short	0x010a
        /*063a*/ 	.byte	0x3f
	.zero		1


	//   ....[52]....
        /*063c*/ 	.word	0x0000d9a0
        /*0640*/ 	.word	0x00000003
        /*0644*/ 	.word	0x00013260
        /*0648*/ 	.short	0x010a
        /*064a*/ 	.byte	0x3f
	.zero		1


	//   ....[53]....
        /*064c*/ 	.word	0x0000d9f0
        /*0650*/ 	.word	0x00000005
        /*0654*/ 	.word	0x00013260
        /*0658*/ 	.short	0x010a
        /*065a*/ 	.byte	0x3f
	.zero		1


	//   ....[54]....
        /*065c*/ 	.word	0x0000da30
        /*0660*/ 	.word	0x00000003
        /*0664*/ 	.word	0x00013280
        /*0668*/ 	.short	0x010a
        /*066a*/ 	.byte	0x3f
	.zero		1


	//   ....[55]....
        /*066c*/ 	.word	0x0000da50
        /*0670*/ 	.word	0x00000005
        /*0674*/ 	.word	0x00013280
        /*0678*/ 	.short	0x010a
        /*067a*/ 	.byte	0x3f
	.zero		1


	//   ....[56]....
        /*067c*/ 	.word	0x0000dab0
        /*0680*/ 	.word	0x00000002
        /*0684*/ 	.word	0x00013200
        /*0688*/ 	.short	0x010a
        /*068a*/ 	.byte	0x3f
	.zero		1


	//   ....[57]....
        /*068c*/ 	.word	0x0000db00
        /*0690*/ 	.word	0x00000005
        /*0694*/ 	.word	0x00013230
        /*0698*/ 	.short	0x010a
        /*069a*/ 	.byte	0x3f
	.zero		1


	//   ....[58]....
        /*069c*/ 	.word	0x0000db50
        /*06a0*/ 	.word	0x00000007
        /*06a4*/ 	.word	0x00013230
        /*06a8*/ 	.short	0x010a
        /*06aa*/ 	.byte	0x3f
	.zero		1


	//   ....[59]....
        /*06ac*/ 	.word	0x0000dbb0
        /*06b0*/ 	.word	0x0000000b
        /*06b4*/ 	.word	0x00013250
        /*06b8*/ 	.short	0x010a
        /*06ba*/ 	.byte	0x3f
	.zero		1


	//   ....[60]....
        /*06bc*/ 	.word	0x0000dc00
        /*06c0*/ 	.word	0x0000000f
        /*06c4*/ 	.word	0x00013250
        /*06c8*/ 	.short	0x010a
        /*06ca*/ 	.byte	0x3f
	.zero		1


	//   ....[61]....
        /*06cc*/ 	.word	0x0000dd50
        /*06d0*/ 	.word	0x00000005
        /*06d4*/ 	.word	0x00013280
        /*06d8*/ 	.short	0x010a
        /*06da*/ 	.byte	0x3f
	.zero		1


	//   ....[62]....
        /*06dc*/ 	.word	0x0000dda0
        /*06e0*/ 	.word	0x00000005
        /*06e4*/ 	.word	0x00013240
        /*06e8*/ 	.short	0x010a
        /*06ea*/ 	.byte	0x3f
	.zero		1


	//   ....[63]....
        /*06ec*/ 	.word	0x0000de00
        /*06f0*/ 	.word	0x00000003
        /*06f4*/ 	.word	0x00013220
        /*06f8*/ 	.short	0x010a
        /*06fa*/ 	.byte	0x3f
	.zero		1


	//   ....[64]....
        /*06fc*/ 	.word	0x0000de50
        /*0700*/ 	.word	0x00000009
        /*0704*/ 	.word	0x00013280
        /*0708*/ 	.short	0x010a
        /*070a*/ 	.byte	0x3f
	.zero		1


	//   ....[65]....
        /*070c*/ 	.word	0x0000dea0
        /*0710*/ 	.word	0x00000009
        /*0714*/ 	.word	0x00013240
        /*0718*/ 	.short	0x010a
        /*071a*/ 	.byte	0x3f
	.zero		1


	//   ....[66]....
        /*071c*/ 	.word	0x0000def0
        /*0720*/ 	.word	0x0000000c
        /*0724*/ 	.word	0x00013270
        /*0728*/ 	.short	0x010a
        /*072a*/ 	.byte	0x3f
	.zero		1


	//   ....[67]....
        /*072c*/ 	.word	0x0000df40
        /*0730*/ 	.word	0x0000000c
        /*0734*/ 	.word	0x00013260
        /*0738*/ 	.short	0x010a
        /*073a*/ 	.byte	0x3f
	.zero		1


	//   ....[68]....
        /*073c*/ 	.word	0x0000df90
        /*0740*/ 	.word	0x00000002
        /*0744*/ 	.word	0x00013270
        /*0748*/ 	.short	0x010a
        /*074a*/ 	.byte	0x3f
	.zero		1


	//   ....[69]....
        /*074c*/ 	.word	0x0000dfe0
        /*0750*/ 	.word	0x00000002
        /*0754*/ 	.word	0x00013260
        /*0758*/ 	.short	0x010a
        /*075a*/ 	.byte	0x3f
	.zero		1


	//   ....[70]....
        /*075c*/ 	.word	0x0000e030
        /*0760*/ 	.word	0x00000007
        /*0764*/ 	.word	0x00013220
        /*0768*/ 	.short	0x010a
        /*076a*/ 	.byte	0x3f
	.zero		1


	//   ....[71]....
        /*076c*/ 	.word	0x0000e1d0
        /*0770*/ 	.word	0x00000005
        /*0774*/ 	.word	0x00000000
        /*0778*/ 	.short	0x010a
        /*077a*/ 	.byte	0x3f
	.zero		1


	//   ....[72]....
        /*077c*/ 	.word	0x0000e220
        /*0780*/ 	.word	0x00000003
        /*0784*/ 	.word	0x00000000
        /*0788*/ 	.short	0x010a
        /*078a*/ 	.byte	0x3f
	.zero		1


	//   ....[73]....
        /*078c*/ 	.word	0x0000e270
        /*0790*/ 	.word	0x00000003
        /*0794*/ 	.word	0x00013260
        /*0798*/ 	.short	0x010a
        /*079a*/ 	.byte	0x3f
	.zero		1


	//   ....[74]....
        /*079c*/ 	.word	0x0000e2c0
        /*07a0*/ 	.word	0x00000005
        /*07a4*/ 	.word	0x00013260
        /*07a8*/ 	.short	0x010a
        /*07aa*/ 	.byte	0x3f
	.zero		1


	//   ....[75]....
        /*07ac*/ 	.word	0x0000e310
        /*07b0*/ 	.word	0x00000003
        /*07b4*/ 	.word	0x00013280
        /*07b8*/ 	.short	0x010a
        /*07ba*/ 	.byte	0x3f
	.zero		1


	//----- nvinfo : EIATTR_NUM_MBARRIERS
	.align		4
.L_1461:
        /*07bc*/ 	.byte	0x03, 0x38
        /*07be*/ 	.short	0x0016


	//----- nvinfo : EIATTR_EXIT_INSTR_OFFSETS
	.align		4
        /*07c0*/ 	.byte	0x04, 0x1c
        /*07c2*/ 	.short	(.L_1463 - .L_1462)


	//   ....[0]....
.L_1462:
        /*07c4*/ 	.word	0x00000a70


	//   ....[1]....
        /*07c8*/ 	.word	0x00009ce0


	//   ....[2]....
        /*07cc*/ 	.word	0x0000daa0


	//----- nvinfo : EIATTR_MAX_THREADS
	.align		4
.L_1463:
        /*07d0*/ 	.byte	0x04, 0x05
        /*07d2*/ 	.short	(.L_1465 - .L_1464)
.L_1464:
        /*07d4*/ 	.word	0x00000200
        /*07d8*/ 	.word	0x00000001
        /*07dc*/ 	.word	0x00000001


	//----- nvinfo : EIATTR_CRS_STACK_SIZE
	.align		4
.L_1465:
        /*07e0*/ 	.byte	0x04, 0x1e
        /*07e2*/ 	.short	(.L_1467 - .L_1466)
.L_1466:
        /*07e4*/ 	.word	0x00000000


	//----- nvinfo : EIATTR_CBANK_PARAM_SIZE
	.align		4
.L_1467:
        /*07e8*/ 	.byte	0x03, 0x19
        /*07ea*/ 	.short	0x0a70


	//----- nvinfo : EIATTR_PARAM_CBANK
	.align		4
        /*07ec*/ 	.byte	0x04, 0x0a
        /*07ee*/ 	.short	(.L_1469 - .L_1468)
	.align		4
.L_1468:
        /*07f0*/ 	.word	index@(.nv.constant0._ZN7cutlass13device_kernelIN5flash11enable_sm90INS1_16FlashAttnFwdSm90INS1_25CollectiveMainloopFwdSm90ILi2EN4cute5tupleIJNS5_1CILi1EEES8_S8_EEENS6_IJNS7_ILi192EEENS7_ILi160EEENS7_ILi64EEEEEELi64ENS_12float_e4m3_tEfNS_4arch4Sm90ELb0ELb0ELb1ELb1ELb0ELb0ELb0ELb1ELb1ELb0ELb0ELb0EEENS1_21CollectiveEpilogueFwdINS6_IJSA_SC_SB_EEES9_NS_10bfloat16_tESG_Li384ELb1ELb0ELb0ELb1EEENS1_36VarlenDynamicPersistentTileSchedulerILi192ELi160ELi384ELi128ELb0ELb0ELb1ELb0ELb1ELb1EEEEEEEEEvNT_6ParamsE)
        /*07f4*/ 	.short	0x0210
        /*07f6*/ 	.short	0x0a70


	//----- nvinfo : EIATTR_SW_WAR
	.align		4
.L_1469:
        /*07f8*/ 	.byte	0x04, 0x36
        /*07fa*/ 	.short	(.L_1471 - .L_1470)
.L_1470:
        /*07fc*/ 	.word	0x00000008
.L_1471:


//--------------------- .nv.info._ZN7cutlass13device_kernelIN5flash11enable_sm90INS1_16FlashAttnFwdSm90INS1_25CollectiveMainloopFwdSm90ILi2EN4cute5tupleIJNS5_1CILi1EEES8_S8_EEENS6_IJNS7_ILi192EEENS7_ILi160EEENS7_ILi64EEEEEELi64ENS_12float_e4m3_tEfNS_4arch4Sm90ELb0ELb0ELb1ELb1ELb0ELb1ELb0ELb1ELb1ELb0ELb0ELb0EEENS1_21CollectiveEpilogueFwdINS6_IJSA_SC_SB_EEES9_NS_10bfloat16_tESG_Li384ELb1ELb0ELb0ELb1EEENS1_36VarlenDynamicPersistentTileSchedulerILi192ELi160ELi384ELi128ELb0ELb0ELb1ELb0ELb1ELb1EEEEEEEEEvNT_6ParamsE --------------------------
	.section	.nv.info._ZN7cutlass13device_kernelIN5flash11enable_sm90INS1_16FlashAttnFwdSm90INS1_25CollectiveMainloopFwdSm90ILi2EN4cute5tupleIJNS5_1CILi1EEES8_S8_EEENS6_IJNS7_ILi192EEENS7_ILi160EEENS7_ILi64EEEEEELi64ENS_12float_e4m3_tEfNS_4arch4Sm90ELb0ELb0ELb1ELb1ELb0ELb1ELb0ELb1ELb1ELb0ELb0ELb0EEENS1_21CollectiveEpilogueFwdINS6_IJSA_SC_SB_EEES9_NS_10bfloat16_tESG_Li384ELb1ELb0ELb0ELb1EEENS1_36VarlenDynamicPersistentTileSchedulerILi192ELi160ELi384ELi128ELb0ELb0ELb1ELb0ELb1ELb1EEEEEEEEEvNT_6ParamsE,"",@"SHT_CUDA_INFO"
	.sectionflags	@""
	.align	4


	//----- nvinfo : EIATTR_CUDA_API_VERSION
	.align		4
        /*0000*/ 	.byte	0x04, 0x37
        /*0002*/ 	.short	(.L_1473 - .L_1472)
.L_1472:
        /*0004*/ 	.word	0x00000082


	//----- nvinfo : EIATTR_KPARAM_INFO
	.align		4
.L_1473:
        /*0008*/ 	.byte	0x04, 0x17
        /*000a*/ 	.short	(.L_1475 - .L_1474)
.L_1474:
        /*000c*/ 	.word	0x00000000
        /*0010*/ 	.short	0x0000
        /*0012*/ 	.short	0x0070
        /*0014*/ 	.byte	0x00, 0xf0, 0x01, 0x28


	//----- nvinfo : EIATTR_SPARSE_MMA_MASK
	.align		4
.L_1475:
        /*0018*/ 	.byte	0x03, 0x50
        /*001a*/ 	.short	0x0000


	//----- nvinfo : EIATTR_MAXREG_COUNT
	.align		4
        /*001c*/ 	.byte	0x03, 0x1b
        /*001e*/ 	.short	0x0080


	//----- nvinfo : EIATTR_NUM_BARRIERS
	.align		4
        /*0020*/ 	.byte	0x02, 0x4c
        /*0022*/ 	.byte	0x10
	.zero		1


	//----- nvinfo : EIATTR_EXTERNS
	.align		4
        /*0024*/ 	.byte	0x04, 0x0f
        /*0026*/ 	.short	(.L_1477 - .L_1476)


	//   ....[0]....
	.align		4
.L_1476:
        /*0028*/ 	.word	index@(__assertfail)


	//----- nvinfo : EIATTR_ANNOTATIONS
	.align		4
.L_1477:
        /*002c*/ 	.byte	0x04, 0x55
        /*002e*/ 	.short	(.L_1479 - .L_1478)


	//   ....[0]....
.L_1478:
        /* <DEDUP_REMOVED lines=51> */


	//----- nvinfo : EIATTR_MERCURY_ISA_VERSION
	.align		4
.L_1479:
        /*0350*/ 	.byte	0x03, 0x5f
        /*0352*/ 	.short	0x0101


	//----- nvinfo : EIATTR_UNUSED_LOAD_BYTE_OFFSET
	.align		4
        /*0354*/ 	.byte	0x04, 0x44
        /*0356*/ 	.short	(.L_1481 - .L_1480)


	//   ....[0]....
.L_1480:
        /*0358*/ 	.word	0x00000ad0
        /*035c*/ 	.word	0x0000fff0


	//   ....[1]....
        /*0360*/ 	.word	0x0000e930
        /*0364*/ 	.word	0x0000fff0


	//----- nvinfo : EIATTR_INT_WARP_WIDE_INSTR_OFFSETS
	.align		4
.L_1481:
        /*0368*/ 	.byte	0x04, 0x31
        /*036a*/ 	.short	(.L_1483 - .L_1482)


	//   ....[0]....
.L_1482:
        /*036c*/ 	.word	0x000001c0


	//   ....[1]....
        /*0370*/ 	.word	0x00000200


	//   ....[2]....
        /*0374*/ 	.word	0x00000270


	//   ....[3]....
        /*0378*/ 	.word	0x00012400


	//   ....[4]....
        /*037c*/ 	.word	0x00012490


	//   ....[5]....
        /*0380*/ 	.word	0x00012b20


	//   ....[6]....
        /*0384*/ 	.word	0x00012b60


	//   ....[7]....
        /*0388*/ 	.word	0x00014140


	//   ....[8]....
        /*038c*/ 	.word	0x000141d0


	//----- nvinfo : EIATTR_COOP_GROUP_MASK_REGIDS
	.align		4
.L_1483:
        /*0390*/ 	.byte	0x04, 0x29
        /*0392*/ 	.short	(.L_1485 - .L_1484)


	//   ....[0]....
.L_1484:
        /*0394*/ 	.word	0xffffffff


	//   ....[1]....
        /*0398*/ 	.word	0xffffffff


	//   ....[2]....
        /*039c*/ 	.word	0xffffffff


	//   ....[3]....
        /*03a0*/ 	.word	0xffffffff


	//   ....[4]....
        /*03a4*/ 	.word	0xffffffff


	//   ....[5]....
        /*03a8*/ 	.word	0xffffffff


	//   ....[6]....
        /*03ac*/ 	.word	0xffffffff


	//   ....[7]....
        /*03b0*/ 	.word	0xffffffff


	//   ....[8]....
        /*03b4*/ 	.word	0xffffffff


	//   ....[9]....
        /*03b8*/ 	.word	0xffffffff


	//   ....[10]....
        /*03bc*/ 	.word	0xffffffff


	//   ....[11]....
        /*03c0*/ 	.word	0xffffffff


	//   ....[12]....
        /*03c4*/ 	.word	0xffffffff


	//   ....[13]....
        /*03c8*/ 	.word	0xffffffff


	//   ....[14]....
        /*03cc*/ 	.word	0xffffffff


	//   ....[15]....
        /*03d0*/ 	.word	0xffffffff


	//   ....[16]....
        /*03d4*/ 	.word	0xffffffff


	//   ....[17]....
        /*03d8*/ 	.word	0xffffffff


	//   ....[18]....
        /*03dc*/ 	.word	0xffffffff


	//   ....[19]....
        /*03e0*/ 	.word	0xffffffff


	//   ....[20]....
        /*03e4*/ 	.word	0xffffffff


	//   ....[21]....
        /*03e8*/ 	.word	0xffffffff


	//   ....[22]....
        /*03ec*/ 	.word	0xffffffff


	//   ....[23]....
        /*03f0*/ 	.word	0xffffffff


	//   ....[24]....
        /*03f4*/ 	.word	0xffffffff


	//   ....[25]....
        /*03f8*/ 	.word	0xffffffff


	//   ....[26]....
        /*03fc*/ 	.word	0xffffffff


	//   ....[27]....
        /*0400*/ 	.word	0xffffffff


	//   ....[28]....
        /*0404*/ 	.word	0xffffffff


	//   ....[29]....
        /*0408*/ 	.word	0xffffffff


	//   ....[30]....
        /*040c*/ 	.word	0xffffffff


	//   ....[31]....
        /*0410*/ 	.word	0xffffffff


	//   ....[32]....
        /*0414*/ 	.word	0xffffffff


	//   ....[33]....
        /*0418*/ 	.word	0xffffffff


	//   ....[34]....
        /*041c*/ 	.word	0xffffffff


	//   ....[35]....
        /*0420*/ 	.word	0xffffffff


	//   ....[36]....
        /*0424*/ 	.word	0xffffffff


	//   ....[37]....
        /*0428*/ 	.word	0xffffffff


	//   ....[38]....
        /*042c*/ 	.word	0xffffffff


	//   ....[39]....
        /*0430*/ 	.word	0xffffffff


	//   ....[40]....
        /*0434*/ 	.word	0xffffffff


	//   ....[41]....
        /*0438*/ 	.word	0xffffffff


	//   ....[42]....
        /*043c*/ 	.word	0xffffffff


	//   ....[43]....
        /*0440*/ 	.word	0xffffffff


	//   ....[44]....
        /*0444*/ 	.word	0xffffffff


	//   ....[45]....
        /*0448*/ 	.word	0xffffffff


	//   ....[46]....
        /*044c*/ 	.word	0xffffffff


	//   ....[47]....
        /*0450*/ 	.word	0xffffffff


	//   ....[48]....
        /*0454*/ 	.word	0xffffffff


	//   ....[49]....
        /*0458*/ 	.word	0xffffffff


	//   ....[50]....
        /*045c*/ 	.word	0xffffffff


	//   ....[51]....
        /*0460*/ 	.word	0xffffffff


	//   ....[52]....
        /*0464*/ 	.word	0xffffffff


	//   ....[53]....
        /*0468*/ 	.word	0xffffffff


	//   ....[54]....
        /*046c*/ 	.word	0xffffffff


	//   ....[55]....
        /*0470*/ 	.word	0xffffffff


	//   ....[56]....
        /*0474*/ 	.word	0xffffffff


	//   ....[57]....
        /*0478*/ 	.word	0xffffffff


	//   ....[58]....
        /*047c*/ 	.word	0xffffffff


	//   ....[59]....
        /*0480*/ 	.word	0xffffffff


	//   ....[60]....
        /*0484*/ 	.word	0xffffffff


	//   ....[61]....
        /*0488*/ 	.word	0xffffffff


	//   ....[62]....
        /*048c*/ 	.word	0xffffffff


	//   ....[63]....
        /*0490*/ 	.word	0xffffffff


	//   ....[64]....
        /*0494*/ 	.word	0xffffffff


	//   ....[65]....
        /*0498*/ 	.word	0xffffffff


	//   ....[66]....
        /*049c*/ 	.word	0xffffffff


	//   ....[67]....
        /*04a0*/ 	.word	0xffffffff


	//   ....[68]....
        /*04a4*/ 	.word	0xffffffff


	//   ....[69]....
        /*04a8*/ 	.word	0xffffffff


	//   ....[70]....
        /*04ac*/ 	.word	0xffffffff


	//   ....[71]....
        /*04b0*/ 	.word	0xffffffff


	//   ....[72]....
        /*04b4*/ 	.word	0x0500000f


	//   ....[73]....
        /*04b8*/ 	.word	0x0500000f


	//   ....[74]....
        /*04bc*/ 	.word	0x0500000f


	//   ....[75]....
        /*04c0*/ 	.word	0x0500000f


	//   ....[76]....
        /*04c4*/ 	.word	0x0500000f


	//   ....[77]....
        /*04c8*/ 	.word	0x0500000f


	//   ....[78]....
        /*04cc*/ 	.word	0x0500000f


	//   ....[79]....
        /*04d0*/ 	.word	0x0500000f


	//   ....[80]....
        /*04d4*/ 	.word	0x0500000f


	//   ....[81]....
        /*04d8*/ 	.word	0x0500000f


	//   ....[82]....
        /*04dc*/ 	.word	0x0500000f


	//   ....[83]....
        /*04e0*/ 	.word	0x0500000f


	//   ....[84]....
        /*04e4*/ 	.word	0x0500000f


	//   ....[85]....
        /*04e8*/ 	.word	0x0500000f


	//   ....[86]....
        /*04ec*/ 	.word	0x0500000f


	//   ....[87]....
        /*04f0*/ 	.word	0x0500000f


	//   ....[88]....
        /*04f4*/ 	.word	0x0500000f


	//   ....[89]....
        /*04f8*/ 	.word	0x0500000f


	//   ....[90]....
        /*04fc*/ 	.word	0x0500000f


	//   ....[91]....
        /*0500*/ 	.word	0x0500000f


	//   ....[92]....
        /*0504*/ 	.word	0x0500000f


	//   ....[93]....
        /*0508*/ 	.word	0x0500000f


	//   ....[94]....
        /*050c*/ 	.word	0x0500000f


	//   ....[95]....
        /*0510*/ 	.word	0x0500000f


	//   ....[96]....
        /*0514*/ 	.word	0x0500000f


	//   ....[97]....
        /*0518*/ 	.word	0x0500000f


	//   ....[98]....
        /*051c*/ 	.word	0x0500000f


	//   ....[99]....
        /*0520*/ 	.word	0x0500000f


	//----- nvinfo : EIATTR_COOP_GROUP_INSTR_OFFSETS
	.align		4
.L_1485:
        /*0524*/ 	.byte	0x04, 0x28
        /*0526*/ 	.short	(.L_1487 - .L_1486)


	//   ....[0]....
.L_1486:
        /*0528*/ 	.word	0x00000070


	//   ....[1]....
        /*052c*/ 	.word	0x000001d0


	//   ....[2]....
        /*0530*/ 	.word	0x00000220


	//   ....[3]....
        /*0534*/ 	.word	0x00000450


	//   ....[4]....
        /*0538*/ 	.word	0x000005b0


	//   ....[5]....
        /*053c*/ 	.word	0x000006d0


	//   ....[6]....
        /*0540*/ 	.word	0x00000830


	//   ....[7]....
        /*0544*/ 	.word	0x00004ed0


	//   ....[8]....
        /*0548*/ 	.word	0x000098d0


	//   ....[9]....
        /*054c*/ 	.word	0x000099a0


	//   ....[10]....
        /*0550*/ 	.word	0x00009c90


	//   ....[11]....
        /*0554*/ 	.word	0x00009e20


	//   ....[12]....
        /*0558*/ 	.word	0x0000c8f0


	//   ....[13]....
        /*055c*/ 	.word	0x0000c910


	//   ....[14]....
        /*0560*/ 	.word	0x0000c940


	//   ....[15]....
        /*0564*/ 	.word	0x0000c980


	//   ....[16]....
        /*0568*/ 	.word	0x0000e280


	//   ....[17]....
        /*056c*/ 	.word	0x0000e290


	//   ....[18]....
        /*0570*/ 	.word	0x0000e390


	//   ....[19]....
        /*0574*/ 	.word	0x0000e470


	//   ....[20]....
        /*0578*/ 	.word	0x0000ed50


	//   ....[21]....
        /*057c*/ 	.word	0x0000ed60


	//   ....[22]....
        /*0580*/ 	.word	0x0000ed70


	//   ....[23]....
        /*0584*/ 	.word	0x0000ed80


	//   ....[24]....
        /*0588*/ 	.word	0x0000ed90


	//   ....[25]....
        /*058c*/ 	.word	0x0000eda0


	//   ....[26]....
        /*0590*/ 	.word	0x0000edb0


	//   ....[27]....
        /*0594*/ 	.word	0x0000edc0


	//   ....[28]....
        /*0598*/ 	.word	0x0000edd0


	//   ....[29]....
        /*059c*/ 	.word	0x0000ede0


	//   ....[30]....
        /*05a0*/ 	.word	0x0000edf0


	//   ....[31]....
        /*05a4*/ 	.word	0x0000ee00


	//   ....[32]....
        /*05a8*/ 	.word	0x0000ee10


	//   ....[33]....
        /*05ac*/ 	.word	0x0000ee20


	//   ....[34]....
        /*05b0*/ 	.word	0x0000ee30


	//   ....[35]....
        /*05b4*/ 	.word	0x0000ee40


	//   ....[36]....
        /*05b8*/ 	.word	0x000105e0


	//   ....[37]....
        /*05bc*/ 	.word	0x000107b0


	//   ....[38]....
        /*05c0*/ 	.word	0x000107e0


	//   ....[39]....
        /*05c4*/ 	.word	0x00010810


	//   ....[40]....
        /*05c8*/ 	.word	0x00010840


	//   ....[41]....
        /*05cc*/ 	.word	0x00010870


	//   ....[42]....
        /*05d0*/ 	.word	0x000108a0


	//   ....[43]....
        /*05d4*/ 	.word	0x00010a10


	//   ....[44]....
        /*05d8*/ 	.word	0x00010a40


	//   ....[45]....
        /*05dc*/ 	.word	0x00010a70


	//   ....[46]....
        /*05e0*/ 	.word	0x00010aa0


	//   ....[47]....
        /*05e4*/ 	.word	0x00010ad0


	//   ....[48]....
        /*05e8*/ 	.word	0x00010b00


	//   ....[49]....
        /*05ec*/ 	.word	0x00010b90


	//   ....[50]....
        /*05f0*/ 	.word	0x00010bc0


	//   ....[51]....
        /*05f4*/ 	.word	0x00010c40


	//   ....[52]....
        /*05f8*/ 	.word	0x00011730


	//   ....[53]....
        /*05fc*/ 	.word	0x00012d10


	//   ....[54]....
        /*0600*/ 	.word	0x00014960


	//   ....[55]....
        /*0604*/ 	.word	0x000149b0


	//   ....[56]....
        /*0608*/ 	.word	0x000149e0


	//   ....[57]....
        /*060c*/ 	.word	0x000149f0


	//   ....[58]....
        /*0610*/ 	.word	0x00014a20


	//   ....[59]....
        /*0614*/ 	.word	0x00014a50


	//   ....[60]....
        /*0618*/ 	.word	0x00014a80


	//   ....[61]....
        /*061c*/ 	.word	0x00014ab0


	//   ....[62]....
        /*0620*/ 	.word	0x00014c30


	//   ....[63]....
        /*0624*/ 	.word	0x00014c60


	//   ....[64]....
        /*0628*/ 	.word	0x00014c90


	//   ....[65]....
        /*062c*/ 	.word	0x00014cc0


	//   ....[66]....
        /*0630*/ 	.word	0x00014cf0


	//   ....[67]....
        /*0634*/ 	.word	0x00014d20


	//   ....[68]....
        /*0638*/ 	.word	0x00014de0


	//   ....[69]....
        /*063c*/ 	.word	0x00014e00


	//   ....[70]....
        /*0640*/ 	.word	0x00014e70


	//   ....[71]....
        /*0644*/ 	.word	0x000152e0


	//   ....[72]....
        /*0648*/ 	.word	0x00015760


	//   ....[73]....
        /*064c*/ 	.word	0x00015800


	//   ....[74]....
        /*0650*/ 	.word	0x000158a0


	//   ....[75]....
        /*0654*/ 	.word	0x00015940


	//   ....[76]....
        /*0658*/ 	.word	0x00015a30


	//   ....[77]....
        /*065c*/ 	.word	0x00015ad0


	//   ....[78]....
        /*0660*/ 	.word	0x00015b70


	//   ....[79]....
        /*0664*/ 	.word	0x00015c10


	//   ....[80]....
        /*0668*/ 	.word	0x00015e70


	//   ....[81]....
        /*066c*/ 	.word	0x00016150


	//   ....[82]....
        /*0670*/ 	.word	0x00016540


	//   ....[83]....
        /*0674*/ 	.word	0x000165e0


	//   ....[84]....
        /*0678*/ 	.word	0x00016700


	//   ....[85]....
        /*067c*/ 	.word	0x00016770


	//   ....[86]....
        /*0680*/ 	.word	0x000167e0


	//   ....[87]....
        /*0684*/ 	.word	0x00016850


	//   ....[88]....
        /*0688*/ 	.word	0x000168c0


	//   ....[89]....
        /*068c*/ 	.word	0x00016940


	//   ....[90]....
        /*0690*/ 	.word	0x000169d0


	//   ....[91]....
        /*0694*/ 	.word	0x00016a60


	//   ....[92]....
        /*0698*/ 	.word	0x00016ad0


	//   ....[93]....
        /*069c*/ 	.word	0x00016b40


	//   ....[94]....
        /*06a0*/ 	.word	0x00016bb0


	//   ....[95]....
        /*06a4*/ 	.word	0x00016c30


	//   ....[96]....
        /*06a8*/ 	.word	0x00016ca0


	//   ....[97]....
        /*06ac*/ 	.word	0x00016d40


	//   ....[98]....
        /*06b0*/ 	.word	0x00016dd0


	//   ....[99]....
        /*06b4*/ 	.word	0x00016ef0


	//----- nvinfo : EIATTR_REG_RECONFIG
	.align		4
.L_1487:
        /*06b8*/ 	.byte	0x01, 0x54
	.zero		2


	//----- nvinfo : EIATTR_SYSCALL_OFFSETS
	.align		4
        /*06bc*/ 	.byte	0x04, 0x46
        /*06be*/ 	.short	(.L_1489 - .L_1488)


	//   ....[0]....
.L_1488:
        /*06c0*/ 	.word	0x000017f0


	//   ....[1]....
        /*06c4*/ 	.word	0x00001940


	//   ....[2]....
        /*06c8*/ 	.word	0x00005040


	//   ....[3]....
        /*06cc*/ 	.word	0x00005780


	//   ....[4]....
        /*06d0*/ 	.word	0x00012610


	//   ....[5]....
        /*06d4*/ 	.word	0x00012760


	//   ....[6]....
        /*06d8*/ 	.word	0x00012890


	//   ....[7]....
        /*06dc*/ 	.word	0x000129c0


	//----- nvinfo : EIATTR_MBARRIER_INSTR_OFFSETS
	.align		4
.L_1489:
        /*06e0*/ 	.byte	0x04, 0x39
        /*06e2*/ 	.short	(.L_1491 - .L_1490)


	//   ....[0]....
.L_1490:
        /*06e4*/ 	.word	0x00000300
        /*06e8*/ 	.word	0x000000ff
        /*06ec*/ 	.word	0x00013200
        /*06f0*/ 	.short	0x0100
        /*06f2*/ 	.byte	0x08
	.zero		1


	//   ....[1]....
        /*06f4*/ 	.word	0x00000310
        /*06f8*/ 	.word	0x000000ff
        /*06fc*/ 	.word	0x00013220
        /*0700*/ 	.short	0x0100
        /*0702*/ 	.byte	0x08
	.zero		1


	//   ....[2]....
        /*0704*/ 	.word	0x00000400
        /*0708*/ 	.word	0x000000ff
        /*070c*/ 	.word	0x00013230
        /*0710*/ 	.short	0x0100
        /*0712*/ 	.byte	0x08
	.zero		1


	//   ....[3]....
        /*0714*/ 	.word	0x00000410
        /*0718*/ 	.word	0x000000ff
        /*071c*/ 	.word	0x00013240
        /*0720*/ 	.short	0x0100
        /*0722*/ 	.byte	0x08
	.zero		1


	//   ....[4]....
        /*0724*/ 	.word	0x00000420
        /*0728*/ 	.word	0x000000ff
        /*072c*/ 	.word	0x00013238
        /*0730*/ 	.short	0x0100
        /*0732*/ 	.byte	0x08
	.zero		1


	//   ....[5]....
        /*0734*/ 	.word	0x00000430
        /*0738*/ 	.word	0x000000ff
        /*073c*/ 	.word	0x00013248
        /*0740*/ 	.short	0x0100
        /*0742*/ 	.byte	0x08
	.zero		1


	//   ....[6]....
        /*0744*/ 	.word	0x00000560
        /*0748*/ 	.word	0x000000ff
        /*074c*/ 	.word	0x00013250
        /*0750*/ 	.short	0x0100
        /*0752*/ 	.byte	0x08
	.zero		1


	//   ....[7]....
        /*0754*/ 	.word	0x00000570
        /*0758*/ 	.word	0x000000ff
        /*075c*/ 	.word	0x00013260
        /*0760*/ 	.short	0x0100
        /*0762*/ 	.byte	0x08
	.zero		1


	//   ....[8]....
        /*0764*/ 	.word	0x00000580
        /*0768*/ 	.word	0x000000ff
        /*076c*/ 	.word	0x00013258
        /*0770*/ 	.short	0x0100
        /*0772*/ 	.byte	0x08
	.zero		1


	//   ....[9]....
        /*0774*/ 	.word	0x00000590
        /*0778*/ 	.word	0x000000ff
        /*077c*/ 	.word	0x00013268
        /*0780*/ 	.short	0x0100
        /*0782*/ 	.byte	0x08
	.zero		1


	//   ....[10]....
        /*0784*/ 	.word	0x00000680
        /*0788*/ 	.word	0x000000ff
        /*078c*/ 	.word	0x00013270
        /*0790*/ 	.short	0x0100
        /*0792*/ 	.byte	0x06
	.zero		1


	//   ....[11]....
        /*0794*/ 	.word	0x00000690
        /*0798*/ 	.word	0x000000ff
        /*079c*/ 	.word	0x00013280
        /*07a0*/ 	.short	0x0100
        /*07a2*/ 	.byte	0x06
	.zero		1


	//   ....[12]....
        /*07a4*/ 	.word	0x000006a0
        /*07a8*/ 	.word	0x000000ff
        /*07ac*/ 	.word	0x00013278
        /*07b0*/ 	.short	0x0100
        /*07b2*/ 	.byte	0x06
	.zero		1


	//   ....[13]....
        /*07b4*/ 	.word	0x000006b0
        /*07b8*/ 	.word	0x000000ff
        /*07bc*/ 	.word	0x00013288
        /*07c0*/ 	.short	0x0100
        /*07c2*/ 	.byte	0x06
	.zero		1


	//   ....[14]....
        /*07c4*/ 	.word	0x000007e0
        /*07c8*/ 	.word	0x000000ff
        /*07cc*/ 	.word	0x00013290
        /*07d0*/ 	.short	0x0100
        /*07d2*/ 	.byte	0x08
	.zero		1


	//   ....[15]....
        /*07d4*/ 	.word	0x000007f0
        /*07d8*/ 	.word	0x000000ff
        /*07dc*/ 	.word	0x000132a0
        /*07e0*/ 	.short	0x0100
        /*07e2*/ 	.byte	0x08
	.zero		1


	//   ....[16]....
        /*07e4*/ 	.word	0x00000800
        /*07e8*/ 	.word	0x000000ff
        /*07ec*/ 	.word	0x00013298
        /*07f0*/ 	.short	0x0100
        /*07f2*/ 	.byte	0x08
	.zero		1


	//   ....[17]....
        /*07f4*/ 	.word	0x00000810
        /*07f8*/ 	.word	0x000000ff
        /*07fc*/ 	.word	0x000132a8
        /*0800*/ 	.short	0x0100
        /*0802*/ 	.byte	0x08
	.zero		1


	//   ....[18]....
        /*0804*/ 	.word	0x00000940
        /*0808*/ 	.word	0x000000ff
        /*080c*/ 	.word	0x000132b0
        /*0810*/ 	.short	0x0100
        /*0812*/ 	.byte	0x08
	.zero		1


	//   ....[19]....
        /*0814*/ 	.word	0x00000950
        /*0818*/ 	.word	0x000000ff
        /*081c*/ 	.word	0x000132c0
        /*0820*/ 	.short	0x0100
        /*0822*/ 	.byte	0x08
	.zero		1


	//   ....[20]....
        /*0824*/ 	.word	0x00000960
        /*0828*/ 	.word	0x000000ff
        /*082c*/ 	.word	0x000132b8
        /*0830*/ 	.short	0x0100
        /*0832*/ 	.byte	0x08
	.zero		1


	//   ....[21]....
        /*0834*/ 	.word	0x00000970
        /*0838*/ 	.word	0x000000ff
        /*083c*/ 	.word	0x000132c8
        /*0840*/ 	.short	0x0100
        /*0842*/ 	.byte	0x08
	.zero		1


	//   ....[22]....
        /*0844*/ 	.word	0x000025a0
        /*0848*/ 	.word	0x0000004e
        /*084c*/ 	.word	0x00013290
        /*0850*/ 	.short	0x010a
        /*0852*/ 	.byte	0x3f
	.zero		1


	//   ....[23]....
        /*0854*/ 	.word	0x000036e0
        /*0858*/ 	.word	0x0000004e
        /*085c*/ 	.word	0x00013290
        /*0860*/ 	.short	0x010a
        /*0862*/ 	.byte	0x3f
	.zero		1


	//   ....[24]....
        /*0864*/ 	.word	0x000047b0
        /*0868*/ 	.word	0x0000004e
        /*086c*/ 	.word	0x00013290
        /*0870*/ 	.short	0x010a
        /*0872*/ 	.byte	0x3f
	.zero		1


	//   ....[25]....
        /*0874*/ 	.word	0x00004940
        /*0878*/ 	.word	0x00000004
        /*087c*/ 	.word	0x00000000
        /*0880*/ 	.short	0x0101
        /*0882*/ 	.byte	0x3f
	.zero		1


	//   ....[26]....
        /*0884*/ 	.word	0x00004980
        /*0888*/ 	.word	0x0000004e
        /*088c*/ 	.word	0x000132b0
        /*0890*/ 	.short	0x010a
        /*0892*/ 	.byte	0x3f
	.zero		1


	//   ....[27]....
        /*0894*/ 	.word	0x00004c00
        /*0898*/ 	.word	0x0000004e
        /*089c*/ 	.word	0x00000000
        /*08a0*/ 	.short	0x0101
        /*08a2*/ 	.byte	0x3f
	.zero		1


	//   ....[28]....
        /*08a4*/ 	.word	0x00005370
        /*08a8*/ 	.word	0x00000010
        /*08ac*/ 	.word	0x00013200
        /*08b0*/ 	.short	0x010a
        /*08b2*/ 	.byte	0x3f
	.zero		1


	//   ....[29]....
        /*08b4*/ 	.word	0x000053c0
        /*08b8*/ 	.word	0x00000010
        /*08bc*/ 	.word	0x00013200
        /*08c0*/ 	.short	0x010a
        /*08c2*/ 	.byte	0x3f
	.zero		1


	//   ....[30]....
        /*08c4*/ 	.word	0x00005a10
        /*08c8*/ 	.word	0x00000010
        /*08cc*/ 	.word	0x00013200
        /*08d0*/ 	.short	0x010a
        /*08d2*/ 	.byte	0x3f
	.zero		1


	//   ....[31]....
        /*08d4*/ 	.word	0x00006bc0
        /*08d8*/ 	.word	0x00000010
        /*08dc*/ 	.word	0x00013200
        /*08e0*/ 	.short	0x010a
        /*08e2*/ 	.byte	0x3f
	.zero		1


	//   ....[32]....
        /*08e4*/ 	.word	0x00007cf0
        /*08e8*/ 	.word	0x00000000
        /*08ec*/ 	.word	0x00013230
        /*08f0*/ 	.short	0x010a
        /*08f2*/ 	.byte	0x3f
	.zero		1


	//   ....[33]....
        /*08f4*/ 	.word	0x00007d90
        /*08f8*/ 	.word	0x00000000
        /*08fc*/ 	.word	0x00013230
        /*0900*/ 	.short	0x010a
        /*0902*/ 	.byte	0x3f
	.zero		1


	//   ....[34]....
        /*0904*/ 	.word	0x0000a070
        /*0908*/ 	.word	0x0000001b
        /*090c*/ 	.word	0x00000000
        /*0910*/ 	.short	0x0101
        /*0912*/ 	.byte	0x3f
	.zero		1


	//   ....[35]....
        /*0914*/ 	.word	0x0000b120
        /*0918*/ 	.word	0x0000000e
        /*091c*/ 	.word	0x00013230
        /*0920*/ 	.short	0x010a
        /*0922*/ 	.byte	0x3f
	.zero		1


	//   ....[36]....
        /*0924*/ 	.word	0x0000b1a0
        /*0928*/ 	.word	0x0000000e
        /*092c*/ 	.word	0x00013230
        /*0930*/ 	.short	0x010a
        /*0932*/ 	.byte	0x3f
	.zero		1


	//   ....[37]....
        /*0934*/ 	.word	0x0000b760
        /*0938*/ 	.word	0x0000000f
        /*093c*/ 	.word	0x00013250
        /*0940*/ 	.short	0x010a
        /*0942*/ 	.byte	0x3f
	.zero		1


	//   ....[38]....
        /*0944*/ 	.word	0x0000b7b0
        /*0948*/ 	.word	0x0000000f
        /*094c*/ 	.word	0x00013250
        /*0950*/ 	.short	0x010a
        /*0952*/ 	.byte	0x3f
	.zero		1


	//   ....[39]....
        /*0954*/ 	.word	0x0000d160
        /*0958*/ 	.word	0x0000000e
        /*095c*/ 	.word	0x00000000
        /*0960*/ 	.short	0x0101
        /*0962*/ 	.byte	0x3f
	.zero		1


	//   ....[40]....
        /*0964*/ 	.word	0x0000df00
        /*0968*/ 	.word	0x0000000f
        /*096c*/ 	.word	0x00000000
        /*0970*/ 	.short	0x0101
        /*0972*/ 	.byte	0x3f
	.zero		1


	//   ....[41]....
        /*0974*/ 	.word	0x0000df90
        /*0978*/ 	.word	0x0000000b
        /*097c*/ 	.word	0x00013250
        /*0980*/ 	.short	0x010a
        /*0982*/ 	.byte	0x3f
	.zero		1


	//   ....[42]....
        /*0984*/ 	.word	0x0000dfe0
        /*0988*/ 	.word	0x0000000b
        /*098c*/ 	.word	0x00013250
        /*0990*/ 	.short	0x010a
        /*0992*/ 	.byte	0x3f
	.zero		1


	//   ....[43]....
        /*0994*/ 	.word	0x0000e850
        /*0998*/ 	.word	0x00000004
        /*099c*/ 	.word	0x00000000
        /*09a0*/ 	.short	0x0101
        /*09a2*/ 	.byte	0x3f
	.zero		1


	//   ....[44]....
        /*09a4*/ 	.word	0x0000f7e0
        /*09a8*/ 	.word	0x00000000
        /*09ac*/ 	.word	0x00000000
        /*09b0*/ 	.short	0x0101
        /*09b2*/ 	.byte	0x3f
	.zero		1


	//   ....[45]....
        /*09b4*/ 	.word	0x00011840
        /*09b8*/ 	.word	0x00000006
        /*09bc*/ 	.word	0x00013220
        /*09c0*/ 	.short	0x010a
        /*09c2*/ 	.byte	0x3f
	.zero		1


	//   ....[46]....
        /*09c4*/ 	.word	0x000118f0
        /*09c8*/ 	.word	0x00000007
        /*09cc*/ 	.word	0x000132a0
        /*09d0*/ 	.short	0x010a
        /*09d2*/ 	.byte	0x3f
	.zero		1


	//   ....[47]....
        /*09d4*/ 	.word	0x00011b20
        /*09d8*/ 	.word	0x00000007
        /*09dc*/ 	.word	0x000132c0
        /*09e0*/ 	.short	0x010a
        /*09e2*/ 	.byte	0x3f
	.zero		1


	//   ....[48]....
        /*09e4*/ 	.word	0x00011e70
        /*09e8*/ 	.word	0x00000007
        /*09ec*/ 	.word	0x000132a0
        /*09f0*/ 	.short	0x010a
        /*09f2*/ 	.byte	0x3f
	.zero		1


	//   ....[49]....
        /*09f4*/ 	.word	0x00012090
        /*09f8*/ 	.word	0x00000007
        /*09fc*/ 	.word	0x000132c0
        /*0a00*/ 	.short	0x010a
        /*0a02*/ 	.byte	0x3f
	.zero		1


	//   ....[50]....
        /*0a04*/ 	.word	0x00012f40
        /*0a08*/ 	.word	0x00000004
        /*0a0c*/ 	.word	0x00013280
        /*0a10*/ 	.short	0x010a
        /*0a12*/ 	.byte	0x3f
	.zero		1


	//   ....[51]....
        /*0a14*/ 	.word	0x000130e0
        /*0a18*/ 	.word	0x00000004
        /*0a1c*/ 	.word	0x00013240
        /*0a20*/ 	.short	0x010a
        /*0a22*/ 	.byte	0x3f
	.zero		1


	//   ....[52]....
        /*0a24*/ 	.word	0x00013420
        /*0a28*/ 	.word	0x0000001d
        /*0a2c*/ 	.word	0x00013220
        /*0a30*/ 	.short	0x010a
        /*0a32*/ 	.byte	0x3f
	.zero		1


	//   ....[53]....
        /*0a34*/ 	.word	0x000136e0
        /*0a38*/ 	.word	0x00000003
        /*0a3c*/ 	.word	0x00013280
        /*0a40*/ 	.short	0x010a
        /*0a42*/ 	.byte	0x3f
	.zero		1


	//   ....[54]....
        /*0a44*/ 	.word	0x00013910
        /*0a48*/ 	.word	0x00000003
        /*0a4c*/ 	.word	0x00013240
        /*0a50*/ 	.short	0x010a
        /*0a52*/ 	.byte	0x3f
	.zero		1


	//   ....[55]....
        /*0a54*/ 	.word	0x00013be0
        /*0a58*/ 	.word	0x0000000d
        /*0a5c*/ 	.word	0x00013270
        /*0a60*/ 	.short	0x010a
        /*0a62*/ 	.byte	0x3f
	.zero		1


	//   ....[56]....
        /*0a64*/ 	.word	0x00013c50
        /*0a68*/ 	.word	0x0000000d
        /*0a6c*/ 	.word	0x00013260
        /*0a70*/ 	.short	0x010a
        /*0a72*/ 	.byte	0x3f
	.zero		1


	//   ....[57]....
        /*0a74*/ 	.word	0x00014070
        /*0a78*/ 	.word	0x0000000d
        /*0a7c*/ 	.word	0x00013250
        /*0a80*/ 	.short	0x0101
        /*0a82*/ 	.byte	0x3f
	.zero		1


	//   ....[58]....
        /*0a84*/ 	.word	0x000140f0
        /*0a88*/ 	.word	0x00000003
        /*0a8c*/ 	.word	0x00000000
        /*0a90*/ 	.short	0x0101
        /*0a92*/ 	.byte	0x3f
	.zero		1


	//   ....[59]....
        /*0a94*/ 	.word	0x00014290
        /*0a98*/ 	.word	0x00000002
        /*0a9c*/ 	.word	0x00013270
        /*0aa0*/ 	.short	0x010a
        /*0aa2*/ 	.byte	0x3f
	.zero		1


	//   ....[60]....
        /*0aa4*/ 	.word	0x00014310
        /*0aa8*/ 	.word	0x00000002
        /*0aac*/ 	.word	0x00013260
        /*0ab0*/ 	.short	0x010a
        /*0ab2*/ 	.byte	0x3f
	.zero		1


	//   ....[61]....
        /*0ab4*/ 	.word	0x00014730
        /*0ab8*/ 	.word	0x00000002
        /*0abc*/ 	.word	0x00013250
        /*0ac0*/ 	.short	0x0101
        /*0ac2*/ 	.byte	0x3f
	.zero		1


	//   ....[62]....
        /*0ac4*/ 	.word	0x000147a0
        /*0ac8*/ 	.word	0x00000000
        /*0acc*/ 	.word	0x00000000
        /*0ad0*/ 	.short	0x0101
        /*0ad2*/ 	.byte	0x3f
	.zero		1


	//   ....[63]....
        /*0ad4*/ 	.word	0x00015260
        /*0ad8*/ 	.word	0x00000008
        /*0adc*/ 	.word	0x00013220
        /*0ae0*/ 	.short	0x010a
        /*0ae2*/ 	.byte	0x3f
	.zero		1


	//   ....[64]....
        /*0ae4*/ 	.word	0x000153f0
        /*0ae8*/ 	.word	0x00000006
        /*0aec*/ 	.word	0x00000000
        /*0af0*/ 	.short	0x010a
        /*0af2*/ 	.byte	0x3f
	.zero		1


	//   ....[65]....
        /*0af4*/ 	.word	0x00015460
        /*0af8*/ 	.word	0x00000007
        /*0afc*/ 	.word	0x00000000
        /*0b00*/ 	.short	0x010a
        /*0b02*/ 	.byte	0x3f
	.zero		1


	//   ....[66]....
        /*0b04*/ 	.word	0x000154b0
        /*0b08*/ 	.word	0x00000002
        /*0b0c*/ 	.word	0x00013260
        /*0b10*/ 	.short	0x010a
        /*0b12*/ 	.byte	0x3f
	.zero		1


	//   ....[67]....
        /*0b14*/ 	.word	0x00015500
        /*0b18*/ 	.word	0x00000005
        /*0b1c*/ 	.word	0x00013260
        /*0b20*/ 	.short	0x010a
        /*0b22*/ 	.byte	0x3f
	.zero		1


	//   ....[68]....
        /*0b24*/ 	.word	0x00015540
        /*0b28*/ 	.word	0x00000002
        /*0b2c*/ 	.word	0x00013280
        /*0b30*/ 	.short	0x010a
        /*0b32*/ 	.byte	0x3f
	.zero		1


	//   ....[69]....
        /*0b34*/ 	.word	0x00015560
        /*0b38*/ 	.word	0x00000005
        /*0b3c*/ 	.word	0x00013280
        /*0b40*/ 	.short	0x010a
        /*0b42*/ 	.byte	0x3f
	.zero		1


	//   ....[70]....
        /*0b44*/ 	.word	0x000155c0
        /*0b48*/ 	.word	0x0000004e
        /*0b4c*/ 	.word	0x00013290
        /*0b50*/ 	.short	0x010a
        /*0b52*/ 	.byte	0x3f
	.zero		1


	//   ....[71]....
        /*0b54*/ 	.word	0x00015610
        /*0b58*/ 	.word	0x0000004e
        /*0b5c*/ 	.word	0x00013290
        /*0b60*/ 	.short	0x010a
        /*0b62*/ 	.byte	0x3f
	.zero		1


	//   ....[72]....
        /*0b64*/ 	.word	0x00015660
        /*0b68*/ 	.word	0x0000004e
        /*0b6c*/ 	.word	0x00013290
        /*0b70*/ 	.short	0x010a
        /*0b72*/ 	.byte	0x3f
	.zero		1


	//   ....[73]....
        /*0b74*/ 	.word	0x000156b0
        /*0b78*/ 	.word	0x0000004e
        /*0b7c*/ 	.word	0x000132b0
        /*0b80*/ 	.short	0x010a
        /*0b82*/ 	.byte	0x3f
	.zero		1


	//   ....[74]....
        /*0b84*/ 	.word	0x00015980
        /*0b88*/ 	.word	0x00000010
        /*0b8c*/ 	.word	0x00013200
        /*0b90*/ 	.short	0x010a
        /*0b92*/ 	.byte	0x3f
	.zero		1


	//   ....[75]....
        /*0b94*/ 	.word	0x00015c50
        /*0b98*/ 	.word	0x00000010
        /*0b9c*/ 	.word	0x00013200
        /*0ba0*/ 	.short	0x010a
        /*0ba2*/ 	.byte	0x3f
	.zero		1


	//   ....[76]....
        /*0ba4*/ 	.word	0x00015ca0
        /*0ba8*/ 	.word	0x00000000
        /*0bac*/ 	.word	0x00013230
        /*0bb0*/ 	.short	0x010a
        /*0bb2*/ 	.byte	0x3f
	.zero		1


	//   ....[77]....
        /*0bb4*/ 	.word	0x00015cf0
        /*0bb8*/ 	.word	0x0000000e
        /*0bbc*/ 	.word	0x00013230
        /*0bc0*/ 	.short	0x010a
        /*0bc2*/ 	.byte	0x3f
	.zero		1


	//   ....[78]....
        /*0bc4*/ 	.word	0x00015d40
        /*0bc8*/ 	.word	0x0000000f
        /*0bcc*/ 	.word	0x00013250
        /*0bd0*/ 	.short	0x010a
        /*0bd2*/ 	.byte	0x3f
	.zero		1


	//   ....[79]....
        /*0bd4*/ 	.word	0x00015d90
        /*0bd8*/ 	.word	0x0000000b
        /*0bdc*/ 	.word	0x00013250
        /*0be0*/ 	.short	0x010a
        /*0be2*/ 	.byte	0x3f
	.zero		1


	//   ....[80]....
        /*0be4*/ 	.word	0x00015f30
        /*0be8*/ 	.word	0x00000006
        /*0bec*/ 	.word	0x00013220
        /*0bf0*/ 	.short	0x010a
        /*0bf2*/ 	.byte	0x3f
	.zero		1


	//   ....[81]....
        /*0bf4*/ 	.word	0x00015f80
        /*0bf8*/ 	.word	0x00000007
        /*0bfc*/ 	.word	0x000132a0
        /*0c00*/ 	.short	0x010a
        /*0c02*/ 	.byte	0x3f
	.zero		1


	//   ....[82]....
        /*0c04*/ 	.word	0x00015fd0
        /*0c08*/ 	.word	0x00000007
        /*0c0c*/ 	.word	0x000132c0
        /*0c10*/ 	.short	0x010a
        /*0c12*/ 	.byte	0x3f
	.zero		1


	//   ....[83]....
        /*0c14*/ 	.word	0x00016020
        /*0c18*/ 	.word	0x00000007
        /*0c1c*/ 	.word	0x000132a0
        /*0c20*/ 	.short	0x010a
        /*0c22*/ 	.byte	0x3f
	.zero		1


	//   ....[84]....
        /*0c24*/ 	.word	0x00016070
        /*0c28*/ 	.word	0x00000007
        /*0c2c*/ 	.word	0x000132c0
        /*0c30*/ 	.short	0x010a
        /*0c32*/ 	.byte	0x3f
	.zero		1


	//   ....[85]....
        /*0c34*/ 	.word	0x00016210
        /*0c38*/ 	.word	0x00000004
        /*0c3c*/ 	.word	0x00013280
        /*0c40*/ 	.short	0x010a
        /*0c42*/ 	.byte	0x3f
	.zero		1


	//   ....[86]....
        /*0c44*/ 	.word	0x00016260
        /*0c48*/ 	.word	0x00000004
        /*0c4c*/ 	.word	0x00013240
        /*0c50*/ 	.short	0x010a
        /*0c52*/ 	.byte	0x3f
	.zero		1


	//   ....[87]....
        /*0c54*/ 	.word	0x000162b0
        /*0c58*/ 	.word	0x0000001d
        /*0c5c*/ 	.word	0x00013220
        /*0c60*/ 	.short	0x010a
        /*0c62*/ 	.byte	0x3f
	.zero		1


	//   ....[88]....
        /*0c64*/ 	.word	0x00016300
        /*0c68*/ 	.word	0x00000003
        /*0c6c*/ 	.word	0x00013280
        /*0c70*/ 	.short	0x010a
        /*0c72*/ 	.byte	0x3f
	.zero		1


	//   ....[89]....
        /*0c74*/ 	.word	0x00016350
        /*0c78*/ 	.word	0x00000003
        /*0c7c*/ 	.word	0x00013240
        /*0c80*/ 	.short	0x010a
        /*0c82*/ 	.byte	0x3f
	.zero		1


	//   ....[90]....
        /*0c84*/ 	.word	0x000163a0
        /*0c88*/ 	.word	0x0000000d
        /*0c8c*/ 	.word	0x00013270
        /*0c90*/ 	.short	0x010a
        /*0c92*/ 	.byte	0x3f
	.zero		1


	//   ....[91]....
        /*0c94*/ 	.word	0x000163f0
        /*0c98*/ 	.word	0x0000000d
        /*0c9c*/ 	.word	0x00013260
        /*0ca0*/ 	.short	0x010a
        /*0ca2*/ 	.byte	0x3f
	.zero		1


	//   ....[92]....
        /*0ca4*/ 	.word	0x00016440
        /*0ca8*/ 	.word	0x00000002
        /*0cac*/ 	.word	0x00013270
        /*0cb0*/ 	.short	0x010a
        /*0cb2*/ 	.byte	0x3f
	.zero		1


	//   ....[93]....
        /*0cb4*/ 	.word	0x00016490
        /*0cb8*/ 	.word	0x00000002
        /*0cbc*/ 	.word	0x00013260
        /*0cc0*/ 	.short	0x010a
        /*0cc2*/ 	.byte	0x3f
	.zero		1


	//   ....[94]....
        /*0cc4*/ 	.word	0x00016e10
        /*0cc8*/ 	.word	0x00000008
        /*0ccc*/ 	.word	0x00013220
        /*0cd0*/ 	.short	0x010a
        /*0cd2*/ 	.byte	0x3f
	.zero		1


	//   ....[95]....
        /*0cd4*/ 	.word	0x00016fb0
        /*0cd8*/ 	.word	0x00000006
        /*0cdc*/ 	.word	0x00000000
        /*0ce0*/ 	.short	0x010a
        /*0ce2*/ 	.byte	0x3f
	.zero		1


	//   ....[96]....
        /*0ce4*/ 	.word	0x00017000
        /*0ce8*/ 	.word	0x00000007
        /*0cec*/ 	.word	0x00000000
        /*0cf0*/ 	.short	0x010a
        /*0cf2*/ 	.byte	0x3f
	.zero		1


	//   ....[97]....
        /*0cf4*/ 	.word	0x00017050
        /*0cf8*/ 	.word	0x00000002
        /*0cfc*/ 	.word	0x00013260
        /*0d00*/ 	.short	0x010a
        /*0d02*/ 	.byte	0x3f
	.zero		1


	//   ....[98]....
        /*0d04*/ 	.word	0x000170a0
        /*0d08*/ 	.word	0x00000005
        /*0d0c*/ 	.word	0x00013260
        /*0d10*/ 	.short	0x010a
        /*0d12*/ 	.byte	0x3f
	.zero		1


	//   ....[99]....
        /*0d14*/ 	.word	0x000170f0
        /*0d18*/ 	.word	0x00000002
        /*0d1c*/ 	.word	0x00013280
        /*0d20*/ 	.short	0x010a
        /*0d22*/ 	.byte	0x3f
	.zero		1


	//----- nvinfo : EIATTR_NUM_MBARRIERS
	.align		4
.L_1491:
        /*0d24*/ 	.byte	0x03, 0x38
        /*0d26*/ 	.short	0x0016


	//----- nvinfo : EIATTR_EXIT_INSTR_OFFSETS
	.align		4
        /*0d28*/ 	.byte	0x04, 0x1c
        /*0d2a*/ 	.short	(.L_1493 - .L_1492)


	//   ....[0]....
.L_1492:
        /*0d2c*/ 	.word	0x000155b0


	//----- nvinfo : EIATTR_MAX_THREADS
	.align		4
.L_1493:
        /*0d30*/ 	.byte	0x04, 0x05
        /*0d32*/ 	.short	(.L_1495 - .L_1494)
.L_1494:
        /*0d34*/ 	.word	0x00000200
        /*0d38*/ 	.word	0x00000001
        /*0d3c*/ 	.word	0x00000001


	//----- nvinfo : EIATTR_CRS_STACK_SIZE
	.align		4
.L_1495:
        /*0d40*/ 	.byte	0x04, 0x1e
        /*0d42*/ 	.short	(.L_1497 - .L_1496)
.L_1496:
        /*0d44*/ 	.word	0x00000000


	//----- nvinfo : EIATTR_CBANK_PARAM_SIZE
	.align		4
.L_1497:
        /*0d48*/ 	.byte	0x03, 0x19
        /*0d4a*/ 	.short	0x0a70


	//----- nvinfo : EIATTR_PARAM_CBANK
	.align		4
        /*0d4c*/ 	.byte	0x04, 0x0a
        /*0d4e*/ 	.short	(.L_1499 - .L_1498)
	.align		4
.L_1498:
        /*0d50*/ 	.word	index@(.nv.constant0._ZN7cutlass13device_kernelIN5flash11enable_sm90INS1_16FlashAttnFwdSm90INS1_25CollectiveMainloopFwdSm90ILi2EN4cute5tupleIJNS5_1CILi1EEES8_S8_EEENS6_IJNS7_ILi192EEENS7_ILi160EEENS7_ILi64EEEEEELi64ENS_12float_e4m3_tEfNS_4arch4Sm90ELb0ELb0ELb1ELb1ELb0ELb1ELb0ELb1ELb1ELb0ELb0ELb0EEENS1_21CollectiveEpilogueFwdINS6_IJSA_SC_SB_EEES9_NS_10bfloat16_tESG_Li384ELb1ELb0ELb0ELb1EEENS1_36VarlenDynamicPersistentTileSchedulerILi192ELi160ELi384ELi128ELb0ELb0ELb1ELb0ELb1ELb1EEEEEEEEEvNT_6ParamsE)
        /*0d54*/ 	.short	0x0210
        /*0d56*/ 	.short	0x0a70


	//----- nvinfo : EIATTR_SW_WAR
	.align		4
.L_1499:
        /*0d58*/ 	.byte	0x04, 0x36
        /*0d5a*/ 	.short	(.L_1501 - .L_1500)
.L_1500:
        /*0d5c*/ 	.word	0x00000008
.L_1501:


//--------------------- .nv.info._ZN7cutlass13device_kernelIN5flash11enable_sm90INS1_16FlashAttnFwdSm90INS1_25CollectiveMainloopFwdSm90ILi2EN4cute5tupleIJNS5_1CILi1EEES8_S8_EEENS6_IJNS7_ILi192EEENS7_ILi160EEENS7_ILi64EEEEEELi64ENS_12float_e4m3_tEfNS_4arch4Sm90ELb0ELb1ELb1ELb0ELb0ELb0ELb0ELb1ELb1ELb0ELb0ELb0EEENS1_21CollectiveEpilogueFwdINS6_IJSA_SC_SB_EEES9_NS_10bfloat16_tESG_Li384ELb0ELb0ELb0ELb1EEENS1_30DynamicPersistentTileSchedulerILi384ELi128ELb0ELb0ELb1EEEEEEEEEvNT_6ParamsE --------------------------
	.section	.nv.info._ZN7cutlass13device_kernelIN5flash11enable_sm90INS1_16FlashAttnFwdSm90INS1_25CollectiveMainloopFwdSm90ILi2EN4cute5tupleIJNS5_1CILi1EEES8_S8_EEENS6_IJNS7_ILi192EEENS7_ILi160EEENS7_ILi64EEEEEELi64ENS_12float_e4m3_tEfNS_4arch4Sm90ELb0ELb1ELb1ELb0ELb0ELb0ELb0ELb1ELb1ELb0ELb0ELb0EEENS1_21CollectiveEpilogueFwdINS6_IJSA_SC_SB_EEES9_NS_10bfloat16_tESG_Li384ELb0ELb0ELb0ELb1EEENS1_30DynamicPersistentTileSchedulerILi384ELi128ELb0ELb0ELb1EEEEEEEEEvNT_6ParamsE,"",@"SHT_CUDA_INFO"
	.sectionflags	@""
	.align	4


	//----- nvinfo : EIATTR_CUDA_API_VERSION
	.align		4
        /*0000*/ 	.byte	0x04, 0x37
        /*0002*/ 	.short	(.L_1503 - .L_1502)
.L_1502:
        /*0004*/ 	.word	0x00000082


	//----- nvinfo : EIATTR_KPARAM_INFO
	.align		4
.L_1503:
        /*0008*/ 	.byte	0x04, 0x17
        /*000a*/ 	.short	(.L_1505 - .L_1504)
.L_1504:
        /*000c*/ 	.word	0x00000000
        /*0010*/ 	.short	0x0000
        /*0012*/ 	.short	0x0070
        /*0014*/ 	.byte	0x00, 0xf0, 0x01, 0x2e


	//----- nvinfo : EIATTR_SPARSE_MMA_MASK
	.align		4
.L_1505:
        /*0018*/ 	.byte	0x03, 0x50
        /*001a*/ 	.short	0x0000


	//----- nvinfo : EIATTR_MAXREG_COUNT
	.align		4
        /*001c*/ 	.byte	0x03, 0x1b
        /*001e*/ 	.short	0x0080


	//----- nvinfo : EIATTR_NUM_BARRIERS
	.align		4
        /*0020*/ 	.byte	0x02, 0x4c
        /*0022*/ 	.byte	0x09
	.zero		1


	//----- nvinfo : EIATTR_EXTERNS
	.align		4
        /*0024*/ 	.byte	0x04, 0x0f
        /*0026*/ 	.short	(.L_1507 - .L_1506)


	//   ....[0]....
	.align		4
.L_1506:
        /*0028*/ 	.word	index@(__assertfail)


	//----- nvinfo : EIATTR_MERCURY_ISA_VERSION
	.align		4
.L_1507:
        /*002c*/ 	.byte	0x03, 0x5f
        /*002e*/ 	.short	0x0101


	//----- nvinfo : EIATTR_INT_WARP_WIDE_INSTR_OFFSETS
	.align		4
        /*0030*/ 	.byte	0x04, 0x31
        /*0032*/ 	.short	(.L_1509 - .L_1508)


	//   ....[0]....
.L_1508:
        /*0034*/ 	.word	0x00000180


	//   ....[1]....
        /*0038*/ 	.word	0x000001b0


	//   ....[2]....
        /*003c*/ 	.word	0x000001c0


	//   ....[3]....
        /*0040*/ 	.word	0x000147a0


	//   ....[4]....
        /*0044*/ 	.word	0x00014830


	//   ....[5]....
        /*0048*/ 	.word	0x00014e80


	//   ....[6]....
        /*004c*/ 	.word	0x00016120


	//   ....[7]....
        /*0050*/ 	.word	0x000161b0


	//----- nvinfo : EIATTR_COOP_GROUP_MASK_REGIDS
	.align		4
.L_1509:
        /*0054*/ 	.byte	0x04, 0x29
        /*0056*/ 	.short	(.L_1511 - .L_1510)


	//   ....[0]....
.L_1510:
        /*0058*/ 	.word	0xffffffff


	//   ....[1]....
        /*005c*/ 	.word	0xffffffff


	//   ....[2]....
        /*0060*/ 	.word	0xffffffff


	//   ....[3]....
        /*0064*/ 	.word	0xffffffff


	//   ....[4]....
        /*0068*/ 	.word	0xffffffff


	//   ....[5]....
        /*006c*/ 	.word	0xffffffff


	//   ....[6]....
        /*0070*/ 	.word	0xffffffff


	//   ....[7]....
        /*0074*/ 	.word	0xffffffff


	//   ....[8]....
        /*0078*/ 	.word	0xffffffff


	//   ....[9]....
        /*007c*/ 	.word	0xffffffff


	//   ....[10]....
        /*0080*/ 	.word	0xffffffff


	//   ....[11]....
        /*0084*/ 	.word	0xffffffff


	//   ....[12]....
        /*0088*/ 	.word	0xffffffff


	//   ....[13]....
        /*008c*/ 	.word	0xffffffff


	//   ....[14]....
        /*0090*/ 	.word	0xffffffff


	//   ....[15]....
        /*0094*/ 	.word	0xffffffff


	//   ....[16]....
        /*0098*/ 	.word	0xffffffff


	//   ....[17]....
        /*009c*/ 	.word	0xffffffff


	//   ....[18]....
        /*00a0*/ 	.word	0xffffffff


	//   ....[19]....
        /*00a4*/ 	.word	0xffffffff


	//   ....[20]....
        /*00a8*/ 	.word	0xffffffff


	//   ....[21]....
        /*00ac*/ 	.word	0xffffffff


	//   ....[22]....
        /*00b0*/ 	.word	0xffffffff


	//   ....[23]....
        /*00b4*/ 	.word	0xffffffff


	//   ....[24]....
        /*00b8*/ 	.word	0xffffffff


	//   ....[25]....
        /*00bc*/ 	.word	0xffffffff


	//   ....[26]....
        /*00c0*/ 	.word	0xffffffff


	//   ....[27]....
        /*00c4*/ 	.word	0xffffffff


	//   ....[28]....
        /*00c8*/ 	.word	0xffffffff


	//   ....[29]....
        /*00cc*/ 	.word	0xffffffff


	//   ....[30]....
        /*00d0*/ 	.word	0xffffffff


	//   ....[31]....
        /*00d4*/ 	.word	0xffffffff


	//   ....[32]....
        /*00d8*/ 	.word	0xffffffff


	//   ....[33]....
        /*00dc*/ 	.word	0xffffffff


	//   ....[34]....
        /*00e0*/ 	.word	0xffffffff


	//   ....[35]....
        /*00e4*/ 	.word	0xffffffff


	//   ....[36]....
        /*00e8*/ 	.word	0xffffffff


	//   ....[37]....
        /*00ec*/ 	.word	0xffffffff


	//   ....[38]....
        /*00f0*/ 	.word	0xffffffff


	//   ....[39]....
        /*00f4*/ 	.word	0xffffffff


	//   ....[40]....
        /*00f8*/ 	.word	0xffffffff


	//   ....[41]....
        /*00fc*/ 	.word	0xffffffff


	//   ....[42]....
        /*0100*/ 	.word	0xffffffff


	//   ....[43]....
        /*0104*/ 	.word	0xffffffff


	//   ....[44]....
        /*0108*/ 	.word	0xffffffff


	//   ....[45]....
        /*010c*/ 	.word	0xffffffff


	//   ....[46]....
        /*0110*/ 	.word	0xffffffff


	//   ....[47]....
        /*0114*/ 	.word	0xffffffff


	//   ....[48]....
        /*0118*/ 	.word	0xffffffff


	//   ....[49]....
        /*011c*/ 	.word	0x0500000f


	//   ....[50]....
        /*0120*/ 	.word	0x0500000f


	//----- nvinfo : EIATTR_COOP_GROUP_INSTR_OFFSETS
	.align		4
.L_1511:
        /*0124*/ 	.byte	0x04, 0x28
        /*0126*/ 	.short	(.L_1513 - .L_1512)


	//   ....[0]....
.L_1512:
        /*0128*/ 	.word	0x00000050


	//   ....[1]....
        /*012c*/ 	.word	0x00000190


	//   ....[2]....
        /*0130*/ 	.word	0x000001e0


	//   ....[3]....
        /*0134*/ 	.word	0x000003d0


	//   ....[4]....
        /*0138*/ 	.word	0x00000530


	//   ....[5]....
        /*013c*/ 	.word	0x00000650


	//   ....[6]....
        /*0140*/ 	.word	0x000007b0


	//   ....[7]....
        /*0144*/ 	.word	0x00001650


	//   ....[8]....
        /*0148*/ 	.word	0x000045b0


	//   ....[9]....
        /*014c*/ 	.word	0x000046c0


	//   ....[10]....
        /*0150*/ 	.word	0x00005140


	//   ....[11]....
        /*0154*/ 	.word	0x000051b0


	//   ....[12]....
        /*0158*/ 	.word	0x00008c40


	//   ....[13]....
        /*015c*/ 	.word	0x00008d50


	//   ....[14]....
        /*0160*/ 	.word	0x000098a0


	//   ....[15]....
        /*0164*/ 	.word	0x00009940


	//   ....[16]....
        /*0168*/ 	.word	0x0000c380


	//   ....[17]....
        /*016c*/ 	.word	0x0000c3a0


	//   ....[18]....
        /*0170*/ 	.word	0x0000c3c0


	//   ....[19]....
        /*0174*/ 	.word	0x0000c3f0


	//   ....[20]....
        /*0178*/ 	.word	0x00010420


	//   ....[21]....
        /*017c*/ 	.word	0x00010530


	//   ....[22]....
        /*0180*/ 	.word	0x00011080


	//   ....[23]....
        /*0184*/ 	.word	0x00011110


	//   ....[24]....
        /*0188*/ 	.word	0x000125e0


	//   ....[25]....
        /*018c*/ 	.word	0x000125f0


	//   ....[26]....
        /*0190*/ 	.word	0x00012670


	//   ....[27]....
        /*0194*/ 	.word	0x00012680


	//   ....[28]....
        /*0198*/ 	.word	0x00013140


	//   ....[29]....
        /*019c*/ 	.word	0x00013150


	//   ....[30]....
        /*01a0*/ 	.word	0x00013160


	//   ....[31]....
        /*01a4*/ 	.word	0x00013170


	//   ....[32]....
        /*01a8*/ 	.word	0x00013180


	//   ....[33]....
        /*01ac*/ 	.word	0x00013190


	//   ....[34]....
        /*01b0*/ 	.word	0x000131a0


	//   ....[35]....
        /*01b4*/ 	.word	0x000131b0


	//   ....[36]....
        /*01b8*/ 	.word	0x000131e0


	//   ....[37]....
        /*01bc*/ 	.word	0x00013200


	//   ....[38]....
        /*01c0*/ 	.word	0x00013240


	//   ....[39]....
        /*01c4*/ 	.word	0x00013270


	//   ....[40]....
        /*01c8*/ 	.word	0x00013290


	//   ....[41]....
        /*01cc*/ 	.word	0x000132a0


	//   ....[42]....
        /*01d0*/ 	.word	0x000132c0


	//   ....[43]....
        /*01d4*/ 	.word	0x000132f0


	//   ....[44]....
        /*01d8*/ 	.word	0x000133e0


	//   ....[45]....
        /*01dc*/ 	.word	0x00013de0


	//   ....[46]....
        /*01e0*/ 	.word	0x00014f50


	//   ....[47]....
        /*01e4*/ 	.word	0x00016740


	//   ....[48]....
        /*01e8*/ 	.word	0x00016890


	//   ....[49]....
        /*01ec*/ 	.word	0x00016f20


	//   ....[50]....
        /*01f0*/ 	.word	0x00017360


	//----- nvinfo : EIATTR_REG_RECONFIG
	.align		4
.L_1513:
        /*01f4*/ 	.byte	0x01, 0x54
	.zero		2


	//----- nvinfo : EIATTR_SYSCALL_OFFSETS
	.align		4
        /*01f8*/ 	.byte	0x04, 0x46
        /*01fa*/ 	.short	(.L_1515 - .L_1514)


	//   ....[0]....
.L_1514:
        /*01fc*/ 	.word	0x00001800


	//   ....[1]....
        /*0200*/ 	.word	0x000149c0


	//   ....[2]....
        /*0204*/ 	.word	0x00014b20


	//   ....[3]....
        /*0208*/ 	.word	0x00014c60


	//   ....[4]....
        /*020c*/ 	.word	0x00014d80


	//----- nvinfo : EIATTR_MBARRIER_INSTR_OFFSETS
	.align		4
.L_1515:
        /*0210*/ 	.byte	0x04, 0x39
        /*0212*/ 	.short	(.L_1517 - .L_1516)


	//   ....[0]....
.L_1516:
        /*0214*/ 	.word	0x00000280
        /*0218*/ 	.word	0x000000ff
        /*021c*/ 	.word	0x00013200
        /*0220*/ 	.short	0x0100
        /*0222*/ 	.byte	0x06
	.zero		1


	//   ....[1]....
        /*0224*/ 	.word	0x00000290
        /*0228*/ 	.word	0x000000ff
        /*022c*/ 	.word	0x00013220
        /*0230*/ 	.short	0x0100
        /*0232*/ 	.byte	0x06
	.zero		1


	//   ....[2]....
        /*0234*/ 	.word	0x00000380
        /*0238*/ 	.word	0x000000ff
        /*023c*/ 	.word	0x00013230
        /*0240*/ 	.short	0x0100
        /*0242*/ 	.byte	0x08
	.zero		1


	//   ....[3]....
        /*0244*/ 	.word	0x00000390
        /*0248*/ 	.word	0x000000ff
        /*024c*/ 	.word	0x00013240
        /*0250*/ 	.short	0x0100
        /*0252*/ 	.byte	0x08
	.zero		1


	//   ....[4]....
        /*0254*/ 	.word	0x000003a0
        /*0258*/ 	.word	0x000000ff
        /*025c*/ 	.word	0x00013238
        /*0260*/ 	.short	0x0100
        /*0262*/ 	.byte	0x08
	.zero		1


	//   ....[5]....
        /*0264*/ 	.word	0x000003b0
        /*0268*/ 	.word	0x000000ff
        /*026c*/ 	.word	0x00013248
        /*0270*/ 	.short	0x0100
        /*0272*/ 	.byte	0x08
	.zero		1


	//   ....[6]....
        /*0274*/ 	.word	0x000004e0
        /*0278*/ 	.word	0x000000ff
        /*027c*/ 	.word	0x00013250
        /*0280*/ 	.short	0x0100
        /*0282*/ 	.byte	0x08
	.zero		1


	//   ....[7]....
        /*0284*/ 	.word	0x000004f0
        /*0288*/ 	.word	0x000000ff
        /*028c*/ 	.word	0x00013260
        /*0290*/ 	.short	0x0100
        /*0292*/ 	.byte	0x08
	.zero		1


	//   ....[8]....
        /*0294*/ 	.word	0x00000500
        /*0298*/ 	.word	0x000000ff
        /*029c*/ 	.word	0x00013258
        /*02a0*/ 	.short	0x0100
        /*02a2*/ 	.byte	0x08
	.zero		1


	//   ....[9]....
        /*02a4*/ 	.word	0x00000510
        /*02a8*/ 	.word	0x000000ff
        /*02ac*/ 	.word	0x00013268
        /*02b0*/ 	.short	0x0100
        /*02b2*/ 	.byte	0x08
	.zero		1


	//   ....[10]....
        /*02b4*/ 	.word	0x00000600
        /*02b8*/ 	.word	0x000000ff
        /*02bc*/ 	.word	0x00013270
        /*02c0*/ 	.short	0x0100
        /*02c2*/ 	.byte	0x06
	.zero		1


	//   ....[11]....
        /*02c4*/ 	.word	0x00000610
        /*02c8*/ 	.word	0x000000ff
        /*02cc*/ 	.word	0x00013280
        /*02d0*/ 	.short	0x0100
        /*02d2*/ 	.byte	0x06
	.zero		1


	//   ....[12]....
        /*02d4*/ 	.word	0x00000620
        /*02d8*/ 	.word	0x000000ff
        /*02dc*/ 	.word	0x00013278
        /*02e0*/ 	.short	0x0100
        /*02e2*/ 	.byte	0x06
	.zero		1


	//   ....[13]....
        /*02e4*/ 	.word	0x00000630
        /*02e8*/ 	.word	0x000000ff
        /*02ec*/ 	.word	0x00013288
        /*02f0*/ 	.short	0x0100
        /*02f2*/ 	.byte	0x06
	.zero		1


	//   ....[14]....
        /*02f4*/ 	.word	0x00000760
        /*02f8*/ 	.word	0x000000ff
        /*02fc*/ 	.word	0x00013290
        /*0300*/ 	.short	0x0100
        /*0302*/ 	.byte	0x08
	.zero		1


	//   ....[15]....
        /*0304*/ 	.word	0x00000770
        /*0308*/ 	.word	0x000000ff
        /*030c*/ 	.word	0x000132a0
        /*0310*/ 	.short	0x0100
        /*0312*/ 	.byte	0x08
	.zero		1


	//   ....[16]....
        /*0314*/ 	.word	0x00000780
        /*0318*/ 	.word	0x000000ff
        /*031c*/ 	.word	0x00013298
        /*0320*/ 	.short	0x0100
        /*0322*/ 	.byte	0x08
	.zero		1


	//   ....[17]....
        /*0324*/ 	.word	0x00000790
        /*0328*/ 	.word	0x000000ff
        /*032c*/ 	.word	0x000132a8
        /*0330*/ 	.short	0x0100
        /*0332*/ 	.byte	0x08
	.zero		1


	//   ....[18]....
        /*0334*/ 	.word	0x000008c0
        /*0338*/ 	.word	0x000000ff
        /*033c*/ 	.word	0x000132b0
        /*0340*/ 	.short	0x0100
        /*0342*/ 	.byte	0x08
	.zero		1


	//   ....[19]....
        /*0344*/ 	.word	0x000008d0
        /*0348*/ 	.word	0x000000ff
        /*034c*/ 	.word	0x000132c0
        /*0350*/ 	.short	0x0100
        /*0352*/ 	.byte	0x08
	.zero		1


	//   ....[20]....
        /*0354*/ 	.word	0x000008e0
        /*0358*/ 	.word	0x000000ff
        /*035c*/ 	.word	0x000132b8
        /*0360*/ 	.short	0x0100
        /*0362*/ 	.byte	0x08
	.zero		1


	//   ....[21]....
        /*0364*/ 	.word	0x000008f0
        /*0368*/ 	.word	0x000000ff
        /*036c*/ 	.word	0x000132c8
        /*0370*/ 	.short	0x0100
        /*0372*/ 	.byte	0x08
	.zero		1


	//   ....[22]....
        /*0374*/ 	.word	0x00001b50
        /*0378*/ 	.word	0x000000ff
        /*037c*/ 	.word	0x00013200
        /*0380*/ 	.short	0x010a
        /*0382*/ 	.byte	0x28
	.zero		1


	//   ....[23]....
        /*0384*/ 	.word	0x00001bf0
        /*0388*/ 	.word	0x00000004
        /*038c*/ 	.word	0x00013230
        /*0390*/ 	.short	0x010a
        /*0392*/ 	.byte	0x3f
	.zero		1


	//   ....[24]....
        /*0394*/ 	.word	0x00001c30
        /*0398*/ 	.word	0x00000004
        /*039c*/ 	.word	0x00013230
        /*03a0*/ 	.short	0x010a
        /*03a2*/ 	.byte	0x3f
	.zero		1


	//   ....[25]....
        /*03a4*/ 	.word	0x00002700
        /*03a8*/ 	.word	0x00000004
        /*03ac*/ 	.word	0x00000000
        /*03b0*/ 	.short	0x0101
        /*03b2*/ 	.byte	0x3f
	.zero		1


	//   ....[26]....
        /*03b4*/ 	.word	0x000062b0
        /*03b8*/ 	.word	0x000000ff
        /*03bc*/ 	.word	0x00013230
        /*03c0*/ 	.short	0x010a
        /*03c2*/ 	.byte	0x19
	.zero		1


	//   ....[27]....
        /*03c4*/ 	.word	0x000062f0
        /*03c8*/ 	.word	0x000000ff
        /*03cc*/ 	.word	0x00013230
        /*03d0*/ 	.short	0x010a
        /*03d2*/ 	.byte	0x19
	.zero		1


	//   ....[28]....
        /*03d4*/ 	.word	0x00006740
        /*03d8*/ 	.word	0x000000ff
        /*03dc*/ 	.word	0x00013250
        /*03e0*/ 	.short	0x010a
        /*03e2*/ 	.byte	0x0b
	.zero		1


	//   ....[29]....
        /*03e4*/ 	.word	0x00006780
        /*03e8*/ 	.word	0x000000ff
        /*03ec*/ 	.word	0x00013250
        /*03f0*/ 	.short	0x010a
        /*03f2*/ 	.byte	0x0b
	.zero		1


	//   ....[30]....
        /*03f4*/ 	.word	0x000071e0
        /*03f8*/ 	.word	0x00000038
        /*03fc*/ 	.word	0x00000000
        /*0400*/ 	.short	0x0101
        /*0402*/ 	.byte	0x3f
	.zero		1


	//   ....[31]....
        /*0404*/ 	.word	0x0000a620
        /*0408*/ 	.word	0x000000ff
        /*040c*/ 	.word	0x00000000
        /*0410*/ 	.short	0x0101
        /*0412*/ 	.byte	0x06
	.zero		1


	//   ....[32]....
        /*0414*/ 	.word	0x0000ada0
        /*0418*/ 	.word	0x000000ff
        /*041c*/ 	.word	0x00013230
        /*0420*/ 	.short	0x010a
        /*0422*/ 	.byte	0x06
	.zero		1


	//   ....[33]....
        /*0424*/ 	.word	0x0000ade0
        /*0428*/ 	.word	0x000000ff
        /*042c*/ 	.word	0x00013230
        /*0430*/ 	.short	0x010a
        /*0432*/ 	.byte	0x06
	.zero		1


	//   ....[34]....
        /*0434*/ 	.word	0x0000b230
        /*0438*/ 	.word	0x000000ff
        /*043c*/ 	.word	0x00013250
        /*0440*/ 	.short	0x010a
        /*0442*/ 	.byte	0x0b
	.zero		1


	//   ....[35]....
        /*0444*/ 	.word	0x0000b270
        /*0448*/ 	.word	0x000000ff
        /*044c*/ 	.word	0x00013250
        /*0450*/ 	.short	0x010a
        /*0452*/ 	.byte	0x0b
	.zero		1


	//   ....[36]....
        /*0454*/ 	.word	0x0000d230
        /*0458*/ 	.word	0x00000006
        /*045c*/ 	.word	0x00000000
        /*0460*/ 	.short	0x0101
        /*0462*/ 	.byte	0x3f
	.zero		1


	//   ....[37]....
        /*0464*/ 	.word	0x0000d500
        /*0468*/ 	.word	0x000000ff
        /*046c*/ 	.word	0x00000000
        /*0470*/ 	.short	0x0101
        /*0472*/ 	.byte	0x06
	.zero		1


	//   ....[38]....
        /*0474*/ 	.word	0x0000daa0
        /*0478*/ 	.word	0x000000ff
        /*047c*/ 	.word	0x00013230
        /*0480*/ 	.short	0x010a
        /*0482*/ 	.byte	0x19
	.zero		1


	//   ....[39]....
        /*0484*/ 	.word	0x0000dae0
        /*0488*/ 	.word	0x000000ff
        /*048c*/ 	.word	0x00013230
        /*0490*/ 	.short	0x010a
        /*0492*/ 	.byte	0x19
	.zero		1


	//   ....[40]....
        /*0494*/ 	.word	0x0000df30
        /*0498*/ 	.word	0x000000ff
        /*049c*/ 	.word	0x00013250
        /*04a0*/ 	.short	0x010a
        /*04a2*/ 	.byte	0x0b
	.zero		1


	//   ....[41]....
        /*04a4*/ 	.word	0x0000df70
        /*04a8*/ 	.word	0x000000ff
        /*04ac*/ 	.word	0x00013250
        /*04b0*/ 	.short	0x010a
        /*04b2*/ 	.byte	0x0b
	.zero		1


	//   ....[42]....
        /*04b4*/ 	.word	0x0000e9d0
        /*04b8*/ 	.word	0x00000038
        /*04bc*/ 	.word	0x00000000
        /*04c0*/ 	.short	0x0101
        /*04c2*/ 	.byte	0x3f
	.zero		1


	//   ....[43]....
        /*04c4*/ 	.word	0x00011e10
        /*04c8*/ 	.word	0x000000ff
        /*04cc*/ 	.word	0x00000000
        /*04d0*/ 	.short	0x0101
        /*04d2*/ 	.byte	0x06
	.zero		1


	//   ....[44]....
        /*04d4*/ 	.word	0x000122b0
        /*04d8*/ 	.word	0x000000ff
        /*04dc*/ 	.word	0x00013250
        /*04e0*/ 	.short	0x010a
        /*04e2*/ 	.byte	0x0e
	.zero		1


	//   ....[45]....
        /*04e4*/ 	.word	0x000122f0
        /*04e8*/ 	.word	0x000000ff
        /*04ec*/ 	.word	0x00013250
        /*04f0*/ 	.short	0x010a
        /*04f2*/ 	.byte	0x0e
	.zero		1


	//   ....[46]....
        /*04f4*/ 	.word	0x00012960
        /*04f8*/ 	.word	0x000000ff
        /*04fc*/ 	.word	0x00000000
        /*0500*/ 	.short	0x0101
        /*0502*/ 	.byte	0x04
	.zero		1


	//   ....[47]....
        /*0504*/ 	.word	0x00013580
        /*0508*/ 	.word	0x000000ff
        /*050c*/ 	.word	0x00000000
        /*0510*/ 	.short	0x0101
        /*0512*/ 	.byte	0x05
	.zero		1


	//   ....[48]....
        /*0514*/ 	.word	0x00015160
        /*0518*/ 	.word	0x00000005
        /*051c*/ 	.word	0x00013280
        /*0520*/ 	.short	0x010a
        /*0522*/ 	.byte	0x3f
	.zero		1


	//   ....[49]....
        /*0524*/ 	.word	0x000152e0
        /*0528*/ 	.word	0x00000005
        /*052c*/ 	.word	0x00013240
        /*0530*/ 	.short	0x010a
        /*0532*/ 	.byte	0x3f
	.zero		1


	//   ....[50]....
        /*0534*/ 	.word	0x000155b0
        /*0538*/ 	.word	0x000000ff
        /*053c*/ 	.word	0x00013220
        /*0540*/ 	.short	0x010a
        /*0542*/ 	.byte	0x28
	.zero		1


	//   ....[51]....
        /*0544*/ 	.word	0x00015840
        /*0548*/ 	.word	0x00000009
        /*054c*/ 	.word	0x00013280
        /*0550*/ 	.short	0x010a
        /*0552*/ 	.byte	0x3f
	.zero		1


	//   ....[52]....
        /*0554*/ 	.word	0x00015a70
        /*0558*/ 	.word	0x00000009
        /*055c*/ 	.word	0x00013240
        /*0560*/ 	.short	0x010a
        /*0562*/ 	.byte	0x3f
	.zero		1


	//   ....[53]....
        /*0564*/ 	.word	0x00015d20
        /*0568*/ 	.word	0x0000000c
        /*056c*/ 	.word	0x00013270
        /*0570*/ 	.short	0x010a
        /*0572*/ 	.byte	0x3f
	.zero		1


	//   ....[54]....
        /*0574*/ 	.word	0x00015d90
        /*0578*/ 	.word	0x0000000c
        /*057c*/ 	.word	0x00013260
        /*0580*/ 	.short	0x010a
        /*0582*/ 	.byte	0x3f
	.zero		1


	//   ....[55]....
        /*0584*/ 	.word	0x00016050
        /*0588*/ 	.word	0x0000000c
        /*058c*/ 	.word	0x00013250
        /*0590*/ 	.short	0x0101
        /*0592*/ 	.byte	0x3f
	.zero		1


	//   ....[56]....
        /*0594*/ 	.word	0x000160c0
        /*0598*/ 	.word	0x00000003
        /*059c*/ 	.word	0x00000000
        /*05a0*/ 	.short	0x0101
        /*05a2*/ 	.byte	0x3f
	.zero		1


	//   ....[57]....
        /*05a4*/ 	.word	0x00016280
        /*05a8*/ 	.word	0x00000002
        /*05ac*/ 	.word	0x00013270
        /*05b0*/ 	.short	0x010a
        /*05b2*/ 	.byte	0x3f
	.zero		1


	//   ....[58]....
        /*05b4*/ 	.word	0x000162f0
        /*05b8*/ 	.word	0x00000002
        /*05bc*/ 	.word	0x00013260
        /*05c0*/ 	.short	0x010a
        /*05c2*/ 	.byte	0x3f
	.zero		1


	//   ....[59]....
        /*05c4*/ 	.word	0x000165b0
        /*05c8*/ 	.word	0x00000002
        /*05cc*/ 	.word	0x00013250
        /*05d0*/ 	.short	0x0101
        /*05d2*/ 	.byte	0x3f
	.zero		1


	//   ....[60]....
        /*05d4*/ 	.word	0x00016640
        /*05d8*/ 	.word	0x00000000
        /*05dc*/ 	.word	0x00000000
        /*05e0*/ 	.short	0x0101
        /*05e2*/ 	.byte	0x3f
	.zero		1


	//   ....[61]....
        /*05e4*/ 	.word	0x00016840
        /*05e8*/ 	.word	0x00000006
        /*05ec*/ 	.word	0x00013220
        /*05f0*/ 	.short	0x010a
        /*05f2*/ 	.byte	0x3f
	.zero		1


	//   ....[62]....
        /*05f4*/ 	.word	0x000169b0
        /*05f8*/ 	.word	0x00000005
        /*05fc*/ 	.word	0x00000000
        /*0600*/ 	.short	0x010a
        /*0602*/ 	.byte	0x3f
	.zero		1


	//   ....[63]....
        /*0604*/ 	.word	0x00016a20
        /*0608*/ 	.word	0x00000009
        /*060c*/ 	.word	0x00000000
        /*0610*/ 	.short	0x010a
        /*0612*/ 	.byte	0x3f
	.zero		1


	//   ....[64]....
        /*0614*/ 	.word	0x00016a70
        /*0618*/ 	.word	0x00000011
        /*061c*/ 	.word	0x00013260
        /*0620*/ 	.short	0x010a
        /*0622*/ 	.byte	0x3f
	.zero		1


	//   ....[65]....
        /*0624*/ 	.word	0x00016ac0
        /*0628*/ 	.word	0x00000007
        /*062c*/ 	.word	0x00013260
        /*0630*/ 	.short	0x010a
        /*0632*/ 	.byte	0x3f
	.zero		1


	//   ....[66]....
        /*0634*/ 	.word	0x00016b00
        /*0638*/ 	.word	0x00000011
        /*063c*/ 	.word	0x00013280
        /*0640*/ 	.short	0x010a
        /*0642*/ 	.byte	0x3f
	.zero		1


	//   ....[67]....
        /*0644*/ 	.word	0x00016b20
        /*0648*/ 	.word	0x00000007
        /*064c*/ 	.word	0x00013280
        /*0650*/ 	.short	0x010a
        /*0652*/ 	.byte	0x3f
	.zero		1


	//   ....[68]....
        /*0654*/ 	.word	0x00016b90
        /*0658*/ 	.word	0x00000003
        /*065c*/ 	.word	0x00013200
        /*0660*/ 	.short	0x010a
        /*0662*/ 	.byte	0x3f
	.zero		1


	//   ....[69]....
        /*0664*/ 	.word	0x00016be0
        /*0668*/ 	.word	0x00000004
        /*066c*/ 	.word	0x00013230
        /*0670*/ 	.short	0x010a
        /*0672*/ 	.byte	0x3f
	.zero		1


	//   ....[70]....
        /*0674*/ 	.word	0x00016c40
        /*0678*/ 	.word	0x0000000d
        /*067c*/ 	.word	0x00013230
        /*0680*/ 	.short	0x010a
        /*0682*/ 	.byte	0x3f
	.zero		1


	//   ....[71]....
        /*0684*/ 	.word	0x00016ca0
        /*0688*/ 	.word	0x0000000d
        /*068c*/ 	.word	0x00013250
        /*0690*/ 	.short	0x010a
        /*0692*/ 	.byte	0x3f
	.zero		1


	//   ....[72]....
        /*0694*/ 	.word	0x00016d00
        /*0698*/ 	.word	0x0000000b
        /*069c*/ 	.word	0x00013230
        /*06a0*/ 	.short	0x010a
        /*06a2*/ 	.byte	0x3f
	.zero		1


	//   ....[73]....
        /*06a4*/ 	.word	0x00016d60
        /*06a8*/ 	.word	0x0000000b
        /*06ac*/ 	.word	0x00013250
        /*06b0*/ 	.short	0x010a
        /*06b2*/ 	.byte	0x3f
	.zero		1


	//   ....[74]....
        /*06b4*/ 	.word	0x00016dc0
        /*06b8*/ 	.word	0x0000000b
        /*06bc*/ 	.word	0x00013230
        /*06c0*/ 	.short	0x010a
        /*06c2*/ 	.byte	0x3f
	.zero		1


	//   ....[75]....
        /*06c4*/ 	.word	0x00016e20
        /*06c8*/ 	.word	0x0000000b
        /*06cc*/ 	.word	0x00013250
        /*06d0*/ 	.short	0x010a
        /*06d2*/ 	.byte	0x3f
	.zero		1


	//   ....[76]....
        /*06d4*/ 	.word	0x00016e80
        /*06d8*/ 	.word	0x00000003
        /*06dc*/ 	.word	0x00013250
        /*06e0*/ 	.short	0x010a
        /*06e2*/ 	.byte	0x3f
	.zero		1


	//   ....[77]....
        /*06e4*/ 	.word	0x00016fd0
        /*06e8*/ 	.word	0x00000005
        /*06ec*/ 	.word	0x00013280
        /*06f0*/ 	.short	0x010a
        /*06f2*/ 	.byte	0x3f
	.zero		1


	//   ....[78]....
        /*06f4*/ 	.word	0x00017020
        /*06f8*/ 	.word	0x00000005
        /*06fc*/ 	.word	0x00013240
        /*0700*/ 	.short	0x010a
        /*0702*/ 	.byte	0x3f
	.zero		1


	//   ....[79]....
        /*0704*/ 	.word	0x00017080
        /*0708*/ 	.word	0x00000003
        /*070c*/ 	.word	0x00013220
        /*0710*/ 	.short	0x010a
        /*0712*/ 	.byte	0x3f
	.zero		1


	//   ....[80]....
        /*0714*/ 	.word	0x000170d0
        /*0718*/ 	.word	0x00000009
        /*071c*/ 	.word	0x00013280
        /*0720*/ 	.short	0x010a
        /*0722*/ 	.byte	0x3f
	.zero		1


	//   ....[81]....
        /*0724*/ 	.word	0x00017120
        /*0728*/ 	.word	0x00000009
        /*072c*/ 	.word	0x00013240
        /*0730*/ 	.short	0x010a
        /*0732*/ 	.byte	0x3f
	.zero		1


	//   ....[82]....
        /*0734*/ 	.word	0x00017170
        /*0738*/ 	.word	0x0000000c
        /*073c*/ 	.word	0x00013270
        /*0740*/ 	.short	0x010a
        /*0742*/ 	.byte	0x3f
	.zero		1


	//   ....[83]....
        /*0744*/ 	.word	0x000171c0
        /*0748*/ 	.word	0x0000000c
        /*074c*/ 	.word	0x00013260
        /*0750*/ 	.short	0x010a
        /*0752*/ 	.byte	0x3f
	.zero		1


	//   ....[84]....
        /*0754*/ 	.word	0x00017210
        /*0758*/ 	.word	0x00000002
        /*075c*/ 	.word	0x00013270
        /*0760*/ 	.short	0x010a
        /*0762*/ 	.byte	0x3f
	.zero		1


	//   ....[85]....
        /*0764*/ 	.word	0x00017260
        /*0768*/ 	.word	0x00000002
        /*076c*/ 	.word	0x00013260
        /*0770*/ 	.short	0x010a
        /*0772*/ 	.byte	0x3f
	.zero		1


	//   ....[86]....
        /*0774*/ 	.word	0x000172b0
        /*0778*/ 	.word	0x00000006
        /*077c*/ 	.word	0x00013220
        /*0780*/ 	.short	0x010a
        /*0782*/ 	.byte	0x3f
	.zero		1


	//   ....[87]....
        /*0784*/ 	.word	0x00017420
        /*0788*/ 	.word	0x00000005
        /*078c*/ 	.word	0x00000000
        /*0790*/ 	.short	0x010a
        /*0792*/ 	.byte	0x3f
	.zero		1


	//   ....[88]....
        /*0794*/ 	.word	0x00017470
        /*0798*/ 	.word	0x00000009
        /*079c*/ 	.word	0x00000000
        /*07a0*/ 	.short	0x010a
        /*07a2*/ 	.byte	0x3f
	.zero		1


	//   ....[89]....
        /*07a4*/ 	.word	0x000174c0
        /*07a8*/ 	.word	0x00000011
        /*07ac*/ 	.word	0x00013260
        /*07b0*/ 	.short	0x010a
        /*07b2*/ 	.byte	0x3f
	.zero		1


	//   ....[90]....
        /*07b4*/ 	.word	0x00017510
        /*07b8*/ 	.word	0x00000007
        /*07bc*/ 	.word	0x00013260
        /*07c0*/ 	.short	0x010a
        /*07c2*/ 	.byte	0x3f
	.zero		1


	//   ....[91]....
        /*07c4*/ 	.word	0x00017560
        /*07c8*/ 	.word	0x00000011
        /*07cc*/ 	.word	0x00013280
        /*07d0*/ 	.short	0x010a
        /*07d2*/ 	.byte	0x3f
	.zero		1


	//----- nvinfo : EIATTR_NUM_MBARRIERS
	.align		4
.L_1517:
        /*07d4*/ 	.byte	0x03, 0x38
        /*07d6*/ 	.short	0x0016


	//----- nvinfo : EIATTR_EXIT_INSTR_OFFSETS
	.align		4
        /*07d8*/ 	.byte	0x04, 0x1c
        /*07da*/ 	.short	(.L_1519 - .L_1518)


	//   ....[0]....
.L_1518:
        /*07dc*/ 	.word	0x00000a20


	//   ....[1]....
        /*07e0*/ 	.word	0x00013d70


	//   ....[2]....
        /*07e4*/ 	.word	0x00016b70


	//----- nvinfo : EIATTR_MAX_THREADS
	.align		4
.L_1519:
        /*07e8*/ 	.byte	0x04, 0x05
        /*07ea*/ 	.short	(.L_1521 - .L_1520)
.L_1520:
        /*07ec*/ 	.word	0x00000200
        /*07f0*/ 	.word	0x00000001
        /*07f4*/ 	.word	0x00000001


	//----- nvinfo : EIATTR_CRS_STACK_SIZE
	.align		4
.L_1521:
        /*07f8*/ 	.byte	0x04, 0x1e
        /*07fa*/ 	.short	(.L_1523 - .L_1522)
.L_1522:
        /*07fc*/ 	.word	0x00000000


	//----- nvinfo : EIATTR_CBANK_PARAM_SIZE
	.align		4
.L_1523:
        /*0800*/ 	.byte	0x03, 0x19
        /*0802*/ 	.short	0x0bf0


	//----- nvinfo : EIATTR_PARAM_CBANK
	.align		4
        /*0804*/ 	.byte	0x04, 0x0a
        /*0806*/ 	.short	(.L_1525 - .L_1524)
	.align		4
.L_1524:
        /*0808*/ 	.word	index@(.nv.constant0._ZN7cutlass13device_kernelIN5flash11enable_sm90INS1_16FlashAttnFwdSm90INS1_25CollectiveMainloopFwdSm90ILi2EN4cute5tupleIJNS5_1CILi1EEES8_S8_EEENS6_IJNS7_ILi192EEENS7_ILi160EEENS7_ILi64EEEEEELi64ENS_12float_e4m3_tEfNS_4arch4Sm90ELb0ELb1ELb1ELb0ELb0ELb0ELb0ELb1ELb1ELb0ELb0ELb0EEENS1_21CollectiveEpilogueFwdINS6_IJSA_SC_SB_EEES9_NS_10bfloat16_tESG_Li384ELb0ELb0ELb0ELb1EEENS1_30DynamicPersistentTileSchedulerILi384ELi128ELb0ELb0ELb1EEEEEEEEEvNT_6ParamsE)
        /*080c*/ 	.short	0x0210
        /*080e*/ 	.short	0x0bf0


	//----- nvinfo : EIATTR_SW_WAR
	.align		4
.L_1525:
        /*0810*/ 	.byte	0x04, 0x36
        /*0812*/ 	.short	(.L_1527 - .L_1526)
.L_1526:
        /*0814*/ 	.word	0x00000008
.L_1527:


//--------------------- .nv.info._ZN7cutlass13device_kernelIN5flash11enable_sm90INS1_16FlashAttnFwdSm90INS1_25CollectiveMainloopFwdSm90ILi2EN4cute5tupleIJNS5_1CILi1EEES8_S8_EEENS6_IJNS7_ILi192EEENS7_ILi160EEENS7_ILi64EEEEEELi64ENS_12float_e4m3_tEfNS_4arch4Sm90ELb0ELb1ELb1ELb1ELb0ELb0ELb0ELb1ELb1ELb0ELb0ELb0EEENS1_21CollectiveEpilogueFwdINS6_IJSA_SC_SB_EEES9_NS_10bfloat16_tESG_Li384ELb1ELb0ELb0ELb1EEENS1_36VarlenDynamicPersistentTileSchedulerILi192ELi160ELi384ELi128ELb0ELb0ELb1ELb1ELb0ELb1EEEEEEEEEvNT_6ParamsE --------------------------
	.section	.nv.info._ZN7cutlass13device_kernelIN5flash11enable_sm90INS1_16FlashAttnFwdSm90INS1_25CollectiveMainloopFwdSm90ILi2EN4cute5tupleIJNS5_1CILi1EEES8_S8_EEENS6_IJNS7_ILi192EEENS7_ILi160EEENS7_ILi64EEEEEELi64ENS_12float_e4m3_tEfNS_4arch4Sm90ELb0ELb1ELb1ELb1ELb0ELb0ELb0ELb1ELb1ELb0ELb0ELb0EEENS1_21CollectiveEpilogueFwdINS6_IJSA_SC_SB_EEES9_NS_10bfloat16_tESG_Li384ELb1ELb0ELb0ELb1EEENS1_36VarlenDynamicPersistentTileSchedulerILi192ELi160ELi384ELi128ELb0ELb0ELb1ELb1ELb0ELb1EEEEEEEEEvNT_6ParamsE,"",@"SHT_CUDA_INFO"
	.sectionflags	@""
	.align	4


	//----- nvinfo : EIATTR_CUDA_API_VERSION
	.align		4
        /*0000*/ 	.byte	0x04, 0x37
        /*0002*/ 	.short	(.L_1529 - .L_1528)
.L_1528:
        /*0004*/ 	.word	0x00000082


	//----- nvinfo : EIATTR_KPARAM_INFO
	.align		4
.L_1529:
        /*0008*/ 	.byte	0x04, 0x17
        /*000a*/ 	.short	(.L_1531 - .L_1530)
.L_1530:
        /*000c*/ 	.word	0x00000000
        /*0010*/ 	.short	0x0000
        /*0012*/ 	.short	0x0070
        /*0014*/ 	.byte	0x00, 0xf0, 0x01, 0x28


	//----- nvinfo : EIATTR_SPARSE_MMA_MASK
	.align		4
.L_1531:
        /*0018*/ 	.byte	0x03, 0x50
        /*001a*/ 	.short	0x0000


	//----- nvinfo : EIATTR_MAXREG_COUNT
	.align		4
        /*001c*/ 	.byte	0x03, 0x1b
        /*001e*/ 	.short	0x0080


	//----- nvinfo : EIATTR_NUM_BARRIERS
	.align		4
        /*0020*/ 	.byte	0x02, 0x4c
        /*0022*/ 	.byte	0x09
	.zero		1


	//----- nvinfo : EIATTR_EXTERNS
	.align		4
        /*0024*/ 	.byte	0x04, 0x0f
        /*0026*/ 	.short	(.L_1533 - .L_1532)


	//   ....[0]....
	.align		4
.L_1532:
        /*0028*/ 	.word	index@(__assertfail)


	//----- nvinfo : EIATTR_ANNOTATIONS
	.align		4
.L_1533:
        /*002c*/ 	.byte	0x04, 0x55
        /*002e*/ 	.short	(.L_1535 - .L_1534)


	//   ....[0]....
.L_1534:
        /*0030*/ 	.word	0x00000001
        /*0034*/ 	.byte	0xa0, 0x54, 0x01, 0x00, 0x01, 0x00, 0x00, 0x00, 0x70, 0x55, 0x01, 0x00, 0x01, 0x00, 0x00, 0x00
        /*0044*/ 	.byte	0x30, 0x6e, 0x01, 0x00, 0x01, 0x00, 0x00, 0x00, 0x70, 0x6e, 0x01, 0x00, 0x01, 0x00, 0x00, 0x00
        /*0054*/ 	.byte	0xc0, 0x8b, 0x01, 0x00


	//----- nvinfo : EIATTR_MERCURY_ISA_VERSION
	.align		4
.L_1535:
        /*0058*/ 	.byte	0x03, 0x5f
        /*005a*/ 	.short	0x0101


	//----- nvinfo : EIATTR_UNUSED_LOAD_BYTE_OFFSET
	.align		4
        /*005c*/ 	.byte	0x04, 0x44
        /*005e*/ 	.short	(.L_1537 - .L_1536)


	//   ....[0]....
.L_1536:
        /*0060*/ 	.word	0x00000a30
        /*0064*/ 	.word	0x0000fff0


	//   ....[1]....
        /*0068*/ 	.word	0x00012c30
        /*006c*/ 	.word	0x0000fff0


	//----- nvinfo : EIATTR_INT_WARP_WIDE_INSTR_OFFSETS
	.align		4
.L_1537:
        /*0070*/ 	.byte	0x04, 0x31
        /*0072*/ 	.short	(.L_1539 - .L_1538)


	//   ....[0]....
.L_1538:
        /*0074*/ 	.word	0x00000160


	//   ....[1]....
        /*0078*/ 	.word	0x000001a0


	//   ....[2]....
        /*007c*/ 	.word	0x00000210


	//   ....[3]....
        /*0080*/ 	.word	0x00015f60


	//   ....[4]....
        /*0084*/ 	.word	0x00015ff0


	//   ....[5]....
        /*0088*/ 	.word	0x000166e0


	//   ....[6]....
        /*008c*/ 	.word	0x00017a80


	//   ....[7]....
        /*0090*/ 	.word	0x00017b10


	//----- nvinfo : EIATTR_COOP_GROUP_MASK_REGIDS
	.align		4
.L_1539:
        /*0094*/ 	.byte	0x04, 0x29
        /*0096*/ 	.short	(.L_1541 - .L_1540)


	//   ....[0]....
.L_1540:
        /*0098*/ 	.word	0xffffffff


	//   ....[1]....
        /*009c*/ 	.word	0xffffffff


	//   ....[2]....
        /*00a0*/ 	.word	0xffffffff


	//   ....[3]....
        /*00a4*/ 	.word	0xffffffff


	//   ....[4]....
        /*00a8*/ 	.word	0xffffffff


	//   ....[5]....
        /*00ac*/ 	.word	0xffffffff


	//   ....[6]....
        /*00b0*/ 	.word	0xffffffff


	//   ....[7]....
        /*00b4*/ 	.word	0xffffffff


	//   ....[8]....
        /*00b8*/ 	.word	0xffffffff


	//   ....[9]....
        /*00bc*/ 	.word	0xffffffff


	//   ....[10]....
        /*00c0*/ 	.word	0xffffffff


	//   ....[11]....
        /*00c4*/ 	.word	0xffffffff


	//   ....[12]....
        /*00c8*/ 	.word	0xffffffff


	//   ....[13]....
        /*00cc*/ 	.word	0xffffffff


	//   ....[14]....
        /*00d0*/ 	.word	0xffffffff


	//   ....[15]....
        /*00d4*/ 	.word	0xffffffff


	//   ....[16]....
        /*00d8*/ 	.word	0xffffffff


	//   ....[17]....
        /*00dc*/ 	.word	0xffffffff


	//   ....[18]....
        /*00e0*/ 	.word	0xffffffff


	//   ....[19]....
        /*00e4*/ 	.word	0xffffffff


	//   ....[20]....
        /*00e8*/ 	.word	0xffffffff


	//   ....[21]....
        /*00ec*/ 	.word	0xffffffff


	//   ....[22]....
        /*00f0*/ 	.word	0xffffffff


	//   ....[23]....
        /*00f4*/ 	.word	0xffffffff


	//   ....[24]....
        /*00f8*/ 	.word	0xffffffff


	//   ....[25]....
        /*00fc*/ 	.word	0xffffffff


	//   ....[26]....
        /*0100*/ 	.word	0xffffffff


	//   ....[27]....
        /*0104*/ 	.word	0xffffffff


	//   ....[28]....
        /*0108*/ 	.word	0xffffffff


	//   ....[29]....
        /*010c*/ 	.word	0xffffffff


	//   ....[30]....
        /*0110*/ 	.word	0xffffffff


	//   ....[31]....
        /*0114*/ 	.word	0xffffffff


	//   ....[32]....
        /*0118*/ 	.word	0xffffffff


	//   ....[33]....
        /*011c*/ 	.word	0xffffffff


	//   ....[34]....
        /*0120*/ 	.word	0xffffffff


	//   ....[35]....
        /*0124*/ 	.word	0xffffffff


	//   ....[36]....
        /*0128*/ 	.word	0xffffffff


	//   ....[37]....
        /*012c*/ 	.word	0xffffffff


	//   ....[38]....
        /*0130*/ 	.word	0xffffffff


	//   ....[39]....
        /*0134*/ 	.word	0xffffffff


	//   ....[40]....
        /*0138*/ 	.word	0xffffffff


	//   ....[41]....
        /*013c*/ 	.word	0xffffffff


	//   ....[42]....
        /*0140*/ 	.word	0xffffffff


	//   ....[43]....
        /*0144*/ 	.word	0xffffffff


	//   ....[44]....
        /*0148*/ 	.word	0xffffffff


	//   ....[45]....
        /*014c*/ 	.word	0xffffffff


	//   ....[46]....
        /*0150*/ 	.word	0xffffffff


	//   ....[47]....
        /*0154*/ 	.word	0xffffffff


	//   ....[48]....
        /*0158*/ 	.word	0xffffffff


	//   ....[49]....
        /*015c*/ 	.word	0xffffffff


	//   ....[50]....
        /*0160*/ 	.word	0xffffffff


	//   ....[51]....
        /*0164*/ 	.word	0xffffffff


	//   ....[52]....
        /*0168*/ 	.word	0xffffffff


	//   ....[53]....
        /*016c*/ 	.word	0xffffffff


	//   ....[54]....
        /*0170*/ 	.word	0xffffffff


	//   ....[55]....
        /*0174*/ 	.word	0xffffffff


	//   ....[56]....
        /*0178*/ 	.word	0xffffffff


	//   ....[57]....
        /*017c*/ 	.word	0xffffffff


	//   ....[58]....
        /*0180*/ 	.word	0xffffffff


	//   ....[59]....
        /*0184*/ 	.word	0xffffffff


	//   ....[60]....
        /*0188*/ 	.word	0xffffffff


	//   ....[61]....
        /*018c*/ 	.word	0xffffffff


	//   ....[62]....
        /*0190*/ 	.word	0xffffffff


	//   ....[63]....
        /*0194*/ 	.word	0xffffffff


	//   ....[64]....
        /*0198*/ 	.word	0xffffffff


	//   ....[65]....
        /*019c*/ 	.word	0xffffffff


	//   ....[66]....
        /*01a0*/ 	.word	0xffffffff


	//   ....[67]....
        /*01a4*/ 	.word	0xffffffff


	//   ....[68]....
        /*01a8*/ 	.word	0xffffffff


	//   ....[69]....
        /*01ac*/ 	.word	0xffffffff


	//   ....[70]....
        /*01b0*/ 	.word	0xffffffff


	//   ....[71]....
        /*01b4*/ 	.word	0xffffffff


	//   ....[72]....
        /*01b8*/ 	.word	0xffffffff


	//   ....[73]....
        /*01bc*/ 	.word	0xffffffff


	//   ....[74]....
        /*01c0*/ 	.word	0xffffffff


	//   ....[75]....
        /*01c4*/ 	.word	0xffffffff


	//   ....[76]....
        /*01c8*/ 	.word	0xffffffff


	//   ....[77]....
        /*01cc*/ 	.word	0xffffffff


	//   ....[78]....
        /*01d0*/ 	.word	0xffffffff


	//   ....[79]....
        /*01d4*/ 	.word	0x0500000f


	//   ....[80]....
        /*01d8*/ 	.word	0x0500000f


	//----- nvinfo : EIATTR_COOP_GROUP_INSTR_OFFSETS
	.align		4
.L_1541:
        /*01dc*/ 	.byte	0x04, 0x28
        /*01de*/ 	.short	(.L_1543 - .L_1542)


	//   ....[0]....
.L_1542:
        /*01e0*/ 	.word	0x00000060


	//   ....[1]....
        /*01e4*/ 	.word	0x00000170


	//   ....[2]....
        /*01e8*/ 	.word	0x000001c0


	//   ....[3]....
        /*01ec*/ 	.word	0x000003f0


	//   ....[4]....
        /*01f0*/ 	.word	0x00000550


	//   ....[5]....
        /*01f4*/ 	.word	0x00000670


	//   ....[6]....
        /*01f8*/ 	.word	0x000007d0


	//   ....[7]....
        /*01fc*/ 	.word	0x00001710


	//   ....[8]....
        /*0200*/ 	.word	0x000045c0


	//   ....[9]....
        /*0204*/ 	.word	0x000046d0


	//   ....[10]....
        /*0208*/ 	.word	0x000051d0


	//   ....[11]....
        /*020c*/ 	.word	0x00005260


	//   ....[12]....
        /*0210*/ 	.word	0x00008cc0


	//   ....[13]....
        /*0214*/ 	.word	0x00008dd0


	//   ....[14]....
        /*0218*/ 	.word	0x000098e0


	//   ....[15]....
        /*021c*/ 	.word	0x000099a0


	//   ....[16]....
        /*0220*/ 	.word	0x0000c400


	//   ....[17]....
        /*0224*/ 	.word	0x0000c420


	//   ....[18]....
        /*0228*/ 	.word	0x0000c440


	//   ....[19]....
        /*022c*/ 	.word	0x0000c470


	//   ....[20]....
        /*0230*/ 	.word	0x000104c0


	//   ....[21]....
        /*0234*/ 	.word	0x000105d0


	//   ....[22]....
        /*0238*/ 	.word	0x000110e0


	//   ....[23]....
        /*023c*/ 	.word	0x00011170


	//   ....[24]....
        /*0240*/ 	.word	0x00012680


	//   ....[25]....
        /*0244*/ 	.word	0x00012690


	//   ....[26]....
        /*0248*/ 	.word	0x00012710


	//   ....[27]....
        /*024c*/ 	.word	0x00012720


	//   ....[28]....
        /*0250*/ 	.word	0x000131f0


	//   ....[29]....
        /*0254*/ 	.word	0x00013200


	//   ....[30]....
        /*0258*/ 	.word	0x00013210


	//   ....[31]....
        /*025c*/ 	.word	0x00013220


	//   ....[32]....
        /*0260*/ 	.word	0x00013230


	//   ....[33]....
        /*0264*/ 	.word	0x00013240


	//   ....[34]....
        /*0268*/ 	.word	0x00013250


	//   ....[35]....
        /*026c*/ 	.word	0x00013260


	//   ....[36]....
        /*0270*/ 	.word	0x00013280


	//   ....[37]....
        /*0274*/ 	.word	0x00013290


	//   ....[38]....
        /*0278*/ 	.word	0x000132c0


	//   ....[39]....
        /*027c*/ 	.word	0x000132d0


	//   ....[40]....
        /*0280*/ 	.word	0x000132f0


	//   ....[41]....
        /*0284*/ 	.word	0x00013320


	//   ....[42]....
        /*0288*/ 	.word	0x00013350


	//   ....[43]....
        /*028c*/ 	.word	0x00013360


	//   ....[44]....
        /*0290*/ 	.word	0x000148e0


	//   ....[45]....
        /*0294*/ 	.word	0x00014ac0


	//   ....[46]....
        /*0298*/ 	.word	0x00014af0


	//   ....[47]....
        /*029c*/ 	.word	0x00014b20


	//   ....[48]....
        /*02a0*/ 	.word	0x00014b50


	//   ....[49]....
        /*02a4*/ 	.word	0x00014b80


	//   ....[50]....
        /*02a8*/ 	.word	0x00014bc0


	//   ....[51]....
        /*02ac*/ 	.word	0x00014d40


	//   ....[52]....
        /*02b0*/ 	.word	0x00014d70


	//   ....[53]....
        /*02b4*/ 	.word	0x00014da0


	//   ....[54]....
        /*02b8*/ 	.word	0x00014dd0


	//   ....[55]....
        /*02bc*/ 	.word	0x00014e00


	//   ....[56]....
        /*02c0*/ 	.word	0x00014e40


	//   ....[57]....
        /*02c4*/ 	.word	0x00014ed0


	//   ....[58]....
        /*02c8*/ 	.word	0x00014f60


	//   ....[59]....
        /*02cc*/ 	.word	0x00015010


	//   ....[60]....
        /*02d0*/ 	.word	0x000167f0


	//   ....[61]....
        /*02d4*/ 	.word	0x00018170


	//   ....[62]....
        /*02d8*/ 	.word	0x000181a0


	//   ....[63]....
        /*02dc*/ 	.word	0x000181d0


	//   ....[64]....
        /*02e0*/ 	.word	0x00018210


	//   ....[65]....
        /*02e4*/ 	.word	0x00018220


	//   ....[66]....
        /*02e8*/ 	.word	0x00018250


	//   ....[67]....
        /*02ec*/ 	.word	0x00018280


	//   ....[68]....
        /*02f0*/ 	.word	0x00018290


	//   ....[69]....
        /*02f4*/ 	.word	0x000183d0


	//   ....[70]....
        /*02f8*/ 	.word	0x00018400


	//   ....[71]....
        /*02fc*/ 	.word	0x00018430


	//   ....[72]....
        /*0300*/ 	.word	0x00018460


	//   ....[73]....
        /*0304*/ 	.word	0x00018490


	//   ....[74]....
        /*0308*/ 	.word	0x000184d0


	//   ....[75]....
        /*030c*/ 	.word	0x00018580


	//   ....[76]....
        /*0310*/ 	.word	0x00018620


	//   ....[77]....
        /*0314*/ 	.word	0x000186d0


	//   ....[78]....
        /*0318*/ 	.word	0x00018ce0


	//   ....[79]....
        /*031c*/ 	.word	0x00019370


	//   ....[80]....
        /*0320*/ 	.word	0x000197e0


	//----- nvinfo : EIATTR_REG_RECONFIG
	.align		4
.L_1543:
        /*0324*/ 	.byte	0x01, 0x54
	.zero		2


	//----- nvinfo : EIATTR_SYSCALL_OFFSETS
	.align		4
        /*0328*/ 	.byte	0x04, 0x46
        /*032a*/ 	.short	(.L_1545 - .L_1544)


	//   ....[0]....
.L_1544:
        /*032c*/ 	.word	0x000018c0


	//   ....[1]....
        /*0330*/ 	.word	0x00016180


	//   ....[2]....
        /*0334*/ 	.word	0x000162e0


	//   ....[3]....
        /*0338*/ 	.word	0x00016420


	//   ....[4]....
        /*033c*/ 	.word	0x00016540


	//----- nvinfo : EIATTR_MBARRIER_INSTR_OFFSETS
	.align		4
.L_1545:
        /*0340*/ 	.byte	0x04, 0x39
        /*0342*/ 	.short	(.L_1547 - .L_1546)


	//   ....[0]....
.L_1546:
        /*0344*/ 	.word	0x000002a0
        /*0348*/ 	.word	0x000000ff
        /*034c*/ 	.word	0x00013200
        /*0350*/ 	.short	0x0100
        /*0352*/ 	.byte	0x08
	.zero		1


	//   ....[1]....
        /*0354*/ 	.word	0x000002b0
        /*0358*/ 	.word	0x000000ff
        /*035c*/ 	.word	0x00013220
        /*0360*/ 	.short	0x0100
        /*0362*/ 	.byte	0x08
	.zero		1


	//   ....[2]....
        /*0364*/ 	.word	0x000003a0
        /*0368*/ 	.word	0x000000ff
        /*036c*/ 	.word	0x00013230
        /*0370*/ 	.short	0x0100
        /*0372*/ 	.byte	0x08
	.zero		1


	//   ....[3]....
        /*0374*/ 	.word	0x000003b0
        /*0378*/ 	.word	0x000000ff
        /*037c*/ 	.word	0x00013240
        /*0380*/ 	.short	0x0100
        /*0382*/ 	.byte	0x08
	.zero		1


	//   ....[4]....
        /*0384*/ 	.word	0x000003c0
        /*0388*/ 	.word	0x000000ff
        /*038c*/ 	.word	0x00013238
        /*0390*/ 	.short	0x0100
        /*0392*/ 	.byte	0x08
	.zero		1


	//   ....[5]....
        /*0394*/ 	.word	0x000003d0
        /*0398*/ 	.word	0x000000ff
        /*039c*/ 	.word	0x00013248
        /*03a0*/ 	.short	0x0100
        /*03a2*/ 	.byte	0x08
	.zero		1


	//   ....[6]....
        /*03a4*/ 	.word	0x00000500
        /*03a8*/ 	.word	0x000000ff
        /*03ac*/ 	.word	0x00013250
        /*03b0*/ 	.short	0x0100
        /*03b2*/ 	.byte	0x08
	.zero		1


	//   ....[7]....
        /*03b4*/ 	.word	0x00000510
        /*03b8*/ 	.word	0x000000ff
        /*03bc*/ 	.word	0x00013260
        /*03c0*/ 	.short	0x0100
        /*03c2*/ 	.byte	0x08
	.zero		1


	//   ....[8]....
        /*03c4*/ 	.word	0x00000520
        /*03c8*/ 	.word	0x000000ff
        /*03cc*/ 	.word	0x00013258
        /*03d0*/ 	.short	0x0100
        /*03d2*/ 	.byte	0x08
	.zero		1


	//   ....[9]....
        /*03d4*/ 	.word	0x00000530
        /*03d8*/ 	.word	0x000000ff
        /*03dc*/ 	.word	0x00013268
        /*03e0*/ 	.short	0x0100
        /*03e2*/ 	.byte	0x08
	.zero		1


	//   ....[10]....
        /*03e4*/ 	.word	0x00000620
        /*03e8*/ 	.word	0x000000ff
        /*03ec*/ 	.word	0x00013270
        /*03f0*/ 	.short	0x0100
        /*03f2*/ 	.byte	0x06
	.zero		1


	//   ....[11]....
        /*03f4*/ 	.word	0x00000630
        /*03f8*/ 	.word	0x000000ff
        /*03fc*/ 	.word	0x00013280
        /*0400*/ 	.short	0x0100
        /*0402*/ 	.byte	0x06
	.zero		1


	//   ....[12]....
        /*0404*/ 	.word	0x00000640
        /*0408*/ 	.word	0x000000ff
        /*040c*/ 	.word	0x00013278
        /*0410*/ 	.short	0x0100
        /*0412*/ 	.byte	0x06
	.zero		1


	//   ....[13]....
        /*0414*/ 	.word	0x00000650
        /*0418*/ 	.word	0x000000ff
        /*041c*/ 	.word	0x00013288
        /*0420*/ 	.short	0x0100
        /*0422*/ 	.byte	0x06
	.zero		1


	//   ....[14]....
        /*0424*/ 	.word	0x00000780
        /*0428*/ 	.word	0x000000ff
        /*042c*/ 	.word	0x00013290
        /*0430*/ 	.short	0x0100
        /*0432*/ 	.byte	0x08
	.zero		1


	//   ....[15]....
        /*0434*/ 	.word	0x00000790
        /*0438*/ 	.word	0x000000ff
        /*043c*/ 	.word	0x000132a0
        /*0440*/ 	.short	0x0100
        /*0442*/ 	.byte	0x08
	.zero		1


	//   ....[16]....
        /*0444*/ 	.word	0x000007a0
        /*0448*/ 	.word	0x000000ff
        /*044c*/ 	.word	0x00013298
        /*0450*/ 	.short	0x0100
        /*0452*/ 	.byte	0x08
	.zero		1


	//   ....[17]....
        /*0454*/ 	.word	0x000007b0
        /*0458*/ 	.word	0x000000ff
        /*045c*/ 	.word	0x000132a8
        /*0460*/ 	.short	0x0100
        /*0462*/ 	.byte	0x08
	.zero		1


	//   ....[18]....
        /*0464*/ 	.word	0x000008e0
        /*0468*/ 	.word	0x000000ff
        /*046c*/ 	.word	0x000132b0
        /*0470*/ 	.short	0x0100
        /*0472*/ 	.byte	0x08
	.zero		1


	//   ....[19]....
        /*0474*/ 	.word	0x000008f0
        /*0478*/ 	.word	0x000000ff
        /*047c*/ 	.word	0x000132c0
        /*0480*/ 	.short	0x0100
        /*0482*/ 	.byte	0x08
	.zero		1


	//   ....[20]....
        /*0484*/ 	.word	0x00000900
        /*0488*/ 	.word	0x000000ff
        /*048c*/ 	.word	0x000132b8
        /*0490*/ 	.short	0x0100
        /*0492*/ 	.byte	0x08
	.zero		1


	//   ....[21]....
        /*0494*/ 	.word	0x00000910
        /*0498*/ 	.word	0x000000ff
        /*049c*/ 	.word	0x000132c8
        /*04a0*/ 	.short	0x0100
        /*04a2*/ 	.byte	0x08
	.zero		1


	//   ....[22]....
        /*04a4*/ 	.word	0x00001c10
        /*04a8*/ 	.word	0x000000ff
        /*04ac*/ 	.word	0x00013200
        /*04b0*/ 	.short	0x010a
        /*04b2*/ 	.byte	0x2d
	.zero		1


	//   ....[23]....
        /*04b4*/ 	.word	0x00001cb0
        /*04b8*/ 	.word	0x00000006
        /*04bc*/ 	.word	0x00013230
        /*04c0*/ 	.short	0x010a
        /*04c2*/ 	.byte	0x3f
	.zero		1


	//   ....[24]....
        /*04c4*/ 	.word	0x00001cf0
        /*04c8*/ 	.word	0x00000006
        /*04cc*/ 	.word	0x00013230
        /*04d0*/ 	.short	0x010a
        /*04d2*/ 	.byte	0x3f
	.zero		1


	//   ....[25]....
        /*04d4*/ 	.word	0x00002890
        /*04d8*/ 	.word	0x00000006
        /*04dc*/ 	.word	0x00000000
        /*04e0*/ 	.short	0x0101
        /*04e2*/ 	.byte	0x3f
	.zero		1


	//   ....[26]....
        /*04e4*/ 	.word	0x00006350
        /*04e8*/ 	.word	0x000000ff
        /*04ec*/ 	.word	0x00013230
        /*04f0*/ 	.short	0x010a
        /*04f2*/ 	.byte	0x18
	.zero		1


	//   ....[27]....
        /*04f4*/ 	.word	0x00006390
        /*04f8*/ 	.word	0x000000ff
        /*04fc*/ 	.word	0x00013230
        /*0500*/ 	.short	0x010a
        /*0502*/ 	.byte	0x18
	.zero		1


	//   ....[28]....
        /*0504*/ 	.word	0x000067e0
        /*0508*/ 	.word	0x000000ff
        /*050c*/ 	.word	0x00013250
        /*0510*/ 	.short	0x010a
        /*0512*/ 	.byte	0x0b
	.zero		1


	//   ....[29]....
        /*0514*/ 	.word	0x00006820
        /*0518*/ 	.word	0x000000ff
        /*051c*/ 	.word	0x00013250
        /*0520*/ 	.short	0x010a
        /*0522*/ 	.byte	0x0b
	.zero		1


	//   ....[30]....
        /*0524*/ 	.word	0x00007260
        /*0528*/ 	.word	0x00000038
        /*052c*/ 	.word	0x00000000
        /*0530*/ 	.short	0x0101
        /*0532*/ 	.byte	0x3f
	.zero		1


	//   ....[31]....
        /*0534*/ 	.word	0x0000a6a0
        /*0538*/ 	.word	0x000000ff
        /*053c*/ 	.word	0x00000000
        /*0540*/ 	.short	0x0101
        /*0542*/ 	.byte	0x06
	.zero		1


	//   ....[32]....
        /*0544*/ 	.word	0x0000ae20
        /*0548*/ 	.word	0x000000ff
        /*054c*/ 	.word	0x00013230
        /*0550*/ 	.short	0x010a
        /*0552*/ 	.byte	0x06
	.zero		1


	//   ....[33]....
        /*0554*/ 	.word	0x0000ae60
        /*0558*/ 	.word	0x000000ff
        /*055c*/ 	.word	0x00013230
        /*0560*/ 	.short	0x010a
        /*0562*/ 	.byte	0x06
	.zero		1


	//   ....[34]....
        /*0564*/ 	.word	0x0000b2b0
        /*0568*/ 	.word	0x000000ff
        /*056c*/ 	.word	0x00013250
        /*0570*/ 	.short	0x010a
        /*0572*/ 	.byte	0x0b
	.zero		1


	//   ....[35]....
        /*0574*/ 	.word	0x0000b2f0
        /*0578*/ 	.word	0x000000ff
        /*057c*/ 	.word	0x00013250
        /*0580*/ 	.short	0x010a
        /*0582*/ 	.byte	0x0b
	.zero		1


	//   ....[36]....
        /*0584*/ 	.word	0x0000d2b0
        /*0588*/ 	.word	0x00000004
        /*058c*/ 	.word	0x00000000
        /*0590*/ 	.short	0x0101
        /*0592*/ 	.byte	0x3f
	.zero		1


	//   ....[37]....
        /*0594*/ 	.word	0x0000d580
        /*0598*/ 	.word	0x000000ff
        /*059c*/ 	.word	0x00000000
        /*05a0*/ 	.short	0x0101
        /*05a2*/ 	.byte	0x06
	.zero		1


	//   ....[38]....
        /*05a4*/ 	.word	0x0000db50
        /*05a8*/ 	.word	0x000000ff
        /*05ac*/ 	.word	0x00013230
        /*05b0*/ 	.short	0x010a
        /*05b2*/ 	.byte	0x18
	.zero		1


	//   ....[39]....
        /*05b4*/ 	.word	0x0000db90
        /*05b8*/ 	.word	0x000000ff
        /*05bc*/ 	.word	0x00013230
        /*05c0*/ 	.short	0x010a
        /*05c2*/ 	.byte	0x18
	.zero		1


	//   ....[40]....
        /*05c4*/ 	.word	0x0000dfe0
        /*05c8*/ 	.word	0x000000ff
        /*05cc*/ 	.word	0x00013250
        /*05d0*/ 	.short	0x010a
        /*05d2*/ 	.byte	0x0b
	.zero		1


	//   ....[41]....
        /*05d4*/ 	.word	0x0000e020
        /*05d8*/ 	.word	0x000000ff
        /*05dc*/ 	.word	0x00013250
        /*05e0*/ 	.short	0x010a
        /*05e2*/ 	.byte	0x0b
	.zero		1


	//   ....[42]....
        /*05e4*/ 	.word	0x0000ea40
        /*05e8*/ 	.word	0x00000038
        /*05ec*/ 	.word	0x00000000
        /*05f0*/ 	.short	0x0101
        /*05f2*/ 	.byte	0x3f
	.zero		1


	//   ....[43]....
        /*05f4*/ 	.word	0x00011ea0
        /*05f8*/ 	.word	0x000000ff
        /*05fc*/ 	.word	0x00000000
        /*0600*/ 	.short	0x0101
        /*0602*/ 	.byte	0x06
	.zero		1


	//   ....[44]....
        /*0604*/ 	.word	0x00012350
        /*0608*/ 	.word	0x000000ff
        /*060c*/ 	.word	0x00013250
        /*0610*/ 	.short	0x010a
        /*0612*/ 	.byte	0x0e
	.zero		1


	//   ....[45]....
        /*0614*/ 	.word	0x00012390
        /*0618*/ 	.word	0x000000ff
        /*061c*/ 	.word	0x00013250
        /*0620*/ 	.short	0x010a
        /*0622*/ 	.byte	0x0e
	.zero		1


	//   ....[46]....
        /*0624*/ 	.word	0x00012a00
        /*0628*/ 	.word	0x000000ff
        /*062c*/ 	.word	0x00000000
        /*0630*/ 	.short	0x0101
        /*0632*/ 	.byte	0x04
	.zero		1


	//   ....[47]....
        /*0634*/ 	.word	0x00013b10
        /*0638*/ 	.word	0x00000007
        /*063c*/ 	.word	0x00000000
        /*0640*/ 	.short	0x0101
        /*0642*/ 	.byte	0x3f
	.zero		1


	//   ....[48]....
        /*0644*/ 	.word	0x00016a00
        /*0648*/ 	.word	0x00000005
        /*064c*/ 	.word	0x00013280
        /*0650*/ 	.short	0x010a
        /*0652*/ 	.byte	0x3f
	.zero		1


	//   ....[49]....
        /*0654*/ 	.word	0x00016ba0
        /*0658*/ 	.word	0x00000005
        /*065c*/ 	.word	0x00013240
        /*0660*/ 	.short	0x010a
        /*0662*/ 	.byte	0x3f
	.zero		1


	//   ....[50]....
        /*0664*/ 	.word	0x00016ec0
        /*0668*/ 	.word	0x000000ff
        /*066c*/ 	.word	0x00013220
        /*0670*/ 	.short	0x010a
        /*0672*/ 	.byte	0x29
	.zero		1


	//   ....[51]....
        /*0674*/ 	.word	0x00017180
        /*0678*/ 	.word	0x00000006
        /*067c*/ 	.word	0x00013280
        /*0680*/ 	.short	0x010a
        /*0682*/ 	.byte	0x3f
	.zero		1


	//   ....[52]....
        /*0684*/ 	.word	0x000173b0
        /*0688*/ 	.word	0x00000006
        /*068c*/ 	.word	0x00013240
        /*0690*/ 	.short	0x010a
        /*0692*/ 	.byte	0x3f
	.zero		1


	//   ....[53]....
        /*0694*/ 	.word	0x00017680
        /*0698*/ 	.word	0x0000000c
        /*069c*/ 	.word	0x00013270
        /*06a0*/ 	.short	0x010a
        /*06a2*/ 	.byte	0x3f
	.zero		1


	//   ....[54]....
        /*06a4*/ 	.word	0x000176f0
        /*06a8*/ 	.word	0x0000000c
        /*06ac*/ 	.word	0x00013260
        /*06b0*/ 	.short	0x010a
        /*06b2*/ 	.byte	0x3f
	.zero		1


	//   ....[55]....
        /*06b4*/ 	.word	0x000179b0
        /*06b8*/ 	.word	0x0000000c
        /*06bc*/ 	.word	0x00013250
        /*06c0*/ 	.short	0x0101
        /*06c2*/ 	.byte	0x3f
	.zero		1


	//   ....[56]....
        /*06c4*/ 	.word	0x00017a20
        /*06c8*/ 	.word	0x00000003
        /*06cc*/ 	.word	0x00000000
        /*06d0*/ 	.short	0x0101
        /*06d2*/ 	.byte	0x3f
	.zero		1


	//   ....[57]....
        /*06d4*/ 	.word	0x00017be0
        /*06d8*/ 	.word	0x00000002
        /*06dc*/ 	.word	0x00013270
        /*06e0*/ 	.short	0x010a
        /*06e2*/ 	.byte	0x3f
	.zero		1


	//   ....[58]....
        /*06e4*/ 	.word	0x00017c50
        /*06e8*/ 	.word	0x00000002
        /*06ec*/ 	.word	0x00013260
        /*06f0*/ 	.short	0x010a
        /*06f2*/ 	.byte	0x3f
	.zero		1


	//   ....[59]....
        /*06f4*/ 	.word	0x00017f10
        /*06f8*/ 	.word	0x00000002
        /*06fc*/ 	.word	0x00013250
        /*0700*/ 	.short	0x0101
        /*0702*/ 	.byte	0x3f
	.zero		1


	//   ....[60]....
        /*0704*/ 	.word	0x00017fa0
        /*0708*/ 	.word	0x00000000
        /*070c*/ 	.word	0x00000000
        /*0710*/ 	.short	0x0101
        /*0712*/ 	.byte	0x3f
	.zero		1


	//   ....[61]....
        /*0714*/ 	.word	0x00018c60
        /*0718*/ 	.word	0x00000006
        /*071c*/ 	.word	0x00013220
        /*0720*/ 	.short	0x010a
        /*0722*/ 	.byte	0x3f
	.zero		1


	//   ....[62]....
        /*0724*/ 	.word	0x00018e00
        /*0728*/ 	.word	0x00000005
        /*072c*/ 	.word	0x00000000
        /*0730*/ 	.short	0x010a
        /*0732*/ 	.byte	0x3f
	.zero		1


	//   ....[63]....
        /*0734*/ 	.word	0x00018e70
        /*0738*/ 	.word	0x00000009
        /*073c*/ 	.word	0x00000000
        /*0740*/ 	.short	0x010a
        /*0742*/ 	.byte	0x3f
	.zero		1


	//   ....[64]....
        /*0744*/ 	.word	0x00018ec0
        /*0748*/ 	.word	0x00000011
        /*074c*/ 	.word	0x00013260
        /*0750*/ 	.short	0x010a
        /*0752*/ 	.byte	0x3f
	.zero		1


	//   ....[65]....
        /*0754*/ 	.word	0x00018f10
        /*0758*/ 	.word	0x00000007
        /*075c*/ 	.word	0x00013260
        /*0760*/ 	.short	0x010a
        /*0762*/ 	.byte	0x3f
	.zero		1


	//   ....[66]....
        /*0764*/ 	.word	0x00018f50
        /*0768*/ 	.word	0x00000011
        /*076c*/ 	.word	0x00013280
        /*0770*/ 	.short	0x010a
        /*0772*/ 	.byte	0x3f
	.zero		1


	//   ....[67]....
        /*0774*/ 	.word	0x00018f70
        /*0778*/ 	.word	0x00000007
        /*077c*/ 	.word	0x00013280
        /*0780*/ 	.short	0x010a
        /*0782*/ 	.byte	0x3f
	.zero		1


	//   ....[68]....
        /*0784*/ 	.word	0x00018fe0
        /*0788*/ 	.word	0x00000003
        /*078c*/ 	.word	0x00013200
        /*0790*/ 	.short	0x010a
        /*0792*/ 	.byte	0x3f
	.zero		1


	//   ....[69]....
        /*0794*/ 	.word	0x00019030
        /*0798*/ 	.word	0x00000006
        /*079c*/ 	.word	0x00013230
        /*07a0*/ 	.short	0x010a
        /*07a2*/ 	.byte	0x3f
	.zero		1


	//   ....[70]....
        /*07a4*/ 	.word	0x00019090
        /*07a8*/ 	.word	0x00000039
        /*07ac*/ 	.word	0x00013230
        /*07b0*/ 	.short	0x010a
        /*07b2*/ 	.byte	0x3f
	.zero		1


	//   ....[71]....
        /*07b4*/ 	.word	0x000190f0
        /*07b8*/ 	.word	0x0000000e
        /*07bc*/ 	.word	0x00013250
        /*07c0*/ 	.short	0x010a
        /*07c2*/ 	.byte	0x3f
	.zero		1


	//   ....[72]....
        /*07c4*/ 	.word	0x00019150
        /*07c8*/ 	.word	0x0000000b
        /*07cc*/ 	.word	0x00013230
        /*07d0*/ 	.short	0x010a
        /*07d2*/ 	.byte	0x3f
	.zero		1


	//   ....[73]....
        /*07d4*/ 	.word	0x000191b0
        /*07d8*/ 	.word	0x0000000b
        /*07dc*/ 	.word	0x00013250
        /*07e0*/ 	.short	0x010a
        /*07e2*/ 	.byte	0x3f
	.zero		1


	//   ....[74]....
        /*07e4*/ 	.word	0x00019210
        /*07e8*/ 	.word	0x0000000b
        /*07ec*/ 	.word	0x00013230
        /*07f0*/ 	.short	0x010a
        /*07f2*/ 	.byte	0x3f
	.zero		1


	//   ....[75]....
        /*07f4*/ 	.word	0x00019270
        /*07f8*/ 	.word	0x0000000b
        /*07fc*/ 	.word	0x00013250
        /*0800*/ 	.short	0x010a
        /*0802*/ 	.byte	0x3f
	.zero		1


	//   ....[76]....
        /*0804*/ 	.word	0x000192d0
        /*0808*/ 	.word	0x00000003
        /*080c*/ 	.word	0x00013250
        /*0810*/ 	.short	0x010a
        /*0812*/ 	.byte	0x3f
	.zero		1


	//   ....[77]....
        /*0814*/ 	.word	0x00019420
        /*0818*/ 	.word	0x00000005
        /*081c*/ 	.word	0x00013280
        /*0820*/ 	.short	0x010a
        /*0822*/ 	.byte	0x3f
	.zero		1


	//   ....[78]....
        /*0824*/ 	.word	0x00019470
        /*0828*/ 	.word	0x00000005
        /*082c*/ 	.word	0x00013240
        /*0830*/ 	.short	0x010a
        /*0832*/ 	.byte	0x3f
	.zero		1


	//   ....[79]....
        /*0834*/ 	.word	0x000194d0
        /*0838*/ 	.word	0x00000004
        /*083c*/ 	.word	0x00013220
        /*0840*/ 	.short	0x010a
        /*0842*/ 	.byte	0x3f
	.zero		1


	//   ....[80]....
        /*0844*/ 	.word	0x00019520
        /*0848*/ 	.word	0x00000006
        /*084c*/ 	.word	0x00013280
        /*0850*/ 	.short	0x010a
        /*0852*/ 	.byte	0x3f
	.zero		1


	//   ....[81]....
        /*0854*/ 	.word	0x00019570
        /*0858*/ 	.word	0x00000006
        /*085c*/ 	.word	0x00013240
        /*0860*/ 	.short	0x010a
        /*0862*/ 	.byte	0x3f
	.zero		1


	//   ....[82]....
        /*0864*/ 	.word	0x000195c0
        /*0868*/ 	.word	0x0000000c
        /*086c*/ 	.word	0x00013270
        /*0870*/ 	.short	0x010a
        /*0872*/ 	.byte	0x3f
	.zero		1


	//   ....[83]....
        /*0874*/ 	.word	0x00019610
        /*0878*/ 	.word	0x0000000c
        /*087c*/ 	.word	0x00013260
        /*0880*/ 	.short	0x010a
        /*0882*/ 	.byte	0x3f
	.zero		1


	//   ....[84]....
        /*0884*/ 	.word	0x00019660
        /*0888*/ 	.word	0x00000002
        /*088c*/ 	.word	0x00013270
        /*0890*/ 	.short	0x010a
        /*0892*/ 	.byte	0x3f
	.zero		1


	//   ....[85]....
        /*0894*/ 	.word	0x000196b0
        /*0898*/ 	.word	0x00000002
        /*089c*/ 	.word	0x00013260
        /*08a0*/ 	.short	0x010a
        /*08a2*/ 	.byte	0x3f
	.zero		1


	//   ....[86]....
        /*08a4*/ 	.word	0x00019700
        /*08a8*/ 	.word	0x00000006
        /*08ac*/ 	.word	0x00013220
        /*08b0*/ 	.short	0x010a
        /*08b2*/ 	.byte	0x3f
	.zero		1


	//   ....[87]....
        /*08b4*/ 	.word	0x000198a0
        /*08b8*/ 	.word	0x00000005
        /*08bc*/ 	.word	0x00000000
        /*08c0*/ 	.short	0x010a
        /*08c2*/ 	.byte	0x3f
	.zero		1


	//   ....[88]....
        /*08c4*/ 	.word	0x000198f0
        /*08c8*/ 	.word	0x00000009
        /*08cc*/ 	.word	0x00000000
        /*08d0*/ 	.short	0x010a
        /*08d2*/ 	.byte	0x3f
	.zero		1


	//   ....[89]....
        /*08d4*/ 	.word	0x00019940
        /*08d8*/ 	.word	0x00000011
        /*08dc*/ 	.word	0x00013260
        /*08e0*/ 	.short	0x010a
        /*08e2*/ 	.byte	0x3f
	.zero		1


	//   ....[90]....
        /*08e4*/ 	.word	0x00019990
        /*08e8*/ 	.word	0x00000007
        /*08ec*/ 	.word	0x00013260
        /*08f0*/ 	.short	0x010a
        /*08f2*/ 	.byte	0x3f
	.zero		1


	//   ....[91]....
        /*08f4*/ 	.word	0x000199e0
        /*08f8*/ 	.word	0x00000011
        /*08fc*/ 	.word	0x00013280
        /*0900*/ 	.short	0x010a
        /*0902*/ 	.byte	0x3f
	.zero		1


	//----- nvinfo : EIATTR_NUM_MBARRIERS
	.align		4
.L_1547:
        /*0904*/ 	.byte	0x03, 0x38
        /*0906*/ 	.short	0x0016


	//----- nvinfo : EIATTR_EXIT_INSTR_OFFSETS
	.align		4
        /*0908*/ 	.byte	0x04, 0x1c
        /*090a*/ 	.short	(.L_1549 - .L_1548)


	//   ....[0]....
.L_1548:
        /*090c*/ 	.word	0x00000a70


	//   ....[1]....
        /*0910*/ 	.word	0x00014890


	//   ....[2]....
        /*0914*/ 	.word	0x00018fc0


	//----- nvinfo : EIATTR_MAX_THREADS
	.align		4
.L_1549:
        /*0918*/ 	.byte	0x04, 0x05
        /*091a*/ 	.short	(.L_1551 - .L_1550)
.L_1550:
        /*091c*/ 	.word	0x00000200
        /*0920*/ 	.word	0x00000001
        /*0924*/ 	.word	0x00000001


	//----- nvinfo : EIATTR_CRS_STACK_SIZE
	.align		4
.L_1551:
        /*0928*/ 	.byte	0x04, 0x1e
        /*092a*/ 	.short	(.L_1553 - .L_1552)
.L_1552:
        /*092c*/ 	.word	0x00000000


	//----- nvinfo : EIATTR_CBANK_PARAM_SIZE
	.align		4
.L_1553:
        /*0930*/ 	.byte	0x03, 0x19
        /*0932*/ 	.short	0x0a70


	//----- nvinfo : EIATTR_PARAM_CBANK
	.align		4
        /*0934*/ 	.byte	0x04, 0x0a
        /*0936*/ 	.short	(.L_1555 - .L_1554)
	.align		4
.L_1554:
        /*0938*/ 	.word	index@(.nv.constant0._ZN7cutlass13device_kernelIN5flash11enable_sm90INS1_16FlashAttnFwdSm90INS1_25CollectiveMainloopFwdSm90ILi2EN4cute5tupleIJNS5_1CILi1EEES8_S8_EEENS6_IJNS7_ILi192EEENS7_ILi160EEENS7_ILi64EEEEEELi64ENS_12float_e4m3_tEfNS_4arch4Sm90ELb0ELb1ELb1ELb1ELb0ELb0ELb0ELb1ELb1ELb0ELb0ELb0EEENS1_21CollectiveEpilogueFwdINS6_IJSA_SC_SB_EEES9_NS_10bfloat16_tESG_Li384ELb1ELb0ELb0ELb1EEENS1_36VarlenDynamicPersistentTileSchedulerILi192ELi160ELi384ELi128ELb0ELb0ELb1ELb1ELb0ELb1EEEEEEEEEvNT_6ParamsE)
        /*093c*/ 	.short	0x0210
        /*093e*/ 	.short	0x0a70


	//----- nvinfo : EIATTR_SW_WAR
	.align		4
.L_1555:
        /*0940*/ 	.byte	0x04, 0x36
        /*0942*/ 	.short	(.L_1557 - .L_1556)
.L_1556:
        /*0944*/ 	.word	0x00000008
.L_1557:


//--------------------- .nv.info._ZN7cutlass13device_kernelIN5flash11enable_sm90INS1_16FlashAttnFwdSm90INS1_25CollectiveMainloopFwdSm90ILi2EN4cute5tupleIJNS5_1CILi1EEES8_S8_EEENS6_IJNS7_ILi192EEENS7_ILi160EEENS7_ILi64EEEEEELi64ENS_12float_e4m3_tEfNS_4arch4Sm90ELb0ELb1ELb1ELb1ELb0ELb1ELb0ELb1ELb1ELb0ELb0ELb0EEENS1_21CollectiveEpilogueFwdINS6_IJSA_SC_SB_EEES9_NS_10bfloat16_tESG_Li384ELb1ELb0ELb0ELb1EEENS1_36VarlenDynamicPersistentTileSchedulerILi192ELi160ELi384ELi128ELb0ELb0ELb1ELb1ELb0ELb1EEEEEEEEEvNT_6ParamsE --------------------------
	.section	.nv.info._ZN7cutlass13device_kernelIN5flash11enable_sm90INS1_16FlashAttnFwdSm90INS1_25CollectiveMainloopFwdSm90ILi2EN4cute5tupleIJNS5_1CILi1EEES8_S8_EEENS6_IJNS7_ILi192EEENS7_ILi160EEENS7_ILi64EEEEEELi64ENS_12float_e4m3_tEfNS_4arch4Sm90ELb0ELb1ELb1ELb1ELb0ELb1ELb0ELb1ELb1ELb0ELb0ELb0EEENS1_21CollectiveEpilogueFwdINS6_IJSA_SC_SB_EEES9_NS_10bfloat16_tESG_Li384ELb1ELb0ELb0ELb1EEENS1_36VarlenDynamicPersistentTileSchedulerILi192ELi160ELi384ELi128ELb0ELb0ELb1ELb1ELb0ELb1EEEEEEEEEvNT_6ParamsE,"",@"SHT_CUDA_INFO"
	.sectionflags	@""
	.align	4


	//----- nvinfo : EIATTR_CUDA_API_VERSION
	.align		4
        /*0000*/ 	.byte	0x04, 0x37
        /*0002*/ 	.short	(.L_1559 - .L_1558)
.L_1558:
        /*0004*/ 	.word	0x00000082


	//----- nvinfo : EIATTR_KPARAM_INFO
	.align		4
.L_1559:
        /*0008*/ 	.byte	0x04, 0x17
        /*000a*/ 	.short	(.L_1561 - .L_1560)
.L_1560:
        /*000c*/ 	.word	0x00000000
        /*0010*/ 	.short	0x0000
        /*0012*/ 	.short	0x0070
        /*0014*/ 	.byte	0x00, 0xf0, 0x01, 0x28


	//----- nvinfo : EIATTR_SPARSE_MMA_MASK
	.align		4
.L_1561:
        /*0018*/ 	.byte	0x03, 0x50
        /*001a*/ 	.short	0x0000


	//----- nvinfo : EIATTR_MAXREG_COUNT
	.align		4
        /*001c*/ 	.byte	0x03, 0x1b
        /*001e*/ 	.short	0x0080


	//----- nvinfo : EIATTR_NUM_BARRIERS
	.align		4
        /*0020*/ 	.byte	0x02, 0x4c
        /*0022*/ 	.byte	0x10
	.zero		1


	//----- nvinfo : EIATTR_EXTERNS
	.align		4
        /*0024*/ 	.byte	0x04, 0x0f
        /*0026*/ 	.short	(.L_1563 - .L_1562)


	//   ....[0]....
	.align		4
.L_1562:
        /*0028*/ 	.word	index@(__assertfail)


	//----- nvinfo : EIATTR_ANNOTATIONS
	.align		4
.L_1563:
        /*002c*/ 	.byte	0x04, 0x55
        /*002e*/ 	.short	(.L_1565 - .L_1564)


	//   ....[0]....
.L_1564:
        /* <DEDUP_REMOVED lines=83> */


	//----- nvinfo : EIATTR_MERCURY_ISA_VERSION
	.align		4
.L_1565:
        /*0550*/ 	.byte	0x03, 0x5f
        /*0552*/ 	.short	0x0101


	//----- nvinfo : EIATTR_UNUSED_LOAD_BYTE_OFFSET
	.align		4
        /*0554*/ 	.byte	0x04, 0x44
        /*0556*/ 	.short	(.L_1567 - .L_1566)


	//   ....[0]....
.L_1566:
        /*0558*/ 	.word	0x00000ac0
        /*055c*/ 	.word	0x0000fff0


	//   ....[1]....
        /*0560*/ 	.word	0x0001ab00
        /*0564*/ 	.word	0x0000fff0


	//----- nvinfo : EIATTR_INT_WARP_WIDE_INSTR_OFFSETS
	.align		4
.L_1567:
        /*0568*/ 	.byte	0x04, 0x31
        /*056a*/ 	.short	(.L_1569 - .L_1568)


	//   ....[0]....
.L_1568:
        /*056c*/ 	.word	0x000001b0


	//   ....[1]....
        /*0570*/ 	.word	0x000001f0


	//   ....[2]....
        /*0574*/ 	.word	0x000002b0


	//   ....[3]....
        /*0578*/ 	.word	0x0001ef20


	//   ....[4]....
        /*057c*/ 	.word	0x0001efb0


	//   ....[5]....
        /*0580*/ 	.word	0x0001f670


	//   ....[6]....
        /*0584*/ 	.word	0x0001f6a0


	//   ....[7]....
        /*0588*/ 	.word	0x00020c60


	//   ....[8]....
        /*058c*/ 	.word	0x00020cf0


	//----- nvinfo : EIATTR_COOP_GROUP_MASK_REGIDS
	.align		4
.L_1569:
        /*0590*/ 	.byte	0x04, 0x29
        /*0592*/ 	.short	(.L_1571 - .L_1570)


	//   ....[0]....
.L_1570:
        /*0594*/ 	.word	0xffffffff


	//   ....[1]....
        /*0598*/ 	.word	0xffffffff


	//   ....[2]....
        /*059c*/ 	.word	0xffffffff


	//   ....[3]....
        /*05a0*/ 	.word	0xffffffff


	//   ....[4]....
        /*05a4*/ 	.word	0xffffffff


	//   ....[5]....
        /*05a8*/ 	.word	0xffffffff


	//   ....[6]....
        /*05ac*/ 	.word	0xffffffff


	//   ....[7]....
        /*05b0*/ 	.word	0xffffffff


	//   ....[8]....
        /*05b4*/ 	.word	0xffffffff


	//   ....[9]....
        /*05b8*/ 	.word	0xffffffff


	//   ....[10]....
        /*05bc*/ 	.word	0xffffffff


	//   ....[11]....
        /*05c0*/ 	.word	0xffffffff


	//   ....[12]....
        /*05c4*/ 	.word	0xffffffff


	//   ....[13]....
        /*05c8*/ 	.word	0xffffffff


	//   ....[14]....
        /*05cc*/ 	.word	0xffffffff


	//   ....[15]....
        /*05d0*/ 	.word	0xffffffff


	//   ....[16]....
        /*05d4*/ 	.word	0xffffffff


	//   ....[17]....
        /*05d8*/ 	.word	0xffffffff


	//   ....[18]....
        /*05dc*/ 	.word	0xffffffff


	//   ....[19]....
        /*05e0*/ 	.word	0xffffffff


	//   ....[20]....
        /*05e4*/ 	.word	0xffffffff


	//   ....[21]....
        /*05e8*/ 	.word	0xffffffff


	//   ....[22]....
        /*05ec*/ 	.word	0xffffffff


	//   ....[23]....
        /*05f0*/ 	.word	0xffffffff


	//   ....[24]....
        /*05f4*/ 	.word	0xffffffff


	//   ....[25]....
        /*05f8*/ 	.word	0xffffffff


	//   ....[26]....
        /*05fc*/ 	.word	0xffffffff


	//   ....[27]....
        /*0600*/ 	.word	0xffffffff


	//   ....[28]....
        /*0604*/ 	.word	0xffffffff


	//   ....[29]....
        /*0608*/ 	.word	0xffffffff


	//   ....[30]....
        /*060c*/ 	.word	0xffffffff


	//   ....[31]....
        /*0610*/ 	.word	0xffffffff


	//   ....[32]....
        /*0614*/ 	.word	0xffffffff


	//   ....[33]....
        /*0618*/ 	.word	0xffffffff


	//   ....[34]....
        /*061c*/ 	.word	0xffffffff


	//   ....[35]....
        /*0620*/ 	.word	0xffffffff


	//   ....[36]....
        /*0624*/ 	.word	0xffffffff


	//   ....[37]....
        /*0628*/ 	.word	0xffffffff


	//   ....[38]....
        /*062c*/ 	.word	0xffffffff


	//   ....[39]....
        /*0630*/ 	.word	0xffffffff


	//   ....[40]....
        /*0634*/ 	.word	0xffffffff


	//   ....[41]....
        /*0638*/ 	.word	0xffffffff


	//   ....[42]....
        /*063c*/ 	.word	0xffffffff


	//   ....[43]....
        /*0640*/ 	.word	0xffffffff


	//   ....[44]....
        /*0644*/ 	.word	0xffffffff


	//   ....[45]....
        /*0648*/ 	.word	0xffffffff


	//   ....[46]....
        /*064c*/ 	.word	0xffffffff


	//   ....[47]....
        /*0650*/ 	.word	0xffffffff


	//   ....[48]....
        /*0654*/ 	.word	0xffffffff


	//   ....[49]....
        /*0658*/ 	.word	0xffffffff


	//   ....[50]....
        /*065c*/ 	.word	0xffffffff


	//   ....[51]....
        /*0660*/ 	.word	0xffffffff


	//   ....[52]....
        /*0664*/ 	.word	0xffffffff


	//   ....[53]....
        /*0668*/ 	.word	0xffffffff


	//   ....[54]....
        /*066c*/ 	.word	0xffffffff


	//   ....[55]....
        /*0670*/ 	.word	0xffffffff


	//   ....[56]....
        /*0674*/ 	.word	0xffffffff


	//   ....[57]....
        /*0678*/ 	.word	0xffffffff


	//   ....[58]....
        /*067c*/ 	.word	0xffffffff


	//   ....[59]....
        /*0680*/ 	.word	0xffffffff


	//   ....[60]....
        /*0684*/ 	.word	0xffffffff


	//   ....[61]....
        /*0688*/ 	.word	0xffffffff


	//   ....[62]....
        /*068c*/ 	.word	0xffffffff


	//   ....[63]....
        /*0690*/ 	.word	0xffffffff


	//   ....[64]....
        /*0694*/ 	.word	0xffffffff


	//   ....[65]....
        /*0698*/ 	.word	0xffffffff


	//   ....[66]....
        /*069c*/ 	.word	0xffffffff


	//   ....[67]....
        /*06a0*/ 	.word	0xffffffff


	//   ....[68]....
        /*06a4*/ 	.word	0xffffffff


	//   ....[69]....
        /*06a8*/ 	.word	0xffffffff


	//   ....[70]....
        /*06ac*/ 	.word	0xffffffff


	//   ....[71]....
        /*06b0*/ 	.word	0xffffffff


	//   ....[72]....
        /*06b4*/ 	.word	0xffffffff


	//   ....[73]....
        /*06b8*/ 	.word	0xffffffff


	//   ....[74]....
        /*06bc*/ 	.word	0xffffffff


	//   ....[75]....
        /*06c0*/ 	.word	0xffffffff


	//   ....[76]....
        /*06c4*/ 	.word	0xffffffff


	//   ....[77]....
        /*06c8*/ 	.word	0xffffffff


	//   ....[78]....
        /*06cc*/ 	.word	0xffffffff


	//   ....[79]....
        /*06d0*/ 	.word	0xffffffff


	//   ....[80]....
        /*06d4*/ 	.word	0x0500000f


	//   ....[81]....
        /*06d8*/ 	.word	0x0500000f


	//   ....[82]....
        /*06dc*/ 	.word	0x0500000f


	//   ....[83]....
        /*06e0*/ 	.word	0x0500000f


	//   ....[84]....
        /*06e4*/ 	.word	0x0500000f


	//   ....[85]....
        /*06e8*/ 	.word	0x0500000f


	//   ....[86]....
        /*06ec*/ 	.word	0x0500000f


	//   ....[87]....
        /*06f0*/ 	.word	0x0500000f


	//   ....[88]....
        /*06f4*/ 	.word	0x0500000f


	//   ....[89]....
        /*06f8*/ 	.word	0x0500000f


	//   ....[90]....
        /*06fc*/ 	.word	0x0500000f


	//   ....[91]....
        /*0700*/ 	.word	0x0500000f


	//   ....[92]....
        /*0704*/ 	.word	0x0500000f


	//   ....[93]....
        /*0708*/ 	.word	0x0500000f


	//   ....[94]....
        /*070c*/ 	.word	0x0500000f


	//   ....[95]....
        /*0710*/ 	.word	0x0500000f


	//   ....[96]....
        /*0714*/ 	.word	0x0500000f


	//   ....[97]....
        /*0718*/ 	.word	0x0500000f


	//   ....[98]....
        /*071c*/ 	.word	0x0500000f


	//   ....[99]....
        /*0720*/ 	.word	0x0500000f


	//   ....[100]....
        /*0724*/ 	.word	0x0500000f


	//   ....[101]....
        /*0728*/ 	.word	0x0500000f


	//   ....[102]....
        /*072c*/ 	.word	0x0500000f


	//   ....[103]....
        /*0730*/ 	.word	0x0500000f


	//   ....[104]....
        /*0734*/ 	.word	0x0500000f


	//   ....[105]....
        /*0738*/ 	.word	0x0500000f


	//   ....[106]....
        /*073c*/ 	.word	0x0500000f


	//   ....[107]....
        /*0740*/ 	.word	0x0500000f


	//----- nvinfo : EIATTR_COOP_GROUP_INSTR_OFFSETS
	.align		4
.L_1571:
        /*0744*/ 	.byte	0x04, 0x28
        /*0746*/ 	.short	(.L_1573 - .L_1572)


	//   ....[0]....
.L_1572:
        /*0748*/ 	.word	0x00000060


	//   ....[1]....
        /*074c*/ 	.word	0x000001c0


	//   ....[2]....
        /*0750*/ 	.word	0x000002c0


	//   ....[3]....
        /*0754*/ 	.word	0x00000430


	//   ....[4]....
        /*0758*/ 	.word	0x00000590


	//   ....[5]....
        /*075c*/ 	.word	0x000006b0


	//   ....[6]....
        /*0760*/ 	.word	0x00000810


	//   ....[7]....
        /*0764*/ 	.word	0x00005710


	//   ....[8]....
        /*0768*/ 	.word	0x0000b6a0


	//   ....[9]....
        /*076c*/ 	.word	0x0000b7b0


	//   ....[10]....
        /*0770*/ 	.word	0x0000c1c0


	//   ....[11]....
        /*0774*/ 	.word	0x0000c260


	//   ....[12]....
        /*0778*/ 	.word	0x00010670


	//   ....[13]....
        /*077c*/ 	.word	0x00010820


	//   ....[14]....
        /*0780*/ 	.word	0x00010e50


	//   ....[15]....
        /*0784*/ 	.word	0x00010eb0


	//   ....[16]....
        /*0788*/ 	.word	0x00013c70


	//   ....[17]....
        /*078c*/ 	.word	0x00013c90


	//   ....[18]....
        /*0790*/ 	.word	0x00013cd0


	//   ....[19]....
        /*0794*/ 	.word	0x00013cf0


	//   ....[20]....
        /*0798*/ 	.word	0x00018530


	//   ....[21]....
        /*079c*/ 	.word	0x00018630


	//   ....[22]....
        /*07a0*/ 	.word	0x00018f70


	//   ....[23]....
        /*07a4*/ 	.word	0x00018fd0


	//   ....[24]....
        /*07a8*/ 	.word	0x0001a460


	//   ....[25]....
        /*07ac*/ 	.word	0x0001a480


	//   ....[26]....
        /*07b0*/ 	.word	0x0001a580


	//   ....[27]....
        /*07b4*/ 	.word	0x0001a640


	//   ....[28]....
        /*07b8*/ 	.word	0x0001b100


	//   ....[29]....
        /*07bc*/ 	.word	0x0001b110


	//   ....[30]....
        /*07c0*/ 	.word	0x0001b120


	//   ....[31]....
        /*07c4*/ 	.word	0x0001b130


	//   ....[32]....
        /*07c8*/ 	.word	0x0001b140


	//   ....[33]....
        /*07cc*/ 	.word	0x0001b150


	//   ....[34]....
        /*07d0*/ 	.word	0x0001b170


	//   ....[35]....
        /*07d4*/ 	.word	0x0001b180


	//   ....[36]....
        /*07d8*/ 	.word	0x0001b1b0


	//   ....[37]....
        /*07dc*/ 	.word	0x0001b1c0


	//   ....[38]....
        /*07e0*/ 	.word	0x0001b1f0


	//   ....[39]....
        /*07e4*/ 	.word	0x0001b200


	//   ....[40]....
        /*07e8*/ 	.word	0x0001b220


	//   ....[41]....
        /*07ec*/ 	.word	0x0001b240


	//   ....[42]....
        /*07f0*/ 	.word	0x0001b250


	//   ....[43]....
        /*07f4*/ 	.word	0x0001b270


	//   ....[44]....
        /*07f8*/ 	.word	0x0001c7b0


	//   ....[45]....
        /*07fc*/ 	.word	0x0001c980


	//   ....[46]....
        /*0800*/ 	.word	0x0001c9b0


	//   ....[47]....
        /*0804*/ 	.word	0x0001c9e0


	//   ....[48]....
        /*0808*/ 	.word	0x0001ca10


	//   ....[49]....
        /*080c*/ 	.word	0x0001ca40


	//   ....[50]....
        /*0810*/ 	.word	0x0001ca70


	//   ....[51]....
        /*0814*/ 	.word	0x0001cbe0


	//   ....[52]....
        /*0818*/ 	.word	0x0001cc10


	//   ....[53]....
        /*081c*/ 	.word	0x0001cc40


	//   ....[54]....
        /*0820*/ 	.word	0x0001cc70


	//   ....[55]....
        /*0824*/ 	.word	0x0001cca0


	//   ....[56]....
        /*0828*/ 	.word	0x0001ccd0


	//   ....[57]....
        /*082c*/ 	.word	0x0001cd80


	//   ....[58]....
        /*0830*/ 	.word	0x0001cde0


	//   ....[59]....
        /*0834*/ 	.word	0x0001ce80


	//   ....[60]....
        /*0838*/ 	.word	0x0001df10


	//   ....[61]....
        /*083c*/ 	.word	0x0001f800


	//   ....[62]....
        /*0840*/ 	.word	0x00021460


	//   ....[63]....
        /*0844*/ 	.word	0x000214b0


	//   ....[64]....
        /*0848*/ 	.word	0x000214e0


	//   ....[65]....
        /*084c*/ 	.word	0x00021510


	//   ....[66]....
        /*0850*/ 	.word	0x00021520


	//   ....[67]....
        /*0854*/ 	.word	0x00021550


	//   ....[68]....
        /*0858*/ 	.word	0x00021580


	//   ....[69]....
        /*085c*/ 	.word	0x000215b0


	//   ....[70]....
        /*0860*/ 	.word	0x00021730


	//   ....[71]....
        /*0864*/ 	.word	0x00021760


	//   ....[72]....
        /*0868*/ 	.word	0x00021790


	//   ....[73]....
        /*086c*/ 	.word	0x000217c0


	//   ....[74]....
        /*0870*/ 	.word	0x000217f0


	//   ....[75]....
        /*0874*/ 	.word	0x00021820


	//   ....[76]....
        /*0878*/ 	.word	0x000218e0


	//   ....[77]....
        /*087c*/ 	.word	0x00021900


	//   ....[78]....
        /*0880*/ 	.word	0x00021970


	//   ....[79]....
        /*0884*/ 	.word	0x00022010


	//   ....[80]....
        /*0888*/ 	.word	0x00022480


	//   ....[81]....
        /*088c*/ 	.word	0x00022520


	//   ....[82]....
        /*0890*/ 	.word	0x000225c0


	//   ....[83]....
        /*0894*/ 	.word	0x00022660


	//   ....[84]....
        /*0898*/ 	.word	0x00022740


	//   ....[85]....
        /*089c*/ 	.word	0x000227e0


	//   ....[86]....
        /*08a0*/ 	.word	0x00022880


	//   ....[87]....
        /*08a4*/ 	.word	0x00022920


	//   ....[88]....
        /*08a8*/ 	.word	0x00022cc0


	//   ....[89]....
        /*08ac*/ 	.word	0x00022fa0


	//   ....[90]....
        /*08b0*/ 	.word	0x00023390


	//   ....[91]....
        /*08b4*/ 	.word	0x00023430


	//   ....[92]....
        /*08b8*/ 	.word	0x00023550


	//   ....[93]....
        /*08bc*/ 	.word	0x000235c0


	//   ....[94]....
        /*08c0*/ 	.word	0x00023630


	//   ....[95]....
        /*08c4*/ 	.word	0x000236a0


	//   ....[96]....
        /*08c8*/ 	.word	0x00023710


	//   ....[97]....
        /*08cc*/ 	.word	0x00023790


	//   ....[98]....
        /*08d0*/ 	.word	0x00023820


	//   ....[99]....
        /*08d4*/ 	.word	0x000238b0


	//   ....[100]....
        /*08d8*/ 	.word	0x00023920


	//   ....[101]....
        /*08dc*/ 	.word	0x00023990


	//   ....[102]....
        /*08e0*/ 	.word	0x00023a00


	//   ....[103]....
        /*08e4*/ 	.word	0x00023a80


	//   ....[104]....
        /*08e8*/ 	.word	0x00023af0


	//   ....[105]....
        /*08ec*/ 	.word	0x00023b90


	//   ....[106]....
        /*08f0*/ 	.word	0x00023c20


	//   ....[107]....
        /*08f4*/ 	.word	0x00023d40


	//----- nvinfo : EIATTR_REG_RECONFIG
	.align		4
.L_1573:
        /*08f8*/ 	.byte	0x01, 0x54
	.zero		2


	//----- nvinfo : EIATTR_SYSCALL_OFFSETS
	.align		4
        /*08fc*/ 	.byte	0x04, 0x46
        /*08fe*/ 	.short	(.L_1575 - .L_1574)


	//   ....[0]....
.L_1574:
        /*0900*/ 	.word	0x00001a10


	//   ....[1]....
        /*0904*/ 	.word	0x00001b60


	//   ....[2]....
        /*0908*/ 	.word	0x00005880


	//   ....[3]....
        /*090c*/ 	.word	0x00005e90


	//   ....[4]....
        /*0910*/ 	.word	0x0001f130


	//   ....[5]....
        /*0914*/ 	.word	0x0001f280


	//   ....[6]....
        /*0918*/ 	.word	0x0001f3b0


	//   ....[7]....
        /*091c*/ 	.word	0x0001f4e0


	//----- nvinfo : EIATTR_MBARRIER_INSTR_OFFSETS
	.align		4
.L_1575:
        /*0920*/ 	.byte	0x04, 0x39
        /*0922*/ 	.short	(.L_1577 - .L_1576)


	//   ....[0]....
.L_1576:
        /*0924*/ 	.word	0x000002e0
        /*0928*/ 	.word	0x000000ff
        /*092c*/ 	.word	0x00013200
        /*0930*/ 	.short	0x0100
        /*0932*/ 	.byte	0x08
	.zero		1


	//   ....[1]....
        /*0934*/ 	.word	0x000002f0
        /*0938*/ 	.word	0x000000ff
        /*093c*/ 	.word	0x00013220
        /*0940*/ 	.short	0x0100
        /*0942*/ 	.byte	0x08
	.zero		1


	//   ....[2]....
        /*0944*/ 	.word	0x000003e0
        /*0948*/ 	.word	0x000000ff
        /*094c*/ 	.word	0x00013230
        /*0950*/ 	.short	0x0100
        /*0952*/ 	.byte	0x08
	.zero		1


	//   ....[3]....
        /*0954*/ 	.word	0x000003f0
        /*0958*/ 	.word	0x000000ff
        /*095c*/ 	.word	0x00013240
        /*0960*/ 	.short	0x0100
        /*0962*/ 	.byte	0x08
	.zero		1


	//   ....[4]....
        /*0964*/ 	.word	0x00000400
        /*0968*/ 	.word	0x000000ff
        /*096c*/ 	.word	0x00013238
        /*0970*/ 	.short	0x0100
        /*0972*/ 	.byte	0x08
	.zero		1


	//   ....[5]....
        /*0974*/ 	.word	0x00000410
        /*0978*/ 	.word	0x000000ff
        /*097c*/ 	.word	0x00013248
        /*0980*/ 	.short	0x0100
        /*0982*/ 	.byte	0x08
	.zero		1


	//   ....[6]....
        /*0984*/ 	.word	0x00000540
        /*0988*/ 	.word	0x000000ff
        /*098c*/ 	.word	0x00013250
        /*0990*/ 	.short	0x0100
        /*0992*/ 	.byte	0x08
	.zero		1


	//   ....[7]....
        /*0994*/ 	.word	0x00000550
        /*0998*/ 	.word	0x000000ff
        /*099c*/ 	.word	0x00013260
        /*09a0*/ 	.short	0x0100
        /*09a2*/ 	.byte	0x08
	.zero		1


	//   ....[8]....
        /*09a4*/ 	.word	0x00000560
        /*09a8*/ 	.word	0x000000ff
        /*09ac*/ 	.word	0x00013258
        /*09b0*/ 	.short	0x0100
        /*09b2*/ 	.byte	0x08
	.zero		1


	//   ....[9]....
        /*09b4*/ 	.word	0x00000570
        /*09b8*/ 	.word	0x000000ff
        /*09bc*/ 	.word	0x00013268
        /*09c0*/ 	.short	0x0100
        /*09c2*/ 	.byte	0x08
	.zero		1


	//   ....[10]....
        /*09c4*/ 	.word	0x00000660
        /*09c8*/ 	.word	0x000000ff
        /*09cc*/ 	.word	0x00013270
        /*09d0*/ 	.short	0x0100
        /*09d2*/ 	.byte	0x06
	.zero		1


	//   ....[11]....
        /*09d4*/ 	.word	0x00000670
        /*09d8*/ 	.word	0x000000ff
        /*09dc*/ 	.word	0x00013280
        /*09e0*/ 	.short	0x0100
        /*09e2*/ 	.byte	0x06
	.zero		1


	//   ....[12]....
        /*09e4*/ 	.word	0x00000680
        /*09e8*/ 	.word	0x000000ff
        /*09ec*/ 	.word	0x00013278
        /*09f0*/ 	.short	0x0100
        /*09f2*/ 	.byte	0x06
	.zero		1


	//   ....[13]....
        /*09f4*/ 	.word	0x00000690
        /*09f8*/ 	.word	0x000000ff
        /*09fc*/ 	.word	0x00013288
        /*0a00*/ 	.short	0x0100
        /*0a02*/ 	.byte	0x06
	.zero		1


	//   ....[14]....
        /*0a04*/ 	.word	0x000007c0
        /*0a08*/ 	.word	0x000000ff
        /*0a0c*/ 	.word	0x00013290
        /*0a10*/ 	.short	0x0100
        /*0a12*/ 	.byte	0x08
	.zero		1


	//   ....[15]....
        /*0a14*/ 	.word	0x000007d0
        /*0a18*/ 	.word	0x000000ff
        /*0a1c*/ 	.word	0x000132a0
        /*0a20*/ 	.short	0x0100
        /*0a22*/ 	.byte	0x08
	.zero		1


	//   ....[16]....
        /*0a24*/ 	.word	0x000007e0
        /*0a28*/ 	.word	0x000000ff
        /*0a2c*/ 	.word	0x00013298
        /*0a30*/ 	.short	0x0100
        /*0a32*/ 	.byte	0x08
	.zero		1


	//   ....[17]....
        /*0a34*/ 	.word	0x000007f0
        /*0a38*/ 	.word	0x000000ff
        /*0a3c*/ 	.word	0x000132a8
        /*0a40*/ 	.short	0x0100
        /*0a42*/ 	.byte	0x08
	.zero		1


	//   ....[18]....
        /*0a44*/ 	.word	0x00000920
        /*0a48*/ 	.word	0x000000ff
        /*0a4c*/ 	.word	0x000132b0
        /*0a50*/ 	.short	0x0100
        /*0a52*/ 	.byte	0x08
	.zero		1


	//   ....[19]....
        /*0a54*/ 	.word	0x00000930
        /*0a58*/ 	.word	0x000000ff
        /*0a5c*/ 	.word	0x000132c0
        /*0a60*/ 	.short	0x0100
        /*0a62*/ 	.byte	0x08
	.zero		1


	//   ....[20]....
        /*0a64*/ 	.word	0x00000940
        /*0a68*/ 	.word	0x000000ff
        /*0a6c*/ 	.word	0x000132b8
        /*0a70*/ 	.short	0x0100
        /*0a72*/ 	.byte	0x08
	.zero		1


	//   ....[21]....
        /*0a74*/ 	.word	0x00000950
        /*0a78*/ 	.word	0x000000ff
        /*0a7c*/ 	.word	0x000132c8
        /*0a80*/ 	.short	0x0100
        /*0a82*/ 	.byte	0x08
	.zero		1


	//   ....[22]....
        /*0a84*/ 	.word	0x000028c0
        /*0a88*/ 	.word	0x00000048
        /*0a8c*/ 	.word	0x00013290
        /*0a90*/ 	.short	0x010a
        /*0a92*/ 	.byte	0x3f
	.zero		1


	//   ....[23]....
        /*0a94*/ 	.word	0x00003a60
        /*0a98*/ 	.word	0x00000048
        /*0a9c*/ 	.word	0x00013290
        /*0aa0*/ 	.short	0x010a
        /*0aa2*/ 	.byte	0x3f
	.zero		1


	//   ....[24]....
        /*0aa4*/ 	.word	0x00004b80
        /*0aa8*/ 	.word	0x00000048
        /*0aac*/ 	.word	0x00013290
        /*0ab0*/ 	.short	0x010a
        /*0ab2*/ 	.byte	0x3f
	.zero		1


	//   ....[25]....
        /*0ab4*/ 	.word	0x00004d60
        /*0ab8*/ 	.word	0x00000004
        /*0abc*/ 	.word	0x00000000
        /*0ac0*/ 	.short	0x0101
        /*0ac2*/ 	.byte	0x3f
	.zero		1


	//   ....[26]....
        /*0ac4*/ 	.word	0x00004da0
        /*0ac8*/ 	.word	0x00000048
        /*0acc*/ 	.word	0x000132b0
        /*0ad0*/ 	.short	0x010a
        /*0ad2*/ 	.byte	0x3f
	.zero		1


	//   ....[27]....
        /*0ad4*/ 	.word	0x00005020
        /*0ad8*/ 	.word	0x00000048
        /*0adc*/ 	.word	0x00000000
        /*0ae0*/ 	.short	0x0101
        /*0ae2*/ 	.byte	0x3f
	.zero		1


	//   ....[28]....
        /*0ae4*/ 	.word	0x00005bc0
        /*0ae8*/ 	.word	0x00000012
        /*0aec*/ 	.word	0x00013200
        /*0af0*/ 	.short	0x010a
        /*0af2*/ 	.byte	0x3f
	.zero		1


	//   ....[29]....
        /*0af4*/ 	.word	0x00005c10
        /*0af8*/ 	.word	0x00000012
        /*0afc*/ 	.word	0x00013200
        /*0b00*/ 	.short	0x010a
        /*0b02*/ 	.byte	0x3f
	.zero		1


	//   ....[30]....
        /*0b04*/ 	.word	0x00006510
        /*0b08*/ 	.word	0x00000012
        /*0b0c*/ 	.word	0x00013200
        /*0b10*/ 	.short	0x010a
        /*0b12*/ 	.byte	0x3f
	.zero		1


	//   ....[31]....
        /*0b14*/ 	.word	0x00007a60
        /*0b18*/ 	.word	0x00000012
        /*0b1c*/ 	.word	0x00013200
        /*0b20*/ 	.short	0x010a
        /*0b22*/ 	.byte	0x3f
	.zero		1


	//   ....[32]....
        /*0b24*/ 	.word	0x00008b80
        /*0b28*/ 	.word	0x0000000d
        /*0b2c*/ 	.word	0x00013230
        /*0b30*/ 	.short	0x010a
        /*0b32*/ 	.byte	0x3f
	.zero		1


	//   ....[33]....
        /*0b34*/ 	.word	0x00008c30
        /*0b38*/ 	.word	0x0000000d
        /*0b3c*/ 	.word	0x00013230
        /*0b40*/ 	.short	0x010a
        /*0b42*/ 	.byte	0x3f
	.zero		1


	//   ....[34]....
        /*0b44*/ 	.word	0x00009870
        /*0b48*/ 	.word	0x00000018
        /*0b4c*/ 	.word	0x00000000
        /*0b50*/ 	.short	0x0101
        /*0b52*/ 	.byte	0x3f
	.zero		1


	//   ....[35]....
        /*0b54*/ 	.word	0x0000d520
        /*0b58*/ 	.word	0x00000008
        /*0b5c*/ 	.word	0x00013230
        /*0b60*/ 	.short	0x010a
        /*0b62*/ 	.byte	0x3f
	.zero		1


	//   ....[36]....
        /*0b64*/ 	.word	0x0000d5b0
        /*0b68*/ 	.word	0x00000008
        /*0b6c*/ 	.word	0x00013230
        /*0b70*/ 	.short	0x010a
        /*0b72*/ 	.byte	0x3f
	.zero		1


	//   ....[37]....
        /*0b74*/ 	.word	0x0000db70
        /*0b78*/ 	.word	0x00000014
        /*0b7c*/ 	.word	0x00013250
        /*0b80*/ 	.short	0x010a
        /*0b82*/ 	.byte	0x3f
	.zero		1


	//   ....[38]....
        /*0b84*/ 	.word	0x0000dbc0
        /*0b88*/ 	.word	0x00000014
        /*0b8c*/ 	.word	0x00013250
        /*0b90*/ 	.short	0x010a
        /*0b92*/ 	.byte	0x3f
	.zero		1


	//   ....[39]....
        /*0b94*/ 	.word	0x0000e660
        /*0b98*/ 	.word	0x00000038
        /*0b9c*/ 	.word	0x00000000
        /*0ba0*/ 	.short	0x0101
        /*0ba2*/ 	.byte	0x3f
	.zero		1


	//   ....[40]....
        /*0ba4*/ 	.word	0x00011c20
        /*0ba8*/ 	.word	0x00000014
        /*0bac*/ 	.word	0x00000000
        /*0bb0*/ 	.short	0x0101
        /*0bb2*/ 	.byte	0x3f
	.zero		1


	//   ....[41]....
        /*0bb4*/ 	.word	0x000124d0
        /*0bb8*/ 	.word	0x00000003
        /*0bbc*/ 	.word	0x00013230
        /*0bc0*/ 	.short	0x010a
        /*0bc2*/ 	.byte	0x3f
	.zero		1


	//   ....[42]....
        /*0bc4*/ 	.word	0x00012560
        /*0bc8*/ 	.word	0x00000003
        /*0bcc*/ 	.word	0x00013230
        /*0bd0*/ 	.short	0x010a
        /*0bd2*/ 	.byte	0x3f
	.zero		1


	//   ....[43]....
        /*0bd4*/ 	.word	0x00012b20
        /*0bd8*/ 	.word	0x0000000e
        /*0bdc*/ 	.word	0x00013250
        /*0be0*/ 	.short	0x010a
        /*0be2*/ 	.byte	0x3f
	.zero		1


	//   ....[44]....
        /*0be4*/ 	.word	0x00012b70
        /*0be8*/ 	.word	0x0000000e
        /*0bec*/ 	.word	0x00013250
        /*0bf0*/ 	.short	0x010a
        /*0bf2*/ 	.byte	0x3f
	.zero		1


	//   ....[45]....
        /*0bf4*/ 	.word	0x00014580
        /*0bf8*/ 	.word	0x0000000f
        /*0bfc*/ 	.word	0x00000000
        /*0c00*/ 	.short	0x0101
        /*0c02*/ 	.byte	0x3f
	.zero		1


	//   ....[46]....
        /*0c04*/ 	.word	0x00014e40
        /*0c08*/ 	.word	0x0000000e
        /*0c0c*/ 	.word	0x00000000
        /*0c10*/ 	.short	0x0101
        /*0c12*/ 	.byte	0x3f
	.zero		1


	//   ....[47]....
        /*0c14*/ 	.word	0x00015510
        /*0c18*/ 	.word	0x00000003
        /*0c1c*/ 	.word	0x00013230
        /*0c20*/ 	.short	0x010a
        /*0c22*/ 	.byte	0x3f
	.zero		1


	//   ....[48]....
        /*0c24*/ 	.word	0x000155a0
        /*0c28*/ 	.word	0x00000003
        /*0c2c*/ 	.word	0x00013230
        /*0c30*/ 	.short	0x010a
        /*0c32*/ 	.byte	0x3f
	.zero		1


	//   ....[49]....
        /*0c34*/ 	.word	0x00015b60
        /*0c38*/ 	.word	0x0000000e
        /*0c3c*/ 	.word	0x00013250
        /*0c40*/ 	.short	0x010a
        /*0c42*/ 	.byte	0x3f
	.zero		1


	//   ....[50]....
        /*0c44*/ 	.word	0x00015bb0
        /*0c48*/ 	.word	0x0000000e
        /*0c4c*/ 	.word	0x00013250
        /*0c50*/ 	.short	0x010a
        /*0c52*/ 	.byte	0x3f
	.zero		1


	//   ....[51]....
        /*0c54*/ 	.word	0x00016620
        /*0c58*/ 	.word	0x00000003
        /*0c5c*/ 	.word	0x00000000
        /*0c60*/ 	.short	0x0101
        /*0c62*/ 	.byte	0x3f
	.zero		1


	//   ....[52]....
        /*0c64*/ 	.word	0x00019c00
        /*0c68*/ 	.word	0x0000000e
        /*0c6c*/ 	.word	0x00000000
        /*0c70*/ 	.short	0x0101
        /*0c72*/ 	.byte	0x3f
	.zero		1


	//   ....[53]....
        /*0c74*/ 	.word	0x0001a150
        /*0c78*/ 	.word	0x0000000d
        /*0c7c*/ 	.word	0x00013250
        /*0c80*/ 	.short	0x010a
        /*0c82*/ 	.byte	0x3f
	.zero		1


	//   ....[54]....
        /*0c84*/ 	.word	0x0001a1a0
        /*0c88*/ 	.word	0x0000000d
        /*0c8c*/ 	.word	0x00013250
        /*0c90*/ 	.short	0x010a
        /*0c92*/ 	.byte	0x3f
	.zero		1


	//   ....[55]....
        /*0c94*/ 	.word	0x0001aa40
        /*0c98*/ 	.word	0x00000002
        /*0c9c*/ 	.word	0x00000000
        /*0ca0*/ 	.short	0x0101
        /*0ca2*/ 	.byte	0x3f
	.zero		1


	//   ....[56]....
        /*0ca4*/ 	.word	0x0001ba40
        /*0ca8*/ 	.word	0x00000000
        /*0cac*/ 	.word	0x00000000
        /*0cb0*/ 	.short	0x0101
        /*0cb2*/ 	.byte	0x3f
	.zero		1


	//   ....[57]....
        /*0cb4*/ 	.word	0x0001e020
        /*0cb8*/ 	.word	0x00000008
        /*0cbc*/ 	.word	0x00013220
        /*0cc0*/ 	.short	0x010a
        /*0cc2*/ 	.byte	0x3f
	.zero		1


	//   ....[58]....
        /*0cc4*/ 	.word	0x0001e0d0
        /*0cc8*/ 	.word	0x00000009
        /*0ccc*/ 	.word	0x000132a0
        /*0cd0*/ 	.short	0x010a
        /*0cd2*/ 	.byte	0x3f
	.zero		1


	//   ....[59]....
        /*0cd4*/ 	.word	0x0001e300
        /*0cd8*/ 	.word	0x00000009
        /*0cdc*/ 	.word	0x000132c0
        /*0ce0*/ 	.short	0x010a
        /*0ce2*/ 	.byte	0x3f
	.zero		1


	//   ....[60]....
        /*0ce4*/ 	.word	0x0001e650
        /*0ce8*/ 	.word	0x00000009
        /*0cec*/ 	.word	0x000132a0
        /*0cf0*/ 	.short	0x010a
        /*0cf2*/ 	.byte	0x3f
	.zero		1


	//   ....[61]....
        /*0cf4*/ 	.word	0x0001e870
        /*0cf8*/ 	.word	0x00000009
        /*0cfc*/ 	.word	0x000132c0
        /*0d00*/ 	.short	0x010a
        /*0d02*/ 	.byte	0x3f
	.zero		1


	//   ....[62]....
        /*0d04*/ 	.word	0x0001fa10
        /*0d08*/ 	.word	0x00000005
        /*0d0c*/ 	.word	0x00013280
        /*0d10*/ 	.short	0x010a
        /*0d12*/ 	.byte	0x3f
	.zero		1


	//   ....[63]....
        /*0d14*/ 	.word	0x0001fbd0
        /*0d18*/ 	.word	0x00000005
        /*0d1c*/ 	.word	0x00013240
        /*0d20*/ 	.short	0x010a
        /*0d22*/ 	.byte	0x3f
	.zero		1


	//   ....[64]....
        /*0d24*/ 	.word	0x0001ff30
        /*0d28*/ 	.word	0x0000001d
        /*0d2c*/ 	.word	0x00013220
        /*0d30*/ 	.short	0x010a
        /*0d32*/ 	.byte	0x3f
	.zero		1


	//   ....[65]....
        /*0d34*/ 	.word	0x000201b0
        /*0d38*/ 	.word	0x00000005
        /*0d3c*/ 	.word	0x00013280
        /*0d40*/ 	.short	0x010a
        /*0d42*/ 	.byte	0x3f
	.zero		1


	//   ....[66]....
        /*0d44*/ 	.word	0x00020400
        /*0d48*/ 	.word	0x00000005
        /*0d4c*/ 	.word	0x00013240
        /*0d50*/ 	.short	0x010a
        /*0d52*/ 	.byte	0x3f
	.zero		1


	//   ....[67]....
        /*0d54*/ 	.word	0x000206c0
        /*0d58*/ 	.word	0x0000000d
        /*0d5c*/ 	.word	0x00013270
        /*0d60*/ 	.short	0x010a
        /*0d62*/ 	.byte	0x3f
	.zero		1


	//   ....[68]....
        /*0d64*/ 	.word	0x00020740
        /*0d68*/ 	.word	0x0000000d
        /*0d6c*/ 	.word	0x00013260
        /*0d70*/ 	.short	0x010a
        /*0d72*/ 	.byte	0x3f
	.zero		1


	//   ....[69]....
        /*0d74*/ 	.word	0x00020b70
        /*0d78*/ 	.word	0x0000000d
        /*0d7c*/ 	.word	0x00013250
        /*0d80*/ 	.short	0x0101
        /*0d82*/ 	.byte	0x3f
	.zero		1


	//   ....[70]....
        /*0d84*/ 	.word	0x00020bd0
        /*0d88*/ 	.word	0x00000003
        /*0d8c*/ 	.word	0x00000000
        /*0d90*/ 	.short	0x0101
        /*0d92*/ 	.byte	0x3f
	.zero		1


	//   ....[71]....
        /*0d94*/ 	.word	0x00020d90
        /*0d98*/ 	.word	0x00000000
        /*0d9c*/ 	.word	0x00013270
        /*0da0*/ 	.short	0x010a
        /*0da2*/ 	.byte	0x3f
	.zero		1


	//   ....[72]....
        /*0da4*/ 	.word	0x00020e00
        /*0da8*/ 	.word	0x00000000
        /*0dac*/ 	.word	0x00013260
        /*0db0*/ 	.short	0x010a
        /*0db2*/ 	.byte	0x3f
	.zero		1


	//   ....[73]....
        /*0db4*/ 	.word	0x00021230
        /*0db8*/ 	.word	0x00000000
        /*0dbc*/ 	.word	0x00013250
        /*0dc0*/ 	.short	0x0101
        /*0dc2*/ 	.byte	0x3f
	.zero		1


	//   ....[74]....
        /*0dc4*/ 	.word	0x000212c0
        /*0dc8*/ 	.word	0x00000002
        /*0dcc*/ 	.word	0x00000000
        /*0dd0*/ 	.short	0x0101
        /*0dd2*/ 	.byte	0x3f
	.zero		1


	//   ....[75]....
        /*0dd4*/ 	.word	0x00021f90
        /*0dd8*/ 	.word	0x00000008
        /*0ddc*/ 	.word	0x00013220
        /*0de0*/ 	.short	0x010a
        /*0de2*/ 	.byte	0x3f
	.zero		1


	//   ....[76]....
        /*0de4*/ 	.word	0x00022120
        /*0de8*/ 	.word	0x00000006
        /*0dec*/ 	.word	0x00000000
        /*0df0*/ 	.short	0x010a
        /*0df2*/ 	.byte	0x3f
	.zero		1


	//   ....[77]....
        /*0df4*/ 	.word	0x00022190
        /*0df8*/ 	.word	0x00000007
        /*0dfc*/ 	.word	0x00000000
        /*0e00*/ 	.short	0x010a
        /*0e02*/ 	.byte	0x3f
	.zero		1


	//   ....[78]....
        /*0e04*/ 	.word	0x000221e0
        /*0e08*/ 	.word	0x00000002
        /*0e0c*/ 	.word	0x00013260
        /*0e10*/ 	.short	0x010a
        /*0e12*/ 	.byte	0x3f
	.zero		1


	//   ....[79]....
        /*0e14*/ 	.word	0x00022230
        /*0e18*/ 	.word	0x00000005
        /*0e1c*/ 	.word	0x00013260
        /*0e20*/ 	.short	0x010a
        /*0e22*/ 	.byte	0x3f
	.zero		1


	//   ....[80]....
        /*0e24*/ 	.word	0x00022270
        /*0e28*/ 	.word	0x00000002
        /*0e2c*/ 	.word	0x00013280
        /*0e30*/ 	.short	0x010a
        /*0e32*/ 	.byte	0x3f
	.zero		1


	//   ....[81]....
        /*0e34*/ 	.word	0x00022290
        /*0e38*/ 	.word	0x00000005
        /*0e3c*/ 	.word	0x00013280
        /*0e40*/ 	.short	0x010a
        /*0e42*/ 	.byte	0x3f
	.zero		1


	//   ....[82]....
        /*0e44*/ 	.word	0x000222f0
        /*0e48*/ 	.word	0x00000048
        /*0e4c*/ 	.word	0x00013290
        /*0e50*/ 	.short	0x010a
        /*0e52*/ 	.byte	0x3f
	.zero		1


	//   ....[83]....
        /*0e54*/ 	.word	0x00022340
        /*0e58*/ 	.word	0x00000048
        /*0e5c*/ 	.word	0x00013290
        /*0e60*/ 	.short	0x010a
        /*0e62*/ 	.byte	0x3f
	.zero		1


	//   ....[84]....
        /*0e64*/ 	.word	0x00022390
        /*0e68*/ 	.word	0x00000048
        /*0e6c*/ 	.word	0x00013290
        /*0e70*/ 	.short	0x010a
        /*0e72*/ 	.byte	0x3f
	.zero		1


	//   ....[85]....
        /*0e74*/ 	.word	0x000223e0
        /*0e78*/ 	.word	0x00000048
        /*0e7c*/ 	.word	0x000132b0
        /*0e80*/ 	.short	0x010a
        /*0e82*/ 	.byte	0x3f
	.zero		1


	//   ....[86]....
        /*0e84*/ 	.word	0x000226a0
        /*0e88*/ 	.word	0x00000012
        /*0e8c*/ 	.word	0x00013200
        /*0e90*/ 	.short	0x010a
        /*0e92*/ 	.byte	0x3f
	.zero		1


	//   ....[87]....
        /*0e94*/ 	.word	0x00022960
        /*0e98*/ 	.word	0x00000012
        /*0e9c*/ 	.word	0x00013200
        /*0ea0*/ 	.short	0x010a
        /*0ea2*/ 	.byte	0x3f
	.zero		1


	//   ....[88]....
        /*0ea4*/ 	.word	0x000229b0
        /*0ea8*/ 	.word	0x0000000d
        /*0eac*/ 	.word	0x00013230
        /*0eb0*/ 	.short	0x010a
        /*0eb2*/ 	.byte	0x3f
	.zero		1


	//   ....[89]....
        /*0eb4*/ 	.word	0x00022a00
        /*0eb8*/ 	.word	0x00000008
        /*0ebc*/ 	.word	0x00013230
        /*0ec0*/ 	.short	0x010a
        /*0ec2*/ 	.byte	0x3f
	.zero		1


	//   ....[90]....
        /*0ec4*/ 	.word	0x00022a50
        /*0ec8*/ 	.word	0x00000014
        /*0ecc*/ 	.word	0x00013250
        /*0ed0*/ 	.short	0x010a
        /*0ed2*/ 	.byte	0x3f
	.zero		1


	//   ....[91]....
        /*0ed4*/ 	.word	0x00022aa0
        /*0ed8*/ 	.word	0x00000003
        /*0edc*/ 	.word	0x00013230
        /*0ee0*/ 	.short	0x010a
        /*0ee2*/ 	.byte	0x3f
	.zero		1


	//   ....[92]....
        /*0ee4*/ 	.word	0x00022af0
        /*0ee8*/ 	.word	0x0000000e
        /*0eec*/ 	.word	0x00013250
        /*0ef0*/ 	.short	0x010a
        /*0ef2*/ 	.byte	0x3f
	.zero		1


	//   ....[93]....
        /*0ef4*/ 	.word	0x00022b40
        /*0ef8*/ 	.word	0x00000003
        /*0efc*/ 	.word	0x00013230
        /*0f00*/ 	.short	0x010a
        /*0f02*/ 	.byte	0x3f
	.zero		1


	//   ....[94]....
        /*0f04*/ 	.word	0x00022b90
        /*0f08*/ 	.word	0x0000000e
        /*0f0c*/ 	.word	0x00013250
        /*0f10*/ 	.short	0x010a
        /*0f12*/ 	.byte	0x3f
	.zero		1


	//   ....[95]....
        /*0f14*/ 	.word	0x00022be0
        /*0f18*/ 	.word	0x0000000d
        /*0f1c*/ 	.word	0x00013250
        /*0f20*/ 	.short	0x010a
        /*0f22*/ 	.byte	0x3f
	.zero		1


	//   ....[96]....
        /*0f24*/ 	.word	0x00022d80
        /*0f28*/ 	.word	0x00000008
        /*0f2c*/ 	.word	0x00013220
        /*0f30*/ 	.short	0x010a
        /*0f32*/ 	.byte	0x3f
	.zero		1


	//   ....[97]....
        /*0f34*/ 	.word	0x00022dd0
        /*0f38*/ 	.word	0x00000009
        /*0f3c*/ 	.word	0x000132a0
        /*0f40*/ 	.short	0x010a
        /*0f42*/ 	.byte	0x3f
	.zero		1


	//   ....[98]....
        /*0f44*/ 	.word	0x00022e20
        /*0f48*/ 	.word	0x00000009
        /*0f4c*/ 	.word	0x000132c0
        /*0f50*/ 	.short	0x010a
        /*0f52*/ 	.byte	0x3f
	.zero		1


	//   ....[99]....
        /*0f54*/ 	.word	0x00022e70
        /*0f58*/ 	.word	0x00000009
        /*0f5c*/ 	.word	0x000132a0
        /*0f60*/ 	.short	0x010a
        /*0f62*/ 	.byte	0x3f
	.zero		1


	//   ....[100]....
        /*0f64*/ 	.word	0x00022ec0
        /*0f68*/ 	.word	0x00000009
        /*0f6c*/ 	.word	0x000132c0
        /*0f70*/ 	.short	0x010a
        /*0f72*/ 	.byte	0x3f
	.zero		1


	//   ....[101]....
        /*0f74*/ 	.word	0x00023060
        /*0f78*/ 	.word	0x00000005
        /*0f7c*/ 	.word	0x00013280
        /*0f80*/ 	.short	0x010a
        /*0f82*/ 	.byte	0x3f
	.zero		1


	//   ....[102]....
        /*0f84*/ 	.word	0x000230b0
        /*0f88*/ 	.word	0x00000005
        /*0f8c*/ 	.word	0x00013240
        /*0f90*/ 	.short	0x010a
        /*0f92*/ 	.byte	0x3f
	.zero		1


	//   ....[103]....
        /*0f94*/ 	.word	0x00023100
        /*0f98*/ 	.word	0x0000001d
        /*0f9c*/ 	.word	0x00013220
        /*0fa0*/ 	.short	0x010a
        /*0fa2*/ 	.byte	0x3f
	.zero		1


	//   ....[104]....
        /*0fa4*/ 	.word	0x00023150
        /*0fa8*/ 	.word	0x00000005
        /*0fac*/ 	.word	0x00013280
        /*0fb0*/ 	.short	0x010a
        /*0fb2*/ 	.byte	0x3f
	.zero		1


	//   ....[105]....
        /*0fb4*/ 	.word	0x000231a0
        /*0fb8*/ 	.word	0x00000005
        /*0fbc*/ 	.word	0x00013240
        /*0fc0*/ 	.short	0x010a
        /*0fc2*/ 	.byte	0x3f
	.zero		1


	//   ....[106]....
        /*0fc4*/ 	.word	0x000231f0
        /*0fc8*/ 	.word	0x0000000d
        /*0fcc*/ 	.word	0x00013270
        /*0fd0*/ 	.short	0x010a
        /*0fd2*/ 	.byte	0x3f
	.zero		1


	//   ....[107]....
        /*0fd4*/ 	.word	0x00023240
        /*0fd8*/ 	.word	0x0000000d
        /*0fdc*/ 	.word	0x00013260
        /*0fe0*/ 	.short	0x010a
        /*0fe2*/ 	.byte	0x3f
	.zero		1


	//   ....[108]....
        /*0fe4*/ 	.word	0x00023290
        /*0fe8*/ 	.word	0x00000000
        /*0fec*/ 	.word	0x00013270
        /*0ff0*/ 	.short	0x010a
        /*0ff2*/ 	.byte	0x3f
	.zero		1


	//   ....[109]....
        /*0ff4*/ 	.word	0x000232e0
        /*0ff8*/ 	.word	0x00000000
        /*0ffc*/ 	.word	0x00013260
        /*1000*/ 	.short	0x010a
        /*1002*/ 	.byte	0x3f
	.zero		1


	//   ....[110]....
        /*1004*/ 	.word	0x00023c60
        /*1008*/ 	.word	0x00000008
        /*100c*/ 	.word	0x00013220
        /*1010*/ 	.short	0x010a
        /*1012*/ 	.byte	0x3f
	.zero		1


	//   ....[111]....
        /*1014*/ 	.word	0x00023e00
        /*1018*/ 	.word	0x00000006
        /*101c*/ 	.word	0x00000000
        /*1020*/ 	.short	0x010a
        /*1022*/ 	.byte	0x3f
	.zero		1


	//   ....[112]....
        /*1024*/ 	.word	0x00023e50
        /*1028*/ 	.word	0x00000007
        /*102c*/ 	.word	0x00000000
        /*1030*/ 	.short	0x010a
        /*1032*/ 	.byte	0x3f
	.zero		1


	//   ....[113]....
        /*1034*/ 	.word	0x00023ea0
        /*1038*/ 	.word	0x00000002
        /*103c*/ 	.word	0x00013260
        /*1040*/ 	.short	0x010a
        /*1042*/ 	.byte	0x3f
	.zero		1


	//   ....[114]....
        /*1044*/ 	.word	0x00023ef0
        /*1048*/ 	.word	0x00000005
        /*104c*/ 	.word	0x00013260
        /*1050*/ 	.short	0x010a
        /*1052*/ 	.byte	0x3f
	.zero		1


	//   ....[115]....
        /*1054*/ 	.word	0x00023f40
        /*1058*/ 	.word	0x00000002
        /*105c*/ 	.word	0x00013280
        /*1060*/ 	.short	0x010a
        /*1062*/ 	.byte	0x3f
	.zero		1


	//----- nvinfo : EIATTR_NUM_MBARRIERS
	.align		4
.L_1577:
        /*1064*/ 	.byte	0x03, 0x38
        /*1066*/ 	.short	0x0016


	//----- nvinfo : EIATTR_EXIT_INSTR_OFFSETS
	.align		4
        /*1068*/ 	.byte	0x04, 0x1c
        /*106a*/ 	.short	(.L_1579 - .L_1578)


	//   ....[0]....
.L_1578:
        /*106c*/ 	.word	0x000222e0


	//----- nvinfo : EIATTR_MAX_THREADS
	.align		4
.L_1579:
        /*1070*/ 	.byte	0x04, 0x05
        /*1072*/ 	.short	(.L_1581 - .L_1580)
.L_1580:
        /*1074*/ 	.word	0x00000200
        /*1078*/ 	.word	0x00000001
        /*107c*/ 	.word	0x00000001


	//----- nvinfo : EIATTR_CRS_STACK_SIZE
	.align		4
.L_1581:
        /*1080*/ 	.byte	0x04, 0x1e
        /*1082*/ 	.short	(.L_1583 - .L_1582)
.L_1582:
        /*1084*/ 	.word	0x00000000


	//----- nvinfo : EIATTR_CBANK_PARAM_SIZE
	.align		4
.L_1583:
        /*1088*/ 	.byte	0x03, 0x19
        /*108a*/ 	.short	0x0a70


	//----- nvinfo : EIATTR_PARAM_CBANK
	.align		4
        /*108c*/ 	.byte	0x04, 0x0a
        /*108e*/ 	.short	(.L_1585 - .L_1584)
	.align		4
.L_1584:
        /*1090*/ 	.word	index@(.nv.constant0._ZN7cutlass13device_kernelIN5flash11enable_sm90INS1_16FlashAttnFwdSm90INS1_25CollectiveMainloopFwdSm90ILi2EN4cute5tupleIJNS5_1CILi1EEES8_S8_EEENS6_IJNS7_ILi192EEENS7_ILi160EEENS7_ILi64EEEEEELi64ENS_12float_e4m3_tEfNS_4arch4Sm90ELb0ELb1ELb1ELb1ELb0ELb1ELb0ELb1ELb1ELb0ELb0ELb0EEENS1_21CollectiveEpilogueFwdINS6_IJSA_SC_SB_EEES9_NS_10bfloat16_tESG_Li384ELb1ELb0ELb0ELb1EEENS1_36VarlenDynamicPersistentTileSchedulerILi192ELi160ELi384ELi128ELb0ELb0ELb1ELb1ELb0ELb1EEEEEEEEEvNT_6ParamsE)
        /*1094*/ 	.short	0x0210
        /*1096*/ 	.short	0x0a70


	//----- nvinfo : EIATTR_SW_WAR
	.align		4
.L_1585:
        /*1098*/ 	.byte	0x04, 0x36
        /*109a*/ 	.short	(.L_1587 - .L_1586)
.L_1586:
        /*109c*/ 	.word	0x00000008
.L_1587:


//--------------------- .nv.info._ZN7cutlass13device_kernelIN5flash11enable_sm90INS1_16FlashAttnFwdSm90INS1_25CollectiveMainloopFwdSm90ILi2EN4cute5tupleIJNS5_1CILi1EEES8_S8_EEENS6_IJNS7_ILi192EEENS7_ILi160EEENS7_ILi64EEEEEELi64ENS_12float_e4m3_tEfNS_4arch4Sm90ELb1ELb0ELb1ELb0ELb0ELb0ELb0ELb1ELb1ELb0ELb0ELb0EEENS1_21CollectiveEpilogueFwdINS6_IJSA_SC_SB_EEES9_NS_10bfloat16_tESG_Li384ELb0ELb0ELb0ELb1EEENS1_30DynamicPersistentTileSchedulerILi384ELi128ELb0ELb0ELb1EEEEEEEEEvNT_6ParamsE --------------------------
	.section	.nv.info._ZN7cutlass13device_kernelIN5flash11enable_sm90INS1_16FlashAttnFwdSm90INS1_25CollectiveMainloopFwdSm90ILi2EN4cute5tupleIJNS5_1CILi1EEES8_S8_EEENS6_IJNS7_ILi192EEENS7_ILi160EEENS7_ILi64EEEEEELi64ENS_12float_e4m3_tEfNS_4arch4Sm90ELb1ELb0ELb1ELb0ELb0ELb0ELb0ELb1ELb1ELb0ELb0ELb0EEENS1_21CollectiveEpilogueFwdINS6_IJSA_SC_SB_EEES9_NS_10bfloat16_tESG_Li384ELb0ELb0ELb0ELb1EEENS1_30DynamicPersistentTileSchedulerILi384ELi128ELb0ELb0ELb1EEEEEEEEEvNT_6ParamsE,"",@"SHT_CUDA_INFO"
	.sectionflags	@""
	.align	4


	//----- nvinfo : EIATTR_CUDA_API_VERSION
	.align		4
        /*0000*/ 	.byte	0x04, 0x37
        /*0002*/ 	.short	(.L_1589 - .L_1588)
.L_1588:
        /*0004*/ 	.word	0x00000082


	//----- nvinfo : EIATTR_KPARAM_INFO
	.align		4
.L_1589:
        /*0008*/ 	.byte	0x04, 0x17
        /*000a*/ 	.short	(.L_1591 - .L_1590)
.L_1590:
        /*000c*/ 	.word	0x00000000
        /*0010*/ 	.short	0x0000
        /*0012*/ 	.short	0x0070
        /*0014*/ 	.byte	0x00, 0xf0, 0x01, 0x2e


	//----- nvinfo : EIATTR_SPARSE_MMA_MASK
	.align		4
.L_1591:
        /*0018*/ 	.byte	0x03, 0x50
        /*001a*/ 	.short	0x0000


	//----- nvinfo : EIATTR_MAXREG_COUNT
	.align		4
        /*001c*/ 	.byte	0x03, 0x1b
        /*001e*/ 	.short	0x0080


	//----- nvinfo : EIATTR_NUM_BARRIERS
	.align		4
        /*0020*/ 	.byte	0x02, 0x4c
        /*0022*/ 	.byte	0x09
	.zero		1


	//----- nvinfo : EIATTR_EXTERNS
	.align		4
        /*0024*/ 	.byte	0x04, 0x0f
        /*0026*/ 	.short	(.L_1593 - .L_1592)


	//   ....[0]....
	.align		4
.L_1592:
        /*0028*/ 	.word	index@(__assertfail)


	//----- nvinfo : EIATTR_ANNOTATIONS
	.align		4
.L_1593:
        /*002c*/ 	.byte	0x04, 0x55
        /*002e*/ 	.short	(.L_1595 - .L_1594)


	//   ....[0]....
.L_1594:
        /*0030*/ 	.word	0x00000001
        /*0034*/ 	.byte	0x50, 0x0a, 0x00, 0x00, 0x01, 0x00, 0x00, 0x00, 0x90, 0x0d, 0x00, 0x00, 0x01, 0x00, 0x00, 0x00
        /*0044*/ 	.byte	0x60, 0x15, 0x00, 0x00, 0x01, 0x00, 0x00, 0x00, 0x40, 0xb7, 0x00, 0x00, 0x01, 0x00, 0x00, 0x00
        /*0054*/ 	.byte	0xf0, 0xb9, 0x00, 0x00, 0x01, 0x00, 0x00, 0x00, 0xd0, 0xc6, 0x00, 0x00, 0x01, 0x00, 0x00, 0x00
        /*0064*/ 	.byte	0xf0, 0xcc, 0x00, 0x00, 0x01, 0x00, 0x00, 0x00, 0x30, 0xf2, 0x00, 0x00


	//----- nvinfo : EIATTR_MERCURY_ISA_VERSION
	.align		4
.L_1595:
        /*0070*/ 	.byte	0x03, 0x5f
        /*0072*/ 	.short	0x0101


	//----- nvinfo : EIATTR_INT_WARP_WIDE_INSTR_OFFSETS
	.align		4
        /*0074*/ 	.byte	0x04, 0x31
        /*0076*/ 	.short	(.L_1597 - .L_1596)


	//   ....[0]....
.L_1596:
        /*0078*/ 	.word	0x00000180


	//   ....[1]....
        /*007c*/ 	.word	0x000001b0


	//   ....[2]....
        /*0080*/ 	.word	0x00000240


	//   ....[3]....
        /*0084*/ 	.word	0x0000d370


	//   ....[4]....
        /*0088*/ 	.word	0x0000d400


	//   ....[5]....
        /*008c*/ 	.word	0x0000da70


	//   ....[6]....
        /*0090*/ 	.word	0x0000ed20


	//   ....[7]....
        /*0094*/ 	.word	0x0000edb0


	//----- nvinfo : EIATTR_COOP_GROUP_MASK_REGIDS
	.align		4
.L_1597:
        /*0098*/ 	.byte	0x04, 0x29
        /*009a*/ 	.short	(.L_1599 - .L_1598)


	//   ....[0]....
.L_1598:
        /*009c*/ 	.word	0xffffffff


	//   ....[1]....
        /*00a0*/ 	.word	0xffffffff


	//   ....[2]....
        /*00a4*/ 	.word	0xffffffff


	//   ....[3]....
        /*00a8*/ 	.word	0xffffffff


	//   ....[4]....
        /*00ac*/ 	.word	0xffffffff


	//   ....[5]....
        /*00b0*/ 	.word	0xffffffff


	//   ....[6]....
        /*00b4*/ 	.word	0xffffffff


	//   ....[7]....
        /*00b8*/ 	.word	0xffffffff


	//   ....[8]....
        /*00bc*/ 	.word	0xffffffff


	//   ....[9]....
        /*00c0*/ 	.word	0xffffffff


	//   ....[10]....
        /*00c4*/ 	.word	0xffffffff


	//   ....[11]....
        /*00c8*/ 	.word	0xffffffff


	//   ....[12]....
        /*00cc*/ 	.word	0xffffffff


	//   ....[13]....
        /*00d0*/ 	.word	0xffffffff


	//   ....[14]....
        /*00d4*/ 	.word	0xffffffff


	//   ....[15]....
        /*00d8*/ 	.word	0xffffffff


	//   ....[16]....
        /*00dc*/ 	.word	0xffffffff


	//   ....[17]....
        /*00e0*/ 	.word	0xffffffff


	//   ....[18]....
        /*00e4*/ 	.word	0xffffffff


	//   ....[19]....
        /*00e8*/ 	.word	0xffffffff


	//   ....[20]....
        /*00ec*/ 	.word	0xffffffff


	//   ....[21]....
        /*00f0*/ 	.word	0xffffffff


	//   ....[22]....
        /*00f4*/ 	.word	0xffffffff


	//   ....[23]....
        /*00f8*/ 	.word	0xffffffff


	//   ....[24]....
        /*00fc*/ 	.word	0xffffffff


	//   ....[25]....
        /*0100*/ 	.word	0xffffffff


	//   ....[26]....
        /*0104*/ 	.word	0xffffffff


	//   ....[27]....
        /*0108*/ 	.word	0xffffffff


	//   ....[28]....
        /*010c*/ 	.word	0xffffffff


	//   ....[29]....
        /*0110*/ 	.word	0xffffffff


	//   ....[30]....
        /*0114*/ 	.word	0xffffffff


	//   ....[31]....
        /*0118*/ 	.word	0xffffffff


	//   ....[32]....
        /*011c*/ 	.word	0xffffffff


	//   ....[33]....
        /*0120*/ 	.word	0xffffffff


	//   ....[34]....
        /*0124*/ 	.word	0xffffffff


	//   ....[35]....
        /*0128*/ 	.word	0xffffffff


	//   ....[36]....
        /*012c*/ 	.word	0xffffffff


	//   ....[37]....
        /*0130*/ 	.word	0xffffffff


	//   ....[38]....
        /*0134*/ 	.word	0xffffffff


	//   ....[39]....
        /*0138*/ 	.word	0xffffffff


	//   ....[40]....
        /*013c*/ 	.word	0xffffffff


	//   ....[41]....
        /*0140*/ 	.word	0xffffffff


	//   ....[42]....
        /*0144*/ 	.word	0xffffffff


	//   ....[43]....
        /*0148*/ 	.word	0xffffffff


	//   ....[44]....
        /*014c*/ 	.word	0xffffffff


	//   ....[45]....
        /*0150*/ 	.word	0x0500000f


	//   ....[46]....
        /*0154*/ 	.word	0x0500000f


	//----- nvinfo : EIATTR_COOP_GROUP_INSTR_OFFSETS
	.align		4
.L_1599:
        /*0158*/ 	.byte	0x04, 0x28
        /*015a*/ 	.short	(.L_1601 - .L_1600)


	//   ....[0]....
.L_1600:
        /*015c*/ 	.word	0x00000060


	//   ....[1]....
        /*0160*/ 	.word	0x00000190


	//   ....[2]....
        /*0164*/ 	.word	0x00000250


	//   ....[3]....
        /*0168*/ 	.word	0x000003c0


	//   ....[4]....
        /*016c*/ 	.word	0x00000520


	//   ....[5]....
        /*0170*/ 	.word	0x00000640


	//   ....[6]....
        /*0174*/ 	.word	0x000007a0


	//   ....[7]....
        /*0178*/ 	.word	0x00001390


	//   ....[8]....
        /*017c*/ 	.word	0x00002dc0


	//   ....[9]....
        /*0180*/ 	.word	0x00002e90


	//   ....[10]....
        /*0184*/ 	.word	0x00003a60


	//   ....[11]....
        /*0188*/ 	.word	0x00003ab0


	//   ....[12]....
        /*018c*/ 	.word	0x000065f0


	//   ....[13]....
        /*0190*/ 	.word	0x000066f0


	//   ....[14]....
        /*0194*/ 	.word	0x00007230


	//   ....[15]....
        /*0198*/ 	.word	0x00007300


	//   ....[16]....
        /*019c*/ 	.word	0x00009ba0


	//   ....[17]....
        /*01a0*/ 	.word	0x00009bd0


	//   ....[18]....
        /*01a4*/ 	.word	0x00009bf0


	//   ....[19]....
        /*01a8*/ 	.word	0x00009c10


	//   ....[20]....
        /*01ac*/ 	.word	0x0000b4a0


	//   ....[21]....
        /*01b0*/ 	.word	0x0000b4b0


	//   ....[22]....
        /*01b4*/ 	.word	0x0000b530


	//   ....[23]....
        /*01b8*/ 	.word	0x0000b550


	//   ....[24]....
        /*01bc*/ 	.word	0x0000c080


	//   ....[25]....
        /*01c0*/ 	.word	0x0000c090


	//   ....[26]....
        /*01c4*/ 	.word	0x0000c0a0


	//   ....[27]....
        /*01c8*/ 	.word	0x0000c0b0


	//   ....[28]....
        /*01cc*/ 	.word	0x0000c0c0


	//   ....[29]....
        /*01d0*/ 	.word	0x0000c0d0


	//   ....[30]....
        /*01d4*/ 	.word	0x0000c0e0


	//   ....[31]....
        /*01d8*/ 	.word	0x0000c0f0


	//   ....[32]....
        /*01dc*/ 	.word	0x0000c120


	//   ....[33]....
        /*01e0*/ 	.word	0x0000c150


	//   ....[34]....
        /*01e4*/ 	.word	0x0000c180


	//   ....[35]....
        /*01e8*/ 	.word	0x0000c1a0


	//   ....[36]....
        /*01ec*/ 	.word	0x0000c1c0


	//   ....[37]....
        /*01f0*/ 	.word	0x0000c1d0


	//   ....[38]....
        /*01f4*/ 	.word	0x0000c1e0


	//   ....[39]....
        /*01f8*/ 	.word	0x0000c210


	//   ....[40]....
        /*01fc*/ 	.word	0x0000c250


	//   ....[41]....
        /*0200*/ 	.word	0x0000cca0


	//   ....[42]....
        /*0204*/ 	.word	0x0000db40


	//   ....[43]....
        /*0208*/ 	.word	0x0000f340


	//   ....[44]....
        /*020c*/ 	.word	0x0000f4c0


	//   ....[45]....
        /*0210*/ 	.word	0x0000fa80


	//   ....[46]....
        /*0214*/ 	.word	0x0000fef0


	//----- nvinfo : EIATTR_REG_RECONFIG
	.align		4
.L_1601:
        /*0218*/ 	.byte	0x01, 0x54
	.zero		2


	//----- nvinfo : EIATTR_SYSCALL_OFFSETS
	.align		4
        /*021c*/ 	.byte	0x04, 0x46
        /*021e*/ 	.short	(.L_1603 - .L_1602)


	//   ....[0]....
.L_1602:
        /*0220*/ 	.word	0x00001540


	//   ....[1]....
        /*0224*/ 	.word	0x0000d590


	//   ....[2]....
        /*0228*/ 	.word	0x0000d6d0


	//   ....[3]....
        /*022c*/ 	.word	0x0000d810


	//   ....[4]....
        /*0230*/ 	.word	0x0000d930


	//----- nvinfo : EIATTR_MBARRIER_INSTR_OFFSETS
	.align		4
.L_1603:
        /*0234*/ 	.byte	0x04, 0x39
        /*0236*/ 	.short	(.L_1605 - .L_1604)


	//   ....[0]....
.L_1604:
        /*0238*/ 	.word	0x00000270
        /*023c*/ 	.word	0x000000ff
        /*0240*/ 	.word	0x00013200
        /*0244*/ 	.short	0x0100
        /*0246*/ 	.byte	0x06
	.zero		1


	//   ....[1]....
        /*0248*/ 	.word	0x00000280
        /*024c*/ 	.word	0x000000ff
        /*0250*/ 	.word	0x00013220
        /*0254*/ 	.short	0x0100
        /*0256*/ 	.byte	0x06
	.zero		1


	//   ....[2]....
        /*0258*/ 	.word	0x00000370
        /*025c*/ 	.word	0x000000ff
        /*0260*/ 	.word	0x00013230
        /*0264*/ 	.short	0x0100
        /*0266*/ 	.byte	0x08
	.zero		1


	//   ....[3]....
        /*0268*/ 	.word	0x00000380
        /*026c*/ 	.word	0x000000ff
        /*0270*/ 	.word	0x00013240
        /*0274*/ 	.short	0x0100
        /*0276*/ 	.byte	0x08
	.zero		1


	//   ....[4]....
        /*0278*/ 	.word	0x00000390
        /*027c*/ 	.word	0x000000ff
        /*0280*/ 	.word	0x00013238
        /*0284*/ 	.short	0x0100
        /*0286*/ 	.byte	0x08
	.zero		1


	//   ....[5]....
        /*0288*/ 	.word	0x000003a0
        /*028c*/ 	.word	0x000000ff
        /*0290*/ 	.word	0x00013248
        /*0294*/ 	.short	0x0100
        /*0296*/ 	.byte	0x08
	.zero		1


	//   ....[6]....
        /*0298*/ 	.word	0x000004d0
        /*029c*/ 	.word	0x000000ff
        /*02a0*/ 	.word	0x00013250
        /*02a4*/ 	.short	0x0100
        /*02a6*/ 	.byte	0x08
	.zero		1


	//   ....[7]....
        /*02a8*/ 	.word	0x000004e0
        /*02ac*/ 	.word	0x000000ff
        /*02b0*/ 	.word	0x00013260
        /*02b4*/ 	.short	0x0100
        /*02b6*/ 	.byte	0x08
	.zero		1


	//   ....[8]....
        /*02b8*/ 	.word	0x000004f0
        /*02bc*/ 	.word	0x000000ff
        /*02c0*/ 	.word	0x00013258
        /*02c4*/ 	.short	0x0100
        /*02c6*/ 	.byte	0x08
	.zero		1


	//   ....[9]....
        /*02c8*/ 	.word	0x00000500
        /*02cc*/ 	.word	0x000000ff
        /*02d0*/ 	.word	0x00013268
        /*02d4*/ 	.short	0x0100
        /*02d6*/ 	.byte	0x08
	.zero		1


	//   ....[10]....
        /*02d8*/ 	.word	0x000005f0
        /*02dc*/ 	.word	0x000000ff
        /*02e0*/ 	.word	0x00013270
        /*02e4*/ 	.short	0x0100
        /*02e6*/ 	.byte	0x06
	.zero		1


	//   ....[11]....
        /*02e8*/ 	.word	0x00000600
        /*02ec*/ 	.word	0x000000ff
        /*02f0*/ 	.word	0x00013280
        /*02f4*/ 	.short	0x0100
        /*02f6*/ 	.byte	0x06
	.zero		1


	//   ....[12]....
        /*02f8*/ 	.word	0x00000610
        /*02fc*/ 	.word	0x000000ff
        /*0300*/ 	.word	0x00013278
        /*0304*/ 	.short	0x0100
        /*0306*/ 	.byte	0x06
	.zero		1


	//   ....[13]....
        /*0308*/ 	.word	0x00000620
        /*030c*/ 	.word	0x000000ff
        /*0310*/ 	.word	0x00013288
        /*0314*/ 	.short	0x0100
        /*0316*/ 	.byte	0x06
	.zero		1


	//   ....[14]....
        /*0318*/ 	.word	0x00000750
        /*031c*/ 	.word	0x000000ff
        /*0320*/ 	.word	0x00013290
        /*0324*/ 	.short	0x0100
        /*0326*/ 	.byte	0x08
	.zero		1


	//   ....[15]....
        /*0328*/ 	.word	0x00000760
        /*032c*/ 	.word	0x000000ff
        /*0330*/ 	.word	0x000132a0
        /*0334*/ 	.short	0x0100
        /*0336*/ 	.byte	0x08
	.zero		1


	//   ....[16]....
        /*0338*/ 	.word	0x00000770
        /*033c*/ 	.word	0x000000ff
        /*0340*/ 	.word	0x00013298
        /*0344*/ 	.short	0x0100
        /*0346*/ 	.byte	0x08
	.zero		1


	//   ....[17]....
        /*0348*/ 	.word	0x00000780
        /*034c*/ 	.word	0x000000ff
        /*0350*/ 	.word	0x000132a8
        /*0354*/ 	.short	0x0100
        /*0356*/ 	.byte	0x08
	.zero		1


	//   ....[18]....
        /*0358*/ 	.word	0x000008b0
        /*035c*/ 	.word	0x000000ff
        /*0360*/ 	.word	0x000132b0
        /*0364*/ 	.short	0x0100
        /*0366*/ 	.byte	0x08
	.zero		1


	//   ....[19]....
        /*0368*/ 	.word	0x000008c0
        /*036c*/ 	.word	0x000000ff
        /*0370*/ 	.word	0x000132c0
        /*0374*/ 	.short	0x0100
        /*0376*/ 	.byte	0x08
	.zero		1


	//   ....[20]....
        /*0378*/ 	.word	0x000008d0
        /*037c*/ 	.word	0x000000ff
        /*0380*/ 	.word	0x000132b8
        /*0384*/ 	.short	0x0100
        /*0386*/ 	.byte	0x08
	.zero		1


	//   ....[21]....
        /*0388*/ 	.word	0x000008e0
        /*038c*/ 	.word	0x000000ff
        /*0390*/ 	.word	0x000132c8
        /*0394*/ 	.short	0x0100
        /*0396*/ 	.byte	0x08
	.zero		1


	//   ....[22]....
        /*0398*/ 	.word	0x00001830
        /*039c*/ 	.word	0x000000ff
        /*03a0*/ 	.word	0x00013200
        /*03a4*/ 	.short	0x010a
        /*03a6*/ 	.byte	0x28
	.zero		1


	//   ....[23]....
        /*03a8*/ 	.word	0x000018c0
        /*03ac*/ 	.word	0x00000003
        /*03b0*/ 	.word	0x00013230
        /*03b4*/ 	.short	0x010a
        /*03b6*/ 	.byte	0x3f
	.zero		1


	//   ....[24]....
        /*03b8*/ 	.word	0x00001900
        /*03bc*/ 	.word	0x00000003
        /*03c0*/ 	.word	0x00013230
        /*03c4*/ 	.short	0x010a
        /*03c6*/ 	.byte	0x3f
	.zero		1


	//   ....[25]....
        /*03c8*/ 	.word	0x00002950
        /*03cc*/ 	.word	0x00000003
        /*03d0*/ 	.word	0x00000000
        /*03d4*/ 	.short	0x0101
        /*03d6*/ 	.byte	0x3f
	.zero		1


	//   ....[26]....
        /*03d8*/ 	.word	0x00004e20
        /*03dc*/ 	.word	0x000000ff
        /*03e0*/ 	.word	0x00013230
        /*03e4*/ 	.short	0x010a
        /*03e6*/ 	.byte	0x07
	.zero		1


	//   ....[27]....
        /*03e8*/ 	.word	0x00004e60
        /*03ec*/ 	.word	0x000000ff
        /*03f0*/ 	.word	0x00013230
        /*03f4*/ 	.short	0x010a
        /*03f6*/ 	.byte	0x07
	.zero		1


	//   ....[28]....
        /*03f8*/ 	.word	0x000052a0
        /*03fc*/ 	.word	0x000000ff
        /*0400*/ 	.word	0x00013250
        /*0404*/ 	.short	0x010a
        /*0406*/ 	.byte	0x0b
	.zero		1


	//   ....[29]....
        /*0408*/ 	.word	0x000052e0
        /*040c*/ 	.word	0x000000ff
        /*0410*/ 	.word	0x00013250
        /*0414*/ 	.short	0x010a
        /*0416*/ 	.byte	0x0b
	.zero		1


	//   ....[30]....
        /*0418*/ 	.word	0x00007e00
        /*041c*/ 	.word	0x00000003
        /*0420*/ 	.word	0x00000000
        /*0424*/ 	.short	0x0101
        /*0426*/ 	.byte	0x3f
	.zero		1


	//   ....[31]....
        /*0428*/ 	.word	0x00008080
        /*042c*/ 	.word	0x000000ff
        /*0430*/ 	.word	0x00000000
        /*0434*/ 	.short	0x0101
        /*0436*/ 	.byte	0x04
	.zero		1


	//   ....[32]....
        /*0438*/ 	.word	0x000085d0
        /*043c*/ 	.word	0x000000ff
        /*0440*/ 	.word	0x00013230
        /*0444*/ 	.short	0x010a
        /*0446*/ 	.byte	0x05
	.zero		1


	//   ....[33]....
        /*0448*/ 	.word	0x00008610
        /*044c*/ 	.word	0x000000ff
        /*0450*/ 	.word	0x00013230
        /*0454*/ 	.short	0x010a
        /*0456*/ 	.byte	0x05
	.zero		1


	//   ....[34]....
        /*0458*/ 	.word	0x00008a60
        /*045c*/ 	.word	0x000000ff
        /*0460*/ 	.word	0x00013250
        /*0464*/ 	.short	0x010a
        /*0466*/ 	.byte	0x05
	.zero		1


	//   ....[35]....
        /*0468*/ 	.word	0x00008aa0
        /*046c*/ 	.word	0x000000ff
        /*0470*/ 	.word	0x00013250
        /*0474*/ 	.short	0x010a
        /*0476*/ 	.byte	0x05
	.zero		1


	//   ....[36]....
        /*0478*/ 	.word	0x0000aa00
        /*047c*/ 	.word	0x00000003
        /*0480*/ 	.word	0x00000000
        /*0484*/ 	.short	0x0101
        /*0486*/ 	.byte	0x3f
	.zero		1


	//   ....[37]....
        /*0488*/ 	.word	0x0000ad10
        /*048c*/ 	.word	0x000000ff
        /*0490*/ 	.word	0x00000000
        /*0494*/ 	.short	0x0101
        /*0496*/ 	.byte	0x04
	.zero		1


	//   ....[38]....
        /*0498*/ 	.word	0x0000b1b0
        /*049c*/ 	.word	0x000000ff
        /*04a0*/ 	.word	0x00013250
        /*04a4*/ 	.short	0x010a
        /*04a6*/ 	.byte	0x05
	.zero		1


	//   ....[39]....
        /*04a8*/ 	.word	0x0000b240
        /*04ac*/ 	.word	0x000000ff
        /*04b0*/ 	.word	0x00013250
        /*04b4*/ 	.short	0x010a
        /*04b6*/ 	.byte	0x05
	.zero		1


	//   ....[40]....
        /*04b8*/ 	.word	0x0000b820
        /*04bc*/ 	.word	0x000000ff
        /*04c0*/ 	.word	0x00000000
        /*04c4*/ 	.short	0x0101
        /*04c6*/ 	.byte	0x04
	.zero		1


	//   ....[41]....
        /*04c8*/ 	.word	0x0000c470
        /*04cc*/ 	.word	0x000000ff
        /*04d0*/ 	.word	0x00000000
        /*04d4*/ 	.short	0x0101
        /*04d6*/ 	.byte	0x05
	.zero		1


	//   ....[42]....
        /*04d8*/ 	.word	0x0000dd50
        /*04dc*/ 	.word	0x00000006
        /*04e0*/ 	.word	0x00013280
        /*04e4*/ 	.short	0x010a
        /*04e6*/ 	.byte	0x3f
	.zero		1


	//   ....[43]....
        /*04e8*/ 	.word	0x0000ded0
        /*04ec*/ 	.word	0x00000006
        /*04f0*/ 	.word	0x00013240
        /*04f4*/ 	.short	0x010a
        /*04f6*/ 	.byte	0x3f
	.zero		1


	//   ....[44]....
        /*04f8*/ 	.word	0x0000e1a0
        /*04fc*/ 	.word	0x000000ff
        /*0500*/ 	.word	0x00013220
        /*0504*/ 	.short	0x010a
        /*0506*/ 	.byte	0x28
	.zero		1


	//   ....[45]....
        /*0508*/ 	.word	0x0000e470
        /*050c*/ 	.word	0x00000003
        /*0510*/ 	.word	0x00013280
        /*0514*/ 	.short	0x010a
        /*0516*/ 	.byte	0x3f
	.zero		1


	//   ....[46]....
        /*0518*/ 	.word	0x0000e680
        /*051c*/ 	.word	0x00000003
        /*0520*/ 	.word	0x00013240
        /*0524*/ 	.short	0x010a
        /*0526*/ 	.byte	0x3f
	.zero		1


	//   ....[47]....
        /*0528*/ 	.word	0x0000e910
        /*052c*/ 	.word	0x0000000c
        /*0530*/ 	.word	0x00013270
        /*0534*/ 	.short	0x010a
        /*0536*/ 	.byte	0x3f
	.zero		1


	//   ....[48]....
        /*0538*/ 	.word	0x0000e980
        /*053c*/ 	.word	0x0000000c
        /*0540*/ 	.word	0x00013260
        /*0544*/ 	.short	0x010a
        /*0546*/ 	.byte	0x3f
	.zero		1


	//   ....[49]....
        /*0548*/ 	.word	0x0000ec40
        /*054c*/ 	.word	0x0000000c
        /*0550*/ 	.word	0x00013250
        /*0554*/ 	.short	0x0101
        /*0556*/ 	.byte	0x3f
	.zero		1


	//   ....[50]....
        /*0558*/ 	.word	0x0000ecc0
        /*055c*/ 	.word	0x00000003
        /*0560*/ 	.word	0x00000000
        /*0564*/ 	.short	0x0101
        /*0566*/ 	.byte	0x3f
	.zero		1


	//   ....[51]....
        /*0568*/ 	.word	0x0000ee50
        /*056c*/ 	.word	0x00000002
        /*0570*/ 	.word	0x00013270
        /*0574*/ 	.short	0x010a
        /*0576*/ 	.byte	0x3f
	.zero		1


	//   ....[52]....
        /*0578*/ 	.word	0x0000eec0
        /*057c*/ 	.word	0x00000002
        /*0580*/ 	.word	0x00013260
        /*0584*/ 	.short	0x010a
        /*0586*/ 	.byte	0x3f
	.zero		1


	//   ....[53]....
        /*0588*/ 	.word	0x0000f180
        /*058c*/ 	.word	0x00000002
        /*0590*/ 	.word	0x00013250
        /*0594*/ 	.short	0x0101
        /*0596*/ 	.byte	0x3f
	.zero		1


	//   ....[54]....
        /*0598*/ 	.word	0x0000f1f0
        /*059c*/ 	.word	0x00000000
        /*05a0*/ 	.word	0x00000000
        /*05a4*/ 	.short	0x0101
        /*05a6*/ 	.byte	0x3f
	.zero		1


	//   ....[55]....
        /*05a8*/ 	.word	0x0000f440
        /*05ac*/ 	.word	0x00000007
        /*05b0*/ 	.word	0x00013220
        /*05b4*/ 	.short	0x010a
        /*05b6*/ 	.byte	0x3f
	.zero		1


	//   ....[56]....
        /*05b8*/ 	.word	0x0000f5d0
        /*05bc*/ 	.word	0x00000005
        /*05c0*/ 	.word	0x00000000
        /*05c4*/ 	.short	0x010a
        /*05c6*/ 	.byte	0x3f
	.zero		1


	//   ....[57]....
        /*05c8*/ 	.word	0x0000f640
        /*05cc*/ 	.word	0x00000003
        /*05d0*/ 	.word	0x00000000
        /*05d4*/ 	.short	0x010a
        /*05d6*/ 	.byte	0x3f
	.zero		1


	//   ....[58]....
        /*05d8*/ 	.word	0x0000f690
        /*05dc*/ 	.word	0x00000003
        /*05e0*/ 	.word	0x00013260
        /*05e4*/ 	.short	0x010a
        /*05e6*/ 	.byte	0x3f
	.zero		1


	//   ....[59]....
        /*05e8*/ 	.word	0x0000f6e0
        /*05ec*/ 	.word	0x00000005
        /*05f0*/ 	.word	0x00013260
        /*05f4*/ 	.short	0x010a
        /*05f6*/ 	.byte	0x3f
	.zero		1


	//   ....[60]....
        /*05f8*/ 	.word	0x0000f720
        /*05fc*/ 	.word	0x00000003
        /*0600*/ 	.word	0x00013280
        /*0604*/ 	.short	0x010a
        /*0606*/ 	.byte	0x3f
	.zero		1


	//   ....[61]....
        /*0608*/ 	.word	0x0000f740
        /*060c*/ 	.word	0x00000005
        /*0610*/ 	.word	0x00013280
        /*0614*/ 	.short	0x010a
        /*0616*/ 	.byte	0x3f
	.zero		1


	//   ....[62]....
        /*0618*/ 	.word	0x0000f7b0
        /*061c*/ 	.word	0x00000003
        /*0620*/ 	.word	0x00013200
        /*0624*/ 	.short	0x010a
        /*0626*/ 	.byte	0x3f
	.zero		1


	//   ....[63]....
        /*0628*/ 	.word	0x0000f800
        /*062c*/ 	.word	0x00000003
        /*0630*/ 	.word	0x00013230
        /*0634*/ 	.short	0x010a
        /*0636*/ 	.byte	0x3f
	.zero		1


	//   ....[64]....
        /*0638*/ 	.word	0x0000f860
        /*063c*/ 	.word	0x0000000b
        /*0640*/ 	.word	0x00013230
        /*0644*/ 	.short	0x010a
        /*0646*/ 	.byte	0x3f
	.zero		1


	//   ....[65]....
        /*0648*/ 	.word	0x0000f8c0
        /*064c*/ 	.word	0x0000000a
        /*0650*/ 	.word	0x00013250
        /*0654*/ 	.short	0x010a
        /*0656*/ 	.byte	0x3f
	.zero		1


	//   ....[66]....
        /*0658*/ 	.word	0x0000f920
        /*065c*/ 	.word	0x0000000a
        /*0660*/ 	.word	0x00013230
        /*0664*/ 	.short	0x010a
        /*0666*/ 	.byte	0x3f
	.zero		1


	//   ....[67]....
        /*0668*/ 	.word	0x0000f980
        /*066c*/ 	.word	0x00000009
        /*0670*/ 	.word	0x00013250
        /*0674*/ 	.short	0x010a
        /*0676*/ 	.byte	0x3f
	.zero		1


	//   ....[68]....
        /*0678*/ 	.word	0x0000f9e0
        /*067c*/ 	.word	0x00000005
        /*0680*/ 	.word	0x00013250
        /*0684*/ 	.short	0x010a
        /*0686*/ 	.byte	0x3f
	.zero		1


	//   ....[69]....
        /*0688*/ 	.word	0x0000fb30
        /*068c*/ 	.word	0x00000006
        /*0690*/ 	.word	0x00013280
        /*0694*/ 	.short	0x010a
        /*0696*/ 	.byte	0x3f
	.zero		1


	//   ....[70]....
        /*0698*/ 	.word	0x0000fb80
        /*069c*/ 	.word	0x00000006
        /*06a0*/ 	.word	0x00013240
        /*06a4*/ 	.short	0x010a
        /*06a6*/ 	.byte	0x3f
	.zero		1


	//   ....[71]....
        /*06a8*/ 	.word	0x0000fbe0
        /*06ac*/ 	.word	0x00000003
        /*06b0*/ 	.word	0x00013220
        /*06b4*/ 	.short	0x010a
        /*06b6*/ 	.byte	0x3f
	.zero		1


	//   ....[72]....
        /*06b8*/ 	.word	0x0000fc30
        /*06bc*/ 	.word	0x00000003
        /*06c0*/ 	.word	0x00013280
        /*06c4*/ 	.short	0x010a
        /*06c6*/ 	.byte	0x3f
	.zero		1


	//   ....[73]....
        /*06c8*/ 	.word	0x0000fc80
        /*06cc*/ 	.word	0x00000003
        /*06d0*/ 	.word	0x00013240
        /*06d4*/ 	.short	0x010a
        /*06d6*/ 	.byte	0x3f
	.zero		1


	//   ....[74]....
        /*06d8*/ 	.word	0x0000fcd0
        /*06dc*/ 	.word	0x0000000c
        /*06e0*/ 	.word	0x00013270
        /*06e4*/ 	.short	0x010a
        /*06e6*/ 	.byte	0x3f
	.zero		1


	//   ....[75]....
        /*06e8*/ 	.word	0x0000fd20
        /*06ec*/ 	.word	0x0000000c
        /*06f0*/ 	.word	0x00013260
        /*06f4*/ 	.short	0x010a
        /*06f6*/ 	.byte	0x3f
	.zero		1


	//   ....[76]....
        /*06f8*/ 	.word	0x0000fd70
        /*06fc*/ 	.word	0x00000002
        /*0700*/ 	.word	0x00013270
        /*0704*/ 	.short	0x010a
        /*0706*/ 	.byte	0x3f
	.zero		1


	//   ....[77]....
        /*0708*/ 	.word	0x0000fdc0
        /*070c*/ 	.word	0x00000002
        /*0710*/ 	.word	0x00013260
        /*0714*/ 	.short	0x010a
        /*0716*/ 	.byte	0x3f
	.zero		1


	//   ....[78]....
        /*0718*/ 	.word	0x0000fe10
        /*071c*/ 	.word	0x00000007
        /*0720*/ 	.word	0x00013220
        /*0724*/ 	.short	0x010a
        /*0726*/ 	.byte	0x3f
	.zero		1


	//   ....[79]....
        /*0728*/ 	.word	0x0000ffb0
        /*072c*/ 	.word	0x00000005
        /*0730*/ 	.word	0x00000000
        /*0734*/ 	.short	0x010a
        /*0736*/ 	.byte	0x3f
	.zero		1


	//   ....[80]....
        /*0738*/ 	.word	0x00010000
        /*073c*/ 	.word	0x00000003
        /*0740*/ 	.word	0x00000000
        /*0744*/ 	.short	0x010a
        /*0746*/ 	.byte	0x3f
	.zero		1


	//   ....[81]....
        /*0748*/ 	.word	0x00010050
        /*074c*/ 	.word	0x00000003
        /*0750*/ 	.word	0x00013260
        /*0754*/ 	.short	0x010a
        /*0756*/ 	.byte	0x3f
	.zero		1


	//   ....[82]....
        /*0758*/ 	.word	0x000100a0
        /*075c*/ 	.word	0x00000005
        /*0760*/ 	.word	0x00013260
        /*0764*/ 	.short	0x010a
        /*0766*/ 	.byte	0x3f
	.zero		1


	//   ....[83]....
        /*0768*/ 	.word	0x000100f0
        /*076c*/ 	.word	0x00000003
        /*0770*/ 	.word	0x00013280
        /*0774*/ 	.short	0x010a
        /*0776*/ 	.byte	0x3f
	.zero		1


	//----- nvinfo : EIATTR_NUM_MBARRIERS
	.align		4
.L_1605:
        /*0778*/ 	.byte	0x03, 0x38
        /*077a*/ 	.short	0x0016


	//----- nvinfo : EIATTR_EXIT_INSTR_OFFSETS
	.align		4
        /*077c*/ 	.byte	0x04, 0x1c
        /*077e*/ 	.short	(.L_1607 - .L_1606)


	//   ....[0]....
.L_1606:
        /*0780*/ 	.word	0x00000a00


	//   ....[1]....
        /*0784*/ 	.word	0x0000cc30


	//   ....[2]....
        /*0788*/ 	.word	0x0000f790


	//----- nvinfo : EIATTR_MAX_THREADS
	.align		4
.L_1607:
        /*078c*/ 	.byte	0x04, 0x05
        /*078e*/ 	.short	(.L_1609 - .L_1608)
.L_1608:
        /*0790*/ 	.word	0x00000200
        /*0794*/ 	.word	0x00000001
        /*0798*/ 	.word	0x00000001


	//----- nvinfo : EIATTR_CRS_STACK_SIZE
	.align		4
.L_1609:
        /*079c*/ 	.byte	0x04, 0x1e
        /*079e*/ 	.short	(.L_1611 - .L_1610)
.L_1610:
        /*07a0*/ 	.word	0x00000000


	//----- nvinfo : EIATTR_CBANK_PARAM_SIZE
	.align		4
.L_1611:
        /*07a4*/ 	.byte	0x03, 0x19
        /*07a6*/ 	.short	0x0bf0


	//----- nvinfo : EIATTR_PARAM_CBANK
	.align		4
        /*07a8*/ 	.byte	0x04, 0x0a
        /*07aa*/ 	.short	(.L_1613 - .L_1612)
	.align		4
.L_1612:
        /*07ac*/ 	.word	index@(.nv.constant0._ZN7cutlass13device_kernelIN5flash11enable_sm90INS1_16FlashAttnFwdSm90INS1_25CollectiveMainloopFwdSm90ILi2EN4cute5tupleIJNS5_1CILi1EEES8_S8_EEENS6_IJNS7_ILi192EEENS7_ILi160EEENS7_ILi64EEEEEELi64ENS_12float_e4m3_tEfNS_4arch4Sm90ELb1ELb0ELb1ELb0ELb0ELb0ELb0ELb1ELb1ELb0ELb0ELb0EEENS1_21CollectiveEpilogueFwdINS6_IJSA_SC_SB_EEES9_NS_10bfloat16_tESG_Li384ELb0ELb0ELb0ELb1EEENS1_30DynamicPersistentTileSchedulerILi384ELi128ELb0ELb0ELb1EEEEEEEEEvNT_6ParamsE)
        /*07b0*/ 	.short	0x0210
        /*07b2*/ 	.short	0x0bf0


	//----- nvinfo : EIATTR_SW_WAR
	.align		4
.L_1613:
        /*07b4*/ 	.byte	0x04, 0x36
        /*07b6*/ 	.short	(.L_1615 - .L_1614)
.L_1614:
        /*07b8*/ 	.word	0x00000008
.L_1615:


//--------------------- .nv.info._ZN7cutlass13device_kernelIN5flash11enable_sm90INS1_16FlashAttnFwdSm90INS1_25CollectiveMainloopFwdSm90ILi2EN4cute5tupleIJNS5_1CILi1EEES8_S8_EEENS6_IJNS7_ILi192EEENS7_ILi160EEENS7_ILi64EEEEEELi64ENS_12float_e4m3_tEfNS_4arch4Sm90ELb1ELb0ELb1ELb1ELb0ELb0ELb0ELb1ELb1ELb0ELb0ELb0EEENS1_21CollectiveEpilogueFwdINS6_IJSA_SC_SB_EEES9_NS_10bfloat16_tESG_Li384ELb1ELb0ELb0ELb1EEENS1_36VarlenDynamicPersistentTileSchedulerILi192ELi160ELi384ELi128ELb0ELb0ELb1ELb1ELb1ELb1EEEEEEEEEvNT_6ParamsE --------------------------
	.section	.nv.info._ZN7cutlass13device_kernelIN5flash11enable_sm90INS1_16FlashAttnFwdSm90INS1_25CollectiveMainloopFwdSm90ILi2EN4cute5tupleIJNS5_1CILi1EEES8_S8_EEENS6_IJNS7_ILi192EEENS7_ILi160EEENS7_ILi64EEEEEELi64ENS_12float_e4m3_tEfNS_4arch4Sm90ELb1ELb0ELb1ELb1ELb0ELb0ELb0ELb1ELb1ELb0ELb0ELb0EEENS1_21CollectiveEpilogueFwdINS6_IJSA_SC_SB_EEES9_NS_10bfloat16_tESG_Li384ELb1ELb0ELb0ELb1EEENS1_36VarlenDynamicPersistentTileSchedulerILi192ELi160ELi384ELi128ELb0ELb0ELb1ELb1ELb1ELb1EEEEEEEEEvNT_6ParamsE,"",@"SHT_CUDA_INFO"
	.sectionflags	@""
	.align	4


	//----- nvinfo : EIATTR_CUDA_API_VERSION
	.align		4
        /*0000*/ 	.byte	0x04, 0x37
        /*0002*/ 	.short	(.L_1617 - .L_1616)
.L_1616:
        /*0004*/ 	.word	0x00000082


	//----- nvinfo : EIATTR_KPARAM_INFO
	.align		4
.L_1617:
        /*0008*/ 	.byte	0x04, 0x17
        /*000a*/ 	.short	(.L_1619 - .L_1618)
.L_1618:
        /*000c*/ 	.word	0x00000000
        /*0010*/ 	.short	0x0000
        /*0012*/ 	.short	0x0070
        /*0014*/ 	.byte	0x00, 0xf0, 0x01, 0x28


	//----- nvinfo : EIATTR_SPARSE_MMA_MASK
	.align		4
.L_1619:
        /*0018*/ 	.byte	0x03, 0x50
        /*001a*/ 	.short	0x0000


	//----- nvinfo : EIATTR_MAXREG_COUNT
	.align		4
        /*001c*/ 	.byte	0x03, 0x1b
        /*001e*/ 	.short	0x0080


	//----- nvinfo : EIATTR_NUM_BARRIERS
	.align		4
        /*0020*/ 	.byte	0x02, 0x4c
        /*0022*/ 	.byte	0x09
	.zero		1


	//----- nvinfo : EIATTR_EXTERNS
	.align		4
        /*0024*/ 	.byte	0x04, 0x0f
        /*0026*/ 	.short	(.L_1621 - .L_1620)


	//   ....[0]....
	.align		4
.L_1620:
        /*0028*/ 	.word	index@(__assertfail)


	//----- nvinfo : EIATTR_ANNOTATIONS
	.align		4
.L_1621:
        /*002c*/ 	.byte	0x04, 0x55
        /*002e*/ 	.short	(.L_1623 - .L_1622)


	//   ....[0]....
.L_1622:
        /*0030*/ 	.word	0x00000001
        /*0034*/ 	.byte	0x20, 0xd9, 0x00, 0x00, 0x01, 0x00, 0x00, 0x00, 0xd0, 0x0c, 0x01, 0x00


	//----- nvinfo : EIATTR_MERCURY_ISA_VERSION
	.align		4
.L_1623:
        /*0040*/ 	.byte	0x03, 0x5f
        /*0042*/ 	.short	0x0101


	//----- nvinfo : EIATTR_UNUSED_LOAD_BYTE_OFFSET
	.align		4
        /*0044*/ 	.byte	0x04, 0x44
        /*0046*/ 	.short	(.L_1625 - .L_1624)


	//   ....[0]....
.L_1624:
        /*0048*/ 	.word	0x00000a30
        /*004c*/ 	.word	0x0000fff0


	//   ....[1]....
        /*0050*/ 	.word	0x0000bc10
        /*0054*/ 	.word	0x0000fff0


	//----- nvinfo : EIATTR_INT_WARP_WIDE_INSTR_OFFSETS
	.align		4
.L_1625:
        /*0058*/ 	.byte	0x04, 0x31
        /*005a*/ 	.short	(.L_1627 - .L_1626)


	//   ....[0]....
.L_1626:
        /*005c*/ 	.word	0x00000160


	//   ....[1]....
        /*0060*/ 	.word	0x000001a0


	//   ....[2]....
        /*0064*/ 	.word	0x00000210


	//   ....[3]....
        /*0068*/ 	.word	0x0000ecb0


	//   ....[4]....
        /*006c*/ 	.word	0x0000ed40


	//   ....[5]....
        /*0070*/ 	.word	0x0000f440


	//   ....[6]....
        /*0074*/ 	.word	0x00010790


	//   ....[7]....
        /*0078*/ 	.word	0x00010820


	//----- nvinfo : EIATTR_COOP_GROUP_MASK_REGIDS
	.align		4
.L_1627:
        /*007c*/ 	.byte	0x04, 0x29
        /*007e*/ 	.short	(.L_1629 - .L_1628)


	//   ....[0]....
.L_1628:
        /*0080*/ 	.word	0xffffffff


	//   ....[1]....
        /*0084*/ 	.word	0xffffffff


	//   ....[2]....
        /*0088*/ 	.word	0xffffffff


	//   ....[3]....
        /*008c*/ 	.word	0xffffffff


	//   ....[4]....
        /*0090*/ 	.word	0xffffffff


	//   ....[5]....
        /*0094*/ 	.word	0xffffffff


	//   ....[6]....
        /*0098*/ 	.word	0xffffffff


	//   ....[7]....
        /*009c*/ 	.word	0xffffffff


	//   ....[8]....
        /*00a0*/ 	.word	0xffffffff


	//   ....[9]....
        /*00a4*/ 	.word	0xffffffff


	//   ....[10]....
        /*00a8*/ 	.word	0xffffffff


	//   ....[11]....
        /*00ac*/ 	.word	0xffffffff


	//   ....[12]....
        /*00b0*/ 	.word	0xffffffff


	//   ....[13]....
        /*00b4*/ 	.word	0xffffffff


	//   ....[14]....
        /*00b8*/ 	.word	0xffffffff


	//   ....[15]....
        /*00bc*/ 	.word	0xffffffff


	//   ....[16]....
        /*00c0*/ 	.word	0xffffffff


	//   ....[17]....
        /*00c4*/ 	.word	0xffffffff


	//   ....[18]....
        /*00c8*/ 	.word	0xffffffff


	//   ....[19]....
        /*00cc*/ 	.word	0xffffffff


	//   ....[20]....
        /*00d0*/ 	.word	0xffffffff


	//   ....[21]....
        /*00d4*/ 	.word	0xffffffff


	//   ....[22]....
        /*00d8*/ 	.word	0xffffffff


	//   ....[23]....
        /*00dc*/ 	.word	0xffffffff


	//   ....[24]....
        /*00e0*/ 	.word	0xffffffff


	//   ....[25]....
        /*00e4*/ 	.word	0xffffffff


	//   ....[26]....
        /*00e8*/ 	.word	0xffffffff


	//   ....[27]....
        /*00ec*/ 	.word	0xffffffff


	//   ....[28]....
        /*00f0*/ 	.word	0xffffffff


	//   ....[29]....
        /*00f4*/ 	.word	0xffffffff


	//   ....[30]....
        /*00f8*/ 	.word	0xffffffff


	//   ....[31]....
        /*00fc*/ 	.word	0xffffffff


	//   ....[32]....
        /*0100*/ 	.word	0xffffffff


	//   ....[33]....
        /*0104*/ 	.word	0xffffffff


	//   ....[34]....
        /*0108*/ 	.word	0xffffffff


	//   ....[35]....
        /*010c*/ 	.word	0xffffffff


	//   ....[36]....
        /*0110*/ 	.word	0xffffffff


	//   ....[37]....
        /*0114*/ 	.word	0xffffffff


	//   ....[38]....
        /*0118*/ 	.word	0xffffffff


	//   ....[39]....
        /*011c*/ 	.word	0xffffffff


	//   ....[40]....
        /*0120*/ 	.word	0xffffffff


	//   ....[41]....
        /*0124*/ 	.word	0xffffffff


	//   ....[42]....
        /*0128*/ 	.word	0xffffffff


	//   ....[43]....
        /*012c*/ 	.word	0xffffffff


	//   ....[44]....
        /*0130*/ 	.word	0xffffffff


	//   ....[45]....
        /*0134*/ 	.word	0xffffffff


	//   ....[46]....
        /*0138*/ 	.word	0xffffffff


	//   ....[47]....
        /*013c*/ 	.word	0xffffffff


	//   ....[48]....
        /*0140*/ 	.word	0xffffffff


	//   ....[49]....
        /*0144*/ 	.word	0xffffffff


	//   ....[50]....
        /*0148*/ 	.word	0xffffffff


	//   ....[51]....
        /*014c*/ 	.word	0xffffffff


	//   ....[52]....
        /*0150*/ 	.word	0xffffffff


	//   ....[53]....
        /*0154*/ 	.word	0xffffffff


	//   ....[54]....
        /*0158*/ 	.word	0xffffffff


	//   ....[55]....
        /*015c*/ 	.word	0xffffffff


	//   ....[56]....
        /*0160*/ 	.word	0xffffffff


	//   ....[57]....
        /*0164*/ 	.word	0xffffffff


	//   ....[58]....
        /*0168*/ 	.word	0xffffffff


	//   ....[59]....
        /*016c*/ 	.word	0xffffffff


	//   ....[60]....
        /*0170*/ 	.word	0xffffffff


	//   ....[61]....
        /*0174*/ 	.word	0xffffffff


	//   ....[62]....
        /*0178*/ 	.word	0xffffffff


	//   ....[63]....
        /*017c*/ 	.word	0xffffffff


	//   ....[64]....
        /*0180*/ 	.word	0xffffffff


	//   ....[65]....
        /*0184*/ 	.word	0xffffffff


	//   ....[66]....
        /*0188*/ 	.word	0xffffffff


	//   ....[67]....
        /*018c*/ 	.word	0xffffffff


	//   ....[68]....
        /*0190*/ 	.word	0xffffffff


	//   ....[69]....
        /*0194*/ 	.word	0xffffffff


	//   ....[70]....
        /*0198*/ 	.word	0xffffffff


	//   ....[71]....
        /*019c*/ 	.word	0xffffffff


	//   ....[72]....
        /*01a0*/ 	.word	0xffffffff


	//   ....[73]....
        /*01a4*/ 	.word	0xffffffff


	//   ....[74]....
        /*01a8*/ 	.word	0xffffffff


	//   ....[75]....
        /*01ac*/ 	.word	0x0500000f


	//   ....[76]....
        /*01b0*/ 	.word	0x0500000f


	//----- nvinfo : EIATTR_COOP_GROUP_INSTR_OFFSETS
	.align		4
.L_1629:
        /*01b4*/ 	.byte	0x04, 0x28
        /*01b6*/ 	.short	(.L_1631 - .L_1630)


	//   ....[0]....
.L_1630:
        /*01b8*/ 	.word	0x00000060


	//   ....[1]....
        /*01bc*/ 	.word	0x00000170


	//   ....[2]....
        /*01c0*/ 	.word	0x000001c0


	//   ....[3]....
        /*01c4*/ 	.word	0x000003f0


	//   ....[4]....
        /*01c8*/ 	.word	0x00000550


	//   ....[5]....
        /*01cc*/ 	.word	0x00000670


	//   ....[6]....
        /*01d0*/ 	.word	0x000007d0


	//   ....[7]....
        /*01d4*/ 	.word	0x00001490


	//   ....[8]....
        /*01d8*/ 	.word	0x00002f70


	//   ....[9]....
        /*01dc*/ 	.word	0x00003000


	//   ....[10]....
        /*01e0*/ 	.word	0x00003cb0


	//   ....[11]....
        /*01e4*/ 	.word	0x00003d20


	//   ....[12]....
        /*01e8*/ 	.word	0x00006650


	//   ....[13]....
        /*01ec*/ 	.word	0x000066c0


	//   ....[14]....
        /*01f0*/ 	.word	0x000073a0


	//   ....[15]....
        /*01f4*/ 	.word	0x00007400


	//   ....[16]....
        /*01f8*/ 	.word	0x00009d10


	//   ....[17]....
        /*01fc*/ 	.word	0x00009d30


	//   ....[18]....
        /*0200*/ 	.word	0x00009d60


	//   ....[19]....
        /*0204*/ 	.word	0x00009d80


	//   ....[20]....
        /*0208*/ 	.word	0x0000b670


	//   ....[21]....
        /*020c*/ 	.word	0x0000b680


	//   ....[22]....
        /*0210*/ 	.word	0x0000b700


	//   ....[23]....
        /*0214*/ 	.word	0x0000b710


	//   ....[24]....
        /*0218*/ 	.word	0x0000c120


	//   ....[25]....
        /*021c*/ 	.word	0x0000c130


	//   ....[26]....
        /*0220*/ 	.word	0x0000c140


	//   ....[27]....
        /*0224*/ 	.word	0x0000c150


	//   ....[28]....
        /*0228*/ 	.word	0x0000c160


	//   ....[29]....
        /*022c*/ 	.word	0x0000c170


	//   ....[30]....
        /*0230*/ 	.word	0x0000c180


	//   ....[31]....
        /*0234*/ 	.word	0x0000c190


	//   ....[32]....
        /*0238*/ 	.word	0x0000c1a0


	//   ....[33]....
        /*023c*/ 	.word	0x0000c1b0


	//   ....[34]....
        /*0240*/ 	.word	0x0000c1c0


	//   ....[35]....
        /*0244*/ 	.word	0x0000c1d0


	//   ....[36]....
        /*0248*/ 	.word	0x0000c1e0


	//   ....[37]....
        /*024c*/ 	.word	0x0000c1f0


	//   ....[38]....
        /*0250*/ 	.word	0x0000c220


	//   ....[39]....
        /*0254*/ 	.word	0x0000c250


	//   ....[40]....
        /*0258*/ 	.word	0x0000d8e0


	//   ....[41]....
        /*025c*/ 	.word	0x0000dad0


	//   ....[42]....
        /*0260*/ 	.word	0x0000db00


	//   ....[43]....
        /*0264*/ 	.word	0x0000db30


	//   ....[44]....
        /*0268*/ 	.word	0x0000db60


	//   ....[45]....
        /*026c*/ 	.word	0x0000db90


	//   ....[46]....
        /*0270*/ 	.word	0x0000dbd0


	//   ....[47]....
        /*0274*/ 	.word	0x0000dd50


	//   ....[48]....
        /*0278*/ 	.word	0x0000dd80


	//   ....[49]....
        /*027c*/ 	.word	0x0000ddb0


	//   ....[50]....
        /*0280*/ 	.word	0x0000dde0


	//   ....[51]....
        /*0284*/ 	.word	0x0000de10


	//   ....[52]....
        /*0288*/ 	.word	0x0000de50


	//   ....[53]....
        /*028c*/ 	.word	0x0000dee0


	//   ....[54]....
        /*0290*/ 	.word	0x0000df70


	//   ....[55]....
        /*0294*/ 	.word	0x0000e020


	//   ....[56]....
        /*0298*/ 	.word	0x0000f520


	//   ....[57]....
        /*029c*/ 	.word	0x00010e90


	//   ....[58]....
        /*02a0*/ 	.word	0x00010ec0


	//   ....[59]....
        /*02a4*/ 	.word	0x00010ef0


	//   ....[60]....
        /*02a8*/ 	.word	0x00010f30


	//   ....[61]....
        /*02ac*/ 	.word	0x00010f40


	//   ....[62]....
        /*02b0*/ 	.word	0x00010f70


	//   ....[63]....
        /*02b4*/ 	.word	0x00010fa0


	//   ....[64]....
        /*02b8*/ 	.word	0x00010fb0


	//   ....[65]....
        /*02bc*/ 	.word	0x000110f0


	//   ....[66]....
        /*02c0*/ 	.word	0x00011120


	//   ....[67]....
        /*02c4*/ 	.word	0x00011150


	//   ....[68]....
        /*02c8*/ 	.word	0x00011180


	//   ....[69]....
        /*02cc*/ 	.word	0x000111b0


	//   ....[70]....
        /*02d0*/ 	.word	0x000111f0


	//   ....[71]....
        /*02d4*/ 	.word	0x000112a0


	//   ....[72]....
        /*02d8*/ 	.word	0x00011340


	//   ....[73]....
        /*02dc*/ 	.word	0x000113f0


	//   ....[74]....
        /*02e0*/ 	.word	0x000119f0


	//   ....[75]....
        /*02e4*/ 	.word	0x00011fc0


	//   ....[76]....
        /*02e8*/ 	.word	0x00012430


	//----- nvinfo : EIATTR_REG_RECONFIG
	.align		4
.L_1631:
        /*02ec*/ 	.byte	0x01, 0x54
	.zero		2


	//----- nvinfo : EIATTR_SYSCALL_OFFSETS
	.align		4
        /*02f0*/ 	.byte	0x04, 0x46
        /*02f2*/ 	.short	(.L_1633 - .L_1632)


	//   ....[0]....
.L_1632:
        /*02f4*/ 	.word	0x00001670


	//   ....[1]....
        /*02f8*/ 	.word	0x0000eed0


	//   ....[2]....
        /*02fc*/ 	.word	0x0000f010


	//   ....[3]....
        /*0300*/ 	.word	0x0000f150


	//   ....[4]....
        /*0304*/ 	.word	0x0000f270


	//----- nvinfo : EIATTR_MBARRIER_INSTR_OFFSETS
	.align		4
.L_1633:
        /*0308*/ 	.byte	0x04, 0x39
        /*030a*/ 	.short	(.L_1635 - .L_1634)


	//   ....[0]....
.L_1634:
        /*030c*/ 	.word	0x000002a0
        /*0310*/ 	.word	0x000000ff
        /*0314*/ 	.word	0x00013200
        /*0318*/ 	.short	0x0100
        /*031a*/ 	.byte	0x08
	.zero		1


	//   ....[1]....
        /*031c*/ 	.word	0x000002b0
        /*0320*/ 	.word	0x000000ff
        /*0324*/ 	.word	0x00013220
        /*0328*/ 	.short	0x0100
        /*032a*/ 	.byte	0x08
	.zero		1


	//   ....[2]....
        /*032c*/ 	.word	0x000003a0
        /*0330*/ 	.word	0x000000ff
        /*0334*/ 	.word	0x00013230
        /*0338*/ 	.short	0x0100
        /*033a*/ 	.byte	0x08
	.zero		1


	//   ....[3]....
        /*033c*/ 	.word	0x000003b0
        /*0340*/ 	.word	0x000000ff
        /*0344*/ 	.word	0x00013240
        /*0348*/ 	.short	0x0100
        /*034a*/ 	.byte	0x08
	.zero		1


	//   ....[4]....
        /*034c*/ 	.word	0x000003c0
        /*0350*/ 	.word	0x000000ff
        /*0354*/ 	.word	0x00013238
        /*0358*/ 	.short	0x0100
        /*035a*/ 	.byte	0x08
	.zero		1


	//   ....[5]....
        /*035c*/ 	.word	0x000003d0
        /*0360*/ 	.word	0x000000ff
        /*0364*/ 	.word	0x00013248
        /*0368*/ 	.short	0x0100
        /*036a*/ 	.byte	0x08
	.zero		1


	//   ....[6]....
        /*036c*/ 	.word	0x00000500
        /*0370*/ 	.word	0x000000ff
        /*0374*/ 	.word	0x00013250
        /*0378*/ 	.short	0x0100
        /*037a*/ 	.byte	0x08
	.zero		1


	//   ....[7]....
        /*037c*/ 	.word	0x00000510
        /*0380*/ 	.word	0x000000ff
        /*0384*/ 	.word	0x00013260
        /*0388*/ 	.short	0x0100
        /*038a*/ 	.byte	0x08
	.zero		1


	//   ....[8]....
        /*038c*/ 	.word	0x00000520
        /*0390*/ 	.word	0x000000ff
        /*0394*/ 	.word	0x00013258
        /*0398*/ 	.short	0x0100
        /*039a*/ 	.byte	0x08
	.zero		1


	//   ....[9]....
        /*039c*/ 	.word	0x00000530
        /*03a0*/ 	.word	0x000000ff
        /*03a4*/ 	.word	0x00013268
        /*03a8*/ 	.short	0x0100
        /*03aa*/ 	.byte	0x08
	.zero		1


	//   ....[10]....
        /*03ac*/ 	.word	0x00000620
        /*03b0*/ 	.word	0x000000ff
        /*03b4*/ 	.word	0x00013270
        /*03b8*/ 	.short	0x0100
        /*03ba*/ 	.byte	0x06
	.zero		1


	//   ....[11]....
        /*03bc*/ 	.word	0x00000630
        /*03c0*/ 	.word	0x000000ff
        /*03c4*/ 	.word	0x00013280
        /*03c8*/ 	.short	0x0100
        /*03ca*/ 	.byte	0x06
	.zero		1


	//   ....[12]....
        /*03cc*/ 	.word	0x00000640
        /*03d0*/ 	.word	0x000000ff
        /*03d4*/ 	.word	0x00013278
        /*03d8*/ 	.short	0x0100
        /*03da*/ 	.byte	0x06
	.zero		1


	//   ....[13]....
        /*03dc*/ 	.word	0x00000650
        /*03e0*/ 	.word	0x000000ff
        /*03e4*/ 	.word	0x00013288
        /*03e8*/ 	.short	0x0100
        /*03ea*/ 	.byte	0x06
	.zero		1


	//   ....[14]....
        /*03ec*/ 	.word	0x00000780
        /*03f0*/ 	.word	0x000000ff
        /*03f4*/ 	.word	0x00013290
        /*03f8*/ 	.short	0x0100
        /*03fa*/ 	.byte	0x08
	.zero		1


	//   ....[15]....
        /*03fc*/ 	.word	0x00000790
        /*0400*/ 	.word	0x000000ff
        /*0404*/ 	.word	0x000132a0
        /*0408*/ 	.short	0x0100
        /*040a*/ 	.byte	0x08
	.zero		1


	//   ....[16]....
        /*040c*/ 	.word	0x000007a0
        /*0410*/ 	.word	0x000000ff
        /*0414*/ 	.word	0x00013298
        /*0418*/ 	.short	0x0100
        /*041a*/ 	.byte	0x08
	.zero		1


	//   ....[17]....
        /*041c*/ 	.word	0x000007b0
        /*0420*/ 	.word	0x000000ff
        /*0424*/ 	.word	0x000132a8
        /*0428*/ 	.short	0x0100
        /*042a*/ 	.byte	0x08
	.zero		1


	//   ....[18]....
        /*042c*/ 	.word	0x000008e0
        /*0430*/ 	.word	0x000000ff
        /*0434*/ 	.word	0x000132b0
        /*0438*/ 	.short	0x0100
        /*043a*/ 	.byte	0x08
	.zero		1


	//   ....[19]....
        /*043c*/ 	.word	0x000008f0
        /*0440*/ 	.word	0x000000ff
        /*0444*/ 	.word	0x000132c0
        /*0448*/ 	.short	0x0100
        /*044a*/ 	.byte	0x08
	.zero		1


	//   ....[20]....
        /*044c*/ 	.word	0x00000900
        /*0450*/ 	.word	0x000000ff
        /*0454*/ 	.word	0x000132b8
        /*0458*/ 	.short	0x0100
        /*045a*/ 	.byte	0x08
	.zero		1


	//   ....[21]....
        /*045c*/ 	.word	0x00000910
        /*0460*/ 	.word	0x000000ff
        /*0464*/ 	.word	0x000132c8
        /*0468*/ 	.short	0x0100
        /*046a*/ 	.byte	0x08
	.zero		1


	//   ....[22]....
        /*046c*/ 	.word	0x000019a0
        /*0470*/ 	.word	0x000000ff
        /*0474*/ 	.word	0x00013200
        /*0478*/ 	.short	0x010a
        /*047a*/ 	.byte	0x2d
	.zero		1


	//   ....[23]....
        /*047c*/ 	.word	0x00001a40
        /*0480*/ 	.word	0x00000002
        /*0484*/ 	.word	0x00013230
        /*0488*/ 	.short	0x010a
        /*048a*/ 	.byte	0x3f
	.zero		1


	//   ....[24]....
        /*048c*/ 	.word	0x00001a80
        /*0490*/ 	.word	0x00000002
        /*0494*/ 	.word	0x00013230
        /*0498*/ 	.short	0x010a
        /*049a*/ 	.byte	0x3f
	.zero		1


	//   ....[25]....
        /*049c*/ 	.word	0x00004010
        /*04a0*/ 	.word	0x0000002d
        /*04a4*/ 	.word	0x00000000
        /*04a8*/ 	.short	0x0101
        /*04aa*/ 	.byte	0x3f
	.zero		1


	//   ....[26]....
        /*04ac*/ 	.word	0x00004fe0
        /*04b0*/ 	.word	0x000000ff
        /*04b4*/ 	.word	0x00013230
        /*04b8*/ 	.short	0x010a
        /*04ba*/ 	.byte	0x15
	.zero		1


	//   ....[27]....
        /*04bc*/ 	.word	0x00005020
        /*04c0*/ 	.word	0x000000ff
        /*04c4*/ 	.word	0x00013230
        /*04c8*/ 	.short	0x010a
        /*04ca*/ 	.byte	0x15
	.zero		1


	//   ....[28]....
        /*04cc*/ 	.word	0x00005470
        /*04d0*/ 	.word	0x000000ff
        /*04d4*/ 	.word	0x00013250
        /*04d8*/ 	.short	0x010a
        /*04da*/ 	.byte	0x0b
	.zero		1


	//   ....[29]....
        /*04dc*/ 	.word	0x000054b0
        /*04e0*/ 	.word	0x000000ff
        /*04e4*/ 	.word	0x00013250
        /*04e8*/ 	.short	0x010a
        /*04ea*/ 	.byte	0x0b
	.zero		1


	//   ....[30]....
        /*04ec*/ 	.word	0x00007f30
        /*04f0*/ 	.word	0x00000002
        /*04f4*/ 	.word	0x00000000
        /*04f8*/ 	.short	0x0101
        /*04fa*/ 	.byte	0x3f
	.zero		1


	//   ....[31]....
        /*04fc*/ 	.word	0x00008210
        /*0500*/ 	.word	0x000000ff
        /*0504*/ 	.word	0x00000000
        /*0508*/ 	.short	0x0101
        /*050a*/ 	.byte	0x06
	.zero		1


	//   ....[32]....
        /*050c*/ 	.word	0x00008750
        /*0510*/ 	.word	0x000000ff
        /*0514*/ 	.word	0x00013230
        /*0518*/ 	.short	0x010a
        /*051a*/ 	.byte	0x06
	.zero		1


	//   ....[33]....
        /*051c*/ 	.word	0x00008790
        /*0520*/ 	.word	0x000000ff
        /*0524*/ 	.word	0x00013230
        /*0528*/ 	.short	0x010a
        /*052a*/ 	.byte	0x06
	.zero		1


	//   ....[34]....
        /*052c*/ 	.word	0x00008be0
        /*0530*/ 	.word	0x000000ff
        /*0534*/ 	.word	0x00013250
        /*0538*/ 	.short	0x010a
        /*053a*/ 	.byte	0x0b
	.zero		1


	//   ....[35]....
        /*053c*/ 	.word	0x00008c20
        /*0540*/ 	.word	0x000000ff
        /*0544*/ 	.word	0x00013250
        /*0548*/ 	.short	0x010a
        /*054a*/ 	.byte	0x0b
	.zero		1


	//   ....[36]....
        /*054c*/ 	.word	0x0000abc0
        /*0550*/ 	.word	0x00000002
        /*0554*/ 	.word	0x00000000
        /*0558*/ 	.short	0x0101
        /*055a*/ 	.byte	0x3f
	.zero		1


	//   ....[37]....
        /*055c*/ 	.word	0x0000ae90
        /*0560*/ 	.word	0x000000ff
        /*0564*/ 	.word	0x00000000
        /*0568*/ 	.short	0x0101
        /*056a*/ 	.byte	0x06
	.zero		1


	//   ....[38]....
        /*056c*/ 	.word	0x0000b340
        /*0570*/ 	.word	0x000000ff
        /*0574*/ 	.word	0x00013250
        /*0578*/ 	.short	0x010a
        /*057a*/ 	.byte	0x0e
	.zero		1


	//   ....[39]....
        /*057c*/ 	.word	0x0000b380
        /*0580*/ 	.word	0x000000ff
        /*0584*/ 	.word	0x00013250
        /*0588*/ 	.short	0x010a
        /*058a*/ 	.byte	0x0e
	.zero		1


	//   ....[40]....
        /*058c*/ 	.word	0x0000b9f0
        /*0590*/ 	.word	0x000000ff
        /*0594*/ 	.word	0x00000000
        /*0598*/ 	.short	0x0101
        /*059a*/ 	.byte	0x04
	.zero		1


	//   ....[41]....
        /*059c*/ 	.word	0x0000cab0
        /*05a0*/ 	.word	0x00000003
        /*05a4*/ 	.word	0x00000000
        /*05a8*/ 	.short	0x0101
        /*05aa*/ 	.byte	0x3f
	.zero		1


	//   ....[42]....
        /*05ac*/ 	.word	0x0000f730
        /*05b0*/ 	.word	0x00000005
        /*05b4*/ 	.word	0x00013280
        /*05b8*/ 	.short	0x010a
        /*05ba*/ 	.byte	0x3f
	.zero		1


	//   ....[43]....
        /*05bc*/ 	.word	0x0000f8d0
        /*05c0*/ 	.word	0x00000005
        /*05c4*/ 	.word	0x00013240
        /*05c8*/ 	.short	0x010a
        /*05ca*/ 	.byte	0x3f
	.zero		1


	//   ....[44]....
        /*05cc*/ 	.word	0x0000fbd0
        /*05d0*/ 	.word	0x000000ff
        /*05d4*/ 	.word	0x00013220
        /*05d8*/ 	.short	0x010a
        /*05da*/ 	.byte	0x29
	.zero		1


	//   ....[45]....
        /*05dc*/ 	.word	0x0000fe50
        /*05e0*/ 	.word	0x00000009
        /*05e4*/ 	.word	0x00013280
        /*05e8*/ 	.short	0x010a
        /*05ea*/ 	.byte	0x3f
	.zero		1


	//   ....[46]....
        /*05ec*/ 	.word	0x000100c0
        /*05f0*/ 	.word	0x00000009
        /*05f4*/ 	.word	0x00013240
        /*05f8*/ 	.short	0x010a
        /*05fa*/ 	.byte	0x3f
	.zero		1


	//   ....[47]....
        /*05fc*/ 	.word	0x00010380
        /*0600*/ 	.word	0x0000000c
        /*0604*/ 	.word	0x00013270
        /*0608*/ 	.short	0x010a
        /*060a*/ 	.byte	0x3f
	.zero		1


	//   ....[48]....
        /*060c*/ 	.word	0x00010400
        /*0610*/ 	.word	0x0000000c
        /*0614*/ 	.word	0x00013260
        /*0618*/ 	.short	0x010a
        /*061a*/ 	.byte	0x3f
	.zero		1


	//   ....[49]....
        /*061c*/ 	.word	0x000106c0
        /*0620*/ 	.word	0x0000000c
        /*0624*/ 	.word	0x00013250
        /*0628*/ 	.short	0x0101
        /*062a*/ 	.byte	0x3f
	.zero		1


	//   ....[50]....
        /*062c*/ 	.word	0x00010730
        /*0630*/ 	.word	0x00000003
        /*0634*/ 	.word	0x00000000
        /*0638*/ 	.short	0x0101
        /*063a*/ 	.byte	0x3f
	.zero		1


	//   ....[51]....
        /*063c*/ 	.word	0x000108f0
        /*0640*/ 	.word	0x00000002
        /*0644*/ 	.word	0x00013270
        /*0648*/ 	.short	0x010a
        /*064a*/ 	.byte	0x3f
	.zero		1


	//   ....[52]....
        /*064c*/ 	.word	0x00010960
        /*0650*/ 	.word	0x00000002
        /*0654*/ 	.word	0x00013260
        /*0658*/ 	.short	0x010a
        /*065a*/ 	.byte	0x3f
	.zero		1


	//   ....[53]....
        /*065c*/ 	.word	0x00010c20
        /*0660*/ 	.word	0x00000002
        /*0664*/ 	.word	0x00013250
        /*0668*/ 	.short	0x0101
        /*066a*/ 	.byte	0x3f
	.zero		1


	//   ....[54]....
        /*066c*/ 	.word	0x00010c90
        /*0670*/ 	.word	0x00000000
        /*0674*/ 	.word	0x00000000
        /*0678*/ 	.short	0x0101
        /*067a*/ 	.byte	0x3f
	.zero		1


	//   ....[55]....
        /*067c*/ 	.word	0x00011970
        /*0680*/ 	.word	0x00000007
        /*0684*/ 	.word	0x00013220
        /*0688*/ 	.short	0x010a
        /*068a*/ 	.byte	0x3f
	.zero		1


	//   ....[56]....
        /*068c*/ 	.word	0x00011b10
        /*0690*/ 	.word	0x00000005
        /*0694*/ 	.word	0x00000000
        /*0698*/ 	.short	0x010a
        /*069a*/ 	.byte	0x3f
	.zero		1


	//   ....[57]....
        /*069c*/ 	.word	0x00011b80
        /*06a0*/ 	.word	0x00000003
        /*06a4*/ 	.word	0x00000000
        /*06a8*/ 	.short	0x010a
        /*06aa*/ 	.byte	0x3f
	.zero		1


	//   ....[58]....
        /*06ac*/ 	.word	0x00011bd0
        /*06b0*/ 	.word	0x00000003
        /*06b4*/ 	.word	0x00013260
        /*06b8*/ 	.short	0x010a
        /*06ba*/ 	.byte	0x3f
	.zero		1


	//   ....[59]....
        /*06bc*/ 	.word	0x00011c20
        /*06c0*/ 	.word	0x00000005
        /*06c4*/ 	.word	0x00013260
        /*06c8*/ 	.short	0x010a
        /*06ca*/ 	.byte	0x3f
	.zero		1


	//   ....[60]....
        /*06cc*/ 	.word	0x00011c60
        /*06d0*/ 	.word	0x00000003
        /*06d4*/ 	.word	0x00013280
        /*06d8*/ 	.short	0x010a
        /*06da*/ 	.byte	0x3f
	.zero		1


	//   ....[61]....
        /*06dc*/ 	.word	0x00011c80
        /*06e0*/ 	.word	0x00000005
        /*06e4*/ 	.word	0x00013280
        /*06e8*/ 	.short	0x010a
        /*06ea*/ 	.byte	0x3f
	.zero		1


	//   ....[62]....
        /*06ec*/ 	.word	0x00011cf0
        /*06f0*/ 	.word	0x00000003
        /*06f4*/ 	.word	0x00013200
        /*06f8*/ 	.short	0x010a
        /*06fa*/ 	.byte	0x3f
	.zero		1


	//   ....[63]....
        /*06fc*/ 	.word	0x00011d40
        /*0700*/ 	.word	0x00000002
        /*0704*/ 	.word	0x00013230
        /*0708*/ 	.short	0x010a
        /*070a*/ 	.byte	0x3f
	.zero		1


	//   ....[64]....
        /*070c*/ 	.word	0x00011da0
        /*0710*/ 	.word	0x00000008
        /*0714*/ 	.word	0x00013230
        /*0718*/ 	.short	0x010a
        /*071a*/ 	.byte	0x3f
	.zero		1


	//   ....[65]....
        /*071c*/ 	.word	0x00011e00
        /*0720*/ 	.word	0x00000008
        /*0724*/ 	.word	0x00013250
        /*0728*/ 	.short	0x010a
        /*072a*/ 	.byte	0x3f
	.zero		1


	//   ....[66]....
        /*072c*/ 	.word	0x00011e60
        /*0730*/ 	.word	0x00000008
        /*0734*/ 	.word	0x00013230
        /*0738*/ 	.short	0x010a
        /*073a*/ 	.byte	0x3f
	.zero		1


	//   ....[67]....
        /*073c*/ 	.word	0x00011ec0
        /*0740*/ 	.word	0x00000008
        /*0744*/ 	.word	0x00013250
        /*0748*/ 	.short	0x010a
        /*074a*/ 	.byte	0x3f
	.zero		1


	//   ....[68]....
        /*074c*/ 	.word	0x00011f20
        /*0750*/ 	.word	0x00000005
        /*0754*/ 	.word	0x00013250
        /*0758*/ 	.short	0x010a
        /*075a*/ 	.byte	0x3f
	.zero		1


	//   ....[69]....
        /*075c*/ 	.word	0x00012070
        /*0760*/ 	.word	0x00000005
        /*0764*/ 	.word	0x00013280
        /*0768*/ 	.short	0x010a
        /*076a*/ 	.byte	0x3f
	.zero		1


	//   ....[70]....
        /*076c*/ 	.word	0x000120c0
        /*0770*/ 	.word	0x00000005
        /*0774*/ 	.word	0x00013240
        /*0778*/ 	.short	0x010a
        /*077a*/ 	.byte	0x3f
	.zero		1


	//   ....[71]....
        /*077c*/ 	.word	0x00012120
        /*0780*/ 	.word	0x00000003
        /*0784*/ 	.word	0x00013220
        /*0788*/ 	.short	0x010a
        /*078a*/ 	.byte	0x3f
	.zero		1


	//   ....[72]....
        /*078c*/ 	.word	0x00012170
        /*0790*/ 	.word	0x00000009
        /*0794*/ 	.word	0x00013280
        /*0798*/ 	.short	0x010a
        /*079a*/ 	.byte	0x3f
	.zero		1


	//   ....[73]....
        /*079c*/ 	.word	0x000121c0
        /*07a0*/ 	.word	0x00000009
        /*07a4*/ 	.word	0x00013240
        /*07a8*/ 	.short	0x010a
        /*07aa*/ 	.byte	0x3f
	.zero		1


	//   ....[74]....
        /*07ac*/ 	.word	0x00012210
        /*07b0*/ 	.word	0x0000000c
        /*07b4*/ 	.word	0x00013270
        /*07b8*/ 	.short	0x010a
        /*07ba*/ 	.byte	0x3f
	.zero		1


	//   ....[75]....
        /*07bc*/ 	.word	0x00012260
        /*07c0*/ 	.word	0x0000000c
        /*07c4*/ 	.word	0x00013260
        /*07c8*/ 	.short	0x010a
        /*07ca*/ 	.byte	0x3f
	.zero		1


	//   ....[76]....
        /*07cc*/ 	.word	0x000122b0
        /*07d0*/ 	.word	0x00000002
        /*07d4*/ 	.word	0x00013270
        /*07d8*/ 	.short	0x010a
        /*07da*/ 	.byte	0x3f
	.zero		1


	//   ....[77]....
        /*07dc*/ 	.word	0x00012300
        /*07e0*/ 	.word	0x00000002
        /*07e4*/ 	.word	0x00013260
        /*07e8*/ 	.short	0x010a
        /*07ea*/ 	.byte	0x3f
	.zero		1


	//   ....[78]....
        /*07ec*/ 	.word	0x00012350
        /*07f0*/ 	.word	0x00000007
        /*07f4*/ 	.word	0x00013220
        /*07f8*/ 	.short	0x010a
        /*07fa*/ 	.byte	0x3f
	.zero		1


	//   ....[79]....
        /*07fc*/ 	.word	0x000124f0
        /*0800*/ 	.word	0x00000005
        /*0804*/ 	.word	0x00000000
        /*0808*/ 	.short	0x010a
        /*080a*/ 	.byte	0x3f
	.zero		1


	//   ....[80]....
        /*080c*/ 	.word	0x00012540
        /*0810*/ 	.word	0x00000003
        /*0814*/ 	.word	0x00000000
        /*0818*/ 	.short	0x010a
        /*081a*/ 	.byte	0x3f
	.zero		1


	//   ....[81]....
        /*081c*/ 	.word	0x00012590
        /*0820*/ 	.word	0x00000003
        /*0824*/ 	.word	0x00013260
        /*0828*/ 	.short	0x010a
        /*082a*/ 	.byte	0x3f
	.zero		1


	//   ....[82]....
        /*082c*/ 	.word	0x000125e0
        /*0830*/ 	.word	0x00000005
        /*0834*/ 	.word	0x00013260
        /*0838*/ 	.short	0x010a
        /*083a*/ 	.byte	0x3f
	.zero		1


	//   ....[83]....
        /*083c*/ 	.word	0x00012630
        /*0840*/ 	.word	0x00000003
        /*0844*/ 	.word	0x00013280
        /*0848*/ 	.short	0x010a
        /*084a*/ 	.byte	0x3f
	.zero		1


	//----- nvinfo : EIATTR_NUM_MBARRIERS
	.align		4
.L_1635:
        /*084c*/ 	.byte	0x03, 0x38
        /*084e*/ 	.short	0x0016


	//----- nvinfo : EIATTR_EXIT_INSTR_OFFSETS
	.align		4
        /*0850*/ 	.byte	0x04, 0x1c
        /*0852*/ 	.short	(.L_1637 - .L_1636)


	//   ....[0]....
.L_1636:
        /*0854*/ 	.word	0x00000a70


	//   ....[1]....
        /*0858*/ 	.word	0x0000d8a0


	//   ....[2]....
        /*085c*/ 	.word	0x00011cd0


	//----- nvinfo : EIATTR_MAX_THREADS
	.align		4
.L_1637:
        /*0860*/ 	.byte	0x04, 0x05
        /*0862*/ 	.short	(.L_1639 - .L_1638)
.L_1638:
        /*0864*/ 	.word	0x00000200
        /*0868*/ 	.word	0x00000001
        /*086c*/ 	.word	0x00000001


	//----- nvinfo : EIATTR_CRS_STACK_SIZE
	.align		4
.L_1639:
        /*0870*/ 	.byte	0x04, 0x1e
        /*0872*/ 	.short	(.L_1641 - .L_1640)
.L_1640:
        /*0874*/ 	.word	0x00000000


	//----- nvinfo : EIATTR_CBANK_PARAM_SIZE
	.align		4
.L_1641:
        /*0878*/ 	.byte	0x03, 0x19
        /*087a*/ 	.short	0x0a70


	//----- nvinfo : EIATTR_PARAM_CBANK
	.align		4
        /*087c*/ 	.byte	0x04, 0x0a
        /*087e*/ 	.short	(.L_1643 - .L_1642)
	.align		4
.L_1642:
        /*0880*/ 	.word	index@(.nv.constant0._ZN7cutlass13device_kernelIN5flash11enable_sm90INS1_16FlashAttnFwdSm90INS1_25CollectiveMainloopFwdSm90ILi2EN4cute5tupleIJNS5_1CILi1EEES8_S8_EEENS6_IJNS7_ILi192EEENS7_ILi160EEENS7_ILi64EEEEEELi64ENS_12float_e4m3_tEfNS_4arch4Sm90ELb1ELb0ELb1ELb1ELb0ELb0ELb0ELb1ELb1ELb0ELb0ELb0EEENS1_21CollectiveEpilogueFwdINS6_IJSA_SC_SB_EEES9_NS_10bfloat16_tESG_Li384ELb1ELb0ELb0ELb1EEENS1_36VarlenDynamicPersistentTileSchedulerILi192ELi160ELi384ELi128ELb0ELb0ELb1ELb1ELb1ELb1EEEEEEEEEvNT_6ParamsE)
        /*0884*/ 	.short	0x0210
        /*0886*/ 	.short	0x0a70


	//----- nvinfo : EIATTR_SW_WAR
	.align		4
.L_1643:
        /*0888*/ 	.byte	0x04, 0x36
        /*088a*/ 	.short	(.L_1645 - .L_1644)
.L_1644:
        /*088c*/ 	.word	0x00000008
.L_1645:


//--------------------- .nv.info._ZN7cutlass13device_kernelIN5flash11enable_sm90INS1_16FlashAttnFwdSm90INS1_25CollectiveMainloopFwdSm90ILi2EN4cute5tupleIJNS5_1CILi1EEES8_S8_EEENS6_IJNS7_ILi192EEENS7_ILi160EEENS7_ILi64EEEEEELi64ENS_12float_e4m3_tEfNS_4arch4Sm90ELb1ELb0ELb1ELb1ELb0ELb1ELb0ELb1ELb1ELb0ELb0ELb0EEENS1_21CollectiveEpilogueFwdINS6_IJSA_SC_SB_EEES9_NS_10bfloat16_tESG_Li384ELb1ELb0ELb0ELb1EEENS1_36VarlenDynamicPersistentTileSchedulerILi192ELi160ELi384ELi128ELb0ELb0ELb1ELb1ELb1ELb1EEEEEEEEEvNT_6ParamsE --------------------------
	.section	.nv.info._ZN7cutlass13device_kernelIN5flash11enable_sm90INS1_16FlashAttnFwdSm90INS1_25CollectiveMainloopFwdSm90ILi2EN4cute5tupleIJNS5_1CILi1EEES8_S8_EEENS6_IJNS7_ILi192EEENS7_ILi160EEENS7_ILi64EEEEEELi64ENS_12float_e4m3_tEfNS_4arch4Sm90ELb1ELb0ELb1ELb1ELb0ELb1ELb0ELb1ELb1ELb0ELb0ELb0EEENS1_21CollectiveEpilogueFwdINS6_IJSA_SC_SB_EEES9_NS_10bfloat16_tESG_Li384ELb1ELb0ELb0ELb1EEENS1_36VarlenDynamicPersistentTileSchedulerILi192ELi160ELi384ELi128ELb0ELb0ELb1ELb1ELb1ELb1EEEEEEEEEvNT_6ParamsE,"",@"SHT_CUDA_INFO"
	.sectionflags	@""
	.align	4


	//----- nvinfo : EIATTR_CUDA_API_VERSION
	.align		4
        /*0000*/ 	.byte	0x04, 0x37
        /*0002*/ 	.short	(.L_1647 - .L_1646)
.L_1646:
        /*0004*/ 	.word	0x00000082


	//----- nvinfo : EIATTR_KPARAM_INFO
	.align		4
.L_1647:
        /*0008*/ 	.byte	0x04, 0x17
        /*000a*/ 	.short	(.L_1649 - .L_1648)
.L_1648:
        /*000c*/ 	.word	0x00000000
        /*0010*/ 	.short	0x0000
        /*0012*/ 	.short	0x0070
        /*0014*/ 	.byte	0x00, 0xf0, 0x01, 0x28


	//----- nvinfo : EIATTR_SPARSE_MMA_MASK
	.align		4
.L_1649:
        /*0018*/ 	.byte	0x03, 0x50
        /*001a*/ 	.short	0x0000


	//----- nvinfo : EIATTR_MAXREG_COUNT
	.align		4
        /*001c*/ 	.byte	0x03, 0x1b
        /*001e*/ 	.short	0x0080


	//----- nvinfo : EIATTR_NUM_BARRIERS
	.align		4
        /*0020*/ 	.byte	0x02, 0x4c
        /*0022*/ 	.byte	0x10
	.zero		1


	//----- nvinfo : EIATTR_EXTERNS
	.align		4
        /*0024*/ 	.byte	0x04, 0x0f
        /*0026*/ 	.short	(.L_1651 - .L_1650)


	//   ....[0]....
	.align		4
.L_1650:
        /*0028*/ 	.word	index@(__assertfail)


	//----- nvinfo : EIATTR_ANNOTATIONS
	.align		4
.L_1651:
        /*002c*/ 	.byte	0x04, 0x55
        /*002e*/ 	.short	(.L_1653 - .L_1652)


	//   ....[0]....
.L_1652:
        /* <DEDUP_REMOVED lines=77> */


	//----- nvinfo : EIATTR_MERCURY_ISA_VERSION
	.align		4
.L_1653:
        /*04e8*/ 	.byte	0x03, 0x5f
        /*04ea*/ 	.short	0x0101


	//----- nvinfo : EIATTR_UNUSED_LOAD_BYTE_OFFSET
	.align		4
        /*04ec*/ 	.byte	0x04, 0x44
        /*04ee*/ 	.short	(.L_1655 - .L_1654)


	//   ....[0]....
.L_1654:
        /*04f0*/ 	.word	0x00000ac0
        /*04f4*/ 	.word	0x0000fff0


	//   ....[1]....
        /*04f8*/ 	.word	0x00012eb0
        /*04fc*/ 	.word	0x0000fff0


	//----- nvinfo : EIATTR_INT_WARP_WIDE_INSTR_OFFSETS
	.align		4
.L_1655:
        /*0500*/ 	.byte	0x04, 0x31
        /*0502*/ 	.short	(.L_1657 - .L_1656)


	//   ....[0]....
.L_1656:
        /*0504*/ 	.word	0x000001b0


	//   ....[1]....
        /*0508*/ 	.word	0x00000250


	//   ....[2]....
        /*050c*/ 	.word	0x000002c0


	//   ....[3]....
        /*0510*/ 	.word	0x00016d40


	//   ....[4]....
        /*0514*/ 	.word	0x00016dd0


	//   ....[5]....
        /*0518*/ 	.word	0x00017480


	//   ....[6]....
        /*051c*/ 	.word	0x000174c0


	//   ....[7]....
        /*0520*/ 	.word	0x00018aa0


	//   ....[8]....
        /*0524*/ 	.word	0x00018b30


	//----- nvinfo : EIATTR_COOP_GROUP_MASK_REGIDS
	.align		4
.L_1657:
        /*0528*/ 	.byte	0x04, 0x29
        /*052a*/ 	.short	(.L_1659 - .L_1658)


	//   ....[0]....
.L_1658:
        /*052c*/ 	.word	0xffffffff


	//   ....[1]....
        /*0530*/ 	.word	0xffffffff


	//   ....[2]....
        /*0534*/ 	.word	0xffffffff


	//   ....[3]....
        /*0538*/ 	.word	0xffffffff


	//   ....[4]....
        /*053c*/ 	.word	0xffffffff


	//   ....[5]....
        /*0540*/ 	.word	0xffffffff


	//   ....[6]....
        /*0544*/ 	.word	0xffffffff


	//   ....[7]....
        /*0548*/ 	.word	0xffffffff


	//   ....[8]....
        /*054c*/ 	.word	0xffffffff


	//   ....[9]....
        /*0550*/ 	.word	0xffffffff


	//   ....[10]....
        /*0554*/ 	.word	0xffffffff


	//   ....[11]....
        /*0558*/ 	.word	0xffffffff


	//   ....[12]....
        /*055c*/ 	.word	0xffffffff


	//   ....[13]....
        /*0560*/ 	.word	0xffffffff


	//   ....[14]....
        /*0564*/ 	.word	0xffffffff


	//   ....[15]....
        /*0568*/ 	.word	0xffffffff


	//   ....[16]....
        /*056c*/ 	.word	0xffffffff


	//   ....[17]....
        /*0570*/ 	.word	0xffffffff


	//   ....[18]....
        /*0574*/ 	.word	0xffffffff


	//   ....[19]....
        /*0578*/ 	.word	0xffffffff


	//   ....[20]....
        /*057c*/ 	.word	0xffffffff


	//   ....[21]....
        /*0580*/ 	.word	0xffffffff


	//   ....[22]....
        /*0584*/ 	.word	0xffffffff


	//   ....[23]....
        /*0588*/ 	.word	0xffffffff


	//   ....[24]....
        /*058c*/ 	.word	0xffffffff


	//   ....[25]....
        /*0590*/ 	.word	0xffffffff


	//   ....[26]....
        /*0594*/ 	.word	0xffffffff


	//   ....[27]....
        /*0598*/ 	.word	0xffffffff


	//   ....[28]....
        /*059c*/ 	.word	0xffffffff


	//   ....[29]....
        /*05a0*/ 	.word	0xffffffff


	//   ....[30]....
        /*05a4*/ 	.word	0xffffffff


	//   ....[31]....
        /*05a8*/ 	.word	0xffffffff


	//   ....[32]....
        /*05ac*/ 	.word	0xffffffff


	//   ....[33]....
        /*05b0*/ 	.word	0xffffffff


	//   ....[34]....
        /*05b4*/ 	.word	0xffffffff


	//   ....[35]....
        /*05b8*/ 	.word	0xffffffff


	//   ....[36]....
        /*05bc*/ 	.word	0xffffffff


	//   ....[37]....
        /*05c0*/ 	.word	0xffffffff


	//   ....[38]....
        /*05c4*/ 	.word	0xffffffff


	//   ....[39]....
        /*05c8*/ 	.word	0xffffffff


	//   ....[40]....
        /*05cc*/ 	.word	0xffffffff


	//   ....[41]....
        /*05d0*/ 	.word	0xffffffff


	//   ....[42]....
        /*05d4*/ 	.word	0xffffffff


	//   ....[43]....
        /*05d8*/ 	.word	0xffffffff


	//   ....[44]....
        /*05dc*/ 	.word	0xffffffff


	//   ....[45]....
        /*05e0*/ 	.word	0xffffffff


	//   ....[46]....
        /*05e4*/ 	.word	0xffffffff


	//   ....[47]....
        /*05e8*/ 	.word	0xffffffff


	//   ....[48]....
        /*05ec*/ 	.word	0xffffffff


	//   ....[49]....
        /*05f0*/ 	.word	0xffffffff


	//   ....[50]....
        /*05f4*/ 	.word	0xffffffff


	//   ....[51]....
        /*05f8*/ 	.word	0xffffffff


	//   ....[52]....
        /*05fc*/ 	.word	0xffffffff


	//   ....[53]....
        /*0600*/ 	.word	0xffffffff


	//   ....[54]....
        /*0604*/ 	.word	0xffffffff


	//   ....[55]....
        /*0608*/ 	.word	0xffffffff


	//   ....[56]....
        /*060c*/ 	.word	0xffffffff


	//   ....[57]....
        /*0610*/ 	.word	0xffffffff


	//   ....[58]....
        /*0614*/ 	.word	0xffffffff


	//   ....[59]....
        /*0618*/ 	.word	0xffffffff


	//   ....[60]....
        /*061c*/ 	.word	0xffffffff


	//   ....[61]....
        /*0620*/ 	.word	0xffffffff


	//   ....[62]....
        /*0624*/ 	.word	0xffffffff


	//   ....[63]....
        /*0628*/ 	.word	0xffffffff


	//   ....[64]....
        /*062c*/ 	.word	0xffffffff


	//   ....[65]....
        /*0630*/ 	.word	0xffffffff


	//   ....[66]....
        /*0634*/ 	.word	0xffffffff


	//   ....[67]....
        /*0638*/ 	.word	0xffffffff


	//   ....[68]....
        /*063c*/ 	.word	0xffffffff


	//   ....[69]....
        /*0640*/ 	.word	0xffffffff


	//   ....[70]....
        /*0644*/ 	.word	0xffffffff


	//   ....[71]....
        /*0648*/ 	.word	0xffffffff


	//   ....[72]....
        /*064c*/ 	.word	0xffffffff


	//   ....[73]....
        /*0650*/ 	.word	0xffffffff


	//   ....[74]....
        /*0654*/ 	.word	0xffffffff


	//   ....[75]....
        /*0658*/ 	.word	0xffffffff


	//   ....[76]....
        /*065c*/ 	.word	0x0500000f


	//   ....[77]....
        /*0660*/ 	.word	0x0500000f


	//   ....[78]....
        /*0664*/ 	.word	0x0500000f


	//   ....[79]....
        /*0668*/ 	.word	0x0500000f


	//   ....[80]....
        /*066c*/ 	.word	0x0500000f


	//   ....[81]....
        /*0670*/ 	.word	0x0500000f


	//   ....[82]....
        /*0674*/ 	.word	0x0500000f


	//   ....[83]....
        /*0678*/ 	.word	0x0500000f


	//   ....[84]....
        /*067c*/ 	.word	0x0500000f


	//   ....[85]....
        /*0680*/ 	.word	0x0500000f


	//   ....[86]....
        /*0684*/ 	.word	0x0500000f


	//   ....[87]....
        /*0688*/ 	.word	0x0500000f


	//   ....[88]....
        /*068c*/ 	.word	0x0500000f


	//   ....[89]....
        /*0690*/ 	.word	0x0500000f


	//   ....[90]....
        /*0694*/ 	.word	0x0500000f


	//   ....[91]....
        /*0698*/ 	.word	0x0500000f


	//   ....[92]....
        /*069c*/ 	.word	0x0500000f


	//   ....[93]....
        /*06a0*/ 	.word	0x0500000f


	//   ....[94]....
        /*06a4*/ 	.word	0x0500000f


	//   ....[95]....
        /*06a8*/ 	.word	0x0500000f


	//   ....[96]....
        /*06ac*/ 	.word	0x0500000f


	//   ....[97]....
        /*06b0*/ 	.word	0x0500000f


	//   ....[98]....
        /*06b4*/ 	.word	0x0500000f


	//   ....[99]....
        /*06b8*/ 	.word	0x0500000f


	//   ....[100]....
        /*06bc*/ 	.word	0x0500000f


	//   ....[101]....
        /*06c0*/ 	.word	0x0500000f


	//   ....[102]....
        /*06c4*/ 	.word	0x0500000f


	//   ....[103]....
        /*06c8*/ 	.word	0x0500000f


	//----- nvinfo : EIATTR_COOP_GROUP_INSTR_OFFSETS
	.align		4
.L_1659:
        /*06cc*/ 	.byte	0x04, 0x28
        /*06ce*/ 	.short	(.L_1661 - .L_1660)


	//   ....[0]....
.L_1660:
        /*06d0*/ 	.word	0x00000060


	//   ....[1]....
        /*06d4*/ 	.word	0x000001c0


	//   ....[2]....
        /*06d8*/ 	.word	0x00000270


	//   ....[3]....
        /*06dc*/ 	.word	0x00000430


	//   ....[4]....
        /*06e0*/ 	.word	0x00000590


	//   ....[5]....
        /*06e4*/ 	.word	0x000006b0


	//   ....[6]....
        /*06e8*/ 	.word	0x00000810


	//   ....[7]....
        /*06ec*/ 	.word	0x00005130


	//   ....[8]....
        /*06f0*/ 	.word	0x000099a0


	//   ....[9]....
        /*06f4*/ 	.word	0x000099d0


	//   ....[10]....
        /*06f8*/ 	.word	0x0000a730


	//   ....[11]....
        /*06fc*/ 	.word	0x0000a750


	//   ....[12]....
        /*0700*/ 	.word	0x0000d6b0


	//   ....[13]....
        /*0704*/ 	.word	0x0000d740


	//   ....[14]....
        /*0708*/ 	.word	0x0000e3f0


	//   ....[15]....
        /*070c*/ 	.word	0x0000e450


	//   ....[16]....
        /*0710*/ 	.word	0x00010ea0


	//   ....[17]....
        /*0714*/ 	.word	0x00010ec0


	//   ....[18]....
        /*0718*/ 	.word	0x00010ef0


	//   ....[19]....
        /*071c*/ 	.word	0x00010f30


	//   ....[20]....
        /*0720*/ 	.word	0x00012820


	//   ....[21]....
        /*0724*/ 	.word	0x00012830


	//   ....[22]....
        /*0728*/ 	.word	0x00012930


	//   ....[23]....
        /*072c*/ 	.word	0x00012a10


	//   ....[24]....
        /*0730*/ 	.word	0x000132f0


	//   ....[25]....
        /*0734*/ 	.word	0x00013300


	//   ....[26]....
        /*0738*/ 	.word	0x00013310


	//   ....[27]....
        /*073c*/ 	.word	0x00013320


	//   ....[28]....
        /*0740*/ 	.word	0x00013330


	//   ....[29]....
        /*0744*/ 	.word	0x00013340


	//   ....[30]....
        /*0748*/ 	.word	0x00013350


	//   ....[31]....
        /*074c*/ 	.word	0x00013360


	//   ....[32]....
        /*0750*/ 	.word	0x00013370


	//   ....[33]....
        /*0754*/ 	.word	0x00013380


	//   ....[34]....
        /*0758*/ 	.word	0x00013390


	//   ....[35]....
        /*075c*/ 	.word	0x000133a0


	//   ....[36]....
        /*0760*/ 	.word	0x000133b0


	//   ....[37]....
        /*0764*/ 	.word	0x000133c0


	//   ....[38]....
        /*0768*/ 	.word	0x000133d0


	//   ....[39]....
        /*076c*/ 	.word	0x000133e0


	//   ....[40]....
        /*0770*/ 	.word	0x00014b90


	//   ....[41]....
        /*0774*/ 	.word	0x00014d80


	//   ....[42]....
        /*0778*/ 	.word	0x00014db0


	//   ....[43]....
        /*077c*/ 	.word	0x00014de0


	//   ....[44]....
        /*0780*/ 	.word	0x00014e10


	//   ....[45]....
        /*0784*/ 	.word	0x00014e40


	//   ....[46]....
        /*0788*/ 	.word	0x00014e70


	//   ....[47]....
        /*078c*/ 	.word	0x00014fe0


	//   ....[48]....
        /*0790*/ 	.word	0x00015010


	//   ....[49]....
        /*0794*/ 	.word	0x00015040


	//   ....[50]....
        /*0798*/ 	.word	0x00015070


	//   ....[51]....
        /*079c*/ 	.word	0x000150a0


	//   ....[52]....
        /*07a0*/ 	.word	0x000150d0


	//   ....[53]....
        /*07a4*/ 	.word	0x00015180


	//   ....[54]....
        /*07a8*/ 	.word	0x000151e0


	//   ....[55]....
        /*07ac*/ 	.word	0x00015280


	//   ....[56]....
        /*07b0*/ 	.word	0x00016070


	//   ....[57]....
        /*07b4*/ 	.word	0x00017670


	//   ....[58]....
        /*07b8*/ 	.word	0x000192b0


	//   ....[59]....
        /*07bc*/ 	.word	0x00019300


	//   ....[60]....
        /*07c0*/ 	.word	0x00019330


	//   ....[61]....
        /*07c4*/ 	.word	0x00019360


	//   ....[62]....
        /*07c8*/ 	.word	0x00019370


	//   ....[63]....
        /*07cc*/ 	.word	0x000193a0


	//   ....[64]....
        /*07d0*/ 	.word	0x000193d0


	//   ....[65]....
        /*07d4*/ 	.word	0x00019400


	//   ....[66]....
        /*07d8*/ 	.word	0x00019580


	//   ....[67]....
        /*07dc*/ 	.word	0x000195b0


	//   ....[68]....
        /*07e0*/ 	.word	0x000195e0


	//   ....[69]....
        /*07e4*/ 	.word	0x00019610


	//   ....[70]....
        /*07e8*/ 	.word	0x00019640


	//   ....[71]....
        /*07ec*/ 	.word	0x00019670


	//   ....[72]....
        /*07f0*/ 	.word	0x00019730


	//   ....[73]....
        /*07f4*/ 	.word	0x00019750


	//   ....[74]....
        /*07f8*/ 	.word	0x000197c0


	//   ....[75]....
        /*07fc*/ 	.word	0x00019e60


	//   ....[76]....
        /*0800*/ 	.word	0x0001a2d0


	//   ....[77]....
        /*0804*/ 	.word	0x0001a370


	//   ....[78]....
        /*0808*/ 	.word	0x0001a410


	//   ....[79]....
        /*080c*/ 	.word	0x0001a4b0


	//   ....[80]....
        /*0810*/ 	.word	0x0001a590


	//   ....[81]....
        /*0814*/ 	.word	0x0001a630


	//   ....[82]....
        /*0818*/ 	.word	0x0001a6d0


	//   ....[83]....
        /*081c*/ 	.word	0x0001a770


	//   ....[84]....
        /*0820*/ 	.word	0x0001aa70


	//   ....[85]....
        /*0824*/ 	.word	0x0001ad50


	//   ....[86]....
        /*0828*/ 	.word	0x0001b140


	//   ....[87]....
        /*082c*/ 	.word	0x0001b1e0


	//   ....[88]....
        /*0830*/ 	.word	0x0001b300


	//   ....[89]....
        /*0834*/ 	.word	0x0001b370


	//   ....[90]....
        /*0838*/ 	.word	0x0001b3e0


	//   ....[91]....
        /*083c*/ 	.word	0x0001b450


	//   ....[92]....
        /*0840*/ 	.word	0x0001b4c0


	//   ....[93]....
        /*0844*/ 	.word	0x0001b540


	//   ....[94]....
        /*0848*/ 	.word	0x0001b5d0


	//   ....[95]....
        /*084c*/ 	.word	0x0001b660


	//   ....[96]....
        /*0850*/ 	.word	0x0001b6d0


	//   ....[97]....
        /*0854*/ 	.word	0x0001b740


	//   ....[98]....
        /*0858*/ 	.word	0x0001b7b0


	//   ....[99]....
        /*085c*/ 	.word	0x0001b830


	//   ....[100]....
        /*0860*/ 	.word	0x0001b8a0


	//   ....[101]....
        /*0864*/ 	.word	0x0001b940


	//   ....[102]....
        /*0868*/ 	.word	0x0001b9d0


	//   ....[103]....
        /*086c*/ 	.word	0x0001baf0


	//----- nvinfo : EIATTR_REG_RECONFIG
	.align		4
.L_1661:
        /*0870*/ 	.byte	0x01, 0x54
	.zero		2


	//----- nvinfo : EIATTR_SYSCALL_OFFSETS
	.align		4
        /*0874*/ 	.byte	0x04, 0x46
        /*0876*/ 	.short	(.L_1663 - .L_1662)


	//   ....[0]....
.L_1662:
        /*0878*/ 	.word	0x000018e0


	//   ....[1]....
        /*087c*/ 	.word	0x00001a30


	//   ....[2]....
        /*0880*/ 	.word	0x000052a0


	//   ....[3]....
        /*0884*/ 	.word	0x000058c0


	//   ....[4]....
        /*0888*/ 	.word	0x00016f50


	//   ....[5]....
        /*088c*/ 	.word	0x000170c0


	//   ....[6]....
        /*0890*/ 	.word	0x000171f0


	//   ....[7]....
        /*0894*/ 	.word	0x00017320


	//----- nvinfo : EIATTR_MBARRIER_INSTR_OFFSETS
	.align		4
.L_1663:
        /*0898*/ 	.byte	0x04, 0x39
        /*089a*/ 	.short	(.L_1665 - .L_1664)


	//   ....[0]....
.L_1664:
        /*089c*/ 	.word	0x000002e0
        /*08a0*/ 	.word	0x000000ff
        /*08a4*/ 	.word	0x00013200
        /*08a8*/ 	.short	0x0100
        /*08aa*/ 	.byte	0x08
	.zero		1


	//   ....[1]....
        /*08ac*/ 	.word	0x000002f0
        /*08b0*/ 	.word	0x000000ff
        /*08b4*/ 	.word	0x00013220
        /*08b8*/ 	.short	0x0100
        /*08ba*/ 	.byte	0x08
	.zero		1


	//   ....[2]....
        /*08bc*/ 	.word	0x000003e0
        /*08c0*/ 	.word	0x000000ff
        /*08c4*/ 	.word	0x00013230
        /*08c8*/ 	.short	0x0100
        /*08ca*/ 	.byte	0x08
	.zero		1


	//   ....[3]....
        /*08cc*/ 	.word	0x000003f0
        /*08d0*/ 	.word	0x000000ff
        /*08d4*/ 	.word	0x00013240
        /*08d8*/ 	.short	0x0100
        /*08da*/ 	.byte	0x08
	.zero		1


	//   ....[4]....
        /*08dc*/ 	.word	0x00000400
        /*08e0*/ 	.word	0x000000ff
        /*08e4*/ 	.word	0x00013238
        /*08e8*/ 	.short	0x0100
        /*08ea*/ 	.byte	0x08
	.zero		1


	//   ....[5]....
        /*08ec*/ 	.word	0x00000410
        /*08f0*/ 	.word	0x000000ff
        /*08f4*/ 	.word	0x00013248
        /*08f8*/ 	.short	0x0100
        /*08fa*/ 	.byte	0x08
	.zero		1


	//   ....[6]....
        /*08fc*/ 	.word	0x00000540
        /*0900*/ 	.word	0x000000ff
        /*0904*/ 	.word	0x00013250
        /*0908*/ 	.short	0x0100
        /*090a*/ 	.byte	0x08
	.zero		1


	//   ....[7]....
        /*090c*/ 	.word	0x00000550
        /*0910*/ 	.word	0x000000ff
        /*0914*/ 	.word	0x00013260
        /*0918*/ 	.short	0x0100
        /*091a*/ 	.byte	0x08
	.zero		1


	//   ....[8]....
        /*091c*/ 	.word	0x00000560
        /*0920*/ 	.word	0x000000ff
        /*0924*/ 	.word	0x00013258
        /*0928*/ 	.short	0x0100
        /*092a*/ 	.byte	0x08
	.zero		1


	//   ....[9]....
        /*092c*/ 	.word	0x00000570
        /*0930*/ 	.word	0x000000ff
        /*0934*/ 	.word	0x00013268
        /*0938*/ 	.short	0x0100
        /*093a*/ 	.byte	0x08
	.zero		1


	//   ....[10]....
        /*093c*/ 	.word	0x00000660
        /*0940*/ 	.word	0x000000ff
        /*0944*/ 	.word	0x00013270
        /*0948*/ 	.short	0x0100
        /*094a*/ 	.byte	0x06
	.zero		1


	//   ....[11]....
        /*094c*/ 	.word	0x00000670
        /*0950*/ 	.word	0x000000ff
        /*0954*/ 	.word	0x00013280
        /*0958*/ 	.short	0x0100
        /*095a*/ 	.byte	0x06
	.zero		1


	//   ....[12]....
        /*095c*/ 	.word	0x00000680
        /*0960*/ 	.word	0x000000ff
        /*0964*/ 	.word	0x00013278
        /*0968*/ 	.short	0x0100
        /*096a*/ 	.byte	0x06
	.zero		1


	//   ....[13]....
        /*096c*/ 	.word	0x00000690
        /*0970*/ 	.word	0x000000ff
        /*0974*/ 	.word	0x00013288
        /*0978*/ 	.short	0x0100
        /*097a*/ 	.byte	0x06
	.zero		1


	//   ....[14]....
        /*097c*/ 	.word	0x000007c0
        /*0980*/ 	.word	0x000000ff
        /*0984*/ 	.word	0x00013290
        /*0988*/ 	.short	0x0100
        /*098a*/ 	.byte	0x08
	.zero		1


	//   ....[15]....
        /*098c*/ 	.word	0x000007d0
        /*0990*/ 	.word	0x000000ff
        /*0994*/ 	.word	0x000132a0
        /*0998*/ 	.short	0x0100
        /*099a*/ 	.byte	0x08
	.zero		1


	//   ....[16]....
        /*099c*/ 	.word	0x000007e0
        /*09a0*/ 	.word	0x000000ff
        /*09a4*/ 	.word	0x00013298
        /*09a8*/ 	.short	0x0100
        /*09aa*/ 	.byte	0x08
	.zero		1


	//   ....[17]....
        /*09ac*/ 	.word	0x000007f0
        /*09b0*/ 	.word	0x000000ff
        /*09b4*/ 	.word	0x000132a8
        /*09b8*/ 	.short	0x0100
        /*09ba*/ 	.byte	0x08
	.zero		1


	//   ....[18]....
        /*09bc*/ 	.word	0x00000920
        /*09c0*/ 	.word	0x000000ff
        /*09c4*/ 	.word	0x000132b0
        /*09c8*/ 	.short	0x0100
        /*09ca*/ 	.byte	0x08
	.zero		1


	//   ....[19]....
        /*09cc*/ 	.word	0x00000930
        /*09d0*/ 	.word	0x000000ff
        /*09d4*/ 	.word	0x000132c0
        /*09d8*/ 	.short	0x0100
        /*09da*/ 	.byte	0x08
	.zero		1


	//   ....[20]....
        /*09dc*/ 	.word	0x00000940
        /*09e0*/ 	.word	0x000000ff
        /*09e4*/ 	.word	0x000132b8
        /*09e8*/ 	.short	0x0100
        /*09ea*/ 	.byte	0x08
	.zero		1


	//   ....[21]....
        /*09ec*/ 	.word	0x00000950
        /*09f0*/ 	.word	0x000000ff
        /*09f4*/ 	.word	0x000132c8
        /*09f8*/ 	.short	0x0100
        /*09fa*/ 	.byte	0x08
	.zero		1


	//   ....[22]....
        /*09fc*/ 	.word	0x000026e0
        /*0a00*/ 	.word	0x0000004b
        /*0a04*/ 	.word	0x00013290
        /*0a08*/ 	.short	0x010a
        /*0a0a*/ 	.byte	0x3f
	.zero		1


	//   ....[23]....
        /*0a0c*/ 	.word	0x00003840
        /*0a10*/ 	.word	0x0000004b
        /*0a14*/ 	.word	0x00013290
        /*0a18*/ 	.short	0x010a
        /*0a1a*/ 	.byte	0x3f
	.zero		1


	//   ....[24]....
        /*0a1c*/ 	.word	0x00004920
        /*0a20*/ 	.word	0x0000004b
        /*0a24*/ 	.word	0x00013290
        /*0a28*/ 	.short	0x010a
        /*0a2a*/ 	.byte	0x3f
	.zero		1


	//   ....[25]....
        /*0a2c*/ 	.word	0x00004ab0
        /*0a30*/ 	.word	0x00000004
        /*0a34*/ 	.word	0x00000000
        /*0a38*/ 	.short	0x0101
        /*0a3a*/ 	.byte	0x3f
	.zero		1


	//   ....[26]....
        /*0a3c*/ 	.word	0x00004af0
        /*0a40*/ 	.word	0x0000004b
        /*0a44*/ 	.word	0x000132b0
        /*0a48*/ 	.short	0x010a
        /*0a4a*/ 	.byte	0x3f
	.zero		1


	//   ....[27]....
        /*0a4c*/ 	.word	0x00004d60
        /*0a50*/ 	.word	0x0000004b
        /*0a54*/ 	.word	0x00000000
        /*0a58*/ 	.short	0x0101
        /*0a5a*/ 	.byte	0x3f
	.zero		1


	//   ....[28]....
        /*0a5c*/ 	.word	0x000055d0
        /*0a60*/ 	.word	0x00000010
        /*0a64*/ 	.word	0x00013200
        /*0a68*/ 	.short	0x010a
        /*0a6a*/ 	.byte	0x3f
	.zero		1


	//   ....[29]....
        /*0a6c*/ 	.word	0x00005620
        /*0a70*/ 	.word	0x00000010
        /*0a74*/ 	.word	0x00013200
        /*0a78*/ 	.short	0x010a
        /*0a7a*/ 	.byte	0x3f
	.zero		1


	//   ....[30]....
        /*0a7c*/ 	.word	0x00005ee0
        /*0a80*/ 	.word	0x00000010
        /*0a84*/ 	.word	0x00013200
        /*0a88*/ 	.short	0x010a
        /*0a8a*/ 	.byte	0x3f
	.zero		1


	//   ....[31]....
        /*0a8c*/ 	.word	0x00007380
        /*0a90*/ 	.word	0x00000010
        /*0a94*/ 	.word	0x00013200
        /*0a98*/ 	.short	0x010a
        /*0a9a*/ 	.byte	0x3f
	.zero		1


	//   ....[32]....
        /*0a9c*/ 	.word	0x00008490
        /*0aa0*/ 	.word	0x00000000
        /*0aa4*/ 	.word	0x00013230
        /*0aa8*/ 	.short	0x010a
        /*0aaa*/ 	.byte	0x3f
	.zero		1


	//   ....[33]....
        /*0aac*/ 	.word	0x00008540
        /*0ab0*/ 	.word	0x00000000
        /*0ab4*/ 	.word	0x00013230
        /*0ab8*/ 	.short	0x010a
        /*0aba*/ 	.byte	0x3f
	.zero		1


	//   ....[34]....
        /*0abc*/ 	.word	0x0000af50
        /*0ac0*/ 	.word	0x00000008
        /*0ac4*/ 	.word	0x00000000
        /*0ac8*/ 	.short	0x0101
        /*0aca*/ 	.byte	0x3f
	.zero		1


	//   ....[35]....
        /*0acc*/ 	.word	0x0000bc50
        /*0ad0*/ 	.word	0x0000000c
        /*0ad4*/ 	.word	0x00013230
        /*0ad8*/ 	.short	0x010a
        /*0ada*/ 	.byte	0x3f
	.zero		1


	//   ....[36]....
        /*0adc*/ 	.word	0x0000bce0
        /*0ae0*/ 	.word	0x0000000c
        /*0ae4*/ 	.word	0x00013230
        /*0ae8*/ 	.short	0x010a
        /*0aea*/ 	.byte	0x3f
	.zero		1


	//   ....[37]....
        /*0aec*/ 	.word	0x0000c2a0
        /*0af0*/ 	.word	0x0000000e
        /*0af4*/ 	.word	0x00013250
        /*0af8*/ 	.short	0x010a
        /*0afa*/ 	.byte	0x3f
	.zero		1


	//   ....[38]....
        /*0afc*/ 	.word	0x0000c2f0
        /*0b00*/ 	.word	0x0000000e
        /*0b04*/ 	.word	0x00013250
        /*0b08*/ 	.short	0x010a
        /*0b0a*/ 	.byte	0x3f
	.zero		1


	//   ....[39]....
        /*0b0c*/ 	.word	0x0000ea40
        /*0b10*/ 	.word	0x0000000c
        /*0b14*/ 	.word	0x00000000
        /*0b18*/ 	.short	0x0101
        /*0b1a*/ 	.byte	0x3f
	.zero		1


	//   ....[40]....
        /*0b1c*/ 	.word	0x0000f550
        /*0b20*/ 	.word	0x0000000e
        /*0b24*/ 	.word	0x00000000
        /*0b28*/ 	.short	0x0101
        /*0b2a*/ 	.byte	0x3f
	.zero		1


	//   ....[41]....
        /*0b2c*/ 	.word	0x0000f6b0
        /*0b30*/ 	.word	0x0000000a
        /*0b34*/ 	.word	0x00013230
        /*0b38*/ 	.short	0x010a
        /*0b3a*/ 	.byte	0x3f
	.zero		1


	//   ....[42]....
        /*0b3c*/ 	.word	0x0000f740
        /*0b40*/ 	.word	0x0000000a
        /*0b44*/ 	.word	0x00013230
        /*0b48*/ 	.short	0x010a
        /*0b4a*/ 	.byte	0x3f
	.zero		1


	//   ....[43]....
        /*0b4c*/ 	.word	0x0000fd00
        /*0b50*/ 	.word	0x0000000e
        /*0b54*/ 	.word	0x00013250
        /*0b58*/ 	.short	0x010a
        /*0b5a*/ 	.byte	0x3f
	.zero		1


	//   ....[44]....
        /*0b5c*/ 	.word	0x0000fd50
        /*0b60*/ 	.word	0x0000000e
        /*0b64*/ 	.word	0x00013250
        /*0b68*/ 	.short	0x010a
        /*0b6a*/ 	.byte	0x3f
	.zero		1


	//   ....[45]....
        /*0b6c*/ 	.word	0x00011770
        /*0b70*/ 	.word	0x0000000f
        /*0b74*/ 	.word	0x00000000
        /*0b78*/ 	.short	0x0101
        /*0b7a*/ 	.byte	0x3f
	.zero		1


	//   ....[46]....
        /*0b7c*/ 	.word	0x000124b0
        /*0b80*/ 	.word	0x0000000e
        /*0b84*/ 	.word	0x00000000
        /*0b88*/ 	.short	0x0101
        /*0b8a*/ 	.byte	0x3f
	.zero		1


	//   ....[47]....
        /*0b8c*/ 	.word	0x00012530
        /*0b90*/ 	.word	0x0000000b
        /*0b94*/ 	.word	0x00013250
        /*0b98*/ 	.short	0x010a
        /*0b9a*/ 	.byte	0x3f
	.zero		1


	//   ....[48]....
        /*0b9c*/ 	.word	0x00012580
        /*0ba0*/ 	.word	0x0000000b
        /*0ba4*/ 	.word	0x00013250
        /*0ba8*/ 	.short	0x010a
        /*0baa*/ 	.byte	0x3f
	.zero		1


	//   ....[49]....
        /*0bac*/ 	.word	0x00012df0
        /*0bb0*/ 	.word	0x00000004
        /*0bb4*/ 	.word	0x00000000
        /*0bb8*/ 	.short	0x0101
        /*0bba*/ 	.byte	0x3f
	.zero		1


	//   ....[50]....
        /*0bbc*/ 	.word	0x00013d80
        /*0bc0*/ 	.word	0x00000000
        /*0bc4*/ 	.word	0x00000000
        /*0bc8*/ 	.short	0x0101
        /*0bca*/ 	.byte	0x3f
	.zero		1


	//   ....[51]....
        /*0bcc*/ 	.word	0x00016180
        /*0bd0*/ 	.word	0x00000005
        /*0bd4*/ 	.word	0x00013220
        /*0bd8*/ 	.short	0x010a
        /*0bda*/ 	.byte	0x3f
	.zero		1


	//   ....[52]....
        /*0bdc*/ 	.word	0x00016230
        /*0be0*/ 	.word	0x00000008
        /*0be4*/ 	.word	0x000132a0
        /*0be8*/ 	.short	0x010a
        /*0bea*/ 	.byte	0x3f
	.zero		1


	//   ....[53]....
        /*0bec*/ 	.word	0x00016460
        /*0bf0*/ 	.word	0x00000008
        /*0bf4*/ 	.word	0x000132c0
        /*0bf8*/ 	.short	0x010a
        /*0bfa*/ 	.byte	0x3f
	.zero		1


	//   ....[54]....
        /*0bfc*/ 	.word	0x000167b0
        /*0c00*/ 	.word	0x00000007
        /*0c04*/ 	.word	0x000132a0
        /*0c08*/ 	.short	0x010a
        /*0c0a*/ 	.byte	0x3f
	.zero		1


	//   ....[55]....
        /*0c0c*/ 	.word	0x000169d0
        /*0c10*/ 	.word	0x00000007
        /*0c14*/ 	.word	0x000132c0
        /*0c18*/ 	.short	0x010a
        /*0c1a*/ 	.byte	0x3f
	.zero		1


	//   ....[56]....
        /*0c1c*/ 	.word	0x00017880
        /*0c20*/ 	.word	0x00000005
        /*0c24*/ 	.word	0x00013280
        /*0c28*/ 	.short	0x010a
        /*0c2a*/ 	.byte	0x3f
	.zero		1


	//   ....[57]....
        /*0c2c*/ 	.word	0x00017a30
        /*0c30*/ 	.word	0x00000005
        /*0c34*/ 	.word	0x00013240
        /*0c38*/ 	.short	0x010a
        /*0c3a*/ 	.byte	0x3f
	.zero		1


	//   ....[58]....
        /*0c3c*/ 	.word	0x00017d70
        /*0c40*/ 	.word	0x0000001c
        /*0c44*/ 	.word	0x00013220
        /*0c48*/ 	.short	0x010a
        /*0c4a*/ 	.byte	0x3f
	.zero		1


	//   ....[59]....
        /*0c4c*/ 	.word	0x00018010
        /*0c50*/ 	.word	0x00000005
        /*0c54*/ 	.word	0x00013280
        /*0c58*/ 	.short	0x010a
        /*0c5a*/ 	.byte	0x3f
	.zero		1


	//   ....[60]....
        /*0c5c*/ 	.word	0x00018250
        /*0c60*/ 	.word	0x00000005
        /*0c64*/ 	.word	0x00013240
        /*0c68*/ 	.short	0x010a
        /*0c6a*/ 	.byte	0x3f
	.zero		1


	//   ....[61]....
        /*0c6c*/ 	.word	0x00018510
        /*0c70*/ 	.word	0x0000000d
        /*0c74*/ 	.word	0x00013270
        /*0c78*/ 	.short	0x010a
        /*0c7a*/ 	.byte	0x3f
	.zero		1


	//   ....[62]....
        /*0c7c*/ 	.word	0x00018590
        /*0c80*/ 	.word	0x0000000d
        /*0c84*/ 	.word	0x00013260
        /*0c88*/ 	.short	0x010a
        /*0c8a*/ 	.byte	0x3f
	.zero		1


	//   ....[63]....
        /*0c8c*/ 	.word	0x000189b0
        /*0c90*/ 	.word	0x0000000d
        /*0c94*/ 	.word	0x00013250
        /*0c98*/ 	.short	0x0101
        /*0c9a*/ 	.byte	0x3f
	.zero		1


	//   ....[64]....
        /*0c9c*/ 	.word	0x00018a30
        /*0ca0*/ 	.word	0x00000003
        /*0ca4*/ 	.word	0x00000000
        /*0ca8*/ 	.short	0x0101
        /*0caa*/ 	.byte	0x3f
	.zero		1


	//   ....[65]....
        /*0cac*/ 	.word	0x00018bd0
        /*0cb0*/ 	.word	0x00000000
        /*0cb4*/ 	.word	0x00013270
        /*0cb8*/ 	.short	0x010a
        /*0cba*/ 	.byte	0x3f
	.zero		1


	//   ....[66]....
        /*0cbc*/ 	.word	0x00018c40
        /*0cc0*/ 	.word	0x00000000
        /*0cc4*/ 	.word	0x00013260
        /*0cc8*/ 	.short	0x010a
        /*0cca*/ 	.byte	0x3f
	.zero		1


	//   ....[67]....
        /*0ccc*/ 	.word	0x00019070
        /*0cd0*/ 	.word	0x00000000
        /*0cd4*/ 	.word	0x00013250
        /*0cd8*/ 	.short	0x0101
        /*0cda*/ 	.byte	0x3f
	.zero		1


	//   ....[68]....
        /*0cdc*/ 	.word	0x00019100
        /*0ce0*/ 	.word	0x00000002
        /*0ce4*/ 	.word	0x00000000
        /*0ce8*/ 	.short	0x0101
        /*0cea*/ 	.byte	0x3f
	.zero		1


	//   ....[69]....
        /*0cec*/ 	.word	0x00019de0
        /*0cf0*/ 	.word	0x00000009
        /*0cf4*/ 	.word	0x00013220
        /*0cf8*/ 	.short	0x010a
        /*0cfa*/ 	.byte	0x3f
	.zero		1


	//   ....[70]....
        /*0cfc*/ 	.word	0x00019f70
        /*0d00*/ 	.word	0x00000007
        /*0d04*/ 	.word	0x00000000
        /*0d08*/ 	.short	0x010a
        /*0d0a*/ 	.byte	0x3f
	.zero		1


	//   ....[71]....
        /*0d0c*/ 	.word	0x00019fe0
        /*0d10*/ 	.word	0x00000003
        /*0d14*/ 	.word	0x00000000
        /*0d18*/ 	.short	0x010a
        /*0d1a*/ 	.byte	0x3f
	.zero		1


	//   ....[72]....
        /*0d1c*/ 	.word	0x0001a030
        /*0d20*/ 	.word	0x00000003
        /*0d24*/ 	.word	0x00013260
        /*0d28*/ 	.short	0x010a
        /*0d2a*/ 	.byte	0x3f
	.zero		1


	//   ....[73]....
        /*0d2c*/ 	.word	0x0001a080
        /*0d30*/ 	.word	0x00000005
        /*0d34*/ 	.word	0x00013260
        /*0d38*/ 	.short	0x010a
        /*0d3a*/ 	.byte	0x3f
	.zero		1


	//   ....[74]....
        /*0d3c*/ 	.word	0x0001a0c0
        /*0d40*/ 	.word	0x00000003
        /*0d44*/ 	.word	0x00013280
        /*0d48*/ 	.short	0x010a
        /*0d4a*/ 	.byte	0x3f
	.zero		1


	//   ....[75]....
        /*0d4c*/ 	.word	0x0001a0e0
        /*0d50*/ 	.word	0x00000005
        /*0d54*/ 	.word	0x00013280
        /*0d58*/ 	.short	0x010a
        /*0d5a*/ 	.byte	0x3f
	.zero		1


	//   ....[76]....
        /*0d5c*/ 	.word	0x0001a140
        /*0d60*/ 	.word	0x0000004b
        /*0d64*/ 	.word	0x00013290
        /*0d68*/ 	.short	0x010a
        /*0d6a*/ 	.byte	0x3f
	.zero		1


	//   ....[77]....
        /*0d6c*/ 	.word	0x0001a190
        /*0d70*/ 	.word	0x0000004b
        /*0d74*/ 	.word	0x00013290
        /*0d78*/ 	.short	0x010a
        /*0d7a*/ 	.byte	0x3f
	.zero		1


	//   ....[78]....
        /*0d7c*/ 	.word	0x0001a1e0
        /*0d80*/ 	.word	0x0000004b
        /*0d84*/ 	.word	0x00013290
        /*0d88*/ 	.short	0x010a
        /*0d8a*/ 	.byte	0x3f
	.zero		1


	//   ....[79]....
        /*0d8c*/ 	.word	0x0001a230
        /*0d90*/ 	.word	0x0000004b
        /*0d94*/ 	.word	0x000132b0
        /*0d98*/ 	.short	0x010a
        /*0d9a*/ 	.byte	0x3f
	.zero		1


	//   ....[80]....
        /*0d9c*/ 	.word	0x0001a4f0
        /*0da0*/ 	.word	0x00000010
        /*0da4*/ 	.word	0x00013200
        /*0da8*/ 	.short	0x010a
        /*0daa*/ 	.byte	0x3f
	.zero		1


	//   ....[81]....
        /*0dac*/ 	.word	0x0001a7b0
        /*0db0*/ 	.word	0x00000010
        /*0db4*/ 	.word	0x00013200
        /*0db8*/ 	.short	0x010a
        /*0dba*/ 	.byte	0x3f
	.zero		1


	//   ....[82]....
        /*0dbc*/ 	.word	0x0001a800
        /*0dc0*/ 	.word	0x00000000
        /*0dc4*/ 	.word	0x00013230
        /*0dc8*/ 	.short	0x010a
        /*0dca*/ 	.byte	0x3f
	.zero		1


	//   ....[83]....
        /*0dcc*/ 	.word	0x0001a850
        /*0dd0*/ 	.word	0x0000000c
        /*0dd4*/ 	.word	0x00013230
        /*0dd8*/ 	.short	0x010a
        /*0dda*/ 	.byte	0x3f
	.zero		1


	//   ....[84]....
        /*0ddc*/ 	.word	0x0001a8a0
        /*0de0*/ 	.word	0x0000000e
        /*0de4*/ 	.word	0x00013250
        /*0de8*/ 	.short	0x010a
        /*0dea*/ 	.byte	0x3f
	.zero		1


	//   ....[85]....
        /*0dec*/ 	.word	0x0001a8f0
        /*0df0*/ 	.word	0x0000000a
        /*0df4*/ 	.word	0x00013230
        /*0df8*/ 	.short	0x010a
        /*0dfa*/ 	.byte	0x3f
	.zero		1


	//   ....[86]....
        /*0dfc*/ 	.word	0x0001a940
        /*0e00*/ 	.word	0x0000000e
        /*0e04*/ 	.word	0x00013250
        /*0e08*/ 	.short	0x010a
        /*0e0a*/ 	.byte	0x3f
	.zero		1


	//   ....[87]....
        /*0e0c*/ 	.word	0x0001a990
        /*0e10*/ 	.word	0x0000000b
        /*0e14*/ 	.word	0x00013250
        /*0e18*/ 	.short	0x010a
        /*0e1a*/ 	.byte	0x3f
	.zero		1


	//   ....[88]....
        /*0e1c*/ 	.word	0x0001ab30
        /*0e20*/ 	.word	0x00000005
        /*0e24*/ 	.word	0x00013220
        /*0e28*/ 	.short	0x010a
        /*0e2a*/ 	.byte	0x3f
	.zero		1


	//   ....[89]....
        /*0e2c*/ 	.word	0x0001ab80
        /*0e30*/ 	.word	0x00000008
        /*0e34*/ 	.word	0x000132a0
        /*0e38*/ 	.short	0x010a
        /*0e3a*/ 	.byte	0x3f
	.zero		1


	//   ....[90]....
        /*0e3c*/ 	.word	0x0001abd0
        /*0e40*/ 	.word	0x00000008
        /*0e44*/ 	.word	0x000132c0
        /*0e48*/ 	.short	0x010a
        /*0e4a*/ 	.byte	0x3f
	.zero		1


	//   ....[91]....
        /*0e4c*/ 	.word	0x0001ac20
        /*0e50*/ 	.word	0x00000007
        /*0e54*/ 	.word	0x000132a0
        /*0e58*/ 	.short	0x010a
        /*0e5a*/ 	.byte	0x3f
	.zero		1


	//   ....[92]....
        /*0e5c*/ 	.word	0x0001ac70
        /*0e60*/ 	.word	0x00000007
        /*0e64*/ 	.word	0x000132c0
        /*0e68*/ 	.short	0x010a
        /*0e6a*/ 	.byte	0x3f
	.zero		1


	//   ....[93]....
        /*0e6c*/ 	.word	0x0001ae10
        /*0e70*/ 	.word	0x00000005
        /*0e74*/ 	.word	0x00013280
        /*0e78*/ 	.short	0x010a
        /*0e7a*/ 	.byte	0x3f
	.zero		1


	//   ....[94]....
        /*0e7c*/ 	.word	0x0001ae60
        /*0e80*/ 	.word	0x00000005
        /*0e84*/ 	.word	0x00013240
        /*0e88*/ 	.short	0x010a
        /*0e8a*/ 	.byte	0x3f
	.zero		1


	//   ....[95]....
        /*0e8c*/ 	.word	0x0001aeb0
        /*0e90*/ 	.word	0x0000001c
        /*0e94*/ 	.word	0x00013220
        /*0e98*/ 	.short	0x010a
        /*0e9a*/ 	.byte	0x3f
	.zero		1


	//   ....[96]....
        /*0e9c*/ 	.word	0x0001af00
        /*0ea0*/ 	.word	0x00000005
        /*0ea4*/ 	.word	0x00013280
        /*0ea8*/ 	.short	0x010a
        /*0eaa*/ 	.byte	0x3f
	.zero		1


	//   ....[97]....
        /*0eac*/ 	.word	0x0001af50
        /*0eb0*/ 	.word	0x00000005
        /*0eb4*/ 	.word	0x00013240
        /*0eb8*/ 	.short	0x010a
        /*0eba*/ 	.byte	0x3f
	.zero		1


	//   ....[98]....
        /*0ebc*/ 	.word	0x0001afa0
        /*0ec0*/ 	.word	0x0000000d
        /*0ec4*/ 	.word	0x00013270
        /*0ec8*/ 	.short	0x010a
        /*0eca*/ 	.byte	0x3f
	.zero		1


	//   ....[99]....
        /*0ecc*/ 	.word	0x0001aff0
        /*0ed0*/ 	.word	0x0000000d
        /*0ed4*/ 	.word	0x00013260
        /*0ed8*/ 	.short	0x010a
        /*0eda*/ 	.byte	0x3f
	.zero		1


	//   ....[100]....
        /*0edc*/ 	.word	0x0001b040
        /*0ee0*/ 	.word	0x00000000
        /*0ee4*/ 	.word	0x00013270
        /*0ee8*/ 	.short	0x010a
        /*0eea*/ 	.byte	0x3f
	.zero		1


	//   ....[101]....
        /*0eec*/ 	.word	0x0001b090
        /*0ef0*/ 	.word	0x00000000
        /*0ef4*/ 	.word	0x00013260
        /*0ef8*/ 	.short	0x010a
        /*0efa*/ 	.byte	0x3f
	.zero		1


	//   ....[102]....
        /*0efc*/ 	.word	0x0001ba10
        /*0f00*/ 	.word	0x00000009
        /*0f04*/ 	.word	0x00013220
        /*0f08*/ 	.short	0x010a
        /*0f0a*/ 	.byte	0x3f
	.zero		1


	//   ....[103]....
        /*0f0c*/ 	.word	0x0001bbb0
        /*0f10*/ 	.word	0x00000007
        /*0f14*/ 	.word	0x00000000
        /*0f18*/ 	.short	0x010a
        /*0f1a*/ 	.byte	0x3f
	.zero		1


	//   ....[104]....
        /*0f1c*/ 	.word	0x0001bc00
        /*0f20*/ 	.word	0x00000003
        /*0f24*/ 	.word	0x00000000
        /*0f28*/ 	.short	0x010a
        /*0f2a*/ 	.byte	0x3f
	.zero		1


	//   ....[105]....
        /*0f2c*/ 	.word	0x0001bc50
        /*0f30*/ 	.word	0x00000003
        /*0f34*/ 	.word	0x00013260
        /*0f38*/ 	.short	0x010a
        /*0f3a*/ 	.byte	0x3f
	.zero		1


	//   ....[106]....
        /*0f3c*/ 	.word	0x0001bca0
        /*0f40*/ 	.word	0x00000005
        /*0f44*/ 	.word	0x00013260
        /*0f48*/ 	.short	0x010a
        /*0f4a*/ 	.byte	0x3f
	.zero		1


	//   ....[107]....
        /*0f4c*/ 	.word	0x0001bcf0
        /*0f50*/ 	.word	0x00000003
        /*0f54*/ 	.word	0x00013280
        /*0f58*/ 	.short	0x010a
        /*0f5a*/ 	.byte	0x3f
	.zero		1


	//----- nvinfo : EIATTR_NUM_MBARRIERS
	.align		4
.L_1665:
        /*0f5c*/ 	.byte	0x03, 0x38
        /*0f5e*/ 	.short	0x0016


	//----- nvinfo : EIATTR_EXIT_INSTR_OFFSETS
	.align		4
        /*0f60*/ 	.byte	0x04, 0x1c
        /*0f62*/ 	.short	(.L_1667 - .L_1666)


	//   ....[0]....
.L_1666:
        /*0f64*/ 	.word	0x0001a130


	//----- nvinfo : EIATTR_MAX_THREADS
	.align		4
.L_1667:
        /*0f68*/ 	.byte	0x04, 0x05
        /*0f6a*/ 	.short	(.L_1669 - .L_1668)
.L_1668:
        /*0f6c*/ 	.word	0x00000200
        /*0f70*/ 	.word	0x00000001
        /*0f74*/ 	.word	0x00000001


	//----- nvinfo : EIATTR_CRS_STACK_SIZE
	.align		4
.L_1669:
        /*0f78*/ 	.byte	0x04, 0x1e
        /*0f7a*/ 	.short	(.L_1671 - .L_1670)
.L_1670:
        /*0f7c*/ 	.word	0x00000000


	//----- nvinfo : EIATTR_CBANK_PARAM_SIZE
	.align		4
.L_1671:
        /*0f80*/ 	.byte	0x03, 0x19
        /*0f82*/ 	.short	0x0a70


	//----- nvinfo : EIATTR_PARAM_CBANK
	.align		4
        /*0f84*/ 	.byte	0x04, 0x0a
        /*0f86*/ 	.short	(.L_1673 - .L_1672)
	.align		4
.L_1672:
        /*0f88*/ 	.word	index@(.nv.constant0._ZN7cutlass13device_kernelIN5flash11enable_sm90INS1_16FlashAttnFwdSm90INS1_25CollectiveMainloopFwdSm90ILi2EN4cute5tupleIJNS5_1CILi1EEES8_S8_EEENS6_IJNS7_ILi192EEENS7_ILi160EEENS7_ILi64EEEEEELi64ENS_12float_e4m3_tEfNS_4arch4Sm90ELb1ELb0ELb1ELb1ELb0ELb1ELb0ELb1ELb1ELb0ELb0ELb0EEENS1_21CollectiveEpilogueFwdINS6_IJSA_SC_SB_EEES9_NS_10bfloat16_tESG_Li384ELb1ELb0ELb0ELb1EEENS1_36VarlenDynamicPersistentTileSchedulerILi192ELi160ELi384ELi128ELb0ELb0ELb1ELb1ELb1ELb1EEEEEEEEEvNT_6ParamsE)
        /*0f8c*/ 	.short	0x0210
        /*0f8e*/ 	.short	0x0a70


	//----- nvinfo : EIATTR_SW_WAR
	.align		4
.L_1673:
        /*0f90*/ 	.byte	0x04, 0x36
        /*0f92*/ 	.short	(.L_1675 - .L_1674)
.L_1674:
        /*0f94*/ 	.word	0x00000008
.L_1675:


//--------------------- .nv.callgraph             --------------------------
	.section	.nv.callgraph,"",@"SHT_CUDA_CALLGRAPH"
	.align	4
	.sectionentsize	8
	.align		4
        /*0000*/ 	.word	0x00000000
	.align		4
        /*0004*/ 	.word	0xffffffff
	.align		4
        /*0008*/ 	.word	index@(_ZN7cutlass13device_kernelIN5flash11enable_sm90INS1_16FlashAttnFwdSm90INS1_25CollectiveMainloopFwdSm90ILi2EN4cute5tupleIJNS5_1CILi1EEES8_S8_EEENS6_IJNS7_ILi128EEESA_NS7_ILi256EEEEEELi256ENS_12float_e4m3_tEfNS_4arch4Sm90ELb0ELb0ELb1ELb0ELb0ELb0ELb0ELb1ELb1ELb0ELb0ELb0EEENS1_21CollectiveEpilogueFwdINS6_IJSA_SB_SA_EEES9_NS_10bfloat16_tESF_Li256ELb0ELb0ELb0ELb1EEENS1_29StaticPersistentTileSchedulerILb0EEEEEEEEEvNT_6ParamsE)
	.align		4
        /*000c*/ 	.word	index@(__assertfail)
	.align		4
        /*0010*/ 	.word	index@(_ZN7cutlass13device_kernelIN5flash11enable_sm90INS1_16FlashAttnFwdSm90INS1_25CollectiveMainloopFwdSm90ILi2EN4cute5tupleIJNS5_1CILi1EEES8_S8_EEENS6_IJNS7_ILi128EEESA_NS7_ILi256EEEEEELi256ENS_12float_e4m3_tEfNS_4arch4Sm90ELb0ELb0ELb1ELb1ELb0ELb0ELb0ELb1ELb1ELb0ELb0ELb0EEENS1_21CollectiveEpilogueFwdINS6_IJSA_SB_SA_EEES9_NS_10bfloat16_tESF_Li256ELb1ELb0ELb0ELb1EEENS1_36VarlenDynamicPersistentTileSchedulerILi128ELi128ELi256ELi128ELb0ELb0ELb1ELb0ELb1ELb1EEEEEEEEEvNT_6ParamsE)
	.align		4
        /*0014*/ 	.word	index@(__assertfail)
	.align		4
        /*0018*/ 	.word	index@(_ZN7cutlass13device_kernelIN5flash11enable_sm90INS1_16FlashAttnFwdSm90INS1_25CollectiveMainloopFwdSm90ILi2EN4cute5tupleIJNS5_1CILi1EEES8_S8_EEENS6_IJNS7_ILi128EEESA_NS7_ILi256EEEEEELi256ENS_12float_e4m3_tEfNS_4arch4Sm90ELb0ELb0ELb1ELb1ELb0ELb1ELb0ELb1ELb1ELb0ELb0ELb0EEENS1_21CollectiveEpilogueFwdINS6_IJSA_SB_SA_EEES9_NS_10bfloat16_tESF_Li256ELb1ELb0ELb0ELb1EEENS1_36VarlenDynamicPersistentTileSchedulerILi128ELi128ELi256ELi128ELb0ELb0ELb1ELb0ELb1ELb1EEEEEEEEEvNT_6ParamsE)
	.align		4
        /*001c*/ 	.word	index@(__assertfail)
	.align		4
        /*0020*/ 	.word	index@(_ZN7cutlass13device_kernelIN5flash11enable_sm90INS1_16FlashAttnFwdSm90INS1_25CollectiveMainloopFwdSm90ILi2EN4cute5tupleIJNS5_1CILi1EEES8_S8_EEENS6_IJNS7_ILi128EEENS7_ILi64EEENS7_ILi256EEEEEELi256ENS_12float_e4m3_tEfNS_4arch4Sm90ELb0ELb1ELb1ELb0ELb0ELb0ELb0ELb1ELb1ELb0ELb0ELb0EEENS1_21CollectiveEpilogueFwdINS6_IJSA_SC_SB_EEES9_NS_10bfloat16_tESG_Li256ELb0ELb0ELb0ELb1EEENS1_30DynamicPersistentTileSchedulerILi256ELi128ELb0ELb0ELb1EEEEEEEEEvNT_6ParamsE)
	.align		4
        /*0024*/ 	.word	index@(__assertfail)
	.align		4
        /*0028*/ 	.word	index@(_ZN7cutlass13device_kernelIN5flash11enable_sm90INS1_16FlashAttnFwdSm90INS1_25CollectiveMainloopFwdSm90ILi2EN4cute5tupleIJNS5_1CILi1EEES8_S8_EEENS6_IJNS7_ILi128EEENS7_ILi64EEENS7_ILi256EEEEEELi256ENS_12float_e4m3_tEfNS_4arch4Sm90ELb0ELb1ELb1ELb1ELb0ELb0ELb0ELb1ELb1ELb0ELb0ELb0EEENS1_21CollectiveEpilogueFwdINS6_IJSA_SC_SB_EEES9_NS_10bfloat16_tESG_Li256ELb1ELb0ELb0ELb1EEENS1_36VarlenDynamicPersistentTileSchedulerILi128ELi64ELi256ELi128ELb0ELb0ELb1ELb1ELb0ELb1EEEEEEEEEvNT_6ParamsE)
	.align		4
        /*002c*/ 	.word	index@(__assertfail)
	.align		4
        /*0030*/ 	.word	index@(_ZN7cutlass13device_kernelIN5flash11enable_sm90INS1_16FlashAttnFwdSm90INS1_25CollectiveMainloopFwdSm90ILi2EN4cute5tupleIJNS5_1CILi1EEES8_S8_EEENS6_IJNS7_ILi128EEENS7_ILi64EEENS7_ILi256EEEEEELi256ENS_12float_e4m3_tEfNS_4arch4Sm90ELb0ELb1ELb1ELb1ELb0ELb1ELb0ELb1ELb1ELb0ELb0ELb0EEENS1_21CollectiveEpilogueFwdINS6_IJSA_SC_SB_EEES9_NS_10bfloat16_tESG_Li256ELb1ELb0ELb0ELb1EEENS1_36VarlenDynamicPersistentTileSchedulerILi128ELi64ELi256ELi128ELb0ELb0ELb1ELb1ELb0ELb1EEEEEEEEEvNT_6ParamsE)
	.align		4
        /*0034*/ 	.word	index@(__assertfail)
	.align		4
        /*0038*/ 	.word	index@(_ZN7cutlass13device_kernelIN5flash11enable_sm90INS1_16FlashAttnFwdSm90INS1_25CollectiveMainloopFwdSm90ILi2EN4cute5tupleIJNS5_1CILi1EEES8_S8_EEENS6_IJNS7_ILi128EEESA_NS7_ILi256EEEEEELi256ENS_12float_e4m3_tEfNS_4arch4Sm90ELb1ELb0ELb1ELb0ELb0ELb0ELb0ELb1ELb1ELb0ELb0ELb0EEENS1_21CollectiveEpilogueFwdINS6_IJSA_SB_SA_EEES9_NS_10bfloat16_tESF_Li256ELb0ELb0ELb0ELb1EEENS1_30DynamicPersistentTileSchedulerILi256ELi128ELb0ELb0ELb1EEEEEEEEEvNT_6ParamsE)
	.align		4
        /*003c*/ 	.word	index@(__assertfail)
	.align		4
        /*0040*/ 	.word	index@(_ZN7cutlass13device_kernelIN5flash11enable_sm90INS1_16FlashAttnFwdSm90INS1_25CollectiveMainloopFwdSm90ILi2EN4cute5tupleIJNS5_1CILi1EEES8_S8_EEENS6_IJNS7_ILi128EEESA_NS7_ILi256EEEEEELi256ENS_12float_e4m3_tEfNS_4arch4Sm90ELb1ELb0ELb1ELb1ELb0ELb0ELb0ELb1ELb1ELb0ELb0ELb0EEENS1_21CollectiveEpilogueFwdINS6_IJSA_SB_SA_EEES9_NS_10bfloat16_tESF_Li256ELb1ELb0ELb0ELb1EEENS1_36VarlenDynamicPersistentTileSchedulerILi128ELi128ELi256ELi128ELb0ELb0ELb1ELb1ELb1ELb1EEEEEEEEEvNT_6ParamsE)
	.align		4
        /*0044*/ 	.word	index@(__assertfail)
	.align		4
        /*0048*/ 	.word	index@(_ZN7cutlass13device_kernelIN5flash11enable_sm90INS1_16FlashAttnFwdSm90INS1_25CollectiveMainloopFwdSm90ILi2EN4cute5tupleIJNS5_1CILi1EEES8_S8_EEENS6_IJNS7_ILi128EEESA_NS7_ILi256EEEEEELi256ENS_12float_e4m3_tEfNS_4arch4Sm90ELb1ELb0ELb1ELb1ELb0ELb1ELb0ELb1ELb1ELb0ELb0ELb0EEENS1_21CollectiveEpilogueFwdINS6_IJSA_SB_SA_EEES9_NS_10bfloat16_tESF_Li256ELb1ELb0ELb0ELb1EEENS1_36VarlenDynamicPersistentTileSchedulerILi128ELi128ELi256ELi128ELb0ELb0ELb1ELb1ELb1ELb1EEEEEEEEEvNT_6ParamsE)
	.align		4
        /*004c*/ 	.word	index@(__assertfail)
	.align		4
        /*0050*/ 	.word	index@(_ZN7cutlass13device_kernelIN5flash11enable_sm90INS1_16FlashAttnFwdSm90INS1_25CollectiveMainloopFwdSm90ILi2EN4cute5tupleIJNS5_1CILi1EEES8_S8_EEENS6_IJNS7_ILi128EEENS7_ILi160EEENS7_ILi192EEEEEELi192ENS_12float_e4m3_tEfNS_4arch4Sm90ELb0ELb0ELb1ELb0ELb0ELb0ELb0ELb1ELb1ELb0ELb0ELb0EEENS1_21CollectiveEpilogueFwdINS6_IJSA_SC_SB_EEES9_NS_10bfloat16_tESG_Li256ELb0ELb0ELb0ELb1EEENS1_29StaticPersistentTileSchedulerILb0EEEEEEEEEvNT_6ParamsE)
	.align		4
        /*0054*/ 	.word	index@(__assertfail)
	.align		4
        /*0058*/ 	.word	index@(_ZN7cutlass13device_kernelIN5flash11enable_sm90INS1_16FlashAttnFwdSm90INS1_25CollectiveMainloopFwdSm90ILi2EN4cute5tupleIJNS5_1CILi2EEENS7_ILi1EEES9_EEENS6_IJNS7_ILi128EEENS7_ILi160EEENS7_ILi192EEEEEELi192ENS_12float_e4m3_tEfNS_4arch4Sm90ELb0ELb0ELb1ELb0ELb0ELb0ELb0ELb1ELb1ELb0ELb0ELb0EEENS1_21CollectiveEpilogueFwdINS6_IJSB_SD_SC_EEESA_NS_10bfloat16_tESH_Li256ELb0ELb0ELb0ELb1EEENS1_29StaticPersistentTileSchedulerILb0EEEEEEEEEvNT_6ParamsE)
	.align		4
        /*005c*/ 	.word	index@(__assertfail)
	.align		4
        /*0060*/ 	.word	index@(_ZN7cutlass13device_kernelIN5flash11enable_sm90INS1_16FlashAttnFwdSm90INS1_25CollectiveMainloopFwdSm90ILi2EN4cute5tupleIJNS5_1CILi1EEES8_S8_EEENS6_IJNS7_ILi128EEENS7_ILi160EEENS7_ILi192EEEEEELi192ENS_12float_e4m3_tEfNS_4arch4Sm90ELb0ELb0ELb1ELb1ELb0ELb0ELb0ELb1ELb1ELb0ELb0ELb0EEENS1_21CollectiveEpilogueFwdINS6_IJSA_SC_SB_EEES9_NS_10bfloat16_tESG_Li256ELb1ELb0ELb0ELb1EEENS1_36VarlenDynamicPersistentTileSchedulerILi128ELi160ELi256ELi128ELb0ELb0ELb1ELb0ELb1ELb1EEEEEEEEEvNT_6ParamsE)
	.align		4
        /*0064*/ 	.word	index@(__assertfail)
	.align		4
        /*0068*/ 	.word	index@(_ZN7cutlass13device_kernelIN5flash11enable_sm90INS1_16FlashAttnFwdSm90INS1_25CollectiveMainloopFwdSm90ILi2EN4cute5tupleIJNS5_1CILi1EEES8_S8_EEENS6_IJNS7_ILi128EEENS7_ILi160EEENS7_ILi192EEEEEELi192ENS_12float_e4m3_tEfNS_4arch4Sm90ELb0ELb0ELb1ELb1ELb0ELb1ELb0ELb1ELb1ELb0ELb0ELb0EEENS1_21CollectiveEpilogueFwdINS6_IJSA_SC_SB_EEES9_NS_10bfloat16_tESG_Li256ELb1ELb0ELb0ELb1EEENS1_36VarlenDynamicPersistentTileSchedulerILi128ELi160ELi256ELi128ELb0ELb0ELb1ELb0ELb1ELb1EEEEEEEEEvNT_6ParamsE)
	.align		4
        /*006c*/ 	.word	index@(__assertfail)
	.align		4
        /*0070*/ 	.word	index@(_ZN7cutlass13device_kernelIN5flash11enable_sm90INS1_16FlashAttnFwdSm90INS1_25CollectiveMainloopFwdSm90ILi2EN4cute5tupleIJNS5_1CILi1EEES8_S8_EEENS6_IJNS7_ILi128EEESA_NS7_ILi192EEEEEELi192ENS_12float_e4m3_tEfNS_4arch4Sm90ELb0ELb1ELb1ELb0ELb0ELb0ELb0ELb1ELb1ELb0ELb0ELb0EEENS1_21CollectiveEpilogueFwdINS6_IJSA_SB_SA_EEES9_NS_10bfloat16_tESF_Li256ELb0ELb0ELb0ELb1EEENS1_30DynamicPersistentTileSchedulerILi256ELi128ELb0ELb0ELb1EEEEEEEEEvNT_6ParamsE)
	.align		4
        /*0074*/ 	.word	index@(__assertfail)
	.align		4
        /*0078*/ 	.word	index@(_ZN7cutlass13device_kernelIN5flash11enable_sm90INS1_16FlashAttnFwdSm90INS1_25CollectiveMainloopFwdSm90ILi2EN4cute5tupleIJNS5_1CILi1EEES8_S8_EEENS6_IJNS7_ILi128EEESA_NS7_ILi192EEEEEELi192ENS_12float_e4m3_tEfNS_4arch4Sm90ELb0ELb1ELb1ELb1ELb0ELb0ELb0ELb1ELb1ELb0ELb0ELb0EEENS1_21CollectiveEpilogueFwdINS6_IJSA_SB_SA_EEES9_NS_10bfloat16_tESF_Li256ELb1ELb0ELb0ELb1EEENS1_36VarlenDynamicPersistentTileSchedulerILi128ELi128ELi256ELi128ELb0ELb0ELb1ELb1ELb0ELb1EEEEEEEEEvNT_6ParamsE)
	.align		4
        /*007c*/ 	.word	index@(__assertfail)
	.align		4
        /*0080*/ 	.word	index@(_ZN7cutlass13device_kernelIN5flash11enable_sm90INS1_16FlashAttnFwdSm90INS1_25CollectiveMainloopFwdSm90ILi2EN4cute5tupleIJNS5_1CILi1EEES8_S8_EEENS6_IJNS7_ILi128EEESA_NS7_ILi192EEEEEELi192ENS_12float_e4m3_tEfNS_4arch4Sm90ELb0ELb1ELb1ELb1ELb0ELb1ELb0ELb1ELb1ELb0ELb0ELb0EEENS1_21CollectiveEpilogueFwdINS6_IJSA_SB_SA_EEES9_NS_10bfloat16_tESF_Li256ELb1ELb0ELb0ELb1EEENS1_36VarlenDynamicPersistentTileSchedulerILi128ELi128ELi256ELi128ELb0ELb0ELb1ELb1ELb0ELb1EEEEEEEEEvNT_6ParamsE)
	.align		4
        /*0084*/ 	.word	index@(__assertfail)
	.align		4
        /*0088*/ 	.word	index@(_ZN7cutlass13device_kernelIN5flash11enable_sm90INS1_16FlashAttnFwdSm90INS1_25CollectiveMainloopFwdSm90ILi2EN4cute5tupleIJNS5_1CILi1EEES8_S8_EEENS6_IJNS7_ILi128EEENS7_ILi160EEENS7_ILi192EEEEEELi192ENS_12float_e4m3_tEfNS_4arch4Sm90ELb1ELb0ELb1ELb0ELb0ELb0ELb0ELb1ELb1ELb0ELb0ELb0EEENS1_21CollectiveEpilogueFwdINS6_IJSA_SC_SB_EEES9_NS_10bfloat16_tESG_Li256ELb0ELb0ELb0ELb1EEENS1_30DynamicPersistentTileSchedulerILi256ELi128ELb0ELb0ELb1EEEEEEEEEvNT_6ParamsE)
	.align		4
        /*008c*/ 	.word	index@(__assertfail)
	.align		4
        /*0090*/ 	.word	index@(_ZN7cutlass13device_kernelIN5flash11enable_sm90INS1_16FlashAttnFwdSm90INS1_25CollectiveMainloopFwdSm90ILi2EN4cute5tupleIJNS5_1CILi1EEES8_S8_EEENS6_IJNS7_ILi128EEENS7_ILi160EEENS7_ILi192EEEEEELi192ENS_12float_e4m3_tEfNS_4arch4Sm90ELb1ELb0ELb1ELb1ELb0ELb0ELb0ELb1ELb1ELb0ELb0ELb0EEENS1_21CollectiveEpilogueFwdINS6_IJSA_SC_SB_EEES9_NS_10bfloat16_tESG_Li256ELb1ELb0ELb0ELb1EEENS1_36VarlenDynamicPersistentTileSchedulerILi128ELi160ELi256ELi128ELb0ELb0ELb1ELb1ELb1ELb1EEEEEEEEEvNT_6ParamsE)
	.align		4
        /*0094*/ 	.word	index@(__assertfail)
	.align		4
        /*0098*/ 	.word	index@(_ZN7cutlass13device_kernelIN5flash11enable_sm90INS1_16FlashAttnFwdSm90INS1_25CollectiveMainloopFwdSm90ILi2EN4cute5tupleIJNS5_1CILi1EEES8_S8_EEENS6_IJNS7_ILi128EEENS7_ILi160EEENS7_ILi192EEEEEELi192ENS_12float_e4m3_tEfNS_4arch4Sm90ELb1ELb0ELb1ELb1ELb0ELb1ELb0ELb1ELb1ELb0ELb0ELb0EEENS1_21CollectiveEpilogueFwdINS6_IJSA_SC_SB_EEES9_NS_10bfloat16_tESG_Li256ELb1ELb0ELb0ELb1EEENS1_36VarlenDynamicPersistentTileSchedulerILi128ELi160ELi256ELi128ELb0ELb0ELb1ELb1ELb1ELb1EEEEEEEEEvNT_6ParamsE)
	.align		4
        /*009c*/ 	.word	index@(__assertfail)
	.align		4
        /*00a0*/ 	.word	index@(_ZN7cutlass13device_kernelIN5flash11enable_sm90INS1_16FlashAttnFwdSm90INS1_25CollectiveMainloopFwdSm90ILi2EN4cute5tupleIJNS5_1CILi1EEES8_S8_EEENS6_IJNS7_ILi128EEENS7_ILi224EEESA_EEELi128ENS_12float_e4m3_tEfNS_4arch4Sm90ELb0ELb0ELb1ELb0ELb0ELb0ELb0ELb1ELb1ELb0ELb0ELb0EEENS1_21CollectiveEpilogueFwdINS6_IJSA_SA_SB_EEES9_NS_10bfloat16_tESF_Li256ELb0ELb0ELb0ELb1EEENS1_29StaticPersistentTileSchedulerILb0EEEEEEEEEvNT_6ParamsE)
	.align		4
        /*00a4*/ 	.word	index@(__assertfail)
	.align		4
        /*00a8*/ 	.word	index@(_ZN7cutlass13device_kernelIN5flash11enable_sm90INS1_16FlashAttnFwdSm90INS1_25CollectiveMainloopFwdSm90ILi2EN4cute5tupleIJNS5_1CILi1EEES8_S8_EEENS6_IJNS7_ILi128EEENS7_ILi224EEESA_EEELi128ENS_12float_e4m3_tEfNS_4arch4Sm90ELb0ELb0ELb1ELb1ELb0ELb0ELb0ELb1ELb1ELb0ELb0ELb0EEENS1_21CollectiveEpilogueFwdINS6_IJSA_SA_SB_EEES9_NS_10bfloat16_tESF_Li256ELb1ELb0ELb0ELb1EEENS1_36VarlenDynamicPersistentTileSchedulerILi128ELi224ELi256ELi128ELb0ELb0ELb1ELb0ELb1ELb1EEEEEEEEEvNT_6ParamsE)
	.align		4
        /*00ac*/ 	.word	index@(__assertfail)
	.align		4
        /*00b0*/ 	.word	index@(_ZN7cutlass13device_kernelIN5flash11enable_sm90INS1_16FlashAttnFwdSm90INS1_25CollectiveMainloopFwdSm90ILi2EN4cute5tupleIJNS5_1CILi1EEES8_S8_EEENS6_IJNS7_ILi128EEENS7_ILi224EEESA_EEELi128ENS_12float_e4m3_tEfNS_4arch4Sm90ELb0ELb0ELb1ELb1ELb0ELb1ELb0ELb1ELb1ELb0ELb0ELb0EEENS1_21CollectiveEpilogueFwdINS6_IJSA_SA_SB_EEES9_NS_10bfloat16_tESF_Li256ELb1ELb0ELb0ELb1EEENS1_36VarlenDynamicPersistentTileSchedulerILi128ELi224ELi256ELi128ELb0ELb0ELb1ELb0ELb1ELb1EEEEEEEEEvNT_6ParamsE)
	.align		4
        /*00b4*/ 	.word	index@(__assertfail)
	.align		4
        /*00b8*/ 	.word	index@(_ZN7cutlass13device_kernelIN5flash11enable_sm90INS1_16FlashAttnFwdSm90INS1_25CollectiveMainloopFwdSm90ILi2EN4cute5tupleIJNS5_1CILi1EEES8_S8_EEENS6_IJNS7_ILi128EEENS7_ILi192EEESA_EEELi128ENS_12float_e4m3_tEfNS_4arch4Sm90ELb0ELb1ELb1ELb0ELb0ELb0ELb0ELb1ELb1ELb0ELb0ELb0EEENS1_21CollectiveEpilogueFwdINS6_IJSA_SA_SB_EEES9_NS_10bfloat16_tESF_Li256ELb0ELb0ELb0ELb1EEENS1_30DynamicPersistentTileSchedulerILi256ELi128ELb0ELb0ELb1EEEEEEEEEvNT_6ParamsE)
	.align		4
        /*00bc*/ 	.word	index@(__assertfail)
	.align		4
        /*00c0*/ 	.word	index@(_ZN7cutlass13device_kernelIN5flash11enable_sm90INS1_16FlashAttnFwdSm90INS1_25CollectiveMainloopFwdSm90ILi2EN4cute5tupleIJNS5_1CILi1EEES8_S8_EEENS6_IJNS7_ILi128EEENS7_ILi192EEESA_EEELi128ENS_12float_e4m3_tEfNS_4arch4Sm90ELb0ELb1ELb1ELb1ELb0ELb0ELb0ELb1ELb1ELb0ELb0ELb0EEENS1_21CollectiveEpilogueFwdINS6_IJSA_SA_SB_EEES9_NS_10bfloat16_tESF_Li256ELb1ELb0ELb0ELb1EEENS1_36VarlenDynamicPersistentTileSchedulerILi128ELi192ELi256ELi128ELb0ELb0ELb1ELb1ELb0ELb1EEEEEEEEEvNT_6ParamsE)
	.align		4
        /*00c4*/ 	.word	index@(__assertfail)
	.align		4
        /*00c8*/ 	.word	index@(_ZN7cutlass13device_kernelIN5flash11enable_sm90INS1_16FlashAttnFwdSm90INS1_25CollectiveMainloopFwdSm90ILi2EN4cute5tupleIJNS5_1CILi1EEES8_S8_EEENS6_IJNS7_ILi128EEENS7_ILi192EEESA_EEELi128ENS_12float_e4m3_tEfNS_4arch4Sm90ELb0ELb1ELb1ELb1ELb0ELb1ELb0ELb1ELb1ELb0ELb0ELb0EEENS1_21CollectiveEpilogueFwdINS6_IJSA_SA_SB_EEES9_NS_10bfloat16_tESF_Li256ELb1ELb0ELb0ELb1EEENS1_36VarlenDynamicPersistentTileSchedulerILi128ELi192ELi256ELi128ELb0ELb0ELb1ELb1ELb0ELb1EEEEEEEEEvNT_6ParamsE)
	.align		4
        /*00cc*/ 	.word	index@(__assertfail)
	.align		4
        /*00d0*/ 	.word	index@(_ZN7cutlass13device_kernelIN5flash11enable_sm90INS1_16FlashAttnFwdSm90INS1_25CollectiveMainloopFwdSm90ILi2EN4cute5tupleIJNS5_1CILi1EEES8_S8_EEENS6_IJNS7_ILi128EEENS7_ILi224EEESA_EEELi128ENS_12float_e4m3_tEfNS_4arch4Sm90ELb1ELb0ELb1ELb0ELb0ELb0ELb0ELb1ELb1ELb0ELb0ELb0EEENS1_21CollectiveEpilogueFwdINS6_IJSA_SA_SB_EEES9_NS_10bfloat16_tESF_Li256ELb0ELb0ELb0ELb1EEENS1_30DynamicPersistentTileSchedulerILi256ELi128ELb0ELb0ELb1EEEEEEEEEvNT_6ParamsE)
	.align		4
        /*00d4*/ 	.word	index@(__assertfail)
	.align		4
        /*00d8*/ 	.word	index@(_ZN7cutlass13device_kernelIN5flash11enable_sm90INS1_16FlashAttnFwdSm90INS1_25CollectiveMainloopFwdSm90ILi2EN4cute5tupleIJNS5_1CILi1EEES8_S8_EEENS6_IJNS7_ILi128EEENS7_ILi224EEESA_EEELi128ENS_12float_e4m3_tEfNS_4arch4Sm90ELb1ELb0ELb1ELb1ELb0ELb0ELb0ELb1ELb1ELb0ELb0ELb0EEENS1_21CollectiveEpilogueFwdINS6_IJSA_SA_SB_EEES9_NS_10bfloat16_tESF_Li256ELb1ELb0ELb0ELb1EEENS1_36VarlenDynamicPersistentTileSchedulerILi128ELi224ELi256ELi128ELb0ELb0ELb1ELb1ELb1ELb1EEEEEEEEEvNT_6ParamsE)
	.align		4
        /*00dc*/ 	.word	index@(__assertfail)
	.align		4
        /*00e0*/ 	.word	index@(_ZN7cutlass13device_kernelIN5flash11enable_sm90INS1_16FlashAttnFwdSm90INS1_25CollectiveMainloopFwdSm90ILi2EN4cute5tupleIJNS5_1CILi1EEES8_S8_EEENS6_IJNS7_ILi128EEENS7_ILi224EEESA_EEELi128ENS_12float_e4m3_tEfNS_4arch4Sm90ELb1ELb0ELb1ELb1ELb0ELb1ELb0ELb1ELb1ELb0ELb0ELb0EEENS1_21CollectiveEpilogueFwdINS6_IJSA_SA_SB_EEES9_NS_10bfloat16_tESF_Li256ELb1ELb0ELb0ELb1EEENS1_36VarlenDynamicPersistentTileSchedulerILi128ELi224ELi256ELi128ELb0ELb0ELb1ELb1ELb1ELb1EEEEEEEEEvNT_6ParamsE)
	.align		4
        /*00e4*/ 	.word	index@(__assertfail)
	.align		4
        /*00e8*/ 	.word	index@(_ZN7cutlass13device_kernelIN5flash11enable_sm90INS1_16FlashAttnFwdSm90INS1_25CollectiveMainloopFwdSm90ILi2EN4cute5tupleIJNS5_1CILi1EEES8_S8_EEENS6_IJNS7_ILi192EEENS7_ILi128EEENS7_ILi96EEEEEELi96ENS_12float_e4m3_tEfNS_4arch4Sm90ELb0ELb0ELb1ELb0ELb0ELb0ELb0ELb1ELb1ELb0ELb0ELb0EEENS1_21CollectiveEpilogueFwdINS6_IJSA_SC_SB_EEES9_NS_10bfloat16_tESG_Li384ELb0ELb0ELb0ELb1EEENS1_29StaticPersistentTileSchedulerILb0EEEEEEEEEvNT_6ParamsE)
	.align		4
        /*00ec*/ 	.word	index@(__assertfail)
	.align		4
        /*00f0*/ 	.word	index@(_ZN7cutlass13device_kernelIN5flash11enable_sm90INS1_16FlashAttnFwdSm90INS1_25CollectiveMainloopFwdSm90ILi2EN4cute5tupleIJNS5_1CILi1EEES8_S8_EEENS6_IJNS7_ILi192EEENS7_ILi128EEENS7_ILi96EEEEEELi96ENS_12float_e4m3_tEfNS_4arch4Sm90ELb0ELb0ELb1ELb1ELb0ELb0ELb0ELb1ELb1ELb0ELb0ELb0EEENS1_21CollectiveEpilogueFwdINS6_IJSA_SC_SB_EEES9_NS_10bfloat16_tESG_Li384ELb1ELb0ELb0ELb1EEENS1_36VarlenDynamicPersistentTileSchedulerILi192ELi128ELi384ELi128ELb0ELb0ELb1ELb0ELb1ELb1EEEEEEEEEvNT_6ParamsE)
	.align		4
        /*00f4*/ 	.word	index@(__assertfail)
	.align		4
        /*00f8*/ 	.word	index@(_ZN7cutlass13device_kernelIN5flash11enable_sm90INS1_16FlashAttnFwdSm90INS1_25CollectiveMainloopFwdSm90ILi2EN4cute5tupleIJNS5_1CILi1EEES8_S8_EEENS6_IJNS7_ILi192EEENS7_ILi128EEENS7_ILi96EEEEEELi96ENS_12float_e4m3_tEfNS_4arch4Sm90ELb0ELb0ELb1ELb1ELb0ELb1ELb0ELb1ELb1ELb0ELb0ELb0EEENS1_21CollectiveEpilogueFwdINS6_IJSA_SC_SB_EEES9_NS_10bfloat16_tESG_Li384ELb1ELb0ELb0ELb1EEENS1_36VarlenDynamicPersistentTileSchedulerILi192ELi128ELi384ELi128ELb0ELb0ELb1ELb0ELb1ELb1EEEEEEEEEvNT_6ParamsE)
	.align		4
        /*00fc*/ 	.word	index@(__assertfail)
	.align		4
        /*0100*/ 	.word	index@(_ZN7cutlass13device_kernelIN5flash11enable_sm90INS1_16FlashAttnFwdSm90INS1_25CollectiveMainloopFwdSm90ILi2EN4cute5tupleIJNS5_1CILi1EEES8_S8_EEENS6_IJNS7_ILi192EEENS7_ILi128EEENS7_ILi96EEEEEELi96ENS_12float_e4m3_tEfNS_4arch4Sm90ELb0ELb1ELb1ELb0ELb0ELb0ELb0ELb1ELb1ELb0ELb0ELb0EEENS1_21CollectiveEpilogueFwdINS6_IJSA_SC_SB_EEES9_NS_10bfloat16_tESG_Li384ELb0ELb0ELb0ELb1EEENS1_30DynamicPersistentTileSchedulerILi384ELi128ELb0ELb0ELb1EEEEEEEEEvNT_6ParamsE)
	.align		4
        /*0104*/ 	.word	index@(__assertfail)
	.align		4
        /*0108*/ 	.word	index@(_ZN7cutlass13device_kernelIN5flash11enable_sm90INS1_16FlashAttnFwdSm90INS1_25CollectiveMainloopFwdSm90ILi2EN4cute5tupleIJNS5_1CILi1EEES8_S8_EEENS6_IJNS7_ILi192EEENS7_ILi128EEENS7_ILi96EEEEEELi96ENS_12float_e4m3_tEfNS_4arch4Sm90ELb0ELb1ELb1ELb1ELb0ELb0ELb0ELb1ELb1ELb0ELb0ELb0EEENS1_21CollectiveEpilogueFwdINS6_IJSA_SC_SB_EEES9_NS_10bfloat16_tESG_Li384ELb1ELb0ELb0ELb1EEENS1_36VarlenDynamicPersistentTileSchedulerILi192ELi128ELi384ELi128ELb0ELb0ELb1ELb1ELb0ELb1EEEEEEEEEvNT_6ParamsE)
	.align		4
        /*010c*/ 	.word	index@(__assertfail)
	.align		4
        /*0110*/ 	.word	index@(_ZN7cutlass13device_kernelIN5flash11enable_sm90INS1_16FlashAttnFwdSm90INS1_25CollectiveMainloopFwdSm90ILi2EN4cute5tupleIJNS5_1CILi1EEES8_S8_EEENS6_IJNS7_ILi192EEENS7_ILi128EEENS7_ILi96EEEEEELi96ENS_12float_e4m3_tEfNS_4arch4Sm90ELb0ELb1ELb1ELb1ELb0ELb1ELb0ELb1ELb1ELb0ELb0ELb0EEENS1_21CollectiveEpilogueFwdINS6_IJSA_SC_SB_EEES9_NS_10bfloat16_tESG_Li384ELb1ELb0ELb0ELb1EEENS1_36VarlenDynamicPersistentTileSchedulerILi192ELi128ELi384ELi128ELb0ELb0ELb1ELb1ELb0ELb1EEEEEEEEEvNT_6ParamsE)
	.align		4
        /*0114*/ 	.word	index@(__assertfail)
	.align		4
        /*0118*/ 	.word	index@(_ZN7cutlass13device_kernelIN5flash11enable_sm90INS1_16FlashAttnFwdSm90INS1_25CollectiveMainloopFwdSm90ILi2EN4cute5tupleIJNS5_1CILi1EEES8_S8_EEENS6_IJNS7_ILi192EEENS7_ILi128EEENS7_ILi96EEEEEELi96ENS_12float_e4m3_tEfNS_4arch4Sm90ELb1ELb0ELb1ELb0ELb0ELb0ELb0ELb1ELb1ELb0ELb0ELb0EEENS1_21CollectiveEpilogueFwdINS6_IJSA_SC_SB_EEES9_NS_10bfloat16_tESG_Li384ELb0ELb0ELb0ELb1EEENS1_30DynamicPersistentTileSchedulerILi384ELi128ELb0ELb0ELb1EEEEEEEEEvNT_6ParamsE)
	.align		4
        /*011c*/ 	.word	index@(__assertfail)
	.align		4
        /*0120*/ 	.word	index@(_ZN7cutlass13device_kernelIN5flash11enable_sm90INS1_16FlashAttnFwdSm90INS1_25CollectiveMainloopFwdSm90ILi2EN4cute5tupleIJNS5_1CILi1EEES8_S8_EEENS6_IJNS7_ILi192EEENS7_ILi128EEENS7_ILi96EEEEEELi96ENS_12float_e4m3_tEfNS_4arch4Sm90ELb1ELb0ELb1ELb1ELb0ELb0ELb0ELb1ELb1ELb0ELb0ELb0EEENS1_21CollectiveEpilogueFwdINS6_IJSA_SC_SB_EEES9_NS_10bfloat16_tESG_Li384ELb1ELb0ELb0ELb1EEENS1_36VarlenDynamicPersistentTileSchedulerILi192ELi128ELi384ELi128ELb0ELb0ELb1ELb1ELb1ELb1EEEEEEEEEvNT_6ParamsE)
	.align		4
        /*0124*/ 	.word	index@(__assertfail)
	.align		4
        /*0128*/ 	.word	index@(_ZN7cutlass13device_kernelIN5flash11enable_sm90INS1_16FlashAttnFwdSm90INS1_25CollectiveMainloopFwdSm90ILi2EN4cute5tupleIJNS5_1CILi1EEES8_S8_EEENS6_IJNS7_ILi192EEENS7_ILi128EEENS7_ILi96EEEEEELi96ENS_12float_e4m3_tEfNS_4arch4Sm90ELb1ELb0ELb1ELb1ELb0ELb1ELb0ELb1ELb1ELb0ELb0ELb0EEENS1_21CollectiveEpilogueFwdINS6_IJSA_SC_SB_EEES9_NS_10bfloat16_tESG_Li384ELb1ELb0ELb0ELb1EEENS1_36VarlenDynamicPersistentTileSchedulerILi192ELi128ELi384ELi128ELb0ELb0ELb1ELb1ELb1ELb1EEEEEEEEEvNT_6ParamsE)
	.align		4
        /*012c*/ 	.word	index@(__assertfail)
	.align		4
        /*0130*/ 	.word	index@(_ZN7cutlass13device_kernelIN5flash11enable_sm90INS1_16FlashAttnFwdSm90INS1_25CollectiveMainloopFwdSm90ILi2EN4cute5tupleIJNS5_1CILi1EEES8_S8_EEENS6_IJNS7_ILi192EEENS7_ILi160EEENS7_ILi64EEEEEELi64ENS_12float_e4m3_tEfNS_4arch4Sm90ELb0ELb0ELb1ELb0ELb0ELb0ELb0ELb1ELb1ELb0ELb0ELb0EEENS1_21CollectiveEpilogueFwdINS6_IJSA_SC_SB_EEES9_NS_10bfloat16_tESG_Li384ELb0ELb0ELb0ELb1EEENS1_29StaticPersistentTileSchedulerILb0EEEEEEEEEvNT_6ParamsE)
	.align		4
        /*0134*/ 	.word	index@(__assertfail)
	.align		4
        /*0138*/ 	.word	index@(_ZN7cutlass13device_kernelIN5flash11enable_sm90INS1_16FlashAttnFwdSm90INS1_25CollectiveMainloopFwdSm90ILi2EN4cute5tupleIJNS5_1CILi1EEES8_S8_EEENS6_IJNS7_ILi192EEENS7_ILi160EEENS7_ILi64EEEEEELi64ENS_12float_e4m3_tEfNS_4arch4Sm90ELb0ELb0ELb1ELb1ELb0ELb0ELb0ELb1ELb1ELb0ELb0ELb0EEENS1_21CollectiveEpilogueFwdINS6_IJSA_SC_SB_EEES9_NS_10bfloat16_tESG_Li384ELb1ELb0ELb0ELb1EEENS1_36VarlenDynamicPersistentTileSchedulerILi192ELi160ELi384ELi128ELb0ELb0ELb1ELb0ELb1ELb1EEEEEEEEEvNT_6ParamsE)
	.align		4
        /*013c*/ 	.word	index@(__assertfail)
	.align		4
        /*0140*/ 	.word	index@(_ZN7cutlass13device_kernelIN5flash11enable_sm90INS1_16FlashAttnFwdSm90INS1_25CollectiveMainloopFwdSm90ILi2EN4cute5tupleIJNS5_1CILi1EEES8_S8_EEENS6_IJNS7_ILi192EEENS7_ILi160EEENS7_ILi64EEEEEELi64ENS_12float_e4m3_tEfNS_4arch4Sm90ELb0ELb0ELb1ELb1ELb0ELb1ELb0ELb1ELb1ELb0ELb0ELb0EEENS1_21CollectiveEpilogueFwdINS6_IJSA_SC_SB_EEES9_NS_10bfloat16_tESG_Li384ELb1ELb0ELb0ELb1EEENS1_36VarlenDynamicPersistentTileSchedulerILi192ELi160ELi384ELi128ELb0ELb0ELb1ELb0ELb1ELb1EEEEEEEEEvNT_6ParamsE)
	.align		4
        /*0144*/ 	.word	index@(__assertfail)
	.align		4
        /*0148*/ 	.word	index@(_ZN7cutlass13device_kernelIN5flash11enable_sm90INS1_16FlashAttnFwdSm90INS1_25CollectiveMainloopFwdSm90ILi2EN4cute5tupleIJNS5_1CILi1EEES8_S8_EEENS6_IJNS7_ILi192EEENS7_ILi160EEENS7_ILi64EEEEEELi64ENS_12float_e4m3_tEfNS_4arch4Sm90ELb0ELb1ELb1ELb0ELb0ELb0ELb0ELb1ELb1ELb0ELb0ELb0EEENS1_21CollectiveEpilogueFwdINS6_IJSA_SC_SB_EEES9_NS_10bfloat16_tESG_Li384ELb0ELb0ELb0ELb1EEENS1_30DynamicPersistentTileSchedulerILi384ELi128ELb0ELb0ELb1EEEEEEEEEvNT_6ParamsE)
	.align		4
        /*014c*/ 	.word	index@(__assertfail)
	.align		4
        /*0150*/ 	.word	index@(_ZN7cutlass13device_kernelIN5flash11enable_sm90INS1_16FlashAttnFwdSm90INS1_25CollectiveMainloopFwdSm90ILi2EN4cute5tupleIJNS5_1CILi1EEES8_S8_EEENS6_IJNS7_ILi192EEENS7_ILi160EEENS7_ILi64EEEEEELi64ENS_12float_e4m3_tEfNS_4arch4Sm90ELb0ELb1ELb1ELb1ELb0ELb0ELb0ELb1ELb1ELb0ELb0ELb0EEENS1_21CollectiveEpilogueFwdINS6_IJSA_SC_SB_EEES9_NS_10bfloat16_tESG_Li384ELb1ELb0ELb0ELb1EEENS1_36VarlenDynamicPersistentTileSchedulerILi192ELi160ELi384ELi128ELb0ELb0ELb1ELb1ELb0ELb1EEEEEEEEEvNT_6ParamsE)
	.align		4
        /*0154*/ 	.word	index@(__assertfail)
	.align		4
        /*0158*/ 	.word	index@(_ZN7cutlass13device_kernelIN5flash11enable_sm90INS1_16FlashAttnFwdSm90INS1_25CollectiveMainloopFwdSm90ILi2EN4cute5tupleIJNS5_1CILi1EEES8_S8_EEENS6_IJNS7_ILi192EEENS7_ILi160EEENS7_ILi64EEEEEELi64ENS_12float_e4m3_tEfNS_4arch4Sm90ELb0ELb1ELb1ELb1ELb0ELb1ELb0ELb1ELb1ELb0ELb0ELb0EEENS1_21CollectiveEpilogueFwdINS6_IJSA_SC_SB_EEES9_NS_10bfloat16_tESG_Li384ELb1ELb0ELb0ELb1EEENS1_36VarlenDynamicPersistentTileSchedulerILi192ELi160ELi384ELi128ELb0ELb0ELb1ELb1ELb0ELb1EEEEEEEEEvNT_6ParamsE)
	.align		4
        /*015c*/ 	.word	index@(__assertfail)
	.align		4
        /*0160*/ 	.word	index@(_ZN7cutlass13device_kernelIN5flash11enable_sm90INS1_16FlashAttnFwdSm90INS1_25CollectiveMainloopFwdSm90ILi2EN4cute5tupleIJNS5_1CILi1EEES8_S8_EEENS6_IJNS7_ILi192EEENS7_ILi160EEENS7_ILi64EEEEEELi64ENS_12float_e4m3_tEfNS_4arch4Sm90ELb1ELb0ELb1ELb0ELb0ELb0ELb0ELb1ELb1ELb0ELb0ELb0EEENS1_21CollectiveEpilogueFwdINS6_IJSA_SC_SB_EEES9_NS_10bfloat16_tESG_Li384ELb0ELb0ELb0ELb1EEENS1_30DynamicPersistentTileSchedulerILi384ELi128ELb0ELb0ELb1EEEEEEEEEvNT_6ParamsE)
	.align		4
        /*0164*/ 	.word	index@(__assertfail)
	.align		4
        /*0168*/ 	.word	index@(_ZN7cutlass13device_kernelIN5flash11enable_sm90INS1_16FlashAttnFwdSm90INS1_25CollectiveMainloopFwdSm90ILi2EN4cute5tupleIJNS5_1CILi1EEES8_S8_EEENS6_IJNS7_ILi192EEENS7_ILi160EEENS7_ILi64EEEEEELi64ENS_12float_e4m3_tEfNS_4arch4Sm90ELb1ELb0ELb1ELb1ELb0ELb0ELb0ELb1ELb1ELb0ELb0ELb0EEENS1_21CollectiveEpilogueFwdINS6_IJSA_SC_SB_EEES9_NS_10bfloat16_tESG_Li384ELb1ELb0ELb0ELb1EEENS1_36VarlenDynamicPersistentTileSchedulerILi192ELi160ELi384ELi128ELb0ELb0ELb1ELb1ELb1ELb1EEEEEEEEEvNT_6ParamsE)
	.align		4
        /*016c*/ 	.word	index@(__assertfail)
	.align		4
        /*0170*/ 	.word	index@(_ZN7cutlass13device_kernelIN5flash11enable_sm90INS1_16FlashAttnFwdSm90INS1_25CollectiveMainloopFwdSm90ILi2EN4cute5tupleIJNS5_1CILi1EEES8_S8_EEENS6_IJNS7_ILi192EEENS7_ILi160EEENS7_ILi64EEEEEELi64ENS_12float_e4m3_tEfNS_4arch4Sm90ELb1ELb0ELb1ELb1ELb0ELb1ELb0ELb1ELb1ELb0ELb0ELb0EEENS1_21CollectiveEpilogueFwdINS6_IJSA_SC_SB_EEES9_NS_10bfloat16_tESG_Li384ELb1ELb0ELb0ELb1EEENS1_36VarlenDynamicPersistentTileSchedulerILi192ELi160ELi384ELi128ELb0ELb0ELb1ELb1ELb1ELb1EEEEEEEEEvNT_6ParamsE)
	.align		4
        /*0174*/ 	.word	index@(__assertfail)
	.align		4
        /*0178*/ 	.word	0x00000000
	.align		4
        /*017c*/ 	.word	0xfffffffe
	.align		4
        /*0180*/ 	.word	0x00000000
	.align		4
        /*0184*/ 	.word	0xfffffffd
	.align		4
        /*0188*/ 	.word	0x00000000
	.align		4
        /*018c*/ 	.word	0xfffffffc


//--------------------- .nv.constant4             --------------------------
	.section	.nv.constant4,"a",@progbits
	.align	8
	.align		8
.nv.constant4:
        /*0000*/ 	.dword	__assertfail
	.align		8
        /*0008*/ 	.dword	__unnamed_1
	.align		8
        /*0010*/ 	.dword	__unnamed_2
	.align		8
        /*0018*/ 	.dword	__unnamed_3
	.align		8
        /*0020*/ 	.dword	__unnamed_4
	.align		8
        /*0028*/ 	.dword	__unnamed_5
	.align		8
        /*0030*/ 	.dword	__unnamed_6
	.align		8
        /*0038*/ 	.dword	_ZZN5flash28permute_output_fp8_VcolmajorIN4cute6TensorINS1_11ArrayEngineIN7cutlass10bfloat16_tELm32EEENS1_6LayoutINS1_5tupleIJNS8_IJNS1_1CILi2EEESA_NS9_ILi8EEEEEENS9_ILi1EEESD_EEENS8_IJNS8_IJSD_SA_NS9_ILi4EEEEEENS9_ILi0EEESH_EEEEEEEEEvRT_E9upper_map
	.align		8
        /*0040*/ 	.dword	__unnamed_7
	.align		8
        /*0048*/ 	.dword	__unnamed_8
	.align		8
        /*0050*/ 	.dword	__unnamed_9
	.align		8
        /*0058*/ 	.dword	__unnamed_10
	.align		8
        /*0060*/ 	.dword	__unnamed_11
	.align		8
        /*0068*/ 	.dword	__unnamed_12
	.align		8
        /*0070*/ 	.dword	_ZZN5flash28permute_output_fp8_VcolmajorIN4cute6TensorINS1_11ArrayEngineIN7cutlass10bfloat16_tELm48EEENS1_6LayoutINS1_5tupleIJNS8_IJNS1_1CILi2EEESA_NS9_ILi12EEEEEENS9_ILi1EEESD_EEENS8_IJNS8_IJSD_SA_NS9_ILi4EEEEEENS9_ILi0EEESH_EEEEEEEEEvRT_E9upper_map
	.align		8
        /*0078*/ 	.dword	__unnamed_13
	.align		8
        /*0080*/ 	.dword	__unnamed_14
	.align		8
        /*0088*/ 	.dword	__unnamed_15
	.align		8
        /*0090*/ 	.dword	__unnamed_16
	.align		8
        /*0098*/ 	.dword	__unnamed_17
	.align		8
        /*00a0*/ 	.dword	__unnamed_18
	.align		8
        /*00a8*/ 	.dword	_ZZN5flash28permute_output_fp8_VcolmajorIN4cute6TensorINS1_11ArrayEngineIN7cutlass10bfloat16_tELm64EEENS1_6LayoutINS1_5tupleIJNS8_IJNS1_1CILi2EEESA_NS9_ILi16EEEEEENS9_ILi1EEESD_EEENS8_IJNS8_IJSD_SA_NS9_ILi4EEEEEENS9_ILi0EEESH_EEEEEEEEEvRT_E9upper_map
	.align		8
        /*00b0*/ 	.dword	__unnamed_19
	.align		8
        /*00b8*/ 	.dword	__unnamed_20
	.align		8
        /*00c0*/ 	.dword	__unnamed_21
	.align		8
        /*00c8*/ 	.dword	__unnamed_22
	.align		8
        /*00d0*/ 	.dword	__unnamed_23
	.align		8
        /*00d8*/ 	.dword	__unnamed_24
	.align		8
        /*00e0*/ 	.dword	__unnamed_25
	.align		8
        /*00e8*/ 	.dword	__unnamed_26
	.align		8
        /*00f0*/ 	.dword	__unnamed_27
	.align		8
        /*00f8*/ 	.dword	__unnamed_28
	.align		8
        /*0100*/ 	.dword	_ZZN5flash28permute_output_fp8_VcolmajorIN4cute6TensorINS1_11ArrayEngineIN7cutlass10bfloat16_tELm96EEENS1_6LayoutINS1_5tupleIJNS8_IJNS1_1CILi2EEESA_NS9_ILi24EEEEEENS9_ILi1EEESD_EEENS8_IJNS8_IJSD_SA_NS9_ILi4EEEEEENS9_ILi0EEESH_EEEEEEEEEvRT_E9upper_map
	.align		8
        /*0108*/ 	.dword	__unnamed_29
	.align		8
        /*0110*/ 	.dword	__unnamed_30
	.align		8
        /*0118*/ 	.dword	__unnamed_31
	.align		8
        /*0120*/ 	.dword	__unnamed_32
	.align		8
        /*0128*/ 	.dword	__unnamed_33
	.align		8
        /*0130*/ 	.dword	__unnamed_34
	.align		8
        /*0138*/ 	.dword	__unnamed_35
	.align		8
        /*0140*/ 	.dword	_ZZN5flash28permute_output_fp8_VcolmajorIN4cute6TensorINS1_11ArrayEngineIN7cutlass10bfloat16_tELm128EEENS1_6LayoutINS1_5tupleIJNS8_IJNS1_1CILi2EEESA_NS9_ILi32EEEEEENS9_ILi1EEESD_EEENS8_IJNS8_IJSD_SA_NS9_ILi4EEEEEENS9_ILi0EEESH_EEEEEEEEEvRT_E9upper_map
	.align		8
        /*0148*/ 	.dword	__unnamed_36
	.align		8
        /*0150*/ 	.dword	__unnamed_37
	.align		8
        /*0158*/ 	.dword	__unnamed_38
	.align		8
        /*0160*/ 	.dword	__unnamed_39
	.align		8
        /*0168*/ 	.dword	__unnamed_40
	.align		8
        /*0170*/ 	.dword	_ZN74_INTERNAL_16fca202_38_flash_fwd_hdimall_e4m3_softcap_sm90_cu_3fbc093a_35894cuda3std3__45__cpo5beginE
	.align		8
        /*0178*/ 	.dword	_ZN74_INTERNAL_16fca202_38_flash_fwd_hdimall_e4m3_softcap_sm90_cu_3fbc093a_35894cuda3std3__45__cpo3endE
	.align		8
        /*0180*/ 	.dword	_ZN74_INTERNAL_16fca202_38_flash_fwd_hdimall_e4m3_softcap_sm90_cu_3fbc093a_35894cuda3std3__45__cpo6cbeginE
	.align		8
        /*0188*/ 	.dword	_ZN74_INTERNAL_16fca202_38_flash_fwd_hdimall_e4m3_softcap_sm90_cu_3fbc093a_35894cuda3std3__45__cpo4cendE
	.align		8
        /*0190*/ 	.dword	_ZN74_INTERNAL_16fca202_38_flash_fwd_hdimall_e4m3_softcap_sm90_cu_3fbc093a_35894cuda3std3__476_GLOBAL__N__16fca202_38_flash_fwd_hdimall_e4m3_softcap_sm90_cu_3fbc093a_35896ignoreE
	.align		8
        /*0198*/ 	.dword	_ZN74_INTERNAL_16fca202_38_flash_fwd_hdimall_e4m3_softcap_sm90_cu_3fbc093a_35894cuda3std3__419piecewise_constructE
	.align		8
        /*01a0*/ 	.dword	_ZN74_INTERNAL_16fca202_38_flash_fwd_hdimall_e4m3_softcap_sm90_cu_3fbc093a_35894cuda3std3__48in_placeE
	.align		8
        /*01a8*/ 	.dword	_ZN74_INTERNAL_16fca202_38_flash_fwd_hdimall_e4m3_softcap_sm90_cu_3fbc093a_35894cuda3std6ranges3__45__cpo4swapE
	.align		8
        /*01b0*/ 	.dword	_ZN74_INTERNAL_16fca202_38_flash_fwd_hdimall_e4m3_softcap_sm90_cu_3fbc093a_35894cuda3std6ranges3__45__cpo9iter_moveE
	.align		8
        /*01b8*/ 	.dword	_ZN74_INTERNAL_16fca202_38_flash_fwd_hdimall_e4m3_softcap_sm90_cu_3fbc093a_35894cute7productE
	.align		8
        /*01c0*/ 	.dword	_ZN74_INTERNAL_16fca202_38_flash_fwd_hdimall_e4m3_softcap_sm90_cu_3fbc093a_35894cute1_E
	.align		8
        /*01c8*/ 	.dword	$str$25
	.align		8
        /*01d0*/ 	.dword	$str$26


//--------------------- .text._ZN7cutlass13device_kernelIN5flash11enable_sm90INS1_16FlashAttnFwdSm90INS1_25CollectiveMainloopFwdSm90ILi2EN4cute5tupleIJNS5_1CILi1EEES8_S8_EEENS6_IJNS7_ILi128EEESA_NS7_ILi256EEEEEELi256ENS_12float_e4m3_tEfNS_4arch4Sm90ELb0ELb0ELb1ELb0ELb0ELb0ELb0ELb1ELb1ELb0ELb0ELb0EEENS1_21CollectiveEpilogueFwdINS6_IJSA_SB_SA_EEES9_NS_10bfloat16_tESF_Li256ELb0ELb0ELb0ELb1EEENS1_29StaticPersistentTileSchedulerILb0EEEEEEEEEvNT_6ParamsE --------------------------
	.section	.text._ZN7cutlass13device_kernelIN5flash11enable_sm90INS1_16FlashAttnFwdSm90INS1_25CollectiveMainloopFwdSm90ILi2EN4cute5tupleIJNS5_1CILi1EEES8_S8_EEENS6_IJNS7_ILi128EEESA_NS7_ILi256EEEEEELi256ENS_12float_e4m3_tEfNS_4arch4Sm90ELb0ELb0ELb1ELb0ELb0ELb0ELb0ELb1ELb1ELb0ELb0ELb0EEENS1_21CollectiveEpilogueFwdINS6_IJSA_SB_SA_EEES9_NS_10bfloat16_tESF_Li256ELb0ELb0ELb0ELb1EEENS1_29StaticPersistentTileSchedulerILb0EEEEEEEEEvNT_6ParamsE,"ax",@progbits
	.align	128
.text._ZN7cutlass13device_kernelIN5flash11enable_sm90INS1_16FlashAttnFwdSm90INS1_25CollectiveMainloopFwdSm90ILi2EN4cute5tupleIJNS5_1CILi1EEES8_S8_EEENS6_IJNS7_ILi128EEESA_NS7_ILi256EEEEEELi256ENS_12float_e4m3_tEfNS_4arch4Sm90ELb0ELb0ELb1ELb0ELb0ELb0ELb0ELb1ELb1ELb0ELb0ELb0EEENS1_21CollectiveEpilogueFwdINS6_IJSA_SB_SA_EEES9_NS_10bfloat16_tESF_Li256ELb0ELb0ELb0ELb1EEENS1_29StaticPersistentTileSchedulerILb0EEEEEEEEEvNT_6ParamsE:
        .type           _ZN7cutlass13device_kernelIN5flash11enable_sm90INS1_16FlashAttnFwdSm90INS1_25CollectiveMainloopFwdSm90ILi2EN4cute5tupleIJNS5_1CILi1EEES8_S8_EEENS6_IJNS7_ILi128EEESA_NS7_ILi256EEEEEELi256ENS_12float_e4m3_tEfNS_4arch4Sm90ELb0ELb0ELb1ELb0ELb0ELb0ELb0ELb1ELb1ELb0ELb0ELb0EEENS1_21CollectiveEpilogueFwdINS6_IJSA_SB_SA_EEES9_NS_10bfloat16_tESF_Li256ELb0ELb0ELb0ELb1EEENS1_29StaticPersistentTileSchedulerILb0EEEEEEEEEvNT_6ParamsE,@function
        .size           _ZN7cutlass13device_kernelIN5flash11enable_sm90INS1_16FlashAttnFwdSm90INS1_25CollectiveMainloopFwdSm90ILi2EN4cute5tupleIJNS5_1CILi1EEES8_S8_EEENS6_IJNS7_ILi128EEESA_NS7_ILi256EEEEEELi256ENS_12float_e4m3_tEfNS_4arch4Sm90ELb0ELb0ELb1ELb0ELb0ELb0ELb0ELb1ELb1ELb0ELb0ELb0EEENS1_21CollectiveEpilogueFwdINS6_IJSA_SB_SA_EEES9_NS_10bfloat16_tESF_Li256ELb0ELb0ELb0ELb1EEENS1_29StaticPersistentTileSchedulerILb0EEEEEEEEEvNT_6ParamsE,(.L_x_12334 - _ZN7cutlass13device_kernelIN5flash11enable_sm90INS1_16FlashAttnFwdSm90INS1_25CollectiveMainloopFwdSm90ILi2EN4cute5tupleIJNS5_1CILi1EEES8_S8_EEENS6_IJNS7_ILi128EEESA_NS7_ILi256EEEEEELi256ENS_12float_e4m3_tEfNS_4arch4Sm90ELb0ELb0ELb1ELb0ELb0ELb0ELb0ELb1ELb1ELb0ELb0ELb0EEENS1_21CollectiveEpilogueFwdINS6_IJSA_SB_SA_EEES9_NS_10bfloat16_tESF_Li256ELb0ELb0ELb0ELb1EEENS1_29StaticPersistentTileSchedulerILb0EEEEEEEEEvNT_6ParamsE)
        .other          _ZN7cutlass13device_kernelIN5flash11enable_sm90INS1_16FlashAttnFwdSm90INS1_25CollectiveMainloopFwdSm90ILi2EN4cute5tupleIJNS5_1CILi1EEES8_S8_EEENS6_IJNS7_ILi128EEESA_NS7_ILi256EEEEEELi256ENS_12float_e4m3_tEfNS_4arch4Sm90ELb0ELb0ELb1ELb0ELb0ELb0ELb0ELb1ELb1ELb0ELb0ELb0EEENS1_21CollectiveEpilogueFwdINS6_IJSA_SB_SA_EEES9_NS_10bfloat16_tESF_Li256ELb0ELb0ELb0ELb1EEENS1_29StaticPersistentTileSchedulerILb0EEEEEEEEEvNT_6ParamsE,@"STO_CUDA_ENTRY STV_DEFAULT"
_ZN7cutlass13device_kernelIN5flash11enable_sm90INS1_16FlashAttnFwdSm90INS1_25CollectiveMainloopFwdSm90ILi2EN4cute5tupleIJNS5_1CILi1EEES8_S8_EEENS6_IJNS7_ILi128EEESA_NS7_ILi256EEEEEELi256ENS_12float_e4m3_tEfNS_4arch4Sm90ELb0ELb0ELb1ELb0ELb0ELb0ELb0ELb1ELb1ELb0ELb0ELb0EEENS1_21CollectiveEpilogueFwdINS6_IJSA_SB_SA_EEES9_NS_10bfloat16_tESF_Li256ELb0ELb0ELb0ELb1EEENS1_29StaticPersistentTileSchedulerILb0EEEEEEEEEvNT_6ParamsE:
[----:B------:R-:W1:Y:S02]  /*0000*/  LDC R1, c[0x0][0x28] ;  /* 0x00000a00ff017b82 */ /* 0x000e640000000800 */
[----:B-1----:R-:W-:Y:S01]  /*0010*/  VIADD R1, R1, 0xffffffd0 ;  /* 0xffffffd001017836 */ /* 0x002fe20000000000 */
[----:B------:R-:W1:Y:S01]  /*0020*/  S2R R3, SR_TID.X ;  /* 0x0000000000037919 */ /* 0x000e620000002100 */
[----:B------:R-:W-:Y:S01]  /*0030*/  ELECT P0, URZ, PT ;  /* 0x00000000003f782f */ /* 0x000fe20003800000 */
[----:B------:R-:W-:Y:S01]  /*0040*/  BSSY B0, `(.L_x_0) ;  /* 0x0000014000007945 */ /* 0x000fe20003800000 */
[--C-:B-1----:R-:W-:Y:S02]  /*0050*/  SHF.R.U32.HI R0, RZ, 0x5, R3.reuse ;  /* 0x00000005ff007819 */ /* 0x102fe40000011603 */
[----:B------:R-:W-:-:S03]  /*0060*/  SHF.R.U32.HI R18, RZ, 0x7, R3 ;  /* 0x00000007ff127819 */ /* 0x000fc60000011603 */
[----:B------:R-:W1:Y:S02]  /*0070*/  SHFL.IDX PT, R2, R0, RZ, 0x1f ;  /* 0x00001fff00027589 */ /* 0x000e6400000e0000 */
[----:B-1----:R-:W-:-:S13]  /*0080*/  ISETP.EQ.AND P0, PT, R2, RZ, P0 ;  /* 0x000000ff0200720c */ /* 0x002fda0000702270 */
[----:B------:R-:W-:Y:S05]  /*0090*/  @!P0 BRA `(.L_x_1) ;  /* 0x0000000000388947 */ /* 0x000fea0003800000 */
[----:B------:R-:W-:Y:S02]  /*00a0*/  ULDC.64 UR4, c[0x0][0x198] ;  /* 0x0000660000047ab9 */ /* 0x000fe40000000a00 */
[----:B------:R-:W-:Y:S02]  /*00b0*/  UIADD3 UR6, UP0, UR4, 0x270, URZ ;  /* 0x0000027004067890 */ /* 0x000fe4000ff1e03f */
[----:B------:R-:W-:Y:S02]  /*00c0*/  UIADD3 UR8, UP1, UR4, 0x370, URZ ;  /* 0x0000037004087890 */ /* 0x000fe4000ff3e03f */
[----:B------:R-:W-:Y:S02]  /*00d0*/  UIADD3 UR10, UP2, UR4, 0x470, URZ ;  /* 0x00000470040a7890 */ /* 0x000fe4000ff5e03f */
[----:B------:R-:W-:Y:S02]  /*00e0*/  UIADD3 UR4, UP3, UR4, 0x9f0, URZ ;  /* 0x000009f004047890 */ /* 0x000fe4000ff7e03f */
[----:B------:R-:W-:-:S02]  /*00f0*/  UIADD3.X UR7, URZ, UR5, URZ, UP0, !UPT ;  /* 0x000000053f077290 */ /* 0x000fc400087fe43f */
[----:B------:R-:W-:Y:S02]  /*0100*/  UIADD3.X UR9, URZ, UR5, URZ, UP1, !UPT ;  /* 0x000000053f097290 */ /* 0x000fe40008ffe43f */
[----:B------:R-:W-:Y:S02]  /*0110*/  UIADD3.X UR11, URZ, UR5, URZ, UP2, !UPT ;  /* 0x000000053f0b7290 */ /* 0x000fe400097fe43f */
[----:B------:R-:W-:-:S03]  /*0120*/  UIADD3.X UR5, URZ, UR5, URZ, UP3, !UPT ;  /* 0x000000053f057290 */ /* 0x000fc60009ffe43f */
[----:B------:R1:W-:Y:S02]  /*0130*/  UTMACCTL.PF [UR6] ;  /* 0x00000000060079b9 */ /* 0x0003e40008040000 */
[----:B------:R1:W-:Y:S02]  /*0140*/  UTMACCTL.PF [UR8] ;  /* 0x00000000080079b9 */ /* 0x0003e40008040000 */
[----:B------:R1:W-:Y:S02]  /*0150*/  UTMACCTL.PF [UR10] ;  /* 0x000000000a0079b9 */ /* 0x0003e40008040000 */
[----:B------:R1:W-:Y:S02]  /*0160*/  UTMACCTL.PF [UR4] ;  /* 0x00000000040079b9 */ /* 0x0003e40008040000 */
[----:B-1----:R-:W-:Y:S01]  /*0170*/  NOP ;  /* 0x0000000000007918 */ /* 0x002fe20000000000 */
.L_x_1:
[----:B------:R-:W-:Y:S05]  /*0180*/  BSYNC B0 ;  /* 0x0000000000007941 */ /* 0x000fea0003800000 */
.L_x_0:
[----:B------:R-:W-:Y:S01]  /*0190*/  VOTEU.ANY UP0, P0 ;  /* 0x00000000003f7886 */ /* 0x000fe20000000100 */
[----:B------:R-:W1:Y:S01]  /*01a0*/  SHFL.IDX PT, R3, R18, RZ, 0x1f ;  /* 0x00001fff12037589 */ /* 0x000e6200000e0000 */
[----:B------:R-:W-:Y:S01]  /*01b0*/  UMOV UR4, 0x1 ;  /* 0x0000000100047882 */ /* 0x000fe20000000000 */
[----:B------:R-:W-:Y:S01]  /*01c0*/  VOTEU.ANY UP1, P0 ;  /* 0x00000000003f7886 */ /* 0x000fe20000020100 */
[----:B------:R-:W-:Y:S01]  /*01d0*/  VOTEU.ANY UP2, P0 ;  /* 0x00000000003f7886 */ /* 0x000fe20000040100 */
[----:B------:R-:W2:Y:S01]  /*01e0*/  @UP0 S2UR UR7, SR_CgaCtaId ;  /* 0x00000000000709c3 */ /* 0x000ea20000008800 */
[----:B------:R-:W3:Y:S01]  /*01f0*/  SHFL.IDX PT, R2, R0, RZ, 0x1f ;  /* 0x00001fff00027589 */ /* 0x000ee200000e0000 */
[----:B------:R-:W-:Y:S01]  /*0200*/  @UP0 UMOV UR6, 0x400 ;  /* 0x0000040000060882 */ /* 0x000fe20000000000 */
[----:B------:R-:W-:-:S04]  /*0210*/  @UP0 UIADD3 UR4, -UR4, 0x100000, URZ ;  /* 0x0010000004040890 */ /* 0x000fc8000fffe13f */
[----:B------:R-:W-:Y:S02]  /*0220*/  @UP0 USHF.L.U32 UR5, UR4, 0xb, URZ ;  /* 0x0000000b04050899 */ /* 0x000fe4000800063f */
[----:B------:R-:W-:Y:S01]  /*0230*/  @UP0 USHF.L.U32 UR4, UR4, 0x1, URZ ;  /* 0x0000000104040899 */ /* 0x000fe2000800063f */
[----:B-1----:R-:W-:Y:S01]  /*0240*/  R2UR UR8, R3 ;  /* 0x00000000030872ca */ /* 0x002fe200000e0000 */
[----:B--2---:R-:W-:Y:S01]  /*0250*/  @UP0 ULEA UR6, UR7, UR6, 0x18 ;  /* 0x0000000607060291 */ /* 0x004fe2000f8ec03f */
[----:B---3--:R-:W-:-:S11]  /*0260*/  ISETP.NE.AND P1, PT, R2, RZ, PT ;  /* 0x000000ff0200720c */ /* 0x008fd60003f25270 */
[----:B------:R-:W-:Y:S01]  /*0270*/  UISETP.NE.AND UP0, UPT, UR8, URZ, UPT ;  /* 0x0000003f0800728c */ /* 0x000fe2000bf05270 */
[----:B------:R-:W1:Y:S02]  /*0280*/  FENCE.VIEW.ASYNC.S ;  /* 0x00000000000073c6 */ /* 0x000e640000000000 */
[----:B-1----:R1:W2:Y:S01]  /*0290*/  @UP1 SYNCS.EXCH.64 URZ, [UR6+0x38800], UR4 ;  /* 0x03880004063f15b2 */ /* 0x0022a20008000100 */
[----:B------:R1:W3:Y:S01]  /*02a0*/  @UP2 SYNCS.EXCH.64 URZ, [UR6+0x38820], UR4 ;  /* 0x03882004063f25b2 */ /* 0x0002e20008000100 */
[----:B------:R-:W-:Y:S06]  /*02b0*/  @P1 BRA `(.L_x_2) ;  /* 0x0000000000481947 */ /* 0x000fec0003800000 */
[----:B-1----:R-:W1:Y:S01]  /*02c0*/  S2UR UR5, SR_CgaCtaId ;  /* 0x00000000000579c3 */ /* 0x002e620000008800 */
[----:B------:R-:W-:Y:S01]  /*02d0*/  UMOV UR4, 0x400 ;  /* 0x0000040000047882 */ /* 0x000fe20000000000 */
[----:B------:R-:W-:Y:S01]  /*02e0*/  UMOV UR6, 0x1 ;  /* 0x0000000100067882 */ /* 0x000fe20000000000 */
[----:B------:R-:W-:Y:S01]  /*02f0*/  UMOV UR9, 0x2 ;  /* 0x0000000200097882 */ /* 0x000fe20000000000 */
[----:B------:R-:W-:-:S04]  /*0300*/  UIADD3 UR6, -UR6, 0x100000, URZ ;  /* 0x0010000006067890 */ /* 0x000fc8000fffe13f */
[----:B------:R-:W-:Y:S02]  /*0310*/  USHF.L.U32 UR7, UR6, 0xb, URZ ;  /* 0x0000000b06077899 */ /* 0x000fe4000800063f */
[----:B------:R-:W-:Y:S01]  /*0320*/  USHF.L.U32 UR6, UR6, 0x1, URZ ;  /* 0x0000000106067899 */ /* 0x000fe2000800063f */
[----:B------:R-:W-:Y:S01]  /*0330*/  ELECT P0, URZ, PT ;  /* 0x00000000003f782f */ /* 0x000fe20003800000 */
[----:B-1----:R-:W-:Y:S02]  /*0340*/  ULEA UR8, UR5, UR4, 0x18 ;  /* 0x0000000405087291 */ /* 0x002fe4000f8ec03f */
[----:B------:R-:W-:-:S04]  /*0350*/  UIADD3 UR4, -UR9, 0x100000, URZ ;  /* 0x0010000009047890 */ /* 0x000fc8000fffe13f */
[----:B------:R-:W-:Y:S02]  /*0360*/  USHF.L.U32 UR5, UR4, 0xb, URZ ;  /* 0x0000000b04057899 */ /* 0x000fe4000800063f */
[----:B------:R-:W-:Y:S01]  /*0370*/  USHF.L.U32 UR4, UR4, 0x1, URZ ;  /* 0x0000000104047899 */ /* 0x000fe2000800063f */
[----:B------:R-:W1:Y:S03]  /*0380*/  FENCE.VIEW.ASYNC.S ;  /* 0x00000000000073c6 */ /* 0x000e660000000000 */
[----:B-1----:R4:W1:Y:S08]  /*0390*/  SYNCS.EXCH.64 URZ, [UR8+0x38830], UR6 ;  /* 0x03883006083f75b2 */ /* 0x0028700008000100 */
[----:B------:R4:W1:Y:S01]  /*03a0*/  SYNCS.EXCH.64 URZ, [UR8+0x38840], UR4 ;  /* 0x03884004083f75b2 */ /* 0x0008620008000100 */
[----:B------:R4:W1:Y:S01]  /*03b0*/  SYNCS.EXCH.64 URZ, [UR8+0x38838], UR6 ;  /* 0x03883806083f75b2 */ /* 0x0008620008000100 */
[----:B------:R4:W1:Y:S02]  /*03c0*/  SYNCS.EXCH.64 URZ, [UR8+0x38848], UR4 ;  /* 0x03884804083f75b2 */ /* 0x0008640008000100 */
[----:B----4-:R-:W-:Y:S01]  /*03d0*/  NOP ;  /* 0x0000000000007918 */ /* 0x010fe20000000000 */
.L_x_2:
[----:B------:R-:W4:Y:S01]  /*03e0*/  SHFL.IDX PT, R2, R0, RZ, 0x1f ;  /* 0x00001fff00027589 */ /* 0x000f2200000e0000 */
[----:B------:R-:W-:Y:S01]  /*03f0*/  NOP ;  /* 0x0000000000007918 */ /* 0x000fe20000000000 */
[----:B----4-:R-:W-:-:S13]  /*0400*/  ISETP.NE.AND P0, PT, R2, RZ, PT ;  /* 0x000000ff0200720c */ /* 0x010fda0003f05270 */
[----:B------:R-:W-:Y:S05]  /*0410*/  @P0 BRA `(.L_x_3) ;  /* 0x0000000000480947 */ /* 0x000fea0003800000 */
[----:B-1----:R-:W1:Y:S01]  /*0420*/  S2UR UR5, SR_CgaCtaId ;  /* 0x00000000000579c3 */ /* 0x002e620000008800 */
[----:B------:R-:W-:Y:S01]  /*0430*/  UMOV UR4, 0x400 ;  /* 0x0000040000047882 */ /* 0x000fe20000000000 */
[----:B------:R-:W-:Y:S01]  /*0440*/  UMOV UR6, 0x80 ;  /* 0x0000008000067882 */ /* 0x000fe20000000000 */
[----:B------:R-:W-:Y:S01]  /*0450*/  UMOV UR7, 0x100 ;  /* 0x0000010000077882 */ /* 0x000fe20000000000 */
[----:B------:R-:W-:Y:S01]  /*0460*/  ELECT P0, URZ, PT ;  /* 0x00000000003f782f */ /* 0x000fe20003800000 */
[----:B-1----:R-:W-:Y:S02]  /*0470*/  ULEA UR8, UR5, UR4, 0x18 ;  /* 0x0000000405087291 */ /* 0x002fe4000f8ec03f */
[----:B------:R-:W-:-:S04]  /*0480*/  UIADD3 UR4, -UR6, 0x100000, URZ ;  /* 0x0010000006047890 */ /* 0x000fc8000fffe13f */
[----:B------:R-:W-:Y:S02]  /*0490*/  USHF.L.U32 UR5, UR4, 0xb, URZ ;  /* 0x0000000b04057899 */ /* 0x000fe4000800063f */
[----:B------:R-:W-:Y:S02]  /*04a0*/  USHF.L.U32 UR4, UR4, 0x1, URZ ;  /* 0x0000000104047899 */ /* 0x000fe4000800063f */
        /* <DEDUP_REMOVED lines=9> */
.L_x_3:
[----:B------:R-:W4:Y:S01]  /*0540*/  SHFL.IDX PT, R2, R0, RZ, 0x1f ;  /* 0x00001fff00027589 */ /* 0x000f2200000e0000 */
[----:B------:R-:W-:Y:S01]  /*0550*/  NOP ;  /* 0x0000000000007918 */ /* 0x000fe20000000000 */
[----:B----4-:R-:W-:-:S13]  /*0560*/  ISETP.NE.AND P0, PT, R2, RZ, PT ;  /* 0x000000ff0200720c */ /* 0x010fda0003f05270 */
[----:B------:R-:W-:Y:S05]  /*0570*/  @P0 BRA `(.L_x_4) ;  /* 0x0000000000380947 */ /* 0x000fea0003800000 */
[----:B-1----:R-:W1:Y:S01]  /*0580*/  S2UR UR5, SR_CgaCtaId ;  /* 0x00000000000579c3 */ /* 0x002e620000008800 */
[----:B------:R-:W-:Y:S01]  /*0590*/  UMOV UR4, 0x400 ;  /* 0x0000040000047882 */ /* 0x000fe20000000000 */
[----:B------:R-:W-:Y:S01]  /*05a0*/  UMOV UR7, 0x1 ;  /* 0x0000000100077882 */ /* 0x000fe20000000000 */
[----:B------:R-:W-:Y:S01]  /*05b0*/  ELECT P0, URZ, PT ;  /* 0x00000000003f782f */ /* 0x000fe20003800000 */
[----:B-1----:R-:W-:Y:S02]  /*05c0*/  ULEA UR6, UR5, UR4, 0x18 ;  /* 0x0000000405067291 */ /* 0x002fe4000f8ec03f */
[----:B------:R-:W-:-:S04]  /*05d0*/  UIADD3 UR4, -UR7, 0x100000, URZ ;  /* 0x0010000007047890 */ /* 0x000fc8000fffe13f */
[----:B------:R-:W-:Y:S02]  /*05e0*/  USHF.L.U32 UR5, UR4, 0xb, URZ ;  /* 0x0000000b04057899 */ /* 0x000fe4000800063f */
[----:B------:R-:W-:Y:S01]  /*05f0*/  USHF.L.U32 UR4, UR4, 0x1, URZ ;  /* 0x0000000104047899 */ /* 0x000fe2000800063f */
[----:B------:R-:W1:Y:S11]  /*0600*/  FENCE.VIEW.ASYNC.S ;  /* 0x00000000000073c6 */ /* 0x000e760000000000 */
[----:B-1----:R4:W1:Y:S01]  /*0610*/  SYNCS.EXCH.64 URZ, [UR6+0x38870], UR4 ;  /* 0x03887004063f75b2 */ /* 0x0028620008000100 */
[----:B------:R4:W1:Y:S01]  /*0620*/  SYNCS.EXCH.64 URZ, [UR6+0x38880], UR4 ;  /* 0x03888004063f75b2 */ /* 0x0008620008000100 */
[----:B------:R4:W1:Y:S01]  /*0630*/  SYNCS.EXCH.64 URZ, [UR6+0x38878], UR4 ;  /* 0x03887804063f75b2 */ /* 0x0008620008000100 */
[----:B------:R4:W1:Y:S02]  /*0640*/  SYNCS.EXCH.64 URZ, [UR6+0x38888], UR4 ;  /* 0x03888804063f75b2 */ /* 0x0008640008000100 */
[----:B----4-:R-:W-:Y:S01]  /*0650*/  NOP ;  /* 0x0000000000007918 */ /* 0x010fe20000000000 */
.L_x_4:
        /* <DEDUP_REMOVED lines=22> */
.L_x_5:
        /* <DEDUP_REMOVED lines=22> */
.L_x_6:
[----:B------:R-:W-:Y:S01]  /*0920*/  PLOP3.LUT P0, PT, PT, PT, UP0, 0x80, 0x0 ;  /* 0x000000000000781c */ /* 0x000fe20003f0f008 */
[----:B------:R-:W-:Y:S01]  /*0930*/  UMOV UR46, 0x1 ;  /* 0x00000001002e7882 */ /* 0x000fe20000000000 */
[----:B------:R-:W-:Y:S01]  /*0940*/  NOP ;  /* 0x0000000000007918 */ /* 0x000fe20000000000 */
[----:B------:R-:W-:Y:S01]  /*0950*/  USEL UR46, UR46, 0x2, !UP0 ;  /* 0x000000022e2e7887 */ /* 0x000fe2000c000000 */
[----:B------:R-:W-:Y:S01]  /*0960*/  ULDC.64 UR50, c[0x0][0x208] ;  /* 0x0000820000327ab9 */ /* 0x000fe20000000a00 */
[----:B-123--:R-:W-:Y:S08]  /*0970*/  BAR.SYNC.DEFER_BLOCKING 0x0 ;  /* 0x0000000000007b1d */ /* 0x00eff00000010000 */
[----:B------:R-:W-:Y:S05]  /*0980*/  @!P0 BRA `(.L_x_7) ;  /* 0x0000009000dc8947 */ /* 0x000fea0003800000 */
.L_x_8:
[----:B------:R-:W-:-:S08]  /*0990*/  NOP ;  /* 0x0000000000007918 */ /* 0x000fd00000000000 */
[----:B------:R-:W1:Y:S02]  /*09a0*/  USETMAXREG.TRY_ALLOC.CTAPOOL UP0, 0xf0 ;  /* 0x000000f0000079c8 */ /* 0x000e640008000600 */
[----:B-1----:R-:W-:-:S13]  /*09b0*/  PLOP3.LUT P0, PT, PT, PT, UP0, 0x80, 0x0 ;  /* 0x000000000000781c */ /* 0x002fda0003f0f008 */
[----:B------:R-:W-:Y:S05]  /*09c0*/  @!P0 BRA `(.L_x_8) ;  /* 0xfffffffc00f08947 */ /* 0x000fea000383ffff */
[----:B------:R-:W1:Y:S01]  /*09d0*/  S2R R2, SR_TID.X ;  /* 0x0000000000027919 */ /* 0x000e620000002100 */
[----:B------:R-:W2:Y:S08]  /*09e0*/  S2UR UR48, SR_CTAID.X ;  /* 0x00000000003079c3 */ /* 0x000eb00000002500 */
[----:B------:R-:W-:Y:S06]  /*09f0*/  BAR.ARV 0x8, 0x120 ;  /* 0x0204800000007b1d */ /* 0x000fec0000002000 */
[----:B-1----:R-:W-:-:S04]  /*0a00*/  LOP3.LUT R0, R2, 0xffffff80, RZ, 0xc0, !PT ;  /* 0xffffff8002007812 */ /* 0x002fc800078ec0ff */
[----:B------:R-:W-:Y:S02]  /*0a10*/  ISETP.NE.AND P0, PT, R0, 0x80, PT ;  /* 0x000000800000780c */ /* 0x000fe40003f05270 */
[----:B------:R-:W2:Y:S11]  /*0a20*/  LDC R0, c[0x0][0xda4] ;  /* 0x00036900ff007b82 */ /* 0x000eb60000000800 */
[----:B------:R-:W-:Y:S06]  /*0a30*/  @!P0 BAR.ARV 0x9, 0x100 ;  /* 0x0244000000008b1d */ /* 0x000fec0000002000 */
[----:B--2---:R-:W-:-:S13]  /*0a40*/  ISETP.LE.AND P0, PT, R0, UR48, PT ;  /* 0x0000003000007c0c */ /* 0x004fda000bf03270 */
[----:B------:R-:W-:Y:S05]  /*0a50*/  @P0 EXIT ;  /* 0x000000000000094d */ /* 0x000fea0003800000 */
[----:B------:R-:W-:Y:S01]  /*0a60*/  VIADD R0, R2, 0xffffff80 ;  /* 0xffffff8002007836 */ /* 0x000fe20000000000 */
[----:B------:R-:W1:Y:S01]  /*0a70*/  S2UR UR37, SR_CgaCtaId ;  /* 0x00000000002579c3 */ /* 0x000e620000008800 */
[----:B------:R-:W-:Y:S01]  /*0a80*/  UMOV UR38, 0x400 ;  /* 0x0000040000267882 */ /* 0x000fe20000000000 */
[----:B------:R-:W-:Y:S01]  /*0a90*/  IMAD.MOV.U32 R232, RZ, RZ, -0x2 ;  /* 0xfffffffeffe87424 */ /* 0x000fe200078e00ff */
[----:B------:R-:W-:Y:S01]  /*0aa0*/  ULOP3.LUT UR47, UR46, 0x1, URZ, 0xfc, !UPT ;  /* 0x000000012e2f7892 */ /* 0x000fe2000f8efc3f */
[----:B------:R-:W-:Y:S01]  /*0ab0*/  SHF.R.S32.HI R3, RZ, 0x1f, R0 ;  /* 0x0000001fff037819 */ /* 0x000fe20000011400 */
[----:B------:R-:W-:Y:S01]  /*0ac0*/  ULDC.64 UR52, c[0x0][0x198] ;  /* 0x0000660000347ab9 */ /* 0x000fe20000000a00 */
[----:B------:R-:W-:Y:S01]  /*0ad0*/  UMOV UR39, URZ ;  /* 0x0000003f00277c82 */ /* 0x000fe20008000000 */
[----:B------:R-:W-:Y:S01]  /*0ae0*/  UMOV UR36, URZ ;  /* 0x0000003f00247c82 */ /* 0x000fe20008000000 */
[CC--:B------:R-:W-:Y:S01]  /*0af0*/  LEA.HI R4, R3.reuse, R0.reuse, RZ, 0x7 ;  /* 0x0000000003047211 */ /* 0x0c0fe200078f38ff */
[----:B------:R-:W2:Y:S01]  /*0b00*/  S2UR UR6, SR_SWINHI ;  /* 0x00000000000679c3 */ /* 0x000ea20000002f00 */
[----:B------:R-:W-:Y:S01]  /*0b10*/  LEA.HI R7, R3, R0, RZ, 0x4 ;  /* 0x0000000003077211 */ /* 0x000fe200078f20ff */
[----:B------:R-:W-:Y:S01]  /*0b20*/  UMOV UR49, URZ ;  /* 0x0000003f00317c82 */ /* 0x000fe20008000000 */
[----:B------:R-:W-:-:S02]  /*0b30*/  LOP3.LUT R5, R4, 0xffffff80, RZ, 0xc0, !PT ;  /* 0xffffff8004057812 */ /* 0x000fc400078ec0ff */
[----:B------:R-:W-:Y:S02]  /*0b40*/  SHF.R.S32.HI R8, RZ, 0x4, R7 ;  /* 0x00000004ff087819 */ /* 0x000fe40000011407 */
[----:B------:R-:W-:Y:S01]  /*0b50*/  LEA.HI R22, R3, R0, RZ, 0x5 ;  /* 0x0000000003167211 */ /* 0x000fe200078f28ff */
[C---:B------:R-:W-:Y:S01]  /*0b60*/  IMAD.IADD R2, R0.reuse, 0x1, -R5 ;  /* 0x0000000100027824 */ /* 0x040fe200078e0a05 */
[C---:B------:R-:W-:Y:S02]  /*0b70*/  LEA.HI R3, R7.reuse, R8, RZ, 0x1 ;  /* 0x0000000807037211 */ /* 0x040fe400078f08ff */
[----:B------:R-:W-:Y:S02]  /*0b80*/  LOP3.LUT R7, R7, 0x3fffff0, RZ, 0xc0, !PT ;  /* 0x03fffff007077812 */ /* 0x000fe400078ec0ff */
[----:B------:R-:W-:Y:S02]  /*0b90*/  SHF.R.S32.HI R5, RZ, 0x1f, R2 ;  /* 0x0000001fff057819 */ /* 0x000fe40000011402 */
[----:B------:R-:W-:Y:S01]  /*0ba0*/  LOP3.LUT R3, R3, 0x1ffffffe, RZ, 0xc0, !PT ;  /* 0x1ffffffe03037812 */ /* 0x000fe200078ec0ff */
[----:B------:R-:W-:Y:S01]  /*0bb0*/  IMAD.IADD R7, R0, 0x1, -R7 ;  /* 0x0000000100077824 */ /* 0x000fe200078e0a07 */
[----:B------:R-:W-:Y:S01]  /*0bc0*/  LEA.HI R6, R5, R2, RZ, 0x2 ;  /* 0x0000000205067211 */ /* 0x000fe200078f10ff */
[----:B-1----:R-:W-:Y:S01]  /*0bd0*/  ULEA UR38, UR37, UR38, 0x18 ;  /* 0x0000002625267291 */ /* 0x002fe2000f8ec03f */
[----:B------:R-:W-:Y:S01]  /*0be0*/  SHF.R.S32.HI R22, RZ, 0x5, R22 ;  /* 0x00000005ff167819 */ /* 0x000fe20000011416 */
[----:B------:R-:W-:Y:S01]  /*0bf0*/  IMAD.IADD R3, R8, 0x1, -R3 ;  /* 0x0000000108037824 */ /* 0x000fe200078e0a03 */
[----:B------:R-:W-:-:S02]  /*0c00*/  SHF.R.S32.HI R9, RZ, 0x2, R6 ;  /* 0x00000002ff097819 */ /* 0x000fc40000011406 */
[----:B------:R-:W-:Y:S01]  /*0c10*/  SHF.R.S32.HI R10, RZ, 0x1f, R6 ;  /* 0x0000001fff0a7819 */ /* 0x000fe20000011406 */
[----:B------:R-:W-:Y:S01]  /*0c20*/  IMAD R0, R22, 0x10, R7 ;  /* 0x0000001016007824 */ /* 0x000fe200078e0207 */
[----:B------:R-:W-:Y:S01]  /*0c30*/  SHF.R.S32.HI R19, RZ, 0x7, R4 ;  /* 0x00000007ff137819 */ /* 0x000fe20000011404 */
[----:B------:R-:W-:Y:S01]  /*0c40*/  UMOV UR4, UR38 ;  /* 0x0000002600047c82 */ /* 0x000fe20008000000 */
[----:B--2---:R-:W-:Y:S01]  /*0c50*/  UMOV UR5, UR6 ;  /* 0x0000000600057c82 */ /* 0x004fe20008000000 */
[----:B------:R-:W-:Y:S01]  /*0c60*/  LEA.HI R10, R10, R9, RZ, 0x3 ;  /* 0x000000090a0a7211 */ /* 0x000fe200078f18ff */
[----:B------:R-:W-:Y:S01]  /*0c70*/  IMAD R7, R0, 0x8, R3 ;  /* 0x0000000800077824 */ /* 0x000fe200078e0203 */
[----:B------:R-:W-:Y:S01]  /*0c80*/  LEA.HI R4, R4, R19, RZ, 0x1 ;  /* 0x0000001304047211 */ /* 0x000fe200078f08ff */
[----:B------:R-:W-:Y:S01]  /*0c90*/  IMAD.U32 R16, RZ, RZ, UR4 ;  /* 0x00000004ff107e24 */ /* 0x000fe2000f8e00ff */
[----:B------:R-:W-:Y:S01]  /*0ca0*/  LOP3.LUT R10, R10, 0xfffffff8, RZ, 0xc0, !PT ;  /* 0xfffffff80a0a7812 */ /* 0x000fe200078ec0ff */
[----:B------:R-:W-:Y:S01]  /*0cb0*/  IMAD.U32 R17, RZ, RZ, UR5 ;  /* 0x00000005ff117e24 */ /* 0x000fe2000f8e00ff */
[----:B------:R-:W-:-:S02]  /*0cc0*/  LEA.HI R5, R5, R2, RZ, 0x5 ;  /* 0x0000000205057211 */ /* 0x000fc400078f28ff */
[----:B------:R-:W-:Y:S01]  /*0cd0*/  LOP3.LUT R3, R6, 0x7ffffffc, RZ, 0xc0, !PT ;  /* 0x7ffffffc06037812 */ /* 0x000fe200078ec0ff */
[----:B------:R-:W-:Y:S01]  /*0ce0*/  IMAD.IADD R9, R9, 0x1, -R10 ;  /* 0x0000000109097824 */ /* 0x000fe200078e0a0a */
[----:B------:R-:W-:Y:S02]  /*0cf0*/  LOP3.LUT R4, R4, 0x3fffffe, RZ, 0xc0, !PT ;  /* 0x03fffffe04047812 */ /* 0x000fe400078ec0ff */
[----:B------:R-:W-:Y:S01]  /*0d00*/  SHF.R.S32.HI R0, RZ, 0x5, R5 ;  /* 0x00000005ff007819 */ /* 0x000fe20000011405 */
[----:B------:R-:W-:Y:S02]  /*0d10*/  IMAD.IADD R3, R2, 0x1, -R3 ;  /* 0x0000000102037824 */ /* 0x000fe400078e0a03 */
[----:B------:R-:W-:Y:S02]  /*0d20*/  IMAD.SHL.U32 R5, R7, 0x8, RZ ;  /* 0x0000000807057824 */ /* 0x000fe400078e00ff */
[----:B------:R-:W-:Y:S02]  /*0d30*/  IMAD R9, R0, 0x10, R9 ;  /* 0x0000001000097824 */ /* 0x000fe400078e0209 */
[----:B------:R-:W-:-:S02]  /*0d40*/  IMAD.IADD R4, R19, 0x1, -R4 ;  /* 0x0000000113047824 */ /* 0x000fc400078e0a04 */
[----:B------:R-:W-:Y:S02]  /*0d50*/  IMAD R232, R3, R232, 0x80 ;  /* 0x0000008003e87424 */ /* 0x000fe400078e02e8 */
[----:B------:R-:W-:-:S04]  /*0d60*/  IMAD.WIDE R16, R5, 0x2, R16 ;  /* 0x0000000205107825 */ /* 0x000fc800078e0210 */
[----:B------:R-:W-:-:S07]  /*0d70*/  IMAD R23, R4, 0x40, R9 ;  /* 0x0000004004177824 */ /* 0x000fce00078e0209 */
.L_x_33:
[----:B------:R-:W1:Y:S01]  /*0d80*/  SHFL.IDX PT, R0, R19, RZ, 0x1f ;  /* 0x00001fff13007589 */ /* 0x000e6200000e0000 */
[----:B------:R-:W-:Y:S01]  /*0d90*/  ULDC UR4, c[0x0][0xda8] ;  /* 0x00036a0000047ab9 */ /* 0x000fe20000000800 */
[----:B------:R-:W-:Y:S01]  /*0da0*/  ULDC UR43, c[0x0][0xdb4] ;  /* 0x00036d00002b7ab9 */ /* 0x000fe20000000800 */
[----:B------:R-:W-:Y:S02]  /*0db0*/  UISETP.NE.AND UP1, UPT, UR4, 0x1, UPT ;  /* 0x000000010400788c */ /* 0x000fe4000bf25270 */
[----:B------:R-:W-:Y:S01]  /*0dc0*/  UISETP.NE.AND UP2, UPT, UR43, 0x1, UPT ;  /* 0x000000012b00788c */ /* 0x000fe2000bf45270 */
[----:B------:R-:W-:Y:S01]  /*0dd0*/  ULDC.64 UR6, c[0x0][0x3f8] ;  /* 0x0000fe0000067ab9 */ /* 0x000fe20000000a00 */
[----:B------:R-:W-:Y:S01]  /*0de0*/  UMOV UR42, UR48 ;  /* 0x00000030002a7c82 */ /* 0x000fe20008000000 */
[----:B------:R-:W-:Y:S01]  /*0df0*/  UISETP.NE.U32.AND UP0, UPT, UR6, URZ, UPT ;  /* 0x0000003f0600728c */ /* 0x000fe2000bf05070 */
[----:B------:R-:W-:Y:S02]  /*0e00*/  ULDC UR55, c[0x0][0x404] ;  /* 0x0001010000377ab9 */ /* 0x000fe40000000800 */
[----:B------:R-:W-:Y:S01]  /*0e10*/  ULDC UR6, c[0x0][0x428] ;  /* 0x00010a0000067ab9 */ /* 0x000fe20000000800 */
[----:B------:R-:W-:-:S02]  /*0e20*/  UISETP.NE.AND.EX UP0, UPT, UR7, URZ, UPT, UP0 ;  /* 0x0000003f0700728c */ /* 0x000fc4000bf05300 */
[----:B------:R-:W-:Y:S01]  /*0e30*/  @UP1 ULDC UR4, c[0x0][0xdac] ;  /* 0x00036b0000041ab9 */ /* 0x000fe20000000800 */
[----:B------:R-:W-:Y:S02]  /*0e40*/  UISETP.NE.AND UP3, UPT, UR6, 0x1, UPT ;  /* 0x000000010600788c */ /* 0x000fe4000bf65270 */
[----:B------:R-:W-:Y:S01]  /*0e50*/  UIMAD.WIDE.U32 UR4, UR48, UR4, URZ ;  /* 0x00000004300472a5 */ /* 0x000fe2000f8e003f */
[----:B------:R-:W-:Y:S01]  /*0e60*/  @UP1 ULDC UR6, c[0x0][0xdb0] ;  /* 0x00036c0000061ab9 */ /* 0x000fe20000000800 */
[----:B------:R-:W-:Y:S02]  /*0e70*/  UIADD3 UR7, UR38, 0x20400, URZ ;  /* 0x0002040026077890 */ /* 0x000fe4000fffe03f */
[----:B------:R-:W-:Y:S01]  /*0e80*/  @UP1 USHF.R.U32.HI UR42, URZ, UR6, UR5 ;  /* 0x000000063f2a1299 */ /* 0x000fe20008011605 */
[----:B-1----:R-:W-:Y:S01]  /*0e90*/  R2UR UR40, R0 ;  /* 0x00000000002872ca */ /* 0x002fe200000e0000 */
[----:B------:R-:W-:Y:S01]  /*0ea0*/  @UP2 ULDC.64 UR8, c[0x0][0xdb8] ;  /* 0x00036e0000082ab9 */ /* 0x000fe20000000a00 */
[----:B------:R-:W-:-:S02]  /*0eb0*/  USEL UR55, UR55, 0x1, UP0 ;  /* 0x0000000137377887 */ /* 0x000fc40008000000 */
[----:B------:R-:W-:Y:S01]  /*0ec0*/  UIMAD.WIDE.U32 UR4, UR42, UR8, URZ ;  /* 0x000000082a0472a5 */ /* 0x000fe2000f8e003f */
[----:B------:R-:W-:Y:S01]  /*0ed0*/  ULDC UR10, c[0x0][0x2e0] ;  /* 0x0000b800000a7ab9 */ /* 0x000fe20000000800 */
[----:B------:R-:W-:Y:S02]  /*0ee0*/  ULOP3.LUT UP4, URZ, UR7, 0x3ff, URZ, 0xc0, !UPT ;  /* 0x000003ff073f7892 */ /* 0x000fe4000f88c03f */
[----:B------:R-:W-:Y:S01]  /*0ef0*/  UIMAD UR55, UR55, UR10, URZ ;  /* 0x0000000a373772a4 */ /* 0x000fe2000f8e023f */
[----:B------:R-:W-:Y:S01]  /*0f00*/  UMOV UR44, UR42 ;  /* 0x0000002a002c7c82 */ /* 0x000fe20008000000 */
[----:B------:R-:W-:Y:S02]  /*0f10*/  @UP2 USHF.R.U32.HI UR44, URZ, UR9, UR5 ;  /* 0x000000093f2c2299 */ /* 0x000fe40008011605 */
[----:B------:R-:W-:Y:S01]  /*0f20*/  PLOP3.LUT P0, PT, PT, PT, UP4, 0x80, 0x0 ;  /* 0x000000000000781c */ /* 0x000fe20003f0f048 */
[----:B------:R-:W-:Y:S02]  /*0f30*/  ULEA.HI UR6, UR40, UR40, URZ, 0x1 ;  /* 0x0000002828067291 */ /* 0x000fe4000f8f083f */
[----:B------:R-:W-:-:S02]  /*0f40*/  UIADD3 UR4, UR55, 0x7f, URZ ;  /* 0x0000007f37047890 */ /* 0x000fc4000fffe03f */
[----:B------:R-:W-:Y:S02]  /*0f50*/  ULOP3.LUT UR6, UR6, 0x1e, URZ, 0xc0, !UPT ;  /* 0x0000001e06067892 */ /* 0x000fe4000f8ec03f */
[----:B------:R-:W-:Y:S02]  /*0f60*/  UIADD3 UR8, -UR44, URZ, URZ ;  /* 0x0000003f2c087290 */ /* 0x000fe4000fffe13f */
[----:B------:R-:W-:Y:S02]  /*0f70*/  UIADD3 UR6, UR40, -UR6, URZ ;  /* 0x8000000628067290 */ /* 0x000fe4000fffe03f */
[----:B------:R-:W-:Y:S02]  /*0f80*/  USHF.R.S32.HI UR5, URZ, 0x1f, UR4 ;  /* 0x0000001f3f057899 */ /* 0x000fe40008011404 */
[----:B------:R-:W-:Y:S02]  /*0f90*/  ULEA UR6, UR6, UR7, 0xd ;  /* 0x0000000706067291 */ /* 0x000fe4000f8e683f */
[----:B------:R-:W-:Y:S01]  /*0fa0*/  UIMAD UR43, UR43, UR8, UR42 ;  /* 0x000000082b2b72a4 */ /* 0x000fe2000f8e022a */
[----:B------:R-:W-:Y:S01]  /*0fb0*/  @UP3 ULDC UR11, c[0x0][0x42c] ;  /* 0x00010b00000b3ab9 */ /* 0x000fe20000000800 */
[----:B------:R-:W-:-:S02]  /*0fc0*/  ULEA.HI UR54, UR5, UR4, URZ, 0x7 ;  /* 0x0000000405367291 */ /* 0x000fc4000f8f383f */
[----:B------:R-:W-:Y:S02]  /*0fd0*/  USHF.R.U32.HI UR6, URZ, 0x4, UR6 ;  /* 0x000000043f067899 */ /* 0x000fe40008011606 */
[----:B------:R-:W-:Y:S01]  /*0fe0*/  UIMAD.WIDE.U32 UR4, UR43, UR11, URZ ;  /* 0x0000000b2b0472a5 */ /* 0x000fe2000f8e003f */
[----:B------:R-:W-:Y:S01]  /*0ff0*/  @UP3 ULDC UR12, c[0x0][0x430] ;  /* 0x00010c00000c3ab9 */ /* 0x000fe20000000800 */
[----:B------:R-:W-:Y:S01]  /*1000*/  UMOV UR41, UR43 ;  /* 0x0000002b00297c82 */ /* 0x000fe20008000000 */
[----:B------:R-:W-:Y:S02]  /*1010*/  ULOP3.LUT UR56, UR6, 0x3fff, URZ, 0xc0, !UPT ;  /* 0x00003fff06387892 */ /* 0x000fe4000f8ec03f */
[----:B------:R-:W-:Y:S02]  /*1020*/  USHF.R.S32.HI UR54, URZ, 0x7, UR54 ;  /* 0x000000073f367899 */ /* 0x000fe40008011436 */
[----:B------:R-:W-:Y:S01]  /*1030*/  @UP3 USHF.R.U32.HI UR41, URZ, UR12, UR5 ;  /* 0x0000000c3f293299 */ /* 0x000fe20008011605 */
[----:B------:R-:W-:Y:S11]  /*1040*/  @!P0 BRA `(.L_x_9) ;  /* 0x0000000000408947 */ /* 0x000ff60003800000 */
[----:B------:R-:W-:Y:S01]  /*1050*/  MOV R0, 0x0 ;  /* 0x0000000000007802 */ /* 0x000fe20000000f00 */
[----:B------:R-:W-:Y:S01]  /*1060*/  ULDC.64 UR4, c[0x4][0x1c8] ;  /* 0x0100720000047ab9 */ /* 0x000fe20000000a00 */
[----:B------:R-:W-:Y:S01]  /*1070*/  ULDC.64 UR6, c[0x4][0xa0] ;  /* 0x0100280000067ab9 */ /* 0x000fe20000000a00 */
[----:B------:R-:W-:Y:S01]  /*1080*/  IMAD.U32 R4, RZ, RZ, UR4 ;  /* 0x00000004ff047e24 */ /* 0x000fe2000f8e00ff */
[----:B------:R1:W2:Y:S01]  /*1090*/  LDC.64 R14, c[0x4][R0] ;  /* 0x01000000000e7b82 */ /* 0x0002a20000000a00 */
[----:B------:R-:W-:Y:S01]  /*10a0*/  IMAD.U32 R5, RZ, RZ, UR5 ;  /* 0x00000005ff057e24 */ /* 0x000fe2000f8e00ff */
[----:B------:R-:W-:Y:S01]  /*10b0*/  ULDC.64 UR4, c[0x4][0x1d0] ;  /* 0x0100740000047ab9 */ /* 0x000fe20000000a00 */
[----:B------:R-:W-:Y:S02]  /*10c0*/  IMAD.U32 R10, RZ, RZ, UR6 ;  /* 0x00000006ff0a7e24 */ /* 0x000fe4000f8e00ff */
[----:B------:R-:W-:Y:S02]  /*10d0*/  IMAD.U32 R6, RZ, RZ, UR4 ;  /* 0x00000004ff067e24 */ /* 0x000fe4000f8e00ff */
[----:B------:R-:W-:-:S02]  /*10e0*/  IMAD.U32 R7, RZ, RZ, UR5 ;  /* 0x00000005ff077e24 */ /* 0x000fc4000f8e00ff */
[----:B------:R-:W-:Y:S02]  /*10f0*/  IMAD.U32 R11, RZ, RZ, UR7 ;  /* 0x00000007ff0b7e24 */ /* 0x000fe4000f8e00ff */
[----:B------:R-:W-:Y:S02]  /*1100*/  IMAD.MOV.U32 R8, RZ, RZ, 0x70 ;  /* 0x00000070ff087424 */ /* 0x000fe400078e00ff */
[----:B------:R-:W-:Y:S02]  /*1110*/  IMAD.MOV.U32 R12, RZ, RZ, 0x1 ;  /* 0x00000001ff0c7424 */ /* 0x000fe400078e00ff */
[----:B-1----:R-:W-:-:S07]  /*1120*/  IMAD.MOV.U32 R13, RZ, RZ, RZ ;  /* 0x000000ffff0d7224 */ /* 0x002fce00078e00ff */
[----:B------:R-:W-:-:S07]  /*1130*/  LEPC R20, `(.L_x_9) ;  /* 0x000000001014794e */ /* 0x000fce0000000000 */
[----:B--2---:R-:W-:Y:S05]  /*1140*/  CALL.ABS.NOINC R14 ;  /* 0x000000000e007343 */ /* 0x004fea0003c00000 */
.L_x_9:
[----:B------:R-:W-:Y:S01]  /*1150*/  ULDC.64 UR4, c[0x0][0x998] ;  /* 0x0002660000047ab9 */ /* 0x000fe20000000a00 */
[----:B------:R-:W-:Y:S01]  /*1160*/  ULDC.64 UR6, c[0x0][0x990] ;  /* 0x0002640000067ab9 */ /* 0x000fe20000000a00 */
[----:B------:R-:W-:Y:S01]  /*1170*/  UISETP.NE.U32.AND UP1, UPT, UR4, URZ, UPT ;  /* 0x0000003f0400728c */ /* 0x000fe2000bf25070 */
[----:B------:R-:W-:Y:S01]  /*1180*/  IMAD.MOV.U32 R3, RZ, RZ, 0x3f800000 ;  /* 0x3f800000ff037424 */ /* 0x000fe200078e00ff */
[----:B------:R-:W-:Y:S01]  /*1190*/  UISETP.NE.U32.AND UP0, UPT, UR6, URZ, UPT ;  /* 0x0000003f0600728c */ /* 0x000fe2000bf05070 */
[----:B------:R-:W-:Y:S01]  /*11a0*/  IMAD.MOV.U32 R0, RZ, RZ, 0x3f800000 ;  /* 0x3f800000ff007424 */ /* 0x000fe200078e00ff */
[----:B------:R-:W-:Y:S02]  /*11b0*/  UISETP.NE.AND.EX UP1, UPT, UR5, URZ, UPT, UP1 ;  /* 0x0000003f0500728c */ /* 0x000fe4000bf25310 */
[----:B------:R-:W-:-:S04]  /*11c0*/  UISETP.NE.AND.EX UP0, UPT, UR7, URZ, UPT, UP0 ;  /* 0x0000003f0700728c */ /* 0x000fc8000bf05300 */
[----:B------:R-:W-:Y:S02]  /*11d0*/  PLOP3.LUT P1, PT, PT, PT, UP1, 0x80, 0x0 ;  /* 0x000000000000781c */ /* 0x000fe40003f2f018 */
[----:B------:R-:W-:-:S03]  /*11e0*/  PLOP3.LUT P0, PT, PT, PT, UP0, 0x80, 0x0 ;  /* 0x000000000000781c */ /* 0x000fc60003f0f008 */
[----:B------:R-:W-:Y:S02]  /*11f0*/  @UP1 USHF.R.S32.HI UR14, URZ, 0x1f, UR44 ;  /* 0x0000001f3f0e1899 */ /* 0x000fe4000801142c */
[----:B------:R-:W-:Y:S01]  /*1200*/  @UP0 USHF.R.S32.HI UR10, URZ, 0x1f, UR44 ;  /* 0x0000001f3f0a0899 */ /* 0x000fe2000801142c */
[----:B------:R-:W-:Y:S01]  /*1210*/  @UP1 ULDC.64 UR12, c[0x0][0x9b8] ;  /* 0x00026e00000c1ab9 */ /* 0x000fe20000000a00 */
[----:B------:R-:W-:Y:S01]  /*1220*/  @UP0 ULDC.64 UR16, c[0x0][0x9a8] ;  /* 0x00026a0000100ab9 */ /* 0x000fe20000000a00 */
[----:B------:R-:W-:Y:S02]  /*1230*/  @UP1 UIMAD UR14, UR14, UR12, URZ ;  /* 0x0000000c0e0e12a4 */ /* 0x000fe4000f8e023f */
[----:B------:R-:W-:Y:S02]  /*1240*/  @UP0 UIMAD UR10, UR10, UR16, URZ ;  /* 0x000000100a0a02a4 */ /* 0x000fe4000f8e023f */
[----:B------:R-:W-:Y:S02]  /*1250*/  @UP0 UIMAD.WIDE.U32 UR8, UR44, UR16, URZ ;  /* 0x000000102c0802a5 */ /* 0x000fe4000f8e003f */
[----:B------:R-:W-:-:S02]  /*1260*/  @UP0 UIMAD UR17, UR44, UR17, UR10 ;  /* 0x000000112c1102a4 */ /* 0x000fc4000f8e020a */
[----:B------:R-:W-:Y:S02]  /*1270*/  @UP0 USHF.R.S32.HI UR16, URZ, 0x1f, UR41 ;  /* 0x0000001f3f100899 */ /* 0x000fe40008011429 */
[----:B------:R-:W-:Y:S02]  /*1280*/  @UP1 UIMAD.WIDE.U32 UR10, UR44, UR12, URZ ;  /* 0x0000000c2c0a12a5 */ /* 0x000fe4000f8e003f */
[----:B------:R-:W-:Y:S02]  /*1290*/  @UP1 UIMAD UR18, UR44, UR13, UR14 ;  /* 0x0000000d2c1212a4 */ /* 0x000fe4000f8e020e */
[----:B------:R-:W-:Y:S01]  /*12a0*/  @UP1 USHF.R.S32.HI UR19, URZ, 0x1f, UR41 ;  /* 0x0000001f3f131899 */ /* 0x000fe20008011429 */
[----:B------:R-:W-:Y:S01]  /*12b0*/  @UP0 ULDC.64 UR14, c[0x0][0x9b0] ;  /* 0x00026c00000e0ab9 */ /* 0x000fe20000000a00 */
[----:B------:R-:W-:Y:S01]  /*12c0*/  @UP1 ULDC.64 UR12, c[0x0][0x9c0] ;  /* 0x00027000000c1ab9 */ /* 0x000fe20000000a00 */
[----:B------:R-:W-:Y:S02]  /*12d0*/  @UP0 UIMAD UR16, UR16, UR14, URZ ;  /* 0x0000000e101002a4 */ /* 0x000fe4000f8e023f */
[----:B------:R-:W-:-:S02]  /*12e0*/  @UP0 UIADD3 UR9, UR9, UR17, URZ ;  /* 0x0000001109090290 */ /* 0x000fc4000fffe03f */
[----:B------:R-:W-:Y:S02]  /*12f0*/  @UP1 UIMAD UR17, UR19, UR12, URZ ;  /* 0x0000000c131112a4 */ /* 0x000fe4000f8e023f */
[----:B------:R-:W-:Y:S02]  /*1300*/  @UP1 UIADD3 UR11, UR11, UR18, URZ ;  /* 0x000000120b0b1290 */ /* 0x000fe4000fffe03f */
[----:B------:R-:W-:Y:S02]  /*1310*/  @UP0 UIMAD UR15, UR41, UR15, UR16 ;  /* 0x0000000f290f02a4 */ /* 0x000fe4000f8e0210 */
[----:B------:R-:W-:Y:S02]  /*1320*/  @UP0 UIMAD.WIDE.U32 UR8, UR41, UR14, UR8 ;  /* 0x0000000e290802a5 */ /* 0x000fe4000f8e0008 */
[----:B------:R-:W-:Y:S02]  /*1330*/  @UP1 UIMAD UR13, UR41, UR13, UR17 ;  /* 0x0000000d290d12a4 */ /* 0x000fe4000f8e0211 */
[----:B------:R-:W-:-:S02]  /*1340*/  @UP1 UIMAD.WIDE.U32 UR10, UR41, UR12, UR10 ;  /* 0x0000000c290a12a5 */ /* 0x000fc4000f8e000a */
[----:B------:R-:W-:Y:S02]  /*1350*/  @UP0 UIADD3 UR12, UR9, UR15, URZ ;  /* 0x0000000f090c0290 */ /* 0x000fe4000fffe03f */
[----:B------:R-:W-:Y:S02]  /*1360*/  @UP0 ULEA UR6, UP2, UR8, UR6, 0x2 ;  /* 0x0000000608060291 */ /* 0x000fe4000f84103f */
[----:B------:R-:W-:Y:S02]  /*1370*/  @UP1 UIADD3 UR9, UR11, UR13, URZ ;  /* 0x0000000d0b091290 */ /* 0x000fe4000fffe03f */
[----:B------:R-:W-:Y:S02]  /*1380*/  @UP1 ULEA UR4, UP3, UR10, UR4, 0x2 ;  /* 0x000000040a041291 */ /* 0x000fe4000f86103f */
[----:B------:R-:W-:Y:S01]  /*1390*/  @UP0 ULEA.HI.X UR7, UR8, UR7, UR12, 0x2, UP2 ;  /* 0x0000000708070291 */ /* 0x000fe200090f140c */
[----:B------:R-:W-:Y:S01]  /*13a0*/  IMAD.U32 R4, RZ, RZ, UR6 ;  /* 0x00000006ff047e24 */ /* 0x000fe2000f8e00ff */
[----:B------:R-:W-:-:S02]  /*13b0*/  @UP1 ULEA.HI.X UR5, UR10, UR5, UR9, 0x2, UP3 ;  /* 0x000000050a051291 */ /* 0x000fc400098f1409 */
[----:B------:R-:W-:Y:S02]  /*13c0*/  IMAD.U32 R6, RZ, RZ, UR4 ;  /* 0x00000004ff067e24 */ /* 0x000fe4000f8e00ff */
[----:B------:R-:W-:Y:S02]  /*13d0*/  IMAD.U32 R5, RZ, RZ, UR7 ;  /* 0x00000007ff057e24 */ /* 0x000fe4000f8e00ff */
[----:B------:R-:W-:-:S03]  /*13e0*/  IMAD.U32 R7, RZ, RZ, UR5 ;  /* 0x00000005ff077e24 */ /* 0x000fc6000f8e00ff */
[----:B------:R-:W2:Y:S04]  /*13f0*/  @P0 LDG.E R3, desc[UR50][R4.64] ;  /* 0x0000003204030981 */ /* 0x000ea8000c1e1900 */
[----:B------:R-:W2:Y:S01]  /*1400*/  @P1 LDG.E R0, desc[UR50][R6.64] ;  /* 0x0000003206001981 */ /* 0x000ea2000c1e1900 */
[----:B------:R-:W-:Y:S01]  /*1410*/  ULOP3.LUT UR4, UR39, 0x1, URZ, 0xc0, !UPT ;  /* 0x0000000127047892 */ /* 0x000fe2000f8ec03f */
[----:B------:R-:W-:-:S05]  /*1420*/  IMAD.U32 R9, RZ, RZ, UR47 ;  /* 0x0000002fff097e24 */ /* 0x000fca000f8e00ff */
[----:B------:R-:W-:Y:S01]  /*1430*/  IMAD.U32 R8, RZ, RZ, UR4 ;  /* 0x00000004ff087e24 */ /* 0x000fe2000f8e00ff */
[----:B------:R-:W-:Y:S01]  /*1440*/  ULDC UR4, c[0x0][0x9d8] ;  /* 0x0002760000047ab9 */ /* 0x000fe20000000800 */
[----:B------:R-:W-:-:S03]  /*1450*/  ISETP.NE.AND P0, PT, R9, 0x3, PT ;  /* 0x000000030900780c */ /* 0x000fc60003f05270 */
[----:B------:R-:W-:-:S04]  /*1460*/  SHF.L.U32 R8, R8, 0x1f, RZ ;  /* 0x0000001f08087819 */ /* 0x000fc800000006ff */
[----:B------:R-:W1:Y:S01]  /*1470*/  SYNCS.PHASECHK.TRANS64.TRYWAIT P1, [UR38+0x38800], R8 ;  /* 0x03880008ff0075a7 */ /* 0x000e620008020166 */
[----:B--2---:R-:W-:-:S04]  /*1480*/  FMUL.FTZ R0, R3, R0 ;  /* 0x0000000003007220 */ /* 0x004fc80000410000 */
[----:B------:R-:W-:Y:S01]  /*1490*/  FMUL.FTZ R0, R0, UR4 ;  /* 0x0000000400007c20 */ /* 0x000fe20008410000 */
[----:B-1----:R-:W-:Y:S06]  /*14a0*/  @!P1 BRA `(.L_x_10) ;  /* 0x000000c000489947 */ /* 0x002fec0003800000 */
.L_x_92:
[----:B------:R-:W-:Y:S05]  /*14b0*/  @!P0 BRA `(.L_x_11) ;  /* 0x0000000000048947 */ /* 0x000fea0003800000 */
[----:B------:R-:W-:Y:S01]  /*14c0*/  BPT.TRAP 0x1 ;  /* 0x000000040000795c */ /* 0x000fe20000300000 */
.L_x_11:
[----:B-1----:R-:W-:Y:S01]  /*14d0*/  IMAD.U32 R3, RZ, RZ, UR49 ;  /* 0x00000031ff037e24 */ /* 0x002fe2000f8e00ff */
[----:B------:R-:W-:-:S04]  /*14e0*/  MOV R4, UR36 ;  /* 0x0000002400047c02 */ /* 0x000fc80008000f00 */
[----:B------:R-:W-:Y:S02]  /*14f0*/  LEA R3, R3, UR38, 0x3 ;  /* 0x0000002603037c11 */ /* 0x000fe4000f8e18ff */
[----:B------:R-:W-:-:S04]  /*1500*/  SHF.L.U32 R4, R4, 0x1f, RZ ;  /* 0x0000001f04047819 */ /* 0x000fc800000006ff */
[----:B------:R1:W2:Y:S01]  /*1510*/  SYNCS.PHASECHK.TRANS64.TRYWAIT P1, [R3+URZ+0x38830], R4 ;  /* 0x03883004030075a7 */ /* 0x0002a2000802017f */
[----:B------:R-:W-:Y:S05]  /*1520*/  @!P0 BRA `(.L_x_12) ;  /* 0x0000000000048947 */ /* 0x000fea0003800000 */
[----:B------:R-:W-:Y:S01]  /*1530*/  BPT.TRAP 0x1 ;  /* 0x000000040000795c */ /* 0x000fe20000300000 */
.L_x_12:
[----:B------:R-:W3:Y:S01]  /*1540*/  S2R R5, SR_TID.X ;  /* 0x0000000000057919 */ /* 0x000ee20000002100 */
[----:B------:R-:W-:Y:S01]  /*1550*/  IMAD.MOV.U32 R151, RZ, RZ, RZ ;  /* 0x000000ffff977224 */ /* 0x000fe200078e00ff */
[----:B---3--:R-:W-:Y:S01]  /*1560*/  LOP3.LUT P2, RZ, R5, 0x7f, RZ, 0xc0, !PT ;  /* 0x0000007f05ff7812 */ /* 0x008fe2000784c0ff */
[----:B--2---:R-:W-:-:S12]  /*1570*/  @P1 BRA `(.L_x_13) ;  /* 0x0000000000081947 */ /* 0x004fd80003800000 */
[----:B------:R-:W2:Y:S02]  /*1580*/  SYNCS.PHASECHK.TRANS64.TRYWAIT P1, [R3+URZ+0x38830], R4 ;  /* 0x03883004030075a7 */ /* 0x000ea4000802017f */
[----:B--2---:R-:W-:Y:S05]  /*1590*/  @!P1 BRA `(.L_x_14) ;  /* 0x000000c000249947 */ /* 0x004fea0003800000 */
.L_x_13:
[----:B------:R-:W-:Y:S05]  /*15a0*/  WARPSYNC.ALL ;  /* 0x0000000000007948 */ /* 0x000fea0003800000 */
[----:B------:R-:W-:Y:S01]  /*15b0*/  UIADD3 UR4, UR38, 0x28400, URZ ;  /* 0x0002840026047890 */ /* 0x000fe2000fffe03f */
[----:B------:R-:W-:Y:S01]  /*15c0*/  WARPGROUP.ARRIVE ;  /* 0x00000000000079c5 */ /* 0x000fe20000000000 */
[----:B------:R-:W-:-:S05]  /*15d0*/  ULOP3.LUT UR32, UR56, 0x10000, URZ, 0xfc, !UPT ;  /* 0x0001000038207892 */ /* 0x000fca000f8efc3f */
[----:B------:R-:W3:Y:S01]  /*15e0*/  S2R R89, SR_TID.X ;  /* 0x0000000000597919 */ /* 0x000ee20000002100 */
[----:B------:R-:W-:Y:S01]  /*15f0*/  USHF.R.U32.HI UR4, URZ, 0x4, UR4 ;  /* 0x000000043f047899 */ /* 0x000fe20008011604 */
[--C-:B------:R-:W-:Y:S01]  /*1600*/  IMAD.MOV.U32 R150, RZ, RZ, R151.reuse ;  /* 0x000000ffff967224 */ /* 0x100fe200078e0097 */
[----:B------:R-:W-:Y:S01]  /*1610*/  UMOV UR33, 0x40000040 ;  /* 0x4000004000217882 */ /* 0x000fe20000000000 */
[----:B------:R-:W-:Y:S01]  /*1620*/  UMOV UR35, 0x40000040 ;  /* 0x4000004000237882 */ /* 0x000fe20000000000 */
[----:B------:R-:W-:Y:S01]  /*1630*/  ULOP3.LUT UR4, UR4, 0x3fff, URZ, 0xc0, !UPT ;  /* 0x00003fff04047892 */ /* 0x000fe2000f8ec03f */
[--C-:B------:R-:W-:Y:S01]  /*1640*/  IMAD.MOV.U32 R149, RZ, RZ, R151.reuse ;  /* 0x000000ffff957224 */ /* 0x100fe200078e0097 */
[----:B------:R-:W-:Y:S01]  /*1650*/  UMOV UR5, 0x40000040 ;  /* 0x4000004000057882 */ /* 0x000fe20000000000 */
[----:B------:R-:W-:Y:S01]  /*1660*/  UMOV UR7, 0x40000040 ;  /* 0x4000004000077882 */ /* 0x000fe20000000000 */
[----:B------:R-:W-:Y:S01]  /*1670*/  ULOP3.LUT UR45, UR4, 0x10000, URZ, 0xfc, !UPT ;  /* 0x00010000042d7892 */ /* 0x000fe2000f8efc3f */
[--C-:B------:R-:W-:Y:S01]  /*1680*/  IMAD.MOV.U32 R148, RZ, RZ, R151.reuse ;  /* 0x000000ffff947224 */ /* 0x100fe200078e0097 */
[----:B------:R-:W-:Y:S01]  /*1690*/  UIADD3 UR4, UR32, 0x2, URZ ;  /* 0x0000000220047890 */ /* 0x000fe2000fffe03f */
[--C-:B------:R-:W-:Y:S01]  /*16a0*/  IMAD.MOV.U32 R147, RZ, RZ, R151.reuse ;  /* 0x000000ffff937224 */ /* 0x100fe200078e0097 */
[----:B------:R-:W-:Y:S01]  /*16b0*/  ULEA UR34, UR49, UR45, 0xb ;  /* 0x0000002d31227291 */ /* 0x000fe2000f8e583f */
[--C-:B------:R-:W-:Y:S01]  /*16c0*/  IMAD.MOV.U32 R146, RZ, RZ, R151.reuse ;  /* 0x000000ffff927224 */ /* 0x100fe200078e0097 */
[----:B------:R-:W-:Y:S01]  /*16d0*/  UIADD3 UR8, UR32, 0x4, URZ ;  /* 0x0000000420087890 */ /* 0x000fe2000fffe03f */
[--C-:B------:R-:W-:Y:S01]  /*16e0*/  IMAD.MOV.U32 R145, RZ, RZ, R151.reuse ;  /* 0x000000ffff917224 */ /* 0x100fe200078e0097 */
[----:B------:R-:W-:Y:S01]  /*16f0*/  UIADD3 UR6, UR34, 0x2, URZ ;  /* 0x0000000222067890 */ /* 0x000fe2000fffe03f */
[--C-:B------:R-:W-:Y:S01]  /*1700*/  IMAD.MOV.U32 R144, RZ, RZ, R151.reuse ;  /* 0x000000ffff907224 */ /* 0x100fe200078e0097 */
[----:B------:R-:W-:Y:S01]  /*1710*/  UIADD3 UR10, UR34, 0x4, URZ ;  /* 0x00000004220a7890 */ /* 0x000fe2000fffe03f */
[--C-:B------:R-:W-:Y:S01]  /*1720*/  IMAD.MOV.U32 R143, RZ, RZ, R151.reuse ;  /* 0x000000ffff8f7224 */ /* 0x100fe200078e0097 */
[----:B------:R-:W-:Y:S01]  /*1730*/  UMOV UR9, 0x40000040 ;  /* 0x4000004000097882 */ /* 0x000fe20000000000 */
[----:B------:R-:W-:Y:S01]  /*1740*/  QGMMA.64x128x32.F32.E4M3.E4M3 R24, gdesc[UR32], RZ, !UPT, gsb0 ;  /* 0x01e00000201879f3 */ /* 0x000fe2000c0008ff */
[----:B------:R-:W-:Y:S01]  /*1750*/  UMOV UR11, 0x40000040 ;  /* 0x40000040000b7882 */ /* 0x000fe20000000000 */
[----:B------:R-:W-:Y:S01]  /*1760*/  UIADD3 UR12, UR32, 0x6, URZ ;  /* 0x00000006200c7890 */ /* 0x000fe2000fffe03f */
[--C-:B------:R-:W-:Y:S01]  /*1770*/  IMAD.MOV.U32 R142, RZ, RZ, R151.reuse ;  /* 0x000000ffff8e7224 */ /* 0x100fe200078e0097 */
[----:B------:R-:W-:Y:S01]  /*1780*/  UIADD3 UR14, UR34, 0x6, URZ ;  /* 0x00000006220e7890 */ /* 0x000fe2000fffe03f */
[--C-:B------:R-:W-:Y:S01]  /*1790*/  IMAD.MOV.U32 R141, RZ, RZ, R151.reuse ;  /* 0x000000ffff8d7224 */ /* 0x100fe200078e0097 */
[----:B------:R-:W-:Y:S01]  /*17a0*/  UMOV UR13, 0x40000040 ;  /* 0x40000040000d7882 */ /* 0x000fe20000000000 */
        /* <DEDUP_REMOVED lines=25> */
[----:B------:R-:W-:Y:S01]  /*1940*/  UISETP.GE.AND UP0, UPT, UR55, 0x81, UPT ;  /* 0x000000813700788c */ /* 0x000fe2000bf06270 */
[--C-:B------:R-:W-:Y:S01]  /*1950*/  IMAD.MOV.U32 R132, RZ, RZ, R151.reuse ;  /* 0x000000ffff847224 */ /* 0x100fe200078e0097 */
[-C--:B------:R-:W-:Y:S01]  /*1960*/  MOV R125, R151.reuse ;  /* 0x00000097007d7202 */ /* 0x080fe20000000f00 */
[--C-:B------:R-:W-:Y:S01]  /*1970*/  IMAD.MOV.U32 R131, RZ, RZ, R151.reuse ;  /* 0x000000ffff837224 */ /* 0x100fe200078e0097 */
[----:B------:R-:W-:Y:S01]  /*1980*/  MOV R93, R151 ;  /* 0x00000097005d7202 */ /* 0x000fe20000000f00 */
[----:B------:R-:W-:-:S02]  /*1990*/  IMAD.MOV.U32 R130, RZ, RZ, R151 ;  /* 0x000000ffff827224 */ /* 0x000fc400078e0097 */
[--C-:B------:R-:W-:Y:S02]  /*19a0*/  IMAD.MOV.U32 R129, RZ, RZ, R151.reuse ;  /* 0x000000ffff817224 */ /* 0x100fe400078e0097 */
[--C-:B------:R-:W-:Y:S02]  /*19b0*/  IMAD.MOV.U32 R128, RZ, RZ, R151.reuse ;  /* 0x000000ffff807224 */ /* 0x100fe400078e0097 */
[--C-:B------:R-:W-:Y:S02]  /*19c0*/  IMAD.MOV.U32 R127, RZ, RZ, R151.reuse ;  /* 0x000000ffff7f7224 */ /* 0x100fe400078e0097 */
[--C-:B------:R-:W-:Y:S02]  /*19d0*/  IMAD.MOV.U32 R126, RZ, RZ, R151.reuse ;  /* 0x000000ffff7e7224 */ /* 0x100fe400078e0097 */
[--C-:B------:R-:W-:Y:S02]  /*19e0*/  IMAD.MOV.U32 R124, RZ, RZ, R151.reuse ;  /* 0x000000ffff7c7224 */ /* 0x100fe400078e0097 */
        /* <DEDUP_REMOVED lines=32> */
[----:B------:R-:W-:Y:S01]  /*1bf0*/  IMAD.MOV.U32 R90, RZ, RZ, R151 ;  /* 0x000000ffff5a7224 */ /* 0x000fe200078e0097 */
[----:B------:R-:W-:Y:S02]  /*1c00*/  WARPGROUP.DEPBAR.LE gsb0, 0x0 ;  /* 0x00008000000079c5 */ /* 0x000fe40000010000 */
[----:B------:R-:W-:-:S06]  /*1c10*/  WARPGROUP.ARRIVE ;  /* 0x00000000000079c5 */ /* 0x000fcc0000000000 */
[----:B------:R-:W-:Y:S03]  /*1c20*/  QGMMA.64x128x32.F32.E4M3.E4M3 R24, gdesc[UR4], R24, gsb0 ;  /* 0x01e00000041879f3 */ /* 0x000fe60008000818 */
[----:B------:R-:W-:Y:S02]  /*1c30*/  WARPGROUP.DEPBAR.LE gsb0, 0x0 ;  /* 0x00008000000079c5 */ /* 0x000fe40000010000 */
[----:B------:R-:W-:-:S07]  /*1c40*/  WARPGROUP.ARRIVE ;  /* 0x00000000000079c5 */ /* 0x000fce0000000000 */
[----:B------:R-:W-:Y:S01]  /*1c50*/  QGMMA.64x128x32.F32.E4M3.E4M3 R24, gdesc[UR8], R24, gsb0 ;  /* 0x01e00000081879f3 */ /* 0x000fe20008000818 */
[----:B------:R-:W-:Y:S02]  /*1c60*/  ULDC UR10, c[0x0][0x988] ;  /* 0x00026200000a7ab9 */ /* 0x000fe40000000800 */
[----:B------:R-:W-:Y:S02]  /*1c70*/  WARPGROUP.DEPBAR.LE gsb0, 0x0 ;  /* 0x00008000000079c5 */ /* 0x000fe40000010000 */
[----:B------:R-:W-:-:S07]  /*1c80*/  WARPGROUP.ARRIVE ;  /* 0x00000000000079c5 */ /* 0x000fce0000000000 */
[----:B------:R-:W-:Y:S03]  /*1c90*/  QGMMA.64x128x32.F32.E4M3.E4M3 R24, gdesc[UR12], R24, gsb0 ;  /* 0x01e000000c1879f3 */ /* 0x000fe60008000818 */
        /* <DEDUP_REMOVED lines=13> */
[C---:B------:R-:W-:Y:S01]  /*1d70*/  FMUL.FTZ R24, R0.reuse, R24 ;  /* 0x0000001800187220 */ /* 0x040fe20000410000 */
[C---:B------:R-:W-:Y:S01]  /*1d80*/  FMUL.FTZ R25, R0.reuse, R25 ;  /* 0x0000001900197220 */ /* 0x040fe20000410000 */
[C---:B------:R-:W-:Y:S01]  /*1d90*/  FMUL.FTZ R28, R0.reuse, R28 ;  /* 0x0000001c001c7220 */ /* 0x040fe20000410000 */
[C---:B------:R-:W-:Y:S01]  /*1da0*/  FMUL.FTZ R34, R0.reuse, R34 ;  /* 0x0000002200227220 */ /* 0x040fe20000410000 */
[C---:B------:R-:W-:Y:S01]  /*1db0*/  FMUL.FTZ R35, R0.reuse, R35 ;  /* 0x0000002300237220 */ /* 0x040fe20000410000 */
[C---:B------:R-:W-:Y:S01]  /*1dc0*/  FMUL.FTZ R29, R0.reuse, R29 ;  /* 0x0000001d001d7220 */ /* 0x040fe20000410000 */
[----:B------:R-:W-:Y:S01]  /*1dd0*/  MUFU.TANH R24, R24 ;  /* 0x0000001800187308 */ /* 0x000fe20000002400 */
[C---:B------:R-:W-:Y:S01]  /*1de0*/  FMUL.FTZ R38, R0.reuse, R38 ;  /* 0x0000002600267220 */ /* 0x040fe20000410000 */
        /* <DEDUP_REMOVED lines=14> */
[----:B------:R4:W5:Y:S01]  /*1ed0*/  MUFU.TANH R8, R34 ;  /* 0x0000002200087308 */ /* 0x0009620000002400 */
[C---:B------:R-:W-:Y:S01]  /*1ee0*/  FMUL.FTZ R47, R0.reuse, R47 ;  /* 0x0000002f002f7220 */ /* 0x040fe20000410000 */
[C---:B------:R-:W-:Y:S01]  /*1ef0*/  FMUL.FTZ R41, R0.reuse, R41 ;  /* 0x0000002900297220 */ /* 0x040fe20000410000 */
[C---:B------:R-:W-:Y:S01]  /*1f00*/  FMUL.FTZ R50, R0.reuse, R50 ;  /* 0x0000003200327220 */ /* 0x040fe20000410000 */
[C---:B------:R-:W-:Y:S01]  /*1f10*/  FMUL.FTZ R44, R0.reuse, R44 ;  /* 0x0000002c002c7220 */ /* 0x040fe20000410000 */
[C---:B------:R-:W-:Y:S01]  /*1f20*/  FMUL.FTZ R51, R0.reuse, R51 ;  /* 0x0000003300337220 */ /* 0x040fe20000410000 */
[C---:B------:R-:W-:Y:S01]  /*1f30*/  FMUL.FTZ R45, R0.reuse, R45 ;  /* 0x0000002d002d7220 */ /* 0x040fe20000410000 */
[----:B------:R-:W-:Y:S01]  /*1f40*/  FMUL.FTZ R58, R0, R58 ;  /* 0x0000003a003a7220 */ /* 0x000fe20000410000 */
[----:B------:R1:W-:Y:S01]  /*1f50*/  MUFU.TANH R9, R35 ;  /* 0x0000002300097308 */ /* 0x0003e20000002400 */
[----:B----4-:R-:W-:-:S02]  /*1f60*/  VIADD R34, R232, UR55 ;  /* 0x00000037e8227c36 */ /* 0x010fc40008000000 */
[C---:B------:R-:W-:Y:S01]  /*1f70*/  FMUL.FTZ R48, R0.reuse, R48 ;  /* 0x0000003000307220 */ /* 0x040fe20000410000 */
[C---:B------:R-:W-:Y:S01]  /*1f80*/  FMUL.FTZ R59, R0.reuse, R59 ;  /* 0x0000003b003b7220 */ /* 0x040fe20000410000 */
[C---:B------:R-:W-:Y:S01]  /*1f90*/  FMUL.FTZ R49, R0.reuse, R49 ;  /* 0x0000003100317220 */ /* 0x040fe20000410000 */
[C---:B------:R-:W-:Y:S01]  /*1fa0*/  FMUL.FTZ R66, R0.reuse, R66 ;  /* 0x0000004200427220 */ /* 0x040fe20000410000 */
[C---:B------:R-:W-:Y:S01]  /*1fb0*/  FMUL.FTZ R52, R0.reuse, R52 ;  /* 0x0000003400347220 */ /* 0x040fe20000410000 */
[C---:B------:R-:W-:Y:S01]  /*1fc0*/  FMUL.FTZ R67, R0.reuse, R67 ;  /* 0x0000004300437220 */ /* 0x040fe20000410000 */
[----:B------:R-:W-:Y:S01]  /*1fd0*/  MUFU.TANH R28, R28 ;  /* 0x0000001c001c7308 */ /* 0x000fe20000002400 */
[----:B-1----:R-:W-:Y:S02]  /*1fe0*/  IMAD.U32 R35, RZ, RZ, UR54 ;  /* 0x00000036ff237e24 */ /* 0x002fe4000f8e00ff */
[C---:B------:R-:W-:Y:S01]  /*1ff0*/  FMUL.FTZ R53, R0.reuse, R53 ;  /* 0x0000003500357220 */ /* 0x040fe20000410000 */
[C---:B------:R-:W-:Y:S01]  /*2000*/  FMUL.FTZ R56, R0.reuse, R56 ;  /* 0x0000003800387220 */ /* 0x040fe20000410000 */
[C---:B------:R-:W-:Y:S01]  /*2010*/  FMUL.FTZ R57, R0.reuse, R57 ;  /* 0x0000003900397220 */ /* 0x040fe20000410000 */
[C---:B------:R-:W-:Y:S01]  /*2020*/  FMUL.FTZ R54, R0.reuse, R54 ;  /* 0x0000003600367220 */ /* 0x040fe20000410000 */
[C---:B------:R-:W-:Y:S01]  /*2030*/  FMUL.FTZ R60, R0.reuse, R60 ;  /* 0x0000003c003c7220 */ /* 0x040fe20000410000 */
[C---:B------:R-:W-:Y:S01]  /*2040*/  FMUL.FTZ R55, R0.reuse, R55 ;  /* 0x0000003700377220 */ /* 0x040fe20000410000 */
[----:B------:R1:W-:Y:S01]  /*2050*/  MUFU.TANH R10, R38 ;  /* 0x00000026000a7308 */ /* 0x0003e20000002400 */
[C---:B------:R-:W-:Y:S01]  /*2060*/  FMUL.FTZ R61, R0.reuse, R61 ;  /* 0x0000003d003d7220 */ /* 0x040fe20000410000 */
[C---:B------:R-:W-:Y:S01]  /*2070*/  FMUL.FTZ R64, R0.reuse, R64 ;  /* 0x0000004000407220 */ /* 0x040fe20000410000 */
[C---:B------:R-:W-:Y:S01]  /*2080*/  FMUL.FTZ R65, R0.reuse, R65 ;  /* 0x0000004100417220 */ /* 0x040fe20000410000 */
[C---:B------:R-:W-:Y:S01]  /*2090*/  FMUL.FTZ R62, R0.reuse, R62 ;  /* 0x0000003e003e7220 */ /* 0x040fe20000410000 */
[C---:B------:R-:W-:Y:S01]  /*20a0*/  FMUL.FTZ R68, R0.reuse, R68 ;  /* 0x0000004400447220 */ /* 0x040fe20000410000 */
[C---:B------:R-:W-:Y:S01]  /*20b0*/  FMUL.FTZ R63, R0.reuse, R63 ;  /* 0x0000003f003f7220 */ /* 0x040fe20000410000 */
[----:B------:R-:W-:Y:S01]  /*20c0*/  FMUL.FTZ R69, R0, R69 ;  /* 0x0000004500457220 */ /* 0x000fe20000410000 */
[----:B------:R-:W-:Y:S01]  /*20d0*/  MUFU.TANH R29, R29 ;  /* 0x0000001d001d7308 */ /* 0x000fe20000002400 */
[----:B-1----:R-:W-:-:S02]  /*20e0*/  IMAD R38, R35, -0x80, R34 ;  /* 0xffffff8023267824 */ /* 0x002fc400078e0222 */
[C---:B------:R-:W-:Y:S01]  /*20f0*/  FMUL.FTZ R72, R0.reuse, R72 ;  /* 0x0000004800487220 */ /* 0x040fe20000410000 */
[C---:B------:R-:W-:Y:S01]  /*2100*/  FMUL.FTZ R73, R0.reuse, R73 ;  /* 0x0000004900497220 */ /* 0x040fe20000410000 */
[C---:B------:R-:W-:Y:S01]  /*2110*/  FMUL.FTZ R70, R0.reuse, R70 ;  /* 0x0000004600467220 */ /* 0x040fe20000410000 */
[----:B------:R-:W-:Y:S01]  /*2120*/  FMUL.FTZ R76, R0, R76 ;  /* 0x0000004c004c7220 */ /* 0x000fe20000410000 */
[----:B------:R-:W-:Y:S01]  /*2130*/  ISETP.GT.AND P4, PT, R38, RZ, PT ;  /* 0x000000ff2600720c */ /* 0x000fe20003f84270 */
[----:B------:R-:W-:Y:S01]  /*2140*/  FMUL.FTZ R71, R0, R71 ;  /* 0x0000004700477220 */ /* 0x000fe20000410000 */
[----:B--2---:R-:W1:Y:S01]  /*2150*/  MUFU.TANH R4, R26 ;  /* 0x0000001a00047308 */ /* 0x004e620000002400 */
[----:B------:R-:W-:Y:S01]  /*2160*/  ISETP.GT.AND P5, PT, R38, 0x1, PT ;  /* 0x000000012600780c */ /* 0x000fe20003fa4270 */
[----:B------:R-:W-:Y:S01]  /*2170*/  FMUL.FTZ R77, R0, R77 ;  /* 0x0000004d004d7220 */ /* 0x000fe20000410000 */
[----:B------:R-:W-:Y:S01]  /*2180*/  ISETP.GT.AND P1, PT, R38, 0x8, PT ;  /* 0x000000082600780c */ /* 0x000fe20003f24270 */
[----:B------:R-:W-:Y:S01]  /*2190*/  FMUL.FTZ R80, R0, R80 ;  /* 0x0000005000507220 */ /* 0x000fe20000410000 */
[----:B------:R-:W-:Y:S01]  /*21a0*/  ISETP.GT.AND P2, PT, R38, 0x9, PT ;  /* 0x000000092600780c */ /* 0x000fe20003f44270 */
[----:B------:R-:W-:Y:S01]  /*21b0*/  FMUL.FTZ R74, R0, R74 ;  /* 0x0000004a004a7220 */ /* 0x000fe20000410000 */
[----:B------:R-:W-:Y:S01]  /*21c0*/  ISETP.GT.AND P3, PT, R38, 0x10, PT ;  /* 0x000000102600780c */ /* 0x000fe20003f64270 */
[----:B------:R-:W-:Y:S01]  /*21d0*/  MUFU.TANH R32, R32 ;  /* 0x0000002000207308 */ /* 0x000fe20000002400 */
[C---:B------:R-:W-:Y:S01]  /*21e0*/  FMUL.FTZ R81, R0.reuse, R81 ;  /* 0x0000005100517220 */ /* 0x040fe20000410000 */
[----:B------:R-:W-:Y:S01]  /*21f0*/  FMUL.FTZ R75, R0, R75 ;  /* 0x0000004b004b7220 */ /* 0x000fe20000410000 */
[----:B-----5:R-:W-:Y:S01]  /*2200*/  FSEL R8, R8, -INF , P3 ;  /* 0xff80000008087808 */ /* 0x020fe20001800000 */
[C---:B------:R-:W-:Y:S01]  /*2210*/  FMUL.FTZ R84, R0.reuse, R84 ;  /* 0x0000005400547220 */ /* 0x040fe20000410000 */
[C---:B------:R-:W-:Y:S01]  /*2220*/  FMUL.FTZ R78, R0.reuse, R78 ;  /* 0x0000004e004e7220 */ /* 0x040fe20000410000 */
[C---:B------:R-:W-:Y:S01]  /*2230*/  FMUL.FTZ R85, R0.reuse, R85 ;  /* 0x0000005500557220 */ /* 0x040fe20000410000 */
[----:B------:R-:W-:Y:S01]  /*2240*/  FMUL.FTZ R79, R0, R79 ;  /* 0x0000004f004f7220 */ /* 0x000fe20000410000 */
[----:B------:R-:W2:Y:S01]  /*2250*/  MUFU.TANH R5, R27 ;  /* 0x0000001b00057308 */ /* 0x000ea20000002400 */
[----:B-1----:R-:W-:Y:S01]  /*2260*/  FSEL R4, R4, -INF , P4 ;  /* 0xff80000004047808 */ /* 0x002fe20002000000 */
[C---:B------:R-:W-:Y:S01]  /*2270*/  FMUL.FTZ R82, R0.reuse, R82 ;  /* 0x0000005200527220 */ /* 0x040fe20000410000 */
[C---:B------:R-:W-:Y:S01]  /*2280*/  FMUL.FTZ R83, R0.reuse, R83 ;  /* 0x0000005300537220 */ /* 0x040fe20000410000 */
[C---:B------:R-:W-:Y:S01]  /*2290*/  FMUL.FTZ R86, R0.reuse, R86 ;  /* 0x0000005600567220 */ /* 0x040fe20000410000 */
[----:B------:R-:W-:-:S03]  /*22a0*/  FMUL.FTZ R87, R0, R87 ;  /* 0x0000005700577220 */ /* 0x000fc60000410000 */
[----:B------:R-:W-:Y:S08]  /*22b0*/  MUFU.TANH R33, R33 ;  /* 0x0000002100217308 */ /* 0x000ff00000002400 */
[----:B------:R1:W-:Y:S01]  /*22c0*/  MUFU.TANH R11, R39 ;  /* 0x00000027000b7308 */ /* 0x0003e20000002400 */
[----:B--2---:R-:W-:-:S07]  /*22d0*/  FSEL R5, R5, -INF , P5 ;  /* 0xff80000005057808 */ /* 0x004fce0002800000 */
[----:B------:R2:W-:Y:S01]  /*22e0*/  MUFU.TANH R12, R42 ;  /* 0x0000002a000c7308 */ /* 0x0005e20000002400 */
[----:B-1----:R-:W-:Y:S02]  /*22f0*/  FSEL R39, R24, -INF , P4 ;  /* 0xff80000018277808 */ /* 0x002fe40002000000 */
[----:B------:R-:W-:-:S04]  /*2300*/  ISETP.GT.AND P4, PT, R38, 0x11, PT ;  /* 0x000000112600780c */ /* 0x000fc80003f84270 */
[----:B------:R-:W-:Y:S01]  /*2310*/  FSEL R9, R9, -INF , P4 ;  /* 0xff80000009097808 */ /* 0x000fe20002000000 */
[----:B------:R-:W1:Y:S01]  /*2320*/  MUFU.TANH R6, R30 ;  /* 0x0000001e00067308 */ /* 0x000e620000002400 */
[----:B--2---:R-:W-:Y:S02]  /*2330*/  FSEL R42, R25, -INF , P5 ;  /* 0xff800000192a7808 */ /* 0x004fe40002800000 */
[----:B------:R-:W-:Y:S02]  /*2340*/  ISETP.GT.AND P5, PT, R38, 0x18, PT ;  /* 0x000000182600780c */ /* 0x000fe40003fa4270 */
[----:B------:R-:W-:Y:S02]  /*2350*/  FMNMX.FTZ R24, R39, R42, !PT ;  /* 0x0000002a27187209 */ /* 0x000fe40007810000 */
[----:B------:R-:W-:Y:S01]  /*2360*/  FSEL R10, R10, -INF , P5 ;  /* 0xff8000000a0a7808 */ /* 0x000fe20002800000 */
[----:B------:R-:W-:Y:S08]  /*2370*/  MUFU.TANH R36, R36 ;  /* 0x0000002400247308 */ /* 0x000ff00000002400 */
[----:B------:R2:W-:Y:S01]  /*2380*/  MUFU.TANH R13, R43 ;  /* 0x0000002b000d7308 */ /* 0x0005e20000002400 */
[----:B-1----:R-:W-:-:S07]  /*2390*/  FSEL R6, R6, -INF , P1 ;  /* 0xff80000006067808 */ /* 0x002fce0000800000 */
[----:B------:R-:W1:Y:S01]  /*23a0*/  MUFU.TANH R7, R31 ;  /* 0x0000001f00077308 */ /* 0x000e620000002400 */
[----:B--2---:R-:W-:Y:S02]  /*23b0*/  FSEL R43, R28, -INF , P1 ;  /* 0xff8000001c2b7808 */ /* 0x004fe40000800000 */
[----:B------:R-:W-:Y:S02]  /*23c0*/  ISETP.GT.AND P1, PT, R38, 0x19, PT ;  /* 0x000000192600780c */ /* 0x000fe40003f24270 */
[----:B------:R-:W-:Y:S02]  /*23d0*/  FMNMX.FTZ R25, R43, R24, !PT ;  /* 0x000000182b197209 */ /* 0x000fe40007810000 */
[----:B------:R-:W-:Y:S01]  /*23e0*/  FSEL R11, R11, -INF , P1 ;  /* 0xff8000000b0b7808 */ /* 0x000fe20000800000 */
[----:B------:R-:W-:Y:S08]  /*23f0*/  MUFU.TANH R37, R37 ;  /* 0x0000002500257308 */ /* 0x000ff00000002400 */
[----:B------:R2:W4:Y:S01]  /*2400*/  MUFU.TANH R14, R46 ;  /* 0x0000002e000e7308 */ /* 0x0005220000002400 */
[----:B-1----:R-:W-:-:S07]  /*2410*/  FSEL R7, R7, -INF , P2 ;  /* 0xff80000007077808 */ /* 0x002fce0001000000 */
[----:B------:R-:W-:Y:S01]  /*2420*/  MUFU.TANH R40, R40 ;  /* 0x0000002800287308 */ /* 0x000fe20000002400 */
[----:B--2---:R-:W-:Y:S02]  /*2430*/  FSEL R46, R29, -INF , P2 ;  /* 0xff8000001d2e7808 */ /* 0x004fe40001000000 */
[----:B------:R-:W-:Y:S02]  /*2440*/  ISETP.GT.AND P2, PT, R38, 0x20, PT ;  /* 0x000000202600780c */ /* 0x000fe40003f44270 */
[----:B------:R-:W-:Y:S02]  /*2450*/  FMNMX.FTZ R24, R46, R25, !PT ;  /* 0x000000192e187209 */ /* 0x000fe40007810000 */
[----:B------:R-:W-:Y:S01]  /*2460*/  FSEL R12, R12, -INF , P2 ;  /* 0xff8000000c0c7808 */ /* 0x000fe20001000000 */
[----:B------:R1:W2:Y:S08]  /*2470*/  MUFU.TANH R15, R47 ;  /* 0x0000002f000f7308 */ /* 0x0002b00000002400 */
[----:B------:R-:W-:Y:S01]  /*2480*/  MUFU.TANH R41, R41 ;  /* 0x0000002900297308 */ /* 0x000fe20000002400 */
[----:B-1----:R-:W-:-:S02]  /*2490*/  FSEL R47, R32, -INF , P3 ;  /* 0xff800000202f7808 */ /* 0x002fc40001800000 */
[----:B------:R-:W-:Y:S02]  /*24a0*/  ISETP.GT.AND P3, PT, R38, 0x21, PT ;  /* 0x000000212600780c */ /* 0x000fe40003f64270 */
[----:B------:R-:W-:Y:S02]  /*24b0*/  FMNMX.FTZ R25, R47, R24, !PT ;  /* 0x000000182f197209 */ /* 0x000fe40007810000 */
[----:B------:R-:W-:Y:S01]  /*24c0*/  FSEL R13, R13, -INF , P3 ;  /* 0xff8000000d0d7808 */ /* 0x000fe20001800000 */
[----:B------:R1:W-:Y:S08]  /*24d0*/  MUFU.TANH R20, R50 ;  /* 0x0000003200147308 */ /* 0x0003f00000002400 */
[----:B------:R-:W-:Y:S01]  /*24e0*/  MUFU.TANH R44, R44 ;  /* 0x0000002c002c7308 */ /* 0x000fe20000002400 */
[----:B-1----:R-:W-:-:S02]  /*24f0*/  FSEL R50, R33, -INF , P4 ;  /* 0xff80000021327808 */ /* 0x002fc40002000000 */
[----:B------:R-:W-:Y:S02]  /*2500*/  ISETP.GT.AND P4, PT, R38, 0x28, PT ;  /* 0x000000282600780c */ /* 0x000fe40003f84270 */
[----:B------:R-:W-:Y:S02]  /*2510*/  FMNMX.FTZ R24, R50, R25, !PT ;  /* 0x0000001932187209 */ /* 0x000fe40007810000 */
[----:B----4-:R-:W-:Y:S01]  /*2520*/  FSEL R14, R14, -INF , P4 ;  /* 0xff8000000e0e7808 */ /* 0x010fe20002000000 */
[----:B------:R1:W-:Y:S08]  /*2530*/  MUFU.TANH R21, R51 ;  /* 0x0000003300157308 */ /* 0x0003f00000002400 */
[----:B------:R-:W4:Y:S01]  /*2540*/  MUFU.TANH R45, R45 ;  /* 0x0000002d002d7308 */ /* 0x000f220000002400 */
[----:B-1----:R-:W-:-:S02]  /*2550*/  FSEL R51, R36, -INF , P5 ;  /* 0xff80000024337808 */ /* 0x002fc40002800000 */
[----:B------:R-:W-:Y:S02]  /*2560*/  ISETP.GT.AND P5, PT, R38, 0x29, PT ;  /* 0x000000292600780c */ /* 0x000fe40003fa4270 */
[----:B------:R-:W-:Y:S02]  /*2570*/  FMNMX.FTZ R25, R51, R24, !PT ;  /* 0x0000001833197209 */ /* 0x000fe40007810000 */
[----:B--2---:R-:W-:Y:S01]  /*2580*/  FSEL R15, R15, -INF , P5 ;  /* 0xff8000000f0f7808 */ /* 0x004fe20002800000 */
[----:B------:R1:W2:Y:S08]  /*2590*/  MUFU.TANH R26, R58 ;  /* 0x0000003a001a7308 */ /* 0x0002b00000002400 */
[----:B------:R-:W5:Y:S01]  /*25a0*/  MUFU.TANH R48, R48 ;  /* 0x0000003000307308 */ /* 0x000f620000002400 */
[----:B-1----:R-:W-:-:S02]  /*25b0*/  FSEL R58, R37, -INF , P1 ;  /* 0xff800000253a7808 */ /* 0x002fc40000800000 */
[----:B------:R-:W-:Y:S02]  /*25c0*/  ISETP.GT.AND P1, PT, R38, 0x30, PT ;  /* 0x000000302600780c */ /* 0x000fe40003f24270 */
[----:B------:R-:W-:Y:S02]  /*25d0*/  FMNMX.FTZ R24, R58, R25, !PT ;  /* 0x000000193a187209 */ /* 0x000fe40007810000 */
[----:B----4-:R-:W-:Y:S01]  /*25e0*/  FSEL R88, R45, -INF , P5 ;  /* 0xff8000002d587808 */ /* 0x010fe20002800000 */
[----:B------:R1:W4:Y:S01]  /*25f0*/  MUFU.TANH R27, R59 ;  /* 0x0000003b001b7308 */ /* 0x0003220000002400 */
[----:B------:R-:W-:Y:S02]  /*2600*/  ISETP.GT.AND P5, PT, R38, 0x40, PT ;  /* 0x000000402600780c */ /* 0x000fe40003fa4270 */
[----:B------:R-:W-:Y:S02]  /*2610*/  FSEL R20, R20, -INF , P1 ;  /* 0xff80000014147808 */ /* 0x000fe40000800000 */
[----:B--2---:R-:W-:-:S03]  /*2620*/  FSEL R26, R26, -INF , P5 ;  /* 0xff8000001a1a7808 */ /* 0x004fc60002800000 */
[----:B------:R-:W2:Y:S01]  /*2630*/  MUFU.TANH R49, R49 ;  /* 0x0000003100317308 */ /* 0x000ea20000002400 */
[----:B-1----:R-:W-:Y:S02]  /*2640*/  FSEL R59, R40, -INF , P2 ;  /* 0xff800000283b7808 */ /* 0x002fe40001000000 */
[----:B------:R-:W-:Y:S02]  /*2650*/  ISETP.GT.AND P2, PT, R38, 0x31, PT ;  /* 0x000000312600780c */ /* 0x000fe40003f44270 */
[----:B------:R-:W-:Y:S02]  /*2660*/  FMNMX.FTZ R25, R59, R24, !PT ;  /* 0x000000183b197209 */ /* 0x000fe40007810000 */
[----:B-----5:R-:W-:Y:S01]  /*2670*/  FSEL R48, R48, -INF , P1 ;  /* 0xff80000030307808 */ /* 0x020fe20000800000 */
[----:B------:R1:W-:Y:S01]  /*2680*/  MUFU.TANH R30, R66 ;  /* 0x00000042001e7308 */ /* 0x0003e20000002400 */
[----:B------:R-:W-:Y:S02]  /*2690*/  ISETP.GT.AND P1, PT, R38, 0x41, PT ;  /* 0x000000412600780c */ /* 0x000fe40003f24270 */
[----:B------:R-:W-:-:S02]  /*26a0*/  FSEL R21, R21, -INF , P2 ;  /* 0xff80000015157808 */ /* 0x000fc40001000000 */
[----:B----4-:R-:W-:-:S03]  /*26b0*/  FSEL R27, R27, -INF , P1 ;  /* 0xff8000001b1b7808 */ /* 0x010fc60000800000 */
[----:B------:R-:W4:Y:S01]  /*26c0*/  MUFU.TANH R52, R52 ;  /* 0x0000003400347308 */ /* 0x000f220000002400 */
[----:B-1----:R-:W-:Y:S01]  /*26d0*/  FSEL R66, R41, -INF , P3 ;  /* 0xff80000029427808 */ /* 0x002fe20001800000 */
[----:B------:R-:W-:Y:S01]  /*26e0*/  IMAD.U32 R41, RZ, RZ, UR10 ;  /* 0x0000000aff297e24 */ /* 0x000fe2000f8e00ff */
[----:B------:R-:W-:Y:S02]  /*26f0*/  ISETP.GT.AND P3, PT, R38, 0x38, PT ;  /* 0x000000382600780c */ /* 0x000fe40003f64270 */
[----:B------:R-:W-:Y:S02]  /*2700*/  FMNMX.FTZ R24, R66, R25, !PT ;  /* 0x0000001942187209 */ /* 0x000fe40007810000 */
[----:B--2---:R-:W-:Y:S01]  /*2710*/  FSEL R49, R49, -INF , P2 ;  /* 0xff80000031317808 */ /* 0x004fe20001000000 */
[----:B------:R1:W-:Y:S01]  /*2720*/  MUFU.TANH R31, R67 ;  /* 0x00000043001f7308 */ /* 0x0003e20000002400 */
[----:B------:R-:W-:-:S07]  /*2730*/  ISETP.GT.AND P2, PT, R38, 0x48, PT ;  /* 0x000000482600780c */ /* 0x000fce0003f44270 */
[----:B------:R-:W2:Y:S01]  /*2740*/  MUFU.TANH R53, R53 ;  /* 0x0000003500357308 */ /* 0x000ea20000002400 */
[----:B-1----:R-:W-:Y:S02]  /*2750*/  FSEL R67, R44, -INF , P4 ;  /* 0xff8000002c437808 */ /* 0x002fe40002000000 */
[----:B------:R-:W-:Y:S02]  /*2760*/  ISETP.GT.AND P4, PT, R38, 0x39, PT ;  /* 0x000000392600780c */ /* 0x000fe40003f84270 */
[----:B------:R-:W-:Y:S02]  /*2770*/  FMNMX.FTZ R25, R67, R24, !PT ;  /* 0x0000001843197209 */ /* 0x000fe40007810000 */
[----:B----4-:R-:W-:Y:S01]  /*2780*/  FSEL R52, R52, -INF , P3 ;  /* 0xff80000034347808 */ /* 0x010fe20001800000 */
[----:B------:R-:W1:Y:S01]  /*2790*/  MUFU.TANH R56, R56 ;  /* 0x0000003800387308 */ /* 0x000e620000002400 */
[----:B------:R-:W-:-:S04]  /*27a0*/  FMNMX.FTZ R29, R88, R25, !PT ;  /* 0x00000019581d7209 */ /* 0x000fc80007810000 */
[----:B------:R-:W-:-:S03]  /*27b0*/  FMNMX.FTZ R28, R48, R29, !PT ;  /* 0x0000001d301c7209 */ /* 0x000fc60007810000 */
[----:B------:R-:W4:Y:S01]  /*27c0*/  MUFU.TANH R57, R57 ;  /* 0x0000003900397308 */ /* 0x000f220000002400 */
[----:B------:R-:W-:Y:S02]  /*27d0*/  FMNMX.FTZ R29, R49, R28, !PT ;  /* 0x0000001c311d7209 */ /* 0x000fe40007810000 */
[----:B--2---:R-:W-:Y:S02]  /*27e0*/  FSEL R53, R53, -INF , P4 ;  /* 0xff80000035357808 */ /* 0x004fe40002000000 */
[----:B------:R-:W-:-:S03]  /*27f0*/  FMNMX.FTZ R28, R52, R29, !PT ;  /* 0x0000001d341c7209 */ /* 0x000fc60007810000 */
[----:B------:R-:W2:Y:S01]  /*2800*/  MUFU.TANH R54, R54 ;  /* 0x0000003600367308 */ /* 0x000ea20000002400 */
[----:B-1----:R-:W-:Y:S02]  /*2810*/  FSEL R56, R56, -INF , P5 ;  /* 0xff80000038387808 */ /* 0x002fe40002800000 */
[----:B------:R-:W-:Y:S02]  /*2820*/  FMNMX.FTZ R29, R53, R28, !PT ;  /* 0x0000001c351d7209 */ /* 0x000fe40007810000 */
[----:B------:R-:W-:Y:S02]  /*2830*/  ISETP.GT.AND P5, PT, R38, 0x51, PT ;  /* 0x000000512600780c */ /* 0x000fe40003fa4270 */
[----:B------:R-:W-:Y:S01]  /*2840*/  FMNMX.FTZ R32, R56, R29, !PT ;  /* 0x0000001d38207209 */ /* 0x000fe20007810000 */
[----:B------:R-:W1:Y:S01]  /*2850*/  MUFU.TANH R60, R60 ;  /* 0x0000003c003c7308 */ /* 0x000e620000002400 */
[----:B----4-:R-:W-:Y:S02]  /*2860*/  FSEL R57, R57, -INF , P1 ;  /* 0xff80000039397808 */ /* 0x010fe40000800000 */
[----:B------:R-:W-:-:S02]  /*2870*/  ISETP.GT.AND P1, PT, R38, 0x58, PT ;  /* 0x000000582600780c */ /* 0x000fc40003f24270 */
[----:B------:R-:W-:Y:S02]  /*2880*/  FMNMX.FTZ R33, R57, R32, !PT ;  /* 0x0000002039217209 */ /* 0x000fe40007810000 */
[----:B------:R-:W-:Y:S01]  /*2890*/  FSEL R31, R31, -INF , P5 ;  /* 0xff8000001f1f7808 */ /* 0x000fe20002800000 */
[----:B------:R-:W4:Y:S01]  /*28a0*/  MUFU.TANH R55, R55 ;  /* 0x0000003700377308 */ /* 0x000f220000002400 */
[----:B--2---:R-:W-:Y:S02]  /*28b0*/  FSEL R24, R54, -INF , P3 ;  /* 0xff80000036187808 */ /* 0x004fe40001800000 */
[----:B------:R-:W-:-:S05]  /*28c0*/  ISETP.GT.AND P3, PT, R38, 0x49, PT ;  /* 0x000000492600780c */ /* 0x000fca0003f64270 */
[----:B------:R-:W2:Y:S01]  /*28d0*/  MUFU.TANH R61, R61 ;  /* 0x0000003d003d7308 */ /* 0x000ea20000002400 */
[----:B-1----:R-:W-:-:S04]  /*28e0*/  FSEL R60, R60, -INF , P2 ;  /* 0xff8000003c3c7808 */ /* 0x002fc80001000000 */
[----:B------:R-:W-:-:S03]  /*28f0*/  FMNMX.FTZ R32, R60, R33, !PT ;  /* 0x000000213c207209 */ /* 0x000fc60007810000 */
[----:B------:R-:W1:Y:S01]  /*2900*/  MUFU.TANH R64, R64 ;  /* 0x0000004000407308 */ /* 0x000e620000002400 */
[----:B----4-:R-:W-:Y:S02]  /*2910*/  FSEL R25, R55, -INF , P4 ;  /* 0xff80000037197808 */ /* 0x010fe40002000000 */
[----:B------:R-:W-:-:S04]  /*2920*/  ISETP.GT.AND P4, PT, R38, 0x50, PT ;  /* 0x000000502600780c */ /* 0x000fc80003f84270 */
[----:B------:R-:W-:Y:S01]  /*2930*/  FSEL R30, R30, -INF , P4 ;  /* 0xff8000001e1e7808 */ /* 0x000fe20002000000 */
[----:B------:R-:W4:Y:S01]  /*2940*/  MUFU.TANH R65, R65 ;  /* 0x0000004100417308 */ /* 0x000f220000002400 */
[----:B--2---:R-:W-:-:S04]  /*2950*/  FSEL R61, R61, -INF , P3 ;  /* 0xff8000003d3d7808 */ /* 0x004fc80001800000 */
[----:B------:R-:W-:-:S03]  /*2960*/  FMNMX.FTZ R33, R61, R32, !PT ;  /* 0x000000203d217209 */ /* 0x000fc60007810000 */
[----:B------:R-:W2:Y:S01]  /*2970*/  MUFU.TANH R62, R62 ;  /* 0x0000003e003e7308 */ /* 0x000ea20000002400 */
[----:B-1----:R-:W-:Y:S02]  /*2980*/  FSEL R64, R64, -INF , P4 ;  /* 0xff80000040407808 */ /* 0x002fe40002000000 */
[----:B------:R-:W-:Y:S02]  /*2990*/  ISETP.GT.AND P4, PT, R38, 0x61, PT ;  /* 0x000000612600780c */ /* 0x000fe40003f84270 */
[----:B------:R-:W-:-:S03]  /*29a0*/  FMNMX.FTZ R32, R64, R33, !PT ;  /* 0x0000002140207209 */ /* 0x000fc60007810000 */
[----:B------:R-:W1:Y:S01]  /*29b0*/  MUFU.TANH R68, R68 ;  /* 0x0000004400447308 */ /* 0x000e620000002400 */
[----:B----4-:R-:W-:Y:S02]  /*29c0*/  FSEL R65, R65, -INF , P5 ;  /* 0xff80000041417808 */ /* 0x010fe40002800000 */
[----:B------:R-:W-:Y:S02]  /*29d0*/  ISETP.GT.AND P5, PT, R38, 0x68, PT ;  /* 0x000000682600780c */ /* 0x000fe40003fa4270 */
[----:B------:R-:W-:-:S03]  /*29e0*/  FMNMX.FTZ R33, R65, R32, !PT ;  /* 0x0000002041217209 */ /* 0x000fc60007810000 */
[----:B------:R-:W4:Y:S01]  /*29f0*/  MUFU.TANH R63, R63 ;  /* 0x0000003f003f7308 */ /* 0x000f220000002400 */
[----:B--2---:R-:W-:Y:S02]  /*2a00*/  FSEL R28, R62, -INF , P2 ;  /* 0xff8000003e1c7808 */ /* 0x004fe40001000000 */
[----:B------:R-:W-:-:S05]  /*2a10*/  ISETP.GT.AND P2, PT, R38, 0x59, PT ;  /* 0x000000592600780c */ /* 0x000fca0003f44270 */
[----:B------:R-:W2:Y:S01]  /*2a20*/  MUFU.TANH R69, R69 ;  /* 0x0000004500457308 */ /* 0x000ea20000002400 */
[----:B-1----:R-:W-:-:S04]  /*2a30*/  FSEL R68, R68, -INF , P1 ;  /* 0xff80000044447808 */ /* 0x002fc80000800000 */
[----:B------:R-:W-:-:S03]  /*2a40*/  FMNMX.FTZ R40, R68, R33, !PT ;  /* 0x0000002144287209 */ /* 0x000fc60007810000 */
[----:B------:R-:W1:Y:S01]  /*2a50*/  MUFU.TANH R72, R72 ;  /* 0x0000004800487308 */ /* 0x000e620000002400 */
[----:B----4-:R-:W-:Y:S01]  /*2a60*/  FSEL R29, R63, -INF , P3 ;  /* 0xff8000003f1d7808 */ /* 0x010fe20001800000 */
[----:B------:R-:W-:Y:S01]  /*2a70*/  IMAD.MOV.U32 R63, RZ, RZ, R151 ;  /* 0x000000ffff3f7224 */ /* 0x000fe200078e0097 */
[----:B------:R-:W-:-:S05]  /*2a80*/  ISETP.GT.AND P3, PT, R38, 0x60, PT ;  /* 0x000000602600780c */ /* 0x000fca0003f64270 */
[----:B------:R-:W4:Y:S01]  /*2a90*/  MUFU.TANH R73, R73 ;  /* 0x0000004900497308 */ /* 0x000f220000002400 */
[----:B--2---:R-:W-:-:S04]  /*2aa0*/  FSEL R69, R69, -INF , P2 ;  /* 0xff80000045457808 */ /* 0x004fc80001000000 */
[----:B------:R-:W-:-:S03]  /*2ab0*/  FMNMX.FTZ R33, R69, R40, !PT ;  /* 0x0000002845217209 */ /* 0x000fc60007810000 */
[----:B------:R-:W2:Y:S01]  /*2ac0*/  MUFU.TANH R70, R70 ;  /* 0x0000004600467308 */ /* 0x000ea20000002400 */
[----:B-1----:R-:W-:-:S04]  /*2ad0*/  FSEL R72, R72, -INF , P3 ;  /* 0xff80000048487808 */ /* 0x002fc80001800000 */
[----:B------:R-:W-:-:S03]  /*2ae0*/  FMNMX.FTZ R40, R72, R33, !PT ;  /* 0x0000002148287209 */ /* 0x000fc60007810000 */
[----:B------:R-:W1:Y:S01]  /*2af0*/  MUFU.TANH R76, R76 ;  /* 0x0000004c004c7308 */ /* 0x000e620000002400 */
[----:B----4-:R-:W-:-:S04]  /*2b00*/  FSEL R73, R73, -INF , P4 ;  /* 0xff80000049497808 */ /* 0x010fc80002000000 */
[----:B------:R-:W-:-:S03]  /*2b10*/  FMNMX.FTZ R37, R73, R40, !PT ;  /* 0x0000002849257209 */ /* 0x000fc60007810000 */
[----:B------:R-:W4:Y:S01]  /*2b20*/  MUFU.TANH R71, R71 ;  /* 0x0000004700477308 */ /* 0x000f220000002400 */
[----:B--2---:R-:W-:Y:S01]  /*2b30*/  FSEL R32, R70, -INF , P1 ;  /* 0xff80000046207808 */ /* 0x004fe20000800000 */
[----:B------:R-:W-:Y:S01]  /*2b40*/  IMAD.MOV.U32 R70, RZ, RZ, R151 ;  /* 0x000000ffff467224 */ /* 0x000fe200078e0097 */
[----:B------:R-:W-:-:S05]  /*2b50*/  ISETP.GT.AND P1, PT, R38, 0x69, PT ;  /* 0x000000692600780c */ /* 0x000fca0003f24270 */
[----:B------:R-:W2:Y:S01]  /*2b60*/  MUFU.TANH R77, R77 ;  /* 0x0000004d004d7308 */ /* 0x000ea20000002400 */
[----:B-1----:R-:W-:-:S04]  /*2b70*/  FSEL R76, R76, -INF , P5 ;  /* 0xff8000004c4c7808 */ /* 0x002fc80002800000 */
[----:B------:R-:W-:-:S03]  /*2b80*/  FMNMX.FTZ R40, R76, R37, !PT ;  /* 0x000000254c287209 */ /* 0x000fc60007810000 */
[----:B------:R1:W5:Y:S01]  /*2b90*/  MUFU.TANH R34, R74 ;  /* 0x0000004a00227308 */ /* 0x0003620000002400 */
[----:B----4-:R-:W-:Y:S01]  /*2ba0*/  FSEL R33, R71, -INF , P2 ;  /* 0xff80000047217808 */ /* 0x010fe20001000000 */
[----:B------:R-:W-:Y:S01]  /*2bb0*/  IMAD.MOV.U32 R71, RZ, RZ, R151 ;  /* 0x000000ffff477224 */ /* 0x000fe200078e0097 */
[----:B------:R-:W-:-:S05]  /*2bc0*/  ISETP.GT.AND P2, PT, R38, 0x70, PT ;  /* 0x000000702600780c */ /* 0x000fca0003f44270 */
[----:B------:R-:W4:Y:S01]  /*2bd0*/  MUFU.TANH R80, R80 ;  /* 0x0000005000507308 */ /* 0x000f220000002400 */
[----:B--2---:R-:W-:Y:S01]  /*2be0*/  FSEL R77, R77, -INF , P1 ;  /* 0xff8000004d4d7808 */ /* 0x004fe20000800000 */
[----:B-1----:R-:W-:-:S03]  /*2bf0*/  IMAD.MOV.U32 R74, RZ, RZ, R151 ;  /* 0x000000ffff4a7224 */ /* 0x002fc600078e0097 */
[----:B------:R-:W-:-:S03]  /*2c00*/  FMNMX.FTZ R37, R77, R40, !PT ;  /* 0x000000284d257209 */ /* 0x000fc60007810000 */
[----:B------:R1:W2:Y:S01]  /*2c10*/  MUFU.TANH R35, R75 ;  /* 0x0000004b00237308 */ /* 0x0002a20000002400 */
[----:B-----5:R-:W-:Y:S02]  /*2c20*/  FSEL R34, R34, -INF , P3 ;  /* 0xff80000022227808 */ /* 0x020fe40001800000 */
[----:B------:R-:W-:-:S05]  /*2c30*/  ISETP.GT.AND P3, PT, R38, 0x71, PT ;  /* 0x000000712600780c */ /* 0x000fca0003f64270 */
[----:B------:R-:W5:Y:S01]  /*2c40*/  MUFU.TANH R81, R81 ;  /* 0x0000005100517308 */ /* 0x000f620000002400 */
[----:B----4-:R-:W-:Y:S01]  /*2c50*/  FSEL R80, R80, -INF , P2 ;  /* 0xff80000050507808 */ /* 0x010fe20001000000 */
[----:B-1----:R-:W-:-:S03]  /*2c60*/  IMAD.MOV.U32 R75, RZ, RZ, R151 ;  /* 0x000000ffff4b7224 */ /* 0x002fc600078e0097 */
[----:B------:R-:W-:-:S03]  /*2c70*/  FMNMX.FTZ R40, R80, R37, !PT ;  /* 0x0000002550287209 */ /* 0x000fc60007810000 */
[----:B------:R1:W4:Y:S01]  /*2c80*/  MUFU.TANH R36, R78 ;  /* 0x0000004e00247308 */ /* 0x0003220000002400 */
[----:B--2---:R-:W-:Y:S02]  /*2c90*/  FSEL R35, R35, -INF , P4 ;  /* 0xff80000023237808 */ /* 0x004fe40002000000 */
[----:B------:R-:W-:-:S05]  /*2ca0*/  ISETP.GT.AND P4, PT, R38, 0x78, PT ;  /* 0x000000782600780c */ /* 0x000fca0003f84270 */
[----:B------:R-:W2:Y:S01]  /*2cb0*/  MUFU.TANH R84, R84 ;  /* 0x0000005400547308 */ /* 0x000ea20000002400 */
[----:B-----5:R-:W-:Y:S01]  /*2cc0*/  FSEL R81, R81, -INF , P3 ;  /* 0xff80000051517808 */ /* 0x020fe20001800000 */
[----:B-1----:R-:W-:-:S03]  /*2cd0*/  IMAD.MOV.U32 R78, RZ, RZ, R151 ;  /* 0x000000ffff4e7224 */ /* 0x002fc600078e0097 */
[----:B------:R-:W-:-:S03]  /*2ce0*/  FMNMX.FTZ R37, R81, R40, !PT ;  /* 0x0000002851257209 */ /* 0x000fc60007810000 */
[----:B------:R-:W1:Y:S01]  /*2cf0*/  MUFU.TANH R85, R85 ;  /* 0x0000005500557308 */ /* 0x000e620000002400 */
[----:B----4-:R-:W-:Y:S02]  /*2d00*/  FSEL R36, R36, -INF , P5 ;  /* 0xff80000024247808 */ /* 0x010fe40002800000 */
        /* <DEDUP_REMOVED lines=8> */
[----:B----4-:R-:W-:Y:S01]  /*2d90*/  FSEL R79, R79, -INF , P1 ;  /* 0xff8000004f4f7808 */ /* 0x010fe20000800000 */
[----:B------:R-:W4:Y:S06]  /*2da0*/  SHFL.BFLY PT, R37, R38, 0x2, 0x1f ;  /* 0x0c401f0026257f89 */ /* 0x000f2c00000e0000 */
[----:B------:R-:W5:Y:S01]  /*2db0*/  MUFU.TANH R86, R86 ;  /* 0x0000005600567308 */ /* 0x000f620000002400 */
[----:B--2---:R-:W-:-:S07]  /*2dc0*/  FSEL R82, R82, -INF , P2 ;  /* 0xff80000052527808 */ /* 0x004fce0001000000 */
[----:B------:R-:W2:Y:S01]  /*2dd0*/  MUFU.TANH R87, R87 ;  /* 0x0000005700577308 */ /* 0x000ea20000002400 */
[----:B-1----:R-:W-:Y:S02]  /*2de0*/  FSEL R83, R83, -INF , P3 ;  /* 0xff80000053537808 */ /* 0x002fe40001800000 */
[----:B-----5:R-:W-:Y:S02]  /*2df0*/  FSEL R86, R86, -INF , P4 ;  /* 0xff80000056567808 */ /* 0x020fe40002000000 */
[----:B----4-:R-:W-:-:S05]  /*2e00*/  FMNMX.FTZ R37, R38, R37, !PT ;  /* 0x0000002526257209 */ /* 0x010fca0007810000 */
[----:B------:R-:W1:Y:S01]  /*2e10*/  SHFL.BFLY PT, R192, R37, 0x1, 0x1f ;  /* 0x0c201f0025c07f89 */ /* 0x000e6200000e0000 */
[----:B--2---:R-:W-:Y:S02]  /*2e20*/  FSEL R87, R87, -INF , P5 ;  /* 0xff80000057577808 */ /* 0x004fe40002800000 */
[----:B-1----:R-:W-:-:S04]  /*2e30*/  FMNMX.FTZ R192, R37, R192, !PT ;  /* 0x000000c025c07209 */ /* 0x002fc80007810000 */
[C---:B------:R-:W-:Y:S01]  /*2e40*/  FSETP.NEU.FTZ.AND P6, PT, R192.reuse, -INF , PT ;  /* 0xff800000c000780b */ /* 0x040fe20003fdd000 */
[----:B------:R-:W-:-:S01]  /*2e50*/  FFMA.FTZ R40, R192, R41, -8 ;  /* 0xc1000000c0287423 */ /* 0x000fc20000010029 */
[----:B------:R-:W-:-:S04]  /*2e60*/  FMNMX.FTZ R41, R4, R5, !PT ;  /* 0x0000000504297209 */ /* 0x000fc80007810000 */
[----:B------:R-:W-:Y:S02]  /*2e70*/  FSEL R54, R40, RZ, P6 ;  /* 0x000000ff28367208 */ /* 0x000fe40003000000 */
[----:B------:R-:W-:Y:S02]  /*2e80*/  FMNMX.FTZ R40, R6, R41, !PT ;  /* 0x0000002906287209 */ /* 0x000fe40007810000 */
[----:B---3--:R-:W-:Y:S01]  /*2e90*/  LOP3.LUT P6, RZ, R89, 0x7f, RZ, 0xc0, !PT ;  /* 0x0000007f59ff7812 */ /* 0x008fe200078cc0ff */
[----:B------:R-:W-:-:S01]  /*2ea0*/  FFMA.FTZ R37, R39, UR10, -R54 ;  /* 0x0000000a27257c23 */ /* 0x000fc20008010836 */
[----:B------:R-:W-:Y:S01]  /*2eb0*/  FMNMX.FTZ R41, R7, R40, !PT ;  /* 0x0000002807297209 */ /* 0x000fe20007810000 */
[----:B------:R-:W-:-:S01]  /*2ec0*/  FFMA.FTZ R39, R43, UR10, -R54 ;  /* 0x0000000a2b277c23 */ /* 0x000fc20008010836 */
[--C-:B------:R-:W-:Y:S01]  /*2ed0*/  FFMA.FTZ R50, R50, UR10, -R54.reuse ;  /* 0x0000000a32327c23 */ /* 0x100fe20008010836 */
        /* <DEDUP_REMOVED lines=11> */
[----:B------:R1:W-:Y:S01]  /*2f90*/  MUFU.EX2 R41, R50 ;  /* 0x0000003200297308 */ /* 0x0003e20000000800 */
        /* <DEDUP_REMOVED lines=15> */
[----:B------:R-:W-:Y:S01]  /*3090*/  MUFU.EX2 R58, R52 ;  /* 0x00000034003a7308 */ /* 0x000fe20000000800 */
[----:B------:R-:W-:-:S01]  /*30a0*/  FFMA.FTZ R72, R72, UR10, -R54 ;  /* 0x0000000a48487c23 */ /* 0x000fc20008010836 */
[----:B------:R-:W-:Y:S01]  /*30b0*/  FMNMX.FTZ R45, R15, R44, !PT ;  /* 0x0000002c0f2d7209 */ /* 0x000fe20007810000 */
[----:B------:R-:W-:-:S01]  /*30c0*/  FFMA.FTZ R44, R59, UR10, -R54 ;  /* 0x0000000a3b2c7c23 */ /* 0x000fc20008010836 */
[--C-:B------:R-:W-:Y:S01]  /*30d0*/  FFMA.FTZ R73, R73, UR10, -R54.reuse ;  /* 0x0000000a49497c23 */ /* 0x100fe20008010836 */
[----:B------:R-:W-:-:S01]  /*30e0*/  FFMA.FTZ R76, R76, UR10, -R54 ;  /* 0x0000000a4c4c7c23 */ /* 0x000fc20008010836 */
[----:B-1----:R-:W-:Y:S01]  /*30f0*/  FMNMX.FTZ R50, R20, R45, !PT ;  /* 0x0000002d14327209 */ /* 0x002fe20007810000 */
[----:B------:R-:W-:-:S01]  /*3100*/  FFMA.FTZ R77, R77, UR10, -R54 ;  /* 0x0000000a4d4d7c23 */ /* 0x000fc20008010836 */
[----:B------:R-:W-:Y:S01]  /*3110*/  MUFU.EX2 R37, R37 ;  /* 0x0000002500257308 */ /* 0x000fe20000000800 */
[----:B------:R-:W-:-:S01]  /*3120*/  FFMA.FTZ R81, R81, UR10, -R54 ;  /* 0x0000000a51517c23 */ /* 0x000fc20008010836 */
[----:B------:R-:W-:Y:S01]  /*3130*/  FMNMX.FTZ R45, R21, R50, !PT ;  /* 0x00000032152d7209 */ /* 0x000fe20007810000 */
[----:B------:R-:W-:-:S01]  /*3140*/  FFMA.FTZ R84, R84, UR10, -R54 ;  /* 0x0000000a54547c23 */ /* 0x000fc20008010836 */
[----:B------:R-:W-:-:S02]  /*3150*/  @!P6 VIADD R3, R3, 0x38840 ;  /* 0x000388400303e836 */ /* 0x000fc40000000000 */
[----:B------:R-:W-:Y:S01]  /*3160*/  FMNMX.FTZ R50, R24, R45, !PT ;  /* 0x0000002d18327209 */ /* 0x000fe20007810000 */
[----:B------:R-:W-:Y:S01]  /*3170*/  IMAD.MOV.U32 R89, RZ, RZ, R151 ;  /* 0x000000ffff597224 */ /* 0x000fe200078e0097 */
[----:B------:R-:W-:Y:S01]  /*3180*/  MUFU.EX2 R38, R38 ;  /* 0x0000002600267308 */ /* 0x000fe20000000800 */
[----:B------:R-:W-:Y:S02]  /*3190*/  @!P6 PRMT R3, RZ, 0x654, R3 ;  /* 0x00000654ff03e816 */ /* 0x000fe40000000003 */
[----:B------:R-:W-:Y:S02]  /*31a0*/  FMNMX.FTZ R47, R25, R50, !PT ;  /* 0x00000032192f7209 */ /* 0x000fe40007810000 */
[----:B------:R1:W-:Y:S02]  /*31b0*/  @!P6 SYNCS.ARRIVE.TRANS64.RED.A1T0 RZ, [R3+URZ], RZ ;  /* 0x000000ff03ffe9a7 */ /* 0x0003e4000810043f */
[----:B------:R-:W-:Y:S01]  /*31c0*/  FMNMX.FTZ R50, R26, R47, !PT ;  /* 0x0000002f1a327209 */ /* 0x000fe20007810000 */
[----:B------:R-:W-:Y:S03]  /*31d0*/  MUFU.EX2 R39, R39 ;  /* 0x0000002700277308 */ /* 0x000fe60000000800 */
[----:B------:R-:W-:-:S04]  /*31e0*/  FMNMX.FTZ R47, R27, R50, !PT ;  /* 0x000000321b2f7209 */ /* 0x000fc80007810000 */
[----:B------:R-:W-:Y:S01]  /*31f0*/  FMNMX.FTZ R50, R28, R47, !PT ;  /* 0x0000002f1c327209 */ /* 0x000fe20007810000 */
[----:B------:R-:W3:Y:S03]  /*3200*/  MUFU.EX2 R42, R42 ;  /* 0x0000002a002a7308 */ /* 0x000ee60000000800 */
[----:B------:R-:W-:-:S04]  /*3210*/  FMNMX.FTZ R47, R29, R50, !PT ;  /* 0x000000321d2f7209 */ /* 0x000fc80007810000 */
[----:B------:R-:W-:Y:S01]  /*3220*/  FMNMX.FTZ R48, R30, R47, !PT ;  /* 0x0000002f1e307209 */ /* 0x000fe20007810000 */
[----:B------:R-:W-:Y:S03]  /*3230*/  MUFU.EX2 R40, R40 ;  /* 0x0000002800287308 */ /* 0x000fe60000000800 */
[----:B--2---:R-:W-:Y:S01]  /*3240*/  FMNMX.FTZ R51, R31, R48, !PT ;  /* 0x000000301f337209 */ /* 0x004fe20007810000 */
[----:B------:R-:W-:-:S03]  /*3250*/  FFMA.FTZ R48, R49, UR10, -R54 ;  /* 0x0000000a31307c23 */ /* 0x000fc60008010836 */
[----:B------:R-:W-:Y:S01]  /*3260*/  FMNMX.FTZ R50, R32, R51, !PT ;  /* 0x0000003320327209 */ /* 0x000fe20007810000 */
[----:B------:R-:W-:Y:S01]  /*3270*/  MUFU.EX2 R47, R55 ;  /* 0x00000037002f7308 */ /* 0x000fe20000000800 */
[----:B---3--:R-:W-:Y:S02]  /*3280*/  F2FP.SATFINITE.E4M3.F32.PACK_AB_MERGE_C R228, R42, R39, RZ ;  /* 0x000000272ae4723e */ /* 0x008fe400048070ff */
[----:B------:R-:W-:Y:S02]  /*3290*/  FMNMX.FTZ R49, R33, R50, !PT ;  /* 0x0000003221317209 */ /* 0x000fe40007810000 */
[----:B------:R-:W-:Y:S02]  /*32a0*/  F2FP.SATFINITE.E4M3.F32.PACK_AB_MERGE_C R228, R38, R37, R228 ;  /* 0x0000002526e4723e */ /* 0x000fe400048070e4 */
[----:B------:R-:W-:Y:S01]  /*32b0*/  FMNMX.FTZ R50, R34, R49, !PT ;  /* 0x0000003122327209 */ /* 0x000fe20007810000 */
[----:B------:R2:W-:Y:S03]  /*32c0*/  MUFU.EX2 R55, R53 ;  /* 0x0000003500377308 */ /* 0x0005e60000000800 */
[----:B------:R-:W-:-:S04]  /*32d0*/  FMNMX.FTZ R49, R35, R50, !PT ;  /* 0x0000003223317209 */ /* 0x000fc80007810000 */
[----:B------:R-:W-:Y:S01]  /*32e0*/  FMNMX.FTZ R50, R36, R49, !PT ;  /* 0x0000003124327209 */ /* 0x000fe20007810000 */
[----:B------:R-:W-:Y:S03]  /*32f0*/  MUFU.EX2 R62, R57 ;  /* 0x00000039003e7308 */ /* 0x000fe60000000800 */
[----:B------:R-:W-:-:S04]  /*3300*/  FMNMX.FTZ R49, R79, R50, !PT ;  /* 0x000000324f317209 */ /* 0x000fc80007810000 */
[----:B------:R-:W-:Y:S01]  /*3310*/  FMNMX.FTZ R50, R82, R49, !PT ;  /* 0x0000003152327209 */ /* 0x000fe20007810000 */
[----:B------:R-:W3:Y:S03]  /*3320*/  MUFU.EX2 R46, R46 ;  /* 0x0000002e002e7308 */ /* 0x000ee60000000800 */
[----:B------:R-:W-:-:S04]  /*3330*/  FMNMX.FTZ R51, R83, R50, !PT ;  /* 0x0000003253337209 */ /* 0x000fc80007810000 */
[----:B------:R-:W-:Y:S01]  /*3340*/  FMNMX.FTZ R50, R86, R51, !PT ;  /* 0x0000003356327209 */ /* 0x000fe20007810000 */
[----:B------:R-:W-:-:S01]  /*3350*/  FFMA.FTZ R51, R64, UR10, -R54 ;  /* 0x0000000a40337c23 */ /* 0x000fc20008010836 */
[----:B------:R-:W-:Y:S02]  /*3360*/  MUFU.EX2 R44, R44 ;  /* 0x0000002c002c7308 */ /* 0x000fe40000000800 */
[----:B------:R-:W-:-:S05]  /*3370*/  FMNMX.FTZ R50, R87, R50, !PT ;  /* 0x0000003257327209 */ /* 0x000fca0007810000 */
[----:B--2---:R-:W2:Y:S01]  /*3380*/  SHFL.BFLY PT, R53, R50, 0x2, 0x1f ;  /* 0x0c401f0032357f89 */ /* 0x004ea200000e0000 */
[----:B------:R4:W-:Y:S01]  /*3390*/  MUFU.EX2 R45, R66 ;  /* 0x00000042002d7308 */ /* 0x0009e20000000800 */
[----:B---3--:R-:W-:-:S04]  /*33a0*/  F2FP.SATFINITE.E4M3.F32.PACK_AB_MERGE_C R230, R46, R43, RZ ;  /* 0x0000002b2ee6723e */ /* 0x008fc800048070ff */
[----:B------:R-:W-:-:S03]  /*33b0*/  F2FP.SATFINITE.E4M3.F32.PACK_AB_MERGE_C R230, R41, R40, R230 ;  /* 0x0000002829e6723e */ /* 0x000fc600048070e6 */
[----:B------:R-:W-:Y:S01]  /*33c0*/  MUFU.EX2 R67, R67 ;  /* 0x0000004300437308 */ /* 0x000fe20000000800 */
[----:B----4-:R-:W-:-:S07]  /*33d0*/  IMAD.MOV.U32 R66, RZ, RZ, R151 ;  /* 0x000000ffff427224 */ /* 0x010fce00078e0097 */
[----:B------:R-:W-:Y:S01]  /*33e0*/  MUFU.EX2 R88, R88 ;  /* 0x0000005800587308 */ /* 0x000fe20000000800 */
[----:B--2---:R-:W-:Y:S01]  /*33f0*/  FMNMX.FTZ R53, R50, R53, !PT ;  /* 0x0000003532357209 */ /* 0x004fe20007810000 */
[--C-:B------:R-:W-:Y:S01]  /*3400*/  FFMA.FTZ R50, R80, UR10, -R54.reuse ;  /* 0x0000000a50327c23 */ /* 0x100fe20008010836 */
[----:B------:R-:W-:-:S05]  /*3410*/  FFMA.FTZ R54, R85, UR10, -R54 ;  /* 0x0000000a55367c23 */ /* 0x000fca0008010836 */
[----:B------:R-:W-:Y:S01]  /*3420*/  MUFU.EX2 R48, R48 ;  /* 0x0000003000307308 */ /* 0x000fe20000000800 */
[--C-:B------:R-:W-:Y:S01]  /*3430*/  IMAD.MOV.U32 R85, RZ, RZ, R151.reuse ;  /* 0x000000ffff557224 */ /* 0x100fe200078e0097 */
[----:B------:R-:W2:Y:S01]  /*3440*/  SHFL.BFLY PT, R52, R53, 0x1, 0x1f ;  /* 0x0c201f0035347f89 */ /* 0x000ea200000e0000 */
[----:B------:R-:W-:-:S05]  /*3450*/  IMAD.MOV.U32 R80, RZ, RZ, R151 ;  /* 0x000000ffff507224 */ /* 0x000fca00078e0097 */
[----:B------:R-:W-:Y:S08]  /*3460*/  MUFU.EX2 R49, R56 ;  /* 0x0000003800317308 */ /* 0x000ff00000000800 */
[----:B------:R-:W-:Y:S08]  /*3470*/  MUFU.EX2 R60, R60 ;  /* 0x0000003c003c7308 */ /* 0x000ff00000000800 */
[----:B------:R-:W-:Y:S01]  /*3480*/  MUFU.EX2 R61, R61 ;  /* 0x0000003d003d7308 */ /* 0x000fe20000000800 */
[----:B--2---:R-:W-:Y:S01]  /*3490*/  FMNMX.FTZ R197, R53, R52, !PT ;  /* 0x0000003435c57209 */ /* 0x004fe20007810000 */
[----:B------:R-:W-:-:S03]  /*34a0*/  IMAD.U32 R52, RZ, RZ, UR10 ;  /* 0x0000000aff347e24 */ /* 0x000fc6000f8e00ff */
[C---:B------:R-:W-:Y:S01]  /*34b0*/  FSETP.NEU.FTZ.AND P1, PT, R197.reuse, -INF , PT ;  /* 0xff800000c500780b */ /* 0x040fe20003f3d000 */
[----:B------:R-:W-:-:S02]  /*34c0*/  FFMA.FTZ R52, R197, R52, -8 ;  /* 0xc1000000c5347423 */ /* 0x000fc40000010034 */
[----:B------:R2:W-:Y:S03]  /*34d0*/  MUFU.EX2 R53, R54 ;  /* 0x0000003600357308 */ /* 0x0005e60000000800 */
[----:B------:R-:W-:Y:S02]  /*34e0*/  FSEL R52, R52, RZ, P1 ;  /* 0x000000ff34347208 */ /* 0x000fe40000800000 */
[----:B------:R-:W-:-:S03]  /*34f0*/  PLOP3.LUT P1, PT, PT, PT, UP0, 0x80, 0x0 ;  /* 0x000000000000781c */ /* 0x000fc60003f2f008 */
[----:B------:R-:W-:Y:S01]  /*3500*/  MUFU.EX2 R51, R51 ;  /* 0x0000003300337308 */ /* 0x000fe20000000800 */
[----:B------:R-:W-:-:S01]  /*3510*/  FFMA.FTZ R4, R4, UR10, -R52 ;  /* 0x0000000a04047c23 */ /* 0x000fc20008010834 */
[--C-:B------:R-:W-:Y:S01]  /*3520*/  FFMA.FTZ R5, R5, UR10, -R52.reuse ;  /* 0x0000000a05057c23 */ /* 0x100fe20008010834 */
[----:B------:R-:W-:-:S01]  /*3530*/  FFMA.FTZ R6, R6, UR10, -R52 ;  /* 0x0000000a06067c23 */ /* 0x000fc20008010834 */
[--C-:B------:R-:W-:Y:S01]  /*3540*/  FFMA.FTZ R7, R7, UR10, -R52.reuse ;  /* 0x0000000a07077c23 */ /* 0x100fe20008010834 */
[----:B------:R-:W-:-:S01]  /*3550*/  FFMA.FTZ R8, R8, UR10, -R52 ;  /* 0x0000000a08087c23 */ /* 0x000fc20008010834 */
[--C-:B------:R-:W-:Y:S01]  /*3560*/  FFMA.FTZ R9, R9, UR10, -R52.reuse ;  /* 0x0000000a09097c23 */ /* 0x100fe20008010834 */
[----:B------:R-:W-:-:S01]  /*3570*/  FFMA.FTZ R10, R10, UR10, -R52 ;  /* 0x0000000a0a0a7c23 */ /* 0x000fc20008010834 */
[----:B------:R-:W-:Y:S01]  /*3580*/  MUFU.EX2 R4, R4 ;  /* 0x0000000400047308 */ /* 0x000fe20000000800 */
[----:B--2---:R-:W-:-:S01]  /*3590*/  FADD.FTZ R54, R37, R38 ;  /* 0x0000002625367221 */ /* 0x004fc20000010000 */
[--C-:B------:R-:W-:Y:S01]  /*35a0*/  FFMA.FTZ R11, R11, UR10, -R52.reuse ;  /* 0x0000000a0b0b7c23 */ /* 0x100fe20008010834 */
[----:B------:R-:W-:-:S01]  /*35b0*/  FFMA.FTZ R12, R12, UR10, -R52 ;  /* 0x0000000a0c0c7c23 */ /* 0x000fc20008010834 */
[----:B------:R-:W-:Y:S01]  /*35c0*/  FFMA.FTZ R13, R13, UR10, -R52 ;  /* 0x0000000a0d0d7c23 */ /* 0x000fe20008010834 */
[----:B------:R-:W-:-:S01]  /*35d0*/  FADD.FTZ R59, R39, R54 ;  /* 0x00000036273b7221 */ /* 0x000fc20000010000 */
[--C-:B------:R-:W-:Y:S01]  /*35e0*/  FFMA.FTZ R14, R14, UR10, -R52.reuse ;  /* 0x0000000a0e0e7c23 */ /* 0x100fe20008010834 */
[----:B------:R-:W-:-:S01]  /*35f0*/  FFMA.FTZ R15, R15, UR10, -R52 ;  /* 0x0000000a0f0f7c23 */ /* 0x000fc20008010834 */
[----:B------:R-:W2:Y:S01]  /*3600*/  MUFU.EX2 R5, R5 ;  /* 0x0000000500057308 */ /* 0x000ea20000000800 */
[----:B------:R-:W-:-:S01]  /*3610*/  FADD.FTZ R59, R42, R59 ;  /* 0x0000003b2a3b7221 */ /* 0x000fc20000010000 */
[--C-:B------:R-:W-:Y:S01]  /*3620*/  FFMA.FTZ R20, R20, UR10, -R52.reuse ;  /* 0x0000000a14147c23 */ /* 0x100fe20008010834 */
[----:B------:R-:W-:-:S01]  /*3630*/  FFMA.FTZ R21, R21, UR10, -R52 ;  /* 0x0000000a15157c23 */ /* 0x000fc20008010834 */
[--C-:B------:R-:W-:Y:S01]  /*3640*/  FFMA.FTZ R24, R24, UR10, -R52.reuse ;  /* 0x0000000a18187c23 */ /* 0x100fe20008010834 */
[----:B------:R-:W-:-:S01]  /*3650*/  FFMA.FTZ R25, R25, UR10, -R52 ;  /* 0x0000000a19197c23 */ /* 0x000fc20008010834 */
[--C-:B------:R-:W-:Y:S01]  /*3660*/  FFMA.FTZ R26, R26, UR10, -R52.reuse ;  /* 0x0000000a1a1a7c23 */ /* 0x100fe20008010834 */
[----:B------:R-:W-:-:S01]  /*3670*/  FFMA.FTZ R27, R27, UR10, -R52 ;  /* 0x0000000a1b1b7c23 */ /* 0x000fc20008010834 */
[----:B------:R-:W3:Y:S01]  /*3680*/  MUFU.EX2 R6, R6 ;  /* 0x0000000600067308 */ /* 0x000ee20000000800 */
[----:B------:R-:W-:-:S01]  /*3690*/  FFMA.FTZ R28, R28, UR10, -R52 ;  /* 0x0000000a1c1c7c23 */ /* 0x000fc20008010834 */
[--C-:B------:R-:W-:Y:S01]  /*36a0*/  FFMA.FTZ R29, R29, UR10, -R52.reuse ;  /* 0x0000000a1d1d7c23 */ /* 0x100fe20008010834 */
[----:B------:R-:W-:-:S01]  /*36b0*/  FFMA.FTZ R30, R30, UR10, -R52 ;  /* 0x0000000a1e1e7c23 */ /* 0x000fc20008010834 */
[--C-:B------:R-:W-:Y:S01]  /*36c0*/  FFMA.FTZ R31, R31, UR10, -R52.reuse ;  /* 0x0000000a1f1f7c23 */ /* 0x100fe20008010834 */
[----:B------:R-:W-:-:S01]  /*36d0*/  FFMA.FTZ R32, R32, UR10, -R52 ;  /* 0x0000000a20207c23 */ /* 0x000fc20008010834 */
[--C-:B------:R-:W-:Y:S01]  /*36e0*/  FFMA.FTZ R33, R33, UR10, -R52.reuse ;  /* 0x0000000a21217c23 */ /* 0x100fe20008010834 */
[----:B------:R-:W-:-:S01]  /*36f0*/  FFMA.FTZ R34, R34, UR10, -R52 ;  /* 0x0000000a22227c23 */ /* 0x000fc20008010834 */
[----:B------:R-:W4:Y:S01]  /*3700*/  MUFU.EX2 R7, R7 ;  /* 0x0000000700077308 */ /* 0x000f220000000800 */
[----:B--2---:R-:W-:-:S01]  /*3710*/  FADD.FTZ R57, R4, R5 ;  /* 0x0000000504397221 */ /* 0x004fc20000010000 */
[--C-:B------:R-:W-:Y:S01]  /*3720*/  FFMA.FTZ R35, R35, UR10, -R52.reuse ;  /* 0x0000000a23237c23 */ /* 0x100fe20008010834 */
[----:B------:R-:W-:-:S01]  /*3730*/  FFMA.FTZ R36, R36, UR10, -R52 ;  /* 0x0000000a24247c23 */ /* 0x000fc20008010834 */
[--C-:B------:R-:W-:Y:S01]  /*3740*/  FFMA.FTZ R79, R79, UR10, -R52.reuse ;  /* 0x0000000a4f4f7c23 */ /* 0x100fe20008010834 */
[----:B------:R-:W-:-:S01]  /*3750*/  FFMA.FTZ R82, R82, UR10, -R52 ;  /* 0x0000000a52527c23 */ /* 0x000fc20008010834 */
[--C-:B------:R-:W-:Y:S01]  /*3760*/  FFMA.FTZ R83, R83, UR10, -R52.reuse ;  /* 0x0000000a53537c23 */ /* 0x100fe20008010834 */
[----:B------:R-:W-:-:S01]  /*3770*/  FFMA.FTZ R86, R86, UR10, -R52 ;  /* 0x0000000a56567c23 */ /* 0x000fc20008010834 */
[----:B------:R-:W2:Y:S01]  /*3780*/  MUFU.EX2 R8, R8 ;  /* 0x0000000800087308 */ /* 0x000ea20000000800 */
[----:B---3--:R-:W-:-:S01]  /*3790*/  FADD.FTZ R54, R6, R57 ;  /* 0x0000003906367221 */ /* 0x008fc20000010000 */
[----:B------:R-:W-:Y:S01]  /*37a0*/  FFMA.FTZ R52, R87, UR10, -R52 ;  /* 0x0000000a57347c23 */ /* 0x000fe20008010834 */
[----:B------:R-:W-:-:S02]  /*37b0*/  IMAD.MOV.U32 R87, RZ, RZ, R151 ;  /* 0x000000ffff577224 */ /* 0x000fc400078e0097 */
[--C-:B------:R-:W-:Y:S02]  /*37c0*/  IMAD.MOV.U32 R38, RZ, RZ, R151.reuse ;  /* 0x000000ffff267224 */ /* 0x100fe400078e0097 */
[----:B------:R-:W-:Y:S01]  /*37d0*/  IMAD.MOV.U32 R37, RZ, RZ, R151 ;  /* 0x000000ffff257224 */ /* 0x000fe200078e0097 */
[----:B------:R-:W1:Y:S01]  /*37e0*/  MUFU.EX2 R9, R9 ;  /* 0x0000000900097308 */ /* 0x000e620000000800 */
[----:B----4-:R-:W-:-:S01]  /*37f0*/  FADD.FTZ R57, R7, R54 ;  /* 0x0000003607397221 */ /* 0x010fc20000010000 */
[----:B------:R-:W-:Y:S01]  /*3800*/  FADD.FTZ R54, R40, R59 ;  /* 0x0000003b28367221 */ /* 0x000fe20000010000 */
[----:B------:R-:W-:Y:S01]  /*3810*/  F2FP.SATFINITE.E4M3.F32.PACK_AB_MERGE_C R39, R7, R6, RZ ;  /* 0x000000060727723e */ /* 0x000fe200048070ff */
[----:B------:R-:W-:Y:S02]  /*3820*/  IMAD.MOV.U32 R59, RZ, RZ, R151 ;  /* 0x000000ffff3b7224 */ /* 0x000fe400078e0097 */
[----:B------:R-:W-:-:S01]  /*3830*/  FADD.FTZ R54, R41, R54 ;  /* 0x0000003629367221 */ /* 0x000fc20000010000 */
[----:B------:R-:W-:Y:S01]  /*3840*/  F2FP.SATFINITE.E4M3.F32.PACK_AB_MERGE_C R229, R5, R4, R39 ;  /* 0x0000000405e5723e */ /* 0x000fe20004807027 */
[----:B------:R-:W3:Y:S01]  /*3850*/  MUFU.EX2 R10, R10 ;  /* 0x0000000a000a7308 */ /* 0x000ee20000000800 */
[----:B--2---:R-:W-:-:S01]  /*3860*/  FADD.FTZ R64, R8, R57 ;  /* 0x0000003908407221 */ /* 0x004fc20000010000 */
[----:B------:R-:W-:Y:S01]  /*3870*/  FADD.FTZ R57, R43, R54 ;  /* 0x000000362b397221 */ /* 0x000fe20000010000 */
[----:B------:R-:W-:-:S02]  /*3880*/  IMAD.MOV.U32 R43, RZ, RZ, R151 ;  /* 0x000000ffff2b7224 */ /* 0x000fc400078e0097 */
[----:B------:R-:W-:Y:S02]  /*3890*/  IMAD.MOV.U32 R41, RZ, RZ, R151 ;  /* 0x000000ffff297224 */ /* 0x000fe400078e0097 */
[----:B------:R-:W-:-:S01]  /*38a0*/  FADD.FTZ R57, R46, R57 ;  /* 0x000000392e397221 */ /* 0x000fc20000010000 */
[----:B------:R-:W-:Y:S01]  /*38b0*/  IMAD.MOV.U32 R40, RZ, RZ, R151 ;  /* 0x000000ffff287224 */ /* 0x000fe200078e0097 */
[----:B------:R-:W2:Y:S01]  /*38c0*/  MUFU.EX2 R11, R11 ;  /* 0x0000000b000b7308 */ /* 0x000ea20000000800 */
[----:B-1----:R-:W-:-:S01]  /*38d0*/  FADD.FTZ R3, R9, R64 ;  /* 0x0000004009037221 */ /* 0x002fc20000010000 */
[----:B------:R-:W-:-:S06]  /*38e0*/  IMAD.MOV.U32 R39, RZ, RZ, R151 ;  /* 0x000000ffff277224 */ /* 0x000fcc00078e0097 */
[----:B------:R-:W1:Y:S01]  /*38f0*/  MUFU.EX2 R12, R12 ;  /* 0x0000000c000c7308 */ /* 0x000e620000000800 */
[----:B---3--:R-:W-:-:S07]  /*3900*/  FADD.FTZ R54, R10, R3 ;  /* 0x000000030a367221 */ /* 0x008fce0000010000 */
[----:B------:R-:W3:Y:S01]  /*3910*/  MUFU.EX2 R13, R13 ;  /* 0x0000000d000d7308 */ /* 0x000ee20000000800 */
[----:B--2---:R-:W-:-:S01]  /*3920*/  FADD.FTZ R3, R11, R54 ;  /* 0x000000360b037221 */ /* 0x004fc20000010000 */
[----:B------:R-:W-:Y:S01]  /*3930*/  FADD.FTZ R54, R44, R57 ;  /* 0x000000392c367221 */ /* 0x000fe20000010000 */
[----:B------:R-:W-:-:S03]  /*3940*/  F2FP.SATFINITE.E4M3.F32.PACK_AB_MERGE_C R11, R11, R10, RZ ;  /* 0x0000000a0b0b723e */ /* 0x000fc600048070ff */
[----:B------:R-:W-:Y:S01]  /*3950*/  FADD.FTZ R54, R45, R54 ;  /* 0x000000362d367221 */ /* 0x000fe20000010000 */
[----:B------:R-:W-:Y:S01]  /*3960*/  F2FP.SATFINITE.E4M3.F32.PACK_AB_MERGE_C R231, R9, R8, R11 ;  /* 0x0000000809e7723e */ /* 0x000fe2000480700b */
[----:B------:R-:W2:Y:S01]  /*3970*/  MUFU.EX2 R14, R14 ;  /* 0x0000000e000e7308 */ /* 0x000ea20000000800 */
[----:B-1----:R-:W-:-:S01]  /*3980*/  FADD.FTZ R64, R12, R3 ;  /* 0x000000030c407221 */ /* 0x002fc20000010000 */
[----:B------:R-:W-:Y:S01]  /*3990*/  FADD.FTZ R57, R67, R54 ;  /* 0x0000003643397221 */ /* 0x000fe20000010000 */
[----:B------:R-:W-:-:S04]  /*39a0*/  F2FP.SATFINITE.E4M3.F32.PACK_AB_MERGE_C R67, R88, R67, RZ ;  /* 0x000000435843723e */ /* 0x000fc800048070ff */
[----:B------:R-:W-:Y:S01]  /*39b0*/  F2FP.SATFINITE.E4M3.F32.PACK_AB_MERGE_C R216, R45, R44, R67 ;  /* 0x0000002c2dd8723e */ /* 0x000fe20004807043 */
[----:B------:R-:W1:Y:S01]  /*39c0*/  MUFU.EX2 R15, R15 ;  /* 0x0000000f000f7308 */ /* 0x000e620000000800 */
[----:B---3--:R-:W-:-:S01]  /*39d0*/  FADD.FTZ R3, R13, R64 ;  /* 0x000000400d037221 */ /* 0x008fc20000010000 */
[----:B------:R-:W-:Y:S01]  /*39e0*/  FADD.FTZ R64, R88, R57 ;  /* 0x0000003958407221 */ /* 0x000fe20000010000 */
[--C-:B------:R-:W-:Y:S02]  /*39f0*/  IMAD.MOV.U32 R88, RZ, RZ, R151.reuse ;  /* 0x000000ffff587224 */ /* 0x100fe400078e0097 */
[----:B------:R-:W-:Y:S02]  /*3a00*/  IMAD.MOV.U32 R67, RZ, RZ, R151 ;  /* 0x000000ffff437224 */ /* 0x000fe400078e0097 */
[----:B------:R-:W-:-:S01]  /*3a10*/  FADD.FTZ R57, R47, R64 ;  /* 0x000000402f397221 */ /* 0x000fc20000010000 */
[----:B------:R-:W-:Y:S01]  /*3a20*/  IMAD.MOV.U32 R64, RZ, RZ, R151 ;  /* 0x000000ffff407224 */ /* 0x000fe200078e0097 */
[----:B------:R-:W3:Y:S01]  /*3a30*/  MUFU.EX2 R20, R20 ;  /* 0x0000001400147308 */ /* 0x000ee20000000800 */
[----:B--2---:R-:W-:-:S01]  /*3a40*/  FADD.FTZ R54, R14, R3 ;  /* 0x000000030e367221 */ /* 0x004fc20000010000 */
[----:B------:R-:W-:Y:S01]  /*3a50*/  FADD.FTZ R57, R48, R57 ;  /* 0x0000003930397221 */ /* 0x000fe20000010000 */
[----:B------:R-:W-:-:S02]  /*3a60*/  IMAD.MOV.U32 R45, RZ, RZ, R151 ;  /* 0x000000ffff2d7224 */ /* 0x000fc400078e0097 */
[----:B------:R-:W-:Y:S02]  /*3a70*/  IMAD.MOV.U32 R44, RZ, RZ, R151 ;  /* 0x000000ffff2c7224 */ /* 0x000fe400078e0097 */
[----:B------:R-:W-:-:S01]  /*3a80*/  FADD.FTZ R42, R58, R57 ;  /* 0x000000393a2a7221 */ /* 0x000fc20000010000 */
[----:B------:R-:W-:Y:S01]  /*3a90*/  F2FP.SATFINITE.E4M3.F32.PACK_AB_MERGE_C R58, R55, R58, RZ ;  /* 0x0000003a373a723e */ /* 0x000fe200048070ff */
[----:B------:R-:W2:Y:S01]  /*3aa0*/  MUFU.EX2 R21, R21 ;  /* 0x0000001500157308 */ /* 0x000ea20000000800 */
[----:B-1----:R-:W-:-:S01]  /*3ab0*/  FADD.FTZ R3, R15, R54 ;  /* 0x000000360f037221 */ /* 0x002fc20000010000 */
[----:B------:R-:W-:Y:S01]  /*3ac0*/  FADD.FTZ R42, R55, R42 ;  /* 0x0000002a372a7221 */ /* 0x000fe20000010000 */
[----:B------:R-:W-:Y:S01]  /*3ad0*/  F2FP.SATFINITE.E4M3.F32.PACK_AB_MERGE_C R14, R15, R14, RZ ;  /* 0x0000000e0f0e723e */ /* 0x000fe200048070ff */
[----:B------:R-:W-:Y:S01]  /*3ae0*/  IMAD.MOV.U32 R57, RZ, RZ, R151 ;  /* 0x000000ffff397224 */ /* 0x000fe200078e0097 */
[----:B------:R-:W-:Y:S01]  /*3af0*/  F2FP.SATFINITE.E4M3.F32.PACK_AB_MERGE_C R218, R48, R47, R58 ;  /* 0x0000002f30da723e */ /* 0x000fe2000480703a */
[----:B------:R-:W-:Y:S01]  /*3b00*/  FADD.FTZ R7, R49, R42 ;  /* 0x0000002a31077221 */ /* 0x000fe20000010000 */
[----:B------:R-:W-:Y:S01]  /*3b10*/  F2FP.SATFINITE.E4M3.F32.PACK_AB_MERGE_C R217, R13, R12, R14 ;  /* 0x0000000c0dd9723e */ /* 0x000fe2000480700e */
[----:B------:R-:W1:Y:S01]  /*3b20*/  MUFU.EX2 R24, R24 ;  /* 0x0000001800187308 */ /* 0x000e620000000800 */
[----:B---3--:R-:W-:-:S01]  /*3b30*/  FADD.FTZ R54, R20, R3 ;  /* 0x0000000314367221 */ /* 0x008fc20000010000 */
[----:B------:R-:W-:Y:S01]  /*3b40*/  FADD.FTZ R7, R62, R7 ;  /* 0x000000073e077221 */ /* 0x000fe20000010000 */
[----:B------:R-:W-:-:S02]  /*3b50*/  IMAD.MOV.U32 R58, RZ, RZ, R151 ;  /* 0x000000ffff3a7224 */ /* 0x000fc400078e0097 */
[--C-:B------:R-:W-:Y:S02]  /*3b60*/  IMAD.MOV.U32 R55, RZ, RZ, R151.reuse ;  /* 0x000000ffff377224 */ /* 0x100fe400078e0097 */
[----:B------:R-:W-:Y:S01]  /*3b70*/  IMAD.MOV.U32 R48, RZ, RZ, R151 ;  /* 0x000000ffff307224 */ /* 0x000fe200078e0097 */
[----:B------:R-:W3:Y:S01]  /*3b80*/  MUFU.EX2 R25, R25 ;  /* 0x0000001900197308 */ /* 0x000ee20000000800 */
[----:B--2---:R-:W-:-:S01]  /*3b90*/  FADD.FTZ R3, R21, R54 ;  /* 0x0000003615037221 */ /* 0x004fc20000010000 */
[--C-:B------:R-:W-:Y:S02]  /*3ba0*/  IMAD.MOV.U32 R54, RZ, RZ, R151.reuse ;  /* 0x000000ffff367224 */ /* 0x100fe400078e0097 */
[--C-:B------:R-:W-:Y:S02]  /*3bb0*/  IMAD.MOV.U32 R47, RZ, RZ, R151.reuse ;  /* 0x000000ffff2f7224 */ /* 0x100fe400078e0097 */
[----:B------:R-:W-:Y:S02]  /*3bc0*/  IMAD.MOV.U32 R42, RZ, RZ, R151 ;  /* 0x000000ffff2a7224 */ /* 0x000fe400078e0097 */
[----:B------:R-:W2:Y:S01]  /*3bd0*/  MUFU.EX2 R26, R26 ;  /* 0x0000001a001a7308 */ /* 0x000ea20000000800 */
[----:B-1----:R-:W-:-:S07]  /*3be0*/  FADD.FTZ R46, R24, R3 ;  /* 0x00000003182e7221 */ /* 0x002fce0000010000 */
[----:B------:R-:W1:Y:S01]  /*3bf0*/  MUFU.EX2 R27, R27 ;  /* 0x0000001b001b7308 */ /* 0x000e620000000800 */
[----:B---3--:R-:W-:-:S01]  /*3c00*/  FADD.FTZ R3, R25, R46 ;  /* 0x0000002e19037221 */ /* 0x008fc20000010000 */
[----:B------:R-:W-:Y:S01]  /*3c10*/  F2FP.SATFINITE.E4M3.F32.PACK_AB_MERGE_C R24, R25, R24, RZ ;  /* 0x000000181918723e */ /* 0x000fe200048070ff */
[--C-:B------:R-:W-:Y:S02]  /*3c20*/  IMAD.MOV.U32 R46, RZ, RZ, R151.reuse ;  /* 0x000000ffff2e7224 */ /* 0x100fe400078e0097 */
[--C-:B------:R-:W-:Y:S01]  /*3c30*/  IMAD.MOV.U32 R25, RZ, RZ, R151.reuse ;  /* 0x000000ffff197224 */ /* 0x100fe200078e0097 */
[----:B------:R-:W-:Y:S01]  /*3c40*/  F2FP.SATFINITE.E4M3.F32.PACK_AB_MERGE_C R219, R21, R20, R24 ;  /* 0x0000001415db723e */ /* 0x000fe20004807018 */
[----:B------:R-:W-:Y:S01]  /*3c50*/  IMAD.MOV.U32 R24, RZ, RZ, R151 ;  /* 0x000000ffff187224 */ /* 0x000fe200078e0097 */
[----:B------:R-:W3:Y:S01]  /*3c60*/  MUFU.EX2 R28, R28 ;  /* 0x0000001c001c7308 */ /* 0x000ee20000000800 */
[----:B--2---:R-:W-:-:S07]  /*3c70*/  FADD.FTZ R6, R26, R3 ;  /* 0x000000031a067221 */ /* 0x004fce0000010000 */
[----:B------:R-:W2:Y:S01]  /*3c80*/  MUFU.EX2 R29, R29 ;  /* 0x0000001d001d7308 */ /* 0x000ea20000000800 */
[----:B-1----:R-:W-:-:S01]  /*3c90*/  FADD.FTZ R3, R27, R6 ;  /* 0x000000061b037221 */ /* 0x002fc20000010000 */
[----:B------:R-:W-:Y:S01]  /*3ca0*/  FADD.FTZ R6, R60, R7 ;  /* 0x000000073c067221 */ /* 0x000fe20000010000 */
[----:B------:R-:W-:-:S03]  /*3cb0*/  F2FP.SATFINITE.E4M3.F32.PACK_AB_MERGE_C R60, R61, R60, RZ ;  /* 0x0000003c3d3c723e */ /* 0x000fc600048070ff */
[----:B------:R-:W-:Y:S01]  /*3cc0*/  FADD.FTZ R6, R61, R6 ;  /* 0x000000063d067221 */ /* 0x000fe20000010000 */
[----:B------:R-:W-:Y:S01]  /*3cd0*/  F2FP.SATFINITE.E4M3.F32.PACK_AB_MERGE_C R220, R62, R49, R60 ;  /* 0x000000313edc723e */ /* 0x000fe2000480703c */
[----:B------:R-:W1:Y:S01]  /*3ce0*/  MUFU.EX2 R30, R30 ;  /* 0x0000001e001e7308 */ /* 0x000e620000000800 */
[----:B---3--:R-:W-:-:S01]  /*3cf0*/  FADD.FTZ R10, R28, R3 ;  /* 0x000000031c0a7221 */ /* 0x008fc20000010000 */
[----:B------:R-:W-:Y:S01]  /*3d00*/  FADD.FTZ R3, R51, R6 ;  /* 0x0000000633037221 */ /* 0x000fe20000010000 */
[--C-:B------:R-:W-:Y:S01]  /*3d10*/  IMAD.MOV.U32 R62, RZ, RZ, R151.reuse ;  /* 0x000000ffff3e7224 */ /* 0x100fe200078e0097 */
[----:B------:R-:W-:Y:S01]  /*3d20*/  MOV R61, R151 ;  /* 0x00000097003d7202 */ /* 0x000fe20000000f00 */
[--C-:B------:R-:W-:Y:S02]  /*3d30*/  IMAD.MOV.U32 R60, RZ, RZ, R151.reuse ;  /* 0x000000ffff3c7224 */ /* 0x100fe400078e0097 */
[----:B------:R-:W-:Y:S01]  /*3d40*/  IMAD.MOV.U32 R49, RZ, RZ, R151 ;  /* 0x000000ffff317224 */ /* 0x000fe200078e0097 */
[----:B------:R3:W4:Y:S01]  /*3d50*/  MUFU.EX2 R56, R65 ;  /* 0x0000004100387308 */ /* 0x0007220000000800 */
[C---:B--2---:R-:W-:Y:S01]  /*3d60*/  F2FP.SATFINITE.E4M3.F32.PACK_AB_MERGE_C R28, R29.reuse, R28, RZ ;  /* 0x0000001c1d1c723e */ /* 0x044fe200048070ff */
[----:B------:R-:W-:-:S03]  /*3d70*/  FADD.FTZ R29, R29, R10 ;  /* 0x0000000a1d1d7221 */ /* 0x000fc60000010000 */
[----:B------:R-:W-:Y:S01]  /*3d80*/  F2FP.SATFINITE.E4M3.F32.PACK_AB_MERGE_C R221, R27, R26, R28 ;  /* 0x0000001a1bdd723e */ /* 0x000fe2000480701c */
[----:B------:R-:W-:Y:S02]  /*3d90*/  IMAD.MOV.U32 R28, RZ, RZ, R151 ;  /* 0x000000ffff1c7224 */ /* 0x000fe400078e0097 */
[----:B------:R-:W2:Y:S01]  /*3da0*/  MUFU.EX2 R31, R31 ;  /* 0x0000001f001f7308 */ /* 0x000ea20000000800 */
[----:B-1----:R-:W-:-:S01]  /*3db0*/  FADD.FTZ R6, R30, R29 ;  /* 0x0000001d1e067221 */ /* 0x002fc20000010000 */
[--C-:B---3--:R-:W-:Y:S02]  /*3dc0*/  IMAD.MOV.U32 R65, RZ, RZ, R151.reuse ;  /* 0x000000ffff417224 */ /* 0x108fe400078e0097 */
[--C-:B------:R-:W-:Y:S02]  /*3dd0*/  IMAD.MOV.U32 R29, RZ, RZ, R151.reuse ;  /* 0x000000ffff1d7224 */ /* 0x100fe400078e0097 */
[----:B------:R-:W-:Y:S02]  /*3de0*/  IMAD.MOV.U32 R27, RZ, RZ, R151 ;  /* 0x000000ffff1b7224 */ /* 0x000fe400078e0097 */
[----:B------:R-:W1:Y:S01]  /*3df0*/  MUFU.EX2 R68, R68 ;  /* 0x0000004400447308 */ /* 0x000e620000000800 */
[----:B----4-:R-:W-:-:S01]  /*3e00*/  FADD.FTZ R3, R56, R3 ;  /* 0x0000000338037221 */ /* 0x010fc20000010000 */
[----:B------:R-:W-:-:S06]  /*3e10*/  IMAD.MOV.U32 R26, RZ, RZ, R151 ;  /* 0x000000ffff1a7224 */ /* 0x000fcc00078e0097 */
[----:B------:R-:W3:Y:S01]  /*3e20*/  MUFU.EX2 R32, R32 ;  /* 0x0000002000207308 */ /* 0x000ee20000000800 */
[----:B--2---:R-:W-:-:S07]  /*3e30*/  FADD.FTZ R7, R31, R6 ;  /* 0x000000061f077221 */ /* 0x004fce0000010000 */
[----:B------:R-:W2:Y:S01]  /*3e40*/  MUFU.EX2 R69, R69 ;  /* 0x0000004500457308 */ /* 0x000ea20000000800 */
[----:B-1----:R-:W-:-:S07]  /*3e50*/  FADD.FTZ R6, R68, R3 ;  /* 0x0000000344067221 */ /* 0x002fce0000010000 */
[----:B------:R-:W1:Y:S01]  /*3e60*/  MUFU.EX2 R33, R33 ;  /* 0x0000002100217308 */ /* 0x000e620000000800 */
[----:B---3--:R-:W-:-:S07]  /*3e70*/  FADD.FTZ R10, R32, R7 ;  /* 0x00000007200a7221 */ /* 0x008fce0000010000 */
[----:B------:R-:W-:Y:S01]  /*3e80*/  MUFU.EX2 R76, R76 ;  /* 0x0000004c004c7308 */ /* 0x000fe20000000800 */
[C---:B--2---:R-:W-:Y:S01]  /*3e90*/  F2FP.SATFINITE.E4M3.F32.PACK_AB_MERGE_C R68, R69.reuse, R68, RZ ;  /* 0x000000444544723e */ /* 0x044fe200048070ff */
[----:B------:R-:W-:-:S03]  /*3ea0*/  FADD.FTZ R69, R69, R6 ;  /* 0x0000000645457221 */ /* 0x000fc60000010000 */
[----:B------:R-:W-:Y:S01]  /*3eb0*/  F2FP.SATFINITE.E4M3.F32.PACK_AB_MERGE_C R222, R56, R51, R68 ;  /* 0x0000003338de723e */ /* 0x000fe20004807044 */
[--C-:B------:R-:W-:Y:S02]  /*3ec0*/  IMAD.MOV.U32 R68, RZ, RZ, R151.reuse ;  /* 0x000000ffff447224 */ /* 0x100fe400078e0097 */
[----:B------:R-:W2:Y:S01]  /*3ed0*/  MUFU.EX2 R77, R77 ;  /* 0x0000004d004d7308 */ /* 0x000ea20000000800 */
[C---:B-1----:R-:W-:Y:S01]  /*3ee0*/  F2FP.SATFINITE.E4M3.F32.PACK_AB_MERGE_C R32, R33.reuse, R32, RZ ;  /* 0x000000202120723e */ /* 0x042fe200048070ff */
[----:B------:R-:W-:Y:S01]  /*3ef0*/  FADD.FTZ R33, R33, R10 ;  /* 0x0000000a21217221 */ /* 0x000fe20000010000 */
[--C-:B------:R-:W-:Y:S02]  /*3f00*/  IMAD.MOV.U32 R56, RZ, RZ, R151.reuse ;  /* 0x000000ffff387224 */ /* 0x100fe400078e0097 */
[----:B------:R-:W-:Y:S01]  /*3f10*/  F2FP.SATFINITE.E4M3.F32.PACK_AB_MERGE_C R223, R31, R30, R32 ;  /* 0x0000001e1fdf723e */ /* 0x000fe20004807020 */
[--C-:B------:R-:W-:Y:S01]  /*3f20*/  IMAD.MOV.U32 R51, RZ, RZ, R151.reuse ;  /* 0x000000ffff337224 */ /* 0x100fe200078e0097 */
[----:B------:R-:W-:Y:S01]  /*3f30*/  MOV R30, R151 ;  /* 0x00000097001e7202 */ /* 0x000fe20000000f00 */
[----:B------:R-:W1:Y:S01]  /*3f40*/  MUFU.EX2 R72, R72 ;  /* 0x0000004800487308 */ /* 0x000e620000000800 */
[----:B------:R-:W-:-:S02]  /*3f50*/  IMAD.MOV.U32 R32, RZ, RZ, R151 ;  /* 0x000000ffff207224 */ /* 0x000fc400078e0097 */
[----:B------:R-:W-:-:S05]  /*3f60*/  IMAD.MOV.U32 R31, RZ, RZ, R151 ;  /* 0x000000ffff1f7224 */ /* 0x000fca00078e0097 */
[----:B------:R-:W3:Y:S01]  /*3f70*/  MUFU.EX2 R34, R34 ;  /* 0x0000002200227308 */ /* 0x000ee20000000800 */
[----:B--2---:R-:W-:-:S07]  /*3f80*/  F2FP.SATFINITE.E4M3.F32.PACK_AB_MERGE_C R3, R77, R76, RZ ;  /* 0x0000004c4d03723e */ /* 0x004fce00048070ff */
[----:B------:R-:W2:Y:S01]  /*3f90*/  MUFU.EX2 R73, R73 ;  /* 0x0000004900497308 */ /* 0x000ea20000000800 */
[----:B-1----:R-:W-:-:S01]  /*3fa0*/  FADD.FTZ R6, R72, R69 ;  /* 0x0000004548067221 */ /* 0x002fc20000010000 */
[----:B------:R-:W-:-:S06]  /*3fb0*/  IMAD.MOV.U32 R69, RZ, RZ, R151 ;  /* 0x000000ffff457224 */ /* 0x000fcc00078e0097 */
[----:B------:R-:W1:Y:S01]  /*3fc0*/  MUFU.EX2 R35, R35 ;  /* 0x0000002300237308 */ /* 0x000e620000000800 */
[----:B---3--:R-:W-:-:S01]  /*3fd0*/  FADD.FTZ R10, R34, R33 ;  /* 0x00000021220a7221 */ /* 0x008fc20000010000 */
[----:B------:R-:W-:-:S06]  /*3fe0*/  IMAD.MOV.U32 R33, RZ, RZ, R151 ;  /* 0x000000ffff217224 */ /* 0x000fcc00078e0097 */
[----:B------:R-:W3:Y:S01]  /*3ff0*/  MUFU.EX2 R36, R36 ;  /* 0x0000002400247308 */ /* 0x000ee20000000800 */
[C---:B--2---:R-:W-:Y:S01]  /*4000*/  F2FP.SATFINITE.E4M3.F32.PACK_AB_MERGE_C R224, R73.reuse, R72, R3 ;  /* 0x0000004849e0723e */ /* 0x044fe20004807003 */
[----:B------:R-:W-:Y:S01]  /*4010*/  FADD.FTZ R73, R73, R6 ;  /* 0x0000000649497221 */ /* 0x000fe20000010000 */
[----:B------:R-:W-:-:S03]  /*4020*/  IMAD.MOV.U32 R72, RZ, RZ, R151 ;  /* 0x000000ffff487224 */ /* 0x000fc600078e0097 */
[----:B------:R-:W-:Y:S01]  /*4030*/  FADD.FTZ R76, R76, R73 ;  /* 0x000000494c4c7221 */ /* 0x000fe20000010000 */
[----:B------:R-:W-:Y:S01]  /*4040*/  IMAD.MOV.U32 R73, RZ, RZ, R151 ;  /* 0x000000ffff497224 */ /* 0x000fe200078e0097 */
[----:B------:R-:W2:Y:S01]  /*4050*/  MUFU.EX2 R79, R79 ;  /* 0x0000004f004f7308 */ /* 0x000ea20000000800 */
[----:B-1----:R-:W-:-:S01]  /*4060*/  FADD.FTZ R5, R35, R10 ;  /* 0x0000000a23057221 */ /* 0x002fc20000010000 */
[----:B------:R-:W-:Y:S01]  /*4070*/  FADD.FTZ R77, R77, R76 ;  /* 0x0000004c4d4d7221 */ /* 0x000fe20000010000 */
[----:B------:R-:W-:-:S05]  /*4080*/  IMAD.MOV.U32 R76, RZ, RZ, R151 ;  /* 0x000000ffff4c7224 */ /* 0x000fca00078e0097 */
[----:B------:R-:W1:Y:S01]  /*4090*/  MUFU.EX2 R84, R84 ;  /* 0x0000005400547308 */ /* 0x000e620000000800 */
[----:B---3--:R-:W-:-:S07]  /*40a0*/  FADD.FTZ R4, R36, R5 ;  /* 0x0000000524047221 */ /* 0x008fce0000010000 */
[----:B------:R-:W3:Y:S01]  /*40b0*/  MUFU.EX2 R50, R50 ;  /* 0x0000003200327308 */ /* 0x000ee20000000800 */
[C---:B--2---:R-:W-:Y:S01]  /*40c0*/  F2FP.SATFINITE.E4M3.F32.PACK_AB_MERGE_C R36, R79.reuse, R36, RZ ;  /* 0x000000244f24723e */ /* 0x044fe200048070ff */
[----:B------:R-:W-:-:S03]  /*40d0*/  FADD.FTZ R79, R79, R4 ;  /* 0x000000044f4f7221 */ /* 0x000fc60000010000 */
[----:B------:R-:W-:Y:S01]  /*40e0*/  F2FP.SATFINITE.E4M3.F32.PACK_AB_MERGE_C R225, R35, R34, R36 ;  /* 0x0000002223e1723e */ /* 0x000fe20004807024 */
[--C-:B------:R-:W-:Y:S02]  /*40f0*/  IMAD.MOV.U32 R36, RZ, RZ, R151.reuse ;  /* 0x000000ffff247224 */ /* 0x100fe400078e0097 */
[----:B------:R-:W2:Y:S01]  /*4100*/  MUFU.EX2 R82, R82 ;  /* 0x0000005200527308 */ /* 0x000ea20000000800 */
[----:B-1----:R-:W-:Y:S01]  /*4110*/  F2FP.SATFINITE.E4M3.F32.PACK_AB_MERGE_C R5, R53, R84, RZ ;  /* 0x000000543505723e */ /* 0x002fe200048070ff */
[--C-:B------:R-:W-:Y:S02]  /*4120*/  IMAD.MOV.U32 R35, RZ, RZ, R151.reuse ;  /* 0x000000ffff237224 */ /* 0x100fe400078e0097 */
[----:B------:R-:W-:-:S04]  /*4130*/  IMAD.MOV.U32 R34, RZ, RZ, R151 ;  /* 0x000000ffff227224 */ /* 0x000fc800078e0097 */
[----:B------:R-:W1:Y:S01]  /*4140*/  MUFU.EX2 R81, R81 ;  /* 0x0000005100517308 */ /* 0x000e620000000800 */
[----:B---3--:R-:W-:-:S01]  /*4150*/  FADD.FTZ R4, R50, R77 ;  /* 0x0000004d32047221 */ /* 0x008fc20000010000 */
[----:B------:R-:W-:-:S06]  /*4160*/  IMAD.MOV.U32 R77, RZ, RZ, R151 ;  /* 0x000000ffff4d7224 */ /* 0x000fcc00078e0097 */
[----:B------:R-:W3:Y:S01]  /*4170*/  MUFU.EX2 R83, R83 ;  /* 0x0000005300537308 */ /* 0x000ee20000000800 */
[----:B--2---:R-:W-:-:S01]  /*4180*/  FADD.FTZ R6, R82, R79 ;  /* 0x0000004f52067221 */ /* 0x004fc20000010000 */
[----:B------:R-:W-:-:S06]  /*4190*/  IMAD.MOV.U32 R79, RZ, RZ, R151 ;  /* 0x000000ffff4f7224 */ /* 0x000fcc00078e0097 */
[----:B------:R-:W2:Y:S01]  /*41a0*/  MUFU.EX2 R86, R86 ;  /* 0x0000005600567308 */ /* 0x000ea20000000800 */
[C---:B-1----:R-:W-:Y:S01]  /*41b0*/  F2FP.SATFINITE.E4M3.F32.PACK_AB_MERGE_C R226, R81.reuse, R50, R5 ;  /* 0x0000003251e2723e */ /* 0x042fe20004807005 */
[----:B------:R-:W-:Y:S01]  /*41c0*/  FADD.FTZ R81, R81, R4 ;  /* 0x0000000451517221 */ /* 0x000fe20000010000 */
[----:B------:R-:W-:-:S03]  /*41d0*/  IMAD.MOV.U32 R50, RZ, RZ, R151 ;  /* 0x000000ffff327224 */ /* 0x000fc600078e0097 */
[----:B------:R-:W-:Y:S01]  /*41e0*/  FADD.FTZ R84, R84, R81 ;  /* 0x0000005154547221 */ /* 0x000fe20000010000 */
[----:B------:R-:W-:Y:S01]  /*41f0*/  IMAD.MOV.U32 R81, RZ, RZ, R151 ;  /* 0x000000ffff517224 */ /* 0x000fe200078e0097 */
[----:B------:R1:W4:Y:S01]  /*4200*/  MUFU.EX2 R3, R52 ;  /* 0x0000003400037308 */ /* 0x0003220000000800 */
[----:B---3--:R-:W-:-:S04]  /*4210*/  FADD.FTZ R5, R83, R6 ;  /* 0x0000000653057221 */ /* 0x008fc80000010000 */
[----:B--2---:R-:W-:Y:S01]  /*4220*/  FADD.FTZ R4, R86, R5 ;  /* 0x0000000556047221 */ /* 0x004fe20000010000 */
[----:B------:R-:W-:-:S01]  /*4230*/  FADD.FTZ R5, R53, R84 ;  /* 0x0000005435057221 */ /* 0x000fc20000010000 */
[--C-:B------:R-:W-:Y:S02]  /*4240*/  IMAD.MOV.U32 R84, RZ, RZ, R151.reuse ;  /* 0x000000ffff547224 */ /* 0x100fe400078e0097 */
[--C-:B------:R-:W-:Y:S02]  /*4250*/  IMAD.MOV.U32 R53, RZ, RZ, R151.reuse ;  /* 0x000000ffff357224 */ /* 0x100fe400078e0097 */
[--C-:B-1----:R-:W-:Y:S01]  /*4260*/  IMAD.MOV.U32 R52, RZ, RZ, R151.reuse ;  /* 0x000000ffff347224 */ /* 0x102fe200078e0097 */
[C---:B----4-:R-:W-:Y:S01]  /*4270*/  F2FP.SATFINITE.E4M3.F32.PACK_AB_MERGE_C R6, R3.reuse, R86, RZ ;  /* 0x000000560306723e */ /* 0x050fe200048070ff */
[----:B------:R-:W-:Y:S01]  /*4280*/  FADD.FTZ R4, R3, R4 ;  /* 0x0000000403047221 */ /* 0x000fe20000010000 */
[--C-:B------:R-:W-:Y:S02]  /*4290*/  IMAD.MOV.U32 R86, RZ, RZ, R151.reuse ;  /* 0x000000ffff567224 */ /* 0x100fe400078e0097 */
[----:B------:R-:W-:Y:S01]  /*42a0*/  F2FP.SATFINITE.E4M3.F32.PACK_AB_MERGE_C R227, R83, R82, R6 ;  /* 0x0000005253e3723e */ /* 0x000fe20004807006 */
[----:B------:R-:W-:-:S02]  /*42b0*/  IMAD.MOV.U32 R83, RZ, RZ, R151 ;  /* 0x000000ffff537224 */ /* 0x000fc400078e0097 */
[----:B------:R-:W-:Y:S01]  /*42c0*/  IMAD.MOV.U32 R82, RZ, RZ, R151 ;  /* 0x000000ffff527224 */ /* 0x000fe200078e0097 */
[----:B------:R-:W-:Y:S06]  /*42d0*/  @!P1 BRA `(.L_x_15) ;  /* 0x0000002c00d89947 */ /* 0x000fec0003800000 */
[----:B------:R-:W-:Y:S01]  /*42e0*/  IMAD.MOV.U32 R6, RZ, RZ, R197 ;  /* 0x000000ffff067224 */ /* 0x000fe200078e00c5 */
[----:B------:R-:W-:Y:S01]  /*42f0*/  CS2R R150, SRZ ;  /* 0x0000000000967805 */ /* 0x000fe2000001ff00 */
[----:B------:R-:W-:Y:S01]  /*4300*/  IMAD.MOV.U32 R3, RZ, RZ, R192 ;  /* 0x000000ffff037224 */ /* 0x000fe200078e00c0 */
[----:B------:R-:W-:Y:S02]  /*4310*/  CS2R R148, SRZ ;  /* 0x0000000000947805 */ /* 0x000fe4000001ff00 */
[----:B------:R-:W-:Y:S02]  /*4320*/  CS2R R146, SRZ ;  /* 0x0000000000927805 */ /* 0x000fe4000001ff00 */
[----:B------:R-:W-:Y:S02]  /*4330*/  CS2R R144, SRZ ;  /* 0x0000000000907805 */ /* 0x000fe4000001ff00 */
[----:B------:R-:W-:Y:S02]  /*4340*/  CS2R R142, SRZ ;  /* 0x00000000008e7805 */ /* 0x000fe4000001ff00 */
[----:B------:R-:W-:-:S02]  /*4350*/  CS2R R140, SRZ ;  /* 0x00000000008c7805 */ /* 0x000fc4000001ff00 */
[----:B------:R-:W-:Y:S02]  /*4360*/  CS2R R138, SRZ ;  /* 0x00000000008a7805 */ /* 0x000fe4000001ff00 */
        /* <DEDUP_REMOVED lines=56> */
[----:B------:R-:W-:Y:S01]  /*46f0*/  CS2R R24, SRZ ;  /* 0x0000000000187805 */ /* 0x000fe2000001ff00 */
[----:B------:R-:W-:Y:S01]  /*4700*/  UMOV UR56, UR49 ;  /* 0x0000003100387c82 */ /* 0x000fe20008000000 */
[----:B------:R-:W-:Y:S01]  /*4710*/  UIADD3 UR54, UR54, -0x2, URZ ;  /* 0xfffffffe36367890 */ /* 0x000fe2000fffe03f */
[----:B------:R-:W-:Y:S01]  /*4720*/  UMOV UR57, UR36 ;  /* 0x0000002400397c82 */ /* 0x000fe20008000000 */
[----:B------:R-:W-:-:S10]  /*4730*/  ULDC UR49, c[0x0][0x988] ;  /* 0x0002620000317ab9 */ /* 0x000fd40000000800 */
.L_x_25:
[----:B------:R-:W-:Y:S01]  /*4740*/  ISETP.NE.AND P2, PT, RZ, UR40, PT ;  /* 0x00000028ff007c0c */ /* 0x000fe2000bf45270 */
[----:B------:R-:W-:-:S04]  /*4750*/  UISETP.NE.AND UP0, UPT, UR56, 0x1, UPT ;  /* 0x000000013800788c */ /* 0x000fc8000bf05270 */
[----:B------:R-:W-:-:S04]  /*4760*/  USEL UR36, URZ, 0x1, UP0 ;  /* 0x000000013f247887 */ /* 0x000fc80008000000 */
[----:B------:R-:W-:-:S04]  /*4770*/  ULOP3.LUT UR36, UR57, UR36, URZ, 0x3c, !UPT ;  /* 0x0000002439247292 */ /* 0x000fc8000f8e3c3f */
[----:B------:R-:W-:Y:S08]  /*4780*/  @P2 BRA `(.L_x_16) ;  /* 0x0000000000382947 */ /* 0x000ff00003800000 */
[----:B------:R-:W-:Y:S05]  /*4790*/  @!P0 BRA `(.L_x_17) ;  /* 0x0000000000048947 */ /* 0x000fea0003800000 */
[----:B------:R-:W-:Y:S01]  /*47a0*/  BPT.TRAP 0x1 ;  /* 0x000000040000795c */ /* 0x000fe20000300000 */
.L_x_17:
[----:B------:R-:W-:Y:S01]  /*47b0*/  UIADD3 UR6, UR56, 0x1, URZ ;  /* 0x0000000138067890 */ /* 0x000fe2000fffe03f */
[----:B------:R-:W-:-:S03]  /*47c0*/  IMAD.U32 R7, RZ, RZ, UR36 ;  /* 0x00000024ff077e24 */ /* 0x000fc6000f8e00ff */
[----:B------:R-:W-:Y:S02]  /*47d0*/  UISETP.NE.AND UP0, UPT, UR6, 0x2, UPT ;  /* 0x000000020600788c */ /* 0x000fe4000bf05270 */
[----:B------:R-:W-:Y:S02]  /*47e0*/  SHF.L.U32 R7, R7, 0x1f, RZ ;  /* 0x0000001f07077819 */ /* 0x000fe400000006ff */
[----:B------:R-:W-:-:S04]  /*47f0*/  USEL UR6, UR6, URZ, UP0 ;  /* 0x0000003f06067287 */ /* 0x000fc80008000000 */
[----:B------:R-:W-:-:S09]  /*4800*/  ULEA UR6, UR6, UR38, 0x3 ;  /* 0x0000002606067291 */ /* 0x000fd2000f8e183f */
[----:B------:R1:W2:Y:S01]  /*4810*/  SYNCS.PHASECHK.TRANS64.TRYWAIT P1, [UR6+0x38830], R7 ;  /* 0x03883007ff0075a7 */ /* 0x0002a20008020146 */
[----:B------:R-:W-:Y:S05]  /*4820*/  @!P0 BRA `(.L_x_18) ;  /* 0x0000000000048947 */ /* 0x000fea0003800000 */
[----:B------:R-:W-:Y:S01]  /*4830*/  BPT.TRAP 0x1 ;  /* 0x000000040000795c */ /* 0x000fe20000300000 */
.L_x_18:
[----:B--2---:R-:W-:Y:S05]  /*4840*/  @P1 BRA `(.L_x_16) ;  /* 0x0000000000081947 */ /* 0x004fea0003800000 */
[----:B------:R-:W2:Y:S02]  /*4850*/  SYNCS.PHASECHK.TRANS64.TRYWAIT P1, [UR6+0x38830], R7 ;  /* 0x03883007ff0075a7 */ /* 0x000ea40008020146 */
[----:B--2---:R-:W-:Y:S05]  /*4860*/  @!P1 BRA `(.L_x_19) ;  /* 0x0000008c00849947 */ /* 0x004fea0003800000 */
.L_x_16:
[----:B-12---:R-:W-:Y:S01]  /*4870*/  VIADD R7, R18, 0x8 ;  /* 0x0000000812077836 */ /* 0x006fe20000000000 */
[----:B------:R-:W-:Y:S01]  /*4880*/  UIADD3 UR55, UR56, 0x1, URZ ;  /* 0x0000000138377890 */ /* 0x000fe2000fffe03f */
[----:B------:R-:W-:Y:S01]  /*4890*/  UMOV UR35, 0x40000040 ;  /* 0x4000004000237882 */ /* 0x000fe20000000000 */
[----:B------:R-:W-:Y:S02]  /*48a0*/  UMOV UR7, 0x40000040 ;  /* 0x4000004000077882 */ /* 0x000fe40000000000 */
[----:B------:R1:W-:Y:S01]  /*48b0*/  BAR.SYNC.DEFER_BLOCKING R7, 0x100 ;  /* 0x000400070000751d */ /* 0x0003e20000010000 */
[----:B------:R-:W-:-:S04]  /*48c0*/  UISETP.NE.AND UP0, UPT, UR55, 0x2, UPT ;  /* 0x000000023700788c */ /* 0x000fc8000bf05270 */
[----:B------:R-:W-:Y:S01]  /*48d0*/  USEL UR55, UR55, URZ, UP0 ;  /* 0x0000003f37377287 */ /* 0x000fe20008000000 */
[----:B------:R-:W-:Y:S01]  /*48e0*/  UMOV UR11, 0x40000040 ;  /* 0x40000040000b7882 */ /* 0x000fe20000000000 */
[----:B------:R-:W-:Y:S02]  /*48f0*/  UMOV UR15, 0x40000040 ;  /* 0x40000040000f7882 */ /* 0x000fe40000000000 */
[----:B------:R-:W-:Y:S01]  /*4900*/  ULEA UR34, UR55, UR45, 0xb ;  /* 0x0000002d37227291 */ /* 0x000fe2000f8e583f */
[----:B------:R-:W-:Y:S01]  /*4910*/  UMOV UR19, 0x40000040 ;  /* 0x4000004000137882 */ /* 0x000fe20000000000 */
[----:B------:R-:W-:Y:S02]  /*4920*/  UMOV UR23, 0x40000040 ;  /* 0x4000004000177882 */ /* 0x000fe40000000000 */
[----:B------:R-:W-:Y:S02]  /*4930*/  UIADD3 UR6, UR34, 0x2, URZ ;  /* 0x0000000222067890 */ /* 0x000fe4000fffe03f */
[----:B------:R-:W-:-:S02]  /*4940*/  UIADD3 UR10, UR34, 0x4, URZ ;  /* 0x00000004220a7890 */ /* 0x000fc4000fffe03f */
[----:B------:R-:W-:Y:S02]  /*4950*/  UIADD3 UR14, UR34, 0x6, URZ ;  /* 0x00000006220e7890 */ /* 0x000fe4000fffe03f */
[----:B------:R-:W-:Y:S02]  /*4960*/  UIADD3 UR18, UR34, 0x400, URZ ;  /* 0x0000040022127890 */ /* 0x000fe4000fffe03f */
[----:B------:R-:W-:Y:S02]  /*4970*/  UIADD3 UR22, UR34, 0x402, URZ ;  /* 0x0000040222167890 */ /* 0x000fe4000fffe03f */
[----:B------:R-:W-:Y:S01]  /*4980*/  UIADD3 UR26, UR34, 0x404, URZ ;  /* 0x00000404221a7890 */ /* 0x000fe2000fffe03f */
[----:B------:R-:W-:Y:S01]  /*4990*/  WARPGROUP.ARRIVE ;  /* 0x00000000000079c5 */ /* 0x000fe20000000000 */
[----:B------:R-:W-:Y:S01]  /*49a0*/  UMOV UR27, 0x40000040 ;  /* 0x40000040001b7882 */ /* 0x000fe20000000000 */
[----:B------:R-:W-:Y:S01]  /*49b0*/  UIADD3 UR30, UR34, 0x406, URZ ;  /* 0x00000406221e7890 */ /* 0x000fe2000fffe03f */
[----:B------:R-:W-:-:S03]  /*49c0*/  UMOV UR31, 0x40000040 ;  /* 0x40000040001f7882 */ /* 0x000fc60000000000 */
[----:B------:R-:W-:Y:S03]  /*49d0*/  QGMMA.64x128x32.F32.E4M3.E4M3 R152, gdesc[UR32], RZ, !UPT, gsb0 ;  /* 0x01e00000209879f3 */ /* 0x000fe6000c0008ff */
        /* <DEDUP_REMOVED lines=22> */
[----:B-1----:R-:W-:Y:S05]  /*4b40*/  @P2 BRA `(.L_x_20) ;  /* 0x00000000002c2947 */ /* 0x002fea0003800000 */
[----:B------:R-:W-:Y:S05]  /*4b50*/  @!P0 BRA `(.L_x_21) ;  /* 0x0000000000048947 */ /* 0x000fea0003800000 */
[----:B------:R-:W-:Y:S01]  /*4b60*/  BPT.TRAP 0x1 ;  /* 0x000000040000795c */ /* 0x000fe20000300000 */
.L_x_21:
[----:B------:R-:W-:Y:S01]  /*4b70*/  ULEA UR6, UR56, UR38, 0x3 ;  /* 0x0000002638067291 */ /* 0x000fe2000f8e183f */
[----:B------:R-:W-:-:S05]  /*4b80*/  IMAD.U32 R7, RZ, RZ, UR57 ;  /* 0x00000039ff077e24 */ /* 0x000fca000f8e00ff */
[----:B------:R-:W-:-:S04]  /*4b90*/  SHF.L.U32 R7, R7, 0x1f, RZ ;  /* 0x0000001f07077819 */ /* 0x000fc800000006ff */
[----:B------:R1:W2:Y:S01]  /*4ba0*/  SYNCS.PHASECHK.TRANS64.TRYWAIT P1, [UR6+0x38850], R7 ;  /* 0x03885007ff0075a7 */ /* 0x0002a20008020146 */
[----:B------:R-:W-:Y:S05]  /*4bb0*/  @!P0 BRA `(.L_x_22) ;  /* 0x0000000000048947 */ /* 0x000fea0003800000 */
[----:B------:R-:W-:Y:S01]  /*4bc0*/  BPT.TRAP 0x1 ;  /* 0x000000040000795c */ /* 0x000fe20000300000 */
.L_x_22:
[----:B--2---:R-:W-:Y:S05]  /*4bd0*/  @P1 BRA `(.L_x_20) ;  /* 0x0000000000081947 */ /* 0x004fea0003800000 */
[----:B------:R-:W2:Y:S02]  /*4be0*/  SYNCS.PHASECHK.TRANS64.TRYWAIT P1, [UR6+0x38850], R7 ;  /* 0x03885007ff0075a7 */ /* 0x000ea40008020146 */
[----:B--2---:R-:W-:Y:S05]  /*4bf0*/  @!P1 BRA `(.L_x_23) ;  /* 0x0000008800b89947 */ /* 0x004fea0003800000 */
.L_x_20:
[----:B------:R-:W-:Y:S01]  /*4c00*/  UIADD3 UR6, UR38, 0x400, URZ ;  /* 0x0000040026067890 */ /* 0x000fe2000fffe03f */
[----:B------:R-:W-:Y:S01]  /*4c10*/  WARPGROUP.ARRIVE ;  /* 0x00000000000079c5 */ /* 0x000fe20000000000 */
[----:B------:R-:W-:Y:S01]  /*4c20*/  UMOV UR7, 0x40000040 ;  /* 0x4000004000077882 */ /* 0x000fe20000000000 */
[C---:B--2---:R-:W-:Y:S01]  /*4c30*/  FMUL.FTZ R8, R0.reuse, R152 ;  /* 0x0000009800087220 */ /* 0x044fe20000410000 */
[----:B------:R-:W-:Y:S01]  /*4c40*/  USHF.R.U32.HI UR6, URZ, 0x4, UR6 ;  /* 0x000000043f067899 */ /* 0x000fe20008011606 */
[C---:B------:R-:W-:Y:S01]  /*4c50*/  FMUL.FTZ R9, R0.reuse, R154 ;  /* 0x0000009a00097220 */ /* 0x040fe20000410000 */
[C---:B-1----:R-:W-:Y:S01]  /*4c60*/  FMUL.FTZ R7, R0.reuse, R153 ;  /* 0x0000009900077220 */ /* 0x042fe20000410000 */
[C---:B------:R-:W-:Y:S01]  /*4c70*/  FMUL.FTZ R10, R0.reuse, R155 ;  /* 0x0000009b000a7220 */ /* 0x040fe20000410000 */
[----:B------:R-:W-:Y:S01]  /*4c80*/  ULOP3.LUT UR6, UR6, 0x3fff, URZ, 0xc0, !UPT ;  /* 0x00003fff06067892 */ /* 0x000fe2000f8ec03f */
[----:B------:R-:W1:Y:S01]  /*4c90*/  MUFU.TANH R8, R8 ;  /* 0x0000000800087308 */ /* 0x000e620000002400 */
[C---:B------:R-:W-:Y:S01]  /*4ca0*/  FMUL.FTZ R11, R0.reuse, R156 ;  /* 0x0000009c000b7220 */ /* 0x040fe20000410000 */
[C---:B------:R-:W-:Y:S01]  /*4cb0*/  FMUL.FTZ R13, R0.reuse, R158 ;  /* 0x0000009e000d7220 */ /* 0x040fe20000410000 */
[----:B------:R-:W-:Y:S01]  /*4cc0*/  ULOP3.LUT UR6, UR6, 0x10000, URZ, 0xfc, !UPT ;  /* 0x0001000006067892 */ /* 0x000fe2000f8efc3f */
[C---:B------:R-:W-:Y:S01]  /*4cd0*/  FMUL.FTZ R12, R0.reuse, R157 ;  /* 0x0000009d000c7220 */ /* 0x040fe20000410000 */
[C---:B------:R-:W-:Y:S01]  /*4ce0*/  FMUL.FTZ R14, R0.reuse, R159 ;  /* 0x0000009f000e7220 */ /* 0x040fe20000410000 */
[C---:B------:R-:W-:Y:S01]  /*4cf0*/  FMUL.FTZ R15, R0.reuse, R160 ;  /* 0x000000a0000f7220 */ /* 0x040fe20000410000 */
[----:B------:R-:W-:Y:S01]  /*4d00*/  ULEA UR11, UR56, UR6, 0xb ;  /* 0x00000006380b7291 */ /* 0x000fe2000f8e583f */
[----:B------:R-:W2:Y:S01]  /*4d10*/  MUFU.TANH R9, R9 ;  /* 0x0000000900097308 */ /* 0x000ea20000002400 */
[C---:B------:R-:W-:Y:S01]  /*4d20*/  FMUL.FTZ R21, R0.reuse, R162 ;  /* 0x000000a200157220 */ /* 0x040fe20000410000 */
[C---:B------:R-:W-:Y:S01]  /*4d30*/  FMUL.FTZ R20, R0.reuse, R161 ;  /* 0x000000a100147220 */ /* 0x040fe20000410000 */
[C---:B------:R-:W-:Y:S01]  /*4d40*/  FMUL.FTZ R159, R0.reuse, R170 ;  /* 0x000000aa009f7220 */ /* 0x040fe20000410000 */
[C---:B------:R-:W-:Y:S01]  /*4d50*/  FMUL.FTZ R170, R0.reuse, R181 ;  /* 0x000000b500aa7220 */ /* 0x040fe20000410000 */
[C---:B------:R-:W-:Y:S01]  /*4d60*/  FMUL.FTZ R181, R0.reuse, R192 ;  /* 0x000000c000b57220 */ /* 0x040fe20000410000 */
[----:B------:R-:W-:Y:S01]  /*4d70*/  UMOV UR6, UR11 ;  /* 0x0000000b00067c82 */ /* 0x000fe20008000000 */
[C---:B------:R-:W-:Y:S01]  /*4d80*/  FMUL.FTZ R152, R0.reuse, R163 ;  /* 0x000000a300987220 */ /* 0x040fe20000410000 */
[----:B------:R-:W-:Y:S01]  /*4d90*/  QGMMA.64x256x32.F32.E4M3.E4M3 R24, R228, gdesc[UR4], R24, gsb0 ;  /* 0x03e00004e4187df3 */ /* 0x000fe20008000818 */
[----:B------:R-:W-:Y:S01]  /*4da0*/  UIADD3 UR6, UR11, 0x2, URZ ;  /* 0x000000020b067890 */ /* 0x000fe2000fffe03f */
[----:B------:R-:W3:Y:S01]  /*4db0*/  MUFU.TANH R7, R7 ;  /* 0x0000000700077308 */ /* 0x000ee20000002400 */
[----:B------:R-:W-:Y:S01]  /*4dc0*/  UMOV UR7, 0x40000040 ;  /* 0x4000004000077882 */ /* 0x000fe20000000000 */
[----:B------:R-:W-:Y:S01]  /*4dd0*/  FMUL.FTZ R160, R0, R171 ;  /* 0x000000ab00a07220 */ /* 0x000fe20000410000 */
[----:B-1----:R-:W-:Y:S01]  /*4de0*/  FMNMX.FTZ R192, R8, R3, !PT ;  /* 0x0000000308c07209 */ /* 0x002fe20007810000 */
[C---:B------:R-:W-:Y:S01]  /*4df0*/  FMUL.FTZ R153, R0.reuse, R164 ;  /* 0x000000a400997220 */ /* 0x040fe20000410000 */
[C---:B------:R-:W-:Y:S01]  /*4e00*/  FMUL.FTZ R171, R0.reuse, R182 ;  /* 0x000000b600ab7220 */ /* 0x040fe20000410000 */
[C---:B------:R-:W-:Y:S01]  /*4e10*/  FMUL.FTZ R182, R0.reuse, R193 ;  /* 0x000000c100b67220 */ /* 0x040fe20000410000 */
[----:B--2---:R-:W-:Y:S01]  /*4e20*/  FMNMX.FTZ R193, R9, R6, !PT ;  /* 0x0000000609c17209 */ /* 0x004fe20007810000 */
[----:B------:R-:W1:Y:S01]  /*4e30*/  MUFU.TANH R10, R10 ;  /* 0x0000000a000a7308 */ /* 0x000e620000002400 */
[C---:B------:R-:W-:Y:S01]  /*4e40*/  FMUL.FTZ R155, R0.reuse, R166 ;  /* 0x000000a6009b7220 */ /* 0x040fe20000410000 */
[C---:B------:R-:W-:Y:S01]  /*4e50*/  FMUL.FTZ R161, R0.reuse, R172 ;  /* 0x000000ac00a17220 */ /* 0x040fe20000410000 */
[C---:B------:R-:W-:Y:S01]  /*4e60*/  FMUL.FTZ R154, R0.reuse, R165 ;  /* 0x000000a5009a7220 */ /* 0x040fe20000410000 */
[C---:B------:R-:W-:Y:S01]  /*4e70*/  FMUL.FTZ R162, R0.reuse, R173 ;  /* 0x000000ad00a27220 */ /* 0x040fe20000410000 */
[C---:B------:R-:W-:Y:S01]  /*4e80*/  FMUL.FTZ R172, R0.reuse, R183 ;  /* 0x000000b700ac7220 */ /* 0x040fe20000410000 */
[C---:B------:R-:W-:Y:S01]  /*4e90*/  FMUL.FTZ R173, R0.reuse, R184 ;  /* 0x000000b800ad7220 */ /* 0x040fe20000410000 */
[C---:B------:R-:W-:Y:S01]  /*4ea0*/  FMUL.FTZ R183, R0.reuse, R194 ;  /* 0x000000c200b77220 */ /* 0x040fe20000410000 */
[----:B------:R-:W2:Y:S01]  /*4eb0*/  MUFU.TANH R11, R11 ;  /* 0x0000000b000b7308 */ /* 0x000ea20000002400 */
[----:B---3--:R-:W-:Y:S01]  /*4ec0*/  FMNMX.FTZ R192, R7, R192, !PT ;  /* 0x000000c007c07209 */ /* 0x008fe20007810000 */
[C---:B------:R-:W-:Y:S01]  /*4ed0*/  FMUL.FTZ R184, R0.reuse, R195 ;  /* 0x000000c300b87220 */ /* 0x040fe20000410000 */
[C---:B------:R-:W-:Y:S01]  /*4ee0*/  FMUL.FTZ R156, R0.reuse, R167 ;  /* 0x000000a7009c7220 */ /* 0x040fe20000410000 */
[C---:B------:R-:W-:Y:S01]  /*4ef0*/  FMUL.FTZ R164, R0.reuse, R175 ;  /* 0x000000af00a47220 */ /* 0x040fe20000410000 */
[C---:B------:R-:W-:Y:S01]  /*4f00*/  FMUL.FTZ R157, R0.reuse, R168 ;  /* 0x000000a8009d7220 */ /* 0x040fe20000410000 */
[C---:B------:R-:W-:Y:S01]  /*4f10*/  FMUL.FTZ R175, R0.reuse, R186 ;  /* 0x000000ba00af7220 */ /* 0x040fe20000410000 */
[----:B------:R-:W-:Y:S01]  /*4f20*/  FMUL.FTZ R186, R0, R197 ;  /* 0x000000c500ba7220 */ /* 0x000fe20000410000 */
[----:B------:R-:W3:Y:S01]  /*4f30*/  MUFU.TANH R13, R13 ;  /* 0x0000000d000d7308 */ /* 0x000ee20000002400 */
[----:B-1----:R-:W-:Y:S01]  /*4f40*/  FMNMX.FTZ R194, R10, R193, !PT ;  /* 0x000000c10ac27209 */ /* 0x002fe20007810000 */
[C---:B------:R-:W-:Y:S01]  /*4f50*/  FMUL.FTZ R163, R0.reuse, R174 ;  /* 0x000000ae00a37220 */ /* 0x040fe20000410000 */
[C---:B------:R-:W-:Y:S01]  /*4f60*/  FMUL.FTZ R158, R0.reuse, R169 ;  /* 0x000000a9009e7220 */ /* 0x040fe20000410000 */
[C---:B------:R-:W-:Y:S01]  /*4f70*/  FMUL.FTZ R174, R0.reuse, R185 ;  /* 0x000000b900ae7220 */ /* 0x040fe20000410000 */
[C---:B------:R-:W-:Y:S01]  /*4f80*/  FMUL.FTZ R185, R0.reuse, R196 ;  /* 0x000000c400b97220 */ /* 0x040fe20000410000 */
[C---:B------:R-:W-:Y:S01]  /*4f90*/  FMUL.FTZ R166, R0.reuse, R177 ;  /* 0x000000b100a67220 */ /* 0x040fe20000410000 */
[C---:B------:R-:W-:Y:S01]  /*4fa0*/  FMUL.FTZ R165, R0.reuse, R176 ;  /* 0x000000b000a57220 */ /* 0x040fe20000410000 */
[----:B------:R-:W1:Y:S01]  /*4fb0*/  MUFU.TANH R12, R12 ;  /* 0x0000000c000c7308 */ /* 0x000e620000002400 */
[----:B--2---:R-:W-:Y:S01]  /*4fc0*/  FMNMX.FTZ R195, R11, R192, !PT ;  /* 0x000000c00bc37209 */ /* 0x004fe20007810000 */
        /* <DEDUP_REMOVED lines=18> */
[----:B------:R-:W-:Y:S01]  /*50f0*/  FMUL.FTZ R194, R0, R204 ;  /* 0x000000cc00c27220 */ /* 0x000fe20000410000 */
[----:B------:R-:W-:Y:S01]  /*5100*/  UMOV UR10, UR49 ;  /* 0x00000031000a7c82 */ /* 0x000fe20008000000 */
[----:B------:R-:W1:Y:S02]  /*5110*/  S2R R233, SR_TID.X ;  /* 0x0000000000e97919 */ /* 0x000e640000002100 */
[----:B------:R-:W4:Y:S01]  /*5120*/  MUFU.TANH R21, R21 ;  /* 0x0000001500157308 */ /* 0x000f220000002400 */
[----:B--2---:R-:W-:-:S07]  /*5130*/  FMNMX.FTZ R196, R14, R197, !PT ;  /* 0x000000c50ec47209 */ /* 0x004fce0007810000 */
[----:B------:R-:W2:Y:S01]  /*5140*/  MUFU.TANH R20, R20 ;  /* 0x0000001400147308 */ /* 0x000ea20000002400 */
[----:B---3--:R-:W-:-:S07]  /*5150*/  FMNMX.FTZ R195, R15, R192, !PT ;  /* 0x000000c00fc37209 */ /* 0x008fce0007810000 */
[----:B------:R-:W3:Y:S01]  /*5160*/  MUFU.TANH R152, R152 ;  /* 0x0000009800987308 */ /* 0x000ee20000002400 */
[----:B----4-:R-:W-:-:S07]  /*5170*/  FMNMX.FTZ R197, R21, R196, !PT ;  /* 0x000000c415c57209 */ /* 0x010fce0007810000 */
[----:B------:R-:W4:Y:S01]  /*5180*/  MUFU.TANH R153, R153 ;  /* 0x0000009900997308 */ /* 0x000f220000002400 */
[----:B--2---:R-:W-:Y:S01]  /*5190*/  FMNMX.FTZ R192, R20, R195, !PT ;  /* 0x000000c314c07209 */ /* 0x004fe20007810000 */
[----:B------:R-:W-:Y:S01]  /*51a0*/  FMUL.FTZ R195, R0, R205 ;  /* 0x000000cd00c37220 */ /* 0x000fe20000410000 */
[----:B-1----:R-:W-:-:S05]  /*51b0*/  LOP3.LUT P1, RZ, R233, 0x7f, RZ, 0xc0, !PT ;  /* 0x0000007fe9ff7812 */ /* 0x002fca000782c0ff */
[----:B------:R-:W1:Y:S01]  /*51c0*/  MUFU.TANH R155, R155 ;  /* 0x0000009b009b7308 */ /* 0x000e620000002400 */
[----:B---3--:R-:W-:-:S07]  /*51d0*/  FMNMX.FTZ R196, R152, R197, !PT ;  /* 0x000000c598c47209 */ /* 0x008fce0007810000 */
[----:B------:R-:W2:Y:S01]  /*51e0*/  MUFU.TANH R154, R154 ;  /* 0x0000009a009a7308 */ /* 0x000ea20000002400 */
[----:B----4-:R-:W-:-:S07]  /*51f0*/  FMNMX.FTZ R197, R153, R192, !PT ;  /* 0x000000c099c57209 */ /* 0x010fce0007810000 */
[----:B------:R-:W3:Y:S01]  /*5200*/  MUFU.TANH R156, R156 ;  /* 0x0000009c009c7308 */ /* 0x000ee20000002400 */
[----:B-1----:R-:W-:Y:S01]  /*5210*/  FMNMX.FTZ R199, R155, R196, !PT ;  /* 0x000000c49bc77209 */ /* 0x002fe20007810000 */
[----:B------:R-:W-:-:S06]  /*5220*/  FMUL.FTZ R196, R0, R206 ;  /* 0x000000ce00c47220 */ /* 0x000fcc0000410000 */
[----:B------:R-:W1:Y:S01]  /*5230*/  MUFU.TANH R157, R157 ;  /* 0x0000009d009d7308 */ /* 0x000e620000002400 */
[----:B--2---:R-:W-:-:S07]  /*5240*/  FMNMX.FTZ R192, R154, R197, !PT ;  /* 0x000000c59ac07209 */ /* 0x004fce0007810000 */
[----:B------:R-:W2:Y:S01]  /*5250*/  MUFU.TANH R159, R159 ;  /* 0x0000009f009f7308 */ /* 0x000ea20000002400 */
[----:B---3--:R-:W-:-:S07]  /*5260*/  FMNMX.FTZ R198, R156, R199, !PT ;  /* 0x000000c79cc67209 */ /* 0x008fce0007810000 */
[----:B------:R-:W3:Y:S01]  /*5270*/  MUFU.TANH R158, R158 ;  /* 0x0000009e009e7308 */ /* 0x000ee20000002400 */
[----:B-1----:R-:W-:-:S07]  /*5280*/  FMNMX.FTZ R197, R157, R192, !PT ;  /* 0x000000c09dc57209 */ /* 0x002fce0007810000 */
[----:B------:R-:W1:Y:S01]  /*5290*/  MUFU.TANH R160, R160 ;  /* 0x000000a000a07308 */ /* 0x000e620000002400 */
[----:B--2---:R-:W-:Y:S01]  /*52a0*/  FMNMX.FTZ R199, R159, R198, !PT ;  /* 0x000000c69fc77209 */ /* 0x004fe20007810000 */
[----:B------:R-:W-:-:S06]  /*52b0*/  FMUL.FTZ R198, R0, R207 ;  /* 0x000000cf00c67220 */ /* 0x000fcc0000410000 */
[----:B------:R-:W2:Y:S01]  /*52c0*/  MUFU.TANH R161, R161 ;  /* 0x000000a100a17308 */ /* 0x000ea20000002400 */
[----:B---3--:R-:W-:-:S07]  /*52d0*/  FMNMX.FTZ R192, R158, R197, !PT ;  /* 0x000000c59ec07209 */ /* 0x008fce0007810000 */
[----:B------:R-:W3:Y:S01]  /*52e0*/  MUFU.TANH R163, R163 ;  /* 0x000000a300a37308 */ /* 0x000ee20000002400 */
[----:B-1----:R-:W-:-:S07]  /*52f0*/  FMNMX.FTZ R200, R160, R199, !PT ;  /* 0x000000c7a0c87209 */ /* 0x002fce0007810000 */
        /* <DEDUP_REMOVED lines=30> */
[----:B---3--:R-:W-:Y:S01]  /*54e0*/  FMNMX.FTZ R203, R175, R202, !PT ;  /* 0x000000caafcb7209 */ /* 0x008fe20007810000 */
[----:B------:R-:W-:Y:S01]  /*54f0*/  FMUL.FTZ R202, R0, R211 ;  /* 0x000000d300ca7220 */ /* 0x000fe20000410000 */
[----:B------:R-:W-:Y:S01]  /*5500*/  IMAD.U32 R211, RZ, RZ, UR10 ;  /* 0x0000000affd37e24 */ /* 0x000fe2000f8e00ff */
[----:B------:R-:W-:Y:S02]  /*5510*/  WARPGROUP.DEPBAR.LE gsb0, 0x0 ;  /* 0x00008000000079c5 */ /* 0x000fe40000010000 */
[----:B------:R-:W-:Y:S02]  /*5520*/  WARPGROUP.ARRIVE ;  /* 0x00000000000079c5 */ /* 0x000fe40000000000 */
[----:B------:R-:W3:Y:S01]  /*5530*/  MUFU.TANH R177, R177 ;  /* 0x000000b100b17308 */ /* 0x000ee20000002400 */
[----:B-1----:R-:W-:-:S03]  /*5540*/  FMNMX.FTZ R192, R174, R197, !PT ;  /* 0x000000c5aec07209 */ /* 0x002fc60007810000 */
[----:B------:R-:W-:Y:S01]  /*5550*/  QGMMA.64x256x32.F32.E4M3.E4M3 R24, R216, gdesc[UR4], R24, gsb0 ;  /* 0x03e00004d8187df3 */ /* 0x000fe20008000818 */
[----:B------:R-:W-:Y:S01]  /*5560*/  UIADD3 UR6, UR11, 0x4, URZ ;  /* 0x000000040b067890 */ /* 0x000fe2000fffe03f */
[----:B------:R-:W-:Y:S02]  /*5570*/  UMOV UR7, 0x40000040 ;  /* 0x4000004000077882 */ /* 0x000fe40000000000 */
        /* <DEDUP_REMOVED lines=9> */
[----:B---3--:R-:W-:Y:S01]  /*5610*/  FMNMX.FTZ R204, R180, R203, !PT ;  /* 0x000000cbb4cc7209 */ /* 0x008fe20007810000 */
[----:B------:R-:W-:-:S06]  /*5620*/  FMUL.FTZ R203, R0, R212 ;  /* 0x000000d400cb7220 */ /* 0x000fcc0000410000 */
        /* <DEDUP_REMOVED lines=46> */
[----:B-1----:R-:W-:Y:S02]  /*5910*/  FMNMX.FTZ R207, R205, R208, !PT ;  /* 0x000000d0cdcf7209 */ /* 0x002fe40007810000 */
[----:B--2---:R-:W-:-:S05]  /*5920*/  FMNMX.FTZ R208, R204, R197, !PT ;  /* 0x000000c5ccd07209 */ /* 0x004fca0007810000 */
[----:B------:R-:W1:Y:S01]  /*5930*/  SHFL.BFLY PT, R197, R208, 0x2, 0x1f ;  /* 0x0c401f00d0c57f89 */ /* 0x000e6200000e0000 */
[----:B---3--:R-:W-:-:S05]  /*5940*/  FMNMX.FTZ R207, R206, R207, !PT ;  /* 0x000000cfcecf7209 */ /* 0x008fca0007810000 */
[----:B------:R-:W2:Y:S01]  /*5950*/  SHFL.BFLY PT, R192, R207, 0x2, 0x1f ;  /* 0x0c401f00cfc07f89 */ /* 0x000ea200000e0000 */
[----:B-1----:R-:W-:Y:S02]  /*5960*/  FMNMX.FTZ R209, R208, R197, !PT ;  /* 0x000000c5d0d17209 */ /* 0x002fe40007810000 */
[----:B--2---:R-:W-:-:S03]  /*5970*/  FMNMX.FTZ R210, R207, R192, !PT ;  /* 0x000000c0cfd27209 */ /* 0x004fc60007810000 */
[----:B------:R-:W1:Y:S04]  /*5980*/  SHFL.BFLY PT, R192, R209, 0x1, 0x1f ;  /* 0x0c201f00d1c07f89 */ /* 0x000e6800000e0000 */
[----:B------:R-:W2:Y:S01]  /*5990*/  SHFL.BFLY PT, R197, R210, 0x1, 0x1f ;  /* 0x0c201f00d2c57f89 */ /* 0x000ea200000e0000 */
[----:B------:R-:W-:Y:S02]  /*59a0*/  WARPGROUP.DEPBAR.LE gsb0, 0x0 ;  /* 0x00008000000079c5 */ /* 0x000fe40000010000 */
[----:B------:R-:W-:-:S06]  /*59b0*/  WARPGROUP.ARRIVE ;  /* 0x00000000000079c5 */ /* 0x000fcc0000000000 */
[----:B------:R-:W-:Y:S01]  /*59c0*/  QGMMA.64x256x32.F32.E4M3.E4M3 R24, R220, gdesc[UR4], R24, gsb0 ;  /* 0x03e00004dc187df3 */ /* 0x000fe20008000818 */
[----:B------:R-:W-:Y:S01]  /*59d0*/  UIADD3 UR6, UR11, 0x6, URZ ;  /* 0x000000060b067890 */ /* 0x000fe2000fffe03f */
[----:B------:R-:W-:Y:S01]  /*59e0*/  UMOV UR7, 0x40000040 ;  /* 0x4000004000077882 */ /* 0x000fe20000000000 */
[----:B-1----:R-:W-:Y:S02]  /*59f0*/  FMNMX.FTZ R192, R209, R192, !PT ;  /* 0x000000c0d1c07209 */ /* 0x002fe40007810000 */
[----:B--2---:R-:W-:-:S03]  /*5a00*/  FMNMX.FTZ R197, R210, R197, !PT ;  /* 0x000000c5d2c57209 */ /* 0x004fc60007810000 */
[C---:B------:R-:W-:Y:S01]  /*5a10*/  FFMA.FTZ R207, R192.reuse, R211, -8 ;  /* 0xc1000000c0cf7423 */ /* 0x040fe200000100d3 */
[----:B------:R-:W-:-:S01]  /*5a20*/  FADD.FTZ R3, -R192, R3 ;  /* 0x00000003c0037221 */ /* 0x000fc20000010100 */
[----:B------:R-:W-:Y:S02]  /*5a30*/  IMAD.U32 R211, RZ, RZ, UR55 ;  /* 0x00000037ffd37e24 */ /* 0x000fe4000f8e00ff */
[----:B------:R-:W-:-:S01]  /*5a40*/  FFMA.FTZ R209, R8, UR10, -R207 ;  /* 0x0000000a08d17c23 */ /* 0x000fc200080108cf */
[--C-:B------:R-:W-:Y:S01]  /*5a50*/  FFMA.FTZ R8, R7, UR10, -R207.reuse ;  /* 0x0000000a07087c23 */ /* 0x100fe200080108cf */
[----:B------:R-:W-:-:S01]  /*5a60*/  FFMA.FTZ R7, R11, UR10, -R207 ;  /* 0x0000000a0b077c23 */ /* 0x000fc200080108cf */
[--C-:B------:R-:W-:Y:S01]  /*5a70*/  FFMA.FTZ R11, R15, UR10, -R207.reuse ;  /* 0x0000000a0f0b7c23 */ /* 0x100fe200080108cf */
[----:B------:R-:W-:-:S01]  /*5a80*/  FFMA.FTZ R15, R153, UR10, -R207 ;  /* 0x0000000a990f7c23 */ /* 0x000fc200080108cf */
[--C-:B------:R-:W-:Y:S01]  /*5a90*/  FFMA.FTZ R153, R157, UR10, -R207.reuse ;  /* 0x0000000a9d997c23 */ /* 0x100fe200080108cf */
[----:B------:R-:W-:-:S01]  /*5aa0*/  FFMA.FTZ R157, R161, UR10, -R207 ;  /* 0x0000000aa19d7c23 */ /* 0x000fc200080108cf */
[--C-:B------:R-:W-:Y:S01]  /*5ab0*/  FFMA.FTZ R161, R165, UR10, -R207.reuse ;  /* 0x0000000aa5a17c23 */ /* 0x100fe200080108cf */
[----:B------:R-:W-:-:S01]  /*5ac0*/  FFMA.FTZ R165, R169, UR10, -R207 ;  /* 0x0000000aa9a57c23 */ /* 0x000fc200080108cf */
[----:B------:R-:W-:Y:S01]  /*5ad0*/  FMUL.FTZ R208, R3, UR10 ;  /* 0x0000000a03d07c20 */ /* 0x000fe20008410000 */
[----:B------:R-:W-:-:S01]  /*5ae0*/  FFMA.FTZ R169, R173, UR10, -R207 ;  /* 0x0000000aada97c23 */ /* 0x000fc200080108cf */
[--C-:B------:R-:W-:Y:S01]  /*5af0*/  FFMA.FTZ R173, R177, UR10, -R207.reuse ;  /* 0x0000000ab1ad7c23 */ /* 0x100fe200080108cf */
[----:B------:R-:W-:-:S01]  /*5b00*/  FFMA.FTZ R177, R181, UR10, -R207 ;  /* 0x0000000ab5b17c23 */ /* 0x000fc200080108cf */
[----:B------:R-:W-:Y:S01]  /*5b10*/  FADD.FTZ R3, -R197, R6 ;  /* 0x00000006c5037221 */ /* 0x000fe20000010100 */
[----:B------:R-:W-:-:S01]  /*5b20*/  FFMA.FTZ R181, R185, UR10, -R207 ;  /* 0x0000000ab9b57c23 */ /* 0x000fc200080108cf */
[----:B------:R1:W-:Y:S01]  /*5b30*/  MUFU.EX2 R6, R208 ;  /* 0x000000d000067308 */ /* 0x0003e20000000800 */
[----:B------:R-:W-:-:S01]  /*5b40*/  FFMA.FTZ R185, R189, UR10, -R207 ;  /* 0x0000000abdb97c23 */ /* 0x000fc200080108cf */
[--C-:B------:R-:W-:Y:S01]  /*5b50*/  FFMA.FTZ R189, R194, UR10, -R207.reuse ;  /* 0x0000000ac2bd7c23 */ /* 0x100fe200080108cf */
[----:B------:R-:W-:-:S01]  /*5b60*/  FFMA.FTZ R194, R195, UR10, -R207 ;  /* 0x0000000ac3c27c23 */ /* 0x000fc200080108cf */
[--C-:B------:R-:W-:Y:S01]  /*5b70*/  FFMA.FTZ R195, R199, UR10, -R207.reuse ;  /* 0x0000000ac7c37c23 */ /* 0x100fe200080108cf */
[----:B------:R-:W-:-:S01]  /*5b80*/  FFMA.FTZ R199, R203, UR10, -R207 ;  /* 0x0000000acbc77c23 */ /* 0x000fc200080108cf */
[----:B------:R-:W-:Y:S01]  /*5b90*/  FMUL.FTZ R3, R3, UR10 ;  /* 0x0000000a03037c20 */ /* 0x000fe20008410000 */
[----:B------:R-:W-:-:S01]  /*5ba0*/  FFMA.FTZ R12, R12, UR10, -R207 ;  /* 0x0000000a0c0c7c23 */ /* 0x000fc200080108cf */
[----:B------:R-:W2:Y:S01]  /*5bb0*/  MUFU.EX2 R209, R209 ;  /* 0x000000d100d17308 */ /* 0x000ea20000000800 */
[----:B-1----:R-:W-:-:S02]  /*5bc0*/  IMAD.U32 R208, RZ, RZ, UR10 ;  /* 0x0000000affd07e24 */ /* 0x002fc4000f8e00ff */
[--C-:B------:R-:W-:Y:S01]  /*5bd0*/  FFMA.FTZ R20, R20, UR10, -R207.reuse ;  /* 0x0000000a14147c23 */ /* 0x100fe200080108cf */
[----:B------:R-:W-:-:S01]  /*5be0*/  FFMA.FTZ R154, R154, UR10, -R207 ;  /* 0x0000000a9a9a7c23 */ /* 0x000fc200080108cf */
[----:B------:R-:W-:Y:S01]  /*5bf0*/  FFMA.FTZ R158, R158, UR10, -R207 ;  /* 0x0000000a9e9e7c23 */ /* 0x000fe200080108cf */
[----:B------:R-:W-:-:S01]  /*5c00*/  FFMA.FTZ R203, R197, R208, -8 ;  /* 0xc1000000c5cb7423 */ /* 0x000fc200000100d0 */
[--C-:B------:R-:W-:Y:S01]  /*5c10*/  FFMA.FTZ R162, R162, UR10, -R207.reuse ;  /* 0x0000000aa2a27c23 */ /* 0x100fe200080108cf */
[----:B------:R-:W-:-:S01]  /*5c20*/  FFMA.FTZ R166, R166, UR10, -R207 ;  /* 0x0000000aa6a67c23 */ /* 0x000fc200080108cf */
        /* <DEDUP_REMOVED lines=8> */
[----:B------:R-:W1:Y:S01]  /*5cb0*/  MUFU.EX2 R208, R208 ;  /* 0x000000d000d07308 */ /* 0x000e620000000800 */
[----:B--2---:R-:W-:-:S01]  /*5cc0*/  FFMA.FTZ R5, R6, R5, R209 ;  /* 0x0000000506057223 */ /* 0x004fc200000100d1 */
[--C-:B------:R-:W-:Y:S01]  /*5cd0*/  FFMA.FTZ R155, R156, UR10, -R203.reuse ;  /* 0x0000000a9c9b7c23 */ /* 0x100fe200080108cb */
[----:B------:R-:W-:-:S01]  /*5ce0*/  FFMA.FTZ R156, R159, UR10, -R203 ;  /* 0x0000000a9f9c7c23 */ /* 0x000fc200080108cb */
[--C-:B------:R-:W-:Y:S01]  /*5cf0*/  FFMA.FTZ R159, R160, UR10, -R203.reuse ;  /* 0x0000000aa09f7c23 */ /* 0x100fe200080108cb */
[----:B------:R-:W-:-:S01]  /*5d00*/  FFMA.FTZ R160, R163, UR10, -R203 ;  /* 0x0000000aa3a07c23 */ /* 0x000fc200080108cb */
[----:B------:R-:W-:Y:S01]  /*5d10*/  FFMA.FTZ R163, R164, UR10, -R203 ;  /* 0x0000000aa4a37c23 */ /* 0x000fe200080108cb */
[----:B------:R-:W-:-:S01]  /*5d20*/  FFMA.FTZ R170, R170, UR10, -R207 ;  /* 0x0000000aaaaa7c23 */ /* 0x000fc200080108cf */
[----:B------:R-:W2:Y:S01]  /*5d30*/  MUFU.EX2 R8, R8 ;  /* 0x0000000800087308 */ /* 0x000ea20000000800 */
[----:B------:R-:W-:-:S01]  /*5d40*/  FFMA.FTZ R174, R174, UR10, -R207 ;  /* 0x0000000aaeae7c23 */ /* 0x000fc200080108cf */
[--C-:B------:R-:W-:Y:S01]  /*5d50*/  FFMA.FTZ R178, R178, UR10, -R207.reuse ;  /* 0x0000000ab2b27c23 */ /* 0x100fe200080108cf */
[----:B------:R-:W-:-:S01]  /*5d60*/  FFMA.FTZ R182, R182, UR10, -R207 ;  /* 0x0000000ab6b67c23 */ /* 0x000fc200080108cf */
[--C-:B------:R-:W-:Y:S01]  /*5d70*/  FFMA.FTZ R186, R186, UR10, -R207.reuse ;  /* 0x0000000ababa7c23 */ /* 0x100fe200080108cf */
[----:B------:R-:W-:-:S01]  /*5d80*/  FFMA.FTZ R190, R190, UR10, -R207 ;  /* 0x0000000abebe7c23 */ /* 0x000fc200080108cf */
[--C-:B------:R-:W-:Y:S01]  /*5d90*/  FFMA.FTZ R200, R200, UR10, -R207.reuse ;  /* 0x0000000ac8c87c23 */ /* 0x100fe200080108cf */
[----:B------:R-:W-:-:S01]  /*5da0*/  FFMA.FTZ R204, R204, UR10, -R207 ;  /* 0x0000000acccc7c23 */ /* 0x000fc200080108cf */
[----:B------:R-:W3:Y:S01]  /*5db0*/  MUFU.EX2 R9, R9 ;  /* 0x0000000900097308 */ /* 0x000ee20000000800 */
[----:B-1----:R-:W-:-:S01]  /*5dc0*/  FFMA.FTZ R4, R3, R4, R208 ;  /* 0x0000000403047223 */ /* 0x002fc200000100d0 */
[--C-:B------:R-:W-:Y:S01]  /*5dd0*/  FFMA.FTZ R164, R167, UR10, -R203.reuse ;  /* 0x0000000aa7a47c23 */ /* 0x100fe200080108cb */
[----:B------:R-:W-:-:S01]  /*5de0*/  FFMA.FTZ R167, R168, UR10, -R203 ;  /* 0x0000000aa8a77c23 */ /* 0x000fc200080108cb */
[--C-:B------:R-:W-:Y:S01]  /*5df0*/  FFMA.FTZ R168, R171, UR10, -R203.reuse ;  /* 0x0000000aaba87c23 */ /* 0x100fe200080108cb */
[----:B------:R-:W-:-:S01]  /*5e00*/  FFMA.FTZ R171, R172, UR10, -R203 ;  /* 0x0000000aacab7c23 */ /* 0x000fc200080108cb */
[--C-:B------:R-:W-:Y:S01]  /*5e10*/  FFMA.FTZ R172, R175, UR10, -R203.reuse ;  /* 0x0000000aafac7c23 */ /* 0x100fe200080108cb */
[----:B------:R-:W-:-:S01]  /*5e20*/  FFMA.FTZ R175, R176, UR10, -R203 ;  /* 0x0000000ab0af7c23 */ /* 0x000fc200080108cb */
[----:B------:R-:W1:Y:S01]  /*5e30*/  MUFU.EX2 R7, R7 ;  /* 0x0000000700077308 */ /* 0x000e620000000800 */
[----:B--2---:R-:W-:-:S01]  /*5e40*/  FADD.FTZ R210, R8, R5 ;  /* 0x0000000508d27221 */ /* 0x004fc20000010000 */
[--C-:B------:R-:W-:Y:S01]  /*5e50*/  FFMA.FTZ R176, R179, UR10, -R203.reuse ;  /* 0x0000000ab3b07c23 */ /* 0x100fe200080108cb */
[----:B------:R-:W-:-:S01]  /*5e60*/  FFMA.FTZ R179, R180, UR10, -R203 ;  /* 0x0000000ab4b37c23 */ /* 0x000fc200080108cb */
[----:B------:R-:W-:-:S04]  /*5e70*/  FFMA.FTZ R180, R183, UR10, -R203 ;  /* 0x0000000ab7b47c23 */ /* 0x000fc800080108cb */
[----:B------:R-:W2:Y:S01]  /*5e80*/  MUFU.EX2 R10, R10 ;  /* 0x0000000a000a7308 */ /* 0x000ea20000000800 */
[----:B---3--:R-:W-:-:S07]  /*5e90*/  FADD.FTZ R5, R9, R4 ;  /* 0x0000000409057221 */ /* 0x008fce0000010000 */
[----:B------:R-:W3:Y:S01]  /*5ea0*/  MUFU.EX2 R12, R12 ;  /* 0x0000000c000c7308 */ /* 0x000ee20000000800 */
[----:B-1----:R-:W-:-:S07]  /*5eb0*/  FADD.FTZ R207, R7, R210 ;  /* 0x000000d207cf7221 */ /* 0x002fce0000010000 */
[----:B------:R-:W1:Y:S01]  /*5ec0*/  MUFU.EX2 R13, R13 ;  /* 0x0000000d000d7308 */ /* 0x000e620000000800 */
[----:B--2---:R-:W-:-:S07]  /*5ed0*/  FADD.FTZ R4, R10, R5 ;  /* 0x000000050a047221 */ /* 0x004fce0000010000 */
        /* <DEDUP_REMOVED lines=9> */
[----:B-1----:R-:W-:-:S01]  /*5f70*/  FADD.FTZ R210, R20, R183 ;  /* 0x000000b714d27221 */ /* 0x002fc20000010000 */
[--C-:B------:R-:W-:Y:S01]  /*5f80*/  FFMA.FTZ R183, R184, UR10, -R203.reuse ;  /* 0x0000000ab8b77c23 */ /* 0x100fe200080108cb */
[----:B------:R-:W-:-:S05]  /*5f90*/  FFMA.FTZ R184, R187, UR10, -R203 ;  /* 0x0000000abbb87c23 */ /* 0x000fca00080108cb */
        /* <DEDUP_REMOVED lines=15> */
[----:B---3--:R-:W-:-:S01]  /*6090*/  FADD.FTZ R210, R158, R187 ;  /* 0x000000bb9ed27221 */ /* 0x008fc20000010000 */
[--C-:B------:R-:W-:Y:S01]  /*60a0*/  FFMA.FTZ R187, R188, UR10, -R203.reuse ;  /* 0x0000000abcbb7c23 */ /* 0x100fe200080108cb */
[----:B------:R-:W-:-:S05]  /*60b0*/  FFMA.FTZ R188, R191, UR10, -R203 ;  /* 0x0000000abfbc7c23 */ /* 0x000fca00080108cb */
        /* <DEDUP_REMOVED lines=14> */
[----:B------:R-:W-:Y:S02]  /*61a0*/  WARPGROUP.DEPBAR.LE gsb0, 0x0 ;  /* 0x00008000000079c5 */ /* 0x000fe40000010000 */
[----:B------:R-:W-:-:S04]  /*61b0*/  WARPGROUP.ARRIVE ;  /* 0x00000000000079c5 */ /* 0x000fc80000000000 */
[----:B------:R-:W1:Y:S01]  /*61c0*/  MUFU.EX2 R165, R165 ;  /* 0x000000a500a57308 */ /* 0x000e620000000800 */
[----:B--2---:R-:W-:-:S01]  /*61d0*/  FADD.FTZ R210, R166, R191 ;  /* 0x000000bfa6d27221 */ /* 0x004fc20000010000 */
[----:B------:R-:W-:Y:S01]  /*61e0*/  FFMA.FTZ R191, R193, UR10, -R203 ;  /* 0x0000000ac1bf7c23 */ /* 0x000fe200080108cb */
[----:B------:R-:W-:Y:S01]  /*61f0*/  QGMMA.64x256x32.F32.E4M3.E4M3 R24, R224, gdesc[UR4], R24, gsb0 ;  /* 0x03e00004e0187df3 */ /* 0x000fe20008000818 */
[----:B---3--:R-:W-:-:S04]  /*6200*/  FADD.FTZ R5, R167, R4 ;  /* 0x00000004a7057221 */ /* 0x008fc80000010000 */
[----:B------:R-:W2:Y:S08]  /*6210*/  MUFU.EX2 R168, R168 ;  /* 0x000000a800a87308 */ /* 0x000eb00000000800 */
[----:B------:R-:W3:Y:S01]  /*6220*/  MUFU.EX2 R170, R170 ;  /* 0x000000aa00aa7308 */ /* 0x000ee20000000800 */
[----:B-1----:R-:W-:-:S07]  /*6230*/  FADD.FTZ R193, R165, R210 ;  /* 0x000000d2a5c17221 */ /* 0x002fce0000010000 */
[----:B------:R-:W1:Y:S01]  /*6240*/  MUFU.EX2 R171, R171 ;  /* 0x000000ab00ab7308 */ /* 0x000e620000000800 */
[----:B--2---:R-:W-:-:S07]  /*6250*/  FADD.FTZ R4, R168, R5 ;  /* 0x00000005a8047221 */ /* 0x004fce0000010000 */
[----:B------:R-:W2:Y:S01]  /*6260*/  MUFU.EX2 R169, R169 ;  /* 0x000000a900a97308 */ /* 0x000ea20000000800 */
[----:B---3--:R-:W-:-:S01]  /*6270*/  FADD.FTZ R210, R170, R193 ;  /* 0x000000c1aad27221 */ /* 0x008fc20000010000 */
[--C-:B------:R-:W-:Y:S01]  /*6280*/  FFMA.FTZ R193, R196, UR10, -R203.reuse ;  /* 0x0000000ac4c17c23 */ /* 0x100fe200080108cb */
[----:B------:R-:W-:-:S01]  /*6290*/  FFMA.FTZ R196, R198, UR10, -R203 ;  /* 0x0000000ac6c47c23 */ /* 0x000fc200080108cb */
[----:B------:R-:W-:-:S04]  /*62a0*/  FFMA.FTZ R198, R201, UR10, -R203 ;  /* 0x0000000ac9c67c23 */ /* 0x000fc800080108cb */
        /* <DEDUP_REMOVED lines=18> */
[----:B------:R-:W-:-:S06]  /*63d0*/  IADD3 R4, -R18, 0xb, RZ ;  /* 0x0000000b12047810 */ /* 0x000fcc0007ffe1ff */
[----:B------:R-:W3:Y:S01]  /*63e0*/  MUFU.EX2 R182, R182 ;  /* 0x000000b600b67308 */ /* 0x000ee20000000800 */
[----:B-1----:R-:W-:-:S07]  /*63f0*/  FADD.FTZ R201, R177, R210 ;  /* 0x000000d2b1c97221 */ /* 0x002fce0000010000 */
[----:B------:R-:W1:Y:S01]  /*6400*/  MUFU.EX2 R183, R183 ;  /* 0x000000b700b77308 */ /* 0x000e620000000800 */
[----:B--2---:R-:W-:-:S07]  /*6410*/  FADD.FTZ R210, R180, R5 ;  /* 0x00000005b4d27221 */ /* 0x004fce0000010000 */
[----:B------:R-:W2:Y:S01]  /*6420*/  MUFU.EX2 R181, R181 ;  /* 0x000000b500b57308 */ /* 0x000ea20000000800 */
[----:B---3--:R-:W-:-:S01]  /*6430*/  FADD.FTZ R212, R182, R201 ;  /* 0x000000c9b6d47221 */ /* 0x008fc20000010000 */
[----:B------:R-:W-:-:S06]  /*6440*/  FFMA.FTZ R201, R202, UR10, -R203 ;  /* 0x0000000acac97c23 */ /* 0x000fcc00080108cb */
        /* <DEDUP_REMOVED lines=8> */
[----:B------:R-:W-:-:S06]  /*64d0*/  @!P1 LEA R207, R211, UR38, 0x3 ;  /* 0x00000026d3cf9c11 */ /* 0x000fcc000f8e18ff */
[----:B------:R-:W1:Y:S01]  /*64e0*/  MUFU.EX2 R188, R188 ;  /* 0x000000bc00bc7308 */ /* 0x000e620000000800 */
[----:B--2---:R-:W-:-:S01]  /*64f0*/  FADD.FTZ R5, R187, R202 ;  /* 0x000000cabb057221 */ /* 0x004fc20000010000 */
[--C-:B------:R-:W-:Y:S01]  /*6500*/  FFMA.FTZ R202, R205, UR10, -R203.reuse ;  /* 0x0000000acdca7c23 */ /* 0x100fe200080108cb */
[----:B------:R-:W-:-:S05]  /*6510*/  FFMA.FTZ R203, R206, UR10, -R203 ;  /* 0x0000000acecb7c23 */ /* 0x000fca00080108cb */
        /* <DEDUP_REMOVED lines=8> */
[----:B------:R-:W-:Y:S01]  /*65a0*/  MUFU.EX2 R194, R194 ;  /* 0x000000c200c27308 */ /* 0x000fe20000000800 */
[----:B-1----:R-:W-:-:S07]  /*65b0*/  FADD.FTZ R5, R189, R212 ;  /* 0x000000d4bd057221 */ /* 0x002fce0000010000 */
[----:B------:R-:W1:Y:S01]  /*65c0*/  MUFU.EX2 R196, R196 ;  /* 0x000000c400c47308 */ /* 0x000e620000000800 */
[----:B--2---:R-:W-:-:S07]  /*65d0*/  FADD.FTZ R205, R193, R210 ;  /* 0x000000d2c1cd7221 */ /* 0x004fce0000010000 */
[----:B------:R-:W2:Y:S08]  /*65e0*/  MUFU.EX2 R195, R195 ;  /* 0x000000c300c37308 */ /* 0x000eb00000000800 */
[----:B------:R-:W3:Y:S01]  /*65f0*/  MUFU.EX2 R198, R198 ;  /* 0x000000c600c67308 */ /* 0x000ee20000000800 */
[----:B-1----:R-:W-:-:S07]  /*6600*/  FADD.FTZ R205, R196, R205 ;  /* 0x000000cdc4cd7221 */ /* 0x002fce0000010000 */
[----:B------:R-:W1:Y:S08]  /*6610*/  MUFU.EX2 R200, R200 ;  /* 0x000000c800c87308 */ /* 0x000e700000000800 */
[----:B------:R-:W4:Y:S08]  /*6620*/  MUFU.EX2 R201, R201 ;  /* 0x000000c900c97308 */ /* 0x000f300000000800 */
[----:B------:R-:W5:Y:S08]  /*6630*/  MUFU.EX2 R199, R199 ;  /* 0x000000c700c77308 */ /* 0x000f700000000800 */
[----:B------:R-:W5:Y:S08]  /*6640*/  MUFU.EX2 R202, R202 ;  /* 0x000000ca00ca7308 */ /* 0x000f700000000800 */
[----:B------:R-:W5:Y:S01]  /*6650*/  MUFU.EX2 R204, R204 ;  /* 0x000000cc00cc7308 */ /* 0x000f620000000800 */
[----:B------:R-:W-:-:S02]  /*6660*/  WARPGROUP.DEPBAR.LE gsb0, 0x0 ;  /* 0x00008000000079c5 */ /* 0x000fc40000010000 */
[----:B------:R2:W-:Y:S06]  /*6670*/  BAR.ARV R4, 0x100 ;  /* 0x000400040000751d */ /* 0x0005ec0000002000 */
[----:B------:R-:W5:Y:S01]  /*6680*/  MUFU.EX2 R203, R203 ;  /* 0x000000cb00cb7308 */ /* 0x000f620000000800 */
[----:B--2---:R-:W-:-:S05]  /*6690*/  @!P1 VIADD R4, R207, 0x38840 ;  /* 0x00038840cf049836 */ /* 0x004fca0000000000 */
[----:B------:R-:W-:-:S04]  /*66a0*/  @!P1 PRMT R4, RZ, 0x654, R4 ;  /* 0x00000654ff049816 */ /* 0x000fc80000000004 */
[----:B------:R2:W-:Y:S02]  /*66b0*/  @!P1 SYNCS.ARRIVE.TRANS64.RED.A1T0 RZ, [R4+URZ], RZ ;  /* 0x000000ff04ff99a7 */ /* 0x0005e4000810043f */
[----:B--2---:R-:W-:-:S04]  /*66c0*/  FADD.FTZ R4, R194, R5 ;  /* 0x00000005c2047221 */ /* 0x004fc80000010000 */
[----:B------:R-:W-:Y:S01]  /*66d0*/  FADD.FTZ R5, R195, R4 ;  /* 0x00000004c3057221 */ /* 0x000fe20000010000 */
[----:B---3--:R-:W-:-:S03]  /*66e0*/  FADD.FTZ R4, R198, R205 ;  /* 0x000000cdc6047221 */ /* 0x008fc60000010000 */
[----:B-1----:R-:W-:Y:S01]  /*66f0*/  FADD.FTZ R206, R200, R5 ;  /* 0x00000005c8ce7221 */ /* 0x002fe20000010000 */
[----:B----4-:R-:W-:-:S03]  /*6700*/  FADD.FTZ R5, R201, R4 ;  /* 0x00000004c9057221 */ /* 0x010fc60000010000 */
[----:B-----5:R-:W-:Y:S01]  /*6710*/  FADD.FTZ R205, R199, R206 ;  /* 0x000000cec7cd7221 */ /* 0x020fe20000010000 */
[----:B------:R-:W-:-:S03]  /*6720*/  FADD.FTZ R4, R202, R5 ;  /* 0x00000005ca047221 */ /* 0x000fc60000010000 */
[----:B------:R-:W-:Y:S01]  /*6730*/  FADD.FTZ R5, R204, R205 ;  /* 0x000000cdcc057221 */ /* 0x000fe20000010000 */
[----:B------:R-:W-:-:S01]  /*6740*/  FADD.FTZ R4, R203, R4 ;  /* 0x00000004cb047221 */ /* 0x000fc20000010000 */
[----:B------:R-:W-:Y:S06]  /*6750*/  @!P0 BRA `(.L_x_24) ;  /* 0x0000000000048947 */ /* 0x000fec0003800000 */
[----:B------:R-:W-:Y:S01]  /*6760*/  BPT.TRAP 0x1 ;  /* 0x000000040000795c */ /* 0x000fe20000300000 */
.L_x_24:
[----:B------:R-:W-:Y:S01]  /*6770*/  ULEA UR6, UR56, UR38, 0x3 ;  /* 0x0000002638067291 */ /* 0x000fe2000f8e183f */
[----:B------:R-:W-:Y:S01]  /*6780*/  ISETP.LT.AND P1, PT, RZ, UR54, PT ;  /* 0x00000036ff007c0c */ /* 0x000fe2000bf21270 */
[----:B------:R-:W-:Y:S01]  /*6790*/  UIADD3 UR7, UR54, -0x1, URZ ;  /* 0xffffffff36077890 */ /* 0x000fe2000fffe03f */
[----:B------:R-:W-:Y:S01]  /*67a0*/  F2FP.SATFINITE.E4M3.F32.PACK_AB_MERGE_C R7, R12, R7, RZ ;  /* 0x000000070c07723e */ /* 0x000fe200048070ff */
[----:B------:R-:W-:Y:S01]  /*67b0*/  UIADD3 UR6, UR6, 0x38860, URZ ;  /* 0x0003886006067890 */ /* 0x000fe2000fffe03f */
[----:B------:R-:W-:Y:S01]  /*67c0*/  F2FP.SATFINITE.E4M3.F32.PACK_AB_MERGE_C R10, R13, R10, RZ ;  /* 0x0000000a0d0a723e */ /* 0x000fe200048070ff */
[----:B------:R-:W-:Y:S01]  /*67d0*/  UMOV UR57, UR36 ;  /* 0x0000002400397c82 */ /* 0x000fe20008000000 */
[----:B------:R-:W-:Y:S01]  /*67e0*/  F2FP.SATFINITE.E4M3.F32.PACK_AB_MERGE_C R15, R154, R15, RZ ;  /* 0x0000000f9a0f723e */ /* 0x000fe200048070ff */
[----:B------:R-:W-:Y:S01]  /*67f0*/  UPRMT UR6, UR37, 0x654, UR6 ;  /* 0x0000065425067896 */ /* 0x000fe20008000006 */
[----:B------:R-:W-:Y:S01]  /*6800*/  F2FP.SATFINITE.E4M3.F32.PACK_AB_MERGE_C R152, R155, R152, RZ ;  /* 0x000000989b98723e */ /* 0x000fe200048070ff */
[----:B------:R-:W-:Y:S01]  /*6810*/  UMOV UR54, UR7 ;  /* 0x0000000700367c82 */ /* 0x000fe20008000000 */
[----:B------:R-:W-:Y:S01]  /*6820*/  F2FP.SATFINITE.E4M3.F32.PACK_AB_MERGE_C R157, R162, R157, RZ ;  /* 0x0000009da29d723e */ /* 0x000fe200048070ff */
[----:B------:R-:W-:Y:S01]  /*6830*/  UMOV UR56, UR55 ;  /* 0x0000003700387c82 */ /* 0x000fe20008000000 */
[----:B------:R-:W-:Y:S01]  /*6840*/  F2FP.SATFINITE.E4M3.F32.PACK_AB_MERGE_C R160, R163, R160, RZ ;  /* 0x000000a0a3a0723e */ /* 0x000fe200048070ff */
[-C--:B------:R-:W-:Y:S01]  /*6850*/  FMUL.FTZ R24, R24, R6.reuse ;  /* 0x0000000618187220 */ /* 0x080fe20000410000 */
[----:B------:R-:W-:Y:S01]  /*6860*/  F2FP.SATFINITE.E4M3.F32.PACK_AB_MERGE_C R165, R170, R165, RZ ;  /* 0x000000a5aaa5723e */ /* 0x000fe200048070ff */
[----:B------:R-:W-:Y:S01]  /*6870*/  FMUL.FTZ R25, R25, R6 ;  /* 0x0000000619197220 */ /* 0x000fe20000410000 */
[----:B------:R-:W-:Y:S01]  /*6880*/  F2FP.SATFINITE.E4M3.F32.PACK_AB_MERGE_C R168, R171, R168, RZ ;  /* 0x000000a8aba8723e */ /* 0x000fe200048070ff */
[----:B------:R-:W-:Y:S01]  /*6890*/  SYNCS.ARRIVE.TRANS64.RED.A1T0 RZ, [UR6], RZ ;  /* 0x000000ffffff79a7 */ /* 0x000fe20008100406 */
[----:B------:R-:W-:Y:S01]  /*68a0*/  F2FP.SATFINITE.E4M3.F32.PACK_AB_MERGE_C R173, R178, R173, RZ ;  /* 0x000000adb2ad723e */ /* 0x000fe200048070ff */
[----:B------:R-:W-:Y:S01]  /*68b0*/  FMUL.FTZ R28, R28, R6 ;  /* 0x000000061c1c7220 */ /* 0x000fe20000410000 */
[----:B------:R-:W-:Y:S01]  /*68c0*/  F2FP.SATFINITE.E4M3.F32.PACK_AB_MERGE_C R176, R179, R176, RZ ;  /* 0x000000b0b3b0723e */ /* 0x000fe200048070ff */
[-C--:B------:R-:W-:Y:S01]  /*68d0*/  FMUL.FTZ R29, R29, R6.reuse ;  /* 0x000000061d1d7220 */ /* 0x080fe20000410000 */
[----:B------:R-:W-:Y:S01]  /*68e0*/  F2FP.SATFINITE.E4M3.F32.PACK_AB_MERGE_C R181, R186, R181, RZ ;  /* 0x000000b5bab5723e */ /* 0x000fe200048070ff */
[----:B------:R-:W-:Y:S01]  /*68f0*/  FMUL.FTZ R32, R32, R6 ;  /* 0x0000000620207220 */ /* 0x000fe20000410000 */
[----:B------:R-:W-:Y:S01]  /*6900*/  F2FP.SATFINITE.E4M3.F32.PACK_AB_MERGE_C R184, R187, R184, RZ ;  /* 0x000000b8bbb8723e */ /* 0x000fe200048070ff */
[-C--:B------:R-:W-:Y:S01]  /*6910*/  FMUL.FTZ R33, R33, R6.reuse ;  /* 0x0000000621217220 */ /* 0x080fe20000410000 */
[----:B------:R-:W-:Y:S01]  /*6920*/  F2FP.SATFINITE.E4M3.F32.PACK_AB_MERGE_C R189, R194, R189, RZ ;  /* 0x000000bdc2bd723e */ /* 0x000fe200048070ff */
[-C--:B------:R-:W-:Y:S01]  /*6930*/  FMUL.FTZ R36, R36, R6.reuse ;  /* 0x0000000624247220 */ /* 0x080fe20000410000 */
[----:B------:R-:W-:Y:S01]  /*6940*/  F2FP.SATFINITE.E4M3.F32.PACK_AB_MERGE_C R193, R196, R193, RZ ;  /* 0x000000c1c4c1723e */ /* 0x000fe200048070ff */
[-C--:B------:R-:W-:Y:S01]  /*6950*/  FMUL.FTZ R37, R37, R6.reuse ;  /* 0x0000000625257220 */ /* 0x080fe20000410000 */
[----:B------:R-:W-:Y:S01]  /*6960*/  F2FP.SATFINITE.E4M3.F32.PACK_AB_MERGE_C R199, R204, R199, RZ ;  /* 0x000000c7ccc7723e */ /* 0x000fe200048070ff */
[----:B------:R-:W-:Y:S01]  /*6970*/  FMUL.FTZ R40, R40, R6 ;  /* 0x0000000628287220 */ /* 0x000fe20000410000 */
[----:B------:R-:W-:Y:S01]  /*6980*/  F2FP.SATFINITE.E4M3.F32.PACK_AB_MERGE_C R202, R203, R202, RZ ;  /* 0x000000cacbca723e */ /* 0x000fe200048070ff */
[-C--:B------:R-:W-:Y:S01]  /*6990*/  FMUL.FTZ R41, R41, R6.reuse ;  /* 0x0000000629297220 */ /* 0x080fe20000410000 */
        /* <DEDUP_REMOVED lines=53> */
[----:B------:R-:W-:Y:S01]  /*6cf0*/  FMUL.FTZ R149, R149, R6 ;  /* 0x0000000695957220 */ /* 0x000fe20000410000 */
        /* <DEDUP_REMOVED lines=64> */
[----:B------:R-:W-:Y:S01]  /*7100*/  F2FP.SATFINITE.E4M3.F32.PACK_AB_MERGE_C R228, R8, R209, R7 ;  /* 0x000000d108e4723e */ /* 0x000fe20004807007 */
[----:B------:R-:W-:Y:S01]  /*7110*/  IMAD.MOV.U32 R6, RZ, RZ, R197 ;  /* 0x000000ffff067224 */ /* 0x000fe200078e00c5 */
[----:B------:R-:W-:Y:S01]  /*7120*/  F2FP.SATFINITE.E4M3.F32.PACK_AB_MERGE_C R229, R9, R208, R10 ;  /* 0x000000d009e5723e */ /* 0x000fe2000480700a */
[----:B------:R-:W-:Y:S01]  /*7130*/  IMAD.MOV.U32 R3, RZ, RZ, R192 ;  /* 0x000000ffff037224 */ /* 0x000fe200078e00c0 */
[----:B------:R-:W-:-:S02]  /*7140*/  F2FP.SATFINITE.E4M3.F32.PACK_AB_MERGE_C R230, R20, R11, R15 ;  /* 0x0000000b14e6723e */ /* 0x000fc4000480700f */
[----:B------:R-:W-:Y:S02]  /*7150*/  F2FP.SATFINITE.E4M3.F32.PACK_AB_MERGE_C R231, R21, R14, R152 ;  /* 0x0000000e15e7723e */ /* 0x000fe40004807098 */
[----:B------:R-:W-:Y:S02]  /*7160*/  F2FP.SATFINITE.E4M3.F32.PACK_AB_MERGE_C R216, R158, R153, R157 ;  /* 0x000000999ed8723e */ /* 0x000fe4000480709d */
[----:B------:R-:W-:Y:S02]  /*7170*/  F2FP.SATFINITE.E4M3.F32.PACK_AB_MERGE_C R217, R159, R156, R160 ;  /* 0x0000009c9fd9723e */ /* 0x000fe400048070a0 */
[----:B------:R-:W-:Y:S02]  /*7180*/  F2FP.SATFINITE.E4M3.F32.PACK_AB_MERGE_C R218, R166, R161, R165 ;  /* 0x000000a1a6da723e */ /* 0x000fe400048070a5 */
[----:B------:R-:W-:Y:S02]  /*7190*/  F2FP.SATFINITE.E4M3.F32.PACK_AB_MERGE_C R219, R167, R164, R168 ;  /* 0x000000a4a7db723e */ /* 0x000fe400048070a8 */
[----:B------:R-:W-:-:S02]  /*71a0*/  F2FP.SATFINITE.E4M3.F32.PACK_AB_MERGE_C R220, R174, R169, R173 ;  /* 0x000000a9aedc723e */ /* 0x000fc400048070ad */
[----:B------:R-:W-:Y:S02]  /*71b0*/  F2FP.SATFINITE.E4M3.F32.PACK_AB_MERGE_C R221, R175, R172, R176 ;  /* 0x000000acafdd723e */ /* 0x000fe400048070b0 */
[----:B------:R-:W-:Y:S02]  /*71c0*/  F2FP.SATFINITE.E4M3.F32.PACK_AB_MERGE_C R222, R182, R177, R181 ;  /* 0x000000b1b6de723e */ /* 0x000fe400048070b5 */
[----:B------:R-:W-:Y:S02]  /*71d0*/  F2FP.SATFINITE.E4M3.F32.PACK_AB_MERGE_C R223, R183, R180, R184 ;  /* 0x000000b4b7df723e */ /* 0x000fe400048070b8 */
[----:B------:R-:W-:Y:S02]  /*71e0*/  F2FP.SATFINITE.E4M3.F32.PACK_AB_MERGE_C R224, R190, R185, R189 ;  /* 0x000000b9bee0723e */ /* 0x000fe400048070bd */
[----:B------:R-:W-:Y:S02]  /*71f0*/  F2FP.SATFINITE.E4M3.F32.PACK_AB_MERGE_C R225, R191, R188, R193 ;  /* 0x000000bcbfe1723e */ /* 0x000fe400048070c1 */
[----:B------:R-:W-:-:S02]  /*7200*/  F2FP.SATFINITE.E4M3.F32.PACK_AB_MERGE_C R226, R200, R195, R199 ;  /* 0x000000c3c8e2723e */ /* 0x000fc400048070c7 */
[----:B------:R-:W-:Y:S01]  /*7210*/  F2FP.SATFINITE.E4M3.F32.PACK_AB_MERGE_C R227, R201, R198, R202 ;  /* 0x000000c6c9e3723e */ /* 0x000fe200048070ca */
[----:B------:R-:W-:Y:S06]  /*7220*/  @P1 BRA `(.L_x_25) ;  /* 0xffffffd400441947 */ /* 0x000fec000383ffff */
[----:B------:R-:W-:-:S05]  /*7230*/  UMOV UR49, UR55 ;  /* 0x0000003700317c82 */ /* 0x000fca0008000000 */
.L_x_15:
[----:B------:R-:W-:Y:S06]  /*7240*/  BAR.ARV 0x8, 0x120 ;  /* 0x0204800000007b1d */ /* 0x000fec0000002000 */
[----:B------:R-:W-:Y:S05]  /*7250*/  @!P0 BRA `(.L_x_26) ;  /* 0x0000000000048947 */ /* 0x000fea0003800000 */
[----:B------:R-:W-:Y:S01]  /*7260*/  BPT.TRAP 0x1 ;  /* 0x000000040000795c */ /* 0x000fe20000300000 */
.L_x_26:
[----:B------:R-:W-:Y:S01]  /*7270*/  ULEA UR8, UR49, UR38, 0x3 ;  /* 0x0000002631087291 */ /* 0x000fe2000f8e183f */
[----:B------:R-:W-:-:S05]  /*7280*/  IMAD.U32 R0, RZ, RZ, UR36 ;  /* 0x00000024ff007e24 */ /* 0x000fca000f8e00ff */
[----:B------:R-:W-:-:S04]  /*7290*/  SHF.L.U32 R0, R0, 0x1f, RZ ;  /* 0x0000001f00007819 */ /* 0x000fc800000006ff */
[----:B------:R1:W2:Y:S01]  /*72a0*/  SYNCS.PHASECHK.TRANS64.TRYWAIT P1, [UR8+0x38850], R0 ;  /* 0x03885000ff0075a7 */ /* 0x0002a20008020148 */
[----:B------:R-:W-:Y:S05]  /*72b0*/  @!P0 BRA `(.L_x_27) ;  /* 0x0000000000048947 */ /* 0x000fea0003800000 */
[----:B------:R-:W-:Y:S01]  /*72c0*/  BPT.TRAP 0x1 ;  /* 0x000000040000795c */ /* 0x000fe20000300000 */
.L_x_27:
[----:B--2---:R-:W-:Y:S05]  /*72d0*/  @P1 BRA `(.L_x_28) ;  /* 0x0000000000081947 */ /* 0x004fea0003800000 */
[----:B------:R-:W2:Y:S02]  /*72e0*/  SYNCS.PHASECHK.TRANS64.TRYWAIT P1, [UR8+0x38850], R0 ;  /* 0x03885000ff0075a7 */ /* 0x000ea40008020148 */
[----:B--2---:R-:W-:Y:S05]  /*72f0*/  @!P1 BRA `(.L_x_29) ;  /* 0x0000006400109947 */ /* 0x004fea0003800000 */
.L_x_28:
[----:B------:R-:W-:Y:S01]  /*7300*/  UIADD3 UR4, UR38, 0x400, URZ ;  /* 0x0000040026047890 */ /* 0x000fe2000fffe03f */
[----:B------:R-:W-:Y:S01]  /*7310*/  WARPGROUP.ARRIVE ;  /* 0x00000000000079c5 */ /* 0x000fe20000000000 */
[----:B------:R-:W-:Y:S01]  /*7320*/  UMOV UR7, 0x40000040 ;  /* 0x4000004000077882 */ /* 0x000fe20000000000 */
[----:B------:R-:W-:Y:S01]  /*7330*/  IMAD.MOV.U32 R8, RZ, RZ, 0x3f800000 ;  /* 0x3f800000ff087424 */ /* 0x000fe200078e00ff */
[----:B------:R-:W-:-:S04]  /*7340*/  USHF.R.U32.HI UR4, URZ, 0x4, UR4 ;  /* 0x000000043f047899 */ /* 0x000fc80008011604 */
[----:B------:R-:W-:-:S04]  /*7350*/  ULOP3.LUT UR4, UR4, 0x3fff, URZ, 0xc0, !UPT ;  /* 0x00003fff04047892 */ /* 0x000fc8000f8ec03f */
[----:B------:R-:W-:-:S04]  /*7360*/  ULOP3.LUT UR4, UR4, 0x10000, URZ, 0xfc, !UPT ;  /* 0x0001000004047892 */ /* 0x000fc8000f8efc3f */
[----:B------:R-:W-:-:S03]  /*7370*/  ULEA UR9, UR49, UR4, 0xb ;  /* 0x0000000431097291 */ /* 0x000fc6000f8e583f */
[----:B------:R-:W-:Y:S02]  /*7380*/  ULDC.64 UR4, c[0x0][0x9a0] ;  /* 0x0002680000047ab9 */ /* 0x000fe40000000a00 */
[----:B------:R-:W-:Y:S02]  /*7390*/  UISETP.NE.U32.AND UP0, UPT, UR4, URZ, UPT ;  /* 0x0000003f0400728c */ /* 0x000fe4000bf05070 */
[----:B------:R-:W-:Y:S02]  /*73a0*/  UMOV UR6, UR9 ;  /* 0x0000000900067c82 */ /* 0x000fe40008000000 */
[----:B------:R-:W-:Y:S01]  /*73b0*/  QGMMA.64x256x32.F32.E4M3.E4M3 R24, R228, gdesc[UR4], R24, gsb0 ;  /* 0x03e00004e4187df3 */ /* 0x000fe20008000818 */
[----:B------:R-:W-:Y:S01]  /*73c0*/  UIADD3 UR6, UR9, 0x2, URZ ;  /* 0x0000000209067890 */ /* 0x000fe2000fffe03f */
[----:B------:R-:W-:Y:S01]  /*73d0*/  UMOV UR7, 0x40000040 ;  /* 0x4000004000077882 */ /* 0x000fe20000000000 */
[----:B------:R-:W-:-:S06]  /*73e0*/  UISETP.NE.AND.EX UP0, UPT, UR5, URZ, UPT, UP0 ;  /* 0x0000003f0500728c */ /* 0x000fcc000bf05300 */
[----:B------:R-:W-:-:S05]  /*73f0*/  PLOP3.LUT P1, PT, PT, PT, UP0, 0x80, 0x0 ;  /* 0x000000000000781c */ /* 0x000fca0003f2f008 */
[----:B------:R-:W-:Y:S01]  /*7400*/  @UP0 USHF.R.S32.HI UR11, URZ, 0x1f, UR44 ;  /* 0x0000001f3f0b0899 */ /* 0x000fe2000801142c */
[----:B------:R-:W-:Y:S01]  /*7410*/  @UP0 ULDC.64 UR12, c[0x0][0x9c8] ;  /* 0x00027200000c0ab9 */ /* 0x000fe20000000a00 */
[----:B------:R-:W-:Y:S02]  /*7420*/  @UP0 ULDC.64 UR16, c[0x0][0x9d0] ;  /* 0x0002740000100ab9 */ /* 0x000fe40000000a00 */
[----:B------:R-:W-:-:S04]  /*7430*/  @UP0 UIMAD UR11, UR11, UR12, URZ ;  /* 0x0000000c0b0b02a4 */ /* 0x000fc8000f8e023f */
[----:B------:R-:W-:Y:S01]  /*7440*/  @UP0 UIMAD UR11, UR44, UR13, UR11 ;  /* 0x0000000d2c0b02a4 */ /* 0x000fe2000f8e020b */
[----:B------:R-:W-:Y:S02]  /*7450*/  WARPGROUP.DEPBAR.LE gsb0, 0x0 ;  /* 0x00008000000079c5 */ /* 0x000fe40000010000 */
[----:B------:R-:W-:-:S06]  /*7460*/  WARPGROUP.ARRIVE ;  /* 0x00000000000079c5 */ /* 0x000fcc0000000000 */
[----:B------:R-:W-:Y:S01]  /*7470*/  QGMMA.64x256x32.F32.E4M3.E4M3 R24, R216, gdesc[UR4], R24, gsb0 ;  /* 0x03e00004d8187df3 */ /* 0x000fe20008000818 */
[----:B------:R-:W-:Y:S02]  /*7480*/  @UP0 UIMAD.WIDE.U32 UR6, UR44, UR12, URZ ;  /* 0x0000000c2c0602a5 */ /* 0x000fe4000f8e003f */
[----:B------:R-:W-:Y:S02]  /*7490*/  @UP0 USHF.R.S32.HI UR12, URZ, 0x1f, UR41 ;  /* 0x0000001f3f0c0899 */ /* 0x000fe40008011429 */
[----:B------:R-:W-:Y:S02]  /*74a0*/  @UP0 UIADD3 UR7, UR7, UR11, URZ ;  /* 0x0000000b07070290 */ /* 0x000fe4000fffe03f */
[----:B------:R-:W-:Y:S02]  /*74b0*/  UIADD3 UR11, UR9, 0x4, URZ ;  /* 0x00000004090b7890 */ /* 0x000fe4000fffe03f */
[----:B------:R-:W-:-:S04]  /*74c0*/  @UP0 UIMAD UR12, UR12, UR16, URZ ;  /* 0x000000100c0c02a4 */ /* 0x000fc8000f8e023f */
[----:B------:R-:W-:Y:S02]  /*74d0*/  @UP0 UIMAD UR14, UR41, UR17, UR12 ;  /* 0x00000011290e02a4 */ /* 0x000fe4000f8e020c */
[----:B------:R-:W-:-:S03]  /*74e0*/  @UP0 UIMAD.WIDE.U32 UR12, UR41, UR16, UR6 ;  /* 0x00000010290c02a5 */ /* 0x000fc6000f8e0006 */
[----:B------:R-:W-:Y:S01]  /*74f0*/  UMOV UR6, UR11 ;  /* 0x0000000b00067c82 */ /* 0x000fe20008000000 */
[----:B------:R-:W-:Y:S01]  /*7500*/  UMOV UR7, 0x40000040 ;  /* 0x4000004000077882 */ /* 0x000fe20000000000 */
[----:B------:R-:W-:Y:S02]  /*7510*/  @UP0 UIADD3 UR11, UR13, UR14, URZ ;  /* 0x0000000e0d0b0290 */ /* 0x000fe4000fffe03f */
[----:B------:R-:W-:-:S04]  /*7520*/  @UP0 ULEA UR4, UP1, UR12, UR4, 0x2 ;  /* 0x000000040c040291 */ /* 0x000fc8000f82103f */
[----:B------:R-:W-:Y:S02]  /*7530*/  @UP0 ULEA.HI.X UR5, UR12, UR5, UR11, 0x2, UP1 ;  /* 0x000000050c050291 */ /* 0x000fe400088f140b */
[----:B------:R-:W-:-:S04]  /*7540*/  IMAD.U32 R6, RZ, RZ, UR4 ;  /* 0x00000004ff067e24 */ /* 0x000fc8000f8e00ff */
[----:B------:R-:W-:-:S05]  /*7550*/  IMAD.U32 R7, RZ, RZ, UR5 ;  /* 0x00000005ff077e24 */ /* 0x000fca000f8e00ff */
[----:B------:R3:W4:Y:S01]  /*7560*/  @P1 LDG.E R8, desc[UR50][R6.64] ;  /* 0x0000003206081981 */ /* 0x000722000c1e1900 */
[----:B------:R-:W-:Y:S02]  /*7570*/  WARPGROUP.DEPBAR.LE gsb0, 0x0 ;  /* 0x00008000000079c5 */ /* 0x000fe40000010000 */
[----:B------:R-:W-:-:S06]  /*7580*/  WARPGROUP.ARRIVE ;  /* 0x00000000000079c5 */ /* 0x000fcc0000000000 */
[----:B------:R-:W-:Y:S01]  /*7590*/  QGMMA.64x256x32.F32.E4M3.E4M3 R24, R220, gdesc[UR4], R24, gsb0 ;  /* 0x03e00004dc187df3 */ /* 0x000fe20008000818 */
[----:B------:R-:W-:Y:S01]  /*75a0*/  UIADD3 UR6, UR9, 0x6, URZ ;  /* 0x0000000609067890 */ /* 0x000fe2000fffe03f */
[----:B------:R-:W-:Y:S01]  /*75b0*/  UMOV UR7, 0x40000040 ;  /* 0x4000004000077882 */ /* 0x000fe20000000000 */
[----:B-12---:R-:W1:Y:S04]  /*75c0*/  SHFL.BFLY PT, R0, R5, 0x2, 0x1f ;  /* 0x0c401f0005007f89 */ /* 0x006e6800000e0000 */
[----:B------:R-:W2:Y:S01]  /*75d0*/  SHFL.BFLY PT, R9, R4, 0x2, 0x1f ;  /* 0x0c401f0004097f89 */ /* 0x000ea200000e0000 */
[----:B-1----:R-:W-:-:S01]  /*75e0*/  FADD.FTZ R0, R0, R5 ;  /* 0x0000000500007221 */ /* 0x002fc20000010000 */
[----:B--2---:R-:W-:-:S04]  /*75f0*/  FADD.FTZ R9, R9, R4 ;  /* 0x0000000409097221 */ /* 0x004fc80000010000 */
[----:B------:R-:W1:Y:S04]  /*7600*/  SHFL.BFLY PT, R3, R0, 0x1, 0x1f ;  /* 0x0c201f0000037f89 */ /* 0x000e6800000e0000 */
[----:B------:R-:W2:Y:S01]  /*7610*/  SHFL.BFLY PT, R10, R9, 0x1, 0x1f ;  /* 0x0c201f00090a7f89 */ /* 0x000ea200000e0000 */
[----:B------:R-:W-:Y:S02]  /*7620*/  IMAD.MOV.U32 R5, RZ, RZ, RZ ;  /* 0x000000ffff057224 */ /* 0x000fe400078e00ff */
[----:B-1----:R-:W-:Y:S01]  /*7630*/  FADD.FTZ R11, R0, R3 ;  /* 0x00000003000b7221 */ /* 0x002fe20000010000 */
[----:B--2---:R-:W-:-:S04]  /*7640*/  FADD.FTZ R10, R9, R10 ;  /* 0x0000000a090a7221 */ /* 0x004fc80000010000 */
[C---:B------:R-:W-:Y:S01]  /*7650*/  FSETP.NE.FTZ.AND P1, PT, R11.reuse, RZ, PT ;  /* 0x000000ff0b00720b */ /* 0x040fe20003f35000 */
[----:B------:R-:W-:Y:S01]  /*7660*/  FMUL.FTZ R12, R11, 0.00390625 ;  /* 0x3b8000000b0c7820 */ /* 0x000fe20000410000 */
[----:B------:R-:W-:-:S04]  /*7670*/  FMUL.FTZ R13, R10, 0.00390625 ;  /* 0x3b8000000a0d7820 */ /* 0x000fc80000410000 */
[----:B------:R-:W-:Y:S02]  /*7680*/  FSETP.NE.FTZ.AND P2, PT, R12, RZ, PT ;  /* 0x000000ff0c00720b */ /* 0x000fe40003f55000 */
[----:B------:R-:W-:-:S05]  /*7690*/  FSETP.NE.FTZ.AND P3, PT, R13, RZ, PT ;  /* 0x000000ff0d00720b */ /* 0x000fca0003f75000 */
[----:B------:R-:W-:Y:S01]  /*76a0*/  @P1 MUFU.RCP R5, R11 ;  /* 0x0000000b00051308 */ /* 0x000fe20000001000 */
[----:B------:R-:W-:Y:S01]  /*76b0*/  FSETP.NE.FTZ.AND P1, PT, R10, RZ, PT ;  /* 0x000000ff0a00720b */ /* 0x000fe20003f35000 */
[----:B------:R-:W-:-:S06]  /*76c0*/  IMAD.MOV.U32 R9, RZ, RZ, RZ ;  /* 0x000000ffff097224 */ /* 0x000fcc00078e00ff */
[----:B---3--:R-:W1:Y:S08]  /*76d0*/  @P3 MUFU.LG2 R6, R13 ;  /* 0x0000000d00063308 */ /* 0x008e700000000c00 */
[----:B------:R-:W2:Y:S08]  /*76e0*/  @P2 MUFU.LG2 R4, R12 ;  /* 0x0000000c00042308 */ /* 0x000eb00000000c00 */
[----:B------:R-:W3:Y:S01]  /*76f0*/  @P1 MUFU.RCP R9, R10 ;  /* 0x0000000a00091308 */ /* 0x000ee20000001000 */
[----:B------:R-:W-:-:S02]  /*7700*/  IMAD.U32 R14, RZ, RZ, UR10 ;  /* 0x0000000aff0e7e24 */ /* 0x000fc4000f8e00ff */
[----:B------:R-:W-:Y:S02]  /*7710*/  IMAD.U32 R7, RZ, RZ, UR10 ;  /* 0x0000000aff077e24 */ /* 0x000fe4000f8e00ff */
[----:B-1----:R-:W-:Y:S01]  /*7720*/  @P3 FMUL.FTZ R6, R6, 0.69314718246459960938 ;  /* 0x3f31721806063820 */ /* 0x002fe20000410000 */
[----:B------:R-:W-:Y:S02]  /*7730*/  WARPGROUP.DEPBAR.LE gsb0, 0x0 ;  /* 0x00008000000079c5 */ /* 0x000fe40000010000 */
[----:B------:R-:W-:-:S06]  /*7740*/  WARPGROUP.ARRIVE ;  /* 0x00000000000079c5 */ /* 0x000fcc0000000000 */
[----:B------:R-:W-:Y:S01]  /*7750*/  QGMMA.64x256x32.F32.E4M3.E4M3 R24, R224, gdesc[UR4], R24, gsb0 ;  /* 0x03e00004e0187df3 */ /* 0x000fe20008000818 */
[----:B------:R-:W-:Y:S01]  /*7760*/  @P3 FMUL.FTZ R11, R14, 0.69314718246459960938 ;  /* 0x3f3172180e0b3820 */ /* 0x000fe20000410000 */
[----:B------:R-:W-:Y:S01]  /*7770*/  @P2 FMUL.FTZ R7, R7, 0.69314718246459960938 ;  /* 0x3f31721807072820 */ /* 0x000fe20000410000 */
[----:B--2---:R-:W-:Y:S01]  /*7780*/  @P2 FMUL.FTZ R4, R4, 0.69314718246459960938 ;  /* 0x3f31721804042820 */ /* 0x004fe20000410000 */
[----:B------:R-:W-:Y:S02]  /*7790*/  IMAD.MOV.U32 R0, RZ, RZ, -0x800000 ;  /* 0xff800000ff007424 */ /* 0x000fe400078e00ff */
[----:B------:R-:W-:-:S01]  /*77a0*/  @P3 FFMA.FTZ R0, R11, R197, R6 ;  /* 0x000000c50b003223 */ /* 0x000fc20000010006 */
[----:B------:R-:W-:Y:S02]  /*77b0*/  IMAD.MOV.U32 R3, RZ, RZ, -0x800000 ;  /* 0xff800000ff037424 */ /* 0x000fe400078e00ff */
[----:B------:R-:W-:-:S01]  /*77c0*/  @P2 FFMA.FTZ R3, R7, R192, R4 ;  /* 0x000000c007032223 */ /* 0x000fc20000010004 */
[-C--:B----4-:R-:W-:Y:S01]  /*77d0*/  FMUL.FTZ R160, R5, R8.reuse ;  /* 0x0000000805a07220 */ /* 0x090fe20000410000 */
[----:B---3--:R-:W-:Y:S01]  /*77e0*/  FMUL.FTZ R6, R9, R8 ;  /* 0x0000000809067220 */ /* 0x008fe20000410000 */
[----:B------:R-:W-:-:S02]  /*77f0*/  WARPGROUP.DEPBAR.LE gsb0, 0x0 ;  /* 0x00008000000079c5 */ /* 0x000fc40000010000 */
[----:B------:R-:W-:Y:S05]  /*7800*/  @!P0 BRA `(.L_x_30) ;  /* 0x0000000000048947 */ /* 0x000fea0003800000 */
[----:B------:R-:W-:Y:S01]  /*7810*/  BPT.TRAP 0x1 ;  /* 0x000000040000795c */ /* 0x000fe20000300000 */
.L_x_30:
[----:B------:R-:W1:Y:S01]  /*7820*/  S2R R162, SR_TID.X ;  /* 0x0000000000a27919 */ /* 0x000e620000002100 */
[----:B------:R-:W-:Y:S01]  /*7830*/  ULDC.64 UR4, c[0x4][0x140] ;  /* 0x0100500000047ab9 */ /* 0x000fe20000000a00 */
        /* <DEDUP_REMOVED lines=20> */
[----:B------:R-:W-:Y:S01]  /*7980*/  FMUL.FTZ R27, R27, R6 ;  /* 0x000000061b1b7220 */ /* 0x000fe20000410000 */
        /* <DEDUP_REMOVED lines=8> */
[----:B------:R-:W-:Y:S01]  /*7a10*/  FMUL.FTZ R66, R66, R6 ;  /* 0x0000000642427220 */ /* 0x000fe20000410000 */
[----:B-1----:R-:W-:-:S02]  /*7a20*/  IMAD.SHL.U32 R4, R162, 0x4, RZ ;  /* 0x00000004a2047824 */ /* 0x002fc400078e00ff */
[----:B------:R-:W-:Y:S01]  /*7a30*/  FMUL.FTZ R109, R26, R6 ;  /* 0x000000061a6d7220 */ /* 0x000fe20000410000 */
[-C--:B------:R-:W-:Y:S01]  /*7a40*/  FMUL.FTZ R49, R56, R160.reuse ;  /* 0x000000a038317220 */ /* 0x080fe20000410000 */
[-C--:B------:R-:W-:Y:S01]  /*7a50*/  FMUL.FTZ R29, R53, R160.reuse ;  /* 0x000000a0351d7220 */ /* 0x080fe20000410000 */
[----:B------:R-:W-:Y:S01]  /*7a60*/  FMUL.FTZ R48, R64, R160 ;  /* 0x000000a040307220 */ /* 0x000fe20000410000 */
[----:B------:R-:W-:Y:S01]  /*7a70*/  LOP3.LUT R4, R4, 0xc, RZ, 0xc0, !PT ;  /* 0x0000000c04047812 */ /* 0x000fe200078ec0ff */
[----:B------:R-:W-:Y:S01]  /*7a80*/  FMUL.FTZ R26, R31, R6 ;  /* 0x000000061f1a7220 */ /* 0x000fe20000410000 */
[-C--:B------:R-:W-:Y:S01]  /*7a90*/  FMUL.FTZ R32, R92, R160.reuse ;  /* 0x000000a05c207220 */ /* 0x080fe20000410000 */
[----:B------:R-:W-:Y:S01]  /*7aa0*/  FMUL.FTZ R56, R89, R160 ;  /* 0x000000a059387220 */ /* 0x000fe20000410000 */
[----:B------:R-:W-:Y:S01]  /*7ab0*/  IADD3 R4, P0, R4, UR4, RZ ;  /* 0x0000000404047c10 */ /* 0x000fe2000ff1e0ff */
[----:B------:R-:W-:Y:S01]  /*7ac0*/  FMUL.FTZ R31, R38, R6 ;  /* 0x00000006261f7220 */ /* 0x000fe20000410000 */
[-C--:B------:R-:W-:Y:S01]  /*7ad0*/  FMUL.FTZ R60, R96, R160.reuse ;  /* 0x000000a0603c7220 */ /* 0x080fe20000410000 */
[-C--:B------:R-:W-:Y:S01]  /*7ae0*/  FMUL.FTZ R52, R57, R160.reuse ;  /* 0x000000a039347220 */ /* 0x080fe20000410000 */
[----:B------:R-:W-:Y:S01]  /*7af0*/  FMUL.FTZ R40, R72, R160 ;  /* 0x000000a048287220 */ /* 0x000fe20000410000 */
[----:B------:R-:W-:-:S02]  /*7b00*/  IMAD.X R5, RZ, RZ, UR5, P0 ;  /* 0x00000005ff057e24 */ /* 0x000fc400080e06ff */
[----:B------:R-:W-:Y:S01]  /*7b10*/  FMUL.FTZ R38, R39, R6 ;  /* 0x0000000627267220 */ /* 0x000fe20000410000 */
[-C--:B------:R-:W-:Y:S01]  /*7b20*/  FMUL.FTZ R28, R84, R160.reuse ;  /* 0x000000a0541c7220 */ /* 0x080fe20000410000 */
[-C--:B------:R-:W-:Y:S01]  /*7b30*/  FMUL.FTZ R33, R93, R160.reuse ;  /* 0x000000a05d217220 */ /* 0x080fe20000410000 */
[----:B------:R-:W-:Y:S01]  /*7b40*/  FMUL.FTZ R53, R100, R160 ;  /* 0x000000a064357220 */ /* 0x000fe20000410000 */
[----:B------:R1:W2:Y:S01]  /*7b50*/  LDG.E.CONSTANT R4, desc[UR50][R4.64] ;  /* 0x0000003204047981 */ /* 0x0002a2000c1e9900 */
        /* <DEDUP_REMOVED lines=10> */
[-C--:B-1----:R-:W-:Y:S01]  /*7c00*/  FMUL.FTZ R5, R47, R6.reuse ;  /* 0x000000062f057220 */ /* 0x082fe20000410000 */
        /* <DEDUP_REMOVED lines=10> */
[----:B------:R-:W-:Y:S01]  /*7cb0*/  F2FP.BF16.F32.PACK_AB R46, R5, R46 ;  /* 0x0000002e052e723e */ /* 0x000fe200000010ff */
[-C--:B------:R-:W-:Y:S01]  /*7cc0*/  FMUL.FTZ R64, R97, R160.reuse ;  /* 0x000000a061407220 */ /* 0x080fe20000410000 */
[-C--:B------:R-:W-:Y:S01]  /*7cd0*/  FMUL.FTZ R68, R104, R160.reuse ;  /* 0x000000a068447220 */ /* 0x080fe20000410000 */
[-C--:B------:R-:W-:Y:S01]  /*7ce0*/  FMUL.FTZ R85, R132, R160.reuse ;  /* 0x000000a084557220 */ /* 0x080fe20000410000 */
[-C--:B------:R-:W-:Y:S01]  /*7cf0*/  FMUL.FTZ R92, R128, R160.reuse ;  /* 0x000000a0805c7220 */ /* 0x080fe20000410000 */
[-C--:B------:R-:W-:Y:S01]  /*7d00*/  FMUL.FTZ R89, R133, R160.reuse ;  /* 0x000000a085597220 */ /* 0x080fe20000410000 */
[----:B------:R-:W-:Y:S01]  /*7d10*/  FMUL.FTZ R96, R129, R160 ;  /* 0x000000a081607220 */ /* 0x000fe20000410000 */
[-C--:B------:R-:W-:Y:S01]  /*7d20*/  FMUL.FTZ R79, R87, R6.reuse ;  /* 0x00000006574f7220 */ /* 0x080fe20000410000 */
[----:B------:R-:W-:Y:S01]  /*7d30*/  FMUL.FTZ R99, R110, R6 ;  /* 0x000000066e637220 */ /* 0x000fe20000410000 */
[----:B------:R-:W-:Y:S01]  /*7d40*/  LOP3.LUT P0, R5, R162, 0x3, RZ, 0xc0, !PT ;  /* 0x00000003a2057812 */ /* 0x000fe2000780c0ff */
        /* <DEDUP_REMOVED lines=20> */
[----:B------:R-:W-:Y:S01]  /*7e90*/  FMUL.FTZ R120, R123, R6 ;  /* 0x000000067b787220 */ /* 0x000fe20000410000 */
        /* <DEDUP_REMOVED lines=18> */
[----:B------:R-:W-:Y:S01]  /*7fc0*/  F2FP.BF16.F32.PACK_AB R14, R14, R153 ;  /* 0x000000990e0e723e */ /* 0x000fe200000010ff */
[----:B------:R-:W-:Y:S01]  /*7fd0*/  FMUL.FTZ R74, R74, R6 ;  /* 0x000000064a4a7220 */ /* 0x000fe20000410000 */
[----:B------:R-:W-:Y:S01]  /*7fe0*/  F2FP.BF16.F32.PACK_AB R29, R29, R154 ;  /* 0x0000009a1d1d723e */ /* 0x000fe200000010ff */
[-C--:B------:R-:W-:Y:S01]  /*7ff0*/  FMUL.FTZ R82, R82, R6.reuse ;  /* 0x0000000652527220 */ /* 0x080fe20000410000 */
[----:B------:R-:W-:Y:S01]  /*8000*/  ISETP.EQ.OR P0, PT, R5, 0x3, !P0 ;  /* 0x000000030500780c */ /* 0x000fe20004702670 */
        /* <DEDUP_REMOVED lines=14> */
[----:B------:R-:W-:Y:S01]  /*80f0*/  UIADD3 UR42, -UR42, URZ, URZ ;  /* 0x0000003f2a2a7290 */ /* 0x000fe2000fffe13f */
[----:B------:R-:W-:Y:S01]  /*8100*/  F2FP.BF16.F32.PACK_AB R7, R7, R158 ;  /* 0x0000009e0707723e */ /* 0x000fe200000010ff */
[----:B------:R-:W-:Y:S01]  /*8110*/  ULDC.64 UR6, c[0x0][0xb70] ;  /* 0x0002dc0000067ab9 */ /* 0x000fe20000000a00 */
[----:B------:R-:W-:-:S02]  /*8120*/  F2FP.BF16.F32.PACK_AB R85, R85, R92 ;  /* 0x0000005c5555723e */ /* 0x000fc400000010ff */
[----:B------:R-:W-:Y:S02]  /*8130*/  F2FP.BF16.F32.PACK_AB R109, R30, R109 ;  /* 0x0000006d1e6d723e */ /* 0x000fe400000010ff */
[----:B------:R-:W-:Y:S02]  /*8140*/  F2FP.BF16.F32.PACK_AB R49, R12, R49 ;  /* 0x000000310c31723e */ /* 0x000fe400000010ff */
[----:B------:R-:W-:Y:S02]  /*8150*/  F2FP.BF16.F32.PACK_AB R15, R15, R156 ;  /* 0x0000009c0f0f723e */ /* 0x000fe400000010ff */
[----:B------:R-:W-:Y:S02]  /*8160*/  F2FP.BF16.F32.PACK_AB R10, R10, R155 ;  /* 0x0000009b0a0a723e */ /* 0x000fe400000010ff */
[----:B------:R-:W-:Y:S02]  /*8170*/  F2FP.BF16.F32.PACK_AB R11, R11, R48 ;  /* 0x000000300b0b723e */ /* 0x000fe400000010ff */
[----:B------:R-:W-:-:S02]  /*8180*/  F2FP.BF16.F32.PACK_AB R152, R152, R161 ;  /* 0x000000a19898723e */ /* 0x000fc400000010ff */
[----:B------:R-:W-:Y:S01]  /*8190*/  F2FP.BF16.F32.PACK_AB R159, R8, R159 ;  /* 0x0000009f089f723e */ /* 0x000fe200000010ff */
[----:B------:R-:W-:Y:S01]  /*81a0*/  USHF.R.S32.HI UR4, URZ, 0x1f, UR43 ;  /* 0x0000001f3f047899 */ /* 0x000fe2000801142b */
[----:B------:R-:W-:Y:S01]  /*81b0*/  F2FP.BF16.F32.PACK_AB R96, R89, R96 ;  /* 0x000000605960723e */ /* 0x000fe200000010ff */
[----:B------:R-:W-:Y:S01]  /*81c0*/  ULDC UR5, c[0x0][0xda8] ;  /* 0x00036a0000057ab9 */ /* 0x000fe20000000800 */
[----:B------:R-:W-:Y:S02]  /*81d0*/  F2FP.BF16.F32.PACK_AB R6, R26, R27 ;  /* 0x0000001b1a06723e */ /* 0x000fe400000010ff */
[----:B------:R-:W-:Y:S02]  /*81e0*/  F2FP.BF16.F32.PACK_AB R93, R93, R100 ;  /* 0x000000645d5d723e */ /* 0x000fe400000010ff */
[----:B------:R-:W-:Y:S02]  /*81f0*/  F2FP.BF16.F32.PACK_AB R104, R97, R104 ;  /* 0x000000686168723e */ /* 0x000fe400000010ff */
[----:B------:R-:W-:-:S02]  /*8200*/  F2FP.BF16.F32.PACK_AB R52, R13, R52 ;  /* 0x000000340d34723e */ /* 0x000fc400000010ff */
[----:B------:R-:W-:Y:S02]  /*8210*/  F2FP.BF16.F32.PACK_AB R27, R65, R72 ;  /* 0x00000048411b723e */ /* 0x000fe400000010ff */
[----:B------:R-:W-:Y:S02]  /*8220*/  F2FP.BF16.F32.PACK_AB R101, R101, R108 ;  /* 0x0000006c6565723e */ /* 0x000fe400000010ff */
[----:B------:R-:W-:Y:S02]  /*8230*/  F2FP.BF16.F32.PACK_AB R112, R105, R112 ;  /* 0x000000706970723e */ /* 0x000fe400000010ff */
[----:B------:R-:W-:Y:S02]  /*8240*/  F2FP.BF16.F32.PACK_AB R68, R61, R68 ;  /* 0x000000443d44723e */ /* 0x000fe400000010ff */
[----:B------:R-:W-:Y:S02]  /*8250*/  F2FP.BF16.F32.PACK_AB R128, R123, R128 ;  /* 0x000000807b80723e */ /* 0x000fe400000010ff */
[----:B------:R-:W-:-:S02]  /*8260*/  SEL R65, R14, R29, P0 ;  /* 0x0000001d0e417207 */ /* 0x000fc40000000000 */
[----:B------:R-:W-:Y:S02]  /*8270*/  SEL R13, R29, R14, P0 ;  /* 0x0000000e1d0d7207 */ /* 0x000fe40000000000 */
[----:B------:R-:W-:Y:S02]  /*8280*/  SEL R61, R20, R7, P0 ;  /* 0x00000007143d7207 */ /* 0x000fe40000000000 */
[----:B------:R-:W-:Y:S02]  /*8290*/  SEL R5, R7, R20, P0 ;  /* 0x0000001407057207 */ /* 0x000fe40000000000 */
[----:B------:R-:W-:Y:S02]  /*82a0*/  SEL R123, R85, R96, P0 ;  /* 0x00000060557b7207 */ /* 0x000fe40000000000 */
[----:B------:R-:W-:Y:S02]  /*82b0*/  SEL R29, R96, R85, P0 ;  /* 0x00000055601d7207 */ /* 0x000fe40000000000 */
[----:B------:R-:W-:-:S02]  /*82c0*/  F2FP.BF16.F32.PACK_AB R34, R31, R34 ;  /* 0x000000221f22723e */ /* 0x000fc400000010ff */
[----:B------:R-:W-:Y:S02]  /*82d0*/  SEL R85, R93, R104, P0 ;  /* 0x000000685d557207 */ /* 0x000fe40000000000 */
[----:B------:R-:W-:Y:S02]  /*82e0*/  SEL R30, R104, R93, P0 ;  /* 0x0000005d681e7207 */ /* 0x000fe40000000000 */
[----:B------:R-:W-:Y:S02]  /*82f0*/  IADD3 R7, P2, R16, 0x20, RZ ;  /* 0x0000002010077810 */ /* 0x000fe40007f5e0ff */
[----:B------:R-:W-:Y:S02]  /*8300*/  SEL R93, R101, R112, P0 ;  /* 0x00000070655d7207 */ /* 0x000fe40000000000 */
[----:B------:R-:W-:Y:S02]  /*8310*/  SEL R31, R112, R101, P0 ;  /* 0x00000065701f7207 */ /* 0x000fe40000000000 */
[----:B------:R-:W-:-:S02]  /*8320*/  SEL R101, R109, R6, P0 ;  /* 0x000000066d657207 */ /* 0x000fc40000000000 */
[----:B------:R-:W-:Y:S02]  /*8330*/  F2FP.BF16.F32.PACK_AB R53, R53, R60 ;  /* 0x0000003c3535723e */ /* 0x000fe400000010ff */
[----:B------:R-:W-:Y:S02]  /*8340*/  F2FP.BF16.F32.PACK_AB R64, R57, R64 ;  /* 0x000000403940723e */ /* 0x000fe400000010ff */
[----:B------:R-:W-:Y:S02]  /*8350*/  SEL R109, R6, R109, P0 ;  /* 0x0000006d066d7207 */ /* 0x000fe40000000000 */
[----:B------:R-:W-:Y:S02]  /*8360*/  LOP3.LUT R6, R7, 0x380, RZ, 0xc0, !PT ;  /* 0x0000038007067812 */ /* 0x000fe400078ec0ff */
[----:B------:R-:W-:Y:S02]  /*8370*/  F2FP.BF16.F32.PACK_AB R44, R25, R44 ;  /* 0x0000002c192c723e */ /* 0x000fe400000010ff */
[----:B------:R-:W-:-:S02]  /*8380*/  SEL R105, R53, R64, P0 ;  /* 0x0000004035697207 */ /* 0x000fc40000000000 */
[----:B------:R-:W-:Y:S02]  /*8390*/  SEL R25, R64, R53, P0 ;  /* 0x0000003540197207 */ /* 0x000fe40000000000 */
[----:B------:R-:W-:Y:S02]  /*83a0*/  SHF.R.U64 R6, R6, 0x3, RZ ;  /* 0x0000000306067819 */ /* 0x000fe400000012ff */
[----:B------:R-:W-:Y:S02]  /*83b0*/  IADD3 R53, P1, R16, 0x4040, RZ ;  /* 0x0000404010357810 */ /* 0x000fe40007f3e0ff */
[----:B------:R-:W-:Y:S02]  /*83c0*/  F2FP.BF16.F32.PACK_AB R94, R87, R94 ;  /* 0x0000005e575e723e */ /* 0x000fe400000010ff */
[----:B------:R-:W-:Y:S02]  /*83d0*/  F2FP.BF16.F32.PACK_AB R9, R9, R40 ;  /* 0x000000280909723e */ /* 0x000fe400000010ff */
[----:B------:R-:W-:-:S02]  /*83e0*/  F2FP.BF16.F32.PACK_AB R24, R24, R45 ;  /* 0x0000002d1818723e */ /* 0x000fc400000010ff */
[----:B------:R-:W-:Y:S02]  /*83f0*/  SEL R87, R49, R52, P0 ;  /* 0x0000003431577207 */ /* 0x000fe40000000000 */
[----:B------:R-:W-:Y:S02]  /*8400*/  SEL R14, R52, R49, P0 ;  /* 0x00000031340e7207 */ /* 0x000fe40000000000 */
[----:B------:R-:W-:Y:S02]  /*8410*/  F2FP.BF16.F32.PACK_AB R32, R32, R37 ;  /* 0x000000252020723e */ /* 0x000fe400000010ff */
[----:B------:R-:W-:Y:S02]  /*8420*/  F2FP.BF16.F32.PACK_AB R33, R33, R56 ;  /* 0x000000382121723e */ /* 0x000fe400000010ff */
[----:B------:R-:W-:Y:S01]  /*8430*/  LOP3.LUT R6, R6, R7, RZ, 0x3c, !PT ;  /* 0x0000000706067212 */ /* 0x000fe200078e3cff */
[----:B------:R-:W-:Y:S01]  /*8440*/  IMAD.X R7, RZ, RZ, R17, P2 ;  /* 0x000000ffff077224 */ /* 0x000fe200010e0611 */
[----:B------:R-:W-:-:S02]  /*8450*/  LOP3.LUT R52, R53, 0x380, RZ, 0xc0, !PT ;  /* 0x0000038035347812 */ /* 0x000fc400078ec0ff */
[----:B------:R-:W-:Y:S02]  /*8460*/  F2FP.BF16.F32.PACK_AB R43, R43, R50 ;  /* 0x000000322b2b723e */ /* 0x000fe400000010ff */
[----:B------:R-:W-:Y:S02]  /*8470*/  F2FP.BF16.F32.PACK_AB R54, R47, R54 ;  /* 0x000000362f36723e */ /* 0x000fe400000010ff */
[----:B------:R-:W-:Y:S02]  /*8480*/  F2FP.BF16.F32.PACK_AB R62, R55, R62 ;  /* 0x0000003e373e723e */ /* 0x000fe400000010ff */
[----:B------:R-:W-:Y:S02]  /*8490*/  F2FP.BF16.F32.PACK_AB R102, R95, R102 ;  /* 0x000000665f66723e */ /* 0x000fe400000010ff */
[----:B------:R-:W-:Y:S02]  /*84a0*/  IADD3 R55, P2, R16, 0x4060, RZ ;  /* 0x0000406010377810 */ /* 0x000fe40007f5e0ff */
[----:B------:R-:W-:-:S02]  /*84b0*/  F2FP.BF16.F32.PACK_AB R110, R103, R110 ;  /* 0x0000006e676e723e */ /* 0x000fc400000010ff */
[----:B------:R-:W-:Y:S02]  /*84c0*/  SEL R95, R9, R24, P0 ;  /* 0x00000018095f7207 */ /* 0x000fe40000000000 */
[----:B------:R-:W-:Y:S02]  /*84d0*/  SEL R20, R24, R9, P0 ;  /* 0x0000000918147207 */ /* 0x000fe40000000000 */
[----:B------:R-:W-:Y:S02]  /*84e0*/  SEL R103, R32, R33, P0 ;  /* 0x0000002120677207 */ /* 0x000fe40000000000 */
[----:B------:R-:W-:Y:S02]  /*84f0*/  SEL R24, R33, R32, P0 ;  /* 0x0000002021187207 */ /* 0x000fe40000000000 */
[----:B------:R-:W-:Y:S02]  /*8500*/  SHF.R.U64 R52, R52, 0x3, RZ ;  /* 0x0000000334347819 */ /* 0x000fe400000012ff */
[----:B------:R-:W-:-:S02]  /*8510*/  F2FP.BF16.F32.PACK_AB R70, R63, R70 ;  /* 0x000000463f46723e */ /* 0x000fc400000010ff */
[----:B------:R-:W-:Y:S02]  /*8520*/  SEL R131, R43, R54, P0 ;  /* 0x000000362b837207 */ /* 0x000fe40000000000 */
[----:B------:R-:W-:Y:S02]  /*8530*/  SEL R32, R54, R43, P0 ;  /* 0x0000002b36207207 */ /* 0x000fe40000000000 */
[----:B------:R-:W-:Y:S02]  /*8540*/  SEL R63, R15, R10, P0 ;  /* 0x0000000a0f3f7207 */ /* 0x000fe40000000000 */
[----:B------:R-:W-:Y:S02]  /*8550*/  SEL R12, R10, R15, P0 ;  /* 0x0000000f0a0c7207 */ /* 0x000fe40000000000 */
[----:B------:R-:W-:Y:S02]  /*8560*/  LOP3.LUT R54, R55, 0x380, RZ, 0xc0, !PT ;  /* 0x0000038037367812 */ /* 0x000fe400078ec0ff */
[----:B------:R-:W-:-:S02]  /*8570*/  SEL R89, R11, R44, P0 ;  /* 0x0000002c0b597207 */ /* 0x000fc40000000000 */
[----:B------:R-:W-:Y:S02]  /*8580*/  SEL R15, R44, R11, P0 ;  /* 0x0000000b2c0f7207 */ /* 0x000fe40000000000 */
[----:B------:R-:W-:Y:S02]  /*8590*/  IADD3 R11, P4, R16, 0x60, RZ ;  /* 0x00000060100b7810 */ /* 0x000fe40007f9e0ff */
[----:B------:R-:W-:Y:S01]  /*85a0*/  LOP3.LUT R52, R52, R53, RZ, 0x3c, !PT ;  /* 0x0000003534347212 */ /* 0x000fe200078e3cff */
[----:B------:R-:W-:Y:S01]  /*85b0*/  IMAD.X R53, RZ, RZ, R17, P1 ;  /* 0x000000ffff357224 */ /* 0x000fe200008e0611 */
[----:B------:R-:W-:Y:S02]  /*85c0*/  IADD3 R9, P3, R16, 0x40, RZ ;  /* 0x0000004010097810 */ /* 0x000fe40007f7e0ff */
[----:B------:R-:W-:Y:S02]  /*85d0*/  SHF.R.U64 R54, R54, 0x3, RZ ;  /* 0x0000000336367819 */ /* 0x000fe400000012ff */
[----:B------:R-:W-:-:S02]  /*85e0*/  LOP3.LUT R10, R11, 0x380, RZ, 0xc0, !PT ;  /* 0x000003800b0a7812 */ /* 0x000fc400078ec0ff */
[----:B------:R-:W-:Y:S02]  /*85f0*/  LOP3.LUT R8, R9, 0x380, RZ, 0xc0, !PT ;  /* 0x0000038009087812 */ /* 0x000fe400078ec0ff */
[----:B------:R-:W-:Y:S02]  /*8600*/  SEL R57, R152, R159, P0 ;  /* 0x0000009f98397207 */ /* 0x000fe40000000000 */
[----:B------:R-:W-:Y:S02]  /*8610*/  SEL R40, R159, R152, P0 ;  /* 0x000000989f287207 */ /* 0x000fe40000000000 */
[----:B------:R-:W-:Y:S01]  /*8620*/  LOP3.LUT R54, R54, R55, RZ, 0x3c, !PT ;  /* 0x0000003736367212 */ /* 0x000fe200078e3cff */
[----:B------:R-:W-:Y:S01]  /*8630*/  IMAD.X R55, RZ, RZ, R17, P2 ;  /* 0x000000ffff377224 */ /* 0x000fe200010e0611 */
[----:B------:R-:W-:Y:S02]  /*8640*/  MOV R53, R52 ;  /* 0x0000003400357202 */ /* 0x000fe40000000f00 */
[----:B------:R-:W-:-:S02]  /*8650*/  SHF.R.U64 R10, R10, 0x3, RZ ;  /* 0x000000030a0a7819 */ /* 0x000fc400000012ff */
[----:B------:R-:W-:Y:S02]  /*8660*/  SHF.R.U64 R8, R8, 0x3, RZ ;  /* 0x0000000308087819 */ /* 0x000fe400000012ff */
[----:B------:R-:W-:Y:S02]  /*8670*/  F2FP.BF16.F32.PACK_AB R59, R59, R66 ;  /* 0x000000423b3b723e */ /* 0x000fe400000010ff */
[----:B------:R-:W-:Y:S01]  /*8680*/  LOP3.LUT R10, R10, R11, RZ, 0x3c, !PT ;  /* 0x0000000b0a0a7212 */ /* 0x000fe200078e3cff */
[----:B------:R-:W-:Y:S01]  /*8690*/  IMAD.X R11, RZ, RZ, R17, P4 ;  /* 0x000000ffff0b7224 */ /* 0x000fe200020e0611 */
[----:B------:R-:W-:Y:S02]  /*86a0*/  MOV R55, R54 ;  /* 0x0000003600377202 */ /* 0x000fe40000000f00 */
[----:B------:R-:W-:Y:S02]  /*86b0*/  F2FP.BF16.F32.PACK_AB R39, R39, R42 ;  /* 0x0000002a2727723e */ /* 0x000fe400000010ff */
[----:B------:R-:W-:-:S02]  /*86c0*/  F2FP.BF16.F32.PACK_AB R67, R67, R74 ;  /* 0x0000004a4343723e */ /* 0x000fc400000010ff */
[----:B------:R-:W-:Y:S02]  /*86d0*/  F2FP.BF16.F32.PACK_AB R78, R71, R78 ;  /* 0x0000004e474e723e */ /* 0x000fe400000010ff */
[----:B------:R-:W-:Y:S02]  /*86e0*/  F2FP.BF16.F32.PACK_AB R21, R21, R36 ;  /* 0x000000241515723e */ /* 0x000fe400000010ff */
[----:B------:R-:W-:Y:S02]  /*86f0*/  F2FP.BF16.F32.PACK_AB R86, R79, R86 ;  /* 0x000000564f56723e */ /* 0x000fe400000010ff */
[----:B------:R-:W-:Y:S02]  /*8700*/  LOP3.LUT R8, R8, R9, RZ, 0x3c, !PT ;  /* 0x0000000908087212 */ /* 0x000fe400078e3cff */
[----:B------:R-:W-:Y:S02]  /*8710*/  F2FP.BF16.F32.PACK_AB R83, R83, R90 ;  /* 0x0000005a5353723e */ /* 0x000fe400000010ff */
[----:B------:R-:W-:-:S02]  /*8720*/  SEL R135, R59, R70, P0 ;  /* 0x000000463b877207 */ /* 0x000fc40000000000 */
[----:B------:R-:W-:Y:S02]  /*8730*/  SEL R36, R70, R59, P0 ;  /* 0x0000003b46247207 */ /* 0x000fe40000000000 */
[----:B------:R-:W-:Y:S02]  /*8740*/  IADD3.X R9, RZ, R17, RZ, P3, !PT ;  /* 0x00000011ff097210 */ /* 0x000fe40001ffe4ff */
[C---:B------:R-:W-:Y:S01]  /*8750*/  IADD3 R79, P4, R16.reuse, 0x8020, RZ ;  /* 0x00008020104f7810 */ /* 0x040fe20007f9e0ff */
[----:B------:R-:W-:Y:S01]  /*8760*/  UIMAD UR42, UR5, UR42, UR48 ;  /* 0x0000002a052a72a4 */ /* 0x000fe2000f8e0230 */
[----:B------:R-:W-:Y:S02]  /*8770*/  F2FP.BF16.F32.PACK_AB R91, R91, R98 ;  /* 0x000000625b5b723e */ /* 0x000fe400000010ff */
[----:B------:R-:W-:Y:S02]  /*8780*/  IADD3 R59, P3, R16, 0x8000, RZ ;  /* 0x00008000103b7810 */ /* 0x000fe40007f7e0ff */
[----:B------:R-:W-:-:S02]  /*8790*/  F2FP.BF16.F32.PACK_AB R99, R99, R106 ;  /* 0x0000006a6363723e */ /* 0x000fc400000010ff */
[----:B------:R-:W-:Y:S01]  /*87a0*/  F2FP.BF16.F32.PACK_AB R80, R73, R80 ;  /* 0x000000504950723e */ /* 0x000fe200000010ff */
[----:B------:R-:W-:Y:S01]  /*87b0*/  UIMAD UR4, UR4, UR6, URZ ;  /* 0x00000006040472a4 */ /* 0x000fe2000f8e023f */
[----:B------:R-:W-:Y:S02]  /*87c0*/  F2FP.BF16.F32.PACK_AB R107, R107, R114 ;  /* 0x000000726b6b723e */ /* 0x000fe400000010ff */
[----:B--2---:R-:W-:Y:S01]  /*87d0*/  LOP3.LUT R52, R4, 0x2, RZ, 0x3c, !PT ;  /* 0x0000000204347812 */ /* 0x004fe200078e3cff */
[----:B------:R-:W-:Y:S04]  /*87e0*/  SHFL.IDX PT, R57, R57, R4, 0x1c1f ;  /* 0x001c1f0439397589 */ /* 0x000fe800000e0000 */
[----:B------:R-:W1:Y:S04]  /*87f0*/  SHFL.IDX PT, R40, R40, R52, 0x1c1f ;  /* 0x001c1f3428287589 */ /* 0x000e6800000e0000 */
[----:B------:R-:W-:Y:S04]  /*8800*/  SHFL.IDX PT, R101, R101, R4, 0x1c1f ;  /* 0x001c1f0465657589 */ /* 0x000fe800000e0000 */
[----:B------:R-:W2:Y:S01]  /*8810*/  SHFL.IDX PT, R54, R109, R52, 0x1c1f ;  /* 0x001c1f346d367589 */ /* 0x000ea200000e0000 */
[----:B------:R-:W-:-:S02]  /*8820*/  F2FP.BF16.F32.PACK_AB R116, R111, R116 ;  /* 0x000000746f74723e */ /* 0x000fc400000010ff */
[----:B------:R-:W-:Y:S02]  /*8830*/  SEL R129, R39, R46, P0 ;  /* 0x0000002e27817207 */ /* 0x000fe40000000000 */
[----:B------:R-:W-:Y:S02]  /*8840*/  SEL R33, R46, R39, P0 ;  /* 0x000000272e217207 */ /* 0x000fe40000000000 */
[----:B------:R-:W-:Y:S02]  /*8850*/  SEL R137, R67, R78, P0 ;  /* 0x0000004e43897207 */ /* 0x000fe40000000000 */
[----:B------:R-:W-:Y:S02]  /*8860*/  SEL R37, R78, R67, P0 ;  /* 0x000000434e257207 */ /* 0x000fe40000000000 */
[----:B------:R-:W-:Y:S02]  /*8870*/  IADD3 R73, P1, R16, 0xc000, RZ ;  /* 0x0000c00010497810 */ /* 0x000fe40007f3e0ff */
[----:B------:R-:W-:-:S02]  /*8880*/  F2FP.BF16.F32.PACK_AB R35, R38, R35 ;  /* 0x000000232623723e */ /* 0x000fc400000010ff */
[----:B------:R-:W-:Y:S02]  /*8890*/  F2FP.BF16.F32.PACK_AB R51, R51, R58 ;  /* 0x0000003a3333723e */ /* 0x000fe400000010ff */
[----:B------:R-:W-:Y:S02]  /*88a0*/  F2FP.BF16.F32.PACK_AB R28, R28, R41 ;  /* 0x000000291c1c723e */ /* 0x000fe400000010ff */
[----:B------:R-:W-:Y:S02]  /*88b0*/  F2FP.BF16.F32.PACK_AB R113, R113, R118 ;  /* 0x000000767171723e */ /* 0x000fe400000010ff */
[----:B------:R-:W-:Y:S02]  /*88c0*/  F2FP.BF16.F32.PACK_AB R120, R115, R120 ;  /* 0x000000787378723e */ /* 0x000fe400000010ff */
[----:B------:R-:W-:Y:S02]  /*88d0*/  SEL R141, R83, R94, P0 ;  /* 0x0000005e538d7207 */ /* 0x000fe40000000000 */
[----:B------:R-:W-:-:S02]  /*88e0*/  SEL R39, R94, R83, P0 ;  /* 0x000000535e277207 */ /* 0x000fc40000000000 */
[----:B------:R-:W-:Y:S01]  /*88f0*/  LOP3.LUT R78, R79, 0x380, RZ, 0xc0, !PT ;  /* 0x000003804f4e7812 */ /* 0x000fe200078ec0ff */
[----:B------:R-:W-:Y:S01]  /*8900*/  USHF.L.U32 UR42, UR42, 0x7, URZ ;  /* 0x000000072a2a7899 */ /* 0x000fe2000800063f */
[----:B------:R-:W-:Y:S02]  /*8910*/  F2FP.BF16.F32.PACK_AB R117, R117, R122 ;  /* 0x0000007a7575723e */ /* 0x000fe400000010ff */
[----:B------:R-:W-:Y:S02]  /*8920*/  F2FP.BF16.F32.PACK_AB R124, R119, R124 ;  /* 0x0000007c777c723e */ /* 0x000fe400000010ff */
[----:B------:R-:W-:Y:S02]  /*8930*/  SEL R83, R91, R102, P0 ;  /* 0x000000665b537207 */ /* 0x000fe40000000000 */
[----:B------:R-:W-:Y:S02]  /*8940*/  SEL R41, R102, R91, P0 ;  /* 0x0000005b66297207 */ /* 0x000fe40000000000 */
[----:B------:R-:W-:-:S02]  /*8950*/  IADD3 R49, P6, R16, 0x4020, RZ ;  /* 0x0000402010317810 */ /* 0x000fc40007fde0ff */
[----:B------:R-:W-:Y:S02]  /*8960*/  LOP3.LUT R58, R59, 0x380, RZ, 0xc0, !PT ;  /* 0x000003803b3a7812 */ /* 0x000fe400078ec0ff */
[----:B------:R-:W-:Y:S02]  /*8970*/  F2FP.BF16.F32.PACK_AB R121, R121, R126 ;  /* 0x0000007e7979723e */ /* 0x000fe400000010ff */
[----:B------:R-:W-:Y:S02]  /*8980*/  SEL R91, R99, R110, P0 ;  /* 0x0000006e635b7207 */ /* 0x000fe40000000000 */
[----:B------:R-:W-:Y:S01]  /*8990*/  SEL R42, R110, R99, P0 ;  /* 0x000000636e2a7207 */ /* 0x000fe20000000000 */
[----:B------:R-:W-:Y:S01]  /*89a0*/  UIMAD.WIDE.U32 UR10, UR43, UR6, URZ ;  /* 0x000000062b0a72a5 */ /* 0x000fe2000f8e003f */
[----:B------:R-:W-:Y:S01]  /*89b0*/  F2FP.BF16.F32.PACK_AB R125, R125, R130 ;  /* 0x000000827d7d723e */ /* 0x000fe200000010ff */
[----:B------:R-:W-:Y:S01]  /*89c0*/  UIMAD UR4, UR43, UR7, UR4 ;  /* 0x000000072b0472a4 */ /* 0x000fe2000f8e0204 */
[----:B------:R-:W-:-:S02]  /*89d0*/  F2FP.BF16.F32.PACK_AB R132, R127, R132 ;  /* 0x000000847f84723e */ /* 0x000fc400000010ff */
[----:B------:R-:W-:Y:S02]  /*89e0*/  SEL R99, R107, R116, P0 ;  /* 0x000000746b637207 */ /* 0x000fe40000000000 */
[----:B------:R-:W-:Y:S02]  /*89f0*/  SEL R43, R116, R107, P0 ;  /* 0x0000006b742b7207 */ /* 0x000fe40000000000 */
[----:B------:R-:W-:Y:S02]  /*8a00*/  IADD3 R71, P2, R16, 0xc020, RZ ;  /* 0x0000c02010477810 */ /* 0x000fe40007f5e0ff */
[----:B------:R-:W-:Y:S02]  /*8a10*/  LOP3.LUT R72, R73, 0x380, RZ, 0xc0, !PT ;  /* 0x0000038049487812 */ /* 0x000fe400078ec0ff */
[----:B------:R-:W-:Y:S02]  /*8a20*/  F2FP.BF16.F32.PACK_AB R88, R81, R88 ;  /* 0x000000585158723e */ /* 0x000fe400000010ff */
[----:B------:R-:W-:-:S02]  /*8a30*/  SEL R127, R34, R35, P0 ;  /* 0x00000023227f7207 */ /* 0x000fc40000000000 */
[----:B------:R-:W-:Y:S02]  /*8a40*/  SEL R107, R113, R120, P0 ;  /* 0x00000078716b7207 */ /* 0x000fe40000000000 */
[----:B------:R-:W-:Y:S02]  /*8a50*/  SEL R44, R120, R113, P0 ;  /* 0x00000071782c7207 */ /* 0x000fe40000000000 */
[----:B------:R-:W-:Y:S02]  /*8a60*/  SHF.R.U64 R78, R78, 0x3, RZ ;  /* 0x000000034e4e7819 */ /* 0x000fe400000012ff */
[----:B------:R-:W-:Y:S02]  /*8a70*/  SEL R35, R35, R34, P0 ;  /* 0x0000002223237207 */ /* 0x000fe40000000000 */
[----:B------:R-:W-:Y:S02]  /*8a80*/  SEL R113, R117, R124, P0 ;  /* 0x0000007c75717207 */ /* 0x000fe40000000000 */
[----:B------:R-:W-:-:S02]  /*8a90*/  SEL R45, R124, R117, P0 ;  /* 0x000000757c2d7207 */ /* 0x000fc40000000000 */
[----:B------:R-:W-:Y:S02]  /*8aa0*/  LOP3.LUT R48, R49, 0x380, RZ, 0xc0, !PT ;  /* 0x0000038031307812 */ /* 0x000fe400078ec0ff */
[----:B------:R-:W-:Y:S02]  /*8ab0*/  SHF.R.U64 R58, R58, 0x3, RZ ;  /* 0x000000033a3a7819 */ /* 0x000fe400000012ff */
[----:B------:R-:W-:Y:S01]  /*8ac0*/  LOP3.LUT R81, R16, 0x380, RZ, 0xc0, !PT ;  /* 0x0000038010517812 */ /* 0x000fe200078ec0ff */
[----:B------:R-:W-:Y:S01]  /*8ad0*/  UIADD3 UR8, UR8, 0x38860, URZ ;  /* 0x0003886008087890 */ /* 0x000fe2000fffe03f */
[----:B------:R-:W-:Y:S02]  /*8ae0*/  F2FP.BF16.F32.PACK_AB R69, R69, R76 ;  /* 0x0000004c4545723e */ /* 0x000fe400000010ff */
[----:B------:R-:W-:Y:S02]  /*8af0*/  SEL R133, R51, R62, P0 ;  /* 0x0000003e33857207 */ /* 0x000fe40000000000 */
[----:B------:R-:W-:-:S02]  /*8b00*/  SEL R34, R62, R51, P0 ;  /* 0x000000333e227207 */ /* 0x000fc40000000000 */
[----:B------:R-:W-:Y:S02]  /*8b10*/  SEL R117, R121, R128, P0 ;  /* 0x0000008079757207 */ /* 0x000fe40000000000 */
[----:B------:R-:W-:Y:S02]  /*8b20*/  SEL R50, R128, R121, P0 ;  /* 0x0000007980327207 */ /* 0x000fe40000000000 */
[----:B------:R-:W-:Y:S01]  /*8b30*/  IADD3 R47, P5, R16, 0x4000, RZ ;  /* 0x00004000102f7810 */ /* 0x000fe20007fbe0ff */
[----:B------:R-:W-:Y:S01]  /*8b40*/  UIADD3 UR4, UR11, UR4, URZ ;  /* 0x000000040b047290 */ /* 0x000fe2000fffe03f */
[----:B------:R-:W-:Y:S02]  /*8b50*/  SEL R121, R125, R132, P0 ;  /* 0x000000847d797207 */ /* 0x000fe40000000000 */
[----:B------:R-:W-:Y:S01]  /*8b60*/  SEL R51, R132, R125, P0 ;  /* 0x0000007d84337207 */ /* 0x000fe20000000000 */
[----:B------:R-:W-:Y:S01]  /*8b70*/  VIADD R125, R23, UR42 ;  /* 0x0000002a177d7c36 */ /* 0x000fe20008000000 */
[----:B------:R-:W-:-:S02]  /*8b80*/  LOP3.LUT R70, R71, 0x380, RZ, 0xc0, !PT ;  /* 0x0000038047467812 */ /* 0x000fc400078ec0ff */
[----:B------:R-:W-:Y:S02]  /*8b90*/  SHF.R.U64 R72, R72, 0x3, RZ ;  /* 0x0000000348487819 */ /* 0x000fe400000012ff */
[----:B------:R-:W-:Y:S01]  /*8ba0*/  LOP3.LUT R78, R78, R79, RZ, 0x3c, !PT ;  /* 0x0000004f4e4e7212 */ /* 0x000fe200078e3cff */
[--C-:B------:R-:W-:Y:S01]  /*8bb0*/  IMAD.X R79, RZ, RZ, R17.reuse, P4 ;  /* 0x000000ffff4f7224 */ /* 0x100fe200020e0611 */
[----:B------:R-:W-:Y:S02]  /*8bc0*/  SEL R111, R68, R27, P0 ;  /* 0x0000001b446f7207 */ /* 0x000fe40000000000 */
[----:B------:R-:W-:Y:S02]  /*8bd0*/  SEL R26, R27, R68, P0 ;  /* 0x000000441b1a7207 */ /* 0x000fe40000000000 */
[----:B------:R-:W-:Y:S02]  /*8be0*/  SHF.R.U64 R48, R48, 0x3, RZ ;  /* 0x0000000330307819 */ /* 0x000fe400000012ff */
[----:B------:R-:W-:Y:S01]  /*8bf0*/  LOP3.LUT R58, R58, R59, RZ, 0x3c, !PT ;  /* 0x0000003b3a3a7212 */ /* 0x000fe200078e3cff */
[----:B------:R-:W-:Y:S01]  /*8c00*/  IMAD.X R59, RZ, RZ, R17, P3 ;  /* 0x000000ffff3b7224 */ /* 0x000fe200018e0611 */
[----:B------:R-:W-:Y:S01]  /*8c10*/  SHF.R.U64 R81, R81, 0x3, RZ ;  /* 0x0000000351517819 */ /* 0x000fe200000012ff */
[----:B------:R-:W-:Y:S01]  /*8c20*/  SHFL.IDX PT, R65, R65, R4, 0x1c1f ;  /* 0x001c1f0441417589 */ /* 0x000fe200000e0000 */
[----:B------:R-:W-:Y:S01]  /*8c30*/  F2FP.BF16.F32.PACK_AB R75, R75, R82 ;  /* 0x000000524b4b723e */ /* 0x000fe200000010ff */
[----:B------:R-:W-:Y:S01]  /*8c40*/  UPRMT UR8, UR37, 0x654, UR8 ;  /* 0x0000065425087896 */ /* 0x000fe20008000008 */
[----:B------:R-:W-:Y:S01]  /*8c50*/  SEL R115, R69, R80, P0 ;  /* 0x0000005045737207 */ /* 0x000fe20000000000 */
[----:B------:R-:W3:Y:S01]  /*8c60*/  SHFL.IDX PT, R56, R13, R52, 0x1c1f ;  /* 0x001c1f340d387589 */ /* 0x000ee200000e0000 */
[----:B------:R-:W-:-:S02]  /*8c70*/  SEL R27, R80, R69, P0 ;  /* 0x00000045501b7207 */ /* 0x000fc40000000000 */
[----:B------:R-:W-:Y:S02]  /*8c80*/  LOP3.LUT R46, R47, 0x380, RZ, 0xc0, !PT ;  /* 0x000003802f2e7812 */ /* 0x000fe400078ec0ff */
[C---:B------:R-:W-:Y:S02]  /*8c90*/  IADD3 R67, P4, R16.reuse, 0xc060, RZ ;  /* 0x0000c06010437810 */ /* 0x040fe40007f9e0ff */
[----:B------:R-:W-:Y:S02]  /*8ca0*/  IADD3 R69, P3, R16, 0xc040, RZ ;  /* 0x0000c04010457810 */ /* 0x000fe40007f7e0ff */
[----:B------:R-:W-:Y:S01]  /*8cb0*/  MOV R100, R8 ;  /* 0x0000000800647202 */ /* 0x000fe20000000f00 */
[----:B------:R-:W-:Y:S01]  /*8cc0*/  VIADD R8, R125, 0x8 ;  /* 0x000000087d087836 */ /* 0x000fe20000000000 */
[----:B------:R-:W-:Y:S02]  /*8cd0*/  SHF.R.U64 R70, R70, 0x3, RZ ;  /* 0x0000000346467819 */ /* 0x000fe400000012ff */
[----:B------:R-:W-:-:S02]  /*8ce0*/  MOV R102, R6 ;  /* 0x0000000600667202 */ /* 0x000fc40000000f00 */
[----:B------:R-:W-:Y:S01]  /*8cf0*/  LOP3.LUT R72, R72, R73, RZ, 0x3c, !PT ;  /* 0x0000004948487212 */ /* 0x000fe200078e3cff */
[--C-:B------:R-:W-:Y:S01]  /*8d00*/  IMAD.X R73, RZ, RZ, R17.reuse, P1 ;  /* 0x000000ffff497224 */ /* 0x100fe200008e0611 */
[----:B------:R-:W-:Y:S01]  /*8d10*/  LOP3.LUT R48, R48, R49, RZ, 0x3c, !PT ;  /* 0x0000003130307212 */ /* 0x000fe200078e3cff */
[----:B------:R-:W-:Y:S01]  /*8d20*/  IMAD.U32 R7, RZ, RZ, UR11 ;  /* 0x0000000bff077e24 */ /* 0x000fe2000f8e00ff */
[----:B------:R-:W-:Y:S01]  /*8d30*/  LOP3.LUT R80, R81, R16, RZ, 0x3c, !PT ;  /* 0x0000001051507212 */ /* 0x000fe200078e3cff */
[--C-:B------:R-:W-:Y:S01]  /*8d40*/  IMAD.X R49, RZ, RZ, R17.reuse, P6 ;  /* 0x000000ffff317224 */ /* 0x100fe200030e0611 */
[----:B------:R-:W-:Y:S01]  /*8d50*/  LOP3.LUT P1, RZ, R2, 0x3, RZ, 0xc0, !PT ;  /* 0x0000000302ff7812 */ /* 0x000fe2000782c0ff */
[----:B------:R-:W-:Y:S01]  /*8d60*/  IMAD.MOV.U32 R81, RZ, RZ, R17 ;  /* 0x000000ffff517224 */ /* 0x000fe200078e0011 */
[----:B------:R-:W-:Y:S01]  /*8d70*/  F2FP.BF16.F32.PACK_AB R77, R77, R84 ;  /* 0x000000544d4d723e */ /* 0x000fe200000010ff */
[----:B------:R-:W-:Y:S01]  /*8d80*/  IMAD.U32 R7, RZ, RZ, UR4 ;  /* 0x00000004ff077e24 */ /* 0x000fe2000f8e00ff */
[----:B------:R-:W-:Y:S01]  /*8d90*/  SEL R139, R75, R86, P0 ;  /* 0x000000564b8b7207 */ /* 0x000fe20000000000 */
[----:B------:R-:W-:Y:S01]  /*8da0*/  ULDC UR4, c[0x0][0xa88] ;  /* 0x0002a20000047ab9 */ /* 0x000fe20000000800 */
[----:B------:R-:W-:-:S02]  /*8db0*/  SEL R38, R86, R75, P0 ;  /* 0x0000004b56267207 */ /* 0x000fc40000000000 */
[----:B------:R-:W-:Y:S02]  /*8dc0*/  SEL R97, R28, R21, P0 ;  /* 0x000000151c617207 */ /* 0x000fe40000000000 */
[----:B------:R-:W-:Y:S01]  /*8dd0*/  MOV R98, R10 ;  /* 0x0000000a00627202 */ /* 0x000fe20000000f00 */
[----:B------:R-:W-:Y:S01]  /*8de0*/  SHFL.IDX PT, R61, R61, R4, 0x1c1f ;  /* 0x001c1f043d3d7589 */ /* 0x000fe200000e0000 */
[----:B------:R-:W-:Y:S01]  /*8df0*/  SHF.R.U64 R46, R46, 0x3, RZ ;  /* 0x000000032e2e7819 */ /* 0x000fe200000012ff */
[----:B------:R-:W-:Y:S01]  /*8e00*/  SYNCS.ARRIVE.TRANS64.RED.A1T0 RZ, [UR8], RZ ;  /* 0x000000ffffff79a7 */ /* 0x000fe20008100408 */
[----:B------:R-:W-:Y:S02]  /*8e10*/  LOP3.LUT R66, R67, 0x380, RZ, 0xc0, !PT ;  /* 0x0000038043427812 */ /* 0x000fe400078ec0ff */
[----:B------:R-:W-:Y:S02]  /*8e20*/  IADD3 R75, P6, R16, 0x8060, RZ ;  /* 0x00008060104b7810 */ /* 0x000fe40007fde0ff */
[----:B------:R-:W-:-:S02]  /*8e30*/  LOP3.LUT R68, R69, 0x380, RZ, 0xc0, !PT ;  /* 0x0000038045447812 */ /* 0x000fc400078ec0ff */
[----:B------:R-:W-:Y:S01]  /*8e40*/  LOP3.LUT R70, R70, R71, RZ, 0x3c, !PT ;  /* 0x0000004746467212 */ /* 0x000fe200078e3cff */
[--C-:B------:R-:W-:Y:S01]  /*8e50*/  IMAD.X R71, RZ, RZ, R17.reuse, P2 ;  /* 0x000000ffff477224 */ /* 0x100fe200010e0611 */
[----:B------:R-:W-:Y:S01]  /*8e60*/  ISETP.GE.OR P2, PT, R8, UR4, P1 ;  /* 0x0000000408007c0c */ /* 0x000fe20008f46670 */
[----:B------:R-:W-:Y:S01]  /*8e70*/  SHFL.IDX PT, R127, R127, R4, 0x1c1f ;  /* 0x001c1f047f7f7589 */ /* 0x000fe200000e0000 */
[----:B------:R-:W-:Y:S02]  /*8e80*/  SEL R21, R21, R28, P0 ;  /* 0x0000001c15157207 */ /* 0x000fe40000000000 */
[----:B------:R-:W-:Y:S02]  /*8e90*/  SEL R119, R77, R88, P0 ;  /* 0x000000584d777207 */ /* 0x000fe40000000000 */
[----:B------:R-:W-:Y:S01]  /*8ea0*/  LOP3.LUT R46, R46, R47, RZ, 0x3c, !PT ;  /* 0x0000002f2e2e7212 */ /* 0x000fe200078e3cff */
[----:B------:R-:W-:Y:S01]  /*8eb0*/  IMAD.X R47, RZ, RZ, R17, P5 ;  /* 0x000000ffff2f7224 */ /* 0x000fe200028e0611 */
[----:B------:R-:W-:-:S02]  /*8ec0*/  SHF.R.U64 R66, R66, 0x3, RZ ;  /* 0x0000000342427819 */ /* 0x000fc400000012ff */
[----:B------:R-:W-:Y:S02]  /*8ed0*/  MOV R79, R78 ;  /* 0x0000004e004f7202 */ /* 0x000fe40000000f00 */
[----:B-1----:R-:W-:Y:S01]  /*8ee0*/  SEL R8, R57, R40, P0 ;  /* 0x0000002839087207 */ /* 0x002fe20000000000 */
[----:B------:R-:W-:Y:S01]  /*8ef0*/  SHFL.IDX PT, R78, R35, R52, 0x1c1f ;  /* 0x001c1f34234e7589 */ /* 0x000fe200000e0000 */
[----:B------:R-:W-:Y:S02]  /*8f00*/  SEL R10, R40, R57, P0 ;  /* 0x00000039280a7207 */ /* 0x000fe40000000000 */
[----:B------:R-:W-:Y:S01]  /*8f10*/  SEL R28, R88, R77, P0 ;  /* 0x0000004d581c7207 */ /* 0x000fe20000000000 */
[----:B------:R-:W1:Y:S01]  /*8f20*/  SHFL.IDX PT, R40, R5, R52, 0x1c1f ;  /* 0x001c1f3405287589 */ /* 0x000e6200000e0000 */
[----:B------:R-:W-:Y:S02]  /*8f30*/  LOP3.LUT R74, R75, 0x380, RZ, 0xc0, !PT ;  /* 0x000003804b4a7812 */ /* 0x000fe400078ec0ff */
[----:B------:R-:W-:Y:S01]  /*8f40*/  SHF.R.U64 R68, R68, 0x3, RZ ;  /* 0x0000000344447819 */ /* 0x000fe200000012ff */
[----:B------:R-:W-:Y:S01]  /*8f50*/  SHFL.IDX PT, R63, R63, R4, 0x1c1f ;  /* 0x001c1f043f3f7589 */ /* 0x000fe200000e0000 */
[----:B------:R-:W-:-:S02]  /*8f60*/  MOV R104, R80 ;  /* 0x0000005000687202 */ /* 0x000fc40000000f00 */
[----:B--2---:R-:W-:Y:S01]  /*8f70*/  SEL R9, R101, R54, P0 ;  /* 0x0000003665097207 */ /* 0x004fe20000000000 */
[----:B------:R-:W-:Y:S01]  /*8f80*/  SHFL.IDX PT, R129, R129, R4, 0x1c1f ;  /* 0x001c1f0481817589 */ /* 0x000fe200000e0000 */
[----:B------:R-:W-:Y:S02]  /*8f90*/  SEL R11, R54, R101, P0 ;  /* 0x00000065360b7207 */ /* 0x000fe40000000000 */
[----:B------:R-:W-:Y:S01]  /*8fa0*/  IADD3 R77, P5, R16, 0x8040, RZ ;  /* 0x00008040104d7810 */ /* 0x000fe20007fbe0ff */
[----:B------:R-:W2:Y:S01]  /*8fb0*/  SHFL.IDX PT, R54, R12, R52, 0x1c1f ;  /* 0x001c1f340c367589 */ /* 0x000ea200000e0000 */
[----:B------:R-:W-:-:S03]  /*8fc0*/  MOV R59, R58 ;  /* 0x0000003a003b7202 */ /* 0x000fc60000000f00 */
[----:B------:R-:W4:Y:S01]  /*8fd0*/  SHFL.IDX PT, R80, R33, R52, 0x1c1f ;  /* 0x001c1f3421507589 */ /* 0x000f2200000e0000 */
[----:B------:R-:W-:Y:S01]  /*8fe0*/  LOP3.LUT R66, R66, R67, RZ, 0x3c, !PT ;  /* 0x0000004342427212 */ /* 0x000fe200078e3cff */
[----:B------:R-:W-:Y:S02]  /*8ff0*/  IMAD.X R67, RZ, RZ, R17, P4 ;  /* 0x000000ffff437224 */ /* 0x000fe400020e0611 */
[----:B------:R-:W-:Y:S01]  /*9000*/  SHFL.IDX PT, R131, R131, R4, 0x1c1f ;  /* 0x001c1f0483837589 */ /* 0x000fe200000e0000 */
[----:B------:R-:W-:-:S03]  /*9010*/  SHF.R.U64 R74, R74, 0x3, RZ ;  /* 0x000000034a4a7819 */ /* 0x000fc600000012ff */
[----:B------:R-:W5:Y:S01]  /*9020*/  SHFL.IDX PT, R32, R32, R52, 0x1c1f ;  /* 0x001c1f3420207589 */ /* 0x000f6200000e0000 */
[----:B------:R-:W-:Y:S01]  /*9030*/  LOP3.LUT R68, R68, R69, RZ, 0x3c, !PT ;  /* 0x0000004544447212 */ /* 0x000fe200078e3cff */
[----:B------:R-:W-:Y:S01]  /*9040*/  BAR.SYNC.DEFER_BLOCKING 0x1, 0x100 ;  /* 0x0044000000007b1d */ /* 0x000fe20000010000 */
[----:B------:R-:W-:Y:S01]  /*9050*/  LOP3.LUT R76, R77, 0x380, RZ, 0xc0, !PT ;  /* 0x000003804d4c7812 */ /* 0x000fe200078ec0ff */
[----:B------:R-:W-:Y:S01]  /*9060*/  IMAD.X R69, RZ, RZ, R17, P3 ;  /* 0x000000ffff457224 */ /* 0x000fe200018e0611 */
[----:B------:R-:W-:-:S03]  /*9070*/  LOP3.LUT R74, R74, R75, RZ, 0x3c, !PT ;  /* 0x0000004b4a4a7212 */ /* 0x000fc600078e3cff */
[----:B------:R-:W-:Y:S04]  /*9080*/  SHFL.IDX PT, R87, R87, R4, 0x1c1f ;  /* 0x001c1f0457577589 */ /* 0x000fe800000e0000 */
[----:B------:R-:W-:Y:S04]  /*9090*/  SHFL.IDX PT, R133, R133, R4, 0x1c1f ;  /* 0x001c1f0485857589 */ /* 0x000fe800000e0000 */
[----:B------:R-:W-:Y:S04]  /*90a0*/  SHFL.IDX PT, R58, R14, R52, 0x1c1f ;  /* 0x001c1f340e3a7589 */ /* 0x000fe800000e0000 */
[----:B------:R-:W-:Y:S01]  /*90b0*/  SHFL.IDX PT, R34, R34, R52, 0x1c1f ;  /* 0x001c1f3422227589 */ /* 0x000fe200000e0000 */
[----:B------:R-:W-:-:S03]  /*90c0*/  MOV R49, R48 ;  /* 0x0000003000317202 */ /* 0x000fc60000000f00 */
[----:B------:R-:W-:Y:S04]  /*90d0*/  SHFL.IDX PT, R89, R89, R4, 0x1c1f ;  /* 0x001c1f0459597589 */ /* 0x000fe800000e0000 */
        /* <DEDUP_REMOVED lines=20> */
[----:B------:R-:W-:Y:S01]  /*9220*/  SHFL.IDX PT, R121, R121, R4, 0x1c1f ;  /* 0x001c1f0479797589 */ /* 0x000fe200000e0000 */
[----:B------:R-:W-:-:S03]  /*9230*/  SHF.R.U64 R76, R76, 0x3, RZ ;  /* 0x000000034c4c7819 */ /* 0x000fc600000012ff */
[----:B------:R-:W5:Y:S01]  /*9240*/  SHFL.IDX PT, R4, R15, R52, 0x1c1f ;  /* 0x001c1f340f047589 */ /* 0x000f6200000e0000 */
[----:B------:R-:W-:-:S03]  /*9250*/  MOV R81, R46 ;  /* 0x0000002e00517202 */ /* 0x000fc60000000f00 */
[----:B------:R-:W5:Y:S01]  /*9260*/  SHFL.IDX PT, R36, R36, R52, 0x1c1f ;  /* 0x001c1f3424247589 */ /* 0x000f6200000e0000 */
[----:B------:R-:W-:Y:S01]  /*9270*/  IMAD.X R75, RZ, RZ, R17, P6 ;  /* 0x000000ffff4b7224 */ /* 0x000fe200030e0611 */
[----:B------:R-:W-:Y:S02]  /*9280*/  MOV R48, R66 ;  /* 0x0000004200307202 */ /* 0x000fe40000000f00 */
[----:B------:R-:W5:Y:S01]  /*9290*/  SHFL.IDX PT, R20, R20, R52, 0x1c1f ;  /* 0x001c1f3414147589 */ /* 0x000f6200000e0000 */
[----:B------:R-:W-:-:S03]  /*92a0*/  MOV R47, R68 ;  /* 0x00000044002f7202 */ /* 0x000fc60000000f00 */
[----:B------:R-:W5:Y:S01]  /*92b0*/  SHFL.IDX PT, R82, R37, R52, 0x1c1f ;  /* 0x001c1f3425527589 */ /* 0x000f6200000e0000 */
[----:B------:R-:W-:-:S03]  /*92c0*/  MOV R46, R70 ;  /* 0x00000046002e7202 */ /* 0x000fc60000000f00 */
[----:B------:R-:W5:Y:S04]  /*92d0*/  SHFL.IDX PT, R60, R21, R52, 0x1c1f ;  /* 0x001c1f34153c7589 */ /* 0x000f6800000e0000 */
[----:B------:R-:W5:Y:S04]  /*92e0*/  SHFL.IDX PT, R84, R38, R52, 0x1c1f ;  /* 0x001c1f3426547589 */ /* 0x000f6800000e0000 */
[----:B------:R-:W5:Y:S04]  /*92f0*/  SHFL.IDX PT, R62, R24, R52, 0x1c1f ;  /* 0x001c1f34183e7589 */ /* 0x000f6800000e0000 */
[----:B------:R-:W-:Y:S04]  /*9300*/  SHFL.IDX PT, R64, R25, R52, 0x1c1f ;  /* 0x001c1f3419407589 */ /* 0x000fe800000e0000 */
[----:B------:R-:W5:Y:S01]  /*9310*/  SHFL.IDX PT, R86, R39, R52, 0x1c1f ;  /* 0x001c1f3427567589 */ /* 0x000f6200000e0000 */
[----:B------:R-:W-:-:S03]  /*9320*/  LOP3.LUT R76, R76, R77, RZ, 0x3c, !PT ;  /* 0x0000004d4c4c7212 */ /* 0x000fc600078e3cff */
[----:B------:R-:W-:Y:S04]  /*9330*/  SHFL.IDX PT, R66, R26, R52, 0x1c1f ;  /* 0x001c1f341a427589 */ /* 0x000fe800000e0000 */
[----:B------:R-:W5:Y:S01]  /*9340*/  SHFL.IDX PT, R88, R41, R52, 0x1c1f ;  /* 0x001c1f3429587589 */ /* 0x000f6200000e0000 */
[----:B------:R-:W-:-:S03]  /*9350*/  IMAD.X R77, RZ, RZ, R17, P5 ;  /* 0x000000ffff4d7224 */ /* 0x000fc600028e0611 */
[----:B------:R-:W-:Y:S01]  /*9360*/  SHFL.IDX PT, R68, R27, R52, 0x1c1f ;  /* 0x001c1f341b447589 */ /* 0x000fe200000e0000 */
[----:B------:R-:W-:-:S03]  /*9370*/  MOV R75, R74 ;  /* 0x0000004a004b7202 */ /* 0x000fc60000000f00 */
[----:B------:R-:W5:Y:S04]  /*9380*/  SHFL.IDX PT, R90, R42, R52, 0x1c1f ;  /* 0x001c1f342a5a7589 */ /* 0x000f6800000e0000 */
[----:B------:R3:W-:Y:S04]  /*9390*/  SHFL.IDX PT, R70, R28, R52, 0x1c1f ;  /* 0x001c1f341c467589 */ /* 0x0007e800000e0000 */
[----:B------:R-:W5:Y:S01]  /*93a0*/  SHFL.IDX PT, R92, R43, R52, 0x1c1f ;  /* 0x001c1f342b5c7589 */ /* 0x000f6200000e0000 */
[----:B------:R-:W-:-:S03]  /*93b0*/  MOV R73, R72 ;  /* 0x0000004800497202 */ /* 0x000fc60000000f00 */
[----:B------:R-:W5:Y:S01]  /*93c0*/  SHFL.IDX PT, R44, R44, R52, 0x1c1f ;  /* 0x001c1f342c2c7589 */ /* 0x000f6200000e0000 */
[----:B---3--:R-:W-:-:S03]  /*93d0*/  SEL R28, R65, R56, P0 ;  /* 0x00000038411c7207 */ /* 0x008fc60000000000 */
[----:B------:R3:W-:Y:S01]  /*93e0*/  SHFL.IDX PT, R74, R30, R52, 0x1c1f ;  /* 0x001c1f341e4a7589 */ /* 0x0007e200000e0000 */
[----:B------:R-:W-:-:S03]  /*93f0*/  MOV R77, R76 ;  /* 0x0000004c004d7202 */ /* 0x000fc60000000f00 */
[----:B------:R5:W-:Y:S04]  /*9400*/  SHFL.IDX PT, R72, R29, R52, 0x1c1f ;  /* 0x001c1f341d487589 */ /* 0x000be800000e0000 */
[----:B------:R-:W-:Y:S01]  /*9410*/  SHFL.IDX PT, R94, R45, R52, 0x1c1f ;  /* 0x001c1f342d5e7589 */ /* 0x000fe200000e0000 */
[----:B---3--:R-:W-:Y:S02]  /*9420*/  SEL R30, R56, R65, P0 ;  /* 0x00000041381e7207 */ /* 0x008fe40000000000 */
[----:B------:R-:W3:Y:S01]  /*9430*/  LDC.64 R56, c[0x0][0xb78] ;  /* 0x0002de00ff387b82 */ /* 0x000ee20000000a00 */
[----:B------:R-:W-:Y:S04]  /*9440*/  SHFL.IDX PT, R50, R50, R52, 0x1c1f ;  /* 0x001c1f3432327589 */ /* 0x000fe800000e0000 */
[----:B------:R5:W-:Y:S04]  /*9450*/  SHFL.IDX PT, R76, R31, R52, 0x1c1f ;  /* 0x001c1f341f4c7589 */ /* 0x000be800000e0000 */
[----:B------:R-:W3:Y:S01]  /*9460*/  SHFL.IDX PT, R96, R51, R52, 0x1c1f ;  /* 0x001c1f3433607589 */ /* 0x000ee200000e0000 */
[----:B-1----:R-:W-:-:S02]  /*9470*/  SEL R12, R61, R40, P0 ;  /* 0x000000283d0c7207 */ /* 0x002fc40000000000 */
[----:B------:R-:W-:Y:S02]  /*9480*/  SEL R14, R40, R61, P0 ;  /* 0x0000003d280e7207 */ /* 0x000fe40000000000 */
[----:B------:R-:W-:Y:S02]  /*9490*/  SEL R13, R127, R78, P0 ;  /* 0x0000004e7f0d7207 */ /* 0x000fe40000000000 */
[----:B------:R-:W-:Y:S01]  /*94a0*/  SEL R15, R78, R127, P0 ;  /* 0x0000007f4e0f7207 */ /* 0x000fe20000000000 */
[----:B------:R1:W-:Y:S01]  /*94b0*/  STSM.16.M88.4 [R104], R8 ;  /* 0x0000000868007844 */ /* 0x0003e20000000200 */
[----:B--2---:R-:W-:Y:S02]  /*94c0*/  SEL R24, R63, R54, P0 ;  /* 0x000000363f187207 */ /* 0x004fe40000000000 */
[----:B------:R-:W-:Y:S02]  /*94d0*/  SEL R26, R54, R63, P0 ;  /* 0x0000003f361a7207 */ /* 0x000fe40000000000 */
[----:B----4-:R-:W-:-:S02]  /*94e0*/  SEL R25, R129, R80, P0 ;  /* 0x0000005081197207 */ /* 0x010fc40000000000 */
[----:B------:R-:W-:Y:S02]  /*94f0*/  SEL R27, R80, R129, P0 ;  /* 0x00000081501b7207 */ /* 0x000fe40000000000 */
[----:B-----5:R-:W-:Y:S02]  /*9500*/  SEL R29, R131, R32, P0 ;  /* 0x00000020831d7207 */ /* 0x020fe40000000000 */
[----:B------:R-:W-:Y:S01]  /*9510*/  SEL R31, R32, R131, P0 ;  /* 0x00000083201f7207 */ /* 0x000fe20000000000 */
[----:B------:R2:W-:Y:S01]  /*9520*/  STSM.16.M88.4 [R102], R12 ;  /* 0x0000000c66007844 */ /* 0x0005e20000000200 */
[----:B------:R-:W-:Y:S02]  /*9530*/  SEL R32, R89, R4, P0 ;  /* 0x0000000459207207 */ /* 0x000fe40000000000 */
[----:B-1----:R-:W-:Y:S02]  /*9540*/  SEL R8, R87, R58, P0 ;  /* 0x0000003a57087207 */ /* 0x002fe40000000000 */
[----:B------:R-:W-:-:S02]  /*9550*/  SEL R10, R58, R87, P0 ;  /* 0x000000573a0a7207 */ /* 0x000fc40000000000 */
[----:B------:R-:W-:Y:S02]  /*9560*/  SEL R9, R133, R34, P0 ;  /* 0x0000002285097207 */ /* 0x000fe40000000000 */
[----:B------:R-:W-:Y:S01]  /*9570*/  SEL R11, R34, R133, P0 ;  /* 0x00000085220b7207 */ /* 0x000fe20000000000 */
[----:B------:R-:W-:Y:S01]  /*9580*/  STSM.16.M88.4 [R100], R24 ;  /* 0x0000001864007844 */ /* 0x000fe20000000200 */
[----:B------:R-:W-:Y:S02]  /*9590*/  SEL R34, R4, R89, P0 ;  /* 0x0000005904227207 */ /* 0x000fe40000000000 */
[----:B------:R-:W-:Y:S01]  /*95a0*/  SEL R33, R135, R36, P0 ;  /* 0x0000002487217207 */ /* 0x000fe20000000000 */
[----:B------:R-:W-:Y:S01]  /*95b0*/  STSM.16.M88.4 [R98], R28 ;  /* 0x0000001c62007844 */ /* 0x000fe20000000200 */
[----:B------:R-:W-:Y:S02]  /*95c0*/  SEL R35, R36, R135, P0 ;  /* 0x0000008724237207 */ /* 0x000fe40000000000 */
[----:B------:R-:W-:Y:S01]  /*95d0*/  SEL R36, R95, R20, P0 ;  /* 0x000000145f247207 */ /* 0x000fe20000000000 */
[----:B------:R1:W-:Y:S01]  /*95e0*/  STSM.16.M88.4 [R81], R8 ;  /* 0x0000000851007844 */ /* 0x0003e20000000200 */
[----:B------:R-:W-:-:S02]  /*95f0*/  SEL R38, R20, R95, P0 ;  /* 0x0000005f14267207 */ /* 0x000fc40000000000 */
[----:B------:R-:W-:Y:S02]  /*9600*/  SEL R37, R137, R82, P0 ;  /* 0x0000005289257207 */ /* 0x000fe40000000000 */
[----:B------:R-:W-:Y:S02]  /*9610*/  SEL R39, R82, R137, P0 ;  /* 0x0000008952277207 */ /* 0x000fe40000000000 */
[----:B------:R-:W-:Y:S02]  /*9620*/  SEL R40, R97, R60, P0 ;  /* 0x0000003c61287207 */ /* 0x000fe40000000000 */
[----:B------:R-:W-:Y:S02]  /*9630*/  SEL R42, R60, R97, P0 ;  /* 0x000000613c2a7207 */ /* 0x000fe40000000000 */
[----:B------:R-:W-:Y:S02]  /*9640*/  SEL R41, R139, R84, P0 ;  /* 0x000000548b297207 */ /* 0x000fe40000000000 */
[----:B------:R-:W-:-:S02]  /*9650*/  SEL R43, R84, R139, P0 ;  /* 0x0000008b542b7207 */ /* 0x000fc40000000000 */
[----:B--2---:R-:W-:Y:S02]  /*9660*/  SEL R12, R103, R62, P0 ;  /* 0x0000003e670c7207 */ /* 0x004fe40000000000 */
[----:B------:R-:W-:Y:S02]  /*9670*/  SEL R14, R62, R103, P0 ;  /* 0x000000673e0e7207 */ /* 0x000fe40000000000 */
[----:B------:R-:W-:Y:S02]  /*9680*/  SEL R13, R141, R86, P0 ;  /* 0x000000568d0d7207 */ /* 0x000fe40000000000 */
[----:B------:R-:W-:Y:S02]  /*9690*/  SEL R15, R86, R141, P0 ;  /* 0x0000008d560f7207 */ /* 0x000fe40000000000 */
[----:B-1----:R-:W-:Y:S02]  /*96a0*/  SEL R8, R105, R64, P0 ;  /* 0x0000004069087207 */ /* 0x002fe40000000000 */
[----:B------:R-:W-:Y:S01]  /*96b0*/  SEL R10, R64, R105, P0 ;  /* 0x00000069400a7207 */ /* 0x000fe20000000000 */
[----:B------:R-:W-:Y:S01]  /*96c0*/  STSM.16.M88.4 [R49], R32 ;  /* 0x0000002031007844 */ /* 0x000fe20000000200 */
[----:B------:R-:W-:Y:S01]  /*96d0*/  SEL R9, R83, R88, P0 ;  /* 0x0000005853097207 */ /* 0x000fe20000000000 */
[----:B------:R-:W-:Y:S01]  /*96e0*/  USHF.R.S32.HI UR5, URZ, 0x1f, UR44 ;  /* 0x0000001f3f057899 */ /* 0x000fe2000801142c */
[----:B------:R-:W-:-:S02]  /*96f0*/  SEL R11, R88, R83, P0 ;  /* 0x00000053580b7207 */ /* 0x000fc40000000000 */
[----:B------:R-:W-:Y:S01]  /*9700*/  SEL R64, R111, R66, P0 ;  /* 0x000000426f407207 */ /* 0x000fe20000000000 */
[----:B------:R-:W-:Y:S01]  /*9710*/  STSM.16.M88.4 [R53], R36 ;  /* 0x0000002435007844 */ /* 0x000fe20000000200 */
[----:B------:R-:W-:Y:S02]  /*9720*/  SEL R66, R66, R111, P0 ;  /* 0x0000006f42427207 */ /* 0x000fe40000000000 */
[----:B------:R-:W-:Y:S02]  /*9730*/  SEL R65, R91, R90, P0 ;  /* 0x0000005a5b417207 */ /* 0x000fe40000000000 */
[----:B------:R-:W-:Y:S02]  /*9740*/  SEL R67, R90, R91, P0 ;  /* 0x0000005b5a437207 */ /* 0x000fe40000000000 */
[----:B------:R-:W-:Y:S02]  /*9750*/  SEL R24, R115, R68, P0 ;  /* 0x0000004473187207 */ /* 0x000fe40000000000 */
[----:B------:R-:W-:Y:S01]  /*9760*/  SEL R26, R68, R115, P0 ;  /* 0x00000073441a7207 */ /* 0x000fe20000000000 */
[----:B------:R-:W-:Y:S01]  /*9770*/  IMAD.U32 R6, RZ, RZ, UR10 ;  /* 0x0000000aff067e24 */ /* 0x000fe2000f8e00ff */
[----:B------:R-:W-:Y:S01]  /*9780*/  SEL R25, R99, R92, P0 ;  /* 0x0000005c63197207 */ /* 0x000fe20000000000 */
[----:B------:R-:W-:Y:S01]  /*9790*/  STSM.16.M88.4 [R55], R40 ;  /* 0x0000002837007844 */ /* 0x000fe20000000200 */
[----:B------:R-:W-:-:S02]  /*97a0*/  SEL R27, R92, R99, P0 ;  /* 0x000000635c1b7207 */ /* 0x000fc40000000000 */
[----:B------:R-:W-:Y:S01]  /*97b0*/  SEL R68, R119, R70, P0 ;  /* 0x0000004677447207 */ /* 0x000fe20000000000 */
[----:B------:R1:W-:Y:S01]  /*97c0*/  STSM.16.M88.4 [R59], R12 ;  /* 0x0000000c3b007844 */ /* 0x0003e20000000200 */
[----:B------:R-:W-:Y:S02]  /*97d0*/  SEL R70, R70, R119, P0 ;  /* 0x0000007746467207 */ /* 0x000fe40000000000 */
[----:B------:R-:W-:Y:S02]  /*97e0*/  SEL R69, R107, R44, P0 ;  /* 0x0000002c6b457207 */ /* 0x000fe40000000000 */
[----:B------:R-:W-:Y:S01]  /*97f0*/  SEL R71, R44, R107, P0 ;  /* 0x0000006b2c477207 */ /* 0x000fe20000000000 */
[----:B------:R2:W-:Y:S01]  /*9800*/  STSM.16.M88.4 [R79], R8 ;  /* 0x000000084f007844 */ /* 0x0005e20000000200 */
[C---:B---3--:R-:W-:Y:S02]  /*9810*/  IMAD R4, R56.reuse, UR5, RZ ;  /* 0x0000000538047c24 */ /* 0x048fe4000f8e02ff */
[----:B------:R-:W-:Y:S01]  /*9820*/  IMAD.WIDE.U32 R6, R56, UR44, R6 ;  /* 0x0000002c38067c25 */ /* 0x000fe2000f8e0006 */
[----:B------:R-:W-:Y:S04]  /*9830*/  STSM.16.M88.4 [R77], R64 ;  /* 0x000000404d007844 */ /* 0x000fe80000000200 */
[----:B------:R-:W-:Y:S01]  /*9840*/  STSM.16.M88.4 [R75], R24 ;  /* 0x000000184b007844 */ /* 0x000fe20000000200 */
[----:B------:R-:W-:Y:S01]  /*9850*/  IMAD R4, R57, UR44, R4 ;  /* 0x0000002c39047c24 */ /* 0x000fe2000f8e0204 */
[----:B-1----:R-:W-:-:S02]  /*9860*/  SEL R13, R121, R96, P0 ;  /* 0x00000060790d7207 */ /* 0x002fc40000000000 */
[----:B------:R1:W-:Y:S01]  /*9870*/  STSM.16.M88.4 [R73], R68 ;  /* 0x0000004449007844 */ /* 0x0003e20000000200 */
[----:B------:R-:W-:Y:S02]  /*9880*/  SEL R15, R96, R121, P0 ;  /* 0x00000079600f7207 */ /* 0x000fe40000000000 */
[----:B--2---:R-:W-:Y:S02]  /*9890*/  SEL R8, R123, R72, P0 ;  /* 0x000000487b087207 */ /* 0x004fe40000000000 */
[----:B------:R-:W-:Y:S02]  /*98a0*/  SEL R10, R72, R123, P0 ;  /* 0x0000007b480a7207 */ /* 0x000fe40000000000 */
[----:B------:R-:W-:Y:S02]  /*98b0*/  SEL R9, R113, R94, P0 ;  /* 0x0000005e71097207 */ /* 0x000fe40000000000 */
[----:B------:R-:W-:Y:S02]  /*98c0*/  SEL R11, R94, R113, P0 ;  /* 0x000000715e0b7207 */ /* 0x000fe40000000000 */
[----:B------:R-:W-:-:S02]  /*98d0*/  SEL R72, R85, R74, P0 ;  /* 0x0000004a55487207 */ /* 0x000fc40000000000 */
[----:B------:R-:W-:Y:S02]  /*98e0*/  SEL R74, R74, R85, P0 ;  /* 0x000000554a4a7207 */ /* 0x000fe40000000000 */
[----:B-1----:R-:W-:Y:S02]  /*98f0*/  SEL R73, R117, R50, P0 ;  /* 0x0000003275497207 */ /* 0x002fe40000000000 */
[----:B------:R-:W-:Y:S02]  /*9900*/  SEL R75, R50, R117, P0 ;  /* 0x00000075324b7207 */ /* 0x000fe40000000000 */
[----:B------:R-:W-:Y:S02]  /*9910*/  SEL R12, R93, R76, P0 ;  /* 0x0000004c5d0c7207 */ /* 0x000fe40000000000 */
[----:B------:R-:W-:Y:S01]  /*9920*/  SEL R14, R76, R93, P0 ;  /* 0x0000005d4c0e7207 */ /* 0x000fe20000000000 */
[----:B------:R-:W-:Y:S01]  /*9930*/  STSM.16.M88.4 [R46], R8 ;  /* 0x000000082e007844 */ /* 0x000fe20000000200 */
[----:B------:R-:W-:-:S02]  /*9940*/  SHF.R.S32.HI R5, RZ, 0x1f, R125 ;  /* 0x0000001fff057819 */ /* 0x000fc4000001147d */
[C---:B------:R-:W-:Y:S01]  /*9950*/  IADD3 R6, P3, R125.reuse, R6, RZ ;  /* 0x000000067d067210 */ /* 0x040fe20007f7e0ff */
[----:B------:R-:W-:Y:S01]  /*9960*/  STSM.16.M88.4 [R47], R72 ;  /* 0x000000482f007844 */ /* 0x000fe20000000200 */
[----:B------:R-:W-:Y:S01]  /*9970*/  ISETP.GE.OR P1, PT, R125, UR4, P1 ;  /* 0x000000047d007c0c */ /* 0x000fe20008f26670 */
[----:B------:R-:W-:Y:S01]  /*9980*/  ULDC.64 UR4, c[0x0][0xb40] ;  /* 0x0002d00000047ab9 */ /* 0x000fe20000000a00 */
[----:B------:R-:W-:Y:S01]  /*9990*/  IADD3.X R5, R5, R7, R4, P3, !PT ;  /* 0x0000000705057210 */ /* 0x000fe20001ffe404 */
[----:B------:R-:W-:Y:S01]  /*99a0*/  STSM.16.M88.4 [R48], R12 ;  /* 0x0000000c30007844 */ /* 0x000fe20000000200 */
[C---:B------:R-:W-:Y:S01]  /*99b0*/  LEA R4, P3, R6.reuse, UR4, 0x2 ;  /* 0x0000000406047c11 */ /* 0x040fe2000f8610ff */
[----:B------:R1:W-:Y:S06]  /*99c0*/  MEMBAR.ALL.CTA ;  /* 0x0000000000007992 */ /* 0x0003ec0000008000 */
[----:B-1----:R-:W1:Y:S01]  /*99d0*/  FENCE.VIEW.ASYNC.S ;  /* 0x00000000000073c6 */ /* 0x002e620000000000 */
[----:B------:R-:W-:-:S03]  /*99e0*/  LEA.HI.X R5, R6, UR5, R5, 0x2, P3 ;  /* 0x0000000506057c11 */ /* 0x000fc600098f1405 */
[----:B-1----:R-:W1:Y:S01]  /*99f0*/  SHFL.IDX PT, R6, R22, RZ, 0x1f ;  /* 0x00001fff16067589 */ /* 0x002e6200000e0000 */
[----:B------:R-:W-:Y:S01]  /*9a00*/  ULDC UR4, c[0x0][0xc] ;  /* 0x0000030000047ab9 */ /* 0x000fe20000000800 */
[----:B------:R-:W-:Y:S06]  /*9a10*/  BAR.ARV 0x1, 0x120 ;  /* 0x0044800000007b1d */ /* 0x000fec0000002000 */
[----:B------:R2:W-:Y:S04]  /*9a20*/  @!P1 STG.E desc[UR50][R4.64], R3 ;  /* 0x0000000304009986 */ /* 0x0005e8000c101932 */
[----:B------:R2:W-:Y:S01]  /*9a30*/  @!P2 STG.E desc[UR50][R4.64+0x20], R0 ;  /* 0x000020000400a986 */ /* 0x0005e2000c101932 */
[----:B-1----:R-:W-:Y:S01]  /*9a40*/  ISETP.NE.AND P0, PT, R6, 0x7, PT ;  /* 0x000000070600780c */ /* 0x002fe20003f05270 */
[----:B------:R-:W-:-:S12]  /*9a50*/  UIADD3 UR48, UR4, UR48, URZ ;  /* 0x0000003004307290 */ /* 0x000fd8000fffe03f */
[----:B--2---:R-:W-:Y:S05]  /*9a60*/  @P0 BRA `(.L_x_31) ;  /* 0x00000000007c0947 */ /* 0x004fea0003800000 */
[----:B------:R-:W-:Y:S01]  /*9a70*/  BAR.SYNC.DEFER_BLOCKING 0x1, 0x120 ;  /* 0x0044800000007b1d */ /* 0x000fe20000010000 */
[----:B------:R-:W-:-:S05]  /*9a80*/  ELECT P0, URZ, PT ;  /* 0x00000000003f782f */ /* 0x000fca0003800000 */
[----:B------:R-:W-:Y:S08]  /*9a90*/  BSSY B0, `(.L_x_31) ;  /* 0x000001c000007945 */ /* 0x000ff00003800000 */
[----:B------:R-:W-:Y:S05]  /*9aa0*/  @!P0 BRA `(.L_x_32) ;  /* 0x0000000000688947 */ /* 0x000fea0003800000 */
[----:B------:R-:W-:Y:S02]  /*9ab0*/  UIADD3 UR4, UP0, UR52, 0x9f0, URZ ;  /* 0x000009f034047890 */ /* 0x000fe4000ff1e03f */
[----:B------:R-:W-:Y:S02]  /*9ac0*/  UIADD3 UR6, UR38, 0x4000, URZ ;  /* 0x0000400026067890 */ /* 0x000fe4000fffe03f */
[----:B------:R-:W-:Y:S02]  /*9ad0*/  UIADD3.X UR5, URZ, UR53, URZ, UP0, !UPT ;  /* 0x000000353f057290 */ /* 0x000fe400087fe43f */
[----:B------:R-:W-:Y:S01]  /*9ae0*/  UIADD3 UR8, UR38, 0x8000, URZ ;  /* 0x0000800026087890 */ /* 0x000fe2000fffe03f */
[----:B------:R-:W-:Y:S01]  /*9af0*/  UMOV UR41, URZ ;  /* 0x0000003f00297c82 */ /* 0x000fe20008000000 */
[----:B------:R-:W-:Y:S01]  /*9b00*/  UMOV UR45, URZ ;  /* 0x0000003f002d7c82 */ /* 0x000fe20008000000 */
[----:B------:R-:W-:Y:S01]  /*9b10*/  UMOV UR40, UR38 ;  /* 0x0000002600287c82 */ /* 0x000fe20008000000 */
[----:B------:R-:W-:Y:S01]  /*9b20*/  UMOV UR7, 0x40 ;  /* 0x0000004000077882 */ /* 0x000fe20000000000 */
[----:B------:R-:W-:-:S02]  /*9b30*/  UIADD3 UR9, UR38, 0xc000, URZ ;  /* 0x0000c00026097890 */ /* 0x000fc4000fffe03f */
[----:B------:R1:W-:Y:S02]  /*9b40*/  UTMASTG.5D [UR40], [UR4] ;  /* 0x00000028040073b5 */ /* 0x0003e40008020000 */
[----:B-1----:R-:W-:Y:S01]  /*9b50*/  UMOV UR40, UR6 ;  /* 0x0000000600287c82 */ /* 0x002fe20008000000 */
[----:B------:R-:W-:Y:S01]  /*9b60*/  UMOV UR41, UR7 ;  /* 0x0000000700297c82 */ /* 0x000fe20008000000 */
[----:B------:R-:W-:Y:S01]  /*9b70*/  UMOV UR6, 0x80 ;  /* 0x0000008000067882 */ /* 0x000fe20000000000 */
[----:B------:R1:W-:Y:S02]  /*9b80*/  UTMASTG.5D [UR40], [UR4] ;  /* 0x00000028040073b5 */ /* 0x0003e40008020000 */
[----:B-1----:R-:W-:Y:S01]  /*9b90*/  UMOV UR40, UR8 ;  /* 0x0000000800287c82 */ /* 0x002fe20008000000 */
[----:B------:R-:W-:Y:S01]  /*9ba0*/  UMOV UR41, UR6 ;  /* 0x0000000600297c82 */ /* 0x000fe20008000000 */
[----:B------:R-:W-:Y:S01]  /*9bb0*/  UMOV UR6, 0xc0 ;  /* 0x000000c000067882 */ /* 0x000fe20000000000 */
[----:B------:R1:W-:Y:S02]  /*9bc0*/  UTMASTG.5D [UR40], [UR4] ;  /* 0x00000028040073b5 */ /* 0x0003e40008020000 */
[----:B-1----:R-:W-:Y:S01]  /*9bd0*/  UMOV UR40, UR9 ;  /* 0x0000000900287c82 */ /* 0x002fe20008000000 */
[----:B------:R-:W-:Y:S01]  /*9be0*/  UMOV UR41, UR6 ;  /* 0x0000000600297c82 */ /* 0x000fe20008000000 */
[----:B------:R-:W-:Y:S01]  /*9bf0*/  UIADD3 UR6, UR38, 0x38820, URZ ;  /* 0x0003882026067890 */ /* 0x000fe2000fffe03f */
[----:B------:R1:W-:Y:S03]  /*9c00*/  UTMASTG.5D [UR40], [UR4] ;  /* 0x00000028040073b5 */ /* 0x0003e60008020000 */
[----:B------:R-:W-:Y:S01]  /*9c10*/  UPRMT UR6, URZ, 0x654, UR6 ;  /* 0x000006543f067896 */ /* 0x000fe20008000006 */
[----:B------:R0:W-:Y:S01]  /*9c20*/  UTMACMDFLUSH ;  /* 0x00000000000079b7 */ /* 0x0001e20000000000 */
[----:B------:R-:W-:-:S07]  /*9c30*/  DEPBAR.LE SB0, 0x0 ;  /* 0x000080000000791a */ /* 0x000fce0000000000 */
[----:B-1----:R-:W-:Y:S03]  /*9c40*/  SYNCS.ARRIVE.TRANS64.RED.A1T0 RZ, [UR6], RZ ;  /* 0x000000ffffff79a7 */ /* 0x002fe60008100406 */
.L_x_32:
[----:B------:R-:W-:Y:S05]  /*9c50*/  BSYNC B0 ;  /* 0x0000000000007941 */ /* 0x000fea0003800000 */
.L_x_31:
[----:B------:R-:W1:Y:S01]  /*9c60*/  LDC R0, c[0x0][0xda4] ;  /* 0x00036900ff007b82 */ /* 0x000e620000000800 */
[----:B------:R-:W-:Y:S02]  /*9c70*/  UIADD3 UR49, UR49, 0x1, URZ ;  /* 0x0000000131317890 */ /* 0x000fe4000fffe03f */
[----:B------:R-:W-:Y:S02]  /*9c80*/  UIADD3 UR39, UR39, 0x1, URZ ;  /* 0x0000000127277890 */ /* 0x000fe4000fffe03f */
[----:B------:R-:W-:-:S04]  /*9c90*/  UISETP.NE.AND UP0, UPT, UR49, 0x2, UPT ;  /* 0x000000023100788c */ /* 0x000fc8000bf05270 */
[----:B------:R-:W-:Y:S02]  /*9ca0*/  USEL UR4, URZ, 0x1, UP0 ;  /* 0x000000013f047887 */ /* 0x000fe40008000000 */
[----:B------:R-:W-:Y:S02]  /*9cb0*/  USEL UR49, UR49, URZ, UP0 ;  /* 0x0000003f31317287 */ /* 0x000fe40008000000 */
[----:B------:R-:W-:Y:S01]  /*9cc0*/  ULOP3.LUT UR36, UR36, UR4, URZ, 0x3c, !UPT ;  /* 0x0000000424247292 */ /* 0x000fe2000f8e3c3f */
[----:B-1----:R-:W-:-:S13]  /*9cd0*/  ISETP.LE.AND P0, PT, R0, UR48, PT ;  /* 0x0000003000007c0c */ /* 0x002fda000bf03270 */
[----:B------:R-:W-:Y:S05]  /*9ce0*/  @!P0 BRA `(.L_x_33) ;  /* 0xffffff7000248947 */ /* 0x000fea000383ffff */
[----:B------:R-:W-:Y:S05]  /*9cf0*/  EXIT ;  /* 0x000000000000794d */ /* 0x000fea0003800000 */
.L_x_7:
[----:B------:R-:W-:-:S08]  /*9d00*/  NOP ;  /* 0x0000000000007918 */ /* 0x000fd00000000000 */
[----:B------:R-:W1:-:S00]  /*9d10*/  USETMAXREG.DEALLOC.CTAPOOL 0x18 ;  /* 0x00000018000079c8 */ /* 0x000e4000080e0500 */
[----:B------:R-:W2:Y:S01]  /*9d20*/  S2UR UR49, SR_CTAID.X ;  /* 0x00000000003179c3 */ /* 0x000ea20000002500 */
[----:B-1----:R-:W-:Y:S01]  /*9d30*/  IMAD.MOV.U32 R0, RZ, RZ, 0x1 ;  /* 0x00000001ff007424 */ /* 0x002fe200078e00ff */
[----:B------:R1:W-:Y:S01]  /*9d40*/  STL [R1+0xc], RZ ;  /* 0x00000cff01007387 */ /* 0x0003e20000100800 */
[----:B------:R-:W-:-:S03]  /*9d50*/  UMOV UR47, 0x1 ;  /* 0x00000001002f7882 */ /* 0x000fc60000000000 */
[----:B------:R1:W-:Y:S02]  /*9d60*/  STL [R1+0x14], R0 ;  /* 0x0000140001007387 */ /* 0x0003e40000100800 */
[----:B------:R-:W2:Y:S02]  /*9d70*/  LDC R2, c[0x0][0xda4] ;  /* 0x00036900ff027b82 */ /* 0x000ea40000000800 */
[----:B--2---:R-:W-:-:S13]  /*9d80*/  ISETP.LE.AND P0, PT, R2, UR49, PT ;  /* 0x0000003102007c0c */ /* 0x004fda000bf03270 */
[----:B-1----:R-:W-:Y:S05]  /*9d90*/  @P0 BRA `(.L_x_34) ;  /* 0x0000003400240947 */ /* 0x002fea0003800000 */
[----:B------:R-:W1:Y:S01]  /*9da0*/  S2R R8, SR_TID.X ;  /* 0x0000000000087919 */ /* 0x000e620000002100 */
[----:B------:R-:W-:Y:S01]  /*9db0*/  ULDC.64 UR52, c[0x0][0x198] ;  /* 0x0000660000347ab9 */ /* 0x000fe20000000a00 */
[----:B------:R-:W-:Y:S01]  /*9dc0*/  ULOP3.LUT UR43, UR46, 0x1, URZ, 0xfc, !UPT ;  /* 0x000000012e2b7892 */ /* 0x000fe2000f8efc3f */
[----:B------:R-:W2:Y:S01]  /*9dd0*/  S2R R3, SR_TID.X ;  /* 0x0000000000037919 */ /* 0x000ea20000002100 */
[----:B------:R-:W-:Y:S01]  /*9de0*/  ULOP3.LUT UR48, UR46, 0x2, URZ, 0xfc, !UPT ;  /* 0x000000022e307892 */ /* 0x000fe2000f8efc3f */
[----:B------:R-:W-:Y:S01]  /*9df0*/  ULDC UR44, c[0x0][0xc] ;  /* 0x00000300002c7ab9 */ /* 0x000fe20000000800 */
[----:B------:R-:W-:Y:S01]  /*9e00*/  UMOV UR47, URZ ;  /* 0x0000003f002f7c82 */ /* 0x000fe20008000000 */
[C---:B-1----:R-:W-:Y:S01]  /*9e10*/  IMAD.SHL.U32 R0, R8.reuse, 0x80, RZ ;  /* 0x0000008008007824 */ /* 0x042fe200078e00ff */
[C---:B------:R-:W-:Y:S01]  /*9e20*/  R2P PR, R8.reuse, 0x6 ;  /* 0x0000000608007804 */ /* 0x040fe20000000000 */
[----:B------:R-:W-:Y:S01]  /*9e30*/  IMAD.SHL.U32 R4, R8, 0x10, RZ ;  /* 0x0000001008047824 */ /* 0x000fe200078e00ff */
[----:B--2---:R-:W-:-:S02]  /*9e40*/  LOP3.LUT R3, R3, 0x7f, RZ, 0xc0, !PT ;  /* 0x0000007f03037812 */ /* 0x004fc400078ec0ff */
[----:B------:R-:W-:Y:S02]  /*9e50*/  LOP3.LUT R2, R0, 0x380, RZ, 0xc0, !PT ;  /* 0x0000038000027812 */ /* 0x000fe400078ec0ff */
[----:B------:R-:W-:Y:S02]  /*9e60*/  SHF.R.U32.HI R3, RZ, 0x5, R3 ;  /* 0x00000005ff037819 */ /* 0x000fe40000011603 */
[----:B------:R-:W-:-:S03]  /*9e70*/  LOP3.LUT R5, R4, 0x70, RZ, 0xc0, !PT ;  /* 0x0000007004057812 */ /* 0x000fc600078ec0ff */
[----:B------:R-:W-:Y:S01]  /*9e80*/  IMAD R4, R3, 0x10, R2 ;  /* 0x0000001003047824 */ /* 0x000fe200078e0202 */
[----:B------:R-:W-:-:S04]  /*9e90*/  LOP3.LUT R2, R2, 0x10, R8, 0xf8, !PT ;  /* 0x0000001002027812 */ /* 0x000fc800078ef808 */
[-C--:B------:R-:W-:Y:S02]  /*9ea0*/  LOP3.LUT R7, R4, R5.reuse, RZ, 0x3c, !PT ;  /* 0x0000000504077212 */ /* 0x080fe400078e3cff */
[----:B------:R-:W-:Y:S02]  /*9eb0*/  LOP3.LUT R5, R2, R5, RZ, 0x3c, !PT ;  /* 0x0000000502057212 */ /* 0x000fe400078e3cff */
[----:B------:R-:W-:Y:S02]  /*9ec0*/  LOP3.LUT R2, R0, 0x400, RZ, 0xc0, !PT ;  /* 0x0000040000027812 */ /* 0x000fe400078ec0ff */
[----:B------:R-:W-:-:S03]  /*9ed0*/  LOP3.LUT R6, R7, 0xc00, R0, 0xf8, !PT ;  /* 0x00000c0007067812 */ /* 0x000fc600078ef800 */
[----:B------:R-:W-:-:S04]  /*9ee0*/  IMAD R2, R3, 0x800, R2 ;  /* 0x0000080003027824 */ /* 0x000fc800078e0202 */
[----:B------:R-:W-:Y:S02]  /*9ef0*/  IMAD.IADD R0, R2, 0x1, R5 ;  /* 0x0000000102007824 */ /* 0x000fe400078e0205 */
[----:B------:R-:W-:Y:S02]  /*9f00*/  IMAD.MOV.U32 R2, RZ, RZ, 0x20 ;  /* 0x00000020ff027424 */ /* 0x000fe400078e00ff */
[----:B------:R-:W-:Y:S01]  /*9f10*/  IMAD.MOV.U32 R5, RZ, RZ, 0x1 ;  /* 0x00000001ff057424 */ /* 0x000fe200078e00ff */
[----:B------:R1:W-:Y:S02]  /*9f20*/  STL [R1+0x10], R0 ;  /* 0x0000100001007387 */ /* 0x0003e40000100800 */
[----:B------:R-:W-:Y:S02]  /*9f30*/  SEL R4, R2, 0xffffffe0, !P1 ;  /* 0xffffffe002047807 */ /* 0x000fe40004800000 */
[----:B------:R2:W-:Y:S04]  /*9f40*/  STL [R1], R6 ;  /* 0x0000000601007387 */ /* 0x0005e80000100800 */
[----:B------:R2:W-:Y:S01]  /*9f50*/  STL [R1+0xc], RZ ;  /* 0x00000cff01007387 */ /* 0x0005e20000100800 */
[----:B-1----:R-:W-:-:S05]  /*9f60*/  IMAD.MOV.U32 R0, RZ, RZ, 0x40 ;  /* 0x00000040ff007424 */ /* 0x002fca00078e00ff */
[----:B------:R-:W-:-:S05]  /*9f70*/  SEL R3, R0, 0xffffffc0, !P2 ;  /* 0xffffffc000037807 */ /* 0x000fca0005000000 */
[C---:B------:R-:W-:Y:S01]  /*9f80*/  IMAD.IADD R2, R3.reuse, 0x1, R4 ;  /* 0x0000000103027824 */ /* 0x040fe200078e0204 */
[----:B------:R2:W-:Y:S01]  /*9f90*/  STL [R1+0x20], R3 ;  /* 0x0000200301007387 */ /* 0x0005e20000100800 */
[----:B------:R-:W-:-:S03]  /*9fa0*/  IMAD.IADD R0, R3, 0x1, R6 ;  /* 0x0000000103007824 */ /* 0x000fc600078e0206 */
[----:B------:R2:W-:Y:S04]  /*9fb0*/  STL [R1+0x24], R4 ;  /* 0x0000240401007387 */ /* 0x0005e80000100800 */
[----:B------:R2:W-:Y:S04]  /*9fc0*/  STL [R1+0x14], R5 ;  /* 0x0000140501007387 */ /* 0x0005e80000100800 */
[----:B------:R2:W-:Y:S04]  /*9fd0*/  STL [R1+0x28], R2 ;  /* 0x0000280201007387 */ /* 0x0005e80000100800 */
[----:B------:R2:W-:Y:S02]  /*9fe0*/  STL [R1+0x2c], R0 ;  /* 0x00002c0001007387 */ /* 0x0005e40000100800 */
.L_x_78:
[----:B-1----:R-:W1:Y:S01]  /*9ff0*/  S2UR UR8, SR_CgaCtaId ;  /* 0x00000000000879c3 */ /* 0x002e620000008800 */
[----:B------:R-:W-:Y:S01]  /*a000*/  ULDC UR4, c[0x0][0xda8] ;  /* 0x00036a0000047ab9 */ /* 0x000fe20000000800 */
[----:B------:R-:W-:Y:S01]  /*a010*/  ULDC.64 UR6, c[0x0][0x3f8] ;  /* 0x0000fe0000067ab9 */ /* 0x000fe20000000a00 */
[----:B------:R-:W-:Y:S02]  /*a020*/  UISETP.NE.AND UP1, UPT, UR4, 0x1, UPT ;  /* 0x000000010400788c */ /* 0x000fe4000bf25270 */
[----:B------:R-:W-:Y:S01]  /*a030*/  UISETP.NE.U32.AND UP0, UPT, UR6, URZ, UPT ;  /* 0x0000003f0600728c */ /* 0x000fe2000bf05070 */
[----:B------:R-:W-:Y:S02]  /*a040*/  UMOV UR40, 0x400 ;  /* 0x0000040000287882 */ /* 0x000fe40000000000 */
[----:B------:R-:W-:Y:S01]  /*a050*/  ULDC UR6, c[0x0][0xdb4] ;  /* 0x00036d0000067ab9 */ /* 0x000fe20000000800 */
[----:B------:R-:W-:Y:S02]  /*a060*/  UISETP.NE.AND.EX UP0, UPT, UR7, URZ, UPT, UP0 ;  /* 0x0000003f0700728c */ /* 0x000fe4000bf05300 */
[----:B------:R-:W-:Y:S01]  /*a070*/  UISETP.NE.AND UP2, UPT, UR6, 0x1, UPT ;  /* 0x000000010600788c */ /* 0x000fe2000bf45270 */
[----:B------:R-:W-:-:S02]  /*a080*/  ULDC UR7, c[0x0][0x404] ;  /* 0x0001010000077ab9 */ /* 0x000fc40000000800 */
[----:B------:R-:W-:Y:S01]  /*a090*/  @UP1 ULDC UR4, c[0x0][0xdac] ;  /* 0x00036b0000041ab9 */ /* 0x000fe20000000800 */
[----:B------:R-:W-:Y:S02]  /*a0a0*/  USEL UR7, UR7, 0x1, UP0 ;  /* 0x0000000107077887 */ /* 0x000fe40008000000 */
[----:B------:R-:W-:Y:S02]  /*a0b0*/  UIMAD.WIDE.U32 UR4, UR49, UR4, URZ ;  /* 0x00000004310472a5 */ /* 0x000fe4000f8e003f */
[----:B------:R-:W-:Y:S01]  /*a0c0*/  UMOV UR45, UR49 ;  /* 0x00000031002d7c82 */ /* 0x000fe20008000000 */
[----:B------:R-:W-:Y:S02]  /*a0d0*/  ULDC UR42, c[0x0][0x2e0] ;  /* 0x0000b800002a7ab9 */ /* 0x000fe40000000800 */
[----:B------:R-:W-:Y:S02]  /*a0e0*/  UIMAD UR42, UR7, UR42, URZ ;  /* 0x0000002a072a72a4 */ /* 0x000fe4000f8e023f */
[----:B-1----:R-:W-:-:S02]  /*a0f0*/  ULEA UR40, UR8, UR40, 0x18 ;  /* 0x0000002808287291 */ /* 0x002fc4000f8ec03f */
[----:B------:R-:W-:Y:S02]  /*a100*/  UIADD3 UR41, UR42, 0x7f, URZ ;  /* 0x0000007f2a297890 */ /* 0x000fe4000fffe03f */
[----:B------:R-:W-:Y:S01]  /*a110*/  UIADD3 UR10, UR40, 0x28400, URZ ;  /* 0x00028400280a7890 */ /* 0x000fe2000fffe03f */
[----:B------:R-:W-:-:S03]  /*a120*/  @UP1 ULDC UR8, c[0x0][0xdb0] ;  /* 0x00036c0000081ab9 */ /* 0x000fc60000000800 */
[----:B------:R-:W-:Y:S02]  /*a130*/  ULOP3.LUT UP0, URZ, UR10, 0x3ff, URZ, 0xc0, !UPT ;  /* 0x000003ff0a3f7892 */ /* 0x000fe4000f80c03f */
[----:B------:R-:W-:-:S03]  /*a140*/  @UP1 USHF.R.U32.HI UR45, URZ, UR8, UR5 ;  /* 0x000000083f2d1299 */ /* 0x000fc60008011605 */
[----:B------:R-:W-:Y:S01]  /*a150*/  @UP2 ULDC.64 UR8, c[0x0][0xdb8] ;  /* 0x00036e0000082ab9 */ /* 0x000fe20000000a00 */
[----:B------:R-:W-:Y:S01]  /*a160*/  PLOP3.LUT P0, PT, PT, PT, UP0, 0x80, 0x0 ;  /* 0x000000000000781c */ /* 0x000fe20003f0f008 */
[----:B------:R-:W-:Y:S02]  /*a170*/  UIMAD.WIDE.U32 UR4, UR45, UR8, URZ ;  /* 0x000000082d0472a5 */ /* 0x000fe4000f8e003f */
[----:B------:R-:W-:Y:S01]  /*a180*/  UMOV UR39, UR45 ;  /* 0x0000002d00277c82 */ /* 0x000fe20008000000 */
[----:B------:R-:W-:Y:S02]  /*a190*/  USHF.R.S32.HI UR4, URZ, 0x1f, UR41 ;  /* 0x0000001f3f047899 */ /* 0x000fe40008011429 */
[----:B------:R-:W-:Y:S02]  /*a1a0*/  @UP2 USHF.R.U32.HI UR39, URZ, UR9, UR5 ;  /* 0x000000093f272299 */ /* 0x000fe40008011605 */
[----:B------:R-:W-:Y:S02]  /*a1b0*/  ULEA.HI UR41, UR4, UR41, URZ, 0x7 ;  /* 0x0000002904297291 */ /* 0x000fe4000f8f383f */
[----:B------:R-:W-:-:S04]  /*a1c0*/  UIADD3 UR38, -UR39, URZ, URZ ;  /* 0x0000003f27267290 */ /* 0x000fc8000fffe13f */
[----:B------:R-:W-:Y:S01]  /*a1d0*/  UIMAD UR38, UR6, UR38, UR45 ;  /* 0x00000026062672a4 */ /* 0x000fe2000f8e022d */
[----:B------:R-:W-:Y:S11]  /*a1e0*/  @!P0 BRA `(.L_x_35) ;  /* 0x0000000000408947 */ /* 0x000ff60003800000 */
[----:B--2---:R-:W-:Y:S01]  /*a1f0*/  MOV R2, 0x0 ;  /* 0x0000000000027802 */ /* 0x004fe20000000f00 */
[----:B------:R-:W-:Y:S01]  /*a200*/  ULDC.64 UR6, c[0x4][0x1c8] ;  /* 0x0100720000067ab9 */ /* 0x000fe20000000a00 */
[----:B------:R-:W-:Y:S01]  /*a210*/  ULDC.64 UR8, c[0x4][0x1d0] ;  /* 0x0100740000087ab9 */ /* 0x000fe20000000a00 */
[----:B------:R-:W-:Y:S01]  /*a220*/  ULDC.64 UR4, c[0x4][0x118] ;  /* 0x0100460000047ab9 */ /* 0x000fe20000000a00 */
[----:B------:R-:W-:Y:S01]  /*a230*/  MOV R4, UR6 ;  /* 0x0000000600047c02 */ /* 0x000fe20008000f00 */
[----:B------:R-:W-:Y:S01]  /*a240*/  IMAD.U32 R5, RZ, RZ, UR7 ;  /* 0x00000007ff057e24 */ /* 0x000fe2000f8e00ff */
[----:B------:R-:W1:Y:S01]  /*a250*/  LDC.64 R2, c[0x4][R2] ;  /* 0x0100000002027b82 */ /* 0x000e620000000a00 */
[----:B------:R-:W-:Y:S02]  /*a260*/  IMAD.U32 R6, RZ, RZ, UR8 ;  /* 0x00000008ff067e24 */ /* 0x000fe4000f8e00ff */
[----:B------:R-:W-:Y:S02]  /*a270*/  IMAD.U32 R7, RZ, RZ, UR9 ;  /* 0x00000009ff077e24 */ /* 0x000fe4000f8e00ff */
[----:B------:R-:W-:-:S02]  /*a280*/  IMAD.U32 R10, RZ, RZ, UR4 ;  /* 0x00000004ff0a7e24 */ /* 0x000fc4000f8e00ff */
[----:B------:R-:W-:Y:S02]  /*a290*/  IMAD.U32 R11, RZ, RZ, UR5 ;  /* 0x00000005ff0b7e24 */ /* 0x000fe4000f8e00ff */
[----:B------:R-:W-:Y:S02]  /*a2a0*/  IMAD.MOV.U32 R8, RZ, RZ, 0x70 ;  /* 0x00000070ff087424 */ /* 0x000fe400078e00ff */
[----:B------:R-:W-:Y:S02]  /*a2b0*/  IMAD.MOV.U32 R12, RZ, RZ, 0x1 ;  /* 0x00000001ff0c7424 */ /* 0x000fe400078e00ff */
[----:B------:R-:W-:-:S07]  /*a2c0*/  IMAD.MOV.U32 R13, RZ, RZ, RZ ;  /* 0x000000ffff0d7224 */ /* 0x000fce00078e00ff */
[----:B------:R-:W-:-:S07]  /*a2d0*/  LEPC R20, `(.L_x_35) ;  /* 0x000000001014794e */ /* 0x000fce0000000000 */
[----:B-1----:R-:W-:Y:S05]  /*a2e0*/  CALL.ABS.NOINC R2 ;  /* 0x0000000002007343 */ /* 0x002fea0003c00000 */
.L_x_35:
[----:B------:R-:W-:-:S06]  /*a2f0*/  UIADD3 UR4, UR40, 0x10400, URZ ;  /* 0x0001040028047890 */ /* 0x000fcc000fffe03f */
[----:B------:R-:W-:-:S05]  /*a300*/  IMAD.U32 R16, RZ, RZ, UR4 ;  /* 0x00000004ff107e24 */ /* 0x000fca000f8e00ff */
[----:B------:R-:W-:-:S13]  /*a310*/  LOP3.LUT P0, RZ, R16, 0x3ff, RZ, 0xc0, !PT ;  /* 0x000003ff10ff7812 */ /* 0x000fda000780c0ff */
[----:B------:R-:W-:Y:S05]  /*a320*/  @!P0 BRA `(.L_x_36) ;  /* 0x0000000000408947 */ /* 0x000fea0003800000 */
[----:B--2---:R-:W-:Y:S01]  /*a330*/  MOV R2, 0x0 ;  /* 0x0000000000027802 */ /* 0x004fe20000000f00 */
[----:B------:R-:W-:Y:S01]  /*a340*/  ULDC.64 UR6, c[0x4][0x1c8] ;  /* 0x0100720000067ab9 */ /* 0x000fe20000000a00 */
[----:B------:R-:W-:Y:S01]  /*a350*/  ULDC.64 UR8, c[0x4][0x1d0] ;  /* 0x0100740000087ab9 */ /* 0x000fe20000000a00 */
[----:B------:R-:W-:Y:S01]  /*a360*/  ULDC.64 UR4, c[0x4][0x120] ;  /* 0x0100480000047ab9 */ /* 0x000fe20000000a00 */
[----:B------:R-:W-:Y:S02]  /*a370*/  IMAD.U32 R4, RZ, RZ, UR6 ;  /* 0x00000006ff047e24 */ /* 0x000fe4000f8e00ff */
[----:B------:R-:W1:Y:S01]  /*a380*/  LDC.64 R2, c[0x4][R2] ;  /* 0x0100000002027b82 */ /* 0x000e620000000a00 */
[----:B------:R-:W-:Y:S02]  /*a390*/  IMAD.U32 R5, RZ, RZ, UR7 ;  /* 0x00000007ff057e24 */ /* 0x000fe4000f8e00ff */
[----:B------:R-:W-:Y:S02]  /*a3a0*/  IMAD.U32 R6, RZ, RZ, UR8 ;  /* 0x00000008ff067e24 */ /* 0x000fe4000f8e00ff */
[----:B------:R-:W-:-:S02]  /*a3b0*/  IMAD.U32 R7, RZ, RZ, UR9 ;  /* 0x00000009ff077e24 */ /* 0x000fc4000f8e00ff */
[----:B------:R-:W-:Y:S02]  /*a3c0*/  IMAD.U32 R10, RZ, RZ, UR4 ;  /* 0x00000004ff0a7e24 */ /* 0x000fe4000f8e00ff */
[----:B------:R-:W-:Y:S02]  /*a3d0*/  IMAD.U32 R11, RZ, RZ, UR5 ;  /* 0x00000005ff0b7e24 */ /* 0x000fe4000f8e00ff */
[----:B------:R-:W-:Y:S02]  /*a3e0*/  IMAD.MOV.U32 R8, RZ, RZ, 0x70 ;  /* 0x00000070ff087424 */ /* 0x000fe400078e00ff */
[----:B------:R-:W-:Y:S02]  /*a3f0*/  IMAD.MOV.U32 R12, RZ, RZ, 0x1 ;  /* 0x00000001ff0c7424 */ /* 0x000fe400078e00ff */
[----:B------:R-:W-:-:S07]  /*a400*/  IMAD.MOV.U32 R13, RZ, RZ, RZ ;  /* 0x000000ffff0d7224 */ /* 0x000fce00078e00ff */
[----:B------:R-:W-:-:S07]  /*a410*/  LEPC R20, `(.L_x_36) ;  /* 0x000000001014794e */ /* 0x000fce0000000000 */
[----:B-1----:R-:W-:Y:S05]  /*a420*/  CALL.ABS.NOINC R2 ;  /* 0x0000000002007343 */ /* 0x002fea0003c00000 */
.L_x_36:
[----:B------:R-:W-:-:S04]  /*a430*/  IMAD.U32 R17, RZ, RZ, UR40 ;  /* 0x00000028ff117e24 */ /* 0x000fc8000f8e00ff */
[----:B--2---:R-:W-:-:S05]  /*a440*/  VIADD R0, R17, 0x400 ;  /* 0x0000040011007836 */ /* 0x004fca0000000000 */
[----:B------:R-:W-:-:S13]  /*a450*/  LOP3.LUT P0, RZ, R0, 0x3ff, RZ, 0xc0, !PT ;  /* 0x000003ff00ff7812 */ /* 0x000fda000780c0ff */
[----:B------:R-:W-:Y:S05]  /*a460*/  @!P0 BRA `(.L_x_37) ;  /* 0x0000000000408947 */ /* 0x000fea0003800000 */
[----:B------:R-:W-:Y:S01]  /*a470*/  MOV R2, 0x0 ;  /* 0x0000000000027802 */ /* 0x000fe20000000f00 */
        /* <DEDUP_REMOVED lines=15> */
.L_x_37:
[----:B------:R-:W-:-:S13]  /*a570*/  LOP3.LUT P6, RZ, R16, 0x3ff, RZ, 0xc0, !PT ;  /* 0x000003ff10ff7812 */ /* 0x000fda00078cc0ff */
[----:B------:R-:W-:Y:S05]  /*a580*/  @!P6 BRA `(.L_x_38) ;  /* 0x000000000040e947 */ /* 0x000fea0003800000 */
[----:B------:R-:W-:Y:S01]  /*a590*/  MOV R2, 0x0 ;  /* 0x0000000000027802 */ /* 0x000fe20000000f00 */
[----:B------:R-:W-:Y:S01]  /*a5a0*/  ULDC.64 UR6, c[0x4][0x1c8] ;  /* 0x0100720000067ab9 */ /* 0x000fe20000000a00 */
[----:B------:R-:W-:Y:S01]  /*a5b0*/  ULDC.64 UR8, c[0x4][0x1d0] ;  /* 0x0100740000087ab9 */ /* 0x000fe20000000a00 */
[----:B------:R-:W-:Y:S01]  /*a5c0*/  ULDC.64 UR4, c[0x4][0x130] ;  /* 0x01004c0000047ab9 */ /* 0x000fe20000000a00 */
[----:B------:R-:W-:Y:S01]  /*a5d0*/  IMAD.U32 R4, RZ, RZ, UR6 ;  /* 0x00000006ff047e24 */ /* 0x000fe2000f8e00ff */
[----:B------:R-:W-:Y:S01]  /*a5e0*/  MOV R5, UR7 ;  /* 0x0000000700057c02 */ /* 0x000fe20008000f00 */
        /* <DEDUP_REMOVED lines=10> */
.L_x_38:
[----:B------:R-:W1:Y:S01]  /*a690*/  LDC R0, c[0x0][0x428] ;  /* 0x00010a00ff007b82 */ /* 0x000e620000000800 */
[----:B------:R-:W-:Y:S01]  /*a6a0*/  ULDC.64 UR4, c[0x0][0x9f8] ;  /* 0x00027e0000047ab9 */ /* 0x000fe20000000a00 */
[----:B------:R-:W-:Y:S01]  /*a6b0*/  IMAD.U32 R4, RZ, RZ, UR38 ;  /* 0x00000026ff047e24 */ /* 0x000fe2000f8e00ff */
[----:B------:R-:W-:Y:S01]  /*a6c0*/  ISETP.NE.U32.AND P0, PT, RZ, UR4, PT ;  /* 0x00000004ff007c0c */ /* 0x000fe2000bf05070 */
[----:B------:R-:W-:Y:S01]  /*a6d0*/  IMAD.U32 R9, RZ, RZ, UR39 ;  /* 0x00000027ff097e24 */ /* 0x000fe2000f8e00ff */
[----:B------:R-:W2:Y:S02]  /*a6e0*/  S2R R18, SR_TID.X ;  /* 0x0000000000127919 */ /* 0x000ea40000002100 */
[----:B------:R-:W-:-:S13]  /*a6f0*/  ISETP.NE.AND.EX P0, PT, RZ, UR5, PT, P0 ;  /* 0x00000005ff007c0c */ /* 0x000fda000bf05300 */
[----:B------:R-:W3:Y:S01]  /*a700*/  @P0 LDC.64 R2, c[0x0][0x9f8] ;  /* 0x00027e00ff020b82 */ /* 0x000ee20000000a00 */
[----:B-1----:R-:W-:-:S13]  /*a710*/  ISETP.NE.AND P1, PT, R0, 0x1, PT ;  /* 0x000000010000780c */ /* 0x002fda0003f25270 */
[----:B------:R-:W1:Y:S01]  /*a720*/  @P1 LDC R0, c[0x0][0x42c] ;  /* 0x00010b00ff001b82 */ /* 0x000e620000000800 */
[----:B--2---:R-:W-:-:S07]  /*a730*/  LOP3.LUT R16, R18, 0x7f, RZ, 0xc0, !PT ;  /* 0x0000007f12107812 */ /* 0x004fce00078ec0ff */
[----:B------:R-:W2:Y:S01]  /*a740*/  @P1 LDC R5, c[0x0][0x430] ;  /* 0x00010c00ff051b82 */ /* 0x000ea20000000800 */
[----:B-1----:R-:W-:-:S05]  /*a750*/  @P1 IMAD.HI.U32 R0, R0, UR38, RZ ;  /* 0x0000002600001c27 */ /* 0x002fca000f8e00ff */
[----:B--2---:R-:W-:Y:S01]  /*a760*/  @P1 SHF.R.U32.HI R4, RZ, R5, R0 ;  /* 0x00000005ff041219 */ /* 0x004fe20000011600 */
[----:B------:R-:W-:Y:S01]  /*a770*/  IMAD.U32 R5, RZ, RZ, UR39 ;  /* 0x00000027ff057e24 */ /* 0x000fe2000f8e00ff */
[----:B------:R-:W1:Y:S03]  /*a780*/  LDC R0, c[0x0][0xda8] ;  /* 0x00036a00ff007b82 */ /* 0x000e660000000800 */
[----:B---3--:R-:W-:Y:S01]  /*a790*/  @P0 IMAD.WIDE R2, R5, 0x4, R2 ;  /* 0x0000000405020825 */ /* 0x008fe200078e0202 */
[----:B------:R-:W-:Y:S01]  /*a7a0*/  ISETP.NE.AND P2, PT, R16, RZ, PT ;  /* 0x000000ff1000720c */ /* 0x000fe20003f45270 */
[----:B------:R2:W-:Y:S04]  /*a7b0*/  STL [R1+0x8], R4 ;  /* 0x0000080401007387 */ /* 0x0005e80000100800 */
[----:B------:R3:W4:Y:S01]  /*a7c0*/  @P0 LDG.E R9, desc[UR50][R2.64] ;  /* 0x0000003202090981 */ /* 0x000722000c1e1900 */
[----:B------:R-:W-:Y:S01]  /*a7d0*/  IMAD R7, RZ, RZ, -UR45 ;  /* 0x8000002dff077e24 */ /* 0x000fe2000f8e02ff */
[----:B------:R-:W-:Y:S01]  /*a7e0*/  UMOV UR36, URZ ;  /* 0x0000003f00247c82 */ /* 0x000fe20008000000 */
[----:B------:R-:W-:Y:S01]  /*a7f0*/  UMOV UR4, 0x80 ;  /* 0x0000008000047882 */ /* 0x000fe20000000000 */
[----:B------:R-:W-:Y:S01]  /*a800*/  UMOV UR6, UR38 ;  /* 0x0000002600067c82 */ /* 0x000fe20008000000 */
[----:B------:R-:W-:Y:S01]  /*a810*/  UMOV UR7, UR39 ;  /* 0x0000002700077c82 */ /* 0x000fe20008000000 */
[----:B------:R-:W-:Y:S01]  /*a820*/  UMOV UR10, 0xffffffff ;  /* 0xffffffff000a7882 */ /* 0x000fe20000000000 */
[----:B--2---:R-:W-:Y:S01]  /*a830*/  SHF.R.U32.HI R4, RZ, 0x5, R18 ;  /* 0x00000005ff047819 */ /* 0x004fe20000011612 */
[----:B------:R-:W-:Y:S01]  /*a840*/  VOTEU.ALL UP1, P2 ;  /* 0x00000000003f7886 */ /* 0x000fe20001020000 */
[----:B---3--:R-:W2:Y:S02]  /*a850*/  LDC.64 R2, c[0x0][0x3f8] ;  /* 0x0000fe00ff027b82 */ /* 0x008ea40000000a00 */
[----:B------:R-:W-:-:S02]  /*a860*/  LOP3.LUT R4, R4, 0x3, RZ, 0xc0, !PT ;  /* 0x0000000304047812 */ /* 0x000fc400078ec0ff */
[----:B------:R-:W-:Y:S01]  /*a870*/  @!UP1 UIADD3 UR8, UP0, UR52, 0x270, URZ ;  /* 0x0000027034089890 */ /* 0x000fe2000ff1e03f */
[----:B-1----:R-:W-:-:S03]  /*a880*/  IMAD R7, R0, R7, UR49 ;  /* 0x0000003100077e24 */ /* 0x002fc6000f8e0207 */
[----:B------:R-:W-:Y:S01]  /*a890*/  @!UP1 UIADD3.X UR9, URZ, UR53, URZ, UP0, !UPT ;  /* 0x000000353f099290 */ /* 0x000fe200087fe43f */
[----:B------:R-:W-:-:S05]  /*a8a0*/  IMAD.SHL.U32 R7, R7, 0x80, RZ ;  /* 0x0000008007077824 */ /* 0x000fca00078e00ff */
[----:B------:R-:W-:Y:S02]  /*a8b0*/  R2UR UR37, R7 ;  /* 0x00000000072572ca */ /* 0x000fe400000e0000 */
[----:B--2---:R-:W-:-:S11]  /*a8c0*/  ISETP.NE.U32.AND P1, PT, R2, RZ, PT ;  /* 0x000000ff0200720c */ /* 0x004fd60003f25070 */
[----:B------:R-:W-:Y:S01]  /*a8d0*/  UMOV UR5, UR37 ;  /* 0x0000002500057c82 */ /* 0x000fe20008000000 */
[----:B------:R1:W-:Y:S01]  /*a8e0*/  @!UP1 UTMAPF.L2.4D [UR36], [UR8] ;  /* 0x00000024080095b8 */ /* 0x0003e20008018000 */
[----:B------:R-:W-:Y:S01]  /*a8f0*/  ISETP.NE.AND.EX P1, PT, R3, RZ, PT, P1 ;  /* 0x000000ff0300720c */ /* 0x000fe20003f25310 */
[----:B------:R1:W-:Y:S01]  /*a900*/  @!UP1 UTMAPF.L2.4D [UR4], [UR8] ;  /* 0x00000004080095b8 */ /* 0x0003e20008018000 */
[----:B----4-:R-:W-:Y:S01]  /*a910*/  SHF.R.S32.HI R10, RZ, 0x1f, R9 ;  /* 0x0000001fff0a7819 */ /* 0x010fe20000011409 */
[----:B------:R1:W-:Y:S01]  /*a920*/  STL [R1+0x18], R9 ;  /* 0x0000180901007387 */ /* 0x0003e20000100800 */
[----:B------:R-:W-:-:S03]  /*a930*/  SEL R0, R9, RZ, !P1 ;  /* 0x000000ff09007207 */ /* 0x000fc60004800000 */
[----:B------:R1:W-:Y:S01]  /*a940*/  STL [R1+0x1c], R10 ;  /* 0x00001c0a01007387 */ /* 0x0003e20000100800 */
[----:B------:R-:W-:Y:S05]  /*a950*/  BRA.DIV UR10, `(.L_x_39) ;  /* 0x0000002e0a907947 */ /* 0x000fea000b800000 */
[----:B------:R2:W3:Y:S02]  /*a960*/  SHFL.IDX PT, R14, R4, RZ, 0x1f ;  /* 0x00001fff040e7589 */ /* 0x0004e400000e0000 */
.L_x_94:
[----:B---3--:R-:W-:Y:S02]  /*a970*/  ISETP.NE.AND P0, PT, R14, RZ, PT ;  /* 0x000000ff0e00720c */ /* 0x008fe40003f05270 */
[----:B------:R-:W-:-:S11]  /*a980*/  PLOP3.LUT P6, PT, PT, PT, PT, 0x8, 0x0 ;  /* 0x000000000000781c */ /* 0x000fd60003fce170 */
[----:B------:R-:W-:Y:S05]  /*a990*/  @P0 BRA `(.L_x_40) ;  /* 0x0000000400d00947 */ /* 0x000fea0003800000 */
[----:B-1----:R-:W-:-:S06]  /*a9a0*/  ULEA.HI.SX32 UR4, UR41, 0xffffffff, 0x19 ;  /* 0xffffffff29047891 */ /* 0x002fcc000f8fca3f */
[----:B------:R-:W-:Y:S01]  /*a9b0*/  IMAD.U32 R6, RZ, RZ, UR4 ;  /* 0x00000004ff067e24 */ /* 0x000fe2000f8e00ff */
[----:B------:R-:W-:-:S03]  /*a9c0*/  UMOV UR4, 0xffffffff ;  /* 0xffffffff00047882 */ /* 0x000fc60000000000 */
[----:B------:R-:W-:Y:S05]  /*a9d0*/  BRA.DIV UR4, `(.L_x_41) ;  /* 0x0000002e04907947 */ /* 0x000fea000b800000 */
[----:B------:R-:W-:-:S13]  /*a9e0*/  ELECT P6, URZ, PT ;  /* 0x00000000003f782f */ /* 0x000fda00038c0000 */
.L_x_97:
[----:B------:R-:W-:Y:S05]  /*a9f0*/  @!P6 BRA `(.L_x_42) ;  /* 0x000000040058e947 */ /* 0x000fea0003800000 */
[----:B------:R-:W-:Y:S01]  /*aa00*/  IMAD.MOV.U32 R0, RZ, RZ, R9 ;  /* 0x000000ffff007224 */ /* 0x000fe200078e0009 */
[----:B------:R-:W-:Y:S06]  /*aa10*/  @!P1 BRA `(.L_x_43) ;  /* 0x0000000000449947 */ /* 0x000fec0003800000 */
[----:B------:R-:W1:Y:S01]  /*aa20*/  LDC R8, c[0x0][0x41c] ;  /* 0x00010700ff087b82 */ /* 0x000e620000000800 */
[----:B------:R-:W-:Y:S01]  /*aa30*/  ULDC.64 UR4, c[0x0][0x408] ;  /* 0x0001020000047ab9 */ /* 0x000fe20000000a00 */
[----:B-1----:R-:W-:-:S13]  /*aa40*/  ISETP.NE.AND P0, PT, R8, 0x1, PT ;  /* 0x000000010800780c */ /* 0x002fda0003f05270 */
[----:B--2---:R-:W1:Y:S02]  /*aa50*/  @P0 LDC.64 R4, c[0x0][0x420] ;  /* 0x00010800ff040b82 */ /* 0x004e640000000a00 */
[----:B-1----:R-:W-:-:S04]  /*aa60*/  @P0 IMAD.HI.U32 R0, R6, R4, RZ ;  /* 0x0000000406000227 */ /* 0x002fc800078e00ff */
[----:B------:R-:W-:Y:S01]  /*aa70*/  IMAD.MOV.U32 R4, RZ, RZ, R6 ;  /* 0x000000ffff047224 */ /* 0x000fe200078e0006 */
[----:B------:R-:W-:-:S04]  /*aa80*/  @P0 SHF.R.U32.HI R4, RZ, R5, R0 ;  /* 0x00000005ff040219 */ /* 0x000fc80000011600 */
[--C-:B------:R-:W-:Y:S01]  /*aa90*/  SHF.R.S32.HI R5, RZ, 0x1f, R4.reuse ;  /* 0x0000001fff057819 */ /* 0x100fe20000011404 */
[----:B------:R-:W-:-:S04]  /*aaa0*/  IMAD.MOV R0, RZ, RZ, -R4 ;  /* 0x000000ffff007224 */ /* 0x000fc800078e0a04 */
[----:B------:R-:W-:Y:S02]  /*aab0*/  IMAD R6, R8, R0, R6 ;  /* 0x0000000008067224 */ /* 0x000fe400078e0206 */
[----:B------:R-:W-:Y:S02]  /*aac0*/  IMAD R0, R10, UR4, RZ ;  /* 0x000000040a007c24 */ /* 0x000fe4000f8e02ff */
[----:B------:R-:W-:-:S04]  /*aad0*/  IMAD.WIDE.U32 R4, R9, UR4, R4 ;  /* 0x0000000409047c25 */ /* 0x000fc8000f8e0004 */
[----:B------:R-:W-:Y:S01]  /*aae0*/  IMAD R0, R9, UR5, R0 ;  /* 0x0000000509007c24 */ /* 0x000fe2000f8e0200 */
[----:B------:R-:W-:-:S03]  /*aaf0*/  LEA R2, P0, R4, R2, 0x2 ;  /* 0x0000000204027211 */ /* 0x000fc600078010ff */
[----:B------:R-:W-:-:S05]  /*ab00*/  IMAD.IADD R0, R5, 0x1, R0 ;  /* 0x0000000105007824 */ /* 0x000fca00078e0200 */
[----:B------:R-:W-:-:S05]  /*ab10*/  LEA.HI.X R3, R4, R3, R0, 0x2, P0 ;  /* 0x0000000304037211 */ /* 0x000fca00000f1400 */
[----:B------:R1:W5:Y:S02]  /*ab20*/  LDG.E R0, desc[UR50][R2.64] ;  /* 0x0000003202007981 */ /* 0x000364000c1e1900 */
.L_x_43:
[----:B-1----:R-:W2:Y:S04]  /*ab30*/  LDL R3, [R1+0xc] ;  /* 0x00000c0001037983 */ /* 0x002ea80000100800 */
[----:B------:R-:W3:Y:S01]  /*ab40*/  LDL R2, [R1+0x14] ;  /* 0x0000140001027983 */ /* 0x000ee20000100800 */
[----:B------:R-:W-:Y:S02]  /*ab50*/  ISETP.NE.AND P0, PT, R16, RZ, PT ;  /* 0x000000ff1000720c */ /* 0x000fe40003f05270 */
[----:B--2---:R-:W-:Y:S02]  /*ab60*/  LEA R4, R3, UR40, 0x3 ;  /* 0x0000002803047c11 */ /* 0x004fe4000f8e18ff */
[----:B---3--:R-:W-:-:S04]  /*ab70*/  SHF.L.U32 R3, R2, 0x1f, RZ ;  /* 0x0000001f02037819 */ /* 0x008fc800000006ff */
[----:B------:R-:W1:Y:S02]  /*ab80*/  SYNCS.PHASECHK.TRANS64.TRYWAIT P3, [R4+URZ+0x38880], R3 ;  /* 0x03888003040075a7 */ /* 0x000e64000806017f */
[----:B-1----:R-:W-:Y:S05]  /*ab90*/  @!P3 BRA `(.L_x_44) ;  /* 0x0000002c0040b947 */ /* 0x002fea0003800000 */
.L_x_98:
[----:B------:R-:W-:Y:S05]  /*aba0*/  @P0 BRA `(.L_x_45) ;  /* 0x00000000001c0947 */ /* 0x000fea0003800000 */
[----:B------:R-:W2:Y:S01]  /*abb0*/  S2R R2, SR_TID.X ;  /* 0x0000000000027919 */ /* 0x000ea20000002100 */
[----:B------:R-:W-:-:S04]  /*abc0*/  IMAD.MOV.U32 R5, RZ, RZ, 0x8000 ;  /* 0x00008000ff057424 */ /* 0x000fc800078e00ff */
[----:B------:R3:W-:Y:S01]  /*abd0*/  SYNCS.ARRIVE.TRANS64 RZ, [R4+URZ+0x38870], R5 ;  /* 0x0388700504ff79a7 */ /* 0x0007e2000800003f */
[----:B--2---:R-:W-:-:S04]  /*abe0*/  LOP3.LUT R2, R2, 0x1f, RZ, 0xc0, !PT ;  /* 0x0000001f02027812 */ /* 0x004fc800078ec0ff */
[----:B------:R-:W-:-:S13]  /*abf0*/  ISETP.NE.AND P3, PT, R2, RZ, PT ;  /* 0x000000ff0200720c */ /* 0x000fda0003f65270 */
[----:B---3--:R-:W-:Y:S05]  /*ac00*/  @!P3 BRA `(.L_x_45) ;  /* 0x000000000004b947 */ /* 0x008fea0003800000 */
[----:B------:R-:W-:Y:S01]  /*ac10*/  BPT.TRAP 0x1 ;  /* 0x000000040000795c */ /* 0x000fe20000300000 */
.L_x_45:
[----:B------:R-:W2:Y:S04]  /*ac20*/  LDL R2, [R1+0xc] ;  /* 0x00000c0001027983 */ /* 0x000ea80000100800 */
[----:B------:R-:W3:Y:S01]  /*ac30*/  LDL R5, [R1+0x8] ;  /* 0x0000080001057983 */ /* 0x000ee20000100800 */
[----:B------:R-:W-:Y:S01]  /*ac40*/  R2UR UR9, R4 ;  /* 0x00000000040972ca */ /* 0x000fe200000e0000 */
[----:B------:R-:W-:Y:S01]  /*ac50*/  IMAD.SHL.U32 R6, R6, 0x80, RZ ;  /* 0x0000008006067824 */ /* 0x000fe200078e00ff */
[----:B-----5:R-:W-:Y:S01]  /*ac60*/  R2UR UR13, R0 ;  /* 0x00000000000d72ca */ /* 0x020fe200000e0000 */
[----:B------:R-:W-:Y:S01]  /*ac70*/  UIADD3 UR4, UP0, UR52, 0x470, URZ ;  /* 0x0000047034047890 */ /* 0x000fe2000ff1e03f */
[----:B------:R-:W-:Y:S02]  /*ac80*/  UMOV UR10, URZ ;  /* 0x0000003f000a7c82 */ /* 0x000fe40008000000 */
[----:B------:R-:W-:Y:S01]  /*ac90*/  R2UR UR11, R6 ;  /* 0x00000000060b72ca */ /* 0x000fe200000e0000 */
[----:B------:R-:W-:Y:S01]  /*aca0*/  UIADD3.X UR5, URZ, UR53, URZ, UP0, !UPT ;  /* 0x000000353f057290 */ /* 0x000fe200087fe43f */
[----:B------:R-:W-:Y:S01]  /*acb0*/  UMOV UR6, 0x0 ;  /* 0x0000000000067882 */ /* 0x000fe20000000000 */
[----:B------:R-:W-:Y:S01]  /*acc0*/  UMOV UR7, 0x14f00000 ;  /* 0x14f0000000077882 */ /* 0x000fe20000000000 */
[----:B------:R-:W-:-:S03]  /*acd0*/  UMOV UR15, 0x80 ;  /* 0x00000080000f7882 */ /* 0x000fc60000000000 */
[----:B------:R-:W-:Y:S01]  /*ace0*/  UIADD3 UR9, UR9, 0x38870, URZ ;  /* 0x0003887009097890 */ /* 0x000fe2000fffe03f */
[----:B--2---:R-:W-:-:S04]  /*acf0*/  LEA R2, R2, UR40, 0xf ;  /* 0x0000002802027c11 */ /* 0x004fc8000f8e78ff */
[----:B------:R-:W-:Y:S02]  /*ad00*/  R2UR UR14, R2 ;  /* 0x00000000020e72ca */ /* 0x000fe400000e0000 */
[----:B---3--:R-:W-:-:S11]  /*ad10*/  R2UR UR12, R5 ;  /* 0x00000000050c72ca */ /* 0x008fd600000e0000 */
[----:B------:R-:W-:Y:S02]  /*ad20*/  UIADD3 UR8, UR14, 0x10400, URZ ;  /* 0x000104000e087890 */ /* 0x000fe4000fffe03f */
[----:B------:R-:W-:-:S07]  /*ad30*/  UIADD3 UR14, UR14, 0x14400, URZ ;  /* 0x000144000e0e7890 */ /* 0x000fce000fffe03f */
[----:B------:R2:W-:Y:S02]  /*ad40*/  UTMALDG.4D [UR8], [UR4], desc[UR6] ;  /* 0x00000608040075b4 */ /* 0x0005e40008019000 */
[----:B--2---:R-:W-:Y:S01]  /*ad50*/  UMOV UR8, UR14 ;  /* 0x0000000e00087c82 */ /* 0x004fe20008000000 */
[----:B------:R-:W-:Y:S02]  /*ad60*/  UMOV UR10, UR15 ;  /* 0x0000000f000a7c82 */ /* 0x000fe40008000000 */
[----:B------:R2:W-:Y:S01]  /*ad70*/  UTMALDG.4D [UR8], [UR4], desc[UR6] ;  /* 0x00000608040075b4 */ /* 0x0005e20008019000 */
[----:B------:R-:W3:Y:S02]  /*ad80*/  SYNCS.PHASECHK.TRANS64.TRYWAIT P3, [R4+URZ+0x38840], R3 ;  /* 0x03884003040075a7 */ /* 0x000ee4000806017f */
[----:B--23--:R-:W-:Y:S05]  /*ad90*/  @!P3 BRA `(.L_x_46) ;  /* 0x0000002800d4b947 */ /* 0x00cfea0003800000 */
.L_x_99:
[----:B------:R-:W-:Y:S05]  /*ada0*/  @P0 BRA `(.L_x_47) ;  /* 0x00000000001c0947 */ /* 0x000fea0003800000 */
[----:B------:R-:W3:Y:S01]  /*adb0*/  S2R R5, SR_TID.X ;  /* 0x0000000000057919 */ /* 0x000ee20000002100 */
[----:B-12---:R-:W-:-:S04]  /*adc0*/  IMAD.MOV.U32 R3, RZ, RZ, 0x8000 ;  /* 0x00008000ff037424 */ /* 0x006fc800078e00ff */
[----:B------:R4:W-:Y:S01]  /*add0*/  SYNCS.ARRIVE.TRANS64 RZ, [R4+URZ+0x38830], R3 ;  /* 0x0388300304ff79a7 */ /* 0x0009e2000800003f */
[----:B---3--:R-:W-:-:S04]  /*ade0*/  LOP3.LUT R5, R5, 0x1f, RZ, 0xc0, !PT ;  /* 0x0000001f05057812 */ /* 0x008fc800078ec0ff */
[----:B------:R-:W-:-:S13]  /*adf0*/  ISETP.NE.AND P0, PT, R5, RZ, PT ;  /* 0x000000ff0500720c */ /* 0x000fda0003f05270 */
[----:B----4-:R-:W-:Y:S05]  /*ae00*/  @!P0 BRA `(.L_x_47) ;  /* 0x0000000000048947 */ /* 0x010fea0003800000 */
[----:B------:R-:W-:Y:S01]  /*ae10*/  BPT.TRAP 0x1 ;  /* 0x000000040000795c */ /* 0x000fe20000300000 */
.L_x_47:
[----:B-12---:R-:W2:Y:S01]  /*ae20*/  LDL R3, [R1+0x8] ;  /* 0x0000080001037983 */ /* 0x006ea20000100800 */
[----:B------:R-:W-:Y:S01]  /*ae30*/  R2UR UR14, R2 ;  /* 0x00000000020e72ca */ /* 0x000fe200000e0000 */
[----:B------:R-:W-:Y:S01]  /*ae40*/  UIADD3 UR4, UP0, UR52, 0x370, URZ ;  /* 0x0000037034047890 */ /* 0x000fe2000ff1e03f */
[----:B------:R-:W-:Y:S01]  /*ae50*/  R2UR UR9, R4 ;  /* 0x00000000040972ca */ /* 0x000fe200000e0000 */
[----:B------:R-:W-:Y:S01]  /*ae60*/  UMOV UR10, URZ ;  /* 0x0000003f000a7c82 */ /* 0x000fe20008000000 */
[----:B------:R-:W-:Y:S01]  /*ae70*/  R2UR UR11, R6 ;  /* 0x00000000060b72ca */ /* 0x000fe200000e0000 */
[----:B------:R-:W-:Y:S01]  /*ae80*/  UIADD3.X UR5, URZ, UR53, URZ, UP0, !UPT ;  /* 0x000000353f057290 */ /* 0x000fe200087fe43f */
[----:B------:R-:W-:Y:S01]  /*ae90*/  R2UR UR13, R0 ;  /* 0x00000000000d72ca */ /* 0x000fe200000e0000 */
[----:B------:R-:W-:Y:S01]  /*aea0*/  UMOV UR6, 0x0 ;  /* 0x0000000000067882 */ /* 0x000fe20000000000 */
[----:B------:R-:W-:Y:S01]  /*aeb0*/  UMOV UR7, 0x14f00000 ;  /* 0x14f0000000077882 */ /* 0x000fe20000000000 */
[----:B------:R-:W-:-:S04]  /*aec0*/  UMOV UR15, 0x80 ;  /* 0x00000080000f7882 */ /* 0x000fc80000000000 */
[----:B------:R-:W-:Y:S02]  /*aed0*/  UIADD3 UR8, UR14, 0x28400, URZ ;  /* 0x000284000e087890 */ /* 0x000fe4000fffe03f */
[----:B------:R-:W-:Y:S02]  /*aee0*/  UIADD3 UR9, UR9, 0x38830, URZ ;  /* 0x0003883009097890 */ /* 0x000fe4000fffe03f */
[----:B------:R-:W-:Y:S01]  /*aef0*/  UIADD3 UR14, UR14, 0x2c400, URZ ;  /* 0x0002c4000e0e7890 */ /* 0x000fe2000fffe03f */
[----:B--2---:R-:W-:-:S13]  /*af00*/  R2UR UR12, R3 ;  /* 0x00000000030c72ca */ /* 0x004fda00000e0000 */
[----:B------:R1:W-:Y:S02]  /*af10*/  UTMALDG.4D [UR8], [UR4], desc[UR6] ;  /* 0x00000608040075b4 */ /* 0x0003e40008019000 */
[----:B-1----:R-:W-:Y:S01]  /*af20*/  UMOV UR8, UR14 ;  /* 0x0000000e00087c82 */ /* 0x002fe20008000000 */
[----:B------:R-:W-:Y:S02]  /*af30*/  UMOV UR10, UR15 ;  /* 0x0000000f000a7c82 */ /* 0x000fe40008000000 */
[----:B------:R1:W-:Y:S02]  /*af40*/  UTMALDG.4D [UR8], [UR4], desc[UR6] ;  /* 0x00000608040075b4 */ /* 0x0003e40008019000 */
[----:B-1----:R-:W-:Y:S01]  /*af50*/  NOP ;  /* 0x0000000000007918 */ /* 0x002fe20000000000 */
.L_x_42:
[----:B------:R-:W-:Y:S05]  /*af60*/  WARPSYNC.ALL ;  /* 0x0000000000007948 */ /* 0x000fea0003800000 */
[----:B------:R-:W-:Y:S01]  /*af70*/  ELECT P0, URZ, PT ;  /* 0x00000000003f782f */ /* 0x000fe20003800000 */
[----:B------:R-:W-:Y:S01]  /*af80*/  BAR.SYNC.DEFER_BLOCKING 0x8, 0x120 ;  /* 0x0204800000007b1d */ /* 0x000fe20000010000 */
[----:B------:R-:W-:Y:S02]  /*af90*/  UIADD3 UR4, UP0, UR52, 0x270, URZ ;  /* 0x0000027034047890 */ /* 0x000fe4000ff1e03f */
[----:B------:R-:W-:Y:S02]  /*afa0*/  UIADD3 UR8, UR40, 0x20400, URZ ;  /* 0x0002040028087890 */ /* 0x000fe4000fffe03f */
[----:B------:R-:W-:-:S02]  /*afb0*/  UIADD3 UR9, UR40, 0x38800, URZ ;  /* 0x0003880028097890 */ /* 0x000fc4000fffe03f */
[----:B------:R-:W-:Y:S02]  /*afc0*/  UIADD3.X UR5, URZ, UR53, URZ, UP0, !UPT ;  /* 0x000000353f057290 */ /* 0x000fe400087fe43f */
[----:B------:R-:W-:Y:S01]  /*afd0*/  UIADD3 UR16, UR40, 0x24400, URZ ;  /* 0x0002440028107890 */ /* 0x000fe2000fffe03f */
[----:B------:R-:W-:Y:S02]  /*afe0*/  UMOV UR6, 0x0 ;  /* 0x0000000000067882 */ /* 0x000fe40000000000 */
[C---:B------:R-:W-:Y:S01]  /*aff0*/  @P0 R2UR UR11, R7.reuse ;  /* 0x00000000070b02ca */ /* 0x040fe200000e0000 */
[----:B------:R-:W-:Y:S01]  /*b000*/  @P0 IMAD.MOV.U32 R2, RZ, RZ, 0x8000 ;  /* 0x00008000ff020424 */ /* 0x000fe200078e00ff */
[----:B------:R-:W-:Y:S01]  /*b010*/  @P0 R2UR UR19, R7 ;  /* 0x00000000071302ca */ /* 0x000fe200000e0000 */
[----:B------:R-:W-:Y:S01]  /*b020*/  UMOV UR7, 0x12f00000 ;  /* 0x12f0000000077882 */ /* 0x000fe20000000000 */
[----:B------:R-:W-:Y:S01]  /*b030*/  UMOV UR10, URZ ;  /* 0x0000003f000a7c82 */ /* 0x000fe20008000000 */
[----:B------:R-:W-:Y:S01]  /*b040*/  UMOV UR12, UR38 ;  /* 0x00000026000c7c82 */ /* 0x000fe20008000000 */
[----:B------:R-:W-:Y:S01]  /*b050*/  UMOV UR13, UR39 ;  /* 0x00000027000d7c82 */ /* 0x000fe20008000000 */
[----:B------:R-:W-:Y:S01]  /*b060*/  UMOV UR18, 0x80 ;  /* 0x0000008000127882 */ /* 0x000fe20000000000 */
[----:B------:R-:W-:Y:S01]  /*b070*/  UMOV UR20, UR38 ;  /* 0x0000002600147c82 */ /* 0x000fe20008000000 */
[----:B------:R-:W-:Y:S01]  /*b080*/  UMOV UR21, UR39 ;  /* 0x0000002700157c82 */ /* 0x000fe20008000000 */
[----:B------:R-:W-:Y:S01]  /*b090*/  UMOV UR17, UR9 ;  /* 0x0000000900117c82 */ /* 0x000fe20008000000 */
[----:B------:R3:W-:Y:S02]  /*b0a0*/  @P0 SYNCS.ARRIVE.TRANS64 RZ, [UR40+0x38800], R2 ;  /* 0x03880002ffff09a7 */ /* 0x0007e40008000028 */
[----:B------:R3:W-:Y:S02]  /*b0b0*/  UTMALDG.4D [UR8], [UR4], desc[UR6] ;  /* 0x00000608040075b4 */ /* 0x0007e40008019000 */
[----:B------:R3:W-:Y:S01]  /*b0c0*/  UTMALDG.4D [UR16], [UR4], desc[UR6] ;  /* 0x00000610040075b4 */ /* 0x0007e20008019000 */
[----:B------:R-:W-:Y:S01]  /*b0d0*/  NOP ;  /* 0x0000000000007918 */ /* 0x000fe20000000000 */
.L_x_40:
[----:B-1-3--:R-:W-:-:S06]  /*b0e0*/  ULOP3.LUT UR4, UR47, 0x1, URZ, 0xc, !UPT ;  /* 0x000000012f047892 */ /* 0x00afcc000f8e0c3f */
[----:B------:R-:W-:-:S05]  /*b0f0*/  IMAD.U32 R2, RZ, RZ, UR4 ;  /* 0x00000004ff027e24 */ /* 0x000fca000f8e00ff */
[----:B------:R-:W-:-:S04]  /*b100*/  SHF.L.U32 R2, R2, 0x1f, RZ ;  /* 0x0000001f02027819 */ /* 0x000fc800000006ff */
[----:B------:R-:W1:Y:S02]  /*b110*/  SYNCS.PHASECHK.TRANS64.TRYWAIT P0, [UR40+0x38820], R2 ;  /* 0x03882002ff0075a7 */ /* 0x000e640008000168 */
[----:B-1----:R-:W-:Y:S05]  /*b120*/  @!P0 BRA `(.L_x_48) ;  /* 0x0000002800048947 */ /* 0x002fea0003800000 */
.L_x_100:
[----:B------:R-:W-:-:S06]  /*b130*/  UISETP.GE.AND UP0, UPT, UR42, 0x81, UPT ;  /* 0x000000812a00788c */ /* 0x000fcc000bf06270 */
[----:B------:R-:W-:-:S13]  /*b140*/  PLOP3.LUT P0, PT, PT, PT, UP0, 0x80, 0x0 ;  /* 0x000000000000781c */ /* 0x000fda0003f0f008 */
[----:B------:R-:W-:Y:S05]  /*b150*/  @!P0 BRA `(.L_x_49) ;  /* 0x0000001400288947 */ /* 0x000fea0003800000 */
[----:B------:R3:W5:Y:S01]  /*b160*/  LDL.LU R6, [R1+0x14] ;  /* 0x0000140001067983 */ /* 0x0007620000300800 */
[----:B------:R-:W-:-:S03]  /*b170*/  ULEA.HI.SX32 UR4, UR41, 0xfffffffe, 0x19 ;  /* 0xfffffffe29047891 */ /* 0x000fc6000f8fca3f */
[----:B------:R3:W5:Y:S03]  /*b180*/  LDL.LU R7, [R1+0xc] ;  /* 0x00000c0001077983 */ /* 0x0007660000300800 */
[----:B------:R-:W-:-:S07]  /*b190*/  IMAD.U32 R20, RZ, RZ, UR4 ;  /* 0x00000004ff147e24 */ /* 0x000fce000f8e00ff */
.L_x_71:
[----:B-1--45:R-:W-:Y:S01]  /*b1a0*/  VIADD R2, R7, 0x1 ;  /* 0x0000000107027836 */ /* 0x032fe20000000000 */
[----:B------:R-:W-:Y:S04]  /*b1b0*/  BSSY B0, `(.L_x_50) ;  /* 0x000008c000007945 */ /* 0x000fe80003800000 */
[----:B------:R-:W-:-:S04]  /*b1c0*/  ISETP.NE.AND P0, PT, R2, 0x2, PT ;  /* 0x000000020200780c */ /* 0x000fc80003f05270 */
[----:B------:R-:W-:Y:S02]  /*b1d0*/  SEL R3, RZ, 0x1, P0 ;  /* 0x00000001ff037807 */ /* 0x000fe40000000000 */
[----:B------:R-:W-:Y:S02]  /*b1e0*/  SEL R10, R2, RZ, P0 ;  /* 0x000000ff020a7207 */ /* 0x000fe40000000000 */
[----:B------:R-:W-:-:S05]  /*b1f0*/  LOP3.LUT R9, R6, R3, RZ, 0x3c, !PT ;  /* 0x0000000306097212 */ /* 0x000fca00078e3cff */
[----:B------:R1:W-:Y:S04]  /*b200*/  STL [R1+0x14], R9 ;  /* 0x0000140901007387 */ /* 0x0003e80000100800 */
[----:B------:R1:W-:Y:S01]  /*b210*/  STL [R1+0xc], R10 ;  /* 0x00000c0a01007387 */ /* 0x0003e20000100800 */
[----:B------:R-:W-:Y:S05]  /*b220*/  @!P6 BRA `(.L_x_51) ;  /* 0x000000080010e947 */ /* 0x000fea0003800000 */
[----:B------:R-:W-:Y:S01]  /*b230*/  IMAD.MOV.U32 R8, RZ, RZ, R20 ;  /* 0x000000ffff087224 */ /* 0x000fe200078e0014 */
[----:B------:R-:W-:Y:S06]  /*b240*/  @!P1 BRA `(.L_x_52) ;  /* 0x0000000000509947 */ /* 0x000fec0003800000 */
[----:B------:R-:W4:Y:S01]  /*b250*/  LDL R5, [R1+0x1c] ;  /* 0x00001c0001057983 */ /* 0x000f220000100800 */
[----:B------:R-:W1:Y:S01]  /*b260*/  LDC R8, c[0x0][0x41c] ;  /* 0x00010700ff087b82 */ /* 0x000e620000000800 */
[----:B------:R-:W-:Y:S02]  /*b270*/  ULDC.64 UR4, c[0x0][0x408] ;  /* 0x0001020000047ab9 */ /* 0x000fe40000000a00 */
[----:B--2---:R-:W2:Y:S01]  /*b280*/  LDL R4, [R1+0x18] ;  /* 0x0000180001047983 */ /* 0x004ea20000100800 */
[----:B-1----:R-:W-:-:S13]  /*b290*/  ISETP.NE.AND P0, PT, R8, 0x1, PT ;  /* 0x000000010800780c */ /* 0x002fda0003f05270 */
[----:B------:R-:W1:Y:S02]  /*b2a0*/  @P0 LDC.64 R2, c[0x0][0x420] ;  /* 0x00010800ff020b82 */ /* 0x000e640000000a00 */
[----:B-1----:R-:W-:-:S04]  /*b2b0*/  @P0 IMAD.HI.U32 R0, R20, R2, RZ ;  /* 0x0000000214000227 */ /* 0x002fc800078e00ff */
[----:B------:R-:W-:Y:S01]  /*b2c0*/  IMAD.MOV.U32 R2, RZ, RZ, R20 ;  /* 0x000000ffff027224 */ /* 0x000fe200078e0014 */
[----:B------:R-:W-:-:S05]  /*b2d0*/  @P0 SHF.R.U32.HI R2, RZ, R3, R0 ;  /* 0x00000003ff020219 */ /* 0x000fca0000011600 */
[----:B------:R-:W-:-:S04]  /*b2e0*/  IMAD.MOV R3, RZ, RZ, -R2 ;  /* 0x000000ffff037224 */ /* 0x000fc800078e0a02 */
[----:B------:R-:W-:Y:S01]  /*b2f0*/  IMAD R8, R8, R3, R20 ;  /* 0x0000000308087224 */ /* 0x000fe200078e0214 */
[----:B------:R-:W-:Y:S01]  /*b300*/  SHF.R.S32.HI R3, RZ, 0x1f, R2 ;  /* 0x0000001fff037819 */ /* 0x000fe20000011402 */
[----:B----4-:R-:W-:-:S04]  /*b310*/  IMAD R0, R5, UR4, RZ ;  /* 0x0000000405007c24 */ /* 0x010fc8000f8e02ff */
[C---:B--2---:R-:W-:Y:S02]  /*b320*/  IMAD R0, R4.reuse, UR5, R0 ;  /* 0x0000000504007c24 */ /* 0x044fe4000f8e0200 */
[----:B------:R-:W-:Y:S01]  /*b330*/  IMAD.WIDE.U32 R2, R4, UR4, R2 ;  /* 0x0000000404027c25 */ /* 0x000fe2000f8e0002 */
[----:B------:R-:W-:-:S03]  /*b340*/  ULDC.64 UR4, c[0x0][0x3f8] ;  /* 0x0000fe0000047ab9 */ /* 0x000fc60000000a00 */
[----:B------:R-:W-:Y:S01]  /*b350*/  IMAD.IADD R0, R0, 0x1, R3 ;  /* 0x0000000100007824 */ /* 0x000fe200078e0203 */
[----:B------:R-:W-:-:S04]  /*b360*/  LEA R4, P0, R2, UR4, 0x2 ;  /* 0x0000000402047c11 */ /* 0x000fc8000f8010ff */
[----:B------:R-:W-:-:S05]  /*b370*/  LEA.HI.X R5, R2, UR5, R0, 0x2, P0 ;  /* 0x0000000502057c11 */ /* 0x000fca00080f1400 */
[----:B------:R4:W5:Y:S04]  /*b380*/  LDG.E R0, desc[UR50][R4.64] ;  /* 0x0000003204007981 */ /* 0x000968000c1e1900 */
.L_x_52:
[----:B--2-4-:R-:W-:Y:S01]  /*b390*/  LEA R4, R10, UR40, 0x3 ;  /* 0x000000280a047c11 */ /* 0x014fe2000f8e18ff */
[----:B------:R-:W2:Y:S01]  /*b3a0*/  S2R R2, SR_TID.X ;  /* 0x0000000000027919 */ /* 0x000ea20000002100 */
[----:B------:R-:W-:Y:S01]  /*b3b0*/  SHF.L.U32 R3, R9, 0x1f, RZ ;  /* 0x0000001f09037819 */ /* 0x000fe200000006ff */
[----:B------:R-:W-:Y:S03]  /*b3c0*/  BSSY B1, `(.L_x_53) ;  /* 0x0000005000017945 */ /* 0x000fe60003800000 */
[----:B------:R-:W4:Y:S01]  /*b3d0*/  SYNCS.PHASECHK.TRANS64.TRYWAIT P0, [R4+URZ+0x38880], R3 ;  /* 0x03888003040075a7 */ /* 0x000f22000800017f */
[----:B--2---:R-:W-:-:S04]  /*b3e0*/  LOP3.LUT R2, R2, 0x7f, RZ, 0xc0, !PT ;  /* 0x0000007f02027812 */ /* 0x004fc800078ec0ff */
[----:B------:R-:W-:Y:S01]  /*b3f0*/  ISETP.NE.AND P3, PT, R2, RZ, PT ;  /* 0x000000ff0200720c */ /* 0x000fe20003f65270 */
[----:B----4-:R-:W-:-:S12]  /*b400*/  @!P0 BRA `(.L_x_54) ;  /* 0x0000002400608947 */ /* 0x010fd80003800000 */
.L_x_101:
[----:B------:R-:W-:Y:S05]  /*b410*/  BSYNC B1 ;  /* 0x0000000000017941 */ /* 0x000fea0003800000 */
.L_x_53:
[----:B------:R-:W-:Y:S04]  /*b420*/  BSSY B1, `(.L_x_55) ;  /* 0x0000009000017945 */ /* 0x000fe80003800000 */
[----:B------:R-:W-:Y:S05]  /*b430*/  @P3 BRA `(.L_x_56) ;  /* 0x00000000001c3947 */ /* 0x000fea0003800000 */
[----:B------:R-:W4:Y:S02]  /*b440*/  S2R R2, SR_TID.X ;  /* 0x0000000000027919 */ /* 0x000f240000002100 */
[----:B----4-:R-:W-:Y:S01]  /*b450*/  LOP3.LUT R5, R2, 0x1f, RZ, 0xc0, !PT ;  /* 0x0000001f02057812 */ /* 0x010fe200078ec0ff */
[----:B------:R-:W-:-:S03]  /*b460*/  IMAD.MOV.U32 R2, RZ, RZ, 0x8000 ;  /* 0x00008000ff027424 */ /* 0x000fc600078e00ff */
[----:B------:R-:W-:Y:S01]  /*b470*/  ISETP.NE.AND P0, PT, R5, RZ, PT ;  /* 0x000000ff0500720c */ /* 0x000fe20003f05270 */
[----:B------:R4:W-:-:S12]  /*b480*/  SYNCS.ARRIVE.TRANS64 RZ, [R4+URZ+0x38870], R2 ;  /* 0x0388700204ff79a7 */ /* 0x0009d8000800003f */
[----:B----4-:R-:W-:Y:S05]  /*b490*/  @!P0 BRA `(.L_x_56) ;  /* 0x0000000000048947 */ /* 0x010fea0003800000 */
[----:B------:R-:W-:Y:S01]  /*b4a0*/  BPT.TRAP 0x1 ;  /* 0x000000040000795c */ /* 0x000fe20000300000 */
.L_x_56:
[----:B------:R-:W-:Y:S05]  /*b4b0*/  BSYNC B1 ;  /* 0x0000000000017941 */ /* 0x000fea0003800000 */
.L_x_55:
[----:B------:R-:W4:Y:S04]  /*b4c0*/  LDL R2, [R1+0xc] ;  /* 0x00000c0001027983 */ /* 0x000f280000100800 */
[----:B------:R-:W2:Y:S01]  /*b4d0*/  LDL R5, [R1+0x8] ;  /* 0x0000080001057983 */ /* 0x000ea20000100800 */
[----:B------:R-:W-:-:S05]  /*b4e0*/  IMAD.MOV.U32 R13, RZ, RZ, RZ ;  /* 0x000000ffff0d7224 */ /* 0x000fca00078e00ff */
[----:B------:R-:W-:Y:S01]  /*b4f0*/  R2UR UR10, R13 ;  /* 0x000000000d0a72ca */ /* 0x000fe200000e0000 */
[----:B------:R-:W-:Y:S01]  /*b500*/  UIADD3 UR4, UP0, UR52, 0x470, URZ ;  /* 0x0000047034047890 */ /* 0x000fe2000ff1e03f */
[----:B------:R-:W-:Y:S02]  /*b510*/  PLOP3.LUT P0, PT, PT, PT, PT, 0x80, 0x0 ;  /* 0x000000000000781c */ /* 0x000fe40003f0f070 */
[----:B------:R-:W-:Y:S01]  /*b520*/  SHF.L.U32 R8, R8, 0x7, RZ ;  /* 0x0000000708087819 */ /* 0x000fe200000006ff */
[----:B------:R-:W-:Y:S01]  /*b530*/  UIADD3.X UR5, URZ, UR53, URZ, UP0, !UPT ;  /* 0x000000353f057290 */ /* 0x000fe200087fe43f */
[----:B------:R-:W-:Y:S01]  /*b540*/  UMOV UR6, 0x0 ;  /* 0x0000000000067882 */ /* 0x000fe20000000000 */
[----:B------:R-:W-:Y:S01]  /*b550*/  UMOV UR7, 0x14f00000 ;  /* 0x14f0000000077882 */ /* 0x000fe20000000000 */
[----:B----4-:R-:W-:Y:S02]  /*b560*/  LEA R2, R2, UR40, 0xf ;  /* 0x0000002802027c11 */ /* 0x010fe4000f8e78ff */
[----:B--2---:R-:W-:Y:S01]  /*b570*/  R2UR UR12, R5 ;  /* 0x00000000050c72ca */ /* 0x004fe200000e0000 */
[----:B------:R-:W-:-:S02]  /*b580*/  VIADD R5, R4, 0x38870 ;  /* 0x0003887004057836 */ /* 0x000fc40000000000 */
[----:B-1----:R-:W-:-:S12]  /*b590*/  VIADD R9, R2, 0x10400 ;  /* 0x0001040002097836 */ /* 0x002fd80000000000 */
.L_x_57:
[----:B------:R-:W-:-:S13]  /*b5a0*/  @P0 ELECT P4, URZ, PT ;  /* 0x00000000003f082f */ /* 0x000fda0003880000 */
[----:B-----5:R-:W-:Y:S02]  /*b5b0*/  @P4 R2UR UR13, R0 ;  /* 0x00000000000d42ca */ /* 0x020fe400000e0000 */
[----:B------:R-:W-:Y:S02]  /*b5c0*/  @P4 R2UR UR11, R8 ;  /* 0x00000000080b42ca */ /* 0x000fe400000e0000 */
[----:B------:R-:W-:Y:S02]  /*b5d0*/  @P4 R2UR UR9, R5 ;  /* 0x00000000050942ca */ /* 0x000fe400000e0000 */
[----:B------:R-:W-:Y:S02]  /*b5e0*/  @P4 R2UR UR8, R9 ;  /* 0x00000000090842ca */ /* 0x000fe400000e0000 */
[----:B------:R-:W-:Y:S02]  /*b5f0*/  @P4 PLOP3.LUT P0, PT, P4, PT, PT, 0x8, 0x0 ;  /* 0x000000000000481c */ /* 0x000fe4000270e170 */
[----:B------:R-:W-:-:S09]  /*b600*/  PLOP3.LUT P4, PT, PT, PT, PT, 0x8, 0x0 ;  /* 0x000000000000781c */ /* 0x000fd20003f8e170 */
[----:B------:R1:W-:Y:S02]  /*b610*/  UTMALDG.4D [UR8], [UR4], desc[UR6] ;  /* 0x00000608040075b4 */ /* 0x0003e40008019000 */
[----:B-1----:R-:W-:Y:S05]  /*b620*/  @P0 BRA.U.ANY `(.L_x_57) ;  /* 0xfffffffd00dc0947 */ /* 0x002fea000393ffff */
[----:B------:R-:W2:Y:S01]  /*b630*/  LDL R10, [R1+0x8] ;  /* 0x00000800010a7983 */ /* 0x000ea20000100800 */
[----:B------:R-:W-:Y:S01]  /*b640*/  IMAD.MOV.U32 R12, RZ, RZ, 0x80 ;  /* 0x00000080ff0c7424 */ /* 0x000fe200078e00ff */
[----:B------:R-:W-:Y:S01]  /*b650*/  PLOP3.LUT P0, PT, PT, PT, PT, 0x80, 0x0 ;  /* 0x000000000000781c */ /* 0x000fe20003f0f070 */
[----:B------:R-:W-:Y:S01]  /*b660*/  VIADD R9, R2, 0x14400 ;  /* 0x0001440002097836 */ /* 0x000fe20000000000 */
[----:B------:R-:W-:Y:S01]  /*b670*/  UMOV UR6, 0x0 ;  /* 0x0000000000067882 */ /* 0x000fe20000000000 */
[----:B------:R-:W-:Y:S01]  /*b680*/  UMOV UR7, 0x14f00000 ;  /* 0x14f0000000077882 */ /* 0x000fe20000000000 */
[----:B------:R-:W-:Y:S02]  /*b690*/  R2UR UR10, R12 ;  /* 0x000000000c0a72ca */ /* 0x000fe400000e0000 */
[----:B--2---:R-:W-:-:S15]  /*b6a0*/  R2UR UR12, R10 ;  /* 0x000000000a0c72ca */ /* 0x004fde00000e0000 */
.L_x_58:
[----:B------:R-:W-:-:S13]  /*b6b0*/  @P0 ELECT P4, URZ, PT ;  /* 0x00000000003f082f */ /* 0x000fda0003880000 */
[----:B------:R-:W-:Y:S02]  /*b6c0*/  @P4 R2UR UR13, R0 ;  /* 0x00000000000d42ca */ /* 0x000fe400000e0000 */
[----:B------:R-:W-:Y:S02]  /*b6d0*/  @P4 R2UR UR11, R8 ;  /* 0x00000000080b42ca */ /* 0x000fe400000e0000 */
[----:B------:R-:W-:Y:S02]  /*b6e0*/  @P4 R2UR UR9, R5 ;  /* 0x00000000050942ca */ /* 0x000fe400000e0000 */
[----:B------:R-:W-:Y:S02]  /*b6f0*/  @P4 R2UR UR8, R9 ;  /* 0x00000000090842ca */ /* 0x000fe400000e0000 */
[----:B------:R-:W-:Y:S02]  /*b700*/  @P4 PLOP3.LUT P0, PT, P4, PT, PT, 0x8, 0x0 ;  /* 0x000000000000481c */ /* 0x000fe4000270e170 */
[----:B------:R-:W-:-:S09]  /*b710*/  PLOP3.LUT P4, PT, PT, PT, PT, 0x8, 0x0 ;  /* 0x000000000000781c */ /* 0x000fd20003f8e170 */
[----:B------:R1:W-:Y:S02]  /*b720*/  UTMALDG.4D [UR8], [UR4], desc[UR6] ;  /* 0x00000608040075b4 */ /* 0x0003e40008019000 */
[----:B-1----:R-:W-:Y:S05]  /*b730*/  @P0 BRA.U.ANY `(.L_x_58) ;  /* 0xfffffffd00dc0947 */ /* 0x002fea000393ffff */
[----:B------:R-:W1:Y:S01]  /*b740*/  SYNCS.PHASECHK.TRANS64.TRYWAIT P0, [R4+URZ+0x38840], R3 ;  /* 0x03884003040075a7 */ /* 0x000e62000800017f */
[----:B------:R-:W-:Y:S04]  /*b750*/  BSSY B1, `(.L_x_59) ;  /* 0x0000002000017945 */ /* 0x000fe80003800000 */
[----:B-1----:R-:W-:Y:S05]  /*b760*/  @!P0 BRA `(.L_x_60) ;  /* 0x00000020009c8947 */ /* 0x002fea0003800000 */
.L_x_102:
[----:B------:R-:W-:Y:S05]  /*b770*/  BSYNC B1 ;  /* 0x0000000000017941 */ /* 0x000fea0003800000 */
.L_x_59:
[----:B------:R-:W-:Y:S01]  /*b780*/  BSSY B1, `(.L_x_61) ;  /* 0x000000b000017945 */ /* 0x000fe20003800000 */
[----:B------:R-:W-:Y:S02]  /*b790*/  IMAD.MOV.U32 R10, RZ, RZ, 0x0 ;  /* 0x00000000ff0a7424 */ /* 0x000fe400078e00ff */
[----:B------:R-:W-:Y:S01]  /*b7a0*/  IMAD.MOV.U32 R11, RZ, RZ, 0x14f00000 ;  /* 0x14f00000ff0b7424 */ /* 0x000fe200078e00ff */
[----:B------:R-:W-:Y:S06]  /*b7b0*/  @P3 BRA `(.L_x_62) ;  /* 0x00000000001c3947 */ /* 0x000fec0003800000 */
[----:B------:R-:W2:Y:S01]  /*b7c0*/  S2R R5, SR_TID.X ;  /* 0x0000000000057919 */ /* 0x000ea20000002100 */
[----:B-1----:R-:W-:-:S04]  /*b7d0*/  IMAD.MOV.U32 R3, RZ, RZ, 0x8000 ;  /* 0x00008000ff037424 */ /* 0x002fc800078e00ff */
[----:B------:R4:W-:Y:S01]  /*b7e0*/  SYNCS.ARRIVE.TRANS64 RZ, [R4+URZ+0x38830], R3 ;  /* 0x0388300304ff79a7 */ /* 0x0009e2000800003f */
[----:B--2---:R-:W-:-:S04]  /*b7f0*/  LOP3.LUT R5, R5, 0x1f, RZ, 0xc0, !PT ;  /* 0x0000001f05057812 */ /* 0x004fc800078ec0ff */
[----:B------:R-:W-:-:S13]  /*b800*/  ISETP.NE.AND P0, PT, R5, RZ, PT ;  /* 0x000000ff0500720c */ /* 0x000fda0003f05270 */
[----:B----4-:R-:W-:Y:S05]  /*b810*/  @!P0 BRA `(.L_x_62) ;  /* 0x0000000000048947 */ /* 0x010fea0003800000 */
[----:B------:R-:W-:Y:S01]  /*b820*/  BPT.TRAP 0x1 ;  /* 0x000000040000795c */ /* 0x000fe20000300000 */
.L_x_62:
[----:B------:R-:W-:Y:S05]  /*b830*/  BSYNC B1 ;  /* 0x0000000000017941 */ /* 0x000fea0003800000 */
.L_x_61:
[----:B-1----:R-:W2:Y:S01]  /*b840*/  LDL R3, [R1+0x8] ;  /* 0x0000080001037983 */ /* 0x002ea20000100800 */
[----:B------:R-:W-:Y:S01]  /*b850*/  R2UR UR10, R13 ;  /* 0x000000000d0a72ca */ /* 0x000fe200000e0000 */
[----:B------:R-:W-:Y:S01]  /*b860*/  UIADD3 UR4, UP0, UR52, 0x370, URZ ;  /* 0x0000037034047890 */ /* 0x000fe2000ff1e03f */
[----:B------:R-:W-:Y:S01]  /*b870*/  R2UR UR6, R10 ;  /* 0x000000000a0672ca */ /* 0x000fe200000e0000 */
[----:B------:R-:W-:Y:S01]  /*b880*/  VIADD R4, R4, 0x38830 ;  /* 0x0003883004047836 */ /* 0x000fe20000000000 */
[----:B------:R-:W-:Y:S01]  /*b890*/  R2UR UR7, R11 ;  /* 0x000000000b0772ca */ /* 0x000fe200000e0000 */
[----:B------:R-:W-:Y:S01]  /*b8a0*/  UIADD3.X UR5, URZ, UR53, URZ, UP0, !UPT ;  /* 0x000000353f057290 */ /* 0x000fe200087fe43f */
[----:B------:R-:W-:Y:S02]  /*b8b0*/  PLOP3.LUT P0, PT, PT, PT, PT, 0x80, 0x0 ;  /* 0x000000000000781c */ /* 0x000fe40003f0f070 */
[----:B--2---:R-:W-:Y:S01]  /*b8c0*/  R2UR UR12, R3 ;  /* 0x00000000030c72ca */ /* 0x004fe200000e0000 */
[----:B------:R-:W-:-:S14]  /*b8d0*/  VIADD R3, R2, 0x28400 ;  /* 0x0002840002037836 */ /* 0x000fdc0000000000 */
.L_x_63:
        /* <DEDUP_REMOVED lines=10> */
[----:B------:R-:W-:Y:S01]  /*b980*/  R2UR UR10, R12 ;  /* 0x000000000c0a72ca */ /* 0x000fe200000e0000 */
[----:B------:R-:W-:Y:S01]  /*b990*/  VIADD R2, R2, 0x2c400 ;  /* 0x0002c40002027836 */ /* 0x000fe20000000000 */
[----:B------:R-:W-:Y:S02]  /*b9a0*/  R2UR UR6, R10 ;  /* 0x000000000a0672ca */ /* 0x000fe400000e0000 */
[----:B------:R-:W-:Y:S02]  /*b9b0*/  R2UR UR7, R11 ;  /* 0x000000000b0772ca */ /* 0x000fe400000e0000 */
[----:B------:R-:W-:Y:S02]  /*b9c0*/  PLOP3.LUT P0, PT, PT, PT, PT, 0x80, 0x0 ;  /* 0x000000000000781c */ /* 0x000fe40003f0f070 */
[----:B--2---:R-:W-:-:S15]  /*b9d0*/  R2UR UR12, R5 ;  /* 0x00000000050c72ca */ /* 0x004fde00000e0000 */
.L_x_64:
        /* <DEDUP_REMOVED lines=8> */
[----:B----4-:R-:W-:Y:S05]  /*ba60*/  @P0 BRA.U.ANY `(.L_x_64) ;  /* 0xfffffffd00dc0947 */ /* 0x010fea000393ffff */
.L_x_51:
[----:B------:R-:W-:Y:S05]  /*ba70*/  BSYNC B0 ;  /* 0x0000000000007941 */ /* 0x000fea0003800000 */
.L_x_50:
[----:B------:R-:W-:-:S06]  /*ba80*/  UISETP.NE.AND UP0, UPT, UR43, 0x3, UPT ;  /* 0x000000032b00788c */ /* 0x000fcc000bf05270 */
[----:B------:R-:W-:-:S13]  /*ba90*/  PLOP3.LUT P0, PT, PT, PT, UP0, 0x80, 0x0 ;  /* 0x000000000000781c */ /* 0x000fda0003f0f008 */
[----:B------:R-:W-:Y:S05]  /*baa0*/  @!P0 BRA `(.L_x_65) ;  /* 0x0000000000048947 */ /* 0x000fea0003800000 */
[----:B------:R-:W-:Y:S01]  /*bab0*/  BPT.TRAP 0x1 ;  /* 0x000000040000795c */ /* 0x000fe20000300000 */
.L_x_65:
[----:B------:R-:W-:Y:S01]  /*bac0*/  IMAD.U32 R2, RZ, RZ, UR48 ;  /* 0x00000030ff027e24 */ /* 0x000fe2000f8e00ff */
[----:B------:R-:W-:Y:S01]  /*bad0*/  LEA R3, R7, UR40, 0x3 ;  /* 0x0000002807037c11 */ /* 0x000fe2000f8e18ff */
[----:B------:R-:W-:Y:S03]  /*bae0*/  BSSY B0, `(.L_x_66) ;  /* 0x0000007000007945 */ /* 0x000fe60003800000 */
[----:B------:R-:W-:Y:S01]  /*baf0*/  ISETP.NE.AND P0, PT, R2, 0x3, PT ;  /* 0x000000030200780c */ /* 0x000fe20003f05270 */
[----:B------:R4:W-:Y:S01]  /*bb00*/  STL [R1+0x4], R3 ;  /* 0x0000040301007387 */ /* 0x0009e20000100800 */
[----:B------:R-:W-:-:S04]  /*bb10*/  LOP3.LUT R2, R6, 0x1, RZ, 0x3c, !PT ;  /* 0x0000000106027812 */ /* 0x000fc800078e3cff */
[----:B------:R-:W-:-:S04]  /*bb20*/  SHF.L.U32 R2, R2, 0x1f, RZ ;  /* 0x0000001f02027819 */ /* 0x000fc800000006ff */
[----:B------:R-:W5:Y:S02]  /*bb30*/  SYNCS.PHASECHK.TRANS64.TRYWAIT P3, [R3+URZ+0x38870], R2 ;  /* 0x03887002030075a7 */ /* 0x000f64000806017f */
[----:B----45:R-:W-:Y:S05]  /*bb40*/  @!P3 BRA `(.L_x_67) ;  /* 0x0000001c00b8b947 */ /* 0x030fea0003800000 */
.L_x_103:
[----:B------:R-:W-:Y:S05]  /*bb50*/  BSYNC B0 ;  /* 0x0000000000007941 */ /* 0x000fea0003800000 */
.L_x_66:
[----:B------:R-:W-:Y:S05]  /*bb60*/  @!P0 BRA `(.L_x_68) ;  /* 0x0000000000048947 */ /* 0x000fea0003800000 */
[----:B------:R-:W-:Y:S01]  /*bb70*/  BPT.TRAP 0x1 ;  /* 0x000000040000795c */ /* 0x000fe20000300000 */
.L_x_68:
[----:B----4-:R-:W4:Y:S01]  /*bb80*/  LDL R2, [R1+0x4] ;  /* 0x0000040001027983 */ /* 0x010f220000100800 */
[----:B------:R-:W-:-:S04]  /*bb90*/  SHF.L.U32 R3, R6, 0x1f, RZ ;  /* 0x0000001f06037819 */ /* 0x000fc800000006ff */
[----:B----4-:R4:W5:Y:S02]  /*bba0*/  SYNCS.PHASECHK.TRANS64.TRYWAIT P3, [R2+URZ+0x38860], R3 ;  /* 0x03886003020075a7 */ /* 0x010964000806017f */
[----:B----4-:R-:W-:Y:S01]  /*bbb0*/  IMAD.SHL.U32 R2, R7, 0x8000, RZ ;  /* 0x0000800007027824 */ /* 0x010fe200078e00ff */
[----:B-----5:R-:W-:Y:S06]  /*bbc0*/  @!P3 BRA `(.L_x_69) ;  /* 0x0000001c00b0b947 */ /* 0x020fec0003800000 */
.L_x_104:
[----:B------:R-:W4:Y:S04]  /*bbd0*/  LDL R13, [R1] ;  /* 0x00000000010d7983 */ /* 0x000f280000100800 */
[----:B------:R-:W5:Y:S04]  /*bbe0*/  LDL R16, [R1+0x2c] ;  /* 0x00002c0001107983 */ /* 0x000f680000100800 */
[----:B------:R-:W3:Y:S01]  /*bbf0*/  LDL R14, [R1+0x10] ;  /* 0x00001000010e7983 */ /* 0x000ee20000100800 */
[----:B------:R-:W-:Y:S05]  /*bc00*/  WARPSYNC.ALL ;  /* 0x0000000000007948 */ /* 0x000fea0003800000 */
[----:B------:R-:W-:-:S04]  /*bc10*/  IMAD.U32 R15, RZ, RZ, UR40 ;  /* 0x00000028ff0f7e24 */ /* 0x000fc8000f8e00ff */
[----:B------:R-:W-:Y:S01]  /*bc20*/  VIADD R15, R15, 0x400 ;  /* 0x000004000f0f7836 */ /* 0x000fe20000000000 */
[----:B----4-:R-:W-:-:S05]  /*bc30*/  LOP3.LUT R12, R2, R13, RZ, 0xfc, !PT ;  /* 0x0000000d020c7212 */ /* 0x010fca00078efcff */
[----:B--2---:R-:W2:Y:S01]  /*bc40*/  LDSM.16.MT88.4 R4, [R12+UR40+0x10400] ;  /* 0x010400280c04783b */ /* 0x004ea20008004200 */
[----:B-----5:R-:W-:Y:S02]  /*bc50*/  IADD3 R21, R16, UR40, R2 ;  /* 0x0000002810157c10 */ /* 0x020fe4000fffe002 */
[----:B---3--:R-:W-:Y:S02]  /*bc60*/  IADD3 R3, R15, R2, R14 ;  /* 0x000000020f037210 */ /* 0x008fe40007ffe00e */
[C-C-:B--2---:R-:W-:Y:S02]  /*bc70*/  PRMT R8, R4.reuse, 0x6420, R5.reuse ;  /* 0x0000642004087816 */ /* 0x144fe40000000005 */
[----:B-1----:R-:W-:Y:S02]  /*bc80*/  PRMT R9, R4, 0x7531, R5 ;  /* 0x0000753104097816 */ /* 0x002fe40000000005 */
[C-C-:B------:R-:W-:Y:S02]  /*bc90*/  PRMT R10, R6.reuse, 0x6420, R7.reuse ;  /* 0x00006420060a7816 */ /* 0x140fe40000000007 */
[----:B------:R-:W-:-:S02]  /*bca0*/  PRMT R11, R6, 0x7531, R7 ;  /* 0x00007531060b7816 */ /* 0x000fc40000000007 */
[----:B------:R-:W1:Y:S04]  /*bcb0*/  LDSM.16.MT88.4 R4, [R21+0x10400] ;  /* 0x010400001504783b */ /* 0x000e680000004200 */
[----:B------:R1:W-:Y:S02]  /*bcc0*/  STSM.16.M88.4 [R3], R8 ;  /* 0x0000000803007844 */ /* 0x0003e40000000200 */
[C-C-:B-1----:R-:W-:Y:S02]  /*bcd0*/  PRMT R8, R4.reuse, 0x6420, R5.reuse ;  /* 0x0000642004087816 */ /* 0x142fe40000000005 */
[----:B------:R-:W-:Y:S01]  /*bce0*/  PRMT R9, R4, 0x7531, R5 ;  /* 0x0000753104097816 */ /* 0x000fe20000000005 */
[----:B------:R-:W-:Y:S01]  /*bcf0*/  VIADD R4, R2, 0x4000 ;  /* 0x0000400002047836 */ /* 0x000fe20000000000 */
[----:B------:R-:W-:-:S02]  /*bd00*/  PRMT R10, R6, 0x6420, R7 ;  /* 0x00006420060a7816 */ /* 0x000fc40000000007 */
[----:B------:R-:W-:Y:S02]  /*bd10*/  PRMT R11, R6, 0x7531, R7 ;  /* 0x00007531060b7816 */ /* 0x000fe40000000007 */
[----:B------:R-:W-:-:S03]  /*bd20*/  LOP3.LUT R4, R4, R13, RZ, 0xfc, !PT ;  /* 0x0000000d04047212 */ /* 0x000fc600078efcff */
[----:B------:R-:W-:Y:S04]  /*bd30*/  STSM.16.M88.4 [R3+0x2000], R8 ;  /* 0x0020000803007844 */ /* 0x000fe80000000200 */
[----:B------:R-:W1:Y:S02]  /*bd40*/  LDSM.16.MT88.4 R4, [R4+UR40+0x10400] ;  /* 0x010400280404783b */ /* 0x000e640008004200 */
[C-C-:B-1----:R-:W-:Y:S02]  /*bd50*/  PRMT R16, R4.reuse, 0x6420, R5.reuse ;  /* 0x0000642004107816 */ /* 0x142fe40000000005 */
[----:B------:R-:W-:Y:S02]  /*bd60*/  PRMT R17, R4, 0x7531, R5 ;  /* 0x0000753104117816 */ /* 0x000fe40000000005 */
[----:B------:R-:W-:-:S02]  /*bd70*/  PRMT R18, R6, 0x6420, R7 ;  /* 0x0000642006127816 */ /* 0x000fc40000000007 */
[----:B------:R-:W-:Y:S02]  /*bd80*/  PRMT R19, R6, 0x7531, R7 ;  /* 0x0000753106137816 */ /* 0x000fe40000000007 */
[----:B------:R-:W1:Y:S04]  /*bd90*/  LDSM.16.MT88.4 R4, [R21+0x14400] ;  /* 0x014400001504783b */ /* 0x000e680000004200 */
[----:B------:R2:W-:Y:S04]  /*bda0*/  STSM.16.M88.4 [R3+0x4000], R16 ;  /* 0x0040001003007844 */ /* 0x0005e80000000200 */
[----:B--2---:R-:W2:Y:S01]  /*bdb0*/  LDL R16, [R1+0x24] ;  /* 0x0000240001107983 */ /* 0x004ea20000100800 */
[----:B------:R-:W-:Y:S01]  /*bdc0*/  IMAD.MOV.U32 R19, RZ, RZ, R13 ;  /* 0x000000ffff137224 */ /* 0x000fe200078e000d */
[----:B-1----:R-:W-:-:S02]  /*bdd0*/  PRMT R8, R4, 0x6420, R5 ;  /* 0x0000642004087816 */ /* 0x002fc40000000005 */
[----:B------:R-:W-:Y:S01]  /*bde0*/  PRMT R9, R4, 0x7531, R5 ;  /* 0x0000753104097816 */ /* 0x000fe20000000005 */
[----:B------:R-:W-:Y:S01]  /*bdf0*/  VIADD R4, R2, 0x1000 ;  /* 0x0000100002047836 */ /* 0x000fe20000000000 */
[C-C-:B------:R-:W-:Y:S02]  /*be00*/  PRMT R10, R6.reuse, 0x6420, R7.reuse ;  /* 0x00006420060a7816 */ /* 0x140fe40000000007 */
[----:B------:R-:W-:Y:S02]  /*be10*/  PRMT R11, R6, 0x7531, R7 ;  /* 0x00007531060b7816 */ /* 0x000fe40000000007 */
[----:B------:R-:W-:-:S03]  /*be20*/  LOP3.LUT R4, R4, R19, RZ, 0xfc, !PT ;  /* 0x0000001304047212 */ /* 0x000fc600078efcff */
[----:B------:R-:W-:Y:S04]  /*be30*/  STSM.16.M88.4 [R3+0x6000], R8 ;  /* 0x0060000803007844 */ /* 0x000fe80000000200 */
[----:B------:R-:W1:Y:S01]  /*be40*/  LDSM.16.MT88.4 R4, [R4+UR40+0x10400] ;  /* 0x010400280404783b */ /* 0x000e620008004200 */
[----:B------:R-:W-:Y:S02]  /*be50*/  IMAD.MOV.U32 R18, RZ, RZ, R14 ;  /* 0x000000ffff127224 */ /* 0x000fe400078e000e */
[----:B------:R-:W-:-:S04]  /*be60*/  IMAD.U32 R17, RZ, RZ, UR40 ;  /* 0x00000028ff117e24 */ /* 0x000fc8000f8e00ff */
[----:B------:R-:W-:Y:S01]  /*be70*/  VIADD R17, R17, 0x400 ;  /* 0x0000040011117836 */ /* 0x000fe20000000000 */
[C-C-:B-1----:R-:W-:Y:S02]  /*be80*/  PRMT R12, R4.reuse, 0x6420, R5.reuse ;  /* 0x00006420040c7816 */ /* 0x142fe40000000005 */
[----:B------:R-:W-:Y:S02]  /*be90*/  PRMT R13, R4, 0x7531, R5 ;  /* 0x00007531040d7816 */ /* 0x000fe40000000005 */
[C-C-:B------:R-:W-:Y:S02]  /*bea0*/  PRMT R14, R6.reuse, 0x6420, R7.reuse ;  /* 0x00006420060e7816 */ /* 0x140fe40000000007 */
[----:B------:R-:W-:Y:S02]  /*beb0*/  PRMT R15, R6, 0x7531, R7 ;  /* 0x00007531060f7816 */ /* 0x000fe40000000007 */
[----:B------:R-:W1:Y:S02]  /*bec0*/  LDSM.16.MT88.4 R4, [R21+0x11400] ;  /* 0x011400001504783b */ /* 0x000e640000004200 */
[----:B-1----:R-:W-:-:S02]  /*bed0*/  PRMT R8, R4, 0x6420, R5 ;  /* 0x0000642004087816 */ /* 0x002fc40000000005 */
[----:B------:R-:W-:Y:S01]  /*bee0*/  PRMT R9, R4, 0x7531, R5 ;  /* 0x0000753104097816 */ /* 0x000fe20000000005 */
[----:B------:R-:W-:Y:S01]  /*bef0*/  VIADD R4, R2, 0x5000 ;  /* 0x0000500002047836 */ /* 0x000fe20000000000 */
[C-C-:B------:R-:W-:Y:S02]  /*bf00*/  PRMT R10, R6.reuse, 0x6420, R7.reuse ;  /* 0x00006420060a7816 */ /* 0x140fe40000000007 */
[----:B------:R-:W-:Y:S02]  /*bf10*/  PRMT R11, R6, 0x7531, R7 ;  /* 0x00007531060b7816 */ /* 0x000fe40000000007 */
[----:B--2---:R-:W-:-:S05]  /*bf20*/  IADD3 R3, R18, R2, R16 ;  /* 0x0000000212037210 */ /* 0x004fca0007ffe010 */
[----:B------:R-:W-:-:S05]  /*bf30*/  IMAD.IADD R3, R17, 0x1, R3 ;  /* 0x0000000111037824 */ /* 0x000fca00078e0203 */
[----:B------:R1:W-:Y:S04]  /*bf40*/  STSM.16.M88.4 [R3], R12 ;  /* 0x0000000c03007844 */ /* 0x0003e80000000200 */
[----:B------:R-:W-:Y:S01]  /*bf50*/  STSM.16.M88.4 [R3+0x2000], R8 ;  /* 0x0020000803007844 */ /* 0x000fe20000000200 */
[----:B-1----:R-:W-:-:S05]  /*bf60*/  IMAD.MOV.U32 R15, RZ, RZ, R19 ;  /* 0x000000ffff0f7224 */ /* 0x002fca00078e0013 */
[----:B------:R-:W-:-:S06]  /*bf70*/  LOP3.LUT R4, R4, R15, RZ, 0xfc, !PT ;  /* 0x0000000f04047212 */ /* 0x000fcc00078efcff */
[----:B------:R-:W1:Y:S01]  /*bf80*/  LDSM.16.MT88.4 R4, [R4+UR40+0x10400] ;  /* 0x010400280404783b */ /* 0x000e620008004200 */
[----:B------:R-:W-:Y:S01]  /*bf90*/  IMAD.MOV.U32 R14, RZ, RZ, R18 ;  /* 0x000000ffff0e7224 */ /* 0x000fe200078e0012 */
[C-C-:B-1----:R-:W-:Y:S02]  /*bfa0*/  PRMT R16, R4.reuse, 0x6420, R5.reuse ;  /* 0x0000642004107816 */ /* 0x142fe40000000005 */
[----:B------:R-:W-:Y:S02]  /*bfb0*/  PRMT R17, R4, 0x7531, R5 ;  /* 0x0000753104117816 */ /* 0x000fe40000000005 */
[C-C-:B------:R-:W-:Y:S02]  /*bfc0*/  PRMT R18, R6.reuse, 0x6420, R7.reuse ;  /* 0x0000642006127816 */ /* 0x140fe40000000007 */
        /* <DEDUP_REMOVED lines=33> */
[----:B------:R-:W-:Y:S02]  /*c1e0*/  MOV R14, R18 ;  /* 0x00000012000e7202 */ /* 0x000fe40000000f00 */
        /* <DEDUP_REMOVED lines=17> */
[----:B------:R-:W-:Y:S01]  /*c300*/  IMAD.U32 R18, RZ, RZ, UR40 ;  /* 0x00000028ff127e24 */ /* 0x000fe2000f8e00ff */
[C-C-:B-1----:R-:W-:Y:S02]  /*c310*/  PRMT R12, R4.reuse, 0x6420, R5.reuse ;  /* 0x00006420040c7816 */ /* 0x142fe40000000005 */
[----:B------:R-:W-:-:S02]  /*c320*/  PRMT R13, R4, 0x7531, R5 ;  /* 0x00007531040d7816 */ /* 0x000fc40000000005 */
[C-C-:B------:R-:W-:Y:S02]  /*c330*/  PRMT R14, R6.reuse, 0x6420, R7.reuse ;  /* 0x00006420060e7816 */ /* 0x140fe40000000007 */
[----:B------:R-:W-:Y:S02]  /*c340*/  PRMT R15, R6, 0x7531, R7 ;  /* 0x00007531060f7816 */ /* 0x000fe40000000007 */
[----:B------:R-:W1:Y:S01]  /*c350*/  LDSM.16.MT88.4 R4, [R21+0x13400] ;  /* 0x013400001504783b */ /* 0x000e620000004200 */
[----:B------:R-:W-:Y:S01]  /*c360*/  VIADD R18, R18, 0x400 ;  /* 0x0000040012127836 */ /* 0x000fe20000000000 */
[C-C-:B-1----:R-:W-:Y:S02]  /*c370*/  PRMT R8, R4.reuse, 0x6420, R5.reuse ;  /* 0x0000642004087816 */ /* 0x142fe40000000005 */
[----:B------:R-:W-:Y:S02]  /*c380*/  PRMT R9, R4, 0x7531, R5 ;  /* 0x0000753104097816 */ /* 0x000fe40000000005 */
[----:B------:R-:W-:-:S02]  /*c390*/  PRMT R10, R6, 0x6420, R7 ;  /* 0x00006420060a7816 */ /* 0x000fc40000000007 */
[----:B------:R-:W-:Y:S02]  /*c3a0*/  PRMT R11, R6, 0x7531, R7 ;  /* 0x00007531060b7816 */ /* 0x000fe40000000007 */
[----:B--2---:R-:W-:Y:S01]  /*c3b0*/  IADD3 R3, R17, R16, R2 ;  /* 0x0000001011037210 */ /* 0x004fe20007ffe002 */
[----:B------:R-:W-:-:S04]  /*c3c0*/  VIADD R2, R2, 0x7000 ;  /* 0x0000700002027836 */ /* 0x000fc80000000000 */
[----:B------:R-:W-:Y:S01]  /*c3d0*/  IMAD.IADD R3, R18, 0x1, R3 ;  /* 0x0000000112037824 */ /* 0x000fe200078e0203 */
[----:B------:R-:W-:-:S04]  /*c3e0*/  LOP3.LUT R2, R2, R19, RZ, 0xfc, !PT ;  /* 0x0000001302027212 */ /* 0x000fc800078efcff */
[----:B------:R-:W-:Y:S04]  /*c3f0*/  STSM.16.M88.4 [R3], R12 ;  /* 0x0000000c03007844 */ /* 0x000fe80000000200 */
[----:B------:R-:W-:Y:S04]  /*c400*/  STSM.16.M88.4 [R3+0x2000], R8 ;  /* 0x0020000803007844 */ /* 0x000fe80000000200 */
[----:B------:R-:W1:Y:S02]  /*c410*/  LDSM.16.MT88.4 R8, [R2+UR40+0x10400] ;  /* 0x010400280208783b */ /* 0x000e640008004200 */
[----:B-1----:R-:W-:-:S02]  /*c420*/  PRMT R4, R8, 0x6420, R9 ;  /* 0x0000642008047816 */ /* 0x002fc40000000009 */
[----:B------:R-:W-:Y:S02]  /*c430*/  PRMT R5, R8, 0x7531, R9 ;  /* 0x0000753108057816 */ /* 0x000fe40000000009 */
[C-C-:B------:R-:W-:Y:S02]  /*c440*/  PRMT R6, R10.reuse, 0x6420, R11.reuse ;  /* 0x000064200a067816 */ /* 0x140fe4000000000b */
[----:B------:R-:W-:Y:S02]  /*c450*/  PRMT R7, R10, 0x7531, R11 ;  /* 0x000075310a077816 */ /* 0x000fe4000000000b */
[----:B------:R-:W1:Y:S04]  /*c460*/  LDSM.16.MT88.4 R8, [R21+0x17400] ;  /* 0x017400001508783b */ /* 0x000e680000004200 */
[----:B------:R1:W-:Y:S02]  /*c470*/  STSM.16.M88.4 [R3+0x4000], R4 ;  /* 0x0040000403007844 */ /* 0x0003e40000000200 */
[----:B-1----:R-:W-:-:S02]  /*c480*/  PRMT R4, R8, 0x6420, R9 ;  /* 0x0000642008047816 */ /* 0x002fc40000000009 */
[----:B------:R-:W-:Y:S02]  /*c490*/  PRMT R5, R8, 0x7531, R9 ;  /* 0x0000753108057816 */ /* 0x000fe40000000009 */
[C-C-:B------:R-:W-:Y:S02]  /*c4a0*/  PRMT R6, R10.reuse, 0x6420, R11.reuse ;  /* 0x000064200a067816 */ /* 0x140fe4000000000b */
[----:B------:R-:W-:-:S05]  /*c4b0*/  PRMT R7, R10, 0x7531, R11 ;  /* 0x000075310a077816 */ /* 0x000fca000000000b */
[----:B------:R1:W-:Y:S01]  /*c4c0*/  STSM.16.M88.4 [R3+0x6000], R4 ;  /* 0x0060000403007844 */ /* 0x0003e20000000200 */
[----:B------:R-:W-:Y:S01]  /*c4d0*/  @!PT LDS RZ, [RZ] ;  /* 0x00000000fffff984 */ /* 0x000fe20000000800 */
[----:B------:R-:W-:Y:S01]  /*c4e0*/  @!PT LDS RZ, [RZ] ;  /* 0x00000000fffff984 */ /* 0x000fe20000000800 */
[----:B------:R-:W-:Y:S01]  /*c4f0*/  @!PT LDS RZ, [RZ] ;  /* 0x00000000fffff984 */ /* 0x000fe20000000800 */
[----:B------:R-:W-:Y:S01]  /*c500*/  @!PT LDS RZ, [RZ] ;  /* 0x00000000fffff984 */ /* 0x000fe20000000800 */
[----:B------:R2:W-:Y:S06]  /*c510*/  MEMBAR.ALL.CTA ;  /* 0x0000000000007992 */ /* 0x0005ec0000008000 */
[----:B--2---:R-:W2:Y:S01]  /*c520*/  FENCE.VIEW.ASYNC.S ;  /* 0x00000000000073c6 */ /* 0x004ea20000000000 */
[----:B------:R-:W-:Y:S05]  /*c530*/  @!P0 BRA `(.L_x_70) ;  /* 0x0000000000048947 */ /* 0x000fea0003800000 */
[----:B------:R-:W-:Y:S01]  /*c540*/  BPT.TRAP 0x1 ;  /* 0x000000040000795c */ /* 0x000fe20000300000 */
.L_x_70:
[----:B------:R-:W2:Y:S01]  /*c550*/  LDL.LU R2, [R1+0x4] ;  /* 0x0000040001027983 */ /* 0x000ea20000300800 */
[C---:B------:R-:W-:Y:S01]  /*c560*/  ISETP.GT.AND P0, PT, R20.reuse, RZ, PT ;  /* 0x000000ff1400720c */ /* 0x040fe20003f04270 */
[----:B------:R-:W-:Y:S02]  /*c570*/  VIADD R20, R20, 0xffffffff ;  /* 0xffffffff14147836 */ /* 0x000fe40000000000 */
[----:B-1----:R4:W5:Y:S04]  /*c580*/  LDL R6, [R1+0x14] ;  /* 0x0000140001067983 */ /* 0x0029680000100800 */
[----:B------:R4:W5:Y:S01]  /*c590*/  LDL R7, [R1+0xc] ;  /* 0x00000c0001077983 */ /* 0x0009620000100800 */
[----:B--2---:R1:W-:Y:S02]  /*c5a0*/  SYNCS.ARRIVE.TRANS64.A1T0 RZ, [R2+URZ+0x38850], RZ ;  /* 0x038850ff02ff79a7 */ /* 0x0043e4000810003f */
[----:B-1----:R-:W-:-:S05]  /*c5b0*/  @!P2 VIADD R2, R2, 0x38880 ;  /* 0x000388800202a836 */ /* 0x002fca0000000000 */
[----:B------:R-:W-:Y:S01]  /*c5c0*/  @!P2 PRMT R2, RZ, 0x654, R2 ;  /* 0x00000654ff02a816 */ /* 0x000fe20000000002 */
[----:B------:R-:W-:Y:S06]  /*c5d0*/  BAR.SYNC.DEFER_BLOCKING 0x2, 0x80 ;  /* 0x0082000000007b1d */ /* 0x000fec0000010000 */
[----:B------:R4:W-:Y:S01]  /*c5e0*/  @!P2 SYNCS.ARRIVE.TRANS64.RED.A1T0 RZ, [R2+URZ], RZ ;  /* 0x000000ff02ffa9a7 */ /* 0x0009e2000810043f */
[----:B------:R-:W-:Y:S05]  /*c5f0*/  @P0 BRA `(.L_x_71) ;  /* 0xffffffe800e80947 */ /* 0x000fea000383ffff */
.L_x_49:
[----:B------:R-:W-:-:S06]  /*c600*/  UISETP.NE.AND UP0, UPT, UR43, 0x3, UPT ;  /* 0x000000032b00788c */ /* 0x000fcc000bf05270 */
[----:B------:R-:W-:-:S13]  /*c610*/  PLOP3.LUT P0, PT, PT, PT, UP0, 0x80, 0x0 ;  /* 0x000000000000781c */ /* 0x000fda0003f0f008 */
[----:B------:R-:W-:Y:S05]  /*c620*/  @!P0 BRA `(.L_x_72) ;  /* 0x0000000000048947 */ /* 0x000fea0003800000 */
[----:B------:R-:W-:Y:S01]  /*c630*/  BPT.TRAP 0x1 ;  /* 0x000000040000795c */ /* 0x000fe20000300000 */
.L_x_72:
[----:B------:R-:W3:Y:S04]  /*c640*/  LDL R0, [R1+0x14] ;  /* 0x0000140001007983 */ /* 0x000ee80000100800 */
[----:B-1--4-:R-:W4:Y:S01]  /*c650*/  LDL R2, [R1+0xc] ;  /* 0x00000c0001027983 */ /* 0x012f220000100800 */
[----:B------:R-:W-:Y:S01]  /*c660*/  BSSY B0, `(.L_x_73) ;  /* 0x0000008000007945 */ /* 0x000fe20003800000 */
[----:B---3--:R-:W-:-:S04]  /*c670*/  LOP3.LUT R0, R0, 0x1, RZ, 0x3c, !PT ;  /* 0x0000000100007812 */ /* 0x008fc800078e3cff */
[----:B------:R-:W-:Y:S02]  /*c680*/  SHF.L.U32 R0, R0, 0x1f, RZ ;  /* 0x0000001f00007819 */ /* 0x000fe400000006ff */
[----:B----4-:R-:W-:-:S04]  /*c690*/  LEA R3, R2, UR40, 0x3 ;  /* 0x0000002802037c11 */ /* 0x010fc8000f8e18ff */
[----:B------:R-:W1:Y:S01]  /*c6a0*/  SYNCS.PHASECHK.TRANS64.TRYWAIT P0, [R3+URZ+0x38870], R0 ;  /* 0x03887000030075a7 */ /* 0x000e62000800017f */
[----:B------:R-:W-:-:S05]  /*c6b0*/  IMAD.U32 R2, RZ, RZ, UR48 ;  /* 0x00000030ff027e24 */ /* 0x000fca000f8e00ff */
[----:B------:R-:W-:Y:S01]  /*c6c0*/  ISETP.NE.AND P1, PT, R2, 0x3, PT ;  /* 0x000000030200780c */ /* 0x000fe20003f25270 */
[----:B-1----:R-:W-:-:S12]  /*c6d0*/  @!P0 BRA `(.L_x_74) ;  /* 0x0000001400048947 */ /* 0x002fd80003800000 */
.L_x_105:
[----:B------:R-:W-:Y:S05]  /*c6e0*/  BSYNC B0 ;  /* 0x0000000000007941 */ /* 0x000fea0003800000 */
.L_x_73:
[----:B------:R-:W-:Y:S05]  /*c6f0*/  @!P1 BRA `(.L_x_75) ;  /* 0x0000000000049947 */ /* 0x000fea0003800000 */
[----:B------:R-:W-:Y:S01]  /*c700*/  BPT.TRAP 0x1 ;  /* 0x000000040000795c */ /* 0x000fe20000300000 */
.L_x_75:
[----:B-1----:R-:W3:Y:S02]  /*c710*/  LDL R0, [R1+0x14] ;  /* 0x0000140001007983 */ /* 0x002ee40000100800 */
[----:B---3--:R-:W-:-:S04]  /*c720*/  SHF.L.U32 R0, R0, 0x1f, RZ ;  /* 0x0000001f00007819 */ /* 0x008fc800000006ff */
[----:B------:R-:W1:Y:S02]  /*c730*/  SYNCS.PHASECHK.TRANS64.TRYWAIT P0, [R3+URZ+0x38860], R0 ;  /* 0x03886000030075a7 */ /* 0x000e64000800017f */
[----:B-1----:R-:W-:Y:S05]  /*c740*/  @!P0 BRA `(.L_x_76) ;  /* 0x0000001000fc8947 */ /* 0x002fea0003800000 */
.L_x_106:
[----:B--2---:R-:W2:Y:S04]  /*c750*/  LDL R4, [R1+0xc] ;  /* 0x00000c0001047983 */ /* 0x004ea80000100800 */
[----:B------:R-:W3:Y:S04]  /*c760*/  LDL R17, [R1] ;  /* 0x0000000001117983 */ /* 0x000ee80000100800 */
[----:B------:R-:W4:Y:S04]  /*c770*/  LDL R2, [R1+0x2c] ;  /* 0x00002c0001027983 */ /* 0x000f280000100800 */
[----:B------:R-:W1:Y:S01]  /*c780*/  LDL R18, [R1+0x10] ;  /* 0x0000100001127983 */ /* 0x000e620000100800 */
[----:B------:R-:W-:Y:S05]  /*c790*/  WARPSYNC.ALL ;  /* 0x0000000000007948 */ /* 0x000fea0003800000 */
[----:B------:R-:W-:-:S04]  /*c7a0*/  IMAD.U32 R13, RZ, RZ, UR40 ;  /* 0x00000028ff0d7e24 */ /* 0x000fc8000f8e00ff */
[----:B------:R-:W-:Y:S02]  /*c7b0*/  VIADD R13, R13, 0x400 ;  /* 0x000004000d0d7836 */ /* 0x000fe40000000000 */
[----:B--2---:R-:W-:-:S05]  /*c7c0*/  IMAD.SHL.U32 R20, R4, 0x8000, RZ ;  /* 0x0000800004147824 */ /* 0x004fca00078e00ff */
[----:B---3--:R-:W-:-:S05]  /*c7d0*/  LOP3.LUT R12, R20, R17, RZ, 0xfc, !PT ;  /* 0x00000011140c7212 */ /* 0x008fca00078efcff */
[----:B-----5:R-:W2:Y:S01]  /*c7e0*/  LDSM.16.MT88.4 R4, [R12+UR40+0x10400] ;  /* 0x010400280c04783b */ /* 0x020ea20008004200 */
[----:B----4-:R-:W-:Y:S02]  /*c7f0*/  IADD3 R2, R2, UR40, R20 ;  /* 0x0000002802027c10 */ /* 0x010fe4000fffe014 */
[----:B-1----:R-:W-:Y:S02]  /*c800*/  IADD3 R0, R13, R20, R18 ;  /* 0x000000140d007210 */ /* 0x002fe40007ffe012 */
[C-C-:B--2---:R-:W-:Y:S02]  /*c810*/  PRMT R8, R4.reuse, 0x6420, R5.reuse ;  /* 0x0000642004087816 */ /* 0x144fe40000000005 */
[----:B------:R-:W-:Y:S02]  /*c820*/  PRMT R9, R4, 0x7531, R5 ;  /* 0x0000753104097816 */ /* 0x000fe40000000005 */
        /* <DEDUP_REMOVED lines=46> */
[----:B------:R-:W-:-:S05]  /*cb10*/  LOP3.LUT R21, R4, R19, RZ, 0xfc, !PT ;  /* 0x0000001304157212 */ /* 0x000fca00078efcff */
        /* <DEDUP_REMOVED lines=31> */
[----:B--2---:R-:W-:-:S04]  /*cd10*/  IADD3 R0, R14, R20, R12 ;  /* 0x000000140e007210 */ /* 0x004fc80007ffe00c */
[----:B------:R-:W-:-:S05]  /*cd20*/  IADD3 R0, R13, R0, RZ ;  /* 0x000000000d007210 */ /* 0x000fca0007ffe0ff */
        /* <DEDUP_REMOVED lines=29> */
[----:B--2---:R-:W-:-:S05]  /*cf00*/  IADD3 R4, R13, R12, R20 ;  /* 0x0000000c0d047210 */ /* 0x004fca0007ffe014 */
[----:B------:R-:W-:Y:S02]  /*cf10*/  IMAD.IADD R0, R14, 0x1, R4 ;  /* 0x000000010e007824 */ /* 0x000fe400078e0204 */
[----:B------:R-:W1:Y:S01]  /*cf20*/  LDSM.16.MT88.4 R4, [R2+0x13400] ;  /* 0x013400000204783b */ /* 0x000e620000004200 */
[----:B------:R-:W-:-:S05]  /*cf30*/  VIADD R20, R20, 0x7000 ;  /* 0x0000700014147836 */ /* 0x000fca0000000000 */
[----:B------:R-:W-:Y:S01]  /*cf40*/  LOP3.LUT R20, R20, R15, RZ, 0xfc, !PT ;  /* 0x0000000f14147212 */ /* 0x000fe200078efcff */
[----:B------:R-:W-:Y:S01]  /*cf50*/  STSM.16.M88.4 [R0], R16 ;  /* 0x0000001000007844 */ /* 0x000fe20000000200 */
[C-C-:B-1----:R-:W-:Y:S02]  /*cf60*/  PRMT R8, R4.reuse, 0x6420, R5.reuse ;  /* 0x0000642004087816 */ /* 0x142fe40000000005 */
[----:B------:R-:W-:Y:S02]  /*cf70*/  PRMT R9, R4, 0x7531, R5 ;  /* 0x0000753104097816 */ /* 0x000fe40000000005 */
[C-C-:B------:R-:W-:Y:S02]  /*cf80*/  PRMT R10, R6.reuse, 0x6420, R7.reuse ;  /* 0x00006420060a7816 */ /* 0x140fe40000000007 */
[----:B------:R-:W-:-:S05]  /*cf90*/  PRMT R11, R6, 0x7531, R7 ;  /* 0x00007531060b7816 */ /* 0x000fca0000000007 */
[----:B------:R-:W-:Y:S04]  /*cfa0*/  STSM.16.M88.4 [R0+0x2000], R8 ;  /* 0x0020000800007844 */ /* 0x000fe80000000200 */
[----:B------:R-:W1:Y:S02]  /*cfb0*/  LDSM.16.MT88.4 R4, [R20+UR40+0x10400] ;  /* 0x010400281404783b */ /* 0x000e640008004200 */
[C-C-:B-1----:R-:W-:Y:S02]  /*cfc0*/  PRMT R12, R4.reuse, 0x6420, R5.reuse ;  /* 0x00006420040c7816 */ /* 0x142fe40000000005 */
[----:B------:R-:W-:Y:S02]  /*cfd0*/  PRMT R13, R4, 0x7531, R5 ;  /* 0x00007531040d7816 */ /* 0x000fe40000000005 */
[----:B------:R-:W-:-:S02]  /*cfe0*/  PRMT R14, R6, 0x6420, R7 ;  /* 0x00006420060e7816 */ /* 0x000fc40000000007 */
[----:B------:R-:W-:Y:S02]  /*cff0*/  PRMT R15, R6, 0x7531, R7 ;  /* 0x00007531060f7816 */ /* 0x000fe40000000007 */
[----:B------:R-:W1:Y:S04]  /*d000*/  LDSM.16.MT88.4 R4, [R2+0x17400] ;  /* 0x017400000204783b */ /* 0x000e680000004200 */
[----:B------:R2:W-:Y:S01]  /*d010*/  STSM.16.M88.4 [R0+0x4000], R12 ;  /* 0x0040000c00007844 */ /* 0x0005e20000000200 */
[C-C-:B-1----:R-:W-:Y:S02]  /*d020*/  PRMT R8, R4.reuse, 0x6420, R5.reuse ;  /* 0x0000642004087816 */ /* 0x142fe40000000005 */
[----:B------:R-:W-:Y:S02]  /*d030*/  PRMT R9, R4, 0x7531, R5 ;  /* 0x0000753104097816 */ /* 0x000fe40000000005 */
[----:B------:R-:W-:-:S02]  /*d040*/  PRMT R10, R6, 0x6420, R7 ;  /* 0x00006420060a7816 */ /* 0x000fc40000000007 */
[----:B------:R-:W-:-:S05]  /*d050*/  PRMT R11, R6, 0x7531, R7 ;  /* 0x00007531060b7816 */ /* 0x000fca0000000007 */
[----:B------:R2:W-:Y:S01]  /*d060*/  STSM.16.M88.4 [R0+0x6000], R8 ;  /* 0x0060000800007844 */ /* 0x0005e20000000200 */
[----:B------:R-:W-:Y:S01]  /*d070*/  @!PT LDS RZ, [RZ] ;  /* 0x00000000fffff984 */ /* 0x000fe20000000800 */
[----:B------:R-:W-:Y:S01]  /*d080*/  @!PT LDS RZ, [RZ] ;  /* 0x00000000fffff984 */ /* 0x000fe20000000800 */
[----:B------:R-:W-:Y:S01]  /*d090*/  @!PT LDS RZ, [RZ] ;  /* 0x00000000fffff984 */ /* 0x000fe20000000800 */
[----:B------:R-:W-:Y:S01]  /*d0a0*/  @!PT LDS RZ, [RZ] ;  /* 0x00000000fffff984 */ /* 0x000fe20000000800 */
[----:B------:R1:W-:Y:S06]  /*d0b0*/  MEMBAR.ALL.CTA ;  /* 0x0000000000007992 */ /* 0x0003ec0000008000 */
[----:B-1----:R-:W1:Y:S01]  /*d0c0*/  FENCE.VIEW.ASYNC.S ;  /* 0x00000000000073c6 */ /* 0x002e620000000000 */
[----:B------:R-:W-:Y:S05]  /*d0d0*/  @!P1 BRA `(.L_x_77) ;  /* 0x0000000000049947 */ /* 0x000fea0003800000 */
[----:B------:R-:W-:Y:S01]  /*d0e0*/  BPT.TRAP 0x1 ;  /* 0x000000040000795c */ /* 0x000fe20000300000 */
.L_x_77:
[----:B------:R-:W3:Y:S01]  /*d0f0*/  LDL.LU R5, [R1+0xc] ;  /* 0x00000c0001057983 */ /* 0x000ee20000300800 */
[----:B-1----:R-:W-:Y:S03]  /*d100*/  SYNCS.ARRIVE.TRANS64.A1T0 RZ, [R3+URZ+0x38850], RZ ;  /* 0x038850ff03ff79a7 */ /* 0x002fe6000810003f */
[----:B------:R-:W4:Y:S01]  /*d110*/  LDL.LU R4, [R1+0x14] ;  /* 0x0000140001047983 */ /* 0x000f220000300800 */
[----:B--2---:R-:W-:Y:S01]  /*d120*/  @!P2 VIADD R0, R3, 0x38880 ;  /* 0x000388800300a836 */ /* 0x004fe20000000000 */
[----:B------:R-:W-:Y:S02]  /*d130*/  UIADD3 UR49, UR44, UR49, URZ ;  /* 0x000000312c317290 */ /* 0x000fe4000fffe03f */
[----:B------:R-:W-:Y:S01]  /*d140*/  UIADD3 UR47, UR47, 0x1, URZ ;  /* 0x000000012f2f7890 */ /* 0x000fe2000fffe03f */
[----:B------:R-:W1:Y:S01]  /*d150*/  LDC R2, c[0x0][0xda4] ;  /* 0x00036900ff027b82 */ /* 0x000e620000000800 */
[----:B------:R-:W-:-:S07]  /*d160*/  @!P2 PRMT R0, RZ, 0x654, R0 ;  /* 0x00000654ff00a816 */ /* 0x000fce0000000000 */
[----:B------:R-:W-:Y:S01]  /*d170*/  BAR.SYNC.DEFER_BLOCKING 0x2, 0x80 ;  /* 0x0082000000007b1d */ /* 0x000fe20000010000 */
[----:B-1----:R-:W-:-:S05]  /*d180*/  ISETP.LE.AND P1, PT, R2, UR49, PT ;  /* 0x0000003102007c0c */ /* 0x002fca000bf23270 */
[----:B------:R3:W-:Y:S02]  /*d190*/  @!P2 SYNCS.ARRIVE.TRANS64.RED.A1T0 RZ, [R0+URZ], RZ ;  /* 0x000000ff00ffa9a7 */ /* 0x0007e4000810043f */
[----:B---3--:R-:W-:-:S05]  /*d1a0*/  VIADD R0, R5, 0x1 ;  /* 0x0000000105007836 */ /* 0x008fca0000000000 */
[----:B------:R-:W-:-:S04]  /*d1b0*/  ISETP.NE.AND P0, PT, R0, 0x2, PT ;  /* 0x000000020000780c */ /* 0x000fc80003f05270 */
[----:B------:R-:W-:Y:S02]  /*d1c0*/  SEL R2, RZ, 0x1, P0 ;  /* 0x00000001ff027807 */ /* 0x000fe40000000000 */
[----:B------:R-:W-:Y:S02]  /*d1d0*/  SEL R0, R0, RZ, P0 ;  /* 0x000000ff00007207 */ /* 0x000fe40000000000 */
[----:B----4-:R-:W-:-:S03]  /*d1e0*/  LOP3.LUT R4, R4, R2, RZ, 0x3c, !PT ;  /* 0x0000000204047212 */ /* 0x010fc600078e3cff */
[----:B------:R1:W-:Y:S04]  /*d1f0*/  STL [R1+0xc], R0 ;  /* 0x00000c0001007387 */ /* 0x0003e80000100800 */
[----:B------:R1:W-:Y:S01]  /*d200*/  STL [R1+0x14], R4 ;  /* 0x0000140401007387 */ /* 0x0003e20000100800 */
[----:B------:R-:W-:Y:S05]  /*d210*/  @!P1 BRA `(.L_x_78) ;  /* 0xffffffcc00749947 */ /* 0x000fea000383ffff */
[----:B------:R-:W-:-:S12]  /*d220*/  ULOP3.LUT UR47, UR47, 0x1, URZ, 0xc, !UPT ;  /* 0x000000012f2f7892 */ /* 0x000fd8000f8e0c3f */
.L_x_34:
[----:B------:R-:W2:Y:S01]  /*d230*/  S2R R3, SR_CgaCtaId ;  /* 0x0000000000037919 */ /* 0x000ea20000008800 */
[----:B-1----:R-:W-:-:S04]  /*d240*/  MOV R0, 0x400 ;  /* 0x0000040000007802 */ /* 0x002fc80000000f00 */
[----:B--2---:R-:W-:Y:S01]  /*d250*/  LEA R9, R3, R0, 0x18 ;  /* 0x0000000003097211 */ /* 0x004fe200078ec0ff */
[----:B------:R-:W-:-:S05]  /*d260*/  IMAD.U32 R0, RZ, RZ, UR47 ;  /* 0x0000002fff007e24 */ /* 0x000fca000f8e00ff */
[----:B------:R-:W-:-:S04]  /*d270*/  SHF.L.U32 R0, R0, 0x1f, RZ ;  /* 0x0000001f00007819 */ /* 0x000fc800000006ff */
[----:B------:R-:W1:Y:S02]  /*d280*/  SYNCS.PHASECHK.TRANS64.TRYWAIT P0, [R9+URZ+0x38820], R0 ;  /* 0x03882000090075a7 */ /* 0x000e64000800017f */
[----:B-1----:R-:W-:Y:S05]  /*d290*/  @!P0 BRA `(.L_x_79) ;  /* 0x00000008003c8947 */ /* 0x002fea0003800000 */
.L_x_107:
[----:B------:R-:W2:Y:S02]  /*d2a0*/  S2R R2, SR_TID.X ;  /* 0x0000000000027919 */ /* 0x000ea40000002100 */
[----:B--2---:R-:W-:-:S04]  /*d2b0*/  SHF.R.U32.HI R2, RZ, 0x5, R2 ;  /* 0x00000005ff027819 */ /* 0x004fc80000011602 */
[----:B------:R-:W-:-:S05]  /*d2c0*/  LOP3.LUT R2, R2, 0x3, RZ, 0xc0, !PT ;  /* 0x0000000302027812 */ /* 0x000fca00078ec0ff */
[----:B-1----:R-:W1:Y:S02]  /*d2d0*/  SHFL.IDX PT, R0, R2, RZ, 0x1f ;  /* 0x00001fff02007589 */ /* 0x002e6400000e0000 */
[----:B-1----:R-:W-:-:S13]  /*d2e0*/  ISETP.NE.AND P0, PT, R0, RZ, PT ;  /* 0x000000ff0000720c */ /* 0x002fda0003f05270 */
[----:B------:R-:W-:Y:S05]  /*d2f0*/  @P0 EXIT ;  /* 0x000000000000094d */ /* 0x000fea0003800000 */
[----:B------:R-:W-:Y:S01]  /*d300*/  ELECT P0, URZ, PT ;  /* 0x00000000003f782f */ /* 0x000fe20003800000 */
[----:B------:R-:W-:-:S12]  /*d310*/  BSSY B0, `(.L_x_80) ;  /* 0x000002a000007945 */ /* 0x000fd80003800000 */
[----:B------:R-:W-:Y:S05]  /*d320*/  @!P0 BRA `(.L_x_81) ;  /* 0x0000000000a08947 */ /* 0x000fea0003800000 */
[----:B------:R-:W-:-:S06]  /*d330*/  ULOP3.LUT UR4, UR46, 0x2, URZ, 0xfc, !UPT ;  /* 0x000000022e047892 */ /* 0x000fcc000f8efc3f */
[----:B------:R-:W-:-:S05]  /*d340*/  IMAD.U32 R0, RZ, RZ, UR4 ;  /* 0x00000004ff007e24 */ /* 0x000fca000f8e00ff */
[----:B------:R-:W-:-:S13]  /*d350*/  ISETP.NE.AND P0, PT, R0, 0x3, PT ;  /* 0x000000030000780c */ /* 0x000fda0003f05270 */
[----:B------:R-:W-:Y:S05]  /*d360*/  @!P0 BRA `(.L_x_82) ;  /* 0x0000000000048947 */ /* 0x000fea0003800000 */
[----:B------:R-:W-:Y:S01]  /*d370*/  BPT.TRAP 0x1 ;  /* 0x000000040000795c */ /* 0x000fe20000300000 */
.L_x_82:
[----:B------:R-:W2:Y:S04]  /*d380*/  LDL R2, [R1+0xc] ;  /* 0x00000c0001027983 */ /* 0x000ea80000100800 */
[----:B------:R-:W3:Y:S01]  /*d390*/  LDL.LU R6, [R1+0x14] ;  /* 0x0000140001067983 */ /* 0x000ee20000300800 */
[----:B------:R-:W-:-:S04]  /*d3a0*/  VIADD R0, R9, 0x38840 ;  /* 0x0003884009007836 */ /* 0x000fc80000000000 */
[C---:B--2---:R-:W-:Y:S02]  /*d3b0*/  IMAD R5, R2.reuse, 0x8, R0 ;  /* 0x0000000802057824 */ /* 0x044fe400078e0200 */
[----:B------:R-:W-:Y:S01]  /*d3c0*/  VIADD R2, R2, 0x1 ;  /* 0x0000000102027836 */ /* 0x000fe20000000000 */
[----:B---3--:R-:W-:-:S04]  /*d3d0*/  SHF.L.U32 R4, R6, 0x1f, RZ ;  /* 0x0000001f06047819 */ /* 0x008fc800000006ff */
[----:B------:R-:W-:Y:S01]  /*d3e0*/  ISETP.NE.AND P2, PT, R2, 0x2, PT ;  /* 0x000000020200780c */ /* 0x000fe20003f45270 */
[----:B------:R-:W1:Y:S03]  /*d3f0*/  SYNCS.PHASECHK.TRANS64.TRYWAIT P1, [R5+URZ], R4 ;  /* 0x00000004050075a7 */ /* 0x000e66000802017f */
[----:B------:R-:W-:-:S04]  /*d400*/  SEL R3, RZ, 0x1, P2 ;  /* 0x00000001ff037807 */ /* 0x000fc80001000000 */
[----:B------:R-:W-:Y:S02]  /*d410*/  LOP3.LUT R6, R6, R3, RZ, 0x3c, !PT ;  /* 0x0000000306067212 */ /* 0x000fe400078e3cff */
[----:B------:R-:W-:-:S05]  /*d420*/  SEL R3, R2, RZ, P2 ;  /* 0x000000ff02037207 */ /* 0x000fca0001000000 */
[----:B------:R-:W-:Y:S01]  /*d430*/  IMAD R7, R3, 0x8, R0 ;  /* 0x0000000803077824 */ /* 0x000fe200078e0200 */
[----:B------:R-:W-:Y:S01]  /*d440*/  SHF.L.U32 R0, R6, 0x1f, RZ ;  /* 0x0000001f06007819 */ /* 0x000fe200000006ff */
[----:B-1----:R-:W-:Y:S06]  /*d450*/  @!P1 BRA `(.L_x_83) ;  /* 0x0000000400e09947 */ /* 0x002fec0003800000 */
.L_x_108:
[----:B------:R-:W2:Y:S02]  /*d460*/  SYNCS.PHASECHK.TRANS64.TRYWAIT P1, [R7+URZ], R0 ;  /* 0x00000000070075a7 */ /* 0x000ea4000802017f */
[----:B--2---:R-:W-:Y:S05]  /*d470*/  @!P1 BRA `(.L_x_84) ;  /* 0x0000000400ec9947 */ /* 0x004fea0003800000 */
.L_x_109:
[----:B------:R-:W-:Y:S05]  /*d480*/  @!P0 BRA `(.L_x_85) ;  /* 0x0000000000048947 */ /* 0x000fea0003800000 */
[----:B------:R-:W-:Y:S01]  /*d490*/  BPT.TRAP 0x1 ;  /* 0x000000040000795c */ /* 0x000fe20000300000 */
.L_x_85:
[----:B------:R-:W1:Y:S02]  /*d4a0*/  LDL.LU R2, [R1+0xc] ;  /* 0x00000c0001027983 */ /* 0x000e640000300800 */
[----:B-1----:R-:W-:-:S04]  /*d4b0*/  IMAD R5, R2, 0x8, R9 ;  /* 0x0000000802057824 */ /* 0x002fc800078e0209 */
[----:B------:R-:W1:Y:S02]  /*d4c0*/  SYNCS.PHASECHK.TRANS64.TRYWAIT P1, [R5+URZ+0x38860], R4 ;  /* 0x03886004050075a7 */ /* 0x000e64000802017f */
[----:B-1----:R-:W-:Y:S05]  /*d4d0*/  @!P1 BRA `(.L_x_86) ;  /* 0x0000000400e89947 */ /* 0x002fea0003800000 */
.L_x_110:
[----:B------:R-:W-:Y:S05]  /*d4e0*/  @!P0 BRA `(.L_x_87) ;  /* 0x0000000000048947 */ /* 0x000fea0003800000 */
[----:B------:R-:W-:Y:S01]  /*d4f0*/  BPT.TRAP 0x1 ;  /* 0x000000040000795c */ /* 0x000fe20000300000 */
.L_x_87:
[----:B------:R-:W-:-:S04]  /*d500*/  IMAD R3, R3, 0x8, R9 ;  /* 0x0000000803037824 */ /* 0x000fc800078e0209 */
[----:B------:R-:W3:Y:S02]  /*d510*/  SYNCS.PHASECHK.TRANS64.TRYWAIT P1, [R3+URZ+0x38860], R0 ;  /* 0x03886000030075a7 */ /* 0x000ee4000802017f */
[----:B---3--:R-:W-:Y:S05]  /*d520*/  @!P1 BRA `(.L_x_88) ;  /* 0x0000000400e89947 */ /* 0x008fea0003800000 */
.L_x_111:
[----:B------:R-:W-:Y:S05]  /*d530*/  @!P0 BRA `(.L_x_89) ;  /* 0x0000000000048947 */ /* 0x000fea0003800000 */
[----:B------:R-:W-:Y:S01]  /*d540*/  BPT.TRAP 0x1 ;  /* 0x000000040000795c */ /* 0x000fe20000300000 */
.L_x_89:
[----:B------:R-:W4:Y:S02]  /*d550*/  SYNCS.PHASECHK.TRANS64.TRYWAIT P0, [R5+URZ+0x38880], R4 ;  /* 0x03888004050075a7 */ /* 0x000f24000800017f */
[----:B----4-:R-:W-:Y:S05]  /*d560*/  @!P0 BRA `(.L_x_90) ;  /* 0x0000000400ec8947 */ /* 0x010fea0003800000 */
.L_x_91:
[----:B------:R1:W1:Y:S02]  /*d570*/  SYNCS.PHASECHK.TRANS64.TRYWAIT P0, [R3+URZ+0x38880], R0 ;  /* 0x03888000030075a7 */ /* 0x000264000800017f */
[----:B-1----:R-:W-:Y:S05]  /*d580*/  @!P0 NANOSLEEP.SYNCS 0x989680 ;  /* 0x009896800000895d */ /* 0x002fea0003900000 */
[----:B------:R-:W1:Y:S02]  /*d590*/  @!P0 SYNCS.PHASECHK.TRANS64 P0, [R3+URZ+0x38880], R0 ;  /* 0x03888000030085a7 */ /* 0x000e64000800007f */
[----:B-1----:R-:W-:Y:S05]  /*d5a0*/  @!P0 BRA `(.L_x_91) ;  /* 0xfffffffc00f08947 */ /* 0x002fea000383ffff */
.L_x_81:
[----:B------:R-:W-:Y:S05]  /*d5b0*/  BSYNC B0 ;  /* 0x0000000000007941 */ /* 0x000fea0003800000 */
.L_x_80:
[----:B------:R-:W-:Y:S05]  /*d5c0*/  EXIT ;  /* 0x000000000000794d */ /* 0x000fea0003800000 */
.L_x_10:
[----:B-1----:R-:W-:-:S04]  /*d5d0*/  IMAD.U32 R3, RZ, RZ, UR38 ;  /* 0x00000026ff037e24 */ /* 0x002fc8000f8e00ff */
[----:B------:R1:W2:Y:S03]  /*d5e0*/  SYNCS.PHASECHK.TRANS64.TRYWAIT P1, [R3+URZ+0x38800], R8 ;  /* 0x03880008030075a7 */ /* 0x0002a6000802017f */
[----:B--2---:R-:W-:Y:S05]  /*d5f0*/  @!P1 NANOSLEEP.SYNCS 0x989680 ;  /* 0x009896800000995d */ /* 0x004fea0003900000 */
[----:B------:R-:W2:Y:S02]  /*d600*/  @!P1 SYNCS.PHASECHK.TRANS64 P1, [R3+URZ+0x38800], R8 ;  /* 0x03880008030095a7 */ /* 0x000ea4000802007f */
[----:B--2---:R-:W-:Y:S05]  /*d610*/  @!P1 BRA `(.L_x_10) ;  /* 0xfffffffc00ec9947 */ /* 0x004fea000383ffff */
[----:B------:R-:W-:Y:S05]  /*d620*/  BRA `(.L_x_92) ;  /* 0xffffff3c00a07947 */ /* 0x000fea000383ffff */
.L_x_14:
[----:B--2---:R2:W3:Y:S02]  /*d630*/  SYNCS.PHASECHK.TRANS64.TRYWAIT P1, [R3+URZ+0x38830], R4 ;  /* 0x03883004030075a7 */ /* 0x0044e4000802017f */
[----:B---3--:R-:W-:Y:S05]  /*d640*/  @!P1 NANOSLEEP.SYNCS 0x989680 ;  /* 0x009896800000995d */ /* 0x008fea0003900000 */
[----:B------:R-:W3:Y:S02]  /*d650*/  @!P1 SYNCS.PHASECHK.TRANS64 P1, [R3+URZ+0x38830], R4 ;  /* 0x03883004030095a7 */ /* 0x000ee4000802007f */
[----:B---3--:R-:W-:Y:S05]  /*d660*/  @!P1 BRA `(.L_x_14) ;  /* 0xfffffffc00f09947 */ /* 0x008fea000383ffff */
[----:B------:R-:W-:Y:S05]  /*d670*/  BRA `(.L_x_13) ;  /* 0xffffff3c00c87947 */ /* 0x000fea000383ffff */
.L_x_19:
[----:B--2---:R-:W-:-:S04]  /*d680*/  IMAD.U32 R8, RZ, RZ, UR6 ;  /* 0x00000006ff087e24 */ /* 0x004fc8000f8e00ff */
[----:B------:R2:W3:Y:S03]  /*d690*/  SYNCS.PHASECHK.TRANS64.TRYWAIT P1, [R8+URZ+0x38830], R7 ;  /* 0x03883007080075a7 */ /* 0x0004e6000802017f */
[----:B---3--:R-:W-:Y:S05]  /*d6a0*/  @!P1 NANOSLEEP.SYNCS 0x989680 ;  /* 0x009896800000995d */ /* 0x008fea0003900000 */
[----:B------:R-:W3:Y:S02]  /*d6b0*/  @!P1 SYNCS.PHASECHK.TRANS64 P1, [R8+URZ+0x38830], R7 ;  /* 0x03883007080095a7 */ /* 0x000ee4000802007f */
[----:B---3--:R-:W-:Y:S05]  /*d6c0*/  @!P1 BRA `(.L_x_19) ;  /* 0xfffffffc00ec9947 */ /* 0x008fea000383ffff */
[----:B------:R-:W-:Y:S05]  /*d6d0*/  BRA `(.L_x_16) ;  /* 0xffffff7000647947 */ /* 0x000fea000383ffff */
.L_x_23:
[----:B--2---:R-:W-:-:S04]  /*d6e0*/  IMAD.U32 R8, RZ, RZ, UR6 ;  /* 0x00000006ff087e24 */ /* 0x004fc8000f8e00ff */
[----:B------:R2:W3:Y:S03]  /*d6f0*/  SYNCS.PHASECHK.TRANS64.TRYWAIT P1, [R8+URZ+0x38850], R7 ;  /* 0x03885007080075a7 */ /* 0x0004e6000802017f */
[----:B---3--:R-:W-:Y:S05]  /*d700*/  @!P1 NANOSLEEP.SYNCS 0x989680 ;  /* 0x009896800000995d */ /* 0x008fea0003900000 */
[----:B------:R-:W3:Y:S02]  /*d710*/  @!P1 SYNCS.PHASECHK.TRANS64 P1, [R8+URZ+0x38850], R7 ;  /* 0x03885007080095a7 */ /* 0x000ee4000802007f */
[----:B---3--:R-:W-:Y:S05]  /*d720*/  @!P1 BRA `(.L_x_23) ;  /* 0xfffffffc00ec9947 */ /* 0x008fea000383ffff */
[----:B------:R-:W-:Y:S05]  /*d730*/  BRA `(.L_x_20) ;  /* 0xffffff7400307947 */ /* 0x000fea000383ffff */
.L_x_29:
[----:B--2---:R-:W-:-:S04]  /*d740*/  IMAD.U32 R3, RZ, RZ, UR8 ;  /* 0x00000008ff037e24 */ /* 0x004fc8000f8e00ff */
[----:B------:R2:W3:Y:S03]  /*d750*/  SYNCS.PHASECHK.TRANS64.TRYWAIT P1, [R3+URZ+0x38850], R0 ;  /* 0x03885000030075a7 */ /* 0x0004e6000802017f */
[----:B---3--:R-:W-:Y:S05]  /*d760*/  @!P1 NANOSLEEP.SYNCS 0x989680 ;  /* 0x009896800000995d */ /* 0x008fea0003900000 */
[----:B------:R-:W3:Y:S02]  /*d770*/  @!P1 SYNCS.PHASECHK.TRANS64 P1, [R3+URZ+0x38850], R0 ;  /* 0x03885000030095a7 */ /* 0x000ee4000802007f */
[----:B---3--:R-:W-:Y:S05]  /*d780*/  @!P1 BRA `(.L_x_29) ;  /* 0xfffffffc00ec9947 */ /* 0x008fea000383ffff */
[----:B------:R-:W-:Y:S05]  /*d790*/  BRA `(.L_x_28) ;  /* 0xffffff9800d87947 */ /* 0x000fea000383ffff */
.L_x_39:
[----:B------:R-:W-:Y:S02]  /*d7a0*/  IMAD.MOV.U32 R13, RZ, RZ, R4 ;  /* 0x000000ffff0d7224 */ /* 0x000fe400078e0004 */
[----:B------:R-:W-:Y:S02]  /*d7b0*/  IMAD.MOV.U32 R12, RZ, RZ, RZ ;  /* 0x000000ffff0c7224 */ /* 0x000fe400078e00ff */
[----:B------:R-:W-:Y:S02]  /*d7c0*/  IMAD.MOV.U32 R11, RZ, RZ, 0x1f ;  /* 0x0000001fff0b7424 */ /* 0x000fe400078e00ff */
[----:B------:R-:W-:-:S07]  /*d7d0*/  IMAD.MOV.U32 R15, RZ, RZ, -0x1 ;  /* 0xffffffffff0f7424 */ /* 0x000fce00078e00ff */
[----:B-1----:R-:W-:Y:S05]  /*d7e0*/  WARPSYNC.COLLECTIVE R15, `(.L_x_93) ;  /* 0x000000000f087348 */ /* 0x002fea0003c00000 */
[----:B------:R2:W3:Y:S02]  /*d7f0*/  SHFL.IDX P6, R14, R13, R12, R11 ;  /* 0x0000000c0d0e7389 */ /* 0x0004e400000c000b */
[----:B-123--:R-:W-:Y:S01]  /*d800*/  ENDCOLLECTIVE ;  /* 0x000000000000791b */ /* 0x00efe20003800000 */
.L_x_93:
[----:B------:R-:W-:Y:S05]  /*d810*/  BRA `(.L_x_94) ;  /* 0xffffffd000547947 */ /* 0x000fea000383ffff */
.L_x_41:
[----:B------:R-:W-:Y:S01]  /*d820*/  BSSY B0, `(.L_x_95) ;  /* 0x0000006000007945 */ /* 0x000fe20003800000 */
[----:B------:R-:W-:-:S07]  /*d830*/  IMAD.MOV.U32 R15, RZ, RZ, -0x1 ;  /* 0xffffffffff0f7424 */ /* 0x000fce00078e00ff */
[----:B--2---:R-:W-:Y:S05]  /*d840*/  WARPSYNC.COLLECTIVE R15, `(.L_x_96) ;  /* 0x000000000f0c7348 */ /* 0x004fea0003c00000 */
[----:B------:R-:W-:Y:S02]  /*d850*/  ELECT P6, UR62, PT ;  /* 0x00000000003e782f */ /* 0x000fe400038c0000 */
[----:B------:R-:W-:Y:S01]  /*d860*/  MOV R14, UR62 ;  /* 0x0000003e000e7c02 */ /* 0x000fe20008000f00 */
[----:B--2---:R-:W-:Y:S10]  /*d870*/  ENDCOLLECTIVE ;  /* 0x000000000000791b */ /* 0x004ff40003800000 */
.L_x_96:
[----:B------:R-:W-:Y:S05]  /*d880*/  BSYNC B0 ;  /* 0x0000000000007941 */ /* 0x000fea0003800000 */
.L_x_95:
[----:B------:R-:W-:Y:S05]  /*d890*/  BRA `(.L_x_97) ;  /* 0xffffffd000547947 */ /* 0x000fea000383ffff */
.L_x_44:
[----:B-1----:R1:W2:Y:S02]  /*d8a0*/  SYNCS.PHASECHK.TRANS64.TRYWAIT P3, [R4+URZ+0x38880], R3 ;  /* 0x03888003040075a7 */ /* 0x0022a4000806017f */
[----:B--2---:R-:W-:Y:S05]  /*d8b0*/  @!P3 NANOSLEEP.SYNCS 0x989680 ;  /* 0x009896800000b95d */ /* 0x004fea0003900000 */
[----:B------:R-:W2:Y:S02]  /*d8c0*/  @!P3 SYNCS.PHASECHK.TRANS64 P3, [R4+URZ+0x38880], R3 ;  /* 0x038880030400b5a7 */ /* 0x000ea4000806007f */
[----:B--2---:R-:W-:Y:S05]  /*d8d0*/  @!P3 BRA `(.L_x_44) ;  /* 0xfffffffc00f0b947 */ /* 0x004fea000383ffff */
[----:B------:R-:W-:Y:S05]  /*d8e0*/  BRA `(.L_x_98) ;  /* 0xffffffd000ac7947 */ /* 0x000fea000383ffff */
.L_x_46:
[----:B--2---:R2:W3:Y:S02]  /*d8f0*/  SYNCS.PHASECHK.TRANS64.TRYWAIT P3, [R4+URZ+0x38840], R3 ;  /* 0x03884003040075a7 */ /* 0x0044e4000806017f */
[----:B---3--:R-:W-:Y:S05]  /*d900*/  @!P3 NANOSLEEP.SYNCS 0x989680 ;  /* 0x009896800000b95d */ /* 0x008fea0003900000 */
[----:B------:R-:W3:Y:S02]  /*d910*/  @!P3 SYNCS.PHASECHK.TRANS64 P3, [R4+URZ+0x38840], R3 ;  /* 0x038840030400b5a7 */ /* 0x000ee4000806007f */
[----:B---3--:R-:W-:Y:S05]  /*d920*/  @!P3 BRA `(.L_x_46) ;  /* 0xfffffffc00f0b947 */ /* 0x008fea000383ffff */
[----:B------:R-:W-:Y:S05]  /*d930*/  BRA `(.L_x_99) ;  /* 0xffffffd400187947 */ /* 0x000fea000383ffff */
.L_x_48:
[----:B-1----:R1:W3:Y:S02]  /*d940*/  SYNCS.PHASECHK.TRANS64.TRYWAIT P0, [R17+URZ+0x38820], R2 ;  /* 0x03882002110075a7 */ /* 0x0022e4000800017f */
[----:B---3--:R-:W-:Y:S05]  /*d950*/  @!P0 NANOSLEEP.SYNCS 0x989680 ;  /* 0x009896800000895d */ /* 0x008fea0003900000 */
[----:B------:R-:W3:Y:S02]  /*d960*/  @!P0 SYNCS.PHASECHK.TRANS64 P0, [R17+URZ+0x38820], R2 ;  /* 0x03882002110085a7 */ /* 0x000ee4000800007f */
[----:B---3--:R-:W-:Y:S05]  /*d970*/  @!P0 BRA `(.L_x_48) ;  /* 0xfffffffc00f08947 */ /* 0x008fea000383ffff */
[----:B------:R-:W-:Y:S05]  /*d980*/  BRA `(.L_x_100) ;  /* 0xffffffd400e87947 */ /* 0x000fea000383ffff */
.L_x_54:
[----:B--2---:R2:W4:Y:S02]  /*d990*/  SYNCS.PHASECHK.TRANS64.TRYWAIT P0, [R4+URZ+0x38880], R3 ;  /* 0x03888003040075a7 */ /* 0x004524000800017f */
[----:B----4-:R-:W-:Y:S05]  /*d9a0*/  @!P0 NANOSLEEP.SYNCS 0x989680 ;  /* 0x009896800000895d */ /* 0x010fea0003900000 */
[----:B------:R-:W4:Y:S02]  /*d9b0*/  @!P0 SYNCS.PHASECHK.TRANS64 P0, [R4+URZ+0x38880], R3 ;  /* 0x03888003040085a7 */ /* 0x000f24000800007f */
[----:B----4-:R-:W-:Y:S05]  /*d9c0*/  @!P0 BRA `(.L_x_54) ;  /* 0xfffffffc00f08947 */ /* 0x010fea000383ffff */
[----:B------:R-:W-:Y:S05]  /*d9d0*/  BRA `(.L_x_101) ;  /* 0xffffffd8008c7947 */ /* 0x000fea000383ffff */
.L_x_60:
[----:B-1----:R1:W2:Y:S02]  /*d9e0*/  SYNCS.PHASECHK.TRANS64.TRYWAIT P0, [R4+URZ+0x38840], R3 ;  /* 0x03884003040075a7 */ /* 0x0022a4000800017f */
[----:B--2---:R-:W-:Y:S05]  /*d9f0*/  @!P0 NANOSLEEP.SYNCS 0x989680 ;  /* 0x009896800000895d */ /* 0x004fea0003900000 */
[----:B------:R-:W2:Y:S02]  /*da00*/  @!P0 SYNCS.PHASECHK.TRANS64 P0, [R4+URZ+0x38840], R3 ;  /* 0x03884003040085a7 */ /* 0x000ea4000800007f */
[----:B--2---:R-:W-:Y:S05]  /*da10*/  @!P0 BRA `(.L_x_60) ;  /* 0xfffffffc00f08947 */ /* 0x004fea000383ffff */
[----:B------:R-:W-:Y:S05]  /*da20*/  BRA `(.L_x_102) ;  /* 0xffffffdc00507947 */ /* 0x000fea000383ffff */
.L_x_67:
[----:B----4-:R-:W4:Y:S02]  /*da30*/  LDL R3, [R1+0x4] ;  /* 0x0000040001037983 */ /* 0x010f240000100800 */
[----:B----4-:R4:W1:Y:S02]  /*da40*/  SYNCS.PHASECHK.TRANS64.TRYWAIT P3, [R3+URZ+0x38870], R2 ;  /* 0x03887002030075a7 */ /* 0x010864000806017f */
[----:B-1----:R-:W-:Y:S05]  /*da50*/  @!P3 NANOSLEEP.SYNCS 0x989680 ;  /* 0x009896800000b95d */ /* 0x002fea0003900000 */
[----:B------:R-:W1:Y:S02]  /*da60*/  @!P3 SYNCS.PHASECHK.TRANS64 P3, [R3+URZ+0x38870], R2 ;  /* 0x038870020300b5a7 */ /* 0x000e64000806007f */
[----:B-1----:R-:W-:Y:S05]  /*da70*/  @!P3 BRA `(.L_x_67) ;  /* 0xfffffffc00ecb947 */ /* 0x002fea000383ffff */
[----:B------:R-:W-:Y:S05]  /*da80*/  BRA `(.L_x_103) ;  /* 0xffffffe000307947 */ /* 0x000fea000383ffff */
.L_x_69:
[----:B--2---:R-:W2:Y:S02]  /*da90*/  LDL R4, [R1+0x4] ;  /* 0x0000040001047983 */ /* 0x004ea40000100800 */
[----:B--2---:R2:W4:Y:S02]  /*daa0*/  SYNCS.PHASECHK.TRANS64.TRYWAIT P3, [R4+URZ+0x38860], R3 ;  /* 0x03886003040075a7 */ /* 0x004524000806017f */
[----:B----4-:R-:W-:Y:S05]  /*dab0*/  @!P3 NANOSLEEP.SYNCS 0x989680 ;  /* 0x009896800000b95d */ /* 0x010fea0003900000 */
[----:B------:R-:W4:Y:S02]  /*dac0*/  @!P3 SYNCS.PHASECHK.TRANS64 P3, [R4+URZ+0x38860], R3 ;  /* 0x038860030400b5a7 */ /* 0x000f24000806007f */
[----:B----4-:R-:W-:Y:S05]  /*dad0*/  @!P3 BRA `(.L_x_69) ;  /* 0xfffffffc00ecb947 */ /* 0x010fea000383ffff */
[----:B------:R-:W-:Y:S05]  /*dae0*/  BRA `(.L_x_104) ;  /* 0xffffffe000387947 */ /* 0x000fea000383ffff */
.L_x_74:
[----:B-1----:R1:W3:Y:S02]  /*daf0*/  SYNCS.PHASECHK.TRANS64.TRYWAIT P0, [R3+URZ+0x38870], R0 ;  /* 0x03887000030075a7 */ /* 0x0022e4000800017f */
[----:B---3--:R-:W-:Y:S05]  /*db00*/  @!P0 NANOSLEEP.SYNCS 0x989680 ;  /* 0x009896800000895d */ /* 0x008fea0003900000 */
[----:B------:R-:W3:Y:S02]  /*db10*/  @!P0 SYNCS.PHASECHK.TRANS64 P0, [R3+URZ+0x38870], R0 ;  /* 0x03887000030085a7 */ /* 0x000ee4000800007f */
[----:B---3--:R-:W-:Y:S05]  /*db20*/  @!P0 BRA `(.L_x_74) ;  /* 0xfffffffc00f08947 */ /* 0x008fea000383ffff */
[----:B------:R-:W-:Y:S05]  /*db30*/  BRA `(.L_x_105) ;  /* 0xffffffe800e87947 */ /* 0x000fea000383ffff */
.L_x_76:
[----:B-1----:R1:W3:Y:S02]  /*db40*/  SYNCS.PHASECHK.TRANS64.TRYWAIT P0, [R3+URZ+0x38860], R0 ;  /* 0x03886000030075a7 */ /* 0x0022e4000800017f */
[----:B---3--:R-:W-:Y:S05]  /*db50*/  @!P0 NANOSLEEP.SYNCS 0x989680 ;  /* 0x009896800000895d */ /* 0x008fea0003900000 */
[----:B------:R-:W3:Y:S02]  /*db60*/  @!P0 SYNCS.PHASECHK.TRANS64 P0, [R3+URZ+0x38860], R0 ;  /* 0x03886000030085a7 */ /* 0x000ee4000800007f */
[----:B---3--:R-:W-:Y:S05]  /*db70*/  @!P0 BRA `(.L_x_76) ;  /* 0xfffffffc00f08947 */ /* 0x008fea000383ffff */
[----:B------:R-:W-:Y:S05]  /*db80*/  BRA `(.L_x_106) ;  /* 0xffffffe800f07947 */ /* 0x000fea000383ffff */
.L_x_79:
[----:B-1----:R1:W2:Y:S02]  /*db90*/  SYNCS.PHASECHK.TRANS64.TRYWAIT P0, [R9+URZ+0x38820], R0 ;  /* 0x03882000090075a7 */ /* 0x0022a4000800017f */
[----:B--2---:R-:W-:Y:S05]  /*dba0*/  @!P0 NANOSLEEP.SYNCS 0x989680 ;  /* 0x009896800000895d */ /* 0x004fea0003900000 */
[----:B------:R-:W2:Y:S02]  /*dbb0*/  @!P0 SYNCS.PHASECHK.TRANS64 P0, [R9+URZ+0x38820], R0 ;  /* 0x03882000090085a7 */ /* 0x000ea4000800007f */
[----:B--2---:R-:W-:Y:S05]  /*dbc0*/  @!P0 BRA `(.L_x_79) ;  /* 0xfffffffc00f08947 */ /* 0x004fea000383ffff */
[----:B------:R-:W-:Y:S05]  /*dbd0*/  BRA `(.L_x_107) ;  /* 0xfffffff400b07947 */ /* 0x000fea000383ffff */
.L_x_83:
[----:B-1----:R1:W2:Y:S02]  /*dbe0*/  SYNCS.PHASECHK.TRANS64.TRYWAIT P1, [R5+URZ], R4 ;  /* 0x00000004050075a7 */ /* 0x0022a4000802017f */
[----:B--2---:R-:W-:Y:S05]  /*dbf0*/  @!P1 NANOSLEEP.SYNCS 0x989680 ;  /* 0x009896800000995d */ /* 0x004fea0003900000 */
[----:B------:R-:W2:Y:S02]  /*dc00*/  @!P1 SYNCS.PHASECHK.TRANS64 P1, [R5+URZ], R4 ;  /* 0x00000004050095a7 */ /* 0x000ea4000802007f */
[----:B--2---:R-:W-:Y:S05]  /*dc10*/  @!P1 BRA `(.L_x_83) ;  /* 0xfffffffc00f09947 */ /* 0x004fea000383ffff */
[----:B------:R-:W-:Y:S05]  /*dc20*/  BRA `(.L_x_108) ;  /* 0xfffffff8000c7947 */ /* 0x000fea000383ffff */
.L_x_84:
[----:B--2---:R2:W3:Y:S02]  /*dc30*/  SYNCS.PHASECHK.TRANS64.TRYWAIT P1, [R7+URZ], R0 ;  /* 0x00000000070075a7 */ /* 0x0044e4000802017f */
[----:B---3--:R-:W-:Y:S05]  /*dc40*/  @!P1 NANOSLEEP.SYNCS 0x989680 ;  /* 0x009896800000995d */ /* 0x008fea0003900000 */
[----:B------:R-:W3:Y:S02]  /*dc50*/  @!P1 SYNCS.PHASECHK.TRANS64 P1, [R7+URZ], R0 ;  /* 0x00000000070095a7 */ /* 0x000ee4000802007f */
[----:B---3--:R-:W-:Y:S05]  /*dc60*/  @!P1 BRA `(.L_x_84) ;  /* 0xfffffffc00f09947 */ /* 0x008fea000383ffff */
[----:B------:R-:W-:Y:S05]  /*dc70*/  BRA `(.L_x_109) ;  /* 0xfffffff800007947 */ /* 0x000fea000383ffff */
.L_x_86:
[----:B-1----:R1:W3:Y:S02]  /*dc80*/  SYNCS.PHASECHK.TRANS64.TRYWAIT P1, [R5+URZ+0x38860], R4 ;  /* 0x03886004050075a7 */ /* 0x0022e4000802017f */
[----:B---3--:R-:W-:Y:S05]  /*dc90*/  @!P1 NANOSLEEP.SYNCS 0x989680 ;  /* 0x009896800000995d */ /* 0x008fea0003900000 */
[----:B------:R-:W3:Y:S02]  /*dca0*/  @!P1 SYNCS.PHASECHK.TRANS64 P1, [R5+URZ+0x38860], R4 ;  /* 0x03886004050095a7 */ /* 0x000ee4000802007f */
[----:B---3--:R-:W-:Y:S05]  /*dcb0*/  @!P1 BRA `(.L_x_86) ;  /* 0xfffffffc00f09947 */ /* 0x008fea000383ffff */
[----:B------:R-:W-:Y:S05]  /*dcc0*/  BRA `(.L_x_110) ;  /* 0xfffffff800047947 */ /* 0x000fea000383ffff */
.L_x_88:
[----:B---3--:R3:W4:Y:S02]  /*dcd0*/  SYNCS.PHASECHK.TRANS64.TRYWAIT P1, [R3+URZ+0x38860], R0 ;  /* 0x03886000030075a7 */ /* 0x008724000802017f */
[----:B----4-:R-:W-:Y:S05]  /*dce0*/  @!P1 NANOSLEEP.SYNCS 0x989680 ;  /* 0x009896800000995d */ /* 0x010fea0003900000 */
[----:B------:R-:W4:Y:S02]  /*dcf0*/  @!P1 SYNCS.PHASECHK.TRANS64 P1, [R3+URZ+0x38860], R0 ;  /* 0x03886000030095a7 */ /* 0x000f24000802007f */
[----:B----4-:R-:W-:Y:S05]  /*dd00*/  @!P1 BRA `(.L_x_88) ;  /* 0xfffffffc00f09947 */ /* 0x010fea000383ffff */
[----:B------:R-:W-:Y:S05]  /*dd10*/  BRA `(.L_x_111) ;  /* 0xfffffff800047947 */ /* 0x000fea000383ffff */
.L_x_90:
[----:B----4-:R4:W1:Y:S02]  /*dd20*/  SYNCS.PHASECHK.TRANS64.TRYWAIT P0, [R5+URZ+0x38880], R4 ;  /* 0x03888004050075a7 */ /* 0x010864000800017f */
[----:B-1----:R-:W-:Y:S05]  /*dd30*/  @!P0 NANOSLEEP.SYNCS 0x989680 ;  /* 0x009896800000895d */ /* 0x002fea0003900000 */
[----:B------:R-:W1:Y:S02]  /*dd40*/  @!P0 SYNCS.PHASECHK.TRANS64 P0, [R5+URZ+0x38880], R4 ;  /* 0x03888004050085a7 */ /* 0x000e64000800007f */
[----:B-1----:R-:W-:Y:S05]  /*dd50*/  @!P0 BRA `(.L_x_90) ;  /* 0xfffffffc00f08947 */ /* 0x002fea000383ffff */
[----:B------:R-:W-:Y:S05]  /*dd60*/  BRA `(.L_x_91) ;  /* 0xfffffff800007947 */ /* 0x000fea000383ffff */
.L_x_112:
[----:B------:R-:W-:-:S00]  /*dd70*/  BRA `(.L_x_112) ;  /* 0xfffffffc00fc7947 */ /* 0x000fc0000383ffff */
[----:B------:R-:W-:-:S00]  /*dd80*/  NOP ;  /* 0x0000000000007918 */ /* 0x000fc00000000000 */
[----:B------:R-:W-:-:S00]  /*dd90*/  NOP ;  /* 0x0000000000007918 */ /* 0x000fc00000000000 */
[----:B------:R-:W-:-:S00]  /*dda0*/  NOP ;  /* 0x0000000000007918 */ /* 0x000fc00000000000 */
[----:B------:R-:W-:-:S00]  /*ddb0*/  NOP ;  /* 0x0000000000007918 */ /* 0x000fc00000000000 */
[----:B------:R-:W-:-:S00]  /*ddc0*/  NOP ;  /* 0x0000000000007918 */ /* 0x000fc00000000000 */
[----:B------:R-:W-:-:S00]  /*ddd0*/  NOP ;  /* 0x0000000000007918 */ /* 0x000fc00000000000 */
[----:B------:R-:W-:-:S00]  /*dde0*/  NOP ;  /* 0x0000000000007918 */ /* 0x000fc00000000000 */
[----:B------:R-:W-:-:S00]  /*ddf0*/  NOP ;  /* 0x0000000000007918 */ /* 0x000fc00000000000 */
.L_x_12334:


//--------------------- .text._ZN7cutlass13device_kernelIN5flash11enable_sm90INS1_16FlashAttnFwdSm90INS1_25CollectiveMainloopFwdSm90ILi2EN4cute5tupleIJNS5_1CILi1EEES8_S8_EEENS6_IJNS7_ILi128EEESA_NS7_ILi256EEEEEELi256ENS_12float_e4m3_tEfNS_4arch4Sm90ELb0ELb0ELb1ELb1ELb0ELb0ELb0ELb1ELb1ELb0ELb0ELb0EEENS1_21CollectiveEpilogueFwdINS6_IJSA_SB_SA_EEES9_NS_10bfloat16_tESF_Li256ELb1ELb0ELb0ELb1EEENS1_36VarlenDynamicPersistentTileSchedulerILi128ELi128ELi256ELi128ELb0ELb0ELb1ELb0ELb1ELb1EEEEEEEEEvNT_6ParamsE --------------------------
	.section	.text._ZN7cutlass13device_kernelIN5flash11enable_sm90INS1_16FlashAttnFwdSm90INS1_25CollectiveMainloopFwdSm90ILi2EN4cute5tupleIJNS5_1CILi1EEES8_S8_EEENS6_IJNS7_ILi128EEESA_NS7_ILi256EEEEEELi256ENS_12float_e4m3_tEfNS_4arch4Sm90ELb0ELb0ELb1ELb1ELb0ELb0ELb0ELb1ELb1ELb0ELb0ELb0EEENS1_21CollectiveEpilogueFwdINS6_IJSA_SB_SA_EEES9_NS_10bfloat16_tESF_Li256ELb1ELb0ELb0ELb1EEENS1_36VarlenDynamicPersistentTileSchedulerILi128ELi128ELi256ELi128ELb0ELb0ELb1ELb0ELb1ELb1EEEEEEEEEvNT_6ParamsE,"ax",@progbits
	.align	128
.text._ZN7cutlass13device_kernelIN5flash11enable_sm90INS1_16FlashAttnFwdSm90INS1_25CollectiveMainloopFwdSm90ILi2EN4cute5tupleIJNS5_1CILi1EEES8_S8_EEENS6_IJNS7_ILi128EEESA_NS7_ILi256EEEEEELi256ENS_12float_e4m3_tEfNS_4arch4Sm90ELb0ELb0ELb1ELb1ELb0ELb0ELb0ELb1ELb1ELb0ELb0ELb0EEENS1_21CollectiveEpilogueFwdINS6_IJSA_SB_SA_EEES9_NS_10bfloat16_tESF_Li256ELb1ELb0ELb0ELb1EEENS1_36VarlenDynamicPersistentTileSchedulerILi128ELi128ELi256ELi128ELb0ELb0ELb1ELb0ELb1ELb1EEEEEEEEEvNT_6ParamsE:
        .type           _ZN7cutlass13device_kernelIN5flash11enable_sm90INS1_16FlashAttnFwdSm90INS1_25CollectiveMainloopFwdSm90ILi2EN4cute5tupleIJNS5_1CILi1EEES8_S8_EEENS6_IJNS7_ILi128EEESA_NS7_ILi256EEEEEELi256ENS_12float_e4m3_tEfNS_4arch4Sm90ELb0ELb0ELb1ELb1ELb0ELb0ELb0ELb1ELb1ELb0ELb0ELb0EEENS1_21CollectiveEpilogueFwdINS6_IJSA_SB_SA_EEES9_NS_10bfloat16_tESF_Li256ELb1ELb0ELb0ELb1EEENS1_36VarlenDynamicPersistentTileSchedulerILi128ELi128ELi256ELi128ELb0ELb0ELb1ELb0ELb1ELb1EEEEEEEEEvNT_6ParamsE,@function
        .size           _ZN7cutlass13device_kernelIN5flash11enable_sm90INS1_16FlashAttnFwdSm90INS1_25CollectiveMainloopFwdSm90ILi2EN4cute5tupleIJNS5_1CILi1EEES8_S8_EEENS6_IJNS7_ILi128EEESA_NS7_ILi256EEEEEELi256ENS_12float_e4m3_tEfNS_4arch4Sm90ELb0ELb0ELb1ELb1ELb0ELb0ELb0ELb1ELb1ELb0ELb0ELb0EEENS1_21CollectiveEpilogueFwdINS6_IJSA_SB_SA_EEES9_NS_10bfloat16_tESF_Li256ELb1ELb0ELb0ELb1EEENS1_36VarlenDynamicPersistentTileSchedulerILi128ELi128ELi256ELi128ELb0ELb0ELb1ELb0ELb1ELb1EEEEEEEEEvNT_6ParamsE,(.L_x_12335 - _ZN7cutlass13device_kernelIN5flash11enable_sm90INS1_16FlashAttnFwdSm90INS1_25CollectiveMainloopFwdSm90ILi2EN4cute5tupleIJNS5_1CILi1EEES8_S8_EEENS6_IJNS7_ILi128EEESA_NS7_ILi256EEEEEELi256ENS_12float_e4m3_tEfNS_4arch4Sm90ELb0ELb0ELb1ELb1ELb0ELb0ELb0ELb1ELb1ELb0ELb0ELb0EEENS1_21CollectiveEpilogueFwdINS6_IJSA_SB_SA_EEES9_NS_10bfloat16_tESF_Li256ELb1ELb0ELb0ELb1EEENS1_36VarlenDynamicPersistentTileSchedulerILi128ELi128ELi256ELi128ELb0ELb0ELb1ELb0ELb1ELb1EEEEEEEEEvNT_6ParamsE)
        .other          _ZN7cutlass13device_kernelIN5flash11enable_sm90INS1_16FlashAttnFwdSm90INS1_25CollectiveMainloopFwdSm90ILi2EN4cute5tupleIJNS5_1CILi1EEES8_S8_EEENS6_IJNS7_ILi128EEESA_NS7_ILi256EEEEEELi256ENS_12float_e4m3_tEfNS_4arch4Sm90ELb0ELb0ELb1ELb1ELb0ELb0ELb0ELb1ELb1ELb0ELb0ELb0EEENS1_21CollectiveEpilogueFwdINS6_IJSA_SB_SA_EEES9_NS_10bfloat16_tESF_Li256ELb1ELb0ELb0ELb1EEENS1_36VarlenDynamicPersistentTileSchedulerILi128ELi128ELi256ELi128ELb0ELb0ELb1ELb0ELb1ELb1EEEEEEEEEvNT_6ParamsE,@"STO_CUDA_ENTRY STV_DEFAULT"
_ZN7cutlass13device_kernelIN5flash11enable_sm90INS1_16FlashAttnFwdSm90INS1_25CollectiveMainloopFwdSm90ILi2EN4cute5tupleIJNS5_1CILi1EEES8_S8_EEENS6_IJNS7_ILi128EEESA_NS7_ILi256EEEEEELi256ENS_12float_e4m3_tEfNS_4arch4Sm90ELb0ELb0ELb1ELb1ELb0ELb0ELb0ELb1ELb1ELb0ELb0ELb0EEENS1_21CollectiveEpilogueFwdINS6_IJSA_SB_SA_EEES9_NS_10bfloat16_tESF_Li256ELb1ELb0ELb0ELb1EEENS1_36VarlenDynamicPersistentTileSchedulerILi128ELi128ELi256ELi128ELb0ELb0ELb1ELb0ELb1ELb1EEEEEEEEEvNT_6ParamsE:
[----:B------:R-:W0:Y:S02]  /*0000*/  LDC R1, c[0x0][0x28] ;  /* 0x00000a00ff017b82 */ /* 0x000e240000000800 */
[----:B0-----:R-:W-:Y:S01]  /*0010*/  VIADD R1, R1, 0xffffffb8 ;  /* 0xffffffb801017836 */ /* 0x001fe20000000000 */
[----:B------:R-:W0:Y:S01]  /*0020*/  S2R R3, SR_TID.X ;  /* 0x0000000000037919 */ /* 0x000e220000002100 */
[----:B------:R-:W-:Y:S01]  /*0030*/  ELECT P0, URZ, PT ;  /* 0x00000000003f782f */ /* 0x000fe20003800000 */
[----:B------:R-:W-:Y:S01]  /*0040*/  BSSY B0, `(.L_x_113) ;  /* 0x0000011000007945 */ /* 0x000fe20003800000 */
[--C-:B0-----:R-:W-:Y:S02]  /*0050*/  SHF.R.U32.HI R0, RZ, 0x5, R3.reuse ;  /* 0x00000005ff007819 */ /* 0x101fe40000011603 */
[----:B------:R-:W-:-:S03]  /*0060*/  SHF.R.U32.HI R23, RZ, 0x7, R3 ;  /* 0x00000007ff177819 */ /* 0x000fc60000011603 */
[----:B------:R-:W0:Y:S02]  /*0070*/  SHFL.IDX PT, R2, R0, RZ, 0x1f ;  /* 0x00001fff00027589 */ /* 0x000e2400000e0000 */
[----:B0-----:R-:W-:-:S13]  /*0080*/  ISETP.EQ.AND P0, PT, R2, RZ, P0 ;  /* 0x000000ff0200720c */ /* 0x001fda0000702270 */
[----:B------:R-:W-:Y:S05]  /*0090*/  @!P0 BRA `(.L_x_114) ;  /* 0x00000000002c8947 */ /* 0x000fea0003800000 */
[----:B------:R-:W-:Y:S02]  /*00a0*/  ULDC.64 UR4, c[0x0][0x198] ;  /* 0x0000660000047ab9 */ /* 0x000fe40000000a00 */
[----:B------:R-:W-:Y:S02]  /*00b0*/  UIADD3 UR6, UP0, UR4, 0x270, URZ ;  /* 0x0000027004067890 */ /* 0x000fe4000ff1e03f */
[----:B------:R-:W-:Y:S02]  /*00c0*/  UIADD3 UR8, UP1, UR4, 0x370, URZ ;  /* 0x0000037004087890 */ /* 0x000fe4000ff3e03f */
[----:B------:R-:W-:Y:S02]  /*00d0*/  UIADD3 UR4, UP2, UR4, 0x470, URZ ;  /* 0x0000047004047890 */ /* 0x000fe4000ff5e03f */
[----:B------:R-:W-:Y:S02]  /*00e0*/  UIADD3.X UR7, URZ, UR5, URZ, UP0, !UPT ;  /* 0x000000053f077290 */ /* 0x000fe400087fe43f */
[----:B------:R-:W-:-:S02]  /*00f0*/  UIADD3.X UR9, URZ, UR5, URZ, UP1, !UPT ;  /* 0x000000053f097290 */ /* 0x000fc40008ffe43f */
[----:B------:R-:W-:-:S05]  /*0100*/  UIADD3.X UR5, URZ, UR5, URZ, UP2, !UPT ;  /* 0x000000053f057290 */ /* 0x000fca00097fe43f */
[----:B------:R0:W-:Y:S02]  /*0110*/  UTMACCTL.PF [UR6] ;  /* 0x00000000060079b9 */ /* 0x0001e40008040000 */
[----:B------:R0:W-:Y:S02]  /*0120*/  UTMACCTL.PF [UR8] ;  /* 0x00000000080079b9 */ /* 0x0001e40008040000 */
[----:B------:R0:W-:Y:S02]  /*0130*/  UTMACCTL.PF [UR4] ;  /* 0x00000000040079b9 */ /* 0x0001e40008040000 */
[----:B0-----:R-:W-:Y:S01]  /*0140*/  NOP ;  /* 0x0000000000007918 */ /* 0x001fe20000000000 */
.L_x_114:
[----:B------:R-:W-:Y:S05]  /*0150*/  BSYNC B0 ;  /* 0x0000000000007941 */ /* 0x000fea0003800000 */
.L_x_113:
[----:B------:R-:W-:Y:S01]  /*0160*/  VOTEU.ANY UP0, P0 ;  /* 0x00000000003f7886 */ /* 0x000fe20000000100 */
[----:B------:R-:W0:Y:S01]  /*0170*/  SHFL.IDX PT, R3, R23, RZ, 0x1f ;  /* 0x00001fff17037589 */ /* 0x000e2200000e0000 */
[----:B------:R-:W-:Y:S01]  /*0180*/  UMOV UR4, 0x1 ;  /* 0x0000000100047882 */ /* 0x000fe20000000000 */
[----:B------:R-:W-:Y:S01]  /*0190*/  UMOV UR7, 0x100 ;  /* 0x0000010000077882 */ /* 0x000fe20000000000 */
[----:B------:R-:W-:Y:S01]  /*01a0*/  VOTEU.ANY UP1, P0 ;  /* 0x00000000003f7886 */ /* 0x000fe20000020100 */
[----:B------:R-:W1:Y:S01]  /*01b0*/  @UP0 S2UR UR8, SR_CgaCtaId ;  /* 0x00000000000809c3 */ /* 0x000e620000008800 */
[----:B------:R-:W2:Y:S01]  /*01c0*/  SHFL.IDX PT, R2, R0, RZ, 0x1f ;  /* 0x00001fff00027589 */ /* 0x000ea200000e0000 */
[----:B------:R-:W-:Y:S01]  /*01d0*/  @UP0 UMOV UR6, 0x400 ;  /* 0x0000040000060882 */ /* 0x000fe20000000000 */
[----:B------:R-:W-:-:S04]  /*01e0*/  @UP0 UIADD3 UR4, -UR4, 0x100000, URZ ;  /* 0x0010000004040890 */ /* 0x000fc8000fffe13f */
[----:B------:R-:W-:Y:S02]  /*01f0*/  @UP0 USHF.L.U32 UR5, UR4, 0xb, URZ ;  /* 0x0000000b04050899 */ /* 0x000fe4000800063f */
[----:B------:R-:W-:Y:S01]  /*0200*/  @UP0 USHF.L.U32 UR4, UR4, 0x1, URZ ;  /* 0x0000000104040899 */ /* 0x000fe2000800063f */
[----:B------:R-:W-:Y:S01]  /*0210*/  VOTEU.ANY UP2, P0 ;  /* 0x00000000003f7886 */ /* 0x000fe20000040100 */
[----:B0-----:R-:W-:Y:S01]  /*0220*/  R2UR UR9, R3 ;  /* 0x00000000030972ca */ /* 0x001fe200000e0000 */
[----:B-1----:R-:W-:Y:S01]  /*0230*/  @UP0 ULEA UR8, UR8, UR6, 0x18 ;  /* 0x0000000608080291 */ /* 0x002fe2000f8ec03f */
[----:B--2---:R-:W-:Y:S01]  /*0240*/  ISETP.NE.AND P1, PT, R2, RZ, PT ;  /* 0x000000ff0200720c */ /* 0x004fe20003f25270 */
[----:B------:R-:W-:-:S04]  /*0250*/  @UP0 UIADD3 UR6, -UR7, 0x100000, URZ ;  /* 0x0010000007060890 */ /* 0x000fc8000fffe13f */
[----:B------:R-:W-:Y:S02]  /*0260*/  @UP0 USHF.L.U32 UR7, UR6, 0xb, URZ ;  /* 0x0000000b06070899 */ /* 0x000fe4000800063f */
[----:B------:R-:W-:-:S04]  /*0270*/  @UP0 USHF.L.U32 UR6, UR6, 0x1, URZ ;  /* 0x0000000106060899 */ /* 0x000fc8000800063f */
[----:B------:R-:W-:Y:S01]  /*0280*/  UISETP.NE.AND UP0, UPT, UR9, URZ, UPT ;  /* 0x0000003f0900728c */ /* 0x000fe2000bf05270 */
[----:B------:R-:W0:Y:S02]  /*0290*/  FENCE.VIEW.ASYNC.S ;  /* 0x00000000000073c6 */ /* 0x000e240000000000 */
[----:B0-----:R0:W1:Y:S05]  /*02a0*/  @UP1 SYNCS.EXCH.64 URZ, [UR8+0x38800], UR4 ;  /* 0x03880004083f15b2 */ /* 0x00106a0008000100 */
[----:B------:R0:W2:Y:S01]  /*02b0*/  @UP2 SYNCS.EXCH.64 URZ, [UR8+0x38820], UR6 ;  /* 0x03882006083f25b2 */ /* 0x0000a20008000100 */
[----:B------:R-:W-:Y:S05]  /*02c0*/  @P1 BRA `(.L_x_115) ;  /* 0x0000000000481947 */ /* 0x000fea0003800000 */
[----:B0-----:R-:W0:Y:S01]  /*02d0*/  S2UR UR5, SR_CgaCtaId ;  /* 0x00000000000579c3 */ /* 0x001e220000008800 */
[----:B------:R-:W-:Y:S01]  /*02e0*/  UMOV UR4, 0x400 ;  /* 0x0000040000047882 */ /* 0x000fe20000000000 */
[----:B------:R-:W-:Y:S01]  /*02f0*/  UMOV UR6, 0x1 ;  /* 0x0000000100067882 */ /* 0x000fe20000000000 */
[----:B------:R-:W-:Y:S01]  /*0300*/  UMOV UR9, 0x2 ;  /* 0x0000000200097882 */ /* 0x000fe20000000000 */
[----:B------:R-:W-:-:S04]  /*0310*/  UIADD3 UR6, -UR6, 0x100000, URZ ;  /* 0x0010000006067890 */ /* 0x000fc8000fffe13f */
[----:B------:R-:W-:Y:S02]  /*0320*/  USHF.L.U32 UR7, UR6, 0xb, URZ ;  /* 0x0000000b06077899 */ /* 0x000fe4000800063f */
[----:B------:R-:W-:Y:S01]  /*0330*/  USHF.L.U32 UR6, UR6, 0x1, URZ ;  /* 0x0000000106067899 */ /* 0x000fe2000800063f */
[----:B------:R-:W-:Y:S01]  /*0340*/  ELECT P0, URZ, PT ;  /* 0x00000000003f782f */ /* 0x000fe20003800000 */
[----:B0-----:R-:W-:Y:S02]  /*0350*/  ULEA UR8, UR5, UR4, 0x18 ;  /* 0x0000000405087291 */ /* 0x001fe4000f8ec03f */
[----:B------:R-:W-:-:S04]  /*0360*/  UIADD3 UR4, -UR9, 0x100000, URZ ;  /* 0x0010000009047890 */ /* 0x000fc8000fffe13f */
[----:B------:R-:W-:Y:S02]  /*0370*/  USHF.L.U32 UR5, UR4, 0xb, URZ ;  /* 0x0000000b04057899 */ /* 0x000fe4000800063f */
[----:B------:R-:W-:Y:S01]  /*0380*/  USHF.L.U32 UR4, UR4, 0x1, URZ ;  /* 0x0000000104047899 */ /* 0x000fe2000800063f */
[----:B------:R-:W0:Y:S03]  /*0390*/  FENCE.VIEW.ASYNC.S ;  /* 0x00000000000073c6 */ /* 0x000e260000000000 */
[----:B0-----:R3:W4:Y:S08]  /*03a0*/  SYNCS.EXCH.64 URZ, [UR8+0x38830], UR6 ;  /* 0x03883006083f75b2 */ /* 0x0017300008000100 */
[----:B------:R3:W0:Y:S01]  /*03b0*/  SYNCS.EXCH.64 URZ, [UR8+0x38840], UR4 ;  /* 0x03884004083f75b2 */ /* 0x0006220008000100 */
[----:B------:R3:W0:Y:S01]  /*03c0*/  SYNCS.EXCH.64 URZ, [UR8+0x38838], UR6 ;  /* 0x03883806083f75b2 */ /* 0x0006220008000100 */
[----:B------:R3:W0:Y:S02]  /*03d0*/  SYNCS.EXCH.64 URZ, [UR8+0x38848], UR4 ;  /* 0x03884804083f75b2 */ /* 0x0006240008000100 */
[----:B---3--:R-:W-:Y:S01]  /*03e0*/  NOP ;  /* 0x0000000000007918 */ /* 0x008fe20000000000 */
.L_x_115:
[----:B------:R-:W3:Y:S01]  /*03f0*/  SHFL.IDX PT, R2, R0, RZ, 0x1f ;  /* 0x00001fff00027589 */ /* 0x000ee200000e0000 */
[----:B------:R-:W-:Y:S01]  /*0400*/  NOP ;  /* 0x0000000000007918 */ /* 0x000fe20000000000 */
[----:B---3--:R-:W-:-:S13]  /*0410*/  ISETP.NE.AND P0, PT, R2, RZ, PT ;  /* 0x000000ff0200720c */ /* 0x008fda0003f05270 */
[----:B------:R-:W-:Y:S05]  /*0420*/  @P0 BRA `(.L_x_116) ;  /* 0x0000000000480947 */ /* 0x000fea0003800000 */
[----:B0-----:R-:W0:Y:S01]  /*0430*/  S2UR UR5, SR_CgaCtaId ;  /* 0x00000000000579c3 */ /* 0x001e220000008800 */
[----:B------:R-:W-:Y:S01]  /*0440*/  UMOV UR4, 0x400 ;  /* 0x0000040000047882 */ /* 0x000fe20000000000 */
[----:B------:R-:W-:Y:S01]  /*0450*/  UMOV UR6, 0x80 ;  /* 0x0000008000067882 */ /* 0x000fe20000000000 */
[----:B------:R-:W-:Y:S01]  /*0460*/  UMOV UR7, 0x100 ;  /* 0x0000010000077882 */ /* 0x000fe20000000000 */
[----:B------:R-:W-:Y:S01]  /*0470*/  ELECT P0, URZ, PT ;  /* 0x00000000003f782f */ /* 0x000fe20003800000 */
[----:B0-----:R-:W-:Y:S02]  /*0480*/  ULEA UR8, UR5, UR4, 0x18 ;  /* 0x0000000405087291 */ /* 0x001fe4000f8ec03f */
[----:B------:R-:W-:-:S04]  /*0490*/  UIADD3 UR4, -UR6, 0x100000, URZ ;  /* 0x0010000006047890 */ /* 0x000fc8000fffe13f */
[----:B------:R-:W-:Y:S02]  /*04a0*/  USHF.L.U32 UR5, UR4, 0xb, URZ ;  /* 0x0000000b04057899 */ /* 0x000fe4000800063f */
[----:B------:R-:W-:Y:S02]  /*04b0*/  USHF.L.U32 UR4, UR4, 0x1, URZ ;  /* 0x0000000104047899 */ /* 0x000fe4000800063f */
[----:B------:R-:W-:-:S04]  /*04c0*/  UIADD3 UR6, -UR7, 0x100000, URZ ;  /* 0x0010000007067890 */ /* 0x000fc8000fffe13f */
[----:B------:R-:W-:Y:S02]  /*04d0*/  USHF.L.U32 UR7, UR6, 0xb, URZ ;  /* 0x0000000b06077899 */ /* 0x000fe4000800063f */
[----:B------:R-:W-:Y:S01]  /*04e0*/  USHF.L.U32 UR6, UR6, 0x1, URZ ;  /* 0x0000000106067899 */ /* 0x000fe2000800063f */
[----:B------:R-:W0:Y:S03]  /*04f0*/  FENCE.VIEW.ASYNC.S ;  /* 0x00000000000073c6 */ /* 0x000e260000000000 */
[----:B0-----:R3:W0:Y:S08]  /*0500*/  SYNCS.EXCH.64 URZ, [UR8+0x38850], UR4 ;  /* 0x03885004083f75b2 */ /* 0x0016300008000100 */
[----:B------:R3:W0:Y:S01]  /*0510*/  SYNCS.EXCH.64 URZ, [UR8+0x38860], UR6 ;  /* 0x03886006083f75b2 */ /* 0x0006220008000100 */
[----:B------:R3:W0:Y:S01]  /*0520*/  SYNCS.EXCH.64 URZ, [UR8+0x38858], UR4 ;  /* 0x03885804083f75b2 */ /* 0x0006220008000100 */
[----:B------:R3:W0:Y:S02]  /*0530*/  SYNCS.EXCH.64 URZ, [UR8+0x38868], UR6 ;  /* 0x03886806083f75b2 */ /* 0x0006240008000100 */
[----:B---3--:R-:W-:Y:S01]  /*0540*/  NOP ;  /* 0x0000000000007918 */ /* 0x008fe20000000000 */
.L_x_116:
[----:B------:R-:W3:Y:S01]  /*0550*/  SHFL.IDX PT, R2, R0, RZ, 0x1f ;  /* 0x00001fff00027589 */ /* 0x000ee200000e0000 */
[----:B------:R-:W-:Y:S01]  /*0560*/  NOP ;  /* 0x0000000000007918 */ /* 0x000fe20000000000 */
[----:B---3--:R-:W-:-:S13]  /*0570*/  ISETP.NE.AND P0, PT, R2, RZ, PT ;  /* 0x000000ff0200720c */ /* 0x008fda0003f05270 */
[----:B------:R-:W-:Y:S05]  /*0580*/  @P0 BRA `(.L_x_117) ;  /* 0x0000000000380947 */ /* 0x000fea0003800000 */
[----:B0-----:R-:W0:Y:S01]  /*0590*/  S2UR UR5, SR_CgaCtaId ;  /* 0x00000000000579c3 */ /* 0x001e220000008800 */
[----:B------:R-:W-:Y:S01]  /*05a0*/  UMOV UR4, 0x400 ;  /* 0x0000040000047882 */ /* 0x000fe20000000000 */
[----:B------:R-:W-:Y:S01]  /*05b0*/  UMOV UR7, 0x1 ;  /* 0x0000000100077882 */ /* 0x000fe20000000000 */
[----:B------:R-:W-:Y:S01]  /*05c0*/  ELECT P0, URZ, PT ;  /* 0x00000000003f782f */ /* 0x000fe20003800000 */
[----:B0-----:R-:W-:Y:S02]  /*05d0*/  ULEA UR6, UR5, UR4, 0x18 ;  /* 0x0000000405067291 */ /* 0x001fe4000f8ec03f */
[----:B------:R-:W-:-:S04]  /*05e0*/  UIADD3 UR4, -UR7, 0x100000, URZ ;  /* 0x0010000007047890 */ /* 0x000fc8000fffe13f */
[----:B------:R-:W-:Y:S02]  /*05f0*/  USHF.L.U32 UR5, UR4, 0xb, URZ ;  /* 0x0000000b04057899 */ /* 0x000fe4000800063f */
[----:B------:R-:W-:Y:S01]  /*0600*/  USHF.L.U32 UR4, UR4, 0x1, URZ ;  /* 0x0000000104047899 */ /* 0x000fe2000800063f */
[----:B------:R-:W0:Y:S11]  /*0610*/  FENCE.VIEW.ASYNC.S ;  /* 0x00000000000073c6 */ /* 0x000e360000000000 */
[----:B0-----:R3:W0:Y:S01]  /*0620*/  SYNCS.EXCH.64 URZ, [UR6+0x38870], UR4 ;  /* 0x03887004063f75b2 */ /* 0x0016220008000100 */
[----:B------:R3:W0:Y:S01]  /*0630*/  SYNCS.EXCH.64 URZ, [UR6+0x38880], UR4 ;  /* 0x03888004063f75b2 */ /* 0x0006220008000100 */
[----:B------:R3:W0:Y:S01]  /*0640*/  SYNCS.EXCH.64 URZ, [UR6+0x38878], UR4 ;  /* 0x03887804063f75b2 */ /* 0x0006220008000100 */
[----:B------:R3:W0:Y:S02]  /*0650*/  SYNCS.EXCH.64 URZ, [UR6+0x38888], UR4 ;  /* 0x03888804063f75b2 */ /* 0x0006240008000100 */
[----:B---3--:R-:W-:Y:S01]  /*0660*/  NOP ;  /* 0x0000000000007918 */ /* 0x008fe20000000000 */
.L_x_117:
        /* <DEDUP_REMOVED lines=22> */
.L_x_118:
        /* <DEDUP_REMOVED lines=22> */
.L_x_119:
[----:B------:R-:W-:Y:S01]  /*0930*/  PLOP3.LUT P0, PT, PT, PT, UP0, 0x80, 0x0 ;  /* 0x000000000000781c */ /* 0x000fe20003f0f008 */
[----:B------:R-:W-:Y:S01]  /*0940*/  UMOV UR40, 0x1 ;  /* 0x0000000100287882 */ /* 0x000fe20000000000 */
[----:B------:R-:W-:Y:S01]  /*0950*/  NOP ;  /* 0x0000000000007918 */ /* 0x000fe20000000000 */
[----:B------:R-:W-:Y:S01]  /*0960*/  USEL UR40, UR40, 0x2, !UP0 ;  /* 0x0000000228287887 */ /* 0x000fe2000c000000 */
[----:B------:R-:W-:Y:S01]  /*0970*/  ULDC.64 UR46, c[0x0][0x208] ;  /* 0x00008200002e7ab9 */ /* 0x000fe20000000a00 */
[----:B012-4-:R-:W-:Y:S08]  /*0980*/  BAR.SYNC.DEFER_BLOCKING 0x0 ;  /* 0x0000000000007b1d */ /* 0x017ff00000010000 */
[----:B------:R-:W-:Y:S05]  /*0990*/  @!P0 BRA `(.L_x_120) ;  /* 0x000000b400a88947 */ /* 0x000fea0003800000 */
.L_x_121:
[----:B------:R-:W-:-:S08]  /*09a0*/  NOP ;  /* 0x0000000000007918 */ /* 0x000fd00000000000 */
[----:B------:R-:W0:Y:S02]  /*09b0*/  USETMAXREG.TRY_ALLOC.CTAPOOL UP0, 0xf0 ;  /* 0x000000f0000079c8 */ /* 0x000e240008000600 */
[----:B0-----:R-:W-:-:S13]  /*09c0*/  PLOP3.LUT P0, PT, PT, PT, UP0, 0x80, 0x0 ;  /* 0x000000000000781c */ /* 0x001fda0003f0f008 */
[----:B------:R-:W-:Y:S05]  /*09d0*/  @!P0 BRA `(.L_x_121) ;  /* 0xfffffffc00f08947 */ /* 0x000fea000383ffff */
[----:B------:R-:W0:Y:S01]  /*09e0*/  S2R R2, SR_TID.X ;  /* 0x0000000000027919 */ /* 0x000e220000002100 */
[----:B------:R-:W1:Y:S01]  /*09f0*/  S2UR UR5, SR_CgaCtaId ;  /* 0x00000000000579c3 */ /* 0x000e620000008800 */
[----:B------:R-:W-:-:S07]  /*0a00*/  UMOV UR4, 0x400 ;  /* 0x0000040000047882 */ /* 0x000fce0000000000 */
[----:B------:R-:W-:Y:S06]  /*0a10*/  BAR.ARV 0x8, 0x120 ;  /* 0x0204800000007b1d */ /* 0x000fec0000002000 */
[----:B-1----:R-:W-:Y:S01]  /*0a20*/  ULEA UR4, UR5, UR4, 0x18 ;  /* 0x0000000405047291 */ /* 0x002fe2000f8ec03f */
[----:B0-----:R-:W-:-:S04]  /*0a30*/  LOP3.LUT R0, R2, 0xffffff80, RZ, 0xc0, !PT ;  /* 0xffffff8002007812 */ /* 0x001fc800078ec0ff */
[----:B------:R-:W-:-:S13]  /*0a40*/  ISETP.NE.AND P0, PT, R0, 0x80, PT ;  /* 0x000000800000780c */ /* 0x000fda0003f05270 */
[----:B------:R-:W-:Y:S08]  /*0a50*/  @!P0 BAR.ARV 0x9, 0x100 ;  /* 0x0244000000008b1d */ /* 0x000ff00000002000 */
[----:B------:R-:W-:Y:S06]  /*0a60*/  BAR.SYNC.DEFER_BLOCKING 0x5, 0x180 ;  /* 0x0146000000007b1d */ /* 0x000fec0000010000 */
[----:B------:R-:W0:Y:S01]  /*0a70*/  LDS.128 R80, [UR4+0x388d0] ;  /* 0x0388d004ff507984 */ /* 0x000e220008000c00 */
[----:B------:R-:W-:Y:S01]  /*0a80*/  ULDC UR4, c[0x0][0xc14] ;  /* 0x0003050000047ab9 */ /* 0x000fe20000000800 */
[----:B------:R-:W-:Y:S06]  /*0a90*/  BAR.ARV 0x4, 0x180 ;  /* 0x0106000000007b1d */ /* 0x000fec0000002000 */
[----:B0-----:R-:W-:-:S13]  /*0aa0*/  ISETP.GE.AND P0, PT, R83, UR4, PT ;  /* 0x0000000453007c0c */ /* 0x001fda000bf06270 */
[----:B------:R-:W-:Y:S05]  /*0ab0*/  @P0 EXIT ;  /* 0x000000000000094d */ /* 0x000fea0003800000 */
[----:B------:R-:W-:Y:S01]  /*0ac0*/  VIADD R236, R2, 0xffffff80 ;  /* 0xffffff8002ec7836 */ /* 0x000fe20000000000 */
[----:B------:R-:W-:Y:S01]  /*0ad0*/  R2UR UR5, R82 ;  /* 0x00000000520572ca */ /* 0x000fe200000e0000 */
[----:B------:R-:W-:Y:S01]  /*0ae0*/  ULOP3.LUT UR44, UR40, 0x1, URZ, 0xfc, !UPT ;  /* 0x00000001282c7892 */ /* 0x000fe2000f8efc3f */
[----:B------:R-:W-:Y:S02]  /*0af0*/  UMOV UR43, URZ ;  /* 0x0000003f002b7c82 */ /* 0x000fe40008000000 */
[----:B------:R-:W-:Y:S01]  /*0b00*/  SHF.R.S32.HI R3, RZ, 0x1f, R236 ;  /* 0x0000001fff037819 */ /* 0x000fe200000114ec */
[----:B------:R-:W-:Y:S01]  /*0b10*/  UMOV UR42, URZ ;  /* 0x0000003f002a7c82 */ /* 0x000fe20008000000 */
[----:B------:R-:W-:Y:S02]  /*0b20*/  UMOV UR50, URZ ;  /* 0x0000003f00327c82 */ /* 0x000fe40008000000 */
[CC--:B------:R-:W-:Y:S02]  /*0b30*/  LEA.HI R5, R3.reuse, R236.reuse, RZ, 0x7 ;  /* 0x000000ec03057211 */ /* 0x0c0fe400078f38ff */
[----:B------:R-:W-:-:S02]  /*0b40*/  LEA.HI R0, R3, R236, RZ, 0x4 ;  /* 0x000000ec03007211 */ /* 0x000fc400078f20ff */
[----:B------:R-:W-:Y:S02]  /*0b50*/  LOP3.LUT R7, R5, 0xffffff80, RZ, 0xc0, !PT ;  /* 0xffffff8005077812 */ /* 0x000fe400078ec0ff */
[----:B------:R-:W-:Y:S02]  /*0b60*/  SHF.R.S32.HI R9, RZ, 0x4, R0 ;  /* 0x00000004ff097819 */ /* 0x000fe40000011400 */
[----:B------:R-:W-:Y:S01]  /*0b70*/  SHF.R.S32.HI R232, RZ, 0x7, R5 ;  /* 0x00000007ffe87819 */ /* 0x000fe20000011405 */
[----:B------:R-:W-:Y:S01]  /*0b80*/  IMAD.IADD R22, R236, 0x1, -R7 ;  /* 0x00000001ec167824 */ /* 0x000fe200078e0a07 */
[----:B------:R-:W-:Y:S02]  /*0b90*/  LEA.HI R2, R3, R236, RZ, 0x5 ;  /* 0x000000ec03027211 */ /* 0x000fe400078f28ff */
[----:B------:R-:W-:Y:S02]  /*0ba0*/  LOP3.LUT R7, R0, 0x3fffff0, RZ, 0xc0, !PT ;  /* 0x03fffff000077812 */ /* 0x000fe400078ec0ff */
[----:B------:R-:W-:Y:S01]  /*0bb0*/  SHF.R.S32.HI R11, RZ, 0x1f, R22 ;  /* 0x0000001fff0b7819 */ /* 0x000fe20000011416 */
[----:B------:R-:W-:Y:S01]  /*0bc0*/  IMAD.SHL.U32 R2, R2, 0x20, RZ ;  /* 0x0000002002027824 */ /* 0x000fe200078e00ff */
[----:B------:R-:W-:Y:S01]  /*0bd0*/  LEA.HI R0, R0, R9, RZ, 0x1 ;  /* 0x0000000900007211 */ /* 0x000fe200078f08ff */
[----:B------:R-:W-:Y:S01]  /*0be0*/  IMAD.IADD R7, R236, 0x1, -R7 ;  /* 0x00000001ec077824 */ /* 0x000fe200078e0a07 */
[----:B------:R-:W-:-:S02]  /*0bf0*/  LEA.HI R4, R11, R22, RZ, 0x2 ;  /* 0x000000160b047211 */ /* 0x000fc400078f10ff */
[----:B------:R-:W-:Y:S02]  /*0c00*/  LEA.HI R5, R5, R232, RZ, 0x1 ;  /* 0x000000e805057211 */ /* 0x000fe400078f08ff */
[--C-:B------:R-:W-:Y:S02]  /*0c10*/  SHF.R.S32.HI R6, RZ, 0x2, R4.reuse ;  /* 0x00000002ff067819 */ /* 0x100fe40000011404 */
[----:B------:R-:W-:Y:S02]  /*0c20*/  SHF.R.S32.HI R13, RZ, 0x1f, R4 ;  /* 0x0000001fff0d7819 */ /* 0x000fe40000011404 */
[----:B------:R-:W-:Y:S02]  /*0c30*/  LOP3.LUT R0, R0, 0x1ffffffe, RZ, 0xc0, !PT ;  /* 0x1ffffffe00007812 */ /* 0x000fe400078ec0ff */
[----:B------:R-:W-:Y:S02]  /*0c40*/  LEA.HI R13, R13, R6, RZ, 0x3 ;  /* 0x000000060d0d7211 */ /* 0x000fe400078f18ff */
[----:B------:R-:W-:Y:S01]  /*0c50*/  LOP3.LUT R5, R5, 0x3fffffe, RZ, 0xc0, !PT ;  /* 0x03fffffe05057812 */ /* 0x000fe200078ec0ff */
[----:B------:R-:W-:Y:S01]  /*0c60*/  IMAD.IADD R0, R9, 0x1, -R0 ;  /* 0x0000000109007824 */ /* 0x000fe200078e0a00 */
[----:B------:R-:W-:-:S02]  /*0c70*/  LOP3.LUT R13, R13, 0xfffffff8, RZ, 0xc0, !PT ;  /* 0xfffffff80d0d7812 */ /* 0x000fc400078ec0ff */
[----:B------:R-:W-:Y:S01]  /*0c80*/  LEA.HI R11, R11, R22, RZ, 0x5 ;  /* 0x000000160b0b7211 */ /* 0x000fe200078f28ff */
[----:B------:R-:W-:Y:S01]  /*0c90*/  IMAD.IADD R234, R232, 0x1, -R5 ;  /* 0x00000001e8ea7824 */ /* 0x000fe200078e0a05 */
[----:B------:R-:W-:Y:S01]  /*0ca0*/  LEA.HI R3, R3, R236, RZ, 0x3 ;  /* 0x000000ec03037211 */ /* 0x000fe200078f18ff */
[----:B------:R-:W-:Y:S01]  /*0cb0*/  IMAD.IADD R6, R6, 0x1, -R13 ;  /* 0x0000000106067824 */ /* 0x000fe200078e0a0d */
[----:B------:R-:W-:Y:S02]  /*0cc0*/  LOP3.LUT R2, R2, 0xfffffc00, RZ, 0xc0, !PT ;  /* 0xfffffc0002027812 */ /* 0x000fe400078ec0ff */
[----:B------:R-:W-:Y:S02]  /*0cd0*/  LOP3.LUT R9, R4, 0x7ffffffc, RZ, 0xc0, !PT ;  /* 0x7ffffffc04097812 */ /* 0x000fe400078ec0ff */
[----:B------:R-:W-:Y:S01]  /*0ce0*/  SHF.R.S32.HI R11, RZ, 0x5, R11 ;  /* 0x00000005ff0b7819 */ /* 0x000fe2000001140b */
[----:B------:R-:W-:Y:S01]  /*0cf0*/  IMAD R7, R7, 0x40, R2 ;  /* 0x0000004007077824 */ /* 0x000fe200078e0202 */
[----:B------:R-:W-:Y:S01]  /*0d00*/  LOP3.LUT R5, R3, 0x1ffffff8, RZ, 0xc0, !PT ;  /* 0x1ffffff803057812 */ /* 0x000fe200078ec0ff */
[----:B------:R-:W-:Y:S01]  /*0d10*/  IMAD.MOV.U32 R2, RZ, RZ, -0x2 ;  /* 0xfffffffeff027424 */ /* 0x000fe200078e00ff */
[----:B------:R-:W-:Y:S01]  /*0d20*/  SHF.R.S32.HI R18, RZ, 0x3, R3 ;  /* 0x00000003ff127819 */ /* 0x000fe20000011403 */
[----:B------:R-:W-:-:S02]  /*0d30*/  IMAD.IADD R9, R22, 0x1, -R9 ;  /* 0x0000000116097824 */ /* 0x000fc400078e0a09 */
[----:B------:R-:W-:Y:S02]  /*0d40*/  IMAD R11, R11, 0x10, R6 ;  /* 0x000000100b0b7824 */ /* 0x000fe400078e0206 */
[----:B------:R-:W-:Y:S02]  /*0d50*/  IMAD.IADD R5, R236, 0x1, -R5 ;  /* 0x00000001ec057824 */ /* 0x000fe400078e0a05 */
[----:B------:R-:W-:Y:S02]  /*0d60*/  IMAD R235, R0, 0x8, R7 ;  /* 0x0000000800eb7824 */ /* 0x000fe400078e0207 */
[----:B------:R-:W-:Y:S02]  /*0d70*/  IMAD R233, R9, R2, 0x80 ;  /* 0x0000008009e97424 */ /* 0x000fe400078e0202 */
[----:B------:R-:W-:Y:S02]  /*0d80*/  IMAD R234, R234, 0x40, R11 ;  /* 0x00000040eaea7824 */ /* 0x000fe400078e020b */
[----:B------:R-:W-:-:S07]  /*0d90*/  IMAD.SHL.U32 R16, R5, 0x8, RZ ;  /* 0x0000000805107824 */ /* 0x000fce00078e00ff */
.L_x_165:
[----:B0-----:R-:W0:Y:S01]  /*0da0*/  LDC.64 R2, c[0x0][0xc60] ;  /* 0x00031800ff027b82 */ /* 0x001e220000000a00 */
[----:B------:R-:W-:Y:S01]  /*0db0*/  ULDC.64 UR6, c[0x0][0xa28] ;  /* 0x00028a0000067ab9 */ /* 0x000fe20000000a00 */
[----:B------:R-:W-:Y:S01]  /*0dc0*/  ULDC.64 UR8, c[0x0][0xa20] ;  /* 0x0002880000087ab9 */ /* 0x000fe20000000a00 */
[----:B------:R-:W-:Y:S01]  /*0dd0*/  ULDC UR4, c[0x0][0x404] ;  /* 0x0001010000047ab9 */ /* 0x000fe20000000800 */
[----:B0-----:R-:W-:-:S06]  /*0de0*/  IMAD.WIDE R2, R83, 0x4, R2 ;  /* 0x0000000453027825 */ /* 0x001fcc00078e0202 */
[----:B--2---:R-:W2:Y:S01]  /*0df0*/  LDG.E R2, desc[UR46][R2.64] ;  /* 0x0000002e02027981 */ /* 0x004ea2000c1e1900 */
[----:B------:R-:W-:Y:S02]  /*0e00*/  UISETP.NE.U32.AND UP0, UPT, UR6, URZ, UPT ;  /* 0x0000003f0600728c */ /* 0x000fe4000bf05070 */
[----:B------:R-:W-:Y:S02]  /*0e10*/  UISETP.NE.U32.AND UP1, UPT, UR8, URZ, UPT ;  /* 0x0000003f0800728c */ /* 0x000fe4000bf25070 */
[----:B------:R-:W-:Y:S02]  /*0e20*/  UISETP.NE.AND.EX UP0, UPT, UR7, URZ, UPT, UP0 ;  /* 0x0000003f0700728c */ /* 0x000fe4000bf05300 */
[----:B------:R-:W-:-:S04]  /*0e30*/  UISETP.NE.AND.EX UP1, UPT, UR9, URZ, UPT, UP1 ;  /* 0x0000003f0900728c */ /* 0x000fc8000bf25310 */
[----:B------:R-:W-:Y:S02]  /*0e40*/  PLOP3.LUT P0, PT, PT, PT, UP0, 0x80, 0x0 ;  /* 0x000000000000781c */ /* 0x000fe40003f0f008 */
[----:B------:R-:W-:Y:S02]  /*0e50*/  PLOP3.LUT P1, PT, PT, PT, UP1, 0x80, 0x0 ;  /* 0x000000000000781c */ /* 0x000fe40003f2f018 */
[----:B--2---:R-:W-:-:S13]  /*0e60*/  R2UR UR36, R2 ;  /* 0x00000000022472ca */ /* 0x004fda00000e0000 */
[----:B------:R-:W-:Y:S02]  /*0e70*/  USHF.R.S32.HI UR37, URZ, 0x1f, UR36 ;  /* 0x0000001f3f257899 */ /* 0x000fe40008011424 */
[----:B------:R-:W-:Y:S02]  /*0e80*/  @UP0 ULEA UR6, UP2, UR36, UR6, 0x2 ;  /* 0x0000000624060291 */ /* 0x000fe4000f84103f */
[----:B------:R-:W-:Y:S02]  /*0e90*/  @UP1 ULEA UR8, UP3, UR36, UR8, 0x2 ;  /* 0x0000000824081291 */ /* 0x000fe4000f86103f */
[----:B------:R-:W-:Y:S02]  /*0ea0*/  @UP0 ULEA.HI.X UR7, UR36, UR7, UR37, 0x2, UP2 ;  /* 0x0000000724070291 */ /* 0x000fe400090f1425 */
[----:B------:R-:W-:Y:S01]  /*0eb0*/  @UP1 ULEA.HI.X UR9, UR36, UR9, UR37, 0x2, UP3 ;  /* 0x0000000924091291 */ /* 0x000fe200098f1425 */
[----:B------:R-:W-:Y:S02]  /*0ec0*/  IMAD.U32 R2, RZ, RZ, UR6 ;  /* 0x00000006ff027e24 */ /* 0x000fe4000f8e00ff */
[----:B---345:R-:W-:-:S02]  /*0ed0*/  IMAD.U32 R4, RZ, RZ, UR8 ;  /* 0x00000008ff047e24 */ /* 0x038fc4000f8e00ff */
[----:B------:R-:W-:Y:S01]  /*0ee0*/  IMAD.U32 R3, RZ, RZ, UR7 ;  /* 0x00000007ff037e24 */ /* 0x000fe2000f8e00ff */
[----:B------:R-:W-:Y:S01]  /*0ef0*/  ULDC.64 UR6, c[0x0][0x3f8] ;  /* 0x0000fe0000067ab9 */ /* 0x000fe20000000a00 */
[----:B------:R-:W-:-:S03]  /*0f00*/  IMAD.U32 R5, RZ, RZ, UR9 ;  /* 0x00000009ff057e24 */ /* 0x000fc6000f8e00ff */
[----:B------:R-:W2:Y:S04]  /*0f10*/  @P0 LDG.E R2, desc[UR46][R2.64] ;  /* 0x0000002e02020981 */ /* 0x000ea8000c1e1900 */
[----:B------:R-:W3:Y:S01]  /*0f20*/  @P1 LDG.E R4, desc[UR46][R4.64] ;  /* 0x0000002e04041981 */ /* 0x000ee2000c1e1900 */
[----:B------:R-:W-:Y:S01]  /*0f30*/  UISETP.NE.U32.AND UP0, UPT, UR6, URZ, UPT ;  /* 0x0000003f0600728c */ /* 0x000fe2000bf05070 */
[----:B------:R-:W-:Y:S01]  /*0f40*/  IMAD.MOV.U32 R17, RZ, RZ, R81 ;  /* 0x000000ffff117224 */ /* 0x000fe200078e0051 */
[----:B------:R-:W-:Y:S01]  /*0f50*/  UMOV UR48, URZ ;  /* 0x0000003f00307c82 */ /* 0x000fe20008000000 */
[----:B------:R-:W-:Y:S01]  /*0f60*/  ULDC UR6, c[0x0][0x2e0] ;  /* 0x0000b80000067ab9 */ /* 0x000fe20000000800 */
[----:B------:R-:W-:Y:S01]  /*0f70*/  UISETP.NE.AND.EX UP0, UPT, UR7, URZ, UPT, UP0 ;  /* 0x0000003f0700728c */ /* 0x000fe2000bf05300 */
[----:B------:R-:W-:Y:S01]  /*0f80*/  IMAD.MOV.U32 R0, RZ, RZ, RZ ;  /* 0x000000ffff007224 */ /* 0x000fe200078e00ff */
[----:B------:R-:W-:Y:S01]  /*0f90*/  UMOV UR38, UR5 ;  /* 0x0000000500267c82 */ /* 0x000fe20008000000 */
[----:B-1----:R-:W-:Y:S01]  /*0fa0*/  CS2R R14, SRZ ;  /* 0x00000000000e7805 */ /* 0x002fe2000001ff00 */
[----:B------:R-:W-:Y:S01]  /*0fb0*/  USEL UR4, UR4, 0x1, UP0 ;  /* 0x0000000104047887 */ /* 0x000fe20008000000 */
[----:B------:R-:W-:-:S02]  /*0fc0*/  CS2R R30, SRZ ;  /* 0x00000000001e7805 */ /* 0x000fc4000001ff00 */
[----:B------:R-:W-:Y:S02]  /*0fd0*/  CS2R R124, SRZ ;  /* 0x00000000007c7805 */ /* 0x000fe4000001ff00 */
[----:B------:R-:W-:Y:S01]  /*0fe0*/  CS2R R34, SRZ ;  /* 0x0000000000227805 */ /* 0x000fe2000001ff00 */
[----:B------:R-:W-:Y:S01]  /*0ff0*/  UIMAD UR4, UR4, UR6, URZ ;  /* 0x00000006040472a4 */ /* 0x000fe2000f8e023f */
[----:B------:R-:W-:Y:S02]  /*1000*/  CS2R R128, SRZ ;  /* 0x0000000000807805 */ /* 0x000fe4000001ff00 */
[----:B------:R-:W-:Y:S01]  /*1010*/  CS2R R120, SRZ ;  /* 0x0000000000787805 */ /* 0x000fe2000001ff00 */
[----:B------:R-:W-:Y:S01]  /*1020*/  ULDC UR6, c[0x0][0x428] ;  /* 0x00010a0000067ab9 */ /* 0x000fe20000000800 */
[----:B------:R-:W-:Y:S01]  /*1030*/  CS2R R38, SRZ ;  /* 0x0000000000267805 */ /* 0x000fe2000001ff00 */
[----:B------:R-:W-:Y:S01]  /*1040*/  UISETP.NE.AND UP0, UPT, UR6, 0x1, UPT ;  /* 0x000000010600788c */ /* 0x000fe2000bf05270 */
        /* <DEDUP_REMOVED lines=9> */
[----:B------:R-:W-:Y:S01]  /*10e0*/  CS2R R58, SRZ ;  /* 0x00000000003a7805 */ /* 0x000fe2000001ff00 */
[----:B------:R-:W-:Y:S01]  /*10f0*/  @UP0 ULDC UR8, c[0x0][0x42c] ;  /* 0x00010b0000080ab9 */ /* 0x000fe20000000800 */
        /* <DEDUP_REMOVED lines=39> */
[----:B------:R-:W-:Y:S01]  /*1370*/  CS2R R166, SRZ ;  /* 0x0000000000a67805 */ /* 0x000fe2000001ff00 */
[----:B------:R-:W-:Y:S01]  /*1380*/  IMAD.MOV.U32 R11, RZ, RZ, RZ ;  /* 0x000000ffff0b7224 */ /* 0x000fe200078e00ff */
[----:B------:R-:W-:Y:S01]  /*1390*/  CS2R R168, SRZ ;  /* 0x0000000000a87805 */ /* 0x000fe2000001ff00 */
[----:B------:R-:W-:Y:S02]  /*13a0*/  IMAD.MOV.U32 R6, RZ, RZ, RZ ;  /* 0x000000ffff067224 */ /* 0x000fe400078e00ff */
[----:B------:R-:W-:Y:S01]  /*13b0*/  IMAD.MOV.U32 R9, RZ, RZ, RZ ;  /* 0x000000ffff097224 */ /* 0x000fe200078e00ff */
[----:B--2---:R-:W-:Y:S01]  /*13c0*/  @P0 R2UR UR48, R2 ;  /* 0x00000000023002ca */ /* 0x004fe200000e0000 */
[----:B------:R-:W-:Y:S01]  /*13d0*/  IMAD.MOV.U32 R2, RZ, RZ, RZ ;  /* 0x000000ffff027224 */ /* 0x000fe200078e00ff */
[----:B------:R-:W-:Y:S02]  /*13e0*/  PLOP3.LUT P0, PT, PT, PT, PT, 0x80, 0x0 ;  /* 0x000000000000781c */ /* 0x000fe40003f0f070 */
[----:B---3--:R-:W-:Y:S01]  /*13f0*/  @P1 R2UR UR4, R4 ;  /* 0x00000000040412ca */ /* 0x008fe200000e0000 */
[----:B------:R-:W-:-:S14]  /*1400*/  @P1 BRA `(.L_x_122) ;  /* 0x0000000000341947 */ /* 0x000fdc0003800000 */
[----:B------:R-:W-:Y:S02]  /*1410*/  ULDC.64 UR6, c[0x0][0xa08] ;  /* 0x0002820000067ab9 */ /* 0x000fe40000000a00 */
[----:B------:R-:W-:-:S04]  /*1420*/  ISETP.NE.U32.AND P1, PT, RZ, UR6, PT ;  /* 0x00000006ff007c0c */ /* 0x000fc8000bf25070 */
[----:B------:R-:W-:-:S13]  /*1430*/  ISETP.NE.AND.EX P1, PT, RZ, UR7, PT, P1 ;  /* 0x00000007ff007c0c */ /* 0x000fda000bf25310 */
[----:B------:R-:W-:Y:S05]  /*1440*/  @!P1 BRA `(.L_x_122) ;  /* 0x0000000000249947 */ /* 0x000fea0003800000 */
[----:B------:R-:W-:Y:S02]  /*1450*/  ULDC.64 UR6, c[0x0][0xa08] ;  /* 0x0002820000067ab9 */ /* 0x000fe40000000a00 */
[----:B------:R-:W-:-:S06]  /*1460*/  UIMAD.WIDE UR6, UR36, 0x4, UR6 ;  /* 0x00000004240678a5 */ /* 0x000fcc000f8e0206 */
[----:B------:R-:W-:Y:S02]  /*1470*/  IMAD.U32 R4, RZ, RZ, UR6 ;  /* 0x00000006ff047e24 */ /* 0x000fe4000f8e00ff */
[----:B------:R-:W-:-:S05]  /*1480*/  IMAD.U32 R5, RZ, RZ, UR7 ;  /* 0x00000007ff057e24 */ /* 0x000fca000f8e00ff */
[----:B------:R-:W2:Y:S04]  /*1490*/  LDG.E R7, desc[UR46][R4.64] ;  /* 0x0000002e04077981 */ /* 0x000ea8000c1e1900 */
[----:B------:R-:W3:Y:S01]  /*14a0*/  LDG.E R3, desc[UR46][R4.64+0x4] ;  /* 0x0000042e04037981 */ /* 0x000ee2000c1e1900 */
[----:B--2---:R-:W-:Y:S02]  /*14b0*/  R2UR UR4, R7 ;  /* 0x00000000070472ca */ /* 0x004fe400000e0000 */
[----:B---3--:R-:W-:-:S13]  /*14c0*/  R2UR UR6, R3 ;  /* 0x00000000030672ca */ /* 0x008fda00000e0000 */
[----:B------:R-:W-:-:S12]  /*14d0*/  UIADD3 UR4, -UR4, UR6, URZ ;  /* 0x0000000604047290 */ /* 0x000fd8000fffe13f */
.L_x_122:
[----:B------:R-:W-:Y:S01]  /*14e0*/  UIADD3 UR48, -UR48, UR4, URZ ;  /* 0x0000000430307290 */ /* 0x000fe2000fffe13f */
[----:B------:R-:W-:Y:S01]  /*14f0*/  IMAD.MOV.U32 R10, RZ, RZ, RZ ;  /* 0x000000ffff0a7224 */ /* 0x000fe200078e00ff */
[----:B------:R-:W-:Y:S01]  /*1500*/  UIMAD.WIDE.U32 UR6, UR5, UR8, URZ ;  /* 0x00000008050672a5 */ /* 0x000fe2000f8e003f */
[----:B------:R-:W-:Y:S01]  /*1510*/  CS2R R170, SRZ ;  /* 0x0000000000aa7805 */ /* 0x000fe2000001ff00 */
[----:B------:R-:W-:Y:S01]  /*1520*/  UISETP.GE.AND UP1, UPT, UR48, 0x1, UPT ;  /* 0x000000013000788c */ /* 0x000fe2000bf26270 */
[----:B------:R-:W-:Y:S01]  /*1530*/  IMAD.MOV.U32 R7, RZ, RZ, RZ ;  /* 0x000000ffff077224 */ /* 0x000fe200078e00ff */
[----:B------:R-:W-:Y:S01]  /*1540*/  UIADD3 UR4, UR48, 0x7f, URZ ;  /* 0x0000007f30047890 */ /* 0x000fe2000fffe03f */
[----:B------:R-:W-:Y:S01]  /*1550*/  CS2R R4, SRZ ;  /* 0x0000000000047805 */ /* 0x000fe2000001ff00 */
[----:B------:R-:W-:Y:S01]  /*1560*/  @UP0 ULDC UR9, c[0x0][0x430] ;  /* 0x00010c0000090ab9 */ /* 0x000fe20000000800 */
[----:B------:R-:W-:Y:S01]  /*1570*/  UMOV UR39, UR5 ;  /* 0x0000000500277c82 */ /* 0x000fe20008000000 */
[----:B------:R-:W-:Y:S01]  /*1580*/  PLOP3.LUT P1, PT, PT, PT, UP1, 0x80, 0x0 ;  /* 0x000000000000781c */ /* 0x000fe20003f2f018 */
[----:B------:R-:W-:Y:S01]  /*1590*/  USHF.R.S32.HI UR8, URZ, 0x1f, UR4 ;  /* 0x0000001f3f087899 */ /* 0x000fe20008011404 */
[----:B------:R-:W-:Y:S01]  /*15a0*/  CS2R R172, SRZ ;  /* 0x0000000000ac7805 */ /* 0x000fe2000001ff00 */
[----:B------:R-:W-:Y:S01]  /*15b0*/  @UP0 USHF.R.U32.HI UR38, URZ, UR9, UR7 ;  /* 0x000000093f260299 */ /* 0x000fe20008011607 */
[----:B------:R-:W-:Y:S01]  /*15c0*/  IMAD.MOV.U32 R8, RZ, RZ, RZ ;  /* 0x000000ffff087224 */ /* 0x000fe200078e00ff */
[----:B------:R-:W-:-:S08]  /*15d0*/  ULEA.HI UR8, UR8, UR4, URZ, 0x7 ;  /* 0x0000000408087291 */ /* 0x000fd0000f8f383f */
[----:B------:R-:W-:Y:S05]  /*15e0*/  @!P1 BRA `(.L_x_123) ;  /* 0x0000007000c49947 */ /* 0x000fea0003800000 */
[----:B------:R-:W0:Y:S01]  /*15f0*/  SHFL.IDX PT, R0, R232, RZ, 0x1f ;  /* 0x00001fffe8007589 */ /* 0x000e2200000e0000 */
[----:B------:R-:W1:Y:S01]  /*1600*/  S2UR UR6, SR_CgaCtaId ;  /* 0x00000000000679c3 */ /* 0x000e620000008800 */
[----:B------:R-:W-:Y:S01]  /*1610*/  UMOV UR5, 0x400 ;  /* 0x0000040000057882 */ /* 0x000fe20000000000 */
[----:B------:R-:W-:Y:S01]  /*1620*/  USHF.R.S32.HI UR45, URZ, 0x7, UR8 ;  /* 0x000000073f2d7899 */ /* 0x000fe20008011408 */
[----:B0-----:R-:W-:Y:S01]  /*1630*/  R2UR UR41, R0 ;  /* 0x00000000002972ca */ /* 0x001fe200000e0000 */
[----:B-1----:R-:W-:-:S04]  /*1640*/  ULEA UR5, UR6, UR5, 0x18 ;  /* 0x0000000506057291 */ /* 0x002fc8000f8ec03f */
[----:B------:R-:W-:-:S04]  /*1650*/  UIADD3 UR5, UR5, 0x20400, URZ ;  /* 0x0002040005057890 */ /* 0x000fc8000fffe03f */
[----:B------:R-:W-:-:S04]  /*1660*/  ULOP3.LUT UP0, URZ, UR5, 0x3ff, URZ, 0xc0, !UPT ;  /* 0x000003ff053f7892 */ /* 0x000fc8000f80c03f */
[----:B------:R-:W-:Y:S02]  /*1670*/  ULEA.HI UR4, UR41, UR41, URZ, 0x1 ;  /* 0x0000002929047291 */ /* 0x000fe4000f8f083f */
[----:B------:R-:W-:Y:S02]  /*1680*/  PLOP3.LUT P0, PT, PT, PT, UP0, 0x80, 0x0 ;  /* 0x000000000000781c */ /* 0x000fe40003f0f008 */
[----:B------:R-:W-:-:S04]  /*1690*/  ULOP3.LUT UR4, UR4, 0x1e, URZ, 0xc0, !UPT ;  /* 0x0000001e04047892 */ /* 0x000fc8000f8ec03f */
[----:B------:R-:W-:-:S04]  /*16a0*/  UIADD3 UR4, UR41, -UR4, URZ ;  /* 0x8000000429047290 */ /* 0x000fc8000fffe03f */
[----:B------:R-:W-:-:S04]  /*16b0*/  ULEA UR4, UR4, UR5, 0xd ;  /* 0x0000000504047291 */ /* 0x000fc8000f8e683f */
[----:B------:R-:W-:-:S04]  /*16c0*/  USHF.R.U32.HI UR4, URZ, 0x4, UR4 ;  /* 0x000000043f047899 */ /* 0x000fc80008011604 */
[----:B------:R-:W-:Y:S01]  /*16d0*/  ULOP3.LUT UR51, UR4, 0x3fff, URZ, 0xc0, !UPT ;  /* 0x00003fff04337892 */ /* 0x000fe2000f8ec03f */
[----:B------:R-:W-:Y:S11]  /*16e0*/  @!P0 BRA `(.L_x_124) ;  /* 0x0000000000408947 */ /* 0x000ff60003800000 */
[----:B------:R-:W-:Y:S01]  /*16f0*/  MOV R0, 0x0 ;  /* 0x0000000000007802 */ /* 0x000fe20000000f00 */
[----:B------:R-:W-:Y:S01]  /*1700*/  ULDC.64 UR4, c[0x4][0x1c8] ;  /* 0x0100720000047ab9 */ /* 0x000fe20000000a00 */
[----:B------:R-:W-:Y:S01]  /*1710*/  ULDC.64 UR6, c[0x4][0xa0] ;  /* 0x0100280000067ab9 */ /* 0x000fe20000000a00 */
[----:B------:R-:W-:Y:S01]  /*1720*/  IMAD.U32 R4, RZ, RZ, UR4 ;  /* 0x00000004ff047e24 */ /* 0x000fe2000f8e00ff */
[----:B------:R0:W1:Y:S01]  /*1730*/  LDC.64 R2, c[0x4][R0] ;  /* 0x0100000000027b82 */ /* 0x0000620000000a00 */
        /* <DEDUP_REMOVED lines=8> */
[----:B0-----:R-:W-:-:S07]  /*17c0*/  IMAD.MOV.U32 R13, RZ, RZ, RZ ;  /* 0x000000ffff0d7224 */ /* 0x001fce00078e00ff */
[----:B------:R-:W-:-:S07]  /*17d0*/  LEPC R20, `(.L_x_124) ;  /* 0x000000001014794e */ /* 0x000fce0000000000 */
[----:B-1----:R-:W-:Y:S05]  /*17e0*/  CALL.ABS.NOINC R2 ;  /* 0x0000000002007343 */ /* 0x002fea0003c00000 */
.L_x_124:
        /* <DEDUP_REMOVED lines=10> */
[----:B------:R-:W-:Y:S01]  /*1890*/  @UP0 ULDC.64 UR14, c[0x0][0x9a8] ;  /* 0x00026a00000e0ab9 */ /* 0x000fe20000000a00 */
[----:B------:R-:W-:Y:S01]  /*18a0*/  @UP0 ULDC.64 UR18, c[0x0][0x9b0] ;  /* 0x00026c0000120ab9 */ /* 0x000fe20000000a00 */
[----:B------:R-:W-:Y:S01]  /*18b0*/  @UP1 ULDC.64 UR16, c[0x0][0x9b8] ;  /* 0x00026e0000101ab9 */ /* 0x000fe20000000a00 */
[----:B------:R-:W-:Y:S02]  /*18c0*/  @UP0 UIMAD UR8, UR37, UR14, URZ ;  /* 0x0000000e250802a4 */ /* 0x000fe4000f8e023f */
[----:B------:R-:W-:Y:S02]  /*18d0*/  @UP1 UIMAD UR10, UR37, UR16, URZ ;  /* 0x00000010250a12a4 */ /* 0x000fe4000f8e023f */
[----:B------:R-:W-:Y:S02]  /*18e0*/  @UP0 UIMAD UR15, UR36, UR15, UR8 ;  /* 0x0000000f240f02a4 */ /* 0x000fe4000f8e0208 */
[----:B------:R-:W-:Y:S02]  /*18f0*/  @UP1 UIMAD.WIDE.U32 UR8, UR36, UR16, URZ ;  /* 0x00000010240812a5 */ /* 0x000fe4000f8e003f */
[----:B------:R-:W-:-:S02]  /*1900*/  @UP0 UIMAD.WIDE.U32 UR12, UR36, UR14, URZ ;  /* 0x0000000e240c02a5 */ /* 0x000fc4000f8e003f */
[----:B------:R-:W-:Y:S02]  /*1910*/  @UP1 UIMAD UR16, UR36, UR17, UR10 ;  /* 0x00000011241012a4 */ /* 0x000fe4000f8e020a */
[----:B------:R-:W-:Y:S02]  /*1920*/  @UP1 USHF.R.S32.HI UR17, URZ, 0x1f, UR38 ;  /* 0x0000001f3f111899 */ /* 0x000fe40008011426 */
[----:B------:R-:W-:Y:S01]  /*1930*/  @UP0 USHF.R.S32.HI UR14, URZ, 0x1f, UR38 ;  /* 0x0000001f3f0e0899 */ /* 0x000fe20008011426 */
[----:B------:R-:W-:Y:S01]  /*1940*/  @UP1 ULDC.64 UR10, c[0x0][0x9c0] ;  /* 0x00027000000a1ab9 */ /* 0x000fe20000000a00 */
[----:B------:R-:W-:Y:S02]  /*1950*/  @UP0 UIADD3 UR13, UR13, UR15, URZ ;  /* 0x0000000f0d0d0290 */ /* 0x000fe4000fffe03f */
[----:B------:R-:W-:Y:S02]  /*1960*/  @UP1 UIMAD UR15, UR17, UR10, URZ ;  /* 0x0000000a110f12a4 */ /* 0x000fe4000f8e023f */
[----:B------:R-:W-:-:S02]  /*1970*/  @UP0 UIMAD UR14, UR14, UR18, URZ ;  /* 0x000000120e0e02a4 */ /* 0x000fc4000f8e023f */
[----:B------:R-:W-:Y:S02]  /*1980*/  @UP1 UIADD3 UR9, UR9, UR16, URZ ;  /* 0x0000001009091290 */ /* 0x000fe4000fffe03f */
[----:B------:R-:W-:Y:S02]  /*1990*/  @UP1 UIMAD UR15, UR38, UR11, UR15 ;  /* 0x0000000b260f12a4 */ /* 0x000fe4000f8e020f */
[----:B------:R-:W-:Y:S02]  /*19a0*/  @UP0 UIMAD UR14, UR38, UR19, UR14 ;  /* 0x00000013260e02a4 */ /* 0x000fe4000f8e020e */
[----:B------:R-:W-:Y:S02]  /*19b0*/  @UP0 UIMAD.WIDE.U32 UR12, UR38, UR18, UR12 ;  /* 0x00000012260c02a5 */ /* 0x000fe4000f8e000c */
[----:B------:R-:W-:Y:S02]  /*19c0*/  @UP1 UIMAD.WIDE.U32 UR10, UR38, UR10, UR8 ;  /* 0x0000000a260a12a5 */ /* 0x000fe4000f8e0008 */
[----:B------:R-:W-:-:S02]  /*19d0*/  @UP0 UIADD3 UR9, UR13, UR14, URZ ;  /* 0x0000000e0d090290 */ /* 0x000fc4000fffe03f */
[----:B------:R-:W-:Y:S02]  /*19e0*/  @UP0 ULEA UR6, UP2, UR12, UR6, 0x2 ;  /* 0x000000060c060291 */ /* 0x000fe4000f84103f */
[----:B------:R-:W-:Y:S02]  /*19f0*/  @UP1 UIADD3 UR8, UR11, UR15, URZ ;  /* 0x0000000f0b081290 */ /* 0x000fe4000fffe03f */
[----:B------:R-:W-:Y:S02]  /*1a00*/  @UP1 ULEA UR4, UP3, UR10, UR4, 0x2 ;  /* 0x000000040a041291 */ /* 0x000fe4000f86103f */
[----:B------:R-:W-:Y:S01]  /*1a10*/  @UP0 ULEA.HI.X UR7, UR12, UR7, UR9, 0x2, UP2 ;  /* 0x000000070c070291 */ /* 0x000fe200090f1409 */
[----:B------:R-:W-:Y:S01]  /*1a20*/  IMAD.U32 R4, RZ, RZ, UR6 ;  /* 0x00000006ff047e24 */ /* 0x000fe2000f8e00ff */
[----:B------:R-:W-:Y:S02]  /*1a30*/  @UP1 ULEA.HI.X UR5, UR10, UR5, UR8, 0x2, UP3 ;  /* 0x000000050a051291 */ /* 0x000fe400098f1408 */
[----:B------:R-:W-:-:S02]  /*1a40*/  IMAD.U32 R6, RZ, RZ, UR4 ;  /* 0x00000004ff067e24 */ /* 0x000fc4000f8e00ff */
[----:B------:R-:W-:Y:S02]  /*1a50*/  IMAD.U32 R5, RZ, RZ, UR7 ;  /* 0x00000007ff057e24 */ /* 0x000fe4000f8e00ff */
[----:B------:R-:W-:-:S03]  /*1a60*/  IMAD.U32 R7, RZ, RZ, UR5 ;  /* 0x00000005ff077e24 */ /* 0x000fc6000f8e00ff */
[----:B------:R0:W2:Y:S04]  /*1a70*/  @P0 LDG.E R9, desc[UR46][R4.64] ;  /* 0x0000002e04090981 */ /* 0x0000a8000c1e1900 */
[----:B------:R-:W2:Y:S01]  /*1a80*/  @P1 LDG.E R0, desc[UR46][R6.64] ;  /* 0x0000002e06001981 */ /* 0x000ea2000c1e1900 */
[----:B------:R-:W1:Y:S01]  /*1a90*/  S2UR UR5, SR_CgaCtaId ;  /* 0x00000000000579c3 */ /* 0x000e620000008800 */
[----:B------:R-:W-:Y:S01]  /*1aa0*/  ULEA.HI UR4, UR43, UR43, URZ, 0x1 ;  /* 0x0000002b2b047291 */ /* 0x000fe2000f8f083f */
[----:B------:R-:W-:-:S03]  /*1ab0*/  MOV R2, 0x400 ;  /* 0x0000040000027802 */ /* 0x000fc60000000f00 */
[----:B------:R-:W-:Y:S01]  /*1ac0*/  ULOP3.LUT UR4, UR4, 0xfffffffe, URZ, 0xc0, !UPT ;  /* 0xfffffffe04047892 */ /* 0x000fe2000f8ec03f */
[----:B0-----:R-:W-:-:S03]  /*1ad0*/  IMAD.U32 R4, RZ, RZ, UR44 ;  /* 0x0000002cff047e24 */ /* 0x001fc6000f8e00ff */
[----:B------:R-:W-:Y:S02]  /*1ae0*/  UIADD3 UR4, UR43, -UR4, URZ ;  /* 0x800000042b047290 */ /* 0x000fe4000fffe03f */
[----:B------:R-:W-:-:S04]  /*1af0*/  ISETP.NE.AND P0, PT, R4, 0x3, PT ;  /* 0x000000030400780c */ /* 0x000fc80003f05270 */
[----:B------:R-:W-:Y:S01]  /*1b00*/  IMAD.U32 R11, RZ, RZ, UR4 ;  /* 0x00000004ff0b7e24 */ /* 0x000fe2000f8e00ff */
[----:B------:R-:W-:-:S04]  /*1b10*/  ULDC UR4, c[0x0][0x9d8] ;  /* 0x0002760000047ab9 */ /* 0x000fc80000000800 */
[----:B------:R-:W-:Y:S01]  /*1b20*/  SHF.L.U32 R11, R11, 0x1f, RZ ;  /* 0x0000001f0b0b7819 */ /* 0x000fe200000006ff */
[----:B-1----:R-:W-:-:S05]  /*1b30*/  IMAD.U32 R3, RZ, RZ, UR5 ;  /* 0x00000005ff037e24 */ /* 0x002fca000f8e00ff */
[----:B------:R-:W-:-:S04]  /*1b40*/  LEA R2, R3, R2, 0x18 ;  /* 0x0000000203027211 */ /* 0x000fc800078ec0ff */
[----:B------:R-:W0:Y:S01]  /*1b50*/  SYNCS.PHASECHK.TRANS64.TRYWAIT P1, [R2+URZ+0x38800], R11 ;  /* 0x0388000b020075a7 */ /* 0x000e22000802017f */
[----:B--2---:R-:W-:-:S04]  /*1b60*/  FMUL.FTZ R0, R9, R0 ;  /* 0x0000000009007220 */ /* 0x004fc80000410000 */
[----:B------:R-:W-:Y:S01]  /*1b70*/  FMUL.FTZ R0, R0, UR4 ;  /* 0x0000000400007c20 */ /* 0x000fe20008410000 */
[----:B0-----:R-:W-:Y:S06]  /*1b80*/  @!P1 BRA `(.L_x_125) ;  /* 0x000000f400fc9947 */ /* 0x001fec0003800000 */
.L_x_252:
[----:B------:R-:W-:Y:S05]  /*1b90*/  @!P0 BRA `(.L_x_126) ;  /* 0x0000000000048947 */ /* 0x000fea0003800000 */
[----:B------:R-:W-:Y:S01]  /*1ba0*/  BPT.TRAP 0x1 ;  /* 0x000000040000795c */ /* 0x000fe20000300000 */
.L_x_126:
[----:B------:R-:W-:Y:S02]  /*1bb0*/  IMAD.U32 R5, RZ, RZ, UR50 ;  /* 0x00000032ff057e24 */ /* 0x000fe4000f8e00ff */
[----:B------:R-:W-:Y:S02]  /*1bc0*/  IMAD.U32 R6, RZ, RZ, UR42 ;  /* 0x0000002aff067e24 */ /* 0x000fe4000f8e00ff */
[----:B------:R-:W-:-:S03]  /*1bd0*/  IMAD R4, R5, 0x8, R2 ;  /* 0x0000000805047824 */ /* 0x000fc600078e0202 */
[----:B------:R-:W-:-:S04]  /*1be0*/  SHF.L.U32 R5, R6, 0x1f, RZ ;  /* 0x0000001f06057819 */ /* 0x000fc800000006ff */
[----:B------:R1:W2:Y:S01]  /*1bf0*/  SYNCS.PHASECHK.TRANS64.TRYWAIT P1, [R4+URZ+0x38830], R5 ;  /* 0x03883005040075a7 */ /* 0x0002a2000802017f */
[----:B------:R-:W-:Y:S05]  /*1c00*/  @!P0 BRA `(.L_x_127) ;  /* 0x0000000000048947 */ /* 0x000fea0003800000 */
[----:B------:R-:W-:Y:S01]  /*1c10*/  BPT.TRAP 0x1 ;  /* 0x000000040000795c */ /* 0x000fe20000300000 */
.L_x_127:
[----:B------:R-:W3:Y:S01]  /*1c20*/  S2R R6, SR_TID.X ;  /* 0x0000000000067919 */ /* 0x000ee20000002100 */
[----:B------:R-:W-:Y:S01]  /*1c30*/  IMAD.MOV.U32 R151, RZ, RZ, RZ ;  /* 0x000000ffff977224 */ /* 0x000fe200078e00ff */
[----:B---3--:R-:W-:Y:S01]  /*1c40*/  LOP3.LUT P2, RZ, R6, 0x7f, RZ, 0xc0, !PT ;  /* 0x0000007f06ff7812 */ /* 0x008fe2000784c0ff */
[----:B--2---:R-:W-:-:S12]  /*1c50*/  @P1 BRA `(.L_x_128) ;  /* 0x0000000000081947 */ /* 0x004fd80003800000 */
[----:B------:R-:W2:Y:S02]  /*1c60*/  SYNCS.PHASECHK.TRANS64.TRYWAIT P1, [R4+URZ+0x38830], R5 ;  /* 0x03883005040075a7 */ /* 0x000ea4000802017f */
[----:B--2---:R-:W-:Y:S05]  /*1c70*/  @!P1 BRA `(.L_x_129) ;  /* 0x000000f400d49947 */ /* 0x004fea0003800000 */
.L_x_128:
[----:B------:R-:W-:Y:S05]  /*1c80*/  WARPSYNC.ALL ;  /* 0x0000000000007948 */ /* 0x000fea0003800000 */
[----:B------:R-:W-:Y:S01]  /*1c90*/  R2UR UR4, R2 ;  /* 0x00000000020472ca */ /* 0x000fe200000e0000 */
[----:B------:R-:W-:Y:S01]  /*1ca0*/  ULOP3.LUT UR32, UR51, 0x10000, URZ, 0xfc, !UPT ;  /* 0x0001000033207892 */ /* 0x000fe2000f8efc3f */
[----:B------:R-:W-:Y:S01]  /*1cb0*/  WARPGROUP.ARRIVE ;  /* 0x00000000000079c5 */ /* 0x000fe20000000000 */
[----:B------:R-:W-:Y:S01]  /*1cc0*/  UMOV UR33, 0x40000040 ;  /* 0x4000004000217882 */ /* 0x000fe20000000000 */
[----:B------:R-:W-:Y:S01]  /*1cd0*/  UMOV UR35, 0x40000040 ;  /* 0x4000004000237882 */ /* 0x000fe20000000000 */
[----:B------:R-:W-:Y:S01]  /*1ce0*/  UMOV UR5, 0x40000040 ;  /* 0x4000004000057882 */ /* 0x000fe20000000000 */
[----:B------:R-:W-:Y:S01]  /*1cf0*/  UMOV UR7, 0x40000040 ;  /* 0x4000004000077882 */ /* 0x000fe20000000000 */
[----:B------:R-:W-:Y:S01]  /*1d00*/  UIADD3 UR8, UR32, 0x4, URZ ;  /* 0x0000000420087890 */ /* 0x000fe2000fffe03f */
[----:B------:R-:W3:Y:S01]  /*1d10*/  S2R R90, SR_TID.X ;  /* 0x00000000005a7919 */ /* 0x000ee20000002100 */
        /* <DEDUP_REMOVED lines=8> */
[----:B------:R-:W-:Y:S01]  /*1da0*/  USHF.R.U32.HI UR4, URZ, 0x4, UR4 ;  /* 0x000000043f047899 */ /* 0x000fe20008011604 */
[--C-:B------:R-:W-:Y:S01]  /*1db0*/  IMAD.MOV.U32 R148, RZ, RZ, R151.reuse ;  /* 0x000000ffff947224 */ /* 0x100fe200078e0097 */
[----:B------:R-:W-:Y:S01]  /*1dc0*/  UIADD3 UR16, UR32, 0x400, URZ ;  /* 0x0000040020107890 */ /* 0x000fe2000fffe03f */
[--C-:B------:R-:W-:Y:S01]  /*1dd0*/  IMAD.MOV.U32 R147, RZ, RZ, R151.reuse ;  /* 0x000000ffff937224 */ /* 0x100fe200078e0097 */
        /* <DEDUP_REMOVED lines=15> */
[----:B------:R-:W-:Y:S01]  /*1ed0*/  IMAD.MOV.U32 R140, RZ, RZ, R151 ;  /* 0x000000ffff8c7224 */ /* 0x000fe200078e0097 */
[----:B------:R-:W-:-:S02]  /*1ee0*/  UIADD3 UR14, UR34, 0x6, URZ ;  /* 0x00000006220e7890 */ /* 0x000fc4000fffe03f */
[----:B------:R-:W-:Y:S01]  /*1ef0*/  QGMMA.64x128x32.F32.E4M3.E4M3 R24, gdesc[UR32], RZ, !UPT, gsb0 ;  /* 0x01e00000201879f3 */ /* 0x000fe2000c0008ff */
        /* <DEDUP_REMOVED lines=61> */
[----:B------:R-:W-:Y:S01]  /*22d0*/  IMAD.MOV.U32 R91, RZ, RZ, R151 ;  /* 0x000000ffff5b7224 */ /* 0x000fe200078e0097 */
[----:B------:R-:W-:-:S02]  /*22e0*/  WARPGROUP.DEPBAR.LE gsb0, 0x0 ;  /* 0x00008000000079c5 */ /* 0x000fc40000010000 */
        /* <DEDUP_REMOVED lines=61> */
[----:B0-----:R-:W-:Y:S02]  /*26c0*/  IMAD.U32 R35, RZ, RZ, UR45 ;  /* 0x0000002dff237e24 */ /* 0x001fe4000f8e00ff */
        /* <DEDUP_REMOVED lines=15> */
[----:B0-----:R-:W-:-:S02]  /*27c0*/  IMAD R38, R35, -0x80, R34 ;  /* 0xffffff8023267824 */ /* 0x001fc400078e0222 */
[C---:B------:R-:W-:Y:S01]  /*27d0*/  FMUL.FTZ R72, R0.reuse, R72 ;  /* 0x0000004800487220 */ /* 0x040fe20000410000 */
[C---:B------:R-:W-:Y:S01]  /*27e0*/  FMUL.FTZ R67, R0.reuse, R67 ;  /* 0x0000004300437220 */ /* 0x040fe20000410000 */
[C---:B------:R-:W-:Y:S01]  /*27f0*/  FMUL.FTZ R73, R0.reuse, R73 ;  /* 0x0000004900497220 */ /* 0x040fe20000410000 */
[----:B------:R-:W-:Y:S01]  /*2800*/  FMUL.FTZ R70, R0, R70 ;  /* 0x0000004600467220 */ /* 0x000fe20000410000 */
[----:B------:R-:W-:Y:S01]  /*2810*/  ISETP.GT.AND P4, PT, R38, RZ, PT ;  /* 0x000000ff2600720c */ /* 0x000fe20003f84270 */
[----:B------:R-:W-:Y:S01]  /*2820*/  FMUL.FTZ R76, R0, R76 ;  /* 0x0000004c004c7220 */ /* 0x000fe20000410000 */
[----:B-12---:R-:W0:Y:S01]  /*2830*/  MUFU.TANH R5, R26 ;  /* 0x0000001a00057308 */ /* 0x006e220000002400 */
        /* <DEDUP_REMOVED lines=9> */
[C---:B------:R-:W-:Y:S01]  /*28d0*/  FMUL.FTZ R75, R0.reuse, R75 ;  /* 0x0000004b004b7220 */ /* 0x040fe20000410000 */
[----:B-----5:R-:W-:Y:S01]  /*28e0*/  FSEL R9, R9, -INF , P3 ;  /* 0xff80000009097808 */ /* 0x020fe20001800000 */
[C---:B------:R-:W-:Y:S01]  /*28f0*/  FMUL.FTZ R84, R0.reuse, R84 ;  /* 0x0000005400547220 */ /* 0x040fe20000410000 */
[C---:B------:R-:W-:Y:S01]  /*2900*/  FMUL.FTZ R78, R0.reuse, R78 ;  /* 0x0000004e004e7220 */ /* 0x040fe20000410000 */
[C---:B------:R-:W-:Y:S01]  /*2910*/  FMUL.FTZ R85, R0.reuse, R85 ;  /* 0x0000005500557220 */ /* 0x040fe20000410000 */
[C---:B------:R-:W-:Y:S01]  /*2920*/  FMUL.FTZ R79, R0.reuse, R79 ;  /* 0x0000004f004f7220 */ /* 0x040fe20000410000 */
[----:B------:R-:W1:Y:S01]  /*2930*/  MUFU.TANH R6, R27 ;  /* 0x0000001b00067308 */ /* 0x000e620000002400 */
[----:B0-----:R-:W-:Y:S01]  /*2940*/  FSEL R5, R5, -INF , P4 ;  /* 0xff80000005057808 */ /* 0x001fe20002000000 */
[C---:B------:R-:W-:Y:S01]  /*2950*/  FMUL.FTZ R82, R0.reuse, R82 ;  /* 0x0000005200527220 */ /* 0x040fe20000410000 */
[C---:B------:R-:W-:Y:S01]  /*2960*/  FMUL.FTZ R83, R0.reuse, R83 ;  /* 0x0000005300537220 */ /* 0x040fe20000410000 */
[C---:B------:R-:W-:Y:S01]  /*2970*/  FMUL.FTZ R86, R0.reuse, R86 ;  /* 0x0000005600567220 */ /* 0x040fe20000410000 */
[----:B------:R-:W-:-:S03]  /*2980*/  FMUL.FTZ R87, R0, R87 ;  /* 0x0000005700577220 */ /* 0x000fc60000410000 */
[----:B------:R-:W-:Y:S08]  /*2990*/  MUFU.TANH R33, R33 ;  /* 0x0000002100217308 */ /* 0x000ff00000002400 */
[----:B------:R0:W-:Y:S01]  /*29a0*/  MUFU.TANH R12, R39 ;  /* 0x00000027000c7308 */ /* 0x0001e20000002400 */
[----:B-1----:R-:W-:-:S07]  /*29b0*/  FSEL R6, R6, -INF , P5 ;  /* 0xff80000006067808 */ /* 0x002fce0002800000 */
[----:B------:R1:W-:Y:S01]  /*29c0*/  MUFU.TANH R13, R42 ;  /* 0x0000002a000d7308 */ /* 0x0003e20000002400 */
[----:B0-----:R-:W-:Y:S02]  /*29d0*/  FSEL R39, R24, -INF , P4 ;  /* 0xff80000018277808 */ /* 0x001fe40002000000 */
[----:B------:R-:W-:-:S04]  /*29e0*/  ISETP.GT.AND P4, PT, R38, 0x11, PT ;  /* 0x000000112600780c */ /* 0x000fc80003f84270 */
[----:B------:R-:W-:Y:S01]  /*29f0*/  FSEL R10, R10, -INF , P4 ;  /* 0xff8000000a0a7808 */ /* 0x000fe20002000000 */
[----:B------:R-:W0:Y:S01]  /*2a00*/  MUFU.TANH R7, R30 ;  /* 0x0000001e00077308 */ /* 0x000e220000002400 */
[----:B-1----:R-:W-:Y:S02]  /*2a10*/  FSEL R42, R25, -INF , P5 ;  /* 0xff800000192a7808 */ /* 0x002fe40002800000 */
[----:B------:R-:W-:Y:S02]  /*2a20*/  ISETP.GT.AND P5, PT, R38, 0x18, PT ;  /* 0x000000182600780c */ /* 0x000fe40003fa4270 */
[----:B------:R-:W-:Y:S02]  /*2a30*/  FMNMX.FTZ R24, R39, R42, !PT ;  /* 0x0000002a27187209 */ /* 0x000fe40007810000 */
[----:B------:R-:W-:Y:S01]  /*2a40*/  FSEL R11, R11, -INF , P5 ;  /* 0xff8000000b0b7808 */ /* 0x000fe20002800000 */
[----:B------:R-:W-:Y:S08]  /*2a50*/  MUFU.TANH R36, R36 ;  /* 0x0000002400247308 */ /* 0x000ff00000002400 */
[----:B------:R1:W-:Y:S01]  /*2a60*/  MUFU.TANH R14, R43 ;  /* 0x0000002b000e7308 */ /* 0x0003e20000002400 */
[----:B0-----:R-:W-:-:S07]  /*2a70*/  FSEL R7, R7, -INF , P1 ;  /* 0xff80000007077808 */ /* 0x001fce0000800000 */
[----:B------:R-:W0:Y:S01]  /*2a80*/  MUFU.TANH R8, R31 ;  /* 0x0000001f00087308 */ /* 0x000e220000002400 */
[----:B-1----:R-:W-:Y:S02]  /*2a90*/  FSEL R43, R28, -INF , P1 ;  /* 0xff8000001c2b7808 */ /* 0x002fe40000800000 */
[----:B------:R-:W-:Y:S02]  /*2aa0*/  ISETP.GT.AND P1, PT, R38, 0x19, PT ;  /* 0x000000192600780c */ /* 0x000fe40003f24270 */
[----:B------:R-:W-:Y:S02]  /*2ab0*/  FMNMX.FTZ R25, R43, R24, !PT ;  /* 0x000000182b197209 */ /* 0x000fe40007810000 */
[----:B------:R-:W-:Y:S01]  /*2ac0*/  FSEL R12, R12, -INF , P1 ;  /* 0xff8000000c0c7808 */ /* 0x000fe20000800000 */
[----:B------:R-:W-:Y:S08]  /*2ad0*/  MUFU.TANH R37, R37 ;  /* 0x0000002500257308 */ /* 0x000ff00000002400 */
[----:B------:R1:W2:Y:S01]  /*2ae0*/  MUFU.TANH R15, R46 ;  /* 0x0000002e000f7308 */ /* 0x0002a20000002400 */
[----:B0-----:R-:W-:-:S07]  /*2af0*/  FSEL R8, R8, -INF , P2 ;  /* 0xff80000008087808 */ /* 0x001fce0001000000 */
[----:B------:R-:W-:Y:S01]  /*2b00*/  MUFU.TANH R40, R40 ;  /* 0x0000002800287308 */ /* 0x000fe20000002400 */
[----:B-1----:R-:W-:Y:S02]  /*2b10*/  FSEL R46, R29, -INF , P2 ;  /* 0xff8000001d2e7808 */ /* 0x002fe40001000000 */
[----:B------:R-:W-:Y:S02]  /*2b20*/  ISETP.GT.AND P2, PT, R38, 0x20, PT ;  /* 0x000000202600780c */ /* 0x000fe40003f44270 */
[----:B------:R-:W-:Y:S02]  /*2b30*/  FMNMX.FTZ R24, R46, R25, !PT ;  /* 0x000000192e187209 */ /* 0x000fe40007810000 */
[----:B------:R-:W-:Y:S01]  /*2b40*/  FSEL R13, R13, -INF , P2 ;  /* 0xff8000000d0d7808 */ /* 0x000fe20001000000 */
[----:B------:R0:W1:Y:S08]  /*2b50*/  MUFU.TANH R20, R47 ;  /* 0x0000002f00147308 */ /* 0x0000700000002400 */
[----:B------:R-:W-:Y:S01]  /*2b60*/  MUFU.TANH R41, R41 ;  /* 0x0000002900297308 */ /* 0x000fe20000002400 */
[----:B0-----:R-:W-:-:S02]  /*2b70*/  FSEL R47, R32, -INF , P3 ;  /* 0xff800000202f7808 */ /* 0x001fc40001800000 */
[----:B------:R-:W-:Y:S02]  /*2b80*/  ISETP.GT.AND P3, PT, R38, 0x21, PT ;  /* 0x000000212600780c */ /* 0x000fe40003f64270 */
[----:B------:R-:W-:Y:S02]  /*2b90*/  FMNMX.FTZ R25, R47, R24, !PT ;  /* 0x000000182f197209 */ /* 0x000fe40007810000 */
[----:B------:R-:W-:Y:S01]  /*2ba0*/  FSEL R14, R14, -INF , P3 ;  /* 0xff8000000e0e7808 */ /* 0x000fe20001800000 */
[----:B------:R0:W-:Y:S08]  /*2bb0*/  MUFU.TANH R21, R50 ;  /* 0x0000003200157308 */ /* 0x0001f00000002400 */
[----:B------:R-:W-:Y:S01]  /*2bc0*/  MUFU.TANH R44, R44 ;  /* 0x0000002c002c7308 */ /* 0x000fe20000002400 */
[----:B0-----:R-:W-:-:S02]  /*2bd0*/  FSEL R50, R33, -INF , P4 ;  /* 0xff80000021327808 */ /* 0x001fc40002000000 */
[----:B------:R-:W-:Y:S02]  /*2be0*/  ISETP.GT.AND P4, PT, R38, 0x28, PT ;  /* 0x000000282600780c */ /* 0x000fe40003f84270 */
[----:B------:R-:W-:Y:S02]  /*2bf0*/  FMNMX.FTZ R24, R50, R25, !PT ;  /* 0x0000001932187209 */ /* 0x000fe40007810000 */
[----:B--2---:R-:W-:Y:S01]  /*2c00*/  FSEL R15, R15, -INF , P4 ;  /* 0xff8000000f0f7808 */ /* 0x004fe20002000000 */
[----:B------:R0:W-:Y:S08]  /*2c10*/  MUFU.TANH R26, R55 ;  /* 0x00000037001a7308 */ /* 0x0001f00000002400 */
[----:B------:R-:W2:Y:S01]  /*2c20*/  MUFU.TANH R45, R45 ;  /* 0x0000002d002d7308 */ /* 0x000ea20000002400 */
[----:B0-----:R-:W-:-:S02]  /*2c30*/  FSEL R55, R36, -INF , P5 ;  /* 0xff80000024377808 */ /* 0x001fc40002800000 */
[----:B------:R-:W-:Y:S02]  /*2c40*/  ISETP.GT.AND P5, PT, R38, 0x29, PT ;  /* 0x000000292600780c */ /* 0x000fe40003fa4270 */
[----:B------:R-:W-:Y:S02]  /*2c50*/  FMNMX.FTZ R25, R55, R24, !PT ;  /* 0x0000001837197209 */ /* 0x000fe40007810000 */
[----:B-1----:R-:W-:Y:S01]  /*2c60*/  FSEL R20, R20, -INF , P5 ;  /* 0xff80000014147808 */ /* 0x002fe20002800000 */
[----:B------:R0:W1:Y:S08]  /*2c70*/  MUFU.TANH R27, R58 ;  /* 0x0000003a001b7308 */ /* 0x0000700000002400 */
[----:B------:R-:W4:Y:S01]  /*2c80*/  MUFU.TANH R48, R48 ;  /* 0x0000003000307308 */ /* 0x000f220000002400 */
[----:B0-----:R-:W-:-:S02]  /*2c90*/  FSEL R58, R37, -INF , P1 ;  /* 0xff800000253a7808 */ /* 0x001fc40000800000 */
[----:B------:R-:W-:Y:S02]  /*2ca0*/  ISETP.GT.AND P1, PT, R38, 0x30, PT ;  /* 0x000000302600780c */ /* 0x000fe40003f24270 */
[----:B------:R-:W-:Y:S02]  /*2cb0*/  FMNMX.FTZ R24, R58, R25, !PT ;  /* 0x000000193a187209 */ /* 0x000fe40007810000 */
[----:B--2---:R-:W-:Y:S01]  /*2cc0*/  FSEL R88, R45, -INF , P5 ;  /* 0xff8000002d587808 */ /* 0x004fe20002800000 */
[----:B------:R0:W-:Y:S01]  /*2cd0*/  MUFU.TANH R30, R63 ;  /* 0x0000003f001e7308 */ /* 0x0001e20000002400 */
[----:B------:R-:W-:Y:S02]  /*2ce0*/  ISETP.GT.AND P5, PT, R38, 0x40, PT ;  /* 0x000000402600780c */ /* 0x000fe40003fa4270 */
[----:B------:R-:W-:Y:S02]  /*2cf0*/  FSEL R21, R21, -INF , P1 ;  /* 0xff80000015157808 */ /* 0x000fe40000800000 */
[----:B-1----:R-:W-:-:S03]  /*2d00*/  FSEL R27, R27, -INF , P5 ;  /* 0xff8000001b1b7808 */ /* 0x002fc60002800000 */
[----:B------:R-:W1:Y:S01]  /*2d10*/  MUFU.TANH R51, R51 ;  /* 0x0000003300337308 */ /* 0x000e620000002400 */
[----:B0-----:R-:W-:Y:S02]  /*2d20*/  FSEL R63, R40, -INF , P2 ;  /* 0xff800000283f7808 */ /* 0x001fe40001000000 */
[----:B------:R-:W-:Y:S02]  /*2d30*/  ISETP.GT.AND P2, PT, R38, 0x31, PT ;  /* 0x000000312600780c */ /* 0x000fe40003f44270 */
[----:B------:R-:W-:Y:S02]  /*2d40*/  FMNMX.FTZ R25, R63, R24, !PT ;  /* 0x000000183f197209 */ /* 0x000fe40007810000 */
[----:B----4-:R-:W-:Y:S01]  /*2d50*/  FSEL R89, R48, -INF , P1 ;  /* 0xff80000030597808 */ /* 0x010fe20000800000 */
[----:B------:R-:W0:Y:S01]  /*2d60*/  MUFU.TANH R49, R49 ;  /* 0x0000003100317308 */ /* 0x000e220000002400 */
[----:B------:R-:W-:-:S07]  /*2d70*/  ISETP.GT.AND P1, PT, R38, 0x41, PT ;  /* 0x000000412600780c */ /* 0x000fce0003f24270 */
[----:B------:R2:W-:Y:S01]  /*2d80*/  MUFU.TANH R31, R66 ;  /* 0x00000042001f7308 */ /* 0x0005e20000002400 */
[----:B-1----:R-:W-:-:S07]  /*2d90*/  FSEL R24, R51, -INF , P2 ;  /* 0xff80000033187808 */ /* 0x002fce0001000000 */
[----:B------:R-:W1:Y:S01]  /*2da0*/  MUFU.TANH R52, R52 ;  /* 0x0000003400347308 */ /* 0x000e620000002400 */
[----:B--2---:R-:W-:Y:S02]  /*2db0*/  FSEL R66, R41, -INF , P3 ;  /* 0xff80000029427808 */ /* 0x004fe40001800000 */
[----:B------:R-:W-:Y:S02]  /*2dc0*/  ISETP.GT.AND P3, PT, R38, 0x38, PT ;  /* 0x000000382600780c */ /* 0x000fe40003f64270 */
[----:B------:R-:W-:Y:S02]  /*2dd0*/  FMNMX.FTZ R28, R66, R25, !PT ;  /* 0x00000019421c7209 */ /* 0x000fe40007810000 */
[----:B0-----:R-:W-:Y:S01]  /*2de0*/  FSEL R51, R49, -INF , P2 ;  /* 0xff80000031337808 */ /* 0x001fe20001000000 */
[----:B------:R0:W-:Y:S01]  /*2df0*/  MUFU.TANH R34, R71 ;  /* 0x0000004700227308 */ /* 0x0001e20000002400 */
[----:B------:R-:W-:-:S07]  /*2e00*/  ISETP.GT.AND P2, PT, R38, 0x48, PT ;  /* 0x000000482600780c */ /* 0x000fce0003f44270 */
[----:B------:R-:W2:Y:S01]  /*2e10*/  MUFU.TANH R53, R53 ;  /* 0x0000003500357308 */ /* 0x000ea20000002400 */
[----:B0-----:R-:W-:Y:S02]  /*2e20*/  FSEL R71, R44, -INF , P4 ;  /* 0xff8000002c477808 */ /* 0x001fe40002000000 */
[----:B------:R-:W-:Y:S02]  /*2e30*/  ISETP.GT.AND P4, PT, R38, 0x39, PT ;  /* 0x000000392600780c */ /* 0x000fe40003f84270 */
[----:B------:R-:W-:Y:S02]  /*2e40*/  FMNMX.FTZ R29, R71, R28, !PT ;  /* 0x0000001c471d7209 */ /* 0x000fe40007810000 */
[----:B-1----:R-:W-:Y:S01]  /*2e50*/  FSEL R52, R52, -INF , P3 ;  /* 0xff80000034347808 */ /* 0x002fe20001800000 */
[----:B------:R-:W0:Y:S01]  /*2e60*/  MUFU.TANH R56, R56 ;  /* 0x0000003800387308 */ /* 0x000e220000002400 */
[----:B------:R-:W-:Y:S02]  /*2e70*/  FMNMX.FTZ R28, R88, R29, !PT ;  /* 0x0000001d581c7209 */ /* 0x000fe40007810000 */
[----:B------:R-:W-:-:S02]  /*2e80*/  FSEL R26, R26, -INF , P4 ;  /* 0xff8000001a1a7808 */ /* 0x000fc40002000000 */
[----:B------:R-:W-:-:S03]  /*2e90*/  FMNMX.FTZ R28, R89, R28, !PT ;  /* 0x0000001c591c7209 */ /* 0x000fc60007810000 */
[----:B------:R-:W1:Y:S01]  /*2ea0*/  MUFU.TANH R57, R57 ;  /* 0x0000003900397308 */ /* 0x000e620000002400 */
[----:B------:R-:W-:Y:S02]  /*2eb0*/  FMNMX.FTZ R29, R51, R28, !PT ;  /* 0x0000001c331d7209 */ /* 0x000fe40007810000 */
[----:B--2---:R-:W-:Y:S02]  /*2ec0*/  FSEL R53, R53, -INF , P4 ;  /* 0xff80000035357808 */ /* 0x004fe40002000000 */
[----:B------:R-:W-:Y:S02]  /*2ed0*/  FMNMX.FTZ R32, R52, R29, !PT ;  /* 0x0000001d34207209 */ /* 0x000fe40007810000 */
[----:B------:R-:W-:Y:S01]  /*2ee0*/  ISETP.GT.AND P4, PT, R38, 0x50, PT ;  /* 0x000000502600780c */ /* 0x000fe20003f84270 */
[----:B------:R-:W2:Y:S01]  /*2ef0*/  MUFU.TANH R54, R54 ;  /* 0x0000003600367308 */ /* 0x000ea20000002400 */
[----:B0-----:R-:W-:Y:S02]  /*2f00*/  FSEL R56, R56, -INF , P5 ;  /* 0xff80000038387808 */ /* 0x001fe40002800000 */
[----:B------:R-:W-:-:S02]  /*2f10*/  FMNMX.FTZ R33, R53, R32, !PT ;  /* 0x0000002035217209 */ /* 0x000fc40007810000 */
[----:B------:R-:W-:Y:S02]  /*2f20*/  ISETP.GT.AND P5, PT, R38, 0x51, PT ;  /* 0x000000512600780c */ /* 0x000fe40003fa4270 */
[----:B------:R-:W-:Y:S01]  /*2f30*/  FMNMX.FTZ R32, R56, R33, !PT ;  /* 0x0000002138207209 */ /* 0x000fe20007810000 */
[----:B------:R-:W0:Y:S01]  /*2f40*/  MUFU.TANH R60, R60 ;  /* 0x0000003c003c7308 */ /* 0x000e220000002400 */
[----:B-1----:R-:W-:Y:S02]  /*2f50*/  FSEL R57, R57, -INF , P1 ;  /* 0xff80000039397808 */ /* 0x002fe40000800000 */
[----:B------:R-:W-:Y:S02]  /*2f60*/  FSEL R31, R31, -INF , P4 ;  /* 0xff8000001f1f7808 */ /* 0x000fe40002000000 */
[----:B------:R-:W-:-:S03]  /*2f70*/  FMNMX.FTZ R33, R57, R32, !PT ;  /* 0x0000002039217209 */ /* 0x000fc60007810000 */
[----:B------:R-:W1:Y:S01]  /*2f80*/  MUFU.TANH R61, R61 ;  /* 0x0000003d003d7308 */ /* 0x000e620000002400 */
[----:B--2---:R-:W-:Y:S02]  /*2f90*/  FSEL R25, R54, -INF , P3 ;  /* 0xff80000036197808 */ /* 0x004fe40001800000 */
[----:B------:R-:W-:-:S04]  /*2fa0*/  ISETP.GT.AND P3, PT, R38, 0x49, PT ;  /* 0x000000492600780c */ /* 0x000fc80003f64270 */
[----:B------:R-:W-:Y:S01]  /*2fb0*/  FSEL R30, R30, -INF , P3 ;  /* 0xff8000001e1e7808 */ /* 0x000fe20001800000 */
[----:B------:R-:W2:Y:S01]  /*2fc0*/  MUFU.TANH R64, R64 ;  /* 0x0000004000407308 */ /* 0x000ea20000002400 */
[----:B0-----:R-:W-:-:S04]  /*2fd0*/  FSEL R60, R60, -INF , P2 ;  /* 0xff8000003c3c7808 */ /* 0x001fc80001000000 */
[----:B------:R-:W-:-:S03]  /*2fe0*/  FMNMX.FTZ R33, R60, R33, !PT ;  /* 0x000000213c217209 */ /* 0x000fc60007810000 */
[----:B------:R-:W0:Y:S01]  /*2ff0*/  MUFU.TANH R59, R59 ;  /* 0x0000003b003b7308 */ /* 0x000e220000002400 */
[----:B-1----:R-:W-:Y:S02]  /*3000*/  FSEL R54, R61, -INF , P3 ;  /* 0xff8000003d367808 */ /* 0x002fe40001800000 */
[----:B------:R-:W-:Y:S02]  /*3010*/  ISETP.GT.AND P3, PT, R38, 0x60, PT ;  /* 0x000000602600780c */ /* 0x000fe40003f64270 */
[----:B------:R-:W-:-:S03]  /*3020*/  FMNMX.FTZ R33, R54, R33, !PT ;  /* 0x0000002136217209 */ /* 0x000fc60007810000 */
[----:B------:R-:W1:Y:S01]  /*3030*/  MUFU.TANH R65, R65 ;  /* 0x0000004100417308 */ /* 0x000e620000002400 */
[----:B--2---:R-:W-:Y:S02]  /*3040*/  FSEL R64, R64, -INF , P4 ;  /* 0xff80000040407808 */ /* 0x004fe40002000000 */
[----:B------:R-:W-:Y:S02]  /*3050*/  ISETP.GT.AND P4, PT, R38, 0x61, PT ;  /* 0x000000612600780c */ /* 0x000fe40003f84270 */
[----:B------:R-:W-:-:S03]  /*3060*/  FMNMX.FTZ R40, R64, R33, !PT ;  /* 0x0000002140287209 */ /* 0x000fc60007810000 */
[----:B------:R-:W2:Y:S01]  /*3070*/  MUFU.TANH R62, R62 ;  /* 0x0000003e003e7308 */ /* 0x000ea20000002400 */
[----:B0-----:R-:W-:Y:S02]  /*3080*/  FSEL R28, R59, -INF , P1 ;  /* 0xff8000003b1c7808 */ /* 0x001fe40000800000 */
[----:B------:R-:W-:-:S05]  /*3090*/  ISETP.GT.AND P1, PT, R38, 0x58, PT ;  /* 0x000000582600780c */ /* 0x000fca0003f24270 */
[----:B------:R-:W0:Y:S01]  /*30a0*/  MUFU.TANH R68, R68 ;  /* 0x0000004400447308 */ /* 0x000e220000002400 */
[----:B-1----:R-:W-:-:S04]  /*30b0*/  FSEL R65, R65, -INF , P5 ;  /* 0xff80000041417808 */ /* 0x002fc80002800000 */
        /* <DEDUP_REMOVED lines=13> */
[----:B--2---:R-:W-:-:S04]  /*3190*/  FSEL R72, R72, -INF , P3 ;  /* 0xff80000048487808 */ /* 0x004fc80001800000 */
        /* <DEDUP_REMOVED lines=9> */
[----:B------:R-:W-:-:S05]  /*3230*/  ISETP.GT.AND P1, PT, R38, 0x69, PT ;  /* 0x000000692600780c */ /* 0x000fca0003f24270 */
[----:B------:R2:W4:Y:S01]  /*3240*/  MUFU.TANH R35, R74 ;  /* 0x0000004a00237308 */ /* 0x0005220000002400 */
[----:B0-----:R-:W-:-:S04]  /*3250*/  FSEL R76, R76, -INF , P5 ;  /* 0xff8000004c4c7808 */ /* 0x001fc80002800000 */
[----:B------:R-:W-:-:S03]  /*3260*/  FMNMX.FTZ R40, R76, R41, !PT ;  /* 0x000000294c287209 */ /* 0x000fc60007810000 */
[----:B------:R-:W0:Y:S01]  /*3270*/  MUFU.TANH R80, R80 ;  /* 0x0000005000507308 */ /* 0x000e220000002400 */
[----:B-1----:R-:W-:Y:S01]  /*3280*/  FSEL R77, R77, -INF , P1 ;  /* 0xff8000004d4d7808 */ /* 0x002fe20000800000 */
[----:B--2---:R-:W-:-:S03]  /*3290*/  IMAD.MOV.U32 R74, RZ, RZ, R151 ;  /* 0x000000ffff4a7224 */ /* 0x004fc600078e0097 */
[----:B------:R-:W-:-:S03]  /*32a0*/  FMNMX.FTZ R41, R77, R40, !PT ;  /* 0x000000284d297209 */ /* 0x000fc60007810000 */
[----:B------:R1:W2:Y:S01]  /*32b0*/  MUFU.TANH R36, R75 ;  /* 0x0000004b00247308 */ /* 0x0002a20000002400 */
[----:B----4-:R-:W-:Y:S02]  /*32c0*/  FSEL R35, R35, -INF , P3 ;  /* 0xff80000023237808 */ /* 0x010fe40001800000 */
[----:B------:R-:W-:-:S05]  /*32d0*/  ISETP.GT.AND P3, PT, R38, 0x71, PT ;  /* 0x000000712600780c */ /* 0x000fca0003f64270 */
[----:B------:R-:W4:Y:S01]  /*32e0*/  MUFU.TANH R81, R81 ;  /* 0x0000005100517308 */ /* 0x000f220000002400 */
[----:B0-----:R-:W-:Y:S01]  /*32f0*/  FSEL R80, R80, -INF , P2 ;  /* 0xff80000050507808 */ /* 0x001fe20001000000 */
[----:B-1----:R-:W-:-:S03]  /*3300*/  IMAD.MOV.U32 R75, RZ, RZ, R151 ;  /* 0x000000ffff4b7224 */ /* 0x002fc600078e0097 */
[----:B------:R-:W-:-:S03]  /*3310*/  FMNMX.FTZ R40, R80, R41, !PT ;  /* 0x0000002950287209 */ /* 0x000fc60007810000 */
[----:B------:R0:W1:Y:S01]  /*3320*/  MUFU.TANH R37, R78 ;  /* 0x0000004e00257308 */ /* 0x0000620000002400 */
[----:B--2---:R-:W-:Y:S02]  /*3330*/  FSEL R36, R36, -INF , P4 ;  /* 0xff80000024247808 */ /* 0x004fe40002000000 */
[----:B------:R-:W-:-:S05]  /*3340*/  ISETP.GT.AND P4, PT, R38, 0x78, PT ;  /* 0x000000782600780c */ /* 0x000fca0003f84270 */
[----:B------:R-:W2:Y:S01]  /*3350*/  MUFU.TANH R84, R84 ;  /* 0x0000005400547308 */ /* 0x000ea20000002400 */
[----:B----4-:R-:W-:Y:S01]  /*3360*/  FSEL R81, R81, -INF , P3 ;  /* 0xff80000051517808 */ /* 0x010fe20001800000 */
[----:B0-----:R-:W-:-:S03]  /*3370*/  IMAD.MOV.U32 R78, RZ, RZ, R151 ;  /* 0x000000ffff4e7224 */ /* 0x001fc600078e0097 */
[----:B------:R-:W-:-:S03]  /*3380*/  FMNMX.FTZ R41, R81, R40, !PT ;  /* 0x0000002851297209 */ /* 0x000fc60007810000 */
[----:B------:R-:W0:Y:S01]  /*3390*/  MUFU.TANH R85, R85 ;  /* 0x0000005500557308 */ /* 0x000e220000002400 */
[----:B-1----:R-:W-:Y:S02]  /*33a0*/  FSEL R37, R37, -INF , P5 ;  /* 0xff80000025257808 */ /* 0x002fe40002800000 */
[----:B------:R-:W-:-:S05]  /*33b0*/  ISETP.GT.AND P5, PT, R38, 0x79, PT ;  /* 0x000000792600780c */ /* 0x000fca0003fa4270 */
[----:B------:R-:W1:Y:S01]  /*33c0*/  MUFU.TANH R79, R79 ;  /* 0x0000004f004f7308 */ /* 0x000e620000002400 */
[----:B--2---:R-:W-:-:S04]  /*33d0*/  FSEL R84, R84, -INF , P4 ;  /* 0xff80000054547808 */ /* 0x004fc80002000000 */
[----:B------:R-:W-:-:S03]  /*33e0*/  FMNMX.FTZ R38, R84, R41, !PT ;  /* 0x0000002954267209 */ /* 0x000fc60007810000 */
[----:B------:R-:W2:Y:S01]  /*33f0*/  MUFU.TANH R82, R82 ;  /* 0x0000005200527308 */ /* 0x000ea20000002400 */
[----:B0-----:R-:W-:-:S04]  /*3400*/  FSEL R85, R85, -INF , P5 ;  /* 0xff80000055557808 */ /* 0x001fc80002800000 */
[----:B------:R-:W-:-:S03]  /*3410*/  FMNMX.FTZ R38, R85, R38, !PT ;  /* 0x0000002655267209 */ /* 0x000fc60007810000 */
[----:B------:R-:W0:Y:S01]  /*3420*/  MUFU.TANH R83, R83 ;  /* 0x0000005300537308 */ /* 0x000e220000002400 */
[----:B-1----:R-:W-:Y:S01]  /*3430*/  FSEL R79, R79, -INF , P1 ;  /* 0xff8000004f4f7808 */ /* 0x002fe20000800000 */
[----:B------:R-:W1:Y:S06]  /*3440*/  SHFL.BFLY PT, R41, R38, 0x2, 0x1f ;  /* 0x0c401f0026297f89 */ /* 0x000e6c00000e0000 */
[----:B------:R-:W4:Y:S01]  /*3450*/  MUFU.TANH R86, R86 ;  /* 0x0000005600567308 */ /* 0x000f220000002400 */
[----:B--2---:R-:W-:-:S07]  /*3460*/  FSEL R82, R82, -INF , P2 ;  /* 0xff80000052527808 */ /* 0x004fce0001000000 */
[----:B------:R-:W2:Y:S01]  /*3470*/  MUFU.TANH R87, R87 ;  /* 0x0000005700577308 */ /* 0x000ea20000002400 */
[----:B0-----:R-:W-:Y:S02]  /*3480*/  FSEL R83, R83, -INF , P3 ;  /* 0xff80000053537808 */ /* 0x001fe40001800000 */
[----:B----4-:R-:W-:Y:S02]  /*3490*/  FSEL R86, R86, -INF , P4 ;  /* 0xff80000056567808 */ /* 0x010fe40002000000 */
[----:B-1----:R-:W-:-:S05]  /*34a0*/  FMNMX.FTZ R41, R38, R41, !PT ;  /* 0x0000002926297209 */ /* 0x002fca0007810000 */
[----:B------:R-:W0:Y:S01]  /*34b0*/  SHFL.BFLY PT, R40, R41, 0x1, 0x1f ;  /* 0x0c201f0029287f89 */ /* 0x000e2200000e0000 */
[----:B--2---:R-:W-:Y:S02]  /*34c0*/  FSEL R87, R87, -INF , P5 ;  /* 0xff80000057577808 */ /* 0x004fe40002800000 */
[----:B0-----:R-:W-:Y:S01]  /*34d0*/  FMNMX.FTZ R193, R41, R40, !PT ;  /* 0x0000002829c17209 */ /* 0x001fe20007810000 */
[----:B------:R-:W-:-:S03]  /*34e0*/  IMAD.U32 R40, RZ, RZ, UR10 ;  /* 0x0000000aff287e24 */ /* 0x000fc6000f8e00ff */
[C---:B------:R-:W-:Y:S01]  /*34f0*/  FSETP.NEU.FTZ.AND P6, PT, R193.reuse, -INF , PT ;  /* 0xff800000c100780b */ /* 0x040fe20003fdd000 */
[----:B------:R-:W-:-:S05]  /*3500*/  FFMA.FTZ R40, R193, R40, -8 ;  /* 0xc1000000c1287423 */ /* 0x000fca0000010028 */
[----:B------:R-:W-:Y:S02]  /*3510*/  FSEL R62, R40, RZ, P6 ;  /* 0x000000ff283e7208 */ /* 0x000fe40003000000 */
[----:B---3--:R-:W-:Y:S01]  /*3520*/  LOP3.LUT P6, RZ, R90, 0x7f, RZ, 0xc0, !PT ;  /* 0x0000007f5aff7812 */ /* 0x008fe200078cc0ff */
[----:B------:R-:W-:Y:S02]  /*3530*/  IMAD.MOV.U32 R90, RZ, RZ, R151 ;  /* 0x000000ffff5a7224 */ /* 0x000fe400078e0097 */
[----:B------:R-:W-:-:S01]  /*3540*/  FFMA.FTZ R38, R39, UR10, -R62 ;  /* 0x0000000a27267c23 */ /* 0x000fc2000801083e */
[--C-:B------:R-:W-:Y:S01]  /*3550*/  FFMA.FTZ R39, R42, UR10, -R62.reuse ;  /* 0x0000000a2a277c23 */ /* 0x100fe2000801083e */
[----:B------:R-:W-:Y:S01]  /*3560*/  FMNMX.FTZ R42, R5, R6, !PT ;  /* 0x00000006052a7209 */ /* 0x000fe20007810000 */
[--C-:B------:R-:W-:Y:S01]  /*3570*/  FFMA.FTZ R40, R43, UR10, -R62.reuse ;  /* 0x0000000a2b287c23 */ /* 0x100fe2000801083e */
        /* <DEDUP_REMOVED lines=9> */
[----:B------:R-:W-:Y:S01]  /*3610*/  MUFU.EX2 R38, R38 ;  /* 0x0000002600267308 */ /* 0x000fe20000000800 */
        /* <DEDUP_REMOVED lines=13> */
[----:B------:R-:W-:Y:S01]  /*36f0*/  FFMA.FTZ R76, R76, UR10, -R62 ;  /* 0x0000000a4c4c7c23 */ /* 0x000fe2000801083e */
[----:B------:R-:W-:Y:S01]  /*3700*/  @!P6 VIADD R4, R4, 0x38840 ;  /* 0x000388400404e836 */ /* 0x000fe20000000000 */
[----:B------:R0:W-:Y:S01]  /*3710*/  MUFU.EX2 R42, R50 ;  /* 0x00000032002a7308 */ /* 0x0001e20000000800 */
[----:B------:R-:W-:Y:S01]  /*3720*/  FMNMX.FTZ R45, R13, R44, !PT ;  /* 0x0000002c0d2d7209 */ /* 0x000fe20007810000 */
[----:B------:R-:W-:-:S02]  /*3730*/  IMAD.MOV.U32 R88, RZ, RZ, R151 ;  /* 0x000000ffff587224 */ /* 0x000fc400078e0097 */
[----:B------:R-:W-:Y:S02]  /*3740*/  @!P6 PRMT R4, RZ, 0x654, R4 ;  /* 0x00000654ff04e816 */ /* 0x000fe40000000004 */
[----:B------:R-:W-:Y:S02]  /*3750*/  FMNMX.FTZ R46, R14, R45, !PT ;  /* 0x0000002d0e2e7209 */ /* 0x000fe40007810000 */
[----:B------:R-:W-:Y:S01]  /*3760*/  MUFU.EX2 R44, R55 ;  /* 0x00000037002c7308 */ /* 0x000fe20000000800 */
[----:B------:R1:W-:Y:S01]  /*3770*/  @!P6 SYNCS.ARRIVE.TRANS64.RED.A1T0 RZ, [R4+URZ], RZ ;  /* 0x000000ff04ffe9a7 */ /* 0x0003e2000810043f */
[----:B------:R-:W-:-:S04]  /*3780*/  FMNMX.FTZ R45, R15, R46, !PT ;  /* 0x0000002e0f2d7209 */ /* 0x000fc80007810000 */
[----:B------:R-:W-:Y:S01]  /*3790*/  FMNMX.FTZ R46, R20, R45, !PT ;  /* 0x0000002d142e7209 */ /* 0x000fe20007810000 */
[----:B------:R-:W-:-:S01]  /*37a0*/  FFMA.FTZ R45, R63, UR10, -R62 ;  /* 0x0000000a3f2d7c23 */ /* 0x000fc2000801083e */
[----:B------:R-:W-:Y:S02]  /*37b0*/  MUFU.EX2 R40, R40 ;  /* 0x0000002800287308 */ /* 0x000fe40000000800 */
[----:B------:R-:W-:-:S04]  /*37c0*/  FMNMX.FTZ R49, R21, R46, !PT ;  /* 0x0000002e15317209 */ /* 0x000fc80007810000 */
[----:B------:R-:W-:Y:S02]  /*37d0*/  FMNMX.FTZ R46, R24, R49, !PT ;  /* 0x00000031182e7209 */ /* 0x000fe40007810000 */
[----:B------:R-:W2:Y:S02]  /*37e0*/  MUFU.EX2 R43, R43 ;  /* 0x0000002b002b7308 */ /* 0x000ea40000000800 */
[----:B------:R-:W-:-:S04]  /*37f0*/  FMNMX.FTZ R49, R25, R46, !PT ;  /* 0x0000002e19317209 */ /* 0x000fc80007810000 */
[----:B------:R-:W-:Y:S02]  /*3800*/  FMNMX.FTZ R48, R26, R49, !PT ;  /* 0x000000311a307209 */ /* 0x000fe40007810000 */
[----:B------:R-:W-:Y:S02]  /*3810*/  MUFU.EX2 R46, R66 ;  /* 0x00000042002e7308 */ /* 0x000fe40000000800 */
[----:B------:R-:W-:-:S04]  /*3820*/  FMNMX.FTZ R49, R27, R48, !PT ;  /* 0x000000301b317209 */ /* 0x000fc80007810000 */
[----:B0-----:R-:W-:Y:S02]  /*3830*/  FMNMX.FTZ R50, R28, R49, !PT ;  /* 0x000000311c327209 */ /* 0x001fe40007810000 */
[----:B------:R-:W-:Y:S01]  /*3840*/  MUFU.EX2 R41, R41 ;  /* 0x0000002900297308 */ /* 0x000fe20000000800 */
[----:B--2---:R-:W-:Y:S02]  /*3850*/  F2FP.SATFINITE.E4M3.F32.PACK_AB_MERGE_C R228, R43, R40, RZ ;  /* 0x000000282be4723e */ /* 0x004fe400048070ff */
[----:B------:R-:W-:Y:S02]  /*3860*/  FMNMX.FTZ R49, R29, R50, !PT ;  /* 0x000000321d317209 */ /* 0x000fe40007810000 */
[----:B------:R-:W-:Y:S02]  /*3870*/  F2FP.SATFINITE.E4M3.F32.PACK_AB_MERGE_C R228, R39, R38, R228 ;  /* 0x0000002627e4723e */ /* 0x000fe400048070e4 */
[----:B------:R-:W-:Y:S01]  /*3880*/  FMNMX.FTZ R50, R30, R49, !PT ;  /* 0x000000311e327209 */ /* 0x000fe20007810000 */
[----:B------:R0:W-:Y:S01]  /*3890*/  MUFU.EX2 R63, R59 ;  /* 0x0000003b003f7308 */ /* 0x0001e20000000800 */
[----:B------:R-:W-:-:S01]  /*38a0*/  FFMA.FTZ R49, R89, UR10, -R62 ;  /* 0x0000000a59317c23 */ /* 0x000fc2000801083e */
[----:B------:R-:W-:Y:S01]  /*38b0*/  IMAD.MOV.U32 R89, RZ, RZ, R151 ;  /* 0x000000ffff597224 */ /* 0x000fe200078e0097 */
[----:B------:R-:W-:-:S04]  /*38c0*/  FMNMX.FTZ R55, R31, R50, !PT ;  /* 0x000000321f377209 */ /* 0x000fc80007810000 */
[----:B------:R-:W-:Y:S01]  /*38d0*/  FMNMX.FTZ R50, R32, R55, !PT ;  /* 0x0000003720327209 */ /* 0x000fe20007810000 */
[----:B------:R-:W-:-:S01]  /*38e0*/  FFMA.FTZ R55, R51, UR10, -R62 ;  /* 0x0000000a33377c23 */ /* 0x000fc2000801083e */
[----:B0-----:R-:W-:Y:S01]  /*38f0*/  FFMA.FTZ R59, R77, UR10, -R62 ;  /* 0x0000000a4d3b7c23 */ /* 0x001fe2000801083e */
[----:B------:R-:W0:Y:S01]  /*3900*/  MUFU.EX2 R47, R47 ;  /* 0x0000002f002f7308 */ /* 0x000e220000000800 */
[----:B------:R-:W-:Y:S01]  /*3910*/  FMNMX.FTZ R51, R33, R50, !PT ;  /* 0x0000003221337209 */ /* 0x000fe20007810000 */
[----:B------:R-:W-:-:S03]  /*3920*/  IMAD.MOV.U32 R77, RZ, RZ, R151 ;  /* 0x000000ffff4d7224 */ /* 0x000fc600078e0097 */
[----:B------:R-:W-:-:S03]  /*3930*/  FMNMX.FTZ R58, R34, R51, !PT ;  /* 0x00000033223a7209 */ /* 0x000fc60007810000 */
[----:B------:R-:W-:Y:S01]  /*3940*/  MUFU.EX2 R50, R55 ;  /* 0x0000003700327308 */ /* 0x000fe20000000800 */
[----:B------:R-:W-:Y:S01]  /*3950*/  FMNMX.FTZ R51, R35, R58, !PT ;  /* 0x0000003a23337209 */ /* 0x000fe20007810000 */
[----:B------:R-:W-:-:S03]  /*3960*/  FFMA.FTZ R58, R53, UR10, -R62 ;  /* 0x0000000a353a7c23 */ /* 0x000fc6000801083e */
[----:B------:R-:W-:-:S03]  /*3970*/  FMNMX.FTZ R52, R36, R51, !PT ;  /* 0x0000003324347209 */ /* 0x000fc60007810000 */
[----:B------:R2:W3:Y:S01]  /*3980*/  MUFU.EX2 R66, R58 ;  /* 0x0000003a00427308 */ /* 0x0004e20000000800 */
[----:B------:R-:W-:Y:S02]  /*3990*/  FMNMX.FTZ R52, R37, R52, !PT ;  /* 0x0000003425347209 */ /* 0x000fe40007810000 */
[----:B0-----:R-:W-:Y:S02]  /*39a0*/  F2FP.SATFINITE.E4M3.F32.PACK_AB_MERGE_C R230, R47, R44, RZ ;  /* 0x0000002c2fe6723e */ /* 0x001fe400048070ff */
[----:B------:R-:W-:Y:S02]  /*39b0*/  FMNMX.FTZ R51, R79, R52, !PT ;  /* 0x000000344f337209 */ /* 0x000fe40007810000 */
[----:B------:R-:W-:Y:S01]  /*39c0*/  F2FP.SATFINITE.E4M3.F32.PACK_AB_MERGE_C R230, R42, R41, R230 ;  /* 0x000000292ae6723e */ /* 0x000fe200048070e6 */
[----:B------:R-:W-:Y:S01]  /*39d0*/  MUFU.EX2 R45, R45 ;  /* 0x0000002d002d7308 */ /* 0x000fe20000000800 */
[----:B------:R-:W-:Y:S01]  /*39e0*/  FMNMX.FTZ R52, R82, R51, !PT ;  /* 0x0000003352347209 */ /* 0x000fe20007810000 */
[--C-:B--2---:R-:W-:Y:S01]  /*39f0*/  FFMA.FTZ R58, R54, UR10, -R62.reuse ;  /* 0x0000000a363a7c23 */ /* 0x104fe2000801083e */
[----:B------:R-:W-:-:S01]  /*3a00*/  FFMA.FTZ R54, R65, UR10, -R62 ;  /* 0x0000000a41367c23 */ /* 0x000fc2000801083e */
[----:B------:R-:W-:Y:S01]  /*3a10*/  FADD.FTZ R65, R38, R39 ;  /* 0x0000002726417221 */ /* 0x000fe20000010000 */
[----:B------:R-:W-:Y:S01]  /*3a20*/  FMNMX.FTZ R53, R83, R52, !PT ;  /* 0x0000003453357209 */ /* 0x000fe20007810000 */
[--C-:B------:R-:W-:Y:S01]  /*3a30*/  FFMA.FTZ R52, R57, UR10, -R62.reuse ;  /* 0x0000000a39347c23 */ /* 0x100fe2000801083e */
[----:B------:R-:W-:Y:S01]  /*3a40*/  IMAD.MOV.U32 R39, RZ, RZ, R151 ;  /* 0x000000ffff277224 */ /* 0x000fe200078e0097 */
[----:B------:R-:W-:Y:S01]  /*3a50*/  MUFU.EX2 R51, R67 ;  /* 0x0000004300337308 */ /* 0x000fe20000000800 */
[----:B------:R-:W-:Y:S01]  /*3a60*/  FMNMX.FTZ R56, R86, R53, !PT ;  /* 0x0000003556387209 */ /* 0x000fe20007810000 */
[----:B------:R-:W-:Y:S01]  /*3a70*/  FFMA.FTZ R53, R64, UR10, -R62 ;  /* 0x0000000a40357c23 */ /* 0x000fe2000801083e */
[----:B------:R-:W-:-:S01]  /*3a80*/  FADD.FTZ R70, R40, R65 ;  /* 0x0000004128467221 */ /* 0x000fc20000010000 */
[----:B---3--:R-:W-:Y:S01]  /*3a90*/  F2FP.SATFINITE.E4M3.F32.PACK_AB_MERGE_C R218, R66, R63, RZ ;  /* 0x0000003f42da723e */ /* 0x008fe200048070ff */
[----:B------:R-:W-:Y:S01]  /*3aa0*/  IMAD.MOV.U32 R38, RZ, RZ, R151 ;  /* 0x000000ffff267224 */ /* 0x000fe200078e0097 */
[----:B------:R-:W-:Y:S01]  /*3ab0*/  FMNMX.FTZ R56, R87, R56, !PT ;  /* 0x0000003857387209 */ /* 0x000fe20007810000 */
[----:B------:R-:W-:-:S01]  /*3ac0*/  FADD.FTZ R70, R43, R70 ;  /* 0x000000462b467221 */ /* 0x000fc20000010000 */
[----:B------:R0:W-:Y:S03]  /*3ad0*/  MUFU.EX2 R67, R58 ;  /* 0x0000003a00437308 */ /* 0x0001e60000000800 */
[----:B------:R-:W2:Y:S05]  /*3ae0*/  SHFL.BFLY PT, R55, R56, 0x2, 0x1f ;  /* 0x0c401f0038377f89 */ /* 0x000eaa00000e0000 */
[----:B------:R-:W-:Y:S01]  /*3af0*/  MUFU.EX2 R48, R71 ;  /* 0x0000004700307308 */ /* 0x000fe20000000800 */
[----:B0-----:R-:W-:-:S01]  /*3b00*/  FFMA.FTZ R58, R81, UR10, -R62 ;  /* 0x0000000a513a7c23 */ /* 0x001fc2000801083e */
[----:B------:R-:W-:-:S06]  /*3b10*/  IMAD.MOV.U32 R81, RZ, RZ, R151 ;  /* 0x000000ffff517224 */ /* 0x000fcc00078e0097 */
[----:B------:R-:W0:Y:S08]  /*3b20*/  MUFU.EX2 R61, R61 ;  /* 0x0000003d003d7308 */ /* 0x000e300000000800 */
[----:B------:R-:W3:Y:S01]  /*3b30*/  MUFU.EX2 R49, R49 ;  /* 0x0000003100317308 */ /* 0x000ee20000000800 */
[----:B--2---:R-:W-:Y:S01]  /*3b40*/  FMNMX.FTZ R57, R56, R55, !PT ;  /* 0x0000003738397209 */ /* 0x004fe20007810000 */
[--C-:B------:R-:W-:Y:S01]  /*3b50*/  FFMA.FTZ R55, R80, UR10, -R62.reuse ;  /* 0x0000000a50377c23 */ /* 0x100fe2000801083e */
[----:B------:R-:W-:-:S01]  /*3b60*/  FFMA.FTZ R56, R84, UR10, -R62 ;  /* 0x0000000a54387c23 */ /* 0x000fc2000801083e */
[----:B------:R-:W-:-:S02]  /*3b70*/  IMAD.MOV.U32 R84, RZ, RZ, R151 ;  /* 0x000000ffff547224 */ /* 0x000fc400078e0097 */
[----:B------:R-:W2:Y:S02]  /*3b80*/  SHFL.BFLY PT, R198, R57, 0x1, 0x1f ;  /* 0x0c201f0039c67f89 */ /* 0x000ea400000e0000 */
[----:B------:R-:W-:Y:S01]  /*3b90*/  MUFU.EX2 R52, R52 ;  /* 0x0000003400347308 */ /* 0x000fe20000000800 */
[----:B0-----:R-:W-:Y:S01]  /*3ba0*/  F2FP.SATFINITE.E4M3.F32.PACK_AB_MERGE_C R216, R61, R48, RZ ;  /* 0x000000303dd8723e */ /* 0x001fe200048070ff */
[----:B------:R-:W-:-:S03]  /*3bb0*/  IMAD.MOV.U32 R80, RZ, RZ, R151 ;  /* 0x000000ffff507224 */ /* 0x000fc600078e0097 */
[----:B------:R-:W-:-:S03]  /*3bc0*/  F2FP.SATFINITE.E4M3.F32.PACK_AB_MERGE_C R216, R46, R45, R216 ;  /* 0x0000002d2ed8723e */ /* 0x000fc600048070d8 */
[----:B------:R-:W-:Y:S01]  /*3bd0*/  MUFU.EX2 R60, R60 ;  /* 0x0000003c003c7308 */ /* 0x000fe20000000800 */
[----:B---3--:R-:W-:-:S07]  /*3be0*/  F2FP.SATFINITE.E4M3.F32.PACK_AB_MERGE_C R218, R50, R49, R218 ;  /* 0x0000003132da723e */ /* 0x008fce00048070da */
[----:B------:R-:W-:Y:S01]  /*3bf0*/  MUFU.EX2 R53, R53 ;  /* 0x0000003500357308 */ /* 0x000fe20000000800 */
[----:B--2---:R-:W-:Y:S01]  /*3c00*/  FMNMX.FTZ R198, R57, R198, !PT ;  /* 0x000000c639c67209 */ /* 0x004fe20007810000 */
[----:B------:R-:W-:-:S06]  /*3c10*/  IMAD.U32 R57, RZ, RZ, UR10 ;  /* 0x0000000aff397e24 */ /* 0x000fcc000f8e00ff */
[----:B------:R-:W-:Y:S01]  /*3c20*/  MUFU.EX2 R54, R54 ;  /* 0x0000003600367308 */ /* 0x000fe20000000800 */
[C---:B------:R-:W-:Y:S01]  /*3c30*/  FSETP.NEU.FTZ.AND P1, PT, R198.reuse, -INF , PT ;  /* 0xff800000c600780b */ /* 0x040fe20003f3d000 */
[----:B------:R-:W-:Y:S01]  /*3c40*/  FFMA.FTZ R64, R198, R57, -8 ;  /* 0xc1000000c6407423 */ /* 0x000fe20000010039 */
[----:B------:R-:W-:-:S01]  /*3c50*/  FFMA.FTZ R57, R85, UR10, -R62 ;  /* 0x0000000a55397c23 */ /* 0x000fc2000801083e */
[----:B------:R-:W-:-:S03]  /*3c60*/  IMAD.MOV.U32 R85, RZ, RZ, R151 ;  /* 0x000000ffff557224 */ /* 0x000fc600078e0097 */
[----:B------:R-:W-:Y:S01]  /*3c70*/  FSEL R64, R64, RZ, P1 ;  /* 0x000000ff40407208 */ /* 0x000fe20000800000 */
[----:B------:R-:W-:Y:S01]  /*3c80*/  MUFU.EX2 R68, R68 ;  /* 0x0000004400447308 */ /* 0x000fe20000000800 */
[----:B------:R-:W-:-:S03]  /*3c90*/  PLOP3.LUT P1, PT, PT, PT, UP0, 0x80, 0x0 ;  /* 0x000000000000781c */ /* 0x000fc60003f2f008 */
[--C-:B------:R-:W-:Y:S01]  /*3ca0*/  FFMA.FTZ R5, R5, UR10, -R64.reuse ;  /* 0x0000000a05057c23 */ /* 0x100fe20008010840 */
[----:B------:R-:W-:-:S01]  /*3cb0*/  FFMA.FTZ R6, R6, UR10, -R64 ;  /* 0x0000000a06067c23 */ /* 0x000fc20008010840 */
[--C-:B------:R-:W-:Y:S01]  /*3cc0*/  FFMA.FTZ R7, R7, UR10, -R64.reuse ;  /* 0x0000000a07077c23 */ /* 0x100fe20008010840 */
[----:B------:R-:W-:-:S01]  /*3cd0*/  FFMA.FTZ R8, R8, UR10, -R64 ;  /* 0x0000000a08087c23 */ /* 0x000fc20008010840 */
        /* <DEDUP_REMOVED lines=10> */
[----:B------:R-:W0:Y:S01]  /*3d80*/  MUFU.EX2 R6, R6 ;  /* 0x0000000600067308 */ /* 0x000e220000000800 */
[----:B------:R-:W-:-:S01]  /*3d90*/  FFMA.FTZ R24, R24, UR10, -R64 ;  /* 0x0000000a18187c23 */ /* 0x000fc20008010840 */
[--C-:B------:R-:W-:Y:S01]  /*3da0*/  FFMA.FTZ R25, R25, UR10, -R64.reuse ;  /* 0x0000000a19197c23 */ /* 0x100fe20008010840 */
[----:B------:R-:W-:-:S01]  /*3db0*/  FFMA.FTZ R26, R26, UR10, -R64 ;  /* 0x0000000a1a1a7c23 */ /* 0x000fc20008010840 */
[--C-:B------:R-:W-:Y:S01]  /*3dc0*/  FFMA.FTZ R27, R27, UR10, -R64.reuse ;  /* 0x0000000a1b1b7c23 */ /* 0x100fe20008010840 */
[----:B------:R-:W-:-:S01]  /*3dd0*/  FFMA.FTZ R28, R28, UR10, -R64 ;  /* 0x0000000a1c1c7c23 */ /* 0x000fc20008010840 */
[--C-:B------:R-:W-:Y:S01]  /*3de0*/  FFMA.FTZ R29, R29, UR10, -R64.reuse ;  /* 0x0000000a1d1d7c23 */ /* 0x100fe20008010840 */
        /* <DEDUP_REMOVED lines=10> */
[----:B0-----:R-:W-:-:S01]  /*3e90*/  FADD.FTZ R62, R5, R6 ;  /* 0x00000006053e7221 */ /* 0x001fc20000010000 */
[--C-:B------:R-:W-:Y:S01]  /*3ea0*/  FFMA.FTZ R79, R79, UR10, -R64.reuse ;  /* 0x0000000a4f4f7c23 */ /* 0x100fe20008010840 */
[----:B------:R-:W-:-:S01]  /*3eb0*/  FFMA.FTZ R82, R82, UR10, -R64 ;  /* 0x0000000a52527c23 */ /* 0x000fc20008010840 */
[--C-:B------:R-:W-:Y:S01]  /*3ec0*/  FFMA.FTZ R83, R83, UR10, -R64.reuse ;  /* 0x0000000a53537c23 */ /* 0x100fe20008010840 */
[----:B------:R-:W-:-:S01]  /*3ed0*/  FFMA.FTZ R86, R86, UR10, -R64 ;  /* 0x0000000a56567c23 */ /* 0x000fc20008010840 */
[----:B------:R-:W-:Y:S01]  /*3ee0*/  FFMA.FTZ R64, R87, UR10, -R64 ;  /* 0x0000000a57407c23 */ /* 0x000fe20008010840 */
[----:B------:R-:W-:Y:S01]  /*3ef0*/  IMAD.MOV.U32 R87, RZ, RZ, R151 ;  /* 0x000000ffff577224 */ /* 0x000fe200078e0097 */
[----:B------:R-:W0:Y:S01]  /*3f00*/  MUFU.EX2 R9, R9 ;  /* 0x0000000900097308 */ /* 0x000e220000000800 */
[----:B--2---:R-:W-:-:S07]  /*3f10*/  FADD.FTZ R65, R7, R62 ;  /* 0x0000003e07417221 */ /* 0x004fce0000010000 */
[----:B------:R-:W1:Y:S01]  /*3f20*/  MUFU.EX2 R10, R10 ;  /* 0x0000000a000a7308 */ /* 0x000e620000000800 */
[----:B---3--:R-:W-:-:S01]  /*3f30*/  FADD.FTZ R62, R8, R65 ;  /* 0x00000041083e7221 */ /* 0x008fc20000010000 */
[----:B------:R-:W-:Y:S01]  /*3f40*/  FADD.FTZ R65, R41, R70 ;  /* 0x0000004629417221 */ /* 0x000fe20000010000 */
[--C-:B------:R-:W-:Y:S02]  /*3f50*/  IMAD.MOV.U32 R70, RZ, RZ, R151.reuse ;  /* 0x000000ffff467224 */ /* 0x100fe400078e0097 */
[----:B------:R-:W-:Y:S02]  /*3f60*/  IMAD.MOV.U32 R41, RZ, RZ, R151 ;  /* 0x000000ffff297224 */ /* 0x000fe400078e0097 */
[----:B------:R-:W-:-:S01]  /*3f70*/  FADD.FTZ R65, R42, R65 ;  /* 0x000000412a417221 */ /* 0x000fc20000010000 */
[----:B------:R-:W-:Y:S01]  /*3f80*/  IMAD.MOV.U32 R42, RZ, RZ, R151 ;  /* 0x000000ffff2a7224 */ /* 0x000fe200078e0097 */
[----:B------:R-:W2:Y:S01]  /*3f90*/  MUFU.EX2 R11, R11 ;  /* 0x0000000b000b7308 */ /* 0x000ea20000000800 */
[----:B0-----:R-:W-:-:S01]  /*3fa0*/  FADD.FTZ R71, R9, R62 ;  /* 0x0000003e09477221 */ /* 0x001fc20000010000 */
[----:B------:R-:W-:Y:S01]  /*3fb0*/  FADD.FTZ R62, R44, R65 ;  /* 0x000000412c3e7221 */ /* 0x000fe20000010000 */
[----:B------:R-:W-:-:S03]  /*3fc0*/  IMAD.MOV.U32 R44, RZ, RZ, R151 ;  /* 0x000000ffff2c7224 */ /* 0x000fc600078e0097 */
[----:B------:R-:W-:Y:S02]  /*3fd0*/  FADD.FTZ R62, R47, R62 ;  /* 0x0000003e2f3e7221 */ /* 0x000fe40000010000 */
[----:B------:R-:W0:Y:S01]  /*3fe0*/  MUFU.EX2 R12, R12 ;  /* 0x0000000c000c7308 */ /* 0x000e220000000800 */
[----:B-1----:R-:W-:-:S07]  /*3ff0*/  FADD.FTZ R4, R10, R71 ;  /* 0x000000470a047221 */ /* 0x002fce0000010000 */
[----:B------:R-:W1:Y:S01]  /*4000*/  MUFU.EX2 R13, R13 ;  /* 0x0000000d000d7308 */ /* 0x000e620000000800 */
[----:B--2---:R-:W-:-:S07]  /*4010*/  FADD.FTZ R65, R11, R4 ;  /* 0x000000040b417221 */ /* 0x004fce0000010000 */
[----:B------:R-:W2:Y:S01]  /*4020*/  MUFU.EX2 R14, R14 ;  /* 0x0000000e000e7308 */ /* 0x000ea20000000800 */
[----:B0-----:R-:W-:-:S01]  /*4030*/  FADD.FTZ R4, R12, R65 ;  /* 0x000000410c047221 */ /* 0x001fc20000010000 */
[----:B------:R-:W-:Y:S01]  /*4040*/  FADD.FTZ R65, R45, R62 ;  /* 0x0000003e2d417221 */ /* 0x000fe20000010000 */
[----:B------:R-:W-:-:S03]  /*4050*/  IMAD.MOV.U32 R45, RZ, RZ, R151 ;  /* 0x000000ffff2d7224 */ /* 0x000fc600078e0097 */
[----:B------:R-:W-:Y:S01]  /*4060*/  FADD.FTZ R65, R46, R65 ;  /* 0x000000412e417221 */ /* 0x000fe20000010000 */
[----:B------:R-:W-:Y:S01]  /*4070*/  IMAD.MOV.U32 R46, RZ, RZ, R151 ;  /* 0x000000ffff2e7224 */ /* 0x000fe200078e0097 */
[----:B------:R-:W0:Y:S01]  /*4080*/  MUFU.EX2 R15, R15 ;  /* 0x0000000f000f7308 */ /* 0x000e220000000800 */
[----:B-1----:R-:W-:-:S01]  /*4090*/  FADD.FTZ R71, R13, R4 ;  /* 0x000000040d477221 */ /* 0x002fc20000010000 */
[----:B------:R-:W-:Y:S01]  /*40a0*/  FADD.FTZ R62, R48, R65 ;  /* 0x00000041303e7221 */ /* 0x000fe20000010000 */
[----:B------:R-:W-:-:S03]  /*40b0*/  IMAD.MOV.U32 R48, RZ, RZ, R151 ;  /* 0x000000ffff307224 */ /* 0x000fc600078e0097 */
[----:B------:R-:W-:Y:S01]  /*40c0*/  FADD.FTZ R62, R61, R62 ;  /* 0x0000003e3d3e7221 */ /* 0x000fe20000010000 */
[----:B------:R-:W-:Y:S01]  /*40d0*/  IMAD.MOV.U32 R61, RZ, RZ, R151 ;  /* 0x000000ffff3d7224 */ /* 0x000fe200078e0097 */
[----:B------:R-:W1:Y:S01]  /*40e0*/  MUFU.EX2 R20, R20 ;  /* 0x0000001400147308 */ /* 0x000e620000000800 */
[----:B--2---:R-:W-:-:S07]  /*40f0*/  FADD.FTZ R4, R14, R71 ;  /* 0x000000470e047221 */ /* 0x004fce0000010000 */
[----:B------:R-:W2:Y:S01]  /*4100*/  MUFU.EX2 R21, R21 ;  /* 0x0000001500157308 */ /* 0x000ea20000000800 */
[----:B0-----:R-:W-:-:S07]  /*4110*/  FADD.FTZ R65, R15, R4 ;  /* 0x000000040f417221 */ /* 0x001fce0000010000 */
[----:B------:R-:W0:Y:S01]  /*4120*/  MUFU.EX2 R24, R24 ;  /* 0x0000001800187308 */ /* 0x000e220000000800 */
[----:B-1----:R-:W-:-:S01]  /*4130*/  FADD.FTZ R4, R20, R65 ;  /* 0x0000004114047221 */ /* 0x002fc20000010000 */
[----:B------:R-:W-:Y:S01]  /*4140*/  FADD.FTZ R65, R49, R62 ;  /* 0x0000003e31417221 */ /* 0x000fe20000010000 */
[----:B------:R-:W-:Y:S01]  /*4150*/  F2FP.SATFINITE.E4M3.F32.PACK_AB_MERGE_C R15, R20, R15, RZ ;  /* 0x0000000f140f723e */ /* 0x000fe200048070ff */
[--C-:B------:R-:W-:Y:S02]  /*4160*/  IMAD.MOV.U32 R62, RZ, RZ, R151.reuse ;  /* 0x000000ffff3e7224 */ /* 0x100fe400078e0097 */
[----:B------:R-:W-:Y:S01]  /*4170*/  IMAD.MOV.U32 R49, RZ, RZ, R151 ;  /* 0x000000ffff317224 */ /* 0x000fe200078e0097 */
[----:B------:R-:W-:Y:S01]  /*4180*/  F2FP.SATFINITE.E4M3.F32.PACK_AB_MERGE_C R217, R14, R13, R15 ;  /* 0x0000000d0ed9723e */ /* 0x000fe2000480700f */
[----:B------:R-:W1:Y:S01]  /*4190*/  MUFU.EX2 R25, R25 ;  /* 0x0000001900197308 */ /* 0x000e620000000800 */
[----:B--2---:R-:W-:-:S01]  /*41a0*/  FADD.FTZ R71, R21, R4 ;  /* 0x0000000415477221 */ /* 0x004fc20000010000 */
[----:B------:R-:W-:Y:S01]  /*41b0*/  FADD.FTZ R4, R50, R65 ;  /* 0x0000004132047221 */ /* 0x000fe20000010000 */
[----:B------:R-:W-:-:S02]  /*41c0*/  IMAD.MOV.U32 R65, RZ, RZ, R151 ;  /* 0x000000ffff417224 */ /* 0x000fc400078e0097 */
[----:B------:R-:W-:Y:S02]  /*41d0*/  IMAD.MOV.U32 R50, RZ, RZ, R151 ;  /* 0x000000ffff327224 */ /* 0x000fe400078e0097 */
[----:B------:R-:W-:-:S01]  /*41e0*/  FADD.FTZ R43, R63, R4 ;  /* 0x000000043f2b7221 */ /* 0x000fc20000010000 */
[----:B------:R-:W-:Y:S01]  /*41f0*/  IMAD.MOV.U32 R63, RZ, RZ, R151 ;  /* 0x000000ffff3f7224 */ /* 0x000fe200078e0097 */
[----:B------:R-:W2:Y:S01]  /*4200*/  MUFU.EX2 R26, R26 ;  /* 0x0000001a001a7308 */ /* 0x000ea20000000800 */
[----:B0-----:R-:W-:-:S01]  /*4210*/  FADD.FTZ R40, R24, R71 ;  /* 0x0000004718287221 */ /* 0x001fc20000010000 */
[----:B------:R-:W-:Y:S01]  /*4220*/  FADD.FTZ R66, R66, R43 ;  /* 0x0000002b42427221 */ /* 0x000fe20000010000 */
[----:B------:R-:W-:Y:S01]  /*4230*/  F2FP.SATFINITE.E4M3.F32.PACK_AB_MERGE_C R43, R12, R11, RZ ;  /* 0x0000000b0c2b723e */ /* 0x000fe200048070ff */
[----:B------:R-:W-:-:S03]  /*4240*/  IMAD.MOV.U32 R71, RZ, RZ, R151 ;  /* 0x000000ffff477224 */ /* 0x000fc600078e0097 */
[----:B------:R-:W-:Y:S01]  /*4250*/  F2FP.SATFINITE.E4M3.F32.PACK_AB_MERGE_C R231, R10, R9, R43 ;  /* 0x000000090ae7723e */ /* 0x000fe2000480702b */
[----:B------:R-:W0:Y:S01]  /*4260*/  MUFU.EX2 R27, R27 ;  /* 0x0000001b001b7308 */ /* 0x000e220000000800 */
[----:B-1----:R-:W-:-:S01]  /*4270*/  FADD.FTZ R47, R25, R40 ;  /* 0x00000028192f7221 */ /* 0x002fc20000010000 */
[----:B------:R-:W-:Y:S01]  /*4280*/  F2FP.SATFINITE.E4M3.F32.PACK_AB_MERGE_C R40, R8, R7, RZ ;  /* 0x000000070828723e */ /* 0x000fe200048070ff */
[----:B------:R-:W-:-:S01]  /*4290*/  FADD.FTZ R7, R51, R66 ;  /* 0x0000004233077221 */ /* 0x000fc20000010000 */
[----:B------:R-:W-:Y:S02]  /*42a0*/  IMAD.MOV.U32 R66, RZ, RZ, R151 ;  /* 0x000000ffff427224 */ /* 0x000fe400078e0097 */
[----:B------:R-:W-:Y:S01]  /*42b0*/  F2FP.SATFINITE.E4M3.F32.PACK_AB_MERGE_C R229, R6, R5, R40 ;  /* 0x0000000506e5723e */ /* 0x000fe20004807028 */
[----:B------:R-:W-:Y:S01]  /*42c0*/  FADD.FTZ R7, R52, R7 ;  /* 0x0000000734077221 */ /* 0x000fe20000010000 */
[----:B------:R-:W1:Y:S01]  /*42d0*/  MUFU.EX2 R28, R28 ;  /* 0x0000001c001c7308 */ /* 0x000e620000000800 */
[----:B--2---:R-:W-:-:S01]  /*42e0*/  FADD.FTZ R4, R26, R47 ;  /* 0x0000002f1a047221 */ /* 0x004fc20000010000 */
[----:B------:R-:W-:Y:S01]  /*42f0*/  F2FP.SATFINITE.E4M3.F32.PACK_AB_MERGE_C R25, R26, R25, RZ ;  /* 0x000000191a19723e */ /* 0x000fe200048070ff */
[----:B------:R-:W-:-:S01]  /*4300*/  FADD.FTZ R12, R60, R7 ;  /* 0x000000073c0c7221 */ /* 0x000fc20000010000 */
[C---:B------:R-:W-:Y:S01]  /*4310*/  F2FP.SATFINITE.E4M3.F32.PACK_AB_MERGE_C R60, R67.reuse, R60, RZ ;  /* 0x0000003c433c723e */ /* 0x040fe200048070ff */
[----:B------:R-:W-:Y:S01]  /*4320*/  IMAD.MOV.U32 R47, RZ, RZ, R151 ;  /* 0x000000ffff2f7224 */ /* 0x000fe200078e0097 */
[----:B------:R-:W-:Y:S01]  /*4330*/  F2FP.SATFINITE.E4M3.F32.PACK_AB_MERGE_C R219, R24, R21, R25 ;  /* 0x0000001518db723e */ /* 0x000fe20004807019 */
[----:B------:R-:W-:-:S01]  /*4340*/  FADD.FTZ R12, R67, R12 ;  /* 0x0000000c430c7221 */ /* 0x000fc20000010000 */
[----:B------:R-:W2:Y:S01]  /*4350*/  MUFU.EX2 R29, R29 ;  /* 0x0000001d001d7308 */ /* 0x000ea20000000800 */
[----:B0-----:R-:W-:-:S01]  /*4360*/  FADD.FTZ R11, R27, R4 ;  /* 0x000000041b0b7221 */ /* 0x001fc20000010000 */
[----:B------:R-:W-:Y:S01]  /*4370*/  F2FP.SATFINITE.E4M3.F32.PACK_AB_MERGE_C R220, R52, R51, R60 ;  /* 0x0000003334dc723e */ /* 0x000fe2000480703c */
[----:B------:R-:W-:-:S02]  /*4380*/  IMAD.MOV.U32 R67, RZ, RZ, R151 ;  /* 0x000000ffff437224 */ /* 0x000fc400078e0097 */
[--C-:B------:R-:W-:Y:S02]  /*4390*/  IMAD.MOV.U32 R60, RZ, RZ, R151.reuse ;  /* 0x000000ffff3c7224 */ /* 0x100fe400078e0097 */
[----:B------:R-:W-:Y:S01]  /*43a0*/  IMAD.MOV.U32 R52, RZ, RZ, R151 ;  /* 0x000000ffff347224 */ /* 0x000fe200078e0097 */
[----:B------:R-:W0:Y:S01]  /*43b0*/  MUFU.EX2 R30, R30 ;  /* 0x0000001e001e7308 */ /* 0x000e220000000800 */
[----:B-1----:R-:W-:-:S01]  /*43c0*/  FADD.FTZ R8, R28, R11 ;  /* 0x0000000b1c087221 */ /* 0x002fc20000010000 */
[--C-:B------:R-:W-:Y:S02]  /*43d0*/  IMAD.MOV.U32 R51, RZ, RZ, R151.reuse ;  /* 0x000000ffff337224 */ /* 0x100fe400078e0097 */
[--C-:B------:R-:W-:Y:S02]  /*43e0*/  IMAD.MOV.U32 R43, RZ, RZ, R151.reuse ;  /* 0x000000ffff2b7224 */ /* 0x100fe400078e0097 */
[----:B------:R-:W-:Y:S02]  /*43f0*/  IMAD.MOV.U32 R40, RZ, RZ, R151 ;  /* 0x000000ffff287224 */ /* 0x000fe400078e0097 */
[----:B------:R-:W1:Y:S01]  /*4400*/  MUFU.EX2 R31, R31 ;  /* 0x0000001f001f7308 */ /* 0x000e620000000800 */
[----:B--2---:R-:W-:-:S01]  /*4410*/  FADD.FTZ R7, R29, R8 ;  /* 0x000000081d077221 */ /* 0x004fc20000010000 */
[----:B------:R-:W-:-:S02]  /*4420*/  IMAD.MOV.U32 R26, RZ, RZ, R151 ;  /* 0x000000ffff1a7224 */ /* 0x000fc400078e0097 */
[--C-:B------:R-:W-:Y:S02]  /*4430*/  IMAD.MOV.U32 R25, RZ, RZ, R151.reuse ;  /* 0x000000ffff197224 */ /* 0x100fe400078e0097 */
[----:B------:R-:W-:Y:S02]  /*4440*/  IMAD.MOV.U32 R24, RZ, RZ, R151 ;  /* 0x000000ffff187224 */ /* 0x000fe400078e0097 */
[----:B------:R-:W2:Y:S01]  /*4450*/  MUFU.EX2 R32, R32 ;  /* 0x0000002000207308 */ /* 0x000ea20000000800 */
[C---:B0-----:R-:W-:Y:S01]  /*4460*/  F2FP.SATFINITE.E4M3.F32.PACK_AB_MERGE_C R29, R30.reuse, R29, RZ ;  /* 0x0000001d1e1d723e */ /* 0x041fe200048070ff */
[----:B------:R-:W-:Y:S01]  /*4470*/  FADD.FTZ R30, R30, R7 ;  /* 0x000000071e1e7221 */ /* 0x000fe20000010000 */
[----:B------:R-:W-:-:S02]  /*4480*/  FADD.FTZ R7, R53, R12 ;  /* 0x0000000c35077221 */ /* 0x000fc40000010000 */
[----:B------:R-:W-:Y:S01]  /*4490*/  F2FP.SATFINITE.E4M3.F32.PACK_AB_MERGE_C R221, R28, R27, R29 ;  /* 0x0000001b1cdd723e */ /* 0x000fe2000480701d */
[----:B------:R-:W-:-:S02]  /*44a0*/  IMAD.MOV.U32 R29, RZ, RZ, R151 ;  /* 0x000000ffff1d7224 */ /* 0x000fc400078e0097 */
[----:B------:R-:W-:Y:S01]  /*44b0*/  FADD.FTZ R7, R54, R7 ;  /* 0x0000000736077221 */ /* 0x000fe20000010000 */
[----:B------:R-:W0:Y:S01]  /*44c0*/  MUFU.EX2 R33, R33 ;  /* 0x0000002100217308 */ /* 0x000e220000000800 */
[----:B-1----:R-:W-:-:S01]  /*44d0*/  FADD.FTZ R11, R31, R30 ;  /* 0x0000001e1f0b7221 */ /* 0x002fc20000010000 */
[----:B------:R-:W-:Y:S02]  /*44e0*/  IMAD.MOV.U32 R30, RZ, RZ, R151 ;  /* 0x000000ffff1e7224 */ /* 0x000fe400078e0097 */
[----:B------:R-:W-:-:S01]  /*44f0*/  FADD.FTZ R12, R68, R7 ;  /* 0x00000007440c7221 */ /* 0x000fc20000010000 */
[--C-:B------:R-:W-:Y:S02]  /*4500*/  IMAD.MOV.U32 R28, RZ, RZ, R151.reuse ;  /* 0x000000ffff1c7224 */ /* 0x100fe400078e0097 */
[----:B------:R-:W-:Y:S01]  /*4510*/  IMAD.MOV.U32 R27, RZ, RZ, R151 ;  /* 0x000000ffff1b7224 */ /* 0x000fe200078e0097 */
[----:B------:R-:W1:Y:S01]  /*4520*/  MUFU.EX2 R69, R69 ;  /* 0x0000004500457308 */ /* 0x000e620000000800 */
[----:B--2---:R-:W-:-:S07]  /*4530*/  FADD.FTZ R8, R32, R11 ;  /* 0x0000000b20087221 */ /* 0x004fce0000010000 */
[----:B------:R-:W2:Y:S01]  /*4540*/  MUFU.EX2 R34, R34 ;  /* 0x0000002200227308 */ /* 0x000ea20000000800 */
[----:B0-----:R-:W-:-:S07]  /*4550*/  FADD.FTZ R7, R33, R8 ;  /* 0x0000000821077221 */ /* 0x001fce0000010000 */
[----:B------:R-:W-:Y:S01]  /*4560*/  MUFU.EX2 R76, R76 ;  /* 0x0000004c004c7308 */ /* 0x000fe20000000800 */
[C---:B-1----:R-:W-:Y:S01]  /*4570*/  F2FP.SATFINITE.E4M3.F32.PACK_AB_MERGE_C R68, R69.reuse, R68, RZ ;  /* 0x000000444544723e */ /* 0x042fe200048070ff */
[----:B------:R-:W-:-:S03]  /*4580*/  FADD.FTZ R69, R69, R12 ;  /* 0x0000000c45457221 */ /* 0x000fc60000010000 */
[----:B------:R-:W-:Y:S01]  /*4590*/  F2FP.SATFINITE.E4M3.F32.PACK_AB_MERGE_C R222, R54, R53, R68 ;  /* 0x0000003536de723e */ /* 0x000fe20004807044 */
[----:B------:R-:W-:Y:S02]  /*45a0*/  IMAD.MOV.U32 R68, RZ, RZ, R151 ;  /* 0x000000ffff447224 */ /* 0x000fe400078e0097 */
[----:B------:R-:W0:Y:S01]  /*45b0*/  MUFU.EX2 R59, R59 ;  /* 0x0000003b003b7308 */ /* 0x000e220000000800 */
[C---:B--2---:R-:W-:Y:S01]  /*45c0*/  F2FP.SATFINITE.E4M3.F32.PACK_AB_MERGE_C R33, R34.reuse, R33, RZ ;  /* 0x000000212221723e */ /* 0x044fe200048070ff */
[----:B------:R-:W-:Y:S01]  /*45d0*/  FADD.FTZ R34, R34, R7 ;  /* 0x0000000722227221 */ /* 0x000fe20000010000 */
[----:B------:R-:W-:Y:S02]  /*45e0*/  IMAD.MOV.U32 R54, RZ, RZ, R151 ;  /* 0x000000ffff367224 */ /* 0x000fe400078e0097 */
[----:B------:R-:W-:Y:S01]  /*45f0*/  F2FP.SATFINITE.E4M3.F32.PACK_AB_MERGE_C R223, R32, R31, R33 ;  /* 0x0000001f20df723e */ /* 0x000fe20004807021 */
[--C-:B------:R-:W-:Y:S02]  /*4600*/  IMAD.MOV.U32 R53, RZ, RZ, R151.reuse ;  /* 0x000000ffff357224 */ /* 0x100fe400078e0097 */
[----:B------:R-:W1:Y:S01]  /*4610*/  MUFU.EX2 R72, R72 ;  /* 0x0000004800487308 */ /* 0x000e620000000800 */
[----:B------:R-:W-:-:S02]  /*4620*/  IMAD.MOV.U32 R33, RZ, RZ, R151 ;  /* 0x000000ffff217224 */ /* 0x000fc400078e0097 */
[--C-:B------:R-:W-:Y:S02]  /*4630*/  IMAD.MOV.U32 R32, RZ, RZ, R151.reuse ;  /* 0x000000ffff207224 */ /* 0x100fe400078e0097 */
[----:B------:R-:W-:-:S03]  /*4640*/  IMAD.MOV.U32 R31, RZ, RZ, R151 ;  /* 0x000000ffff1f7224 */ /* 0x000fc600078e0097 */
[----:B------:R-:W2:Y:S01]  /*4650*/  MUFU.EX2 R35, R35 ;  /* 0x0000002300237308 */ /* 0x000ea20000000800 */
[----:B0-----:R-:W-:-:S07]  /*4660*/  F2FP.SATFINITE.E4M3.F32.PACK_AB_MERGE_C R11, R59, R76, RZ ;  /* 0x0000004c3b0b723e */ /* 0x001fce00048070ff */
[----:B------:R-:W0:Y:S01]  /*4670*/  MUFU.EX2 R73, R73 ;  /* 0x0000004900497308 */ /* 0x000e220000000800 */
[----:B-1----:R-:W-:-:S01]  /*4680*/  FADD.FTZ R8, R72, R69 ;  /* 0x0000004548087221 */ /* 0x002fc20000010000 */
[----:B------:R-:W-:-:S06]  /*4690*/  IMAD.MOV.U32 R69, RZ, RZ, R151 ;  /* 0x000000ffff457224 */ /* 0x000fcc00078e0097 */
[----:B------:R-:W1:Y:S01]  /*46a0*/  MUFU.EX2 R36, R36 ;  /* 0x0000002400247308 */ /* 0x000e620000000800 */
[----:B--2---:R-:W-:-:S01]  /*46b0*/  FADD.FTZ R7, R35, R34 ;  /* 0x0000002223077221 */ /* 0x004fc20000010000 */
[----:B------:R-:W-:-:S06]  /*46c0*/  IMAD.MOV.U32 R34, RZ, RZ, R151 ;  /* 0x000000ffff227224 */ /* 0x000fcc00078e0097 */
[----:B------:R-:W2:Y:S01]  /*46d0*/  MUFU.EX2 R37, R37 ;  /* 0x0000002500257308 */ /* 0x000ea20000000800 */
[C---:B0-----:R-:W-:Y:S01]  /*46e0*/  F2FP.SATFINITE.E4M3.F32.PACK_AB_MERGE_C R224, R73.reuse, R72, R11 ;  /* 0x0000004849e0723e */ /* 0x041fe2000480700b */
[----:B------:R-:W-:Y:S01]  /*46f0*/  FADD.FTZ R73, R73, R8 ;  /* 0x0000000849497221 */ /* 0x000fe20000010000 */
[----:B------:R-:W-:-:S03]  /*4700*/  IMAD.MOV.U32 R72, RZ, RZ, R151 ;  /* 0x000000ffff487224 */ /* 0x000fc600078e0097 */
[----:B------:R-:W-:Y:S01]  /*4710*/  FADD.FTZ R76, R76, R73 ;  /* 0x000000494c4c7221 */ /* 0x000fe20000010000 */
[----:B------:R-:W-:Y:S01]  /*4720*/  IMAD.MOV.U32 R73, RZ, RZ, R151 ;  /* 0x000000ffff497224 */ /* 0x000fe200078e0097 */
[----:B------:R0:W3:Y:S01]  /*4730*/  MUFU.EX2 R4, R79 ;  /* 0x0000004f00047308 */ /* 0x0000e20000000800 */
[----:B-1----:R-:W-:-:S01]  /*4740*/  FADD.FTZ R6, R36, R7 ;  /* 0x0000000724067221 */ /* 0x002fc20000010000 */
[----:B------:R-:W-:Y:S01]  /*4750*/  FADD.FTZ R76, R59, R76 ;  /* 0x0000004c3b4c7221 */ /* 0x000fe20000010000 */
[----:B------:R-:W-:-:S05]  /*4760*/  IMAD.MOV.U32 R59, RZ, RZ, R151 ;  /* 0x000000ffff3b7224 */ /* 0x000fca00078e0097 */
[----:B------:R-:W1:Y:S01]  /*4770*/  MUFU.EX2 R55, R55 ;  /* 0x0000003700377308 */ /* 0x000e620000000800 */
[----:B--2---:R-:W-:-:S01]  /*4780*/  FADD.FTZ R7, R37, R6 ;  /* 0x0000000625077221 */ /* 0x004fc20000010000 */
[----:B0-----:R-:W-:-:S06]  /*4790*/  IMAD.MOV.U32 R79, RZ, RZ, R151 ;  /* 0x000000ffff4f7224 */ /* 0x001fcc00078e0097 */
[----:B------:R-:W0:Y:S01]  /*47a0*/  MUFU.EX2 R82, R82 ;  /* 0x0000005200527308 */ /* 0x000e220000000800 */
[----:B---3--:R-:W-:-:S01]  /*47b0*/  FADD.FTZ R7, R4, R7 ;  /* 0x0000000704077221 */ /* 0x008fc20000010000 */
[----:B------:R-:W-:-:S04]  /*47c0*/  F2FP.SATFINITE.E4M3.F32.PACK_AB_MERGE_C R37, R4, R37, RZ ;  /* 0x000000250425723e */ /* 0x000fc800048070ff */
[----:B------:R-:W-:Y:S01]  /*47d0*/  F2FP.SATFINITE.E4M3.F32.PACK_AB_MERGE_C R225, R36, R35, R37 ;  /* 0x0000002324e1723e */ /* 0x000fe20004807025 */
[----:B------:R-:W-:Y:S01]  /*47e0*/  IMAD.MOV.U32 R37, RZ, RZ, R151 ;  /* 0x000000ffff257224 */ /* 0x000fe200078e0097 */
[----:B------:R-:W-:Y:S01]  /*47f0*/  MUFU.EX2 R56, R56 ;  /* 0x0000003800387308 */ /* 0x000fe20000000800 */
[----:B-1----:R-:W-:-:S01]  /*4800*/  FADD.FTZ R9, R55, R76 ;  /* 0x0000004c37097221 */ /* 0x002fc20000010000 */
[--C-:B------:R-:W-:Y:S02]  /*4810*/  IMAD.MOV.U32 R76, RZ, RZ, R151.reuse ;  /* 0x000000ffff4c7224 */ /* 0x100fe400078e0097 */
[--C-:B------:R-:W-:Y:S02]  /*4820*/  IMAD.MOV.U32 R36, RZ, RZ, R151.reuse ;  /* 0x000000ffff247224 */ /* 0x100fe400078e0097 */
[----:B------:R-:W-:Y:S02]  /*4830*/  IMAD.MOV.U32 R35, RZ, RZ, R151 ;  /* 0x000000ffff237224 */ /* 0x000fe400078e0097 */
[----:B------:R-:W1:Y:S01]  /*4840*/  MUFU.EX2 R57, R57 ;  /* 0x0000003900397308 */ /* 0x000e620000000800 */
[----:B0-----:R-:W-:-:S07]  /*4850*/  FADD.FTZ R4, R82, R7 ;  /* 0x0000000752047221 */ /* 0x001fce0000010000 */
[----:B------:R-:W0:Y:S08]  /*4860*/  MUFU.EX2 R58, R58 ;  /* 0x0000003a003a7308 */ /* 0x000e300000000800 */
[----:B------:R-:W2:Y:S01]  /*4870*/  MUFU.EX2 R83, R83 ;  /* 0x0000005300537308 */ /* 0x000ea20000000800 */
[----:B-1----:R-:W-:-:S07]  /*4880*/  F2FP.SATFINITE.E4M3.F32.PACK_AB_MERGE_C R6, R57, R56, RZ ;  /* 0x000000383906723e */ /* 0x002fce00048070ff */
[----:B------:R-:W-:Y:S01]  /*4890*/  MUFU.EX2 R86, R86 ;  /* 0x0000005600567308 */ /* 0x000fe20000000800 */
[----:B0-----:R-:W-:-:S01]  /*48a0*/  FADD.FTZ R9, R58, R9 ;  /* 0x000000093a097221 */ /* 0x001fc20000010000 */
[----:B------:R-:W-:Y:S01]  /*48b0*/  F2FP.SATFINITE.E4M3.F32.PACK_AB_MERGE_C R226, R58, R55, R6 ;  /* 0x000000373ae2723e */ /* 0x000fe20004807006 */
[----:B------:R-:W-:Y:S02]  /*48c0*/  IMAD.MOV.U32 R58, RZ, RZ, R151 ;  /* 0x000000ffff3a7224 */ /* 0x000fe400078e0097 */
[----:B------:R-:W-:Y:S01]  /*48d0*/  FADD.FTZ R6, R56, R9 ;  /* 0x0000000938067221 */ /* 0x000fe20000010000 */
[----:B------:R-:W-:Y:S02]  /*48e0*/  IMAD.MOV.U32 R56, RZ, RZ, R151 ;  /* 0x000000ffff387224 */ /* 0x000fe400078e0097 */
[----:B------:R0:W1:Y:S01]  /*48f0*/  MUFU.EX2 R5, R64 ;  /* 0x0000004000057308 */ /* 0x0000620000000800 */
[----:B--2---:R-:W-:-:S01]  /*4900*/  FADD.FTZ R7, R83, R4 ;  /* 0x0000000453077221 */ /* 0x004fc20000010000 */
[----:B------:R-:W-:Y:S01]  /*4910*/  FADD.FTZ R6, R57, R6 ;  /* 0x0000000639067221 */ /* 0x000fe20000010000 */
[----:B------:R-:W-:-:S02]  /*4920*/  IMAD.MOV.U32 R57, RZ, RZ, R151 ;  /* 0x000000ffff397224 */ /* 0x000fc400078e0097 */
[--C-:B------:R-:W-:Y:S02]  /*4930*/  IMAD.MOV.U32 R55, RZ, RZ, R151.reuse ;  /* 0x000000ffff377224 */ /* 0x100fe400078e0097 */
[----:B0-----:R-:W-:Y:S01]  /*4940*/  IMAD.MOV.U32 R64, RZ, RZ, R151 ;  /* 0x000000ffff407224 */ /* 0x001fe200078e0097 */
[----:B-1----:R-:W-:Y:S01]  /*4950*/  F2FP.SATFINITE.E4M3.F32.PACK_AB_MERGE_C R4, R5, R86, RZ ;  /* 0x000000560504723e */ /* 0x002fe200048070ff */
[----:B------:R-:W-:-:S03]  /*4960*/  FADD.FTZ R86, R86, R7 ;  /* 0x0000000756567221 */ /* 0x000fc60000010000 */
[----:B------:R-:W-:Y:S01]  /*4970*/  F2FP.SATFINITE.E4M3.F32.PACK_AB_MERGE_C R227, R83, R82, R4 ;  /* 0x0000005253e3723e */ /* 0x000fe20004807004 */
[----:B------:R-:W-:-:S01]  /*4980*/  FADD.FTZ R5, R5, R86 ;  /* 0x0000005605057221 */ /* 0x000fc20000010000 */
[--C-:B------:R-:W-:Y:S02]  /*4990*/  IMAD.MOV.U32 R86, RZ, RZ, R151.reuse ;  /* 0x000000ffff567224 */ /* 0x100fe400078e0097 */
[--C-:B------:R-:W-:Y:S02]  /*49a0*/  IMAD.MOV.U32 R83, RZ, RZ, R151.reuse ;  /* 0x000000ffff537224 */ /* 0x100fe400078e0097 */
        /* <DEDUP_REMOVED lines=68> */
[----:B------:R-:W-:Y:S01]  /*4df0*/  UIADD3 UR45, UR45, -0x2, URZ ;  /* 0xfffffffe2d2d7890 */ /* 0x000fe2000fffe03f */
[----:B------:R-:W-:Y:S01]  /*4e00*/  UMOV UR52, UR42 ;  /* 0x0000002a00347c82 */ /* 0x000fe20008000000 */
[----:B------:R-:W-:Y:S01]  /*4e10*/  UMOV UR51, UR50 ;  /* 0x0000003200337c82 */ /* 0x000fe20008000000 */
[----:B------:R-:W-:-:S09]  /*4e20*/  ULDC UR48, c[0x0][0x988] ;  /* 0x0002620000307ab9 */ /* 0x000fd20000000800 */
.L_x_140:
[----:B------:R-:W-:Y:S01]  /*4e30*/  ISETP.NE.AND P2, PT, RZ, UR41, PT ;  /* 0x00000029ff007c0c */ /* 0x000fe2000bf45270 */
[----:B------:R-:W-:-:S04]  /*4e40*/  UISETP.NE.AND UP0, UPT, UR51, 0x1, UPT ;  /* 0x000000013300788c */ /* 0x000fc8000bf05270 */
[----:B------:R-:W-:-:S04]  /*4e50*/  USEL UR42, URZ, 0x1, UP0 ;  /* 0x000000013f2a7887 */ /* 0x000fc80008000000 */
[----:B------:R-:W-:-:S04]  /*4e60*/  ULOP3.LUT UR42, UR52, UR42, URZ, 0x3c, !UPT ;  /* 0x0000002a342a7292 */ /* 0x000fc8000f8e3c3f */
[----:B------:R-:W-:Y:S08]  /*4e70*/  @P2 BRA `(.L_x_131) ;  /* 0x0000000000442947 */ /* 0x000ff00003800000 */
[----:B------:R-:W-:Y:S05]  /*4e80*/  @!P0 BRA `(.L_x_132) ;  /* 0x0000000000048947 */ /* 0x000fea0003800000 */
[----:B------:R-:W-:Y:S01]  /*4e90*/  BPT.TRAP 0x1 ;  /* 0x000000040000795c */ /* 0x000fe20000300000 */
.L_x_132:
[----:B------:R-:W0:Y:S01]  /*4ea0*/  S2UR UR10, SR_CgaCtaId ;  /* 0x00000000000a79c3 */ /* 0x000e220000008800 */
[----:B------:R-:W-:Y:S01]  /*4eb0*/  UIADD3 UR6, UR51, 0x1, URZ ;  /* 0x0000000133067890 */ /* 0x000fe2000fffe03f */
[----:B------:R-:W-:Y:S01]  /*4ec0*/  IMAD.U32 R2, RZ, RZ, UR42 ;  /* 0x0000002aff027e24 */ /* 0x000fe2000f8e00ff */
[----:B------:R-:W-:Y:S02]  /*4ed0*/  UMOV UR7, 0x400 ;  /* 0x0000040000077882 */ /* 0x000fe40000000000 */
[----:B------:R-:W-:Y:S02]  /*4ee0*/  UISETP.NE.AND UP0, UPT, UR6, 0x2, UPT ;  /* 0x000000020600788c */ /* 0x000fe4000bf05270 */
[----:B------:R-:W-:Y:S02]  /*4ef0*/  SHF.L.U32 R2, R2, 0x1f, RZ ;  /* 0x0000001f02027819 */ /* 0x000fe400000006ff */
[----:B------:R-:W-:Y:S02]  /*4f00*/  USEL UR6, UR6, URZ, UP0 ;  /* 0x0000003f06067287 */ /* 0x000fe40008000000 */
[----:B0-----:R-:W-:-:S04]  /*4f10*/  ULEA UR7, UR10, UR7, 0x18 ;  /* 0x000000070a077291 */ /* 0x001fc8000f8ec03f */
[----:B------:R-:W-:-:S09]  /*4f20*/  ULEA UR6, UR6, UR7, 0x3 ;  /* 0x0000000706067291 */ /* 0x000fd2000f8e183f */
[----:B------:R0:W1:Y:S01]  /*4f30*/  SYNCS.PHASECHK.TRANS64.TRYWAIT P1, [UR6+0x38830], R2 ;  /* 0x03883002ff0075a7 */ /* 0x0000620008020146 */
[----:B------:R-:W-:Y:S05]  /*4f40*/  @!P0 BRA `(.L_x_133) ;  /* 0x0000000000048947 */ /* 0x000fea0003800000 */
[----:B------:R-:W-:Y:S01]  /*4f50*/  BPT.TRAP 0x1 ;  /* 0x000000040000795c */ /* 0x000fe20000300000 */
.L_x_133:
[----:B-1----:R-:W-:Y:S05]  /*4f60*/  @P1 BRA `(.L_x_131) ;  /* 0x0000000000081947 */ /* 0x002fea0003800000 */
[----:B------:R-:W1:Y:S02]  /*4f70*/  SYNCS.PHASECHK.TRANS64.TRYWAIT P1, [UR6+0x38830], R2 ;  /* 0x03883002ff0075a7 */ /* 0x000e640008020146 */
[----:B-1----:R-:W-:Y:S05]  /*4f80*/  @!P1 BRA `(.L_x_134) ;  /* 0x000000c400249947 */ /* 0x002fea0003800000 */
.L_x_131:
[----:B01----:R-:W-:Y:S01]  /*4f90*/  VIADD R2, R23, 0x8 ;  /* 0x0000000817027836 */ /* 0x003fe20000000000 */
        /* <DEDUP_REMOVED lines=44> */
[----:B0-----:R-:W-:Y:S05]  /*5260*/  @P2 BRA `(.L_x_135) ;  /* 0x0000000000382947 */ /* 0x001fea0003800000 */
[----:B------:R-:W-:Y:S05]  /*5270*/  @!P0 BRA `(.L_x_136) ;  /* 0x0000000000048947 */ /* 0x000fea0003800000 */
[----:B------:R-:W-:Y:S01]  /*5280*/  BPT.TRAP 0x1 ;  /* 0x000000040000795c */ /* 0x000fe20000300000 */
.L_x_136:
[----:B------:R-:W0:Y:S01]  /*5290*/  S2UR UR7, SR_CgaCtaId ;  /* 0x00000000000779c3 */ /* 0x000e220000008800 */
[----:B------:R-:W-:Y:S01]  /*52a0*/  UMOV UR6, 0x400 ;  /* 0x0000040000067882 */ /* 0x000fe20000000000 */
[----:B------:R-:W-:-:S05]  /*52b0*/  IMAD.U32 R2, RZ, RZ, UR52 ;  /* 0x00000034ff027e24 */ /* 0x000fca000f8e00ff */
[----:B------:R-:W-:Y:S01]  /*52c0*/  SHF.L.U32 R2, R2, 0x1f, RZ ;  /* 0x0000001f02027819 */ /* 0x000fe200000006ff */
[----:B0-----:R-:W-:-:S04]  /*52d0*/  ULEA UR6, UR7, UR6, 0x18 ;  /* 0x0000000607067291 */ /* 0x001fc8000f8ec03f */
[----:B------:R-:W-:-:S09]  /*52e0*/  ULEA UR6, UR51, UR6, 0x3 ;  /* 0x0000000633067291 */ /* 0x000fd2000f8e183f */
[----:B------:R0:W1:Y:S01]  /*52f0*/  SYNCS.PHASECHK.TRANS64.TRYWAIT P1, [UR6+0x38850], R2 ;  /* 0x03885002ff0075a7 */ /* 0x0000620008020146 */
[----:B------:R-:W-:Y:S05]  /*5300*/  @!P0 BRA `(.L_x_137) ;  /* 0x0000000000048947 */ /* 0x000fea0003800000 */
[----:B------:R-:W-:Y:S01]  /*5310*/  BPT.TRAP 0x1 ;  /* 0x000000040000795c */ /* 0x000fe20000300000 */
.L_x_137:
[----:B-1----:R-:W-:Y:S05]  /*5320*/  @P1 BRA `(.L_x_135) ;  /* 0x0000000000081947 */ /* 0x002fea0003800000 */
[----:B------:R-:W1:Y:S02]  /*5330*/  SYNCS.PHASECHK.TRANS64.TRYWAIT P1, [UR6+0x38850], R2 ;  /* 0x03885002ff0075a7 */ /* 0x000e640008020146 */
[----:B-1----:R-:W-:Y:S05]  /*5340*/  @!P1 BRA `(.L_x_138) ;  /* 0x000000c0004c9947 */ /* 0x002fea0003800000 */
.L_x_135:
[----:B------:R-:W2:Y:S01]  /*5350*/  S2UR UR6, SR_CgaCtaId ;  /* 0x00000000000679c3 */ /* 0x000ea20000008800 */
[----:B01----:R-:W-:Y:S01]  /*5360*/  MOV R2, 0x400 ;  /* 0x0000040000027802 */ /* 0x003fe20000000f00 */
[----:B------:R-:W-:Y:S01]  /*5370*/  WARPGROUP.ARRIVE ;  /* 0x00000000000079c5 */ /* 0x000fe20000000000 */
[----:B------:R-:W-:Y:S01]  /*5380*/  UMOV UR7, 0x40000040 ;  /* 0x4000004000077882 */ /* 0x000fe20000000000 */
[C---:B------:R-:W-:Y:S01]  /*5390*/  FMUL.FTZ R9, R0.reuse, R152 ;  /* 0x0000009800097220 */ /* 0x040fe20000410000 */
[C---:B------:R-:W-:Y:S01]  /*53a0*/  FMUL.FTZ R10, R0.reuse, R154 ;  /* 0x0000009a000a7220 */ /* 0x040fe20000410000 */
[C---:B------:R-:W-:Y:S01]  /*53b0*/  FMUL.FTZ R8, R0.reuse, R153 ;  /* 0x0000009900087220 */ /* 0x040fe20000410000 */
[C---:B------:R-:W-:Y:S01]  /*53c0*/  FMUL.FTZ R11, R0.reuse, R155 ;  /* 0x0000009b000b7220 */ /* 0x040fe20000410000 */
[C---:B------:R-:W-:Y:S01]  /*53d0*/  FMUL.FTZ R12, R0.reuse, R156 ;  /* 0x0000009c000c7220 */ /* 0x040fe20000410000 */
[C---:B------:R-:W-:Y:S01]  /*53e0*/  FMUL.FTZ R14, R0.reuse, R158 ;  /* 0x0000009e000e7220 */ /* 0x040fe20000410000 */
[----:B------:R-:W0:Y:S01]  /*53f0*/  MUFU.TANH R9, R9 ;  /* 0x0000000900097308 */ /* 0x000e220000002400 */
[C---:B------:R-:W-:Y:S01]  /*5400*/  FMUL.FTZ R13, R0.reuse, R157 ;  /* 0x0000009d000d7220 */ /* 0x040fe20000410000 */
[C---:B------:R-:W-:Y:S01]  /*5410*/  FMUL.FTZ R15, R0.reuse, R159 ;  /* 0x0000009f000f7220 */ /* 0x040fe20000410000 */
[C---:B------:R-:W-:Y:S01]  /*5420*/  FMUL.FTZ R20, R0.reuse, R160 ;  /* 0x000000a000147220 */ /* 0x040fe20000410000 */
[C---:B------:R-:W-:Y:S01]  /*5430*/  FMUL.FTZ R152, R0.reuse, R162 ;  /* 0x000000a200987220 */ /* 0x040fe20000410000 */
[C---:B------:R-:W-:Y:S01]  /*5440*/  FMUL.FTZ R153, R0.reuse, R163 ;  /* 0x000000a300997220 */ /* 0x040fe20000410000 */
[C---:B------:R-:W-:Y:S01]  /*5450*/  FMUL.FTZ R21, R0.reuse, R161 ;  /* 0x000000a100157220 */ /* 0x040fe20000410000 */
[C---:B------:R-:W-:Y:S01]  /*5460*/  FMUL.FTZ R163, R0.reuse, R173 ;  /* 0x000000ad00a37220 */ /* 0x040fe20000410000 */
[----:B------:R-:W1:Y:S01]  /*5470*/  MUFU.TANH R10, R10 ;  /* 0x0000000a000a7308 */ /* 0x000e620000002400 */
[C---:B------:R-:W-:Y:S01]  /*5480*/  FMUL.FTZ R173, R0.reuse, R183 ;  /* 0x000000b700ad7220 */ /* 0x040fe20000410000 */
[C---:B------:R-:W-:Y:S01]  /*5490*/  FMUL.FTZ R154, R0.reuse, R164 ;  /* 0x000000a4009a7220 */ /* 0x040fe20000410000 */
[C---:B------:R-:W-:Y:S01]  /*54a0*/  FMUL.FTZ R183, R0.reuse, R193 ;  /* 0x000000c100b77220 */ /* 0x040fe20000410000 */
[C---:B------:R-:W-:Y:S01]  /*54b0*/  FMUL.FTZ R164, R0.reuse, R174 ;  /* 0x000000ae00a47220 */ /* 0x040fe20000410000 */
[----:B------:R-:W-:Y:S01]  /*54c0*/  FMUL.FTZ R174, R0, R184 ;  /* 0x000000b800ae7220 */ /* 0x000fe20000410000 */
[----:B--2---:R-:W-:-:S02]  /*54d0*/  IMAD.U32 R3, RZ, RZ, UR6 ;  /* 0x00000006ff037e24 */ /* 0x004fc4000f8e00ff */
[C---:B------:R-:W-:Y:S01]  /*54e0*/  FMUL.FTZ R184, R0.reuse, R194 ;  /* 0x000000c200b87220 */ /* 0x040fe20000410000 */
[----:B------:R-:W2:Y:S01]  /*54f0*/  MUFU.TANH R8, R8 ;  /* 0x0000000800087308 */ /* 0x000ea20000002400 */
[----:B0-----:R-:W-:Y:S01]  /*5500*/  FMNMX.FTZ R193, R9, R4, !PT ;  /* 0x0000000409c17209 */ /* 0x001fe20007810000 */
[C---:B------:R-:W-:Y:S01]  /*5510*/  FMUL.FTZ R155, R0.reuse, R165 ;  /* 0x000000a5009b7220 */ /* 0x040fe20000410000 */
[----:B------:R-:W-:Y:S01]  /*5520*/  LEA R2, R3, R2, 0x18 ;  /* 0x0000000203027211 */ /* 0x000fe200078ec0ff */
[C---:B------:R-:W-:Y:S01]  /*5530*/  FMUL.FTZ R156, R0.reuse, R166 ;  /* 0x000000a6009c7220 */ /* 0x040fe20000410000 */
[C---:B------:R-:W-:Y:S01]  /*5540*/  FMUL.FTZ R165, R0.reuse, R175 ;  /* 0x000000af00a57220 */ /* 0x040fe20000410000 */
[----:B------:R-:W-:Y:S01]  /*5550*/  FMUL.FTZ R166, R0, R176 ;  /* 0x000000b000a67220 */ /* 0x000fe20000410000 */
[----:B------:R-:W-:Y:S01]  /*5560*/  R2UR UR6, R2 ;  /* 0x00000000020672ca */ /* 0x000fe200000e0000 */
[----:B------:R-:W0:Y:S01]  /*5570*/  MUFU.TANH R11, R11 ;  /* 0x0000000b000b7308 */ /* 0x000e220000002400 */
[----:B-1----:R-:W-:Y:S01]  /*5580*/  FMNMX.FTZ R194, R10, R7, !PT ;  /* 0x000000070ac27209 */ /* 0x002fe20007810000 */
[C---:B------:R-:W-:Y:S01]  /*5590*/  FMUL.FTZ R175, R0.reuse, R185 ;  /* 0x000000b900af7220 */ /* 0x040fe20000410000 */
[C---:B------:R-:W-:Y:S01]  /*55a0*/  FMUL.FTZ R176, R0.reuse, R186 ;  /* 0x000000ba00b07220 */ /* 0x040fe20000410000 */
[C---:B------:R-:W-:Y:S01]  /*55b0*/  FMUL.FTZ R185, R0.reuse, R195 ;  /* 0x000000c300b97220 */ /* 0x040fe20000410000 */
[C---:B------:R-:W-:Y:S01]  /*55c0*/  FMUL.FTZ R158, R0.reuse, R168 ;  /* 0x000000a8009e7220 */ /* 0x040fe20000410000 */
[C---:B------:R-:W-:Y:S01]  /*55d0*/  FMUL.FTZ R186, R0.reuse, R196 ;  /* 0x000000c400ba7220 */ /* 0x040fe20000410000 */
[----:B------:R-:W-:Y:S01]  /*55e0*/  FMUL.FTZ R157, R0, R167 ;  /* 0x000000a7009d7220 */ /* 0x000fe20000410000 */
[----:B------:R-:W1:Y:S01]  /*55f0*/  MUFU.TANH R12, R12 ;  /* 0x0000000c000c7308 */ /* 0x000e620000002400 */
[----:B--2---:R-:W-:Y:S01]  /*5600*/  FMNMX.FTZ R193, R8, R193, !PT ;  /* 0x000000c108c17209 */ /* 0x004fe20007810000 */
[C---:B------:R-:W-:Y:S01]  /*5610*/  FMUL.FTZ R168, R0.reuse, R178 ;  /* 0x000000b200a87220 */ /* 0x040fe20000410000 */
[C---:B------:R-:W-:Y:S01]  /*5620*/  FMUL.FTZ R178, R0.reuse, R188 ;  /* 0x000000bc00b27220 */ /* 0x040fe20000410000 */
[----:B------:R-:W-:Y:S01]  /*5630*/  UIADD3 UR6, UR6, 0x400, URZ ;  /* 0x0000040006067890 */ /* 0x000fe2000fffe03f */
[C---:B------:R-:W-:Y:S01]  /*5640*/  FMUL.FTZ R188, R0.reuse, R198 ;  /* 0x000000c600bc7220 */ /* 0x040fe20000410000 */
[C---:B------:R-:W-:Y:S01]  /*5650*/  FMUL.FTZ R160, R0.reuse, R170 ;  /* 0x000000aa00a07220 */ /* 0x040fe20000410000 */
[C---:B------:R-:W-:Y:S01]  /*5660*/  FMUL.FTZ R167, R0.reuse, R177 ;  /* 0x000000b100a77220 */ /* 0x040fe20000410000 */
[----:B------:R-:W-:Y:S01]  /*5670*/  USHF.R.U32.HI UR6, URZ, 0x4, UR6 ;  /* 0x000000043f067899 */ /* 0x000fe20008011606 */
[----:B------:R-:W2:Y:S01]  /*5680*/  MUFU.TANH R14, R14 ;  /* 0x0000000e000e7308 */ /* 0x000ea20000002400 */
[----:B0-----:R-:W-:Y:S01]  /*5690*/  FMNMX.FTZ R195, R11, R194, !PT ;  /* 0x000000c20bc37209 */ /* 0x001fe20007810000 */
[C---:B------:R-:W-:Y:S01]  /*56a0*/  FMUL.FTZ R159, R0.reuse, R169 ;  /* 0x000000a9009f7220 */ /* 0x040fe20000410000 */
[----:B------:R-:W-:Y:S01]  /*56b0*/  ULOP3.LUT UR6, UR6, 0x3fff, URZ, 0xc0, !UPT ;  /* 0x00003fff06067892 */ /* 0x000fe2000f8ec03f */
[C---:B------:R-:W-:Y:S01]  /*56c0*/  FMUL.FTZ R177, R0.reuse, R187 ;  /* 0x000000bb00b17220 */ /* 0x040fe20000410000 */
[C---:B------:R-:W-:Y:S01]  /*56d0*/  FMUL.FTZ R187, R0.reuse, R197 ;  /* 0x000000c500bb7220 */ /* 0x040fe20000410000 */
[----:B------:R-:W-:Y:S01]  /*56e0*/  FMUL.FTZ R161, R0, R171 ;  /* 0x000000ab00a17220 */ /* 0x000fe20000410000 */
[----:B------:R-:W-:Y:S01]  /*56f0*/  ULOP3.LUT UR6, UR6, 0x10000, URZ, 0xfc, !UPT ;  /* 0x0001000006067892 */ /* 0x000fe2000f8efc3f */
[----:B------:R-:W0:Y:S01]  /*5700*/  MUFU.TANH R13, R13 ;  /* 0x0000000d000d7308 */ /* 0x000e220000002400 */
[----:B-1----:R-:W-:Y:S01]  /*5710*/  FMNMX.FTZ R196, R12, R193, !PT ;  /* 0x000000c10cc47209 */ /* 0x002fe20007810000 */
[C---:B------:R-:W-:Y:S01]  /*5720*/  FMUL.FTZ R162, R0.reuse, R172 ;  /* 0x000000ac00a27220 */ /* 0x040fe20000410000 */
[----:B------:R-:W-:Y:S01]  /*5730*/  ULEA UR11, UR51, UR6, 0xb ;  /* 0x00000006330b7291 */ /* 0x000fe2000f8e583f */
[C---:B------:R-:W-:Y:S01]  /*5740*/  FMUL.FTZ R170, R0.reuse, R180 ;  /* 0x000000b400aa7220 */ /* 0x040fe20000410000 */
[C---:B------:R-:W-:Y:S01]  /*5750*/  FMUL.FTZ R180, R0.reuse, R190 ;  /* 0x000000be00b47220 */ /* 0x040fe20000410000 */
[C---:B------:R-:W-:Y:S01]  /*5760*/  FMUL.FTZ R190, R0.reuse, R200 ;  /* 0x000000c800be7220 */ /* 0x040fe20000410000 */
[----:B------:R-:W-:Y:S01]  /*5770*/  FMUL.FTZ R169, R0, R179 ;  /* 0x000000b300a97220 */ /* 0x000fe20000410000 */
[----:B------:R-:W1:Y:S01]  /*5780*/  MUFU.TANH R15, R15 ;  /* 0x0000000f000f7308 */ /* 0x000e620000002400 */
[----:B--2---:R-:W-:Y:S01]  /*5790*/  FMNMX.FTZ R198, R14, R195, !PT ;  /* 0x000000c30ec67209 */ /* 0x004fe20007810000 */
[----:B------:R-:W-:Y:S01]  /*57a0*/  UMOV UR6, UR11 ;  /* 0x0000000b00067c82 */ /* 0x000fe20008000000 */
[C---:B------:R-:W-:Y:S01]  /*57b0*/  FMUL.FTZ R179, R0.reuse, R189 ;  /* 0x000000bd00b37220 */ /* 0x040fe20000410000 */
[----:B------:R-:W-:Y:S01]  /*57c0*/  QGMMA.64x256x32.F32.E4M3.E4M3 R24, R228, gdesc[UR4], R24, gsb0 ;  /* 0x03e00004e4187df3 */ /* 0x000fe20008000818 */
[----:B------:R-:W-:Y:S01]  /*57d0*/  UIADD3 UR6, UR11, 0x2, URZ ;  /* 0x000000020b067890 */ /* 0x000fe2000fffe03f */
[C---:B------:R-:W-:Y:S01]  /*57e0*/  FMUL.FTZ R189, R0.reuse, R199 ;  /* 0x000000c700bd7220 */ /* 0x040fe20000410000 */
[----:B------:R-:W-:Y:S01]  /*57f0*/  UMOV UR7, 0x40000040 ;  /* 0x4000004000077882 */ /* 0x000fe20000000000 */
[----:B------:R-:W2:Y:S01]  /*5800*/  MUFU.TANH R20, R20 ;  /* 0x0000001400147308 */ /* 0x000ea20000002400 */
[----:B0-----:R-:W-:Y:S01]  /*5810*/  FMNMX.FTZ R193, R13, R196, !PT ;  /* 0x000000c40dc17209 */ /* 0x001fe20007810000 */
[C---:B------:R-:W-:Y:S01]  /*5820*/  FMUL.FTZ R171, R0.reuse, R181 ;  /* 0x000000b500ab7220 */ /* 0x040fe20000410000 */
[C---:B------:R-:W-:Y:S01]  /*5830*/  FMUL.FTZ R172, R0.reuse, R182 ;  /* 0x000000b600ac7220 */ /* 0x040fe20000410000 */
[C---:B------:R-:W-:Y:S01]  /*5840*/  FMUL.FTZ R181, R0.reuse, R191 ;  /* 0x000000bf00b57220 */ /* 0x040fe20000410000 */
[C---:B------:R-:W-:Y:S01]  /*5850*/  FMUL.FTZ R191, R0.reuse, R201 ;  /* 0x000000c900bf7220 */ /* 0x040fe20000410000 */
[C---:B------:R-:W-:Y:S01]  /*5860*/  FMUL.FTZ R182, R0.reuse, R192 ;  /* 0x000000c000b67220 */ /* 0x040fe20000410000 */
[C---:B------:R-:W-:Y:S01]  /*5870*/  FMUL.FTZ R192, R0.reuse, R202 ;  /* 0x000000ca00c07220 */ /* 0x040fe20000410000 */
[----:B------:R-:W0:Y:S01]  /*5880*/  MUFU.TANH R152, R152 ;  /* 0x0000009800987308 */ /* 0x000e220000002400 */
[----:B-1----:R-:W-:Y:S01]  /*5890*/  FMNMX.FTZ R197, R15, R198, !PT ;  /* 0x000000c60fc57209 */ /* 0x002fe20007810000 */
[C---:B------:R-:W-:Y:S01]  /*58a0*/  FMUL.FTZ R194, R0.reuse, R203 ;  /* 0x000000cb00c27220 */ /* 0x040fe20000410000 */
[----:B------:R-:W-:Y:S01]  /*58b0*/  FMUL.FTZ R195, R0, R204 ;  /* 0x000000cc00c37220 */ /* 0x000fe20000410000 */
[----:B------:R-:W-:-:S04]  /*58c0*/  UMOV UR10, UR48 ;  /* 0x00000030000a7c82 */ /* 0x000fc80008000000 */
[----:B------:R-:W1:Y:S01]  /*58d0*/  MUFU.TANH R21, R21 ;  /* 0x0000001500157308 */ /* 0x000e620000002400 */
[----:B--2---:R-:W-:-:S07]  /*58e0*/  FMNMX.FTZ R196, R20, R193, !PT ;  /* 0x000000c114c47209 */ /* 0x004fce0007810000 */
[----:B------:R-:W2:Y:S01]  /*58f0*/  MUFU.TANH R153, R153 ;  /* 0x0000009900997308 */ /* 0x000ea20000002400 */
[----:B0-----:R-:W-:-:S07]  /*5900*/  FMNMX.FTZ R198, R152, R197, !PT ;  /* 0x000000c598c67209 */ /* 0x001fce0007810000 */
[----:B------:R-:W0:Y:S01]  /*5910*/  MUFU.TANH R154, R154 ;  /* 0x0000009a009a7308 */ /* 0x000e220000002400 */
[----:B-1----:R-:W-:Y:S01]  /*5920*/  FMNMX.FTZ R193, R21, R196, !PT ;  /* 0x000000c415c17209 */ /* 0x002fe20007810000 */
[----:B------:R-:W-:-:S06]  /*5930*/  FMUL.FTZ R196, R0, R205 ;  /* 0x000000cd00c47220 */ /* 0x000fcc0000410000 */
        /* <DEDUP_REMOVED lines=12> */
[----:B-1----:R-:W-:-:S07]  /*5a00*/  FMNMX.FTZ R198, R158, R193, !PT ;  /* 0x000000c19ec67209 */ /* 0x002fce0007810000 */
[----:B------:R-:W1:Y:S01]  /*5a10*/  MUFU.TANH R161, R161 ;  /* 0x000000a100a17308 */ /* 0x000e620000002400 */
[----:B--2---:R-:W-:Y:S01]  /*5a20*/  FMNMX.FTZ R200, R160, R199, !PT ;  /* 0x000000c7a0c87209 */ /* 0x004fe20007810000 */
[----:B------:R-:W-:-:S06]  /*5a30*/  FMUL.FTZ R199, R0, R207 ;  /* 0x000000cf00c77220 */ /* 0x000fcc0000410000 */
[----:B------:R-:W2:Y:S01]  /*5a40*/  MUFU.TANH R162, R162 ;  /* 0x000000a200a27308 */ /* 0x000ea20000002400 */
[----:B0-----:R-:W-:-:S07]  /*5a50*/  FMNMX.FTZ R193, R159, R198, !PT ;  /* 0x000000c69fc17209 */ /* 0x001fce0007810000 */
[----:B------:R-:W0:Y:S01]  /*5a60*/  MUFU.TANH R164, R164 ;  /* 0x000000a400a47308 */ /* 0x000e220000002400 */
[----:B-1----:R-:W-:-:S07]  /*5a70*/  FMNMX.FTZ R201, R161, R200, !PT ;  /* 0x000000c8a1c97209 */ /* 0x002fce0007810000 */
        /* <DEDUP_REMOVED lines=30> */
[----:B0-----:R-:W-:Y:S01]  /*5c60*/  FMNMX.FTZ R204, R176, R203, !PT ;  /* 0x000000cbb0cc7209 */ /* 0x001fe20007810000 */
[----:B------:R-:W-:-:S06]  /*5c70*/  FMUL.FTZ R203, R0, R211 ;  /* 0x000000d300cb7220 */ /* 0x000fcc0000410000 */
        /* <DEDUP_REMOVED lines=11> */
[----:B0-----:R-:W-:Y:S01]  /*5d30*/  FMNMX.FTZ R205, R181, R204, !PT ;  /* 0x000000ccb5cd7209 */ /* 0x001fe20007810000 */
[----:B------:R-:W-:Y:S02]  /*5d40*/  WARPGROUP.DEPBAR.LE gsb0, 0x0 ;  /* 0x00008000000079c5 */ /* 0x000fe40000010000 */
[----:B------:R-:W-:Y:S01]  /*5d50*/  WARPGROUP.ARRIVE ;  /* 0x00000000000079c5 */ /* 0x000fe20000000000 */
[----:B------:R-:W-:-:S05]  /*5d60*/  FMUL.FTZ R204, R0, R212 ;  /* 0x000000d400cc7220 */ /* 0x000fca0000410000 */
[----:B------:R-:W0:Y:S01]  /*5d70*/  S2R R231, SR_TID.X ;  /* 0x0000000000e77919 */ /* 0x000e220000002100 */
[----:B------:R-:W3:Y:S01]  /*5d80*/  MUFU.TANH R183, R183 ;  /* 0x000000b700b77308 */ /* 0x000ee20000002400 */
[----:B-1----:R-:W-:Y:S01]  /*5d90*/  FMNMX.FTZ R198, R182, R193, !PT ;  /* 0x000000c1b6c67209 */ /* 0x002fe20007810000 */
[----:B------:R-:W-:Y:S01]  /*5da0*/  QGMMA.64x256x32.F32.E4M3.E4M3 R24, R216, gdesc[UR4], R24, gsb0 ;  /* 0x03e00004d8187df3 */ /* 0x000fe20008000818 */
[----:B------:R-:W-:Y:S01]  /*5db0*/  UIADD3 UR6, UR11, 0x4, URZ ;  /* 0x000000040b067890 */ /* 0x000fe2000fffe03f */
[----:B------:R-:W-:-:S04]  /*5dc0*/  UMOV UR7, 0x40000040 ;  /* 0x4000004000077882 */ /* 0x000fc80000000000 */
[----:B------:R-:W1:Y:S01]  /*5dd0*/  MUFU.TANH R185, R185 ;  /* 0x000000b900b97308 */ /* 0x000e620000002400 */
[----:B--2---:R-:W-:Y:S01]  /*5de0*/  FMNMX.FTZ R206, R184, R205, !PT ;  /* 0x000000cdb8ce7209 */ /* 0x004fe20007810000 */
[----:B------:R-:W-:-:S06]  /*5df0*/  FMUL.FTZ R205, R0, R213 ;  /* 0x000000d500cd7220 */ /* 0x000fcc0000410000 */
[----:B------:R-:W2:Y:S01]  /*5e00*/  MUFU.TANH R186, R186 ;  /* 0x000000ba00ba7308 */ /* 0x000ea20000002400 */
[----:B---3--:R-:W-:-:S07]  /*5e10*/  FMNMX.FTZ R193, R183, R198, !PT ;  /* 0x000000c6b7c17209 */ /* 0x008fce0007810000 */
[----:B------:R-:W3:Y:S01]  /*5e20*/  MUFU.TANH R188, R188 ;  /* 0x000000bc00bc7308 */ /* 0x000ee20000002400 */
[----:B-1----:R-:W-:Y:S02]  /*5e30*/  FMNMX.FTZ R207, R185, R206, !PT ;  /* 0x000000ceb9cf7209 */ /* 0x002fe40007810000 */
[----:B0-----:R-:W-:-:S05]  /*5e40*/  LOP3.LUT P1, RZ, R231, 0x7f, RZ, 0xc0, !PT ;  /* 0x0000007fe7ff7812 */ /* 0x001fca000782c0ff */
[----:B------:R-:W0:Y:S01]  /*5e50*/  MUFU.TANH R187, R187 ;  /* 0x000000bb00bb7308 */ /* 0x000e220000002400 */
[----:B--2---:R-:W-:-:S07]  /*5e60*/  FMNMX.FTZ R198, R186, R193, !PT ;  /* 0x000000c1bac67209 */ /* 0x004fce0007810000 */
[----:B------:R-:W1:Y:S01]  /*5e70*/  MUFU.TANH R189, R189 ;  /* 0x000000bd00bd7308 */ /* 0x000e620000002400 */
[----:B---3--:R-:W-:-:S07]  /*5e80*/  FMNMX.FTZ R206, R188, R207, !PT ;  /* 0x000000cfbcce7209 */ /* 0x008fce0007810000 */
        /* <DEDUP_REMOVED lines=33> */
[----:B0-----:R-:W-:Y:S02]  /*60a0*/  FMNMX.FTZ R208, R206, R209, !PT ;  /* 0x000000d1ced07209 */ /* 0x001fe40007810000 */
[----:B-1----:R-:W-:-:S05]  /*60b0*/  FMNMX.FTZ R209, R205, R198, !PT ;  /* 0x000000c6cdd17209 */ /* 0x002fca0007810000 */
[----:B------:R-:W0:Y:S01]  /*60c0*/  SHFL.BFLY PT, R198, R209, 0x2, 0x1f ;  /* 0x0c401f00d1c67f89 */ /* 0x000e2200000e0000 */
[----:B--2---:R-:W-:-:S05]  /*60d0*/  FMNMX.FTZ R208, R207, R208, !PT ;  /* 0x000000d0cfd07209 */ /* 0x004fca0007810000 */
[----:B------:R-:W1:Y:S01]  /*60e0*/  SHFL.BFLY PT, R193, R208, 0x2, 0x1f ;  /* 0x0c401f00d0c17f89 */ /* 0x000e6200000e0000 */
[----:B0-----:R-:W-:Y:S02]  /*60f0*/  FMNMX.FTZ R210, R209, R198, !PT ;  /* 0x000000c6d1d27209 */ /* 0x001fe40007810000 */
[----:B-1----:R-:W-:Y:S01]  /*6100*/  FMNMX.FTZ R211, R208, R193, !PT ;  /* 0x000000c1d0d37209 */ /* 0x002fe20007810000 */
[----:B------:R-:W-:Y:S02]  /*6110*/  IMAD.U32 R208, RZ, RZ, UR10 ;  /* 0x0000000affd07e24 */ /* 0x000fe4000f8e00ff */
[----:B------:R-:W0:Y:S04]  /*6120*/  SHFL.BFLY PT, R193, R210, 0x1, 0x1f ;  /* 0x0c201f00d2c17f89 */ /* 0x000e2800000e0000 */
[----:B------:R-:W1:Y:S01]  /*6130*/  SHFL.BFLY PT, R198, R211, 0x1, 0x1f ;  /* 0x0c201f00d3c67f89 */ /* 0x000e6200000e0000 */
[----:B0-----:R-:W-:-:S02]  /*6140*/  FMNMX.FTZ R193, R210, R193, !PT ;  /* 0x000000c1d2c17209 */ /* 0x001fc40007810000 */
[----:B-1----:R-:W-:-:S03]  /*6150*/  FMNMX.FTZ R198, R211, R198, !PT ;  /* 0x000000c6d3c67209 */ /* 0x002fc60007810000 */
[C---:B------:R-:W-:Y:S01]  /*6160*/  FFMA.FTZ R208, R193.reuse, R208, -8 ;  /* 0xc1000000c1d07423 */ /* 0x040fe200000100d0 */
[----:B------:R-:W-:-:S03]  /*6170*/  FADD.FTZ R4, -R193, R4 ;  /* 0x00000004c1047221 */ /* 0x000fc60000010100 */
        /* <DEDUP_REMOVED lines=9> */
[----:B------:R-:W-:Y:S01]  /*6210*/  FMUL.FTZ R209, R4, UR10 ;  /* 0x0000000a04d17c20 */ /* 0x000fe20008410000 */
[--C-:B------:R-:W-:Y:S01]  /*6220*/  FFMA.FTZ R170, R174, UR10, -R208.reuse ;  /* 0x0000000aaeaa7c23 */ /* 0x100fe200080108d0 */
[----:B------:R-:W-:-:S01]  /*6230*/  FFMA.FTZ R174, R178, UR10, -R208 ;  /* 0x0000000ab2ae7c23 */ /* 0x000fc200080108d0 */
[----:B------:R-:W-:Y:S01]  /*6240*/  FFMA.FTZ R178, R182, UR10, -R208 ;  /* 0x0000000ab6b27c23 */ /* 0x000fe200080108d0 */
[----:B------:R-:W-:-:S01]  /*6250*/  FADD.FTZ R4, -R198, R7 ;  /* 0x00000007c6047221 */ /* 0x000fc20000010100 */
[--C-:B------:R-:W-:Y:S01]  /*6260*/  FFMA.FTZ R182, R186, UR10, -R208.reuse ;  /* 0x0000000abab67c23 */ /* 0x100fe200080108d0 */
        /* <DEDUP_REMOVED lines=8> */
[----:B------:R-:W-:-:S02]  /*62f0*/  WARPGROUP.DEPBAR.LE gsb0, 0x0 ;  /* 0x00008000000079c5 */ /* 0x000fc40000010000 */
[----:B------:R-:W-:Y:S01]  /*6300*/  WARPGROUP.ARRIVE ;  /* 0x00000000000079c5 */ /* 0x000fe20000000000 */
[----:B0-----:R-:W-:Y:S01]  /*6310*/  IMAD.U32 R209, RZ, RZ, UR10 ;  /* 0x0000000affd17e24 */ /* 0x001fe2000f8e00ff */
[----:B------:R-:W0:Y:S01]  /*6320*/  MUFU.EX2 R210, R210 ;  /* 0x000000d200d27308 */ /* 0x000e220000000800 */
[----:B------:R-:W-:-:S01]  /*6330*/  FFMA.FTZ R21, R21, UR10, -R208 ;  /* 0x0000000a15157c23 */ /* 0x000fc200080108d0 */
[----:B------:R-:W-:Y:S01]  /*6340*/  FFMA.FTZ R155, R155, UR10, -R208 ;  /* 0x0000000a9b9b7c23 */ /* 0x000fe200080108d0 */
[----:B------:R-:W-:-:S01]  /*6350*/  FFMA.FTZ R204, R198, R209, -8 ;  /* 0xc1000000c6cc7423 */ /* 0x000fc200000100d1 */
[----:B------:R-:W-:Y:S01]  /*6360*/  QGMMA.64x256x32.F32.E4M3.E4M3 R24, R220, gdesc[UR4], R24, gsb0 ;  /* 0x03e00004dc187df3 */ /* 0x000fe20008000818 */
[----:B------:R-:W-:Y:S01]  /*6370*/  UIADD3 UR6, UR11, 0x6, URZ ;  /* 0x000000060b067890 */ /* 0x000fe2000fffe03f */
[----:B------:R-:W-:Y:S01]  /*6380*/  FFMA.FTZ R159, R159, UR10, -R208 ;  /* 0x0000000a9f9f7c23 */ /* 0x000fe200080108d0 */
[----:B------:R-:W-:Y:S01]  /*6390*/  UMOV UR7, 0x40000040 ;  /* 0x4000004000077882 */ /* 0x000fe20000000000 */
        /* <DEDUP_REMOVED lines=8> */
[----:B------:R-:W-:Y:S01]  /*6420*/  FFMA.FTZ R156, R157, UR10, -R204 ;  /* 0x0000000a9d9c7c23 */ /* 0x000fe200080108cc */
[----:B0-----:R-:W-:-:S01]  /*6430*/  FFMA.FTZ R6, R7, R6, R210 ;  /* 0x0000000607067223 */ /* 0x001fc200000100d2 */
[----:B------:R-:W0:Y:S01]  /*6440*/  MUFU.EX2 R209, R209 ;  /* 0x000000d100d17308 */ /* 0x000e220000000800 */
[----:B------:R-:W-:-:S01]  /*6450*/  FFMA.FTZ R157, R160, UR10, -R204 ;  /* 0x0000000aa09d7c23 */ /* 0x000fc200080108cc */
[--C-:B------:R-:W-:Y:S01]  /*6460*/  FFMA.FTZ R160, R161, UR10, -R204.reuse ;  /* 0x0000000aa1a07c23 */ /* 0x100fe200080108cc */
[----:B------:R-:W-:-:S01]  /*6470*/  FFMA.FTZ R161, R164, UR10, -R204 ;  /* 0x0000000aa4a17c23 */ /* 0x000fc200080108cc */
[----:B------:R-:W-:Y:S01]  /*6480*/  FFMA.FTZ R164, R165, UR10, -R204 ;  /* 0x0000000aa5a47c23 */ /* 0x000fe200080108cc */
[----:B------:R-:W-:-:S01]  /*6490*/  FFMA.FTZ R163, R163, UR10, -R208 ;  /* 0x0000000aa3a37c23 */ /* 0x000fc200080108d0 */
[--C-:B------:R-:W-:Y:S01]  /*64a0*/  FFMA.FTZ R167, R167, UR10, -R208.reuse ;  /* 0x0000000aa7a77c23 */ /* 0x100fe200080108d0 */
[----:B------:R-:W-:-:S01]  /*64b0*/  FFMA.FTZ R171, R171, UR10, -R208 ;  /* 0x0000000aabab7c23 */ /* 0x000fc200080108d0 */
[----:B------:R-:W1:Y:S01]  /*64c0*/  MUFU.EX2 R9, R9 ;  /* 0x0000000900097308 */ /* 0x000e620000000800 */
        /* <DEDUP_REMOVED lines=8> */
[----:B0-----:R-:W-:-:S01]  /*6550*/  FFMA.FTZ R5, R4, R5, R209 ;  /* 0x0000000504057223 */ /* 0x001fc200000100d1 */
[--C-:B------:R-:W-:Y:S01]  /*6560*/  FFMA.FTZ R165, R168, UR10, -R204.reuse ;  /* 0x0000000aa8a57c23 */ /* 0x100fe200080108cc */
[----:B------:R-:W-:-:S01]  /*6570*/  FFMA.FTZ R168, R169, UR10, -R204 ;  /* 0x0000000aa9a87c23 */ /* 0x000fc200080108cc */
[--C-:B------:R-:W-:Y:S01]  /*6580*/  FFMA.FTZ R169, R172, UR10, -R204.reuse ;  /* 0x0000000aaca97c23 */ /* 0x100fe200080108cc */
[----:B------:R-:W-:-:S01]  /*6590*/  FFMA.FTZ R172, R173, UR10, -R204 ;  /* 0x0000000aadac7c23 */ /* 0x000fc200080108cc */
[--C-:B------:R-:W-:Y:S01]  /*65a0*/  FFMA.FTZ R173, R176, UR10, -R204.reuse ;  /* 0x0000000ab0ad7c23 */ /* 0x100fe200080108cc */
[----:B------:R-:W-:-:S01]  /*65b0*/  FFMA.FTZ R176, R177, UR10, -R204 ;  /* 0x0000000ab1b07c23 */ /* 0x000fc200080108cc */
[----:B------:R-:W0:Y:S01]  /*65c0*/  MUFU.EX2 R8, R8 ;  /* 0x0000000800087308 */ /* 0x000e220000000800 */
[----:B-1----:R-:W-:-:S01]  /*65d0*/  FADD.FTZ R211, R9, R6 ;  /* 0x0000000609d37221 */ /* 0x002fc20000010000 */
[--C-:B------:R-:W-:Y:S01]  /*65e0*/  FFMA.FTZ R177, R180, UR10, -R204.reuse ;  /* 0x0000000ab4b17c23 */ /* 0x100fe200080108cc */
[----:B------:R-:W-:-:S01]  /*65f0*/  FFMA.FTZ R180, R181, UR10, -R204 ;  /* 0x0000000ab5b47c23 */ /* 0x000fc200080108cc */
[----:B------:R-:W-:-:S04]  /*6600*/  FFMA.FTZ R181, R184, UR10, -R204 ;  /* 0x0000000ab8b57c23 */ /* 0x000fc800080108cc */
[----:B------:R-:W1:Y:S01]  /*6610*/  MUFU.EX2 R11, R11 ;  /* 0x0000000b000b7308 */ /* 0x000e620000000800 */
[----:B--2---:R-:W-:-:S07]  /*6620*/  FADD.FTZ R6, R10, R5 ;  /* 0x000000050a067221 */ /* 0x004fce0000010000 */
[----:B------:R-:W2:Y:S01]  /*6630*/  MUFU.EX2 R13, R13 ;  /* 0x0000000d000d7308 */ /* 0x000ea20000000800 */
[----:B0-----:R-:W-:-:S07]  /*6640*/  FADD.FTZ R208, R8, R211 ;  /* 0x000000d308d07221 */ /* 0x001fce0000010000 */
[----:B------:R-:W0:Y:S01]  /*6650*/  MUFU.EX2 R14, R14 ;  /* 0x0000000e000e7308 */ /* 0x000e220000000800 */
[----:B-1----:R-:W-:-:S07]  /*6660*/  FADD.FTZ R5, R11, R6 ;  /* 0x000000060b057221 */ /* 0x002fce0000010000 */
        /* <DEDUP_REMOVED lines=9> */
[----:B0-----:R-:W-:-:S01]  /*6700*/  FADD.FTZ R211, R21, R184 ;  /* 0x000000b815d37221 */ /* 0x001fc20000010000 */
[--C-:B------:R-:W-:Y:S01]  /*6710*/  FFMA.FTZ R184, R185, UR10, -R204.reuse ;  /* 0x0000000ab9b87c23 */ /* 0x100fe200080108cc */
[----:B------:R-:W-:-:S05]  /*6720*/  FFMA.FTZ R185, R188, UR10, -R204 ;  /* 0x0000000abcb97c23 */ /* 0x000fca00080108cc */
        /* <DEDUP_REMOVED lines=15> */
[----:B--2---:R-:W-:-:S01]  /*6820*/  FADD.FTZ R211, R159, R188 ;  /* 0x000000bc9fd37221 */ /* 0x004fc20000010000 */
[--C-:B------:R-:W-:Y:S01]  /*6830*/  FFMA.FTZ R188, R189, UR10, -R204.reuse ;  /* 0x0000000abdbc7c23 */ /* 0x100fe200080108cc */
[----:B------:R-:W-:-:S05]  /*6840*/  FFMA.FTZ R189, R192, UR10, -R204 ;  /* 0x0000000ac0bd7c23 */ /* 0x000fca00080108cc */
        /* <DEDUP_REMOVED lines=15> */
[----:B-1----:R-:W-:-:S01]  /*6940*/  FADD.FTZ R211, R167, R192 ;  /* 0x000000c0a7d37221 */ /* 0x002fc20000010000 */
[----:B------:R-:W-:-:S06]  /*6950*/  FFMA.FTZ R192, R194, UR10, -R204 ;  /* 0x0000000ac2c07c23 */ /* 0x000fcc00080108cc */
        /* <DEDUP_REMOVED lines=9> */
[----:B------:R-:W-:-:S01]  /*69f0*/  FFMA.FTZ R197, R199, UR10, -R204 ;  /* 0x0000000ac7c57c23 */ /* 0x000fc200080108cc */
[----:B------:R-:W-:Y:S01]  /*6a00*/  FFMA.FTZ R199, R202, UR10, -R204 ;  /* 0x0000000acac77c23 */ /* 0x000fe200080108cc */
[----:B------:R-:W-:Y:S02]  /*6a10*/  WARPGROUP.DEPBAR.LE gsb0, 0x0 ;  /* 0x00008000000079c5 */ /* 0x000fe40000010000 */
[----:B------:R-:W-:Y:S01]  /*6a20*/  WARPGROUP.ARRIVE ;  /* 0x00000000000079c5 */ /* 0x000fe20000000000 */
[----:B------:R-:W2:Y:S01]  /*6a30*/  MUFU.EX2 R173, R173 ;  /* 0x000000ad00ad7308 */ /* 0x000ea20000000800 */
[----:B0-----:R-:W-:-:S04]  /*6a40*/  FADD.FTZ R6, R172, R5 ;  /* 0x00000005ac067221 */ /* 0x001fc80000010000 */
[----:B------:R-:W-:Y:S01]  /*6a50*/  QGMMA.64x256x32.F32.E4M3.E4M3 R24, R224, gdesc[UR4], R24, gsb0 ;  /* 0x03e00004e0187df3 */ /* 0x000fe20008000818 */
[----:B-1----:R-:W-:-:S02]  /*6a60*/  FADD.FTZ R208, R170, R211 ;  /* 0x000000d3aad07221 */ /* 0x002fc40000010000 */
[----:B------:R-:W0:Y:S08]  /*6a70*/  MUFU.EX2 R175, R175 ;  /* 0x000000af00af7308 */ /* 0x000e300000000800 */
        /* <DEDUP_REMOVED lines=14> */
[----:B------:R-:W-:-:S06]  /*6b60*/  IADD3 R5, -R23, 0xb, RZ ;  /* 0x0000000b17057810 */ /* 0x000fcc0007ffe1ff */
[----:B------:R-:W2:Y:S01]  /*6b70*/  MUFU.EX2 R183, R183 ;  /* 0x000000b700b77308 */ /* 0x000ea20000000800 */
[----:B0-----:R-:W-:-:S07]  /*6b80*/  FADD.FTZ R202, R178, R211 ;  /* 0x000000d3b2ca7221 */ /* 0x001fce0000010000 */
[----:B------:R-:W0:Y:S01]  /*6b90*/  MUFU.EX2 R184, R184 ;  /* 0x000000b800b87308 */ /* 0x000e220000000800 */
[----:B-1----:R-:W-:-:S07]  /*6ba0*/  FADD.FTZ R211, R181, R6 ;  /* 0x00000006b5d37221 */ /* 0x002fce0000010000 */
[----:B------:R-:W1:Y:S01]  /*6bb0*/  MUFU.EX2 R182, R182 ;  /* 0x000000b600b67308 */ /* 0x000e620000000800 */
[----:B--2---:R-:W-:-:S01]  /*6bc0*/  FADD.FTZ R213, R183, R202 ;  /* 0x000000cab7d57221 */ /* 0x004fc20000010000 */
[----:B------:R-:W-:-:S06]  /*6bd0*/  FFMA.FTZ R202, R203, UR10, -R204 ;  /* 0x0000000acbca7c23 */ /* 0x000fcc00080108cc */
[----:B------:R-:W2:Y:S01]  /*6be0*/  MUFU.EX2 R185, R185 ;  /* 0x000000b900b97308 */ /* 0x000ea20000000800 */
[----:B0-----:R-:W-:-:S07]  /*6bf0*/  FADD.FTZ R6, R184, R211 ;  /* 0x000000d3b8067221 */ /* 0x001fce0000010000 */
[----:B------:R-:W0:Y:S01]  /*6c00*/  MUFU.EX2 R187, R187 ;  /* 0x000000bb00bb7308 */ /* 0x000e220000000800 */
[----:B-1----:R-:W-:-:S01]  /*6c10*/  FADD.FTZ R208, R182, R213 ;  /* 0x000000d5b6d07221 */ /* 0x002fc20000010000 */
[----:B------:R-:W-:-:S06]  /*6c20*/  IMAD.U32 R213, RZ, RZ, UR50 ;  /* 0x00000032ffd57e24 */ /* 0x000fcc000f8e00ff */
[----:B------:R-:W1:Y:S01]  /*6c30*/  MUFU.EX2 R188, R188 ;  /* 0x000000bc00bc7308 */ /* 0x000e620000000800 */
[----:B--2---:R-:W-:-:S07]  /*6c40*/  FADD.FTZ R203, R185, R6 ;  /* 0x00000006b9cb7221 */ /* 0x004fce0000010000 */
[----:B------:R-:W2:Y:S01]  /*6c50*/  MUFU.EX2 R186, R186 ;  /* 0x000000ba00ba7308 */ /* 0x000ea20000000800 */
[----:B0-----:R-:W-:-:S01]  /*6c60*/  FADD.FTZ R211, R187, R208 ;  /* 0x000000d0bbd37221 */ /* 0x001fc20000010000 */
[----:B------:R-:W-:-:S06]  /*6c70*/  @!P1 IMAD R208, R213, 0x8, R2 ;  /* 0x00000008d5d09824 */ /* 0x000fcc00078e0202 */
[----:B------:R-:W0:Y:S01]  /*6c80*/  MUFU.EX2 R189, R189 ;  /* 0x000000bd00bd7308 */ /* 0x000e220000000800 */
[----:B-1----:R-:W-:-:S01]  /*6c90*/  FADD.FTZ R6, R188, R203 ;  /* 0x000000cbbc067221 */ /* 0x002fc20000010000 */
[--C-:B------:R-:W-:Y:S01]  /*6ca0*/  FFMA.FTZ R203, R206, UR10, -R204.reuse ;  /* 0x0000000acecb7c23 */ /* 0x100fe200080108cc */
[----:B------:R-:W-:-:S05]  /*6cb0*/  FFMA.FTZ R204, R207, UR10, -R204 ;  /* 0x0000000acfcc7c23 */ /* 0x000fca00080108cc */
        /* <DEDUP_REMOVED lines=8> */
[----:B------:R-:W-:Y:S01]  /*6d40*/  MUFU.EX2 R195, R195 ;  /* 0x000000c300c37308 */ /* 0x000fe20000000800 */
[----:B0-----:R-:W-:-:S07]  /*6d50*/  FADD.FTZ R6, R190, R213 ;  /* 0x000000d5be067221 */ /* 0x001fce0000010000 */
[----:B------:R-:W0:Y:S01]  /*6d60*/  MUFU.EX2 R197, R197 ;  /* 0x000000c500c57308 */ /* 0x000e220000000800 */
[----:B-1----:R-:W-:-:S07]  /*6d70*/  FADD.FTZ R206, R194, R211 ;  /* 0x000000d3c2ce7221 */ /* 0x002fce0000010000 */
[----:B------:R-:W1:Y:S08]  /*6d80*/  MUFU.EX2 R196, R196 ;  /* 0x000000c400c47308 */ /* 0x000e700000000800 */
[----:B------:R-:W2:Y:S01]  /*6d90*/  MUFU.EX2 R199, R199 ;  /* 0x000000c700c77308 */ /* 0x000ea20000000800 */
[----:B0-----:R-:W-:-:S07]  /*6da0*/  FADD.FTZ R206, R197, R206 ;  /* 0x000000cec5ce7221 */ /* 0x001fce0000010000 */
[----:B------:R-:W0:Y:S08]  /*6db0*/  MUFU.EX2 R201, R201 ;  /* 0x000000c900c97308 */ /* 0x000e300000000800 */
[----:B------:R-:W3:Y:S08]  /*6dc0*/  MUFU.EX2 R202, R202 ;  /* 0x000000ca00ca7308 */ /* 0x000ef00000000800 */
[----:B------:R-:W4:Y:S08]  /*6dd0*/  MUFU.EX2 R200, R200 ;  /* 0x000000c800c87308 */ /* 0x000f300000000800 */
[----:B------:R-:W5:Y:S08]  /*6de0*/  MUFU.EX2 R203, R203 ;  /* 0x000000cb00cb7308 */ /* 0x000f700000000800 */
[----:B------:R-:W5:Y:S08]  /*6df0*/  MUFU.EX2 R205, R205 ;  /* 0x000000cd00cd7308 */ /* 0x000f700000000800 */
[----:B------:R-:W5:Y:S01]  /*6e00*/  MUFU.EX2 R204, R204 ;  /* 0x000000cc00cc7308 */ /* 0x000f620000000800 */
[----:B------:R-:W-:-:S02]  /*6e10*/  WARPGROUP.DEPBAR.LE gsb0, 0x0 ;  /* 0x00008000000079c5 */ /* 0x000fc40000010000 */
[----:B------:R1:W-:Y:S06]  /*6e20*/  BAR.ARV R5, 0x100 ;  /* 0x000400050000751d */ /* 0x0003ec0000002000 */
[----:B-1----:R-:W-:-:S05]  /*6e30*/  @!P1 VIADD R5, R208, 0x38840 ;  /* 0x00038840d0059836 */ /* 0x002fca0000000000 */
[----:B------:R-:W-:-:S04]  /*6e40*/  @!P1 PRMT R5, RZ, 0x654, R5 ;  /* 0x00000654ff059816 */ /* 0x000fc80000000005 */
[----:B------:R1:W-:Y:S02]  /*6e50*/  @!P1 SYNCS.ARRIVE.TRANS64.RED.A1T0 RZ, [R5+URZ], RZ ;  /* 0x000000ff05ff99a7 */ /* 0x0003e4000810043f */
[----:B-1----:R-:W-:-:S04]  /*6e60*/  FADD.FTZ R5, R195, R6 ;  /* 0x00000006c3057221 */ /* 0x002fc80000010000 */
[----:B------:R-:W-:Y:S01]  /*6e70*/  FADD.FTZ R6, R196, R5 ;  /* 0x00000005c4067221 */ /* 0x000fe20000010000 */
[----:B--2---:R-:W-:-:S03]  /*6e80*/  FADD.FTZ R5, R199, R206 ;  /* 0x000000cec7057221 */ /* 0x004fc60000010000 */
[----:B0-----:R-:W-:Y:S01]  /*6e90*/  FADD.FTZ R207, R201, R6 ;  /* 0x00000006c9cf7221 */ /* 0x001fe20000010000 */
[----:B---3--:R-:W-:-:S03]  /*6ea0*/  FADD.FTZ R6, R202, R5 ;  /* 0x00000005ca067221 */ /* 0x008fc60000010000 */
[----:B----4-:R-:W-:Y:S01]  /*6eb0*/  FADD.FTZ R206, R200, R207 ;  /* 0x000000cfc8ce7221 */ /* 0x010fe20000010000 */
[----:B-----5:R-:W-:-:S03]  /*6ec0*/  FADD.FTZ R5, R203, R6 ;  /* 0x00000006cb057221 */ /* 0x020fc60000010000 */
[----:B------:R-:W-:Y:S01]  /*6ed0*/  FADD.FTZ R6, R205, R206 ;  /* 0x000000cecd067221 */ /* 0x000fe20000010000 */
[----:B------:R-:W-:-:S01]  /*6ee0*/  FADD.FTZ R5, R204, R5 ;  /* 0x00000005cc057221 */ /* 0x000fc20000010000 */
[----:B------:R-:W-:Y:S06]  /*6ef0*/  @!P0 BRA `(.L_x_139) ;  /* 0x0000000000048947 */ /* 0x000fec0003800000 */
[----:B------:R-:W-:Y:S01]  /*6f00*/  BPT.TRAP 0x1 ;  /* 0x000000040000795c */ /* 0x000fe20000300000 */
.L_x_139:
[----:B------:R-:W-:Y:S01]  /*6f10*/  F2FP.SATFINITE.E4M3.F32.PACK_AB_MERGE_C R8, R13, R8, RZ ;  /* 0x000000080d08723e */ /* 0x000fe200048070ff */
[----:B------:R-:W-:Y:S02]  /*6f20*/  UIADD3 UR6, UR45, -0x1, URZ ;  /* 0xffffffff2d067890 */ /* 0x000fe4000fffe03f */
[----:B------:R-:W-:Y:S01]  /*6f30*/  ISETP.LT.AND P1, PT, RZ, UR45, PT ;  /* 0x0000002dff007c0c */ /* 0x000fe2000bf21270 */
[----:B------:R-:W-:Y:S01]  /*6f40*/  UMOV UR52, UR42 ;  /* 0x0000002a00347c82 */ /* 0x000fe20008000000 */
[----:B------:R-:W-:Y:S01]  /*6f50*/  F2FP.SATFINITE.E4M3.F32.PACK_AB_MERGE_C R228, R9, R210, R8 ;  /* 0x000000d209e4723e */ /* 0x000fe20004807008 */
[----:B------:R-:W-:Y:S01]  /*6f60*/  IMAD.U32 R9, RZ, RZ, UR51 ;  /* 0x00000033ff097e24 */ /* 0x000fe2000f8e00ff */
[----:B------:R-:W-:Y:S01]  /*6f70*/  F2FP.SATFINITE.E4M3.F32.PACK_AB_MERGE_C R11, R14, R11, RZ ;  /* 0x0000000b0e0b723e */ /* 0x000fe200048070ff */
[----:B------:R-:W-:Y:S01]  /*6f80*/  UMOV UR51, UR50 ;  /* 0x0000003200337c82 */ /* 0x000fe20008000000 */
[----:B------:R-:W-:Y:S01]  /*6f90*/  F2FP.SATFINITE.E4M3.F32.PACK_AB_MERGE_C R20, R155, R20, RZ ;  /* 0x000000149b14723e */ /* 0x000fe200048070ff */
[----:B------:R-:W-:Y:S01]  /*6fa0*/  IMAD R8, R9, 0x8, R2 ;  /* 0x0000000809087824 */ /* 0x000fe200078e0202 */
[----:B------:R-:W-:Y:S01]  /*6fb0*/  F2FP.SATFINITE.E4M3.F32.PACK_AB_MERGE_C R153, R156, R153, RZ ;  /* 0x000000999c99723e */ /* 0x000fe200048070ff */
[----:B------:R-:W-:Y:S01]  /*6fc0*/  UMOV UR45, UR6 ;  /* 0x00000006002d7c82 */ /* 0x000fe20008000000 */
[----:B------:R-:W-:Y:S01]  /*6fd0*/  F2FP.SATFINITE.E4M3.F32.PACK_AB_MERGE_C R158, R163, R158, RZ ;  /* 0x0000009ea39e723e */ /* 0x000fe200048070ff */
[----:B------:R-:W-:Y:S01]  /*6fe0*/  VIADD R8, R8, 0x38860 ;  /* 0x0003886008087836 */ /* 0x000fe20000000000 */
[----:B------:R-:W-:Y:S01]  /*6ff0*/  F2FP.SATFINITE.E4M3.F32.PACK_AB_MERGE_C R161, R164, R161, RZ ;  /* 0x000000a1a4a1723e */ /* 0x000fe200048070ff */
[-C--:B------:R-:W-:Y:S01]  /*7000*/  FMUL.FTZ R24, R24, R7.reuse ;  /* 0x0000000718187220 */ /* 0x080fe20000410000 */
[----:B------:R-:W-:Y:S01]  /*7010*/  F2FP.SATFINITE.E4M3.F32.PACK_AB_MERGE_C R166, R171, R166, RZ ;  /* 0x000000a6aba6723e */ /* 0x000fe200048070ff */
[-C--:B------:R-:W-:Y:S01]  /*7020*/  FMUL.FTZ R25, R25, R7.reuse ;  /* 0x0000000719197220 */ /* 0x080fe20000410000 */
[----:B------:R-:W-:Y:S01]  /*7030*/  PRMT R8, R3, 0x654, R8 ;  /* 0x0000065403087816 */ /* 0x000fe20000000008 */
[----:B------:R-:W-:Y:S01]  /*7040*/  FMUL.FTZ R28, R28, R7 ;  /* 0x000000071c1c7220 */ /* 0x000fe20000410000 */
[----:B------:R-:W-:Y:S01]  /*7050*/  F2FP.SATFINITE.E4M3.F32.PACK_AB_MERGE_C R169, R172, R169, RZ ;  /* 0x000000a9aca9723e */ /* 0x000fe200048070ff */
[----:B------:R-:W-:Y:S01]  /*7060*/  FMUL.FTZ R29, R29, R7 ;  /* 0x000000071d1d7220 */ /* 0x000fe20000410000 */
[----:B------:R-:W-:Y:S01]  /*7070*/  F2FP.SATFINITE.E4M3.F32.PACK_AB_MERGE_C R174, R179, R174, RZ ;  /* 0x000000aeb3ae723e */ /* 0x000fe200048070ff */
[----:B------:R0:W-:Y:S01]  /*7080*/  SYNCS.ARRIVE.TRANS64.RED.A1T0 RZ, [R8+URZ], RZ ;  /* 0x000000ff08ff79a7 */ /* 0x0001e2000810043f */
        /* <DEDUP_REMOVED lines=147> */
[----:B------:R-:W-:Y:S01]  /*79c0*/  F2FP.SATFINITE.E4M3.F32.PACK_AB_MERGE_C R227, R202, R199, R203 ;  /* 0x000000c7cae3723e */ /* 0x000fe200048070cb */
[----:B0-----:R-:W-:Y:S06]  /*79d0*/  @P1 BRA `(.L_x_140) ;  /* 0xffffffd400141947 */ /* 0x001fec000383ffff */
.L_x_130:
[----:B------:R-:W-:Y:S06]  /*79e0*/  BAR.ARV 0x8, 0x120 ;  /* 0x0204800000007b1d */ /* 0x000fec0000002000 */
[----:B------:R-:W-:Y:S05]  /*79f0*/  @!P0 BRA `(.L_x_141) ;  /* 0x0000000000048947 */ /* 0x000fea0003800000 */
[----:B------:R-:W-:Y:S01]  /*7a00*/  BPT.TRAP 0x1 ;  /* 0x000000040000795c */ /* 0x000fe20000300000 */
.L_x_141:
[----:B------:R-:W-:Y:S02]  /*7a10*/  IMAD.U32 R0, RZ, RZ, UR42 ;  /* 0x0000002aff007e24 */ /* 0x000fe4000f8e00ff */
[----:B------:R-:W-:-:S03]  /*7a20*/  IMAD.U32 R13, RZ, RZ, UR50 ;  /* 0x00000032ff0d7e24 */ /* 0x000fc6000f8e00ff */
[----:B------:R-:W-:Y:S01]  /*7a30*/  SHF.L.U32 R0, R0, 0x1f, RZ ;  /* 0x0000001f00007819 */ /* 0x000fe200000006ff */
[----:B------:R-:W-:-:S04]  /*7a40*/  IMAD R13, R13, 0x8, R2 ;  /* 0x000000080d0d7824 */ /* 0x000fc800078e0202 */
[----:B------:R0:W1:Y:S01]  /*7a50*/  SYNCS.PHASECHK.TRANS64.TRYWAIT P1, [R13+URZ+0x38850], R0 ;  /* 0x038850000d0075a7 */ /* 0x000062000802017f */
[----:B------:R-:W-:Y:S05]  /*7a60*/  @!P0 BRA `(.L_x_142) ;  /* 0x0000000000048947 */ /* 0x000fea0003800000 */
[----:B------:R-:W-:Y:S01]  /*7a70*/  BPT.TRAP 0x1 ;  /* 0x000000040000795c */ /* 0x000fe20000300000 */
.L_x_142:
[----:B------:R-:W-:Y:S02]  /*7a80*/  VIADD R2, R2, 0x400 ;  /* 0x0000040002027836 */ /* 0x000fe40000000000 */
[----:B------:R-:W-:-:S03]  /*7a90*/  IMAD.U32 R9, RZ, RZ, UR50 ;  /* 0x00000032ff097e24 */ /* 0x000fc6000f8e00ff */
[----:B------:R-:W-:-:S04]  /*7aa0*/  SHF.R.U32.HI R2, RZ, 0x4, R2 ;  /* 0x00000004ff027819 */ /* 0x000fc80000011602 */
[----:B------:R-:W-:-:S04]  /*7ab0*/  LOP3.LUT R2, R2, 0x3fff, RZ, 0xc0, !PT ;  /* 0x00003fff02027812 */ /* 0x000fc800078ec0ff */
[----:B------:R-:W-:Y:S01]  /*7ac0*/  LOP3.LUT R2, R2, 0x10000, RZ, 0xfc, !PT ;  /* 0x0001000002027812 */ /* 0x000fe200078efcff */
[----:B-1----:R-:W-:Y:S06]  /*7ad0*/  @P1 BRA `(.L_x_143) ;  /* 0x0000000000081947 */ /* 0x002fec0003800000 */
[----:B------:R-:W1:Y:S02]  /*7ae0*/  SYNCS.PHASECHK.TRANS64.TRYWAIT P1, [R13+URZ+0x38850], R0 ;  /* 0x038850000d0075a7 */ /* 0x000e64000802017f */
[----:B-1----:R-:W-:Y:S05]  /*7af0*/  @!P1 BRA `(.L_x_144) ;  /* 0x0000009800789947 */ /* 0x002fea0003800000 */
.L_x_143:
[----:B------:R-:W-:Y:S01]  /*7b00*/  IMAD R8, R9, 0x800, R2 ;  /* 0x0000080009087824 */ /* 0x000fe200078e0202 */
[----:B------:R-:W-:Y:S05]  /*7b10*/  WARPSYNC.ALL ;  /* 0x0000000000007948 */ /* 0x000fea0003800000 */
[----:B------:R-:W-:Y:S01]  /*7b20*/  IMAD.MOV.U32 R9, RZ, RZ, 0x40000040 ;  /* 0x40000040ff097424 */ /* 0x000fe200078e00ff */
[C---:B------:R-:W-:Y:S01]  /*7b30*/  R2UR UR6, R8.reuse ;  /* 0x00000000080672ca */ /* 0x040fe200000e0000 */
[----:B------:R-:W-:Y:S01]  /*7b40*/  WARPGROUP.ARRIVE ;  /* 0x00000000000079c5 */ /* 0x000fe20000000000 */
[----:B------:R-:W-:Y:S01]  /*7b50*/  VIADD R10, R8, 0x2 ;  /* 0x00000002080a7836 */ /* 0x000fe20000000000 */
[----:B------:R-:W-:Y:S01]  /*7b60*/  ULDC.64 UR12, c[0x0][0x9a0] ;  /* 0x00026800000c7ab9 */ /* 0x000fe20000000a00 */
[----:B------:R-:W-:Y:S01]  /*7b70*/  R2UR UR7, R9 ;  /* 0x00000000090772ca */ /* 0x000fe200000e0000 */
[----:B------:R-:W-:Y:S01]  /*7b80*/  IMAD.MOV.U32 R11, RZ, RZ, 0x40000040 ;  /* 0x40000040ff0b7424 */ /* 0x000fe200078e00ff */
[----:B------:R-:W-:Y:S01]  /*7b90*/  UISETP.NE.U32.AND UP0, UPT, UR12, URZ, UPT ;  /* 0x0000003f0c00728c */ /* 0x000fe2000bf05070 */
[----:B------:R-:W-:-:S03]  /*7ba0*/  IMAD.MOV.U32 R14, RZ, RZ, 0x3f800000 ;  /* 0x3f800000ff0e7424 */ /* 0x000fc600078e00ff */
[----:B------:R-:W-:-:S06]  /*7bb0*/  UISETP.NE.AND.EX UP0, UPT, UR13, URZ, UPT, UP0 ;  /* 0x0000003f0d00728c */ /* 0x000fcc000bf05300 */
[----:B------:R-:W-:Y:S01]  /*7bc0*/  PLOP3.LUT P1, PT, PT, PT, UP0, 0x80, 0x0 ;  /* 0x000000000000781c */ /* 0x000fe20003f2f008 */
[----:B------:R-:W-:Y:S01]  /*7bd0*/  QGMMA.64x256x32.F32.E4M3.E4M3 R24, R228, gdesc[UR4], R24, gsb0 ;  /* 0x03e00004e4187df3 */ /* 0x000fe20008000818 */
[----:B------:R-:W-:Y:S01]  /*7be0*/  R2UR UR6, R10 ;  /* 0x000000000a0672ca */ /* 0x000fe200000e0000 */
[----:B------:R-:W-:Y:S01]  /*7bf0*/  VIADD R10, R8, 0x4 ;  /* 0x00000004080a7836 */ /* 0x000fe20000000000 */
[----:B------:R-:W-:Y:S01]  /*7c00*/  R2UR UR7, R11 ;  /* 0x000000000b0772ca */ /* 0x000fe200000e0000 */
[----:B------:R-:W-:Y:S01]  /*7c10*/  @UP0 ULDC.64 UR8, c[0x0][0x9c8] ;  /* 0x0002720000080ab9 */ /* 0x000fe20000000a00 */
[----:B------:R-:W-:Y:S01]  /*7c20*/  IMAD.MOV.U32 R11, RZ, RZ, 0x40000040 ;  /* 0x40000040ff0b7424 */ /* 0x000fe200078e00ff */
[----:B------:R-:W-:Y:S01]  /*7c30*/  @UP0 UIMAD.WIDE.U32 UR4, UR36, UR8, URZ ;  /* 0x00000008240402a5 */ /* 0x000fe2000f8e003f */
[----:B------:R-:W-:Y:S01]  /*7c40*/  @UP0 ULDC.64 UR14, c[0x0][0x9d0] ;  /* 0x00027400000e0ab9 */ /* 0x000fe20000000a00 */
[----:B------:R-:W-:Y:S02]  /*7c50*/  WARPGROUP.DEPBAR.LE gsb0, 0x0 ;  /* 0x00008000000079c5 */ /* 0x000fe40000010000 */
[----:B------:R-:W-:-:S15]  /*7c60*/  WARPGROUP.ARRIVE ;  /* 0x00000000000079c5 */ /* 0x000fde0000000000 */
[----:B------:R-:W-:-:S03]  /*7c70*/  NOP ;  /* 0x0000000000007918 */ /* 0x000fc60000000000 */
[----:B------:R-:W-:Y:S01]  /*7c80*/  QGMMA.64x256x32.F32.E4M3.E4M3 R24, R216, gdesc[UR4], R24, gsb0 ;  /* 0x03e00004d8187df3 */ /* 0x000fe20008000818 */
[----:B------:R-:W-:Y:S01]  /*7c90*/  @UP0 UIMAD UR6, UR37, UR8, URZ ;  /* 0x00000008250602a4 */ /* 0x000fe2000f8e023f */
[----:B------:R-:W-:Y:S01]  /*7ca0*/  R2UR UR7, R11 ;  /* 0x000000000b0772ca */ /* 0x000fe200000e0000 */
[----:B------:R-:W-:Y:S02]  /*7cb0*/  @UP0 USHF.R.S32.HI UR8, URZ, 0x1f, UR38 ;  /* 0x0000001f3f080899 */ /* 0x000fe40008011426 */
[----:B------:R-:W-:Y:S02]  /*7cc0*/  @UP0 UIMAD UR6, UR36, UR9, UR6 ;  /* 0x00000009240602a4 */ /* 0x000fe4000f8e0206 */
[----:B------:R-:W-:Y:S02]  /*7cd0*/  @UP0 UIMAD UR8, UR8, UR14, URZ ;  /* 0x0000000e080802a4 */ /* 0x000fe4000f8e023f */
[----:B------:R-:W-:Y:S02]  /*7ce0*/  @UP0 UIADD3 UR5, UR5, UR6, URZ ;  /* 0x0000000605050290 */ /* 0x000fe4000fffe03f */
[----:B------:R-:W-:Y:S01]  /*7cf0*/  @UP0 UIMAD UR8, UR38, UR15, UR8 ;  /* 0x0000000f260802a4 */ /* 0x000fe2000f8e0208 */
[----:B------:R-:W-:Y:S01]  /*7d00*/  R2UR UR6, R10 ;  /* 0x000000000a0672ca */ /* 0x000fe200000e0000 */
[----:B------:R-:W-:-:S04]  /*7d10*/  @UP0 UIMAD.WIDE.U32 UR4, UR38, UR14, UR4 ;  /* 0x0000000e260402a5 */ /* 0x000fc8000f8e0004 */
[----:B------:R-:W-:Y:S02]  /*7d20*/  @UP0 UIADD3 UR5, UR5, UR8, URZ ;  /* 0x0000000805050290 */ /* 0x000fe4000fffe03f */
[----:B------:R-:W-:-:S04]  /*7d30*/  @UP0 ULEA UR8, UP1, UR4, UR12, 0x2 ;  /* 0x0000000c04080291 */ /* 0x000fc8000f82103f */
[----:B------:R-:W-:-:S03]  /*7d40*/  @UP0 ULEA.HI.X UR5, UR4, UR13, UR5, 0x2, UP1 ;  /* 0x0000000d04050291 */ /* 0x000fc600088f1405 */
[----:B------:R-:W-:Y:S02]  /*7d50*/  @UP0 UMOV UR4, UR8 ;  /* 0x0000000800040c82 */ /* 0x000fe40008000000 */
[----:B------:R-:W-:Y:S02]  /*7d60*/  IMAD.U32 R10, RZ, RZ, UR4 ;  /* 0x00000004ff0a7e24 */ /* 0x000fe4000f8e00ff */
[----:B------:R-:W-:-:S05]  /*7d70*/  IMAD.U32 R11, RZ, RZ, UR5 ;  /* 0x00000005ff0b7e24 */ /* 0x000fca000f8e00ff */
[----:B------:R2:W3:Y:S01]  /*7d80*/  @P1 LDG.E R14, desc[UR46][R10.64] ;  /* 0x0000002e0a0e1981 */ /* 0x0004e2000c1e1900 */
[----:B------:R-:W-:Y:S02]  /*7d90*/  VIADD R8, R8, 0x6 ;  /* 0x0000000608087836 */ /* 0x000fe40000000000 */
[----:B------:R-:W-:Y:S01]  /*7da0*/  IMAD.MOV.U32 R9, RZ, RZ, 0x40000040 ;  /* 0x40000040ff097424 */ /* 0x000fe200078e00ff */
[----:B------:R-:W-:Y:S02]  /*7db0*/  WARPGROUP.DEPBAR.LE gsb0, 0x0 ;  /* 0x00008000000079c5 */ /* 0x000fe40000010000 */
[----:B------:R-:W-:-:S06]  /*7dc0*/  WARPGROUP.ARRIVE ;  /* 0x00000000000079c5 */ /* 0x000fcc0000000000 */
[----:B------:R-:W-:Y:S01]  /*7dd0*/  QGMMA.64x256x32.F32.E4M3.E4M3 R24, R220, gdesc[UR4], R24, gsb0 ;  /* 0x03e00004dc187df3 */ /* 0x000fe20008000818 */
[----:B------:R-:W-:Y:S02]  /*7de0*/  R2UR UR6, R8 ;  /* 0x00000000080672ca */ /* 0x000fe400000e0000 */
[----:B------:R-:W-:Y:S01]  /*7df0*/  R2UR UR7, R9 ;  /* 0x00000000090772ca */ /* 0x000fe200000e0000 */
[----:B------:R-:W4:Y:S04]  /*7e00*/  SHFL.BFLY PT, R7, R6, 0x2, 0x1f ;  /* 0x0c401f0006077f89 */ /* 0x000f2800000e0000 */
[----:B------:R-:W5:Y:S01]  /*7e10*/  SHFL.BFLY PT, R2, R5, 0x2, 0x1f ;  /* 0x0c401f0005027f89 */ /* 0x000f6200000e0000 */
[----:B----4-:R-:W-:-:S01]  /*7e20*/  FADD.FTZ R7, R7, R6 ;  /* 0x0000000607077221 */ /* 0x010fc20000010000 */
[----:B-----5:R-:W-:-:S04]  /*7e30*/  FADD.FTZ R2, R2, R5 ;  /* 0x0000000502027221 */ /* 0x020fc80000010000 */
[----:B01----:R-:W0:Y:S04]  /*7e40*/  SHFL.BFLY PT, R0, R7, 0x1, 0x1f ;  /* 0x0c201f0007007f89 */ /* 0x003e2800000e0000 */
[----:B------:R-:W1:Y:S01]  /*7e50*/  SHFL.BFLY PT, R9, R2, 0x1, 0x1f ;  /* 0x0c201f0002097f89 */ /* 0x000e6200000e0000 */
[----:B0-----:R-:W-:-:S01]  /*7e60*/  FADD.FTZ R4, R7, R0 ;  /* 0x0000000007047221 */ /* 0x001fc20000010000 */
[----:B-1----:R-:W-:-:S04]  /*7e70*/  FADD.FTZ R8, R2, R9 ;  /* 0x0000000902087221 */ /* 0x002fc80000010000 */
[C---:B------:R-:W-:Y:S01]  /*7e80*/  FSETP.NE.FTZ.AND P1, PT, R4.reuse, RZ, PT ;  /* 0x000000ff0400720b */ /* 0x040fe20003f35000 */
[----:B--2---:R-:W-:Y:S01]  /*7e90*/  FMUL.FTZ R10, R4, 0.00390625 ;  /* 0x3b800000040a7820 */ /* 0x004fe20000410000 */
[----:B------:R-:W-:Y:S01]  /*7ea0*/  FMUL.FTZ R6, R8, 0.00390625 ;  /* 0x3b80000008067820 */ /* 0x000fe20000410000 */
[----:B------:R-:W-:-:S03]  /*7eb0*/  IMAD.MOV.U32 R9, RZ, RZ, RZ ;  /* 0x000000ffff097224 */ /* 0x000fc600078e00ff */
[----:B------:R-:W-:Y:S02]  /*7ec0*/  FSETP.NE.FTZ.AND P2, PT, R10, RZ, PT ;  /* 0x000000ff0a00720b */ /* 0x000fe40003f55000 */
[----:B------:R-:W-:-:S05]  /*7ed0*/  FSETP.NE.FTZ.AND P3, PT, R6, RZ, PT ;  /* 0x000000ff0600720b */ /* 0x000fca0003f75000 */
[----:B------:R0:W-:Y:S01]  /*7ee0*/  @P1 MUFU.RCP R9, R4 ;  /* 0x0000000400091308 */ /* 0x0001e20000001000 */
[----:B------:R-:W-:Y:S01]  /*7ef0*/  FSETP.NE.FTZ.AND P1, PT, R8, RZ, PT ;  /* 0x000000ff0800720b */ /* 0x000fe20003f35000 */
[----:B------:R-:W-:-:S06]  /*7f00*/  IMAD.MOV.U32 R7, RZ, RZ, RZ ;  /* 0x000000ffff077224 */ /* 0x000fcc00078e00ff */
[----:B------:R-:W1:Y:S08]  /*7f10*/  @P2 MUFU.LG2 R5, R10 ;  /* 0x0000000a00052308 */ /* 0x000e700000000c00 */
[----:B------:R-:W2:Y:S08]  /*7f20*/  @P3 MUFU.LG2 R6, R6 ;  /* 0x0000000600063308 */ /* 0x000eb00000000c00 */
[----:B------:R-:W4:Y:S01]  /*7f30*/  @P1 MUFU.RCP R7, R8 ;  /* 0x0000000800071308 */ /* 0x000f220000001000 */
[----:B------:R-:W-:-:S02]  /*7f40*/  IMAD.U32 R11, RZ, RZ, UR10 ;  /* 0x0000000aff0b7e24 */ /* 0x000fc4000f8e00ff */
[----:B------:R-:W-:Y:S01]  /*7f50*/  IMAD.U32 R12, RZ, RZ, UR10 ;  /* 0x0000000aff0c7e24 */ /* 0x000fe2000f8e00ff */
[----:B------:R-:W-:Y:S02]  /*7f60*/  WARPGROUP.DEPBAR.LE gsb0, 0x0 ;  /* 0x00008000000079c5 */ /* 0x000fe40000010000 */
[----:B------:R-:W-:-:S06]  /*7f70*/  WARPGROUP.ARRIVE ;  /* 0x00000000000079c5 */ /* 0x000fcc0000000000 */
[----:B------:R-:W-:Y:S01]  /*7f80*/  QGMMA.64x256x32.F32.E4M3.E4M3 R24, R224, gdesc[UR4], R24, gsb0 ;  /* 0x03e00004e0187df3 */ /* 0x000fe20008000818 */
[----:B0-----:R-:W-:Y:S01]  /*7f90*/  @P2 FMUL.FTZ R4, R11, 0.69314718246459960938 ;  /* 0x3f3172180b042820 */ /* 0x001fe20000410000 */
[----:B------:R-:W-:Y:S01]  /*7fa0*/  @P3 FMUL.FTZ R12, R12, 0.69314718246459960938 ;  /* 0x3f3172180c0c3820 */ /* 0x000fe20000410000 */
[----:B-1----:R-:W-:Y:S01]  /*7fb0*/  @P2 FMUL.FTZ R5, R5, 0.69314718246459960938 ;  /* 0x3f31721805052820 */ /* 0x002fe20000410000 */
[----:B--2---:R-:W-:Y:S01]  /*7fc0*/  @P3 FMUL.FTZ R11, R6, 0.69314718246459960938 ;  /* 0x3f317218060b3820 */ /* 0x004fe20000410000 */
[----:B------:R-:W-:Y:S02]  /*7fd0*/  IMAD.MOV.U32 R2, RZ, RZ, -0x800000 ;  /* 0xff800000ff027424 */ /* 0x000fe400078e00ff */
[----:B---3--:R-:W-:Y:S01]  /*7fe0*/  FMUL.FTZ R152, R9, R14 ;  /* 0x0000000e09987220 */ /* 0x008fe20000410000 */
[----:B------:R-:W-:Y:S02]  /*7ff0*/  IMAD.MOV.U32 R0, RZ, RZ, -0x800000 ;  /* 0xff800000ff007424 */ /* 0x000fe400078e00ff */
[----:B------:R-:W-:Y:S01]  /*8000*/  @P2 FFMA.FTZ R2, R4, R193, R5 ;  /* 0x000000c104022223 */ /* 0x000fe20000010005 */
[----:B------:R-:W-:-:S01]  /*8010*/  @P3 FFMA.FTZ R0, R12, R198, R11 ;  /* 0x000000c60c003223 */ /* 0x000fc2000001000b */
[----:B----4-:R-:W-:Y:S01]  /*8020*/  FMUL.FTZ R14, R7, R14 ;  /* 0x0000000e070e7220 */ /* 0x010fe20000410000 */
[----:B------:R-:W-:-:S02]  /*8030*/  WARPGROUP.DEPBAR.LE gsb0, 0x0 ;  /* 0x00008000000079c5 */ /* 0x000fc40000010000 */
[----:B------:R-:W-:Y:S05]  /*8040*/  @!P0 BRA `(.L_x_145) ;  /* 0x0000000000048947 */ /* 0x000fea0003800000 */
[----:B------:R-:W-:Y:S01]  /*8050*/  BPT.TRAP 0x1 ;  /* 0x000000040000795c */ /* 0x000fe20000300000 */
.L_x_145:
[----:B------:R-:W-:Y:S01]  /*8060*/  VIADD R6, R13, 0x38860 ;  /* 0x000388600d067836 */ /* 0x000fe20000000000 */
[----:B------:R-:W-:Y:S01]  /*8070*/  UIADD3 UR50, UR50, 0x1, URZ ;  /* 0x0000000132327890 */ /* 0x000fe2000fffe03f */
[-C--:B------:R-:W-:Y:S01]  /*8080*/  FMUL.FTZ R5, R24, R152.reuse ;  /* 0x0000009818057220 */ /* 0x080fe20000410000 */
[-C--:B------:R-:W-:Y:S01]  /*8090*/  FMUL.FTZ R8, R28, R152.reuse ;  /* 0x000000981c087220 */ /* 0x080fe20000410000 */
[-C--:B------:R-:W-:Y:S01]  /*80a0*/  FMUL.FTZ R9, R36, R152.reuse ;  /* 0x0000009824097220 */ /* 0x080fe20000410000 */
[----:B------:R-:W-:Y:S01]  /*80b0*/  PRMT R3, R3, 0x654, R6 ;  /* 0x0000065403037816 */ /* 0x000fe20000000006 */
[-C--:B------:R-:W-:Y:S01]  /*80c0*/  FMUL.FTZ R10, R32, R152.reuse ;  /* 0x00000098200a7220 */ /* 0x080fe20000410000 */
[-C--:B------:R-:W-:Y:S01]  /*80d0*/  FMUL.FTZ R6, R33, R152.reuse ;  /* 0x0000009821067220 */ /* 0x080fe20000410000 */
[-C--:B------:R-:W-:Y:S01]  /*80e0*/  FMUL.FTZ R11, R37, R152.reuse ;  /* 0x00000098250b7220 */ /* 0x080fe20000410000 */
[----:B------:R0:W-:Y:S01]  /*80f0*/  SYNCS.ARRIVE.TRANS64.RED.A1T0 RZ, [R3+URZ], RZ ;  /* 0x000000ff03ff79a7 */ /* 0x0001e2000810043f */
        /* <DEDUP_REMOVED lines=32> */
[----:B------:R-:W-:Y:S01]  /*8300*/  UISETP.NE.AND UP0, UPT, UR50, 0x2, UPT ;  /* 0x000000023200788c */ /* 0x000fe2000bf05270 */
        /* <DEDUP_REMOVED lines=84> */
[----:B------:R-:W-:Y:S01]  /*8850*/  USEL UR4, URZ, 0x1, UP0 ;  /* 0x000000013f047887 */ /* 0x000fe20008000000 */
[-C--:B------:R-:W-:Y:S01]  /*8860*/  FMUL.FTZ R38, R142, R14.reuse ;  /* 0x0000000e8e267220 */ /* 0x080fe20000410000 */
[-C--:B------:R-:W-:Y:S01]  /*8870*/  FMUL.FTZ R34, R143, R14.reuse ;  /* 0x0000000e8f227220 */ /* 0x080fe20000410000 */
[-C--:B------:R-:W-:Y:S01]  /*8880*/  FMUL.FTZ R35, R146, R14.reuse ;  /* 0x0000000e92237220 */ /* 0x080fe20000410000 */
[-C--:B------:R-:W-:Y:S01]  /*8890*/  FMUL.FTZ R31, R147, R14.reuse ;  /* 0x0000000e931f7220 */ /* 0x080fe20000410000 */
[-C--:B------:R-:W-:Y:S01]  /*88a0*/  FMUL.FTZ R30, R150, R14.reuse ;  /* 0x0000000e961e7220 */ /* 0x080fe20000410000 */
[----:B------:R-:W-:Y:S01]  /*88b0*/  PLOP3.LUT P0, PT, PT, PT, PT, 0x8, 0x0 ;  /* 0x000000000000781c */ /* 0x000fe20003f0e170 */
[----:B------:R-:W-:Y:S01]  /*88c0*/  FMUL.FTZ R14, R151, R14 ;  /* 0x0000000e970e7220 */ /* 0x000fe20000410000 */
[----:B------:R-:W-:-:S02]  /*88d0*/  UIADD3 UR43, UR43, 0x1, URZ ;  /* 0x000000012b2b7890 */ /* 0x000fc4000fffe03f */
[----:B------:R-:W-:Y:S02]  /*88e0*/  USEL UR50, UR50, URZ, UP0 ;  /* 0x0000003f32327287 */ /* 0x000fe40008000000 */
[----:B0-----:R-:W-:-:S12]  /*88f0*/  ULOP3.LUT UR42, UR42, UR4, URZ, 0x3c, !UPT ;  /* 0x000000042a2a7292 */ /* 0x001fd8000f8e3c3f */
.L_x_123:
[----:B------:R-:W0:Y:S01]  /*8900*/  S2R R26, SR_CgaCtaId ;  /* 0x00000000001a7919 */ /* 0x000e220000008800 */
[----:B------:R-:W-:Y:S01]  /*8910*/  MOV R3, 0x400 ;  /* 0x0000040000037802 */ /* 0x000fe20000000f00 */
[----:B------:R-:W-:Y:S01]  /*8920*/  BSSY B0, `(.L_x_146) ;  /* 0x000036d000007945 */ /* 0x000fe20003800000 */
[----:B------:R-:W-:Y:S02]  /*8930*/  BAR.SYNC.DEFER_BLOCKING 0x5, 0x180 ;  /* 0x0146000000007b1d */ /* 0x000fe40000010000 */
[----:B0-----:R-:W-:-:S05]  /*8940*/  LEA R3, R26, R3, 0x18 ;  /* 0x000000031a037211 */ /* 0x001fca00078ec0ff */
[----:B------:R-:W0:Y:S02]  /*8950*/  LDS.128 R80, [R3+0x388d0] ;  /* 0x0388d00003507984 */ /* 0x000e240000000c00 */
[----:B0-----:R-:W-:Y:S01]  /*8960*/  R2UR UR5, R82 ;  /* 0x00000000520572ca */ /* 0x001fe200000e0000 */
[----:B------:R-:W-:Y:S06]  /*8970*/  BAR.ARV 0x4, 0x180 ;  /* 0x0106000000007b1d */ /* 0x000fec0000002000 */
[----:B------:R-:W-:Y:S08]  /*8980*/  @P0 BRA `(.L_x_147) ;  /* 0x0000002800980947 */ /* 0x000ff00003800000 */
[----:B------:R-:W0:Y:S01]  /*8990*/  S2R R94, SR_TID.X ;  /* 0x00000000005e7919 */ /* 0x000e220000002100 */
[----:B------:R-:W-:Y:S01]  /*89a0*/  ULDC.64 UR6, c[0x4][0x140] ;  /* 0x0100500000067ab9 */ /* 0x000fe20000000a00 */
[----:B0-----:R-:W-:-:S05]  /*89b0*/  IMAD.SHL.U32 R26, R94, 0x4, RZ ;  /* 0x000000045e1a7824 */ /* 0x001fca00078e00ff */
[----:B------:R-:W-:-:S04]  /*89c0*/  LOP3.LUT R26, R26, 0xc, RZ, 0xc0, !PT ;  /* 0x0000000c1a1a7812 */ /* 0x000fc800078ec0ff */
[----:B------:R-:W-:-:S05]  /*89d0*/  IADD3 R26, P0, R26, UR6, RZ ;  /* 0x000000061a1a7c10 */ /* 0x000fca000ff1e0ff */
[----:B------:R-:W-:Y:S01]  /*89e0*/  IMAD.X R27, RZ, RZ, UR7, P0 ;  /* 0x00000007ff1b7e24 */ /* 0x000fe200080e06ff */
[----:B------:R-:W-:Y:S01]  /*89f0*/  F2FP.BF16.F32.PACK_AB R9, R9, R10 ;  /* 0x0000000a0909723e */ /* 0x000fe200000010ff */
[----:B------:R-:W-:-:S03]  /*8a00*/  ULDC.64 UR6, c[0x0][0xbd8] ;  /* 0x0002f60000067ab9 */ /* 0x000fc60000000a00 */
[----:B------:R0:W2:Y:S01]  /*8a10*/  LDG.E.CONSTANT R26, desc[UR46][R26.64] ;  /* 0x0000002e1a1a7981 */ /* 0x0000a2000c1e9900 */
[----:B------:R-:W-:Y:S01]  /*8a20*/  LOP3.LUT P0, R10, R94, 0x3, RZ, 0xc0, !PT ;  /* 0x000000035e0a7812 */ /* 0x000fe2000780c0ff */
[----:B------:R-:W-:Y:S01]  /*8a30*/  ULEA UR4, UP1, UR36, UR6, 0x2 ;  /* 0x0000000624047291 */ /* 0x000fe2000f82103f */
[----:B------:R-:W-:Y:S01]  /*8a40*/  F2FP.BF16.F32.PACK_AB R6, R11, R6 ;  /* 0x000000060b06723e */ /* 0x000fe200000010ff */
[----:B------:R-:W-:Y:S01]  /*8a50*/  UISETP.NE.U32.AND UP0, UPT, UR6, URZ, UPT ;  /* 0x0000003f0600728c */ /* 0x000fe2000bf05070 */
[----:B------:R-:W-:Y:S01]  /*8a60*/  ISETP.EQ.OR P0, PT, R10, 0x3, !P0 ;  /* 0x000000030a00780c */ /* 0x000fe20004702670 */
[----:B------:R-:W-:Y:S01]  /*8a70*/  ULEA.HI.X UR6, UR36, UR7, UR37, 0x2, UP1 ;  /* 0x0000000724067291 */ /* 0x000fe200088f1425 */
[----:B------:R-:W-:Y:S01]  /*8a80*/  F2FP.BF16.F32.PACK_AB R88, R88, R77 ;  /* 0x0000004d5858723e */ /* 0x000fe200000010ff */
[----:B------:R-:W-:Y:S01]  /*8a90*/  UISETP.NE.AND.EX UP0, UPT, UR7, URZ, UPT, UP0 ;  /* 0x0000003f0700728c */ /* 0x000fe2000bf05300 */
[----:B------:R-:W-:Y:S02]  /*8aa0*/  SEL R77, R9, R6, P0 ;  /* 0x00000006094d7207 */ /* 0x000fe40000000000 */
[----:B------:R-:W-:-:S02]  /*8ab0*/  SEL R11, R6, R9, P0 ;  /* 0x00000009060b7207 */ /* 0x000fc40000000000 */
[----:B------:R-:W1:Y:S01]  /*8ac0*/  S2R R6, SR_SWINHI ;  /* 0x0000000000067919 */ /* 0x000e620000002f00 */
[----:B------:R-:W-:Y:S02]  /*8ad0*/  F2FP.BF16.F32.PACK_AB R53, R60, R53 ;  /* 0x000000353c35723e */ /* 0x000fe400000010ff */
[----:B------:R-:W-:Y:S02]  /*8ae0*/  F2FP.BF16.F32.PACK_AB R56, R57, R56 ;  /* 0x000000383938723e */ /* 0x000fe400000010ff */
        /* <DEDUP_REMOVED lines=35> */
[----:B------:R-:W-:Y:S02]  /*8d20*/  F2FP.BF16.F32.PACK_AB R64, R65, R64 ;  /* 0x000000404140723e */ /* 0x000fe400000010ff */
[----:B------:R-:W-:Y:S02]  /*8d30*/  MOV R4, R3 ;  /* 0x0000000300047202 */ /* 0x000fe40000000f00 */
[----:B-1----:R-:W-:Y:S02]  /*8d40*/  MOV R5, R6 ;  /* 0x0000000600057202 */ /* 0x002fe40000000f00 */
[----:B------:R-:W-:Y:S02]  /*8d50*/  F2FP.BF16.F32.PACK_AB R38, R38, R43 ;  /* 0x0000002b2626723e */ /* 0x000fe400000010ff */
[----:B------:R-:W-:-:S02]  /*8d60*/  SEL R95, R61, R64, P0 ;  /* 0x000000403d5f7207 */ /* 0x000fc40000000000 */
[----:B------:R-:W-:Y:S01]  /*8d70*/  SEL R43, R64, R61, P0 ;  /* 0x0000003d402b7207 */ /* 0x000fe20000000000 */
[----:B------:R-:W-:Y:S01]  /*8d80*/  IMAD.WIDE R60, R235, 0x2, R4 ;  /* 0x00000002eb3c7825 */ /* 0x000fe200078e0204 */
[----:B------:R-:W-:Y:S02]  /*8d90*/  F2FP.BF16.F32.PACK_AB R152, R152, R153 ;  /* 0x000000999898723e */ /* 0x000fe400000010ff */
[----:B------:R-:W-:Y:S02]  /*8da0*/  F2FP.BF16.F32.PACK_AB R149, R148, R149 ;  /* 0x000000959495723e */ /* 0x000fe400000010ff */
[----:B------:R-:W-:Y:S02]  /*8db0*/  IADD3 R143, P2, R60, 0x20, RZ ;  /* 0x000000203c8f7810 */ /* 0x000fe40007f5e0ff */
[----:B------:R-:W-:Y:S02]  /*8dc0*/  F2FP.BF16.F32.PACK_AB R54, R54, R59 ;  /* 0x0000003b3636723e */ /* 0x000fe400000010ff */
[----:B------:R-:W-:-:S02]  /*8dd0*/  LOP3.LUT R6, R143, 0x380, RZ, 0xc0, !PT ;  /* 0x000003808f067812 */ /* 0x000fc400078ec0ff */
[----:B------:R-:W-:Y:S02]  /*8de0*/  F2FP.BF16.F32.PACK_AB R55, R50, R55 ;  /* 0x000000373237723e */ /* 0x000fe400000010ff */
[----:B------:R-:W-:Y:S02]  /*8df0*/  SEL R123, R152, R149, P0 ;  /* 0x00000095987b7207 */ /* 0x000fe40000000000 */
[----:B------:R-:W-:Y:S02]  /*8e00*/  SEL R65, R149, R152, P0 ;  /* 0x0000009895417207 */ /* 0x000fe40000000000 */
[----:B------:R-:W-:Y:S02]  /*8e10*/  SHF.R.U64 R6, R6, 0x3, RZ ;  /* 0x0000000306067819 */ /* 0x000fe400000012ff */
[----:B------:R-:W-:Y:S02]  /*8e20*/  IADD3 R149, P5, R60, 0x4000, RZ ;  /* 0x000040003c957810 */ /* 0x000fe40007fbe0ff */
[----:B------:R-:W-:-:S02]  /*8e30*/  F2FP.BF16.F32.PACK_AB R72, R73, R72 ;  /* 0x000000484948723e */ /* 0x000fc400000010ff */
[----:B------:R-:W-:Y:S02]  /*8e40*/  F2FP.BF16.F32.PACK_AB R144, R144, R145 ;  /* 0x000000919090723e */ /* 0x000fe400000010ff */
[----:B------:R-:W-:Y:S02]  /*8e50*/  F2FP.BF16.F32.PACK_AB R121, R128, R121 ;  /* 0x000000798079723e */ /* 0x000fe400000010ff */
[----:B------:R-:W-:Y:S02]  /*8e60*/  F2FP.BF16.F32.PACK_AB R124, R125, R124 ;  /* 0x0000007c7d7c723e */ /* 0x000fe400000010ff */
[----:B------:R-:W-:Y:S02]  /*8e70*/  SEL R137, R54, R55, P0 ;  /* 0x0000003736897207 */ /* 0x000fe40000000000 */
[----:B------:R-:W-:Y:S01]  /*8e80*/  SEL R73, R55, R54, P0 ;  /* 0x0000003637497207 */ /* 0x000fe20000000000 */
[----:B------:R-:W-:Y:S01]  /*8e90*/  IMAD.X R55, RZ, RZ, R61, P2 ;  /* 0x000000ffff377224 */ /* 0x000fe200010e063d */
[----:B------:R-:W-:-:S02]  /*8ea0*/  F2FP.BF16.F32.PACK_AB R156, R156, R157 ;  /* 0x0000009d9c9c723e */ /* 0x000fc400000010ff */
[----:B------:R-:W-:Y:S02]  /*8eb0*/  F2FP.BF16.F32.PACK_AB R155, R154, R155 ;  /* 0x0000009b9a9b723e */ /* 0x000fe400000010ff */
[----:B------:R-:W-:Y:S02]  /*8ec0*/  IADD3 R145, P3, R60, 0x40, RZ ;  /* 0x000000403c917810 */ /* 0x000fe40007f7e0ff */
[----:B------:R-:W-:Y:S02]  /*8ed0*/  LOP3.LUT R54, R6, R143, RZ, 0x3c, !PT ;  /* 0x0000008f06367212 */ /* 0x000fe400078e3cff */
[----:B------:R-:W-:Y:S01]  /*8ee0*/  F2FP.BF16.F32.PACK_AB R48, R49, R48 ;  /* 0x000000303130723e */ /* 0x000fe200000010ff */
[----:B------:R-:W-:Y:S01]  /*8ef0*/  IMAD.X R53, RZ, RZ, R61, P3 ;  /* 0x000000ffff357224 */ /* 0x000fe200018e063d */
[----:B------:R-:W-:Y:S02]  /*8f00*/  LOP3.LUT R6, R149, 0x380, RZ, 0xc0, !PT ;  /* 0x0000038095067812 */ /* 0x000fe400078ec0ff */
[----:B------:R-:W-:-:S02]  /*8f10*/  F2FP.BF16.F32.PACK_AB R49, R58, R63 ;  /* 0x0000003f3a31723e */ /* 0x000fc400000010ff */
[----:B------:R-:W-:Y:S02]  /*8f20*/  SEL R111, R121, R124, P0 ;  /* 0x0000007c796f7207 */ /* 0x000fe40000000000 */
[----:B------:R-:W-:Y:S02]  /*8f30*/  SEL R58, R124, R121, P0 ;  /* 0x000000797c3a7207 */ /* 0x000fe40000000000 */
[----:B------:R-:W-:Y:S02]  /*8f40*/  F2FP.BF16.F32.PACK_AB R12, R15, R12 ;  /* 0x0000000c0f0c723e */ /* 0x000fe400000010ff */
[----:B------:R-:W-:Y:S02]  /*8f50*/  F2FP.BF16.F32.PACK_AB R13, R20, R13 ;  /* 0x0000000d140d723e */ /* 0x000fe400000010ff */
[----:B------:R-:W-:Y:S02]  /*8f60*/  SEL R121, R156, R155, P0 ;  /* 0x0000009b9c797207 */ /* 0x000fe40000000000 */
[----:B------:R-:W-:-:S02]  /*8f70*/  SEL R64, R155, R156, P0 ;  /* 0x0000009c9b407207 */ /* 0x000fc40000000000 */
[C---:B------:R-:W-:Y:S02]  /*8f80*/  IADD3 R147, P4, R60.reuse, 0x60, RZ ;  /* 0x000000603c937810 */ /* 0x040fe40007f9e0ff */
[----:B------:R-:W-:Y:S02]  /*8f90*/  IADD3 R155, P2, R60, 0x4060, RZ ;  /* 0x000040603c9b7810 */ /* 0x000fe40007f5e0ff */
[----:B------:R-:W-:Y:S02]  /*8fa0*/  SHF.R.U64 R6, R6, 0x3, RZ ;  /* 0x0000000306067819 */ /* 0x000fe400000012ff */
[----:B------:R-:W-:Y:S02]  /*8fb0*/  IADD3 R157, P3, R60, 0x8000, RZ ;  /* 0x000080003c9d7810 */ /* 0x000fe40007f7e0ff */
[----:B------:R-:W-:Y:S02]  /*8fc0*/  SEL R75, R8, R7, P0 ;  /* 0x00000007084b7207 */ /* 0x000fe40000000000 */
[----:B------:R-:W-:-:S02]  /*8fd0*/  SEL R10, R7, R8, P0 ;  /* 0x00000008070a7207 */ /* 0x000fc40000000000 */
[----:B------:R-:W-:Y:S02]  /*8fe0*/  F2FP.BF16.F32.PACK_AB R37, R44, R37 ;  /* 0x000000252c25723e */ /* 0x000fe400000010ff */
[----:B------:R-:W-:Y:S02]  /*8ff0*/  F2FP.BF16.F32.PACK_AB R96, R96, R89 ;  /* 0x000000596060723e */ /* 0x000fe400000010ff */
[----:B------:R-:W-:Y:S02]  /*9000*/  F2FP.BF16.F32.PACK_AB R31, R14, R31 ;  /* 0x0000001f0e1f723e */ /* 0x000fe400000010ff */
[----:B------:R-:W-:Y:S02]  /*9010*/  SEL R79, R12, R13, P0 ;  /* 0x0000000d0c4f7207 */ /* 0x000fe40000000000 */
[----:B------:R-:W-:Y:S02]  /*9020*/  SEL R20, R13, R12, P0 ;  /* 0x0000000c0d147207 */ /* 0x000fe40000000000 */
[----:B------:R-:W-:-:S02]  /*9030*/  IADD3 R151, P6, R60, 0x4020, RZ ;  /* 0x000040203c977810 */ /* 0x000fc40007fde0ff */
[----:B------:R-:W-:Y:S02]  /*9040*/  LOP3.LUT R8, R145, 0x380, RZ, 0xc0, !PT ;  /* 0x0000038091087812 */ /* 0x000fe400078ec0ff */
[----:B------:R-:W-:Y:S02]  /*9050*/  F2FP.BF16.F32.PACK_AB R164, R164, R165 ;  /* 0x000000a5a4a4723e */ /* 0x000fe400000010ff */
[----:B------:R-:W-:Y:S02]  /*9060*/  F2FP.BF16.F32.PACK_AB R163, R162, R163 ;  /* 0x000000a3a2a3723e */ /* 0x000fe400000010ff */
[----:B------:R-:W-:Y:S02]  /*9070*/  F2FP.BF16.F32.PACK_AB R32, R33, R32 ;  /* 0x000000202120723e */ /* 0x000fe400000010ff */
[----:B------:R-:W-:Y:S02]  /*9080*/  F2FP.BF16.F32.PACK_AB R39, R34, R39 ;  /* 0x000000272227723e */ /* 0x000fe400000010ff */
[----:B------:R-:W-:-:S02]  /*9090*/  IADD3 R153, P1, R60, 0x4040, RZ ;  /* 0x000040403c997810 */ /* 0x000fc40007f3e0ff */
[----:B------:R-:W-:Y:S02]  /*90a0*/  LOP3.LUT R12, R147, 0x380, RZ, 0xc0, !PT ;  /* 0x00000380930c7812 */ /* 0x000fe400078ec0ff */
[----:B------:R-:W-:Y:S02]  /*90b0*/  LOP3.LUT R14, R155, 0x380, RZ, 0xc0, !PT ;  /* 0x000003809b0e7812 */ /* 0x000fe400078ec0ff */
[----:B------:R-:W-:Y:S02]  /*90c0*/  LOP3.LUT R44, R6, R149, RZ, 0x3c, !PT ;  /* 0x00000095062c7212 */ /* 0x000fe400078e3cff */
[----:B------:R-:W-:Y:S02]  /*90d0*/  F2FP.BF16.F32.PACK_AB R33, R85, R84 ;  /* 0x000000545521723e */ /* 0x000fe400000010ff */
[----:B------:R-:W-:Y:S02]  /*90e0*/  LOP3.LUT R6, R157, 0x380, RZ, 0xc0, !PT ;  /* 0x000003809d067812 */ /* 0x000fe400078ec0ff */
[----:B------:R-:W-:-:S02]  /*90f0*/  SEL R139, R74, R99, P0 ;  /* 0x000000634a8b7207 */ /* 0x000fc40000000000 */
[----:B------:R-:W-:Y:S02]  /*9100*/  F2FP.BF16.F32.PACK_AB R45, R52, R45 ;  /* 0x0000002d342d723e */ /* 0x000fe400000010ff */
[----:B------:R-:W-:Y:S02]  /*9110*/  F2FP.BF16.F32.PACK_AB R69, R76, R69 ;  /* 0x000000454c45723e */ /* 0x000fe400000010ff */
[----:B------:R-:W-:Y:S02]  /*9120*/  SEL R107, R96, R41, P0 ;  /* 0x00000029606b7207 */ /* 0x000fe40000000000 */
[----:B------:R-:W-:Y:S01]  /*9130*/  SEL R50, R41, R96, P0 ;  /* 0x0000006029327207 */ /* 0x000fe20000000000 */
[----:B------:R-:W-:Y:S01]  /*9140*/  IMAD.X R41, RZ, RZ, R61, P6 ;  /* 0x000000ffff297224 */ /* 0x000fe200030e063d */
[----:B------:R-:W-:Y:S02]  /*9150*/  SEL R74, R99, R74, P0 ;  /* 0x0000004a634a7207 */ /* 0x000fe40000000000 */
[----:B------:R-:W-:-:S02]  /*9160*/  SHF.R.U64 R8, R8, 0x3, RZ ;  /* 0x0000000308087819 */ /* 0x000fc400000012ff */
[----:B------:R-:W-:Y:S02]  /*9170*/  F2FP.BF16.F32.PACK_AB R21, R28, R21 ;  /* 0x000000151c15723e */ /* 0x000fe400000010ff */
[----:B------:R-:W-:Y:S02]  /*9180*/  F2FP.BF16.F32.PACK_AB R29, R36, R29 ;  /* 0x0000001d241d723e */ /* 0x000fe400000010ff */
[----:B------:R-:W-:Y:S02]  /*9190*/  SEL R117, R164, R163, P0 ;  /* 0x000000a3a4757207 */ /* 0x000fe40000000000 */
[----:B------:R-:W-:Y:S02]  /*91a0*/  SEL R59, R163, R164, P0 ;  /* 0x000000a4a33b7207 */ /* 0x000fe40000000000 */
[----:B------:R-:W-:Y:S02]  /*91b0*/  SEL R99, R38, R39, P0 ;  /* 0x0000002726637207 */ /* 0x000fe40000000000 */
[----:B------:R-:W-:Y:S01]  /*91c0*/  SEL R76, R39, R38, P0 ;  /* 0x00000026274c7207 */ /* 0x000fe20000000000 */
[----:B------:R-:W-:Y:S01]  /*91d0*/  IMAD.X R39, RZ, RZ, R61, P1 ;  /* 0x000000ffff277224 */ /* 0x000fe200008e063d */
[----:B------:R-:W-:-:S02]  /*91e0*/  SHF.R.U64 R12, R12, 0x3, RZ ;  /* 0x000000030c0c7819 */ /* 0x000fc400000012ff */
[----:B------:R-:W-:Y:S02]  /*91f0*/  SHF.R.U64 R14, R14, 0x3, RZ ;  /* 0x000000030e0e7819 */ /* 0x000fe400000012ff */
[----:B------:R-:W-:Y:S02]  /*9200*/  F2FP.BF16.F32.PACK_AB R28, R62, R67 ;  /* 0x000000433e1c723e */ /* 0x000fe400000010ff */
[----:B------:R-:W-:Y:S02]  /*9210*/  SEL R103, R88, R33, P0 ;  /* 0x0000002158677207 */ /* 0x000fe40000000000 */
[----:B------:R-:W-:Y:S01]  /*9220*/  SEL R47, R33, R88, P0 ;  /* 0x00000058212f7207 */ /* 0x000fe20000000000 */
[----:B------:R-:W-:Y:S01]  /*9230*/  IMAD.X R33, RZ, RZ, R61, P3 ;  /* 0x000000ffff217224 */ /* 0x000fe200018e063d */
[----:B------:R-:W-:Y:S02]  /*9240*/  IADD3 R163, P6, R60, 0x8060, RZ ;  /* 0x000080603ca37810 */ /* 0x000fe40007fde0ff */
[----:B------:R-:W-:-:S02]  /*9250*/  SHF.R.U64 R6, R6, 0x3, RZ ;  /* 0x0000000306067819 */ /* 0x000fc400000012ff */
[----:B------:R-:W-:Y:S02]  /*9260*/  F2FP.BF16.F32.PACK_AB R168, R168, R169 ;  /* 0x000000a9a8a8723e */ /* 0x000fe400000010ff */
[----:B------:R-:W-:Y:S02]  /*9270*/  F2FP.BF16.F32.PACK_AB R160, R160, R161 ;  /* 0x000000a1a0a0723e */ /* 0x000fe400000010ff */
[----:B------:R-:W-:Y:S02]  /*9280*/  F2FP.BF16.F32.PACK_AB R159, R158, R159 ;  /* 0x0000009f9e9f723e */ /* 0x000fe400000010ff */
[----:B------:R-:W-:Y:S02]  /*9290*/  F2FP.BF16.F32.PACK_AB R15, R86, R91 ;  /* 0x0000005b560f723e */ /* 0x000fe400000010ff */
[----:B------:R-:W-:Y:S02]  /*92a0*/  SEL R89, R37, R40, P0 ;  /* 0x0000002825597207 */ /* 0x000fe40000000000 */
[----:B------:R-:W-:-:S02]  /*92b0*/  SEL R36, R40, R37, P0 ;  /* 0x0000002528247207 */ /* 0x000fc40000000000 */
[----:B------:R-:W-:Y:S02]  /*92c0*/  IADD3 R165, P1, R60, 0xc000, RZ ;  /* 0x0000c0003ca57810 */ /* 0x000fe40007f3e0ff */
[----:B------:R-:W-:Y:S02]  /*92d0*/  F2FP.BF16.F32.PACK_AB R78, R78, R87 ;  /* 0x000000574e4e723e */ /* 0x000fe400000010ff */
[----:B------:R-:W-:Y:S02]  /*92e0*/  SEL R91, R45, R48, P0 ;  /* 0x000000302d5b7207 */ /* 0x000fe40000000000 */
[----:B------:R-:W-:Y:S01]  /*92f0*/  SEL R37, R48, R45, P0 ;  /* 0x0000002d30257207 */ /* 0x000fe20000000000 */
[----:B------:R-:W-:Y:S01]  /*9300*/  IMAD.X R45, RZ, RZ, R61, P5 ;  /* 0x000000ffff2d7224 */ /* 0x000fe200028e063d */
[----:B------:R-:W-:Y:S02]  /*9310*/  IADD3 R169, P3, R60, 0xc040, RZ ;  /* 0x0000c0403ca97810 */ /* 0x000fe40007f7e0ff */
[----:B------:R-:W-:-:S02]  /*9320*/  LOP3.LUT R52, R8, R145, RZ, 0x3c, !PT ;  /* 0x0000009108347212 */ /* 0x000fc400078e3cff */
[----:B------:R-:W-:Y:S01]  /*9330*/  SEL R87, R29, R32, P0 ;  /* 0x000000201d577207 */ /* 0x000fe20000000000 */
[----:B------:R-:W-:Y:S01]  /*9340*/  IMAD.X R7, RZ, RZ, R61, P3 ;  /* 0x000000ffff077224 */ /* 0x000fe200018e063d */
[----:B0-----:R-:W-:Y:S02]  /*9350*/  SEL R27, R32, R29, P0 ;  /* 0x0000001d201b7207 */ /* 0x001fe40000000000 */
[----:B------:R-:W-:Y:S02]  /*9360*/  SEL R101, R69, R72, P0 ;  /* 0x0000004845657207 */ /* 0x000fe40000000000 */
[----:B------:R-:W-:Y:S02]  /*9370*/  SEL R46, R72, R69, P0 ;  /* 0x00000045482e7207 */ /* 0x000fe40000000000 */
[----:B------:R-:W-:Y:S02]  /*9380*/  LOP3.LUT R48, R12, R147, RZ, 0x3c, !PT ;  /* 0x000000930c307212 */ /* 0x000fe400078e3cff */
[----:B------:R-:W-:-:S02]  /*9390*/  LOP3.LUT R8, R151, 0x380, RZ, 0xc0, !PT ;  /* 0x0000038097087812 */ /* 0x000fc400078ec0ff */
[----:B------:R-:W-:Y:S02]  /*93a0*/  LOP3.LUT R34, R14, R155, RZ, 0x3c, !PT ;  /* 0x0000009b0e227212 */ /* 0x000fe400078e3cff */
[----:B------:R-:W-:Y:S02]  /*93b0*/  SEL R135, R28, R49, P0 ;  /* 0x000000311c877207 */ /* 0x000fe40000000000 */
[----:B------:R-:W-:Y:S01]  /*93c0*/  SEL R72, R49, R28, P0 ;  /* 0x0000001c31487207 */ /* 0x000fe20000000000 */
[----:B------:R-:W-:Y:S01]  /*93d0*/  IMAD.X R49, RZ, RZ, R61, P4 ;  /* 0x000000ffff317224 */ /* 0x000fe200020e063d */
[----:B------:R-:W-:Y:S02]  /*93e0*/  LOP3.LUT R12, R153, 0x380, RZ, 0xc0, !PT ;  /* 0x00000380990c7812 */ /* 0x000fe400078ec0ff */
[----:B------:R-:W-:Y:S02]  /*93f0*/  LOP3.LUT R14, R163, 0x380, RZ, 0xc0, !PT ;  /* 0x00000380a30e7812 */ /* 0x000fe400078ec0ff */
[----:B------:R-:W-:-:S02]  /*9400*/  LOP3.LUT R32, R6, R157, RZ, 0x3c, !PT ;  /* 0x0000009d06207212 */ /* 0x000fc400078e3cff */
[----:B------:R-:W-:Y:S02]  /*9410*/  SEL R119, R160, R159, P0 ;  /* 0x0000009fa0777207 */ /* 0x000fe40000000000 */
[----:B------:R-:W-:Y:S02]  /*9420*/  SEL R62, R159, R160, P0 ;  /* 0x000000a09f3e7207 */ /* 0x000fe40000000000 */
[C---:B------:R-:W-:Y:S02]  /*9430*/  LOP3.LUT R9, R60.reuse, 0x380, RZ, 0xc0, !PT ;  /* 0x000003803c097812 */ /* 0x040fe400078ec0ff */
[----:B------:R-:W-:Y:S02]  /*9440*/  LOP3.LUT R6, R165, 0x380, RZ, 0xc0, !PT ;  /* 0x00000380a5067812 */ /* 0x000fe400078ec0ff */
[----:B------:R-:W-:Y:S02]  /*9450*/  IADD3 R159, P4, R60, 0x8020, RZ ;  /* 0x000080203c9f7810 */ /* 0x000fe40007f9e0ff */
[----:B------:R-:W-:Y:S01]  /*9460*/  LOP3.LUT R80, R169, 0x380, RZ, 0xc0, !PT ;  /* 0x00000380a9507812 */ /* 0x000fe200078ec0ff */
[----:B--2---:R-:W-:Y:S01]  /*9470*/  SHFL.IDX PT, R75, R75, R26, 0x1c1f ;  /* 0x001c1f1a4b4b7589 */ /* 0x004fe200000e0000 */
[----:B------:R-:W-:Y:S01]  /*9480*/  F2FP.BF16.F32.PACK_AB R167, R166, R167 ;  /* 0x000000a7a6a7723e */ /* 0x000fe200000010ff */
[----:B------:R-:W-:Y:S01]  /*9490*/  IMAD.X R29, RZ, RZ, R61, P4 ;  /* 0x000000ffff1d7224 */ /* 0x000fe200020e063d */
[----:B------:R-:W-:Y:S01]  /*94a0*/  SHF.R.U64 R8, R8, 0x3, RZ ;  /* 0x0000000308087819 */ /* 0x000fe200000012ff */
[----:B------:R-:W-:Y:S01]  /*94b0*/  SHFL.IDX PT, R77, R77, R26, 0x1c1f ;  /* 0x001c1f1a4d4d7589 */ /* 0x000fe200000e0000 */
[----:B------:R-:W-:-:S02]  /*94c0*/  SHF.R.U64 R12, R12, 0x3, RZ ;  /* 0x000000030c0c7819 */ /* 0x000fc400000012ff */
[----:B------:R-:W-:Y:S01]  /*94d0*/  SHF.R.U64 R14, R14, 0x3, RZ ;  /* 0x000000030e0e7819 */ /* 0x000fe200000012ff */
[----:B------:R-:W-:Y:S01]  /*94e0*/  SHFL.IDX PT, R113, R113, R26, 0x1c1f ;  /* 0x001c1f1a71717589 */ /* 0x000fe200000e0000 */
[----:B------:R-:W-:Y:S02]  /*94f0*/  IADD3 R161, P5, R60, 0x8040, RZ ;  /* 0x000080403ca17810 */ /* 0x000fe40007fbe0ff */
[----:B------:R-:W-:Y:S01]  /*9500*/  SHF.R.U64 R9, R9, 0x3, RZ ;  /* 0x0000000309097819 */ /* 0x000fe200000012ff */
[----:B------:R-:W-:Y:S01]  /*9510*/  SHFL.IDX PT, R117, R117, R26, 0x1c1f ;  /* 0x001c1f1a75757589 */ /* 0x000fe200000e0000 */
[----:B------:R-:W-:Y:S02]  /*9520*/  SHF.R.U64 R6, R6, 0x3, RZ ;  /* 0x0000000306067819 */ /* 0x000fe400000012ff */
[----:B------:R-:W-:Y:S01]  /*9530*/  F2FP.BF16.F32.PACK_AB R30, R30, R35 ;  /* 0x000000231e1e723e */ /* 0x000fe200000010ff */
[----:B------:R-:W-:Y:S01]  /*9540*/  IMAD.X R35, RZ, RZ, R61, P2 ;  /* 0x000000ffff237224 */ /* 0x000fe200010e063d */
[----:B------:R-:W-:Y:S01]  /*9550*/  SEL R85, R21, R24, P0 ;  /* 0x0000001815557207 */ /* 0x000fe20000000000 */
[----:B------:R-:W-:Y:S01]  /*9560*/  SHFL.IDX PT, R79, R79, R26, 0x1c1f ;  /* 0x001c1f1a4f4f7589 */ /* 0x000fe200000e0000 */
[----:B------:R-:W-:-:S02]  /*9570*/  SHF.R.U64 R80, R80, 0x3, RZ ;  /* 0x0000000350507819 */ /* 0x000fc400000012ff */
[----:B------:R-:W-:Y:S01]  /*9580*/  F2FP.BF16.F32.PACK_AB R141, R140, R141 ;  /* 0x0000008d8c8d723e */ /* 0x000fe200000010ff */
[----:B------:R-:W-:Y:S01]  /*9590*/  SHFL.IDX PT, R87, R87, R26, 0x1c1f ;  /* 0x001c1f1a57577589 */ /* 0x000fe200000e0000 */
[----:B------:R-:W-:Y:S02]  /*95a0*/  SEL R21, R24, R21, P0 ;  /* 0x0000001518157207 */ /* 0x000fe40000000000 */
[----:B------:R-:W-:Y:S01]  /*95b0*/  SEL R115, R168, R167, P0 ;  /* 0x000000a7a8737207 */ /* 0x000fe20000000000 */
[----:B------:R-:W-:Y:S01]  /*95c0*/  SHFL.IDX PT, R85, R85, R26, 0x1c1f ;  /* 0x001c1f1a55557589 */ /* 0x000fe200000e0000 */
[----:B------:R-:W-:Y:S02]  /*95d0*/  SEL R63, R167, R168, P0 ;  /* 0x000000a8a73f7207 */ /* 0x000fe40000000000 */
[----:B------:R-:W-:Y:S01]  /*95e0*/  LOP3.LUT R40, R8, R151, RZ, 0x3c, !PT ;  /* 0x0000009708287212 */ /* 0x000fe200078e3cff */
[----:B------:R-:W-:Y:S01]  /*95f0*/  SHFL.IDX PT, R119, R119, R26, 0x1c1f ;  /* 0x001c1f1a77777589 */ /* 0x000fe200000e0000 */
[----:B------:R-:W-:-:S02]  /*9600*/  F2FP.BF16.F32.PACK_AB R90, R90, R129 ;  /* 0x000000815a5a723e */ /* 0x000fc400000010ff */
[C---:B------:R-:W-:Y:S01]  /*9610*/  IADD3 R167, P2, R60.reuse, 0xc020, RZ ;  /* 0x0000c0203ca77810 */ /* 0x040fe20007f5e0ff */
[----:B------:R-:W-:Y:S01]  /*9620*/  SHFL.IDX PT, R115, R115, R26, 0x1c1f ;  /* 0x001c1f1a73737589 */ /* 0x000fe200000e0000 */
[----:B------:R-:W-:Y:S02]  /*9630*/  IADD3 R171, P4, R60, 0xc060, RZ ;  /* 0x0000c0603cab7810 */ /* 0x000fe40007f9e0ff */
[----:B------:R-:W-:Y:S01]  /*9640*/  LOP3.LUT R38, R12, R153, RZ, 0x3c, !PT ;  /* 0x000000990c267212 */ /* 0x000fe200078e3cff */
[--C-:B------:R-:W-:Y:S01]  /*9650*/  IMAD.X R13, RZ, RZ, R61.reuse, P2 ;  /* 0x000000ffff0d7224 */ /* 0x100fe200010e063d */
[----:B------:R-:W-:Y:S01]  /*9660*/  LOP3.LUT R8, R159, 0x380, RZ, 0xc0, !PT ;  /* 0x000003809f087812 */ /* 0x000fe200078ec0ff */
[----:B------:R-:W-:Y:S01]  /*9670*/  SHFL.IDX PT, R89, R89, R26, 0x1c1f ;  /* 0x001c1f1a59597589 */ /* 0x000fe200000e0000 */
[----:B------:R-:W-:Y:S02]  /*9680*/  LOP3.LUT R24, R14, R163, RZ, 0x3c, !PT ;  /* 0x000000a30e187212 */ /* 0x000fe400078e3cff */
[----:B------:R-:W-:Y:S01]  /*9690*/  LOP3.LUT R60, R9, R60, RZ, 0x3c, !PT ;  /* 0x0000003c093c7212 */ /* 0x000fe200078e3cff */
[----:B------:R-:W-:Y:S01]  /*96a0*/  IMAD.X R9, RZ, RZ, R61, P4 ;  /* 0x000000ffff097224 */ /* 0x000fe200020e063d */
[----:B------:R-:W-:Y:S01]  /*96b0*/  LOP3.LUT R12, R161, 0x380, RZ, 0xc0, !PT ;  /* 0x00000380a10c7812 */ /* 0x000fe200078ec0ff */
[----:B------:R-:W-:Y:S01]  /*96c0*/  SHFL.IDX PT, R121, R121, R26, 0x1c1f ;  /* 0x001c1f1a79797589 */ /* 0x000fe200000e0000 */
[----:B------:R-:W-:-:S02]  /*96d0*/  LOP3.LUT R14, R6, R165, RZ, 0x3c, !PT ;  /* 0x000000a5060e7212 */ /* 0x000fc400078e3cff */
[----:B------:R-:W-:Y:S01]  /*96e0*/  LOP3.LUT R6, R80, R169, RZ, 0x3c, !PT ;  /* 0x000000a950067212 */ /* 0x000fe200078e3cff */
[----:B------:R-:W-:Y:S01]  /*96f0*/  SHFL.IDX PT, R123, R123, R26, 0x1c1f ;  /* 0x001c1f1a7b7b7589 */ /* 0x000fe200000e0000 */
[----:B------:R-:W-:Y:S02]  /*9700*/  SEL R125, R144, R141, P0 ;  /* 0x0000008d907d7207 */ /* 0x000fe40000000000 */
[----:B------:R-:W-:Y:S01]  /*9710*/  SEL R67, R141, R144, P0 ;  /* 0x000000908d437207 */ /* 0x000fe20000000000 */
[----:B------:R-:W-:Y:S01]  /*9720*/  SHFL.IDX PT, R91, R91, R26, 0x1c1f ;  /* 0x001c1f1a5b5b7589 */ /* 0x000fe200000e0000 */
[----:B------:R-:W-:Y:S02]  /*9730*/  SEL R131, R78, R25, P0 ;  /* 0x000000194e837207 */ /* 0x000fe40000000000 */
[----:B------:R-:W-:Y:S01]  /*9740*/  SEL R70, R25, R78, P0 ;  /* 0x0000004e19467207 */ /* 0x000fe20000000000 */
[--C-:B------:R-:W-:Y:S01]  /*9750*/  IMAD.X R25, RZ, RZ, R61.reuse, P6 ;  /* 0x000000ffff197224 */ /* 0x100fe200030e063d */
[----:B------:R-:W-:Y:S01]  /*9760*/  SEL R129, R90, R15, P0 ;  /* 0x0000000f5a817207 */ /* 0x000fe20000000000 */
[----:B------:R-:W-:Y:S01]  /*9770*/  SHFL.IDX PT, R125, R125, R26, 0x1c1f ;  /* 0x001c1f1a7d7d7589 */ /* 0x000fe200000e0000 */
[----:B------:R-:W-:Y:S01]  /*9780*/  SEL R69, R15, R90, P0 ;  /* 0x0000005a0f457207 */ /* 0x000fe20000000000 */
[--C-:B------:R-:W-:Y:S01]  /*9790*/  IMAD.X R15, RZ, RZ, R61.reuse, P1 ;  /* 0x000000ffff0f7224 */ /* 0x100fe200008e063d */
[----:B------:R-:W-:Y:S01]  /*97a0*/  SEL R141, R30, R31, P0 ;  /* 0x0000001f1e8d7207 */ /* 0x000fe20000000000 */
[----:B------:R-:W-:Y:S01]  /*97b0*/  SHFL.IDX PT, R93, R93, R26, 0x1c1f ;  /* 0x001c1f1a5d5d7589 */ /* 0x000fe200000e0000 */
[----:B------:R-:W-:Y:S01]  /*97c0*/  SEL R78, R31, R30, P0 ;  /* 0x0000001e1f4e7207 */ /* 0x000fe20000000000 */
[----:B------:R-:W-:Y:S01]  /*97d0*/  IMAD.X R31, RZ, RZ, R61, P5 ;  /* 0x000000ffff1f7224 */ /* 0x000fe200028e063d */
[----:B------:R-:W-:Y:S01]  /*97e0*/  SHF.R.U64 R8, R8, 0x3, RZ ;  /* 0x0000000308087819 */ /* 0x000fe200000012ff */
[----:B------:R-:W-:Y:S01]  /*97f0*/  SHFL.IDX PT, R127, R127, R26, 0x1c1f ;  /* 0x001c1f1a7f7f7589 */ /* 0x000fe200000e0000 */
[----:B------:R-:W-:-:S02]  /*9800*/  SHF.R.U64 R12, R12, 0x3, RZ ;  /* 0x000000030c0c7819 */ /* 0x000fc400000012ff */
[----:B------:R-:W-:Y:S01]  /*9810*/  MOV R106, R60 ;  /* 0x0000003c006a7202 */ /* 0x000fe20000000f00 */
[----:B------:R-:W-:Y:S01]  /*9820*/  SHFL.IDX PT, R95, R95, R26, 0x1c1f ;  /* 0x001c1f1a5f5f7589 */ /* 0x000fe200000e0000 */
[----:B------:R-:W-:Y:S02]  /*9830*/  MOV R61, R6 ;  /* 0x00000006003d7202 */ /* 0x000fe40000000f00 */
[----:B------:R-:W-:Y:S01]  /*9840*/  LOP3.LUT R7, R26, 0x2, RZ, 0x3c, !PT ;  /* 0x000000021a077812 */ /* 0x000fe200078e3cff */
[----:B------:R-:W-:Y:S01]  /*9850*/  SHFL.IDX PT, R129, R129, R26, 0x1c1f ;  /* 0x001c1f1a81817589 */ /* 0x000fe200000e0000 */
[----:B------:R-:W-:Y:S02]  /*9860*/  LOP3.LUT R28, R8, R159, RZ, 0x3c, !PT ;  /* 0x0000009f081c7212 */ /* 0x000fe400078e3cff */
[----:B------:R-:W-:Y:S01]  /*9870*/  LOP3.LUT R30, R12, R161, RZ, 0x3c, !PT ;  /* 0x000000a10c1e7212 */ /* 0x000fe200078e3cff */
[----:B------:R-:W0:Y:S01]  /*9880*/  SHFL.IDX PT, R10, R10, R7, 0x1c1f ;  /* 0x001c1f070a0a7589 */ /* 0x000e2200000e0000 */
[----:B------:R-:W-:-:S02]  /*9890*/  MOV R102, R52 ;  /* 0x0000003400667202 */ /* 0x000fc40000000f00 */
[----:B------:R-:W-:Y:S01]  /*98a0*/  MOV R88, R14 ;  /* 0x0000000e00587202 */ /* 0x000fe20000000f00 */
[----:B------:R-:W1:Y:S01]  /*98b0*/  SHFL.IDX PT, R66, R66, R7, 0x1c1f ;  /* 0x001c1f0742427589 */ /* 0x000e6200000e0000 */
[----:B------:R-:W-:Y:S02]  /*98c0*/  MOV R104, R54 ;  /* 0x0000003600687202 */ /* 0x000fe40000000f00 */
[----:B------:R-:W-:Y:S01]  /*98d0*/  MOV R90, R28 ;  /* 0x0000001c005a7202 */ /* 0x000fe20000000f00 */
[----:B------:R2:W3:Y:S01]  /*98e0*/  SHFL.IDX PT, R14, R11, R7, 0x1c1f ;  /* 0x001c1f070b0e7589 */ /* 0x0004e200000e0000 */
[----:B------:R-:W-:Y:S02]  /*98f0*/  MOV R53, R24 ;  /* 0x0000001800357202 */ /* 0x000fe40000000f00 */
[----:B------:R-:W-:Y:S01]  /*9900*/  MOV R55, R30 ;  /* 0x0000001e00377202 */ /* 0x000fe20000000f00 */
[----:B------:R-:W4:Y:S01]  /*9910*/  SHFL.IDX PT, R24, R63, R7, 0x1c1f ;  /* 0x001c1f073f187589 */ /* 0x000f2200000e0000 */
[----:B------:R-:W-:-:S02]  /*9920*/  MOV R92, R34 ;  /* 0x00000022005c7202 */ /* 0x000fc40000000f00 */
[----:B------:R-:W-:Y:S01]  /*9930*/  LOP3.LUT R8, R167, 0x380, RZ, 0xc0, !PT ;  /* 0x00000380a7087812 */ /* 0x000fe200078ec0ff */
[----:B------:R-:W4:Y:S01]  /*9940*/  SHFL.IDX PT, R28, R59, R7, 0x1c1f ;  /* 0x001c1f073b1c7589 */ /* 0x000f2200000e0000 */
[----:B------:R-:W-:Y:S02]  /*9950*/  LOP3.LUT R82, R171, 0x380, RZ, 0xc0, !PT ;  /* 0x00000380ab527812 */ /* 0x000fe400078ec0ff */
[----:B------:R-:W-:Y:S01]  /*9960*/  MOV R94, R38 ;  /* 0x00000026005e7202 */ /* 0x000fe20000000f00 */
[----:B------:R-:W4:Y:S01]  /*9970*/  SHFL.IDX PT, R20, R20, R7, 0x1c1f ;  /* 0x001c1f0714147589 */ /* 0x000f2200000e0000 */
[----:B------:R-:W-:Y:S02]  /*9980*/  MOV R98, R44 ;  /* 0x0000002c00627202 */ /* 0x000fe40000000f00 */
[----:B------:R-:W-:Y:S01]  /*9990*/  SHF.R.U64 R8, R8, 0x3, RZ ;  /* 0x0000000308087819 */ /* 0x000fe200000012ff */
[----:B------:R-:W4:Y:S01]  /*99a0*/  SHFL.IDX PT, R30, R21, R7, 0x1c1f ;  /* 0x001c1f07151e7589 */ /* 0x000f2200000e0000 */
[----:B------:R-:W-:-:S02]  /*99b0*/  SHF.R.U64 R82, R82, 0x3, RZ ;  /* 0x0000000352527819 */ /* 0x000fc400000012ff */
[----:B------:R-:W-:Y:S01]  /*99c0*/  MOV R96, R40 ;  /* 0x0000002800607202 */ /* 0x000fe20000000f00 */
[----:B------:R4:W-:Y:S01]  /*99d0*/  SHFL.IDX PT, R34, R27, R7, 0x1c1f ;  /* 0x001c1f071b227589 */ /* 0x0009e200000e0000 */
[----:B------:R-:W-:Y:S02]  /*99e0*/  LOP3.LUT R12, R8, R167, RZ, 0x3c, !PT ;  /* 0x000000a7080c7212 */ /* 0x000fe400078e3cff */
[----:B------:R-:W-:Y:S01]  /*99f0*/  MOV R100, R48 ;  /* 0x0000003000647202 */ /* 0x000fe20000000f00 */
[----:B------:R-:W4:Y:S01]  /*9a00*/  SHFL.IDX PT, R62, R62, R7, 0x1c1f ;  /* 0x001c1f073e3e7589 */ /* 0x000f2200000e0000 */
[----:B------:R-:W-:Y:S02]  /*9a10*/  LOP3.LUT R8, R82, R171, RZ, 0x3c, !PT ;  /* 0x000000ab52087212 */ /* 0x000fe400078e3cff */
[----:B------:R-:W-:Y:S01]  /*9a20*/  MOV R86, R12 ;  /* 0x0000000c00567202 */ /* 0x000fe20000000f00 */
[----:B------:R-:W-:Y:S01]  /*9a30*/  SHFL.IDX PT, R38, R36, R7, 0x1c1f ;  /* 0x001c1f0724267589 */ /* 0x000fe200000e0000 */
[----:B------:R-:W-:-:S02]  /*9a40*/  MOV R41, R8 ;  /* 0x0000000800297202 */ /* 0x000fc40000000f00 */
[----:B0-----:R-:W-:Y:S01]  /*9a50*/  SEL R8, R75, R10, P0 ;  /* 0x0000000a4b087207 */ /* 0x001fe20000000000 */
[----:B------:R-:W0:Y:S01]  /*9a60*/  SHFL.IDX PT, R64, R64, R7, 0x1c1f ;  /* 0x001c1f0740407589 */ /* 0x000e2200000e0000 */
[----:B------:R-:W-:Y:S02]  /*9a70*/  SEL R10, R10, R75, P0 ;  /* 0x0000004b0a0a7207 */ /* 0x000fe40000000000 */
[----:B-1----:R-:W-:Y:S01]  /*9a80*/  SEL R9, R113, R66, P0 ;  /* 0x0000004271097207 */ /* 0x002fe20000000000 */
[----:B------:R-:W1:Y:S01]  /*9a90*/  SHFL.IDX PT, R44, R65, R7, 0x1c1f ;  /* 0x001c1f07412c7589 */ /* 0x000e6200000e0000 */
[----:B--2---:R-:W-:Y:S02]  /*9aa0*/  SEL R11, R66, R113, P0 ;  /* 0x00000071420b7207 */ /* 0x004fe40000000000 */
[----:B---3--:R-:W-:Y:S01]  /*9ab0*/  SEL R12, R77, R14, P0 ;  /* 0x0000000e4d0c7207 */ /* 0x008fe20000000000 */
[----:B------:R-:W-:Y:S01]  /*9ac0*/  BAR.SYNC.DEFER_BLOCKING 0x1, 0x100 ;  /* 0x0044000000007b1d */ /* 0x000fe20000010000 */
[----:B------:R-:W-:-:S02]  /*9ad0*/  SEL R14, R14, R77, P0 ;  /* 0x0000004d0e0e7207 */ /* 0x000fc40000000000 */
[----:B----4-:R-:W-:Y:S02]  /*9ae0*/  SEL R13, R115, R24, P0 ;  /* 0x00000018730d7207 */ /* 0x010fe40000000000 */
[----:B------:R-:W-:Y:S02]  /*9af0*/  SEL R15, R24, R115, P0 ;  /* 0x00000073180f7207 */ /* 0x000fe40000000000 */
[----:B------:R-:W-:Y:S01]  /*9b00*/  SEL R25, R117, R28, P0 ;  /* 0x0000001c75197207 */ /* 0x000fe20000000000 */
[----:B------:R1:W-:Y:S01]  /*9b10*/  SHFL.IDX PT, R6, R37, R7, 0x1c1f ;  /* 0x001c1f0725067589 */ /* 0x0003e200000e0000 */
[----:B------:R-:W-:Y:S02]  /*9b20*/  SEL R27, R28, R117, P0 ;  /* 0x000000751c1b7207 */ /* 0x000fe40000000000 */
[----:B------:R-:W-:Y:S01]  /*9b30*/  MOV R49, R32 ;  /* 0x0000002000317202 */ /* 0x000fe20000000f00 */
[----:B------:R-:W-:Y:S01]  /*9b40*/  SHFL.IDX PT, R60, R67, R7, 0x1c1f ;  /* 0x001c1f07433c7589 */ /* 0x000fe200000e0000 */
[----:B------:R-:W-:-:S02]  /*9b50*/  SEL R24, R79, R20, P0 ;  /* 0x000000144f187207 */ /* 0x000fc40000000000 */
[----:B------:R-:W-:Y:S01]  /*9b60*/  SEL R28, R85, R30, P0 ;  /* 0x0000001e551c7207 */ /* 0x000fe20000000000 */
[----:B------:R-:W-:Y:S01]  /*9b70*/  SHFL.IDX PT, R42, R42, R7, 0x1c1f ;  /* 0x001c1f072a2a7589 */ /* 0x000fe200000e0000 */
[----:B------:R-:W-:Y:S02]  /*9b80*/  SEL R30, R30, R85, P0 ;  /* 0x000000551e1e7207 */ /* 0x000fe40000000000 */
[----:B------:R-:W-:Y:S01]  /*9b90*/  SEL R29, R119, R62, P0 ;  /* 0x0000003e771d7207 */ /* 0x000fe20000000000 */
[----:B------:R-:W-:Y:S01]  /*9ba0*/  SHFL.IDX PT, R68, R68, R7, 0x1c1f ;  /* 0x001c1f0744447589 */ /* 0x000fe200000e0000 */
[----:B------:R-:W-:Y:S02]  /*9bb0*/  SEL R31, R62, R119, P0 ;  /* 0x000000773e1f7207 */ /* 0x000fe40000000000 */
[----:B------:R-:W-:Y:S01]  /*9bc0*/  SEL R32, R87, R34, P0 ;  /* 0x0000002257207207 */ /* 0x000fe20000000000 */
[----:B------:R-:W-:Y:S01]  /*9bd0*/  SHFL.IDX PT, R40, R43, R7, 0x1c1f ;  /* 0x001c1f072b287589 */ /* 0x000fe200000e0000 */
[----:B------:R-:W-:-:S02]  /*9be0*/  SEL R34, R34, R87, P0 ;  /* 0x0000005722227207 */ /* 0x000fc40000000000 */
[----:B0-----:R-:W-:Y:S01]  /*9bf0*/  SEL R33, R121, R64, P0 ;  /* 0x0000004079217207 */ /* 0x001fe20000000000 */
[----:B------:R-:W-:Y:S01]  /*9c00*/  SHFL.IDX PT, R80, R69, R7, 0x1c1f ;  /* 0x001c1f0745507589 */ /* 0x000fe200000e0000 */
[----:B------:R-:W-:Y:S02]  /*9c10*/  SEL R35, R64, R121, P0 ;  /* 0x0000007940237207 */ /* 0x000fe40000000000 */
[----:B------:R-:W-:Y:S01]  /*9c20*/  SEL R36, R89, R38, P0 ;  /* 0x0000002659247207 */ /* 0x000fe20000000000 */
[----:B------:R-:W-:Y:S01]  /*9c30*/  SHFL.IDX PT, R101, R101, R26, 0x1c1f ;  /* 0x001c1f1a65657589 */ /* 0x000fe200000e0000 */
[----:B------:R-:W-:Y:S02]  /*9c40*/  SEL R38, R38, R89, P0 ;  /* 0x0000005926267207 */ /* 0x000fe40000000000 */
[----:B-1----:R-:W-:Y:S01]  /*9c50*/  SEL R37, R123, R44, P0 ;  /* 0x0000002c7b257207 */ /* 0x002fe20000000000 */
[----:B------:R-:W0:Y:S01]  /*9c60*/  SHFL.IDX PT, R46, R46, R7, 0x1c1f ;  /* 0x001c1f072e2e7589 */ /* 0x000e2200000e0000 */
[----:B------:R-:W-:-:S02]  /*9c70*/  SEL R39, R44, R123, P0 ;  /* 0x0000007b2c277207 */ /* 0x000fc40000000000 */
[----:B------:R-:W-:Y:S01]  /*9c80*/  PLOP3.LUT P1, PT, PT, PT, UP0, 0x80, 0x0 ;  /* 0x000000000000781c */ /* 0x000fe20003f2f008 */
[----:B------:R-:W-:Y:S04]  /*9c90*/  SHFL.IDX PT, R103, R103, R26, 0x1c1f ;  /* 0x001c1f1a67677589 */ /* 0x000fe800000e0000 */
[----:B------:R-:W-:Y:S04]  /*9ca0*/  SHFL.IDX PT, R131, R131, R26, 0x1c1f ;  /* 0x001c1f1a83837589 */ /* 0x000fe800000e0000 */
[----:B------:R-:W-:Y:S04]  /*9cb0*/  SHFL.IDX PT, R48, R47, R7, 0x1c1f ;  /* 0x001c1f072f307589 */ /* 0x000fe800000e0000 */
[----:B------:R-:W1:Y:S04]  /*9cc0*/  SHFL.IDX PT, R70, R70, R7, 0x1c1f ;  /* 0x001c1f0746467589 */ /* 0x000e6800000e0000 */
[----:B------:R-:W-:Y:S04]  /*9cd0*/  SHFL.IDX PT, R107, R107, R26, 0x1c1f ;  /* 0x001c1f1a6b6b7589 */ /* 0x000fe800000e0000 */
[----:B------:R-:W-:Y:S01]  /*9ce0*/  SHFL.IDX PT, R133, R133, R26, 0x1c1f ;  /* 0x001c1f1a85857589 */ /* 0x000fe200000e0000 */
[----:B0-----:R-:W-:-:S02]  /*9cf0*/  SEL R44, R101, R46, P0 ;  /* 0x0000002e652c7207 */ /* 0x001fc40000000000 */
[----:B------:R-:W-:Y:S01]  /*9d00*/  SEL R46, R46, R101, P0 ;  /* 0x000000652e2e7207 */ /* 0x000fe20000000000 */
[----:B------:R-:W-:Y:S04]  /*9d10*/  SHFL.IDX PT, R50, R50, R7, 0x1c1f ;  /* 0x001c1f0732327589 */ /* 0x000fe800000e0000 */
[----:B------:R-:W-:Y:S04]  /*9d20*/  SHFL.IDX PT, R82, R71, R7, 0x1c1f ;  /* 0x001c1f0747527589 */ /* 0x000fe800000e0000 */
[----:B------:R-:W-:Y:S04]  /*9d30*/  SHFL.IDX PT, R135, R135, R26, 0x1c1f ;  /* 0x001c1f1a87877589 */ /* 0x000fe800000e0000 */
[----:B------:R-:W0:Y:S01]  /*9d40*/  SHFL.IDX PT, R72, R72, R7, 0x1c1f ;  /* 0x001c1f0748487589 */ /* 0x000e2200000e0000 */
[----:B-1----:R-:W-:-:S02]  /*9d50*/  SEL R45, R131, R70, P0 ;  /* 0x00000046832d7207 */ /* 0x002fc40000000000 */
[----:B------:R-:W-:Y:S01]  /*9d60*/  SEL R47, R70, R131, P0 ;  /* 0x00000083462f7207 */ /* 0x000fe20000000000 */
[----:B------:R-:W-:Y:S04]  /*9d70*/  SHFL.IDX PT, R109, R109, R26, 0x1c1f ;  /* 0x001c1f1a6d6d7589 */ /* 0x000fe800000e0000 */
[----:B------:R-:W-:Y:S04]  /*9d80*/  SHFL.IDX PT, R137, R137, R26, 0x1c1f ;  /* 0x001c1f1a89897589 */ /* 0x000fe800000e0000 */
[----:B------:R0:W-:Y:S04]  /*9d90*/  SHFL.IDX PT, R52, R51, R7, 0x1c1f ;  /* 0x001c1f0733347589 */ /* 0x0001e800000e0000 */
[----:B------:R-:W-:Y:S04]  /*9da0*/  SHFL.IDX PT, R84, R73, R7, 0x1c1f ;  /* 0x001c1f0749547589 */ /* 0x000fe800000e0000 */
[----:B------:R-:W-:Y:S04]  /*9db0*/  SHFL.IDX PT, R97, R97, R26, 0x1c1f ;  /* 0x001c1f1a61617589 */ /* 0x000fe800000e0000 */
[----:B------:R-:W-:Y:S01]  /*9dc0*/  SHFL.IDX PT, R105, R105, R26, 0x1c1f ;  /* 0x001c1f1a69697589 */ /* 0x000fe200000e0000 */
[----:B0-----:R-:W-:-:S03]  /*9dd0*/  SEL R51, R72, R135, P0 ;  /* 0x0000008748337207 */ /* 0x001fc60000000000 */
        /* <DEDUP_REMOVED lines=8> */
[----:B------:R0:W-:Y:S04]  /*9e60*/  SHFL.IDX PT, R141, R141, R26, 0x1c1f ;  /* 0x001c1f1a8d8d7589 */ /* 0x0001e800000e0000 */
[----:B------:R1:W2:Y:S04]  /*9e70*/  SHFL.IDX PT, R78, R78, R7, 0x1c1f ;  /* 0x001c1f074e4e7589 */ /* 0x0002a800000e0000 */
[----:B------:R3:W-:Y:S01]  /*9e80*/  STSM.16.M88.4 [R106], R8 ;  /* 0x000000086a007844 */ /* 0x0007e20000000200 */
[----:B0-----:R-:W-:-:S03]  /*9e90*/  SEL R26, R20, R79, P0 ;  /* 0x0000004f141a7207 */ /* 0x001fc60000000000 */
[----:B------:R0:W-:Y:S01]  /*9ea0*/  STSM.16.M88.4 [R104], R12 ;  /* 0x0000000c68007844 */ /* 0x0001e20000000200 */
[----:B-1----:R-:W-:Y:S01]  /*9eb0*/  IMAD.U32 R7, RZ, RZ, UR6 ;  /* 0x00000006ff077e24 */ /* 0x002fe2000f8e00ff */
[----:B------:R-:W-:Y:S02]  /*9ec0*/  ULDC.64 UR6, c[0x0][0xbe0] ;  /* 0x0002f80000067ab9 */ /* 0x000fe40000000a00 */
[----:B------:R1:W-:Y:S04]  /*9ed0*/  STSM.16.M88.4 [R102], R24 ;  /* 0x0000001866007844 */ /* 0x0003e80000000200 */
[----:B------:R4:W-:Y:S01]  /*9ee0*/  STSM.16.M88.4 [R100], R28 ;  /* 0x0000001c64007844 */ /* 0x0009e20000000200 */
[----:B---3--:R-:W-:-:S03]  /*9ef0*/  SEL R8, R91, R6, P0 ;  /* 0x000000065b087207 */ /* 0x008fc60000000000 */
[----:B------:R-:W-:Y:S01]  /*9f00*/  STSM.16.M88.4 [R98], R32 ;  /* 0x0000002062007844 */ /* 0x000fe20000000200 */
[----:B------:R-:W-:Y:S02]  /*9f10*/  SEL R10, R6, R91, P0 ;  /* 0x0000005b060a7207 */ /* 0x000fe40000000000 */
[----:B------:R-:W-:Y:S01]  /*9f20*/  SEL R9, R125, R60, P0 ;  /* 0x0000003c7d097207 */ /* 0x000fe20000000000 */
[----:B------:R-:W-:Y:S01]  /*9f30*/  STSM.16.M88.4 [R96], R36 ;  /* 0x0000002460007844 */ /* 0x000fe20000000200 */
[----:B------:R-:W-:Y:S02]  /*9f40*/  SEL R11, R60, R125, P0 ;  /* 0x0000007d3c0b7207 */ /* 0x000fe40000000000 */
[----:B0-----:R-:W-:Y:S02]  /*9f50*/  SEL R12, R93, R42, P0 ;  /* 0x0000002a5d0c7207 */ /* 0x001fe40000000000 */
[----:B------:R-:W-:Y:S01]  /*9f60*/  SEL R14, R42, R93, P0 ;  /* 0x0000005d2a0e7207 */ /* 0x000fe20000000000 */
[----:B------:R0:W-:Y:S01]  /*9f70*/  STSM.16.M88.4 [R94], R8 ;  /* 0x000000085e007844 */ /* 0x0001e20000000200 */
[----:B------:R-:W-:-:S02]  /*9f80*/  SEL R13, R127, R68, P0 ;  /* 0x000000447f0d7207 */ /* 0x000fc40000000000 */
[----:B------:R-:W-:Y:S02]  /*9f90*/  SEL R15, R68, R127, P0 ;  /* 0x0000007f440f7207 */ /* 0x000fe40000000000 */
[----:B--2---:R-:W-:Y:S02]  /*9fa0*/  SEL R57, R141, R78, P0 ;  /* 0x0000004e8d397207 */ /* 0x004fe40000000000 */
[----:B------:R-:W-:Y:S01]  /*9fb0*/  SEL R59, R78, R141, P0 ;  /* 0x0000008d4e3b7207 */ /* 0x000fe20000000000 */
[----:B------:R-:W-:Y:S01]  /*9fc0*/  STSM.16.M88.4 [R92], R12 ;  /* 0x0000000c5c007844 */ /* 0x000fe20000000200 */
[----:B-1----:R-:W-:Y:S01]  /*9fd0*/  SEL R24, R95, R40, P0 ;  /* 0x000000285f187207 */ /* 0x002fe20000000000 */
[----:B------:R-:W-:Y:S01]  /*9fe0*/  UISETP.NE.U32.AND UP1, UPT, UR6, URZ, UPT ;  /* 0x0000003f0600728c */ /* 0x000fe2000bf25070 */
[----:B------:R-:W-:Y:S01]  /*9ff0*/  SEL R26, R40, R95, P0 ;  /* 0x0000005f281a7207 */ /* 0x000fe20000000000 */
[----:B------:R-:W-:Y:S01]  /*a000*/  IMAD.U32 R6, RZ, RZ, UR4 ;  /* 0x00000004ff067e24 */ /* 0x000fe2000f8e00ff */
[----:B------:R-:W-:-:S02]  /*a010*/  SEL R25, R129, R80, P0 ;  /* 0x0000005081197207 */ /* 0x000fc40000000000 */
[----:B------:R-:W-:Y:S02]  /*a020*/  SEL R27, R80, R129, P0 ;  /* 0x00000081501b7207 */ /* 0x000fe40000000000 */
[----:B----4-:R-:W-:Y:S02]  /*a030*/  SEL R28, R103, R48, P0 ;  /* 0x00000030671c7207 */ /* 0x010fe40000000000 */
[----:B------:R-:W-:Y:S01]  /*a040*/  SEL R30, R48, R103, P0 ;  /* 0x00000067301e7207 */ /* 0x000fe20000000000 */
[----:B------:R1:W-:Y:S01]  /*a050*/  STSM.16.M88.4 [R49], R24 ;  /* 0x0000001831007844 */ /* 0x0003e20000000200 */
[----:B------:R-:W-:Y:S02]  /*a060*/  SEL R29, R133, R82, P0 ;  /* 0x00000052851d7207 */ /* 0x000fe40000000000 */
[----:B------:R-:W-:Y:S01]  /*a070*/  SEL R31, R82, R133, P0 ;  /* 0x00000085521f7207 */ /* 0x000fe20000000000 */
[----:B------:R-:W-:Y:S01]  /*a080*/  STSM.16.M88.4 [R90], R44 ;  /* 0x0000002c5a007844 */ /* 0x000fe20000000200 */
[----:B------:R-:W-:-:S02]  /*a090*/  SEL R48, R107, R50, P0 ;  /* 0x000000326b307207 */ /* 0x000fc40000000000 */
[----:B------:R-:W-:Y:S01]  /*a0a0*/  SEL R50, R50, R107, P0 ;  /* 0x0000006b32327207 */ /* 0x000fe20000000000 */
[----:B------:R2:W-:Y:S01]  /*a0b0*/  STSM.16.M88.4 [R55], R28 ;  /* 0x0000001c37007844 */ /* 0x0005e20000000200 */
[----:B0-----:R-:W-:Y:S02]  /*a0c0*/  SEL R8, R109, R52, P0 ;  /* 0x000000346d087207 */ /* 0x001fe40000000000 */
[----:B------:R-:W-:Y:S02]  /*a0d0*/  SEL R10, R52, R109, P0 ;  /* 0x0000006d340a7207 */ /* 0x000fe40000000000 */
[----:B------:R-:W-:Y:S02]  /*a0e0*/  SEL R9, R137, R84, P0 ;  /* 0x0000005489097207 */ /* 0x000fe40000000000 */
[----:B------:R-:W-:Y:S02]  /*a0f0*/  SEL R11, R84, R137, P0 ;  /* 0x00000089540b7207 */ /* 0x000fe40000000000 */
[----:B-1----:R-:W-:-:S02]  /*a100*/  SEL R49, R135, R72, P0 ;  /* 0x0000004887317207 */ /* 0x002fc40000000000 */
[----:B------:R-:W-:Y:S02]  /*a110*/  SEL R12, R97, R56, P0 ;  /* 0x00000038610c7207 */ /* 0x000fe40000000000 */
[----:B------:R-:W-:Y:S01]  /*a120*/  SEL R14, R56, R97, P0 ;  /* 0x00000061380e7207 */ /* 0x000fe20000000000 */
[----:B------:R0:W-:Y:S01]  /*a130*/  STSM.16.M88.4 [R53], R48 ;  /* 0x0000003035007844 */ /* 0x0001e20000000200 */
[----:B------:R-:W-:Y:S02]  /*a140*/  SEL R13, R139, R74, P0 ;  /* 0x0000004a8b0d7207 */ /* 0x000fe40000000000 */
[----:B------:R-:W-:Y:S01]  /*a150*/  SEL R15, R74, R139, P0 ;  /* 0x0000008b4a0f7207 */ /* 0x000fe20000000000 */
[----:B------:R1:W-:Y:S01]  /*a160*/  STSM.16.M88.4 [R88], R8 ;  /* 0x0000000858007844 */ /* 0x0003e20000000200 */
[----:B------:R-:W-:Y:S02]  /*a170*/  SEL R52, R105, R54, P0 ;  /* 0x0000003669347207 */ /* 0x000fe40000000000 */
[----:B------:R-:W-:Y:S01]  /*a180*/  SEL R54, R54, R105, P0 ;  /* 0x0000006936367207 */ /* 0x000fe20000000000 */
[----:B------:R3:W-:Y:S01]  /*a190*/  STSM.16.M88.4 [R86], R12 ;  /* 0x0000000c56007844 */ /* 0x0007e20000000200 */
[----:B--2---:R-:W-:-:S02]  /*a1a0*/  SEL R55, R76, R99, P0 ;  /* 0x000000634c377207 */ /* 0x004fc40000000000 */
[----:B------:R-:W-:Y:S02]  /*a1b0*/  SEL R56, R111, R58, P0 ;  /* 0x0000003a6f387207 */ /* 0x000fe40000000000 */
[----:B------:R-:W-:Y:S02]  /*a1c0*/  SEL R58, R58, R111, P0 ;  /* 0x0000006f3a3a7207 */ /* 0x000fe40000000000 */
[----:B0-----:R-:W-:-:S05]  /*a1d0*/  SEL R53, R99, R76, P0 ;  /* 0x0000004c63357207 */ /* 0x001fca0000000000 */
[----:B------:R0:W-:Y:S04]  /*a1e0*/  STSM.16.M88.4 [R61], R52 ;  /* 0x000000343d007844 */ /* 0x0001e80000000200 */
[----:B------:R0:W-:Y:S01]  /*a1f0*/  STSM.16.M88.4 [R41], R56 ;  /* 0x0000003829007844 */ /* 0x0001e20000000200 */
[----:B------:R-:W-:Y:S01]  /*a200*/  BAR.SYNC.DEFER_BLOCKING 0x1, 0x100 ;  /* 0x0044000000007b1d */ /* 0x000fe20000010000 */
[----:B------:R-:W-:-:S07]  /*a210*/  UISETP.NE.AND.EX UP1, UPT, UR7, URZ, UPT, UP1 ;  /* 0x0000003f0700728c */ /* 0x000fce000bf25310 */
[----:B------:R-:W2:Y:S01]  /*a220*/  LDC R76, c[0x0][0xa88] ;  /* 0x0002a200ff4c7b82 */ /* 0x000ea20000000800 */
[----:B------:R-:W-:-:S03]  /*a230*/  PLOP3.LUT P2, PT, PT, PT, UP1, 0x80, 0x0 ;  /* 0x000000000000781c */ /* 0x000fc60003f4f018 */
[----:B------:R-:W-:Y:S02]  /*a240*/  @UP1 ULDC.64 UR6, c[0x0][0xbe0] ;  /* 0x0002f80000061ab9 */ /* 0x000fe40000000a00 */
[----:B------:R-:W-:-:S06]  /*a250*/  @UP1 UIMAD.WIDE UR6, UR36, 0x4, UR6 ;  /* 0x00000004240618a5 */ /* 0x000fcc000f8e0206 */
[----:B-1----:R-:W-:Y:S02]  /*a260*/  IMAD.U32 R8, RZ, RZ, UR6 ;  /* 0x00000006ff087e24 */ /* 0x002fe4000f8e00ff */
[----:B------:R-:W-:Y:S01]  /*a270*/  IMAD.U32 R9, RZ, RZ, UR7 ;  /* 0x00000007ff097e24 */ /* 0x000fe2000f8e00ff */
[----:B------:R-:W4:Y:S01]  /*a280*/  @P1 LDG.E R20, desc[UR46][R6.64] ;  /* 0x0000002e06141981 */ /* 0x000f22000c1e1900 */
[----:B------:R-:W-:Y:S01]  /*a290*/  IMAD R21, R18, 0x40, R16 ;  /* 0x0000004012157824 */ /* 0x000fe200078e0210 */
[----:B------:R-:W-:-:S03]  /*a2a0*/  UMOV UR4, URZ ;  /* 0x0000003f00047c82 */ /* 0x000fc60008000000 */
[----:B------:R-:W-:Y:S01]  /*a2b0*/  IMAD.WIDE R4, R21, 0x2, R4 ;  /* 0x0000000215047825 */ /* 0x000fe200078e0204 */
[----:B--2---:R0:W5:Y:S02]  /*a2c0*/  @P2 LDG.E R76, desc[UR46][R8.64] ;  /* 0x0000002e084c2981 */ /* 0x004164000c1e1900 */
[----:B---3--:R-:W-:Y:S02]  /*a2d0*/  IADD3 R13, P0, R4, 0x1000, RZ ;  /* 0x00001000040d7810 */ /* 0x008fe40007f1e0ff */
[----:B----4-:R-:W-:Y:S01]  /*a2e0*/  @P1 R2UR UR4, R20 ;  /* 0x00000000140412ca */ /* 0x010fe200000e0000 */
[----:B0-----:R-:W-:-:S14]  /*a2f0*/  @P2 BRA `(.L_x_148) ;  /* 0x0000000000102947 */ /* 0x001fdc0003800000 */
[----:B------:R-:W-:Y:S05]  /*a300*/  @!P1 BRA `(.L_x_148) ;  /* 0x00000000000c9947 */ /* 0x000fea0003800000 */
[----:B------:R-:W2:Y:S04]  /*a310*/  LDG.E R9, desc[UR46][R6.64] ;  /* 0x0000002e06097981 */ /* 0x000ea8000c1e1900 */
[----:B-----5:R-:W2:Y:S02]  /*a320*/  LDG.E R76, desc[UR46][R6.64+0x4] ;  /* 0x0000042e064c7981 */ /* 0x020ea4000c1e1900 */
[----:B--2---:R-:W-:-:S07]  /*a330*/  IMAD.IADD R76, R76, 0x1, -R9 ;  /* 0x000000014c4c7824 */ /* 0x004fce00078e0a09 */
.L_x_148:
[----:B------:R-:W-:Y:S01]  /*a340*/  USHF.R.S32.HI UR11, URZ, 0x1f, UR39 ;  /* 0x0000001f3f0b7899 */ /* 0x000fe20008011427 */
[C---:B------:R-:W-:Y:S01]  /*a350*/  IADD3 R9, P1, R4.reuse, 0x2000, RZ ;  /* 0x0000200004097810 */ /* 0x040fe20007f3e0ff */
[----:B------:R-:W-:Y:S01]  /*a360*/  ULDC.64 UR12, c[0x0][0xb70] ;  /* 0x0002dc00000c7ab9 */ /* 0x000fe20000000a00 */
[----:B------:R-:W-:Y:S01]  /*a370*/  USHF.R.S32.HI UR9, URZ, 0x1f, UR4 ;  /* 0x0000001f3f097899 */ /* 0x000fe20008011404 */
[----:B------:R-:W-:Y:S01]  /*a380*/  IADD3 R7, P2, R4, 0x3000, RZ ;  /* 0x0000300004077810 */ /* 0x000fe20007f5e0ff */
[----:B------:R-:W-:Y:S01]  /*a390*/  UIMAD UR10, UR11, UR12, URZ ;  /* 0x0000000c0b0a72a4 */ /* 0x000fe2000f8e023f */
[----:B------:R-:W-:Y:S01]  /*a3a0*/  LOP3.LUT R8, R9, 0x380, RZ, 0xc0, !PT ;  /* 0x0000038009087812 */ /* 0x000fe200078ec0ff */
[----:B------:R-:W-:Y:S01]  /*a3b0*/  UMOV UR8, UR4 ;  /* 0x0000000400087c82 */ /* 0x000fe20008000000 */
[----:B------:R-:W-:Y:S01]  /*a3c0*/  USEL UR37, UR37, URZ, !UP0 ;  /* 0x0000003f25257287 */ /* 0x000fe2000c000000 */
[----:B------:R-:W-:Y:S01]  /*a3d0*/  LOP3.LUT R6, R7, 0x380, RZ, 0xc0, !PT ;  /* 0x0000038007067812 */ /* 0x000fe200078ec0ff */
[----:B------:R-:W-:Y:S01]  /*a3e0*/  UIMAD.WIDE.U32 UR6, UR39, UR12, UR8 ;  /* 0x0000000c270672a5 */ /* 0x000fe2000f8e0008 */
[----:B------:R-:W-:Y:S01]  /*a3f0*/  SHF.R.U64 R8, R8, 0x3, RZ ;  /* 0x0000000308087819 */ /* 0x000fe200000012ff */
[----:B------:R-:W-:Y:S01]  /*a400*/  UIMAD UR10, UR39, UR13, UR10 ;  /* 0x0000000d270a72a4 */ /* 0x000fe2000f8e020a */
[----:B------:R-:W-:Y:S01]  /*a410*/  IMAD R11, R17, 0x80, R234 ;  /* 0x00000080110b7824 */ /* 0x000fe200078e02ea */
[----:B------:R-:W-:Y:S01]  /*a420*/  USEL UR36, UR36, URZ, !UP0 ;  /* 0x0000003f24247287 */ /* 0x000fe2000c000000 */
[----:B------:R-:W-:Y:S01]  /*a430*/  SHF.R.U64 R6, R6, 0x3, RZ ;  /* 0x0000000306067819 */ /* 0x000fe200000012ff */
[----:B------:R-:W-:Y:S01]  /*a440*/  ULDC.64 UR12, c[0x0][0xb78] ;  /* 0x0002de00000c7ab9 */ /* 0x000fe20000000a00 */
[----:B------:R-:W-:Y:S01]  /*a450*/  UIADD3 UR7, UR7, UR10, URZ ;  /* 0x0000000a07077290 */ /* 0x000fe2000fffe03f */
[----:B------:R-:W-:Y:S01]  /*a460*/  LOP3.LUT R12, R13, 0x380, RZ, 0xc0, !PT ;  /* 0x000003800d0c7812 */ /* 0x000fe200078ec0ff */
[----:B------:R-:W-:Y:S01]  /*a470*/  UIMAD UR8, UR37, UR12, URZ ;  /* 0x0000000c250872a4 */ /* 0x000fe2000f8e023f */
[----:B------:R-:W-:Y:S01]  /*a480*/  LOP3.LUT R8, R8, R9, RZ, 0x3c, !PT ;  /* 0x0000000908087212 */ /* 0x000fe200078e3cff */
[----:B------:R-:W-:Y:S01]  /*a490*/  UIMAD.WIDE.U32 UR6, UR36, UR12, UR6 ;  /* 0x0000000c240672a5 */ /* 0x000fe2000f8e0006 */
[----:B------:R-:W-:Y:S01]  /*a4a0*/  LOP3.LUT R6, R6, R7, RZ, 0x3c, !PT ;  /* 0x0000000706067212 */ /* 0x000fe200078e3cff */
[----:B------:R-:W-:Y:S01]  /*a4b0*/  UIMAD UR8, UR36, UR13, UR8 ;  /* 0x0000000d240872a4 */ /* 0x000fe2000f8e0208 */
[----:B------:R-:W-:-:S02]  /*a4c0*/  SHF.R.S32.HI R7, RZ, 0x1f, R11 ;  /* 0x0000001fff077819 */ /* 0x000fc4000001140b */
[----:B------:R-:W-:Y:S01]  /*a4d0*/  SHF.R.U64 R12, R12, 0x3, RZ ;  /* 0x000000030c0c7819 */ /* 0x000fe200000012ff */
[----:B------:R-:W-:Y:S01]  /*a4e0*/  ULDC.64 UR12, c[0x0][0xaa0] ;  /* 0x0002a800000c7ab9 */ /* 0x000fe20000000a00 */
[----:B------:R-:W-:Y:S01]  /*a4f0*/  IADD3 R9, P3, R11, UR6, RZ ;  /* 0x000000060b097c10 */ /* 0x000fe2000ff7e0ff */
[----:B------:R-:W-:Y:S01]  /*a500*/  IMAD.U32 R10, RZ, RZ, UR8 ;  /* 0x00000008ff0a7e24 */ /* 0x000fe2000f8e00ff */
[----:B------:R-:W-:Y:S01]  /*a510*/  LOP3.LUT R12, R12, R13, RZ, 0x3c, !PT ;  /* 0x0000000d0c0c7212 */ /* 0x000fe200078e3cff */
[--C-:B------:R-:W-:Y:S01]  /*a520*/  IMAD.X R13, RZ, RZ, R5.reuse, P0 ;  /* 0x000000ffff0d7224 */ /* 0x100fe200000e0605 */
[----:B------:R-:W-:Y:S02]  /*a530*/  IADD3 R69, P0, R4, 0x8000, RZ ;  /* 0x0000800004457810 */ /* 0x000fe40007f1e0ff */
[----:B------:R-:W-:Y:S01]  /*a540*/  IADD3.X R10, R7, UR7, R10, P3, !PT ;  /* 0x00000007070a7c10 */ /* 0x000fe20009ffe40a */
[----:B------:R-:W-:Y:S01]  /*a550*/  ULDC.64 UR6, c[0x0][0xb40] ;  /* 0x0002d00000067ab9 */ /* 0x000fe20000000a00 */
[----:B------:R-:W-:Y:S01]  /*a560*/  LOP3.LUT R68, R69, 0x380, RZ, 0xc0, !PT ;  /* 0x0000038045447812 */ /* 0x000fe200078ec0ff */
[----:B------:R-:W-:Y:S01]  /*a570*/  IMAD.X R7, RZ, RZ, R5, P2 ;  /* 0x000000ffff077224 */ /* 0x000fe200010e0605 */
[----:B------:R-:W-:-:S02]  /*a580*/  LEA R20, P3, R9, UR6, 0x2 ;  /* 0x0000000609147c11 */ /* 0x000fc4000f8610ff */
[----:B------:R-:W-:Y:S02]  /*a590*/  SHF.R.U64 R68, R68, 0x3, RZ ;  /* 0x0000000344447819 */ /* 0x000fe400000012ff */
[----:B------:R-:W-:Y:S01]  /*a5a0*/  LEA.HI.X R21, R9, UR7, R10, 0x2, P3 ;  /* 0x0000000709157c11 */ /* 0x000fe200098f140a */
[--C-:B------:R-:W-:Y:S01]  /*a5b0*/  IMAD.X R9, RZ, RZ, R5.reuse, P1 ;  /* 0x000000ffff097224 */ /* 0x100fe200008e0605 */
[----:B------:R-:W-:Y:S02]  /*a5c0*/  IADD3 R57, P1, R4, 0x9000, RZ ;  /* 0x0000900004397810 */ /* 0x000fe40007f3e0ff */
[----:B------:R-:W-:Y:S01]  /*a5d0*/  LOP3.LUT R68, R68, R69, RZ, 0x3c, !PT ;  /* 0x0000004544447212 */ /* 0x000fe200078e3cff */
[----:B------:R-:W-:Y:S01]  /*a5e0*/  IMAD.X R69, RZ, RZ, R5, P0 ;  /* 0x000000ffff457224 */ /* 0x000fe200000e0605 */
[----:B------:R-:W-:Y:S02]  /*a5f0*/  LOP3.LUT R56, R57, 0x380, RZ, 0xc0, !PT ;  /* 0x0000038039387812 */ /* 0x000fe400078ec0ff */
[----:B------:R-:W-:-:S02]  /*a600*/  IADD3 R61, P6, R4, 0x4000, RZ ;  /* 0x00004000043d7810 */ /* 0x000fc40007fde0ff */
[----:B------:R-:W-:Y:S02]  /*a610*/  SHF.R.U64 R56, R56, 0x3, RZ ;  /* 0x0000000338387819 */ /* 0x000fe400000012ff */
[C---:B------:R-:W-:Y:S02]  /*a620*/  IADD3 R49, P5, R4.reuse, 0x5000, RZ ;  /* 0x0000500004317810 */ /* 0x040fe40007fbe0ff */
[C---:B------:R-:W-:Y:S02]  /*a630*/  IADD3 R33, P4, R4.reuse, 0x6000, RZ ;  /* 0x0000600004217810 */ /* 0x040fe40007f9e0ff */
[C---:B------:R-:W-:Y:S02]  /*a640*/  IADD3 R25, P3, R4.reuse, 0x7000, RZ ;  /* 0x0000700004197810 */ /* 0x040fe40007f7e0ff */
[----:B------:R-:W-:Y:S02]  /*a650*/  IADD3 R45, P2, R4, 0xa000, RZ ;  /* 0x0000a000042d7810 */ /* 0x000fe40007f5e0ff */
[----:B------:R-:W-:-:S02]  /*a660*/  LOP3.LUT P0, RZ, R22, 0x3, RZ, 0xc0, !PT ;  /* 0x0000000316ff7812 */ /* 0x000fc4000780c0ff */
[----:B------:R-:W-:Y:S01]  /*a670*/  LOP3.LUT R56, R56, R57, RZ, 0x3c, !PT ;  /* 0x0000003938387212 */ /* 0x000fe200078e3cff */
[----:B------:R-:W-:Y:S01]  /*a680*/  IMAD.X R57, RZ, RZ, R5, P1 ;  /* 0x000000ffff397224 */ /* 0x000fe200008e0605 */
[----:B------:R-:W-:Y:S02]  /*a690*/  LOP3.LUT R60, R61, 0x380, RZ, 0xc0, !PT ;  /* 0x000003803d3c7812 */ /* 0x000fe400078ec0ff */
[----:B------:R-:W-:Y:S02]  /*a6a0*/  LOP3.LUT R48, R49, 0x380, RZ, 0xc0, !PT ;  /* 0x0000038031307812 */ /* 0x000fe400078ec0ff */
[----:B------:R-:W-:Y:S02]  /*a6b0*/  LOP3.LUT R32, R33, 0x380, RZ, 0xc0, !PT ;  /* 0x0000038021207812 */ /* 0x000fe400078ec0ff */
[----:B------:R-:W-:Y:S02]  /*a6c0*/  LOP3.LUT R24, R25, 0x380, RZ, 0xc0, !PT ;  /* 0x0000038019187812 */ /* 0x000fe400078ec0ff */
[----:B------:R-:W-:-:S02]  /*a6d0*/  LOP3.LUT R44, R45, 0x380, RZ, 0xc0, !PT ;  /* 0x000003802d2c7812 */ /* 0x000fc400078ec0ff */
[C---:B-----5:R-:W-:Y:S01]  /*a6e0*/  ISETP.GE.OR P1, PT, R11.reuse, R76, P0 ;  /* 0x0000004c0b00720c */ /* 0x060fe20000726670 */
[----:B------:R-:W-:Y:S01]  /*a6f0*/  VIADD R11, R11, 0x8 ;  /* 0x000000080b0b7836 */ /* 0x000fe20000000000 */
[----:B------:R-:W-:Y:S02]  /*a700*/  SHF.R.U64 R60, R60, 0x3, RZ ;  /* 0x000000033c3c7819 */ /* 0x000fe400000012ff */
[----:B------:R-:W-:Y:S02]  /*a710*/  SHF.R.U64 R48, R48, 0x3, RZ ;  /* 0x0000000330307819 */ /* 0x000fe400000012ff */
[----:B------:R-:W-:Y:S02]  /*a720*/  SHF.R.U64 R32, R32, 0x3, RZ ;  /* 0x0000000320207819 */ /* 0x000fe400000012ff */
[----:B------:R-:W-:Y:S02]  /*a730*/  SHF.R.U64 R24, R24, 0x3, RZ ;  /* 0x0000000318187819 */ /* 0x000fe400000012ff */
[----:B------:R-:W-:-:S02]  /*a740*/  SHF.R.U64 R44, R44, 0x3, RZ ;  /* 0x000000032c2c7819 */ /* 0x000fc400000012ff */
[----:B------:R-:W-:Y:S01]  /*a750*/  ISETP.GE.OR P0, PT, R11, R76, P0 ;  /* 0x0000004c0b00720c */ /* 0x000fe20000706670 */
[----:B------:R-:W-:Y:S01]  /*a760*/  @!P1 STG.E desc[UR46][R20.64], R2 ;  /* 0x0000000214009986 */ /* 0x000fe2000c10192e */
[----:B------:R-:W-:Y:S01]  /*a770*/  LOP3.LUT R60, R60, R61, RZ, 0x3c, !PT ;  /* 0x0000003d3c3c7212 */ /* 0x000fe200078e3cff */
[--C-:B------:R-:W-:Y:S01]  /*a780*/  IMAD.X R61, RZ, RZ, R5.reuse, P6 ;  /* 0x000000ffff3d7224 */ /* 0x100fe200030e0605 */
[----:B------:R-:W-:Y:S01]  /*a790*/  LOP3.LUT R48, R48, R49, RZ, 0x3c, !PT ;  /* 0x0000003130307212 */ /* 0x000fe200078e3cff */
[--C-:B------:R-:W-:Y:S01]  /*a7a0*/  IMAD.X R49, RZ, RZ, R5.reuse, P5 ;  /* 0x000000ffff317224 */ /* 0x100fe200028e0605 */
[----:B------:R-:W-:Y:S01]  /*a7b0*/  LOP3.LUT R32, R32, R33, RZ, 0x3c, !PT ;  /* 0x0000002120207212 */ /* 0x000fe200078e3cff */
[--C-:B------:R-:W-:Y:S01]  /*a7c0*/  IMAD.X R33, RZ, RZ, R5.reuse, P4 ;  /* 0x000000ffff217224 */ /* 0x100fe200020e0605 */
[----:B------:R-:W-:Y:S01]  /*a7d0*/  LOP3.LUT R24, R24, R25, RZ, 0x3c, !PT ;  /* 0x0000001918187212 */ /* 0x000fe200078e3cff */
[--C-:B------:R-:W-:Y:S01]  /*a7e0*/  IMAD.X R25, RZ, RZ, R5.reuse, P3 ;  /* 0x000000ffff197224 */ /* 0x100fe200018e0605 */
[----:B------:R-:W-:Y:S01]  /*a7f0*/  LOP3.LUT R44, R44, R45, RZ, 0x3c, !PT ;  /* 0x0000002d2c2c7212 */ /* 0x000fe200078e3cff */
[----:B------:R-:W-:Y:S01]  /*a800*/  IMAD.X R45, RZ, RZ, R5, P2 ;  /* 0x000000ffff2d7224 */ /* 0x000fe200010e0605 */
[C---:B------:R-:W-:Y:S01]  /*a810*/  IADD3 R37, P6, R4.reuse, 0xb000, RZ ;  /* 0x0000b00004257810 */ /* 0x040fe20007fde0ff */
[----:B------:R0:W-:Y:S01]  /*a820*/  @!P0 STG.E desc[UR46][R20.64+0x20], R0 ;  /* 0x0000200014008986 */ /* 0x0001e2000c10192e */
[----:B------:R-:W-:-:S02]  /*a830*/  IADD3 R73, P5, R4, 0xc000, RZ ;  /* 0x0000c00004497810 */ /* 0x000fc40007fbe0ff */
[C---:B------:R-:W-:Y:S02]  /*a840*/  IADD3 R65, P4, R4.reuse, 0xd000, RZ ;  /* 0x0000d00004417810 */ /* 0x040fe40007f9e0ff */
[C---:B------:R-:W-:Y:S01]  /*a850*/  LOP3.LUT R29, R4.reuse, 0x380, RZ, 0xc0, !PT ;  /* 0x00000380041d7812 */ /* 0x040fe200078ec0ff */
[----:B------:R-:W-:Y:S01]  /*a860*/  UIMAD UR6, UR9, UR12, URZ ;  /* 0x0000000c090672a4 */ /* 0x000fe2000f8e023f */
[C---:B------:R-:W-:Y:S01]  /*a870*/  IADD3 R53, P3, R4.reuse, 0xe000, RZ ;  /* 0x0000e00004357810 */ /* 0x040fe20007f7e0ff */
[----:B------:R-:W-:Y:S01]  /*a880*/  IMAD.U32 R19, RZ, RZ, UR12 ;  /* 0x0000000cff137e24 */ /* 0x000fe2000f8e00ff */
[----:B------:R-:W-:Y:S01]  /*a890*/  IADD3 R15, P2, R4, 0xf000, RZ ;  /* 0x0000f000040f7810 */ /* 0x000fe20007f5e0ff */
[----:B------:R-:W5:Y:S01]  /*a8a0*/  LD.E.128 R60, desc[UR46][R60.64] ;  /* 0x0000002e3c3c7980 */ /* 0x000f62000c101d00 */
[----:B------:R-:W-:Y:S02]  /*a8b0*/  LOP3.LUT R36, R37, 0x380, RZ, 0xc0, !PT ;  /* 0x0000038025247812 */ /* 0x000fe400078ec0ff */
[----:B------:R-:W-:Y:S01]  /*a8c0*/  LOP3.LUT R72, R73, 0x380, RZ, 0xc0, !PT ;  /* 0x0000038049487812 */ /* 0x000fe200078ec0ff */
[----:B0-----:R-:W-:Y:S01]  /*a8d0*/  IMAD.MOV.U32 R20, RZ, RZ, R16 ;  /* 0x000000ffff147224 */ /* 0x001fe200078e0010 */
[----:B------:R-:W-:Y:S01]  /*a8e0*/  LOP3.LUT R64, R65, 0x380, RZ, 0xc0, !PT ;  /* 0x0000038041407812 */ /* 0x000fe200078ec0ff */
[----:B------:R-:W-:Y:S01]  /*a8f0*/  IMAD.X R41, RZ, RZ, R5, P2 ;  /* 0x000000ffff297224 */ /* 0x000fe200010e0605 */
[----:B------:R-:W-:Y:S01]  /*a900*/  LOP3.LUT R52, R53, 0x380, RZ, 0xc0, !PT ;  /* 0x0000038035347812 */ /* 0x000fe200078ec0ff */
[----:B------:R-:W5:Y:S01]  /*a910*/  LD.E.128 R48, desc[UR46][R48.64] ;  /* 0x0000002e30307980 */ /* 0x000f62000c101d00 */
[----:B------:R-:W-:-:S02]  /*a920*/  SHF.R.U64 R29, R29, 0x3, RZ ;  /* 0x000000031d1d7819 */ /* 0x000fc400000012ff */
[----:B------:R-:W-:Y:S01]  /*a930*/  LOP3.LUT R10, R15, 0x380, RZ, 0xc0, !PT ;  /* 0x000003800f0a7812 */ /* 0x000fe200078ec0ff */
[----:B------:R-:W5:Y:S01]  /*a940*/  LD.E.128 R32, desc[UR46][R32.64] ;  /* 0x0000002e20207980 */ /* 0x000f62000c101d00 */
[----:B------:R-:W-:Y:S02]  /*a950*/  SHF.R.U64 R36, R36, 0x3, RZ ;  /* 0x0000000324247819 */ /* 0x000fe400000012ff */
[----:B------:R-:W-:Y:S01]  /*a960*/  SHF.R.U64 R72, R72, 0x3, RZ ;  /* 0x0000000348487819 */ /* 0x000fe200000012ff */
[----:B------:R-:W5:Y:S01]  /*a970*/  LD.E.128 R24, desc[UR46][R24.64] ;  /* 0x0000002e18187980 */ /* 0x000f62000c101d00 */
[----:B------:R-:W-:Y:S02]  /*a980*/  SHF.R.U64 R64, R64, 0x3, RZ ;  /* 0x0000000340407819 */ /* 0x000fe400000012ff */
[----:B------:R-:W-:Y:S01]  /*a990*/  SHF.R.U64 R52, R52, 0x3, RZ ;  /* 0x0000000334347819 */ /* 0x000fe200000012ff */
[----:B------:R-:W5:Y:S01]  /*a9a0*/  LD.E.128 R68, desc[UR46][R68.64] ;  /* 0x0000002e44447980 */ /* 0x000f62000c101d00 */
[----:B------:R-:W-:Y:S01]  /*a9b0*/  LOP3.LUT R28, R29, R4, RZ, 0x3c, !PT ;  /* 0x000000041d1c7212 */ /* 0x000fe200078e3cff */
[----:B------:R-:W-:Y:S01]  /*a9c0*/  IMAD.MOV.U32 R29, RZ, RZ, R5 ;  /* 0x000000ffff1d7224 */ /* 0x000fe200078e0005 */
[----:B------:R-:W-:Y:S01]  /*a9d0*/  SHF.R.U64 R4, R10, 0x3, RZ ;  /* 0x000000030a047819 */ /* 0x000fe200000012ff */
[----:B------:R-:W5:Y:S01]  /*a9e0*/  LD.E.128 R56, desc[UR46][R56.64] ;  /* 0x0000002e38387980 */ /* 0x000f62000c101d00 */
[----:B------:R-:W-:-:S02]  /*a9f0*/  SHF.R.S32.HI R21, RZ, 0x1f, R16 ;  /* 0x0000001fff157819 */ /* 0x000fc40000011410 */
        /* <DEDUP_REMOVED lines=8> */
[----:B------:R-:W-:Y:S01]  /*aa80*/  LOP3.LUT R40, R4, R15, RZ, 0x3c, !PT ;  /* 0x0000000f04287212 */ /* 0x000fe200078e3cff */
[----:B------:R-:W-:Y:S02]  /*aa90*/  UIMAD UR6, UR4, UR13, UR6 ;  /* 0x0000000d040672a4 */ /* 0x000fe4000f8e0206 */
[----:B------:R-:W-:Y:S01]  /*aaa0*/  IMAD.WIDE.U32 R20, R19, UR4, R20 ;  /* 0x0000000413147c25 */ /* 0x000fe2000f8e0014 */
[----:B------:R-:W5:Y:S04]  /*aab0*/  LD.E.128 R28, desc[UR46][R28.64] ;  /* 0x0000002e1c1c7980 */ /* 0x000f68000c101d00 */
[----:B------:R-:W5:Y:S01]  /*aac0*/  LD.E.128 R12, desc[UR46][R12.64] ;  /* 0x0000002e0c0c7980 */ /* 0x000f62000c101d00 */
[----:B------:R-:W-:Y:S01]  /*aad0*/  VIADD R21, R21, UR6 ;  /* 0x0000000615157c36 */ /* 0x000fe20008000000 */
[----:B------:R-:W-:-:S02]  /*aae0*/  ULDC.64 UR6, c[0x0][0xae0] ;  /* 0x0002b80000067ab9 */ /* 0x000fc40000000a00 */
[----:B------:R-:W5:Y:S04]  /*aaf0*/  LD.E.128 R8, desc[UR46][R8.64] ;  /* 0x0000002e08087980 */ /* 0x000f68000c101d00 */
[----:B------:R-:W5:Y:S04]  /*ab00*/  LD.E.128 R4, desc[UR46][R6.64] ;  /* 0x0000002e06047980 */ /* 0x000f68000c101d00 */
[----:B------:R-:W5:Y:S04]  /*ab10*/  LD.E.128 R44, desc[UR46][R44.64] ;  /* 0x0000002e2c2c7980 */ /* 0x000f68000c101d00 */
[----:B------:R-:W5:Y:S04]  /*ab20*/  LD.E.128 R36, desc[UR46][R36.64] ;  /* 0x0000002e24247980 */ /* 0x000f68000c101d00 */
[----:B------:R-:W5:Y:S04]  /*ab30*/  LD.E.128 R72, desc[UR46][R72.64] ;  /* 0x0000002e48487980 */ /* 0x000f68000c101d00 */
[----:B------:R-:W5:Y:S04]  /*ab40*/  LD.E.128 R64, desc[UR46][R64.64] ;  /* 0x0000002e40407980 */ /* 0x000f68000c101d00 */
[----:B------:R-:W5:Y:S04]  /*ab50*/  LD.E.128 R52, desc[UR46][R52.64] ;  /* 0x0000002e34347980 */ /* 0x000f68000c101d00 */
[----:B------:R-:W5:Y:S01]  /*ab60*/  LD.E.128 R40, desc[UR46][R40.64] ;  /* 0x0000002e28287980 */ /* 0x000f62000c101d00 */
[----:B------:R-:W-:Y:S01]  /*ab70*/  UIMAD UR4, UR11, UR6, URZ ;  /* 0x000000060b0472a4 */ /* 0x000fe2000f8e023f */
[----:B------:R-:W-:Y:S01]  /*ab80*/  @!PT LDS RZ, [RZ] ;  /* 0x00000000fffff984 */ /* 0x000fe20000000800 */
[----:B------:R-:W-:Y:S01]  /*ab90*/  @!PT LDS RZ, [RZ] ;  /* 0x00000000fffff984 */ /* 0x000fe20000000800 */
[----:B------:R-:W-:Y:S01]  /*aba0*/  @!PT LDS RZ, [RZ] ;  /* 0x00000000fffff984 */ /* 0x000fe20000000800 */
[----:B------:R-:W-:Y:S01]  /*abb0*/  @!PT LDS RZ, [RZ] ;  /* 0x00000000fffff984 */ /* 0x000fe20000000800 */
[----:B------:R0:W-:Y:S06]  /*abc0*/  MEMBAR.ALL.CTA ;  /* 0x0000000000007992 */ /* 0x0001ec0000008000 */
[----:B0-----:R-:W0:Y:S01]  /*abd0*/  FENCE.VIEW.ASYNC.S ;  /* 0x00000000000073c6 */ /* 0x001e220000000000 */
[----:B------:R-:W-:Y:S01]  /*abe0*/  IMAD.U32 R77, RZ, RZ, UR6 ;  /* 0x00000006ff4d7e24 */ /* 0x000fe2000f8e00ff */
[----:B------:R-:W-:Y:S01]  /*abf0*/  UIMAD UR4, UR39, UR7, UR4 ;  /* 0x00000007270472a4 */ /* 0x000fe2000f8e0204 */
[----:B------:R-:W-:-:S02]  /*ac00*/  IMAD R19, R17, -0x80, R76 ;  /* 0xffffff8011137824 */ /* 0x000fc400078e024c */
[----:B------:R-:W-:Y:S01]  /*ac10*/  IMAD.WIDE.U32 R20, R77, UR39, R20 ;  /* 0x000000274d147c25 */ /* 0x000fe2000f8e0014 */
[----:B------:R-:W-:-:S03]  /*ac20*/  ULDC.64 UR6, c[0x0][0xae8] ;  /* 0x0002ba0000067ab9 */ /* 0x000fc60000000a00 */
[C---:B------:R-:W-:Y:S01]  /*ac30*/  VIADD R0, R18.reuse, 0x20 ;  /* 0x0000002012007836 */ /* 0x040fe20000000000 */
[-C--:B------:R-:W-:Y:S01]  /*ac40*/  ISETP.GE.AND P3, PT, R18, R19.reuse, PT ;  /* 0x000000131200720c */ /* 0x080fe20003f66270 */
[----:B------:R-:W-:Y:S01]  /*ac50*/  VIADD R21, R21, UR4 ;  /* 0x0000000415157c36 */ /* 0x000fe20008000000 */
[----:B------:R-:W-:Y:S01]  /*ac60*/  UIMAD UR4, UR37, UR6, URZ ;  /* 0x00000006250472a4 */ /* 0x000fe2000f8e023f */
[----:B------:R-:W-:Y:S01]  /*ac70*/  VIADD R3, R3, 0x38820 ;  /* 0x0003882003037836 */ /* 0x000fe20000000000 */
[----:B------:R-:W-:Y:S01]  /*ac80*/  ISETP.GE.AND P0, PT, R0, R19, PT ;  /* 0x000000130000720c */ /* 0x000fe20003f06270 */
[C---:B------:R-:W-:Y:S02]  /*ac90*/  VIADD R0, R18.reuse, 0x40 ;  /* 0x0000004012007836 */ /* 0x040fe40000000000 */
[----:B------:R-:W-:Y:S02]  /*aca0*/  VIADD R2, R18, 0x60 ;  /* 0x0000006012027836 */ /* 0x000fe40000000000 */
[----:B------:R-:W-:Y:S01]  /*acb0*/  IMAD.U32 R77, RZ, RZ, UR6 ;  /* 0x00000006ff4d7e24 */ /* 0x000fe2000f8e00ff */
[----:B------:R-:W-:Y:S01]  /*acc0*/  UIMAD UR4, UR36, UR7, UR4 ;  /* 0x00000007240472a4 */ /* 0x000fe2000f8e0204 */
[----:B------:R-:W-:-:S02]  /*acd0*/  PRMT R3, RZ, 0x654, R3 ;  /* 0x00000654ff037816 */ /* 0x000fc40000000003 */
[----:B------:R-:W-:Y:S01]  /*ace0*/  IMAD.WIDE.U32 R76, R77, UR36, R20 ;  /* 0x000000244d4c7c25 */ /* 0x000fe2000f8e0014 */
[-C--:B------:R-:W-:Y:S01]  /*acf0*/  ISETP.GE.AND P1, PT, R0, R19.reuse, PT ;  /* 0x000000130000720c */ /* 0x080fe20003f26270 */
[----:B0-----:R0:W-:Y:S01]  /*ad00*/  SYNCS.ARRIVE.TRANS64.RED.A1T0 RZ, [R3+URZ], RZ ;  /* 0x000000ff03ff79a7 */ /* 0x0011e2000810043f */
[----:B------:R-:W-:Y:S02]  /*ad10*/  ISETP.GE.AND P2, PT, R2, R19, PT ;  /* 0x000000130200720c */ /* 0x000fe40003f46270 */
[--C-:B------:R-:W-:Y:S01]  /*ad20*/  SHF.R.S32.HI R19, RZ, 0x1f, R18.reuse ;  /* 0x0000001fff137819 */ /* 0x100fe20000011412 */
[----:B------:R-:W-:Y:S01]  /*ad30*/  VIADD R85, R77, UR4 ;  /* 0x000000044d557c36 */ /* 0x000fe20008000000 */
[----:B------:R-:W-:Y:S01]  /*ad40*/  BSSY B1, `(.L_x_149) ;  /* 0x0000019000017945 */ /* 0x000fe20003800000 */
[----:B------:R-:W-:-:S03]  /*ad50*/  IMAD.WIDE R20, R17, 0x80, R18 ;  /* 0x0000008011147825 */ /* 0x000fc600078e0212 */
[----:B0-----:R-:W-:Y:S05]  /*ad60*/  @P3 BRA `(.L_x_150) ;  /* 0x0000000000583947 */ /* 0x001fea0003800000 */
[----:B------:R-:W-:Y:S01]  /*ad70*/  ULDC.64 UR6, c[0x0][0xad8] ;  /* 0x0002b60000067ab9 */ /* 0x000fe20000000a00 */
[----:B------:R-:W-:Y:S01]  /*ad80*/  IMAD.MOV.U32 R2, RZ, RZ, R76 ;  /* 0x000000ffff027224 */ /* 0x000fe200078e004c */
[----:B------:R-:W-:Y:S01]  /*ad90*/  ULDC UR4, c[0x0][0xa8c] ;  /* 0x0002a30000047ab9 */ /* 0x000fe20000000800 */
[----:B------:R-:W-:Y:S01]  /*ada0*/  IMAD R17, R21, UR6, RZ ;  /* 0x0000000615117c24 */ /* 0x000fe2000f8e02ff */
[C---:B------:R-:W-:Y:S01]  /*adb0*/  ISETP.GE.AND P4, PT, R16.reuse, UR4, PT ;  /* 0x0000000410007c0c */ /* 0x040fe2000bf86270 */
[----:B------:R-:W-:Y:S02]  /*adc0*/  IMAD.MOV.U32 R3, RZ, RZ, R85 ;  /* 0x000000ffff037224 */ /* 0x000fe400078e0055 */
[----:B------:R-:W-:Y:S02]  /*add0*/  VIADD R0, R16, 0x40 ;  /* 0x0000004010007836 */ /* 0x000fe40000000000 */
[----:B------:R-:W-:-:S03]  /*ade0*/  IMAD.WIDE.U32 R2, R20, UR6, R2 ;  /* 0x0000000614027c25 */ /* 0x000fc6000f8e0002 */
[----:B------:R-:W-:Y:S01]  /*adf0*/  ISETP.GE.AND P3, PT, R0, UR4, PT ;  /* 0x0000000400007c0c */ /* 0x000fe2000bf66270 */
[----:B------:R-:W-:Y:S01]  /*ae00*/  IMAD R17, R20, UR7, R17 ;  /* 0x0000000714117c24 */ /* 0x000fe2000f8e0211 */
[----:B------:R-:W-:Y:S01]  /*ae10*/  ULDC.64 UR6, c[0x0][0xa80] ;  /* 0x0002a00000067ab9 */ /* 0x000fe20000000a00 */
[----:B------:R-:W-:Y:S01]  /*ae20*/  VIADD R0, R16, 0x80 ;  /* 0x0000008010007836 */ /* 0x000fe20000000000 */
[----:B------:R-:W-:Y:S01]  /*ae30*/  LEA R78, P6, R2, UR6, 0x1 ;  /* 0x00000006024e7c11 */ /* 0x000fe2000f8c08ff */
[----:B------:R-:W-:Y:S02]  /*ae40*/  IMAD.IADD R3, R3, 0x1, R17 ;  /* 0x0000000103037824 */ /* 0x000fe400078e0211 */
[----:B------:R-:W-:Y:S01]  /*ae50*/  VIADD R17, R16, 0xc0 ;  /* 0x000000c010117836 */ /* 0x000fe20000000000 */
[----:B------:R-:W-:Y:S02]  /*ae60*/  ISETP.GE.AND P5, PT, R0, UR4, PT ;  /* 0x0000000400007c0c */ /* 0x000fe4000bfa6270 */
[----:B------:R-:W-:-:S02]  /*ae70*/  LEA.HI.X R79, R2, UR7, R3, 0x1, P6 ;  /* 0x00000007024f7c11 */ /* 0x000fc4000b0f0c03 */
[----:B------:R-:W-:-:S03]  /*ae80*/  ISETP.GE.AND P6, PT, R17, UR4, PT ;  /* 0x0000000411007c0c */ /* 0x000fc6000bfc6270 */
[----:B-----5:R0:W-:Y:S04]  /*ae90*/  @!P4 STG.E.128 desc[UR46][R78.64], R28 ;  /* 0x0000001c4e00c986 */ /* 0x0201e8000c101d2e */
[----:B------:R0:W-:Y:S04]  /*aea0*/  @!P3 STG.E.128 desc[UR46][R78.64+0x80], R60 ;  /* 0x0000803c4e00b986 */ /* 0x0001e8000c101d2e */
[----:B------:R0:W-:Y:S04]  /*aeb0*/  @!P5 STG.E.128 desc[UR46][R78.64+0x100], R68 ;  /* 0x000100444e00d986 */ /* 0x0001e8000c101d2e */
[----:B------:R0:W-:Y:S02]  /*aec0*/  @!P6 STG.E.128 desc[UR46][R78.64+0x180], R72 ;  /* 0x000180484e00e986 */ /* 0x0001e4000c101d2e */
.L_x_150:
[----:B------:R-:W-:Y:S05]  /*aed0*/  BSYNC B1 ;  /* 0x0000000000017941 */ /* 0x000fea0003800000 */
.L_x_149:
[----:B------:R-:W-:Y:S04]  /*aee0*/  BSSY B1, `(.L_x_151) ;  /* 0x000001a000017945 */ /* 0x000fe80003800000 */
[----:B------:R-:W-:Y:S05]  /*aef0*/  @P0 BRA `(.L_x_152) ;  /* 0x0000000000600947 */ /* 0x000fea0003800000 */
[----:B------:R-:W-:Y:S01]  /*af00*/  IADD3 R17, P0, R20, 0x20, RZ ;  /* 0x0000002014117810 */ /* 0x000fe20007f1e0ff */
[C---:B------:R-:W-:Y:S01]  /*af10*/  VIADD R2, R16.reuse, 0x40 ;  /* 0x0000004010027836 */ /* 0x040fe20000000000 */
[----:B------:R-:W-:Y:S01]  /*af20*/  ULDC UR4, c[0x0][0xa8c] ;  /* 0x0002a30000047ab9 */ /* 0x000fe20000000800 */
[----:B------:R-:W-:Y:S01]  /*af30*/  VIADD R3, R16, 0x80 ;  /* 0x0000008010037836 */ /* 0x000fe20000000000 */
[----:B------:R-:W-:Y:S01]  /*af40*/  ULDC.64 UR6, c[0x0][0xad8] ;  /* 0x0002b60000067ab9 */ /* 0x000fe20000000a00 */
[----:B------:R-:W-:Y:S01]  /*af50*/  IMAD.X R0, RZ, RZ, R21, P0 ;  /* 0x000000ffff007224 */ /* 0x000fe200000e0615 */
[----:B------:R-:W-:Y:S01]  /*af60*/  ISETP.GE.AND P4, PT, R2, UR4, PT ;  /* 0x0000000402007c0c */ /* 0x000fe2000bf86270 */
[----:B------:R-:W-:Y:S01]  /*af70*/  IMAD.MOV.U32 R2, RZ, RZ, R76 ;  /* 0x000000ffff027224 */ /* 0x000fe200078e004c */
[----:B------:R-:W-:Y:S01]  /*af80*/  ISETP.GE.AND P5, PT, R3, UR4, PT ;  /* 0x0000000403007c0c */ /* 0x000fe2000bfa6270 */
[----:B------:R-:W-:Y:S01]  /*af90*/  IMAD.MOV.U32 R3, RZ, RZ, R85 ;  /* 0x000000ffff037224 */ /* 0x000fe200078e0055 */
[----:B------:R-:W-:Y:S01]  /*afa0*/  ISETP.GE.AND P3, PT, R16, UR4, PT ;  /* 0x0000000410007c0c */ /* 0x000fe2000bf66270 */
[----:B------:R-:W-:-:S02]  /*afb0*/  IMAD R0, R0, UR6, RZ ;  /* 0x0000000600007c24 */ /* 0x000fc4000f8e02ff */
[----:B0----5:R-:W-:Y:S02]  /*afc0*/  VIADD R28, R16, 0xc0 ;  /* 0x000000c0101c7836 */ /* 0x021fe40000000000 */
[----:B------:R-:W-:-:S03]  /*afd0*/  IMAD.WIDE.U32 R2, R17, UR6, R2 ;  /* 0x0000000611027c25 */ /* 0x000fc6000f8e0002 */
[----:B------:R-:W-:Y:S01]  /*afe0*/  ISETP.GE.AND P6, PT, R28, UR4, PT ;  /* 0x000000041c007c0c */ /* 0x000fe2000bfc6270 */
[----:B------:R-:W-:Y:S01]  /*aff0*/  IMAD R17, R17, UR7, R0 ;  /* 0x0000000711117c24 */ /* 0x000fe2000f8e0200 */
[----:B------:R-:W-:Y:S02]  /*b000*/  ULDC.64 UR6, c[0x0][0xa80] ;  /* 0x0002a00000067ab9 */ /* 0x000fe40000000a00 */
[----:B------:R-:W-:Y:S01]  /*b010*/  LEA R28, P0, R2, UR6, 0x1 ;  /* 0x00000006021c7c11 */ /* 0x000fe2000f8008ff */
[----:B------:R-:W-:-:S05]  /*b020*/  IMAD.IADD R3, R3, 0x1, R17 ;  /* 0x0000000103037824 */ /* 0x000fca00078e0211 */
[----:B------:R-:W-:-:S05]  /*b030*/  LEA.HI.X R29, R2, UR7, R3, 0x1, P0 ;  /* 0x00000007021d7c11 */ /* 0x000fca00080f0c03 */
[----:B------:R1:W-:Y:S04]  /*b040*/  @!P3 STG.E.128 desc[UR46][R28.64], R12 ;  /* 0x0000000c1c00b986 */ /* 0x0003e8000c101d2e */
[----:B------:R1:W-:Y:S04]  /*b050*/  @!P4 STG.E.128 desc[UR46][R28.64+0x80], R48 ;  /* 0x000080301c00c986 */ /* 0x0003e8000c101d2e */
[----:B------:R1:W-:Y:S04]  /*b060*/  @!P5 STG.E.128 desc[UR46][R28.64+0x100], R56 ;  /* 0x000100381c00d986 */ /* 0x0003e8000c101d2e */
[----:B------:R1:W-:Y:S02]  /*b070*/  @!P6 STG.E.128 desc[UR46][R28.64+0x180], R64 ;  /* 0x000180401c00e986 */ /* 0x0003e4000c101d2e */
.L_x_152:
[----:B------:R-:W-:Y:S05]  /*b080*/  BSYNC B1 ;  /* 0x0000000000017941 */ /* 0x000fea0003800000 */
.L_x_151:
[----:B------:R-:W-:Y:S04]  /*b090*/  BSSY B1, `(.L_x_153) ;  /* 0x000001a000017945 */ /* 0x000fe80003800000 */
[----:B------:R-:W-:Y:S05]  /*b0a0*/  @P1 BRA `(.L_x_154) ;  /* 0x0000000000601947 */ /* 0x000fea0003800000 */
[----:B-1---5:R-:W-:Y:S01]  /*b0b0*/  IADD3 R13, P0, R20, 0x40, RZ ;  /* 0x00000040140d7810 */ /* 0x022fe20007f1e0ff */
        /* <DEDUP_REMOVED lines=11> */
[----:B------:R-:W-:Y:S02]  /*b170*/  VIADD R12, R16, 0xc0 ;  /* 0x000000c0100c7836 */ /* 0x000fe40000000000 */
        /* <DEDUP_REMOVED lines=11> */
.L_x_154:
[----:B------:R-:W-:Y:S05]  /*b230*/  BSYNC B1 ;  /* 0x0000000000017941 */ /* 0x000fea0003800000 */
.L_x_153:
[----:B------:R-:W-:Y:S05]  /*b240*/  @P2 BRA `(.L_x_155) ;  /* 0x0000000c00682947 */ /* 0x000fea0003800000 */
[----:B--2--5:R-:W-:Y:S01]  /*b250*/  IADD3 R9, P0, R20, 0x60, RZ ;  /* 0x0000006014097810 */ /* 0x024fe20007f1e0ff */
[C---:B------:R-:W-:Y:S01]  /*b260*/  VIADD R0, R16.reuse, 0x40 ;  /* 0x0000004010007836 */ /* 0x040fe20000000000 */
[----:B------:R-:W-:Y:S01]  /*b270*/  ULDC UR4, c[0x0][0xa8c] ;  /* 0x0002a30000047ab9 */ /* 0x000fe20000000800 */
[----:B------:R-:W-:Y:S01]  /*b280*/  ULDC.64 UR6, c[0x0][0xad8] ;  /* 0x0002b60000067ab9 */ /* 0x000fe20000000a00 */
[----:B------:R-:W-:Y:S01]  /*b290*/  IMAD.MOV.U32 R2, RZ, RZ, R76 ;  /* 0x000000ffff027224 */ /* 0x000fe200078e004c */
[----:B------:R-:W-:Y:S01]  /*b2a0*/  ISETP.GE.AND P1, PT, R16, UR4, PT ;  /* 0x0000000410007c0c */ /* 0x000fe2000bf26270 */
[----:B------:R-:W-:Y:S01]  /*b2b0*/  IMAD.X R20, RZ, RZ, R21, P0 ;  /* 0x000000ffff147224 */ /* 0x000fe200000e0615 */
[----:B------:R-:W-:Y:S01]  /*b2c0*/  ISETP.GE.AND P2, PT, R0, UR4, PT ;  /* 0x0000000400007c0c */ /* 0x000fe2000bf46270 */
[----:B------:R-:W-:Y:S02]  /*b2d0*/  IMAD.MOV.U32 R3, RZ, RZ, R85 ;  /* 0x000000ffff037224 */ /* 0x000fe400078e0055 */
[----:B------:R-:W-:-:S02]  /*b2e0*/  IMAD R20, R20, UR6, RZ ;  /* 0x0000000614147c24 */ /* 0x000fc4000f8e02ff */
[----:B------:R-:W-:Y:S02]  /*b2f0*/  VIADD R0, R16, 0x80 ;  /* 0x0000008010007836 */ /* 0x000fe40000000000 */
[----:B------:R-:W-:-:S03]  /*b300*/  IMAD.WIDE.U32 R2, R9, UR6, R2 ;  /* 0x0000000609027c25 */ /* 0x000fc6000f8e0002 */
[----:B------:R-:W-:Y:S01]  /*b310*/  ISETP.GE.AND P3, PT, R0, UR4, PT ;  /* 0x0000000400007c0c */ /* 0x000fe2000bf66270 */
[----:B------:R-:W-:Y:S01]  /*b320*/  IMAD R9, R9, UR7, R20 ;  /* 0x0000000709097c24 */ /* 0x000fe2000f8e0214 */
[----:B------:R-:W-:Y:S01]  /*b330*/  ULDC.64 UR6, c[0x0][0xa80] ;  /* 0x0002a00000067ab9 */ /* 0x000fe20000000a00 */
[----:B------:R-:W-:Y:S01]  /*b340*/  VIADD R0, R16, 0xc0 ;  /* 0x000000c010007836 */ /* 0x000fe20000000000 */
[----:B------:R-:W-:Y:S01]  /*b350*/  LEA R8, P0, R2, UR6, 0x1 ;  /* 0x0000000602087c11 */ /* 0x000fe2000f8008ff */
[----:B------:R-:W-:-:S05]  /*b360*/  IMAD.IADD R3, R3, 0x1, R9 ;  /* 0x0000000103037824 */ /* 0x000fca00078e0209 */
[----:B------:R-:W-:Y:S02]  /*b370*/  LEA.HI.X R9, R2, UR7, R3, 0x1, P0 ;  /* 0x0000000702097c11 */ /* 0x000fe400080f0c03 */
[----:B------:R-:W-:-:S03]  /*b380*/  ISETP.GE.AND P0, PT, R0, UR4, PT ;  /* 0x0000000400007c0c */ /* 0x000fc6000bf06270 */
[----:B------:R4:W-:Y:S04]  /*b390*/  @!P1 STG.E.128 desc[UR46][R8.64], R4 ;  /* 0x0000000408009986 */ /* 0x0009e8000c101d2e */
[----:B------:R4:W-:Y:S04]  /*b3a0*/  @!P2 STG.E.128 desc[UR46][R8.64+0x80], R24 ;  /* 0x000080180800a986 */ /* 0x0009e8000c101d2e */
[----:B------:R4:W-:Y:S02]  /*b3b0*/  @!P3 STG.E.128 desc[UR46][R8.64+0x100], R36 ;  /* 0x000100240800b986 */ /* 0x0009e4000c101d2e */
[----:B------:R-:W-:Y:S05]  /*b3c0*/  @P0 BRA `(.L_x_155) ;  /* 0x0000000c00080947 */ /* 0x000fea0003800000 */
[----:B------:R2:W-:Y:S01]  /*b3d0*/  STG.E.128 desc[UR46][R8.64+0x180], R40 ;  /* 0x0001802808007986 */ /* 0x0005e2000c101d2e */
[----:B------:R-:W-:Y:S05]  /*b3e0*/  BRA `(.L_x_155) ;  /* 0x0000000c00007947 */ /* 0x000fea0003800000 */
.L_x_147:
[----:B------:R-:W-:Y:S01]  /*b3f0*/  ULDC.64 UR6, c[0x0][0xbd8] ;  /* 0x0002f60000067ab9 */ /* 0x000fe20000000a00 */
[----:B------:R-:W-:Y:S01]  /*b400*/  IMAD.MOV.U32 R7, RZ, RZ, RZ ;  /* 0x000000ffff077224 */ /* 0x000fe200078e00ff */
[----:B------:R-:W-:Y:S02]  /*b410*/  UISETP.NE.U32.AND UP0, UPT, UR6, URZ, UPT ;  /* 0x0000003f0600728c */ /* 0x000fe4000bf05070 */
[----:B------:R-:W-:Y:S02]  /*b420*/  ULEA UR6, UP1, UR36, UR6, 0x2 ;  /* 0x0000000624067291 */ /* 0x000fe4000f82103f */
[----:B------:R-:W-:Y:S02]  /*b430*/  UISETP.NE.AND.EX UP0, UPT, UR7, URZ, UPT, UP0 ;  /* 0x0000003f0700728c */ /* 0x000fe4000bf05300 */
[----:B------:R-:W-:Y:S02]  /*b440*/  ULEA.HI.X UR7, UR36, UR7, UR37, 0x2, UP1 ;  /* 0x0000000724077291 */ /* 0x000fe400088f1425 */
[----:B------:R-:W-:Y:S01]  /*b450*/  IMAD.U32 R2, RZ, RZ, UR6 ;  /* 0x00000006ff027e24 */ /* 0x000fe2000f8e00ff */
[----:B------:R-:W0:Y:S01]  /*b460*/  LDC R0, c[0x0][0xa88] ;  /* 0x0002a200ff007b82 */ /* 0x000e220000000800 */
[----:B------:R-:W-:-:S02]  /*b470*/  PLOP3.LUT P1, PT, PT, PT, UP0, 0x80, 0x0 ;  /* 0x000000000000781c */ /* 0x000fc40003f2f008 */
[----:B------:R-:W-:Y:S01]  /*b480*/  IMAD.U32 R3, RZ, RZ, UR7 ;  /* 0x00000007ff037e24 */ /* 0x000fe2000f8e00ff */
[----:B------:R-:W-:Y:S02]  /*b490*/  ULDC.64 UR6, c[0x0][0xbe0] ;  /* 0x0002f80000067ab9 */ /* 0x000fe40000000a00 */
[----:B------:R-:W-:-:S04]  /*b4a0*/  UISETP.NE.U32.AND UP1, UPT, UR6, URZ, UPT ;  /* 0x0000003f0600728c */ /* 0x000fc8000bf25070 */
[----:B------:R-:W-:-:S04]  /*b4b0*/  UISETP.NE.AND.EX UP1, UPT, UR7, URZ, UPT, UP1 ;  /* 0x0000003f0700728c */ /* 0x000fc8000bf25310 */
[----:B------:R1:W5:Y:S02]  /*b4c0*/  @P1 LDG.E R7, desc[UR46][R2.64] ;  /* 0x0000002e02071981 */ /* 0x000364000c1e1900 */
[----:B------:R-:W-:-:S05]  /*b4d0*/  PLOP3.LUT P2, PT, PT, PT, UP1, 0x80, 0x0 ;  /* 0x000000000000781c */ /* 0x000fca0003f4f018 */
[----:B------:R-:W-:Y:S02]  /*b4e0*/  @UP1 ULDC.64 UR6, c[0x0][0xbe0] ;  /* 0x0002f80000061ab9 */ /* 0x000fe40000000a00 */
[----:B------:R-:W-:-:S06]  /*b4f0*/  @UP1 UIMAD.WIDE UR6, UR36, 0x4, UR6 ;  /* 0x00000004240618a5 */ /* 0x000fcc000f8e0206 */
[----:B------:R-:W-:Y:S02]  /*b500*/  IMAD.U32 R4, RZ, RZ, UR6 ;  /* 0x00000006ff047e24 */ /* 0x000fe4000f8e00ff */
[----:B------:R-:W-:-:S05]  /*b510*/  IMAD.U32 R5, RZ, RZ, UR7 ;  /* 0x00000007ff057e24 */ /* 0x000fca000f8e00ff */
[----:B0-----:R1:W5:Y:S01]  /*b520*/  @P2 LDG.E R0, desc[UR46][R4.64] ;  /* 0x0000002e04002981 */ /* 0x001362000c1e1900 */
[----:B------:R-:W-:Y:S01]  /*b530*/  ISETP.GE.AND P0, PT, R236, 0x80, PT ;  /* 0x00000080ec00780c */ /* 0x000fe20003f06270 */
[----:B------:R-:W-:-:S12]  /*b540*/  @P2 BRA `(.L_x_156) ;  /* 0x0000000000102947 */ /* 0x000fd80003800000 */
[----:B------:R-:W-:Y:S05]  /*b550*/  @!P1 BRA `(.L_x_156) ;  /* 0x00000000000c9947 */ /* 0x000fea0003800000 */
[----:B-1----:R-:W2:Y:S04]  /*b560*/  LDG.E R5, desc[UR46][R2.64] ;  /* 0x0000002e02057981 */ /* 0x002ea8000c1e1900 */
[----:B-----5:R-:W2:Y:S02]  /*b570*/  LDG.E R0, desc[UR46][R2.64+0x4] ;  /* 0x0000042e02007981 */ /* 0x020ea4000c1e1900 */
[----:B--2---:R-:W-:-:S07]  /*b580*/  IMAD.IADD R0, R0, 0x1, -R5 ;  /* 0x0000000100007824 */ /* 0x004fce00078e0a05 */
.L_x_156:
[----:B------:R-:W-:Y:S01]  /*b590*/  USHF.R.S32.HI UR7, URZ, 0x1f, UR39 ;  /* 0x0000001f3f077899 */ /* 0x000fe20008011427 */
[----:B------:R-:W-:Y:S01]  /*b5a0*/  BSSY B1, `(.L_x_157) ;  /* 0x000001e000017945 */ /* 0x000fe20003800000 */
[----:B------:R-:W-:Y:S01]  /*b5b0*/  USEL UR36, UR36, URZ, !UP0 ;  /* 0x0000003f24247287 */ /* 0x000fe2000c000000 */
[----:B------:R-:W-:Y:S01]  /*b5c0*/  SHF.R.S32.HI R9, RZ, 0x1f, R16 ;  /* 0x0000001fff097819 */ /* 0x000fe20000011410 */
[----:B------:R-:W-:Y:S01]  /*b5d0*/  USEL UR37, UR37, URZ, !UP0 ;  /* 0x0000003f25257287 */ /* 0x000fe2000c000000 */
[----:B-----5:R-:W-:Y:S01]  /*b5e0*/  SHF.R.S32.HI R6, RZ, 0x1f, R7 ;  /* 0x0000001fff067819 */ /* 0x020fe20000011407 */
[----:B------:R-:W-:Y:S10]  /*b5f0*/  @P0 BRA `(.L_x_158) ;  /* 0x0000000000600947 */ /* 0x000ff40003800000 */
[----:B-1----:R-:W0:Y:S02]  /*b600*/  S2R R2, SR_TID.X ;  /* 0x0000000000027919 */ /* 0x002e240000002100 */
[----:B0-----:R-:W-:-:S04]  /*b610*/  IMAD R2, R17, 0x80, R2 ;  /* 0x0000008011027824 */ /* 0x001fc800078e0202 */
[----:B------:R-:W-:-:S05]  /*b620*/  VIADD R3, R2, 0xffffff80 ;  /* 0xffffff8002037836 */ /* 0x000fca0000000000 */
[----:B------:R-:W-:-:S13]  /*b630*/  ISETP.GE.AND P0, PT, R3, R0, PT ;  /* 0x000000000300720c */ /* 0x000fda0003f06270 */
[----:B------:R-:W-:Y:S05]  /*b640*/  @P0 BRA `(.L_x_158) ;  /* 0x00000000004c0947 */ /* 0x000fea0003800000 */
[C---:B------:R-:W-:Y:S01]  /*b650*/  IADD3 R2, P0, R3.reuse, R7, RZ ;  /* 0x0000000703027210 */ /* 0x040fe20007f1e0ff */
[----:B------:R-:W-:Y:S02]  /*b660*/  ULDC.64 UR8, c[0x0][0xb70] ;  /* 0x0002dc0000087ab9 */ /* 0x000fe40000000a00 */
[----:B------:R-:W-:Y:S01]  /*b670*/  UIMAD UR4, UR7, UR8, URZ ;  /* 0x00000008070472a4 */ /* 0x000fe2000f8e023f */
[----:B------:R-:W-:Y:S01]  /*b680*/  LEA.HI.X.SX32 R3, R3, R6, 0x1, P0 ;  /* 0x0000000603037211 */ /* 0x000fe200000f0eff */
[----:B------:R-:W-:Y:S02]  /*b690*/  IMAD.U32 R5, RZ, RZ, UR8 ;  /* 0x00000008ff057e24 */ /* 0x000fe4000f8e00ff */
[----:B------:R-:W-:Y:S02]  /*b6a0*/  UIMAD UR4, UR39, UR9, UR4 ;  /* 0x00000009270472a4 */ /* 0x000fe4000f8e0204 */
[----:B------:R-:W-:Y:S01]  /*b6b0*/  IMAD.WIDE.U32 R2, R5, UR39, R2 ;  /* 0x0000002705027c25 */ /* 0x000fe2000f8e0002 */
[----:B------:R-:W-:-:S02]  /*b6c0*/  ULDC.64 UR8, c[0x0][0xb78] ;  /* 0x0002de0000087ab9 */ /* 0x000fc40000000a00 */
[----:B------:R-:W-:Y:S01]  /*b6d0*/  UIMAD UR6, UR37, UR8, URZ ;  /* 0x00000008250672a4 */ /* 0x000fe2000f8e023f */
[----:B------:R-:W-:Y:S02]  /*b6e0*/  VIADD R3, R3, UR4 ;  /* 0x0000000403037c36 */ /* 0x000fe40008000000 */
[----:B------:R-:W-:Y:S01]  /*b6f0*/  IMAD.U32 R5, RZ, RZ, UR8 ;  /* 0x00000008ff057e24 */ /* 0x000fe2000f8e00ff */
[----:B------:R-:W-:-:S03]  /*b700*/  UIMAD UR6, UR36, UR9, UR6 ;  /* 0x00000009240672a4 */ /* 0x000fc6000f8e0206 */
[----:B------:R-:W-:Y:S01]  /*b710*/  IMAD.WIDE.U32 R2, R5, UR36, R2 ;  /* 0x0000002405027c25 */ /* 0x000fe2000f8e0002 */
[----:B------:R-:W-:-:S03]  /*b720*/  ULDC.64 UR8, c[0x0][0xb40] ;  /* 0x0002d00000087ab9 */ /* 0x000fc60000000a00 */
[----:B------:R-:W-:Y:S01]  /*b730*/  VIADD R3, R3, UR6 ;  /* 0x0000000603037c36 */ /* 0x000fe20008000000 */
[----:B------:R-:W-:-:S04]  /*b740*/  LEA R4, P0, R2, UR8, 0x2 ;  /* 0x0000000802047c11 */ /* 0x000fc8000f8010ff */
[----:B------:R-:W-:Y:S01]  /*b750*/  LEA.HI.X R5, R2, UR9, R3, 0x2, P0 ;  /* 0x0000000902057c11 */ /* 0x000fe200080f1403 */
[----:B------:R-:W-:-:S05]  /*b760*/  IMAD.MOV.U32 R3, RZ, RZ, -0x800000 ;  /* 0xff800000ff037424 */ /* 0x000fca00078e00ff */
[----:B------:R0:W-:Y:S03]  /*b770*/  STG.E desc[UR46][R4.64], R3 ;  /* 0x0000000304007986 */ /* 0x0001e6000c10192e */
.L_x_158:
[----:B------:R-:W-:Y:S05]  /*b780*/  BSYNC B1 ;  /* 0x0000000000017941 */ /* 0x000fea0003800000 */
.L_x_157:
[----:B------:R-:W-:Y:S01]  /*b790*/  ULDC.64 UR8, c[0x0][0xaa0] ;  /* 0x0002a80000087ab9 */ /* 0x000fe20000000a00 */
[----:B-1----:R-:W-:Y:S01]  /*b7a0*/  IMAD.MOV.U32 R2, RZ, RZ, R16 ;  /* 0x000000ffff027224 */ /* 0x002fe200078e0010 */
[----:B------:R-:W-:Y:S01]  /*b7b0*/  BSSY B1, `(.L_x_159) ;  /* 0x0000033000017945 */ /* 0x000fe20003800000 */
[----:B0-----:R-:W-:Y:S02]  /*b7c0*/  IMAD.MOV.U32 R3, RZ, RZ, R9 ;  /* 0x000000ffff037224 */ /* 0x001fe400078e0009 */
[----:B------:R-:W-:Y:S02]  /*b7d0*/  IMAD R4, R6, UR8, RZ ;  /* 0x0000000806047c24 */ /* 0x000fe4000f8e02ff */
[----:B------:R-:W-:-:S04]  /*b7e0*/  IMAD.WIDE.U32 R2, R7, UR8, R2 ;  /* 0x0000000807027c25 */ /* 0x000fc8000f8e0002 */
[----:B------:R-:W-:Y:S01]  /*b7f0*/  IMAD R7, R7, UR9, R4 ;  /* 0x0000000907077c24 */ /* 0x000fe2000f8e0204 */
[----:B------:R-:W-:Y:S01]  /*b800*/  ULDC.64 UR8, c[0x0][0xae0] ;  /* 0x0002b80000087ab9 */ /* 0x000fe20000000a00 */
[----:B------:R-:W-:Y:S01]  /*b810*/  IMAD R11, R17, -0x80, R0 ;  /* 0xffffff80110b7824 */ /* 0x000fe200078e0200 */
[----:B------:R-:W-:Y:S01]  /*b820*/  UIMAD UR4, UR7, UR8, URZ ;  /* 0x00000008070472a4 */ /* 0x000fe2000f8e023f */
[----:B------:R-:W-:Y:S01]  /*b830*/  IMAD.IADD R3, R3, 0x1, R7 ;  /* 0x0000000103037824 */ /* 0x000fe200078e0207 */
[----:B------:R-:W-:Y:S01]  /*b840*/  SHF.R.S32.HI R7, RZ, 0x1f, R18 ;  /* 0x0000001fff077819 */ /* 0x000fe20000011412 */
[----:B------:R-:W-:Y:S01]  /*b850*/  IMAD.U32 R5, RZ, RZ, UR8 ;  /* 0x00000008ff057e24 */ /* 0x000fe2000f8e00ff */
[----:B------:R-:W-:Y:S01]  /*b860*/  UIMAD UR4, UR39, UR9, UR4 ;  /* 0x00000009270472a4 */ /* 0x000fe2000f8e0204 */
[----:B------:R-:W-:Y:S01]  /*b870*/  ISETP.GE.AND P2, PT, R18, R11, PT ;  /* 0x0000000b1200720c */ /* 0x000fe20003f46270 */
[----:B------:R-:W-:Y:S01]  /*b880*/  ULDC.64 UR6, c[0x0][0xae8] ;  /* 0x0002ba0000067ab9 */ /* 0x000fe20000000a00 */
[----:B------:R-:W-:-:S04]  /*b890*/  IMAD.WIDE.U32 R2, R5, UR39, R2 ;  /* 0x0000002705027c25 */ /* 0x000fc8000f8e0002 */
[----:B------:R-:W-:Y:S01]  /*b8a0*/  VIADD R3, R3, UR4 ;  /* 0x0000000403037c36 */ /* 0x000fe20008000000 */
[----:B------:R-:W-:Y:S01]  /*b8b0*/  UIMAD UR4, UR37, UR6, URZ ;  /* 0x00000006250472a4 */ /* 0x000fe2000f8e023f */
[C---:B------:R-:W-:Y:S02]  /*b8c0*/  VIADD R4, R18.reuse, 0x40 ;  /* 0x0000004012047836 */ /* 0x040fe40000000000 */
[----:B------:R-:W-:Y:S01]  /*b8d0*/  IMAD.U32 R5, RZ, RZ, UR6 ;  /* 0x00000006ff057e24 */ /* 0x000fe2000f8e00ff */
[----:B------:R-:W-:Y:S01]  /*b8e0*/  UIMAD UR4, UR36, UR7, UR4 ;  /* 0x00000007240472a4 */ /* 0x000fe2000f8e0204 */
[----:B------:R-:W-:Y:S01]  /*b8f0*/  VIADD R0, R18, 0x20 ;  /* 0x0000002012007836 */ /* 0x000fe20000000000 */
[----:B------:R-:W-:Y:S01]  /*b900*/  ISETP.GE.AND P0, PT, R4, R11, PT ;  /* 0x0000000b0400720c */ /* 0x000fe20003f06270 */
[----:B------:R-:W-:-:S03]  /*b910*/  IMAD.WIDE.U32 R4, R5, UR36, R2 ;  /* 0x0000002405047c25 */ /* 0x000fc6000f8e0002 */
[----:B------:R-:W-:Y:S01]  /*b920*/  ISETP.GE.AND P1, PT, R0, R11, PT ;  /* 0x0000000b0000720c */ /* 0x000fe20003f26270 */
[----:B------:R-:W-:Y:S02]  /*b930*/  IMAD.MOV.U32 R6, RZ, RZ, R18 ;  /* 0x000000ffff067224 */ /* 0x000fe400078e0012 */
[----:B------:R-:W-:Y:S02]  /*b940*/  VIADD R13, R5, UR4 ;  /* 0x00000004050d7c36 */ /* 0x000fe40008000000 */
[----:B------:R-:W-:-:S04]  /*b950*/  IMAD.WIDE R6, R17, 0x80, R6 ;  /* 0x0000008011067825 */ /* 0x000fc800078e0206 */
[----:B------:R-:W-:Y:S01]  /*b960*/  VIADD R0, R18, 0x60 ;  /* 0x0000006012007836 */ /* 0x000fe20000000000 */
[----:B------:R-:W-:Y:S06]  /*b970*/  @P2 BRA `(.L_x_160) ;  /* 0x0000000000582947 */ /* 0x000fec0003800000 */
[C---:B------:R-:W-:Y:S01]  /*b980*/  VIADD R2, R16.reuse, 0x40 ;  /* 0x0000004010027836 */ /* 0x040fe20000000000 */
[----:B------:R-:W-:Y:S01]  /*b990*/  ULDC UR4, c[0x0][0xa8c] ;  /* 0x0002a30000047ab9 */ /* 0x000fe20000000800 */
[C---:B------:R-:W-:Y:S01]  /*b9a0*/  VIADD R3, R16.reuse, 0x80 ;  /* 0x0000008010037836 */ /* 0x040fe20000000000 */
[----:B------:R-:W-:Y:S01]  /*b9b0*/  ULDC.64 UR6, c[0x0][0xad8] ;  /* 0x0002b60000067ab9 */ /* 0x000fe20000000a00 */
[----:B------:R-:W-:Y:S01]  /*b9c0*/  VIADD R8, R16, 0xc0 ;  /* 0x000000c010087836 */ /* 0x000fe20000000000 */
[----:B------:R-:W-:Y:S01]  /*b9d0*/  ISETP.GE.AND P4, PT, R2, UR4, PT ;  /* 0x0000000402007c0c */ /* 0x000fe2000bf86270 */
[----:B------:R-:W-:Y:S01]  /*b9e0*/  IMAD R9, R7, UR6, RZ ;  /* 0x0000000607097c24 */ /* 0x000fe2000f8e02ff */
[----:B------:R-:W-:Y:S01]  /*b9f0*/  ISETP.GE.AND P5, PT, R3, UR4, PT ;  /* 0x0000000403007c0c */ /* 0x000fe2000bfa6270 */
[----:B------:R-:W-:Y:S01]  /*ba00*/  IMAD.MOV.U32 R2, RZ, RZ, R4 ;  /* 0x000000ffff027224 */ /* 0x000fe200078e0004 */
[----:B------:R-:W-:Y:S01]  /*ba10*/  ISETP.GE.AND P3, PT, R16, UR4, PT ;  /* 0x0000000410007c0c */ /* 0x000fe2000bf66270 */
[----:B------:R-:W-:Y:S01]  /*ba20*/  IMAD.MOV.U32 R3, RZ, RZ, R13 ;  /* 0x000000ffff037224 */ /* 0x000fe200078e000d */
[----:B------:R-:W-:Y:S01]  /*ba30*/  ISETP.GE.AND P6, PT, R8, UR4, PT ;  /* 0x0000000408007c0c */ /* 0x000fe2000bfc6270 */
[----:B------:R-:W-:-:S02]  /*ba40*/  IMAD R9, R6, UR7, R9 ;  /* 0x0000000706097c24 */ /* 0x000fc4000f8e0209 */
[----:B------:R-:W-:Y:S01]  /*ba50*/  IMAD.WIDE.U32 R2, R6, UR6, R2 ;  /* 0x0000000606027c25 */ /* 0x000fe2000f8e0002 */
[----:B------:R-:W-:-:S03]  /*ba60*/  ULDC.64 UR6, c[0x0][0xa80] ;  /* 0x0002a00000067ab9 */ /* 0x000fc60000000a00 */
[----:B------:R-:W-:Y:S01]  /*ba70*/  IMAD.IADD R3, R3, 0x1, R9 ;  /* 0x0000000103037824 */ /* 0x000fe200078e0209 */
[----:B------:R-:W-:-:S04]  /*ba80*/  LEA R8, P2, R2, UR6, 0x1 ;  /* 0x0000000602087c11 */ /* 0x000fc8000f8408ff */
[----:B------:R-:W-:-:S05]  /*ba90*/  LEA.HI.X R9, R2, UR7, R3, 0x1, P2 ;  /* 0x0000000702097c11 */ /* 0x000fca00090f0c03 */
[----:B------:R0:W-:Y:S04]  /*baa0*/  @!P3 STG.E.128 desc[UR46][R8.64], RZ ;  /* 0x000000ff0800b986 */ /* 0x0001e8000c101d2e */
[----:B------:R0:W-:Y:S04]  /*bab0*/  @!P4 STG.E.128 desc[UR46][R8.64+0x80], RZ ;  /* 0x000080ff0800c986 */ /* 0x0001e8000c101d2e */
[----:B------:R0:W-:Y:S04]  /*bac0*/  @!P5 STG.E.128 desc[UR46][R8.64+0x100], RZ ;  /* 0x000100ff0800d986 */ /* 0x0001e8000c101d2e */
[----:B------:R0:W-:Y:S02]  /*bad0*/  @!P6 STG.E.128 desc[UR46][R8.64+0x180], RZ ;  /* 0x000180ff0800e986 */ /* 0x0001e4000c101d2e */
.L_x_160:
[----:B------:R-:W-:Y:S05]  /*bae0*/  BSYNC B1 ;  /* 0x0000000000017941 */ /* 0x000fea0003800000 */
.L_x_159:
[----:B------:R-:W-:Y:S01]  /*baf0*/  BSSY B1, `(.L_x_161) ;  /* 0x000001b000017945 */ /* 0x000fe20003800000 */
[----:B------:R-:W-:-:S03]  /*bb00*/  ISETP.GE.AND P2, PT, R0, R11, PT ;  /* 0x0000000b0000720c */ /* 0x000fc60003f46270 */
[----:B------:R-:W-:Y:S10]  /*bb10*/  @P1 BRA `(.L_x_162) ;  /* 0x0000000000601947 */ /* 0x000ff40003800000 */
[----:B0-----:R-:W-:Y:S01]  /*bb20*/  IADD3 R9, P1, R6, 0x20, RZ ;  /* 0x0000002006097810 */ /* 0x001fe20007f3e0ff */
        /* <DEDUP_REMOVED lines=19> */
[----:B------:R1:W-:Y:S04]  /*bc60*/  @!P3 STG.E.128 desc[UR46][R8.64], RZ ;  /* 0x000000ff0800b986 */ /* 0x0003e8000c101d2e */
[----:B------:R1:W-:Y:S04]  /*bc70*/  @!P4 STG.E.128 desc[UR46][R8.64+0x80], RZ ;  /* 0x000080ff0800c986 */ /* 0x0003e8000c101d2e */
[----:B------:R1:W-:Y:S04]  /*bc80*/  @!P5 STG.E.128 desc[UR46][R8.64+0x100], RZ ;  /* 0x000100ff0800d986 */ /* 0x0003e8000c101d2e */
[----:B------:R1:W-:Y:S02]  /*bc90*/  @!P6 STG.E.128 desc[UR46][R8.64+0x180], RZ ;  /* 0x000180ff0800e986 */ /* 0x0003e4000c101d2e */
.L_x_162:
[----:B------:R-:W-:Y:S05]  /*bca0*/  BSYNC B1 ;  /* 0x0000000000017941 */ /* 0x000fea0003800000 */
.L_x_161:
[----:B------:R-:W-:Y:S04]  /*bcb0*/  BSSY B1, `(.L_x_163) ;  /* 0x000001a000017945 */ /* 0x000fe80003800000 */
[----:B------:R-:W-:Y:S05]  /*bcc0*/  @P0 BRA `(.L_x_164) ;  /* 0x0000000000600947 */ /* 0x000fea0003800000 */
[----:B01----:R-:W-:Y:S01]  /*bcd0*/  IADD3 R9, P0, R6, 0x40, RZ ;  /* 0x0000004006097810 */ /* 0x003fe20007f1e0ff */
        /* <DEDUP_REMOVED lines=23> */
.L_x_164:
[----:B------:R-:W-:Y:S05]  /*be50*/  BSYNC B1 ;  /* 0x0000000000017941 */ /* 0x000fea0003800000 */
.L_x_163:
[----:B------:R-:W-:Y:S05]  /*be60*/  @P2 BRA `(.L_x_155) ;  /* 0x0000000000602947 */ /* 0x000fea0003800000 */
[----:B------:R-:W-:Y:S01]  /*be70*/  IADD3 R5, P0, R6, 0x60, RZ ;  /* 0x0000006006057810 */ /* 0x000fe20007f1e0ff */
        /* <DEDUP_REMOVED lines=8> */
[----:B------:R-:W-:-:S02]  /*bf00*/  VIADD R4, R16, 0x80 ;  /* 0x0000008010047836 */ /* 0x000fc40000000000 */
[----:B------:R-:W-:Y:S02]  /*bf10*/  IMAD R6, R6, UR6, RZ ;  /* 0x0000000606067c24 */ /* 0x000fe4000f8e02ff */
[----:B------:R-:W-:Y:S01]  /*bf20*/  VIADD R0, R16, 0xc0 ;  /* 0x000000c010007836 */ /* 0x000fe20000000000 */
[----:B------:R-:W-:Y:S01]  /*bf30*/  ISETP.GE.AND P3, PT, R4, UR4, PT ;  /* 0x0000000404007c0c */ /* 0x000fe2000bf66270 */
        /* <DEDUP_REMOVED lines=11> */
.L_x_155:
[----:B------:R-:W-:Y:S05]  /*bff0*/  BSYNC B0 ;  /* 0x0000000000007941 */ /* 0x000fea0003800000 */
.L_x_146:
[----:B------:R-:W-:Y:S02]  /*c000*/  ULDC UR4, c[0x0][0xc14] ;  /* 0x0003050000047ab9 */ /* 0x000fe40000000800 */
[----:B------:R-:W-:-:S13]  /*c010*/  ISETP.GE.AND P0, PT, R83, UR4, PT ;  /* 0x0000000453007c0c */ /* 0x000fda000bf06270 */
[----:B------:R-:W-:Y:S05]  /*c020*/  @!P0 BRA `(.L_x_165) ;  /* 0xffffff4c005c8947 */ /* 0x000fea000383ffff */
[----:B------:R-:W-:Y:S05]  /*c030*/  EXIT ;  /* 0x000000000000794d */ /* 0x000fea0003800000 */
.L_x_120:
[----:B------:R-:W-:-:S08]  /*c040*/  NOP ;  /* 0x0000000000007918 */ /* 0x000fd00000000000 */
[----:B------:R-:W0:-:S00]  /*c050*/  USETMAXREG.DEALLOC.CTAPOOL 0x18 ;  /* 0x00000018000079c8 */ /* 0x000e0000080e0500 */
[----:B0-----:R-:W-:-:S06]  /*c060*/  LOP3.LUT R0, R0, 0x3, RZ, 0xc0, !PT ;  /* 0x0000000300007812 */ /* 0x001fcc00078ec0ff */
[----:B------:R-:W0:Y:S02]  /*c070*/  SHFL.IDX PT, R0, R0, RZ, 0x1f ;  /* 0x00001fff00007589 */ /* 0x000e2400000e0000 */
[----:B0-----:R-:W-:Y:S01]  /*c080*/  ISETP.NE.AND P0, PT, R0, RZ, PT ;  /* 0x000000ff0000720c */ /* 0x001fe20003f05270 */
[----:B------:R-:W-:-:S03]  /*c090*/  IMAD.MOV.U32 R0, RZ, RZ, RZ ;  /* 0x000000ffff007224 */ /* 0x000fc600078e00ff */
[----:B------:R-:W-:-:S05]  /*c0a0*/  P2R R2, PR, RZ, 0x1 ;  /* 0x00000001ff027803 */ /* 0x000fca0000000000 */
[----:B------:R0:W-:Y:S04]  /*c0b0*/  STL [R1+0x40], R2 ;  /* 0x0000400201007387 */ /* 0x0001e80000100800 */
[----:B------:R-:W-:Y:S05]  /*c0c0*/  @!P0 BRA `(.L_x_166) ;  /* 0x00000000002c8947 */ /* 0x000fea0003800000 */
[----:B------:R-:W1:Y:S08]  /*c0d0*/  S2UR UR5, SR_CgaCtaId ;  /* 0x00000000000579c3 */ /* 0x000e700000008800 */
[----:B------:R-:W-:Y:S06]  /*c0e0*/  BAR.SYNC.DEFER_BLOCKING 0x5, 0x180 ;  /* 0x0146000000007b1d */ /* 0x000fec0000010000 */
[----:B------:R-:W-:-:S02]  /*c0f0*/  UMOV UR4, 0x400 ;  /* 0x0000040000047882 */ /* 0x000fc40000000000 */
[----:B-1----:R-:W-:-:S09]  /*c100*/  ULEA UR4, UR5, UR4, 0x18 ;  /* 0x0000000405047291 */ /* 0x002fd2000f8ec03f */
[----:B------:R-:W1:Y:S04]  /*c110*/  LDS.128 R4, [UR4+0x388d0] ;  /* 0x0388d004ff047984 */ /* 0x000e680008000c00 */
[----:B-1----:R1:W-:Y:S01]  /*c120*/  STL [R1+0x24], R5 ;  /* 0x0000240501007387 */ /* 0x0023e20000100800 */
[----:B------:R-:W-:Y:S02]  /*c130*/  R2UR UR52, R7 ;  /* 0x00000000073472ca */ /* 0x000fe400000e0000 */
[----:B------:R-:W-:Y:S01]  /*c140*/  R2UR UR38, R6 ;  /* 0x00000000062672ca */ /* 0x000fe200000e0000 */
[----:B------:R1:W-:Y:S01]  /*c150*/  STL [R1+0x20], R4 ;  /* 0x0000200401007387 */ /* 0x0003e20000100800 */
[----:B------:R-:W-:Y:S06]  /*c160*/  BAR.ARV 0x4, 0x180 ;  /* 0x0106000000007b1d */ /* 0x000fec0000002000 */
[----:B------:R-:W-:Y:S07]  /*c170*/  BRA `(.L_x_167) ;  /* 0x0000000800247947 */ /* 0x000fee0003800000 */
.L_x_166:
[----:B0-----:R-:W0:Y:S01]  /*c180*/  S2R R2, SR_TID.X ;  /* 0x0000000000027919 */ /* 0x001e220000002100 */
[----:B------:R-:W-:Y:S01]  /*c190*/  ULDC UR4, c[0x0][0xc14] ;  /* 0x0003050000047ab9 */ /* 0x000fe20000000800 */
[----:B------:R-:W1:Y:S01]  /*c1a0*/  LDC R9, c[0x0][0xc10] ;  /* 0x00030400ff097b82 */ /* 0x000e620000000800 */
[----:B0-----:R-:W-:-:S04]  /*c1b0*/  LOP3.LUT R5, R2, 0x1f, RZ, 0xc0, !PT ;  /* 0x0000001f02057812 */ /* 0x001fc800078ec0ff */
[----:B------:R-:W-:-:S04]  /*c1c0*/  ISETP.NE.AND P0, PT, R5, 0x1f, PT ;  /* 0x0000001f0500780c */ /* 0x000fc80003f05270 */
[----:B------:R-:W-:-:S13]  /*c1d0*/  ISETP.GE.OR P1, PT, R5, UR4, !P0 ;  /* 0x0000000405007c0c */ /* 0x000fda000c726670 */
[----:B------:R-:W0:Y:S02]  /*c1e0*/  @!P1 LDC.64 R2, c[0x0][0xc58] ;  /* 0x00031600ff029b82 */ /* 0x000e240000000a00 */
[----:B0-----:R-:W-:-:S05]  /*c1f0*/  @!P1 IMAD.WIDE.U32 R2, R5, 0x4, R2 ;  /* 0x0000000405029825 */ /* 0x001fca00078e0002 */
[----:B------:R-:W2:Y:S01]  /*c200*/  @!P1 LDG.E R0, desc[UR46][R2.64] ;  /* 0x0000002e02009981 */ /* 0x000ea2000c1e1900 */
[C---:B------:R-:W-:Y:S01]  /*c210*/  ISETP.NE.AND P1, PT, R5.reuse, RZ, PT ;  /* 0x000000ff0500720c */ /* 0x040fe20003f25270 */
[----:B------:R-:W-:Y:S01]  /*c220*/  UMOV UR52, URZ ;  /* 0x0000003f00347c82 */ /* 0x000fe20008000000 */
[C---:B------:R-:W-:Y:S02]  /*c230*/  ISETP.GE.U32.AND P2, PT, R5.reuse, 0x2, PT ;  /* 0x000000020500780c */ /* 0x040fe40003f46070 */
[C---:B------:R-:W-:Y:S02]  /*c240*/  ISETP.GE.U32.AND P3, PT, R5.reuse, 0x4, PT ;  /* 0x000000040500780c */ /* 0x040fe40003f66070 */
[C---:B------:R-:W-:Y:S02]  /*c250*/  ISETP.GE.U32.AND P4, PT, R5.reuse, 0x8, PT ;  /* 0x000000080500780c */ /* 0x040fe40003f86070 */
[----:B------:R-:W-:Y:S01]  /*c260*/  ISETP.GE.U32.AND P5, PT, R5, 0x10, PT ;  /* 0x000000100500780c */ /* 0x000fe20003fa6070 */
[----:B--2---:R-:W0:Y:S02]  /*c270*/  SHFL.UP PT, R4, R0, 0x1, RZ ;  /* 0x0420000000047989 */ /* 0x004e2400000e00ff */
[----:B0-----:R-:W-:-:S05]  /*c280*/  SEL R7, R4, RZ, P1 ;  /* 0x000000ff04077207 */ /* 0x001fca0000800000 */
[----:B------:R-:W-:-:S05]  /*c290*/  IMAD.IADD R7, R0, 0x1, R7 ;  /* 0x0000000100077824 */ /* 0x000fca00078e0207 */
[----:B------:R-:W0:Y:S02]  /*c2a0*/  SHFL.UP PT, R4, R7, 0x2, RZ ;  /* 0x0440000007047989 */ /* 0x000e2400000e00ff */
[----:B0-----:R-:W-:-:S05]  /*c2b0*/  SEL R4, R4, RZ, P2 ;  /* 0x000000ff04047207 */ /* 0x001fca0001000000 */
[----:B------:R-:W-:-:S05]  /*c2c0*/  IMAD.IADD R4, R7, 0x1, R4 ;  /* 0x0000000107047824 */ /* 0x000fca00078e0204 */
[----:B------:R-:W0:Y:S02]  /*c2d0*/  SHFL.UP PT, R6, R4, 0x4, RZ ;  /* 0x0480000004067989 */ /* 0x000e2400000e00ff */
[----:B0-----:R-:W-:-:S05]  /*c2e0*/  SEL R3, R6, RZ, P3 ;  /* 0x000000ff06037207 */ /* 0x001fca0001800000 */
[----:B------:R-:W-:Y:S02]  /*c2f0*/  IMAD.IADD R3, R4, 0x1, R3 ;  /* 0x0000000104037824 */ /* 0x000fe400078e0203 */
[----:B------:R-:W0:Y:S03]  /*c300*/  S2R R4, SR_CTAID.X ;  /* 0x0000000000047919 */ /* 0x000e260000002500 */
[----:B------:R-:W2:Y:S02]  /*c310*/  SHFL.UP PT, R2, R3, 0x8, RZ ;  /* 0x0500000003027989 */ /* 0x000ea400000e00ff */
[----:B--2---:R-:W-:-:S05]  /*c320*/  SEL R2, R2, RZ, P4 ;  /* 0x000000ff02027207 */ /* 0x004fca0002000000 */
[----:B------:R-:W-:-:S05]  /*c330*/  IMAD.IADD R8, R3, 0x1, R2 ;  /* 0x0000000103087824 */ /* 0x000fca00078e0202 */
[----:B------:R-:W2:Y:S02]  /*c340*/  SHFL.UP PT, R2, R8, 0x10, RZ ;  /* 0x0600000008027989 */ /* 0x000ea400000e00ff */
[----:B--2---:R-:W-:-:S05]  /*c350*/  SEL R7, R2, RZ, P5 ;  /* 0x000000ff02077207 */ /* 0x004fca0002800000 */
[----:B------:R-:W-:-:S05]  /*c360*/  IMAD.IADD R2, R8, 0x1, R7 ;  /* 0x0000000108027824 */ /* 0x000fca00078e0207 */
[----:B------:R-:W1:Y:S02]  /*c370*/  SHFL.IDX PT, R6, R2, 0x1f, 0x1f ;  /* 0x03e01f0002067f89 */ /* 0x000e6400000e0000 */
[----:B-1----:R-:W-:Y:S02]  /*c380*/  IMAD R7, R6, R9, RZ ;  /* 0x0000000906077224 */ /* 0x002fe400078e02ff */
[----:B------:R-:W-:Y:S02]  /*c390*/  IMAD.MOV.U32 R6, RZ, RZ, RZ ;  /* 0x000000ffff067224 */ /* 0x000fe400078e00ff */
[----:B------:R-:W-:Y:S01]  /*c3a0*/  IMAD.MOV.U32 R10, RZ, RZ, R7 ;  /* 0x000000ffff0a7224 */ /* 0x000fe200078e0007 */
[----:B0-----:R-:W-:-:S13]  /*c3b0*/  ISETP.GT.AND P6, PT, R7, R4, PT ;  /* 0x000000040700720c */ /* 0x001fda0003fc4270 */
[----:B------:R-:W-:Y:S05]  /*c3c0*/  @P6 BRA `(.L_x_168) ;  /* 0x0000000000a46947 */ /* 0x000fea0003800000 */
[----:B------:R-:W-:Y:S01]  /*c3d0*/  IMAD.MOV.U32 R7, RZ, RZ, R10 ;  /* 0x000000ffff077224 */ /* 0x000fe200078e000a */
[----:B------:R-:W-:Y:S01]  /*c3e0*/  UMOV UR52, URZ ;  /* 0x0000003f00347c82 */ /* 0x000fe20008000000 */
[----:B------:R-:W-:Y:S01]  /*c3f0*/  ULDC UR6, c[0x0][0xc14] ;  /* 0x0003050000067ab9 */ /* 0x000fe20000000800 */
[----:B------:R-:W-:-:S05]  /*c400*/  ULDC UR5, c[0x0][0xc14] ;  /* 0x0003050000057ab9 */ /* 0x000fca0000000800 */
.L_x_172:
[----:B------:R-:W-:-:S03]  /*c410*/  UIADD3 UR4, UR52, 0x1f, URZ ;  /* 0x0000001f34047890 */ /* 0x000fc6000fffe03f */
[----:B------:R-:W-:Y:S01]  /*c420*/  UMOV UR52, UR5 ;  /* 0x0000000500347c82 */ /* 0x000fe20008000000 */
[----:B------:R-:W-:-:S06]  /*c430*/  UISETP.GE.AND UP0, UPT, UR4, UR6, UPT ;  /* 0x000000060400728c */ /* 0x000fcc000bf06270 */
[----:B------:R-:W-:-:S13]  /*c440*/  PLOP3.LUT P6, PT, PT, PT, UP0, 0x40, 0x0 ;  /* 0x000000000000781c */ /* 0x000fda0003fce808 */
[----:B------:R-:W-:Y:S05]  /*c450*/  @!P6 BRA `(.L_x_169) ;  /* 0x000000040034e947 */ /* 0x000fea0003800000 */
[----:B------:R-:W-:Y:S01]  /*c460*/  UMOV UR52, UR4 ;  /* 0x0000000400347c82 */ /* 0x000fe20008000000 */
[----:B------:R-:W-:Y:S01]  /*c470*/  BSSY B0, `(.L_x_170) ;  /* 0x0000008000007945 */ /* 0x000fe20003800000 */
[----:B------:R-:W-:Y:S02]  /*c480*/  VIADD R9, R5, UR52 ;  /* 0x0000003405097c36 */ /* 0x000fe40008000000 */
[----:B------:R-:W-:-:S03]  /*c490*/  IMAD.MOV.U32 R0, RZ, RZ, RZ ;  /* 0x000000ffff007224 */ /* 0x000fc600078e00ff */
[----:B------:R-:W-:-:S13]  /*c4a0*/  ISETP.GE.OR P6, PT, R9, UR6, !P0 ;  /* 0x0000000609007c0c */ /* 0x000fda000c7c6670 */
[----:B------:R-:W-:Y:S05]  /*c4b0*/  @P6 BRA `(.L_x_171) ;  /* 0x00000000000c6947 */ /* 0x000fea0003800000 */
[----:B------:R-:W0:Y:S02]  /*c4c0*/  LDC.64 R2, c[0x0][0xc58] ;  /* 0x00031600ff027b82 */ /* 0x000e240000000a00 */
[----:B0-----:R-:W-:-:S05]  /*c4d0*/  IMAD.WIDE R2, R9, 0x4, R2 ;  /* 0x0000000409027825 */ /* 0x001fca00078e0202 */
[----:B------:R0:W5:Y:S02]  /*c4e0*/  LDG.E R0, desc[UR46][R2.64] ;  /* 0x0000002e02007981 */ /* 0x000164000c1e1900 */
.L_x_171:
[----:B------:R-:W-:Y:S05]  /*c4f0*/  BSYNC B0 ;  /* 0x0000000000007941 */ /* 0x000fea0003800000 */
.L_x_170:
[----:B0----5:R-:W0:Y:S02]  /*c500*/  SHFL.UP PT, R2, R0, 0x1, RZ ;  /* 0x0420000000027989 */ /* 0x021e2400000e00ff */
[----:B0-----:R-:W-:-:S05]  /*c510*/  SEL R3, R2, RZ, P1 ;  /* 0x000000ff02037207 */ /* 0x001fca0000800000 */
[----:B------:R-:W-:-:S05]  /*c520*/  IMAD.IADD R3, R0, 0x1, R3 ;  /* 0x0000000100037824 */ /* 0x000fca00078e0203 */
[----:B------:R-:W0:Y:S02]  /*c530*/  SHFL.UP PT, R2, R3, 0x2, RZ ;  /* 0x0440000003027989 */ /* 0x000e2400000e00ff */
        /* <DEDUP_REMOVED lines=11> */
[----:B------:R-:W0:Y:S03]  /*c5f0*/  LDC R9, c[0x0][0xc10] ;  /* 0x00030400ff097b82 */ /* 0x000e260000000800 */
[----:B------:R-:W0:Y:S02]  /*c600*/  SHFL.IDX PT, R12, R2, 0x1f, 0x1f ;  /* 0x03e01f00020c7f89 */ /* 0x000e2400000e0000 */
[----:B0-----:R-:W-:-:S04]  /*c610*/  IMAD R12, R12, R9, RZ ;  /* 0x000000090c0c7224 */ /* 0x001fc800078e02ff */
[----:B------:R-:W-:-:S05]  /*c620*/  IMAD.IADD R7, R12, 0x1, R7 ;  /* 0x000000010c077824 */ /* 0x000fca00078e0207 */
[----:B------:R-:W-:-:S13]  /*c630*/  ISETP.GT.AND P6, PT, R7, R4, PT ;  /* 0x000000040700720c */ /* 0x000fda0003fc4270 */
[----:B------:R-:W-:Y:S05]  /*c640*/  @!P6 BRA `(.L_x_172) ;  /* 0xfffffffc0070e947 */ /* 0x000fea000383ffff */
[----:B------:R-:W-:-:S07]  /*c650*/  IMAD.MOV.U32 R10, RZ, RZ, R12 ;  /* 0x000000ffff0a7224 */ /* 0x000fce00078e000c */
.L_x_168:
[----:B------:R-:W-:-:S04]  /*c660*/  IMAD.IADD R8, R7, 0x1, -R10 ;  /* 0x0000000107087824 */ /* 0x000fc800078e0a0a */
[----:B------:R-:W-:-:S05]  /*c670*/  IMAD R3, R2, R9, R8 ;  /* 0x0000000902037224 */ /* 0x000fca00078e0208 */
[----:B------:R-:W-:-:S13]  /*c680*/  ISETP.GT.AND P0, PT, R3, R4, PT ;  /* 0x000000040300720c */ /* 0x000fda0003f04270 */
[----:B------:R-:W-:Y:S02]  /*c690*/  VOTEU.ANY UR5, UPT, !P0 ;  /* 0x0000000000057886 */ /* 0x000fe400040e0100 */
[----:B------:R-:W-:Y:S02]  /*c6a0*/  UPOPC UR4, UR5 ;  /* 0x00000005000472bf */ /* 0x000fe40008000000 */
[----:B------:R-:W-:-:S04]  /*c6b0*/  ISETP.NE.AND P0, PT, RZ, UR5, PT ;  /* 0x00000005ff007c0c */ /* 0x000fc8000bf05270 */
[----:B------:R-:W-:-:S05]  /*c6c0*/  IMAD.U32 R11, RZ, RZ, UR4 ;  /* 0x00000004ff0b7e24 */ /* 0x000fca000f8e00ff */
[----:B------:R-:W0:Y:S02]  /*c6d0*/  SHFL.IDX PT, R0, R0, R11, 0x1f ;  /* 0x00001f0b00007589 */ /* 0x000e2400000e0000 */
[----:B0-----:R-:W-:-:S04]  /*c6e0*/  IABS R7, R0 ;  /* 0x0000000000077213 */ /* 0x001fc80000000000 */
[----:B------:R-:W0:Y:S08]  /*c6f0*/  I2F.RP R10, R7 ;  /* 0x00000007000a7306 */ /* 0x000e300000209400 */
[----:B0-----:R-:W0:Y:S02]  /*c700*/  MUFU.RCP R10, R10 ;  /* 0x0000000a000a7308 */ /* 0x001e240000001000 */
[----:B0-----:R-:W-:-:S06]  /*c710*/  VIADD R3, R10, 0xffffffe ;  /* 0x0ffffffe0a037836 */ /* 0x001fcc0000000000 */
[----:B------:R-:W0:Y:S01]  /*c720*/  F2I.FTZ.U32.TRUNC.NTZ R3, R3 ;  /* 0x0000000300037305 */ /* 0x000e22000021f000 */
[----:B------:R-:W-:Y:S05]  /*c730*/  @!P0 BRA `(.L_x_173) ;  /* 0x00000000000c8947 */ /* 0x000fea0003800000 */
[----:B------:R-:W-:-:S06]  /*c740*/  UIADD3 UR5, UR4, -0x1, URZ ;  /* 0xffffffff04057890 */ /* 0x000fcc000fffe03f */
[----:B------:R-:W-:-:S05]  /*c750*/  IMAD.U32 R11, RZ, RZ, UR5 ;  /* 0x00000005ff0b7e24 */ /* 0x000fca000f8e00ff */
[----:B------:R1:W2:Y:S02]  /*c760*/  SHFL.IDX PT, R6, R2, R11, 0x1f ;  /* 0x00001f0b02067589 */ /* 0x0002a400000e0000 */
.L_x_173:
[--C-:B01----:R-:W-:Y:S01]  /*c770*/  IMAD.MOV R2, RZ, RZ, -R3.reuse ;  /* 0x000000ffff027224 */ /* 0x103fe200078e0a03 */
[----:B------:R-:W-:Y:S01]  /*c780*/  UIADD3 UR52, UR4, UR52, URZ ;  /* 0x0000003404347290 */ /* 0x000fe2000fffe03f */
[----:B--2---:R-:W-:Y:S02]  /*c790*/  IMAD R6, R6, R9, R8 ;  /* 0x0000000906067224 */ /* 0x004fe400078e0208 */
[----:B------:R-:W-:Y:S02]  /*c7a0*/  IMAD R9, R2, R7, RZ ;  /* 0x0000000702097224 */ /* 0x000fe400078e02ff */
[----:B------:R-:W-:Y:S01]  /*c7b0*/  IMAD.MOV.U32 R2, RZ, RZ, RZ ;  /* 0x000000ffff027224 */ /* 0x000fe200078e00ff */
[----:B------:R1:W-:Y:S03]  /*c7c0*/  STL [R1+0x20], R6 ;  /* 0x0000200601007387 */ /* 0x0003e60000100800 */
[----:B------:R-:W-:-:S04]  /*c7d0*/  IMAD.HI.U32 R2, R3, R9, R2 ;  /* 0x0000000903027227 */ /* 0x000fc800078e0002 */
[----:B------:R-:W-:Y:S01]  /*c7e0*/  IMAD.IADD R9, R4, 0x1, -R6 ;  /* 0x0000000104097824 */ /* 0x000fe200078e0a06 */
[----:B------:R-:W-:-:S04]  /*c7f0*/  IABS R4, R0 ;  /* 0x0000000000047213 */ /* 0x000fc80000000000 */
[----:B------:R-:W-:Y:S01]  /*c800*/  IABS R3, R9 ;  /* 0x0000000900037213 */ /* 0x000fe20000000000 */
[----:B------:R-:W-:-:S04]  /*c810*/  IMAD.MOV R4, RZ, RZ, -R4 ;  /* 0x000000ffff047224 */ /* 0x000fc800078e0a04 */
[----:B------:R-:W-:-:S04]  /*c820*/  IMAD.HI.U32 R2, R2, R3, RZ ;  /* 0x0000000302027227 */ /* 0x000fc800078e00ff */
[----:B------:R-:W-:Y:S01]  /*c830*/  IMAD R4, R2, R4, R3 ;  /* 0x0000000402047224 */ /* 0x000fe200078e0203 */
[----:B------:R-:W-:-:S04]  /*c840*/  LOP3.LUT R3, R9, R0, RZ, 0x3c, !PT ;  /* 0x0000000009037212 */ /* 0x000fc800078e3cff */
[----:B------:R-:W-:Y:S02]  /*c850*/  ISETP.GT.U32.AND P1, PT, R7, R4, PT ;  /* 0x000000040700720c */ /* 0x000fe40003f24070 */
[----:B------:R-:W-:-:S11]  /*c860*/  ISETP.GE.AND P2, PT, R3, RZ, PT ;  /* 0x000000ff0300720c */ /* 0x000fd60003f46270 */
[----:B------:R-:W-:Y:S02]  /*c870*/  @!P1 IMAD.IADD R4, R4, 0x1, -R7 ;  /* 0x0000000104049824 */ /* 0x000fe400078e0a07 */
[----:B------:R-:W-:Y:S01]  /*c880*/  @!P1 VIADD R2, R2, 0x1 ;  /* 0x0000000102029836 */ /* 0x000fe20000000000 */
[----:B------:R-:W-:Y:S02]  /*c890*/  ISETP.NE.AND P1, PT, R0, RZ, PT ;  /* 0x000000ff0000720c */ /* 0x000fe40003f25270 */
[----:B------:R-:W-:-:S13]  /*c8a0*/  ISETP.GE.U32.AND P0, PT, R4, R7, PT ;  /* 0x000000070400720c */ /* 0x000fda0003f06070 */
[----:B------:R-:W-:-:S04]  /*c8b0*/  @P0 VIADD R2, R2, 0x1 ;  /* 0x0000000102020836 */ /* 0x000fc80000000000 */
[----:B------:R-:W-:Y:S01]  /*c8c0*/  @!P2 IMAD.MOV R2, RZ, RZ, -R2 ;  /* 0x000000ffff02a224 */ /* 0x000fe200078e0a02 */
[----:B------:R-:W-:-:S04]  /*c8d0*/  @!P1 LOP3.LUT R2, RZ, R0, RZ, 0x33, !PT ;  /* 0x00000000ff029212 */ /* 0x000fc800078e33ff */
[----:B------:R-:W-:Y:S01]  /*c8e0*/  R2UR UR38, R2 ;  /* 0x00000000022672ca */ /* 0x000fe200000e0000 */
[----:B------:R-:W-:-:S04]  /*c8f0*/  IMAD.MOV R3, RZ, RZ, -R2 ;  /* 0x000000ffff037224 */ /* 0x000fc800078e0a02 */
[----:B------:R-:W-:-:S05]  /*c900*/  IMAD R0, R0, R3, R9 ;  /* 0x0000000300007224 */ /* 0x000fca00078e0209 */
[----:B------:R1:W-:Y:S01]  /*c910*/  STL [R1+0x24], R0 ;  /* 0x0000240001007387 */ /* 0x0003e20000100800 */
[----:B------:R-:W-:Y:S05]  /*c920*/  BRA `(.L_x_174) ;  /* 0x00000000000c7947 */ /* 0x000fea0003800000 */
.L_x_169:
[----:B------:R0:W-:Y:S01]  /*c930*/  STL [R1+0x20], R4 ;  /* 0x0000200401007387 */ /* 0x0001e20000100800 */
[----:B------:R-:W-:-:S03]  /*c940*/  UMOV UR38, URZ ;  /* 0x0000003f00267c82 */ /* 0x000fc60008000000 */
[----:B------:R0:W-:Y:S02]  /*c950*/  STL [R1+0x24], RZ ;  /* 0x000024ff01007387 */ /* 0x0001e40000100800 */
.L_x_174:
[----:B------:R-:W2:Y:S04]  /*c960*/  LDL R2, [R1+0x24] ;  /* 0x0000240001027983 */ /* 0x000ea80000100800 */
[----:B0-----:R-:W3:Y:S01]  /*c970*/  LDL R4, [R1+0x20] ;  /* 0x0000200001047983 */ /* 0x001ee20000100800 */
[----:B------:R-:W-:-:S13]  /*c980*/  ISETP.NE.AND P0, PT, R5, RZ, PT ;  /* 0x000000ff0500720c */ /* 0x000fda0003f05270 */
[----:B------:R-:W0:Y:S01]  /*c990*/  @!P0 S2R R3, SR_CgaCtaId ;  /* 0x0000000000038919 */ /* 0x000e220000008800 */
[----:B-1----:R-:W-:Y:S01]  /*c9a0*/  @!P0 MOV R0, 0x400 ;  /* 0x0000040000008802 */ /* 0x002fe20000000f00 */
[----:B------:R-:W-:Y:S02]  /*c9b0*/  IMAD.U32 R6, RZ, RZ, UR38 ;  /* 0x00000026ff067e24 */ /* 0x000fe4000f8e00ff */
[----:B------:R-:W-:Y:S01]  /*c9c0*/  IMAD.U32 R7, RZ, RZ, UR52 ;  /* 0x00000034ff077e24 */ /* 0x000fe2000f8e00ff */
[----:B0-----:R-:W-:Y:S01]  /*c9d0*/  @!P0 LEA R0, R3, R0, 0x18 ;  /* 0x0000000003008211 */ /* 0x001fe200078ec0ff */
[----:B--2---:R-:W-:-:S05]  /*c9e0*/  IMAD.MOV.U32 R5, RZ, RZ, R2 ;  /* 0x000000ffff057224 */ /* 0x004fca00078e0002 */
[----:B---3--:R2:W-:Y:S01]  /*c9f0*/  @!P0 STS.128 [R0+0x388d0], R4 ;  /* 0x0388d00400008388 */ /* 0x0085e20000000c00 */
[----:B------:R-:W-:Y:S06]  /*ca00*/  BAR.ARV 0x5, 0x180 ;  /* 0x0146000000007b1d */ /* 0x000fec0000002000 */
.L_x_167:
[----:B--2---:R-:W-:Y:S01]  /*ca10*/  IMAD.MOV.U32 R0, RZ, RZ, 0x1 ;  /* 0x00000001ff007424 */ /* 0x004fe200078e00ff */
[----:B------:R-:W-:Y:S01]  /*ca20*/  ULDC UR4, c[0x0][0xc14] ;  /* 0x0003050000047ab9 */ /* 0x000fe20000000800 */
[----:B------:R2:W-:Y:S01]  /*ca30*/  STL [R1+0x3c], RZ ;  /* 0x00003cff01007387 */ /* 0x0005e20000100800 */
[----:B------:R-:W-:-:S03]  /*ca40*/  UISETP.GE.AND UP0, UPT, UR52, UR4, UPT ;  /* 0x000000043400728c */ /* 0x000fc6000bf06270 */
[----:B------:R2:W-:Y:S03]  /*ca50*/  STL [R1+0x14], R0 ;  /* 0x0000140001007387 */ /* 0x0005e60000100800 */
[----:B------:R-:W-:Y:S01]  /*ca60*/  PLOP3.LUT P0, PT, PT, PT, UP0, 0x80, 0x0 ;  /* 0x000000000000781c */ /* 0x000fe20003f0f008 */
[----:B------:R2:W-:-:S12]  /*ca70*/  STL [R1+0xc], RZ ;  /* 0x00000cff01007387 */ /* 0x0005d80000100800 */
[----:B--2---:R-:W-:Y:S05]  /*ca80*/  @P0 BRA `(.L_x_175) ;  /* 0x00000044002c0947 */ /* 0x004fea0003800000 */
[----:B------:R-:W0:Y:S01]  /*ca90*/  S2R R0, SR_TID.X ;  /* 0x0000000000007919 */ /* 0x000e220000002100 */
[----:B------:R-:W-:Y:S01]  /*caa0*/  ULDC UR50, c[0x0][0xc] ;  /* 0x0000030000327ab9 */ /* 0x000fe20000000800 */
[----:B------:R-:W-:Y:S01]  /*cab0*/  ULOP3.LUT UR42, UR40, 0x1, URZ, 0xfc, !UPT ;  /* 0x00000001282a7892 */ /* 0x000fe2000f8efc3f */
[----:B------:R-:W2:Y:S01]  /*cac0*/  S2R R8, SR_TID.X ;  /* 0x0000000000087919 */ /* 0x000ea20000002100 */
[----:B------:R-:W-:Y:S01]  /*cad0*/  ULOP3.LUT UR51, UR40, 0x2, URZ, 0xfc, !UPT ;  /* 0x0000000228337892 */ /* 0x000fe2000f8efc3f */
[----:B------:R-:W-:Y:S01]  /*cae0*/  ULDC.64 UR54, c[0x0][0x198] ;  /* 0x0000660000367ab9 */ /* 0x000fe20000000a00 */
[----:B0-----:R-:W-:Y:S01]  /*caf0*/  LOP3.LUT R2, R0, 0x7f, RZ, 0xc0, !PT ;  /* 0x0000007f00027812 */ /* 0x001fe200078ec0ff */
[----:B--2---:R-:W-:-:S03]  /*cb00*/  IMAD.SHL.U32 R0, R8, 0x80, RZ ;  /* 0x0000008008007824 */ /* 0x004fc600078e00ff */
[----:B------:R-:W-:Y:S01]  /*cb10*/  SHF.R.U32.HI R3, RZ, 0x5, R2 ;  /* 0x00000005ff037819 */ /* 0x000fe20000011602 */
[C---:B-1----:R-:W-:Y:S01]  /*cb20*/  IMAD.SHL.U32 R4, R8.reuse, 0x10, RZ ;  /* 0x0000001008047824 */ /* 0x042fe200078e00ff */
[----:B------:R-:W-:Y:S02]  /*cb30*/  R2P PR, R8, 0x6 ;  /* 0x0000000608007804 */ /* 0x000fe40000000000 */
[----:B------:R-:W-:Y:S02]  /*cb40*/  LOP3.LUT R2, R0, 0x380, RZ, 0xc0, !PT ;  /* 0x0000038000027812 */ /* 0x000fe400078ec0ff */
        /* <DEDUP_REMOVED lines=9> */
[----:B------:R-:W-:-:S03]  /*cbe0*/  IMAD.MOV.U32 R2, RZ, RZ, 0x20 ;  /* 0x00000020ff027424 */ /* 0x000fc600078e00ff */
[----:B------:R0:W-:Y:S02]  /*cbf0*/  STL [R1+0x10], R0 ;  /* 0x0000100001007387 */ /* 0x0001e40000100800 */
[----:B------:R-:W-:Y:S02]  /*cc00*/  SEL R4, R2, 0xffffffe0, !P1 ;  /* 0xffffffe002047807 */ /* 0x000fe40004800000 */
[----:B------:R-:W-:Y:S04]  /*cc10*/  STL [R1], R6 ;  /* 0x0000000601007387 */ /* 0x000fe80000100800 */
[----:B------:R-:W-:Y:S01]  /*cc20*/  STL [R1+0xc], RZ ;  /* 0x00000cff01007387 */ /* 0x000fe20000100800 */
[----:B0-----:R-:W-:-:S05]  /*cc30*/  IMAD.MOV.U32 R0, RZ, RZ, 0x40 ;  /* 0x00000040ff007424 */ /* 0x001fca00078e00ff */
[----:B------:R-:W-:Y:S01]  /*cc40*/  SEL R3, R0, 0xffffffc0, !P2 ;  /* 0xffffffc000037807 */ /* 0x000fe20005000000 */
[----:B------:R-:W-:-:S04]  /*cc50*/  IMAD.MOV.U32 R0, RZ, RZ, 0x1 ;  /* 0x00000001ff007424 */ /* 0x000fc800078e00ff */
[C---:B------:R-:W-:Y:S01]  /*cc60*/  IMAD.IADD R2, R3.reuse, 0x1, R4 ;  /* 0x0000000103027824 */ /* 0x040fe200078e0204 */
[----:B------:R0:W-:Y:S04]  /*cc70*/  STL [R1+0x14], R0 ;  /* 0x0000140001007387 */ /* 0x0001e80000100800 */
[----:B------:R1:W-:Y:S04]  /*cc80*/  STL [R1+0x2c], R3 ;  /* 0x00002c0301007387 */ /* 0x0003e80000100800 */
[----:B------:R1:W-:Y:S01]  /*cc90*/  STL [R1+0x30], R4 ;  /* 0x0000300401007387 */ /* 0x0003e20000100800 */
[----:B0-----:R-:W-:-:S03]  /*cca0*/  IMAD.IADD R0, R3, 0x1, R6 ;  /* 0x0000000103007824 */ /* 0x001fc600078e0206 */
[----:B------:R1:W-:Y:S04]  /*ccb0*/  STL [R1+0x3c], RZ ;  /* 0x00003cff01007387 */ /* 0x0003e80000100800 */
[----:B------:R1:W-:Y:S04]  /*ccc0*/  STL [R1+0x34], R2 ;  /* 0x0000340201007387 */ /* 0x0003e80000100800 */
[----:B------:R1:W-:Y:S02]  /*ccd0*/  STL [R1+0x38], R0 ;  /* 0x0000380001007387 */ /* 0x0003e40000100800 */
.L_x_235:
[----:B------:R-:W-:Y:S01]  /*cce0*/  ULDC.64 UR4, c[0x0][0xc60] ;  /* 0x0003180000047ab9 */ /* 0x000fe20000000a00 */
[----:B------:R-:W-:Y:S01]  /*ccf0*/  ULDC.64 UR6, c[0x0][0xa28] ;  /* 0x00028a0000067ab9 */ /* 0x000fe20000000a00 */
[----:B------:R-:W-:Y:S01]  /*cd00*/  UIMAD.WIDE UR4, UR52, 0x4, UR4 ;  /* 0x00000004340478a5 */ /* 0x000fe2000f8e0204 */
[----:B------:R-:W-:Y:S01]  /*cd10*/  ULDC.64 UR10, c[0x0][0xa20] ;  /* 0x00028800000a7ab9 */ /* 0x000fe20000000a00 */
[----:B------:R-:W-:Y:S01]  /*cd20*/  IMAD.MOV.U32 R17, RZ, RZ, RZ ;  /* 0x000000ffff117224 */ /* 0x000fe200078e00ff */
[----:B------:R-:W-:-:S03]  /*cd30*/  ULDC UR44, c[0x0][0x2e0] ;  /* 0x0000b800002c7ab9 */ /* 0x000fc60000000800 */
[----:B-1----:R-:W-:Y:S02]  /*cd40*/  IMAD.U32 R2, RZ, RZ, UR4 ;  /* 0x00000004ff027e24 */ /* 0x002fe4000f8e00ff */
[----:B------:R-:W-:Y:S01]  /*cd50*/  IMAD.U32 R3, RZ, RZ, UR5 ;  /* 0x00000005ff037e24 */ /* 0x000fe2000f8e00ff */
[----:B------:R-:W-:-:S04]  /*cd60*/  ULDC.64 UR4, c[0x0][0xa00] ;  /* 0x0002800000047ab9 */ /* 0x000fc80000000a00 */
[----:B--2---:R-:W2:Y:S01]  /*cd70*/  LDG.E R2, desc[UR46][R2.64] ;  /* 0x0000002e02027981 */ /* 0x004ea2000c1e1900 */
[----:B------:R-:W-:Y:S02]  /*cd80*/  UISETP.NE.U32.AND UP0, UPT, UR4, URZ, UPT ;  /* 0x0000003f0400728c */ /* 0x000fe4000bf05070 */
[----:B------:R-:W-:Y:S02]  /*cd90*/  UISETP.NE.U32.AND UP1, UPT, UR6, URZ, UPT ;  /* 0x0000003f0600728c */ /* 0x000fe4000bf25070 */
[----:B------:R-:W-:-:S06]  /*cda0*/  UISETP.NE.AND.EX UP0, UPT, UR5, URZ, UPT, UP0 ;  /* 0x0000003f0500728c */ /* 0x000fcc000bf05300 */
[----:B------:R-:W-:Y:S01]  /*cdb0*/  PLOP3.LUT P0, PT, PT, PT, UP0, 0x80, 0x0 ;  /* 0x000000000000781c */ /* 0x000fe20003f0f008 */
[----:B------:R-:W-:Y:S01]  /*cdc0*/  IMAD.MOV.U32 R4, RZ, RZ, RZ ;  /* 0x000000ffff047224 */ /* 0x000fe200078e00ff */
[----:B--2---:R-:W-:-:S13]  /*cdd0*/  R2UR UR49, R2 ;  /* 0x00000000023172ca */ /* 0x004fda00000e0000 */
[----:B------:R-:W-:Y:S02]  /*cde0*/  USHF.R.S32.HI UR8, URZ, 0x1f, UR49 ;  /* 0x0000001f3f087899 */ /* 0x000fe40008011431 */
[----:B------:R-:W-:-:S04]  /*cdf0*/  @UP0 ULEA UR4, UP2, UR49, UR4, 0x2 ;  /* 0x0000000431040291 */ /* 0x000fc8000f84103f */
[----:B------:R-:W-:Y:S02]  /*ce00*/  @UP0 ULEA.HI.X UR5, UR49, UR5, UR8, 0x2, UP2 ;  /* 0x0000000531050291 */ /* 0x000fe400090f1408 */
[----:B------:R-:W-:Y:S01]  /*ce10*/  UISETP.NE.AND.EX UP0, UPT, UR7, URZ, UPT, UP1 ;  /* 0x0000003f0700728c */ /* 0x000fe2000bf05310 */
[----:B------:R-:W-:Y:S01]  /*ce20*/  IMAD.U32 R2, RZ, RZ, UR4 ;  /* 0x00000004ff027e24 */ /* 0x000fe2000f8e00ff */
[----:B------:R-:W-:Y:S02]  /*ce30*/  UISETP.NE.U32.AND UP2, UPT, UR10, URZ, UPT ;  /* 0x0000003f0a00728c */ /* 0x000fe4000bf45070 */
[----:B------:R-:W-:Y:S01]  /*ce40*/  USHF.L.U32 UR45, UR49, 0x2, URZ ;  /* 0x00000002312d7899 */ /* 0x000fe2000800063f */
[----:B------:R-:W-:Y:S01]  /*ce50*/  IMAD.U32 R3, RZ, RZ, UR5 ;  /* 0x00000005ff037e24 */ /* 0x000fe2000f8e00ff */
[----:B------:R-:W-:Y:S01]  /*ce60*/  UISETP.NE.AND.EX UP2, UPT, UR11, URZ, UPT, UP2 ;  /* 0x0000003f0b00728c */ /* 0x000fe2000bf45320 */
[----:B------:R-:W-:Y:S01]  /*ce70*/  PLOP3.LUT P1, PT, PT, PT, UP0, 0x80, 0x0 ;  /* 0x000000000000781c */ /* 0x000fe20003f2f008 */
[----:B------:R-:W-:-:S02]  /*ce80*/  USHF.L.U64.HI UR48, UR49, 0x2, UR8 ;  /* 0x0000000231307899 */ /* 0x000fc40008010208 */
[----:B0-----:R0:W5:Y:S01]  /*ce90*/  @P0 LDG.E R17, desc[UR46][R2.64] ;  /* 0x0000002e02110981 */ /* 0x001162000c1e1900 */
[----:B------:R-:W-:Y:S01]  /*cea0*/  @UP0 ULEA UR4, UP1, UR49, UR6, 0x2 ;  /* 0x0000000631040291 */ /* 0x000fe2000f82103f */
[----:B------:R-:W-:-:S03]  /*ceb0*/  PLOP3.LUT P2, PT, PT, PT, UP2, 0x80, 0x0 ;  /* 0x000000000000781c */ /* 0x000fc60003f4f028 */
[----:B------:R-:W-:Y:S02]  /*cec0*/  @UP0 ULEA.HI.X UR5, UR49, UR7, UR8, 0x2, UP1 ;  /* 0x0000000731050291 */ /* 0x000fe400088f1408 */
[----:B------:R-:W-:Y:S01]  /*ced0*/  @UP2 UIADD3 UR6, UP3, UR45, UR10, URZ ;  /* 0x0000000a2d062290 */ /* 0x000fe2000ff7e03f */
[----:B------:R-:W-:Y:S01]  /*cee0*/  ULDC.64 UR8, c[0x0][0xa08] ;  /* 0x0002820000087ab9 */ /* 0x000fe20000000a00 */
[----:B0-----:R-:W-:Y:S02]  /*cef0*/  IMAD.U32 R2, RZ, RZ, UR4 ;  /* 0x00000004ff027e24 */ /* 0x001fe4000f8e00ff */
[----:B------:R-:W-:Y:S01]  /*cf00*/  @UP2 UIADD3.X UR7, UR48, UR11, URZ, UP3, !UPT ;  /* 0x0000000b30072290 */ /* 0x000fe20009ffe43f */
[----:B------:R-:W-:Y:S01]  /*cf10*/  IMAD.U32 R3, RZ, RZ, UR5 ;  /* 0x00000005ff037e24 */ /* 0x000fe2000f8e00ff */
[----:B------:R-:W-:Y:S01]  /*cf20*/  ISETP.NE.U32.AND P0, PT, RZ, UR8, PT ;  /* 0x00000008ff007c0c */ /* 0x000fe2000bf05070 */
[----:B------:R-:W-:-:S03]  /*cf30*/  UIADD3 UR8, UP0, UR45, UR8, URZ ;  /* 0x000000082d087290 */ /* 0x000fc6000ff1e03f */
[----:B------:R0:W2:Y:S01]  /*cf40*/  @P1 LDG.E R0, desc[UR46][R2.64] ;  /* 0x0000002e02001981 */ /* 0x0000a2000c1e1900 */
[----:B------:R-:W-:Y:S01]  /*cf50*/  ISETP.NE.AND.EX P0, PT, RZ, UR9, PT, P0 ;  /* 0x00000009ff007c0c */ /* 0x000fe2000bf05300 */
[----:B------:R-:W-:Y:S01]  /*cf60*/  UIADD3.X UR4, UR48, UR9, URZ, UP0, !UPT ;  /* 0x0000000930047290 */ /* 0x000fe200087fe43f */
[----:B0-----:R-:W-:Y:S02]  /*cf70*/  IMAD.U32 R2, RZ, RZ, UR6 ;  /* 0x00000006ff027e24 */ /* 0x001fe4000f8e00ff */
[----:B------:R-:W-:-:S05]  /*cf80*/  IMAD.U32 R3, RZ, RZ, UR7 ;  /* 0x00000007ff037e24 */ /* 0x000fca000f8e00ff */
[----:B------:R0:W3:Y:S02]  /*cf90*/  @P2 LDG.E R5, desc[UR46][R2.64] ;  /* 0x0000002e02052981 */ /* 0x0000e4000c1e1900 */
[----:B0-----:R-:W-:Y:S02]  /*cfa0*/  IMAD.U32 R2, RZ, RZ, UR8 ;  /* 0x00000008ff027e24 */ /* 0x001fe4000f8e00ff */
[----:B------:R-:W-:Y:S01]  /*cfb0*/  IMAD.U32 R3, RZ, RZ, UR4 ;  /* 0x00000004ff037e24 */ /* 0x000fe2000f8e00ff */
[----:B------:R-:W-:-:S04]  /*cfc0*/  ULDC.64 UR4, c[0x0][0x3f8] ;  /* 0x0000fe0000047ab9 */ /* 0x000fc80000000a00 */
[----:B------:R0:W5:Y:S01]  /*cfd0*/  @P0 LDG.E R4, desc[UR46][R2.64] ;  /* 0x0000002e02040981 */ /* 0x000162000c1e1900 */
[----:B------:R-:W-:-:S03]  /*cfe0*/  UISETP.NE.U32.AND UP0, UPT, UR4, URZ, UPT ;  /* 0x0000003f0400728c */ /* 0x000fc6000bf05070 */
[----:B------:R-:W-:Y:S01]  /*cff0*/  UMOV UR4, URZ ;  /* 0x0000003f00047c82 */ /* 0x000fe20008000000 */
[----:B------:R-:W-:-:S03]  /*d000*/  UISETP.NE.AND.EX UP0, UPT, UR5, URZ, UPT, UP0 ;  /* 0x0000003f0500728c */ /* 0x000fc6000bf05300 */
[----:B------:R-:W-:Y:S02]  /*d010*/  ULDC UR5, c[0x0][0x404] ;  /* 0x0001010000057ab9 */ /* 0x000fe40000000800 */
[----:B------:R-:W-:-:S04]  /*d020*/  USEL UR5, UR5, 0x1, UP0 ;  /* 0x0000000105057887 */ /* 0x000fc80008000000 */
[----:B------:R-:W-:Y:S01]  /*d030*/  UIMAD UR44, UR5, UR44, URZ ;  /* 0x0000002c052c72a4 */ /* 0x000fe2000f8e023f */
[----:B--2---:R-:W-:-:S06]  /*d040*/  @P1 R2UR UR4, R0 ;  /* 0x00000000000412ca */ /* 0x004fcc00000e0000 */
[----:B---3--:R-:W-:Y:S01]  /*d050*/  @P2 R2UR UR44, R5 ;  /* 0x00000000052c22ca */ /* 0x008fe200000e0000 */
[----:B0-----:R-:W-:-:S14]  /*d060*/  @P2 BRA `(.L_x_176) ;  /* 0x0000000000182947 */ /* 0x001fdc0003800000 */
[----:B------:R-:W-:Y:S05]  /*d070*/  @!P0 BRA `(.L_x_176) ;  /* 0x0000000000148947 */ /* 0x000fea0003800000 */
[----:B------:R-:W2:Y:S04]  /*d080*/  LDG.E R5, desc[UR46][R2.64] ;  /* 0x0000002e02057981 */ /* 0x000ea8000c1e1900 */
[----:B------:R-:W3:Y:S01]  /*d090*/  LDG.E R0, desc[UR46][R2.64+0x4] ;  /* 0x0000042e02007981 */ /* 0x000ee2000c1e1900 */
[----:B--2---:R-:W-:Y:S02]  /*d0a0*/  R2UR UR5, R5 ;  /* 0x00000000050572ca */ /* 0x004fe400000e0000 */
[----:B---3--:R-:W-:-:S13]  /*d0b0*/  R2UR UR44, R0 ;  /* 0x00000000002c72ca */ /* 0x008fda00000e0000 */
[----:B------:R-:W-:-:S12]  /*d0c0*/  UIADD3 UR44, -UR5, UR44, URZ ;  /* 0x0000002c052c7290 */ /* 0x000fd8000fffe13f */
.L_x_176:
[----:B-----5:R-:W-:Y:S01]  /*d0d0*/  VIADD R0, R4, UR4 ;  /* 0x0000000404007c36 */ /* 0x020fe20008000000 */
[----:B------:R-:W-:Y:S01]  /*d0e0*/  UIADD3 UR44, -UR4, UR44, URZ ;  /* 0x0000002c042c7290 */ /* 0x000fe2000fffe13f */
[----:B------:R-:W-:Y:S03]  /*d0f0*/  BSSY B6, `(.L_x_177) ;  /* 0x0000341000067945 */ /* 0x000fe60003800000 */
[----:B------:R0:W-:Y:S01]  /*d100*/  STL [R1+0x28], R0 ;  /* 0x0000280001007387 */ /* 0x0001e20000100800 */
[----:B------:R-:W-:Y:S02]  /*d110*/  UIADD3 UR43, UR44, 0x7f, URZ ;  /* 0x0000007f2c2b7890 */ /* 0x000fe4000fffe03f */
[----:B------:R-:W-:Y:S02]  /*d120*/  ISETP.LT.AND P0, PT, RZ, UR44, PT ;  /* 0x0000002cff007c0c */ /* 0x000fe4000bf01270 */
[----:B------:R-:W-:-:S04]  /*d130*/  USHF.R.S32.HI UR5, URZ, 0x1f, UR43 ;  /* 0x0000001f3f057899 */ /* 0x000fc8000801142b */
[----:B------:R-:W-:-:S07]  /*d140*/  ULEA.HI UR43, UR5, UR43, URZ, 0x7 ;  /* 0x0000002b052b7291 */ /* 0x000fce000f8f383f */
[----:B0-----:R-:W-:Y:S05]  /*d150*/  @P0 BRA `(.L_x_178) ;  /* 0x0000000000480947 */ /* 0x001fea0003800000 */
[----:B------:R-:W0:Y:S02]  /*d160*/  S2R R0, SR_TID.X ;  /* 0x0000000000007919 */ /* 0x000e240000002100 */
[----:B0-----:R-:W-:-:S04]  /*d170*/  LOP3.LUT R0, R0, 0x7f, RZ, 0xc0, !PT ;  /* 0x0000007f00007812 */ /* 0x001fc800078ec0ff */
[----:B------:R-:W-:-:S13]  /*d180*/  ISETP.NE.AND P0, PT, R0, RZ, PT ;  /* 0x000000ff0000720c */ /* 0x000fda0003f05270 */
[----:B------:R-:W-:Y:S05]  /*d190*/  @P0 BRA `(.L_x_179) ;  /* 0x0000003000d80947 */ /* 0x000fea0003800000 */
[----:B------:R-:W0:Y:S01]  /*d1a0*/  S2R R5, SR_LANEID ;  /* 0x0000000000057919 */ /* 0x000e220000000000 */
[----:B------:R-:W-:Y:S01]  /*d1b0*/  VOTEU.ANY UR4, UPT, PT ;  /* 0x0000000000047886 */ /* 0x000fe200038e0100 */
[----:B------:R-:W1:Y:S01]  /*d1c0*/  LDC.64 R2, c[0x0][0xc38] ;  /* 0x00030e00ff027b82 */ /* 0x000e620000000a00 */
[----:B------:R-:W0:Y:S02]  /*d1d0*/  FLO.U32 R0, UR4 ;  /* 0x0000000400007d00 */ /* 0x000e2400080e0000 */
[----:B0-----:R-:W-:-:S06]  /*d1e0*/  ISETP.EQ.U32.AND P0, PT, R0, R5, PT ;  /* 0x000000050000720c */ /* 0x001fcc0003f02070 */
[----:B------:R-:W1:Y:S07]  /*d1f0*/  POPC R5, UR4 ;  /* 0x0000000400057d09 */ /* 0x000e6e0008000000 */
[----:B-1----:R-:W2:Y:S01]  /*d200*/  @P0 ATOMG.E.ADD.STRONG.GPU PT, R3, desc[UR46][R2.64], R5 ;  /* 0x00000005020309a8 */ /* 0x002ea200081ee1ee */
[----:B------:R-:W0:Y:S02]  /*d210*/  S2R R4, SR_LTMASK ;  /* 0x0000000000047919 */ /* 0x000e240000003900 */
[----:B0-----:R-:W-:-:S04]  /*d220*/  LOP3.LUT R4, R4, UR4, RZ, 0xc0, !PT ;  /* 0x0000000404047c12 */ /* 0x001fc8000f8ec0ff */
[----:B------:R-:W0:Y:S01]  /*d230*/  POPC R7, R4 ;  /* 0x0000000400077309 */ /* 0x000e220000000000 */
[----:B--2---:R-:W0:Y:S02]  /*d240*/  SHFL.IDX PT, R0, R3, R0, 0x1f ;  /* 0x00001f0003007589 */ /* 0x004e2400000e0000 */
[----:B0-----:R-:W-:-:S05]  /*d250*/  IADD3 R0, R0, UR50, R7 ;  /* 0x0000003200007c10 */ /* 0x001fca000fffe007 */
[----:B------:R2:W-:Y:S01]  /*d260*/  STL [R1+0x20], R0 ;  /* 0x0000200001007387 */ /* 0x0005e20000100800 */
[----:B------:R-:W-:Y:S05]  /*d270*/  BRA `(.L_x_179) ;  /* 0x0000003000a07947 */ /* 0x000fea0003800000 */
.L_x_178:
[----:B------:R-:W0:Y:S01]  /*d280*/  S2UR UR4, SR_CgaCtaId ;  /* 0x00000000000479c3 */ /* 0x000e220000008800 */
[----:B------:R-:W-:Y:S02]  /*d290*/  UMOV UR41, 0x400 ;  /* 0x0000040000297882 */ /* 0x000fe40000000000 */
[----:B0-----:R-:W-:-:S04]  /*d2a0*/  ULEA UR41, UR4, UR41, 0x18 ;  /* 0x0000002904297291 */ /* 0x001fc8000f8ec03f */
[----:B------:R-:W-:-:S04]  /*d2b0*/  UIADD3 UR4, UR41, 0x28400, URZ ;  /* 0x0002840029047890 */ /* 0x000fc8000fffe03f */
[----:B------:R-:W-:-:S06]  /*d2c0*/  ULOP3.LUT UP0, URZ, UR4, 0x3ff, URZ, 0xc0, !UPT ;  /* 0x000003ff043f7892 */ /* 0x000fcc000f80c03f */
[----:B------:R-:W-:-:S13]  /*d2d0*/  PLOP3.LUT P0, PT, PT, PT, UP0, 0x80, 0x0 ;  /* 0x000000000000781c */ /* 0x000fda0003f0f008 */
[----:B------:R-:W-:Y:S05]  /*d2e0*/  @!P0 BRA `(.L_x_180) ;  /* 0x0000000000408947 */ /* 0x000fea0003800000 */
[----:B------:R-:W-:Y:S01]  /*d2f0*/  MOV R2, 0x0 ;  /* 0x0000000000027802 */ /* 0x000fe20000000f00 */
[----:B------:R-:W-:Y:S01]  /*d300*/  ULDC.64 UR6, c[0x4][0x1c8] ;  /* 0x0100720000067ab9 */ /* 0x000fe20000000a00 */
[----:B------:R-:W-:Y:S01]  /*d310*/  ULDC.64 UR8, c[0x4][0x1d0] ;  /* 0x0100740000087ab9 */ /* 0x000fe20000000a00 */
[----:B------:R-:W-:Y:S01]  /*d320*/  ULDC.64 UR4, c[0x4][0x118] ;  /* 0x0100460000047ab9 */ /* 0x000fe20000000a00 */
[----:B------:R-:W-:Y:S02]  /*d330*/  IMAD.U32 R4, RZ, RZ, UR6 ;  /* 0x00000006ff047e24 */ /* 0x000fe4000f8e00ff */
[----:B------:R-:W0:Y:S01]  /*d340*/  LDC.64 R2, c[0x4][R2] ;  /* 0x0100000002027b82 */ /* 0x000e220000000a00 */
        /* <DEDUP_REMOVED lines=9> */
[----:B0-----:R-:W-:Y:S05]  /*d3e0*/  CALL.ABS.NOINC R2 ;  /* 0x0000000002007343 */ /* 0x001fea0003c00000 */
.L_x_180:
[----:B------:R-:W-:-:S06]  /*d3f0*/  UIADD3 UR4, UR41, 0x10400, URZ ;  /* 0x0001040029047890 */ /* 0x000fcc000fffe03f */
[----:B------:R-:W-:-:S05]  /*d400*/  IMAD.U32 R16, RZ, RZ, UR4 ;  /* 0x00000004ff107e24 */ /* 0x000fca000f8e00ff */
[----:B------:R-:W-:-:S13]  /*d410*/  LOP3.LUT P0, RZ, R16, 0x3ff, RZ, 0xc0, !PT ;  /* 0x000003ff10ff7812 */ /* 0x000fda000780c0ff */
        /* <DEDUP_REMOVED lines=17> */
.L_x_181:
[----:B------:R-:W-:-:S04]  /*d530*/  IMAD.U32 R18, RZ, RZ, UR41 ;  /* 0x00000029ff127e24 */ /* 0x000fc8000f8e00ff */
[----:B------:R-:W-:-:S05]  /*d540*/  VIADD R0, R18, 0x400 ;  /* 0x0000040012007836 */ /* 0x000fca0000000000 */
        /* <DEDUP_REMOVED lines=18> */
.L_x_182:
        /* <DEDUP_REMOVED lines=18> */
.L_x_183:
[----:B------:R-:W0:Y:S01]  /*d790*/  LDC R0, c[0x0][0x428] ;  /* 0x00010a00ff007b82 */ /* 0x000e220000000800 */
[----:B------:R-:W-:Y:S01]  /*d7a0*/  ULDC.64 UR4, c[0x0][0x9f8] ;  /* 0x00027e0000047ab9 */ /* 0x000fe20000000a00 */
[----:B------:R-:W-:Y:S01]  /*d7b0*/  IMAD.U32 R3, RZ, RZ, UR38 ;  /* 0x00000026ff037e24 */ /* 0x000fe2000f8e00ff */
[----:B------:R-:W2:Y:S01]  /*d7c0*/  LDL.LU R19, [R1+0x24] ;  /* 0x0000240001137983 */ /* 0x000ea20000300800 */
[----:B------:R-:W-:Y:S01]  /*d7d0*/  UISETP.NE.U32.AND UP0, UPT, UR4, URZ, UPT ;  /* 0x0000003f0400728c */ /* 0x000fe2000bf05070 */
[----:B------:R-:W-:Y:S01]  /*d7e0*/  IMAD.U32 R10, RZ, RZ, UR49 ;  /* 0x00000031ff0a7e24 */ /* 0x000fe2000f8e00ff */
[----:B------:R-:W-:Y:S01]  /*d7f0*/  ULDC.64 UR10, c[0x0][0xa08] ;  /* 0x00028200000a7ab9 */ /* 0x000fe20000000a00 */
[----:B------:R-:W1:Y:S01]  /*d800*/  S2R R4, SR_TID.X ;  /* 0x0000000000047919 */ /* 0x000e620000002100 */
[----:B------:R-:W-:-:S06]  /*d810*/  UISETP.NE.AND.EX UP0, UPT, UR5, URZ, UPT, UP0 ;  /* 0x0000003f0500728c */ /* 0x000fcc000bf05300 */
[----:B------:R-:W-:-:S05]  /*d820*/  PLOP3.LUT P1, PT, PT, PT, UP0, 0x80, 0x0 ;  /* 0x000000000000781c */ /* 0x000fca0003f2f008 */
[----:B------:R-:W-:-:S04]  /*d830*/  @UP0 UIADD3 UR4, UP1, UR45, UR4, URZ ;  /* 0x000000042d040290 */ /* 0x000fc8000ff3e03f */
[----:B------:R-:W-:Y:S01]  /*d840*/  @UP0 UIADD3.X UR5, UR48, UR5, URZ, UP1, !UPT ;  /* 0x0000000530050290 */ /* 0x000fe20008ffe43f */
[----:B0-----:R-:W-:-:S13]  /*d850*/  ISETP.NE.AND P0, PT, R0, 0x1, PT ;  /* 0x000000010000780c */ /* 0x001fda0003f05270 */
[----:B------:R-:W0:Y:S01]  /*d860*/  @P0 LDC R2, c[0x0][0x42c] ;  /* 0x00010b00ff020b82 */ /* 0x000e220000000800 */
[----:B-1----:R-:W-:-:S07]  /*d870*/  LOP3.LUT R16, R4, 0x7f, RZ, 0xc0, !PT ;  /* 0x0000007f04107812 */ /* 0x002fce00078ec0ff */
[----:B------:R-:W1:Y:S01]  /*d880*/  @P0 LDC R0, c[0x0][0x430] ;  /* 0x00010c00ff000b82 */ /* 0x000e620000000800 */
[----:B0-----:R-:W-:-:S05]  /*d890*/  @P0 IMAD.HI.U32 R2, R2, UR38, RZ ;  /* 0x0000002602020c27 */ /* 0x001fca000f8e00ff */
[----:B-1----:R-:W-:Y:S01]  /*d8a0*/  @P0 SHF.R.U32.HI R3, RZ, R0, R2 ;  /* 0x00000000ff030219 */ /* 0x002fe20000011602 */
[----:B------:R-:W-:-:S04]  /*d8b0*/  IMAD.U32 R2, RZ, RZ, UR4 ;  /* 0x00000004ff027e24 */ /* 0x000fc8000f8e00ff */
[----:B------:R0:W-:Y:S02]  /*d8c0*/  STL [R1+0x8], R3 ;  /* 0x0000080301007387 */ /* 0x0001e40000100800 */
[----:B0-----:R-:W-:Y:S01]  /*d8d0*/  IMAD.U32 R3, RZ, RZ, UR5 ;  /* 0x00000005ff037e24 */ /* 0x001fe2000f8e00ff */
[----:B------:R-:W-:-:S04]  /*d8e0*/  ULDC.64 UR4, c[0x0][0xa00] ;  /* 0x0002800000047ab9 */ /* 0x000fc80000000a00 */
[----:B------:R0:W3:Y:S01]  /*d8f0*/  @P1 LDG.E R10, desc[UR46][R2.64] ;  /* 0x0000002e020a1981 */ /* 0x0000e2000c1e1900 */
[----:B------:R-:W-:Y:S01]  /*d900*/  ISETP.NE.AND P1, PT, R16, RZ, PT ;  /* 0x000000ff1000720c */ /* 0x000fe20003f25270 */
[----:B------:R-:W-:Y:S01]  /*d910*/  UMOV UR36, URZ ;  /* 0x0000003f00247c82 */ /* 0x000fe20008000000 */
[----:B------:R-:W-:Y:S01]  /*d920*/  ISETP.NE.U32.AND P0, PT, RZ, UR4, PT ;  /* 0x00000004ff007c0c */ /* 0x000fe2000bf05070 */
[----:B------:R-:W-:Y:S01]  /*d930*/  UMOV UR4, 0x80 ;  /* 0x0000008000047882 */ /* 0x000fe20000000000 */
[----:B------:R-:W-:Y:S01]  /*d940*/  UMOV UR6, UR38 ;  /* 0x0000002600067c82 */ /* 0x000fe20008000000 */
[----:B------:R-:W-:Y:S02]  /*d950*/  SHF.R.U32.HI R4, RZ, 0x5, R4 ;  /* 0x00000005ff047819 */ /* 0x000fe40000011604 */
[----:B------:R-:W-:Y:S01]  /*d960*/  ISETP.NE.AND.EX P0, PT, RZ, UR5, PT, P0 ;  /* 0x00000005ff007c0c */ /* 0x000fe2000bf05300 */
[----:B0-----:R-:W0:Y:S01]  /*d970*/  LDC.64 R2, c[0x0][0x3f8] ;  /* 0x0000fe00ff027b82 */ /* 0x001e220000000a00 */
[----:B------:R-:W-:-:S02]  /*d980*/  LOP3.LUT R4, R4, 0x3, RZ, 0xc0, !PT ;  /* 0x0000000304047812 */ /* 0x000fc400078ec0ff */
[----:B------:R-:W-:Y:S02]  /*d990*/  SEL R8, RZ, UR49, P0 ;  /* 0x00000031ff087c07 */ /* 0x000fe40008000000 */
[----:B------:R-:W-:Y:S02]  /*d9a0*/  VOTEU.ALL UP1, P1 ;  /* 0x00000000003f7886 */ /* 0x000fe40000820000 */
[----:B------:R-:W-:-:S03]  /*d9b0*/  R2UR UR39, R8 ;  /* 0x00000000082772ca */ /* 0x000fc600000e0000 */
[----:B------:R-:W-:-:S04]  /*d9c0*/  @!UP1 UIADD3 UR8, UP0, UR54, 0x270, URZ ;  /* 0x0000027036089890 */ /* 0x000fc8000ff1e03f */
[----:B------:R-:W-:-:S06]  /*d9d0*/  @!UP1 UIADD3.X UR9, URZ, UR55, URZ, UP0, !UPT ;  /* 0x000000373f099290 */ /* 0x000fcc00087fe43f */
[----:B------:R-:W-:Y:S01]  /*d9e0*/  UMOV UR7, UR39 ;  /* 0x0000002700077c82 */ /* 0x000fe20008000000 */
[----:B0-----:R-:W-:Y:S01]  /*d9f0*/  LOP3.LUT P0, RZ, R2, UR10, RZ, 0xfc, !PT ;  /* 0x0000000a02ff7c12 */ /* 0x001fe2000f80fcff */
[----:B------:R-:W-:-:S03]  /*da00*/  UMOV UR10, 0xffffffff ;  /* 0xffffffff000a7882 */ /* 0x000fc60000000000 */
[----:B------:R-:W-:Y:S01]  /*da10*/  LOP3.LUT P0, RZ, R3, UR11, RZ, 0xfc, P0 ;  /* 0x0000000b03ff7c12 */ /* 0x000fe2000800fcff */
[----:B--2---:R-:W-:-:S05]  /*da20*/  IMAD R5, R19, 0x80, R17 ;  /* 0x0000008013057824 */ /* 0x004fca00078e0211 */
[----:B------:R-:W-:-:S13]  /*da30*/  R2UR UR37, R5 ;  /* 0x00000000052572ca */ /* 0x000fda00000e0000 */
[----:B------:R-:W-:Y:S01]  /*da40*/  UMOV UR5, UR37 ;  /* 0x0000002500057c82 */ /* 0x000fe20008000000 */
[----:B------:R0:W-:Y:S01]  /*da50*/  @!UP1 UTMAPF.L2.4D [UR36], [UR8] ;  /* 0x00000024080095b8 */ /* 0x0001e20008018000 */
[----:B------:R0:W-:Y:S01]  /*da60*/  @!UP1 UTMAPF.L2.4D [UR4], [UR8] ;  /* 0x00000004080095b8 */ /* 0x0001e20008018000 */
[----:B---3--:R-:W-:Y:S01]  /*da70*/  SHF.R.S32.HI R19, RZ, 0x1f, R10 ;  /* 0x0000001fff137819 */ /* 0x008fe2000001140a */
[----:B------:R0:W-:Y:S01]  /*da80*/  STL [R1+0x18], R10 ;  /* 0x0000180a01007387 */ /* 0x0001e20000100800 */
[----:B------:R-:W-:-:S03]  /*da90*/  SEL R0, R10, RZ, !P0 ;  /* 0x000000ff0a007207 */ /* 0x000fc60004000000 */
[----:B------:R0:W-:Y:S01]  /*daa0*/  STL [R1+0x24], R19 ;  /* 0x0000241301007387 */ /* 0x0001e20000100800 */
[----:B------:R-:W-:Y:S05]  /*dab0*/  BRA.DIV UR10, `(.L_x_184) ;  /* 0x0000003a0a9c7947 */ /* 0x000fea000b800000 */
[----:B------:R1:W2:Y:S02]  /*dac0*/  SHFL.IDX PT, R14, R4, RZ, 0x1f ;  /* 0x00001fff040e7589 */ /* 0x0002a400000e0000 */
.L_x_254:
[----:B--2---:R-:W-:Y:S02]  /*dad0*/  ISETP.NE.AND P0, PT, R14, RZ, PT ;  /* 0x000000ff0e00720c */ /* 0x004fe40003f05270 */
[----:B------:R-:W-:-:S11]  /*dae0*/  PLOP3.LUT P6, PT, PT, PT, PT, 0x8, 0x0 ;  /* 0x000000000000781c */ /* 0x000fd60003fce170 */
[----:B------:R-:W-:Y:S05]  /*daf0*/  @P0 BRA `(.L_x_185) ;  /* 0x0000000400dc0947 */ /* 0x000fea0003800000 */
[----:B0-----:R-:W-:-:S06]  /*db00*/  ULEA.HI.SX32 UR4, UR43, 0xffffffff, 0x19 ;  /* 0xffffffff2b047891 */ /* 0x001fcc000f8fca3f */
[----:B-1----:R-:W-:Y:S01]  /*db10*/  IMAD.U32 R4, RZ, RZ, UR4 ;  /* 0x00000004ff047e24 */ /* 0x002fe2000f8e00ff */
[----:B------:R-:W-:-:S03]  /*db20*/  UMOV UR4, 0xffffffff ;  /* 0xffffffff00047882 */ /* 0x000fc60000000000 */
[----:B------:R-:W-:Y:S05]  /*db30*/  BRA.DIV UR4, `(.L_x_186) ;  /* 0x0000003a049c7947 */ /* 0x000fea000b800000 */
[----:B------:R-:W-:-:S13]  /*db40*/  ELECT P6, URZ, PT ;  /* 0x00000000003f782f */ /* 0x000fda00038c0000 */
.L_x_257:
[----:B------:R-:W-:Y:S05]  /*db50*/  @!P6 BRA `(.L_x_187) ;  /* 0x000000040064e947 */ /* 0x000fea0003800000 */
[----:B------:R-:W-:-:S04]  /*db60*/  ISETP.NE.U32.AND P0, PT, R2, RZ, PT ;  /* 0x000000ff0200720c */ /* 0x000fc80003f05070 */
[----:B------:R-:W-:-:S13]  /*db70*/  ISETP.NE.AND.EX P0, PT, R3, RZ, PT, P0 ;  /* 0x000000ff0300720c */ /* 0x000fda0003f05300 */
[----:B------:R-:W-:Y:S05]  /*db80*/  @!P0 BRA `(.L_x_188) ;  /* 0x0000000000488947 */ /* 0x000fea0003800000 */
[----:B------:R-:W0:Y:S01]  /*db90*/  LDC R9, c[0x0][0x41c] ;  /* 0x00010700ff097b82 */ /* 0x000e220000000800 */
[----:B------:R-:W-:Y:S01]  /*dba0*/  IMAD.MOV.U32 R0, RZ, RZ, R4 ;  /* 0x000000ffff007224 */ /* 0x000fe200078e0004 */
[----:B------:R-:W-:Y:S01]  /*dbb0*/  ULDC.64 UR4, c[0x0][0x408] ;  /* 0x0001020000047ab9 */ /* 0x000fe20000000a00 */
[----:B0-----:R-:W-:-:S13]  /*dbc0*/  ISETP.NE.AND P0, PT, R9, 0x1, PT ;  /* 0x000000010900780c */ /* 0x001fda0003f05270 */
[----:B------:R-:W0:Y:S02]  /*dbd0*/  @P0 LDC.64 R6, c[0x0][0x420] ;  /* 0x00010800ff060b82 */ /* 0x000e240000000a00 */
[----:B0-----:R-:W-:-:S05]  /*dbe0*/  @P0 IMAD.HI.U32 R6, R4, R6, RZ ;  /* 0x0000000604060227 */ /* 0x001fca00078e00ff */
[----:B------:R-:W-:-:S04]  /*dbf0*/  @P0 SHF.R.U32.HI R0, RZ, R7, R6 ;  /* 0x00000007ff000219 */ /* 0x000fc80000011606 */
[--C-:B------:R-:W-:Y:S01]  /*dc00*/  SHF.R.S32.HI R7, RZ, 0x1f, R0.reuse ;  /* 0x0000001fff077819 */ /* 0x100fe20000011400 */
[----:B------:R-:W-:-:S04]  /*dc10*/  IMAD.MOV R6, RZ, RZ, -R0 ;  /* 0x000000ffff067224 */ /* 0x000fc800078e0a00 */
[----:B------:R-:W-:Y:S02]  /*dc20*/  IMAD R4, R9, R6, R4 ;  /* 0x0000000609047224 */ /* 0x000fe400078e0204 */
[----:B------:R-:W-:Y:S02]  /*dc30*/  IMAD R9, R19, UR4, RZ ;  /* 0x0000000413097c24 */ /* 0x000fe4000f8e02ff */
[----:B------:R-:W-:Y:S02]  /*dc40*/  IMAD.MOV.U32 R6, RZ, RZ, R0 ;  /* 0x000000ffff067224 */ /* 0x000fe400078e0000 */
[C---:B------:R-:W-:Y:S02]  /*dc50*/  IMAD R0, R10.reuse, UR5, R9 ;  /* 0x000000050a007c24 */ /* 0x040fe4000f8e0209 */
[----:B------:R-:W-:-:S04]  /*dc60*/  IMAD.WIDE.U32 R6, R10, UR4, R6 ;  /* 0x000000040a067c25 */ /* 0x000fc8000f8e0006 */
[----:B------:R-:W-:Y:S01]  /*dc70*/  IMAD.IADD R0, R7, 0x1, R0 ;  /* 0x0000000107007824 */ /* 0x000fe200078e0200 */
[----:B------:R-:W-:-:S04]  /*dc80*/  LEA R2, P0, R6, R2, 0x2 ;  /* 0x0000000206027211 */ /* 0x000fc800078010ff */
[----:B------:R-:W-:-:S05]  /*dc90*/  LEA.HI.X R3, R6, R3, R0, 0x2, P0 ;  /* 0x0000000306037211 */ /* 0x000fca00000f1400 */
[----:B------:R0:W5:Y:S04]  /*dca0*/  LDG.E R0, desc[UR46][R2.64] ;  /* 0x0000002e02007981 */ /* 0x000168000c1e1900 */
.L_x_188:
[----:B0-----:R-:W2:Y:S04]  /*dcb0*/  LDL R3, [R1+0xc] ;  /* 0x00000c0001037983 */ /* 0x001ea80000100800 */
[----:B------:R-:W3:Y:S01]  /*dcc0*/  LDL R2, [R1+0x14] ;  /* 0x0000140001027983 */ /* 0x000ee20000100800 */
[----:B------:R-:W-:Y:S02]  /*dcd0*/  ISETP.NE.AND P0, PT, R16, RZ, PT ;  /* 0x000000ff1000720c */ /* 0x000fe40003f05270 */
[----:B--2---:R-:W-:Y:S02]  /*dce0*/  LEA R6, R3, UR41, 0x3 ;  /* 0x0000002903067c11 */ /* 0x004fe4000f8e18ff */
[----:B---3--:R-:W-:-:S04]  /*dcf0*/  SHF.L.U32 R3, R2, 0x1f, RZ ;  /* 0x0000001f02037819 */ /* 0x008fc800000006ff */
[----:B------:R-:W0:Y:S02]  /*dd00*/  SYNCS.PHASECHK.TRANS64.TRYWAIT P2, [R6+URZ+0x38880], R3 ;  /* 0x03888003060075a7 */ /* 0x000e24000804017f */
[----:B0-----:R-:W-:Y:S05]  /*dd10*/  @!P2 BRA `(.L_x_189) ;  /* 0x000000380044a947 */ /* 0x001fea0003800000 */
.L_x_258:
[----:B------:R-:W-:Y:S05]  /*dd20*/  @P0 BRA `(.L_x_190) ;  /* 0x00000000001c0947 */ /* 0x000fea0003800000 */
[----:B------:R-:W1:Y:S01]  /*dd30*/  S2R R2, SR_TID.X ;  /* 0x0000000000027919 */ /* 0x000e620000002100 */
[----:B------:R-:W-:-:S04]  /*dd40*/  IMAD.MOV.U32 R7, RZ, RZ, 0x8000 ;  /* 0x00008000ff077424 */ /* 0x000fc800078e00ff */
[----:B------:R2:W-:Y:S01]  /*dd50*/  SYNCS.ARRIVE.TRANS64 RZ, [R6+URZ+0x38870], R7 ;  /* 0x0388700706ff79a7 */ /* 0x0005e2000800003f */
[----:B-1----:R-:W-:-:S04]  /*dd60*/  LOP3.LUT R2, R2, 0x1f, RZ, 0xc0, !PT ;  /* 0x0000001f02027812 */ /* 0x002fc800078ec0ff */
[----:B------:R-:W-:-:S13]  /*dd70*/  ISETP.NE.AND P2, PT, R2, RZ, PT ;  /* 0x000000ff0200720c */ /* 0x000fda0003f45270 */
[----:B--2---:R-:W-:Y:S05]  /*dd80*/  @!P2 BRA `(.L_x_190) ;  /* 0x000000000004a947 */ /* 0x004fea0003800000 */
[----:B------:R-:W-:Y:S01]  /*dd90*/  BPT.TRAP 0x1 ;  /* 0x000000040000795c */ /* 0x000fe20000300000 */
.L_x_190:
[----:B------:R-:W2:Y:S04]  /*dda0*/  LDL R2, [R1+0xc] ;  /* 0x00000c0001027983 */ /* 0x000ea80000100800 */
[----:B------:R-:W3:Y:S04]  /*ddb0*/  LDL R9, [R1+0x28] ;  /* 0x0000280001097983 */ /* 0x000ee80000100800 */
[----:B------:R-:W4:Y:S01]  /*ddc0*/  LDL R7, [R1+0x8] ;  /* 0x0000080001077983 */ /* 0x000f220000100800 */
[----:B------:R-:W-:Y:S01]  /*ddd0*/  R2UR UR9, R6 ;  /* 0x00000000060972ca */ /* 0x000fe200000e0000 */
[----:B------:R-:W-:Y:S01]  /*dde0*/  UIADD3 UR4, UP0, UR54, 0x470, URZ ;  /* 0x0000047036047890 */ /* 0x000fe2000ff1e03f */
[----:B-----5:R-:W-:Y:S01]  /*ddf0*/  R2UR UR13, R0 ;  /* 0x00000000000d72ca */ /* 0x020fe200000e0000 */
[----:B------:R-:W-:Y:S01]  /*de00*/  UMOV UR10, URZ ;  /* 0x0000003f000a7c82 */ /* 0x000fe20008000000 */
[----:B------:R-:W-:Y:S01]  /*de10*/  UMOV UR6, 0x0 ;  /* 0x0000000000067882 */ /* 0x000fe20000000000 */
[----:B------:R-:W-:Y:S01]  /*de20*/  UIADD3.X UR5, URZ, UR55, URZ, UP0, !UPT ;  /* 0x000000373f057290 */ /* 0x000fe200087fe43f */
[----:B------:R-:W-:Y:S01]  /*de30*/  UMOV UR7, 0x14f00000 ;  /* 0x14f0000000077882 */ /* 0x000fe20000000000 */
[----:B------:R-:W-:-:S06]  /*de40*/  UMOV UR15, 0x80 ;  /* 0x00000080000f7882 */ /* 0x000fcc0000000000 */
[----:B------:R-:W-:Y:S01]  /*de50*/  UIADD3 UR9, UR9, 0x38870, URZ ;  /* 0x0003887009097890 */ /* 0x000fe2000fffe03f */
[----:B--2---:R-:W-:-:S04]  /*de60*/  LEA R2, R2, UR41, 0xf ;  /* 0x0000002902027c11 */ /* 0x004fc8000f8e78ff */
[----:B------:R-:W-:Y:S01]  /*de70*/  R2UR UR14, R2 ;  /* 0x00000000020e72ca */ /* 0x000fe200000e0000 */
[----:B---3--:R-:W-:Y:S01]  /*de80*/  IMAD R4, R4, 0x80, R9 ;  /* 0x0000008004047824 */ /* 0x008fe200078e0209 */
[----:B----4-:R-:W-:-:S04]  /*de90*/  R2UR UR12, R7 ;  /* 0x00000000070c72ca */ /* 0x010fc800000e0000 */
[----:B------:R-:W-:-:S07]  /*dea0*/  R2UR UR11, R4 ;  /* 0x00000000040b72ca */ /* 0x000fce00000e0000 */
[----:B------:R-:W-:Y:S02]  /*deb0*/  UIADD3 UR8, UR14, 0x10400, URZ ;  /* 0x000104000e087890 */ /* 0x000fe4000fffe03f */
[----:B------:R-:W-:-:S07]  /*dec0*/  UIADD3 UR14, UR14, 0x14400, URZ ;  /* 0x000144000e0e7890 */ /* 0x000fce000fffe03f */
[----:B------:R1:W-:Y:S02]  /*ded0*/  UTMALDG.4D [UR8], [UR4], desc[UR6] ;  /* 0x00000608040075b4 */ /* 0x0003e40008019000 */
[----:B-1----:R-:W-:Y:S01]  /*dee0*/  UMOV UR8, UR14 ;  /* 0x0000000e00087c82 */ /* 0x002fe20008000000 */
[----:B------:R-:W-:Y:S02]  /*def0*/  UMOV UR10, UR15 ;  /* 0x0000000f000a7c82 */ /* 0x000fe40008000000 */
[----:B------:R1:W-:Y:S01]  /*df00*/  UTMALDG.4D [UR8], [UR4], desc[UR6] ;  /* 0x00000608040075b4 */ /* 0x0003e20008019000 */
[----:B------:R-:W2:Y:S02]  /*df10*/  SYNCS.PHASECHK.TRANS64.TRYWAIT P2, [R6+URZ+0x38840], R3 ;  /* 0x03884003060075a7 */ /* 0x000ea4000804017f */
[----:B-12---:R-:W-:Y:S05]  /*df20*/  @!P2 BRA `(.L_x_191) ;  /* 0x0000003400d4a947 */ /* 0x006fea0003800000 */
.L_x_259:
[----:B------:R-:W-:Y:S05]  /*df30*/  @P0 BRA `(.L_x_192) ;  /* 0x00000000001c0947 */ /* 0x000fea0003800000 */
[----:B------:R-:W2:Y:S01]  /*df40*/  S2R R7, SR_TID.X ;  /* 0x0000000000077919 */ /* 0x000ea20000002100 */
[----:B01----:R-:W-:-:S04]  /*df50*/  IMAD.MOV.U32 R3, RZ, RZ, 0x8000 ;  /* 0x00008000ff037424 */ /* 0x003fc800078e00ff */
[----:B------:R3:W-:Y:S01]  /*df60*/  SYNCS.ARRIVE.TRANS64 RZ, [R6+URZ+0x38830], R3 ;  /* 0x0388300306ff79a7 */ /* 0x0007e2000800003f */
[----:B--2---:R-:W-:-:S04]  /*df70*/  LOP3.LUT R7, R7, 0x1f, RZ, 0xc0, !PT ;  /* 0x0000001f07077812 */ /* 0x004fc800078ec0ff */
[----:B------:R-:W-:-:S13]  /*df80*/  ISETP.NE.AND P0, PT, R7, RZ, PT ;  /* 0x000000ff0700720c */ /* 0x000fda0003f05270 */
[----:B---3--:R-:W-:Y:S05]  /*df90*/  @!P0 BRA `(.L_x_192) ;  /* 0x0000000000048947 */ /* 0x008fea0003800000 */
[----:B------:R-:W-:Y:S01]  /*dfa0*/  BPT.TRAP 0x1 ;  /* 0x000000040000795c */ /* 0x000fe20000300000 */
.L_x_192:
[----:B01----:R-:W2:Y:S01]  /*dfb0*/  LDL R3, [R1+0x8] ;  /* 0x0000080001037983 */ /* 0x003ea20000100800 */
        /* <DEDUP_REMOVED lines=15> */
[----:B0-----:R-:W-:Y:S01]  /*e0b0*/  UMOV UR8, UR14 ;  /* 0x0000000e00087c82 */ /* 0x001fe20008000000 */
[----:B------:R-:W-:Y:S02]  /*e0c0*/  UMOV UR10, UR15 ;  /* 0x0000000f000a7c82 */ /* 0x000fe40008000000 */
[----:B------:R0:W-:Y:S02]  /*e0d0*/  UTMALDG.4D [UR8], [UR4], desc[UR6] ;  /* 0x00000608040075b4 */ /* 0x0001e40008019000 */
[----:B0-----:R-:W-:Y:S01]  /*e0e0*/  NOP ;  /* 0x0000000000007918 */ /* 0x001fe20000000000 */
.L_x_187:
        /* <DEDUP_REMOVED lines=11> */
[C---:B------:R-:W-:Y:S01]  /*e1a0*/  @P0 R2UR UR13, R8.reuse ;  /* 0x00000000080d02ca */ /* 0x040fe200000e0000 */
[----:B------:R-:W-:Y:S01]  /*e1b0*/  UMOV UR7, 0x12f00000 ;  /* 0x12f0000000077882 */ /* 0x000fe20000000000 */
[----:B------:R-:W-:Y:S01]  /*e1c0*/  @P0 R2UR UR19, R5 ;  /* 0x00000000051302ca */ /* 0x000fe200000e0000 */
[----:B------:R-:W-:Y:S01]  /*e1d0*/  UMOV UR10, URZ ;  /* 0x0000003f000a7c82 */ /* 0x000fe20008000000 */
[----:B------:R-:W-:Y:S01]  /*e1e0*/  @P0 R2UR UR21, R8 ;  /* 0x00000000081502ca */ /* 0x000fe200000e0000 */
[----:B------:R-:W-:Y:S01]  /*e1f0*/  UMOV UR12, UR38 ;  /* 0x00000026000c7c82 */ /* 0x000fe20008000000 */
[----:B------:R-:W-:Y:S01]  /*e200*/  UMOV UR18, 0x80 ;  /* 0x0000008000127882 */ /* 0x000fe20000000000 */
[----:B------:R-:W-:Y:S01]  /*e210*/  UMOV UR20, UR38 ;  /* 0x0000002600147c82 */ /* 0x000fe20008000000 */
[----:B------:R-:W-:Y:S01]  /*e220*/  UMOV UR17, UR9 ;  /* 0x0000000900117c82 */ /* 0x000fe20008000000 */
[----:B------:R2:W-:Y:S04]  /*e230*/  @P0 SYNCS.ARRIVE.TRANS64 RZ, [UR41+0x38800], R2 ;  /* 0x03880002ffff09a7 */ /* 0x0005e80008000029 */
[----:B------:R2:W-:Y:S04]  /*e240*/  UTMALDG.4D [UR8], [UR4], desc[UR6] ;  /* 0x00000608040075b4 */ /* 0x0005e80008019000 */
[----:B------:R2:W-:Y:S02]  /*e250*/  UTMALDG.4D [UR16], [UR4], desc[UR6] ;  /* 0x00000610040075b4 */ /* 0x0005e40008019000 */
[----:B--2---:R-:W-:Y:S01]  /*e260*/  NOP ;  /* 0x0000000000007918 */ /* 0x004fe20000000000 */
.L_x_185:
[----:B------:R-:W2:Y:S01]  /*e270*/  LDL.LU R3, [R1+0x3c] ;  /* 0x00003c0001037983 */ /* 0x000ea20000300800 */
[----:B------:R-:W-:Y:S01]  /*e280*/  BSSY B0, `(.L_x_193) ;  /* 0x0000009000007945 */ /* 0x000fe20003800000 */
[----:B--2---:R-:W-:-:S05]  /*e290*/  VIADD R3, R3, 0x1 ;  /* 0x0000000103037836 */ /* 0x004fca0000000000 */
[----:B------:R-:W-:Y:S01]  /*e2a0*/  LEA.HI R2, R3, R3, RZ, 0x1 ;  /* 0x0000000303027211 */ /* 0x000fe200078f08ff */
[----:B------:R2:W-:Y:S03]  /*e2b0*/  STL [R1+0x3c], R3 ;  /* 0x00003c0301007387 */ /* 0x0005e60000100800 */
[----:B------:R-:W-:-:S05]  /*e2c0*/  LOP3.LUT R2, R2, 0xfffffffe, RZ, 0xc0, !PT ;  /* 0xfffffffe02027812 */ /* 0x000fca00078ec0ff */
[----:B------:R-:W-:-:S05]  /*e2d0*/  IMAD.IADD R2, R3, 0x1, -R2 ;  /* 0x0000000103027824 */ /* 0x000fca00078e0a02 */
[----:B------:R-:W-:-:S04]  /*e2e0*/  SHF.L.U32 R2, R2, 0x1f, RZ ;  /* 0x0000001f02027819 */ /* 0x000fc800000006ff */
[----:B------:R-:W3:Y:S02]  /*e2f0*/  SYNCS.PHASECHK.TRANS64.TRYWAIT P0, [UR41+0x38820], R2 ;  /* 0x03882002ff0075a7 */ /* 0x000ee40008000169 */
[----:B--23--:R-:W-:Y:S05]  /*e300*/  @!P0 BRA `(.L_x_194) ;  /* 0x0000003000f08947 */ /* 0x00cfea0003800000 */
.L_x_260:
[----:B0-----:R-:W-:Y:S05]  /*e310*/  BSYNC B0 ;  /* 0x0000000000007941 */ /* 0x001fea0003800000 */
.L_x_193:
[----:B------:R-:W-:-:S06]  /*e320*/  UISETP.GE.AND UP0, UPT, UR44, 0x81, UPT ;  /* 0x000000812c00788c */ /* 0x000fcc000bf06270 */
[----:B------:R-:W-:-:S13]  /*e330*/  PLOP3.LUT P0, PT, PT, PT, UP0, 0x80, 0x0 ;  /* 0x000000000000781c */ /* 0x000fda0003f0f008 */
[----:B------:R-:W-:Y:S05]  /*e340*/  @!P0 BRA `(.L_x_195) ;  /* 0x0000001400388947 */ /* 0x000fea0003800000 */
[----:B------:R0:W5:Y:S01]  /*e350*/  LDL.LU R6, [R1+0x14] ;  /* 0x0000140001067983 */ /* 0x0001620000300800 */
[----:B------:R-:W-:-:S03]  /*e360*/  ULEA.HI.SX32 UR4, UR43, 0xfffffffe, 0x19 ;  /* 0xfffffffe2b047891 */ /* 0x000fc6000f8fca3f */
[----:B------:R0:W5:Y:S03]  /*e370*/  LDL.LU R7, [R1+0xc] ;  /* 0x00000c0001077983 */ /* 0x0001660000300800 */
[----:B------:R-:W-:-:S07]  /*e380*/  IMAD.U32 R20, RZ, RZ, UR4 ;  /* 0x00000004ff147e24 */ /* 0x000fce000f8e00ff */
.L_x_217:
[----:B-----5:R-:W-:Y:S01]  /*e390*/  VIADD R3, R7, 0x1 ;  /* 0x0000000107037836 */ /* 0x020fe20000000000 */
[----:B------:R-:W-:Y:S05]  /*e3a0*/  YIELD ;  /* 0x0000000000007946 */ /* 0x000fea0003800000 */
[----:B------:R-:W-:Y:S01]  /*e3b0*/  ISETP.NE.AND P0, PT, R3, 0x2, PT ;  /* 0x000000020300780c */ /* 0x000fe20003f05270 */
[----:B------:R-:W-:Y:S03]  /*e3c0*/  BSSY B0, `(.L_x_196) ;  /* 0x000008e000007945 */ /* 0x000fe60003800000 */
[----:B--23--:R-:W-:-:S02]  /*e3d0*/  SEL R2, RZ, 0x1, P0 ;  /* 0x00000001ff027807 */ /* 0x00cfc40000000000 */
[----:B------:R-:W-:Y:S02]  /*e3e0*/  SEL R10, R3, RZ, P0 ;  /* 0x000000ff030a7207 */ /* 0x000fe40000000000 */
[----:B------:R-:W-:-:S05]  /*e3f0*/  LOP3.LUT R9, R6, R2, RZ, 0x3c, !PT ;  /* 0x0000000206097212 */ /* 0x000fca00078e3cff */
[----:B------:R2:W-:Y:S04]  /*e400*/  STL [R1+0x14], R9 ;  /* 0x0000140901007387 */ /* 0x0005e80000100800 */
[----:B------:R2:W-:Y:S01]  /*e410*/  STL [R1+0xc], R10 ;  /* 0x00000c0a01007387 */ /* 0x0005e20000100800 */
[----:B------:R-:W-:Y:S05]  /*e420*/  @!P6 BRA `(.L_x_197) ;  /* 0x00000008001ce947 */ /* 0x000fea0003800000 */
[----:B------:R-:W-:Y:S01]  /*e430*/  ULDC.64 UR4, c[0x0][0x3f8] ;  /* 0x0000fe0000047ab9 */ /* 0x000fe20000000a00 */
[----:B------:R-:W-:Y:S01]  /*e440*/  IMAD.MOV.U32 R8, RZ, RZ, R20 ;  /* 0x000000ffff087224 */ /* 0x000fe200078e0014 */
[----:B------:R-:W-:-:S04]  /*e450*/  ISETP.NE.U32.AND P0, PT, RZ, UR4, PT ;  /* 0x00000004ff007c0c */ /* 0x000fc8000bf05070 */
[----:B------:R-:W-:-:S13]  /*e460*/  ISETP.NE.AND.EX P0, PT, RZ, UR5, PT, P0 ;  /* 0x00000005ff007c0c */ /* 0x000fda000bf05300 */
[----:B------:R-:W-:Y:S05]  /*e470*/  @!P0 BRA `(.L_x_198) ;  /* 0x00000000004c8947 */ /* 0x000fea0003800000 */
[----:B------:R-:W3:Y:S01]  /*e480*/  LDL R11, [R1+0x24] ;  /* 0x00002400010b7983 */ /* 0x000ee20000100800 */
[----:B-1----:R-:W1:Y:S01]  /*e490*/  LDC R4, c[0x0][0x41c] ;  /* 0x00010700ff047b82 */ /* 0x002e620000000800 */
[----:B------:R-:W-:Y:S02]  /*e4a0*/  ULDC.64 UR6, c[0x0][0x408] ;  /* 0x0001020000067ab9 */ /* 0x000fe40000000a00 */
[----:B------:R-:W4:Y:S01]  /*e4b0*/  LDL R5, [R1+0x18] ;  /* 0x0000180001057983 */ /* 0x000f220000100800 */
[----:B-1----:R-:W-:-:S13]  /*e4c0*/  ISETP.NE.AND P0, PT, R4, 0x1, PT ;  /* 0x000000010400780c */ /* 0x002fda0003f05270 */
[----:B------:R-:W1:Y:S02]  /*e4d0*/  @P0 LDC.64 R2, c[0x0][0x420] ;  /* 0x00010800ff020b82 */ /* 0x000e640000000a00 */
[----:B-1----:R-:W-:-:S04]  /*e4e0*/  @P0 IMAD.HI.U32 R0, R20, R2, RZ ;  /* 0x0000000214000227 */ /* 0x002fc800078e00ff */
[----:B------:R-:W-:Y:S01]  /*e4f0*/  IMAD.MOV.U32 R2, RZ, RZ, R20 ;  /* 0x000000ffff027224 */ /* 0x000fe200078e0014 */
[----:B------:R-:W-:-:S04]  /*e500*/  @P0 SHF.R.U32.HI R2, RZ, R3, R0 ;  /* 0x00000003ff020219 */ /* 0x000fc80000011600 */
[--C-:B------:R-:W-:Y:S01]  /*e510*/  SHF.R.S32.HI R3, RZ, 0x1f, R2.reuse ;  /* 0x0000001fff037819 */ /* 0x100fe20000011402 */
[----:B------:R-:W-:-:S04]  /*e520*/  IMAD.MOV R8, RZ, RZ, -R2 ;  /* 0x000000ffff087224 */ /* 0x000fc800078e0a02 */
[----:B------:R-:W-:Y:S02]  /*e530*/  IMAD R8, R4, R8, R20 ;  /* 0x0000000804087224 */ /* 0x000fe400078e0214 */
[----:B---3--:R-:W-:-:S04]  /*e540*/  IMAD R0, R11, UR6, RZ ;  /* 0x000000060b007c24 */ /* 0x008fc8000f8e02ff */
[C---:B----4-:R-:W-:Y:S02]  /*e550*/  IMAD R0, R5.reuse, UR7, R0 ;  /* 0x0000000705007c24 */ /* 0x050fe4000f8e0200 */
[----:B------:R-:W-:-:S04]  /*e560*/  IMAD.WIDE.U32 R2, R5, UR6, R2 ;  /* 0x0000000605027c25 */ /* 0x000fc8000f8e0002 */
[----:B------:R-:W-:Y:S01]  /*e570*/  IMAD.IADD R0, R0, 0x1, R3 ;  /* 0x0000000100007824 */ /* 0x000fe200078e0203 */
[----:B------:R-:W-:-:S04]  /*e580*/  LEA R4, P0, R2, UR4, 0x2 ;  /* 0x0000000402047c11 */ /* 0x000fc8000f8010ff */
[----:B------:R-:W-:-:S05]  /*e590*/  LEA.HI.X R5, R2, UR5, R0, 0x2, P0 ;  /* 0x0000000502057c11 */ /* 0x000fca00080f1400 */
[----:B------:R3:W5:Y:S04]  /*e5a0*/  LDG.E R0, desc[UR46][R4.64] ;  /* 0x0000002e04007981 */ /* 0x000768000c1e1900 */
.L_x_198:
[----:B-1-3--:R-:W-:Y:S01]  /*e5b0*/  LEA R4, R10, UR41, 0x3 ;  /* 0x000000290a047c11 */ /* 0x00afe2000f8e18ff */
[----:B------:R-:W1:Y:S01]  /*e5c0*/  S2R R2, SR_TID.X ;  /* 0x0000000000027919 */ /* 0x000e620000002100 */
[----:B------:R-:W-:Y:S01]  /*e5d0*/  SHF.L.U32 R3, R9, 0x1f, RZ ;  /* 0x0000001f09037819 */ /* 0x000fe200000006ff */
[----:B------:R-:W-:Y:S03]  /*e5e0*/  BSSY B1, `(.L_x_199) ;  /* 0x0000005000017945 */ /* 0x000fe60003800000 */
[----:B------:R-:W3:Y:S01]  /*e5f0*/  SYNCS.PHASECHK.TRANS64.TRYWAIT P0, [R4+URZ+0x38880], R3 ;  /* 0x03888003040075a7 */ /* 0x000ee2000800017f */
[----:B-1----:R-:W-:-:S04]  /*e600*/  LOP3.LUT R2, R2, 0x7f, RZ, 0xc0, !PT ;  /* 0x0000007f02027812 */ /* 0x002fc800078ec0ff */
[----:B------:R-:W-:Y:S01]  /*e610*/  ISETP.NE.AND P2, PT, R2, RZ, PT ;  /* 0x000000ff0200720c */ /* 0x000fe20003f45270 */
[----:B---3--:R-:W-:-:S12]  /*e620*/  @!P0 BRA `(.L_x_200) ;  /* 0x00000030003c8947 */ /* 0x008fd80003800000 */
.L_x_261:
[----:B------:R-:W-:Y:S05]  /*e630*/  BSYNC B1 ;  /* 0x0000000000017941 */ /* 0x000fea0003800000 */
.L_x_199:
[----:B------:R-:W-:Y:S04]  /*e640*/  BSSY B1, `(.L_x_201) ;  /* 0x0000009000017945 */ /* 0x000fe80003800000 */
[----:B------:R-:W-:Y:S05]  /*e650*/  @P2 BRA `(.L_x_202) ;  /* 0x00000000001c2947 */ /* 0x000fea0003800000 */
[----:B------:R-:W3:Y:S02]  /*e660*/  S2R R2, SR_TID.X ;  /* 0x0000000000027919 */ /* 0x000ee40000002100 */
[----:B---3--:R-:W-:Y:S01]  /*e670*/  LOP3.LUT R5, R2, 0x1f, RZ, 0xc0, !PT ;  /* 0x0000001f02057812 */ /* 0x008fe200078ec0ff */
[----:B------:R-:W-:-:S03]  /*e680*/  IMAD.MOV.U32 R2, RZ, RZ, 0x8000 ;  /* 0x00008000ff027424 */ /* 0x000fc600078e00ff */
[----:B------:R-:W-:Y:S01]  /*e690*/  ISETP.NE.AND P0, PT, R5, RZ, PT ;  /* 0x000000ff0500720c */ /* 0x000fe20003f05270 */
[----:B------:R3:W-:-:S12]  /*e6a0*/  SYNCS.ARRIVE.TRANS64 RZ, [R4+URZ+0x38870], R2 ;  /* 0x0388700204ff79a7 */ /* 0x0007d8000800003f */
[----:B---3--:R-:W-:Y:S05]  /*e6b0*/  @!P0 BRA `(.L_x_202) ;  /* 0x0000000000048947 */ /* 0x008fea0003800000 */
[----:B------:R-:W-:Y:S01]  /*e6c0*/  BPT.TRAP 0x1 ;  /* 0x000000040000795c */ /* 0x000fe20000300000 */
.L_x_202:
[----:B------:R-:W-:Y:S05]  /*e6d0*/  BSYNC B1 ;  /* 0x0000000000017941 */ /* 0x000fea0003800000 */
.L_x_201:
[----:B------:R-:W3:Y:S04]  /*e6e0*/  LDL R2, [R1+0xc] ;  /* 0x00000c0001027983 */ /* 0x000ee80000100800 */
[----:B--2---:R-:W2:Y:S04]  /*e6f0*/  LDL R9, [R1+0x8] ;  /* 0x0000080001097983 */ /* 0x004ea80000100800 */
[----:B------:R-:W4:Y:S01]  /*e700*/  LDL R5, [R1+0x28] ;  /* 0x0000280001057983 */ /* 0x000f220000100800 */
[----:B------:R-:W-:-:S05]  /*e710*/  IMAD.MOV.U32 R13, RZ, RZ, RZ ;  /* 0x000000ffff0d7224 */ /* 0x000fca00078e00ff */
[----:B------:R-:W-:Y:S01]  /*e720*/  R2UR UR10, R13 ;  /* 0x000000000d0a72ca */ /* 0x000fe200000e0000 */
[----:B------:R-:W-:Y:S01]  /*e730*/  UIADD3 UR4, UP0, UR54, 0x470, URZ ;  /* 0x0000047036047890 */ /* 0x000fe2000ff1e03f */
[----:B------:R-:W-:Y:S01]  /*e740*/  PLOP3.LUT P0, PT, PT, PT, PT, 0x80, 0x0 ;  /* 0x000000000000781c */ /* 0x000fe20003f0f070 */
[----:B------:R-:W-:Y:S01]  /*e750*/  UMOV UR6, 0x0 ;  /* 0x0000000000067882 */ /* 0x000fe20000000000 */
[----:B------:R-:W-:Y:S01]  /*e760*/  UMOV UR7, 0x14f00000 ;  /* 0x14f0000000077882 */ /* 0x000fe20000000000 */
[----:B------:R-:W-:Y:S01]  /*e770*/  UIADD3.X UR5, URZ, UR55, URZ, UP0, !UPT ;  /* 0x000000373f057290 */ /* 0x000fe200087fe43f */
[----:B---3--:R-:W-:Y:S02]  /*e780*/  LEA R2, R2, UR41, 0xf ;  /* 0x0000002902027c11 */ /* 0x008fe4000f8e78ff */
[----:B--2---:R-:W-:-:S03]  /*e790*/  R2UR UR12, R9 ;  /* 0x00000000090c72ca */ /* 0x004fc600000e0000 */
[----:B------:R-:W-:Y:S02]  /*e7a0*/  VIADD R9, R2, 0x10400 ;  /* 0x0001040002097836 */ /* 0x000fe40000000000 */
[----:B----4-:R-:W-:Y:S02]  /*e7b0*/  IMAD R8, R8, 0x80, R5 ;  /* 0x0000008008087824 */ /* 0x010fe400078e0205 */
[----:B------:R-:W-:-:S08]  /*e7c0*/  VIADD R5, R4, 0x38870 ;  /* 0x0003887004057836 */ /* 0x000fd00000000000 */
.L_x_203:
        /* <DEDUP_REMOVED lines=8> */
[----:B--2---:R-:W-:Y:S05]  /*e850*/  @P0 BRA.U.ANY `(.L_x_203) ;  /* 0xfffffffd00dc0947 */ /* 0x004fea000393ffff */
        /* <DEDUP_REMOVED lines=8> */
.L_x_204:
        /* <DEDUP_REMOVED lines=8> */
[----:B--2---:R-:W-:Y:S05]  /*e960*/  @P0 BRA.U.ANY `(.L_x_204) ;  /* 0xfffffffd00dc0947 */ /* 0x004fea000393ffff */
[----:B------:R-:W2:Y:S01]  /*e970*/  SYNCS.PHASECHK.TRANS64.TRYWAIT P0, [R4+URZ+0x38840], R3 ;  /* 0x03884003040075a7 */ /* 0x000ea2000800017f */
[----:B------:R-:W-:Y:S04]  /*e980*/  BSSY B1, `(.L_x_205) ;  /* 0x0000002000017945 */ /* 0x000fe80003800000 */
[----:B--2---:R-:W-:Y:S05]  /*e990*/  @!P0 BRA `(.L_x_206) ;  /* 0x0000002c00748947 */ /* 0x004fea0003800000 */
.L_x_262:
[----:B------:R-:W-:Y:S05]  /*e9a0*/  BSYNC B1 ;  /* 0x0000000000017941 */ /* 0x000fea0003800000 */
.L_x_205:
[----:B------:R-:W-:Y:S01]  /*e9b0*/  BSSY B1, `(.L_x_207) ;  /* 0x000000b000017945 */ /* 0x000fe20003800000 */
[----:B------:R-:W-:Y:S02]  /*e9c0*/  IMAD.MOV.U32 R10, RZ, RZ, 0x0 ;  /* 0x00000000ff0a7424 */ /* 0x000fe400078e00ff */
[----:B------:R-:W-:Y:S01]  /*e9d0*/  IMAD.MOV.U32 R11, RZ, RZ, 0x14f00000 ;  /* 0x14f00000ff0b7424 */ /* 0x000fe200078e00ff */
[----:B------:R-:W-:Y:S06]  /*e9e0*/  @P2 BRA `(.L_x_208) ;  /* 0x00000000001c2947 */ /* 0x000fec0003800000 */
[----:B------:R-:W3:Y:S01]  /*e9f0*/  S2R R5, SR_TID.X ;  /* 0x0000000000057919 */ /* 0x000ee20000002100 */
[----:B-12---:R-:W-:-:S04]  /*ea00*/  IMAD.MOV.U32 R3, RZ, RZ, 0x8000 ;  /* 0x00008000ff037424 */ /* 0x006fc800078e00ff */
[----:B------:R4:W-:Y:S01]  /*ea10*/  SYNCS.ARRIVE.TRANS64 RZ, [R4+URZ+0x38830], R3 ;  /* 0x0388300304ff79a7 */ /* 0x0009e2000800003f */
[----:B---3--:R-:W-:-:S04]  /*ea20*/  LOP3.LUT R5, R5, 0x1f, RZ, 0xc0, !PT ;  /* 0x0000001f05057812 */ /* 0x008fc800078ec0ff */
[----:B------:R-:W-:-:S13]  /*ea30*/  ISETP.NE.AND P0, PT, R5, RZ, PT ;  /* 0x000000ff0500720c */ /* 0x000fda0003f05270 */
[----:B----4-:R-:W-:Y:S05]  /*ea40*/  @!P0 BRA `(.L_x_208) ;  /* 0x0000000000048947 */ /* 0x010fea0003800000 */
[----:B------:R-:W-:Y:S01]  /*ea50*/  BPT.TRAP 0x1 ;  /* 0x000000040000795c */ /* 0x000fe20000300000 */
.L_x_208:
[----:B------:R-:W-:Y:S05]  /*ea60*/  BSYNC B1 ;  /* 0x0000000000017941 */ /* 0x000fea0003800000 */
.L_x_207:
[----:B-12---:R-:W2:Y:S01]  /*ea70*/  LDL R3, [R1+0x8] ;  /* 0x0000080001037983 */ /* 0x006ea20000100800 */
        /* <DEDUP_REMOVED lines=9> */
.L_x_209:
        /* <DEDUP_REMOVED lines=16> */
.L_x_210:
        /* <DEDUP_REMOVED lines=8> */
[----:B---3--:R-:W-:Y:S05]  /*ec90*/  @P0 BRA.U.ANY `(.L_x_210) ;  /* 0xfffffffd00dc0947 */ /* 0x008fea000393ffff */
.L_x_197:
[----:B------:R-:W-:Y:S05]  /*eca0*/  BSYNC B0 ;  /* 0x0000000000007941 */ /* 0x000fea0003800000 */
.L_x_196:
[----:B------:R-:W-:-:S06]  /*ecb0*/  UISETP.NE.AND UP0, UPT, UR42, 0x3, UPT ;  /* 0x000000032a00788c */ /* 0x000fcc000bf05270 */
[----:B------:R-:W-:-:S13]  /*ecc0*/  PLOP3.LUT P0, PT, PT, PT, UP0, 0x80, 0x0 ;  /* 0x000000000000781c */ /* 0x000fda0003f0f008 */
[----:B------:R-:W-:Y:S05]  /*ecd0*/  @!P0 BRA `(.L_x_211) ;  /* 0x0000000000048947 */ /* 0x000fea0003800000 */
[----:B------:R-:W-:Y:S01]  /*ece0*/  BPT.TRAP 0x1 ;  /* 0x000000040000795c */ /* 0x000fe20000300000 */
.L_x_211:
[----:B------:R-:W-:Y:S01]  /*ecf0*/  IMAD.U32 R2, RZ, RZ, UR51 ;  /* 0x00000033ff027e24 */ /* 0x000fe2000f8e00ff */
[----:B------:R-:W-:Y:S01]  /*ed00*/  LEA R3, R7, UR41, 0x3 ;  /* 0x0000002907037c11 */ /* 0x000fe2000f8e18ff */
[----:B------:R-:W-:Y:S03]  /*ed10*/  BSSY B0, `(.L_x_212) ;  /* 0x0000007000007945 */ /* 0x000fe60003800000 */
[----:B------:R-:W-:Y:S01]  /*ed20*/  ISETP.NE.AND P0, PT, R2, 0x3, PT ;  /* 0x000000030200780c */ /* 0x000fe20003f05270 */
[----:B------:R3:W-:Y:S01]  /*ed30*/  STL [R1+0x4], R3 ;  /* 0x0000040301007387 */ /* 0x0007e20000100800 */
[----:B------:R-:W-:-:S04]  /*ed40*/  LOP3.LUT R2, R6, 0x1, RZ, 0x3c, !PT ;  /* 0x0000000106027812 */ /* 0x000fc800078e3cff */
[----:B------:R-:W-:-:S04]  /*ed50*/  SHF.L.U32 R2, R2, 0x1f, RZ ;  /* 0x0000001f02027819 */ /* 0x000fc800000006ff */
[----:B------:R-:W4:Y:S02]  /*ed60*/  SYNCS.PHASECHK.TRANS64.TRYWAIT P2, [R3+URZ+0x38870], R2 ;  /* 0x03887002030075a7 */ /* 0x000f24000804017f */
[----:B---34-:R-:W-:Y:S05]  /*ed70*/  @!P2 BRA `(.L_x_213) ;  /* 0x000000280090a947 */ /* 0x018fea0003800000 */
.L_x_263:
[----:B------:R-:W-:Y:S05]  /*ed80*/  BSYNC B0 ;  /* 0x0000000000007941 */ /* 0x000fea0003800000 */
.L_x_212:
[----:B------:R-:W-:Y:S05]  /*ed90*/  @!P0 BRA `(.L_x_214) ;  /* 0x0000000000048947 */ /* 0x000fea0003800000 */
[----:B------:R-:W-:Y:S01]  /*eda0*/  BPT.TRAP 0x1 ;  /* 0x000000040000795c */ /* 0x000fe20000300000 */
.L_x_214:
[----:B---3--:R-:W3:Y:S01]  /*edb0*/  LDL R2, [R1+0x4] ;  /* 0x0000040001027983 */ /* 0x008ee20000100800 */
[----:B------:R-:W-:-:S04]  /*edc0*/  SHF.L.U32 R3, R6, 0x1f, RZ ;  /* 0x0000001f06037819 */ /* 0x000fc800000006ff */
[----:B---3--:R3:W4:Y:S02]  /*edd0*/  SYNCS.PHASECHK.TRANS64.TRYWAIT P2, [R2+URZ+0x38860], R3 ;  /* 0x03886003020075a7 */ /* 0x008724000804017f */
[----:B---3--:R-:W-:Y:S01]  /*ede0*/  IMAD.SHL.U32 R2, R7, 0x8000, RZ ;  /* 0x0000800007027824 */ /* 0x008fe200078e00ff */
[----:B----4-:R-:W-:Y:S06]  /*edf0*/  @!P2 BRA `(.L_x_215) ;  /* 0x000000280088a947 */ /* 0x010fec0003800000 */
.L_x_264:
[----:B------:R-:W3:Y:S04]  /*ee00*/  LDL R16, [R1] ;  /* 0x0000000001107983 */ /* 0x000ee80000100800 */
[----:B------:R-:W4:Y:S04]  /*ee10*/  LDL R13, [R1+0x38] ;  /* 0x00003800010d7983 */ /* 0x000f280000100800 */
[----:B------:R-:W5:Y:S01]  /*ee20*/  LDL R17, [R1+0x10] ;  /* 0x0000100001117983 */ /* 0x000f620000100800 */
[----:B------:R-:W-:Y:S05]  /*ee30*/  WARPSYNC.ALL ;  /* 0x0000000000007948 */ /* 0x000fea0003800000 */
[----:B------:R-:W-:-:S04]  /*ee40*/  IMAD.U32 R12, RZ, RZ, UR41 ;  /* 0x00000029ff0c7e24 */ /* 0x000fc8000f8e00ff */
[----:B------:R-:W-:Y:S01]  /*ee50*/  VIADD R12, R12, 0x400 ;  /* 0x000004000c0c7836 */ /* 0x000fe20000000000 */
[----:B---3--:R-:W-:-:S06]  /*ee60*/  LOP3.LUT R8, R2, R16, RZ, 0xfc, !PT ;  /* 0x0000001002087212 */ /* 0x008fcc00078efcff */
[----:B--2---:R-:W1:Y:S01]  /*ee70*/  LDSM.16.MT88.4 R8, [R8+UR41+0x10400] ;  /* 0x010400290808783b */ /* 0x004e620008004200 */
[----:B----4-:R-:W-:Y:S02]  /*ee80*/  IADD3 R21, R13, UR41, R2 ;  /* 0x000000290d157c10 */ /* 0x010fe4000fffe002 */
[C-C-:B-1----:R-:W-:Y:S02]  /*ee90*/  PRMT R4, R8.reuse, 0x6420, R9.reuse ;  /* 0x0000642008047816 */ /* 0x142fe40000000009 */
[----:B------:R-:W-:Y:S02]  /*eea0*/  PRMT R5, R8, 0x7531, R9 ;  /* 0x0000753108057816 */ /* 0x000fe40000000009 */
[C-C-:B------:R-:W-:Y:S02]  /*eeb0*/  PRMT R6, R10.reuse, 0x6420, R11.reuse ;  /* 0x000064200a067816 */ /* 0x140fe4000000000b */
[----:B------:R-:W-:Y:S02]  /*eec0*/  PRMT R7, R10, 0x7531, R11 ;  /* 0x000075310a077816 */ /* 0x000fe4000000000b */
[----:B------:R-:W1:Y:S01]  /*eed0*/  LDSM.16.MT88.4 R8, [R21+0x10400] ;  /* 0x010400001508783b */ /* 0x000e620000004200 */
[----:B-----5:R-:W-:-:S05]  /*eee0*/  IADD3 R3, R12, R2, R17 ;  /* 0x000000020c037210 */ /* 0x020fca0007ffe011 */
[----:B------:R-:W-:Y:S01]  /*eef0*/  STSM.16.M88.4 [R3], R4 ;  /* 0x0000000403007844 */ /* 0x000fe20000000200 */
[C-C-:B-1----:R-:W-:Y:S02]  /*ef00*/  PRMT R12, R8.reuse, 0x6420, R9.reuse ;  /* 0x00006420080c7816 */ /* 0x142fe40000000009 */
[----:B------:R-:W-:Y:S02]  /*ef10*/  PRMT R13, R8, 0x7531, R9 ;  /* 0x00007531080d7816 */ /* 0x000fe40000000009 */
[C-C-:B------:R-:W-:Y:S02]  /*ef20*/  PRMT R14, R10.reuse, 0x6420, R11.reuse ;  /* 0x000064200a0e7816 */ /* 0x140fe4000000000b */
[----:B------:R-:W-:-:S05]  /*ef30*/  PRMT R15, R10, 0x7531, R11 ;  /* 0x000075310a0f7816 */ /* 0x000fca000000000b */
[----:B------:R1:W-:Y:S04]  /*ef40*/  STSM.16.M88.4 [R3+0x2000], R12 ;  /* 0x0020000c03007844 */ /* 0x0003e80000000200 */
[----:B-1----:R-:W2:Y:S01]  /*ef50*/  LDL R14, [R1+0x30] ;  /* 0x00003000010e7983 */ /* 0x002ea20000100800 */
[----:B------:R-:W-:Y:S02]  /*ef60*/  IMAD.MOV.U32 R15, RZ, RZ, R16 ;  /* 0x000000ffff0f7224 */ /* 0x000fe400078e0010 */
[----:B------:R-:W-:-:S05]  /*ef70*/  VIADD R4, R2, 0x4000 ;  /* 0x0000400002047836 */ /* 0x000fca0000000000 */
[----:B------:R-:W-:-:S05]  /*ef80*/  LOP3.LUT R4, R4, R15, RZ, 0xfc, !PT ;  /* 0x0000000f04047212 */ /* 0x000fca00078efcff */
[----:B------:R-:W1:Y:S02]  /*ef90*/  LDSM.16.MT88.4 R8, [R4+UR41+0x10400] ;  /* 0x010400290408783b */ /* 0x000e640008004200 */
[C-C-:B-1----:R-:W-:Y:S02]  /*efa0*/  PRMT R4, R8.reuse, 0x6420, R9.reuse ;  /* 0x0000642008047816 */ /* 0x142fe40000000009 */
[----:B------:R-:W-:Y:S02]  /*efb0*/  PRMT R5, R8, 0x7531, R9 ;  /* 0x0000753108057816 */ /* 0x000fe40000000009 */
[C-C-:B------:R-:W-:Y:S02]  /*efc0*/  PRMT R6, R10.reuse, 0x6420, R11.reuse ;  /* 0x000064200a067816 */ /* 0x140fe4000000000b */
[----:B------:R-:W-:Y:S02]  /*efd0*/  PRMT R7, R10, 0x7531, R11 ;  /* 0x000075310a077816 */ /* 0x000fe4000000000b */
[----:B------:R-:W1:Y:S01]  /*efe0*/  LDSM.16.MT88.4 R8, [R21+0x14400] ;  /* 0x014400001508783b */ /* 0x000e620000004200 */
[----:B------:R-:W-:-:S03]  /*eff0*/  IMAD.MOV.U32 R13, RZ, RZ, R17 ;  /* 0x000000ffff0d7224 */ /* 0x000fc600078e0011 */
[----:B------:R-:W-:Y:S01]  /*f000*/  STSM.16.M88.4 [R3+0x4000], R4 ;  /* 0x0040000403007844 */ /* 0x000fe20000000200 */
[C-C-:B-1----:R-:W-:Y:S02]  /*f010*/  PRMT R16, R8.reuse, 0x6420, R9.reuse ;  /* 0x0000642008107816 */ /* 0x142fe40000000009 */
[----:B------:R-:W-:Y:S02]  /*f020*/  PRMT R17, R8, 0x7531, R9 ;  /* 0x0000753108117816 */ /* 0x000fe40000000009 */
[C-C-:B------:R-:W-:Y:S02]  /*f030*/  PRMT R18, R10.reuse, 0x6420, R11.reuse ;  /* 0x000064200a127816 */ /* 0x140fe4000000000b */
[----:B------:R-:W-:-:S05]  /*f040*/  PRMT R19, R10, 0x7531, R11 ;  /* 0x000075310a137816 */ /* 0x000fca000000000b */
[----:B------:R1:W-:Y:S02]  /*f050*/  STSM.16.M88.4 [R3+0x6000], R16 ;  /* 0x0060001003007844 */ /* 0x0003e40000000200 */
[----:B-1----:R-:W-:Y:S02]  /*f060*/  IMAD.MOV.U32 R19, RZ, RZ, R15 ;  /* 0x000000ffff137224 */ /* 0x002fe400078e000f */
[----:B------:R-:W-:-:S05]  /*f070*/  VIADD R3, R2, 0x1000 ;  /* 0x0000100002037836 */ /* 0x000fca0000000000 */
[----:B------:R-:W-:-:S05]  /*f080*/  LOP3.LUT R3, R3, R19, RZ, 0xfc, !PT ;  /* 0x0000001303037212 */ /* 0x000fca00078efcff */
[----:B------:R-:W1:Y:S01]  /*f090*/  LDSM.16.MT88.4 R8, [R3+UR41+0x10400] ;  /* 0x010400290308783b */ /* 0x000e620008004200 */
[----:B------:R-:W-:Y:S02]  /*f0a0*/  IMAD.MOV.U32 R18, RZ, RZ, R13 ;  /* 0x000000ffff127224 */ /* 0x000fe400078e000d */
[----:B------:R-:W-:Y:S01]  /*f0b0*/  IMAD.U32 R15, RZ, RZ, UR41 ;  /* 0x00000029ff0f7e24 */ /* 0x000fe2000f8e00ff */
[C-C-:B-1----:R-:W-:Y:S02]  /*f0c0*/  PRMT R4, R8.reuse, 0x6420, R9.reuse ;  /* 0x0000642008047816 */ /* 0x142fe40000000009 */
[----:B------:R-:W-:Y:S02]  /*f0d0*/  PRMT R5, R8, 0x7531, R9 ;  /* 0x0000753108057816 */ /* 0x000fe40000000009 */
[C-C-:B------:R-:W-:Y:S02]  /*f0e0*/  PRMT R6, R10.reuse, 0x6420, R11.reuse ;  /* 0x000064200a067816 */ /* 0x140fe4000000000b */
[----:B------:R-:W-:-:S02]  /*f0f0*/  PRMT R7, R10, 0x7531, R11 ;  /* 0x000075310a077816 */ /* 0x000fc4000000000b */
[----:B------:R-:W1:Y:S01]  /*f100*/  LDSM.16.MT88.4 R8, [R21+0x11400] ;  /* 0x011400001508783b */ /* 0x000e620000004200 */
[----:B------:R-:W-:Y:S01]  /*f110*/  VIADD R15, R15, 0x400 ;  /* 0x000004000f0f7836 */ /* 0x000fe20000000000 */
[C-C-:B-1----:R-:W-:Y:S02]  /*f120*/  PRMT R12, R8.reuse, 0x6420, R9.reuse ;  /* 0x00006420080c7816 */ /* 0x142fe40000000009 */
[----:B------:R-:W-:Y:S02]  /*f130*/  PRMT R13, R8, 0x7531, R9 ;  /* 0x00007531080d7816 */ /* 0x000fe40000000009 */
[----:B--2---:R-:W-:Y:S02]  /*f140*/  IADD3 R3, R18, R2, R14 ;  /* 0x0000000212037210 */ /* 0x004fe40007ffe00e */
[----:B------:R-:W-:-:S03]  /*f150*/  PRMT R14, R10, 0x6420, R11 ;  /* 0x000064200a0e7816 */ /* 0x000fc6000000000b */
[----:B------:R-:W-:Y:S01]  /*f160*/  IMAD.IADD R3, R15, 0x1, R3 ;  /* 0x000000010f037824 */ /* 0x000fe200078e0203 */
[----:B------:R-:W-:-:S04]  /*f170*/  PRMT R15, R10, 0x7531, R11 ;  /* 0x000075310a0f7816 */ /* 0x000fc8000000000b */
[----:B------:R-:W-:Y:S04]  /*f180*/  STSM.16.M88.4 [R3], R4 ;  /* 0x0000000403007844 */ /* 0x000fe80000000200 */
        /* <DEDUP_REMOVED lines=55> */
[----:B-1----:R-:W-:-:S05]  /*f500*/  VIADD R3, R2, 0x3000 ;  /* 0x0000300002037836 */ /* 0x002fca0000000000 */
[----:B------:R-:W-:-:S05]  /*f510*/  LOP3.LUT R3, R3, R15, RZ, 0xfc, !PT ;  /* 0x0000000f03037212 */ /* 0x000fca00078efcff */
[----:B------:R-:W1:Y:S01]  /*f520*/  LDSM.16.MT88.4 R8, [R3+UR41+0x10400] ;  /* 0x010400290308783b */ /* 0x000e620008004200 */
[----:B------:R-:W-:-:S04]  /*f530*/  IMAD.U32 R14, RZ, RZ, UR41 ;  /* 0x00000029ff0e7e24 */ /* 0x000fc8000f8e00ff */
[----:B------:R-:W-:Y:S01]  /*f540*/  VIADD R14, R14, 0x400 ;  /* 0x000004000e0e7836 */ /* 0x000fe20000000000 */
[C-C-:B-1----:R-:W-:Y:S02]  /*f550*/  PRMT R4, R8.reuse, 0x6420, R9.reuse ;  /* 0x0000642008047816 */ /* 0x142fe40000000009 */
[----:B------:R-:W-:Y:S02]  /*f560*/  PRMT R5, R8, 0x7531, R9 ;  /* 0x0000753108057816 */ /* 0x000fe40000000009 */
[C-C-:B------:R-:W-:Y:S02]  /*f570*/  PRMT R6, R10.reuse, 0x6420, R11.reuse ;  /* 0x000064200a067816 */ /* 0x140fe4000000000b */
[----:B------:R-:W-:Y:S02]  /*f580*/  PRMT R7, R10, 0x7531, R11 ;  /* 0x000075310a077816 */ /* 0x000fe4000000000b */
[----:B------:R-:W1:Y:S01]  /*f590*/  LDSM.16.MT88.4 R8, [R21+0x13400] ;  /* 0x013400001508783b */ /* 0x000e620000004200 */
[----:B--2---:R-:W-:Y:S01]  /*f5a0*/  IADD3 R3, R13, R12, R2 ;  /* 0x0000000c0d037210 */ /* 0x004fe20007ffe002 */
[----:B------:R-:W-:-:S04]  /*f5b0*/  VIADD R2, R2, 0x7000 ;  /* 0x0000700002027836 */ /* 0x000fc80000000000 */
[----:B------:R-:W-:Y:S01]  /*f5c0*/  IMAD.IADD R3, R14, 0x1, R3 ;  /* 0x000000010e037824 */ /* 0x000fe200078e0203 */
[----:B------:R-:W-:-:S04]  /*f5d0*/  LOP3.LUT R2, R2, R15, RZ, 0xfc, !PT ;  /* 0x0000000f02027212 */ /* 0x000fc800078efcff */
[----:B------:R1:W-:Y:S02]  /*f5e0*/  STSM.16.M88.4 [R3], R4 ;  /* 0x0000000403007844 */ /* 0x0003e40000000200 */
        /* <DEDUP_REMOVED lines=11> */
[----:B------:R1:W-:Y:S02]  /*f6a0*/  STSM.16.M88.4 [R3+0x4000], R4 ;  /* 0x0040000403007844 */ /* 0x0003e40000000200 */
[C-C-:B-1----:R-:W-:Y:S02]  /*f6b0*/  PRMT R4, R8.reuse, 0x6420, R9.reuse ;  /* 0x0000642008047816 */ /* 0x142fe40000000009 */
[----:B------:R-:W-:-:S02]  /*f6c0*/  PRMT R5, R8, 0x7531, R9 ;  /* 0x0000753108057816 */ /* 0x000fc40000000009 */
        /* <DEDUP_REMOVED lines=11> */
.L_x_216:
        /* <DEDUP_REMOVED lines=11> */
.L_x_195:
[----:B------:R-:W-:Y:S04]  /*f830*/  BSSY B0, `(.L_x_218) ;  /* 0x000000f000007945 */ /* 0x000fe80003800000 */
[----:B------:R-:W-:Y:S05]  /*f840*/  @P1 BRA `(.L_x_219) ;  /* 0x0000000000341947 */ /* 0x000fea0003800000 */
[----:B------:R-:W4:Y:S01]  /*f850*/  S2R R5, SR_LANEID ;  /* 0x0000000000057919 */ /* 0x000f220000000000 */
[----:B------:R-:W-:Y:S01]  /*f860*/  VOTEU.ANY UR4, UPT, PT ;  /* 0x0000000000047886 */ /* 0x000fe200038e0100 */
[----:B--23--:R-:W2:Y:S01]  /*f870*/  LDC.64 R2, c[0x0][0xc38] ;  /* 0x00030e00ff027b82 */ /* 0x00cea20000000a00 */
[----:B------:R-:W4:Y:S02]  /*f880*/  FLO.U32 R0, UR4 ;  /* 0x0000000400007d00 */ /* 0x000f2400080e0000 */
[----:B----4-:R-:W-:-:S06]  /*f890*/  ISETP.EQ.U32.AND P0, PT, R0, R5, PT ;  /* 0x000000050000720c */ /* 0x010fcc0003f02070 */
[----:B------:R-:W2:Y:S07]  /*f8a0*/  POPC R5, UR4 ;  /* 0x0000000400057d09 */ /* 0x000eae0008000000 */
[----:B--2---:R-:W2:Y:S01]  /*f8b0*/  @P0 ATOMG.E.ADD.STRONG.GPU PT, R3, desc[UR46][R2.64], R5 ;  /* 0x00000005020309a8 */ /* 0x004ea200081ee1ee */
[----:B-1----:R-:W1:Y:S02]  /*f8c0*/  S2R R4, SR_LTMASK ;  /* 0x0000000000047919 */ /* 0x002e640000003900 */
[----:B-1----:R-:W-:-:S04]  /*f8d0*/  LOP3.LUT R4, R4, UR4, RZ, 0xc0, !PT ;  /* 0x0000000404047c12 */ /* 0x002fc8000f8ec0ff */
[----:B-----5:R-:W1:Y:S01]  /*f8e0*/  POPC R7, R4 ;  /* 0x0000000400077309 */ /* 0x020e620000000000 */
[----:B--2---:R-:W1:Y:S02]  /*f8f0*/  SHFL.IDX PT, R0, R3, R0, 0x1f ;  /* 0x00001f0003007589 */ /* 0x004e6400000e0000 */
[----:B-1----:R-:W-:-:S05]  /*f900*/  IADD3 R0, R0, UR50, R7 ;  /* 0x0000003200007c10 */ /* 0x002fca000fffe007 */
[----:B------:R4:W-:Y:S02]  /*f910*/  STL [R1+0x20], R0 ;  /* 0x0000200001007387 */ /* 0x0009e40000100800 */
.L_x_219:
[----:B------:R-:W-:Y:S05]  /*f920*/  BSYNC B0 ;  /* 0x0000000000007941 */ /* 0x000fea0003800000 */
.L_x_218:
[----:B------:R-:W-:-:S06]  /*f930*/  UISETP.NE.AND UP0, UPT, UR42, 0x3, UPT ;  /* 0x000000032a00788c */ /* 0x000fcc000bf05270 */
[----:B------:R-:W-:-:S13]  /*f940*/  PLOP3.LUT P0, PT, PT, PT, UP0, 0x80, 0x0 ;  /* 0x000000000000781c */ /* 0x000fda0003f0f008 */
[----:B------:R-:W-:Y:S05]  /*f950*/  @!P0 BRA `(.L_x_220) ;  /* 0x0000000000048947 */ /* 0x000fea0003800000 */
[----:B------:R-:W-:Y:S01]  /*f960*/  BPT.TRAP 0x1 ;  /* 0x000000040000795c */ /* 0x000fe20000300000 */
.L_x_220:
[----:B----4-:R-:W4:Y:S04]  /*f970*/  LDL R0, [R1+0x14] ;  /* 0x0000140001007983 */ /* 0x010f280000100800 */
[----:B--23--:R-:W2:Y:S01]  /*f980*/  LDL R2, [R1+0xc] ;  /* 0x00000c0001027983 */ /* 0x00cea20000100800 */
[----:B------:R-:W-:Y:S01]  /*f990*/  BSSY B0, `(.L_x_221) ;  /* 0x0000008000007945 */ /* 0x000fe20003800000 */
[----:B----4-:R-:W-:-:S04]  /*f9a0*/  LOP3.LUT R0, R0, 0x1, RZ, 0x3c, !PT ;  /* 0x0000000100007812 */ /* 0x010fc800078e3cff */
[----:B------:R-:W-:Y:S02]  /*f9b0*/  SHF.L.U32 R0, R0, 0x1f, RZ ;  /* 0x0000001f00007819 */ /* 0x000fe400000006ff */
[----:B--2---:R-:W-:-:S04]  /*f9c0*/  LEA R3, R2, UR41, 0x3 ;  /* 0x0000002902037c11 */ /* 0x004fc8000f8e18ff */
[----:B------:R-:W2:Y:S01]  /*f9d0*/  SYNCS.PHASECHK.TRANS64.TRYWAIT P0, [R3+URZ+0x38870], R0 ;  /* 0x03887000030075a7 */ /* 0x000ea2000800017f */
[----:B------:R-:W-:-:S05]  /*f9e0*/  IMAD.U32 R2, RZ, RZ, UR51 ;  /* 0x00000033ff027e24 */ /* 0x000fca000f8e00ff */
[----:B------:R-:W-:Y:S01]  /*f9f0*/  ISETP.NE.AND P2, PT, R2, 0x3, PT ;  /* 0x000000030200780c */ /* 0x000fe20003f45270 */
[----:B--2---:R-:W-:-:S12]  /*fa00*/  @!P0 BRA `(.L_x_222) ;  /* 0x0000001c009c8947 */ /* 0x004fd80003800000 */
.L_x_265:
[----:B------:R-:W-:Y:S05]  /*fa10*/  BSYNC B0 ;  /* 0x0000000000007941 */ /* 0x000fea0003800000 */
.L_x_221:
[----:B------:R-:W-:Y:S05]  /*fa20*/  @!P2 BRA `(.L_x_223) ;  /* 0x000000000004a947 */ /* 0x000fea0003800000 */
[----:B------:R-:W-:Y:S01]  /*fa30*/  BPT.TRAP 0x1 ;  /* 0x000000040000795c */ /* 0x000fe20000300000 */
.L_x_223:
[----:B--2---:R-:W2:Y:S02]  /*fa40*/  LDL R0, [R1+0x14] ;  /* 0x0000140001007983 */ /* 0x004ea40000100800 */
[----:B--2---:R-:W-:-:S04]  /*fa50*/  SHF.L.U32 R0, R0, 0x1f, RZ ;  /* 0x0000001f00007819 */ /* 0x004fc800000006ff */
[----:B------:R-:W2:Y:S02]  /*fa60*/  SYNCS.PHASECHK.TRANS64.TRYWAIT P0, [R3+URZ+0x38860], R0 ;  /* 0x03886000030075a7 */ /* 0x000ea4000800017f */
[----:B--2---:R-:W-:Y:S05]  /*fa70*/  @!P0 BRA `(.L_x_224) ;  /* 0x0000001c00948947 */ /* 0x004fea0003800000 */
.L_x_266:
[----:B-1----:R-:W3:Y:S04]  /*fa80*/  LDL R4, [R1+0xc] ;  /* 0x00000c0001047983 */ /* 0x002ee80000100800 */
[----:B------:R-:W4:Y:S04]  /*fa90*/  LDL R17, [R1] ;  /* 0x0000000001117983 */ /* 0x000f280000100800 */
[----:B------:R-:W2:Y:S04]  /*faa0*/  LDL R2, [R1+0x38] ;  /* 0x0000380001027983 */ /* 0x000ea80000100800 */
[----:B------:R-:W2:Y:S01]  /*fab0*/  LDL R18, [R1+0x10] ;  /* 0x0000100001127983 */ /* 0x000ea20000100800 */
[----:B------:R-:W-:Y:S05]  /*fac0*/  WARPSYNC.ALL ;  /* 0x0000000000007948 */ /* 0x000fea0003800000 */
[----:B------:R-:W-:-:S04]  /*fad0*/  IMAD.U32 R13, RZ, RZ, UR41 ;  /* 0x00000029ff0d7e24 */ /* 0x000fc8000f8e00ff */
[----:B------:R-:W-:Y:S02]  /*fae0*/  VIADD R13, R13, 0x400 ;  /* 0x000004000d0d7836 */ /* 0x000fe40000000000 */
[----:B---3--:R-:W-:-:S05]  /*faf0*/  IMAD.SHL.U32 R20, R4, 0x8000, RZ ;  /* 0x0000800004147824 */ /* 0x008fca00078e00ff */
[----:B----4-:R-:W-:-:S05]  /*fb00*/  LOP3.LUT R12, R20, R17, RZ, 0xfc, !PT ;  /* 0x00000011140c7212 */ /* 0x010fca00078efcff */
[----:B-----5:R-:W1:Y:S01]  /*fb10*/  LDSM.16.MT88.4 R4, [R12+UR41+0x10400] ;  /* 0x010400290c04783b */ /* 0x020e620008004200 */
[----:B--2---:R-:W-:Y:S02]  /*fb20*/  IADD3 R2, R2, UR41, R20 ;  /* 0x0000002902027c10 */ /* 0x004fe4000fffe014 */
[----:B------:R-:W-:Y:S02]  /*fb30*/  IADD3 R0, R13, R20, R18 ;  /* 0x000000140d007210 */ /* 0x000fe40007ffe012 */
[C-C-:B-1----:R-:W-:Y:S02]  /*fb40*/  PRMT R8, R4.reuse, 0x6420, R5.reuse ;  /* 0x0000642004087816 */ /* 0x142fe40000000005 */
        /* <DEDUP_REMOVED lines=127> */
[----:B------:R2:W-:Y:S01]  /*10340*/  STSM.16.M88.4 [R0+0x4000], R12 ;  /* 0x0040000c00007844 */ /* 0x0005e20000000200 */
        /* <DEDUP_REMOVED lines=13> */
.L_x_225:
[----:B------:R-:W3:Y:S01]  /*10420*/  LDL.LU R2, [R1+0xc] ;  /* 0x00000c0001027983 */ /* 0x000ee20000300800 */
[----:B-1----:R-:W-:Y:S03]  /*10430*/  SYNCS.ARRIVE.TRANS64.A1T0 RZ, [R3+URZ+0x38850], RZ ;  /* 0x038850ff03ff79a7 */ /* 0x002fe6000810003f */
[----:B------:R-:W4:Y:S01]  /*10440*/  LDL.LU R4, [R1+0x14] ;  /* 0x0000140001047983 */ /* 0x000f220000300800 */
[----:B--2---:R-:W-:-:S05]  /*10450*/  @!P1 VIADD R0, R3, 0x38880 ;  /* 0x0003888003009836 */ /* 0x004fca0000000000 */
[----:B------:R-:W-:Y:S01]  /*10460*/  @!P1 PRMT R0, RZ, 0x654, R0 ;  /* 0x00000654ff009816 */ /* 0x000fe20000000000 */
[----:B------:R-:W-:Y:S06]  /*10470*/  BAR.SYNC.DEFER_BLOCKING 0x2, 0x80 ;  /* 0x0082000000007b1d */ /* 0x000fec0000010000 */
[----:B------:R3:W-:Y:S02]  /*10480*/  @!P1 SYNCS.ARRIVE.TRANS64.RED.A1T0 RZ, [R0+URZ], RZ ;  /* 0x000000ff00ff99a7 */ /* 0x0007e4000810043f */
[----:B---3--:R-:W-:-:S05]  /*10490*/  VIADD R0, R2, 0x1 ;  /* 0x0000000102007836 */ /* 0x008fca0000000000 */
[----:B------:R-:W-:-:S04]  /*104a0*/  ISETP.NE.AND P0, PT, R0, 0x2, PT ;  /* 0x000000020000780c */ /* 0x000fc80003f05270 */
[----:B------:R-:W-:Y:S02]  /*104b0*/  SEL R2, RZ, 0x1, P0 ;  /* 0x00000001ff027807 */ /* 0x000fe40000000000 */
[----:B------:R-:W-:Y:S02]  /*104c0*/  SEL R0, R0, RZ, P0 ;  /* 0x000000ff00007207 */ /* 0x000fe40000000000 */
[----:B----4-:R-:W-:-:S03]  /*104d0*/  LOP3.LUT R4, R4, R2, RZ, 0x3c, !PT ;  /* 0x0000000204047212 */ /* 0x010fc600078e3cff */
[----:B------:R1:W-:Y:S04]  /*104e0*/  STL [R1+0xc], R0 ;  /* 0x00000c0001007387 */ /* 0x0003e80000100800 */
[----:B------:R1:W-:Y:S02]  /*104f0*/  STL [R1+0x14], R4 ;  /* 0x0000140401007387 */ /* 0x0003e40000100800 */
.L_x_179:
[----:B------:R-:W-:Y:S05]  /*10500*/  BSYNC B6 ;  /* 0x0000000000067941 */ /* 0x000fea0003800000 */
.L_x_177:
[----:B-12---:R-:W2:Y:S02]  /*10510*/  LDL R0, [R1+0x40] ;  /* 0x0000400001007983 */ /* 0x006ea40000100800 */
[----:B--2---:R-:W-:-:S13]  /*10520*/  ISETP.NE.AND P0, PT, R0, RZ, PT ;  /* 0x000000ff0000720c */ /* 0x004fda0003f05270 */
[----:B------:R-:W-:Y:S05]  /*10530*/  @!P0 BRA `(.L_x_226) ;  /* 0x0000000000308947 */ /* 0x000fea0003800000 */
[----:B------:R-:W1:Y:S08]  /*10540*/  S2UR UR5, SR_CgaCtaId ;  /* 0x00000000000579c3 */ /* 0x000e700000008800 */
[----:B------:R-:W-:Y:S06]  /*10550*/  BAR.SYNC.DEFER_BLOCKING 0x5, 0x180 ;  /* 0x0146000000007b1d */ /* 0x000fec0000010000 */
[----:B------:R-:W-:-:S02]  /*10560*/  UMOV UR4, 0x400 ;  /* 0x0000040000047882 */ /* 0x000fc40000000000 */
[----:B-1----:R-:W-:-:S09]  /*10570*/  ULEA UR4, UR5, UR4, 0x18 ;  /* 0x0000000405047291 */ /* 0x002fd2000f8ec03f */
[----:B------:R-:W1:Y:S04]  /*10580*/  LDS.128 R4, [UR4+0x388d0] ;  /* 0x0388d004ff047984 */ /* 0x000e680008000c00 */
[----:B-1----:R2:W-:Y:S01]  /*10590*/  STL.64 [R1+0x20], R4 ;  /* 0x0000200401007387 */ /* 0x0025e20000100a00 */
[----:B------:R-:W-:Y:S02]  /*105a0*/  IMAD.MOV.U32 R2, RZ, RZ, R7 ;  /* 0x000000ffff027224 */ /* 0x000fe400078e0007 */
[----:B------:R-:W-:-:S03]  /*105b0*/  IMAD.MOV.U32 R0, RZ, RZ, R6 ;  /* 0x000000ffff007224 */ /* 0x000fc600078e0006 */
[----:B------:R-:W-:Y:S02]  /*105c0*/  R2UR UR52, R2 ;  /* 0x00000000023472ca */ /* 0x000fe400000e0000 */
[----:B------:R-:W-:Y:S01]  /*105d0*/  R2UR UR38, R0 ;  /* 0x00000000002672ca */ /* 0x000fe200000e0000 */
[----:B------:R-:W-:Y:S06]  /*105e0*/  BAR.ARV 0x4, 0x180 ;  /* 0x0106000000007b1d */ /* 0x000fec0000002000 */
[----:B------:R-:W-:Y:S08]  /*105f0*/  BRA `(.L_x_227) ;  /* 0x0000000800407947 */ /* 0x000ff00003800000 */
.L_x_226:
[----:B------:R-:W1:Y:S01]  /*10600*/  S2R R2, SR_TID.X ;  /* 0x0000000000027919 */ /* 0x000e620000002100 */
[----:B------:R-:W-:Y:S01]  /*10610*/  ULDC UR4, c[0x0][0xc14] ;  /* 0x0003050000047ab9 */ /* 0x000fe20000000800 */
[----:B------:R-:W2:Y:S01]  /*10620*/  LDL.LU R0, [R1+0x20] ;  /* 0x0000200001007983 */ /* 0x000ea20000300800 */
[----:B------:R-:W-:Y:S01]  /*10630*/  IMAD.MOV.U32 R4, RZ, RZ, RZ ;  /* 0x000000ffff047224 */ /* 0x000fe200078e00ff */
[----:B-1----:R-:W-:-:S04]  /*10640*/  LOP3.LUT R8, R2, 0x1f, RZ, 0xc0, !PT ;  /* 0x0000001f02087812 */ /* 0x002fc800078ec0ff */
[C---:B------:R-:W-:Y:S01]  /*10650*/  ISETP.NE.AND P0, PT, R8.reuse, 0x1f, PT ;  /* 0x0000001f0800780c */ /* 0x040fe20003f05270 */
[----:B------:R-:W-:-:S05]  /*10660*/  VIADD R5, R8, UR52 ;  /* 0x0000003408057c36 */ /* 0x000fca0008000000 */
[----:B------:R-:W-:Y:S01]  /*10670*/  ISETP.GE.OR P1, PT, R5, UR4, !P0 ;  /* 0x0000000405007c0c */ /* 0x000fe2000c726670 */
[----:B------:R-:W-:-:S12]  /*10680*/  ULDC UR4, c[0x0][0xc14] ;  /* 0x0003050000047ab9 */ /* 0x000fd80000000800 */
[----:B------:R-:W1:Y:S02]  /*10690*/  @!P1 LDC.64 R2, c[0x0][0xc58] ;  /* 0x00031600ff029b82 */ /* 0x000e640000000a00 */
[----:B-1----:R-:W-:-:S05]  /*106a0*/  @!P1 IMAD.WIDE R2, R5, 0x4, R2 ;  /* 0x0000000405029825 */ /* 0x002fca00078e0202 */
[----:B------:R-:W3:Y:S01]  /*106b0*/  @!P1 LDG.E R4, desc[UR46][R2.64] ;  /* 0x0000002e02049981 */ /* 0x000ee2000c1e1900 */
[C---:B------:R-:W-:Y:S02]  /*106c0*/  ISETP.NE.AND P1, PT, R8.reuse, RZ, PT ;  /* 0x000000ff0800720c */ /* 0x040fe40003f25270 */
[C---:B------:R-:W-:Y:S02]  /*106d0*/  ISETP.GE.U32.AND P2, PT, R8.reuse, 0x2, PT ;  /* 0x000000020800780c */ /* 0x040fe40003f46070 */
[C---:B------:R-:W-:Y:S02]  /*106e0*/  ISETP.GE.U32.AND P3, PT, R8.reuse, 0x4, PT ;  /* 0x000000040800780c */ /* 0x040fe40003f66070 */
[C---:B------:R-:W-:Y:S02]  /*106f0*/  ISETP.GE.U32.AND P4, PT, R8.reuse, 0x8, PT ;  /* 0x000000080800780c */ /* 0x040fe40003f86070 */
[----:B------:R-:W-:Y:S01]  /*10700*/  ISETP.GE.U32.AND P5, PT, R8, 0x10, PT ;  /* 0x000000100800780c */ /* 0x000fe20003fa6070 */
[----:B--2---:R-:W-:-:S02]  /*10710*/  IMAD.MOV.U32 R9, RZ, RZ, R0 ;  /* 0x000000ffff097224 */ /* 0x004fc400078e0000 */
[----:B---3--:R-:W1:Y:S02]  /*10720*/  SHFL.UP PT, R0, R4, 0x1, RZ ;  /* 0x0420000004007989 */ /* 0x008e6400000e00ff */
[----:B-1----:R-:W-:-:S05]  /*10730*/  SEL R5, R0, RZ, P1 ;  /* 0x000000ff00057207 */ /* 0x002fca0000800000 */
[----:B------:R-:W-:-:S05]  /*10740*/  IMAD.IADD R5, R4, 0x1, R5 ;  /* 0x0000000104057824 */ /* 0x000fca00078e0205 */
[----:B------:R-:W1:Y:S02]  /*10750*/  SHFL.UP PT, R0, R5, 0x2, RZ ;  /* 0x0440000005007989 */ /* 0x000e6400000e00ff */
[----:B-1----:R-:W-:-:S05]  /*10760*/  SEL R0, R0, RZ, P2 ;  /* 0x000000ff00007207 */ /* 0x002fca0001000000 */
[----:B------:R-:W-:-:S05]  /*10770*/  IMAD.IADD R0, R5, 0x1, R0 ;  /* 0x0000000105007824 */ /* 0x000fca00078e0200 */
[----:B------:R-:W1:Y:S02]  /*10780*/  SHFL.UP PT, R6, R0, 0x4, RZ ;  /* 0x0480000000067989 */ /* 0x000e6400000e00ff */
[----:B-1----:R-:W-:-:S05]  /*10790*/  SEL R3, R6, RZ, P3 ;  /* 0x000000ff06037207 */ /* 0x002fca0001800000 */
[----:B------:R-:W-:-:S05]  /*107a0*/  IMAD.IADD R6, R0, 0x1, R3 ;  /* 0x0000000100067824 */ /* 0x000fca00078e0203 */
[----:B------:R-:W1:Y:S02]  /*107b0*/  SHFL.UP PT, R2, R6, 0x8, RZ ;  /* 0x0500000006027989 */ /* 0x000e6400000e00ff */
[----:B-1----:R-:W-:-:S05]  /*107c0*/  SEL R3, R2, RZ, P4 ;  /* 0x000000ff02037207 */ /* 0x002fca0002000000 */
[----:B------:R-:W-:Y:S02]  /*107d0*/  IMAD.IADD R7, R6, 0x1, R3 ;  /* 0x0000000106077824 */ /* 0x000fe400078e0203 */
[----:B------:R-:W1:Y:S03]  /*107e0*/  LDC R3, c[0x0][0xc10] ;  /* 0x00030400ff037b82 */ /* 0x000e660000000800 */
[----:B------:R-:W2:Y:S04]  /*107f0*/  SHFL.UP PT, R2, R7, 0x10, RZ ;  /* 0x0600000007027989 */ /* 0x000ea800000e00ff */
[----:B------:R-:W-:Y:S01]  /*10800*/  SHFL.IDX PT, R5, R9, 0x1, 0x1f ;  /* 0x00201f0009057f89 */ /* 0x000fe200000e0000 */
[----:B--2---:R-:W-:-:S05]  /*10810*/  SEL R2, R2, RZ, P5 ;  /* 0x000000ff02027207 */ /* 0x004fca0002800000 */
[----:B------:R-:W-:-:S05]  /*10820*/  IMAD.IADD R2, R7, 0x1, R2 ;  /* 0x0000000107027824 */ /* 0x000fca00078e0202 */
[----:B------:R-:W1:Y:S04]  /*10830*/  SHFL.IDX PT, R8, R2, 0x1f, 0x1f ;  /* 0x03e01f0002087f89 */ /* 0x000e6800000e0000 */
[----:B------:R-:W2:Y:S01]  /*10840*/  SHFL.IDX PT, R0, R9, RZ, 0x1f ;  /* 0x00001fff09007589 */ /* 0x000ea200000e0000 */
[----:B-1----:R-:W-:-:S04]  /*10850*/  IMAD R6, R8, R3, RZ ;  /* 0x0000000308067224 */ /* 0x002fc800078e02ff */
[----:B------:R-:W-:-:S05]  /*10860*/  IMAD.IADD R5, R5, 0x1, R6 ;  /* 0x0000000105057824 */ /* 0x000fca00078e0206 */
[----:B--2---:R-:W-:-:S13]  /*10870*/  ISETP.GT.AND P6, PT, R5, R0, PT ;  /* 0x000000000500720c */ /* 0x004fda0003fc4270 */
[----:B------:R-:W-:Y:S05]  /*10880*/  @P6 BRA `(.L_x_228) ;  /* 0x0000000000986947 */ /* 0x000fea0003800000 */
.L_x_232:
[----:B------:R-:W-:-:S04]  /*10890*/  UIADD3 UR52, UR52, 0x1f, URZ ;  /* 0x0000001f34347890 */ /* 0x000fc8000fffe03f */
[----:B------:R-:W-:-:S06]  /*108a0*/  UISETP.GE.AND UP0, UPT, UR52, UR4, UPT ;  /* 0x000000043400728c */ /* 0x000fcc000bf06270 */
[----:B------:R-:W-:-:S13]  /*108b0*/  PLOP3.LUT P6, PT, PT, PT, UP0, 0x40, 0x0 ;  /* 0x000000000000781c */ /* 0x000fda0003fce808 */
[----:B------:R-:W-:Y:S05]  /*108c0*/  @!P6 BRA `(.L_x_229) ;  /* 0x000000040040e947 */ /* 0x000fea0003800000 */
[----:B------:R-:W1:Y:S01]  /*108d0*/  S2R R2, SR_TID.X ;  /* 0x0000000000027919 */ /* 0x000e620000002100 */
[----:B------:R-:W-:Y:S01]  /*108e0*/  BSSY B0, `(.L_x_230) ;  /* 0x0000009000007945 */ /* 0x000fe20003800000 */
[----:B------:R-:W-:Y:S01]  /*108f0*/  IMAD.MOV.U32 R4, RZ, RZ, RZ ;  /* 0x000000ffff047224 */ /* 0x000fe200078e00ff */
[----:B-1----:R-:W-:-:S05]  /*10900*/  LOP3.LUT R2, R2, 0x1f, RZ, 0xc0, !PT ;  /* 0x0000001f02027812 */ /* 0x002fca00078ec0ff */
[----:B------:R-:W-:-:S05]  /*10910*/  VIADD R7, R2, UR52 ;  /* 0x0000003402077c36 */ /* 0x000fca0008000000 */
[----:B------:R-:W-:-:S13]  /*10920*/  ISETP.GE.OR P6, PT, R7, UR4, !P0 ;  /* 0x0000000407007c0c */ /* 0x000fda000c7c6670 */
[----:B------:R-:W-:Y:S05]  /*10930*/  @P6 BRA `(.L_x_231) ;  /* 0x00000000000c6947 */ /* 0x000fea0003800000 */
[----:B------:R-:W1:Y:S02]  /*10940*/  LDC.64 R2, c[0x0][0xc58] ;  /* 0x00031600ff027b82 */ /* 0x000e640000000a00 */
[----:B-1----:R-:W-:-:S05]  /*10950*/  IMAD.WIDE R2, R7, 0x4, R2 ;  /* 0x0000000407027825 */ /* 0x002fca00078e0202 */
[----:B------:R1:W5:Y:S02]  /*10960*/  LDG.E R4, desc[UR46][R2.64] ;  /* 0x0000002e02047981 */ /* 0x000364000c1e1900 */
.L_x_231:
[----:B------:R-:W-:Y:S05]  /*10970*/  BSYNC B0 ;  /* 0x0000000000007941 */ /* 0x000fea0003800000 */
.L_x_230:
[----:B-1---5:R-:W1:Y:S02]  /*10980*/  SHFL.UP PT, R2, R4, 0x1, RZ ;  /* 0x0420000004027989 */ /* 0x022e6400000e00ff */
[----:B-1----:R-:W-:-:S05]  /*10990*/  SEL R3, R2, RZ, P1 ;  /* 0x000000ff02037207 */ /* 0x002fca0000800000 */
[----:B------:R-:W-:-:S05]  /*109a0*/  IMAD.IADD R3, R4, 0x1, R3 ;  /* 0x0000000104037824 */ /* 0x000fca00078e0203 */
[----:B------:R-:W1:Y:S02]  /*109b0*/  SHFL.UP PT, R2, R3, 0x2, RZ ;  /* 0x0440000003027989 */ /* 0x000e6400000e00ff */
[----:B-1----:R-:W-:-:S05]  /*109c0*/  SEL R2, R2, RZ, P2 ;  /* 0x000000ff02027207 */ /* 0x002fca0001000000 */
[----:B------:R-:W-:Y:S02]  /*109d0*/  IMAD.IADD R2, R3, 0x1, R2 ;  /* 0x0000000103027824 */ /* 0x000fe400078e0202 */
[----:B------:R-:W1:Y:S03]  /*109e0*/  LDC R3, c[0x0][0xc10] ;  /* 0x00030400ff037b82 */ /* 0x000e660000000800 */
[----:B------:R-:W2:Y:S02]  /*109f0*/  SHFL.UP PT, R6, R2, 0x4, RZ ;  /* 0x0480000002067989 */ /* 0x000ea400000e00ff */
[----:B--2---:R-:W-:-:S05]  /*10a00*/  SEL R7, R6, RZ, P3 ;  /* 0x000000ff06077207 */ /* 0x004fca0001800000 */
[----:B------:R-:W-:-:S05]  /*10a10*/  IMAD.IADD R7, R2, 0x1, R7 ;  /* 0x0000000102077824 */ /* 0x000fca00078e0207 */
[----:B------:R-:W2:Y:S02]  /*10a20*/  SHFL.UP PT, R6, R7, 0x8, RZ ;  /* 0x0500000007067989 */ /* 0x000ea400000e00ff */
[----:B--2---:R-:W-:-:S05]  /*10a30*/  SEL R6, R6, RZ, P4 ;  /* 0x000000ff06067207 */ /* 0x004fca0002000000 */
[----:B------:R-:W-:-:S05]  /*10a40*/  IMAD.IADD R6, R7, 0x1, R6 ;  /* 0x0000000107067824 */ /* 0x000fca00078e0206 */
[----:B------:R-:W2:Y:S02]  /*10a50*/  SHFL.UP PT, R8, R6, 0x10, RZ ;  /* 0x0600000006087989 */ /* 0x000ea400000e00ff */
[----:B--2---:R-:W-:-:S05]  /*10a60*/  SEL R9, R8, RZ, P5 ;  /* 0x000000ff08097207 */ /* 0x004fca0002800000 */
[----:B------:R-:W-:-:S05]  /*10a70*/  IMAD.IADD R9, R6, 0x1, R9 ;  /* 0x0000000106097824 */ /* 0x000fca00078e0209 */
[----:B------:R-:W1:Y:S02]  /*10a80*/  SHFL.IDX PT, R8, R9, 0x1f, 0x1f ;  /* 0x03e01f0009087f89 */ /* 0x000e6400000e0000 */
[----:B-1----:R-:W-:-:S04]  /*10a90*/  IMAD R8, R8, R3, RZ ;  /* 0x0000000308087224 */ /* 0x002fc800078e02ff */
[----:B------:R-:W-:-:S05]  /*10aa0*/  IMAD.IADD R5, R8, 0x1, R5 ;  /* 0x0000000108057824 */ /* 0x000fca00078e0205 */
[----:B------:R-:W-:-:S13]  /*10ab0*/  ISETP.GT.AND P6, PT, R5, R0, PT ;  /* 0x000000000500720c */ /* 0x000fda0003fc4270 */
[----:B------:R-:W-:Y:S05]  /*10ac0*/  @!P6 BRA `(.L_x_232) ;  /* 0xfffffffc0070e947 */ /* 0x000fea000383ffff */
[----:B------:R-:W-:Y:S02]  /*10ad0*/  IMAD.MOV.U32 R2, RZ, RZ, R9 ;  /* 0x000000ffff027224 */ /* 0x000fe400078e0009 */
[----:B------:R-:W-:-:S07]  /*10ae0*/  IMAD.MOV.U32 R6, RZ, RZ, R8 ;  /* 0x000000ffff067224 */ /* 0x000fce00078e0008 */
.L_x_228:
[----:B------:R-:W-:-:S04]  /*10af0*/  IMAD.IADD R6, R5, 0x1, -R6 ;  /* 0x0000000105067824 */ /* 0x000fc800078e0a06 */
[----:B------:R-:W-:-:S05]  /*10b00*/  IMAD R5, R2, R3, R6 ;  /* 0x0000000302057224 */ /* 0x000fca00078e0206 */
[----:B------:R-:W-:Y:S01]  /*10b10*/  ISETP.GT.AND P0, PT, R5, R0, PT ;  /* 0x000000000500720c */ /* 0x000fe20003f04270 */
[----:B------:R-:W-:-:S12]  /*10b20*/  IMAD.MOV.U32 R5, RZ, RZ, RZ ;  /* 0x000000ffff057224 */ /* 0x000fd800078e00ff */
[----:B------:R-:W-:Y:S02]  /*10b30*/  VOTEU.ANY UR5, UPT, !P0 ;  /* 0x0000000000057886 */ /* 0x000fe400040e0100 */
[----:B------:R-:W-:Y:S01]  /*10b40*/  ISETP.NE.AND P0, PT, RZ, UR5, PT ;  /* 0x00000005ff007c0c */ /* 0x000fe2000bf05270 */
[----:B------:R-:W-:-:S06]  /*10b50*/  UPOPC UR4, UR5 ;  /* 0x00000005000472bf */ /* 0x000fcc0008000000 */
[----:B------:R-:W-:-:S05]  /*10b60*/  IMAD.U32 R7, RZ, RZ, UR4 ;  /* 0x00000004ff077e24 */ /* 0x000fca000f8e00ff */
[----:B------:R1:W2:Y:S01]  /*10b70*/  SHFL.IDX PT, R4, R4, R7, 0x1f ;  /* 0x00001f0704047589 */ /* 0x0002a200000e0000 */
[----:B------:R-:W-:Y:S05]  /*10b80*/  @!P0 BRA `(.L_x_233) ;  /* 0x00000000000c8947 */ /* 0x000fea0003800000 */
[----:B------:R-:W-:-:S06]  /*10b90*/  UIADD3 UR5, UR4, -0x1, URZ ;  /* 0xffffffff04057890 */ /* 0x000fcc000fffe03f */
[----:B------:R-:W-:-:S06]  /*10ba0*/  IMAD.U32 R5, RZ, RZ, UR5 ;  /* 0x00000005ff057e24 */ /* 0x000fcc000f8e00ff */
[----:B------:R3:W4:Y:S02]  /*10bb0*/  SHFL.IDX PT, R5, R2, R5, 0x1f ;  /* 0x00001f0502057589 */ /* 0x00072400000e0000 */
.L_x_233:
[----:B----4-:R-:W-:Y:S01]  /*10bc0*/  IMAD R9, R5, R3, R6 ;  /* 0x0000000305097224 */ /* 0x010fe200078e0206 */
[----:B--2---:R-:W-:Y:S01]  /*10bd0*/  IABS R5, R4 ;  /* 0x0000000400057213 */ /* 0x004fe20000000000 */
[----:B------:R-:W-:-:S03]  /*10be0*/  UIADD3 UR52, UR4, UR52, URZ ;  /* 0x0000003404347290 */ /* 0x000fc6000fffe03f */
[----:B------:R-:W2:Y:S01]  /*10bf0*/  I2F.RP R6, R5 ;  /* 0x0000000500067306 */ /* 0x000ea20000209400 */
[----:B------:R4:W-:Y:S07]  /*10c00*/  STL [R1+0x20], R9 ;  /* 0x0000200901007387 */ /* 0x0009ee0000100800 */
[----:B--2---:R-:W2:Y:S02]  /*10c10*/  MUFU.RCP R6, R6 ;  /* 0x0000000600067308 */ /* 0x004ea40000001000 */
[----:B--2---:R-:W-:-:S06]  /*10c20*/  VIADD R8, R6, 0xffffffe ;  /* 0x0ffffffe06087836 */ /* 0x004fcc0000000000 */
[----:B------:R-:W3:Y:S02]  /*10c30*/  F2I.FTZ.U32.TRUNC.NTZ R3, R8 ;  /* 0x0000000800037305 */ /* 0x000ee4000021f000 */
[----:B---3--:R-:W-:-:S04]  /*10c40*/  IMAD.MOV R2, RZ, RZ, -R3 ;  /* 0x000000ffff027224 */ /* 0x008fc800078e0a03 */
[----:B-1----:R-:W-:Y:S02]  /*10c50*/  IMAD R7, R2, R5, RZ ;  /* 0x0000000502077224 */ /* 0x002fe400078e02ff */
[----:B------:R-:W-:-:S04]  /*10c60*/  IMAD.MOV.U32 R2, RZ, RZ, RZ ;  /* 0x000000ffff027224 */ /* 0x000fc800078e00ff */
[----:B------:R-:W-:-:S04]  /*10c70*/  IMAD.HI.U32 R2, R3, R7, R2 ;  /* 0x0000000703027227 */ /* 0x000fc800078e0002 */
[----:B------:R-:W-:Y:S01]  /*10c80*/  IMAD.IADD R3, R0, 0x1, -R9 ;  /* 0x0000000100037824 */ /* 0x000fe200078e0a09 */
[----:B------:R-:W-:-:S04]  /*10c90*/  IABS R0, R4 ;  /* 0x0000000400007213 */ /* 0x000fc80000000000 */
[----:B------:R-:W-:Y:S01]  /*10ca0*/  IABS R7, R3 ;  /* 0x0000000300077213 */ /* 0x000fe20000000000 */
[----:B------:R-:W-:-:S04]  /*10cb0*/  IMAD.MOV R0, RZ, RZ, -R0 ;  /* 0x000000ffff007224 */ /* 0x000fc800078e0a00 */
[----:B------:R-:W-:-:S04]  /*10cc0*/  IMAD.HI.U32 R2, R2, R7, RZ ;  /* 0x0000000702027227 */ /* 0x000fc800078e00ff */
[----:B------:R-:W-:-:S05]  /*10cd0*/  IMAD R0, R2, R0, R7 ;  /* 0x0000000002007224 */ /* 0x000fca00078e0207 */
[----:B------:R-:W-:-:S13]  /*10ce0*/  ISETP.GT.U32.AND P1, PT, R5, R0, PT ;  /* 0x000000000500720c */ /* 0x000fda0003f24070 */
[----:B------:R-:W-:Y:S02]  /*10cf0*/  @!P1 IMAD.IADD R0, R0, 0x1, -R5 ;  /* 0x0000000100009824 */ /* 0x000fe400078e0a05 */
[----:B------:R-:W-:Y:S01]  /*10d00*/  @!P1 VIADD R2, R2, 0x1 ;  /* 0x0000000102029836 */ /* 0x000fe20000000000 */
[----:B------:R-:W-:Y:S02]  /*10d10*/  ISETP.NE.AND P1, PT, R4, RZ, PT ;  /* 0x000000ff0400720c */ /* 0x000fe40003f25270 */
[----:B------:R-:W-:Y:S02]  /*10d20*/  ISETP.GE.U32.AND P0, PT, R0, R5, PT ;  /* 0x000000050000720c */ /* 0x000fe40003f06070 */
[----:B------:R-:W-:-:S04]  /*10d30*/  LOP3.LUT R0, R3, R4, RZ, 0x3c, !PT ;  /* 0x0000000403007212 */ /* 0x000fc800078e3cff */
[----:B------:R-:W-:-:S07]  /*10d40*/  ISETP.GE.AND P2, PT, R0, RZ, PT ;  /* 0x000000ff0000720c */ /* 0x000fce0003f46270 */
[----:B------:R-:W-:-:S06]  /*10d50*/  @P0 VIADD R2, R2, 0x1 ;  /* 0x0000000102020836 */ /* 0x000fcc0000000000 */
[----:B------:R-:W-:Y:S01]  /*10d60*/  @!P2 IMAD.MOV R2, RZ, RZ, -R2 ;  /* 0x000000ffff02a224 */ /* 0x000fe200078e0a02 */
[----:B------:R-:W-:-:S04]  /*10d70*/  @!P1 LOP3.LUT R2, RZ, R4, RZ, 0x33, !PT ;  /* 0x00000004ff029212 */ /* 0x000fc800078e33ff */
[----:B------:R-:W-:Y:S01]  /*10d80*/  R2UR UR38, R2 ;  /* 0x00000000022672ca */ /* 0x000fe200000e0000 */
[----:B------:R-:W-:-:S04]  /*10d90*/  IMAD.MOV R2, RZ, RZ, -R2 ;  /* 0x000000ffff027224 */ /* 0x000fc800078e0a02 */
[----:B------:R-:W-:-:S05]  /*10da0*/  IMAD R0, R4, R2, R3 ;  /* 0x0000000204007224 */ /* 0x000fca00078e0203 */
[----:B------:R4:W-:Y:S01]  /*10db0*/  STL [R1+0x24], R0 ;  /* 0x0000240001007387 */ /* 0x0009e20000100800 */
[----:B------:R-:W-:Y:S05]  /*10dc0*/  BRA `(.L_x_234) ;  /* 0x0000000000107947 */ /* 0x000fea0003800000 */
.L_x_229:
[----:B------:R1:W-:Y:S01]  /*10dd0*/  STL [R1+0x20], R0 ;  /* 0x0000200001007387 */ /* 0x0003e20000100800 */
[----:B------:R-:W-:Y:S01]  /*10de0*/  ULDC UR52, c[0x0][0xc14] ;  /* 0x0003050000347ab9 */ /* 0x000fe20000000800 */
[----:B------:R-:W-:Y:S02]  /*10df0*/  UMOV UR38, URZ ;  /* 0x0000003f00267c82 */ /* 0x000fe40008000000 */
[----:B------:R1:W-:Y:S03]  /*10e00*/  STL [R1+0x24], RZ ;  /* 0x000024ff01007387 */ /* 0x0003e60000100800 */
.L_x_234:
[----:B------:R-:W2:Y:S04]  /*10e10*/  LDL R3, [R1+0x20] ;  /* 0x0000200001037983 */ /* 0x000ea80000100800 */
[----:B------:R-:W3:Y:S01]  /*10e20*/  LDL R2, [R1+0x24] ;  /* 0x0000240001027983 */ /* 0x000ee20000100800 */
[----:B------:R-:W-:Y:S02]  /*10e30*/  IMAD.U32 R6, RZ, RZ, UR38 ;  /* 0x00000026ff067e24 */ /* 0x000fe4000f8e00ff */
[----:B------:R-:W-:Y:S01]  /*10e40*/  IMAD.U32 R7, RZ, RZ, UR52 ;  /* 0x00000034ff077e24 */ /* 0x000fe2000f8e00ff */
[----:B-1--4-:R-:W1:Y:S02]  /*10e50*/  S2R R0, SR_TID.X ;  /* 0x0000000000007919 */ /* 0x012e640000002100 */
[----:B-1----:R-:W-:Y:S01]  /*10e60*/  LOP3.LUT R0, R0, 0x1f, RZ, 0xc0, !PT ;  /* 0x0000001f00007812 */ /* 0x002fe200078ec0ff */
[----:B------:R-:W-:Y:S03]  /*10e70*/  BAR.SYNC.DEFER_BLOCKING 0x4, 0x180 ;  /* 0x0106000000007b1d */ /* 0x000fe60000010000 */
[----:B------:R-:W-:-:S13]  /*10e80*/  ISETP.NE.AND P0, PT, R0, RZ, PT ;  /* 0x000000ff0000720c */ /* 0x000fda0003f05270 */
[----:B------:R-:W-:Y:S01]  /*10e90*/  @!P0 MOV R0, 0x400 ;  /* 0x0000040000008802 */ /* 0x000fe20000000f00 */
[----:B--2---:R-:W-:Y:S02]  /*10ea0*/  IMAD.MOV.U32 R4, RZ, RZ, R3 ;  /* 0x000000ffff047224 */ /* 0x004fe400078e0003 */
[----:B------:R-:W1:Y:S01]  /*10eb0*/  @!P0 S2R R3, SR_CgaCtaId ;  /* 0x0000000000038919 */ /* 0x000e620000008800 */
[----:B---3--:R-:W-:Y:S01]  /*10ec0*/  IMAD.MOV.U32 R5, RZ, RZ, R2 ;  /* 0x000000ffff057224 */ /* 0x008fe200078e0002 */
[----:B-1----:R-:W-:-:S05]  /*10ed0*/  @!P0 LEA R0, R3, R0, 0x18 ;  /* 0x0000000003008211 */ /* 0x002fca00078ec0ff */
[----:B------:R1:W-:Y:S01]  /*10ee0*/  @!P0 STS.128 [R0+0x388d0], R4 ;  /* 0x0388d00400008388 */ /* 0x0003e20000000c00 */
[----:B------:R-:W-:Y:S06]  /*10ef0*/  BAR.ARV 0x5, 0x180 ;  /* 0x0146000000007b1d */ /* 0x000fec0000002000 */
.L_x_227:
[----:B------:R-:W-:Y:S02]  /*10f00*/  ULDC UR4, c[0x0][0xc14] ;  /* 0x0003050000047ab9 */ /* 0x000fe40000000800 */
[----:B------:R-:W-:-:S06]  /*10f10*/  UISETP.GE.AND UP0, UPT, UR52, UR4, UPT ;  /* 0x000000043400728c */ /* 0x000fcc000bf06270 */
[----:B------:R-:W-:-:S13]  /*10f20*/  PLOP3.LUT P0, PT, PT, PT, UP0, 0x80, 0x0 ;  /* 0x000000000000781c */ /* 0x000fda0003f0f008 */
[----:B------:R-:W-:Y:S05]  /*10f30*/  @!P0 BRA `(.L_x_235) ;  /* 0xffffffbc00688947 */ /* 0x000fea000383ffff */
.L_x_175:
[----:B-1----:R-:W3:Y:S01]  /*10f40*/  LDL.LU R0, [R1+0x3c] ;  /* 0x00003c0001007983 */ /* 0x002ee20000300800 */
[----:B------:R-:W-:Y:S01]  /*10f50*/  BSSY B0, `(.L_x_236) ;  /* 0x000000b000007945 */ /* 0x000fe20003800000 */
[----:B--2---:R-:W1:Y:S01]  /*10f60*/  S2R R5, SR_CgaCtaId ;  /* 0x0000000000057919 */ /* 0x004e620000008800 */
[----:B---3--:R-:W-:-:S05]  /*10f70*/  VIADD R0, R0, 0x1 ;  /* 0x0000000100007836 */ /* 0x008fca0000000000 */
[----:B0-----:R-:W-:-:S04]  /*10f80*/  LEA.HI R2, R0, R0, RZ, 0x1 ;  /* 0x0000000000027211 */ /* 0x001fc800078f08ff */
[----:B------:R-:W-:-:S05]  /*10f90*/  LOP3.LUT R3, R2, 0xfffffffe, RZ, 0xc0, !PT ;  /* 0xfffffffe02037812 */ /* 0x000fca00078ec0ff */
[----:B------:R-:W-:Y:S01]  /*10fa0*/  IMAD.IADD R3, R0, 0x1, -R3 ;  /* 0x0000000100037824 */ /* 0x000fe200078e0a03 */
[----:B------:R-:W-:-:S04]  /*10fb0*/  MOV R0, 0x400 ;  /* 0x0000040000007802 */ /* 0x000fc80000000f00 */
[----:B-1----:R-:W-:Y:S02]  /*10fc0*/  LEA R0, R5, R0, 0x18 ;  /* 0x0000000005007211 */ /* 0x002fe400078ec0ff */
[----:B------:R-:W-:-:S04]  /*10fd0*/  SHF.L.U32 R3, R3, 0x1f, RZ ;  /* 0x0000001f03037819 */ /* 0x000fc800000006ff */
[----:B------:R-:W0:Y:S02]  /*10fe0*/  SYNCS.PHASECHK.TRANS64.TRYWAIT P0, [R0+URZ+0x38820], R3 ;  /* 0x03882003000075a7 */ /* 0x000e24000800017f */
[----:B0-----:R-:W-:Y:S05]  /*10ff0*/  @!P0 BRA `(.L_x_237) ;  /* 0x0000000800488947 */ /* 0x001fea0003800000 */
.L_x_267:
[----:B------:R-:W-:Y:S05]  /*11000*/  BSYNC B0 ;  /* 0x0000000000007941 */ /* 0x000fea0003800000 */
.L_x_236:
[----:B------:R-:W-:-:S03]  /*11010*/  UMOV UR4, 0xffffffff ;  /* 0xffffffff00047882 */ /* 0x000fc60000000000 */
[----:B------:R-:W-:Y:S05]  /*11020*/  BRA.DIV UR4, `(.L_x_238) ;  /* 0x0000000a04507947 */ /* 0x000fea000b800000 */
[----:B------:R-:W1:Y:S02]  /*11030*/  S2R R2, SR_TID.X ;  /* 0x0000000000027919 */ /* 0x000e640000002100 */
[----:B-1----:R-:W-:-:S04]  /*11040*/  SHF.R.U32.HI R2, RZ, 0x5, R2 ;  /* 0x00000005ff027819 */ /* 0x002fc80000011602 */
[----:B------:R-:W-:-:S05]  /*11050*/  LOP3.LUT R2, R2, 0x3, RZ, 0xc0, !PT ;  /* 0x0000000302027812 */ /* 0x000fca00078ec0ff */
[----:B------:R1:W2:Y:S02]  /*11060*/  SHFL.IDX PT, R14, R2, RZ, 0x1f ;  /* 0x00001fff020e7589 */ /* 0x0002a400000e0000 */
.L_x_270:
[----:B--2---:R-:W-:Y:S01]  /*11070*/  ISETP.NE.AND P0, PT, R14, RZ, PT ;  /* 0x000000ff0e00720c */ /* 0x004fe20003f05270 */
[----:B------:R-:W-:-:S12]  /*11080*/  BSSY B0, `(.L_x_239) ;  /* 0x000002e000007945 */ /* 0x000fd80003800000 */
[----:B------:R-:W-:Y:S05]  /*11090*/  @P0 BRA `(.L_x_240) ;  /* 0x0000000000b00947 */ /* 0x000fea0003800000 */
[----:B------:R-:W-:-:S03]  /*110a0*/  UMOV UR4, 0xffffffff ;  /* 0xffffffff00047882 */ /* 0x000fc60000000000 */
[----:B------:R-:W-:Y:S05]  /*110b0*/  BRA.DIV UR4, `(.L_x_241) ;  /* 0x0000000a04607947 */ /* 0x000fea000b800000 */
[----:B------:R-:W-:-:S13]  /*110c0*/  ELECT P6, URZ, PT ;  /* 0x00000000003f782f */ /* 0x000fda00038c0000 */
.L_x_273:
[----:B------:R-:W-:Y:S05]  /*110d0*/  @!P6 BRA `(.L_x_240) ;  /* 0x0000000000a0e947 */ /* 0x000fea0003800000 */
[----:B------:R-:W-:-:S06]  /*110e0*/  ULOP3.LUT UR4, UR40, 0x2, URZ, 0xfc, !UPT ;  /* 0x0000000228047892 */ /* 0x000fcc000f8efc3f */
[----:B-1----:R-:W-:-:S05]  /*110f0*/  IMAD.U32 R2, RZ, RZ, UR4 ;  /* 0x00000004ff027e24 */ /* 0x002fca000f8e00ff */
[----:B------:R-:W-:-:S13]  /*11100*/  ISETP.NE.AND P0, PT, R2, 0x3, PT ;  /* 0x000000030200780c */ /* 0x000fda0003f05270 */
[----:B------:R-:W-:Y:S05]  /*11110*/  @!P0 BRA `(.L_x_242) ;  /* 0x0000000000048947 */ /* 0x000fea0003800000 */
[----:B------:R-:W-:Y:S01]  /*11120*/  BPT.TRAP 0x1 ;  /* 0x000000040000795c */ /* 0x000fe20000300000 */
.L_x_242:
[----:B0-----:R-:W2:Y:S04]  /*11130*/  LDL R3, [R1+0xc] ;  /* 0x00000c0001037983 */ /* 0x001ea80000100800 */
[----:B------:R-:W3:Y:S01]  /*11140*/  LDL.LU R7, [R1+0x14] ;  /* 0x0000140001077983 */ /* 0x000ee20000300800 */
[----:B------:R-:W-:-:S04]  /*11150*/  VIADD R2, R0, 0x38840 ;  /* 0x0003884000027836 */ /* 0x000fc80000000000 */
[C---:B--2---:R-:W-:Y:S02]  /*11160*/  IMAD R6, R3.reuse, 0x8, R2 ;  /* 0x0000000803067824 */ /* 0x044fe400078e0202 */
[----:B------:R-:W-:Y:S01]  /*11170*/  VIADD R3, R3, 0x1 ;  /* 0x0000000103037836 */ /* 0x000fe20000000000 */
[----:B---3--:R-:W-:-:S04]  /*11180*/  SHF.L.U32 R5, R7, 0x1f, RZ ;  /* 0x0000001f07057819 */ /* 0x008fc800000006ff */
[C---:B------:R-:W-:Y:S01]  /*11190*/  ISETP.NE.AND P2, PT, R3.reuse, 0x2, PT ;  /* 0x000000020300780c */ /* 0x040fe20003f45270 */
[----:B------:R-:W0:Y:S03]  /*111a0*/  SYNCS.PHASECHK.TRANS64.TRYWAIT P1, [R6+URZ], R5 ;  /* 0x00000005060075a7 */ /* 0x000e26000802017f */
[----:B------:R-:W-:Y:S02]  /*111b0*/  SEL R4, RZ, 0x1, P2 ;  /* 0x00000001ff047807 */ /* 0x000fe40001000000 */
[----:B------:R-:W-:Y:S02]  /*111c0*/  SEL R3, R3, RZ, P2 ;  /* 0x000000ff03037207 */ /* 0x000fe40001000000 */
[----:B------:R-:W-:-:S03]  /*111d0*/  LOP3.LUT R4, R7, R4, RZ, 0x3c, !PT ;  /* 0x0000000407047212 */ /* 0x000fc600078e3cff */
[----:B------:R-:W-:Y:S01]  /*111e0*/  IMAD R7, R3, 0x8, R2 ;  /* 0x0000000803077824 */ /* 0x000fe200078e0202 */
[----:B------:R-:W-:Y:S01]  /*111f0*/  SHF.L.U32 R2, R4, 0x1f, RZ ;  /* 0x0000001f04027819 */ /* 0x000fe200000006ff */
[----:B0-----:R-:W-:Y:S06]  /*11200*/  @!P1 BRA `(.L_x_243) ;  /* 0x00000008002c9947 */ /* 0x001fec0003800000 */
.L_x_274:
[----:B------:R-:W1:Y:S02]  /*11210*/  SYNCS.PHASECHK.TRANS64.TRYWAIT P1, [R7+URZ], R2 ;  /* 0x00000002070075a7 */ /* 0x000e64000802017f */
[----:B-1----:R-:W-:Y:S05]  /*11220*/  @!P1 BRA `(.L_x_244) ;  /* 0x0000000800389947 */ /* 0x002fea0003800000 */
.L_x_275:
[----:B------:R-:W-:Y:S05]  /*11230*/  @!P0 BRA `(.L_x_245) ;  /* 0x0000000000048947 */ /* 0x000fea0003800000 */
[----:B------:R-:W-:Y:S01]  /*11240*/  BPT.TRAP 0x1 ;  /* 0x000000040000795c */ /* 0x000fe20000300000 */
.L_x_245:
[----:B------:R-:W2:Y:S02]  /*11250*/  LDL.LU R4, [R1+0xc] ;  /* 0x00000c0001047983 */ /* 0x000ea40000300800 */
[----:B--2---:R-:W-:-:S04]  /*11260*/  IMAD R4, R4, 0x8, R0 ;  /* 0x0000000804047824 */ /* 0x004fc800078e0200 */
[----:B------:R-:W2:Y:S02]  /*11270*/  SYNCS.PHASECHK.TRANS64.TRYWAIT P1, [R4+URZ+0x38860], R5 ;  /* 0x03886005040075a7 */ /* 0x000ea4000802017f */
[----:B--2---:R-:W-:Y:S05]  /*11280*/  @!P1 BRA `(.L_x_246) ;  /* 0x0000000800349947 */ /* 0x004fea0003800000 */
.L_x_276:
[----:B------:R-:W-:Y:S05]  /*11290*/  @!P0 BRA `(.L_x_247) ;  /* 0x0000000000048947 */ /* 0x000fea0003800000 */
[----:B------:R-:W-:Y:S01]  /*112a0*/  BPT.TRAP 0x1 ;  /* 0x000000040000795c */ /* 0x000fe20000300000 */
.L_x_247:
[----:B------:R-:W-:-:S04]  /*112b0*/  IMAD R3, R3, 0x8, R0 ;  /* 0x0000000803037824 */ /* 0x000fc800078e0200 */
[----:B------:R-:W3:Y:S02]  /*112c0*/  SYNCS.PHASECHK.TRANS64.TRYWAIT P1, [R3+URZ+0x38860], R2 ;  /* 0x03886002030075a7 */ /* 0x000ee4000802017f */
[----:B---3--:R-:W-:Y:S05]  /*112d0*/  @!P1 BRA `(.L_x_248) ;  /* 0x0000000800349947 */ /* 0x008fea0003800000 */
.L_x_277:
[----:B------:R-:W-:Y:S05]  /*112e0*/  @!P0 BRA `(.L_x_249) ;  /* 0x0000000000048947 */ /* 0x000fea0003800000 */
[----:B------:R-:W-:Y:S01]  /*112f0*/  BPT.TRAP 0x1 ;  /* 0x000000040000795c */ /* 0x000fe20000300000 */
.L_x_249:
[----:B------:R-:W4:Y:S02]  /*11300*/  SYNCS.PHASECHK.TRANS64.TRYWAIT P0, [R4+URZ+0x38880], R5 ;  /* 0x03888005040075a7 */ /* 0x000f24000800017f */
[----:B----4-:R-:W-:Y:S05]  /*11310*/  @!P0 BRA `(.L_x_250) ;  /* 0x0000000800388947 */ /* 0x010fea0003800000 */
.L_x_251:
[----:B------:R0:W0:Y:S02]  /*11320*/  SYNCS.PHASECHK.TRANS64.TRYWAIT P0, [R3+URZ+0x38880], R2 ;  /* 0x03888002030075a7 */ /* 0x000024000800017f */
[----:B0-----:R-:W-:Y:S05]  /*11330*/  @!P0 NANOSLEEP.SYNCS 0x989680 ;  /* 0x009896800000895d */ /* 0x001fea0003900000 */
[----:B------:R-:W0:Y:S02]  /*11340*/  @!P0 SYNCS.PHASECHK.TRANS64 P0, [R3+URZ+0x38880], R2 ;  /* 0x03888002030085a7 */ /* 0x000e24000800007f */
[----:B0-----:R-:W-:Y:S05]  /*11350*/  @!P0 BRA `(.L_x_251) ;  /* 0xfffffffc00f08947 */ /* 0x001fea000383ffff */
.L_x_240:
[----:B------:R-:W-:Y:S05]  /*11360*/  BSYNC B0 ;  /* 0x0000000000007941 */ /* 0x000fea0003800000 */
.L_x_239:
[----:B------:R-:W-:Y:S05]  /*11370*/  EXIT ;  /* 0x000000000000794d */ /* 0x000fea0003800000 */
.L_x_125:
[----:B0-----:R0:W1:Y:S02]  /*11380*/  SYNCS.PHASECHK.TRANS64.TRYWAIT P1, [R2+URZ+0x38800], R11 ;  /* 0x0388000b020075a7 */ /* 0x001064000802017f */
[----:B-1----:R-:W-:Y:S05]  /*11390*/  @!P1 NANOSLEEP.SYNCS 0x989680 ;  /* 0x009896800000995d */ /* 0x002fea0003900000 */
[----:B------:R-:W1:Y:S02]  /*113a0*/  @!P1 SYNCS.PHASECHK.TRANS64 P1, [R2+URZ+0x38800], R11 ;  /* 0x0388000b020095a7 */ /* 0x000e64000802007f */
[----:B-1----:R-:W-:Y:S05]  /*113b0*/  @!P1 BRA `(.L_x_125) ;  /* 0xfffffffc00f09947 */ /* 0x002fea000383ffff */
[----:B------:R-:W-:Y:S05]  /*113c0*/  BRA `(.L_x_252) ;  /* 0xffffff0400f07947 */ /* 0x000fea000383ffff */
.L_x_129:
[----:B--2---:R2:W3:Y:S02]  /*113d0*/  SYNCS.PHASECHK.TRANS64.TRYWAIT P1, [R4+URZ+0x38830], R5 ;  /* 0x03883005040075a7 */ /* 0x0044e4000802017f */
[----:B---3--:R-:W-:Y:S05]  /*113e0*/  @!P1 NANOSLEEP.SYNCS 0x989680 ;  /* 0x009896800000995d */ /* 0x008fea0003900000 */
[----:B------:R-:W3:Y:S02]  /*113f0*/  @!P1 SYNCS.PHASECHK.TRANS64 P1, [R4+URZ+0x38830], R5 ;  /* 0x03883005040095a7 */ /* 0x000ee4000802007f */
[----:B---3--:R-:W-:Y:S05]  /*11400*/  @!P1 BRA `(.L_x_129) ;  /* 0xfffffffc00f09947 */ /* 0x008fea000383ffff */
[----:B------:R-:W-:Y:S05]  /*11410*/  BRA `(.L_x_128) ;  /* 0xffffff0800187947 */ /* 0x000fea000383ffff */
.L_x_134:
[----:B-1----:R-:W-:-:S04]  /*11420*/  IMAD.U32 R3, RZ, RZ, UR6 ;  /* 0x00000006ff037e24 */ /* 0x002fc8000f8e00ff */
[----:B------:R1:W2:Y:S03]  /*11430*/  SYNCS.PHASECHK.TRANS64.TRYWAIT P1, [R3+URZ+0x38830], R2 ;  /* 0x03883002030075a7 */ /* 0x0002a6000802017f */
[----:B--2---:R-:W-:Y:S05]  /*11440*/  @!P1 NANOSLEEP.SYNCS 0x989680 ;  /* 0x009896800000995d */ /* 0x004fea0003900000 */
[----:B------:R-:W2:Y:S02]  /*11450*/  @!P1 SYNCS.PHASECHK.TRANS64 P1, [R3+URZ+0x38830], R2 ;  /* 0x03883002030095a7 */ /* 0x000ea4000802007f */
[----:B--2---:R-:W-:Y:S05]  /*11460*/  @!P1 BRA `(.L_x_134) ;  /* 0xfffffffc00ec9947 */ /* 0x004fea000383ffff */
[----:B------:R-:W-:Y:S05]  /*11470*/  BRA `(.L_x_131) ;  /* 0xffffff3800c47947 */ /* 0x000fea000383ffff */
.L_x_138:
[----:B-1----:R-:W-:-:S04]  /*11480*/  IMAD.U32 R3, RZ, RZ, UR6 ;  /* 0x00000006ff037e24 */ /* 0x002fc8000f8e00ff */
[----:B------:R1:W2:Y:S03]  /*11490*/  SYNCS.PHASECHK.TRANS64.TRYWAIT P1, [R3+URZ+0x38850], R2 ;  /* 0x03885002030075a7 */ /* 0x0002a6000802017f */
[----:B--2---:R-:W-:Y:S05]  /*114a0*/  @!P1 NANOSLEEP.SYNCS 0x989680 ;  /* 0x009896800000995d */ /* 0x004fea0003900000 */
[----:B------:R-:W2:Y:S02]  /*114b0*/  @!P1 SYNCS.PHASECHK.TRANS64 P1, [R3+URZ+0x38850], R2 ;  /* 0x03885002030095a7 */ /* 0x000ea4000802007f */
[----:B--2---:R-:W-:Y:S05]  /*114c0*/  @!P1 BRA `(.L_x_138) ;  /* 0xfffffffc00ec9947 */ /* 0x004fea000383ffff */
[----:B------:R-:W-:Y:S05]  /*114d0*/  BRA `(.L_x_135) ;  /* 0xffffff3c009c7947 */ /* 0x000fea000383ffff */
.L_x_144:
[----:B-1----:R1:W2:Y:S02]  /*114e0*/  SYNCS.PHASECHK.TRANS64.TRYWAIT P1, [R13+URZ+0x38850], R0 ;  /* 0x038850000d0075a7 */ /* 0x0022a4000802017f */
[----:B--2---:R-:W-:Y:S05]  /*114f0*/  @!P1 NANOSLEEP.SYNCS 0x989680 ;  /* 0x009896800000995d */ /* 0x004fea0003900000 */
[----:B------:R-:W2:Y:S02]  /*11500*/  @!P1 SYNCS.PHASECHK.TRANS64 P1, [R13+URZ+0x38850], R0 ;  /* 0x038850000d0095a7 */ /* 0x000ea4000802007f */
[----:B--2---:R-:W-:Y:S05]  /*11510*/  @!P1 BRA `(.L_x_144) ;  /* 0xfffffffc00f09947 */ /* 0x004fea000383ffff */
[----:B------:R-:W-:Y:S05]  /*11520*/  BRA `(.L_x_143) ;  /* 0xffffff6400747947 */ /* 0x000fea000383ffff */
.L_x_184:
[----:B------:R-:W-:Y:S02]  /*11530*/  IMAD.MOV.U32 R13, RZ, RZ, R4 ;  /* 0x000000ffff0d7224 */ /* 0x000fe400078e0004 */
[----:B------:R-:W-:Y:S02]  /*11540*/  IMAD.MOV.U32 R12, RZ, RZ, RZ ;  /* 0x000000ffff0c7224 */ /* 0x000fe400078e00ff */
[----:B------:R-:W-:Y:S02]  /*11550*/  IMAD.MOV.U32 R11, RZ, RZ, 0x1f ;  /* 0x0000001fff0b7424 */ /* 0x000fe400078e00ff */
[----:B------:R-:W-:-:S07]  /*11560*/  IMAD.MOV.U32 R15, RZ, RZ, -0x1 ;  /* 0xffffffffff0f7424 */ /* 0x000fce00078e00ff */
[----:B0-----:R-:W-:Y:S05]  /*11570*/  WARPSYNC.COLLECTIVE R15, `(.L_x_253) ;  /* 0x000000000f087348 */ /* 0x001fea0003c00000 */
[----:B------:R1:W2:Y:S02]  /*11580*/  SHFL.IDX P6, R14, R13, R12, R11 ;  /* 0x0000000c0d0e7389 */ /* 0x0002a400000c000b */
[----:B012---:R-:W-:Y:S01]  /*11590*/  ENDCOLLECTIVE ;  /* 0x000000000000791b */ /* 0x007fe20003800000 */
.L_x_253:
[----:B------:R-:W-:Y:S05]  /*115a0*/  BRA `(.L_x_254) ;  /* 0xffffffc400487947 */ /* 0x000fea000383ffff */
.L_x_186:
[----:B------:R-:W-:Y:S01]  /*115b0*/  BSSY B0, `(.L_x_255) ;  /* 0x0000006000007945 */ /* 0x000fe20003800000 */
[----:B------:R-:W-:-:S07]  /*115c0*/  IMAD.MOV.U32 R15, RZ, RZ, -0x1 ;  /* 0xffffffffff0f7424 */ /* 0x000fce00078e00ff */
[----:B------:R-:W-:Y:S05]  /*115d0*/  WARPSYNC.COLLECTIVE R15, `(.L_x_256) ;  /* 0x000000000f0c7348 */ /* 0x000fea0003c00000 */
[----:B------:R-:W-:Y:S02]  /*115e0*/  ELECT P6, UR62, PT ;  /* 0x00000000003e782f */ /* 0x000fe400038c0000 */
[----:B------:R-:W-:Y:S01]  /*115f0*/  MOV R14, UR62 ;  /* 0x0000003e000e7c02 */ /* 0x000fe20008000f00 */
[----:B------:R-:W-:Y:S10]  /*11600*/  ENDCOLLECTIVE ;  /* 0x000000000000791b */ /* 0x000ff40003800000 */
.L_x_256:
[----:B------:R-:W-:Y:S05]  /*11610*/  BSYNC B0 ;  /* 0x0000000000007941 */ /* 0x000fea0003800000 */
.L_x_255:
[----:B------:R-:W-:Y:S05]  /*11620*/  BRA `(.L_x_257) ;  /* 0xffffffc400487947 */ /* 0x000fea000383ffff */
.L_x_189:
[----:B0-----:R0:W1:Y:S02]  /*11630*/  SYNCS.PHASECHK.TRANS64.TRYWAIT P2, [R6+URZ+0x38880], R3 ;  /* 0x03888003060075a7 */ /* 0x001064000804017f */
[----:B-1----:R-:W-:Y:S05]  /*11640*/  @!P2 NANOSLEEP.SYNCS 0x989680 ;  /* 0x009896800000a95d */ /* 0x002fea0003900000 */
[----:B------:R-:W1:Y:S02]  /*11650*/  @!P2 SYNCS.PHASECHK.TRANS64 P2, [R6+URZ+0x38880], R3 ;  /* 0x038880030600a5a7 */ /* 0x000e64000804007f */
[----:B-1----:R-:W-:Y:S05]  /*11660*/  @!P2 BRA `(.L_x_189) ;  /* 0xfffffffc00f0a947 */ /* 0x002fea000383ffff */
[----:B------:R-:W-:Y:S05]  /*11670*/  BRA `(.L_x_258) ;  /* 0xffffffc400a87947 */ /* 0x000fea000383ffff */
.L_x_191:
[----:B-1----:R1:W2:Y:S02]  /*11680*/  SYNCS.PHASECHK.TRANS64.TRYWAIT P2, [R6+URZ+0x38840], R3 ;  /* 0x03884003060075a7 */ /* 0x0022a4000804017f */
[----:B--2---:R-:W-:Y:S05]  /*11690*/  @!P2 NANOSLEEP.SYNCS 0x989680 ;  /* 0x009896800000a95d */ /* 0x004fea0003900000 */
[----:B------:R-:W2:Y:S02]  /*116a0*/  @!P2 SYNCS.PHASECHK.TRANS64 P2, [R6+URZ+0x38840], R3 ;  /* 0x038840030600a5a7 */ /* 0x000ea4000804007f */
[----:B--2---:R-:W-:Y:S05]  /*116b0*/  @!P2 BRA `(.L_x_191) ;  /* 0xfffffffc00f0a947 */ /* 0x004fea000383ffff */
[----:B------:R-:W-:Y:S05]  /*116c0*/  BRA `(.L_x_259) ;  /* 0xffffffc800187947 */ /* 0x000fea000383ffff */
.L_x_194:
[----:B--2---:R2:W3:Y:S02]  /*116d0*/  SYNCS.PHASECHK.TRANS64.TRYWAIT P0, [R18+URZ+0x38820], R2 ;  /* 0x03882002120075a7 */ /* 0x0044e4000800017f */
[----:B---3--:R-:W-:Y:S05]  /*116e0*/  @!P0 NANOSLEEP.SYNCS 0x989680 ;  /* 0x009896800000895d */ /* 0x008fea0003900000 */
[----:B------:R-:W3:Y:S02]  /*116f0*/  @!P0 SYNCS.PHASECHK.TRANS64 P0, [R18+URZ+0x38820], R2 ;  /* 0x03882002120085a7 */ /* 0x000ee4000800007f */
[----:B---3--:R-:W-:Y:S05]  /*11700*/  @!P0 BRA `(.L_x_194) ;  /* 0xfffffffc00f08947 */ /* 0x008fea000383ffff */
[----:B------:R-:W-:Y:S05]  /*11710*/  BRA `(.L_x_260) ;  /* 0xffffffc800fc7947 */ /* 0x000fea000383ffff */
.L_x_200:
[----:B-1----:R1:W3:Y:S02]  /*11720*/  SYNCS.PHASECHK.TRANS64.TRYWAIT P0, [R4+URZ+0x38880], R3 ;  /* 0x03888003040075a7 */ /* 0x0022e4000800017f */
[----:B---3--:R-:W-:Y:S05]  /*11730*/  @!P0 NANOSLEEP.SYNCS 0x989680 ;  /* 0x009896800000895d */ /* 0x008fea0003900000 */
[----:B------:R-:W3:Y:S02]  /*11740*/  @!P0 SYNCS.PHASECHK.TRANS64 P0, [R4+URZ+0x38880], R3 ;  /* 0x03888003040085a7 */ /* 0x000ee4000800007f */
[----:B---3--:R-:W-:Y:S05]  /*11750*/  @!P0 BRA `(.L_x_200) ;  /* 0xfffffffc00f08947 */ /* 0x008fea000383ffff */
[----:B------:R-:W-:Y:S05]  /*11760*/  BRA `(.L_x_261) ;  /* 0xffffffcc00b07947 */ /* 0x000fea000383ffff */
.L_x_206:
[----:B--2---:R2:W3:Y:S02]  /*11770*/  SYNCS.PHASECHK.TRANS64.TRYWAIT P0, [R4+URZ+0x38840], R3 ;  /* 0x03884003040075a7 */ /* 0x0044e4000800017f */
[----:B---3--:R-:W-:Y:S05]  /*11780*/  @!P0 NANOSLEEP.SYNCS 0x989680 ;  /* 0x009896800000895d */ /* 0x008fea0003900000 */
[----:B------:R-:W3:Y:S02]  /*11790*/  @!P0 SYNCS.PHASECHK.TRANS64 P0, [R4+URZ+0x38840], R3 ;  /* 0x03884003040085a7 */ /* 0x000ee4000800007f */
[----:B---3--:R-:W-:Y:S05]  /*117a0*/  @!P0 BRA `(.L_x_206) ;  /* 0xfffffffc00f08947 */ /* 0x008fea000383ffff */
[----:B------:R-:W-:Y:S05]  /*117b0*/  BRA `(.L_x_262) ;  /* 0xffffffd000787947 */ /* 0x000fea000383ffff */
.L_x_213:
[----:B---3--:R-:W3:Y:S02]  /*117c0*/  LDL R3, [R1+0x4] ;  /* 0x0000040001037983 */ /* 0x008ee40000100800 */
[----:B---3--:R3:W4:Y:S02]  /*117d0*/  SYNCS.PHASECHK.TRANS64.TRYWAIT P2, [R3+URZ+0x38870], R2 ;  /* 0x03887002030075a7 */ /* 0x008724000804017f */
[----:B----4-:R-:W-:Y:S05]  /*117e0*/  @!P2 NANOSLEEP.SYNCS 0x989680 ;  /* 0x009896800000a95d */ /* 0x010fea0003900000 */
[----:B------:R-:W4:Y:S02]  /*117f0*/  @!P2 SYNCS.PHASECHK.TRANS64 P2, [R3+URZ+0x38870], R2 ;  /* 0x038870020300a5a7 */ /* 0x000f24000804007f */
[----:B----4-:R-:W-:Y:S05]  /*11800*/  @!P2 BRA `(.L_x_213) ;  /* 0xfffffffc00eca947 */ /* 0x010fea000383ffff */
[----:B------:R-:W-:Y:S05]  /*11810*/  BRA `(.L_x_263) ;  /* 0xffffffd400587947 */ /* 0x000fea000383ffff */
.L_x_215:
[----:B-1----:R-:W3:Y:S02]  /*11820*/  LDL R4, [R1+0x4] ;  /* 0x0000040001047983 */ /* 0x002ee40000100800 */
[----:B---3--:R1:W3:Y:S02]  /*11830*/  SYNCS.PHASECHK.TRANS64.TRYWAIT P2, [R4+URZ+0x38860], R3 ;  /* 0x03886003040075a7 */ /* 0x0082e4000804017f */
[----:B---3--:R-:W-:Y:S05]  /*11840*/  @!P2 NANOSLEEP.SYNCS 0x989680 ;  /* 0x009896800000a95d */ /* 0x008fea0003900000 */
[----:B------:R-:W3:Y:S02]  /*11850*/  @!P2 SYNCS.PHASECHK.TRANS64 P2, [R4+URZ+0x38860], R3 ;  /* 0x038860030400a5a7 */ /* 0x000ee4000804007f */
[----:B---3--:R-:W-:Y:S05]  /*11860*/  @!P2 BRA `(.L_x_215) ;  /* 0xfffffffc00eca947 */ /* 0x008fea000383ffff */
[----:B------:R-:W-:Y:S05]  /*11870*/  BRA `(.L_x_264) ;  /* 0xffffffd400607947 */ /* 0x000fea000383ffff */
.L_x_222:
[----:B--2---:R2:W3:Y:S02]  /*11880*/  SYNCS.PHASECHK.TRANS64.TRYWAIT P0, [R3+URZ+0x38870], R0 ;  /* 0x03887000030075a7 */ /* 0x0044e4000800017f */
[----:B---3--:R-:W-:Y:S05]  /*11890*/  @!P0 NANOSLEEP.SYNCS 0x989680 ;  /* 0x009896800000895d */ /* 0x008fea0003900000 */
[----:B------:R-:W3:Y:S02]  /*118a0*/  @!P0 SYNCS.PHASECHK.TRANS64 P0, [R3+URZ+0x38870], R0 ;  /* 0x03887000030085a7 */ /* 0x000ee4000800007f */
[----:B---3--:R-:W-:Y:S05]  /*118b0*/  @!P0 BRA `(.L_x_222) ;  /* 0xfffffffc00f08947 */ /* 0x008fea000383ffff */
[----:B------:R-:W-:Y:S05]  /*118c0*/  BRA `(.L_x_265) ;  /* 0xffffffe000507947 */ /* 0x000fea000383ffff */
.L_x_224:
[----:B--2---:R2:W3:Y:S02]  /*118d0*/  SYNCS.PHASECHK.TRANS64.TRYWAIT P0, [R3+URZ+0x38860], R0 ;  /* 0x03886000030075a7 */ /* 0x0044e4000800017f */
[----:B---3--:R-:W-:Y:S05]  /*118e0*/  @!P0 NANOSLEEP.SYNCS 0x989680 ;  /* 0x009896800000895d */ /* 0x008fea0003900000 */
[----:B------:R-:W3:Y:S02]  /*118f0*/  @!P0 SYNCS.PHASECHK.TRANS64 P0, [R3+URZ+0x38860], R0 ;  /* 0x03886000030085a7 */ /* 0x000ee4000800007f */
[----:B---3--:R-:W-:Y:S05]  /*11900*/  @!P0 BRA `(.L_x_224) ;  /* 0xfffffffc00f08947 */ /* 0x008fea000383ffff */
[----:B------:R-:W-:Y:S05]  /*11910*/  BRA `(.L_x_266) ;  /* 0xffffffe000587947 */ /* 0x000fea000383ffff */
.L_x_237:
[----:B0-----:R0:W1:Y:S02]  /*11920*/  SYNCS.PHASECHK.TRANS64.TRYWAIT P0, [R0+URZ+0x38820], R3 ;  /* 0x03882003000075a7 */ /* 0x001064000800017f */
[----:B-1----:R-:W-:Y:S05]  /*11930*/  @!P0 NANOSLEEP.SYNCS 0x989680 ;  /* 0x009896800000895d */ /* 0x002fea0003900000 */
[----:B------:R-:W1:Y:S02]  /*11940*/  @!P0 SYNCS.PHASECHK.TRANS64 P0, [R0+URZ+0x38820], R3 ;  /* 0x03882003000085a7 */ /* 0x000e64000800007f */
[----:B-1----:R-:W-:Y:S05]  /*11950*/  @!P0 BRA `(.L_x_237) ;  /* 0xfffffffc00f08947 */ /* 0x002fea000383ffff */
[----:B------:R-:W-:Y:S05]  /*11960*/  BRA `(.L_x_267) ;  /* 0xfffffff400a47947 */ /* 0x000fea000383ffff */
.L_x_238:
[----:B------:R-:W1:Y:S01]  /*11970*/  S2R R2, SR_TID.X ;  /* 0x0000000000027919 */ /* 0x000e620000002100 */
[----:B------:R-:W-:Y:S01]  /*11980*/  BSSY B0, `(.L_x_268) ;  /* 0x000000a000007945 */ /* 0x000fe20003800000 */
[----:B------:R-:W-:Y:S02]  /*11990*/  IMAD.MOV.U32 R12, RZ, RZ, RZ ;  /* 0x000000ffff0c7224 */ /* 0x000fe400078e00ff */
[----:B------:R-:W-:Y:S02]  /*119a0*/  IMAD.MOV.U32 R11, RZ, RZ, 0x1f ;  /* 0x0000001fff0b7424 */ /* 0x000fe400078e00ff */
[----:B------:R-:W-:Y:S01]  /*119b0*/  IMAD.MOV.U32 R15, RZ, RZ, -0x1 ;  /* 0xffffffffff0f7424 */ /* 0x000fe200078e00ff */
[----:B-1----:R-:W-:-:S04]  /*119c0*/  SHF.R.U32.HI R2, RZ, 0x5, R2 ;  /* 0x00000005ff027819 */ /* 0x002fc80000011602 */
[----:B------:R-:W-:-:S05]  /*119d0*/  LOP3.LUT R2, R2, 0x3, RZ, 0xc0, !PT ;  /* 0x0000000302027812 */ /* 0x000fca00078ec0ff */
[----:B------:R-:W-:-:S07]  /*119e0*/  IMAD.MOV.U32 R13, RZ, RZ, R2 ;  /* 0x000000ffff0d7224 */ /* 0x000fce00078e0002 */
[----:B0-----:R-:W-:Y:S05]  /*119f0*/  WARPSYNC.COLLECTIVE R15, `(.L_x_269) ;  /* 0x000000000f087348 */ /* 0x001fea0003c00000 */
[----:B------:R1:W2:Y:S02]  /*11a00*/  SHFL.IDX P6, R14, R13, R12, R11 ;  /* 0x0000000c0d0e7389 */ /* 0x0002a400000c000b */
[----:B012---:R-:W-:Y:S01]  /*11a10*/  ENDCOLLECTIVE ;  /* 0x000000000000791b */ /* 0x007fe20003800000 */
.L_x_269:
[----:B------:R-:W-:Y:S05]  /*11a20*/  BSYNC B0 ;  /* 0x0000000000007941 */ /* 0x000fea0003800000 */
.L_x_268:
[----:B------:R-:W-:Y:S05]  /*11a30*/  BRA `(.L_x_270) ;  /* 0xfffffff4008c7947 */ /* 0x000fea000383ffff */
.L_x_241:
[----:B------:R-:W-:Y:S01]  /*11a40*/  BSSY B1, `(.L_x_271) ;  /* 0x0000006000017945 */ /* 0x000fe20003800000 */
[----:B------:R-:W-:-:S07]  /*11a50*/  IMAD.MOV.U32 R15, RZ, RZ, -0x1 ;  /* 0xffffffffff0f7424 */ /* 0x000fce00078e00ff */
[----:B01----:R-:W-:Y:S05]  /*11a60*/  WARPSYNC.COLLECTIVE R15, `(.L_x_272) ;  /* 0x000000000f0c7348 */ /* 0x003fea0003c00000 */
[----:B------:R-:W-:Y:S02]  /*11a70*/  ELECT P6, UR62, PT ;  /* 0x00000000003e782f */ /* 0x000fe400038c0000 */
[----:B------:R-:W-:Y:S01]  /*11a80*/  MOV R14, UR62 ;  /* 0x0000003e000e7c02 */ /* 0x000fe20008000f00 */
[----:B01----:R-:W-:Y:S10]  /*11a90*/  ENDCOLLECTIVE ;  /* 0x000000000000791b */ /* 0x003ff40003800000 */
.L_x_272:
[----:B------:R-:W-:Y:S05]  /*11aa0*/  BSYNC B1 ;  /* 0x0000000000017941 */ /* 0x000fea0003800000 */
.L_x_271:
[----:B------:R-:W-:Y:S05]  /*11ab0*/  BRA `(.L_x_273) ;  /* 0xfffffff400847947 */ /* 0x000fea000383ffff */
.L_x_243:
[----:B0-----:R0:W1:Y:S02]  /*11ac0*/  SYNCS.PHASECHK.TRANS64.TRYWAIT P1, [R6+URZ], R5 ;  /* 0x00000005060075a7 */ /* 0x001064000802017f */
[----:B-1----:R-:W-:Y:S05]  /*11ad0*/  @!P1 NANOSLEEP.SYNCS 0x989680 ;  /* 0x009896800000995d */ /* 0x002fea0003900000 */
[----:B------:R-:W1:Y:S02]  /*11ae0*/  @!P1 SYNCS.PHASECHK.TRANS64 P1, [R6+URZ], R5 ;  /* 0x00000005060095a7 */ /* 0x000e64000802007f */
[----:B-1----:R-:W-:Y:S05]  /*11af0*/  @!P1 BRA `(.L_x_243) ;  /* 0xfffffffc00f09947 */ /* 0x002fea000383ffff */
[----:B------:R-:W-:Y:S05]  /*11b00*/  BRA `(.L_x_274) ;  /* 0xfffffff400c07947 */ /* 0x000fea000383ffff */
.L_x_244:
[----:B-1----:R1:W2:Y:S02]  /*11b10*/  SYNCS.PHASECHK.TRANS64.TRYWAIT P1, [R7+URZ], R2 ;  /* 0x00000002070075a7 */ /* 0x0022a4000802017f */
[----:B--2---:R-:W-:Y:S05]  /*11b20*/  @!P1 NANOSLEEP.SYNCS 0x989680 ;  /* 0x009896800000995d */ /* 0x004fea0003900000 */
[----:B------:R-:W2:Y:S02]  /*11b30*/  @!P1 SYNCS.PHASECHK.TRANS64 P1, [R7+URZ], R2 ;  /* 0x00000002070095a7 */ /* 0x000ea4000802007f */
[----:B--2---:R-:W-:Y:S05]  /*11b40*/  @!P1 BRA `(.L_x_244) ;  /* 0xfffffffc00f09947 */ /* 0x004fea000383ffff */
[----:B------:R-:W-:Y:S05]  /*11b50*/  BRA `(.L_x_275) ;  /* 0xfffffff400b47947 */ /* 0x000fea000383ffff */
.L_x_246:
[----:B--2---:R2:W3:Y:S02]  /*11b60*/  SYNCS.PHASECHK.TRANS64.TRYWAIT P1, [R4+URZ+0x38860], R5 ;  /* 0x03886005040075a7 */ /* 0x0044e4000802017f */
[----:B---3--:R-:W-:Y:S05]  /*11b70*/  @!P1 NANOSLEEP.SYNCS 0x989680 ;  /* 0x009896800000995d */ /* 0x008fea0003900000 */
[----:B------:R-:W3:Y:S02]  /*11b80*/  @!P1 SYNCS.PHASECHK.TRANS64 P1, [R4+URZ+0x38860], R5 ;  /* 0x03886005040095a7 */ /* 0x000ee4000802007f */
[----:B---3--:R-:W-:Y:S05]  /*11b90*/  @!P1 BRA `(.L_x_246) ;  /* 0xfffffffc00f09947 */ /* 0x008fea000383ffff */
[----:B------:R-:W-:Y:S05]  /*11ba0*/  BRA `(.L_x_276) ;  /* 0xfffffff400b87947 */ /* 0x000fea000383ffff */
.L_x_248:
[----:B---3--:R3:W4:Y:S02]  /*11bb0*/  SYNCS.PHASECHK.TRANS64.TRYWAIT P1, [R3+URZ+0x38860], R2 ;  /* 0x03886002030075a7 */ /* 0x008724000802017f */
[----:B----4-:R-:W-:Y:S05]  /*11bc0*/  @!P1 NANOSLEEP.SYNCS 0x989680 ;  /* 0x009896800000995d */ /* 0x010fea0003900000 */
[----:B------:R-:W4:Y:S02]  /*11bd0*/  @!P1 SYNCS.PHASECHK.TRANS64 P1, [R3+URZ+0x38860], R2 ;  /* 0x03886002030095a7 */ /* 0x000f24000802007f */
[----:B----4-:R-:W-:Y:S05]  /*11be0*/  @!P1 BRA `(.L_x_248) ;  /* 0xfffffffc00f09947 */ /* 0x010fea000383ffff */
[----:B------:R-:W-:Y:S05]  /*11bf0*/  BRA `(.L_x_277) ;  /* 0xfffffff400b87947 */ /* 0x000fea000383ffff */
.L_x_250:
[----:B----4-:R4:W0:Y:S02]  /*11c00*/  SYNCS.PHASECHK.TRANS64.TRYWAIT P0, [R4+URZ+0x38880], R5 ;  /* 0x03888005040075a7 */ /* 0x010824000800017f */
[----:B0-----:R-:W-:Y:S05]  /*11c10*/  @!P0 NANOSLEEP.SYNCS 0x989680 ;  /* 0x009896800000895d */ /* 0x001fea0003900000 */
[----:B------:R-:W0:Y:S02]  /*11c20*/  @!P0 SYNCS.PHASECHK.TRANS64 P0, [R4+URZ+0x38880], R5 ;  /* 0x03888005040085a7 */ /* 0x000e24000800007f */
[----:B0-----:R-:W-:Y:S05]  /*11c30*/  @!P0 BRA `(.L_x_250) ;  /* 0xfffffffc00f08947 */ /* 0x001fea000383ffff */
[----:B------:R-:W-:Y:S05]  /*11c40*/  BRA `(.L_x_251) ;  /* 0xfffffff400b47947 */ /* 0x000fea000383ffff */
.L_x_278:
        /* <DEDUP_REMOVED lines=11> */
.L_x_12335:


//--------------------- .text._ZN7cutlass13device_kernelIN5flash11enable_sm90INS1_16FlashAttnFwdSm90INS1_25CollectiveMainloopFwdSm90ILi2EN4cute5tupleIJNS5_1CILi1EEES8_S8_EEENS6_IJNS7_ILi128EEESA_NS7_ILi256EEEEEELi256ENS_12float_e4m3_tEfNS_4arch4Sm90ELb0ELb0ELb1ELb1ELb0ELb1ELb0ELb1ELb1ELb0ELb0ELb0EEENS1_21CollectiveEpilogueFwdINS6_IJSA_SB_SA_EEES9_NS_10bfloat16_tESF_Li256ELb1ELb0ELb0ELb1EEENS1_36VarlenDynamicPersistentTileSchedulerILi128ELi128ELi256ELi128ELb0ELb0ELb1ELb0ELb1ELb1EEEEEEEEEvNT_6ParamsE --------------------------
	.section	.text._ZN7cutlass13device_kernelIN5flash11enable_sm90INS1_16FlashAttnFwdSm90INS1_25CollectiveMainloopFwdSm90ILi2EN4cute5tupleIJNS5_1CILi1EEES8_S8_EEENS6_IJNS7_ILi128EEESA_NS7_ILi256EEEEEELi256ENS_12float_e4m3_tEfNS_4arch4Sm90ELb0ELb0ELb1ELb1ELb0ELb1ELb0ELb1ELb1ELb0ELb0ELb0EEENS1_21CollectiveEpilogueFwdINS6_IJSA_SB_SA_EEES9_NS_10bfloat16_tESF_Li256ELb1ELb0ELb0ELb1EEENS1_36VarlenDynamicPersistentTileSchedulerILi128ELi128ELi256ELi128ELb0ELb0ELb1ELb0ELb1ELb1EEEEEEEEEvNT_6ParamsE,"ax",@progbits
	.align	128
.text._ZN7cutlass13device_kernelIN5flash11enable_sm90INS1_16FlashAttnFwdSm90INS1_25CollectiveMainloopFwdSm90ILi2EN4cute5tupleIJNS5_1CILi1EEES8_S8_EEENS6_IJNS7_ILi128EEESA_NS7_ILi256EEEEEELi256ENS_12float_e4m3_tEfNS_4arch4Sm90ELb0ELb0ELb1ELb1ELb0ELb1ELb0ELb1ELb1ELb0ELb0ELb0EEENS1_21CollectiveEpilogueFwdINS6_IJSA_SB_SA_EEES9_NS_10bfloat16_tESF_Li256ELb1ELb0ELb0ELb1EEENS1_36VarlenDynamicPersistentTileSchedulerILi128ELi128ELi256ELi128ELb0ELb0ELb1ELb0ELb1ELb1EEEEEEEEEvNT_6ParamsE:
        .type           _ZN7cutlass13device_kernelIN5flash11enable_sm90INS1_16FlashAttnFwdSm90INS1_25CollectiveMainloopFwdSm90ILi2EN4cute5tupleIJNS5_1CILi1EEES8_S8_EEENS6_IJNS7_ILi128EEESA_NS7_ILi256EEEEEELi256ENS_12float_e4m3_tEfNS_4arch4Sm90ELb0ELb0ELb1ELb1ELb0ELb1ELb0ELb1ELb1ELb0ELb0ELb0EEENS1_21CollectiveEpilogueFwdINS6_IJSA_SB_SA_EEES9_NS_10bfloat16_tESF_Li256ELb1ELb0ELb0ELb1EEENS1_36VarlenDynamicPersistentTileSchedulerILi128ELi128ELi256ELi128ELb0ELb0ELb1ELb0ELb1ELb1EEEEEEEEEvNT_6ParamsE,@function
        .size           _ZN7cutlass13device_kernelIN5flash11enable_sm90INS1_16FlashAttnFwdSm90INS1_25CollectiveMainloopFwdSm90ILi2EN4cute5tupleIJNS5_1CILi1EEES8_S8_EEENS6_IJNS7_ILi128EEESA_NS7_ILi256EEEEEELi256ENS_12float_e4m3_tEfNS_4arch4Sm90ELb0ELb0ELb1ELb1ELb0ELb1ELb0ELb1ELb1ELb0ELb0ELb0EEENS1_21CollectiveEpilogueFwdINS6_IJSA_SB_SA_EEES9_NS_10bfloat16_tESF_Li256ELb1ELb0ELb0ELb1EEENS1_36VarlenDynamicPersistentTileSchedulerILi128ELi128ELi256ELi128ELb0ELb0ELb1ELb0ELb1ELb1EEEEEEEEEvNT_6ParamsE,(.L_x_12336 - _ZN7cutlass13device_kernelIN5flash11enable_sm90INS1_16FlashAttnFwdSm90INS1_25CollectiveMainloopFwdSm90ILi2EN4cute5tupleIJNS5_1CILi1EEES8_S8_EEENS6_IJNS7_ILi128EEESA_NS7_ILi256EEEEEELi256ENS_12float_e4m3_tEfNS_4arch4Sm90ELb0ELb0ELb1ELb1ELb0ELb1ELb0ELb1ELb1ELb0ELb0ELb0EEENS1_21CollectiveEpilogueFwdINS6_IJSA_SB_SA_EEES9_NS_10bfloat16_tESF_Li256ELb1ELb0ELb0ELb1EEENS1_36VarlenDynamicPersistentTileSchedulerILi128ELi128ELi256ELi128ELb0ELb0ELb1ELb0ELb1ELb1EEEEEEEEEvNT_6ParamsE)
        .other          _ZN7cutlass13device_kernelIN5flash11enable_sm90INS1_16FlashAttnFwdSm90INS1_25CollectiveMainloopFwdSm90ILi2EN4cute5tupleIJNS5_1CILi1EEES8_S8_EEENS6_IJNS7_ILi128EEESA_NS7_ILi256EEEEEELi256ENS_12float_e4m3_tEfNS_4arch4Sm90ELb0ELb0ELb1ELb1ELb0ELb1ELb0ELb1ELb1ELb0ELb0ELb0EEENS1_21CollectiveEpilogueFwdINS6_IJSA_SB_SA_EEES9_NS_10bfloat16_tESF_Li256ELb1ELb0ELb0ELb1EEENS1_36VarlenDynamicPersistentTileSchedulerILi128ELi128ELi256ELi128ELb0ELb0ELb1ELb0ELb1ELb1EEEEEEEEEvNT_6ParamsE,@"STO_CUDA_ENTRY STV_DEFAULT"
_ZN7cutlass13device_kernelIN5flash11enable_sm90INS1_16FlashAttnFwdSm90INS1_25CollectiveMainloopFwdSm90ILi2EN4cute5tupleIJNS5_1CILi1EEES8_S8_EEENS6_IJNS7_ILi128EEESA_NS7_ILi256EEEEEELi256ENS_12float_e4m3_tEfNS_4arch4Sm90ELb0ELb0ELb1ELb1ELb0ELb1ELb0ELb1ELb1ELb0ELb0ELb0EEENS1_21CollectiveEpilogueFwdINS6_IJSA_SB_SA_EEES9_NS_10bfloat16_tESF_Li256ELb1ELb0ELb0ELb1EEENS1_36VarlenDynamicPersistentTileSchedulerILi128ELi128ELi256ELi128ELb0ELb0ELb1ELb0ELb1ELb1EEEEEEEEEvNT_6ParamsE:
        /* <DEDUP_REMOVED lines=14> */
[----:B------:R-:W-:Y:S02]  /*00e0*/  UIADD3 UR12, UP3, UR4, 0x570, URZ ;  /* 0x00000570040c7890 */ /* 0x000fe4000ff7e03f */
[----:B------:R-:W-:-:S02]  /*00f0*/  UIADD3 UR4, UP4, UR4, 0x670, URZ ;  /* 0x0000067004047890 */ /* 0x000fc4000ff9e03f */
[----:B------:R-:W-:Y:S02]  /*0100*/  UIADD3.X UR7, URZ, UR5, URZ, UP0, !UPT ;  /* 0x000000053f077290 */ /* 0x000fe400087fe43f */
[----:B------:R-:W-:Y:S02]  /*0110*/  UIADD3.X UR9, URZ, UR5, URZ, UP1, !UPT ;  /* 0x000000053f097290 */ /* 0x000fe40008ffe43f */
[----:B------:R-:W-:Y:S02]  /*0120*/  UIADD3.X UR11, URZ, UR5, URZ, UP2, !UPT ;  /* 0x000000053f0b7290 */ /* 0x000fe400097fe43f */
[----:B------:R-:W-:Y:S02]  /*0130*/  UIADD3.X UR13, URZ, UR5, URZ, UP3, !UPT ;  /* 0x000000053f0d7290 */ /* 0x000fe40009ffe43f */
[----:B------:R-:W-:Y:S01]  /*0140*/  UIADD3.X UR5, URZ, UR5, URZ, UP4, !UPT ;  /* 0x000000053f057290 */ /* 0x000fe2000a7fe43f */
[----:B------:R0:W-:Y:S02]  /*0150*/  UTMACCTL.PF [UR6] ;  /* 0x00000000060079b9 */ /* 0x0001e40008040000 */
[----:B------:R0:W-:Y:S02]  /*0160*/  UTMACCTL.PF [UR8] ;  /* 0x00000000080079b9 */ /* 0x0001e40008040000 */
[----:B------:R0:W-:Y:S02]  /*0170*/  UTMACCTL.PF [UR10] ;  /* 0x000000000a0079b9 */ /* 0x0001e40008040000 */
[----:B------:R0:W-:Y:S02]  /*0180*/  UTMACCTL.PF [UR12] ;  /* 0x000000000c0079b9 */ /* 0x0001e40008040000 */
[----:B------:R0:W-:Y:S02]  /*0190*/  UTMACCTL.PF [UR4] ;  /* 0x00000000040079b9 */ /* 0x0001e40008040000 */
[----:B0-----:R-:W-:Y:S01]  /*01a0*/  NOP ;  /* 0x0000000000007918 */ /* 0x001fe20000000000 */
.L_x_280:
[----:B------:R-:W-:Y:S05]  /*01b0*/  BSYNC B0 ;  /* 0x0000000000007941 */ /* 0x000fea0003800000 */
.L_x_279:
        /* <DEDUP_REMOVED lines=41> */
.L_x_281:
        /* <DEDUP_REMOVED lines=22> */
.L_x_282:
        /* <DEDUP_REMOVED lines=18> */
.L_x_283:
        /* <DEDUP_REMOVED lines=22> */
.L_x_284:
        /* <DEDUP_REMOVED lines=22> */
.L_x_285:
[----:B------:R-:W-:Y:S01]  /*0990*/  PLOP3.LUT P0, PT, PT, PT, UP0, 0x80, 0x0 ;  /* 0x000000000000781c */ /* 0x000fe20003f0f008 */
[----:B------:R-:W-:Y:S01]  /*09a0*/  UMOV UR40, 0x1 ;  /* 0x0000000100287882 */ /* 0x000fe20000000000 */
[----:B------:R-:W-:Y:S01]  /*09b0*/  NOP ;  /* 0x0000000000007918 */ /* 0x000fe20000000000 */
[----:B------:R-:W-:Y:S01]  /*09c0*/  USEL UR40, UR40, 0x2, !UP0 ;  /* 0x0000000228287887 */ /* 0x000fe2000c000000 */
[----:B------:R-:W-:Y:S01]  /*09d0*/  BSSY B8, `(.L_x_286) ;  /* 0x0002468000087945 */ /* 0x000fe20003800000 */
[----:B------:R-:W-:Y:S01]  /*09e0*/  ULDC.64 UR42, c[0x0][0x208] ;  /* 0x00008200002a7ab9 */ /* 0x000fe20000000a00 */
[----:B012-4-:R-:W-:Y:S07]  /*09f0*/  BAR.SYNC.DEFER_BLOCKING 0x0 ;  /* 0x0000000000007b1d */ /* 0x017fee0000010000 */
[----:B------:R-:W-:Y:S05]  /*0a00*/  @!P0 BRA `(.L_x_287) ;  /* 0x000001d800488947 */ /* 0x000fea0003800000 */
.L_x_288:
        /* <DEDUP_REMOVED lines=8> */
[----:B-1----:R-:W-:-:S06]  /*0a90*/  ULEA UR4, UR44, UR4, 0x18 ;  /* 0x000000042c047291 */ /* 0x002fcc000f8ec03f */
[----:B------:R-:W-:Y:S01]  /*0aa0*/  IMAD.U32 R19, RZ, RZ, UR4 ;  /* 0x00000004ff137e24 */ /* 0x000fe2000f8e00ff */
[----:B0-----:R-:W-:Y:S01]  /*0ab0*/  SHF.R.U32.HI R0, RZ, 0x7, R0 ;  /* 0x00000007ff007819 */ /* 0x001fe20000011600 */
[----:B------:R-:W-:-:S03]  /*0ac0*/  ULDC UR4, c[0x0][0xc14] ;  /* 0x0003050000047ab9 */ /* 0x000fc60000000800 */
[----:B------:R-:W-:-:S13]  /*0ad0*/  ISETP.NE.AND P0, PT, R0, 0x1, PT ;  /* 0x000000010000780c */ /* 0x000fda0003f05270 */
[----:B------:R-:W-:Y:S08]  /*0ae0*/  @!P0 BAR.ARV 0x9, 0x100 ;  /* 0x0244000000008b1d */ /* 0x000ff00000002000 */
[----:B------:R-:W-:Y:S06]  /*0af0*/  BAR.SYNC.DEFER_BLOCKING 0x5, 0x180 ;  /* 0x0146000000007b1d */ /* 0x000fec0000010000 */
[----:B------:R-:W0:Y:S02]  /*0b00*/  LDS.128 R124, [R19+0x388d0] ;  /* 0x0388d000137c7984 */ /* 0x000e240000000c00 */
[----:B------:R-:W-:Y:S06]  /*0b10*/  BAR.ARV 0x4, 0x180 ;  /* 0x0106000000007b1d */ /* 0x000fec0000002000 */
[----:B0-----:R-:W-:-:S13]  /*0b20*/  ISETP.GE.AND P0, PT, R127, UR4, PT ;  /* 0x000000047f007c0c */ /* 0x001fda000bf06270 */
[----:B------:R-:W-:Y:S05]  /*0b30*/  @P0 BRA `(.L_x_289) ;  /* 0x0000024400440947 */ /* 0x000fea0003800000 */
[----:B------:R-:W0:Y:S01]  /*0b40*/  S2R R0, SR_TID.X ;  /* 0x0000000000007919 */ /* 0x000e220000002100 */
[----:B------:R-:W-:Y:S01]  /*0b50*/  R2UR UR46, R19 ;  /* 0x00000000132e72ca */ /* 0x000fe200000e0000 */
[----:B------:R-:W-:Y:S01]  /*0b60*/  IMAD.MOV.U32 R237, RZ, RZ, RZ ;  /* 0x000000ffffed7224 */ /* 0x000fe200078e00ff */
[----:B------:R-:W-:Y:S01]  /*0b70*/  MOV R152, RZ ;  /* 0x000000ff00987202 */ /* 0x000fe20000000f00 */
[----:B------:R-:W-:Y:S01]  /*0b80*/  IMAD.MOV.U32 R232, RZ, RZ, RZ ;  /* 0x000000ffffe87224 */ /* 0x000fe200078e00ff */
[----:B------:R-:W-:Y:S01]  /*0b90*/  ULOP3.LUT UR47, UR40, 0x1, URZ, 0xfc, !UPT ;  /* 0x00000001282f7892 */ /* 0x000fe2000f8efc3f */
[----:B------:R-:W-:-:S08]  /*0ba0*/  UMOV UR45, URZ ;  /* 0x0000003f002d7c82 */ /* 0x000fd00008000000 */
[----:B------:R-:W-:Y:S01]  /*0bb0*/  UIADD3 UR46, UR46, 0x20400, URZ ;  /* 0x000204002e2e7890 */ /* 0x000fe2000fffe03f */
[----:B0-----:R-:W-:-:S05]  /*0bc0*/  VIADD R0, R0, 0xffffff80 ;  /* 0xffffff8000007836 */ /* 0x001fca0000000000 */
[----:B------:R-:W-:-:S04]  /*0bd0*/  SHF.R.S32.HI R3, RZ, 0x1f, R0 ;  /* 0x0000001fff037819 */ /* 0x000fc80000011400 */
[CC--:B------:R-:W-:Y:S02]  /*0be0*/  LEA.HI R22, R3.reuse, R0.reuse, RZ, 0x3 ;  /* 0x0000000003167211 */ /* 0x0c0fe400078f18ff */
[CC--:B------:R-:W-:Y:S02]  /*0bf0*/  LEA.HI R2, R3.reuse, R0.reuse, RZ, 0x4 ;  /* 0x0000000003027211 */ /* 0x0c0fe400078f20ff */
[CC--:B------:R-:W-:Y:S02]  /*0c00*/  LEA.HI R4, R3.reuse, R0.reuse, RZ, 0x5 ;  /* 0x0000000003047211 */ /* 0x0c0fe400078f28ff */
[----:B------:R-:W-:Y:S02]  /*0c10*/  LEA.HI R6, R3, R0, RZ, 0x6 ;  /* 0x0000000003067211 */ /* 0x000fe400078f30ff */
[----:B------:R-:W-:Y:S02]  /*0c20*/  LOP3.LUT R3, R22, 0xfffffff8, RZ, 0xc0, !PT ;  /* 0xfffffff816037812 */ /* 0x000fe400078ec0ff */
[----:B------:R-:W-:Y:S01]  /*0c30*/  SHF.L.U32 R4, R4, 0x5, RZ ;  /* 0x0000000504047819 */ /* 0x000fe200000006ff */
[----:B------:R-:W-:Y:S01]  /*0c40*/  IMAD.SHL.U32 R6, R6, 0x10, RZ ;  /* 0x0000001006067824 */ /* 0x000fe200078e00ff */
[----:B------:R-:W-:Y:S01]  /*0c50*/  LOP3.LUT R5, R2, 0x3fffff0, RZ, 0xc0, !PT ;  /* 0x03fffff002057812 */ /* 0x000fe200078ec0ff */
[----:B------:R-:W-:Y:S01]  /*0c60*/  IMAD.IADD R3, R0, 0x1, -R3 ;  /* 0x0000000100037824 */ /* 0x000fe200078e0a03 */
[----:B------:R-:W-:-:S02]  /*0c70*/  SHF.R.S32.HI R22, RZ, 0x3, R22 ;  /* 0x00000003ff167819 */ /* 0x000fc40000011416 */
[----:B------:R-:W-:Y:S01]  /*0c80*/  LOP3.LUT R4, R4, 0xfffffc00, RZ, 0xc0, !PT ;  /* 0xfffffc0004047812 */ /* 0x000fe200078ec0ff */
[----:B------:R-:W-:Y:S01]  /*0c90*/  IMAD.IADD R5, R0, 0x1, -R5 ;  /* 0x0000000100057824 */ /* 0x000fe200078e0a05 */
[----:B------:R-:W-:Y:S01]  /*0ca0*/  SHF.R.S32.HI R7, RZ, 0x4, R2 ;  /* 0x00000004ff077819 */ /* 0x000fe20000011402 */
[----:B------:R-:W-:Y:S01]  /*0cb0*/  VIADD R233, R22, 0x20 ;  /* 0x0000002016e97836 */ /* 0x000fe20000000000 */
[----:B------:R-:W-:Y:S01]  /*0cc0*/  SHF.L.U32 R16, R3, 0x4, RZ ;  /* 0x0000000403107819 */ /* 0x000fe200000006ff */
[----:B------:R-:W-:Y:S01]  /*0cd0*/  IMAD R5, R5, 0x40, R4 ;  /* 0x0000004005057824 */ /* 0x000fe200078e0204 */
[----:B------:R-:W-:Y:S01]  /*0ce0*/  LEA.HI R2, R2, R7, RZ, 0x1 ;  /* 0x0000000702027211 */ /* 0x000fe200078f08ff */
[C---:B------:R-:W-:Y:S01]  /*0cf0*/  VIADD R234, R22.reuse, 0x40 ;  /* 0x0000004016ea7836 */ /* 0x040fe20000000000 */
[----:B------:R-:W-:Y:S01]  /*0d00*/  SHF.R.S32.HI R4, RZ, 0x1f, R233 ;  /* 0x0000001fff047819 */ /* 0x000fe200000114e9 */
[----:B------:R-:W-:Y:S01]  /*0d10*/  VIADD R235, R22, 0x60 ;  /* 0x0000006016eb7836 */ /* 0x000fe20000000000 */
[----:B------:R-:W-:Y:S01]  /*0d20*/  LOP3.LUT R2, R2, 0x1ffffffe, RZ, 0xc0, !PT ;  /* 0x1ffffffe02027812 */ /* 0x000fe200078ec0ff */
[----:B------:R-:W-:Y:S01]  /*0d30*/  IMAD.SHL.U32 R0, R233, 0x80, RZ ;  /* 0x00000080e9007824 */ /* 0x000fe200078e00ff */
[----:B------:R-:W-:Y:S01]  /*0d40*/  SHF.R.S32.HI R9, RZ, 0x1f, R234 ;  /* 0x0000001fff097819 */ /* 0x000fe200000114ea */
[----:B------:R-:W-:Y:S01]  /*0d50*/  IMAD.SHL.U32 R8, R234, 0x80, RZ ;  /* 0x00000080ea087824 */ /* 0x000fe200078e00ff */
[----:B------:R-:W-:Y:S01]  /*0d60*/  LEA.HI R4, R4, R233, RZ, 0x3 ;  /* 0x000000e904047211 */ /* 0x000fe200078f18ff */
[----:B------:R-:W-:Y:S01]  /*0d70*/  IMAD.SHL.U32 R10, R235, 0x80, RZ ;  /* 0x00000080eb0a7824 */ /* 0x000fe200078e00ff */
[----:B------:R-:W-:Y:S01]  /*0d80*/  SHF.R.S32.HI R12, RZ, 0x1f, R235 ;  /* 0x0000001fff0c7819 */ /* 0x000fe200000114eb */
[----:B------:R-:W-:Y:S01]  /*0d90*/  IMAD.SHL.U32 R18, R3, 0x8, RZ ;  /* 0x0000000803127824 */ /* 0x000fe200078e00ff */
[----:B------:R-:W-:-:S02]  /*0da0*/  IADD3 R2, R7, -R2, RZ ;  /* 0x8000000207027210 */ /* 0x000fc40007ffe0ff */
[----:B------:R-:W-:Y:S01]  /*0db0*/  LOP3.LUT R7, R0, 0x380, RZ, 0xc0, !PT ;  /* 0x0000038000077812 */ /* 0x000fe200078ec0ff */
[----:B------:R-:W-:Y:S01]  /*0dc0*/  VIADD R236, R18, 0x40 ;  /* 0x0000004012ec7836 */ /* 0x000fe20000000000 */
[----:B------:R-:W-:Y:S01]  /*0dd0*/  LEA.HI R9, R9, R234, RZ, 0x3 ;  /* 0x000000ea09097211 */ /* 0x000fe200078f18ff */
[----:B------:R-:W-:Y:S01]  /*0de0*/  IMAD R5, R2, 0x8, R5 ;  /* 0x0000000802057824 */ /* 0x000fe200078e0205 */
[----:B------:R-:W-:Y:S02]  /*0df0*/  SHF.L.U32 R4, R4, 0x7, RZ ;  /* 0x0000000704047819 */ /* 0x000fe400000006ff */
[----:B------:R-:W-:Y:S01]  /*0e00*/  LEA.HI R12, R12, R235, RZ, 0x3 ;  /* 0x000000eb0c0c7211 */ /* 0x000fe200078f18ff */
[----:B------:R-:W-:Y:S01]  /*0e10*/  IMAD.SHL.U32 R9, R9, 0x80, RZ ;  /* 0x0000008009097824 */ /* 0x000fe200078e00ff */
[----:B------:R-:W-:Y:S02]  /*0e20*/  LOP3.LUT R14, R8, 0x380, RZ, 0xc0, !PT ;  /* 0x00000380080e7812 */ /* 0x000fe400078ec0ff */
[----:B------:R-:W-:Y:S01]  /*0e30*/  SHF.R.U32.HI R0, RZ, 0x3, R7 ;  /* 0x00000003ff007819 */ /* 0x000fe20000011607 */
[----:B------:R-:W-:Y:S01]  /*0e40*/  IMAD.SHL.U32 R12, R12, 0x80, RZ ;  /* 0x000000800c0c7824 */ /* 0x000fe200078e00ff */
[----:B------:R-:W-:Y:S01]  /*0e50*/  LOP3.LUT R11, R7, 0x70, R16, 0xf8, !PT ;  /* 0x00000070070b7812 */ /* 0x000fe200078ef810 */
[----:B------:R-:W-:Y:S01]  /*0e60*/  STL [R1+0x18], R14 ;  /* 0x0000180e01007387 */ /* 0x000fe20000100800 */
[----:B------:R-:W-:-:S02]  /*0e70*/  LOP3.LUT R4, R4, 0xfffffc00, RZ, 0xc0, !PT ;  /* 0xfffffc0004047812 */ /* 0x000fc400078ec0ff */
[----:B------:R-:W-:Y:S02]  /*0e80*/  LOP3.LUT R13, R10, 0x380, RZ, 0xc0, !PT ;  /* 0x000003800a0d7812 */ /* 0x000fe400078ec0ff */
[----:B------:R-:W-:Y:S02]  /*0e90*/  LOP3.LUT R2, R4, R11, R0, 0xf6, !PT ;  /* 0x0000000b04027212 */ /* 0x000fe400078ef600 */
[----:B------:R-:W-:Y:S01]  /*0ea0*/  SHF.L.U32 R0, R22, 0x7, RZ ;  /* 0x0000000716007819 */ /* 0x000fe200000006ff */
[----:B------:R0:W-:Y:S01]  /*0eb0*/  STL [R1+0x14], R13 ;  /* 0x0000140d01007387 */ /* 0x0001e20000100800 */
[----:B------:R-:W-:Y:S02]  /*0ec0*/  LOP3.LUT R9, R9, 0xfffffc00, RZ, 0xc0, !PT ;  /* 0xfffffc0009097812 */ /* 0x000fe400078ec0ff */
[----:B------:R-:W-:Y:S01]  /*0ed0*/  LOP3.LUT R12, R12, 0xfffffc00, RZ, 0xc0, !PT ;  /* 0xfffffc000c0c7812 */ /* 0x000fe200078ec0ff */
[----:B------:R1:W-:Y:S01]  /*0ee0*/  STL [R1+0x28], R4 ;  /* 0x0000280401007387 */ /* 0x0003e20000100800 */
[----:B------:R-:W-:-:S02]  /*0ef0*/  SHF.R.U32.HI R7, RZ, 0x3, R14 ;  /* 0x00000003ff077819 */ /* 0x000fc4000001160e */
[--C-:B------:R-:W-:Y:S01]  /*0f00*/  LOP3.LUT R10, R14, 0x70, R16.reuse, 0xf8, !PT ;  /* 0x000000700e0a7812 */ /* 0x100fe200078ef810 */
[----:B------:R2:W-:Y:S01]  /*0f10*/  STL [R1+0x50], R5 ;  /* 0x0000500501007387 */ /* 0x0005e20000100800 */
[----:B------:R-:W-:Y:S02]  /*0f20*/  SHF.R.U32.HI R8, RZ, 0x3, R13 ;  /* 0x00000003ff087819 */ /* 0x000fe4000001160d */
[----:B0-----:R-:W-:Y:S01]  /*0f30*/  LOP3.LUT R13, R13, 0x70, R16, 0xf8, !PT ;  /* 0x000000700d0d7812 */ /* 0x001fe200078ef810 */
[----:B------:R-:W-:Y:S01]  /*0f40*/  STL [R1+0x24], R9 ;  /* 0x0000240901007387 */ /* 0x000fe20000100800 */
[----:B------:R-:W-:Y:S02]  /*0f50*/  LOP3.LUT R10, R9, R10, R7, 0xf6, !PT ;  /* 0x0000000a090a7212 */ /* 0x000fe400078ef607 */
[----:B-1----:R-:W-:Y:S01]  /*0f60*/  LOP3.LUT R4, R6, 0xfffffc00, RZ, 0xc0, !PT ;  /* 0xfffffc0006047812 */ /* 0x002fe200078ec0ff */
[----:B------:R-:W-:Y:S01]  /*0f70*/  STL [R1+0x20], R12 ;  /* 0x0000200c01007387 */ /* 0x000fe20000100800 */
[----:B------:R-:W-:-:S02]  /*0f80*/  LOP3.LUT R8, R12, R13, R8, 0xf6, !PT ;  /* 0x0000000d0c087212 */ /* 0x000fc400078ef608 */
[----:B--2---:R-:W-:Y:S01]  /*0f90*/  LOP3.LUT R5, R0, 0x380, RZ, 0xc0, !PT ;  /* 0x0000038000057812 */ /* 0x004fe200078ec0ff */
[----:B------:R-:W-:Y:S01]  /*0fa0*/  STL [R1], RZ ;  /* 0x000000ff01007387 */ /* 0x000fe20000100800 */
[C---:B------:R-:W-:Y:S01]  /*0fb0*/  IADD3 R3, R19.reuse, R2, RZ ;  /* 0x0000000213037210 */ /* 0x040fe20007ffe0ff */
[----:B------:R-:W-:Y:S01]  /*0fc0*/  IMAD.IADD R2, R19, 0x1, R10 ;  /* 0x0000000113027824 */ /* 0x000fe200078e020a */
[----:B------:R-:W-:Y:S01]  /*0fd0*/  LOP3.LUT R0, R5, 0x70, R16, 0xf8, !PT ;  /* 0x0000007005007812 */ /* 0x000fe200078ef810 */
[----:B------:R0:W-:Y:S01]  /*0fe0*/  STL [R1+0x4], R5 ;  /* 0x0000040501007387 */ /* 0x0001e20000100800 */
[----:B------:R-:W-:Y:S02]  /*0ff0*/  SHF.R.S32.HI R23, RZ, 0x1f, R22 ;  /* 0x0000001fff177819 */ /* 0x000fe40000011416 */
[----:B------:R-:W-:Y:S01]  /*1000*/  SHF.R.S32.HI R17, RZ, 0x1f, R16 ;  /* 0x0000001fff117819 */ /* 0x000fe20000011410 */
[----:B------:R-:W-:Y:S01]  /*1010*/  STL [R1+0x10], R4 ;  /* 0x0000100401007387 */ /* 0x000fe20000100800 */
[----:B0-----:R-:W-:-:S04]  /*1020*/  SHF.R.U32.HI R5, RZ, 0x3, R5 ;  /* 0x00000003ff057819 */ /* 0x001fc80000011605 */
[----:B------:R-:W-:Y:S01]  /*1030*/  LOP3.LUT R0, R4, R0, R5, 0xf6, !PT ;  /* 0x0000000004007212 */ /* 0x000fe200078ef605 */
[----:B------:R-:W-:Y:S04]  /*1040*/  STL [R1+0xc], R5 ;  /* 0x00000c0501007387 */ /* 0x000fe80000100800 */
[----:B------:R-:W-:-:S05]  /*1050*/  IMAD.IADD R0, R19, 0x1, R0 ;  /* 0x0000000113007824 */ /* 0x000fca00078e0200 */
[----:B------:R0:W-:Y:S04]  /*1060*/  STL [R1+0x2c], R0 ;  /* 0x00002c0001007387 */ /* 0x0001e80000100800 */
[----:B------:R1:W-:Y:S04]  /*1070*/  STL [R1+0x4c], R3 ;  /* 0x00004c0301007387 */ /* 0x0003e80000100800 */
[----:B------:R1:W-:Y:S01]  /*1080*/  STL [R1+0x48], R2 ;  /* 0x0000480201007387 */ /* 0x0003e20000100800 */
[----:B0-----:R-:W-:-:S05]  /*1090*/  IMAD.IADD R0, R19, 0x1, R8 ;  /* 0x0000000113007824 */ /* 0x001fca00078e0208 */
[----:B------:R1:W-:Y:S02]  /*10a0*/  STL [R1+0x44], R0 ;  /* 0x0000440001007387 */ /* 0x0003e40000100800 */
.L_x_470:
[----:B01----:R-:W0:Y:S02]  /*10b0*/  LDC.64 R2, c[0x0][0xc60] ;  /* 0x00031800ff027b82 */ /* 0x003e240000000a00 */
[----:B0-----:R-:W-:-:S05]  /*10c0*/  IMAD.WIDE R2, R127, 0x4, R2 ;  /* 0x000000047f027825 */ /* 0x001fca00078e0202 */
[----:B------:R0:W2:Y:S01]  /*10d0*/  LDG.E R0, desc[UR42][R2.64] ;  /* 0x0000002a02007981 */ /* 0x0000a2000c1e1900 */
[----:B------:R-:W-:Y:S05]  /*10e0*/  YIELD ;  /* 0x0000000000007946 */ /* 0x000fea0003800000 */
[----:B------:R-:W-:Y:S01]  /*10f0*/  ULDC.64 UR4, c[0x0][0xa28] ;  /* 0x00028a0000047ab9 */ /* 0x000fe20000000a00 */
[----:B------:R-:W-:Y:S01]  /*1100*/  ULDC.64 UR8, c[0x0][0xa18] ;  /* 0x0002860000087ab9 */ /* 0x000fe20000000a00 */
[----:B------:R-:W-:Y:S01]  /*1110*/  ISETP.NE.U32.AND P1, PT, RZ, UR4, PT ;  /* 0x00000004ff007c0c */ /* 0x000fe2000bf25070 */
[----:B------:R-:W-:Y:S01]  /*1120*/  ULDC.64 UR6, c[0x0][0xa08] ;  /* 0x0002820000067ab9 */ /* 0x000fe20000000a00 */
[----:B0-----:R-:W-:Y:S01]  /*1130*/  MOV R3, RZ ;  /* 0x000000ff00037202 */ /* 0x001fe20000000f00 */
[----:B-----5:R-:W-:Y:S01]  /*1140*/  IMAD.MOV.U32 R29, RZ, RZ, RZ ;  /* 0x000000ffff1d7224 */ /* 0x020fe200078e00ff */
[----:B------:R-:W-:-:S02]  /*1150*/  ISETP.NE.AND.EX P1, PT, RZ, UR5, PT, P1 ;  /* 0x00000005ff007c0c */ /* 0x000fc4000bf25310 */
[----:B------:R-:W-:-:S04]  /*1160*/  ISETP.NE.U32.AND P0, PT, RZ, UR6, PT ;  /* 0x00000006ff007c0c */ /* 0x000fc8000bf05070 */
[----:B------:R-:W-:Y:S02]  /*1170*/  ISETP.NE.AND.EX P0, PT, RZ, UR7, PT, P0 ;  /* 0x00000007ff007c0c */ /* 0x000fe4000bf05300 */
[----:B--2---:R-:W-:Y:S01]  /*1180*/  SHF.R.S32.HI R6, RZ, 0x1f, R0 ;  /* 0x0000001fff067819 */ /* 0x004fe20000011400 */
[----:B------:R-:W-:-:S04]  /*1190*/  IMAD.SHL.U32 R28, R0, 0x4, RZ ;  /* 0x00000004001c7824 */ /* 0x000fc800078e00ff */
[C---:B---34-:R-:W-:Y:S01]  /*11a0*/  @P1 LEA R4, P2, R0.reuse, UR4, 0x2 ;  /* 0x0000000400041c11 */ /* 0x058fe2000f8410ff */
[----:B------:R-:W-:Y:S01]  /*11b0*/  STL [R1+0x1c], R0 ;  /* 0x00001c0001007387 */ /* 0x000fe20000100800 */
[C-C-:B------:R-:W-:Y:S02]  /*11c0*/  SHF.L.U64.HI R30, R0.reuse, 0x2, R6.reuse ;  /* 0x00000002001e7819 */ /* 0x140fe40000010206 */
[----:B------:R-:W-:Y:S01]  /*11d0*/  @P1 LEA.HI.X R5, R0, UR5, R6, 0x2, P2 ;  /* 0x0000000500051c11 */ /* 0x000fe200090f1406 */
[----:B------:R0:W-:Y:S01]  /*11e0*/  STL [R1+0x38], R6 ;  /* 0x0000380601007387 */ /* 0x0001e20000100800 */
[----:B------:R-:W-:Y:S01]  /*11f0*/  ISETP.NE.U32.AND P2, PT, RZ, UR8, PT ;  /* 0x00000008ff007c0c */ /* 0x000fe2000bf45070 */
[----:B------:R-:W-:Y:S01]  /*1200*/  ULDC UR4, c[0x0][0x288] ;  /* 0x0000a20000047ab9 */ /* 0x000fe20000000800 */
[----:B------:R-:W-:Y:S01]  /*1210*/  IADD3 R8, P3, R28, UR6, RZ ;  /* 0x000000061c087c10 */ /* 0x000fe2000ff7e0ff */
[----:B------:R1:W5:Y:S01]  /*1220*/  @P1 LDG.E R3, desc[UR42][R4.64] ;  /* 0x0000002a04031981 */ /* 0x000362000c1e1900 */
[----:B------:R-:W-:Y:S01]  /*1230*/  ISETP.NE.AND.EX P2, PT, RZ, UR9, PT, P2 ;  /* 0x00000009ff007c0c */ /* 0x000fe2000bf45320 */
[----:B------:R-:W-:Y:S01]  /*1240*/  IMAD.U32 R130, RZ, RZ, UR4 ;  /* 0x00000004ff827e24 */ /* 0x000fe2000f8e00ff */
[----:B------:R-:W-:Y:S01]  /*1250*/  IADD3.X R9, R30, UR7, RZ, P3, !PT ;  /* 0x000000071e097c10 */ /* 0x000fe20009ffe4ff */
[----:B------:R-:W-:-:S04]  /*1260*/  ULDC.64 UR4, c[0x0][0x3f8] ;  /* 0x0000fe0000047ab9 */ /* 0x000fc80000000a00 */
[----:B------:R1:W5:Y:S06]  /*1270*/  @P0 LDG.E R29, desc[UR42][R8.64] ;  /* 0x0000002a081d0981 */ /* 0x00036c000c1e1900 */
[----:B0-----:R-:W-:-:S04]  /*1280*/  @P2 IADD3 R6, P1, R28, UR8, RZ ;  /* 0x000000081c062c10 */ /* 0x001fc8000ff3e0ff */
[----:B------:R-:W-:-:S05]  /*1290*/  @P2 IADD3.X R7, R30, UR9, RZ, P1, !PT ;  /* 0x000000091e072c10 */ /* 0x000fca0008ffe4ff */
[----:B------:R1:W5:Y:S01]  /*12a0*/  @P2 LDG.E R130, desc[UR42][R6.64] ;  /* 0x0000002a06822981 */ /* 0x000362000c1e1900 */
[----:B------:R-:W-:-:S03]  /*12b0*/  UISETP.NE.U32.AND UP0, UPT, UR4, URZ, UPT ;  /* 0x0000003f0400728c */ /* 0x000fc6000bf05070 */
[----:B------:R-:W-:Y:S01]  /*12c0*/  ULDC UR4, c[0x0][0x404] ;  /* 0x0001010000047ab9 */ /* 0x000fe20000000800 */
[----:B------:R-:W-:-:S03]  /*12d0*/  UISETP.NE.AND.EX UP0, UPT, UR5, URZ, UPT, UP0 ;  /* 0x0000003f0500728c */ /* 0x000fc6000bf05300 */
[----:B------:R-:W-:Y:S01]  /*12e0*/  ULDC UR5, c[0x0][0x2e0] ;  /* 0x0000b80000057ab9 */ /* 0x000fe20000000800 */
[----:B------:R-:W-:-:S04]  /*12f0*/  USEL UR4, UR4, 0x1, UP0 ;  /* 0x0000000104047887 */ /* 0x000fc80008000000 */
[----:B------:R-:W-:-:S03]  /*1300*/  UIMAD UR4, UR4, UR5, URZ ;  /* 0x00000005040472a4 */ /* 0x000fc6000f8e023f */
[----:B------:R-:W-:Y:S02]  /*1310*/  ULDC UR5, c[0x0][0x338] ;  /* 0x0000ce0000057ab9 */ /* 0x000fe40000000800 */
[----:B------:R-:W-:Y:S02]  /*1320*/  IMAD.U32 R2, RZ, RZ, UR5 ;  /* 0x00000005ff027e24 */ /* 0x000fe4000f8e00ff */
[----:B------:R-:W-:Y:S01]  /*1330*/  IMAD.U32 R26, RZ, RZ, UR4 ;  /* 0x00000004ff1a7e24 */ /* 0x000fe2000f8e00ff */
[----:B------:R-:W-:Y:S01]  /*1340*/  MOV R27, R0 ;  /* 0x00000000001b7202 */ /* 0x000fe20000000f00 */
[----:B-1----:R-:W-:Y:S06]  /*1350*/  @P2 BRA `(.L_x_290) ;  /* 0x0000000000242947 */ /* 0x002fec0003800000 */
[----:B------:R-:W-:Y:S02]  /*1360*/  ULDC.64 UR4, c[0x0][0xa00] ;  /* 0x0002800000047ab9 */ /* 0x000fe40000000a00 */
[----:B------:R-:W-:-:S04]  /*1370*/  ISETP.NE.U32.AND P1, PT, RZ, UR4, PT ;  /* 0x00000004ff007c0c */ /* 0x000fc8000bf25070 */
[----:B------:R-:W-:-:S13]  /*1380*/  ISETP.NE.AND.EX P1, PT, RZ, UR5, PT, P1 ;  /* 0x00000005ff007c0c */ /* 0x000fda000bf25310 */
[----:B------:R-:W-:Y:S05]  /*1390*/  @!P1 BRA `(.L_x_290) ;  /* 0x0000000000149947 */ /* 0x000fea0003800000 */
[----:B------:R-:W0:Y:S02]  /*13a0*/  LDC.64 R4, c[0x0][0xa00] ;  /* 0x00028000ff047b82 */ /* 0x000e240000000a00 */
[----:B0-----:R-:W-:-:S05]  /*13b0*/  IMAD.WIDE R4, R27, 0x4, R4 ;  /* 0x000000041b047825 */ /* 0x001fca00078e0204 */
[----:B-----5:R-:W2:Y:S04]  /*13c0*/  LDG.E R130, desc[UR42][R4.64] ;  /* 0x0000002a04827981 */ /* 0x020ea8000c1e1900 */
[----:B------:R-:W2:Y:S02]  /*13d0*/  LDG.E R7, desc[UR42][R4.64+0x4] ;  /* 0x0000042a04077981 */ /* 0x000ea4000c1e1900 */
[----:B--2---:R-:W-:-:S07]  /*13e0*/  IMAD.IADD R130, R7, 0x1, -R130 ;  /* 0x0000000107827824 */ /* 0x004fce00078e0a82 */
.L_x_290:
[----:B------:R-:W-:Y:S01]  /*13f0*/  ULDC.64 UR4, c[0x0][0xa20] ;  /* 0x0002880000047ab9 */ /* 0x000fe20000000a00 */
[----:B------:R0:W-:Y:S01]  /*1400*/  STL [R1+0x3c], R125 ;  /* 0x00003c7d01007387 */ /* 0x0001e20000100800 */
[----:B------:R-:W-:-:S03]  /*1410*/  ISETP.NE.U32.AND P1, PT, RZ, UR4, PT ;  /* 0x00000004ff007c0c */ /* 0x000fc6000bf25070 */
[----:B------:R0:W-:Y:S01]  /*1420*/  STL [R1+0x34], R126 ;  /* 0x0000347e01007387 */ /* 0x0001e20000100800 */
[----:B------:R-:W-:-:S13]  /*1430*/  ISETP.NE.AND.EX P1, PT, RZ, UR5, PT, P1 ;  /* 0x00000005ff007c0c */ /* 0x000fda000bf25310 */
[----:B0-----:R-:W-:Y:S05]  /*1440*/  @!P1 BRA `(.L_x_291) ;  /* 0x0000000000109947 */ /* 0x001fea0003800000 */
[----:B------:R-:W-:-:S04]  /*1450*/  IADD3 R4, P0, R28, UR4, RZ ;  /* 0x000000041c047c10 */ /* 0x000fc8000ff1e0ff */
[----:B------:R-:W-:-:S05]  /*1460*/  IADD3.X R5, R30, UR5, RZ, P0, !PT ;  /* 0x000000051e057c10 */ /* 0x000fca00087fe4ff */
[----:B------:R0:W5:Y:S01]  /*1470*/  LDG.E R26, desc[UR42][R4.64] ;  /* 0x0000002a041a7981 */ /* 0x000162000c1e1900 */
[----:B------:R-:W-:Y:S05]  /*1480*/  BRA `(.L_x_292) ;  /* 0x0000000000107947 */ /* 0x000fea0003800000 */
.L_x_291:
[----:B------:R-:W-:Y:S05]  /*1490*/  @!P0 BRA `(.L_x_292) ;  /* 0x00000000000c8947 */ /* 0x000fea0003800000 */
[----:B------:R-:W2:Y:S04]  /*14a0*/  LDG.E R5, desc[UR42][R8.64] ;  /* 0x0000002a08057981 */ /* 0x000ea8000c1e1900 */
[----:B------:R-:W2:Y:S02]  /*14b0*/  LDG.E R26, desc[UR42][R8.64+0x4] ;  /* 0x0000042a081a7981 */ /* 0x000ea4000c1e1900 */
[----:B--2---:R-:W-:-:S07]  /*14c0*/  IMAD.IADD R26, R26, 0x1, -R5 ;  /* 0x000000011a1a7824 */ /* 0x004fce00078e0a05 */
.L_x_292:
[----:B------:R-:W-:Y:S02]  /*14d0*/  ULDC.64 UR4, c[0x0][0xa10] ;  /* 0x0002840000047ab9 */ /* 0x000fe40000000a00 */
[----:B------:R-:W-:-:S04]  /*14e0*/  ISETP.NE.U32.AND P0, PT, RZ, UR4, PT ;  /* 0x00000004ff007c0c */ /* 0x000fc8000bf05070 */
[----:B------:R-:W-:Y:S01]  /*14f0*/  ISETP.NE.AND.EX P0, PT, RZ, UR5, PT, P0 ;  /* 0x00000005ff007c0c */ /* 0x000fe2000bf05300 */
[----:B-----5:R-:W-:Y:S01]  /*1500*/  IMAD.IADD R11, R26, 0x1, -R3 ;  /* 0x000000011a0b7824 */ /* 0x020fe200078e0a03 */
[----:B------:R-:W-:-:S11]  /*1510*/  ULDC.64 UR4, c[0x0][0xa30] ;  /* 0x00028c0000047ab9 */ /* 0x000fd60000000a00 */
[----:B0-----:R-:W0:Y:S02]  /*1520*/  @P0 LDC.64 R4, c[0x0][0xa10] ;  /* 0x00028400ff040b82 */ /* 0x001e240000000a00 */
[----:B0-----:R-:W-:-:S05]  /*1530*/  @P0 IMAD.WIDE R4, R27, 0x4, R4 ;  /* 0x000000041b040825 */ /* 0x001fca00078e0204 */
[----:B------:R-:W2:Y:S04]  /*1540*/  @P0 LDG.E R0, desc[UR42][R4.64] ;  /* 0x0000002a04000981 */ /* 0x000ea8000c1e1900 */
[----:B------:R-:W2:Y:S01]  /*1550*/  @P0 LDG.E R9, desc[UR42][R4.64+0x4] ;  /* 0x0000042a04090981 */ /* 0x000ea2000c1e1900 */
[----:B------:R-:W-:Y:S01]  /*1560*/  IMAD.MOV R24, RZ, RZ, -R11 ;  /* 0x000000ffff187224 */ /* 0x000fe200078e0a0b */
[----:B------:R-:W-:Y:S02]  /*1570*/  ISETP.NE.U32.AND P1, PT, RZ, UR4, PT ;  /* 0x00000004ff007c0c */ /* 0x000fe4000bf25070 */
[----:B------:R-:W-:Y:S02]  /*1580*/  MOV R119, R26 ;  /* 0x0000001a00777202 */ /* 0x000fe40000000f00 */
[----:B------:R-:W-:-:S02]  /*1590*/  VIMNMX R24, RZ, R24, !PT ;  /* 0x00000018ff187248 */ /* 0x000fc40007fe0100 */
[----:B------:R-:W-:-:S13]  /*15a0*/  ISETP.NE.AND.EX P1, PT, RZ, UR5, PT, P1 ;  /* 0x00000005ff007c0c */ /* 0x000fda000bf25310 */
[----:B------:R-:W-:-:S04]  /*15b0*/  @P1 IADD3 R6, P2, R28, UR4, RZ ;  /* 0x000000041c061c10 */ /* 0x000fc8000ff5e0ff */
[----:B------:R-:W-:-:S05]  /*15c0*/  @P1 IADD3.X R7, R30, UR5, RZ, P2, !PT ;  /* 0x000000051e071c10 */ /* 0x000fca00097fe4ff */
[----:B------:R0:W5:Y:S01]  /*15d0*/  @P1 LDG.E R119, desc[UR42][R6.64] ;  /* 0x0000002a06771981 */ /* 0x000162000c1e1900 */
[----:B--2---:R-:W-:-:S04]  /*15e0*/  @P0 IMAD.IADD R2, R9, 0x1, -R0 ;  /* 0x0000000109020824 */ /* 0x004fc800078e0a00 */
[----:B------:R-:W-:-:S05]  /*15f0*/  IMAD.IADD R127, R11, 0x1, R2 ;  /* 0x000000010b7f7824 */ /* 0x000fca00078e0202 */
[----:B------:R-:W-:-:S04]  /*1600*/  IADD3 R0, R127, 0x7f, RZ ;  /* 0x0000007f7f007810 */ /* 0x000fc80007ffe0ff */
[----:B------:R-:W-:-:S04]  /*1610*/  SHF.R.S32.HI R3, RZ, 0x1f, R0 ;  /* 0x0000001fff037819 */ /* 0x000fc80000011400 */
[----:B------:R-:W-:-:S04]  /*1620*/  LEA.HI R3, R3, R0, RZ, 0x7 ;  /* 0x0000000003037211 */ /* 0x000fc800078f38ff */
[----:B------:R-:W-:Y:S02]  /*1630*/  LOP3.LUT R5, R3, 0xffffff80, RZ, 0xc0, !PT ;  /* 0xffffff8003057812 */ /* 0x000fe400078ec0ff */
[----:B------:R-:W-:Y:S02]  /*1640*/  SHF.R.S32.HI R153, RZ, 0x7, R3 ;  /* 0x00000007ff997819 */ /* 0x000fe40000011403 */
[----:B------:R-:W-:-:S04]  /*1650*/  VIADDMNMX R5, R5, -R11, R2, PT ;  /* 0x8000000b05057246 */ /* 0x000fc80003800102 */
[----:B------:R-:W-:Y:S02]  /*1660*/  ISETP.GT.AND P0, PT, R5, R24, PT ;  /* 0x000000180500720c */ /* 0x000fe40003f04270 */
[----:B------:R-:W-:-:S05]  /*1670*/  SHF.R.U32.HI R24, RZ, 0x7, R24 ;  /* 0x00000007ff187819 */ /* 0x000fca0000011618 */
[----:B------:R-:W-:-:S06]  /*1680*/  IMAD.MOV.U32 R25, RZ, RZ, R24 ;  /* 0x000000ffff197224 */ /* 0x000fcc00078e0018 */
[----:B------:R-:W-:-:S05]  /*1690*/  @P0 VIADD R0, R5, 0x7f ;  /* 0x0000007f05000836 */ /* 0x000fca0000000000 */
[----:B------:R-:W-:-:S04]  /*16a0*/  @P0 SHF.R.S32.HI R5, RZ, 0x1f, R0 ;  /* 0x0000001fff050819 */ /* 0x000fc80000011400 */
[----:B------:R-:W-:-:S04]  /*16b0*/  @P0 LEA.HI R5, R5, R0, RZ, 0x7 ;  /* 0x0000000005050211 */ /* 0x000fc800078f38ff */
[----:B------:R-:W-:Y:S02]  /*16c0*/  @P0 SHF.R.S32.HI R25, RZ, 0x7, R5 ;  /* 0x00000007ff190819 */ /* 0x000fe40000011405 */
[----:B------:R-:W-:Y:S02]  /*16d0*/  PLOP3.LUT P0, PT, PT, PT, PT, 0x80, 0x0 ;  /* 0x000000000000781c */ /* 0x000fe40003f0f070 */
[----:B------:R-:W-:-:S13]  /*16e0*/  ISETP.GT.AND P1, PT, R25, R24, PT ;  /* 0x000000181900720c */ /* 0x000fda0003f24270 */
[----:B0-----:R-:W-:Y:S05]  /*16f0*/  @!P1 BRA `(.L_x_293) ;  /* 0x000000a800589947 */ /* 0x001fea0003800000 */
[----:B------:R-:W-:Y:S01]  /*1700*/  IADD3 R0, R19, 0x28400, RZ ;  /* 0x0002840013007810 */ /* 0x000fe20007ffe0ff */
[----:B------:R-:W-:Y:S03]  /*1710*/  BSSY B6, `(.L_x_294) ;  /* 0x0000013000067945 */ /* 0x000fe60003800000 */
[----:B------:R-:W-:-:S13]  /*1720*/  LOP3.LUT P0, RZ, R0, 0x3ff, RZ, 0xc0, !PT ;  /* 0x000003ff00ff7812 */ /* 0x000fda000780c0ff */
[----:B------:R-:W-:Y:S05]  /*1730*/  @!P0 BRA `(.L_x_295) ;  /* 0x0000000000408947 */ /* 0x000fea0003800000 */
[----:B------:R-:W-:Y:S01]  /*1740*/  MOV R0, 0x0 ;  /* 0x0000000000007802 */ /* 0x000fe20000000f00 */
[----:B------:R-:W-:Y:S01]  /*1750*/  ULDC.64 UR4, c[0x4][0x1c8] ;  /* 0x0100720000047ab9 */ /* 0x000fe20000000a00 */
[----:B------:R-:W-:Y:S01]  /*1760*/  ULDC.64 UR6, c[0x4][0x130] ;  /* 0x01004c0000067ab9 */ /* 0x000fe20000000a00 */
[----:B------:R-:W-:Y:S01]  /*1770*/  IMAD.U32 R4, RZ, RZ, UR4 ;  /* 0x00000004ff047e24 */ /* 0x000fe2000f8e00ff */
[----:B------:R0:W1:Y:S01]  /*1780*/  LDC.64 R14, c[0x4][R0] ;  /* 0x01000000000e7b82 */ /* 0x0000620000000a00 */
[----:B------:R-:W-:Y:S01]  /*1790*/  IMAD.U32 R5, RZ, RZ, UR5 ;  /* 0x00000005ff057e24 */ /* 0x000fe2000f8e00ff */
[----:B------:R-:W-:Y:S01]  /*17a0*/  ULDC.64 UR4, c[0x4][0x1d0] ;  /* 0x0100740000047ab9 */ /* 0x000fe20000000a00 */
[----:B------:R-:W-:Y:S01]  /*17b0*/  IMAD.U32 R10, RZ, RZ, UR6 ;  /* 0x00000006ff0a7e24 */ /* 0x000fe2000f8e00ff */
[----:B------:R-:W-:Y:S01]  /*17c0*/  MOV R7, UR5 ;  /* 0x0000000500077c02 */ /* 0x000fe20008000f00 */
[----:B------:R-:W-:Y:S01]  /*17d0*/  IMAD.U32 R6, RZ, RZ, UR4 ;  /* 0x00000004ff067e24 */ /* 0x000fe2000f8e00ff */
[----:B------:R-:W-:Y:S01]  /*17e0*/  MOV R12, 0x1 ;  /* 0x00000001000c7802 */ /* 0x000fe20000000f00 */
[----:B------:R-:W-:-:S02]  /*17f0*/  IMAD.U32 R11, RZ, RZ, UR7 ;  /* 0x00000007ff0b7e24 */ /* 0x000fc4000f8e00ff */
[----:B------:R-:W-:Y:S02]  /*1800*/  IMAD.MOV.U32 R8, RZ, RZ, 0x70 ;  /* 0x00000070ff087424 */ /* 0x000fe400078e00ff */
[----:B0-----:R-:W-:-:S07]  /*1810*/  IMAD.MOV.U32 R13, RZ, RZ, RZ ;  /* 0x000000ffff0d7224 */ /* 0x001fce00078e00ff */
[----:B------:R-:W-:-:S07]  /*1820*/  LEPC R20, `(.L_x_295) ;  /* 0x000000001014794e */ /* 0x000fce0000000000 */
[----:B-1---5:R-:W-:Y:S05]  /*1830*/  CALL.ABS.NOINC R14 ;  /* 0x000000000e007343 */ /* 0x022fea0003c00000 */
.L_x_295:
[----:B------:R-:W-:Y:S05]  /*1840*/  BSYNC B6 ;  /* 0x0000000000067941 */ /* 0x000fea0003800000 */
.L_x_294:
[----:B------:R-:W-:Y:S01]  /*1850*/  VIADD R0, R19, 0x10400 ;  /* 0x0001040013007836 */ /* 0x000fe20000000000 */
[----:B------:R-:W-:Y:S04]  /*1860*/  BSSY B6, `(.L_x_296) ;  /* 0x0000013000067945 */ /* 0x000fe80003800000 */
[----:B------:R-:W-:-:S13]  /*1870*/  LOP3.LUT P0, RZ, R0, 0x3ff, RZ, 0xc0, !PT ;  /* 0x000003ff00ff7812 */ /* 0x000fda000780c0ff */
[----:B------:R-:W-:Y:S05]  /*1880*/  @!P0 BRA `(.L_x_297) ;  /* 0x0000000000408947 */ /* 0x000fea0003800000 */
[----:B------:R-:W-:Y:S01]  /*1890*/  MOV R0, 0x0 ;  /* 0x0000000000007802 */ /* 0x000fe20000000f00 */
[----:B------:R-:W-:Y:S01]  /*18a0*/  ULDC.64 UR4, c[0x4][0x1c8] ;  /* 0x0100720000047ab9 */ /* 0x000fe20000000a00 */
[----:B------:R-:W-:Y:S01]  /*18b0*/  ULDC.64 UR6, c[0x4][0x130] ;  /* 0x01004c0000067ab9 */ /* 0x000fe20000000a00 */
[----:B------:R-:W-:Y:S01]  /*18c0*/  IMAD.U32 R4, RZ, RZ, UR4 ;  /* 0x00000004ff047e24 */ /* 0x000fe2000f8e00ff */
[----:B------:R0:W1:Y:S01]  /*18d0*/  LDC.64 R14, c[0x4][R0] ;  /* 0x01000000000e7b82 */ /* 0x0000620000000a00 */
[----:B------:R-:W-:Y:S01]  /*18e0*/  MOV R5, UR5 ;  /* 0x0000000500057c02 */ /* 0x000fe20008000f00 */
[----:B------:R-:W-:Y:S01]  /*18f0*/  ULDC.64 UR4, c[0x4][0x1d0] ;  /* 0x0100740000047ab9 */ /* 0x000fe20000000a00 */
[----:B------:R-:W-:Y:S01]  /*1900*/  IMAD.U32 R10, RZ, RZ, UR6 ;  /* 0x00000006ff0a7e24 */ /* 0x000fe2000f8e00ff */
[----:B------:R-:W-:Y:S01]  /*1910*/  MOV R11, UR7 ;  /* 0x00000007000b7c02 */ /* 0x000fe20008000f00 */
[----:B------:R-:W-:Y:S02]  /*1920*/  IMAD.U32 R6, RZ, RZ, UR4 ;  /* 0x00000004ff067e24 */ /* 0x000fe4000f8e00ff */
[----:B------:R-:W-:-:S02]  /*1930*/  IMAD.U32 R7, RZ, RZ, UR5 ;  /* 0x00000005ff077e24 */ /* 0x000fc4000f8e00ff */
[----:B------:R-:W-:Y:S02]  /*1940*/  IMAD.MOV.U32 R8, RZ, RZ, 0x70 ;  /* 0x00000070ff087424 */ /* 0x000fe400078e00ff */
[----:B------:R-:W-:Y:S02]  /*1950*/  IMAD.MOV.U32 R12, RZ, RZ, 0x1 ;  /* 0x00000001ff0c7424 */ /* 0x000fe400078e00ff */
[----:B0-----:R-:W-:-:S07]  /*1960*/  IMAD.MOV.U32 R13, RZ, RZ, RZ ;  /* 0x000000ffff0d7224 */ /* 0x001fce00078e00ff */
[----:B------:R-:W-:-:S07]  /*1970*/  LEPC R20, `(.L_x_297) ;  /* 0x000000001014794e */ /* 0x000fce0000000000 */
[----:B-1---5:R-:W-:Y:S05]  /*1980*/  CALL.ABS.NOINC R14 ;  /* 0x000000000e007343 */ /* 0x022fea0003c00000 */
.L_x_297:
[----:B------:R-:W-:Y:S05]  /*1990*/  BSYNC B6 ;  /* 0x0000000000067941 */ /* 0x000fea0003800000 */
.L_x_296:
[----:B------:R-:W-:Y:S01]  /*19a0*/  ULDC.64 UR4, c[0x0][0x9f8] ;  /* 0x00027e0000047ab9 */ /* 0x000fe20000000a00 */
[----:B------:R-:W0:Y:S01]  /*19b0*/  S2R R20, SR_TID.X ;  /* 0x0000000000147919 */ /* 0x000e220000002100 */
[----:B------:R-:W-:Y:S01]  /*19c0*/  ISETP.NE.U32.AND P0, PT, RZ, UR4, PT ;  /* 0x00000004ff007c0c */ /* 0x000fe2000bf05070 */
[----:B------:R-:W1:Y:S08]  /*19d0*/  LDC R0, c[0x0][0x428] ;  /* 0x00010a00ff007b82 */ /* 0x000e700000000800 */
[----:B------:R-:W2:Y:S01]  /*19e0*/  LDC.64 R102, c[0x0][0x2f0] ;  /* 0x0000bc00ff667b82 */ /* 0x000ea20000000a00 */
[----:B------:R-:W-:Y:S01]  /*19f0*/  ISETP.NE.AND.EX P0, PT, RZ, UR5, PT, P0 ;  /* 0x00000005ff007c0c */ /* 0x000fe2000bf05300 */
[----:B------:R-:W3:Y:S01]  /*1a00*/  LDL R39, [R1+0x4] ;  /* 0x0000040001277983 */ /* 0x000ee20000100800 */
[----:B------:R-:W-:Y:S01]  /*1a10*/  IADD3 R45, R29, R26, RZ ;  /* 0x0000001a1d2d7210 */ /* 0x000fe20007ffe0ff */
[----:B------:R-:W-:-:S02]  /*1a20*/  ULDC.64 UR6, c[0x0][0xa08] ;  /* 0x0002820000067ab9 */ /* 0x000fc40000000a00 */
[----:B------:R-:W4:Y:S02]  /*1a30*/  LDL R14, [R1+0x18] ;  /* 0x00001800010e7983 */ /* 0x000f240000100800 */
[----:B------:R-:W2:Y:S02]  /*1a40*/  LDC R121, c[0x0][0x3d4] ;  /* 0x0000f500ff797b82 */ /* 0x000ea40000000800 */
[----:B------:R-:W3:Y:S04]  /*1a50*/  LDL R36, [R1+0xc] ;  /* 0x00000c0001247983 */ /* 0x000ee80000100800 */
[----:B------:R-:W-:Y:S01]  /*1a60*/  @P0 IADD3 R4, P1, R28, UR4, RZ ;  /* 0x000000041c040c10 */ /* 0x000fe2000ff3e0ff */
[----:B------:R-:W3:Y:S01]  /*1a70*/  LDL R38, [R1+0x14] ;  /* 0x0000140001267983 */ /* 0x000ee20000100800 */
[----:B------:R-:W2:Y:S02]  /*1a80*/  LDC.64 R112, c[0x0][0x3d8] ;  /* 0x0000f600ff707b82 */ /* 0x000ea40000000a00 */
[----:B------:R-:W-:Y:S01]  /*1a90*/  @P0 IADD3.X R5, R30, UR5, RZ, P1, !PT ;  /* 0x000000051e050c10 */ /* 0x000fe20008ffe4ff */
[----:B------:R-:W3:Y:S01]  /*1aa0*/  LDL R35, [R1+0x10] ;  /* 0x0000100001237983 */ /* 0x000ee20000100800 */
[----:B0-----:R-:W-:-:S03]  /*1ab0*/  SHF.R.U32.HI R32, RZ, 0x7, R20 ;  /* 0x00000007ff207819 */ /* 0x001fc60000011614 */
[----:B------:R0:W4:Y:S01]  /*1ac0*/  @P0 LDG.E R27, desc[UR42][R4.64] ;  /* 0x0000002a041b0981 */ /* 0x000122000c1e1900 */
[----:B-1----:R-:W-:Y:S01]  /*1ad0*/  ISETP.NE.AND P0, PT, R0, 0x1, PT ;  /* 0x000000010000780c */ /* 0x002fe20003f05270 */
[----:B------:R-:W-:Y:S01]  /*1ae0*/  ULDC.64 UR4, c[0x0][0x2f8] ;  /* 0x0000be0000047ab9 */ /* 0x000fe20000000a00 */
[----:B------:R-:W-:Y:S01]  /*1af0*/  SHF.R.S32.HI R33, RZ, 0x1f, R45 ;  /* 0x0000001fff217819 */ /* 0x000fe2000001142d */
[----:B------:R-:W3:Y:S04]  /*1b00*/  LDL R31, [R1+0x24] ;  /* 0x00002400011f7983 */ /* 0x000ee80000100800 */
[----:B------:R-:W3:Y:S01]  /*1b10*/  LDL R20, [R1+0x20] ;  /* 0x0000200001147983 */ /* 0x000ee20000100800 */
[-C--:B--2---:R-:W-:Y:S02]  /*1b20*/  IMAD R6, R33, R102.reuse, RZ ;  /* 0x0000006621067224 */ /* 0x084fe400078e02ff */
[----:B0-----:R-:W-:Y:S01]  /*1b30*/  IMAD.WIDE.U32 R4, R45, R102, RZ ;  /* 0x000000662d047225 */ /* 0x001fe200078e00ff */
[----:B------:R-:W2:Y:S02]  /*1b40*/  LDL R34, [R1+0x28] ;  /* 0x0000280001227983 */ /* 0x000ea40000100800 */
[----:B------:R-:W0:Y:S08]  /*1b50*/  @P0 LDC R3, c[0x0][0x42c] ;  /* 0x00010b00ff030b82 */ /* 0x000e300000000800 */
[----:B------:R-:W1:Y:S01]  /*1b60*/  @P0 LDC R7, c[0x0][0x430] ;  /* 0x00010c00ff070b82 */ /* 0x000e620000000800 */
[----:B0-----:R-:W-:-:S04]  /*1b70*/  @P0 IMAD.HI.U32 R0, R126, R3, RZ ;  /* 0x000000037e000227 */ /* 0x001fc800078e00ff */
[----:B------:R-:W-:Y:S01]  /*1b80*/  IMAD.MOV.U32 R3, RZ, RZ, R126 ;  /* 0x000000ffff037224 */ /* 0x000fe200078e007e */
[----:B-1----:R-:W-:Y:S01]  /*1b90*/  @P0 SHF.R.U32.HI R3, RZ, R7, R0 ;  /* 0x00000007ff030219 */ /* 0x002fe20000011600 */
[----:B------:R-:W-:Y:S01]  /*1ba0*/  IMAD R7, R45, R103, R6 ;  /* 0x000000672d077224 */ /* 0x000fe200078e0206 */
[----:B------:R-:W-:Y:S02]  /*1bb0*/  ISETP.NE.U32.AND P0, PT, RZ, UR6, PT ;  /* 0x00000006ff007c0c */ /* 0x000fe4000bf05070 */
[----:B------:R-:W-:Y:S01]  /*1bc0*/  SHF.R.S32.HI R8, RZ, 0x1f, R3 ;  /* 0x0000001fff087819 */ /* 0x000fe20000011403 */
[----:B------:R-:W-:Y:S01]  /*1bd0*/  IMAD.IADD R5, R5, 0x1, R7 ;  /* 0x0000000105057824 */ /* 0x000fe200078e0207 */
[----:B------:R-:W-:-:S03]  /*1be0*/  ISETP.NE.AND.EX P0, PT, RZ, UR7, PT, P0 ;  /* 0x00000007ff007c0c */ /* 0x000fc6000bf05300 */
[----:B------:R-:W-:Y:S02]  /*1bf0*/  IMAD R6, R8, UR4, RZ ;  /* 0x0000000408067c24 */ /* 0x000fe4000f8e02ff */
[----:B------:R-:W-:-:S04]  /*1c00*/  IMAD.WIDE.U32 R4, R3, UR4, R4 ;  /* 0x0000000403047c25 */ /* 0x000fc8000f8e0004 */
[----:B------:R-:W-:Y:S01]  /*1c10*/  IMAD R7, R3, UR5, R6 ;  /* 0x0000000503077c24 */ /* 0x000fe2000f8e0206 */
[----:B------:R-:W-:-:S03]  /*1c20*/  ULDC.64 UR4, c[0x0][0x300] ;  /* 0x0000c00000047ab9 */ /* 0x000fc60000000a00 */
[----:B------:R-:W-:Y:S01]  /*1c30*/  IMAD.IADD R5, R5, 0x1, R7 ;  /* 0x0000000105057824 */ /* 0x000fe200078e0207 */
[----:B------:R-:W-:Y:S02]  /*1c40*/  ISETP.NE.AND P6, PT, R32, 0x1, PT ;  /* 0x000000012000780c */ /* 0x000fe40003fc5270 */
[----:B------:R-:W-:Y:S01]  /*1c50*/  ISETP.GE.AND P2, PT, R16, R121, PT ;  /* 0x000000791000720c */ /* 0x000fe20003f46270 */
[----:B------:R-:W-:Y:S01]  /*1c60*/  IMAD.SHL.U32 R28, R233, 0x80, RZ ;  /* 0x00000080e91c7824 */ /* 0x000fe200078e00ff */
[----:B-----5:R-:W-:-:S04]  /*1c70*/  SHF.R.S32.HI R29, RZ, 0x1f, R119 ;  /* 0x0000001fff1d7819 */ /* 0x020fc80000011477 */
[----:B------:R-:W-:Y:S01]  /*1c80*/  LOP3.LUT R28, R28, 0x380, RZ, 0xc0, !PT ;  /* 0x000003801c1c7812 */ /* 0x000fe200078ec0ff */
[C---:B------:R-:W-:Y:S01]  /*1c90*/  IMAD.SHL.U32 R92, R102.reuse, 0x20, RZ ;  /* 0x00000020665c7824 */ /* 0x040fe200078e00ff */
[----:B------:R-:W-:Y:S02]  /*1ca0*/  SHF.L.U64.HI R93, R102, 0x5, R103 ;  /* 0x00000005665d7819 */ /* 0x000fe40000010267 */
[----:B------:R-:W-:Y:S01]  /*1cb0*/  SHF.R.U32.HI R21, RZ, 0x3, R28 ;  /* 0x00000003ff157819 */ /* 0x000fe2000001161c */
[----:B------:R-:W-:Y:S02]  /*1cc0*/  IMAD R30, R29, R112, RZ ;  /* 0x000000701d1e7224 */ /* 0x000fe400078e02ff */
[----:B------:R-:W-:-:S04]  /*1cd0*/  IMAD.WIDE.U32 R46, R22, R102, R92 ;  /* 0x00000066162e7225 */ /* 0x000fc800078e005c */
[----:B------:R-:W-:-:S04]  /*1ce0*/  IMAD.WIDE.U32 R42, R22, R102, R16 ;  /* 0x00000066162a7225 */ /* 0x000fc800078e0010 */
[----:B------:R-:W-:Y:S02]  /*1cf0*/  VIADD R131, R32, 0x8 ;  /* 0x0000000820837836 */ /* 0x000fe40000000000 */
[----:B------:R-:W-:Y:S01]  /*1d00*/  IMAD.SHL.U32 R134, R102, 0x80, RZ ;  /* 0x0000008066867824 */ /* 0x000fe200078e00ff */
[----:B----4-:R-:W-:Y:S02]  /*1d10*/  SEL R99, R27, RZ, !P0 ;  /* 0x000000ff1b637207 */ /* 0x010fe40004000000 */
[----:B------:R-:W-:-:S03]  /*1d20*/  SHF.R.S32.HI R0, RZ, 0x1f, R27 ;  /* 0x0000001fff007819 */ /* 0x000fc6000001141b */
[----:B------:R-:W-:Y:S01]  /*1d30*/  IMAD.WIDE.U32 R100, R99, UR4, R4 ;  /* 0x0000000463647c25 */ /* 0x000fe2000f8e0004 */
[----:B------:R-:W-:Y:S01]  /*1d40*/  SEL R10, R0, RZ, !P0 ;  /* 0x000000ff000a7207 */ /* 0x000fe20004000000 */
[----:B------:R-:W0:Y:S04]  /*1d50*/  LDC.64 R4, c[0x0][0x3e8] ;  /* 0x0000fa00ff047b82 */ /* 0x000e280000000a00 */
[----:B------:R-:W-:-:S04]  /*1d60*/  IMAD R0, R10, UR4, RZ ;  /* 0x000000040a007c24 */ /* 0x000fc8000f8e02ff */
[----:B------:R-:W-:Y:S01]  /*1d70*/  IMAD R37, R99, UR5, R0 ;  /* 0x0000000563257c24 */ /* 0x000fe2000f8e0200 */
[----:B------:R-:W-:Y:S05]  /*1d80*/  @!P6 WARPSYNC.ALL ;  /* 0x000000000000e948 */ /* 0x000fea0003800000 */
[----:B------:R-:W-:Y:S02]  /*1d90*/  ULDC.64 UR4, c[0x0][0x320] ;  /* 0x0000c80000047ab9 */ /* 0x000fe40000000a00 */
[----:B------:R-:W-:Y:S02]  /*1da0*/  IMAD R0, R8, UR4, RZ ;  /* 0x0000000408007c24 */ /* 0x000fe4000f8e02ff */
[----:B------:R-:W-:-:S04]  /*1db0*/  IMAD.WIDE.U32 R6, R3, UR4, R16 ;  /* 0x0000000403067c25 */ /* 0x000fc8000f8e0010 */
[----:B------:R-:W-:Y:S01]  /*1dc0*/  IMAD R9, R3, UR5, R0 ;  /* 0x0000000503097c24 */ /* 0x000fe2000f8e0200 */
[----:B------:R-:W-:Y:S01]  /*1dd0*/  ULDC.64 UR4, c[0x0][0x328] ;  /* 0x0000ca0000047ab9 */ /* 0x000fe20000000a00 */
[----:B0-----:R-:W-:Y:S02]  /*1de0*/  IMAD R3, R23, R4, RZ ;  /* 0x0000000417037224 */ /* 0x001fe400078e02ff */
[----:B------:R-:W-:Y:S01]  /*1df0*/  IMAD R0, R10, UR4, RZ ;  /* 0x000000040a007c24 */ /* 0x000fe2000f8e02ff */
[----:B------:R-:W-:Y:S01]  /*1e00*/  IADD3 R7, R7, R9, RZ ;  /* 0x0000000907077210 */ /* 0x000fe20007ffe0ff */
[----:B------:R-:W-:Y:S01]  /*1e10*/  IMAD R89, R22, R5, R3 ;  /* 0x0000000516597224 */ /* 0x000fe200078e0203 */
[--C-:B------:R-:W-:Y:S01]  /*1e20*/  SHF.R.S32.HI R9, RZ, 0x1f, R18.reuse ;  /* 0x0000001fff097819 */ /* 0x100fe20000011412 */
[----:B------:R-:W-:Y:S01]  /*1e30*/  IMAD.MOV.U32 R8, RZ, RZ, R18 ;  /* 0x000000ffff087224 */ /* 0x000fe200078e0012 */
[----:B------:R-:W-:Y:S01]  /*1e40*/  SEL R3, R121, RZ, P2 ;  /* 0x000000ff79037207 */ /* 0x000fe20001000000 */
[----:B------:R-:W-:-:S02]  /*1e50*/  IMAD R53, R99, UR5, R0 ;  /* 0x0000000563357c24 */ /* 0x000fc4000f8e0200 */
[----:B------:R-:W-:Y:S01]  /*1e60*/  IMAD.WIDE.U32 R98, R99, UR4, R6 ;  /* 0x0000000463627c25 */ /* 0x000fe2000f8e0006 */
[----:B------:R-:W-:Y:S01]  /*1e70*/  SHF.R.U32.HI R27, RZ, 0x3, R14 ;  /* 0x00000003ff1b7819 */ /* 0x000fe2000001160e */
[----:B------:R-:W-:Y:S02]  /*1e80*/  ULDC UR4, c[0x0][0x2e4] ;  /* 0x0000b90000047ab9 */ /* 0x000fe40000000800 */
[----:B------:R-:W-:-:S04]  /*1e90*/  IMAD.WIDE.U32 R6, R22, R112, R8 ;  /* 0x0000007016067225 */ /* 0x000fc800078e0008 */
[----:B------:R-:W-:-:S04]  /*1ea0*/  IMAD.WIDE.U32 R8, R22, R4, R8 ;  /* 0x0000000416087225 */ /* 0x000fc800078e0008 */
[----:B------:R-:W-:Y:S02]  /*1eb0*/  IMAD.IADD R3, R16, 0x1, R3 ;  /* 0x0000000110037824 */ /* 0x000fe400078e0203 */
[----:B------:R-:W-:-:S03]  /*1ec0*/  IMAD.MOV.U32 R90, RZ, RZ, R8 ;  /* 0x000000ffff5a7224 */ /* 0x000fc600078e0008 */
[----:B------:R-:W-:-:S04]  /*1ed0*/  SHF.R.S32.HI R8, RZ, 0x1f, R3 ;  /* 0x0000001fff087819 */ /* 0x000fc80000011403 */
[CC--:B------:R-:W-:Y:S02]  /*1ee0*/  LEA.HI R49, R8.reuse, R3.reuse, RZ, 0x4 ;  /* 0x0000000308317211 */ /* 0x0c0fe400078f20ff */
[----:B------:R-:W-:Y:S01]  /*1ef0*/  LEA.HI R3, R8, R3, RZ, 0x7 ;  /* 0x0000000308037211 */ /* 0x000fe200078f38ff */
[----:B------:R-:W-:Y:S02]  /*1f00*/  IMAD R0, R23, R112, RZ ;  /* 0x0000007017007224 */ /* 0x000fe400078e02ff */
[----:B------:R-:W-:-:S04]  /*1f10*/  IMAD.WIDE.U32 R12, R22, R4, R16 ;  /* 0x00000004160c7225 */ /* 0x000fc800078e0010 */
[----:B------:R-:W-:Y:S01]  /*1f20*/  IMAD.SHL.U32 R8, R3, 0x80, RZ ;  /* 0x0000008003087824 */ /* 0x000fe200078e00ff */
[----:B---3--:R-:W-:Y:S01]  /*1f30*/  LOP3.LUT R3, R39, 0x70, R49, 0xf8, !PT ;  /* 0x0000007027037812 */ /* 0x008fe200078ef831 */
[----:B------:R-:W-:Y:S01]  /*1f40*/  IMAD R15, R22, R113, R0 ;  /* 0x00000071160f7224 */ /* 0x000fe200078e0200 */
[----:B------:R-:W-:Y:S01]  /*1f50*/  IADD3 R91, R9, R89, RZ ;  /* 0x00000059095b7210 */ /* 0x000fe20007ffe0ff */
[----:B------:R-:W-:Y:S01]  /*1f60*/  IMAD.IADD R89, R89, 0x1, R13 ;  /* 0x0000000159597824 */ /* 0x000fe200078e020d */
[----:B------:R-:W-:Y:S02]  /*1f70*/  LOP3.LUT R14, R14, 0x70, R49, 0xf8, !PT ;  /* 0x000000700e0e7812 */ /* 0x000fe400078ef831 */
[----:B------:R-:W-:Y:S02]  /*1f80*/  LOP3.LUT R8, R8, 0xffffc000, RZ, 0xc0, !PT ;  /* 0xffffc00008087812 */ /* 0x000fe400078ec0ff */
[----:B------:R-:W-:Y:S02]  /*1f90*/  LOP3.LUT R3, R3, R36, RZ, 0x3c, !PT ;  /* 0x0000002403037212 */ /* 0x000fe400078e3cff */
[----:B------:R-:W-:-:S02]  /*1fa0*/  SHF.R.U32.HI R26, RZ, 0x3, R38 ;  /* 0x00000003ff1a7819 */ /* 0x000fc40000011626 */
[----:B------:R-:W-:Y:S01]  /*1fb0*/  LOP3.LUT R13, R38, 0x70, R49, 0xf8, !PT ;  /* 0x00000070260d7812 */ /* 0x000fe200078ef831 */
[----:B------:R-:W-:Y:S01]  /*1fc0*/  IMAD.WIDE.U32 R10, R22, R112, R16 ;  /* 0x00000070160a7225 */ /* 0x000fe200078e0010 */
[----:B------:R-:W-:Y:S02]  /*1fd0*/  MOV R88, R12 ;  /* 0x0000000c00587202 */ /* 0x000fe40000000f00 */
[----:B------:R-:W-:Y:S01]  /*1fe0*/  LOP3.LUT R12, R28, 0x70, R49, 0xf8, !PT ;  /* 0x000000701c0c7812 */ /* 0x000fe200078ef831 */
[----:B------:R-:W-:Y:S01]  /*1ff0*/  IMAD.IADD R7, R7, 0x1, R15 ;  /* 0x0000000107077824 */ /* 0x000fe200078e020f */
[----:B------:R-:W-:Y:S02]  /*2000*/  LOP3.LUT R9, R14, R27, RZ, 0x3c, !PT ;  /* 0x0000001b0e097212 */ /* 0x000fe400078e3cff */
[----:B------:R-:W-:Y:S01]  /*2010*/  IADD3 R120, R3, R8, R35 ;  /* 0x0000000803787210 */ /* 0x000fe20007ffe023 */
[----:B------:R-:W-:Y:S01]  /*2020*/  IMAD R3, R23, R102, RZ ;  /* 0x0000006617037224 */ /* 0x000fe200078e02ff */
[----:B------:R-:W-:Y:S01]  /*2030*/  LOP3.LUT R13, R13, R26, RZ, 0x3c, !PT ;  /* 0x0000001a0d0d7212 */ /* 0x000fe200078e3cff */
[----:B------:R-:W-:Y:S01]  /*2040*/  IMAD.IADD R11, R15, 0x1, R11 ;  /* 0x000000010f0b7824 */ /* 0x000fe200078e020b */
[----:B------:R-:W-:Y:S01]  /*2050*/  LOP3.LUT R117, R12, R21, RZ, 0x3c, !PT ;  /* 0x000000150c757212 */ /* 0x000fe200078e3cff */
[----:B------:R-:W-:Y:S01]  /*2060*/  IMAD.WIDE.U32 R96, R119, R112, R6 ;  /* 0x0000007077607225 */ /* 0x000fe200078e0006 */
[----:B------:R-:W-:-:S02]  /*2070*/  IADD3 R116, R9, R8, R31 ;  /* 0x0000000809747210 */ /* 0x000fc40007ffe01f */
[----:B------:R-:W-:Y:S01]  /*2080*/  IADD3 R115, R13, R8, R20 ;  /* 0x000000080d737210 */ /* 0x000fe20007ffe014 */
[----:B------:R-:W-:Y:S02]  /*2090*/  IMAD R6, R29, R4, RZ ;  /* 0x000000041d067224 */ /* 0x000fe400078e02ff */
[----:B------:R-:W-:Y:S01]  /*20a0*/  IMAD R31, R22, R103, R3 ;  /* 0x00000067161f7224 */ /* 0x000fe200078e0203 */
[C-C-:B------:R-:W-:Y:S01]  /*20b0*/  SHF.L.U64.HI R20, R112.reuse, 0x5, R113.reuse ;  /* 0x0000000570147819 */ /* 0x140fe20000010271 */
[----:B------:R-:W-:Y:S01]  /*20c0*/  IMAD R35, R119, R113, R30 ;  /* 0x0000007177237224 */ /* 0x000fe200078e021e */
[C---:B------:R-:W-:Y:S01]  /*20d0*/  SHF.L.U64.HI R15, R112.reuse, 0x6, R113 ;  /* 0x00000006700f7819 */ /* 0x040fe20000010271 */
[C---:B------:R-:W-:Y:S01]  /*20e0*/  IMAD.SHL.U32 R14, R112.reuse, 0x20, RZ ;  /* 0x00000020700e7824 */ /* 0x040fe200078e00ff */
[----:B--2---:R-:W-:Y:S01]  /*20f0*/  IADD3 R117, R117, R8, R34 ;  /* 0x0000000875757210 */ /* 0x004fe20007ffe022 */
[----:B------:R-:W-:Y:S01]  /*2100*/  IMAD.WIDE.U32 R94, R119, R112, R10 ;  /* 0x00000070775e7225 */ /* 0x000fe200078e000a */
[----:B------:R-:W-:-:S02]  /*2110*/  SHF.L.U64.HI R113, R112, 0x7, R113 ;  /* 0x0000000770717819 */ /* 0x000fc40000010271 */
[C---:B------:R-:W-:Y:S01]  /*2120*/  SHF.L.U32 R13, R112.reuse, 0x6, RZ ;  /* 0x00000006700d7819 */ /* 0x040fe200000006ff */
[----:B------:R-:W-:Y:S01]  /*2130*/  IMAD.SHL.U32 R12, R112, 0x80, RZ ;  /* 0x00000080700c7824 */ /* 0x000fe200078e00ff */
[----:B------:R-:W-:Y:S01]  /*2140*/  IADD3 R44, P0, R22, R45, RZ ;  /* 0x0000002d162c7210 */ /* 0x000fe20007f1e0ff */
[C---:B------:R-:W-:Y:S01]  /*2150*/  IMAD R51, R119.reuse, R5, R6 ;  /* 0x0000000577337224 */ /* 0x040fe200078e0206 */
[C-C-:B------:R-:W-:Y:S01]  /*2160*/  SHF.L.U64.HI R11, R4.reuse, 0x5, R5.reuse ;  /* 0x00000005040b7819 */ /* 0x140fe20000010205 */
[C---:B------:R-:W-:Y:S01]  /*2170*/  IMAD.SHL.U32 R9, R4.reuse, 0x20, RZ ;  /* 0x0000002004097824 */ /* 0x040fe200078e00ff */
[C---:B------:R-:W-:Y:S01]  /*2180*/  SHF.L.U64.HI R10, R4.reuse, 0x6, R5 ;  /* 0x00000006040a7819 */ /* 0x040fe20000010205 */
[CC--:B------:R-:W-:Y:S01]  /*2190*/  IMAD.WIDE.U32 R90, R119.reuse, R4.reuse, R90 ;  /* 0x00000004775a7225 */ /* 0x0c0fe200078e005a */
[C---:B------:R-:W-:Y:S02]  /*21a0*/  SHF.L.U64.HI R112, R4.reuse, 0x7, R5 ;  /* 0x0000000704707819 */ /* 0x040fe40000010205 */
[----:B------:R-:W-:Y:S01]  /*21b0*/  SHF.L.U32 R8, R4, 0x6, RZ ;  /* 0x0000000604087819 */ /* 0x000fe200000006ff */
[----:B------:R-:W-:Y:S01]  /*21c0*/  IMAD.WIDE.U32 R88, R119, R4, R88 ;  /* 0x0000000477587225 */ /* 0x000fe200078e0058 */
[----:B------:R-:W-:-:S03]  /*21d0*/  IADD3 R5, R31, R47, RZ ;  /* 0x0000002f1f057210 */ /* 0x000fc60007ffe0ff */
[----:B------:R-:W-:Y:S01]  /*21e0*/  IMAD.SHL.U32 R7, R4, 0x80, RZ ;  /* 0x0000008004077824 */ /* 0x000fe200078e00ff */
[----:B------:R-:W-:Y:S01]  /*21f0*/  IADD3 R4, P1, R92, R46, RZ ;  /* 0x0000002e5c047210 */ /* 0x000fe20007f3e0ff */
[----:B------:R-:W-:Y:S01]  /*2200*/  IMAD.IADD R36, R101, 0x1, R37 ;  /* 0x0000000165247824 */ /* 0x000fe200078e0225 */
[----:B------:R-:W-:Y:S01]  /*2210*/  IADD3.X R45, R23, R33, RZ, P0, !PT ;  /* 0x00000021172d7210 */ /* 0x000fe200007fe4ff */
[----:B------:R-:W-:Y:S01]  /*2220*/  IMAD.IADD R31, R43, 0x1, R31 ;  /* 0x000000012b1f7824 */ /* 0x000fe200078e021f */
[----:B------:R-:W-:Y:S01]  /*2230*/  IADD3 R37, P0, R100, R42, RZ ;  /* 0x0000002a64257210 */ /* 0x000fe20007f1e0ff */
[----:B------:R-:W-:Y:S01]  /*2240*/  IMAD.X R29, R5, 0x1, R93, P1 ;  /* 0x00000001051d7824 */ /* 0x000fe200008e065d */
[----:B------:R-:W-:Y:S01]  /*2250*/  P2R R0, PR, RZ, 0x4 ;  /* 0x00000004ff007803 */ /* 0x000fe20000000000 */
[----:B------:R-:W-:Y:S01]  /*2260*/  VIADD R6, R16, 0x80 ;  /* 0x0000008010067836 */ /* 0x000fe20000000000 */
[----:B------:R-:W-:Y:S01]  /*2270*/  IADD3 R111, P1, R4, R92, RZ ;  /* 0x0000005c046f7210 */ /* 0x000fe20007f3e0ff */
[----:B------:R-:W-:Y:S01]  /*2280*/  IMAD.X R40, R31, 0x1, R36, P0 ;  /* 0x000000011f287824 */ /* 0x000fe200000e0624 */
[----:B------:R-:W-:-:S02]  /*2290*/  IADD3 R39, P3, R100, 0x80, RZ ;  /* 0x0000008064277810 */ /* 0x000fc40007f7e0ff */
[----:B------:R-:W-:Y:S02]  /*22a0*/  IADD3 R41, P2, R37, 0x80, RZ ;  /* 0x0000008025297810 */ /* 0x000fe40007f5e0ff */
[----:B------:R-:W-:Y:S01]  /*22b0*/  LOP3.LUT R38, R49, 0xfffffff0, RZ, 0xc0, !PT ;  /* 0xfffffff031267812 */ /* 0x000fe200078ec0ff */
[----:B------:R-:W-:Y:S01]  /*22c0*/  IMAD.X R32, R29, 0x1, R93, P1 ;  /* 0x000000011d207824 */ /* 0x000fe200008e065d */
[C---:B------:R-:W-:Y:S01]  /*22d0*/  SHF.L.U64.HI R3, R102.reuse, 0x7, R103 ;  /* 0x0000000766037819 */ /* 0x040fe20000010267 */
[----:B------:R-:W-:Y:S01]  /*22e0*/  IMAD.IADD R33, R97, 0x1, R35 ;  /* 0x0000000161217824 */ /* 0x000fe200078e0223 */
[----:B------:R-:W-:Y:S01]  /*22f0*/  SHF.L.U64.HI R30, R102, 0x6, R103 ;  /* 0x00000006661e7819 */ /* 0x000fe20000010267 */
[----:B------:R-:W-:Y:S01]  /*2300*/  IMAD.SHL.U32 R121, R121, 0x2, RZ ;  /* 0x0000000279797824 */ /* 0x000fe200078e00ff */
[----:B------:R-:W-:Y:S01]  /*2310*/  IADD3 R34, R35, R95, RZ ;  /* 0x0000005f23227210 */ /* 0x000fe20007ffe0ff */
[----:B------:R-:W-:Y:S01]  /*2320*/  IMAD.IADD R35, R91, 0x1, R51 ;  /* 0x000000015b237824 */ /* 0x000fe200078e0233 */
[----:B------:R-:W-:Y:S01]  /*2330*/  ISETP.GE.AND P0, PT, R16, UR4, PT ;  /* 0x0000000410007c0c */ /* 0x000fe2000bf06270 */
[----:B------:R-:W-:Y:S01]  /*2340*/  IMAD.X R106, RZ, RZ, R36, P3 ;  /* 0x000000ffff6a7224 */ /* 0x000fe200018e0624 */
[----:B------:R-:W-:Y:S01]  /*2350*/  @!P6 BAR.SYNC.DEFER_BLOCKING 0x9, 0x100 ;  /* 0x024400000000eb1d */ /* 0x000fe20000010000 */
[----:B------:R-:W-:Y:S01]  /*2360*/  ISETP.GE.AND P1, PT, R6, UR4, PT ;  /* 0x0000000406007c0c */ /* 0x000fe2000bf26270 */
[----:B------:R-:W-:Y:S01]  /*2370*/  IMAD.X R107, RZ, RZ, R40, P2 ;  /* 0x000000ffff6b7224 */ /* 0x000fe200010e0628 */
[----:B------:R-:W-:Y:S01]  /*2380*/  IADD3 R103, R51, R89, RZ ;  /* 0x0000005933677210 */ /* 0x000fe20007ffe0ff */
[----:B------:R-:W-:Y:S01]  /*2390*/  IMAD.IADD R108, R99, 0x1, R53 ;  /* 0x00000001636c7824 */ /* 0x000fe200078e0235 */
[----:B------:R-:W-:-:S02]  /*23a0*/  SHF.R.S32.HI R104, RZ, 0x4, R49 ;  /* 0x00000004ff687819 */ /* 0x000fc40000011431 */
[----:B------:R-:W-:-:S07]  /*23b0*/  SHF.R.S32.HI R105, RZ, 0x1f, R38 ;  /* 0x0000001fff697819 */ /* 0x000fce0000011426 */
.L_x_381:
[----:B------:R-:W2:Y:S01]  /*23c0*/  LDL R48, [R1+0x4] ;  /* 0x0000040001307983 */ /* 0x000ea20000100800 */
[----:B------:R-:W0:Y:S03]  /*23d0*/  LDC R128, c[0x0][0x3d4] ;  /* 0x0000f500ff807b82 */ /* 0x000e260000000800 */
[----:B------:R-:W3:Y:S04]  /*23e0*/  LDL R50, [R1+0xc] ;  /* 0x00000c0001327983 */ /* 0x000ee80000100800 */
[----:B------:R-:W3:Y:S01]  /*23f0*/  LDL R49, [R1+0x10] ;  /* 0x0000100001317983 */ /* 0x000ee20000100800 */
[----:B------:R-:W-:Y:S01]  /*2400*/  IADD3 R25, R25, -0x1, RZ ;  /* 0xffffffff19197810 */ /* 0x000fe20007ffe0ff */
[----:B------:R-:W-:Y:S05]  /*2410*/  YIELD ;  /* 0x0000000000007946 */ /* 0x000fea0003800000 */
[----:B------:R-:W-:Y:S01]  /*2420*/  ISETP.GT.AND P3, PT, R25, R24, PT ;  /* 0x000000181900720c */ /* 0x000fe20003f64270 */
[----:B------:R-:W-:Y:S03]  /*2430*/  BSSY B0, `(.L_x_298) ;  /* 0x0000948000007945 */ /* 0x000fe60003800000 */
[----:B------:R-:W-:-:S02]  /*2440*/  P2R R110, PR, RZ, 0x8 ;  /* 0x00000008ff6e7803 */ /* 0x000fc40000000000 */
[----:B0-----:R-:W-:Y:S02]  /*2450*/  ISETP.GE.AND P2, PT, R128, 0x1, PT ;  /* 0x000000018000780c */ /* 0x001fe40003f46270 */
[----:B--2---:R-:W-:-:S04]  /*2460*/  LOP3.LUT R48, R48, 0x70, R16, 0xf8, !PT ;  /* 0x0000007030307812 */ /* 0x004fc800078ef810 */
[----:B---3--:R-:W-:-:S05]  /*2470*/  LOP3.LUT R49, R49, R48, R50, 0xf6, !PT ;  /* 0x0000003031317212 */ /* 0x008fca00078ef632 */
[----:B------:R-:W-:-:S04]  /*2480*/  IMAD R114, R232, 0x8000, R49 ;  /* 0x00008000e8727824 */ /* 0x000fc800078e0231 */
[----:B------:R-:W-:Y:S01]  /*2490*/  IMAD.IADD R114, R19, 0x1, R114 ;  /* 0x0000000113727824 */ /* 0x000fe200078e0272 */
[----:B------:R-:W-:Y:S06]  /*24a0*/  @!P2 BRA `(.L_x_299) ;  /* 0x0000008c00c0a947 */ /* 0x000fec0003800000 */
[----:B------:R-:W-:Y:S01]  /*24b0*/  ULDC.U8 UR4, c[0x0][0x3f0] ;  /* 0x0000fc0000047ab9 */ /* 0x000fe20000000000 */
[----:B------:R-:W-:Y:S01]  /*24c0*/  SHF.R.S32.HI R49, RZ, 0x1f, R25 ;  /* 0x0000001fff317819 */ /* 0x000fe20000011419 */
[-C--:B------:R-:W-:Y:S01]  /*24d0*/  IMAD R48, R3, R25.reuse, RZ ;  /* 0x0000001903307224 */ /* 0x080fe200078e02ff */
[----:B------:R-:W-:Y:S01]  /*24e0*/  ISETP.NE.AND P2, PT, RZ, UR4, PT ;  /* 0x00000004ff007c0c */ /* 0x000fe2000bf45270 */
[-C--:B------:R-:W-:Y:S02]  /*24f0*/  IMAD R50, R113, R25.reuse, RZ ;  /* 0x0000001971327224 */ /* 0x080fe400078e02ff */
[----:B------:R-:W-:Y:S02]  /*2500*/  IMAD R52, R112, R25, RZ ;  /* 0x0000001970347224 */ /* 0x000fe400078e02ff */
[C---:B------:R-:W-:Y:S02]  /*2510*/  IMAD R129, R49.reuse, R134, R48 ;  /* 0x0000008631817224 */ /* 0x040fe400078e0230 */
[----:B------:R-:W-:-:S02]  /*2520*/  IMAD R53, R49, R12, R50 ;  /* 0x0000000c31357224 */ /* 0x000fc400078e0232 */
[----:B------:R-:W-:Y:S02]  /*2530*/  IMAD R55, R49, R7, R52 ;  /* 0x0000000731377224 */ /* 0x000fe400078e0234 */
[----:B------:R-:W-:Y:S02]  /*2540*/  IMAD R118, R25, -0x80, R2 ;  /* 0xffffff8019767824 */ /* 0x000fe400078e0202 */
[----:B------:R-:W-:-:S03]  /*2550*/  IMAD.WIDE.U32 R48, R12, R25, RZ ;  /* 0x000000190c307225 */ /* 0x000fc600078e00ff */
[----:B------:R-:W-:Y:S01]  /*2560*/  VIMNMX R118, R118, 0x80, PT ;  /* 0x0000008076767848 */ /* 0x000fe20003fe0100 */
[----:B------:R-:W-:Y:S01]  /*2570*/  IMAD.WIDE.U32 R122, R134, R25, RZ ;  /* 0x00000019867a7225 */ /* 0x000fe200078e00ff */
[----:B------:R-:W-:-:S03]  /*2580*/  IADD3 R109, R49, R53, RZ ;  /* 0x00000035316d7210 */ /* 0x000fc60007ffe0ff */
[----:B------:R-:W-:-:S04]  /*2590*/  IMAD.WIDE.U32 R50, R7, R25, RZ ;  /* 0x0000001907327225 */ /* 0x000fc800078e00ff */
[----:B------:R-:W-:Y:S02]  /*25a0*/  IMAD.IADD R129, R123, 0x1, R129 ;  /* 0x000000017b817824 */ /* 0x000fe400078e0281 */
[----:B------:R-:W-:Y:S01]  /*25b0*/  IMAD.IADD R124, R51, 0x1, R55 ;  /* 0x00000001337c7824 */ /* 0x000fe200078e0237 */
[----:B------:R-:W-:Y:S06]  /*25c0*/  @!P2 BRA `(.L_x_300) ;  /* 0x00000044005ca947 */ /* 0x000fec0003800000 */
[----:B------:R-:W-:Y:S01]  /*25d0*/  ISETP.GE.AND P2, PT, R22, R118, PT ;  /* 0x000000761600720c */ /* 0x000fe20003f46270 */
[----:B------:R-:W-:Y:S01]  /*25e0*/  BSSY B1, `(.L_x_301) ;  /* 0x0000017000017945 */ /* 0x000fe20003800000 */
[----:B------:R-:W-:Y:S02]  /*25f0*/  CS2R R68, SRZ ;  /* 0x0000000000447805 */ /* 0x000fe4000001ff00 */
[----:B------:R-:W-:Y:S02]  /*2600*/  CS2R R76, SRZ ;  /* 0x00000000004c7805 */ /* 0x000fe4000001ff00 */
[----:B------:R-:W-:Y:S02]  /*2610*/  CS2R R80, SRZ ;  /* 0x0000000000507805 */ /* 0x000fe4000001ff00 */
[----:B------:R-:W-:Y:S02]  /*2620*/  CS2R R78, SRZ ;  /* 0x00000000004e7805 */ /* 0x000fe4000001ff00 */
[----:B------:R-:W-:-:S03]  /*2630*/  CS2R R82, SRZ ;  /* 0x0000000000527805 */ /* 0x000fc6000001ff00 */
[----:B------:R-:W-:Y:S05]  /*2640*/  @P2 BRA `(.L_x_302) ;  /* 0x0000000000402947 */ /* 0x000fea0003800000 */
[----:B------:R-:W-:Y:S01]  /*2650*/  ULDC.64 UR4, c[0x0][0x3c8] ;  /* 0x0000f20000047ab9 */ /* 0x000fe20000000a00 */
[----:B------:R-:W-:Y:S02]  /*2660*/  CS2R R80, SRZ ;  /* 0x0000000000507805 */ /* 0x000fe4000001ff00 */
[----:B------:R-:W-:Y:S02]  /*2670*/  IADD3 R52, P3, P4, R96, UR4, R48 ;  /* 0x0000000460347c10 */ /* 0x000fe4000fc7e030 */
[----:B------:R-:W-:Y:S02]  /*2680*/  CS2R R82, SRZ ;  /* 0x0000000000527805 */ /* 0x000fe4000001ff00 */
[----:B------:R-:W-:Y:S01]  /*2690*/  IADD3.X R53, R33, UR5, R109, P3, P4 ;  /* 0x0000000521357c10 */ /* 0x000fe20009fe846d */
[----:B------:R-:W-:Y:S02]  /*26a0*/  ULDC.64 UR4, c[0x0][0x3e0] ;  /* 0x0000f80000047ab9 */ /* 0x000fe40000000a00 */
[----:B------:R-:W-:-:S04]  /*26b0*/  IADD3 R54, P3, P4, R90, UR4, R50 ;  /* 0x000000045a367c10 */ /* 0x000fc8000fc7e032 */
[----:B------:R-:W-:Y:S02]  /*26c0*/  IADD3.X R55, R35, UR5, R124, P3, P4 ;  /* 0x0000000523377c10 */ /* 0x000fe40009fe847c */
[----:B------:R-:W-:Y:S02]  /*26d0*/  ISETP.GE.AND P3, PT, R18, R128, PT ;  /* 0x000000801200720c */ /* 0x000fe40003f66270 */
[----:B------:R-:W-:Y:S02]  /*26e0*/  CS2R R76, SRZ ;  /* 0x00000000004c7805 */ /* 0x000fe4000001ff00 */
[----:B------:R-:W-:-:S09]  /*26f0*/  CS2R R78, SRZ ;  /* 0x00000000004e7805 */ /* 0x000fd2000001ff00 */
[----:B------:R0:W5:Y:S04]  /*2700*/  @!P3 LDG.E.64 R80, desc[UR42][R52.64] ;  /* 0x0000002a3450b981 */ /* 0x000168000c1e1b00 */
[----:B------:R0:W5:Y:S01]  /*2710*/  @!P3 LDG.E.64 R82, desc[UR42][R54.64] ;  /* 0x0000002a3652b981 */ /* 0x000162000c1e1b00 */
[----:B------:R-:W-:-:S13]  /*2720*/  ISETP.GE.AND P3, PT, R236, R128, PT ;  /* 0x00000080ec00720c */ /* 0x000fda0003f66270 */
[----:B------:R0:W5:Y:S04]  /*2730*/  @!P3 LDG.E.64 R76, desc[UR42][R52.64+0x40] ;  /* 0x0000402a344cb981 */ /* 0x000168000c1e1b00 */
[----:B------:R0:W5:Y:S02]  /*2740*/  @!P3 LDG.E.64 R78, desc[UR42][R54.64+0x40] ;  /* 0x0000402a364eb981 */ /* 0x000164000c1e1b00 */
.L_x_302:
[----:B------:R-:W-:Y:S05]  /*2750*/  BSYNC B1 ;  /* 0x0000000000017941 */ /* 0x000fea0003800000 */
.L_x_301:
[----:B------:R-:W-:Y:S01]  /*2760*/  ISETP.GE.AND P3, PT, R233, R118, PT ;  /* 0x00000076e900720c */ /* 0x000fe20003f66270 */
[----:B------:R-:W-:Y:S01]  /*2770*/  BSSY B1, `(.L_x_303) ;  /* 0x0000023000017945 */ /* 0x000fe20003800000 */
[----:B------:R-:W-:Y:S02]  /*2780*/  CS2R R72, SRZ ;  /* 0x0000000000487805 */ /* 0x000fe4000001ff00 */
[----:B------:R-:W-:Y:S02]  /*2790*/  CS2R R70, SRZ ;  /* 0x0000000000467805 */ /* 0x000fe4000001ff00 */
[----:B0-----:R-:W-:Y:S02]  /*27a0*/  CS2R R52, SRZ ;  /* 0x0000000000347805 */ /* 0x001fe4000001ff00 */
[----:B------:R-:W-:Y:S02]  /*27b0*/  CS2R R60, SRZ ;  /* 0x00000000003c7805 */ /* 0x000fe4000001ff00 */
[----:B------:R-:W-:-:S02]  /*27c0*/  CS2R R64, SRZ ;  /* 0x0000000000407805 */ /* 0x000fc4000001ff00 */
[----:B------:R-:W-:Y:S02]  /*27d0*/  CS2R R62, SRZ ;  /* 0x00000000003e7805 */ /* 0x000fe4000001ff00 */
[----:B------:R-:W-:Y:S02]  /*27e0*/  CS2R R66, SRZ ;  /* 0x0000000000427805 */ /* 0x000fe4000001ff00 */
[----:B------:R-:W-:Y:S02]  /*27f0*/  CS2R R56, SRZ ;  /* 0x0000000000387805 */ /* 0x000fe4000001ff00 */
[----:B------:R-:W-:Y:S02]  /*2800*/  CS2R R54, SRZ ;  /* 0x0000000000367805 */ /* 0x000fe4000001ff00 */
[----:B------:R-:W-:Y:S01]  /*2810*/  CS2R R58, SRZ ;  /* 0x00000000003a7805 */ /* 0x000fe2000001ff00 */
[----:B-----5:R-:W-:Y:S01]  /*2820*/  IMAD.MOV.U32 R135, RZ, RZ, R76 ;  /* 0x000000ffff877224 */ /* 0x020fe200078e004c */
[----:B------:R-:W-:Y:S01]  /*2830*/  CS2R R74, SRZ ;  /* 0x00000000004a7805 */ /* 0x000fe2000001ff00 */
[----:B------:R-:W-:Y:S01]  /*2840*/  IMAD.MOV.U32 R145, RZ, RZ, R80 ;  /* 0x000000ffff917224 */ /* 0x000fe200078e0050 */
[----:B------:R-:W-:Y:S06]  /*2850*/  @P3 BRA `(.L_x_304) ;  /* 0x0000000000503947 */ /* 0x000fec0003800000 */
[----:B------:R-:W-:Y:S01]  /*2860*/  IADD3 R84, P4, P5, R96, R48, R14 ;  /* 0x0000003060547210 */ /* 0x000fe20007d9e00e */
[----:B------:R-:W-:Y:S01]  /*2870*/  ULDC.64 UR4, c[0x0][0x3c8] ;  /* 0x0000f20000047ab9 */ /* 0x000fe20000000a00 */
[----:B------:R-:W-:Y:S02]  /*2880*/  CS2R R72, SRZ ;  /* 0x0000000000487805 */ /* 0x000fe4000001ff00 */
[----:B------:R-:W-:Y:S02]  /*2890*/  CS2R R74, SRZ ;  /* 0x00000000004a7805 */ /* 0x000fe4000001ff00 */
[----:B------:R-:W-:Y:S02]  /*28a0*/  IADD3.X R69, R33, R109, R20, P4, P5 ;  /* 0x0000006d21457210 */ /* 0x000fe400027ea414 */
[----:B------:R-:W-:-:S04]  /*28b0*/  IADD3 R86, P4, P5, R90, R50, R9 ;  /* 0x000000325a567210 */ /* 0x000fc80007d9e009 */
[----:B------:R-:W-:Y:S02]  /*28c0*/  IADD3.X R68, R35, R124, R11, P4, P5 ;  /* 0x0000007c23447210 */ /* 0x000fe400027ea40b */
[----:B------:R-:W-:-:S04]  /*28d0*/  IADD3 R84, P4, R84, UR4, RZ ;  /* 0x0000000454547c10 */ /* 0x000fc8000ff9e0ff */
[----:B------:R-:W-:Y:S01]  /*28e0*/  IADD3.X R85, R69, UR5, RZ, P4, !PT ;  /* 0x0000000545557c10 */ /* 0x000fe2000a7fe4ff */
[----:B------:R-:W-:Y:S02]  /*28f0*/  ULDC.64 UR4, c[0x0][0x3e0] ;  /* 0x0000f80000047ab9 */ /* 0x000fe40000000a00 */
[----:B------:R-:W-:-:S04]  /*2900*/  IADD3 R86, P4, R86, UR4, RZ ;  /* 0x0000000456567c10 */ /* 0x000fc8000ff9e0ff */
[----:B------:R-:W-:Y:S02]  /*2910*/  IADD3.X R87, R68, UR5, RZ, P4, !PT ;  /* 0x0000000544577c10 */ /* 0x000fe4000a7fe4ff */
        /* <DEDUP_REMOVED lines=8> */
.L_x_304:
[----:B------:R-:W-:Y:S05]  /*29a0*/  BSYNC B1 ;  /* 0x0000000000017941 */ /* 0x000fea0003800000 */
.L_x_303:
[----:B------:R-:W-:Y:S01]  /*29b0*/  ISETP.GE.AND P4, PT, R234, R118, PT ;  /* 0x00000076ea00720c */ /* 0x000fe20003f86270 */
[----:B------:R-:W-:Y:S03]  /*29c0*/  BSSY B1, `(.L_x_305) ;  /* 0x0000017000017945 */ /* 0x000fe60003800000 */
[----:B------:R-:W-:-:S09]  /*29d0*/  P2R R146, PR, RZ, 0x10 ;  /* 0x00000010ff927803 */ /* 0x000fd20000000000 */
[----:B------:R-:W-:Y:S05]  /*29e0*/  @P4 BRA `(.L_x_306) ;  /* 0x0000000000504947 */ /* 0x000fea0003800000 */
[----:B0-----:R-:W-:Y:S01]  /*29f0*/  IADD3 R84, P4, P5, R96, R13, R48 ;  /* 0x0000000d60547210 */ /* 0x001fe20007d9e030 */
        /* <DEDUP_REMOVED lines=19> */
.L_x_306:
[----:B------:R-:W-:Y:S05]  /*2b30*/  BSYNC B1 ;  /* 0x0000000000017941 */ /* 0x000fea0003800000 */
.L_x_305:
[----:B------:R-:W-:Y:S01]  /*2b40*/  ISETP.GE.AND P4, PT, R235, R118, PT ;  /* 0x00000076eb00720c */ /* 0x000fe20003f86270 */
[----:B------:R-:W-:-:S12]  /*2b50*/  BSSY B1, `(.L_x_307) ;  /* 0x000001c000017945 */ /* 0x000fd80003800000 */
[----:B------:R-:W-:Y:S05]  /*2b60*/  @P4 BRA `(.L_x_308) ;  /* 0x0000000000684947 */ /* 0x000fea0003800000 */
[----:B------:R-:W2:Y:S01]  /*2b70*/  LDC.64 R52, c[0x0][0x3d8] ;  /* 0x0000f600ff347b82 */ /* 0x000ea20000000a00 */
[----:B------:R-:W-:Y:S01]  /*2b80*/  MOV R49, R109 ;  /* 0x0000006d00317202 */ /* 0x000fe20000000f00 */
[----:B------:R-:W-:Y:S01]  /*2b90*/  ULDC.64 UR4, c[0x0][0x3c8] ;  /* 0x0000f20000047ab9 */ /* 0x000fe20000000a00 */
[----:B------:R-:W-:Y:S01]  /*2ba0*/  IMAD.MOV.U32 R51, RZ, RZ, R124 ;  /* 0x000000ffff337224 */ /* 0x000fe200078e007c */
[----:B------:R-:W-:Y:S02]  /*2bb0*/  CS2R R56, SRZ ;  /* 0x0000000000387805 */ /* 0x000fe4000001ff00 */
[----:B------:R-:W-:Y:S01]  /*2bc0*/  CS2R R58, SRZ ;  /* 0x00000000003a7805 */ /* 0x000fe2000001ff00 */
[----:B--2---:R-:W-:-:S04]  /*2bd0*/  IMAD.WIDE.U32 R48, R52, 0x60, R48 ;  /* 0x0000006034307825 */ /* 0x004fc800078e0030 */
[----:B------:R-:W-:Y:S01]  /*2be0*/  IMAD R53, R53, 0x60, RZ ;  /* 0x0000006035357824 */ /* 0x000fe200078e02ff */
[----:B------:R-:W-:-:S03]  /*2bf0*/  IADD3 R48, P5, P6, R96, UR4, R48 ;  /* 0x0000000460307c10 */ /* 0x000fc6000febe030 */
[----:B------:R-:W-:-:S05]  /*2c00*/  IMAD.IADD R52, R49, 0x1, R53 ;  /* 0x0000000131347824 */ /* 0x000fca00078e0235 */
[----:B------:R-:W-:Y:S01]  /*2c10*/  IADD3.X R49, R33, UR5, R52, P5, P6 ;  /* 0x0000000521317c10 */ /* 0x000fe2000afec434 */
[----:B------:R-:W-:Y:S01]  /*2c20*/  ULDC.64 UR4, c[0x0][0x3e0] ;  /* 0x0000f80000047ab9 */ /* 0x000fe20000000a00 */
[----:B------:R-:W2:Y:S02]  /*2c30*/  LDC.64 R52, c[0x0][0x3e8] ;  /* 0x0000fa00ff347b82 */ /* 0x000ea40000000a00 */
[----:B--2---:R-:W-:-:S04]  /*2c40*/  IMAD.WIDE.U32 R50, R52, 0x60, R50 ;  /* 0x0000006034327825 */ /* 0x004fc800078e0032 */
[----:B------:R-:W-:Y:S01]  /*2c50*/  IMAD R53, R53, 0x60, RZ ;  /* 0x0000006035357824 */ /* 0x000fe200078e02ff */
[----:B------:R-:W-:-:S03]  /*2c60*/  IADD3 R50, P5, P6, R90, UR4, R50 ;  /* 0x000000045a327c10 */ /* 0x000fc6000febe032 */
[----:B------:R-:W-:-:S05]  /*2c70*/  IMAD.IADD R52, R51, 0x1, R53 ;  /* 0x0000000133347824 */ /* 0x000fca00078e0235 */
        /* <DEDUP_REMOVED lines=9> */
.L_x_308:
[----:B------:R-:W-:Y:S05]  /*2d10*/  BSYNC B1 ;  /* 0x0000000000017941 */ /* 0x000fea0003800000 */
.L_x_307:
[----:B------:R-:W-:Y:S01]  /*2d20*/  UISETP.NE.AND UP0, UPT, UR47, 0x3, UPT ;  /* 0x000000032f00788c */ /* 0x000fe2000bf05270 */
[----:B------:R-:W-:Y:S01]  /*2d30*/  MOV R144, R78 ;  /* 0x0000004e00907202 */ /* 0x000fe20000000f00 */
[----:B------:R-:W-:Y:S01]  /*2d40*/  IMAD.MOV.U32 R157, RZ, RZ, R82 ;  /* 0x000000ffff9d7224 */ /* 0x000fe200078e0052 */
[----:B-----5:R-:W-:Y:S01]  /*2d50*/  MOV R139, R70 ;  /* 0x00000046008b7202 */ /* 0x020fe20000000f00 */
[----:B------:R-:W-:Y:S01]  /*2d60*/  IMAD.MOV.U32 R138, RZ, RZ, R68 ;  /* 0x000000ffff8a7224 */ /* 0x000fe200078e0044 */
[----:B------:R-:W-:Y:S01]  /*2d70*/  MOV R133, R62 ;  /* 0x0000003e00857202 */ /* 0x000fe20000000f00 */
[----:B------:R-:W-:Y:S01]  /*2d80*/  IMAD.MOV.U32 R140, RZ, RZ, R72 ;  /* 0x000000ffff8c7224 */ /* 0x000fe200078e0048 */
[----:B------:R-:W-:Y:S01]  /*2d90*/  PLOP3.LUT P5, PT, PT, PT, UP0, 0x80, 0x0 ;  /* 0x000000000000781c */ /* 0x000fe20003faf008 */
[----:B------:R-:W-:Y:S01]  /*2da0*/  IMAD.MOV.U32 R141, RZ, RZ, R74 ;  /* 0x000000ffff8d7224 */ /* 0x000fe200078e004a */
[----:B01----:R-:W-:Y:S01]  /*2db0*/  MOV R85, R54 ;  /* 0x0000003600557202 */ /* 0x003fe20000000f00 */
[----:B------:R-:W-:-:S02]  /*2dc0*/  IMAD.MOV.U32 R132, RZ, RZ, R60 ;  /* 0x000000ffff847224 */ /* 0x000fc400078e003c */
[----:B------:R-:W-:Y:S02]  /*2dd0*/  IMAD.MOV.U32 R136, RZ, RZ, R64 ;  /* 0x000000ffff887224 */ /* 0x000fe400078e0040 */
[----:B------:R-:W-:Y:S02]  /*2de0*/  IMAD.MOV.U32 R137, RZ, RZ, R66 ;  /* 0x000000ffff897224 */ /* 0x000fe400078e0042 */
[----:B------:R-:W-:Y:S02]  /*2df0*/  IMAD.MOV.U32 R84, RZ, RZ, R52 ;  /* 0x000000ffff547224 */ /* 0x000fe400078e0034 */
[----:B------:R-:W-:Y:S02]  /*2e00*/  IMAD.MOV.U32 R86, RZ, RZ, R56 ;  /* 0x000000ffff567224 */ /* 0x000fe400078e0038 */
[----:B------:R-:W-:Y:S01]  /*2e10*/  IMAD.MOV.U32 R87, RZ, RZ, R58 ;  /* 0x000000ffff577224 */ /* 0x000fe200078e003a */
[----:B------:R-:W-:Y:S06]  /*2e20*/  @!P5 BRA `(.L_x_309) ;  /* 0x000000000004d947 */ /* 0x000fec0003800000 */
[----:B------:R-:W-:Y:S01]  /*2e30*/  BPT.TRAP 0x1 ;  /* 0x000000040000795c */ /* 0x000fe20000300000 */
.L_x_309:
[----:B------:R-:W-:Y:S01]  /*2e40*/  IMAD R109, R232, 0x8, R19 ;  /* 0x00000008e86d7824 */ /* 0x000fe200078e0213 */
[----:B------:R-:W-:Y:S01]  /*2e50*/  SHF.L.U32 R124, R237, 0x1f, RZ ;  /* 0x0000001fed7c7819 */ /* 0x000fe200000006ff */
[----:B------:R-:W-:Y:S03]  /*2e60*/  BSSY B1, `(.L_x_310) ;  /* 0x0000003000017945 */ /* 0x000fe60003800000 */
[----:B------:R-:W0:Y:S02]  /*2e70*/  SYNCS.PHASECHK.TRANS64.TRYWAIT P6, [R109+URZ+0x38890], R124 ;  /* 0x0388907c6d0075a7 */ /* 0x000e2400080c017f */
[----:B0-----:R-:W-:Y:S05]  /*2e80*/  @!P6 BRA `(.L_x_311) ;  /* 0x000002200078e947 */ /* 0x001fea0003800000 */
.L_x_597:
[----:B------:R-:W-:Y:S05]  /*2e90*/  BSYNC B1 ;  /* 0x0000000000017941 */ /* 0x000fea0003800000 */
.L_x_310:
[----:B------:R-:W-:Y:S04]  /*2ea0*/  BSSY B1, `(.L_x_312) ;  /* 0x00000f0000017945 */ /* 0x000fe80003800000 */
[----:B------:R-:W-:Y:S05]  /*2eb0*/  @P2 BRA `(.L_x_313) ;  /* 0x0000000c00b82947 */ /* 0x000fea0003800000 */
[----:B------:R-:W-:Y:S01]  /*2ec0*/  IADD3 R142, P2, R42, R122, RZ ;  /* 0x0000007a2a8e7210 */ /* 0x000fe20007f5e0ff */
[----:B------:R-:W-:Y:S04]  /*2ed0*/  BSSY B2, `(.L_x_314) ;  /* 0x0000077000027945 */ /* 0x000fe80003800000 */
[----:B------:R-:W-:Y:S01]  /*2ee0*/  IMAD.X R143, R129, 0x1, R31, P2 ;  /* 0x00000001818f7824 */ /* 0x000fe200010e061f */
[----:B------:R-:W-:Y:S07]  /*2ef0*/  @P0 BRA `(.L_x_315) ;  /* 0x0000000400d00947 */ /* 0x000fee0003800000 */
[----:B--2---:R1:W2:Y:S01]  /*2f00*/  LDS.128 R48, [R114+0x28400] ;  /* 0x0284000072307984 */ /* 0x0042a20000000c00 */
[----:B------:R-:W-:Y:S01]  /*2f10*/  ISETP.GE.AND P2, PT, R18, R128, PT ;  /* 0x000000801200720c */ /* 0x000fe20003f46270 */
[----:B------:R-:W-:-:S12]  /*2f20*/  BSSY B3, `(.L_x_316) ;  /* 0x000006d000037945 */ /* 0x000fd80003800000 */
[----:B-1----:R-:W-:Y:S05]  /*2f30*/  @P2 BRA `(.L_x_317) ;  /* 0x0000000400ac2947 */ /* 0x002fea0003800000 */
[--C-:B------:R-:W-:Y:S02]  /*2f40*/  SHF.R.U32.HI R154, RZ, 0x10, R81.reuse ;  /* 0x00000010ff9a7819 */ /* 0x100fe40000011651 */
[--C-:B------:R-:W-:Y:S02]  /*2f50*/  SHF.R.U32.HI R150, RZ, 0x8, R81.reuse ;  /* 0x00000008ff967819 */ /* 0x100fe40000011651 */
[----:B------:R-:W-:Y:S02]  /*2f60*/  LOP3.LUT R80, R81, 0xff, RZ, 0xc0, !PT ;  /* 0x000000ff51507812 */ /* 0x000fe400078ec0ff */
[----:B------:R-:W-:Y:S02]  /*2f70*/  SHF.R.U32.HI R151, RZ, 0x18, R81 ;  /* 0x00000018ff977819 */ /* 0x000fe40000011651 */
[----:B------:R-:W-:Y:S02]  /*2f80*/  LOP3.LUT R81, R83, 0xff, RZ, 0xc0, !PT ;  /* 0x000000ff53517812 */ /* 0x000fe400078ec0ff */
[----:B------:R-:W-:-:S02]  /*2f90*/  SHF.R.U32.HI R148, RZ, 0x18, R83 ;  /* 0x00000018ff947819 */ /* 0x000fc40000011653 */
[----:B------:R-:W-:Y:S02]  /*2fa0*/  SHF.R.U32.HI R147, RZ, 0x8, R83 ;  /* 0x00000008ff937819 */ /* 0x000fe40000011653 */
[----:B------:R-:W-:Y:S02]  /*2fb0*/  PRMT R148, R148, 0x654, R81 ;  /* 0x0000065494947816 */ /* 0x000fe40000000051 */
[----:B------:R-:W-:Y:S01]  /*2fc0*/  SHF.R.U32.HI R149, RZ, 0x10, R83 ;  /* 0x00000010ff957819 */ /* 0x000fe20000011653 */
[----:B------:R-:W-:Y:S01]  /*2fd0*/  IMAD.SHL.U32 R83, R147, 0x100, RZ ;  /* 0x0000010093537824 */ /* 0x000fe200078e00ff */
[----:B------:R-:W-:Y:S01]  /*2fe0*/  PRMT R82, R151, 0x654, R80 ;  /* 0x0000065497527816 */ /* 0x000fe20000000050 */
[----:B--2---:R-:W-:Y:S01]  /*2ff0*/  IMAD.MOV.U32 R80, RZ, RZ, R48 ;  /* 0x000000ffff507224 */ /* 0x004fe200078e0030 */
[----:B------:R-:W-:Y:S02]  /*3000*/  SHF.L.U32 R81, R150, 0x8, RZ ;  /* 0x0000000896517819 */ /* 0x000fe400000006ff */
[----:B------:R-:W-:-:S02]  /*3010*/  LOP3.LUT R148, R148, 0xff00, R83, 0xf8, !PT ;  /* 0x0000ff0094947812 */ /* 0x000fc400078ef853 */
[----:B------:R-:W-:Y:S01]  /*3020*/  LOP3.LUT R82, R82, 0xff00, R81, 0xf8, !PT ;  /* 0x0000ff0052527812 */ /* 0x000fe200078ef851 */
[----:B------:R-:W-:Y:S01]  /*3030*/  IMAD.U32 R81, R154, 0x10000, RZ ;  /* 0x000100009a517824 */ /* 0x000fe200078e00ff */
[----:B------:R-:W-:Y:S02]  /*3040*/  SHF.L.U32 R147, R149, 0x10, RZ ;  /* 0x0000001095937819 */ /* 0x000fe400000006ff */
[----:B------:R-:W-:Y:S02]  /*3050*/  F2FP.F16.E4M3.UNPACK_B R48, R49 ;  /* 0x00000031ff30723e */ /* 0x000fe400020006ff */
[----:B------:R-:W-:Y:S02]  /*3060*/  F2FP.F16.E4M3.UNPACK_B R83, R157.H1 ;  /* 0x0000009dff53723e */ /* 0x000fe400030006ff */
[----:B------:R-:W-:Y:S01]  /*3070*/  LOP3.LUT R149, R82, 0xff0000, R81, 0xf8, !PT ;  /* 0x00ff000052957812 */ /* 0x000fe200078ef851 */
[--C-:B------:R-:W-:Y:S01]  /*3080*/  HADD2.F32 R81, -RZ, R48.reuse.H1_H1 ;  /* 0x30000030ff517230 */ /* 0x100fe20000004100 */
[----:B------:R-:W-:Y:S01]  /*3090*/  LOP3.LUT R154, R148, 0xff0000, R147, 0xf8, !PT ;  /* 0x00ff0000949a7812 */ /* 0x000fe200078ef893 */
[--C-:B------:R-:W-:Y:S01]  /*30a0*/  HADD2.F32 R150, -RZ, R83.reuse.H0_H0 ;  /* 0x20000053ff967230 */ /* 0x100fe20000004100 */
[----:B------:R-:W-:Y:S01]  /*30b0*/  F2FP.F16.E4M3.UNPACK_B R147, R145.H1 ;  /* 0x00000091ff93723e */ /* 0x000fe200030006ff */
[----:B------:R-:W-:Y:S01]  /*30c0*/  HADD2.F32 R48, -RZ, R48.H0_H0 ;  /* 0x20000030ff307230 */ /* 0x000fe20000004100 */
[----:B------:R-:W-:Y:S01]  /*30d0*/  F2FP.F16.E4M3.UNPACK_B R49, R49.H1 ;  /* 0x00000031ff31723e */ /* 0x000fe200030006ff */
[----:B------:R-:W-:-:S02]  /*30e0*/  HADD2.F32 R151, -RZ, R83.H1_H1 ;  /* 0x30000053ff977230 */ /* 0x000fc40000004100 */
[CC--:B------:R-:W-:Y:S01]  /*30f0*/  FMUL.FTZ R155, R81.reuse, R150.reuse ;  /* 0x00000096519b7220 */ /* 0x0c0fe20000410000 */
[----:B------:R-:W-:Y:S02]  /*3100*/  HADD2.F32 R148, -RZ, R147.H0_H0 ;  /* 0x20000093ff947230 */ /* 0x000fe40000004100 */
[C---:B------:R-:W-:Y:S01]  /*3110*/  FMUL.FTZ R156, R48.reuse, R150 ;  /* 0x00000096309c7220 */ /* 0x040fe20000410000 */
[--C-:B------:R-:W-:Y:S01]  /*3120*/  HADD2.F32 R83, -RZ, R49.reuse.H1_H1 ;  /* 0x30000031ff537230 */ /* 0x100fe20000004100 */
[----:B------:R-:W-:Y:S01]  /*3130*/  F2FP.F16.E4M3.UNPACK_B R150, R157 ;  /* 0x0000009dff96723e */ /* 0x000fe200020006ff */
[----:B------:R-:W-:Y:S02]  /*3140*/  HADD2.F32 R82, -RZ, R49.H0_H0 ;  /* 0x20000031ff527230 */ /* 0x000fe40000004100 */
[-C--:B------:R-:W-:Y:S01]  /*3150*/  FFMA.FTZ R48, R48, R148.reuse, -R155 ;  /* 0x0000009430307223 */ /* 0x080fe2000001089b */
[----:B------:R-:W-:Y:S02]  /*3160*/  HADD2.F32 R147, -RZ, R147.H1_H1 ;  /* 0x30000093ff937230 */ /* 0x000fe40000004100 */
[----:B------:R-:W-:Y:S01]  /*3170*/  FFMA.FTZ R49, R81, R148, R156 ;  /* 0x0000009451317223 */ /* 0x000fe2000001009c */
[CC--:B------:R-:W-:Y:S01]  /*3180*/  FMUL.FTZ R155, R83.reuse, R151.reuse ;  /* 0x00000097539b7220 */ /* 0x0c0fe20000410000 */
[C---:B------:R-:W-:Y:S01]  /*3190*/  FMUL.FTZ R158, R82.reuse, R151 ;  /* 0x00000097529e7220 */ /* 0x040fe20000410000 */
[-C--:B------:R-:W-:Y:S01]  /*31a0*/  F2FP.F16.E4M3.UNPACK_B R81, R80.reuse.H1 ;  /* 0x00000050ff51723e */ /* 0x080fe200030006ff */
[----:B------:R-:W-:Y:S01]  /*31b0*/  HADD2.F32 R148, -RZ, R150.H1_H1 ;  /* 0x30000096ff947230 */ /* 0x000fe20000004100 */
[----:B------:R-:W-:Y:S01]  /*31c0*/  F2FP.F16.E4M3.UNPACK_B R80, R80 ;  /* 0x00000050ff50723e */ /* 0x000fe200020006ff */
[-C--:B------:R-:W-:Y:S01]  /*31d0*/  FFMA.FTZ R157, R82, R147.reuse, -R155 ;  /* 0x00000093529d7223 */ /* 0x080fe2000001089b */
[----:B------:R-:W-:Y:S01]  /*31e0*/  FFMA.FTZ R158, R83, R147, R158 ;  /* 0x00000093539e7223 */ /* 0x000fe2000001009e */
[----:B------:R-:W-:Y:S01]  /*31f0*/  F2FP.F16.E4M3.UNPACK_B R145, R145 ;  /* 0x00000091ff91723e */ /* 0x000fe200020006ff */
[----:B------:R-:W-:-:S02]  /*3200*/  HADD2.F32 R82, -RZ, R81.H0_H0 ;  /* 0x20000051ff527230 */ /* 0x000fc40000004100 */
[----:B------:R-:W-:Y:S01]  /*3210*/  HADD2.F32 R83, -RZ, R81.H1_H1 ;  /* 0x30000051ff537230 */ /* 0x000fe20000004100 */
[----:B------:R-:W-:Y:S01]  /*3220*/  F2FP.SATFINITE.E4M3.F32.PACK_AB_MERGE_C R160, R158, R157, RZ ;  /* 0x0000009d9ea0723e */ /* 0x000fe200048070ff */
[----:B------:R-:W-:Y:S02]  /*3230*/  HADD2.F32 R81, -RZ, R80.H0_H0 ;  /* 0x20000050ff517230 */ /* 0x000fe40000004100 */
[-C--:B------:R-:W-:Y:S01]  /*3240*/  FMUL.FTZ R156, R82, R148.reuse ;  /* 0x00000094529c7220 */ /* 0x080fe20000410000 */
[----:B------:R-:W-:Y:S02]  /*3250*/  HADD2.F32 R150, -RZ, R150.H0_H0 ;  /* 0x20000096ff967230 */ /* 0x000fe40000004100 */
[----:B------:R-:W-:Y:S01]  /*3260*/  FMUL.FTZ R155, R83, R148 ;  /* 0x00000094539b7220 */ /* 0x000fe20000410000 */
[----:B------:R-:W-:Y:S01]  /*3270*/  HADD2.F32 R80, -RZ, R80.H1_H1 ;  /* 0x30000050ff507230 */ /* 0x000fe20000004100 */
[----:B------:R-:W-:Y:S01]  /*3280*/  F2FP.SATFINITE.E4M3.F32.PACK_AB_MERGE_C R49, R49, R48, R160 ;  /* 0x000000303131723e */ /* 0x000fe200048070a0 */
[----:B------:R-:W-:-:S02]  /*3290*/  HADD2.F32 R147, -RZ, R145.H1_H1 ;  /* 0x30000091ff937230 */ /* 0x000fc40000004100 */
[-C--:B------:R-:W-:Y:S01]  /*32a0*/  FMUL.FTZ R151, R81, R150.reuse ;  /* 0x0000009651977220 */ /* 0x080fe20000410000 */
[----:B------:R-:W-:Y:S02]  /*32b0*/  HADD2.F32 R145, -RZ, R145.H0_H0 ;  /* 0x20000091ff917230 */ /* 0x000fe40000004100 */
[----:B------:R-:W-:Y:S01]  /*32c0*/  FMUL.FTZ R148, R80, R150 ;  /* 0x0000009650947220 */ /* 0x000fe20000410000 */
[-C--:B------:R-:W-:Y:S01]  /*32d0*/  FFMA.FTZ R82, R82, R147.reuse, -R155 ;  /* 0x0000009352527223 */ /* 0x080fe2000001089b */
[----:B------:R-:W-:Y:S02]  /*32e0*/  FFMA.FTZ R83, R83, R147, R156 ;  /* 0x0000009353537223 */ /* 0x000fe4000001009c */
[----:B------:R-:W-:Y:S01]  /*32f0*/  FFMA.FTZ R155, R81, R145, -R148 ;  /* 0x00000091519b7223 */ /* 0x000fe20000010894 */
[----:B------:R-:W-:Y:S01]  /*3300*/  F2FP.F16.E4M3.UNPACK_B R81, R51.H1 ;  /* 0x00000033ff51723e */ /* 0x000fe200030006ff */
[----:B------:R-:W-:Y:S01]  /*3310*/  FFMA.FTZ R156, R80, R145, R151 ;  /* 0x00000091509c7223 */ /* 0x000fe20000010097 */
[----:B------:R-:W-:-:S02]  /*3320*/  F2FP.F16.E4M3.UNPACK_B R148, R154.H1 ;  /* 0x0000009aff94723e */ /* 0x000fc400030006ff */
[----:B------:R-:W-:Y:S01]  /*3330*/  F2FP.SATFINITE.E4M3.F32.PACK_AB_MERGE_C R159, R83, R82, RZ ;  /* 0x00000052539f723e */ /* 0x000fe200048070ff */
[--C-:B------:R-:W-:Y:S01]  /*3340*/  HADD2.F32 R83, -RZ, R81.reuse.H1_H1 ;  /* 0x30000051ff537230 */ /* 0x100fe20000004100 */
[-C--:B------:R-:W-:Y:S01]  /*3350*/  F2FP.F16.E4M3.UNPACK_B R145, R149.reuse.H1 ;  /* 0x00000095ff91723e */ /* 0x080fe200030006ff */
[----:B------:R-:W-:Y:S01]  /*3360*/  HADD2.F32 R151, -RZ, R148.H1_H1 ;  /* 0x30000094ff977230 */ /* 0x000fe20000004100 */
[----:B------:R-:W-:Y:S01]  /*3370*/  F2FP.F16.E4M3.UNPACK_B R80, R50.H1 ;  /* 0x00000032ff50723e */ /* 0x000fe200030006ff */
[----:B------:R-:W-:Y:S01]  /*3380*/  HADD2.F32 R82, -RZ, R81.H0_H0 ;  /* 0x20000051ff527230 */ /* 0x000fe20000004100 */
[----:B------:R-:W-:Y:S01]  /*3390*/  F2FP.F16.E4M3.UNPACK_B R154, R154 ;  /* 0x0000009aff9a723e */ /* 0x000fe200020006ff */
[----:B------:R-:W-:Y:S01]  /*33a0*/  HADD2.F32 R147, -RZ, R145.H1_H1 ;  /* 0x30000091ff937230 */ /* 0x000fe20000004100 */
[----:B------:R-:W-:Y:S01]  /*33b0*/  F2FP.F16.E4M3.UNPACK_B R149, R149 ;  /* 0x00000095ff95723e */ /* 0x000fe200020006ff */
[----:B------:R-:W-:Y:S02]  /*33c0*/  HADD2.F32 R81, -RZ, R80.H1_H1 ;  /* 0x30000050ff517230 */ /* 0x000fe40000004100 */
[----:B------:R-:W-:Y:S01]  /*33d0*/  FMUL.FTZ R157, R83, R151 ;  /* 0x00000097539d7220 */ /* 0x000fe20000410000 */
[----:B------:R-:W-:-:S02]  /*33e0*/  HADD2.F32 R150, -RZ, R154.H1_H1 ;  /* 0x3000009aff967230 */ /* 0x000fc40000004100 */
[C---:B------:R-:W-:Y:S01]  /*33f0*/  FMUL.FTZ R158, R82.reuse, R151 ;  /* 0x00000097529e7220 */ /* 0x040fe20000410000 */
[----:B------:R-:W-:Y:S02]  /*3400*/  HADD2.F32 R80, -RZ, R80.H0_H0 ;  /* 0x20000050ff507230 */ /* 0x000fe40000004100 */
[----:B------:R-:W-:Y:S01]  /*3410*/  FFMA.FTZ R157, R82, R147, -R157 ;  /* 0x00000093529d7223 */ /* 0x000fe2000001089d */
[----:B------:R-:W-:Y:S02]  /*3420*/  HADD2.F32 R82, -RZ, R149.H1_H1 ;  /* 0x30000095ff527230 */ /* 0x000fe40000004100 */
[-C--:B------:R-:W-:Y:S01]  /*3430*/  FMUL.FTZ R151, R81, R150.reuse ;  /* 0x0000009651977220 */ /* 0x080fe20000410000 */
[----:B------:R-:W-:Y:S01]  /*3440*/  F2FP.F16.E4M3.UNPACK_B R51, R51 ;  /* 0x00000033ff33723e */ /* 0x000fe200020006ff */
[C---:B------:R-:W-:Y:S01]  /*3450*/  FMUL.FTZ R150, R80.reuse, R150 ;  /* 0x0000009650967220 */ /* 0x040fe20000410000 */
[----:B------:R-:W-:Y:S01]  /*3460*/  F2FP.F16.E4M3.UNPACK_B R50, R50 ;  /* 0x00000032ff32723e */ /* 0x000fe200020006ff */
[----:B------:R-:W-:Y:S01]  /*3470*/  FFMA.FTZ R151, R80, R82, -R151 ;  /* 0x0000005250977223 */ /* 0x000fe20000010897 */
[----:B------:R-:W-:-:S02]  /*3480*/  HADD2.F32 R148, -RZ, R148.H0_H0 ;  /* 0x20000094ff947230 */ /* 0x000fc40000004100 */
[----:B------:R-:W-:Y:S01]  /*3490*/  FFMA.FTZ R150, R81, R82, R150 ;  /* 0x0000005251967223 */ /* 0x000fe20000010096 */
[--C-:B------:R-:W-:Y:S02]  /*34a0*/  HADD2.F32 R80, -RZ, R51.reuse.H0_H0 ;  /* 0x20000033ff507230 */ /* 0x100fe40000004100 */
[----:B------:R-:W-:Y:S01]  /*34b0*/  FFMA.FTZ R158, R83, R147, R158 ;  /* 0x00000093539e7223 */ /* 0x000fe2000001009e */
[----:B------:R-:W-:Y:S01]  /*34c0*/  HADD2.F32 R81, -RZ, R51.H1_H1 ;  /* 0x30000033ff517230 */ /* 0x000fe20000004100 */
[----:B------:R-:W-:Y:S01]  /*34d0*/  F2FP.SATFINITE.E4M3.F32.PACK_AB_MERGE_C R48, R156, R155, R159 ;  /* 0x0000009b9c30723e */ /* 0x000fe2000480709f */
[--C-:B------:R-:W-:Y:S01]  /*34e0*/  HADD2.F32 R51, -RZ, R50.reuse.H0_H0 ;  /* 0x20000032ff337230 */ /* 0x100fe20000004100 */
[----:B------:R-:W-:Y:S01]  /*34f0*/  F2FP.SATFINITE.E4M3.F32.PACK_AB_MERGE_C R150, R150, R151, RZ ;  /* 0x000000979696723e */ /* 0x000fe200048070ff */
[----:B------:R-:W-:Y:S02]  /*3500*/  HADD2.F32 R50, -RZ, R50.H1_H1 ;  /* 0x30000032ff327230 */ /* 0x000fe40000004100 */
[----:B------:R-:W-:Y:S01]  /*3510*/  FMUL.FTZ R147, R81, R148 ;  /* 0x0000009451937220 */ /* 0x000fe20000410000 */
[----:B------:R-:W-:-:S02]  /*3520*/  HADD2.F32 R154, -RZ, R154.H0_H0 ;  /* 0x2000009aff9a7230 */ /* 0x000fc40000004100 */
[----:B------:R-:W-:Y:S01]  /*3530*/  FMUL.FTZ R148, R80, R148 ;  /* 0x0000009450947220 */ /* 0x000fe20000410000 */
[----:B------:R-:W-:Y:S01]  /*3540*/  HADD2.F32 R145, -RZ, R145.H0_H0 ;  /* 0x20000091ff917230 */ /* 0x000fe20000004100 */
[----:B------:R-:W-:Y:S01]  /*3550*/  F2FP.SATFINITE.E4M3.F32.PACK_AB_MERGE_C R157, R158, R157, RZ ;  /* 0x0000009d9e9d723e */ /* 0x000fe200048070ff */
[----:B------:R-:W-:Y:S02]  /*3560*/  HADD2.F32 R149, -RZ, R149.H0_H0 ;  /* 0x20000095ff957230 */ /* 0x000fe40000004100 */
[-C--:B------:R-:W-:Y:S01]  /*3570*/  FMUL.FTZ R82, R50, R154.reuse ;  /* 0x0000009a32527220 */ /* 0x080fe20000410000 */
[----:B------:R-:W-:Y:S01]  /*3580*/  FMUL.FTZ R83, R51, R154 ;  /* 0x0000009a33537220 */ /* 0x000fe20000410000 */
[-C--:B------:R-:W-:Y:S01]  /*3590*/  FFMA.FTZ R147, R80, R145.reuse, -R147 ;  /* 0x0000009150937223 */ /* 0x080fe20000010893 */
[----:B------:R-:W-:Y:S01]  /*35a0*/  FFMA.FTZ R148, R81, R145, R148 ;  /* 0x0000009151947223 */ /* 0x000fe20000010094 */
[-C--:B------:R-:W-:Y:S01]  /*35b0*/  FFMA.FTZ R82, R51, R149.reuse, -R82 ;  /* 0x0000009533527223 */ /* 0x080fe20000010852 */
[----:B------:R-:W-:-:S03]  /*35c0*/  FFMA.FTZ R83, R50, R149, R83 ;  /* 0x0000009532537223 */ /* 0x000fc60000010053 */
[----:B------:R-:W-:Y:S02]  /*35d0*/  F2FP.SATFINITE.E4M3.F32.PACK_AB_MERGE_C R51, R148, R147, R157 ;  /* 0x000000939433723e */ /* 0x000fe4000480709d */
[----:B------:R-:W-:-:S07]  /*35e0*/  F2FP.SATFINITE.E4M3.F32.PACK_AB_MERGE_C R50, R83, R82, R150 ;  /* 0x000000525332723e */ /* 0x000fce0004807096 */
.L_x_317:
[----:B------:R-:W-:Y:S05]  /*35f0*/  BSYNC B3 ;  /* 0x0000000000037941 */ /* 0x000fea0003800000 */
.L_x_316:
[----:B------:R-:W-:Y:S02]  /*3600*/  ULDC.64 UR4, c[0x0][0x2d8] ;  /* 0x0000b60000047ab9 */ /* 0x000fe40000000a00 */
[----:B------:R-:W-:-:S04]  /*3610*/  IADD3 R80, P2, P6, R142, UR4, R100 ;  /* 0x000000048e507c10 */ /* 0x000fc8000fe5e064 */
[----:B------:R-:W-:-:S05]  /*3620*/  IADD3.X R81, R143, UR5, R36, P2, P6 ;  /* 0x000000058f517c10 */ /* 0x000fca00097ec424 */
[----:B--2---:R1:W-:Y:S04]  /*3630*/  STG.E.128 desc[UR42][R80.64], R48 ;  /* 0x0000003050007986 */ /* 0x0043e8000c101d2a */
.L_x_315:
[----:B------:R-:W-:Y:S05]  /*3640*/  BSYNC B2 ;  /* 0x0000000000027941 */ /* 0x000fea0003800000 */
.L_x_314:
[----:B------:R-:W-:Y:S05]  /*3650*/  @P1 BRA `(.L_x_313) ;  /* 0x0000000400d01947 */ /* 0x000fea0003800000 */
[----:B-12---:R1:W2:Y:S01]  /*3660*/  LDS.128 R48, [R114+0x2c400] ;  /* 0x02c4000072307984 */ /* 0x0062a20000000c00 */
[----:B------:R-:W-:Y:S01]  /*3670*/  ISETP.GE.AND P2, PT, R236, R128, PT ;  /* 0x00000080ec00720c */ /* 0x000fe20003f46270 */
[----:B------:R-:W-:-:S12]  /*3680*/  BSSY B2, `(.L_x_318) ;  /* 0x000006d000027945 */ /* 0x000fd80003800000 */
[----:B-1----:R-:W-:Y:S05]  /*3690*/  @P2 BRA `(.L_x_319) ;  /* 0x0000000400ac2947 */ /* 0x002fea0003800000 */
[----:B------:R-:W-:Y:S02]  /*36a0*/  SHF.R.U32.HI R145, RZ, 0x8, R77 ;  /* 0x00000008ff917819 */ /* 0x000fe4000001164d */
[--C-:B------:R-:W-:Y:S02]  /*36b0*/  SHF.R.U32.HI R83, RZ, 0x18, R79.reuse ;  /* 0x00000018ff537819 */ /* 0x100fe4000001164f */
[----:B------:R-:W-:Y:S02]  /*36c0*/  LOP3.LUT R78, R79, 0xff, RZ, 0xc0, !PT ;  /* 0x000000ff4f4e7812 */ /* 0x000fe400078ec0ff */
[----:B------:R-:W-:Y:S02]  /*36d0*/  SHF.R.U32.HI R80, RZ, 0x8, R79 ;  /* 0x00000008ff507819 */ /* 0x000fe4000001164f */
[----:B------:R-:W-:Y:S02]  /*36e0*/  SHF.R.U32.HI R147, RZ, 0x18, R77 ;  /* 0x00000018ff937819 */ /* 0x000fe4000001164d */
[----:B------:R-:W-:Y:S01]  /*36f0*/  LOP3.LUT R76, R77, 0xff, RZ, 0xc0, !PT ;  /* 0x000000ff4d4c7812 */ /* 0x000fe200078ec0ff */
[----:B------:R-:W-:Y:S01]  /*3700*/  IMAD.SHL.U32 R80, R80, 0x100, RZ ;  /* 0x0000010050507824 */ /* 0x000fe200078e00ff */
[----:B------:R-:W-:-:S02]  /*3710*/  SHF.R.U32.HI R81, RZ, 0x10, R79 ;  /* 0x00000010ff517819 */ /* 0x000fc4000001164f */
[----:B------:R-:W-:Y:S01]  /*3720*/  PRMT R79, R83, 0x654, R78 ;  /* 0x00000654534f7816 */ /* 0x000fe2000000004e */
[----:B------:R-:W-:Y:S01]  /*3730*/  IMAD.SHL.U32 R78, R145, 0x100, RZ ;  /* 0x00000100914e7824 */ /* 0x000fe200078e00ff */
[----:B------:R-:W-:Y:S01]  /*3740*/  SHF.R.U32.HI R82, RZ, 0x10, R77 ;  /* 0x00000010ff527819 */ /* 0x000fe2000001164d */
[----:B------:R-:W-:Y:S01]  /*3750*/  IMAD.U32 R81, R81, 0x10000, RZ ;  /* 0x0001000051517824 */ /* 0x000fe200078e00ff */
[----:B------:R-:W-:Y:S01]  /*3760*/  PRMT R77, R147, 0x654, R76 ;  /* 0x00000654934d7816 */ /* 0x000fe2000000004c */
[----:B--2---:R-:W-:Y:S01]  /*3770*/  IMAD.MOV.U32 R76, RZ, RZ, R48 ;  /* 0x000000ffff4c7224 */ /* 0x004fe200078e0030 */
[----:B------:R-:W-:Y:S02]  /*3780*/  LOP3.LUT R80, R79, 0xff00, R80, 0xf8, !PT ;  /* 0x0000ff004f507812 */ /* 0x000fe400078ef850 */
[----:B------:R-:W-:Y:S02]  /*3790*/  LOP3.LUT R77, R77, 0xff00, R78, 0xf8, !PT ;  /* 0x0000ff004d4d7812 */ /* 0x000fe400078ef84e */
[----:B------:R-:W-:-:S02]  /*37a0*/  SHF.L.U32 R78, R82, 0x10, RZ ;  /* 0x00000010524e7819 */ /* 0x000fc400000006ff */
        /* <DEDUP_REMOVED lines=11> */
[--C-:B------:R-:W-:Y:S02]  /*3860*/  HADD2.F32 R81, -RZ, R80.reuse.H0_H0 ;  /* 0x20000050ff517230 */ /* 0x100fe40000004100 */
[----:B------:R-:W-:Y:S01]  /*3870*/  FMUL.FTZ R148, R48, R83 ;  /* 0x0000005330947220 */ /* 0x000fe20000410000 */
[--C-:B------:R-:W-:Y:S01]  /*3880*/  HADD2.F32 R79, -RZ, R49.reuse.H1_H1 ;  /* 0x30000031ff4f7230 */ /* 0x100fe20000004100 */
[----:B------:R-:W-:Y:S01]  /*3890*/  F2FP.F16.E4M3.UNPACK_B R144, R144 ;  /* 0x00000090ff90723e */ /* 0x000fe200020006ff */
[----:B------:R-:W-:Y:S02]  /*38a0*/  HADD2.F32 R78, -RZ, R49.H0_H0 ;  /* 0x20000031ff4e7230 */ /* 0x000fe40000004100 */
[----:B------:R-:W-:Y:S01]  /*38b0*/  FFMA.FTZ R49, R77, R81, R148 ;  /* 0x000000514d317223 */ /* 0x000fe20000010094 */
[----:B------:R-:W-:Y:S02]  /*38c0*/  HADD2.F32 R80, -RZ, R80.H1_H1 ;  /* 0x30000050ff507230 */ /* 0x000fe40000004100 */
[CC--:B------:R-:W-:Y:S01]  /*38d0*/  FMUL.FTZ R83, R79.reuse, R145.reuse ;  /* 0x000000914f537220 */ /* 0x0c0fe20000410000 */
[----:B------:R-:W-:Y:S01]  /*38e0*/  F2FP.F16.E4M3.UNPACK_B R77, R76.H1 ;  /* 0x0000004cff4d723e */ /* 0x000fe200030006ff */
[----:B------:R-:W-:Y:S01]  /*38f0*/  FMUL.FTZ R150, R78, R145 ;  /* 0x000000914e967220 */ /* 0x000fe20000410000 */
[----:B------:R-:W-:Y:S01]  /*3900*/  FFMA.FTZ R48, R48, R81, -R149 ;  /* 0x0000005130307223 */ /* 0x000fe20000010895 */
[----:B------:R-:W-:Y:S01]  /*3910*/  FFMA.FTZ R149, R78, R80, -R83 ;  /* 0x000000504e957223 */ /* 0x000fe20000010853 */
[----:B------:R-:W-:Y:S01]  /*3920*/  F2FP.F16.E4M3.UNPACK_B R76, R76 ;  /* 0x0000004cff4c723e */ /* 0x000fe200020006ff */
[----:B------:R-:W-:Y:S01]  /*3930*/  FFMA.FTZ R154, R79, R80, R150 ;  /* 0x000000504f9a7223 */ /* 0x000fe20000010096 */
[----:B------:R-:W-:Y:S01]  /*3940*/  F2FP.F16.E4M3.UNPACK_B R135, R135 ;  /* 0x00000087ff87723e */ /* 0x000fe200020006ff */
[----:B------:R-:W-:-:S02]  /*3950*/  HADD2.F32 R81, -RZ, R144.H1_H1 ;  /* 0x30000090ff517230 */ /* 0x000fc40000004100 */
[--C-:B------:R-:W-:Y:S01]  /*3960*/  HADD2.F32 R78, -RZ, R77.reuse.H0_H0 ;  /* 0x2000004dff4e7230 */ /* 0x100fe20000004100 */
[----:B------:R-:W-:Y:S01]  /*3970*/  F2FP.SATFINITE.E4M3.F32.PACK_AB_MERGE_C R156, R154, R149, RZ ;  /* 0x000000959a9c723e */ /* 0x000fe200048070ff */
[----:B------:R-:W-:Y:S02]  /*3980*/  HADD2.F32 R79, -RZ, R77.H1_H1 ;  /* 0x3000004dff4f7230 */ /* 0x000fe40000004100 */
[----:B------:R-:W-:Y:S02]  /*3990*/  HADD2.F32 R77, -RZ, R76.H0_H0 ;  /* 0x2000004cff4d7230 */ /* 0x000fe40000004100 */
[-C--:B------:R-:W-:Y:S01]  /*39a0*/  FMUL.FTZ R150, R78, R81.reuse ;  /* 0x000000514e967220 */ /* 0x080fe20000410000 */
[----:B------:R-:W-:Y:S02]  /*39b0*/  HADD2.F32 R80, -RZ, R135.H1_H1 ;  /* 0x30000087ff507230 */ /* 0x000fe40000004100 */
[----:B------:R-:W-:Y:S01]  /*39c0*/  FMUL.FTZ R83, R79, R81 ;  /* 0x000000514f537220 */ /* 0x000fe20000410000 */
[----:B------:R-:W-:Y:S01]  /*39d0*/  HADD2.F32 R144, -RZ, R144.H0_H0 ;  /* 0x20000090ff907230 */ /* 0x000fe20000004100 */
[----:B------:R-:W-:Y:S01]  /*39e0*/  F2FP.SATFINITE.E4M3.F32.PACK_AB_MERGE_C R49, R49, R48, R156 ;  /* 0x000000303131723e */ /* 0x000fe2000480709c */
[----:B------:R-:W-:-:S02]  /*39f0*/  HADD2.F32 R76, -RZ, R76.H1_H1 ;  /* 0x3000004cff4c7230 */ /* 0x000fc40000004100 */
[-C--:B------:R-:W-:Y:S01]  /*3a00*/  FFMA.FTZ R83, R78, R80.reuse, -R83 ;  /* 0x000000504e537223 */ /* 0x080fe20000010853 */
[----:B------:R-:W-:Y:S02]  /*3a10*/  HADD2.F32 R135, -RZ, R135.H0_H0 ;  /* 0x20000087ff877230 */ /* 0x000fe40000004100 */
[----:B------:R-:W-:Y:S01]  /*3a20*/  FFMA.FTZ R150, R79, R80, R150 ;  /* 0x000000504f967223 */ /* 0x000fe20000010096 */
[CC--:B------:R-:W-:Y:S01]  /*3a30*/  FMUL.FTZ R81, R77.reuse, R144.reuse ;  /* 0x000000904d517220 */ /* 0x0c0fe20000410000 */
[----:B------:R-:W-:Y:S01]  /*3a40*/  FMUL.FTZ R148, R76, R144 ;  /* 0x000000904c947220 */ /* 0x000fe20000410000 */
[----:B------:R-:W-:Y:S02]  /*3a50*/  F2FP.F16.E4M3.UNPACK_B R80, R82.H1 ;  /* 0x00000052ff50723e */ /* 0x000fe400030006ff */
[----:B------:R-:W-:Y:S01]  /*3a60*/  F2FP.SATFINITE.E4M3.F32.PACK_AB_MERGE_C R155, R150, R83, RZ ;  /* 0x00000053969b723e */ /* 0x000fe200048070ff */
[----:B------:R-:W-:Y:S01]  /*3a70*/  FFMA.FTZ R148, R77, R135, -R148 ;  /* 0x000000874d947223 */ /* 0x000fe20000010894 */
[----:B------:R-:W-:Y:S01]  /*3a80*/  F2FP.F16.E4M3.UNPACK_B R77, R51.H1 ;  /* 0x00000033ff4d723e */ /* 0x000fe200030006ff */
[----:B------:R-:W-:Y:S01]  /*3a90*/  FFMA.FTZ R145, R76, R135, R81 ;  /* 0x000000874c917223 */ /* 0x000fe20000010051 */
[-C--:B------:R-:W-:Y:S01]  /*3aa0*/  F2FP.F16.E4M3.UNPACK_B R83, R147.reuse.H1 ;  /* 0x00000093ff53723e */ /* 0x080fe200030006ff */
[----:B------:R-:W-:Y:S01]  /*3ab0*/  HADD2.F32 R81, -RZ, R80.H1_H1 ;  /* 0x30000050ff517230 */ /* 0x000fe20000004100 */
[----:B------:R-:W-:Y:S01]  /*3ac0*/  F2FP.F16.E4M3.UNPACK_B R76, R50.H1 ;  /* 0x00000032ff4c723e */ /* 0x000fe200030006ff */
[----:B------:R-:W-:Y:S01]  /*3ad0*/  HADD2.F32 R79, -RZ, R77.H1_H1 ;  /* 0x3000004dff4f7230 */ /* 0x000fe20000004100 */
[----:B------:R-:W-:Y:S01]  /*3ae0*/  F2FP.F16.E4M3.UNPACK_B R147, R147 ;  /* 0x00000093ff93723e */ /* 0x000fe200020006ff */
[----:B------:R-:W-:Y:S01]  /*3af0*/  HADD2.F32 R144, -RZ, R83.H1_H1 ;  /* 0x30000053ff907230 */ /* 0x000fe20000004100 */
[----:B------:R-:W-:Y:S01]  /*3b00*/  F2FP.F16.E4M3.UNPACK_B R82, R82 ;  /* 0x00000052ff52723e */ /* 0x000fe200020006ff */
[----:B------:R-:W-:Y:S01]  /*3b10*/  HADD2.F32 R78, -RZ, R77.H0_H0 ;  /* 0x2000004dff4e7230 */ /* 0x000fe20000004100 */
[----:B------:R-:W-:Y:S01]  /*3b20*/  F2FP.F16.E4M3.UNPACK_B R51, R51 ;  /* 0x00000033ff33723e */ /* 0x000fe200020006ff */
[----:B------:R-:W-:-:S02]  /*3b30*/  HADD2.F32 R77, -RZ, R76.H1_H1 ;  /* 0x3000004cff4d7230 */ /* 0x000fc40000004100 */
[-C--:B------:R-:W-:Y:S01]  /*3b40*/  FMUL.FTZ R149, R79, R144.reuse ;  /* 0x000000904f957220 */ /* 0x080fe20000410000 */
[--C-:B------:R-:W-:Y:S02]  /*3b50*/  HADD2.F32 R135, -RZ, R147.reuse.H1_H1 ;  /* 0x30000093ff877230 */ /* 0x100fe40000004100 */
[C---:B------:R-:W-:Y:S01]  /*3b60*/  FMUL.FTZ R150, R78.reuse, R144 ;  /* 0x000000904e967220 */ /* 0x040fe20000410000 */
[----:B------:R-:W-:Y:S02]  /*3b70*/  HADD2.F32 R76, -RZ, R76.H0_H0 ;  /* 0x2000004cff4c7230 */ /* 0x000fe40000004100 */
[----:B------:R-:W-:Y:S01]  /*3b80*/  FFMA.FTZ R151, R78, R81, -R149 ;  /* 0x000000514e977223 */ /* 0x000fe20000010895 */
[----:B------:R-:W-:Y:S02]  /*3b90*/  HADD2.F32 R78, -RZ, R82.H1_H1 ;  /* 0x30000052ff4e7230 */ /* 0x000fe40000004100 */
[-C--:B------:R-:W-:Y:S01]  /*3ba0*/  FMUL.FTZ R149, R77, R135.reuse ;  /* 0x000000874d957220 */ /* 0x080fe20000410000 */
[----:B------:R-:W-:Y:S01]  /*3bb0*/  F2FP.F16.E4M3.UNPACK_B R50, R50 ;  /* 0x00000032ff32723e */ /* 0x000fe200020006ff */
[----:B------:R-:W-:Y:S01]  /*3bc0*/  FMUL.FTZ R144, R76, R135 ;  /* 0x000000874c907220 */ /* 0x000fe20000410000 */
[----:B------:R-:W-:-:S02]  /*3bd0*/  HADD2.F32 R147, -RZ, R147.H0_H0 ;  /* 0x20000093ff937230 */ /* 0x000fc40000004100 */
[-C--:B------:R-:W-:Y:S01]  /*3be0*/  FFMA.FTZ R149, R76, R78.reuse, -R149 ;  /* 0x0000004e4c957223 */ /* 0x080fe20000010895 */
[--C-:B------:R-:W-:Y:S02]  /*3bf0*/  HADD2.F32 R76, -RZ, R51.reuse.H0_H0 ;  /* 0x20000033ff4c7230 */ /* 0x100fe40000004100 */
[----:B------:R-:W-:Y:S01]  /*3c00*/  FFMA.FTZ R144, R77, R78, R144 ;  /* 0x0000004e4d907223 */ /* 0x000fe20000010090 */
[----:B------:R-:W-:Y:S02]  /*3c10*/  HADD2.F32 R77, -RZ, R51.H1_H1 ;  /* 0x30000033ff4d7230 */ /* 0x000fe40000004100 */
[----:B------:R-:W-:Y:S01]  /*3c20*/  FFMA.FTZ R154, R79, R81, R150 ;  /* 0x000000514f9a7223 */ /* 0x000fe20000010096 */
[--C-:B------:R-:W-:Y:S01]  /*3c30*/  HADD2.F32 R51, -RZ, R50.reuse.H0_H0 ;  /* 0x20000032ff337230 */ /* 0x100fe20000004100 */
[----:B------:R-:W-:Y:S01]  /*3c40*/  F2FP.SATFINITE.E4M3.F32.PACK_AB_MERGE_C R48, R145, R148, R155 ;  /* 0x000000949130723e */ /* 0x000fe2000480709b */
[----:B------:R-:W-:Y:S01]  /*3c50*/  HADD2.F32 R50, -RZ, R50.H1_H1 ;  /* 0x30000032ff327230 */ /* 0x000fe20000004100 */
[----:B------:R-:W-:Y:S01]  /*3c60*/  F2FP.SATFINITE.E4M3.F32.PACK_AB_MERGE_C R144, R144, R149, RZ ;  /* 0x000000959090723e */ /* 0x000fe200048070ff */
[----:B------:R-:W-:Y:S01]  /*3c70*/  HADD2.F32 R83, -RZ, R83.H0_H0 ;  /* 0x20000053ff537230 */ /* 0x000fe20000004100 */
[----:B------:R-:W-:Y:S01]  /*3c80*/  F2FP.SATFINITE.E4M3.F32.PACK_AB_MERGE_C R151, R154, R151, RZ ;  /* 0x000000979a97723e */ /* 0x000fe200048070ff */
[----:B------:R-:W-:-:S02]  /*3c90*/  HADD2.F32 R80, -RZ, R80.H0_H0 ;  /* 0x20000050ff507230 */ /* 0x000fc40000004100 */
[----:B------:R-:W-:Y:S01]  /*3ca0*/  FMUL.FTZ R78, R50, R147 ;  /* 0x00000093324e7220 */ /* 0x000fe20000410000 */
[----:B------:R-:W-:Y:S02]  /*3cb0*/  HADD2.F32 R82, -RZ, R82.H0_H0 ;  /* 0x20000052ff527230 */ /* 0x000fe40000004100 */
[-C--:B------:R-:W-:Y:S01]  /*3cc0*/  FMUL.FTZ R79, R77, R83.reuse ;  /* 0x000000534d4f7220 */ /* 0x080fe20000410000 */
[C---:B------:R-:W-:Y:S01]  /*3cd0*/  FMUL.FTZ R150, R76.reuse, R83 ;  /* 0x000000534c967220 */ /* 0x040fe20000410000 */
[----:B------:R-:W-:Y:S02]  /*3ce0*/  FMUL.FTZ R147, R51, R147 ;  /* 0x0000009333937220 */ /* 0x000fe40000410000 */
[-C--:B------:R-:W-:Y:S01]  /*3cf0*/  FFMA.FTZ R79, R76, R80.reuse, -R79 ;  /* 0x000000504c4f7223 */ /* 0x080fe2000001084f */
[----:B------:R-:W-:Y:S01]  /*3d00*/  FFMA.FTZ R150, R77, R80, R150 ;  /* 0x000000504d967223 */ /* 0x000fe20000010096 */
[-C--:B------:R-:W-:Y:S01]  /*3d10*/  FFMA.FTZ R78, R51, R82.reuse, -R78 ;  /* 0x00000052334e7223 */ /* 0x080fe2000001084e */
[----:B------:R-:W-:-:S03]  /*3d20*/  FFMA.FTZ R147, R50, R82, R147 ;  /* 0x0000005232937223 */ /* 0x000fc60000010093 */
[----:B------:R-:W-:Y:S02]  /*3d30*/  F2FP.SATFINITE.E4M3.F32.PACK_AB_MERGE_C R51, R150, R79, R151 ;  /* 0x0000004f9633723e */ /* 0x000fe40004807097 */
[----:B------:R-:W-:-:S07]  /*3d40*/  F2FP.SATFINITE.E4M3.F32.PACK_AB_MERGE_C R50, R147, R78, R144 ;  /* 0x0000004e9332723e */ /* 0x000fce0004807090 */
.L_x_319:
[----:B------:R-:W-:Y:S05]  /*3d50*/  BSYNC B2 ;  /* 0x0000000000027941 */ /* 0x000fea0003800000 */
.L_x_318:
[----:B------:R-:W-:Y:S02]  /*3d60*/  ULDC.64 UR4, c[0x0][0x2d8] ;  /* 0x0000b60000047ab9 */ /* 0x000fe40000000a00 */
[----:B------:R-:W-:-:S04]  /*3d70*/  IADD3 R76, P2, P6, R39, UR4, R142 ;  /* 0x00000004274c7c10 */ /* 0x000fc8000fe5e08e */
[----:B------:R-:W-:-:S05]  /*3d80*/  IADD3.X R77, R106, UR5, R143, P2, P6 ;  /* 0x000000056a4d7c10 */ /* 0x000fca00097ec48f */
[----:B--2---:R3:W-:Y:S04]  /*3d90*/  STG.E.128 desc[UR42][R76.64], R48 ;  /* 0x000000304c007986 */ /* 0x0047e8000c101d2a */
.L_x_313:
[----:B------:R-:W-:Y:S05]  /*3da0*/  BSYNC B1 ;  /* 0x0000000000017941 */ /* 0x000fea0003800000 */
.L_x_312:
[----:B------:R-:W-:Y:S04]  /*3db0*/  BSSY B1, `(.L_x_320) ;  /* 0x00000f0000017945 */ /* 0x000fe80003800000 */
[----:B------:R-:W-:Y:S05]  /*3dc0*/  @P3 BRA `(.L_x_321) ;  /* 0x0000000c00b83947 */ /* 0x000fea0003800000 */
[----:B---3--:R-:W-:Y:S01]  /*3dd0*/  IADD3 R76, P2, P3, R46, R122, R16 ;  /* 0x0000007a2e4c7210 */ /* 0x008fe20007b5e010 */
[----:B------:R-:W-:Y:S03]  /*3de0*/  BSSY B2, `(.L_x_322) ;  /* 0x0000077000027945 */ /* 0x000fe60003800000 */
[----:B------:R-:W-:Y:S01]  /*3df0*/  IADD3.X R77, R5, R129, R17, P2, P3 ;  /* 0x00000081054d7210 */ /* 0x000fe200017e6411 */
[----:B------:R-:W-:Y:S08]  /*3e00*/  @P0 BRA `(.L_x_323) ;  /* 0x0000000400d00947 */ /* 0x000ff00003800000 */
        /* <DEDUP_REMOVED lines=16> */
[----:B------:R-:W-:Y:S02]  /*3f10*/  PRMT R73, R83, 0x654, R72 ;  /* 0x0000065453497816 */ /* 0x000fe40000000048 */
[----:B--2---:R-:W-:Y:S02]  /*3f20*/  MOV R72, R48 ;  /* 0x0000003000487202 */ /* 0x004fe40000000f00 */
[----:B------:R-:W-:Y:S01]  /*3f30*/  LOP3.LUT R73, R73, 0xff00, R74, 0xf8, !PT ;  /* 0x0000ff0049497812 */ /* 0x000fe200078ef84a */
[----:B------:R-:W-:Y:S01]  /*3f40*/  IMAD.U32 R74, R81, 0x10000, RZ ;  /* 0x00010000514a7824 */ /* 0x000fe200078e00ff */
[----:B------:R-:W-:-:S02]  /*3f50*/  LOP3.LUT R75, R75, 0xff00, R78, 0xf8, !PT ;  /* 0x0000ff004b4b7812 */ /* 0x000fc400078ef84e */
[----:B------:R-:W-:Y:S02]  /*3f60*/  F2FP.F16.E4M3.UNPACK_B R48, R49 ;  /* 0x00000031ff30723e */ /* 0x000fe400020006ff */
[----:B------:R-:W-:Y:S02]  /*3f70*/  F2FP.F16.E4M3.UNPACK_B R78, R141.H1 ;  /* 0x0000008dff4e723e */ /* 0x000fe400030006ff */
[----:B------:R-:W-:Y:S02]  /*3f80*/  F2FP.F16.E4M3.UNPACK_B R49, R49.H1 ;  /* 0x00000031ff31723e */ /* 0x000fe400030006ff */
[----:B------:R-:W-:Y:S01]  /*3f90*/  LOP3.LUT R82, R75, 0xff0000, R80, 0xf8, !PT ;  /* 0x00ff00004b527812 */ /* 0x000fe200078ef850 */
[--C-:B------:R-:W-:Y:S01]  /*3fa0*/  HADD2.F32 R81, -RZ, R78.reuse.H1_H1 ;  /* 0x3000004eff517230 */ /* 0x100fe20000004100 */
[-C--:B------:R-:W-:Y:S01]  /*3fb0*/  F2FP.F16.E4M3.UNPACK_B R75, R140.reuse.H1 ;  /* 0x0000008cff4b723e */ /* 0x080fe200030006ff */
[----:B------:R-:W-:Y:S01]  /*3fc0*/  HADD2.F32 R80, -RZ, R78.H0_H0 ;  /* 0x2000004eff507230 */ /* 0x000fe20000004100 */
[----:B------:R-:W-:Y:S01]  /*3fd0*/  LOP3.LUT R79, R73, 0xff0000, R74, 0xf8, !PT ;  /* 0x00ff0000494f7812 */ /* 0x000fe200078ef84a */
[----:B------:R-:W-:Y:S01]  /*3fe0*/  HADD2.F32 R74, -RZ, R49.H1_H1 ;  /* 0x30000031ff4a7230 */ /* 0x000fe20000004100 */
[----:B------:R-:W-:Y:S01]  /*3ff0*/  F2FP.F16.E4M3.UNPACK_B R141, R141 ;  /* 0x0000008dff8d723e */ /* 0x000fe200020006ff */
[----:B------:R-:W-:Y:S01]  /*4000*/  HADD2.F32 R78, -RZ, R75.H0_H0 ;  /* 0x2000004bff4e7230 */ /* 0x000fe20000004100 */
[----:B------:R-:W-:Y:S01]  /*4010*/  F2FP.F16.E4M3.UNPACK_B R140, R140 ;  /* 0x0000008cff8c723e */ /* 0x000fe200020006ff */
[----:B------:R-:W-:-:S02]  /*4020*/  HADD2.F32 R73, -RZ, R48.H1_H1 ;  /* 0x30000030ff497230 */ /* 0x000fc40000004100 */
[-C--:B------:R-:W-:Y:S01]  /*4030*/  FMUL.FTZ R142, R74, R81.reuse ;  /* 0x000000514a8e7220 */ /* 0x080fe20000410000 */
[----:B------:R-:W-:Y:S02]  /*4040*/  HADD2.F32 R49, -RZ, R49.H0_H0 ;  /* 0x20000031ff317230 */ /* 0x000fe40000004100 */
[----:B------:R-:W-:Y:S02]  /*4050*/  HADD2.F32 R75, -RZ, R75.H1_H1 ;  /* 0x3000004bff4b7230 */ /* 0x000fe40000004100 */
[----:B------:R-:W-:Y:S01]  /*4060*/  FMUL.FTZ R83, R73, R80 ;  /* 0x0000005049537220 */ /* 0x000fe20000410000 */
[----:B------:R-:W-:Y:S02]  /*4070*/  HADD2.F32 R48, -RZ, R48.H0_H0 ;  /* 0x20000030ff307230 */ /* 0x000fe40000004100 */
[C---:B------:R-:W-:Y:S01]  /*4080*/  FMUL.FTZ R81, R49.reuse, R81 ;  /* 0x0000005131517220 */ /* 0x040fe20000410000 */
[-C--:B------:R-:W-:Y:S01]  /*4090*/  FFMA.FTZ R142, R49, R75.reuse, -R142 ;  /* 0x0000004b318e7223 */ /* 0x080fe2000001088e */
[----:B------:R-:W-:Y:S01]  /*40a0*/  F2FP.F16.E4M3.UNPACK_B R49, R72.H1 ;  /* 0x00000048ff31723e */ /* 0x000fe200030006ff */
[C---:B------:R-:W-:Y:S01]  /*40b0*/  FMUL.FTZ R80, R48.reuse, R80 ;  /* 0x0000005030507220 */ /* 0x040fe20000410000 */
[----:B------:R-:W-:Y:S01]  /*40c0*/  FFMA.FTZ R48, R48, R78, -R83 ;  /* 0x0000004e30307223 */ /* 0x000fe20000010853 */
[----:B------:R-:W-:Y:S01]  /*40d0*/  F2FP.F16.E4M3.UNPACK_B R72, R72 ;  /* 0x00000048ff48723e */ /* 0x000fe200020006ff */
[----:B------:R-:W-:Y:S01]  /*40e0*/  FFMA.FTZ R83, R74, R75, R81 ;  /* 0x0000004b4a537223 */ /* 0x000fe20000010051 */
[----:B------:R-:W-:Y:S01]  /*40f0*/  FFMA.FTZ R143, R73, R78, R80 ;  /* 0x0000004e498f7223 */ /* 0x000fe20000010050 */
[----:B------:R-:W-:-:S02]  /*4100*/  HADD2.F32 R78, -RZ, R141.H1_H1 ;  /* 0x3000008dff4e7230 */ /* 0x000fc40000004100 */
[--C-:B------:R-:W-:Y:S01]  /*4110*/  HADD2.F32 R73, -RZ, R49.reuse.H0_H0 ;  /* 0x20000031ff497230 */ /* 0x100fe20000004100 */
[----:B------:R-:W-:Y:S01]  /*4120*/  F2FP.SATFINITE.E4M3.F32.PACK_AB_MERGE_C R145, R83, R142, RZ ;  /* 0x0000008e5391723e */ /* 0x000fe200048070ff */
[----:B------:R-:W-:Y:S02]  /*4130*/  HADD2.F32 R74, -RZ, R49.H1_H1 ;  /* 0x30000031ff4a7230 */ /* 0x000fe40000004100 */
[--C-:B------:R-:W-:Y:S02]  /*4140*/  HADD2.F32 R49, -RZ, R72.reuse.H0_H0 ;  /* 0x20000048ff317230 */ /* 0x100fe40000004100 */
[-C--:B------:R-:W-:Y:S01]  /*4150*/  FMUL.FTZ R81, R73, R78.reuse ;  /* 0x0000004e49517220 */ /* 0x080fe20000410000 */
[----:B------:R-:W-:Y:S02]  /*4160*/  HADD2.F32 R141, -RZ, R141.H0_H0 ;  /* 0x2000008dff8d7230 */ /* 0x000fe40000004100 */
[----:B------:R-:W-:Y:S01]  /*4170*/  FMUL.FTZ R80, R74, R78 ;  /* 0x0000004e4a507220 */ /* 0x000fe20000410000 */
[----:B------:R-:W-:-:S02]  /*4180*/  HADD2.F32 R72, -RZ, R72.H1_H1 ;  /* 0x30000048ff487230 */ /* 0x000fc40000004100 */
[--C-:B------:R-:W-:Y:S02]  /*4190*/  HADD2.F32 R75, -RZ, R140.reuse.H1_H1 ;  /* 0x3000008cff4b7230 */ /* 0x100fe40000004100 */
[----:B------:R-:W-:Y:S02]  /*41a0*/  HADD2.F32 R140, -RZ, R140.H0_H0 ;  /* 0x2000008cff8c7230 */ /* 0x000fe40000004100 */
[-C--:B------:R-:W-:Y:S01]  /*41b0*/  FMUL.FTZ R78, R72, R141.reuse ;  /* 0x0000008d484e7220 */ /* 0x080fe20000410000 */
[----:B------:R-:W-:Y:S01]  /*41c0*/  FMUL.FTZ R141, R49, R141 ;  /* 0x0000008d318d7220 */ /* 0x000fe20000410000 */
[-C--:B------:R-:W-:Y:S01]  /*41d0*/  FFMA.FTZ R80, R73, R75.reuse, -R80 ;  /* 0x0000004b49507223 */ /* 0x080fe20000010850 */
[----:B------:R-:W-:Y:S01]  /*41e0*/  FFMA.FTZ R81, R74, R75, R81 ;  /* 0x0000004b4a517223 */ /* 0x000fe20000010051 */
[-C--:B------:R-:W-:Y:S01]  /*41f0*/  FFMA.FTZ R135, R49, R140.reuse, -R78 ;  /* 0x0000008c31877223 */ /* 0x080fe2000001084e */
[----:B------:R-:W-:Y:S01]  /*4200*/  FFMA.FTZ R140, R72, R140, R141 ;  /* 0x0000008c488c7223 */ /* 0x000fe2000001008d */
[----:B------:R-:W-:-:S02]  /*4210*/  F2FP.F16.E4M3.UNPACK_B R72, R51.H1 ;  /* 0x00000033ff48723e */ /* 0x000fc400030006ff */
[----:B------:R-:W-:Y:S02]  /*4220*/  F2FP.SATFINITE.E4M3.F32.PACK_AB_MERGE_C R144, R81, R80, RZ ;  /* 0x000000505190723e */ /* 0x000fe400048070ff */
[----:B------:R-:W-:Y:S01]  /*4230*/  F2FP.F16.E4M3.UNPACK_B R80, R82.H1 ;  /* 0x00000052ff50723e */ /* 0x000fe200030006ff */
[--C-:B------:R-:W-:Y:S01]  /*4240*/  HADD2.F32 R74, -RZ, R72.reuse.H1_H1 ;  /* 0x30000048ff4a7230 */ /* 0x100fe20000004100 */
[-C--:B------:R-:W-:Y:S01]  /*4250*/  F2FP.F16.E4M3.UNPACK_B R75, R79.reuse.H1 ;  /* 0x0000004fff4b723e */ /* 0x080fe200030006ff */
[----:B------:R-:W-:Y:S01]  /*4260*/  HADD2.F32 R73, -RZ, R72.H0_H0 ;  /* 0x20000048ff497230 */ /* 0x000fe20000004100 */
[----:B------:R-:W-:Y:S01]  /*4270*/  F2FP.F16.E4M3.UNPACK_B R49, R50.H1 ;  /* 0x00000032ff31723e */ /* 0x000fe200030006ff */
[----:B------:R-:W-:Y:S01]  /*4280*/  HADD2.F32 R83, -RZ, R80.H1_H1 ;  /* 0x30000050ff537230 */ /* 0x000fe20000004100 */
[----:B------:R-:W-:Y:S01]  /*4290*/  F2FP.F16.E4M3.UNPACK_B R82, R82 ;  /* 0x00000052ff52723e */ /* 0x000fe200020006ff */
[----:B------:R-:W-:Y:S01]  /*42a0*/  HADD2.F32 R78, -RZ, R75.H1_H1 ;  /* 0x3000004bff4e7230 */ /* 0x000fe20000004100 */
[----:B------:R-:W-:Y:S01]  /*42b0*/  F2FP.F16.E4M3.UNPACK_B R79, R79 ;  /* 0x0000004fff4f723e */ /* 0x000fe200020006ff */
[----:B------:R-:W-:-:S02]  /*42c0*/  HADD2.F32 R72, -RZ, R49.H1_H1 ;  /* 0x30000031ff487230 */ /* 0x000fc40000004100 */
[-C--:B------:R-:W-:Y:S01]  /*42d0*/  FMUL.FTZ R142, R74, R83.reuse ;  /* 0x000000534a8e7220 */ /* 0x080fe20000410000 */
[----:B------:R-:W-:Y:S02]  /*42e0*/  HADD2.F32 R81, -RZ, R82.H1_H1 ;  /* 0x30000052ff517230 */ /* 0x000fe40000004100 */
[C---:B------:R-:W-:Y:S01]  /*42f0*/  FMUL.FTZ R83, R73.reuse, R83 ;  /* 0x0000005349537220 */ /* 0x040fe20000410000 */
[----:B------:R-:W-:Y:S02]  /*4300*/  HADD2.F32 R49, -RZ, R49.H0_H0 ;  /* 0x20000031ff317230 */ /* 0x000fe40000004100 */
[----:B------:R-:W-:Y:S01]  /*4310*/  FFMA.FTZ R141, R73, R78, -R142 ;  /* 0x0000004e498d7223 */ /* 0x000fe2000001088e */
[----:B------:R-:W-:Y:S02]  /*4320*/  HADD2.F32 R73, -RZ, R79.H1_H1 ;  /* 0x3000004fff497230 */ /* 0x000fe40000004100 */
[----:B------:R-:W-:Y:S01]  /*4330*/  FMUL.FTZ R142, R72, R81 ;  /* 0x00000051488e7220 */ /* 0x000fe20000410000 */
        /* <DEDUP_REMOVED lines=8> */
[----:B------:R-:W-:Y:S02]  /*43c0*/  HADD2.F32 R51, -RZ, R51.H1_H1 ;  /* 0x30000033ff337230 */ /* 0x000fe40000004100 */
        /* <DEDUP_REMOVED lines=14> */
[----:B------:R-:W-:Y:S01]  /*44b0*/  FFMA.FTZ R73, R50, R79, R73 ;  /* 0x0000004f32497223 */ /* 0x000fe20000010049 */
[----:B------:R-:W-:-:S02]  /*44c0*/  F2FP.SATFINITE.E4M3.F32.PACK_AB_MERGE_C R49, R143, R48, R145 ;  /* 0x000000308f31723e */ /* 0x000fc40004807091 */
[----:B------:R-:W-:Y:S02]  /*44d0*/  F2FP.SATFINITE.E4M3.F32.PACK_AB_MERGE_C R48, R140, R135, R144 ;  /* 0x000000878c30723e */ /* 0x000fe40004807090 */
[----:B------:R-:W-:Y:S02]  /*44e0*/  F2FP.SATFINITE.E4M3.F32.PACK_AB_MERGE_C R50, R73, R74, R81 ;  /* 0x0000004a4932723e */ /* 0x000fe40004807051 */
[----:B------:R-:W-:-:S07]  /*44f0*/  F2FP.SATFINITE.E4M3.F32.PACK_AB_MERGE_C R51, R80, R83, R78 ;  /* 0x000000535033723e */ /* 0x000fce000480704e */
.L_x_325:
[----:B------:R-:W-:Y:S05]  /*4500*/  BSYNC B3 ;  /* 0x0000000000037941 */ /* 0x000fea0003800000 */
.L_x_324:
[----:B------:R-:W-:Y:S02]  /*4510*/  ULDC.64 UR4, c[0x0][0x2d8] ;  /* 0x0000b60000047ab9 */ /* 0x000fe40000000a00 */
[----:B------:R-:W-:-:S04]  /*4520*/  IADD3 R72, P2, P3, R76, UR4, R100 ;  /* 0x000000044c487c10 */ /* 0x000fc8000fb5e064 */
[----:B------:R-:W-:-:S05]  /*4530*/  IADD3.X R73, R77, UR5, R36, P2, P3 ;  /* 0x000000054d497c10 */ /* 0x000fca00097e6424 */
[----:B--2---:R3:W-:Y:S04]  /*4540*/  STG.E.128 desc[UR42][R72.64], R48 ;  /* 0x0000003048007986 */ /* 0x0047e8000c101d2a */
.L_x_323:
[----:B------:R-:W-:Y:S05]  /*4550*/  BSYNC B2 ;  /* 0x0000000000027941 */ /* 0x000fea0003800000 */
.L_x_322:
[----:B------:R-:W-:Y:S05]  /*4560*/  @P1 BRA `(.L_x_321) ;  /* 0x0000000400d01947 */ /* 0x000fea0003800000 */
[----:B-123--:R1:W2:Y:S01]  /*4570*/  LDS.128 R48, [R114+0x2d400] ;  /* 0x02d4000072307984 */ /* 0x00e2a20000000c00 */
[----:B------:R-:W-:Y:S01]  /*4580*/  ISETP.GE.AND P2, PT, R236, R128, PT ;  /* 0x00000080ec00720c */ /* 0x000fe20003f46270 */
[----:B------:R-:W-:-:S12]  /*4590*/  BSSY B2, `(.L_x_326) ;  /* 0x000006d000027945 */ /* 0x000fd80003800000 */
[----:B-1----:R-:W-:Y:S05]  /*45a0*/  @P2 BRA `(.L_x_327) ;  /* 0x0000000400ac2947 */ /* 0x002fea0003800000 */
[----:B------:R-:W-:Y:S01]  /*45b0*/  SHF.R.U32.HI R73, RZ, 0x8, R71 ;  /* 0x00000008ff497819 */ /* 0x000fe20000011647 */
[----:B--2---:R-:W-:Y:S01]  /*45c0*/  IMAD.MOV.U32 R70, RZ, RZ, R51 ;  /* 0x000000ffff467224 */ /* 0x004fe200078e0033 */
[--C-:B------:R-:W-:Y:S02]  /*45d0*/  SHF.R.U32.HI R78, RZ, 0x10, R69.reuse ;  /* 0x00000010ff4e7819 */ /* 0x100fe40000011645 */
[--C-:B------:R-:W-:Y:S02]  /*45e0*/  SHF.R.U32.HI R74, RZ, 0x8, R69.reuse ;  /* 0x00000008ff4a7819 */ /* 0x100fe40000011645 */
[----:B------:R-:W-:Y:S02]  /*45f0*/  LOP3.LUT R68, R69, 0xff, RZ, 0xc0, !PT ;  /* 0x000000ff45447812 */ /* 0x000fe400078ec0ff */
[----:B------:R-:W-:Y:S02]  /*4600*/  SHF.R.U32.HI R79, RZ, 0x18, R69 ;  /* 0x00000018ff4f7819 */ /* 0x000fe40000011645 */
[----:B------:R-:W-:-:S02]  /*4610*/  LOP3.LUT R69, R71, 0xff, RZ, 0xc0, !PT ;  /* 0x000000ff47457812 */ /* 0x000fc400078ec0ff */
[--C-:B------:R-:W-:Y:S02]  /*4620*/  SHF.R.U32.HI R72, RZ, 0x18, R71.reuse ;  /* 0x00000018ff487819 */ /* 0x100fe40000011647 */
[----:B------:R-:W-:Y:S01]  /*4630*/  SHF.R.U32.HI R75, RZ, 0x10, R71 ;  /* 0x00000010ff4b7819 */ /* 0x000fe20000011647 */
[----:B------:R-:W-:Y:S01]  /*4640*/  IMAD.SHL.U32 R71, R73, 0x100, RZ ;  /* 0x0000010049477824 */ /* 0x000fe200078e00ff */
[----:B------:R-:W-:Y:S02]  /*4650*/  PRMT R68, R79, 0x654, R68 ;  /* 0x000006544f447816 */ /* 0x000fe40000000044 */
[----:B------:R-:W-:Y:S02]  /*4660*/  SHF.L.U32 R51, R74, 0x8, RZ ;  /* 0x000000084a337819 */ /* 0x000fe400000006ff */
[----:B------:R-:W-:Y:S02]  /*4670*/  PRMT R72, R72, 0x654, R69 ;  /* 0x0000065448487816 */ /* 0x000fe40000000045 */
[----:B------:R-:W-:Y:S01]  /*4680*/  LOP3.LUT R69, R68, 0xff00, R51, 0xf8, !PT ;  /* 0x0000ff0044457812 */ /* 0x000fe200078ef833 */
[----:B------:R-:W-:Y:S01]  /*4690*/  IMAD.U32 R68, R78, 0x10000, RZ ;  /* 0x000100004e447824 */ /* 0x000fe200078e00ff */
[----:B------:R-:W-:Y:S01]  /*46a0*/  LOP3.LUT R74, R72, 0xff00, R71, 0xf8, !PT ;  /* 0x0000ff00484a7812 */ /* 0x000fe200078ef847 */
[----:B------:R-:W-:Y:S01]  /*46b0*/  IMAD.U32 R71, R75, 0x10000, RZ ;  /* 0x000100004b477824 */ /* 0x000fe200078e00ff */
[----:B------:R-:W-:-:S02]  /*46c0*/  F2FP.F16.E4M3.UNPACK_B R51, R49 ;  /* 0x00000031ff33723e */ /* 0x000fc400020006ff */
[----:B------:R-:W-:Y:S02]  /*46d0*/  F2FP.F16.E4M3.UNPACK_B R72, R139.H1 ;  /* 0x0000008bff48723e */ /* 0x000fe400030006ff */
[----:B------:R-:W-:Y:S02]  /*46e0*/  F2FP.F16.E4M3.UNPACK_B R49, R49.H1 ;  /* 0x00000031ff31723e */ /* 0x000fe400030006ff */
[----:B------:R-:W-:Y:S01]  /*46f0*/  LOP3.LUT R73, R69, 0xff0000, R68, 0xf8, !PT ;  /* 0x00ff000045497812 */ /* 0x000fe200078ef844 */
[--C-:B------:R-:W-:Y:S01]  /*4700*/  HADD2.F32 R68, -RZ, R51.reuse.H1_H1 ;  /* 0x30000033ff447230 */ /* 0x100fe20000004100 */
[----:B------:R-:W-:Y:S01]  /*4710*/  LOP3.LUT R75, R74, 0xff0000, R71, 0xf8, !PT ;  /* 0x00ff00004a4b7812 */ /* 0x000fe200078ef847 */
[--C-:B------:R-:W-:Y:S01]  /*4720*/  HADD2.F32 R74, -RZ, R72.reuse.H0_H0 ;  /* 0x20000048ff4a7230 */ /* 0x100fe20000004100 */
[----:B------:R-:W-:Y:S01]  /*4730*/  F2FP.F16.E4M3.UNPACK_B R71, R138.H1 ;  /* 0x0000008aff47723e */ /* 0x000fe200030006ff */
[----:B------:R-:W-:Y:S01]  /*4740*/  HADD2.F32 R51, -RZ, R51.H0_H0 ;  /* 0x20000033ff337230 */ /* 0x000fe20000004100 */
[----:B------:R-:W-:Y:S01]  /*4750*/  F2FP.F16.E4M3.UNPACK_B R139, R139 ;  /* 0x0000008bff8b723e */ /* 0x000fe200020006ff */
[----:B------:R-:W-:-:S02]  /*4760*/  HADD2.F32 R78, -RZ, R72.H1_H1 ;  /* 0x30000048ff4e7230 */ /* 0x000fc40000004100 */
[-C--:B------:R-:W-:Y:S01]  /*4770*/  FMUL.FTZ R80, R68, R74.reuse ;  /* 0x0000004a44507220 */ /* 0x080fe20000410000 */
[--C-:B------:R-:W-:Y:S02]  /*4780*/  HADD2.F32 R69, -RZ, R49.reuse.H1_H1 ;  /* 0x30000031ff457230 */ /* 0x100fe40000004100 */
[----:B------:R-:W-:Y:S01]  /*4790*/  FMUL.FTZ R79, R51, R74 ;  /* 0x0000004a334f7220 */ /* 0x000fe20000410000 */
[----:B------:R-:W-:Y:S01]  /*47a0*/  HADD2.F32 R49, -RZ, R49.H0_H0 ;  /* 0x20000031ff317230 */ /* 0x000fe20000004100 */
[----:B------:R-:W-:Y:S01]  /*47b0*/  F2FP.F16.E4M3.UNPACK_B R138, R138 ;  /* 0x0000008aff8a723e */ /* 0x000fe200020006ff */
[--C-:B------:R-:W-:Y:S02]  /*47c0*/  HADD2.F32 R74, -RZ, R71.reuse.H1_H1 ;  /* 0x30000047ff4a7230 */ /* 0x100fe40000004100 */
[-C--:B------:R-:W-:Y:S01]  /*47d0*/  FMUL.FTZ R82, R69, R78.reuse ;  /* 0x0000004e45527220 */ /* 0x080fe20000410000 */
[----:B------:R-:W-:Y:S02]  /*47e0*/  HADD2.F32 R72, -RZ, R71.H0_H0 ;  /* 0x20000047ff487230 */ /* 0x000fe40000004100 */
[----:B------:R-:W-:Y:S01]  /*47f0*/  FMUL.FTZ R78, R49, R78 ;  /* 0x0000004e314e7220 */ /* 0x000fe20000410000 */
[----:B------:R-:W-:-:S02]  /*4800*/  HADD2.F32 R71, -RZ, R139.H1_H1 ;  /* 0x3000008bff477230 */ /* 0x000fc40000004100 */
[----:B------:R-:W-:Y:S01]  /*4810*/  FFMA.FTZ R82, R49, R74, -R82 ;  /* 0x0000004a31527223 */ /* 0x000fe20000010852 */
[----:B------:R-:W-:Y:S01]  /*4820*/  F2FP.F16.E4M3.UNPACK_B R49, R48.H1 ;  /* 0x00000030ff31723e */ /* 0x000fe200030006ff */
[----:B------:R-:W-:Y:S01]  /*4830*/  FFMA.FTZ R80, R51, R72, -R80 ;  /* 0x0000004833507223 */ /* 0x000fe20000010850 */
[----:B------:R-:W-:Y:S01]  /*4840*/  F2FP.F16.E4M3.UNPACK_B R48, R48 ;  /* 0x00000030ff30723e */ /* 0x000fe200020006ff */
[----:B------:R-:W-:Y:S01]  /*4850*/  FFMA.FTZ R81, R68, R72, R79 ;  /* 0x0000004844517223 */ /* 0x000fe2000001004f */
[----:B------:R-:W-:Y:S02]  /*4860*/  HADD2.F32 R139, -RZ, R139.H0_H0 ;  /* 0x2000008bff8b7230 */ /* 0x000fe40000004100 */
[----:B------:R-:W-:Y:S01]  /*4870*/  FFMA.FTZ R83, R69, R74, R78 ;  /* 0x0000004a45537223 */ /* 0x000fe2000001004e */
[--C-:B------:R-:W-:Y:S02]  /*4880*/  HADD2.F32 R51, -RZ, R49.reuse.H0_H0 ;  /* 0x20000031ff337230 */ /* 0x100fe40000004100 */
[----:B------:R-:W-:-:S02]  /*4890*/  HADD2.F32 R68, -RZ, R49.H1_H1 ;  /* 0x30000031ff447230 */ /* 0x000fc40000004100 */
[--C-:B------:R-:W-:Y:S01]  /*48a0*/  HADD2.F32 R49, -RZ, R48.reuse.H0_H0 ;  /* 0x20000030ff317230 */ /* 0x100fe20000004100 */
[----:B------:R-:W-:Y:S01]  /*48b0*/  F2FP.SATFINITE.E4M3.F32.PACK_AB_MERGE_C R140, R83, R82, RZ ;  /* 0x00000052538c723e */ /* 0x000fe200048070ff */
[----:B------:R-:W-:Y:S02]  /*48c0*/  HADD2.F32 R48, -RZ, R48.H1_H1 ;  /* 0x30000030ff307230 */ /* 0x000fe40000004100 */
[-C--:B------:R-:W-:Y:S01]  /*48d0*/  FMUL.FTZ R74, R68, R71.reuse ;  /* 0x00000047444a7220 */ /* 0x080fe20000410000 */
[--C-:B------:R-:W-:Y:S02]  /*48e0*/  HADD2.F32 R69, -RZ, R138.reuse.H1_H1 ;  /* 0x3000008aff457230 */ /* 0x100fe40000004100 */
[----:B------:R-:W-:Y:S01]  /*48f0*/  FMUL.FTZ R71, R51, R71 ;  /* 0x0000004733477220 */ /* 0x000fe20000410000 */
[----:B------:R-:W-:Y:S02]  /*4900*/  HADD2.F32 R138, -RZ, R138.H0_H0 ;  /* 0x2000008aff8a7230 */ /* 0x000fe40000004100 */
[-C--:B------:R-:W-:Y:S01]  /*4910*/  FMUL.FTZ R72, R48, R139.reuse ;  /* 0x0000008b30487220 */ /* 0x080fe20000410000 */
[----:B------:R-:W-:Y:S01]  /*4920*/  FMUL.FTZ R139, R49, R139 ;  /* 0x0000008b318b7220 */ /* 0x000fe20000410000 */
[-C--:B------:R-:W-:Y:S01]  /*4930*/  FFMA.FTZ R74, R51, R69.reuse, -R74 ;  /* 0x00000045334a7223 */ /* 0x080fe2000001084a */
[----:B------:R-:W-:Y:S01]  /*4940*/  FFMA.FTZ R71, R68, R69, R71 ;  /* 0x0000004544477223 */ /* 0x000fe20000010047 */
[----:B------:R-:W-:Y:S01]  /*4950*/  FFMA.FTZ R79, R49, R138, -R72 ;  /* 0x0000008a314f7223 */ /* 0x000fe20000010848 */
[----:B------:R-:W-:Y:S01]  /*4960*/  F2FP.F16.E4M3.UNPACK_B R49, R70.H1 ;  /* 0x00000046ff31723e */ /* 0x000fe200030006ff */
[----:B------:R-:W-:Y:S01]  /*4970*/  FFMA.FTZ R138, R48, R138, R139 ;  /* 0x0000008a308a7223 */ /* 0x000fe2000001008b */
[----:B------:R-:W-:-:S02]  /*4980*/  F2FP.F16.E4M3.UNPACK_B R72, R75.H1 ;  /* 0x0000004bff48723e */ /* 0x000fc400030006ff */
[----:B------:R-:W-:Y:S01]  /*4990*/  F2FP.F16.E4M3.UNPACK_B R69, R73.H1 ;  /* 0x00000049ff45723e */ /* 0x000fe200030006ff */
[--C-:B------:R-:W-:Y:S01]  /*49a0*/  HADD2.F32 R68, -RZ, R49.reuse.H1_H1 ;  /* 0x30000031ff447230 */ /* 0x100fe20000004100 */
[----:B------:R-:W-:Y:S01]  /*49b0*/  F2FP.F16.E4M3.UNPACK_B R48, R50.H1 ;  /* 0x00000032ff30723e */ /* 0x000fe200030006ff */
[----:B------:R-:W-:Y:S01]  /*49c0*/  HADD2.F32 R78, -RZ, R72.H1_H1 ;  /* 0x30000048ff4e7230 */ /* 0x000fe20000004100 */
[----:B------:R-:W-:Y:S01]  /*49d0*/  F2FP.F16.E4M3.UNPACK_B R75, R75 ;  /* 0x0000004bff4b723e */ /* 0x000fe200020006ff */
[----:B------:R-:W-:Y:S01]  /*49e0*/  HADD2.F32 R51, -RZ, R49.H0_H0 ;  /* 0x20000031ff337230 */ /* 0x000fe20000004100 */
[----:B------:R-:W-:Y:S01]  /*49f0*/  F2FP.SATFINITE.E4M3.F32.PACK_AB_MERGE_C R139, R71, R74, RZ ;  /* 0x0000004a478b723e */ /* 0x000fe200048070ff */
[----:B------:R-:W-:Y:S01]  /*4a00*/  HADD2.F32 R71, -RZ, R69.H1_H1 ;  /* 0x30000045ff477230 */ /* 0x000fe20000004100 */
[----:B------:R-:W-:Y:S01]  /*4a10*/  F2FP.F16.E4M3.UNPACK_B R73, R73 ;  /* 0x00000049ff49723e */ /* 0x000fe200020006ff */
[----:B------:R-:W-:Y:S01]  /*4a20*/  FMUL.FTZ R82, R68, R78 ;  /* 0x0000004e44527220 */ /* 0x000fe20000410000 */
[----:B------:R-:W-:-:S02]  /*4a30*/  HADD2.F32 R49, -RZ, R48.H1_H1 ;  /* 0x30000030ff317230 */ /* 0x000fc40000004100 */
[C---:B------:R-:W-:Y:S01]  /*4a40*/  FMUL.FTZ R135, R51.reuse, R78 ;  /* 0x0000004e33877220 */ /* 0x040fe20000410000 */
[----:B------:R-:W-:Y:S02]  /*4a50*/  HADD2.F32 R74, -RZ, R75.H1_H1 ;  /* 0x3000004bff4a7230 */ /* 0x000fe40000004100 */
[----:B------:R-:W-:Y:S01]  /*4a60*/  FFMA.FTZ R82, R51, R71, -R82 ;  /* 0x0000004733527223 */ /* 0x000fe20000010852 */
[----:B------:R-:W-:Y:S01]  /*4a70*/  HADD2.F32 R48, -RZ, R48.H0_H0 ;  /* 0x20000030ff307230 */ /* 0x000fe20000004100 */
[----:B------:R-:W-:Y:S01]  /*4a80*/  F2FP.F16.E4M3.UNPACK_B R50, R50 ;  /* 0x00000032ff32723e */ /* 0x000fe200020006ff */
[----:B------:R-:W-:Y:S02]  /*4a90*/  HADD2.F32 R51, -RZ, R73.H1_H1 ;  /* 0x30000049ff337230 */ /* 0x000fe40000004100 */
[----:B------:R-:W-:Y:S01]  /*4aa0*/  FMUL.FTZ R83, R49, R74 ;  /* 0x0000004a31537220 */ /* 0x000fe20000410000 */
        /* <DEDUP_REMOVED lines=8> */
[--C-:B------:R-:W-:Y:S02]  /*4b30*/  HADD2.F32 R49, -RZ, R70.reuse.H0_H0 ;  /* 0x20000046ff317230 */ /* 0x100fe40000004100 */
        /* <DEDUP_REMOVED lines=8> */
[C---:B------:R-:W-:Y:S01]  /*4bc0*/  FMUL.FTZ R71, R49.reuse, R72 ;  /* 0x0000004831477220 */ /* 0x040fe20000410000 */
[-C--:B------:R-:W-:Y:S01]  /*4bd0*/  FFMA.FTZ R51, R48, R73.reuse, -R51 ;  /* 0x0000004930337223 */ /* 0x080fe20000010833 */
[----:B------:R-:W-:Y:S01]  /*4be0*/  FFMA.FTZ R50, R50, R73, R75 ;  /* 0x0000004932327223 */ /* 0x000fe2000001004b */
[-C--:B------:R-:W-:Y:S01]  /*4bf0*/  FFMA.FTZ R68, R49, R69.reuse, -R68 ;  /* 0x0000004531447223 */ /* 0x080fe20000010844 */
[----:B------:R-:W-:Y:S01]  /*4c00*/  FFMA.FTZ R71, R70, R69, R71 ;  /* 0x0000004546477223 */ /* 0x000fe20000010047 */
[----:B------:R-:W-:-:S02]  /*4c10*/  F2FP.SATFINITE.E4M3.F32.PACK_AB_MERGE_C R82, R135, R82, RZ ;  /* 0x000000528752723e */ /* 0x000fc400048070ff */
[----:B------:R-:W-:Y:S02]  /*4c20*/  F2FP.SATFINITE.E4M3.F32.PACK_AB_MERGE_C R50, R50, R51, R74 ;  /* 0x000000333232723e */ /* 0x000fe4000480704a */
[----:B------:R-:W-:Y:S02]  /*4c30*/  F2FP.SATFINITE.E4M3.F32.PACK_AB_MERGE_C R49, R81, R80, R140 ;  /* 0x000000505131723e */ /* 0x000fe4000480708c */
[----:B------:R-:W-:Y:S02]  /*4c40*/  F2FP.SATFINITE.E4M3.F32.PACK_AB_MERGE_C R48, R138, R79, R139 ;  /* 0x0000004f8a30723e */ /* 0x000fe4000480708b */
[----:B------:R-:W-:-:S07]  /*4c50*/  F2FP.SATFINITE.E4M3.F32.PACK_AB_MERGE_C R51, R71, R68, R82 ;  /* 0x000000444733723e */ /* 0x000fce0004807052 */
.L_x_327:
[----:B------:R-:W-:Y:S05]  /*4c60*/  BSYNC B2 ;  /* 0x0000000000027941 */ /* 0x000fea0003800000 */
.L_x_326:
[----:B------:R-:W-:Y:S02]  /*4c70*/  ULDC.64 UR4, c[0x0][0x2d8] ;  /* 0x0000b60000047ab9 */ /* 0x000fe40000000a00 */
[----:B------:R-:W-:-:S04]  /*4c80*/  IADD3 R68, P2, P3, R39, UR4, R76 ;  /* 0x0000000427447c10 */ /* 0x000fc8000fb5e04c */
[----:B------:R-:W-:-:S05]  /*4c90*/  IADD3.X R69, R106, UR5, R77, P2, P3 ;  /* 0x000000056a457c10 */ /* 0x000fca00097e644d */
[----:B--2---:R4:W-:Y:S04]  /*4ca0*/  STG.E.128 desc[UR42][R68.64], R48 ;  /* 0x0000003044007986 */ /* 0x0049e8000c101d2a */
.L_x_321:
[----:B------:R-:W-:Y:S05]  /*4cb0*/  BSYNC B1 ;  /* 0x0000000000017941 */ /* 0x000fea0003800000 */
.L_x_320:
[----:B------:R-:W-:Y:S01]  /*4cc0*/  ISETP.NE.AND P2, PT, R146, RZ, PT ;  /* 0x000000ff9200720c */ /* 0x000fe20003f45270 */
[----:B------:R-:W-:-:S12]  /*4cd0*/  BSSY B1, `(.L_x_328) ;  /* 0x00000f4000017945 */ /* 0x000fd80003800000 */
[----:B------:R-:W-:Y:S05]  /*4ce0*/  @P2 BRA `(.L_x_329) ;  /* 0x0000000c00c82947 */ /* 0x000fea0003800000 */
[----:B----4-:R-:W-:Y:S01]  /*4cf0*/  IADD3 R68, P2, P3, R4, R122, R16 ;  /* 0x0000007a04447210 */ /* 0x010fe20007b5e010 */
[----:B------:R-:W-:Y:S03]  /*4d00*/  BSSY B2, `(.L_x_330) ;  /* 0x0000079000027945 */ /* 0x000fe60003800000 */
[----:B------:R-:W-:Y:S01]  /*4d10*/  IADD3.X R69, R29, R129, R17, P2, P3 ;  /* 0x000000811d457210 */ /* 0x000fe200017e6411 */
[----:B------:R-:W-:Y:S08]  /*4d20*/  @P0 BRA `(.L_x_331) ;  /* 0x0000000400d80947 */ /* 0x000ff00003800000 */
[----:B-123--:R1:W2:Y:S01]  /*4d30*/  LDS.128 R48, [R114+0x2a400] ;  /* 0x02a4000072307984 */ /* 0x00e2a20000000c00 */
[----:B------:R-:W-:Y:S01]  /*4d40*/  ISETP.GE.AND P2, PT, R18, R128, PT ;  /* 0x000000801200720c */ /* 0x000fe20003f46270 */
[----:B------:R-:W-:-:S12]  /*4d50*/  BSSY B3, `(.L_x_332) ;  /* 0x000006f000037945 */ /* 0x000fd80003800000 */
[----:B-1----:R-:W-:Y:S05]  /*4d60*/  @P2 BRA `(.L_x_333) ;  /* 0x0000000400b42947 */ /* 0x002fea0003800000 */
[--C-:B------:R-:W-:Y:S02]  /*4d70*/  SHF.R.U32.HI R73, RZ, 0x10, R67.reuse ;  /* 0x00000010ff497819 */ /* 0x100fe40000011643 */
[--C-:B------:R-:W-:Y:S02]  /*4d80*/  SHF.R.U32.HI R71, RZ, 0x8, R67.reuse ;  /* 0x00000008ff477819 */ /* 0x100fe40000011643 */
[----:B------:R-:W-:Y:S02]  /*4d90*/  LOP3.LUT R70, R67, 0xff, RZ, 0xc0, !PT ;  /* 0x000000ff43467812 */ /* 0x000fe400078ec0ff */
[----:B------:R-:W-:Y:S02]  /*4da0*/  SHF.R.U32.HI R67, RZ, 0x18, R67 ;  /* 0x00000018ff437819 */ /* 0x000fe40000011643 */
[----:B------:R-:W-:Y:S02]  /*4db0*/  SHF.R.U32.HI R72, RZ, 0x8, R65 ;  /* 0x00000008ff487819 */ /* 0x000fe40000011641 */
[----:B------:R-:W-:-:S02]  /*4dc0*/  LOP3.LUT R64, R65, 0xff, RZ, 0xc0, !PT ;  /* 0x000000ff41407812 */ /* 0x000fc400078ec0ff */
[--C-:B------:R-:W-:Y:S02]  /*4dd0*/  SHF.R.U32.HI R75, RZ, 0x18, R65.reuse ;  /* 0x00000018ff4b7819 */ /* 0x100fe40000011641 */
[----:B------:R-:W-:Y:S01]  /*4de0*/  PRMT R70, R67, 0x654, R70 ;  /* 0x0000065443467816 */ /* 0x000fe20000000046 */
[----:B------:R-:W-:Y:S01]  /*4df0*/  IMAD.SHL.U32 R67, R71, 0x100, RZ ;  /* 0x0000010047437824 */ /* 0x000fe200078e00ff */
[----:B------:R-:W-:Y:S01]  /*4e00*/  SHF.R.U32.HI R74, RZ, 0x10, R65 ;  /* 0x00000010ff4a7819 */ /* 0x000fe20000011641 */
[----:B--2---:R-:W-:Y:S01]  /*4e10*/  IMAD.MOV.U32 R65, RZ, RZ, R50 ;  /* 0x000000ffff417224 */ /* 0x004fe200078e0032 */
[----:B------:R-:W-:Y:S01]  /*4e20*/  MOV R66, R51 ;  /* 0x0000003300427202 */ /* 0x000fe20000000f00 */
[----:B------:R-:W-:Y:S01]  /*4e30*/  IMAD.SHL.U32 R50, R72, 0x100, RZ ;  /* 0x0000010048327824 */ /* 0x000fe200078e00ff */
[----:B------:R-:W-:Y:S02]  /*4e40*/  PRMT R51, R75, 0x654, R64 ;  /* 0x000006544b337816 */ /* 0x000fe40000000040 */
[----:B------:R-:W-:Y:S01]  /*4e50*/  LOP3.LUT R72, R70, 0xff00, R67, 0xf8, !PT ;  /* 0x0000ff0046487812 */ /* 0x000fe200078ef843 */
[----:B------:R-:W-:Y:S01]  /*4e60*/  IMAD.U32 R67, R73, 0x10000, RZ ;  /* 0x0001000049437824 */ /* 0x000fe200078e00ff */
[----:B------:R-:W-:-:S02]  /*4e70*/  LOP3.LUT R64, R51, 0xff00, R50, 0xf8, !PT ;  /* 0x0000ff0033407812 */ /* 0x000fc400078ef832 */
[----:B------:R-:W-:Y:S02]  /*4e80*/  SHF.L.U32 R51, R74, 0x10, RZ ;  /* 0x000000104a337819 */ /* 0x000fe400000006ff */
[----:B------:R-:W-:Y:S02]  /*4e90*/  F2FP.F16.E4M3.UNPACK_B R70, R137.H1 ;  /* 0x00000089ff46723e */ /* 0x000fe400030006ff */
[-C--:B------:R-:W-:Y:S02]  /*4ea0*/  F2FP.F16.E4M3.UNPACK_B R50, R49.reuse ;  /* 0x00000031ff32723e */ /* 0x080fe400020006ff */
[----:B------:R-:W-:Y:S01]  /*4eb0*/  LOP3.LUT R74, R72, 0xff0000, R67, 0xf8, !PT ;  /* 0x00ff0000484a7812 */ /* 0x000fe200078ef843 */
[----:B------:R-:W-:Y:S01]  /*4ec0*/  HADD2.F32 R72, -RZ, R70.H0_H0 ;  /* 0x20000046ff487230 */ /* 0x000fe20000004100 */
[----:B------:R-:W-:Y:S01]  /*4ed0*/  LOP3.LUT R71, R64, 0xff0000, R51, 0xf8, !PT ;  /* 0x00ff000040477812 */ /* 0x000fe200078ef833 */
[----:B------:R-:W-:Y:S01]  /*4ee0*/  HADD2.F32 R51, -RZ, R50.H1_H1 ;  /* 0x30000032ff337230 */ /* 0x000fe20000004100 */
[----:B------:R-:W-:Y:S01]  /*4ef0*/  F2FP.F16.E4M3.UNPACK_B R67, R136.H1 ;  /* 0x00000088ff43723e */ /* 0x000fe200030006ff */
[----:B------:R-:W-:Y:S01]  /*4f00*/  HADD2.F32 R73, -RZ, R70.H1_H1 ;  /* 0x30000046ff497230 */ /* 0x000fe20000004100 */
[----:B------:R-:W-:Y:S01]  /*4f10*/  F2FP.F16.E4M3.UNPACK_B R49, R49.H1 ;  /* 0x00000031ff31723e */ /* 0x000fe200030006ff */
[----:B------:R-:W-:-:S02]  /*4f20*/  HADD2.F32 R50, -RZ, R50.H0_H0 ;  /* 0x20000032ff327230 */ /* 0x000fc40000004100 */
[CC--:B------:R-:W-:Y:S01]  /*4f30*/  FMUL.FTZ R75, R51.reuse, R72.reuse ;  /* 0x00000048334b7220 */ /* 0x0c0fe20000410000 */
[----:B------:R-:W-:Y:S01]  /*4f40*/  HADD2.F32 R70, -RZ, R67.H0_H0 ;  /* 0x20000043ff467230 */ /* 0x000fe20000004100 */
[----:B------:R-:W-:Y:S01]  /*4f50*/  F2FP.F16.E4M3.UNPACK_B R137, R137 ;  /* 0x00000089ff89723e */ /* 0x000fe200020006ff */
[--C-:B------:R-:W-:Y:S02]  /*4f60*/  HADD2.F32 R64, -RZ, R49.reuse.H1_H1 ;  /* 0x30000031ff407230 */ /* 0x100fe40000004100 */
[C---:B------:R-:W-:Y:S01]  /*4f70*/  FMUL.FTZ R72, R50.reuse, R72 ;  /* 0x0000004832487220 */ /* 0x040fe20000410000 */
[----:B------:R-:W-:Y:S02]  /*4f80*/  HADD2.F32 R49, -RZ, R49.H0_H0 ;  /* 0x20000031ff317230 */ /* 0x000fe40000004100 */
[-C--:B------:R-:W-:Y:S01]  /*4f90*/  FFMA.FTZ R76, R50, R70.reuse, -R75 ;  /* 0x00000046324c7223 */ /* 0x080fe2000001084b */
[----:B------:R-:W-:Y:S02]  /*4fa0*/  HADD2.F32 R67, -RZ, R67.H1_H1 ;  /* 0x30000043ff437230 */ /* 0x000fe40000004100 */
[CC--:B------:R-:W-:Y:S01]  /*4fb0*/  FMUL.FTZ R50, R64.reuse, R73.reuse ;  /* 0x0000004940327220 */ /* 0x0c0fe20000410000 */
[----:B------:R-:W-:Y:S01]  /*4fc0*/  FFMA.FTZ R77, R51, R70, R72 ;  /* 0x00000046334d7223 */ /* 0x000fe20000010048 */
[C---:B------:R-:W-:Y:S01]  /*4fd0*/  FMUL.FTZ R73, R49.reuse, R73 ;  /* 0x0000004931497220 */ /* 0x040fe20000410000 */
[----:B------:R-:W-:Y:S01]  /*4fe0*/  F2FP.F16.E4M3.UNPACK_B R136, R136 ;  /* 0x00000088ff88723e */ /* 0x000fe200020006ff */
[-C--:B------:R-:W-:Y:S01]  /*4ff0*/  FFMA.FTZ R78, R49, R67.reuse, -R50 ;  /* 0x00000043314e7223 */ /* 0x080fe20000010832 */
[-C--:B------:R-:W-:Y:S01]  /*5000*/  F2FP.F16.E4M3.UNPACK_B R49, R48.reuse.H1 ;  /* 0x00000030ff31723e */ /* 0x080fe200030006ff */
[----:B------:R-:W-:Y:S01]  /*5010*/  FFMA.FTZ R79, R64, R67, R73 ;  /* 0x00000043404f7223 */ /* 0x000fe20000010049 */
[----:B------:R-:W-:Y:S01]  /*5020*/  F2FP.F16.E4M3.UNPACK_B R48, R48 ;  /* 0x00000030ff30723e */ /* 0x000fe200020006ff */
        /* <DEDUP_REMOVED lines=19> */
[----:B------:R-:W-:Y:S01]  /*5160*/  F2FP.SATFINITE.E4M3.F32.PACK_AB_MERGE_C R80, R72, R73, RZ ;  /* 0x000000494850723e */ /* 0x000fe200048070ff */
[--C-:B------:R-:W-:Y:S01]  /*5170*/  HADD2.F32 R51, -RZ, R49.reuse.H1_H1 ;  /* 0x30000031ff337230 */ /* 0x100fe20000004100 */
[----:B------:R-:W-:Y:S01]  /*5180*/  F2FP.F16.E4M3.UNPACK_B R64, R71.H1 ;  /* 0x00000047ff40723e */ /* 0x000fe200030006ff */
[----:B------:R-:W-:Y:S01]  /*5190*/  HADD2.F32 R73, -RZ, R70.H1_H1 ;  /* 0x30000046ff497230 */ /* 0x000fe20000004100 */
[----:B------:R-:W-:Y:S01]  /*51a0*/  F2FP.F16.E4M3.UNPACK_B R48, R65.H1 ;  /* 0x00000041ff30723e */ /* 0x000fe200030006ff */
[----:B------:R-:W-:Y:S01]  /*51b0*/  HADD2.F32 R50, -RZ, R49.H0_H0 ;  /* 0x20000031ff327230 */ /* 0x000fe20000004100 */
[----:B------:R-:W-:Y:S01]  /*51c0*/  F2FP.F16.E4M3.UNPACK_B R74, R74 ;  /* 0x0000004aff4a723e */ /* 0x000fe200020006ff */
        /* <DEDUP_REMOVED lines=33> */
[----:B------:R-:W-:-:S02]  /*53e0*/  F2FP.SATFINITE.E4M3.F32.PACK_AB_MERGE_C R78, R78, R79, RZ ;  /* 0x0000004f4e4e723e */ /* 0x000fc400048070ff */
[----:B------:R-:W-:Y:S02]  /*53f0*/  F2FP.SATFINITE.E4M3.F32.PACK_AB_MERGE_C R72, R74, R51, R72 ;  /* 0x000000334a48723e */ /* 0x000fe40004807048 */
[----:B------:R-:W-:Y:S02]  /*5400*/  F2FP.SATFINITE.E4M3.F32.PACK_AB_MERGE_C R51, R67, R50, R78 ;  /* 0x000000324333723e */ /* 0x000fe4000480704e */
[----:B------:R-:W-:Y:S01]  /*5410*/  F2FP.SATFINITE.E4M3.F32.PACK_AB_MERGE_C R49, R77, R76, R81 ;  /* 0x0000004c4d31723e */ /* 0x000fe20004807051 */
[----:B------:R-:W-:Y:S01]  /*5420*/  IMAD.MOV.U32 R50, RZ, RZ, R72 ;  /* 0x000000ffff327224 */ /* 0x000fe200078e0048 */
[----:B------:R-:W-:-:S07]  /*5430*/  F2FP.SATFINITE.E4M3.F32.PACK_AB_MERGE_C R48, R136, R75, R80 ;  /* 0x0000004b8830723e */ /* 0x000fce0004807050 */
.L_x_333:
[----:B------:R-:W-:Y:S05]  /*5440*/  BSYNC B3 ;  /* 0x0000000000037941 */ /* 0x000fea0003800000 */
.L_x_332:
[----:B------:R-:W-:Y:S02]  /*5450*/  ULDC.64 UR4, c[0x0][0x2d8] ;  /* 0x0000b60000047ab9 */ /* 0x000fe40000000a00 */
[----:B------:R-:W-:-:S04]  /*5460*/  IADD3 R64, P2, P3, R68, UR4, R100 ;  /* 0x0000000444407c10 */ /* 0x000fc8000fb5e064 */
[----:B------:R-:W-:-:S05]  /*5470*/  IADD3.X R65, R69, UR5, R36, P2, P3 ;  /* 0x0000000545417c10 */ /* 0x000fca00097e6424 */
[----:B--2---:R4:W-:Y:S04]  /*5480*/  STG.E.128 desc[UR42][R64.64], R48 ;  /* 0x0000003040007986 */ /* 0x0049e8000c101d2a */
.L_x_331:
[----:B------:R-:W-:Y:S05]  /*5490*/  BSYNC B2 ;  /* 0x0000000000027941 */ /* 0x000fea0003800000 */
.L_x_330:
[----:B------:R-:W-:Y:S05]  /*54a0*/  @P1 BRA `(.L_x_329) ;  /* 0x0000000400d81947 */ /* 0x000fea0003800000 */
[----:B-1234-:R1:W2:Y:S01]  /*54b0*/  LDS.128 R48, [R114+0x2e400] ;  /* 0x02e4000072307984 */ /* 0x01e2a20000000c00 */
[----:B------:R-:W-:Y:S01]  /*54c0*/  ISETP.GE.AND P2, PT, R236, R128, PT ;  /* 0x00000080ec00720c */ /* 0x000fe20003f46270 */
[----:B------:R-:W-:-:S12]  /*54d0*/  BSSY B2, `(.L_x_334) ;  /* 0x000006f000027945 */ /* 0x000fd80003800000 */
[----:B-1----:R-:W-:Y:S05]  /*54e0*/  @P2 BRA `(.L_x_335) ;  /* 0x0000000400b42947 */ /* 0x002fea0003800000 */
[----:B------:R-:W-:Y:S01]  /*54f0*/  SHF.R.U32.HI R71, RZ, 0x8, R61 ;  /* 0x00000008ff477819 */ /* 0x000fe2000001163d */
[----:B--2---:R-:W-:Y:S01]  /*5500*/  IMAD.MOV.U32 R62, RZ, RZ, R51 ;  /* 0x000000ffff3e7224 */ /* 0x004fe200078e0033 */
[----:B------:R-:W-:Y:S02]  /*5510*/  SHF.R.U32.HI R65, RZ, 0x8, R63 ;  /* 0x00000008ff417819 */ /* 0x000fe4000001163f */
[----:B------:R-:W-:Y:S01]  /*5520*/  SHF.R.U32.HI R73, RZ, 0x18, R61 ;  /* 0x00000018ff497819 */ /* 0x000fe2000001163d */
[----:B------:R-:W-:Y:S01]  /*5530*/  IMAD.SHL.U32 R51, R71, 0x100, RZ ;  /* 0x0000010047337824 */ /* 0x000fe200078e00ff */
[----:B------:R-:W-:Y:S02]  /*5540*/  LOP3.LUT R60, R61, 0xff, RZ, 0xc0, !PT ;  /* 0x000000ff3d3c7812 */ /* 0x000fe400078ec0ff */
[----:B------:R-:W-:Y:S02]  /*5550*/  SHF.R.U32.HI R67, RZ, 0x18, R63 ;  /* 0x00000018ff437819 */ /* 0x000fe4000001163f */
[----:B------:R-:W-:-:S02]  /*5560*/  LOP3.LUT R64, R63, 0xff, RZ, 0xc0, !PT ;  /* 0x000000ff3f407812 */ /* 0x000fc400078ec0ff */
[----:B------:R-:W-:Y:S01]  /*5570*/  SHF.R.U32.HI R66, RZ, 0x10, R63 ;  /* 0x00000010ff427819 */ /* 0x000fe2000001163f */
[----:B------:R-:W-:Y:S01]  /*5580*/  IMAD.SHL.U32 R63, R65, 0x100, RZ ;  /* 0x00000100413f7824 */ /* 0x000fe200078e00ff */
[----:B------:R-:W-:Y:S02]  /*5590*/  SHF.R.U32.HI R70, RZ, 0x10, R61 ;  /* 0x00000010ff467819 */ /* 0x000fe4000001163d */
[----:B------:R-:W-:Y:S02]  /*55a0*/  PRMT R60, R73, 0x654, R60 ;  /* 0x00000654493c7816 */ /* 0x000fe4000000003c */
[----:B------:R-:W-:Y:S02]  /*55b0*/  PRMT R64, R67, 0x654, R64 ;  /* 0x0000065443407816 */ /* 0x000fe40000000040 */
[----:B------:R-:W-:Y:S01]  /*55c0*/  LOP3.LUT R51, R60, 0xff00, R51, 0xf8, !PT ;  /* 0x0000ff003c337812 */ /* 0x000fe200078ef833 */
[----:B------:R-:W-:Y:S01]  /*55d0*/  IMAD.U32 R60, R70, 0x10000, RZ ;  /* 0x00010000463c7824 */ /* 0x000fe200078e00ff */
[----:B------:R-:W-:-:S02]  /*55e0*/  MOV R61, R50 ;  /* 0x00000032003d7202 */ /* 0x000fc40000000f00 */
[----:B------:R-:W-:Y:S02]  /*55f0*/  LOP3.LUT R63, R64, 0xff00, R63, 0xf8, !PT ;  /* 0x0000ff00403f7812 */ /* 0x000fe400078ef83f */
        /* <DEDUP_REMOVED lines=92> */
.L_x_335:
[----:B------:R-:W-:Y:S05]  /*5bc0*/  BSYNC B2 ;  /* 0x0000000000027941 */ /* 0x000fea0003800000 */
.L_x_334:
[----:B------:R-:W-:Y:S02]  /*5bd0*/  ULDC.64 UR4, c[0x0][0x2d8] ;  /* 0x0000b60000047ab9 */ /* 0x000fe40000000a00 */
[----:B------:R-:W-:-:S04]  /*5be0*/  IADD3 R60, P2, P3, R39, UR4, R68 ;  /* 0x00000004273c7c10 */ /* 0x000fc8000fb5e044 */
[----:B------:R-:W-:-:S05]  /*5bf0*/  IADD3.X R61, R106, UR5, R69, P2, P3 ;  /* 0x000000056a3d7c10 */ /* 0x000fca00097e6445 */
[----:B--2---:R1:W-:Y:S04]  /*5c00*/  STG.E.128 desc[UR42][R60.64], R48 ;  /* 0x000000303c007986 */ /* 0x0043e8000c101d2a */
.L_x_329:
[----:B------:R-:W-:Y:S05]  /*5c10*/  BSYNC B1 ;  /* 0x0000000000017941 */ /* 0x000fea0003800000 */
.L_x_328:
[----:B------:R-:W-:Y:S05]  /*5c20*/  @P4 BRA `(.L_x_336) ;  /* 0x0000005c00204947 */ /* 0x000fea0003800000 */
[----:B------:R-:W-:Y:S01]  /*5c30*/  IADD3 R122, P2, P3, R111, R122, R16 ;  /* 0x0000007a6f7a7210 */ /* 0x000fe20007b5e010 */
[----:B------:R-:W-:Y:S03]  /*5c40*/  BSSY B1, `(.L_x_337) ;  /* 0x0000079000017945 */ /* 0x000fe60003800000 */
[----:B------:R-:W-:Y:S01]  /*5c50*/  IADD3.X R129, R32, R129, R17, P2, P3 ;  /* 0x0000008120817210 */ /* 0x000fe200017e6411 */
[----:B------:R-:W-:Y:S08]  /*5c60*/  @P0 BRA `(.L_x_338) ;  /* 0x0000000400d80947 */ /* 0x000ff00003800000 */
[----:B-1234-:R1:W2:Y:S01]  /*5c70*/  LDS.128 R48, [R114+0x2b400] ;  /* 0x02b4000072307984 */ /* 0x01e2a20000000c00 */
[----:B------:R-:W-:Y:S01]  /*5c80*/  ISETP.GE.AND P2, PT, R18, R128, PT ;  /* 0x000000801200720c */ /* 0x000fe20003f46270 */
[----:B------:R-:W-:-:S12]  /*5c90*/  BSSY B2, `(.L_x_339) ;  /* 0x000006f000027945 */ /* 0x000fd80003800000 */
[----:B-1----:R-:W-:Y:S05]  /*5ca0*/  @P2 BRA `(.L_x_340) ;  /* 0x0000000400b42947 */ /* 0x002fea0003800000 */
[----:B------:R-:W-:Y:S01]  /*5cb0*/  SHF.R.U32.HI R61, RZ, 0x8, R59 ;  /* 0x00000008ff3d7819 */ /* 0x000fe2000001163b */
[----:B--2---:R-:W-:Y:S01]  /*5cc0*/  IMAD.MOV.U32 R58, RZ, RZ, R51 ;  /* 0x000000ffff3a7224 */ /* 0x004fe200078e0033 */
[--C-:B------:R-:W-:Y:S02]  /*5cd0*/  SHF.R.U32.HI R67, RZ, 0x18, R57.reuse ;  /* 0x00000018ff437819 */ /* 0x100fe40000011639 */
[----:B------:R-:W-:Y:S02]  /*5ce0*/  LOP3.LUT R56, R57, 0xff, RZ, 0xc0, !PT ;  /* 0x000000ff39387812 */ /* 0x000fe400078ec0ff */
[----:B------:R-:W-:Y:S02]  /*5cf0*/  SHF.R.U32.HI R65, RZ, 0x8, R57 ;  /* 0x00000008ff417819 */ /* 0x000fe40000011639 */
[----:B------:R-:W-:Y:S02]  /*5d00*/  SHF.R.U32.HI R63, RZ, 0x18, R59 ;  /* 0x00000018ff3f7819 */ /* 0x000fe4000001163b */
[----:B------:R-:W-:-:S02]  /*5d10*/  LOP3.LUT R60, R59, 0xff, RZ, 0xc0, !PT ;  /* 0x000000ff3b3c7812 */ /* 0x000fc400078ec0ff */
[----:B------:R-:W-:Y:S01]  /*5d20*/  SHF.R.U32.HI R62, RZ, 0x10, R59 ;  /* 0x00000010ff3e7819 */ /* 0x000fe2000001163b */
[----:B------:R-:W-:Y:S01]  /*5d30*/  IMAD.SHL.U32 R59, R61, 0x100, RZ ;  /* 0x000001003d3b7824 */ /* 0x000fe200078e00ff */
[----:B------:R-:W-:Y:S01]  /*5d40*/  SHF.R.U32.HI R64, RZ, 0x10, R57 ;  /* 0x00000010ff407819 */ /* 0x000fe20000011639 */
[----:B------:R-:W-:Y:S01]  /*5d50*/  IMAD.MOV.U32 R57, RZ, RZ, R50 ;  /* 0x000000ffff397224 */ /* 0x000fe200078e0032 */
[----:B------:R-:W-:Y:S01]  /*5d60*/  PRMT R56, R67, 0x654, R56 ;  /* 0x0000065443387816 */ /* 0x000fe20000000038 */
[----:B------:R-:W-:Y:S01]  /*5d70*/  IMAD.U32 R62, R62, 0x10000, RZ ;  /* 0x000100003e3e7824 */ /* 0x000fe200078e00ff */
[----:B------:R-:W-:Y:S02]  /*5d80*/  SHF.L.U32 R51, R65, 0x8, RZ ;  /* 0x0000000841337819 */ /* 0x000fe400000006ff */
[----:B------:R-:W-:Y:S02]  /*5d90*/  PRMT R60, R63, 0x654, R60 ;  /* 0x000006543f3c7816 */ /* 0x000fe4000000003c */
[----:B------:R-:W-:Y:S01]  /*5da0*/  LOP3.LUT R51, R56, 0xff00, R51, 0xf8, !PT ;  /* 0x0000ff0038337812 */ /* 0x000fe200078ef833 */
[----:B------:R-:W-:Y:S01]  /*5db0*/  IMAD.U32 R56, R64, 0x10000, RZ ;  /* 0x0001000040387824 */ /* 0x000fe200078e00ff */
[----:B------:R-:W-:-:S02]  /*5dc0*/  LOP3.LUT R59, R60, 0xff00, R59, 0xf8, !PT ;  /* 0x0000ff003c3b7812 */ /* 0x000fc400078ef83b */
        /* <DEDUP_REMOVED lines=89> */
[----:B------:R-:W-:Y:S02]  /*6360*/  F2FP.SATFINITE.E4M3.F32.PACK_AB_MERGE_C R48, R86, R65, R70 ;  /* 0x000000415630723e */ /* 0x000fe40004807046 */
[----:B------:R-:W-:-:S07]  /*6370*/  MOV R50, R62 ;  /* 0x0000003e00327202 */ /* 0x000fce0000000f00 */
.L_x_340:
[----:B------:R-:W-:Y:S05]  /*6380*/  BSYNC B2 ;  /* 0x0000000000027941 */ /* 0x000fea0003800000 */
.L_x_339:
[----:B------:R-:W-:Y:S02]  /*6390*/  ULDC.64 UR4, c[0x0][0x2d8] ;  /* 0x0000b60000047ab9 */ /* 0x000fe40000000a00 */
[----:B------:R-:W-:-:S04]  /*63a0*/  IADD3 R56, P2, P3, R122, UR4, R100 ;  /* 0x000000047a387c10 */ /* 0x000fc8000fb5e064 */
[----:B------:R-:W-:-:S05]  /*63b0*/  IADD3.X R57, R129, UR5, R36, P2, P3 ;  /* 0x0000000581397c10 */ /* 0x000fca00097e6424 */
[----:B--2---:R1:W-:Y:S04]  /*63c0*/  STG.E.128 desc[UR42][R56.64], R48 ;  /* 0x0000003038007986 */ /* 0x0043e8000c101d2a */
.L_x_338:
[----:B------:R-:W-:Y:S05]  /*63d0*/  BSYNC B1 ;  /* 0x0000000000017941 */ /* 0x000fea0003800000 */
.L_x_337:
        /* <DEDUP_REMOVED lines=8> */
[----:B------:R-:W-:Y:S02]  /*6460*/  LOP3.LUT R52, R53, 0xff, RZ, 0xc0, !PT ;  /* 0x000000ff35347812 */ /* 0x000fe400078ec0ff */
[--C-:B------:R-:W-:Y:S02]  /*6470*/  SHF.R.U32.HI R61, RZ, 0x18, R53.reuse ;  /* 0x00000018ff3d7819 */ /* 0x100fe40000011635 */
[----:B------:R-:W-:Y:S01]  /*6480*/  SHF.R.U32.HI R60, RZ, 0x10, R53 ;  /* 0x00000010ff3c7819 */ /* 0x000fe20000011635 */
[----:B------:R-:W-:Y:S01]  /*6490*/  IMAD.MOV.U32 R53, RZ, RZ, R50 ;  /* 0x000000ffff357224 */ /* 0x000fe200078e0032 */
[----:B------:R-:W-:Y:S01]  /*64a0*/  SHF.R.U32.HI R59, RZ, 0x10, R55 ;  /* 0x00000010ff3b7819 */ /* 0x000fe20000011637 */
[----:B------:R-:W-:Y:S01]  /*64b0*/  IMAD.SHL.U32 R50, R58, 0x100, RZ ;  /* 0x000001003a327824 */ /* 0x000fe200078e00ff */
[----:B------:R-:W-:-:S02]  /*64c0*/  LOP3.LUT R56, R55, 0xff0000ff, RZ, 0xc0, !PT ;  /* 0xff0000ff37387812 */ /* 0x000fc400078ec0ff */
[----:B------:R-:W-:Y:S02]  /*64d0*/  SHF.L.U32 R55, R57, 0x8, RZ ;  /* 0x0000000839377819 */ /* 0x000fe400000006ff */
[----:B------:R-:W-:Y:S02]  /*64e0*/  PRMT R51, R61, 0x654, R52 ;  /* 0x000006543d337816 */ /* 0x000fe40000000034 */
[----:B------:R-:W-:Y:S01]  /*64f0*/  LOP3.LUT R58, R56, 0xff00, R55, 0xf8, !PT ;  /* 0x0000ff00383a7812 */ /* 0x000fe200078ef837 */
[----:B------:R-:W-:Y:S01]  /*6500*/  IMAD.U32 R55, R59, 0x10000, RZ ;  /* 0x000100003b377824 */ /* 0x000fe200078e00ff */
[----:B------:R-:W-:Y:S01]  /*6510*/  LOP3.LUT R52, R51, 0xff00, R50, 0xf8, !PT ;  /* 0x0000ff0033347812 */ /* 0x000fe200078ef832 */
[----:B------:R-:W-:Y:S01]  /*6520*/  IMAD.U32 R51, R60, 0x10000, RZ ;  /* 0x000100003c337824 */ /* 0x000fe200078e00ff */
[----:B------:R-:W-:Y:S02]  /*6530*/  F2FP.F16.E4M3.UNPACK_B R56, R85.H1 ;  /* 0x00000055ff38723e */ /* 0x000fe400030006ff */
[----:B------:R-:W-:-:S02]  /*6540*/  F2FP.F16.E4M3.UNPACK_B R50, R49 ;  /* 0x00000031ff32723e */ /* 0x000fc400020006ff */
[----:B------:R-:W-:Y:S01]  /*6550*/  LOP3.LUT R60, R58, 0xff0000, R55, 0xf8, !PT ;  /* 0x00ff00003a3c7812 */ /* 0x000fe200078ef837 */
[----:B------:R-:W-:Y:S01]  /*6560*/  HADD2.F32 R58, -RZ, R56.H0_H0 ;  /* 0x20000038ff3a7230 */ /* 0x000fe20000004100 */
[----:B------:R-:W-:Y:S01]  /*6570*/  LOP3.LUT R57, R52, 0xff0000, R51, 0xf8, !PT ;  /* 0x00ff000034397812 */ /* 0x000fe200078ef833 */
[----:B------:R-:W-:Y:S01]  /*6580*/  HADD2.F32 R51, -RZ, R50.H1_H1 ;  /* 0x30000032ff337230 */ /* 0x000fe20000004100 */
[----:B------:R-:W-:Y:S01]  /*6590*/  F2FP.F16.E4M3.UNPACK_B R55, R84.H1 ;  /* 0x00000054ff37723e */ /* 0x000fe200030006ff */
[----:B------:R-:W-:Y:S01]  /*65a0*/  HADD2.F32 R59, -RZ, R56.H1_H1 ;  /* 0x30000038ff3b7230 */ /* 0x000fe20000004100 */
[----:B------:R-:W-:Y:S01]  /*65b0*/  F2FP.F16.E4M3.UNPACK_B R49, R49.H1 ;  /* 0x00000031ff31723e */ /* 0x000fe200030006ff */
[----:B------:R-:W-:Y:S02]  /*65c0*/  HADD2.F32 R50, -RZ, R50.H0_H0 ;  /* 0x20000032ff327230 */ /* 0x000fe40000004100 */
[----:B------:R-:W-:Y:S01]  /*65d0*/  FMUL.FTZ R61, R51, R58 ;  /* 0x0000003a333d7220 */ /* 0x000fe20000410000 */
[----:B------:R-:W-:Y:S01]  /*65e0*/  HADD2.F32 R56, -RZ, R55.H0_H0 ;  /* 0x20000037ff387230 */ /* 0x000fe20000004100 */
[----:B------:R-:W-:Y:S01]  /*65f0*/  F2FP.F16.E4M3.UNPACK_B R85, R85 ;  /* 0x00000055ff55723e */ /* 0x000fe200020006ff */
[----:B------:R-:W-:-:S02]  /*6600*/  HADD2.F32 R52, -RZ, R49.H1_H1 ;  /* 0x30000031ff347230 */ /* 0x000fc40000004100 */
        /* <DEDUP_REMOVED lines=77> */
.L_x_342:
[----:B------:R-:W-:Y:S05]  /*6ae0*/  BSYNC B1 ;  /* 0x0000000000017941 */ /* 0x000fea0003800000 */
.L_x_341:
[----:B------:R-:W-:Y:S02]  /*6af0*/  ULDC.64 UR4, c[0x0][0x2d8] ;  /* 0x0000b60000047ab9 */ /* 0x000fe40000000a00 */
[----:B------:R-:W-:-:S04]  /*6b00*/  IADD3 R122, P2, P3, R39, UR4, R122 ;  /* 0x00000004277a7c10 */ /* 0x000fc8000fb5e07a */
[----:B------:R-:W-:-:S05]  /*6b10*/  IADD3.X R123, R106, UR5, R129, P2, P3 ;  /* 0x000000056a7b7c10 */ /* 0x000fca00097e6481 */
[----:B--2---:R1:W-:Y:S01]  /*6b20*/  STG.E.128 desc[UR42][R122.64], R48 ;  /* 0x000000307a007986 */ /* 0x0043e2000c101d2a */
[----:B------:R-:W-:Y:S05]  /*6b30*/  BRA `(.L_x_336) ;  /* 0x0000004c005c7947 */ /* 0x000fea0003800000 */
.L_x_300:
[----:B------:R-:W-:Y:S02]  /*6b40*/  ISETP.GE.AND P5, PT, R22, R118, PT ;  /* 0x000000761600720c */ /* 0x000fe40003fa6270 */
[----:B------:R-:W-:Y:S02]  /*6b50*/  P2R R61, PR, RZ, 0x1 ;  /* 0x00000001ff3d7803 */ /* 0x000fe40000000000 */
[----:B------:R-:W-:-:S13]  /*6b60*/  ISETP.GE.OR P5, PT, R16, R128, P5 ;  /* 0x000000801000720c */ /* 0x000fda0002fa6670 */
[----:B------:R-:W0:Y:S08]  /*6b70*/  @!P5 LDC.64 R56, c[0x0][0x3c8] ;  /* 0x0000f200ff38db82 */ /* 0x000e300000000a00 */
[----:B------:R-:W1:Y:S01]  /*6b80*/  @!P5 LDC.64 R58, c[0x0][0x3e0] ;  /* 0x0000f800ff3adb82 */ /* 0x000e620000000a00 */
[----:B0-----:R-:W-:-:S04]  /*6b90*/  @!P5 IADD3 R56, P2, P3, R94, R56, R48 ;  /* 0x000000385e38d210 */ /* 0x001fc80007b5e030 */
[----:B------:R-:W-:Y:S02]  /*6ba0*/  @!P5 IADD3.X R57, R34, R57, R109, P2, P3 ;  /* 0x000000392239d210 */ /* 0x000fe400017e646d */
[----:B------:R-:W-:-:S04]  /*6bb0*/  ISETP.GE.AND P2, PT, R235, R118, PT ;  /* 0x00000076eb00720c */ /* 0x000fc80003f46270 */
[----:B------:R-:W-:-:S13]  /*6bc0*/  ISETP.GE.OR P2, PT, R16, R128, P2 ;  /* 0x000000801000720c */ /* 0x000fda0001746670 */
[----:B------:R-:W0:Y:S01]  /*6bd0*/  @!P2 LDC.64 R54, c[0x0][0x3d8] ;  /* 0x0000f600ff36ab82 */ /* 0x000e220000000a00 */
[----:B------:R-:W-:Y:S01]  /*6be0*/  @!P2 MOV R49, R109 ;  /* 0x0000006d0031a202 */ /* 0x000fe20000000f00 */
[----:B------:R-:W-:-:S06]  /*6bf0*/  @!P2 IMAD.MOV.U32 R51, RZ, RZ, R124 ;  /* 0x000000ffff33a224 */ /* 0x000fcc00078e007c */
[----:B------:R-:W2:Y:S08]  /*6c00*/  @!P2 LDC.64 R80, c[0x0][0x3c8] ;  /* 0x0000f200ff50ab82 */ /* 0x000eb00000000a00 */
[----:B------:R-:W3:Y:S01]  /*6c10*/  @!P2 LDC.64 R82, c[0x0][0x3e0] ;  /* 0x0000f800ff52ab82 */ /* 0x000ee20000000a00 */
[----:B0-----:R-:W-:-:S04]  /*6c20*/  @!P2 IMAD.WIDE.U32 R52, R54, 0x60, R48 ;  /* 0x000000603634a825 */ /* 0x001fc800078e0030 */
[----:B------:R-:W-:-:S04]  /*6c30*/  @!P2 IMAD R55, R55, 0x60, RZ ;  /* 0x000000603737a824 */ /* 0x000fc800078e02ff */
[----:B------:R-:W-:Y:S01]  /*6c40*/  @!P2 IMAD.IADD R55, R53, 0x1, R55 ;  /* 0x000000013537a824 */ /* 0x000fe200078e0237 */
[----:B--2---:R-:W-:-:S04]  /*6c50*/  @!P2 IADD3 R80, P3, P4, R94, R80, R52 ;  /* 0x000000505e50a210 */ /* 0x004fc80007c7e034 */
[----:B------:R-:W-:Y:S02]  /*6c60*/  @!P2 IADD3.X R81, R34, R81, R55, P3, P4 ;  /* 0x000000512251a210 */ /* 0x000fe40001fe8437 */
[----:B------:R-:W0:Y:S02]  /*6c70*/  @!P2 LDC.64 R54, c[0x0][0x3e8] ;  /* 0x0000fa00ff36ab82 */ /* 0x000e240000000a00 */
[----:B0-----:R-:W-:-:S04]  /*6c80*/  @!P2 IMAD.WIDE.U32 R52, R54, 0x60, R50 ;  /* 0x000000603634a825 */ /* 0x001fc800078e0032 */
[----:B------:R-:W-:Y:S01]  /*6c90*/  @!P2 IMAD R55, R55, 0x60, RZ ;  /* 0x000000603737a824 */ /* 0x000fe200078e02ff */
[----:B---3--:R-:W-:-:S03]  /*6ca0*/  @!P2 IADD3 R82, P3, P4, R88, R82, R52 ;  /* 0x000000525852a210 */ /* 0x008fc60007c7e034 */
[----:B------:R-:W-:-:S05]  /*6cb0*/  @!P2 IMAD.IADD R54, R53, 0x1, R55 ;  /* 0x000000013536a824 */ /* 0x000fca00078e0237 */
[----:B------:R-:W-:Y:S02]  /*6cc0*/  @!P2 IADD3.X R83, R103, R83, R54, P3, P4 ;  /* 0x000000536753a210 */ /* 0x000fe40001fe8436 */
[----:B-1----:R-:W-:-:S04]  /*6cd0*/  @!P5 IADD3 R58, P3, P4, R88, R58, R50 ;  /* 0x0000003a583ad210 */ /* 0x002fc80007c7e032 */
[----:B------:R-:W-:Y:S02]  /*6ce0*/  @!P5 IADD3.X R59, R103, R59, R124, P3, P4 ;  /* 0x0000003b673bd210 */ /* 0x000fe40001fe847c */
[----:B------:R-:W-:-:S04]  /*6cf0*/  ISETP.GE.AND P4, PT, R233, R118, PT ;  /* 0x00000076e900720c */ /* 0x000fc80003f86270 */
[----:B------:R-:W-:-:S13]  /*6d00*/  ISETP.GE.OR P4, PT, R16, R128, P4 ;  /* 0x000000801000720c */ /* 0x000fda0002786670 */
[----:B------:R-:W-:Y:S01]  /*6d10*/  @!P4 IADD3 R55, P3, P6, R94, R48, R14 ;  /* 0x000000305e37c210 */ /* 0x000fe20007e7e00e */
[----:B------:R-:W0:Y:S03]  /*6d20*/  @!P4 LDC.64 R64, c[0x0][0x3c8] ;  /* 0x0000f200ff40cb82 */ /* 0x000e260000000a00 */
[----:B------:R-:W-:Y:S02]  /*6d30*/  @!P4 IADD3.X R60, R34, R109, R20, P3, P6 ;  /* 0x0000006d223cc210 */ /* 0x000fe40001fec414 */
[----:B------:R-:W-:-:S03]  /*6d40*/  ISETP.GE.AND P3, PT, R234, R118, PT ;  /* 0x00000076ea00720c */ /* 0x000fc60003f66270 */
[----:B------:R-:W1:Y:S01]  /*6d50*/  @!P4 LDC.64 R66, c[0x0][0x3e0] ;  /* 0x0000f800ff42cb82 */ /* 0x000e620000000a00 */
[----:B------:R-:W-:-:S13]  /*6d60*/  ISETP.GE.OR P3, PT, R16, R128, P3 ;  /* 0x000000801000720c */ /* 0x000fda0001f66670 */
[----:B------:R-:W-:Y:S01]  /*6d70*/  @!P3 IADD3 R49, P0, P6, R94, R13, R48 ;  /* 0x0000000d5e31b210 */ /* 0x000fe20007e1e030 */
[----:B------:R-:W2:Y:S03]  /*6d80*/  @!P3 LDC.64 R68, c[0x0][0x3c8] ;  /* 0x0000f200ff44bb82 */ /* 0x000ea60000000a00 */
[----:B------:R-:W-:Y:S02]  /*6d90*/  @!P3 IADD3.X R52, R34, R15, R109, P0, P6 ;  /* 0x0000000f2234b210 */ /* 0x000fe400007ec46d */
[----:B------:R-:W-:-:S03]  /*6da0*/  @!P4 IADD3 R53, P0, P6, R88, R50, R9 ;  /* 0x000000325835c210 */ /* 0x000fc60007e1e009 */
[----:B------:R-:W3:Y:S01]  /*6db0*/  @!P3 LDC.64 R84, c[0x0][0x3e0] ;  /* 0x0000f800ff54bb82 */ /* 0x000ee20000000a00 */
[----:B------:R-:W-:Y:S02]  /*6dc0*/  @!P4 IADD3.X R54, R103, R124, R11, P0, P6 ;  /* 0x0000007c6736c210 */ /* 0x000fe400007ec40b */
[----:B------:R-:W-:-:S04]  /*6dd0*/  @!P3 IADD3 R51, P0, P6, R88, R8, R50 ;  /* 0x000000085833b210 */ /* 0x000fc80007e1e032 */
[----:B------:R-:W-:Y:S02]  /*6de0*/  @!P3 IADD3.X R48, R103, R10, R124, P0, P6 ;  /* 0x0000000a6730b210 */ /* 0x000fe400007ec47c */
[----:B0-----:R-:W-:Y:S02]  /*6df0*/  @!P4 IADD3 R64, P6, R55, R64, RZ ;  /* 0x000000403740c210 */ /* 0x001fe40007fde0ff */
[----:B------:R-:W-:Y:S02]  /*6e00*/  CS2R R62, SRZ ;  /* 0x00000000003e7805 */ /* 0x000fe4000001ff00 */
[----:B------:R-:W-:Y:S02]  /*6e10*/  ISETP.NE.AND P0, PT, R61, RZ, PT ;  /* 0x000000ff3d00720c */ /* 0x000fe40003f05270 */
[----:B------:R-:W-:Y:S02]  /*6e20*/  @!P4 IADD3.X R65, R60, R65, RZ, P6, !PT ;  /* 0x000000413c41c210 */ /* 0x000fe400037fe4ff */
[----:B-1----:R-:W-:-:S05]  /*6e30*/  @!P4 IADD3 R66, P6, R53, R66, RZ ;  /* 0x000000423542c210 */ /* 0x002fca0007fde0ff */
[----:B------:R-:W-:Y:S01]  /*6e40*/  @!P4 IMAD.X R67, R54, 0x1, R67, P6 ;  /* 0x000000013643c824 */ /* 0x000fe200030e0643 */
[----:B--2---:R-:W-:Y:S02]  /*6e50*/  @!P3 IADD3 R68, P6, R49, R68, RZ ;  /* 0x000000443144b210 */ /* 0x004fe40007fde0ff */
[----:B------:R-:W-:-:S03]  /*6e60*/  CS2R R54, SRZ ;  /* 0x0000000000367805 */ /* 0x000fc6000001ff00 */
[----:B------:R-:W-:Y:S01]  /*6e70*/  @!P3 IMAD.X R69, R52, 0x1, R69, P6 ;  /* 0x000000013445b824 */ /* 0x000fe200030e0645 */
[----:B---3--:R-:W-:Y:S02]  /*6e80*/  @!P3 IADD3 R84, P6, R51, R84, RZ ;  /* 0x000000543354b210 */ /* 0x008fe40007fde0ff */
[----:B------:R-:W-:Y:S02]  /*6e90*/  CS2R R50, SRZ ;  /* 0x0000000000327805 */ /* 0x000fe4000001ff00 */
[----:B------:R-:W-:Y:S01]  /*6ea0*/  CS2R R52, SRZ ;  /* 0x0000000000347805 */ /* 0x000fe2000001ff00 */
[----:B------:R-:W-:Y:S01]  /*6eb0*/  @!P3 IMAD.X R85, R48, 0x1, R85, P6 ;  /* 0x000000013055b824 */ /* 0x000fe200030e0655 */
[----:B------:R-:W-:Y:S02]  /*6ec0*/  CS2R R48, SRZ ;  /* 0x0000000000307805 */ /* 0x000fe4000001ff00 */
[----:B------:R-:W-:Y:S02]  /*6ed0*/  CS2R R60, SRZ ;  /* 0x00000000003c7805 */ /* 0x000fe4000001ff00 */
[----:B------:R0:W2:Y:S04]  /*6ee0*/  @!P5 LDG.E.128 R52, desc[UR42][R58.64] ;  /* 0x0000002a3a34d981 */ /* 0x0000a8000c1e1d00 */
[----:B------:R1:W3:Y:S04]  /*6ef0*/  @!P5 LDG.E.128 R48, desc[UR42][R56.64] ;  /* 0x0000002a3830d981 */ /* 0x0002e8000c1e1d00 */
[----:B------:R4:W5:Y:S01]  /*6f00*/  @!P4 LDG.E.128 R60, desc[UR42][R66.64] ;  /* 0x0000002a423cc981 */ /* 0x000962000c1e1d00 */
[----:B0-----:R-:W-:-:S02]  /*6f10*/  CS2R R58, SRZ ;  /* 0x00000000003a7805 */ /* 0x001fc4000001ff00 */
[----:B-1----:R-:W-:Y:S02]  /*6f20*/  CS2R R56, SRZ ;  /* 0x0000000000387805 */ /* 0x002fe4000001ff00 */
[----:B----4-:R-:W-:-:S04]  /*6f30*/  CS2R R66, SRZ ;  /* 0x0000000000427805 */ /* 0x010fc8000001ff00 */
[----:B------:R0:W4:Y:S01]  /*6f40*/  @!P4 LDG.E.128 R56, desc[UR42][R64.64] ;  /* 0x0000002a4038c981 */ /* 0x000122000c1e1d00 */
[----:B------:R-:W-:Y:S02]  /*6f50*/  CS2R R70, SRZ ;  /* 0x0000000000467805 */ /* 0x000fe4000001ff00 */
[----:B------:R-:W-:Y:S02]  /*6f60*/  CS2R R74, SRZ ;  /* 0x00000000004a7805 */ /* 0x000fe4000001ff00 */
[----:B------:R-:W-:Y:S02]  /*6f70*/  CS2R R72, SRZ ;  /* 0x0000000000487805 */ /* 0x000fe4000001ff00 */
[----:B------:R-:W-:Y:S02]  /*6f80*/  CS2R R78, SRZ ;  /* 0x00000000004e7805 */ /* 0x000fe4000001ff00 */
[----:B------:R-:W-:Y:S02]  /*6f90*/  CS2R R76, SRZ ;  /* 0x00000000004c7805 */ /* 0x000fe4000001ff00 */
[----:B------:R-:W4:Y:S01]  /*6fa0*/  @!P2 LDG.E.128 R72, desc[UR42][R80.64] ;  /* 0x0000002a5048a981 */ /* 0x000f22000c1e1d00 */
[----:B0-----:R-:W-:-:S03]  /*6fb0*/  CS2R R64, SRZ ;  /* 0x0000000000407805 */ /* 0x001fc6000001ff00 */
[----:B------:R-:W4:Y:S04]  /*6fc0*/  @!P2 LDG.E.128 R76, desc[UR42][R82.64] ;  /* 0x0000002a524ca981 */ /* 0x000f28000c1e1d00 */
[----:B------:R0:W4:Y:S02]  /*6fd0*/  @!P3 LDG.E.128 R64, desc[UR42][R68.64] ;  /* 0x0000002a4440b981 */ /* 0x000124000c1e1d00 */
[----:B0-----:R-:W-:-:S06]  /*6fe0*/  CS2R R68, SRZ ;  /* 0x0000000000447805 */ /* 0x001fcc000001ff00 */
[----:B------:R-:W4:Y:S01]  /*6ff0*/  @!P3 LDG.E.128 R68, desc[UR42][R84.64] ;  /* 0x0000002a5444b981 */ /* 0x000f22000c1e1d00 */
[----:B------:R-:W-:-:S06]  /*7000*/  UISETP.NE.AND UP0, UPT, UR47, 0x3, UPT ;  /* 0x000000032f00788c */ /* 0x000fcc000bf05270 */
[----:B------:R-:W-:Y:S02]  /*7010*/  PLOP3.LUT P5, PT, PT, PT, UP0, 0x80, 0x0 ;  /* 0x000000000000781c */ /* 0x000fe40003faf008 */
[----:B------:R-:W-:Y:S01]  /*7020*/  ISETP.GE.AND P2, PT, R16, R128, PT ;  /* 0x000000801000720c */ /* 0x000fe20003f46270 */
[----:B--2---:R-:W-:Y:S02]  /*7030*/  IMAD.MOV.U32 R155, RZ, RZ, R54 ;  /* 0x000000ffff9b7224 */ /* 0x004fe400078e0036 */
[----:B------:R-:W-:Y:S01]  /*7040*/  IMAD.MOV.U32 R157, RZ, RZ, R52 ;  /* 0x000000ffff9d7224 */ /* 0x000fe200078e0034 */
[----:B---3--:R-:W-:Y:S01]  /*7050*/  MOV R154, R50 ;  /* 0x00000032009a7202 */ /* 0x008fe20000000f00 */
[----:B------:R-:W-:Y:S02]  /*7060*/  IMAD.MOV.U32 R156, RZ, RZ, R48 ;  /* 0x000000ffff9c7224 */ /* 0x000fe400078e0030 */
[----:B-----5:R-:W-:Y:S02]  /*7070*/  IMAD.MOV.U32 R146, RZ, RZ, R62 ;  /* 0x000000ffff927224 */ /* 0x020fe400078e003e */
[----:B------:R-:W-:Y:S01]  /*7080*/  IMAD.MOV.U32 R145, RZ, RZ, R60 ;  /* 0x000000ffff917224 */ /* 0x000fe200078e003c */
[----:B----4-:R-:W-:Y:S01]  /*7090*/  MOV R147, R58 ;  /* 0x0000003a00937202 */ /* 0x010fe20000000f00 */
[----:B------:R-:W-:Y:S01]  /*70a0*/  IMAD.MOV.U32 R148, RZ, RZ, R56 ;  /* 0x000000ffff947224 */ /* 0x000fe200078e0038 */
[----:B------:R-:W-:Y:S01]  /*70b0*/  MOV R135, R74 ;  /* 0x0000004a00877202 */ /* 0x000fe20000000f00 */
[----:B------:R-:W-:-:S02]  /*70c0*/  IMAD.MOV.U32 R136, RZ, RZ, R72 ;  /* 0x000000ffff887224 */ /* 0x000fc400078e0048 */
[----:B------:R-:W-:Y:S02]  /*70d0*/  IMAD.MOV.U32 R137, RZ, RZ, R78 ;  /* 0x000000ffff897224 */ /* 0x000fe400078e004e */
[----:B------:R-:W-:Y:S01]  /*70e0*/  IMAD.MOV.U32 R138, RZ, RZ, R76 ;  /* 0x000000ffff8a7224 */ /* 0x000fe200078e004c */
[----:B------:R-:W-:Y:S01]  /*70f0*/  MOV R139, R66 ;  /* 0x00000042008b7202 */ /* 0x000fe20000000f00 */
[----:B------:R-:W-:Y:S02]  /*7100*/  IMAD.MOV.U32 R141, RZ, RZ, R64 ;  /* 0x000000ffff8d7224 */ /* 0x000fe400078e0040 */
[----:B------:R-:W-:Y:S02]  /*7110*/  IMAD.MOV.U32 R143, RZ, RZ, R70 ;  /* 0x000000ffff8f7224 */ /* 0x000fe400078e0046 */
[----:B------:R-:W-:Y:S01]  /*7120*/  IMAD.MOV.U32 R144, RZ, RZ, R68 ;  /* 0x000000ffff907224 */ /* 0x000fe200078e0044 */
[----:B------:R-:W-:Y:S06]  /*7130*/  @!P5 BRA `(.L_x_343) ;  /* 0x000000000004d947 */ /* 0x000fec0003800000 */
[----:B------:R-:W-:Y:S01]  /*7140*/  BPT.TRAP 0x1 ;  /* 0x000000040000795c */ /* 0x000fe20000300000 */
.L_x_343:
[----:B------:R-:W-:Y:S01]  /*7150*/  LEA R109, R232, R19, 0x3 ;  /* 0x00000013e86d7211 */ /* 0x000fe200078e18ff */
[----:B------:R-:W0:Y:S01]  /*7160*/  LDC R140, c[0x0][0x2e4] ;  /* 0x0000b900ff8c7b82 */ /* 0x000e220000000800 */
[----:B------:R-:W-:Y:S01]  /*7170*/  SHF.L.U32 R124, R237, 0x1f, RZ ;  /* 0x0000001fed7c7819 */ /* 0x000fe200000006ff */
[----:B------:R-:W-:Y:S01]  /*7180*/  IMAD.MOV.U32 R123, RZ, RZ, R129 ;  /* 0x000000ffff7b7224 */ /* 0x000fe200078e0081 */
[----:B------:R-:W-:Y:S02]  /*7190*/  BSSY B1, `(.L_x_344) ;  /* 0x0000005000017945 */ /* 0x000fe40003800000 */
[----:B------:R-:W1:Y:S03]  /*71a0*/  SYNCS.PHASECHK.TRANS64.TRYWAIT P3, [R109+URZ+0x38890], R124 ;  /* 0x0388907c6d0075a7 */ /* 0x000e66000806017f */
[----:B------:R-:W2:Y:S01]  /*71b0*/  LDC.64 R128, c[0x0][0x2f0] ;  /* 0x0000bc00ff807b82 */ /* 0x000ea20000000a00 */
[----:B0-----:R-:W-:Y:S01]  /*71c0*/  IMAD.IADD R142, R140, 0x1, -R121 ;  /* 0x000000018c8e7824 */ /* 0x001fe200078e0a79 */
[----:B-1----:R-:W-:Y:S06]  /*71d0*/  @!P3 BRA `(.L_x_345) ;  /* 0x000001dc00b8b947 */ /* 0x002fec0003800000 */
.L_x_598:
[----:B------:R-:W-:Y:S05]  /*71e0*/  BSYNC B1 ;  /* 0x0000000000017941 */ /* 0x000fea0003800000 */
.L_x_344:
[----:B------:R-:W-:Y:S01]  /*71f0*/  ISETP.GE.OR P3, PT, R22, R118, P0 ;  /* 0x000000761600720c */ /* 0x000fe20000766670 */
[----:B------:R-:W-:-:S12]  /*7200*/  BSSY B1, `(.L_x_346) ;  /* 0x0000100000017945 */ /* 0x000fd80003800000 */
[----:B------:R-:W-:Y:S05]  /*7210*/  @P3 BRA `(.L_x_347) ;  /* 0x0000000c00f83947 */ /* 0x000fea0003800000 */
[----:B------:R-:W3:Y:S04]  /*7220*/  LDL R84, [R1+0x4] ;  /* 0x0000040001547983 */ /* 0x000ee80000100800 */
[----:B------:R-:W4:Y:S04]  /*7230*/  LDL R83, [R1+0xc] ;  /* 0x00000c0001537983 */ /* 0x000f280000100800 */
[----:B------:R-:W5:Y:S01]  /*7240*/  LDL R82, [R1+0x10] ;  /* 0x0000100001527983 */ /* 0x000f620000100800 */
[-C--:B--2---:R-:W-:Y:S01]  /*7250*/  IMAD R80, R23, R128.reuse, RZ ;  /* 0x0000008017507224 */ /* 0x084fe200078e02ff */
[----:B------:R-:W-:Y:S01]  /*7260*/  ISETP.NE.AND P6, PT, R0, RZ, PT ;  /* 0x000000ff0000720c */ /* 0x000fe20003fc5270 */
[C---:B------:R-:W-:Y:S01]  /*7270*/  IMAD.WIDE.U32 R132, R22.reuse, R128, R122 ;  /* 0x0000008016847225 */ /* 0x040fe200078e007a */
[----:B------:R-:W-:Y:S03]  /*7280*/  BSSY B2, `(.L_x_348) ;  /* 0x00000ec000027945 */ /* 0x000fe60003800000 */
[----:B------:R-:W-:Y:S01]  /*7290*/  IMAD R149, R22, R129, R80 ;  /* 0x0000008116957224 */ /* 0x000fe200078e0250 */
[----:B------:R-:W-:-:S02]  /*72a0*/  SEL R80, R121, R142, !P6 ;  /* 0x0000008e79507207 */ /* 0x000fc40007000000 */
[----:B------:R-:W-:Y:S01]  /*72b0*/  IADD3 R150, P3, P4, R100, R132, R38 ;  /* 0x0000008464967210 */ /* 0x000fe20007c7e026 */
[----:B------:R-:W-:Y:S01]  /*72c0*/  IMAD.IADD R149, R149, 0x1, R133 ;  /* 0x0000000195957824 */ /* 0x000fe200078e0285 */
[----:B------:R-:W-:-:S04]  /*72d0*/  SHF.R.S32.HI R81, RZ, 0x1f, R80 ;  /* 0x0000001fff517819 */ /* 0x000fc80000011450 */
[----:B------:R-:W-:Y:S02]  /*72e0*/  LEA.HI R81, R81, R80, RZ, 0x5 ;  /* 0x0000005051517211 */ /* 0x000fe400078f28ff */
[----:B------:R-:W-:Y:S02]  /*72f0*/  IADD3.X R158, R36, R149, R105, P3, P4 ;  /* 0x00000095249e7210 */ /* 0x000fe40001fe8469 */
[----:B------:R-:W-:-:S04]  /*7300*/  LEA.HI.SX32 R81, R81, R104, 0x1b ;  /* 0x0000006851517211 */ /* 0x000fc800078fdaff */
[----:B------:R-:W-:Y:S02]  /*7310*/  SHF.R.S32.HI R80, RZ, 0x1f, R81 ;  /* 0x0000001fff507819 */ /* 0x000fe40000011451 */
[----:B------:R-:W-:Y:S02]  /*7320*/  SHF.L.U32 R151, R81, 0x4, RZ ;  /* 0x0000000451977819 */ /* 0x000fe400000006ff */
[----:B------:R-:W-:-:S05]  /*7330*/  LEA.HI R81, R80, R81, RZ, 0x3 ;  /* 0x0000005150517211 */ /* 0x000fca00078f18ff */
[----:B------:R-:W-:-:S05]  /*7340*/  IMAD.SHL.U32 R81, R81, 0x800, RZ ;  /* 0x0000080051517824 */ /* 0x000fca00078e00ff */
[----:B------:R-:W-:Y:S02]  /*7350*/  LOP3.LUT R81, R81, 0xffffc000, RZ, 0xc0, !PT ;  /* 0xffffc00051517812 */ /* 0x000fe400078ec0ff */
[----:B---3--:R-:W-:-:S04]  /*7360*/  LOP3.LUT R80, R84, 0x70, R151, 0xf8, !PT ;  /* 0x0000007054507812 */ /* 0x008fc800078ef897 */
[----:B----4-:R-:W-:-:S04]  /*7370*/  LOP3.LUT R80, R80, R83, RZ, 0x3c, !PT ;  /* 0x0000005350507212 */ /* 0x010fc800078e3cff */
[----:B-----5:R-:W-:Y:S01]  /*7380*/  IADD3 R81, R80, R81, R82 ;  /* 0x0000005150517210 */ /* 0x020fe20007ffe052 */
[----:B------:R-:W-:-:S04]  /*7390*/  IMAD R80, R232, 0x8000, R120 ;  /* 0x00008000e8507824 */ /* 0x000fc800078e0278 */
[----:B------:R-:W-:Y:S01]  /*73a0*/  IMAD R82, R232, 0x8000, R81 ;  /* 0x00008000e8527824 */ /* 0x000fe200078e0251 */
[----:B------:R-:W-:-:S03]  /*73b0*/  IADD3 R80, R19, R80, RZ ;  /* 0x0000005013507210 */ /* 0x000fc60007ffe0ff */
[----:B------:R-:W-:-:S03]  /*73c0*/  IMAD.IADD R84, R19, 0x1, R82 ;  /* 0x0000000113547824 */ /* 0x000fc600078e0252 */
[----:B------:R-:W1:Y:S04]  /*73d0*/  LDS.128 R80, [R80+0x28400] ;  /* 0x0284000050507984 */ /* 0x000e680000000c00 */
[----:B------:R-:W2:Y:S01]  /*73e0*/  LDS.128 R84, [R84+0x28400] ;  /* 0x0284000054547984 */ /* 0x000ea20000000c00 */
[----:B------:R-:W-:Y:S05]  /*73f0*/  @P2 BRA `(.L_x_349) ;  /* 0x0000000c00502947 */ /* 0x000fea0003800000 */
[--C-:B------:R-:W-:Y:S02]  /*7400*/  SHF.R.U32.HI R167, RZ, 0x8, R49.reuse ;  /* 0x00000008ffa77819 */ /* 0x100fe40000011631 */
[--C-:B------:R-:W-:Y:S02]  /*7410*/  SHF.R.U32.HI R169, RZ, 0x18, R49.reuse ;  /* 0x00000018ffa97819 */ /* 0x100fe40000011631 */
[----:B------:R-:W-:Y:S02]  /*7420*/  LOP3.LUT R48, R49, 0xff, RZ, 0xc0, !PT ;  /* 0x000000ff31307812 */ /* 0x000fe400078ec0ff */
[----:B------:R-:W-:Y:S01]  /*7430*/  SHF.R.U32.HI R165, RZ, 0x10, R49 ;  /* 0x00000010ffa57819 */ /* 0x000fe20000011631 */
[----:B------:R-:W-:Y:S01]  /*7440*/  IMAD.SHL.U32 R49, R167, 0x100, RZ ;  /* 0x00000100a7317824 */ /* 0x000fe200078e00ff */
[----:B------:R-:W-:Y:S02]  /*7450*/  SHF.R.U32.HI R163, RZ, 0x18, R51 ;  /* 0x00000018ffa37819 */ /* 0x000fe40000011633 */
[----:B------:R-:W-:-:S02]  /*7460*/  LOP3.LUT R50, R51, 0xff, RZ, 0xc0, !PT ;  /* 0x000000ff33327812 */ /* 0x000fc400078ec0ff */
[--C-:B------:R-:W-:Y:S02]  /*7470*/  SHF.R.U32.HI R161, RZ, 0x8, R51.reuse ;  /* 0x00000008ffa17819 */ /* 0x100fe40000011633 */
[----:B------:R-:W-:Y:S02]  /*7480*/  SHF.R.U32.HI R162, RZ, 0x10, R51 ;  /* 0x00000010ffa27819 */ /* 0x000fe40000011633 */
[----:B------:R-:W-:Y:S02]  /*7490*/  SHF.R.U32.HI R52, RZ, 0x18, R53 ;  /* 0x00000018ff347819 */ /* 0x000fe40000011635 */
[----:B------:R-:W-:Y:S02]  /*74a0*/  LOP3.LUT R51, R53, 0xff, RZ, 0xc0, !PT ;  /* 0x000000ff35337812 */ /* 0x000fe400078ec0ff */
[----:B------:R-:W-:Y:S02]  /*74b0*/  PRMT R48, R169, 0x654, R48 ;  /* 0x00000654a9307816 */ /* 0x000fe40000000030 */
[----:B------:R-:W-:-:S02]  /*74c0*/  SHF.R.U32.HI R159, RZ, 0x8, R55 ;  /* 0x00000008ff9f7819 */ /* 0x000fc40000011637 */
[--C-:B------:R-:W-:Y:S02]  /*74d0*/  SHF.R.U32.HI R160, RZ, 0x8, R53.reuse ;  /* 0x00000008ffa07819 */ /* 0x100fe40000011635 */
[----:B------:R-:W-:Y:S02]  /*74e0*/  SHF.R.U32.HI R164, RZ, 0x10, R53 ;  /* 0x00000010ffa47819 */ /* 0x000fe40000011635 */
[----:B------:R-:W-:Y:S02]  /*74f0*/  SHF.R.U32.HI R54, RZ, 0x18, R55 ;  /* 0x00000018ff367819 */ /* 0x000fe40000011637 */
[----:B------:R-:W-:Y:S02]  /*7500*/  LOP3.LUT R53, R55, 0xff, RZ, 0xc0, !PT ;  /* 0x000000ff37357812 */ /* 0x000fe400078ec0ff */
[----:B------:R-:W-:Y:S01]  /*7510*/  PRMT R52, R52, 0x654, R51 ;  /* 0x0000065434347816 */ /* 0x000fe20000000033 */
[----:B------:R-:W-:Y:S01]  /*7520*/  IMAD.SHL.U32 R51, R161, 0x100, RZ ;  /* 0x00000100a1337824 */ /* 0x000fe200078e00ff */
[----:B------:R-:W-:Y:S01]  /*7530*/  LOP3.LUT R48, R48, 0xff00, R49, 0xf8, !PT ;  /* 0x0000ff0030307812 */ /* 0x000fe200078ef831 */
[----:B------:R-:W-:Y:S01]  /*7540*/  IMAD.U32 R49, R165, 0x10000, RZ ;  /* 0x00010000a5317824 */ /* 0x000fe200078e00ff */
[----:B------:R-:W-:Y:S01]  /*7550*/  SHF.R.U32.HI R166, RZ, 0x10, R55 ;  /* 0x00000010ffa67819 */ /* 0x000fe20000011637 */
[----:B------:R-:W-:Y:S01]  /*7560*/  IMAD.SHL.U32 R55, R159, 0x100, RZ ;  /* 0x000001009f377824 */ /* 0x000fe200078e00ff */
[----:B------:R-:W-:-:S02]  /*7570*/  PRMT R50, R163, 0x654, R50 ;  /* 0x00000654a3327816 */ /* 0x000fc40000000032 */
[----:B------:R-:W-:Y:S01]  /*7580*/  PRMT R54, R54, 0x654, R53 ;  /* 0x0000065436367816 */ /* 0x000fe20000000035 */
[----:B------:R-:W-:Y:S01]  /*7590*/  IMAD.U32 R166, R166, 0x10000, RZ ;  /* 0x00010000a6a67824 */ /* 0x000fe200078e00ff */
[----:B------:R-:W-:Y:S02]  /*75a0*/  LOP3.LUT R51, R50, 0xff00, R51, 0xf8, !PT ;  /* 0x0000ff0032337812 */ /* 0x000fe400078ef833 */
[----:B------:R-:W-:Y:S01]  /*75b0*/  LOP3.LUT R50, R48, 0xff0000, R49, 0xf8, !PT ;  /* 0x00ff000030327812 */ /* 0x000fe200078ef831 */
[----:B------:R-:W-:Y:S01]  /*75c0*/  IMAD.U32 R48, R162, 0x10000, RZ ;  /* 0x00010000a2307824 */ /* 0x000fe200078e00ff */
[----:B------:R-:W-:Y:S02]  /*75d0*/  LOP3.LUT R163, R54, 0xff00, R55, 0xf8, !PT ;  /* 0x0000ff0036a37812 */ /* 0x000fe400078ef837 */
[----:B------:R-:W-:Y:S02]  /*75e0*/  SHF.L.U32 R53, R160, 0x8, RZ ;  /* 0x00000008a0357819 */ /* 0x000fe400000006ff */
[----:B------:R-:W-:-:S02]  /*75f0*/  F2FP.F16.E4M3.UNPACK_B R162, R157.H1 ;  /* 0x0000009dffa2723e */ /* 0x000fc400030006ff */
[----:B--2---:R-:W-:Y:S02]  /*7600*/  F2FP.F16.E4M3.UNPACK_B R55, R84.H1 ;  /* 0x00000054ff37723e */ /* 0x004fe400030006ff */
[----:B-1----:R-:W-:Y:S01]  /*7610*/  F2FP.F16.E4M3.UNPACK_B R54, R80.H1 ;  /* 0x00000050ff36723e */ /* 0x002fe200030006ff */
[----:B------:R-:W-:Y:S01]  /*7620*/  HADD2.F32 R49, -RZ, R162.H0_H0 ;  /* 0x200000a2ff317230 */ /* 0x000fe20000004100 */
[----:B------:R-:W-:Y:S01]  /*7630*/  LOP3.LUT R161, R52, 0xff00, R53, 0xf8, !PT ;  /* 0x0000ff0034a17812 */ /* 0x000fe200078ef835 */
[----:B------:R-:W-:Y:S01]  /*7640*/  HADD2.F32 R53, -RZ, R55.H0_H0 ;  /* 0x20000037ff357230 */ /* 0x000fe20000004100 */
[----:B------:R-:W-:Y:S01]  /*7650*/  F2FP.F16.E4M3.UNPACK_B R159, R156.H1 ;  /* 0x0000009cff9f723e */ /* 0x000fe200030006ff */
[--C-:B------:R-:W-:Y:S01]  /*7660*/  HADD2.F32 R52, -RZ, R54.reuse.H0_H0 ;  /* 0x20000036ff347230 */ /* 0x100fe20000004100 */
[----:B------:R-:W-:Y:S01]  /*7670*/  SHF.L.U32 R164, R164, 0x10, RZ ;  /* 0x00000010a4a47819 */ /* 0x000fe200000006ff */
[----:B------:R-:W-:Y:S02]  /*7680*/  HADD2.F32 R54, -RZ, R54.H1_H1 ;  /* 0x30000036ff367230 */ /* 0x000fe40000004100 */
[----:B------:R-:W-:Y:S01]  /*7690*/  FMUL.FTZ R165, R53, R49 ;  /* 0x0000003135a57220 */ /* 0x000fe20000410000 */
[----:B------:R-:W-:-:S02]  /*76a0*/  HADD2.F32 R160, -RZ, R159.H0_H0 ;  /* 0x2000009fffa07230 */ /* 0x000fc40000004100 */
[C---:B------:R-:W-:Y:S01]  /*76b0*/  FMUL.FTZ R168, R52.reuse, R49 ;  /* 0x0000003134a87220 */ /* 0x040fe20000410000 */
[----:B------:R-:W-:Y:S02]  /*76c0*/  LOP3.LUT R48, R51, 0xff0000, R48, 0xf8, !PT ;  /* 0x00ff000033307812 */ /* 0x000fe400078ef830 */
[----:B------:R-:W-:Y:S01]  /*76d0*/  LOP3.LUT R51, R161, 0xff0000, R164, 0xf8, !PT ;  /* 0x00ff0000a1337812 */ /* 0x000fe200078ef8a4 */
[----:B------:R-:W-:Y:S02]  /*76e0*/  HADD2.F32 R161, -RZ, R159.H1_H1 ;  /* 0x3000009fffa17230 */ /* 0x000fe40000004100 */
[-C--:B------:R-:W-:Y:S01]  /*76f0*/  FFMA.FTZ R52, R52, R160.reuse, -R165 ;  /* 0x000000a034347223 */ /* 0x080fe200000108a5 */
[----:B------:R-:W-:Y:S01]  /*7700*/  FFMA.FTZ R53, R53, R160, R168 ;  /* 0x000000a035357223 */ /* 0x000fe200000100a8 */
[----:B------:R-:W-:Y:S01]  /*7710*/  HADD2.F32 R164, -RZ, R162.H1_H1 ;  /* 0x300000a2ffa47230 */ /* 0x000fe20000004100 */
[----:B------:R-:W-:Y:S01]  /*7720*/  F2FP.F16.E4M3.UNPACK_B R160, R156 ;  /* 0x0000009cffa0723e */ /* 0x000fe200020006ff */
[----:B------:R-:W-:Y:S01]  /*7730*/  HADD2.F32 R159, -RZ, R55.H1_H1 ;  /* 0x30000037ff9f7230 */ /* 0x000fe20000004100 */
[----:B------:R-:W-:-:S02]  /*7740*/  F2FP.F16.E4M3.UNPACK_B R162, R157 ;  /* 0x0000009dffa2723e */ /* 0x000fc400020006ff */
[----:B------:R-:W-:Y:S02]  /*7750*/  F2FP.F16.E4M3.UNPACK_B R156, R80 ;  /* 0x00000050ff9c723e */ /* 0x000fe400020006ff */
[----:B------:R-:W-:Y:S01]  /*7760*/  F2FP.F16.E4M3.UNPACK_B R84, R84 ;  /* 0x00000054ff54723e */ /* 0x000fe200020006ff */
[-C--:B------:R-:W-:Y:S01]  /*7770*/  FMUL.FTZ R55, R159, R164.reuse ;  /* 0x000000a49f377220 */ /* 0x080fe20000410000 */
[----:B------:R-:W-:Y:S01]  /*7780*/  LOP3.LUT R49, R163, 0xff0000, R166, 0xf8, !PT ;  /* 0x00ff0000a3317812 */ /* 0x000fe200078ef8a6 */
[C---:B------:R-:W-:Y:S01]  /*7790*/  FMUL.FTZ R164, R54.reuse, R164 ;  /* 0x000000a436a47220 */ /* 0x040fe20000410000 */
[----:B------:R-:W-:Y:S02]  /*77a0*/  HADD2.F32 R163, -RZ, R162.H0_H0 ;  /* 0x200000a2ffa37230 */ /* 0x000fe40000004100 */
[-C--:B------:R-:W-:Y:S01]  /*77b0*/  FFMA.FTZ R55, R54, R161.reuse, -R55 ;  /* 0x000000a136377223 */ /* 0x080fe20000010837 */
[----:B------:R-:W-:Y:S02]  /*77c0*/  HADD2.F32 R80, -RZ, R156.H0_H0 ;  /* 0x2000009cff507230 */ /* 0x000fe40000004100 */
[----:B------:R-:W-:Y:S01]  /*77d0*/  FFMA.FTZ R54, R159, R161, R164 ;  /* 0x000000a19f367223 */ /* 0x000fe200000100a4 */
[----:B------:R-:W-:-:S02]  /*77e0*/  HADD2.F32 R157, -RZ, R84.H0_H0 ;  /* 0x20000054ff9d7230 */ /* 0x000fc40000004100 */
[----:B------:R-:W-:Y:S02]  /*77f0*/  HADD2.F32 R161, -RZ, R160.H0_H0 ;  /* 0x200000a0ffa17230 */ /* 0x000fe40000004100 */
[CC--:B------:R-:W-:Y:S01]  /*7800*/  FMUL.FTZ R164, R80.reuse, R163.reuse ;  /* 0x000000a350a47220 */ /* 0x0c0fe20000410000 */
[----:B------:R-:W-:Y:S02]  /*7810*/  HADD2.F32 R162, -RZ, R162.H1_H1 ;  /* 0x300000a2ffa27230 */ /* 0x000fe40000004100 */
[C---:B------:R-:W-:Y:S01]  /*7820*/  FMUL.FTZ R165, R157.reuse, R163 ;  /* 0x000000a39da57220 */ /* 0x040fe20000410000 */
[----:B------:R-:W-:Y:S02]  /*7830*/  HADD2.F32 R159, -RZ, R84.H1_H1 ;  /* 0x30000054ff9f7230 */ /* 0x000fe40000004100 */
[-C--:B------:R-:W-:Y:S01]  /*7840*/  FFMA.FTZ R84, R157, R161.reuse, R164 ;  /* 0x000000a19d547223 */ /* 0x080fe200000100a4 */
[----:B------:R-:W-:Y:S02]  /*7850*/  HADD2.F32 R156, -RZ, R156.H1_H1 ;  /* 0x3000009cff9c7230 */ /* 0x000fe40000004100 */
[----:B------:R-:W-:Y:S01]  /*7860*/  FFMA.FTZ R80, R80, R161, -R165 ;  /* 0x000000a150507223 */ /* 0x000fe200000108a5 */
[----:B------:R-:W-:-:S02]  /*7870*/  HADD2.F32 R157, -RZ, R160.H1_H1 ;  /* 0x300000a0ff9d7230 */ /* 0x000fc40000004100 */
[CC--:B------:R-:W-:Y:S01]  /*7880*/  FMUL.FTZ R161, R159.reuse, R162.reuse ;  /* 0x000000a29fa17220 */ /* 0x0c0fe20000410000 */
[----:B------:R-:W-:Y:S01]  /*7890*/  F2FP.F16.E4M3.UNPACK_B R163, R155.H1 ;  /* 0x0000009bffa3723e */ /* 0x000fe200030006ff */
[C---:B------:R-:W-:Y:S01]  /*78a0*/  FMUL.FTZ R164, R156.reuse, R162 ;  /* 0x000000a29ca47220 */ /* 0x040fe20000410000 */
[----:B------:R-:W-:Y:S01]  /*78b0*/  F2FP.F16.E4M3.UNPACK_B R160, R86.H1 ;  /* 0x00000056ffa0723e */ /* 0x000fe200030006ff */
[-C--:B------:R-:W-:Y:S01]  /*78c0*/  FFMA.FTZ R165, R156, R157.reuse, -R161 ;  /* 0x0000009d9ca57223 */ /* 0x080fe200000108a1 */
[----:B------:R-:W-:Y:S01]  /*78d0*/  F2FP.F16.E4M3.UNPACK_B R162, R154.H1 ;  /* 0x0000009affa2723e */ /* 0x000fe200030006ff */
[----:B------:R-:W-:Y:S01]  /*78e0*/  HADD2.F32 R166, -RZ, R163.H0_H0 ;  /* 0x200000a3ffa67230 */ /* 0x000fe20000004100 */
[----:B------:R-:W-:Y:S01]  /*78f0*/  F2FP.F16.E4M3.UNPACK_B R156, R82.H1 ;  /* 0x00000052ff9c723e */ /* 0x000fe200030006ff */
[----:B------:R-:W-:Y:S02]  /*7900*/  HADD2.F32 R161, -RZ, R160.H0_H0 ;  /* 0x200000a0ffa17230 */ /* 0x000fe40000004100 */
[----:B------:R-:W-:Y:S01]  /*7910*/  FFMA.FTZ R167, R159, R157, R164 ;  /* 0x0000009d9fa77223 */ /* 0x000fe200000100a4 */
[----:B------:R-:W-:Y:S01]  /*7920*/  HADD2.F32 R164, -RZ, R162.H0_H0 ;  /* 0x200000a2ffa47230 */ /* 0x000fe20000004100 */
[----:B------:R-:W-:Y:S01]  /*7930*/  F2FP.F16.E4M3.UNPACK_B R159, R155 ;  /* 0x0000009bff9f723e */ /* 0x000fe200020006ff */
[----:B------:R-:W-:-:S02]  /*7940*/  HADD2.F32 R157, -RZ, R156.H0_H0 ;  /* 0x2000009cff9d7230 */ /* 0x000fc40000004100 */
[----:B------:R-:W-:Y:S01]  /*7950*/  FMUL.FTZ R168, R161, R166 ;  /* 0x000000a6a1a87220 */ /* 0x000fe20000410000 */
[----:B------:R-:W-:Y:S01]  /*7960*/  HADD2.F32 R163, -RZ, R163.H1_H1 ;  /* 0x300000a3ffa37230 */ /* 0x000fe20000004100 */
[----:B------:R-:W-:Y:S01]  /*7970*/  F2FP.F16.E4M3.UNPACK_B R155, R86 ;  /* 0x00000056ff9b723e */ /* 0x000fe200020006ff */
[----:B------:R-:W-:Y:S02]  /*7980*/  HADD2.F32 R160, -RZ, R160.H1_H1 ;  /* 0x300000a0ffa07230 */ /* 0x000fe40000004100 */
[C---:B------:R-:W-:Y:S01]  /*7990*/  FMUL.FTZ R166, R157.reuse, R166 ;  /* 0x000000a69da67220 */ /* 0x040fe20000410000 */
[----:B------:R-:W-:Y:S01]  /*79a0*/  FFMA.FTZ R168, R157, R164, -R168 ;  /* 0x000000a49da87223 */ /* 0x000fe200000108a8 */
[----:B------:R-:W-:Y:S01]  /*79b0*/  HADD2.F32 R156, -RZ, R156.H1_H1 ;  /* 0x3000009cff9c7230 */ /* 0x000fe20000004100 */
[----:B------:R-:W-:Y:S01]  /*79c0*/  F2FP.F16.E4M3.UNPACK_B R82, R82 ;  /* 0x00000052ff52723e */ /* 0x000fe200020006ff */
[----:B------:R-:W-:Y:S02]  /*79d0*/  HADD2.F32 R157, -RZ, R162.H1_H1 ;  /* 0x300000a2ff9d7230 */ /* 0x000fe40000004100 */
[-C--:B------:R-:W-:Y:S01]  /*79e0*/  FMUL.FTZ R169, R160, R163.reuse ;  /* 0x000000a3a0a97220 */ /* 0x080fe20000410000 */
[----:B------:R-:W-:Y:S01]  /*79f0*/  FFMA.FTZ R166, R161, R164, R166 ;  /* 0x000000a4a1a67223 */ /* 0x000fe200000100a6 */
[----:B------:R-:W-:Y:S01]  /*7a00*/  FMUL.FTZ R163, R156, R163 ;  /* 0x000000a39ca37220 */ /* 0x000fe20000410000 */
[----:B------:R-:W-:-:S02]  /*7a10*/  HADD2.F32 R161, -RZ, R159.H0_H0 ;  /* 0x2000009fffa17230 */ /* 0x000fc40000004100 */
[-C--:B------:R-:W-:Y:S01]  /*7a20*/  FFMA.FTZ R171, R156, R157.reuse, -R169 ;  /* 0x0000009d9cab7223 */ /* 0x080fe200000108a9 */
[----:B------:R-:W-:Y:S01]  /*7a30*/  F2FP.F16.E4M3.UNPACK_B R156, R154 ;  /* 0x0000009aff9c723e */ /* 0x000fe200020006ff */
[----:B------:R-:W-:Y:S02]  /*7a40*/  HADD2.F32 R154, -RZ, R155.H0_H0 ;  /* 0x2000009bff9a7230 */ /* 0x000fe40000004100 */
[----:B------:R-:W-:Y:S01]  /*7a50*/  FFMA.FTZ R173, R160, R157, R163 ;  /* 0x0000009da0ad7223 */ /* 0x000fe200000100a3 */
[--C-:B------:R-:W-:Y:S01]  /*7a60*/  HADD2.F32 R86, -RZ, R82.reuse.H0_H0 ;  /* 0x20000052ff567230 */ /* 0x100fe20000004100 */
[----:B------:R-:W-:Y:S01]  /*7a70*/  F2FP.SATFINITE.E4M3.F32.PACK_AB_MERGE_C R53, R54, R53, RZ ;  /* 0x000000353635723e */ /* 0x000fe200048070ff */
[----:B------:R-:W-:Y:S02]  /*7a80*/  HADD2.F32 R159, -RZ, R159.H1_H1 ;  /* 0x3000009fff9f7230 */ /* 0x000fe40000004100 */
[----:B------:R-:W-:Y:S01]  /*7a90*/  FMUL.FTZ R163, R154, R161 ;  /* 0x000000a19aa37220 */ /* 0x000fe20000410000 */
[----:B------:R-:W-:-:S02]  /*7aa0*/  HADD2.F32 R82, -RZ, R82.H1_H1 ;  /* 0x30000052ff527230 */ /* 0x000fc40000004100 */
[----:B------:R-:W-:Y:S01]  /*7ab0*/  FMUL.FTZ R161, R86, R161 ;  /* 0x000000a156a17220 */ /* 0x000fe20000410000 */
[--C-:B------:R-:W-:Y:S01]  /*7ac0*/  HADD2.F32 R157, -RZ, R156.reuse.H0_H0 ;  /* 0x2000009cff9d7230 */ /* 0x100fe20000004100 */
[----:B------:R-:W-:Y:S01]  /*7ad0*/  F2FP.SATFINITE.E4M3.F32.PACK_AB_MERGE_C R52, R55, R52, RZ ;  /* 0x000000343734723e */ /* 0x000fe200048070ff */
[----:B------:R-:W-:Y:S02]  /*7ae0*/  HADD2.F32 R155, -RZ, R155.H1_H1 ;  /* 0x3000009bff9b7230 */ /* 0x000fe40000004100 */
[----:B------:R-:W-:Y:S01]  /*7af0*/  FMUL.FTZ R160, R82, R159 ;  /* 0x0000009f52a07220 */ /* 0x000fe20000410000 */
[----:B------:R-:W-:Y:S01]  /*7b00*/  HADD2.F32 R156, -RZ, R156.H1_H1 ;  /* 0x3000009cff9c7230 */ /* 0x000fe20000004100 */
[----:B------:R-:W-:Y:S01]  /*7b10*/  F2FP.F16.E4M3.UNPACK_B R54, R85 ;  /* 0x00000055ff36723e */ /* 0x000fe200020006ff */
[----:B------:R-:W-:Y:S01]  /*7b20*/  FFMA.FTZ R163, R86, R157, -R163 ;  /* 0x0000009d56a37223 */ /* 0x000fe200000108a3 */
[----:B------:R-:W-:Y:S01]  /*7b30*/  F2FP.F16.E4M3.UNPACK_B R55, R51 ;  /* 0x00000033ff37723e */ /* 0x000fe200020006ff */
[----:B------:R-:W-:Y:S01]  /*7b40*/  FFMA.FTZ R86, R154, R157, R161 ;  /* 0x0000009d9a567223 */ /* 0x000fe200000100a1 */
[----:B------:R-:W-:Y:S01]  /*7b50*/  F2FP.SATFINITE.E4M3.F32.PACK_AB_MERGE_C R84, R167, R84, R53 ;  /* 0x00000054a754723e */ /* 0x000fe20004807035 */
[C---:B------:R-:W-:Y:S01]  /*7b60*/  FMUL.FTZ R169, R155.reuse, R159 ;  /* 0x0000009f9ba97220 */ /* 0x040fe20000410000 */
[----:B------:R-:W-:Y:S01]  /*7b70*/  F2FP.F16.E4M3.UNPACK_B R53, R81 ;  /* 0x00000051ff35723e */ /* 0x000fe200020006ff */
[----:B------:R-:W-:Y:S01]  /*7b80*/  FFMA.FTZ R157, R155, R156, R160 ;  /* 0x0000009c9b9d7223 */ /* 0x000fe200000100a0 */
[----:B------:R-:W-:Y:S01]  /*7b90*/  F2FP.SATFINITE.E4M3.F32.PACK_AB_MERGE_C R166, R173, R166, RZ ;  /* 0x000000a6ada6723e */ /* 0x000fe200048070ff */
[----:B------:R-:W-:Y:S01]  /*7ba0*/  HADD2.F32 R154, -RZ, R54.H0_H0 ;  /* 0x20000036ff9a7230 */ /* 0x000fe20000004100 */
[----:B------:R-:W-:Y:S01]  /*7bb0*/  F2FP.SATFINITE.E4M3.F32.PACK_AB_MERGE_C R80, R165, R80, R52 ;  /* 0x00000050a550723e */ /* 0x000fe20004807034 */
[----:B------:R-:W-:Y:S01]  /*7bc0*/  HADD2.F32 R159, -RZ, R55.H0_H0 ;  /* 0x20000037ff9f7230 */ /* 0x000fe20000004100 */
[----:B------:R-:W-:Y:S01]  /*7bd0*/  F2FP.F16.E4M3.UNPACK_B R155, R50 ;  /* 0x00000032ff9b723e */ /* 0x000fe200020006ff */
[----:B------:R-:W-:-:S02]  /*7be0*/  HADD2.F32 R52, -RZ, R53.H0_H0 ;  /* 0x20000035ff347230 */ /* 0x000fc40000004100 */
[----:B------:R-:W-:Y:S01]  /*7bf0*/  FFMA.FTZ R82, R82, R156, -R169 ;  /* 0x0000009c52527223 */ /* 0x000fe200000108a9 */
[----:B------:R-:W-:Y:S01]  /*7c00*/  F2FP.SATFINITE.E4M3.F32.PACK_AB_MERGE_C R86, R157, R86, R166 ;  /* 0x000000569d56723e */ /* 0x000fe200048070a6 */
[-C--:B------:R-:W-:Y:S01]  /*7c10*/  FMUL.FTZ R161, R154, R159.reuse ;  /* 0x0000009f9aa17220 */ /* 0x080fe20000410000 */
[----:B------:R-:W-:Y:S02]  /*7c20*/  HADD2.F32 R157, -RZ, R155.H0_H0 ;  /* 0x2000009bff9d7230 */ /* 0x000fe40000004100 */
[C---:B------:R-:W-:Y:S01]  /*7c30*/  FMUL.FTZ R159, R52.reuse, R159 ;  /* 0x0000009f349f7220 */ /* 0x040fe20000410000 */
[----:B------:R-:W-:Y:S01]  /*7c40*/  HADD2.F32 R156, -RZ, R55.H1_H1 ;  /* 0x30000037ff9c7230 */ /* 0x000fe20000004100 */
[----:B------:R-:W-:Y:S01]  /*7c50*/  F2FP.F16.E4M3.UNPACK_B R85, R85.H1 ;  /* 0x00000055ff55723e */ /* 0x000fe200030006ff */
[----:B------:R-:W-:Y:S02]  /*7c60*/  HADD2.F32 R54, -RZ, R54.H1_H1 ;  /* 0x30000036ff367230 */ /* 0x000fe40000004100 */
[----:B------:R-:W-:Y:S01]  /*7c70*/  FFMA.FTZ R52, R52, R157, -R161 ;  /* 0x0000009d34347223 */ /* 0x000fe200000108a1 */
[----:B------:R-:W-:-:S02]  /*7c80*/  HADD2.F32 R55, -RZ, R53.H1_H1 ;  /* 0x30000035ff377230 */ /* 0x000fc40000004100 */
[----:B------:R-:W-:Y:S01]  /*7c90*/  FFMA.FTZ R53, R154, R157, R159 ;  /* 0x0000009d9a357223 */ /* 0x000fe2000001009f */
[----:B------:R-:W-:Y:S02]  /*7ca0*/  HADD2.F32 R155, -RZ, R155.H1_H1 ;  /* 0x3000009bff9b7230 */ /* 0x000fe40000004100 */
[CC--:B------:R-:W-:Y:S01]  /*7cb0*/  FMUL.FTZ R154, R54.reuse, R156.reuse ;  /* 0x0000009c369a7220 */ /* 0x0c0fe20000410000 */
[----:B------:R-:W-:Y:S01]  /*7cc0*/  F2FP.F16.E4M3.UNPACK_B R81, R81.H1 ;  /* 0x00000051ff51723e */ /* 0x000fe200030006ff */
[C---:B------:R-:W-:Y:S01]  /*7cd0*/  FMUL.FTZ R157, R55.reuse, R156 ;  /* 0x0000009c379d7220 */ /* 0x040fe20000410000 */
[----:B------:R-:W-:Y:S01]  /*7ce0*/  F2FP.F16.E4M3.UNPACK_B R156, R51.H1 ;  /* 0x00000033ff9c723e */ /* 0x000fe200030006ff */
[-C--:B------:R-:W-:Y:S01]  /*7cf0*/  FFMA.FTZ R55, R55, R155.reuse, -R154 ;  /* 0x0000009b37377223 */ /* 0x080fe2000001089a */
[----:B------:R-:W-:Y:S02]  /*7d00*/  HADD2.F32 R154, -RZ, R85.H0_H0 ;  /* 0x20000055ff9a7230 */ /* 0x000fe40000004100 */
[----:B------:R-:W-:Y:S01]  /*7d10*/  FFMA.FTZ R54, R54, R155, R157 ;  /* 0x0000009b36367223 */ /* 0x000fe2000001009d */
[----:B------:R-:W-:Y:S01]  /*7d20*/  F2FP.F16.E4M3.UNPACK_B R50, R50.H1 ;  /* 0x00000032ff32723e */ /* 0x000fe200030006ff */
[----:B------:R-:W-:Y:S01]  /*7d30*/  HADD2.F32 R157, -RZ, R156.H0_H0 ;  /* 0x2000009cff9d7230 */ /* 0x000fe20000004100 */
[----:B------:R-:W-:Y:S01]  /*7d40*/  F2FP.SATFINITE.E4M3.F32.PACK_AB_MERGE_C R168, R171, R168, RZ ;  /* 0x000000a8aba8723e */ /* 0x000fe200048070ff */
[----:B------:R-:W-:Y:S01]  /*7d50*/  HADD2.F32 R51, -RZ, R81.H0_H0 ;  /* 0x20000051ff337230 */ /* 0x000fe20000004100 */
[----:B------:R-:W-:Y:S01]  /*7d60*/  F2FP.F16.E4M3.UNPACK_B R159, R49 ;  /* 0x00000031ff9f723e */ /* 0x000fe200020006ff */
[----:B------:R-:W-:-:S02]  /*7d70*/  HADD2.F32 R85, -RZ, R85.H1_H1 ;  /* 0x30000055ff557230 */ /* 0x000fc40000004100 */
[-C--:B------:R-:W-:Y:S01]  /*7d80*/  FMUL.FTZ R162, R154, R157.reuse ;  /* 0x0000009d9aa27220 */ /* 0x080fe20000410000 */
[----:B------:R-:W-:Y:S02]  /*7d90*/  HADD2.F32 R160, -RZ, R156.H1_H1 ;  /* 0x3000009cffa07230 */ /* 0x000fe40000004100 */
[----:B------:R-:W-:Y:S01]  /*7da0*/  FMUL.FTZ R157, R51, R157 ;  /* 0x0000009d339d7220 */ /* 0x000fe20000410000 */
[----:B------:R-:W-:Y:S01]  /*7db0*/  HADD2.F32 R81, -RZ, R81.H1_H1 ;  /* 0x30000051ff517230 */ /* 0x000fe20000004100 */
[----:B------:R-:W-:Y:S01]  /*7dc0*/  F2FP.SATFINITE.E4M3.F32.PACK_AB_MERGE_C R82, R82, R163, R168 ;  /* 0x000000a35252723e */ /* 0x000fe200048070a8 */
[--C-:B------:R-:W-:Y:S02]  /*7dd0*/  HADD2.F32 R155, -RZ, R50.reuse.H0_H0 ;  /* 0x20000032ff9b7230 */ /* 0x100fe40000004100 */
[----:B------:R-:W-:Y:S02]  /*7de0*/  HADD2.F32 R156, -RZ, R50.H1_H1 ;  /* 0x30000032ff9c7230 */ /* 0x000fe40000004100 */
[-C--:B------:R-:W-:Y:S01]  /*7df0*/  FMUL.FTZ R50, R85, R160.reuse ;  /* 0x000000a055327220 */ /* 0x080fe20000410000 */
[C---:B------:R-:W-:Y:S01]  /*7e00*/  FMUL.FTZ R160, R81.reuse, R160 ;  /* 0x000000a051a07220 */ /* 0x040fe20000410000 */
[----:B------:R-:W-:Y:S01]  /*7e10*/  FFMA.FTZ R164, R154, R155, R157 ;  /* 0x0000009b9aa47223 */ /* 0x000fe2000001009d */
[----:B------:R-:W-:Y:S01]  /*7e20*/  F2FP.F16.E4M3.UNPACK_B R154, R87 ;  /* 0x00000057ff9a723e */ /* 0x000fe200020006ff */
[-C--:B------:R-:W-:Y:S01]  /*7e30*/  FFMA.FTZ R166, R81, R156.reuse, -R50 ;  /* 0x0000009c51a67223 */ /* 0x080fe20000010832 */
[----:B------:R-:W-:Y:S01]  /*7e40*/  FFMA.FTZ R165, R85, R156, R160 ;  /* 0x0000009c55a57223 */ /* 0x000fe200000100a0 */
[----:B------:R-:W-:Y:S01]  /*7e50*/  F2FP.F16.E4M3.UNPACK_B R50, R83 ;  /* 0x00000053ff32723e */ /* 0x000fe200020006ff */
[----:B------:R-:W-:Y:S01]  /*7e60*/  FFMA.FTZ R163, R51, R155, -R162 ;  /* 0x0000009b33a37223 */ /* 0x000fe200000108a2 */
[----:B------:R-:W-:Y:S01]  /*7e70*/  F2FP.F16.E4M3.UNPACK_B R87, R87.H1 ;  /* 0x00000057ff57723e */ /* 0x000fe200030006ff */
[----:B------:R-:W-:Y:S01]  /*7e80*/  HADD2.F32 R85, -RZ, R154.H0_H0 ;  /* 0x2000009aff557230 */ /* 0x000fe20000004100 */
[----:B------:R-:W-:Y:S01]  /*7e90*/  F2FP.F16.E4M3.UNPACK_B R160, R49.H1 ;  /* 0x00000031ffa0723e */ /* 0x000fe200030006ff */
[----:B------:R-:W-:Y:S01]  /*7ea0*/  HADD2.F32 R162, -RZ, R159.H0_H0 ;  /* 0x2000009fffa27230 */ /* 0x000fe20000004100 */
[----:B------:R-:W-:Y:S01]  /*7eb0*/  F2FP.F16.E4M3.UNPACK_B R83, R83.H1 ;  /* 0x00000053ff53723e */ /* 0x000fe200030006ff */
[----:B------:R-:W-:Y:S01]  /*7ec0*/  HADD2.F32 R51, -RZ, R50.H0_H0 ;  /* 0x20000032ff337230 */ /* 0x000fe20000004100 */
[-C--:B------:R-:W-:Y:S01]  /*7ed0*/  F2FP.F16.E4M3.UNPACK_B R49, R48.reuse ;  /* 0x00000030ff31723e */ /* 0x080fe200020006ff */
[----:B------:R-:W-:Y:S01]  /*7ee0*/  HADD2.F32 R161, -RZ, R160.H0_H0 ;  /* 0x200000a0ffa17230 */ /* 0x000fe20000004100 */
[----:B------:R-:W-:Y:S01]  /*7ef0*/  F2FP.F16.E4M3.UNPACK_B R155, R48.H1 ;  /* 0x00000030ff9b723e */ /* 0x000fe200030006ff */
[----:B------:R-:W-:-:S02]  /*7f00*/  HADD2.F32 R48, -RZ, R87.H0_H0 ;  /* 0x20000057ff307230 */ /* 0x000fc40000004100 */
[-C--:B------:R-:W-:Y:S01]  /*7f10*/  FMUL.FTZ R168, R85, R162.reuse ;  /* 0x000000a255a87220 */ /* 0x080fe20000410000 */
[----:B------:R-:W-:Y:S02]  /*7f20*/  HADD2.F32 R81, -RZ, R83.H0_H0 ;  /* 0x20000053ff517230 */ /* 0x000fe40000004100 */
[----:B------:R-:W-:Y:S01]  /*7f30*/  FMUL.FTZ R162, R51, R162 ;  /* 0x000000a233a27220 */ /* 0x000fe20000410000 */
[----:B------:R-:W-:Y:S02]  /*7f40*/  HADD2.F32 R156, -RZ, R49.H0_H0 ;  /* 0x20000031ff9c7230 */ /* 0x000fe40000004100 */
[-C--:B------:R-:W-:Y:S01]  /*7f50*/  FMUL.FTZ R170, R48, R161.reuse ;  /* 0x000000a130aa7220 */ /* 0x080fe20000410000 */
[----:B------:R-:W-:Y:S02]  /*7f60*/  HADD2.F32 R157, -RZ, R155.H0_H0 ;  /* 0x2000009bff9d7230 */ /* 0x000fe40000004100 */
[----:B------:R-:W-:Y:S01]  /*7f70*/  FMUL.FTZ R161, R81, R161 ;  /* 0x000000a151a17220 */ /* 0x000fe20000410000 */
[----:B------:R-:W-:-:S02]  /*7f80*/  HADD2.F32 R87, -RZ, R87.H1_H1 ;  /* 0x30000057ff577230 */ /* 0x000fc40000004100 */
[-C--:B------:R-:W-:Y:S01]  /*7f90*/  FFMA.FTZ R168, R51, R156.reuse, -R168 ;  /* 0x0000009c33a87223 */ /* 0x080fe200000108a8 */
[----:B------:R-:W-:Y:S02]  /*7fa0*/  HADD2.F32 R160, -RZ, R160.H1_H1 ;  /* 0x300000a0ffa07230 */ /* 0x000fe40000004100 */
[----:B------:R-:W-:Y:S01]  /*7fb0*/  FFMA.FTZ R162, R85, R156, R162 ;  /* 0x0000009c55a27223 */ /* 0x000fe200000100a2 */
[----:B------:R-:W-:Y:S02]  /*7fc0*/  HADD2.F32 R83, -RZ, R83.H1_H1 ;  /* 0x30000053ff537230 */ /* 0x000fe40000004100 */
[----:B------:R-:W-:Y:S01]  /*7fd0*/  FFMA.FTZ R161, R48, R157, R161 ;  /* 0x0000009d30a17223 */ /* 0x000fe200000100a1 */
[----:B------:R-:W-:Y:S02]  /*7fe0*/  HADD2.F32 R154, -RZ, R154.H1_H1 ;  /* 0x3000009aff9a7230 */ /* 0x000fe40000004100 */
[----:B------:R-:W-:Y:S01]  /*7ff0*/  FMUL.FTZ R156, R87, R160 ;  /* 0x000000a0579c7220 */ /* 0x000fe20000410000 */
[----:B------:R-:W-:-:S02]  /*8000*/  HADD2.F32 R159, -RZ, R159.H1_H1 ;  /* 0x3000009fff9f7230 */ /* 0x000fc40000004100 */
[----:B------:R-:W-:Y:S01]  /*8010*/  FMUL.FTZ R160, R83, R160 ;  /* 0x000000a053a07220 */ /* 0x000fe20000410000 */
[----:B------:R-:W-:Y:S02]  /*8020*/  HADD2.F32 R50, -RZ, R50.H1_H1 ;  /* 0x30000032ff327230 */ /* 0x000fe40000004100 */
[----:B------:R-:W-:Y:S01]  /*8030*/  FFMA.FTZ R170, R81, R157, -R170 ;  /* 0x0000009d51aa7223 */ /* 0x000fe200000108aa */
[----:B------:R-:W-:Y:S02]  /*8040*/  HADD2.F32 R48, -RZ, R155.H1_H1 ;  /* 0x3000009bff307230 */ /* 0x000fe40000004100 */
[-C--:B------:R-:W-:Y:S01]  /*8050*/  FMUL.FTZ R51, R154, R159.reuse ;  /* 0x0000009f9a337220 */ /* 0x080fe20000410000 */
[----:B------:R-:W-:Y:S02]  /*8060*/  HADD2.F32 R49, -RZ, R49.H1_H1 ;  /* 0x30000031ff317230 */ /* 0x000fe40000004100 */
[----:B------:R-:W-:Y:S01]  /*8070*/  FMUL.FTZ R159, R50, R159 ;  /* 0x0000009f329f7220 */ /* 0x000fe20000410000 */
[----:B------:R-:W-:Y:S01]  /*8080*/  F2FP.SATFINITE.E4M3.F32.PACK_AB_MERGE_C R163, R166, R163, RZ ;  /* 0x000000a3a6a3723e */ /* 0x000fe200048070ff */
[-C--:B------:R-:W-:Y:S01]  /*8090*/  FFMA.FTZ R83, R83, R48.reuse, -R156 ;  /* 0x0000003053537223 */ /* 0x080fe2000001089c */
[----:B------:R-:W-:Y:S01]  /*80a0*/  FFMA.FTZ R160, R87, R48, R160 ;  /* 0x0000003057a07223 */ /* 0x000fe200000100a0 */
[-C--:B------:R-:W-:Y:S01]  /*80b0*/  FFMA.FTZ R51, R50, R49.reuse, -R51 ;  /* 0x0000003132337223 */ /* 0x080fe20000010833 */
[----:B------:R-:W-:Y:S01]  /*80c0*/  FFMA.FTZ R159, R154, R49, R159 ;  /* 0x000000319a9f7223 */ /* 0x000fe2000001009f */
[----:B------:R-:W-:-:S02]  /*80d0*/  F2FP.SATFINITE.E4M3.F32.PACK_AB_MERGE_C R164, R165, R164, RZ ;  /* 0x000000a4a5a4723e */ /* 0x000fc400048070ff */
[----:B------:R-:W-:Y:S02]  /*80e0*/  F2FP.SATFINITE.E4M3.F32.PACK_AB_MERGE_C R83, R83, R170, RZ ;  /* 0x000000aa5353723e */ /* 0x000fe400048070ff */
[----:B------:R-:W-:Y:S02]  /*80f0*/  F2FP.SATFINITE.E4M3.F32.PACK_AB_MERGE_C R160, R160, R161, RZ ;  /* 0x000000a1a0a0723e */ /* 0x000fe400048070ff */
[----:B------:R-:W-:Y:S02]  /*8100*/  F2FP.SATFINITE.E4M3.F32.PACK_AB_MERGE_C R81, R55, R52, R163 ;  /* 0x000000343751723e */ /* 0x000fe400048070a3 */
[----:B------:R-:W-:Y:S02]  /*8110*/  F2FP.SATFINITE.E4M3.F32.PACK_AB_MERGE_C R83, R51, R168, R83 ;  /* 0x000000a83353723e */ /* 0x000fe40004807053 */
[----:B------:R-:W-:Y:S02]  /*8120*/  F2FP.SATFINITE.E4M3.F32.PACK_AB_MERGE_C R85, R54, R53, R164 ;  /* 0x000000353655723e */ /* 0x000fe400048070a4 */
[----:B------:R-:W-:-:S07]  /*8130*/  F2FP.SATFINITE.E4M3.F32.PACK_AB_MERGE_C R87, R159, R162, R160 ;  /* 0x000000a29f57723e */ /* 0x000fce00048070a0 */
.L_x_349:
[----:B------:R-:W-:Y:S05]  /*8140*/  BSYNC B2 ;  /* 0x0000000000027941 */ /* 0x000fea0003800000 */
.L_x_348:
[----:B------:R-:W-:Y:S01]  /*8150*/  ISETP.GE.AND P3, PT, R151, R140, PT ;  /* 0x0000008c9700720c */ /* 0x000fe20003f66270 */
[----:B------:R-:W-:-:S12]  /*8160*/  ULDC.64 UR4, c[0x0][0x2d8] ;  /* 0x0000b60000047ab9 */ /* 0x000fd80000000a00 */
[--C-:B------:R-:W-:Y:S02]  /*8170*/  @!P3 SHF.R.S32.HI R48, RZ, 0x1f, R151.reuse ;  /* 0x0000001fff30b819 */ /* 0x100fe40000011497 */
[----:B------:R-:W-:-:S04]  /*8180*/  @!P3 IADD3 R50, P4, P6, R100, R132, R151 ;  /* 0x000000846432b210 */ /* 0x000fc80007e9e097 */
[----:B------:R-:W-:Y:S02]  /*8190*/  @!P3 IADD3.X R149, R36, R149, R48, P4, P6 ;  /* 0x000000952495b210 */ /* 0x000fe400027ec430 */
[----:B------:R-:W-:-:S04]  /*81a0*/  IADD3 R48, P4, R150, UR4, RZ ;  /* 0x0000000496307c10 */ /* 0x000fc8000ff9e0ff */
[----:B------:R-:W-:Y:S02]  /*81b0*/  IADD3.X R49, R158, UR5, RZ, P4, !PT ;  /* 0x000000059e317c10 */ /* 0x000fe4000a7fe4ff */
[----:B------:R-:W-:-:S03]  /*81c0*/  @!P3 IADD3 R50, P4, R50, UR4, RZ ;  /* 0x000000043232bc10 */ /* 0x000fc6000ff9e0ff */
[----:B-1----:R1:W-:Y:S01]  /*81d0*/  STG.E.128 desc[UR42][R48.64], R80 ;  /* 0x0000005030007986 */ /* 0x0023e2000c101d2a */
[----:B------:R-:W-:-:S05]  /*81e0*/  @!P3 IADD3.X R51, R149, UR5, RZ, P4, !PT ;  /* 0x000000059533bc10 */ /* 0x000fca000a7fe4ff */
[----:B--2---:R1:W-:Y:S04]  /*81f0*/  @!P3 STG.E.128 desc[UR42][R50.64], R84 ;  /* 0x000000543200b986 */ /* 0x0043e8000c101d2a */
.L_x_347:
[----:B------:R-:W-:Y:S05]  /*8200*/  BSYNC B1 ;  /* 0x0000000000017941 */ /* 0x000fea0003800000 */
.L_x_346:
[----:B------:R-:W-:Y:S01]  /*8210*/  ISETP.GE.OR P3, PT, R233, R118, P0 ;  /* 0x00000076e900720c */ /* 0x000fe20000766670 */
[----:B------:R-:W-:-:S12]  /*8220*/  BSSY B1, `(.L_x_350) ;  /* 0x0000106000017945 */ /* 0x000fd80003800000 */
[----:B------:R-:W-:Y:S05]  /*8230*/  @P3 BRA `(.L_x_351) ;  /* 0x0000001000103947 */ /* 0x000fea0003800000 */
[----:B-1----:R-:W3:Y:S01]  /*8240*/  LDL R50, [R1+0x28] ;  /* 0x0000280001327983 */ /* 0x002ee20000100800 */
[----:B------:R-:W-:Y:S01]  /*8250*/  SHF.R.S32.HI R49, RZ, 0x1f, R233 ;  /* 0x0000001fff317819 */ /* 0x000fe200000114e9 */
[-C--:B--2---:R-:W-:Y:S01]  /*8260*/  IMAD.WIDE.U32 R80, R233, R128.reuse, R122 ;  /* 0x00000080e9507225 */ /* 0x084fe200078e007a */
[----:B------:R-:W-:Y:S01]  /*8270*/  ISETP.NE.AND P6, PT, R0, RZ, PT ;  /* 0x000000ff0000720c */ /* 0x000fe20003fc5270 */
[----:B------:R-:W-:Y:S02]  /*8280*/  BSSY B2, `(.L_x_352) ;  /* 0x00000f4000027945 */ /* 0x000fe40003800000 */
[----:B------:R-:W-:Y:S01]  /*8290*/  IMAD R48, R49, R128, RZ ;  /* 0x0000008031307224 */ /* 0x000fe200078e02ff */
[----:B------:R-:W-:-:S03]  /*82a0*/  IADD3 R82, P3, P4, R100, R80, R38 ;  /* 0x0000005064527210 */ /* 0x000fc60007c7e026 */
[----:B------:R-:W-:Y:S01]  /*82b0*/  IMAD R83, R233, R129, R48 ;  /* 0x00000081e9537224 */ /* 0x000fe200078e0230 */
[----:B------:R-:W-:-:S03]  /*82c0*/  SEL R48, R121, R142, !P6 ;  /* 0x0000008e79307207 */ /* 0x000fc60007000000 */
[----:B------:R-:W-:Y:S01]  /*82d0*/  IMAD.IADD R83, R81, 0x1, R83 ;  /* 0x0000000151537824 */ /* 0x000fe200078e0253 */
[----:B------:R-:W-:-:S04]  /*82e0*/  SHF.R.S32.HI R49, RZ, 0x1f, R48 ;  /* 0x0000001fff317819 */ /* 0x000fc80000011430 */
[----:B------:R-:W-:Y:S02]  /*82f0*/  LEA.HI R49, R49, R48, RZ, 0x5 ;  /* 0x0000003031317211 */ /* 0x000fe400078f28ff */
[----:B------:R-:W-:Y:S02]  /*8300*/  IADD3.X R87, R36, R83, R105, P3, P4 ;  /* 0x0000005324577210 */ /* 0x000fe40001fe8469 */
[----:B------:R-:W-:-:S04]  /*8310*/  LEA.HI.SX32 R49, R49, R104, 0x1b ;  /* 0x0000006831317211 */ /* 0x000fc800078fdaff */
[----:B------:R-:W-:Y:S01]  /*8320*/  SHF.R.S32.HI R48, RZ, 0x1f, R49 ;  /* 0x0000001fff307819 */ /* 0x000fe20000011431 */
[----:B------:R-:W-:-:S03]  /*8330*/  IMAD.SHL.U32 R85, R49, 0x10, RZ ;  /* 0x0000001031557824 */ /* 0x000fc600078e00ff */
[----:B------:R-:W-:Y:S02]  /*8340*/  LEA.HI R49, R48, R49, RZ, 0x3 ;  /* 0x0000003130317211 */ /* 0x000fe400078f18ff */
[----:B------:R-:W-:Y:S02]  /*8350*/  LOP3.LUT R48, R28, 0x70, R85, 0xf8, !PT ;  /* 0x000000701c307812 */ /* 0x000fe400078ef855 */
[----:B------:R-:W-:Y:S02]  /*8360*/  SHF.L.U32 R49, R49, 0xb, RZ ;  /* 0x0000000b31317819 */ /* 0x000fe400000006ff */
[----:B------:R-:W-:Y:S02]  /*8370*/  LOP3.LUT R48, R48, R21, RZ, 0x3c, !PT ;  /* 0x0000001530307212 */ /* 0x000fe400078e3cff */
[----:B------:R-:W-:-:S04]  /*8380*/  LOP3.LUT R49, R49, 0xffffc000, RZ, 0xc0, !PT ;  /* 0xffffc00031317812 */ /* 0x000fc800078ec0ff */
[----:B---3--:R-:W-:Y:S01]  /*8390*/  IADD3 R49, R48, R49, R50 ;  /* 0x0000003130317210 */ /* 0x008fe20007ffe032 */
[----:B------:R-:W-:-:S04]  /*83a0*/  IMAD R48, R232, 0x8000, R117 ;  /* 0x00008000e8307824 */ /* 0x000fc800078e0275 */
[----:B------:R-:W-:Y:S02]  /*83b0*/  IMAD R50, R232, 0x8000, R49 ;  /* 0x00008000e8327824 */ /* 0x000fe400078e0231 */
[----:B------:R-:W-:-:S03]  /*83c0*/  IMAD.IADD R48, R19, 0x1, R48 ;  /* 0x0000000113307824 */ /* 0x000fc600078e0230 */
[----:B------:R-:W-:-:S03]  /*83d0*/  IADD3 R52, R19, R50, RZ ;  /* 0x0000003213347210 */ /* 0x000fc60007ffe0ff */
[----:B------:R-:W1:Y:S04]  /*83e0*/  LDS.128 R48, [R48+0x28400] ;  /* 0x0284000030307984 */ /* 0x000e680000000c00 */
[----:B------:R-:W2:Y:S01]  /*83f0*/  LDS.128 R52, [R52+0x28400] ;  /* 0x0284000034347984 */ /* 0x000ea20000000c00 */
[----:B------:R-:W-:Y:S05]  /*8400*/  @P2 BRA `(.L_x_353) ;  /* 0x0000000c006c2947 */ /* 0x000fea0003800000 */
[----:B------:R-:W-:Y:S01]  /*8410*/  SHF.R.U32.HI R156, RZ, 0x8, R57 ;  /* 0x00000008ff9c7819 */ /* 0x000fe20000011639 */
[----:B-1----:R-:W-:Y:S01]  /*8420*/  IMAD.MOV.U32 R60, RZ, RZ, R48 ;  /* 0x000000ffff3c7224 */ /* 0x002fe200078e0030 */
[----:B------:R-:W-:Y:S01]  /*8430*/  LOP3.LUT R58, R57, 0xff, RZ, 0xc0, !PT ;  /* 0x000000ff393a7812 */ /* 0x000fe200078ec0ff */
[----:B------:R-:W-:Y:S01]  /*8440*/  IMAD.MOV.U32 R56, RZ, RZ, R49 ;  /* 0x000000ffff387224 */ /* 0x000fe200078e0031 */
[----:B------:R-:W-:Y:S01]  /*8450*/  SHF.R.U32.HI R157, RZ, 0x18, R57 ;  /* 0x00000018ff9d7819 */ /* 0x000fe20000011639 */
[----:B------:R-:W-:Y:S01]  /*8460*/  IMAD.SHL.U32 R48, R156, 0x100, RZ ;  /* 0x000001009c307824 */ /* 0x000fe200078e00ff */
[--C-:B------:R-:W-:Y:S02]  /*8470*/  SHF.R.U32.HI R150, RZ, 0x8, R59.reuse ;  /* 0x00000008ff967819 */ /* 0x100fe4000001163b */
[----:B------:R-:W-:Y:S02]  /*8480*/  PRMT R49, R157, 0x654, R58 ;  /* 0x000006549d317816 */ /* 0x000fe4000000003a */
[----:B------:R-:W-:-:S02]  /*8490*/  SHF.R.U32.HI R155, RZ, 0x10, R59 ;  /* 0x00000010ff9b7819 */ /* 0x000fc4000001163b */
[----:B------:R-:W-:Y:S02]  /*84a0*/  LOP3.LUT R62, R59, 0xff, RZ, 0xc0, !PT ;  /* 0x000000ff3b3e7812 */ /* 0x000fe400078ec0ff */
[----:B------:R-:W-:Y:S02]  /*84b0*/  SHF.R.U32.HI R133, RZ, 0x8, R61 ;  /* 0x00000008ff857819 */ /* 0x000fe4000001163d */
[----:B------:R-:W-:Y:S02]  /*84c0*/  SHF.R.U32.HI R59, RZ, 0x18, R59 ;  /* 0x00000018ff3b7819 */ /* 0x000fe4000001163b */
[--C-:B------:R-:W-:Y:S02]  /*84d0*/  SHF.R.U32.HI R154, RZ, 0x10, R61.reuse ;  /* 0x00000010ff9a7819 */ /* 0x100fe4000001163d */
[----:B------:R-:W-:Y:S02]  /*84e0*/  LOP3.LUT R84, R61, 0xff, RZ, 0xc0, !PT ;  /* 0x000000ff3d547812 */ /* 0x000fe400078ec0ff */
[----:B------:R-:W-:-:S02]  /*84f0*/  SHF.R.U32.HI R61, RZ, 0x18, R61 ;  /* 0x00000018ff3d7819 */ /* 0x000fc4000001163d */
[--C-:B------:R-:W-:Y:S02]  /*8500*/  SHF.R.U32.HI R151, RZ, 0x10, R63.reuse ;  /* 0x00000010ff977819 */ /* 0x100fe4000001163f */
[--C-:B------:R-:W-:Y:S02]  /*8510*/  SHF.R.U32.HI R132, RZ, 0x8, R63.reuse ;  /* 0x00000008ff847819 */ /* 0x100fe4000001163f */
[----:B------:R-:W-:Y:S02]  /*8520*/  LOP3.LUT R86, R63, 0xff, RZ, 0xc0, !PT ;  /* 0x000000ff3f567812 */ /* 0x000fe400078ec0ff */
[----:B------:R-:W-:Y:S01]  /*8530*/  SHF.R.U32.HI R149, RZ, 0x18, R63 ;  /* 0x00000018ff957819 */ /* 0x000fe2000001163f */
[----:B--2---:R-:W-:Y:S01]  /*8540*/  IMAD.MOV.U32 R63, RZ, RZ, R52 ;  /* 0x000000ffff3f7224 */ /* 0x004fe200078e0034 */
[----:B------:R-:W-:Y:S01]  /*8550*/  LOP3.LUT R49, R49, 0xff00, R48, 0xf8, !PT ;  /* 0x0000ff0031317812 */ /* 0x000fe200078ef830 */
[----:B------:R-:W-:Y:S01]  /*8560*/  IMAD.SHL.U32 R48, R150, 0x100, RZ ;  /* 0x0000010096307824 */ /* 0x000fe200078e00ff */
[----:B------:R-:W-:Y:S01]  /*8570*/  SHF.R.U32.HI R158, RZ, 0x10, R57 ;  /* 0x00000010ff9e7819 */ /* 0x000fe20000011639 */
[----:B------:R-:W-:Y:S01]  /*8580*/  IMAD.SHL.U32 R52, R133, 0x100, RZ ;  /* 0x0000010085347824 */ /* 0x000fe200078e00ff */
[----:B------:R-:W-:-:S02]  /*8590*/  PRMT R59, R59, 0x654, R62 ;  /* 0x000006543b3b7816 */ /* 0x000fc4000000003e */
[----:B------:R-:W-:Y:S02]  /*85a0*/  PRMT R61, R61, 0x654, R84 ;  /* 0x000006543d3d7816 */ /* 0x000fe40000000054 */
[----:B------:R-:W-:Y:S01]  /*85b0*/  MOV R57, R50 ;  /* 0x0000003200397202 */ /* 0x000fe20000000f00 */
[----:B------:R-:W-:Y:S01]  /*85c0*/  IMAD.U32 R50, R158, 0x10000, RZ ;  /* 0x000100009e327824 */ /* 0x000fe200078e00ff */
[----:B------:R-:W-:Y:S01]  /*85d0*/  LOP3.LUT R59, R59, 0xff00, R48, 0xf8, !PT ;  /* 0x0000ff003b3b7812 */ /* 0x000fe200078ef830 */
[----:B------:R-:W-:Y:S01]  /*85e0*/  IMAD.U32 R48, R155, 0x10000, RZ ;  /* 0x000100009b307824 */ /* 0x000fe200078e00ff */
[----:B------:R-:W-:Y:S02]  /*85f0*/  SHF.L.U32 R58, R132, 0x8, RZ ;  /* 0x00000008843a7819 */ /* 0x000fe400000006ff */
[----:B------:R-:W-:Y:S01]  /*8600*/  LOP3.LUT R133, R61, 0xff00, R52, 0xf8, !PT ;  /* 0x0000ff003d857812 */ /* 0x000fe200078ef834 */
[----:B------:R-:W-:Y:S01]  /*8610*/  IMAD.U32 R52, R154, 0x10000, RZ ;  /* 0x000100009a347824 */ /* 0x000fe200078e00ff */
[----:B------:R-:W-:-:S02]  /*8620*/  PRMT R149, R149, 0x654, R86 ;  /* 0x0000065495957816 */ /* 0x000fc40000000056 */
[----:B------:R-:W-:Y:S02]  /*8630*/  F2FP.F16.E4M3.UNPACK_B R132, R145.H1 ;  /* 0x00000091ff84723e */ /* 0x000fe400030006ff */
[----:B------:R-:W-:Y:S02]  /*8640*/  F2FP.F16.E4M3.UNPACK_B R84, R63.H1 ;  /* 0x0000003fff54723e */ /* 0x000fe400030006ff */
[----:B------:R-:W-:Y:S02]  /*8650*/  F2FP.F16.E4M3.UNPACK_B R61, R60.H1 ;  /* 0x0000003cff3d723e */ /* 0x000fe400030006ff */
[----:B------:R-:W-:Y:S02]  /*8660*/  LOP3.LUT R150, R149, 0xff00, R58, 0xf8, !PT ;  /* 0x0000ff0095967812 */ /* 0x000fe400078ef83a */
[----:B------:R-:W-:Y:S01]  /*8670*/  LOP3.LUT R50, R49, 0xff0000, R50, 0xf8, !PT ;  /* 0x00ff000031327812 */ /* 0x000fe200078ef832 */
[----:B------:R-:W-:Y:S01]  /*8680*/  HADD2.F32 R49, -RZ, R132.H0_H0 ;  /* 0x20000084ff317230 */ /* 0x000fe20000004100 */
[----:B------:R-:W-:Y:S01]  /*8690*/  LOP3.LUT R48, R59, 0xff0000, R48, 0xf8, !PT ;  /* 0x00ff00003b307812 */ /* 0x000fe200078ef830 */
[----:B------:R-:W-:Y:S01]  /*86a0*/  HADD2.F32 R59, -RZ, R84.H0_H0 ;  /* 0x20000054ff3b7230 */ /* 0x000fe20000004100 */
[----:B------:R-:W-:Y:S01]  /*86b0*/  F2FP.F16.E4M3.UNPACK_B R62, R148.H1 ;  /* 0x00000094ff3e723e */ /* 0x000fe200030006ff */
[----:B------:R-:W-:Y:S01]  /*86c0*/  HADD2.F32 R58, -RZ, R61.H0_H0 ;  /* 0x2000003dff3a7230 */ /* 0x000fe20000004100 */
[----:B------:R-:W-:-:S02]  /*86d0*/  SHF.L.U32 R149, R151, 0x10, RZ ;  /* 0x0000001097957819 */ /* 0x000fc400000006ff */
[-C--:B------:R-:W-:Y:S01]  /*86e0*/  FMUL.FTZ R151, R59, R49.reuse ;  /* 0x000000313b977220 */ /* 0x080fe20000410000 */
[--C-:B------:R-:W-:Y:S02]  /*86f0*/  HADD2.F32 R86, -RZ, R62.reuse.H0_H0 ;  /* 0x2000003eff567230 */ /* 0x100fe40000004100 */
[----:B------:R-:W-:Y:S01]  /*8700*/  FMUL.FTZ R154, R58, R49 ;  /* 0x000000313a9a7220 */ /* 0x000fe20000410000 */
[----:B------:R-:W-:Y:S01]  /*8710*/  LOP3.LUT R52, R133, 0xff0000, R52, 0xf8, !PT ;  /* 0x00ff000085347812 */ /* 0x000fe200078ef834 */
[----:B------:R-:W-:Y:S01]  /*8720*/  HADD2.F32 R133, -RZ, R62.H1_H1 ;  /* 0x3000003eff857230 */ /* 0x000fe20000004100 */
[----:B------:R-:W-:Y:S01]  /*8730*/  LOP3.LUT R49, R150, 0xff0000, R149, 0xf8, !PT ;  /* 0x00ff000096317812 */ /* 0x000fe200078ef895 */
[-C--:B------:R-:W-:Y:S01]  /*8740*/  FFMA.FTZ R58, R58, R86.reuse, -R151 ;  /* 0x000000563a3a7223 */ /* 0x080fe20000010897 */
[----:B------:R-:W-:Y:S01]  /*8750*/  FFMA.FTZ R59, R59, R86, R154 ;  /* 0x000000563b3b7223 */ /* 0x000fe2000001009a */
[----:B------:R-:W-:Y:S01]  /*8760*/  HADD2.F32 R149, -RZ, R132.H1_H1 ;  /* 0x30000084ff957230 */ /* 0x000fe20000004100 */
[----:B------:R-:W-:Y:S01]  /*8770*/  F2FP.F16.E4M3.UNPACK_B R145, R145 ;  /* 0x00000091ff91723e */ /* 0x000fe200020006ff */
[----:B------:R-:W-:Y:S01]  /*8780*/  HADD2.F32 R86, -RZ, R84.H1_H1 ;  /* 0x30000054ff567230 */ /* 0x000fe20000004100 */
[----:B------:R-:W-:Y:S01]  /*8790*/  F2FP.F16.E4M3.UNPACK_B R60, R60 ;  /* 0x0000003cff3c723e */ /* 0x000fe200020006ff */
[----:B------:R-:W-:Y:S01]  /*87a0*/  HADD2.F32 R62, -RZ, R61.H1_H1 ;  /* 0x3000003dff3e7230 */ /* 0x000fe20000004100 */
[----:B------:R-:W-:Y:S01]  /*87b0*/  F2FP.F16.E4M3.UNPACK_B R63, R63 ;  /* 0x0000003fff3f723e */ /* 0x000fe200020006ff */
[----:B------:R-:W-:Y:S01]  /*87c0*/  HADD2.F32 R132, -RZ, R145.H0_H0 ;  /* 0x20000091ff847230 */ /* 0x000fe20000004100 */
[----:B------:R-:W-:Y:S01]  /*87d0*/  F2FP.F16.E4M3.UNPACK_B R148, R148 ;  /* 0x00000094ff94723e */ /* 0x000fe200020006ff */
[-C--:B------:R-:W-:Y:S01]  /*87e0*/  FMUL.FTZ R151, R86, R149.reuse ;  /* 0x0000009556977220 */ /* 0x080fe20000410000 */
[----:B------:R-:W-:Y:S01]  /*87f0*/  FMUL.FTZ R149, R62, R149 ;  /* 0x000000953e957220 */ /* 0x000fe20000410000 */
[----:B------:R-:W-:-:S02]  /*8800*/  HADD2.F32 R61, -RZ, R60.H0_H0 ;  /* 0x2000003cff3d7230 */ /* 0x000fc40000004100 */
[----:B------:R-:W-:Y:S02]  /*8810*/  HADD2.F32 R84, -RZ, R63.H0_H0 ;  /* 0x2000003fff547230 */ /* 0x000fe40000004100 */
[-C--:B------:R-:W-:Y:S01]  /*8820*/  FFMA.FTZ R151, R62, R133.reuse, -R151 ;  /* 0x000000853e977223 */ /* 0x080fe20000010897 */
[----:B------:R-:W-:Y:S01]  /*8830*/  FFMA.FTZ R158, R86, R133, R149 ;  /* 0x00000085569e7223 */ /* 0x000fe20000010095 */
[----:B------:R-:W-:Y:S02]  /*8840*/  HADD2.F32 R62, -RZ, R148.H0_H0 ;  /* 0x20000094ff3e7230 */ /* 0x000fe40000004100 */
[-C--:B------:R-:W-:Y:S01]  /*8850*/  FMUL.FTZ R133, R61, R132.reuse ;  /* 0x000000843d857220 */ /* 0x080fe20000410000 */
[----:B------:R-:W-:Y:S02]  /*8860*/  HADD2.F32 R145, -RZ, R145.H1_H1 ;  /* 0x30000091ff917230 */ /* 0x000fe40000004100 */
[----:B------:R-:W-:Y:S01]  /*8870*/  FMUL.FTZ R86, R84, R132 ;  /* 0x0000008454567220 */ /* 0x000fe20000410000 */
[----:B------:R-:W-:-:S02]  /*8880*/  HADD2.F32 R63, -RZ, R63.H1_H1 ;  /* 0x3000003fff3f7230 */ /* 0x000fc40000004100 */
[-C--:B------:R-:W-:Y:S01]  /*8890*/  FFMA.FTZ R150, R84, R62.reuse, R133 ;  /* 0x0000003e54967223 */ /* 0x080fe20000010085 */
[----:B------:R-:W-:Y:S02]  /*88a0*/  HADD2.F32 R60, -RZ, R60.H1_H1 ;  /* 0x3000003cff3c7230 */ /* 0x000fe40000004100 */
[----:B------:R-:W-:Y:S01]  /*88b0*/  FFMA.FTZ R149, R61, R62, -R86 ;  /* 0x0000003e3d957223 */ /* 0x000fe20000010856 */
[----:B------:R-:W-:Y:S02]  /*88c0*/  HADD2.F32 R148, -RZ, R148.H1_H1 ;  /* 0x30000094ff947230 */ /* 0x000fe40000004100 */
[-C--:B------:R-:W-:Y:S01]  /*88d0*/  FMUL.FTZ R133, R63, R145.reuse ;  /* 0x000000913f857220 */ /* 0x080fe20000410000 */
[----:B------:R-:W-:Y:S01]  /*88e0*/  F2FP.F16.E4M3.UNPACK_B R61, R146.H1 ;  /* 0x00000092ff3d723e */ /* 0x000fe200030006ff */
[C---:B------:R-:W-:Y:S01]  /*88f0*/  FMUL.FTZ R156, R60.reuse, R145 ;  /* 0x000000913c9c7220 */ /* 0x040fe20000410000 */
[----:B------:R-:W-:Y:S01]  /*8900*/  F2FP.F16.E4M3.UNPACK_B R62, R54.H1 ;  /* 0x00000036ff3e723e */ /* 0x000fe200030006ff */
[----:B------:R-:W-:Y:S01]  /*8910*/  FFMA.FTZ R154, R60, R148, -R133 ;  /* 0x000000943c9a7223 */ /* 0x000fe20000010885 */
[----:B------:R-:W-:Y:S01]  /*8920*/  F2FP.F16.E4M3.UNPACK_B R86, R147.H1 ;  /* 0x00000093ff56723e */ /* 0x000fe200030006ff */
[----:B------:R-:W-:Y:S01]  /*8930*/  HADD2.F32 R132, -RZ, R61.H0_H0 ;  /* 0x2000003dff847230 */ /* 0x000fe20000004100 */
[----:B------:R-:W-:Y:S01]  /*8940*/  F2FP.F16.E4M3.UNPACK_B R60, R57.H1 ;  /* 0x00000039ff3c723e */ /* 0x000fe200030006ff */
[----:B------:R-:W-:-:S02]  /*8950*/  HADD2.F32 R84, -RZ, R62.H0_H0 ;  /* 0x2000003eff547230 */ /* 0x000fc40000004100 */
[----:B------:R-:W-:Y:S01]  /*8960*/  FFMA.FTZ R145, R63, R148, R156 ;  /* 0x000000943f917223 */ /* 0x000fe2000001009c */
[----:B------:R-:W-:Y:S01]  /*8970*/  HADD2.F32 R133, -RZ, R61.H1_H1 ;  /* 0x3000003dff857230 */ /* 0x000fe20000004100 */
[----:B------:R-:W-:Y:S01]  /*8980*/  F2FP.F16.E4M3.UNPACK_B R146, R146 ;  /* 0x00000092ff92723e */ /* 0x000fe200020006ff */
[----:B------:R-:W-:Y:S02]  /*8990*/  HADD2.F32 R61, -RZ, R60.H0_H0 ;  /* 0x2000003cff3d7230 */ /* 0x000fe40000004100 */
[-C--:B------:R-:W-:Y:S01]  /*89a0*/  FMUL.FTZ R148, R84, R132.reuse ;  /* 0x0000008454947220 */ /* 0x080fe20000410000 */
[----:B------:R-:W-:Y:S01]  /*89b0*/  HADD2.F32 R63, -RZ, R86.H0_H0 ;  /* 0x20000056ff3f7230 */ /* 0x000fe20000004100 */
[----:B------:R-:W-:Y:S01]  /*89c0*/  F2FP.F16.E4M3.UNPACK_B R57, R57 ;  /* 0x00000039ff39723e */ /* 0x000fe200020006ff */
[----:B------:R-:W-:Y:S02]  /*89d0*/  HADD2.F32 R62, -RZ, R62.H1_H1 ;  /* 0x3000003eff3e7230 */ /* 0x000fe40000004100 */
[----:B------:R-:W-:Y:S01]  /*89e0*/  FMUL.FTZ R155, R61, R132 ;  /* 0x000000843d9b7220 */ /* 0x000fe20000410000 */
[----:B------:R-:W-:-:S02]  /*89f0*/  HADD2.F32 R60, -RZ, R60.H1_H1 ;  /* 0x3000003cff3c7230 */ /* 0x000fc40000004100 */
[----:B------:R-:W-:Y:S01]  /*8a00*/  FFMA.FTZ R148, R61, R63, -R148 ;  /* 0x0000003f3d947223 */ /* 0x000fe20000010894 */
[----:B------:R-:W-:Y:S02]  /*8a10*/  HADD2.F32 R61, -RZ, R86.H1_H1 ;  /* 0x30000056ff3d7230 */ /* 0x000fe40000004100 */
[----:B------:R-:W-:Y:S01]  /*8a20*/  FMUL.FTZ R157, R62, R133 ;  /* 0x000000853e9d7220 */ /* 0x000fe20000410000 */
[----:B------:R-:W-:Y:S01]  /*8a30*/  FFMA.FTZ R155, R84, R63, R155 ;  /* 0x0000003f549b7223 */ /* 0x000fe2000001009b */
[C---:B------:R-:W-:Y:S01]  /*8a40*/  FMUL.FTZ R133, R60.reuse, R133 ;  /* 0x000000853c857220 */ /* 0x040fe20000410000 */
[----:B------:R-:W-:Y:S01]  /*8a50*/  F2FP.F16.E4M3.UNPACK_B R147, R147 ;  /* 0x00000093ff93723e */ /* 0x000fe200020006ff */
[-C--:B------:R-:W-:Y:S01]  /*8a60*/  FFMA.FTZ R157, R60, R61.reuse, -R157 ;  /* 0x0000003d3c9d7223 */ /* 0x080fe2000001089d */
[----:B------:R-:W-:Y:S01]  /*8a70*/  F2FP.F16.E4M3.UNPACK_B R60, R54 ;  /* 0x00000036ff3c723e */ /* 0x000fe200020006ff */
[----:B------:R-:W-:Y:S01]  /*8a80*/  FFMA.FTZ R132, R62, R61, R133 ;  /* 0x0000003d3e847223 */ /* 0x000fe20000010085 */
[----:B------:R-:W-:Y:S01]  /*8a90*/  HADD2.F32 R63, -RZ, R146.H0_H0 ;  /* 0x20000092ff3f7230 */ /* 0x000fe20000004100 */
[----:B------:R-:W-:Y:S01]  /*8aa0*/  F2FP.SATFINITE.E4M3.F32.PACK_AB_MERGE_C R58, R151, R58, RZ ;  /* 0x0000003a973a723e */ /* 0x000fe200048070ff */
[----:B------:R-:W-:Y:S01]  /*8ab0*/  HADD2.F32 R54, -RZ, R57.H0_H0 ;  /* 0x20000039ff367230 */ /* 0x000fe20000004100 */
[----:B------:R-:W-:Y:S01]  /*8ac0*/  F2FP.SATFINITE.E4M3.F32.PACK_AB_MERGE_C R158, R158, R59, RZ ;  /* 0x0000003b9e9e723e */ /* 0x000fe200048070ff */
[----:B------:R-:W-:Y:S01]  /*8ad0*/  HADD2.F32 R61, -RZ, R60.H0_H0 ;  /* 0x2000003cff3d7230 */ /* 0x000fe20000004100 */
[----:B------:R-:W-:Y:S01]  /*8ae0*/  F2FP.SATFINITE.E4M3.F32.PACK_AB_MERGE_C R148, R157, R148, RZ ;  /* 0x000000949d94723e */ /* 0x000fe200048070ff */
[----:B------:R-:W-:-:S02]  /*8af0*/  HADD2.F32 R146, -RZ, R146.H1_H1 ;  /* 0x30000092ff927230 */ /* 0x000fc40000004100 */
[-C--:B------:R-:W-:Y:S01]  /*8b00*/  FMUL.FTZ R84, R54, R63.reuse ;  /* 0x0000003f36547220 */ /* 0x080fe20000410000 */
[----:B------:R-:W-:Y:S02]  /*8b10*/  HADD2.F32 R60, -RZ, R60.H1_H1 ;  /* 0x3000003cff3c7230 */ /* 0x000fe40000004100 */
[----:B------:R-:W-:Y:S01]  /*8b20*/  FMUL.FTZ R133, R61, R63 ;  /* 0x0000003f3d857220 */ /* 0x000fe20000410000 */
[----:B------:R-:W-:Y:S01]  /*8b30*/  HADD2.F32 R57, -RZ, R57.H1_H1 ;  /* 0x30000039ff397230 */ /* 0x000fe20000004100 */
[----:B------:R-:W-:Y:S01]  /*8b40*/  F2FP.SATFINITE.E4M3.F32.PACK_AB_MERGE_C R59, R154, R149, R58 ;  /* 0x000000959a3b723e */ /* 0x000fe2000480703a */
[--C-:B------:R-:W-:Y:S02]  /*8b50*/  HADD2.F32 R62, -RZ, R147.reuse.H0_H0 ;  /* 0x20000093ff3e7230 */ /* 0x100fe40000004100 */
[-C--:B------:R-:W-:Y:S01]  /*8b60*/  FMUL.FTZ R86, R60, R146.reuse ;  /* 0x000000923c567220 */ /* 0x080fe20000410000 */
[----:B------:R-:W-:Y:S02]  /*8b70*/  HADD2.F32 R147, -RZ, R147.H1_H1 ;  /* 0x30000093ff937230 */ /* 0x000fe40000004100 */
[----:B------:R-:W-:Y:S01]  /*8b80*/  FMUL.FTZ R63, R57, R146 ;  /* 0x00000092393f7220 */ /* 0x000fe20000410000 */
[----:B------:R-:W-:Y:S01]  /*8b90*/  F2FP.SATFINITE.E4M3.F32.PACK_AB_MERGE_C R132, R132, R155, RZ ;  /* 0x0000009b8484723e */ /* 0x000fe200048070ff */
[-C--:B------:R-:W-:Y:S01]  /*8ba0*/  FFMA.FTZ R54, R54, R62.reuse, -R133 ;  /* 0x0000003e36367223 */ /* 0x080fe20000010885 */
[----:B------:R-:W-:Y:S01]  /*8bb0*/  FFMA.FTZ R84, R61, R62, R84 ;  /* 0x0000003e3d547223 */ /* 0x000fe20000010054 */
[----:B------:R-:W-:Y:S01]  /*8bc0*/  F2FP.F16.E4M3.UNPACK_B R133, R52 ;  /* 0x00000034ff85723e */ /* 0x000fe200020006ff */
[-C--:B------:R-:W-:Y:S01]  /*8bd0*/  FFMA.FTZ R57, R57, R147.reuse, -R86 ;  /* 0x0000009339397223 */ /* 0x080fe20000010856 */
[----:B------:R-:W-:Y:S01]  /*8be0*/  F2FP.F16.E4M3.UNPACK_B R61, R56 ;  /* 0x00000038ff3d723e */ /* 0x000fe200020006ff */
[----:B------:R-:W-:Y:S01]  /*8bf0*/  FFMA.FTZ R147, R60, R147, R63 ;  /* 0x000000933c937223 */ /* 0x000fe2000001003f */
[----:B------:R-:W-:-:S02]  /*8c00*/  F2FP.F16.E4M3.UNPACK_B R62, R53 ;  /* 0x00000035ff3e723e */ /* 0x000fc400020006ff */
[----:B------:R-:W-:Y:S01]  /*8c10*/  F2FP.SATFINITE.E4M3.F32.PACK_AB_MERGE_C R58, R145, R150, R158 ;  /* 0x00000096913a723e */ /* 0x000fe2000480709e */
[----:B------:R-:W-:Y:S01]  /*8c20*/  HADD2.F32 R145, -RZ, R133.H0_H0 ;  /* 0x20000085ff917230 */ /* 0x000fe20000004100 */
[----:B------:R-:W-:Y:S01]  /*8c30*/  F2FP.F16.E4M3.UNPACK_B R86, R50 ;  /* 0x00000032ff56723e */ /* 0x000fe200020006ff */
[----:B------:R-:W-:Y:S01]  /*8c40*/  HADD2.F32 R60, -RZ, R61.H0_H0 ;  /* 0x2000003dff3c7230 */ /* 0x000fe20000004100 */
[----:B------:R-:W-:Y:S01]  /*8c50*/  F2FP.SATFINITE.E4M3.F32.PACK_AB_MERGE_C R57, R57, R54, R148 ;  /* 0x000000363939723e */ /* 0x000fe20004807094 */
[----:B------:R-:W-:Y:S01]  /*8c60*/  HADD2.F32 R63, -RZ, R62.H0_H0 ;  /* 0x2000003eff3f7230 */ /* 0x000fe20000004100 */
[----:B------:R-:W-:Y:S01]  /*8c70*/  F2FP.SATFINITE.E4M3.F32.PACK_AB_MERGE_C R54, R147, R84, R132 ;  /* 0x000000549336723e */ /* 0x000fe20004807084 */
[----:B------:R-:W-:Y:S02]  /*8c80*/  HADD2.F32 R132, -RZ, R86.H0_H0 ;  /* 0x20000056ff847230 */ /* 0x000fe40000004100 */
[----:B------:R-:W-:Y:S01]  /*8c90*/  FMUL.FTZ R146, R60, R145 ;  /* 0x000000913c927220 */ /* 0x000fe20000410000 */
[----:B------:R-:W-:-:S02]  /*8ca0*/  HADD2.F32 R84, -RZ, R62.H1_H1 ;  /* 0x3000003eff547230 */ /* 0x000fc40000004100 */
[C---:B------:R-:W-:Y:S01]  /*8cb0*/  FMUL.FTZ R147, R63.reuse, R145 ;  /* 0x000000913f937220 */ /* 0x040fe20000410000 */
[----:B------:R-:W-:Y:S01]  /*8cc0*/  HADD2.F32 R133, -RZ, R133.H1_H1 ;  /* 0x30000085ff857230 */ /* 0x000fe20000004100 */
[----:B------:R-:W-:Y:S01]  /*8cd0*/  F2FP.F16.E4M3.UNPACK_B R53, R53.H1 ;  /* 0x00000035ff35723e */ /* 0x000fe200030006ff */
[----:B------:R-:W-:Y:S02]  /*8ce0*/  HADD2.F32 R62, -RZ, R61.H1_H1 ;  /* 0x3000003dff3e7230 */ /* 0x000fe40000004100 */
[----:B------:R-:W-:Y:S01]  /*8cf0*/  FFMA.FTZ R61, R63, R132, R146 ;  /* 0x000000843f3d7223 */ /* 0x000fe20000010092 */
[----:B------:R-:W-:Y:S02]  /*8d00*/  HADD2.F32 R63, -RZ, R86.H1_H1 ;  /* 0x30000056ff3f7230 */ /* 0x000fe40000004100 */
[-C--:B------:R-:W-:Y:S01]  /*8d10*/  FMUL.FTZ R145, R84, R133.reuse ;  /* 0x0000008554917220 */ /* 0x080fe20000410000 */
[----:B------:R-:W-:Y:S01]  /*8d20*/  F2FP.F16.E4M3.UNPACK_B R86, R52.H1 ;  /* 0x00000034ff56723e */ /* 0x000fe200030006ff */
[----:B------:R-:W-:Y:S01]  /*8d30*/  FMUL.FTZ R133, R62, R133 ;  /* 0x000000853e857220 */ /* 0x000fe20000410000 */
[----:B------:R-:W-:Y:S01]  /*8d40*/  F2FP.F16.E4M3.UNPACK_B R56, R56.H1 ;  /* 0x00000038ff38723e */ /* 0x000fe200030006ff */
[----:B------:R-:W-:Y:S01]  /*8d50*/  FFMA.FTZ R60, R60, R132, -R147 ;  /* 0x000000843c3c7223 */ /* 0x000fe20000010893 */
[-C--:B------:R-:W-:Y:S01]  /*8d60*/  FFMA.FTZ R147, R62, R63.reuse, -R145 ;  /* 0x0000003f3e937223 */ /* 0x080fe20000010891 */
[----:B------:R-:W-:Y:S01]  /*8d70*/  FFMA.FTZ R148, R84, R63, R133 ;  /* 0x0000003f54947223 */ /* 0x000fe20000010085 */
[--C-:B------:R-:W-:Y:S01]  /*8d80*/  HADD2.F32 R62, -RZ, R53.reuse.H0_H0 ;  /* 0x20000035ff3e7230 */ /* 0x100fe20000004100 */
[----:B------:R-:W-:Y:S01]  /*8d90*/  F2FP.F16.E4M3.UNPACK_B R50, R50.H1 ;  /* 0x00000032ff32723e */ /* 0x000fe200030006ff */
[----:B------:R-:W-:Y:S01]  /*8da0*/  HADD2.F32 R133, -RZ, R86.H0_H0 ;  /* 0x20000056ff857230 */ /* 0x000fe20000004100 */
[----:B------:R-:W-:Y:S01]  /*8db0*/  F2FP.F16.E4M3.UNPACK_B R132, R49.H1 ;  /* 0x00000031ff84723e */ /* 0x000fe200030006ff */
[----:B------:R-:W-:-:S02]  /*8dc0*/  HADD2.F32 R53, -RZ, R53.H1_H1 ;  /* 0x30000035ff357230 */ /* 0x000fc40000004100 */
[----:B------:R-:W-:Y:S02]  /*8dd0*/  HADD2.F32 R86, -RZ, R86.H1_H1 ;  /* 0x30000056ff567230 */ /* 0x000fe40000004100 */
[-C--:B------:R-:W-:Y:S01]  /*8de0*/  FMUL.FTZ R145, R62, R133.reuse ;  /* 0x000000853e917220 */ /* 0x080fe20000410000 */
[--C-:B------:R-:W-:Y:S02]  /*8df0*/  HADD2.F32 R52, -RZ, R56.reuse.H0_H0 ;  /* 0x20000038ff347230 */ /* 0x100fe40000004100 */
[----:B------:R-:W-:Y:S02]  /*8e00*/  HADD2.F32 R56, -RZ, R56.H1_H1 ;  /* 0x30000038ff387230 */ /* 0x000fe40000004100 */
[----:B------:R-:W-:Y:S01]  /*8e10*/  FMUL.FTZ R151, R53, R86 ;  /* 0x0000005635977220 */ /* 0x000fe20000410000 */
[--C-:B------:R-:W-:Y:S02]  /*8e20*/  HADD2.F32 R84, -RZ, R50.reuse.H1_H1 ;  /* 0x30000032ff547230 */ /* 0x100fe40000004100 */
[----:B------:R-:W-:Y:S01]  /*8e30*/  FMUL.FTZ R133, R52, R133 ;  /* 0x0000008534857220 */ /* 0x000fe20000410000 */
[----:B------:R-:W-:-:S02]  /*8e40*/  HADD2.F32 R63, -RZ, R50.H0_H0 ;  /* 0x20000032ff3f7230 */ /* 0x000fc40000004100 */
[C---:B------:R-:W-:Y:S01]  /*8e50*/  FMUL.FTZ R86, R56.reuse, R86 ;  /* 0x0000005638567220 */ /* 0x040fe20000410000 */
[----:B------:R-:W-:Y:S01]  /*8e60*/  F2FP.F16.E4M3.UNPACK_B R50, R51 ;  /* 0x00000033ff32723e */ /* 0x000fe200020006ff */
[-C--:B------:R-:W-:Y:S01]  /*8e70*/  FFMA.FTZ R154, R56, R84.reuse, -R151 ;  /* 0x00000054389a7223 */ /* 0x080fe20000010897 */
[----:B------:R-:W-:Y:S01]  /*8e80*/  F2FP.F16.E4M3.UNPACK_B R56, R55 ;  /* 0x00000037ff38723e */ /* 0x000fe200020006ff */
[----:B------:R-:W-:Y:S01]  /*8e90*/  FFMA.FTZ R151, R53, R84, R86 ;  /* 0x0000005435977223 */ /* 0x000fe20000010056 */
[----:B------:R-:W-:Y:S01]  /*8ea0*/  F2FP.F16.E4M3.UNPACK_B R51, R51.H1 ;  /* 0x00000033ff33723e */ /* 0x000fe200030006ff */
[----:B------:R-:W-:Y:S01]  /*8eb0*/  FFMA.FTZ R149, R52, R63, -R145 ;  /* 0x0000003f34957223 */ /* 0x000fe20000010891 */
[----:B------:R-:W-:Y:S01]  /*8ec0*/  F2FP.F16.E4M3.UNPACK_B R55, R55.H1 ;  /* 0x00000037ff37723e */ /* 0x000fe200030006ff */
[----:B------:R-:W-:Y:S01]  /*8ed0*/  FFMA.FTZ R150, R62, R63, R133 ;  /* 0x0000003f3e967223 */ /* 0x000fe20000010085 */
[----:B------:R-:W-:Y:S01]  /*8ee0*/  F2FP.F16.E4M3.UNPACK_B R86, R49 ;  /* 0x00000031ff56723e */ /* 0x000fe200020006ff */
[----:B------:R-:W-:Y:S01]  /*8ef0*/  HADD2.F32 R53, -RZ, R51.H0_H0 ;  /* 0x20000033ff357230 */ /* 0x000fe20000004100 */
[-C--:B------:R-:W-:Y:S01]  /*8f00*/  F2FP.F16.E4M3.UNPACK_B R49, R48.reuse ;  /* 0x00000030ff31723e */ /* 0x080fe200020006ff */
[----:B------:R-:W-:Y:S01]  /*8f10*/  HADD2.F32 R146, -RZ, R132.H0_H0 ;  /* 0x20000084ff927230 */ /* 0x000fe20000004100 */
[----:B------:R-:W-:Y:S01]  /*8f20*/  F2FP.F16.E4M3.UNPACK_B R63, R48.H1 ;  /* 0x00000030ff3f723e */ /* 0x000fe200030006ff */
[----:B------:R-:W-:Y:S01]  /*8f30*/  HADD2.F32 R48, -RZ, R55.H0_H0 ;  /* 0x20000037ff307230 */ /* 0x000fe20000004100 */
[----:B------:R-:W-:Y:S01]  /*8f40*/  F2FP.SATFINITE.E4M3.F32.PACK_AB_MERGE_C R149, R154, R149, RZ ;  /* 0x000000959a95723e */ /* 0x000fe200048070ff */
[----:B------:R-:W-:-:S02]  /*8f50*/  HADD2.F32 R62, -RZ, R56.H0_H0 ;  /* 0x20000038ff3e7230 */ /* 0x000fc40000004100 */
[-C--:B------:R-:W-:Y:S01]  /*8f60*/  FMUL.FTZ R157, R53, R146.reuse ;  /* 0x00000092359d7220 */ /* 0x080fe20000410000 */
[----:B------:R-:W-:Y:S02]  /*8f70*/  HADD2.F32 R145, -RZ, R86.H0_H0 ;  /* 0x20000056ff917230 */ /* 0x000fe40000004100 */
[----:B------:R-:W-:Y:S01]  /*8f80*/  FMUL.FTZ R156, R48, R146 ;  /* 0x00000092309c7220 */ /* 0x000fe20000410000 */
[----:B------:R-:W-:Y:S01]  /*8f90*/  HADD2.F32 R84, -RZ, R63.H0_H0 ;  /* 0x2000003fff547230 */ /* 0x000fe20000004100 */
[----:B------:R-:W-:Y:S01]  /*8fa0*/  F2FP.SATFINITE.E4M3.F32.PACK_AB_MERGE_C R150, R151, R150, RZ ;  /* 0x000000969796723e */ /* 0x000fe200048070ff */
[----:B------:R-:W-:Y:S02]  /*8fb0*/  HADD2.F32 R52, -RZ, R50.H0_H0 ;  /* 0x20000032ff347230 */ /* 0x000fe40000004100 */
[----:B------:R-:W-:Y:S01]  /*8fc0*/  FMUL.FTZ R155, R62, R145 ;  /* 0x000000913e9b7220 */ /* 0x000fe20000410000 */
[----:B------:R-:W-:Y:S02]  /*8fd0*/  HADD2.F32 R133, -RZ, R49.H0_H0 ;  /* 0x20000031ff857230 */ /* 0x000fe40000004100 */
[----:B------:R-:W-:Y:S01]  /*8fe0*/  FFMA.FTZ R156, R53, R84, -R156 ;  /* 0x00000054359c7223 */ /* 0x000fe2000001089c */
[----:B------:R-:W-:-:S02]  /*8ff0*/  HADD2.F32 R55, -RZ, R55.H1_H1 ;  /* 0x30000037ff377230 */ /* 0x000fc40000004100 */
[----:B------:R-:W-:Y:S01]  /*9000*/  FFMA.FTZ R157, R48, R84, R157 ;  /* 0x00000054309d7223 */ /* 0x000fe2000001009d */
[----:B------:R-:W-:Y:S02]  /*9010*/  HADD2.F32 R132, -RZ, R132.H1_H1 ;  /* 0x30000084ff847230 */ /* 0x000fe40000004100 */
[C---:B------:R-:W-:Y:S01]  /*9020*/  FMUL.FTZ R145, R52.reuse, R145 ;  /* 0x0000009134917220 */ /* 0x040fe20000410000 */
[----:B------:R-:W-:Y:S02]  /*9030*/  HADD2.F32 R51, -RZ, R51.H1_H1 ;  /* 0x30000033ff337230 */ /* 0x000fe40000004100 */
[----:B------:R-:W-:Y:S01]  /*9040*/  FFMA.FTZ R155, R52, R133, -R155 ;  /* 0x00000085349b7223 */ /* 0x000fe2000001089b */
[----:B------:R-:W-:Y:S02]  /*9050*/  HADD2.F32 R56, -RZ, R56.H1_H1 ;  /* 0x30000038ff387230 */ /* 0x000fe40000004100 */
[----:B------:R-:W-:Y:S01]  /*9060*/  FMUL.FTZ R52, R55, R132 ;  /* 0x0000008437347220 */ /* 0x000fe20000410000 */
[----:B------:R-:W-:-:S02]  /*9070*/  HADD2.F32 R53, -RZ, R86.H1_H1 ;  /* 0x30000056ff357230 */ /* 0x000fc40000004100 */
[C---:B------:R-:W-:Y:S01]  /*9080*/  FMUL.FTZ R132, R51.reuse, R132 ;  /* 0x0000008433847220 */ /* 0x040fe20000410000 */
[----:B------:R-:W-:Y:S02]  /*9090*/  HADD2.F32 R48, -RZ, R63.H1_H1 ;  /* 0x3000003fff307230 */ /* 0x000fe40000004100 */
[----:B------:R-:W-:Y:S01]  /*90a0*/  FFMA.FTZ R145, R62, R133, R145 ;  /* 0x000000853e917223 */ /* 0x000fe20000010091 */
[----:B------:R-:W-:Y:S02]  /*90b0*/  HADD2.F32 R50, -RZ, R50.H1_H1 ;  /* 0x30000032ff327230 */ /* 0x000fe40000004100 */
[-C--:B------:R-:W-:Y:S01]  /*90c0*/  FMUL.FTZ R63, R56, R53.reuse ;  /* 0x00000035383f7220 */ /* 0x080fe20000410000 */
[----:B------:R-:W-:Y:S02]  /*90d0*/  HADD2.F32 R49, -RZ, R49.H1_H1 ;  /* 0x30000031ff317230 */ /* 0x000fe40000004100 */
[-C--:B------:R-:W-:Y:S01]  /*90e0*/  FFMA.FTZ R51, R51, R48.reuse, -R52 ;  /* 0x0000003033337223 */ /* 0x080fe20000010834 */
[----:B------:R-:W-:Y:S01]  /*90f0*/  FFMA.FTZ R132, R55, R48, R132 ;  /* 0x0000003037847223 */ /* 0x000fe20000010084 */
[----:B------:R-:W-:Y:S01]  /*9100*/  FMUL.FTZ R53, R50, R53 ;  /* 0x0000003532357220 */ /* 0x000fe20000410000 */
[----:B------:R-:W-:-:S02]  /*9110*/  IMAD.MOV.U32 R48, RZ, RZ, R59 ;  /* 0x000000ffff307224 */ /* 0x000fc400078e003b */
[-C--:B------:R-:W-:Y:S01]  /*9120*/  FFMA.FTZ R50, R50, R49.reuse, -R63 ;  /* 0x0000003132327223 */ /* 0x080fe2000001083f */
[----:B------:R-:W-:Y:S01]  /*9130*/  F2FP.SATFINITE.E4M3.F32.PACK_AB_MERGE_C R51, R51, R156, RZ ;  /* 0x0000009c3333723e */ /* 0x000fe200048070ff */
[----:B------:R-:W-:Y:S01]  /*9140*/  FFMA.FTZ R56, R56, R49, R53 ;  /* 0x0000003138387223 */ /* 0x000fe20000010035 */
[----:B------:R-:W-:Y:S01]  /*9150*/  F2FP.SATFINITE.E4M3.F32.PACK_AB_MERGE_C R132, R132, R157, RZ ;  /* 0x0000009d8484723e */ /* 0x000fe200048070ff */
[----:B------:R-:W-:Y:S01]  /*9160*/  IMAD.MOV.U32 R52, RZ, RZ, R58 ;  /* 0x000000ffff347224 */ /* 0x000fe200078e003a */
[----:B------:R-:W-:Y:S01]  /*9170*/  F2FP.SATFINITE.E4M3.F32.PACK_AB_MERGE_C R51, R50, R155, R51 ;  /* 0x0000009b3233723e */ /* 0x000fe20004807033 */
[----:B------:R-:W-:Y:S01]  /*9180*/  IMAD.MOV.U32 R50, RZ, RZ, R57 ;  /* 0x000000ffff327224 */ /* 0x000fe200078e0039 */
[----:B------:R-:W-:Y:S02]  /*9190*/  F2FP.SATFINITE.E4M3.F32.PACK_AB_MERGE_C R49, R147, R60, R149 ;  /* 0x0000003c9331723e */ /* 0x000fe40004807095 */
[----:B------:R-:W-:Y:S02]  /*91a0*/  F2FP.SATFINITE.E4M3.F32.PACK_AB_MERGE_C R53, R148, R61, R150 ;  /* 0x0000003d9435723e */ /* 0x000fe40004807096 */
[----:B------:R-:W-:-:S07]  /*91b0*/  F2FP.SATFINITE.E4M3.F32.PACK_AB_MERGE_C R55, R56, R145, R132 ;  /* 0x000000913837723e */ /* 0x000fce0004807084 */
.L_x_353:
[----:B------:R-:W-:Y:S05]  /*91c0*/  BSYNC B2 ;  /* 0x0000000000027941 */ /* 0x000fea0003800000 */
.L_x_352:
        /* <DEDUP_REMOVED lines=11> */
.L_x_351:
[----:B------:R-:W-:Y:S05]  /*9280*/  BSYNC B1 ;  /* 0x0000000000017941 */ /* 0x000fea0003800000 */
.L_x_350:
[----:B------:R-:W-:Y:S01]  /*9290*/  ISETP.GE.OR P3, PT, R234, R118, P0 ;  /* 0x00000076ea00720c */ /* 0x000fe20000766670 */
[----:B------:R-:W-:-:S12]  /*92a0*/  BSSY B1, `(.L_x_354) ;  /* 0x0000108000017945 */ /* 0x000fd80003800000 */
[----:B------:R-:W-:Y:S05]  /*92b0*/  @P3 BRA `(.L_x_355) ;  /* 0x0000001000183947 */ /* 0x000fea0003800000 */
[----:B-1-3--:R-:W3:Y:S04]  /*92c0*/  LDL R51, [R1+0x18] ;  /* 0x0000180001337983 */ /* 0x00aee80000100800 */
[----:B------:R-:W4:Y:S01]  /*92d0*/  LDL R50, [R1+0x24] ;  /* 0x0000240001327983 */ /* 0x000f220000100800 */
[----:B------:R-:W-:Y:S01]  /*92e0*/  SHF.R.S32.HI R49, RZ, 0x1f, R234 ;  /* 0x0000001fff317819 */ /* 0x000fe200000114ea */
[-C--:B--2---:R-:W-:Y:S01]  /*92f0*/  IMAD.WIDE.U32 R56, R234, R128.reuse, R122 ;  /* 0x00000080ea387225 */ /* 0x084fe200078e007a */
[----:B------:R-:W-:Y:S01]  /*9300*/  ISETP.NE.AND P6, PT, R0, RZ, PT ;  /* 0x000000ff0000720c */ /* 0x000fe20003fc5270 */
[----:B------:R-:W-:Y:S02]  /*9310*/  BSSY B2, `(.L_x_356) ;  /* 0x00000f5000027945 */ /* 0x000fe40003800000 */
[----:B------:R-:W-:Y:S01]  /*9320*/  IMAD R48, R49, R128, RZ ;  /* 0x0000008031307224 */ /* 0x000fe200078e02ff */
[----:B------:R-:W-:-:S03]  /*9330*/  IADD3 R58, P3, P4, R100, R56, R38 ;  /* 0x00000038643a7210 */ /* 0x000fc60007c7e026 */
[----:B------:R-:W-:Y:S01]  /*9340*/  IMAD R59, R234, R129, R48 ;  /* 0x00000081ea3b7224 */ /* 0x000fe200078e0230 */
[----:B------:R-:W-:-:S04]  /*9350*/  SEL R48, R121, R142, !P6 ;  /* 0x0000008e79307207 */ /* 0x000fc80007000000 */
[----:B------:R-:W-:Y:S02]  /*9360*/  SHF.R.S32.HI R49, RZ, 0x1f, R48 ;  /* 0x0000001fff317819 */ /* 0x000fe40000011430 */
[----:B------:R-:W-:Y:S02]  /*9370*/  IADD3 R59, R57, R59, RZ ;  /* 0x0000003b393b7210 */ /* 0x000fe40007ffe0ff */
[----:B------:R-:W-:Y:S02]  /*9380*/  LEA.HI R49, R49, R48, RZ, 0x5 ;  /* 0x0000003031317211 */ /* 0x000fe400078f28ff */
[----:B------:R-:W-:Y:S02]  /*9390*/  IADD3.X R80, R36, R59, R105, P3, P4 ;  /* 0x0000003b24507210 */ /* 0x000fe40001fe8469 */
[----:B------:R-:W-:-:S04]  /*93a0*/  LEA.HI.SX32 R49, R49, R104, 0x1b ;  /* 0x0000006831317211 */ /* 0x000fc800078fdaff */
[----:B------:R-:W-:Y:S01]  /*93b0*/  SHF.R.S32.HI R48, RZ, 0x1f, R49 ;  /* 0x0000001fff307819 */ /* 0x000fe20000011431 */
[----:B------:R-:W-:-:S03]  /*93c0*/  IMAD.SHL.U32 R61, R49, 0x10, RZ ;  /* 0x00000010313d7824 */ /* 0x000fc600078e00ff */
[----:B------:R-:W-:-:S05]  /*93d0*/  LEA.HI R49, R48, R49, RZ, 0x3 ;  /* 0x0000003130317211 */ /* 0x000fca00078f18ff */
[----:B------:R-:W-:-:S05]  /*93e0*/  IMAD.SHL.U32 R49, R49, 0x800, RZ ;  /* 0x0000080031317824 */ /* 0x000fca00078e00ff */
[----:B------:R-:W-:Y:S02]  /*93f0*/  LOP3.LUT R49, R49, 0xffffc000, RZ, 0xc0, !PT ;  /* 0xffffc00031317812 */ /* 0x000fe400078ec0ff */
[----:B---3--:R-:W-:-:S04]  /*9400*/  LOP3.LUT R48, R51, 0x70, R61, 0xf8, !PT ;  /* 0x0000007033307812 */ /* 0x008fc800078ef83d */
[----:B------:R-:W-:-:S04]  /*9410*/  LOP3.LUT R48, R48, R27, RZ, 0x3c, !PT ;  /* 0x0000001b30307212 */ /* 0x000fc800078e3cff */
[----:B----4-:R-:W-:Y:S01]  /*9420*/  IADD3 R49, R48, R49, R50 ;  /* 0x0000003130317210 */ /* 0x010fe20007ffe032 */
[----:B------:R-:W-:-:S03]  /*9430*/  IMAD R48, R232, 0x8000, R116 ;  /* 0x00008000e8307824 */ /* 0x000fc600078e0274 */
[----:B------:R-:W-:Y:S01]  /*9440*/  LEA R50, R232, R49, 0xf ;  /* 0x00000031e8327211 */ /* 0x000fe200078e78ff */
[----:B------:R-:W-:-:S04]  /*9450*/  IMAD.IADD R48, R19, 0x1, R48 ;  /* 0x0000000113307824 */ /* 0x000fc800078e0230 */
[----:B------:R-:W-:Y:S02]  /*9460*/  IMAD.IADD R52, R19, 0x1, R50 ;  /* 0x0000000113347824 */ /* 0x000fe400078e0232 */
[----:B------:R-:W1:Y:S04]  /*9470*/  LDS.128 R48, [R48+0x28400] ;  /* 0x0284000030307984 */ /* 0x000e680000000c00 */
[----:B------:R-:W2:Y:S01]  /*9480*/  LDS.128 R52, [R52+0x28400] ;  /* 0x0284000034347984 */ /* 0x000ea20000000c00 */
[----:B------:R-:W-:Y:S05]  /*9490*/  @P2 BRA `(.L_x_357) ;  /* 0x0000000c00702947 */ /* 0x000fea0003800000 */
[--C-:B------:R-:W-:Y:S01]  /*94a0*/  SHF.R.U32.HI R145, RZ, 0x8, R65.reuse ;  /* 0x00000008ff917819 */ /* 0x100fe20000011641 */
[----:B-1----:R-:W-:Y:S01]  /*94b0*/  IMAD.MOV.U32 R60, RZ, RZ, R50 ;  /* 0x000000ffff3c7224 */ /* 0x002fe200078e0032 */
[--C-:B------:R-:W-:Y:S01]  /*94c0*/  SHF.R.U32.HI R147, RZ, 0x18, R65.reuse ;  /* 0x00000018ff937819 */ /* 0x100fe20000011641 */
[----:B------:R-:W-:Y:S01]  /*94d0*/  IMAD.MOV.U32 R63, RZ, RZ, R48 ;  /* 0x000000ffff3f7224 */ /* 0x000fe200078e0030 */
[----:B------:R-:W-:Y:S01]  /*94e0*/  LOP3.LUT R64, R65, 0xff, RZ, 0xc0, !PT ;  /* 0x000000ff41407812 */ /* 0x000fe200078ec0ff */
[----:B--2---:R-:W-:Y:S01]  /*94f0*/  IMAD.MOV.U32 R62, RZ, RZ, R54 ;  /* 0x000000ffff3e7224 */ /* 0x004fe200078e0036 */
[----:B------:R-:W-:Y:S01]  /*9500*/  SHF.R.U32.HI R132, RZ, 0x10, R65 ;  /* 0x00000010ff847819 */ /* 0x000fe20000011641 */
[----:B------:R-:W-:Y:S01]  /*9510*/  IMAD.SHL.U32 R65, R145, 0x100, RZ ;  /* 0x0000010091417824 */ /* 0x000fe200078e00ff */
[----:B------:R-:W-:Y:S02]  /*9520*/  SHF.R.U32.HI R133, RZ, 0x18, R67 ;  /* 0x00000018ff857819 */ /* 0x000fe40000011643 */
[----:B------:R-:W-:-:S02]  /*9530*/  LOP3.LUT R68, R67, 0xff, RZ, 0xc0, !PT ;  /* 0x000000ff43447812 */ /* 0x000fc400078ec0ff */
[--C-:B------:R-:W-:Y:S02]  /*9540*/  SHF.R.U32.HI R87, RZ, 0x8, R67.reuse ;  /* 0x00000008ff577819 */ /* 0x100fe40000011643 */
[----:B------:R-:W-:Y:S02]  /*9550*/  SHF.R.U32.HI R85, RZ, 0x10, R67 ;  /* 0x00000010ff557819 */ /* 0x000fe40000011643 */
[----:B------:R-:W-:Y:S02]  /*9560*/  SHF.R.U32.HI R81, RZ, 0x8, R71 ;  /* 0x00000008ff517819 */ /* 0x000fe40000011647 */
[----:B------:R-:W-:Y:S02]  /*9570*/  PRMT R64, R147, 0x654, R64 ;  /* 0x0000065493407816 */ /* 0x000fe40000000040 */
[----:B------:R-:W-:Y:S02]  /*9580*/  SHF.R.U32.HI R86, RZ, 0x18, R69 ;  /* 0x00000018ff567819 */ /* 0x000fe40000011645 */
[----:B------:R-:W-:-:S02]  /*9590*/  LOP3.LUT R67, R69, 0xff, RZ, 0xc0, !PT ;  /* 0x000000ff45437812 */ /* 0x000fc400078ec0ff */
[--C-:B------:R-:W-:Y:S02]  /*95a0*/  SHF.R.U32.HI R82, RZ, 0x8, R69.reuse ;  /* 0x00000008ff527819 */ /* 0x100fe40000011645 */
[----:B------:R-:W-:Y:S02]  /*95b0*/  SHF.R.U32.HI R84, RZ, 0x10, R69 ;  /* 0x00000010ff547819 */ /* 0x000fe40000011645 */
[--C-:B------:R-:W-:Y:S02]  /*95c0*/  SHF.R.U32.HI R70, RZ, 0x18, R71.reuse ;  /* 0x00000018ff467819 */ /* 0x100fe40000011647 */
[----:B------:R-:W-:Y:S02]  /*95d0*/  LOP3.LUT R69, R71, 0xff, RZ, 0xc0, !PT ;  /* 0x000000ff47457812 */ /* 0x000fe400078ec0ff */
[----:B------:R-:W-:Y:S02]  /*95e0*/  MOV R66, R52 ;  /* 0x0000003400427202 */ /* 0x000fe40000000f00 */
[----:B------:R-:W-:Y:S01]  /*95f0*/  SHF.R.U32.HI R83, RZ, 0x10, R71 ;  /* 0x00000010ff537819 */ /* 0x000fe20000011647 */
[----:B------:R-:W-:Y:S01]  /*9600*/  IMAD.SHL.U32 R71, R81, 0x100, RZ ;  /* 0x0000010051477824 */ /* 0x000fe200078e00ff */
[----:B------:R-:W-:Y:S01]  /*9610*/  LOP3.LUT R52, R64, 0xff00, R65, 0xf8, !PT ;  /* 0x0000ff0040347812 */ /* 0x000fe200078ef841 */
[----:B------:R-:W-:Y:S01]  /*9620*/  IMAD.U32 R65, R132, 0x10000, RZ ;  /* 0x0001000084417824 */ /* 0x000fe200078e00ff */
[----:B------:R-:W-:Y:S01]  /*9630*/  PRMT R50, R86, 0x654, R67 ;  /* 0x0000065456327816 */ /* 0x000fe20000000043 */
[----:B------:R-:W-:Y:S01]  /*9640*/  IMAD.U32 R81, R84, 0x10000, RZ ;  /* 0x0001000054517824 */ /* 0x000fe200078e00ff */
[----:B------:R-:W-:Y:S01]  /*9650*/  PRMT R70, R70, 0x654, R69 ;  /* 0x0000065446467816 */ /* 0x000fe20000000045 */
[----:B------:R-:W-:Y:S01]  /*9660*/  IMAD.SHL.U32 R69, R82, 0x100, RZ ;  /* 0x0000010052457824 */ /* 0x000fe200078e00ff */
[----:B------:R-:W-:Y:S01]  /*9670*/  PRMT R68, R133, 0x654, R68 ;  /* 0x0000065485447816 */ /* 0x000fe20000000044 */
[----:B------:R-:W-:Y:S01]  /*9680*/  IMAD.U32 R83, R83, 0x10000, RZ ;  /* 0x0001000053537824 */ /* 0x000fe200078e00ff */
[----:B------:R-:W-:-:S02]  /*9690*/  SHF.L.U32 R67, R87, 0x8, RZ ;  /* 0x0000000857437819 */ /* 0x000fc400000006ff */
[----:B------:R-:W-:Y:S02]  /*96a0*/  LOP3.LUT R82, R70, 0xff00, R71, 0xf8, !PT ;  /* 0x0000ff0046527812 */ /* 0x000fe400078ef847 */
[----:B------:R-:W-:Y:S02]  /*96b0*/  LOP3.LUT R52, R52, 0xff0000, R65, 0xf8, !PT ;  /* 0x00ff000034347812 */ /* 0x000fe400078ef841 */
[----:B------:R-:W-:Y:S02]  /*96c0*/  LOP3.LUT R48, R68, 0xff00, R67, 0xf8, !PT ;  /* 0x0000ff0044307812 */ /* 0x000fe400078ef843 */
[----:B------:R-:W-:Y:S02]  /*96d0*/  SHF.L.U32 R65, R85, 0x10, RZ ;  /* 0x0000001055417819 */ /* 0x000fe400000006ff */
[----:B------:R-:W-:Y:S02]  /*96e0*/  F2FP.F16.E4M3.UNPACK_B R71, R144.H1 ;  /* 0x00000090ff47723e */ /* 0x000fe400030006ff */
[----:B------:R-:W-:-:S02]  /*96f0*/  F2FP.F16.E4M3.UNPACK_B R64, R63.H1 ;  /* 0x0000003fff40723e */ /* 0x000fc400030006ff */
[----:B------:R-:W-:Y:S02]  /*9700*/  F2FP.F16.E4M3.UNPACK_B R67, R66.H1 ;  /* 0x00000042ff43723e */ /* 0x000fe400030006ff */
[----:B------:R-:W-:Y:S01]  /*9710*/  LOP3.LUT R54, R50, 0xff00, R69, 0xf8, !PT ;  /* 0x0000ff0032367812 */ /* 0x000fe200078ef845 */
[----:B------:R-:W-:Y:S01]  /*9720*/  HADD2.F32 R50, -RZ, R71.H0_H0 ;  /* 0x20000047ff327230 */ /* 0x000fe20000004100 */
[----:B------:R-:W-:Y:S01]  /*9730*/  LOP3.LUT R48, R48, 0xff0000, R65, 0xf8, !PT ;  /* 0x00ff000030307812 */ /* 0x000fe200078ef841 */
[----:B------:R-:W-:Y:S01]  /*9740*/  HADD2.F32 R65, -RZ, R64.H0_H0 ;  /* 0x20000040ff417230 */ /* 0x000fe20000004100 */
[----:B------:R-:W-:Y:S01]  /*9750*/  F2FP.F16.E4M3.UNPACK_B R69, R141.H1 ;  /* 0x0000008dff45723e */ /* 0x000fe200030006ff */
[----:B------:R-:W-:Y:S01]  /*9760*/  HADD2.F32 R68, -RZ, R67.H0_H0 ;  /* 0x20000043ff447230 */ /* 0x000fe20000004100 */
[----:B------:R-:W-:Y:S01]  /*9770*/  F2FP.F16.E4M3.UNPACK_B R144, R144 ;  /* 0x00000090ff90723e */ /* 0x000fe200020006ff */
[----:B------:R-:W-:Y:S02]  /*9780*/  HADD2.F32 R71, -RZ, R71.H1_H1 ;  /* 0x30000047ff477230 */ /* 0x000fe40000004100 */
[----:B------:R-:W-:Y:S01]  /*9790*/  FMUL.FTZ R87, R65, R50 ;  /* 0x0000003241577220 */ /* 0x000fe20000410000 */
[----:B------:R-:W-:-:S02]  /*97a0*/  HADD2.F32 R70, -RZ, R69.H0_H0 ;  /* 0x20000045ff467230 */ /* 0x000fc40000004100 */
[C---:B------:R-:W-:Y:S01]  /*97b0*/  FMUL.FTZ R84, R68.reuse, R50 ;  /* 0x0000003244547220 */ /* 0x040fe20000410000 */
[----:B------:R-:W-:Y:S01]  /*97c0*/  F2FP.F16.E4M3.UNPACK_B R66, R66 ;  /* 0x00000042ff42723e */ /* 0x000fe200020006ff */
[----:B------:R-:W-:Y:S01]  /*97d0*/  HADD2.F32 R69, -RZ, R69.H1_H1 ;  /* 0x30000045ff457230 */ /* 0x000fe20000004100 */
[----:B------:R-:W-:Y:S01]  /*97e0*/  F2FP.F16.E4M3.UNPACK_B R63, R63 ;  /* 0x0000003fff3f723e */ /* 0x000fe200020006ff */
[-C--:B------:R-:W-:Y:S01]  /*97f0*/  FFMA.FTZ R87, R68, R70.reuse, R87 ;  /* 0x0000004644577223 */ /* 0x080fe20000010057 */
[----:B------:R-:W-:Y:S01]  /*9800*/  FFMA.FTZ R85, R65, R70, -R84 ;  /* 0x0000004641557223 */ /* 0x000fe20000010854 */
[----:B------:R-:W-:Y:S01]  /*9810*/  HADD2.F32 R68, -RZ, R67.H1_H1 ;  /* 0x30000043ff447230 */ /* 0x000fe20000004100 */
[----:B------:R-:W-:Y:S01]  /*9820*/  LOP3.LUT R50, R82, 0xff0000, R83, 0xf8, !PT ;  /* 0x00ff000052327812 */ /* 0x000fe200078ef853 */
[----:B------:R-:W-:Y:S01]  /*9830*/  HADD2.F32 R65, -RZ, R64.H1_H1 ;  /* 0x30000040ff417230 */ /* 0x000fe20000004100 */
[----:B------:R-:W-:Y:S01]  /*9840*/  F2FP.F16.E4M3.UNPACK_B R141, R141 ;  /* 0x0000008dff8d723e */ /* 0x000fe200020006ff */
[----:B------:R-:W-:-:S02]  /*9850*/  HADD2.F32 R70, -RZ, R144.H0_H0 ;  /* 0x20000090ff467230 */ /* 0x000fc40000004100 */
[CC--:B------:R-:W-:Y:S01]  /*9860*/  FMUL.FTZ R82, R68.reuse, R71.reuse ;  /* 0x0000004744527220 */ /* 0x0c0fe20000410000 */
[----:B------:R-:W-:Y:S02]  /*9870*/  HADD2.F32 R67, -RZ, R66.H0_H0 ;  /* 0x20000042ff437230 */ /* 0x000fe40000004100 */
[C---:B------:R-:W-:Y:S01]  /*9880*/  FMUL.FTZ R71, R65.reuse, R71 ;  /* 0x0000004741477220 */ /* 0x040fe20000410000 */
[----:B------:R-:W-:Y:S02]  /*9890*/  HADD2.F32 R64, -RZ, R63.H0_H0 ;  /* 0x2000003fff407230 */ /* 0x000fe40000004100 */
[-C--:B------:R-:W-:Y:S01]  /*98a0*/  FFMA.FTZ R86, R65, R69.reuse, -R82 ;  /* 0x0000004541567223 */ /* 0x080fe20000010852 */
[----:B------:R-:W-:Y:S02]  /*98b0*/  HADD2.F32 R65, -RZ, R141.H0_H0 ;  /* 0x2000008dff417230 */ /* 0x000fe40000004100 */
[----:B------:R-:W-:Y:S01]  /*98c0*/  FFMA.FTZ R132, R68, R69, R71 ;  /* 0x0000004544847223 */ /* 0x000fe20000010047 */
[----:B------:R-:W-:Y:S01]  /*98d0*/  FMUL.FTZ R69, R67, R70 ;  /* 0x0000004643457220 */ /* 0x000fe20000410000 */
[----:B------:R-:W-:-:S02]  /*98e0*/  HADD2.F32 R144, -RZ, R144.H1_H1 ;  /* 0x30000090ff907230 */ /* 0x000fc40000004100 */
[----:B------:R-:W-:Y:S01]  /*98f0*/  FMUL.FTZ R70, R64, R70 ;  /* 0x0000004640467220 */ /* 0x000fe20000410000 */
[----:B------:R-:W-:Y:S01]  /*9900*/  HADD2.F32 R66, -RZ, R66.H1_H1 ;  /* 0x30000042ff427230 */ /* 0x000fe20000004100 */
[----:B------:R-:W-:Y:S01]  /*9910*/  LOP3.LUT R54, R54, 0xff0000, R81, 0xf8, !PT ;  /* 0x00ff000036367812 */ /* 0x000fe200078ef851 */
[----:B------:R-:W-:Y:S02]  /*9920*/  HADD2.F32 R63, -RZ, R63.H1_H1 ;  /* 0x3000003fff3f7230 */ /* 0x000fe40000004100 */
[-C--:B------:R-:W-:Y:S01]  /*9930*/  FFMA.FTZ R71, R64, R65.reuse, -R69 ;  /* 0x0000004140477223 */ /* 0x080fe20000010845 */
[----:B------:R-:W-:Y:S02]  /*9940*/  HADD2.F32 R141, -RZ, R141.H1_H1 ;  /* 0x3000008dff8d7230 */ /* 0x000fe40000004100 */
[----:B------:R-:W-:Y:S01]  /*9950*/  FFMA.FTZ R81, R67, R65, R70 ;  /* 0x0000004143517223 */ /* 0x000fe20000010046 */
        /* <DEDUP_REMOVED lines=25> */
[----:B------:R-:W-:Y:S01]  /*9af0*/  FFMA.FTZ R70, R63, R68, -R64 ;  /* 0x000000443f467223 */ /* 0x000fe20000010840 */
[----:B------:R-:W-:Y:S01]  /*9b00*/  F2FP.F16.E4M3.UNPACK_B R63, R62 ;  /* 0x0000003eff3f723e */ /* 0x000fe200020006ff */
[--C-:B------:R-:W-:Y:S02]  /*9b10*/  HADD2.F32 R67, -RZ, R143.reuse.H0_H0 ;  /* 0x2000008fff437230 */ /* 0x100fe40000004100 */
[----:B------:R-:W-:Y:S01]  /*9b20*/  FFMA.FTZ R145, R65, R68, R146 ;  /* 0x0000004441917223 */ /* 0x000fe20000010092 */
[----:B------:R-:W-:Y:S01]  /*9b30*/  HADD2.F32 R143, -RZ, R143.H1_H1 ;  /* 0x3000008fff8f7230 */ /* 0x000fe20000004100 */
[----:B------:R-:W-:Y:S01]  /*9b40*/  F2FP.SATFINITE.E4M3.F32.PACK_AB_MERGE_C R141, R70, R141, RZ ;  /* 0x0000008d468d723e */ /* 0x000fe200048070ff */
[--C-:B------:R-:W-:Y:S01]  /*9b50*/  HADD2.F32 R64, -RZ, R63.reuse.H0_H0 ;  /* 0x2000003fff407230 */ /* 0x100fe20000004100 */
[----:B------:R-:W-:Y:S01]  /*9b60*/  F2FP.F16.E4M3.UNPACK_B R70, R54 ;  /* 0x00000036ff46723e */ /* 0x000fe200020006ff */
[----:B------:R-:W-:Y:S01]  /*9b70*/  HADD2.F32 R62, -RZ, R60.H0_H0 ;  /* 0x2000003cff3e7230 */ /* 0x000fe20000004100 */
[----:B------:R-:W-:Y:S01]  /*9b80*/  F2FP.SATFINITE.E4M3.F32.PACK_AB_MERGE_C R144, R145, R144, RZ ;  /* 0x000000909190723e */ /* 0x000fe200048070ff */
[----:B------:R-:W-:-:S02]  /*9b90*/  HADD2.F32 R63, -RZ, R63.H1_H1 ;  /* 0x3000003fff3f7230 */ /* 0x000fc40000004100 */
[-C--:B------:R-:W-:Y:S01]  /*9ba0*/  FMUL.FTZ R69, R64, R67.reuse ;  /* 0x0000004340457220 */ /* 0x080fe20000410000 */
[----:B------:R-:W-:Y:S02]  /*9bb0*/  HADD2.F32 R60, -RZ, R60.H1_H1 ;  /* 0x3000003cff3c7230 */ /* 0x000fe40000004100 */
[----:B------:R-:W-:Y:S01]  /*9bc0*/  FMUL.FTZ R67, R62, R67 ;  /* 0x000000433e437220 */ /* 0x000fe20000410000 */
[--C-:B------:R-:W-:Y:S02]  /*9bd0*/  HADD2.F32 R65, -RZ, R139.reuse.H0_H0 ;  /* 0x2000008bff417230 */ /* 0x100fe40000004100 */
[CC--:B------:R-:W-:Y:S01]  /*9be0*/  FMUL.FTZ R133, R63.reuse, R143.reuse ;  /* 0x0000008f3f857220 */ /* 0x0c0fe20000410000 */
[----:B------:R-:W-:Y:S02]  /*9bf0*/  HADD2.F32 R139, -RZ, R139.H1_H1 ;  /* 0x3000008bff8b7230 */ /* 0x000fe40000004100 */
[----:B------:R-:W-:Y:S01]  /*9c00*/  FMUL.FTZ R66, R60, R143 ;  /* 0x0000008f3c427220 */ /* 0x000fe20000410000 */
[-C--:B------:R-:W-:Y:S01]  /*9c10*/  FFMA.FTZ R83, R64, R65.reuse, R67 ;  /* 0x0000004140537223 */ /* 0x080fe20000010043 */
[----:B------:R-:W-:Y:S01]  /*9c20*/  FFMA.FTZ R62, R62, R65, -R69 ;  /* 0x000000413e3e7223 */ /* 0x000fe20000010845 */
[-C--:B------:R-:W-:Y:S01]  /*9c30*/  FFMA.FTZ R133, R60, R139.reuse, -R133 ;  /* 0x0000008b3c857223 */ /* 0x080fe20000010885 */
[----:B------:R-:W-:Y:S01]  /*9c40*/  FFMA.FTZ R60, R63, R139, R66 ;  /* 0x0000008b3f3c7223 */ /* 0x000fe20000010042 */
[----:B------:R-:W-:-:S02]  /*9c50*/  F2FP.SATFINITE.E4M3.F32.PACK_AB_MERGE_C R63, R132, R87, RZ ;  /* 0x00000057843f723e */ /* 0x000fc400048070ff */
[----:B------:R-:W-:Y:S02]  /*9c60*/  F2FP.F16.E4M3.UNPACK_B R67, R53 ;  /* 0x00000035ff43723e */ /* 0x000fe400020006ff */
[----:B------:R-:W-:Y:S02]  /*9c70*/  F2FP.F16.E4M3.UNPACK_B R65, R49 ;  /* 0x00000031ff41723e */ /* 0x000fe400020006ff */
[----:B------:R-:W-:Y:S01]  /*9c80*/  F2FP.SATFINITE.E4M3.F32.PACK_AB_MERGE_C R63, R84, R81, R63 ;  /* 0x00000051543f723e */ /* 0x000fe2000480703f */
[----:B------:R-:W-:Y:S01]  /*9c90*/  HADD2.F32 R68, -RZ, R67.H0_H0 ;  /* 0x20000043ff447230 */ /* 0x000fe20000004100 */
[----:B------:R-:W-:Y:S01]  /*9ca0*/  F2FP.SATFINITE.E4M3.F32.PACK_AB_MERGE_C R64, R86, R85, RZ ;  /* 0x000000555640723e */ /* 0x000fe200048070ff */
[----:B------:R-:W-:Y:S01]  /*9cb0*/  HADD2.F32 R81, -RZ, R70.H0_H0 ;  /* 0x20000046ff517230 */ /* 0x000fe20000004100 */
[----:B------:R-:W-:Y:S01]  /*9cc0*/  F2FP.F16.E4M3.UNPACK_B R69, R52 ;  /* 0x00000034ff45723e */ /* 0x000fe200020006ff */
[----:B------:R-:W-:Y:S01]  /*9cd0*/  HADD2.F32 R66, -RZ, R65.H0_H0 ;  /* 0x20000041ff427230 */ /* 0x000fe20000004100 */
[----:B------:R-:W-:Y:S01]  /*9ce0*/  F2FP.SATFINITE.E4M3.F32.PACK_AB_MERGE_C R64, R82, R71, R64 ;  /* 0x000000475240723e */ /* 0x000fe20004807040 */
[----:B------:R-:W-:Y:S01]  /*9cf0*/  HADD2.F32 R67, -RZ, R67.H1_H1 ;  /* 0x30000043ff437230 */ /* 0x000fe20000004100 */
[----:B------:R-:W-:Y:S01]  /*9d00*/  F2FP.SATFINITE.E4M3.F32.PACK_AB_MERGE_C R60, R60, R83, R144 ;  /* 0x000000533c3c723e */ /* 0x000fe20004807090 */
[----:B------:R-:W-:-:S02]  /*9d10*/  HADD2.F32 R71, -RZ, R69.H0_H0 ;  /* 0x20000045ff477230 */ /* 0x000fc40000004100 */
[-C--:B------:R-:W-:Y:S01]  /*9d20*/  FMUL.FTZ R83, R68, R81.reuse ;  /* 0x0000005144537220 */ /* 0x080fe20000410000 */
[----:B------:R-:W-:Y:S01]  /*9d30*/  FMUL.FTZ R81, R66, R81 ;  /* 0x0000005142517220 */ /* 0x000fe20000410000 */
[----:B------:R-:W-:Y:S01]  /*9d40*/  HADD2.F32 R70, -RZ, R70.H1_H1 ;  /* 0x30000046ff467230 */ /* 0x000fe20000004100 */
[----:B------:R-:W-:Y:S01]  /*9d50*/  F2FP.F16.E4M3.UNPACK_B R49, R49.H1 ;  /* 0x00000031ff31723e */ /* 0x000fe200030006ff */
[----:B------:R-:W-:Y:S02]  /*9d60*/  HADD2.F32 R65, -RZ, R65.H1_H1 ;  /* 0x30000041ff417230 */ /* 0x000fe40000004100 */
[-C--:B------:R-:W-:Y:S01]  /*9d70*/  FFMA.FTZ R82, R68, R71.reuse, R81 ;  /* 0x0000004744527223 */ /* 0x080fe20000010051 */
[----:B------:R-:W-:Y:S02]  /*9d80*/  HADD2.F32 R68, -RZ, R69.H1_H1 ;  /* 0x30000045ff447230 */ /* 0x000fe40000004100 */
[-C--:B------:R-:W-:Y:S01]  /*9d90*/  FMUL.FTZ R84, R67, R70.reuse ;  /* 0x0000004643547220 */ /* 0x080fe20000410000 */
[----:B------:R-:W-:Y:S01]  /*9da0*/  FFMA.FTZ R83, R66, R71, -R83 ;  /* 0x0000004742537223 */ /* 0x000fe20000010853 */
[C---:B------:R-:W-:Y:S01]  /*9db0*/  FMUL.FTZ R70, R65.reuse, R70 ;  /* 0x0000004641467220 */ /* 0x040fe20000410000 */
[----:B------:R-:W-:Y:S01]  /*9dc0*/  F2FP.F16.E4M3.UNPACK_B R66, R53.H1 ;  /* 0x00000035ff42723e */ /* 0x000fe200030006ff */
[----:B------:R-:W-:Y:S01]  /*9dd0*/  FFMA.FTZ R84, R65, R68, -R84 ;  /* 0x0000004441547223 */ /* 0x000fe20000010854 */
[----:B------:R-:W-:Y:S01]  /*9de0*/  F2FP.F16.E4M3.UNPACK_B R65, R54.H1 ;  /* 0x00000036ff41723e */ /* 0x000fe200030006ff */
[----:B------:R-:W-:Y:S01]  /*9df0*/  FFMA.FTZ R85, R67, R68, R70 ;  /* 0x0000004443557223 */ /* 0x000fe20000010046 */
[----:B------:R-:W-:Y:S01]  /*9e00*/  F2FP.F16.E4M3.UNPACK_B R52, R52.H1 ;  /* 0x00000034ff34723e */ /* 0x000fe200030006ff */
[----:B------:R-:W-:Y:S01]  /*9e10*/  HADD2.F32 R54, -RZ, R66.H0_H0 ;  /* 0x20000042ff367230 */ /* 0x000fe20000004100 */
[----:B------:R-:W-:Y:S01]  /*9e20*/  F2FP.F16.E4M3.UNPACK_B R69, R50 ;  /* 0x00000032ff45723e */ /* 0x000fe200020006ff */
[----:B------:R-:W-:Y:S01]  /*9e30*/  HADD2.F32 R67, -RZ, R65.H0_H0 ;  /* 0x20000041ff437230 */ /* 0x000fe20000004100 */
[----:B------:R-:W-:Y:S01]  /*9e40*/  F2FP.SATFINITE.E4M3.F32.PACK_AB_MERGE_C R62, R133, R62, R141 ;  /* 0x0000003e853e723e */ /* 0x000fe2000480708d */
[----:B------:R-:W-:-:S02]  /*9e50*/  HADD2.F32 R53, -RZ, R49.H0_H0 ;  /* 0x20000031ff357230 */ /* 0x000fc40000004100 */
[----:B------:R-:W-:Y:S02]  /*9e60*/  HADD2.F32 R66, -RZ, R66.H1_H1 ;  /* 0x30000042ff427230 */ /* 0x000fe40000004100 */
[-C--:B------:R-:W-:Y:S01]  /*9e70*/  FMUL.FTZ R70, R54, R67.reuse ;  /* 0x0000004336467220 */ /* 0x080fe20000410000 */
[----:B------:R-:W-:Y:S02]  /*9e80*/  HADD2.F32 R68, -RZ, R65.H1_H1 ;  /* 0x30000041ff447230 */ /* 0x000fe40000004100 */
[----:B------:R-:W-:Y:S01]  /*9e90*/  FMUL.FTZ R67, R53, R67 ;  /* 0x0000004335437220 */ /* 0x000fe20000410000 */
[--C-:B------:R-:W-:Y:S02]  /*9ea0*/  HADD2.F32 R65, -RZ, R52.reuse.H0_H0 ;  /* 0x20000034ff417230 */ /* 0x100fe40000004100 */
[----:B------:R-:W-:Y:S02]  /*9eb0*/  HADD2.F32 R49, -RZ, R49.H1_H1 ;  /* 0x30000031ff317230 */ /* 0x000fe40000004100 */
[----:B------:R-:W-:Y:S01]  /*9ec0*/  FMUL.FTZ R132, R66, R68 ;  /* 0x0000004442847220 */ /* 0x000fe20000410000 */
[----:B------:R-:W-:-:S02]  /*9ed0*/  HADD2.F32 R52, -RZ, R52.H1_H1 ;  /* 0x30000034ff347230 */ /* 0x000fc40000004100 */
[----:B------:R-:W-:Y:S01]  /*9ee0*/  FFMA.FTZ R87, R54, R65, R67 ;  /* 0x0000004136577223 */ /* 0x000fe20000010043 */
[----:B------:R-:W-:Y:S01]  /*9ef0*/  F2FP.F16.E4M3.UNPACK_B R54, R55 ;  /* 0x00000037ff36723e */ /* 0x000fe200020006ff */
[----:B------:R-:W-:Y:S01]  /*9f00*/  FFMA.FTZ R86, R53, R65, -R70 ;  /* 0x0000004135567223 */ /* 0x000fe20000010846 */
[C---:B------:R-:W-:Y:S01]  /*9f10*/  FMUL.FTZ R53, R49.reuse, R68 ;  /* 0x0000004431357220 */ /* 0x040fe20000410000 */
[----:B------:R-:W-:Y:S01]  /*9f20*/  FFMA.FTZ R133, R49, R52, -R132 ;  /* 0x0000003431857223 */ /* 0x000fe20000010884 */
[----:B------:R-:W-:Y:S01]  /*9f30*/  F2FP.F16.E4M3.UNPACK_B R49, R51 ;  /* 0x00000033ff31723e */ /* 0x000fe200020006ff */
[----:B------:R-:W-:Y:S01]  /*9f40*/  HADD2.F32 R65, -RZ, R54.H0_H0 ;  /* 0x20000036ff417230 */ /* 0x000fe20000004100 */
[----:B------:R-:W-:Y:S01]  /*9f50*/  F2FP.F16.E4M3.UNPACK_B R55, R55.H1 ;  /* 0x00000037ff37723e */ /* 0x000fe200030006ff */
[----:B------:R-:W-:Y:S01]  /*9f60*/  HADD2.F32 R71, -RZ, R69.H0_H0 ;  /* 0x20000045ff477230 */ /* 0x000fe20000004100 */
[----:B------:R-:W-:Y:S01]  /*9f70*/  F2FP.F16.E4M3.UNPACK_B R70, R50.H1 ;  /* 0x00000032ff46723e */ /* 0x000fe200030006ff */
[----:B------:R-:W-:Y:S01]  /*9f80*/  FFMA.FTZ R132, R66, R52, R53 ;  /* 0x0000003442847223 */ /* 0x000fe20000010035 */
        /* <DEDUP_REMOVED lines=11> */
[----:B------:R-:W-:Y:S02]  /*a040*/  HADD2.F32 R55, -RZ, R55.H1_H1 ;  /* 0x30000037ff377230 */ /* 0x000fe40000004100 */
[----:B------:R-:W-:Y:S01]  /*a050*/  FMUL.FTZ R81, R53, R81 ;  /* 0x0000005135517220 */ /* 0x000fe20000410000 */
[----:B------:R-:W-:-:S02]  /*a060*/  HADD2.F32 R70, -RZ, R70.H1_H1 ;  /* 0x30000046ff467230 */ /* 0x000fc40000004100 */
[-C--:B------:R-:W-:Y:S01]  /*a070*/  FFMA.FTZ R139, R52, R67.reuse, -R139 ;  /* 0x00000043348b7223 */ /* 0x080fe2000001088b */
[----:B------:R-:W-:Y:S02]  /*a080*/  HADD2.F32 R51, -RZ, R51.H1_H1 ;  /* 0x30000033ff337230 */ /* 0x000fe40000004100 */
        /* <DEDUP_REMOVED lines=10> */
[CC--:B------:R-:W-:Y:S01]  /*a130*/  FMUL.FTZ R48, R54.reuse, R69.reuse ;  /* 0x0000004536307220 */ /* 0x0c0fe20000410000 */
[----:B------:R-:W-:Y:S02]  /*a140*/  HADD2.F32 R50, -RZ, R50.H1_H1 ;  /* 0x30000032ff327230 */ /* 0x000fe40000004100 */
[-C--:B------:R-:W-:Y:S01]  /*a150*/  FFMA.FTZ R51, R51, R66.reuse, -R52 ;  /* 0x0000004233337223 */ /* 0x080fe20000010834 */
[----:B------:R-:W-:Y:S01]  /*a160*/  FFMA.FTZ R70, R55, R66, R70 ;  /* 0x0000004237467223 */ /* 0x000fe20000010046 */
[----:B------:R-:W-:Y:S01]  /*a170*/  FMUL.FTZ R69, R49, R69 ;  /* 0x0000004531457220 */ /* 0x000fe20000410000 */
[----:B------:R-:W-:Y:S01]  /*a180*/  F2FP.SATFINITE.E4M3.F32.PACK_AB_MERGE_C R86, R133, R86, RZ ;  /* 0x000000568556723e */ /* 0x000fe200048070ff */
[----:B------:R-:W-:Y:S01]  /*a190*/  FFMA.FTZ R48, R49, R50, -R48 ;  /* 0x0000003231307223 */ /* 0x000fe20000010830 */
[----:B------:R-:W-:Y:S01]  /*a1a0*/  F2FP.SATFINITE.E4M3.F32.PACK_AB_MERGE_C R51, R51, R146, RZ ;  /* 0x000000923333723e */ /* 0x000fe200048070ff */
[----:B------:R-:W-:Y:S01]  /*a1b0*/  FFMA.FTZ R69, R54, R50, R69 ;  /* 0x0000003236457223 */ /* 0x000fe20000010045 */
[----:B------:R-:W-:Y:S01]  /*a1c0*/  F2FP.SATFINITE.E4M3.F32.PACK_AB_MERGE_C R87, R132, R87, RZ ;  /* 0x000000578457723e */ /* 0x000fe200048070ff */
[----:B------:R-:W-:Y:S01]  /*a1d0*/  IMAD.MOV.U32 R50, RZ, RZ, R62 ;  /* 0x000000ffff327224 */ /* 0x000fe200078e003e */
[----:B------:R-:W-:Y:S01]  /*a1e0*/  F2FP.SATFINITE.E4M3.F32.PACK_AB_MERGE_C R70, R70, R81, RZ ;  /* 0x000000514646723e */ /* 0x000fe200048070ff */
[----:B------:R-:W-:Y:S01]  /*a1f0*/  IMAD.MOV.U32 R54, RZ, RZ, R60 ;  /* 0x000000ffff367224 */ /* 0x000fe200078e003c */
[----:B------:R-:W-:Y:S01]  /*a200*/  F2FP.SATFINITE.E4M3.F32.PACK_AB_MERGE_C R51, R48, R139, R51 ;  /* 0x0000008b3033723e */ /* 0x000fe20004807033 */
[----:B------:R-:W-:Y:S01]  /*a210*/  IMAD.MOV.U32 R48, RZ, RZ, R64 ;  /* 0x000000ffff307224 */ /* 0x000fe200078e0040 */
[----:B------:R-:W-:-:S02]  /*a220*/  F2FP.SATFINITE.E4M3.F32.PACK_AB_MERGE_C R49, R84, R83, R86 ;  /* 0x000000535431723e */ /* 0x000fc40004807056 */
[----:B------:R-:W-:Y:S02]  /*a230*/  F2FP.SATFINITE.E4M3.F32.PACK_AB_MERGE_C R53, R85, R82, R87 ;  /* 0x000000525535723e */ /* 0x000fe40004807057 */
[----:B------:R-:W-:Y:S02]  /*a240*/  F2FP.SATFINITE.E4M3.F32.PACK_AB_MERGE_C R55, R69, R144, R70 ;  /* 0x000000904537723e */ /* 0x000fe40004807046 */
[----:B------:R-:W-:-:S07]  /*a250*/  MOV R52, R63 ;  /* 0x0000003f00347202 */ /* 0x000fce0000000f00 */
.L_x_357:
[----:B------:R-:W-:Y:S05]  /*a260*/  BSYNC B2 ;  /* 0x0000000000027941 */ /* 0x000fea0003800000 */
.L_x_356:
        /* <DEDUP_REMOVED lines=11> */
.L_x_355:
[----:B------:R-:W-:Y:S05]  /*a320*/  BSYNC B1 ;  /* 0x0000000000017941 */ /* 0x000fea0003800000 */
.L_x_354:
[C---:B------:R-:W-:Y:S01]  /*a330*/  ISETP.GE.OR P3, PT, R235.reuse, R118, P0 ;  /* 0x00000076eb00720c */ /* 0x040fe20000766670 */
[----:B--2---:R-:W-:Y:S01]  /*a340*/  IMAD.WIDE.U32 R122, R235, R128, R122 ;  /* 0x00000080eb7a7225 */ /* 0x004fe200078e007a */
[----:B-1-34-:R-:W-:-:S05]  /*a350*/  SHF.R.S32.HI R49, RZ, 0x1f, R235 ;  /* 0x0000001fff317819 */ /* 0x01afca00000114eb */
[----:B------:R-:W-:-:S04]  /*a360*/  IMAD R48, R49, R128, RZ ;  /* 0x0000008031307224 */ /* 0x000fc800078e02ff */
[----:B------:R-:W-:Y:S02]  /*a370*/  IMAD R61, R235, R129, R48 ;  /* 0x00000081eb3d7224 */ /* 0x000fe400078e0230 */
[----:B------:R-:W-:Y:S05]  /*a380*/  @P3 BRA `(.L_x_336) ;  /* 0x0000001400483947 */ /* 0x000fea0003800000 */
[----:B------:R-:W2:Y:S01]  /*a390*/  LDL R51, [R1+0x14] ;  /* 0x0000140001337983 */ /* 0x000ea20000100800 */
[----:B------:R-:W1:Y:S03]  /*a3a0*/  LDC.64 R56, c[0x0][0x2d8] ;  /* 0x0000b600ff387b82 */ /* 0x000e660000000a00 */
[----:B------:R-:W3:Y:S01]  /*a3b0*/  LDL R50, [R1+0x20] ;  /* 0x0000200001327983 */ /* 0x000ee20000100800 */
[----:B------:R-:W-:Y:S01]  /*a3c0*/  ISETP.NE.AND P6, PT, R0, RZ, PT ;  /* 0x000000ff0000720c */ /* 0x000fe20003fc5270 */
[----:B------:R-:W-:Y:S01]  /*a3d0*/  IMAD.IADD R61, R123, 0x1, R61 ;  /* 0x000000017b3d7824 */ /* 0x000fe200078e023d */
[----:B------:R-:W-:Y:S01]  /*a3e0*/  IADD3 R59, P3, P4, R100, R122, R38 ;  /* 0x0000007a643b7210 */ /* 0x000fe20007c7e026 */
[----:B------:R-:W-:Y:S01]  /*a3f0*/  BSSY B1, `(.L_x_358) ;  /* 0x00000f1000017945 */ /* 0x000fe20003800000 */
[----:B------:R-:W-:Y:S02]  /*a400*/  SEL R142, R121, R142, !P6 ;  /* 0x0000008e798e7207 */ /* 0x000fe40007000000 */
[----:B------:R-:W-:-:S02]  /*a410*/  IADD3.X R48, R36, R61, R105, P3, P4 ;  /* 0x0000003d24307210 */ /* 0x000fc40001fe8469 */
[----:B------:R-:W-:-:S04]  /*a420*/  SHF.R.S32.HI R49, RZ, 0x1f, R142 ;  /* 0x0000001fff317819 */ /* 0x000fc8000001148e */
[----:B------:R-:W-:-:S04]  /*a430*/  LEA.HI R49, R49, R142, RZ, 0x5 ;  /* 0x0000008e31317211 */ /* 0x000fc800078f28ff */
[----:B------:R-:W-:Y:S02]  /*a440*/  LEA.HI.SX32 R49, R49, R104, 0x1b ;  /* 0x0000006831317211 */ /* 0x000fe400078fdaff */
[----:B-1----:R-:W-:-:S03]  /*a450*/  IADD3 R58, P3, R59, R56, RZ ;  /* 0x000000383b3a7210 */ /* 0x002fc60007f7e0ff */
[----:B------:R-:W-:Y:S01]  /*a460*/  IMAD.SHL.U32 R63, R49, 0x10, RZ ;  /* 0x00000010313f7824 */ /* 0x000fe200078e00ff */
[----:B------:R-:W-:Y:S02]  /*a470*/  IADD3.X R59, R48, R57, RZ, P3, !PT ;  /* 0x00000039303b7210 */ /* 0x000fe40001ffe4ff */
[----:B------:R-:W-:-:S04]  /*a480*/  SHF.R.S32.HI R48, RZ, 0x1f, R49 ;  /* 0x0000001fff307819 */ /* 0x000fc80000011431 */
[----:B------:R-:W-:-:S05]  /*a490*/  LEA.HI R48, R48, R49, RZ, 0x3 ;  /* 0x0000003130307211 */ /* 0x000fca00078f18ff */
[----:B------:R-:W-:-:S05]  /*a4a0*/  IMAD.SHL.U32 R48, R48, 0x800, RZ ;  /* 0x0000080030307824 */ /* 0x000fca00078e00ff */
[----:B------:R-:W-:Y:S02]  /*a4b0*/  LOP3.LUT R48, R48, 0xffffc000, RZ, 0xc0, !PT ;  /* 0xffffc00030307812 */ /* 0x000fe400078ec0ff */
[----:B--2---:R-:W-:-:S04]  /*a4c0*/  LOP3.LUT R49, R51, 0x70, R63, 0xf8, !PT ;  /* 0x0000007033317812 */ /* 0x004fc800078ef83f */
[----:B------:R-:W-:-:S04]  /*a4d0*/  LOP3.LUT R49, R49, R26, RZ, 0x3c, !PT ;  /* 0x0000001a31317212 */ /* 0x000fc800078e3cff */
[----:B---3--:R-:W-:Y:S01]  /*a4e0*/  IADD3 R49, R49, R48, R50 ;  /* 0x0000003031317210 */ /* 0x008fe20007ffe032 */
        /* <DEDUP_REMOVED lines=9> */
[----:B------:R-:W-:Y:S01]  /*a580*/  LOP3.LUT R62, R73, 0xff, RZ, 0xc0, !PT ;  /* 0x000000ff493e7812 */ /* 0x000fe200078ec0ff */
[----:B------:R-:W-:Y:S01]  /*a590*/  IMAD.MOV.U32 R65, RZ, RZ, R50 ;  /* 0x000000ffff417224 */ /* 0x000fe200078e0032 */
[--C-:B------:R-:W-:Y:S01]  /*a5a0*/  SHF.R.U32.HI R67, RZ, 0x18, R73.reuse ;  /* 0x00000018ff437819 */ /* 0x100fe20000011649 */
[----:B------:R-:W-:Y:S01]  /*a5b0*/  IMAD.SHL.U32 R48, R69, 0x100, RZ ;  /* 0x0000010045307824 */ /* 0x000fe200078e00ff */
[----:B------:R-:W-:Y:S01]  /*a5c0*/  SHF.R.U32.HI R81, RZ, 0x10, R73 ;  /* 0x00000010ff517819 */ /* 0x000fe20000011649 */
[----:B--2---:R-:W-:Y:S01]  /*a5d0*/  IMAD.MOV.U32 R69, RZ, RZ, R54 ;  /* 0x000000ffff457224 */ /* 0x004fe200078e0036 */
[----:B------:R-:W-:Y:S02]  /*a5e0*/  PRMT R67, R67, 0x654, R62 ;  /* 0x0000065443437816 */ /* 0x000fe4000000003e */
[----:B------:R-:W-:Y:S01]  /*a5f0*/  MOV R66, R52 ;  /* 0x0000003400427202 */ /* 0x000fe20000000f00 */
[----:B------:R-:W-:Y:S01]  /*a600*/  IMAD.U32 R52, R81, 0x10000, RZ ;  /* 0x0001000051347824 */ /* 0x000fe200078e00ff */
[----:B------:R-:W-:-:S02]  /*a610*/  SHF.R.U32.HI R72, RZ, 0x8, R77 ;  /* 0x00000008ff487819 */ /* 0x000fc4000001164d */
[----:B------:R-:W-:Y:S02]  /*a620*/  LOP3.LUT R67, R67, 0xff00, R48, 0xf8, !PT ;  /* 0x0000ff0043437812 */ /* 0x000fe400078ef830 */
[--C-:B------:R-:W-:Y:S01]  /*a630*/  SHF.R.U32.HI R78, RZ, 0x8, R75.reuse ;  /* 0x00000008ff4e7819 */ /* 0x100fe2000001164b */
[----:B------:R-:W-:Y:S01]  /*a640*/  IMAD.SHL.U32 R50, R72, 0x100, RZ ;  /* 0x0000010048327824 */ /* 0x000fe200078e00ff */
[----:B------:R-:W-:Y:S02]  /*a650*/  LOP3.LUT R64, R75, 0xff, RZ, 0xc0, !PT ;  /* 0x000000ff4b407812 */ /* 0x000fe400078ec0ff */
[----:B------:R-:W-:Y:S02]  /*a660*/  SHF.R.U32.HI R71, RZ, 0x18, R75 ;  /* 0x00000018ff477819 */ /* 0x000fe4000001164b */
[----:B------:R-:W-:Y:S02]  /*a670*/  LOP3.LUT R68, R77, 0xff, RZ, 0xc0, !PT ;  /* 0x000000ff4d447812 */ /* 0x000fe400078ec0ff */
[----:B------:R-:W-:-:S02]  /*a680*/  SHF.R.U32.HI R73, RZ, 0x18, R77 ;  /* 0x00000018ff497819 */ /* 0x000fc4000001164d */
[----:B------:R-:W-:Y:S02]  /*a690*/  SHF.R.U32.HI R70, RZ, 0x8, R79 ;  /* 0x00000008ff467819 */ /* 0x000fe4000001164f */
[----:B------:R-:W-:Y:S02]  /*a6a0*/  LOP3.LUT R52, R67, 0xff0000, R52, 0xf8, !PT ;  /* 0x00ff000043347812 */ /* 0x000fe400078ef834 */
[----:B------:R-:W-:Y:S01]  /*a6b0*/  PRMT R71, R71, 0x654, R64 ;  /* 0x0000065447477816 */ /* 0x000fe20000000040 */
[----:B------:R-:W-:Y:S01]  /*a6c0*/  IMAD.SHL.U32 R54, R70, 0x100, RZ ;  /* 0x0000010046367824 */ /* 0x000fe200078e00ff */
[----:B------:R-:W-:Y:S02]  /*a6d0*/  PRMT R73, R73, 0x654, R68 ;  /* 0x0000065449497816 */ /* 0x000fe40000000044 */
[----:B------:R-:W-:Y:S02]  /*a6e0*/  SHF.L.U32 R48, R78, 0x8, RZ ;  /* 0x000000084e307819 */ /* 0x000fe400000006ff */
[----:B------:R-:W-:-:S02]  /*a6f0*/  F2FP.F16.E4M3.UNPACK_B R72, R138.H1 ;  /* 0x0000008aff48723e */ /* 0x000fc400030006ff */
[----:B------:R-:W-:Y:S02]  /*a700*/  F2FP.F16.E4M3.UNPACK_B R67, R66.H1 ;  /* 0x00000042ff43723e */ /* 0x000fe400030006ff */
[----:B------:R-:W-:Y:S02]  /*a710*/  SHF.R.U32.HI R80, RZ, 0x10, R75 ;  /* 0x00000010ff507819 */ /* 0x000fe4000001164b */
[----:B------:R-:W-:Y:S01]  /*a720*/  F2FP.F16.E4M3.UNPACK_B R62, R60.H1 ;  /* 0x0000003cff3e723e */ /* 0x000fe200030006ff */
[----:B------:R-:W-:Y:S01]  /*a730*/  HADD2.F32 R68, -RZ, R67.H0_H0 ;  /* 0x20000043ff447230 */ /* 0x000fe20000004100 */
[----:B------:R-:W-:Y:S02]  /*a740*/  LOP3.LUT R71, R71, 0xff00, R48, 0xf8, !PT ;  /* 0x0000ff0047477812 */ /* 0x000fe400078ef830 */
[----:B------:R-:W-:Y:S01]  /*a750*/  LOP3.LUT R75, R73, 0xff00, R50, 0xf8, !PT ;  /* 0x0000ff00494b7812 */ /* 0x000fe200078ef832 */
[----:B------:R-:W-:Y:S01]  /*a760*/  HADD2.F32 R73, -RZ, R72.H0_H0 ;  /* 0x20000048ff497230 */ /* 0x000fe20000004100 */
[----:B------:R-:W-:Y:S01]  /*a770*/  SHF.L.U32 R48, R80, 0x10, RZ ;  /* 0x0000001050307819 */ /* 0x000fe200000006ff */
[----:B------:R-:W-:Y:S01]  /*a780*/  HADD2.F32 R64, -RZ, R62.H0_H0 ;  /* 0x2000003eff407230 */ /* 0x000fe20000004100 */
[----:B------:R-:W-:-:S02]  /*a790*/  F2FP.F16.E4M3.UNPACK_B R70, R136.H1 ;  /* 0x00000088ff46723e */ /* 0x000fc400030006ff */
[----:B------:R-:W-:Y:S02]  /*a7a0*/  SHF.R.U32.HI R76, RZ, 0x10, R77 ;  /* 0x00000010ff4c7819 */ /* 0x000fe4000001164d */
[----:B------:R-:W-:Y:S02]  /*a7b0*/  SHF.R.U32.HI R74, RZ, 0x10, R79 ;  /* 0x00000010ff4a7819 */ /* 0x000fe4000001164f */
[----:B------:R-:W-:Y:S01]  /*a7c0*/  LOP3.LUT R77, R79, 0xff0000ff, RZ, 0xc0, !PT ;  /* 0xff0000ff4f4d7812 */ /* 0x000fe200078ec0ff */
[-C--:B------:R-:W-:Y:S01]  /*a7d0*/  FMUL.FTZ R79, R68, R73.reuse ;  /* 0x00000049444f7220 */ /* 0x080fe20000410000 */
[----:B------:R-:W-:Y:S01]  /*a7e0*/  LOP3.LUT R48, R71, 0xff0000, R48, 0xf8, !PT ;  /* 0x00ff000047307812 */ /* 0x000fe200078ef830 */
[----:B------:R-:W-:Y:S02]  /*a7f0*/  HADD2.F32 R71, -RZ, R70.H0_H0 ;  /* 0x20000046ff477230 */ /* 0x000fe40000004100 */
[----:B------:R-:W-:Y:S01]  /*a800*/  FMUL.FTZ R73, R64, R73 ;  /* 0x0000004940497220 */ /* 0x000fe20000410000 */
[----:B------:R-:W-:Y:S01]  /*a810*/  LOP3.LUT R77, R77, 0xff00, R54, 0xf8, !PT ;  /* 0x0000ff004d4d7812 */ /* 0x000fe200078ef836 */
[----:B------:R-:W-:Y:S01]  /*a820*/  IMAD.U32 R54, R76, 0x10000, RZ ;  /* 0x000100004c367824 */ /* 0x000fe200078e00ff */
[----:B------:R-:W-:Y:S01]  /*a830*/  F2FP.F16.E4M3.UNPACK_B R138, R138 ;  /* 0x0000008aff8a723e */ /* 0x000fe200020006ff */
[-C--:B------:R-:W-:Y:S01]  /*a840*/  FFMA.FTZ R76, R68, R71.reuse, R73 ;  /* 0x00000047444c7223 */ /* 0x080fe20000010049 */
[----:B------:R-:W-:Y:S01]  /*a850*/  FFMA.FTZ R79, R64, R71, -R79 ;  /* 0x00000047404f7223 */ /* 0x000fe2000001084f */
[----:B------:R-:W-:Y:S01]  /*a860*/  HADD2.F32 R73, -RZ, R72.H1_H1 ;  /* 0x30000048ff497230 */ /* 0x000fe20000004100 */
[----:B------:R-:W-:Y:S01]  /*a870*/  F2FP.F16.E4M3.UNPACK_B R66, R66 ;  /* 0x00000042ff42723e */ /* 0x000fe200020006ff */
[----:B------:R-:W-:Y:S01]  /*a880*/  HADD2.F32 R68, -RZ, R67.H1_H1 ;  /* 0x30000043ff447230 */ /* 0x000fe20000004100 */
[----:B------:R-:W-:Y:S01]  /*a890*/  F2FP.F16.E4M3.UNPACK_B R60, R60 ;  /* 0x0000003cff3c723e */ /* 0x000fe200020006ff */
[----:B------:R-:W-:Y:S01]  /*a8a0*/  HADD2.F32 R64, -RZ, R62.H1_H1 ;  /* 0x3000003eff407230 */ /* 0x000fe20000004100 */
[----:B------:R-:W-:Y:S01]  /*a8b0*/  LOP3.LUT R54, R75, 0xff0000, R54, 0xf8, !PT ;  /* 0x00ff00004b367812 */ /* 0x000fe200078ef836 */
[----:B------:R-:W-:Y:S01]  /*a8c0*/  HADD2.F32 R71, -RZ, R70.H1_H1 ;  /* 0x30000046ff477230 */ /* 0x000fe20000004100 */
[----:B------:R-:W-:Y:S01]  /*a8d0*/  F2FP.F16.E4M3.UNPACK_B R136, R136 ;  /* 0x00000088ff88723e */ /* 0x000fe200020006ff */
[----:B------:R-:W-:Y:S01]  /*a8e0*/  FMUL.FTZ R75, R68, R73 ;  /* 0x00000049444b7220 */ /* 0x000fe20000410000 */
[----:B------:R-:W-:-:S02]  /*a8f0*/  HADD2.F32 R70, -RZ, R138.H0_H0 ;  /* 0x2000008aff467230 */ /* 0x000fc40000004100 */
[C---:B------:R-:W-:Y:S01]  /*a900*/  FMUL.FTZ R73, R64.reuse, R73 ;  /* 0x0000004940497220 */ /* 0x040fe20000410000 */
[----:B------:R-:W-:Y:S02]  /*a910*/  HADD2.F32 R67, -RZ, R66.H0_H0 ;  /* 0x20000042ff437230 */ /* 0x000fe40000004100 */
[-C--:B------:R-:W-:Y:S01]  /*a920*/  FFMA.FTZ R78, R64, R71.reuse, -R75 ;  /* 0x00000047404e7223 */ /* 0x080fe2000001084b */
[----:B------:R-:W-:Y:S02]  /*a930*/  HADD2.F32 R62, -RZ, R60.H0_H0 ;  /* 0x2000003cff3e7230 */ /* 0x000fe40000004100 */
[----:B------:R-:W-:Y:S01]  /*a940*/  FFMA.FTZ R81, R68, R71, R73 ;  /* 0x0000004744517223 */ /* 0x000fe20000010049 */
[----:B------:R-:W-:Y:S02]  /*a950*/  HADD2.F32 R64, -RZ, R136.H0_H0 ;  /* 0x20000088ff407230 */ /* 0x000fe40000004100 */
[----:B------:R-:W-:Y:S01]  /*a960*/  FMUL.FTZ R71, R67, R70 ;  /* 0x0000004643477220 */ /* 0x000fe20000410000 */
[----:B------:R-:W-:-:S02]  /*a970*/  HADD2.F32 R73, -RZ, R138.H1_H1 ;  /* 0x3000008aff497230 */ /* 0x000fc40000004100 */
[C---:B------:R-:W-:Y:S01]  /*a980*/  FMUL.FTZ R70, R62.reuse, R70 ;  /* 0x000000463e467220 */ /* 0x040fe20000410000 */
[----:B------:R-:W-:Y:S02]  /*a990*/  HADD2.F32 R66, -RZ, R66.H1_H1 ;  /* 0x30000042ff427230 */ /* 0x000fe40000004100 */
[-C--:B------:R-:W-:Y:S01]  /*a9a0*/  FFMA.FTZ R72, R62, R64.reuse, -R71 ;  /* 0x000000403e487223 */ /* 0x080fe20000010847 */
[----:B------:R-:W-:Y:S02]  /*a9b0*/  IMAD.U32 R50, R74, 0x10000, RZ ;  /* 0x000100004a327824 */ /* 0x000fe400078e00ff */
[----:B------:R-:W-:Y:S01]  /*a9c0*/  FFMA.FTZ R74, R67, R64, R70 ;  /* 0x00000040434a7223 */ /* 0x000fe20000010046 */
[----:B------:R-:W-:Y:S02]  /*a9d0*/  HADD2.F32 R60, -RZ, R60.H1_H1 ;  /* 0x3000003cff3c7230 */ /* 0x000fe40000004100 */
[----:B------:R-:W-:Y:S01]  /*a9e0*/  FMUL.FTZ R67, R66, R73 ;  /* 0x0000004942437220 */ /* 0x000fe20000410000 */
[----:B------:R-:W-:Y:S01]  /*a9f0*/  HADD2.F32 R71, -RZ, R136.H1_H1 ;  /* 0x30000088ff477230 */ /* 0x000fe20000004100 */
[----:B------:R-:W-:-:S02]  /*aa00*/  F2FP.F16.E4M3.UNPACK_B R62, R137.H1 ;  /* 0x00000089ff3e723e */ /* 0x000fc400030006ff */
[----:B------:R-:W-:Y:S01]  /*aa10*/  F2FP.F16.E4M3.UNPACK_B R64, R69.H1 ;  /* 0x00000045ff40723e */ /* 0x000fe200030006ff */
[C---:B------:R-:W-:Y:S01]  /*aa20*/  FMUL.FTZ R73, R60.reuse, R73 ;  /* 0x000000493c497220 */ /* 0x040fe20000410000 */
[----:B------:R-:W-:Y:S01]  /*aa30*/  FFMA.FTZ R75, R60, R71, -R67 ;  /* 0x000000473c4b7223 */ /* 0x000fe20000010843 */
[----:B------:R-:W-:Y:S01]  /*aa40*/  F2FP.F16.E4M3.UNPACK_B R68, R135.H1 ;  /* 0x00000087ff44723e */ /* 0x000fe200030006ff */
[----:B------:R-:W-:Y:S01]  /*aa50*/  HADD2.F32 R70, -RZ, R62.H0_H0 ;  /* 0x2000003eff467230 */ /* 0x000fe20000004100 */
[----:B------:R-:W-:Y:S01]  /*aa60*/  F2FP.F16.E4M3.UNPACK_B R60, R65.H1 ;  /* 0x00000041ff3c723e */ /* 0x000fe200030006ff */
[----:B------:R-:W-:Y:S01]  /*aa70*/  HADD2.F32 R67, -RZ, R64.H0_H0 ;  /* 0x20000040ff437230 */ /* 0x000fe20000004100 */
[----:B------:R-:W-:Y:S01]  /*aa80*/  LOP3.LUT R50, R77, 0xff0000, R50, 0xf8, !PT ;  /* 0x00ff00004d327812 */ /* 0x000fe200078ef832 */
[----:B------:R-:W-:Y:S01]  /*aa90*/  FFMA.FTZ R77, R66, R71, R73 ;  /* 0x00000047424d7223 */ /* 0x000fe20000010049 */
[----:B------:R-:W-:Y:S01]  /*aaa0*/  HADD2.F32 R73, -RZ, R62.H1_H1 ;  /* 0x3000003eff497230 */ /* 0x000fe20000004100 */
[----:B------:R-:W-:Y:S01]  /*aab0*/  F2FP.F16.E4M3.UNPACK_B R137, R137 ;  /* 0x00000089ff89723e */ /* 0x000fe200020006ff */
[----:B------:R-:W-:-:S02]  /*aac0*/  HADD2.F32 R62, -RZ, R60.H0_H0 ;  /* 0x2000003cff3e7230 */ /* 0x000fc40000004100 */
[CC--:B------:R-:W-:Y:S01]  /*aad0*/  FMUL.FTZ R71, R67.reuse, R70.reuse ;  /* 0x0000004643477220 */ /* 0x0c0fe20000410000 */
[----:B------:R-:W-:Y:S01]  /*aae0*/  HADD2.F32 R66, -RZ, R68.H0_H0 ;  /* 0x20000044ff427230 */ /* 0x000fe20000004100 */
[----:B------:R-:W-:Y:S01]  /*aaf0*/  F2FP.F16.E4M3.UNPACK_B R69, R69 ;  /* 0x00000045ff45723e */ /* 0x000fe200020006ff */
[----:B------:R-:W-:Y:S02]  /*ab00*/  HADD2.F32 R64, -RZ, R64.H1_H1 ;  /* 0x30000040ff407230 */ /* 0x000fe40000004100 */
[C---:B------:R-:W-:Y:S01]  /*ab10*/  FMUL.FTZ R70, R62.reuse, R70 ;  /* 0x000000463e467220 */ /* 0x040fe20000410000 */
[----:B------:R-:W-:Y:S02]  /*ab20*/  HADD2.F32 R60, -RZ, R60.H1_H1 ;  /* 0x3000003cff3c7230 */ /* 0x000fe40000004100 */
[-C--:B------:R-:W-:Y:S01]  /*ab30*/  FFMA.FTZ R80, R62, R66.reuse, -R71 ;  /* 0x000000423e507223 */ /* 0x080fe20000010847 */
[----:B------:R-:W-:Y:S02]  /*ab40*/  HADD2.F32 R71, -RZ, R68.H1_H1 ;  /* 0x30000044ff477230 */ /* 0x000fe40000004100 */
[----:B------:R-:W-:Y:S01]  /*ab50*/  FMUL.FTZ R83, R64, R73 ;  /* 0x0000004940537220 */ /* 0x000fe20000410000 */
[----:B------:R-:W-:Y:S01]  /*ab60*/  F2FP.F16.E4M3.UNPACK_B R65, R65 ;  /* 0x00000041ff41723e */ /* 0x000fe200020006ff */
[C---:B------:R-:W-:Y:S01]  /*ab70*/  FMUL.FTZ R73, R60.reuse, R73 ;  /* 0x000000493c497220 */ /* 0x040fe20000410000 */
[----:B------:R-:W-:Y:S01]  /*ab80*/  FFMA.FTZ R82, R67, R66, R70 ;  /* 0x0000004243527223 */ /* 0x000fe20000010046 */
[----:B------:R-:W-:Y:S01]  /*ab90*/  FFMA.FTZ R83, R60, R71, -R83 ;  /* 0x000000473c537223 */ /* 0x000fe20000010853 */
[----:B------:R-:W-:Y:S01]  /*aba0*/  F2FP.F16.E4M3.UNPACK_B R135, R135 ;  /* 0x00000087ff87723e */ /* 0x000fe200020006ff */
[----:B------:R-:W-:Y:S01]  /*abb0*/  FFMA.FTZ R85, R64, R71, R73 ;  /* 0x0000004740557223 */ /* 0x000fe20000010049 */
[----:B------:R-:W-:Y:S01]  /*abc0*/  HADD2.F32 R71, -RZ, R137.H0_H0 ;  /* 0x20000089ff477230 */ /* 0x000fe20000004100 */
[----:B------:R-:W-:Y:S01]  /*abd0*/  F2FP.SATFINITE.E4M3.F32.PACK_AB_MERGE_C R78, R78, R79, RZ ;  /* 0x0000004f4e4e723e */ /* 0x000fe200048070ff */
[----:B------:R-:W-:Y:S01]  /*abe0*/  HADD2.F32 R62, -RZ, R69.H0_H0 ;  /* 0x20000045ff3e7230 */ /* 0x000fe20000004100 */
[----:B------:R-:W-:Y:S01]  /*abf0*/  F2FP.SATFINITE.E4M3.F32.PACK_AB_MERGE_C R83, R83, R80, RZ ;  /* 0x000000505353723e */ /* 0x000fe200048070ff */
[----:B------:R-:W-:Y:S01]  /*ac00*/  HADD2.F32 R66, -RZ, R137.H1_H1 ;  /* 0x30000089ff427230 */ /* 0x000fe20000004100 */
[----:B------:R-:W-:Y:S01]  /*ac10*/  F2FP.SATFINITE.E4M3.F32.PACK_AB_MERGE_C R85, R85, R82, RZ ;  /* 0x000000525555723e */ /* 0x000fe200048070ff */
[----:B------:R-:W-:-:S02]  /*ac20*/  HADD2.F32 R60, -RZ, R65.H0_H0 ;  /* 0x20000041ff3c7230 */ /* 0x000fc40000004100 */
[-C--:B------:R-:W-:Y:S01]  /*ac30*/  FMUL.FTZ R73, R62, R71.reuse ;  /* 0x000000473e497220 */ /* 0x080fe20000410000 */
[----:B------:R-:W-:Y:S01]  /*ac40*/  HADD2.F32 R69, -RZ, R69.H1_H1 ;  /* 0x30000045ff457230 */ /* 0x000fe20000004100 */
[----:B------:R-:W-:Y:S01]  /*ac50*/  F2FP.SATFINITE.E4M3.F32.PACK_AB_MERGE_C R80, R75, R72, R78 ;  /* 0x000000484b50723e */ /* 0x000fe2000480704e */
[----:B------:R-:W-:Y:S02]  /*ac60*/  HADD2.F32 R65, -RZ, R65.H1_H1 ;  /* 0x30000041ff417230 */ /* 0x000fe40000004100 */
[----:B------:R-:W-:Y:S01]  /*ac70*/  FMUL.FTZ R71, R60, R71 ;  /* 0x000000473c477220 */ /* 0x000fe20000410000 */
[--C-:B------:R-:W-:Y:S02]  /*ac80*/  HADD2.F32 R67, -RZ, R135.reuse.H0_H0 ;  /* 0x20000087ff437230 */ /* 0x100fe40000004100 */
[-C--:B------:R-:W-:Y:S01]  /*ac90*/  FMUL.FTZ R68, R69, R66.reuse ;  /* 0x0000004245447220 */ /* 0x080fe20000410000 */
[----:B------:R-:W-:Y:S02]  /*aca0*/  HADD2.F32 R64, -RZ, R135.H1_H1 ;  /* 0x30000087ff407230 */ /* 0x000fe40000004100 */
[----:B------:R-:W-:Y:S01]  /*acb0*/  FMUL.FTZ R66, R65, R66 ;  /* 0x0000004241427220 */ /* 0x000fe20000410000 */
[----:B------:R-:W-:Y:S01]  /*acc0*/  F2FP.SATFINITE.E4M3.F32.PACK_AB_MERGE_C R76, R81, R76, RZ ;  /* 0x0000004c514c723e */ /* 0x000fe200048070ff */
[-C--:B------:R-:W-:Y:S01]  /*acd0*/  FFMA.FTZ R71, R62, R67.reuse, R71 ;  /* 0x000000433e477223 */ /* 0x080fe20000010047 */
[----:B------:R-:W-:Y:S01]  /*ace0*/  FFMA.FTZ R73, R60, R67, -R73 ;  /* 0x000000433c497223 */ /* 0x000fe20000010849 */
[-C--:B------:R-:W-:Y:S01]  /*acf0*/  FFMA.FTZ R62, R65, R64.reuse, -R68 ;  /* 0x00000040413e7223 */ /* 0x080fe20000010844 */
[----:B------:R-:W-:Y:S01]  /*ad00*/  FFMA.FTZ R70, R69, R64, R66 ;  /* 0x0000004045467223 */ /* 0x000fe20000010042 */
[----:B------:R-:W-:-:S02]  /*ad10*/  F2FP.F16.E4M3.UNPACK_B R64, R53 ;  /* 0x00000035ff40723e */ /* 0x000fc400020006ff */
[----:B------:R-:W-:Y:S02]  /*ad20*/  F2FP.F16.E4M3.UNPACK_B R68, R54 ;  /* 0x00000036ff44723e */ /* 0x000fe400020006ff */
[----:B------:R-:W-:Y:S01]  /*ad30*/  F2FP.F16.E4M3.UNPACK_B R60, R49 ;  /* 0x00000031ff3c723e */ /* 0x000fe200020006ff */
        /* <DEDUP_REMOVED lines=10> */
[----:B------:R-:W-:Y:S02]  /*ade0*/  HADD2.F32 R69, -RZ, R68.H1_H1 ;  /* 0x30000044ff457230 */ /* 0x000fe40000004100 */
[-C--:B------:R-:W-:Y:S01]  /*adf0*/  FFMA.FTZ R71, R62, R67.reuse, -R71 ;  /* 0x000000433e477223 */ /* 0x080fe20000010847 */
[----:B------:R-:W-:Y:S02]  /*ae00*/  HADD2.F32 R60, -RZ, R60.H1_H1 ;  /* 0x3000003cff3c7230 */ /* 0x000fe40000004100 */
[----:B------:R-:W-:Y:S01]  /*ae10*/  FFMA.FTZ R70, R65, R67, R70 ;  /* 0x0000004341467223 */ /* 0x000fe20000010046 */
[----:B------:R-:W-:Y:S02]  /*ae20*/  HADD2.F32 R65, -RZ, R66.H1_H1 ;  /* 0x30000042ff417230 */ /* 0x000fe40000004100 */
[----:B------:R-:W-:Y:S01]  /*ae30*/  FMUL.FTZ R67, R64, R69 ;  /* 0x0000004540437220 */ /* 0x000fe20000410000 */
[----:B------:R-:W-:Y:S01]  /*ae40*/  F2FP.F16.E4M3.UNPACK_B R49, R49.H1 ;  /* 0x00000031ff31723e */ /* 0x000fe200030006ff */
[C---:B------:R-:W-:Y:S01]  /*ae50*/  FMUL.FTZ R69, R60.reuse, R69 ;  /* 0x000000453c457220 */ /* 0x040fe20000410000 */
[----:B------:R-:W-:Y:S01]  /*ae60*/  F2FP.F16.E4M3.UNPACK_B R62, R53.H1 ;  /* 0x00000035ff3e723e */ /* 0x000fe200030006ff */
[-C--:B------:R-:W-:Y:S01]  /*ae70*/  FFMA.FTZ R72, R60, R65.reuse, -R67 ;  /* 0x000000413c487223 */ /* 0x080fe20000010843 */
[----:B------:R-:W-:Y:S01]  /*ae80*/  F2FP.F16.E4M3.UNPACK_B R60, R54.H1 ;  /* 0x00000036ff3c723e */ /* 0x000fe200030006ff */
[----:B------:R-:W-:Y:S01]  /*ae90*/  FFMA.FTZ R73, R64, R65, R69 ;  /* 0x0000004140497223 */ /* 0x000fe20000010045 */
[----:B------:R-:W-:Y:S01]  /*aea0*/  F2FP.F16.E4M3.UNPACK_B R52, R52.H1 ;  /* 0x00000034ff34723e */ /* 0x000fe200030006ff */
[----:B------:R-:W-:Y:S01]  /*aeb0*/  HADD2.F32 R53, -RZ, R49.H0_H0 ;  /* 0x20000031ff357230 */ /* 0x000fe20000004100 */
[----:B------:R-:W-:Y:S01]  /*aec0*/  F2FP.SATFINITE.E4M3.F32.PACK_AB_MERGE_C R82, R77, R74, R76 ;  /* 0x0000004a4d52723e */ /* 0x000fe2000480704c */
[----:B------:R-:W-:-:S02]  /*aed0*/  HADD2.F32 R54, -RZ, R62.H0_H0 ;  /* 0x2000003eff367230 */ /* 0x000fc40000004100 */
[----:B------:R-:W-:Y:S02]  /*aee0*/  HADD2.F32 R64, -RZ, R60.H0_H0 ;  /* 0x2000003cff407230 */ /* 0x000fe40000004100 */
[----:B------:R-:W-:Y:S02]  /*aef0*/  HADD2.F32 R62, -RZ, R62.H1_H1 ;  /* 0x3000003eff3e7230 */ /* 0x000fe40000004100 */
[----:B------:R-:W-:Y:S02]  /*af00*/  HADD2.F32 R65, -RZ, R60.H1_H1 ;  /* 0x3000003cff417230 */ /* 0x000fe40000004100 */
[-C--:B------:R-:W-:Y:S01]  /*af10*/  FMUL.FTZ R66, R54, R64.reuse ;  /* 0x0000004036427220 */ /* 0x080fe20000410000 */
[----:B------:R-:W-:Y:S02]  /*af20*/  HADD2.F32 R60, -RZ, R52.H0_H0 ;  /* 0x20000034ff3c7230 */ /* 0x000fe40000004100 */
[----:B------:R-:W-:Y:S01]  /*af30*/  FMUL.FTZ R67, R53, R64 ;  /* 0x0000004035437220 */ /* 0x000fe20000410000 */
[----:B------:R-:W-:-:S02]  /*af40*/  HADD2.F32 R49, -RZ, R49.H1_H1 ;  /* 0x30000031ff317230 */ /* 0x000fc40000004100 */
[-C--:B------:R-:W-:Y:S01]  /*af50*/  FMUL.FTZ R64, R62, R65.reuse ;  /* 0x000000413e407220 */ /* 0x080fe20000410000 */
[----:B------:R-:W-:Y:S02]  /*af60*/  HADD2.F32 R52, -RZ, R52.H1_H1 ;  /* 0x30000034ff347230 */ /* 0x000fe40000004100 */
[----:B------:R-:W-:Y:S01]  /*af70*/  FFMA.FTZ R75, R54, R60, R67 ;  /* 0x0000003c364b7223 */ /* 0x000fe20000010043 */
[----:B------:R-:W-:Y:S01]  /*af80*/  F2FP.F16.E4M3.UNPACK_B R67, R50.H1 ;  /* 0x00000032ff43723e */ /* 0x000fe200030006ff */
[----:B------:R-:W-:Y:S01]  /*af90*/  FMUL.FTZ R65, R49, R65 ;  /* 0x0000004131417220 */ /* 0x000fe20000410000 */
[----:B------:R-:W-:Y:S01]  /*afa0*/  FFMA.FTZ R74, R53, R60, -R66 ;  /* 0x0000003c354a7223 */ /* 0x000fe20000010842 */
[-C--:B------:R-:W-:Y:S01]  /*afb0*/  FFMA.FTZ R77, R49, R52.reuse, -R64 ;  /* 0x00000034314d7223 */ /* 0x080fe20000010840 */
[-C--:B------:R-:W-:Y:S01]  /*afc0*/  F2FP.F16.E4M3.UNPACK_B R49, R51.reuse ;  /* 0x00000033ff31723e */ /* 0x080fe200020006ff */
[----:B------:R-:W-:Y:S01]  /*afd0*/  FFMA.FTZ R76, R62, R52, R65 ;  /* 0x000000343e4c7223 */ /* 0x000fe20000010041 */
[----:B------:R-:W-:Y:S01]  /*afe0*/  F2FP.F16.E4M3.UNPACK_B R51, R51.H1 ;  /* 0x00000033ff33723e */ /* 0x000fe200030006ff */
[----:B------:R-:W-:Y:S01]  /*aff0*/  HADD2.F32 R68, -RZ, R67.H0_H0 ;  /* 0x20000043ff447230 */ /* 0x000fe20000004100 */
[-C--:B------:R-:W-:Y:S01]  /*b000*/  F2FP.F16.E4M3.UNPACK_B R54, R55.reuse ;  /* 0x00000037ff36723e */ /* 0x080fe200020006ff */
[----:B------:R-:W-:Y:S01]  /*b010*/  HADD2.F32 R52, -RZ, R49.H0_H0 ;  /* 0x20000031ff347230 */ /* 0x000fe20000004100 */
[----:B------:R-:W-:Y:S01]  /*b020*/  F2FP.F16.E4M3.UNPACK_B R55, R55.H1 ;  /* 0x00000037ff37723e */ /* 0x000fe200030006ff */
[--C-:B------:R-:W-:Y:S01]  /*b030*/  HADD2.F32 R53, -RZ, R51.reuse.H0_H0 ;  /* 0x20000033ff357230 */ /* 0x100fe20000004100 */
[----:B------:R-:W-:Y:S01]  /*b040*/  F2FP.F16.E4M3.UNPACK_B R66, R50 ;  /* 0x00000032ff42723e */ /* 0x000fe200020006ff */
[----:B------:R-:W-:Y:S01]  /*b050*/  HADD2.F32 R60, -RZ, R54.H0_H0 ;  /* 0x20000036ff3c7230 */ /* 0x000fe20000004100 */
[-C--:B------:R-:W-:Y:S01]  /*b060*/  F2FP.F16.E4M3.UNPACK_B R62, R48.reuse.H1 ;  /* 0x00000030ff3e723e */ /* 0x080fe200030006ff */
[----:B------:R-:W-:Y:S01]  /*b070*/  HADD2.F32 R51, -RZ, R51.H1_H1 ;  /* 0x30000033ff337230 */ /* 0x000fe20000004100 */
[----:B------:R-:W-:Y:S01]  /*b080*/  F2FP.F16.E4M3.UNPACK_B R50, R48 ;  /* 0x00000030ff32723e */ /* 0x000fe200020006ff */
[----:B------:R-:W-:-:S02]  /*b090*/  HADD2.F32 R69, -RZ, R66.H0_H0 ;  /* 0x20000042ff457230 */ /* 0x000fc40000004100 */
[----:B------:R-:W-:Y:S01]  /*b0a0*/  FMUL.FTZ R81, R53, R68 ;  /* 0x0000004435517220 */ /* 0x000fe20000410000 */
[--C-:B------:R-:W-:Y:S01]  /*b0b0*/  HADD2.F32 R48, -RZ, R55.reuse.H0_H0 ;  /* 0x20000037ff307230 */ /* 0x100fe20000004100 */
[----:B------:R-:W-:Y:S01]  /*b0c0*/  F2FP.SATFINITE.E4M3.F32.PACK_AB_MERGE_C R74, R77, R74, RZ ;  /* 0x0000004a4d4a723e */ /* 0x000fe200048070ff */
[----:B------:R-:W-:Y:S02]  /*b0d0*/  HADD2.F32 R64, -RZ, R62.H0_H0 ;  /* 0x2000003eff407230 */ /* 0x000fe40000004100 */
[-C--:B------:R-:W-:Y:S01]  /*b0e0*/  FMUL.FTZ R79, R60, R69.reuse ;  /* 0x000000453c4f7220 */ /* 0x080fe20000410000 */
[----:B------:R-:W-:Y:S02]  /*b0f0*/  HADD2.F32 R65, -RZ, R50.H0_H0 ;  /* 0x20000032ff417230 */ /* 0x000fe40000004100 */
[----:B------:R-:W-:Y:S01]  /*b100*/  FMUL.FTZ R78, R48, R68 ;  /* 0x00000044304e7220 */ /* 0x000fe20000410000 */
[----:B------:R-:W-:Y:S01]  /*b110*/  FMUL.FTZ R69, R52, R69 ;  /* 0x0000004534457220 */ /* 0x000fe20000410000 */
[----:B------:R-:W-:Y:S01]  /*b120*/  FFMA.FTZ R81, R48, R64, R81 ;  /* 0x0000004030517223 */ /* 0x000fe20000010051 */
[----:B------:R-:W-:-:S02]  /*b130*/  HADD2.F32 R55, -RZ, R55.H1_H1 ;  /* 0x30000037ff377230 */ /* 0x000fc40000004100 */
[-C--:B------:R-:W-:Y:S01]  /*b140*/  FFMA.FTZ R79, R52, R65.reuse, -R79 ;  /* 0x00000041344f7223 */ /* 0x080fe2000001084f */
[----:B------:R-:W-:Y:S02]  /*b150*/  HADD2.F32 R48, -RZ, R67.H1_H1 ;  /* 0x30000043ff307230 */ /* 0x000fe40000004100 */
[----:B------:R-:W-:Y:S01]  /*b160*/  FFMA.FTZ R69, R60, R65, R69 ;  /* 0x000000413c457223 */ /* 0x000fe20000010045 */
[----:B------:R-:W-:Y:S02]  /*b170*/  HADD2.F32 R54, -RZ, R54.H1_H1 ;  /* 0x30000036ff367230 */ /* 0x000fe40000004100 */
[----:B------:R-:W-:Y:S01]  /*b180*/  FFMA.FTZ R78, R53, R64, -R78 ;  /* 0x00000040354e7223 */ /* 0x000fe2000001084e */
[----:B------:R-:W-:Y:S02]  /*b190*/  HADD2.F32 R66, -RZ, R66.H1_H1 ;  /* 0x30000042ff427230 */ /* 0x000fe40000004100 */
[----:B------:R-:W-:Y:S01]  /*b1a0*/  FMUL.FTZ R52, R55, R48 ;  /* 0x0000003037347220 */ /* 0x000fe20000410000 */
[----:B------:R-:W-:-:S02]  /*b1b0*/  HADD2.F32 R49, -RZ, R49.H1_H1 ;  /* 0x30000031ff317230 */ /* 0x000fc40000004100 */
[----:B------:R-:W-:Y:S01]  /*b1c0*/  FMUL.FTZ R60, R51, R48 ;  /* 0x00000030333c7220 */ /* 0x000fe20000410000 */
        /* <DEDUP_REMOVED lines=9> */
[----:B------:R-:W-:Y:S01]  /*b260*/  F2FP.SATFINITE.E4M3.F32.PACK_AB_MERGE_C R49, R72, R71, R74 ;  /* 0x000000474831723e */ /* 0x000fe2000480704a */
[----:B------:R-:W-:Y:S01]  /*b270*/  IMAD.MOV.U32 R54, RZ, RZ, R85 ;  /* 0x000000ffff367224 */ /* 0x000fe200078e0055 */
[----:B------:R-:W-:-:S02]  /*b280*/  F2FP.SATFINITE.E4M3.F32.PACK_AB_MERGE_C R51, R51, R78, RZ ;  /* 0x0000004e3333723e */ /* 0x000fc400048070ff */
[----:B------:R-:W-:Y:S02]  /*b290*/  F2FP.SATFINITE.E4M3.F32.PACK_AB_MERGE_C R60, R60, R81, RZ ;  /* 0x000000513c3c723e */ /* 0x000fe400048070ff */
[----:B------:R-:W-:Y:S01]  /*b2a0*/  F2FP.SATFINITE.E4M3.F32.PACK_AB_MERGE_C R51, R48, R79, R51 ;  /* 0x0000004f3033723e */ /* 0x000fe20004807033 */
[----:B------:R-:W-:Y:S01]  /*b2b0*/  IMAD.MOV.U32 R48, RZ, RZ, R80 ;  /* 0x000000ffff307224 */ /* 0x000fe200078e0050 */
[----:B------:R-:W-:Y:S01]  /*b2c0*/  F2FP.SATFINITE.E4M3.F32.PACK_AB_MERGE_C R55, R50, R69, R60 ;  /* 0x000000453237723e */ /* 0x000fe2000480703c */
[----:B------:R-:W-:Y:S01]  /*b2d0*/  IMAD.MOV.U32 R50, RZ, RZ, R83 ;  /* 0x000000ffff327224 */ /* 0x000fe200078e0053 */
[----:B------:R-:W-:Y:S02]  /*b2e0*/  F2FP.SATFINITE.E4M3.F32.PACK_AB_MERGE_C R53, R73, R70, R75 ;  /* 0x000000464935723e */ /* 0x000fe4000480704b */
[----:B------:R-:W-:-:S07]  /*b2f0*/  MOV R52, R82 ;  /* 0x0000005200347202 */ /* 0x000fce0000000f00 */
.L_x_359:
[----:B------:R-:W-:Y:S05]  /*b300*/  BSYNC B1 ;  /* 0x0000000000017941 */ /* 0x000fea0003800000 */
.L_x_358:
[----:B-1----:R1:W-:Y:S01]  /*b310*/  STG.E.128 desc[UR42][R58.64], R48 ;  /* 0x000000303a007986 */ /* 0x0023e2000c101d2a */
[----:B------:R-:W-:-:S13]  /*b320*/  ISETP.GE.AND P2, PT, R63, R140, PT ;  /* 0x0000008c3f00720c */ /* 0x000fda0003f46270 */
[----:B------:R-:W-:Y:S05]  /*b330*/  @P2 BRA `(.L_x_336) ;  /* 0x00000004005c2947 */ /* 0x000fea0003800000 */
[--C-:B-1----:R-:W-:Y:S02]  /*b340*/  SHF.R.S32.HI R48, RZ, 0x1f, R63.reuse ;  /* 0x0000001fff307819 */ /* 0x102fe4000001143f */
[----:B------:R-:W-:-:S04]  /*b350*/  IADD3 R63, P2, P3, R100, R122, R63 ;  /* 0x0000007a643f7210 */ /* 0x000fc80007b5e03f */
[----:B------:R-:W-:Y:S02]  /*b360*/  IADD3.X R48, R36, R61, R48, P2, P3 ;  /* 0x0000003d24307210 */ /* 0x000fe400017e6430 */
[----:B------:R-:W-:-:S05]  /*b370*/  IADD3 R56, P2, R63, R56, RZ ;  /* 0x000000383f387210 */ /* 0x000fca0007f5e0ff */
[----:B------:R-:W-:-:S05]  /*b380*/  IMAD.X R57, R48, 0x1, R57, P2 ;  /* 0x0000000130397824 */ /* 0x000fca00010e0639 */
[----:B--2---:R1:W-:Y:S01]  /*b390*/  STG.E.128 desc[UR42][R56.64], R52 ;  /* 0x0000003438007986 */ /* 0x0043e2000c101d2a */
[----:B------:R-:W-:Y:S05]  /*b3a0*/  BRA `(.L_x_336) ;  /* 0x0000000400407947 */ /* 0x000fea0003800000 */
.L_x_299:
[----:B------:R-:W-:-:S06]  /*b3b0*/  UISETP.NE.AND UP0, UPT, UR47, 0x3, UPT ;  /* 0x000000032f00788c */ /* 0x000fcc000bf05270 */
[----:B------:R-:W-:-:S13]  /*b3c0*/  PLOP3.LUT P5, PT, PT, PT, UP0, 0x80, 0x0 ;  /* 0x000000000000781c */ /* 0x000fda0003faf008 */
[----:B------:R-:W-:Y:S05]  /*b3d0*/  @!P5 BRA `(.L_x_360) ;  /* 0x000000000004d947 */ /* 0x000fea0003800000 */
[----:B------:R-:W-:Y:S01]  /*b3e0*/  BPT.TRAP 0x1 ;  /* 0x000000040000795c */ /* 0x000fe20000300000 */
.L_x_360:
[----:B------:R-:W-:Y:S01]  /*b3f0*/  LEA R109, R232, R19, 0x3 ;  /* 0x00000013e86d7211 */ /* 0x000fe200078e18ff */
[----:B------:R-:W-:Y:S01]  /*b400*/  IMAD R118, R25, -0x80, R2 ;  /* 0xffffff8019767824 */ /* 0x000fe200078e0202 */
[----:B------:R-:W-:Y:S01]  /*b410*/  SHF.L.U32 R124, R237, 0x1f, RZ ;  /* 0x0000001fed7c7819 */ /* 0x000fe200000006ff */
[----:B------:R-:W-:Y:S01]  /*b420*/  BSSY B1, `(.L_x_361) ;  /* 0x0000006000017945 */ /* 0x000fe20003800000 */
[----:B------:R-:W-:Y:S01]  /*b430*/  SHF.R.S32.HI R49, RZ, 0x1f, R25 ;  /* 0x0000001fff317819 */ /* 0x000fe20000011419 */
[----:B------:R-:W-:Y:S01]  /*b440*/  IMAD R48, R3, R25, RZ ;  /* 0x0000001903307224 */ /* 0x000fe200078e02ff */
[----:B------:R-:W0:Y:S01]  /*b450*/  SYNCS.PHASECHK.TRANS64.TRYWAIT P2, [R109+URZ+0x38890], R124 ;  /* 0x0388907c6d0075a7 */ /* 0x000e22000804017f */
[----:B------:R-:W-:Y:S01]  /*b460*/  VIMNMX R118, R118, 0x80, PT ;  /* 0x0000008076767848 */ /* 0x000fe20003fe0100 */
[----:B0-----:R-:W-:Y:S06]  /*b470*/  @!P2 BRA `(.L_x_362) ;  /* 0x0000019c0024a947 */ /* 0x001fec0003800000 */
.L_x_599:
[----:B------:R-:W-:Y:S05]  /*b480*/  BSYNC B1 ;  /* 0x0000000000017941 */ /* 0x000fea0003800000 */
.L_x_361:
[----:B------:R-:W-:Y:S01]  /*b490*/  ISETP.GE.AND P2, PT, R22, R118, PT ;  /* 0x000000761600720c */ /* 0x000fe20003f46270 */
[----:B------:R-:W-:Y:S01]  /*b4a0*/  IMAD R49, R49, R134, R48 ;  /* 0x0000008631317224 */ /* 0x000fe200078e0230 */
[----:B------:R-:W-:Y:S01]  /*b4b0*/  BSSY B1, `(.L_x_363) ;  /* 0x000000e000017945 */ /* 0x000fe20003800000 */
[----:B------:R-:W-:-:S04]  /*b4c0*/  IMAD.WIDE.U32 R56, R134, R25, RZ ;  /* 0x0000001986387225 */ /* 0x000fc800078e00ff */
[----:B------:R-:W-:-:S06]  /*b4d0*/  IMAD.IADD R63, R49, 0x1, R57 ;  /* 0x00000001313f7824 */ /* 0x000fcc00078e0239 */
[----:B------:R-:W-:Y:S05]  /*b4e0*/  @P2 BRA `(.L_x_364) ;  /* 0x0000000000282947 */ /* 0x000fea0003800000 */
[----:B------:R-:W1:Y:S01]  /*b4f0*/  @!P0 LDS.128 R48, [R114+0x28400] ;  /* 0x0284000072308984 */ /* 0x000e620000000c00 */
[----:B------:R-:W2:Y:S03]  /*b500*/  @!P0 LDC.64 R58, c[0x0][0x2d8] ;  /* 0x0000b600ff3a8b82 */ /* 0x000ea60000000a00 */
[----:B------:R-:W3:Y:S05]  /*b510*/  @!P1 LDS.128 R52, [R114+0x2c400] ;  /* 0x02c4000072349984 */ /* 0x000eea0000000c00 */
[----:B------:R-:W4:Y:S01]  /*b520*/  @!P1 LDC.64 R60, c[0x0][0x2d8] ;  /* 0x0000b600ff3c9b82 */ /* 0x000f220000000a00 */
[----:B--2---:R-:W-:-:S04]  /*b530*/  @!P0 IADD3 R58, P2, P3, R56, R58, R37 ;  /* 0x0000003a383a8210 */ /* 0x004fc80007b5e025 */
[----:B------:R-:W-:Y:S02]  /*b540*/  @!P0 IADD3.X R59, R63, R59, R40, P2, P3 ;  /* 0x0000003b3f3b8210 */ /* 0x000fe400017e6428 */
[----:B----4-:R-:W-:-:S04]  /*b550*/  @!P1 IADD3 R60, P2, P3, R41, R60, R56 ;  /* 0x0000003c293c9210 */ /* 0x010fc80007b5e038 */
[----:B------:R-:W-:Y:S01]  /*b560*/  @!P1 IADD3.X R61, R107, R61, R63, P2, P3 ;  /* 0x0000003d6b3d9210 */ /* 0x000fe200017e643f */
[----:B-1----:R1:W-:Y:S04]  /*b570*/  @!P0 STG.E.128 desc[UR42][R58.64], R48 ;  /* 0x000000303a008986 */ /* 0x0023e8000c101d2a */
[----:B---3--:R1:W-:Y:S04]  /*b580*/  @!P1 STG.E.128 desc[UR42][R60.64], R52 ;  /* 0x000000343c009986 */ /* 0x0083e8000c101d2a */
.L_x_364:
[----:B------:R-:W-:Y:S05]  /*b590*/  BSYNC B1 ;  /* 0x0000000000017941 */ /* 0x000fea0003800000 */
.L_x_363:
[----:B------:R-:W-:Y:S01]  /*b5a0*/  ISETP.GE.AND P2, PT, R233, R118, PT ;  /* 0x00000076e900720c */ /* 0x000fe20003f46270 */
[----:B------:R-:W-:-:S12]  /*b5b0*/  BSSY B1, `(.L_x_365) ;  /* 0x000000e000017945 */ /* 0x000fd80003800000 */
[----:B------:R-:W-:Y:S05]  /*b5c0*/  @P2 BRA `(.L_x_366) ;  /* 0x0000000000302947 */ /* 0x000fea0003800000 */
[----:B-1----:R-:W1:Y:S01]  /*b5d0*/  @!P0 LDC.64 R58, c[0x0][0x2d8] ;  /* 0x0000b600ff3a8b82 */ /* 0x002e620000000a00 */
[----:B------:R-:W-:Y:S01]  /*b5e0*/  IADD3 R60, P2, R92, R56, RZ ;  /* 0x000000385c3c7210 */ /* 0x000fe20007f5e0ff */
[----:B------:R-:W-:Y:S04]  /*b5f0*/  @!P1 LDS.128 R52, [R114+0x2d400] ;  /* 0x02d4000072349984 */ /* 0x000fe80000000c00 */
[----:B------:R-:W-:Y:S02]  /*b600*/  IMAD.X R48, R63, 0x1, R93, P2 ;  /* 0x000000013f307824 */ /* 0x000fe400010e065d */
[----:B------:R-:W2:Y:S01]  /*b610*/  @!P1 LDC.64 R50, c[0x0][0x2d8] ;  /* 0x0000b600ff329b82 */ /* 0x000ea20000000a00 */
[----:B-1----:R-:W-:-:S04]  /*b620*/  @!P0 IADD3 R58, P2, P3, R60, R58, R37 ;  /* 0x0000003a3c3a8210 */ /* 0x002fc80007b5e025 */
[----:B------:R-:W-:Y:S02]  /*b630*/  @!P0 IADD3.X R59, R48, R59, R40, P2, P3 ;  /* 0x0000003b303b8210 */ /* 0x000fe400017e6428 */
[----:B--2---:R-:W-:-:S04]  /*b640*/  @!P1 IADD3 R60, P2, P3, R41, R50, R60 ;  /* 0x00000032293c9210 */ /* 0x004fc80007b5e03c */
[----:B------:R-:W-:Y:S02]  /*b650*/  @!P1 IADD3.X R61, R107, R51, R48, P2, P3 ;  /* 0x000000336b3d9210 */ /* 0x000fe400017e6430 */
[----:B------:R-:W1:Y:S04]  /*b660*/  @!P0 LDS.128 R48, [R114+0x29400] ;  /* 0x0294000072308984 */ /* 0x000e680000000c00 */
[----:B-1----:R2:W-:Y:S04]  /*b670*/  @!P0 STG.E.128 desc[UR42][R58.64], R48 ;  /* 0x000000303a008986 */ /* 0x0025e8000c101d2a */
[----:B------:R2:W-:Y:S02]  /*b680*/  @!P1 STG.E.128 desc[UR42][R60.64], R52 ;  /* 0x000000343c009986 */ /* 0x0005e4000c101d2a */
.L_x_366:
[----:B------:R-:W-:Y:S05]  /*b690*/  BSYNC B1 ;  /* 0x0000000000017941 */ /* 0x000fea0003800000 */
.L_x_365:
[----:B------:R-:W-:Y:S01]  /*b6a0*/  ISETP.GE.AND P2, PT, R234, R118, PT ;  /* 0x00000076ea00720c */ /* 0x000fe20003f46270 */
[----:B------:R-:W-:-:S12]  /*b6b0*/  BSSY B1, `(.L_x_367) ;  /* 0x000000e000017945 */ /* 0x000fd80003800000 */
[----:B------:R-:W-:Y:S05]  /*b6c0*/  @P2 BRA `(.L_x_368) ;  /* 0x0000000000302947 */ /* 0x000fea0003800000 */
[----:B-12---:R-:W1:Y:S01]  /*b6d0*/  @!P0 LDC.64 R58, c[0x0][0x2d8] ;  /* 0x0000b600ff3a8b82 */ /* 0x006e620000000a00 */
[----:B------:R-:W-:Y:S01]  /*b6e0*/  LEA R60, P2, R102, R56, 0x6 ;  /* 0x00000038663c7211 */ /* 0x000fe200078430ff */
        /* <DEDUP_REMOVED lines=10> */
.L_x_368:
[----:B------:R-:W-:Y:S05]  /*b790*/  BSYNC B1 ;  /* 0x0000000000017941 */ /* 0x000fea0003800000 */
.L_x_367:
[----:B------:R-:W-:-:S13]  /*b7a0*/  ISETP.GE.AND P2, PT, R235, R118, PT ;  /* 0x00000076eb00720c */ /* 0x000fda0003f46270 */
[----:B------:R-:W-:Y:S05]  /*b7b0*/  @P2 BRA `(.L_x_336) ;  /* 0x00000000003c2947 */ /* 0x000fea0003800000 */
[----:B-123--:R-:W1:Y:S01]  /*b7c0*/  LDC.64 R48, c[0x0][0x2f0] ;  /* 0x0000bc00ff307b82 */ /* 0x00ee620000000a00 */
[----:B------:R-:W-:Y:S01]  /*b7d0*/  MOV R57, R63 ;  /* 0x0000003f00397202 */ /* 0x000fe20000000f00 */
[----:B------:R-:W-:Y:S06]  /*b7e0*/  @!P1 LDS.128 R52, [R114+0x2f400] ;  /* 0x02f4000072349984 */ /* 0x000fec0000000c00 */
[----:B------:R-:W2:Y:S01]  /*b7f0*/  @!P0 LDC.64 R50, c[0x0][0x2d8] ;  /* 0x0000b600ff328b82 */ /* 0x000ea20000000a00 */
[----:B-1----:R-:W-:-:S04]  /*b800*/  IMAD.WIDE.U32 R58, R48, 0x60, R56 ;  /* 0x00000060303a7825 */ /* 0x002fc800078e0038 */
[----:B------:R-:W-:-:S04]  /*b810*/  IMAD R49, R49, 0x60, RZ ;  /* 0x0000006031317824 */ /* 0x000fc800078e02ff */
[----:B------:R-:W-:Y:S01]  /*b820*/  IMAD.IADD R48, R59, 0x1, R49 ;  /* 0x000000013b307824 */ /* 0x000fe200078e0231 */
[----:B--2---:R-:W-:-:S04]  /*b830*/  @!P0 IADD3 R56, P2, P3, R58, R50, R37 ;  /* 0x000000323a388210 */ /* 0x004fc80007b5e025 */
[----:B------:R-:W-:Y:S02]  /*b840*/  @!P0 IADD3.X R57, R48, R51, R40, P2, P3 ;  /* 0x0000003330398210 */ /* 0x000fe400017e6428 */
[----:B------:R-:W1:Y:S02]  /*b850*/  @!P1 LDC.64 R50, c[0x0][0x2d8] ;  /* 0x0000b600ff329b82 */ /* 0x000e640000000a00 */
[----:B-1----:R-:W-:-:S04]  /*b860*/  @!P1 IADD3 R58, P2, P3, R41, R50, R58 ;  /* 0x00000032293a9210 */ /* 0x002fc80007b5e03a */
[----:B------:R-:W-:Y:S02]  /*b870*/  @!P1 IADD3.X R59, R107, R51, R48, P2, P3 ;  /* 0x000000336b3b9210 */ /* 0x000fe400017e6430 */
[----:B------:R-:W1:Y:S04]  /*b880*/  @!P0 LDS.128 R48, [R114+0x2b400] ;  /* 0x02b4000072308984 */ /* 0x000e680000000c00 */
[----:B-1----:R4:W-:Y:S04]  /*b890*/  @!P0 STG.E.128 desc[UR42][R56.64], R48 ;  /* 0x0000003038008986 */ /* 0x0029e8000c101d2a */
[----:B------:R4:W-:Y:S02]  /*b8a0*/  @!P1 STG.E.128 desc[UR42][R58.64], R52 ;  /* 0x000000343a009986 */ /* 0x0009e4000c101d2a */
.L_x_336:
[----:B------:R-:W-:Y:S05]  /*b8b0*/  BSYNC B0 ;  /* 0x0000000000007941 */ /* 0x000fea0003800000 */
.L_x_298:
[----:B-1234-:R-:W1:Y:S01]  /*b8c0*/  S2R R48, SR_TID.X ;  /* 0x0000000000307919 */ /* 0x01ee620000002100 */
[----:B------:R-:W-:Y:S01]  /*b8d0*/  @!PT LDS RZ, [RZ] ;  /* 0x00000000fffff984 */ /* 0x000fe20000000800 */
[----:B------:R-:W-:Y:S01]  /*b8e0*/  @!PT LDS RZ, [RZ] ;  /* 0x00000000fffff984 */ /* 0x000fe20000000800 */
[----:B------:R-:W-:Y:S01]  /*b8f0*/  @!PT LDS RZ, [RZ] ;  /* 0x00000000fffff984 */ /* 0x000fe20000000800 */
[----:B------:R-:W-:Y:S01]  /*b900*/  @!PT LDS RZ, [RZ] ;  /* 0x00000000fffff984 */ /* 0x000fe20000000800 */
[----:B------:R2:W-:Y:S06]  /*b910*/  MEMBAR.ALL.CTA ;  /* 0x0000000000007992 */ /* 0x0005ec0000008000 */
[----:B--2---:R-:W2:Y:S01]  /*b920*/  FENCE.VIEW.ASYNC.S ;  /* 0x00000000000073c6 */ /* 0x004ea20000000000 */
[----:B------:R-:W-:Y:S05]  /*b930*/  WARPSYNC.ALL ;  /* 0x0000000000007948 */ /* 0x000fea0003800000 */
[----:B------:R-:W-:Y:S01]  /*b940*/  BSSY B0, `(.L_x_369) ;  /* 0x0000009000007945 */ /* 0x000fe20003800000 */
[----:B-1----:R-:W-:Y:S01]  /*b950*/  LOP3.LUT R48, R48, 0x7f, RZ, 0xc0, !PT ;  /* 0x0000007f30307812 */ /* 0x002fe200078ec0ff */
[----:B--2---:R1:W-:Y:S03]  /*b960*/  BAR.SYNC.DEFER_BLOCKING R131, 0x80 ;  /* 0x000200830000751d */ /* 0x0043e60000010000 */
[----:B------:R-:W-:-:S13]  /*b970*/  ISETP.NE.AND P2, PT, R48, RZ, PT ;  /* 0x000000ff3000720c */ /* 0x000fda0003f45270 */
[----:B------:R-:W-:-:S05]  /*b980*/  @!P2 VIADD R48, R109, 0x388a0 ;  /* 0x000388a06d30a836 */ /* 0x000fca0000000000 */
[----:B------:R-:W-:-:S04]  /*b990*/  @!P2 PRMT R48, RZ, 0x654, R48 ;  /* 0x00000654ff30a816 */ /* 0x000fc80000000030 */
[----:B------:R1:W-:Y:S01]  /*b9a0*/  @!P2 SYNCS.ARRIVE.TRANS64.RED.A1T0 RZ, [R48+URZ], RZ ;  /* 0x000000ff30ffa9a7 */ /* 0x0003e2000810043f */
[----:B------:R-:W-:Y:S05]  /*b9b0*/  @!P5 BRA `(.L_x_370) ;  /* 0x000000000004d947 */ /* 0x000fea0003800000 */
[----:B------:R-:W-:Y:S01]  /*b9c0*/  BPT.TRAP 0x1 ;  /* 0x000000040000795c */ /* 0x000fe20000300000 */
.L_x_370:
[----:B------:R-:W-:Y:S05]  /*b9d0*/  BSYNC B0 ;  /* 0x0000000000007941 */ /* 0x000fea0003800000 */
.L_x_369:
[----:B------:R-:W2:Y:S01]  /*b9e0*/  SYNCS.PHASECHK.TRANS64.TRYWAIT P3, [R109+URZ+0x388b0], R124 ;  /* 0x0388b07c6d0075a7 */ /* 0x000ea2000806017f */
[----:B------:R-:W-:Y:S01]  /*b9f0*/  ULDC UR41, c[0x0][0x2e4] ;  /* 0x0000b90000297ab9 */ /* 0x000fe20000000800 */
[----:B------:R-:W-:Y:S01]  /*ba00*/  ULDC.64 UR36, c[0x0][0x318] ;  /* 0x0000c60000247ab9 */ /* 0x000fe20000000a00 */
[----:B------:R-:W-:Y:S01]  /*ba10*/  ULDC.64 UR38, c[0x0][0x308] ;  /* 0x0000c20000267ab9 */ /* 0x000fe20000000a00 */
[----:B------:R-:W-:Y:S04]  /*ba20*/  BSSY B0, `(.L_x_371) ;  /* 0x0000002000007945 */ /* 0x000fe80003800000 */
[----:B--2---:R-:W-:Y:S05]  /*ba30*/  @!P3 BRA `(.L_x_372) ;  /* 0x0000019400c8b947 */ /* 0x004fea0003800000 */
.L_x_600:
[----:B------:R-:W-:Y:S05]  /*ba40*/  BSYNC B0 ;  /* 0x0000000000007941 */ /* 0x000fea0003800000 */
.L_x_371:
[----:B------:R-:W-:Y:S01]  /*ba50*/  ISETP.GE.AND P3, PT, R22, R118, PT ;  /* 0x000000761600720c */ /* 0x000fe20003f66270 */
[----:B------:R-:W-:Y:S01]  /*ba60*/  BSSY B0, `(.L_x_373) ;  /* 0x0000010000007945 */ /* 0x000fe20003800000 */
[----:B------:R-:W-:-:S11]  /*ba70*/  IMAD.WIDE R52, R25, 0x80, R44 ;  /* 0x0000008019347825 */ /* 0x000fd600078e022c */
[----:B------:R-:W-:Y:S05]  /*ba80*/  @P3 BRA `(.L_x_374) ;  /* 0x0000000000343947 */ /* 0x000fea0003800000 */
[----:B------:R-:W-:Y:S01]  /*ba90*/  MOV R49, R108 ;  /* 0x0000006c00317202 */ /* 0x000fe20000000f00 */
[----:B-1----:R-:W-:Y:S02]  /*baa0*/  IMAD.MOV.U32 R48, RZ, RZ, R98 ;  /* 0x000000ffff307224 */ /* 0x002fe400078e0062 */
[----:B------:R-:W-:Y:S02]  /*bab0*/  IMAD R51, R53, UR36, RZ ;  /* 0x0000002435337c24 */ /* 0x000fe4000f8e02ff */
[----:B------:R-:W-:-:S04]  /*bac0*/  IMAD.WIDE.U32 R48, R52, UR36, R48 ;  /* 0x0000002434307c25 */ /* 0x000fc8000f8e0030 */
[----:B------:R-:W-:Y:S01]  /*bad0*/  IMAD R51, R52, UR37, R51 ;  /* 0x0000002534337c24 */ /* 0x000fe2000f8e0233 */
[----:B------:R-:W-:-:S04]  /*bae0*/  IADD3 R54, P3, R48, UR38, RZ ;  /* 0x0000002630367c10 */ /* 0x000fc8000ff7e0ff */
[----:B------:R-:W-:Y:S02]  /*baf0*/  IADD3.X R55, R49, UR39, R51, P3, !PT ;  /* 0x0000002731377c10 */ /* 0x000fe40009ffe433 */
[----:B------:R-:W-:-:S13]  /*bb00*/  ISETP.GE.AND P3, PT, R16, UR41, PT ;  /* 0x0000002910007c0c */ /* 0x000fda000bf66270 */
[----:B------:R-:W1:Y:S04]  /*bb10*/  @!P3 LDS.128 R48, [R114+0x10400] ;  /* 0x010400007230b984 */ /* 0x000e680000000c00 */
[----:B-1----:R-:W-:Y:S01]  /*bb20*/  @!P3 STG.E.128 desc[UR42][R54.64], R48 ;  /* 0x000000303600b986 */ /* 0x002fe2000c101d2a */
[----:B------:R-:W-:-:S13]  /*bb30*/  ISETP.GE.AND P3, PT, R6, UR41, PT ;  /* 0x0000002906007c0c */ /* 0x000fda000bf66270 */
[----:B------:R-:W1:Y:S04]  /*bb40*/  @!P3 LDS.128 R48, [R114+0x14400] ;  /* 0x014400007230b984 */ /* 0x000e680000000c00 */
[----:B-1----:R3:W-:Y:S02]  /*bb50*/  @!P3 STG.E.128 desc[UR42][R54.64+0x80], R48 ;  /* 0x000080303600b986 */ /* 0x0027e4000c101d2a */
.L_x_374:
[----:B------:R-:W-:Y:S05]  /*bb60*/  BSYNC B0 ;  /* 0x0000000000007941 */ /* 0x000fea0003800000 */
.L_x_373:
[----:B------:R-:W-:Y:S01]  /*bb70*/  ISETP.GE.AND P3, PT, R233, R118, PT ;  /* 0x00000076e900720c */ /* 0x000fe20003f66270 */
[----:B------:R-:W-:-:S12]  /*bb80*/  BSSY B0, `(.L_x_375) ;  /* 0x0000011000007945 */ /* 0x000fd80003800000 */
[----:B------:R-:W-:Y:S05]  /*bb90*/  @P3 BRA `(.L_x_376) ;  /* 0x00000000003c3947 */ /* 0x000fea0003800000 */
[----:B---3--:R-:W-:Y:S01]  /*bba0*/  IADD3 R51, P3, R52, 0x20, RZ ;  /* 0x0000002034337810 */ /* 0x008fe20007f7e0ff */
[----:B-1----:R-:W-:Y:S02]  /*bbb0*/  IMAD.MOV.U32 R48, RZ, RZ, R98 ;  /* 0x000000ffff307224 */ /* 0x002fe400078e0062 */
[----:B------:R-:W-:Y:S02]  /*bbc0*/  IMAD.MOV.U32 R49, RZ, RZ, R108 ;  /* 0x000000ffff317224 */ /* 0x000fe400078e006c */
[----:B------:R-:W-:Y:S02]  /*bbd0*/  IMAD.X R50, RZ, RZ, R53, P3 ;  /* 0x000000ffff327224 */ /* 0x000fe400018e0635 */
[----:B------:R-:W-:-:S04]  /*bbe0*/  IMAD.WIDE.U32 R48, R51, UR36, R48 ;  /* 0x0000002433307c25 */ /* 0x000fc8000f8e0030 */
[----:B------:R-:W-:Y:S01]  /*bbf0*/  IMAD R50, R50, UR36, RZ ;  /* 0x0000002432327c24 */ /* 0x000fe2000f8e02ff */
[----:B------:R-:W-:-:S03]  /*bc00*/  IADD3 R54, P3, R48, UR38, RZ ;  /* 0x0000002630367c10 */ /* 0x000fc6000ff7e0ff */
[----:B------:R-:W-:-:S05]  /*bc10*/  IMAD R51, R51, UR37, R50 ;  /* 0x0000002533337c24 */ /* 0x000fca000f8e0232 */
[----:B------:R-:W-:Y:S02]  /*bc20*/  IADD3.X R55, R49, UR39, R51, P3, !PT ;  /* 0x0000002731377c10 */ /* 0x000fe40009ffe433 */
[----:B------:R-:W-:-:S13]  /*bc30*/  ISETP.GE.AND P3, PT, R16, UR41, PT ;  /* 0x0000002910007c0c */ /* 0x000fda000bf66270 */
[----:B------:R-:W1:Y:S04]  /*bc40*/  @!P3 LDS.128 R48, [R114+0x11400] ;  /* 0x011400007230b984 */ /* 0x000e680000000c00 */
[----:B-1----:R-:W-:Y:S01]  /*bc50*/  @!P3 STG.E.128 desc[UR42][R54.64], R48 ;  /* 0x000000303600b986 */ /* 0x002fe2000c101d2a */
[----:B------:R-:W-:-:S13]  /*bc60*/  ISETP.GE.AND P3, PT, R6, UR41, PT ;  /* 0x0000002906007c0c */ /* 0x000fda000bf66270 */
[----:B------:R-:W1:Y:S04]  /*bc70*/  @!P3 LDS.128 R48, [R114+0x15400] ;  /* 0x015400007230b984 */ /* 0x000e680000000c00 */
[----:B-1----:R4:W-:Y:S02]  /*bc80*/  @!P3 STG.E.128 desc[UR42][R54.64+0x80], R48 ;  /* 0x000080303600b986 */ /* 0x0029e4000c101d2a */
.L_x_376:
[----:B------:R-:W-:Y:S05]  /*bc90*/  BSYNC B0 ;  /* 0x0000000000007941 */ /* 0x000fea0003800000 */
.L_x_375:
[----:B------:R-:W-:Y:S01]  /*bca0*/  ISETP.GE.AND P3, PT, R234, R118, PT ;  /* 0x00000076ea00720c */ /* 0x000fe20003f66270 */
[----:B------:R-:W-:-:S12]  /*bcb0*/  BSSY B0, `(.L_x_377) ;  /* 0x0000011000007945 */ /* 0x000fd80003800000 */
[----:B------:R-:W-:Y:S05]  /*bcc0*/  @P3 BRA `(.L_x_378) ;  /* 0x00000000003c3947 */ /* 0x000fea0003800000 */
[----:B---34-:R-:W-:Y:S01]  /*bcd0*/  IADD3 R51, P3, R52, 0x40, RZ ;  /* 0x0000004034337810 */ /* 0x018fe20007f7e0ff */
[----:B-1----:R-:W-:Y:S02]  /*bce0*/  IMAD.MOV.U32 R48, RZ, RZ, R98 ;  /* 0x000000ffff307224 */ /* 0x002fe400078e0062 */
[----:B------:R-:W-:Y:S01]  /*bcf0*/  IMAD.MOV.U32 R49, RZ, RZ, R108 ;  /* 0x000000ffff317224 */ /* 0x000fe200078e006c */
[----:B------:R-:W-:Y:S01]  /*bd00*/  IADD3.X R50, RZ, R53, RZ, P3, !PT ;  /* 0x00000035ff327210 */ /* 0x000fe20001ffe4ff */
        /* <DEDUP_REMOVED lines=11> */
.L_x_378:
[----:B------:R-:W-:Y:S05]  /*bdc0*/  BSYNC B0 ;  /* 0x0000000000007941 */ /* 0x000fea0003800000 */
.L_x_377:
[----:B------:R-:W-:Y:S01]  /*bdd0*/  ISETP.GE.AND P3, PT, R235, R118, PT ;  /* 0x00000076eb00720c */ /* 0x000fe20003f66270 */
[----:B------:R-:W-:-:S12]  /*bde0*/  BSSY B0, `(.L_x_379) ;  /* 0x0000011000007945 */ /* 0x000fd80003800000 */
[----:B------:R-:W-:Y:S05]  /*bdf0*/  @P3 BRA `(.L_x_380) ;  /* 0x00000000003c3947 */ /* 0x000fea0003800000 */
[----:B-1-34-:R-:W-:Y:S01]  /*be00*/  IADD3 R51, P3, R52, 0x60, RZ ;  /* 0x0000006034337810 */ /* 0x01afe20007f7e0ff */
[----:B------:R-:W-:Y:S01]  /*be10*/  IMAD.MOV.U32 R49, RZ, RZ, R108 ;  /* 0x000000ffff317224 */ /* 0x000fe200078e006c */
[----:B------:R-:W-:-:S03]  /*be20*/  MOV R48, R98 ;  /* 0x0000006200307202 */ /* 0x000fc60000000f00 */
[----:B------:R-:W-:Y:S02]  /*be30*/  IMAD.X R52, RZ, RZ, R53, P3 ;  /* 0x000000ffff347224 */ /* 0x000fe400018e0635 */
[----:B------:R-:W-:-:S04]  /*be40*/  IMAD.WIDE.U32 R48, R51, UR36, R48 ;  /* 0x0000002433307c25 */ /* 0x000fc8000f8e0030 */
[----:B------:R-:W-:-:S04]  /*be50*/  IMAD R52, R52, UR36, RZ ;  /* 0x0000002434347c24 */ /* 0x000fc8000f8e02ff */
        /* <DEDUP_REMOVED lines=9> */
.L_x_380:
[----:B------:R-:W-:Y:S05]  /*bef0*/  BSYNC B0 ;  /* 0x0000000000007941 */ /* 0x000fea0003800000 */
.L_x_379:
[----:B------:R-:W-:Y:S01]  /*bf00*/  @!PT LDS RZ, [RZ] ;  /* 0x00000000fffff984 */ /* 0x000fe20000000800 */
[----:B------:R-:W-:Y:S01]  /*bf10*/  @!PT LDS RZ, [RZ] ;  /* 0x00000000fffff984 */ /* 0x000fe20000000800 */
[----:B------:R-:W-:Y:S01]  /*bf20*/  @!PT LDS RZ, [RZ] ;  /* 0x00000000fffff984 */ /* 0x000fe20000000800 */
[----:B------:R-:W-:Y:S01]  /*bf30*/  @!PT LDS RZ, [RZ] ;  /* 0x00000000fffff984 */ /* 0x000fe20000000800 */
[----:B------:R5:W-:Y:S06]  /*bf40*/  MEMBAR.ALL.CTA ;  /* 0x0000000000007992 */ /* 0x000bec0000008000 */
[----:B-----5:R-:W5:Y:S01]  /*bf50*/  FENCE.VIEW.ASYNC.S ;  /* 0x00000000000073c6 */ /* 0x020f620000000000 */
[----:B0-2---:R-:W-:Y:S01]  /*bf60*/  @!P2 VIADD R109, R109, 0x388c0 ;  /* 0x000388c06d6da836 */ /* 0x005fe20000000000 */
[----:B-----5:R0:W-:Y:S01]  /*bf70*/  BAR.SYNC.DEFER_BLOCKING R131, 0x80 ;  /* 0x000200830000751d */ /* 0x0201e20000010000 */
[----:B------:R-:W-:Y:S01]  /*bf80*/  ISETP.NE.AND P3, PT, R110, RZ, PT ;  /* 0x000000ff6e00720c */ /* 0x000fe20003f65270 */
[----:B------:R-:W-:-:S02]  /*bf90*/  VIADD R232, R232, 0x1 ;  /* 0x00000001e8e87836 */ /* 0x000fc40000000000 */
[----:B------:R-:W-:-:S04]  /*bfa0*/  @!P2 PRMT R109, RZ, 0x654, R109 ;  /* 0x00000654ff6da816 */ /* 0x000fc8000000006d */
[----:B------:R0:W-:Y:S01]  /*bfb0*/  @!P2 SYNCS.ARRIVE.TRANS64.RED.A1T0 RZ, [R109+URZ], RZ ;  /* 0x000000ff6dffa9a7 */ /* 0x0001e2000810043f */
[----:B------:R-:W-:-:S04]  /*bfc0*/  ISETP.NE.AND P2, PT, R232, 0x2, PT ;  /* 0x00000002e800780c */ /* 0x000fc80003f45270 */
[----:B-1-34-:R-:W-:Y:S02]  /*bfd0*/  SEL R48, RZ, 0x1, P2 ;  /* 0x00000001ff307807 */ /* 0x01afe40001000000 */
[----:B------:R-:W-:Y:S02]  /*bfe0*/  SEL R232, R232, RZ, P2 ;  /* 0x000000ffe8e87207 */ /* 0x000fe40001000000 */
[----:B------:R-:W-:Y:S01]  /*bff0*/  LOP3.LUT R237, R237, R48, RZ, 0x3c, !PT ;  /* 0x00000030eded7212 */ /* 0x000fe200078e3cff */
[----:B0-----:R-:W-:Y:S06]  /*c000*/  @P3 BRA `(.L_x_381) ;  /* 0xffffff6000ec3947 */ /* 0x001fec000383ffff */
[----:B------:R-:W0:Y:S01]  /*c010*/  S2R R49, SR_TID.X ;  /* 0x0000000000317919 */ /* 0x000e220000002100 */
[----:B------:R-:W-:Y:S02]  /*c020*/  PLOP3.LUT P0, PT, PT, PT, PT, 0x8, 0x0 ;  /* 0x000000000000781c */ /* 0x000fe40003f0e170 */
[----:B0-----:R-:W-:-:S04]  /*c030*/  SHF.R.U32.HI R49, RZ, 0x7, R49 ;  /* 0x00000007ff317819 */ /* 0x001fc80000011631 */
[----:B------:R-:W-:-:S13]  /*c040*/  ISETP.NE.AND P3, PT, R49, 0x1, PT ;  /* 0x000000013100780c */ /* 0x000fda0003f65270 */
[----:B------:R-:W-:Y:S06]  /*c050*/  @!P3 BAR.ARV 0x9, 0x100 ;  /* 0x024400000000bb1d */ /* 0x000fec0000002000 */
.L_x_293:
[----:B------:R-:W0:Y:S01]  /*c060*/  LDC R0, c[0x0][0x428] ;  /* 0x00010a00ff007b82 */ /* 0x000e220000000800 */
[----:B------:R-:W-:Y:S02]  /*c070*/  MOV R26, R126 ;  /* 0x0000007e001a7202 */ /* 0x000fe40000000f00 */
[----:B------:R-:W-:Y:S02]  /*c080*/  CS2R R154, SRZ ;  /* 0x00000000009a7805 */ /* 0x000fe4000001ff00 */
[----:B------:R-:W-:Y:S01]  /*c090*/  ISETP.GE.AND P2, PT, R127, 0x1, PT ;  /* 0x000000017f00780c */ /* 0x000fe20003f46270 */
[----:B------:R-:W-:Y:S01]  /*c0a0*/  IMAD.MOV.U32 R151, RZ, RZ, RZ ;  /* 0x000000ffff977224 */ /* 0x000fe200078e00ff */
[----:B------:R-:W-:Y:S02]  /*c0b0*/  PLOP3.LUT P1, PT, PT, PT, PT, 0x80, 0x0 ;  /* 0x000000000000781c */ /* 0x000fe40003f2f070 */
[----:B------:R-:W-:Y:S02]  /*c0c0*/  CS2R R114, SRZ ;  /* 0x0000000000727805 */ /* 0x000fe4000001ff00 */
[----:B------:R-:W-:-:S02]  /*c0d0*/  CS2R R116, SRZ ;  /* 0x0000000000747805 */ /* 0x000fc4000001ff00 */
[----:B------:R-:W-:Y:S01]  /*c0e0*/  CS2R R112, SRZ ;  /* 0x0000000000707805 */ /* 0x000fe2000001ff00 */
[----:B------:R-:W-:Y:S01]  /*c0f0*/  IMAD.MOV.U32 R138, RZ, RZ, RZ ;  /* 0x000000ffff8a7224 */ /* 0x000fe200078e00ff */
[----:B------:R-:W-:Y:S01]  /*c100*/  CS2R R106, SRZ ;  /* 0x00000000006a7805 */ /* 0x000fe2000001ff00 */
[----:B------:R-:W-:Y:S01]  /*c110*/  IMAD.MOV.U32 R134, RZ, RZ, RZ ;  /* 0x000000ffff867224 */ /* 0x000fe200078e00ff */
[----:B------:R-:W-:Y:S02]  /*c120*/  CS2R R102, SRZ ;  /* 0x0000000000667805 */ /* 0x000fe4000001ff00 */
[----:B------:R-:W-:Y:S02]  /*c130*/  CS2R R108, SRZ ;  /* 0x00000000006c7805 */ /* 0x000fe4000001ff00 */
[----:B------:R-:W-:Y:S02]  /*c140*/  CS2R R104, SRZ ;  /* 0x0000000000687805 */ /* 0x000fe4000001ff00 */
[----:B------:R-:W-:-:S02]  /*c150*/  MOV R122, RZ ;  /* 0x000000ff007a7202 */ /* 0x000fc40000000f00 */
[----:B------:R-:W-:Y:S01]  /*c160*/  CS2R R98, SRZ ;  /* 0x0000000000627805 */ /* 0x000fe2000001ff00 */
[----:B------:R-:W-:Y:S01]  /*c170*/  IMAD.MOV.U32 R118, RZ, RZ, RZ ;  /* 0x000000ffff767224 */ /* 0x000fe200078e00ff */
[----:B------:R-:W-:Y:S02]  /*c180*/  CS2R R94, SRZ ;  /* 0x00000000005e7805 */ /* 0x000fe4000001ff00 */
[----:B------:R-:W-:Y:S02]  /*c190*/  CS2R R100, SRZ ;  /* 0x0000000000647805 */ /* 0x000fe4000001ff00 */
[----:B------:R-:W-:Y:S02]  /*c1a0*/  CS2R R96, SRZ ;  /* 0x0000000000607805 */ /* 0x000fe4000001ff00 */
[----:B------:R-:W-:Y:S02]  /*c1b0*/  CS2R R158, SRZ ;  /* 0x00000000009e7805 */ /* 0x000fe4000001ff00 */
[----:B------:R-:W-:-:S02]  /*c1c0*/  CS2R R90, SRZ ;  /* 0x00000000005a7805 */ /* 0x000fc4000001ff00 */
[----:B------:R-:W-:Y:S02]  /*c1d0*/  CS2R R86, SRZ ;  /* 0x0000000000567805 */ /* 0x000fe4000001ff00 */
[----:B0-----:R-:W-:Y:S02]  /*c1e0*/  ISETP.NE.AND P3, PT, R0, 0x1, PT ;  /* 0x000000010000780c */ /* 0x001fe40003f65270 */
[----:B------:R-:W-:Y:S02]  /*c1f0*/  CS2R R92, SRZ ;  /* 0x00000000005c7805 */ /* 0x000fe4000001ff00 */
[----:B------:R-:W-:Y:S02]  /*c200*/  CS2R R88, SRZ ;  /* 0x0000000000587805 */ /* 0x000fe4000001ff00 */
[----:B------:R-:W-:Y:S02]  /*c210*/  CS2R R156, SRZ ;  /* 0x00000000009c7805 */ /* 0x000fe4000001ff00 */
[----:B------:R-:W-:-:S02]  /*c220*/  CS2R R82, SRZ ;  /* 0x0000000000527805 */ /* 0x000fc4000001ff00 */
[----:B------:R-:W-:Y:S02]  /*c230*/  CS2R R84, SRZ ;  /* 0x0000000000547805 */ /* 0x000fe4000001ff00 */
[----:B------:R-:W-:Y:S01]  /*c240*/  CS2R R80, SRZ ;  /* 0x0000000000507805 */ /* 0x000fe2000001ff00 */
[----:B------:R-:W-:Y:S01]  /*c250*/  IMAD.MOV.U32 R163, RZ, RZ, RZ ;  /* 0x000000ffffa37224 */ /* 0x000fe200078e00ff */
[----:B------:R-:W-:Y:S01]  /*c260*/  MOV R63, RZ ;  /* 0x000000ff003f7202 */ /* 0x000fe20000000f00 */
[----:B------:R-:W-:Y:S01]  /*c270*/  IMAD.MOV.U32 R110, RZ, RZ, RZ ;  /* 0x000000ffff6e7224 */ /* 0x000fe200078e00ff */
[----:B------:R-:W-:Y:S02]  /*c280*/  CS2R R76, SRZ ;  /* 0x00000000004c7805 */ /* 0x000fe4000001ff00 */
[----:B------:R-:W-:Y:S02]  /*c290*/  CS2R R72, SRZ ;  /* 0x0000000000487805 */ /* 0x000fe4000001ff00 */
[----:B------:R-:W-:Y:S01]  /*c2a0*/  CS2R R148, SRZ ;  /* 0x0000000000947805 */ /* 0x000fe2000001ff00 */
[----:B------:R-:W0:Y:S01]  /*c2b0*/  @P3 LDC R3, c[0x0][0x42c] ;  /* 0x00010b00ff033b82 */ /* 0x000e220000000800 */
[----:B------:R-:W-:-:S02]  /*c2c0*/  CS2R R58, SRZ ;  /* 0x00000000003a7805 */ /* 0x000fc4000001ff00 */
[----:B------:R-:W-:Y:S02]  /*c2d0*/  CS2R R50, SRZ ;  /* 0x0000000000327805 */ /* 0x000fe4000001ff00 */
[----:B------:R-:W-:Y:S02]  /*c2e0*/  CS2R R68, SRZ ;  /* 0x0000000000447805 */ /* 0x000fe4000001ff00 */
[----:B------:R-:W-:Y:S01]  /*c2f0*/  CS2R R64, SRZ ;  /* 0x0000000000407805 */ /* 0x000fe2000001ff00 */
[----:B------:R-:W-:Y:S01]  /*c300*/  IMAD.MOV.U32 R161, RZ, RZ, RZ ;  /* 0x000000ffffa17224 */ /* 0x000fe200078e00ff */
[----:B------:R-:W-:Y:S02]  /*c310*/  CS2R R78, SRZ ;  /* 0x00000000004e7805 */ /* 0x000fe4000001ff00 */
[----:B------:R-:W-:Y:S01]  /*c320*/  CS2R R60, SRZ ;  /* 0x00000000003c7805 */ /* 0x000fe2000001ff00 */
[----:B------:R-:W1:Y:S01]  /*c330*/  @P3 LDC R0, c[0x0][0x430] ;  /* 0x00010c00ff003b82 */ /* 0x000e620000000800 */
[----:B------:R-:W-:-:S02]  /*c340*/  CS2R R52, SRZ ;  /* 0x0000000000347805 */ /* 0x000fc4000001ff00 */
[----:B------:R-:W-:Y:S02]  /*c350*/  CS2R R74, SRZ ;  /* 0x00000000004a7805 */ /* 0x000fe4000001ff00 */
[----:B------:R-:W-:Y:S02]  /*c360*/  CS2R R56, SRZ ;  /* 0x0000000000387805 */ /* 0x000fe4000001ff00 */
[----:B------:R-:W-:Y:S02]  /*c370*/  CS2R R48, SRZ ;  /* 0x0000000000307805 */ /* 0x000fe4000001ff00 */
[----:B------:R-:W-:Y:S01]  /*c380*/  CS2R R38, SRZ ;  /* 0x0000000000267805 */ /* 0x000fe2000001ff00 */
[----:B------:R-:W-:Y:S01]  /*c390*/  IMAD.MOV.U32 R71, RZ, RZ, RZ ;  /* 0x000000ffff477224 */ /* 0x000fe200078e00ff */
[----:B------:R-:W-:Y:S02]  /*c3a0*/  CS2R R44, SRZ ;  /* 0x00000000002c7805 */ /* 0x000fe4000001ff00 */
[----:B------:R-:W-:Y:S01]  /*c3b0*/  CS2R R40, SRZ ;  /* 0x0000000000287805 */ /* 0x000fe2000001ff00 */
[----:B------:R-:W-:Y:S01]  /*c3c0*/  IMAD.MOV.U32 R54, RZ, RZ, RZ ;  /* 0x000000ffff367224 */ /* 0x000fe200078e00ff */
[----:B------:R-:W-:-:S02]  /*c3d0*/  MOV R67, RZ ;  /* 0x000000ff00437202 */ /* 0x000fc40000000f00 */
[----:B------:R-:W-:Y:S02]  /*c3e0*/  CS2R R36, SRZ ;  /* 0x0000000000247805 */ /* 0x000fe4000001ff00 */
[----:B------:R-:W-:Y:S02]  /*c3f0*/  CS2R R32, SRZ ;  /* 0x0000000000207805 */ /* 0x000fe4000001ff00 */
[----:B------:R-:W-:Y:S02]  /*c400*/  CS2R R42, SRZ ;  /* 0x00000000002a7805 */ /* 0x000fe4000001ff00 */
[----:B------:R-:W-:Y:S02]  /*c410*/  CS2R R30, SRZ ;  /* 0x00000000001e7805 */ /* 0x000fe4000001ff00 */
[----:B------:R-:W-:Y:S01]  /*c420*/  CS2R R28, SRZ ;  /* 0x00000000001c7805 */ /* 0x000fe2000001ff00 */
[----:B0-----:R-:W-:Y:S01]  /*c430*/  @P3 IMAD.HI.U32 R3, R126, R3, RZ ;  /* 0x000000037e033227 */ /* 0x001fe200078e00ff */
[----:B------:R-:W-:-:S02]  /*c440*/  CS2R R12, SRZ ;  /* 0x00000000000c7805 */ /* 0x000fc4000001ff00 */
[----:B------:R-:W-:Y:S02]  /*c450*/  CS2R R144, SRZ ;  /* 0x0000000000907805 */ /* 0x000fe4000001ff00 */
[----:B------:R-:W-:Y:S02]  /*c460*/  CS2R R24, SRZ ;  /* 0x0000000000187805 */ /* 0x000fe4000001ff00 */
[----:B------:R-:W-:Y:S02]  /*c470*/  CS2R R14, SRZ ;  /* 0x00000000000e7805 */ /* 0x000fe4000001ff00 */
[----:B------:R-:W-:Y:S02]  /*c480*/  CS2R R46, SRZ ;  /* 0x00000000002e7805 */ /* 0x000fe4000001ff00 */
[----:B------:R-:W-:Y:S02]  /*c490*/  CS2R R34, SRZ ;  /* 0x0000000000227805 */ /* 0x000fe4000001ff00 */
[----:B------:R-:W-:-:S02]  /*c4a0*/  CS2R R20, SRZ ;  /* 0x0000000000147805 */ /* 0x000fc4000001ff00 */
[----:B-1----:R-:W-:Y:S02]  /*c4b0*/  @P3 SHF.R.U32.HI R26, RZ, R0, R3 ;  /* 0x00000000ff1a3219 */ /* 0x002fe40000011603 */
[----:B------:R-:W-:Y:S02]  /*c4c0*/  CS2R R10, SRZ ;  /* 0x00000000000a7805 */ /* 0x000fe4000001ff00 */
[----:B------:R-:W-:Y:S02]  /*c4d0*/  CS2R R132, SRZ ;  /* 0x0000000000847805 */ /* 0x000fe4000001ff00 */
[----:B------:R-:W-:Y:S02]  /*c4e0*/  CS2R R8, SRZ ;  /* 0x0000000000087805 */ /* 0x000fe4000001ff00 */
[----:B------:R-:W-:Y:S01]  /*c4f0*/  CS2R R140, SRZ ;  /* 0x00000000008c7805 */ /* 0x000fe2000001ff00 */
[----:B------:R0:W-:Y:S01]  /*c500*/  STL [R1+0x30], R26 ;  /* 0x0000301a01007387 */ /* 0x0001e20000100800 */
[----:B------:R-:W-:-:S02]  /*c510*/  CS2R R128, SRZ ;  /* 0x0000000000807805 */ /* 0x000fc4000001ff00 */
[----:B------:R-:W-:Y:S02]  /*c520*/  CS2R R6, SRZ ;  /* 0x0000000000067805 */ /* 0x000fe4000001ff00 */
[----:B------:R-:W-:Y:S02]  /*c530*/  CS2R R136, SRZ ;  /* 0x0000000000887805 */ /* 0x000fe4000001ff00 */
[----:B------:R-:W-:Y:S01]  /*c540*/  CS2R R120, SRZ ;  /* 0x0000000000787805 */ /* 0x000fe2000001ff00 */
[----:B------:R-:W-:Y:S02]  /*c550*/  IMAD.MOV.U32 R4, RZ, RZ, RZ ;  /* 0x000000ffff047224 */ /* 0x000fe400078e00ff */
[----:B------:R-:W-:Y:S01]  /*c560*/  IMAD.MOV.U32 R3, RZ, RZ, RZ ;  /* 0x000000ffff037224 */ /* 0x000fe200078e00ff */
[----:B0-----:R-:W-:Y:S06]  /*c570*/  @P0 BRA `(.L_x_382) ;  /* 0x00000000000c0947 */ /* 0x001fec0003800000 */
[----:B------:R-:W0:Y:S01]  /*c580*/  FENCE.VIEW.ASYNC.G ;  /* 0x00000000000073c6 */ /* 0x000e220000000100 */
[----:B------:R-:W-:Y:S05]  /*c590*/  WARPSYNC.ALL ;  /* 0x0000000000007948 */ /* 0x000fea0003800000 */
[----:B0-----:R-:W-:Y:S06]  /*c5a0*/  BAR.ARV 0xc, 0x180 ;  /* 0x0306000000007b1d */ /* 0x001fec0000002000 */
.L_x_382:
[----:B------:R-:W-:Y:S01]  /*c5b0*/  IMAD.MOV.U32 R5, RZ, RZ, RZ ;  /* 0x000000ffff057224 */ /* 0x000fe200078e00ff */
[----:B------:R-:W-:Y:S01]  /*c5c0*/  MOV R0, RZ ;  /* 0x000000ff00007202 */ /* 0x000fe20000000f00 */
[----:B------:R-:W-:Y:S06]  /*c5d0*/  @!P2 BRA `(.L_x_383) ;  /* 0x000000e4007ca947 */ /* 0x000fec0003800000 */
[----:B------:R-:W0:Y:S01]  /*c5e0*/  S2R R2, SR_TID.X ;  /* 0x0000000000027919 */ /* 0x000e220000002100 */
[----:B------:R-:W-:Y:S01]  /*c5f0*/  UMOV UR4, 0xffffffff ;  /* 0xffffffff00047882 */ /* 0x000fe20000000000 */
[----:B0-----:R-:W-:-:S05]  /*c600*/  VIADD R30, R2, 0xffffff80 ;  /* 0xffffff80021e7836 */ /* 0x001fca0000000000 */
[----:B------:R-:W-:-:S04]  /*c610*/  SHF.R.S32.HI R33, RZ, 0x1f, R30 ;  /* 0x0000001fff217819 */ /* 0x000fc8000001141e */
[----:B------:R-:W-:-:S04]  /*c620*/  LEA.HI R31, R33, R30, RZ, 0x7 ;  /* 0x0000001e211f7211 */ /* 0x000fc800078f38ff */
[----:B------:R-:W-:Y:S01]  /*c630*/  SHF.R.S32.HI R13, RZ, 0x7, R31 ;  /* 0x00000007ff0d7819 */ /* 0x000fe2000001141f */
[----:B------:R-:W-:Y:S06]  /*c640*/  BRA.DIV UR4, `(.L_x_384) ;  /* 0x0000018a04d87947 */ /* 0x000fec000b800000 */
[----:B------:R-:W0:Y:S04]  /*c650*/  SHFL.IDX PT, R0, R13, RZ, 0x1f ;  /* 0x00001fff0d007589 */ /* 0x000e2800000e0000 */
[----:B0-----:R0:W-:Y:S02]  /*c660*/  STL [R1+0x8], R0 ;  /* 0x0000080001007387 */ /* 0x0011e40000100800 */
.L_x_603:
[----:B------:R-:W0:Y:S02]  /*c670*/  LDL R2, [R1+0x8] ;  /* 0x0000080001027983 */ /* 0x000e240000100800 */
[----:B0-----:R-:W-:-:S04]  /*c680*/  LEA.HI R0, R2, R2, RZ, 0x1 ;  /* 0x0000000202007211 */ /* 0x001fc800078f08ff */
[----:B------:R-:W-:-:S05]  /*c690*/  LOP3.LUT R0, R0, 0x1e, RZ, 0xc0, !PT ;  /* 0x0000001e00007812 */ /* 0x000fca00078ec0ff */
[----:B------:R-:W-:Y:S02]  /*c6a0*/  IMAD.IADD R0, R2, 0x1, -R0 ;  /* 0x0000000102007824 */ /* 0x000fe400078e0a00 */
[----:B------:R-:W-:-:S03]  /*c6b0*/  IMAD.U32 R2, RZ, RZ, UR46 ;  /* 0x0000002eff027e24 */ /* 0x000fc6000f8e00ff */
[----:B------:R-:W-:Y:S02]  /*c6c0*/  LEA R0, R0, UR46, 0xd ;  /* 0x0000002e00007c11 */ /* 0x000fe4000f8e68ff */
[----:B------:R-:W-:Y:S02]  /*c6d0*/  LOP3.LUT P0, RZ, R2, 0x3ff, RZ, 0xc0, !PT ;  /* 0x000003ff02ff7812 */ /* 0x000fe4000780c0ff */
[----:B------:R-:W-:Y:S02]  /*c6e0*/  SHF.R.U32.HI R0, RZ, 0x4, R0 ;  /* 0x00000004ff007819 */ /* 0x000fe40000011600 */
[----:B------:R-:W-:Y:S02]  /*c6f0*/  P2R R24, PR, RZ, 0x1 ;  /* 0x00000001ff187803 */ /* 0x000fe40000000000 */
[----:B------:R-:W-:-:S07]  /*c700*/  LOP3.LUT R32, R0, 0x3fff, RZ, 0xc0, !PT ;  /* 0x00003fff00207812 */ /* 0x000fce00078ec0ff */
[----:B------:R-:W-:Y:S05]  /*c710*/  @!P0 BRA `(.L_x_385) ;  /* 0x0000000000408947 */ /* 0x000fea0003800000 */
[----:B------:R-:W-:Y:S01]  /*c720*/  MOV R0, 0x0 ;  /* 0x0000000000007802 */ /* 0x000fe20000000f00 */
[----:B------:R-:W-:Y:S01]  /*c730*/  ULDC.64 UR4, c[0x4][0x1c8] ;  /* 0x0100720000047ab9 */ /* 0x000fe20000000a00 */
[----:B------:R-:W-:Y:S01]  /*c740*/  ULDC.64 UR6, c[0x4][0x1d0] ;  /* 0x0100740000067ab9 */ /* 0x000fe20000000a00 */
[----:B------:R-:W-:Y:S01]  /*c750*/  MOV R4, UR4 ;  /* 0x0000000400047c02 */ /* 0x000fe20008000f00 */
[----:B------:R0:W2:Y:S01]  /*c760*/  LDC.64 R2, c[0x4][R0] ;  /* 0x0100000000027b82 */ /* 0x0000a20000000a00 */
[----:B------:R-:W-:Y:S01]  /*c770*/  IMAD.U32 R5, RZ, RZ, UR5 ;  /* 0x00000005ff057e24 */ /* 0x000fe2000f8e00ff */
[----:B------:R-:W-:Y:S01]  /*c780*/  ULDC.64 UR4, c[0x4][0xa0] ;  /* 0x0100280000047ab9 */ /* 0x000fe20000000a00 */
[----:B------:R-:W-:Y:S01]  /*c790*/  IMAD.U32 R6, RZ, RZ, UR6 ;  /* 0x00000006ff067e24 */ /* 0x000fe2000f8e00ff */
[----:B------:R-:W-:Y:S01]  /*c7a0*/  MOV R10, UR4 ;  /* 0x00000004000a7c02 */ /* 0x000fe20008000f00 */
[----:B------:R-:W-:Y:S01]  /*c7b0*/  IMAD.U32 R7, RZ, RZ, UR7 ;  /* 0x00000007ff077e24 */ /* 0x000fe2000f8e00ff */
[----:B------:R-:W-:Y:S01]  /*c7c0*/  MOV R13, RZ ;  /* 0x000000ff000d7202 */ /* 0x000fe20000000f00 */
[----:B------:R-:W-:-:S02]  /*c7d0*/  IMAD.U32 R11, RZ, RZ, UR5 ;  /* 0x00000005ff0b7e24 */ /* 0x000fc4000f8e00ff */
[----:B------:R-:W-:Y:S02]  /*c7e0*/  IMAD.MOV.U32 R8, RZ, RZ, 0x70 ;  /* 0x00000070ff087424 */ /* 0x000fe400078e00ff */
[----:B0-----:R-:W-:-:S07]  /*c7f0*/  IMAD.MOV.U32 R12, RZ, RZ, 0x1 ;  /* 0x00000001ff0c7424 */ /* 0x001fce00078e00ff */
[----:B------:R-:W-:-:S07]  /*c800*/  LEPC R20, `(.L_x_385) ;  /* 0x000000001014794e */ /* 0x000fce0000000000 */
[----:B-12--5:R-:W-:Y:S05]  /*c810*/  CALL.ABS.NOINC R2 ;  /* 0x0000000002007343 */ /* 0x026fea0003c00000 */
.L_x_385:
[----:B------:R-:W2:Y:S01]  /*c820*/  LDL R2, [R1+0x38] ;  /* 0x0000380001027983 */ /* 0x000ea20000100800 */
[----:B------:R-:W-:Y:S01]  /*c830*/  ULDC.64 UR4, c[0x0][0x990] ;  /* 0x0002640000047ab9 */ /* 0x000fe20000000a00 */
[----:B------:R-:W-:Y:S02]  /*c840*/  ULDC.64 UR6, c[0x0][0x998] ;  /* 0x0002660000067ab9 */ /* 0x000fe40000000a00 */
[----:B------:R-:W3:Y:S01]  /*c850*/  LDL R20, [R1+0x1c] ;  /* 0x00001c0001147983 */ /* 0x000ee20000100800 */
[----:B------:R-:W-:Y:S02]  /*c860*/  ISETP.NE.U32.AND P0, PT, RZ, UR4, PT ;  /* 0x00000004ff007c0c */ /* 0x000fe4000bf05070 */
[----:B------:R-:W-:Y:S02]  /*c870*/  ISETP.NE.U32.AND P1, PT, RZ, UR6, PT ;  /* 0x00000006ff007c0c */ /* 0x000fe4000bf25070 */
[----:B------:R-:W-:Y:S02]  /*c880*/  ISETP.NE.AND.EX P0, PT, RZ, UR5, PT, P0 ;  /* 0x00000005ff007c0c */ /* 0x000fe4000bf05300 */
[----:B------:R-:W-:-:S11]  /*c890*/  ISETP.NE.AND.EX P1, PT, RZ, UR7, PT, P1 ;  /* 0x00000007ff007c0c */ /* 0x000fd6000bf25310 */
[----:B------:R-:W2:Y:S01]  /*c8a0*/  @P0 LDC.64 R8, c[0x0][0x9a8] ;  /* 0x00026a00ff080b82 */ /* 0x000ea20000000a00 */
[----:B------:R-:W-:-:S07]  /*c8b0*/  @P0 SHF.R.S32.HI R7, RZ, 0x1f, R26 ;  /* 0x0000001fff070819 */ /* 0x000fce000001141a */
[----:B------:R-:W0:Y:S08]  /*c8c0*/  @P1 LDC.64 R10, c[0x0][0x9b8] ;  /* 0x00026e00ff0a1b82 */ /* 0x000e300000000a00 */
[----:B-1----:R-:W1:Y:S08]  /*c8d0*/  @P1 LDC.64 R14, c[0x0][0x9c0] ;  /* 0x00027000ff0e1b82 */ /* 0x002e700000000a00 */
[----:B------:R-:W4:Y:S01]  /*c8e0*/  @P0 LDC.64 R12, c[0x0][0x9b0] ;  /* 0x00026c00ff0c0b82 */ /* 0x000f220000000a00 */
[----:B--2---:R-:W-:-:S02]  /*c8f0*/  @P0 IMAD R0, R2, R8, RZ ;  /* 0x0000000802000224 */ /* 0x004fc400078e02ff */
[----:B0-----:R-:W-:Y:S02]  /*c900*/  @P1 IMAD R4, R2, R10, RZ ;  /* 0x0000000a02041224 */ /* 0x001fe400078e02ff */
[C---:B---3--:R-:W-:Y:S02]  /*c910*/  @P0 IMAD R9, R20.reuse, R9, R0 ;  /* 0x0000000914090224 */ /* 0x048fe400078e0200 */
[----:B------:R-:W-:-:S04]  /*c920*/  @P0 IMAD.WIDE.U32 R2, R20, R8, RZ ;  /* 0x0000000814020225 */ /* 0x000fc800078e00ff */
[----:B------:R-:W-:Y:S01]  /*c930*/  @P0 IMAD.IADD R3, R3, 0x1, R9 ;  /* 0x0000000103030824 */ /* 0x000fe200078e0209 */
[----:B------:R-:W-:Y:S01]  /*c940*/  @P1 SHF.R.S32.HI R9, RZ, 0x1f, R26 ;  /* 0x0000001fff091819 */ /* 0x000fe2000001141a */
[C---:B------:R-:W-:Y:S02]  /*c950*/  @P1 IMAD R11, R20.reuse, R11, R4 ;  /* 0x0000000b140b1224 */ /* 0x040fe400078e0204 */
[----:B------:R-:W-:-:S04]  /*c960*/  @P1 IMAD.WIDE.U32 R4, R20, R10, RZ ;  /* 0x0000000a14041225 */ /* 0x000fc800078e00ff */
[----:B-1----:R-:W-:Y:S02]  /*c970*/  @P1 IMAD R6, R9, R14, RZ ;  /* 0x0000000e09061224 */ /* 0x002fe400078e02ff */
[-C--:B----4-:R-:W-:Y:S02]  /*c980*/  @P0 IMAD R0, R7, R12.reuse, RZ ;  /* 0x0000000c07000224 */ /* 0x090fe400078e02ff */
[----:B------:R-:W-:Y:S02]  /*c990*/  @P1 IMAD.IADD R5, R5, 0x1, R11 ;  /* 0x0000000105051824 */ /* 0x000fe400078e020b */
[C---:B------:R-:W-:Y:S02]  /*c9a0*/  @P1 IMAD R11, R26.reuse, R15, R6 ;  /* 0x0000000f1a0b1224 */ /* 0x040fe400078e0206 */
[C---:B------:R-:W-:Y:S02]  /*c9b0*/  @P0 IMAD R9, R26.reuse, R13, R0 ;  /* 0x0000000d1a090224 */ /* 0x040fe400078e0200 */
[----:B------:R-:W-:-:S04]  /*c9c0*/  @P0 IMAD.WIDE.U32 R2, R26, R12, R2 ;  /* 0x0000000c1a020225 */ /* 0x000fc800078e0002 */
[----:B------:R-:W-:Y:S01]  /*c9d0*/  @P1 IMAD.WIDE.U32 R6, R26, R14, R4 ;  /* 0x0000000e1a061225 */ /* 0x000fe200078e0004 */
[----:B------:R-:W-:Y:S01]  /*c9e0*/  @P0 LEA R4, P2, R2, UR4, 0x2 ;  /* 0x0000000402040c11 */ /* 0x000fe2000f8410ff */
[----:B------:R-:W-:Y:S02]  /*c9f0*/  ULDC UR4, c[0x0][0x3d4] ;  /* 0x0000f50000047ab9 */ /* 0x000fe40000000800 */
[----:B------:R-:W-:Y:S01]  /*ca00*/  @P0 IMAD.IADD R5, R3, 0x1, R9 ;  /* 0x0000000103050824 */ /* 0x000fe200078e0209 */
[----:B------:R-:W-:Y:S01]  /*ca10*/  @P1 IADD3 R3, R7, R11, RZ ;  /* 0x0000000b07031210 */ /* 0x000fe20007ffe0ff */
[----:B------:R-:W-:Y:S01]  /*ca20*/  IMAD.MOV.U32 R0, RZ, RZ, 0x3f800000 ;  /* 0x3f800000ff007424 */ /* 0x000fe200078e00ff */
[----:B------:R-:W-:Y:S02]  /*ca30*/  @P1 LEA R8, P3, R6, UR6, 0x2 ;  /* 0x0000000606081c11 */ /* 0x000fe4000f8610ff */
[----:B------:R-:W-:Y:S02]  /*ca40*/  @P0 LEA.HI.X R5, R2, UR5, R5, 0x2, P2 ;  /* 0x0000000502050c11 */ /* 0x000fe400090f1405 */
[----:B------:R-:W-:Y:S01]  /*ca50*/  @P1 LEA.HI.X R9, R6, UR7, R3, 0x2, P3 ;  /* 0x0000000706091c11 */ /* 0x000fe200098f1403 */
[----:B------:R-:W-:-:S04]  /*ca60*/  IMAD.MOV.U32 R3, RZ, RZ, 0x3f800000 ;  /* 0x3f800000ff037424 */ /* 0x000fc800078e00ff */
[----:B------:R-:W2:Y:S04]  /*ca70*/  @P1 LDG.E R0, desc[UR42][R8.64] ;  /* 0x0000002a08001981 */ /* 0x000ea8000c1e1900 */
[----:B------:R-:W2:Y:S01]  /*ca80*/  @P0 LDG.E R3, desc[UR42][R4.64] ;  /* 0x0000002a04030981 */ /* 0x000ea2000c1e1900 */
[----:B------:R-:W-:Y:S01]  /*ca90*/  ISETP.LT.AND P0, PT, RZ, UR4, PT ;  /* 0x00000004ff007c0c */ /* 0x000fe2000bf01270 */
[----:B------:R-:W-:Y:S01]  /*caa0*/  ULDC UR4, c[0x0][0x9d8] ;  /* 0x0002760000047ab9 */ /* 0x000fe20000000800 */
[----:B--2---:R-:W-:-:S04]  /*cab0*/  FMUL.FTZ R0, R3, R0 ;  /* 0x0000000003007220 */ /* 0x004fc80000410000 */
[----:B------:R-:W-:-:S07]  /*cac0*/  FMUL.FTZ R2, R0, UR4 ;  /* 0x0000000400027c20 */ /* 0x000fce0008410000 */
[----:B------:R-:W-:Y:S05]  /*cad0*/  @P0 BRA `(.L_x_386) ;  /* 0x0000000000400947 */ /* 0x000fea0003800000 */
[----:B------:R-:W-:-:S04]  /*cae0*/  ULEA.HI UR4, UR45, UR45, URZ, 0x1 ;  /* 0x0000002d2d047291 */ /* 0x000fc8000f8f083f */
[----:B------:R-:W-:-:S04]  /*caf0*/  ULOP3.LUT UR4, UR4, 0xfffffffe, URZ, 0xc0, !UPT ;  /* 0xfffffffe04047892 */ /* 0x000fc8000f8ec03f */
[----:B------:R-:W-:-:S06]  /*cb00*/  UIADD3 UR4, UR45, -UR4, URZ ;  /* 0x800000042d047290 */ /* 0x000fcc000fffe03f */
[----:B------:R-:W-:-:S05]  /*cb10*/  IMAD.U32 R0, RZ, RZ, UR4 ;  /* 0x00000004ff007e24 */ /* 0x000fca000f8e00ff */
[----:B------:R-:W-:-:S04]  /*cb20*/  SHF.L.U32 R0, R0, 0x1f, RZ ;  /* 0x0000001f00007819 */ /* 0x000fc800000006ff */
[----:B------:R0:W1:Y:S03]  /*cb30*/  SYNCS.PHASECHK.TRANS64.TRYWAIT P0, [R19+URZ+0x38800], R0 ;  /* 0x03880000130075a7 */ /* 0x000066000800017f */
[----:B-1----:R-:W-:Y:S05]  /*cb40*/  @!P0 NANOSLEEP.SYNCS 0x989680 ;  /* 0x009896800000895d */ /* 0x002fea0003900000 */
[----:B------:R-:W1:Y:S01]  /*cb50*/  @!P0 SYNCS.PHASECHK.TRANS64 P0, [R19+URZ+0x38800], R0 ;  /* 0x03880000130085a7 */ /* 0x000e62000800007f */
[----:B------:R-:W-:Y:S04]  /*cb60*/  BSSY B0, `(.L_x_387) ;  /* 0x0000006000007945 */ /* 0x000fe80003800000 */
[----:B-1----:R-:W-:Y:S05]  /*cb70*/  @P0 BRA `(.L_x_388) ;  /* 0x0000000000100947 */ /* 0x002fea0003800000 */
.L_x_389:
[----:B-1----:R1:W2:Y:S02]  /*cb80*/  SYNCS.PHASECHK.TRANS64.TRYWAIT P0, [R19+URZ+0x38800], R0 ;  /* 0x03880000130075a7 */ /* 0x0022a4000800017f */
[----:B--2---:R-:W-:Y:S05]  /*cb90*/  @!P0 NANOSLEEP.SYNCS 0x989680 ;  /* 0x009896800000895d */ /* 0x004fea0003900000 */
[----:B------:R-:W2:Y:S02]  /*cba0*/  @!P0 SYNCS.PHASECHK.TRANS64 P0, [R19+URZ+0x38800], R0 ;  /* 0x03880000130085a7 */ /* 0x000ea4000800007f */
[----:B--2---:R-:W-:Y:S05]  /*cbb0*/  @!P0 BRA `(.L_x_389) ;  /* 0xfffffffc00f08947 */ /* 0x004fea000383ffff */
.L_x_388:
[----:B------:R-:W-:Y:S05]  /*cbc0*/  BSYNC B0 ;  /* 0x0000000000007941 */ /* 0x000fea0003800000 */
.L_x_387:
[----:B------:R-:W-:Y:S05]  /*cbd0*/  BRA `(.L_x_390) ;  /* 0x0000007000147947 */ /* 0x000fea0003800000 */
.L_x_386:
[----:B------:R-:W-:Y:S01]  /*cbe0*/  ISETP.NE.AND P3, PT, R24, RZ, PT ;  /* 0x000000ff1800720c */ /* 0x000fe20003f65270 */
[----:B------:R-:W0:Y:S01]  /*cbf0*/  LDC.64 R28, c[0x0][0x3e0] ;  /* 0x0000f800ff1c7b82 */ /* 0x000e220000000a00 */
[----:B-----5:R-:W-:Y:S01]  /*cc00*/  SHF.R.S32.HI R0, RZ, 0x1f, R119 ;  /* 0x0000001fff007819 */ /* 0x020fe20000011477 */
[----:B------:R-:W-:Y:S01]  /*cc10*/  IMAD.MOV.U32 R9, RZ, RZ, R17 ;  /* 0x000000ffff097224 */ /* 0x000fe200078e0011 */
[----:B------:R-:W-:Y:S01]  /*cc20*/  MOV R8, R16 ;  /* 0x0000001000087202 */ /* 0x000fe20000000f00 */
[----:B------:R-:W-:Y:S01]  /*cc30*/  ULDC.64 UR4, c[0x0][0x3d8] ;  /* 0x0000f60000047ab9 */ /* 0x000fe20000000a00 */
[----:B------:R-:W-:Y:S01]  /*cc40*/  ULDC.64 UR8, c[0x0][0x3c8] ;  /* 0x0000f20000087ab9 */ /* 0x000fe20000000a00 */
[----:B------:R-:W-:Y:S01]  /*cc50*/  IMAD R6, R0, UR4, RZ ;  /* 0x0000000400067c24 */ /* 0x000fe2000f8e02ff */
[----:B------:R-:W-:Y:S01]  /*cc60*/  SHF.R.S32.HI R7, RZ, 0x1f, R18 ;  /* 0x0000001fff077819 */ /* 0x000fe20000011412 */
[----:B------:R-:W1:Y:S01]  /*cc70*/  LDC.64 R24, c[0x0][0x3c8] ;  /* 0x0000f200ff187b82 */ /* 0x000e620000000a00 */
[----:B------:R-:W-:Y:S01]  /*cc80*/  IMAD.WIDE.U32 R4, R119, UR4, R8 ;  /* 0x0000000477047c25 */ /* 0x000fe2000f8e0008 */
[----:B------:R-:W-:-:S03]  /*cc90*/  ULDC.64 UR6, c[0x0][0x3e8] ;  /* 0x0000fa0000067ab9 */ /* 0x000fc60000000a00 */
[----:B------:R-:W-:Y:S01]  /*cca0*/  IMAD R3, R119, UR5, R6 ;  /* 0x0000000577037c24 */ /* 0x000fe2000f8e0206 */
[----:B------:R-:W-:Y:S01]  /*ccb0*/  IADD3 R34, P0, R4, UR8, RZ ;  /* 0x0000000804227c10 */ /* 0x000fe2000ff1e0ff */
[----:B------:R-:W-:Y:S02]  /*ccc0*/  IMAD.MOV.U32 R6, RZ, RZ, R18 ;  /* 0x000000ffff067224 */ /* 0x000fe400078e0012 */
[----:B------:R-:W-:Y:S01]  /*ccd0*/  IMAD R0, R0, UR6, RZ ;  /* 0x0000000600007c24 */ /* 0x000fe2000f8e02ff */
[----:B------:R-:W-:Y:S01]  /*cce0*/  IADD3.X R35, R3, UR9, R5, P0, !PT ;  /* 0x0000000903237c10 */ /* 0x000fe200087fe405 */
[----:B------:R-:W-:-:S04]  /*ccf0*/  IMAD.WIDE.U32 R4, R119, UR4, R6 ;  /* 0x0000000477047c25 */ /* 0x000fc8000f8e0006 */
[----:B------:R-:W-:Y:S01]  /*cd00*/  IMAD.WIDE.U32 R6, R119, UR6, R6 ;  /* 0x0000000677067c25 */ /* 0x000fe2000f8e0006 */
[----:B------:R-:W-:-:S03]  /*cd10*/  IADD3 R36, P0, R4, UR8, RZ ;  /* 0x0000000804247c10 */ /* 0x000fc6000ff1e0ff */
[----:B------:R-:W-:Y:S01]  /*cd20*/  IMAD.WIDE.U32 R8, R119, UR6, R8 ;  /* 0x0000000677087c25 */ /* 0x000fe2000f8e0008 */
[----:B------:R-:W-:-:S03]  /*cd30*/  IADD3.X R37, R3, UR9, R5, P0, !PT ;  /* 0x0000000903257c10 */ /* 0x000fc600087fe405 */
[C---:B------:R-:W-:Y:S02]  /*cd40*/  IMAD R27, R119.reuse, UR7, R0 ;  /* 0x00000007771b7c24 */ /* 0x040fe4000f8e0200 */
[C---:B-1----:R-:W-:Y:S01]  /*cd50*/  IMAD.WIDE.U32 R24, R119.reuse, UR4, R24 ;  /* 0x0000000477187c25 */ /* 0x042fe2000f8e0018 */
[----:B------:R-:W-:Y:S02]  /*cd60*/  ULDC.64 UR4, c[0x0][0x3e0] ;  /* 0x0000f80000047ab9 */ /* 0x000fe40000000a00 */
[----:B------:R-:W-:Y:S01]  /*cd70*/  IADD3 R38, P1, R6, UR4, RZ ;  /* 0x0000000406267c10 */ /* 0x000fe2000ff3e0ff */
[----:B0-----:R-:W-:Y:S01]  /*cd80*/  IMAD.WIDE.U32 R28, R119, UR6, R28 ;  /* 0x00000006771c7c25 */ /* 0x001fe2000f8e001c */
[----:B------:R-:W-:Y:S02]  /*cd90*/  IADD3 R40, P2, R8, UR4, RZ ;  /* 0x0000000408287c10 */ /* 0x000fe4000ff5e0ff */
[----:B------:R-:W-:Y:S01]  /*cda0*/  IADD3.X R39, R27, UR5, R7, P1, !PT ;  /* 0x000000051b277c10 */ /* 0x000fe20008ffe407 */
[----:B------:R-:W-:Y:S01]  /*cdb0*/  IMAD.IADD R26, R3, 0x1, R25 ;  /* 0x00000001031a7824 */ /* 0x000fe200078e0219 */
[----:B------:R-:W-:-:S02]  /*cdc0*/  IADD3.X R41, R27, UR5, R9, P2, !PT ;  /* 0x000000051b297c10 */ /* 0x000fc400097fe409 */
[----:B------:R-:W-:Y:S01]  /*cdd0*/  IADD3 R27, R27, R29, RZ ;  /* 0x0000001d1b1b7210 */ /* 0x000fe20007ffe0ff */
[----:B------:R-:W-:Y:S06]  /*cde0*/  @!P3 BRA `(.L_x_391) ;  /* 0x000000000040b947 */ /* 0x000fec0003800000 */
        /* <DEDUP_REMOVED lines=15> */
[----:B-1----:R-:W-:Y:S05]  /*cee0*/  CALL.ABS.NOINC R14 ;  /* 0x000000000e007343 */ /* 0x002fea0003c00000 */
.L_x_391:
[----:B------:R-:W-:Y:S01]  /*cef0*/  ULDC.U8 UR4, c[0x0][0x3f0] ;  /* 0x0000fc0000047ab9 */ /* 0x000fe20000000000 */
[----:B------:R-:W-:Y:S01]  /*cf00*/  IMAD R3, R125, -0x80, R130 ;  /* 0xffffff807d037824 */ /* 0x000fe200078e0282 */
[----:B------:R-:W-:Y:S01]  /*cf10*/  ISETP.NE.AND P0, PT, RZ, UR4, PT ;  /* 0x00000004ff007c0c */ /* 0x000fe2000bf05270 */
[----:B------:R-:W-:Y:S03]  /*cf20*/  BSSY B0, `(.L_x_392) ;  /* 0x00006c8000007945 */ /* 0x000fe60003800000 */
[----:B------:R-:W-:-:S09]  /*cf30*/  VIMNMX R3, R3, 0x80, PT ;  /* 0x0000008003037848 */ /* 0x000fd20003fe0100 */
[----:B------:R-:W-:Y:S05]  /*cf40*/  @!P0 BRA `(.L_x_393) ;  /* 0x0000003400608947 */ /* 0x000fea0003800000 */
[----:B------:R-:W-:Y:S01]  /*cf50*/  ISETP.GE.AND P1, PT, R22, R3, PT ;  /* 0x000000031600720c */ /* 0x000fe20003f26270 */
[----:B------:R-:W-:Y:S01]  /*cf60*/  BSSY B1, `(.L_x_394) ;  /* 0x000000f000017945 */ /* 0x000fe20003800000 */
[----:B------:R-:W-:Y:S02]  /*cf70*/  CS2R R4, SRZ ;  /* 0x0000000000047805 */ /* 0x000fe4000001ff00 */
[----:B------:R-:W-:Y:S02]  /*cf80*/  CS2R R6, SRZ ;  /* 0x0000000000067805 */ /* 0x000fe4000001ff00 */
[----:B------:R-:W-:Y:S02]  /*cf90*/  CS2R R20, SRZ ;  /* 0x0000000000147805 */ /* 0x000fe4000001ff00 */
[----:B------:R-:W-:-:S05]  /*cfa0*/  CS2R R34, SRZ ;  /* 0x0000000000227805 */ /* 0x000fca000001ff00 */
[----:B------:R-:W-:Y:S05]  /*cfb0*/  @P1 BRA `(.L_x_395) ;  /* 0x0000000000241947 */ /* 0x000fea0003800000 */
[----:B------:R-:W-:Y:S01]  /*cfc0*/  ULDC UR4, c[0x0][0x3d4] ;  /* 0x0000f50000047ab9 */ /* 0x000fe20000000800 */
[----:B------:R-:W-:Y:S02]  /*cfd0*/  CS2R R4, SRZ ;  /* 0x0000000000047805 */ /* 0x000fe4000001ff00 */
[----:B------:R-:W-:Y:S02]  /*cfe0*/  ISETP.GE.AND P0, PT, R18, UR4, PT ;  /* 0x0000000412007c0c */ /* 0x000fe4000bf06270 */
[----:B------:R-:W-:Y:S02]  /*cff0*/  CS2R R20, SRZ ;  /* 0x0000000000147805 */ /* 0x000fe4000001ff00 */
[----:B------:R-:W-:-:S09]  /*d000*/  ISETP.GE.AND P2, PT, R236, UR4, PT ;  /* 0x00000004ec007c0c */ /* 0x000fd2000bf46270 */
[----:B------:R0:W5:Y:S04]  /*d010*/  @!P0 LDG.E.64 R6, desc[UR42][R36.64] ;  /* 0x0000002a24068981 */ /* 0x000168000c1e1b00 */
[----:B------:R0:W5:Y:S04]  /*d020*/  @!P2 LDG.E.64 R4, desc[UR42][R36.64+0x40] ;  /* 0x0000402a2404a981 */ /* 0x000168000c1e1b00 */
[----:B------:R0:W5:Y:S04]  /*d030*/  @!P0 LDG.E.64 R34, desc[UR42][R38.64] ;  /* 0x0000002a26228981 */ /* 0x000168000c1e1b00 */
[----:B------:R0:W5:Y:S02]  /*d040*/  @!P2 LDG.E.64 R20, desc[UR42][R38.64+0x40] ;  /* 0x0000402a2614a981 */ /* 0x000164000c1e1b00 */
.L_x_395:
[----:B------:R-:W-:Y:S05]  /*d050*/  BSYNC B1 ;  /* 0x0000000000017941 */ /* 0x000fea0003800000 */
.L_x_394:
[----:B------:R-:W-:Y:S01]  /*d060*/  UMOV UR4, 0xffffffff ;  /* 0xffffffff00047882 */ /* 0x000fe20000000000 */
[----:B-----5:R-:W-:Y:S02]  /*d070*/  SHF.R.U32.HI R33, RZ, 0x8, R7 ;  /* 0x00000008ff217819 */ /* 0x020fe40000011607 */
[----:B------:R-:W-:Y:S02]  /*d080*/  SHF.R.U32.HI R0, RZ, 0x8, R6 ;  /* 0x00000008ff007819 */ /* 0x000fe40000011606 */
[----:B------:R-:W-:Y:S01]  /*d090*/  LOP3.LUT R33, R33, 0xff, RZ, 0xc0, !PT ;  /* 0x000000ff21217812 */ /* 0x000fe200078ec0ff */
[----:B------:R-:W-:Y:S06]  /*d0a0*/  BRA.DIV UR4, `(.L_x_396) ;  /* 0x0000018204687947 */ /* 0x000fec000b800000 */
.L_x_606:
[----:B------:R-:W-:-:S03]  /*d0b0*/  UMOV UR4, 0xffffffff ;  /* 0xffffffff00047882 */ /* 0x000fc60000000000 */
[----:B------:R-:W-:Y:S05]  /*d0c0*/  BRA.DIV UR4, `(.L_x_397) ;  /* 0x0000018204887947 */ /* 0x000fea000b800000 */
.L_x_609:
[----:B------:R-:W-:-:S03]  /*d0d0*/  UMOV UR4, 0xffffffff ;  /* 0xffffffff00047882 */ /* 0x000fc60000000000 */
[----:B------:R-:W-:Y:S05]  /*d0e0*/  BRA.DIV UR4, `(.L_x_398) ;  /* 0x0000018204a87947 */ /* 0x000fea000b800000 */
.L_x_612:
[----:B------:R-:W-:-:S03]  /*d0f0*/  UMOV UR4, 0xffffffff ;  /* 0xffffffff00047882 */ /* 0x000fc60000000000 */
[----:B------:R-:W-:Y:S05]  /*d100*/  BRA.DIV UR4, `(.L_x_399) ;  /* 0x0000018204c87947 */ /* 0x000fea000b800000 */
.L_x_615:
[----:B------:R-:W-:Y:S01]  /*d110*/  ULEA.HI UR4, UR45, UR45, URZ, 0x1 ;  /* 0x0000002d2d047291 */ /* 0x000fe2000f8f083f */
[----:B------:R-:W-:Y:S01]  /*d120*/  LOP3.LUT R8, R7, 0xff, RZ, 0xc0, !PT ;  /* 0x000000ff07087812 */ /* 0x000fe200078ec0ff */
[----:B------:R-:W-:Y:S01]  /*d130*/  BSSY B1, `(.L_x_400) ;  /* 0x0000039000017945 */ /* 0x000fe20003800000 */
[----:B------:R-:W-:Y:S01]  /*d140*/  LOP3.LUT R9, R0, 0xff, RZ, 0xc0, !PT ;  /* 0x000000ff00097812 */ /* 0x000fe200078ec0ff */
[----:B------:R-:W-:Y:S01]  /*d150*/  ULOP3.LUT UR4, UR4, 0xfffffffe, URZ, 0xc0, !UPT ;  /* 0xfffffffe04047892 */ /* 0x000fe2000f8ec03f */
[----:B------:R-:W-:Y:S02]  /*d160*/  PRMT R33, R33, 0x7604, R8 ;  /* 0x0000760421217816 */ /* 0x000fe40000000008 */
[----:B------:R-:W-:Y:S01]  /*d170*/  LOP3.LUT R8, R6, 0xff, RZ, 0xc0, !PT ;  /* 0x000000ff06087812 */ /* 0x000fe200078ec0ff */
[----:B------:R-:W-:Y:S01]  /*d180*/  UIADD3 UR4, UR45, -UR4, URZ ;  /* 0x800000042d047290 */ /* 0x000fe2000fffe03f */
[----:B------:R-:W-:Y:S02]  /*d190*/  SHF.R.U32.HI R13, RZ, 0x8, R5 ;  /* 0x00000008ff0d7819 */ /* 0x000fe40000011605 */
[----:B------:R-:W-:-:S02]  /*d1a0*/  PRMT R9, R9, 0x7604, R8 ;  /* 0x0000760409097816 */ /* 0x000fc40000000008 */
[----:B------:R-:W-:Y:S01]  /*d1b0*/  SHF.R.U32.HI R0, RZ, 0x8, R4 ;  /* 0x00000008ff007819 */ /* 0x000fe20000011604 */
[----:B------:R-:W-:Y:S01]  /*d1c0*/  IMAD.U32 R14, RZ, RZ, UR4 ;  /* 0x00000004ff0e7e24 */ /* 0x000fe2000f8e00ff */
[----:B------:R-:W-:Y:S02]  /*d1d0*/  LOP3.LUT R13, R13, 0xff, RZ, 0xc0, !PT ;  /* 0x000000ff0d0d7812 */ /* 0x000fe400078ec0ff */
[----:B------:R-:W-:Y:S02]  /*d1e0*/  LOP3.LUT R8, R5, 0xff, RZ, 0xc0, !PT ;  /* 0x000000ff05087812 */ /* 0x000fe400078ec0ff */
[----:B------:R-:W-:Y:S02]  /*d1f0*/  SHF.L.U32 R14, R14, 0x1f, RZ ;  /* 0x0000001f0e0e7819 */ /* 0x000fe400000006ff */
[----:B------:R-:W-:Y:S02]  /*d200*/  SHF.R.U32.HI R15, RZ, 0x8, R35 ;  /* 0x00000008ff0f7819 */ /* 0x000fe40000011623 */
[----:B------:R-:W1:Y:S01]  /*d210*/  SYNCS.PHASECHK.TRANS64.TRYWAIT P0, [R19+URZ+0x38800], R14 ;  /* 0x0388000e130075a7 */ /* 0x000e62000800017f */
[----:B------:R-:W-:-:S02]  /*d220*/  LOP3.LUT R11, R0, 0xff, RZ, 0xc0, !PT ;  /* 0x000000ff000b7812 */ /* 0x000fc400078ec0ff */
[----:B------:R-:W-:Y:S02]  /*d230*/  PRMT R13, R13, 0x7604, R8 ;  /* 0x000076040d0d7816 */ /* 0x000fe40000000008 */
[----:B------:R-:W-:Y:S02]  /*d240*/  LOP3.LUT R0, R4, 0xff, RZ, 0xc0, !PT ;  /* 0x000000ff04007812 */ /* 0x000fe400078ec0ff */
[----:B------:R-:W-:Y:S02]  /*d250*/  LOP3.LUT R15, R15, 0xff, RZ, 0xc0, !PT ;  /* 0x000000ff0f0f7812 */ /* 0x000fe400078ec0ff */
[----:B------:R-:W-:Y:S02]  /*d260*/  LOP3.LUT R8, R35, 0xff, RZ, 0xc0, !PT ;  /* 0x000000ff23087812 */ /* 0x000fe400078ec0ff */
[----:B------:R-:W-:Y:S02]  /*d270*/  PRMT R11, R11, 0x7604, R0 ;  /* 0x000076040b0b7816 */ /* 0x000fe40000000000 */
[----:B------:R-:W-:-:S02]  /*d280*/  PRMT R10, R15, 0x7604, R8 ;  /* 0x000076040f0a7816 */ /* 0x000fc40000000008 */
[----:B------:R-:W-:Y:S02]  /*d290*/  SHF.R.U32.HI R0, RZ, 0x8, R34 ;  /* 0x00000008ff007819 */ /* 0x000fe40000011622 */
[----:B------:R-:W-:Y:S02]  /*d2a0*/  SHF.R.U32.HI R27, RZ, 0x8, R21 ;  /* 0x00000008ff1b7819 */ /* 0x000fe40000011615 */
[----:B------:R-:W-:Y:S02]  /*d2b0*/  SHF.R.U32.HI R8, RZ, 0x8, R20 ;  /* 0x00000008ff087819 */ /* 0x000fe40000011614 */
[----:B------:R-:W-:Y:S02]  /*d2c0*/  LOP3.LUT R15, R0, 0xff, RZ, 0xc0, !PT ;  /* 0x000000ff000f7812 */ /* 0x000fe400078ec0ff */
[----:B------:R-:W-:Y:S02]  /*d2d0*/  LOP3.LUT R27, R27, 0xff, RZ, 0xc0, !PT ;  /* 0x000000ff1b1b7812 */ /* 0x000fe400078ec0ff */
[----:B------:R-:W-:-:S02]  /*d2e0*/  LOP3.LUT R12, R21, 0xff, RZ, 0xc0, !PT ;  /* 0x000000ff150c7812 */ /* 0x000fc400078ec0ff */
[----:B------:R-:W-:Y:S02]  /*d2f0*/  LOP3.LUT R25, R8, 0xff, RZ, 0xc0, !PT ;  /* 0x000000ff08197812 */ /* 0x000fe400078ec0ff */
[----:B------:R-:W-:Y:S02]  /*d300*/  LOP3.LUT R0, R34, 0xff, RZ, 0xc0, !PT ;  /* 0x000000ff22007812 */ /* 0x000fe400078ec0ff */
[----:B------:R-:W-:Y:S02]  /*d310*/  LOP3.LUT R8, R20, 0xff, RZ, 0xc0, !PT ;  /* 0x000000ff14087812 */ /* 0x000fe400078ec0ff */
[----:B------:R-:W-:Y:S02]  /*d320*/  PRMT R12, R27, 0x7604, R12 ;  /* 0x000076041b0c7816 */ /* 0x000fe4000000000c */
[----:B------:R-:W-:Y:S02]  /*d330*/  PRMT R15, R15, 0x7604, R0 ;  /* 0x000076040f0f7816 */ /* 0x000fe40000000000 */
[----:B------:R-:W-:-:S02]  /*d340*/  PRMT R27, R25, 0x7604, R8 ;  /* 0x00007604191b7816 */ /* 0x000fc40000000008 */
[----:B------:R-:W-:Y:S02]  /*d350*/  SHF.R.U32.HI R0, RZ, 0x10, R7 ;  /* 0x00000010ff007819 */ /* 0x000fe40000011607 */
[----:B------:R-:W-:Y:S02]  /*d360*/  SHF.R.U32.HI R25, RZ, 0x10, R35 ;  /* 0x00000010ff197819 */ /* 0x000fe40000011623 */
[----:B------:R-:W-:Y:S01]  /*d370*/  SHF.R.U32.HI R8, RZ, 0x10, R5 ;  /* 0x00000010ff087819 */ /* 0x000fe20000011605 */
[----:B------:R-:W-:Y:S01]  /*d380*/  IMAD.U32 R0, R0, 0x10000, RZ ;  /* 0x0001000000007824 */ /* 0x000fe200078e00ff */
[----:B------:R-:W-:Y:S01]  /*d390*/  SHF.R.U32.HI R29, RZ, 0x10, R21 ;  /* 0x00000010ff1d7819 */ /* 0x000fe20000011615 */
[----:B------:R-:W-:Y:S01]  /*d3a0*/  IMAD.U32 R25, R25, 0x10000, RZ ;  /* 0x0001000019197824 */ /* 0x000fe200078e00ff */
[----:B------:R-:W-:Y:S02]  /*d3b0*/  SHF.L.U32 R8, R8, 0x10, RZ ;  /* 0x0000001008087819 */ /* 0x000fe400000006ff */
[----:B------:R-:W-:Y:S01]  /*d3c0*/  LOP3.LUT R9, R9, 0xff0000, R6, 0xf8, !PT ;  /* 0x00ff000009097812 */ /* 0x000fe200078ef806 */
[----:B------:R-:W-:Y:S01]  /*d3d0*/  IMAD.U32 R29, R29, 0x10000, RZ ;  /* 0x000100001d1d7824 */ /* 0x000fe200078e00ff */
[----:B------:R-:W-:-:S02]  /*d3e0*/  LOP3.LUT R13, R13, 0xff0000, R8, 0xf8, !PT ;  /* 0x00ff00000d0d7812 */ /* 0x000fc400078ef808 */
[----:B------:R-:W-:Y:S02]  /*d3f0*/  LOP3.LUT R11, R11, 0xff0000, R4, 0xf8, !PT ;  /* 0x00ff00000b0b7812 */ /* 0x000fe400078ef804 */
[----:B------:R-:W-:Y:S02]  /*d400*/  LOP3.LUT R33, R33, 0xff0000, R0, 0xf8, !PT ;  /* 0x00ff000021217812 */ /* 0x000fe400078ef800 */
[----:B------:R-:W-:Y:S02]  /*d410*/  LOP3.LUT R25, R10, 0xff0000, R25, 0xf8, !PT ;  /* 0x00ff00000a197812 */ /* 0x000fe400078ef819 */
[----:B------:R-:W-:Y:S02]  /*d420*/  LOP3.LUT R15, R15, 0xff0000, R34, 0xf8, !PT ;  /* 0x00ff00000f0f7812 */ /* 0x000fe400078ef822 */
[----:B------:R-:W-:Y:S02]  /*d430*/  LOP3.LUT R0, R9, 0xff000000, R6, 0xf8, !PT ;  /* 0xff00000009007812 */ /* 0x000fe400078ef806 */
[----:B------:R-:W-:-:S02]  /*d440*/  LOP3.LUT R8, R11, 0xff000000, R4, 0xf8, !PT ;  /* 0xff0000000b087812 */ /* 0x000fc400078ef804 */
[----:B------:R-:W-:Y:S02]  /*d450*/  LOP3.LUT R10, R13, 0xff000000, R5, 0xf8, !PT ;  /* 0xff0000000d0a7812 */ /* 0x000fe400078ef805 */
[----:B------:R-:W-:Y:S02]  /*d460*/  LOP3.LUT R29, R12, 0xff0000, R29, 0xf8, !PT ;  /* 0x00ff00000c1d7812 */ /* 0x000fe400078ef81d */
[----:B------:R-:W-:Y:S02]  /*d470*/  LOP3.LUT R9, R33, 0xff000000, R7, 0xf8, !PT ;  /* 0xff00000021097812 */ /* 0x000fe400078ef807 */
[----:B------:R-:W-:Y:S02]  /*d480*/  LOP3.LUT R11, R15, 0xff000000, R34, 0xf8, !PT ;  /* 0xff0000000f0b7812 */ /* 0x000fe400078ef822 */
[----:B------:R-:W-:Y:S02]  /*d490*/  LOP3.LUT R13, R25, 0xff000000, R35, 0xf8, !PT ;  /* 0xff000000190d7812 */ /* 0x000fe400078ef823 */
[----:B------:R-:W-:Y:S01]  /*d4a0*/  LOP3.LUT R27, R27, 0xff0000, R20, 0xf8, !PT ;  /* 0x00ff00001b1b7812 */ /* 0x000fe200078ef814 */
[----:B-1----:R-:W-:Y:S06]  /*d4b0*/  @!P0 BRA `(.L_x_401) ;  /* 0x0000018000048947 */ /* 0x002fec0003800000 */
.L_x_616:
[----:B------:R-:W-:Y:S05]  /*d4c0*/  BSYNC B1 ;  /* 0x0000000000017941 */ /* 0x000fea0003800000 */
.L_x_400:
[----:B------:R-:W-:Y:S01]  /*d4d0*/  BSSY B1, `(.L_x_402) ;  /* 0x00000c0000017945 */ /* 0x000fe20003800000 */
[----:B------:R-:W-:Y:S02]  /*d4e0*/  LOP3.LUT R12, R27, 0xff000000, R20, 0xf8, !PT ;  /* 0xff0000001b0c7812 */ /* 0x000fe400078ef814 */
[----:B-1----:R-:W-:Y:S01]  /*d4f0*/  LOP3.LUT R14, R29, 0xff000000, R21, 0xf8, !PT ;  /* 0xff0000001d0e7812 */ /* 0x002fe200078ef815 */
[----:B------:R-:W-:Y:S06]  /*d500*/  @P1 BRA `(.L_x_403) ;  /* 0x0000000800f01947 */ /* 0x000fec0003800000 */
[----:B------:R1:W5:Y:S01]  /*d510*/  LDL R41, [R1+0x2c] ;  /* 0x00002c0001297983 */ /* 0x0003620000100800 */
[----:B------:R-:W2:Y:S01]  /*d520*/  LDC R5, c[0x0][0x3d4] ;  /* 0x0000f500ff057b82 */ /* 0x000ea20000000800 */
[----:B------:R-:W-:Y:S01]  /*d530*/  BSSY B2, `(.L_x_404) ;  /* 0x000005e000027945 */ /* 0x000fe20003800000 */
[-C--:B--2---:R-:W-:Y:S02]  /*d540*/  ISETP.GE.AND P0, PT, R18, R5.reuse, PT ;  /* 0x000000051200720c */ /* 0x084fe40003f06270 */
[----:B------:R-:W-:-:S11]  /*d550*/  ISETP.GE.AND P1, PT, R236, R5, PT ;  /* 0x00000005ec00720c */ /* 0x000fd60003f26270 */
[----:B-1----:R-:W-:Y:S05]  /*d560*/  @P0 BRA `(.L_x_405) ;  /* 0x0000000400680947 */ /* 0x002fea0003800000 */
[----:B-----5:R-:W1:Y:S01]  /*d570*/  LDS.128 R4, [R41+0x20400] ;  /* 0x0204000029047984 */ /* 0x020e620000000c00 */
[----:B------:R-:W-:Y:S02]  /*d580*/  F2FP.F16.E4M3.UNPACK_B R28, R11 ;  /* 0x0000000bff1c723e */ /* 0x000fe400020006ff */
[----:B------:R-:W-:-:S03]  /*d590*/  F2FP.F16.E4M3.UNPACK_B R26, R0 ;  /* 0x00000000ff1a723e */ /* 0x000fc600020006ff */
[----:B------:R-:W-:Y:S02]  /*d5a0*/  HADD2.F32 R29, -RZ, R28.H1_H1 ;  /* 0x3000001cff1d7230 */ /* 0x000fe40000004100 */
[----:B------:R-:W-:Y:S02]  /*d5b0*/  HADD2.F32 R27, -RZ, R26.H1_H1 ;  /* 0x3000001aff1b7230 */ /* 0x000fe40000004100 */
[----:B------:R-:W-:Y:S02]  /*d5c0*/  HADD2.F32 R28, -RZ, R28.H0_H0 ;  /* 0x2000001cff1c7230 */ /* 0x000fe40000004100 */
[----:B------:R-:W-:Y:S01]  /*d5d0*/  HADD2.F32 R26, -RZ, R26.H0_H0 ;  /* 0x2000001aff1a7230 */ /* 0x000fe20000004100 */
[-C--:B-1----:R-:W-:Y:S02]  /*d5e0*/  F2FP.F16.E4M3.UNPACK_B R15, R4.reuse.H1 ;  /* 0x00000004ff0f723e */ /* 0x082fe400030006ff */
[-C--:B------:R-:W-:Y:S02]  /*d5f0*/  F2FP.F16.E4M3.UNPACK_B R21, R5.reuse ;  /* 0x00000005ff15723e */ /* 0x080fe400020006ff */
[----:B------:R-:W-:Y:S01]  /*d600*/  F2FP.F16.E4M3.UNPACK_B R24, R5.H1 ;  /* 0x00000005ff18723e */ /* 0x000fe200030006ff */
[--C-:B------:R-:W-:Y:S01]  /*d610*/  HADD2.F32 R20, -RZ, R15.reuse.H0_H0 ;  /* 0x2000000fff147230 */ /* 0x100fe20000004100 */
[----:B------:R-:W-:Y:S01]  /*d620*/  F2FP.F16.E4M3.UNPACK_B R4, R4 ;  /* 0x00000004ff04723e */ /* 0x000fe200020006ff */
[----:B------:R-:W-:Y:S01]  /*d630*/  HADD2.F32 R15, -RZ, R15.H1_H1 ;  /* 0x3000000fff0f7230 */ /* 0x000fe20000004100 */
[----:B------:R-:W-:-:S02]  /*d640*/  F2FP.F16.E4M3.UNPACK_B R25, R6 ;  /* 0x00000006ff19723e */ /* 0x000fc400020006ff */
[----:B------:R-:W-:Y:S02]  /*d650*/  F2FP.F16.E4M3.UNPACK_B R6, R6.H1 ;  /* 0x00000006ff06723e */ /* 0x000fe400030006ff */
[C---:B------:R-:W-:Y:S01]  /*d660*/  FMUL.FTZ R5, R15.reuse, R29 ;  /* 0x0000001d0f057220 */ /* 0x040fe20000410000 */
[----:B------:R-:W-:Y:S01]  /*d670*/  FMUL.FTZ R34, R15, R27 ;  /* 0x0000001b0f227220 */ /* 0x000fe20000410000 */
[----:B------:R-:W-:Y:S02]  /*d680*/  F2FP.F16.E4M3.UNPACK_B R15, R7 ;  /* 0x00000007ff0f723e */ /* 0x000fe400020006ff */
[C---:B0-----:R-:W-:Y:S01]  /*d690*/  FFMA.FTZ R36, R20.reuse, R27, -R5 ;  /* 0x0000001b14247223 */ /* 0x041fe20000010805 */
[--C-:B------:R-:W-:Y:S01]  /*d6a0*/  HADD2.F32 R5, -RZ, R4.reuse.H1_H1 ;  /* 0x30000004ff057230 */ /* 0x100fe20000004100 */
[----:B------:R-:W-:Y:S01]  /*d6b0*/  F2FP.F16.E4M3.UNPACK_B R27, R11.H1 ;  /* 0x0000000bff1b723e */ /* 0x000fe200030006ff */
[----:B------:R-:W-:Y:S01]  /*d6c0*/  FFMA.FTZ R37, R20, R29, R34 ;  /* 0x0000001d14257223 */ /* 0x000fe20000010022 */
[----:B------:R-:W-:Y:S01]  /*d6d0*/  HADD2.F32 R4, -RZ, R4.H0_H0 ;  /* 0x20000004ff047230 */ /* 0x000fe20000004100 */
[----:B------:R-:W-:Y:S01]  /*d6e0*/  F2FP.F16.E4M3.UNPACK_B R20, R0.H1 ;  /* 0x00000000ff14723e */ /* 0x000fe200030006ff */
[C---:B------:R-:W-:Y:S01]  /*d6f0*/  FMUL.FTZ R33, R5.reuse, R28 ;  /* 0x0000001c05217220 */ /* 0x040fe20000410000 */
[----:B------:R-:W-:Y:S01]  /*d700*/  FMUL.FTZ R35, R5, R26 ;  /* 0x0000001a05237220 */ /* 0x000fe20000410000 */
[----:B------:R-:W-:Y:S01]  /*d710*/  HADD2.F32 R29, -RZ, R27.H1_H1 ;  /* 0x3000001bff1d7230 */ /* 0x000fe20000004100 */
[----:B------:R-:W-:Y:S01]  /*d720*/  F2FP.F16.E4M3.UNPACK_B R7, R7.H1 ;  /* 0x00000007ff07723e */ /* 0x000fe200030006ff */
[----:B------:R-:W-:-:S02]  /*d730*/  HADD2.F32 R5, -RZ, R24.H1_H1 ;  /* 0x30000018ff057230 */ /* 0x000fc40000004100 */
[C---:B------:R-:W-:Y:S01]  /*d740*/  FFMA.FTZ R33, R4.reuse, R26, -R33 ;  /* 0x0000001a04217223 */ /* 0x040fe20000010821 */
[----:B------:R-:W-:Y:S01]  /*d750*/  FFMA.FTZ R34, R4, R28, R35 ;  /* 0x0000001c04227223 */ /* 0x000fe20000010023 */
[----:B------:R-:W-:Y:S02]  /*d760*/  HADD2.F32 R26, -RZ, R20.H1_H1 ;  /* 0x30000014ff1a7230 */ /* 0x000fe40000004100 */
[----:B------:R-:W-:Y:S02]  /*d770*/  HADD2.F32 R24, -RZ, R24.H0_H0 ;  /* 0x20000018ff187230 */ /* 0x000fe40000004100 */
[C---:B------:R-:W-:Y:S01]  /*d780*/  FMUL.FTZ R35, R5.reuse, R29 ;  /* 0x0000001d05237220 */ /* 0x040fe20000410000 */
[----:B------:R-:W-:Y:S02]  /*d790*/  HADD2.F32 R27, -RZ, R27.H0_H0 ;  /* 0x2000001bff1b7230 */ /* 0x000fe40000004100 */
[----:B------:R-:W-:Y:S01]  /*d7a0*/  FMUL.FTZ R5, R5, R26 ;  /* 0x0000001a05057220 */ /* 0x000fe20000410000 */
[----:B------:R-:W-:-:S02]  /*d7b0*/  HADD2.F32 R4, -RZ, R21.H1_H1 ;  /* 0x30000015ff047230 */ /* 0x000fc40000004100 */
[----:B------:R-:W-:Y:S01]  /*d7c0*/  FFMA.FTZ R35, R24, R26, -R35 ;  /* 0x0000001a18237223 */ /* 0x000fe20000010823 */
[----:B------:R-:W-:Y:S01]  /*d7d0*/  HADD2.F32 R20, -RZ, R20.H0_H0 ;  /* 0x20000014ff147230 */ /* 0x000fe20000004100 */
[----:B------:R-:W-:Y:S01]  /*d7e0*/  F2FP.F16.E4M3.UNPACK_B R26, R13 ;  /* 0x0000000dff1a723e */ /* 0x000fe200020006ff */
[----:B------:R-:W-:Y:S02]  /*d7f0*/  HADD2.F32 R21, -RZ, R21.H0_H0 ;  /* 0x20000015ff157230 */ /* 0x000fe40000004100 */
[----:B------:R-:W-:Y:S01]  /*d800*/  FMUL.FTZ R28, R4, R27 ;  /* 0x0000001b041c7220 */ /* 0x000fe20000410000 */
[----:B------:R-:W-:Y:S01]  /*d810*/  FFMA.FTZ R40, R24, R29, R5 ;  /* 0x0000001d18287223 */ /* 0x000fe20000010005 */
[----:B------:R-:W-:Y:S01]  /*d820*/  F2FP.F16.E4M3.UNPACK_B R24, R9 ;  /* 0x00000009ff18723e */ /* 0x000fe200020006ff */
[-C--:B------:R-:W-:Y:S01]  /*d830*/  FMUL.FTZ R4, R4, R20.reuse ;  /* 0x0000001404047220 */ /* 0x080fe20000410000 */
[----:B------:R-:W-:Y:S01]  /*d840*/  FFMA.FTZ R29, R21, R20, -R28 ;  /* 0x00000014151d7223 */ /* 0x000fe2000001081c */
[----:B------:R-:W-:Y:S01]  /*d850*/  HADD2.F32 R28, -RZ, R26.H1_H1 ;  /* 0x3000001aff1c7230 */ /* 0x000fe20000004100 */
[----:B------:R-:W-:Y:S01]  /*d860*/  F2FP.SATFINITE.E4M3.F32.PACK_AB_MERGE_C R35, R40, R35, RZ ;  /* 0x000000232823723e */ /* 0x000fe200048070ff */
[----:B------:R-:W-:-:S02]  /*d870*/  HADD2.F32 R5, -RZ, R6.H1_H1 ;  /* 0x30000006ff057230 */ /* 0x000fc40000004100 */
[----:B------:R-:W-:Y:S01]  /*d880*/  FFMA.FTZ R38, R21, R27, R4 ;  /* 0x0000001b15267223 */ /* 0x000fe20000010004 */
[----:B------:R-:W-:Y:S02]  /*d890*/  HADD2.F32 R20, -RZ, R24.H1_H1 ;  /* 0x30000018ff147230 */ /* 0x000fe40000004100 */
[----:B------:R-:W-:Y:S02]  /*d8a0*/  HADD2.F32 R6, -RZ, R6.H0_H0 ;  /* 0x20000006ff067230 */ /* 0x000fe40000004100 */
[C---:B------:R-:W-:Y:S01]  /*d8b0*/  FMUL.FTZ R21, R5.reuse, R28 ;  /* 0x0000001c05157220 */ /* 0x040fe20000410000 */
[----:B------:R-:W-:Y:S02]  /*d8c0*/  HADD2.F32 R24, -RZ, R24.H0_H0 ;  /* 0x20000018ff187230 */ /* 0x000fe40000004100 */
[-C--:B------:R-:W-:Y:S01]  /*d8d0*/  FMUL.FTZ R27, R5, R20.reuse ;  /* 0x00000014051b7220 */ /* 0x080fe20000410000 */
[----:B------:R-:W-:Y:S02]  /*d8e0*/  HADD2.F32 R26, -RZ, R26.H0_H0 ;  /* 0x2000001aff1a7230 */ /* 0x000fe40000004100 */
[----:B------:R-:W-:Y:S01]  /*d8f0*/  FFMA.FTZ R39, R6, R20, -R21 ;  /* 0x0000001406277223 */ /* 0x000fe20000010815 */
[--C-:B------:R-:W-:Y:S01]  /*d900*/  HADD2.F32 R4, -RZ, R25.reuse.H1_H1 ;  /* 0x30000019ff047230 */ /* 0x100fe20000004100 */
[----:B------:R-:W-:Y:S01]  /*d910*/  F2FP.F16.E4M3.UNPACK_B R5, R9.H1 ;  /* 0x00000009ff05723e */ /* 0x000fe200030006ff */
[----:B------:R-:W-:-:S02]  /*d920*/  HADD2.F32 R25, -RZ, R25.H0_H0 ;  /* 0x20000019ff197230 */ /* 0x000fc40000004100 */
[----:B------:R-:W-:Y:S01]  /*d930*/  FFMA.FTZ R28, R6, R28, R27 ;  /* 0x0000001c061c7223 */ /* 0x000fe2000001001b */
[C---:B------:R-:W-:Y:S01]  /*d940*/  FMUL.FTZ R20, R4.reuse, R26 ;  /* 0x0000001a04147220 */ /* 0x040fe20000410000 */
[-C--:B------:R-:W-:Y:S01]  /*d950*/  FMUL.FTZ R21, R4, R24.reuse ;  /* 0x0000001804157220 */ /* 0x080fe20000410000 */
[----:B------:R-:W-:Y:S01]  /*d960*/  F2FP.F16.E4M3.UNPACK_B R4, R13.H1 ;  /* 0x0000000dff04723e */ /* 0x000fe200030006ff */
[--C-:B------:R-:W-:Y:S02]  /*d970*/  HADD2.F32 R6, -RZ, R5.reuse.H0_H0 ;  /* 0x20000005ff067230 */ /* 0x100fe40000004100 */
[C---:B------:R-:W-:Y:S01]  /*d980*/  FFMA.FTZ R27, R25.reuse, R24, -R20 ;  /* 0x00000018191b7223 */ /* 0x040fe20000010814 */
[----:B------:R-:W-:Y:S02]  /*d990*/  HADD2.F32 R20, -RZ, R5.H1_H1 ;  /* 0x30000005ff147230 */ /* 0x000fe40000004100 */
[----:B------:R-:W-:Y:S01]  /*d9a0*/  FFMA.FTZ R26, R25, R26, R21 ;  /* 0x0000001a191a7223 */ /* 0x000fe20000010015 */
[----:B------:R-:W-:-:S02]  /*d9b0*/  HADD2.F32 R24, -RZ, R4.H1_H1 ;  /* 0x30000004ff187230 */ /* 0x000fc40000004100 */
[----:B------:R-:W-:Y:S02]  /*d9c0*/  HADD2.F32 R5, -RZ, R7.H1_H1 ;  /* 0x30000007ff057230 */ /* 0x000fe40000004100 */
[----:B------:R-:W-:Y:S02]  /*d9d0*/  HADD2.F32 R21, -RZ, R4.H0_H0 ;  /* 0x20000004ff157230 */ /* 0x000fe40000004100 */
[----:B------:R-:W-:Y:S02]  /*d9e0*/  HADD2.F32 R4, -RZ, R15.H1_H1 ;  /* 0x3000000fff047230 */ /* 0x000fe40000004100 */
[C---:B------:R-:W-:Y:S01]  /*d9f0*/  FMUL.FTZ R44, R5.reuse, R24 ;  /* 0x00000018052c7220 */ /* 0x040fe20000410000 */
[----:B------:R-:W-:Y:S02]  /*da00*/  HADD2.F32 R7, -RZ, R7.H0_H0 ;  /* 0x20000007ff077230 */ /* 0x000fe40000004100 */
[----:B------:R-:W-:Y:S01]  /*da10*/  FMUL.FTZ R5, R5, R20 ;  /* 0x0000001405057220 */ /* 0x000fe20000410000 */
[----:B------:R-:W-:-:S02]  /*da20*/  HADD2.F32 R15, -RZ, R15.H0_H0 ;  /* 0x2000000fff0f7230 */ /* 0x000fc40000004100 */
[CC--:B------:R-:W-:Y:S01]  /*da30*/  FMUL.FTZ R42, R4.reuse, R21.reuse ;  /* 0x00000015042a7220 */ /* 0x0c0fe20000410000 */
[----:B------:R-:W-:Y:S01]  /*da40*/  FMUL.FTZ R4, R4, R6 ;  /* 0x0000000604047220 */ /* 0x000fe20000410000 */
[C---:B------:R-:W-:Y:S01]  /*da50*/  FFMA.FTZ R44, R7.reuse, R20, -R44 ;  /* 0x00000014072c7223 */ /* 0x040fe2000001082c */
[----:B------:R-:W-:Y:S01]  /*da60*/  FFMA.FTZ R5, R7, R24, R5 ;  /* 0x0000001807057223 */ /* 0x000fe20000010005 */
[C---:B------:R-:W-:Y:S01]  /*da70*/  FFMA.FTZ R7, R15.reuse, R6, -R42 ;  /* 0x000000060f077223 */ /* 0x040fe2000001082a */
[----:B------:R-:W-:Y:S01]  /*da80*/  FFMA.FTZ R20, R15, R21, R4 ;  /* 0x000000150f147223 */ /* 0x000fe20000010004 */
[----:B------:R-:W-:Y:S02]  /*da90*/  F2FP.SATFINITE.E4M3.F32.PACK_AB_MERGE_C R4, R37, R36, RZ ;  /* 0x000000242504723e */ /* 0x000fe400048070ff */
[----:B------:R-:W-:Y:S02]  /*daa0*/  F2FP.SATFINITE.E4M3.F32.PACK_AB_MERGE_C R6, R28, R39, RZ ;  /* 0x000000271c06723e */ /* 0x000fe400048070ff */
[----:B------:R-:W-:-:S02]  /*dab0*/  F2FP.SATFINITE.E4M3.F32.PACK_AB_MERGE_C R44, R5, R44, RZ ;  /* 0x0000002c052c723e */ /* 0x000fc400048070ff */
[----:B------:R-:W-:Y:S02]  /*dac0*/  F2FP.SATFINITE.E4M3.F32.PACK_AB_MERGE_C R4, R34, R33, R4 ;  /* 0x000000212204723e */ /* 0x000fe40004807004 */
[----:B------:R-:W-:Y:S02]  /*dad0*/  F2FP.SATFINITE.E4M3.F32.PACK_AB_MERGE_C R5, R38, R29, R35 ;  /* 0x0000001d2605723e */ /* 0x000fe40004807023 */
[----:B------:R-:W-:Y:S02]  /*dae0*/  F2FP.SATFINITE.E4M3.F32.PACK_AB_MERGE_C R6, R26, R27, R6 ;  /* 0x0000001b1a06723e */ /* 0x000fe40004807006 */
[----:B------:R-:W-:-:S05]  /*daf0*/  F2FP.SATFINITE.E4M3.F32.PACK_AB_MERGE_C R7, R20, R7, R44 ;  /* 0x000000071407723e */ /* 0x000fca000480702c */
[----:B------:R1:W-:Y:S02]  /*db00*/  STS.128 [R41+0x20400], R4 ;  /* 0x0204000429007388 */ /* 0x0003e40000000c00 */
.L_x_405:
[----:B------:R-:W-:Y:S05]  /*db10*/  BSYNC B2 ;  /* 0x0000000000027941 */ /* 0x000fea0003800000 */
.L_x_404:
[----:B------:R-:W-:Y:S05]  /*db20*/  @P1 BRA `(.L_x_403) ;  /* 0x0000000400681947 */ /* 0x000fea0003800000 */
[----:B-1---5:R-:W1:Y:S01]  /*db30*/  LDS.128 R4, [R41+0x24400] ;  /* 0x0244000029047984 */ /* 0x022e620000000c00 */
        /* <DEDUP_REMOVED lines=61> */
[----:B------:R-:W-:Y:S01]  /*df10*/  FMUL.FTZ R21, R4, R24 ;  /* 0x0000001804157220 */ /* 0x000fe20000410000 */
        /* <DEDUP_REMOVED lines=27> */
.L_x_403:
[----:B------:R-:W-:Y:S05]  /*e0d0*/  BSYNC B1 ;  /* 0x0000000000017941 */ /* 0x000fea0003800000 */
.L_x_402:
[----:B------:R-:W-:Y:S01]  /*e0e0*/  ISETP.GE.AND P0, PT, R233, R3, PT ;  /* 0x00000003e900720c */ /* 0x000fe20003f06270 */
[----:B------:R-:W-:-:S12]  /*e0f0*/  BSSY B1, `(.L_x_406) ;  /* 0x00000be000017945 */ /* 0x000fd80003800000 */
[----:B------:R-:W-:Y:S05]  /*e100*/  @P0 BRA `(.L_x_407) ;  /* 0x0000000800f00947 */ /* 0x000fea0003800000 */
[----:B------:R3:W5:Y:S01]  /*e110*/  LDL R42, [R1+0x2c] ;  /* 0x00002c00012a7983 */ /* 0x0007620000100800 */
[----:B-12---:R-:W1:Y:S01]  /*e120*/  LDC R5, c[0x0][0x3d4] ;  /* 0x0000f500ff057b82 */ /* 0x006e620000000800 */
[----:B------:R-:W-:Y:S01]  /*e130*/  BSSY B2, `(.L_x_408) ;  /* 0x000005e000027945 */ /* 0x000fe20003800000 */
[-C--:B-1----:R-:W-:Y:S02]  /*e140*/  ISETP.GE.AND P0, PT, R18, R5.reuse, PT ;  /* 0x000000051200720c */ /* 0x082fe40003f06270 */
[----:B------:R-:W-:-:S11]  /*e150*/  ISETP.GE.AND P1, PT, R236, R5, PT ;  /* 0x00000005ec00720c */ /* 0x000fd60003f26270 */
[----:B---3--:R-:W-:Y:S05]  /*e160*/  @P0 BRA `(.L_x_409) ;  /* 0x0000000400680947 */ /* 0x008fea0003800000 */
[----:B-----5:R-:W1:Y:S01]  /*e170*/  LDS.128 R4, [R42+0x21400] ;  /* 0x021400002a047984 */ /* 0x020e620000000c00 */
[----:B------:R-:W-:Y:S02]  /*e180*/  F2FP.F16.E4M3.UNPACK_B R28, R0 ;  /* 0x00000000ff1c723e */ /* 0x000fe400020006ff */
[-C--:B------:R-:W-:Y:S02]  /*e190*/  F2FP.F16.E4M3.UNPACK_B R29, R11.reuse ;  /* 0x0000000bff1d723e */ /* 0x080fe400020006ff */
[----:B------:R-:W-:Y:S01]  /*e1a0*/  F2FP.F16.E4M3.UNPACK_B R35, R11.H1 ;  /* 0x0000000bff23723e */ /* 0x000fe200030006ff */
[----:B------:R-:W-:Y:S01]  /*e1b0*/  HADD2.F32 R26, -RZ, R28.H1_H1 ;  /* 0x3000001cff1a7230 */ /* 0x000fe20000004100 */
[----:B0-----:R-:W-:Y:S01]  /*e1c0*/  F2FP.F16.E4M3.UNPACK_B R38, R13 ;  /* 0x0000000dff26723e */ /* 0x001fe200020006ff */
[----:B------:R-:W-:Y:S02]  /*e1d0*/  HADD2.F32 R34, -RZ, R29.H1_H1 ;  /* 0x3000001dff227230 */ /* 0x000fe40000004100 */
[----:B------:R-:W-:-:S02]  /*e1e0*/  HADD2.F32 R36, -RZ, R35.H1_H1 ;  /* 0x30000023ff247230 */ /* 0x000fc40000004100 */
[----:B------:R-:W-:Y:S02]  /*e1f0*/  HADD2.F32 R37, -RZ, R35.H0_H0 ;  /* 0x20000023ff257230 */ /* 0x000fe40000004100 */
[--C-:B------:R-:W-:Y:S02]  /*e200*/  HADD2.F32 R40, -RZ, R38.reuse.H1_H1 ;  /* 0x30000026ff287230 */ /* 0x100fe40000004100 */
[----:B------:R-:W-:Y:S01]  /*e210*/  HADD2.F32 R41, -RZ, R38.H0_H0 ;  /* 0x20000026ff297230 */ /* 0x000fe20000004100 */
[----:B------:R-:W-:-:S05]  /*e220*/  F2FP.F16.E4M3.UNPACK_B R38, R13.H1 ;  /* 0x0000000dff26723e */ /* 0x000fca00030006ff */
[----:B------:R-:W-:Y:S01]  /*e230*/  HADD2.F32 R43, -RZ, R38.H1_H1 ;  /* 0x30000026ff2b7230 */ /* 0x000fe20000004100 */
[-C--:B-1----:R-:W-:Y:S02]  /*e240*/  F2FP.F16.E4M3.UNPACK_B R15, R4.reuse.H1 ;  /* 0x00000004ff0f723e */ /* 0x082fe400030006ff */
[-C--:B------:R-:W-:Y:S02]  /*e250*/  F2FP.F16.E4M3.UNPACK_B R21, R5.reuse ;  /* 0x00000005ff15723e */ /* 0x080fe400020006ff */
[----:B------:R-:W-:Y:S01]  /*e260*/  F2FP.F16.E4M3.UNPACK_B R24, R5.H1 ;  /* 0x00000005ff18723e */ /* 0x000fe200030006ff */
[--C-:B------:R-:W-:Y:S01]  /*e270*/  HADD2.F32 R20, -RZ, R15.reuse.H0_H0 ;  /* 0x2000000fff147230 */ /* 0x100fe20000004100 */
[----:B------:R-:W-:Y:S01]  /*e280*/  F2FP.F16.E4M3.UNPACK_B R4, R4 ;  /* 0x00000004ff04723e */ /* 0x000fe200020006ff */
[----:B------:R-:W-:Y:S01]  /*e290*/  HADD2.F32 R15, -RZ, R15.H1_H1 ;  /* 0x3000000fff0f7230 */ /* 0x000fe20000004100 */
[-C--:B------:R-:W-:Y:S02]  /*e2a0*/  F2FP.F16.E4M3.UNPACK_B R25, R6.reuse ;  /* 0x00000006ff19723e */ /* 0x080fe400020006ff */
[----:B------:R-:W-:-:S02]  /*e2b0*/  F2FP.F16.E4M3.UNPACK_B R6, R6.H1 ;  /* 0x00000006ff06723e */ /* 0x000fc400030006ff */
[-C--:B------:R-:W-:Y:S01]  /*e2c0*/  FMUL.FTZ R5, R34, R15.reuse ;  /* 0x0000000f22057220 */ /* 0x080fe20000410000 */
[C---:B------:R-:W-:Y:S01]  /*e2d0*/  FMUL.FTZ R27, R26.reuse, R15 ;  /* 0x0000000f1a1b7220 */ /* 0x040fe20000410000 */
[-C--:B------:R-:W-:Y:S02]  /*e2e0*/  F2FP.F16.E4M3.UNPACK_B R15, R7.reuse ;  /* 0x00000007ff0f723e */ /* 0x080fe400020006ff */
[-C--:B------:R-:W-:Y:S01]  /*e2f0*/  FFMA.FTZ R26, R26, R20.reuse, -R5 ;  /* 0x000000141a1a7223 */ /* 0x080fe20000010805 */
[----:B------:R-:W-:Y:S01]  /*e300*/  FFMA.FTZ R33, R34, R20, R27 ;  /* 0x0000001422217223 */ /* 0x000fe2000001001b */
[----:B------:R-:W-:Y:S01]  /*e310*/  HADD2.F32 R34, -RZ, R29.H0_H0 ;  /* 0x2000001dff227230 */ /* 0x000fe20000004100 */
[----:B------:R-:W-:Y:S01]  /*e320*/  F2FP.F16.E4M3.UNPACK_B R7, R7.H1 ;  /* 0x00000007ff07723e */ /* 0x000fe200030006ff */
[----:B------:R-:W-:Y:S02]  /*e330*/  HADD2.F32 R5, -RZ, R4.H1_H1 ;  /* 0x30000004ff057230 */ /* 0x000fe40000004100 */
[----:B------:R-:W-:Y:S01]  /*e340*/  HADD2.F32 R20, -RZ, R28.H0_H0 ;  /* 0x2000001cff147230 */ /* 0x000fe20000004100 */
[----:B------:R-:W-:Y:S01]  /*e350*/  F2FP.F16.E4M3.UNPACK_B R28, R0.H1 ;  /* 0x00000000ff1c723e */ /* 0x000fe200030006ff */
[----:B------:R-:W-:-:S02]  /*e360*/  HADD2.F32 R4, -RZ, R4.H0_H0 ;  /* 0x20000004ff047230 */ /* 0x000fc40000004100 */
[-C--:B------:R-:W-:Y:S01]  /*e370*/  FMUL.FTZ R27, R34, R5.reuse ;  /* 0x00000005221b7220 */ /* 0x080fe20000410000 */
[C---:B------:R-:W-:Y:S01]  /*e380*/  FMUL.FTZ R29, R20.reuse, R5 ;  /* 0x00000005141d7220 */ /* 0x040fe20000410000 */
[--C-:B------:R-:W-:Y:S02]  /*e390*/  HADD2.F32 R5, -RZ, R24.reuse.H1_H1 ;  /* 0x30000018ff057230 */ /* 0x100fe40000004100 */
[-C--:B------:R-:W-:Y:S01]  /*e3a0*/  FFMA.FTZ R27, R20, R4.reuse, -R27 ;  /* 0x00000004141b7223 */ /* 0x080fe2000001081b */
[----:B------:R-:W-:Y:S02]  /*e3b0*/  HADD2.F32 R24, -RZ, R24.H0_H0 ;  /* 0x20000018ff187230 */ /* 0x000fe40000004100 */
[----:B------:R-:W-:Y:S01]  /*e3c0*/  FFMA.FTZ R20, R34, R4, R29 ;  /* 0x0000000422147223 */ /* 0x000fe2000001001d */
[----:B------:R-:W-:Y:S02]  /*e3d0*/  HADD2.F32 R34, -RZ, R28.H1_H1 ;  /* 0x3000001cff227230 */ /* 0x000fe40000004100 */
[----:B------:R-:W-:Y:S01]  /*e3e0*/  FMUL.FTZ R29, R36, R5 ;  /* 0x00000005241d7220 */ /* 0x000fe20000410000 */
[----:B------:R-:W-:-:S02]  /*e3f0*/  HADD2.F32 R4, -RZ, R21.H1_H1 ;  /* 0x30000015ff047230 */ /* 0x000fc40000004100 */
[----:B------:R-:W-:Y:S02]  /*e400*/  HADD2.F32 R35, -RZ, R28.H0_H0 ;  /* 0x2000001cff237230 */ /* 0x000fe40000004100 */
[C---:B------:R-:W-:Y:S01]  /*e410*/  FMUL.FTZ R5, R34.reuse, R5 ;  /* 0x0000000522057220 */ /* 0x040fe20000410000 */
[----:B------:R-:W-:Y:S01]  /*e420*/  FFMA.FTZ R29, R34, R24, -R29 ;  /* 0x00000018221d7223 */ /* 0x000fe2000001081d */
[----:B------:R-:W-:Y:S02]  /*e430*/  HADD2.F32 R21, -RZ, R21.H0_H0 ;  /* 0x20000015ff157230 */ /* 0x000fe40000004100 */
[-C--:B------:R-:W-:Y:S01]  /*e440*/  FMUL.FTZ R28, R37, R4.reuse ;  /* 0x00000004251c7220 */ /* 0x080fe20000410000 */
[----:B------:R-:W-:Y:S01]  /*e450*/  F2FP.F16.E4M3.UNPACK_B R34, R9 ;  /* 0x00000009ff22723e */ /* 0x000fe200020006ff */
[C---:B------:R-:W-:Y:S01]  /*e460*/  FMUL.FTZ R4, R35.reuse, R4 ;  /* 0x0000000423047220 */ /* 0x040fe20000410000 */
[----:B------:R-:W-:Y:S01]  /*e470*/  FFMA.FTZ R24, R36, R24, R5 ;  /* 0x0000001824187223 */ /* 0x000fe20000010005 */
[----:B------:R-:W-:Y:S01]  /*e480*/  FFMA.FTZ R28, R35, R21, -R28 ;  /* 0x00000015231c7223 */ /* 0x000fe2000001081c */
[----:B------:R-:W-:-:S02]  /*e490*/  HADD2.F32 R5, -RZ, R6.H1_H1 ;  /* 0x30000006ff057230 */ /* 0x000fc40000004100 */
[----:B------:R-:W-:Y:S01]  /*e4a0*/  FFMA.FTZ R21, R37, R21, R4 ;  /* 0x0000001525157223 */ /* 0x000fe20000010004 */
[----:B------:R-:W-:Y:S01]  /*e4b0*/  HADD2.F32 R36, -RZ, R34.H1_H1 ;  /* 0x30000022ff247230 */ /* 0x000fe20000004100 */
[----:B------:R-:W-:Y:S01]  /*e4c0*/  F2FP.F16.E4M3.UNPACK_B R37, R9.H1 ;  /* 0x00000009ff25723e */ /* 0x000fe200030006ff */
[--C-:B------:R-:W-:Y:S02]  /*e4d0*/  HADD2.F32 R4, -RZ, R25.reuse.H1_H1 ;  /* 0x30000019ff047230 */ /* 0x100fe40000004100 */
[-C--:B------:R-:W-:Y:S01]  /*e4e0*/  FMUL.FTZ R35, R40, R5.reuse ;  /* 0x0000000528237220 */ /* 0x080fe20000410000 */
[----:B------:R-:W-:Y:S02]  /*e4f0*/  HADD2.F32 R6, -RZ, R6.H0_H0 ;  /* 0x20000006ff067230 */ /* 0x000fe40000004100 */
[----:B------:R-:W-:Y:S01]  /*e500*/  FMUL.FTZ R5, R36, R5 ;  /* 0x0000000524057220 */ /* 0x000fe20000410000 */
[----:B------:R-:W-:Y:S02]  /*e510*/  HADD2.F32 R39, -RZ, R34.H0_H0 ;  /* 0x20000022ff277230 */ /* 0x000fe40000004100 */
[----:B------:R-:W-:Y:S01]  /*e520*/  FMUL.FTZ R34, R41, R4 ;  /* 0x0000000429227220 */ /* 0x000fe20000410000 */
[----:B------:R-:W-:-:S02]  /*e530*/  HADD2.F32 R25, -RZ, R25.H0_H0 ;  /* 0x20000019ff197230 */ /* 0x000fc40000004100 */
[-C--:B------:R-:W-:Y:S01]  /*e540*/  FFMA.FTZ R35, R36, R6.reuse, -R35 ;  /* 0x0000000624237223 */ /* 0x080fe20000010823 */
[----:B------:R-:W-:Y:S01]  /*e550*/  FFMA.FTZ R36, R40, R6, R5 ;  /* 0x0000000628247223 */ /* 0x000fe20000010005 */
[C---:B------:R-:W-:Y:S01]  /*e560*/  FMUL.FTZ R4, R39.reuse, R4 ;  /* 0x0000000427047220 */ /* 0x040fe20000410000 */
[----:B------:R-:W-:Y:S02]  /*e570*/  HADD2.F32 R5, -RZ, R7.H1_H1 ;  /* 0x30000007ff057230 */ /* 0x000fe40000004100 */
[-C--:B------:R-:W-:Y:S01]  /*e580*/  FFMA.FTZ R6, R39, R25.reuse, -R34 ;  /* 0x0000001927067223 */ /* 0x080fe20000010822 */
[----:B------:R-:W-:Y:S02]  /*e590*/  HADD2.F32 R39, -RZ, R37.H1_H1 ;  /* 0x30000025ff277230 */ /* 0x000fe40000004100 */
[----:B------:R-:W-:Y:S01]  /*e5a0*/  FFMA.FTZ R25, R41, R25, R4 ;  /* 0x0000001929197223 */ /* 0x000fe20000010004 */
[----:B------:R-:W-:Y:S02]  /*e5b0*/  HADD2.F32 R41, -RZ, R38.H0_H0 ;  /* 0x20000026ff297230 */ /* 0x000fe40000004100 */
[----:B------:R-:W-:Y:S01]  /*e5c0*/  FMUL.FTZ R38, R43, R5 ;  /* 0x000000052b267220 */ /* 0x000fe20000410000 */
[----:B------:R-:W-:-:S02]  /*e5d0*/  HADD2.F32 R4, -RZ, R15.H1_H1 ;  /* 0x3000000fff047230 */ /* 0x000fc40000004100 */
[----:B------:R-:W-:Y:S01]  /*e5e0*/  FMUL.FTZ R40, R39, R5 ;  /* 0x0000000527287220 */ /* 0x000fe20000410000 */
[----:B------:R-:W-:Y:S01]  /*e5f0*/  HADD2.F32 R37, -RZ, R37.H0_H0 ;  /* 0x20000025ff257230 */ /* 0x000fe20000004100 */
[----:B------:R-:W-:Y:S01]  /*e600*/  F2FP.SATFINITE.E4M3.F32.PACK_AB_MERGE_C R24, R24, R29, RZ ;  /* 0x0000001d1818723e */ /* 0x000fe200048070ff */
[----:B------:R-:W-:Y:S02]  /*e610*/  HADD2.F32 R7, -RZ, R7.H0_H0 ;  /* 0x20000007ff077230 */ /* 0x000fe40000004100 */
[-C--:B------:R-:W-:Y:S01]  /*e620*/  FMUL.FTZ R34, R41, R4.reuse ;  /* 0x0000000429227220 */ /* 0x080fe20000410000 */
[----:B------:R-:W-:Y:S02]  /*e630*/  HADD2.F32 R15, -RZ, R15.H0_H0 ;  /* 0x2000000fff0f7230 */ /* 0x000fe40000004100 */
        /* <DEDUP_REMOVED lines=8> */
[----:B------:R-:W-:Y:S02]  /*e6c0*/  F2FP.SATFINITE.E4M3.F32.PACK_AB_MERGE_C R4, R20, R27, R4 ;  /* 0x0000001b1404723e */ /* 0x000fe40004807004 */
[----:B------:R-:W-:Y:S02]  /*e6d0*/  F2FP.SATFINITE.E4M3.F32.PACK_AB_MERGE_C R5, R21, R28, R24 ;  /* 0x0000001c1505723e */ /* 0x000fe40004807018 */
[----:B------:R-:W-:Y:S02]  /*e6e0*/  F2FP.SATFINITE.E4M3.F32.PACK_AB_MERGE_C R6, R25, R6, R35 ;  /* 0x000000061906723e */ /* 0x000fe40004807023 */
[----:B------:R-:W-:-:S05]  /*e6f0*/  F2FP.SATFINITE.E4M3.F32.PACK_AB_MERGE_C R7, R34, R7, R38 ;  /* 0x000000072207723e */ /* 0x000fca0004807026 */
[----:B------:R1:W-:Y:S02]  /*e700*/  STS.128 [R42+0x21400], R4 ;  /* 0x021400042a007388 */ /* 0x0003e40000000c00 */
.L_x_409:
[----:B------:R-:W-:Y:S05]  /*e710*/  BSYNC B2 ;  /* 0x0000000000027941 */ /* 0x000fea0003800000 */
.L_x_408:
[----:B------:R-:W-:Y:S05]  /*e720*/  @P1 BRA `(.L_x_407) ;  /* 0x0000000400681947 */ /* 0x000fea0003800000 */
[----:B-1---5:R-:W1:Y:S01]  /*e730*/  LDS.128 R4, [R42+0x25400] ;  /* 0x025400002a047984 */ /* 0x022e620000000c00 */
        /* <DEDUP_REMOVED lines=44> */
[----:B------:R-:W-:Y:S01]  /*ea00*/  FMUL.FTZ R28, R37, R4 ;  /* 0x00000004251c7220 */ /* 0x000fe20000410000 */
        /* <DEDUP_REMOVED lines=44> */
.L_x_407:
[----:B------:R-:W-:Y:S05]  /*ecd0*/  BSYNC B1 ;  /* 0x0000000000017941 */ /* 0x000fea0003800000 */
.L_x_406:
[----:B------:R-:W-:Y:S01]  /*ece0*/  ISETP.GE.AND P0, PT, R234, R3, PT ;  /* 0x00000003ea00720c */ /* 0x000fe20003f06270 */
[----:B------:R-:W-:-:S12]  /*ecf0*/  BSSY B1, `(.L_x_410) ;  /* 0x00000be000017945 */ /* 0x000fd80003800000 */
[----:B------:R-:W-:Y:S05]  /*ed00*/  @P0 BRA `(.L_x_411) ;  /* 0x0000000800f00947 */ /* 0x000fea0003800000 */
[----:B-1-3-5:R1:W5:Y:S01]  /*ed10*/  LDL R42, [R1+0x2c] ;  /* 0x00002c00012a7983 */ /* 0x02a3620000100800 */
[----:B--2---:R-:W2:Y:S01]  /*ed20*/  LDC R5, c[0x0][0x3d4] ;  /* 0x0000f500ff057b82 */ /* 0x004ea20000000800 */
[----:B------:R-:W-:Y:S01]  /*ed30*/  BSSY B2, `(.L_x_412) ;  /* 0x000005e000027945 */ /* 0x000fe20003800000 */
[-C--:B--2---:R-:W-:Y:S02]  /*ed40*/  ISETP.GE.AND P0, PT, R18, R5.reuse, PT ;  /* 0x000000051200720c */ /* 0x084fe40003f06270 */
[----:B------:R-:W-:-:S11]  /*ed50*/  ISETP.GE.AND P1, PT, R236, R5, PT ;  /* 0x00000005ec00720c */ /* 0x000fd60003f26270 */
[----:B-1----:R-:W-:Y:S05]  /*ed60*/  @P0 BRA `(.L_x_413) ;  /* 0x0000000400680947 */ /* 0x002fea0003800000 */
        /* <DEDUP_REMOVED lines=90> */
.L_x_413:
[----:B------:R-:W-:Y:S05]  /*f310*/  BSYNC B2 ;  /* 0x0000000000027941 */ /* 0x000fea0003800000 */
.L_x_412:
        /* <DEDUP_REMOVED lines=91> */
.L_x_411:
[----:B------:R-:W-:Y:S05]  /*f8d0*/  BSYNC B1 ;  /* 0x0000000000017941 */ /* 0x000fea0003800000 */
.L_x_410:
[----:B------:R-:W-:-:S13]  /*f8e0*/  ISETP.GE.AND P0, PT, R235, R3, PT ;  /* 0x00000003eb00720c */ /* 0x000fda0003f06270 */
[----:B------:R-:W-:Y:S05]  /*f8f0*/  @P0 BRA `(.L_x_414) ;  /* 0x0000004000a80947 */ /* 0x000fea0003800000 */
[----:B0-----:R0:W5:Y:S01]  /*f900*/  LDL R37, [R1+0x2c] ;  /* 0x00002c0001257983 */ /* 0x0011620000100800 */
[----:B------:R-:W1:Y:S01]  /*f910*/  LDC R3, c[0x0][0x3d4] ;  /* 0x0000f500ff037b82 */ /* 0x000e620000000800 */
[----:B------:R-:W-:Y:S01]  /*f920*/  BSSY B1, `(.L_x_415) ;  /* 0x000005e000017945 */ /* 0x000fe20003800000 */
[-C--:B-1----:R-:W-:Y:S02]  /*f930*/  ISETP.GE.AND P0, PT, R18, R3.reuse, PT ;  /* 0x000000031200720c */ /* 0x082fe40003f06270 */
[----:B------:R-:W-:-:S11]  /*f940*/  ISETP.GE.AND P1, PT, R236, R3, PT ;  /* 0x00000003ec00720c */ /* 0x000fd60003f26270 */
[----:B0-----:R-:W-:Y:S05]  /*f950*/  @P0 BRA `(.L_x_416) ;  /* 0x0000000400680947 */ /* 0x001fea0003800000 */
[----:B--2345:R-:W0:Y:S01]  /*f960*/  LDS.128 R4, [R37+0x23400] ;  /* 0x0234000025047984 */ /* 0x03ce220000000c00 */
[----:B------:R-:W-:Y:S02]  /*f970*/  F2FP.F16.E4M3.UNPACK_B R29, R11 ;  /* 0x0000000bff1d723e */ /* 0x000fe400020006ff */
[----:B------:R-:W-:Y:S02]  /*f980*/  F2FP.F16.E4M3.UNPACK_B R27, R0 ;  /* 0x00000000ff1b723e */ /* 0x000fe400020006ff */
[----:B------:R-:W-:Y:S01]  /*f990*/  F2FP.F16.E4M3.UNPACK_B R35, R13 ;  /* 0x0000000dff23723e */ /* 0x000fe200020006ff */
[----:B------:R-:W-:Y:S02]  /*f9a0*/  HADD2.F32 R33, -RZ, R29.H1_H1 ;  /* 0x3000001dff217230 */ /* 0x000fe40000004100 */
[----:B------:R-:W-:Y:S02]  /*f9b0*/  HADD2.F32 R25, -RZ, R27.H1_H1 ;  /* 0x3000001bff197230 */ /* 0x000fe40000004100 */
[----:B------:R-:W-:Y:S01]  /*f9c0*/  HADD2.F32 R34, -RZ, R29.H0_H0 ;  /* 0x2000001dff227230 */ /* 0x000fe20000004100 */
[----:B------:R-:W-:-:S05]  /*f9d0*/  F2FP.F16.E4M3.UNPACK_B R29, R11.H1 ;  /* 0x0000000bff1d723e */ /* 0x000fca00030006ff */
[----:B------:R-:W-:Y:S01]  /*f9e0*/  HADD2.F32 R38, -RZ, R29.H0_H0 ;  /* 0x2000001dff267230 */ /* 0x000fe20000004100 */
[-C--:B0-----:R-:W-:Y:S02]  /*f9f0*/  F2FP.F16.E4M3.UNPACK_B R3, R4.reuse.H1 ;  /* 0x00000004ff03723e */ /* 0x081fe400030006ff */
[----:B------:R-:W-:Y:S02]  /*fa00*/  F2FP.F16.E4M3.UNPACK_B R4, R4 ;  /* 0x00000004ff04723e */ /* 0x000fe400020006ff */
[-C--:B------:R-:W-:Y:S01]  /*fa10*/  F2FP.F16.E4M3.UNPACK_B R20, R5.reuse ;  /* 0x00000005ff14723e */ /* 0x080fe200020006ff */
[--C-:B------:R-:W-:Y:S01]  /*fa20*/  HADD2.F32 R15, -RZ, R3.reuse.H0_H0 ;  /* 0x20000003ff0f7230 */ /* 0x100fe20000004100 */
[----:B------:R-:W-:Y:S01]  /*fa30*/  F2FP.F16.E4M3.UNPACK_B R5, R5.H1 ;  /* 0x00000005ff05723e */ /* 0x000fe200030006ff */
[----:B------:R-:W-:Y:S01]  /*fa40*/  HADD2.F32 R3, -RZ, R3.H1_H1 ;  /* 0x30000003ff037230 */ /* 0x000fe20000004100 */
[-C--:B------:R-:W-:Y:S02]  /*fa50*/  F2FP.F16.E4M3.UNPACK_B R21, R6.reuse ;  /* 0x00000006ff15723e */ /* 0x080fe400020006ff */
[----:B------:R-:W-:-:S02]  /*fa60*/  F2FP.F16.E4M3.UNPACK_B R6, R6.H1 ;  /* 0x00000006ff06723e */ /* 0x000fc400030006ff */
[-C--:B------:R-:W-:Y:S01]  /*fa70*/  FMUL.FTZ R26, R33, R3.reuse ;  /* 0x00000003211a7220 */ /* 0x080fe20000410000 */
[C---:B------:R-:W-:Y:S01]  /*fa80*/  FMUL.FTZ R28, R25.reuse, R3 ;  /* 0x00000003191c7220 */ /* 0x040fe20000410000 */
[--C-:B------:R-:W-:Y:S01]  /*fa90*/  HADD2.F32 R3, -RZ, R4.reuse.H1_H1 ;  /* 0x30000004ff037230 */ /* 0x100fe20000004100 */
[----:B------:R-:W-:Y:S01]  /*faa0*/  F2FP.F16.E4M3.UNPACK_B R24, R7 ;  /* 0x00000007ff18723e */ /* 0x000fe200020006ff */
[-C--:B------:R-:W-:Y:S01]  /*fab0*/  FFMA.FTZ R26, R25, R15.reuse, -R26 ;  /* 0x0000000f191a7223 */ /* 0x080fe2000001081a */
[----:B------:R-:W-:Y:S01]  /*fac0*/  FFMA.FTZ R25, R33, R15, R28 ;  /* 0x0000000f21197223 */ /* 0x000fe2000001001c */
[----:B------:R-:W-:Y:S02]  /*fad0*/  HADD2.F32 R28, -RZ, R27.H0_H0 ;  /* 0x2000001bff1c7230 */ /* 0x000fe40000004100 */
[----:B------:R-:W-:Y:S01]  /*fae0*/  FMUL.FTZ R11, R34, R3 ;  /* 0x00000003220b7220 */ /* 0x000fe20000410000 */
[----:B------:R-:W-:Y:S01]  /*faf0*/  HADD2.F32 R4, -RZ, R4.H0_H0 ;  /* 0x20000004ff047230 */ /* 0x000fe20000004100 */
[----:B------:R-:W-:Y:S01]  /*fb00*/  F2FP.F16.E4M3.UNPACK_B R27, R0.H1 ;  /* 0x00000000ff1b723e */ /* 0x000fe200030006ff */
        /* <DEDUP_REMOVED lines=8> */
[----:B------:R-:W-:Y:S01]  /*fb90*/  HADD2.F32 R5, -RZ, R5.H0_H0 ;  /* 0x20000005ff057230 */ /* 0x000fe20000004100 */
[----:B------:R-:W-:Y:S01]  /*fba0*/  F2FP.F16.E4M3.UNPACK_B R29, R9 ;  /* 0x00000009ff1d723e */ /* 0x000fe200020006ff */
[----:B------:R-:W-:-:S02]  /*fbb0*/  HADD2.F32 R36, -RZ, R27.H0_H0 ;  /* 0x2000001bff247230 */ /* 0x000fc40000004100 */
[C---:B------:R-:W-:Y:S01]  /*fbc0*/  FMUL.FTZ R34, R15.reuse, R3 ;  /* 0x000000030f227220 */ /* 0x040fe20000410000 */
[----:B------:R-:W-:Y:S02]  /*fbd0*/  HADD2.F32 R20, -RZ, R20.H0_H0 ;  /* 0x20000014ff147230 */ /* 0x000fe40000004100 */
[-C--:B------:R-:W-:Y:S01]  /*fbe0*/  FMUL.FTZ R3, R38, R0.reuse ;  /* 0x0000000026037220 */ /* 0x080fe20000410000 */
[-C--:B------:R-:W-:Y:S01]  /*fbf0*/  FFMA.FTZ R28, R15, R5.reuse, -R28 ;  /* 0x000000050f1c7223 */ /* 0x080fe2000001081c */
[----:B------:R-:W-:Y:S01]  /*fc00*/  FFMA.FTZ R27, R33, R5, R34 ;  /* 0x00000005211b7223 */ /* 0x000fe20000010022 */
[C---:B------:R-:W-:Y:S01]  /*fc10*/  FMUL.FTZ R15, R36.reuse, R0 ;  /* 0x00000000240f7220 */ /* 0x040fe20000410000 */
[----:B------:R-:W-:Y:S01]  /*fc20*/  FFMA.FTZ R5, R36, R20, -R3 ;  /* 0x0000001424057223 */ /* 0x000fe20000010803 */
[----:B------:R-:W-:Y:S01]  /*fc30*/  HADD2.F32 R36, -RZ, R35.H1_H1 ;  /* 0x30000023ff247230 */ /* 0x000fe20000004100 */
[----:B------:R-:W-:Y:S01]  /*fc40*/  F2FP.F16.E4M3.UNPACK_B R7, R7.H1 ;  /* 0x00000007ff07723e */ /* 0x000fe200030006ff */
[----:B------:R-:W-:-:S02]  /*fc50*/  HADD2.F32 R3, -RZ, R6.H1_H1 ;  /* 0x30000006ff037230 */ /* 0x000fc40000004100 */
[----:B------:R-:W-:Y:S01]  /*fc60*/  FFMA.FTZ R20, R38, R20, R15 ;  /* 0x0000001426147223 */ /* 0x000fe2000001000f */
[----:B------:R-:W-:Y:S01]  /*fc70*/  HADD2.F32 R34, -RZ, R29.H1_H1 ;  /* 0x3000001dff227230 */ /* 0x000fe20000004100 */
[----:B------:R-:W-:Y:S01]  /*fc80*/  F2FP.F16.E4M3.UNPACK_B R33, R13.H1 ;  /* 0x0000000dff21723e */ /* 0x000fe200030006ff */
[----:B------:R-:W-:Y:S02]  /*fc90*/  HADD2.F32 R6, -RZ, R6.H0_H0 ;  /* 0x20000006ff067230 */ /* 0x000fe40000004100 */
[-C--:B------:R-:W-:Y:S01]  /*fca0*/  FMUL.FTZ R15, R36, R3.reuse ;  /* 0x00000003240f7220 */ /* 0x080fe20000410000 */
[----:B------:R-:W-:Y:S02]  /*fcb0*/  HADD2.F32 R35, -RZ, R35.H0_H0 ;  /* 0x20000023ff237230 */ /* 0x000fe40000004100 */
[C---:B------:R-:W-:Y:S01]  /*fcc0*/  FMUL.FTZ R3, R34.reuse, R3 ;  /* 0x0000000322037220 */ /* 0x040fe20000410000 */
[----:B------:R-:W-:Y:S02]  /*fcd0*/  HADD2.F32 R0, -RZ, R21.H1_H1 ;  /* 0x30000015ff007230 */ /* 0x000fe40000004100 */
[----:B------:R-:W-:Y:S01]  /*fce0*/  FFMA.FTZ R15, R34, R6, -R15 ;  /* 0x00000006220f7223 */ /* 0x000fe2000001080f */
[----:B------:R-:W-:Y:S01]  /*fcf0*/  HADD2.F32 R29, -RZ, R29.H0_H0 ;  /* 0x2000001dff1d7230 */ /* 0x000fe20000004100 */
[----:B------:R-:W-:Y:S01]  /*fd00*/  F2FP.F16.E4M3.UNPACK_B R9, R9.H1 ;  /* 0x00000009ff09723e */ /* 0x000fe200030006ff */
[----:B------:R-:W-:-:S02]  /*fd10*/  HADD2.F32 R21, -RZ, R21.H0_H0 ;  /* 0x20000015ff157230 */ /* 0x000fc40000004100 */
[----:B------:R-:W-:Y:S01]  /*fd20*/  FMUL.FTZ R34, R35, R0 ;  /* 0x0000000023227220 */ /* 0x000fe20000410000 */
[----:B------:R-:W-:Y:S01]  /*fd30*/  FFMA.FTZ R6, R36, R6, R3 ;  /* 0x0000000624067223 */ /* 0x000fe20000010003 */
[C---:B------:R-:W-:Y:S01]  /*fd40*/  FMUL.FTZ R0, R29.reuse, R0 ;  /* 0x000000001d007220 */ /* 0x040fe20000410000 */
[----:B------:R-:W-:Y:S02]  /*fd50*/  HADD2.F32 R3, -RZ, R7.H1_H1 ;  /* 0x30000007ff037230 */ /* 0x000fe40000004100 */
[-C--:B------:R-:W-:Y:S01]  /*fd60*/  FFMA.FTZ R34, R29, R21.reuse, -R34 ;  /* 0x000000151d227223 */ /* 0x080fe20000010822 */
[----:B------:R-:W-:Y:S02]  /*fd70*/  HADD2.F32 R29, -RZ, R33.H1_H1 ;  /* 0x30000021ff1d7230 */ /* 0x000fe40000004100 */
[----:B------:R-:W-:Y:S01]  /*fd80*/  FFMA.FTZ R21, R35, R21, R0 ;  /* 0x0000001523157223 */ /* 0x000fe20000010000 */
[----:B------:R-:W-:Y:S01]  /*fd90*/  HADD2.F32 R13, -RZ, R9.H1_H1 ;  /* 0x30000009ff0d7230 */ /* 0x000fe20000004100 */
[----:B------:R-:W-:Y:S01]  /*fda0*/  F2FP.SATFINITE.E4M3.F32.PACK_AB_MERGE_C R25, R25, R26, RZ ;  /* 0x0000001a1919723e */ /* 0x000fe200048070ff */
[----:B------:R-:W-:-:S02]  /*fdb0*/  HADD2.F32 R42, -RZ, R33.H0_H0 ;  /* 0x20000021ff2a7230 */ /* 0x000fc40000004100 */
[-C--:B------:R-:W-:Y:S01]  /*fdc0*/  FMUL.FTZ R36, R29, R3.reuse ;  /* 0x000000031d247220 */ /* 0x080fe20000410000 */
[--C-:B------:R-:W-:Y:S02]  /*fdd0*/  HADD2.F32 R0, -RZ, R24.reuse.H1_H1 ;  /* 0x30000018ff007230 */ /* 0x100fe40000004100 */
[----:B------:R-:W-:Y:S01]  /*fde0*/  FMUL.FTZ R38, R13, R3 ;  /* 0x000000030d267220 */ /* 0x000fe20000410000 */
[----:B------:R-:W-:Y:S01]  /*fdf0*/  HADD2.F32 R7, -RZ, R7.H0_H0 ;  /* 0x20000007ff077230 */ /* 0x000fe20000004100 */
[----:B------:R-:W-:Y:S01]  /*fe00*/  F2FP.SATFINITE.E4M3.F32.PACK_AB_MERGE_C R27, R27, R28, RZ ;  /* 0x0000001c1b1b723e */ /* 0x000fe200048070ff */
[----:B------:R-:W-:Y:S02]  /*fe10*/  HADD2.F32 R40, -RZ, R9.H0_H0 ;  /* 0x20000009ff287230 */ /* 0x000fe40000004100 */
[-C--:B------:R-:W-:Y:S01]  /*fe20*/  FMUL.FTZ R3, R42, R0.reuse ;  /* 0x000000002a037220 */ /* 0x080fe20000410000 */
[----:B------:R-:W-:Y:S02]  /*fe30*/  HADD2.F32 R24, -RZ, R24.H0_H0 ;  /* 0x20000018ff187230 */ /* 0x000fe40000004100 */
[-C--:B------:R-:W-:Y:S01]  /*fe40*/  FFMA.FTZ R36, R13, R7.reuse, -R36 ;  /* 0x000000070d247223 */ /* 0x080fe20000010824 */
[----:B------:R-:W-:Y:S01]  /*fe50*/  FFMA.FTZ R7, R29, R7, R38 ;  /* 0x000000071d077223 */ /* 0x000fe20000010026 */
[----:B------:R-:W-:Y:S01]  /*fe60*/  FMUL.FTZ R9, R40, R0 ;  /* 0x0000000028097220 */ /* 0x000fe20000410000 */
[----:B------:R-:W-:Y:S01]  /*fe70*/  F2FP.SATFINITE.E4M3.F32.PACK_AB_MERGE_C R6, R6, R15, RZ ;  /* 0x0000000f0606723e */ /* 0x000fe200048070ff */
[-C--:B------:R-:W-:Y:S01]  /*fe80*/  FFMA.FTZ R3, R40, R24.reuse, -R3 ;  /* 0x0000001828037223 */ /* 0x080fe20000010803 */
[----:B------:R-:W-:Y:S01]  /*fe90*/  F2FP.SATFINITE.E4M3.F32.PACK_AB_MERGE_C R4, R4, R11, R25 ;  /* 0x0000000b0404723e */ /* 0x000fe20004807019 */
[----:B------:R-:W-:Y:S01]  /*fea0*/  FFMA.FTZ R24, R42, R24, R9 ;  /* 0x000000182a187223 */ /* 0x000fe20000010009 */
[----:B------:R-:W-:-:S02]  /*feb0*/  F2FP.SATFINITE.E4M3.F32.PACK_AB_MERGE_C R7, R7, R36, RZ ;  /* 0x000000240707723e */ /* 0x000fc400048070ff */
[----:B------:R-:W-:Y:S02]  /*fec0*/  F2FP.SATFINITE.E4M3.F32.PACK_AB_MERGE_C R5, R20, R5, R27 ;  /* 0x000000051405723e */ /* 0x000fe4000480701b */
[----:B------:R-:W-:Y:S02]  /*fed0*/  F2FP.SATFINITE.E4M3.F32.PACK_AB_MERGE_C R6, R21, R34, R6 ;  /* 0x000000221506723e */ /* 0x000fe40004807006 */
[----:B------:R-:W-:-:S05]  /*fee0*/  F2FP.SATFINITE.E4M3.F32.PACK_AB_MERGE_C R7, R24, R3, R7 ;  /* 0x000000031807723e */ /* 0x000fca0004807007 */
[----:B------:R0:W-:Y:S02]  /*fef0*/  STS.128 [R37+0x23400], R4 ;  /* 0x0234000425007388 */ /* 0x0001e40000000c00 */
.L_x_416:
[----:B------:R-:W-:Y:S05]  /*ff00*/  BSYNC B1 ;  /* 0x0000000000017941 */ /* 0x000fea0003800000 */
.L_x_415:
[----:B------:R-:W-:Y:S05]  /*ff10*/  @P1 BRA `(.L_x_414) ;  /* 0x0000003c00201947 */ /* 0x000fea0003800000 */
[----:B0-2345:R-:W0:Y:S01]  /*ff20*/  LDS.128 R4, [R37+0x27400] ;  /* 0x0274000025047984 */ /* 0x03de220000000c00 */
[----:B------:R-:W-:Y:S02]  /*ff30*/  F2FP.F16.E4M3.UNPACK_B R24, R12 ;  /* 0x0000000cff18723e */ /* 0x000fe400020006ff */
[----:B------:R-:W-:Y:S02]  /*ff40*/  F2FP.F16.E4M3.UNPACK_B R15, R8 ;  /* 0x00000008ff0f723e */ /* 0x000fe400020006ff */
[----:B------:R-:W-:Y:S01]  /*ff50*/  F2FP.F16.E4M3.UNPACK_B R12, R12.H1 ;  /* 0x0000000cff0c723e */ /* 0x000fe200030006ff */
[--C-:B------:R-:W-:Y:S01]  /*ff60*/  HADD2.F32 R25, -RZ, R24.reuse.H1_H1 ;  /* 0x30000018ff197230 */ /* 0x100fe20000004100 */
[----:B------:R-:W-:Y:S01]  /*ff70*/  F2FP.F16.E4M3.UNPACK_B R26, R8.H1 ;  /* 0x00000008ff1a723e */ /* 0x000fe200030006ff */
[----:B------:R-:W-:Y:S02]  /*ff80*/  HADD2.F32 R21, -RZ, R15.H1_H1 ;  /* 0x3000000fff157230 */ /* 0x000fe40000004100 */
[----:B------:R-:W-:-:S02]  /*ff90*/  HADD2.F32 R28, -RZ, R24.H0_H0 ;  /* 0x20000018ff1c7230 */ /* 0x000fc40000004100 */
[----:B------:R-:W-:Y:S02]  /*ffa0*/  HADD2.F32 R24, -RZ, R15.H0_H0 ;  /* 0x2000000fff187230 */ /* 0x000fe40000004100 */
[--C-:B------:R-:W-:Y:S02]  /*ffb0*/  HADD2.F32 R29, -RZ, R12.reuse.H1_H1 ;  /* 0x3000000cff1d7230 */ /* 0x100fe40000004100 */
[----:B------:R-:W-:Y:S01]  /*ffc0*/  HADD2.F32 R27, -RZ, R12.H0_H0 ;  /* 0x2000000cff1b7230 */ /* 0x000fe20000004100 */
[-C--:B0-----:R-:W-:Y:S02]  /*ffd0*/  F2FP.F16.E4M3.UNPACK_B R0, R4.reuse.H1 ;  /* 0x00000004ff00723e */ /* 0x081fe400030006ff */
[----:B------:R-:W-:Y:S02]  /*ffe0*/  F2FP.F16.E4M3.UNPACK_B R4, R4 ;  /* 0x00000004ff04723e */ /* 0x000fe400020006ff */
[-C--:B------:R-:W-:Y:S01]  /*fff0*/  F2FP.F16.E4M3.UNPACK_B R9, R5.reuse ;  /* 0x00000005ff09723e */ /* 0x080fe200020006ff */
[--C-:B------:R-:W-:Y:S01]  /*10000*/  HADD2.F32 R3, -RZ, R0.reuse.H0_H0 ;  /* 0x20000000ff037230 */ /* 0x100fe20000004100 */
[----:B------:R-:W-:Y:S01]  /*10010*/  F2FP.F16.E4M3.UNPACK_B R5, R5.H1 ;  /* 0x00000005ff05723e */ /* 0x000fe200030006ff */
[----:B------:R-:W-:Y:S01]  /*10020*/  HADD2.F32 R0, -RZ, R0.H1_H1 ;  /* 0x30000000ff007230 */ /* 0x000fe20000004100 */
[----:B------:R-:W-:-:S02]  /*10030*/  F2FP.F16.E4M3.UNPACK_B R11, R6 ;  /* 0x00000006ff0b723e */ /* 0x000fc400020006ff */
[----:B------:R-:W-:Y:S02]  /*10040*/  F2FP.F16.E4M3.UNPACK_B R6, R6.H1 ;  /* 0x00000006ff06723e */ /* 0x000fe400030006ff */
[-C--:B------:R-:W-:Y:S01]  /*10050*/  FMUL.FTZ R20, R25, R0.reuse ;  /* 0x0000000019147220 */ /* 0x080fe20000410000 */
[C---:B------:R-:W-:Y:S01]  /*10060*/  FMUL.FTZ R0, R21.reuse, R0 ;  /* 0x0000000015007220 */ /* 0x040fe20000410000 */
[----:B------:R-:W-:Y:S02]  /*10070*/  F2FP.F16.E4M3.UNPACK_B R13, R7 ;  /* 0x00000007ff0d723e */ /* 0x000fe400020006ff */
[-C--:B------:R-:W-:Y:S01]  /*10080*/  FFMA.FTZ R20, R21, R3.reuse, -R20 ;  /* 0x0000000315147223 */ /* 0x080fe20000010814 */
[----:B------:R-:W-:Y:S01]  /*10090*/  FFMA.FTZ R25, R25, R3, R0 ;  /* 0x0000000319197223 */ /* 0x000fe20000010000 */
[--C-:B------:R-:W-:Y:S01]  /*100a0*/  HADD2.F32 R0, -RZ, R4.reuse.H1_H1 ;  /* 0x30000004ff007230 */ /* 0x100fe20000004100 */
[----:B------:R-:W-:Y:S01]  /*100b0*/  F2FP.F16.E4M3.UNPACK_B R7, R7.H1 ;  /* 0x00000007ff07723e */ /* 0x000fe200030006ff */
[----:B------:R-:W-:-:S02]  /*100c0*/  HADD2.F32 R4, -RZ, R4.H0_H0 ;  /* 0x20000004ff047230 */ /* 0x000fc40000004100 */
[--C-:B------:R-:W-:Y:S02]  /*100d0*/  HADD2.F32 R3, -RZ, R5.reuse.H1_H1 ;  /* 0x30000005ff037230 */ /* 0x100fe40000004100 */
[-C--:B------:R-:W-:Y:S01]  /*100e0*/  FMUL.FTZ R15, R28, R0.reuse ;  /* 0x000000001c0f7220 */ /* 0x080fe20000410000 */
[C---:B------:R-:W-:Y:S01]  /*100f0*/  FMUL.FTZ R21, R24.reuse, R0 ;  /* 0x0000000018157220 */ /* 0x040fe20000410000 */
[----:B------:R-:W-:Y:S01]  /*10100*/  HADD2.F32 R5, -RZ, R5.H0_H0 ;  /* 0x20000005ff057230 */ /* 0x000fe20000004100 */
[----:B------:R-:W-:Y:S01]  /*10110*/  F2FP.SATFINITE.E4M3.F32.PACK_AB_MERGE_C R20, R25, R20, RZ ;  /* 0x000000141914723e */ /* 0x000fe200048070ff */
[-C--:B------:R-:W-:Y:S01]  /*10120*/  FFMA.FTZ R15, R24, R4.reuse, -R15 ;  /* 0x00000004180f7223 */ /* 0x080fe2000001080f */
[----:B------:R-:W-:Y:S01]  /*10130*/  FFMA.FTZ R4, R28, R4, R21 ;  /* 0x000000041c047223 */ /* 0x000fe20000010015 */
[----:B------:R-:W-:Y:S02]  /*10140*/  HADD2.F32 R21, -RZ, R26.H1_H1 ;  /* 0x3000001aff157230 */ /* 0x000fe40000004100 */
[----:B------:R-:W-:Y:S01]  /*10150*/  FMUL.FTZ R8, R29, R3 ;  /* 0x000000031d087220 */ /* 0x000fe20000410000 */
[----:B------:R-:W-:-:S02]  /*10160*/  HADD2.F32 R0, -RZ, R9.H1_H1 ;  /* 0x30000009ff007230 */ /* 0x000fc40000004100 */
[----:B------:R-:W-:Y:S02]  /*10170*/  HADD2.F32 R9, -RZ, R9.H0_H0 ;  /* 0x20000009ff097230 */ /* 0x000fe40000004100 */
[C---:B------:R-:W-:Y:S01]  /*10180*/  FMUL.FTZ R24, R21.reuse, R3 ;  /* 0x0000000315187220 */ /* 0x040fe20000410000 */
[-C--:B------:R-:W-:Y:S01]  /*10190*/  FFMA.FTZ R12, R21, R5.reuse, -R8 ;  /* 0x00000005150c7223 */ /* 0x080fe20000010808 */
[----:B------:R-:W-:Y:S01]  /*101a0*/  HADD2.F32 R3, -RZ, R26.H0_H0 ;  /* 0x2000001aff037230 */ /* 0x000fe20000004100 */
[----:B------:R-:W-:Y:S01]  /*101b0*/  F2FP.F16.E4M3.UNPACK_B R26, R14 ;  /* 0x0000000eff1a723e */ /* 0x000fe200020006ff */
[----:B------:R-:W-:Y:S01]  /*101c0*/  FMUL.FTZ R8, R27, R0 ;  /* 0x000000001b087220 */ /* 0x000fe20000410000 */
[----:B------:R-:W-:Y:S01]  /*101d0*/  F2FP.F16.E4M3.UNPACK_B R21, R10 ;  /* 0x0000000aff15723e */ /* 0x000fe200020006ff */
[----:B------:R-:W-:Y:S01]  /*101e0*/  FFMA.FTZ R5, R29, R5, R24 ;  /* 0x000000051d057223 */ /* 0x000fe20000010018 */
[C---:B------:R-:W-:Y:S01]  /*101f0*/  FMUL.FTZ R0, R3.reuse, R0 ;  /* 0x0000000003007220 */ /* 0x040fe20000410000 */
[----:B------:R-:W-:Y:S01]  /*10200*/  FFMA.FTZ R8, R3, R9, -R8 ;  /* 0x0000000903087223 */ /* 0x000fe20000010808 */
[----:B------:R-:W-:Y:S01]  /*10210*/  HADD2.F32 R28, -RZ, R26.H1_H1 ;  /* 0x3000001aff1c7230 */ /* 0x000fe20000004100 */
[----:B------:R-:W-:Y:S01]  /*10220*/  F2FP.F16.E4M3.UNPACK_B R14, R14.H1 ;  /* 0x0000000eff0e723e */ /* 0x000fe200030006ff */
[----:B------:R-:W-:-:S02]  /*10230*/  HADD2.F32 R3, -RZ, R6.H1_H1 ;  /* 0x30000006ff037230 */ /* 0x000fc40000004100 */
[----:B------:R-:W-:Y:S01]  /*10240*/  FFMA.FTZ R9, R27, R9, R0 ;  /* 0x000000091b097223 */ /* 0x000fe20000010000 */
[--C-:B------:R-:W-:Y:S01]  /*10250*/  HADD2.F32 R24, -RZ, R21.reuse.H1_H1 ;  /* 0x30000015ff187230 */ /* 0x100fe20000004100 */
[----:B------:R-:W-:Y:S01]  /*10260*/  F2FP.SATFINITE.E4M3.F32.PACK_AB_MERGE_C R5, R5, R12, RZ ;  /* 0x0000000c0505723e */ /* 0x000fe200048070ff */
[----:B------:R-:W-:Y:S02]  /*10270*/  HADD2.F32 R27, -RZ, R21.H0_H0 ;  /* 0x20000015ff1b7230 */ /* 0x000fe40000004100 */
[-C--:B------:R-:W-:Y:S01]  /*10280*/  FMUL.FTZ R21, R28, R3.reuse ;  /* 0x000000031c157220 */ /* 0x080fe20000410000 */
[----:B------:R-:W-:Y:S02]  /*10290*/  HADD2.F32 R6, -RZ, R6.H0_H0 ;  /* 0x20000006ff067230 */ /* 0x000fe40000004100 */
[----:B------:R-:W-:Y:S01]  /*102a0*/  FMUL.FTZ R3, R24, R3 ;  /* 0x0000000318037220 */ /* 0x000fe20000410000 */
[----:B------:R-:W-:Y:S01]  /*102b0*/  HADD2.F32 R29, -RZ, R26.H0_H0 ;  /* 0x2000001aff1d7230 */ /* 0x000fe20000004100 */
[----:B------:R-:W-:Y:S01]  /*102c0*/  F2FP.SATFINITE.E4M3.F32.PACK_AB_MERGE_C R4, R4, R15, R20 ;  /* 0x0000000f0404723e */ /* 0x000fe20004807014 */
[----:B------:R-:W-:-:S02]  /*102d0*/  HADD2.F32 R0, -RZ, R11.H1_H1 ;  /* 0x3000000bff007230 */ /* 0x000fc40000004100 */
[----:B------:R-:W-:Y:S01]  /*102e0*/  FFMA.FTZ R21, R24, R6, -R21 ;  /* 0x0000000618157223 */ /* 0x000fe20000010815 */
[----:B------:R-:W-:Y:S01]  /*102f0*/  HADD2.F32 R11, -RZ, R11.H0_H0 ;  /* 0x2000000bff0b7230 */ /* 0x000fe20000004100 */
[----:B------:R-:W-:Y:S01]  /*10300*/  F2FP.F16.E4M3.UNPACK_B R24, R10.H1 ;  /* 0x0000000aff18723e */ /* 0x000fe200030006ff */
[----:B------:R-:W-:Y:S01]  /*10310*/  FFMA.FTZ R6, R28, R6, R3 ;  /* 0x000000061c067223 */ /* 0x000fe20000010003 */
[-C--:B------:R-:W-:Y:S01]  /*10320*/  FMUL.FTZ R10, R29, R0.reuse ;  /* 0x000000001d0a7220 */ /* 0x080fe20000410000 */
[----:B------:R-:W-:Y:S01]  /*10330*/  FMUL.FTZ R0, R27, R0 ;  /* 0x000000001b007220 */ /* 0x000fe20000410000 */
[----:B------:R-:W-:Y:S01]  /*10340*/  HADD2.F32 R35, -RZ, R14.H1_H1 ;  /* 0x3000000eff237230 */ /* 0x000fe20000004100 */
[----:B------:R-:W-:Y:S01]  /*10350*/  F2FP.SATFINITE.E4M3.F32.PACK_AB_MERGE_C R5, R9, R8, R5 ;  /* 0x000000080905723e */ /* 0x000fe20004807005 */
[-C--:B------:R-:W-:Y:S01]  /*10360*/  FFMA.FTZ R10, R27, R11.reuse, -R10 ;  /* 0x0000000b1b0a7223 */ /* 0x080fe2000001080a */
[----:B------:R-:W-:Y:S01]  /*10370*/  FFMA.FTZ R11, R29, R11, R0 ;  /* 0x0000000b1d0b7223 */ /* 0x000fe20000010000 */
[----:B------:R-:W-:Y:S01]  /*10380*/  HADD2.F32 R3, -RZ, R7.H1_H1 ;  /* 0x30000007ff037230 */ /* 0x000fe20000004100 */
[----:B------:R-:W-:Y:S01]  /*10390*/  F2FP.SATFINITE.E4M3.F32.PACK_AB_MERGE_C R6, R6, R21, RZ ;  /* 0x000000150606723e */ /* 0x000fe200048070ff */
[----:B------:R-:W-:-:S02]  /*103a0*/  HADD2.F32 R29, -RZ, R24.H1_H1 ;  /* 0x30000018ff1d7230 */ /* 0x000fc40000004100 */
[----:B------:R-:W-:Y:S02]  /*103b0*/  HADD2.F32 R27, -RZ, R24.H0_H0 ;  /* 0x20000018ff1b7230 */ /* 0x000fe40000004100 */
[-C--:B------:R-:W-:Y:S01]  /*103c0*/  FMUL.FTZ R24, R35, R3.reuse ;  /* 0x0000000323187220 */ /* 0x080fe20000410000 */
[----:B------:R-:W-:Y:S02]  /*103d0*/  HADD2.F32 R33, -RZ, R14.H0_H0 ;  /* 0x2000000eff217230 */ /* 0x000fe40000004100 */
[----:B------:R-:W-:Y:S01]  /*103e0*/  FMUL.FTZ R26, R29, R3 ;  /* 0x000000031d1a7220 */ /* 0x000fe20000410000 */
[----:B------:R-:W-:Y:S01]  /*103f0*/  HADD2.F32 R0, -RZ, R13.H1_H1 ;  /* 0x3000000dff007230 */ /* 0x000fe20000004100 */
[----:B------:R-:W-:Y:S01]  /*10400*/  F2FP.SATFINITE.E4M3.F32.PACK_AB_MERGE_C R6, R11, R10, R6 ;  /* 0x0000000a0b06723e */ /* 0x000fe20004807006 */
[----:B------:R-:W-:Y:S02]  /*10410*/  HADD2.F32 R7, -RZ, R7.H0_H0 ;  /* 0x20000007ff077230 */ /* 0x000fe40000004100 */
[----:B------:R-:W-:-:S02]  /*10420*/  HADD2.F32 R13, -RZ, R13.H0_H0 ;  /* 0x2000000dff0d7230 */ /* 0x000fc40000004100 */
[-C--:B------:R-:W-:Y:S01]  /*10430*/  FMUL.FTZ R14, R33, R0.reuse ;  /* 0x00000000210e7220 */ /* 0x080fe20000410000 */
[----:B------:R-:W-:Y:S01]  /*10440*/  FMUL.FTZ R0, R27, R0 ;  /* 0x000000001b007220 */ /* 0x000fe20000410000 */
[-C--:B------:R-:W-:Y:S01]  /*10450*/  FFMA.FTZ R24, R29, R7.reuse, -R24 ;  /* 0x000000071d187223 */ /* 0x080fe20000010818 */
[----:B------:R-:W-:Y:S01]  /*10460*/  FFMA.FTZ R7, R35, R7, R26 ;  /* 0x0000000723077223 */ /* 0x000fe2000001001a */
[-C--:B------:R-:W-:Y:S01]  /*10470*/  FFMA.FTZ R14, R27, R13.reuse, -R14 ;  /* 0x0000000d1b0e7223 */ /* 0x080fe2000001080e */
[----:B------:R-:W-:-:S03]  /*10480*/  FFMA.FTZ R13, R33, R13, R0 ;  /* 0x0000000d210d7223 */ /* 0x000fc60000010000 */
[----:B------:R-:W-:-:S04]  /*10490*/  F2FP.SATFINITE.E4M3.F32.PACK_AB_MERGE_C R7, R7, R24, RZ ;  /* 0x000000180707723e */ /* 0x000fc800048070ff */
[----:B------:R-:W-:-:S05]  /*104a0*/  F2FP.SATFINITE.E4M3.F32.PACK_AB_MERGE_C R7, R13, R14, R7 ;  /* 0x0000000e0d07723e */ /* 0x000fca0004807007 */
[----:B------:R0:W-:Y:S01]  /*104b0*/  STS.128 [R37+0x27400], R4 ;  /* 0x0274000425007388 */ /* 0x0001e20000000c00 */
[----:B------:R-:W-:Y:S05]  /*104c0*/  BRA `(.L_x_414) ;  /* 0x0000003400b47947 */ /* 0x000fea0003800000 */
.L_x_393:
[----:B------:R-:W0:Y:S01]  /*104d0*/  LDC R21, c[0x0][0x3d4] ;  /* 0x0000f500ff157b82 */ /* 0x000e220000000800 */
[----:B------:R-:W-:Y:S02]  /*104e0*/  ISETP.GE.AND P0, PT, R22, R3, PT ;  /* 0x000000031600720c */ /* 0x000fe40003f06270 */
[----:B------:R-:W-:Y:S02]  /*104f0*/  CS2R R36, SRZ ;  /* 0x0000000000247805 */ /* 0x000fe4000001ff00 */
[----:B------:R-:W-:Y:S02]  /*10500*/  CS2R R38, SRZ ;  /* 0x0000000000267805 */ /* 0x000fe4000001ff00 */
[----:B------:R-:W-:Y:S02]  /*10510*/  CS2R R4, SRZ ;  /* 0x0000000000047805 */ /* 0x000fe4000001ff00 */
[----:B------:R-:W-:Y:S01]  /*10520*/  CS2R R6, SRZ ;  /* 0x0000000000067805 */ /* 0x000fe2000001ff00 */
[----:B------:R-:W-:Y:S01]  /*10530*/  UMOV UR4, 0xffffffff ;  /* 0xffffffff00047882 */ /* 0x000fe20000000000 */
[----:B0-----:R-:W-:-:S13]  /*10540*/  ISETP.GE.OR P0, PT, R16, R21, P0 ;  /* 0x000000151000720c */ /* 0x001fda0000706670 */
[----:B------:R0:W5:Y:S04]  /*10550*/  @!P0 LDG.E.128 R36, desc[UR42][R34.64] ;  /* 0x0000002a22248981 */ /* 0x000168000c1e1d00 */
[----:B------:R0:W5:Y:S01]  /*10560*/  @!P0 LDG.E.128 R4, desc[UR42][R40.64] ;  /* 0x0000002a28048981 */ /* 0x000162000c1e1d00 */
[----:B------:R-:W-:Y:S01]  /*10570*/  ISETP.GE.AND P0, PT, R16, R21, PT ;  /* 0x000000151000720c */ /* 0x000fe20003f06270 */
[----:B------:R-:W-:-:S12]  /*10580*/  BRA.DIV UR4, `(.L_x_417) ;  /* 0x0000014e04e47947 */ /* 0x000fd8000b800000 */
.L_x_619:
[----:B------:R-:W-:-:S03]  /*10590*/  UMOV UR4, 0xffffffff ;  /* 0xffffffff00047882 */ /* 0x000fc60000000000 */
[----:B------:R-:W-:Y:S05]  /*105a0*/  BRA.DIV UR4, `(.L_x_418) ;  /* 0x0000015204047947 */ /* 0x000fea000b800000 */
.L_x_622:
[----:B------:R-:W-:-:S03]  /*105b0*/  UMOV UR4, 0xffffffff ;  /* 0xffffffff00047882 */ /* 0x000fc60000000000 */
[----:B------:R-:W-:Y:S05]  /*105c0*/  BRA.DIV UR4, `(.L_x_419) ;  /* 0x0000015204247947 */ /* 0x000fea000b800000 */
.L_x_625:
[----:B------:R-:W-:-:S03]  /*105d0*/  UMOV UR4, 0xffffffff ;  /* 0xffffffff00047882 */ /* 0x000fc60000000000 */
[----:B------:R-:W-:Y:S05]  /*105e0*/  BRA.DIV UR4, `(.L_x_420) ;  /* 0x0000015204447947 */ /* 0x000fea000b800000 */
.L_x_628:
[----:B------:R-:W-:Y:S01]  /*105f0*/  ULEA.HI UR4, UR45, UR45, URZ, 0x1 ;  /* 0x0000002d2d047291 */ /* 0x000fe2000f8f083f */
[----:B-----5:R-:W-:Y:S01]  /*10600*/  SHF.R.U32.HI R11, RZ, 0x8, R37 ;  /* 0x00000008ff0b7819 */ /* 0x020fe20000011625 */
[----:B------:R-:W-:Y:S01]  /*10610*/  BSSY B1, `(.L_x_421) ;  /* 0x0000044000017945 */ /* 0x000fe20003800000 */
[----:B------:R-:W-:Y:S01]  /*10620*/  SHF.R.U32.HI R0, RZ, 0x8, R36 ;  /* 0x00000008ff007819 */ /* 0x000fe20000011624 */
[----:B------:R-:W-:Y:S01]  /*10630*/  ULOP3.LUT UR4, UR4, 0xfffffffe, URZ, 0xc0, !UPT ;  /* 0xfffffffe04047892 */ /* 0x000fe2000f8ec03f */
[----:B------:R-:W-:Y:S02]  /*10640*/  LOP3.LUT R10, R37, 0xff, RZ, 0xc0, !PT ;  /* 0x000000ff250a7812 */ /* 0x000fe400078ec0ff */
[----:B------:R-:W-:Y:S01]  /*10650*/  LOP3.LUT R11, R11, 0xff, RZ, 0xc0, !PT ;  /* 0x000000ff0b0b7812 */ /* 0x000fe200078ec0ff */
[----:B------:R-:W-:Y:S01]  /*10660*/  UIADD3 UR4, UR45, -UR4, URZ ;  /* 0x800000042d047290 */ /* 0x000fe2000fffe03f */
[----:B------:R-:W-:Y:S02]  /*10670*/  LOP3.LUT R8, R36, 0xff, RZ, 0xc0, !PT ;  /* 0x000000ff24087812 */ /* 0x000fe400078ec0ff */
[----:B------:R-:W-:-:S02]  /*10680*/  LOP3.LUT R9, R0, 0xff, RZ, 0xc0, !PT ;  /* 0x000000ff00097812 */ /* 0x000fc400078ec0ff */
[----:B------:R-:W-:Y:S01]  /*10690*/  PRMT R10, R11, 0x7604, R10 ;  /* 0x000076040b0a7816 */ /* 0x000fe2000000000a */
[----:B------:R-:W-:Y:S01]  /*106a0*/  IMAD.U32 R20, RZ, RZ, UR4 ;  /* 0x00000004ff147e24 */ /* 0x000fe2000f8e00ff */
[----:B------:R-:W-:Y:S02]  /*106b0*/  SHF.R.U32.HI R11, RZ, 0x8, R39 ;  /* 0x00000008ff0b7819 */ /* 0x000fe40000011627 */
[----:B------:R-:W-:Y:S02]  /*106c0*/  SHF.R.U32.HI R0, RZ, 0x8, R38 ;  /* 0x00000008ff007819 */ /* 0x000fe40000011626 */
[----:B------:R-:W-:Y:S02]  /*106d0*/  SHF.L.U32 R20, R20, 0x1f, RZ ;  /* 0x0000001f14147819 */ /* 0x000fe400000006ff */
[-C--:B------:R-:W-:Y:S02]  /*106e0*/  ISETP.GE.OR P1, PT, R22, R3.reuse, P0 ;  /* 0x000000031600720c */ /* 0x080fe40000726670 */
[-C--:B------:R-:W-:Y:S01]  /*106f0*/  ISETP.GE.OR P2, PT, R233, R3.reuse, P0 ;  /* 0x00000003e900720c */ /* 0x080fe20000746670 */
[----:B------:R-:W1:Y:S01]  /*10700*/  SYNCS.PHASECHK.TRANS64.TRYWAIT P4, [R19+URZ+0x38800], R20 ;  /* 0x03880014130075a7 */ /* 0x000e62000808017f */
[----:B------:R-:W-:-:S02]  /*10710*/  ISETP.GE.OR P3, PT, R234, R3, P0 ;  /* 0x00000003ea00720c */ /* 0x000fc40000766670 */
[----:B------:R-:W-:Y:S02]  /*10720*/  PRMT R9, R9, 0x7604, R8 ;  /* 0x0000760409097816 */ /* 0x000fe40000000008 */
[----:B------:R-:W-:Y:S02]  /*10730*/  ISETP.GE.OR P0, PT, R235, R3, P0 ;  /* 0x00000003eb00720c */ /* 0x000fe40000706670 */
[----:B------:R-:W-:Y:S02]  /*10740*/  LOP3.LUT R8, R39, 0xff, RZ, 0xc0, !PT ;  /* 0x000000ff27087812 */ /* 0x000fe400078ec0ff */
[----:B------:R-:W-:Y:S02]  /*10750*/  LOP3.LUT R11, R11, 0xff, RZ, 0xc0, !PT ;  /* 0x000000ff0b0b7812 */ /* 0x000fe400078ec0ff */
[----:B------:R-:W-:Y:S02]  /*10760*/  LOP3.LUT R3, R38, 0xff, RZ, 0xc0, !PT ;  /* 0x000000ff26037812 */ /* 0x000fe400078ec0ff */
[----:B------:R-:W-:-:S02]  /*10770*/  LOP3.LUT R0, R0, 0xff, RZ, 0xc0, !PT ;  /* 0x000000ff00007812 */ /* 0x000fc400078ec0ff */
[----:B------:R-:W-:Y:S02]  /*10780*/  SHF.R.U32.HI R12, RZ, 0x10, R37 ;  /* 0x00000010ff0c7819 */ /* 0x000fe40000011625 */
[----:B------:R-:W-:Y:S02]  /*10790*/  PRMT R8, R11, 0x7604, R8 ;  /* 0x000076040b087816 */ /* 0x000fe40000000008 */
[----:B------:R-:W-:Y:S02]  /*107a0*/  PRMT R11, R0, 0x7604, R3 ;  /* 0x00007604000b7816 */ /* 0x000fe40000000003 */
[----:B------:R-:W-:Y:S02]  /*107b0*/  SHF.L.U32 R3, R12, 0x10, RZ ;  /* 0x000000100c037819 */ /* 0x000fe400000006ff */
[----:B------:R-:W-:Y:S02]  /*107c0*/  SHF.R.U32.HI R13, RZ, 0x10, R39 ;  /* 0x00000010ff0d7819 */ /* 0x000fe40000011627 */
[----:B------:R-:W-:-:S02]  /*107d0*/  LOP3.LUT R9, R9, 0xff0000, R36, 0xf8, !PT ;  /* 0x00ff000009097812 */ /* 0x000fc400078ef824 */
[----:B------:R-:W-:Y:S01]  /*107e0*/  LOP3.LUT R3, R10, 0xff0000, R3, 0xf8, !PT ;  /* 0x00ff00000a037812 */ /* 0x000fe200078ef803 */
[----:B------:R-:W-:Y:S01]  /*107f0*/  IMAD.U32 R13, R13, 0x10000, RZ ;  /* 0x000100000d0d7824 */ /* 0x000fe200078e00ff */
[----:B------:R-:W-:Y:S02]  /*10800*/  SHF.R.U32.HI R15, RZ, 0x8, R5 ;  /* 0x00000008ff0f7819 */ /* 0x000fe40000011605 */
[----:B------:R-:W-:Y:S02]  /*10810*/  LOP3.LUT R0, R9, 0xff000000, R36, 0xf8, !PT ;  /* 0xff00000009007812 */ /* 0x000fe400078ef824 */
[----:B------:R-:W-:Y:S02]  /*10820*/  LOP3.LUT R36, R3, 0xff000000, R37, 0xf8, !PT ;  /* 0xff00000003247812 */ /* 0x000fe400078ef825 */
[----:B------:R-:W-:Y:S02]  /*10830*/  SHF.R.U32.HI R3, RZ, 0x8, R4 ;  /* 0x00000008ff037819 */ /* 0x000fe40000011604 */
[----:B------:R-:W-:-:S02]  /*10840*/  LOP3.LUT R10, R5, 0xff, RZ, 0xc0, !PT ;  /* 0x000000ff050a7812 */ /* 0x000fc400078ec0ff */
[----:B------:R-:W-:Y:S02]  /*10850*/  LOP3.LUT R15, R15, 0xff, RZ, 0xc0, !PT ;  /* 0x000000ff0f0f7812 */ /* 0x000fe400078ec0ff */
[----:B------:R-:W-:Y:S02]  /*10860*/  LOP3.LUT R13, R8, 0xff0000, R13, 0xf8, !PT ;  /* 0x00ff0000080d7812 */ /* 0x000fe400078ef80d */
[----:B------:R-:W-:Y:S02]  /*10870*/  LOP3.LUT R8, R4, 0xff, RZ, 0xc0, !PT ;  /* 0x000000ff04087812 */ /* 0x000fe400078ec0ff */
[----:B------:R-:W-:Y:S02]  /*10880*/  LOP3.LUT R9, R3, 0xff, RZ, 0xc0, !PT ;  /* 0x000000ff03097812 */ /* 0x000fe400078ec0ff */
[----:B------:R-:W-:Y:S02]  /*10890*/  PRMT R10, R15, 0x7604, R10 ;  /* 0x000076040f0a7816 */ /* 0x000fe4000000000a */
[----:B------:R-:W-:-:S02]  /*108a0*/  SHF.R.U32.HI R15, RZ, 0x8, R7 ;  /* 0x00000008ff0f7819 */ /* 0x000fc40000011607 */
[----:B------:R-:W-:Y:S02]  /*108b0*/  LOP3.LUT R11, R11, 0xff0000, R38, 0xf8, !PT ;  /* 0x00ff00000b0b7812 */ /* 0x000fe400078ef826 */
[----:B------:R-:W-:Y:S02]  /*108c0*/  PRMT R9, R9, 0x7604, R8 ;  /* 0x0000760409097816 */ /* 0x000fe40000000008 */
[----:B------:R-:W-:Y:S02]  /*108d0*/  SHF.R.U32.HI R8, RZ, 0x8, R6 ;  /* 0x00000008ff087819 */ /* 0x000fe40000011606 */
[----:B------:R-:W-:Y:S02]  /*108e0*/  SHF.R.U32.HI R24, RZ, 0x10, R7 ;  /* 0x00000010ff187819 */ /* 0x000fe40000011607 */
[----:B------:R-:W-:Y:S02]  /*108f0*/  LOP3.LUT R14, R7, 0xff, RZ, 0xc0, !PT ;  /* 0x000000ff070e7812 */ /* 0x000fe400078ec0ff */
[----:B------:R-:W-:-:S02]  /*10900*/  LOP3.LUT R15, R15, 0xff, RZ, 0xc0, !PT ;  /* 0x000000ff0f0f7812 */ /* 0x000fc400078ec0ff */
[----:B------:R-:W-:Y:S02]  /*10910*/  LOP3.LUT R3, R11, 0xff000000, R38, 0xf8, !PT ;  /* 0xff0000000b037812 */ /* 0x000fe400078ef826 */
[----:B------:R-:W-:Y:S02]  /*10920*/  LOP3.LUT R38, R13, 0xff000000, R39, 0xf8, !PT ;  /* 0xff0000000d267812 */ /* 0x000fe400078ef827 */
[----:B------:R-:W-:Y:S02]  /*10930*/  SHF.R.U32.HI R11, RZ, 0x10, R5 ;  /* 0x00000010ff0b7819 */ /* 0x000fe40000011605 */
[----:B------:R-:W-:Y:S02]  /*10940*/  LOP3.LUT R12, R6, 0xff, RZ, 0xc0, !PT ;  /* 0x000000ff060c7812 */ /* 0x000fe400078ec0ff */
[----:B------:R-:W-:Y:S01]  /*10950*/  LOP3.LUT R13, R8, 0xff, RZ, 0xc0, !PT ;  /* 0x000000ff080d7812 */ /* 0x000fe200078ec0ff */
[----:B------:R-:W-:Y:S01]  /*10960*/  IMAD.U32 R11, R11, 0x10000, RZ ;  /* 0x000100000b0b7824 */ /* 0x000fe200078e00ff */
[----:B------:R-:W-:Y:S01]  /*10970*/  PRMT R14, R15, 0x7604, R14 ;  /* 0x000076040f0e7816 */ /* 0x000fe2000000000e */
[----:B------:R-:W-:Y:S01]  /*10980*/  IMAD.U32 R15, R24, 0x10000, RZ ;  /* 0x00010000180f7824 */ /* 0x000fe200078e00ff */
[----:B------:R-:W-:-:S02]  /*10990*/  PRMT R13, R13, 0x7604, R12 ;  /* 0x000076040d0d7816 */ /* 0x000fc4000000000c */
[----:B------:R-:W-:Y:S02]  /*109a0*/  LOP3.LUT R11, R10, 0xff0000, R11, 0xf8, !PT ;  /* 0x00ff00000a0b7812 */ /* 0x000fe400078ef80b */
[----:B------:R-:W-:Y:S02]  /*109b0*/  LOP3.LUT R25, R14, 0xff0000, R15, 0xf8, !PT ;  /* 0x00ff00000e197812 */ /* 0x000fe400078ef80f */
[----:B------:R-:W-:Y:S02]  /*109c0*/  LOP3.LUT R15, R13, 0xff0000, R6, 0xf8, !PT ;  /* 0x00ff00000d0f7812 */ /* 0x000fe400078ef806 */
[----:B------:R-:W-:Y:S02]  /*109d0*/  LOP3.LUT R9, R9, 0xff0000, R4, 0xf8, !PT ;  /* 0x00ff000009097812 */ /* 0x000fe400078ef804 */
[----:B------:R-:W-:Y:S02]  /*109e0*/  LEA.HI R33, R33, R30, RZ, 0x3 ;  /* 0x0000001e21217211 */ /* 0x000fe400078f18ff */
[----:B------:R-:W-:-:S02]  /*109f0*/  LOP3.LUT R14, R15, 0xff000000, R6, 0xf8, !PT ;  /* 0xff0000000f0e7812 */ /* 0x000fc400078ef806 */
[----:B------:R-:W-:Y:S02]  /*10a00*/  LOP3.LUT R12, R9, 0xff000000, R4, 0xf8, !PT ;  /* 0xff000000090c7812 */ /* 0x000fe400078ef804 */
[----:B------:R-:W-:Y:S02]  /*10a10*/  LOP3.LUT R13, R11, 0xff000000, R5, 0xf8, !PT ;  /* 0xff0000000b0d7812 */ /* 0x000fe400078ef805 */
[----:B------:R-:W-:Y:S02]  /*10a20*/  LOP3.LUT R15, R25, 0xff000000, R7, 0xf8, !PT ;  /* 0xff000000190f7812 */ /* 0x000fe400078ef807 */
[----:B------:R-:W-:Y:S01]  /*10a30*/  LOP3.LUT R33, R33, 0xfffffff8, RZ, 0xc0, !PT ;  /* 0xfffffff821217812 */ /* 0x000fe200078ec0ff */
[----:B-1----:R-:W-:Y:S06]  /*10a40*/  @!P4 BRA `(.L_x_422) ;  /* 0x0000014c0054c947 */ /* 0x002fec0003800000 */
.L_x_629:
[----:B------:R-:W-:Y:S05]  /*10a50*/  BSYNC B1 ;  /* 0x0000000000017941 */ /* 0x000fea0003800000 */
.L_x_421:
[----:B------:R-:W-:Y:S01]  /*10a60*/  BSSY B1, `(.L_x_423) ;  /* 0x00000c5000017945 */ /* 0x000fe20003800000 */
[----:B-1----:R-:W-:-:S03]  /*10a70*/  IADD3 R20, R30, -R33, RZ ;  /* 0x800000211e147210 */ /* 0x002fc60007ffe0ff */
[----:B------:R-:W-:Y:S05]  /*10a80*/  @P1 BRA `(.L_x_424) ;  /* 0x0000000c00081947 */ /* 0x000fea0003800000 */
[----:B------:R-:W2:Y:S04]  /*10a90*/  LDL R9, [R1+0x4] ;  /* 0x0000040001097983 */ /* 0x000ea80000100800 */
[----:B------:R-:W3:Y:S04]  /*10aa0*/  LDL R8, [R1+0xc] ;  /* 0x00000c0001087983 */ /* 0x000ee80000100800 */
[----:B------:R-:W4:Y:S04]  /*10ab0*/  LDL R6, [R1+0x10] ;  /* 0x0000100001067983 */ /* 0x000f280000100800 */
[----:B------:R-:W5:Y:S01]  /*10ac0*/  LDL R59, [R1+0x2c] ;  /* 0x00002c00013b7983 */ /* 0x000f620000100800 */
[----:B------:R-:W-:-:S02]  /*10ad0*/  LEA.HI R4, R21, R20, RZ, 0x1c ;  /* 0x0000001415047211 */ /* 0x000fc400078fe0ff */
[----:B0-----:R-:W-:Y:S02]  /*10ae0*/  F2FP.F16.E4M3.UNPACK_B R40, R0.H1 ;  /* 0x00000000ff28723e */ /* 0x001fe400030006ff */
[----:B------:R-:W-:Y:S01]  /*10af0*/  SHF.R.S32.HI R7, RZ, 0x1f, R4 ;  /* 0x0000001fff077819 */ /* 0x000fe20000011404 */
[----:B------:R-:W-:Y:S01]  /*10b00*/  IMAD.SHL.U32 R5, R4, 0x10, RZ ;  /* 0x0000001004057824 */ /* 0x000fe200078e00ff */
[----:B------:R-:W-:Y:S01]  /*10b10*/  F2FP.F16.E4M3.UNPACK_B R44, R12.H1 ;  /* 0x0000000cff2c723e */ /* 0x000fe200030006ff */
[----:B------:R-:W-:Y:S01]  /*10b20*/  HADD2.F32 R41, -RZ, R40.H0_H0 ;  /* 0x20000028ff297230 */ /* 0x000fe20000004100 */
[----:B------:R-:W-:Y:S02]  /*10b30*/  LEA.HI R7, R7, R4, RZ, 0x3 ;  /* 0x0000000407077211 */ /* 0x000fe400078f18ff */
[----:B------:R-:W-:Y:S01]  /*10b40*/  F2FP.F16.E4M3.UNPACK_B R43, R12 ;  /* 0x0000000cff2b723e */ /* 0x000fe200020006ff */
[----:B------:R-:W-:Y:S02]  /*10b50*/  HADD2.F32 R42, -RZ, R44.H0_H0 ;  /* 0x2000002cff2a7230 */ /* 0x000fe40000004100 */
[----:B------:R-:W-:-:S05]  /*10b60*/  IMAD.SHL.U32 R7, R7, 0x800, RZ ;  /* 0x0000080007077824 */ /* 0x000fca00078e00ff */
[----:B------:R-:W-:Y:S02]  /*10b70*/  LOP3.LUT R7, R7, 0xffffc000, RZ, 0xc0, !PT ;  /* 0xffffc00007077812 */ /* 0x000fe400078ec0ff */
[----:B--2---:R-:W-:-:S04]  /*10b80*/  LOP3.LUT R5, R9, 0x70, R5, 0xf8, !PT ;  /* 0x0000007009057812 */ /* 0x004fc800078ef805 */
[----:B---3--:R-:W-:-:S04]  /*10b90*/  LOP3.LUT R4, R5, R8, RZ, 0x3c, !PT ;  /* 0x0000000805047212 */ /* 0x008fc800078e3cff */
[----:B----4-:R-:W-:Y:S02]  /*10ba0*/  IADD3 R8, R4, R7, R6 ;  /* 0x0000000704087210 */ /* 0x010fe40007ffe006 */
[----:B-----5:R-:W0:Y:S03]  /*10bb0*/  LDS.128 R4, [R59+0x20400] ;  /* 0x020400003b047984 */ /* 0x020e260000000c00 */
[----:B------:R-:W-:-:S05]  /*10bc0*/  IMAD.IADD R24, R19, 0x1, R8 ;  /* 0x0000000113187824 */ /* 0x000fca00078e0208 */
[----:B------:R-:W1:Y:S01]  /*10bd0*/  LDS.128 R8, [R24+0x20400] ;  /* 0x0204000018087984 */ /* 0x000e620000000c00 */
[-C--:B0-----:R-:W-:Y:S02]  /*10be0*/  F2FP.F16.E4M3.UNPACK_B R25, R4.reuse ;  /* 0x00000004ff19723e */ /* 0x081fe400020006ff */
[----:B------:R-:W-:Y:S02]  /*10bf0*/  F2FP.F16.E4M3.UNPACK_B R4, R4.H1 ;  /* 0x00000004ff04723e */ /* 0x000fe400030006ff */
[-C--:B------:R-:W-:Y:S02]  /*10c00*/  F2FP.F16.E4M3.UNPACK_B R26, R5.reuse ;  /* 0x00000005ff1a723e */ /* 0x080fe400020006ff */
[-C--:B-1----:R-:W-:Y:S02]  /*10c10*/  F2FP.F16.E4M3.UNPACK_B R33, R8.reuse.H1 ;  /* 0x00000008ff21723e */ /* 0x082fe400030006ff */
[----:B------:R-:W-:Y:S01]  /*10c20*/  F2FP.F16.E4M3.UNPACK_B R27, R5.H1 ;  /* 0x00000005ff1b723e */ /* 0x000fe200030006ff */
[----:B------:R-:W-:Y:S01]  /*10c30*/  HADD2.F32 R5, -RZ, R4.H0_H0 ;  /* 0x20000004ff057230 */ /* 0x000fe20000004100 */
[-C--:B------:R-:W-:Y:S01]  /*10c40*/  F2FP.F16.E4M3.UNPACK_B R35, R9.reuse ;  /* 0x00000009ff23723e */ /* 0x080fe200020006ff */
[--C-:B------:R-:W-:Y:S01]  /*10c50*/  HADD2.F32 R34, -RZ, R33.reuse.H0_H0 ;  /* 0x20000021ff227230 */ /* 0x100fe20000004100 */
[----:B------:R-:W-:Y:S01]  /*10c60*/  F2FP.F16.E4M3.UNPACK_B R37, R9.H1 ;  /* 0x00000009ff25723e */ /* 0x000fe200030006ff */
[----:B------:R-:W-:Y:S01]  /*10c70*/  HADD2.F32 R33, -RZ, R33.H1_H1 ;  /* 0x30000021ff217230 */ /* 0x000fe20000004100 */
[----:B------:R-:W-:-:S02]  /*10c80*/  F2FP.F16.E4M3.UNPACK_B R8, R8 ;  /* 0x00000008ff08723e */ /* 0x000fc400020006ff */
[CC--:B------:R-:W-:Y:S01]  /*10c90*/  FMUL.FTZ R9, R34.reuse, R41.reuse ;  /* 0x0000002922097220 */ /* 0x0c0fe20000410000 */
[----:B------:R-:W-:Y:S01]  /*10ca0*/  FMUL.FTZ R46, R34, R42 ;  /* 0x0000002a222e7220 */ /* 0x000fe20000410000 */
[----:B------:R-:W-:Y:S02]  /*10cb0*/  F2FP.F16.E4M3.UNPACK_B R39, R10 ;  /* 0x0000000aff27723e */ /* 0x000fe400020006ff */
[C---:B------:R-:W-:Y:S01]  /*10cc0*/  FFMA.FTZ R48, R5.reuse, R42, R9 ;  /* 0x0000002a05307223 */ /* 0x040fe20000010009 */
[----:B------:R-:W-:Y:S01]  /*10cd0*/  HADD2.F32 R42, -RZ, R40.H1_H1 ;  /* 0x30000028ff2a7230 */ /* 0x000fe20000004100 */
[----:B------:R-:W-:Y:S01]  /*10ce0*/  F2FP.F16.E4M3.UNPACK_B R40, R0 ;  /* 0x00000000ff28723e */ /* 0x000fe200020006ff */
[----:B------:R-:W-:Y:S01]  /*10cf0*/  FFMA.FTZ R47, R5, R41, -R46 ;  /* 0x00000029052f7223 */ /* 0x000fe2000001082e */
[----:B------:R-:W-:Y:S01]  /*10d00*/  HADD2.F32 R46, -RZ, R44.H1_H1 ;  /* 0x3000002cff2e7230 */ /* 0x000fe20000004100 */
[----:B------:R-:W-:Y:S01]  /*10d10*/  F2FP.F16.E4M3.UNPACK_B R10, R10.H1 ;  /* 0x0000000aff0a723e */ /* 0x000fe200030006ff */
[----:B------:R-:W-:-:S02]  /*10d20*/  HADD2.F32 R44, -RZ, R43.H0_H0 ;  /* 0x2000002bff2c7230 */ /* 0x000fc40000004100 */
[C---:B------:R-:W-:Y:S01]  /*10d30*/  FMUL.FTZ R45, R33.reuse, R42 ;  /* 0x0000002a212d7220 */ /* 0x040fe20000410000 */
[----:B------:R-:W-:Y:S02]  /*10d40*/  HADD2.F32 R9, -RZ, R8.H0_H0 ;  /* 0x20000008ff097230 */ /* 0x000fe40000004100 */
[----:B------:R-:W-:Y:S01]  /*10d50*/  FMUL.FTZ R50, R33, R46 ;  /* 0x0000002e21327220 */ /* 0x000fe20000410000 */
[----:B------:R-:W-:Y:S01]  /*10d60*/  HADD2.F32 R41, -RZ, R40.H0_H0 ;  /* 0x20000028ff297230 */ /* 0x000fe20000004100 */
[----:B------:R-:W-:Y:S01]  /*10d70*/  F2FP.F16.E4M3.UNPACK_B R28, R6 ;  /* 0x00000006ff1c723e */ /* 0x000fe200020006ff */
[----:B------:R-:W-:Y:S02]  /*10d80*/  HADD2.F32 R5, -RZ, R4.H1_H1 ;  /* 0x30000004ff057230 */ /* 0x000fe40000004100 */
[C---:B------:R-:W-:Y:S01]  /*10d90*/  FMUL.FTZ R33, R9.reuse, R44 ;  /* 0x0000002c09217220 */ /* 0x040fe20000410000 */
[----:B------:R-:W-:Y:S02]  /*10da0*/  HADD2.F32 R4, -RZ, R25.H0_H0 ;  /* 0x20000019ff047230 */ /* 0x000fe40000004100 */
[----:B------:R-:W-:Y:S01]  /*10db0*/  FMUL.FTZ R9, R9, R41 ;  /* 0x0000002909097220 */ /* 0x000fe20000410000 */
[----:B------:R-:W-:-:S02]  /*10dc0*/  HADD2.F32 R43, -RZ, R43.H1_H1 ;  /* 0x3000002bff2b7230 */ /* 0x000fc40000004100 */
[C---:B------:R-:W-:Y:S01]  /*10dd0*/  FFMA.FTZ R49, R5.reuse, R46, R45 ;  /* 0x0000002e05317223 */ /* 0x040fe2000001002d */
[----:B------:R-:W-:Y:S02]  /*10de0*/  HADD2.F32 R8, -RZ, R8.H1_H1 ;  /* 0x30000008ff087230 */ /* 0x000fe40000004100 */
[C---:B------:R-:W-:Y:S01]  /*10df0*/  FFMA.FTZ R45, R4.reuse, R41, -R33 ;  /* 0x00000029042d7223 */ /* 0x040fe20000010821 */
[----:B------:R-:W-:Y:S01]  /*10e00*/  FFMA.FTZ R44, R4, R44, R9 ;  /* 0x0000002c042c7223 */ /* 0x000fe20000010009 */
[----:B------:R-:W-:Y:S01]  /*10e10*/  F2FP.F16.E4M3.UNPACK_B R41, R13.H1 ;  /* 0x0000000dff29723e */ /* 0x000fe200030006ff */
[----:B------:R-:W-:Y:S01]  /*10e20*/  HADD2.F32 R40, -RZ, R40.H1_H1 ;  /* 0x30000028ff287230 */ /* 0x000fe20000004100 */
[----:B------:R-:W-:Y:S01]  /*10e30*/  F2FP.F16.E4M3.UNPACK_B R9, R36.H1 ;  /* 0x00000024ff09723e */ /* 0x000fe200030006ff */
[----:B------:R-:W-:Y:S01]  /*10e40*/  FFMA.FTZ R50, R5, R42, -R50 ;  /* 0x0000002a05327223 */ /* 0x000fe20000010832 */
[----:B------:R-:W-:Y:S02]  /*10e50*/  HADD2.F32 R25, -RZ, R25.H1_H1 ;  /* 0x30000019ff197230 */ /* 0x000fe40000004100 */
[----:B------:R-:W-:Y:S01]  /*10e60*/  FMUL.FTZ R46, R8, R43 ;  /* 0x0000002b082e7220 */ /* 0x000fe20000410000 */
[----:B------:R-:W-:-:S02]  /*10e70*/  HADD2.F32 R42, -RZ, R41.H0_H0 ;  /* 0x20000029ff2a7230 */ /* 0x000fc40000004100 */
[-C--:B------:R-:W-:Y:S01]  /*10e80*/  FMUL.FTZ R8, R8, R40.reuse ;  /* 0x0000002808087220 */ /* 0x080fe20000410000 */
[----:B------:R-:W-:Y:S02]  /*10e90*/  HADD2.F32 R5, -RZ, R37.H0_H0 ;  /* 0x20000025ff057230 */ /* 0x000fe40000004100 */
[C---:B------:R-:W-:Y:S01]  /*10ea0*/  FFMA.FTZ R46, R25.reuse, R40, -R46 ;  /* 0x00000028192e7223 */ /* 0x040fe2000001082e */
[----:B------:R-:W-:Y:S02]  /*10eb0*/  HADD2.F32 R33, -RZ, R9.H0_H0 ;  /* 0x20000009ff217230 */ /* 0x000fe40000004100 */
[----:B------:R-:W-:Y:S01]  /*10ec0*/  FFMA.FTZ R43, R25, R43, R8 ;  /* 0x0000002b192b7223 */ /* 0x000fe20000010008 */
[----:B------:R-:W-:Y:S02]  /*10ed0*/  HADD2.F32 R4, -RZ, R27.H0_H0 ;  /* 0x2000001bff047230 */ /* 0x000fe40000004100 */
[C---:B------:R-:W-:Y:S01]  /*10ee0*/  FMUL.FTZ R51, R5.reuse, R42 ;  /* 0x0000002a05337220 */ /* 0x040fe20000410000 */
[----:B------:R-:W-:Y:S01]  /*10ef0*/  F2FP.F16.E4M3.UNPACK_B R8, R36 ;  /* 0x00000024ff08723e */ /* 0x000fe200020006ff */
[----:B------:R-:W-:Y:S01]  /*10f00*/  FMUL.FTZ R5, R5, R33 ;  /* 0x0000002105057220 */ /* 0x000fe20000410000 */
[----:B------:R-:W-:Y:S01]  /*10f10*/  F2FP.F16.E4M3.UNPACK_B R25, R13 ;  /* 0x0000000dff19723e */ /* 0x000fe200020006ff */
[----:B------:R-:W-:-:S02]  /*10f20*/  HADD2.F32 R40, -RZ, R9.H1_H1 ;  /* 0x30000009ff287230 */ /* 0x000fc40000004100 */
[C---:B------:R-:W-:Y:S01]  /*10f30*/  FFMA.FTZ R51, R4.reuse, R33, -R51 ;  /* 0x0000002104337223 */ /* 0x040fe20000010833 */
[----:B------:R-:W-:Y:S01]  /*10f40*/  FFMA.FTZ R53, R4, R42, R5 ;  /* 0x0000002a04357223 */ /* 0x000fe20000010005 */
[----:B------:R-:W-:Y:S01]  /*10f50*/  HADD2.F32 R5, -RZ, R35.H0_H0 ;  /* 0x20000023ff057230 */ /* 0x000fe20000004100 */
[----:B------:R-:W-:Y:S01]  /*10f60*/  F2FP.F16.E4M3.UNPACK_B R6, R6.H1 ;  /* 0x00000006ff06723e */ /* 0x000fe200030006ff */
[----:B------:R-:W-:Y:S01]  /*10f70*/  HADD2.F32 R9, -RZ, R8.H0_H0 ;  /* 0x20000008ff097230 */ /* 0x000fe20000004100 */
[-C--:B------:R-:W-:Y:S01]  /*10f80*/  F2FP.F16.E4M3.UNPACK_B R34, R11.reuse ;  /* 0x0000000bff22723e */ /* 0x080fe200020006ff */
[----:B------:R-:W-:Y:S01]  /*10f90*/  HADD2.F32 R42, -RZ, R41.H1_H1 ;  /* 0x30000029ff2a7230 */ /* 0x000fe20000004100 */
[----:B------:R-:W-:Y:S01]  /*10fa0*/  F2FP.F16.E4M3.UNPACK_B R11, R11.H1 ;  /* 0x0000000bff0b723e */ /* 0x000fe200030006ff */
[----:B------:R-:W-:Y:S02]  /*10fb0*/  HADD2.F32 R37, -RZ, R37.H1_H1 ;  /* 0x30000025ff257230 */ /* 0x000fe40000004100 */
[----:B------:R-:W-:Y:S01]  /*10fc0*/  FMUL.FTZ R52, R5, R9 ;  /* 0x0000000905347220 */ /* 0x000fe20000410000 */
[----:B------:R-:W-:Y:S01]  /*10fd0*/  HADD2.F32 R33, -RZ, R25.H0_H0 ;  /* 0x20000019ff217230 */ /* 0x000fe20000004100 */
[----:B------:R-:W-:Y:S01]  /*10fe0*/  F2FP.F16.E4M3.UNPACK_B R29, R7 ;  /* 0x00000007ff1d723e */ /* 0x000fe200020006ff */
[----:B------:R-:W-:-:S02]  /*10ff0*/  HADD2.F32 R4, -RZ, R26.H0_H0 ;  /* 0x2000001aff047230 */ /* 0x000fc40000004100 */
[C---:B------:R-:W-:Y:S01]  /*11000*/  FMUL.FTZ R54, R37.reuse, R42 ;  /* 0x0000002a25367220 */ /* 0x040fe20000410000 */
[----:B------:R-:W-:Y:S02]  /*11010*/  HADD2.F32 R27, -RZ, R27.H1_H1 ;  /* 0x3000001bff1b7230 */ /* 0x000fe40000004100 */
[----:B------:R-:W-:Y:S01]  /*11020*/  FMUL.FTZ R41, R37, R40 ;  /* 0x0000002825297220 */ /* 0x000fe20000410000 */
[-C--:B------:R-:W-:Y:S01]  /*11030*/  FMUL.FTZ R37, R5, R33.reuse ;  /* 0x0000002105257220 */ /* 0x080fe20000410000 */
[C---:B------:R-:W-:Y:S01]  /*11040*/  FFMA.FTZ R52, R4.reuse, R33, R52 ;  /* 0x0000002104347223 */ /* 0x040fe20000010034 */
[----:B------:R-:W-:Y:S01]  /*11050*/  F2FP.F16.E4M3.UNPACK_B R33, R14.H1 ;  /* 0x0000000eff21723e */ /* 0x000fe200030006ff */
[C---:B------:R-:W-:Y:S01]  /*11060*/  FFMA.FTZ R54, R27.reuse, R40, -R54 ;  /* 0x000000281b367223 */ /* 0x040fe20000010836 */
[----:B------:R-:W-:Y:S01]  /*11070*/  FFMA.FTZ R40, R4, R9, -R37 ;  /* 0x0000000904287223 */ /* 0x000fe20000010825 */
[----:B------:R-:W-:Y:S01]  /*11080*/  F2FP.F16.E4M3.UNPACK_B R9, R3.H1 ;  /* 0x00000003ff09723e */ /* 0x000fe200030006ff */
[----:B------:R-:W-:Y:S01]  /*11090*/  FFMA.FTZ R56, R27, R42, R41 ;  /* 0x0000002a1b387223 */ /* 0x000fe20000010029 */
[----:B------:R-:W-:Y:S01]  /*110a0*/  HADD2.F32 R8, -RZ, R8.H1_H1 ;  /* 0x30000008ff087230 */ /* 0x000fe20000004100 */
[----:B------:R-:W-:Y:S01]  /*110b0*/  F2FP.F16.E4M3.UNPACK_B R7, R7.H1 ;  /* 0x00000007ff07723e */ /* 0x000fe200030006ff */
[----:B------:R-:W-:-:S02]  /*110c0*/  HADD2.F32 R27, -RZ, R25.H1_H1 ;  /* 0x30000019ff1b7230 */ /* 0x000fc40000004100 */
[----:B------:R-:W-:Y:S02]  /*110d0*/  HADD2.F32 R35, -RZ, R35.H1_H1 ;  /* 0x30000023ff237230 */ /* 0x000fe40000004100 */
[----:B------:R-:W-:Y:S02]  /*110e0*/  HADD2.F32 R37, -RZ, R33.H0_H0 ;  /* 0x20000021ff257230 */ /* 0x000fe40000004100 */
[----:B------:R-:W-:Y:S02]  /*110f0*/  HADD2.F32 R5, -RZ, R10.H0_H0 ;  /* 0x2000000aff057230 */ /* 0x000fe40000004100 */
[C---:B------:R-:W-:Y:S01]  /*11100*/  FMUL.FTZ R41, R35.reuse, R27 ;  /* 0x0000001b23297220 */ /* 0x040fe20000410000 */
[----:B------:R-:W-:Y:S02]  /*11110*/  HADD2.F32 R25, -RZ, R9.H0_H0 ;  /* 0x20000009ff197230 */ /* 0x000fe40000004100 */
[----:B------:R-:W-:Y:S01]  /*11120*/  FMUL.FTZ R42, R35, R8 ;  /* 0x00000008232a7220 */ /* 0x000fe20000410000 */
[----:B------:R-:W-:-:S02]  /*11130*/  HADD2.F32 R4, -RZ, R6.H0_H0 ;  /* 0x20000006ff047230 */ /* 0x000fc40000004100 */
[C---:B------:R-:W-:Y:S01]  /*11140*/  FMUL.FTZ R35, R5.reuse, R37 ;  /* 0x0000002505237220 */ /* 0x040fe20000410000 */
[----:B------:R-:W-:Y:S02]  /*11150*/  HADD2.F32 R26, -RZ, R26.H1_H1 ;  /* 0x3000001aff1a7230 */ /* 0x000fe40000004100 */
[-C--:B------:R-:W-:Y:S01]  /*11160*/  FMUL.FTZ R58, R5, R25.reuse ;  /* 0x00000019053a7220 */ /* 0x080fe20000410000 */
[----:B------:R-:W-:Y:S02]  /*11170*/  HADD2.F32 R33, -RZ, R33.H1_H1 ;  /* 0x30000021ff217230 */ /* 0x000fe40000004100 */
[----:B------:R-:W-:Y:S01]  /*11180*/  FFMA.FTZ R55, R4, R25, -R35 ;  /* 0x0000001904377223 */ /* 0x000fe20000010823 */
[----:B------:R-:W-:Y:S01]  /*11190*/  HADD2.F32 R10, -RZ, R10.H1_H1 ;  /* 0x3000000aff0a7230 */ /* 0x000fe20000004100 */
[----:B------:R-:W-:Y:S01]  /*111a0*/  F2FP.F16.E4M3.UNPACK_B R25, R14 ;  /* 0x0000000eff19723e */ /* 0x000fe200020006ff */
[----:B------:R-:W-:Y:S02]  /*111b0*/  HADD2.F32 R9, -RZ, R9.H1_H1 ;  /* 0x30000009ff097230 */ /* 0x000fe40000004100 */
[----:B------:R-:W-:Y:S01]  /*111c0*/  FFMA.FTZ R41, R26, R8, -R41 ;  /* 0x000000081a297223 */ /* 0x000fe20000010829 */
[----:B------:R-:W-:Y:S01]  /*111d0*/  FFMA.FTZ R58, R4, R37, R58 ;  /* 0x00000025043a7223 */ /* 0x000fe2000001003a */
[----:B------:R-:W-:Y:S01]  /*111e0*/  HADD2.F32 R6, -RZ, R6.H1_H1 ;  /* 0x30000006ff067230 */ /* 0x000fe20000004100 */
[----:B------:R-:W-:Y:S01]  /*111f0*/  F2FP.F16.E4M3.UNPACK_B R8, R3 ;  /* 0x00000003ff08723e */ /* 0x000fe200020006ff */
[C---:B------:R-:W-:Y:S01]  /*11200*/  FMUL.FTZ R35, R10.reuse, R33 ;  /* 0x000000210a237220 */ /* 0x040fe20000410000 */
[----:B------:R-:W-:Y:S01]  /*11210*/  FMUL.FTZ R4, R10, R9 ;  /* 0x000000090a047220 */ /* 0x000fe20000410000 */
[----:B------:R-:W-:-:S02]  /*11220*/  HADD2.F32 R10, -RZ, R25.H0_H0 ;  /* 0x20000019ff0a7230 */ /* 0x000fc40000004100 */
[----:B------:R-:W-:Y:S01]  /*11230*/  FFMA.FTZ R27, R26, R27, R42 ;  /* 0x0000001b1a1b7223 */ /* 0x000fe2000001002a */
[----:B------:R-:W-:Y:S02]  /*11240*/  HADD2.F32 R5, -RZ, R39.H0_H0 ;  /* 0x20000027ff057230 */ /* 0x000fe40000004100 */
[C---:B------:R-:W-:Y:S01]  /*11250*/  FFMA.FTZ R60, R6.reuse, R9, -R35 ;  /* 0x00000009063c7223 */ /* 0x040fe20000010823 */
[----:B------:R-:W-:Y:S01]  /*11260*/  FFMA.FTZ R57, R6, R33, R4 ;  /* 0x0000002106397223 */ /* 0x000fe20000010004 */
[----:B------:R-:W-:Y:S02]  /*11270*/  HADD2.F32 R6, -RZ, R8.H0_H0 ;  /* 0x20000008ff067230 */ /* 0x000fe40000004100 */
[----:B------:R-:W-:Y:S02]  /*11280*/  HADD2.F32 R4, -RZ, R28.H0_H0 ;  /* 0x2000001cff047230 */ /* 0x000fe40000004100 */
[----:B------:R-:W-:Y:S01]  /*11290*/  FMUL.FTZ R9, R5, R10 ;  /* 0x0000000a05097220 */ /* 0x000fe20000410000 */
[----:B------:R-:W-:-:S02]  /*112a0*/  HADD2.F32 R25, -RZ, R25.H1_H1 ;  /* 0x30000019ff197230 */ /* 0x000fc40000004100 */
[-C--:B------:R-:W-:Y:S01]  /*112b0*/  FMUL.FTZ R5, R5, R6.reuse ;  /* 0x0000000605057220 */ /* 0x080fe20000410000 */
[----:B------:R-:W-:Y:S02]  /*112c0*/  HADD2.F32 R39, -RZ, R39.H1_H1 ;  /* 0x30000027ff277230 */ /* 0x000fe40000004100 */
[C---:B------:R-:W-:Y:S01]  /*112d0*/  FFMA.FTZ R33, R4.reuse, R6, -R9 ;  /* 0x0000000604217223 */ /* 0x040fe20000010809 */
[----:B------:R-:W-:Y:S01]  /*112e0*/  HADD2.F32 R8, -RZ, R8.H1_H1 ;  /* 0x30000008ff087230 */ /* 0x000fe20000004100 */
[----:B------:R-:W-:Y:S01]  /*112f0*/  F2FP.F16.E4M3.UNPACK_B R9, R15.H1 ;  /* 0x0000000fff09723e */ /* 0x000fe200030006ff */
[----:B------:R-:W-:Y:S02]  /*11300*/  HADD2.F32 R28, -RZ, R28.H1_H1 ;  /* 0x3000001cff1c7230 */ /* 0x000fe40000004100 */
[C---:B------:R-:W-:Y:S01]  /*11310*/  FMUL.FTZ R37, R39.reuse, R25 ;  /* 0x0000001927257220 */ /* 0x040fe20000410000 */
[----:B------:R-:W-:Y:S01]  /*11320*/  FFMA.FTZ R35, R4, R10, R5 ;  /* 0x0000000a04237223 */ /* 0x000fe20000010005 */
[----:B------:R-:W-:Y:S01]  /*11330*/  F2FP.F16.E4M3.UNPACK_B R4, R38.H1 ;  /* 0x00000026ff04723e */ /* 0x000fe200030006ff */
[-C--:B------:R-:W-:Y:S01]  /*11340*/  FMUL.FTZ R6, R39, R8.reuse ;  /* 0x0000000827067220 */ /* 0x080fe20000410000 */
[----:B------:R-:W-:Y:S01]  /*11350*/  FFMA.FTZ R42, R28, R8, -R37 ;  /* 0x000000081c2a7223 */ /* 0x000fe20000010825 */
[----:B------:R-:W-:-:S02]  /*11360*/  HADD2.F32 R10, -RZ, R9.H0_H0 ;  /* 0x20000009ff0a7230 */ /* 0x000fc40000004100 */
[----:B------:R-:W-:Y:S02]  /*11370*/  HADD2.F32 R5, -RZ, R11.H0_H0 ;  /* 0x2000000bff057230 */ /* 0x000fe40000004100 */
[----:B------:R-:W-:Y:S01]  /*11380*/  FFMA.FTZ R28, R28, R25, R6 ;  /* 0x000000191c1c7223 */ /* 0x000fe20000010006 */
[--C-:B------:R-:W-:Y:S02]  /*11390*/  HADD2.F32 R6, -RZ, R4.reuse.H0_H0 ;  /* 0x20000004ff067230 */ /* 0x100fe40000004100 */
[----:B------:R-:W-:Y:S02]  /*113a0*/  HADD2.F32 R8, -RZ, R4.H1_H1 ;  /* 0x30000004ff087230 */ /* 0x000fe40000004100 */
[----:B------:R-:W-:Y:S01]  /*113b0*/  FMUL.FTZ R25, R5, R10 ;  /* 0x0000000a05197220 */ /* 0x000fe20000410000 */
[----:B------:R-:W-:Y:S02]  /*113c0*/  HADD2.F32 R4, -RZ, R7.H0_H0 ;  /* 0x20000007ff047230 */ /* 0x000fe40000004100 */
[----:B------:R-:W-:-:S02]  /*113d0*/  HADD2.F32 R26, -RZ, R9.H1_H1 ;  /* 0x30000009ff1a7230 */ /* 0x000fc40000004100 */
[-C--:B------:R-:W-:Y:S01]  /*113e0*/  FMUL.FTZ R9, R5, R6.reuse ;  /* 0x0000000605097220 */ /* 0x080fe20000410000 */
[----:B------:R-:W-:Y:S02]  /*113f0*/  HADD2.F32 R11, -RZ, R11.H1_H1 ;  /* 0x3000000bff0b7230 */ /* 0x000fe40000004100 */
[C---:B------:R-:W-:Y:S01]  /*11400*/  FFMA.FTZ R37, R4.reuse, R6, -R25 ;  /* 0x0000000604257223 */ /* 0x040fe20000010819 */
[----:B------:R-:W-:Y:S01]  /*11410*/  HADD2.F32 R7, -RZ, R7.H1_H1 ;  /* 0x30000007ff077230 */ /* 0x000fe20000004100 */
[----:B------:R-:W-:Y:S01]  /*11420*/  F2FP.F16.E4M3.UNPACK_B R5, R38 ;  /* 0x00000026ff05723e */ /* 0x000fe200020006ff */
[----:B------:R-:W-:Y:S01]  /*11430*/  FFMA.FTZ R39, R4, R10, R9 ;  /* 0x0000000a04277223 */ /* 0x000fe20000010009 */
[C---:B------:R-:W-:Y:S01]  /*11440*/  FMUL.FTZ R6, R11.reuse, R26 ;  /* 0x0000001a0b067220 */ /* 0x040fe20000410000 */
[-C--:B------:R-:W-:Y:S01]  /*11450*/  FMUL.FTZ R11, R11, R8.reuse ;  /* 0x000000080b0b7220 */ /* 0x080fe20000410000 */
[----:B------:R-:W-:Y:S02]  /*11460*/  F2FP.F16.E4M3.UNPACK_B R4, R15 ;  /* 0x0000000fff04723e */ /* 0x000fe400020006ff */
[C---:B------:R-:W-:Y:S01]  /*11470*/  FFMA.FTZ R62, R7.reuse, R8, -R6 ;  /* 0x00000008073e7223 */ /* 0x040fe20000010806 */
[----:B------:R-:W-:Y:S01]  /*11480*/  FFMA.FTZ R64, R7, R26, R11 ;  /* 0x0000001a07407223 */ /* 0x000fe2000001000b */
[----:B------:R-:W-:-:S02]  /*11490*/  HADD2.F32 R6, -RZ, R5.H0_H0 ;  /* 0x20000005ff067230 */ /* 0x000fc40000004100 */
[----:B------:R-:W-:Y:S02]  /*114a0*/  HADD2.F32 R7, -RZ, R5.H1_H1 ;  /* 0x30000005ff077230 */ /* 0x000fe40000004100 */
[----:B------:R-:W-:Y:S01]  /*114b0*/  HADD2.F32 R8, -RZ, R4.H0_H0 ;  /* 0x20000004ff087230 */ /* 0x000fe20000004100 */
[----:B------:R-:W-:Y:S01]  /*114c0*/  F2FP.SATFINITE.E4M3.F32.PACK_AB_MERGE_C R39, R64, R39, RZ ;  /* 0x000000274027723e */ /* 0x000fe200048070ff */
[----:B------:R-:W-:Y:S02]  /*114d0*/  HADD2.F32 R5, -RZ, R34.H0_H0 ;  /* 0x20000022ff057230 */ /* 0x000fe40000004100 */
[----:B------:R-:W-:Y:S02]  /*114e0*/  HADD2.F32 R9, -RZ, R4.H1_H1 ;  /* 0x30000004ff097230 */ /* 0x000fe40000004100 */
[----:B------:R-:W-:Y:S02]  /*114f0*/  HADD2.F32 R34, -RZ, R34.H1_H1 ;  /* 0x30000022ff227230 */ /* 0x000fe40000004100 */
[----:B------:R-:W-:Y:S01]  /*11500*/  FMUL.FTZ R11, R5, R8 ;  /* 0x00000008050b7220 */ /* 0x000fe20000410000 */
[----:B------:R-:W-:-:S02]  /*11510*/  HADD2.F32 R4, -RZ, R29.H0_H0 ;  /* 0x2000001dff047230 */ /* 0x000fc40000004100 */
[-C--:B------:R-:W-:Y:S01]  /*11520*/  FMUL.FTZ R5, R5, R6.reuse ;  /* 0x0000000605057220 */ /* 0x080fe20000410000 */
[----:B------:R-:W-:Y:S02]  /*11530*/  HADD2.F32 R29, -RZ, R29.H1_H1 ;  /* 0x3000001dff1d7230 */ /* 0x000fe40000004100 */
[C---:B------:R-:W-:Y:S01]  /*11540*/  FMUL.FTZ R10, R34.reuse, R9 ;  /* 0x00000009220a7220 */ /* 0x040fe20000410000 */
[-C--:B------:R-:W-:Y:S01]  /*11550*/  FMUL.FTZ R34, R34, R7.reuse ;  /* 0x0000000722227220 */ /* 0x080fe20000410000 */
[C---:B------:R-:W-:Y:S01]  /*11560*/  FFMA.FTZ R11, R4.reuse, R6, -R11 ;  /* 0x00000006040b7223 */ /* 0x040fe2000001080b */
[----:B------:R-:W-:Y:S01]  /*11570*/  FFMA.FTZ R25, R4, R8, R5 ;  /* 0x0000000804197223 */ /* 0x000fe20000010005 */
[C---:B------:R-:W-:Y:S01]  /*11580*/  FFMA.FTZ R26, R29.reuse, R7, -R10 ;  /* 0x000000071d1a7223 */ /* 0x040fe2000001080a */
[----:B------:R-:W-:Y:S01]  /*11590*/  FFMA.FTZ R34, R29, R9, R34 ;  /* 0x000000091d227223 */ /* 0x000fe20000010022 */
[----:B------:R-:W-:Y:S02]  /*115a0*/  F2FP.SATFINITE.E4M3.F32.PACK_AB_MERGE_C R4, R50, R47, RZ ;  /* 0x0000002f3204723e */ /* 0x000fe400048070ff */
[----:B------:R-:W-:-:S02]  /*115b0*/  F2FP.SATFINITE.E4M3.F32.PACK_AB_MERGE_C R5, R54, R51, RZ ;  /* 0x000000333605723e */ /* 0x000fc400048070ff */
[----:B------:R-:W-:Y:S02]  /*115c0*/  F2FP.SATFINITE.E4M3.F32.PACK_AB_MERGE_C R6, R60, R55, RZ ;  /* 0x000000373c06723e */ /* 0x000fe400048070ff */
[----:B------:R-:W-:Y:S02]  /*115d0*/  F2FP.SATFINITE.E4M3.F32.PACK_AB_MERGE_C R7, R62, R37, RZ ;  /* 0x000000253e07723e */ /* 0x000fe400048070ff */
[----:B------:R-:W-:Y:S02]  /*115e0*/  F2FP.SATFINITE.E4M3.F32.PACK_AB_MERGE_C R8, R49, R48, RZ ;  /* 0x000000303108723e */ /* 0x000fe400048070ff */
[----:B------:R-:W-:Y:S02]  /*115f0*/  F2FP.SATFINITE.E4M3.F32.PACK_AB_MERGE_C R9, R56, R53, RZ ;  /* 0x000000353809723e */ /* 0x000fe400048070ff */
[----:B------:R-:W-:Y:S02]  /*11600*/  F2FP.SATFINITE.E4M3.F32.PACK_AB_MERGE_C R10, R57, R58, RZ ;  /* 0x0000003a390a723e */ /* 0x000fe400048070ff */
[----:B------:R-:W-:-:S02]  /*11610*/  F2FP.SATFINITE.E4M3.F32.PACK_AB_MERGE_C R4, R46, R45, R4 ;  /* 0x0000002d2e04723e */ /* 0x000fc40004807004 */
[----:B------:R-:W-:Y:S02]  /*11620*/  F2FP.SATFINITE.E4M3.F32.PACK_AB_MERGE_C R5, R41, R40, R5 ;  /* 0x000000282905723e */ /* 0x000fe40004807005 */
[----:B------:R-:W-:Y:S02]  /*11630*/  F2FP.SATFINITE.E4M3.F32.PACK_AB_MERGE_C R6, R42, R33, R6 ;  /* 0x000000212a06723e */ /* 0x000fe40004807006 */
[----:B------:R-:W-:Y:S02]  /*11640*/  F2FP.SATFINITE.E4M3.F32.PACK_AB_MERGE_C R7, R26, R11, R7 ;  /* 0x0000000b1a07723e */ /* 0x000fe40004807007 */
[----:B------:R-:W-:Y:S02]  /*11650*/  F2FP.SATFINITE.E4M3.F32.PACK_AB_MERGE_C R8, R43, R44, R8 ;  /* 0x0000002c2b08723e */ /* 0x000fe40004807008 */
[----:B------:R-:W-:Y:S01]  /*11660*/  F2FP.SATFINITE.E4M3.F32.PACK_AB_MERGE_C R9, R27, R52, R9 ;  /* 0x000000341b09723e */ /* 0x000fe20004807009 */
[----:B------:R1:W-:Y:S01]  /*11670*/  STS.128 [R59+0x20400], R4 ;  /* 0x020400043b007388 */ /* 0x0003e20000000c00 */
[----:B------:R-:W-:-:S02]  /*11680*/  F2FP.SATFINITE.E4M3.F32.PACK_AB_MERGE_C R10, R28, R35, R10 ;  /* 0x000000231c0a723e */ /* 0x000fc4000480700a */
[----:B------:R-:W-:-:S05]  /*11690*/  F2FP.SATFINITE.E4M3.F32.PACK_AB_MERGE_C R11, R34, R25, R39 ;  /* 0x00000019220b723e */ /* 0x000fca0004807027 */
[----:B------:R1:W-:Y:S02]  /*116a0*/  STS.128 [R24+0x20400], R8 ;  /* 0x0204000818007388 */ /* 0x0003e40000000c00 */
.L_x_424:
[----:B------:R-:W-:Y:S05]  /*116b0*/  BSYNC B1 ;  /* 0x0000000000017941 */ /* 0x000fea0003800000 */
.L_x_423:
[----:B------:R-:W-:Y:S04]  /*116c0*/  BSSY B1, `(.L_x_425) ;  /* 0x00000c5000017945 */ /* 0x000fe80003800000 */
[----:B------:R-:W-:Y:S05]  /*116d0*/  @P2 BRA `(.L_x_426) ;  /* 0x0000000c000c2947 */ /* 0x000fea0003800000 */
[----:B-1----:R-:W2:Y:S04]  /*116e0*/  LDL R8, [R1+0x28] ;  /* 0x0000280001087983 */ /* 0x002ea80000100800 */
[----:B------:R-:W3:Y:S01]  /*116f0*/  LDL R61, [R1+0x4c] ;  /* 0x00004c00013d7983 */ /* 0x000ee20000100800 */
[----:B------:R-:W-:Y:S02]  /*11700*/  LEA.HI R4, R21, R20, RZ, 0x1c ;  /* 0x0000001415047211 */ /* 0x000fe400078fe0ff */
[----:B------:R-:W-:Y:S02]  /*11710*/  SHF.L.U32 R5, R233, 0x7, RZ ;  /* 0x00000007e9057819 */ /* 0x000fe400000006ff */
[----:B------:R-:W-:Y:S02]  /*11720*/  SHF.R.S32.HI R7, RZ, 0x1f, R4 ;  /* 0x0000001fff077819 */ /* 0x000fe40000011404 */
[----:B------:R-:W-:Y:S01]  /*11730*/  LOP3.LUT R6, R5, 0x380, RZ, 0xc0, !PT ;  /* 0x0000038005067812 */ /* 0x000fe200078ec0ff */
[----:B------:R-:W-:Y:S01]  /*11740*/  IMAD.SHL.U32 R5, R4, 0x10, RZ ;  /* 0x0000001004057824 */ /* 0x000fe200078e00ff */
[----:B------:R-:W-:-:S02]  /*11750*/  LEA.HI R7, R7, R4, RZ, 0x3 ;  /* 0x0000000407077211 */ /* 0x000fc400078f18ff */
[----:B------:R-:W-:Y:S02]  /*11760*/  F2FP.F16.E4M3.UNPACK_B R43, R0.H1 ;  /* 0x00000000ff2b723e */ /* 0x000fe400030006ff */
[----:B------:R-:W-:Y:S01]  /*11770*/  LOP3.LUT R4, R6, 0x70, R5, 0xf8, !PT ;  /* 0x0000007006047812 */ /* 0x000fe200078ef805 */
[----:B------:R-:W-:Y:S01]  /*11780*/  IMAD.SHL.U32 R7, R7, 0x800, RZ ;  /* 0x0000080007077824 */ /* 0x000fe200078e00ff */
[----:B------:R-:W-:Y:S01]  /*11790*/  SHF.R.U32.HI R5, RZ, 0x3, R6 ;  /* 0x00000003ff057819 */ /* 0x000fe20000011606 */
[--C-:B0-----:R-:W-:Y:S01]  /*117a0*/  HADD2.F32 R41, -RZ, R43.reuse.H0_H0 ;  /* 0x2000002bff297230 */ /* 0x101fe20000004100 */
[-C--:B------:R-:W-:Y:S01]  /*117b0*/  F2FP.F16.E4M3.UNPACK_B R44, R12.reuse.H1 ;  /* 0x0000000cff2c723e */ /* 0x080fe200030006ff */
[----:B------:R-:W-:Y:S01]  /*117c0*/  HADD2.F32 R43, -RZ, R43.H1_H1 ;  /* 0x3000002bff2b7230 */ /* 0x000fe20000004100 */
[----:B------:R-:W-:Y:S02]  /*117d0*/  LOP3.LUT R4, R4, R5, RZ, 0x3c, !PT ;  /* 0x0000000504047212 */ /* 0x000fe400078e3cff */
[----:B------:R-:W-:Y:S01]  /*117e0*/  LOP3.LUT R7, R7, 0xffffc000, RZ, 0xc0, !PT ;  /* 0xffffc00007077812 */ /* 0x000fe200078ec0ff */
[--C-:B------:R-:W-:Y:S01]  /*117f0*/  HADD2.F32 R45, -RZ, R44.reuse.H0_H0 ;  /* 0x2000002cff2d7230 */ /* 0x100fe20000004100 */
[----:B------:R-:W-:Y:S01]  /*11800*/  F2FP.F16.E4M3.UNPACK_B R49, R12 ;  /* 0x0000000cff31723e */ /* 0x000fe200020006ff */
[----:B------:R-:W-:Y:S01]  /*11810*/  HADD2.F32 R47, -RZ, R44.H1_H1 ;  /* 0x3000002cff2f7230 */ /* 0x000fe20000004100 */
[----:B------:R-:W-:-:S03]  /*11820*/  F2FP.F16.E4M3.UNPACK_B R53, R13 ;  /* 0x0000000dff35723e */ /* 0x000fc600020006ff */
[--C-:B------:R-:W-:Y:S02]  /*11830*/  HADD2.F32 R50, -RZ, R49.reuse.H0_H0 ;  /* 0x20000031ff327230 */ /* 0x100fe40000004100 */
[----:B------:R-:W-:Y:S02]  /*11840*/  HADD2.F32 R49, -RZ, R49.H1_H1 ;  /* 0x30000031ff317230 */ /* 0x000fe40000004100 */
[----:B------:R-:W-:Y:S01]  /*11850*/  HADD2.F32 R54, -RZ, R53.H0_H0 ;  /* 0x20000035ff367230 */ /* 0x000fe20000004100 */
[----:B--2---:R-:W-:Y:S02]  /*11860*/  IADD3 R8, R4, R7, R8 ;  /* 0x0000000704087210 */ /* 0x004fe40007ffe008 */
[----:B---3--:R-:W0:Y:S03]  /*11870*/  LDS.128 R4, [R61+0x20400] ;  /* 0x020400003d047984 */ /* 0x008e260000000c00 */
        /* <DEDUP_REMOVED lines=8> */
[----:B------:R-:W-:Y:S01]  /*11900*/  F2FP.F16.E4M3.UNPACK_B R8, R8 ;  /* 0x00000008ff08723e */ /* 0x000fe200020006ff */
[--C-:B------:R-:W-:Y:S01]  /*11910*/  HADD2.F32 R34, -RZ, R33.reuse.H0_H0 ;  /* 0x20000021ff227230 */ /* 0x100fe20000004100 */
[-C--:B------:R-:W-:Y:S01]  /*11920*/  F2FP.F16.E4M3.UNPACK_B R35, R9.reuse ;  /* 0x00000009ff23723e */ /* 0x080fe200020006ff */
[----:B------:R-:W-:Y:S01]  /*11930*/  HADD2.F32 R33, -RZ, R33.H1_H1 ;  /* 0x30000021ff217230 */ /* 0x000fe20000004100 */
[----:B------:R-:W-:Y:S01]  /*11940*/  F2FP.F16.E4M3.UNPACK_B R37, R9.H1 ;  /* 0x00000009ff25723e */ /* 0x000fe200030006ff */
[----:B------:R-:W-:-:S02]  /*11950*/  HADD2.F32 R9, -RZ, R8.H0_H0 ;  /* 0x20000008ff097230 */ /* 0x000fc40000004100 */
[-C--:B------:R-:W-:Y:S01]  /*11960*/  FMUL.FTZ R42, R41, R34.reuse ;  /* 0x00000022292a7220 */ /* 0x080fe20000410000 */
[----:B------:R-:W-:Y:S01]  /*11970*/  FMUL.FTZ R40, R45, R34 ;  /* 0x000000222d287220 */ /* 0x000fe20000410000 */
[----:B------:R-:W-:Y:S01]  /*11980*/  FMUL.FTZ R46, R43, R33 ;  /* 0x000000212b2e7220 */ /* 0x000fe20000410000 */
[----:B------:R-:W-:Y:S02]  /*11990*/  HADD2.F32 R8, -RZ, R8.H1_H1 ;  /* 0x30000008ff087230 */ /* 0x000fe40000004100 */
[-C--:B------:R-:W-:Y:S01]  /*119a0*/  FFMA.FTZ R42, R45, R5.reuse, R42 ;  /* 0x000000052d2a7223 */ /* 0x080fe2000001002a */
[----:B------:R-:W-:Y:S01]  /*119b0*/  F2FP.F16.E4M3.UNPACK_B R45, R0 ;  /* 0x00000000ff2d723e */ /* 0x000fe200020006ff */
[----:B------:R-:W-:Y:S01]  /*119c0*/  FFMA.FTZ R41, R41, R5, -R40 ;  /* 0x0000000529297223 */ /* 0x000fe20000010828 */
[----:B------:R-:W-:Y:S02]  /*119d0*/  HADD2.F32 R5, -RZ, R4.H1_H1 ;  /* 0x30000004ff057230 */ /* 0x000fe40000004100 */
[----:B------:R-:W-:Y:S01]  /*119e0*/  FMUL.FTZ R40, R47, R33 ;  /* 0x000000212f287220 */ /* 0x000fe20000410000 */
[----:B------:R-:W-:-:S02]  /*119f0*/  HADD2.F32 R4, -RZ, R25.H0_H0 ;  /* 0x20000019ff047230 */ /* 0x000fc40000004100 */
[----:B------:R-:W-:Y:S01]  /*11a00*/  FMUL.FTZ R33, R50, R9 ;  /* 0x0000000932217220 */ /* 0x000fe20000410000 */
[--C-:B------:R-:W-:Y:S02]  /*11a10*/  HADD2.F32 R48, -RZ, R45.reuse.H0_H0 ;  /* 0x2000002dff307230 */ /* 0x100fe40000004100 */
[-C--:B------:R-:W-:Y:S01]  /*11a20*/  FFMA.FTZ R44, R43, R5.reuse, -R40 ;  /* 0x000000052b2c7223 */ /* 0x080fe20000010828 */
[----:B------:R-:W-:Y:S01]  /*11a30*/  FFMA.FTZ R43, R47, R5, R46 ;  /* 0x000000052f2b7223 */ /* 0x000fe2000001002e */
[----:B------:R-:W-:Y:S01]  /*11a40*/  F2FP.F16.E4M3.UNPACK_B R46, R36.H1 ;  /* 0x00000024ff2e723e */ /* 0x000fe200030006ff */
[----:B------:R-:W-:Y:S02]  /*11a50*/  HADD2.F32 R47, -RZ, R45.H1_H1 ;  /* 0x3000002dff2f7230 */ /* 0x000fe40000004100 */
[C---:B------:R-:W-:Y:S01]  /*11a60*/  FMUL.FTZ R9, R48.reuse, R9 ;  /* 0x0000000930097220 */ /* 0x040fe20000410000 */
[----:B------:R-:W-:Y:S01]  /*11a70*/  FFMA.FTZ R33, R48, R4, -R33 ;  /* 0x0000000430217223 */ /* 0x000fe20000010821 */
[----:B------:R-:W-:-:S02]  /*11a80*/  HADD2.F32 R5, -RZ, R37.H0_H0 ;  /* 0x20000025ff057230 */ /* 0x000fc40000004100 */
[----:B------:R-:W-:Y:S01]  /*11a90*/  FMUL.FTZ R40, R49, R8 ;  /* 0x0000000831287220 */ /* 0x000fe20000410000 */
[----:B------:R-:W-:Y:S01]  /*11aa0*/  FFMA.FTZ R9, R50, R4, R9 ;  /* 0x0000000432097223 */ /* 0x000fe20000010009 */
[----:B------:R-:W-:Y:S01]  /*11ab0*/  F2FP.F16.E4M3.UNPACK_B R50, R13.H1 ;  /* 0x0000000dff32723e */ /* 0x000fe200030006ff */
[----:B------:R-:W-:Y:S02]  /*11ac0*/  HADD2.F32 R25, -RZ, R25.H1_H1 ;  /* 0x30000019ff197230 */ /* 0x000fe40000004100 */
[----:B------:R-:W-:Y:S01]  /*11ad0*/  FMUL.FTZ R8, R47, R8 ;  /* 0x000000082f087220 */ /* 0x000fe20000410000 */
[----:B------:R-:W-:Y:S01]  /*11ae0*/  HADD2.F32 R48, -RZ, R46.H0_H0 ;  /* 0x2000002eff307230 */ /* 0x000fe20000004100 */
[----:B------:R-:W-:Y:S01]  /*11af0*/  F2FP.F16.E4M3.UNPACK_B R39, R10 ;  /* 0x0000000aff27723e */ /* 0x000fe200020006ff */
[----:B------:R-:W-:Y:S02]  /*11b00*/  HADD2.F32 R52, -RZ, R50.H0_H0 ;  /* 0x20000032ff347230 */ /* 0x000fe40000004100 */
[----:B------:R-:W-:Y:S01]  /*11b10*/  FFMA.FTZ R8, R49, R25, R8 ;  /* 0x0000001931087223 */ /* 0x000fe20000010008 */
[----:B------:R-:W-:Y:S01]  /*11b20*/  HADD2.F32 R4, -RZ, R27.H0_H0 ;  /* 0x2000001bff047230 */ /* 0x000fe20000004100 */
[----:B------:R-:W-:Y:S01]  /*11b30*/  F2FP.F16.E4M3.UNPACK_B R49, R36 ;  /* 0x00000024ff31723e */ /* 0x000fe200020006ff */
[----:B------:R-:W-:-:S02]  /*11b40*/  HADD2.F32 R51, -RZ, R46.H1_H1 ;  /* 0x3000002eff337230 */ /* 0x000fc40000004100 */
[-C--:B------:R-:W-:Y:S01]  /*11b50*/  FMUL.FTZ R45, R52, R5.reuse ;  /* 0x00000005342d7220 */ /* 0x080fe20000410000 */
[----:B------:R-:W-:Y:S01]  /*11b60*/  FMUL.FTZ R5, R48, R5 ;  /* 0x0000000530057220 */ /* 0x000fe20000410000 */
[----:B------:R-:W-:Y:S02]  /*11b70*/  HADD2.F32 R37, -RZ, R37.H1_H1 ;  /* 0x30000025ff257230 */ /* 0x000fe40000004100 */
[----:B------:R-:W-:Y:S01]  /*11b80*/  FFMA.FTZ R40, R47, R25, -R40 ;  /* 0x000000192f287223 */ /* 0x000fe20000010828 */
[----:B------:R-:W-:Y:S02]  /*11b90*/  HADD2.F32 R55, -RZ, R50.H1_H1 ;  /* 0x30000032ff377230 */ /* 0x000fe40000004100 */
[----:B------:R-:W-:Y:S01]  /*11ba0*/  FFMA.FTZ R47, R52, R4, R5 ;  /* 0x00000004342f7223 */ /* 0x000fe20000010005 */
[----:B------:R-:W-:Y:S02]  /*11bb0*/  HADD2.F32 R5, -RZ, R35.H0_H0 ;  /* 0x20000023ff057230 */ /* 0x000fe40000004100 */
[----:B------:R-:W-:Y:S01]  /*11bc0*/  FMUL.FTZ R50, R51, R37 ;  /* 0x0000002533327220 */ /* 0x000fe20000410000 */
[----:B------:R-:W-:-:S02]  /*11bd0*/  HADD2.F32 R27, -RZ, R27.H1_H1 ;  /* 0x3000001bff1b7230 */ /* 0x000fc40000004100 */
[----:B------:R-:W-:Y:S01]  /*11be0*/  FFMA.FTZ R45, R48, R4, -R45 ;  /* 0x00000004302d7223 */ /* 0x000fe2000001082d */
[----:B------:R-:W-:Y:S02]  /*11bf0*/  HADD2.F32 R52, -RZ, R49.H0_H0 ;  /* 0x20000031ff347230 */ /* 0x000fe40000004100 */
[C---:B------:R-:W-:Y:S01]  /*11c00*/  FMUL.FTZ R46, R55.reuse, R37 ;  /* 0x00000025372e7220 */ /* 0x040fe20000410000 */
[----:B------:R-:W-:Y:S02]  /*11c10*/  HADD2.F32 R4, -RZ, R26.H0_H0 ;  /* 0x2000001aff047230 */ /* 0x000fe40000004100 */
[----:B------:R-:W-:Y:S01]  /*11c20*/  FMUL.FTZ R25, R54, R5 ;  /* 0x0000000536197220 */ /* 0x000fe20000410000 */
[----:B------:R-:W-:Y:S01]  /*11c30*/  FFMA.FTZ R50, R55, R27, R50 ;  /* 0x0000001b37327223 */ /* 0x000fe20000010032 */
[----:B------:R-:W-:Y:S01]  /*11c40*/  FMUL.FTZ R5, R52, R5 ;  /* 0x0000000534057220 */ /* 0x000fe20000410000 */
[----:B------:R-:W-:Y:S01]  /*11c50*/  F2FP.F16.E4M3.UNPACK_B R10, R10.H1 ;  /* 0x0000000aff0a723e */ /* 0x000fe200030006ff */
[----:B------:R-:W-:Y:S01]  /*11c60*/  FFMA.FTZ R48, R51, R27, -R46 ;  /* 0x0000001b33307223 */ /* 0x000fe2000001082e */
[----:B------:R-:W-:Y:S01]  /*11c70*/  F2FP.F16.E4M3.UNPACK_B R55, R14.H1 ;  /* 0x0000000eff37723e */ /* 0x000fe200030006ff */
[----:B------:R-:W-:Y:S01]  /*11c80*/  FFMA.FTZ R27, R54, R4, R5 ;  /* 0x00000004361b7223 */ /* 0x000fe20000010005 */
[-C--:B------:R-:W-:Y:S01]  /*11c90*/  F2FP.F16.E4M3.UNPACK_B R28, R6.reuse ;  /* 0x00000006ff1c723e */ /* 0x080fe200020006ff */
[----:B------:R-:W-:Y:S01]  /*11ca0*/  HADD2.F32 R54, -RZ, R53.H1_H1 ;  /* 0x30000035ff367230 */ /* 0x000fe20000004100 */
[----:B------:R-:W-:Y:S01]  /*11cb0*/  F2FP.F16.E4M3.UNPACK_B R6, R6.H1 ;  /* 0x00000006ff06723e */ /* 0x000fe200030006ff */
[----:B------:R-:W-:Y:S01]  /*11cc0*/  HADD2.F32 R35, -RZ, R35.H1_H1 ;  /* 0x30000023ff237230 */ /* 0x000fe20000004100 */
[----:B------:R-:W-:Y:S01]  /*11cd0*/  F2FP.F16.E4M3.UNPACK_B R51, R3.H1 ;  /* 0x00000003ff33723e */ /* 0x000fe200030006ff */
[----:B------:R-:W-:-:S02]  /*11ce0*/  HADD2.F32 R46, -RZ, R49.H1_H1 ;  /* 0x30000031ff2e7230 */ /* 0x000fc40000004100 */
[----:B------:R-:W-:Y:S01]  /*11cf0*/  FFMA.FTZ R25, R52, R4, -R25 ;  /* 0x0000000434197223 */ /* 0x000fe20000010819 */
[----:B------:R-:W-:Y:S02]  /*11d00*/  HADD2.F32 R56, -RZ, R55.H0_H0 ;  /* 0x20000037ff387230 */ /* 0x000fe40000004100 */
[-C--:B------:R-:W-:Y:S01]  /*11d10*/  FMUL.FTZ R37, R54, R35.reuse ;  /* 0x0000002336257220 */ /* 0x080fe20000410000 */
[----:B------:R-:W-:Y:S02]  /*11d20*/  HADD2.F32 R5, -RZ, R10.H0_H0 ;  /* 0x2000000aff057230 */ /* 0x000fe40000004100 */
[----:B------:R-:W-:Y:S01]  /*11d30*/  FMUL.FTZ R35, R46, R35 ;  /* 0x000000232e237220 */ /* 0x000fe20000410000 */
[----:B------:R-:W-:Y:S01]  /*11d40*/  HADD2.F32 R26, -RZ, R26.H1_H1 ;  /* 0x3000001aff1a7230 */ /* 0x000fe20000004100 */
[----:B------:R-:W-:Y:S01]  /*11d50*/  F2FP.F16.E4M3.UNPACK_B R53, R3 ;  /* 0x00000003ff35723e */ /* 0x000fe200020006ff */
[----:B------:R-:W-:Y:S02]  /*11d60*/  HADD2.F32 R52, -RZ, R51.H0_H0 ;  /* 0x20000033ff347230 */ /* 0x000fe40000004100 */
[----:B------:R-:W-:Y:S01]  /*11d70*/  FMUL.FTZ R49, R56, R5 ;  /* 0x0000000538317220 */ /* 0x000fe20000410000 */
[----:B------:R-:W-:-:S02]  /*11d80*/  HADD2.F32 R4, -RZ, R6.H0_H0 ;  /* 0x20000006ff047230 */ /* 0x000fc40000004100 */
[-C--:B------:R-:W-:Y:S01]  /*11d90*/  FFMA.FTZ R46, R46, R26.reuse, -R37 ;  /* 0x0000001a2e2e7223 */ /* 0x080fe20000010825 */
[----:B------:R-:W-:Y:S01]  /*11da0*/  FFMA.FTZ R26, R54, R26, R35 ;  /* 0x0000001a361a7223 */ /* 0x000fe20000010023 */
[C---:B------:R-:W-:Y:S01]  /*11db0*/  FMUL.FTZ R5, R52.reuse, R5 ;  /* 0x0000000534057220 */ /* 0x040fe20000410000 */
[----:B------:R-:W-:Y:S02]  /*11dc0*/  HADD2.F32 R54, -RZ, R55.H1_H1 ;  /* 0x30000037ff367230 */ /* 0x000fe40000004100 */
[----:B------:R-:W-:Y:S01]  /*11dd0*/  FFMA.FTZ R49, R52, R4, -R49 ;  /* 0x0000000434317223 */ /* 0x000fe20000010831 */
[----:B------:R-:W-:Y:S01]  /*11de0*/  HADD2.F32 R10, -RZ, R10.H1_H1 ;  /* 0x3000000aff0a7230 */ /* 0x000fe20000004100 */
[----:B------:R-:W-:Y:S01]  /*11df0*/  F2FP.F16.E4M3.UNPACK_B R55, R14 ;  /* 0x0000000eff37723e */ /* 0x000fe200020006ff */
[----:B------:R-:W-:Y:S02]  /*11e00*/  HADD2.F32 R52, -RZ, R51.H1_H1 ;  /* 0x30000033ff347230 */ /* 0x000fe40000004100 */
[----:B------:R-:W-:Y:S01]  /*11e10*/  FFMA.FTZ R37, R56, R4, R5 ;  /* 0x0000000438257223 */ /* 0x000fe20000010005 */
[----:B------:R-:W-:-:S02]  /*11e20*/  HADD2.F32 R6, -RZ, R6.H1_H1 ;  /* 0x30000006ff067230 */ /* 0x000fc40000004100 */
[-C--:B------:R-:W-:Y:S01]  /*11e30*/  FMUL.FTZ R35, R54, R10.reuse ;  /* 0x0000000a36237220 */ /* 0x080fe20000410000 */
[----:B------:R-:W-:Y:S02]  /*11e40*/  HADD2.F32 R5, -RZ, R39.H0_H0 ;  /* 0x20000027ff057230 */ /* 0x000fe40000004100 */
[C---:B------:R-:W-:Y:S01]  /*11e50*/  FMUL.FTZ R51, R52.reuse, R10 ;  /* 0x0000000a34337220 */ /* 0x040fe20000410000 */
[----:B------:R-:W-:Y:S02]  /*11e60*/  HADD2.F32 R10, -RZ, R55.H0_H0 ;  /* 0x20000037ff0a7230 */ /* 0x000fe40000004100 */
[-C--:B------:R-:W-:Y:S01]  /*11e70*/  FFMA.FTZ R52, R52, R6.reuse, -R35 ;  /* 0x0000000634347223 */ /* 0x080fe20000010823 */
[----:B------:R-:W-:Y:S02]  /*11e80*/  HADD2.F32 R4, -RZ, R28.H0_H0 ;  /* 0x2000001cff047230 */ /* 0x000fe40000004100 */
[----:B------:R-:W-:Y:S01]  /*11e90*/  FFMA.FTZ R54, R54, R6, R51 ;  /* 0x0000000636367223 */ /* 0x000fe20000010033 */
[----:B------:R-:W-:-:S02]  /*11ea0*/  HADD2.F32 R6, -RZ, R53.H0_H0 ;  /* 0x20000035ff067230 */ /* 0x000fc40000004100 */
[----:B------:R-:W-:Y:S01]  /*11eb0*/  FMUL.FTZ R35, R10, R5 ;  /* 0x000000050a237220 */ /* 0x000fe20000410000 */
[----:B------:R-:W-:Y:S01]  /*11ec0*/  HADD2.F32 R58, -RZ, R55.H1_H1 ;  /* 0x30000037ff3a7230 */ /* 0x000fe20000004100 */
[----:B------:R-:W-:Y:S01]  /*11ed0*/  F2FP.F16.E4M3.UNPACK_B R34, R11 ;  /* 0x0000000bff22723e */ /* 0x000fe200020006ff */
[----:B------:R-:W-:Y:S02]  /*11ee0*/  HADD2.F32 R39, -RZ, R39.H1_H1 ;  /* 0x30000027ff277230 */ /* 0x000fe40000004100 */
[C---:B------:R-:W-:Y:S01]  /*11ef0*/  FMUL.FTZ R5, R6.reuse, R5 ;  /* 0x0000000506057220 */ /* 0x040fe20000410000 */
[----:B------:R-:W-:Y:S02]  /*11f00*/  HADD2.F32 R56, -RZ, R53.H1_H1 ;  /* 0x30000035ff387230 */ /* 0x000fe40000004100 */
[-C--:B------:R-:W-:Y:S01]  /*11f10*/  FFMA.FTZ R6, R6, R4.reuse, -R35 ;  /* 0x0000000406067223 */ /* 0x080fe20000010823 */
[----:B------:R-:W-:Y:S01]  /*11f20*/  HADD2.F32 R28, -RZ, R28.H1_H1 ;  /* 0x3000001cff1c7230 */ /* 0x000fe20000004100 */
[----:B------:R-:W-:Y:S01]  /*11f30*/  F2FP.F16.E4M3.UNPACK_B R11, R11.H1 ;  /* 0x0000000bff0b723e */ /* 0x000fe200030006ff */
[----:B------:R-:W-:Y:S01]  /*11f40*/  FMUL.FTZ R35, R58, R39 ;  /* 0x000000273a237220 */ /* 0x000fe20000410000 */
[----:B------:R-:W-:Y:S01]  /*11f50*/  F2FP.F16.E4M3.UNPACK_B R53, R15.H1 ;  /* 0x0000000fff35723e */ /* 0x000fe200030006ff */
[----:B------:R-:W-:Y:S01]  /*11f60*/  FFMA.FTZ R10, R10, R4, R5 ;  /* 0x000000040a0a7223 */ /* 0x000fe20000010005 */
[----:B------:R-:W-:Y:S01]  /*11f70*/  F2FP.F16.E4M3.UNPACK_B R4, R38.H1 ;  /* 0x00000026ff04723e */ /* 0x000fe200030006ff */
[C---:B------:R-:W-:Y:S01]  /*11f80*/  FMUL.FTZ R39, R56.reuse, R39 ;  /* 0x0000002738277220 */ /* 0x040fe20000410000 */
[-C--:B------:R-:W-:Y:S01]  /*11f90*/  F2FP.F16.E4M3.UNPACK_B R29, R7.reuse ;  /* 0x00000007ff1d723e */ /* 0x080fe200020006ff */
[----:B------:R-:W-:Y:S01]  /*11fa0*/  FFMA.FTZ R35, R56, R28, -R35 ;  /* 0x0000001c38237223 */ /* 0x000fe20000010823 */
[----:B------:R-:W-:Y:S01]  /*11fb0*/  F2FP.F16.E4M3.UNPACK_B R7, R7.H1 ;  /* 0x00000007ff07723e */ /* 0x000fe200030006ff */
[----:B------:R-:W-:-:S02]  /*11fc0*/  HADD2.F32 R56, -RZ, R53.H0_H0 ;  /* 0x20000035ff387230 */ /* 0x000fc40000004100 */
[----:B------:R-:W-:Y:S01]  /*11fd0*/  FFMA.FTZ R39, R58, R28, R39 ;  /* 0x0000001c3a277223 */ /* 0x000fe20000010027 */
[----:B------:R-:W-:Y:S01]  /*11fe0*/  HADD2.F32 R5, -RZ, R11.H0_H0 ;  /* 0x2000000bff057230 */ /* 0x000fe20000004100 */
[----:B------:R-:W-:Y:S01]  /*11ff0*/  F2FP.F16.E4M3.UNPACK_B R55, R38 ;  /* 0x00000026ff37723e */ /* 0x000fe200020006ff */
[--C-:B------:R-:W-:Y:S01]  /*12000*/  HADD2.F32 R28, -RZ, R4.reuse.H0_H0 ;  /* 0x20000004ff1c7230 */ /* 0x100fe20000004100 */
[----:B------:R-:W-:Y:S01]  /*12010*/  F2FP.SATFINITE.E4M3.F32.PACK_AB_MERGE_C R42, R43, R42, RZ ;  /* 0x0000002a2b2a723e */ /* 0x000fe200048070ff */
[----:B------:R-:W-:Y:S02]  /*12020*/  HADD2.F32 R57, -RZ, R4.H1_H1 ;  /* 0x30000004ff397230 */ /* 0x000fe40000004100 */
[-C--:B------:R-:W-:Y:S01]  /*12030*/  FMUL.FTZ R51, R56, R5.reuse ;  /* 0x0000000538337220 */ /* 0x080fe20000410000 */
[----:B------:R-:W-:Y:S02]  /*12040*/  HADD2.F32 R4, -RZ, R7.H0_H0 ;  /* 0x20000007ff047230 */ /* 0x000fe40000004100 */
[----:B------:R-:W-:Y:S01]  /*12050*/  FMUL.FTZ R5, R28, R5 ;  /* 0x000000051c057220 */ /* 0x000fe20000410000 */
[----:B------:R-:W-:Y:S01]  /*12060*/  HADD2.F32 R59, -RZ, R53.H1_H1 ;  /* 0x30000035ff3b7230 */ /* 0x000fe20000004100 */
[----:B------:R-:W-:Y:S01]  /*12070*/  F2FP.SATFINITE.E4M3.F32.PACK_AB_MERGE_C R49, R52, R49, RZ ;  /* 0x000000313431723e */ /* 0x000fe200048070ff */
[----:B------:R-:W-:-:S02]  /*12080*/  HADD2.F32 R11, -RZ, R11.H1_H1 ;  /* 0x3000000bff0b7230 */ /* 0x000fc40000004100 */
[-C--:B------:R-:W-:Y:S01]  /*12090*/  FFMA.FTZ R51, R28, R4.reuse, -R51 ;  /* 0x000000041c337223 */ /* 0x080fe20000010833 */
[----:B------:R-:W-:Y:S01]  /*120a0*/  FFMA.FTZ R53, R56, R4, R5 ;  /* 0x0000000438357223 */ /* 0x000fe20000010005 */
[----:B------:R-:W-:Y:S01]  /*120b0*/  HADD2.F32 R7, -RZ, R7.H1_H1 ;  /* 0x30000007ff077230 */ /* 0x000fe20000004100 */
[----:B------:R-:W-:Y:S01]  /*120c0*/  F2FP.F16.E4M3.UNPACK_B R4, R15 ;  /* 0x0000000fff04723e */ /* 0x000fe200020006ff */
[-C--:B------:R-:W-:Y:S01]  /*120d0*/  FMUL.FTZ R28, R59, R11.reuse ;  /* 0x0000000b3b1c7220 */ /* 0x080fe20000410000 */
[C---:B------:R-:W-:Y:S01]  /*120e0*/  FMUL.FTZ R58, R57.reuse, R11 ;  /* 0x0000000b393a7220 */ /* 0x040fe20000410000 */
[----:B------:R-:W-:Y:S01]  /*120f0*/  HADD2.F32 R5, -RZ, R34.H0_H0 ;  /* 0x20000022ff057230 */ /* 0x000fe20000004100 */
[----:B------:R-:W-:Y:S01]  /*12100*/  F2FP.SATFINITE.E4M3.F32.PACK_AB_MERGE_C R47, R50, R47, RZ ;  /* 0x0000002f322f723e */ /* 0x000fe200048070ff */
[-C--:B------:R-:W-:Y:S01]  /*12110*/  FFMA.FTZ R56, R57, R7.reuse, -R28 ;  /* 0x0000000739387223 */ /* 0x080fe2000001081c */
[--C-:B------:R-:W-:Y:S02]  /*12120*/  HADD2.F32 R62, -RZ, R4.reuse.H0_H0 ;  /* 0x20000004ff3e7230 */ /* 0x100fe40000004100 */
[----:B------:R-:W-:Y:S01]  /*12130*/  FFMA.FTZ R58, R59, R7, R58 ;  /* 0x000000073b3a7223 */ /* 0x000fe2000001003a */
[----:B------:R-:W-:Y:S01]  /*12140*/  HADD2.F32 R60, -RZ, R55.H0_H0 ;  /* 0x20000037ff3c7230 */ /* 0x000fe20000004100 */
[----:B------:R-:W-:Y:S01]  /*12150*/  F2FP.SATFINITE.E4M3.F32.PACK_AB_MERGE_C R37, R54, R37, RZ ;  /* 0x000000253625723e */ /* 0x000fe200048070ff */
[----:B------:R-:W-:-:S02]  /*12160*/  HADD2.F32 R57, -RZ, R4.H1_H1 ;  /* 0x30000004ff397230 */ /* 0x000fc40000004100 */
[-C--:B------:R-:W-:Y:S01]  /*12170*/  FMUL.FTZ R7, R62, R5.reuse ;  /* 0x000000053e077220 */ /* 0x080fe20000410000 */
[----:B------:R-:W-:Y:S02]  /*12180*/  HADD2.F32 R34, -RZ, R34.H1_H1 ;  /* 0x30000022ff227230 */ /* 0x000fe40000004100 */
[----:B------:R-:W-:Y:S01]  /*12190*/  FMUL.FTZ R5, R60, R5 ;  /* 0x000000053c057220 */ /* 0x000fe20000410000 */
[----:B------:R-:W-:Y:S01]  /*121a0*/  HADD2.F32 R55, -RZ, R55.H1_H1 ;  /* 0x30000037ff377230 */ /* 0x000fe20000004100 */
[----:B------:R-:W-:Y:S01]  /*121b0*/  F2FP.SATFINITE.E4M3.F32.PACK_AB_MERGE_C R51, R56, R51, RZ ;  /* 0x000000333833723e */ /* 0x000fe200048070ff */
[--C-:B------:R-:W-:Y:S02]  /*121c0*/  HADD2.F32 R4, -RZ, R29.reuse.H0_H0 ;  /* 0x2000001dff047230 */ /* 0x100fe40000004100 */
[-C--:B------:R-:W-:Y:S01]  /*121d0*/  FMUL.FTZ R28, R57, R34.reuse ;  /* 0x00000022391c7220 */ /* 0x080fe20000410000 */
[----:B------:R-:W-:Y:S02]  /*121e0*/  HADD2.F32 R29, -RZ, R29.H1_H1 ;  /* 0x3000001dff1d7230 */ /* 0x000fe40000004100 */
[C---:B------:R-:W-:Y:S01]  /*121f0*/  FMUL.FTZ R34, R55.reuse, R34 ;  /* 0x0000002237227220 */ /* 0x040fe20000410000 */
        /* <DEDUP_REMOVED lines=10> */
[----:B------:R-:W-:Y:S02]  /*122a0*/  F2FP.SATFINITE.E4M3.F32.PACK_AB_MERGE_C R6, R35, R6, R49 ;  /* 0x000000062306723e */ /* 0x000fe40004807031 */
[----:B------:R-:W-:-:S02]  /*122b0*/  F2FP.SATFINITE.E4M3.F32.PACK_AB_MERGE_C R7, R28, R7, R51 ;  /* 0x000000071c07723e */ /* 0x000fc40004807033 */
[----:B------:R-:W-:Y:S02]  /*122c0*/  F2FP.SATFINITE.E4M3.F32.PACK_AB_MERGE_C R9, R26, R27, R47 ;  /* 0x0000001b1a09723e */ /* 0x000fe4000480702f */
[----:B------:R-:W-:Y:S01]  /*122d0*/  F2FP.SATFINITE.E4M3.F32.PACK_AB_MERGE_C R10, R39, R10, R37 ;  /* 0x0000000a270a723e */ /* 0x000fe20004807025 */
[----:B------:R2:W-:Y:S01]  /*122e0*/  STS.128 [R61+0x20400], R4 ;  /* 0x020400043d007388 */ /* 0x0005e20000000c00 */
[----:B------:R-:W-:-:S05]  /*122f0*/  F2FP.SATFINITE.E4M3.F32.PACK_AB_MERGE_C R11, R34, R11, R53 ;  /* 0x0000000b220b723e */ /* 0x000fca0004807035 */
[----:B------:R2:W-:Y:S02]  /*12300*/  STS.128 [R24+0x20400], R8 ;  /* 0x0204000818007388 */ /* 0x0005e40000000c00 */
.L_x_426:
[----:B------:R-:W-:Y:S05]  /*12310*/  BSYNC B1 ;  /* 0x0000000000017941 */ /* 0x000fea0003800000 */
.L_x_425:
[----:B------:R-:W-:Y:S04]  /*12320*/  BSSY B1, `(.L_x_427) ;  /* 0x00000c4000017945 */ /* 0x000fe80003800000 */
[----:B------:R-:W-:Y:S05]  /*12330*/  @P3 BRA `(.L_x_428) ;  /* 0x0000000c00083947 */ /* 0x000fea0003800000 */
[----:B-12---:R-:W2:Y:S04]  /*12340*/  LDL R8, [R1+0x18] ;  /* 0x0000180001087983 */ /* 0x006ea80000100800 */
[----:B------:R-:W3:Y:S04]  /*12350*/  LDL R6, [R1+0x24] ;  /* 0x0000240001067983 */ /* 0x000ee80000100800 */
[----:B------:R-:W4:Y:S01]  /*12360*/  LDL R61, [R1+0x48] ;  /* 0x00004800013d7983 */ /* 0x000f220000100800 */
[----:B------:R-:W-:Y:S02]  /*12370*/  LEA.HI R4, R21, R20, RZ, 0x1c ;  /* 0x0000001415047211 */ /* 0x000fe400078fe0ff */
[----:B------:R-:W-:-:S02]  /*12380*/  F2FP.F16.E4M3.UNPACK_B R43, R0.H1 ;  /* 0x00000000ff2b723e */ /* 0x000fc400030006ff */
[----:B------:R-:W-:Y:S02]  /*12390*/  SHF.R.S32.HI R7, RZ, 0x1f, R4 ;  /* 0x0000001fff077819 */ /* 0x000fe40000011404 */
[----:B------:R-:W-:Y:S01]  /*123a0*/  SHF.L.U32 R5, R4, 0x4, RZ ;  /* 0x0000000404057819 */ /* 0x000fe200000006ff */
[--C-:B0-----:R-:W-:Y:S01]  /*123b0*/  HADD2.F32 R41, -RZ, R43.reuse.H0_H0 ;  /* 0x2000002bff297230 */ /* 0x101fe20000004100 */
[----:B------:R-:W-:Y:S01]  /*123c0*/  LEA.HI R7, R7, R4, RZ, 0x3 ;  /* 0x0000000407077211 */ /* 0x000fe200078f18ff */
[----:B------:R-:W-:Y:S01]  /*123d0*/  HADD2.F32 R43, -RZ, R43.H1_H1 ;  /* 0x3000002bff2b7230 */ /* 0x000fe20000004100 */
[-C--:B------:R-:W-:Y:S02]  /*123e0*/  F2FP.F16.E4M3.UNPACK_B R44, R12.reuse.H1 ;  /* 0x0000000cff2c723e */ /* 0x080fe400030006ff */
[----:B------:R-:W-:Y:S01]  /*123f0*/  F2FP.F16.E4M3.UNPACK_B R49, R12 ;  /* 0x0000000cff31723e */ /* 0x000fe200020006ff */
[----:B------:R-:W-:Y:S01]  /*12400*/  IMAD.SHL.U32 R7, R7, 0x800, RZ ;  /* 0x0000080007077824 */ /* 0x000fe200078e00ff */
[----:B------:R-:W-:Y:S01]  /*12410*/  F2FP.F16.E4M3.UNPACK_B R53, R13 ;  /* 0x0000000dff35723e */ /* 0x000fe200020006ff */
[----:B------:R-:W-:-:S02]  /*12420*/  HADD2.F32 R45, -RZ, R44.H0_H0 ;  /* 0x2000002cff2d7230 */ /* 0x000fc40000004100 */
[----:B------:R-:W-:Y:S01]  /*12430*/  HADD2.F32 R47, -RZ, R44.H1_H1 ;  /* 0x3000002cff2f7230 */ /* 0x000fe20000004100 */
[----:B------:R-:W-:Y:S01]  /*12440*/  LOP3.LUT R7, R7, 0xffffc000, RZ, 0xc0, !PT ;  /* 0xffffc00007077812 */ /* 0x000fe200078ec0ff */
[--C-:B------:R-:W-:Y:S02]  /*12450*/  HADD2.F32 R50, -RZ, R49.reuse.H0_H0 ;  /* 0x20000031ff327230 */ /* 0x100fe40000004100 */
[----:B------:R-:W-:Y:S02]  /*12460*/  HADD2.F32 R49, -RZ, R49.H1_H1 ;  /* 0x30000031ff317230 */ /* 0x000fe40000004100 */
[----:B------:R-:W-:Y:S01]  /*12470*/  HADD2.F32 R54, -RZ, R53.H0_H0 ;  /* 0x20000035ff367230 */ /* 0x000fe20000004100 */
[----:B--2---:R-:W-:Y:S02]  /*12480*/  SHF.R.U32.HI R9, RZ, 0x3, R8 ;  /* 0x00000003ff097819 */ /* 0x004fe40000011608 */
[----:B------:R-:W-:-:S04]  /*12490*/  LOP3.LUT R4, R8, 0x70, R5, 0xf8, !PT ;  /* 0x0000007008047812 */ /* 0x000fc800078ef805 */
[----:B------:R-:W-:-:S04]  /*124a0*/  LOP3.LUT R4, R4, R9, RZ, 0x3c, !PT ;  /* 0x0000000904047212 */ /* 0x000fc800078e3cff */
[----:B---3--:R-:W-:Y:S02]  /*124b0*/  IADD3 R8, R4, R7, R6 ;  /* 0x0000000704087210 */ /* 0x008fe40007ffe006 */
[----:B----4-:R-:W0:Y:S03]  /*124c0*/  LDS.128 R4, [R61+0x20400] ;  /* 0x020400003d047984 */ /* 0x010e260000000c00 */
[----:B------:R-:W-:-:S05]  /*124d0*/  IMAD.IADD R24, R19, 0x1, R8 ;  /* 0x0000000113187824 */ /* 0x000fca00078e0208 */
[----:B------:R-:W1:Y:S01]  /*124e0*/  LDS.128 R8, [R24+0x20400] ;  /* 0x0204000018087984 */ /* 0x000e620000000c00 */
[-C--:B0-----:R-:W-:Y:S02]  /*124f0*/  F2FP.F16.E4M3.UNPACK_B R25, R4.reuse ;  /* 0x00000004ff19723e */ /* 0x081fe400020006ff */
[----:B------:R-:W-:Y:S02]  /*12500*/  F2FP.F16.E4M3.UNPACK_B R4, R4.H1 ;  /* 0x00000004ff04723e */ /* 0x000fe400030006ff */
[-C--:B------:R-:W-:Y:S02]  /*12510*/  F2FP.F16.E4M3.UNPACK_B R26, R5.reuse ;  /* 0x00000005ff1a723e */ /* 0x080fe400020006ff */
[----:B------:R-:W-:Y:S01]  /*12520*/  F2FP.F16.E4M3.UNPACK_B R27, R5.H1 ;  /* 0x00000005ff1b723e */ /* 0x000fe200030006ff */
[----:B------:R-:W-:Y:S01]  /*12530*/  HADD2.F32 R5, -RZ, R4.H0_H0 ;  /* 0x20000004ff057230 */ /* 0x000fe20000004100 */
[-C--:B-1----:R-:W-:Y:S02]  /*12540*/  F2FP.F16.E4M3.UNPACK_B R33, R8.reuse.H1 ;  /* 0x00000008ff21723e */ /* 0x082fe400030006ff */
[----:B------:R-:W-:-:S02]  /*12550*/  F2FP.F16.E4M3.UNPACK_B R8, R8 ;  /* 0x00000008ff08723e */ /* 0x000fc400020006ff */
[-C--:B------:R-:W-:Y:S01]  /*12560*/  F2FP.F16.E4M3.UNPACK_B R35, R9.reuse ;  /* 0x00000009ff23723e */ /* 0x080fe200020006ff */
[--C-:B------:R-:W-:Y:S01]  /*12570*/  HADD2.F32 R34, -RZ, R33.reuse.H0_H0 ;  /* 0x20000021ff227230 */ /* 0x100fe20000004100 */
[----:B------:R-:W-:Y:S01]  /*12580*/  F2FP.F16.E4M3.UNPACK_B R37, R9.H1 ;  /* 0x00000009ff25723e */ /* 0x000fe200030006ff */
[----:B------:R-:W-:Y:S01]  /*12590*/  HADD2.F32 R33, -RZ, R33.H1_H1 ;  /* 0x30000021ff217230 */ /* 0x000fe20000004100 */
[----:B------:R-:W-:Y:S01]  /*125a0*/  F2FP.F16.E4M3.UNPACK_B R39, R10 ;  /* 0x0000000aff27723e */ /* 0x000fe200020006ff */
[--C-:B------:R-:W-:Y:S02]  /*125b0*/  HADD2.F32 R9, -RZ, R8.reuse.H0_H0 ;  /* 0x20000008ff097230 */ /* 0x100fe40000004100 */
[-C--:B------:R-:W-:Y:S01]  /*125c0*/  FMUL.FTZ R42, R41, R34.reuse ;  /* 0x00000022292a7220 */ /* 0x080fe20000410000 */
[----:B------:R-:W-:Y:S01]  /*125d0*/  FMUL.FTZ R40, R45, R34 ;  /* 0x000000222d287220 */ /* 0x000fe20000410000 */
[----:B------:R-:W-:Y:S01]  /*125e0*/  FMUL.FTZ R46, R43, R33 ;  /* 0x000000212b2e7220 */ /* 0x000fe20000410000 */
[----:B------:R-:W-:-:S02]  /*125f0*/  HADD2.F32 R8, -RZ, R8.H1_H1 ;  /* 0x30000008ff087230 */ /* 0x000fc40000004100 */
[-C--:B------:R-:W-:Y:S01]  /*12600*/  FFMA.FTZ R42, R45, R5.reuse, R42 ;  /* 0x000000052d2a7223 */ /* 0x080fe2000001002a */
[----:B------:R-:W-:Y:S01]  /*12610*/  F2FP.F16.E4M3.UNPACK_B R45, R0 ;  /* 0x00000000ff2d723e */ /* 0x000fe200020006ff */
[----:B------:R-:W-:Y:S01]  /*12620*/  FFMA.FTZ R41, R41, R5, -R40 ;  /* 0x0000000529297223 */ /* 0x000fe20000010828 */
[----:B------:R-:W-:Y:S02]  /*12630*/  HADD2.F32 R5, -RZ, R4.H1_H1 ;  /* 0x30000004ff057230 */ /* 0x000fe40000004100 */
[----:B------:R-:W-:Y:S01]  /*12640*/  FMUL.FTZ R40, R47, R33 ;  /* 0x000000212f287220 */ /* 0x000fe20000410000 */
[----:B------:R-:W-:Y:S02]  /*12650*/  HADD2.F32 R4, -RZ, R25.H0_H0 ;  /* 0x20000019ff047230 */ /* 0x000fe40000004100 */
[----:B------:R-:W-:Y:S01]  /*12660*/  FMUL.FTZ R33, R50, R9 ;  /* 0x0000000932217220 */ /* 0x000fe20000410000 */
[--C-:B------:R-:W-:Y:S02]  /*12670*/  HADD2.F32 R48, -RZ, R45.reuse.H0_H0 ;  /* 0x2000002dff307230 */ /* 0x100fe40000004100 */
[-C--:B------:R-:W-:Y:S01]  /*12680*/  FFMA.FTZ R44, R43, R5.reuse, -R40 ;  /* 0x000000052b2c7223 */ /* 0x080fe20000010828 */
[----:B------:R-:W-:Y:S01]  /*12690*/  FFMA.FTZ R43, R47, R5, R46 ;  /* 0x000000052f2b7223 */ /* 0x000fe2000001002e */
[----:B------:R-:W-:Y:S01]  /*126a0*/  F2FP.F16.E4M3.UNPACK_B R46, R36.H1 ;  /* 0x00000024ff2e723e */ /* 0x000fe200030006ff */
[----:B------:R-:W-:-:S02]  /*126b0*/  HADD2.F32 R47, -RZ, R45.H1_H1 ;  /* 0x3000002dff2f7230 */ /* 0x000fc40000004100 */
[C---:B------:R-:W-:Y:S01]  /*126c0*/  FMUL.FTZ R9, R48.reuse, R9 ;  /* 0x0000000930097220 */ /* 0x040fe20000410000 */
[----:B------:R-:W-:Y:S01]  /*126d0*/  FFMA.FTZ R33, R48, R4, -R33 ;  /* 0x0000000430217223 */ /* 0x000fe20000010821 */
[----:B------:R-:W-:Y:S02]  /*126e0*/  HADD2.F32 R5, -RZ, R37.H0_H0 ;  /* 0x20000025ff057230 */ /* 0x000fe40000004100 */
[----:B------:R-:W-:Y:S01]  /*126f0*/  FMUL.FTZ R40, R49, R8 ;  /* 0x0000000831287220 */ /* 0x000fe20000410000 */
[----:B------:R-:W-:Y:S01]  /*12700*/  FFMA.FTZ R9, R50, R4, R9 ;  /* 0x0000000432097223 */ /* 0x000fe20000010009 */
[----:B------:R-:W-:Y:S01]  /*12710*/  F2FP.F16.E4M3.UNPACK_B R50, R13.H1 ;  /* 0x0000000dff32723e */ /* 0x000fe200030006ff */
[----:B------:R-:W-:Y:S02]  /*12720*/  HADD2.F32 R25, -RZ, R25.H1_H1 ;  /* 0x30000019ff197230 */ /* 0x000fe40000004100 */
[----:B------:R-:W-:Y:S01]  /*12730*/  FMUL.FTZ R8, R47, R8 ;  /* 0x000000082f087220 */ /* 0x000fe20000410000 */
[----:B------:R-:W-:Y:S01]  /*12740*/  HADD2.F32 R48, -RZ, R46.H0_H0 ;  /* 0x2000002eff307230 */ /* 0x000fe20000004100 */
[----:B------:R-:W-:Y:S01]  /*12750*/  F2FP.F16.E4M3.UNPACK_B R10, R10.H1 ;  /* 0x0000000aff0a723e */ /* 0x000fe200030006ff */
[----:B------:R-:W-:-:S02]  /*12760*/  HADD2.F32 R52, -RZ, R50.H0_H0 ;  /* 0x20000032ff347230 */ /* 0x000fc40000004100 */
[----:B------:R-:W-:Y:S01]  /*12770*/  FFMA.FTZ R8, R49, R25, R8 ;  /* 0x0000001931087223 */ /* 0x000fe20000010008 */
[----:B------:R-:W-:Y:S01]  /*12780*/  HADD2.F32 R4, -RZ, R27.H0_H0 ;  /* 0x2000001bff047230 */ /* 0x000fe20000004100 */
[----:B------:R-:W-:Y:S01]  /*12790*/  F2FP.F16.E4M3.UNPACK_B R49, R36 ;  /* 0x00000024ff31723e */ /* 0x000fe200020006ff */
[----:B------:R-:W-:Y:S02]  /*127a0*/  HADD2.F32 R51, -RZ, R46.H1_H1 ;  /* 0x3000002eff337230 */ /* 0x000fe40000004100 */
[-C--:B------:R-:W-:Y:S01]  /*127b0*/  FMUL.FTZ R45, R52, R5.reuse ;  /* 0x00000005342d7220 */ /* 0x080fe20000410000 */
[----:B------:R-:W-:Y:S01]  /*127c0*/  FMUL.FTZ R5, R48, R5 ;  /* 0x0000000530057220 */ /* 0x000fe20000410000 */
[----:B------:R-:W-:Y:S02]  /*127d0*/  HADD2.F32 R37, -RZ, R37.H1_H1 ;  /* 0x30000025ff257230 */ /* 0x000fe40000004100 */
[----:B------:R-:W-:Y:S01]  /*127e0*/  FFMA.FTZ R40, R47, R25, -R40 ;  /* 0x000000192f287223 */ /* 0x000fe20000010828 */
[----:B------:R-:W-:-:S02]  /*127f0*/  HADD2.F32 R55, -RZ, R50.H1_H1 ;  /* 0x30000032ff377230 */ /* 0x000fc40000004100 */
[-C--:B------:R-:W-:Y:S01]  /*12800*/  FFMA.FTZ R47, R52, R4.reuse, R5 ;  /* 0x00000004342f7223 */ /* 0x080fe20000010005 */
[----:B------:R-:W-:Y:S02]  /*12810*/  HADD2.F32 R5, -RZ, R35.H0_H0 ;  /* 0x20000023ff057230 */ /* 0x000fe40000004100 */
[-C--:B------:R-:W-:Y:S01]  /*12820*/  FMUL.FTZ R50, R51, R37.reuse ;  /* 0x0000002533327220 */ /* 0x080fe20000410000 */
[----:B------:R-:W-:Y:S02]  /*12830*/  HADD2.F32 R27, -RZ, R27.H1_H1 ;  /* 0x3000001bff1b7230 */ /* 0x000fe40000004100 */
[----:B------:R-:W-:Y:S01]  /*12840*/  FFMA.FTZ R45, R48, R4, -R45 ;  /* 0x00000004302d7223 */ /* 0x000fe2000001082d */
[----:B------:R-:W-:Y:S02]  /*12850*/  HADD2.F32 R52, -RZ, R49.H0_H0 ;  /* 0x20000031ff347230 */ /* 0x000fe40000004100 */
[----:B------:R-:W-:Y:S01]  /*12860*/  FMUL.FTZ R46, R55, R37 ;  /* 0x00000025372e7220 */ /* 0x000fe20000410000 */
[----:B------:R-:W-:-:S02]  /*12870*/  HADD2.F32 R4, -RZ, R26.H0_H0 ;  /* 0x2000001aff047230 */ /* 0x000fc40000004100 */
[----:B------:R-:W-:Y:S01]  /*12880*/  FMUL.FTZ R25, R54, R5 ;  /* 0x0000000536197220 */ /* 0x000fe20000410000 */
[----:B------:R-:W-:Y:S01]  /*12890*/  FFMA.FTZ R50, R55, R27, R50 ;  /* 0x0000001b37327223 */ /* 0x000fe20000010032 */
[----:B------:R-:W-:Y:S01]  /*128a0*/  FMUL.FTZ R5, R52, R5 ;  /* 0x0000000534057220 */ /* 0x000fe20000410000 */
[----:B------:R-:W-:Y:S01]  /*128b0*/  F2FP.F16.E4M3.UNPACK_B R55, R14.H1 ;  /* 0x0000000eff37723e */ /* 0x000fe200030006ff */
[----:B------:R-:W-:Y:S01]  /*128c0*/  FFMA.FTZ R48, R51, R27, -R46 ;  /* 0x0000001b33307223 */ /* 0x000fe2000001082e */
[----:B------:R-:W-:Y:S01]  /*128d0*/  F2FP.F16.E4M3.UNPACK_B R28, R6 ;  /* 0x00000006ff1c723e */ /* 0x000fe200020006ff */
[----:B------:R-:W-:Y:S01]  /*128e0*/  FFMA.FTZ R27, R54, R4, R5 ;  /* 0x00000004361b7223 */ /* 0x000fe20000010005 */
[----:B------:R-:W-:Y:S01]  /*128f0*/  F2FP.F16.E4M3.UNPACK_B R6, R6.H1 ;  /* 0x00000006ff06723e */ /* 0x000fe200030006ff */
[----:B------:R-:W-:Y:S01]  /*12900*/  HADD2.F32 R54, -RZ, R53.H1_H1 ;  /* 0x30000035ff367230 */ /* 0x000fe20000004100 */
[----:B------:R-:W-:Y:S01]  /*12910*/  F2FP.F16.E4M3.UNPACK_B R51, R3.H1 ;  /* 0x00000003ff33723e */ /* 0x000fe200030006ff */
[----:B------:R-:W-:-:S02]  /*12920*/  HADD2.F32 R35, -RZ, R35.H1_H1 ;  /* 0x30000023ff237230 */ /* 0x000fc40000004100 */
[----:B------:R-:W-:Y:S01]  /*12930*/  FFMA.FTZ R25, R52, R4, -R25 ;  /* 0x0000000434197223 */ /* 0x000fe20000010819 */
[----:B------:R-:W-:Y:S01]  /*12940*/  HADD2.F32 R46, -RZ, R49.H1_H1 ;  /* 0x30000031ff2e7230 */ /* 0x000fe20000004100 */
[----:B------:R-:W-:Y:S01]  /*12950*/  F2FP.F16.E4M3.UNPACK_B R53, R3 ;  /* 0x00000003ff35723e */ /* 0x000fe200020006ff */
[----:B------:R-:W-:Y:S02]  /*12960*/  HADD2.F32 R56, -RZ, R55.H0_H0 ;  /* 0x20000037ff387230 */ /* 0x000fe40000004100 */
[-C--:B------:R-:W-:Y:S01]  /*12970*/  FMUL.FTZ R37, R54, R35.reuse ;  /* 0x0000002336257220 */ /* 0x080fe20000410000 */
[----:B------:R-:W-:Y:S02]  /*12980*/  HADD2.F32 R5, -RZ, R10.H0_H0 ;  /* 0x2000000aff057230 */ /* 0x000fe40000004100 */
[----:B------:R-:W-:Y:S01]  /*12990*/  FMUL.FTZ R35, R46, R35 ;  /* 0x000000232e237220 */ /* 0x000fe20000410000 */
[----:B------:R-:W-:Y:S01]  /*129a0*/  HADD2.F32 R26, -RZ, R26.H1_H1 ;  /* 0x3000001aff1a7230 */ /* 0x000fe20000004100 */
[----:B------:R-:W-:Y:S01]  /*129b0*/  F2FP.F16.E4M3.UNPACK_B R34, R11 ;  /* 0x0000000bff22723e */ /* 0x000fe200020006ff */
[----:B------:R-:W-:-:S02]  /*129c0*/  HADD2.F32 R52, -RZ, R51.H0_H0 ;  /* 0x20000033ff347230 */ /* 0x000fc40000004100 */
[-C--:B------:R-:W-:Y:S01]  /*129d0*/  FMUL.FTZ R49, R56, R5.reuse ;  /* 0x0000000538317220 */ /* 0x080fe20000410000 */
[----:B------:R-:W-:Y:S02]  /*129e0*/  HADD2.F32 R4, -RZ, R6.H0_H0 ;  /* 0x20000006ff047230 */ /* 0x000fe40000004100 */
[-C--:B------:R-:W-:Y:S01]  /*129f0*/  FFMA.FTZ R46, R46, R26.reuse, -R37 ;  /* 0x0000001a2e2e7223 */ /* 0x080fe20000010825 */
[----:B------:R-:W-:Y:S01]  /*12a00*/  FFMA.FTZ R26, R54, R26, R35 ;  /* 0x0000001a361a7223 */ /* 0x000fe20000010023 */
[C---:B------:R-:W-:Y:S01]  /*12a10*/  FMUL.FTZ R5, R52.reuse, R5 ;  /* 0x0000000534057220 */ /* 0x040fe20000410000 */
[----:B------:R-:W-:Y:S02]  /*12a20*/  HADD2.F32 R54, -RZ, R55.H1_H1 ;  /* 0x30000037ff367230 */ /* 0x000fe40000004100 */
[----:B------:R-:W-:Y:S01]  /*12a30*/  FFMA.FTZ R49, R52, R4, -R49 ;  /* 0x0000000434317223 */ /* 0x000fe20000010831 */
[----:B------:R-:W-:Y:S01]  /*12a40*/  HADD2.F32 R10, -RZ, R10.H1_H1 ;  /* 0x3000000aff0a7230 */ /* 0x000fe20000004100 */
[----:B------:R-:W-:Y:S01]  /*12a50*/  F2FP.F16.E4M3.UNPACK_B R55, R14 ;  /* 0x0000000eff37723e */ /* 0x000fe200020006ff */
[----:B------:R-:W-:-:S02]  /*12a60*/  HADD2.F32 R52, -RZ, R51.H1_H1 ;  /* 0x30000033ff347230 */ /* 0x000fc40000004100 */
[----:B------:R-:W-:Y:S01]  /*12a70*/  FFMA.FTZ R37, R56, R4, R5 ;  /* 0x0000000438257223 */ /* 0x000fe20000010005 */
[----:B------:R-:W-:Y:S02]  /*12a80*/  HADD2.F32 R6, -RZ, R6.H1_H1 ;  /* 0x30000006ff067230 */ /* 0x000fe40000004100 */
[-C--:B------:R-:W-:Y:S01]  /*12a90*/  FMUL.FTZ R35, R54, R10.reuse ;  /* 0x0000000a36237220 */ /* 0x080fe20000410000 */
[----:B------:R-:W-:Y:S02]  /*12aa0*/  HADD2.F32 R5, -RZ, R39.H0_H0 ;  /* 0x20000027ff057230 */ /* 0x000fe40000004100 */
[C---:B------:R-:W-:Y:S01]  /*12ab0*/  FMUL.FTZ R51, R52.reuse, R10 ;  /* 0x0000000a34337220 */ /* 0x040fe20000410000 */
[----:B------:R-:W-:Y:S02]  /*12ac0*/  HADD2.F32 R10, -RZ, R55.H0_H0 ;  /* 0x20000037ff0a7230 */ /* 0x000fe40000004100 */
[----:B------:R-:W-:Y:S01]  /*12ad0*/  FFMA.FTZ R52, R52, R6, -R35 ;  /* 0x0000000634347223 */ /* 0x000fe20000010823 */
[----:B------:R-:W-:-:S02]  /*12ae0*/  HADD2.F32 R4, -RZ, R28.H0_H0 ;  /* 0x2000001cff047230 */ /* 0x000fc40000004100 */
[----:B------:R-:W-:Y:S01]  /*12af0*/  FFMA.FTZ R54, R54, R6, R51 ;  /* 0x0000000636367223 */ /* 0x000fe20000010033 */
[----:B------:R-:W-:Y:S02]  /*12b00*/  HADD2.F32 R6, -RZ, R53.H0_H0 ;  /* 0x20000035ff067230 */ /* 0x000fe40000004100 */
[----:B------:R-:W-:Y:S01]  /*12b10*/  FMUL.FTZ R35, R10, R5 ;  /* 0x000000050a237220 */ /* 0x000fe20000410000 */
[----:B------:R-:W-:Y:S01]  /*12b20*/  HADD2.F32 R58, -RZ, R55.H1_H1 ;  /* 0x30000037ff3a7230 */ /* 0x000fe20000004100 */
[----:B------:R-:W-:Y:S01]  /*12b30*/  F2FP.F16.E4M3.UNPACK_B R11, R11.H1 ;  /* 0x0000000bff0b723e */ /* 0x000fe200030006ff */
[----:B------:R-:W-:Y:S02]  /*12b40*/  HADD2.F32 R39, -RZ, R39.H1_H1 ;  /* 0x30000027ff277230 */ /* 0x000fe40000004100 */
[C---:B------:R-:W-:Y:S01]  /*12b50*/  FMUL.FTZ R5, R6.reuse, R5 ;  /* 0x0000000506057220 */ /* 0x040fe20000410000 */
[----:B------:R-:W-:Y:S02]  /*12b60*/  HADD2.F32 R56, -RZ, R53.H1_H1 ;  /* 0x30000035ff387230 */ /* 0x000fe40000004100 */
[-C--:B------:R-:W-:Y:S01]  /*12b70*/  FFMA.FTZ R6, R6, R4.reuse, -R35 ;  /* 0x0000000406067223 */ /* 0x080fe20000010823 */
[----:B------:R-:W-:Y:S01]  /*12b80*/  HADD2.F32 R28, -RZ, R28.H1_H1 ;  /* 0x3000001cff1c7230 */ /* 0x000fe20000004100 */
[----:B------:R-:W-:Y:S01]  /*12b90*/  F2FP.F16.E4M3.UNPACK_B R53, R15.H1 ;  /* 0x0000000fff35723e */ /* 0x000fe200030006ff */
[-C--:B------:R-:W-:Y:S01]  /*12ba0*/  FMUL.FTZ R35, R58, R39.reuse ;  /* 0x000000273a237220 */ /* 0x080fe20000410000 */
        /* <DEDUP_REMOVED lines=59> */
.L_x_428:
[----:B------:R-:W-:Y:S05]  /*12f60*/  BSYNC B1 ;  /* 0x0000000000017941 */ /* 0x000fea0003800000 */
.L_x_427:
[----:B------:R-:W-:Y:S05]  /*12f70*/  @P0 BRA `(.L_x_414) ;  /* 0x0000000c00080947 */ /* 0x000fea0003800000 */
[----:B-123--:R-:W2:Y:S04]  /*12f80*/  LDL R8, [R1+0x14] ;  /* 0x0000140001087983 */ /* 0x00eea80000100800 */
[----:B------:R-:W3:Y:S04]  /*12f90*/  LDL R6, [R1+0x20] ;  /* 0x0000200001067983 */ /* 0x000ee80000100800 */
[----:B------:R-:W4:Y:S01]  /*12fa0*/  LDL R53, [R1+0x44] ;  /* 0x0000440001357983 */ /* 0x000f220000100800 */
[----:B------:R-:W-:Y:S02]  /*12fb0*/  LEA.HI R20, R21, R20, RZ, 0x1c ;  /* 0x0000001415147211 */ /* 0x000fe400078fe0ff */
[----:B0-----:R-:W-:-:S02]  /*12fc0*/  F2FP.F16.E4M3.UNPACK_B R35, R0.H1 ;  /* 0x00000000ff23723e */ /* 0x001fc400030006ff */
[----:B------:R-:W-:Y:S01]  /*12fd0*/  SHF.R.S32.HI R5, RZ, 0x1f, R20 ;  /* 0x0000001fff057819 */ /* 0x000fe20000011414 */
[----:B------:R-:W-:Y:S01]  /*12fe0*/  IMAD.SHL.U32 R4, R20, 0x10, RZ ;  /* 0x0000001014047824 */ /* 0x000fe200078e00ff */
[----:B------:R-:W-:Y:S01]  /*12ff0*/  F2FP.F16.E4M3.UNPACK_B R39, R12.H1 ;  /* 0x0000000cff27723e */ /* 0x000fe200030006ff */
[--C-:B------:R-:W-:Y:S01]  /*13000*/  HADD2.F32 R37, -RZ, R35.reuse.H0_H0 ;  /* 0x20000023ff257230 */ /* 0x100fe20000004100 */
[----:B------:R-:W-:Y:S01]  /*13010*/  LEA.HI R5, R5, R20, RZ, 0x3 ;  /* 0x0000001405057211 */ /* 0x000fe200078f18ff */
[----:B------:R-:W-:Y:S02]  /*13020*/  HADD2.F32 R46, -RZ, R35.H1_H1 ;  /* 0x30000023ff2e7230 */ /* 0x000fe40000004100 */
[--C-:B------:R-:W-:Y:S01]  /*13030*/  HADD2.F32 R41, -RZ, R39.reuse.H0_H0 ;  /* 0x20000027ff297230 */ /* 0x100fe20000004100 */
[----:B------:R-:W-:Y:S01]  /*13040*/  SHF.L.U32 R5, R5, 0xb, RZ ;  /* 0x0000000b05057819 */ /* 0x000fe200000006ff */
[----:B------:R-:W-:-:S03]  /*13050*/  HADD2.F32 R50, -RZ, R39.H1_H1 ;  /* 0x30000027ff327230 */ /* 0x000fc60000004100 */
[----:B------:R-:W-:Y:S02]  /*13060*/  LOP3.LUT R5, R5, 0xffffc000, RZ, 0xc0, !PT ;  /* 0xffffc00005057812 */ /* 0x000fe400078ec0ff */
        /* <DEDUP_REMOVED lines=11> */
[--C-:B------:R-:W-:Y:S01]  /*13120*/  HADD2.F32 R5, -RZ, R4.reuse.H0_H0 ;  /* 0x20000004ff057230 */ /* 0x100fe20000004100 */
[-C--:B-1----:R-:W-:Y:S01]  /*13130*/  F2FP.F16.E4M3.UNPACK_B R28, R8.reuse.H1 ;  /* 0x00000008ff1c723e */ /* 0x082fe200030006ff */
[----:B------:R-:W-:Y:S01]  /*13140*/  HADD2.F32 R4, -RZ, R4.H1_H1 ;  /* 0x30000004ff047230 */ /* 0x000fe20000004100 */
[----:B------:R-:W-:-:S02]  /*13150*/  F2FP.F16.E4M3.UNPACK_B R8, R8 ;  /* 0x00000008ff08723e */ /* 0x000fc400020006ff */
[-C--:B------:R-:W-:Y:S01]  /*13160*/  F2FP.F16.E4M3.UNPACK_B R33, R9.reuse ;  /* 0x00000009ff21723e */ /* 0x080fe200020006ff */
[--C-:B------:R-:W-:Y:S01]  /*13170*/  HADD2.F32 R29, -RZ, R28.reuse.H0_H0 ;  /* 0x2000001cff1d7230 */ /* 0x100fe20000004100 */
[----:B------:R-:W-:Y:S01]  /*13180*/  F2FP.F16.E4M3.UNPACK_B R9, R9.H1 ;  /* 0x00000009ff09723e */ /* 0x000fe200030006ff */
[----:B------:R-:W-:Y:S01]  /*13190*/  HADD2.F32 R28, -RZ, R28.H1_H1 ;  /* 0x3000001cff1c7230 */ /* 0x000fe20000004100 */
[----:B------:R-:W-:Y:S02]  /*131a0*/  F2FP.F16.E4M3.UNPACK_B R34, R10 ;  /* 0x0000000aff22723e */ /* 0x000fe400020006ff */
[-C--:B------:R-:W-:Y:S01]  /*131b0*/  FMUL.FTZ R42, R37, R29.reuse ;  /* 0x0000001d252a7220 */ /* 0x080fe20000410000 */
[C---:B------:R-:W-:Y:S01]  /*131c0*/  FMUL.FTZ R40, R41.reuse, R29 ;  /* 0x0000001d29287220 */ /* 0x040fe20000410000 */
[----:B------:R-:W-:Y:S01]  /*131d0*/  FMUL.FTZ R39, R46, R28 ;  /* 0x0000001c2e277220 */ /* 0x000fe20000410000 */
[----:B------:R-:W-:Y:S01]  /*131e0*/  F2FP.F16.E4M3.UNPACK_B R10, R10.H1 ;  /* 0x0000000aff0a723e */ /* 0x000fe200030006ff */
[-C--:B------:R-:W-:Y:S01]  /*131f0*/  FFMA.FTZ R42, R41, R5.reuse, R42 ;  /* 0x00000005292a7223 */ /* 0x080fe2000001002a */
[----:B------:R-:W-:Y:S01]  /*13200*/  F2FP.F16.E4M3.UNPACK_B R41, R12 ;  /* 0x0000000cff29723e */ /* 0x000fe200020006ff */
[----:B------:R-:W-:Y:S01]  /*13210*/  FFMA.FTZ R40, R37, R5, -R40 ;  /* 0x0000000525287223 */ /* 0x000fe20000010828 */
[----:B------:R-:W-:Y:S01]  /*13220*/  F2FP.F16.E4M3.UNPACK_B R12, R0 ;  /* 0x00000000ff0c723e */ /* 0x000fe200020006ff */
[----:B------:R-:W-:-:S02]  /*13230*/  HADD2.F32 R5, -RZ, R8.H0_H0 ;  /* 0x20000008ff057230 */ /* 0x000fc40000004100 */
[----:B------:R-:W-:Y:S01]  /*13240*/  FMUL.FTZ R37, R50, R28 ;  /* 0x0000001c32257220 */ /* 0x000fe20000410000 */
[----:B------:R-:W-:Y:S01]  /*13250*/  HADD2.F32 R48, -RZ, R41.H0_H0 ;  /* 0x20000029ff307230 */ /* 0x000fe20000004100 */
[----:B------:R-:W-:Y:S01]  /*13260*/  F2FP.F16.E4M3.UNPACK_B R28, R36.H1 ;  /* 0x00000024ff1c723e */ /* 0x000fe200030006ff */
[----:B------:R-:W-:Y:S02]  /*13270*/  HADD2.F32 R44, -RZ, R12.H0_H0 ;  /* 0x2000000cff2c7230 */ /* 0x000fe40000004100 */
[----:B------:R-:W-:Y:S01]  /*13280*/  FFMA.FTZ R37, R46, R4, -R37 ;  /* 0x000000042e257223 */ /* 0x000fe20000010825 */
[----:B------:R-:W-:Y:S02]  /*13290*/  HADD2.F32 R0, -RZ, R21.H0_H0 ;  /* 0x20000015ff007230 */ /* 0x000fe40000004100 */
[-C--:B------:R-:W-:Y:S01]  /*132a0*/  FMUL.FTZ R35, R48, R5.reuse ;  /* 0x0000000530237220 */ /* 0x080fe20000410000 */
[----:B------:R-:W-:Y:S02]  /*132b0*/  HADD2.F32 R47, -RZ, R41.H1_H1 ;  /* 0x30000029ff2f7230 */ /* 0x000fe40000004100 */
[----:B------:R-:W-:Y:S01]  /*132c0*/  FMUL.FTZ R5, R44, R5 ;  /* 0x000000052c057220 */ /* 0x000fe20000410000 */
[----:B------:R-:W-:-:S02]  /*132d0*/  HADD2.F32 R8, -RZ, R8.H1_H1 ;  /* 0x30000008ff087230 */ /* 0x000fc40000004100 */
[----:B------:R-:W-:Y:S01]  /*132e0*/  FFMA.FTZ R39, R50, R4, R39 ;  /* 0x0000000432277223 */ /* 0x000fe20000010027 */
[----:B------:R-:W-:Y:S02]  /*132f0*/  HADD2.F32 R45, -RZ, R12.H1_H1 ;  /* 0x3000000cff2d7230 */ /* 0x000fe40000004100 */
[----:B------:R-:W-:Y:S01]  /*13300*/  FFMA.FTZ R35, R44, R0, -R35 ;  /* 0x000000002c237223 */ /* 0x000fe20000010823 */
[----:B------:R-:W-:Y:S01]  /*13310*/  F2FP.F16.E4M3.UNPACK_B R46, R13.H1 ;  /* 0x0000000dff2e723e */ /* 0x000fe200030006ff */
[----:B------:R-:W-:Y:S02]  /*13320*/  HADD2.F32 R21, -RZ, R21.H1_H1 ;  /* 0x30000015ff157230 */ /* 0x000fe40000004100 */
[-C--:B------:R-:W-:Y:S01]  /*13330*/  FMUL.FTZ R12, R47, R8.reuse ;  /* 0x000000082f0c7220 */ /* 0x080fe20000410000 */
[----:B------:R-:W-:Y:S02]  /*13340*/  HADD2.F32 R4, -RZ, R9.H0_H0 ;  /* 0x20000009ff047230 */ /* 0x000fe40000004100 */
[----:B------:R-:W-:Y:S01]  /*13350*/  FMUL.FTZ R8, R45, R8 ;  /* 0x000000082d087220 */ /* 0x000fe20000410000 */
[----:B------:R-:W-:-:S02]  /*13360*/  HADD2.F32 R44, -RZ, R28.H0_H0 ;  /* 0x2000001cff2c7230 */ /* 0x000fc40000004100 */
[----:B------:R-:W-:Y:S01]  /*13370*/  FFMA.FTZ R5, R48, R0, R5 ;  /* 0x0000000030057223 */ /* 0x000fe20000010005 */
[----:B------:R-:W-:Y:S02]  /*13380*/  HADD2.F32 R48, -RZ, R46.H0_H0 ;  /* 0x2000002eff307230 */ /* 0x000fe40000004100 */
[----:B------:R-:W-:Y:S01]  /*13390*/  FFMA.FTZ R8, R47, R21, R8 ;  /* 0x000000152f087223 */ /* 0x000fe20000010008 */
[----:B------:R-:W-:Y:S02]  /*133a0*/  HADD2.F32 R0, -RZ, R25.H0_H0 ;  /* 0x20000019ff007230 */ /* 0x000fe40000004100 */
[-C--:B------:R-:W-:Y:S01]  /*133b0*/  FMUL.FTZ R43, R44, R4.reuse ;  /* 0x000000042c2b7220 */ /* 0x080fe20000410000 */
[----:B------:R-:W-:Y:S01]  /*133c0*/  F2FP.F16.E4M3.UNPACK_B R47, R13 ;  /* 0x0000000dff2f723e */ /* 0x000fe200020006ff */
[----:B------:R-:W-:Y:S01]  /*133d0*/  FFMA.FTZ R12, R45, R21, -R12 ;  /* 0x000000152d0c7223 */ /* 0x000fe2000001080c */
[C---:B------:R-:W-:Y:S01]  /*133e0*/  FMUL.FTZ R41, R48.reuse, R4 ;  /* 0x0000000430297220 */ /* 0x040fe20000410000 */
[----:B------:R-:W-:Y:S01]  /*133f0*/  FFMA.FTZ R43, R48, R0, R43 ;  /* 0x00000000302b7223 */ /* 0x000fe2000001002b */
[----:B------:R-:W-:Y:S01]  /*13400*/  HADD2.F32 R45, -RZ, R28.H1_H1 ;  /* 0x3000001cff2d7230 */ /* 0x000fe20000004100 */
[----:B------:R-:W-:Y:S01]  /*13410*/  F2FP.F16.E4M3.UNPACK_B R21, R36 ;  /* 0x00000024ff15723e */ /* 0x000fe200020006ff */
[----:B------:R-:W-:-:S02]  /*13420*/  HADD2.F32 R49, -RZ, R46.H1_H1 ;  /* 0x3000002eff317230 */ /* 0x000fc40000004100 */
[----:B------:R-:W-:Y:S01]  /*13430*/  FFMA.FTZ R41, R44, R0, -R41 ;  /* 0x000000002c297223 */ /* 0x000fe20000010829 */
[----:B------:R-:W-:Y:S01]  /*13440*/  HADD2.F32 R9, -RZ, R9.H1_H1 ;  /* 0x30000009ff097230 */ /* 0x000fe20000004100 */
[-C--:B------:R-:W-:Y:S01]  /*13450*/  F2FP.F16.E4M3.UNPACK_B R26, R6.reuse ;  /* 0x00000006ff1a723e */ /* 0x080fe200020006ff */
[----:B------:R-:W-:Y:S01]  /*13460*/  HADD2.F32 R48, -RZ, R47.H0_H0 ;  /* 0x2000002fff307230 */ /* 0x000fe20000004100 */
[----:B------:R-:W-:Y:S01]  /*13470*/  F2FP.F16.E4M3.UNPACK_B R6, R6.H1 ;  /* 0x00000006ff06723e */ /* 0x000fe200030006ff */
[----:B------:R-:W-:Y:S02]  /*13480*/  HADD2.F32 R4, -RZ, R33.H0_H0 ;  /* 0x20000021ff047230 */ /* 0x000fe40000004100 */
[-C--:B------:R-:W-:Y:S01]  /*13490*/  FMUL.FTZ R28, R49, R9.reuse ;  /* 0x00000009311c7220 */ /* 0x080fe20000410000 */
[----:B------:R-:W-:Y:S02]  /*134a0*/  HADD2.F32 R25, -RZ, R25.H1_H1 ;  /* 0x30000019ff197230 */ /* 0x000fe40000004100 */
[----:B------:R-:W-:Y:S01]  /*134b0*/  FMUL.FTZ R44, R45, R9 ;  /* 0x000000092d2c7220 */ /* 0x000fe20000410000 */
[----:B------:R-:W-:-:S02]  /*134c0*/  HADD2.F32 R46, -RZ, R21.H0_H0 ;  /* 0x20000015ff2e7230 */ /* 0x000fc40000004100 */
[----:B------:R-:W-:Y:S01]  /*134d0*/  FMUL.FTZ R9, R48, R4 ;  /* 0x0000000430097220 */ /* 0x000fe20000410000 */
[----:B------:R-:W-:Y:S02]  /*134e0*/  HADD2.F32 R0, -RZ, R24.H0_H0 ;  /* 0x20000018ff007230 */ /* 0x000fe40000004100 */
[----:B------:R-:W-:Y:S01]  /*134f0*/  FFMA.FTZ R44, R49, R25, R44 ;  /* 0x00000019312c7223 */ /* 0x000fe2000001002c */
[----:B------:R-:W-:Y:S01]  /*13500*/  F2FP.F16.E4M3.UNPACK_B R49, R14.H1 ;  /* 0x0000000eff31723e */ /* 0x000fe200030006ff */
[C---:B------:R-:W-:Y:S01]  /*13510*/  FMUL.FTZ R13, R46.reuse, R4 ;  /* 0x000000042e0d7220 */ /* 0x040fe20000410000 */
[----:B------:R-:W-:Y:S02]  /*13520*/  HADD2.F32 R4, -RZ, R10.H0_H0 ;  /* 0x2000000aff047230 */ /* 0x000fe40000004100 */
[-C--:B------:R-:W-:Y:S01]  /*13530*/  FFMA.FTZ R9, R46, R0.reuse, -R9 ;  /* 0x000000002e097223 */ /* 0x080fe20000010809 */
[----:B------:R-:W-:Y:S01]  /*13540*/  F2FP.F16.E4M3.UNPACK_B R46, R3.H1 ;  /* 0x00000003ff2e723e */ /* 0x000fe200030006ff */
[----:B------:R-:W-:Y:S01]  /*13550*/  FFMA.FTZ R13, R48, R0, R13 ;  /* 0x00000000300d7223 */ /* 0x000fe2000001000d */
[----:B------:R-:W-:-:S02]  /*13560*/  HADD2.F32 R52, -RZ, R49.H0_H0 ;  /* 0x20000031ff347230 */ /* 0x000fc40000004100 */
[----:B------:R-:W-:Y:S01]  /*13570*/  FFMA.FTZ R36, R45, R25, -R28 ;  /* 0x000000192d247223 */ /* 0x000fe2000001081c */
[----:B------:R-:W-:Y:S01]  /*13580*/  HADD2.F32 R0, -RZ, R6.H0_H0 ;  /* 0x20000006ff007230 */ /* 0x000fe20000004100 */
[----:B------:R-:W-:Y:S01]  /*13590*/  F2FP.F16.E4M3.UNPACK_B R29, R11 ;  /* 0x0000000bff1d723e */ /* 0x000fe200020006ff */
[----:B------:R-:W-:Y:S02]  /*135a0*/  HADD2.F32 R48, -RZ, R46.H0_H0 ;  /* 0x2000002eff307230 */ /* 0x000fe40000004100 */
[----:B------:R-:W-:Y:S01]  /*135b0*/  FMUL.FTZ R25, R52, R4 ;  /* 0x0000000434197220 */ /* 0x000fe20000410000 */
[----:B------:R-:W-:Y:S01]  /*135c0*/  HADD2.F32 R50, -RZ, R47.H1_H1 ;  /* 0x3000002fff327230 */ /* 0x000fe20000004100 */
[----:B------:R-:W-:Y:S01]  /*135d0*/  F2FP.F16.E4M3.UNPACK_B R47, R14 ;  /* 0x0000000eff2f723e */ /* 0x000fe200020006ff */
[----:B------:R-:W-:Y:S02]  /*135e0*/  HADD2.F32 R33, -RZ, R33.H1_H1 ;  /* 0x30000021ff217230 */ /* 0x000fe40000004100 */
[----:B------:R-:W-:Y:S01]  /*135f0*/  FMUL.FTZ R45, R48, R4 ;  /* 0x00000004302d7220 */ /* 0x000fe20000410000 */
[----:B------:R-:W-:-:S02]  /*13600*/  HADD2.F32 R28, -RZ, R21.H1_H1 ;  /* 0x30000015ff1c7230 */ /* 0x000fc40000004100 */
[-C--:B------:R-:W-:Y:S01]  /*13610*/  FFMA.FTZ R4, R48, R0.reuse, -R25 ;  /* 0x0000000030047223 */ /* 0x080fe20000010819 */
[----:B------:R-:W-:Y:S02]  /*13620*/  HADD2.F32 R24, -RZ, R24.H1_H1 ;  /* 0x30000018ff187230 */ /* 0x000fe40000004100 */
[----:B------:R-:W-:Y:S01]  /*13630*/  FFMA.FTZ R45, R52, R0, R45 ;  /* 0x00000000342d7223 */ /* 0x000fe2000001002d */
[-C--:B------:R-:W-:Y:S01]  /*13640*/  FMUL.FTZ R21, R50, R33.reuse ;  /* 0x0000002132157220 */ /* 0x080fe20000410000 */
[----:B------:R-:W-:Y:S02]  /*13650*/  HADD2.F32 R48, -RZ, R49.H1_H1 ;  /* 0x30000031ff307230 */ /* 0x000fe40000004100 */
[C---:B------:R-:W-:Y:S01]  /*13660*/  FMUL.FTZ R33, R28.reuse, R33 ;  /* 0x000000211c217220 */ /* 0x040fe20000410000 */
[----:B------:R-:W-:Y:S02]  /*13670*/  HADD2.F32 R10, -RZ, R10.H1_H1 ;  /* 0x3000000aff0a7230 */ /* 0x000fe40000004100 */
[----:B------:R-:W-:Y:S01]  /*13680*/  FFMA.FTZ R28, R28, R24, -R21 ;  /* 0x000000181c1c7223 */ /* 0x000fe20000010815 */
[----:B------:R-:W-:Y:S01]  /*13690*/  HADD2.F32 R0, -RZ, R46.H1_H1 ;  /* 0x3000002eff007230 */ /* 0x000fe20000004100 */
[----:B------:R-:W-:Y:S01]  /*136a0*/  F2FP.F16.E4M3.UNPACK_B R46, R3 ;  /* 0x00000003ff2e723e */ /* 0x000fe200020006ff */
[----:B------:R-:W-:-:S02]  /*136b0*/  HADD2.F32 R6, -RZ, R6.H1_H1 ;  /* 0x30000006ff067230 */ /* 0x000fc40000004100 */
[----:B------:R-:W-:Y:S01]  /*136c0*/  FMUL.FTZ R21, R48, R10 ;  /* 0x0000000a30157220 */ /* 0x000fe20000410000 */
[----:B------:R-:W-:Y:S01]  /*136d0*/  FFMA.FTZ R24, R50, R24, R33 ;  /* 0x0000001832187223 */ /* 0x000fe20000010021 */
[C---:B------:R-:W-:Y:S01]  /*136e0*/  FMUL.FTZ R25, R0.reuse, R10 ;  /* 0x0000000a00197220 */ /* 0x040fe20000410000 */
[----:B------:R-:W-:Y:S02]  /*136f0*/  HADD2.F32 R10, -RZ, R47.H0_H0 ;  /* 0x2000002fff0a7230 */ /* 0x000fe40000004100 */
[-C--:B------:R-:W-:Y:S01]  /*13700*/  FFMA.FTZ R33, R0, R6.reuse, -R21 ;  /* 0x0000000600217223 */ /* 0x080fe20000010815 */
[----:B------:R-:W-:Y:S02]  /*13710*/  HADD2.F32 R3, -RZ, R34.H0_H0 ;  /* 0x20000022ff037230 */ /* 0x000fe40000004100 */
[----:B------:R-:W-:Y:S01]  /*13720*/  FFMA.FTZ R14, R48, R6, R25 ;  /* 0x00000006300e7223 */ /* 0x000fe20000010019 */
[----:B------:R-:W-:Y:S01]  /*13730*/  HADD2.F32 R6, -RZ, R46.H0_H0 ;  /* 0x2000002eff067230 */ /* 0x000fe20000004100 */
[----:B------:R-:W-:Y:S01]  /*13740*/  F2FP.F16.E4M3.UNPACK_B R11, R11.H1 ;  /* 0x0000000bff0b723e */ /* 0x000fe200030006ff */
[----:B------:R-:W-:-:S02]  /*13750*/  HADD2.F32 R0, -RZ, R26.H0_H0 ;  /* 0x2000001aff007230 */ /* 0x000fc40000004100 */
[-C--:B------:R-:W-:Y:S01]  /*13760*/  FMUL.FTZ R21, R10, R3.reuse ;  /* 0x000000030a157220 */ /* 0x080fe20000410000 */
[----:B------:R-:W-:Y:S02]  /*13770*/  HADD2.F32 R48, -RZ, R47.H1_H1 ;  /* 0x3000002fff307230 */ /* 0x000fe40000004100 */
[C---:B------:R-:W-:Y:S01]  /*13780*/  FMUL.FTZ R3, R6.reuse, R3 ;  /* 0x0000000306037220 */ /* 0x040fe20000410000 */
[----:B------:R-:W-:Y:S02]  /*13790*/  HADD2.F32 R34, -RZ, R34.H1_H1 ;  /* 0x30000022ff227230 */ /* 0x000fe40000004100 */
[----:B------:R-:W-:Y:S01]  /*137a0*/  FFMA.FTZ R6, R6, R0, -R21 ;  /* 0x0000000006067223 */ /* 0x000fe20000010815 */
[----:B------:R-:W-:Y:S01]  /*137b0*/  HADD2.F32 R46, -RZ, R46.H1_H1 ;  /* 0x3000002eff2e7230 */ /* 0x000fe20000004100 */
[----:B------:R-:W-:Y:S01]  /*137c0*/  F2FP.F16.E4M3.UNPACK_B R50, R15.H1 ;  /* 0x0000000fff32723e */ /* 0x000fe200030006ff */
[----:B------:R-:W-:Y:S02]  /*137d0*/  HADD2.F32 R26, -RZ, R26.H1_H1 ;  /* 0x3000001aff1a7230 */ /* 0x000fe40000004100 */
[----:B------:R-:W-:Y:S01]  /*137e0*/  FMUL.FTZ R21, R48, R34 ;  /* 0x0000002230157220 */ /* 0x000fe20000410000 */
        /* <DEDUP_REMOVED lines=20> */
[----:B------:R-:W-:Y:S01]  /*13930*/  HADD2.F32 R7, -RZ, R7.H1_H1 ;  /* 0x30000007ff077230 */ /* 0x000fe20000004100 */
[----:B------:R-:W-:Y:S01]  /*13940*/  F2FP.SATFINITE.E4M3.F32.PACK_AB_MERGE_C R36, R36, R41, RZ ;  /* 0x000000292424723e */ /* 0x000fe200048070ff */
[--C-:B------:R-:W-:Y:S02]  /*13950*/  HADD2.F32 R50, -RZ, R48.reuse.H0_H0 ;  /* 0x20000030ff327230 */ /* 0x100fe40000004100 */
[-C--:B------:R-:W-:Y:S01]  /*13960*/  FMUL.FTZ R26, R51, R11.reuse ;  /* 0x0000000b331a7220 */ /* 0x080fe20000410000 */
[C---:B------:R-:W-:Y:S01]  /*13970*/  FMUL.FTZ R34, R49.reuse, R11 ;  /* 0x0000000b31227220 */ /* 0x040fe20000410000 */
[----:B------:R-:W-:Y:S01]  /*13980*/  FFMA.FTZ R11, R46, R0, R3 ;  /* 0x000000002e0b7223 */ /* 0x000fe20000010003 */
[----:B------:R-:W-:Y:S01]  /*13990*/  F2FP.F16.E4M3.UNPACK_B R0, R15 ;  /* 0x0000000fff00723e */ /* 0x000fe200020006ff */
[----:B------:R-:W-:Y:S01]  /*139a0*/  FFMA.FTZ R38, R49, R7, -R26 ;  /* 0x0000000731267223 */ /* 0x000fe2000001081a */
[----:B------:R-:W-:-:S02]  /*139b0*/  HADD2.F32 R15, -RZ, R48.H1_H1 ;  /* 0x30000030ff0f7230 */ /* 0x000fc40000004100 */
[----:B------:R-:W-:Y:S01]  /*139c0*/  FFMA.FTZ R46, R51, R7, R34 ;  /* 0x00000007332e7223 */ /* 0x000fe20000010022 */
[--C-:B------:R-:W-:Y:S01]  /*139d0*/  HADD2.F32 R3, -RZ, R29.reuse.H0_H0 ;  /* 0x2000001dff037230 */ /* 0x100fe20000004100 */
[----:B------:R-:W-:Y:S01]  /*139e0*/  F2FP.SATFINITE.E4M3.F32.PACK_AB_MERGE_C R33, R33, R4, RZ ;  /* 0x000000042121723e */ /* 0x000fe200048070ff */
[--C-:B------:R-:W-:Y:S01]  /*139f0*/  HADD2.F32 R48, -RZ, R0.reuse.H0_H0 ;  /* 0x20000000ff307230 */ /* 0x100fe20000004100 */
[----:B------:R-:W-:Y:S01]  /*13a00*/  F2FP.SATFINITE.E4M3.F32.PACK_AB_MERGE_C R38, R38, R47, RZ ;  /* 0x0000002f2626723e */ /* 0x000fe200048070ff */
[----:B------:R-:W-:Y:S01]  /*13a10*/  HADD2.F32 R49, -RZ, R0.H1_H1 ;  /* 0x30000000ff317230 */ /* 0x000fe20000004100 */
[----:B------:R-:W-:Y:S01]  /*13a20*/  F2FP.SATFINITE.E4M3.F32.PACK_AB_MERGE_C R43, R44, R43, RZ ;  /* 0x0000002b2c2b723e */ /* 0x000fe200048070ff */
[----:B------:R-:W-:Y:S02]  /*13a30*/  HADD2.F32 R29, -RZ, R29.H1_H1 ;  /* 0x3000001dff1d7230 */ /* 0x000fe40000004100 */
[----:B------:R-:W-:Y:S01]  /*13a40*/  FMUL.FTZ R7, R48, R3 ;  /* 0x0000000330077220 */ /* 0x000fe20000410000 */
[----:B------:R-:W-:-:S02]  /*13a50*/  HADD2.F32 R0, -RZ, R27.H0_H0 ;  /* 0x2000001bff007230 */ /* 0x000fc40000004100 */
[C---:B------:R-:W-:Y:S01]  /*13a60*/  FMUL.FTZ R3, R50.reuse, R3 ;  /* 0x0000000332037220 */ /* 0x040fe20000410000 */
[----:B------:R-:W-:Y:S02]  /*13a70*/  HADD2.F32 R27, -RZ, R27.H1_H1 ;  /* 0x3000001bff1b7230 */ /* 0x000fe40000004100 */
[-C--:B------:R-:W-:Y:S01]  /*13a80*/  FMUL.FTZ R26, R49, R29.reuse ;  /* 0x0000001d311a7220 */ /* 0x080fe20000410000 */
[C---:B------:R-:W-:Y:S01]  /*13a90*/  FMUL.FTZ R34, R15.reuse, R29 ;  /* 0x0000001d0f227220 */ /* 0x040fe20000410000 */
[-C--:B------:R-:W-:Y:S01]  /*13aa0*/  FFMA.FTZ R7, R50, R0.reuse, -R7 ;  /* 0x0000000032077223 */ /* 0x080fe20000010807 */
[----:B------:R-:W-:Y:S01]  /*13ab0*/  FFMA.FTZ R3, R48, R0, R3 ;  /* 0x0000000030037223 */ /* 0x000fe20000010003 */
[-C--:B------:R-:W-:Y:S01]  /*13ac0*/  FFMA.FTZ R26, R15, R27.reuse, -R26 ;  /* 0x0000001b0f1a7223 */ /* 0x080fe2000001081a */
[----:B------:R-:W-:Y:S01]  /*13ad0*/  FFMA.FTZ R34, R49, R27, R34 ;  /* 0x0000001b31227223 */ /* 0x000fe20000010022 */
[----:B------:R-:W-:Y:S02]  /*13ae0*/  F2FP.SATFINITE.E4M3.F32.PACK_AB_MERGE_C R14, R14, R45, RZ ;  /* 0x0000002d0e0e723e */ /* 0x000fe400048070ff */
[----:B------:R-:W-:-:S02]  /*13af0*/  F2FP.SATFINITE.E4M3.F32.PACK_AB_MERGE_C R11, R46, R11, RZ ;  /* 0x0000000b2e0b723e */ /* 0x000fc400048070ff */
[----:B------:R-:W-:Y:S02]  /*13b00*/  F2FP.SATFINITE.E4M3.F32.PACK_AB_MERGE_C R8, R8, R5, R39 ;  /* 0x000000050808723e */ /* 0x000fe40004807027 */
[----:B------:R-:W-:Y:S02]  /*13b10*/  F2FP.SATFINITE.E4M3.F32.PACK_AB_MERGE_C R4, R12, R35, R37 ;  /* 0x000000230c04723e */ /* 0x000fe40004807025 */
[----:B------:R-:W-:Y:S02]  /*13b20*/  F2FP.SATFINITE.E4M3.F32.PACK_AB_MERGE_C R5, R28, R9, R36 ;  /* 0x000000091c05723e */ /* 0x000fe40004807024 */
[----:B------:R-:W-:Y:S02]  /*13b30*/  F2FP.SATFINITE.E4M3.F32.PACK_AB_MERGE_C R6, R21, R6, R33 ;  /* 0x000000061506723e */ /* 0x000fe40004807021 */
[----:B------:R-:W-:Y:S02]  /*13b40*/  F2FP.SATFINITE.E4M3.F32.PACK_AB_MERGE_C R7, R26, R7, R38 ;  /* 0x000000071a07723e */ /* 0x000fe40004807026 */
[----:B------:R-:W-:-:S02]  /*13b50*/  F2FP.SATFINITE.E4M3.F32.PACK_AB_MERGE_C R9, R24, R13, R43 ;  /* 0x0000000d1809723e */ /* 0x000fc4000480702b */
[----:B------:R-:W-:Y:S01]  /*13b60*/  F2FP.SATFINITE.E4M3.F32.PACK_AB_MERGE_C R10, R25, R10, R14 ;  /* 0x0000000a190a723e */ /* 0x000fe2000480700e */
[----:B------:R4:W-:Y:S01]  /*13b70*/  STS.128 [R53+0x20400], R4 ;  /* 0x0204000435007388 */ /* 0x0009e20000000c00 */
[----:B------:R-:W-:-:S05]  /*13b80*/  F2FP.SATFINITE.E4M3.F32.PACK_AB_MERGE_C R11, R34, R3, R11 ;  /* 0x00000003220b723e */ /* 0x000fca000480700b */
[----:B------:R4:W-:Y:S02]  /*13b90*/  STS.128 [R20+0x20400], R8 ;  /* 0x0204000814007388 */ /* 0x0009e40000000c00 */
.L_x_414:
[----:B------:R-:W-:Y:S05]  /*13ba0*/  BSYNC B0 ;  /* 0x0000000000007941 */ /* 0x000fea0003800000 */
.L_x_392:
[----:B------:R-:W-:Y:S01]  /*13bb0*/  @!PT LDS RZ, [RZ] ;  /* 0x00000000fffff984 */ /* 0x000fe20000000800 */
[----:B------:R-:W-:Y:S01]  /*13bc0*/  @!PT LDS RZ, [RZ] ;  /* 0x00000000fffff984 */ /* 0x000fe20000000800 */
[----:B------:R-:W-:Y:S01]  /*13bd0*/  @!PT LDS RZ, [RZ] ;  /* 0x00000000fffff984 */ /* 0x000fe20000000800 */
[----:B------:R-:W-:Y:S01]  /*13be0*/  @!PT LDS RZ, [RZ] ;  /* 0x00000000fffff984 */ /* 0x000fe20000000800 */
[----:B------:R1:W-:Y:S06]  /*13bf0*/  MEMBAR.ALL.CTA ;  /* 0x0000000000007992 */ /* 0x0003ec0000008000 */
[----:B-1----:R-:W1:Y:S01]  /*13c00*/  FENCE.VIEW.ASYNC.S ;  /* 0x00000000000073c6 */ /* 0x002e620000000000 */
[----:B------:R-:W-:Y:S05]  /*13c10*/  WARPSYNC.ALL ;  /* 0x0000000000007948 */ /* 0x000fea0003800000 */
[----:B-1----:R-:W-:Y:S06]  /*13c20*/  BAR.SYNC.DEFER_BLOCKING 0xd, 0x100 ;  /* 0x0344000000007b1d */ /* 0x002fec0000010000 */
.L_x_390:
[----:B01----:R-:W-:-:S05]  /*13c30*/  IMAD.U32 R0, RZ, RZ, UR47 ;  /* 0x0000002fff007e24 */ /* 0x003fca000f8e00ff */
[----:B------:R-:W-:-:S13]  /*13c40*/  ISETP.NE.AND P0, PT, R0, 0x3, PT ;  /* 0x000000030000780c */ /* 0x000fda0003f05270 */
[----:B------:R-:W-:Y:S05]  /*13c50*/  @!P0 BRA `(.L_x_429) ;  /* 0x0000000000048947 */ /* 0x000fea0003800000 */
[----:B------:R-:W-:Y:S01]  /*13c60*/  BPT.TRAP 0x1 ;  /* 0x000000040000795c */ /* 0x000fe20000300000 */
.L_x_429:
[----:B------:R-:W2:Y:S01]  /*13c70*/  LDL R3, [R1] ;  /* 0x0000000001037983 */ /* 0x000ea20000100800 */
[----:B------:R-:W-:Y:S01]  /*13c80*/  IMAD R0, R152, 0x8, R19 ;  /* 0x0000000898007824 */ /* 0x000fe200078e0213 */
[----:B--2---:R-:W-:-:S04]  /*13c90*/  SHF.L.U32 R3, R3, 0x1f, RZ ;  /* 0x0000001f03037819 */ /* 0x004fc800000006ff */
[----:B------:R0:W1:Y:S01]  /*13ca0*/  SYNCS.PHASECHK.TRANS64.TRYWAIT P1, [R0+URZ+0x38830], R3 ;  /* 0x03883003000075a7 */ /* 0x000062000802017f */
[----:B------:R-:W-:Y:S05]  /*13cb0*/  @!P0 BRA `(.L_x_430) ;  /* 0x0000000000048947 */ /* 0x000fea0003800000 */
[----:B------:R-:W-:Y:S01]  /*13cc0*/  BPT.TRAP 0x1 ;  /* 0x000000040000795c */ /* 0x000fe20000300000 */
.L_x_430:
[----:B------:R-:W-:Y:S01]  /*13cd0*/  LOP3.LUT R31, R31, 0xffffff80, RZ, 0xc0, !PT ;  /* 0xffffff801f1f7812 */ /* 0x000fe200078ec0ff */
[----:B---34-:R-:W-:-:S03]  /*13ce0*/  IMAD.MOV.U32 R5, RZ, RZ, -0x2 ;  /* 0xfffffffeff057424 */ /* 0x018fc600078e00ff */
[----:B------:R-:W-:-:S04]  /*13cf0*/  IADD3 R31, R30, -R31, RZ ;  /* 0x8000001f1e1f7210 */ /* 0x000fc80007ffe0ff */
[----:B------:R-:W-:-:S04]  /*13d00*/  SHF.R.S32.HI R4, RZ, 0x1f, R31 ;  /* 0x0000001fff047819 */ /* 0x000fc8000001141f */
[----:B------:R-:W-:-:S04]  /*13d10*/  LEA.HI R4, R4, R31, RZ, 0x2 ;  /* 0x0000001f04047211 */ /* 0x000fc800078f10ff */
[----:B------:R-:W-:-:S05]  /*13d20*/  LOP3.LUT R4, R4, 0x7ffffffc, RZ, 0xc0, !PT ;  /* 0x7ffffffc04047812 */ /* 0x000fca00078ec0ff */
[----:B------:R-:W-:Y:S01]  /*13d30*/  IMAD.IADD R4, R31, 0x1, -R4 ;  /* 0x000000011f047824 */ /* 0x000fe200078e0a04 */
[----:B-1----:R-:W-:Y:S06]  /*13d40*/  @P1 BRA `(.L_x_431) ;  /* 0x0000000000081947 */ /* 0x002fec0003800000 */
[----:B------:R-:W1:Y:S02]  /*13d50*/  SYNCS.PHASECHK.TRANS64.TRYWAIT P1, [R0+URZ+0x38830], R3 ;  /* 0x03883003000075a7 */ /* 0x000e64000802017f */
[----:B-1----:R-:W-:Y:S05]  /*13d60*/  @!P1 BRA `(.L_x_432) ;  /* 0x0000011800a09947 */ /* 0x002fea0003800000 */
.L_x_431:
[----:B------:R-:W2:Y:S01]  /*13d70*/  S2R R6, SR_TID.X ;  /* 0x0000000000067919 */ /* 0x000ea20000002100 */
[----:B------:R-:W-:Y:S05]  /*13d80*/  WARPSYNC.ALL ;  /* 0x0000000000007948 */ /* 0x000fea0003800000 */
[----:B------:R-:W-:Y:S02]  /*13d90*/  IMAD R14, R4, R5, 0x80 ;  /* 0x00000080040e7424 */ /* 0x000fe400078e0205 */
[----:B------:R-:W-:Y:S01]  /*13da0*/  IMAD.MOV.U32 R151, RZ, RZ, RZ ;  /* 0x000000ffff977224 */ /* 0x000fe200078e00ff */
[----:B--2---:R-:W-:-:S04]  /*13db0*/  LOP3.LUT R6, R6, 0x7f, RZ, 0xc0, !PT ;  /* 0x0000007f06067812 */ /* 0x004fc800078ec0ff */
[----:B------:R-:W-:Y:S02]  /*13dc0*/  ISETP.NE.AND P1, PT, R6, RZ, PT ;  /* 0x000000ff0600720c */ /* 0x000fe40003f25270 */
[----:B01----:R-:W-:Y:S01]  /*13dd0*/  IADD3 R3, R19, 0x28400, RZ ;  /* 0x0002840013037810 */ /* 0x003fe20007ffe0ff */
[----:B------:R-:W-:Y:S01]  /*13de0*/  IMAD.MOV.U32 R5, RZ, RZ, 0x40000040 ;  /* 0x40000040ff057424 */ /* 0x000fe200078e00ff */
[----:B------:R-:W-:Y:S01]  /*13df0*/  R2UR UR12, R32 ;  /* 0x00000000200c72ca */ /* 0x000fe200000e0000 */
[----:B------:R-:W-:Y:S01]  /*13e00*/  UMOV UR13, 0x40000040 ;  /* 0x40000040000d7882 */ /* 0x000fe20000000000 */
[----:B------:R-:W-:Y:S01]  /*13e10*/  SHF.R.U32.HI R3, RZ, 0x4, R3 ;  /* 0x00000004ff037819 */ /* 0x000fe20000011603 */
[----:B-----5:R-:W-:Y:S01]  /*13e20*/  WARPGROUP.ARRIVE ;  /* 0x00000000000079c5 */ /* 0x020fe20000000000 */
[----:B------:R-:W-:Y:S01]  /*13e30*/  R2UR UR15, R5 ;  /* 0x00000000050f72ca */ /* 0x000fe200000e0000 */
[----:B------:R-:W-:Y:S01]  /*13e40*/  UMOV UR9, 0x40000040 ;  /* 0x4000004000097882 */ /* 0x000fe20000000000 */
[----:B------:R-:W-:Y:S01]  /*13e50*/  LOP3.LUT R3, R3, 0x3fff, RZ, 0xc0, !PT ;  /* 0x00003fff03037812 */ /* 0x000fe200078ec0ff */
[----:B------:R-:W-:Y:S01]  /*13e60*/  UMOV UR5, 0x40000040 ;  /* 0x4000004000057882 */ /* 0x000fe20000000000 */
[----:B------:R-:W-:Y:S01]  /*13e70*/  MOV R7, 0x40000040 ;  /* 0x4000004000077802 */ /* 0x000fe20000000f00 */
[----:B------:R-:W-:Y:S01]  /*13e80*/  UMOV UR17, 0x40000040 ;  /* 0x4000004000117882 */ /* 0x000fe20000000000 */
[----:B------:R-:W-:Y:S01]  /*13e90*/  LOP3.LUT R13, R3, 0x10000, RZ, 0xfc, !PT ;  /* 0x00010000030d7812 */ /* 0x000fe200078efcff */
[----:B------:R-:W-:Y:S01]  /*13ea0*/  UMOV UR21, 0x40000040 ;  /* 0x4000004000157882 */ /* 0x000fe20000000000 */
[----:B------:R-:W-:Y:S01]  /*13eb0*/  R2UR UR11, R7 ;  /* 0x00000000070b72ca */ /* 0x000fe200000e0000 */
[----:B------:R-:W-:Y:S01]  /*13ec0*/  ULOP3.LUT UR12, UR12, 0x10000, URZ, 0xfc, !UPT ;  /* 0x000100000c0c7892 */ /* 0x000fe2000f8efc3f */
[----:B------:R-:W-:Y:S01]  /*13ed0*/  IMAD.MOV.U32 R7, RZ, RZ, 0x40000040 ;  /* 0x40000040ff077424 */ /* 0x000fe200078e00ff */
[----:B------:R-:W-:Y:S01]  /*13ee0*/  UMOV UR25, 0x40000040 ;  /* 0x4000004000197882 */ /* 0x000fe20000000000 */
[----:B------:R-:W-:Y:S01]  /*13ef0*/  IMAD R4, R152, 0x800, R13 ;  /* 0x0000080098047824 */ /* 0x000fe200078e020d */
[----:B------:R-:W-:Y:S01]  /*13f00*/  UIADD3 UR8, UR12, 0x2, URZ ;  /* 0x000000020c087890 */ /* 0x000fe2000fffe03f */
[----:B------:R-:W-:Y:S01]  /*13f10*/  MOV R5, 0x40000040 ;  /* 0x4000004000057802 */ /* 0x000fe20000000f00 */
[----:B------:R-:W-:Y:S01]  /*13f20*/  UIADD3 UR4, UR12, 0x4, URZ ;  /* 0x000000040c047890 */ /* 0x000fe2000fffe03f */
[C---:B------:R-:W-:Y:S01]  /*13f30*/  VIADD R6, R4.reuse, 0x2 ;  /* 0x0000000204067836 */ /* 0x040fe20000000000 */
[----:B------:R-:W-:Y:S01]  /*13f40*/  R2UR UR14, R4 ;  /* 0x00000000040e72ca */ /* 0x000fe200000e0000 */
[----:B------:R-:W-:Y:S01]  /*13f50*/  UIADD3 UR16, UR12, 0x6, URZ ;  /* 0x000000060c107890 */ /* 0x000fe2000fffe03f */
[----:B------:R-:W-:Y:S01]  /*13f60*/  R2UR UR7, R7 ;  /* 0x00000000070772ca */ /* 0x000fe200000e0000 */
[----:B------:R-:W-:Y:S01]  /*13f70*/  UIADD3 UR20, UR12, 0x400, URZ ;  /* 0x000004000c147890 */ /* 0x000fe2000fffe03f */
[----:B------:R-:W-:Y:S01]  /*13f80*/  R2UR UR10, R6 ;  /* 0x00000000060a72ca */ /* 0x000fe200000e0000 */
[----:B------:R-:W-:Y:S01]  /*13f90*/  VIADD R6, R4, 0x4 ;  /* 0x0000000404067836 */ /* 0x000fe20000000000 */
[----:B------:R-:W-:Y:S01]  /*13fa0*/  MOV R7, 0x40000040 ;  /* 0x4000004000077802 */ /* 0x000fe20000000f00 */
[----:B------:R-:W-:Y:S01]  /*13fb0*/  UIADD3 UR24, UR12, 0x402, URZ ;  /* 0x000004020c187890 */ /* 0x000fe2000fffe03f */
[----:B------:R-:W-:Y:S01]  /*13fc0*/  R2UR UR35, R5 ;  /* 0x00000000052372ca */ /* 0x000fe200000e0000 */
[----:B------:R-:W-:Y:S01]  /*13fd0*/  UIADD3 UR28, UR12, 0x404, URZ ;  /* 0x000004040c1c7890 */ /* 0x000fe2000fffe03f */
[----:B------:R-:W-:Y:S01]  /*13fe0*/  R2UR UR6, R6 ;  /* 0x00000000060672ca */ /* 0x000fe200000e0000 */
[----:B------:R-:W-:Y:S01]  /*13ff0*/  VIADD R6, R4, 0x6 ;  /* 0x0000000604067836 */ /* 0x000fe20000000000 */
[----:B------:R-:W-:Y:S01]  /*14000*/  R2UR UR19, R7 ;  /* 0x00000000071372ca */ /* 0x000fe200000e0000 */
[----:B------:R-:W-:Y:S01]  /*14010*/  QGMMA.64x128x32.F32.E4M3.E4M3 R24, gdesc[UR12], RZ, !UPT, gsb0 ;  /* 0x01e000000c1879f3 */ /* 0x000fe2000c0008ff */
[----:B------:R-:W-:Y:S01]  /*14020*/  IMAD.MOV.U32 R7, RZ, RZ, 0x40000040 ;  /* 0x40000040ff077424 */ /* 0x000fe200078e00ff */
[----:B------:R-:W-:Y:S01]  /*14030*/  UMOV UR29, 0x40000040 ;  /* 0x40000040001d7882 */ /* 0x000fe20000000000 */
[----:B------:R-:W-:Y:S01]  /*14040*/  R2UR UR18, R6 ;  /* 0x00000000061272ca */ /* 0x000fe200000e0000 */
[----:B------:R-:W-:Y:S01]  /*14050*/  VIADD R6, R4, 0x400 ;  /* 0x0000040004067836 */ /* 0x000fe20000000000 */
[----:B------:R-:W-:Y:S01]  /*14060*/  UIADD3 UR32, UR12, 0x406, URZ ;  /* 0x000004060c207890 */ /* 0x000fe2000fffe03f */
[----:B------:R-:W-:Y:S01]  /*14070*/  R2UR UR23, R7 ;  /* 0x00000000071772ca */ /* 0x000fe200000e0000 */
[----:B------:R-:W-:Y:S01]  /*14080*/  UMOV UR33, 0x40000040 ;  /* 0x4000004000217882 */ /* 0x000fe20000000000 */
[----:B------:R-:W-:Y:S01]  /*14090*/  MOV R7, 0x40000040 ;  /* 0x4000004000077802 */ /* 0x000fe20000000f00 */
[----:B------:R-:W-:Y:S01]  /*140a0*/  IMAD.IADD R14, R14, 0x1, R127 ;  /* 0x000000010e0e7824 */ /* 0x000fe200078e027f */
[----:B------:R-:W-:Y:S01]  /*140b0*/  R2UR UR22, R6 ;  /* 0x00000000061672ca */ /* 0x000fe200000e0000 */
[----:B------:R-:W-:Y:S01]  /*140c0*/  VIADD R6, R4, 0x402 ;  /* 0x0000040204067836 */ /* 0x000fe20000000000 */
[----:B------:R-:W-:Y:S01]  /*140d0*/  R2UR UR27, R7 ;  /* 0x00000000071b72ca */ /* 0x000fe200000e0000 */
[----:B------:R-:W-:Y:S01]  /*140e0*/  IMAD.MOV.U32 R7, RZ, RZ, 0x40000040 ;  /* 0x40000040ff077424 */ /* 0x000fe200078e00ff */
[----:B------:R-:W-:Y:S01]  /*140f0*/  ULDC UR48, c[0x0][0x988] ;  /* 0x0002620000307ab9 */ /* 0x000fe20000000800 */
[----:B------:R-:W-:Y:S01]  /*14100*/  @!P1 VIADD R0, R0, 0x38840 ;  /* 0x0003884000009836 */ /* 0x000fe20000000000 */
[----:B------:R-:W-:Y:S01]  /*14110*/  R2UR UR26, R6 ;  /* 0x00000000061a72ca */ /* 0x000fe200000e0000 */
[C---:B------:R-:W-:Y:S01]  /*14120*/  VIADD R6, R4.reuse, 0x404 ;  /* 0x0000040404067836 */ /* 0x040fe20000000000 */
[----:B------:R-:W-:Y:S01]  /*14130*/  R2UR UR31, R7 ;  /* 0x00000000071f72ca */ /* 0x000fe200000e0000 */
[----:B------:R-:W-:Y:S01]  /*14140*/  VIADD R4, R4, 0x406 ;  /* 0x0000040604047836 */ /* 0x000fe20000000000 */
[----:B------:R-:W-:Y:S01]  /*14150*/  @!P1 PRMT R0, RZ, 0x654, R0 ;  /* 0x00000654ff009816 */ /* 0x000fe20000000000 */
[--C-:B------:R-:W-:Y:S01]  /*14160*/  IMAD.MOV.U32 R149, RZ, RZ, R151.reuse ;  /* 0x000000ffff957224 */ /* 0x100fe200078e0097 */
[----:B------:R-:W-:Y:S01]  /*14170*/  R2UR UR30, R6 ;  /* 0x00000000061e72ca */ /* 0x000fe200000e0000 */
[--C-:B------:R-:W-:Y:S01]  /*14180*/  IMAD.MOV.U32 R148, RZ, RZ, R151.reuse ;  /* 0x000000ffff947224 */ /* 0x100fe200078e0097 */
[----:B------:R-:W-:Y:S01]  /*14190*/  R2UR UR34, R4 ;  /* 0x00000000042272ca */ /* 0x000fe200000e0000 */
[--C-:B------:R-:W-:Y:S01]  /*141a0*/  IMAD.MOV.U32 R147, RZ, RZ, R151.reuse ;  /* 0x000000ffff937224 */ /* 0x100fe200078e0097 */
[-C--:B------:R-:W-:Y:S01]  /*141b0*/  MOV R150, R151.reuse ;  /* 0x0000009700967202 */ /* 0x080fe20000000f00 */
        /* <DEDUP_REMOVED lines=43> */
[----:B------:R-:W-:Y:S01]  /*14470*/  IMAD.U32 R166, RZ, RZ, UR6 ;  /* 0x00000006ffa67e24 */ /* 0x000fe2000f8e00ff */
[----:B------:R-:W-:Y:S02]  /*14480*/  WARPGROUP.DEPBAR.LE gsb0, 0x0 ;  /* 0x00008000000079c5 */ /* 0x000fe40000010000 */
[----:B------:R-:W-:-:S06]  /*14490*/  WARPGROUP.ARRIVE ;  /* 0x00000000000079c5 */ /* 0x000fcc0000000000 */
        /* <DEDUP_REMOVED lines=60> */
[----:B------:R-:W3:Y:S01]  /*14860*/  MUFU.TANH R29, R29 ;  /* 0x0000001d001d7308 */ /* 0x000ee20000002400 */
[----:B--2---:R-:W-:-:S02]  /*14870*/  IMAD R30, R153, -0x80, R14 ;  /* 0xffffff80991e7824 */ /* 0x004fc400078e020e */
[C---:B------:R-:W-:Y:S01]  /*14880*/  FMUL.FTZ R58, R2.reuse, R58 ;  /* 0x0000003a023a7220 */ /* 0x040fe20000410000 */
[C---:B------:R-:W-:Y:S01]  /*14890*/  FMUL.FTZ R61, R2.reuse, R61 ;  /* 0x0000003d023d7220 */ /* 0x040fe20000410000 */
[C---:B------:R-:W-:Y:S01]  /*148a0*/  FMUL.FTZ R64, R2.reuse, R64 ;  /* 0x0000004002407220 */ /* 0x040fe20000410000 */
[----:B------:R-:W-:Y:S01]  /*148b0*/  FMUL.FTZ R75, R2, R75 ;  /* 0x0000004b024b7220 */ /* 0x000fe20000410000 */
[----:B------:R-:W-:Y:S01]  /*148c0*/  ISETP.GT.AND P2, PT, R30, RZ, PT ;  /* 0x000000ff1e00720c */ /* 0x000fe20003f44270 */
[----:B------:R-:W-:Y:S01]  /*148d0*/  FMUL.FTZ R62, R2, R62 ;  /* 0x0000003e023e7220 */ /* 0x000fe20000410000 */
[----:B------:R-:W2:Y:S01]  /*148e0*/  MUFU.TANH R4, R27 ;  /* 0x0000001b00047308 */ /* 0x000ea20000002400 */
[----:B------:R-:W-:Y:S01]  /*148f0*/  ISETP.GT.AND P3, PT, R30, 0x1, PT ;  /* 0x000000011e00780c */ /* 0x000fe20003f64270 */
[----:B------:R-:W-:Y:S01]  /*14900*/  FMUL.FTZ R68, R2, R68 ;  /* 0x0000004402447220 */ /* 0x000fe20000410000 */
[----:B------:R-:W-:Y:S01]  /*14910*/  ISETP.GT.AND P4, PT, R30, 0x8, PT ;  /* 0x000000081e00780c */ /* 0x000fe20003f84270 */
[----:B------:R-:W-:Y:S01]  /*14920*/  FMUL.FTZ R66, R2, R66 ;  /* 0x0000004202427220 */ /* 0x000fe20000410000 */
[----:B------:R-:W-:Y:S01]  /*14930*/  ISETP.GT.AND P5, PT, R30, 0x9, PT ;  /* 0x000000091e00780c */ /* 0x000fe20003fa4270 */
[----:B------:R-:W-:Y:S01]  /*14940*/  FMUL.FTZ R69, R2, R69 ;  /* 0x0000004502457220 */ /* 0x000fe20000410000 */
[----:B0-----:R-:W-:Y:S01]  /*14950*/  FSEL R95, R28, -INF , P4 ;  /* 0xff8000001c5f7808 */ /* 0x001fe20002000000 */
[----:B------:R-:W0:Y:S01]  /*14960*/  MUFU.TANH R32, R32 ;  /* 0x0000002000207308 */ /* 0x000e220000002400 */
[----:B-1----:R-:W-:Y:S01]  /*14970*/  FSEL R3, R3, -INF , P2 ;  /* 0xff80000003037808 */ /* 0x002fe20001000000 */
[C---:B------:R-:W-:Y:S01]  /*14980*/  FMUL.FTZ R72, R2.reuse, R72 ;  /* 0x0000004802487220 */ /* 0x040fe20000410000 */
[----:B---3--:R-:W-:Y:S01]  /*14990*/  FSEL R97, R29, -INF , P5 ;  /* 0xff8000001d617808 */ /* 0x008fe20002800000 */
[C---:B------:R-:W-:Y:S01]  /*149a0*/  FMUL.FTZ R70, R2.reuse, R70 ;  /* 0x0000004602467220 */ /* 0x040fe20000410000 */
[----:B------:R-:W-:Y:S01]  /*149b0*/  FSEL R5, R5, -INF , P4 ;  /* 0xff80000005057808 */ /* 0x000fe20002000000 */
[----:B------:R-:W-:Y:S01]  /*149c0*/  FMUL.FTZ R76, R2, R76 ;  /* 0x0000004c024c7220 */ /* 0x000fe20000410000 */
[----:B------:R-:W-:Y:S01]  /*149d0*/  ISETP.GT.AND P4, PT, R30, 0x18, PT ;  /* 0x000000181e00780c */ /* 0x000fe20003f84270 */
[----:B------:R1:W-:Y:S01]  /*149e0*/  MUFU.TANH R9, R34 ;  /* 0x0000002200097308 */ /* 0x0003e20000002400 */
[----:B--2---:R-:W-:Y:S01]  /*149f0*/  FSEL R4, R4, -INF , P3 ;  /* 0xff80000004047808 */ /* 0x004fe20001800000 */
[C---:B------:R-:W-:Y:S01]  /*14a00*/  FMUL.FTZ R74, R2.reuse, R74 ;  /* 0x0000004a024a7220 */ /* 0x040fe20000410000 */
[C---:B------:R-:W-:Y:S01]  /*14a10*/  FMUL.FTZ R80, R2.reuse, R80 ;  /* 0x0000005002507220 */ /* 0x040fe20000410000 */
[C---:B------:R-:W-:Y:S01]  /*14a20*/  FMUL.FTZ R78, R2.reuse, R78 ;  /* 0x0000004e024e7220 */ /* 0x040fe20000410000 */
[C---:B------:R-:W-:Y:S01]  /*14a30*/  FMUL.FTZ R81, R2.reuse, R81 ;  /* 0x0000005102517220 */ /* 0x040fe20000410000 */
[C---:B------:R-:W-:Y:S01]  /*14a40*/  FMUL.FTZ R84, R2.reuse, R84 ;  /* 0x0000005402547220 */ /* 0x040fe20000410000 */
[C---:B------:R-:W-:Y:S01]  /*14a50*/  FMUL.FTZ R82, R2.reuse, R82 ;  /* 0x0000005202527220 */ /* 0x040fe20000410000 */
[----:B------:R-:W2:Y:S01]  /*14a60*/  MUFU.TANH R33, R33 ;  /* 0x0000002100217308 */ /* 0x000ea20000002400 */
[----:B-1----:R-:W-:Y:S01]  /*14a70*/  FSEL R34, R25, -INF , P3 ;  /* 0xff80000019227808 */ /* 0x002fe20001800000 */
[----:B------:R-:W-:Y:S01]  /*14a80*/  FMUL.FTZ R83, R2, R83 ;  /* 0x0000005302537220 */ /* 0x000fe20000410000 */
[----:B------:R-:W-:Y:S01]  /*14a90*/  ISETP.GT.AND P3, PT, R30, 0x11, PT ;  /* 0x000000111e00780c */ /* 0x000fe20003f64270 */
[C---:B------:R-:W-:Y:S01]  /*14aa0*/  FMUL.FTZ R86, R2.reuse, R86 ;  /* 0x0000005602567220 */ /* 0x040fe20000410000 */
[----:B------:R-:W-:Y:S01]  /*14ab0*/  FMUL.FTZ R87, R2, R87 ;  /* 0x0000005702577220 */ /* 0x000fe20000410000 */
[----:B------:R1:W-:Y:S02]  /*14ac0*/  @!P1 SYNCS.ARRIVE.TRANS64.RED.A1T0 RZ, [R0+URZ], RZ ;  /* 0x000000ff00ff99a7 */ /* 0x0003e4000810043f */
[----:B------:R3:W-:Y:S08]  /*14ad0*/  MUFU.TANH R6, R49 ;  /* 0x0000003100067308 */ /* 0x0007f00000002400 */
[----:B------:R-:W4:Y:S01]  /*14ae0*/  MUFU.TANH R7, R31 ;  /* 0x0000001f00077308 */ /* 0x000f220000002400 */
[----:B---3--:R-:W-:-:S02]  /*14af0*/  FSEL R49, R24, -INF , P2 ;  /* 0xff80000018317808 */ /* 0x008fc40001000000 */
[----:B------:R-:W-:Y:S02]  /*14b00*/  ISETP.GT.AND P2, PT, R30, 0x10, PT ;  /* 0x000000101e00780c */ /* 0x000fe40003f44270 */
[----:B------:R-:W-:Y:S02]  /*14b10*/  FMNMX.FTZ R24, R49, R34, !PT ;  /* 0x0000002231187209 */ /* 0x000fe40007810000 */
[----:B0-----:R-:W-:Y:S01]  /*14b20*/  FSEL R99, R32, -INF , P2 ;  /* 0xff80000020637808 */ /* 0x001fe20001000000 */
[----:B------:R-:W-:Y:S01]  /*14b30*/  MUFU.TANH R36, R36 ;  /* 0x0000002400247308 */ /* 0x000fe20000002400 */
[----:B------:R-:W-:Y:S02]  /*14b40*/  FMNMX.FTZ R26, R95, R24, !PT ;  /* 0x000000185f1a7209 */ /* 0x000fe40007810000 */
[----:B--2---:R-:W-:Y:S02]  /*14b50*/  FSEL R101, R33, -INF , P3 ;  /* 0xff80000021657808 */ /* 0x004fe40001800000 */
[----:B------:R-:W-:-:S02]  /*14b60*/  FMNMX.FTZ R26, R97, R26, !PT ;  /* 0x0000001a611a7209 */ /* 0x000fc40007810000 */
[----:B------:R-:W-:Y:S01]  /*14b70*/  FSEL R9, R9, -INF , P2 ;  /* 0xff80000009097808 */ /* 0x000fe20001000000 */
[----:B------:R-:W-:Y:S01]  /*14b80*/  MUFU.TANH R37, R37 ;  /* 0x0000002500257308 */ /* 0x000fe20000002400 */
[----:B------:R-:W-:Y:S02]  /*14b90*/  FMNMX.FTZ R26, R99, R26, !PT ;  /* 0x0000001a631a7209 */ /* 0x000fe40007810000 */
[----:B----4-:R-:W-:Y:S02]  /*14ba0*/  FSEL R7, R7, -INF , P5 ;  /* 0xff80000007077808 */ /* 0x010fe40002800000 */
[C---:B------:R-:W-:Y:S02]  /*14bb0*/  ISETP.GT.AND P5, PT, R30.reuse, 0x19, PT ;  /* 0x000000191e00780c */ /* 0x040fe40003fa4270 */
[----:B------:R-:W-:Y:S01]  /*14bc0*/  FMNMX.FTZ R28, R101, R26, !PT ;  /* 0x0000001a651c7209 */ /* 0x000fe20007810000 */
[----:B------:R-:W0:Y:S01]  /*14bd0*/  MUFU.TANH R11, R35 ;  /* 0x00000023000b7308 */ /* 0x000e220000002400 */
[----:B------:R-:W-:-:S07]  /*14be0*/  ISETP.GT.AND P2, PT, R30, 0x20, PT ;  /* 0x000000201e00780c */ /* 0x000fce0003f44270 */
[----:B------:R-:W-:Y:S08]  /*14bf0*/  MUFU.TANH R40, R40 ;  /* 0x0000002800287308 */ /* 0x000ff00000002400 */
[----:B------:R-:W2:Y:S01]  /*14c00*/  MUFU.TANH R15, R38 ;  /* 0x00000026000f7308 */ /* 0x000ea20000002400 */
[----:B0-----:R-:W-:Y:S02]  /*14c10*/  FSEL R11, R11, -INF , P3 ;  /* 0xff8000000b0b7808 */ /* 0x001fe40001800000 */
[----:B------:R-:W-:-:S05]  /*14c20*/  ISETP.GT.AND P3, PT, R30, 0x21, PT ;  /* 0x000000211e00780c */ /* 0x000fca0003f64270 */
[----:B------:R-:W-:Y:S08]  /*14c30*/  MUFU.TANH R41, R41 ;  /* 0x0000002900297308 */ /* 0x000ff00000002400 */
[----:B------:R-:W0:Y:S01]  /*14c40*/  MUFU.TANH R21, R39 ;  /* 0x0000002700157308 */ /* 0x000e220000002400 */
[----:B--2---:R-:W-:-:S07]  /*14c50*/  FSEL R15, R15, -INF , P4 ;  /* 0xff8000000f0f7808 */ /* 0x004fce0002000000 */
[----:B------:R-:W-:Y:S08]  /*14c60*/  MUFU.TANH R44, R44 ;  /* 0x0000002c002c7308 */ /* 0x000ff00000002400 */
[----:B------:R2:W-:Y:S01]  /*14c70*/  MUFU.TANH R39, R55 ;  /* 0x0000003700277308 */ /* 0x0005e20000002400 */
[----:B0-----:R-:W-:-:S07]  /*14c80*/  FSEL R21, R21, -INF , P5 ;  /* 0xff80000015157808 */ /* 0x001fce0002800000 */
[----:B------:R-:W0:Y:S01]  /*14c90*/  MUFU.TANH R42, R42 ;  /* 0x0000002a002a7308 */ /* 0x000e220000002400 */
[----:B--2---:R-:W-:Y:S02]  /*14ca0*/  FSEL R55, R36, -INF , P4 ;  /* 0xff80000024377808 */ /* 0x004fe40002000000 */
[----:B------:R-:W-:Y:S02]  /*14cb0*/  ISETP.GT.AND P4, PT, R30, 0x28, PT ;  /* 0x000000281e00780c */ /* 0x000fe40003f84270 */
[----:B------:R-:W-:-:S03]  /*14cc0*/  FMNMX.FTZ R28, R55, R28, !PT ;  /* 0x0000001c371c7209 */ /* 0x000fc60007810000 */
        /* <DEDUP_REMOVED lines=14> */
[----:B------:R-:W2:Y:S08]  /*14db0*/  MUFU.TANH R31, R47 ;  /* 0x0000002f001f7308 */ /* 0x000eb00000002400 */
[----:B------:R3:W-:Y:S01]  /*14dc0*/  MUFU.TANH R47, R63 ;  /* 0x0000003f002f7308 */ /* 0x0007e20000002400 */
[----:B0-----:R-:W-:-:S07]  /*14dd0*/  FSEL R29, R46, -INF , P4 ;  /* 0xff8000002e1d7808 */ /* 0x001fce0002000000 */
[----:B------:R-:W0:Y:S01]  /*14de0*/  MUFU.TANH R52, R52 ;  /* 0x0000003400347308 */ /* 0x000e220000002400 */
[----:B---3--:R-:W-:Y:S02]  /*14df0*/  FSEL R63, R41, -INF , P3 ;  /* 0xff800000293f7808 */ /* 0x008fe40001800000 */
[----:B------:R-:W-:Y:S02]  /*14e00*/  ISETP.GT.AND P3, PT, R30, 0x31, PT ;  /* 0x000000311e00780c */ /* 0x000fe40003f64270 */
[----:B------:R-:W-:Y:S02]  /*14e10*/  FMNMX.FTZ R28, R63, R28, !PT ;  /* 0x0000001c3f1c7209 */ /* 0x000fe40007810000 */
[----:B--2---:R-:W-:Y:S01]  /*14e20*/  FSEL R31, R31, -INF , P5 ;  /* 0xff8000001f1f7808 */ /* 0x004fe20002800000 */
[----:B------:R2:W-:Y:S08]  /*14e30*/  MUFU.TANH R10, R65 ;  /* 0x00000041000a7308 */ /* 0x0005f00000002400 */
[----:B------:R-:W3:Y:S01]  /*14e40*/  MUFU.TANH R50, R50 ;  /* 0x0000003200327308 */ /* 0x000ee20000002400 */
[----:B--2---:R-:W-:-:S02]  /*14e50*/  FSEL R65, R44, -INF , P4 ;  /* 0xff8000002c417808 */ /* 0x004fc40002000000 */
[----:B------:R-:W-:Y:S02]  /*14e60*/  ISETP.GT.AND P4, PT, R30, 0x38, PT ;  /* 0x000000381e00780c */ /* 0x000fe40003f84270 */
[----:B------:R-:W-:Y:S02]  /*14e70*/  FMNMX.FTZ R28, R65, R28, !PT ;  /* 0x0000001c411c7209 */ /* 0x000fe40007810000 */
[----:B0-----:R-:W-:Y:S01]  /*14e80*/  FSEL R103, R52, -INF , P4 ;  /* 0xff80000034677808 */ /* 0x001fe20002000000 */
[----:B------:R-:W0:Y:S08]  /*14e90*/  MUFU.TANH R53, R53 ;  /* 0x0000003500357308 */ /* 0x000e300000002400 */
[----:B------:R2:W-:Y:S01]  /*14ea0*/  MUFU.TANH R12, R67 ;  /* 0x00000043000c7308 */ /* 0x0005e20000002400 */
[----:B---3--:R-:W-:-:S07]  /*14eb0*/  FSEL R33, R50, -INF , P2 ;  /* 0xff80000032217808 */ /* 0x008fce0001000000 */
[----:B------:R-:W3:Y:S01]  /*14ec0*/  MUFU.TANH R35, R51 ;  /* 0x0000003300237308 */ /* 0x000ee20000002400 */
[----:B--2---:R-:W-:Y:S02]  /*14ed0*/  FSEL R67, R45, -INF , P5 ;  /* 0xff8000002d437808 */ /* 0x004fe40002800000 */
[C---:B------:R-:W-:Y:S02]  /*14ee0*/  ISETP.GT.AND P5, PT, R30.reuse, 0x39, PT ;  /* 0x000000391e00780c */ /* 0x040fe40003fa4270 */
[----:B------:R-:W-:Y:S02]  /*14ef0*/  FMNMX.FTZ R28, R67, R28, !PT ;  /* 0x0000001c431c7209 */ /* 0x000fe40007810000 */
[----:B0-----:R-:W-:Y:S01]  /*14f00*/  FSEL R105, R53, -INF , P5 ;  /* 0xff80000035697808 */ /* 0x001fe20002800000 */
[----:B------:R-:W-:Y:S01]  /*14f10*/  MUFU.TANH R56, R56 ;  /* 0x0000003800387308 */ /* 0x000fe20000002400 */
[----:B------:R-:W-:Y:S02]  /*14f20*/  FSEL R39, R39, -INF , P5 ;  /* 0xff80000027277808 */ /* 0x000fe40002800000 */
[----:B------:R-:W-:-:S04]  /*14f30*/  ISETP.GT.AND P5, PT, R30, 0x49, PT ;  /* 0x000000491e00780c */ /* 0x000fc80003fa4270 */
[----:B------:R-:W-:Y:S01]  /*14f40*/  FSEL R47, R47, -INF , P5 ;  /* 0xff8000002f2f7808 */ /* 0x000fe20002800000 */
[----:B------:R0:W-:Y:S01]  /*14f50*/  MUFU.TANH R20, R71 ;  /* 0x0000004700147308 */ /* 0x0001e20000002400 */
[----:B---3--:R-:W-:-:S07]  /*14f60*/  FSEL R35, R35, -INF , P3 ;  /* 0xff80000023237808 */ /* 0x008fce0001800000 */
[----:B------:R-:W2:Y:S01]  /*14f70*/  MUFU.TANH R54, R54 ;  /* 0x0000003600367308 */ /* 0x000ea20000002400 */
[----:B0-----:R-:W-:Y:S02]  /*14f80*/  FSEL R71, R48, -INF , P2 ;  /* 0xff80000030477808 */ /* 0x001fe40001000000 */
[----:B------:R-:W-:Y:S02]  /*14f90*/  ISETP.GT.AND P2, PT, R30, 0x40, PT ;  /* 0x000000401e00780c */ /* 0x000fe40003f44270 */
[----:B------:R-:W-:-:S03]  /*14fa0*/  FMNMX.FTZ R28, R71, R28, !PT ;  /* 0x0000001c471c7209 */ /* 0x000fc60007810000 */
[----:B------:R0:W-:Y:S08]  /*14fb0*/  MUFU.TANH R24, R73 ;  /* 0x0000004900187308 */ /* 0x0001f00000002400 */
[----:B------:R-:W3:Y:S01]  /*14fc0*/  MUFU.TANH R60, R60 ;  /* 0x0000003c003c7308 */ /* 0x000ee20000002400 */
[----:B0-----:R-:W-:Y:S01]  /*14fd0*/  FSEL R73, R6, -INF , P3 ;  /* 0xff80000006497808 */ /* 0x001fe20001800000 */
[----:B------:R-:W-:Y:S01]  /*14fe0*/  FMUL.FTZ R6, R2, R77 ;  /* 0x0000004d02067220 */ /* 0x000fe20000410000 */
[----:B------:R-:W-:-:S02]  /*14ff0*/  ISETP.GT.AND P3, PT, R30, 0x41, PT ;  /* 0x000000411e00780c */ /* 0x000fc40003f64270 */
[----:B------:R-:W-:Y:S02]  /*15000*/  FMNMX.FTZ R28, R73, R28, !PT ;  /* 0x0000001c491c7209 */ /* 0x000fe40007810000 */
[----:B--2---:R-:W-:Y:S01]  /*15010*/  FSEL R37, R54, -INF , P4 ;  /* 0xff80000036257808 */ /* 0x004fe20002000000 */
[----:B------:R-:W0:Y:S01]  /*15020*/  MUFU.TANH R58, R58 ;  /* 0x0000003a003a7308 */ /* 0x000e220000002400 */
[----:B------:R-:W-:Y:S02]  /*15030*/  FMNMX.FTZ R28, R103, R28, !PT ;  /* 0x0000001c671c7209 */ /* 0x000fe40007810000 */
[----:B------:R-:W-:Y:S02]  /*15040*/  ISETP.GT.AND P4, PT, R30, 0x48, PT ;  /* 0x000000481e00780c */ /* 0x000fe40003f84270 */
[----:B------:R-:W-:Y:S02]  /*15050*/  FMNMX.FTZ R28, R105, R28, !PT ;  /* 0x0000001c691c7209 */ /* 0x000fe40007810000 */
[----:B------:R-:W-:Y:S01]  /*15060*/  FSEL R77, R8, -INF , P3 ;  /* 0xff800000084d7808 */ /* 0x000fe20001800000 */
[----:B------:R-:W2:Y:S01]  /*15070*/  MUFU.TANH R61, R61 ;  /* 0x0000003d003d7308 */ /* 0x000ea20000002400 */
[----:B------:R-:W-:Y:S01]  /*15080*/  FMUL.FTZ R8, R2, R79 ;  /* 0x0000004f02087220 */ /* 0x000fe20000410000 */
[----:B---3--:R-:W-:-:S02]  /*15090*/  FSEL R79, R60, -INF , P4 ;  /* 0xff8000003c4f7808 */ /* 0x008fc40002000000 */
[----:B------:R-:W-:Y:S02]  /*150a0*/  FSEL R43, R43, -INF , P3 ;  /* 0xff8000002b2b7808 */ /* 0x000fe40001800000 */
[----:B------:R-:W-:Y:S02]  /*150b0*/  ISETP.GT.AND P3, PT, R30, 0x51, PT ;  /* 0x000000511e00780c */ /* 0x000fe40003f64270 */
[----:B------:R-:W3:Y:S01]  /*150c0*/  MUFU.TANH R64, R64 ;  /* 0x0000004000407308 */ /* 0x000ee20000002400 */
[----:B0-----:R-:W-:Y:S02]  /*150d0*/  FSEL R41, R58, -INF , P2 ;  /* 0xff8000003a297808 */ /* 0x001fe40001000000 */
[----:B------:R-:W-:Y:S02]  /*150e0*/  FSEL R109, R10, -INF , P3 ;  /* 0xff8000000a6d7808 */ /* 0x000fe40001800000 */
[----:B------:R-:W-:Y:S01]  /*150f0*/  FSEL R53, R12, -INF , P3 ;  /* 0xff8000000c357808 */ /* 0x000fe20001800000 */
[----:B------:R-:W-:Y:S01]  /*15100*/  FMUL.FTZ R12, R2, R85 ;  /* 0x00000055020c7220 */ /* 0x000fe20000410000 */
[----:B------:R-:W-:Y:S01]  /*15110*/  ISETP.GT.AND P3, PT, R30, 0x61, PT ;  /* 0x000000611e00780c */ /* 0x000fe20003f64270 */
[----:B------:R0:W4:Y:S01]  /*15120*/  MUFU.TANH R26, R75 ;  /* 0x0000004b001a7308 */ /* 0x0001220000002400 */
[----:B--2---:R-:W-:-:S02]  /*15130*/  FSEL R89, R61, -INF , P5 ;  /* 0xff8000003d597808 */ /* 0x004fc40002800000 */
[----:B------:R-:W-:Y:S02]  /*15140*/  ISETP.GT.AND P5, PT, R30, 0x59, PT ;  /* 0x000000591e00780c */ /* 0x000fe40003fa4270 */
[----:B------:R-:W-:-:S03]  /*15150*/  FSEL R117, R24, -INF , P3 ;  /* 0xff80000018757808 */ /* 0x000fc60001800000 */
[----:B------:R-:W2:Y:S01]  /*15160*/  MUFU.TANH R62, R62 ;  /* 0x0000003e003e7308 */ /* 0x000ea20000002400 */
[----:B0-----:R-:W-:Y:S02]  /*15170*/  FSEL R75, R56, -INF , P2 ;  /* 0xff800000384b7808 */ /* 0x001fe40001000000 */
[----:B------:R-:W-:Y:S02]  /*15180*/  ISETP.GT.AND P2, PT, R30, 0x50, PT ;  /* 0x000000501e00780c */ /* 0x000fe40003f44270 */
[----:B------:R-:W-:Y:S02]  /*15190*/  FMNMX.FTZ R28, R75, R28, !PT ;  /* 0x0000001c4b1c7209 */ /* 0x000fe40007810000 */
[----:B---3--:R-:W-:Y:S01]  /*151a0*/  FSEL R107, R64, -INF , P2 ;  /* 0xff800000406b7808 */ /* 0x008fe20001000000 */
[----:B------:R-:W0:Y:S01]  /*151b0*/  MUFU.TANH R68, R68 ;  /* 0x0000004400447308 */ /* 0x000e220000002400 */
[----:B------:R-:W-:Y:S02]  /*151c0*/  FMNMX.FTZ R28, R77, R28, !PT ;  /* 0x0000001c4d1c7209 */ /* 0x000fe40007810000 */
[----:B----4-:R-:W-:-:S02]  /*151d0*/  FSEL R85, R26, -INF , P3 ;  /* 0xff8000001a557808 */ /* 0x010fc40001800000 */
[----:B------:R-:W-:Y:S02]  /*151e0*/  FMNMX.FTZ R28, R79, R28, !PT ;  /* 0x0000001c4f1c7209 */ /* 0x000fe40007810000 */
[----:B------:R-:W-:Y:S01]  /*151f0*/  ISETP.GT.AND P3, PT, R30, 0x71, PT ;  /* 0x000000711e00780c */ /* 0x000fe20003f64270 */
[----:B------:R-:W3:Y:S01]  /*15200*/  MUFU.TANH R51, R66 ;  /* 0x0000004200337308 */ /* 0x000ee20000002400 */
[----:B------:R-:W-:Y:S02]  /*15210*/  FMNMX.FTZ R28, R89, R28, !PT ;  /* 0x0000001c591c7209 */ /* 0x000fe40007810000 */
[----:B--2---:R-:W-:Y:S02]  /*15220*/  FSEL R45, R62, -INF , P4 ;  /* 0xff8000003e2d7808 */ /* 0x004fe40002000000 */
[----:B------:R-:W-:Y:S02]  /*15230*/  ISETP.GT.AND P4, PT, R30, 0x58, PT ;  /* 0x000000581e00780c */ /* 0x000fe40003f84270 */
[----:B------:R-:W-:Y:S01]  /*15240*/  FMNMX.FTZ R28, R107, R28, !PT ;  /* 0x0000001c6b1c7209 */ /* 0x000fe20007810000 */
[----:B------:R2:W4:Y:S01]  /*15250*/  MUFU.TANH R14, R69 ;  /* 0x00000045000e7308 */ /* 0x0005220000002400 */
[----:B0-----:R-:W-:-:S02]  /*15260*/  FSEL R111, R68, -INF , P4 ;  /* 0xff800000446f7808 */ /* 0x001fc40002000000 */
[----:B------:R-:W-:-:S04]  /*15270*/  FMNMX.FTZ R28, R109, R28, !PT ;  /* 0x0000001c6d1c7209 */ /* 0x000fc80007810000 */
[----:B------:R-:W-:Y:S01]  /*15280*/  FMNMX.FTZ R28, R111, R28, !PT ;  /* 0x0000001c6f1c7209 */ /* 0x000fe20007810000 */
[----:B------:R-:W0:Y:S01]  /*15290*/  MUFU.TANH R72, R72 ;  /* 0x0000004800487308 */ /* 0x000e220000002400 */
[----:B---3--:R-:W-:Y:S02]  /*152a0*/  FSEL R51, R51, -INF , P2 ;  /* 0xff80000033337808 */ /* 0x008fe40001000000 */
[----:B------:R-:W-:Y:S02]  /*152b0*/  ISETP.GT.AND P2, PT, R30, 0x60, PT ;  /* 0x000000601e00780c */ /* 0x000fe40003f44270 */
[----:B--2---:R-:W-:-:S03]  /*152c0*/  FSEL R69, R20, -INF , P5 ;  /* 0xff80000014457808 */ /* 0x004fc60002800000 */
[----:B------:R-:W2:Y:S01]  /*152d0*/  MUFU.TANH R70, R70 ;  /* 0x0000004600467308 */ /* 0x000ea20000002400 */
[----:B----4-:R-:W-:Y:S02]  /*152e0*/  FSEL R113, R14, -INF , P5 ;  /* 0xff8000000e717808 */ /* 0x010fe40002800000 */
[----:B------:R-:W-:Y:S02]  /*152f0*/  ISETP.GT.AND P5, PT, R30, 0x69, PT ;  /* 0x000000691e00780c */ /* 0x000fe40003fa4270 */
[----:B------:R-:W-:-:S03]  /*15300*/  FMNMX.FTZ R28, R113, R28, !PT ;  /* 0x0000001c711c7209 */ /* 0x000fc60007810000 */
[----:B------:R-:W3:Y:S01]  /*15310*/  MUFU.TANH R76, R76 ;  /* 0x0000004c004c7308 */ /* 0x000ee20000002400 */
[----:B0-----:R-:W-:Y:S02]  /*15320*/  FSEL R115, R72, -INF , P2 ;  /* 0xff80000048737808 */ /* 0x001fe40001000000 */
[----:B------:R-:W-:Y:S02]  /*15330*/  MOV R72, R151 ;  /* 0x0000009700487202 */ /* 0x000fe40000000f00 */
[----:B------:R-:W-:-:S03]  /*15340*/  FMNMX.FTZ R28, R115, R28, !PT ;  /* 0x0000001c731c7209 */ /* 0x000fc60007810000 */
[----:B------:R-:W-:Y:S01]  /*15350*/  MUFU.TANH R74, R74 ;  /* 0x0000004a004a7308 */ /* 0x000fe20000002400 */
[----:B--2---:R-:W-:Y:S01]  /*15360*/  FSEL R61, R70, -INF , P4 ;  /* 0xff800000463d7808 */ /* 0x004fe20002000000 */
[----:B------:R-:W-:Y:S01]  /*15370*/  IMAD.MOV.U32 R70, RZ, RZ, R151 ;  /* 0x000000ffff467224 */ /* 0x000fe200078e0097 */
[----:B------:R-:W-:Y:S02]  /*15380*/  ISETP.GT.AND P4, PT, R30, 0x68, PT ;  /* 0x000000681e00780c */ /* 0x000fe40003f84270 */
[----:B------:R-:W-:-:S03]  /*15390*/  FMNMX.FTZ R28, R117, R28, !PT ;  /* 0x0000001c751c7209 */ /* 0x000fc60007810000 */
[----:B------:R-:W0:Y:S01]  /*153a0*/  MUFU.TANH R6, R6 ;  /* 0x0000000600067308 */ /* 0x000e220000002400 */
[----:B---3--:R-:W-:Y:S01]  /*153b0*/  FSEL R119, R76, -INF , P4 ;  /* 0xff8000004c777808 */ /* 0x008fe20002000000 */
[----:B------:R-:W-:-:S03]  /*153c0*/  IMAD.MOV.U32 R76, RZ, RZ, R151 ;  /* 0x000000ffff4c7224 */ /* 0x000fc600078e0097 */
[----:B------:R-:W-:-:S03]  /*153d0*/  FMNMX.FTZ R28, R119, R28, !PT ;  /* 0x0000001c771c7209 */ /* 0x000fc60007810000 */
[----:B------:R-:W-:Y:S08]  /*153e0*/  MUFU.TANH R80, R80 ;  /* 0x0000005000507308 */ /* 0x000ff00000002400 */
[----:B------:R-:W2:Y:S01]  /*153f0*/  MUFU.TANH R78, R78 ;  /* 0x0000004e004e7308 */ /* 0x000ea20000002400 */
[----:B0-----:R-:W-:-:S04]  /*15400*/  FSEL R121, R6, -INF , P5 ;  /* 0xff80000006797808 */ /* 0x001fc80002800000 */
[----:B------:R-:W-:-:S03]  /*15410*/  FMNMX.FTZ R28, R121, R28, !PT ;  /* 0x0000001c791c7209 */ /* 0x000fc60007810000 */
[----:B------:R0:W3:Y:S08]  /*15420*/  MUFU.TANH R10, R81 ;  /* 0x00000051000a7308 */ /* 0x0000f00000002400 */
[----:B------:R-:W4:Y:S01]  /*15430*/  MUFU.TANH R8, R8 ;  /* 0x0000000800087308 */ /* 0x000f220000002400 */
[----:B0-----:R-:W-:Y:S01]  /*15440*/  FSEL R81, R74, -INF , P2 ;  /* 0xff8000004a517808 */ /* 0x001fe20001000000 */
[----:B------:R-:W-:Y:S01]  /*15450*/  IMAD.MOV.U32 R74, RZ, RZ, R151 ;  /* 0x000000ffff4a7224 */ /* 0x000fe200078e0097 */
[----:B------:R-:W-:-:S02]  /*15460*/  ISETP.GT.AND P2, PT, R30, 0x70, PT ;  /* 0x000000701e00780c */ /* 0x000fc40003f44270 */
[----:B--2---:R-:W-:Y:S02]  /*15470*/  FSEL R91, R78, -INF , P4 ;  /* 0xff8000004e5b7808 */ /* 0x004fe40002000000 */
[----:B------:R-:W-:Y:S01]  /*15480*/  FSEL R123, R80, -INF , P2 ;  /* 0xff800000507b7808 */ /* 0x000fe20001000000 */
[----:B------:R-:W0:Y:S01]  /*15490*/  MUFU.TANH R84, R84 ;  /* 0x0000005400547308 */ /* 0x000e220000002400 */
[----:B------:R-:W-:Y:S01]  /*154a0*/  ISETP.GT.AND P4, PT, R30, 0x78, PT ;  /* 0x000000781e00780c */ /* 0x000fe20003f84270 */
[----:B------:R-:W-:Y:S01]  /*154b0*/  IMAD.MOV.U32 R80, RZ, RZ, R151 ;  /* 0x000000ffff507224 */ /* 0x000fe200078e0097 */
[----:B---3--:R-:W-:Y:S02]  /*154c0*/  FSEL R125, R10, -INF , P3 ;  /* 0xff8000000a7d7808 */ /* 0x008fe40001800000 */
[----:B------:R-:W-:Y:S02]  /*154d0*/  FMNMX.FTZ R28, R123, R28, !PT ;  /* 0x0000001c7b1c7209 */ /* 0x000fe40007810000 */
[----:B------:R-:W-:Y:S01]  /*154e0*/  FMNMX.FTZ R10, R3, R4, !PT ;  /* 0x00000004030a7209 */ /* 0x000fe20007810000 */
[----:B------:R-:W2:Y:S01]  /*154f0*/  MUFU.TANH R12, R12 ;  /* 0x0000000c000c7308 */ /* 0x000ea20000002400 */
[----:B----4-:R-:W-:-:S02]  /*15500*/  FSEL R93, R8, -INF , P5 ;  /* 0xff800000085d7808 */ /* 0x010fc40002800000 */
[----:B------:R-:W-:Y:S02]  /*15510*/  ISETP.GT.AND P5, PT, R30, 0x79, PT ;  /* 0x000000791e00780c */ /* 0x000fe40003fa4270 */
[----:B------:R-:W-:Y:S02]  /*15520*/  FMNMX.FTZ R28, R125, R28, !PT ;  /* 0x0000001c7d1c7209 */ /* 0x000fe40007810000 */
[----:B------:R-:W-:Y:S01]  /*15530*/  FMNMX.FTZ R10, R5, R10, !PT ;  /* 0x0000000a050a7209 */ /* 0x000fe20007810000 */
[----:B------:R-:W3:Y:S01]  /*15540*/  MUFU.TANH R82, R82 ;  /* 0x0000005200527308 */ /* 0x000ee20000002400 */
[----:B0-----:R-:W-:Y:S01]  /*15550*/  FSEL R129, R84, -INF , P4 ;  /* 0xff80000054817808 */ /* 0x001fe20002000000 */
[----:B------:R-:W-:Y:S01]  /*15560*/  IMAD.MOV.U32 R84, RZ, RZ, R151 ;  /* 0x000000ffff547224 */ /* 0x000fe200078e0097 */
[----:B------:R-:W-:Y:S02]  /*15570*/  MOV R78, R151 ;  /* 0x00000097004e7202 */ /* 0x000fe40000000f00 */
[----:B------:R-:W-:-:S03]  /*15580*/  FMNMX.FTZ R28, R129, R28, !PT ;  /* 0x0000001c811c7209 */ /* 0x000fc60007810000 */
[----:B------:R-:W0:Y:S01]  /*15590*/  MUFU.TANH R86, R86 ;  /* 0x0000005600567308 */ /* 0x000e220000002400 */
[----:B--2---:R-:W-:Y:S02]  /*155a0*/  FSEL R131, R12, -INF , P5 ;  /* 0xff8000000c837808 */ /* 0x004fe40002800000 */
[----:B------:R-:W-:Y:S02]  /*155b0*/  FMNMX.FTZ R12, R7, R10, !PT ;  /* 0x0000000a070c7209 */ /* 0x000fe40007810000 */
[----:B------:R-:W-:Y:S02]  /*155c0*/  FMNMX.FTZ R28, R131, R28, !PT ;  /* 0x0000001c831c7209 */ /* 0x000fe40007810000 */
[----:B------:R-:W-:Y:S01]  /*155d0*/  FMNMX.FTZ R12, R9, R12, !PT ;  /* 0x0000000c090c7209 */ /* 0x000fe20007810000 */
[----:B------:R-:W-:Y:S02]  /*155e0*/  MUFU.TANH R30, R87 ;  /* 0x00000057001e7308 */ /* 0x000fe40000002400 */
[----:B------:R-:W2:Y:S01]  /*155f0*/  SHFL.BFLY PT, R133, R28, 0x2, 0x1f ;  /* 0x0c401f001c857f89 */ /* 0x000ea200000e0000 */
[----:B------:R-:W-:-:S04]  /*15600*/  FMNMX.FTZ R12, R11, R12, !PT ;  /* 0x0000000c0b0c7209 */ /* 0x000fc80007810000 */
[----:B------:R-:W-:-:S04]  /*15610*/  FMNMX.FTZ R12, R15, R12, !PT ;  /* 0x0000000c0f0c7209 */ /* 0x000fc80007810000 */
[----:B------:R-:W-:-:S04]  /*15620*/  FMNMX.FTZ R14, R21, R12, !PT ;  /* 0x0000000c150e7209 */ /* 0x000fc80007810000 */
[----:B------:R-:W-:-:S04]  /*15630*/  FMNMX.FTZ R14, R25, R14, !PT ;  /* 0x0000000e190e7209 */ /* 0x000fc80007810000 */
[----:B------:R-:W-:-:S04]  /*15640*/  FMNMX.FTZ R14, R27, R14, !PT ;  /* 0x0000000e1b0e7209 */ /* 0x000fc80007810000 */
[----:B------:R-:W-:Y:S02]  /*15650*/  FMNMX.FTZ R14, R29, R14, !PT ;  /* 0x0000000e1d0e7209 */ /* 0x000fe40007810000 */
[----:B--2---:R-:W-:Y:S02]  /*15660*/  FMNMX.FTZ R133, R28, R133, !PT ;  /* 0x000000851c857209 */ /* 0x004fe40007810000 */
[----:B------:R-:W-:Y:S01]  /*15670*/  FMNMX.FTZ R20, R31, R14, !PT ;  /* 0x0000000e1f147209 */ /* 0x000fe20007810000 */
[----:B------:R2:W4:Y:S02]  /*15680*/  MUFU.TANH R28, R83 ;  /* 0x00000053001c7308 */ /* 0x0005240000002400 */
[----:B------:R-:W1:Y:S01]  /*15690*/  SHFL.BFLY PT, R6, R133, 0x1, 0x1f ;  /* 0x0c201f0085067f89 */ /* 0x000e6200000e0000 */
[----:B------:R-:W-:-:S04]  /*156a0*/  FMNMX.FTZ R20, R33, R20, !PT ;  /* 0x0000001421147209 */ /* 0x000fc80007810000 */
[----:B------:R-:W-:-:S04]  /*156b0*/  FMNMX.FTZ R20, R35, R20, !PT ;  /* 0x0000001423147209 */ /* 0x000fc80007810000 */
[----:B------:R-:W-:Y:S02]  /*156c0*/  FMNMX.FTZ R20, R37, R20, !PT ;  /* 0x0000001425147209 */ /* 0x000fe40007810000 */
[----:B-1----:R-:W-:Y:S01]  /*156d0*/  FMNMX.FTZ R167, R133, R6, !PT ;  /* 0x0000000685a77209 */ /* 0x002fe20007810000 */
[----:B------:R-:W-:-:S03]  /*156e0*/  IMAD.MOV.U32 R133, RZ, RZ, R151 ;  /* 0x000000ffff857224 */ /* 0x000fc600078e0097 */
[C---:B------:R-:W-:Y:S01]  /*156f0*/  FSETP.NEU.FTZ.AND P6, PT, R167.reuse, -INF , PT ;  /* 0xff800000a700780b */ /* 0x040fe20003fdd000 */
[----:B------:R-:W-:-:S05]  /*15700*/  FFMA.FTZ R6, R167, R166, -8 ;  /* 0xc1000000a7067423 */ /* 0x000fca00000100a6 */
[----:B------:R-:W-:-:S05]  /*15710*/  FSEL R44, R6, RZ, P6 ;  /* 0x000000ff062c7208 */ /* 0x000fca0003000000 */
[-CC-:B------:R-:W-:Y:S01]  /*15720*/  FFMA.FTZ R24, R55, R166.reuse, -R44.reuse ;  /* 0x000000a637187223 */ /* 0x180fe2000001082c */
[----:B--2---:R-:W-:-:S01]  /*15730*/  FFMA.FTZ R83, R97, R166, -R44 ;  /* 0x000000a661537223 */ /* 0x004fc2000001082c */
[-CC-:B------:R-:W-:Y:S01]  /*15740*/  FFMA.FTZ R99, R99, R166.reuse, -R44.reuse ;  /* 0x000000a663637223 */ /* 0x180fe2000001082c */
[----:B---3--:R-:W-:Y:S01]  /*15750*/  FSEL R97, R82, -INF , P2 ;  /* 0xff80000052617808 */ /* 0x008fe20001000000 */
[----:B------:R1:W-:Y:S01]  /*15760*/  MUFU.EX2 R12, R24 ;  /* 0x00000018000c7308 */ /* 0x0003e20000000800 */
[----:B------:R-:W-:-:S01]  /*15770*/  FFMA.FTZ R87, R101, R166, -R44 ;  /* 0x000000a665577223 */ /* 0x000fc2000001082c */
[-CC-:B------:R-:W-:Y:S01]  /*15780*/  FFMA.FTZ R103, R103, R166.reuse, -R44.reuse ;  /* 0x000000a667677223 */ /* 0x180fe2000001082c */
[----:B0-----:R-:W-:Y:S01]  /*15790*/  FSEL R101, R86, -INF , P4 ;  /* 0xff80000056657808 */ /* 0x001fe20002000000 */
[-CC-:B------:R-:W-:Y:S01]  /*157a0*/  FFMA.FTZ R59, R59, R166.reuse, -R44.reuse ;  /* 0x000000a63b3b7223 */ /* 0x180fe2000001082c */
[----:B------:R-:W-:-:S01]  /*157b0*/  FFMA.FTZ R67, R67, R166, -R44 ;  /* 0x000000a643437223 */ /* 0x000fc2000001082c */
[-CC-:B------:R-:W-:Y:S01]  /*157c0*/  FFMA.FTZ R6, R49, R166.reuse, -R44.reuse ;  /* 0x000000a631067223 */ /* 0x180fe2000001082c */
[----:B------:R-:W-:-:S01]  /*157d0*/  FFMA.FTZ R65, R65, R166, -R44 ;  /* 0x000000a641417223 */ /* 0x000fc2000001082c */
[----:B------:R4:W-:Y:S01]  /*157e0*/  MUFU.EX2 R10, R99 ;  /* 0x00000063000a7308 */ /* 0x0009e20000000800 */
[----:B-1----:R-:W-:Y:S01]  /*157f0*/  FMNMX.FTZ R24, R39, R20, !PT ;  /* 0x0000001427187209 */ /* 0x002fe20007810000 */
[-CC-:B------:R-:W-:Y:S01]  /*15800*/  FFMA.FTZ R71, R71, R166.reuse, -R44.reuse ;  /* 0x000000a647477223 */ /* 0x180fe2000001082c */
[----:B------:R-:W-:-:S01]  /*15810*/  FFMA.FTZ R75, R75, R166, -R44 ;  /* 0x000000a64b4b7223 */ /* 0x000fc2000001082c */
[--C-:B------:R-:W-:Y:S01]  /*15820*/  FFMA.FTZ R79, R79, R166, -R44.reuse ;  /* 0x000000a64f4f7223 */ /* 0x100fe2000001082c */
[----:B------:R-:W-:Y:S01]  /*15830*/  FMNMX.FTZ R24, R41, R24, !PT ;  /* 0x0000001829187209 */ /* 0x000fe20007810000 */
[-CC-:B------:R-:W-:Y:S01]  /*15840*/  FFMA.FTZ R49, R34, R166.reuse, -R44.reuse ;  /* 0x000000a622317223 */ /* 0x180fe2000001082c */
[----:B------:R-:W-:-:S01]  /*15850*/  FFMA.FTZ R55, R57, R166, -R44 ;  /* 0x000000a639377223 */ /* 0x000fc2000001082c */
[----:B------:R-:W-:Y:S01]  /*15860*/  MUFU.EX2 R14, R59 ;  /* 0x0000003b000e7308 */ /* 0x000fe20000000800 */
[----:B------:R-:W-:Y:S01]  /*15870*/  FMNMX.FTZ R24, R43, R24, !PT ;  /* 0x000000182b187209 */ /* 0x000fe20007810000 */
[-CC-:B------:R-:W-:Y:S01]  /*15880*/  FFMA.FTZ R57, R63, R166.reuse, -R44.reuse ;  /* 0x000000a63f397223 */ /* 0x180fe2000001082c */
[----:B----4-:R-:W-:Y:S01]  /*15890*/  FSEL R99, R28, -INF , P3 ;  /* 0xff8000001c637808 */ /* 0x010fe20001800000 */
[--C-:B------:R-:W-:Y:S01]  /*158a0*/  FFMA.FTZ R63, R73, R166, -R44.reuse ;  /* 0x000000a6493f7223 */ /* 0x100fe2000001082c */
[----:B------:R-:W-:Y:S01]  /*158b0*/  FMNMX.FTZ R24, R45, R24, !PT ;  /* 0x000000182d187209 */ /* 0x000fe20007810000 */
[-CC-:B------:R-:W-:Y:S01]  /*158c0*/  FFMA.FTZ R8, R95, R166.reuse, -R44.reuse ;  /* 0x000000a65f087223 */ /* 0x180fe2000001082c */
[----:B------:R-:W-:-:S01]  /*158d0*/  FFMA.FTZ R73, R89, R166, -R44 ;  /* 0x000000a659497223 */ /* 0x000fc2000001082c */
[----:B------:R0:W-:Y:S01]  /*158e0*/  MUFU.EX2 R59, R67 ;  /* 0x00000043003b7308 */ /* 0x0001e20000000800 */
[----:B------:R-:W-:Y:S01]  /*158f0*/  FMNMX.FTZ R26, R47, R24, !PT ;  /* 0x000000182f1a7209 */ /* 0x000fe20007810000 */
[-CC-:B------:R-:W-:Y:S01]  /*15900*/  FFMA.FTZ R34, R111, R166.reuse, -R44.reuse ;  /* 0x000000a66f227223 */ /* 0x180fe2000001082c */
[----:B------:R-:W-:-:S01]  /*15910*/  FFMA.FTZ R38, R119, R166, -R44 ;  /* 0x000000a677267223 */ /* 0x000fc2000001082c */
[--C-:B------:R-:W-:Y:S01]  /*15920*/  FFMA.FTZ R40, R123, R166, -R44.reuse ;  /* 0x000000a67b287223 */ /* 0x100fe2000001082c */
[----:B------:R-:W-:Y:S01]  /*15930*/  FMNMX.FTZ R26, R51, R26, !PT ;  /* 0x0000001a331a7209 */ /* 0x000fe20007810000 */
[-CC-:B------:R-:W-:Y:S01]  /*15940*/  FFMA.FTZ R89, R125, R166.reuse, -R44.reuse ;  /* 0x000000a67d597223 */ /* 0x180fe2000001082c */
[----:B------:R-:W-:-:S01]  /*15950*/  FFMA.FTZ R95, R131, R166, -R44 ;  /* 0x000000a6835f7223 */ /* 0x000fc2000001082c */
[----:B------:R1:W2:Y:S01]  /*15960*/  MUFU.EX2 R20, R65 ;  /* 0x0000004100147308 */ /* 0x0002a20000000800 */
[----:B------:R-:W-:Y:S01]  /*15970*/  FMNMX.FTZ R26, R53, R26, !PT ;  /* 0x0000001a351a7209 */ /* 0x000fe20007810000 */
[--C-:B0-----:R-:W-:Y:S01]  /*15980*/  FFMA.FTZ R67, R77, R166, -R44.reuse ;  /* 0x000000a64d437223 */ /* 0x101fe2000001082c */
[--C-:B------:R-:W-:Y:S01]  /*15990*/  IMAD.MOV.U32 R131, RZ, RZ, R151.reuse ;  /* 0x000000ffff837224 */ /* 0x100fe200078e0097 */
[----:B------:R-:W-:Y:S01]  /*159a0*/  MOV R86, R151 ;  /* 0x0000009700567202 */ /* 0x000fe20000000f00 */
[--C-:B------:R-:W-:Y:S01]  /*159b0*/  IMAD.MOV.U32 R125, RZ, RZ, R151.reuse ;  /* 0x000000ffff7d7224 */ /* 0x100fe200078e0097 */
[----:B------:R-:W-:Y:S01]  /*159c0*/  FMNMX.FTZ R26, R61, R26, !PT ;  /* 0x0000001a3d1a7209 */ /* 0x000fe20007810000 */
[----:B------:R-:W-:Y:S01]  /*159d0*/  IMAD.MOV.U32 R123, RZ, RZ, R151 ;  /* 0x000000ffff7b7224 */ /* 0x000fe200078e0097 */
[----:B------:R0:W-:Y:S01]  /*159e0*/  MUFU.EX2 R24, R71 ;  /* 0x0000004700187308 */ /* 0x0001e20000000800 */
[----:B-1----:R-:W-:-:S01]  /*159f0*/  FFMA.FTZ R65, R105, R166, -R44 ;  /* 0x000000a669417223 */ /* 0x002fc2000001082c */
[----:B------:R-:W-:Y:S01]  /*15a00*/  FMNMX.FTZ R32, R69, R26, !PT ;  /* 0x0000001a45207209 */ /* 0x000fe20007810000 */
[--C-:B------:R-:W-:Y:S01]  /*15a10*/  IMAD.MOV.U32 R119, RZ, RZ, R151.reuse ;  /* 0x000000ffff777224 */ /* 0x100fe200078e0097 */
[----:B------:R-:W-:Y:S01]  /*15a20*/  MOV R82, R151 ;  /* 0x0000009700527202 */ /* 0x000fe20000000f00 */
[--C-:B------:R-:W-:Y:S01]  /*15a30*/  IMAD.MOV.U32 R111, RZ, RZ, R151.reuse ;  /* 0x000000ffff6f7224 */ /* 0x100fe200078e0097 */
[----:B------:R-:W-:Y:S01]  /*15a40*/  FMNMX.FTZ R32, R81, R32, !PT ;  /* 0x0000002051207209 */ /* 0x000fe20007810000 */
[----:B------:R-:W-:Y:S01]  /*15a50*/  IMAD.MOV.U32 R105, RZ, RZ, R151 ;  /* 0x000000ffff697224 */ /* 0x000fe200078e0097 */
[----:B------:R1:W-:Y:S01]  /*15a60*/  MUFU.EX2 R26, R103 ;  /* 0x00000067001a7308 */ /* 0x0003e20000000800 */
[----:B0-----:R-:W-:-:S01]  /*15a70*/  FFMA.FTZ R71, R109, R166, -R44 ;  /* 0x000000a66d477223 */ /* 0x001fc2000001082c */
[----:B------:R-:W-:Y:S01]  /*15a80*/  FMNMX.FTZ R32, R85, R32, !PT ;  /* 0x0000002055207209 */ /* 0x000fe20007810000 */
[----:B------:R-:W-:Y:S01]  /*15a90*/  IMAD.MOV.U32 R109, RZ, RZ, R151 ;  /* 0x000000ffff6d7224 */ /* 0x000fe200078e0097 */
[----:B--2---:R-:W-:-:S02]  /*15aa0*/  F2FP.SATFINITE.E4M3.F32.PACK_AB_MERGE_C R224, R59, R20, RZ ;  /* 0x000000143be0723e */ /* 0x004fc400048070ff */
[----:B------:R-:W-:Y:S02]  /*15ab0*/  FMNMX.FTZ R32, R91, R32, !PT ;  /* 0x000000205b207209 */ /* 0x000fe40007810000 */
[----:B------:R0:W-:Y:S01]  /*15ac0*/  MUFU.EX2 R28, R75 ;  /* 0x0000004b001c7308 */ /* 0x0001e20000000800 */
[----:B-1----:R-:W-:Y:S01]  /*15ad0*/  FSEL R103, R30, -INF , P5 ;  /* 0xff8000001e677808 */ /* 0x002fe20002800000 */
[----:B------:R-:W-:Y:S01]  /*15ae0*/  FFMA.FTZ R30, R107, R166, -R44 ;  /* 0x000000a66b1e7223 */ /* 0x000fe2000001082c */
[----:B------:R-:W-:Y:S01]  /*15af0*/  FMNMX.FTZ R32, R93, R32, !PT ;  /* 0x000000205d207209 */ /* 0x000fe20007810000 */
[----:B------:R-:W-:-:S03]  /*15b00*/  IMAD.MOV.U32 R107, RZ, RZ, R151 ;  /* 0x000000ffff6b7224 */ /* 0x000fc600078e0097 */
[----:B------:R-:W-:Y:S01]  /*15b10*/  FMNMX.FTZ R32, R97, R32, !PT ;  /* 0x0000002061207209 */ /* 0x000fe20007810000 */
[----:B------:R-:W-:Y:S01]  /*15b20*/  MUFU.EX2 R6, R6 ;  /* 0x0000000600067308 */ /* 0x000fe20000000800 */
[----:B0-----:R-:W-:-:S01]  /*15b30*/  FFMA.FTZ R75, R113, R166, -R44 ;  /* 0x000000a6714b7223 */ /* 0x001fc2000001082c */
[----:B------:R-:W-:Y:S01]  /*15b40*/  IMAD.MOV.U32 R113, RZ, RZ, R151 ;  /* 0x000000ffff717224 */ /* 0x000fe200078e0097 */
[----:B------:R-:W-:-:S04]  /*15b50*/  FMNMX.FTZ R32, R99, R32, !PT ;  /* 0x0000002063207209 */ /* 0x000fc80007810000 */
[----:B------:R-:W-:Y:S01]  /*15b60*/  FMNMX.FTZ R32, R101, R32, !PT ;  /* 0x0000002065207209 */ /* 0x000fe20007810000 */
[----:B------:R-:W-:Y:S03]  /*15b70*/  MUFU.EX2 R49, R49 ;  /* 0x0000003100317308 */ /* 0x000fe60000000800 */
[----:B------:R-:W-:-:S05]  /*15b80*/  FMNMX.FTZ R36, R103, R32, !PT ;  /* 0x0000002067247209 */ /* 0x000fca0007810000 */
[----:B------:R-:W0:Y:S01]  /*15b90*/  SHFL.BFLY PT, R77, R36, 0x2, 0x1f ;  /* 0x0c401f00244d7f89 */ /* 0x000e2200000e0000 */
[----:B------:R1:W-:Y:S08]  /*15ba0*/  MUFU.EX2 R32, R79 ;  /* 0x0000004f00207308 */ /* 0x0003f00000000800 */
[----:B------:R-:W-:Y:S01]  /*15bb0*/  MUFU.EX2 R8, R8 ;  /* 0x0000000800087308 */ /* 0x000fe20000000800 */
[----:B-1----:R-:W-:-:S01]  /*15bc0*/  FFMA.FTZ R79, R121, R166, -R44 ;  /* 0x000000a6794f7223 */ /* 0x002fc2000001082c */
[----:B------:R-:W-:-:S06]  /*15bd0*/  IMAD.MOV.U32 R121, RZ, RZ, R151 ;  /* 0x000000ffff797224 */ /* 0x000fcc00078e0097 */
[----:B------:R-:W1:Y:S01]  /*15be0*/  MUFU.EX2 R83, R83 ;  /* 0x0000005300537308 */ /* 0x000e620000000800 */
[----:B0-----:R-:W-:Y:S01]  /*15bf0*/  FMNMX.FTZ R42, R36, R77, !PT ;  /* 0x0000004d242a7209 */ /* 0x001fe20007810000 */
[-CC-:B------:R-:W-:Y:S01]  /*15c00*/  FFMA.FTZ R36, R115, R166.reuse, -R44.reuse ;  /* 0x000000a673247223 */ /* 0x180fe2000001082c */
[----:B------:R-:W-:-:S05]  /*15c10*/  FFMA.FTZ R77, R117, R166, -R44 ;  /* 0x000000a6754d7223 */ /* 0x000fca000001082c */
[----:B------:R-:W-:Y:S01]  /*15c20*/  MUFU.EX2 R87, R87 ;  /* 0x0000005700577308 */ /* 0x000fe20000000800 */
[--C-:B------:R-:W-:Y:S01]  /*15c30*/  IMAD.MOV.U32 R117, RZ, RZ, R151.reuse ;  /* 0x000000ffff757224 */ /* 0x100fe200078e0097 */
[----:B------:R-:W0:Y:S01]  /*15c40*/  SHFL.BFLY PT, R201, R42, 0x1, 0x1f ;  /* 0x0c201f002ac97f89 */ /* 0x000e2200000e0000 */
[----:B------:R-:W-:Y:S01]  /*15c50*/  IMAD.MOV.U32 R115, RZ, RZ, R151 ;  /* 0x000000ffff737224 */ /* 0x000fe200078e0097 */
[----:B-1----:R-:W-:-:S04]  /*15c60*/  F2FP.SATFINITE.E4M3.F32.PACK_AB_MERGE_C R228, R83, R8, RZ ;  /* 0x0000000853e4723e */ /* 0x002fc800048070ff */
[----:B------:R-:W1:Y:S01]  /*15c70*/  MUFU.EX2 R55, R55 ;  /* 0x0000003700377308 */ /* 0x000e620000000800 */
[----:B------:R-:W-:-:S07]  /*15c80*/  F2FP.SATFINITE.E4M3.F32.PACK_AB_MERGE_C R228, R49, R6, R228 ;  /* 0x0000000631e4723e */ /* 0x000fce00048070e4 */
[----:B------:R-:W2:Y:S08]  /*15c90*/  MUFU.EX2 R57, R57 ;  /* 0x0000003900397308 */ /* 0x000eb00000000800 */
[----:B------:R-:W-:Y:S01]  /*15ca0*/  MUFU.EX2 R63, R63 ;  /* 0x0000003f003f7308 */ /* 0x000fe20000000800 */
[----:B-1----:R-:W-:Y:S02]  /*15cb0*/  F2FP.SATFINITE.E4M3.F32.PACK_AB_MERGE_C R230, R55, R12, RZ ;  /* 0x0000000c37e6723e */ /* 0x002fe400048070ff */
[----:B0-----:R-:W-:Y:S01]  /*15cc0*/  FMNMX.FTZ R201, R42, R201, !PT ;  /* 0x000000c92ac97209 */ /* 0x001fe20007810000 */
[----:B------:R-:W-:-:S01]  /*15cd0*/  FFMA.FTZ R42, R129, R166, -R44 ;  /* 0x000000a6812a7223 */ /* 0x000fc2000001082c */
[----:B------:R-:W-:Y:S01]  /*15ce0*/  F2FP.SATFINITE.E4M3.F32.PACK_AB_MERGE_C R230, R87, R10, R230 ;  /* 0x0000000a57e6723e */ /* 0x000fe200048070e6 */
[----:B------:R-:W-:Y:S01]  /*15cf0*/  IMAD.MOV.U32 R129, RZ, RZ, R151 ;  /* 0x000000ffff817224 */ /* 0x000fe200078e0097 */
[C---:B------:R-:W-:Y:S01]  /*15d00*/  FSETP.NEU.FTZ.AND P2, PT, R201.reuse, -INF , PT ;  /* 0xff800000c900780b */ /* 0x040fe20003f5d000 */
[----:B------:R-:W-:-:S01]  /*15d10*/  FFMA.FTZ R46, R201, R166, -8 ;  /* 0xc1000000c92e7423 */ /* 0x000fc200000100a6 */
[----:B------:R-:W0:Y:S01]  /*15d20*/  MUFU.EX2 R65, R65 ;  /* 0x0000004100417308 */ /* 0x000e220000000800 */
[----:B--2---:R-:W-:-:S03]  /*15d30*/  F2FP.SATFINITE.E4M3.F32.PACK_AB_MERGE_C R224, R57, R14, R224 ;  /* 0x0000000e39e0723e */ /* 0x004fc600048070e0 */
[----:B------:R-:W-:Y:S02]  /*15d40*/  FSEL R46, R46, RZ, P2 ;  /* 0x000000ff2e2e7208 */ /* 0x000fe40001000000 */
[----:B------:R-:W-:Y:S01]  /*15d50*/  ISETP.GE.AND P2, PT, R127, 0x81, PT ;  /* 0x000000817f00780c */ /* 0x000fe20003f46270 */
[----:B------:R-:W-:Y:S01]  /*15d60*/  IMAD.MOV.U32 R127, RZ, RZ, R151 ;  /* 0x000000ffff7f7224 */ /* 0x000fe200078e0097 */
[----:B------:R-:W-:Y:S01]  /*15d70*/  MUFU.EX2 R67, R67 ;  /* 0x0000004300437308 */ /* 0x000fe20000000800 */
[----:B------:R-:W-:-:S01]  /*15d80*/  FFMA.FTZ R3, R3, R166, -R46 ;  /* 0x000000a603037223 */ /* 0x000fc2000001082e */
[-CC-:B------:R-:W-:Y:S01]  /*15d90*/  FFMA.FTZ R4, R4, R166.reuse, -R46.reuse ;  /* 0x000000a604047223 */ /* 0x180fe2000001082e */
[----:B------:R-:W-:-:S01]  /*15da0*/  FFMA.FTZ R44, R5, R166, -R46 ;  /* 0x000000a6052c7223 */ /* 0x000fc2000001082e */
[-CC-:B------:R-:W-:Y:S01]  /*15db0*/  FFMA.FTZ R7, R7, R166.reuse, -R46.reuse ;  /* 0x000000a607077223 */ /* 0x180fe2000001082e */
[----:B------:R-:W-:-:S01]  /*15dc0*/  FFMA.FTZ R5, R9, R166, -R46 ;  /* 0x000000a609057223 */ /* 0x000fc2000001082e */
[-CC-:B------:R-:W-:Y:S01]  /*15dd0*/  FFMA.FTZ R11, R11, R166.reuse, -R46.reuse ;  /* 0x000000a60b0b7223 */ /* 0x180fe2000001082e */
[----:B------:R-:W-:-:S01]  /*15de0*/  FFMA.FTZ R15, R15, R166, -R46 ;  /* 0x000000a60f0f7223 */ /* 0x000fc2000001082e */
[----:B------:R-:W-:Y:S01]  /*15df0*/  MUFU.EX2 R3, R3 ;  /* 0x0000000300037308 */ /* 0x000fe20000000800 */
[----:B------:R-:W-:-:S01]  /*15e00*/  FADD.FTZ R9, R6, R49 ;  /* 0x0000003106097221 */ /* 0x000fc20000010000 */
[-CC-:B------:R-:W-:Y:S01]  /*15e10*/  FFMA.FTZ R21, R21, R166.reuse, -R46.reuse ;  /* 0x000000a615157223 */ /* 0x180fe2000001082e */
[----:B------:R-:W-:-:S01]  /*15e20*/  FFMA.FTZ R25, R25, R166, -R46 ;  /* 0x000000a619197223 */ /* 0x000fc2000001082e */
[----:B------:R-:W-:Y:S01]  /*15e30*/  FFMA.FTZ R27, R27, R166, -R46 ;  /* 0x000000a61b1b7223 */ /* 0x000fe2000001082e */
[----:B------:R-:W-:-:S01]  /*15e40*/  FADD.FTZ R64, R8, R9 ;  /* 0x0000000908407221 */ /* 0x000fc20000010000 */
        /* <DEDUP_REMOVED lines=11> */
[----:B------:R-:W-:-:S01]  /*15f00*/  FFMA.FTZ R43, R43, R166, -R46 ;  /* 0x000000a62b2b7223 */ /* 0x000fc2000001082e */
[-CC-:B------:R-:W-:Y:S01]  /*15f10*/  FFMA.FTZ R45, R45, R166.reuse, -R46.reuse ;  /* 0x000000a62d2d7223 */ /* 0x180fe2000001082e */
[----:B------:R-:W-:-:S01]  /*15f20*/  FFMA.FTZ R47, R47, R166, -R46 ;  /* 0x000000a62f2f7223 */ /* 0x000fc2000001082e */
[--C-:B------:R-:W-:Y:S01]  /*15f30*/  FFMA.FTZ R51, R51, R166, -R46.reuse ;  /* 0x000000a633337223 */ /* 0x100fe2000001082e */
[----:B0-----:R-:W-:Y:S01]  /*15f40*/  F2FP.SATFINITE.E4M3.F32.PACK_AB_MERGE_C R226, R65, R26, RZ ;  /* 0x0000001a41e2723e */ /* 0x001fe200048070ff */
[-CC-:B------:R-:W-:Y:S01]  /*15f50*/  FFMA.FTZ R53, R53, R166.reuse, -R46.reuse ;  /* 0x000000a635357223 */ /* 0x180fe2000001082e */
[----:B------:R-:W-:-:S01]  /*15f60*/  FFMA.FTZ R61, R61, R166, -R46 ;  /* 0x000000a63d3d7223 */ /* 0x000fc2000001082e */
[----:B------:R-:W0:Y:S01]  /*15f70*/  MUFU.EX2 R7, R7 ;  /* 0x0000000700077308 */ /* 0x000e220000000800 */
[----:B------:R-:W-:-:S01]  /*15f80*/  FFMA.FTZ R69, R69, R166, -R46 ;  /* 0x000000a645457223 */ /* 0x000fc2000001082e */
[-CC-:B------:R-:W-:Y:S01]  /*15f90*/  FFMA.FTZ R81, R81, R166.reuse, -R46.reuse ;  /* 0x000000a651517223 */ /* 0x180fe2000001082e */
[----:B------:R-:W-:-:S01]  /*15fa0*/  FFMA.FTZ R85, R85, R166, -R46 ;  /* 0x000000a655557223 */ /* 0x000fc2000001082e */
[-CC-:B------:R-:W-:Y:S01]  /*15fb0*/  FFMA.FTZ R91, R91, R166.reuse, -R46.reuse ;  /* 0x000000a65b5b7223 */ /* 0x180fe2000001082e */
[----:B------:R-:W-:-:S01]  /*15fc0*/  FFMA.FTZ R93, R93, R166, -R46 ;  /* 0x000000a65d5d7223 */ /* 0x000fc2000001082e */
[-CC-:B------:R-:W-:Y:S01]  /*15fd0*/  FFMA.FTZ R97, R97, R166.reuse, -R46.reuse ;  /* 0x000000a661617223 */ /* 0x180fe2000001082e */
[----:B------:R-:W-:-:S01]  /*15fe0*/  FFMA.FTZ R99, R99, R166, -R46 ;  /* 0x000000a663637223 */ /* 0x000fc2000001082e */
[----:B------:R-:W1:Y:S01]  /*15ff0*/  MUFU.EX2 R5, R5 ;  /* 0x0000000500057308 */ /* 0x000e620000000800 */
[----:B------:R-:W-:-:S01]  /*16000*/  FFMA.FTZ R101, R101, R166, -R46 ;  /* 0x000000a665657223 */ /* 0x000fc2000001082e */
[----:B------:R-:W-:Y:S01]  /*16010*/  FFMA.FTZ R46, R103, R166, -R46 ;  /* 0x000000a6672e7223 */ /* 0x000fe2000001082e */
[----:B------:R-:W-:Y:S01]  /*16020*/  F2FP.SATFINITE.E4M3.F32.PACK_AB_MERGE_C R226, R63, R24, R226 ;  /* 0x000000183fe2723e */ /* 0x000fe200048070e2 */
[----:B------:R-:W-:-:S02]  /*16030*/  IMAD.MOV.U32 R103, RZ, RZ, R151 ;  /* 0x000000ffff677224 */ /* 0x000fc400078e0097 */
[--C-:B------:R-:W-:Y:S02]  /*16040*/  IMAD.MOV.U32 R83, RZ, RZ, R151.reuse ;  /* 0x000000ffff537224 */ /* 0x100fe400078e0097 */
[----:B------:R2:W3:Y:S01]  /*16050*/  MUFU.EX2 R48, R11 ;  /* 0x0000000b00307308 */ /* 0x0004e20000000800 */
[----:B0-----:R-:W-:Y:S01]  /*16060*/  F2FP.SATFINITE.E4M3.F32.PACK_AB_MERGE_C R229, R7, R44, RZ ;  /* 0x0000002c07e5723e */ /* 0x001fe200048070ff */
[----:B------:R-:W-:-:S03]  /*16070*/  IMAD.MOV.U32 R49, RZ, RZ, R151 ;  /* 0x000000ffff317224 */ /* 0x000fc600078e0097 */
[----:B------:R-:W-:-:S03]  /*16080*/  F2FP.SATFINITE.E4M3.F32.PACK_AB_MERGE_C R229, R4, R3, R229 ;  /* 0x0000000304e5723e */ /* 0x000fc600048070e5 */
[----:B------:R-:W0:Y:S01]  /*16090*/  MUFU.EX2 R15, R15 ;  /* 0x0000000f000f7308 */ /* 0x000e220000000800 */
[----:B--2---:R-:W-:-:S04]  /*160a0*/  FADD.FTZ R11, R3, R4 ;  /* 0x00000004030b7221 */ /* 0x004fc80000010000 */
[----:B------:R-:W-:Y:S01]  /*160b0*/  FADD.FTZ R66, R44, R11 ;  /* 0x0000000b2c427221 */ /* 0x000fe20000010000 */
[----:B------:R-:W-:-:S01]  /*160c0*/  FADD.FTZ R11, R87, R64 ;  /* 0x00000040570b7221 */ /* 0x000fc20000010000 */
[----:B------:R-:W-:Y:S01]  /*160d0*/  IMAD.MOV.U32 R87, RZ, RZ, R151 ;  /* 0x000000ffff577224 */ /* 0x000fe200078e0097 */
[----:B------:R-:W2:Y:S01]  /*160e0*/  MUFU.EX2 R50, R21 ;  /* 0x0000001500327308 */ /* 0x000ea20000000800 */
[----:B------:R-:W-:-:S01]  /*160f0*/  FADD.FTZ R66, R7, R66 ;  /* 0x0000004207427221 */ /* 0x000fc20000010000 */
[----:B------:R-:W-:-:S03]  /*16100*/  IMAD.MOV.U32 R44, RZ, RZ, R151 ;  /* 0x000000ffff2c7224 */ /* 0x000fc600078e0097 */
[----:B-1----:R-:W-:Y:S01]  /*16110*/  FADD.FTZ R9, R5, R66 ;  /* 0x0000004205097221 */ /* 0x002fe20000010000 */
[----:B------:R-:W-:-:S02]  /*16120*/  FADD.FTZ R66, R12, R11 ;  /* 0x0000000b0c427221 */ /* 0x000fc40000010000 */
[----:B------:R-:W1:Y:S01]  /*16130*/  MUFU.EX2 R25, R25 ;  /* 0x0000001900197308 */ /* 0x000e620000000800 */
[----:B---3--:R-:W-:-:S01]  /*16140*/  FADD.FTZ R64, R48, R9 ;  /* 0x0000000930407221 */ /* 0x008fc20000010000 */
[----:B------:R-:W-:Y:S01]  /*16150*/  FADD.FTZ R11, R55, R66 ;  /* 0x00000042370b7221 */ /* 0x000fe20000010000 */
[----:B------:R-:W-:Y:S02]  /*16160*/  IMAD.MOV.U32 R55, RZ, RZ, R151 ;  /* 0x000000ffff377224 */ /* 0x000fe400078e0097 */
[----:B0-----:R-:W-:Y:S01]  /*16170*/  FADD.FTZ R9, R15, R64 ;  /* 0x000000400f097221 */ /* 0x001fe20000010000 */
[----:B------:R-:W-:-:S02]  /*16180*/  FADD.FTZ R66, R14, R11 ;  /* 0x0000000b0e427221 */ /* 0x000fc40000010000 */
[----:B------:R0:W3:Y:S01]  /*16190*/  MUFU.EX2 R52, R27 ;  /* 0x0000001b00347308 */ /* 0x0000e20000000800 */
[----:B--2---:R-:W-:-:S01]  /*161a0*/  FADD.FTZ R64, R50, R9 ;  /* 0x0000000932407221 */ /* 0x004fc20000010000 */
[----:B------:R-:W-:Y:S01]  /*161b0*/  FADD.FTZ R11, R57, R66 ;  /* 0x00000042390b7221 */ /* 0x000fe20000010000 */
[----:B------:R-:W-:Y:S01]  /*161c0*/  F2FP.SATFINITE.E4M3.F32.PACK_AB_MERGE_C R15, R50, R15, RZ ;  /* 0x0000000f320f723e */ /* 0x000fe200048070ff */
[----:B------:R-:W-:Y:S01]  /*161d0*/  IMAD.MOV.U32 R50, RZ, RZ, R151 ;  /* 0x000000ffff327224 */ /* 0x000fe200078e0097 */
[----:B------:R-:W-:Y:S01]  /*161e0*/  MOV R57, R151 ;  /* 0x0000009700397202 */ /* 0x000fe20000000f00 */
[----:B------:R-:W-:Y:S01]  /*161f0*/  FADD.FTZ R68, R20, R11 ;  /* 0x0000000b14447221 */ /* 0x000fe20000010000 */
[----:B------:R-:W-:Y:S01]  /*16200*/  F2FP.SATFINITE.E4M3.F32.PACK_AB_MERGE_C R231, R48, R5, R15 ;  /* 0x0000000530e7723e */ /* 0x000fe2000480700f */
[----:B------:R-:W2:Y:S01]  /*16210*/  MUFU.EX2 R29, R29 ;  /* 0x0000001d001d7308 */ /* 0x000ea20000000800 */
[----:B-1----:R-:W-:-:S01]  /*16220*/  FADD.FTZ R9, R25, R64 ;  /* 0x0000004019097221 */ /* 0x002fc20000010000 */
[----:B------:R-:W-:Y:S01]  /*16230*/  FADD.FTZ R11, R59, R68 ;  /* 0x000000443b0b7221 */ /* 0x000fe20000010000 */
[----:B------:R-:W-:Y:S01]  /*16240*/  IMAD.MOV.U32 R59, RZ, RZ, R151 ;  /* 0x000000ffff3b7224 */ /* 0x000fe200078e0097 */
[----:B------:R-:W-:-:S02]  /*16250*/  MOV R48, R151 ;  /* 0x0000009700307202 */ /* 0x000fc40000000f00 */
[----:B------:R-:W-:-:S01]  /*16260*/  FADD.FTZ R68, R24, R11 ;  /* 0x0000000b18447221 */ /* 0x000fc20000010000 */
[----:B0-----:R-:W-:Y:S01]  /*16270*/  MOV R27, R151 ;  /* 0x00000097001b7202 */ /* 0x001fe20000000f00 */
[----:B------:R0:W1:Y:S01]  /*16280*/  MUFU.EX2 R54, R31 ;  /* 0x0000001f00367308 */ /* 0x0000620000000800 */
[----:B---3--:R-:W-:-:S01]  /*16290*/  FADD.FTZ R66, R52, R9 ;  /* 0x0000000934427221 */ /* 0x008fc20000010000 */
[----:B------:R-:W-:Y:S01]  /*162a0*/  FADD.FTZ R11, R63, R68 ;  /* 0x000000443f0b7221 */ /* 0x000fe20000010000 */
[----:B------:R-:W-:Y:S01]  /*162b0*/  IMAD.MOV.U32 R68, RZ, RZ, R151 ;  /* 0x000000ffff447224 */ /* 0x000fe200078e0097 */
[-C--:B------:R-:W-:Y:S02]  /*162c0*/  MOV R63, R151.reuse ;  /* 0x00000097003f7202 */ /* 0x080fe40000000f00 */
[----:B------:R-:W-:Y:S02]  /*162d0*/  MOV R24, R151 ;  /* 0x0000009700187202 */ /* 0x000fe40000000f00 */
[----:B------:R-:W3:Y:S01]  /*162e0*/  MUFU.EX2 R33, R33 ;  /* 0x0000002100217308 */ /* 0x000ee20000000800 */
[----:B--2---:R-:W-:-:S01]  /*162f0*/  FADD.FTZ R9, R29, R66 ;  /* 0x000000421d097221 */ /* 0x004fc20000010000 */
[----:B0-----:R-:W-:-:S06]  /*16300*/  IMAD.MOV.U32 R31, RZ, RZ, R151 ;  /* 0x000000ffff1f7224 */ /* 0x001fcc00078e0097 */
[----:B------:R0:W2:Y:S01]  /*16310*/  MUFU.EX2 R56, R35 ;  /* 0x0000002300387308 */ /* 0x0000a20000000800 */
[----:B-1----:R-:W-:-:S01]  /*16320*/  FADD.FTZ R66, R54, R9 ;  /* 0x0000000936427221 */ /* 0x002fc20000010000 */
[----:B------:R-:W-:Y:S02]  /*16330*/  F2FP.SATFINITE.E4M3.F32.PACK_AB_MERGE_C R29, R54, R29, RZ ;  /* 0x0000001d361d723e */ /* 0x000fe400048070ff */
[----:B------:R-:W-:Y:S02]  /*16340*/  MOV R54, R151 ;  /* 0x0000009700367202 */ /* 0x000fe40000000f00 */
[----:B------:R-:W-:Y:S01]  /*16350*/  F2FP.SATFINITE.E4M3.F32.PACK_AB_MERGE_C R225, R52, R25, R29 ;  /* 0x0000001934e1723e */ /* 0x000fe2000480701d */
[----:B------:R-:W-:Y:S01]  /*16360*/  IMAD.MOV.U32 R52, RZ, RZ, R151 ;  /* 0x000000ffff347224 */ /* 0x000fe200078e0097 */
[----:B------:R-:W1:Y:S01]  /*16370*/  MUFU.EX2 R37, R37 ;  /* 0x0000002500257308 */ /* 0x000e620000000800 */
[----:B---3--:R-:W-:-:S01]  /*16380*/  FADD.FTZ R9, R33, R66 ;  /* 0x0000004221097221 */ /* 0x008fc20000010000 */
[----:B------:R-:W-:Y:S01]  /*16390*/  FADD.FTZ R66, R26, R11 ;  /* 0x0000000b1a427221 */ /* 0x000fe20000010000 */
[----:B0-----:R-:W-:-:S02]  /*163a0*/  IMAD.MOV.U32 R35, RZ, RZ, R151 ;  /* 0x000000ffff237224 */ /* 0x001fc400078e0097 */
[----:B------:R-:W-:Y:S02]  /*163b0*/  IMAD.MOV.U32 R29, RZ, RZ, R151 ;  /* 0x000000ffff1d7224 */ /* 0x000fe400078e0097 */
[----:B------:R-:W-:-:S01]  /*163c0*/  FADD.FTZ R65, R65, R66 ;  /* 0x0000004241417221 */ /* 0x000fc20000010000 */
[----:B------:R-:W-:Y:S01]  /*163d0*/  MOV R66, R151 ;  /* 0x0000009700427202 */ /* 0x000fe20000000f00 */
[----:B------:R0:W3:Y:S01]  /*163e0*/  MUFU.EX2 R58, R39 ;  /* 0x00000027003a7308 */ /* 0x0000e20000000800 */
[----:B--2---:R-:W-:-:S01]  /*163f0*/  FADD.FTZ R12, R56, R9 ;  /* 0x00000009380c7221 */ /* 0x004fc20000010000 */
[----:B------:R-:W-:Y:S01]  /*16400*/  FADD.FTZ R20, R28, R65 ;  /* 0x000000411c147221 */ /* 0x000fe20000010000 */
[--C-:B------:R-:W-:Y:S02]  /*16410*/  IMAD.MOV.U32 R65, RZ, RZ, R151.reuse ;  /* 0x000000ffff417224 */ /* 0x100fe400078e0097 */
[----:B------:R-:W-:-:S03]  /*16420*/  IMAD.MOV.U32 R25, RZ, RZ, R151 ;  /* 0x000000ffff197224 */ /* 0x000fc600078e0097 */
[----:B------:R-:W2:Y:S01]  /*16430*/  MUFU.EX2 R41, R41 ;  /* 0x0000002900297308 */ /* 0x000ea20000000800 */
[----:B-1----:R-:W-:-:S01]  /*16440*/  FADD.FTZ R9, R37, R12 ;  /* 0x0000000c25097221 */ /* 0x002fc20000010000 */
[----:B0-----:R-:W-:-:S06]  /*16450*/  MOV R39, R151 ;  /* 0x0000009700277202 */ /* 0x001fcc0000000f00 */
[----:B------:R0:W1:Y:S01]  /*16460*/  MUFU.EX2 R60, R43 ;  /* 0x0000002b003c7308 */ /* 0x0000620000000800 */
[----:B---3--:R-:W-:-:S01]  /*16470*/  FADD.FTZ R12, R58, R9 ;  /* 0x000000093a0c7221 */ /* 0x008fc20000010000 */
[----:B------:R-:W-:Y:S01]  /*16480*/  FADD.FTZ R9, R67, R20 ;  /* 0x0000001443097221 */ /* 0x000fe20000010000 */
[----:B------:R-:W-:Y:S01]  /*16490*/  F2FP.SATFINITE.E4M3.F32.PACK_AB_MERGE_C R37, R58, R37, RZ ;  /* 0x000000253a25723e */ /* 0x000fe200048070ff */
[----:B------:R-:W-:Y:S02]  /*164a0*/  IMAD.MOV.U32 R58, RZ, RZ, R151 ;  /* 0x000000ffff3a7224 */ /* 0x000fe400078e0097 */
[----:B------:R-:W-:-:S01]  /*164b0*/  FADD.FTZ R26, R32, R9 ;  /* 0x00000009201a7221 */ /* 0x000fc20000010000 */
[----:B------:R-:W-:Y:S01]  /*164c0*/  F2FP.SATFINITE.E4M3.F32.PACK_AB_MERGE_C R227, R56, R33, R37 ;  /* 0x0000002138e3723e */ /* 0x000fe20004807025 */
[----:B------:R-:W3:Y:S01]  /*164d0*/  MUFU.EX2 R45, R45 ;  /* 0x0000002d002d7308 */ /* 0x000ee20000000800 */
[----:B--2---:R-:W-:-:S01]  /*164e0*/  FADD.FTZ R7, R41, R12 ;  /* 0x0000000c29077221 */ /* 0x004fc20000010000 */
[--C-:B------:R-:W-:Y:S01]  /*164f0*/  IMAD.MOV.U32 R56, RZ, RZ, R151.reuse ;  /* 0x000000ffff387224 */ /* 0x100fe200078e0097 */
[----:B------:R-:W-:Y:S01]  /*16500*/  MOV R33, R151 ;  /* 0x0000009700217202 */ /* 0x000fe20000000f00 */
[----:B0-----:R-:W-:-:S02]  /*16510*/  IMAD.MOV.U32 R43, RZ, RZ, R151 ;  /* 0x000000ffff2b7224 */ /* 0x001fc400078e0097 */
[----:B------:R-:W-:Y:S02]  /*16520*/  IMAD.MOV.U32 R37, RZ, RZ, R151 ;  /* 0x000000ffff257224 */ /* 0x000fe400078e0097 */
[----:B------:R-:W0:Y:S01]  /*16530*/  MUFU.EX2 R73, R73 ;  /* 0x0000004900497308 */ /* 0x000e220000000800 */
[----:B-1----:R-:W-:-:S07]  /*16540*/  FADD.FTZ R20, R60, R7 ;  /* 0x000000073c147221 */ /* 0x002fce0000010000 */
[----:B------:R1:W2:Y:S01]  /*16550*/  MUFU.EX2 R62, R47 ;  /* 0x0000002f003e7308 */ /* 0x0002a20000000800 */
[----:B---3--:R-:W-:-:S07]  /*16560*/  FADD.FTZ R7, R45, R20 ;  /* 0x000000142d077221 */ /* 0x008fce0000010000 */
[----:B------:R-:W3:Y:S01]  /*16570*/  MUFU.EX2 R30, R30 ;  /* 0x0000001e001e7308 */ /* 0x000ee20000000800 */
[C---:B0-----:R-:W-:Y:S01]  /*16580*/  F2FP.SATFINITE.E4M3.F32.PACK_AB_MERGE_C R216, R73.reuse, R32, RZ ;  /* 0x0000002049d8723e */ /* 0x041fe200048070ff */
[----:B------:R-:W-:Y:S01]  /*16590*/  FADD.FTZ R73, R73, R26 ;  /* 0x0000001a49497221 */ /* 0x000fe20000010000 */
[--C-:B-1----:R-:W-:Y:S02]  /*165a0*/  IMAD.MOV.U32 R47, RZ, RZ, R151.reuse ;  /* 0x000000ffff2f7224 */ /* 0x102fe400078e0097 */
[----:B------:R-:W-:Y:S01]  /*165b0*/  F2FP.SATFINITE.E4M3.F32.PACK_AB_MERGE_C R216, R67, R28, R216 ;  /* 0x0000001c43d8723e */ /* 0x000fe200048070d8 */
[----:B------:R-:W-:Y:S02]  /*165c0*/  IMAD.MOV.U32 R67, RZ, RZ, R151 ;  /* 0x000000ffff437224 */ /* 0x000fe400078e0097 */
[----:B------:R-:W0:Y:S01]  /*165d0*/  MUFU.EX2 R51, R51 ;  /* 0x0000003300337308 */ /* 0x000e220000000800 */
[C---:B--2---:R-:W-:Y:S01]  /*165e0*/  F2FP.SATFINITE.E4M3.F32.PACK_AB_MERGE_C R45, R62.reuse, R45, RZ ;  /* 0x0000002d3e2d723e */ /* 0x044fe200048070ff */
[----:B------:R-:W-:Y:S01]  /*165f0*/  FADD.FTZ R62, R62, R7 ;  /* 0x000000073e3e7221 */ /* 0x000fe20000010000 */
[----:B------:R-:W-:-:S02]  /*16600*/  IMAD.MOV.U32 R32, RZ, RZ, R151 ;  /* 0x000000ffff207224 */ /* 0x000fc400078e0097 */
[----:B------:R-:W-:Y:S01]  /*16610*/  F2FP.SATFINITE.E4M3.F32.PACK_AB_MERGE_C R217, R60, R41, R45 ;  /* 0x000000293cd9723e */ /* 0x000fe2000480702d */
[----:B------:R-:W-:Y:S01]  /*16620*/  IMAD.MOV.U32 R41, RZ, RZ, R151 ;  /* 0x000000ffff297224 */ /* 0x000fe200078e0097 */
[----:B------:R-:W-:Y:S01]  /*16630*/  MOV R60, R151 ;  /* 0x00000097003c7202 */ /* 0x000fe20000000f00 */
[----:B------:R-:W1:Y:S01]  /*16640*/  MUFU.EX2 R71, R71 ;  /* 0x0000004700477308 */ /* 0x000e620000000800 */
[----:B---3--:R-:W-:-:S01]  /*16650*/  FADD.FTZ R6, R30, R73 ;  /* 0x000000491e067221 */ /* 0x008fc20000010000 */
[--C-:B------:R-:W-:Y:S01]  /*16660*/  IMAD.MOV.U32 R73, RZ, RZ, R151.reuse ;  /* 0x000000ffff497224 */ /* 0x100fe200078e0097 */
[----:B------:R-:W-:Y:S01]  /*16670*/  MOV R45, R151 ;  /* 0x00000097002d7202 */ /* 0x000fe20000000f00 */
[--C-:B------:R-:W-:Y:S02]  /*16680*/  IMAD.MOV.U32 R28, RZ, RZ, R151.reuse ;  /* 0x000000ffff1c7224 */ /* 0x100fe400078e0097 */
[----:B------:R-:W-:Y:S02]  /*16690*/  IMAD.MOV.U32 R26, RZ, RZ, R151 ;  /* 0x000000ffff1a7224 */ /* 0x000fe400078e0097 */
[----:B------:R2:W3:Y:S01]  /*166a0*/  MUFU.EX2 R0, R53 ;  /* 0x0000003500007308 */ /* 0x0004e20000000800 */
[----:B0-----:R-:W-:-:S01]  /*166b0*/  FADD.FTZ R7, R51, R62 ;  /* 0x0000003e33077221 */ /* 0x001fc20000010000 */
[----:B------:R-:W-:-:S06]  /*166c0*/  IMAD.MOV.U32 R62, RZ, RZ, R151 ;  /* 0x000000ffff3e7224 */ /* 0x000fcc00078e0097 */
[----:B------:R-:W0:Y:S01]  /*166d0*/  MUFU.EX2 R34, R34 ;  /* 0x0000002200227308 */ /* 0x000e220000000800 */
[----:B-1----:R-:W-:-:S01]  /*166e0*/  FADD.FTZ R9, R71, R6 ;  /* 0x0000000647097221 */ /* 0x002fc20000010000 */
[----:B--2---:R-:W-:-:S06]  /*166f0*/  IMAD.MOV.U32 R53, RZ, RZ, R151 ;  /* 0x000000ffff357224 */ /* 0x004fcc00078e0097 */
[----:B------:R-:W1:Y:S01]  /*16700*/  MUFU.EX2 R61, R61 ;  /* 0x0000003d003d7308 */ /* 0x000e620000000800 */
[----:B---3--:R-:W-:-:S07]  /*16710*/  FADD.FTZ R10, R0, R7 ;  /* 0x00000007000a7221 */ /* 0x008fce0000010000 */
[----:B------:R-:W2:Y:S01]  /*16720*/  MUFU.EX2 R75, R75 ;  /* 0x0000004b004b7308 */ /* 0x000ea20000000800 */
[----:B0-----:R-:W-:-:S07]  /*16730*/  FADD.FTZ R14, R34, R9 ;  /* 0x00000009220e7221 */ /* 0x001fce0000010000 */
[----:B------:R0:W3:Y:S01]  /*16740*/  MUFU.EX2 R64, R69 ;  /* 0x0000004500407308 */ /* 0x0000e20000000800 */
[----:B-1----:R-:W-:-:S07]  /*16750*/  FADD.FTZ R7, R61, R10 ;  /* 0x0000000a3d077221 */ /* 0x002fce0000010000 */
[----:B------:R-:W-:Y:S01]  /*16760*/  MUFU.EX2 R38, R38 ;  /* 0x0000002600267308 */ /* 0x000fe20000000800 */
[C---:B--2---:R-:W-:Y:S01]  /*16770*/  F2FP.SATFINITE.E4M3.F32.PACK_AB_MERGE_C R218, R75.reuse, R34, RZ ;  /* 0x000000224bda723e */ /* 0x044fe200048070ff */
[----:B------:R-:W-:Y:S01]  /*16780*/  FADD.FTZ R75, R75, R14 ;  /* 0x0000000e4b4b7221 */ /* 0x000fe20000010000 */
[-C--:B0-----:R-:W-:Y:S01]  /*16790*/  MOV R69, R151.reuse ;  /* 0x0000009700457202 */ /* 0x081fe20000000f00 */
[--C-:B------:R-:W-:Y:S01]  /*167a0*/  IMAD.MOV.U32 R34, RZ, RZ, R151.reuse ;  /* 0x000000ffff227224 */ /* 0x100fe200078e0097 */
[----:B------:R-:W-:Y:S01]  /*167b0*/  F2FP.SATFINITE.E4M3.F32.PACK_AB_MERGE_C R218, R71, R30, R218 ;  /* 0x0000001e47da723e */ /* 0x000fe200048070da */
[----:B------:R-:W-:Y:S01]  /*167c0*/  IMAD.MOV.U32 R71, RZ, RZ, R151 ;  /* 0x000000ffff477224 */ /* 0x000fe200078e0097 */
[----:B------:R-:W-:Y:S01]  /*167d0*/  MOV R30, R151 ;  /* 0x00000097001e7202 */ /* 0x000fe20000000f00 */
[----:B------:R-:W0:Y:S01]  /*167e0*/  MUFU.EX2 R79, R79 ;  /* 0x0000004f004f7308 */ /* 0x000e220000000800 */
[C---:B---3--:R-:W-:Y:S01]  /*167f0*/  F2FP.SATFINITE.E4M3.F32.PACK_AB_MERGE_C R61, R64.reuse, R61, RZ ;  /* 0x0000003d403d723e */ /* 0x048fe200048070ff */
[----:B------:R-:W-:-:S03]  /*16800*/  FADD.FTZ R64, R64, R7 ;  /* 0x0000000740407221 */ /* 0x000fc60000010000 */
[----:B------:R-:W-:Y:S01]  /*16810*/  F2FP.SATFINITE.E4M3.F32.PACK_AB_MERGE_C R219, R0, R51, R61 ;  /* 0x0000003300db723e */ /* 0x000fe2000480703d */
[----:B------:R-:W-:Y:S01]  /*16820*/  IMAD.MOV.U32 R61, RZ, RZ, R151 ;  /* 0x000000ffff3d7224 */ /* 0x000fe200078e0097 */
[----:B------:R-:W-:Y:S01]  /*16830*/  MOV R51, R151 ;  /* 0x0000009700337202 */ /* 0x000fe20000000f00 */
[----:B------:R-:W1:Y:S08]  /*16840*/  MUFU.EX2 R36, R36 ;  /* 0x0000002400247308 */ /* 0x000e700000000800 */
[----:B------:R-:W2:Y:S01]  /*16850*/  MUFU.EX2 R81, R81 ;  /* 0x0000005100517308 */ /* 0x000ea20000000800 */
[----:B0-----:R-:W-:-:S07]  /*16860*/  F2FP.SATFINITE.E4M3.F32.PACK_AB_MERGE_C R220, R79, R38, RZ ;  /* 0x000000264fdc723e */ /* 0x001fce00048070ff */
[----:B------:R-:W0:Y:S01]  /*16870*/  MUFU.EX2 R77, R77 ;  /* 0x0000004d004d7308 */ /* 0x000e220000000800 */
[----:B-1----:R-:W-:-:S01]  /*16880*/  FADD.FTZ R10, R36, R75 ;  /* 0x0000004b240a7221 */ /* 0x002fc20000010000 */
[----:B------:R-:W-:-:S06]  /*16890*/  MOV R75, R151 ;  /* 0x00000097004b7202 */ /* 0x000fcc0000000f00 */
[----:B------:R1:W3:Y:S01]  /*168a0*/  MUFU.EX2 R8, R85 ;  /* 0x0000005500087308 */ /* 0x0002e20000000800 */
[----:B--2---:R-:W-:-:S01]  /*168b0*/  FADD.FTZ R7, R81, R64 ;  /* 0x0000004051077221 */ /* 0x004fc20000010000 */
[----:B------:R-:W-:-:S06]  /*168c0*/  IMAD.MOV.U32 R64, RZ, RZ, R151 ;  /* 0x000000ffff407224 */ /* 0x000fcc00078e0097 */
[----:B------:R-:W2:Y:S01]  /*168d0*/  MUFU.EX2 R91, R91 ;  /* 0x0000005b005b7308 */ /* 0x000ea20000000800 */
[C---:B0-----:R-:W-:Y:S01]  /*168e0*/  F2FP.SATFINITE.E4M3.F32.PACK_AB_MERGE_C R220, R77.reuse, R36, R220 ;  /* 0x000000244ddc723e */ /* 0x041fe200048070dc */
[----:B------:R-:W-:Y:S01]  /*168f0*/  FADD.FTZ R77, R77, R10 ;  /* 0x0000000a4d4d7221 */ /* 0x000fe20000010000 */
[----:B-1----:R-:W-:Y:S01]  /*16900*/  IMAD.MOV.U32 R85, RZ, RZ, R151 ;  /* 0x000000ffff557224 */ /* 0x002fe200078e0097 */
[----:B------:R-:W-:Y:S02]  /*16910*/  MOV R36, R151 ;  /* 0x0000009700247202 */ /* 0x000fe40000000f00 */
[----:B------:R-:W-:-:S01]  /*16920*/  FADD.FTZ R38, R38, R77 ;  /* 0x0000004d26267221 */ /* 0x000fc20000010000 */
[----:B------:R-:W-:Y:S01]  /*16930*/  IMAD.MOV.U32 R77, RZ, RZ, R151 ;  /* 0x000000ffff4d7224 */ /* 0x000fe200078e0097 */
[----:B------:R0:W1:Y:S01]  /*16940*/  MUFU.EX2 R12, R93 ;  /* 0x0000005d000c7308 */ /* 0x0000620000000800 */
[----:B---3--:R-:W-:-:S01]  /*16950*/  FADD.FTZ R4, R8, R7 ;  /* 0x0000000708047221 */ /* 0x008fc20000010000 */
[----:B------:R-:W-:Y:S01]  /*16960*/  FADD.FTZ R79, R79, R38 ;  /* 0x000000264f4f7221 */ /* 0x000fe20000010000 */
[----:B------:R-:W-:-:S05]  /*16970*/  IMAD.MOV.U32 R38, RZ, RZ, R151 ;  /* 0x000000ffff267224 */ /* 0x000fca00078e0097 */
[----:B------:R-:W-:Y:S01]  /*16980*/  MUFU.EX2 R42, R42 ;  /* 0x0000002a002a7308 */ /* 0x000fe20000000800 */
[----:B--2---:R-:W-:-:S01]  /*16990*/  FADD.FTZ R3, R91, R4 ;  /* 0x000000045b037221 */ /* 0x004fc20000010000 */
[----:B0-----:R-:W-:-:S06]  /*169a0*/  IMAD.MOV.U32 R93, RZ, RZ, R151 ;  /* 0x000000ffff5d7224 */ /* 0x001fcc00078e0097 */
[----:B------:R-:W0:Y:S01]  /*169b0*/  MUFU.EX2 R95, R95 ;  /* 0x0000005f005f7308 */ /* 0x000e220000000800 */
[C---:B-1----:R-:W-:Y:S01]  /*169c0*/  F2FP.SATFINITE.E4M3.F32.PACK_AB_MERGE_C R91, R12.reuse, R91, RZ ;  /* 0x0000005b0c5b723e */ /* 0x042fe200048070ff */
[----:B------:R-:W-:-:S03]  /*169d0*/  FADD.FTZ R12, R12, R3 ;  /* 0x000000030c0c7221 */ /* 0x000fc60000010000 */
[----:B------:R-:W-:Y:S01]  /*169e0*/  F2FP.SATFINITE.E4M3.F32.PACK_AB_MERGE_C R221, R8, R81, R91 ;  /* 0x0000005108dd723e */ /* 0x000fe2000480705b */
[--C-:B------:R-:W-:Y:S02]  /*169f0*/  IMAD.MOV.U32 R91, RZ, RZ, R151.reuse ;  /* 0x000000ffff5b7224 */ /* 0x100fe400078e0097 */
[----:B------:R-:W1:Y:S01]  /*16a00*/  MUFU.EX2 R40, R40 ;  /* 0x0000002800287308 */ /* 0x000e620000000800 */
[----:B------:R-:W-:-:S07]  /*16a10*/  IMAD.MOV.U32 R81, RZ, RZ, R151 ;  /* 0x000000ffff517224 */ /* 0x000fce00078e0097 */
[----:B------:R-:W2:Y:S01]  /*16a20*/  MUFU.EX2 R97, R97 ;  /* 0x0000006100617308 */ /* 0x000ea20000000800 */
[----:B0-----:R-:W-:-:S07]  /*16a30*/  F2FP.SATFINITE.E4M3.F32.PACK_AB_MERGE_C R5, R95, R42, RZ ;  /* 0x0000002a5f05723e */ /* 0x001fce00048070ff */
[----:B------:R-:W0:Y:S01]  /*16a40*/  MUFU.EX2 R89, R89 ;  /* 0x0000005900597308 */ /* 0x000e220000000800 */
[----:B-1----:R-:W-:-:S01]  /*16a50*/  FADD.FTZ R4, R40, R79 ;  /* 0x0000004f28047221 */ /* 0x002fc20000010000 */
[----:B------:R-:W-:-:S06]  /*16a60*/  IMAD.MOV.U32 R79, RZ, RZ, R151 ;  /* 0x000000ffff4f7224 */ /* 0x000fcc00078e0097 */
[----:B------:R1:W3:Y:S01]  /*16a70*/  MUFU.EX2 R6, R99 ;  /* 0x0000006300067308 */ /* 0x0002e20000000800 */
[----:B--2---:R-:W-:-:S07]  /*16a80*/  FADD.FTZ R3, R97, R12 ;  /* 0x0000000c61037221 */ /* 0x004fce0000010000 */
[----:B------:R-:W2:Y:S01]  /*16a90*/  MUFU.EX2 R101, R101 ;  /* 0x0000006500657308 */ /* 0x000ea20000000800 */
[C---:B0-----:R-:W-:Y:S01]  /*16aa0*/  F2FP.SATFINITE.E4M3.F32.PACK_AB_MERGE_C R222, R89.reuse, R40, R5 ;  /* 0x0000002859de723e */ /* 0x041fe20004807005 */
[----:B------:R-:W-:Y:S01]  /*16ab0*/  FADD.FTZ R89, R89, R4 ;  /* 0x0000000459597221 */ /* 0x000fe20000010000 */
[--C-:B-1----:R-:W-:Y:S02]  /*16ac0*/  IMAD.MOV.U32 R99, RZ, RZ, R151.reuse ;  /* 0x000000ffff637224 */ /* 0x102fe400078e0097 */
[----:B------:R-:W-:Y:S02]  /*16ad0*/  IMAD.MOV.U32 R40, RZ, RZ, R151 ;  /* 0x000000ffff287224 */ /* 0x000fe400078e0097 */
[----:B------:R-:W-:-:S01]  /*16ae0*/  FADD.FTZ R0, R42, R89 ;  /* 0x000000592a007221 */ /* 0x000fc20000010000 */
[----:B------:R-:W-:Y:S01]  /*16af0*/  IMAD.MOV.U32 R89, RZ, RZ, R151 ;  /* 0x000000ffff597224 */ /* 0x000fe200078e0097 */
[----:B------:R-:W0:Y:S01]  /*16b00*/  MUFU.EX2 R46, R46 ;  /* 0x0000002e002e7308 */ /* 0x000e220000000800 */
[----:B---3--:R-:W-:-:S01]  /*16b10*/  FADD.FTZ R4, R6, R3 ;  /* 0x0000000306047221 */ /* 0x008fc20000010000 */
[----:B------:R-:W-:Y:S01]  /*16b20*/  FADD.FTZ R0, R95, R0 ;  /* 0x000000005f007221 */ /* 0x000fe20000010000 */
[----:B------:R-:W-:Y:S01]  /*16b30*/  IMAD.MOV.U32 R95, RZ, RZ, R151 ;  /* 0x000000ffff5f7224 */ /* 0x000fe200078e0097 */
[----:B------:R-:W-:Y:S01]  /*16b40*/  MOV R42, R151 ;  /* 0x00000097002a7202 */ /* 0x000fe20000000f00 */
[----:B--2---:R-:W-:-:S01]  /*16b50*/  FADD.FTZ R3, R101, R4 ;  /* 0x0000000465037221 */ /* 0x004fc20000010000 */
[----:B0-----:R-:W-:-:S03]  /*16b60*/  F2FP.SATFINITE.E4M3.F32.PACK_AB_MERGE_C R5, R46, R101, RZ ;  /* 0x000000652e05723e */ /* 0x001fc600048070ff */
[----:B------:R-:W-:Y:S01]  /*16b70*/  FADD.FTZ R3, R46, R3 ;  /* 0x000000032e037221 */ /* 0x000fe20000010000 */
[----:B------:R-:W-:Y:S01]  /*16b80*/  IMAD.MOV.U32 R101, RZ, RZ, R151 ;  /* 0x000000ffff657224 */ /* 0x000fe200078e0097 */
[----:B------:R-:W-:Y:S01]  /*16b90*/  F2FP.SATFINITE.E4M3.F32.PACK_AB_MERGE_C R223, R6, R97, R5 ;  /* 0x0000006106df723e */ /* 0x000fe20004807005 */
[--C-:B------:R-:W-:Y:S02]  /*16ba0*/  IMAD.MOV.U32 R97, RZ, RZ, R151.reuse ;  /* 0x000000ffff617224 */ /* 0x100fe400078e0097 */
[----:B------:R-:W-:Y:S01]  /*16bb0*/  IMAD.MOV.U32 R46, RZ, RZ, R151 ;  /* 0x000000ffff2e7224 */ /* 0x000fe200078e0097 */
[----:B------:R-:W-:Y:S06]  /*16bc0*/  @!P2 BRA `(.L_x_433) ;  /* 0x000000300040a947 */ /* 0x000fec0003800000 */
[----:B------:R0:W5:Y:S01]  /*16bd0*/  LDL.LU R4, [R1] ;  /* 0x0000000001047983 */ /* 0x0001620000300800 */
[----:B------:R-:W-:Y:S01]  /*16be0*/  VIADD R8, R153, 0xfffffffe ;  /* 0xfffffffe99087836 */ /* 0x000fe20000000000 */
[----:B------:R-:W-:Y:S01]  /*16bf0*/  MOV R10, R167 ;  /* 0x000000a7000a7202 */ /* 0x000fe20000000f00 */
[----:B------:R-:W-:Y:S01]  /*16c00*/  IMAD.MOV.U32 R9, RZ, RZ, R201 ;  /* 0x000000ffff097224 */ /* 0x000fe200078e00c9 */
[----:B------:R-:W-:Y:S01]  /*16c10*/  CS2R R150, SRZ ;  /* 0x0000000000967805 */ /* 0x000fe2000001ff00 */
[----:B------:R-:W-:Y:S01]  /*16c20*/  IMAD.MOV.U32 R11, RZ, RZ, R152 ;  /* 0x000000ffff0b7224 */ /* 0x000fe200078e0098 */
        /* <DEDUP_REMOVED lines=62> */
[----:B0-----:R-:W-:-:S07]  /*17010*/  CS2R R24, SRZ ;  /* 0x0000000000187805 */ /* 0x001fce000001ff00 */
.L_x_444:
[----:B------:R-:W2:Y:S01]  /*17020*/  LDL R6, [R1+0x8] ;  /* 0x0000080001067983 */ /* 0x000ea20000100800 */
[----:B------:R-:W-:Y:S01]  /*17030*/  ISETP.NE.AND P1, PT, R11, 0x1, PT ;  /* 0x000000010b00780c */ /* 0x000fe20003f25270 */
[----:B------:R-:W-:Y:S05]  /*17040*/  YIELD ;  /* 0x0000000000007946 */ /* 0x000fea0003800000 */
[----:B------:R-:W-:-:S04]  /*17050*/  SEL R5, RZ, 0x1, P1 ;  /* 0x00000001ff057807 */ /* 0x000fc80000800000 */
[----:B-----5:R-:W-:-:S05]  /*17060*/  LOP3.LUT R7, R4, R5, RZ, 0x3c, !PT ;  /* 0x0000000504077212 */ /* 0x020fca00078e3cff */
[----:B------:R0:W-:Y:S01]  /*17070*/  STL [R1], R7 ;  /* 0x0000000701007387 */ /* 0x0001e20000100800 */
[----:B--2---:R-:W-:-:S13]  /*17080*/  ISETP.NE.AND P1, PT, R6, RZ, PT ;  /* 0x000000ff0600720c */ /* 0x004fda0003f25270 */
[----:B0-----:R-:W-:Y:S05]  /*17090*/  @P1 BRA `(.L_x_434) ;  /* 0x00000000003c1947 */ /* 0x001fea0003800000 */
[----:B------:R-:W-:Y:S05]  /*170a0*/  @!P0 BRA `(.L_x_435) ;  /* 0x0000000000048947 */ /* 0x000fea0003800000 */
[----:B------:R-:W-:Y:S01]  /*170b0*/  BPT.TRAP 0x1 ;  /* 0x000000040000795c */ /* 0x000fe20000300000 */
.L_x_435:
[----:B------:R-:W-:-:S05]  /*170c0*/  VIADD R5, R11, 0x1 ;  /* 0x000000010b057836 */ /* 0x000fca0000000000 */
[----:B------:R-:W-:-:S04]  /*170d0*/  ISETP.NE.AND P2, PT, R5, 0x2, PT ;  /* 0x000000020500780c */ /* 0x000fc80003f45270 */
[----:B------:R-:W-:Y:S02]  /*170e0*/  SEL R6, R5, RZ, P2 ;  /* 0x000000ff05067207 */ /* 0x000fe40001000000 */
[----:B------:R-:W-:Y:S02]  /*170f0*/  SHF.L.U32 R5, R7, 0x1f, RZ ;  /* 0x0000001f07057819 */ /* 0x000fe400000006ff */
[----:B------:R-:W-:-:S04]  /*17100*/  LEA R6, R6, R19, 0x3 ;  /* 0x0000001306067211 */ /* 0x000fc800078e18ff */
[----:B------:R0:W1:Y:S01]  /*17110*/  SYNCS.PHASECHK.TRANS64.TRYWAIT P2, [R6+URZ+0x38830], R5 ;  /* 0x03883005060075a7 */ /* 0x000062000804017f */
[----:B------:R-:W-:Y:S05]  /*17120*/  @!P0 BRA `(.L_x_436) ;  /* 0x0000000000048947 */ /* 0x000fea0003800000 */
[----:B------:R-:W-:Y:S01]  /*17130*/  BPT.TRAP 0x1 ;  /* 0x000000040000795c */ /* 0x000fe20000300000 */
.L_x_436:
[----:B------:R-:W-:Y:S04]  /*17140*/  BSSY B0, `(.L_x_434) ;  /* 0x0000004000007945 */ /* 0x000fe80003800000 */
[----:B-1----:R-:W-:Y:S05]  /*17150*/  @P2 BRA `(.L_x_437) ;  /* 0x0000000000082947 */ /* 0x002fea0003800000 */
[----:B------:R-:W1:Y:S02]  /*17160*/  SYNCS.PHASECHK.TRANS64.TRYWAIT P2, [R6+URZ+0x38830], R5 ;  /* 0x03883005060075a7 */ /* 0x000e64000804017f */
[----:B-1----:R-:W-:Y:S05]  /*17170*/  @!P2 BRA `(.L_x_438) ;  /* 0x000000e400b0a947 */ /* 0x002fea0003800000 */
.L_x_437:
[----:B------:R-:W-:Y:S05]  /*17180*/  BSYNC B0 ;  /* 0x0000000000007941 */ /* 0x000fea0003800000 */
.L_x_434:
[----:B01----:R-:W0:Y:S01]  /*17190*/  S2R R5, SR_TID.X ;  /* 0x0000000000057919 */ /* 0x003e220000002100 */
[----:B------:R-:W-:Y:S01]  /*171a0*/  VIADD R12, R11, 0x1 ;  /* 0x000000010b0c7836 */ /* 0x000fe20000000000 */
[----:B------:R-:W-:Y:S05]  /*171b0*/  WARPSYNC.ALL ;  /* 0x0000000000007948 */ /* 0x000fea0003800000 */
[C---:B------:R-:W-:Y:S01]  /*171c0*/  ISETP.NE.AND P2, PT, R12.reuse, 0x2, PT ;  /* 0x000000020c00780c */ /* 0x040fe20003f45270 */
[----:B------:R-:W-:Y:S01]  /*171d0*/  IMAD.MOV.U32 R21, RZ, RZ, 0x40000040 ;  /* 0x40000040ff157424 */ /* 0x000fe200078e00ff */
[----:B------:R-:W-:Y:S01]  /*171e0*/  MOV R7, 0x40000040 ;  /* 0x4000004000077802 */ /* 0x000fe20000000f00 */
[----:B------:R-:W-:Y:S01]  /*171f0*/  IMAD.MOV.U32 R15, RZ, RZ, 0x40000040 ;  /* 0x40000040ff0f7424 */ /* 0x000fe200078e00ff */
[----:B------:R-:W-:-:S02]  /*17200*/  SEL R12, R12, RZ, P2 ;  /* 0x000000ff0c0c7207 */ /* 0x000fc40001000000 */
[----:B------:R-:W-:Y:S02]  /*17210*/  R2UR UR15, R7 ;  /* 0x00000000070f72ca */ /* 0x000fe400000e0000 */
[----:B------:R-:W-:Y:S02]  /*17220*/  LEA R6, R12, R13, 0xb ;  /* 0x0000000d0c067211 */ /* 0x000fe400078e58ff */
[----:B------:R-:W-:Y:S02]  /*17230*/  MOV R153, 0x40000040 ;  /* 0x4000004000997802 */ /* 0x000fe40000000f00 */
[C---:B------:R-:W-:Y:S01]  /*17240*/  R2UR UR14, R6.reuse ;  /* 0x00000000060e72ca */ /* 0x040fe200000e0000 */
[C---:B------:R-:W-:Y:S01]  /*17250*/  VIADD R152, R6.reuse, 0x4 ;  /* 0x0000000406987836 */ /* 0x040fe20000000000 */
[C---:B------:R-:W-:Y:S01]  /*17260*/  R2UR UR7, R153.reuse ;  /* 0x00000000990772ca */ /* 0x040fe200000e0000 */
[C---:B------:R-:W-:Y:S01]  /*17270*/  VIADD R20, R6.reuse, 0x2 ;  /* 0x0000000206147836 */ /* 0x040fe20000000000 */
[----:B------:R-:W-:Y:S01]  /*17280*/  R2UR UR31, R153 ;  /* 0x00000000991f72ca */ /* 0x000fe200000e0000 */
[----:B------:R-:W-:Y:S01]  /*17290*/  VIADD R14, R6, 0x6 ;  /* 0x00000006060e7836 */ /* 0x000fe20000000000 */
[----:B------:R-:W-:Y:S01]  /*172a0*/  R2UR UR6, R152 ;  /* 0x00000000980672ca */ /* 0x000fe200000e0000 */
[----:B------:R-:W-:Y:S01]  /*172b0*/  VIADD R152, R6, 0x404 ;  /* 0x0000040406987836 */ /* 0x000fe20000000000 */
[----:B------:R-:W-:Y:S01]  /*172c0*/  R2UR UR10, R20 ;  /* 0x00000000140a72ca */ /* 0x000fe200000e0000 */
[----:B------:R-:W-:Y:S01]  /*172d0*/  VIADD R20, R6, 0x400 ;  /* 0x0000040006147836 */ /* 0x000fe20000000000 */
[----:B------:R-:W-:-:S02]  /*172e0*/  R2UR UR11, R21 ;  /* 0x00000000150b72ca */ /* 0x000fc400000e0000 */
[----:B------:R-:W-:Y:S02]  /*172f0*/  R2UR UR30, R152 ;  /* 0x00000000981e72ca */ /* 0x000fe400000e0000 */
[----:B0-----:R-:W-:Y:S02]  /*17300*/  SHF.R.U32.HI R5, RZ, 0x7, R5 ;  /* 0x00000007ff057819 */ /* 0x001fe40000011605 */
[----:B------:R-:W-:Y:S02]  /*17310*/  R2UR UR18, R14 ;  /* 0x000000000e1272ca */ /* 0x000fe400000e0000 */
[----:B------:R-:W-:Y:S01]  /*17320*/  R2UR UR19, R15 ;  /* 0x000000000f1372ca */ /* 0x000fe200000e0000 */
[----:B------:R-:W-:Y:S01]  /*17330*/  VIADD R5, R5, 0x8 ;  /* 0x0000000805057836 */ /* 0x000fe20000000000 */
[----:B------:R-:W-:Y:S02]  /*17340*/  R2UR UR22, R20 ;  /* 0x00000000141672ca */ /* 0x000fe400000e0000 */
[----:B------:R-:W-:-:S02]  /*17350*/  R2UR UR23, R21 ;  /* 0x00000000151772ca */ /* 0x000fc400000e0000 */
[----:B------:R0:W-:Y:S01]  /*17360*/  BAR.SYNC.DEFER_BLOCKING R5, 0x100 ;  /* 0x000400050000751d */ /* 0x0001e20000010000 */
[C---:B------:R-:W-:Y:S01]  /*17370*/  IADD3 R14, R6.reuse, 0x402, RZ ;  /* 0x00000402060e7810 */ /* 0x040fe20007ffe0ff */
[----:B------:R-:W-:Y:S01]  /*17380*/  VIADD R6, R6, 0x406 ;  /* 0x0000040606067836 */ /* 0x000fe20000000000 */
[----:B------:R-:W-:Y:S02]  /*17390*/  R2UR UR27, R15 ;  /* 0x000000000f1b72ca */ /* 0x000fe400000e0000 */
[----:B------:R-:W-:Y:S02]  /*173a0*/  R2UR UR26, R14 ;  /* 0x000000000e1a72ca */ /* 0x000fe400000e0000 */
[----:B------:R-:W-:Y:S02]  /*173b0*/  R2UR UR34, R6 ;  /* 0x00000000062272ca */ /* 0x000fe400000e0000 */
[----:B------:R-:W-:Y:S01]  /*173c0*/  R2UR UR35, R7 ;  /* 0x00000000072372ca */ /* 0x000fe200000e0000 */
[----:B------:R-:W-:-:S06]  /*173d0*/  WARPGROUP.ARRIVE ;  /* 0x00000000000079c5 */ /* 0x000fcc0000000000 */
        /* <DEDUP_REMOVED lines=26> */
.L_x_440:
[----:B------:R-:W-:Y:S02]  /*17580*/  SHF.L.U32 R4, R4, 0x1f, RZ ;  /* 0x0000001f04047819 */ /* 0x000fe400000006ff */
[----:B------:R-:W-:-:S04]  /*17590*/  LEA R5, R11, R19, 0x3 ;  /* 0x000000130b057211 */ /* 0x000fc800078e18ff */
[----:B------:R0:W1:Y:S01]  /*175a0*/  SYNCS.PHASECHK.TRANS64.TRYWAIT P1, [R5+URZ+0x38850], R4 ;  /* 0x03885004050075a7 */ /* 0x000062000802017f */
[----:B------:R-:W-:Y:S05]  /*175b0*/  @!P0 BRA `(.L_x_441) ;  /* 0x0000000000048947 */ /* 0x000fea0003800000 */
[----:B------:R-:W-:Y:S01]  /*175c0*/  BPT.TRAP 0x1 ;  /* 0x000000040000795c */ /* 0x000fe20000300000 */
.L_x_441:
[----:B-1----:R-:W-:Y:S05]  /*175d0*/  @P1 BRA `(.L_x_439) ;  /* 0x0000000000081947 */ /* 0x002fea0003800000 */
[----:B------:R-:W1:Y:S02]  /*175e0*/  SYNCS.PHASECHK.TRANS64.TRYWAIT P1, [R5+URZ+0x38850], R4 ;  /* 0x03885004050075a7 */ /* 0x000e64000802017f */
[----:B-1----:R-:W-:Y:S05]  /*175f0*/  @!P1 BRA `(.L_x_442) ;  /* 0x000000e000a49947 */ /* 0x002fea0003800000 */
.L_x_439:
[----:B01----:R-:W-:Y:S01]  /*17600*/  VIADD R4, R19, 0x400 ;  /* 0x0000040013047836 */ /* 0x003fe20000000000 */
[----:B------:R-:W-:Y:S01]  /*17610*/  MOV R5, 0x40000040 ;  /* 0x4000004000057802 */ /* 0x000fe20000000f00 */
[----:B------:R-:W-:Y:S05]  /*17620*/  WARPSYNC.ALL ;  /* 0x0000000000007948 */ /* 0x000fea0003800000 */
[----:B------:R-:W-:Y:S01]  /*17630*/  SHF.R.U32.HI R4, RZ, 0x4, R4 ;  /* 0x00000004ff047819 */ /* 0x000fe20000011604 */
[----:B------:R-:W-:Y:S01]  /*17640*/  WARPGROUP.ARRIVE ;  /* 0x00000000000079c5 */ /* 0x000fe20000000000 */
[----:B------:R-:W-:Y:S01]  /*17650*/  R2UR UR7, R5 ;  /* 0x00000000050772ca */ /* 0x000fe200000e0000 */
[----:B------:R-:W-:Y:S01]  /*17660*/  IMAD.MOV.U32 R7, RZ, RZ, 0x40000040 ;  /* 0x40000040ff077424 */ /* 0x000fe200078e00ff */
[----:B------:R-:W-:Y:S01]  /*17670*/  LOP3.LUT R4, R4, 0x3fff, RZ, 0xc0, !PT ;  /* 0x00003fff04047812 */ /* 0x000fe200078ec0ff */
[C---:B------:R-:W-:Y:S01]  /*17680*/  FMUL.FTZ R5, R2.reuse, R152 ;  /* 0x0000009802057220 */ /* 0x040fe20000410000 */
[C---:B------:R-:W-:Y:S01]  /*17690*/  FMUL.FTZ R15, R2.reuse, R156 ;  /* 0x0000009c020f7220 */ /* 0x040fe20000410000 */
[----:B------:R-:W-:Y:S01]  /*176a0*/  FMUL.FTZ R14, R2, R155 ;  /* 0x0000009b020e7220 */ /* 0x000fe20000410000 */
[----:B------:R-:W-:Y:S01]  /*176b0*/  LOP3.LUT R4, R4, 0x10000, RZ, 0xfc, !PT ;  /* 0x0001000004047812 */ /* 0x000fe200078efcff */
[C---:B------:R-:W-:Y:S01]  /*176c0*/  FMUL.FTZ R20, R2.reuse, R157 ;  /* 0x0000009d02147220 */ /* 0x040fe20000410000 */
[C---:B------:R-:W-:Y:S01]  /*176d0*/  FMUL.FTZ R21, R2.reuse, R158 ;  /* 0x0000009e02157220 */ /* 0x040fe20000410000 */
[----:B------:R-:W0:Y:S01]  /*176e0*/  MUFU.TANH R5, R5 ;  /* 0x0000000500057308 */ /* 0x000e220000002400 */
[----:B------:R-:W-:Y:S01]  /*176f0*/  FMUL.FTZ R152, R2, R159 ;  /* 0x0000009f02987220 */ /* 0x000fe20000410000 */
[----:B------:R-:W-:-:S02]  /*17700*/  IMAD R4, R11, 0x800, R4 ;  /* 0x000008000b047824 */ /* 0x000fc400078e0204 */
[C---:B------:R-:W-:Y:S01]  /*17710*/  FMUL.FTZ R155, R2.reuse, R162 ;  /* 0x000000a2029b7220 */ /* 0x040fe20000410000 */
[C---:B------:R-:W-:Y:S01]  /*17720*/  FMUL.FTZ R157, R2.reuse, R164 ;  /* 0x000000a4029d7220 */ /* 0x040fe20000410000 */
[----:B------:R-:W-:Y:S01]  /*17730*/  FMUL.FTZ R156, R2, R163 ;  /* 0x000000a3029c7220 */ /* 0x000fe20000410000 */
[C---:B------:R-:W-:Y:S01]  /*17740*/  VIADD R6, R4.reuse, 0x2 ;  /* 0x0000000204067836 */ /* 0x040fe20000000000 */
[----:B------:R-:W-:Y:S01]  /*17750*/  R2UR UR6, R4 ;  /* 0x00000000040672ca */ /* 0x000fe200000e0000 */
        /* <DEDUP_REMOVED lines=11> */
[----:B------:R-:W-:Y:S01]  /*17810*/  FMUL.FTZ R172, R2, R177 ;  /* 0x000000b102ac7220 */ /* 0x000fe20000410000 */
[----:B------:R-:W-:Y:S01]  /*17820*/  QGMMA.64x256x32.F32.E4M3.E4M3 R24, R228, gdesc[UR4], R24, gsb0 ;  /* 0x03e00004e4187df3 */ /* 0x000fe20008000818 */
[----:B------:R-:W-:Y:S01]  /*17830*/  R2UR UR6, R6 ;  /* 0x00000000060672ca */ /* 0x000fe200000e0000 */
[----:B------:R-:W-:Y:S01]  /*17840*/  FMUL.FTZ R175, R2, R180 ;  /* 0x000000b402af7220 */ /* 0x000fe20000410000 */
[----:B------:R-:W-:Y:S01]  /*17850*/  R2UR UR7, R7 ;  /* 0x00000000070772ca */ /* 0x000fe200000e0000 */
[----:B------:R-:W-:Y:S01]  /*17860*/  IMAD.MOV.U32 R7, RZ, RZ, 0x40000040 ;  /* 0x40000040ff077424 */ /* 0x000fe200078e00ff */
[----:B------:R-:W-:Y:S01]  /*17870*/  IADD3 R6, R4, 0x4, RZ ;  /* 0x0000000404067810 */ /* 0x000fe20007ffe0ff */
        /* <DEDUP_REMOVED lines=31> */
[----:B------:R-:W-:Y:S01]  /*17a70*/  FMUL.FTZ R210, R2, R214 ;  /* 0x000000d602d27220 */ /* 0x000fe20000410000 */
[----:B------:R-:W-:Y:S08]  /*17a80*/  MUFU.TANH R157, R157 ;  /* 0x0000009d009d7308 */ /* 0x000ff00000002400 */
        /* <DEDUP_REMOVED lines=27> */
[----:B------:R-:W-:Y:S01]  /*17c40*/  MUFU.TANH R195, R195 ;  /* 0x000000c300c37308 */ /* 0x000fe20000002400 */
[----:B------:R-:W-:-:S02]  /*17c50*/  WARPGROUP.DEPBAR.LE gsb0, 0x0 ;  /* 0x00008000000079c5 */ /* 0x000fc40000010000 */
[----:B------:R-:W-:-:S05]  /*17c60*/  WARPGROUP.ARRIVE ;  /* 0x00000000000079c5 */ /* 0x000fca0000000000 */
[----:B------:R-:W-:Y:S01]  /*17c70*/  MUFU.TANH R194, R194 ;  /* 0x000000c200c27308 */ /* 0x000fe20000002400 */
[----:B------:R-:W1:Y:S01]  /*17c80*/  S2R R231, SR_TID.X ;  /* 0x0000000000e77919 */ /* 0x000e620000002100 */
[----:B------:R-:W-:Y:S01]  /*17c90*/  QGMMA.64x256x32.F32.E4M3.E4M3 R24, R224, gdesc[UR4], R24, gsb0 ;  /* 0x03e00004e0187df3 */ /* 0x000fe20008000818 */
[----:B------:R-:W-:Y:S01]  /*17ca0*/  R2UR UR6, R6 ;  /* 0x00000000060672ca */ /* 0x000fe200000e0000 */
[C---:B------:R-:W-:Y:S01]  /*17cb0*/  FMUL.FTZ R6, R2.reuse, R153 ;  /* 0x0000009902067220 */ /* 0x040fe20000410000 */
[----:B------:R-:W-:Y:S01]  /*17cc0*/  R2UR UR7, R7 ;  /* 0x00000000070772ca */ /* 0x000fe200000e0000 */
[C---:B------:R-:W-:Y:S01]  /*17cd0*/  FMUL.FTZ R7, R2.reuse, R154 ;  /* 0x0000009a02077220 */ /* 0x040fe20000410000 */
[C---:B------:R-:W-:Y:S01]  /*17ce0*/  FMUL.FTZ R153, R2.reuse, R160 ;  /* 0x000000a002997220 */ /* 0x040fe20000410000 */
[C---:B------:R-:W-:Y:S01]  /*17cf0*/  FMUL.FTZ R154, R2.reuse, R161 ;  /* 0x000000a1029a7220 */ /* 0x040fe20000410000 */
[C---:B------:R-:W-:Y:S01]  /*17d00*/  FMUL.FTZ R160, R2.reuse, R167 ;  /* 0x000000a702a07220 */ /* 0x040fe20000410000 */
        /* <DEDUP_REMOVED lines=13> */
[----:B------:R-:W-:-:S03]  /*17de0*/  FMUL.FTZ R211, R2, R215 ;  /* 0x000000d702d37220 */ /* 0x000fc60000410000 */
[----:B------:R-:W3:Y:S01]  /*17df0*/  MUFU.TANH R153, R153 ;  /* 0x0000009900997308 */ /* 0x000ee20000002400 */
[----:B--2---:R-:W-:Y:S02]  /*17e00*/  FMNMX.FTZ R167, R6, R167, !PT ;  /* 0x000000a706a77209 */ /* 0x004fe40007810000 */
[----:B-1----:R-:W-:Y:S02]  /*17e10*/  LOP3.LUT R231, R231, 0x7f, RZ, 0xc0, !PT ;  /* 0x0000007fe7e77812 */ /* 0x002fe400078ec0ff */
[----:B------:R-:W-:-:S03]  /*17e20*/  FMNMX.FTZ R167, R15, R167, !PT ;  /* 0x000000a70fa77209 */ /* 0x000fc60007810000 */
[----:B------:R-:W1:Y:S01]  /*17e30*/  MUFU.TANH R154, R154 ;  /* 0x0000009a009a7308 */ /* 0x000e620000002400 */
[----:B0-----:R-:W-:Y:S02]  /*17e40*/  FMNMX.FTZ R166, R7, R9, !PT ;  /* 0x0000000907a67209 */ /* 0x001fe40007810000 */
[----:B------:R-:W-:Y:S02]  /*17e50*/  FMNMX.FTZ R167, R20, R167, !PT ;  /* 0x000000a714a77209 */ /* 0x000fe40007810000 */
[----:B------:R-:W-:Y:S02]  /*17e60*/  FMNMX.FTZ R166, R14, R166, !PT ;  /* 0x000000a60ea67209 */ /* 0x000fe40007810000 */
[----:B------:R-:W-:Y:S01]  /*17e70*/  ISETP.NE.AND P1, PT, R231, RZ, PT ;  /* 0x000000ffe700720c */ /* 0x000fe20003f25270 */
[----:B------:R-:W0:Y:S01]  /*17e80*/  MUFU.TANH R161, R161 ;  /* 0x000000a100a17308 */ /* 0x000e220000002400 */
[----:B------:R-:W-:Y:S01]  /*17e90*/  FMNMX.FTZ R166, R21, R166, !PT ;  /* 0x000000a615a67209 */ /* 0x000fe20007810000 */
[----:B------:R-:W2:Y:S01]  /*17ea0*/  S2R R231, SR_TID.X ;  /* 0x0000000000e77919 */ /* 0x000ea20000002100 */
[----:B---3--:R-:W-:-:S02]  /*17eb0*/  FMNMX.FTZ R167, R153, R167, !PT ;  /* 0x000000a799a77209 */ /* 0x008fc40007810000 */
[----:B------:R-:W-:-:S03]  /*17ec0*/  FMNMX.FTZ R166, R152, R166, !PT ;  /* 0x000000a698a67209 */ /* 0x000fc60007810000 */
[----:B------:R-:W3:Y:S01]  /*17ed0*/  MUFU.TANH R160, R160 ;  /* 0x000000a000a07308 */ /* 0x000ee20000002400 */
[----:B-1----:R-:W-:Y:S02]  /*17ee0*/  FMNMX.FTZ R167, R154, R167, !PT ;  /* 0x000000a79aa77209 */ /* 0x002fe40007810000 */
[----:B------:R-:W-:Y:S02]  /*17ef0*/  FMNMX.FTZ R166, R155, R166, !PT ;  /* 0x000000a69ba67209 */ /* 0x000fe40007810000 */
[----:B------:R-:W-:Y:S02]  /*17f00*/  FMNMX.FTZ R167, R157, R167, !PT ;  /* 0x000000a79da77209 */ /* 0x000fe40007810000 */
[----:B------:R-:W-:Y:S01]  /*17f10*/  FMNMX.FTZ R166, R156, R166, !PT ;  /* 0x000000a69ca67209 */ /* 0x000fe20007810000 */
[----:B------:R-:W1:Y:S01]  /*17f20*/  MUFU.TANH R168, R168 ;  /* 0x000000a800a87308 */ /* 0x000e620000002400 */
[----:B------:R-:W-:Y:S02]  /*17f30*/  FMNMX.FTZ R167, R158, R167, !PT ;  /* 0x000000a79ea77209 */ /* 0x000fe40007810000 */
[----:B------:R-:W-:-:S02]  /*17f40*/  FMNMX.FTZ R166, R159, R166, !PT ;  /* 0x000000a69fa67209 */ /* 0x000fc40007810000 */
[----:B0-----:R-:W-:-:S03]  /*17f50*/  FMNMX.FTZ R167, R161, R167, !PT ;  /* 0x000000a7a1a77209 */ /* 0x001fc60007810000 */
[----:B------:R-:W0:Y:S01]  /*17f60*/  MUFU.TANH R173, R173 ;  /* 0x000000ad00ad7308 */ /* 0x000e220000002400 */
[----:B---3--:R-:W-:Y:S02]  /*17f70*/  FMNMX.FTZ R166, R160, R166, !PT ;  /* 0x000000a6a0a67209 */ /* 0x008fe40007810000 */
[----:B------:R-:W-:Y:S02]  /*17f80*/  FMNMX.FTZ R167, R162, R167, !PT ;  /* 0x000000a7a2a77209 */ /* 0x000fe40007810000 */
[----:B------:R-:W-:Y:S02]  /*17f90*/  FMNMX.FTZ R166, R163, R166, !PT ;  /* 0x000000a6a3a67209 */ /* 0x000fe40007810000 */
[----:B------:R-:W-:Y:S01]  /*17fa0*/  FMNMX.FTZ R167, R165, R167, !PT ;  /* 0x000000a7a5a77209 */ /* 0x000fe20007810000 */
[----:B------:R-:W3:Y:S01]  /*17fb0*/  MUFU.TANH R178, R178 ;  /* 0x000000b200b27308 */ /* 0x000ee20000002400 */
[----:B------:R-:W-:Y:S02]  /*17fc0*/  FMNMX.FTZ R166, R164, R166, !PT ;  /* 0x000000a6a4a67209 */ /* 0x000fe40007810000 */
[----:B-1----:R-:W-:-:S02]  /*17fd0*/  FMNMX.FTZ R167, R168, R167, !PT ;  /* 0x000000a7a8a77209 */ /* 0x002fc40007810000 */
[----:B------:R-:W-:Y:S02]  /*17fe0*/  FMNMX.FTZ R166, R169, R166, !PT ;  /* 0x000000a6a9a67209 */ /* 0x000fe40007810000 */
[----:B------:R-:W-:Y:S01]  /*17ff0*/  FMNMX.FTZ R167, R171, R167, !PT ;  /* 0x000000a7aba77209 */ /* 0x000fe20007810000 */
[----:B------:R-:W1:Y:S01]  /*18000*/  MUFU.TANH R183, R183 ;  /* 0x000000b700b77308 */ /* 0x000e620000002400 */
[----:B------:R-:W-:Y:S02]  /*18010*/  FMNMX.FTZ R166, R170, R166, !PT ;  /* 0x000000a6aaa67209 */ /* 0x000fe40007810000 */
[----:B------:R-:W-:Y:S02]  /*18020*/  FMNMX.FTZ R167, R172, R167, !PT ;  /* 0x000000a7aca77209 */ /* 0x000fe40007810000 */
[----:B0-----:R-:W-:Y:S02]  /*18030*/  FMNMX.FTZ R166, R173, R166, !PT ;  /* 0x000000a6ada67209 */ /* 0x001fe40007810000 */
[----:B------:R-:W-:Y:S01]  /*18040*/  FMNMX.FTZ R167, R175, R167, !PT ;  /* 0x000000a7afa77209 */ /* 0x000fe20007810000 */
[----:B------:R-:W0:Y:S01]  /*18050*/  MUFU.TANH R188, R188 ;  /* 0x000000bc00bc7308 */ /* 0x000e220000002400 */
[----:B------:R-:W-:-:S02]  /*18060*/  FMNMX.FTZ R166, R174, R166, !PT ;  /* 0x000000a6aea67209 */ /* 0x000fc40007810000 */
[----:B------:R-:W-:Y:S02]  /*18070*/  FMNMX.FTZ R167, R176, R167, !PT ;  /* 0x000000a7b0a77209 */ /* 0x000fe40007810000 */
[----:B------:R-:W-:Y:S02]  /*18080*/  FMNMX.FTZ R166, R177, R166, !PT ;  /* 0x000000a6b1a67209 */ /* 0x000fe40007810000 */
[----:B------:R-:W-:Y:S01]  /*18090*/  FMNMX.FTZ R167, R179, R167, !PT ;  /* 0x000000a7b3a77209 */ /* 0x000fe20007810000 */
[----:B------:R-:W4:Y:S01]  /*180a0*/  MUFU.TANH R193, R193 ;  /* 0x000000c100c17308 */ /* 0x000f220000002400 */
[----:B---3--:R-:W-:Y:S02]  /*180b0*/  FMNMX.FTZ R166, R178, R166, !PT ;  /* 0x000000a6b2a67209 */ /* 0x008fe40007810000 */
[----:B------:R-:W-:Y:S02]  /*180c0*/  FMNMX.FTZ R167, R180, R167, !PT ;  /* 0x000000a7b4a77209 */ /* 0x000fe40007810000 */
[----:B------:R-:W-:-:S02]  /*180d0*/  FMNMX.FTZ R166, R181, R166, !PT ;  /* 0x000000a6b5a67209 */ /* 0x000fc40007810000 */
[----:B-1----:R-:W-:Y:S01]  /*180e0*/  FMNMX.FTZ R167, R183, R167, !PT ;  /* 0x000000a7b7a77209 */ /* 0x002fe20007810000 */
[----:B------:R-:W1:Y:S01]  /*180f0*/  MUFU.TANH R196, R196 ;  /* 0x000000c400c47308 */ /* 0x000e620000002400 */
[----:B------:R-:W-:Y:S02]  /*18100*/  FMNMX.FTZ R166, R182, R166, !PT ;  /* 0x000000a6b6a67209 */ /* 0x000fe40007810000 */
[----:B------:R-:W-:Y:S02]  /*18110*/  FMNMX.FTZ R167, R184, R167, !PT ;  /* 0x000000a7b8a77209 */ /* 0x000fe40007810000 */
[----:B------:R-:W-:Y:S02]  /*18120*/  FMNMX.FTZ R166, R185, R166, !PT ;  /* 0x000000a6b9a67209 */ /* 0x000fe40007810000 */
[----:B------:R-:W-:Y:S01]  /*18130*/  FMNMX.FTZ R167, R187, R167, !PT ;  /* 0x000000a7bba77209 */ /* 0x000fe20007810000 */
[----:B------:R-:W3:Y:S01]  /*18140*/  MUFU.TANH R197, R197 ;  /* 0x000000c500c57308 */ /* 0x000ee20000002400 */
[----:B------:R-:W-:-:S02]  /*18150*/  FMNMX.FTZ R166, R186, R166, !PT ;  /* 0x000000a6baa67209 */ /* 0x000fc40007810000 */
[----:B0-----:R-:W-:Y:S02]  /*18160*/  FMNMX.FTZ R167, R188, R167, !PT ;  /* 0x000000a7bca77209 */ /* 0x001fe40007810000 */
[----:B------:R-:W-:Y:S02]  /*18170*/  FMNMX.FTZ R166, R189, R166, !PT ;  /* 0x000000a6bda67209 */ /* 0x000fe40007810000 */
[----:B------:R-:W-:Y:S01]  /*18180*/  FMNMX.FTZ R167, R191, R167, !PT ;  /* 0x000000a7bfa77209 */ /* 0x000fe20007810000 */
[----:B------:R-:W0:Y:S01]  /*18190*/  MUFU.TANH R199, R199 ;  /* 0x000000c700c77308 */ /* 0x000e220000002400 */
[----:B------:R-:W-:Y:S02]  /*181a0*/  FMNMX.FTZ R166, R190, R166, !PT ;  /* 0x000000a6bea67209 */ /* 0x000fe40007810000 */
[----:B------:R-:W-:Y:S02]  /*181b0*/  FMNMX.FTZ R167, R192, R167, !PT ;  /* 0x000000a7c0a77209 */ /* 0x000fe40007810000 */
[----:B----4-:R-:W-:-:S02]  /*181c0*/  FMNMX.FTZ R166, R193, R166, !PT ;  /* 0x000000a6c1a67209 */ /* 0x010fc40007810000 */
[----:B------:R-:W-:Y:S01]  /*181d0*/  FMNMX.FTZ R167, R195, R167, !PT ;  /* 0x000000a7c3a77209 */ /* 0x000fe20007810000 */
[----:B------:R-:W4:Y:S01]  /*181e0*/  MUFU.TANH R198, R198 ;  /* 0x000000c600c67308 */ /* 0x000f220000002400 */
[----:B------:R-:W-:Y:S02]  /*181f0*/  FMNMX.FTZ R166, R194, R166, !PT ;  /* 0x000000a6c2a67209 */ /* 0x000fe40007810000 */
[----:B-1----:R-:W-:Y:S02]  /*18200*/  FMNMX.FTZ R167, R196, R167, !PT ;  /* 0x000000a7c4a77209 */ /* 0x002fe40007810000 */
[----:B---3--:R-:W-:Y:S02]  /*18210*/  FMNMX.FTZ R166, R197, R166, !PT ;  /* 0x000000a6c5a67209 */ /* 0x008fe40007810000 */
[----:B--2---:R-:W-:Y:S01]  /*18220*/  SHF.R.U32.HI R231, RZ, 0x7, R231 ;  /* 0x00000007ffe77819 */ /* 0x004fe200000116e7 */
[----:B------:R-:W1:Y:S01]  /*18230*/  MUFU.TANH R200, R200 ;  /* 0x000000c800c87308 */ /* 0x000e620000002400 */
[----:B0-----:R-:W-:-:S07]  /*18240*/  FMNMX.FTZ R167, R199, R167, !PT ;  /* 0x000000a7c7a77209 */ /* 0x001fce0007810000 */
[----:B------:R-:W0:Y:S01]  /*18250*/  MUFU.TANH R202, R202 ;  /* 0x000000ca00ca7308 */ /* 0x000e220000002400 */
[----:B----4-:R-:W-:-:S07]  /*18260*/  FMNMX.FTZ R166, R198, R166, !PT ;  /* 0x000000a6c6a67209 */ /* 0x010fce0007810000 */
[----:B------:R-:W2:Y:S01]  /*18270*/  MUFU.TANH R204, R204 ;  /* 0x000000cc00cc7308 */ /* 0x000ea20000002400 */
[----:B-1----:R-:W-:-:S07]  /*18280*/  FMNMX.FTZ R167, R200, R167, !PT ;  /* 0x000000a7c8a77209 */ /* 0x002fce0007810000 */
[----:B------:R-:W1:Y:S01]  /*18290*/  MUFU.TANH R203, R203 ;  /* 0x000000cb00cb7308 */ /* 0x000e620000002400 */
[----:B0-----:R-:W-:-:S07]  /*182a0*/  FMNMX.FTZ R166, R202, R166, !PT ;  /* 0x000000a6caa67209 */ /* 0x001fce0007810000 */
[----:B------:R-:W0:Y:S01]  /*182b0*/  MUFU.TANH R205, R205 ;  /* 0x000000cd00cd7308 */ /* 0x000e220000002400 */
[----:B--2---:R-:W-:-:S07]  /*182c0*/  FMNMX.FTZ R167, R204, R167, !PT ;  /* 0x000000a7cca77209 */ /* 0x004fce0007810000 */
        /* <DEDUP_REMOVED lines=11> */
[----:B--2---:R-:W-:-:S05]  /*18380*/  FMNMX.FTZ R167, R209, R167, !PT ;  /* 0x000000a7d1a77209 */ /* 0x004fca0007810000 */
[----:B------:R-:W2:Y:S01]  /*18390*/  SHFL.BFLY PT, R212, R167, 0x2, 0x1f ;  /* 0x0c401f00a7d47f89 */ /* 0x000ea200000e0000 */
[----:B-1----:R-:W-:-:S04]  /*183a0*/  FMNMX.FTZ R166, R210, R166, !PT ;  /* 0x000000a6d2a67209 */ /* 0x002fc80007810000 */
[----:B0-----:R-:W-:Y:S01]  /*183b0*/  FMNMX.FTZ R201, R211, R166, !PT ;  /* 0x000000a6d3c97209 */ /* 0x001fe20007810000 */
[----:B------:R-:W-:-:S04]  /*183c0*/  VIADD R166, R4, 0x6 ;  /* 0x0000000604a67836 */ /* 0x000fc80000000000 */
[----:B------:R-:W0:Y:S01]  /*183d0*/  SHFL.BFLY PT, R213, R201, 0x2, 0x1f ;  /* 0x0c401f00c9d57f89 */ /* 0x000e2200000e0000 */
[----:B--2---:R-:W-:Y:S02]  /*183e0*/  FMNMX.FTZ R212, R167, R212, !PT ;  /* 0x000000d4a7d47209 */ /* 0x004fe40007810000 */
[----:B------:R-:W-:Y:S02]  /*183f0*/  MOV R167, 0x40000040 ;  /* 0x4000004000a77802 */ /* 0x000fe40000000f00 */
[----:B0-----:R-:W-:-:S05]  /*18400*/  FMNMX.FTZ R201, R201, R213, !PT ;  /* 0x000000d5c9c97209 */ /* 0x001fca0007810000 */
[----:B------:R-:W0:Y:S01]  /*18410*/  SHFL.BFLY PT, R4, R201, 0x1, 0x1f ;  /* 0x0c201f00c9047f89 */ /* 0x000e2200000e0000 */
[----:B------:R-:W-:Y:S02]  /*18420*/  WARPGROUP.DEPBAR.LE gsb0, 0x0 ;  /* 0x00008000000079c5 */ /* 0x000fe40000010000 */
[----:B------:R-:W-:-:S06]  /*18430*/  WARPGROUP.ARRIVE ;  /* 0x00000000000079c5 */ /* 0x000fcc0000000000 */
[----:B------:R-:W-:Y:S01]  /*18440*/  QGMMA.64x256x32.F32.E4M3.E4M3 R24, R216, gdesc[UR4], R24, gsb0 ;  /* 0x03e00004d8187df3 */ /* 0x000fe20008000818 */
[----:B------:R-:W-:Y:S02]  /*18450*/  R2UR UR7, R167 ;  /* 0x00000000a70772ca */ /* 0x000fe400000e0000 */
[----:B------:R-:W1:Y:S01]  /*18460*/  SHFL.BFLY PT, R167, R212, 0x1, 0x1f ;  /* 0x0c201f00d4a77f89 */ /* 0x000e6200000e0000 */
[----:B------:R-:W-:Y:S01]  /*18470*/  R2UR UR6, R166 ;  /* 0x00000000a60672ca */ /* 0x000fe200000e0000 */
[----:B------:R-:W-:Y:S01]  /*18480*/  IMAD.U32 R166, RZ, RZ, UR48 ;  /* 0x00000030ffa67e24 */ /* 0x000fe2000f8e00ff */
[----:B0-----:R-:W-:Y:S02]  /*18490*/  FMNMX.FTZ R201, R201, R4, !PT ;  /* 0x00000004c9c97209 */ /* 0x001fe40007810000 */
[----:B-1----:R-:W-:Y:S01]  /*184a0*/  FMNMX.FTZ R167, R212, R167, !PT ;  /* 0x000000a7d4a77209 */ /* 0x002fe20007810000 */
[----:B------:R-:W-:-:S04]  /*184b0*/  @!P1 IMAD R212, R12, 0x8, R19 ;  /* 0x000000080cd49824 */ /* 0x000fc800078e0213 */
[----:B------:R-:W-:Y:S01]  /*184c0*/  FADD.FTZ R4, -R167, R10 ;  /* 0x0000000aa7047221 */ /* 0x000fe20000010100 */
[----:B------:R-:W-:-:S01]  /*184d0*/  FADD.FTZ R10, -R201, R9 ;  /* 0x00000009c90a7221 */ /* 0x000fc20000010100 */
[-C--:B------:R-:W-:Y:S01]  /*184e0*/  FFMA.FTZ R213, R167, R166.reuse, -8 ;  /* 0xc1000000a7d57423 */ /* 0x080fe200000100a6 */
[----:B------:R-:W-:Y:S01]  /*184f0*/  @!P1 IADD3 R212, R212, 0x38840, RZ ;  /* 0x00038840d4d49810 */ /* 0x000fe20007ffe0ff */
[-C--:B------:R-:W-:Y:S02]  /*18500*/  FMUL.FTZ R4, R4, R166.reuse ;  /* 0x000000a604047220 */ /* 0x080fe40000410000 */
[----:B------:R-:W-:-:S01]  /*18510*/  FFMA.FTZ R5, R5, R166, -R213 ;  /* 0x000000a605057223 */ /* 0x000fc200000108d5 */
[----:B------:R-:W-:Y:S01]  /*18520*/  FFMA.FTZ R6, R6, R166, -R213 ;  /* 0x000000a606067223 */ /* 0x000fe200000108d5 */
[----:B------:R0:W-:Y:S01]  /*18530*/  MUFU.EX2 R9, R4 ;  /* 0x0000000400097308 */ /* 0x0001e20000000800 */
[----:B------:R-:W-:-:S07]  /*18540*/  @!P1 PRMT R212, RZ, 0x654, R212 ;  /* 0x00000654ffd49816 */ /* 0x000fce00000000d4 */
[----:B------:R-:W1:Y:S01]  /*18550*/  MUFU.EX2 R5, R5 ;  /* 0x0000000500057308 */ /* 0x000e620000000800 */
[-C--:B0-----:R-:W-:Y:S01]  /*18560*/  FMUL.FTZ R4, R10, R166.reuse ;  /* 0x000000a60a047220 */ /* 0x081fe20000410000 */
[-CC-:B------:R-:W-:Y:S01]  /*18570*/  FFMA.FTZ R10, R15, R166.reuse, -R213.reuse ;  /* 0x000000a60f0a7223 */ /* 0x180fe200000108d5 */
[----:B------:R-:W-:-:S01]  /*18580*/  FFMA.FTZ R15, R20, R166, -R213 ;  /* 0x000000a6140f7223 */ /* 0x000fc200000108d5 */
        /* <DEDUP_REMOVED lines=28> */
[----:B------:R-:W-:Y:S01]  /*18750*/  FFMA.FTZ R209, R201, R166, -8 ;  /* 0xc1000000c9d17423 */ /* 0x000fe200000100a6 */
[----:B------:R-:W-:Y:S01]  /*18760*/  MUFU.EX2 R4, R4 ;  /* 0x0000000400047308 */ /* 0x000fe20000000800 */
[----:B-1----:R-:W-:-:S01]  /*18770*/  FFMA.FTZ R0, R9, R0, R5 ;  /* 0x0000000009007223 */ /* 0x002fc20000010005 */
[----:B------:R-:W-:Y:S01]  /*18780*/  IADD3 R213, -R231, 0xb, RZ ;  /* 0x0000000be7d57810 */ /* 0x000fe20007ffe1ff */
[----:B------:R-:W-:-:S01]  /*18790*/  FFMA.FTZ R7, R7, R166, -R209 ;  /* 0x000000a607077223 */ /* 0x000fc200000108d1 */
[-CC-:B------:R-:W-:Y:S01]  /*187a0*/  FFMA.FTZ R14, R14, R166.reuse, -R209.reuse ;  /* 0x000000a60e0e7223 */ /* 0x180fe200000108d1 */
[----:B------:R-:W-:-:S01]  /*187b0*/  FFMA.FTZ R21, R21, R166, -R209 ;  /* 0x000000a615157223 */ /* 0x000fc200000108d1 */
        /* <DEDUP_REMOVED lines=12> */
[-CC-:B------:R-:W-:Y:S01]  /*18880*/  FFMA.FTZ R174, R174, R166.reuse, -R209.reuse ;  /* 0x000000a6aeae7223 */ /* 0x180fe200000108d1 */
[----:B------:R-:W-:-:S01]  /*18890*/  FFMA.FTZ R177, R177, R166, -R209 ;  /* 0x000000a6b1b17223 */ /* 0x000fc200000108d1 */
[-CC-:B------:R-:W-:Y:S01]  /*188a0*/  FFMA.FTZ R178, R178, R166.reuse, -R209.reuse ;  /* 0x000000a6b2b27223 */ /* 0x180fe200000108d1 */
[----:B------:R-:W-:-:S01]  /*188b0*/  FFMA.FTZ R181, R181, R166, -R209 ;  /* 0x000000a6b5b57223 */ /* 0x000fc200000108d1 */
[-CC-:B------:R-:W-:Y:S01]  /*188c0*/  FFMA.FTZ R182, R182, R166.reuse, -R209.reuse ;  /* 0x000000a6b6b67223 */ /* 0x180fe200000108d1 */
[----:B------:R-:W-:-:S01]  /*188d0*/  FFMA.FTZ R185, R185, R166, -R209 ;  /* 0x000000a6b9b97223 */ /* 0x000fc200000108d1 */
[----:B------:R-:W2:Y:S01]  /*188e0*/  MUFU.EX2 R14, R14 ;  /* 0x0000000e000e7308 */ /* 0x000ea20000000800 */
[----:B0-----:R-:W-:-:S01]  /*188f0*/  FADD.FTZ R0, R6, R0 ;  /* 0x0000000006007221 */ /* 0x001fc20000010000 */
[-CC-:B------:R-:W-:Y:S01]  /*18900*/  FFMA.FTZ R186, R186, R166.reuse, -R209.reuse ;  /* 0x000000a6baba7223 */ /* 0x180fe200000108d1 */
[----:B------:R-:W-:-:S01]  /*18910*/  FFMA.FTZ R189, R189, R166, -R209 ;  /* 0x000000a6bdbd7223 */ /* 0x000fc200000108d1 */
[-CC-:B------:R-:W-:Y:S01]  /*18920*/  FFMA.FTZ R190, R190, R166.reuse, -R209.reuse ;  /* 0x000000a6bebe7223 */ /* 0x180fe200000108d1 */
[----:B------:R-:W-:-:S01]  /*18930*/  FFMA.FTZ R193, R193, R166, -R209 ;  /* 0x000000a6c1c17223 */ /* 0x000fc200000108d1 */
[-CC-:B------:R-:W-:Y:S01]  /*18940*/  FFMA.FTZ R194, R194, R166.reuse, -R209.reuse ;  /* 0x000000a6c2c27223 */ /* 0x180fe200000108d1 */
[----:B------:R-:W-:-:S01]  /*18950*/  FFMA.FTZ R197, R197, R166, -R209 ;  /* 0x000000a6c5c57223 */ /* 0x000fc200000108d1 */
[----:B------:R-:W0:Y:S01]  /*18960*/  MUFU.EX2 R10, R10 ;  /* 0x0000000a000a7308 */ /* 0x000e220000000800 */
[----:B-1----:R-:W-:-:S01]  /*18970*/  FFMA.FTZ R3, R4, R3, R7 ;  /* 0x0000000304037223 */ /* 0x002fc20000010007 */
[-CC-:B------:R-:W-:Y:S01]  /*18980*/  FFMA.FTZ R198, R198, R166.reuse, -R209.reuse ;  /* 0x000000a6c6c67223 */ /* 0x180fe200000108d1 */
[----:B------:R-:W-:-:S01]  /*18990*/  FFMA.FTZ R202, R202, R166, -R209 ;  /* 0x000000a6caca7223 */ /* 0x000fc200000108d1 */
[-CC-:B------:R-:W-:Y:S01]  /*189a0*/  FFMA.FTZ R203, R203, R166.reuse, -R209.reuse ;  /* 0x000000a6cbcb7223 */ /* 0x180fe200000108d1 */
[----:B------:R-:W-:-:S01]  /*189b0*/  FFMA.FTZ R206, R206, R166, -R209 ;  /* 0x000000a6cece7223 */ /* 0x000fc200000108d1 */
[-CC-:B------:R-:W-:Y:S01]  /*189c0*/  FFMA.FTZ R207, R207, R166.reuse, -R209.reuse ;  /* 0x000000a6cfcf7223 */ /* 0x180fe200000108d1 */
[----:B------:R-:W-:-:S01]  /*189d0*/  FFMA.FTZ R210, R210, R166, -R209 ;  /* 0x000000a6d2d27223 */ /* 0x000fc200000108d1 */
[----:B------:R-:W1:Y:S01]  /*189e0*/  MUFU.EX2 R21, R21 ;  /* 0x0000001500157308 */ /* 0x000e620000000800 */
[----:B--2---:R-:W-:-:S01]  /*189f0*/  FADD.FTZ R3, R14, R3 ;  /* 0x000000030e037221 */ /* 0x004fc20000010000 */
[----:B------:R-:W-:-:S06]  /*18a00*/  FFMA.FTZ R209, R211, R166, -R209 ;  /* 0x000000a6d3d17223 */ /* 0x000fcc00000108d1 */
        /* <DEDUP_REMOVED lines=36> */
[----:B------:R-:W-:Y:S02]  /*18c50*/  WARPGROUP.DEPBAR.LE gsb0, 0x0 ;  /* 0x00008000000079c5 */ /* 0x000fe40000010000 */
[----:B------:R-:W-:-:S04]  /*18c60*/  WARPGROUP.ARRIVE ;  /* 0x00000000000079c5 */ /* 0x000fc80000000000 */
[----:B------:R-:W2:Y:S01]  /*18c70*/  MUFU.EX2 R168, R168 ;  /* 0x000000a800a87308 */ /* 0x000ea20000000800 */
[----:B0-----:R-:W-:-:S01]  /*18c80*/  FADD.FTZ R0, R165, R0 ;  /* 0x00000000a5007221 */ /* 0x001fc20000010000 */
[----:B------:R-:W-:Y:S06]  /*18c90*/  QGMMA.64x256x32.F32.E4M3.E4M3 R24, R220, gdesc[UR4], R24, gsb0 ;  /* 0x03e00004dc187df3 */ /* 0x000fec0008000818 */
        /* <DEDUP_REMOVED lines=68> */
[----:B------:R-:W-:Y:S02]  /*190e0*/  WARPGROUP.DEPBAR.LE gsb0, 0x0 ;  /* 0x00008000000079c5 */ /* 0x000fe40000010000 */
[----:B------:R1:W-:Y:S06]  /*190f0*/  BAR.ARV R213, 0x100 ;  /* 0x000400d50000751d */ /* 0x0003ec0000002000 */
[----:B------:R-:W3:Y:S01]  /*19100*/  MUFU.EX2 R207, R207 ;  /* 0x000000cf00cf7308 */ /* 0x000ee20000000800 */
[----:B--2---:R-:W-:-:S01]  /*19110*/  FADD.FTZ R3, R206, R3 ;  /* 0x00000003ce037221 */ /* 0x004fc20000010000 */
[----:B------:R1:W-:Y:S01]  /*19120*/  @!P1 SYNCS.ARRIVE.TRANS64.RED.A1T0 RZ, [R212+URZ], RZ ;  /* 0x000000ffd4ff99a7 */ /* 0x0003e2000810043f */
[----:B0-----:R-:W-:-:S05]  /*19130*/  FADD.FTZ R0, R204, R0 ;  /* 0x00000000cc007221 */ /* 0x001fca0000010000 */
[----:B------:R-:W0:Y:S08]  /*19140*/  MUFU.EX2 R205, R205 ;  /* 0x000000cd00cd7308 */ /* 0x000e300000000800 */
[----:B------:R-:W2:Y:S01]  /*19150*/  MUFU.EX2 R210, R210 ;  /* 0x000000d200d27308 */ /* 0x000ea20000000800 */
[----:B---3--:R-:W-:-:S07]  /*19160*/  FADD.FTZ R3, R207, R3 ;  /* 0x00000003cf037221 */ /* 0x008fce0000010000 */
[----:B------:R-:W3:Y:S01]  /*19170*/  MUFU.EX2 R208, R208 ;  /* 0x000000d000d07308 */ /* 0x000ee20000000800 */
[----:B0-----:R-:W-:-:S07]  /*19180*/  FADD.FTZ R0, R205, R0 ;  /* 0x00000000cd007221 */ /* 0x001fce0000010000 */
[----:B------:R-:W0:Y:S01]  /*19190*/  MUFU.EX2 R209, R209 ;  /* 0x000000d100d17308 */ /* 0x000e220000000800 */
[----:B--2---:R-:W-:-:S01]  /*191a0*/  FADD.FTZ R3, R210, R3 ;  /* 0x00000003d2037221 */ /* 0x004fc20000010000 */
[----:B---3--:R-:W-:-:S03]  /*191b0*/  FADD.FTZ R0, R208, R0 ;  /* 0x00000000d0007221 */ /* 0x008fc60000010000 */
[----:B0-----:R-:W-:Y:S01]  /*191c0*/  FADD.FTZ R3, R209, R3 ;  /* 0x00000003d1037221 */ /* 0x001fe20000010000 */
[----:B-1----:R-:W-:Y:S06]  /*191d0*/  @!P0 BRA `(.L_x_443) ;  /* 0x0000000000048947 */ /* 0x002fec0003800000 */
[----:B------:R-:W-:Y:S01]  /*191e0*/  BPT.TRAP 0x1 ;  /* 0x000000040000795c */ /* 0x000fe20000300000 */
.L_x_443:
        /* <DEDUP_REMOVED lines=64> */
[----:B------:R-:W-:Y:S01]  /*195f0*/  IMAD R11, R11, 0x8, R19 ;  /* 0x000000080b0b7824 */ /* 0x000fe200078e0213 */
[----:B------:R0:W5:Y:S01]  /*19600*/  LDL R4, [R1] ;  /* 0x0000000001047983 */ /* 0x0001620000100800 */
[----:B------:R-:W-:Y:S01]  /*19610*/  ISETP.GT.AND P1, PT, R8, RZ, PT ;  /* 0x000000ff0800720c */ /* 0x000fe20003f24270 */
[-C--:B------:R-:W-:Y:S01]  /*19620*/  FMUL.FTZ R24, R24, R9.reuse ;  /* 0x0000000918187220 */ /* 0x080fe20000410000 */
[----:B------:R-:W-:Y:S01]  /*19630*/  VIADD R11, R11, 0x38860 ;  /* 0x000388600b0b7836 */ /* 0x000fe20000000000 */
[----:B------:R-:W-:Y:S01]  /*19640*/  MOV R211, UR44 ;  /* 0x0000002c00d37c02 */ /* 0x000fe20008000f00 */
[-C--:B------:R-:W-:Y:S01]  /*19650*/  FMUL.FTZ R25, R25, R9.reuse ;  /* 0x0000000919197220 */ /* 0x080fe20000410000 */
[----:B------:R-:W-:Y:S01]  /*19660*/  F2FP.SATFINITE.E4M3.F32.PACK_AB_MERGE_C R10, R15, R10, RZ ;  /* 0x0000000a0f0a723e */ /* 0x000fe200048070ff */
[-C--:B------:R-:W-:Y:S01]  /*19670*/  FMUL.FTZ R28, R28, R9.reuse ;  /* 0x000000091c1c7220 */ /* 0x080fe20000410000 */
[----:B------:R-:W-:Y:S01]  /*19680*/  PRMT R11, R211, 0x654, R11 ;  /* 0x00000654d30b7816 */ /* 0x000fe2000000000b */
[----:B------:R-:W-:Y:S01]  /*19690*/  FMUL.FTZ R29, R29, R9 ;  /* 0x000000091d1d7220 */ /* 0x000fe20000410000 */
[----:B------:R-:W-:Y:S01]  /*196a0*/  F2FP.SATFINITE.E4M3.F32.PACK_AB_MERGE_C R5, R6, R5, R10 ;  /* 0x000000050605723e */ /* 0x000fe2000480700a */
[----:B------:R-:W-:Y:S01]  /*196b0*/  FMUL.FTZ R32, R32, R9 ;  /* 0x0000000920207220 */ /* 0x000fe20000410000 */
[----:B------:R-:W-:Y:S01]  /*196c0*/  F2FP.SATFINITE.E4M3.F32.PACK_AB_MERGE_C R21, R152, R21, RZ ;  /* 0x000000159815723e */ /* 0x000fe200048070ff */
[----:B------:R1:W-:Y:S01]  /*196d0*/  SYNCS.ARRIVE.TRANS64.RED.A1T0 RZ, [R11+URZ], RZ ;  /* 0x000000ff0bff79a7 */ /* 0x0003e2000810043f */
        /* <DEDUP_REMOVED lines=74> */
[----:B------:R-:W-:Y:S01]  /*19b80*/  VIADD R8, R8, 0xffffffff ;  /* 0xffffffff08087836 */ /* 0x000fe20000000000 */
[----:B------:R-:W-:Y:S01]  /*19b90*/  F2FP.SATFINITE.E4M3.F32.PACK_AB_MERGE_C R230, R153, R20, R154 ;  /* 0x0000001499e6723e */ /* 0x000fe2000480709a */
[----:B------:R-:W-:Y:S01]  /*19ba0*/  IMAD.MOV.U32 R9, RZ, RZ, R201 ;  /* 0x000000ffff097224 */ /* 0x000fe200078e00c9 */
[----:B------:R-:W-:Y:S01]  /*19bb0*/  F2FP.SATFINITE.E4M3.F32.PACK_AB_MERGE_C R231, R156, R155, R159 ;  /* 0x0000009b9ce7723e */ /* 0x000fe2000480709f */
[----:B-1----:R-:W-:Y:S01]  /*19bc0*/  IMAD.MOV.U32 R11, RZ, RZ, R12 ;  /* 0x000000ffff0b7224 */ /* 0x002fe200078e000c */
        /* <DEDUP_REMOVED lines=13> */
[----:B------:R-:W-:Y:S01]  /*19ca0*/  MOV R10, R167 ;  /* 0x000000a7000a7202 */ /* 0x000fe20000000f00 */
[----:B0-----:R-:W-:Y:S06]  /*19cb0*/  @P1 BRA `(.L_x_444) ;  /* 0xffffffd000d81947 */ /* 0x001fec000383ffff */
[----:B------:R-:W-:-:S07]  /*19cc0*/  MOV R152, R12 ;  /* 0x0000000c00987202 */ /* 0x000fce0000000f00 */
.L_x_433:
[----:B------:R-:W-:Y:S05]  /*19cd0*/  WARPSYNC.ALL ;  /* 0x0000000000007948 */ /* 0x000fea0003800000 */
[----:B------:R-:W-:Y:S06]  /*19ce0*/  BAR.ARV 0x8, 0x120 ;  /* 0x0204800000007b1d */ /* 0x000fec0000002000 */
[----:B------:R-:W-:Y:S05]  /*19cf0*/  @!P0 BRA `(.L_x_445) ;  /* 0x0000000000048947 */ /* 0x000fea0003800000 */
[----:B------:R-:W-:Y:S01]  /*19d00*/  BPT.TRAP 0x1 ;  /* 0x000000040000795c */ /* 0x000fe20000300000 */
.L_x_445:
[----:B------:R-:W2:Y:S01]  /*19d10*/  LDL R2, [R1] ;  /* 0x0000000001027983 */ /* 0x000ea20000100800 */
[----:B------:R-:W-:Y:S01]  /*19d20*/  IMAD R6, R152, 0x8, R19 ;  /* 0x0000000898067824 */ /* 0x000fe200078e0213 */
[----:B--2---:R-:W-:-:S04]  /*19d30*/  SHF.L.U32 R5, R2, 0x1f, RZ ;  /* 0x0000001f02057819 */ /* 0x004fc800000006ff */
[----:B------:R0:W1:Y:S01]  /*19d40*/  SYNCS.PHASECHK.TRANS64.TRYWAIT P1, [R6+URZ+0x38850], R5 ;  /* 0x03885005060075a7 */ /* 0x000062000802017f */
[----:B------:R-:W-:Y:S05]  /*19d50*/  @!P0 BRA `(.L_x_446) ;  /* 0x0000000000048947 */ /* 0x000fea0003800000 */
[----:B------:R-:W-:Y:S01]  /*19d60*/  BPT.TRAP 0x1 ;  /* 0x000000040000795c */ /* 0x000fe20000300000 */
.L_x_446:
[----:B------:R-:W-:-:S05]  /*19d70*/  VIADD R19, R19, 0x400 ;  /* 0x0000040013137836 */ /* 0x000fca0000000000 */
[----:B------:R-:W-:-:S04]  /*19d80*/  SHF.R.U32.HI R19, RZ, 0x4, R19 ;  /* 0x00000004ff137819 */ /* 0x000fc80000011613 */
[----:B------:R-:W-:-:S04]  /*19d90*/  LOP3.LUT R19, R19, 0x3fff, RZ, 0xc0, !PT ;  /* 0x00003fff13137812 */ /* 0x000fc800078ec0ff */
[----:B------:R-:W-:Y:S01]  /*19da0*/  LOP3.LUT R19, R19, 0x10000, RZ, 0xfc, !PT ;  /* 0x0001000013137812 */ /* 0x000fe200078efcff */
[----:B-1----:R-:W-:Y:S06]  /*19db0*/  @P1 BRA `(.L_x_447) ;  /* 0x0000000000081947 */ /* 0x002fec0003800000 */
[----:B------:R-:W1:Y:S02]  /*19dc0*/  SYNCS.PHASECHK.TRANS64.TRYWAIT P1, [R6+URZ+0x38850], R5 ;  /* 0x03885005060075a7 */ /* 0x000e64000802017f */
[----:B-1----:R-:W-:Y:S05]  /*19dd0*/  @!P1 BRA `(.L_x_448) ;  /* 0x000000b800c09947 */ /* 0x002fea0003800000 */
.L_x_447:
[----:B01----:R-:W-:Y:S01]  /*19de0*/  IMAD.MOV.U32 R5, RZ, RZ, 0x40000040 ;  /* 0x40000040ff057424 */ /* 0x003fe200078e00ff */
[----:B-----5:R-:W-:Y:S01]  /*19df0*/  LEA R4, R152, R19, 0xb ;  /* 0x0000001398047211 */ /* 0x020fe200078e58ff */
[----:B------:R-:W-:Y:S05]  /*19e00*/  WARPSYNC.ALL ;  /* 0x0000000000007948 */ /* 0x000fea0003800000 */
[----:B------:R-:W-:Y:S01]  /*19e10*/  R2UR UR6, R4 ;  /* 0x00000000040672ca */ /* 0x000fe200000e0000 */
[----:B------:R-:W2:Y:S01]  /*19e20*/  LDL R2, [R1+0x38] ;  /* 0x0000380001027983 */ /* 0x000ea20000100800 */
[----:B------:R-:W-:Y:S01]  /*19e30*/  R2UR UR7, R5 ;  /* 0x00000000050772ca */ /* 0x000fe200000e0000 */
[----:B------:R-:W-:-:S02]  /*19e40*/  WARPGROUP.ARRIVE ;  /* 0x00000000000079c5 */ /* 0x000fc40000000000 */
[----:B------:R-:W3:Y:S01]  /*19e50*/  LDL R15, [R1+0x1c] ;  /* 0x00001c00010f7983 */ /* 0x000ee20000100800 */
[C---:B------:R-:W-:Y:S01]  /*19e60*/  VIADD R8, R4.reuse, 0x2 ;  /* 0x0000000204087836 */ /* 0x040fe20000000000 */
[----:B------:R-:W-:Y:S01]  /*19e70*/  MOV R9, 0x40000040 ;  /* 0x4000004000097802 */ /* 0x000fe20000000f00 */
[----:B------:R-:W-:Y:S01]  /*19e80*/  ULDC.64 UR4, c[0x0][0x9a0] ;  /* 0x0002680000047ab9 */ /* 0x000fe20000000a00 */
[----:B------:R-:W4:Y:S01]  /*19e90*/  LDL.LU R14, [R1+0x30] ;  /* 0x00003000010e7983 */ /* 0x000f220000300800 */
[----:B------:R-:W-:Y:S01]  /*19ea0*/  ISETP.NE.U32.AND P1, PT, RZ, UR4, PT ;  /* 0x00000004ff007c0c */ /* 0x000fe2000bf25070 */
[----:B------:R-:W-:Y:S02]  /*19eb0*/  VIADD R12, R4, 0x4 ;  /* 0x00000004040c7836 */ /* 0x000fe40000000000 */
[----:B------:R-:W-:Y:S01]  /*19ec0*/  IMAD.MOV.U32 R13, RZ, RZ, 0x40000040 ;  /* 0x40000040ff0d7424 */ /* 0x000fe200078e00ff */
[----:B------:R-:W-:Y:S01]  /*19ed0*/  ISETP.NE.AND.EX P1, PT, RZ, UR5, PT, P1 ;  /* 0x00000005ff007c0c */ /* 0x000fe2000bf25310 */
[----:B------:R-:W-:Y:S01]  /*19ee0*/  QGMMA.64x256x32.F32.E4M3.E4M3 R24, R228, gdesc[UR4], R24, gsb0 ;  /* 0x03e00004e4187df3 */ /* 0x000fe20008000818 */
[----:B------:R-:W-:-:S02]  /*19ef0*/  R2UR UR6, R8 ;  /* 0x00000000080672ca */ /* 0x000fc400000e0000 */
[----:B------:R-:W-:-:S09]  /*19f00*/  R2UR UR7, R9 ;  /* 0x00000000090772ca */ /* 0x000fd200000e0000 */
[----:B------:R-:W2:Y:S08]  /*19f10*/  @P1 LDC.64 R8, c[0x0][0x9c8] ;  /* 0x00027200ff081b82 */ /* 0x000eb00000000a00 */
[----:B------:R-:W0:Y:S01]  /*19f20*/  @P1 LDC.64 R10, c[0x0][0x9d0] ;  /* 0x00027400ff0a1b82 */ /* 0x000e220000000a00 */
[----:B------:R-:W-:Y:S02]  /*19f30*/  WARPGROUP.DEPBAR.LE gsb0, 0x0 ;  /* 0x00008000000079c5 */ /* 0x000fe40000010000 */
[----:B------:R-:W-:-:S06]  /*19f40*/  WARPGROUP.ARRIVE ;  /* 0x00000000000079c5 */ /* 0x000fcc0000000000 */
[----:B------:R-:W-:Y:S01]  /*19f50*/  QGMMA.64x256x32.F32.E4M3.E4M3 R24, R224, gdesc[UR4], R24, gsb0 ;  /* 0x03e00004e0187df3 */ /* 0x000fe20008000818 */
[----:B------:R-:W-:Y:S02]  /*19f60*/  R2UR UR6, R12 ;  /* 0x000000000c0672ca */ /* 0x000fe400000e0000 */
[----:B------:R-:W-:Y:S01]  /*19f70*/  R2UR UR7, R13 ;  /* 0x000000000d0772ca */ /* 0x000fe200000e0000 */
[----:B--2---:R-:W-:-:S04]  /*19f80*/  @P1 IMAD R2, R2, R8, RZ ;  /* 0x0000000802021224 */ /* 0x004fc800078e02ff */
[C---:B---3--:R-:W-:Y:S02]  /*19f90*/  @P1 IMAD R5, R15.reuse, R9, R2 ;  /* 0x000000090f051224 */ /* 0x048fe400078e0202 */
[----:B------:R-:W-:Y:S01]  /*19fa0*/  @P1 IMAD.WIDE.U32 R8, R15, R8, RZ ;  /* 0x000000080f081225 */ /* 0x000fe200078e00ff */
[----:B----4-:R-:W-:-:S04]  /*19fb0*/  @P1 SHF.R.S32.HI R7, RZ, 0x1f, R14 ;  /* 0x0000001fff071819 */ /* 0x010fc8000001140e */
[----:B------:R-:W-:Y:S01]  /*19fc0*/  @P1 IADD3 R9, R9, R5, RZ ;  /* 0x0000000509091210 */ /* 0x000fe20007ffe0ff */
[-C--:B0-----:R-:W-:Y:S02]  /*19fd0*/  @P1 IMAD R2, R7, R10.reuse, RZ ;  /* 0x0000000a07021224 */ /* 0x081fe400078e02ff */
[----:B------:R-:W-:-:S04]  /*19fe0*/  @P1 IMAD.WIDE.U32 R8, R14, R10, R8 ;  /* 0x0000000a0e081225 */ /* 0x000fc800078e0008 */
[----:B------:R-:W-:Y:S01]  /*19ff0*/  @P1 IMAD R5, R14, R11, R2 ;  /* 0x0000000b0e051224 */ /* 0x000fe200078e0202 */
[----:B------:R-:W-:Y:S01]  /*1a000*/  @P1 LEA R10, P2, R8, UR4, 0x2 ;  /* 0x00000004080a1c11 */ /* 0x000fe2000f8410ff */
[----:B------:R-:W-:Y:S02]  /*1a010*/  IMAD.MOV.U32 R2, RZ, RZ, 0x3f800000 ;  /* 0x3f800000ff027424 */ /* 0x000fe400078e00ff */
[----:B------:R-:W-:-:S05]  /*1a020*/  @P1 IMAD.IADD R5, R9, 0x1, R5 ;  /* 0x0000000109051824 */ /* 0x000fca00078e0205 */
[----:B------:R-:W-:-:S05]  /*1a030*/  @P1 LEA.HI.X R11, R8, UR5, R5, 0x2, P2 ;  /* 0x00000005080b1c11 */ /* 0x000fca00090f1405 */
[----:B------:R0:W2:Y:S01]  /*1a040*/  @P1 LDG.E R2, desc[UR42][R10.64] ;  /* 0x0000002a0a021981 */ /* 0x0000a2000c1e1900 */
[----:B------:R-:W-:Y:S01]  /*1a050*/  IMAD.MOV.U32 R5, RZ, RZ, 0x40000040 ;  /* 0x40000040ff057424 */ /* 0x000fe200078e00ff */
[----:B------:R-:W-:Y:S01]  /*1a060*/  IADD3 R4, R4, 0x6, RZ ;  /* 0x0000000604047810 */ /* 0x000fe20007ffe0ff */
[----:B------:R-:W-:Y:S02]  /*1a070*/  WARPGROUP.DEPBAR.LE gsb0, 0x0 ;  /* 0x00008000000079c5 */ /* 0x000fe40000010000 */
[----:B------:R-:W-:-:S06]  /*1a080*/  WARPGROUP.ARRIVE ;  /* 0x00000000000079c5 */ /* 0x000fcc0000000000 */
[----:B------:R-:W-:Y:S01]  /*1a090*/  QGMMA.64x256x32.F32.E4M3.E4M3 R24, R216, gdesc[UR4], R24, gsb0 ;  /* 0x03e00004d8187df3 */ /* 0x000fe20008000818 */
[----:B------:R-:W-:Y:S02]  /*1a0a0*/  R2UR UR6, R4 ;  /* 0x00000000040672ca */ /* 0x000fe400000e0000 */
[----:B------:R-:W-:Y:S02]  /*1a0b0*/  R2UR UR7, R5 ;  /* 0x00000000050772ca */ /* 0x000fe400000e0000 */
[----:B------:R-:W1:Y:S04]  /*1a0c0*/  SHFL.BFLY PT, R5, R0, 0x2, 0x1f ;  /* 0x0c401f0000057f89 */ /* 0x000e6800000e0000 */
[----:B------:R-:W3:Y:S01]  /*1a0d0*/  SHFL.BFLY PT, R8, R3, 0x2, 0x1f ;  /* 0x0c401f0003087f89 */ /* 0x000ee200000e0000 */
[----:B-1----:R-:W-:-:S01]  /*1a0e0*/  FADD.FTZ R5, R5, R0 ;  /* 0x0000000005057221 */ /* 0x002fc20000010000 */
[----:B---3--:R-:W-:-:S04]  /*1a0f0*/  FADD.FTZ R8, R8, R3 ;  /* 0x0000000308087221 */ /* 0x008fc80000010000 */
[----:B------:R-:W1:Y:S04]  /*1a100*/  SHFL.BFLY PT, R4, R5, 0x1, 0x1f ;  /* 0x0c201f0005047f89 */ /* 0x000e6800000e0000 */
[----:B------:R-:W0:Y:S01]  /*1a110*/  SHFL.BFLY PT, R7, R8, 0x1, 0x1f ;  /* 0x0c201f0008077f89 */ /* 0x000e2200000e0000 */
[----:B-1----:R-:W-:-:S01]  /*1a120*/  FADD.FTZ R9, R5, R4 ;  /* 0x0000000405097221 */ /* 0x002fc20000010000 */
[----:B0-----:R-:W-:-:S04]  /*1a130*/  FADD.FTZ R10, R8, R7 ;  /* 0x00000007080a7221 */ /* 0x001fc80000010000 */
[C---:B------:R-:W-:Y:S01]  /*1a140*/  FSETP.NE.FTZ.AND P1, PT, R9.reuse, RZ, PT ;  /* 0x000000ff0900720b */ /* 0x040fe20003f35000 */
[----:B------:R-:W-:Y:S01]  /*1a150*/  FMUL.FTZ R11, R9, 0.00390625 ;  /* 0x3b800000090b7820 */ /* 0x000fe20000410000 */
[----:B------:R-:W-:Y:S01]  /*1a160*/  FMUL.FTZ R12, R10, 0.00390625 ;  /* 0x3b8000000a0c7820 */ /* 0x000fe20000410000 */
[----:B------:R-:W-:-:S03]  /*1a170*/  IMAD.MOV.U32 R7, RZ, RZ, RZ ;  /* 0x000000ffff077224 */ /* 0x000fc600078e00ff */
[----:B------:R-:W-:Y:S02]  /*1a180*/  FSETP.NE.FTZ.AND P2, PT, R11, RZ, PT ;  /* 0x000000ff0b00720b */ /* 0x000fe40003f55000 */
[----:B------:R-:W-:-:S05]  /*1a190*/  FSETP.NE.FTZ.AND P3, PT, R12, RZ, PT ;  /* 0x000000ff0c00720b */ /* 0x000fca0003f75000 */
[----:B------:R-:W-:Y:S01]  /*1a1a0*/  @P1 MUFU.RCP R7, R9 ;  /* 0x0000000900071308 */ /* 0x000fe20000001000 */
[----:B------:R-:W-:Y:S02]  /*1a1b0*/  FSETP.NE.FTZ.AND P1, PT, R10, RZ, PT ;  /* 0x000000ff0a00720b */ /* 0x000fe40003f35000 */
[----:B------:R-:W-:-:S05]  /*1a1c0*/  MOV R5, RZ ;  /* 0x000000ff00057202 */ /* 0x000fca0000000f00 */
[----:B------:R-:W0:Y:S08]  /*1a1d0*/  @P2 MUFU.LG2 R3, R11 ;  /* 0x0000000b00032308 */ /* 0x000e300000000c00 */
[----:B------:R-:W1:Y:S08]  /*1a1e0*/  @P3 MUFU.LG2 R4, R12 ;  /* 0x0000000c00043308 */ /* 0x000e700000000c00 */
[----:B------:R-:W3:Y:S01]  /*1a1f0*/  @P1 MUFU.RCP R5, R10 ;  /* 0x0000000a00051308 */ /* 0x000ee20000001000 */
[C---:B------:R-:W-:Y:S01]  /*1a200*/  @P2 FMUL.FTZ R0, R166.reuse, 0.69314718246459960938 ;  /* 0x3f317218a6002820 */ /* 0x040fe20000410000 */
[----:B------:R-:W-:Y:S01]  /*1a210*/  @P3 FMUL.FTZ R13, R166, 0.69314718246459960938 ;  /* 0x3f317218a60d3820 */ /* 0x000fe20000410000 */
[----:B------:R-:W-:-:S02]  /*1a220*/  WARPGROUP.DEPBAR.LE gsb0, 0x0 ;  /* 0x00008000000079c5 */ /* 0x000fc40000010000 */
[----:B------:R-:W-:-:S06]  /*1a230*/  WARPGROUP.ARRIVE ;  /* 0x00000000000079c5 */ /* 0x000fcc0000000000 */
[----:B------:R-:W-:Y:S01]  /*1a240*/  QGMMA.64x256x32.F32.E4M3.E4M3 R24, R220, gdesc[UR4], R24, gsb0 ;  /* 0x03e00004dc187df3 */ /* 0x000fe20008000818 */
[----:B0-----:R-:W-:Y:S01]  /*1a250*/  @P2 FMUL.FTZ R3, R3, 0.69314718246459960938 ;  /* 0x3f31721803032820 */ /* 0x001fe20000410000 */
[----:B-1----:R-:W-:Y:S01]  /*1a260*/  @P3 FMUL.FTZ R4, R4, 0.69314718246459960938 ;  /* 0x3f31721804043820 */ /* 0x002fe20000410000 */
[----:B------:R-:W-:Y:S02]  /*1a270*/  IMAD.MOV.U32 R154, RZ, RZ, -0x800000 ;  /* 0xff800000ff9a7424 */ /* 0x000fe400078e00ff */
[----:B--2---:R-:W-:Y:S01]  /*1a280*/  FMUL.FTZ R153, R7, R2 ;  /* 0x0000000207997220 */ /* 0x004fe20000410000 */
[----:B------:R-:W-:Y:S02]  /*1a290*/  IMAD.MOV.U32 R155, RZ, RZ, -0x800000 ;  /* 0xff800000ff9b7424 */ /* 0x000fe400078e00ff */
[----:B------:R-:W-:Y:S01]  /*1a2a0*/  @P2 FFMA.FTZ R154, R0, R167, R3 ;  /* 0x000000a7009a2223 */ /* 0x000fe20000010003 */
[----:B------:R-:W-:-:S01]  /*1a2b0*/  @P3 FFMA.FTZ R155, R13, R201, R4 ;  /* 0x000000c90d9b3223 */ /* 0x000fc20000010004 */
[----:B---3--:R-:W-:Y:S01]  /*1a2c0*/  FMUL.FTZ R2, R5, R2 ;  /* 0x0000000205027220 */ /* 0x008fe20000410000 */
[----:B------:R-:W-:-:S02]  /*1a2d0*/  WARPGROUP.DEPBAR.LE gsb0, 0x0 ;  /* 0x00008000000079c5 */ /* 0x000fc40000010000 */
[----:B------:R-:W-:Y:S05]  /*1a2e0*/  @!P0 BRA `(.L_x_449) ;  /* 0x0000000000048947 */ /* 0x000fea0003800000 */
[----:B------:R-:W-:Y:S01]  /*1a2f0*/  BPT.TRAP 0x1 ;  /* 0x000000040000795c */ /* 0x000fe20000300000 */
.L_x_449:
[----:B------:R-:W2:Y:S01]  /*1a300*/  LDL.LU R160, [R1] ;  /* 0x0000000001a07983 */ /* 0x000ea20000300800 */
[----:B------:R-:W-:Y:S01]  /*1a310*/  IMAD.U32 R19, RZ, RZ, UR44 ;  /* 0x0000002cff137e24 */ /* 0x000fe2000f8e00ff */
[----:B------:R-:W-:Y:S01]  /*1a320*/  IADD3 R6, R6, 0x38860, RZ ;  /* 0x0003886006067810 */ /* 0x000fe20007ffe0ff */
[----:B------:R-:W-:Y:S02]  /*1a330*/  VIADD R152, R152, 0x1 ;  /* 0x0000000198987836 */ /* 0x000fe40000000000 */
[-C--:B------:R-:W-:Y:S01]  /*1a340*/  FMUL.FTZ R9, R41, R153.reuse ;  /* 0x0000009929097220 */ /* 0x080fe20000410000 */
[-C--:B------:R-:W-:Y:S01]  /*1a350*/  FMUL.FTZ R3, R25, R153.reuse ;  /* 0x0000009919037220 */ /* 0x080fe20000410000 */
[----:B------:R-:W-:Y:S01]  /*1a360*/  PRMT R19, R19, 0x654, R6 ;  /* 0x0000065413137816 */ /* 0x000fe20000000006 */
[-C--:B------:R-:W-:Y:S01]  /*1a370*/  FMUL.FTZ R11, R49, R153.reuse ;  /* 0x00000099310b7220 */ /* 0x080fe20000410000 */
[----:B------:R-:W-:Y:S01]  /*1a380*/  ISETP.NE.AND P0, PT, R152, 0x2, PT ;  /* 0x000000029800780c */ /* 0x000fe20003f05270 */
        /* <DEDUP_REMOVED lines=9> */
[----:B0-----:R-:W-:Y:S01]  /*1a420*/  SEL R19, RZ, 0x1, P0 ;  /* 0x00000001ff137807 */ /* 0x001fe20000000000 */
        /* <DEDUP_REMOVED lines=114> */
[----:B------:R-:W-:Y:S01]  /*1ab50*/  PLOP3.LUT P1, PT, PT, PT, PT, 0x8, 0x0 ;  /* 0x000000000000781c */ /* 0x000fe20003f2e170 */
[-C--:B------:R-:W-:Y:S01]  /*1ab60*/  FMUL.FTZ R114, R147, R2.reuse ;  /* 0x0000000293727220 */ /* 0x080fe20000410000 */
[-C--:B------:R-:W-:Y:S01]  /*1ab70*/  FMUL.FTZ R138, R150, R2.reuse ;  /* 0x00000002968a7220 */ /* 0x080fe20000410000 */
[----:B------:R-:W-:Y:S01]  /*1ab80*/  FMUL.FTZ R151, R151, R2 ;  /* 0x0000000297977220 */ /* 0x000fe20000410000 */
[----:B------:R-:W-:Y:S01]  /*1ab90*/  SEL R152, R152, RZ, P0 ;  /* 0x000000ff98987207 */ /* 0x000fe20000000000 */
[----:B------:R-:W-:Y:S01]  /*1aba0*/  UIADD3 UR45, UR45, 0x1, URZ ;  /* 0x000000012d2d7890 */ /* 0x000fe2000fffe03f */
[----:B--2---:R-:W-:-:S05]  /*1abb0*/  LOP3.LUT R160, R160, R19, RZ, 0x3c, !PT ;  /* 0x00000013a0a07212 */ /* 0x004fca00078e3cff */
[----:B------:R0:W-:Y:S06]  /*1abc0*/  STL [R1], R160 ;  /* 0x000000a001007387 */ /* 0x0001ec0000100800 */
.L_x_383:
[----:B------:R-:W-:Y:S05]  /*1abd0*/  WARPSYNC.ALL ;  /* 0x0000000000007948 */ /* 0x000fea0003800000 */
[----:B------:R-:W1:Y:S08]  /*1abe0*/  S2UR UR44, SR_CgaCtaId ;  /* 0x00000000002c79c3 */ /* 0x000e700000008800 */
[----:B------:R-:W-:Y:S06]  /*1abf0*/  BAR.SYNC.DEFER_BLOCKING 0x5, 0x180 ;  /* 0x0146000000007b1d */ /* 0x000fec0000010000 */
[----:B------:R-:W-:Y:S01]  /*1ac00*/  UMOV UR4, 0x400 ;  /* 0x0000040000047882 */ /* 0x000fe20000000000 */
[----:B------:R-:W-:Y:S01]  /*1ac10*/  BSSY B0, `(.L_x_450) ;  /* 0x000036d000007945 */ /* 0x000fe20003800000 */
[----:B-1----:R-:W-:-:S06]  /*1ac20*/  ULEA UR4, UR44, UR4, 0x18 ;  /* 0x000000042c047291 */ /* 0x002fcc000f8ec03f */
[----:B------:R-:W-:-:S05]  /*1ac30*/  MOV R19, UR4 ;  /* 0x0000000400137c02 */ /* 0x000fca0008000f00 */
[----:B------:R1:W2:Y:S01]  /*1ac40*/  LDS.128 R124, [R19+0x388d0] ;  /* 0x0388d000137c7984 */ /* 0x0002a20000000c00 */
[----:B------:R-:W-:Y:S06]  /*1ac50*/  BAR.ARV 0x4, 0x180 ;  /* 0x0106000000007b1d */ /* 0x000fec0000002000 */
[----:B------:R-:W-:Y:S05]  /*1ac60*/  @P1 BRA `(.L_x_451) ;  /* 0x0000002800c01947 */ /* 0x000fea0003800000 */
[----:B------:R-:W3:Y:S04]  /*1ac70*/  LDL R143, [R1+0x50] ;  /* 0x00005000018f7983 */ /* 0x000ee80000100800 */
[----:B------:R-:W4:Y:S04]  /*1ac80*/  LDL R139, [R1+0x38] ;  /* 0x00003800018b7983 */ /* 0x000f280000100800 */
[----:B------:R-:W4:Y:S01]  /*1ac90*/  LDL R130, [R1+0x1c] ;  /* 0x00001c0001827983 */ /* 0x000f220000100800 */
[----:B------:R-:W0:Y:S01]  /*1aca0*/  S2R R142, SR_TID.X ;  /* 0x00000000008e7919 */ /* 0x000e220000002100 */
[----:B------:R-:W-:Y:S01]  /*1acb0*/  F2FP.BF16.F32.PACK_AB R14, R14, R7 ;  /* 0x000000070e0e723e */ /* 0x000fe200000010ff */
[----:B------:R-:W-:Y:S01]  /*1acc0*/  ULDC.64 UR4, c[0x4][0x140] ;  /* 0x0100500000047ab9 */ /* 0x000fe20000000a00 */
[----:B------:R-:W-:-:S02]  /*1acd0*/  F2FP.BF16.F32.PACK_AB R7, R133, R30 ;  /* 0x0000001e8507723e */ /* 0x000fc400000010ff */
[----:B------:R-:W-:Y:S02]  /*1ace0*/  F2FP.BF16.F32.PACK_AB R30, R25, R8 ;  /* 0x00000008191e723e */ /* 0x000fe400000010ff */
[----:B------:R-:W1:Y:S01]  /*1acf0*/  S2R R8, SR_SWINHI ;  /* 0x0000000000087919 */ /* 0x000e620000002f00 */
[----:B------:R-:W-:Y:S01]  /*1ad00*/  F2FP.BF16.F32.PACK_AB R67, R54, R67 ;  /* 0x000000433643723e */ /* 0x000fe200000010ff */
[----:B0-----:R-:W-:-:S05]  /*1ad10*/  IMAD.SHL.U32 R2, R142, 0x4, RZ ;  /* 0x000000048e027824 */ /* 0x001fca00078e00ff */
[----:B------:R-:W-:-:S04]  /*1ad20*/  LOP3.LUT R2, R2, 0xc, RZ, 0xc0, !PT ;  /* 0x0000000c02027812 */ /* 0x000fc800078ec0ff */
[----:B------:R-:W-:-:S05]  /*1ad30*/  IADD3 R26, P0, R2, UR4, RZ ;  /* 0x00000004021a7c10 */ /* 0x000fca000ff1e0ff */
[----:B------:R-:W-:-:S05]  /*1ad40*/  IMAD.X R27, RZ, RZ, UR5, P0 ;  /* 0x00000005ff1b7e24 */ /* 0x000fca00080e06ff */
[----:B------:R0:W5:Y:S01]  /*1ad50*/  LDG.E.CONSTANT R2, desc[UR42][R26.64] ;  /* 0x0000002a1a027981 */ /* 0x000162000c1e9900 */
[----:B------:R-:W-:Y:S02]  /*1ad60*/  F2FP.BF16.F32.PACK_AB R54, R56, R49 ;  /* 0x000000313836723e */ /* 0x000fe400000010ff */
[----:B------:R-:W-:Y:S02]  /*1ad70*/  F2FP.BF16.F32.PACK_AB R5, R5, R0 ;  /* 0x000000000505723e */ /* 0x000fe400000010ff */
[----:B0-----:R-:W-:Y:S02]  /*1ad80*/  F2FP.BF16.F32.PACK_AB R27, R12, R9 ;  /* 0x000000090c1b723e */ /* 0x001fe400000010ff */
[----:B------:R-:W-:Y:S02]  /*1ad90*/  F2FP.BF16.F32.PACK_AB R9, R132, R35 ;  /* 0x000000238409723e */ /* 0x000fe400000010ff */
[----:B------:R-:W-:Y:S02]  /*1ada0*/  F2FP.BF16.F32.PACK_AB R35, R20, R11 ;  /* 0x0000000b1423723e */ /* 0x000fe400000010ff */
[----:B------:R-:W-:-:S02]  /*1adb0*/  F2FP.BF16.F32.PACK_AB R11, R47, R34 ;  /* 0x000000222f0b723e */ /* 0x000fc400000010ff */
[----:B------:R-:W-:Y:S02]  /*1adc0*/  F2FP.BF16.F32.PACK_AB R47, R57, R48 ;  /* 0x00000030392f723e */ /* 0x000fe400000010ff */
[----:B------:R-:W-:Y:S02]  /*1add0*/  MOV R56, R19 ;  /* 0x0000001300387202 */ /* 0x000fe40000000f00 */
[----:B-1----:R-:W-:Y:S02]  /*1ade0*/  MOV R57, R8 ;  /* 0x0000000800397202 */ /* 0x002fe40000000f00 */
[----:B------:R-:W-:Y:S02]  /*1adf0*/  F2FP.BF16.F32.PACK_AB R0, R140, R129 ;  /* 0x000000818c00723e */ /* 0x000fe400000010ff */
[----:B------:R-:W-:Y:S02]  /*1ae00*/  F2FP.BF16.F32.PACK_AB R75, R74, R75 ;  /* 0x0000004b4a4b723e */ /* 0x000fe400000010ff */
[----:B------:R-:W-:-:S02]  /*1ae10*/  F2FP.BF16.F32.PACK_AB R74, R61, R52 ;  /* 0x000000343d4a723e */ /* 0x000fc400000010ff */
[----:B------:R-:W-:Y:S02]  /*1ae20*/  F2FP.BF16.F32.PACK_AB R129, R60, R53 ;  /* 0x000000353c81723e */ /* 0x000fe400000010ff */
[----:B------:R-:W-:Y:S02]  /*1ae30*/  F2FP.BF16.F32.PACK_AB R55, R137, R120 ;  /* 0x000000788937723e */ /* 0x000fe400000010ff */
[----:B--2---:R-:W-:Y:S02]  /*1ae40*/  F2FP.BF16.F32.PACK_AB R124, R77, R72 ;  /* 0x000000484d7c723e */ /* 0x004fe400000010ff */
[----:B------:R-:W-:Y:S02]  /*1ae50*/  F2FP.BF16.F32.PACK_AB R73, R76, R73 ;  /* 0x000000494c49723e */ /* 0x000fe400000010ff */
[----:B------:R-:W-:Y:S02]  /*1ae60*/  F2FP.BF16.F32.PACK_AB R120, R69, R64 ;  /* 0x000000404578723e */ /* 0x000fe400000010ff */
[----:B------:R-:W-:-:S02]  /*1ae70*/  F2FP.BF16.F32.PACK_AB R77, R94, R63 ;  /* 0x0000003f5e4d723e */ /* 0x000fc400000010ff */
[----:B------:R-:W-:Y:S02]  /*1ae80*/  F2FP.BF16.F32.PACK_AB R76, R84, R81 ;  /* 0x00000051544c723e */ /* 0x000fe400000010ff */
[----:B------:R-:W-:Y:S02]  /*1ae90*/  F2FP.BF16.F32.PACK_AB R133, R92, R89 ;  /* 0x000000595c85723e */ /* 0x000fe400000010ff */
[----:B-----5:R-:W-:Y:S02]  /*1aea0*/  F2FP.BF16.F32.PACK_AB R119, R106, R87 ;  /* 0x000000576a77723e */ /* 0x020fe400000010ff */
        /* <DEDUP_REMOVED lines=11> */
[----:B------:R-:W-:Y:S02]  /*1af60*/  LOP3.LUT P0, R8, R142, 0x3, RZ, 0xc0, !PT ;  /* 0x000000038e087812 */ /* 0x000fe4000780c0ff */
[----:B------:R-:W-:Y:S02]  /*1af70*/  F2FP.BF16.F32.PACK_AB R12, R21, R10 ;  /* 0x0000000a150c723e */ /* 0x000fe400000010ff */
[----:B------:R-:W-:Y:S02]  /*1af80*/  F2FP.BF16.F32.PACK_AB R10, R149, R42 ;  /* 0x0000002a950a723e */ /* 0x000fe400000010ff */
[----:B------:R-:W-:-:S02]  /*1af90*/  F2FP.BF16.F32.PACK_AB R78, R78, R39 ;  /* 0x000000274e4e723e */ /* 0x000fc400000010ff */
[----:B------:R-:W-:Y:S02]  /*1afa0*/  F2FP.BF16.F32.PACK_AB R42, R45, R40 ;  /* 0x000000282d2a723e */ /* 0x000fe400000010ff */
[----:B------:R-:W-:Y:S02]  /*1afb0*/  F2FP.BF16.F32.PACK_AB R39, R44, R41 ;  /* 0x000000292c27723e */ /* 0x000fe400000010ff */
[----:B------:R-:W-:Y:S02]  /*1afc0*/  F2FP.BF16.F32.PACK_AB R4, R4, R3 ;  /* 0x000000030404723e */ /* 0x000fe400000010ff */
[----:B------:R-:W-:Y:S02]  /*1afd0*/  F2FP.BF16.F32.PACK_AB R32, R37, R32 ;  /* 0x000000202520723e */ /* 0x000fe400000010ff */
[----:B------:R-:W-:Y:S02]  /*1afe0*/  ISETP.EQ.OR P0, PT, R8, 0x3, !P0 ;  /* 0x000000030800780c */ /* 0x000fe40004702670 */
[----:B------:R-:W-:-:S02]  /*1aff0*/  F2FP.BF16.F32.PACK_AB R70, R144, R43 ;  /* 0x0000002b9046723e */ /* 0x000fc400000010ff */
[----:B------:R-:W-:Y:S02]  /*1b000*/  F2FP.BF16.F32.PACK_AB R43, R28, R13 ;  /* 0x0000000d1c2b723e */ /* 0x000fe400000010ff */
[----:B------:R-:W-:Y:S02]  /*1b010*/  F2FP.BF16.F32.PACK_AB R33, R36, R33 ;  /* 0x000000212421723e */ /* 0x000fe400000010ff */
[----:B------:R-:W-:Y:S02]  /*1b020*/  SEL R13, R5, R4, P0 ;  /* 0x00000004050d7207 */ /* 0x000fe40000000000 */
[----:B------:R-:W-:Y:S01]  /*1b030*/  SEL R4, R4, R5, P0 ;  /* 0x0000000504047207 */ /* 0x000fe20000000000 */
[----:B------:R-:W-:Y:S01]  /*1b040*/  UMOV UR4, 0xffffffff ;  /* 0xffffffff00047882 */ /* 0x000fe20000000000 */
        /* <DEDUP_REMOVED lines=19> */
[----:B------:R-:W-:Y:S01]  /*1b180*/  F2FP.BF16.F32.PACK_AB R90, R151, R114 ;  /* 0x00000072975a723e */ /* 0x000fe200000010ff */
[----:B---3--:R-:W-:-:S03]  /*1b190*/  IMAD.WIDE R60, R143, 0x2, R56 ;  /* 0x000000028f3c7825 */ /* 0x008fc600078e0238 */
[C---:B------:R-:W-:Y:S02]  /*1b1a0*/  IADD3 R89, P3, R60.reuse, 0xc060, RZ ;  /* 0x0000c0603c597810 */ /* 0x040fe40007f7e0ff */
[C---:B------:R-:W-:Y:S02]  /*1b1b0*/  IADD3 R87, P2, R60.reuse, 0xc040, RZ ;  /* 0x0000c0403c577810 */ /* 0x040fe40007f5e0ff */
[C---:B------:R-:W-:Y:S02]  /*1b1c0*/  IADD3 R81, P5, R60.reuse, 0xc000, RZ ;  /* 0x0000c0003c517810 */ /* 0x040fe40007fbe0ff */
[C---:B------:R-:W-:Y:S02]  /*1b1d0*/  IADD3 R69, P4, R60.reuse, 0x8060, RZ ;  /* 0x000080603c457810 */ /* 0x040fe40007f9e0ff */
[----:B------:R-:W-:Y:S02]  /*1b1e0*/  IADD3 R85, P1, R60, 0xc020, RZ ;  /* 0x0000c0203c557810 */ /* 0x000fe40007f3e0ff */
[----:B------:R-:W-:-:S02]  /*1b1f0*/  LOP3.LUT R88, R89, 0x380, RZ, 0xc0, !PT ;  /* 0x0000038059587812 */ /* 0x000fc400078ec0ff */
[----:B------:R-:W-:Y:S02]  /*1b200*/  LOP3.LUT R86, R87, 0x380, RZ, 0xc0, !PT ;  /* 0x0000038057567812 */ /* 0x000fe400078ec0ff */
[----:B------:R-:W-:Y:S02]  /*1b210*/  LOP3.LUT R80, R81, 0x380, RZ, 0xc0, !PT ;  /* 0x0000038051507812 */ /* 0x000fe400078ec0ff */
[----:B------:R-:W-:Y:S02]  /*1b220*/  LOP3.LUT R68, R69, 0x380, RZ, 0xc0, !PT ;  /* 0x0000038045447812 */ /* 0x000fe400078ec0ff */
[----:B------:R-:W-:Y:S02]  /*1b230*/  LOP3.LUT R84, R85, 0x380, RZ, 0xc0, !PT ;  /* 0x0000038055547812 */ /* 0x000fe400078ec0ff */
[----:B------:R-:W-:Y:S02]  /*1b240*/  SHF.R.U64 R88, R88, 0x3, RZ ;  /* 0x0000000358587819 */ /* 0x000fe400000012ff */
[----:B------:R-:W-:-:S02]  /*1b250*/  SHF.R.U64 R86, R86, 0x3, RZ ;  /* 0x0000000356567819 */ /* 0x000fc400000012ff */
[----:B------:R-:W-:Y:S02]  /*1b260*/  SHF.R.U64 R80, R80, 0x3, RZ ;  /* 0x0000000350507819 */ /* 0x000fe400000012ff */
[----:B------:R-:W-:Y:S02]  /*1b270*/  SHF.R.U64 R68, R68, 0x3, RZ ;  /* 0x0000000344447819 */ /* 0x000fe400000012ff */
[----:B------:R-:W-:Y:S02]  /*1b280*/  SHF.R.U64 R84, R84, 0x3, RZ ;  /* 0x0000000354547819 */ /* 0x000fe400000012ff */
[----:B------:R-:W-:Y:S02]  /*1b290*/  LOP3.LUT R88, R88, R89, RZ, 0x3c, !PT ;  /* 0x0000005958587212 */ /* 0x000fe400078e3cff */
[----:B------:R-:W-:Y:S01]  /*1b2a0*/  LOP3.LUT R86, R86, R87, RZ, 0x3c, !PT ;  /* 0x0000005756567212 */ /* 0x000fe200078e3cff */
[----:B------:R-:W-:Y:S01]  /*1b2b0*/  IMAD.X R87, RZ, RZ, R61, P2 ;  /* 0x000000ffff577224 */ /* 0x000fe200010e063d */
[----:B------:R-:W-:-:S02]  /*1b2c0*/  LOP3.LUT R80, R80, R81, RZ, 0x3c, !PT ;  /* 0x0000005150507212 */ /* 0x000fc400078e3cff */
[----:B------:R-:W-:Y:S01]  /*1b2d0*/  LOP3.LUT R68, R68, R69, RZ, 0x3c, !PT ;  /* 0x0000004544447212 */ /* 0x000fe200078e3cff */
[--C-:B------:R-:W-:Y:S01]  /*1b2e0*/  IMAD.X R69, RZ, RZ, R61.reuse, P4 ;  /* 0x000000ffff457224 */ /* 0x100fe200020e063d */
[----:B------:R-:W-:Y:S01]  /*1b2f0*/  LOP3.LUT R84, R84, R85, RZ, 0x3c, !PT ;  /* 0x0000005554547212 */ /* 0x000fe200078e3cff */
[----:B------:R-:W-:Y:S01]  /*1b300*/  IMAD.X R85, RZ, RZ, R61, P1 ;  /* 0x000000ffff557224 */ /* 0x000fe200008e063d */
[-C--:B------:R-:W-:Y:S02]  /*1b310*/  IADD3.X R89, RZ, R61.reuse, RZ, P3, !PT ;  /* 0x0000003dff597210 */ /* 0x080fe40001ffe4ff */
[----:B------:R-:W-:Y:S02]  /*1b320*/  IADD3.X R81, RZ, R61, RZ, P5, !PT ;  /* 0x0000003dff517210 */ /* 0x000fe40002ffe4ff */
[C---:B------:R-:W-:Y:S02]  /*1b330*/  IADD3 R65, P3, R60.reuse, 0x8040, RZ ;  /* 0x000080403c417810 */ /* 0x040fe40007f7e0ff */
[----:B------:R-:W-:-:S02]  /*1b340*/  IADD3 R59, P2, R60, 0x8020, RZ ;  /* 0x000080203c3b7810 */ /* 0x000fc40007f5e0ff */
[C---:B------:R-:W-:Y:S02]  /*1b350*/  IADD3 R51, P5, R60.reuse, 0x4060, RZ ;  /* 0x000040603c337810 */ /* 0x040fe40007fbe0ff */
[C---:B------:R-:W-:Y:S02]  /*1b360*/  IADD3 R49, P4, R60.reuse, 0x4040, RZ ;  /* 0x000040403c317810 */ /* 0x040fe40007f9e0ff */
[----:B------:R-:W-:Y:S02]  /*1b370*/  IADD3 R53, P1, R60, 0x8000, RZ ;  /* 0x000080003c357810 */ /* 0x000fe40007f3e0ff */
[----:B------:R-:W-:Y:S02]  /*1b380*/  LOP3.LUT R64, R65, 0x380, RZ, 0xc0, !PT ;  /* 0x0000038041407812 */ /* 0x000fe400078ec0ff */
[----:B------:R-:W-:Y:S02]  /*1b390*/  LOP3.LUT R58, R59, 0x380, RZ, 0xc0, !PT ;  /* 0x000003803b3a7812 */ /* 0x000fe400078ec0ff */
[----:B------:R-:W-:-:S02]  /*1b3a0*/  LOP3.LUT R50, R51, 0x380, RZ, 0xc0, !PT ;  /* 0x0000038033327812 */ /* 0x000fc400078ec0ff */
[----:B------:R-:W-:Y:S02]  /*1b3b0*/  LOP3.LUT R48, R49, 0x380, RZ, 0xc0, !PT ;  /* 0x0000038031307812 */ /* 0x000fe400078ec0ff */
[----:B------:R-:W-:Y:S02]  /*1b3c0*/  LOP3.LUT R52, R53, 0x380, RZ, 0xc0, !PT ;  /* 0x0000038035347812 */ /* 0x000fe400078ec0ff */
[----:B------:R-:W-:Y:S02]  /*1b3d0*/  SHF.R.U64 R64, R64, 0x3, RZ ;  /* 0x0000000340407819 */ /* 0x000fe400000012ff */
[----:B------:R-:W-:Y:S02]  /*1b3e0*/  SHF.R.U64 R58, R58, 0x3, RZ ;  /* 0x000000033a3a7819 */ /* 0x000fe400000012ff */
[----:B------:R-:W-:Y:S02]  /*1b3f0*/  SHF.R.U64 R50, R50, 0x3, RZ ;  /* 0x0000000332327819 */ /* 0x000fe400000012ff */
[----:B------:R-:W-:-:S02]  /*1b400*/  SHF.R.U64 R48, R48, 0x3, RZ ;  /* 0x0000000330307819 */ /* 0x000fc400000012ff */
[----:B------:R-:W-:Y:S02]  /*1b410*/  SHF.R.U64 R52, R52, 0x3, RZ ;  /* 0x0000000334347819 */ /* 0x000fe400000012ff */
[----:B------:R-:W-:Y:S01]  /*1b420*/  LOP3.LUT R64, R64, R65, RZ, 0x3c, !PT ;  /* 0x0000004140407212 */ /* 0x000fe200078e3cff */
[--C-:B------:R-:W-:Y:S01]  /*1b430*/  IMAD.X R65, RZ, RZ, R61.reuse, P3 ;  /* 0x000000ffff417224 */ /* 0x100fe200018e063d */
[----:B------:R-:W-:Y:S02]  /*1b440*/  LOP3.LUT R58, R58, R59, RZ, 0x3c, !PT ;  /* 0x0000003b3a3a7212 */ /* 0x000fe400078e3cff */
[----:B------:R-:W-:Y:S01]  /*1b450*/  LOP3.LUT R50, R50, R51, RZ, 0x3c, !PT ;  /* 0x0000003332327212 */ /* 0x000fe200078e3cff */
[--C-:B------:R-:W-:Y:S01]  /*1b460*/  IMAD.X R51, RZ, RZ, R61.reuse, P5 ;  /* 0x000000ffff337224 */ /* 0x100fe200028e063d */
[----:B------:R-:W-:Y:S02]  /*1b470*/  LOP3.LUT R48, R48, R49, RZ, 0x3c, !PT ;  /* 0x0000003130307212 */ /* 0x000fe400078e3cff */
[----:B------:R-:W-:Y:S01]  /*1b480*/  LOP3.LUT R52, R52, R53, RZ, 0x3c, !PT ;  /* 0x0000003534347212 */ /* 0x000fe200078e3cff */
[----:B------:R-:W-:Y:S01]  /*1b490*/  IMAD.X R53, RZ, RZ, R61, P1 ;  /* 0x000000ffff357224 */ /* 0x000fe200008e063d */
[----:B------:R-:W-:-:S02]  /*1b4a0*/  IADD3.X R59, RZ, R61, RZ, P2, !PT ;  /* 0x0000003dff3b7210 */ /* 0x000fc400017fe4ff */
[----:B------:R-:W-:Y:S02]  /*1b4b0*/  IADD3.X R49, RZ, R61, RZ, P4, !PT ;  /* 0x0000003dff317210 */ /* 0x000fe400027fe4ff */
[C---:B------:R-:W-:Y:S02]  /*1b4c0*/  IADD3 R45, P3, R60.reuse, 0x4020, RZ ;  /* 0x000040203c2d7810 */ /* 0x040fe40007f7e0ff */
[C---:B------:R-:W-:Y:S02]  /*1b4d0*/  IADD3 R41, P2, R60.reuse, 0x4000, RZ ;  /* 0x000040003c297810 */ /* 0x040fe40007f5e0ff */
[C---:B------:R-:W-:Y:S02]  /*1b4e0*/  IADD3 R25, P5, R60.reuse, 0x40, RZ ;  /* 0x000000403c197810 */ /* 0x040fe40007fbe0ff */
[C---:B------:R-:W-:Y:S02]  /*1b4f0*/  IADD3 R21, P4, R60.reuse, 0x20, RZ ;  /* 0x000000203c157810 */ /* 0x040fe40007f9e0ff */
[----:B------:R-:W-:-:S02]  /*1b500*/  IADD3 R37, P1, R60, 0x60, RZ ;  /* 0x000000603c257810 */ /* 0x000fc40007f3e0ff */
[----:B------:R-:W-:Y:S02]  /*1b510*/  LOP3.LUT R44, R45, 0x380, RZ, 0xc0, !PT ;  /* 0x000003802d2c7812 */ /* 0x000fe400078ec0ff */
[----:B------:R-:W-:Y:S02]  /*1b520*/  LOP3.LUT R40, R41, 0x380, RZ, 0xc0, !PT ;  /* 0x0000038029287812 */ /* 0x000fe400078ec0ff */
[----:B------:R-:W-:Y:S02]  /*1b530*/  LOP3.LUT R24, R25, 0x380, RZ, 0xc0, !PT ;  /* 0x0000038019187812 */ /* 0x000fe400078ec0ff */
[----:B------:R-:W-:Y:S02]  /*1b540*/  LOP3.LUT R20, R21, 0x380, RZ, 0xc0, !PT ;  /* 0x0000038015147812 */ /* 0x000fe400078ec0ff */
[----:B------:R-:W-:Y:S02]  /*1b550*/  LOP3.LUT R36, R37, 0x380, RZ, 0xc0, !PT ;  /* 0x0000038025247812 */ /* 0x000fe400078ec0ff */
[----:B------:R-:W-:-:S02]  /*1b560*/  LOP3.LUT R5, R60, 0x380, RZ, 0xc0, !PT ;  /* 0x000003803c057812 */ /* 0x000fc400078ec0ff */
[----:B------:R-:W-:Y:S02]  /*1b570*/  SHF.R.U64 R44, R44, 0x3, RZ ;  /* 0x000000032c2c7819 */ /* 0x000fe400000012ff */
[----:B------:R-:W-:Y:S02]  /*1b580*/  SHF.R.U64 R40, R40, 0x3, RZ ;  /* 0x0000000328287819 */ /* 0x000fe400000012ff */
[----:B------:R-:W-:Y:S02]  /*1b590*/  SHF.R.U64 R24, R24, 0x3, RZ ;  /* 0x0000000318187819 */ /* 0x000fe400000012ff */
[----:B------:R-:W-:Y:S02]  /*1b5a0*/  SHF.R.U64 R20, R20, 0x3, RZ ;  /* 0x0000000314147819 */ /* 0x000fe400000012ff */
[----:B------:R-:W-:Y:S02]  /*1b5b0*/  SHF.R.U64 R36, R36, 0x3, RZ ;  /* 0x0000000324247819 */ /* 0x000fe400000012ff */
[----:B------:R-:W-:-:S02]  /*1b5c0*/  SHF.R.U64 R5, R5, 0x3, RZ ;  /* 0x0000000305057819 */ /* 0x000fc400000012ff */
        /* <DEDUP_REMOVED lines=8> */
[----:B------:R-:W-:Y:S02]  /*1b650*/  LOP3.LUT R36, R36, R37, RZ, 0x3c, !PT ;  /* 0x0000002524247212 */ /* 0x000fe400078e3cff */
[----:B------:R-:W-:-:S02]  /*1b660*/  LOP3.LUT R60, R5, R60, RZ, 0x3c, !PT ;  /* 0x0000003c053c7212 */ /* 0x000fc400078e3cff */
[----:B------:R-:W-:Y:S02]  /*1b670*/  IADD3.X R37, RZ, R61, RZ, P1, !PT ;  /* 0x0000003dff257210 */ /* 0x000fe40000ffe4ff */
[----:B------:R-:W-:Y:S02]  /*1b680*/  MOV R91, R88 ;  /* 0x00000058005b7202 */ /* 0x000fe40000000f00 */
[----:B------:R-:W-:Y:S02]  /*1b690*/  MOV R89, R86 ;  /* 0x0000005600597202 */ /* 0x000fe40000000f00 */
[----:B------:R-:W-:Y:S02]  /*1b6a0*/  MOV R87, R84 ;  /* 0x0000005400577202 */ /* 0x000fe40000000f00 */
[----:B------:R-:W-:Y:S02]  /*1b6b0*/  MOV R85, R80 ;  /* 0x0000005000557202 */ /* 0x000fe40000000f00 */
[----:B------:R-:W-:-:S02]  /*1b6c0*/  MOV R108, R60 ;  /* 0x0000003c006c7202 */ /* 0x000fc40000000f00 */
[----:B------:R-:W-:Y:S02]  /*1b6d0*/  MOV R107, R68 ;  /* 0x00000044006b7202 */ /* 0x000fe40000000f00 */
        /* <DEDUP_REMOVED lines=10> */
[----:B----4-:R-:W-:-:S02]  /*1b780*/  SHF.L.U64.HI R106, R130, 0x2, R139 ;  /* 0x00000002826a7819 */ /* 0x010fc4000001028b */
[----:B------:R-:W-:Y:S01]  /*1b790*/  SHF.L.U32 R93, R130, 0x2, RZ ;  /* 0x00000002825d7819 */ /* 0x000fe200000006ff */
[----:B------:R-:W-:Y:S06]  /*1b7a0*/  BRA.DIV UR4, `(.L_x_452) ;  /* 0x000000a204607947 */ /* 0x000fec000b800000 */
        /* <DEDUP_REMOVED lines=8> */
[----:B------:R-:W-:Y:S01]  /*1b830*/  SEL R32, R33, R32, P0 ;  /* 0x0000002021207207 */ /* 0x000fe20000000000 */
[----:B------:R-:W-:Y:S01]  /*1b840*/  SHFL.IDX PT, R53, R53, R2, 0x1c1f ;  /* 0x001c1f0235357589 */ /* 0x000fe200000e0000 */
[----:B------:R-:W-:Y:S02]  /*1b850*/  SEL R43, R63, R76, P0 ;  /* 0x0000004c3f2b7207 */ /* 0x000fe40000000000 */
[----:B------:R-:W-:Y:S02]  /*1b860*/  SEL R50, R76, R63, P0 ;  /* 0x0000003f4c327207 */ /* 0x000fe40000000000 */
[----:B------:R-:W-:-:S02]  /*1b870*/  SEL R62, R55, R62, P0 ;  /* 0x0000003e373e7207 */ /* 0x000fc40000000000 */
[----:B------:R-:W-:Y:S01]  /*1b880*/  SEL R27, R12, R35, P0 ;  /* 0x000000230c1b7207 */ /* 0x000fe20000000000 */
[----:B------:R-:W-:Y:S01]  /*1b890*/  SHFL.IDX PT, R43, R43, R2, 0x1c1f ;  /* 0x001c1f022b2b7589 */ /* 0x000fe200000e0000 */
[----:B------:R-:W-:Y:S02]  /*1b8a0*/  SEL R24, R35, R12, P0 ;  /* 0x0000000c23187207 */ /* 0x000fe40000000000 */
[----:B------:R-:W-:Y:S01]  /*1b8b0*/  SEL R33, R42, R39, P0 ;  /* 0x000000272a217207 */ /* 0x000fe20000000000 */
[----:B------:R-:W-:Y:S01]  /*1b8c0*/  SHFL.IDX PT, R30, R27, R2, 0x1c1f ;  /* 0x001c1f021b1e7589 */ /* 0x000fe200000e0000 */
[----:B------:R-:W-:Y:S02]  /*1b8d0*/  SEL R36, R39, R42, P0 ;  /* 0x0000002a27247207 */ /* 0x000fe40000000000 */
[----:B------:R-:W-:Y:S02]  /*1b8e0*/  SEL R55, R0, R7, P0 ;  /* 0x0000000700377207 */ /* 0x000fe40000000000 */
[----:B------:R-:W-:Y:S01]  /*1b8f0*/  SEL R64, R7, R0, P0 ;  /* 0x0000000007407207 */ /* 0x000fe20000000000 */
        /* <DEDUP_REMOVED lines=11> */
[----:B------:R-:W-:Y:S01]  /*1b9b0*/  LOP3.LUT R7, R2, 0x2, RZ, 0x3c, !PT ;  /* 0x0000000202077812 */ /* 0x000fe200078e3cff */
[----:B------:R-:W-:Y:S01]  /*1b9c0*/  SHFL.IDX PT, R41, R41, R2, 0x1c1f ;  /* 0x001c1f0229297589 */ /* 0x000fe200000e0000 */
[----:B------:R-:W-:Y:S02]  /*1b9d0*/  SEL R37, R74, R129, P0 ;  /* 0x000000814a257207 */ /* 0x000fe40000000000 */
[----:B------:R-:W-:Y:S01]  /*1b9e0*/  SEL R44, R129, R74, P0 ;  /* 0x0000004a812c7207 */ /* 0x000fe20000000000 */
[----:B------:R-:W0:Y:S01]  /*1b9f0*/  SHFL.IDX PT, R40, R36, R7, 0x1c1f ;  /* 0x001c1f0724287589 */ /* 0x000e2200000e0000 */
        /* <DEDUP_REMOVED lines=23> */
[----:B------:R-:W1:Y:S01]  /*1bb70*/  SHFL.IDX PT, R29, R28, R7, 0x1c1f ;  /* 0x001c1f071c1d7589 */ /* 0x000e6200000e0000 */
        /* <DEDUP_REMOVED lines=20> */
[----:B------:R1:W2:Y:S01]  /*1bcc0*/  SHFL.IDX PT, R31, R32, R7, 0x1c1f ;  /* 0x001c1f07201f7589 */ /* 0x0002a200000e0000 */
[----:B------:R-:W-:Y:S02]  /*1bcd0*/  SEL R111, R122, R123, P0 ;  /* 0x0000007b7a6f7207 */ /* 0x000fe40000000000 */
[----:B------:R-:W-:Y:S01]  /*1bce0*/  SEL R116, R123, R122, P0 ;  /* 0x0000007a7b747207 */ /* 0x000fe20000000000 */
[----:B------:R-:W-:Y:S01]  /*1bcf0*/  SHFL.IDX PT, R25, R20, R7, 0x1c1f ;  /* 0x001c1f0714197589 */ /* 0x000fe200000e0000 */
[----:B------:R-:W-:-:S02]  /*1bd00*/  SEL R66, R9, R66, P0 ;  /* 0x0000004209427207 */ /* 0x000fc40000000000 */
[----:B------:R-:W-:Y:S01]  /*1bd10*/  SEL R5, R3, R90, P0 ;  /* 0x0000005a03057207 */ /* 0x000fe20000000000 */
[----:B------:R-:W3:Y:S01]  /*1bd20*/  SHFL.IDX PT, R9, R4, R7, 0x1c1f ;  /* 0x001c1f0704097589 */ /* 0x000ee200000e0000 */
[----:B------:R-:W-:Y:S02]  /*1bd30*/  SEL R3, R90, R3, P0 ;  /* 0x000000035a037207 */ /* 0x000fe40000000000 */
[----:B0-----:R-:W-:Y:S01]  /*1bd40*/  SEL R12, R33, R40, P0 ;  /* 0x00000028210c7207 */ /* 0x001fe20000000000 */
[----:B------:R-:W-:Y:S01]  /*1bd50*/  SHFL.IDX PT, R46, R46, R7, 0x1c1f ;  /* 0x001c1f072e2e7589 */ /* 0x000fe200000e0000 */
[----:B------:R-:W-:Y:S02]  /*1bd60*/  SEL R14, R40, R33, P0 ;  /* 0x00000021280e7207 */ /* 0x000fe40000000000 */
[----:B-1----:R-:W-:Y:S01]  /*1bd70*/  SEL R32, R34, R29, P0 ;  /* 0x0000001d22207207 */ /* 0x002fe20000000000 */
[----:B------:R-:W0:Y:S01]  /*1bd80*/  SHFL.IDX PT, R52, R52, R7, 0x1c1f ;  /* 0x001c1f0734347589 */ /* 0x000e2200000e0000 */
[----:B------:R-:W-:-:S02]  /*1bd90*/  SEL R40, R35, R42, P0 ;  /* 0x0000002a23287207 */ /* 0x000fc40000000000 */
[----:B------:R-:W-:Y:S01]  /*1bda0*/  SEL R34, R29, R34, P0 ;  /* 0x000000221d227207 */ /* 0x000fe20000000000 */
[----:B------:R0:W1:Y:S01]  /*1bdb0*/  SHFL.IDX PT, R86, R68, R7, 0x1c1f ;  /* 0x001c1f0744567589 */ /* 0x00006200000e0000 */
[----:B------:R-:W-:-:S03]  /*1bdc0*/  SEL R42, R42, R35, P0 ;  /* 0x000000232a2a7207 */ /* 0x000fc60000000000 */
[----:B------:R4:W5:Y:S01]  /*1bdd0*/  SHFL.IDX PT, R88, R70, R7, 0x1c1f ;  /* 0x001c1f0746587589 */ /* 0x00096200000e0000 */
[----:B--2---:R-:W-:Y:S02]  /*1bde0*/  SEL R36, R38, R31, P0 ;  /* 0x0000001f26247207 */ /* 0x004fe40000000000 */
[----:B------:R-:W-:Y:S01]  /*1bdf0*/  SEL R38, R31, R38, P0 ;  /* 0x000000261f267207 */ /* 0x000fe20000000000 */
[----:B------:R-:W-:Y:S04]  /*1be00*/  SHFL.IDX PT, R47, R47, R2, 0x1c1f ;  /* 0x001c1f022f2f7589 */ /* 0x000fe800000e0000 */
[----:B------:R-:W-:Y:S01]  /*1be10*/  SHFL.IDX PT, R49, R49, R2, 0x1c1f ;  /* 0x001c1f0231317589 */ /* 0x000fe200000e0000 */
[----:B---3--:R-:W-:Y:S02]  /*1be20*/  SEL R4, R6, R9, P0 ;  /* 0x0000000906047207 */ /* 0x008fe40000000000 */
[----:B------:R-:W-:Y:S01]  /*1be30*/  SEL R6, R9, R6, P0 ;  /* 0x0000000609067207 */ /* 0x000fe20000000000 */
[----:B------:R-:W-:Y:S04]  /*1be40*/  SHFL.IDX PT, R51, R51, R2, 0x1c1f ;  /* 0x001c1f0233337589 */ /* 0x000fe800000e0000 */
[----:B------:R-:W-:Y:S01]  /*1be50*/  SHFL.IDX PT, R69, R69, R2, 0x1c1f ;  /* 0x001c1f0245457589 */ /* 0x000fe200000e0000 */
[----:B0-----:R-:W-:-:S02]  /*1be60*/  SEL R68, R45, R52, P0 ;  /* 0x000000342d447207 */ /* 0x001fc40000000000 */
[----:B----4-:R-:W-:Y:S01]  /*1be70*/  SEL R70, R52, R45, P0 ;  /* 0x0000002d34467207 */ /* 0x010fe20000000000 */
[----:B------:R-:W-:Y:S01]  /*1be80*/  SHFL.IDX PT, R71, R71, R2, 0x1c1f ;  /* 0x001c1f0247477589 */ /* 0x000fe200000e0000 */
[----:B-1----:R-:W-:Y:S02]  /*1be90*/  SEL R29, R61, R86, P0 ;  /* 0x000000563d1d7207 */ /* 0x002fe40000000000 */
[----:B------:R-:W-:Y:S01]  /*1bea0*/  SEL R31, R86, R61, P0 ;  /* 0x0000003d561f7207 */ /* 0x000fe20000000000 */
[----:B------:R0:W1:Y:S01]  /*1beb0*/  SHFL.IDX PT, R27, R24, R7, 0x1c1f ;  /* 0x001c1f07181b7589 */ /* 0x00006200000e0000 */
[----:B-----5:R-:W-:Y:S02]  /*1bec0*/  SEL R33, R63, R88, P0 ;  /* 0x000000583f217207 */ /* 0x020fe40000000000 */
[----:B------:R-:W-:Y:S01]  /*1bed0*/  SEL R35, R88, R63, P0 ;  /* 0x0000003f58237207 */ /* 0x000fe20000000000 */
[----:B------:R-:W2:Y:S04]  /*1bee0*/  SHFL.IDX PT, R54, R54, R7, 0x1c1f ;  /* 0x001c1f0736367589 */ /* 0x000ea800000e0000 */
[----:B------:R-:W-:Y:S01]  /*1bef0*/  SHFL.IDX PT, R58, R58, R7, 0x1c1f ;  /* 0x001c1f073a3a7589 */ /* 0x000fe200000e0000 */
[----:B0-----:R-:W-:-:S03]  /*1bf00*/  SEL R24, R26, R25, P0 ;  /* 0x000000191a187207 */ /* 0x001fc60000000000 */
[----:B------:R0:W3:Y:S01]  /*1bf10*/  SHFL.IDX PT, R20, R60, R7, 0x1c1f ;  /* 0x001c1f073c147589 */ /* 0x0000e200000e0000 */
[----:B------:R-:W-:-:S03]  /*1bf20*/  SEL R26, R25, R26, P0 ;  /* 0x0000001a191a7207 */ /* 0x000fc60000000000 */
[----:B------:R3:W-:Y:S04]  /*1bf30*/  SHFL.IDX PT, R94, R80, R7, 0x1c1f ;  /* 0x001c1f07505e7589 */ /* 0x0007e800000e0000 */
[----:B------:R4:W5:Y:S01]  /*1bf40*/  SHFL.IDX PT, R96, R82, R7, 0x1c1f ;  /* 0x001c1f0752607589 */ /* 0x00096200000e0000 */
[----:B0-----:R-:W-:-:S03]  /*1bf50*/  SEL R60, R37, R44, P0 ;  /* 0x0000002c253c7207 */ /* 0x001fc60000000000 */
[----:B------:R-:W-:Y:S01]  /*1bf60*/  SHFL.IDX PT, R65, R65, R2, 0x1c1f ;  /* 0x001c1f0241417589 */ /* 0x000fe200000e0000 */
[----:B-1----:R-:W-:Y:S02]  /*1bf70*/  SEL R28, R30, R27, P0 ;  /* 0x0000001b1e1c7207 */ /* 0x002fe40000000000 */
[----:B------:R-:W-:Y:S01]  /*1bf80*/  SEL R30, R27, R30, P0 ;  /* 0x0000001e1b1e7207 */ /* 0x000fe20000000000 */
[----:B------:R-:W-:Y:S01]  /*1bf90*/  SHFL.IDX PT, R67, R67, R2, 0x1c1f ;  /* 0x001c1f0243437589 */ /* 0x000fe200000e0000 */
[----:B--2---:R-:W-:Y:S02]  /*1bfa0*/  SEL R52, R47, R54, P0 ;  /* 0x000000362f347207 */ /* 0x004fe40000000000 */
[----:B------:R-:W-:Y:S01]  /*1bfb0*/  SEL R54, R54, R47, P0 ;  /* 0x0000002f36367207 */ /* 0x000fe20000000000 */
[----:B------:R-:W-:Y:S04]  /*1bfc0*/  SHFL.IDX PT, R77, R77, R2, 0x1c1f ;  /* 0x001c1f024d4d7589 */ /* 0x000fe800000e0000 */
[----:B------:R-:W-:Y:S01]  /*1bfd0*/  SHFL.IDX PT, R79, R79, R2, 0x1c1f ;  /* 0x001c1f024f4f7589 */ /* 0x000fe200000e0000 */
[----:B---3--:R-:W-:-:S02]  /*1bfe0*/  SEL R80, R51, R20, P0 ;  /* 0x0000001433507207 */ /* 0x008fc40000000000 */
[----:B----4-:R-:W-:Y:S01]  /*1bff0*/  SEL R82, R20, R51, P0 ;  /* 0x0000003314527207 */ /* 0x010fe20000000000 */
[----:B------:R-:W0:Y:S04]  /*1c000*/  SHFL.IDX PT, R21, R8, R7, 0x1c1f ;  /* 0x001c1f0708157589 */ /* 0x000e2800000e0000 */
[----:B------:R1:W-:Y:S01]  /*1c010*/  SHFL.IDX PT, R72, R62, R7, 0x1c1f ;  /* 0x001c1f073e487589 */ /* 0x0003e200000e0000 */
[----:B-----5:R-:W-:Y:S02]  /*1c020*/  SEL R61, R71, R96, P0 ;  /* 0x00000060473d7207 */ /* 0x020fe40000000000 */
[----:B------:R-:W-:Y:S01]  /*1c030*/  SEL R63, R96, R71, P0 ;  /* 0x00000047603f7207 */ /* 0x000fe20000000000 */
[----:B------:R2:W3:Y:S04]  /*1c040*/  SHFL.IDX PT, R74, R64, R7, 0x1c1f ;  /* 0x001c1f07404a7589 */ /* 0x0004e800000e0000 */
[----:B------:R4:W5:Y:S01]  /*1c050*/  SHFL.IDX PT, R90, R76, R7, 0x1c1f ;  /* 0x001c1f074c5a7589 */ /* 0x00096200000e0000 */
[----:B-1----:R-:W-:-:S03]  /*1c060*/  SEL R62, R44, R37, P0 ;  /* 0x000000252c3e7207 */ /* 0x002fc60000000000 */
[----:B------:R1:W5:Y:S01]  /*1c070*/  SHFL.IDX PT, R92, R78, R7, 0x1c1f ;  /* 0x001c1f074e5c7589 */ /* 0x00036200000e0000 */
[----:B------:R-:W-:Y:S02]  /*1c080*/  SEL R44, R39, R46, P0 ;  /* 0x0000002e272c7207 */ /* 0x000fe40000000000 */
[----:B--2---:R-:W-:Y:S01]  /*1c090*/  SEL R64, R41, R48, P0 ;  /* 0x0000003029407207 */ /* 0x004fe20000000000 */
[----:B------:R-:W2:Y:S01]  /*1c0a0*/  SHFL.IDX PT, R110, R110, R7, 0x1c1f ;  /* 0x001c1f076e6e7589 */ /* 0x000ea200000e0000 */
[----:B------:R-:W-:Y:S02]  /*1c0b0*/  SEL R46, R46, R39, P0 ;  /* 0x000000272e2e7207 */ /* 0x000fe40000000000 */
[----:B----4-:R-:W-:Y:S01]  /*1c0c0*/  SEL R76, R49, R58, P0 ;  /* 0x0000003a314c7207 */ /* 0x010fe20000000000 */
[----:B------:R-:W4:Y:S01]  /*1c0d0*/  SHFL.IDX PT, R112, R112, R7, 0x1c1f ;  /* 0x001c1f0770707589 */ /* 0x000f2200000e0000 */
[----:B0-----:R-:W-:Y:S02]  /*1c0e0*/  SEL R8, R10, R21, P0 ;  /* 0x000000150a087207 */ /* 0x001fe40000000000 */
[----:B-1----:R-:W-:Y:S01]  /*1c0f0*/  SEL R78, R58, R49, P0 ;  /* 0x000000313a4e7207 */ /* 0x002fe20000000000 */
[----:B------:R-:W-:Y:S01]  /*1c100*/  SHFL.IDX PT, R59, R59, R2, 0x1c1f ;  /* 0x001c1f023b3b7589 */ /* 0x000fe200000e0000 */
[----:B------:R-:W-:-:S03]  /*1c110*/  SEL R10, R21, R10, P0 ;  /* 0x0000000a150a7207 */ /* 0x000fc60000000000 */
[----:B------:R-:W-:Y:S01]  /*1c120*/  SHFL.IDX PT, R73, R73, R2, 0x1c1f ;  /* 0x001c1f0249497589 */ /* 0x000fe200000e0000 */
[----:B---3--:R-:W-:Y:S02]  /*1c130*/  SEL R9, R55, R74, P0 ;  /* 0x0000004a37097207 */ /* 0x008fe40000000000 */
[----:B------:R-:W-:Y:S01]  /*1c140*/  SEL R11, R74, R55, P0 ;  /* 0x000000374a0b7207 */ /* 0x000fe20000000000 */
[----:B------:R-:W-:Y:S01]  /*1c150*/  SHFL.IDX PT, R75, R75, R2, 0x1c1f ;  /* 0x001c1f024b4b7589 */ /* 0x000fe200000e0000 */
[----:B-----5:R-:W-:Y:S02]  /*1c160*/  SEL R37, R65, R90, P0 ;  /* 0x0000005a41257207 */ /* 0x020fe40000000000 */
[----:B------:R-:W-:Y:S01]  /*1c170*/  SEL R39, R90, R65, P0 ;  /* 0x000000415a277207 */ /* 0x000fe20000000000 */
[----:B------:R-:W-:Y:S01]  /*1c180*/  SHFL.IDX PT, R109, R109, R2, 0x1c1f ;  /* 0x001c1f026d6d7589 */ /* 0x000fe200000e0000 */
[----:B------:R-:W-:Y:S02]  /*1c190*/  SEL R13, R67, R92, P0 ;  /* 0x0000005c430d7207 */ /* 0x000fe40000000000 */
[----:B------:R-:W-:Y:S01]  /*1c1a0*/  SEL R15, R92, R67, P0 ;  /* 0x000000435c0f7207 */ /* 0x000fe20000000000 */
[----:B------:R-:W-:Y:S01]  /*1c1b0*/  SHFL.IDX PT, R111, R111, R2, 0x1c1f ;  /* 0x001c1f026f6f7589 */ /* 0x000fe200000e0000 */
[----:B--2---:R-:W-:-:S02]  /*1c1c0*/  SEL R49, R77, R110, P0 ;  /* 0x0000006e4d317207 */ /* 0x004fc40000000000 */
[----:B------:R-:W-:Y:S01]  /*1c1d0*/  SEL R51, R110, R77, P0 ;  /* 0x0000004d6e337207 */ /* 0x000fe20000000000 */
[----:B------:R0:W1:Y:S01]  /*1c1e0*/  SHFL.IDX PT, R84, R66, R7, 0x1c1f ;  /* 0x001c1f0742547589 */ /* 0x00006200000e0000 */
[----:B----4-:R-:W-:-:S03]  /*1c1f0*/  SEL R71, R112, R79, P0 ;  /* 0x0000004f70477207 */ /* 0x010fc60000000000 */
[----:B------:R-:W2:Y:S04]  /*1c200*/  SHFL.IDX PT, R98, R98, R7, 0x1c1f ;  /* 0x001c1f0762627589 */ /* 0x000ea800000e0000 */
[----:B------:R-:W3:Y:S01]  /*1c210*/  SHFL.IDX PT, R100, R100, R7, 0x1c1f ;  /* 0x001c1f0764647589 */ /* 0x000ee200000e0000 */
[----:B0-----:R-:W-:-:S03]  /*1c220*/  SEL R66, R48, R41, P0 ;  /* 0x0000002930427207 */ /* 0x001fc60000000000 */
[----:B------:R-:W0:Y:S01]  /*1c230*/  SHFL.IDX PT, R114, R114, R7, 0x1c1f ;  /* 0x001c1f0772727589 */ /* 0x000e2200000e0000 */
[----:B------:R-:W-:Y:S02]  /*1c240*/  SEL R48, R43, R50, P0 ;  /* 0x000000322b307207 */ /* 0x000fe40000000000 */
[----:B------:R-:W-:Y:S01]  /*1c250*/  SEL R50, R50, R43, P0 ;  /* 0x0000002b32327207 */ /* 0x000fe20000000000 */
[----:B------:R-:W4:Y:S01]  /*1c260*/  SHFL.IDX PT, R116, R116, R7, 0x1c1f ;  /* 0x001c1f0774747589 */ /* 0x000f2200000e0000 */
[----:B------:R-:W-:Y:S02]  /*1c270*/  SEL R41, R69, R94, P0 ;  /* 0x0000005e45297207 */ /* 0x000fe40000000000 */
[----:B------:R-:W-:Y:S01]  /*1c280*/  SEL R43, R94, R69, P0 ;  /* 0x000000455e2b7207 */ /* 0x000fe20000000000 */
[----:B------:R5:W4:Y:S01]  /*1c290*/  SHFL.IDX PT, R0, R5, R2, 0x1c1f ;  /* 0x001c1f0205007589 */ /* 0x000b2200000e0000 */
[----:B------:R-:W-:-:S03]  /*1c2a0*/  SEL R69, R79, R112, P0 ;  /* 0x000000704f457207 */ /* 0x000fc60000000000 */
[----:B------:R3:W4:Y:S01]  /*1c2b0*/  SHFL.IDX PT, R3, R3, R7, 0x1c1f ;  /* 0x001c1f0703037589 */ /* 0x00072200000e0000 */
[----:B-1----:R-:W-:Y:S02]  /*1c2c0*/  SEL R25, R59, R84, P0 ;  /* 0x000000543b197207 */ /* 0x002fe40000000000 */
[----:B------:R-:W-:Y:S02]  /*1c2d0*/  SEL R27, R84, R59, P0 ;  /* 0x0000003b541b7207 */ /* 0x000fe40000000000 */
[----:B--2---:R-:W-:Y:S01]  /*1c2e0*/  SEL R45, R73, R98, P0 ;  /* 0x00000062492d7207 */ /* 0x004fe20000000000 */
[----:B-----5:R-:W-:Y:S01]  /*1c2f0*/  IMAD.MOV.U32 R2, RZ, RZ, RZ ;  /* 0x000000ffff027224 */ /* 0x020fe200078e00ff */
[----:B------:R-:W-:Y:S02]  /*1c300*/  SEL R5, R53, R72, P0 ;  /* 0x0000004835057207 */ /* 0x000fe40000000000 */
[----:B------:R-:W-:Y:S02]  /*1c310*/  SEL R47, R98, R73, P0 ;  /* 0x00000049622f7207 */ /* 0x000fe40000000000 */
[----:B---3--:R-:W-:-:S02]  /*1c320*/  SEL R7, R72, R53, P0 ;  /* 0x0000003548077207 */ /* 0x008fc40000000000 */
[----:B------:R-:W-:Y:S02]  /*1c330*/  SEL R65, R75, R100, P0 ;  /* 0x000000644b417207 */ /* 0x000fe40000000000 */
[----:B------:R-:W-:Y:S02]  /*1c340*/  SEL R67, R100, R75, P0 ;  /* 0x0000004b64437207 */ /* 0x000fe40000000000 */
[----:B0-----:R-:W-:Y:S02]  /*1c350*/  SEL R53, R109, R114, P0 ;  /* 0x000000726d357207 */ /* 0x001fe40000000000 */
[----:B------:R-:W-:Y:S02]  /*1c360*/  SEL R55, R114, R109, P0 ;  /* 0x0000006d72377207 */ /* 0x000fe40000000000 */
[----:B----4-:R-:W-:Y:S02]  /*1c370*/  SEL R77, R111, R116, P0 ;  /* 0x000000746f4d7207 */ /* 0x010fe40000000000 */
[----:B------:R-:W-:-:S07]  /*1c380*/  SEL R79, R116, R111, P0 ;  /* 0x0000006f744f7207 */ /* 0x000fce0000000000 */
.L_x_694:
[----:B------:R-:W-:Y:S05]  /*1c390*/  WARPSYNC.ALL ;  /* 0x0000000000007948 */ /* 0x000fea0003800000 */
[----:B------:R-:W-:Y:S06]  /*1c3a0*/  BAR.SYNC.DEFER_BLOCKING 0x1, 0x100 ;  /* 0x0044000000007b1d */ /* 0x000fec0000010000 */
[----:B------:R-:W-:-:S02]  /*1c3b0*/  ULDC.64 UR4, c[0x0][0xbd8] ;  /* 0x0002f60000047ab9 */ /* 0x000fc40000000a00 */
[----:B------:R-:W-:Y:S02]  /*1c3c0*/  ISETP.NE.U32.AND P1, PT, RZ, UR4, PT ;  /* 0x00000004ff007c0c */ /* 0x000fe4000bf25070 */
[----:B------:R-:W-:Y:S02]  /*1c3d0*/  IADD3 R20, P2, R93, UR4, RZ ;  /* 0x000000045d147c10 */ /* 0x000fe4000ff5e0ff */
[----:B------:R-:W-:Y:S02]  /*1c3e0*/  ISETP.NE.AND.EX P1, PT, RZ, UR5, PT, P1 ;  /* 0x00000005ff007c0c */ /* 0x000fe4000bf25310 */
[----:B------:R-:W-:Y:S01]  /*1c3f0*/  IADD3.X R21, R106, UR5, RZ, P2, !PT ;  /* 0x000000056a157c10 */ /* 0x000fe200097fe4ff */
[----:B------:R-:W-:Y:S01]  /*1c400*/  ULDC.64 UR4, c[0x0][0xbe0] ;  /* 0x0002f80000047ab9 */ /* 0x000fe20000000a00 */
[----:B------:R-:W-:Y:S04]  /*1c410*/  STSM.16.M88.4 [R108], R4 ;  /* 0x000000046c007844 */ /* 0x000fe80000000200 */
[----:B------:R0:W-:Y:S04]  /*1c420*/  STSM.16.M88.4 [R81], R8 ;  /* 0x0000000851007844 */ /* 0x0001e80000000200 */
[----:B------:R1:W-:Y:S04]  /*1c430*/  STSM.16.M88.4 [R83], R24 ;  /* 0x0000001853007844 */ /* 0x0003e80000000200 */
[----:B------:R2:W-:Y:S04]  /*1c440*/  STSM.16.M88.4 [R95], R28 ;  /* 0x0000001c5f007844 */ /* 0x0005e80000000200 */
[----:B------:R2:W-:Y:S04]  /*1c450*/  STSM.16.M88.4 [R97], R32 ;  /* 0x0000002061007844 */ /* 0x0005e80000000200 */
[----:B------:R2:W-:Y:S01]  /*1c460*/  STSM.16.M88.4 [R99], R36 ;  /* 0x0000002463007844 */ /* 0x0005e20000000200 */
[----:B0-----:R-:W-:-:S03]  /*1c470*/  SEL R81, R0, R3, P0 ;  /* 0x0000000300517207 */ /* 0x001fc60000000000 */
[----:B------:R2:W-:Y:S01]  /*1c480*/  STSM.16.M88.4 [R101], R12 ;  /* 0x0000000c65007844 */ /* 0x0005e20000000200 */
[----:B-1----:R-:W-:-:S03]  /*1c490*/  SEL R83, R3, R0, P0 ;  /* 0x0000000003537207 */ /* 0x002fc60000000000 */
[----:B------:R2:W-:Y:S04]  /*1c4a0*/  STSM.16.M88.4 [R102], R40 ;  /* 0x0000002866007844 */ /* 0x0005e80000000200 */
[----:B------:R2:W-:Y:S04]  /*1c4b0*/  STSM.16.M88.4 [R103], R60 ;  /* 0x0000003c67007844 */ /* 0x0005e80000000200 */
[----:B------:R2:W-:Y:S04]  /*1c4c0*/  STSM.16.M88.4 [R104], R44 ;  /* 0x0000002c68007844 */ /* 0x0005e80000000200 */
[----:B------:R2:W-:Y:S01]  /*1c4d0*/  STSM.16.M88.4 [R105], R64 ;  /* 0x0000004069007844 */ /* 0x0005e20000000200 */
[----:B------:R-:W-:-:S03]  /*1c4e0*/  ISETP.NE.U32.AND P0, PT, RZ, UR4, PT ;  /* 0x00000004ff007c0c */ /* 0x000fc6000bf05070 */
[----:B------:R2:W-:Y:S04]  /*1c4f0*/  STSM.16.M88.4 [R107], R48 ;  /* 0x000000306b007844 */ /* 0x0005e80000000200 */
[----:B------:R2:W-:Y:S01]  /*1c500*/  STSM.16.M88.4 [R85], R68 ;  /* 0x0000004455007844 */ /* 0x0005e20000000200 */
[----:B------:R-:W-:-:S03]  /*1c510*/  VIADD R0, R142, 0xffffff80 ;  /* 0xffffff808e007836 */ /* 0x000fc60000000000 */
[----:B------:R2:W-:Y:S04]  /*1c520*/  STSM.16.M88.4 [R87], R52 ;  /* 0x0000003457007844 */ /* 0x0005e80000000200 */
[----:B------:R2:W-:Y:S01]  /*1c530*/  STSM.16.M88.4 [R89], R76 ;  /* 0x0000004c59007844 */ /* 0x0005e20000000200 */
[----:B------:R-:W-:-:S03]  /*1c540*/  ISETP.NE.AND.EX P0, PT, RZ, UR5, PT, P0 ;  /* 0x00000005ff007c0c */ /* 0x000fc6000bf05300 */
[----:B------:R2:W-:Y:S01]  /*1c550*/  STSM.16.M88.4 [R91], R80 ;  /* 0x000000505b007844 */ /* 0x0005e20000000200 */
[----:B------:R-:W-:Y:S01]  /*1c560*/  BAR.SYNC.DEFER_BLOCKING 0x1, 0x100 ;  /* 0x0044000000007b1d */ /* 0x000fe20000010000 */
[----:B------:R-:W-:-:S04]  /*1c570*/  SHF.R.S32.HI R3, RZ, 0x1f, R0 ;  /* 0x0000001fff037819 */ /* 0x000fc80000011400 */
[----:B------:R-:W-:-:S04]  /*1c580*/  LEA.HI R6, R3, R0, RZ, 0x7 ;  /* 0x0000000003067211 */ /* 0x000fc800078f38ff */
[----:B------:R-:W-:Y:S02]  /*1c590*/  @P0 IADD3 R4, P2, R93, UR4, RZ ;  /* 0x000000045d040c10 */ /* 0x000fe4000ff5e0ff */
[----:B------:R-:W-:Y:S01]  /*1c5a0*/  LOP3.LUT R3, R6, 0xffffff80, RZ, 0xc0, !PT ;  /* 0xffffff8006037812 */ /* 0x000fe200078ec0ff */
[----:B------:R-:W-:Y:S01]  /*1c5b0*/  ULDC UR4, c[0x0][0xa88] ;  /* 0x0002a20000047ab9 */ /* 0x000fe20000000800 */
[----:B------:R-:W-:Y:S02]  /*1c5c0*/  @P0 IADD3.X R5, R106, UR5, RZ, P2, !PT ;  /* 0x000000056a050c10 */ /* 0x000fe400097fe4ff */
[----:B------:R-:W-:Y:S01]  /*1c5d0*/  IADD3 R10, R0, -R3, RZ ;  /* 0x80000003000a7210 */ /* 0x000fe20007ffe0ff */
[----:B------:R-:W-:Y:S01]  /*1c5e0*/  IMAD.U32 R0, RZ, RZ, UR4 ;  /* 0x00000004ff007e24 */ /* 0x000fe2000f8e00ff */
[----:B------:R2:W5:Y:S02]  /*1c5f0*/  @P1 LDG.E R2, desc[UR42][R20.64] ;  /* 0x0000002a14021981 */ /* 0x000564000c1e1900 */
[----:B------:R-:W-:-:S03]  /*1c600*/  SHF.R.S32.HI R7, RZ, 0x1f, R10 ;  /* 0x0000001fff077819 */ /* 0x000fc6000001140a */
[----:B------:R2:W5:Y:S01]  /*1c610*/  @P0 LDG.E R0, desc[UR42][R4.64] ;  /* 0x0000002a04000981 */ /* 0x000562000c1e1900 */
[----:B------:R-:W-:-:S04]  /*1c620*/  LEA.HI R3, R7, R10, RZ, 0x2 ;  /* 0x0000000a07037211 */ /* 0x000fc800078f10ff */
[--C-:B------:R-:W-:Y:S02]  /*1c630*/  SHF.R.S32.HI R8, RZ, 0x2, R3.reuse ;  /* 0x00000002ff087819 */ /* 0x100fe40000011403 */
[----:B------:R-:W-:-:S04]  /*1c640*/  SHF.R.S32.HI R3, RZ, 0x1f, R3 ;  /* 0x0000001fff037819 */ /* 0x000fc80000011403 */
[----:B------:R-:W-:Y:S01]  /*1c650*/  LEA.HI R9, R3, R8, RZ, 0x3 ;  /* 0x0000000803097211 */ /* 0x000fe200078f18ff */
[----:B--2---:R-:W-:Y:S06]  /*1c660*/  @P0 BRA `(.L_x_453) ;  /* 0x0000000000100947 */ /* 0x004fec0003800000 */
[----:B------:R-:W-:Y:S05]  /*1c670*/  @!P1 BRA `(.L_x_453) ;  /* 0x00000000000c9947 */ /* 0x000fea0003800000 */
[----:B------:R-:W2:Y:S04]  /*1c680*/  LDG.E R3, desc[UR42][R20.64] ;  /* 0x0000002a14037981 */ /* 0x000ea8000c1e1900 */
[----:B-----5:R-:W2:Y:S02]  /*1c690*/  LDG.E R0, desc[UR42][R20.64+0x4] ;  /* 0x0000042a14007981 */ /* 0x020ea4000c1e1900 */
[----:B--2---:R-:W-:-:S07]  /*1c6a0*/  IMAD.IADD R0, R0, 0x1, -R3 ;  /* 0x0000000100007824 */ /* 0x004fce00078e0a03 */
.L_x_453:
[----:B------:R-:W2:Y:S01]  /*1c6b0*/  LDL.LU R79, [R1+0x34] ;  /* 0x00003400014f7983 */ /* 0x000ea20000300800 */
[----:B------:R-:W-:Y:S01]  /*1c6c0*/  SHF.R.S32.HI R11, RZ, 0x7, R6 ;  /* 0x00000007ff0b7819 */ /* 0x000fe20000011406 */
[----:B------:R-:W-:Y:S02]  /*1c6d0*/  ULDC.64 UR4, c[0x0][0xb70] ;  /* 0x0002dc0000047ab9 */ /* 0x000fe40000000a00 */
[----:B------:R-:W3:Y:S01]  /*1c6e0*/  LDL.LU R80, [R1+0x3c] ;  /* 0x00003c0001507983 */ /* 0x000ee20000300800 */
[----:B------:R-:W-:Y:S02]  /*1c6f0*/  LOP3.LUT R9, R9, 0xfffffff8, RZ, 0xc0, !PT ;  /* 0xfffffff809097812 */ /* 0x000fe400078ec0ff */
[----:B------:R-:W-:Y:S02]  /*1c700*/  LEA.HI R6, R6, R11, RZ, 0x1 ;  /* 0x0000000b06067211 */ /* 0x000fe400078f08ff */
[----:B------:R-:W-:Y:S02]  /*1c710*/  LEA.HI R7, R7, R10, RZ, 0x5 ;  /* 0x0000000a07077211 */ /* 0x000fe400078f28ff */
[----:B------:R-:W-:-:S02]  /*1c720*/  IADD3 R13, R8, -R9, RZ ;  /* 0x80000009080d7210 */ /* 0x000fc40007ffe0ff */
[----:B-----5:R-:W-:Y:S02]  /*1c730*/  SHF.R.S32.HI R3, RZ, 0x1f, R2 ;  /* 0x0000001fff037819 */ /* 0x020fe40000011402 */
[----:B------:R-:W-:Y:S02]  /*1c740*/  LOP3.LUT R6, R6, 0x3fffffe, RZ, 0xc0, !PT ;  /* 0x03fffffe06067812 */ /* 0x000fe400078ec0ff */
[----:B------:R-:W-:Y:S01]  /*1c750*/  SHF.R.S32.HI R8, RZ, 0x5, R7 ;  /* 0x00000005ff087819 */ /* 0x000fe20000011407 */
[----:B------:R-:W-:Y:S01]  /*1c760*/  IMAD R7, R22, 0x40, R18 ;  /* 0x0000004016077824 */ /* 0x000fe200078e0212 */
[----:B------:R-:W-:Y:S01]  /*1c770*/  SEL R78, R139, RZ, !P1 ;  /* 0x000000ff8b4e7207 */ /* 0x000fe20004800000 */
[----:B------:R-:W-:Y:S01]  /*1c780*/  IMAD.IADD R6, R11, 0x1, -R6 ;  /* 0x000000010b067824 */ /* 0x000fe200078e0a06 */
[----:B------:R-:W-:Y:S01]  /*1c790*/  LEA R13, R8, R13, 0x4 ;  /* 0x0000000d080d7211 */ /* 0x000fe200078e20ff */
[----:B------:R-:W-:Y:S01]  /*1c7a0*/  IMAD.WIDE R56, R7, 0x2, R56 ;  /* 0x0000000207387825 */ /* 0x000fe200078e0238 */
[----:B------:R-:W-:-:S03]  /*1c7b0*/  SEL R81, R130, RZ, !P1 ;  /* 0x000000ff82517207 */ /* 0x000fc60004800000 */
[----:B------:R-:W-:Y:S01]  /*1c7c0*/  IMAD R11, R6, 0x40, R13 ;  /* 0x00000040060b7824 */ /* 0x000fe200078e020d */
[C---:B------:R-:W-:Y:S02]  /*1c7d0*/  IADD3 R13, P5, R56.reuse, 0x2000, RZ ;  /* 0x00002000380d7810 */ /* 0x040fe40007fbe0ff */
[C---:B------:R-:W-:Y:S02]  /*1c7e0*/  IADD3 R25, P4, R56.reuse, 0x3000, RZ ;  /* 0x0000300038197810 */ /* 0x040fe40007f9e0ff */
[----:B------:R-:W-:Y:S02]  /*1c7f0*/  IADD3 R29, P3, R56, 0x4000, RZ ;  /* 0x00004000381d7810 */ /* 0x000fe40007f7e0ff */
[----:B------:R-:W-:Y:S02]  /*1c800*/  LOP3.LUT R12, R13, 0x380, RZ, 0xc0, !PT ;  /* 0x000003800d0c7812 */ /* 0x000fe400078ec0ff */
[----:B------:R-:W-:Y:S02]  /*1c810*/  LOP3.LUT R24, R25, 0x380, RZ, 0xc0, !PT ;  /* 0x0000038019187812 */ /* 0x000fe400078ec0ff */
[----:B------:R-:W-:-:S02]  /*1c820*/  LOP3.LUT R28, R29, 0x380, RZ, 0xc0, !PT ;  /* 0x000003801d1c7812 */ /* 0x000fc400078ec0ff */
[----:B------:R-:W-:Y:S02]  /*1c830*/  SHF.R.U64 R12, R12, 0x3, RZ ;  /* 0x000000030c0c7819 */ /* 0x000fe400000012ff */
[----:B------:R-:W-:Y:S02]  /*1c840*/  SHF.R.U64 R24, R24, 0x3, RZ ;  /* 0x0000000318187819 */ /* 0x000fe400000012ff */
[----:B------:R-:W-:Y:S02]  /*1c850*/  SHF.R.U64 R28, R28, 0x3, RZ ;  /* 0x000000031c1c7819 */ /* 0x000fe400000012ff */
[----:B------:R-:W-:Y:S01]  /*1c860*/  LOP3.LUT R12, R12, R13, RZ, 0x3c, !PT ;  /* 0x0000000d0c0c7212 */ /* 0x000fe200078e3cff */
[--C-:B------:R-:W-:Y:S01]  /*1c870*/  IMAD.X R13, RZ, RZ, R57.reuse, P5 ;  /* 0x000000ffff0d7224 */ /* 0x100fe200028e0639 */
[----:B------:R-:W-:Y:S02]  /*1c880*/  LOP3.LUT R24, R24, R25, RZ, 0x3c, !PT ;  /* 0x0000001918187212 */ /* 0x000fe400078e3cff */
[----:B------:R-:W-:Y:S01]  /*1c890*/  LOP3.LUT R28, R28, R29, RZ, 0x3c, !PT ;  /* 0x0000001d1c1c7212 */ /* 0x000fe200078e3cff */
[----:B------:R-:W-:Y:S01]  /*1c8a0*/  IMAD.X R29, RZ, RZ, R57, P3 ;  /* 0x000000ffff1d7224 */ /* 0x000fe200018e0639 */
[----:B------:R-:W-:-:S02]  /*1c8b0*/  IADD3.X R25, RZ, R57, RZ, P4, !PT ;  /* 0x00000039ff197210 */ /* 0x000fc400027fe4ff */
        /* <DEDUP_REMOVED lines=11> */
[----:B------:R-:W-:Y:S01]  /*1c970*/  LOP3.LUT R44, R44, R45, RZ, 0x3c, !PT ;  /* 0x0000002d2c2c7212 */ /* 0x000fe200078e3cff */
[----:B------:R-:W-:Y:S01]  /*1c980*/  IMAD.X R45, RZ, RZ, R57, P4 ;  /* 0x000000ffff2d7224 */ /* 0x000fe200020e0639 */
[----:B------:R-:W-:-:S02]  /*1c990*/  LOP3.LUT R48, R48, R49, RZ, 0x3c, !PT ;  /* 0x0000003130307212 */ /* 0x000fc400078e3cff */
[----:B------:R-:W-:Y:S02]  /*1c9a0*/  IADD3.X R49, RZ, R57, RZ, P3, !PT ;  /* 0x00000039ff317210 */ /* 0x000fe40001ffe4ff */
[C---:B------:R-:W-:Y:S02]  /*1c9b0*/  IADD3 R61, P5, R56.reuse, 0xc000, RZ ;  /* 0x0000c000383d7810 */ /* 0x040fe40007fbe0ff */
[C---:B------:R-:W-:Y:S02]  /*1c9c0*/  IADD3 R65, P4, R56.reuse, 0xd000, RZ ;  /* 0x0000d00038417810 */ /* 0x040fe40007f9e0ff */
[----:B------:R-:W-:Y:S02]  /*1c9d0*/  IADD3 R69, P3, R56, 0xe000, RZ ;  /* 0x0000e00038457810 */ /* 0x000fe40007f7e0ff */
[----:B------:R-:W-:Y:S02]  /*1c9e0*/  LOP3.LUT R60, R61, 0x380, RZ, 0xc0, !PT ;  /* 0x000003803d3c7812 */ /* 0x000fe400078ec0ff */
[----:B------:R-:W-:-:S02]  /*1c9f0*/  LOP3.LUT R64, R65, 0x380, RZ, 0xc0, !PT ;  /* 0x0000038041407812 */ /* 0x000fc400078ec0ff */
[----:B------:R-:W-:Y:S02]  /*1ca00*/  LOP3.LUT R68, R69, 0x380, RZ, 0xc0, !PT ;  /* 0x0000038045447812 */ /* 0x000fe400078ec0ff */
        /* <DEDUP_REMOVED lines=8> */
[----:B------:R-:W-:Y:S01]  /*1ca90*/  IADD3.X R69, RZ, R57, RZ, P3, !PT ;  /* 0x00000039ff457210 */ /* 0x000fe20001ffe4ff */
[----:B------:R-:W-:Y:S01]  /*1caa0*/  BSSY B1, `(.L_x_454) ;  /* 0x000007e000017945 */ /* 0x000fe20003800000 */
[----:B--2---:R-:W-:Y:S02]  /*1cab0*/  SHF.R.S32.HI R76, RZ, 0x1f, R79 ;  /* 0x0000001fff4c7819 */ /* 0x004fe4000001144f */
[----:B---3--:R-:W-:-:S03]  /*1cac0*/  LEA R11, R80, R11, 0x7 ;  /* 0x0000000b500b7211 */ /* 0x008fc600078e38ff */
[----:B------:R-:W-:Y:S01]  /*1cad0*/  IMAD R4, R76, UR4, RZ ;  /* 0x000000044c047c24 */ /* 0x000fe2000f8e02ff */
[----:B------:R-:W-:-:S03]  /*1cae0*/  SHF.R.S32.HI R7, RZ, 0x1f, R11 ;  /* 0x0000001fff077819 */ /* 0x000fc6000001140b */
[C---:B------:R-:W-:Y:S02]  /*1caf0*/  IMAD R9, R79.reuse, UR5, R4 ;  /* 0x000000054f097c24 */ /* 0x040fe4000f8e0204 */
[----:B------:R-:W-:Y:S01]  /*1cb00*/  IMAD.WIDE.U32 R4, R79, UR4, R2 ;  /* 0x000000044f047c25 */ /* 0x000fe2000f8e0002 */
[----:B------:R-:W-:-:S03]  /*1cb10*/  ULDC.64 UR4, c[0x0][0xb78] ;  /* 0x0002de0000047ab9 */ /* 0x000fc60000000a00 */
[----:B------:R-:W-:Y:S01]  /*1cb20*/  IMAD.IADD R5, R5, 0x1, R9 ;  /* 0x0000000105057824 */ /* 0x000fe200078e0209 */
[----:B------:R-:W-:Y:S01]  /*1cb30*/  IADD3 R9, P2, R56, 0x1000, RZ ;  /* 0x0000100038097810 */ /* 0x000fe20007f5e0ff */
[----:B------:R-:W-:Y:S02]  /*1cb40*/  IMAD R6, R78, UR4, RZ ;  /* 0x000000044e067c24 */ /* 0x000fe4000f8e02ff */
[----:B------:R-:W-:Y:S01]  /*1cb50*/  IMAD.WIDE.U32 R4, R81, UR4, R4 ;  /* 0x0000000451047c25 */ /* 0x000fe2000f8e0004 */
[----:B------:R-:W-:-:S03]  /*1cb60*/  LOP3.LUT R8, R9, 0x380, RZ, 0xc0, !PT ;  /* 0x0000038009087812 */ /* 0x000fc600078ec0ff */
[----:B------:R-:W-:Y:S01]  /*1cb70*/  IMAD R6, R81, UR5, R6 ;  /* 0x0000000551067c24 */ /* 0x000fe2000f8e0206 */
[----:B------:R-:W-:Y:S01]  /*1cb80*/  IADD3 R4, P0, R11, R4, RZ ;  /* 0x000000040b047210 */ /* 0x000fe20007f1e0ff */
[----:B------:R-:W-:Y:S01]  /*1cb90*/  ULDC.64 UR4, c[0x0][0xb40] ;  /* 0x0002d00000047ab9 */ /* 0x000fe20000000a00 */
[----:B------:R-:W-:Y:S02]  /*1cba0*/  SHF.R.U64 R8, R8, 0x3, RZ ;  /* 0x0000000308087819 */ /* 0x000fe400000012ff */
[----:B------:R-:W-:Y:S01]  /*1cbb0*/  IADD3.X R7, R7, R5, R6, P0, !PT ;  /* 0x0000000507077210 */ /* 0x000fe200007fe406 */
[----:B------:R-:W-:Y:S01]  /*1cbc0*/  VIADD R5, R11, 0x8 ;  /* 0x000000080b057836 */ /* 0x000fe20000000000 */
[----:B------:R-:W-:Y:S02]  /*1cbd0*/  LEA R20, P1, R4, UR4, 0x2 ;  /* 0x0000000404147c11 */ /* 0x000fe4000f8210ff */
[----:B------:R-:W-:Y:S01]  /*1cbe0*/  LOP3.LUT R8, R8, R9, RZ, 0x3c, !PT ;  /* 0x0000000908087212 */ /* 0x000fe200078e3cff */
[----:B------:R-:W-:Y:S01]  /*1cbf0*/  IMAD.X R9, RZ, RZ, R57, P2 ;  /* 0x000000ffff097224 */ /* 0x000fe200010e0639 */
[----:B------:R-:W-:Y:S01]  /*1cc00*/  LEA.HI.X R21, R4, UR5, R7, 0x2, P1 ;  /* 0x0000000504157c11 */ /* 0x000fe200088f1407 */
[----:B------:R-:W-:Y:S01]  /*1cc10*/  ULDC.64 UR4, c[0x0][0xaa0] ;  /* 0x0002a80000047ab9 */ /* 0x000fe20000000a00 */
[----:B------:R-:W-:-:S02]  /*1cc20*/  IADD3 R37, P2, R56, 0x6000, RZ ;  /* 0x0000600038257810 */ /* 0x000fc40007f5e0ff */
[----:B------:R-:W-:Y:S02]  /*1cc30*/  IADD3 R33, P1, R56, 0x5000, RZ ;  /* 0x0000500038217810 */ /* 0x000fe40007f3e0ff */
[----:B------:R-:W-:Y:S02]  /*1cc40*/  LOP3.LUT R36, R37, 0x380, RZ, 0xc0, !PT ;  /* 0x0000038025247812 */ /* 0x000fe400078ec0ff */
[----:B------:R-:W-:Y:S02]  /*1cc50*/  LOP3.LUT R32, R33, 0x380, RZ, 0xc0, !PT ;  /* 0x0000038021207812 */ /* 0x000fe400078ec0ff */
[----:B------:R-:W-:Y:S02]  /*1cc60*/  SHF.R.U64 R36, R36, 0x3, RZ ;  /* 0x0000000324247819 */ /* 0x000fe400000012ff */
[----:B------:R-:W-:Y:S02]  /*1cc70*/  SHF.R.U64 R32, R32, 0x3, RZ ;  /* 0x0000000320207819 */ /* 0x000fe400000012ff */
[----:B------:R-:W-:-:S02]  /*1cc80*/  LOP3.LUT R36, R36, R37, RZ, 0x3c, !PT ;  /* 0x0000002524247212 */ /* 0x000fc400078e3cff */
[----:B------:R-:W-:Y:S01]  /*1cc90*/  LOP3.LUT R32, R32, R33, RZ, 0x3c, !PT ;  /* 0x0000002120207212 */ /* 0x000fe200078e3cff */
[----:B------:R-:W-:Y:S01]  /*1cca0*/  IMAD.X R33, RZ, RZ, R57, P1 ;  /* 0x000000ffff217224 */ /* 0x000fe200008e0639 */
[----:B------:R-:W-:Y:S02]  /*1ccb0*/  IADD3.X R37, RZ, R57, RZ, P2, !PT ;  /* 0x00000039ff257210 */ /* 0x000fe400017fe4ff */
[C---:B------:R-:W-:Y:S02]  /*1ccc0*/  IADD3 R59, P2, R56.reuse, 0xb000, RZ ;  /* 0x0000b000383b7810 */ /* 0x040fe40007f5e0ff */
[----:B------:R-:W-:Y:S02]  /*1ccd0*/  IADD3 R53, P1, R56, 0xa000, RZ ;  /* 0x0000a00038357810 */ /* 0x000fe40007f3e0ff */
[----:B------:R-:W-:Y:S02]  /*1cce0*/  LOP3.LUT R58, R59, 0x380, RZ, 0xc0, !PT ;  /* 0x000003803b3a7812 */ /* 0x000fe400078ec0ff */
[----:B------:R-:W-:-:S02]  /*1ccf0*/  LOP3.LUT R52, R53, 0x380, RZ, 0xc0, !PT ;  /* 0x0000038035347812 */ /* 0x000fc400078ec0ff */
[----:B------:R-:W-:Y:S02]  /*1cd00*/  SHF.R.U64 R58, R58, 0x3, RZ ;  /* 0x000000033a3a7819 */ /* 0x000fe400000012ff */
[----:B------:R-:W-:Y:S02]  /*1cd10*/  SHF.R.U64 R52, R52, 0x3, RZ ;  /* 0x0000000334347819 */ /* 0x000fe400000012ff */
[----:B------:R-:W-:Y:S02]  /*1cd20*/  LOP3.LUT P0, RZ, R10, 0x3, RZ, 0xc0, !PT ;  /* 0x000000030aff7812 */ /* 0x000fe4000780c0ff */
[----:B------:R-:W-:Y:S02]  /*1cd30*/  LOP3.LUT R58, R58, R59, RZ, 0x3c, !PT ;  /* 0x0000003b3a3a7212 */ /* 0x000fe400078e3cff */
[----:B------:R-:W-:Y:S01]  /*1cd40*/  LOP3.LUT R52, R52, R53, RZ, 0x3c, !PT ;  /* 0x0000003534347212 */ /* 0x000fe200078e3cff */
[----:B------:R-:W-:Y:S01]  /*1cd50*/  IMAD.X R53, RZ, RZ, R57, P1 ;  /* 0x000000ffff357224 */ /* 0x000fe200008e0639 */
[----:B------:R-:W-:-:S02]  /*1cd60*/  LOP3.LUT R4, R56, 0x380, RZ, 0xc0, !PT ;  /* 0x0000038038047812 */ /* 0x000fc400078ec0ff */
[----:B------:R-:W-:Y:S02]  /*1cd70*/  IADD3.X R59, RZ, R57, RZ, P2, !PT ;  /* 0x00000039ff3b7210 */ /* 0x000fe400017fe4ff */
[----:B------:R-:W-:Y:S02]  /*1cd80*/  IADD3 R7, P2, R56, 0xf000, RZ ;  /* 0x0000f00038077810 */ /* 0x000fe40007f5e0ff */
[-C--:B------:R-:W-:Y:S02]  /*1cd90*/  ISETP.GE.OR P1, PT, R11, R0.reuse, P0 ;  /* 0x000000000b00720c */ /* 0x080fe40000726670 */
[----:B------:R-:W-:Y:S01]  /*1cda0*/  ISETP.GE.OR P0, PT, R5, R0, P0 ;  /* 0x000000000500720c */ /* 0x000fe20000706670 */
[----:B------:R-:W-:Y:S01]  /*1cdb0*/  IMAD.X R73, RZ, RZ, R57, P2 ;  /* 0x000000ffff497224 */ /* 0x000fe200010e0639 */
[----:B------:R-:W-:Y:S02]  /*1cdc0*/  SHF.R.U64 R5, R4, 0x3, RZ ;  /* 0x0000000304057819 */ /* 0x000fe400000012ff */
[----:B------:R-:W-:-:S02]  /*1cdd0*/  LOP3.LUT R4, R7, 0x380, RZ, 0xc0, !PT ;  /* 0x0000038007047812 */ /* 0x000fc400078ec0ff */
[----:B------:R-:W-:Y:S02]  /*1cde0*/  LOP3.LUT R56, R5, R56, RZ, 0x3c, !PT ;  /* 0x0000003805387212 */ /* 0x000fe400078e3cff */
[----:B------:R-:W-:-:S03]  /*1cdf0*/  SHF.R.U64 R4, R4, 0x3, RZ ;  /* 0x0000000304047819 */ /* 0x000fc600000012ff */
[----:B------:R-:W-:Y:S01]  /*1ce00*/  @!P1 STG.E desc[UR42][R20.64], R154 ;  /* 0x0000009a14009986 */ /* 0x000fe2000c10192a */
[----:B------:R-:W-:-:S03]  /*1ce10*/  LOP3.LUT R72, R4, R7, RZ, 0x3c, !PT ;  /* 0x0000000704487212 */ /* 0x000fc600078e3cff */
[----:B------:R0:W-:Y:S01]  /*1ce20*/  @!P0 STG.E desc[UR42][R20.64+0x20], R155 ;  /* 0x0000209b14008986 */ /* 0x0001e2000c10192a */
[----:B------:R-:W-:-:S03]  /*1ce30*/  IMAD R3, R3, UR4, RZ ;  /* 0x0000000403037c24 */ /* 0x000fc6000f8e02ff */
[----:B------:R1:W5:Y:S04]  /*1ce40*/  LD.E.128 R4, desc[UR42][R56.64] ;  /* 0x0000002a38047980 */ /* 0x000368000c101d00 */
[----:B------:R-:W5:Y:S04]  /*1ce50*/  LD.E.128 R8, desc[UR42][R8.64] ;  /* 0x0000002a08087980 */ /* 0x000f68000c101d00 */
[----:B------:R-:W5:Y:S01]  /*1ce60*/  LD.E.128 R12, desc[UR42][R12.64] ;  /* 0x0000002a0c0c7980 */ /* 0x000f62000c101d00 */
[--C-:B0-----:R-:W-:Y:S01]  /*1ce70*/  SHF.R.S32.HI R21, RZ, 0x1f, R18.reuse ;  /* 0x0000001fff157819 */ /* 0x101fe20000011412 */
[----:B------:R-:W-:-:S02]  /*1ce80*/  IMAD.MOV.U32 R20, RZ, RZ, R18 ;  /* 0x000000ffff147224 */ /* 0x000fc400078e0012 */
[----:B------:R-:W5:Y:S04]  /*1ce90*/  LD.E.128 R24, desc[UR42][R24.64] ;  /* 0x0000002a18187980 */ /* 0x000f68000c101d00 */
        /* <DEDUP_REMOVED lines=12> */
[C---:B------:R-:W-:Y:S01]  /*1cf60*/  IMAD.WIDE.U32 R20, R2.reuse, UR4, R20 ;  /* 0x0000000402147c25 */ /* 0x040fe2000f8e0014 */
[----:B------:R-:W-:Y:S01]  /*1cf70*/  @!PT LDS RZ, [RZ] ;  /* 0x00000000fffff984 */ /* 0x000fe20000000800 */
[----:B------:R-:W-:Y:S01]  /*1cf80*/  @!PT LDS RZ, [RZ] ;  /* 0x00000000fffff984 */ /* 0x000fe20000000800 */
[----:B------:R-:W-:Y:S01]  /*1cf90*/  @!PT LDS RZ, [RZ] ;  /* 0x00000000fffff984 */ /* 0x000fe20000000800 */
[----:B------:R-:W-:Y:S01]  /*1cfa0*/  @!PT LDS RZ, [RZ] ;  /* 0x00000000fffff984 */ /* 0x000fe20000000800 */
[----:B------:R0:W-:Y:S06]  /*1cfb0*/  MEMBAR.ALL.CTA ;  /* 0x0000000000007992 */ /* 0x0001ec0000008000 */
[----:B0-----:R-:W0:Y:S01]  /*1cfc0*/  FENCE.VIEW.ASYNC.S ;  /* 0x00000000000073c6 */ /* 0x001e220000000000 */
[----:B------:R-:W-:Y:S01]  /*1cfd0*/  IMAD R3, R2, UR5, R3 ;  /* 0x0000000502037c24 */ /* 0x000fe2000f8e0203 */
[----:B------:R-:W-:Y:S01]  /*1cfe0*/  ULDC.64 UR4, c[0x0][0xae0] ;  /* 0x0002b80000047ab9 */ /* 0x000fe20000000a00 */
[----:B------:R-:W-:-:S02]  /*1cff0*/  IMAD R0, R80, -0x80, R0 ;  /* 0xffffff8050007824 */ /* 0x000fc400078e0200 */
[----:B------:R-:W-:Y:S01]  /*1d000*/  IMAD R2, R76, UR4, RZ ;  /* 0x000000044c027c24 */ /* 0x000fe2000f8e02ff */
[----:B------:R-:W-:Y:S02]  /*1d010*/  IADD3 R21, R21, R3, RZ ;  /* 0x0000000315157210 */ /* 0x000fe40007ffe0ff */
[-C--:B------:R-:W-:Y:S01]  /*1d020*/  ISETP.GE.AND P3, PT, R22, R0.reuse, PT ;  /* 0x000000001600720c */ /* 0x080fe20003f66270 */
[----:B------:R-:W-:Y:S01]  /*1d030*/  IMAD R77, R79, UR5, R2 ;  /* 0x000000054f4d7c24 */ /* 0x000fe2000f8e0202 */
[-C--:B------:R-:W-:Y:S01]  /*1d040*/  ISETP.GE.AND P2, PT, R233, R0.reuse, PT ;  /* 0x00000000e900720c */ /* 0x080fe20003f46270 */
[----:B------:R-:W-:Y:S01]  /*1d050*/  IMAD.WIDE.U32 R2, R79, UR4, R20 ;  /* 0x000000044f027c25 */ /* 0x000fe2000f8e0014 */
[-C--:B------:R-:W-:Y:S01]  /*1d060*/  ISETP.GE.AND P0, PT, R234, R0.reuse, PT ;  /* 0x00000000ea00720c */ /* 0x080fe20003f06270 */
[----:B------:R-:W-:Y:S01]  /*1d070*/  ULDC.64 UR4, c[0x0][0xae8] ;  /* 0x0002ba0000047ab9 */ /* 0x000fe20000000a00 */
[----:B------:R-:W-:Y:S01]  /*1d080*/  ISETP.GE.AND P1, PT, R235, R0, PT ;  /* 0x00000000eb00720c */ /* 0x000fe20003f26270 */
[----:B------:R-:W-:-:S02]  /*1d090*/  VIADD R0, R19, 0x38820 ;  /* 0x0003882013007836 */ /* 0x000fc40000000000 */
[----:B------:R-:W-:Y:S02]  /*1d0a0*/  IMAD R20, R78, UR4, RZ ;  /* 0x000000044e147c24 */ /* 0x000fe4000f8e02ff */
[----:B------:R-:W-:Y:S01]  /*1d0b0*/  IMAD.IADD R3, R3, 0x1, R77 ;  /* 0x0000000103037824 */ /* 0x000fe200078e024d */
[----:B------:R-:W-:Y:S01]  /*1d0c0*/  PRMT R0, RZ, 0x654, R0 ;  /* 0x00000654ff007816 */ /* 0x000fe20000000000 */
[C---:B------:R-:W-:Y:S02]  /*1d0d0*/  IMAD R79, R81.reuse, UR5, R20 ;  /* 0x00000005514f7c24 */ /* 0x040fe4000f8e0214 */
[----:B------:R-:W-:Y:S01]  /*1d0e0*/  IMAD.WIDE.U32 R76, R81, UR4, R2 ;  /* 0x00000004514c7c25 */ /* 0x000fe2000f8e0002 */
[----:B0-----:R1:W-:Y:S03]  /*1d0f0*/  SYNCS.ARRIVE.TRANS64.RED.A1T0 RZ, [R0+URZ], RZ ;  /* 0x000000ff00ff79a7 */ /* 0x0013e6000810043f */
[----:B------:R-:W-:Y:S01]  /*1d100*/  IMAD.WIDE R20, R80, 0x80, R22 ;  /* 0x0000008050147825 */ /* 0x000fe200078e0216 */
[----:B------:R-:W-:Y:S01]  /*1d110*/  IADD3 R81, R77, R79, RZ ;  /* 0x0000004f4d517210 */ /* 0x000fe20007ffe0ff */
[----:B------:R-:W-:Y:S06]  /*1d120*/  @P3 BRA `(.L_x_455) ;  /* 0x0000000000543947 */ /* 0x000fec0003800000 */
[----:B------:R-:W-:Y:S01]  /*1d130*/  ULDC.64 UR6, c[0x0][0xad8] ;  /* 0x0002b60000067ab9 */ /* 0x000fe20000000a00 */
[----:B------:R-:W-:Y:S01]  /*1d140*/  IMAD.MOV.U32 R2, RZ, RZ, R76 ;  /* 0x000000ffff027224 */ /* 0x000fe200078e004c */
[----:B------:R-:W-:Y:S01]  /*1d150*/  ULDC UR4, c[0x0][0xa8c] ;  /* 0x0002a30000047ab9 */ /* 0x000fe20000000800 */
[----:B------:R-:W-:Y:S01]  /*1d160*/  IMAD R79, R21, UR6, RZ ;  /* 0x00000006154f7c24 */ /* 0x000fe2000f8e02ff */
[C---:B------:R-:W-:Y:S01]  /*1d170*/  ISETP.GE.AND P5, PT, R18.reuse, UR4, PT ;  /* 0x0000000412007c0c */ /* 0x040fe2000bfa6270 */
[----:B------:R-:W-:Y:S01]  /*1d180*/  IMAD.MOV.U32 R3, RZ, RZ, R81 ;  /* 0x000000ffff037224 */ /* 0x000fe200078e0051 */
[----:B-1----:R-:W-:Y:S01]  /*1d190*/  IADD3 R0, -R18, 0x80, R16 ;  /* 0x0000008012007810 */ /* 0x002fe20007ffe110 */
[----:B------:R-:W-:Y:S01]  /*1d1a0*/  IMAD R79, R20, UR7, R79 ;  /* 0x00000007144f7c24 */ /* 0x000fe2000f8e024f */
[----:B------:R-:W-:Y:S01]  /*1d1b0*/  ISETP.GE.AND P4, PT, R236, UR4, PT ;  /* 0x00000004ec007c0c */ /* 0x000fe2000bf86270 */
[----:B------:R-:W-:Y:S01]  /*1d1c0*/  IMAD.WIDE.U32 R2, R20, UR6, R2 ;  /* 0x0000000614027c25 */ /* 0x000fe2000f8e0002 */
[----:B------:R-:W-:-:S02]  /*1d1d0*/  ULDC.64 UR6, c[0x0][0xa80] ;  /* 0x0002a00000067ab9 */ /* 0x000fc40000000a00 */
[----:B------:R-:W-:Y:S02]  /*1d1e0*/  LEA R78, P3, R2, UR6, 0x1 ;  /* 0x00000006024e7c11 */ /* 0x000fe4000f8608ff */
[----:B------:R-:W-:-:S04]  /*1d1f0*/  IADD3 R3, R3, R79, RZ ;  /* 0x0000004f03037210 */ /* 0x000fc80007ffe0ff */
[----:B------:R-:W-:Y:S02]  /*1d200*/  LEA.HI.X R79, R2, UR7, R3, 0x1, P3 ;  /* 0x00000007024f7c11 */ /* 0x000fe400098f0c03 */
[----:B------:R-:W-:Y:S01]  /*1d210*/  ISETP.GE.AND P3, PT, R0, UR4, PT ;  /* 0x0000000400007c0c */ /* 0x000fe2000bf66270 */
[----:B------:R-:W-:Y:S02]  /*1d220*/  VIADD R0, R18, 0xc0 ;  /* 0x000000c012007836 */ /* 0x000fe40000000000 */
[----:B-----5:R0:W-:Y:S03]  /*1d230*/  @!P5 STG.E.128 desc[UR42][R78.64], R4 ;  /* 0x000000044e00d986 */ /* 0x0201e6000c101d2a */
[----:B------:R-:W-:Y:S01]  /*1d240*/  ISETP.GE.AND P5, PT, R0, UR4, PT ;  /* 0x0000000400007c0c */ /* 0x000fe2000bfa6270 */
[----:B------:R0:W-:Y:S06]  /*1d250*/  @!P4 STG.E.128 desc[UR42][R78.64+0x80], R28 ;  /* 0x0000801c4e00c986 */ /* 0x0001ec000c101d2a */
[----:B------:R0:W-:Y:S06]  /*1d260*/  @!P3 STG.E.128 desc[UR42][R78.64+0x100], R44 ;  /* 0x0001002c4e00b986 */ /* 0x0001ec000c101d2a */
[----:B------:R0:W-:Y:S02]  /*1d270*/  @!P5 STG.E.128 desc[UR42][R78.64+0x180], R60 ;  /* 0x0001803c4e00d986 */ /* 0x0001e4000c101d2a */
.L_x_455:
[----:B------:R-:W-:Y:S05]  /*1d280*/  BSYNC B1 ;  /* 0x0000000000017941 */ /* 0x000fea0003800000 */
.L_x_454:
[----:B------:R-:W-:Y:S04]  /*1d290*/  BSSY B1, `(.L_x_456) ;  /* 0x0000019000017945 */ /* 0x000fe80003800000 */
[----:B------:R-:W-:Y:S05]  /*1d2a0*/  @P2 BRA `(.L_x_457) ;  /* 0x00000000005c2947 */ /* 0x000fea0003800000 */
[----:B0----5:R-:W-:Y:S01]  /*1d2b0*/  IADD3 R5, P2, R20, 0x20, RZ ;  /* 0x0000002014057810 */ /* 0x021fe20007f5e0ff */
[----:B------:R-:W-:Y:S01]  /*1d2c0*/  ULDC.64 UR4, c[0x0][0xad8] ;  /* 0x0002b60000047ab9 */ /* 0x000fe20000000a00 */
[----:B------:R-:W-:Y:S01]  /*1d2d0*/  MOV R2, R76 ;  /* 0x0000004c00027202 */ /* 0x000fe20000000f00 */
[----:B------:R-:W-:Y:S01]  /*1d2e0*/  IMAD.MOV.U32 R3, RZ, RZ, R81 ;  /* 0x000000ffff037224 */ /* 0x000fe200078e0051 */
[----:B------:R-:W-:Y:S01]  /*1d2f0*/  IADD3 R4, -R18, 0x80, R16 ;  /* 0x0000008012047810 */ /* 0x000fe20007ffe110 */
[----:B-1----:R-:W-:Y:S01]  /*1d300*/  IMAD.X R0, RZ, RZ, R21, P2 ;  /* 0x000000ffff007224 */ /* 0x002fe200010e0615 */
[----:B------:R-:W-:Y:S01]  /*1d310*/  ULDC.64 UR6, c[0x0][0xa80] ;  /* 0x0002a00000067ab9 */ /* 0x000fe20000000a00 */
[----:B------:R-:W-:-:S04]  /*1d320*/  IMAD.WIDE.U32 R2, R5, UR4, R2 ;  /* 0x0000000405027c25 */ /* 0x000fc8000f8e0002 */
[----:B------:R-:W-:Y:S01]  /*1d330*/  IMAD R0, R0, UR4, RZ ;  /* 0x0000000400007c24 */ /* 0x000fe2000f8e02ff */
[----:B------:R-:W-:Y:S02]  /*1d340*/  ULDC UR4, c[0x0][0xa8c] ;  /* 0x0002a30000047ab9 */ /* 0x000fe40000000800 */
[----:B------:R-:W-:Y:S01]  /*1d350*/  ISETP.GE.AND P2, PT, R4, UR4, PT ;  /* 0x0000000404007c0c */ /* 0x000fe2000bf46270 */
[----:B------:R-:W-:Y:S01]  /*1d360*/  IMAD R5, R5, UR5, R0 ;  /* 0x0000000505057c24 */ /* 0x000fe2000f8e0200 */
[----:B------:R-:W-:Y:S02]  /*1d370*/  LEA R4, P5, R2, UR6, 0x1 ;  /* 0x0000000602047c11 */ /* 0x000fe4000f8a08ff */
[C---:B------:R-:W-:Y:S01]  /*1d380*/  IADD3 R0, R18.reuse, 0xc0, RZ ;  /* 0x000000c012007810 */ /* 0x040fe20007ffe0ff */
[----:B------:R-:W-:Y:S01]  /*1d390*/  IMAD.IADD R3, R3, 0x1, R5 ;  /* 0x0000000103037824 */ /* 0x000fe200078e0205 */
[----:B------:R-:W-:Y:S02]  /*1d3a0*/  ISETP.GE.AND P4, PT, R18, UR4, PT ;  /* 0x0000000412007c0c */ /* 0x000fe4000bf86270 */
[----:B------:R-:W-:-:S02]  /*1d3b0*/  ISETP.GE.AND P3, PT, R236, UR4, PT ;  /* 0x00000004ec007c0c */ /* 0x000fc4000bf66270 */
[----:B------:R-:W-:Y:S02]  /*1d3c0*/  LEA.HI.X R5, R2, UR7, R3, 0x1, P5 ;  /* 0x0000000702057c11 */ /* 0x000fe4000a8f0c03 */
[----:B------:R-:W-:-:S03]  /*1d3d0*/  ISETP.GE.AND P5, PT, R0, UR4, PT ;  /* 0x0000000400007c0c */ /* 0x000fc6000bfa6270 */
[----:B------:R2:W-:Y:S04]  /*1d3e0*/  @!P2 STG.E.128 desc[UR42][R4.64+0x100], R48 ;  /* 0x000100300400a986 */ /* 0x0005e8000c101d2a */
[----:B------:R2:W-:Y:S04]  /*1d3f0*/  @!P4 STG.E.128 desc[UR42][R4.64], R8 ;  /* 0x000000080400c986 */ /* 0x0005e8000c101d2a */
[----:B------:R2:W-:Y:S04]  /*1d400*/  @!P3 STG.E.128 desc[UR42][R4.64+0x80], R32 ;  /* 0x000080200400b986 */ /* 0x0005e8000c101d2a */
[----:B------:R2:W-:Y:S02]  /*1d410*/  @!P5 STG.E.128 desc[UR42][R4.64+0x180], R64 ;  /* 0x000180400400d986 */ /* 0x0005e4000c101d2a */
.L_x_457:
[----:B------:R-:W-:Y:S05]  /*1d420*/  BSYNC B1 ;  /* 0x0000000000017941 */ /* 0x000fea0003800000 */
.L_x_456:
[----:B------:R-:W-:Y:S04]  /*1d430*/  BSSY B1, `(.L_x_458) ;  /* 0x0000019000017945 */ /* 0x000fe80003800000 */
[----:B------:R-:W-:Y:S05]  /*1d440*/  @P0 BRA `(.L_x_459) ;  /* 0x00000000005c0947 */ /* 0x000fea0003800000 */
[----:B0-2--5:R-:W-:Y:S01]  /*1d450*/  IADD3 R5, P0, R20, 0x40, RZ ;  /* 0x0000004014057810 */ /* 0x025fe20007f1e0ff */
[C---:B------:R-:W-:Y:S01]  /*1d460*/  VIADD R3, R18.reuse, 0xc0 ;  /* 0x000000c012037836 */ /* 0x040fe20000000000 */
[----:B------:R-:W-:Y:S01]  /*1d470*/  IADD3 R2, -R18, 0x80, R16 ;  /* 0x0000008012027810 */ /* 0x000fe20007ffe110 */
[----:B------:R-:W-:Y:S01]  /*1d480*/  ULDC UR4, c[0x0][0xa8c] ;  /* 0x0002a30000047ab9 */ /* 0x000fe20000000800 */
[----:B------:R-:W-:Y:S01]  /*1d490*/  ULDC.64 UR6, c[0x0][0xad8] ;  /* 0x0002b60000067ab9 */ /* 0x000fe20000000a00 */
[----:B-1----:R-:W-:Y:S01]  /*1d4a0*/  IMAD.X R0, RZ, RZ, R21, P0 ;  /* 0x000000ffff007224 */ /* 0x002fe200000e0615 */
[----:B------:R-:W-:Y:S02]  /*1d4b0*/  ISETP.GE.AND P4, PT, R2, UR4, PT ;  /* 0x0000000402007c0c */ /* 0x000fe4000bf86270 */
[----:B------:R-:W-:Y:S01]  /*1d4c0*/  ISETP.GE.AND P5, PT, R3, UR4, PT ;  /* 0x0000000403007c0c */ /* 0x000fe2000bfa6270 */
[----:B------:R-:W-:Y:S01]  /*1d4d0*/  IMAD.MOV.U32 R3, RZ, RZ, R81 ;  /* 0x000000ffff037224 */ /* 0x000fe200078e0051 */
[----:B------:R-:W-:Y:S01]  /*1d4e0*/  MOV R2, R76 ;  /* 0x0000004c00027202 */ /* 0x000fe20000000f00 */
[----:B------:R-:W-:Y:S01]  /*1d4f0*/  IMAD R0, R0, UR6, RZ ;  /* 0x0000000600007c24 */ /* 0x000fe2000f8e02ff */
[----:B------:R-:W-:-:S02]  /*1d500*/  ISETP.GE.AND P2, PT, R18, UR4, PT ;  /* 0x0000000412007c0c */ /* 0x000fc4000bf46270 */
[----:B------:R-:W-:Y:S01]  /*1d510*/  ISETP.GE.AND P3, PT, R236, UR4, PT ;  /* 0x00000004ec007c0c */ /* 0x000fe2000bf66270 */
[----:B------:R-:W-:-:S04]  /*1d520*/  IMAD.WIDE.U32 R2, R5, UR6, R2 ;  /* 0x0000000605027c25 */ /* 0x000fc8000f8e0002 */
        /* <DEDUP_REMOVED lines=9> */
.L_x_459:
[----:B------:R-:W-:Y:S05]  /*1d5c0*/  BSYNC B1 ;  /* 0x0000000000017941 */ /* 0x000fea0003800000 */
.L_x_458:
[----:B------:R-:W-:Y:S05]  /*1d5d0*/  @P1 BRA `(.L_x_460) ;  /* 0x0000000c00401947 */ /* 0x000fea0003800000 */
[----:B0-23-5:R-:W-:Y:S01]  /*1d5e0*/  IADD3 R5, P0, R20, 0x60, RZ ;  /* 0x0000006014057810 */ /* 0x02dfe20007f1e0ff */
[----:B------:R-:W-:Y:S01]  /*1d5f0*/  ULDC.64 UR6, c[0x0][0xad8] ;  /* 0x0002b60000067ab9 */ /* 0x000fe20000000a00 */
[----:B------:R-:W-:Y:S01]  /*1d600*/  IMAD.MOV.U32 R2, RZ, RZ, R76 ;  /* 0x000000ffff027224 */ /* 0x000fe200078e004c */
[----:B-1----:R-:W-:Y:S01]  /*1d610*/  IADD3 R0, -R18, 0x80, R16 ;  /* 0x0000008012007810 */ /* 0x002fe20007ffe110 */
[----:B------:R-:W-:Y:S01]  /*1d620*/  IMAD.MOV.U32 R3, RZ, RZ, R81 ;  /* 0x000000ffff037224 */ /* 0x000fe200078e0051 */
[----:B------:R-:W-:Y:S01]  /*1d630*/  IADD3.X R20, RZ, R21, RZ, P0, !PT ;  /* 0x00000015ff147210 */ /* 0x000fe200007fe4ff */
[----:B------:R-:W-:Y:S01]  /*1d640*/  ULDC UR4, c[0x0][0xa8c] ;  /* 0x0002a30000047ab9 */ /* 0x000fe20000000800 */
[----:B------:R-:W-:Y:S01]  /*1d650*/  IMAD.WIDE.U32 R2, R5, UR6, R2 ;  /* 0x0000000605027c25 */ /* 0x000fe2000f8e0002 */
[----:B------:R-:W-:Y:S02]  /*1d660*/  ISETP.GE.AND P3, PT, R0, UR4, PT ;  /* 0x0000000400007c0c */ /* 0x000fe4000bf66270 */
[----:B------:R-:W-:Y:S01]  /*1d670*/  ISETP.GE.AND P1, PT, R18, UR4, PT ;  /* 0x0000000412007c0c */ /* 0x000fe2000bf26270 */
[----:B------:R-:W-:Y:S01]  /*1d680*/  IMAD R20, R20, UR6, RZ ;  /* 0x0000000614147c24 */ /* 0x000fe2000f8e02ff */
[----:B------:R-:W-:Y:S01]  /*1d690*/  ISETP.GE.AND P2, PT, R236, UR4, PT ;  /* 0x00000004ec007c0c */ /* 0x000fe2000bf46270 */
[----:B------:R-:W-:-:S02]  /*1d6a0*/  VIADD R0, R18, 0xc0 ;  /* 0x000000c012007836 */ /* 0x000fc40000000000 */
[----:B------:R-:W-:Y:S01]  /*1d6b0*/  IMAD R5, R5, UR7, R20 ;  /* 0x0000000705057c24 */ /* 0x000fe2000f8e0214 */
[----:B------:R-:W-:Y:S02]  /*1d6c0*/  ULDC.64 UR6, c[0x0][0xa80] ;  /* 0x0002a00000067ab9 */ /* 0x000fe40000000a00 */
[----:B------:R-:W-:Y:S02]  /*1d6d0*/  LEA R4, P0, R2, UR6, 0x1 ;  /* 0x0000000602047c11 */ /* 0x000fe4000f8008ff */
[----:B------:R-:W-:-:S04]  /*1d6e0*/  IADD3 R3, R3, R5, RZ ;  /* 0x0000000503037210 */ /* 0x000fc80007ffe0ff */
        /* <DEDUP_REMOVED lines=8> */
.L_x_451:
[----:B------:R-:W3:Y:S01]  /*1d770*/  LDL R11, [R1+0x1c] ;  /* 0x00001c00010b7983 */ /* 0x000ee20000100800 */
[----:B------:R-:W-:-:S03]  /*1d780*/  ULDC.64 UR4, c[0x0][0xbd8] ;  /* 0x0002f60000047ab9 */ /* 0x000fc60000000a00 */
[----:B------:R-:W4:Y:S01]  /*1d790*/  LDL R9, [R1+0x38] ;  /* 0x0000380001097983 */ /* 0x000f220000100800 */
[----:B------:R-:W-:Y:S02]  /*1d7a0*/  ISETP.NE.U32.AND P0, PT, RZ, UR4, PT ;  /* 0x00000004ff007c0c */ /* 0x000fe4000bf05070 */
[----:B------:R-:W-:Y:S02]  /*1d7b0*/  MOV R7, RZ ;  /* 0x000000ff00077202 */ /* 0x000fe40000000f00 */
[----:B------:R-:W-:Y:S01]  /*1d7c0*/  ISETP.NE.AND.EX P0, PT, RZ, UR5, PT, P0 ;  /* 0x00000005ff007c0c */ /* 0x000fe2000bf05300 */
[C---:B---3--:R-:W-:Y:S01]  /*1d7d0*/  IMAD.SHL.U32 R4, R11.reuse, 0x4, RZ ;  /* 0x000000040b047824 */ /* 0x048fe200078e00ff */
[----:B----4-:R-:W-:-:S04]  /*1d7e0*/  SHF.L.U64.HI R0, R11, 0x2, R9 ;  /* 0x000000020b007819 */ /* 0x010fc80000010209 */
[----:B------:R-:W-:-:S04]  /*1d7f0*/  IADD3 R2, P1, R4, UR4, RZ ;  /* 0x0000000404027c10 */ /* 0x000fc8000ff3e0ff */
[----:B------:R-:W-:Y:S01]  /*1d800*/  IADD3.X R3, R0, UR5, RZ, P1, !PT ;  /* 0x0000000500037c10 */ /* 0x000fe20008ffe4ff */
[----:B------:R-:W-:Y:S02]  /*1d810*/  ULDC.64 UR4, c[0x0][0xbe0] ;  /* 0x0002f80000047ab9 */ /* 0x000fe40000000a00 */
[----:B------:R-:W-:Y:S02]  /*1d820*/  ISETP.NE.U32.AND P1, PT, RZ, UR4, PT ;  /* 0x00000004ff007c0c */ /* 0x000fe4000bf25070 */
[----:B------:R3:W5:Y:S02]  /*1d830*/  @P0 LDG.E R7, desc[UR42][R2.64] ;  /* 0x0000002a02070981 */ /* 0x000764000c1e1900 */
[----:B------:R-:W-:Y:S01]  /*1d840*/  ISETP.NE.AND.EX P1, PT, RZ, UR5, PT, P1 ;  /* 0x00000005ff007c0c */ /* 0x000fe2000bf25310 */
[----:B------:R-:W4:-:S12]  /*1d850*/  S2R R14, SR_TID.X ;  /* 0x00000000000e7919 */ /* 0x000f180000002100 */
[----:B------:R-:W-:Y:S01]  /*1d860*/  @P1 IADD3 R4, P2, R4, UR4, RZ ;  /* 0x0000000404041c10 */ /* 0x000fe2000ff5e0ff */
[----:B------:R-:W-:-:S03]  /*1d870*/  ULDC UR4, c[0x0][0xa88] ;  /* 0x0002a20000047ab9 */ /* 0x000fc60000000800 */
[----:B------:R-:W-:Y:S01]  /*1d880*/  @P1 IADD3.X R5, R0, UR5, RZ, P2, !PT ;  /* 0x0000000500051c10 */ /* 0x000fe200097fe4ff */
[----:B------:R-:W-:-:S06]  /*1d890*/  IMAD.U32 R0, RZ, RZ, UR4 ;  /* 0x00000004ff007e24 */ /* 0x000fcc000f8e00ff */
[----:B------:R3:W5:Y:S01]  /*1d8a0*/  @P1 LDG.E R0, desc[UR42][R4.64] ;  /* 0x0000002a04001981 */ /* 0x000762000c1e1900 */
[----:B----4-:R-:W-:-:S05]  /*1d8b0*/  VIADD R6, R14, 0xffffff80 ;  /* 0xffffff800e067836 */ /* 0x010fca0000000000 */
[----:B------:R-:W-:Y:S01]  /*1d8c0*/  ISETP.GE.AND P2, PT, R6, 0x80, PT ;  /* 0x000000800600780c */ /* 0x000fe20003f46270 */
[----:B---3--:R-:W-:-:S12]  /*1d8d0*/  @P1 BRA `(.L_x_461) ;  /* 0x0000000000101947 */ /* 0x008fd80003800000 */
[----:B------:R-:W-:Y:S05]  /*1d8e0*/  @!P0 BRA `(.L_x_461) ;  /* 0x00000000000c8947 */ /* 0x000fea0003800000 */
[----:B------:R-:W3:Y:S04]  /*1d8f0*/  LDG.E R5, desc[UR42][R2.64] ;  /* 0x0000002a02057981 */ /* 0x000ee8000c1e1900 */
[----:B-----5:R-:W3:Y:S02]  /*1d900*/  LDG.E R0, desc[UR42][R2.64+0x4] ;  /* 0x0000042a02007981 */ /* 0x020ee4000c1e1900 */
[----:B---3--:R-:W-:-:S07]  /*1d910*/  IADD3 R0, -R5, R0, RZ ;  /* 0x0000000005007210 */ /* 0x008fce0007ffe1ff */
.L_x_461:
[----:B------:R-:W3:Y:S04]  /*1d920*/  LDL R12, [R1+0x34] ;  /* 0x00003400010c7983 */ /* 0x000ee80000100800 */
[----:B------:R4:W5:Y:S01]  /*1d930*/  LDL R10, [R1+0x3c] ;  /* 0x00003c00010a7983 */ /* 0x0009620000100800 */
[----:B------:R-:W-:Y:S01]  /*1d940*/  BSSY B1, `(.L_x_462) ;  /* 0x000001c000017945 */ /* 0x000fe20003800000 */
[----:B------:R-:W-:Y:S02]  /*1d950*/  SHF.R.S32.HI R13, RZ, 0x1f, R18 ;  /* 0x0000001fff0d7819 */ /* 0x000fe40000011412 */
[----:B------:R-:W-:Y:S02]  /*1d960*/  SEL R11, R11, RZ, !P0 ;  /* 0x000000ff0b0b7207 */ /* 0x000fe40004000000 */
[----:B------:R-:W-:-:S02]  /*1d970*/  SEL R9, R9, RZ, !P0 ;  /* 0x000000ff09097207 */ /* 0x000fc40004000000 */
[----:B-----5:R-:W-:Y:S02]  /*1d980*/  SHF.R.S32.HI R6, RZ, 0x1f, R7 ;  /* 0x0000001fff067819 */ /* 0x020fe40000011407 */
[----:B---3--:R-:W-:Y:S01]  /*1d990*/  SHF.R.S32.HI R8, RZ, 0x1f, R12 ;  /* 0x0000001fff087819 */ /* 0x008fe2000001140c */
[----:B----4-:R-:W-:Y:S06]  /*1d9a0*/  @P2 BRA `(.L_x_463) ;  /* 0x0000000000542947 */ /* 0x010fec0003800000 */
[----:B------:R-:W-:-:S04]  /*1d9b0*/  IMAD R2, R10, 0x80, R14 ;  /* 0x000000800a027824 */ /* 0x000fc800078e020e */
[----:B------:R-:W-:-:S05]  /*1d9c0*/  VIADD R3, R2, 0xffffff80 ;  /* 0xffffff8002037836 */ /* 0x000fca0000000000 */
[----:B------:R-:W-:-:S13]  /*1d9d0*/  ISETP.GE.AND P0, PT, R3, R0, PT ;  /* 0x000000000300720c */ /* 0x000fda0003f06270 */
[----:B------:R-:W-:Y:S05]  /*1d9e0*/  @P0 BRA `(.L_x_463) ;  /* 0x0000000000440947 */ /* 0x000fea0003800000 */
[C---:B------:R-:W-:Y:S01]  /*1d9f0*/  IADD3 R2, P0, R3.reuse, R7, RZ ;  /* 0x0000000703027210 */ /* 0x040fe20007f1e0ff */
[----:B------:R-:W-:Y:S02]  /*1da00*/  ULDC.64 UR4, c[0x0][0xb70] ;  /* 0x0002dc0000047ab9 */ /* 0x000fe40000000a00 */
[----:B------:R-:W-:Y:S01]  /*1da10*/  IMAD R4, R8, UR4, RZ ;  /* 0x0000000408047c24 */ /* 0x000fe2000f8e02ff */
[----:B------:R-:W-:-:S03]  /*1da20*/  LEA.HI.X.SX32 R3, R3, R6, 0x1, P0 ;  /* 0x0000000603037211 */ /* 0x000fc600000f0eff */
[C---:B------:R-:W-:Y:S02]  /*1da30*/  IMAD R5, R12.reuse, UR5, R4 ;  /* 0x000000050c057c24 */ /* 0x040fe4000f8e0204 */
[----:B------:R-:W-:Y:S01]  /*1da40*/  IMAD.WIDE.U32 R2, R12, UR4, R2 ;  /* 0x000000040c027c25 */ /* 0x000fe2000f8e0002 */
[----:B------:R-:W-:-:S03]  /*1da50*/  ULDC.64 UR4, c[0x0][0xb78] ;  /* 0x0002de0000047ab9 */ /* 0x000fc60000000a00 */
[----:B------:R-:W-:Y:S01]  /*1da60*/  IMAD R4, R9, UR4, RZ ;  /* 0x0000000409047c24 */ /* 0x000fe2000f8e02ff */
[----:B------:R-:W-:-:S03]  /*1da70*/  IADD3 R3, R3, R5, RZ ;  /* 0x0000000503037210 */ /* 0x000fc60007ffe0ff */
[C---:B------:R-:W-:Y:S02]  /*1da80*/  IMAD R5, R11.reuse, UR5, R4 ;  /* 0x000000050b057c24 */ /* 0x040fe4000f8e0204 */
[----:B------:R-:W-:Y:S01]  /*1da90*/  IMAD.WIDE.U32 R2, R11, UR4, R2 ;  /* 0x000000040b027c25 */ /* 0x000fe2000f8e0002 */
[----:B------:R-:W-:-:S03]  /*1daa0*/  ULDC.64 UR4, c[0x0][0xb40] ;  /* 0x0002d00000047ab9 */ /* 0x000fc60000000a00 */
[----:B------:R-:W-:Y:S01]  /*1dab0*/  IMAD.IADD R3, R3, 0x1, R5 ;  /* 0x0000000103037824 */ /* 0x000fe200078e0205 */
[----:B------:R-:W-:-:S04]  /*1dac0*/  LEA R4, P0, R2, UR4, 0x2 ;  /* 0x0000000402047c11 */ /* 0x000fc8000f8010ff */
[----:B------:R-:W-:Y:S01]  /*1dad0*/  LEA.HI.X R5, R2, UR5, R3, 0x2, P0 ;  /* 0x0000000502057c11 */ /* 0x000fe200080f1403 */
[----:B------:R-:W-:-:S05]  /*1dae0*/  IMAD.MOV.U32 R3, RZ, RZ, -0x800000 ;  /* 0xff800000ff037424 */ /* 0x000fca00078e00ff */
[----:B------:R3:W-:Y:S03]  /*1daf0*/  STG.E desc[UR42][R4.64], R3 ;  /* 0x0000000304007986 */ /* 0x0007e6000c10192a */
.L_x_463:
[----:B------:R-:W-:Y:S05]  /*1db00*/  BSYNC B1 ;  /* 0x0000000000017941 */ /* 0x000fea0003800000 */
.L_x_462:
[----:B------:R-:W-:Y:S01]  /*1db10*/  ULDC.64 UR4, c[0x0][0xaa0] ;  /* 0x0002a80000047ab9 */ /* 0x000fe20000000a00 */
[----:B------:R-:W-:Y:S01]  /*1db20*/  MOV R2, R18 ;  /* 0x0000001200027202 */ /* 0x000fe20000000f00 */
[----:B---3--:R-:W-:Y:S01]  /*1db30*/  IMAD.MOV.U32 R3, RZ, RZ, R13 ;  /* 0x000000ffff037224 */ /* 0x008fe200078e000d */
[----:B------:R-:W-:Y:S01]  /*1db40*/  BSSY B1, `(.L_x_464) ;  /* 0x000002b000017945 */ /* 0x000fe20003800000 */
[----:B------:R-:W-:Y:S02]  /*1db50*/  IMAD R4, R6, UR4, RZ ;  /* 0x0000000406047c24 */ /* 0x000fe4000f8e02ff */
[----:B------:R-:W-:-:S04]  /*1db60*/  IMAD.WIDE.U32 R2, R7, UR4, R2 ;  /* 0x0000000407027c25 */ /* 0x000fc8000f8e0002 */
[----:B------:R-:W-:Y:S01]  /*1db70*/  IMAD R7, R7, UR5, R4 ;  /* 0x0000000507077c24 */ /* 0x000fe2000f8e0204 */
[----:B------:R-:W-:Y:S02]  /*1db80*/  ULDC.64 UR4, c[0x0][0xae0] ;  /* 0x0002b80000047ab9 */ /* 0x000fe40000000a00 */
[----:B------:R-:W-:Y:S02]  /*1db90*/  IMAD R4, R8, UR4, RZ ;  /* 0x0000000408047c24 */ /* 0x000fe4000f8e02ff */
[----:B------:R-:W-:Y:S02]  /*1dba0*/  IMAD R8, R10, -0x80, R0 ;  /* 0xffffff800a087824 */ /* 0x000fe400078e0200 */
[----:B------:R-:W-:Y:S02]  /*1dbb0*/  IMAD.IADD R3, R3, 0x1, R7 ;  /* 0x0000000103037824 */ /* 0x000fe400078e0207 */
[----:B------:R-:W-:Y:S01]  /*1dbc0*/  IMAD R5, R12, UR5, R4 ;  /* 0x000000050c057c24 */ /* 0x000fe2000f8e0204 */
[-C--:B------:R-:W-:Y:S01]  /*1dbd0*/  ISETP.GE.AND P1, PT, R22, R8.reuse, PT ;  /* 0x000000081600720c */ /* 0x080fe20003f26270 */
[----:B------:R-:W-:Y:S01]  /*1dbe0*/  IMAD.WIDE.U32 R2, R12, UR4, R2 ;  /* 0x000000040c027c25 */ /* 0x000fe2000f8e0002 */
[----:B------:R-:W-:Y:S01]  /*1dbf0*/  ULDC.64 UR4, c[0x0][0xae8] ;  /* 0x0002ba0000047ab9 */ /* 0x000fe20000000a00 */
[----:B------:R-:W-:-:S02]  /*1dc00*/  ISETP.GE.AND P0, PT, R233, R8, PT ;  /* 0x00000008e900720c */ /* 0x000fc40003f06270 */
[----:B------:R-:W-:Y:S01]  /*1dc10*/  IMAD R0, R9, UR4, RZ ;  /* 0x0000000409007c24 */ /* 0x000fe2000f8e02ff */
[----:B------:R-:W-:-:S03]  /*1dc20*/  IADD3 R3, R3, R5, RZ ;  /* 0x0000000503037210 */ /* 0x000fc60007ffe0ff */
[C---:B------:R-:W-:Y:S02]  /*1dc30*/  IMAD R9, R11.reuse, UR5, R0 ;  /* 0x000000050b097c24 */ /* 0x040fe4000f8e0200 */
[----:B------:R-:W-:-:S04]  /*1dc40*/  IMAD.WIDE.U32 R4, R11, UR4, R2 ;  /* 0x000000040b047c25 */ /* 0x000fc8000f8e0002 */
[----:B------:R-:W-:Y:S01]  /*1dc50*/  IMAD.MOV.U32 R2, RZ, RZ, R22 ;  /* 0x000000ffff027224 */ /* 0x000fe200078e0016 */
[----:B------:R-:W-:Y:S01]  /*1dc60*/  IADD3 R11, R5, R9, RZ ;  /* 0x00000009050b7210 */ /* 0x000fe20007ffe0ff */
[----:B------:R-:W-:Y:S02]  /*1dc70*/  IMAD.MOV.U32 R3, RZ, RZ, R23 ;  /* 0x000000ffff037224 */ /* 0x000fe400078e0017 */
[----:B------:R-:W-:Y:S01]  /*1dc80*/  IMAD.WIDE R6, R10, 0x80, R2 ;  /* 0x000000800a067825 */ /* 0x000fe200078e0202 */
[----:B------:R-:W-:Y:S06]  /*1dc90*/  @P1 BRA `(.L_x_465) ;  /* 0x0000000000541947 */ /* 0x000fec0003800000 */
[----:B------:R-:W-:Y:S01]  /*1dca0*/  VIADD R2, R18, 0xc0 ;  /* 0x000000c012027836 */ /* 0x000fe20000000000 */
[----:B------:R-:W-:Y:S01]  /*1dcb0*/  ULDC UR4, c[0x0][0xa8c] ;  /* 0x0002a30000047ab9 */ /* 0x000fe20000000800 */
[----:B------:R-:W-:Y:S01]  /*1dcc0*/  ULDC.64 UR6, c[0x0][0xad8] ;  /* 0x0002b60000067ab9 */ /* 0x000fe20000000a00 */
[----:B------:R-:W-:Y:S01]  /*1dcd0*/  MOV R3, R11 ;  /* 0x0000000b00037202 */ /* 0x000fe20000000f00 */
[----:B------:R-:W-:Y:S01]  /*1dce0*/  IMAD R9, R7, UR6, RZ ;  /* 0x0000000607097c24 */ /* 0x000fe2000f8e02ff */
[----:B------:R-:W-:Y:S01]  /*1dcf0*/  ISETP.GE.AND P5, PT, R2, UR4, PT ;  /* 0x0000000402007c0c */ /* 0x000fe2000bfa6270 */
[----:B------:R-:W-:Y:S01]  /*1dd00*/  IMAD.MOV.U32 R2, RZ, RZ, R4 ;  /* 0x000000ffff027224 */ /* 0x000fe200078e0004 */
[----:B------:R-:W-:Y:S01]  /*1dd10*/  IADD3 R0, -R18, 0x80, R16 ;  /* 0x0000008012007810 */ /* 0x000fe20007ffe110 */
[----:B------:R-:W-:Y:S01]  /*1dd20*/  IMAD R9, R6, UR7, R9 ;  /* 0x0000000706097c24 */ /* 0x000fe2000f8e0209 */
[----:B------:R-:W-:Y:S01]  /*1dd30*/  ISETP.GE.AND P2, PT, R18, UR4, PT ;  /* 0x0000000412007c0c */ /* 0x000fe2000bf46270 */
[----:B------:R-:W-:Y:S01]  /*1dd40*/  IMAD.WIDE.U32 R2, R6, UR6, R2 ;  /* 0x0000000606027c25 */ /* 0x000fe2000f8e0002 */
[----:B------:R-:W-:Y:S01]  /*1dd50*/  ISETP.GE.AND P4, PT, R0, UR4, PT ;  /* 0x0000000400007c0c */ /* 0x000fe2000bf86270 */
[----:B------:R-:W-:Y:S01]  /*1dd60*/  ULDC.64 UR6, c[0x0][0xa80] ;  /* 0x0002a00000067ab9 */ /* 0x000fe20000000a00 */
[----:B------:R-:W-:Y:S01]  /*1dd70*/  ISETP.GE.AND P3, PT, R236, UR4, PT ;  /* 0x00000004ec007c0c */ /* 0x000fe2000bf66270 */
[----:B------:R-:W-:Y:S01]  /*1dd80*/  IMAD.IADD R3, R3, 0x1, R9 ;  /* 0x0000000103037824 */ /* 0x000fe200078e0209 */
[----:B------:R-:W-:-:S04]  /*1dd90*/  LEA R12, P1, R2, UR6, 0x1 ;  /* 0x00000006020c7c11 */ /* 0x000fc8000f8208ff */
[----:B------:R-:W-:-:S05]  /*1dda0*/  LEA.HI.X R13, R2, UR7, R3, 0x1, P1 ;  /* 0x00000007020d7c11 */ /* 0x000fca00088f0c03 */
[----:B------:R3:W-:Y:S04]  /*1ddb0*/  @!P2 STG.E.128 desc[UR42][R12.64], RZ ;  /* 0x000000ff0c00a986 */ /* 0x0007e8000c101d2a */
[----:B------:R3:W-:Y:S04]  /*1ddc0*/  @!P3 STG.E.128 desc[UR42][R12.64+0x80], RZ ;  /* 0x000080ff0c00b986 */ /* 0x0007e8000c101d2a */
[----:B------:R3:W-:Y:S04]  /*1ddd0*/  @!P4 STG.E.128 desc[UR42][R12.64+0x100], RZ ;  /* 0x000100ff0c00c986 */ /* 0x0007e8000c101d2a */
[----:B------:R3:W-:Y:S02]  /*1dde0*/  @!P5 STG.E.128 desc[UR42][R12.64+0x180], RZ ;  /* 0x000180ff0c00d986 */ /* 0x0007e4000c101d2a */
.L_x_465:
[----:B------:R-:W-:Y:S05]  /*1ddf0*/  BSYNC B1 ;  /* 0x0000000000017941 */ /* 0x000fea0003800000 */
.L_x_464:
[----:B------:R-:W-:Y:S01]  /*1de00*/  BSSY B1, `(.L_x_466) ;  /* 0x000001a000017945 */ /* 0x000fe20003800000 */
[----:B------:R-:W-:-:S03]  /*1de10*/  ISETP.GE.AND P1, PT, R234, R8, PT ;  /* 0x00000008ea00720c */ /* 0x000fc60003f26270 */
[----:B------:R-:W-:Y:S10]  /*1de20*/  @P0 BRA `(.L_x_467) ;  /* 0x00000000005c0947 */ /* 0x000ff40003800000 */
[----:B------:R-:W-:Y:S01]  /*1de30*/  IADD3 R9, P0, R6, 0x20, RZ ;  /* 0x0000002006097810 */ /* 0x000fe20007f1e0ff */
[----:B------:R-:W-:Y:S01]  /*1de40*/  ULDC UR4, c[0x0][0xa8c] ;  /* 0x0002a30000047ab9 */ /* 0x000fe20000000800 */
[C---:B------:R-:W-:Y:S01]  /*1de50*/  IADD3 R2, -R18.reuse, 0x80, R16 ;  /* 0x0000008012027810 */ /* 0x040fe20007ffe110 */
[----:B------:R-:W-:Y:S01]  /*1de60*/  ULDC.64 UR6, c[0x0][0xad8] ;  /* 0x0002b60000067ab9 */ /* 0x000fe20000000a00 */
[----:B------:R-:W-:Y:S01]  /*1de70*/  IADD3 R3, R18, 0xc0, RZ ;  /* 0x000000c012037810 */ /* 0x000fe20007ffe0ff */
[----:B------:R-:W-:Y:S01]  /*1de80*/  IMAD.X R0, RZ, RZ, R7, P0 ;  /* 0x000000ffff007224 */ /* 0x000fe200000e0607 */
[----:B------:R-:W-:Y:S01]  /*1de90*/  ISETP.GE.AND P4, PT, R2, UR4, PT ;  /* 0x0000000402007c0c */ /* 0x000fe2000bf86270 */
[----:B------:R-:W-:Y:S01]  /*1dea0*/  IMAD.MOV.U32 R2, RZ, RZ, R4 ;  /* 0x000000ffff027224 */ /* 0x000fe200078e0004 */
[----:B------:R-:W-:Y:S01]  /*1deb0*/  ISETP.GE.AND P5, PT, R3, UR4, PT ;  /* 0x0000000403007c0c */ /* 0x000fe2000bfa6270 */
[----:B------:R-:W-:Y:S01]  /*1dec0*/  IMAD.MOV.U32 R3, RZ, RZ, R11 ;  /* 0x000000ffff037224 */ /* 0x000fe200078e000b */
[----:B------:R-:W-:Y:S01]  /*1ded0*/  ISETP.GE.AND P2, PT, R18, UR4, PT ;  /* 0x0000000412007c0c */ /* 0x000fe2000bf46270 */
[----:B------:R-:W-:Y:S01]  /*1dee0*/  IMAD R0, R0, UR6, RZ ;  /* 0x0000000600007c24 */ /* 0x000fe2000f8e02ff */
[----:B------:R-:W-:Y:S01]  /*1def0*/  ISETP.GE.AND P3, PT, R236, UR4, PT ;  /* 0x00000004ec007c0c */ /* 0x000fe2000bf66270 */
[----:B------:R-:W-:-:S04]  /*1df00*/  IMAD.WIDE.U32 R2, R9, UR6, R2 ;  /* 0x0000000609027c25 */ /* 0x000fc8000f8e0002 */
[----:B------:R-:W-:Y:S01]  /*1df10*/  IMAD R9, R9, UR7, R0 ;  /* 0x0000000709097c24 */ /* 0x000fe2000f8e0200 */
[----:B------:R-:W-:Y:S02]  /*1df20*/  ULDC.64 UR6, c[0x0][0xa80] ;  /* 0x0002a00000067ab9 */ /* 0x000fe40000000a00 */
[----:B---3--:R-:W-:Y:S02]  /*1df30*/  LEA R12, P0, R2, UR6, 0x1 ;  /* 0x00000006020c7c11 */ /* 0x008fe4000f8008ff */
[----:B------:R-:W-:-:S04]  /*1df40*/  IADD3 R3, R3, R9, RZ ;  /* 0x0000000903037210 */ /* 0x000fc80007ffe0ff */
[----:B------:R-:W-:-:S05]  /*1df50*/  LEA.HI.X R13, R2, UR7, R3, 0x1, P0 ;  /* 0x00000007020d7c11 */ /* 0x000fca00080f0c03 */
[----:B------:R4:W-:Y:S04]  /*1df60*/  @!P2 STG.E.128 desc[UR42][R12.64], RZ ;  /* 0x000000ff0c00a986 */ /* 0x0009e8000c101d2a */
[----:B------:R4:W-:Y:S04]  /*1df70*/  @!P3 STG.E.128 desc[UR42][R12.64+0x80], RZ ;  /* 0x000080ff0c00b986 */ /* 0x0009e8000c101d2a */
[----:B------:R4:W-:Y:S04]  /*1df80*/  @!P4 STG.E.128 desc[UR42][R12.64+0x100], RZ ;  /* 0x000100ff0c00c986 */ /* 0x0009e8000c101d2a */
[----:B------:R4:W-:Y:S02]  /*1df90*/  @!P5 STG.E.128 desc[UR42][R12.64+0x180], RZ ;  /* 0x000180ff0c00d986 */ /* 0x0009e4000c101d2a */
.L_x_467:
[----:B------:R-:W-:Y:S05]  /*1dfa0*/  BSYNC B1 ;  /* 0x0000000000017941 */ /* 0x000fea0003800000 */
.L_x_466:
[----:B------:R-:W-:Y:S01]  /*1dfb0*/  BSSY B1, `(.L_x_468) ;  /* 0x000001a000017945 */ /* 0x000fe20003800000 */
[----:B------:R-:W-:-:S03]  /*1dfc0*/  ISETP.GE.AND P0, PT, R235, R8, PT ;  /* 0x00000008eb00720c */ /* 0x000fc60003f06270 */
[----:B------:R-:W-:Y:S10]  /*1dfd0*/  @P1 BRA `(.L_x_469) ;  /* 0x00000000005c1947 */ /* 0x000ff40003800000 */
[----:B------:R-:W-:Y:S01]  /*1dfe0*/  IADD3 R9, P1, R6, 0x40, RZ ;  /* 0x0000004006097810 */ /* 0x000fe20007f3e0ff */
[C---:B------:R-:W-:Y:S01]  /*1dff0*/  VIADD R3, R18.reuse, 0xc0 ;  /* 0x000000c012037836 */ /* 0x040fe20000000000 */
[----:B------:R-:W-:Y:S01]  /*1e000*/  IADD3 R2, -R18, 0x80, R16 ;  /* 0x0000008012027810 */ /* 0x000fe20007ffe110 */
[----:B------:R-:W-:Y:S01]  /*1e010*/  ULDC UR4, c[0x0][0xa8c] ;  /* 0x0002a30000047ab9 */ /* 0x000fe20000000800 */
[----:B------:R-:W-:Y:S01]  /*1e020*/  ULDC.64 UR6, c[0x0][0xad8] ;  /* 0x0002b60000067ab9 */ /* 0x000fe20000000a00 */
[----:B------:R-:W-:Y:S01]  /*1e030*/  IMAD.X R0, RZ, RZ, R7, P1 ;  /* 0x000000ffff007224 */ /* 0x000fe200008e0607 */
        /* <DEDUP_REMOVED lines=17> */
.L_x_469:
[----:B------:R-:W-:Y:S05]  /*1e150*/  BSYNC B1 ;  /* 0x0000000000017941 */ /* 0x000fea0003800000 */
.L_x_468:
[----:B------:R-:W-:Y:S05]  /*1e160*/  @P0 BRA `(.L_x_460) ;  /* 0x00000000005c0947 */ /* 0x000fea0003800000 */
[----:B------:R-:W-:Y:S01]  /*1e170*/  IADD3 R5, P0, R6, 0x60, RZ ;  /* 0x0000006006057810 */ /* 0x000fe20007f1e0ff */
[----:B------:R-:W-:Y:S01]  /*1e180*/  ULDC.64 UR6, c[0x0][0xad8] ;  /* 0x0002b60000067ab9 */ /* 0x000fe20000000a00 */
[----:B------:R-:W-:Y:S01]  /*1e190*/  MOV R2, R4 ;  /* 0x0000000400027202 */ /* 0x000fe20000000f00 */
[----:B------:R-:W-:Y:S01]  /*1e1a0*/  IMAD.MOV.U32 R3, RZ, RZ, R11 ;  /* 0x000000ffff037224 */ /* 0x000fe200078e000b */
[C---:B------:R-:W-:Y:S01]  /*1e1b0*/  IADD3 R0, -R18.reuse, 0x80, R16 ;  /* 0x0000008012007810 */ /* 0x040fe20007ffe110 */
[----:B------:R-:W-:Y:S01]  /*1e1c0*/  IMAD.X R6, RZ, RZ, R7, P0 ;  /* 0x000000ffff067224 */ /* 0x000fe200000e0607 */
[----:B------:R-:W-:Y:S01]  /*1e1d0*/  IADD3 R4, R18, 0xc0, RZ ;  /* 0x000000c012047810 */ /* 0x000fe20007ffe0ff */
[----:B------:R-:W-:Y:S01]  /*1e1e0*/  ULDC UR4, c[0x0][0xa8c] ;  /* 0x0002a30000047ab9 */ /* 0x000fe20000000800 */
[----:B------:R-:W-:Y:S01]  /*1e1f0*/  IMAD.WIDE.U32 R2, R5, UR6, R2 ;  /* 0x0000000605027c25 */ /* 0x000fe2000f8e0002 */
[----:B------:R-:W-:Y:S02]  /*1e200*/  ISETP.GE.AND P3, PT, R0, UR4, PT ;  /* 0x0000000400007c0c */ /* 0x000fe4000bf66270 */
[----:B------:R-:W-:Y:S01]  /*1e210*/  ISETP.GE.AND P4, PT, R4, UR4, PT ;  /* 0x0000000404007c0c */ /* 0x000fe2000bf86270 */
[----:B------:R-:W-:Y:S01]  /*1e220*/  IMAD R6, R6, UR6, RZ ;  /* 0x0000000606067c24 */ /* 0x000fe2000f8e02ff */
[----:B------:R-:W-:-:S02]  /*1e230*/  ISETP.GE.AND P1, PT, R18, UR4, PT ;  /* 0x0000000412007c0c */ /* 0x000fc4000bf26270 */
        /* <DEDUP_REMOVED lines=10> */
.L_x_460:
[----:B------:R-:W-:Y:S05]  /*1e2e0*/  BSYNC B0 ;  /* 0x0000000000007941 */ /* 0x000fea0003800000 */
.L_x_450:
[----:B------:R-:W-:Y:S02]  /*1e2f0*/  ULDC UR4, c[0x0][0xc14] ;  /* 0x0003050000047ab9 */ /* 0x000fe40000000800 */
[----:B--2---:R-:W-:-:S13]  /*1e300*/  ISETP.GE.AND P0, PT, R127, UR4, PT ;  /* 0x000000047f007c0c */ /* 0x004fda000bf06270 */
[----:B------:R-:W-:Y:S05]  /*1e310*/  @!P0 BRA `(.L_x_470) ;  /* 0xfffffe2c00648947 */ /* 0x000fea000383ffff */
[----:B------:R-:W-:Y:S05]  /*1e320*/  BRA `(.L_x_289) ;  /* 0x0000006c00487947 */ /* 0x000fea0003800000 */
.L_x_287:
[----:B------:R-:W-:-:S08]  /*1e330*/  NOP ;  /* 0x0000000000007918 */ /* 0x000fd00000000000 */
[----:B------:R-:W0:-:S00]  /*1e340*/  USETMAXREG.DEALLOC.CTAPOOL 0x18 ;  /* 0x00000018000079c8 */ /* 0x000e0000080e0500 */
[----:B0-----:R-:W2:Y:S01]  /*1e350*/  LDL.LU R2, [R1+0x54] ;  /* 0x0000540001027983 */ /* 0x001ea20000300800 */
[----:B------:R-:W-:-:S06]  /*1e360*/  LOP3.LUT R0, R0, 0x3, RZ, 0xc0, !PT ;  /* 0x0000000300007812 */ /* 0x000fcc00078ec0ff */
[----:B------:R-:W0:Y:S02]  /*1e370*/  SHFL.IDX PT, R0, R0, RZ, 0x1f ;  /* 0x00001fff00007589 */ /* 0x000e2400000e0000 */
[----:B0-----:R-:W-:Y:S01]  /*1e380*/  ISETP.NE.AND P0, PT, R0, RZ, PT ;  /* 0x000000ff0000720c */ /* 0x001fe20003f05270 */
[----:B------:R-:W-:Y:S01]  /*1e390*/  IMAD.MOV.U32 R0, RZ, RZ, RZ ;  /* 0x000000ffff007224 */ /* 0x000fe200078e00ff */
[----:B--2---:R-:W-:-:S11]  /*1e3a0*/  LOP3.LUT R2, R2, 0xfffffffd, RZ, 0xc0, !PT ;  /* 0xfffffffd02027812 */ /* 0x004fd600078ec0ff */
[----:B------:R-:W-:-:S05]  /*1e3b0*/  @P0 LOP3.LUT R2, R2, 0x2, RZ, 0xfc, !PT ;  /* 0x0000000202020812 */ /* 0x000fca00078efcff */
[----:B------:R0:W-:Y:S01]  /*1e3c0*/  STL [R1+0x54], R2 ;  /* 0x0000540201007387 */ /* 0x0001e20000100800 */
[----:B------:R-:W-:Y:S05]  /*1e3d0*/  @!P0 BRA `(.L_x_471) ;  /* 0x0000000000248947 */ /* 0x000fea0003800000 */
[----:B------:R-:W1:Y:S08]  /*1e3e0*/  S2UR UR5, SR_CgaCtaId ;  /* 0x00000000000579c3 */ /* 0x000e700000008800 */
[----:B------:R-:W-:Y:S06]  /*1e3f0*/  BAR.SYNC.DEFER_BLOCKING 0x5, 0x180 ;  /* 0x0146000000007b1d */ /* 0x000fec0000010000 */
[----:B------:R-:W-:-:S02]  /*1e400*/  UMOV UR4, 0x400 ;  /* 0x0000040000047882 */ /* 0x000fc40000000000 */
[----:B-1----:R-:W-:-:S09]  /*1e410*/  ULEA UR4, UR5, UR4, 0x18 ;  /* 0x0000000405047291 */ /* 0x002fd2000f8ec03f */
[----:B------:R-:W1:Y:S04]  /*1e420*/  LDS.128 R4, [UR4+0x388d0] ;  /* 0x0388d004ff047984 */ /* 0x000e680008000c00 */
[----:B-1----:R1:W-:Y:S04]  /*1e430*/  STL.64 [R1], R4 ;  /* 0x0000000401007387 */ /* 0x0023e80000100a00 */
[----:B------:R1:W-:Y:S01]  /*1e440*/  STL.64 [R1+0x8], R6 ;  /* 0x0000080601007387 */ /* 0x0003e20000100a00 */
[----:B------:R-:W-:Y:S06]  /*1e450*/  BAR.ARV 0x4, 0x180 ;  /* 0x0106000000007b1d */ /* 0x000fec0000002000 */
[----:B------:R-:W-:Y:S05]  /*1e460*/  BRA `(.L_x_472) ;  /* 0x0000000800207947 */ /* 0x000fea0003800000 */
.L_x_471:
[----:B0-----:R-:W0:Y:S01]  /*1e470*/  S2R R2, SR_TID.X ;  /* 0x0000000000027919 */ /* 0x001e220000002100 */
[----:B------:R-:W-:Y:S01]  /*1e480*/  ULDC UR4, c[0x0][0xc14] ;  /* 0x0003050000047ab9 */ /* 0x000fe20000000800 */
[----:B------:R-:W1:Y:S01]  /*1e490*/  S2UR UR6, SR_CTAID.X ;  /* 0x00000000000679c3 */ /* 0x000e620000002500 */
[----:B------:R-:W-:Y:S01]  /*1e4a0*/  ULDC UR5, c[0x0][0xc10] ;  /* 0x0003040000057ab9 */ /* 0x000fe20000000800 */
        /* <DEDUP_REMOVED lines=13> */
[----:B0-----:R-:W-:-:S04]  /*1e580*/  SEL R7, R4, RZ, P1 ;  /* 0x000000ff04077207 */ /* 0x001fc80000800000 */
[----:B------:R-:W-:-:S05]  /*1e590*/  IADD3 R7, R0, R7, RZ ;  /* 0x0000000700077210 */ /* 0x000fca0007ffe0ff */
[----:B------:R-:W0:Y:S02]  /*1e5a0*/  SHFL.UP PT, R4, R7, 0x2, RZ ;  /* 0x0440000007047989 */ /* 0x000e2400000e00ff */
[----:B0-----:R-:W-:-:S05]  /*1e5b0*/  SEL R4, R4, RZ, P2 ;  /* 0x000000ff04047207 */ /* 0x001fca0001000000 */
[----:B------:R-:W-:-:S05]  /*1e5c0*/  IMAD.IADD R4, R7, 0x1, R4 ;  /* 0x0000000107047824 */ /* 0x000fca00078e0204 */
[----:B------:R-:W0:Y:S02]  /*1e5d0*/  SHFL.UP PT, R6, R4, 0x4, RZ ;  /* 0x0480000004067989 */ /* 0x000e2400000e00ff */
[----:B0-----:R-:W-:-:S05]  /*1e5e0*/  SEL R3, R6, RZ, P3 ;  /* 0x000000ff06037207 */ /* 0x001fca0001800000 */
[----:B------:R-:W-:Y:S02]  /*1e5f0*/  IMAD.IADD R3, R4, 0x1, R3 ;  /* 0x0000000104037824 */ /* 0x000fe400078e0203 */
[----:B------:R-:W-:-:S03]  /*1e600*/  IMAD.MOV.U32 R4, RZ, RZ, RZ ;  /* 0x000000ffff047224 */ /* 0x000fc600078e00ff */
[----:B------:R-:W0:Y:S02]  /*1e610*/  SHFL.UP PT, R2, R3, 0x8, RZ ;  /* 0x0500000003027989 */ /* 0x000e2400000e00ff */
[----:B0-----:R-:W-:-:S04]  /*1e620*/  SEL R2, R2, RZ, P4 ;  /* 0x000000ff02027207 */ /* 0x001fc80002000000 */
[----:B------:R-:W-:-:S05]  /*1e630*/  IADD3 R7, R3, R2, RZ ;  /* 0x0000000203077210 */ /* 0x000fca0007ffe0ff */
[----:B------:R-:W0:Y:S02]  /*1e640*/  SHFL.UP PT, R2, R7, 0x10, RZ ;  /* 0x0600000007027989 */ /* 0x000e2400000e00ff */
[----:B0-----:R-:W-:-:S05]  /*1e650*/  SEL R2, R2, RZ, P5 ;  /* 0x000000ff02027207 */ /* 0x001fca0002800000 */
[----:B------:R-:W-:-:S05]  /*1e660*/  IMAD.IADD R2, R7, 0x1, R2 ;  /* 0x0000000107027824 */ /* 0x000fca00078e0202 */
[----:B------:R-:W0:Y:S02]  /*1e670*/  SHFL.IDX PT, R6, R2, 0x1f, 0x1f ;  /* 0x03e01f0002067f89 */ /* 0x000e2400000e0000 */
[----:B0-----:R-:W-:-:S05]  /*1e680*/  IMAD R6, R6, UR5, RZ ;  /* 0x0000000506067c24 */ /* 0x001fca000f8e02ff */
[----:B-1----:R-:W-:Y:S02]  /*1e690*/  ISETP.GT.AND P6, PT, R6, UR6, PT ;  /* 0x0000000606007c0c */ /* 0x002fe4000bfc4270 */
[----:B------:R-:W-:-:S11]  /*1e6a0*/  MOV R9, R6 ;  /* 0x0000000600097202 */ /* 0x000fd60000000f00 */
[----:B------:R-:W-:Y:S05]  /*1e6b0*/  @P6 BRA `(.L_x_473) ;  /* 0x0000000000a46947 */ /* 0x000fea0003800000 */
[----:B------:R-:W0:Y:S01]  /*1e6c0*/  LDC R7, c[0x0][0xc14] ;  /* 0x00030500ff077b82 */ /* 0x000e220000000800 */
[----:B------:R-:W-:Y:S01]  /*1e6d0*/  IMAD.MOV.U32 R6, RZ, RZ, R9 ;  /* 0x000000ffff067224 */ /* 0x000fe200078e0009 */
[----:B------:R-:W-:Y:S01]  /*1e6e0*/  UMOV UR4, URZ ;  /* 0x0000003f00047c82 */ /* 0x000fe20008000000 */
[----:B------:R-:W-:Y:S01]  /*1e6f0*/  ULDC UR7, c[0x0][0xc14] ;  /* 0x0003050000077ab9 */ /* 0x000fe20000000800 */
[----:B------:R-:W-:-:S05]  /*1e700*/  ULDC UR5, c[0x0][0xc10] ;  /* 0x0003040000057ab9 */ /* 0x000fca0000000800 */
.L_x_477:
[----:B------:R-:W-:Y:S01]  /*1e710*/  IMAD.U32 R0, RZ, RZ, UR7 ;  /* 0x00000007ff007e24 */ /* 0x000fe2000f8e00ff */
[----:B------:R-:W-:-:S04]  /*1e720*/  UIADD3 UR4, UR4, 0x1f, URZ ;  /* 0x0000001f04047890 */ /* 0x000fc8000fffe03f */
[----:B------:R1:W-:Y:S02]  /*1e730*/  STL [R1+0xc], R0 ;  /* 0x00000c0001007387 */ /* 0x0003e40000100800 */
[----:B0-----:R-:W-:-:S13]  /*1e740*/  ISETP.LE.AND P6, PT, R7, UR4, PT ;  /* 0x0000000407007c0c */ /* 0x001fda000bfc3270 */
[----:B-1----:R-:W-:Y:S05]  /*1e750*/  @P6 BRA `(.L_x_474) ;  /* 0x00000004002c6947 */ /* 0x002fea0003800000 */
[----:B------:R-:W-:Y:S01]  /*1e760*/  IADD3 R8, R5, UR4, RZ ;  /* 0x0000000405087c10 */ /* 0x000fe2000fffe0ff */
[----:B------:R-:W-:Y:S01]  /*1e770*/  BSSY B0, `(.L_x_475) ;  /* 0x0000007000007945 */ /* 0x000fe20003800000 */
[----:B------:R-:W-:Y:S02]  /*1e780*/  IMAD.MOV.U32 R0, RZ, RZ, RZ ;  /* 0x000000ffff007224 */ /* 0x000fe400078e00ff */
[----:B------:R-:W-:-:S13]  /*1e790*/  ISETP.GE.OR P6, PT, R8, R7, !P0 ;  /* 0x000000070800720c */ /* 0x000fda00047c6670 */
[----:B------:R-:W-:Y:S05]  /*1e7a0*/  @P6 BRA `(.L_x_476) ;  /* 0x00000000000c6947 */ /* 0x000fea0003800000 */
[----:B------:R-:W0:Y:S02]  /*1e7b0*/  LDC.64 R2, c[0x0][0xc58] ;  /* 0x00031600ff027b82 */ /* 0x000e240000000a00 */
[----:B0-----:R-:W-:-:S05]  /*1e7c0*/  IMAD.WIDE R2, R8, 0x4, R2 ;  /* 0x0000000408027825 */ /* 0x001fca00078e0202 */
[----:B------:R0:W5:Y:S02]  /*1e7d0*/  LDG.E R0, desc[UR42][R2.64] ;  /* 0x0000002a02007981 */ /* 0x000164000c1e1900 */
.L_x_476:
[----:B------:R-:W-:Y:S05]  /*1e7e0*/  BSYNC B0 ;  /* 0x0000000000007941 */ /* 0x000fea0003800000 */
.L_x_475:
[----:B0----5:R-:W0:Y:S02]  /*1e7f0*/  SHFL.UP PT, R2, R0, 0x1, RZ ;  /* 0x0420000000027989 */ /* 0x021e2400000e00ff */
[----:B0-----:R-:W-:-:S05]  /*1e800*/  SEL R3, R2, RZ, P1 ;  /* 0x000000ff02037207 */ /* 0x001fca0000800000 */
[----:B------:R-:W-:-:S05]  /*1e810*/  IMAD.IADD R3, R0, 0x1, R3 ;  /* 0x0000000100037824 */ /* 0x000fca00078e0203 */
[----:B------:R-:W0:Y:S02]  /*1e820*/  SHFL.UP PT, R2, R3, 0x2, RZ ;  /* 0x0440000003027989 */ /* 0x000e2400000e00ff */
[----:B0-----:R-:W-:-:S04]  /*1e830*/  SEL R2, R2, RZ, P2 ;  /* 0x000000ff02027207 */ /* 0x001fc80001000000 */
[----:B------:R-:W-:-:S05]  /*1e840*/  IADD3 R2, R3, R2, RZ ;  /* 0x0000000203027210 */ /* 0x000fca0007ffe0ff */
[----:B------:R-:W0:Y:S02]  /*1e850*/  SHFL.UP PT, R8, R2, 0x4, RZ ;  /* 0x0480000002087989 */ /* 0x000e2400000e00ff */
[----:B0-----:R-:W-:-:S05]  /*1e860*/  SEL R9, R8, RZ, P3 ;  /* 0x000000ff08097207 */ /* 0x001fca0001800000 */
[----:B------:R-:W-:-:S05]  /*1e870*/  IMAD.IADD R9, R2, 0x1, R9 ;  /* 0x0000000102097824 */ /* 0x000fca00078e0209 */
[----:B------:R-:W0:Y:S02]  /*1e880*/  SHFL.UP PT, R8, R9, 0x8, RZ ;  /* 0x0500000009087989 */ /* 0x000e2400000e00ff */
[----:B0-----:R-:W-:-:S05]  /*1e890*/  SEL R8, R8, RZ, P4 ;  /* 0x000000ff08087207 */ /* 0x001fca0002000000 */
[----:B------:R-:W-:-:S05]  /*1e8a0*/  IMAD.IADD R8, R9, 0x1, R8 ;  /* 0x0000000109087824 */ /* 0x000fca00078e0208 */
[----:B------:R-:W0:Y:S02]  /*1e8b0*/  SHFL.UP PT, R10, R8, 0x10, RZ ;  /* 0x06000000080a7989 */ /* 0x000e2400000e00ff */
[----:B0-----:R-:W-:-:S04]  /*1e8c0*/  SEL R11, R10, RZ, P5 ;  /* 0x000000ff0a0b7207 */ /* 0x001fc80002800000 */
[----:B------:R-:W-:-:S05]  /*1e8d0*/  IADD3 R11, R8, R11, RZ ;  /* 0x0000000b080b7210 */ /* 0x000fca0007ffe0ff */
[----:B------:R-:W0:Y:S02]  /*1e8e0*/  SHFL.IDX PT, R3, R11, 0x1f, 0x1f ;  /* 0x03e01f000b037f89 */ /* 0x000e2400000e0000 */
[----:B0-----:R-:W-:-:S04]  /*1e8f0*/  IMAD R3, R3, UR5, RZ ;  /* 0x0000000503037c24 */ /* 0x001fc8000f8e02ff */
[----:B------:R-:W-:-:S05]  /*1e900*/  IMAD.IADD R6, R3, 0x1, R6 ;  /* 0x0000000103067824 */ /* 0x000fca00078e0206 */
[----:B------:R-:W-:-:S13]  /*1e910*/  ISETP.GT.AND P6, PT, R6, UR6, PT ;  /* 0x0000000606007c0c */ /* 0x000fda000bfc4270 */
[----:B------:R-:W-:Y:S05]  /*1e920*/  @!P6 BRA `(.L_x_477) ;  /* 0xfffffffc0078e947 */ /* 0x000fea000383ffff */
[----:B------:R-:W-:Y:S01]  /*1e930*/  IMAD.MOV.U32 R2, RZ, RZ, R11 ;  /* 0x000000ffff027224 */ /* 0x000fe200078e000b */
[----:B------:R-:W-:-:S07]  /*1e940*/  MOV R9, R3 ;  /* 0x0000000300097202 */ /* 0x000fce0000000f00 */
.L_x_473:
[----:B------:R-:W-:-:S04]  /*1e950*/  IMAD.IADD R9, R6, 0x1, -R9 ;  /* 0x0000000106097824 */ /* 0x000fc800078e0a09 */
[----:B------:R-:W-:-:S05]  /*1e960*/  IMAD R3, R2, UR5, R9 ;  /* 0x0000000502037c24 */ /* 0x000fca000f8e0209 */
[----:B------:R-:W-:-:S13]  /*1e970*/  ISETP.GT.AND P0, PT, R3, UR6, PT ;  /* 0x0000000603007c0c */ /* 0x000fda000bf04270 */
[----:B------:R-:W-:-:S04]  /*1e980*/  VOTE.ANY R8, PT, !P0 ;  /* 0x0000000000087806 */ /* 0x000fc800040e0100 */
[----:B------:R-:W0:Y:S01]  /*1e990*/  POPC R7, R8 ;  /* 0x0000000800077309 */ /* 0x000e220000000000 */
[----:B------:R-:W-:Y:S01]  /*1e9a0*/  ISETP.NE.AND P0, PT, R8, RZ, PT ;  /* 0x000000ff0800720c */ /* 0x000fe20003f05270 */
[----:B0-----:R-:W0:Y:S02]  /*1e9b0*/  SHFL.IDX PT, R0, R0, R7, 0x1f ;  /* 0x00001f0700007589 */ /* 0x001e2400000e0000 */
[----:B0-----:R-:W-:-:S04]  /*1e9c0*/  IABS R6, R0 ;  /* 0x0000000000067213 */ /* 0x001fc80000000000 */
[----:B------:R-:W0:Y:S08]  /*1e9d0*/  I2F.RP R10, R6 ;  /* 0x00000006000a7306 */ /* 0x000e300000209400 */
[----:B0-----:R-:W0:Y:S02]  /*1e9e0*/  MUFU.RCP R10, R10 ;  /* 0x0000000a000a7308 */ /* 0x001e240000001000 */
[----:B0-----:R-:W-:-:S06]  /*1e9f0*/  VIADD R3, R10, 0xffffffe ;  /* 0x0ffffffe0a037836 */ /* 0x001fcc0000000000 */
[----:B------:R-:W0:Y:S02]  /*1ea00*/  F2I.FTZ.U32.TRUNC.NTZ R3, R3 ;  /* 0x0000000300037305 */ /* 0x000e24000021f000 */
[----:B0-----:R-:W-:Y:S01]  /*1ea10*/  IADD3 R13, RZ, -R3, RZ ;  /* 0x80000003ff0d7210 */ /* 0x001fe20007ffe0ff */
[----:B------:R-:W-:Y:S06]  /*1ea20*/  @!P0 BRA `(.L_x_478) ;  /* 0x0000000000088947 */ /* 0x000fec0003800000 */
[----:B------:R-:W-:-:S05]  /*1ea30*/  VIADD R11, R7, 0xffffffff ;  /* 0xffffffff070b7836 */ /* 0x000fca0000000000 */
[----:B------:R0:W1:Y:S02]  /*1ea40*/  SHFL.IDX PT, R4, R2, R11, 0x1f ;  /* 0x00001f0b02047589 */ /* 0x00006400000e0000 */
.L_x_478:
[----:B-1----:R-:W-:Y:S02]  /*1ea50*/  IMAD R4, R4, UR5, R9 ;  /* 0x0000000504047c24 */ /* 0x002fe4000f8e0209 */
[----:B------:R-:W-:Y:S02]  /*1ea60*/  IMAD R9, R13, R6, RZ ;  /* 0x000000060d097224 */ /* 0x000fe400078e02ff */
[----:B0-----:R-:W-:Y:S01]  /*1ea70*/  IMAD.MOV.U32 R2, RZ, RZ, RZ ;  /* 0x000000ffff027224 */ /* 0x001fe200078e00ff */
[----:B------:R0:W-:Y:S03]  /*1ea80*/  STL [R1], R4 ;  /* 0x0000000401007387 */ /* 0x0001e60000100800 */
[----:B------:R-:W-:Y:S01]  /*1ea90*/  IMAD.HI.U32 R2, R3, R9, R2 ;  /* 0x0000000903027227 */ /* 0x000fe200078e0002 */
[----:B------:R-:W-:-:S04]  /*1eaa0*/  IADD3 R9, -R4, UR6, RZ ;  /* 0x0000000604097c10 */ /* 0x000fc8000fffe1ff */
[----:B------:R-:W-:Y:S02]  /*1eab0*/  IABS R3, R9 ;  /* 0x0000000900037213 */ /* 0x000fe40000000000 */
[----:B0-----:R-:W-:-:S03]  /*1eac0*/  IABS R4, R0 ;  /* 0x0000000000047213 */ /* 0x001fc60000000000 */
[----:B------:R-:W-:Y:S01]  /*1ead0*/  IMAD.HI.U32 R2, R2, R3, RZ ;  /* 0x0000000302027227 */ /* 0x000fe200078e00ff */
[----:B------:R-:W-:-:S05]  /*1eae0*/  IADD3 R4, RZ, -R4, RZ ;  /* 0x80000004ff047210 */ /* 0x000fca0007ffe0ff */
        /* <DEDUP_REMOVED lines=8> */
[----:B------:R-:W-:-:S06]  /*1eb70*/  @P0 IADD3 R2, R2, 0x1, RZ ;  /* 0x0000000102020810 */ /* 0x000fcc0007ffe0ff */
[----:B------:R-:W-:Y:S01]  /*1eb80*/  @!P2 IMAD.MOV R2, RZ, RZ, -R2 ;  /* 0x000000ffff02a224 */ /* 0x000fe200078e0a02 */
[----:B------:R-:W-:-:S05]  /*1eb90*/  @!P1 LOP3.LUT R2, RZ, R0, RZ, 0x33, !PT ;  /* 0x00000000ff029212 */ /* 0x000fca00078e33ff */
[----:B------:R-:W-:-:S04]  /*1eba0*/  IMAD.MOV R3, RZ, RZ, -R2 ;  /* 0x000000ffff037224 */ /* 0x000fc800078e0a02 */
[----:B------:R-:W-:Y:S01]  /*1ebb0*/  IMAD R3, R0, R3, R9 ;  /* 0x0000000300037224 */ /* 0x000fe200078e0209 */
[----:B------:R-:W-:-:S04]  /*1ebc0*/  IADD3 R0, R7, UR4, RZ ;  /* 0x0000000407007c10 */ /* 0x000fc8000fffe0ff */
[----:B------:R1:W-:Y:S04]  /*1ebd0*/  STL [R1+0x4], R3 ;  /* 0x0000040301007387 */ /* 0x0003e80000100800 */
[----:B------:R1:W-:Y:S04]  /*1ebe0*/  STL [R1+0x8], R2 ;  /* 0x0000080201007387 */ /* 0x0003e80000100800 */
[----:B------:R1:W-:Y:S01]  /*1ebf0*/  STL [R1+0xc], R0 ;  /* 0x00000c0001007387 */ /* 0x0003e20000100800 */
[----:B------:R-:W-:Y:S05]  /*1ec00*/  BRA `(.L_x_479) ;  /* 0x0000000000107947 */ /* 0x000fea0003800000 */
.L_x_474:
[----:B------:R-:W-:Y:S01]  /*1ec10*/  IMAD.U32 R0, RZ, RZ, UR6 ;  /* 0x00000006ff007e24 */ /* 0x000fe2000f8e00ff */
[----:B------:R0:W-:Y:S04]  /*1ec20*/  STL [R1+0x4], RZ ;  /* 0x000004ff01007387 */ /* 0x0001e80000100800 */
[----:B------:R0:W-:Y:S04]  /*1ec30*/  STL [R1+0x8], RZ ;  /* 0x000008ff01007387 */ /* 0x0001e80000100800 */
[----:B------:R0:W-:Y:S02]  /*1ec40*/  STL [R1], R0 ;  /* 0x0000000001007387 */ /* 0x0001e40000100800 */
.L_x_479:
[----:B------:R-:W2:Y:S04]  /*1ec50*/  LDL R8, [R1] ;  /* 0x0000000001087983 */ /* 0x000ea80000100800 */
[----:B------:R-:W2:Y:S04]  /*1ec60*/  LDL R9, [R1+0x4] ;  /* 0x0000040001097983 */ /* 0x000ea80000100800 */
[----:B------:R-:W2:Y:S04]  /*1ec70*/  LDL R10, [R1+0x8] ;  /* 0x00000800010a7983 */ /* 0x000ea80000100800 */
[----:B------:R-:W2:Y:S01]  /*1ec80*/  LDL R11, [R1+0xc] ;  /* 0x00000c00010b7983 */ /* 0x000ea20000100800 */
[----:B------:R-:W-:-:S13]  /*1ec90*/  ISETP.NE.AND P0, PT, R5, RZ, PT ;  /* 0x000000ff0500720c */ /* 0x000fda0003f05270 */
[----:B-1----:R-:W1:Y:S01]  /*1eca0*/  @!P0 S2R R3, SR_CgaCtaId ;  /* 0x0000000000038919 */ /* 0x002e620000008800 */
[----:B0-----:R-:W-:-:S04]  /*1ecb0*/  @!P0 MOV R0, 0x400 ;  /* 0x0000040000008802 */ /* 0x001fc80000000f00 */
[----:B-1----:R-:W-:-:S05]  /*1ecc0*/  @!P0 LEA R0, R3, R0, 0x18 ;  /* 0x0000000003008211 */ /* 0x002fca00078ec0ff */
[----:B--2---:R0:W-:Y:S01]  /*1ecd0*/  @!P0 STS.128 [R0+0x388d0], R8 ;  /* 0x0388d00800008388 */ /* 0x0041e20000000c00 */
[----:B------:R-:W-:Y:S06]  /*1ece0*/  BAR.ARV 0x5, 0x180 ;  /* 0x0146000000007b1d */ /* 0x000fec0000002000 */
.L_x_472:
[----:B0-----:R-:W2:Y:S01]  /*1ecf0*/  LDL R0, [R1+0xc] ;  /* 0x00000c0001007983 */ /* 0x001ea20000100800 */
[----:B------:R-:W-:-:S03]  /*1ed00*/  ULDC UR4, c[0x0][0xc14] ;  /* 0x0003050000047ab9 */ /* 0x000fc60000000800 */
[----:B------:R0:W-:Y:S01]  /*1ed10*/  STL [R1+0x18], RZ ;  /* 0x000018ff01007387 */ /* 0x0001e20000100800 */
[----:B--2---:R-:W-:Y:S01]  /*1ed20*/  ISETP.GE.AND P0, PT, R0, UR4, PT ;  /* 0x0000000400007c0c */ /* 0x004fe2000bf06270 */
[----:B------:R-:W-:-:S05]  /*1ed30*/  IMAD.MOV.U32 R0, RZ, RZ, 0x1 ;  /* 0x00000001ff007424 */ /* 0x000fca00078e00ff */
[----:B------:R0:W-:Y:S04]  /*1ed40*/  STL [R1+0x24], R0 ;  /* 0x0000240001007387 */ /* 0x0001e80000100800 */
[----:B------:R0:W-:Y:S03]  /*1ed50*/  STL [R1+0x58], RZ ;  /* 0x000058ff01007387 */ /* 0x0001e60000100800 */
[----:B------:R-:W-:Y:S05]  /*1ed60*/  @P0 BRA `(.L_x_480) ;  /* 0x0000005c00b40947 */ /* 0x000fea0003800000 */
[----:B------:R-:W2:Y:S01]  /*1ed70*/  S2R R9, SR_TID.X ;  /* 0x0000000000097919 */ /* 0x000ea20000002100 */
[----:B------:R-:W-:Y:S01]  /*1ed80*/  BSSY B7, `(.L_x_480) ;  /* 0x00005eb000077945 */ /* 0x000fe20003800000 */
[----:B------:R-:W-:Y:S01]  /*1ed90*/  ULDC UR37, c[0x0][0xc] ;  /* 0x0000030000257ab9 */ /* 0x000fe20000000800 */
[----:B------:R-:W-:Y:S01]  /*1eda0*/  ULOP3.LUT UR36, UR40, 0x1, URZ, 0xfc, !UPT ;  /* 0x0000000128247892 */ /* 0x000fe2000f8efc3f */
[----:B------:R-:W1:Y:S01]  /*1edb0*/  S2R R3, SR_TID.X ;  /* 0x0000000000037919 */ /* 0x000e620000002100 */
[----:B------:R-:W-:Y:S01]  /*1edc0*/  ULOP3.LUT UR38, UR40, 0x2, URZ, 0xfc, !UPT ;  /* 0x0000000228267892 */ /* 0x000fe2000f8efc3f */
[----:B------:R-:W-:Y:S01]  /*1edd0*/  ULDC.64 UR44, c[0x0][0x198] ;  /* 0x00006600002c7ab9 */ /* 0x000fe20000000a00 */
[C---:B--2---:R-:W-:Y:S01]  /*1ede0*/  SHF.L.U32 R2, R9.reuse, 0x4, RZ ;  /* 0x0000000409027819 */ /* 0x044fe200000006ff */
[C---:B0-----:R-:W-:Y:S01]  /*1edf0*/  IMAD.SHL.U32 R0, R9.reuse, 0x80, RZ ;  /* 0x0000008009007824 */ /* 0x041fe200078e00ff */
[----:B------:R-:W-:Y:S02]  /*1ee00*/  R2P PR, R9, 0x6 ;  /* 0x0000000609007804 */ /* 0x000fe40000000000 */
[----:B-1----:R-:W-:-:S02]  /*1ee10*/  LOP3.LUT R5, R3, 0x7f, RZ, 0xc0, !PT ;  /* 0x0000007f03057812 */ /* 0x002fc400078ec0ff */
[----:B------:R-:W-:Y:S02]  /*1ee20*/  LOP3.LUT R4, R2, 0x70, RZ, 0xc0, !PT ;  /* 0x0000007002047812 */ /* 0x000fe400078ec0ff */
[----:B------:R-:W-:Y:S01]  /*1ee30*/  SHF.R.U32.HI R3, RZ, 0x1, R9 ;  /* 0x00000001ff037819 */ /* 0x000fe20000011609 */
[----:B------:R-:W-:Y:S01]  /*1ee40*/  IMAD.SHL.U32 R6, R5, 0x40, RZ ;  /* 0x0000004005067824 */ /* 0x000fe200078e00ff */
[C---:B------:R-:W-:Y:S02]  /*1ee50*/  LOP3.LUT R2, R0.reuse, 0x380, RZ, 0xc0, !PT ;  /* 0x0000038000027812 */ /* 0x040fe400078ec0ff */
[----:B------:R-:W-:Y:S02]  /*1ee60*/  LOP3.LUT R5, R0, 0x400, RZ, 0xc0, !PT ;  /* 0x0000040000057812 */ /* 0x000fe400078ec0ff */
[----:B------:R-:W-:Y:S02]  /*1ee70*/  LOP3.LUT R3, R2, 0x30, R3, 0xf8, !PT ;  /* 0x0000003002037812 */ /* 0x000fe400078ef803 */
[----:B------:R-:W-:-:S02]  /*1ee80*/  LOP3.LUT R6, R5, 0x1800, R6, 0xf8, !PT ;  /* 0x0000180005067812 */ /* 0x000fc400078ef806 */
[----:B------:R-:W-:Y:S02]  /*1ee90*/  LOP3.LUT R3, R3, R4, RZ, 0x3c, !PT ;  /* 0x0000000403037212 */ /* 0x000fe400078e3cff */
[----:B------:R-:W-:Y:S01]  /*1eea0*/  LOP3.LUT R5, R2, 0x10, R9, 0xf8, !PT ;  /* 0x0000001002057812 */ /* 0x000fe200078ef809 */
[----:B------:R-:W-:Y:S01]  /*1eeb0*/  IMAD.MOV.U32 R2, RZ, RZ, 0x20 ;  /* 0x00000020ff027424 */ /* 0x000fe200078e00ff */
[----:B------:R-:W-:Y:S02]  /*1eec0*/  LOP3.LUT R7, R3, 0xc00, R0, 0xf8, !PT ;  /* 0x00000c0003077812 */ /* 0x000fe400078ef800 */
[----:B------:R-:W-:Y:S02]  /*1eed0*/  MOV R0, 0x40 ;  /* 0x0000004000007802 */ /* 0x000fe40000000f00 */
[----:B------:R-:W-:Y:S02]  /*1eee0*/  LOP3.LUT R8, R6, R5, R4, 0xf6, !PT ;  /* 0x0000000506087212 */ /* 0x000fe400078ef604 */
[----:B------:R-:W-:Y:S01]  /*1eef0*/  SEL R3, R0, 0xffffffc0, !P2 ;  /* 0xffffffc000037807 */ /* 0x000fe20005000000 */
[----:B------:R-:W-:Y:S01]  /*1ef00*/  IMAD.MOV.U32 R0, RZ, RZ, 0x1 ;  /* 0x00000001ff007424 */ /* 0x000fe200078e00ff */
[----:B------:R-:W-:Y:S01]  /*1ef10*/  SEL R4, R2, 0xffffffe0, !P1 ;  /* 0xffffffe002047807 */ /* 0x000fe20004800000 */
[----:B------:R-:W-:Y:S01]  /*1ef20*/  STL [R1+0x14], R8 ;  /* 0x0000140801007387 */ /* 0x000fe20000100800 */
[----:B------:R-:W-:-:S03]  /*1ef30*/  LOP3.LUT R2, R8, 0x2000, RZ, 0xfc, !PT ;  /* 0x0000200008027812 */ /* 0x000fc600078efcff */
[----:B------:R-:W-:Y:S04]  /*1ef40*/  STL [R1+0x10], R7 ;  /* 0x0000100701007387 */ /* 0x000fe80000100800 */
[----:B------:R-:W-:Y:S04]  /*1ef50*/  STL [R1+0x40], R3 ;  /* 0x0000400301007387 */ /* 0x000fe80000100800 */
[----:B------:R-:W-:Y:S04]  /*1ef60*/  STL [R1+0x28], R0 ;  /* 0x0000280001007387 */ /* 0x000fe80000100800 */
[----:B------:R-:W-:Y:S04]  /*1ef70*/  STL [R1+0x58], RZ ;  /* 0x000058ff01007387 */ /* 0x000fe80000100800 */
[----:B------:R0:W-:Y:S04]  /*1ef80*/  STL [R1+0x44], R4 ;  /* 0x0000440401007387 */ /* 0x0001e80000100800 */
[----:B------:R-:W-:Y:S04]  /*1ef90*/  STL [R1+0x1c], RZ ;  /* 0x00001cff01007387 */ /* 0x000fe80000100800 */
[----:B------:R-:W-:Y:S01]  /*1efa0*/  STL [R1+0x18], RZ ;  /* 0x000018ff01007387 */ /* 0x000fe20000100800 */
[----:B0-----:R-:W-:-:S03]  /*1efb0*/  IADD3 R4, R3, R4, RZ ;  /* 0x0000000403047210 */ /* 0x001fc60007ffe0ff */
[----:B------:R0:W-:Y:S04]  /*1efc0*/  STL [R1+0x24], R0 ;  /* 0x0000240001007387 */ /* 0x0001e80000100800 */
[----:B------:R1:W-:Y:S04]  /*1efd0*/  STL [R1+0x48], R4 ;  /* 0x0000480401007387 */ /* 0x0003e80000100800 */
[----:B------:R1:W-:Y:S01]  /*1efe0*/  STL [R1+0x2c], R2 ;  /* 0x00002c0201007387 */ /* 0x0003e20000100800 */
[----:B0-----:R-:W-:-:S05]  /*1eff0*/  IMAD.IADD R0, R3, 0x1, R7 ;  /* 0x0000000103007824 */ /* 0x001fca00078e0207 */
[----:B------:R1:W-:Y:S02]  /*1f000*/  STL [R1+0x4c], R0 ;  /* 0x00004c0001007387 */ /* 0x0003e40000100800 */
.L_x_582:
[----:B-1----:R-:W2:Y:S01]  /*1f010*/  LDL R0, [R1+0xc] ;  /* 0x00000c0001007983 */ /* 0x002ea20000100800 */
[----:B------:R-:W2:Y:S01]  /*1f020*/  LDC.64 R16, c[0x0][0xc60] ;  /* 0x00031800ff107b82 */ /* 0x000ea20000000a00 */
[----:B------:R-:W-:Y:S05]  /*1f030*/  YIELD ;  /* 0x0000000000007946 */ /* 0x000fea0003800000 */
[----:B------:R-:W-:Y:S01]  /*1f040*/  ULDC.64 UR4, c[0x0][0xa28] ;  /* 0x00028a0000047ab9 */ /* 0x000fe20000000a00 */
[----:B------:R-:W-:Y:S01]  /*1f050*/  ULDC.64 UR6, c[0x0][0xa00] ;  /* 0x0002800000067ab9 */ /* 0x000fe20000000a00 */
[----:B------:R-:W-:Y:S01]  /*1f060*/  ISETP.NE.U32.AND P0, PT, RZ, UR4, PT ;  /* 0x00000004ff007c0c */ /* 0x000fe2000bf05070 */
[----:B--2---:R-:W-:-:S06]  /*1f070*/  IMAD.WIDE R16, R0, 0x4, R16 ;  /* 0x0000000400107825 */ /* 0x004fcc00078e0210 */
[----:B------:R-:W2:Y:S01]  /*1f080*/  LDG.E R16, desc[UR42][R16.64] ;  /* 0x0000002a10107981 */ /* 0x000ea2000c1e1900 */
[----:B------:R-:W-:Y:S01]  /*1f090*/  ISETP.NE.AND.EX P0, PT, RZ, UR5, PT, P0 ;  /* 0x00000005ff007c0c */ /* 0x000fe2000bf05300 */
[----:B0-----:R-:W-:Y:S01]  /*1f0a0*/  IMAD.MOV.U32 R5, RZ, RZ, RZ ;  /* 0x000000ffff057224 */ /* 0x001fe200078e00ff */
[----:B------:R-:W-:-:S04]  /*1f0b0*/  ISETP.NE.U32.AND P1, PT, RZ, UR6, PT ;  /* 0x00000006ff007c0c */ /* 0x000fc8000bf25070 */
[----:B------:R-:W-:Y:S02]  /*1f0c0*/  ISETP.NE.AND.EX P1, PT, RZ, UR7, PT, P1 ;  /* 0x00000007ff007c0c */ /* 0x000fe4000bf25310 */
[----:B------:R-:W-:Y:S01]  /*1f0d0*/  MOV R0, RZ ;  /* 0x000000ff00007202 */ /* 0x000fe20000000f00 */
[----:B------:R-:W-:Y:S01]  /*1f0e0*/  IMAD.MOV.U32 R10, RZ, RZ, RZ ;  /* 0x000000ffff0a7224 */ /* 0x000fe200078e00ff */
[----:B------:R-:W-:Y:S02]  /*1f0f0*/  MOV R9, RZ ;  /* 0x000000ff00097202 */ /* 0x000fe40000000f00 */
[----:B--2---:R-:W-:Y:S02]  /*1f100*/  SHF.R.S32.HI R18, RZ, 0x1f, R16 ;  /* 0x0000001fff127819 */ /* 0x004fe40000011410 */
[----:B------:R-:W-:-:S04]  /*1f110*/  @P0 LEA R2, P2, R16, UR4, 0x2 ;  /* 0x0000000410020c11 */ /* 0x000fc8000f8410ff */
[C---:B------:R-:W-:Y:S01]  /*1f120*/  @P0 LEA.HI.X R3, R16.reuse, UR5, R18, 0x2, P2 ;  /* 0x0000000510030c11 */ /* 0x040fe200090f1412 */
[----:B------:R-:W-:Y:S01]  /*1f130*/  IMAD.SHL.U32 R17, R16, 0x4, RZ ;  /* 0x0000000410117824 */ /* 0x000fe200078e00ff */
[----:B------:R-:W-:-:S03]  /*1f140*/  ULDC.64 UR4, c[0x0][0xa08] ;  /* 0x0002820000047ab9 */ /* 0x000fc60000000a00 */
[----:B------:R0:W5:Y:S02]  /*1f150*/  @P0 LDG.E R5, desc[UR42][R2.64] ;  /* 0x0000002a02050981 */ /* 0x000164000c1e1900 */
[----:B0-----:R-:W-:-:S04]  /*1f160*/  @P1 LEA R2, P0, R16, UR6, 0x2 ;  /* 0x0000000610021c11 */ /* 0x001fc8000f8010ff */
[----:B------:R-:W-:Y:S01]  /*1f170*/  @P1 LEA.HI.X R3, R16, UR7, R18, 0x2, P0 ;  /* 0x0000000710031c11 */ /* 0x000fe200080f1412 */
[----:B------:R-:W-:-:S04]  /*1f180*/  ULDC.64 UR6, c[0x0][0xa10] ;  /* 0x0002840000067ab9 */ /* 0x000fc80000000a00 */
[----:B------:R0:W2:Y:S01]  /*1f190*/  @P1 LDG.E R0, desc[UR42][R2.64] ;  /* 0x0000002a02001981 */ /* 0x0000a2000c1e1900 */
[----:B------:R-:W-:Y:S02]  /*1f1a0*/  ISETP.NE.U32.AND P1, PT, RZ, UR6, PT ;  /* 0x00000006ff007c0c */ /* 0x000fe4000bf25070 */
[----:B------:R-:W-:Y:S02]  /*1f1b0*/  SHF.L.U64.HI R18, R16, 0x2, R18 ;  /* 0x0000000210127819 */ /* 0x000fe40000010212 */
[----:B------:R-:W-:Y:S02]  /*1f1c0*/  ISETP.NE.AND.EX P1, PT, RZ, UR7, PT, P1 ;  /* 0x00000007ff007c0c */ /* 0x000fe4000bf25310 */
[----:B0-----:R-:W-:-:S04]  /*1f1d0*/  IADD3 R2, P0, R17, UR6, RZ ;  /* 0x0000000611027c10 */ /* 0x001fc8000ff1e0ff */
[----:B------:R-:W-:Y:S01]  /*1f1e0*/  IADD3.X R3, R18, UR7, RZ, P0, !PT ;  /* 0x0000000712037c10 */ /* 0x000fe200087fe4ff */
[----:B------:R-:W-:Y:S01]  /*1f1f0*/  ULDC.64 UR6, c[0x0][0xa20] ;  /* 0x0002880000067ab9 */ /* 0x000fe20000000a00 */
[----:B------:R-:W-:-:S05]  /*1f200*/  ISETP.NE.U32.AND P0, PT, RZ, UR4, PT ;  /* 0x00000004ff007c0c */ /* 0x000fca000bf05070 */
[----:B------:R-:W5:Y:S04]  /*1f210*/  @P1 LDG.E R10, desc[UR42][R2.64] ;  /* 0x0000002a020a1981 */ /* 0x000f68000c1e1900 */
[----:B------:R-:W5:Y:S04]  /*1f220*/  @P1 LDG.E R11, desc[UR42][R2.64] ;  /* 0x0000002a020b1981 */ /* 0x000f68000c1e1900 */
[----:B------:R0:W5:Y:S01]  /*1f230*/  @P1 LDG.E R8, desc[UR42][R2.64+0x4] ;  /* 0x0000042a02081981 */ /* 0x000162000c1e1900 */
[----:B------:R-:W-:Y:S02]  /*1f240*/  ISETP.NE.AND.EX P0, PT, RZ, UR5, PT, P0 ;  /* 0x00000005ff007c0c */ /* 0x000fe4000bf05300 */
[----:B0-----:R-:W-:-:S04]  /*1f250*/  IADD3 R2, P2, R17, UR4, RZ ;  /* 0x0000000411027c10 */ /* 0x001fc8000ff5e0ff */
[----:B------:R-:W-:Y:S01]  /*1f260*/  IADD3.X R3, R18, UR5, RZ, P2, !PT ;  /* 0x0000000512037c10 */ /* 0x000fe200097fe4ff */
[----:B------:R-:W-:Y:S01]  /*1f270*/  ULDC.64 UR4, c[0x0][0x3f8] ;  /* 0x0000fe0000047ab9 */ /* 0x000fe20000000a00 */
[----:B------:R-:W-:Y:S01]  /*1f280*/  ISETP.NE.U32.AND P2, PT, RZ, UR6, PT ;  /* 0x00000006ff007c0c */ /* 0x000fe2000bf45070 */
[----:B------:R-:W-:-:S04]  /*1f290*/  UISETP.NE.U32.AND UP0, UPT, UR4, URZ, UPT ;  /* 0x0000003f0400728c */ /* 0x000fc8000bf05070 */
[----:B------:R0:W5:Y:S01]  /*1f2a0*/  @P0 LDG.E R9, desc[UR42][R2.64] ;  /* 0x0000002a02090981 */ /* 0x000162000c1e1900 */
[----:B------:R-:W-:Y:S01]  /*1f2b0*/  ISETP.NE.AND.EX P2, PT, RZ, UR7, PT, P2 ;  /* 0x00000007ff007c0c */ /* 0x000fe2000bf45320 */
[----:B------:R-:W-:Y:S01]  /*1f2c0*/  UISETP.NE.AND.EX UP0, UPT, UR5, URZ, UPT, UP0 ;  /* 0x0000003f0500728c */ /* 0x000fe2000bf05300 */
[----:B------:R-:W-:Y:S02]  /*1f2d0*/  ULDC UR4, c[0x0][0x404] ;  /* 0x0001010000047ab9 */ /* 0x000fe40000000800 */
[----:B------:R-:W-:Y:S01]  /*1f2e0*/  ULDC UR5, c[0x0][0x2e0] ;  /* 0x0000b80000057ab9 */ /* 0x000fe20000000800 */
[----:B------:R-:W-:-:S04]  /*1f2f0*/  USEL UR4, UR4, 0x1, UP0 ;  /* 0x0000000104047887 */ /* 0x000fc80008000000 */
[----:B------:R-:W-:-:S04]  /*1f300*/  UIMAD UR4, UR4, UR5, URZ ;  /* 0x00000005040472a4 */ /* 0x000fc8000f8e023f */
[----:B------:R-:W-:Y:S02]  /*1f310*/  @P2 IADD3 R6, P3, R17, UR6, RZ ;  /* 0x0000000611062c10 */ /* 0x000fe4000ff7e0ff */
[----:B------:R-:W-:Y:S02]  /*1f320*/  IMAD.U32 R4, RZ, RZ, UR4 ;  /* 0x00000004ff047e24 */ /* 0x000fe4000f8e00ff */
[----:B------:R-:W-:-:S05]  /*1f330*/  @P2 IADD3.X R7, R18, UR7, RZ, P3, !PT ;  /* 0x0000000712072c10 */ /* 0x000fca0009ffe4ff */
[----:B------:R0:W5:Y:S01]  /*1f340*/  @P2 LDG.E R4, desc[UR42][R6.64] ;  /* 0x0000002a06042981 */ /* 0x000162000c1e1900 */
[----:B------:R-:W-:-:S03]  /*1f350*/  ULDC UR4, c[0x0][0x338] ;  /* 0x0000ce0000047ab9 */ /* 0x000fc60000000800 */
[----:B--2---:R1:W-:Y:S02]  /*1f360*/  STL [R1+0x38], R0 ;  /* 0x0000380001007387 */ /* 0x0043e40000100800 */
[----:B-1----:R-:W-:Y:S01]  /*1f370*/  IMAD.U32 R0, RZ, RZ, UR4 ;  /* 0x00000004ff007e24 */ /* 0x002fe2000f8e00ff */
[----:B0-----:R-:W-:Y:S06]  /*1f380*/  @P2 BRA `(.L_x_481) ;  /* 0x0000000000102947 */ /* 0x001fec0003800000 */
[----:B------:R-:W-:Y:S05]  /*1f390*/  @!P0 BRA `(.L_x_481) ;  /* 0x00000000000c8947 */ /* 0x000fea0003800000 */
[----:B-----5:R-:W2:Y:S04]  /*1f3a0*/  LDG.E R4, desc[UR42][R2.64] ;  /* 0x0000002a02047981 */ /* 0x020ea8000c1e1900 */
[----:B------:R-:W2:Y:S02]  /*1f3b0*/  LDG.E R2, desc[UR42][R2.64+0x4] ;  /* 0x0000042a02027981 */ /* 0x000ea4000c1e1900 */
[----:B--2---:R-:W-:-:S07]  /*1f3c0*/  IADD3 R4, -R4, R2, RZ ;  /* 0x0000000204047210 */ /* 0x004fce0007ffe1ff */
.L_x_481:
[----:B-----5:R-:W-:Y:S01]  /*1f3d0*/  @P1 IMAD.IADD R0, R8, 0x1, -R11 ;  /* 0x0000000108001824 */ /* 0x020fe200078e0a0b */
[----:B------:R-:W-:Y:S01]  /*1f3e0*/  BSSY B0, `(.L_x_482) ;  /* 0x0000135000007945 */ /* 0x000fe20003800000 */
[----:B------:R-:W-:-:S05]  /*1f3f0*/  IMAD.IADD R4, R4, 0x1, -R5 ;  /* 0x0000000104047824 */ /* 0x000fca00078e0a05 */
[----:B------:R-:W-:-:S05]  /*1f400*/  IADD3 R19, R4, R0, RZ ;  /* 0x0000000004137210 */ /* 0x000fca0007ffe0ff */
[----:B------:R-:W-:-:S05]  /*1f410*/  VIADD R2, R19, 0x7f ;  /* 0x0000007f13027836 */ /* 0x000fca0000000000 */
[----:B------:R-:W-:-:S04]  /*1f420*/  SHF.R.S32.HI R3, RZ, 0x1f, R2 ;  /* 0x0000001fff037819 */ /* 0x000fc80000011402 */
[----:B------:R-:W-:Y:S01]  /*1f430*/  LEA.HI R6, R3, R2, RZ, 0x7 ;  /* 0x0000000203067211 */ /* 0x000fe200078f38ff */
[----:B------:R-:W-:-:S03]  /*1f440*/  IMAD.MOV R3, RZ, RZ, -R4 ;  /* 0x000000ffff037224 */ /* 0x000fc600078e0a04 */
[----:B------:R-:W-:Y:S01]  /*1f450*/  LOP3.LUT R2, R6, 0xffffff80, RZ, 0xc0, !PT ;  /* 0xffffff8006027812 */ /* 0x000fe200078ec0ff */
[----:B------:R0:W-:Y:S01]  /*1f460*/  STL [R1+0x20], R6 ;  /* 0x0000200601007387 */ /* 0x0001e20000100800 */
[----:B------:R-:W-:Y:S02]  /*1f470*/  VIMNMX R3, RZ, R3, !PT ;  /* 0x00000003ff037248 */ /* 0x000fe40007fe0100 */
[----:B------:R-:W-:-:S04]  /*1f480*/  VIADDMNMX R0, R2, -R4, R0, PT ;  /* 0x8000000402007246 */ /* 0x000fc80003800100 */
[----:B------:R-:W-:Y:S02]  /*1f490*/  ISETP.GT.AND P0, PT, R0, R3, PT ;  /* 0x000000030000720c */ /* 0x000fe40003f04270 */
[----:B------:R-:W-:-:S05]  /*1f4a0*/  SHF.R.U32.HI R3, RZ, 0x7, R3 ;  /* 0x00000007ff037819 */ /* 0x000fca0000011603 */
[----:B------:R-:W-:-:S06]  /*1f4b0*/  IMAD.MOV.U32 R8, RZ, RZ, R3 ;  /* 0x000000ffff087224 */ /* 0x000fcc00078e0003 */
[----:B------:R-:W-:-:S04]  /*1f4c0*/  @P0 IADD3 R0, R0, 0x7f, RZ ;  /* 0x0000007f00000810 */ /* 0x000fc80007ffe0ff */
[----:B------:R-:W-:-:S04]  /*1f4d0*/  @P0 SHF.R.S32.HI R2, RZ, 0x1f, R0 ;  /* 0x0000001fff020819 */ /* 0x000fc80000011400 */
[----:B------:R-:W-:-:S04]  /*1f4e0*/  @P0 LEA.HI R0, R2, R0, RZ, 0x7 ;  /* 0x0000000002000211 */ /* 0x000fc800078f38ff */
[----:B------:R-:W-:Y:S01]  /*1f4f0*/  @P0 SHF.R.S32.HI R8, RZ, 0x7, R0 ;  /* 0x00000007ff080819 */ /* 0x000fe20000011400 */
[----:B------:R-:W-:Y:S01]  /*1f500*/  IMAD.IADD R0, R9, 0x1, R5 ;  /* 0x0000000109007824 */ /* 0x000fe200078e0205 */
[----:B------:R-:W-:Y:S02]  /*1f510*/  PLOP3.LUT P0, PT, PT, PT, PT, 0x80, 0x0 ;  /* 0x000000000000781c */ /* 0x000fe40003f0f070 */
[----:B------:R-:W-:Y:S02]  /*1f520*/  ISETP.GT.AND P2, PT, R8, R3, PT ;  /* 0x000000030800720c */ /* 0x000fe40003f44270 */
[----:B------:R0:W-:Y:S11]  /*1f530*/  STL [R1+0x3c], R0 ;  /* 0x00003c0001007387 */ /* 0x0001f60000100800 */
[----:B0-----:R-:W-:Y:S05]  /*1f540*/  @!P2 BRA `(.L_x_483) ;  /* 0x000000100078a947 */ /* 0x001fea0003800000 */
[----:B------:R-:W2:Y:S01]  /*1f550*/  LDL R6, [R1+0x8] ;  /* 0x0000080001067983 */ /* 0x000ea20000100800 */
[----:B------:R-:W0:Y:S01]  /*1f560*/  LDC R0, c[0x0][0x428] ;  /* 0x00010a00ff007b82 */ /* 0x000e220000000800 */
[----:B------:R-:W-:Y:S01]  /*1f570*/  UMOV UR4, 0xffffffff ;  /* 0xffffffff00047882 */ /* 0x000fe20000000000 */
[----:B0-----:R-:W-:-:S13]  /*1f580*/  ISETP.NE.AND P0, PT, R0, 0x1, PT ;  /* 0x000000010000780c */ /* 0x001fda0003f05270 */
[----:B------:R-:W2:Y:S08]  /*1f590*/  @P0 LDC R0, c[0x0][0x42c] ;  /* 0x00010b00ff000b82 */ /* 0x000eb00000000800 */
[----:B------:R-:W0:Y:S01]  /*1f5a0*/  @P0 LDC R4, c[0x0][0x430] ;  /* 0x00010c00ff040b82 */ /* 0x000e220000000800 */
[----:B--2---:R-:W-:Y:S01]  /*1f5b0*/  @P0 IMAD.HI.U32 R0, R6, R0, RZ ;  /* 0x0000000006000227 */ /* 0x004fe200078e00ff */
[----:B------:R-:W-:-:S04]  /*1f5c0*/  MOV R2, R6 ;  /* 0x0000000600027202 */ /* 0x000fc80000000f00 */
[----:B0-----:R-:W-:Y:S02]  /*1f5d0*/  @P0 SHF.R.U32.HI R2, RZ, R4, R0 ;  /* 0x00000004ff020219 */ /* 0x001fe40000011600 */
[----:B------:R-:W-:Y:S01]  /*1f5e0*/  SEL R0, R16, RZ, !P1 ;  /* 0x000000ff10007207 */ /* 0x000fe20004800000 */
[----:B------:R-:W-:Y:S06]  /*1f5f0*/  BRA.DIV UR4, `(.L_x_484) ;  /* 0x0000008204cc7947 */ /* 0x000fec000b800000 */
[----:B------:R-:W0:Y:S02]  /*1f600*/  S2R R4, SR_TID.X ;  /* 0x0000000000047919 */ /* 0x000e240000002100 */
[----:B0-----:R-:W-:-:S04]  /*1f610*/  SHF.R.U32.HI R4, RZ, 0x5, R4 ;  /* 0x00000005ff047819 */ /* 0x001fc80000011604 */
[----:B------:R-:W-:-:S05]  /*1f620*/  LOP3.LUT R4, R4, 0x3, RZ, 0xc0, !PT ;  /* 0x0000000304047812 */ /* 0x000fca00078ec0ff */
[----:B------:R0:W1:Y:S02]  /*1f630*/  SHFL.IDX PT, R14, R4, RZ, 0x1f ;  /* 0x00001fff040e7589 */ /* 0x00006400000e0000 */
.L_x_697:
[----:B-1----:R-:W-:Y:S02]  /*1f640*/  ISETP.NE.AND P0, PT, R14, RZ, PT ;  /* 0x000000ff0e00720c */ /* 0x002fe40003f05270 */
[----:B------:R-:W-:-:S11]  /*1f650*/  PLOP3.LUT P6, PT, PT, PT, PT, 0x8, 0x0 ;  /* 0x000000000000781c */ /* 0x000fd60003fce170 */
[----:B------:R-:W-:Y:S05]  /*1f660*/  @P0 BRA `(.L_x_485) ;  /* 0x00000000000c0947 */ /* 0x000fea0003800000 */
[----:B------:R-:W-:-:S03]  /*1f670*/  UMOV UR4, 0xffffffff ;  /* 0xffffffff00047882 */ /* 0x000fc60000000000 */
[----:B------:R-:W-:Y:S05]  /*1f680*/  BRA.DIV UR4, `(.L_x_486) ;  /* 0x0000008204dc7947 */ /* 0x000fea000b800000 */
[----:B------:R-:W-:-:S13]  /*1f690*/  ELECT P6, URZ, PT ;  /* 0x00000000003f782f */ /* 0x000fda00038c0000 */
.L_x_485:
[----:B0-----:R-:W2:Y:S01]  /*1f6a0*/  LDL R4, [R1+0x58] ;  /* 0x0000580001047983 */ /* 0x001ea20000100800 */
[----:B------:R-:W-:Y:S01]  /*1f6b0*/  BSSY B1, `(.L_x_487) ;  /* 0x000000b000017945 */ /* 0x000fe20003800000 */
[----:B------:R-:W0:Y:S01]  /*1f6c0*/  S2R R11, SR_CgaCtaId ;  /* 0x00000000000b7919 */ /* 0x000e220000008800 */
[----:B--2---:R-:W-:-:S05]  /*1f6d0*/  VIADD R4, R4, 0x1 ;  /* 0x0000000104047836 */ /* 0x004fca0000000000 */
[----:B------:R-:W-:-:S04]  /*1f6e0*/  LEA.HI R5, R4, R4, RZ, 0x1 ;  /* 0x0000000404057211 */ /* 0x000fc800078f08ff */
[----:B------:R-:W-:-:S05]  /*1f6f0*/  LOP3.LUT R5, R5, 0xfffffffe, RZ, 0xc0, !PT ;  /* 0xfffffffe05057812 */ /* 0x000fca00078ec0ff */
[----:B------:R-:W-:Y:S01]  /*1f700*/  IMAD.IADD R4, R4, 0x1, -R5 ;  /* 0x0000000104047824 */ /* 0x000fe200078e0a05 */
[----:B------:R-:W-:-:S04]  /*1f710*/  MOV R5, 0x400 ;  /* 0x0000040000057802 */ /* 0x000fc80000000f00 */
[----:B0-----:R-:W-:Y:S02]  /*1f720*/  LEA R11, R11, R5, 0x18 ;  /* 0x000000050b0b7211 */ /* 0x001fe400078ec0ff */
[----:B------:R-:W-:-:S04]  /*1f730*/  SHF.L.U32 R4, R4, 0x1f, RZ ;  /* 0x0000001f04047819 */ /* 0x000fc800000006ff */
[----:B------:R-:W0:Y:S02]  /*1f740*/  SYNCS.PHASECHK.TRANS64.TRYWAIT P0, [R11+URZ+0x38820], R4 ;  /* 0x038820040b0075a7 */ /* 0x000e24000800017f */
[----:B0-----:R-:W-:Y:S05]  /*1f750*/  @!P0 BRA `(.L_x_488) ;  /* 0x0000008000c88947 */ /* 0x001fea0003800000 */
.L_x_700:
[----:B------:R-:W-:Y:S05]  /*1f760*/  BSYNC B1 ;  /* 0x0000000000017941 */ /* 0x000fea0003800000 */
.L_x_487:
[----:B------:R-:W-:Y:S04]  /*1f770*/  BSSY B1, `(.L_x_489) ;  /* 0x000006f000017945 */ /* 0x000fe80003800000 */
[----:B------:R-:W-:Y:S05]  /*1f780*/  @!P6 BRA `(.L_x_490) ;  /* 0x0000000400b4e947 */ /* 0x000fea0003800000 */
[----:B------:R-:W2:Y:S04]  /*1f790*/  LDL R7, [R1+0x1c] ;  /* 0x00001c0001077983 */ /* 0x000ea80000100800 */
[----:B------:R-:W3:Y:S01]  /*1f7a0*/  LDL R6, [R1+0x28] ;  /* 0x0000280001067983 */ /* 0x000ee20000100800 */
[----:B------:R-:W1:Y:S01]  /*1f7b0*/  S2R R5, SR_TID.X ;  /* 0x0000000000057919 */ /* 0x000e620000002100 */
[----:B------:R-:W-:Y:S01]  /*1f7c0*/  BSSY B2, `(.L_x_491) ;  /* 0x0000007000027945 */ /* 0x000fe20003800000 */
[----:B-1----:R-:W-:-:S04]  /*1f7d0*/  LOP3.LUT R5, R5, 0x7f, RZ, 0xc0, !PT ;  /* 0x0000007f05057812 */ /* 0x002fc800078ec0ff */
[----:B------:R-:W-:Y:S02]  /*1f7e0*/  ISETP.NE.AND P1, PT, R5, RZ, PT ;  /* 0x000000ff0500720c */ /* 0x000fe40003f25270 */
[----:B--2---:R-:W-:Y:S02]  /*1f7f0*/  LEA R7, R7, R11, 0x3 ;  /* 0x0000000b07077211 */ /* 0x004fe400078e18ff */
[----:B---3--:R-:W-:-:S04]  /*1f800*/  SHF.L.U32 R12, R6, 0x1f, RZ ;  /* 0x0000001f060c7819 */ /* 0x008fc800000006ff */
[----:B------:R-:W1:Y:S02]  /*1f810*/  SYNCS.PHASECHK.TRANS64.TRYWAIT P0, [R7+URZ+0x388a0], R12 ;  /* 0x0388a00c070075a7 */ /* 0x000e64000800017f */
[----:B-1----:R-:W-:Y:S05]  /*1f820*/  @!P0 BRA `(.L_x_492) ;  /* 0x0000008000a88947 */ /* 0x002fea0003800000 */
.L_x_701:
[----:B------:R-:W-:Y:S05]  /*1f830*/  BSYNC B2 ;  /* 0x0000000000027941 */ /* 0x000fea0003800000 */
.L_x_491:
[----:B------:R-:W-:Y:S04]  /*1f840*/  BSSY B2, `(.L_x_493) ;  /* 0x0000009000027945 */ /* 0x000fe80003800000 */
[----:B------:R-:W-:Y:S05]  /*1f850*/  @P1 BRA `(.L_x_494) ;  /* 0x00000000001c1947 */ /* 0x000fea0003800000 */
[----:B0-----:R-:W0:Y:S02]  /*1f860*/  S2R R4, SR_TID.X ;  /* 0x0000000000047919 */ /* 0x001e240000002100 */
[----:B0-----:R-:W-:Y:S01]  /*1f870*/  LOP3.LUT R5, R4, 0x1f, RZ, 0xc0, !PT ;  /* 0x0000001f04057812 */ /* 0x001fe200078ec0ff */
[----:B------:R-:W-:-:S03]  /*1f880*/  IMAD.MOV.U32 R4, RZ, RZ, 0x8000 ;  /* 0x00008000ff047424 */ /* 0x000fc600078e00ff */
[----:B------:R-:W-:Y:S01]  /*1f890*/  ISETP.NE.AND P0, PT, R5, RZ, PT ;  /* 0x000000ff0500720c */ /* 0x000fe20003f05270 */
[----:B------:R2:W-:-:S12]  /*1f8a0*/  SYNCS.ARRIVE.TRANS64 RZ, [R7+URZ+0x38890], R4 ;  /* 0x0388900407ff79a7 */ /* 0x0005d8000800003f */
[----:B--2---:R-:W-:Y:S05]  /*1f8b0*/  @!P0 BRA `(.L_x_494) ;  /* 0x0000000000048947 */ /* 0x004fea0003800000 */
[----:B------:R-:W-:Y:S01]  /*1f8c0*/  BPT.TRAP 0x1 ;  /* 0x000000040000795c */ /* 0x000fe20000300000 */
.L_x_494:
[----:B------:R-:W-:Y:S05]  /*1f8d0*/  BSYNC B2 ;  /* 0x0000000000027941 */ /* 0x000fea0003800000 */
.L_x_493:
[----:B0-----:R-:W2:Y:S01]  /*1f8e0*/  LDL R4, [R1+0x1c] ;  /* 0x00001c0001047983 */ /* 0x001ea20000100800 */
[----:B------:R-:W-:Y:S01]  /*1f8f0*/  IMAD.MOV.U32 R15, RZ, RZ, RZ ;  /* 0x000000ffff0f7224 */ /* 0x000fe200078e00ff */
[----:B------:R-:W-:Y:S01]  /*1f900*/  LEA R5, R8, R10, 0x7 ;  /* 0x0000000a08057211 */ /* 0x000fe200078e38ff */
[----:B------:R-:W-:Y:S01]  /*1f910*/  UIADD3 UR4, UP0, UR44, 0x570, URZ ;  /* 0x000005702c047890 */ /* 0x000fe2000ff1e03f */
[----:B------:R-:W-:Y:S01]  /*1f920*/  PLOP3.LUT P0, PT, PT, PT, PT, 0x80, 0x0 ;  /* 0x000000000000781c */ /* 0x000fe20003f0f070 */
[----:B------:R-:W-:Y:S01]  /*1f930*/  UMOV UR6, 0x0 ;  /* 0x0000000000067882 */ /* 0x000fe20000000000 */
[----:B------:R-:W-:Y:S01]  /*1f940*/  R2UR UR10, R15 ;  /* 0x000000000f0a72ca */ /* 0x000fe200000e0000 */
[----:B------:R-:W-:Y:S01]  /*1f950*/  VIADD R5, R5, 0xffffff80 ;  /* 0xffffff8005057836 */ /* 0x000fe20000000000 */
[----:B------:R-:W-:Y:S01]  /*1f960*/  UIADD3.X UR5, URZ, UR45, URZ, UP0, !UPT ;  /* 0x0000002d3f057290 */ /* 0x000fe200087fe43f */
[----:B------:R-:W-:Y:S01]  /*1f970*/  UMOV UR7, 0x12f00000 ;  /* 0x12f0000000077882 */ /* 0x000fe20000000000 */
[----:B--2---:R-:W-:Y:S01]  /*1f980*/  IMAD R9, R4, 0x8000, R11 ;  /* 0x0000800004097824 */ /* 0x004fe200078e020b */
[----:B------:R-:W-:-:S03]  /*1f990*/  IADD3 R4, R7, 0x38890, RZ ;  /* 0x0003889007047810 */ /* 0x000fc60007ffe0ff */
[----:B------:R-:W-:-:S07]  /*1f9a0*/  VIADD R6, R9, 0x28400 ;  /* 0x0002840009067836 */ /* 0x000fce0000000000 */
.L_x_495:
[----:B------:R-:W-:-:S13]  /*1f9b0*/  @P0 ELECT P2, URZ, PT ;  /* 0x00000000003f082f */ /* 0x000fda0003840000 */
[----:B------:R-:W-:Y:S02]  /*1f9c0*/  @P2 R2UR UR13, R0 ;  /* 0x00000000000d22ca */ /* 0x000fe400000e0000 */
[----:B------:R-:W-:Y:S02]  /*1f9d0*/  @P2 R2UR UR12, R2 ;  /* 0x00000000020c22ca */ /* 0x000fe400000e0000 */
[----:B------:R-:W-:Y:S02]  /*1f9e0*/  @P2 R2UR UR11, R5 ;  /* 0x00000000050b22ca */ /* 0x000fe400000e0000 */
[----:B------:R-:W-:Y:S02]  /*1f9f0*/  @P2 R2UR UR9, R4 ;  /* 0x00000000040922ca */ /* 0x000fe400000e0000 */
[----:B------:R-:W-:Y:S02]  /*1fa00*/  @P2 R2UR UR8, R6 ;  /* 0x00000000060822ca */ /* 0x000fe400000e0000 */
[----:B------:R-:W-:-:S02]  /*1fa10*/  @P2 PLOP3.LUT P0, PT, P2, PT, PT, 0x8, 0x0 ;  /* 0x000000000000281c */ /* 0x000fc4000170e170 */
[----:B------:R-:W-:-:S09]  /*1fa20*/  PLOP3.LUT P2, PT, PT, PT, PT, 0x8, 0x0 ;  /* 0x000000000000781c */ /* 0x000fd20003f4e170 */
[----:B------:R0:W-:Y:S02]  /*1fa30*/  UTMALDG.4D [UR8], [UR4], desc[UR6] ;  /* 0x00000608040075b4 */ /* 0x0001e40008019000 */
[----:B0-----:R-:W-:Y:S05]  /*1fa40*/  @P0 BRA.U.ANY `(.L_x_495) ;  /* 0xfffffffd00d80947 */ /* 0x001fea000393ffff */
[----:B------:R-:W-:Y:S01]  /*1fa50*/  IMAD.MOV.U32 R14, RZ, RZ, 0x80 ;  /* 0x00000080ff0e7424 */ /* 0x000fe200078e00ff */
[----:B------:R-:W-:Y:S01]  /*1fa60*/  PLOP3.LUT P0, PT, PT, PT, PT, 0x80, 0x0 ;  /* 0x000000000000781c */ /* 0x000fe20003f0f070 */
[----:B------:R-:W-:Y:S01]  /*1fa70*/  UMOV UR6, 0x0 ;  /* 0x0000000000067882 */ /* 0x000fe20000000000 */
[----:B------:R-:W-:Y:S01]  /*1fa80*/  IADD3 R6, R9, 0x2c400, RZ ;  /* 0x0002c40009067810 */ /* 0x000fe20007ffe0ff */
[----:B------:R-:W-:Y:S01]  /*1fa90*/  UMOV UR7, 0x12f00000 ;  /* 0x12f0000000077882 */ /* 0x000fe20000000000 */
[----:B------:R-:W-:-:S15]  /*1faa0*/  R2UR UR10, R14 ;  /* 0x000000000e0a72ca */ /* 0x000fde00000e0000 */
.L_x_496:
        /* <DEDUP_REMOVED lines=10> */
[----:B------:R-:W0:Y:S01]  /*1fb50*/  SYNCS.PHASECHK.TRANS64.TRYWAIT P0, [R7+URZ+0x388c0], R12 ;  /* 0x0388c00c070075a7 */ /* 0x000e22000800017f */
[----:B------:R-:W-:Y:S04]  /*1fb60*/  BSSY B2, `(.L_x_497) ;  /* 0x0000002000027945 */ /* 0x000fe80003800000 */
[----:B0-----:R-:W-:Y:S05]  /*1fb70*/  @!P0 BRA `(.L_x_498) ;  /* 0x0000007c00e88947 */ /* 0x001fea0003800000 */
.L_x_702:
[----:B------:R-:W-:Y:S05]  /*1fb80*/  BSYNC B2 ;  /* 0x0000000000027941 */ /* 0x000fea0003800000 */
.L_x_497:
[----:B------:R-:W-:Y:S01]  /*1fb90*/  BSSY B2, `(.L_x_499) ;  /* 0x000000b000027945 */ /* 0x000fe20003800000 */
[----:B01----:R-:W-:Y:S02]  /*1fba0*/  IMAD.MOV.U32 R12, RZ, RZ, 0x0 ;  /* 0x00000000ff0c7424 */ /* 0x003fe400078e00ff */
[----:B------:R-:W-:Y:S01]  /*1fbb0*/  IMAD.MOV.U32 R13, RZ, RZ, 0x12f00000 ;  /* 0x12f00000ff0d7424 */ /* 0x000fe200078e00ff */
[----:B------:R-:W-:Y:S06]  /*1fbc0*/  @P1 BRA `(.L_x_500) ;  /* 0x00000000001c1947 */ /* 0x000fec0003800000 */
[----:B------:R-:W0:Y:S02]  /*1fbd0*/  S2R R4, SR_TID.X ;  /* 0x0000000000047919 */ /* 0x000e240000002100 */
[----:B0-----:R-:W-:Y:S02]  /*1fbe0*/  LOP3.LUT R6, R4, 0x1f, RZ, 0xc0, !PT ;  /* 0x0000001f04067812 */ /* 0x001fe400078ec0ff */
[----:B------:R-:W-:Y:S02]  /*1fbf0*/  MOV R4, 0x8000 ;  /* 0x0000800000047802 */ /* 0x000fe40000000f00 */
[----:B------:R-:W-:Y:S02]  /*1fc00*/  ISETP.NE.AND P0, PT, R6, RZ, PT ;  /* 0x000000ff0600720c */ /* 0x000fe40003f05270 */
[----:B------:R0:W-:Y:S11]  /*1fc10*/  SYNCS.ARRIVE.TRANS64 RZ, [R7+URZ+0x388b0], R4 ;  /* 0x0388b00407ff79a7 */ /* 0x0001f6000800003f */
[----:B0-----:R-:W-:Y:S05]  /*1fc20*/  @!P0 BRA `(.L_x_500) ;  /* 0x0000000000048947 */ /* 0x001fea0003800000 */
[----:B------:R-:W-:Y:S01]  /*1fc30*/  BPT.TRAP 0x1 ;  /* 0x000000040000795c */ /* 0x000fe20000300000 */
.L_x_500:
[----:B------:R-:W-:Y:S05]  /*1fc40*/  BSYNC B2 ;  /* 0x0000000000027941 */ /* 0x000fea0003800000 */
.L_x_499:
[----:B------:R-:W-:Y:S01]  /*1fc50*/  R2UR UR10, R15 ;  /* 0x000000000f0a72ca */ /* 0x000fe200000e0000 */
[----:B------:R-:W-:Y:S01]  /*1fc60*/  UIADD3 UR4, UP0, UR44, 0x670, URZ ;  /* 0x000006702c047890 */ /* 0x000fe2000ff1e03f */
[----:B------:R-:W-:Y:S01]  /*1fc70*/  R2UR UR6, R12 ;  /* 0x000000000c0672ca */ /* 0x000fe200000e0000 */
[----:B------:R-:W-:Y:S01]  /*1fc80*/  VIADD R4, R7, 0x388b0 ;  /* 0x000388b007047836 */ /* 0x000fe20000000000 */
[----:B------:R-:W-:Y:S01]  /*1fc90*/  R2UR UR7, R13 ;  /* 0x000000000d0772ca */ /* 0x000fe200000e0000 */
[----:B------:R-:W-:Y:S01]  /*1fca0*/  VIADD R6, R9, 0x10400 ;  /* 0x0001040009067836 */ /* 0x000fe20000000000 */
[----:B------:R-:W-:Y:S01]  /*1fcb0*/  PLOP3.LUT P0, PT, PT, PT, PT, 0x80, 0x0 ;  /* 0x000000000000781c */ /* 0x000fe20003f0f070 */
[----:B------:R-:W-:-:S12]  /*1fcc0*/  UIADD3.X UR5, URZ, UR45, URZ, UP0, !UPT ;  /* 0x0000002d3f057290 */ /* 0x000fd800087fe43f */
.L_x_501:
        /* <DEDUP_REMOVED lines=10> */
[----:B------:R-:W-:Y:S02]  /*1fd70*/  R2UR UR10, R14 ;  /* 0x000000000e0a72ca */ /* 0x000fe400000e0000 */
[----:B------:R-:W-:Y:S02]  /*1fd80*/  R2UR UR6, R12 ;  /* 0x000000000c0672ca */ /* 0x000fe400000e0000 */
[----:B------:R-:W-:Y:S02]  /*1fd90*/  R2UR UR7, R13 ;  /* 0x000000000d0772ca */ /* 0x000fe400000e0000 */
[----:B------:R-:W-:Y:S02]  /*1fda0*/  PLOP3.LUT P0, PT, PT, PT, PT, 0x80, 0x0 ;  /* 0x000000000000781c */ /* 0x000fe40003f0f070 */
[----:B------:R-:W-:-:S11]  /*1fdb0*/  IADD3 R6, R9, 0x14400, RZ ;  /* 0x0001440009067810 */ /* 0x000fd60007ffe0ff */
.L_x_502:
        /* <DEDUP_REMOVED lines=9> */
[----:B-1----:R-:W-:Y:S05]  /*1fe50*/  @P0 BRA.U.ANY `(.L_x_502) ;  /* 0xfffffffd00d80947 */ /* 0x002fea000393ffff */
.L_x_490:
[----:B------:R-:W-:Y:S05]  /*1fe60*/  BSYNC B1 ;  /* 0x0000000000017941 */ /* 0x000fea0003800000 */
.L_x_489:
[----:B------:R-:W0:Y:S04]  /*1fe70*/  LDL.LU R9, [R1+0x1c] ;  /* 0x00001c0001097983 */ /* 0x000e280000300800 */
[----:B------:R-:W2:Y:S01]  /*1fe80*/  LDL.LU R7, [R1+0x28] ;  /* 0x0000280001077983 */ /* 0x000ea20000300800 */
[----:B------:R-:W-:Y:S01]  /*1fe90*/  PLOP3.LUT P0, PT, PT, PT, PT, 0x8, 0x0 ;  /* 0x000000000000781c */ /* 0x000fe20003f0e170 */
[----:B0-----:R-:W-:-:S05]  /*1fea0*/  VIADD R4, R9, 0x1 ;  /* 0x0000000109047836 */ /* 0x001fca0000000000 */
[----:B------:R-:W-:-:S04]  /*1feb0*/  ISETP.NE.AND P1, PT, R4, 0x2, PT ;  /* 0x000000020400780c */ /* 0x000fc80003f25270 */
[----:B------:R-:W-:Y:S02]  /*1fec0*/  SEL R5, RZ, 0x1, P1 ;  /* 0x00000001ff057807 */ /* 0x000fe40000800000 */
[----:B------:R-:W-:Y:S02]  /*1fed0*/  SEL R4, R4, RZ, P1 ;  /* 0x000000ff04047207 */ /* 0x000fe40000800000 */
[----:B--2---:R-:W-:Y:S01]  /*1fee0*/  LOP3.LUT R7, R7, R5, RZ, 0x3c, !PT ;  /* 0x0000000507077212 */ /* 0x004fe200078e3cff */
[----:B------:R-:W-:-:S04]  /*1fef0*/  VIADD R5, R8, 0xfffffffe ;  /* 0xfffffffe08057836 */ /* 0x000fc80000000000 */
[----:B------:R0:W-:Y:S01]  /*1ff00*/  STL [R1+0x28], R7 ;  /* 0x0000280701007387 */ /* 0x0001e20000100800 */
[----:B------:R-:W-:-:S03]  /*1ff10*/  ISETP.GE.AND P2, PT, R5, R3, PT ;  /* 0x000000030500720c */ /* 0x000fc60003f46270 */
[----:B------:R0:W-:Y:S10]  /*1ff20*/  STL [R1+0x1c], R4 ;  /* 0x00001c0401007387 */ /* 0x0001f40000100800 */
[----:B0-----:R-:W-:Y:S05]  /*1ff30*/  @!P2 BRA `(.L_x_483) ;  /* 0x0000000400fca947 */ /* 0x001fea0003800000 */
[C---:B------:R-:W-:Y:S01]  /*1ff40*/  LEA R10, R8.reuse, R10, 0x7 ;  /* 0x0000000a080a7211 */ /* 0x040fe200078e38ff */
[----:B------:R-:W-:-:S04]  /*1ff50*/  VIADD R9, R8, 0xffffffff ;  /* 0xffffffff08097836 */ /* 0x000fc80000000000 */
[----:B------:R-:W-:-:S07]  /*1ff60*/  VIADD R8, R10, 0xffffff00 ;  /* 0xffffff000a087836 */ /* 0x000fce0000000000 */
.L_x_517:
[----:B------:R-:W-:Y:S05]  /*1ff70*/  YIELD ;  /* 0x0000000000007946 */ /* 0x000fea0003800000 */
[----:B------:R-:W-:Y:S04]  /*1ff80*/  BSSY B1, `(.L_x_503) ;  /* 0x000006d000017945 */ /* 0x000fe80003800000 */
[----:B0-----:R-:W-:Y:S05]  /*1ff90*/  @!P6 BRA `(.L_x_504) ;  /* 0x0000000400ace947 */ /* 0x001fea0003800000 */
[----:B------:R-:W2:Y:S04]  /*1ffa0*/  LDL R6, [R1+0x1c] ;  /* 0x00001c0001067983 */ /* 0x000ea80000100800 */
[----:B------:R-:W3:Y:S01]  /*1ffb0*/  LDL R5, [R1+0x28] ;  /* 0x0000280001057983 */ /* 0x000ee20000100800 */
[----:B------:R-:W0:Y:S01]  /*1ffc0*/  S2R R4, SR_TID.X ;  /* 0x0000000000047919 */ /* 0x000e220000002100 */
[----:B------:R-:W-:Y:S01]  /*1ffd0*/  BSSY B2, `(.L_x_505) ;  /* 0x0000007000027945 */ /* 0x000fe20003800000 */
[----:B0-----:R-:W-:-:S04]  /*1ffe0*/  LOP3.LUT R4, R4, 0x7f, RZ, 0xc0, !PT ;  /* 0x0000007f04047812 */ /* 0x001fc800078ec0ff */
[----:B------:R-:W-:Y:S02]  /*1fff0*/  ISETP.NE.AND P2, PT, R4, RZ, PT ;  /* 0x000000ff0400720c */ /* 0x000fe40003f45270 */
[----:B--2---:R-:W-:Y:S02]  /*20000*/  LEA R7, R6, R11, 0x3 ;  /* 0x0000000b06077211 */ /* 0x004fe400078e18ff */
[----:B---3--:R-:W-:-:S04]  /*20010*/  SHF.L.U32 R6, R5, 0x1f, RZ ;  /* 0x0000001f05067819 */ /* 0x008fc800000006ff */
[----:B------:R-:W0:Y:S02]  /*20020*/  SYNCS.PHASECHK.TRANS64.TRYWAIT P1, [R7+URZ+0x388a0], R6 ;  /* 0x0388a006070075a7 */ /* 0x000e24000802017f */
[----:B0-----:R-:W-:Y:S05]  /*20030*/  @!P1 BRA `(.L_x_506) ;  /* 0x0000007800cc9947 */ /* 0x001fea0003800000 */
.L_x_703:
[----:B------:R-:W-:Y:S05]  /*20040*/  BSYNC B2 ;  /* 0x0000000000027941 */ /* 0x000fea0003800000 */
.L_x_505:
[----:B------:R-:W-:Y:S04]  /*20050*/  BSSY B2, `(.L_x_507) ;  /* 0x0000009000027945 */ /* 0x000fe80003800000 */
[----:B------:R-:W-:Y:S05]  /*20060*/  @P2 BRA `(.L_x_508) ;  /* 0x00000000001c2947 */ /* 0x000fea0003800000 */
[----:B------:R-:W1:Y:S02]  /*20070*/  S2R R4, SR_TID.X ;  /* 0x0000000000047919 */ /* 0x000e640000002100 */
[----:B-1----:R-:W-:Y:S01]  /*20080*/  LOP3.LUT R5, R4, 0x1f, RZ, 0xc0, !PT ;  /* 0x0000001f04057812 */ /* 0x002fe200078ec0ff */
[----:B------:R-:W-:-:S03]  /*20090*/  IMAD.MOV.U32 R4, RZ, RZ, 0x8000 ;  /* 0x00008000ff047424 */ /* 0x000fc600078e00ff */
[----:B------:R-:W-:Y:S01]  /*200a0*/  ISETP.NE.AND P1, PT, R5, RZ, PT ;  /* 0x000000ff0500720c */ /* 0x000fe20003f25270 */
[----:B------:R1:W-:-:S12]  /*200b0*/  SYNCS.ARRIVE.TRANS64 RZ, [R7+URZ+0x38890], R4 ;  /* 0x0388900407ff79a7 */ /* 0x0003d8000800003f */
[----:B-1----:R-:W-:Y:S05]  /*200c0*/  @!P1 BRA `(.L_x_508) ;  /* 0x0000000000049947 */ /* 0x002fea0003800000 */
[----:B------:R-:W-:Y:S01]  /*200d0*/  BPT.TRAP 0x1 ;  /* 0x000000040000795c */ /* 0x000fe20000300000 */
.L_x_508:
[----:B------:R-:W-:Y:S05]  /*200e0*/  BSYNC B2 ;  /* 0x0000000000027941 */ /* 0x000fea0003800000 */
.L_x_507:
[----:B------:R-:W2:Y:S01]  /*200f0*/  LDL R4, [R1+0x1c] ;  /* 0x00001c0001047983 */ /* 0x000ea20000100800 */
[----:B------:R-:W-:Y:S01]  /*20100*/  IMAD.MOV.U32 R14, RZ, RZ, RZ ;  /* 0x000000ffff0e7224 */ /* 0x000fe200078e00ff */
[----:B------:R-:W-:Y:S01]  /*20110*/  UIADD3 UR4, UP0, UR44, 0x570, URZ ;  /* 0x000005702c047890 */ /* 0x000fe2000ff1e03f */
[----:B------:R-:W-:Y:S01]  /*20120*/  PLOP3.LUT P1, PT, PT, PT, PT, 0x80, 0x0 ;  /* 0x000000000000781c */ /* 0x000fe20003f2f070 */
[----:B------:R-:W-:Y:S01]  /*20130*/  UMOV UR6, 0x0 ;  /* 0x0000000000067882 */ /* 0x000fe20000000000 */
[----:B------:R-:W-:Y:S01]  /*20140*/  UMOV UR7, 0x12f00000 ;  /* 0x12f0000000077882 */ /* 0x000fe20000000000 */
[----:B------:R-:W-:Y:S01]  /*20150*/  R2UR UR10, R14 ;  /* 0x000000000e0a72ca */ /* 0x000fe200000e0000 */
[----:B------:R-:W-:Y:S01]  /*20160*/  UIADD3.X UR5, URZ, UR45, URZ, UP0, !UPT ;  /* 0x0000002d3f057290 */ /* 0x000fe200087fe43f */
[----:B--2---:R-:W-:Y:S01]  /*20170*/  LEA R5, R4, R11, 0xf ;  /* 0x0000000b04057211 */ /* 0x004fe200078e78ff */
[----:B------:R-:W-:-:S04]  /*20180*/  VIADD R4, R7, 0x38890 ;  /* 0x0003889007047836 */ /* 0x000fc80000000000 */
[----:B------:R-:W-:-:S08]  /*20190*/  VIADD R10, R5, 0x28400 ;  /* 0x00028400050a7836 */ /* 0x000fd00000000000 */
.L_x_509:
        /* <DEDUP_REMOVED lines=10> */
[----:B------:R-:W-:Y:S01]  /*20240*/  MOV R15, 0x80 ;  /* 0x00000080000f7802 */ /* 0x000fe20000000f00 */
[----:B------:R-:W-:Y:S01]  /*20250*/  VIADD R10, R5, 0x2c400 ;  /* 0x0002c400050a7836 */ /* 0x000fe20000000000 */
[----:B------:R-:W-:Y:S01]  /*20260*/  PLOP3.LUT P1, PT, PT, PT, PT, 0x80, 0x0 ;  /* 0x000000000000781c */ /* 0x000fe20003f2f070 */
[----:B------:R-:W-:Y:S01]  /*20270*/  UMOV UR6, 0x0 ;  /* 0x0000000000067882 */ /* 0x000fe20000000000 */
[----:B------:R-:W-:Y:S01]  /*20280*/  R2UR UR10, R15 ;  /* 0x000000000f0a72ca */ /* 0x000fe200000e0000 */
[----:B------:R-:W-:-:S14]  /*20290*/  UMOV UR7, 0x12f00000 ;  /* 0x12f0000000077882 */ /* 0x000fdc0000000000 */
.L_x_510:
        /* <DEDUP_REMOVED lines=10> */
[----:B------:R-:W1:Y:S01]  /*20340*/  SYNCS.PHASECHK.TRANS64.TRYWAIT P1, [R7+URZ+0x388c0], R6 ;  /* 0x0388c006070075a7 */ /* 0x000e62000802017f */
[----:B------:R-:W-:Y:S04]  /*20350*/  BSSY B2, `(.L_x_511) ;  /* 0x0000002000027945 */ /* 0x000fe80003800000 */
[----:B-1----:R-:W-:Y:S05]  /*20360*/  @!P1 BRA `(.L_x_512) ;  /* 0x0000007800149947 */ /* 0x002fea0003800000 */
.L_x_704:
[----:B------:R-:W-:Y:S05]  /*20370*/  BSYNC B2 ;  /* 0x0000000000027941 */ /* 0x000fea0003800000 */
.L_x_511:
[----:B------:R-:W-:Y:S01]  /*20380*/  BSSY B2, `(.L_x_513) ;  /* 0x000000b000027945 */ /* 0x000fe20003800000 */
[----:B------:R-:W-:Y:S01]  /*20390*/  IMAD.MOV.U32 R12, RZ, RZ, 0x0 ;  /* 0x00000000ff0c7424 */ /* 0x000fe200078e00ff */
[----:B------:R-:W-:Y:S02]  /*203a0*/  MOV R13, 0x12f00000 ;  /* 0x12f00000000d7802 */ /* 0x000fe40000000f00 */
[----:B------:R-:W-:Y:S05]  /*203b0*/  @P2 BRA `(.L_x_514) ;  /* 0x00000000001c2947 */ /* 0x000fea0003800000 */
[----:B------:R-:W2:Y:S02]  /*203c0*/  S2R R4, SR_TID.X ;  /* 0x0000000000047919 */ /* 0x000ea40000002100 */
[----:B--2---:R-:W-:Y:S01]  /*203d0*/  LOP3.LUT R10, R4, 0x1f, RZ, 0xc0, !PT ;  /* 0x0000001f040a7812 */ /* 0x004fe200078ec0ff */
[----:B------:R-:W-:-:S03]  /*203e0*/  IMAD.MOV.U32 R4, RZ, RZ, 0x8000 ;  /* 0x00008000ff047424 */ /* 0x000fc600078e00ff */
[----:B------:R-:W-:Y:S01]  /*203f0*/  ISETP.NE.AND P1, PT, R10, RZ, PT ;  /* 0x000000ff0a00720c */ /* 0x000fe20003f25270 */
[----:B------:R2:W-:-:S12]  /*20400*/  SYNCS.ARRIVE.TRANS64 RZ, [R7+URZ+0x388b0], R4 ;  /* 0x0388b00407ff79a7 */ /* 0x0005d8000800003f */
[----:B--2---:R-:W-:Y:S05]  /*20410*/  @!P1 BRA `(.L_x_514) ;  /* 0x0000000000049947 */ /* 0x004fea0003800000 */
[----:B------:R-:W-:Y:S01]  /*20420*/  BPT.TRAP 0x1 ;  /* 0x000000040000795c */ /* 0x000fe20000300000 */
.L_x_514:
[----:B------:R-:W-:Y:S05]  /*20430*/  BSYNC B2 ;  /* 0x0000000000027941 */ /* 0x000fea0003800000 */
.L_x_513:
[----:B------:R-:W-:Y:S01]  /*20440*/  R2UR UR10, R14 ;  /* 0x000000000e0a72ca */ /* 0x000fe200000e0000 */
[----:B------:R-:W-:Y:S01]  /*20450*/  UIADD3 UR4, UP0, UR44, 0x670, URZ ;  /* 0x000006702c047890 */ /* 0x000fe2000ff1e03f */
[----:B------:R-:W-:Y:S01]  /*20460*/  R2UR UR6, R12 ;  /* 0x000000000c0672ca */ /* 0x000fe200000e0000 */
[----:B01----:R-:W-:Y:S01]  /*20470*/  VIADD R7, R7, 0x388b0 ;  /* 0x000388b007077836 */ /* 0x003fe20000000000 */
[----:B------:R-:W-:Y:S01]  /*20480*/  R2UR UR7, R13 ;  /* 0x000000000d0772ca */ /* 0x000fe200000e0000 */
[----:B------:R-:W-:Y:S01]  /*20490*/  UIADD3.X UR5, URZ, UR45, URZ, UP0, !UPT ;  /* 0x0000002d3f057290 */ /* 0x000fe200087fe43f */
[----:B------:R-:W-:Y:S02]  /*204a0*/  PLOP3.LUT P1, PT, PT, PT, PT, 0x80, 0x0 ;  /* 0x000000000000781c */ /* 0x000fe40003f2f070 */
[----:B------:R-:W-:-:S11]  /*204b0*/  IADD3 R4, R5, 0x10400, RZ ;  /* 0x0001040005047810 */ /* 0x000fd60007ffe0ff */
.L_x_515:
        /* <DEDUP_REMOVED lines=10> */
[----:B------:R-:W-:Y:S01]  /*20560*/  R2UR UR10, R15 ;  /* 0x000000000f0a72ca */ /* 0x000fe200000e0000 */
[----:B------:R-:W-:Y:S01]  /*20570*/  VIADD R5, R5, 0x14400 ;  /* 0x0001440005057836 */ /* 0x000fe20000000000 */
[----:B------:R-:W-:Y:S02]  /*20580*/  R2UR UR6, R12 ;  /* 0x000000000c0672ca */ /* 0x000fe400000e0000 */
[----:B------:R-:W-:Y:S02]  /*20590*/  R2UR UR7, R13 ;  /* 0x000000000d0772ca */ /* 0x000fe400000e0000 */
[----:B------:R-:W-:-:S13]  /*205a0*/  PLOP3.LUT P1, PT, PT, PT, PT, 0x80, 0x0 ;  /* 0x000000000000781c */ /* 0x000fda0003f2f070 */
.L_x_516:
        /* <DEDUP_REMOVED lines=10> */
.L_x_504:
[----:B------:R-:W-:Y:S05]  /*20650*/  BSYNC B1 ;  /* 0x0000000000017941 */ /* 0x000fea0003800000 */
.L_x_503:
[----:B------:R-:W2:Y:S04]  /*20660*/  LDL.LU R4, [R1+0x1c] ;  /* 0x00001c0001047983 */ /* 0x000ea80000300800 */
[----:B------:R-:W3:Y:S01]  /*20670*/  LDL.LU R6, [R1+0x28] ;  /* 0x0000280001067983 */ /* 0x000ee20000300800 */
[----:B------:R-:W-:Y:S01]  /*20680*/  IADD3 R9, R9, -0x1, RZ ;  /* 0xffffffff09097810 */ /* 0x000fe20007ffe0ff */
[----:B------:R-:W-:-:S03]  /*20690*/  VIADD R8, R8, 0xffffff80 ;  /* 0xffffff8008087836 */ /* 0x000fc60000000000 */
[----:B------:R-:W-:Y:S01]  /*206a0*/  ISETP.GT.AND P2, PT, R9, R3, PT ;  /* 0x000000030900720c */ /* 0x000fe20003f44270 */
[----:B--2---:R-:W-:-:S05]  /*206b0*/  VIADD R4, R4, 0x1 ;  /* 0x0000000104047836 */ /* 0x004fca0000000000 */
[----:B------:R-:W-:-:S04]  /*206c0*/  ISETP.NE.AND P1, PT, R4, 0x2, PT ;  /* 0x000000020400780c */ /* 0x000fc80003f25270 */
[----:B------:R-:W-:Y:S02]  /*206d0*/  SEL R5, RZ, 0x1, P1 ;  /* 0x00000001ff057807 */ /* 0x000fe40000800000 */
[----:B------:R-:W-:Y:S02]  /*206e0*/  SEL R4, R4, RZ, P1 ;  /* 0x000000ff04047207 */ /* 0x000fe40000800000 */
[----:B---3--:R-:W-:-:S03]  /*206f0*/  LOP3.LUT R6, R6, R5, RZ, 0x3c, !PT ;  /* 0x0000000506067212 */ /* 0x008fc600078e3cff */
[----:B------:R0:W-:Y:S04]  /*20700*/  STL [R1+0x1c], R4 ;  /* 0x00001c0401007387 */ /* 0x0001e80000100800 */
[----:B------:R0:W-:Y:S01]  /*20710*/  STL [R1+0x28], R6 ;  /* 0x0000280601007387 */ /* 0x0001e20000100800 */
[----:B------:R-:W-:Y:S05]  /*20720*/  @P2 BRA `(.L_x_517) ;  /* 0xfffffff800102947 */ /* 0x000fea000383ffff */
.L_x_483:
[----:B------:R-:W-:Y:S05]  /*20730*/  BSYNC B0 ;  /* 0x0000000000007941 */ /* 0x000fea0003800000 */
.L_x_482:
[----:B------:R-:W-:Y:S05]  /*20740*/  @!P0 WARPSYNC.ALL ;  /* 0x0000000000008948 */ /* 0x000fea0003800000 */
[----:B------:R-:W-:Y:S01]  /*20750*/  @!P0 BAR.SYNC.DEFER_BLOCKING 0xc, 0x180 ;  /* 0x0306000000008b1d */ /* 0x000fe20000010000 */
[----:B------:R-:W-:-:S05]  /*20760*/  ISETP.GT.AND P0, PT, R19, RZ, PT ;  /* 0x000000ff1300720c */ /* 0x000fca0003f04270 */
[----:B------:R-:W-:Y:S08]  /*20770*/  BSSY B6, `(.L_x_518) ;  /* 0x0000398000067945 */ /* 0x000ff00003800000 */
[----:B------:R-:W-:Y:S05]  /*20780*/  @P0 BRA `(.L_x_519) ;  /* 0x0000000000480947 */ /* 0x000fea0003800000 */
[----:B0-----:R-:W0:Y:S02]  /*20790*/  S2R R4, SR_TID.X ;  /* 0x0000000000047919 */ /* 0x001e240000002100 */
[----:B0-----:R-:W-:-:S04]  /*207a0*/  LOP3.LUT R4, R4, 0x7f, RZ, 0xc0, !PT ;  /* 0x0000007f04047812 */ /* 0x001fc800078ec0ff */
[----:B------:R-:W-:-:S13]  /*207b0*/  ISETP.NE.AND P0, PT, R4, RZ, PT ;  /* 0x000000ff0400720c */ /* 0x000fda0003f05270 */
[----:B------:R-:W-:Y:S05]  /*207c0*/  @P0 BRA `(.L_x_520) ;  /* 0x0000003800480947 */ /* 0x000fea0003800000 */
[----:B------:R-:W0:Y:S01]  /*207d0*/  S2R R3, SR_LANEID ;  /* 0x0000000000037919 */ /* 0x000e220000000000 */
[----:B------:R-:W-:Y:S02]  /*207e0*/  VOTEU.ANY UR4, UPT, PT ;  /* 0x0000000000047886 */ /* 0x000fe400038e0100 */
[----:B------:R-:W0:Y:S08]  /*207f0*/  FLO.U32 R0, UR4 ;  /* 0x0000000400007d00 */ /* 0x000e3000080e0000 */
[----:B------:R-:W1:Y:S01]  /*20800*/  POPC R5, UR4 ;  /* 0x0000000400057d09 */ /* 0x000e620008000000 */
[----:B0-----:R-:W-:-:S02]  /*20810*/  ISETP.EQ.U32.AND P0, PT, R0, R3, PT ;  /* 0x000000030000720c */ /* 0x001fc40003f02070 */
[----:B------:R-:W1:Y:S11]  /*20820*/  LDC.64 R2, c[0x0][0xc38] ;  /* 0x00030e00ff027b82 */ /* 0x000e760000000a00 */
[----:B-1----:R-:W2:Y:S01]  /*20830*/  @P0 ATOMG.E.ADD.STRONG.GPU PT, R3, desc[UR42][R2.64], R5 ;  /* 0x00000005020309a8 */ /* 0x002ea200081ee1ea */
[----:B------:R-:W0:Y:S02]  /*20840*/  S2R R4, SR_LTMASK ;  /* 0x0000000000047919 */ /* 0x000e240000003900 */
[----:B0-----:R-:W-:-:S04]  /*20850*/  LOP3.LUT R4, R4, UR4, RZ, 0xc0, !PT ;  /* 0x0000000404047c12 */ /* 0x001fc8000f8ec0ff */
[----:B------:R-:W0:Y:S01]  /*20860*/  POPC R7, R4 ;  /* 0x0000000400077309 */ /* 0x000e220000000000 */
[----:B--2---:R-:W0:Y:S02]  /*20870*/  SHFL.IDX PT, R0, R3, R0, 0x1f ;  /* 0x00001f0003007589 */ /* 0x004e2400000e0000 */
[----:B0-----:R-:W-:-:S05]  /*20880*/  IADD3 R0, R0, UR37, R7 ;  /* 0x0000002500007c10 */ /* 0x001fca000fffe007 */
[----:B------:R0:W-:Y:S01]  /*20890*/  STL [R1], R0 ;  /* 0x0000000001007387 */ /* 0x0001e20000100800 */
[----:B------:R-:W-:Y:S05]  /*208a0*/  BRA `(.L_x_520) ;  /* 0x0000003800107947 */ /* 0x000fea0003800000 */
.L_x_519:
[----:B------:R-:W1:Y:S01]  /*208b0*/  S2R R0, SR_CgaCtaId ;  /* 0x0000000000007919 */ /* 0x000e620000008800 */
[----:B------:R-:W-:-:S04]  /*208c0*/  MOV R2, 0x400 ;  /* 0x0000040000027802 */ /* 0x000fc80000000f00 */
[----:B-1----:R-:W-:-:S05]  /*208d0*/  LEA R3, R0, R2, 0x18 ;  /* 0x0000000200037211 */ /* 0x002fca00078ec0ff */
[----:B------:R1:W-:Y:S01]  /*208e0*/  STL [R1+0x30], R3 ;  /* 0x0000300301007387 */ /* 0x0003e20000100800 */
[----:B------:R-:W-:-:S05]  /*208f0*/  VIADD R0, R3, 0x28400 ;  /* 0x0002840003007836 */ /* 0x000fca0000000000 */
[----:B------:R-:W-:-:S13]  /*20900*/  LOP3.LUT P0, RZ, R0, 0x3ff, RZ, 0xc0, !PT ;  /* 0x000003ff00ff7812 */ /* 0x000fda000780c0ff */
[----:B-1----:R-:W-:Y:S05]  /*20910*/  @!P0 BRA `(.L_x_521) ;  /* 0x0000000000408947 */ /* 0x002fea0003800000 */
[----:B------:R-:W-:Y:S01]  /*20920*/  MOV R2, 0x0 ;  /* 0x0000000000027802 */ /* 0x000fe20000000f00 */
[----:B------:R-:W-:Y:S01]  /*20930*/  ULDC.64 UR6, c[0x4][0x1c8] ;  /* 0x0100720000067ab9 */ /* 0x000fe20000000a00 */
[----:B------:R-:W-:Y:S01]  /*20940*/  ULDC.64 UR8, c[0x4][0x1d0] ;  /* 0x0100740000087ab9 */ /* 0x000fe20000000a00 */
[----:B------:R-:W-:Y:S01]  /*20950*/  ULDC.64 UR4, c[0x4][0x118] ;  /* 0x0100460000047ab9 */ /* 0x000fe20000000a00 */
[----:B0-----:R-:W-:Y:S01]  /*20960*/  MOV R4, UR6 ;  /* 0x0000000600047c02 */ /* 0x001fe20008000f00 */
[----:B------:R-:W-:Y:S01]  /*20970*/  IMAD.U32 R5, RZ, RZ, UR7 ;  /* 0x00000007ff057e24 */ /* 0x000fe2000f8e00ff */
[----:B------:R-:W0:Y:S01]  /*20980*/  LDC.64 R2, c[0x4][R2] ;  /* 0x0100000002027b82 */ /* 0x000e220000000a00 */
[----:B------:R-:W-:Y:S01]  /*20990*/  IMAD.U32 R6, RZ, RZ, UR8 ;  /* 0x00000008ff067e24 */ /* 0x000fe2000f8e00ff */
[----:B------:R-:W-:Y:S01]  /*209a0*/  MOV R7, UR9 ;  /* 0x0000000900077c02 */ /* 0x000fe20008000f00 */
[----:B------:R-:W-:Y:S01]  /*209b0*/  IMAD.U32 R10, RZ, RZ, UR4 ;  /* 0x00000004ff0a7e24 */ /* 0x000fe2000f8e00ff */
[----:B------:R-:W-:Y:S01]  /*209c0*/  MOV R8, 0x70 ;  /* 0x0000007000087802 */ /* 0x000fe20000000f00 */
[----:B------:R-:W-:-:S02]  /*209d0*/  IMAD.U32 R11, RZ, RZ, UR5 ;  /* 0x00000005ff0b7e24 */ /* 0x000fc4000f8e00ff */
[----:B------:R-:W-:Y:S02]  /*209e0*/  IMAD.MOV.U32 R12, RZ, RZ, 0x1 ;  /* 0x00000001ff0c7424 */ /* 0x000fe400078e00ff */
[----:B------:R-:W-:-:S07]  /*209f0*/  IMAD.MOV.U32 R13, RZ, RZ, RZ ;  /* 0x000000ffff0d7224 */ /* 0x000fce00078e00ff */
[----:B------:R-:W-:-:S07]  /*20a00*/  LEPC R20, `(.L_x_521) ;  /* 0x000000001014794e */ /* 0x000fce0000000000 */
[----:B0-----:R-:W-:Y:S05]  /*20a10*/  CALL.ABS.NOINC R2 ;  /* 0x0000000002007343 */ /* 0x001fea0003c00000 */
.L_x_521:
[----:B------:R-:W2:Y:S01]  /*20a20*/  LDL.LU R2, [R1+0x54] ;  /* 0x0000540001027983 */ /* 0x000ea20000300800 */
[----:B------:R-:W-:Y:S01]  /*20a30*/  MOV R0, 0x400 ;  /* 0x0000040000007802 */ /* 0x000fe20000000f00 */
[----:B------:R-:W1:Y:S03]  /*20a40*/  S2R R15, SR_CgaCtaId ;  /* 0x00000000000f7919 */ /* 0x000e660000008800 */
[----:B-1----:R-:W-:-:S04]  /*20a50*/  LEA R0, R15, R0, 0x18 ;  /* 0x000000000f007211 */ /* 0x002fc800078ec0ff */
[----:B------:R-:W-:-:S04]  /*20a60*/  IADD3 R0, R0, 0x10400, RZ ;  /* 0x0001040000007810 */ /* 0x000fc80007ffe0ff */
[----:B------:R-:W-:Y:S01]  /*20a70*/  LOP3.LUT P0, RZ, R0, 0x3ff, RZ, 0xc0, !PT ;  /* 0x000003ff00ff7812 */ /* 0x000fe2000780c0ff */
[----:B------:R1:W-:Y:S01]  /*20a80*/  STL [R1+0x34], R0 ;  /* 0x0000340001007387 */ /* 0x0003e20000100800 */
[----:B--2---:R-:W-:-:S11]  /*20a90*/  LOP3.LUT R2, R2, 0xfffffffe, RZ, 0xc0, !PT ;  /* 0xfffffffe02027812 */ /* 0x004fd600078ec0ff */
[----:B------:R-:W-:-:S05]  /*20aa0*/  @P0 LOP3.LUT R2, R2, 0x1, RZ, 0xfc, !PT ;  /* 0x0000000102020812 */ /* 0x000fca00078efcff */
[----:B------:R1:W-:Y:S01]  /*20ab0*/  STL [R1+0x54], R2 ;  /* 0x0000540201007387 */ /* 0x0003e20000100800 */
[----:B------:R-:W-:Y:S05]  /*20ac0*/  @!P0 BRA `(.L_x_522) ;  /* 0x0000000000408947 */ /* 0x000fea0003800000 */
[----:B-1----:R-:W-:Y:S01]  /*20ad0*/  MOV R2, 0x0 ;  /* 0x0000000000027802 */ /* 0x002fe20000000f00 */
[----:B------:R-:W-:Y:S01]  /*20ae0*/  ULDC.64 UR6, c[0x4][0x1c8] ;  /* 0x0100720000067ab9 */ /* 0x000fe20000000a00 */
[----:B------:R-:W-:Y:S01]  /*20af0*/  ULDC.64 UR8, c[0x4][0x1d0] ;  /* 0x0100740000087ab9 */ /* 0x000fe20000000a00 */
[----:B------:R-:W-:Y:S01]  /*20b00*/  ULDC.64 UR4, c[0x4][0x120] ;  /* 0x0100480000047ab9 */ /* 0x000fe20000000a00 */
[----:B0-----:R-:W-:Y:S01]  /*20b10*/  IMAD.U32 R4, RZ, RZ, UR6 ;  /* 0x00000006ff047e24 */ /* 0x001fe2000f8e00ff */
[----:B------:R-:W-:Y:S01]  /*20b20*/  MOV R6, UR8 ;  /* 0x0000000800067c02 */ /* 0x000fe20008000f00 */
[----:B------:R-:W0:Y:S01]  /*20b30*/  LDC.64 R2, c[0x4][R2] ;  /* 0x0100000002027b82 */ /* 0x000e220000000a00 */
[----:B------:R-:W-:Y:S01]  /*20b40*/  IMAD.U32 R5, RZ, RZ, UR7 ;  /* 0x00000007ff057e24 */ /* 0x000fe2000f8e00ff */
[----:B------:R-:W-:Y:S01]  /*20b50*/  MOV R11, UR5 ;  /* 0x00000005000b7c02 */ /* 0x000fe20008000f00 */
[----:B------:R-:W-:Y:S01]  /*20b60*/  IMAD.U32 R7, RZ, RZ, UR9 ;  /* 0x00000009ff077e24 */ /* 0x000fe2000f8e00ff */
[----:B------:R-:W-:Y:S01]  /*20b70*/  MOV R13, RZ ;  /* 0x000000ff000d7202 */ /* 0x000fe20000000f00 */
[----:B------:R-:W-:-:S02]  /*20b80*/  IMAD.U32 R10, RZ, RZ, UR4 ;  /* 0x00000004ff0a7e24 */ /* 0x000fc4000f8e00ff */
[----:B------:R-:W-:Y:S02]  /*20b90*/  IMAD.MOV.U32 R8, RZ, RZ, 0x70 ;  /* 0x00000070ff087424 */ /* 0x000fe400078e00ff */
[----:B------:R-:W-:-:S07]  /*20ba0*/  IMAD.MOV.U32 R12, RZ, RZ, 0x1 ;  /* 0x00000001ff0c7424 */ /* 0x000fce00078e00ff */
[----:B------:R-:W-:-:S07]  /*20bb0*/  LEPC R20, `(.L_x_522) ;  /* 0x000000001014794e */ /* 0x000fce0000000000 */
[----:B0-----:R-:W-:Y:S05]  /*20bc0*/  CALL.ABS.NOINC R2 ;  /* 0x0000000002007343 */ /* 0x001fea0003c00000 */
.L_x_522:
[----:B-1----:R-:W2:Y:S02]  /*20bd0*/  LDL R2, [R1+0x30] ;  /* 0x0000300001027983 */ /* 0x002ea40000100800 */
[----:B--2---:R-:W-:-:S05]  /*20be0*/  VIADD R0, R2, 0x400 ;  /* 0x0000040002007836 */ /* 0x004fca0000000000 */
[----:B------:R1:W-:Y:S01]  /*20bf0*/  STL [R1+0x50], R0 ;  /* 0x0000500001007387 */ /* 0x0003e20000100800 */
[----:B------:R-:W-:-:S13]  /*20c00*/  LOP3.LUT P0, RZ, R0, 0x3ff, RZ, 0xc0, !PT ;  /* 0x000003ff00ff7812 */ /* 0x000fda000780c0ff */
[----:B-1----:R-:W-:Y:S05]  /*20c10*/  @!P0 BRA `(.L_x_523) ;  /* 0x0000000000408947 */ /* 0x002fea0003800000 */
[----:B------:R-:W-:Y:S01]  /*20c20*/  MOV R2, 0x0 ;  /* 0x0000000000027802 */ /* 0x000fe20000000f00 */
        /* <DEDUP_REMOVED lines=15> */
.L_x_523:
[----:B------:R-:W2:Y:S02]  /*20d20*/  LDL.LU R2, [R1+0x34] ;  /* 0x0000340001027983 */ /* 0x000ea40000300800 */
[----:B--2---:R-:W-:-:S13]  /*20d30*/  LOP3.LUT P6, RZ, R2, 0x3ff, RZ, 0xc0, !PT ;  /* 0x000003ff02ff7812 */ /* 0x004fda00078cc0ff */
[----:B------:R-:W-:Y:S05]  /*20d40*/  @!P6 BRA `(.L_x_524) ;  /* 0x000000000040e947 */ /* 0x000fea0003800000 */
        /* <DEDUP_REMOVED lines=16> */
.L_x_524:
[----:B------:R-:W-:Y:S01]  /*20e50*/  ULDC.64 UR4, c[0x0][0x9f8] ;  /* 0x00027e0000047ab9 */ /* 0x000fe20000000a00 */
[----:B0-----:R-:W2:Y:S01]  /*20e60*/  LDL.LU R4, [R1+0x38] ;  /* 0x0000380001047983 */ /* 0x001ea20000300800 */
[----:B------:R-:W-:-:S03]  /*20e70*/  ISETP.NE.U32.AND P0, PT, RZ, UR4, PT ;  /* 0x00000004ff007c0c */ /* 0x000fc6000bf05070 */
[----:B------:R-:W2:Y:S01]  /*20e80*/  LDL.LU R0, [R1+0x4] ;  /* 0x0000040001007983 */ /* 0x000ea20000300800 */
[----:B------:R-:W-:Y:S01]  /*20e90*/  ISETP.NE.AND.EX P0, PT, RZ, UR5, PT, P0 ;  /* 0x00000005ff007c0c */ /* 0x000fe2000bf05300 */
[----:B------:R-:W-:Y:S02]  /*20ea0*/  IMAD.MOV.U32 R5, RZ, RZ, R16 ;  /* 0x000000ffff057224 */ /* 0x000fe400078e0010 */
[----:B------:R-:W3:Y:S10]  /*20eb0*/  LDL R6, [R1+0x8] ;  /* 0x0000080001067983 */ /* 0x000ef40000100800 */
[----:B------:R-:W-:-:S04]  /*20ec0*/  @P0 IADD3 R2, P1, R17, UR4, RZ ;  /* 0x0000000411020c10 */ /* 0x000fc8000ff3e0ff */
[----:B------:R-:W-:Y:S01]  /*20ed0*/  @P0 IADD3.X R3, R18, UR5, RZ, P1, !PT ;  /* 0x0000000512030c10 */ /* 0x000fe20008ffe4ff */
[----:B------:R-:W-:-:S04]  /*20ee0*/  ULDC.64 UR4, c[0x0][0xa00] ;  /* 0x0002800000047ab9 */ /* 0x000fc80000000a00 */
[----:B------:R-:W4:Y:S01]  /*20ef0*/  @P0 LDG.E R5, desc[UR42][R2.64] ;  /* 0x0000002a02050981 */ /* 0x000f22000c1e1900 */
[----:B--2---:R-:W-:Y:S02]  /*20f00*/  LEA R4, R0, R4, 0x7 ;  /* 0x0000000400047211 */ /* 0x004fe400078e38ff */
[----:B------:R-:W0:Y:S01]  /*20f10*/  LDC R0, c[0x0][0x428] ;  /* 0x00010a00ff007b82 */ /* 0x000e220000000800 */
[----:B----4-:R1:W-:Y:S01]  /*20f20*/  STL [R1+0x34], R5 ;  /* 0x0000340501007387 */ /* 0x0103e20000100800 */
[----:B0-----:R-:W-:Y:S01]  /*20f30*/  ISETP.NE.AND P0, PT, R0, 0x1, PT ;  /* 0x000000010000780c */ /* 0x001fe20003f05270 */
[----:B---3--:R-:W-:Y:S01]  /*20f40*/  IMAD.MOV.U32 R0, RZ, RZ, R6 ;  /* 0x000000ffff007224 */ /* 0x008fe200078e0006 */
[----:B-1----:R-:W0:Y:S11]  /*20f50*/  S2R R5, SR_TID.X ;  /* 0x0000000000057919 */ /* 0x002e360000002100 */
[----:B------:R-:W1:Y:S08]  /*20f60*/  @P0 LDC R2, c[0x0][0x42c] ;  /* 0x00010b00ff020b82 */ /* 0x000e700000000800 */
[----:B------:R-:W2:Y:S01]  /*20f70*/  @P0 LDC R3, c[0x0][0x430] ;  /* 0x00010c00ff030b82 */ /* 0x000ea20000000800 */
[----:B-1----:R-:W-:Y:S01]  /*20f80*/  @P0 IMAD.HI.U32 R2, R6, R2, RZ ;  /* 0x0000000206020227 */ /* 0x002fe200078e00ff */
[----:B0-----:R-:W-:-:S04]  /*20f90*/  LOP3.LUT R5, R5, 0x7f, RZ, 0xc0, !PT ;  /* 0x0000007f05057812 */ /* 0x001fc800078ec0ff */
[----:B------:R-:W-:Y:S02]  /*20fa0*/  ISETP.NE.AND P1, PT, R5, RZ, PT ;  /* 0x000000ff0500720c */ /* 0x000fe40003f25270 */
[----:B--2---:R-:W-:Y:S02]  /*20fb0*/  @P0 SHF.R.U32.HI R0, RZ, R3, R2 ;  /* 0x00000003ff000219 */ /* 0x004fe40000011602 */
[----:B------:R-:W-:Y:S02]  /*20fc0*/  ISETP.NE.U32.AND P0, PT, RZ, UR4, PT ;  /* 0x00000004ff007c0c */ /* 0x000fe4000bf05070 */
[----:B------:R-:W-:Y:S02]  /*20fd0*/  PLOP3.LUT P3, PT, P1, PT, PT, 0x8, 0x0 ;  /* 0x000000000000781c */ /* 0x000fe40000f6e170 */
[----:B------:R-:W-:-:S04]  /*20fe0*/  ISETP.NE.AND.EX P2, PT, RZ, UR5, PT, P0 ;  /* 0x00000005ff007c0c */ /* 0x000fc8000bf45300 */
[----:B------:R-:W-:Y:S01]  /*20ff0*/  SEL R3, R16, RZ, !P2 ;  /* 0x000000ff10037207 */ /* 0x000fe20005000000 */
[----:B------:R-:W-:-:S05]  /*21000*/  VOTEU.ALL UP1, P1 ;  /* 0x00000000003f7886 */ /* 0x000fca0000820000 */
[----:B------:R-:W-:-:S04]  /*21010*/  @!UP1 UIADD3 UR8, UP0, UR44, 0x270, URZ ;  /* 0x000002702c089890 */ /* 0x000fc8000ff1e03f */
[----:B------:R-:W-:-:S03]  /*21020*/  @!UP1 UIADD3.X UR9, URZ, UR45, URZ, UP0, !UPT ;  /* 0x0000002d3f099290 */ /* 0x000fc600087fe43f */
[----:B------:R-:W-:-:S09]  /*21030*/  VOTEU.ALL UP0, P1 ;  /* 0x00000000003f7886 */ /* 0x000fd20000800000 */
.L_x_525:
[----:B------:R-:W2:Y:S01]  /*21040*/  LDL R2, [R1+0x8] ;  /* 0x0000080001027983 */ /* 0x000ea20000100800 */
[----:B------:R-:W-:Y:S02]  /*21050*/  PLOP3.LUT P0, PT, P0, P3, PT, 0xa2, 0x0 ;  /* 0x000000000000781c */ /* 0x000fe40000707472 */
[----:B------:R-:W-:Y:S01]  /*21060*/  @P3 R2UR P0, UR7, R3 ;  /* 0x00000000030732ca */ /* 0x000fe20000000000 */
[----:B------:R-:W-:-:S07]  /*21070*/  UMOV UR4, URZ ;  /* 0x0000003f00047c82 */ /* 0x000fce0008000000 */
[----:B------:R-:W-:Y:S02]  /*21080*/  PLOP3.LUT P0, PT, P0, P3, PT, 0xa2, 0x0 ;  /* 0x000000000000781c */ /* 0x000fe40000707472 */
[----:B--2---:R-:W-:-:S08]  /*21090*/  @P3 R2UR.OR P0, UR6, R2 ;  /* 0x00000000020632ca */ /* 0x004fd00000100000 */
[----:B------:R-:W-:Y:S02]  /*210a0*/  PLOP3.LUT P0, PT, P0, P3, PT, 0xa2, 0x0 ;  /* 0x000000000000781c */ /* 0x000fe40000707472 */
[----:B------:R-:W-:-:S08]  /*210b0*/  @P3 R2UR.OR P0, UR5, R4 ;  /* 0x00000000040532ca */ /* 0x000fd00000100000 */
[----:B------:R-:W-:-:S05]  /*210c0*/  @P3 PLOP3.LUT P3, PT, P0, PT, PT, 0x80, 0x0 ;  /* 0x000000000000381c */ /* 0x000fca000076f070 */
[----:B------:R0:W-:Y:S08]  /*210d0*/  @!UP0 UTMAPF.L2.4D [UR4], [UR8] ;  /* 0x00000004080085b8 */ /* 0x0001f00008018000 */
[----:B0-----:R-:W-:Y:S05]  /*210e0*/  @P3 BRA.U.ANY `(.L_x_525) ;  /* 0xfffffffd00d43947 */ /* 0x001fea000393ffff */
[----:B------:R-:W-:Y:S01]  /*210f0*/  PLOP3.LUT P2, PT, P1, PT, PT, 0x8, 0x0 ;  /* 0x000000000000781c */ /* 0x000fe20000f4e170 */
[----:B------:R-:W-:Y:S01]  /*21100*/  VOTEU.ALL UP0, P1 ;  /* 0x00000000003f7886 */ /* 0x000fe20000800000 */
[----:B------:R-:W-:-:S11]  /*21110*/  UMOV UR4, 0x80 ;  /* 0x0000008000047882 */ /* 0x000fd60000000000 */
.L_x_526:
[----:B------:R-:W2:Y:S01]  /*21120*/  LDL R2, [R1+0x8] ;  /* 0x0000080001027983 */ /* 0x000ea20000100800 */
[----:B------:R-:W-:Y:S02]  /*21130*/  PLOP3.LUT P0, PT, P0, P2, PT, 0xa2, 0x0 ;  /* 0x000000000000781c */ /* 0x000fe40000705472 */
[----:B------:R-:W-:-:S08]  /*21140*/  @P2 R2UR P0, UR7, R3 ;  /* 0x00000000030722ca */ /* 0x000fd00000000000 */
[----:B------:R-:W-:Y:S02]  /*21150*/  PLOP3.LUT P0, PT, P0, P2, PT, 0xa2, 0x0 ;  /* 0x000000000000781c */ /* 0x000fe40000705472 */
[----:B--2---:R-:W-:-:S08]  /*21160*/  @P2 R2UR.OR P0, UR6, R2 ;  /* 0x00000000020622ca */ /* 0x004fd00000100000 */
[----:B------:R-:W-:Y:S02]  /*21170*/  PLOP3.LUT P0, PT, P0, P2, PT, 0xa2, 0x0 ;  /* 0x000000000000781c */ /* 0x000fe40000705472 */
[----:B------:R-:W-:-:S08]  /*21180*/  @P2 R2UR.OR P0, UR5, R4 ;  /* 0x00000000040522ca */ /* 0x000fd00000100000 */
[----:B------:R-:W-:-:S05]  /*21190*/  @P2 PLOP3.LUT P2, PT, P0, PT, PT, 0x80, 0x0 ;  /* 0x000000000000281c */ /* 0x000fca000074f070 */
[----:B------:R0:W-:Y:S08]  /*211a0*/  @!UP0 UTMAPF.L2.4D [UR4], [UR8] ;  /* 0x00000004080085b8 */ /* 0x0001f00008018000 */
[----:B0-----:R-:W-:Y:S05]  /*211b0*/  @P2 BRA.U.ANY `(.L_x_526) ;  /* 0xfffffffd00d82947 */ /* 0x001fea000393ffff */
[----:B------:R-:W2:Y:S01]  /*211c0*/  LDL R16, [R1+0x34] ;  /* 0x0000340001107983 */ /* 0x000ea20000100800 */
[----:B------:R-:W0:Y:S01]  /*211d0*/  LDC.64 R6, c[0x0][0x3f8] ;  /* 0x0000fe00ff067b82 */ /* 0x000e220000000a00 */
[----:B------:R-:W-:Y:S02]  /*211e0*/  ULDC.64 UR4, c[0x0][0xa08] ;  /* 0x0002820000047ab9 */ /* 0x000fe40000000a00 */
[----:B0-----:R-:W-:Y:S01]  /*211f0*/  LOP3.LUT P0, RZ, R6, UR4, RZ, 0xfc, !PT ;  /* 0x0000000406ff7c12 */ /* 0x001fe2000f80fcff */
[----:B------:R-:W-:-:S03]  /*21200*/  UMOV UR4, 0xffffffff ;  /* 0xffffffff00047882 */ /* 0x000fc60000000000 */
[----:B------:R-:W-:Y:S02]  /*21210*/  LOP3.LUT P0, RZ, R7, UR5, RZ, 0xfc, P0 ;  /* 0x0000000507ff7c12 */ /* 0x000fe4000800fcff */
[----:B--2---:R-:W-:Y:S02]  /*21220*/  SHF.R.S32.HI R17, RZ, 0x1f, R16 ;  /* 0x0000001fff117819 */ /* 0x004fe40000011410 */
[----:B------:R-:W-:-:S03]  /*21230*/  SEL R2, R16, RZ, !P0 ;  /* 0x000000ff10027207 */ /* 0x000fc60004000000 */
[----:B------:R0:W-:Y:S01]  /*21240*/  STL [R1+0x38], R17 ;  /* 0x0000381101007387 */ /* 0x0001e20000100800 */
[----:B------:R-:W-:Y:S05]  /*21250*/  BRA.DIV UR4, `(.L_x_527) ;  /* 0x0000006a046c7947 */ /* 0x000fea000b800000 */
[----:B------:R-:W1:Y:S02]  /*21260*/  S2R R5, SR_TID.X ;  /* 0x0000000000057919 */ /* 0x000e640000002100 */
[----:B-1----:R-:W-:-:S04]  /*21270*/  SHF.R.U32.HI R5, RZ, 0x5, R5 ;  /* 0x00000005ff057819 */ /* 0x002fc80000011605 */
[----:B------:R-:W-:-:S05]  /*21280*/  LOP3.LUT R5, R5, 0x3, RZ, 0xc0, !PT ;  /* 0x0000000305057812 */ /* 0x000fca00078ec0ff */
[----:B------:R1:W2:Y:S02]  /*21290*/  SHFL.IDX PT, R14, R5, RZ, 0x1f ;  /* 0x00001fff050e7589 */ /* 0x0002a400000e0000 */
.L_x_707:
[----:B--2---:R-:W-:Y:S02]  /*212a0*/  ISETP.NE.AND P0, PT, R14, RZ, PT ;  /* 0x000000ff0e00720c */ /* 0x004fe40003f05270 */
[----:B------:R-:W-:-:S11]  /*212b0*/  PLOP3.LUT P6, PT, PT, PT, PT, 0x8, 0x0 ;  /* 0x000000000000781c */ /* 0x000fd60003fce170 */
[----:B------:R-:W-:Y:S05]  /*212c0*/  @P0 BRA `(.L_x_528) ;  /* 0x0000000800100947 */ /* 0x000fea0003800000 */
[----:B------:R-:W-:-:S03]  /*212d0*/  UMOV UR4, 0xffffffff ;  /* 0xffffffff00047882 */ /* 0x000fc60000000000 */
[----:B------:R-:W-:Y:S05]  /*212e0*/  BRA.DIV UR4, `(.L_x_529) ;  /* 0x0000006a047c7947 */ /* 0x000fea000b800000 */
[----:B------:R-:W-:-:S13]  /*212f0*/  ELECT P6, URZ, PT ;  /* 0x00000000003f782f */ /* 0x000fda00038c0000 */
.L_x_710:
[----:B------:R-:W-:Y:S05]  /*21300*/  @!P6 BRA `(.L_x_530) ;  /* 0x000000040084e947 */ /* 0x000fea0003800000 */
[----:B-1----:R-:W2:Y:S01]  /*21310*/  LDL R5, [R1+0x20] ;  /* 0x0000200001057983 */ /* 0x002ea20000100800 */
[----:B------:R-:W-:-:S04]  /*21320*/  ISETP.NE.U32.AND P0, PT, R6, RZ, PT ;  /* 0x000000ff0600720c */ /* 0x000fc80003f05070 */
[----:B------:R-:W-:Y:S02]  /*21330*/  ISETP.NE.AND.EX P0, PT, R7, RZ, PT, P0 ;  /* 0x000000ff0700720c */ /* 0x000fe40003f05300 */
[----:B--2---:R-:W-:-:S11]  /*21340*/  LEA.HI.SX32 R8, R5, 0xffffffff, 0x19 ;  /* 0xffffffff05087811 */ /* 0x004fd600078fcaff */
[----:B------:R-:W-:Y:S05]  /*21350*/  @!P0 BRA `(.L_x_531) ;  /* 0x0000000000488947 */ /* 0x000fea0003800000 */
[----:B------:R-:W1:Y:S01]  /*21360*/  LDC R9, c[0x0][0x41c] ;  /* 0x00010700ff097b82 */ /* 0x000e620000000800 */
[----:B------:R-:W-:Y:S01]  /*21370*/  IMAD.MOV.U32 R2, RZ, RZ, R8 ;  /* 0x000000ffff027224 */ /* 0x000fe200078e0008 */
[----:B------:R-:W-:Y:S01]  /*21380*/  ULDC.64 UR4, c[0x0][0x408] ;  /* 0x0001020000047ab9 */ /* 0x000fe20000000a00 */
[----:B-1----:R-:W-:-:S13]  /*21390*/  ISETP.NE.AND P0, PT, R9, 0x1, PT ;  /* 0x000000010900780c */ /* 0x002fda0003f05270 */
[----:B------:R-:W1:Y:S02]  /*213a0*/  @P0 LDC.64 R10, c[0x0][0x420] ;  /* 0x00010800ff0a0b82 */ /* 0x000e640000000a00 */
[----:B-1----:R-:W-:-:S05]  /*213b0*/  @P0 IMAD.HI.U32 R10, R8, R10, RZ ;  /* 0x0000000a080a0227 */ /* 0x002fca00078e00ff */
[----:B------:R-:W-:-:S04]  /*213c0*/  @P0 SHF.R.U32.HI R2, RZ, R11, R10 ;  /* 0x0000000bff020219 */ /* 0x000fc8000001160a */
[----:B------:R-:W-:Y:S01]  /*213d0*/  IADD3 R5, -R2, RZ, RZ ;  /* 0x000000ff02057210 */ /* 0x000fe20007ffe1ff */
[--C-:B------:R-:W-:Y:S01]  /*213e0*/  IMAD.MOV.U32 R10, RZ, RZ, R2.reuse ;  /* 0x000000ffff0a7224 */ /* 0x100fe200078e0002 */
[----:B------:R-:W-:-:S03]  /*213f0*/  SHF.R.S32.HI R11, RZ, 0x1f, R2 ;  /* 0x0000001fff0b7819 */ /* 0x000fc60000011402 */
        /* <DEDUP_REMOVED lines=8> */
.L_x_531:
[----:B------:R-:W2:Y:S01]  /*21480*/  LDL R5, [R1+0x18] ;  /* 0x0000180001057983 */ /* 0x000ea20000100800 */
[----:B------:R-:W-:-:S03]  /*21490*/  MOV R9, 0x400 ;  /* 0x0000040000097802 */ /* 0x000fc60000000f00 */
[----:B-1----:R-:W3:Y:S01]  /*214a0*/  LDL R7, [R1+0x24] ;  /* 0x0000240001077983 */ /* 0x002ee20000100800 */
[----:B------:R-:W1:Y:S01]  /*214b0*/  S2R R10, SR_CgaCtaId ;  /* 0x00000000000a7919 */ /* 0x000e620000008800 */
[----:B------:R-:W4:Y:S01]  /*214c0*/  S2R R6, SR_TID.X ;  /* 0x0000000000067919 */ /* 0x000f220000002100 */
[----:B-1----:R-:W-:Y:S02]  /*214d0*/  LEA R9, R10, R9, 0x18 ;  /* 0x000000090a097211 */ /* 0x002fe400078ec0ff */
[----:B----4-:R-:W-:-:S04]  /*214e0*/  LOP3.LUT R6, R6, 0x7f, RZ, 0xc0, !PT ;  /* 0x0000007f06067812 */ /* 0x010fc800078ec0ff */
[----:B------:R-:W-:Y:S02]  /*214f0*/  ISETP.NE.AND P0, PT, R6, RZ, PT ;  /* 0x000000ff0600720c */ /* 0x000fe40003f05270 */
[----:B--2---:R-:W-:Y:S02]  /*21500*/  LEA R5, R5, R9, 0x3 ;  /* 0x0000000905057211 */ /* 0x004fe400078e18ff */
[----:B---3--:R-:W-:-:S04]  /*21510*/  SHF.L.U32 R7, R7, 0x1f, RZ ;  /* 0x0000001f07077819 */ /* 0x008fc800000006ff */
[----:B------:R-:W1:Y:S02]  /*21520*/  SYNCS.PHASECHK.TRANS64.TRYWAIT P2, [R5+URZ+0x38880], R7 ;  /* 0x03888007050075a7 */ /* 0x000e64000804017f */
[----:B-1----:R-:W-:Y:S05]  /*21530*/  @!P2 BRA `(.L_x_532) ;  /* 0x000000680008a947 */ /* 0x002fea0003800000 */
.L_x_711:
        /* <DEDUP_REMOVED lines=8> */
.L_x_533:
[----:B------:R-:W2:Y:S01]  /*215c0*/  LDL R6, [R1+0x18] ;  /* 0x0000180001067983 */ /* 0x000ea20000100800 */
[----:B------:R-:W-:-:S03]  /*215d0*/  MOV R10, 0x400 ;  /* 0x00000400000a7802 */ /* 0x000fc60000000f00 */
[----:B------:R-:W3:Y:S01]  /*215e0*/  LDL R9, [R1+0x3c] ;  /* 0x00003c0001097983 */ /* 0x000ee20000100800 */
[----:B------:R-:W4:Y:S01]  /*215f0*/  S2R R11, SR_CgaCtaId ;  /* 0x00000000000b7919 */ /* 0x000f220000008800 */
[----:B------:R-:W-:Y:S01]  /*21600*/  R2UR UR9, R5 ;  /* 0x00000000050972ca */ /* 0x000fe200000e0000 */
[----:B------:R-:W-:Y:S01]  /*21610*/  UIADD3 UR4, UP0, UR44, 0x470, URZ ;  /* 0x000004702c047890 */ /* 0x000fe2000ff1e03f */
[----:B------:R-:W-:Y:S02]  /*21620*/  R2UR UR12, R0 ;  /* 0x00000000000c72ca */ /* 0x000fe400000e0000 */
[----:B-----5:R-:W-:Y:S01]  /*21630*/  R2UR UR13, R2 ;  /* 0x00000000020d72ca */ /* 0x020fe200000e0000 */
[----:B------:R-:W-:Y:S01]  /*21640*/  UIADD3.X UR5, URZ, UR45, URZ, UP0, !UPT ;  /* 0x0000002d3f057290 */ /* 0x000fe200087fe43f */
[----:B----4-:R-:W-:-:S07]  /*21650*/  LEA R10, R11, R10, 0x18 ;  /* 0x0000000a0b0a7211 */ /* 0x010fce00078ec0ff */
[----:B------:R-:W-:Y:S01]  /*21660*/  UIADD3 UR9, UR9, 0x38870, URZ ;  /* 0x0003887009097890 */ /* 0x000fe2000fffe03f */
[----:B------:R-:W-:Y:S01]  /*21670*/  UMOV UR10, URZ ;  /* 0x0000003f000a7c82 */ /* 0x000fe20008000000 */
[----:B------:R-:W-:Y:S01]  /*21680*/  UMOV UR6, 0x0 ;  /* 0x0000000000067882 */ /* 0x000fe20000000000 */
[----:B------:R-:W-:Y:S01]  /*21690*/  UMOV UR7, 0x14f00000 ;  /* 0x14f0000000077882 */ /* 0x000fe20000000000 */
[----:B------:R-:W-:Y:S01]  /*216a0*/  UMOV UR15, 0x80 ;  /* 0x00000080000f7882 */ /* 0x000fe20000000000 */
[----:B--2---:R-:W-:-:S05]  /*216b0*/  IMAD R6, R6, 0x8000, R10 ;  /* 0x0000800006067824 */ /* 0x004fca00078e020a */
[----:B------:R-:W-:Y:S02]  /*216c0*/  R2UR UR14, R6 ;  /* 0x00000000060e72ca */ /* 0x000fe400000e0000 */
[----:B---3--:R-:W-:-:S04]  /*216d0*/  LEA R8, R8, R9, 0x7 ;  /* 0x0000000908087211 */ /* 0x008fc800078e38ff */
[----:B------:R-:W-:-:S07]  /*216e0*/  R2UR UR11, R8 ;  /* 0x00000000080b72ca */ /* 0x000fce00000e0000 */
        /* <DEDUP_REMOVED lines=8> */
.L_x_712:
        /* <DEDUP_REMOVED lines=8> */
.L_x_535:
        /* <DEDUP_REMOVED lines=8> */
[----:B------:R-:W-:Y:S01]  /*21870*/  R2UR UR13, R2 ;  /* 0x00000000020d72ca */ /* 0x000fe200000e0000 */
[----:B------:R-:W-:Y:S01]  /*21880*/  UMOV UR7, 0x14f00000 ;  /* 0x14f0000000077882 */ /* 0x000fe20000000000 */
[----:B------:R-:W-:-:S03]  /*21890*/  UMOV UR15, 0x80 ;  /* 0x00000080000f7882 */ /* 0x000fc60000000000 */
[----:B------:R-:W-:Y:S02]  /*218a0*/  UIADD3 UR8, UR14, 0x28400, URZ ;  /* 0x000284000e087890 */ /* 0x000fe4000fffe03f */
[----:B------:R-:W-:Y:S02]  /*218b0*/  UIADD3 UR9, UR9, 0x38830, URZ ;  /* 0x0003883009097890 */ /* 0x000fe4000fffe03f */
[----:B------:R-:W-:-:S07]  /*218c0*/  UIADD3 UR14, UR14, 0x2c400, URZ ;  /* 0x0002c4000e0e7890 */ /* 0x000fce000fffe03f */
[----:B------:R3:W-:Y:S02]  /*218d0*/  UTMALDG.4D [UR8], [UR4], desc[UR6] ;  /* 0x00000608040075b4 */ /* 0x0007e40008019000 */
[----:B---3--:R-:W-:Y:S01]  /*218e0*/  UMOV UR8, UR14 ;  /* 0x0000000e00087c82 */ /* 0x008fe20008000000 */
[----:B------:R-:W-:Y:S02]  /*218f0*/  UMOV UR10, UR15 ;  /* 0x0000000f000a7c82 */ /* 0x000fe40008000000 */
[----:B------:R3:W-:Y:S02]  /*21900*/  UTMALDG.4D [UR8], [UR4], desc[UR6] ;  /* 0x00000608040075b4 */ /* 0x0007e40008019000 */
[----:B---3--:R-:W-:Y:S01]  /*21910*/  NOP ;  /* 0x0000000000007918 */ /* 0x008fe20000000000 */
.L_x_530:
[----:B------:R-:W3:Y:S01]  /*21920*/  LDL.LU R6, [R1+0x8] ;  /* 0x0000080001067983 */ /* 0x000ee20000300800 */
[----:B-12---:R-:W-:Y:S01]  /*21930*/  MOV R7, 0x400 ;  /* 0x0000040000077802 */ /* 0x006fe20000000f00 */
[----:B------:R-:W1:Y:S01]  /*21940*/  S2R R8, SR_CgaCtaId ;  /* 0x0000000000087919 */ /* 0x000e620000008800 */
[----:B------:R-:W-:Y:S05]  /*21950*/  WARPSYNC.ALL ;  /* 0x0000000000007948 */ /* 0x000fea0003800000 */
[----:B------:R-:W-:-:S13]  /*21960*/  ELECT P0, URZ, PT ;  /* 0x00000000003f782f */ /* 0x000fda0003800000 */
[C---:B------:R-:W-:Y:S01]  /*21970*/  @P0 R2UR UR13, R3.reuse ;  /* 0x00000000030d02ca */ /* 0x040fe200000e0000 */
[----:B------:R-:W-:Y:S01]  /*21980*/  UIADD3 UR4, UP0, UR44, 0x270, URZ ;  /* 0x000002702c047890 */ /* 0x000fe2000ff1e03f */
[C---:B------:R-:W-:Y:S02]  /*21990*/  @P0 R2UR UR11, R4.reuse ;  /* 0x00000000040b02ca */ /* 0x040fe400000e0000 */
[----:B------:R-:W-:Y:S02]  /*219a0*/  @P0 R2UR UR21, R3 ;  /* 0x00000000031502ca */ /* 0x000fe400000e0000 */
[----:B------:R-:W-:Y:S01]  /*219b0*/  @P0 R2UR UR19, R4 ;  /* 0x00000000041302ca */ /* 0x000fe200000e0000 */
[----:B------:R-:W-:Y:S01]  /*219c0*/  UIADD3.X UR5, URZ, UR45, URZ, UP0, !UPT ;  /* 0x0000002d3f057290 */ /* 0x000fe200087fe43f */
[----:B-1----:R-:W-:-:S04]  /*219d0*/  LEA R7, R8, R7, 0x18 ;  /* 0x0000000708077211 */ /* 0x002fc800078ec0ff */
[----:B------:R-:W-:Y:S01]  /*219e0*/  R2UR UR16, R7 ;  /* 0x00000000071072ca */ /* 0x000fe200000e0000 */
[----:B------:R-:W-:Y:S01]  /*219f0*/  @P0 IMAD.MOV.U32 R5, RZ, RZ, 0x8000 ;  /* 0x00008000ff050424 */ /* 0x000fe200078e00ff */
[----:B------:R-:W-:Y:S11]  /*21a00*/  BAR.SYNC.DEFER_BLOCKING 0x8, 0x120 ;  /* 0x0204800000007b1d */ /* 0x000ff60000010000 */
[----:B------:R-:W-:-:S02]  /*21a10*/  UIADD3 UR8, UR16, 0x20400, URZ ;  /* 0x0002040010087890 */ /* 0x000fc4000fffe03f */
[----:B------:R-:W-:Y:S02]  /*21a20*/  UIADD3 UR9, UR16, 0x38800, URZ ;  /* 0x0003880010097890 */ /* 0x000fe4000fffe03f */
[----:B------:R-:W-:Y:S01]  /*21a30*/  UIADD3 UR16, UR16, 0x24400, URZ ;  /* 0x0002440010107890 */ /* 0x000fe2000fffe03f */
[----:B------:R-:W-:Y:S01]  /*21a40*/  UMOV UR6, 0x0 ;  /* 0x0000000000067882 */ /* 0x000fe20000000000 */
[----:B------:R-:W-:Y:S01]  /*21a50*/  UMOV UR7, 0x12f00000 ;  /* 0x12f0000000077882 */ /* 0x000fe20000000000 */
[----:B------:R-:W-:Y:S01]  /*21a60*/  UMOV UR10, URZ ;  /* 0x0000003f000a7c82 */ /* 0x000fe20008000000 */
[----:B------:R-:W-:Y:S01]  /*21a70*/  UMOV UR14, 0x0 ;  /* 0x00000000000e7882 */ /* 0x000fe20000000000 */
[----:B------:R-:W-:Y:S01]  /*21a80*/  UMOV UR15, 0x12f00000 ;  /* 0x12f00000000f7882 */ /* 0x000fe20000000000 */
[----:B------:R-:W-:Y:S01]  /*21a90*/  UMOV UR18, 0x80 ;  /* 0x0000008000127882 */ /* 0x000fe20000000000 */
[----:B------:R-:W-:Y:S01]  /*21aa0*/  UMOV UR17, UR9 ;  /* 0x0000000900117c82 */ /* 0x000fe20008000000 */
[----:B------:R2:W-:Y:S01]  /*21ab0*/  @P0 SYNCS.ARRIVE.TRANS64 RZ, [R7+URZ+0x38800], R5 ;  /* 0x0388000507ff09a7 */ /* 0x0005e2000800003f */
[----:B---3--:R-:W-:-:S02]  /*21ac0*/  @P0 R2UR UR12, R6 ;  /* 0x00000000060c02ca */ /* 0x008fc400000e0000 */
[----:B------:R-:W-:-:S11]  /*21ad0*/  @P0 R2UR UR20, R6 ;  /* 0x00000000061402ca */ /* 0x000fd600000e0000 */
[----:B------:R2:W-:Y:S02]  /*21ae0*/  UTMALDG.4D [UR8], [UR4], desc[UR6] ;  /* 0x00000608040075b4 */ /* 0x0005e40008019000 */
[----:B------:R2:W-:Y:S02]  /*21af0*/  UTMALDG.4D [UR16], [UR4], desc[UR14] ;  /* 0x00000e10040075b4 */ /* 0x0005e40008019000 */
[----:B--2---:R-:W-:Y:S01]  /*21b00*/  NOP ;  /* 0x0000000000007918 */ /* 0x004fe20000000000 */
.L_x_528:
[----:B------:R-:W2:Y:S01]  /*21b10*/  LDL.LU R6, [R1+0x58] ;  /* 0x0000580001067983 */ /* 0x000ea20000300800 */
[----:B------:R-:W-:Y:S01]  /*21b20*/  MOV R4, 0x400 ;  /* 0x0000040000047802 */ /* 0x000fe20000000f00 */
[----:B------:R-:W-:Y:S01]  /*21b30*/  BSSY B0, `(.L_x_536) ;  /* 0x000000b000007945 */ /* 0x000fe20003800000 */
[----:B-1----:R-:W1:Y:S02]  /*21b40*/  S2R R5, SR_CgaCtaId ;  /* 0x0000000000057919 */ /* 0x002e640000008800 */
[----:B-1----:R-:W-:Y:S02]  /*21b50*/  LEA R4, R5, R4, 0x18 ;  /* 0x0000000405047211 */ /* 0x002fe400078ec0ff */
[----:B--2---:R-:W-:-:S04]  /*21b60*/  IADD3 R6, R6, 0x1, RZ ;  /* 0x0000000106067810 */ /* 0x004fc80007ffe0ff */
[----:B------:R-:W-:Y:S01]  /*21b70*/  LEA.HI R3, R6, R6, RZ, 0x1 ;  /* 0x0000000606037211 */ /* 0x000fe200078f08ff */
[----:B------:R1:W-:Y:S03]  /*21b80*/  STL [R1+0x58], R6 ;  /* 0x0000580601007387 */ /* 0x0003e60000100800 */
[----:B------:R-:W-:-:S05]  /*21b90*/  LOP3.LUT R3, R3, 0xfffffffe, RZ, 0xc0, !PT ;  /* 0xfffffffe03037812 */ /* 0x000fca00078ec0ff */
[----:B------:R-:W-:-:S05]  /*21ba0*/  IMAD.IADD R3, R6, 0x1, -R3 ;  /* 0x0000000106037824 */ /* 0x000fca00078e0a03 */
[----:B------:R-:W-:-:S04]  /*21bb0*/  SHF.L.U32 R3, R3, 0x1f, RZ ;  /* 0x0000001f03037819 */ /* 0x000fc800000006ff */
[----:B------:R-:W2:Y:S02]  /*21bc0*/  SYNCS.PHASECHK.TRANS64.TRYWAIT P0, [R4+URZ+0x38820], R3 ;  /* 0x03882003040075a7 */ /* 0x000ea4000800017f */
[----:B-12---:R-:W-:Y:S05]  /*21bd0*/  @!P0 BRA `(.L_x_537) ;  /* 0x0000006000888947 */ /* 0x006fea0003800000 */
.L_x_713:
[----:B------:R-:W-:Y:S05]  /*21be0*/  BSYNC B0 ;  /* 0x0000000000007941 */ /* 0x000fea0003800000 */
.L_x_536:
[----:B------:R-:W-:-:S13]  /*21bf0*/  ISETP.GE.AND P0, PT, R19, 0x81, PT ;  /* 0x000000811300780c */ /* 0x000fda0003f06270 */
[----:B------:R-:W-:Y:S05]  /*21c00*/  @!P0 BRA `(.L_x_538) ;  /* 0x0000001400a88947 */ /* 0x000fea0003800000 */
[----:B-1----:R-:W2:Y:S04]  /*21c10*/  LDL.LU R4, [R1+0x20] ;  /* 0x0000200001047983 */ /* 0x002ea80000300800 */
[----:B------:R1:W5:Y:S04]  /*21c20*/  LDL.LU R6, [R1+0x18] ;  /* 0x0000180001067983 */ /* 0x0003680000300800 */
[----:B------:R1:W5:Y:S02]  /*21c30*/  LDL.LU R7, [R1+0x24] ;  /* 0x0000240001077983 */ /* 0x0003640000300800 */
[----:B-12---:R-:W-:-:S07]  /*21c40*/  LEA.HI.SX32 R20, R4, 0xfffffffe, 0x19 ;  /* 0xfffffffe04147811 */ /* 0x006fce00078fcaff */
.L_x_560:
[----:B-----5:R-:W-:Y:S01]  /*21c50*/  VIADD R4, R6, 0x1 ;  /* 0x0000000106047836 */ /* 0x020fe20000000000 */
[----:B------:R-:W-:Y:S05]  /*21c60*/  YIELD ;  /* 0x0000000000007946 */ /* 0x000fea0003800000 */
[----:B------:R-:W-:Y:S01]  /*21c70*/  ISETP.NE.AND P0, PT, R4, 0x2, PT ;  /* 0x000000020400780c */ /* 0x000fe20003f05270 */
[----:B------:R-:W-:Y:S03]  /*21c80*/  BSSY B0, `(.L_x_539) ;  /* 0x0000090000007945 */ /* 0x000fe60003800000 */
[----:B--2---:R-:W-:-:S02]  /*21c90*/  SEL R3, RZ, 0x1, P0 ;  /* 0x00000001ff037807 */ /* 0x004fc40000000000 */
[----:B------:R-:W-:Y:S02]  /*21ca0*/  SEL R10, R4, RZ, P0 ;  /* 0x000000ff040a7207 */ /* 0x000fe40000000000 */
[----:B------:R-:W-:-:S05]  /*21cb0*/  LOP3.LUT R9, R7, R3, RZ, 0x3c, !PT ;  /* 0x0000000307097212 */ /* 0x000fca00078e3cff */
[----:B------:R1:W-:Y:S04]  /*21cc0*/  STL [R1+0x24], R9 ;  /* 0x0000240901007387 */ /* 0x0003e80000100800 */
[----:B------:R1:W-:Y:S01]  /*21cd0*/  STL [R1+0x18], R10 ;  /* 0x0000180a01007387 */ /* 0x0003e20000100800 */
[----:B------:R-:W-:Y:S05]  /*21ce0*/  @!P6 BRA `(.L_x_540) ;  /* 0x000000080024e947 */ /* 0x000fea0003800000 */
[----:B------:R-:W-:Y:S01]  /*21cf0*/  ULDC.64 UR4, c[0x0][0x3f8] ;  /* 0x0000fe0000047ab9 */ /* 0x000fe20000000a00 */
[----:B------:R-:W-:Y:S02]  /*21d00*/  MOV R8, R20 ;  /* 0x0000001400087202 */ /* 0x000fe40000000f00 */
[----:B------:R-:W-:-:S04]  /*21d10*/  ISETP.NE.U32.AND P0, PT, RZ, UR4, PT ;  /* 0x00000004ff007c0c */ /* 0x000fc8000bf05070 */
[----:B------:R-:W-:-:S13]  /*21d20*/  ISETP.NE.AND.EX P0, PT, RZ, UR5, PT, P0 ;  /* 0x00000005ff007c0c */ /* 0x000fda000bf05300 */
[----:B------:R-:W-:Y:S05]  /*21d30*/  @!P0 BRA `(.L_x_541) ;  /* 0x00000000004c8947 */ /* 0x000fea0003800000 */
[----:B------:R-:W2:Y:S01]  /*21d40*/  LDL R12, [R1+0x38] ;  /* 0x00003800010c7983 */ /* 0x000ea20000100800 */
[----:B------:R-:W3:Y:S01]  /*21d50*/  LDC R5, c[0x0][0x41c] ;  /* 0x00010700ff057b82 */ /* 0x000ee20000000800 */
[----:B------:R-:W-:Y:S02]  /*21d60*/  ULDC.64 UR6, c[0x0][0x408] ;  /* 0x0001020000067ab9 */ /* 0x000fe40000000a00 */
[----:B------:R-:W4:Y:S01]  /*21d70*/  LDL R11, [R1+0x34] ;  /* 0x00003400010b7983 */ /* 0x000f220000100800 */
[----:B---3--:R-:W-:-:S13]  /*21d80*/  ISETP.NE.AND P0, PT, R5, 0x1, PT ;  /* 0x000000010500780c */ /* 0x008fda0003f05270 */
[----:B------:R-:W3:Y:S02]  /*21d90*/  @P0 LDC.64 R2, c[0x0][0x420] ;  /* 0x00010800ff020b82 */ /* 0x000ee40000000a00 */
[----:B---3--:R-:W-:-:S04]  /*21da0*/  @P0 IMAD.HI.U32 R4, R20, R2, RZ ;  /* 0x0000000214040227 */ /* 0x008fc800078e00ff */
[----:B------:R-:W-:Y:S01]  /*21db0*/  IMAD.MOV.U32 R2, RZ, RZ, R20 ;  /* 0x000000ffff027224 */ /* 0x000fe200078e0014 */
[----:B------:R-:W-:-:S04]  /*21dc0*/  @P0 SHF.R.U32.HI R2, RZ, R3, R4 ;  /* 0x00000003ff020219 */ /* 0x000fc80000011604 */
[--C-:B------:R-:W-:Y:S01]  /*21dd0*/  SHF.R.S32.HI R3, RZ, 0x1f, R2.reuse ;  /* 0x0000001fff037819 */ /* 0x100fe20000011402 */
[----:B------:R-:W-:-:S04]  /*21de0*/  IMAD.MOV R8, RZ, RZ, -R2 ;  /* 0x000000ffff087224 */ /* 0x000fc800078e0a02 */
[----:B------:R-:W-:Y:S02]  /*21df0*/  IMAD R8, R5, R8, R20 ;  /* 0x0000000805087224 */ /* 0x000fe400078e0214 */
[----:B--2---:R-:W-:-:S04]  /*21e00*/  IMAD R4, R12, UR6, RZ ;  /* 0x000000060c047c24 */ /* 0x004fc8000f8e02ff */
[C---:B----4-:R-:W-:Y:S02]  /*21e10*/  IMAD R4, R11.reuse, UR7, R4 ;  /* 0x000000070b047c24 */ /* 0x050fe4000f8e0204 */
[----:B------:R-:W-:-:S05]  /*21e20*/  IMAD.WIDE.U32 R2, R11, UR6, R2 ;  /* 0x000000060b027c25 */ /* 0x000fca000f8e0002 */
[----:B------:R-:W-:Y:S02]  /*21e30*/  IADD3 R3, R4, R3, RZ ;  /* 0x0000000304037210 */ /* 0x000fe40007ffe0ff */
[----:B------:R-:W-:-:S04]  /*21e40*/  LEA R4, P0, R2, UR4, 0x2 ;  /* 0x0000000402047c11 */ /* 0x000fc8000f8010ff */
[----:B------:R-:W-:-:S05]  /*21e50*/  LEA.HI.X R5, R2, UR5, R3, 0x2, P0 ;  /* 0x0000000502057c11 */ /* 0x000fca00080f1403 */
[----:B------:R2:W5:Y:S04]  /*21e60*/  LDG.E R2, desc[UR42][R4.64] ;  /* 0x0000002a04027981 */ /* 0x000568000c1e1900 */
.L_x_541:
[----:B--2---:R-:W2:Y:S01]  /*21e70*/  S2R R5, SR_CgaCtaId ;  /* 0x0000000000057919 */ /* 0x004ea20000008800 */
[----:B------:R-:W-:Y:S01]  /*21e80*/  MOV R4, 0x400 ;  /* 0x0000040000047802 */ /* 0x000fe20000000f00 */
[----:B------:R-:W-:Y:S01]  /*21e90*/  BSSY B1, `(.L_x_542) ;  /* 0x0000009000017945 */ /* 0x000fe20003800000 */
[----:B------:R-:W3:Y:S02]  /*21ea0*/  S2R R3, SR_TID.X ;  /* 0x0000000000037919 */ /* 0x000ee40000002100 */
[----:B--2---:R-:W-:Y:S02]  /*21eb0*/  LEA R4, R5, R4, 0x18 ;  /* 0x0000000405047211 */ /* 0x004fe400078ec0ff */
[----:B---3--:R-:W-:-:S03]  /*21ec0*/  LOP3.LUT R3, R3, 0x7f, RZ, 0xc0, !PT ;  /* 0x0000007f03037812 */ /* 0x008fc600078ec0ff */
[----:B------:R-:W-:Y:S01]  /*21ed0*/  IMAD R5, R10, 0x8, R4 ;  /* 0x000000080a057824 */ /* 0x000fe200078e0204 */
[----:B------:R-:W-:Y:S02]  /*21ee0*/  SHF.L.U32 R4, R9, 0x1f, RZ ;  /* 0x0000001f09047819 */ /* 0x000fe400000006ff */
[----:B------:R-:W-:Y:S02]  /*21ef0*/  ISETP.NE.AND P2, PT, R3, RZ, PT ;  /* 0x000000ff0300720c */ /* 0x000fe40003f45270 */
[----:B------:R-:W2:Y:S02]  /*21f00*/  SYNCS.PHASECHK.TRANS64.TRYWAIT P0, [R5+URZ+0x38880], R4 ;  /* 0x03888004050075a7 */ /* 0x000ea4000800017f */
[----:B--2---:R-:W-:Y:S09]  /*21f10*/  @!P0 BRA `(.L_x_543) ;  /* 0x0000005c00d88947 */ /* 0x004ff20003800000 */
.L_x_714:
[----:B------:R-:W-:Y:S05]  /*21f20*/  BSYNC B1 ;  /* 0x0000000000017941 */ /* 0x000fea0003800000 */
.L_x_542:
[----:B------:R-:W-:Y:S04]  /*21f30*/  BSSY B1, `(.L_x_544) ;  /* 0x0000009000017945 */ /* 0x000fe80003800000 */
[----:B------:R-:W-:Y:S05]  /*21f40*/  @P2 BRA `(.L_x_545) ;  /* 0x00000000001c2947 */ /* 0x000fea0003800000 */
[----:B------:R-:W1:Y:S02]  /*21f50*/  S2R R3, SR_TID.X ;  /* 0x0000000000037919 */ /* 0x000e640000002100 */
[----:B-1----:R-:W-:Y:S01]  /*21f60*/  LOP3.LUT R9, R3, 0x1f, RZ, 0xc0, !PT ;  /* 0x0000001f03097812 */ /* 0x002fe200078ec0ff */
[----:B------:R-:W-:-:S03]  /*21f70*/  IMAD.MOV.U32 R3, RZ, RZ, 0x8000 ;  /* 0x00008000ff037424 */ /* 0x000fc600078e00ff */
[----:B------:R-:W-:Y:S01]  /*21f80*/  ISETP.NE.AND P0, PT, R9, RZ, PT ;  /* 0x000000ff0900720c */ /* 0x000fe20003f05270 */
[----:B------:R3:W-:-:S12]  /*21f90*/  SYNCS.ARRIVE.TRANS64 RZ, [R5+URZ+0x38870], R3 ;  /* 0x0388700305ff79a7 */ /* 0x0007d8000800003f */
[----:B---3--:R-:W-:Y:S05]  /*21fa0*/  @!P0 BRA `(.L_x_545) ;  /* 0x0000000000048947 */ /* 0x008fea0003800000 */
[----:B------:R-:W-:Y:S01]  /*21fb0*/  BPT.TRAP 0x1 ;  /* 0x000000040000795c */ /* 0x000fe20000300000 */
.L_x_545:
[----:B------:R-:W-:Y:S05]  /*21fc0*/  BSYNC B1 ;  /* 0x0000000000017941 */ /* 0x000fea0003800000 */
.L_x_544:
[----:B------:R-:W3:Y:S04]  /*21fd0*/  LDL R3, [R1+0x18] ;  /* 0x0000180001037983 */ /* 0x000ee80000100800 */
[----:B-1----:R-:W4:Y:S01]  /*21fe0*/  LDL R9, [R1+0x3c] ;  /* 0x00003c0001097983 */ /* 0x002f220000100800 */
[----:B------:R-:W-:Y:S01]  /*21ff0*/  MOV R13, RZ ;  /* 0x000000ff000d7202 */ /* 0x000fe20000000f00 */
[----:B------:R-:W-:Y:S01]  /*22000*/  UIADD3 UR4, UP0, UR44, 0x470, URZ ;  /* 0x000004702c047890 */ /* 0x000fe2000ff1e03f */
[----:B------:R-:W-:Y:S01]  /*22010*/  MOV R10, 0x400 ;  /* 0x00000400000a7802 */ /* 0x000fe20000000f00 */
[----:B------:R-:W1:Y:S01]  /*22020*/  S2R R11, SR_CgaCtaId ;  /* 0x00000000000b7919 */ /* 0x000e620000008800 */
[----:B------:R-:W-:Y:S01]  /*22030*/  R2UR UR10, R13 ;  /* 0x000000000d0a72ca */ /* 0x000fe200000e0000 */
[----:B------:R-:W-:Y:S01]  /*22040*/  UIADD3.X UR5, URZ, UR45, URZ, UP0, !UPT ;  /* 0x0000002d3f057290 */ /* 0x000fe200087fe43f */
[----:B------:R-:W-:Y:S01]  /*22050*/  PLOP3.LUT P0, PT, PT, PT, PT, 0x80, 0x0 ;  /* 0x000000000000781c */ /* 0x000fe20003f0f070 */
[----:B------:R-:W-:Y:S01]  /*22060*/  UMOV UR6, 0x0 ;  /* 0x0000000000067882 */ /* 0x000fe20000000000 */
[----:B------:R-:W-:Y:S01]  /*22070*/  UMOV UR7, 0x14f00000 ;  /* 0x14f0000000077882 */ /* 0x000fe20000000000 */
[----:B-1----:R-:W-:-:S05]  /*22080*/  LEA R10, R11, R10, 0x18 ;  /* 0x0000000a0b0a7211 */ /* 0x002fca00078ec0ff */
[----:B---3--:R-:W-:Y:S02]  /*22090*/  IMAD R3, R3, 0x8000, R10 ;  /* 0x0000800003037824 */ /* 0x008fe400078e020a */
[----:B----4-:R-:W-:Y:S01]  /*220a0*/  IMAD R9, R8, 0x80, R9 ;  /* 0x0000008008097824 */ /* 0x010fe200078e0209 */
[----:B------:R-:W-:Y:S01]  /*220b0*/  IADD3 R8, R5, 0x38870, RZ ;  /* 0x0003887005087810 */ /* 0x000fe20007ffe0ff */
[----:B------:R-:W-:-:S07]  /*220c0*/  VIADD R10, R3, 0x10400 ;  /* 0x00010400030a7836 */ /* 0x000fce0000000000 */
.L_x_546:
[----:B------:R-:W-:-:S13]  /*220d0*/  @P0 ELECT P3, URZ, PT ;  /* 0x00000000003f082f */ /* 0x000fda0003860000 */
[----:B-----5:R-:W-:Y:S02]  /*220e0*/  @P3 R2UR UR13, R2 ;  /* 0x00000000020d32ca */ /* 0x020fe400000e0000 */
        /* <DEDUP_REMOVED lines=8> */
[----:B------:R-:W-:Y:S01]  /*22170*/  IMAD.MOV.U32 R12, RZ, RZ, 0x80 ;  /* 0x00000080ff0c7424 */ /* 0x000fe200078e00ff */
[----:B------:R-:W-:Y:S01]  /*22180*/  PLOP3.LUT P0, PT, PT, PT, PT, 0x80, 0x0 ;  /* 0x000000000000781c */ /* 0x000fe20003f0f070 */
[----:B------:R-:W-:Y:S01]  /*22190*/  UMOV UR6, 0x0 ;  /* 0x0000000000067882 */ /* 0x000fe20000000000 */
[----:B------:R-:W-:Y:S01]  /*221a0*/  IADD3 R10, R3, 0x14400, RZ ;  /* 0x00014400030a7810 */ /* 0x000fe20007ffe0ff */
[----:B------:R-:W-:Y:S01]  /*221b0*/  UMOV UR7, 0x14f00000 ;  /* 0x14f0000000077882 */ /* 0x000fe20000000000 */
[----:B------:R-:W-:-:S15]  /*221c0*/  R2UR UR10, R12 ;  /* 0x000000000c0a72ca */ /* 0x000fde00000e0000 */
.L_x_547:
        /* <DEDUP_REMOVED lines=13> */
.L_x_715:
[----:B------:R-:W-:Y:S05]  /*222a0*/  BSYNC B1 ;  /* 0x0000000000017941 */ /* 0x000fea0003800000 */
.L_x_548:
[----:B------:R-:W-:Y:S01]  /*222b0*/  BSSY B1, `(.L_x_550) ;  /* 0x000000b000017945 */ /* 0x000fe20003800000 */
[----:B------:R-:W-:Y:S02]  /*222c0*/  IMAD.MOV.U32 R10, RZ, RZ, 0x0 ;  /* 0x00000000ff0a7424 */ /* 0x000fe400078e00ff */
[----:B------:R-:W-:Y:S01]  /*222d0*/  IMAD.MOV.U32 R11, RZ, RZ, 0x14f00000 ;  /* 0x14f00000ff0b7424 */ /* 0x000fe200078e00ff */
[----:B------:R-:W-:Y:S06]  /*222e0*/  @P2 BRA `(.L_x_551) ;  /* 0x00000000001c2947 */ /* 0x000fec0003800000 */
[----:B------:R-:W3:Y:S01]  /*222f0*/  S2R R8, SR_TID.X ;  /* 0x0000000000087919 */ /* 0x000ee20000002100 */
[----:B-12---:R-:W-:-:S04]  /*22300*/  MOV R4, 0x8000 ;  /* 0x0000800000047802 */ /* 0x006fc80000000f00 */
[----:B------:R4:W-:Y:S01]  /*22310*/  SYNCS.ARRIVE.TRANS64 RZ, [R5+URZ+0x38830], R4 ;  /* 0x0388300405ff79a7 */ /* 0x0009e2000800003f */
[----:B---3--:R-:W-:-:S04]  /*22320*/  LOP3.LUT R8, R8, 0x1f, RZ, 0xc0, !PT ;  /* 0x0000001f08087812 */ /* 0x008fc800078ec0ff */
[----:B------:R-:W-:-:S13]  /*22330*/  ISETP.NE.AND P0, PT, R8, RZ, PT ;  /* 0x000000ff0800720c */ /* 0x000fda0003f05270 */
[----:B----4-:R-:W-:Y:S05]  /*22340*/  @!P0 BRA `(.L_x_551) ;  /* 0x0000000000048947 */ /* 0x010fea0003800000 */
[----:B------:R-:W-:Y:S01]  /*22350*/  BPT.TRAP 0x1 ;  /* 0x000000040000795c */ /* 0x000fe20000300000 */
.L_x_551:
[----:B------:R-:W-:Y:S05]  /*22360*/  BSYNC B1 ;  /* 0x0000000000017941 */ /* 0x000fea0003800000 */
.L_x_550:
[----:B------:R-:W-:Y:S01]  /*22370*/  R2UR UR10, R13 ;  /* 0x000000000d0a72ca */ /* 0x000fe200000e0000 */
[----:B------:R-:W-:Y:S01]  /*22380*/  UIADD3 UR4, UP0, UR44, 0x370, URZ ;  /* 0x000003702c047890 */ /* 0x000fe2000ff1e03f */
[----:B------:R-:W-:Y:S01]  /*22390*/  R2UR UR6, R10 ;  /* 0x000000000a0672ca */ /* 0x000fe200000e0000 */
[----:B-12---:R-:W-:Y:S01]  /*223a0*/  VIADD R5, R5, 0x38830 ;  /* 0x0003883005057836 */ /* 0x006fe20000000000 */
[----:B------:R-:W-:Y:S01]  /*223b0*/  R2UR UR7, R11 ;  /* 0x000000000b0772ca */ /* 0x000fe200000e0000 */
[----:B------:R-:W-:Y:S01]  /*223c0*/  VIADD R4, R3, 0x28400 ;  /* 0x0002840003047836 */ /* 0x000fe20000000000 */
[----:B------:R-:W-:Y:S01]  /*223d0*/  PLOP3.LUT P0, PT, PT, PT, PT, 0x80, 0x0 ;  /* 0x000000000000781c */ /* 0x000fe20003f0f070 */
[----:B------:R-:W-:-:S12]  /*223e0*/  UIADD3.X UR5, URZ, UR45, URZ, UP0, !UPT ;  /* 0x0000002d3f057290 */ /* 0x000fd800087fe43f */
.L_x_552:
        /* <DEDUP_REMOVED lines=10> */
[----:B------:R-:W-:Y:S02]  /*22490*/  R2UR UR10, R12 ;  /* 0x000000000c0a72ca */ /* 0x000fe400000e0000 */
[----:B------:R-:W-:Y:S02]  /*224a0*/  R2UR UR6, R10 ;  /* 0x000000000a0672ca */ /* 0x000fe400000e0000 */
[----:B------:R-:W-:Y:S02]  /*224b0*/  R2UR UR7, R11 ;  /* 0x000000000b0772ca */ /* 0x000fe400000e0000 */
[----:B------:R-:W-:Y:S02]  /*224c0*/  PLOP3.LUT P0, PT, PT, PT, PT, 0x80, 0x0 ;  /* 0x000000000000781c */ /* 0x000fe40003f0f070 */
[----:B------:R-:W-:-:S11]  /*224d0*/  IADD3 R3, R3, 0x2c400, RZ ;  /* 0x0002c40003037810 */ /* 0x000fd60007ffe0ff */
.L_x_553:
        /* <DEDUP_REMOVED lines=9> */
[----:B--2---:R-:W-:Y:S05]  /*22570*/  @P0 BRA.U.ANY `(.L_x_553) ;  /* 0xfffffffd00d80947 */ /* 0x004fea000393ffff */
.L_x_540:
[----:B------:R-:W-:Y:S05]  /*22580*/  BSYNC B0 ;  /* 0x0000000000007941 */ /* 0x000fea0003800000 */
.L_x_539:
[----:B------:R-:W-:-:S06]  /*22590*/  UISETP.NE.AND UP0, UPT, UR36, 0x3, UPT ;  /* 0x000000032400788c */ /* 0x000fcc000bf05270 */
[----:B------:R-:W-:-:S13]  /*225a0*/  PLOP3.LUT P0, PT, PT, PT, UP0, 0x80, 0x0 ;  /* 0x000000000000781c */ /* 0x000fda0003f0f008 */
[----:B------:R-:W-:Y:S05]  /*225b0*/  @!P0 BRA `(.L_x_554) ;  /* 0x0000000000048947 */ /* 0x000fea0003800000 */
[----:B------:R-:W-:Y:S01]  /*225c0*/  BPT.TRAP 0x1 ;  /* 0x000000040000795c */ /* 0x000fe20000300000 */
.L_x_554:
[----:B------:R-:W2:Y:S01]  /*225d0*/  S2R R5, SR_CgaCtaId ;  /* 0x0000000000057919 */ /* 0x000ea20000008800 */
[----:B------:R-:W-:Y:S01]  /*225e0*/  IMAD.U32 R3, RZ, RZ, UR38 ;  /* 0x00000026ff037e24 */ /* 0x000fe2000f8e00ff */
[----:B------:R-:W-:Y:S01]  /*225f0*/  MOV R4, 0x400 ;  /* 0x0000040000047802 */ /* 0x000fe20000000f00 */
[----:B------:R-:W-:Y:S03]  /*22600*/  BSSY B0, `(.L_x_555) ;  /* 0x0000009000007945 */ /* 0x000fe60003800000 */
[----:B------:R-:W-:Y:S02]  /*22610*/  ISETP.NE.AND P0, PT, R3, 0x3, PT ;  /* 0x000000030300780c */ /* 0x000fe40003f05270 */
[----:B------:R-:W-:-:S04]  /*22620*/  LOP3.LUT R3, R7, 0x1, RZ, 0x3c, !PT ;  /* 0x0000000107037812 */ /* 0x000fc800078e3cff */
[----:B------:R-:W-:Y:S02]  /*22630*/  SHF.L.U32 R3, R3, 0x1f, RZ ;  /* 0x0000001f03037819 */ /* 0x000fe400000006ff */
[----:B--2---:R-:W-:-:S05]  /*22640*/  LEA R4, R5, R4, 0x18 ;  /* 0x0000000405047211 */ /* 0x004fca00078ec0ff */
[----:B------:R-:W-:-:S04]  /*22650*/  IMAD R4, R6, 0x8, R4 ;  /* 0x0000000806047824 */ /* 0x000fc800078e0204 */
[----:B------:R-:W2:Y:S01]  /*22660*/  SYNCS.PHASECHK.TRANS64.TRYWAIT P2, [R4+URZ+0x38870], R3 ;  /* 0x03887003040075a7 */ /* 0x000ea2000804017f */
[----:B------:R3:W-:Y:S02]  /*22670*/  STL [R1+0x4], R4 ;  /* 0x0000040401007387 */ /* 0x0007e40000100800 */
[----:B--23--:R-:W-:Y:S05]  /*22680*/  @!P2 BRA `(.L_x_556) ;  /* 0x000000580024a947 */ /* 0x00cfea0003800000 */
.L_x_716:
[----:B------:R-:W-:Y:S05]  /*22690*/  BSYNC B0 ;  /* 0x0000000000007941 */ /* 0x000fea0003800000 */
.L_x_555:
[----:B------:R-:W-:Y:S05]  /*226a0*/  @!P0 BRA `(.L_x_557) ;  /* 0x0000000000048947 */ /* 0x000fea0003800000 */
[----:B------:R-:W-:Y:S01]  /*226b0*/  BPT.TRAP 0x1 ;  /* 0x000000040000795c */ /* 0x000fe20000300000 */
.L_x_557:
[----:B--2---:R-:W2:Y:S01]  /*226c0*/  LDL R3, [R1+0x4] ;  /* 0x0000040001037983 */ /* 0x004ea20000100800 */
[----:B------:R-:W-:-:S04]  /*226d0*/  SHF.L.U32 R4, R7, 0x1f, RZ ;  /* 0x0000001f07047819 */ /* 0x000fc800000006ff */
[----:B--2---:R2:W3:Y:S02]  /*226e0*/  SYNCS.PHASECHK.TRANS64.TRYWAIT P2, [R3+URZ+0x38860], R4 ;  /* 0x03886004030075a7 */ /* 0x0044e4000804017f */
[----:B--2---:R-:W-:Y:S01]  /*226f0*/  SHF.L.U32 R3, R6, 0xf, RZ ;  /* 0x0000000f06037819 */ /* 0x004fe200000006ff */
[----:B---3--:R-:W-:Y:S06]  /*22700*/  @!P2 BRA `(.L_x_558) ;  /* 0x00000058001ca947 */ /* 0x008fec0003800000 */
.L_x_717:
[----:B--2---:R-:W2:Y:S04]  /*22710*/  LDL R5, [R1+0x4c] ;  /* 0x00004c0001057983 */ /* 0x004ea80000100800 */
[----:B------:R-:W3:Y:S04]  /*22720*/  LDL R18, [R1+0x14] ;  /* 0x0000140001127983 */ /* 0x000ee80000100800 */
[----:B0-----:R-:W4:Y:S04]  /*22730*/  LDL R17, [R1+0x50] ;  /* 0x0000500001117983 */ /* 0x001f280000100800 */
[----:B------:R-:W2:Y:S04]  /*22740*/  LDL R19, [R1+0x30] ;  /* 0x0000300001137983 */ /* 0x000ea80000100800 */
[----:B------:R0:W-:Y:S04]  /*22750*/  STL [R1+0x60], R2 ;  /* 0x0000600201007387 */ /* 0x0001e80000100800 */
[----:B------:R1:W-:Y:S04]  /*22760*/  STL [R1+0x5c], R0 ;  /* 0x00005c0001007387 */ /* 0x0003e80000100800 */
[----:B------:R-:W4:Y:S04]  /*22770*/  LDL R16, [R1+0x44] ;  /* 0x0000440001107983 */ /* 0x000f280000100800 */
[----:B0-----:R-:W4:Y:S04]  /*22780*/  LDL R2, [R1+0x2c] ;  /* 0x00002c0001027983 */ /* 0x001f280000100800 */
[----:B-1----:R-:W3:Y:S01]  /*22790*/  LDL R0, [R1+0x10] ;  /* 0x0000100001007983 */ /* 0x002ee20000100800 */
[----:B------:R-:W-:Y:S05]  /*227a0*/  WARPSYNC.ALL ;  /* 0x0000000000007948 */ /* 0x000fea0003800000 */
[----:B--2---:R-:W-:-:S02]  /*227b0*/  IADD3 R21, R19, R5, R3 ;  /* 0x0000000513157210 */ /* 0x004fc40007ffe003 */
[----:B---3--:R-:W-:-:S05]  /*227c0*/  LOP3.LUT R4, R3, R0, RZ, 0xfc, !PT ;  /* 0x0000000003047212 */ /* 0x008fca00078efcff */
[----:B------:R-:W-:-:S05]  /*227d0*/  IMAD.IADD R4, R19, 0x1, R4 ;  /* 0x0000000113047824 */ /* 0x000fca00078e0204 */
[----:B------:R-:W0:Y:S04]  /*227e0*/  LDSM.16.MT88.4 R8, [R4+0x10400] ;  /* 0x010400000408783b */ /* 0x000e280000004200 */
[----:B------:R-:W1:Y:S01]  /*227f0*/  LDSM.16.MT88.4 R4, [R21+0x10400] ;  /* 0x010400001504783b */ /* 0x000e620000004200 */
[C-C-:B0-----:R-:W-:Y:S02]  /*22800*/  PRMT R12, R8.reuse, 0x6420, R9.reuse ;  /* 0x00006420080c7816 */ /* 0x141fe40000000009 */
[----:B------:R-:W-:Y:S02]  /*22810*/  PRMT R13, R8, 0x7531, R9 ;  /* 0x00007531080d7816 */ /* 0x000fe40000000009 */
[----:B------:R-:W-:Y:S02]  /*22820*/  LOP3.LUT R8, R3, R18, RZ, 0xfc, !PT ;  /* 0x0000001203087212 */ /* 0x000fe400078efcff */
[----:B------:R-:W-:-:S02]  /*22830*/  PRMT R14, R10, 0x6420, R11 ;  /* 0x000064200a0e7816 */ /* 0x000fc4000000000b */
[----:B------:R-:W-:Y:S01]  /*22840*/  PRMT R15, R10, 0x7531, R11 ;  /* 0x000075310a0f7816 */ /* 0x000fe2000000000b */
[----:B----4-:R-:W-:-:S05]  /*22850*/  IMAD.IADD R8, R17, 0x1, R8 ;  /* 0x0000000111087824 */ /* 0x010fca00078e0208 */
[----:B------:R0:W-:Y:S01]  /*22860*/  STSM.16.M88.4 [R8], R12 ;  /* 0x0000000c08007844 */ /* 0x0001e20000000200 */
[----:B-1----:R-:W-:Y:S02]  /*22870*/  PRMT R9, R4, 0x7531, R5 ;  /* 0x0000753104097816 */ /* 0x002fe40000000005 */
[C-C-:B------:R-:W-:Y:S02]  /*22880*/  PRMT R10, R6.reuse, 0x6420, R7.reuse ;  /* 0x00006420060a7816 */ /* 0x140fe40000000007 */
[----:B------:R-:W-:Y:S02]  /*22890*/  PRMT R11, R6, 0x7531, R7 ;  /* 0x00007531060b7816 */ /* 0x000fe40000000007 */
[----:B0-----:R-:W-:Y:S01]  /*228a0*/  MOV R15, R18 ;  /* 0x00000012000f7202 */ /* 0x001fe20000000f00 */
[----:B------:R-:W-:Y:S01]  /*228b0*/  VIADD R18, R3, 0x2000 ;  /* 0x0000200003127836 */ /* 0x000fe20000000000 */
[----:B------:R-:W-:-:S04]  /*228c0*/  PRMT R8, R4, 0x6420, R5 ;  /* 0x0000642004087816 */ /* 0x000fc80000000005 */
[----:B------:R-:W-:-:S05]  /*228d0*/  LOP3.LUT R4, R18, R15, RZ, 0xfc, !PT ;  /* 0x0000000f12047212 */ /* 0x000fca00078efcff */
[----:B------:R-:W-:-:S05]  /*228e0*/  IMAD.IADD R4, R17, 0x1, R4 ;  /* 0x0000000111047824 */ /* 0x000fca00078e0204 */
[----:B------:R0:W-:Y:S02]  /*228f0*/  STSM.16.M88.4 [R4], R8 ;  /* 0x0000000804007844 */ /* 0x0001e40000000200 */
[----:B0-----:R-:W-:-:S05]  /*22900*/  VIADD R8, R3, 0x4000 ;  /* 0x0000400003087836 */ /* 0x001fca0000000000 */
[----:B------:R-:W-:-:S05]  /*22910*/  LOP3.LUT R4, R8, R0, RZ, 0xfc, !PT ;  /* 0x0000000008047212 */ /* 0x000fca00078efcff */
[----:B------:R-:W-:-:S06]  /*22920*/  IMAD.IADD R4, R19, 0x1, R4 ;  /* 0x0000000113047824 */ /* 0x000fcc00078e0204 */
[----:B------:R-:W0:Y:S01]  /*22930*/  LDSM.16.MT88.4 R4, [R4+0x10400] ;  /* 0x010400000404783b */ /* 0x000e220000004200 */
[----:B------:R-:W-:-:S04]  /*22940*/  MOV R11, R15 ;  /* 0x0000000f000b7202 */ /* 0x000fc80000000f00 */
[----:B------:R-:W-:-:S04]  /*22950*/  LOP3.LUT R8, R8, R11, RZ, 0xfc, !PT ;  /* 0x0000000b08087212 */ /* 0x000fc800078efcff */
[----:B------:R-:W-:Y:S02]  /*22960*/  IADD3 R8, R17, R8, RZ ;  /* 0x0000000811087210 */ /* 0x000fe40007ffe0ff */
[C-C-:B0-----:R-:W-:Y:S02]  /*22970*/  PRMT R12, R4.reuse, 0x6420, R5.reuse ;  /* 0x00006420040c7816 */ /* 0x141fe40000000005 */
[----:B------:R-:W-:Y:S02]  /*22980*/  PRMT R13, R4, 0x7531, R5 ;  /* 0x00007531040d7816 */ /* 0x000fe40000000005 */
[C-C-:B------:R-:W-:Y:S02]  /*22990*/  PRMT R14, R6.reuse, 0x6420, R7.reuse ;  /* 0x00006420060e7816 */ /* 0x140fe40000000007 */
[----:B------:R-:W-:Y:S02]  /*229a0*/  PRMT R15, R6, 0x7531, R7 ;  /* 0x00007531060f7816 */ /* 0x000fe40000000007 */
[----:B------:R-:W0:Y:S04]  /*229b0*/  LDSM.16.MT88.4 R4, [R21+0x14400] ;  /* 0x014400001504783b */ /* 0x000e280000004200 */
[----:B------:R1:W-:Y:S02]  /*229c0*/  STSM.16.M88.4 [R8], R12 ;  /* 0x0000000c08007844 */ /* 0x0003e40000000200 */
[----:B-1----:R-:W-:-:S02]  /*229d0*/  IMAD.MOV.U32 R15, RZ, RZ, R11 ;  /* 0x000000ffff0f7224 */ /* 0x002fc400078e000b */
[----:B------:R-:W-:Y:S01]  /*229e0*/  VIADD R12, R3, 0x6000 ;  /* 0x00006000030c7836 */ /* 0x000fe20000000000 */
[C-C-:B0-----:R-:W-:Y:S02]  /*229f0*/  PRMT R8, R4.reuse, 0x6420, R5.reuse ;  /* 0x0000642004087816 */ /* 0x141fe40000000005 */
[----:B------:R-:W-:Y:S02]  /*22a00*/  PRMT R9, R4, 0x7531, R5 ;  /* 0x0000753104097816 */ /* 0x000fe40000000005 */
[----:B------:R-:W-:Y:S02]  /*22a10*/  LOP3.LUT R4, R12, R15, RZ, 0xfc, !PT ;  /* 0x0000000f0c047212 */ /* 0x000fe400078efcff */
[C-C-:B------:R-:W-:Y:S02]  /*22a20*/  PRMT R10, R6.reuse, 0x6420, R7.reuse ;  /* 0x00006420060a7816 */ /* 0x140fe40000000007 */
[----:B------:R-:W-:Y:S02]  /*22a30*/  PRMT R11, R6, 0x7531, R7 ;  /* 0x00007531060b7816 */ /* 0x000fe40000000007 */
[----:B------:R-:W-:-:S05]  /*22a40*/  IADD3 R4, R17, R4, RZ ;  /* 0x0000000411047210 */ /* 0x000fca0007ffe0ff */
[----:B------:R0:W-:Y:S02]  /*22a50*/  STSM.16.M88.4 [R4], R8 ;  /* 0x0000000804007844 */ /* 0x0001e40000000200 */
[----:B0-----:R-:W-:-:S04]  /*22a60*/  IADD3 R4, R3, 0x1000, RZ ;  /* 0x0000100003047810 */ /* 0x001fc80007ffe0ff */
[----:B------:R-:W-:-:S05]  /*22a70*/  LOP3.LUT R4, R4, R0, RZ, 0xfc, !PT ;  /* 0x0000000004047212 */ /* 0x000fca00078efcff */
[----:B------:R-:W-:-:S06]  /*22a80*/  IMAD.IADD R4, R19, 0x1, R4 ;  /* 0x0000000113047824 */ /* 0x000fcc00078e0204 */
[----:B------:R-:W0:Y:S01]  /*22a90*/  LDSM.16.MT88.4 R4, [R4+0x10400] ;  /* 0x010400000404783b */ /* 0x000e220000004200 */
[----:B------:R-:W-:Y:S02]  /*22aa0*/  IMAD.MOV.U32 R10, RZ, RZ, R15 ;  /* 0x000000ffff0a7224 */ /* 0x000fe400078e000f */
[----:B------:R-:W-:Y:S01]  /*22ab0*/  IMAD.MOV.U32 R11, RZ, RZ, R17 ;  /* 0x000000ffff0b7224 */ /* 0x000fe200078e0011 */
[C-C-:B0-----:R-:W-:Y:S02]  /*22ac0*/  PRMT R12, R4.reuse, 0x6420, R5.reuse ;  /* 0x00006420040c7816 */ /* 0x141fe40000000005 */
[----:B------:R-:W-:Y:S02]  /*22ad0*/  PRMT R13, R4, 0x7531, R5 ;  /* 0x00007531040d7816 */ /* 0x000fe40000000005 */
[C-C-:B------:R-:W-:Y:S02]  /*22ae0*/  PRMT R14, R6.reuse, 0x6420, R7.reuse ;  /* 0x00006420060e7816 */ /* 0x140fe40000000007 */
[----:B------:R-:W-:-:S02]  /*22af0*/  PRMT R15, R6, 0x7531, R7 ;  /* 0x00007531060f7816 */ /* 0x000fc40000000007 */
[----:B------:R-:W0:Y:S01]  /*22b00*/  LDSM.16.MT88.4 R4, [R21+0x11400] ;  /* 0x011400001504783b */ /* 0x000e220000004200 */
[----:B------:R-:W-:-:S05]  /*22b10*/  IMAD.IADD R16, R16, 0x1, R3 ;  /* 0x0000000110107824 */ /* 0x000fca00078e0203 */
[----:B------:R-:W-:-:S05]  /*22b20*/  IADD3 R17, R11, R16, R10 ;  /* 0x000000100b117210 */ /* 0x000fca0007ffe00a */
[----:B------:R1:W-:Y:S02]  /*22b30*/  STSM.16.M88.4 [R17], R12 ;  /* 0x0000000c11007844 */ /* 0x0003e40000000200 */
[----:B-1----:R-:W-:Y:S01]  /*22b40*/  IMAD.MOV.U32 R15, RZ, RZ, R11 ;  /* 0x000000ffff0f7224 */ /* 0x002fe200078e000b */
[----:B------:R-:W-:Y:S02]  /*22b50*/  MOV R14, R10 ;  /* 0x0000000a000e7202 */ /* 0x000fe40000000f00 */
[C-C-:B0-----:R-:W-:Y:S02]  /*22b60*/  PRMT R8, R4.reuse, 0x6420, R5.reuse ;  /* 0x0000642004087816 */ /* 0x141fe40000000005 */
[----:B------:R-:W-:Y:S01]  /*22b70*/  PRMT R9, R4, 0x7531, R5 ;  /* 0x0000753104097816 */ /* 0x000fe20000000005 */
[----:B------:R-:W-:-:S05]  /*22b80*/  VIADD R4, R3, 0x5000 ;  /* 0x0000500003047836 */ /* 0x000fca0000000000 */
[----:B------:R-:W-:Y:S02]  /*22b90*/  LOP3.LUT R4, R4, R0, RZ, 0xfc, !PT ;  /* 0x0000000004047212 */ /* 0x000fe400078efcff */
[C-C-:B------:R-:W-:Y:S02]  /*22ba0*/  PRMT R10, R6.reuse, 0x6420, R7.reuse ;  /* 0x00006420060a7816 */ /* 0x140fe40000000007 */
[----:B------:R-:W-:Y:S01]  /*22bb0*/  PRMT R11, R6, 0x7531, R7 ;  /* 0x00007531060b7816 */ /* 0x000fe20000000007 */
[----:B------:R-:W-:Y:S01]  /*22bc0*/  IMAD.IADD R4, R19, 0x1, R4 ;  /* 0x0000000113047824 */ /* 0x000fe200078e0204 */
[----:B------:R-:W-:-:S05]  /*22bd0*/  IADD3 R16, R15, R2, R16 ;  /* 0x000000020f107210 */ /* 0x000fca0007ffe010 */
[----:B------:R0:W-:Y:S04]  /*22be0*/  STSM.16.M88.4 [R16], R8 ;  /* 0x0000000810007844 */ /* 0x0001e80000000200 */
[----:B------:R-:W1:Y:S01]  /*22bf0*/  LDSM.16.MT88.4 R4, [R4+0x10400] ;  /* 0x010400000404783b */ /* 0x000e620000004200 */
[----:B0-----:R-:W-:Y:S01]  /*22c00*/  IMAD.MOV.U32 R10, RZ, RZ, R14 ;  /* 0x000000ffff0a7224 */ /* 0x001fe200078e000e */
[----:B------:R-:W-:Y:S02]  /*22c10*/  MOV R11, R15 ;  /* 0x0000000f000b7202 */ /* 0x000fe40000000f00 */
[C-C-:B-1----:R-:W-:Y:S02]  /*22c20*/  PRMT R12, R4.reuse, 0x6420, R5.reuse ;  /* 0x00006420040c7816 */ /* 0x142fe40000000005 */
[----:B------:R-:W-:-:S02]  /*22c30*/  PRMT R13, R4, 0x7531, R5 ;  /* 0x00007531040d7816 */ /* 0x000fc40000000005 */
[C-C-:B------:R-:W-:Y:S02]  /*22c40*/  PRMT R14, R6.reuse, 0x6420, R7.reuse ;  /* 0x00006420060e7816 */ /* 0x140fe40000000007 */
[----:B------:R-:W-:Y:S02]  /*22c50*/  PRMT R15, R6, 0x7531, R7 ;  /* 0x00007531060f7816 */ /* 0x000fe40000000007 */
[----:B------:R-:W0:Y:S04]  /*22c60*/  LDSM.16.MT88.4 R4, [R21+0x15400] ;  /* 0x015400001504783b */ /* 0x000e280000004200 */
[----:B------:R1:W-:Y:S04]  /*22c70*/  STSM.16.M88.4 [R17+0x4000], R12 ;  /* 0x0040000c11007844 */ /* 0x0003e80000000200 */
[----:B-1----:R-:W2:Y:S01]  /*22c80*/  LDL R13, [R1+0x40] ;  /* 0x00004000010d7983 */ /* 0x002ea20000100800 */
[----:B------:R-:W-:Y:S01]  /*22c90*/  LOP3.LUT R18, R18, R0, RZ, 0xfc, !PT ;  /* 0x0000000012127212 */ /* 0x000fe200078efcff */
[----:B------:R-:W-:Y:S01]  /*22ca0*/  IMAD.MOV.U32 R15, RZ, RZ, R11 ;  /* 0x000000ffff0f7224 */ /* 0x000fe200078e000b */
[----:B------:R-:W-:-:S02]  /*22cb0*/  MOV R14, R10 ;  /* 0x0000000a000e7202 */ /* 0x000fc40000000f00 */
[C-C-:B0-----:R-:W-:Y:S02]  /*22cc0*/  PRMT R8, R4.reuse, 0x6420, R5.reuse ;  /* 0x0000642004087816 */ /* 0x141fe40000000005 */
[----:B------:R-:W-:Y:S01]  /*22cd0*/  PRMT R9, R4, 0x7531, R5 ;  /* 0x0000753104097816 */ /* 0x000fe20000000005 */
[----:B------:R-:W-:Y:S01]  /*22ce0*/  IMAD.IADD R4, R19, 0x1, R18 ;  /* 0x0000000113047824 */ /* 0x000fe200078e0212 */
[C-C-:B------:R-:W-:Y:S02]  /*22cf0*/  PRMT R10, R6.reuse, 0x6420, R7.reuse ;  /* 0x00006420060a7816 */ /* 0x140fe40000000007 */
[----:B------:R-:W-:-:S05]  /*22d00*/  PRMT R11, R6, 0x7531, R7 ;  /* 0x00007531060b7816 */ /* 0x000fca0000000007 */
[----:B------:R-:W-:Y:S04]  /*22d10*/  STSM.16.M88.4 [R16+0x4000], R8 ;  /* 0x0040000810007844 */ /* 0x000fe80000000200 */
[----:B------:R-:W0:Y:S02]  /*22d20*/  LDSM.16.MT88.4 R4, [R4+0x10400] ;  /* 0x010400000404783b */ /* 0x000e240000004200 */
[C-C-:B0-----:R-:W-:Y:S02]  /*22d30*/  PRMT R16, R4.reuse, 0x6420, R5.reuse ;  /* 0x0000642004107816 */ /* 0x141fe40000000005 */
[----:B------:R-:W-:Y:S02]  /*22d40*/  PRMT R17, R4, 0x7531, R5 ;  /* 0x0000753104117816 */ /* 0x000fe40000000005 */
[----:B------:R-:W-:-:S02]  /*22d50*/  PRMT R18, R6, 0x6420, R7 ;  /* 0x0000642006127816 */ /* 0x000fc40000000007 */
[----:B------:R-:W-:Y:S02]  /*22d60*/  PRMT R19, R6, 0x7531, R7 ;  /* 0x0000753106137816 */ /* 0x000fe40000000007 */
[----:B------:R-:W0:Y:S01]  /*22d70*/  LDSM.16.MT88.4 R4, [R21+0x12400] ;  /* 0x012400001504783b */ /* 0x000e220000004200 */
[----:B--2---:R-:W-:-:S04]  /*22d80*/  IADD3 R12, R13, R3, RZ ;  /* 0x000000030d0c7210 */ /* 0x004fc80007ffe0ff */
[----:B------:R-:W-:-:S05]  /*22d90*/  IADD3 R13, R15, R12, R14 ;  /* 0x0000000c0f0d7210 */ /* 0x000fca0007ffe00e */
[----:B------:R1:W-:Y:S04]  /*22da0*/  STSM.16.M88.4 [R13], R16 ;  /* 0x000000100d007844 */ /* 0x0003e80000000200 */
[----:B-1----:R-:W2:Y:S04]  /*22db0*/  LDL R18, [R1+0x50] ;  /* 0x0000500001127983 */ /* 0x002ea80000100800 */
[----:B------:R-:W3:Y:S01]  /*22dc0*/  LDL R19, [R1+0x30] ;  /* 0x0000300001137983 */ /* 0x000ee20000100800 */
[----:B------:R-:W-:Y:S01]  /*22dd0*/  VIADD R15, R3, 0x6000 ;  /* 0x00006000030f7836 */ /* 0x000fe20000000000 */
[----:B0-----:R-:W-:-:S02]  /*22de0*/  PRMT R8, R4, 0x6420, R5 ;  /* 0x0000642004087816 */ /* 0x001fc40000000005 */
[----:B------:R-:W-:Y:S01]  /*22df0*/  PRMT R9, R4, 0x7531, R5 ;  /* 0x0000753104097816 */ /* 0x000fe20000000005 */
[----:B------:R-:W4:Y:S01]  /*22e00*/  LDL R17, [R1+0x14] ;  /* 0x0000140001117983 */ /* 0x000f220000100800 */
[----:B------:R-:W-:Y:S02]  /*22e10*/  LOP3.LUT R4, R15, R0, RZ, 0xfc, !PT ;  /* 0x000000000f047212 */ /* 0x000fe400078efcff */
[C-C-:B------:R-:W-:Y:S02]  /*22e20*/  PRMT R10, R6.reuse, 0x6420, R7.reuse ;  /* 0x00006420060a7816 */ /* 0x140fe40000000007 */
[----:B------:R-:W-:Y:S02]  /*22e30*/  PRMT R11, R6, 0x7531, R7 ;  /* 0x00007531060b7816 */ /* 0x000fe40000000007 */
[----:B--2---:R-:W-:Y:S02]  /*22e40*/  IADD3 R16, R18, R2, R12 ;  /* 0x0000000212107210 */ /* 0x004fe40007ffe00c */
[----:B---3--:R-:W-:-:S03]  /*22e50*/  IADD3 R4, R19, R4, RZ ;  /* 0x0000000413047210 */ /* 0x008fc60007ffe0ff */
[----:B------:R0:W-:Y:S04]  /*22e60*/  STSM.16.M88.4 [R16], R8 ;  /* 0x0000000810007844 */ /* 0x0001e80000000200 */
[----:B------:R-:W1:Y:S01]  /*22e70*/  LDSM.16.MT88.4 R4, [R4+0x10400] ;  /* 0x010400000404783b */ /* 0x000e620000004200 */
[----:B0-----:R-:W-:Y:S01]  /*22e80*/  IMAD.MOV.U32 R11, RZ, RZ, R13 ;  /* 0x000000ffff0b7224 */ /* 0x001fe200078e000d */
[C-C-:B-1----:R-:W-:Y:S02]  /*22e90*/  PRMT R12, R4.reuse, 0x6420, R5.reuse ;  /* 0x00006420040c7816 */ /* 0x142fe40000000005 */
[----:B------:R-:W-:Y:S02]  /*22ea0*/  PRMT R13, R4, 0x7531, R5 ;  /* 0x00007531040d7816 */ /* 0x000fe40000000005 */
[----:B------:R-:W-:-:S02]  /*22eb0*/  PRMT R14, R6, 0x6420, R7 ;  /* 0x00006420060e7816 */ /* 0x000fc40000000007 */
[----:B------:R-:W-:Y:S02]  /*22ec0*/  PRMT R15, R6, 0x7531, R7 ;  /* 0x00007531060f7816 */ /* 0x000fe40000000007 */
[----:B------:R-:W0:Y:S04]  /*22ed0*/  LDSM.16.MT88.4 R4, [R21+0x16400] ;  /* 0x016400001504783b */ /* 0x000e280000004200 */
[----:B------:R1:W-:Y:S01]  /*22ee0*/  STSM.16.M88.4 [R11+0x4000], R12 ;  /* 0x0040000c0b007844 */ /* 0x0003e20000000200 */
[C-C-:B0-----:R-:W-:Y:S02]  /*22ef0*/  PRMT R8, R4.reuse, 0x6420, R5.reuse ;  /* 0x0000642004087816 */ /* 0x141fe40000000005 */
[----:B------:R-:W-:Y:S02]  /*22f00*/  PRMT R9, R4, 0x7531, R5 ;  /* 0x0000753104097816 */ /* 0x000fe40000000005 */
[----:B------:R-:W-:-:S02]  /*22f10*/  PRMT R10, R6, 0x6420, R7 ;  /* 0x00006420060a7816 */ /* 0x000fc40000000007 */
[----:B-1----:R-:W-:-:S05]  /*22f20*/  PRMT R11, R6, 0x7531, R7 ;  /* 0x00007531060b7816 */ /* 0x002fca0000000007 */
[----:B------:R0:W-:Y:S01]  /*22f30*/  STSM.16.M88.4 [R16+0x4000], R8 ;  /* 0x0040000810007844 */ /* 0x0001e20000000200 */
[----:B------:R-:W-:-:S03]  /*22f40*/  VIADD R4, R3, 0x3000 ;  /* 0x0000300003047836 */ /* 0x000fc60000000000 */
[----:B------:R-:W-:Y:S04]  /*22f50*/  LDSM.16.MT88.4 R8, [R21+0x13400] ;  /* 0x013400001508783b */ /* 0x000fe80000004200 */
[----:B0-----:R-:W2:Y:S01]  /*22f60*/  LDL R16, [R1+0x48] ;  /* 0x0000480001107983 */ /* 0x001ea20000100800 */
[----:B------:R-:W-:-:S05]  /*22f70*/  LOP3.LUT R4, R4, R0, RZ, 0xfc, !PT ;  /* 0x0000000004047212 */ /* 0x000fca00078efcff */
[----:B------:R-:W-:-:S06]  /*22f80*/  IMAD.IADD R4, R19, 0x1, R4 ;  /* 0x0000000113047824 */ /* 0x000fcc00078e0204 */
[----:B------:R-:W0:Y:S02]  /*22f90*/  LDSM.16.MT88.4 R4, [R4+0x10400] ;  /* 0x010400000404783b */ /* 0x000e240000004200 */
[C-C-:B0-----:R-:W-:Y:S02]  /*22fa0*/  PRMT R12, R4.reuse, 0x6420, R5.reuse ;  /* 0x00006420040c7816 */ /* 0x141fe40000000005 */
[----:B------:R-:W-:Y:S02]  /*22fb0*/  PRMT R13, R4, 0x7531, R5 ;  /* 0x00007531040d7816 */ /* 0x000fe40000000005 */
[----:B--2---:R-:W-:Y:S01]  /*22fc0*/  IADD3 R16, R16, R3, RZ ;  /* 0x0000000310107210 */ /* 0x004fe20007ffe0ff */
[----:B------:R-:W-:-:S03]  /*22fd0*/  VIADD R3, R3, 0x7000 ;  /* 0x0000700003037836 */ /* 0x000fc60000000000 */
[C---:B----4-:R-:W-:Y:S02]  /*22fe0*/  IADD3 R17, R18.reuse, R16, R17 ;  /* 0x0000001012117210 */ /* 0x050fe40007ffe011 */
[----:B------:R-:W-:Y:S02]  /*22ff0*/  IADD3 R16, R18, R2, R16 ;  /* 0x0000000212107210 */ /* 0x000fe40007ffe010 */
[----:B------:R0:W5:Y:S01]  /*23000*/  LDL.LU R2, [R1+0x60] ;  /* 0x0000600001027983 */ /* 0x0001620000300800 */
[----:B------:R-:W-:-:S03]  /*23010*/  LOP3.LUT R3, R3, R0, RZ, 0xfc, !PT ;  /* 0x0000000003037212 */ /* 0x000fc600078efcff */
[----:B------:R0:W5:Y:S01]  /*23020*/  LDL.LU R0, [R1+0x5c] ;  /* 0x00005c0001007983 */ /* 0x0001620000300800 */
[C-C-:B------:R-:W-:Y:S02]  /*23030*/  PRMT R14, R6.reuse, 0x6420, R7.reuse ;  /* 0x00006420060e7816 */ /* 0x140fe40000000007 */
[----:B------:R-:W-:Y:S01]  /*23040*/  PRMT R15, R6, 0x7531, R7 ;  /* 0x00007531060f7816 */ /* 0x000fe20000000007 */
[----:B------:R-:W-:Y:S01]  /*23050*/  IMAD.IADD R3, R19, 0x1, R3 ;  /* 0x0000000113037824 */ /* 0x000fe200078e0203 */
[C-C-:B------:R-:W-:Y:S02]  /*23060*/  PRMT R4, R8.reuse, 0x6420, R9.reuse ;  /* 0x0000642008047816 */ /* 0x140fe40000000009 */
[----:B------:R-:W-:Y:S02]  /*23070*/  PRMT R5, R8, 0x7531, R9 ;  /* 0x0000753108057816 */ /* 0x000fe40000000009 */
[C-C-:B------:R-:W-:Y:S02]  /*23080*/  PRMT R6, R10.reuse, 0x6420, R11.reuse ;  /* 0x000064200a067816 */ /* 0x140fe4000000000b */
[----:B------:R-:W-:Y:S01]  /*23090*/  PRMT R7, R10, 0x7531, R11 ;  /* 0x000075310a077816 */ /* 0x000fe2000000000b */
[----:B------:R-:W-:Y:S04]  /*230a0*/  STSM.16.M88.4 [R17], R12 ;  /* 0x0000000c11007844 */ /* 0x000fe80000000200 */
[----:B------:R-:W-:Y:S04]  /*230b0*/  STSM.16.M88.4 [R16], R4 ;  /* 0x0000000410007844 */ /* 0x000fe80000000200 */
[----:B------:R-:W1:Y:S04]  /*230c0*/  LDSM.16.MT88.4 R4, [R3+0x10400] ;  /* 0x010400000304783b */ /* 0x000e680000004200 */
[----:B------:R-:W2:Y:S01]  /*230d0*/  LDSM.16.MT88.4 R8, [R21+0x17400] ;  /* 0x017400001508783b */ /* 0x000ea20000004200 */
[----:B-1----:R-:W-:-:S02]  /*230e0*/  PRMT R12, R4, 0x6420, R5 ;  /* 0x00006420040c7816 */ /* 0x002fc40000000005 */
[----:B------:R-:W-:Y:S02]  /*230f0*/  PRMT R13, R4, 0x7531, R5 ;  /* 0x00007531040d7816 */ /* 0x000fe40000000005 */
[C-C-:B------:R-:W-:Y:S02]  /*23100*/  PRMT R14, R6.reuse, 0x6420, R7.reuse ;  /* 0x00006420060e7816 */ /* 0x140fe40000000007 */
[----:B------:R-:W-:Y:S02]  /*23110*/  PRMT R15, R6, 0x7531, R7 ;  /* 0x00007531060f7816 */ /* 0x000fe40000000007 */
[C-C-:B--2---:R-:W-:Y:S02]  /*23120*/  PRMT R4, R8.reuse, 0x6420, R9.reuse ;  /* 0x0000642008047816 */ /* 0x144fe40000000009 */
[----:B------:R-:W-:Y:S02]  /*23130*/  PRMT R5, R8, 0x7531, R9 ;  /* 0x0000753108057816 */ /* 0x000fe40000000009 */
[----:B------:R-:W-:-:S02]  /*23140*/  PRMT R6, R10, 0x6420, R11 ;  /* 0x000064200a067816 */ /* 0x000fc4000000000b */
[----:B------:R-:W-:Y:S01]  /*23150*/  PRMT R7, R10, 0x7531, R11 ;  /* 0x000075310a077816 */ /* 0x000fe2000000000b */
[----:B------:R0:W-:Y:S04]  /*23160*/  STSM.16.M88.4 [R17+0x4000], R12 ;  /* 0x0040000c11007844 */ /* 0x0001e80000000200 */
        /* <DEDUP_REMOVED lines=9> */
.L_x_559:
[----:B------:R-:W1:Y:S01]  /*23200*/  LDL.LU R3, [R1+0x4] ;  /* 0x0000040001037983 */ /* 0x000e620000300800 */
[C---:B------:R-:W-:Y:S01]  /*23210*/  ISETP.GT.AND P0, PT, R20.reuse, RZ, PT ;  /* 0x000000ff1400720c */ /* 0x040fe20003f04270 */
[----:B------:R-:W-:Y:S02]  /*23220*/  VIADD R20, R20, 0xffffffff ;  /* 0xffffffff14147836 */ /* 0x000fe40000000000 */
[----:B0-----:R2:W5:Y:S04]  /*23230*/  LDL R6, [R1+0x18] ;  /* 0x0000180001067983 */ /* 0x0015680000100800 */
[----:B------:R2:W5:Y:S01]  /*23240*/  LDL R7, [R1+0x24] ;  /* 0x0000240001077983 */ /* 0x0005620000100800 */
[----:B-1----:R0:W-:Y:S02]  /*23250*/  SYNCS.ARRIVE.TRANS64.A1T0 RZ, [R3+URZ+0x38850], RZ ;  /* 0x038850ff03ff79a7 */ /* 0x0021e4000810003f */
[----:B0-----:R-:W-:-:S04]  /*23260*/  @!P1 IADD3 R3, R3, 0x38880, RZ ;  /* 0x0003888003039810 */ /* 0x001fc80007ffe0ff */
[----:B------:R-:W-:Y:S01]  /*23270*/  @!P1 PRMT R3, RZ, 0x654, R3 ;  /* 0x00000654ff039816 */ /* 0x000fe20000000003 */
[----:B------:R-:W-:Y:S06]  /*23280*/  BAR.SYNC.DEFER_BLOCKING 0x2, 0x80 ;  /* 0x0082000000007b1d */ /* 0x000fec0000010000 */
[----:B------:R2:W-:Y:S01]  /*23290*/  @!P1 SYNCS.ARRIVE.TRANS64.RED.A1T0 RZ, [R3+URZ], RZ ;  /* 0x000000ff03ff99a7 */ /* 0x0005e2000810043f */
[----:B------:R-:W-:Y:S05]  /*232a0*/  @P0 BRA `(.L_x_560) ;  /* 0xffffffe800680947 */ /* 0x000fea000383ffff */
.L_x_538:
[----:B------:R-:W-:Y:S04]  /*232b0*/  BSSY B0, `(.L_x_561) ;  /* 0x000000f000007945 */ /* 0x000fe80003800000 */
[----:B------:R-:W-:Y:S05]  /*232c0*/  @P1 BRA `(.L_x_562) ;  /* 0x0000000000341947 */ /* 0x000fea0003800000 */
[----:B-12---:R-:W1:Y:S01]  /*232d0*/  S2R R3, SR_LANEID ;  /* 0x0000000000037919 */ /* 0x006e620000000000 */
[----:B------:R-:W-:Y:S01]  /*232e0*/  VOTEU.ANY UR4, UPT, PT ;  /* 0x0000000000047886 */ /* 0x000fe200038e0100 */
[----:B------:R-:W2:Y:S01]  /*232f0*/  LDC.64 R4, c[0x0][0xc38] ;  /* 0x00030e00ff047b82 */ /* 0x000ea20000000a00 */
[----:B-----5:R-:W1:Y:S08]  /*23300*/  FLO.U32 R0, UR4 ;  /* 0x0000000400007d00 */ /* 0x020e7000080e0000 */
[----:B------:R-:W2:Y:S01]  /*23310*/  POPC R2, UR4 ;  /* 0x0000000400027d09 */ /* 0x000ea20008000000 */
[----:B-1----:R-:W-:-:S13]  /*23320*/  ISETP.EQ.U32.AND P0, PT, R0, R3, PT ;  /* 0x000000030000720c */ /* 0x002fda0003f02070 */
[----:B--2---:R-:W2:Y:S01]  /*23330*/  @P0 ATOMG.E.ADD.STRONG.GPU PT, R5, desc[UR42][R4.64], R2 ;  /* 0x00000002040509a8 */ /* 0x004ea200081ee1ea */
[----:B------:R-:W1:Y:S02]  /*23340*/  S2R R3, SR_LTMASK ;  /* 0x0000000000037919 */ /* 0x000e640000003900 */
[----:B-1----:R-:W-:-:S06]  /*23350*/  LOP3.LUT R3, R3, UR4, RZ, 0xc0, !PT ;  /* 0x0000000403037c12 */ /* 0x002fcc000f8ec0ff */
[----:B------:R-:W1:Y:S01]  /*23360*/  POPC R3, R3 ;  /* 0x0000000300037309 */ /* 0x000e620000000000 */
[----:B--2---:R-:W1:Y:S02]  /*23370*/  SHFL.IDX PT, R0, R5, R0, 0x1f ;  /* 0x00001f0005007589 */ /* 0x004e6400000e0000 */
[----:B-1----:R-:W-:-:S05]  /*23380*/  IADD3 R0, R0, UR37, R3 ;  /* 0x0000002500007c10 */ /* 0x002fca000fffe003 */
[----:B------:R3:W-:Y:S02]  /*23390*/  STL [R1], R0 ;  /* 0x0000000001007387 */ /* 0x0007e40000100800 */
.L_x_562:
[----:B------:R-:W-:Y:S05]  /*233a0*/  BSYNC B0 ;  /* 0x0000000000007941 */ /* 0x000fea0003800000 */
.L_x_561:
[----:B------:R-:W-:-:S06]  /*233b0*/  UISETP.NE.AND UP0, UPT, UR36, 0x3, UPT ;  /* 0x000000032400788c */ /* 0x000fcc000bf05270 */
[----:B------:R-:W-:-:S13]  /*233c0*/  PLOP3.LUT P0, PT, PT, PT, UP0, 0x80, 0x0 ;  /* 0x000000000000781c */ /* 0x000fda0003f0f008 */
[----:B------:R-:W-:Y:S05]  /*233d0*/  @!P0 BRA `(.L_x_563) ;  /* 0x0000000000048947 */ /* 0x000fea0003800000 */
[----:B------:R-:W-:Y:S01]  /*233e0*/  BPT.TRAP 0x1 ;  /* 0x000000040000795c */ /* 0x000fe20000300000 */
.L_x_563:
[----:B------:R-:W4:Y:S04]  /*233f0*/  LDL R5, [R1+0x24] ;  /* 0x0000240001057983 */ /* 0x000f280000100800 */
[----:B-----5:R-:W4:Y:S01]  /*23400*/  LDL R2, [R1+0x18] ;  /* 0x0000180001027983 */ /* 0x020f220000100800 */
[----:B---3--:R-:W-:Y:S01]  /*23410*/  IMAD.U32 R0, RZ, RZ, UR38 ;  /* 0x00000026ff007e24 */ /* 0x008fe2000f8e00ff */
[----:B-12---:R-:W-:Y:S01]  /*23420*/  MOV R3, 0x400 ;  /* 0x0000040000037802 */ /* 0x006fe20000000f00 */
[----:B------:R-:W-:Y:S01]  /*23430*/  BSSY B0, `(.L_x_564) ;  /* 0x0000009000007945 */ /* 0x000fe20003800000 */
[----:B------:R-:W1:Y:S02]  /*23440*/  S2R R4, SR_CgaCtaId ;  /* 0x0000000000047919 */ /* 0x000e640000008800 */
[----:B------:R-:W-:-:S02]  /*23450*/  ISETP.NE.AND P2, PT, R0, 0x3, PT ;  /* 0x000000030000780c */ /* 0x000fc40003f45270 */
[----:B-1----:R-:W-:Y:S02]  /*23460*/  LEA R3, R4, R3, 0x18 ;  /* 0x0000000304037211 */ /* 0x002fe400078ec0ff */
[----:B----4-:R-:W-:-:S04]  /*23470*/  LOP3.LUT R0, R5, 0x1, RZ, 0x3c, !PT ;  /* 0x0000000105007812 */ /* 0x010fc800078e3cff */
[----:B------:R-:W-:Y:S02]  /*23480*/  SHF.L.U32 R0, R0, 0x1f, RZ ;  /* 0x0000001f00007819 */ /* 0x000fe400000006ff */
[----:B------:R-:W-:-:S04]  /*23490*/  LEA R2, R2, R3, 0x3 ;  /* 0x0000000302027211 */ /* 0x000fc800078e18ff */
[----:B------:R-:W1:Y:S02]  /*234a0*/  SYNCS.PHASECHK.TRANS64.TRYWAIT P0, [R2+URZ+0x38870], R0 ;  /* 0x03887000020075a7 */ /* 0x000e64000800017f */
[----:B-1----:R-:W-:Y:S05]  /*234b0*/  @!P0 BRA `(.L_x_565) ;  /* 0x0000004800c88947 */ /* 0x002fea0003800000 */
.L_x_718:
[----:B------:R-:W-:Y:S05]  /*234c0*/  BSYNC B0 ;  /* 0x0000000000007941 */ /* 0x000fea0003800000 */
.L_x_564:
[----:B------:R-:W-:Y:S05]  /*234d0*/  @!P2 BRA `(.L_x_566) ;  /* 0x000000000004a947 */ /* 0x000fea0003800000 */
[----:B------:R-:W-:Y:S01]  /*234e0*/  BPT.TRAP 0x1 ;  /* 0x000000040000795c */ /* 0x000fe20000300000 */
.L_x_566:
[----:B-1----:R-:W2:Y:S02]  /*234f0*/  LDL R0, [R1+0x24] ;  /* 0x0000240001007983 */ /* 0x002ea40000100800 */
[----:B--2---:R-:W-:-:S04]  /*23500*/  SHF.L.U32 R0, R0, 0x1f, RZ ;  /* 0x0000001f00007819 */ /* 0x004fc800000006ff */
[----:B------:R-:W1:Y:S02]  /*23510*/  SYNCS.PHASECHK.TRANS64.TRYWAIT P0, [R2+URZ+0x38860], R0 ;  /* 0x03886000020075a7 */ /* 0x000e64000800017f */
[----:B-1----:R-:W-:Y:S05]  /*23520*/  @!P0 BRA `(.L_x_567) ;  /* 0x0000004800c08947 */ /* 0x002fea0003800000 */
.L_x_719:
[----:B------:R-:W2:Y:S04]  /*23530*/  LDL R4, [R1+0x18] ;  /* 0x0000180001047983 */ /* 0x000ea80000100800 */
[----:B------:R-:W3:Y:S04]  /*23540*/  LDL R3, [R1+0x4c] ;  /* 0x00004c0001037983 */ /* 0x000ee80000100800 */
[----:B0-----:R-:W4:Y:S01]  /*23550*/  LDL R17, [R1+0x50] ;  /* 0x0000500001117983 */ /* 0x001f220000100800 */
[----:B------:R-:W-:-:S03]  /*23560*/  MOV R18, 0x400 ;  /* 0x0000040000127802 */ /* 0x000fc60000000f00 */
[----:B------:R1:W-:Y:S01]  /*23570*/  STL [R1+0x5c], R2 ;  /* 0x00005c0201007387 */ /* 0x0003e20000100800 */
[----:B------:R-:W0:Y:S03]  /*23580*/  S2R R19, SR_CgaCtaId ;  /* 0x0000000000137919 */ /* 0x000e260000008800 */
[----:B------:R-:W4:Y:S04]  /*23590*/  LDL R16, [R1+0x44] ;  /* 0x0000440001107983 */ /* 0x000f280000100800 */
[----:B-1----:R-:W3:Y:S01]  /*235a0*/  LDL R2, [R1+0x10] ;  /* 0x0000100001027983 */ /* 0x002ee20000100800 */
[----:B0-----:R-:W-:-:S03]  /*235b0*/  LEA R18, R19, R18, 0x18 ;  /* 0x0000001213127211 */ /* 0x001fc600078ec0ff */
[----:B------:R-:W4:Y:S01]  /*235c0*/  LDL R19, [R1+0x14] ;  /* 0x0000140001137983 */ /* 0x000f220000100800 */
[----:B------:R-:W-:Y:S05]  /*235d0*/  WARPSYNC.ALL ;  /* 0x0000000000007948 */ /* 0x000fea0003800000 */
[----:B--2---:R-:W-:-:S05]  /*235e0*/  IMAD.SHL.U32 R21, R4, 0x8000, RZ ;  /* 0x0000800004157824 */ /* 0x004fca00078e00ff */
[----:B---3--:R-:W-:-:S05]  /*235f0*/  LOP3.LUT R0, R21, R2, RZ, 0xfc, !PT ;  /* 0x0000000215007212 */ /* 0x008fca00078efcff */
[----:B------:R-:W-:-:S05]  /*23600*/  IMAD.IADD R0, R18, 0x1, R0 ;  /* 0x0000000112007824 */ /* 0x000fca00078e0200 */
[----:B------:R0:W1:Y:S02]  /*23610*/  LDSM.16.MT88.4 R8, [R0+0x10400] ;  /* 0x010400000008783b */ /* 0x0000640000004200 */
[----:B0-----:R-:W-:-:S05]  /*23620*/  IADD3 R0, R18, R3, R21 ;  /* 0x0000000312007210 */ /* 0x001fca0007ffe015 */
[----:B------:R-:W0:Y:S01]  /*23630*/  LDSM.16.MT88.4 R4, [R0+0x10400] ;  /* 0x010400000004783b */ /* 0x000e220000004200 */
[----:B----4-:R-:W-:-:S04]  /*23640*/  LOP3.LUT R3, R21, R19, RZ, 0xfc, !PT ;  /* 0x0000001315037212 */ /* 0x010fc800078efcff */
[----:B------:R-:W-:Y:S02]  /*23650*/  IADD3 R3, R17, R3, RZ ;  /* 0x0000000311037210 */ /* 0x000fe40007ffe0ff */
[C-C-:B-1----:R-:W-:Y:S02]  /*23660*/  PRMT R12, R8.reuse, 0x6420, R9.reuse ;  /* 0x00006420080c7816 */ /* 0x142fe40000000009 */
[----:B------:R-:W-:Y:S02]  /*23670*/  PRMT R13, R8, 0x7531, R9 ;  /* 0x00007531080d7816 */ /* 0x000fe40000000009 */
[C-C-:B------:R-:W-:Y:S02]  /*23680*/  PRMT R14, R10.reuse, 0x6420, R11.reuse ;  /* 0x000064200a0e7816 */ /* 0x140fe4000000000b */
[----:B------:R-:W-:-:S05]  /*23690*/  PRMT R15, R10, 0x7531, R11 ;  /* 0x000075310a0f7816 */ /* 0x000fca000000000b */
[----:B------:R1:W-:Y:S01]  /*236a0*/  STSM.16.M88.4 [R3], R12 ;  /* 0x0000000c03007844 */ /* 0x0003e20000000200 */
[C-C-:B0-----:R-:W-:Y:S02]  /*236b0*/  PRMT R8, R4.reuse, 0x6420, R5.reuse ;  /* 0x0000642004087816 */ /* 0x141fe40000000005 */
[----:B------:R-:W-:Y:S02]  /*236c0*/  PRMT R9, R4, 0x7531, R5 ;  /* 0x0000753104097816 */ /* 0x000fe40000000005 */
[C---:B------:R-:W-:Y:S01]  /*236d0*/  PRMT R10, R6.reuse, 0x6420, R7 ;  /* 0x00006420060a7816 */ /* 0x040fe20000000007 */
[----:B-1----:R-:W-:Y:S02]  /*236e0*/  IMAD.MOV.U32 R15, RZ, RZ, R17 ;  /* 0x000000ffff0f7224 */ /* 0x002fe400078e0011 */
[----:B------:R-:W-:Y:S01]  /*236f0*/  VIADD R17, R21, 0x2000 ;  /* 0x0000200015117836 */ /* 0x000fe20000000000 */
[----:B------:R-:W-:-:S04]  /*23700*/  PRMT R11, R6, 0x7531, R7 ;  /* 0x00007531060b7816 */ /* 0x000fc80000000007 */
[----:B------:R-:W-:-:S04]  /*23710*/  LOP3.LUT R3, R17, R19, RZ, 0xfc, !PT ;  /* 0x0000001311037212 */ /* 0x000fc800078efcff */
[----:B------:R-:W-:-:S05]  /*23720*/  IADD3 R3, R15, R3, RZ ;  /* 0x000000030f037210 */ /* 0x000fca0007ffe0ff */
[----:B------:R0:W-:Y:S02]  /*23730*/  STSM.16.M88.4 [R3], R8 ;  /* 0x0000000803007844 */ /* 0x0001e40000000200 */
[----:B0-----:R-:W-:-:S05]  /*23740*/  VIADD R8, R21, 0x4000 ;  /* 0x0000400015087836 */ /* 0x001fca0000000000 */
[----:B------:R-:W-:-:S04]  /*23750*/  LOP3.LUT R3, R8, R2, RZ, 0xfc, !PT ;  /* 0x0000000208037212 */ /* 0x000fc800078efcff */
[----:B------:R-:W-:-:S05]  /*23760*/  IADD3 R3, R18, R3, RZ ;  /* 0x0000000312037210 */ /* 0x000fca0007ffe0ff */
[----:B------:R0:W1:Y:S01]  /*23770*/  LDSM.16.MT88.4 R4, [R3+0x10400] ;  /* 0x010400000304783b */ /* 0x0000620000004200 */
[----:B------:R-:W-:Y:S01]  /*23780*/  IMAD.MOV.U32 R11, RZ, RZ, R15 ;  /* 0x000000ffff0b7224 */ /* 0x000fe200078e000f */
[----:B0-----:R-:W-:-:S05]  /*23790*/  LOP3.LUT R3, R8, R19, RZ, 0xfc, !PT ;  /* 0x0000001308037212 */ /* 0x001fca00078efcff */
[----:B------:R-:W-:Y:S01]  /*237a0*/  IMAD.IADD R3, R11, 0x1, R3 ;  /* 0x000000010b037824 */ /* 0x000fe200078e0203 */
[C-C-:B-1----:R-:W-:Y:S02]  /*237b0*/  PRMT R12, R4.reuse, 0x6420, R5.reuse ;  /* 0x00006420040c7816 */ /* 0x142fe40000000005 */
[----:B------:R-:W-:Y:S02]  /*237c0*/  PRMT R13, R4, 0x7531, R5 ;  /* 0x00007531040d7816 */ /* 0x000fe40000000005 */
[C-C-:B------:R-:W-:Y:S02]  /*237d0*/  PRMT R14, R6.reuse, 0x6420, R7.reuse ;  /* 0x00006420060e7816 */ /* 0x140fe40000000007 */
[----:B------:R-:W-:Y:S02]  /*237e0*/  PRMT R15, R6, 0x7531, R7 ;  /* 0x00007531060f7816 */ /* 0x000fe40000000007 */
[----:B------:R-:W0:Y:S04]  /*237f0*/  LDSM.16.MT88.4 R4, [R0+0x14400] ;  /* 0x014400000004783b */ /* 0x000e280000004200 */
[----:B------:R1:W-:Y:S02]  /*23800*/  STSM.16.M88.4 [R3], R12 ;  /* 0x0000000c03007844 */ /* 0x0003e40000000200 */
[----:B-1----:R-:W-:Y:S01]  /*23810*/  IADD3 R3, R21, 0x6000, RZ ;  /* 0x0000600015037810 */ /* 0x002fe20007ffe0ff */
[----:B------:R-:W-:-:S03]  /*23820*/  IMAD.MOV.U32 R15, RZ, RZ, R11 ;  /* 0x000000ffff0f7224 */ /* 0x000fc600078e000b */
[----:B------:R-:W-:-:S05]  /*23830*/  LOP3.LUT R3, R3, R19, RZ, 0xfc, !PT ;  /* 0x0000001303037212 */ /* 0x000fca00078efcff */
[----:B------:R-:W-:Y:S01]  /*23840*/  IMAD.IADD R3, R15, 0x1, R3 ;  /* 0x000000010f037824 */ /* 0x000fe200078e0203 */
[C-C-:B0-----:R-:W-:Y:S02]  /*23850*/  PRMT R8, R4.reuse, 0x6420, R5.reuse ;  /* 0x0000642004087816 */ /* 0x141fe40000000005 */
[----:B------:R-:W-:Y:S02]  /*23860*/  PRMT R9, R4, 0x7531, R5 ;  /* 0x0000753104097816 */ /* 0x000fe40000000005 */
[C-C-:B------:R-:W-:Y:S02]  /*23870*/  PRMT R10, R6.reuse, 0x6420, R7.reuse ;  /* 0x00006420060a7816 */ /* 0x140fe40000000007 */
[----:B------:R-:W-:-:S05]  /*23880*/  PRMT R11, R6, 0x7531, R7 ;  /* 0x00007531060b7816 */ /* 0x000fca0000000007 */
[----:B------:R0:W-:Y:S02]  /*23890*/  STSM.16.M88.4 [R3], R8 ;  /* 0x0000000803007844 */ /* 0x0001e40000000200 */
[----:B0-----:R-:W-:-:S04]  /*238a0*/  IADD3 R3, R21, 0x1000, RZ ;  /* 0x0000100015037810 */ /* 0x001fc80007ffe0ff */
[----:B------:R-:W-:-:S05]  /*238b0*/  LOP3.LUT R3, R3, R2, RZ, 0xfc, !PT ;  /* 0x0000000203037212 */ /* 0x000fca00078efcff */
[----:B------:R-:W-:-:S05]  /*238c0*/  IMAD.IADD R3, R18, 0x1, R3 ;  /* 0x0000000112037824 */ /* 0x000fca00078e0203 */
[----:B------:R0:W1:Y:S01]  /*238d0*/  LDSM.16.MT88.4 R4, [R3+0x10400] ;  /* 0x010400000304783b */ /* 0x0000620000004200 */
[----:B------:R-:W-:Y:S02]  /*238e0*/  IMAD.MOV.U32 R11, RZ, RZ, R15 ;  /* 0x000000ffff0b7224 */ /* 0x000fe400078e000f */
[----:B0-----:R-:W-:-:S05]  /*238f0*/  IMAD.IADD R3, R16, 0x1, R21 ;  /* 0x0000000110037824 */ /* 0x001fca00078e0215 */
[----:B------:R-:W-:Y:S02]  /*23900*/  IADD3 R16, R11, R3, R19 ;  /* 0x000000030b107210 */ /* 0x000fe40007ffe013 */
[C-C-:B-1----:R-:W-:Y:S02]  /*23910*/  PRMT R12, R4.reuse, 0x6420, R5.reuse ;  /* 0x00006420040c7816 */ /* 0x142fe40000000005 */
[----:B------:R-:W-:Y:S02]  /*23920*/  PRMT R13, R4, 0x7531, R5 ;  /* 0x00007531040d7816 */ /* 0x000fe40000000005 */
[C-C-:B------:R-:W-:Y:S02]  /*23930*/  PRMT R14, R6.reuse, 0x6420, R7.reuse ;  /* 0x00006420060e7816 */ /* 0x140fe40000000007 */
[----:B------:R-:W-:Y:S02]  /*23940*/  PRMT R15, R6, 0x7531, R7 ;  /* 0x00007531060f7816 */ /* 0x000fe40000000007 */
[----:B------:R-:W0:Y:S04]  /*23950*/  LDSM.16.MT88.4 R4, [R0+0x11400] ;  /* 0x011400000004783b */ /* 0x000e280000004200 */
[----:B------:R1:W-:Y:S04]  /*23960*/  STSM.16.M88.4 [R16], R12 ;  /* 0x0000000c10007844 */ /* 0x0003e80000000200 */
[----:B-1----:R-:W2:Y:S01]  /*23970*/  LDL R14, [R1+0x2c] ;  /* 0x00002c00010e7983 */ /* 0x002ea20000100800 */
[----:B------:R-:W-:-:S02]  /*23980*/  MOV R15, R11 ;  /* 0x0000000b000f7202 */ /* 0x000fc40000000f00 */
[C-C-:B0-----:R-:W-:Y:S02]  /*23990*/  PRMT R8, R4.reuse, 0x6420, R5.reuse ;  /* 0x0000642004087816 */ /* 0x141fe40000000005 */
[----:B------:R-:W-:Y:S01]  /*239a0*/  PRMT R9, R4, 0x7531, R5 ;  /* 0x0000753104097816 */ /* 0x000fe20000000005 */
[----:B------:R-:W-:Y:S01]  /*239b0*/  VIADD R4, R21, 0x5000 ;  /* 0x0000500015047836 */ /* 0x000fe20000000000 */
[----:B------:R-:W-:-:S04]  /*239c0*/  PRMT R10, R6, 0x6420, R7 ;  /* 0x00006420060a7816 */ /* 0x000fc80000000007 */
[----:B------:R-:W-:Y:S02]  /*239d0*/  LOP3.LUT R4, R4, R2, RZ, 0xfc, !PT ;  /* 0x0000000204047212 */ /* 0x000fe400078efcff */
[----:B------:R-:W-:Y:S02]  /*239e0*/  PRMT R11, R6, 0x7531, R7 ;  /* 0x00007531060b7816 */ /* 0x000fe40000000007 */
[----:B------:R-:W-:Y:S02]  /*239f0*/  IADD3 R4, R18, R4, RZ ;  /* 0x0000000412047210 */ /* 0x000fe40007ffe0ff */
[----:B--2---:R-:W-:-:S05]  /*23a00*/  IADD3 R3, R15, R14, R3 ;  /* 0x0000000e0f037210 */ /* 0x004fca0007ffe003 */
        /* <DEDUP_REMOVED lines=8> */
[----:B------:R1:W-:Y:S04]  /*23a90*/  STSM.16.M88.4 [R16+0x4000], R12 ;  /* 0x0040000c10007844 */ /* 0x0003e80000000200 */
[----:B-1----:R-:W2:Y:S01]  /*23aa0*/  LDL R13, [R1+0x40] ;  /* 0x00004000010d7983 */ /* 0x002ea20000100800 */
[----:B------:R-:W-:Y:S01]  /*23ab0*/  IMAD.MOV.U32 R14, RZ, RZ, R11 ;  /* 0x000000ffff0e7224 */ /* 0x000fe200078e000b */
[----:B0-----:R-:W-:-:S02]  /*23ac0*/  PRMT R8, R4, 0x6420, R5 ;  /* 0x0000642004087816 */ /* 0x001fc40000000005 */
[----:B------:R-:W-:Y:S02]  /*23ad0*/  PRMT R9, R4, 0x7531, R5 ;  /* 0x0000753104097816 */ /* 0x000fe40000000005 */
[C-C-:B------:R-:W-:Y:S02]  /*23ae0*/  PRMT R10, R6.reuse, 0x6420, R7.reuse ;  /* 0x00006420060a7816 */ /* 0x140fe40000000007 */
[----:B------:R-:W-:-:S05]  /*23af0*/  PRMT R11, R6, 0x7531, R7 ;  /* 0x00007531060b7816 */ /* 0x000fca0000000007 */
[----:B------:R0:W-:Y:S02]  /*23b00*/  STSM.16.M88.4 [R3+0x4000], R8 ;  /* 0x0040000803007844 */ /* 0x0001e40000000200 */
[----:B0-----:R-:W-:-:S04]  /*23b10*/  LOP3.LUT R3, R17, R2, RZ, 0xfc, !PT ;  /* 0x0000000211037212 */ /* 0x001fc800078efcff */
[----:B------:R-:W-:-:S05]  /*23b20*/  IADD3 R3, R18, R3, RZ ;  /* 0x0000000312037210 */ /* 0x000fca0007ffe0ff */
[----:B------:R-:W0:Y:S01]  /*23b30*/  LDSM.16.MT88.4 R4, [R3+0x10400] ;  /* 0x010400000304783b */ /* 0x000e220000004200 */
[----:B------:R-:W-:Y:S01]  /*23b40*/  IMAD.MOV.U32 R15, RZ, RZ, R19 ;  /* 0x000000ffff0f7224 */ /* 0x000fe200078e0013 */
[C-C-:B0-----:R-:W-:Y:S02]  /*23b50*/  PRMT R16, R4.reuse, 0x6420, R5.reuse ;  /* 0x0000642004107816 */ /* 0x141fe40000000005 */
[----:B------:R-:W-:Y:S02]  /*23b60*/  PRMT R17, R4, 0x7531, R5 ;  /* 0x0000753104117816 */ /* 0x000fe40000000005 */
[C-C-:B------:R-:W-:Y:S02]  /*23b70*/  PRMT R18, R6.reuse, 0x6420, R7.reuse ;  /* 0x0000642006127816 */ /* 0x140fe40000000007 */
[----:B------:R-:W-:Y:S02]  /*23b80*/  PRMT R19, R6, 0x7531, R7 ;  /* 0x0000753106137816 */ /* 0x000fe40000000007 */
[----:B------:R-:W0:Y:S01]  /*23b90*/  LDSM.16.MT88.4 R4, [R0+0x12400] ;  /* 0x012400000004783b */ /* 0x000e220000004200 */
[----:B--2---:R-:W-:-:S05]  /*23ba0*/  IMAD.IADD R3, R13, 0x1, R21 ;  /* 0x000000010d037824 */ /* 0x004fca00078e0215 */
[----:B------:R-:W-:-:S05]  /*23bb0*/  IADD3 R20, R14, R3, R15 ;  /* 0x000000030e147210 */ /* 0x000fca0007ffe00f */
[----:B------:R1:W-:Y:S04]  /*23bc0*/  STSM.16.M88.4 [R20], R16 ;  /* 0x0000001014007844 */ /* 0x0003e80000000200 */
[----:B-1----:R-:W2:Y:S04]  /*23bd0*/  LDL R17, [R1+0x2c] ;  /* 0x00002c0001117983 */ /* 0x002ea80000100800 */
[----:B------:R-:W2:Y:S04]  /*23be0*/  LDL.LU R18, [R1+0x50] ;  /* 0x0000500001127983 */ /* 0x000ea80000300800 */
[----:B------:R-:W3:Y:S01]  /*23bf0*/  LDL.LU R19, [R1+0x30] ;  /* 0x0000300001137983 */ /* 0x000ee20000300800 */
[----:B------:R-:W-:Y:S01]  /*23c00*/  IMAD.MOV.U32 R16, RZ, RZ, R15 ;  /* 0x000000ffff107224 */ /* 0x000fe200078e000f */
[----:B------:R-:W-:-:S02]  /*23c10*/  IADD3 R15, R21, 0x6000, RZ ;  /* 0x00006000150f7810 */ /* 0x000fc40007ffe0ff */
[C-C-:B0-----:R-:W-:Y:S02]  /*23c20*/  PRMT R8, R4.reuse, 0x6420, R5.reuse ;  /* 0x0000642004087816 */ /* 0x141fe40000000005 */
[----:B------:R-:W-:Y:S02]  /*23c30*/  PRMT R9, R4, 0x7531, R5 ;  /* 0x0000753104097816 */ /* 0x000fe40000000005 */
[----:B------:R-:W-:Y:S02]  /*23c40*/  LOP3.LUT R4, R15, R2, RZ, 0xfc, !PT ;  /* 0x000000020f047212 */ /* 0x000fe400078efcff */
[C-C-:B------:R-:W-:Y:S02]  /*23c50*/  PRMT R10, R6.reuse, 0x6420, R7.reuse ;  /* 0x00006420060a7816 */ /* 0x140fe40000000007 */
[----:B------:R-:W-:Y:S02]  /*23c60*/  PRMT R11, R6, 0x7531, R7 ;  /* 0x00007531060b7816 */ /* 0x000fe40000000007 */
[----:B--2---:R-:W-:Y:S01]  /*23c70*/  IADD3 R3, R18, R17, R3 ;  /* 0x0000001112037210 */ /* 0x004fe20007ffe003 */
[----:B---3--:R-:W-:-:S04]  /*23c80*/  IMAD.IADD R4, R19, 0x1, R4 ;  /* 0x0000000113047824 */ /* 0x008fc800078e0204 */
[----:B------:R-:W-:Y:S04]  /*23c90*/  STSM.16.M88.4 [R3], R8 ;  /* 0x0000000803007844 */ /* 0x000fe80000000200 */
[----:B------:R-:W0:Y:S02]  /*23ca0*/  LDSM.16.MT88.4 R4, [R4+0x10400] ;  /* 0x010400000404783b */ /* 0x000e240000004200 */
[C-C-:B0-----:R-:W-:Y:S02]  /*23cb0*/  PRMT R12, R4.reuse, 0x6420, R5.reuse ;  /* 0x00006420040c7816 */ /* 0x141fe40000000005 */
[----:B------:R-:W-:Y:S02]  /*23cc0*/  PRMT R13, R4, 0x7531, R5 ;  /* 0x00007531040d7816 */ /* 0x000fe40000000005 */
[----:B------:R-:W-:-:S02]  /*23cd0*/  PRMT R14, R6, 0x6420, R7 ;  /* 0x00006420060e7816 */ /* 0x000fc40000000007 */
[----:B------:R-:W-:Y:S02]  /*23ce0*/  PRMT R15, R6, 0x7531, R7 ;  /* 0x00007531060f7816 */ /* 0x000fe40000000007 */
[----:B------:R-:W0:Y:S04]  /*23cf0*/  LDSM.16.MT88.4 R4, [R0+0x16400] ;  /* 0x016400000004783b */ /* 0x000e280000004200 */
[----:B------:R1:W-:Y:S04]  /*23d00*/  STSM.16.M88.4 [R20+0x4000], R12 ;  /* 0x0040000c14007844 */ /* 0x0003e80000000200 */
[----:B-1----:R-:W2:Y:S01]  /*23d10*/  LDL R15, [R1+0x48] ;  /* 0x00004800010f7983 */ /* 0x002ea20000100800 */
[----:B0-----:R-:W-:-:S02]  /*23d20*/  PRMT R8, R4, 0x6420, R5 ;  /* 0x0000642004087816 */ /* 0x001fc40000000005 */
[----:B------:R-:W-:Y:S02]  /*23d30*/  PRMT R9, R4, 0x7531, R5 ;  /* 0x0000753104097816 */ /* 0x000fe40000000005 */
[C-C-:B------:R-:W-:Y:S02]  /*23d40*/  PRMT R10, R6.reuse, 0x6420, R7.reuse ;  /* 0x00006420060a7816 */ /* 0x140fe40000000007 */
[----:B------:R-:W-:-:S05]  /*23d50*/  PRMT R11, R6, 0x7531, R7 ;  /* 0x00007531060b7816 */ /* 0x000fca0000000007 */
[----:B------:R0:W-:Y:S02]  /*23d60*/  STSM.16.M88.4 [R3+0x4000], R8 ;  /* 0x0040000803007844 */ /* 0x0001e40000000200 */
[----:B0-----:R-:W-:-:S05]  /*23d70*/  VIADD R3, R21, 0x3000 ;  /* 0x0000300015037836 */ /* 0x001fca0000000000 */
[----:B------:R-:W-:-:S04]  /*23d80*/  LOP3.LUT R3, R3, R2, RZ, 0xfc, !PT ;  /* 0x0000000203037212 */ /* 0x000fc800078efcff */
[----:B------:R-:W-:-:S05]  /*23d90*/  IADD3 R3, R19, R3, RZ ;  /* 0x0000000313037210 */ /* 0x000fca0007ffe0ff */
[----:B------:R-:W0:Y:S02]  /*23da0*/  LDSM.16.MT88.4 R4, [R3+0x10400] ;  /* 0x010400000304783b */ /* 0x000e240000004200 */
[C-C-:B0-----:R-:W-:Y:S02]  /*23db0*/  PRMT R12, R4.reuse, 0x6420, R5.reuse ;  /* 0x00006420040c7816 */ /* 0x141fe40000000005 */
[----:B------:R-:W-:Y:S02]  /*23dc0*/  PRMT R13, R4, 0x7531, R5 ;  /* 0x00007531040d7816 */ /* 0x000fe40000000005 */
[C---:B------:R-:W-:Y:S01]  /*23dd0*/  PRMT R14, R6.reuse, 0x6420, R7 ;  /* 0x00006420060e7816 */ /* 0x040fe20000000007 */
[----:B--2---:R-:W-:Y:S01]  /*23de0*/  IMAD.IADD R3, R15, 0x1, R21 ;  /* 0x000000010f037824 */ /* 0x004fe200078e0215 */
[----:B------:R-:W-:Y:S02]  /*23df0*/  PRMT R15, R6, 0x7531, R7 ;  /* 0x00007531060f7816 */ /* 0x000fe40000000007 */
[----:B------:R-:W0:Y:S02]  /*23e00*/  LDSM.16.MT88.4 R4, [R0+0x13400] ;  /* 0x013400000004783b */ /* 0x000e240000004200 */
[----:B0-----:R-:W-:-:S02]  /*23e10*/  PRMT R8, R4, 0x6420, R5 ;  /* 0x0000642004087816 */ /* 0x001fc40000000005 */
[----:B------:R-:W-:Y:S01]  /*23e20*/  PRMT R9, R4, 0x7531, R5 ;  /* 0x0000753104097816 */ /* 0x000fe20000000005 */
[----:B------:R-:W-:-:S05]  /*23e30*/  VIADD R4, R21, 0x7000 ;  /* 0x0000700015047836 */ /* 0x000fca0000000000 */
[----:B------:R-:W-:Y:S02]  /*23e40*/  LOP3.LUT R4, R4, R2, RZ, 0xfc, !PT ;  /* 0x0000000204047212 */ /* 0x000fe400078efcff */
[----:B------:R0:W5:Y:S01]  /*23e50*/  LDL.LU R2, [R1+0x5c] ;  /* 0x00005c0001027983 */ /* 0x0001620000300800 */
[C---:B------:R-:W-:Y:S02]  /*23e60*/  IADD3 R16, R18.reuse, R3, R16 ;  /* 0x0000000312107210 */ /* 0x040fe40007ffe010 */
[----:B------:R-:W-:Y:S02]  /*23e70*/  IADD3 R3, R18, R17, R3 ;  /* 0x0000001112037210 */ /* 0x000fe40007ffe003 */
[C-C-:B------:R-:W-:Y:S02]  /*23e80*/  PRMT R10, R6.reuse, 0x6420, R7.reuse ;  /* 0x00006420060a7816 */ /* 0x140fe40000000007 */
[----:B------:R-:W-:Y:S02]  /*23e90*/  PRMT R11, R6, 0x7531, R7 ;  /* 0x00007531060b7816 */ /* 0x000fe40000000007 */
[----:B------:R-:W-:Y:S01]  /*23ea0*/  IADD3 R4, R19, R4, RZ ;  /* 0x0000000413047210 */ /* 0x000fe20007ffe0ff */
        /* <DEDUP_REMOVED lines=22> */
.L_x_568:
[----:B------:R-:W2:Y:S01]  /*24010*/  LDL.LU R0, [R1+0x18] ;  /* 0x0000180001007983 */ /* 0x000ea20000300800 */
[----:B-1---5:R1:W-:Y:S03]  /*24020*/  SYNCS.ARRIVE.TRANS64.A1T0 RZ, [R2+URZ+0x38850], RZ ;  /* 0x038850ff02ff79a7 */ /* 0x0223e6000810003f */
[----:B0-----:R-:W3:Y:S01]  /*24030*/  LDL.LU R3, [R1+0x24] ;  /* 0x0000240001037983 */ /* 0x001ee20000300800 */
[----:B-1----:R-:W-:-:S05]  /*24040*/  @!P1 VIADD R2, R2, 0x38880 ;  /* 0x0003888002029836 */ /* 0x002fca0000000000 */
[----:B------:R-:W-:Y:S01]  /*24050*/  @!P1 PRMT R2, RZ, 0x654, R2 ;  /* 0x00000654ff029816 */ /* 0x000fe20000000002 */
[----:B------:R-:W-:Y:S06]  /*24060*/  BAR.SYNC.DEFER_BLOCKING 0x2, 0x80 ;  /* 0x0082000000007b1d */ /* 0x000fec0000010000 */
[----:B------:R0:W-:Y:S01]  /*24070*/  @!P1 SYNCS.ARRIVE.TRANS64.RED.A1T0 RZ, [R2+URZ], RZ ;  /* 0x000000ff02ff99a7 */ /* 0x0001e2000810043f */
[----:B--2---:R-:W-:-:S05]  /*24080*/  VIADD R0, R0, 0x1 ;  /* 0x0000000100007836 */ /* 0x004fca0000000000 */
[----:B------:R-:W-:-:S04]  /*24090*/  ISETP.NE.AND P0, PT, R0, 0x2, PT ;  /* 0x000000020000780c */ /* 0x000fc80003f05270 */
[----:B0-----:R-:W-:Y:S02]  /*240a0*/  SEL R2, RZ, 0x1, P0 ;  /* 0x00000001ff027807 */ /* 0x001fe40000000000 */
[----:B------:R-:W-:Y:S02]  /*240b0*/  SEL R0, R0, RZ, P0 ;  /* 0x000000ff00007207 */ /* 0x000fe40000000000 */
[----:B---3--:R-:W-:-:S03]  /*240c0*/  LOP3.LUT R3, R3, R2, RZ, 0x3c, !PT ;  /* 0x0000000203037212 */ /* 0x008fc600078e3cff */
[----:B------:R1:W-:Y:S04]  /*240d0*/  STL [R1+0x18], R0 ;  /* 0x0000180001007387 */ /* 0x0003e80000100800 */
[----:B------:R1:W-:Y:S02]  /*240e0*/  STL [R1+0x24], R3 ;  /* 0x0000240301007387 */ /* 0x0003e40000100800 */
.L_x_520:
[----:B------:R-:W-:Y:S05]  /*240f0*/  BSYNC B6 ;  /* 0x0000000000067941 */ /* 0x000fea0003800000 */
.L_x_518:
[----:B01----:R-:W2:Y:S02]  /*24100*/  LDL R0, [R1+0x54] ;  /* 0x0000540001007983 */ /* 0x003ea40000100800 */
[----:B--2---:R-:W-:-:S13]  /*24110*/  LOP3.LUT P0, RZ, R0, 0x2, RZ, 0xc0, !PT ;  /* 0x0000000200ff7812 */ /* 0x004fda000780c0ff */
[----:B------:R-:W-:Y:S05]  /*24120*/  @!P0 BRA `(.L_x_569) ;  /* 0x0000000000288947 */ /* 0x000fea0003800000 */
[----:B------:R-:W-:Y:S05]  /*24130*/  WARPSYNC.ALL ;  /* 0x0000000000007948 */ /* 0x000fea0003800000 */
[----:B------:R-:W0:Y:S08]  /*24140*/  S2UR UR5, SR_CgaCtaId ;  /* 0x00000000000579c3 */ /* 0x000e300000008800 */
[----:B------:R-:W-:Y:S06]  /*24150*/  BAR.SYNC.DEFER_BLOCKING 0x5, 0x180 ;  /* 0x0146000000007b1d */ /* 0x000fec0000010000 */
[----:B------:R-:W-:-:S02]  /*24160*/  UMOV UR4, 0x400 ;  /* 0x0000040000047882 */ /* 0x000fc40000000000 */
[----:B0-----:R-:W-:-:S09]  /*24170*/  ULEA UR4, UR5, UR4, 0x18 ;  /* 0x0000000405047291 */ /* 0x001fd2000f8ec03f */
[----:B------:R-:W0:Y:S04]  /*24180*/  LDS.128 R4, [UR4+0x388d0] ;  /* 0x0388d004ff047984 */ /* 0x000e280008000c00 */
[----:B0-----:R0:W-:Y:S04]  /*24190*/  STL.64 [R1], R4 ;  /* 0x0000000401007387 */ /* 0x0011e80000100a00 */
[----:B------:R0:W-:Y:S01]  /*241a0*/  STL.64 [R1+0x8], R6 ;  /* 0x0000080601007387 */ /* 0x0001e20000100a00 */
[----:B------:R-:W-:Y:S06]  /*241b0*/  BAR.ARV 0x4, 0x180 ;  /* 0x0106000000007b1d */ /* 0x000fec0000002000 */
[----:B------:R-:W-:Y:S05]  /*241c0*/  BRA `(.L_x_570) ;  /* 0x0000000800887947 */ /* 0x000fea0003800000 */
.L_x_569:
[----:B------:R-:W0:Y:S01]  /*241d0*/  S2R R0, SR_TID.X ;  /* 0x0000000000007919 */ /* 0x000e220000002100 */
[----:B------:R-:W-:Y:S01]  /*241e0*/  UMOV UR4, 0xffffffff ;  /* 0xffffffff00047882 */ /* 0x000fe20000000000 */
[----:B0-----:R-:W-:-:S04]  /*241f0*/  LOP3.LUT R8, R0, 0x1f, RZ, 0xc0, !PT ;  /* 0x0000001f00087812 */ /* 0x001fc800078ec0ff */
[----:B------:R-:W-:Y:S01]  /*24200*/  ISETP.NE.AND P0, PT, R8, 0x1f, PT ;  /* 0x0000001f0800780c */ /* 0x000fe20003f05270 */
[----:B------:R-:W-:-:S12]  /*24210*/  BRA.DIV UR4, `(.L_x_571) ;  /* 0x0000003e04987947 */ /* 0x000fd8000b800000 */
[----:B------:R-:W2:Y:S01]  /*24220*/  LDL.LU R6, [R1] ;  /* 0x0000000001067983 */ /* 0x000ea20000300800 */
[----:B------:R-:W-:-:S03]  /*24230*/  ULDC UR4, c[0x0][0xc14] ;  /* 0x0003050000047ab9 */ /* 0x000fc60000000800 */
[----:B------:R-:W3:Y:S02]  /*24240*/  LDL R3, [R1+0xc] ;  /* 0x00000c0001037983 */ /* 0x000ee40000100800 */
[----:B---3--:R-:W-:-:S04]  /*24250*/  IADD3 R5, R3, R8, RZ ;  /* 0x0000000803057210 */ /* 0x008fc80007ffe0ff */
[----:B------:R-:W-:-:S13]  /*24260*/  ISETP.GE.OR P1, PT, R5, UR4, !P0 ;  /* 0x0000000405007c0c */ /* 0x000fda000c726670 */
[----:B------:R-:W0:Y:S02]  /*24270*/  @!P1 LDC.64 R2, c[0x0][0xc58] ;  /* 0x00031600ff029b82 */ /* 0x000e240000000a00 */
[----:B0-----:R-:W-:-:S06]  /*24280*/  @!P1 IMAD.WIDE R2, R5, 0x4, R2 ;  /* 0x0000000405029825 */ /* 0x001fcc00078e0202 */
[----:B------:R0:W3:Y:S01]  /*24290*/  @!P1 LDG.E R3, desc[UR42][R2.64] ;  /* 0x0000002a02039981 */ /* 0x0000e2000c1e1900 */
[C---:B------:R-:W-:Y:S02]  /*242a0*/  ISETP.GE.U32.AND P2, PT, R8.reuse, 0x2, PT ;  /* 0x000000020800780c */ /* 0x040fe40003f46070 */
[C---:B------:R-:W-:Y:S01]  /*242b0*/  ISETP.GE.U32.AND P3, PT, R8.reuse, 0x4, PT ;  /* 0x000000040800780c */ /* 0x040fe20003f66070 */
[----:B--2---:R-:W-:Y:S01]  /*242c0*/  SHFL.IDX PT, R4, R6, 0x1, 0x1f ;  /* 0x00201f0006047f89 */ /* 0x004fe200000e0000 */
[C---:B------:R-:W-:Y:S02]  /*242d0*/  ISETP.GE.U32.AND P4, PT, R8.reuse, 0x8, PT ;  /* 0x000000080800780c */ /* 0x040fe40003f86070 */
[C---:B------:R-:W-:Y:S01]  /*242e0*/  ISETP.GE.U32.AND P5, PT, R8.reuse, 0x10, PT ;  /* 0x000000100800780c */ /* 0x040fe20003fa6070 */
[----:B0-----:R-:W-:Y:S02]  /*242f0*/  IMAD.MOV.U32 R2, RZ, RZ, RZ ;  /* 0x000000ffff027224 */ /* 0x001fe400078e00ff */
[----:B---3--:R-:W-:Y:S01]  /*24300*/  @!P1 IMAD.MOV.U32 R2, RZ, RZ, R3 ;  /* 0x000000ffff029224 */ /* 0x008fe200078e0003 */
[----:B------:R-:W-:-:S04]  /*24310*/  ISETP.NE.AND P1, PT, R8, RZ, PT ;  /* 0x000000ff0800720c */ /* 0x000fc80003f25270 */
        /* <DEDUP_REMOVED lines=12> */
[----:B------:R-:W0:Y:S02]  /*243e0*/  SHFL.UP PT, R5, R3, 0x10, RZ ;  /* 0x0600000003057989 */ /* 0x000e2400000e00ff */
[----:B0-----:R-:W-:-:S05]  /*243f0*/  SEL R0, R5, RZ, P5 ;  /* 0x000000ff05007207 */ /* 0x001fca0002800000 */
[----:B------:R-:W-:Y:S02]  /*24400*/  IMAD.IADD R5, R3, 0x1, R0 ;  /* 0x0000000103057824 */ /* 0x000fe400078e0200 */
[----:B------:R0:W1:Y:S04]  /*24410*/  SHFL.IDX PT, R0, R6, RZ, 0x1f ;  /* 0x00001fff06007589 */ /* 0x00006800000e0000 */
[----:B------:R0:W2:Y:S02]  /*24420*/  SHFL.IDX PT, R7, R5, 0x1f, 0x1f ;  /* 0x03e01f0005077f89 */ /* 0x0000a400000e0000 */
.L_x_729:
[----:B------:R-:W-:Y:S01]  /*24430*/  ULDC UR4, c[0x0][0xc10] ;  /* 0x0003040000047ab9 */ /* 0x000fe20000000800 */
[----:B0-----:R-:W-:Y:S02]  /*24440*/  IMAD.MOV.U32 R6, RZ, RZ, R5 ;  /* 0x000000ffff067224 */ /* 0x001fe400078e0005 */
[----:B------:R-:W-:-:S04]  /*24450*/  IMAD.U32 R3, RZ, RZ, UR4 ;  /* 0x00000004ff037e24 */ /* 0x000fc8000f8e00ff */
[----:B--2---:R-:W-:-:S05]  /*24460*/  IMAD R7, R7, R3, RZ ;  /* 0x0000000307077224 */ /* 0x004fca00078e02ff */
[----:B------:R-:W-:-:S04]  /*24470*/  IADD3 R4, R4, R7, RZ ;  /* 0x0000000704047210 */ /* 0x000fc80007ffe0ff */
[----:B-1----:R-:W-:-:S13]  /*24480*/  ISETP.GT.AND P6, PT, R4, R0, PT ;  /* 0x000000000400720c */ /* 0x002fda0003fc4270 */
[----:B------:R-:W-:Y:S05]  /*24490*/  @P6 BRA `(.L_x_572) ;  /* 0x0000000000a46947 */ /* 0x000fea0003800000 */
.L_x_577:
[----:B------:R-:W2:Y:S01]  /*244a0*/  LDL.LU R3, [R1+0xc] ;  /* 0x00000c0001037983 */ /* 0x000ea20000300800 */
[----:B0-----:R-:W0:Y:S01]  /*244b0*/  LDC R2, c[0x0][0xc14] ;  /* 0x00030500ff027b82 */ /* 0x001e220000000800 */
[----:B--2---:R-:W-:-:S05]  /*244c0*/  VIADD R3, R3, 0x1f ;  /* 0x0000001f03037836 */ /* 0x004fca0000000000 */
[----:B0-----:R-:W-:-:S13]  /*244d0*/  ISETP.GE.AND P6, PT, R3, R2, PT ;  /* 0x000000020300720c */ /* 0x001fda0003fc6270 */
[----:B------:R-:W-:Y:S05]  /*244e0*/  @P6 BRA `(.L_x_573) ;  /* 0x0000000400586947 */ /* 0x000fea0003800000 */
[----:B------:R-:W0:Y:S01]  /*244f0*/  S2R R5, SR_TID.X ;  /* 0x0000000000057919 */ /* 0x000e220000002100 */
[----:B------:R-:W-:Y:S01]  /*24500*/  BSSY B0, `(.L_x_574) ;  /* 0x000000a000007945 */ /* 0x000fe20003800000 */
[----:B------:R1:W-:Y:S01]  /*24510*/  STL [R1+0xc], R3 ;  /* 0x00000c0301007387 */ /* 0x0003e20000100800 */
[----:B0-----:R-:W-:-:S04]  /*24520*/  LOP3.LUT R5, R5, 0x1f, RZ, 0xc0, !PT ;  /* 0x0000001f05057812 */ /* 0x001fc800078ec0ff */
[----:B-1----:R-:W-:-:S04]  /*24530*/  IADD3 R3, R3, R5, RZ ;  /* 0x0000000503037210 */ /* 0x002fc80007ffe0ff */
[----:B------:R-:W-:Y:S01]  /*24540*/  ISETP.GE.OR P6, PT, R3, R2, !P0 ;  /* 0x000000020300720c */ /* 0x000fe200047c6670 */
[----:B------:R-:W-:-:S12]  /*24550*/  IMAD.MOV.U32 R2, RZ, RZ, RZ ;  /* 0x000000ffff027224 */ /* 0x000fd800078e00ff */
[----:B------:R-:W-:Y:S05]  /*24560*/  @P6 BRA `(.L_x_575) ;  /* 0x00000000000c6947 */ /* 0x000fea0003800000 */
[----:B------:R-:W0:Y:S02]  /*24570*/  LDC.64 R6, c[0x0][0xc58] ;  /* 0x00031600ff067b82 */ /* 0x000e240000000a00 */
[----:B0-----:R-:W-:-:S06]  /*24580*/  IMAD.WIDE R2, R3, 0x4, R6 ;  /* 0x0000000403027825 */ /* 0x001fcc00078e0206 */
[----:B------:R0:W5:Y:S02]  /*24590*/  LDG.E R2, desc[UR42][R2.64] ;  /* 0x0000002a02027981 */ /* 0x000164000c1e1900 */
.L_x_575:
[----:B------:R-:W-:Y:S05]  /*245a0*/  BSYNC B0 ;  /* 0x0000000000007941 */ /* 0x000fea0003800000 */
.L_x_574:
[----:B------:R-:W-:-:S03]  /*245b0*/  UMOV UR4, 0xffffffff ;  /* 0xffffffff00047882 */ /* 0x000fc60000000000 */
[----:B------:R-:W-:Y:S05]  /*245c0*/  BRA.DIV UR4, `(.L_x_576) ;  /* 0x0000003e04f07947 */ /* 0x000fea000b800000 */
[----:B-----5:R-:W0:Y:S02]  /*245d0*/  SHFL.UP PT, R14, R2, 0x1, RZ ;  /* 0x04200000020e7989 */ /* 0x020e2400000e00ff */
        /* <DEDUP_REMOVED lines=14> */
[----:B------:R0:W1:Y:S02]  /*246c0*/  SHFL.IDX PT, R7, R6, 0x1f, 0x1f ;  /* 0x03e01f0006077f89 */ /* 0x00006400000e0000 */
.L_x_737:
[----:B------:R-:W-:Y:S02]  /*246d0*/  ULDC UR4, c[0x0][0xc10] ;  /* 0x0003040000047ab9 */ /* 0x000fe40000000800 */
[----:B------:R-:W-:-:S04]  /*246e0*/  IMAD.U32 R3, RZ, RZ, UR4 ;  /* 0x00000004ff037e24 */ /* 0x000fc8000f8e00ff */
[----:B-1----:R-:W-:-:S04]  /*246f0*/  IMAD R7, R7, R3, RZ ;  /* 0x0000000307077224 */ /* 0x002fc800078e02ff */
[----:B------:R-:W-:-:S05]  /*24700*/  IMAD.IADD R4, R7, 0x1, R4 ;  /* 0x0000000107047824 */ /* 0x000fca00078e0204 */
[----:B------:R-:W-:-:S13]  /*24710*/  ISETP.GT.AND P6, PT, R4, R0, PT ;  /* 0x000000000400720c */ /* 0x000fda0003fc4270 */
[----:B------:R-:W-:Y:S05]  /*24720*/  @!P6 BRA `(.L_x_577) ;  /* 0xfffffffc005ce947 */ /* 0x000fea000383ffff */
.L_x_572:
[----:B------:R-:W-:Y:S01]  /*24730*/  IADD3 R7, -R7, R4, RZ ;  /* 0x0000000407077210 */ /* 0x000fe20007ffe1ff */
[----:B------:R-:W-:-:S04]  /*24740*/  UMOV UR4, 0xffffffff ;  /* 0xffffffff00047882 */ /* 0x000fc80000000000 */
[----:B------:R-:W-:-:S05]  /*24750*/  IMAD R4, R6, R3, R7 ;  /* 0x0000000306047224 */ /* 0x000fca00078e0207 */
[----:B------:R-:W-:Y:S01]  /*24760*/  ISETP.GT.AND P6, PT, R4, R0, PT ;  /* 0x000000000400720c */ /* 0x000fe20003fc4270 */
[----:B------:R-:W-:-:S12]  /*24770*/  BRA.DIV UR4, `(.L_x_578) ;  /* 0x0000004204587947 */ /* 0x000fd8000b800000 */
[----:B------:R-:W-:-:S04]  /*24780*/  VOTE.ANY R5, PT, !P6 ;  /* 0x0000000000057806 */ /* 0x000fc800070e0100 */
[----:B------:R-:W1:Y:S02]  /*24790*/  POPC R4, R5 ;  /* 0x0000000500047309 */ /* 0x000e640000000000 */
[----:B-1----:R1:W2:Y:S02]  /*247a0*/  SHFL.IDX PT, R2, R2, R4, 0x1f ;  /* 0x00001f0402027589 */ /* 0x0022a400000e0000 */
.L_x_741:
[----:B------:R-:W-:Y:S01]  /*247b0*/  ISETP.NE.AND P0, PT, R5, RZ, PT ;  /* 0x000000ff0500720c */ /* 0x000fe20003f05270 */
[----:B------:R-:W-:-:S12]  /*247c0*/  IMAD.MOV.U32 R5, RZ, RZ, RZ ;  /* 0x000000ffff057224 */ /* 0x000fd800078e00ff */
[----:B------:R-:W-:Y:S05]  /*247d0*/  @!P0 BRA `(.L_x_579) ;  /* 0x0000000000108947 */ /* 0x000fea0003800000 */
[----:B------:R-:W-:Y:S01]  /*247e0*/  UMOV UR4, 0xffffffff ;  /* 0xffffffff00047882 */ /* 0x000fe20000000000 */
[----:B------:R-:W-:Y:S02]  /*247f0*/  VIADD R12, R4, 0xffffffff ;  /* 0xffffffff040c7836 */ /* 0x000fe40000000000 */
[----:B------:R-:W-:Y:S05]  /*24800*/  BRA.DIV UR4, `(.L_x_580) ;  /* 0x00000042047c7947 */ /* 0x000fea000b800000 */
[----:B------:R3:W4:Y:S02]  /*24810*/  SHFL.IDX PT, R5, R6, R12, 0x1f ;  /* 0x00001f0c06057589 */ /* 0x00072400000e0000 */
.L_x_579:
[----:B------:R-:W5:Y:S01]  /*24820*/  LDL.LU R8, [R1+0xc] ;  /* 0x00000c0001087983 */ /* 0x000f620000300800 */
[----:B----4-:R-:W-:Y:S01]  /*24830*/  IMAD R9, R5, R3, R7 ;  /* 0x0000000305097224 */ /* 0x010fe200078e0207 */
[----:B--2---:R-:W-:Y:S01]  /*24840*/  IABS R3, R2 ;  /* 0x0000000200037213 */ /* 0x004fe20000000000 */
[----:B0--3--:R-:W-:-:S03]  /*24850*/  IMAD.MOV.U32 R6, RZ, RZ, RZ ;  /* 0x000000ffff067224 */ /* 0x009fc600078e00ff */
[----:B------:R-:W0:Y:S01]  /*24860*/  I2F.RP R5, R3 ;  /* 0x0000000300057306 */ /* 0x000e220000209400 */
[----:B------:R-:W-:Y:S01]  /*24870*/  IADD3 R0, R0, -R9, RZ ;  /* 0x8000000900007210 */ /* 0x000fe20007ffe0ff */
[----:B------:R2:W-:Y:S06]  /*24880*/  STL [R1], R9 ;  /* 0x0000000901007387 */ /* 0x0005ec0000100800 */
[----:B0-----:R-:W0:Y:S02]  /*24890*/  MUFU.RCP R5, R5 ;  /* 0x0000000500057308 */ /* 0x001e240000001000 */
[----:B0-----:R-:W-:-:S06]  /*248a0*/  IADD3 R5, R5, 0xffffffe, RZ ;  /* 0x0ffffffe05057810 */ /* 0x001fcc0007ffe0ff */
[----:B------:R-:W0:Y:S02]  /*248b0*/  F2I.FTZ.U32.TRUNC.NTZ R7, R5 ;  /* 0x0000000500077305 */ /* 0x000e24000021f000 */
[----:B0-----:R-:W-:-:S04]  /*248c0*/  IMAD.MOV R5, RZ, RZ, -R7 ;  /* 0x000000ffff057224 */ /* 0x001fc800078e0a07 */
[----:B------:R-:W-:-:S04]  /*248d0*/  IMAD R5, R5, R3, RZ ;  /* 0x0000000305057224 */ /* 0x000fc800078e02ff */
[----:B------:R-:W-:Y:S01]  /*248e0*/  IMAD.HI.U32 R6, R7, R5, R6 ;  /* 0x0000000507067227 */ /* 0x000fe200078e0006 */
[----:B------:R-:W-:Y:S02]  /*248f0*/  IABS R7, R2 ;  /* 0x0000000200077213 */ /* 0x000fe40000000000 */
[----:B------:R-:W-:-:S03]  /*24900*/  IABS R5, R0 ;  /* 0x0000000000057213 */ /* 0x000fc60000000000 */
[----:B------:R-:W-:Y:S02]  /*24910*/  IMAD.MOV R7, RZ, RZ, -R7 ;  /* 0x000000ffff077224 */ /* 0x000fe400078e0a07 */
[----:B------:R-:W-:-:S04]  /*24920*/  IMAD.HI.U32 R6, R6, R5, RZ ;  /* 0x0000000506067227 */ /* 0x000fc800078e00ff */
[----:B------:R-:W-:-:S05]  /*24930*/  IMAD R5, R6, R7, R5 ;  /* 0x0000000706057224 */ /* 0x000fca00078e0205 */
[----:B------:R-:W-:-:S13]  /*24940*/  ISETP.GT.U32.AND P1, PT, R3, R5, PT ;  /* 0x000000050300720c */ /* 0x000fda0003f24070 */
[----:B------:R-:W-:Y:S01]  /*24950*/  @!P1 IMAD.IADD R5, R5, 0x1, -R3 ;  /* 0x0000000105059824 */ /* 0x000fe200078e0a03 */
[----:B------:R-:W-:Y:S02]  /*24960*/  @!P1 IADD3 R6, R6, 0x1, RZ ;  /* 0x0000000106069810 */ /* 0x000fe40007ffe0ff */
[----:B------:R-:W-:Y:S02]  /*24970*/  ISETP.NE.AND P1, PT, R2, RZ, PT ;  /* 0x000000ff0200720c */ /* 0x000fe40003f25270 */
[----:B------:R-:W-:Y:S02]  /*24980*/  ISETP.GE.U32.AND P0, PT, R5, R3, PT ;  /* 0x000000030500720c */ /* 0x000fe40003f06070 */
[----:B------:R-:W-:-:S04]  /*24990*/  LOP3.LUT R3, R0, R2, RZ, 0x3c, !PT ;  /* 0x0000000200037212 */ /* 0x000fc800078e3cff */
[----:B------:R-:W-:-:S07]  /*249a0*/  ISETP.GE.AND P2, PT, R3, RZ, PT ;  /* 0x000000ff0300720c */ /* 0x000fce0003f46270 */
[----:B------:R-:W-:-:S06]  /*249b0*/  @P0 VIADD R6, R6, 0x1 ;  /* 0x0000000106060836 */ /* 0x000fcc0000000000 */
[----:B------:R-:W-:Y:S01]  /*249c0*/  @!P2 IMAD.MOV R6, RZ, RZ, -R6 ;  /* 0x000000ffff06a224 */ /* 0x000fe200078e0a06 */
[----:B------:R-:W-:-:S04]  /*249d0*/  @!P1 LOP3.LUT R6, RZ, R2, RZ, 0x33, !PT ;  /* 0x00000002ff069212 */ /* 0x000fc800078e33ff */
[----:B------:R-:W-:-:S05]  /*249e0*/  IADD3 R3, -R6, RZ, RZ ;  /* 0x000000ff06037210 */ /* 0x000fca0007ffe1ff */
[----:B------:R-:W-:-:S05]  /*249f0*/  IMAD R0, R2, R3, R0 ;  /* 0x0000000302007224 */ /* 0x000fca00078e0200 */
[----:B------:R2:W-:Y:S04]  /*24a00*/  STL [R1+0x4], R0 ;  /* 0x0000040001007387 */ /* 0x0005e80000100800 */
[----:B------:R2:W-:Y:S01]  /*24a10*/  STL [R1+0x8], R6 ;  /* 0x0000080601007387 */ /* 0x0005e20000100800 */
[----:B-----5:R-:W-:-:S05]  /*24a20*/  IMAD.IADD R8, R4, 0x1, R8 ;  /* 0x0000000104087824 */ /* 0x020fca00078e0208 */
[----:B------:R2:W-:Y:S01]  /*24a30*/  STL [R1+0xc], R8 ;  /* 0x00000c0801007387 */ /* 0x0005e20000100800 */
[----:B------:R-:W-:Y:S05]  /*24a40*/  BRA `(.L_x_581) ;  /* 0x0000000000287947 */ /* 0x000fea0003800000 */
.L_x_573:
[----:B------:R-:W-:Y:S01]  /*24a50*/  UMOV UR4, URZ ;  /* 0x0000003f00047c82 */ /* 0x000fe20008000000 */
[----:B------:R-:W-:Y:S01]  /*24a60*/  ULDC UR6, c[0x0][0xc14] ;  /* 0x0003050000067ab9 */ /* 0x000fe20000000800 */
[----:B------:R-:W-:Y:S01]  /*24a70*/  UMOV UR5, URZ ;  /* 0x0000003f00057c82 */ /* 0x000fe20008000000 */
[----:B------:R0:W-:Y:S01]  /*24a80*/  STL [R1], R0 ;  /* 0x0000000001007387 */ /* 0x0001e20000100800 */
[----:B------:R-:W-:Y:S01]  /*24a90*/  IMAD.U32 R3, RZ, RZ, UR4 ;  /* 0x00000004ff037e24 */ /* 0x000fe2000f8e00ff */
[----:B------:R-:W-:-:S04]  /*24aa0*/  MOV R2, UR5 ;  /* 0x0000000500027c02 */ /* 0x000fc80008000f00 */
[----:B------:R1:W-:Y:S01]  /*24ab0*/  STL [R1+0x4], R3 ;  /* 0x0000040301007387 */ /* 0x0003e20000100800 */
[----:B0-----:R-:W-:-:S05]  /*24ac0*/  IMAD.U32 R0, RZ, RZ, UR6 ;  /* 0x00000006ff007e24 */ /* 0x001fca000f8e00ff */
[----:B------:R1:W-:Y:S04]  /*24ad0*/  STL [R1+0xc], R0 ;  /* 0x00000c0001007387 */ /* 0x0003e80000100800 */
[----:B------:R1:W-:Y:S02]  /*24ae0*/  STL [R1+0x8], R2 ;  /* 0x0000080201007387 */ /* 0x0003e40000100800 */
.L_x_581:
[----:B-1----:R-:W3:Y:S04]  /*24af0*/  LDL R2, [R1+0xc] ;  /* 0x00000c0001027983 */ /* 0x002ee80000100800 */
[----:B------:R-:W4:Y:S04]  /*24b00*/  LDL R3, [R1+0x8] ;  /* 0x0000080001037983 */ /* 0x000f280000100800 */
[----:B------:R-:W5:Y:S04]  /*24b10*/  LDL R4, [R1] ;  /* 0x0000000001047983 */ /* 0x000f680000100800 */
[----:B------:R-:W5:Y:S01]  /*24b20*/  LDL R5, [R1+0x4] ;  /* 0x0000040001057983 */ /* 0x000f620000100800 */
[----:B--2---:R-:W0:Y:S01]  /*24b30*/  S2R R0, SR_TID.X ;  /* 0x0000000000007919 */ /* 0x004e220000002100 */
[----:B------:R-:W-:Y:S05]  /*24b40*/  WARPSYNC.ALL ;  /* 0x0000000000007948 */ /* 0x000fea0003800000 */
[----:B0-----:R-:W-:Y:S01]  /*24b50*/  LOP3.LUT R0, R0, 0x1f, RZ, 0xc0, !PT ;  /* 0x0000001f00007812 */ /* 0x001fe200078ec0ff */
[----:B------:R-:W-:Y:S03]  /*24b60*/  BAR.SYNC.DEFER_BLOCKING 0x4, 0x180 ;  /* 0x0106000000007b1d */ /* 0x000fe60000010000 */
[----:B------:R-:W-:-:S13]  /*24b70*/  ISETP.NE.AND P0, PT, R0, RZ, PT ;  /* 0x000000ff0000720c */ /* 0x000fda0003f05270 */
[----:B------:R-:W0:Y:S01]  /*24b80*/  @!P0 S2R R0, SR_CgaCtaId ;  /* 0x0000000000008919 */ /* 0x000e220000008800 */
[----:B---3--:R-:W-:Y:S02]  /*24b90*/  MOV R7, R2 ;  /* 0x0000000200077202 */ /* 0x008fe40000000f00 */
[----:B------:R-:W-:Y:S01]  /*24ba0*/  @!P0 MOV R2, 0x400 ;  /* 0x0000040000028802 */ /* 0x000fe20000000f00 */
[----:B----4-:R-:W-:-:S03]  /*24bb0*/  IMAD.MOV.U32 R6, RZ, RZ, R3 ;  /* 0x000000ffff067224 */ /* 0x010fc600078e0003 */
[----:B0-----:R-:W-:-:S05]  /*24bc0*/  @!P0 LEA R0, R0, R2, 0x18 ;  /* 0x0000000200008211 */ /* 0x001fca00078ec0ff */
[----:B-----5:R1:W-:Y:S01]  /*24bd0*/  @!P0 STS.128 [R0+0x388d0], R4 ;  /* 0x0388d00400008388 */ /* 0x0203e20000000c00 */
[----:B------:R-:W-:Y:S06]  /*24be0*/  BAR.ARV 0x5, 0x180 ;  /* 0x0146000000007b1d */ /* 0x000fec0000002000 */
.L_x_570:
[----:B-1----:R-:W2:Y:S01]  /*24bf0*/  LDL R0, [R1+0xc] ;  /* 0x00000c0001007983 */ /* 0x002ea20000100800 */
[----:B------:R-:W-:Y:S02]  /*24c00*/  ULDC UR4, c[0x0][0xc14] ;  /* 0x0003050000047ab9 */ /* 0x000fe40000000800 */
[----:B--2---:R-:W-:-:S13]  /*24c10*/  ISETP.GE.AND P0, PT, R0, UR4, PT ;  /* 0x0000000400007c0c */ /* 0x004fda000bf06270 */
[----:B------:R-:W-:Y:S05]  /*24c20*/  @!P0 BRA `(.L_x_582) ;  /* 0xffffffa000f88947 */ /* 0x000fea000383ffff */
[----:B------:R-:W-:Y:S05]  /*24c30*/  BSYNC B7 ;  /* 0x0000000000077941 */ /* 0x000fea0003800000 */
.L_x_480:
[----:B0-----:R-:W2:Y:S01]  /*24c40*/  LDL.LU R0, [R1+0x58] ;  /* 0x0000580001007983 */ /* 0x001ea20000300800 */
[----:B------:R-:W-:Y:S01]  /*24c50*/  BSSY B0, `(.L_x_583) ;  /* 0x000000b000007945 */ /* 0x000fe20003800000 */
[----:B-1----:R-:W0:Y:S01]  /*24c60*/  S2R R5, SR_CgaCtaId ;  /* 0x0000000000057919 */ /* 0x002e220000008800 */
        /* <DEDUP_REMOVED lines=9> */
.L_x_744:
[----:B------:R-:W-:Y:S05]  /*24d00*/  BSYNC B0 ;  /* 0x0000000000007941 */ /* 0x000fea0003800000 */
.L_x_583:
[----:B------:R-:W-:-:S03]  /*24d10*/  UMOV UR4, 0xffffffff ;  /* 0xffffffff00047882 */ /* 0x000fc60000000000 */
[----:B------:R-:W-:Y:S05]  /*24d20*/  BRA.DIV UR4, `(.L_x_585) ;  /* 0x0000003e04707947 */ /* 0x000fea000b800000 */
[----:B------:R-:W1:Y:S02]  /*24d30*/  S2R R2, SR_TID.X ;  /* 0x0000000000027919 */ /* 0x000e640000002100 */
[----:B-1----:R-:W-:-:S04]  /*24d40*/  SHF.R.U32.HI R2, RZ, 0x5, R2 ;  /* 0x00000005ff027819 */ /* 0x002fc80000011602 */
[----:B------:R-:W-:-:S05]  /*24d50*/  LOP3.LUT R2, R2, 0x3, RZ, 0xc0, !PT ;  /* 0x0000000302027812 */ /* 0x000fca00078ec0ff */
[----:B------:R1:W2:Y:S02]  /*24d60*/  SHFL.IDX PT, R14, R2, RZ, 0x1f ;  /* 0x00001fff020e7589 */ /* 0x0002a400000e0000 */
.L_x_747:
[----:B--2---:R-:W-:-:S13]  /*24d70*/  ISETP.NE.AND P0, PT, R14, RZ, PT ;  /* 0x000000ff0e00720c */ /* 0x004fda0003f05270 */
[----:B------:R-:W-:Y:S05]  /*24d80*/  @P0 BRA `(.L_x_289) ;  /* 0x0000000000b00947 */ /* 0x000fea0003800000 */
[----:B------:R-:W-:-:S03]  /*24d90*/  UMOV UR4, 0xffffffff ;  /* 0xffffffff00047882 */ /* 0x000fc60000000000 */
[----:B------:R-:W-:Y:S05]  /*24da0*/  BRA.DIV UR4, `(.L_x_586) ;  /* 0x0000003e04847947 */ /* 0x000fea000b800000 */
[----:B------:R-:W-:-:S13]  /*24db0*/  ELECT P6, URZ, PT ;  /* 0x00000000003f782f */ /* 0x000fda00038c0000 */
.L_x_750:
[----:B------:R-:W-:Y:S05]  /*24dc0*/  @!P6 BRA `(.L_x_289) ;  /* 0x0000000000a0e947 */ /* 0x000fea0003800000 */
[----:B------:R-:W-:-:S06]  /*24dd0*/  ULOP3.LUT UR4, UR40, 0x2, URZ, 0xfc, !UPT ;  /* 0x0000000228047892 */ /* 0x000fcc000f8efc3f */
[----:B-1----:R-:W-:-:S04]  /*24de0*/  MOV R2, UR4 ;  /* 0x0000000400027c02 */ /* 0x002fc80008000f00 */
[----:B------:R-:W-:-:S13]  /*24df0*/  ISETP.NE.AND P0, PT, R2, 0x3, PT ;  /* 0x000000030200780c */ /* 0x000fda0003f05270 */
[----:B------:R-:W-:Y:S05]  /*24e00*/  @!P0 BRA `(.L_x_587) ;  /* 0x0000000000048947 */ /* 0x000fea0003800000 */
[----:B------:R-:W-:Y:S01]  /*24e10*/  BPT.TRAP 0x1 ;  /* 0x000000040000795c */ /* 0x000fe20000300000 */
.L_x_587:
[----:B0-----:R-:W2:Y:S04]  /*24e20*/  LDL R3, [R1+0x18] ;  /* 0x0000180001037983 */ /* 0x001ea80000100800 */
[----:B------:R-:W3:Y:S01]  /*24e30*/  LDL.LU R7, [R1+0x24] ;  /* 0x0000240001077983 */ /* 0x000ee20000300800 */
[----:B------:R-:W-:-:S04]  /*24e40*/  VIADD R2, R0, 0x38840 ;  /* 0x0003884000027836 */ /* 0x000fc80000000000 */
[C---:B--2---:R-:W-:Y:S01]  /*24e50*/  IMAD R6, R3.reuse, 0x8, R2 ;  /* 0x0000000803067824 */ /* 0x044fe200078e0202 */
[----:B------:R-:W-:Y:S02]  /*24e60*/  IADD3 R3, R3, 0x1, RZ ;  /* 0x0000000103037810 */ /* 0x000fe40007ffe0ff */
[----:B---3--:R-:W-:Y:S02]  /*24e70*/  SHF.L.U32 R5, R7, 0x1f, RZ ;  /* 0x0000001f07057819 */ /* 0x008fe400000006ff */
[C---:B------:R-:W-:Y:S02]  /*24e80*/  ISETP.NE.AND P2, PT, R3.reuse, 0x2, PT ;  /* 0x000000020300780c */ /* 0x040fe40003f45270 */
[----:B------:R-:W0:Y:S02]  /*24e90*/  SYNCS.PHASECHK.TRANS64.TRYWAIT P1, [R6+URZ], R5 ;  /* 0x00000005060075a7 */ /* 0x000e24000802017f */
[----:B------:R-:W-:Y:S02]  /*24ea0*/  SEL R4, RZ, 0x1, P2 ;  /* 0x00000001ff047807 */ /* 0x000fe40001000000 */
[----:B------:R-:W-:-:S02]  /*24eb0*/  SEL R3, R3, RZ, P2 ;  /* 0x000000ff03037207 */ /* 0x000fc40001000000 */
[----:B------:R-:W-:-:S03]  /*24ec0*/  LOP3.LUT R4, R7, R4, RZ, 0x3c, !PT ;  /* 0x0000000407047212 */ /* 0x000fc600078e3cff */
[----:B------:R-:W-:Y:S01]  /*24ed0*/  IMAD R7, R3, 0x8, R2 ;  /* 0x0000000803077824 */ /* 0x000fe200078e0202 */
[----:B------:R-:W-:Y:S01]  /*24ee0*/  SHF.L.U32 R2, R4, 0x1f, RZ ;  /* 0x0000001f04027819 */ /* 0x000fe200000006ff */
[----:B0-----:R-:W-:Y:S06]  /*24ef0*/  @!P1 BRA `(.L_x_588) ;  /* 0x0000003c00509947 */ /* 0x001fec0003800000 */
.L_x_751:
[----:B------:R-:W1:Y:S02]  /*24f00*/  SYNCS.PHASECHK.TRANS64.TRYWAIT P1, [R7+URZ], R2 ;  /* 0x00000002070075a7 */ /* 0x000e64000802017f */
[----:B-1----:R-:W-:Y:S05]  /*24f10*/  @!P1 BRA `(.L_x_589) ;  /* 0x0000003c005c9947 */ /* 0x002fea0003800000 */
.L_x_752:
[----:B------:R-:W-:Y:S05]  /*24f20*/  @!P0 BRA `(.L_x_590) ;  /* 0x0000000000048947 */ /* 0x000fea0003800000 */
[----:B------:R-:W-:Y:S01]  /*24f30*/  BPT.TRAP 0x1 ;  /* 0x000000040000795c */ /* 0x000fe20000300000 */
.L_x_590:
[----:B------:R-:W2:Y:S02]  /*24f40*/  LDL.LU R4, [R1+0x18] ;  /* 0x0000180001047983 */ /* 0x000ea40000300800 */
[----:B--2---:R-:W-:-:S04]  /*24f50*/  IMAD R4, R4, 0x8, R0 ;  /* 0x0000000804047824 */ /* 0x004fc800078e0200 */
[----:B------:R-:W2:Y:S02]  /*24f60*/  SYNCS.PHASECHK.TRANS64.TRYWAIT P1, [R4+URZ+0x38860], R5 ;  /* 0x03886005040075a7 */ /* 0x000ea4000802017f */
[----:B--2---:R-:W-:Y:S05]  /*24f70*/  @!P1 BRA `(.L_x_591) ;  /* 0x0000003c00589947 */ /* 0x004fea0003800000 */
.L_x_753:
[----:B------:R-:W-:Y:S05]  /*24f80*/  @!P0 BRA `(.L_x_592) ;  /* 0x0000000000048947 */ /* 0x000fea0003800000 */
[----:B------:R-:W-:Y:S01]  /*24f90*/  BPT.TRAP 0x1 ;  /* 0x000000040000795c */ /* 0x000fe20000300000 */
.L_x_592:
[----:B------:R-:W-:-:S04]  /*24fa0*/  LEA R3, R3, R0, 0x3 ;  /* 0x0000000003037211 */ /* 0x000fc800078e18ff */
[----:B------:R-:W3:Y:S02]  /*24fb0*/  SYNCS.PHASECHK.TRANS64.TRYWAIT P1, [R3+URZ+0x38860], R2 ;  /* 0x03886002030075a7 */ /* 0x000ee4000802017f */
[----:B---3--:R-:W-:Y:S05]  /*24fc0*/  @!P1 BRA `(.L_x_593) ;  /* 0x0000003c00589947 */ /* 0x008fea0003800000 */
.L_x_754:
[----:B------:R-:W-:Y:S05]  /*24fd0*/  @!P0 BRA `(.L_x_594) ;  /* 0x0000000000048947 */ /* 0x000fea0003800000 */
[----:B------:R-:W-:Y:S01]  /*24fe0*/  BPT.TRAP 0x1 ;  /* 0x000000040000795c */ /* 0x000fe20000300000 */
.L_x_594:
[----:B------:R-:W4:Y:S02]  /*24ff0*/  SYNCS.PHASECHK.TRANS64.TRYWAIT P0, [R4+URZ+0x38880], R5 ;  /* 0x03888005040075a7 */ /* 0x000f24000800017f */
[----:B----4-:R-:W-:Y:S05]  /*25000*/  @!P0 BRA `(.L_x_595) ;  /* 0x0000003c005c8947 */ /* 0x010fea0003800000 */
.L_x_596:
[----:B------:R0:W0:Y:S02]  /*25010*/  SYNCS.PHASECHK.TRANS64.TRYWAIT P0, [R3+URZ+0x38880], R2 ;  /* 0x03888002030075a7 */ /* 0x000024000800017f */
[----:B0-----:R-:W-:Y:S05]  /*25020*/  @!P0 NANOSLEEP.SYNCS 0x989680 ;  /* 0x009896800000895d */ /* 0x001fea0003900000 */
[----:B------:R-:W0:Y:S02]  /*25030*/  @!P0 SYNCS.PHASECHK.TRANS64 P0, [R3+URZ+0x38880], R2 ;  /* 0x03888002030085a7 */ /* 0x000e24000800007f */
[----:B0-----:R-:W-:Y:S05]  /*25040*/  @!P0 BRA `(.L_x_596) ;  /* 0xfffffffc00f08947 */ /* 0x001fea000383ffff */
.L_x_289:
[----:B------:R-:W-:Y:S05]  /*25050*/  BSYNC B8 ;  /* 0x0000000000087941 */ /* 0x000fea0003800000 */
.L_x_286:
[----:B------:R-:W-:Y:S05]  /*25060*/  EXIT ;  /* 0x000000000000794d */ /* 0x000fea0003800000 */
.L_x_311:
[----:B0-----:R0:W1:Y:S02]  /*25070*/  SYNCS.PHASECHK.TRANS64.TRYWAIT P6, [R109+URZ+0x38890], R124 ;  /* 0x0388907c6d0075a7 */ /* 0x00106400080c017f */
[----:B-1----:R-:W-:Y:S05]  /*25080*/  @!P6 NANOSLEEP.SYNCS 0x989680 ;  /* 0x009896800000e95d */ /* 0x002fea0003900000 */
[----:B------:R-:W1:Y:S02]  /*25090*/  @!P6 SYNCS.PHASECHK.TRANS64 P6, [R109+URZ+0x38890], R124 ;  /* 0x0388907c6d00e5a7 */ /* 0x000e6400080c007f */
[----:B-1----:R-:W-:Y:S05]  /*250a0*/  @!P6 BRA `(.L_x_311) ;  /* 0xfffffffc00f0e947 */ /* 0x002fea000383ffff */
[----:B------:R-:W-:Y:S05]  /*250b0*/  BRA `(.L_x_597) ;  /* 0xfffffddc00747947 */ /* 0x000fea000383ffff */
.L_x_345:
[----:B0-----:R0:W1:Y:S02]  /*250c0*/  SYNCS.PHASECHK.TRANS64.TRYWAIT P3, [R109+URZ+0x38890], R124 ;  /* 0x0388907c6d0075a7 */ /* 0x001064000806017f */
[----:B-1----:R-:W-:Y:S05]  /*250d0*/  @!P3 NANOSLEEP.SYNCS 0x989680 ;  /* 0x009896800000b95d */ /* 0x002fea0003900000 */
[----:B------:R-:W1:Y:S02]  /*250e0*/  @!P3 SYNCS.PHASECHK.TRANS64 P3, [R109+URZ+0x38890], R124 ;  /* 0x0388907c6d00b5a7 */ /* 0x000e64000806007f */
[----:B-1----:R-:W-:Y:S05]  /*250f0*/  @!P3 BRA `(.L_x_345) ;  /* 0xfffffffc00f0b947 */ /* 0x002fea000383ffff */
[----:B------:R-:W-:Y:S05]  /*25100*/  BRA `(.L_x_598) ;  /* 0xfffffe2000347947 */ /* 0x000fea000383ffff */
.L_x_362:
[----:B0-----:R0:W1:Y:S02]  /*25110*/  SYNCS.PHASECHK.TRANS64.TRYWAIT P2, [R109+URZ+0x38890], R124 ;  /* 0x0388907c6d0075a7 */ /* 0x001064000804017f */
[----:B-1----:R-:W-:Y:S05]  /*25120*/  @!P2 NANOSLEEP.SYNCS 0x989680 ;  /* 0x009896800000a95d */ /* 0x002fea0003900000 */
[----:B------:R-:W1:Y:S02]  /*25130*/  @!P2 SYNCS.PHASECHK.TRANS64 P2, [R109+URZ+0x38890], R124 ;  /* 0x0388907c6d00a5a7 */ /* 0x000e64000804007f */
[----:B-1----:R-:W-:Y:S05]  /*25140*/  @!P2 BRA `(.L_x_362) ;  /* 0xfffffffc00f0a947 */ /* 0x002fea000383ffff */
[----:B------:R-:W-:Y:S05]  /*25150*/  BRA `(.L_x_599) ;  /* 0xfffffe6000c87947 */ /* 0x000fea000383ffff */
.L_x_372:
[----:B--2---:R2:W3:Y:S02]  /*25160*/  SYNCS.PHASECHK.TRANS64.TRYWAIT P3, [R109+URZ+0x388b0], R124 ;  /* 0x0388b07c6d0075a7 */ /* 0x0044e4000806017f */
[----:B---3--:R-:W-:Y:S05]  /*25170*/  @!P3 NANOSLEEP.SYNCS 0x989680 ;  /* 0x009896800000b95d */ /* 0x008fea0003900000 */
[----:B------:R-:W3:Y:S02]  /*25180*/  @!P3 SYNCS.PHASECHK.TRANS64 P3, [R109+URZ+0x388b0], R124 ;  /* 0x0388b07c6d00b5a7 */ /* 0x000ee4000806007f */
[----:B---3--:R-:W-:Y:S05]  /*25190*/  @!P3 BRA `(.L_x_372) ;  /* 0xfffffffc00f0b947 */ /* 0x008fea000383ffff */
[----:B------:R-:W-:Y:S05]  /*251a0*/  BRA `(.L_x_600) ;  /* 0xfffffe6800247947 */ /* 0x000fea000383ffff */
.L_x_384:
[----:B------:R-:W-:Y:S01]  /*251b0*/  BSSY B0, `(.L_x_601) ;  /* 0x0000007000007945 */ /* 0x000fe20003800000 */
[----:B------:R-:W-:Y:S01]  /*251c0*/  IMAD.MOV.U32 R12, RZ, RZ, RZ ;  /* 0x000000ffff0c7224 */ /* 0x000fe200078e00ff */
[----:B------:R-:W-:Y:S01]  /*251d0*/  MOV R15, 0xffffffff ;  /* 0xffffffff000f7802 */ /* 0x000fe20000000f00 */
[----:B------:R-:W-:-:S07]  /*251e0*/  IMAD.MOV.U32 R11, RZ, RZ, 0x1f ;  /* 0x0000001fff0b7424 */ /* 0x000fce00078e00ff */
[----:B-----5:R-:W-:Y:S05]  /*251f0*/  WARPSYNC.COLLECTIVE R15, `(.L_x_602) ;  /* 0x000000000f087348 */ /* 0x020fea0003c00000 */
[----:B------:R0:W1:Y:S02]  /*25200*/  SHFL.IDX P6, R14, R13, R12, R11 ;  /* 0x0000000c0d0e7389 */ /* 0x00006400000c000b */
[----:B01---5:R-:W-:Y:S01]  /*25210*/  ENDCOLLECTIVE ;  /* 0x000000000000791b */ /* 0x023fe20003800000 */
.L_x_602:
[----:B------:R-:W-:Y:S05]  /*25220*/  BSYNC B0 ;  /* 0x0000000000007941 */ /* 0x000fea0003800000 */
.L_x_601:
[----:B------:R1:W-:Y:S01]  /*25230*/  STL [R1+0x8], R14 ;  /* 0x0000080e01007387 */ /* 0x0003e20000100800 */
[----:B------:R-:W-:Y:S05]  /*25240*/  BRA `(.L_x_603) ;  /* 0xfffffe7400087947 */ /* 0x000fea000383ffff */
.L_x_396:
[----:B------:R-:W-:Y:S01]  /*25250*/  BSSY B1, `(.L_x_604) ;  /* 0x0000008000017945 */ /* 0x000fe20003800000 */
[----:B------:R-:W-:Y:S01]  /*25260*/  IMAD.MOV.U32 R13, RZ, RZ, R26 ;  /* 0x000000ffff0d7224 */ /* 0x000fe200078e001a */
[----:B------:R-:W-:Y:S01]  /*25270*/  MOV R11, 0x181f ;  /* 0x0000181f000b7802 */ /* 0x000fe20000000f00 */
[----:B------:R-:W-:Y:S02]  /*25280*/  IMAD.MOV.U32 R12, RZ, RZ, RZ ;  /* 0x000000ffff0c7224 */ /* 0x000fe400078e00ff */
[----:B------:R-:W-:-:S07]  /*25290*/  IMAD.MOV.U32 R15, RZ, RZ, -0x1 ;  /* 0xffffffffff0f7424 */ /* 0x000fce00078e00ff */
[----:B0-----:R-:W-:Y:S05]  /*252a0*/  WARPSYNC.COLLECTIVE R15, `(.L_x_605) ;  /* 0x000000000f087348 */ /* 0x001fea0003c00000 */
[----:B------:R1:W2:Y:S02]  /*252b0*/  SHFL.IDX P6, R14, R13, R12, R11 ;  /* 0x0000000c0d0e7389 */ /* 0x0002a400000c000b */
[----:B012---:R-:W-:Y:S01]  /*252c0*/  ENDCOLLECTIVE ;  /* 0x000000000000791b */ /* 0x007fe20003800000 */
.L_x_605:
[----:B------:R-:W-:Y:S05]  /*252d0*/  BSYNC B1 ;  /* 0x0000000000017941 */ /* 0x000fea0003800000 */
.L_x_604:
[----:B------:R-:W-:Y:S05]  /*252e0*/  BRA `(.L_x_606) ;  /* 0xfffffe7c00707947 */ /* 0x000fea000383ffff */
.L_x_397:
[----:B------:R-:W-:Y:S01]  /*252f0*/  BSSY B1, `(.L_x_607) ;  /* 0x0000008000017945 */ /* 0x000fe20003800000 */
[----:B------:R-:W-:Y:S01]  /*25300*/  IMAD.MOV.U32 R13, RZ, RZ, R24 ;  /* 0x000000ffff0d7224 */ /* 0x000fe200078e0018 */
[----:B------:R-:W-:Y:S01]  /*25310*/  MOV R12, RZ ;  /* 0x000000ff000c7202 */ /* 0x000fe20000000f00 */
[----:B------:R-:W-:Y:S02]  /*25320*/  IMAD.MOV.U32 R11, RZ, RZ, 0x181f ;  /* 0x0000181fff0b7424 */ /* 0x000fe400078e00ff */
[----:B------:R-:W-:-:S07]  /*25330*/  IMAD.MOV.U32 R15, RZ, RZ, -0x1 ;  /* 0xffffffffff0f7424 */ /* 0x000fce00078e00ff */
[----:B0-----:R-:W-:Y:S05]  /*25340*/  WARPSYNC.COLLECTIVE R15, `(.L_x_608) ;  /* 0x000000000f087348 */ /* 0x001fea0003c00000 */
[----:B------:R1:W2:Y:S02]  /*25350*/  SHFL.IDX P6, R14, R13, R12, R11 ;  /* 0x0000000c0d0e7389 */ /* 0x0002a400000c000b */
[----:B012---:R-:W-:Y:S01]  /*25360*/  ENDCOLLECTIVE ;  /* 0x000000000000791b */ /* 0x007fe20003800000 */
.L_x_608:
[----:B------:R-:W-:Y:S05]  /*25370*/  BSYNC B1 ;  /* 0x0000000000017941 */ /* 0x000fea0003800000 */
.L_x_607:
[----:B------:R-:W-:Y:S05]  /*25380*/  BRA `(.L_x_609) ;  /* 0xfffffe7c00507947 */ /* 0x000fea000383ffff */
.L_x_398:
[----:B------:R-:W-:Y:S01]  /*25390*/  BSSY B1, `(.L_x_610) ;  /* 0x0000008000017945 */ /* 0x000fe20003800000 */
[----:B------:R-:W-:Y:S01]  /*253a0*/  MOV R13, R27 ;  /* 0x0000001b000d7202 */ /* 0x000fe20000000f00 */
[----:B------:R-:W-:Y:S01]  /*253b0*/  IMAD.MOV.U32 R12, RZ, RZ, RZ ;  /* 0x000000ffff0c7224 */ /* 0x000fe200078e00ff */
[----:B------:R-:W-:Y:S01]  /*253c0*/  MOV R15, 0xffffffff ;  /* 0xffffffff000f7802 */ /* 0x000fe20000000f00 */
[----:B------:R-:W-:-:S07]  /*253d0*/  IMAD.MOV.U32 R11, RZ, RZ, 0x181f ;  /* 0x0000181fff0b7424 */ /* 0x000fce00078e00ff */
[----:B0-----:R-:W-:Y:S05]  /*253e0*/  WARPSYNC.COLLECTIVE R15, `(.L_x_611) ;  /* 0x000000000f087348 */ /* 0x001fea0003c00000 */
[----:B------:R1:W2:Y:S02]  /*253f0*/  SHFL.IDX P6, R14, R13, R12, R11 ;  /* 0x0000000c0d0e7389 */ /* 0x0002a400000c000b */
[----:B012---:R-:W-:Y:S01]  /*25400*/  ENDCOLLECTIVE ;  /* 0x000000000000791b */ /* 0x007fe20003800000 */
.L_x_611:
[----:B------:R-:W-:Y:S05]  /*25410*/  BSYNC B1 ;  /* 0x0000000000017941 */ /* 0x000fea0003800000 */
.L_x_610:
[----:B------:R-:W-:Y:S05]  /*25420*/  BRA `(.L_x_612) ;  /* 0xfffffe7c00307947 */ /* 0x000fea000383ffff */
.L_x_399:
        /* <DEDUP_REMOVED lines=8> */
.L_x_614:
[----:B------:R-:W-:Y:S05]  /*254b0*/  BSYNC B1 ;  /* 0x0000000000017941 */ /* 0x000fea0003800000 */
.L_x_613:
[----:B------:R-:W-:Y:S05]  /*254c0*/  BRA `(.L_x_615) ;  /* 0xfffffe7c00107947 */ /* 0x000fea000383ffff */
.L_x_401:
[----:B-1----:R1:W2:Y:S02]  /*254d0*/  SYNCS.PHASECHK.TRANS64.TRYWAIT P0, [R19+URZ+0x38800], R14 ;  /* 0x0388000e130075a7 */ /* 0x0022a4000800017f */
[----:B--2---:R-:W-:Y:S05]  /*254e0*/  @!P0 NANOSLEEP.SYNCS 0x989680 ;  /* 0x009896800000895d */ /* 0x004fea0003900000 */
[----:B------:R-:W2:Y:S02]  /*254f0*/  @!P0 SYNCS.PHASECHK.TRANS64 P0, [R19+URZ+0x38800], R14 ;  /* 0x0388000e130085a7 */ /* 0x000ea4000800007f */
[----:B--2---:R-:W-:Y:S05]  /*25500*/  @!P0 BRA `(.L_x_401) ;  /* 0xfffffffc00f08947 */ /* 0x004fea000383ffff */
[----:B------:R-:W-:Y:S05]  /*25510*/  BRA `(.L_x_616) ;  /* 0xfffffe7c00e87947 */ /* 0x000fea000383ffff */
.L_x_417:
[----:B------:R-:W-:Y:S01]  /*25520*/  BSSY B1, `(.L_x_617) ;  /* 0x0000008000017945 */ /* 0x000fe20003800000 */
[----:B------:R-:W-:Y:S01]  /*25530*/  IMAD.MOV.U32 R13, RZ, RZ, R26 ;  /* 0x000000ffff0d7224 */ /* 0x000fe200078e001a */
[----:B------:R-:W-:Y:S01]  /*25540*/  MOV R12, RZ ;  /* 0x000000ff000c7202 */ /* 0x000fe20000000f00 */
[----:B------:R-:W-:Y:S02]  /*25550*/  IMAD.MOV.U32 R11, RZ, RZ, 0x181f ;  /* 0x0000181fff0b7424 */ /* 0x000fe400078e00ff */
[----:B------:R-:W-:-:S07]  /*25560*/  IMAD.MOV.U32 R15, RZ, RZ, -0x1 ;  /* 0xffffffffff0f7424 */ /* 0x000fce00078e00ff */
[----:B0----5:R-:W-:Y:S05]  /*25570*/  WARPSYNC.COLLECTIVE R15, `(.L_x_618) ;  /* 0x000000000f087348 */ /* 0x021fea0003c00000 */
[----:B------:R1:W2:Y:S02]  /*25580*/  SHFL.IDX P6, R14, R13, R12, R11 ;  /* 0x0000000c0d0e7389 */ /* 0x0002a400000c000b */
[----:B012--5:R-:W-:Y:S01]  /*25590*/  ENDCOLLECTIVE ;  /* 0x000000000000791b */ /* 0x027fe20003800000 */
.L_x_618:
[----:B------:R-:W-:Y:S05]  /*255a0*/  BSYNC B1 ;  /* 0x0000000000017941 */ /* 0x000fea0003800000 */
.L_x_617:
[----:B------:R-:W-:Y:S05]  /*255b0*/  BRA `(.L_x_619) ;  /* 0xfffffeac00f47947 */ /* 0x000fea000383ffff */
.L_x_418:
[----:B------:R-:W-:Y:S01]  /*255c0*/  BSSY B1, `(.L_x_620) ;  /* 0x0000008000017945 */ /* 0x000fe20003800000 */
[----:B------:R-:W-:Y:S01]  /*255d0*/  MOV R13, R24 ;  /* 0x00000018000d7202 */ /* 0x000fe20000000f00 */
[----:B------:R-:W-:Y:S01]  /*255e0*/  IMAD.MOV.U32 R12, RZ, RZ, RZ ;  /* 0x000000ffff0c7224 */ /* 0x000fe200078e00ff */
[----:B------:R-:W-:Y:S01]  /*255f0*/  MOV R15, 0xffffffff ;  /* 0xffffffff000f7802 */ /* 0x000fe20000000f00 */
[----:B------:R-:W-:-:S07]  /*25600*/  IMAD.MOV.U32 R11, RZ, RZ, 0x181f ;  /* 0x0000181fff0b7424 */ /* 0x000fce00078e00ff */
[----:B0----5:R-:W-:Y:S05]  /*25610*/  WARPSYNC.COLLECTIVE R15, `(.L_x_621) ;  /* 0x000000000f087348 */ /* 0x021fea0003c00000 */
[----:B------:R1:W2:Y:S02]  /*25620*/  SHFL.IDX P6, R14, R13, R12, R11 ;  /* 0x0000000c0d0e7389 */ /* 0x0002a400000c000b */
[----:B012--5:R-:W-:Y:S01]  /*25630*/  ENDCOLLECTIVE ;  /* 0x000000000000791b */ /* 0x027fe20003800000 */
.L_x_621:
[----:B------:R-:W-:Y:S05]  /*25640*/  BSYNC B1 ;  /* 0x0000000000017941 */ /* 0x000fea0003800000 */
.L_x_620:
[----:B------:R-:W-:Y:S05]  /*25650*/  BRA `(.L_x_622) ;  /* 0xfffffeac00d47947 */ /* 0x000fea000383ffff */
.L_x_419:
[----:B------:R-:W-:Y:S01]  /*25660*/  BSSY B1, `(.L_x_623) ;  /* 0x0000008000017945 */ /* 0x000fe20003800000 */
[----:B------:R-:W-:Y:S01]  /*25670*/  IMAD.MOV.U32 R13, RZ, RZ, R27 ;  /* 0x000000ffff0d7224 */ /* 0x000fe200078e001b */
[----:B------:R-:W-:Y:S01]  /*25680*/  MOV R11, 0x181f ;  /* 0x0000181f000b7802 */ /* 0x000fe20000000f00 */
[----:B------:R-:W-:Y:S02]  /*25690*/  IMAD.MOV.U32 R12, RZ, RZ, RZ ;  /* 0x000000ffff0c7224 */ /* 0x000fe400078e00ff */
[----:B------:R-:W-:-:S07]  /*256a0*/  IMAD.MOV.U32 R15, RZ, RZ, -0x1 ;  /* 0xffffffffff0f7424 */ /* 0x000fce00078e00ff */
[----:B0----5:R-:W-:Y:S05]  /*256b0*/  WARPSYNC.COLLECTIVE R15, `(.L_x_624) ;  /* 0x000000000f087348 */ /* 0x021fea0003c00000 */
[----:B------:R1:W2:Y:S02]  /*256c0*/  SHFL.IDX P6, R14, R13, R12, R11 ;  /* 0x0000000c0d0e7389 */ /* 0x0002a400000c000b */
[----:B012--5:R-:W-:Y:S01]  /*256d0*/  ENDCOLLECTIVE ;  /* 0x000000000000791b */ /* 0x027fe20003800000 */
.L_x_624:
[----:B------:R-:W-:Y:S05]  /*256e0*/  BSYNC B1 ;  /* 0x0000000000017941 */ /* 0x000fea0003800000 */
.L_x_623:
[----:B------:R-:W-:Y:S05]  /*256f0*/  BRA `(.L_x_625) ;  /* 0xfffffeac00b47947 */ /* 0x000fea000383ffff */
.L_x_420:
        /* <DEDUP_REMOVED lines=8> */
.L_x_627:
[----:B------:R-:W-:Y:S05]  /*25780*/  BSYNC B1 ;  /* 0x0000000000017941 */ /* 0x000fea0003800000 */
.L_x_626:
[----:B------:R-:W-:Y:S05]  /*25790*/  BRA `(.L_x_628) ;  /* 0xfffffeac00947947 */ /* 0x000fea000383ffff */
.L_x_422:
[----:B-1----:R1:W2:Y:S02]  /*257a0*/  SYNCS.PHASECHK.TRANS64.TRYWAIT P4, [R19+URZ+0x38800], R20 ;  /* 0x03880014130075a7 */ /* 0x0022a4000808017f */
[----:B--2---:R-:W-:Y:S05]  /*257b0*/  @!P4 NANOSLEEP.SYNCS 0x989680 ;  /* 0x009896800000c95d */ /* 0x004fea0003900000 */
[----:B------:R-:W2:Y:S02]  /*257c0*/  @!P4 SYNCS.PHASECHK.TRANS64 P4, [R19+URZ+0x38800], R20 ;  /* 0x038800141300c5a7 */ /* 0x000ea4000808007f */
[----:B--2---:R-:W-:Y:S05]  /*257d0*/  @!P4 BRA `(.L_x_422) ;  /* 0xfffffffc00f0c947 */ /* 0x004fea000383ffff */
[----:B------:R-:W-:Y:S05]  /*257e0*/  BRA `(.L_x_629) ;  /* 0xfffffeb000987947 */ /* 0x000fea000383ffff */
.L_x_432:
[----:B-1----:R1:W2:Y:S02]  /*257f0*/  SYNCS.PHASECHK.TRANS64.TRYWAIT P1, [R0+URZ+0x38830], R3 ;  /* 0x03883003000075a7 */ /* 0x0022a4000802017f */
[----:B--2---:R-:W-:Y:S05]  /*25800*/  @!P1 NANOSLEEP.SYNCS 0x989680 ;  /* 0x009896800000995d */ /* 0x004fea0003900000 */
[----:B------:R-:W2:Y:S02]  /*25810*/  @!P1 SYNCS.PHASECHK.TRANS64 P1, [R0+URZ+0x38830], R3 ;  /* 0x03883003000095a7 */ /* 0x000ea4000802007f */
[----:B--2---:R-:W-:Y:S05]  /*25820*/  @!P1 BRA `(.L_x_432) ;  /* 0xfffffffc00f09947 */ /* 0x004fea000383ffff */
[----:B------:R-:W-:Y:S05]  /*25830*/  BRA `(.L_x_431) ;  /* 0xfffffee4004c7947 */ /* 0x000fea000383ffff */
.L_x_438:
[----:B-1----:R1:W2:Y:S02]  /*25840*/  SYNCS.PHASECHK.TRANS64.TRYWAIT P2, [R6+URZ+0x38830], R5 ;  /* 0x03883005060075a7 */ /* 0x0022a4000804017f */
[----:B--2---:R-:W-:Y:S05]  /*25850*/  @!P2 NANOSLEEP.SYNCS 0x989680 ;  /* 0x009896800000a95d */ /* 0x004fea0003900000 */
[----:B------:R-:W2:Y:S02]  /*25860*/  @!P2 SYNCS.PHASECHK.TRANS64 P2, [R6+URZ+0x38830], R5 ;  /* 0x038830050600a5a7 */ /* 0x000ea4000804007f */
[----:B--2---:R-:W-:Y:S05]  /*25870*/  @!P2 BRA `(.L_x_438) ;  /* 0xfffffffc00f0a947 */ /* 0x004fea000383ffff */
[----:B------:R-:W-:Y:S05]  /*25880*/  BRA `(.L_x_437) ;  /* 0xffffff18003c7947 */ /* 0x000fea000383ffff */
.L_x_442:
[----:B-1----:R1:W2:Y:S02]  /*25890*/  SYNCS.PHASECHK.TRANS64.TRYWAIT P1, [R5+URZ+0x38850], R4 ;  /* 0x03885004050075a7 */ /* 0x0022a4000802017f */
[----:B--2---:R-:W-:Y:S05]  /*258a0*/  @!P1 NANOSLEEP.SYNCS 0x989680 ;  /* 0x009896800000995d */ /* 0x004fea0003900000 */
[----:B------:R-:W2:Y:S02]  /*258b0*/  @!P1 SYNCS.PHASECHK.TRANS64 P1, [R5+URZ+0x38850], R4 ;  /* 0x03885004050095a7 */ /* 0x000ea4000802007f */
[----:B--2---:R-:W-:Y:S05]  /*258c0*/  @!P1 BRA `(.L_x_442) ;  /* 0xfffffffc00f09947 */ /* 0x004fea000383ffff */
[----:B------:R-:W-:Y:S05]  /*258d0*/  BRA `(.L_x_439) ;  /* 0xffffff1c00487947 */ /* 0x000fea000383ffff */
.L_x_448:
[----:B-1----:R1:W2:Y:S02]  /*258e0*/  SYNCS.PHASECHK.TRANS64.TRYWAIT P1, [R6+URZ+0x38850], R5 ;  /* 0x03885005060075a7 */ /* 0x0022a4000802017f */
[----:B--2---:R-:W-:Y:S05]  /*258f0*/  @!P1 NANOSLEEP.SYNCS 0x989680 ;  /* 0x009896800000995d */ /* 0x004fea0003900000 */
[----:B------:R-:W2:Y:S02]  /*25900*/  @!P1 SYNCS.PHASECHK.TRANS64 P1, [R6+URZ+0x38850], R5 ;  /* 0x03885005060095a7 */ /* 0x000ea4000802007f */
[----:B--2---:R-:W-:Y:S05]  /*25910*/  @!P1 BRA `(.L_x_448) ;  /* 0xfffffffc00f09947 */ /* 0x004fea000383ffff */
[----:B------:R-:W-:Y:S05]  /*25920*/  BRA `(.L_x_447) ;  /* 0xffffff44002c7947 */ /* 0x000fea000383ffff */
.L_x_452:
        /* <DEDUP_REMOVED lines=12> */
[----:B------:R-:W-:Y:S01]  /*259f0*/  SEL R68, R11, R6, P0 ;  /* 0x000000060b447207 */ /* 0x000fe20000000000 */
[----:B------:R-:W-:Y:S01]  /*25a00*/  IMAD.MOV.U32 R11, RZ, RZ, 0x1c1f ;  /* 0x00001c1fff0b7424 */ /* 0x000fe200078e00ff */
[----:B------:R-:W-:Y:S01]  /*25a10*/  SEL R70, R15, R70, P0 ;  /* 0x000000460f467207 */ /* 0x000fe20000000000 */
[----:B------:R-:W-:Y:S01]  /*25a20*/  IMAD.MOV.U32 R15, RZ, RZ, -0x1 ;  /* 0xffffffffff0f7424 */ /* 0x000fe200078e00ff */
[----:B------:R-:W-:Y:S02]  /*25a30*/  MOV R12, R2 ;  /* 0x00000002000c7202 */ /* 0x000fe40000000f00 */
[----:B------:R-:W-:Y:S02]  /*25a40*/  SEL R53, R62, R55, P0 ;  /* 0x000000373e357207 */ /* 0x000fe40000000000 */
[----:B------:R-:W-:-:S07]  /*25a50*/  SEL R62, R55, R62, P0 ;  /* 0x0000003e373e7207 */ /* 0x000fce0000000000 */
[----:B------:R-:W-:Y:S05]  /*25a60*/  WARPSYNC.COLLECTIVE R15, `(.L_x_630) ;  /* 0x000000000f087348 */ /* 0x000fea0003c00000 */
[----:B------:R0:W1:Y:S02]  /*25a70*/  SHFL.IDX P6, R14, R13, R12, R11 ;  /* 0x0000000c0d0e7389 */ /* 0x00006400000c000b */
[----:B01----:R-:W-:Y:S01]  /*25a80*/  ENDCOLLECTIVE ;  /* 0x000000000000791b */ /* 0x003fe20003800000 */
.L_x_630:
[----:B------:R-:W-:Y:S02]  /*25a90*/  SEL R55, R0, R7, P0 ;  /* 0x0000000700377207 */ /* 0x000fe40000000000 */
[----:B------:R-:W-:Y:S02]  /*25aa0*/  SEL R64, R7, R0, P0 ;  /* 0x0000000007407207 */ /* 0x000fe40000000000 */
[----:B------:R-:W-:Y:S02]  /*25ab0*/  LOP3.LUT R7, R2, 0x2, RZ, 0x3c, !PT ;  /* 0x0000000202077812 */ /* 0x000fe400078e3cff */
[----:B------:R-:W-:Y:S02]  /*25ac0*/  SEL R59, R66, R9, P0 ;  /* 0x00000009423b7207 */ /* 0x000fe40000000000 */
[----:B------:R-:W-:Y:S02]  /*25ad0*/  SEL R66, R9, R66, P0 ;  /* 0x0000004209427207 */ /* 0x000fe40000000000 */
[----:B------:R-:W-:-:S02]  /*25ae0*/  SEL R65, R10, R67, P0 ;  /* 0x000000430a417207 */ /* 0x000fc40000000000 */
[----:B------:R-:W-:Y:S01]  /*25af0*/  SEL R76, R67, R10, P0 ;  /* 0x0000000a434c7207 */ /* 0x000fe20000000000 */
[----:B------:R-:W-:Y:S01]  /*25b00*/  IMAD.MOV.U32 R13, RZ, RZ, R4 ;  /* 0x000000ffff0d7224 */ /* 0x000fe200078e0004 */
[----:B------:R-:W-:Y:S01]  /*25b10*/  SEL R69, R26, R75, P0 ;  /* 0x0000004b1a457207 */ /* 0x000fe20000000000 */
[----:B------:R-:W-:Y:S01]  /*25b20*/  IMAD.MOV.U32 R12, RZ, RZ, R7 ;  /* 0x000000ffff0c7224 */ /* 0x000fe200078e0007 */
[----:B------:R-:W-:Y:S02]  /*25b30*/  SEL R80, R75, R26, P0 ;  /* 0x0000001a4b507207 */ /* 0x000fe40000000000 */
[----:B------:R-:W-:Y:S02]  /*25b40*/  SEL R75, R34, R77, P0 ;  /* 0x0000004d224b7207 */ /* 0x000fe40000000000 */
[----:B------:R-:W-:Y:S02]  /*25b50*/  SEL R100, R77, R34, P0 ;  /* 0x000000224d647207 */ /* 0x000fe40000000000 */
[----:B------:R-:W-:-:S02]  /*25b60*/  SEL R31, R32, R33, P0 ;  /* 0x00000021201f7207 */ /* 0x000fc40000000000 */
[----:B------:R-:W-:-:S07]  /*25b70*/  MOV R6, R14 ;  /* 0x0000000e00067202 */ /* 0x000fce0000000f00 */
[----:B------:R-:W-:Y:S05]  /*25b80*/  WARPSYNC.COLLECTIVE R15, `(.L_x_631) ;  /* 0x000000000f087348 */ /* 0x000fea0003c00000 */
[----:B------:R0:W1:Y:S02]  /*25b90*/  SHFL.IDX P6, R14, R13, R12, R11 ;  /* 0x0000000c0d0e7389 */ /* 0x00006400000c000b */
[----:B01----:R-:W-:Y:S01]  /*25ba0*/  ENDCOLLECTIVE ;  /* 0x000000000000791b */ /* 0x003fe20003800000 */
.L_x_631:
[----:B------:R-:W-:Y:S02]  /*25bb0*/  SEL R32, R33, R32, P0 ;  /* 0x0000002021207207 */ /* 0x000fe40000000000 */
[----:B------:R-:W-:Y:S02]  /*25bc0*/  SEL R67, R78, R71, P0 ;  /* 0x000000474e437207 */ /* 0x000fe40000000000 */
[----:B------:R-:W-:Y:S02]  /*25bd0*/  SEL R78, R71, R78, P0 ;  /* 0x0000004e474e7207 */ /* 0x000fe40000000000 */
        /* <DEDUP_REMOVED lines=15> */
.L_x_632:
        /* <DEDUP_REMOVED lines=18> */
.L_x_633:
        /* <DEDUP_REMOVED lines=18> */
.L_x_634:
[----:B------:R-:W-:Y:S02]  /*25f10*/  SEL R6, R9, R6, P0 ;  /* 0x0000000609067207 */ /* 0x000fe40000000000 */
[----:B------:R-:W-:Y:S02]  /*25f20*/  SEL R8, R10, R21, P0 ;  /* 0x000000150a087207 */ /* 0x000fe40000000000 */
[----:B------:R-:W-:Y:S01]  /*25f30*/  SEL R10, R21, R10, P0 ;  /* 0x0000000a150a7207 */ /* 0x000fe20000000000 */
[----:B------:R-:W-:Y:S02]  /*25f40*/  IMAD.MOV.U32 R13, RZ, RZ, R20 ;  /* 0x000000ffff0d7224 */ /* 0x000fe400078e0014 */
[----:B------:R-:W-:Y:S01]  /*25f50*/  IMAD.MOV.U32 R12, RZ, RZ, R7 ;  /* 0x000000ffff0c7224 */ /* 0x000fe200078e0007 */
[----:B------:R-:W-:-:S07]  /*25f60*/  MOV R26, R14 ;  /* 0x0000000e001a7202 */ /* 0x000fce0000000f00 */
[----:B------:R-:W-:Y:S05]  /*25f70*/  WARPSYNC.COLLECTIVE R15, `(.L_x_635) ;  /* 0x000000000f087348 */ /* 0x000fea0003c00000 */
[----:B------:R0:W1:Y:S02]  /*25f80*/  SHFL.IDX P6, R14, R13, R12, R11 ;  /* 0x0000000c0d0e7389 */ /* 0x00006400000c000b */
[----:B01----:R-:W-:Y:S01]  /*25f90*/  ENDCOLLECTIVE ;  /* 0x000000000000791b */ /* 0x003fe20003800000 */
.L_x_635:
[----:B------:R-:W-:Y:S02]  /*25fa0*/  IMAD.MOV.U32 R13, RZ, RZ, R27 ;  /* 0x000000ffff0d7224 */ /* 0x000fe400078e001b */
[----:B------:R-:W-:Y:S01]  /*25fb0*/  IMAD.MOV.U32 R12, RZ, RZ, R2 ;  /* 0x000000ffff0c7224 */ /* 0x000fe200078e0002 */
[----:B------:R-:W-:-:S07]  /*25fc0*/  MOV R25, R14 ;  /* 0x0000000e00197202 */ /* 0x000fce0000000f00 */
[----:B------:R-:W-:Y:S05]  /*25fd0*/  WARPSYNC.COLLECTIVE R15, `(.L_x_636) ;  /* 0x000000000f087348 */ /* 0x000fea0003c00000 */
[----:B------:R0:W1:Y:S02]  /*25fe0*/  SHFL.IDX P6, R14, R13, R12, R11 ;  /* 0x0000000c0d0e7389 */ /* 0x00006400000c000b */
[----:B01----:R-:W-:Y:S01]  /*25ff0*/  ENDCOLLECTIVE ;  /* 0x000000000000791b */ /* 0x003fe20003800000 */
.L_x_636:
[----:B------:R-:W-:Y:S01]  /*26000*/  IMAD.MOV.U32 R13, RZ, RZ, R24 ;  /* 0x000000ffff0d7224 */ /* 0x000fe200078e0018 */
[----:B------:R-:W-:Y:S01]  /*26010*/  SEL R24, R26, R25, P0 ;  /* 0x000000191a187207 */ /* 0x000fe20000000000 */
[----:B------:R-:W-:Y:S01]  /*26020*/  IMAD.MOV.U32 R12, RZ, RZ, R7 ;  /* 0x000000ffff0c7224 */ /* 0x000fe200078e0007 */
[----:B------:R-:W-:Y:S02]  /*26030*/  SEL R26, R25, R26, P0 ;  /* 0x0000001a191a7207 */ /* 0x000fe40000000000 */
[----:B------:R-:W-:-:S07]  /*26040*/  MOV R30, R14 ;  /* 0x0000000e001e7202 */ /* 0x000fce0000000f00 */
[----:B------:R-:W-:Y:S05]  /*26050*/  WARPSYNC.COLLECTIVE R15, `(.L_x_637) ;  /* 0x000000000f087348 */ /* 0x000fea0003c00000 */
[----:B------:R0:W1:Y:S02]  /*26060*/  SHFL.IDX P6, R14, R13, R12, R11 ;  /* 0x0000000c0d0e7389 */ /* 0x00006400000c000b */
[----:B01----:R-:W-:Y:S01]  /*26070*/  ENDCOLLECTIVE ;  /* 0x000000000000791b */ /* 0x003fe20003800000 */
.L_x_637:
[----:B------:R-:W-:Y:S02]  /*26080*/  IMAD.MOV.U32 R13, RZ, RZ, R29 ;  /* 0x000000ffff0d7224 */ /* 0x000fe400078e001d */
[----:B------:R-:W-:Y:S01]  /*26090*/  IMAD.MOV.U32 R12, RZ, RZ, R2 ;  /* 0x000000ffff0c7224 */ /* 0x000fe200078e0002 */
[----:B------:R-:W-:-:S07]  /*260a0*/  MOV R27, R14 ;  /* 0x0000000e001b7202 */ /* 0x000fce0000000f00 */
[----:B------:R-:W-:Y:S05]  /*260b0*/  WARPSYNC.COLLECTIVE R15, `(.L_x_638) ;  /* 0x000000000f087348 */ /* 0x000fea0003c00000 */
[----:B------:R0:W1:Y:S02]  /*260c0*/  SHFL.IDX P6, R14, R13, R12, R11 ;  /* 0x0000000c0d0e7389 */ /* 0x00006400000c000b */
[----:B01----:R-:W-:Y:S01]  /*260d0*/  ENDCOLLECTIVE ;  /* 0x000000000000791b */ /* 0x003fe20003800000 */
.L_x_638:
        /* <DEDUP_REMOVED lines=8> */
.L_x_639:
[----:B------:R-:W-:Y:S02]  /*26160*/  IMAD.MOV.U32 R13, RZ, RZ, R31 ;  /* 0x000000ffff0d7224 */ /* 0x000fe400078e001f */
[----:B------:R-:W-:Y:S01]  /*26170*/  IMAD.MOV.U32 R12, RZ, RZ, R2 ;  /* 0x000000ffff0c7224 */ /* 0x000fe200078e0002 */
[----:B------:R-:W-:-:S07]  /*26180*/  MOV R29, R14 ;  /* 0x0000000e001d7202 */ /* 0x000fce0000000f00 */
[----:B------:R-:W-:Y:S05]  /*26190*/  WARPSYNC.COLLECTIVE R15, `(.L_x_640) ;  /* 0x000000000f087348 */ /* 0x000fea0003c00000 */
[----:B------:R0:W1:Y:S02]  /*261a0*/  SHFL.IDX P6, R14, R13, R12, R11 ;  /* 0x0000000c0d0e7389 */ /* 0x00006400000c000b */
[----:B01----:R-:W-:Y:S01]  /*261b0*/  ENDCOLLECTIVE ;  /* 0x000000000000791b */ /* 0x003fe20003800000 */
.L_x_640:
        /* <DEDUP_REMOVED lines=8> */
.L_x_641:
[----:B------:R-:W-:Y:S02]  /*26240*/  IMAD.MOV.U32 R13, RZ, RZ, R33 ;  /* 0x000000ffff0d7224 */ /* 0x000fe400078e0021 */
[----:B------:R-:W-:Y:S01]  /*26250*/  IMAD.MOV.U32 R12, RZ, RZ, R2 ;  /* 0x000000ffff0c7224 */ /* 0x000fe200078e0002 */
[----:B------:R-:W-:-:S07]  /*26260*/  MOV R31, R14 ;  /* 0x0000000e001f7202 */ /* 0x000fce0000000f00 */
[----:B------:R-:W-:Y:S05]  /*26270*/  WARPSYNC.COLLECTIVE R15, `(.L_x_642) ;  /* 0x000000000f087348 */ /* 0x000fea0003c00000 */
[----:B------:R0:W1:Y:S02]  /*26280*/  SHFL.IDX P6, R14, R13, R12, R11 ;  /* 0x0000000c0d0e7389 */ /* 0x00006400000c000b */
[----:B01----:R-:W-:Y:S01]  /*26290*/  ENDCOLLECTIVE ;  /* 0x000000000000791b */ /* 0x003fe20003800000 */
.L_x_642:
        /* <DEDUP_REMOVED lines=8> */
.L_x_643:
[----:B------:R-:W-:Y:S02]  /*26320*/  IMAD.MOV.U32 R13, RZ, RZ, R35 ;  /* 0x000000ffff0d7224 */ /* 0x000fe400078e0023 */
[----:B------:R-:W-:Y:S01]  /*26330*/  IMAD.MOV.U32 R12, RZ, RZ, R2 ;  /* 0x000000ffff0c7224 */ /* 0x000fe200078e0002 */
[----:B------:R-:W-:-:S07]  /*26340*/  MOV R40, R14 ;  /* 0x0000000e00287202 */ /* 0x000fce0000000f00 */
[----:B------:R-:W-:Y:S05]  /*26350*/  WARPSYNC.COLLECTIVE R15, `(.L_x_644) ;  /* 0x000000000f087348 */ /* 0x000fea0003c00000 */
[----:B------:R0:W1:Y:S02]  /*26360*/  SHFL.IDX P6, R14, R13, R12, R11 ;  /* 0x0000000c0d0e7389 */ /* 0x00006400000c000b */
[----:B01----:R-:W-:Y:S01]  /*26370*/  ENDCOLLECTIVE ;  /* 0x000000000000791b */ /* 0x003fe20003800000 */
.L_x_644:
[----:B------:R-:W-:Y:S02]  /*26380*/  IMAD.MOV.U32 R13, RZ, RZ, R42 ;  /* 0x000000ffff0d7224 */ /* 0x000fe400078e002a */
[----:B------:R-:W-:Y:S01]  /*26390*/  IMAD.MOV.U32 R12, RZ, RZ, R7 ;  /* 0x000000ffff0c7224 */ /* 0x000fe200078e0007 */
[----:B------:R-:W-:-:S07]  /*263a0*/  MOV R35, R14 ;  /* 0x0000000e00237202 */ /* 0x000fce0000000f00 */
[----:B------:R-:W-:Y:S05]  /*263b0*/  WARPSYNC.COLLECTIVE R15, `(.L_x_645) ;  /* 0x000000000f087348 */ /* 0x000fea0003c00000 */
[----:B------:R0:W1:Y:S02]  /*263c0*/  SHFL.IDX P6, R14, R13, R12, R11 ;  /* 0x0000000c0d0e7389 */ /* 0x00006400000c000b */
[----:B01----:R-:W-:Y:S01]  /*263d0*/  ENDCOLLECTIVE ;  /* 0x000000000000791b */ /* 0x003fe20003800000 */
.L_x_645:
[----:B------:R-:W-:Y:S02]  /*263e0*/  IMAD.MOV.U32 R13, RZ, RZ, R37 ;  /* 0x000000ffff0d7224 */ /* 0x000fe400078e0025 */
[----:B------:R-:W-:Y:S01]  /*263f0*/  IMAD.MOV.U32 R12, RZ, RZ, R2 ;  /* 0x000000ffff0c7224 */ /* 0x000fe200078e0002 */
[----:B------:R-:W-:-:S07]  /*26400*/  MOV R42, R14 ;  /* 0x0000000e002a7202 */ /* 0x000fce0000000f00 */
[----:B------:R-:W-:Y:S05]  /*26410*/  WARPSYNC.COLLECTIVE R15, `(.L_x_646) ;  /* 0x000000000f087348 */ /* 0x000fea0003c00000 */
[----:B------:R0:W1:Y:S02]  /*26420*/  SHFL.IDX P6, R14, R13, R12, R11 ;  /* 0x0000000c0d0e7389 */ /* 0x00006400000c000b */
[----:B01----:R-:W-:Y:S01]  /*26430*/  ENDCOLLECTIVE ;  /* 0x000000000000791b */ /* 0x003fe20003800000 */
.L_x_646:
[----:B------:R-:W-:Y:S02]  /*26440*/  IMAD.MOV.U32 R13, RZ, RZ, R44 ;  /* 0x000000ffff0d7224 */ /* 0x000fe400078e002c */
[----:B------:R-:W-:Y:S01]  /*26450*/  IMAD.MOV.U32 R12, RZ, RZ, R7 ;  /* 0x000000ffff0c7224 */ /* 0x000fe200078e0007 */
[----:B------:R-:W-:-:S07]  /*26460*/  MOV R37, R14 ;  /* 0x0000000e00257202 */ /* 0x000fce0000000f00 */
[----:B------:R-:W-:Y:S05]  /*26470*/  WARPSYNC.COLLECTIVE R15, `(.L_x_647) ;  /* 0x000000000f087348 */ /* 0x000fea0003c00000 */
[----:B------:R0:W1:Y:S02]  /*26480*/  SHFL.IDX P6, R14, R13, R12, R11 ;  /* 0x0000000c0d0e7389 */ /* 0x00006400000c000b */
[----:B01----:R-:W-:Y:S01]  /*26490*/  ENDCOLLECTIVE ;  /* 0x000000000000791b */ /* 0x003fe20003800000 */
.L_x_647:
[----:B------:R-:W-:Y:S02]  /*264a0*/  IMAD.MOV.U32 R13, RZ, RZ, R39 ;  /* 0x000000ffff0d7224 */ /* 0x000fe400078e0027 */
[----:B------:R-:W-:Y:S01]  /*264b0*/  IMAD.MOV.U32 R12, RZ, RZ, R2 ;  /* 0x000000ffff0c7224 */ /* 0x000fe200078e0002 */
[----:B------:R-:W-:-:S07]  /*264c0*/  MOV R44, R14 ;  /* 0x0000000e002c7202 */ /* 0x000fce0000000f00 */
[----:B------:R-:W-:Y:S05]  /*264d0*/  WARPSYNC.COLLECTIVE R15, `(.L_x_648) ;  /* 0x000000000f087348 */ /* 0x000fea0003c00000 */
[----:B------:R0:W1:Y:S02]  /*264e0*/  SHFL.IDX P6, R14, R13, R12, R11 ;  /* 0x0000000c0d0e7389 */ /* 0x00006400000c000b */
[----:B01----:R-:W-:Y:S01]  /*264f0*/  ENDCOLLECTIVE ;  /* 0x000000000000791b */ /* 0x003fe20003800000 */
.L_x_648:
[----:B------:R-:W-:Y:S02]  /*26500*/  IMAD.MOV.U32 R13, RZ, RZ, R46 ;  /* 0x000000ffff0d7224 */ /* 0x000fe400078e002e */
[----:B------:R-:W-:Y:S01]  /*26510*/  IMAD.MOV.U32 R12, RZ, RZ, R7 ;  /* 0x000000ffff0c7224 */ /* 0x000fe200078e0007 */
[----:B------:R-:W-:-:S07]  /*26520*/  MOV R39, R14 ;  /* 0x0000000e00277202 */ /* 0x000fce0000000f00 */
[----:B------:R-:W-:Y:S05]  /*26530*/  WARPSYNC.COLLECTIVE R15, `(.L_x_649) ;  /* 0x000000000f087348 */ /* 0x000fea0003c00000 */
[----:B------:R0:W1:Y:S02]  /*26540*/  SHFL.IDX P6, R14, R13, R12, R11 ;  /* 0x0000000c0d0e7389 */ /* 0x00006400000c000b */
[----:B01----:R-:W-:Y:S01]  /*26550*/  ENDCOLLECTIVE ;  /* 0x000000000000791b */ /* 0x003fe20003800000 */
.L_x_649:
[----:B------:R-:W-:Y:S02]  /*26560*/  IMAD.MOV.U32 R13, RZ, RZ, R41 ;  /* 0x000000ffff0d7224 */ /* 0x000fe400078e0029 */
[----:B------:R-:W-:Y:S01]  /*26570*/  IMAD.MOV.U32 R12, RZ, RZ, R2 ;  /* 0x000000ffff0c7224 */ /* 0x000fe200078e0002 */
[----:B------:R-:W-:-:S07]  /*26580*/  MOV R46, R14 ;  /* 0x0000000e002e7202 */ /* 0x000fce0000000f00 */
[----:B------:R-:W-:Y:S05]  /*26590*/  WARPSYNC.COLLECTIVE R15, `(.L_x_650) ;  /* 0x000000000f087348 */ /* 0x000fea0003c00000 */
[----:B------:R0:W1:Y:S02]  /*265a0*/  SHFL.IDX P6, R14, R13, R12, R11 ;  /* 0x0000000c0d0e7389 */ /* 0x00006400000c000b */
[----:B01----:R-:W-:Y:S01]  /*265b0*/  ENDCOLLECTIVE ;  /* 0x000000000000791b */ /* 0x003fe20003800000 */
.L_x_650:
[----:B------:R-:W-:Y:S02]  /*265c0*/  IMAD.MOV.U32 R13, RZ, RZ, R48 ;  /* 0x000000ffff0d7224 */ /* 0x000fe400078e0030 */
[----:B------:R-:W-:Y:S01]  /*265d0*/  IMAD.MOV.U32 R12, RZ, RZ, R7 ;  /* 0x000000ffff0c7224 */ /* 0x000fe200078e0007 */
[----:B------:R-:W-:-:S07]  /*265e0*/  MOV R41, R14 ;  /* 0x0000000e00297202 */ /* 0x000fce0000000f00 */
[----:B------:R-:W-:Y:S05]  /*265f0*/  WARPSYNC.COLLECTIVE R15, `(.L_x_651) ;  /* 0x000000000f087348 */ /* 0x000fea0003c00000 */
[----:B------:R0:W1:Y:S02]  /*26600*/  SHFL.IDX P6, R14, R13, R12, R11 ;  /* 0x0000000c0d0e7389 */ /* 0x00006400000c000b */
[----:B01----:R-:W-:Y:S01]  /*26610*/  ENDCOLLECTIVE ;  /* 0x000000000000791b */ /* 0x003fe20003800000 */
.L_x_651:
[----:B------:R-:W-:Y:S02]  /*26620*/  IMAD.MOV.U32 R13, RZ, RZ, R43 ;  /* 0x000000ffff0d7224 */ /* 0x000fe400078e002b */
[----:B------:R-:W-:Y:S01]  /*26630*/  IMAD.MOV.U32 R12, RZ, RZ, R2 ;  /* 0x000000ffff0c7224 */ /* 0x000fe200078e0002 */
[----:B------:R-:W-:-:S07]  /*26640*/  MOV R48, R14 ;  /* 0x0000000e00307202 */ /* 0x000fce0000000f00 */
[----:B------:R-:W-:Y:S05]  /*26650*/  WARPSYNC.COLLECTIVE R15, `(.L_x_652) ;  /* 0x000000000f087348 */ /* 0x000fea0003c00000 */
[----:B------:R0:W1:Y:S02]  /*26660*/  SHFL.IDX P6, R14, R13, R12, R11 ;  /* 0x0000000c0d0e7389 */ /* 0x00006400000c000b */
[----:B01----:R-:W-:Y:S01]  /*26670*/  ENDCOLLECTIVE ;  /* 0x000000000000791b */ /* 0x003fe20003800000 */
.L_x_652:
[----:B------:R-:W-:Y:S02]  /*26680*/  IMAD.MOV.U32 R13, RZ, RZ, R50 ;  /* 0x000000ffff0d7224 */ /* 0x000fe400078e0032 */
[----:B------:R-:W-:Y:S01]  /*26690*/  IMAD.MOV.U32 R12, RZ, RZ, R7 ;  /* 0x000000ffff0c7224 */ /* 0x000fe200078e0007 */
[----:B------:R-:W-:-:S07]  /*266a0*/  MOV R43, R14 ;  /* 0x0000000e002b7202 */ /* 0x000fce0000000f00 */
[----:B------:R-:W-:Y:S05]  /*266b0*/  WARPSYNC.COLLECTIVE R15, `(.L_x_653) ;  /* 0x000000000f087348 */ /* 0x000fea0003c00000 */
[----:B------:R0:W1:Y:S02]  /*266c0*/  SHFL.IDX P6, R14, R13, R12, R11 ;  /* 0x0000000c0d0e7389 */ /* 0x00006400000c000b */
[----:B01----:R-:W-:Y:S01]  /*266d0*/  ENDCOLLECTIVE ;  /* 0x000000000000791b */ /* 0x003fe20003800000 */
.L_x_653:
[----:B------:R-:W-:Y:S02]  /*266e0*/  IMAD.MOV.U32 R13, RZ, RZ, R45 ;  /* 0x000000ffff0d7224 */ /* 0x000fe400078e002d */
[----:B------:R-:W-:Y:S01]  /*266f0*/  IMAD.MOV.U32 R12, RZ, RZ, R2 ;  /* 0x000000ffff0c7224 */ /* 0x000fe200078e0002 */
[----:B------:R-:W-:-:S07]  /*26700*/  MOV R50, R14 ;  /* 0x0000000e00327202 */ /* 0x000fce0000000f00 */
[----:B------:R-:W-:Y:S05]  /*26710*/  WARPSYNC.COLLECTIVE R15, `(.L_x_654) ;  /* 0x000000000f087348 */ /* 0x000fea0003c00000 */
[----:B------:R0:W1:Y:S02]  /*26720*/  SHFL.IDX P6, R14, R13, R12, R11 ;  /* 0x0000000c0d0e7389 */ /* 0x00006400000c000b */
[----:B01----:R-:W-:Y:S01]  /*26730*/  ENDCOLLECTIVE ;  /* 0x000000000000791b */ /* 0x003fe20003800000 */
.L_x_654:
[----:B------:R-:W-:Y:S02]  /*26740*/  IMAD.MOV.U32 R13, RZ, RZ, R52 ;  /* 0x000000ffff0d7224 */ /* 0x000fe400078e0034 */
[----:B------:R-:W-:Y:S01]  /*26750*/  IMAD.MOV.U32 R12, RZ, RZ, R7 ;  /* 0x000000ffff0c7224 */ /* 0x000fe200078e0007 */
[----:B------:R-:W-:-:S07]  /*26760*/  MOV R45, R14 ;  /* 0x0000000e002d7202 */ /* 0x000fce0000000f00 */
[----:B------:R-:W-:Y:S05]  /*26770*/  WARPSYNC.COLLECTIVE R15, `(.L_x_655) ;  /* 0x000000000f087348 */ /* 0x000fea0003c00000 */
[----:B------:R0:W1:Y:S02]  /*26780*/  SHFL.IDX P6, R14, R13, R12, R11 ;  /* 0x0000000c0d0e7389 */ /* 0x00006400000c000b */
[----:B01----:R-:W-:Y:S01]  /*26790*/  ENDCOLLECTIVE ;  /* 0x000000000000791b */ /* 0x003fe20003800000 */
.L_x_655:
[----:B------:R-:W-:Y:S02]  /*267a0*/  IMAD.MOV.U32 R13, RZ, RZ, R47 ;  /* 0x000000ffff0d7224 */ /* 0x000fe400078e002f */
[----:B------:R-:W-:Y:S01]  /*267b0*/  IMAD.MOV.U32 R12, RZ, RZ, R2 ;  /* 0x000000ffff0c7224 */ /* 0x000fe200078e0002 */
[----:B------:R-:W-:-:S07]  /*267c0*/  MOV R52, R14 ;  /* 0x0000000e00347202 */ /* 0x000fce0000000f00 */
[----:B------:R-:W-:Y:S05]  /*267d0*/  WARPSYNC.COLLECTIVE R15, `(.L_x_656) ;  /* 0x000000000f087348 */ /* 0x000fea0003c00000 */
[----:B------:R0:W1:Y:S02]  /*267e0*/  SHFL.IDX P6, R14, R13, R12, R11 ;  /* 0x0000000c0d0e7389 */ /* 0x00006400000c000b */
[----:B01----:R-:W-:Y:S01]  /*267f0*/  ENDCOLLECTIVE ;  /* 0x000000000000791b */ /* 0x003fe20003800000 */
.L_x_656:
[----:B------:R-:W-:Y:S02]  /*26800*/  IMAD.MOV.U32 R13, RZ, RZ, R54 ;  /* 0x000000ffff0d7224 */ /* 0x000fe400078e0036 */
[----:B------:R-:W-:Y:S01]  /*26810*/  IMAD.MOV.U32 R12, RZ, RZ, R7 ;  /* 0x000000ffff0c7224 */ /* 0x000fe200078e0007 */
[----:B------:R-:W-:-:S07]  /*26820*/  MOV R47, R14 ;  /* 0x0000000e002f7202 */ /* 0x000fce0000000f00 */
[----:B------:R-:W-:Y:S05]  /*26830*/  WARPSYNC.COLLECTIVE R15, `(.L_x_657) ;  /* 0x000000000f087348 */ /* 0x000fea0003c00000 */
[----:B------:R0:W1:Y:S02]  /*26840*/  SHFL.IDX P6, R14, R13, R12, R11 ;  /* 0x0000000c0d0e7389 */ /* 0x00006400000c000b */
[----:B01----:R-:W-:Y:S01]  /*26850*/  ENDCOLLECTIVE ;  /* 0x000000000000791b */ /* 0x003fe20003800000 */
.L_x_657:
[----:B------:R-:W-:Y:S02]  /*26860*/  IMAD.MOV.U32 R13, RZ, RZ, R49 ;  /* 0x000000ffff0d7224 */ /* 0x000fe400078e0031 */
[----:B------:R-:W-:Y:S01]  /*26870*/  IMAD.MOV.U32 R12, RZ, RZ, R2 ;  /* 0x000000ffff0c7224 */ /* 0x000fe200078e0002 */
[----:B------:R-:W-:-:S07]  /*26880*/  MOV R54, R14 ;  /* 0x0000000e00367202 */ /* 0x000fce0000000f00 */
[----:B------:R-:W-:Y:S05]  /*26890*/  WARPSYNC.COLLECTIVE R15, `(.L_x_658) ;  /* 0x000000000f087348 */ /* 0x000fea0003c00000 */
[----:B------:R0:W1:Y:S02]  /*268a0*/  SHFL.IDX P6, R14, R13, R12, R11 ;  /* 0x0000000c0d0e7389 */ /* 0x00006400000c000b */
[----:B01----:R-:W-:Y:S01]  /*268b0*/  ENDCOLLECTIVE ;  /* 0x000000000000791b */ /* 0x003fe20003800000 */
.L_x_658:
[----:B------:R-:W-:Y:S02]  /*268c0*/  IMAD.MOV.U32 R13, RZ, RZ, R58 ;  /* 0x000000ffff0d7224 */ /* 0x000fe400078e003a */
[----:B------:R-:W-:Y:S01]  /*268d0*/  IMAD.MOV.U32 R12, RZ, RZ, R7 ;  /* 0x000000ffff0c7224 */ /* 0x000fe200078e0007 */
[----:B------:R-:W-:-:S07]  /*268e0*/  MOV R49, R14 ;  /* 0x0000000e00317202 */ /* 0x000fce0000000f00 */
[----:B------:R-:W-:Y:S05]  /*268f0*/  WARPSYNC.COLLECTIVE R15, `(.L_x_659) ;  /* 0x000000000f087348 */ /* 0x000fea0003c00000 */
[----:B------:R0:W1:Y:S02]  /*26900*/  SHFL.IDX P6, R14, R13, R12, R11 ;  /* 0x0000000c0d0e7389 */ /* 0x00006400000c000b */
[----:B01----:R-:W-:Y:S01]  /*26910*/  ENDCOLLECTIVE ;  /* 0x000000000000791b */ /* 0x003fe20003800000 */
.L_x_659:
[----:B------:R-:W-:Y:S02]  /*26920*/  IMAD.MOV.U32 R13, RZ, RZ, R51 ;  /* 0x000000ffff0d7224 */ /* 0x000fe400078e0033 */
[----:B------:R-:W-:Y:S01]  /*26930*/  IMAD.MOV.U32 R12, RZ, RZ, R2 ;  /* 0x000000ffff0c7224 */ /* 0x000fe200078e0002 */
[----:B------:R-:W-:-:S07]  /*26940*/  MOV R58, R14 ;  /* 0x0000000e003a7202 */ /* 0x000fce0000000f00 */
[----:B------:R-:W-:Y:S05]  /*26950*/  WARPSYNC.COLLECTIVE R15, `(.L_x_660) ;  /* 0x000000000f087348 */ /* 0x000fea0003c00000 */
[----:B------:R0:W1:Y:S02]  /*26960*/  SHFL.IDX P6, R14, R13, R12, R11 ;  /* 0x0000000c0d0e7389 */ /* 0x00006400000c000b */
[----:B01----:R-:W-:Y:S01]  /*26970*/  ENDCOLLECTIVE ;  /* 0x000000000000791b */ /* 0x003fe20003800000 */
.L_x_660:
[----:B------:R-:W-:Y:S01]  /*26980*/  IMAD.MOV.U32 R13, RZ, RZ, R60 ;  /* 0x000000ffff0d7224 */ /* 0x000fe200078e003c */
[----:B------:R-:W-:Y:S01]  /*26990*/  SEL R60, R37, R44, P0 ;  /* 0x0000002c253c7207 */ /* 0x000fe20000000000 */
[----:B------:R-:W-:Y:S01]  /*269a0*/  IMAD.MOV.U32 R12, RZ, RZ, R7 ;  /* 0x000000ffff0c7224 */ /* 0x000fe200078e0007 */
[----:B------:R-:W-:-:S07]  /*269b0*/  MOV R51, R14 ;  /* 0x0000000e00337202 */ /* 0x000fce0000000f00 */
[----:B------:R-:W-:Y:S05]  /*269c0*/  WARPSYNC.COLLECTIVE R15, `(.L_x_661) ;  /* 0x000000000f087348 */ /* 0x000fea0003c00000 */
[----:B------:R0:W1:Y:S02]  /*269d0*/  SHFL.IDX P6, R14, R13, R12, R11 ;  /* 0x0000000c0d0e7389 */ /* 0x00006400000c000b */
[----:B01----:R-:W-:Y:S01]  /*269e0*/  ENDCOLLECTIVE ;  /* 0x000000000000791b */ /* 0x003fe20003800000 */
.L_x_661:
[----:B------:R-:W-:Y:S02]  /*269f0*/  IMAD.MOV.U32 R13, RZ, RZ, R53 ;  /* 0x000000ffff0d7224 */ /* 0x000fe400078e0035 */
[----:B------:R-:W-:Y:S01]  /*26a00*/  IMAD.MOV.U32 R12, RZ, RZ, R2 ;  /* 0x000000ffff0c7224 */ /* 0x000fe200078e0002 */
[----:B------:R-:W-:-:S07]  /*26a10*/  MOV R20, R14 ;  /* 0x0000000e00147202 */ /* 0x000fce0000000f00 */
[----:B------:R-:W-:Y:S05]  /*26a20*/  WARPSYNC.COLLECTIVE R15, `(.L_x_662) ;  /* 0x000000000f087348 */ /* 0x000fea0003c00000 */
[----:B------:R0:W1:Y:S02]  /*26a30*/  SHFL.IDX P6, R14, R13, R12, R11 ;  /* 0x0000000c0d0e7389 */ /* 0x00006400000c000b */
[----:B01----:R-:W-:Y:S01]  /*26a40*/  ENDCOLLECTIVE ;  /* 0x000000000000791b */ /* 0x003fe20003800000 */
.L_x_662:
[----:B------:R-:W-:Y:S01]  /*26a50*/  IMAD.MOV.U32 R13, RZ, RZ, R62 ;  /* 0x000000ffff0d7224 */ /* 0x000fe200078e003e */
[----:B------:R-:W-:Y:S01]  /*26a60*/  SEL R62, R44, R37, P0 ;  /* 0x000000252c3e7207 */ /* 0x000fe20000000000 */
[----:B------:R-:W-:Y:S01]  /*26a70*/  IMAD.MOV.U32 R12, RZ, RZ, R7 ;  /* 0x000000ffff0c7224 */ /* 0x000fe200078e0007 */
[----:B------:R-:W-:Y:S02]  /*26a80*/  SEL R44, R39, R46, P0 ;  /* 0x0000002e272c7207 */ /* 0x000fe40000000000 */
[----:B------:R-:W-:Y:S02]  /*26a90*/  SEL R46, R46, R39, P0 ;  /* 0x000000272e2e7207 */ /* 0x000fe40000000000 */
[----:B------:R-:W-:-:S07]  /*26aa0*/  MOV R53, R14 ;  /* 0x0000000e00357202 */ /* 0x000fce0000000f00 */
[----:B------:R-:W-:Y:S05]  /*26ab0*/  WARPSYNC.COLLECTIVE R15, `(.L_x_663) ;  /* 0x000000000f087348 */ /* 0x000fea0003c00000 */
[----:B------:R0:W1:Y:S02]  /*26ac0*/  SHFL.IDX P6, R14, R13, R12, R11 ;  /* 0x0000000c0d0e7389 */ /* 0x00006400000c000b */
[----:B01----:R-:W-:Y:S01]  /*26ad0*/  ENDCOLLECTIVE ;  /* 0x000000000000791b */ /* 0x003fe20003800000 */
.L_x_663:
[----:B------:R-:W-:Y:S02]  /*26ae0*/  IMAD.MOV.U32 R13, RZ, RZ, R55 ;  /* 0x000000ffff0d7224 */ /* 0x000fe400078e0037 */
[----:B------:R-:W-:Y:S01]  /*26af0*/  IMAD.MOV.U32 R12, RZ, RZ, R2 ;  /* 0x000000ffff0c7224 */ /* 0x000fe200078e0002 */
[----:B------:R-:W-:-:S07]  /*26b00*/  MOV R72, R14 ;  /* 0x0000000e00487202 */ /* 0x000fce0000000f00 */
[----:B------:R-:W-:Y:S05]  /*26b10*/  WARPSYNC.COLLECTIVE R15, `(.L_x_664) ;  /* 0x000000000f087348 */ /* 0x000fea0003c00000 */
[----:B------:R0:W1:Y:S02]  /*26b20*/  SHFL.IDX P6, R14, R13, R12, R11 ;  /* 0x0000000c0d0e7389 */ /* 0x00006400000c000b */
[----:B01----:R-:W-:Y:S01]  /*26b30*/  ENDCOLLECTIVE ;  /* 0x000000000000791b */ /* 0x003fe20003800000 */
.L_x_664:
[----:B------:R-:W-:Y:S01]  /*26b40*/  IMAD.MOV.U32 R13, RZ, RZ, R64 ;  /* 0x000000ffff0d7224 */ /* 0x000fe200078e0040 */
[----:B------:R-:W-:Y:S01]  /*26b50*/  SEL R64, R41, R48, P0 ;  /* 0x0000003029407207 */ /* 0x000fe20000000000 */
[----:B------:R-:W-:Y:S01]  /*26b60*/  IMAD.MOV.U32 R12, RZ, RZ, R7 ;  /* 0x000000ffff0c7224 */ /* 0x000fe200078e0007 */
[----:B------:R-:W-:-:S07]  /*26b70*/  MOV R55, R14 ;  /* 0x0000000e00377202 */ /* 0x000fce0000000f00 */
[----:B------:R-:W-:Y:S05]  /*26b80*/  WARPSYNC.COLLECTIVE R15, `(.L_x_665) ;  /* 0x000000000f087348 */ /* 0x000fea0003c00000 */
[----:B------:R0:W1:Y:S02]  /*26b90*/  SHFL.IDX P6, R14, R13, R12, R11 ;  /* 0x0000000c0d0e7389 */ /* 0x00006400000c000b */
[----:B01----:R-:W-:Y:S01]  /*26ba0*/  ENDCOLLECTIVE ;  /* 0x000000000000791b */ /* 0x003fe20003800000 */
.L_x_665:
[----:B------:R-:W-:Y:S02]  /*26bb0*/  IMAD.MOV.U32 R13, RZ, RZ, R59 ;  /* 0x000000ffff0d7224 */ /* 0x000fe400078e003b */
[----:B------:R-:W-:Y:S01]  /*26bc0*/  IMAD.MOV.U32 R12, RZ, RZ, R2 ;  /* 0x000000ffff0c7224 */ /* 0x000fe200078e0002 */
[----:B------:R-:W-:-:S07]  /*26bd0*/  MOV R74, R14 ;  /* 0x0000000e004a7202 */ /* 0x000fce0000000f00 */
[----:B------:R-:W-:Y:S05]  /*26be0*/  WARPSYNC.COLLECTIVE R15, `(.L_x_666) ;  /* 0x000000000f087348 */ /* 0x000fea0003c00000 */
[----:B------:R0:W1:Y:S02]  /*26bf0*/  SHFL.IDX P6, R14, R13, R12, R11 ;  /* 0x0000000c0d0e7389 */ /* 0x00006400000c000b */
[----:B01----:R-:W-:Y:S01]  /*26c00*/  ENDCOLLECTIVE ;  /* 0x000000000000791b */ /* 0x003fe20003800000 */
.L_x_666:
[----:B------:R-:W-:Y:S01]  /*26c10*/  SEL R9, R55, R74, P0 ;  /* 0x0000004a37097207 */ /* 0x000fe20000000000 */
        /* <DEDUP_REMOVED lines=9> */
.L_x_667:
[----:B------:R-:W-:Y:S02]  /*26cb0*/  IMAD.MOV.U32 R13, RZ, RZ, R61 ;  /* 0x000000ffff0d7224 */ /* 0x000fe400078e003d */
[----:B------:R-:W-:Y:S01]  /*26cc0*/  IMAD.MOV.U32 R12, RZ, RZ, R2 ;  /* 0x000000ffff0c7224 */ /* 0x000fe200078e0002 */
[----:B------:R-:W-:-:S07]  /*26cd0*/  MOV R84, R14 ;  /* 0x0000000e00547202 */ /* 0x000fce0000000f00 */
[----:B------:R-:W-:Y:S05]  /*26ce0*/  WARPSYNC.COLLECTIVE R15, `(.L_x_668) ;  /* 0x000000000f087348 */ /* 0x000fea0003c00000 */
[----:B------:R0:W1:Y:S02]  /*26cf0*/  SHFL.IDX P6, R14, R13, R12, R11 ;  /* 0x0000000c0d0e7389 */ /* 0x00006400000c000b */
[----:B01----:R-:W-:Y:S01]  /*26d00*/  ENDCOLLECTIVE ;  /* 0x000000000000791b */ /* 0x003fe20003800000 */
.L_x_668:
[----:B------:R-:W-:Y:S02]  /*26d10*/  SEL R25, R59, R84, P0 ;  /* 0x000000543b197207 */ /* 0x000fe40000000000 */
[----:B------:R-:W-:Y:S01]  /*26d20*/  SEL R27, R84, R59, P0 ;  /* 0x0000003b541b7207 */ /* 0x000fe20000000000 */
[----:B------:R-:W-:Y:S01]  /*26d30*/  IMAD.MOV.U32 R13, RZ, RZ, R68 ;  /* 0x000000ffff0d7224 */ /* 0x000fe200078e0044 */
[----:B------:R-:W-:Y:S01]  /*26d40*/  SEL R68, R45, R52, P0 ;  /* 0x000000342d447207 */ /* 0x000fe20000000000 */
[----:B------:R-:W-:Y:S01]  /*26d50*/  IMAD.MOV.U32 R12, RZ, RZ, R7 ;  /* 0x000000ffff0c7224 */ /* 0x000fe200078e0007 */
[----:B------:R-:W-:-:S07]  /*26d60*/  MOV R61, R14 ;  /* 0x0000000e003d7202 */ /* 0x000fce0000000f00 */
[----:B------:R-:W-:Y:S05]  /*26d70*/  WARPSYNC.COLLECTIVE R15, `(.L_x_669) ;  /* 0x000000000f087348 */ /* 0x000fea0003c00000 */
[----:B------:R0:W1:Y:S02]  /*26d80*/  SHFL.IDX P6, R14, R13, R12, R11 ;  /* 0x0000000c0d0e7389 */ /* 0x00006400000c000b */
[----:B01----:R-:W-:Y:S01]  /*26d90*/  ENDCOLLECTIVE ;  /* 0x000000000000791b */ /* 0x003fe20003800000 */
.L_x_669:
[----:B------:R-:W-:Y:S02]  /*26da0*/  IMAD.MOV.U32 R13, RZ, RZ, R63 ;  /* 0x000000ffff0d7224 */ /* 0x000fe400078e003f */
[----:B------:R-:W-:Y:S01]  /*26db0*/  IMAD.MOV.U32 R12, RZ, RZ, R2 ;  /* 0x000000ffff0c7224 */ /* 0x000fe200078e0002 */
[----:B------:R-:W-:-:S07]  /*26dc0*/  MOV R86, R14 ;  /* 0x0000000e00567202 */ /* 0x000fce0000000f00 */
[----:B------:R-:W-:Y:S05]  /*26dd0*/  WARPSYNC.COLLECTIVE R15, `(.L_x_670) ;  /* 0x000000000f087348 */ /* 0x000fea0003c00000 */
[----:B------:R0:W1:Y:S02]  /*26de0*/  SHFL.IDX P6, R14, R13, R12, R11 ;  /* 0x0000000c0d0e7389 */ /* 0x00006400000c000b */
[----:B01----:R-:W-:Y:S01]  /*26df0*/  ENDCOLLECTIVE ;  /* 0x000000000000791b */ /* 0x003fe20003800000 */
.L_x_670:
[----:B------:R-:W-:Y:S02]  /*26e00*/  SEL R29, R61, R86, P0 ;  /* 0x000000563d1d7207 */ /* 0x000fe40000000000 */
        /* <DEDUP_REMOVED lines=10> */
.L_x_671:
[----:B------:R-:W-:Y:S02]  /*26eb0*/  IMAD.MOV.U32 R13, RZ, RZ, R65 ;  /* 0x000000ffff0d7224 */ /* 0x000fe400078e0041 */
[----:B------:R-:W-:Y:S01]  /*26ec0*/  IMAD.MOV.U32 R12, RZ, RZ, R2 ;  /* 0x000000ffff0c7224 */ /* 0x000fe200078e0002 */
[----:B------:R-:W-:-:S07]  /*26ed0*/  MOV R88, R14 ;  /* 0x0000000e00587202 */ /* 0x000fce0000000f00 */
[----:B------:R-:W-:Y:S05]  /*26ee0*/  WARPSYNC.COLLECTIVE R15, `(.L_x_672) ;  /* 0x000000000f087348 */ /* 0x000fea0003c00000 */
[----:B------:R0:W1:Y:S02]  /*26ef0*/  SHFL.IDX P6, R14, R13, R12, R11 ;  /* 0x0000000c0d0e7389 */ /* 0x00006400000c000b */
[----:B01----:R-:W-:Y:S01]  /*26f00*/  ENDCOLLECTIVE ;  /* 0x000000000000791b */ /* 0x003fe20003800000 */
.L_x_672:
[----:B------:R-:W-:Y:S01]  /*26f10*/  IMAD.MOV.U32 R13, RZ, RZ, R76 ;  /* 0x000000ffff0d7224 */ /* 0x000fe200078e004c */
[----:B------:R-:W-:Y:S01]  /*26f20*/  SEL R76, R49, R58, P0 ;  /* 0x0000003a314c7207 */ /* 0x000fe20000000000 */
[----:B------:R-:W-:Y:S01]  /*26f30*/  IMAD.MOV.U32 R12, RZ, RZ, R7 ;  /* 0x000000ffff0c7224 */ /* 0x000fe200078e0007 */
[----:B------:R-:W-:-:S07]  /*26f40*/  MOV R65, R14 ;  /* 0x0000000e00417202 */ /* 0x000fce0000000f00 */
[----:B------:R-:W-:Y:S05]  /*26f50*/  WARPSYNC.COLLECTIVE R15, `(.L_x_673) ;  /* 0x000000000f087348 */ /* 0x000fea0003c00000 */
[----:B------:R0:W1:Y:S02]  /*26f60*/  SHFL.IDX P6, R14, R13, R12, R11 ;  /* 0x0000000c0d0e7389 */ /* 0x00006400000c000b */
[----:B01----:R-:W-:Y:S01]  /*26f70*/  ENDCOLLECTIVE ;  /* 0x000000000000791b */ /* 0x003fe20003800000 */
.L_x_673:
[----:B------:R-:W-:Y:S02]  /*26f80*/  IMAD.MOV.U32 R13, RZ, RZ, R67 ;  /* 0x000000ffff0d7224 */ /* 0x000fe400078e0043 */
[----:B------:R-:W-:Y:S01]  /*26f90*/  IMAD.MOV.U32 R12, RZ, RZ, R2 ;  /* 0x000000ffff0c7224 */ /* 0x000fe200078e0002 */
[----:B------:R-:W-:-:S07]  /*26fa0*/  MOV R90, R14 ;  /* 0x0000000e005a7202 */ /* 0x000fce0000000f00 */
[----:B------:R-:W-:Y:S05]  /*26fb0*/  WARPSYNC.COLLECTIVE R15, `(.L_x_674) ;  /* 0x000000000f087348 */ /* 0x000fea0003c00000 */
[----:B------:R0:W1:Y:S02]  /*26fc0*/  SHFL.IDX P6, R14, R13, R12, R11 ;  /* 0x0000000c0d0e7389 */ /* 0x00006400000c000b */
[----:B01----:R-:W-:Y:S01]  /*26fd0*/  ENDCOLLECTIVE ;  /* 0x000000000000791b */ /* 0x003fe20003800000 */
.L_x_674:
        /* <DEDUP_REMOVED lines=9> */
.L_x_675:
[----:B------:R-:W-:Y:S02]  /*27070*/  IMAD.MOV.U32 R13, RZ, RZ, R69 ;  /* 0x000000ffff0d7224 */ /* 0x000fe400078e0045 */
[----:B------:R-:W-:Y:S01]  /*27080*/  IMAD.MOV.U32 R12, RZ, RZ, R2 ;  /* 0x000000ffff0c7224 */ /* 0x000fe200078e0002 */
[----:B------:R-:W-:-:S07]  /*27090*/  MOV R92, R14 ;  /* 0x0000000e005c7202 */ /* 0x000fce0000000f00 */
[----:B------:R-:W-:Y:S05]  /*270a0*/  WARPSYNC.COLLECTIVE R15, `(.L_x_676) ;  /* 0x000000000f087348 */ /* 0x000fea0003c00000 */
[----:B------:R0:W1:Y:S02]  /*270b0*/  SHFL.IDX P6, R14, R13, R12, R11 ;  /* 0x0000000c0d0e7389 */ /* 0x00006400000c000b */
[----:B01----:R-:W-:Y:S01]  /*270c0*/  ENDCOLLECTIVE ;  /* 0x000000000000791b */ /* 0x003fe20003800000 */
.L_x_676:
[----:B------:R-:W-:Y:S01]  /*270d0*/  IMAD.MOV.U32 R13, RZ, RZ, R80 ;  /* 0x000000ffff0d7224 */ /* 0x000fe200078e0050 */
[----:B------:R-:W-:Y:S01]  /*270e0*/  SEL R80, R51, R20, P0 ;  /* 0x0000001433507207 */ /* 0x000fe20000000000 */
[----:B------:R-:W-:Y:S01]  /*270f0*/  IMAD.MOV.U32 R12, RZ, RZ, R7 ;  /* 0x000000ffff0c7224 */ /* 0x000fe200078e0007 */
[----:B------:R-:W-:-:S07]  /*27100*/  MOV R69, R14 ;  /* 0x0000000e00457202 */ /* 0x000fce0000000f00 */
[----:B------:R-:W-:Y:S05]  /*27110*/  WARPSYNC.COLLECTIVE R15, `(.L_x_677) ;  /* 0x000000000f087348 */ /* 0x000fea0003c00000 */
[----:B------:R0:W1:Y:S02]  /*27120*/  SHFL.IDX P6, R14, R13, R12, R11 ;  /* 0x0000000c0d0e7389 */ /* 0x00006400000c000b */
[----:B01----:R-:W-:Y:S01]  /*27130*/  ENDCOLLECTIVE ;  /* 0x000000000000791b */ /* 0x003fe20003800000 */
.L_x_677:
[----:B------:R-:W-:Y:S02]  /*27140*/  IMAD.MOV.U32 R13, RZ, RZ, R71 ;  /* 0x000000ffff0d7224 */ /* 0x000fe400078e0047 */
[----:B------:R-:W-:Y:S01]  /*27150*/  IMAD.MOV.U32 R12, RZ, RZ, R2 ;  /* 0x000000ffff0c7224 */ /* 0x000fe200078e0002 */
[----:B------:R-:W-:-:S07]  /*27160*/  MOV R94, R14 ;  /* 0x0000000e005e7202 */ /* 0x000fce0000000f00 */
[----:B------:R-:W-:Y:S05]  /*27170*/  WARPSYNC.COLLECTIVE R15, `(.L_x_678) ;  /* 0x000000000f087348 */ /* 0x000fea0003c00000 */
[----:B------:R0:W1:Y:S02]  /*27180*/  SHFL.IDX P6, R14, R13, R12, R11 ;  /* 0x0000000c0d0e7389 */ /* 0x00006400000c000b */
[----:B01----:R-:W-:Y:S01]  /*27190*/  ENDCOLLECTIVE ;  /* 0x000000000000791b */ /* 0x003fe20003800000 */
.L_x_678:
        /* <DEDUP_REMOVED lines=9> */
.L_x_679:
[----:B------:R-:W-:Y:S02]  /*27230*/  IMAD.MOV.U32 R13, RZ, RZ, R73 ;  /* 0x000000ffff0d7224 */ /* 0x000fe400078e0049 */
[----:B------:R-:W-:Y:S01]  /*27240*/  IMAD.MOV.U32 R12, RZ, RZ, R2 ;  /* 0x000000ffff0c7224 */ /* 0x000fe200078e0002 */
[----:B------:R-:W-:-:S07]  /*27250*/  MOV R96, R14 ;  /* 0x0000000e00607202 */ /* 0x000fce0000000f00 */
[----:B------:R-:W-:Y:S05]  /*27260*/  WARPSYNC.COLLECTIVE R15, `(.L_x_680) ;  /* 0x000000000f087348 */ /* 0x000fea0003c00000 */
[----:B------:R0:W1:Y:S02]  /*27270*/  SHFL.IDX P6, R14, R13, R12, R11 ;  /* 0x0000000c0d0e7389 */ /* 0x00006400000c000b */
[----:B01----:R-:W-:Y:S01]  /*27280*/  ENDCOLLECTIVE ;  /* 0x000000000000791b */ /* 0x003fe20003800000 */
.L_x_680:
[----:B------:R-:W-:Y:S01]  /*27290*/  SEL R61, R71, R96, P0 ;  /* 0x00000060473d7207 */ /* 0x000fe20000000000 */
[----:B------:R-:W-:Y:S02]  /*272a0*/  IMAD.MOV.U32 R13, RZ, RZ, R98 ;  /* 0x000000ffff0d7224 */ /* 0x000fe400078e0062 */
[----:B------:R-:W-:Y:S01]  /*272b0*/  IMAD.MOV.U32 R12, RZ, RZ, R7 ;  /* 0x000000ffff0c7224 */ /* 0x000fe200078e0007 */
[----:B------:R-:W-:-:S07]  /*272c0*/  MOV R73, R14 ;  /* 0x0000000e00497202 */ /* 0x000fce0000000f00 */
[----:B------:R-:W-:Y:S05]  /*272d0*/  WARPSYNC.COLLECTIVE R15, `(.L_x_681) ;  /* 0x000000000f087348 */ /* 0x000fea0003c00000 */
[----:B------:R0:W1:Y:S02]  /*272e0*/  SHFL.IDX P6, R14, R13, R12, R11 ;  /* 0x0000000c0d0e7389 */ /* 0x00006400000c000b */
[----:B01----:R-:W-:Y:S01]  /*272f0*/  ENDCOLLECTIVE ;  /* 0x000000000000791b */ /* 0x003fe20003800000 */
.L_x_681:
[----:B------:R-:W-:Y:S02]  /*27300*/  IMAD.MOV.U32 R13, RZ, RZ, R75 ;  /* 0x000000ffff0d7224 */ /* 0x000fe400078e004b */
[----:B------:R-:W-:Y:S01]  /*27310*/  IMAD.MOV.U32 R12, RZ, RZ, R2 ;  /* 0x000000ffff0c7224 */ /* 0x000fe200078e0002 */
[----:B------:R-:W-:-:S07]  /*27320*/  MOV R98, R14 ;  /* 0x0000000e00627202 */ /* 0x000fce0000000f00 */
[----:B------:R-:W-:Y:S05]  /*27330*/  WARPSYNC.COLLECTIVE R15, `(.L_x_682) ;  /* 0x000000000f087348 */ /* 0x000fea0003c00000 */
[----:B------:R0:W1:Y:S02]  /*27340*/  SHFL.IDX P6, R14, R13, R12, R11 ;  /* 0x0000000c0d0e7389 */ /* 0x00006400000c000b */
[----:B01----:R-:W-:Y:S01]  /*27350*/  ENDCOLLECTIVE ;  /* 0x000000000000791b */ /* 0x003fe20003800000 */
.L_x_682:
        /* <DEDUP_REMOVED lines=8> */
.L_x_683:
[----:B------:R-:W-:Y:S02]  /*273e0*/  IMAD.MOV.U32 R13, RZ, RZ, R77 ;  /* 0x000000ffff0d7224 */ /* 0x000fe400078e004d */
[----:B------:R-:W-:Y:S01]  /*273f0*/  IMAD.MOV.U32 R12, RZ, RZ, R2 ;  /* 0x000000ffff0c7224 */ /* 0x000fe200078e0002 */
[----:B------:R-:W-:-:S07]  /*27400*/  MOV R100, R14 ;  /* 0x0000000e00647202 */ /* 0x000fce0000000f00 */
[----:B------:R-:W-:Y:S05]  /*27410*/  WARPSYNC.COLLECTIVE R15, `(.L_x_684) ;  /* 0x000000000f087348 */ /* 0x000fea0003c00000 */
[----:B------:R0:W1:Y:S02]  /*27420*/  SHFL.IDX P6, R14, R13, R12, R11 ;  /* 0x0000000c0d0e7389 */ /* 0x00006400000c000b */
[----:B01----:R-:W-:Y:S01]  /*27430*/  ENDCOLLECTIVE ;  /* 0x000000000000791b */ /* 0x003fe20003800000 */
.L_x_684:
[----:B------:R-:W-:Y:S01]  /*27440*/  SEL R65, R75, R100, P0 ;  /* 0x000000644b417207 */ /* 0x000fe20000000000 */
[----:B------:R-:W-:Y:S02]  /*27450*/  IMAD.MOV.U32 R13, RZ, RZ, R110 ;  /* 0x000000ffff0d7224 */ /* 0x000fe400078e006e */
[----:B------:R-:W-:Y:S01]  /*27460*/  IMAD.MOV.U32 R12, RZ, RZ, R7 ;  /* 0x000000ffff0c7224 */ /* 0x000fe200078e0007 */
[----:B------:R-:W-:-:S07]  /*27470*/  MOV R77, R14 ;  /* 0x0000000e004d7202 */ /* 0x000fce0000000f00 */
[----:B------:R-:W-:Y:S05]  /*27480*/  WARPSYNC.COLLECTIVE R15, `(.L_x_685) ;  /* 0x000000000f087348 */ /* 0x000fea0003c00000 */
[----:B------:R0:W1:Y:S02]  /*27490*/  SHFL.IDX P6, R14, R13, R12, R11 ;  /* 0x0000000c0d0e7389 */ /* 0x00006400000c000b */
[----:B01----:R-:W-:Y:S01]  /*274a0*/  ENDCOLLECTIVE ;  /* 0x000000000000791b */ /* 0x003fe20003800000 */
.L_x_685:
[----:B------:R-:W-:Y:S02]  /*274b0*/  IMAD.MOV.U32 R13, RZ, RZ, R79 ;  /* 0x000000ffff0d7224 */ /* 0x000fe400078e004f */
[----:B------:R-:W-:Y:S01]  /*274c0*/  IMAD.MOV.U32 R12, RZ, RZ, R2 ;  /* 0x000000ffff0c7224 */ /* 0x000fe200078e0002 */
[----:B------:R-:W-:-:S07]  /*274d0*/  MOV R110, R14 ;  /* 0x0000000e006e7202 */ /* 0x000fce0000000f00 */
[----:B------:R-:W-:Y:S05]  /*274e0*/  WARPSYNC.COLLECTIVE R15, `(.L_x_686) ;  /* 0x000000000f087348 */ /* 0x000fea0003c00000 */
[----:B------:R0:W1:Y:S02]  /*274f0*/  SHFL.IDX P6, R14, R13, R12, R11 ;  /* 0x0000000c0d0e7389 */ /* 0x00006400000c000b */
[----:B01----:R-:W-:Y:S01]  /*27500*/  ENDCOLLECTIVE ;  /* 0x000000000000791b */ /* 0x003fe20003800000 */
.L_x_686:
        /* <DEDUP_REMOVED lines=8> */
.L_x_687:
[----:B------:R-:W-:Y:S02]  /*27590*/  IMAD.MOV.U32 R13, RZ, RZ, R109 ;  /* 0x000000ffff0d7224 */ /* 0x000fe400078e006d */
[----:B------:R-:W-:Y:S01]  /*275a0*/  IMAD.MOV.U32 R12, RZ, RZ, R2 ;  /* 0x000000ffff0c7224 */ /* 0x000fe200078e0002 */
[----:B------:R-:W-:-:S07]  /*275b0*/  MOV R112, R14 ;  /* 0x0000000e00707202 */ /* 0x000fce0000000f00 */
[----:B------:R-:W-:Y:S05]  /*275c0*/  WARPSYNC.COLLECTIVE R15, `(.L_x_688) ;  /* 0x000000000f087348 */ /* 0x000fea0003c00000 */
[----:B------:R0:W1:Y:S02]  /*275d0*/  SHFL.IDX P6, R14, R13, R12, R11 ;  /* 0x0000000c0d0e7389 */ /* 0x00006400000c000b */
[----:B01----:R-:W-:Y:S01]  /*275e0*/  ENDCOLLECTIVE ;  /* 0x000000000000791b */ /* 0x003fe20003800000 */
.L_x_688:
[----:B------:R-:W-:Y:S01]  /*275f0*/  SEL R69, R79, R112, P0 ;  /* 0x000000704f457207 */ /* 0x000fe20000000000 */
[----:B------:R-:W-:Y:S02]  /*27600*/  IMAD.MOV.U32 R13, RZ, RZ, R114 ;  /* 0x000000ffff0d7224 */ /* 0x000fe400078e0072 */
[----:B------:R-:W-:Y:S01]  /*27610*/  IMAD.MOV.U32 R12, RZ, RZ, R7 ;  /* 0x000000ffff0c7224 */ /* 0x000fe200078e0007 */
[----:B------:R-:W-:-:S07]  /*27620*/  MOV R109, R14 ;  /* 0x0000000e006d7202 */ /* 0x000fce0000000f00 */
[----:B------:R-:W-:Y:S05]  /*27630*/  WARPSYNC.COLLECTIVE R15, `(.L_x_689) ;  /* 0x000000000f087348 */ /* 0x000fea0003c00000 */
[----:B------:R0:W1:Y:S02]  /*27640*/  SHFL.IDX P6, R14, R13, R12, R11 ;  /* 0x0000000c0d0e7389 */ /* 0x00006400000c000b */
[----:B01----:R-:W-:Y:S01]  /*27650*/  ENDCOLLECTIVE ;  /* 0x000000000000791b */ /* 0x003fe20003800000 */
.L_x_689:
[----:B------:R-:W-:Y:S02]  /*27660*/  IMAD.MOV.U32 R13, RZ, RZ, R111 ;  /* 0x000000ffff0d7224 */ /* 0x000fe400078e006f */
[----:B------:R-:W-:Y:S01]  /*27670*/  IMAD.MOV.U32 R12, RZ, RZ, R2 ;  /* 0x000000ffff0c7224 */ /* 0x000fe200078e0002 */
[----:B------:R-:W-:-:S07]  /*27680*/  MOV R114, R14 ;  /* 0x0000000e00727202 */ /* 0x000fce0000000f00 */
[----:B------:R-:W-:Y:S05]  /*27690*/  WARPSYNC.COLLECTIVE R15, `(.L_x_690) ;  /* 0x000000000f087348 */ /* 0x000fea0003c00000 */
[----:B------:R0:W1:Y:S02]  /*276a0*/  SHFL.IDX P6, R14, R13, R12, R11 ;  /* 0x0000000c0d0e7389 */ /* 0x00006400000c000b */
[----:B01----:R-:W-:Y:S01]  /*276b0*/  ENDCOLLECTIVE ;  /* 0x000000000000791b */ /* 0x003fe20003800000 */
.L_x_690:
[----:B------:R-:W-:Y:S02]  /*276c0*/  IMAD.MOV.U32 R13, RZ, RZ, R116 ;  /* 0x000000ffff0d7224 */ /* 0x000fe400078e0074 */
[----:B------:R-:W-:Y:S01]  /*276d0*/  IMAD.MOV.U32 R12, RZ, RZ, R7 ;  /* 0x000000ffff0c7224 */ /* 0x000fe200078e0007 */
[----:B------:R-:W-:-:S07]  /*276e0*/  MOV R111, R14 ;  /* 0x0000000e006f7202 */ /* 0x000fce0000000f00 */
[----:B------:R-:W-:Y:S05]  /*276f0*/  WARPSYNC.COLLECTIVE R15, `(.L_x_691) ;  /* 0x000000000f087348 */ /* 0x000fea0003c00000 */
[----:B------:R0:W1:Y:S02]  /*27700*/  SHFL.IDX P6, R14, R13, R12, R11 ;  /* 0x0000000c0d0e7389 */ /* 0x00006400000c000b */
[----:B01----:R-:W-:Y:S01]  /*27710*/  ENDCOLLECTIVE ;  /* 0x000000000000791b */ /* 0x003fe20003800000 */
.L_x_691:
[----:B------:R-:W-:Y:S01]  /*27720*/  IMAD.MOV.U32 R13, RZ, RZ, R5 ;  /* 0x000000ffff0d7224 */ /* 0x000fe200078e0005 */
[----:B------:R-:W-:Y:S01]  /*27730*/  SEL R5, R53, R72, P0 ;  /* 0x0000004835057207 */ /* 0x000fe20000000000 */
[----:B------:R-:W-:Y:S02]  /*27740*/  IMAD.MOV.U32 R12, RZ, RZ, R2 ;  /* 0x000000ffff0c7224 */ /* 0x000fe400078e0002 */
[----:B------:R-:W-:Y:S01]  /*27750*/  IMAD.MOV.U32 R2, RZ, RZ, RZ ;  /* 0x000000ffff027224 */ /* 0x000fe200078e00ff */
[----:B------:R-:W-:-:S07]  /*27760*/  MOV R116, R14 ;  /* 0x0000000e00747202 */ /* 0x000fce0000000f00 */
[----:B------:R-:W-:Y:S05]  /*27770*/  WARPSYNC.COLLECTIVE R15, `(.L_x_692) ;  /* 0x000000000f087348 */ /* 0x000fea0003c00000 */
[----:B------:R0:W1:Y:S02]  /*27780*/  SHFL.IDX P6, R14, R13, R12, R11 ;  /* 0x0000000c0d0e7389 */ /* 0x00006400000c000b */
[----:B01----:R-:W-:Y:S01]  /*27790*/  ENDCOLLECTIVE ;  /* 0x000000000000791b */ /* 0x003fe20003800000 */
.L_x_692:
[----:B------:R-:W-:Y:S01]  /*277a0*/  SEL R77, R111, R116, P0 ;  /* 0x000000746f4d7207 */ /* 0x000fe20000000000 */
[----:B------:R-:W-:Y:S02]  /*277b0*/  IMAD.MOV.U32 R13, RZ, RZ, R3 ;  /* 0x000000ffff0d7224 */ /* 0x000fe400078e0003 */
[----:B------:R-:W-:Y:S01]  /*277c0*/  IMAD.MOV.U32 R12, RZ, RZ, R7 ;  /* 0x000000ffff0c7224 */ /* 0x000fe200078e0007 */
[----:B------:R-:W-:Y:S02]  /*277d0*/  SEL R7, R72, R53, P0 ;  /* 0x0000003548077207 */ /* 0x000fe40000000000 */
[----:B------:R-:W-:Y:S02]  /*277e0*/  SEL R53, R109, R114, P0 ;  /* 0x000000726d357207 */ /* 0x000fe40000000000 */
[----:B------:R-:W-:-:S07]  /*277f0*/  MOV R0, R14 ;  /* 0x0000000e00007202 */ /* 0x000fce0000000f00 */
[----:B------:R-:W-:Y:S05]  /*27800*/  WARPSYNC.COLLECTIVE R15, `(.L_x_693) ;  /* 0x000000000f087348 */ /* 0x000fea0003c00000 */
[----:B------:R0:W1:Y:S02]  /*27810*/  SHFL.IDX P6, R14, R13, R12, R11 ;  /* 0x0000000c0d0e7389 */ /* 0x00006400000c000b */
[----:B01----:R-:W-:Y:S01]  /*27820*/  ENDCOLLECTIVE ;  /* 0x000000000000791b */ /* 0x003fe20003800000 */
.L_x_693:
[----:B------:R-:W-:Y:S02]  /*27830*/  SEL R12, R33, R40, P0 ;  /* 0x00000028210c7207 */ /* 0x000fe40000000000 */
[----:B------:R-:W-:Y:S02]  /*27840*/  SEL R11, R74, R55, P0 ;  /* 0x000000374a0b7207 */ /* 0x000fe40000000000 */
[----:B------:R-:W-:Y:S02]  /*27850*/  SEL R13, R67, R92, P0 ;  /* 0x0000005c430d7207 */ /* 0x000fe40000000000 */
[----:B------:R-:W-:Y:S02]  /*27860*/  SEL R15, R92, R67, P0 ;  /* 0x000000435c0f7207 */ /* 0x000fe40000000000 */
[----:B------:R-:W-:Y:S02]  /*27870*/  SEL R67, R100, R75, P0 ;  /* 0x0000004b64437207 */ /* 0x000fe40000000000 */
[----:B------:R-:W-:-:S02]  /*27880*/  MOV R3, R14 ;  /* 0x0000000e00037202 */ /* 0x000fc40000000f00 */
        /* <DEDUP_REMOVED lines=9> */
[----:B------:R-:W-:Y:S06]  /*27920*/  BRA `(.L_x_694) ;  /* 0xffffff4800987947 */ /* 0x000fec000383ffff */
.L_x_484:
[----:B------:R-:W0:Y:S01]  /*27930*/  S2R R6, SR_TID.X ;  /* 0x0000000000067919 */ /* 0x000e220000002100 */
[----:B------:R-:W-:Y:S01]  /*27940*/  BSSY B1, `(.L_x_695) ;  /* 0x000000a000017945 */ /* 0x000fe20003800000 */
[----:B------:R-:W-:Y:S01]  /*27950*/  MOV R12, RZ ;  /* 0x000000ff000c7202 */ /* 0x000fe20000000f00 */
[----:B------:R-:W-:Y:S02]  /*27960*/  IMAD.MOV.U32 R11, RZ, RZ, 0x1f ;  /* 0x0000001fff0b7424 */ /* 0x000fe400078e00ff */
[----:B------:R-:W-:Y:S01]  /*27970*/  IMAD.MOV.U32 R15, RZ, RZ, -0x1 ;  /* 0xffffffffff0f7424 */ /* 0x000fe200078e00ff */
[----:B0-----:R-:W-:-:S04]  /*27980*/  SHF.R.U32.HI R6, RZ, 0x5, R6 ;  /* 0x00000005ff067819 */ /* 0x001fc80000011606 */
[----:B------:R-:W-:-:S05]  /*27990*/  LOP3.LUT R6, R6, 0x3, RZ, 0xc0, !PT ;  /* 0x0000000306067812 */ /* 0x000fca00078ec0ff */
[----:B------:R-:W-:-:S07]  /*279a0*/  IMAD.MOV.U32 R13, RZ, RZ, R6 ;  /* 0x000000ffff0d7224 */ /* 0x000fce00078e0006 */
[----:B------:R-:W-:Y:S05]  /*279b0*/  WARPSYNC.COLLECTIVE R15, `(.L_x_696) ;  /* 0x000000000f087348 */ /* 0x000fea0003c00000 */
[----:B------:R0:W1:Y:S02]  /*279c0*/  SHFL.IDX P6, R14, R13, R12, R11 ;  /* 0x0000000c0d0e7389 */ /* 0x00006400000c000b */
[----:B01----:R-:W-:Y:S01]  /*279d0*/  ENDCOLLECTIVE ;  /* 0x000000000000791b */ /* 0x003fe20003800000 */
.L_x_696:
[----:B------:R-:W-:Y:S05]  /*279e0*/  BSYNC B1 ;  /* 0x0000000000017941 */ /* 0x000fea0003800000 */
.L_x_695:
[----:B------:R-:W-:Y:S05]  /*279f0*/  BRA `(.L_x_697) ;  /* 0xffffff7c00107947 */ /* 0x000fea000383ffff */
.L_x_486:
[----:B------:R-:W-:Y:S01]  /*27a00*/  BSSY B1, `(.L_x_698) ;  /* 0x0000006000017945 */ /* 0x000fe20003800000 */
[----:B------:R-:W-:-:S07]  /*27a10*/  MOV R15, 0xffffffff ;  /* 0xffffffff000f7802 */ /* 0x000fce0000000f00 */
[----:B0-----:R-:W-:Y:S05]  /*27a20*/  WARPSYNC.COLLECTIVE R15, `(.L_x_699) ;  /* 0x000000000f0c7348 */ /* 0x001fea0003c00000 */
[----:B------:R-:W-:Y:S02]  /*27a30*/  ELECT P6, UR62, PT ;  /* 0x00000000003e782f */ /* 0x000fe400038c0000 */
[----:B------:R-:W-:Y:S01]  /*27a40*/  MOV R14, UR62 ;  /* 0x0000003e000e7c02 */ /* 0x000fe20008000f00 */
[----:B0-----:R-:W-:Y:S10]  /*27a50*/  ENDCOLLECTIVE ;  /* 0x000000000000791b */ /* 0x001ff40003800000 */
.L_x_699:
[----:B------:R-:W-:Y:S05]  /*27a60*/  BSYNC B1 ;  /* 0x0000000000017941 */ /* 0x000fea0003800000 */
.L_x_698:
[----:B------:R-:W-:Y:S05]  /*27a70*/  BRA `(.L_x_485) ;  /* 0xffffff7c00087947 */ /* 0x000fea000383ffff */
.L_x_488:
[----:B0-----:R0:W1:Y:S02]  /*27a80*/  SYNCS.PHASECHK.TRANS64.TRYWAIT P0, [R11+URZ+0x38820], R4 ;  /* 0x038820040b0075a7 */ /* 0x001064000800017f */
[----:B-1----:R-:W-:Y:S05]  /*27a90*/  @!P0 NANOSLEEP.SYNCS 0x989680 ;  /* 0x009896800000895d */ /* 0x002fea0003900000 */
[----:B------:R-:W1:Y:S02]  /*27aa0*/  @!P0 SYNCS.PHASECHK.TRANS64 P0, [R11+URZ+0x38820], R4 ;  /* 0x038820040b0085a7 */ /* 0x000e64000800007f */
[----:B-1----:R-:W-:Y:S05]  /*27ab0*/  @!P0 BRA `(.L_x_488) ;  /* 0xfffffffc00f08947 */ /* 0x002fea000383ffff */
[----:B------:R-:W-:Y:S05]  /*27ac0*/  BRA `(.L_x_700) ;  /* 0xffffff7c00247947 */ /* 0x000fea000383ffff */
.L_x_492:
[----:B-1----:R1:W2:Y:S02]  /*27ad0*/  SYNCS.PHASECHK.TRANS64.TRYWAIT P0, [R7+URZ+0x388a0], R12 ;  /* 0x0388a00c070075a7 */ /* 0x0022a4000800017f */
[----:B--2---:R-:W-:Y:S05]  /*27ae0*/  @!P0 NANOSLEEP.SYNCS 0x989680 ;  /* 0x009896800000895d */ /* 0x004fea0003900000 */
[----:B------:R-:W2:Y:S02]  /*27af0*/  @!P0 SYNCS.PHASECHK.TRANS64 P0, [R7+URZ+0x388a0], R12 ;  /* 0x0388a00c070085a7 */ /* 0x000ea4000800007f */
[----:B--2---:R-:W-:Y:S05]  /*27b00*/  @!P0 BRA `(.L_x_492) ;  /* 0xfffffffc00f08947 */ /* 0x004fea000383ffff */
[----:B------:R-:W-:Y:S05]  /*27b10*/  BRA `(.L_x_701) ;  /* 0xffffff7c00447947 */ /* 0x000fea000383ffff */
.L_x_498:
[----:B0-----:R0:W2:Y:S02]  /*27b20*/  SYNCS.PHASECHK.TRANS64.TRYWAIT P0, [R7+URZ+0x388c0], R12 ;  /* 0x0388c00c070075a7 */ /* 0x0010a4000800017f */
[----:B--2---:R-:W-:Y:S05]  /*27b30*/  @!P0 NANOSLEEP.SYNCS 0x989680 ;  /* 0x009896800000895d */ /* 0x004fea0003900000 */
[----:B------:R-:W2:Y:S02]  /*27b40*/  @!P0 SYNCS.PHASECHK.TRANS64 P0, [R7+URZ+0x388c0], R12 ;  /* 0x0388c00c070085a7 */ /* 0x000ea4000800007f */
[----:B--2---:R-:W-:Y:S05]  /*27b50*/  @!P0 BRA `(.L_x_498) ;  /* 0xfffffffc00f08947 */ /* 0x004fea000383ffff */
[----:B------:R-:W-:Y:S05]  /*27b60*/  BRA `(.L_x_702) ;  /* 0xffffff8000047947 */ /* 0x000fea000383ffff */
.L_x_506:
[----:B0-----:R0:W1:Y:S02]  /*27b70*/  SYNCS.PHASECHK.TRANS64.TRYWAIT P1, [R7+URZ+0x388a0], R6 ;  /* 0x0388a006070075a7 */ /* 0x001064000802017f */
[----:B-1----:R-:W-:Y:S05]  /*27b80*/  @!P1 NANOSLEEP.SYNCS 0x989680 ;  /* 0x009896800000995d */ /* 0x002fea0003900000 */
[----:B------:R-:W1:Y:S02]  /*27b90*/  @!P1 SYNCS.PHASECHK.TRANS64 P1, [R7+URZ+0x388a0], R6 ;  /* 0x0388a006070095a7 */ /* 0x000e64000802007f */
[----:B-1----:R-:W-:Y:S05]  /*27ba0*/  @!P1 BRA `(.L_x_506) ;  /* 0xfffffffc00f09947 */ /* 0x002fea000383ffff */
[----:B------:R-:W-:Y:S05]  /*27bb0*/  BRA `(.L_x_703) ;  /* 0xffffff8400207947 */ /* 0x000fea000383ffff */
.L_x_512:
[----:B-1----:R1:W2:Y:S02]  /*27bc0*/  SYNCS.PHASECHK.TRANS64.TRYWAIT P1, [R7+URZ+0x388c0], R6 ;  /* 0x0388c006070075a7 */ /* 0x0022a4000802017f */
[----:B--2---:R-:W-:Y:S05]  /*27bd0*/  @!P1 NANOSLEEP.SYNCS 0x989680 ;  /* 0x009896800000995d */ /* 0x004fea0003900000 */
[----:B------:R-:W2:Y:S02]  /*27be0*/  @!P1 SYNCS.PHASECHK.TRANS64 P1, [R7+URZ+0x388c0], R6 ;  /* 0x0388c006070095a7 */ /* 0x000ea4000802007f */
[----:B--2---:R-:W-:Y:S05]  /*27bf0*/  @!P1 BRA `(.L_x_512) ;  /* 0xfffffffc00f09947 */ /* 0x004fea000383ffff */
[----:B------:R-:W-:Y:S05]  /*27c00*/  BRA `(.L_x_704) ;  /* 0xffffff8400d87947 */ /* 0x000fea000383ffff */
.L_x_527:
[----:B------:R-:W1:Y:S01]  /*27c10*/  S2R R5, SR_TID.X ;  /* 0x0000000000057919 */ /* 0x000e620000002100 */
[----:B------:R-:W-:Y:S01]  /*27c20*/  BSSY B0, `(.L_x_705) ;  /* 0x000000a000007945 */ /* 0x000fe20003800000 */
[----:B------:R-:W-:Y:S01]  /*27c30*/  IMAD.MOV.U32 R12, RZ, RZ, RZ ;  /* 0x000000ffff0c7224 */ /* 0x000fe200078e00ff */
[----:B------:R-:W-:Y:S01]  /*27c40*/  MOV R11, 0x1f ;  /* 0x0000001f000b7802 */ /* 0x000fe20000000f00 */
[----:B------:R-:W-:Y:S01]  /*27c50*/  IMAD.MOV.U32 R15, RZ, RZ, -0x1 ;  /* 0xffffffffff0f7424 */ /* 0x000fe200078e00ff */
[----:B-1----:R-:W-:-:S04]  /*27c60*/  SHF.R.U32.HI R5, RZ, 0x5, R5 ;  /* 0x00000005ff057819 */ /* 0x002fc80000011605 */
[----:B------:R-:W-:-:S05]  /*27c70*/  LOP3.LUT R5, R5, 0x3, RZ, 0xc0, !PT ;  /* 0x0000000305057812 */ /* 0x000fca00078ec0ff */
[----:B------:R-:W-:-:S07]  /*27c80*/  IMAD.MOV.U32 R13, RZ, RZ, R5 ;  /* 0x000000ffff0d7224 */ /* 0x000fce00078e0005 */
[----:B0-----:R-:W-:Y:S05]  /*27c90*/  WARPSYNC.COLLECTIVE R15, `(.L_x_706) ;  /* 0x000000000f087348 */ /* 0x001fea0003c00000 */
[----:B------:R1:W2:Y:S02]  /*27ca0*/  SHFL.IDX P6, R14, R13, R12, R11 ;  /* 0x0000000c0d0e7389 */ /* 0x0002a400000c000b */
[----:B012---:R-:W-:Y:S01]  /*27cb0*/  ENDCOLLECTIVE ;  /* 0x000000000000791b */ /* 0x007fe20003800000 */
.L_x_706:
[----:B------:R-:W-:Y:S05]  /*27cc0*/  BSYNC B0 ;  /* 0x0000000000007941 */ /* 0x000fea0003800000 */
.L_x_705:
[----:B------:R-:W-:Y:S05]  /*27cd0*/  BRA `(.L_x_707) ;  /* 0xffffff9400707947 */ /* 0x000fea000383ffff */
.L_x_529:
[----:B------:R-:W-:Y:S01]  /*27ce0*/  BSSY B0, `(.L_x_708) ;  /* 0x0000006000007945 */ /* 0x000fe20003800000 */
[----:B------:R-:W-:-:S07]  /*27cf0*/  IMAD.MOV.U32 R15, RZ, RZ, -0x1 ;  /* 0xffffffffff0f7424 */ /* 0x000fce00078e00ff */
[----:B01----:R-:W-:Y:S05]  /*27d00*/  WARPSYNC.COLLECTIVE R15, `(.L_x_709) ;  /* 0x000000000f0c7348 */ /* 0x003fea0003c00000 */
[----:B------:R-:W-:Y:S02]  /*27d10*/  ELECT P6, UR62, PT ;  /* 0x00000000003e782f */ /* 0x000fe400038c0000 */
[----:B------:R-:W-:Y:S01]  /*27d20*/  MOV R14, UR62 ;  /* 0x0000003e000e7c02 */ /* 0x000fe20008000f00 */
[----:B01----:R-:W-:Y:S10]  /*27d30*/  ENDCOLLECTIVE ;  /* 0x000000000000791b */ /* 0x003ff40003800000 */
.L_x_709:
[----:B------:R-:W-:Y:S05]  /*27d40*/  BSYNC B0 ;  /* 0x0000000000007941 */ /* 0x000fea0003800000 */
.L_x_708:
[----:B------:R-:W-:Y:S05]  /*27d50*/  BRA `(.L_x_710) ;  /* 0xffffff9400687947 */ /* 0x000fea000383ffff */
.L_x_532:
[----:B-1----:R1:W2:Y:S02]  /*27d60*/  SYNCS.PHASECHK.TRANS64.TRYWAIT P2, [R5+URZ+0x38880], R7 ;  /* 0x03888007050075a7 */ /* 0x0022a4000804017f */
[----:B--2---:R-:W-:Y:S05]  /*27d70*/  @!P2 NANOSLEEP.SYNCS 0x989680 ;  /* 0x009896800000a95d */ /* 0x004fea0003900000 */
[----:B------:R-:W2:Y:S02]  /*27d80*/  @!P2 SYNCS.PHASECHK.TRANS64 P2, [R5+URZ+0x38880], R7 ;  /* 0x038880070500a5a7 */ /* 0x000ea4000804007f */
[----:B--2---:R-:W-:Y:S05]  /*27d90*/  @!P2 BRA `(.L_x_532) ;  /* 0xfffffffc00f0a947 */ /* 0x004fea000383ffff */
[----:B------:R-:W-:Y:S05]  /*27da0*/  BRA `(.L_x_711) ;  /* 0xffffff9400e47947 */ /* 0x000fea000383ffff */
.L_x_534:
[----:B--2---:R2:W3:Y:S02]  /*27db0*/  SYNCS.PHASECHK.TRANS64.TRYWAIT P2, [R5+URZ+0x38840], R7 ;  /* 0x03884007050075a7 */ /* 0x0044e4000804017f */
[----:B---3--:R-:W-:Y:S05]  /*27dc0*/  @!P2 NANOSLEEP.SYNCS 0x989680 ;  /* 0x009896800000a95d */ /* 0x008fea0003900000 */
[----:B------:R-:W3:Y:S02]  /*27dd0*/  @!P2 SYNCS.PHASECHK.TRANS64 P2, [R5+URZ+0x38840], R7 ;  /* 0x038840070500a5a7 */ /* 0x000ee4000804007f */
[----:B---3--:R-:W-:Y:S05]  /*27de0*/  @!P2 BRA `(.L_x_534) ;  /* 0xfffffffc00f0a947 */ /* 0x008fea000383ffff */
[----:B------:R-:W-:Y:S05]  /*27df0*/  BRA `(.L_x_712) ;  /* 0xffffff98005c7947 */ /* 0x000fea000383ffff */
.L_x_537:
[----:B-1----:R-:W1:Y:S01]  /*27e00*/  S2R R5, SR_CgaCtaId ;  /* 0x0000000000057919 */ /* 0x002e620000008800 */
[----:B------:R-:W-:-:S04]  /*27e10*/  MOV R4, 0x400 ;  /* 0x0000040000047802 */ /* 0x000fc80000000f00 */
[----:B-1----:R-:W-:-:S04]  /*27e20*/  LEA R4, R5, R4, 0x18 ;  /* 0x0000000405047211 */ /* 0x002fc800078ec0ff */
[----:B------:R1:W2:Y:S03]  /*27e30*/  SYNCS.PHASECHK.TRANS64.TRYWAIT P0, [R4+URZ+0x38820], R3 ;  /* 0x03882003040075a7 */ /* 0x0002a6000800017f */
[----:B--2---:R-:W-:Y:S05]  /*27e40*/  @!P0 NANOSLEEP.SYNCS 0x989680 ;  /* 0x009896800000895d */ /* 0x004fea0003900000 */
[----:B------:R-:W2:Y:S02]  /*27e50*/  @!P0 SYNCS.PHASECHK.TRANS64 P0, [R4+URZ+0x38820], R3 ;  /* 0x03882003040085a7 */ /* 0x000ea4000800007f */
[----:B--2---:R-:W-:Y:S05]  /*27e60*/  @!P0 BRA `(.L_x_537) ;  /* 0xfffffffc00e48947 */ /* 0x004fea000383ffff */
[----:B------:R-:W-:Y:S05]  /*27e70*/  BRA `(.L_x_713) ;  /* 0xffffff9c00587947 */ /* 0x000fea000383ffff */
.L_x_543:
[----:B--2---:R2:W3:Y:S02]  /*27e80*/  SYNCS.PHASECHK.TRANS64.TRYWAIT P0, [R5+URZ+0x38880], R4 ;  /* 0x03888004050075a7 */ /* 0x0044e4000800017f */
[----:B---3--:R-:W-:Y:S05]  /*27e90*/  @!P0 NANOSLEEP.SYNCS 0x989680 ;  /* 0x009896800000895d */ /* 0x008fea0003900000 */
[----:B------:R-:W3:Y:S02]  /*27ea0*/  @!P0 SYNCS.PHASECHK.TRANS64 P0, [R5+URZ+0x38880], R4 ;  /* 0x03888004050085a7 */ /* 0x000ee4000800007f */
[----:B---3--:R-:W-:Y:S05]  /*27eb0*/  @!P0 BRA `(.L_x_543) ;  /* 0xfffffffc00f08947 */ /* 0x008fea000383ffff */
[----:B------:R-:W-:Y:S05]  /*27ec0*/  BRA `(.L_x_714) ;  /* 0xffffffa000147947 */ /* 0x000fea000383ffff */
.L_x_549:
[----:B-1----:R1:W3:Y:S02]  /*27ed0*/  SYNCS.PHASECHK.TRANS64.TRYWAIT P0, [R5+URZ+0x38840], R4 ;  /* 0x03884004050075a7 */ /* 0x0022e4000800017f */
[----:B---3--:R-:W-:Y:S05]  /*27ee0*/  @!P0 NANOSLEEP.SYNCS 0x989680 ;  /* 0x009896800000895d */ /* 0x008fea0003900000 */
[----:B------:R-:W3:Y:S02]  /*27ef0*/  @!P0 SYNCS.PHASECHK.TRANS64 P0, [R5+URZ+0x38840], R4 ;  /* 0x03884004050085a7 */ /* 0x000ee4000800007f */
[----:B---3--:R-:W-:Y:S05]  /*27f00*/  @!P0 BRA `(.L_x_549) ;  /* 0xfffffffc00f08947 */ /* 0x008fea000383ffff */
[----:B------:R-:W-:Y:S05]  /*27f10*/  BRA `(.L_x_715) ;  /* 0xffffffa000e07947 */ /* 0x000fea000383ffff */
.L_x_556:
[----:B--2---:R-:W2:Y:S02]  /*27f20*/  LDL R4, [R1+0x4] ;  /* 0x0000040001047983 */ /* 0x004ea40000100800 */
[----:B--2---:R2:W3:Y:S02]  /*27f30*/  SYNCS.PHASECHK.TRANS64.TRYWAIT P2, [R4+URZ+0x38870], R3 ;  /* 0x03887003040075a7 */ /* 0x0044e4000804017f */
[----:B---3--:R-:W-:Y:S05]  /*27f40*/  @!P2 NANOSLEEP.SYNCS 0x989680 ;  /* 0x009896800000a95d */ /* 0x008fea0003900000 */
[----:B------:R-:W3:Y:S02]  /*27f50*/  @!P2 SYNCS.PHASECHK.TRANS64 P2, [R4+URZ+0x38870], R3 ;  /* 0x038870030400a5a7 */ /* 0x000ee4000804007f */
[----:B---3--:R-:W-:Y:S05]  /*27f60*/  @!P2 BRA `(.L_x_556) ;  /* 0xfffffffc00eca947 */ /* 0x008fea000383ffff */
[----:B------:R-:W-:Y:S05]  /*27f70*/  BRA `(.L_x_716) ;  /* 0xffffffa400c47947 */ /* 0x000fea000383ffff */
.L_x_558:
[----:B--2---:R-:W2:Y:S02]  /*27f80*/  LDL R5, [R1+0x4] ;  /* 0x0000040001057983 */ /* 0x004ea40000100800 */
[----:B--2---:R2:W3:Y:S02]  /*27f90*/  SYNCS.PHASECHK.TRANS64.TRYWAIT P2, [R5+URZ+0x38860], R4 ;  /* 0x03886004050075a7 */ /* 0x0044e4000804017f */
[----:B---3--:R-:W-:Y:S05]  /*27fa0*/  @!P2 NANOSLEEP.SYNCS 0x989680 ;  /* 0x009896800000a95d */ /* 0x008fea0003900000 */
[----:B------:R-:W3:Y:S02]  /*27fb0*/  @!P2 SYNCS.PHASECHK.TRANS64 P2, [R5+URZ+0x38860], R4 ;  /* 0x038860040500a5a7 */ /* 0x000ee4000804007f */
[----:B---3--:R-:W-:Y:S05]  /*27fc0*/  @!P2 BRA `(.L_x_558) ;  /* 0xfffffffc00eca947 */ /* 0x008fea000383ffff */
[----:B------:R-:W-:Y:S05]  /*27fd0*/  BRA `(.L_x_717) ;  /* 0xffffffa400cc7947 */ /* 0x000fea000383ffff */
.L_x_565:
[----:B-1----:R1:W2:Y:S02]  /*27fe0*/  SYNCS.PHASECHK.TRANS64.TRYWAIT P0, [R2+URZ+0x38870], R0 ;  /* 0x03887000020075a7 */ /* 0x0022a4000800017f */
[----:B--2---:R-:W-:Y:S05]  /*27ff0*/  @!P0 NANOSLEEP.SYNCS 0x989680 ;  /* 0x009896800000895d */ /* 0x004fea0003900000 */
[----:B------:R-:W2:Y:S02]  /*28000*/  @!P0 SYNCS.PHASECHK.TRANS64 P0, [R2+URZ+0x38870], R0 ;  /* 0x03887000020085a7 */ /* 0x000ea4000800007f */
[----:B--2---:R-:W-:Y:S05]  /*28010*/  @!P0 BRA `(.L_x_565) ;  /* 0xfffffffc00f08947 */ /* 0x004fea000383ffff */
[----:B------:R-:W-:Y:S05]  /*28020*/  BRA `(.L_x_718) ;  /* 0xffffffb400247947 */ /* 0x000fea000383ffff */
.L_x_567:
[----:B-1----:R1:W2:Y:S02]  /*28030*/  SYNCS.PHASECHK.TRANS64.TRYWAIT P0, [R2+URZ+0x38860], R0 ;  /* 0x03886000020075a7 */ /* 0x0022a4000800017f */
[----:B--2---:R-:W-:Y:S05]  /*28040*/  @!P0 NANOSLEEP.SYNCS 0x989680 ;  /* 0x009896800000895d */ /* 0x004fea0003900000 */
[----:B------:R-:W2:Y:S02]  /*28050*/  @!P0 SYNCS.PHASECHK.TRANS64 P0, [R2+URZ+0x38860], R0 ;  /* 0x03886000020085a7 */ /* 0x000ea4000800007f */
[----:B--2---:R-:W-:Y:S05]  /*28060*/  @!P0 BRA `(.L_x_567) ;  /* 0xfffffffc00f08947 */ /* 0x004fea000383ffff */
[----:B------:R-:W-:Y:S05]  /*28070*/  BRA `(.L_x_719) ;  /* 0xffffffb4002c7947 */ /* 0x000fea000383ffff */
.L_x_571:
[----:B------:R-:W2:Y:S01]  /*28080*/  LDL R3, [R1] ;  /* 0x0000000001037983 */ /* 0x000ea20000100800 */
[----:B------:R-:W-:Y:S01]  /*28090*/  BSSY B0, `(.L_x_720) ;  /* 0x0000008000007945 */ /* 0x000fe20003800000 */
[----:B------:R-:W-:Y:S01]  /*280a0*/  IMAD.MOV.U32 R12, RZ, RZ, RZ ;  /* 0x000000ffff0c7224 */ /* 0x000fe200078e00ff */
[----:B------:R-:W-:Y:S01]  /*280b0*/  MOV R15, 0xffffffff ;  /* 0xffffffff000f7802 */ /* 0x000fe20000000f00 */
[----:B------:R-:W-:Y:S01]  /*280c0*/  IMAD.MOV.U32 R11, RZ, RZ, 0x1f ;  /* 0x0000001fff0b7424 */ /* 0x000fe200078e00ff */
[----:B--2---:R-:W-:-:S07]  /*280d0*/  MOV R13, R3 ;  /* 0x00000003000d7202 */ /* 0x004fce0000000f00 */
[----:B------:R-:W-:Y:S05]  /*280e0*/  WARPSYNC.COLLECTIVE R15, `(.L_x_721) ;  /* 0x000000000f087348 */ /* 0x000fea0003c00000 */
[----:B------:R0:W1:Y:S02]  /*280f0*/  SHFL.IDX P6, R14, R13, R12, R11 ;  /* 0x0000000c0d0e7389 */ /* 0x00006400000c000b */
[----:B01----:R-:W-:Y:S01]  /*28100*/  ENDCOLLECTIVE ;  /* 0x000000000000791b */ /* 0x003fe20003800000 */
.L_x_721:
[----:B------:R-:W-:Y:S05]  /*28110*/  BSYNC B0 ;  /* 0x0000000000007941 */ /* 0x000fea0003800000 */
.L_x_720:
[----:B------:R0:W5:Y:S01]  /*28120*/  LDL R2, [R1+0xc] ;  /* 0x00000c0001027983 */ /* 0x0001620000100800 */
[----:B------:R-:W-:Y:S01]  /*28130*/  IMAD.MOV.U32 R13, RZ, RZ, R3 ;  /* 0x000000ffff0d7224 */ /* 0x000fe200078e0003 */
[----:B------:R-:W-:Y:S01]  /*28140*/  MOV R12, 0x1 ;  /* 0x00000001000c7802 */ /* 0x000fe20000000f00 */
[----:B------:R-:W-:Y:S02]  /*28150*/  IMAD.MOV.U32 R11, RZ, RZ, 0x1f ;  /* 0x0000001fff0b7424 */ /* 0x000fe400078e00ff */
[----:B------:R-:W-:Y:S02]  /*28160*/  IMAD.MOV.U32 R15, RZ, RZ, -0x1 ;  /* 0xffffffffff0f7424 */ /* 0x000fe400078e00ff */
[----:B------:R-:W-:-:S07]  /*28170*/  IMAD.MOV.U32 R0, RZ, RZ, R14 ;  /* 0x000000ffff007224 */ /* 0x000fce00078e000e */
[----:B0----5:R-:W-:Y:S05]  /*28180*/  WARPSYNC.COLLECTIVE R15, `(.L_x_722) ;  /* 0x000000000f087348 */ /* 0x021fea0003c00000 */
[----:B------:R1:W2:Y:S02]  /*28190*/  SHFL.IDX P6, R14, R13, R12, R11 ;  /* 0x0000000c0d0e7389 */ /* 0x0002a400000c000b */
[----:B012--5:R-:W-:Y:S01]  /*281a0*/  ENDCOLLECTIVE ;  /* 0x000000000000791b */ /* 0x027fe20003800000 */
.L_x_722:
[----:B------:R-:W-:Y:S01]  /*281b0*/  ULDC UR4, c[0x0][0xc14] ;  /* 0x0003050000047ab9 */ /* 0x000fe20000000800 */
[----:B------:R-:W-:Y:S01]  /*281c0*/  IMAD.IADD R5, R2, 0x1, R8 ;  /* 0x0000000102057824 */ /* 0x000fe200078e0208 */
[----:B------:R-:W-:-:S04]  /*281d0*/  MOV R4, R14 ;  /* 0x0000000e00047202 */ /* 0x000fc80000000f00 */
[----:B------:R-:W-:-:S13]  /*281e0*/  ISETP.GE.OR P1, PT, R5, UR4, !P0 ;  /* 0x0000000405007c0c */ /* 0x000fda000c726670 */
[----:B------:R-:W0:Y:S02]  /*281f0*/  @!P1 LDC.64 R2, c[0x0][0xc58] ;  /* 0x00031600ff029b82 */ /* 0x000e240000000a00 */
[----:B0-----:R-:W-:-:S06]  /*28200*/  @!P1 IMAD.WIDE R2, R5, 0x4, R2 ;  /* 0x0000000405029825 */ /* 0x001fcc00078e0202 */
[----:B------:R0:W2:Y:S01]  /*28210*/  @!P1 LDG.E R3, desc[UR42][R2.64] ;  /* 0x0000002a02039981 */ /* 0x0000a2000c1e1900 */
[----:B------:R-:W-:Y:S01]  /*28220*/  IMAD.MOV.U32 R11, RZ, RZ, RZ ;  /* 0x000000ffff0b7224 */ /* 0x000fe200078e00ff */
[C---:B------:R-:W-:Y:S02]  /*28230*/  ISETP.GE.U32.AND P2, PT, R8.reuse, 0x2, PT ;  /* 0x000000020800780c */ /* 0x040fe40003f46070 */
[C---:B------:R-:W-:Y:S02]  /*28240*/  ISETP.GE.U32.AND P3, PT, R8.reuse, 0x4, PT ;  /* 0x000000040800780c */ /* 0x040fe40003f66070 */
[C---:B------:R-:W-:Y:S02]  /*28250*/  ISETP.GE.U32.AND P4, PT, R8.reuse, 0x8, PT ;  /* 0x000000080800780c */ /* 0x040fe40003f86070 */
[----:B------:R-:W-:Y:S01]  /*28260*/  ISETP.GE.U32.AND P5, PT, R8, 0x10, PT ;  /* 0x000000100800780c */ /* 0x000fe20003fa6070 */
[----:B0-----:R-:W-:Y:S01]  /*28270*/  IMAD.MOV.U32 R2, RZ, RZ, RZ ;  /* 0x000000ffff027224 */ /* 0x001fe200078e00ff */
[----:B--2---:R-:W-:-:S02]  /*28280*/  @!P1 MOV R2, R3 ;  /* 0x0000000300029202 */ /* 0x004fc40000000f00 */
[----:B------:R-:W-:-:S03]  /*28290*/  ISETP.NE.AND P1, PT, R8, RZ, PT ;  /* 0x000000ff0800720c */ /* 0x000fc60003f25270 */
[----:B------:R-:W-:-:S10]  /*282a0*/  IMAD.MOV.U32 R13, RZ, RZ, R2 ;  /* 0x000000ffff0d7224 */ /* 0x000fd400078e0002 */
[----:B------:R-:W-:Y:S05]  /*282b0*/  WARPSYNC.COLLECTIVE R15, `(.L_x_723) ;  /* 0x000000000f087348 */ /* 0x000fea0003c00000 */
[----:B------:R0:W1:Y:S02]  /*282c0*/  SHFL.UP P6, R14, R13, R12, R11 ;  /* 0x0400000c0d0e7389 */ /* 0x00006400000c000b */
[----:B01----:R-:W-:Y:S01]  /*282d0*/  ENDCOLLECTIVE ;  /* 0x000000000000791b */ /* 0x003fe20003800000 */
.L_x_723:
[----:B------:R-:W-:Y:S02]  /*282e0*/  MOV R12, 0x2 ;  /* 0x00000002000c7802 */ /* 0x000fe40000000f00 */
[----:B------:R-:W-:-:S04]  /*282f0*/  MOV R3, R14 ;  /* 0x0000000e00037202 */ /* 0x000fc80000000f00 */
[----:B------:R-:W-:-:S05]  /*28300*/  SEL R5, R3, RZ, P1 ;  /* 0x000000ff03057207 */ /* 0x000fca0000800000 */
[----:B------:R-:W-:-:S04]  /*28310*/  IMAD.IADD R3, R2, 0x1, R5 ;  /* 0x0000000102037824 */ /* 0x000fc800078e0205 */
[----:B------:R-:W-:-:S07]  /*28320*/  IMAD.MOV.U32 R13, RZ, RZ, R3 ;  /* 0x000000ffff0d7224 */ /* 0x000fce00078e0003 */
[----:B------:R-:W-:Y:S05]  /*28330*/  WARPSYNC.COLLECTIVE R15, `(.L_x_724) ;  /* 0x000000000f087348 */ /* 0x000fea0003c00000 */
[----:B------:R0:W1:Y:S02]  /*28340*/  SHFL.UP P6, R14, R13, R12, R11 ;  /* 0x0400000c0d0e7389 */ /* 0x00006400000c000b */
[----:B01----:R-:W-:Y:S01]  /*28350*/  ENDCOLLECTIVE ;  /* 0x000000000000791b */ /* 0x003fe20003800000 */
.L_x_724:
[----:B------:R-:W-:Y:S02]  /*28360*/  IMAD.MOV.U32 R12, RZ, RZ, 0x4 ;  /* 0x00000004ff0c7424 */ /* 0x000fe400078e00ff */
[----:B------:R-:W-:-:S05]  /*28370*/  IMAD.MOV.U32 R5, RZ, RZ, R14 ;  /* 0x000000ffff057224 */ /* 0x000fca00078e000e */
[----:B------:R-:W-:-:S05]  /*28380*/  SEL R5, R5, RZ, P2 ;  /* 0x000000ff05057207 */ /* 0x000fca0001000000 */
[----:B------:R-:W-:-:S05]  /*28390*/  IMAD.IADD R3, R3, 0x1, R5 ;  /* 0x0000000103037824 */ /* 0x000fca00078e0205 */
[----:B------:R-:W-:-:S07]  /*283a0*/  MOV R13, R3 ;  /* 0x00000003000d7202 */ /* 0x000fce0000000f00 */
[----:B------:R-:W-:Y:S05]  /*283b0*/  WARPSYNC.COLLECTIVE R15, `(.L_x_725) ;  /* 0x000000000f087348 */ /* 0x000fea0003c00000 */
[----:B------:R0:W1:Y:S02]  /*283c0*/  SHFL.UP P6, R14, R13, R12, R11 ;  /* 0x0400000c0d0e7389 */ /* 0x00006400000c000b */
[----:B01----:R-:W-:Y:S01]  /*283d0*/  ENDCOLLECTIVE ;  /* 0x000000000000791b */ /* 0x003fe20003800000 */
.L_x_725:
[----:B------:R-:W-:Y:S02]  /*283e0*/  IMAD.MOV.U32 R12, RZ, RZ, 0x8 ;  /* 0x00000008ff0c7424 */ /* 0x000fe400078e00ff */
[----:B------:R-:W-:-:S05]  /*283f0*/  IMAD.MOV.U32 R5, RZ, RZ, R14 ;  /* 0x000000ffff057224 */ /* 0x000fca00078e000e */
[----:B------:R-:W-:-:S04]  /*28400*/  SEL R5, R5, RZ, P3 ;  /* 0x000000ff05057207 */ /* 0x000fc80001800000 */
[----:B------:R-:W-:-:S05]  /*28410*/  IADD3 R3, R3, R5, RZ ;  /* 0x0000000503037210 */ /* 0x000fca0007ffe0ff */
[----:B------:R-:W-:-:S07]  /*28420*/  IMAD.MOV.U32 R13, RZ, RZ, R3 ;  /* 0x000000ffff0d7224 */ /* 0x000fce00078e0003 */
[----:B------:R-:W-:Y:S05]  /*28430*/  WARPSYNC.COLLECTIVE R15, `(.L_x_726) ;  /* 0x000000000f087348 */ /* 0x000fea0003c00000 */
[----:B------:R0:W1:Y:S02]  /*28440*/  SHFL.UP P6, R14, R13, R12, R11 ;  /* 0x0400000c0d0e7389 */ /* 0x00006400000c000b */
[----:B01----:R-:W-:Y:S01]  /*28450*/  ENDCOLLECTIVE ;  /* 0x000000000000791b */ /* 0x003fe20003800000 */
.L_x_726:
        /* <DEDUP_REMOVED lines=8> */
.L_x_727:
[----:B------:R-:W-:Y:S02]  /*284e0*/  IMAD.MOV.U32 R12, RZ, RZ, 0x1f ;  /* 0x0000001fff0c7424 */ /* 0x000fe400078e00ff */
[----:B------:R-:W-:Y:S02]  /*284f0*/  IMAD.MOV.U32 R11, RZ, RZ, 0x1f ;  /* 0x0000001fff0b7424 */ /* 0x000fe400078e00ff */
[----:B------:R-:W-:-:S05]  /*28500*/  IMAD.MOV.U32 R5, RZ, RZ, R14 ;  /* 0x000000ffff057224 */ /* 0x000fca00078e000e */
[----:B------:R-:W-:-:S05]  /*28510*/  SEL R5, R5, RZ, P5 ;  /* 0x000000ff05057207 */ /* 0x000fca0002800000 */
[----:B------:R-:W-:-:S05]  /*28520*/  IMAD.IADD R5, R3, 0x1, R5 ;  /* 0x0000000103057824 */ /* 0x000fca00078e0205 */
[----:B------:R-:W-:-:S07]  /*28530*/  MOV R13, R5 ;  /* 0x00000005000d7202 */ /* 0x000fce0000000f00 */
[----:B------:R-:W-:Y:S05]  /*28540*/  WARPSYNC.COLLECTIVE R15, `(.L_x_728) ;  /* 0x000000000f087348 */ /* 0x000fea0003c00000 */
[----:B------:R0:W1:Y:S02]  /*28550*/  SHFL.IDX P6, R14, R13, R12, R11 ;  /* 0x0000000c0d0e7389 */ /* 0x00006400000c000b */
[----:B01----:R-:W-:Y:S01]  /*28560*/  ENDCOLLECTIVE ;  /* 0x000000000000791b */ /* 0x003fe20003800000 */
.L_x_728:
[----:B------:R-:W-:Y:S01]  /*28570*/  MOV R7, R14 ;  /* 0x0000000e00077202 */ /* 0x000fe20000000f00 */
[----:B------:R-:W-:Y:S06]  /*28580*/  BRA `(.L_x_729) ;  /* 0xffffffbc00a87947 */ /* 0x000fec000383ffff */
.L_x_576:
[----:B------:R-:W-:Y:S01]  /*28590*/  BSSY B0, `(.L_x_730) ;  /* 0x0000008000007945 */ /* 0x000fe20003800000 */
[----:B-----5:R-:W-:Y:S01]  /*285a0*/  IMAD.MOV.U32 R13, RZ, RZ, R2 ;  /* 0x000000ffff0d7224 */ /* 0x020fe200078e0002 */
[----:B------:R-:W-:Y:S01]  /*285b0*/  MOV R11, RZ ;  /* 0x000000ff000b7202 */ /* 0x000fe20000000f00 */
[----:B------:R-:W-:Y:S02]  /*285c0*/  IMAD.MOV.U32 R12, RZ, RZ, 0x1 ;  /* 0x00000001ff0c7424 */ /* 0x000fe400078e00ff */
[----:B------:R-:W-:-:S07]  /*285d0*/  IMAD.MOV.U32 R15, RZ, RZ, -0x1 ;  /* 0xffffffffff0f7424 */ /* 0x000fce00078e00ff */
[----:B0-----:R-:W-:Y:S05]  /*285e0*/  WARPSYNC.COLLECTIVE R15, `(.L_x_731) ;  /* 0x000000000f087348 */ /* 0x001fea0003c00000 */
[----:B------:R1:W2:Y:S02]  /*285f0*/  SHFL.UP P6, R14, R13, R12, R11 ;  /* 0x0400000c0d0e7389 */ /* 0x0002a400000c000b */
[----:B012---:R-:W-:Y:S01]  /*28600*/  ENDCOLLECTIVE ;  /* 0x000000000000791b */ /* 0x007fe20003800000 */
.L_x_731:
[----:B------:R-:W-:Y:S05]  /*28610*/  BSYNC B0 ;  /* 0x0000000000007941 */ /* 0x000fea0003800000 */
.L_x_730:
[----:B------:R-:W-:Y:S01]  /*28620*/  SEL R3, R14, RZ, P1 ;  /* 0x000000ff0e037207 */ /* 0x000fe20000800000 */
[----:B------:R-:W-:Y:S01]  /*28630*/  IMAD.MOV.U32 R12, RZ, RZ, 0x2 ;  /* 0x00000002ff0c7424 */ /* 0x000fe200078e00ff */
[----:B------:R-:W-:Y:S01]  /*28640*/  MOV R15, 0xffffffff ;  /* 0xffffffff000f7802 */ /* 0x000fe20000000f00 */
[----:B------:R-:W-:Y:S02]  /*28650*/  IMAD.MOV.U32 R11, RZ, RZ, RZ ;  /* 0x000000ffff0b7224 */ /* 0x000fe400078e00ff */
[----:B------:R-:W-:-:S05]  /*28660*/  IMAD.IADD R3, R2, 0x1, R3 ;  /* 0x0000000102037824 */ /* 0x000fca00078e0203 */
[----:B------:R-:W-:-:S07]  /*28670*/  MOV R13, R3 ;  /* 0x00000003000d7202 */ /* 0x000fce0000000f00 */
[----:B------:R-:W-:Y:S05]  /*28680*/  WARPSYNC.COLLECTIVE R15, `(.L_x_732) ;  /* 0x000000000f087348 */ /* 0x000fea0003c00000 */
[----:B------:R0:W1:Y:S02]  /*28690*/  SHFL.UP P6, R14, R13, R12, R11 ;  /* 0x0400000c0d0e7389 */ /* 0x00006400000c000b */
[----:B01----:R-:W-:Y:S01]  /*286a0*/  ENDCOLLECTIVE ;  /* 0x000000000000791b */ /* 0x003fe20003800000 */
.L_x_732:
        /* <DEDUP_REMOVED lines=8> */
.L_x_733:
        /* <DEDUP_REMOVED lines=8> */
.L_x_734:
        /* <DEDUP_REMOVED lines=8> */
.L_x_735:
        /* <DEDUP_REMOVED lines=9> */
.L_x_736:
[----:B------:R-:W-:Y:S01]  /*288c0*/  MOV R7, R14 ;  /* 0x0000000e00077202 */ /* 0x000fe20000000f00 */
[----:B------:R-:W-:Y:S06]  /*288d0*/  BRA `(.L_x_737) ;  /* 0xffffffbc007c7947 */ /* 0x000fec000383ffff */
.L_x_578:
[----:B------:R-:W-:Y:S01]  /*288e0*/  BSSY B0, `(.L_x_738) ;  /* 0x0000006000007945 */ /* 0x000fe20003800000 */
[----:B------:R-:W-:Y:S01]  /*288f0*/  PLOP3.LUT P6, PT, P6, PT, PT, 0x8, 0x0 ;  /* 0x000000000000781c */ /* 0x000fe200037ce170 */
[----:B------:R-:W-:-:S12]  /*28900*/  IMAD.MOV.U32 R15, RZ, RZ, -0x1 ;  /* 0xffffffffff0f7424 */ /* 0x000fd800078e00ff */
[----:B0-----:R-:W-:Y:S05]  /*28910*/  WARPSYNC.COLLECTIVE R15, `(.L_x_739) ;  /* 0x000000000f087348 */ /* 0x001fea0003c00000 */
[----:B------:R-:W-:Y:S01]  /*28920*/  VOTE.ANY R14, PT, P6 ;  /* 0x00000000000e7806 */ /* 0x000fe200030e0100 */
[----:B0-----:R-:W-:Y:S06]  /*28930*/  ENDCOLLECTIVE ;  /* 0x000000000000791b */ /* 0x001fec0003800000 */
.L_x_739:
[----:B------:R-:W-:Y:S05]  /*28940*/  BSYNC B0 ;  /* 0x0000000000007941 */ /* 0x000fea0003800000 */
.L_x_738:
[----:B------:R-:W-:Y:S01]  /*28950*/  IMAD.MOV.U32 R5, RZ, RZ, R14 ;  /* 0x000000ffff057224 */ /* 0x000fe200078e000e */
[----:B------:R-:W-:Y:S01]  /*28960*/  MOV R13, R2 ;  /* 0x00000002000d7202 */ /* 0x000fe20000000f00 */
[----:B------:R-:W-:Y:S01]  /*28970*/  IMAD.MOV.U32 R11, RZ, RZ, 0x1f ;  /* 0x0000001fff0b7424 */ /* 0x000fe200078e00ff */
[----:B------:R-:W-:Y:S01]  /*28980*/  MOV R15, 0xffffffff ;  /* 0xffffffff000f7802 */ /* 0x000fe20000000f00 */
[----:B------:R-:W0:Y:S02]  /*28990*/  POPC R4, R5 ;  /* 0x0000000500047309 */ /* 0x000e240000000000 */
[----:B0-----:R-:W-:-:S07]  /*289a0*/  IMAD.MOV.U32 R12, RZ, RZ, R4 ;  /* 0x000000ffff0c7224 */ /* 0x001fce00078e0004 */
[----:B------:R-:W-:Y:S05]  /*289b0*/  WARPSYNC.COLLECTIVE R15, `(.L_x_740) ;  /* 0x000000000f087348 */ /* 0x000fea0003c00000 */
[----:B------:R0:W1:Y:S02]  /*289c0*/  SHFL.IDX P6, R14, R13, R12, R11 ;  /* 0x0000000c0d0e7389 */ /* 0x00006400000c000b */
[----:B01----:R-:W-:Y:S01]  /*289d0*/  ENDCOLLECTIVE ;  /* 0x000000000000791b */ /* 0x003fe20003800000 */
.L_x_740:
[----:B------:R-:W-:Y:S01]  /*289e0*/  IMAD.MOV.U32 R2, RZ, RZ, R14 ;  /* 0x000000ffff027224 */ /* 0x000fe200078e000e */
[----:B------:R-:W-:Y:S06]  /*289f0*/  BRA `(.L_x_741) ;  /* 0xffffffbc006c7947 */ /* 0x000fec000383ffff */
.L_x_580:
[----:B------:R-:W-:Y:S01]  /*28a00*/  BSSY B0, `(.L_x_742) ;  /* 0x0000007000007945 */ /* 0x000fe20003800000 */
[----:B------:R-:W-:Y:S01]  /*28a10*/  IMAD.MOV.U32 R13, RZ, RZ, R6 ;  /* 0x000000ffff0d7224 */ /* 0x000fe200078e0006 */
[----:B------:R-:W-:Y:S01]  /*28a20*/  MOV R11, 0x1f ;  /* 0x0000001f000b7802 */ /* 0x000fe20000000f00 */
[----:B------:R-:W-:-:S07]  /*28a30*/  IMAD.MOV.U32 R15, RZ, RZ, -0x1 ;  /* 0xffffffffff0f7424 */ /* 0x000fce00078e00ff */
[----:B012---:R-:W-:Y:S05]  /*28a40*/  WARPSYNC.COLLECTIVE R15, `(.L_x_743) ;  /* 0x000000000f087348 */ /* 0x007fea0003c00000 */
[----:B------:R3:W4:Y:S02]  /*28a50*/  SHFL.IDX P6, R14, R13, R12, R11 ;  /* 0x0000000c0d0e7389 */ /* 0x00072400000c000b */
[----:B01234-:R-:W-:Y:S01]  /*28a60*/  ENDCOLLECTIVE ;  /* 0x000000000000791b */ /* 0x01ffe20003800000 */
.L_x_743:
[----:B------:R-:W-:Y:S05]  /*28a70*/  BSYNC B0 ;  /* 0x0000000000007941 */ /* 0x000fea0003800000 */
.L_x_742:
[----:B------:R-:W-:Y:S01]  /*28a80*/  IMAD.MOV.U32 R5, RZ, RZ, R14 ;  /* 0x000000ffff057224 */ /* 0x000fe200078e000e */
[----:B------:R-:W-:Y:S06]  /*28a90*/  BRA `(.L_x_579) ;  /* 0xffffffbc00607947 */ /* 0x000fec000383ffff */
.L_x_584:
[----:B0-----:R0:W1:Y:S02]  /*28aa0*/  SYNCS.PHASECHK.TRANS64.TRYWAIT P0, [R0+URZ+0x38820], R3 ;  /* 0x03882003000075a7 */ /* 0x001064000800017f */
[----:B-1----:R-:W-:Y:S05]  /*28ab0*/  @!P0 NANOSLEEP.SYNCS 0x989680 ;  /* 0x009896800000895d */ /* 0x002fea0003900000 */
[----:B------:R-:W1:Y:S02]  /*28ac0*/  @!P0 SYNCS.PHASECHK.TRANS64 P0, [R0+URZ+0x38820], R3 ;  /* 0x03882003000085a7 */ /* 0x000e64000800007f */
[----:B-1----:R-:W-:Y:S05]  /*28ad0*/  @!P0 BRA `(.L_x_584) ;  /* 0xfffffffc00f08947 */ /* 0x002fea000383ffff */
[----:B------:R-:W-:Y:S05]  /*28ae0*/  BRA `(.L_x_744) ;  /* 0xffffffc000847947 */ /* 0x000fea000383ffff */
.L_x_585:
[----:B------:R-:W1:Y:S01]  /*28af0*/  S2R R2, SR_TID.X ;  /* 0x0000000000027919 */ /* 0x000e620000002100 */
[----:B------:R-:W-:Y:S01]  /*28b00*/  BSSY B0, `(.L_x_745) ;  /* 0x000000a000007945 */ /* 0x000fe20003800000 */
[----:B------:R-:W-:Y:S01]  /*28b10*/  IMAD.MOV.U32 R12, RZ, RZ, RZ ;  /* 0x000000ffff0c7224 */ /* 0x000fe200078e00ff */
[----:B------:R-:W-:Y:S01]  /*28b20*/  MOV R15, 0xffffffff ;  /* 0xffffffff000f7802 */ /* 0x000fe20000000f00 */
[----:B------:R-:W-:Y:S01]  /*28b30*/  IMAD.MOV.U32 R11, RZ, RZ, 0x1f ;  /* 0x0000001fff0b7424 */ /* 0x000fe200078e00ff */
[----:B-1----:R-:W-:-:S04]  /*28b40*/  SHF.R.U32.HI R2, RZ, 0x5, R2 ;  /* 0x00000005ff027819 */ /* 0x002fc80000011602 */
[----:B------:R-:W-:-:S04]  /*28b50*/  LOP3.LUT R2, R2, 0x3, RZ, 0xc0, !PT ;  /* 0x0000000302027812 */ /* 0x000fc800078ec0ff */
[----:B------:R-:W-:-:S07]  /*28b60*/  MOV R13, R2 ;  /* 0x00000002000d7202 */ /* 0x000fce0000000f00 */
[----:B0-----:R-:W-:Y:S05]  /*28b70*/  WARPSYNC.COLLECTIVE R15, `(.L_x_746) ;  /* 0x000000000f087348 */ /* 0x001fea0003c00000 */
[----:B------:R1:W2:Y:S02]  /*28b80*/  SHFL.IDX P6, R14, R13, R12, R11 ;  /* 0x0000000c0d0e7389 */ /* 0x0002a400000c000b */
[----:B012---:R-:W-:Y:S01]  /*28b90*/  ENDCOLLECTIVE ;  /* 0x000000000000791b */ /* 0x007fe20003800000 */
.L_x_746:
[----:B------:R-:W-:Y:S05]  /*28ba0*/  BSYNC B0 ;  /* 0x0000000000007941 */ /* 0x000fea0003800000 */
.L_x_745:
[----:B------:R-:W-:Y:S05]  /*28bb0*/  BRA `(.L_x_747) ;  /* 0xffffffc0006c7947 */ /* 0x000fea000383ffff */
.L_x_586:
[----:B------:R-:W-:Y:S01]  /*28bc0*/  BSSY B0, `(.L_x_748) ;  /* 0x0000006000007945 */ /* 0x000fe20003800000 */
[----:B------:R-:W-:-:S07]  /*28bd0*/  IMAD.MOV.U32 R15, RZ, RZ, -0x1 ;  /* 0xffffffffff0f7424 */ /* 0x000fce00078e00ff */
[----:B01----:R-:W-:Y:S05]  /*28be0*/  WARPSYNC.COLLECTIVE R15, `(.L_x_749) ;  /* 0x000000000f0c7348 */ /* 0x003fea0003c00000 */
[----:B------:R-:W-:Y:S02]  /*28bf0*/  ELECT P6, UR62, PT ;  /* 0x00000000003e782f */ /* 0x000fe400038c0000 */
[----:B------:R-:W-:Y:S01]  /*28c00*/  MOV R14, UR62 ;  /* 0x0000003e000e7c02 */ /* 0x000fe20008000f00 */
[----:B01----:R-:W-:Y:S10]  /*28c10*/  ENDCOLLECTIVE ;  /* 0x000000000000791b */ /* 0x003ff40003800000 */
.L_x_749:
[----:B------:R-:W-:Y:S05]  /*28c20*/  BSYNC B0 ;  /* 0x0000000000007941 */ /* 0x000fea0003800000 */
.L_x_748:
[----:B------:R-:W-:Y:S05]  /*28c30*/  BRA `(.L_x_750) ;  /* 0xffffffc000607947 */ /* 0x000fea000383ffff */
.L_x_588:
[----:B0-----:R0:W1:Y:S02]  /*28c40*/  SYNCS.PHASECHK.TRANS64.TRYWAIT P1, [R6+URZ], R5 ;  /* 0x00000005060075a7 */ /* 0x001064000802017f */
[----:B-1----:R-:W-:Y:S05]  /*28c50*/  @!P1 NANOSLEEP.SYNCS 0x989680 ;  /* 0x009896800000995d */ /* 0x002fea0003900000 */
[----:B------:R-:W1:Y:S02]  /*28c60*/  @!P1 SYNCS.PHASECHK.TRANS64 P1, [R6+URZ], R5 ;  /* 0x00000005060095a7 */ /* 0x000e64000802007f */
[----:B-1----:R-:W-:Y:S05]  /*28c70*/  @!P1 BRA `(.L_x_588) ;  /* 0xfffffffc00f09947 */ /* 0x002fea000383ffff */
[----:B------:R-:W-:Y:S05]  /*28c80*/  BRA `(.L_x_751) ;  /* 0xffffffc0009c7947 */ /* 0x000fea000383ffff */
.L_x_589:
[----:B-1----:R1:W2:Y:S02]  /*28c90*/  SYNCS.PHASECHK.TRANS64.TRYWAIT P1, [R7+URZ], R2 ;  /* 0x00000002070075a7 */ /* 0x0022a4000802017f */
[----:B--2---:R-:W-:Y:S05]  /*28ca0*/  @!P1 NANOSLEEP.SYNCS 0x989680 ;  /* 0x009896800000995d */ /* 0x004fea0003900000 */
[----:B------:R-:W2:Y:S02]  /*28cb0*/  @!P1 SYNCS.PHASECHK.TRANS64 P1, [R7+URZ], R2 ;  /* 0x00000002070095a7 */ /* 0x000ea4000802007f */
[----:B--2---:R-:W-:Y:S05]  /*28cc0*/  @!P1 BRA `(.L_x_589) ;  /* 0xfffffffc00f09947 */ /* 0x004fea000383ffff */
[----:B------:R-:W-:Y:S05]  /*28cd0*/  BRA `(.L_x_752) ;  /* 0xffffffc000907947 */ /* 0x000fea000383ffff */
.L_x_591:
[----:B--2---:R2:W3:Y:S02]  /*28ce0*/  SYNCS.PHASECHK.TRANS64.TRYWAIT P1, [R4+URZ+0x38860], R5 ;  /* 0x03886005040075a7 */ /* 0x0044e4000802017f */
[----:B---3--:R-:W-:Y:S05]  /*28cf0*/  @!P1 NANOSLEEP.SYNCS 0x989680 ;  /* 0x009896800000995d */ /* 0x008fea0003900000 */
[----:B------:R-:W3:Y:S02]  /*28d00*/  @!P1 SYNCS.PHASECHK.TRANS64 P1, [R4+URZ+0x38860], R5 ;  /* 0x03886005040095a7 */ /* 0x000ee4000802007f */
[----:B---3--:R-:W-:Y:S05]  /*28d10*/  @!P1 BRA `(.L_x_591) ;  /* 0xfffffffc00f09947 */ /* 0x008fea000383ffff */
[----:B------:R-:W-:Y:S05]  /*28d20*/  BRA `(.L_x_753) ;  /* 0xffffffc000947947 */ /* 0x000fea000383ffff */
.L_x_593:
[----:B---3--:R3:W4:Y:S02]  /*28d30*/  SYNCS.PHASECHK.TRANS64.TRYWAIT P1, [R3+URZ+0x38860], R2 ;  /* 0x03886002030075a7 */ /* 0x008724000802017f */
[----:B----4-:R-:W-:Y:S05]  /*28d40*/  @!P1 NANOSLEEP.SYNCS 0x989680 ;  /* 0x009896800000995d */ /* 0x010fea0003900000 */
[----:B------:R-:W4:Y:S02]  /*28d50*/  @!P1 SYNCS.PHASECHK.TRANS64 P1, [R3+URZ+0x38860], R2 ;  /* 0x03886002030095a7 */ /* 0x000f24000802007f */
[----:B----4-:R-:W-:Y:S05]  /*28d60*/  @!P1 BRA `(.L_x_593) ;  /* 0xfffffffc00f09947 */ /* 0x010fea000383ffff */
[----:B------:R-:W-:Y:S05]  /*28d70*/  BRA `(.L_x_754) ;  /* 0xffffffc000947947 */ /* 0x000fea000383ffff */
.L_x_595:
[----:B----4-:R4:W0:Y:S02]  /*28d80*/  SYNCS.PHASECHK.TRANS64.TRYWAIT P0, [R4+URZ+0x38880], R5 ;  /* 0x03888005040075a7 */ /* 0x010824000800017f */
[----:B0-----:R-:W-:Y:S05]  /*28d90*/  @!P0 NANOSLEEP.SYNCS 0x989680 ;  /* 0x009896800000895d */ /* 0x001fea0003900000 */
[----:B------:R-:W0:Y:S02]  /*28da0*/  @!P0 SYNCS.PHASECHK.TRANS64 P0, [R4+URZ+0x38880], R5 ;  /* 0x03888005040085a7 */ /* 0x000e24000800007f */
[----:B0-----:R-:W-:Y:S05]  /*28db0*/  @!P0 BRA `(.L_x_595) ;  /* 0xfffffffc00f08947 */ /* 0x001fea000383ffff */
[----:B------:R-:W-:Y:S05]  /*28dc0*/  BRA `(.L_x_596) ;  /* 0xffffffc000907947 */ /* 0x000fea000383ffff */
.L_x_755:
        /* <DEDUP_REMOVED lines=11> */
.L_x_12336:


//--------------------- .text._ZN7cutlass13device_kernelIN5flash11enable_sm90INS1_16FlashAttnFwdSm90INS1_25CollectiveMainloopFwdSm90ILi2EN4cute5tupleIJNS5_1CILi1EEES8_S8_EEENS6_IJNS7_ILi128EEENS7_ILi64EEENS7_ILi256EEEEEELi256ENS_12float_e4m3_tEfNS_4arch4Sm90ELb0ELb1ELb1ELb0ELb0ELb0ELb0ELb1ELb1ELb0ELb0ELb0EEENS1_21CollectiveEpilogueFwdINS6_IJSA_SC_SB_EEES9_NS_10bfloat16_tESG_Li256ELb0ELb0ELb0ELb1EEENS1_30DynamicPersistentTileSchedulerILi256ELi128ELb0ELb0ELb1EEEEEEEEEvNT_6ParamsE --------------------------
	.section	.text._ZN7cutlass13device_kernelIN5flash11enable_sm90INS1_16FlashAttnFwdSm90INS1_25CollectiveMainloopFwdSm90ILi2EN4cute5tupleIJNS5_1CILi1EEES8_S8_EEENS6_IJNS7_ILi128EEENS7_ILi64EEENS7_ILi256EEEEEELi256ENS_12float_e4m3_tEfNS_4arch4Sm90ELb0ELb1ELb1ELb0ELb0ELb0ELb0ELb1ELb1ELb0ELb0ELb0EEENS1_21CollectiveEpilogueFwdINS6_IJSA_SC_SB_EEES9_NS_10bfloat16_tESG_Li256ELb0ELb0ELb0ELb1EEENS1_30DynamicPersistentTileSchedulerILi256ELi128ELb0ELb0ELb1EEEEEEEEEvNT_6ParamsE,"ax",@progbits
	.align	128
.text._ZN7cutlass13device_kernelIN5flash11enable_sm90INS1_16FlashAttnFwdSm90INS1_25CollectiveMainloopFwdSm90ILi2EN4cute5tupleIJNS5_1CILi1EEES8_S8_EEENS6_IJNS7_ILi128EEENS7_ILi64EEENS7_ILi256EEEEEELi256ENS_12float_e4m3_tEfNS_4arch4Sm90ELb0ELb1ELb1ELb0ELb0ELb0ELb0ELb1ELb1ELb0ELb0ELb0EEENS1_21CollectiveEpilogueFwdINS6_IJSA_SC_SB_EEES9_NS_10bfloat16_tESG_Li256ELb0ELb0ELb0ELb1EEENS1_30DynamicPersistentTileSchedulerILi256ELi128ELb0ELb0ELb1EEEEEEEEEvNT_6ParamsE:
        .type           _ZN7cutlass13device_kernelIN5flash11enable_sm90INS1_16FlashAttnFwdSm90INS1_25CollectiveMainloopFwdSm90ILi2EN4cute5tupleIJNS5_1CILi1EEES8_S8_EEENS6_IJNS7_ILi128EEENS7_ILi64EEENS7_ILi256EEEEEELi256ENS_12float_e4m3_tEfNS_4arch4Sm90ELb0ELb1ELb1ELb0ELb0ELb0ELb0ELb1ELb1ELb0ELb0ELb0EEENS1_21CollectiveEpilogueFwdINS6_IJSA_SC_SB_EEES9_NS_10bfloat16_tESG_Li256ELb0ELb0ELb0ELb1EEENS1_30DynamicPersistentTileSchedulerILi256ELi128ELb0ELb0ELb1EEEEEEEEEvNT_6ParamsE,@function
        .size           _ZN7cutlass13device_kernelIN5flash11enable_sm90INS1_16FlashAttnFwdSm90INS1_25CollectiveMainloopFwdSm90ILi2EN4cute5tupleIJNS5_1CILi1EEES8_S8_EEENS6_IJNS7_ILi128EEENS7_ILi64EEENS7_ILi256EEEEEELi256ENS_12float_e4m3_tEfNS_4arch4Sm90ELb0ELb1ELb1ELb0ELb0ELb0ELb0ELb1ELb1ELb0ELb0ELb0EEENS1_21CollectiveEpilogueFwdINS6_IJSA_SC_SB_EEES9_NS_10bfloat16_tESG_Li256ELb0ELb0ELb0ELb1EEENS1_30DynamicPersistentTileSchedulerILi256ELi128ELb0ELb0ELb1EEEEEEEEEvNT_6ParamsE,(.L_x_12337 - _ZN7cutlass13device_kernelIN5flash11enable_sm90INS1_16FlashAttnFwdSm90INS1_25CollectiveMainloopFwdSm90ILi2EN4cute5tupleIJNS5_1CILi1EEES8_S8_EEENS6_IJNS7_ILi128EEENS7_ILi64EEENS7_ILi256EEEEEELi256ENS_12float_e4m3_tEfNS_4arch4Sm90ELb0ELb1ELb1ELb0ELb0ELb0ELb0ELb1ELb1ELb0ELb0ELb0EEENS1_21CollectiveEpilogueFwdINS6_IJSA_SC_SB_EEES9_NS_10bfloat16_tESG_Li256ELb0ELb0ELb0ELb1EEENS1_30DynamicPersistentTileSchedulerILi256ELi128ELb0ELb0ELb1EEEEEEEEEvNT_6ParamsE)
        .other          _ZN7cutlass13device_kernelIN5flash11enable_sm90INS1_16FlashAttnFwdSm90INS1_25CollectiveMainloopFwdSm90ILi2EN4cute5tupleIJNS5_1CILi1EEES8_S8_EEENS6_IJNS7_ILi128EEENS7_ILi64EEENS7_ILi256EEEEEELi256ENS_12float_e4m3_tEfNS_4arch4Sm90ELb0ELb1ELb1ELb0ELb0ELb0ELb0ELb1ELb1ELb0ELb0ELb0EEENS1_21CollectiveEpilogueFwdINS6_IJSA_SC_SB_EEES9_NS_10bfloat16_tESG_Li256ELb0ELb0ELb0ELb1EEENS1_30DynamicPersistentTileSchedulerILi256ELi128ELb0ELb0ELb1EEEEEEEEEvNT_6ParamsE,@"STO_CUDA_ENTRY STV_DEFAULT"
_ZN7cutlass13device_kernelIN5flash11enable_sm90INS1_16FlashAttnFwdSm90INS1_25CollectiveMainloopFwdSm90ILi2EN4cute5tupleIJNS5_1CILi1EEES8_S8_EEENS6_IJNS7_ILi128EEENS7_ILi64EEENS7_ILi256EEEEEELi256ENS_12float_e4m3_tEfNS_4arch4Sm90ELb0ELb1ELb1ELb0ELb0ELb0ELb0ELb1ELb1ELb0ELb0ELb0EEENS1_21CollectiveEpilogueFwdINS6_IJSA_SC_SB_EEES9_NS_10bfloat16_tESG_Li256ELb0ELb0ELb0ELb1EEENS1_30DynamicPersistentTileSchedulerILi256ELi128ELb0ELb0ELb1EEEEEEEEEvNT_6ParamsE:
        /* <DEDUP_REMOVED lines=24> */
.L_x_757:
[----:B------:R-:W-:Y:S05]  /*0180*/  BSYNC B0 ;  /* 0x0000000000007941 */ /* 0x000fea0003800000 */
.L_x_756:
        /* <DEDUP_REMOVED lines=37> */
.L_x_758:
        /* <DEDUP_REMOVED lines=22> */
.L_x_759:
        /* <DEDUP_REMOVED lines=18> */
.L_x_760:
        /* <DEDUP_REMOVED lines=22> */
.L_x_761:
        /* <DEDUP_REMOVED lines=22> */
.L_x_762:
[----:B------:R-:W-:Y:S01]  /*0920*/  PLOP3.LUT P0, PT, PT, PT, UP0, 0x80, 0x0 ;  /* 0x000000000000781c */ /* 0x000fe20003f0f008 */
[----:B------:R-:W-:Y:S01]  /*0930*/  UMOV UR61, 0x1 ;  /* 0x00000001003d7882 */ /* 0x000fe20000000000 */
[----:B------:R-:W-:Y:S01]  /*0940*/  NOP ;  /* 0x0000000000007918 */ /* 0x000fe20000000000 */
[----:B------:R-:W-:Y:S01]  /*0950*/  USEL UR61, UR61, 0x2, !UP0 ;  /* 0x000000023d3d7887 */ /* 0x000fe2000c000000 */
[----:B------:R-:W-:Y:S01]  /*0960*/  ULDC.64 UR54, c[0x0][0x208] ;  /* 0x0000820000367ab9 */ /* 0x000fe20000000a00 */
[----:B-123--:R-:W-:Y:S08]  /*0970*/  BAR.SYNC.DEFER_BLOCKING 0x0 ;  /* 0x0000000000007b1d */ /* 0x00eff00000010000 */
[----:B------:R-:W-:Y:S05]  /*0980*/  @!P0 BRA `(.L_x_763) ;  /* 0x000000dc00b48947 */ /* 0x000fea0003800000 */
.L_x_764:
[----:B------:R-:W-:-:S08]  /*0990*/  NOP ;  /* 0x0000000000007918 */ /* 0x000fd00000000000 */
[----:B------:R-:W1:Y:S02]  /*09a0*/  USETMAXREG.TRY_ALLOC.CTAPOOL UP0, 0xf0 ;  /* 0x000000f0000079c8 */ /* 0x000e640008000600 */
[----:B-1----:R-:W-:-:S13]  /*09b0*/  PLOP3.LUT P0, PT, PT, PT, UP0, 0x80, 0x0 ;  /* 0x000000000000781c */ /* 0x002fda0003f0f008 */
[----:B------:R-:W-:Y:S05]  /*09c0*/  @!P0 BRA `(.L_x_764) ;  /* 0xfffffffc00f08947 */ /* 0x000fea000383ffff */
[----:B------:R-:W1:Y:S01]  /*09d0*/  S2R R2, SR_TID.X ;  /* 0x0000000000027919 */ /* 0x000e620000002100 */
[----:B------:R-:W2:Y:S08]  /*09e0*/  S2UR UR7, SR_CTAID.X ;  /* 0x00000000000779c3 */ /* 0x000eb00000002500 */
[----:B------:R-:W-:Y:S08]  /*09f0*/  BAR.ARV 0x4, 0x180 ;  /* 0x0106000000007b1d */ /* 0x000ff00000002000 */
        /* <DEDUP_REMOVED lines=10> */
[----:B------:R-:W-:Y:S02]  /*0aa0*/  ULOP3.LUT UR60, UR61, 0x1, URZ, 0xfc, !UPT ;  /* 0x000000013d3c7892 */ /* 0x000fe4000f8efc3f */
[----:B------:R-:W-:Y:S01]  /*0ab0*/  SHF.R.S32.HI R3, RZ, 0x1f, R200 ;  /* 0x0000001fff037819 */ /* 0x000fe200000114c8 */
[----:B------:R-:W-:Y:S01]  /*0ac0*/  UMOV UR59, URZ ;  /* 0x0000003f003b7c82 */ /* 0x000fe20008000000 */
[----:B------:R-:W-:Y:S01]  /*0ad0*/  UMOV UR36, URZ ;  /* 0x0000003f00247c82 */ /* 0x000fe20008000000 */
[----:B------:R-:W-:Y:S01]  /*0ae0*/  UMOV UR37, URZ ;  /* 0x0000003f00257c82 */ /* 0x000fe20008000000 */
[CC--:B------:R-:W-:Y:S01]  /*0af0*/  LEA.HI R2, R3.reuse, R200.reuse, RZ, 0x4 ;  /* 0x000000c803027211 */ /* 0x0c0fe200078f20ff */
[----:B------:R-:W2:Y:S01]  /*0b00*/  S2UR UR6, SR_SWINHI ;  /* 0x00000000000679c3 */ /* 0x000ea20000002f00 */
[----:B------:R-:W-:-:S02]  /*0b10*/  LEA.HI R0, R3, R200, RZ, 0x7 ;  /* 0x000000c803007211 */ /* 0x000fc400078f38ff */
[----:B------:R-:W-:Y:S02]  /*0b20*/  SHF.R.S32.HI R5, RZ, 0x4, R2 ;  /* 0x00000004ff057819 */ /* 0x000fe40000011402 */
[----:B------:R-:W-:Y:S02]  /*0b30*/  LOP3.LUT R195, R0, 0xffffff80, RZ, 0xc0, !PT ;  /* 0xffffff8000c37812 */ /* 0x000fe400078ec0ff */
[----:B------:R-:W-:Y:S02]  /*0b40*/  LEA.HI R4, R2, R5, RZ, 0x1 ;  /* 0x0000000502047211 */ /* 0x000fe400078f08ff */
[----:B------:R-:W-:Y:S01]  /*0b50*/  LEA.HI R199, R3, R200, RZ, 0x5 ;  /* 0x000000c803c77211 */ /* 0x000fe200078f28ff */
[----:B------:R-:W-:Y:S01]  /*0b60*/  IMAD.IADD R195, R200, 0x1, -R195 ;  /* 0x00000001c8c37824 */ /* 0x000fe200078e0ac3 */
[----:B------:R-:W-:Y:S02]  /*0b70*/  LOP3.LUT R4, R4, 0x1ffffffe, RZ, 0xc0, !PT ;  /* 0x1ffffffe04047812 */ /* 0x000fe400078ec0ff */
[----:B------:R-:W-:-:S02]  /*0b80*/  SHF.R.S32.HI R199, RZ, 0x5, R199 ;  /* 0x00000005ffc77819 */ /* 0x000fc400000114c7 */
[----:B------:R-:W-:Y:S01]  /*0b90*/  SHF.R.S32.HI R6, RZ, 0x1f, R195 ;  /* 0x0000001fff067819 */ /* 0x000fe200000114c3 */
[----:B------:R-:W-:Y:S01]  /*0ba0*/  IMAD.IADD R4, R5, 0x1, -R4 ;  /* 0x0000000105047824 */ /* 0x000fe200078e0a04 */
[----:B------:R-:W-:Y:S01]  /*0bb0*/  LOP3.LUT R5, R2, 0x3fffff0, RZ, 0xc0, !PT ;  /* 0x03fffff002057812 */ /* 0x000fe200078ec0ff */
[----:B-1----:R-:W-:Y:S01]  /*0bc0*/  ULEA UR38, UR46, UR38, 0x18 ;  /* 0x000000262e267291 */ /* 0x002fe2000f8ec03f */
[-C--:B------:R-:W-:Y:S02]  /*0bd0*/  LEA.HI R7, R6, R195.reuse, RZ, 0x2 ;  /* 0x000000c306077211 */ /* 0x080fe400078f10ff */
[----:B------:R-:W-:Y:S01]  /*0be0*/  SHF.R.S32.HI R197, RZ, 0x7, R0 ;  /* 0x00000007ffc57819 */ /* 0x000fe20000011400 */
[----:B------:R-:W-:Y:S01]  /*0bf0*/  IMAD.IADD R2, R200, 0x1, -R5 ;  /* 0x00000001c8027824 */ /* 0x000fe200078e0a05 */
[--C-:B------:R-:W-:Y:S02]  /*0c00*/  SHF.R.S32.HI R5, RZ, 0x2, R7.reuse ;  /* 0x00000002ff057819 */ /* 0x100fe40000011407 */
[----:B------:R-:W-:Y:S01]  /*0c10*/  SHF.R.S32.HI R8, RZ, 0x1f, R7 ;  /* 0x0000001fff087819 */ /* 0x000fe20000011407 */
[----:B------:R-:W-:Y:S01]  /*0c20*/  IMAD R9, R199, 0x10, R2 ;  /* 0x00000010c7097824 */ /* 0x000fe200078e0202 */
[----:B------:R-:W-:Y:S01]  /*0c30*/  UMOV UR4, UR38 ;  /* 0x0000002600047c82 */ /* 0x000fe20008000000 */
[----:B--2---:R-:W-:Y:S01]  /*0c40*/  UMOV UR5, UR6 ;  /* 0x0000000600057c82 */ /* 0x004fe20008000000 */
[----:B------:R-:W-:Y:S01]  /*0c50*/  LEA.HI R6, R6, R195, RZ, 0x5 ;  /* 0x000000c306067211 */ /* 0x000fe200078f28ff */
[----:B------:R-:W-:Y:S01]  /*0c60*/  IMAD.U32 R18, RZ, RZ, UR4 ;  /* 0x00000004ff127e24 */ /* 0x000fe2000f8e00ff */
[----:B------:R-:W-:Y:S01]  /*0c70*/  LEA.HI R8, R8, R5, RZ, 0x3 ;  /* 0x0000000508087211 */ /* 0x000fe200078f18ff */
[----:B------:R-:W-:Y:S01]  /*0c80*/  IMAD R4, R9, 0x8, R4 ;  /* 0x0000000809047824 */ /* 0x000fe200078e0204 */
[----:B------:R-:W-:Y:S01]  /*0c90*/  LEA.HI R0, R0, R197, RZ, 0x1 ;  /* 0x000000c500007211 */ /* 0x000fe200078f08ff */
[----:B------:R-:W-:Y:S01]  /*0ca0*/  IMAD.U32 R19, RZ, RZ, UR5 ;  /* 0x00000005ff137e24 */ /* 0x000fe2000f8e00ff */
[----:B------:R-:W-:Y:S01]  /*0cb0*/  LOP3.LUT R8, R8, 0xfffffff8, RZ, 0xc0, !PT ;  /* 0xfffffff808087812 */ /* 0x000fe200078ec0ff */
[----:B------:R-:W-:Y:S01]  /*0cc0*/  UMOV UR4, UR7 ;  /* 0x0000000700047c82 */ /* 0x000fe20008000000 */
[----:B------:R-:W-:-:S02]  /*0cd0*/  LEA.HI R3, R3, R200, RZ, 0x3 ;  /* 0x000000c803037211 */ /* 0x000fc400078f18ff */
[----:B------:R-:W-:Y:S01]  /*0ce0*/  SHF.R.S32.HI R6, RZ, 0x5, R6 ;  /* 0x00000005ff067819 */ /* 0x000fe20000011406 */
[----:B------:R-:W-:Y:S01]  /*0cf0*/  IMAD.IADD R9, R5, 0x1, -R8 ;  /* 0x0000000105097824 */ /* 0x000fe200078e0a08 */
[----:B------:R-:W-:Y:S01]  /*0d00*/  LOP3.LUT R0, R0, 0x3fffffe, RZ, 0xc0, !PT ;  /* 0x03fffffe00007812 */ /* 0x000fe200078ec0ff */
[----:B------:R-:W-:Y:S01]  /*0d10*/  IMAD.SHL.U32 R5, R4, 0x8, RZ ;  /* 0x0000000804057824 */ /* 0x000fe200078e00ff */
[----:B------:R-:W-:Y:S01]  /*0d20*/  LOP3.LUT R16, R7, 0x7ffffffc, RZ, 0xc0, !PT ;  /* 0x7ffffffc07107812 */ /* 0x000fe200078ec0ff */
[----:B------:R-:W-:Y:S01]  /*0d30*/  IMAD R9, R6, 0x10, R9 ;  /* 0x0000001006097824 */ /* 0x000fe200078e0209 */
[----:B------:R-:W-:Y:S01]  /*0d40*/  SHF.R.S32.HI R192, RZ, 0x3, R3 ;  /* 0x00000003ffc07819 */ /* 0x000fe20000011403 */
[----:B------:R-:W-:Y:S01]  /*0d50*/  IMAD.WIDE R18, R5, 0x2, R18 ;  /* 0x0000000205127825 */ /* 0x000fe200078e0212 */
[----:B------:R-:W-:-:S03]  /*0d60*/  LOP3.LUT R5, R3, 0x1ffffff8, RZ, 0xc0, !PT ;  /* 0x1ffffff803057812 */ /* 0x000fc600078ec0ff */
[----:B------:R-:W-:Y:S02]  /*0d70*/  IMAD.IADD R0, R197, 0x1, -R0 ;  /* 0x00000001c5007824 */ /* 0x000fe400078e0a00 */
[----:B------:R-:W-:Y:S02]  /*0d80*/  IMAD.IADD R5, R200, 0x1, -R5 ;  /* 0x00000001c8057824 */ /* 0x000fe400078e0a05 */
[----:B------:R-:W-:Y:S02]  /*0d90*/  IMAD R196, R0, 0x40, R9 ;  /* 0x0000004000c47824 */ /* 0x000fe400078e0209 */
[----:B------:R-:W-:Y:S02]  /*0da0*/  IMAD.SHL.U32 R22, R5, 0x8, RZ ;  /* 0x0000000805167824 */ /* 0x000fe400078e00ff */
[----:B------:R-:W-:-:S07]  /*0db0*/  IMAD.IADD R16, R195, 0x1, -R16 ;  /* 0x00000001c3107824 */ /* 0x000fce00078e0a10 */
.L_x_861:
[----:B------:R-:W-:Y:S01]  /*0dc0*/  ULDC UR5, c[0x0][0xdd0] ;  /* 0x0003740000057ab9 */ /* 0x000fe20000000800 */
[----:B-1----:R-:W1:Y:S01]  /*0dd0*/  LDC R0, c[0x0][0xde8] ;  /* 0x00037a00ff007b82 */ /* 0x002e620000000800 */
[----:B------:R-:W-:Y:S01]  /*0de0*/  UISETP.NE.AND UP0, UPT, UR5, 0x1, UPT ;  /* 0x000000010500788c */ /* 0x000fe2000bf05270 */
[----:B------:R-:W-:-:S10]  /*0df0*/  UMOV UR8, UR4 ;  /* 0x0000000400087c82 */ /* 0x000fd40008000000 */
[----:B------:R-:W-:Y:S01]  /*0e00*/  @UP0 ULDC UR6, c[0x0][0xdd4] ;  /* 0x0003750000060ab9 */ /* 0x000fe20000000800 */
[----:B------:R-:W-:Y:S01]  /*0e10*/  @UP0 ULDC UR9, c[0x0][0xdd8] ;  /* 0x0003760000090ab9 */ /* 0x000fe20000000800 */
[----:B------:R-:W-:-:S04]  /*0e20*/  UIMAD.WIDE.U32 UR6, UR4, UR6, URZ ;  /* 0x00000006040672a5 */ /* 0x000fc8000f8e003f */
[----:B------:R-:W-:-:S04]  /*0e30*/  @UP0 USHF.R.U32.HI UR8, URZ, UR9, UR7 ;  /* 0x000000093f080299 */ /* 0x000fc80008011607 */
[----:B------:R-:W-:Y:S02]  /*0e40*/  UIADD3 UR6, -UR8, URZ, URZ ;  /* 0x0000003f08067290 */ /* 0x000fe4000fffe13f */
[----:B-1----:R-:W-:Y:S02]  /*0e50*/  ISETP.LE.AND P0, PT, R0, UR8, PT ;  /* 0x0000000800007c0c */ /* 0x002fe4000bf03270 */
[----:B------:R-:W-:-:S11]  /*0e60*/  UIMAD UR7, UR5, UR6, UR4 ;  /* 0x00000006050772a4 */ /* 0x000fd6000f8e0204 */
[----:B--234-:R-:W-:Y:S05]  /*0e70*/  @!P0 BRA `(.L_x_765) ;  /* 0x0000000000208947 */ /* 0x01cfea0003800000 */
[----:B------:R-:W-:Y:S01]  /*0e80*/  ULDC UR6, c[0x0][0xddc] ;  /* 0x0003770000067ab9 */ /* 0x000fe20000000800 */
[----:B------:R-:W-:Y:S01]  /*0e90*/  UMOV UR52, UR7 ;  /* 0x0000000700347c82 */ /* 0x000fe20008000000 */
[----:B------:R-:W-:-:S11]  /*0ea0*/  UISETP.NE.AND UP0, UPT, UR6, 0x1, UPT ;  /* 0x000000010600788c */ /* 0x000fd6000bf05270 */
[----:B------:R-:W-:Y:S02]  /*0eb0*/  @UP0 ULDC.64 UR10, c[0x0][0xde0] ;  /* 0x00037800000a0ab9 */ /* 0x000fe40000000a00 */
[----:B------:R-:W-:-:S04]  /*0ec0*/  UIMAD.WIDE.U32 UR4, UR7, UR10, URZ ;  /* 0x0000000a070472a5 */ /* 0x000fc8000f8e003f */
[----:B------:R-:W-:-:S04]  /*0ed0*/  @UP0 USHF.R.U32.HI UR52, URZ, UR11, UR5 ;  /* 0x0000000b3f340299 */ /* 0x000fc80008011605 */
[----:B------:R-:W-:Y:S01]  /*0ee0*/  UIMAD UR4, UR52, UR6, URZ ;  /* 0x00000006340472a4 */ /* 0x000fe2000f8e023f */
[----:B------:R-:W-:Y:S11]  /*0ef0*/  BRA `(.L_x_766) ;  /* 0x00000000001c7947 */ /* 0x000ff60003800000 */
.L_x_765:
[----:B------:R-:W-:Y:S01]  /*0f00*/  ULDC UR6, c[0x0][0xdc4] ;  /* 0x0003710000067ab9 */ /* 0x000fe20000000800 */
[----:B------:R-:W-:Y:S01]  /*0f10*/  UMOV UR52, UR7 ;  /* 0x0000000700347c82 */ /* 0x000fe20008000000 */
[----:B------:R-:W-:-:S11]  /*0f20*/  UISETP.NE.AND UP0, UPT, UR6, 0x1, UPT ;  /* 0x000000010600788c */ /* 0x000fd6000bf05270 */
[----:B------:R-:W-:Y:S02]  /*0f30*/  @UP0 ULDC.64 UR10, c[0x0][0xdc8] ;  /* 0x00037200000a0ab9 */ /* 0x000fe40000000a00 */
[----:B------:R-:W-:-:S04]  /*0f40*/  UIMAD.WIDE.U32 UR4, UR7, UR10, URZ ;  /* 0x0000000a070472a5 */ /* 0x000fc8000f8e003f */
[----:B------:R-:W-:-:S04]  /*0f50*/  @UP0 USHF.R.U32.HI UR52, URZ, UR11, UR5 ;  /* 0x0000000b3f340299 */ /* 0x000fc80008011605 */
[----:B------:R-:W-:-:S12]  /*0f60*/  UIMAD UR4, UR52, UR6, URZ ;  /* 0x00000006340472a4 */ /* 0x000fd8000f8e023f */
.L_x_766:
[----:B------:R-:W1:Y:S01]  /*0f70*/  LDC.64 R8, c[0x0][0x9e0] ;  /* 0x00027800ff087b82 */ /* 0x000e620000000a00 */
[----:B------:R-:W-:Y:S01]  /*0f80*/  ULDC UR43, c[0x0][0xdb8] ;  /* 0x00036e00002b7ab9 */ /* 0x000fe20000000800 */
[----:B------:R-:W-:Y:S02]  /*0f90*/  UIADD3 UR4, UR7, -UR4, URZ ;  /* 0x8000000407047290 */ /* 0x000fe4000fffe03f */
[----:B------:R-:W-:Y:S01]  /*0fa0*/  UISETP.NE.AND UP0, UPT, UR43, 0x1, UPT ;  /* 0x000000012b00788c */ /* 0x000fe2000bf05270 */
[----:B------:R-:W-:Y:S01]  /*0fb0*/  ULDC UR5, c[0x0][0xdc4] ;  /* 0x0003710000057ab9 */ /* 0x000fe20000000800 */
[----:B------:R-:W-:Y:S02]  /*0fc0*/  ULDC UR6, c[0x0][0x428] ;  /* 0x00010a0000067ab9 */ /* 0x000fe40000000800 */
[----:B------:R-:W2:Y:S01]  /*0fd0*/  LDC R194, c[0x0][0x288] ;  /* 0x0000a200ffc27b82 */ /* 0x000ea20000000800 */
[----:B------:R-:W-:Y:S01]  /*0fe0*/  UIMAD UR8, UR8, UR5, UR4 ;  /* 0x00000005080872a4 */ /* 0x000fe2000f8e0204 */
[----:B------:R-:W-:Y:S01]  /*0ff0*/  ULDC.64 UR10, c[0x0][0x3f8] ;  /* 0x0000fe00000a7ab9 */ /* 0x000fe20000000a00 */
[----:B------:R-:W-:Y:S01]  /*1000*/  UISETP.NE.AND UP1, UPT, UR6, 0x1, UPT ;  /* 0x000000010600788c */ /* 0x000fe2000bf25270 */
[----:B------:R-:W-:Y:S01]  /*1010*/  ISETP.NE.U32.AND P0, PT, RZ, UR10, PT ;  /* 0x0000000aff007c0c */ /* 0x000fe2000bf05070 */
[----:B------:R-:W-:-:S02]  /*1020*/  ULDC UR42, c[0x0][0xdac] ;  /* 0x00036b00002a7ab9 */ /* 0x000fc40000000800 */
[----:B------:R-:W-:Y:S01]  /*1030*/  @UP0 ULDC UR4, c[0x0][0xdbc] ;  /* 0x00036f0000040ab9 */ /* 0x000fe20000000800 */
[----:B------:R-:W3:Y:S01]  /*1040*/  LDC R17, c[0x0][0x404] ;  /* 0x00010100ff117b82 */ /* 0x000ee20000000800 */
[----:B------:R-:W-:Y:S01]  /*1050*/  UIMAD.WIDE.U32 UR4, UR8, UR4, URZ ;  /* 0x00000004080472a5 */ /* 0x000fe2000f8e003f */
[----:B------:R-:W-:Y:S01]  /*1060*/  ISETP.NE.AND.EX P0, PT, RZ, UR11, PT, P0 ;  /* 0x0000000bff007c0c */ /* 0x000fe2000bf05300 */
[----:B------:R-:W-:Y:S01]  /*1070*/  @UP0 ULDC UR6, c[0x0][0xdc0] ;  /* 0x0003700000060ab9 */ /* 0x000fe20000000800 */
[----:B------:R-:W-:Y:S01]  /*1080*/  UMOV UR44, UR8 ;  /* 0x00000008002c7c82 */ /* 0x000fe20008000000 */
[----:B------:R-:W-:Y:S02]  /*1090*/  @UP0 USHF.R.U32.HI UR44, URZ, UR6, UR5 ;  /* 0x000000063f2c0299 */ /* 0x000fe40008011605 */
[----:B------:R-:W-:Y:S01]  /*10a0*/  ULOP3.LUT UR4, URZ, UR52, URZ, 0x33, !UPT ;  /* 0x000000343f047292 */ /* 0x000fe2000f8e333f */
[----:B------:R-:W4:Y:S01]  /*10b0*/  LDC R6, c[0x0][0x2e0] ;  /* 0x0000b800ff067b82 */ /* 0x000f220000000800 */
[----:B------:R-:W-:Y:S01]  /*10c0*/  UIADD3 UR5, -UR44, URZ, URZ ;  /* 0x0000003f2c057290 */ /* 0x000fe2000fffe13f */
[----:B-1----:R-:W-:Y:S01]  /*10d0*/  ISETP.GE.AND P1, PT, R9, 0x1, PT ;  /* 0x000000010900780c */ /* 0x002fe20003f26270 */
[----:B------:R-:W-:-:S02]  /*10e0*/  UIADD3 UR42, UR4, UR42, URZ ;  /* 0x0000002a042a7290 */ /* 0x000fc4000fffe03f */
[----:B------:R-:W-:Y:S02]  /*10f0*/  UIMAD UR43, UR43, UR5, UR8 ;  /* 0x000000052b2b72a4 */ /* 0x000fe4000f8e0208 */
[----:B------:R-:W-:Y:S01]  /*1100*/  USHF.L.U32 UR42, UR42, 0x7, URZ ;  /* 0x000000072a2a7899 */ /* 0x000fe2000800063f */
[----:B--2---:R-:W-:Y:S01]  /*1110*/  IADD3 R0, -R194, 0x80, RZ ;  /* 0x00000080c2007810 */ /* 0x004fe20007ffe1ff */
[----:B------:R-:W-:Y:S01]  /*1120*/  @UP1 ULDC UR4, c[0x0][0x42c] ;  /* 0x00010b0000041ab9 */ /* 0x000fe20000000800 */
[----:B------:R-:W-:Y:S01]  /*1130*/  @UP1 ULDC UR6, c[0x0][0x430] ;  /* 0x00010c0000061ab9 */ /* 0x000fe20000000800 */
[----:B------:R-:W-:Y:S02]  /*1140*/  UIMAD.WIDE.U32 UR4, UR43, UR4, URZ ;  /* 0x000000042b0472a5 */ /* 0x000fe4000f8e003f */
[----:B------:R-:W-:Y:S02]  /*1150*/  UMOV UR47, UR43 ;  /* 0x0000002b002f7c82 */ /* 0x000fe40008000000 */
[----:B------:R-:W-:Y:S01]  /*1160*/  @UP1 USHF.R.U32.HI UR47, URZ, UR6, UR5 ;  /* 0x000000063f2f1299 */ /* 0x000fe20008011605 */
[----:B---3--:R-:W-:-:S05]  /*1170*/  SEL R17, R17, 0x1, P0 ;  /* 0x0000000111117807 */ /* 0x008fca0000000000 */
[----:B----4-:R-:W-:-:S04]  /*1180*/  IMAD R0, R17, R6, R0 ;  /* 0x0000000611007224 */ /* 0x010fc800078e0200 */
[----:B------:R-:W-:-:S04]  /*1190*/  VIADD R198, R0, UR42 ;  /* 0x0000002a00c67c36 */ /* 0x000fc80008000000 */
[----:B------:R-:W-:Y:S01]  /*11a0*/  IMAD.IADD R0, R198, 0x1, R8 ;  /* 0x00000001c6007824 */ /* 0x000fe200078e0208 */
[----:B------:R-:W-:Y:S06]  /*11b0*/  @!P1 BRA `(.L_x_767) ;  /* 0x0000000000409947 */ /* 0x000fec0003800000 */
[C---:B------:R-:W-:Y:S01]  /*11c0*/  ISETP.GT.AND P0, PT, R198.reuse, RZ, PT ;  /* 0x000000ffc600720c */ /* 0x040fe20003f04270 */
[----:B------:R-:W-:-:S12]  /*11d0*/  VIADD R2, R198, 0xffffffff ;  /* 0xffffffffc6027836 */ /* 0x000fd80000000000 */
[----:B------:R-:W-:Y:S05]  /*11e0*/  @P0 BRA `(.L_x_768) ;  /* 0x00000000001c0947 */ /* 0x000fea0003800000 */
[----:B------:R-:W-:Y:S01]  /*11f0*/  ISETP.NE.AND P0, PT, R9, 0x1, PT ;  /* 0x000000010900780c */ /* 0x000fe20003f05270 */
[----:B------:R-:W-:-:S12]  /*1200*/  IMAD.MOV R3, RZ, RZ, -R198 ;  /* 0x000000ffff037224 */ /* 0x000fd800078e0ac6 */
[----:B------:R-:W1:Y:S02]  /*1210*/  @P0 LDC.64 R4, c[0x0][0x9e8] ;  /* 0x00027a00ff040b82 */ /* 0x000e640000000a00 */
[----:B-1----:R-:W-:-:S05]  /*1220*/  @P0 IMAD.HI.U32 R2, R3, R4, RZ ;  /* 0x0000000403020227 */ /* 0x002fca00078e00ff */
[----:B------:R-:W-:-:S04]  /*1230*/  @P0 SHF.R.U32.HI R3, RZ, R5, R2 ;  /* 0x00000005ff030219 */ /* 0x000fc80000011602 */
[----:B------:R-:W-:Y:S01]  /*1240*/  LOP3.LUT R2, RZ, R3, RZ, 0x33, !PT ;  /* 0x00000003ff027212 */ /* 0x000fe200078e33ff */
[----:B------:R-:W-:Y:S06]  /*1250*/  BRA `(.L_x_769) ;  /* 0x0000000000107947 */ /* 0x000fec0003800000 */
.L_x_768:
[----:B------:R-:W-:-:S13]  /*1260*/  ISETP.NE.AND P0, PT, R9, 0x1, PT ;  /* 0x000000010900780c */ /* 0x000fda0003f05270 */
[----:B------:R-:W1:Y:S02]  /*1270*/  @P0 LDC.64 R4, c[0x0][0x9e8] ;  /* 0x00027a00ff040b82 */ /* 0x000e640000000a00 */
[----:B-1----:R-:W-:-:S05]  /*1280*/  @P0 IMAD.HI.U32 R4, R2, R4, RZ ;  /* 0x0000000402040227 */ /* 0x002fca00078e00ff */
[----:B------:R-:W-:-:S07]  /*1290*/  @P0 SHF.R.U32.HI R2, RZ, R5, R4 ;  /* 0x00000005ff020219 */ /* 0x000fce0000011604 */
.L_x_769:
[----:B------:R-:W-:-:S05]  /*12a0*/  IMAD R3, R2, R9, R9 ;  /* 0x0000000902037224 */ /* 0x000fca00078e0209 */
[----:B------:R-:W-:-:S07]  /*12b0*/  VIMNMX R0, R0, R3, PT ;  /* 0x0000000300007248 */ /* 0x000fce0003fe0100 */
.L_x_767:
[----:B------:R-:W-:Y:S01]  /*12c0*/  VIADD R2, R0, 0x3f ;  /* 0x0000003f00027836 */ /* 0x000fe20000000000 */
[----:B------:R-:W-:Y:S01]  /*12d0*/  ULDC UR4, c[0x0][0x9dc] ;  /* 0x0002770000047ab9 */ /* 0x000fe20000000800 */
[CC--:B------:R-:W-:Y:S02]  /*12e0*/  IMAD R0, R17.reuse, R6.reuse, 0x3f ;  /* 0x0000003f11007424 */ /* 0x0c0fe400078e0206 */
[----:B------:R-:W-:Y:S01]  /*12f0*/  IMAD R194, R17, R6, -R194 ;  /* 0x0000000611c27224 */ /* 0x000fe200078e0ac2 */
[----:B------:R-:W-:Y:S02]  /*1300*/  SHF.R.S32.HI R5, RZ, 0x1f, R2 ;  /* 0x0000001fff057819 */ /* 0x000fe40000011402 */
[----:B------:R-:W-:Y:S01]  /*1310*/  SHF.R.S32.HI R3, RZ, 0x1f, R0 ;  /* 0x0000001fff037819 */ /* 0x000fe20000011400 */
[----:B------:R-:W-:Y:S01]  /*1320*/  VIADD R59, R194, UR42 ;  /* 0x0000002ac23b7c36 */ /* 0x000fe20008000000 */
[----:B------:R-:W-:Y:S02]  /*1330*/  LEA.HI R5, R5, R2, RZ, 0x6 ;  /* 0x0000000205057211 */ /* 0x000fe400078f30ff */
[----:B------:R-:W-:Y:S01]  /*1340*/  LEA.HI R3, R3, R0, RZ, 0x6 ;  /* 0x0000000003037211 */ /* 0x000fe200078f30ff */
[----:B------:R-:W-:Y:S01]  /*1350*/  VIADD R4, R59, -UR4 ;  /* 0x800000043b047c36 */ /* 0x000fe20008000000 */
[----:B------:R-:W-:-:S02]  /*1360*/  SHF.R.S32.HI R58, RZ, 0x6, R5 ;  /* 0x00000006ff3a7819 */ /* 0x000fc40000011405 */
[----:B------:R-:W-:Y:S02]  /*1370*/  SHF.R.S32.HI R3, RZ, 0x6, R3 ;  /* 0x00000006ff037819 */ /* 0x000fe40000011403 */
[----:B------:R-:W-:Y:S02]  /*1380*/  R2UR UR4, R4 ;  /* 0x00000000040472ca */ /* 0x000fe400000e0000 */
[----:B------:R-:W-:Y:S01]  /*1390*/  VIMNMX R58, R3, R58, PT ;  /* 0x0000003a033a7248 */ /* 0x000fe20003fe0100 */
[----:B------:R-:W-:-:S12]  /*13a0*/  @!P1 BRA `(.L_x_770) ;  /* 0x0000000000489947 */ /* 0x000fd80003800000 */
[----:B------:R-:W-:-:S13]  /*13b0*/  ISETP.GT.AND P0, PT, R59, -0x1, PT ;  /* 0xffffffff3b00780c */ /* 0x000fda0003f04270 */
[----:B------:R-:W-:Y:S05]  /*13c0*/  @P0 BRA `(.L_x_771) ;  /* 0x00000000001c0947 */ /* 0x000fea0003800000 */
[----:B------:R-:W-:Y:S02]  /*13d0*/  ISETP.NE.AND P0, PT, R9, 0x1, PT ;  /* 0x000000010900780c */ /* 0x000fe40003f05270 */
[----:B------:R-:W-:-:S11]  /*13e0*/  LOP3.LUT R3, RZ, R59, RZ, 0x33, !PT ;  /* 0x0000003bff037212 */ /* 0x000fd600078e33ff */
[----:B------:R-:W1:Y:S02]  /*13f0*/  @P0 LDC.64 R4, c[0x0][0x9e8] ;  /* 0x00027a00ff040b82 */ /* 0x000e640000000a00 */
[----:B-1----:R-:W-:-:S05]  /*1400*/  @P0 IMAD.HI.U32 R0, R3, R4, RZ ;  /* 0x0000000403000227 */ /* 0x002fca00078e00ff */
[----:B------:R-:W-:-:S04]  /*1410*/  @P0 SHF.R.U32.HI R3, RZ, R5, R0 ;  /* 0x00000005ff030219 */ /* 0x000fc80000011600 */
[----:B------:R-:W-:Y:S01]  /*1420*/  LOP3.LUT R0, RZ, R3, RZ, 0x33, !PT ;  /* 0x00000003ff007212 */ /* 0x000fe200078e33ff */
[----:B------:R-:W-:Y:S06]  /*1430*/  BRA `(.L_x_772) ;  /* 0x0000000000147947 */ /* 0x000fec0003800000 */
.L_x_771:
[----:B------:R-:W-:Y:S01]  /*1440*/  ISETP.NE.AND P0, PT, R9, 0x1, PT ;  /* 0x000000010900780c */ /* 0x000fe20003f05270 */
[----:B------:R-:W-:-:S12]  /*1450*/  IMAD.MOV.U32 R0, RZ, RZ, R59 ;  /* 0x000000ffff007224 */ /* 0x000fd800078e003b */
[----:B------:R-:W1:Y:S02]  /*1460*/  @P0 LDC.64 R2, c[0x0][0x9e8] ;  /* 0x00027a00ff020b82 */ /* 0x000e640000000a00 */
[----:B-1----:R-:W-:-:S05]  /*1470*/  @P0 IMAD.HI.U32 R2, R59, R2, RZ ;  /* 0x000000023b020227 */ /* 0x002fca00078e00ff */
[----:B------:R-:W-:-:S07]  /*1480*/  @P0 SHF.R.U32.HI R0, RZ, R3, R2 ;  /* 0x00000003ff000219 */ /* 0x000fce0000011602 */
.L_x_772:
[----:B------:R-:W-:-:S05]  /*1490*/  IMAD R0, R0, R9, RZ ;  /* 0x0000000900007224 */ /* 0x000fca00078e02ff */
[----:B------:R-:W-:-:S13]  /*14a0*/  R2UR UR5, R0 ;  /* 0x00000000000572ca */ /* 0x000fda00000e0000 */
[----:B------:R-:W-:-:S04]  /*14b0*/  UISETP.LT.AND UP0, UPT, UR4, UR5, UPT ;  /* 0x000000050400728c */ /* 0x000fc8000bf01270 */
[----:B------:R-:W-:-:S12]  /*14c0*/  USEL UR4, UR4, UR5, !UP0 ;  /* 0x0000000504047287 */ /* 0x000fd8000c000000 */
.L_x_770:
[----:B------:R-:W-:Y:S01]  /*14d0*/  USHF.R.S32.HI UR5, URZ, 0x1f, UR4 ;  /* 0x0000001f3f057899 */ /* 0x000fe20008011404 */
[----:B------:R-:W-:Y:S01]  /*14e0*/  PLOP3.LUT P0, PT, PT, PT, PT, 0x80, 0x0 ;  /* 0x000000000000781c */ /* 0x000fe20003f0f070 */
[----:B------:R-:W-:Y:S01]  /*14f0*/  IMAD.MOV.U32 R0, RZ, RZ, RZ ;  /* 0x000000ffff007224 */ /* 0x000fe200078e00ff */
[----:B------:R-:W-:Y:S01]  /*1500*/  CS2R R2, SRZ ;  /* 0x0000000000027805 */ /* 0x000fe2000001ff00 */
[----:B------:R-:W-:Y:S01]  /*1510*/  ULEA.HI UR5, UR5, UR4, URZ, 0x6 ;  /* 0x0000000405057291 */ /* 0x000fe2000f8f303f */
[----:B------:R-:W-:Y:S02]  /*1520*/  CS2R R6, SRZ ;  /* 0x0000000000067805 */ /* 0x000fe4000001ff00 */
[----:B------:R-:W-:Y:S02]  /*1530*/  CS2R R26, SRZ ;  /* 0x00000000001a7805 */ /* 0x000fe4000001ff00 */
[----:B------:R-:W-:Y:S01]  /*1540*/  CS2R R100, SRZ ;  /* 0x0000000000647805 */ /* 0x000fe2000001ff00 */
[----:B------:R-:W-:Y:S01]  /*1550*/  USHF.R.S32.HI UR5, URZ, 0x6, UR5 ;  /* 0x000000063f057899 */ /* 0x000fe20008011405 */
[----:B------:R-:W-:Y:S01]  /*1560*/  CS2R R144, SRZ ;  /* 0x0000000000907805 */ /* 0x000fe2000001ff00 */
[----:B------:R-:W-:Y:S01]  /*1570*/  IMAD.MOV.U32 R150, RZ, RZ, RZ ;  /* 0x000000ffff967224 */ /* 0x000fe200078e00ff */
[----:B------:R-:W-:Y:S01]  /*1580*/  CS2R R142, SRZ ;  /* 0x00000000008e7805 */ /* 0x000fe2000001ff00 */
[----:B------:R-:W-:Y:S01]  /*1590*/  UISETP.LT.AND UP0, UPT, URZ, UR5, UPT ;  /* 0x000000053f00728c */ /* 0x000fe2000bf01270 */
[----:B------:R-:W-:-:S02]  /*15a0*/  CS2R R30, SRZ ;  /* 0x00000000001e7805 */ /* 0x000fc4000001ff00 */
[----:B------:R-:W-:Y:S02]  /*15b0*/  CS2R R92, SRZ ;  /* 0x00000000005c7805 */ /* 0x000fe4000001ff00 */
[----:B------:R-:W-:Y:S01]  /*15c0*/  CS2R R136, SRZ ;  /* 0x0000000000887805 */ /* 0x000fe2000001ff00 */
[----:B------:R-:W-:Y:S01]  /*15d0*/  USEL UR41, URZ, UR5, !UP0 ;  /* 0x000000053f297287 */ /* 0x000fe2000c000000 */
[----:B------:R-:W-:Y:S02]  /*15e0*/  CS2R R134, SRZ ;  /* 0x0000000000867805 */ /* 0x000fe4000001ff00 */
[----:B------:R-:W-:Y:S02]  /*15f0*/  CS2R R34, SRZ ;  /* 0x0000000000227805 */ /* 0x000fe4000001ff00 */
[----:B------:R-:W-:Y:S02]  /*1600*/  CS2R R84, SRZ ;  /* 0x0000000000547805 */ /* 0x000fe4000001ff00 */
[----:B------:R-:W-:-:S02]  /*1610*/  CS2R R128, SRZ ;  /* 0x0000000000807805 */ /* 0x000fc4000001ff00 */
[----:B------:R-:W-:Y:S02]  /*1620*/  CS2R R126, SRZ ;  /* 0x00000000007e7805 */ /* 0x000fe4000001ff00 */
[----:B------:R-:W-:Y:S02]  /*1630*/  ISETP.GT.AND P1, PT, R58, UR41, PT ;  /* 0x000000293a007c0c */ /* 0x000fe4000bf24270 */
        /* <DEDUP_REMOVED lines=50> */
[----:B------:R-:W-:Y:S06]  /*1960*/  @!P1 BRA `(.L_x_773) ;  /* 0x000000a8001c9947 */ /* 0x000fec0003800000 */
[----:B------:R-:W1:Y:S01]  /*1970*/  SHFL.IDX PT, R0, R197, RZ, 0x1f ;  /* 0x00001fffc5007589 */ /* 0x000e6200000e0000 */
[----:B------:R-:W-:-:S04]  /*1980*/  UIADD3 UR5, UR38, 0x18000, URZ ;  /* 0x0001800026057890 */ /* 0x000fc8000fffe03f */
[----:B------:R-:W-:-:S06]  /*1990*/  ULOP3.LUT UP0, URZ, UR5, 0x1bf, URZ, 0xc0, !UPT ;  /* 0x000001bf053f7892 */ /* 0x000fcc000f80c03f */
[----:B------:R-:W-:Y:S02]  /*19a0*/  PLOP3.LUT P0, PT, PT, PT, UP0, 0x80, 0x0 ;  /* 0x000000000000781c */ /* 0x000fe40003f0f008 */
[----:B-1----:R-:W-:-:S13]  /*19b0*/  R2UR UR39, R0 ;  /* 0x00000000002772ca */ /* 0x002fda00000e0000 */
[----:B------:R-:W-:-:S04]  /*19c0*/  ULEA.HI UR4, UR39, UR39, URZ, 0x1 ;  /* 0x0000002727047291 */ /* 0x000fc8000f8f083f */
        /* <DEDUP_REMOVED lines=22> */
.L_x_774:
        /* <DEDUP_REMOVED lines=44> */
[----:B------:R-:W-:Y:S01]  /*1df0*/  ULEA.HI UR4, UR59, UR59, URZ, 0x1 ;  /* 0x0000003b3b047291 */ /* 0x000fe2000f8f083f */
[----:B------:R-:W-:-:S03]  /*1e00*/  IMAD.U32 R8, RZ, RZ, UR60 ;  /* 0x0000003cff087e24 */ /* 0x000fc6000f8e00ff */
[----:B------:R-:W-:Y:S02]  /*1e10*/  ULOP3.LUT UR4, UR4, 0xfffffffe, URZ, 0xc0, !UPT ;  /* 0xfffffffe04047892 */ /* 0x000fe4000f8ec03f */
[----:B------:R-:W-:Y:S02]  /*1e20*/  ISETP.NE.AND P0, PT, R8, 0x3, PT ;  /* 0x000000030800780c */ /* 0x000fe40003f05270 */
[----:B------:R-:W-:-:S06]  /*1e30*/  UIADD3 UR4, UR59, -UR4, URZ ;  /* 0x800000043b047290 */ /* 0x000fcc000fffe03f */
[----:B------:R-:W-:Y:S01]  /*1e40*/  IMAD.U32 R6, RZ, RZ, UR4 ;  /* 0x00000004ff067e24 */ /* 0x000fe2000f8e00ff */
[----:B------:R-:W-:-:S04]  /*1e50*/  ULDC UR4, c[0x0][0x9d8] ;  /* 0x0002760000047ab9 */ /* 0x000fc80000000800 */
[----:B------:R-:W-:-:S04]  /*1e60*/  SHF.L.U32 R6, R6, 0x1f, RZ ;  /* 0x0000001f06067819 */ /* 0x000fc800000006ff */
[----:B------:R-:W1:Y:S01]  /*1e70*/  SYNCS.PHASECHK.TRANS64.TRYWAIT P1, [UR38+0x28400], R6 ;  /* 0x02840006ff0075a7 */ /* 0x000e620008020166 */
[----:B--2---:R-:W-:-:S04]  /*1e80*/  FMUL.FTZ R0, R7, R0 ;  /* 0x0000000007007220 */ /* 0x004fc80000410000 */
[----:B------:R-:W-:Y:S01]  /*1e90*/  FMUL.FTZ R0, R0, UR4 ;  /* 0x0000000400007c20 */ /* 0x000fe20008410000 */
[----:B-1----:R-:W-:Y:S06]  /*1ea0*/  @!P1 BRA `(.L_x_775) ;  /* 0x0000010400109947 */ /* 0x002fec0003800000 */
.L_x_939:
[----:B------:R-:W-:Y:S05]  /*1eb0*/  @!P0 BRA `(.L_x_776) ;  /* 0x0000000000048947 */ /* 0x000fea0003800000 */
[----:B------:R-:W-:Y:S01]  /*1ec0*/  BPT.TRAP 0x1 ;  /* 0x000000040000795c */ /* 0x000fe20000300000 */
.L_x_776:
[----:B------:R-:W-:Y:S02]  /*1ed0*/  IMAD.U32 R5, RZ, RZ, UR37 ;  /* 0x00000025ff057e24 */ /* 0x000fe4000f8e00ff */
[----:B------:R-:W-:-:S03]  /*1ee0*/  IMAD.U32 R2, RZ, RZ, UR36 ;  /* 0x00000024ff027e24 */ /* 0x000fc6000f8e00ff */
[----:B------:R-:W-:Y:S02]  /*1ef0*/  LEA R5, R5, UR38, 0x3 ;  /* 0x0000002605057c11 */ /* 0x000fe4000f8e18ff */
[----:B------:R-:W-:-:S04]  /*1f00*/  SHF.L.U32 R2, R2, 0x1f, RZ ;  /* 0x0000001f02027819 */ /* 0x000fc800000006ff */
[----:B------:R2:W3:Y:S01]  /*1f10*/  SYNCS.PHASECHK.TRANS64.TRYWAIT P2, [R5+URZ+0x28430], R2 ;  /* 0x02843002050075a7 */ /* 0x0004e2000804017f */
[----:B------:R-:W-:Y:S05]  /*1f20*/  @!P0 BRA `(.L_x_777) ;  /* 0x0000000000048947 */ /* 0x000fea0003800000 */
[----:B------:R-:W-:Y:S01]  /*1f30*/  BPT.TRAP 0x1 ;  /* 0x000000040000795c */ /* 0x000fe20000300000 */
.L_x_777:
[----:B-1----:R-:W1:Y:S02]  /*1f40*/  S2R R3, SR_TID.X ;  /* 0x0000000000037919 */ /* 0x002e640000002100 */
[----:B-1----:R-:W-:Y:S01]  /*1f50*/  LOP3.LUT P1, RZ, R3, 0x7f, RZ, 0xc0, !PT ;  /* 0x0000007f03ff7812 */ /* 0x002fe2000782c0ff */
[----:B---3--:R-:W-:-:S12]  /*1f60*/  @P2 BRA `(.L_x_778) ;  /* 0x0000000000082947 */ /* 0x008fd80003800000 */
[----:B------:R-:W1:Y:S02]  /*1f70*/  SYNCS.PHASECHK.TRANS64.TRYWAIT P2, [R5+URZ+0x28430], R2 ;  /* 0x02843002050075a7 */ /* 0x000e64000804017f */
[----:B-1----:R-:W-:Y:S05]  /*1f80*/  @!P2 BRA `(.L_x_779) ;  /* 0x0000010000f0a947 */ /* 0x002fea0003800000 */
.L_x_778:
[----:B------:R-:W-:Y:S05]  /*1f90*/  WARPSYNC.ALL ;  /* 0x0000000000007948 */ /* 0x000fea0003800000 */
[----:B------:R-:W-:Y:S01]  /*1fa0*/  UIADD3 UR4, UR38, 0x20000, URZ ;  /* 0x0002000026047890 */ /* 0x000fe2000fffe03f */
[----:B------:R-:W-:Y:S01]  /*1fb0*/  WARPGROUP.ARRIVE ;  /* 0x00000000000079c5 */ /* 0x000fe20000000000 */
[----:B------:R-:W-:Y:S01]  /*1fc0*/  ULOP3.LUT UR48, UR40, 0x10000, URZ, 0xfc, !UPT ;  /* 0x0001000028307892 */ /* 0x000fe2000f8efc3f */
[----:B------:R-:W-:Y:S01]  /*1fd0*/  IMAD.MOV.U32 R3, RZ, RZ, -0x40 ;  /* 0xffffffc0ff037424 */ /* 0x000fe200078e00ff */
[----:B------:R-:W-:Y:S01]  /*1fe0*/  USHF.R.U32.HI UR4, URZ, 0x4, UR4 ;  /* 0x000000043f047899 */ /* 0x000fe20008011604 */
[----:B-12---:R-:W-:Y:S01]  /*1ff0*/  @!P1 VIADD R2, R5, 0x28440 ;  /* 0x0002844005029836 */ /* 0x006fe20000000000 */
[----:B------:R-:W-:Y:S01]  /*2000*/  UMOV UR49, 0x40000040 ;  /* 0x4000004000317882 */ /* 0x000fe20000000000 */
[----:B------:R-:W-:Y:S01]  /*2010*/  UMOV UR51, 0x40000040 ;  /* 0x4000004000337882 */ /* 0x000fe20000000000 */
[----:B------:R-:W-:Y:S01]  /*2020*/  ULOP3.LUT UR4, UR4, 0x3fff, URZ, 0xc0, !UPT ;  /* 0x00003fff04047892 */ /* 0x000fe2000f8ec03f */
[C---:B------:R-:W-:Y:S01]  /*2030*/  IMAD R6, R58.reuse, R3, 0x40 ;  /* 0x000000403a067424 */ /* 0x040fe200078e0203 */
[----:B------:R-:W-:Y:S01]  /*2040*/  UIADD3 UR8, UR48, 0x2, URZ ;  /* 0x0000000230087890 */ /* 0x000fe2000fffe03f */
[----:B------:R-:W-:Y:S01]  /*2050*/  @!P1 PRMT R2, RZ, 0x654, R2 ;  /* 0x00000654ff029816 */ /* 0x000fe20000000002 */
[----:B------:R-:W-:Y:S01]  /*2060*/  ULOP3.LUT UR4, UR4, 0x10000, URZ, 0xfc, !UPT ;  /* 0x0001000004047892 */ /* 0x000fe2000f8efc3f */
[----:B------:R-:W-:Y:S01]  /*2070*/  LEA R7, R58, 0xffffffc0, 0x6 ;  /* 0xffffffc03a077811 */ /* 0x000fe200078e30ff */
[----:B------:R-:W-:Y:S01]  /*2080*/  UMOV UR9, 0x40000040 ;  /* 0x4000004000097882 */ /* 0x000fe20000000000 */
[----:B------:R-:W-:Y:S01]  /*2090*/  UMOV UR11, 0x40000040 ;  /* 0x40000040000b7882 */ /* 0x000fe20000000000 */
[----:B------:R-:W-:-:S02]  /*20a0*/  ULEA UR50, UR37, UR4, 0xa ;  /* 0x0000000425327291 */ /* 0x000fc4000f8e503f */
[----:B------:R-:W-:Y:S02]  /*20b0*/  UIADD3 UR12, UR48, 0x4, URZ ;  /* 0x00000004300c7890 */ /* 0x000fe4000fffe03f */
[----:B------:R-:W-:Y:S02]  /*20c0*/  UIADD3 UR10, UR50, 0x2, URZ ;  /* 0x00000002320a7890 */ /* 0x000fe4000fffe03f */
[----:B------:R-:W-:Y:S01]  /*20d0*/  UIADD3 UR14, UR50, 0x4, URZ ;  /* 0x00000004320e7890 */ /* 0x000fe2000fffe03f */
[----:B------:R-:W-:Y:S02]  /*20e0*/  UMOV UR13, 0x40000040 ;  /* 0x40000040000d7882 */ /* 0x000fe40000000000 */
[----:B------:R-:W-:Y:S01]  /*20f0*/  QGMMA.64x64x32.F32.E4M3.E4M3 R24, gdesc[UR48], RZ, !UPT, gsb0 ;  /* 0x00e00000301879f3 */ /* 0x000fe2000c0008ff */
[----:B------:R-:W-:Y:S01]  /*2100*/  UMOV UR15, 0x40000040 ;  /* 0x40000040000f7882 */ /* 0x000fe20000000000 */
[----:B------:R-:W-:Y:S02]  /*2110*/  UIADD3 UR16, UR48, 0x6, URZ ;  /* 0x0000000630107890 */ /* 0x000fe4000fffe03f */
[----:B------:R-:W-:Y:S01]  /*2120*/  UIADD3 UR18, UR50, 0x6, URZ ;  /* 0x0000000632127890 */ /* 0x000fe2000fffe03f */
[----:B------:R-:W-:Y:S01]  /*2130*/  UMOV UR17, 0x40000040 ;  /* 0x4000004000117882 */ /* 0x000fe20000000000 */
[----:B------:R-:W-:Y:S01]  /*2140*/  UMOV UR19, 0x40000040 ;  /* 0x4000004000137882 */ /* 0x000fe20000000000 */
[----:B------:R-:W-:-:S02]  /*2150*/  UIADD3 UR20, UR48, 0x400, URZ ;  /* 0x0000040030147890 */ /* 0x000fc4000fffe03f */
[----:B------:R-:W-:Y:S01]  /*2160*/  UIADD3 UR22, UR50, 0x200, URZ ;  /* 0x0000020032167890 */ /* 0x000fe2000fffe03f */
[----:B------:R-:W-:Y:S01]  /*2170*/  UMOV UR21, 0x40000040 ;  /* 0x4000004000157882 */ /* 0x000fe20000000000 */
[----:B------:R-:W-:Y:S01]  /*2180*/  UMOV UR23, 0x40000040 ;  /* 0x4000004000177882 */ /* 0x000fe20000000000 */
[----:B------:R-:W-:Y:S02]  /*2190*/  UIADD3 UR24, UR48, 0x402, URZ ;  /* 0x0000040230187890 */ /* 0x000fe4000fffe03f */
[----:B------:R-:W-:Y:S01]  /*21a0*/  UIADD3 UR26, UR50, 0x202, URZ ;  /* 0x00000202321a7890 */ /* 0x000fe2000fffe03f */
[----:B------:R-:W-:Y:S01]  /*21b0*/  UMOV UR25, 0x40000040 ;  /* 0x4000004000197882 */ /* 0x000fe20000000000 */
        /* <DEDUP_REMOVED lines=9> */
[----:B------:R-:W-:Y:S01]  /*2250*/  ULDC.64 UR6, c[0x0][0x9e0] ;  /* 0x0002780000067ab9 */ /* 0x000fe20000000a00 */
[----:B------:R-:W-:Y:S01]  /*2260*/  ULDC UR5, c[0x0][0x2e0] ;  /* 0x0000b80000057ab9 */ /* 0x000fe20000000800 */
[----:B------:R-:W-:Y:S01]  /*2270*/  UISETP.GE.AND UP0, UPT, UR7, 0x1, UPT ;  /* 0x000000010700788c */ /* 0x000fe2000bf06270 */
[----:B------:R-:W-:Y:S01]  /*2280*/  IMAD R3, R17, UR5, R6 ;  /* 0x0000000511037c24 */ /* 0x000fe2000f8e0206 */
[----:B------:R-:W-:Y:S02]  /*2290*/  ULDC UR45, c[0x0][0x9dc] ;  /* 0x00027700002d7ab9 */ /* 0x000fe40000000800 */
[----:B------:R-:W-:Y:S01]  /*22a0*/  ULOP3.LUT UR45, URZ, UR45, URZ, 0x33, !UPT ;  /* 0x0000002d3f2d7292 */ /* 0x000fe2000f8e333f */
[----:B------:R-:W-:Y:S01]  /*22b0*/  IMAD R8, R16, -0x2, R3 ;  /* 0xfffffffe10087824 */ /* 0x000fe200078e0203 */
[----:B------:R-:W-:Y:S01]  /*22c0*/  PLOP3.LUT P2, PT, PT, PT, UP0, 0x40, 0x0 ;  /* 0x000000000000781c */ /* 0x000fe20003f4e808 */
[----:B------:R-:W-:-:S02]  /*22d0*/  WARPGROUP.DEPBAR.LE gsb0, 0x0 ;  /* 0x00008000000079c5 */ /* 0x000fc40000010000 */
[----:B------:R-:W-:-:S06]  /*22e0*/  WARPGROUP.ARRIVE ;  /* 0x00000000000079c5 */ /* 0x000fcc0000000000 */
[----:B------:R-:W-:Y:S03]  /*22f0*/  QGMMA.64x64x32.F32.E4M3.E4M3 R24, gdesc[UR8], R24, gsb0 ;  /* 0x00e00000081879f3 */ /* 0x000fe60008000818 */
[----:B------:R-:W-:Y:S02]  /*2300*/  WARPGROUP.DEPBAR.LE gsb0, 0x0 ;  /* 0x00008000000079c5 */ /* 0x000fe40000010000 */
        /* <DEDUP_REMOVED lines=18> */
[C---:B------:R-:W-:Y:S01]  /*2430*/  FMUL.FTZ R34, R0.reuse, R34 ;  /* 0x0000002200227220 */ /* 0x040fe20000410000 */
[C---:B------:R-:W-:Y:S01]  /*2440*/  FMUL.FTZ R24, R0.reuse, R24 ;  /* 0x0000001800187220 */ /* 0x040fe20000410000 */
[C---:B------:R-:W-:Y:S01]  /*2450*/  FMUL.FTZ R25, R0.reuse, R25 ;  /* 0x0000001900197220 */ /* 0x040fe20000410000 */
[C---:B------:R-:W-:Y:S01]  /*2460*/  FMUL.FTZ R26, R0.reuse, R26 ;  /* 0x0000001a001a7220 */ /* 0x040fe20000410000 */
[----:B------:R1:W2:Y:S01]  /*2470*/  MUFU.TANH R12, R34 ;  /* 0x00000022000c7308 */ /* 0x0002a20000002400 */
[C---:B------:R-:W-:Y:S01]  /*2480*/  FMUL.FTZ R28, R0.reuse, R28 ;  /* 0x0000001c001c7220 */ /* 0x040fe20000410000 */
[C---:B------:R-:W-:Y:S01]  /*2490*/  FMUL.FTZ R29, R0.reuse, R29 ;  /* 0x0000001d001d7220 */ /* 0x040fe20000410000 */
[C---:B------:R-:W-:Y:S01]  /*24a0*/  FMUL.FTZ R32, R0.reuse, R32 ;  /* 0x0000002000207220 */ /* 0x040fe20000410000 */
[C---:B------:R-:W-:Y:S01]  /*24b0*/  FMUL.FTZ R33, R0.reuse, R33 ;  /* 0x0000002100217220 */ /* 0x040fe20000410000 */
[C---:B------:R-:W-:Y:S01]  /*24c0*/  FMUL.FTZ R36, R0.reuse, R36 ;  /* 0x0000002400247220 */ /* 0x040fe20000410000 */
[C---:B------:R-:W-:Y:S01]  /*24d0*/  FMUL.FTZ R37, R0.reuse, R37 ;  /* 0x0000002500257220 */ /* 0x040fe20000410000 */
[C---:B------:R-:W-:Y:S01]  /*24e0*/  FMUL.FTZ R40, R0.reuse, R40 ;  /* 0x0000002800287220 */ /* 0x040fe20000410000 */
[C---:B------:R-:W-:Y:S01]  /*24f0*/  FMUL.FTZ R41, R0.reuse, R41 ;  /* 0x0000002900297220 */ /* 0x040fe20000410000 */
[----:B-1----:R-:W1:Y:S01]  /*2500*/  LDC R34, c[0x0][0x288] ;  /* 0x0000a200ff227b82 */ /* 0x002e620000000800 */
        /* <DEDUP_REMOVED lines=18> */
[----:B------:R-:W3:Y:S01]  /*2630*/  MUFU.TANH R24, R24 ;  /* 0x0000001800187308 */ /* 0x000ee20000002400 */
[C---:B------:R-:W-:Y:S01]  /*2640*/  FMUL.FTZ R27, R0.reuse, R27 ;  /* 0x0000001b001b7220 */ /* 0x040fe20000410000 */
[----:B------:R-:W-:Y:S01]  /*2650*/  FMUL.FTZ R30, R0, R30 ;  /* 0x0000001e001e7220 */ /* 0x000fe20000410000 */
[----:B------:R4:W-:Y:S01]  /*2660*/  @!P1 SYNCS.ARRIVE.TRANS64.RED.A1T0 RZ, [R2+URZ], RZ ;  /* 0x000000ff02ff99a7 */ /* 0x0009e2000810043f */
[----:B-1----:R-:W-:-:S04]  /*2670*/  IADD3 R5, R3, 0x1, -R34 ;  /* 0x0000000103057810 */ /* 0x002fc80007ffe822 */
[----:B------:R-:W1:Y:S01]  /*2680*/  MUFU.TANH R25, R25 ;  /* 0x0000001900197308 */ /* 0x000e620000002400 */
[----:B------:R-:W-:Y:S02]  /*2690*/  IMAD R5, R16, -0x2, R5 ;  /* 0xfffffffe10057824 */ /* 0x000fe400078e0205 */
[----:B----4-:R-:W-:-:S05]  /*26a0*/  VIADD R2, R196, UR42 ;  /* 0x0000002ac4027c36 */ /* 0x010fca0008000000 */
[----:B------:R-:W4:Y:S08]  /*26b0*/  MUFU.TANH R26, R26 ;  /* 0x0000001a001a7308 */ /* 0x000f300000002400 */
[----:B------:R-:W1:Y:S08]  /*26c0*/  MUFU.TANH R28, R28 ;  /* 0x0000001c001c7308 */ /* 0x000e700000002400 */
        /* <DEDUP_REMOVED lines=25> */
[----:B------:R5:W1:Y:S08]  /*2860*/  MUFU.TANH R9, R27 ;  /* 0x0000001b00097308 */ /* 0x000a700000002400 */
[----:B------:R2:W1:Y:S01]  /*2870*/  MUFU.TANH R10, R30 ;  /* 0x0000001e000a7308 */ /* 0x0004620000002400 */
[----:B-----5:R-:W-:-:S05]  /*2880*/  VIADD R27, R5, UR6 ;  /* 0x00000006051b7c36 */ /* 0x020fca0008000000 */
[----:B------:R-:W-:Y:S01]  /*2890*/  VIADDMNMX R3, R2, R27, R8, PT ;  /* 0x0000001b02037246 */ /* 0x000fe20003800108 */
[----:B--2---:R-:W-:-:S04]  /*28a0*/  VIADD R30, R5, UR45 ;  /* 0x0000002d051e7c36 */ /* 0x004fc80008000000 */
[----:B------:R-:W-:Y:S01]  /*28b0*/  IMAD.IADD R4, R30, 0x1, R2 ;  /* 0x000000011e047824 */ /* 0x000fe200078e0202 */
[----:B---34-:R-:W-:Y:S06]  /*28c0*/  @P2 BRA `(.L_x_780) ;  /* 0x00000000005c2947 */ /* 0x018fec0003800000 */
[----:B------:R-:W-:Y:S01]  /*28d0*/  IMAD R5, R17, UR5, R2 ;  /* 0x0000000511057c24 */ /* 0x000fe2000f8e0202 */
[----:B------:R-:W-:Y:S03]  /*28e0*/  BSSY B0, `(.L_x_781) ;  /* 0x0000011000007945 */ /* 0x000fe60003800000 */
[----:B------:R-:W-:-:S05]  /*28f0*/  IMAD.IADD R5, R5, 0x1, -R34 ;  /* 0x0000000105057824 */ /* 0x000fca00078e0a22 */
[----:B------:R-:W-:-:S13]  /*2900*/  ISETP.GT.AND P2, PT, R5, -0x1, PT ;  /* 0xffffffff0500780c */ /* 0x000fda0003f44270 */
[----:B------:R-:W-:Y:S05]  /*2910*/  @P2 BRA `(.L_x_782) ;  /* 0x0000000000202947 */ /* 0x000fea0003800000 */
[----:B------:R-:W-:Y:S01]  /*2920*/  UISETP.NE.AND UP1, UPT, UR7, 0x1, UPT ;  /* 0x000000010700788c */ /* 0x000fe2000bf25270 */
[----:B------:R-:W-:-:S05]  /*2930*/  LOP3.LUT R5, RZ, R5, RZ, 0x33, !PT ;  /* 0x00000005ff057212 */ /* 0x000fca00078e33ff */
[----:B------:R-:W-:-:S05]  /*2940*/  PLOP3.LUT P2, PT, PT, PT, UP1, 0x80, 0x0 ;  /* 0x000000000000781c */ /* 0x000fca0003f4f018 */
[----:B------:R-:W-:-:S08]  /*2950*/  @UP1 ULDC.64 UR10, c[0x0][0x9e8] ;  /* 0x00027a00000a1ab9 */ /* 0x000fd00000000a00 */
[----:B------:R-:W-:-:S05]  /*2960*/  @P2 IMAD.HI.U32 R31, R5, UR10, RZ ;  /* 0x0000000a051f2c27 */ /* 0x000fca000f8e00ff */
[----:B------:R-:W-:-:S04]  /*2970*/  @P2 SHF.R.U32.HI R5, RZ, UR11, R31 ;  /* 0x0000000bff052c19 */ /* 0x000fc8000801161f */
[----:B------:R-:W-:Y:S01]  /*2980*/  LOP3.LUT R5, RZ, R5, RZ, 0x33, !PT ;  /* 0x00000005ff057212 */ /* 0x000fe200078e33ff */
[----:B------:R-:W-:Y:S06]  /*2990*/  BRA `(.L_x_783) ;  /* 0x0000000000147947 */ /* 0x000fec0003800000 */
.L_x_782:
[----:B------:R-:W-:-:S06]  /*29a0*/  UISETP.NE.AND UP1, UPT, UR7, 0x1, UPT ;  /* 0x000000010700788c */ /* 0x000fcc000bf25270 */
[----:B------:R-:W-:-:S05]  /*29b0*/  PLOP3.LUT P2, PT, PT, PT, UP1, 0x80, 0x0 ;  /* 0x000000000000781c */ /* 0x000fca0003f4f018 */
[----:B------:R-:W-:-:S08]  /*29c0*/  @UP1 ULDC.64 UR10, c[0x0][0x9e8] ;  /* 0x00027a00000a1ab9 */ /* 0x000fd00000000a00 */
[----:B------:R-:W-:-:S05]  /*29d0*/  @P2 IMAD.HI.U32 R31, R5, UR10, RZ ;  /* 0x0000000a051f2c27 */ /* 0x000fca000f8e00ff */
[----:B------:R-:W-:-:S07]  /*29e0*/  @P2 SHF.R.U32.HI R5, RZ, UR11, R31 ;  /* 0x0000000bff052c19 */ /* 0x000fce000801161f */
.L_x_783:
[----:B------:R-:W-:Y:S05]  /*29f0*/  BSYNC B0 ;  /* 0x0000000000007941 */ /* 0x000fea0003800000 */
.L_x_781:
[----:B------:R-:W-:-:S04]  /*2a00*/  IMAD R5, R5, UR7, -R7 ;  /* 0x0000000705057c24 */ /* 0x000fc8000f8e0a07 */
[----:B------:R-:W-:-:S05]  /*2a10*/  IMAD R5, R16, -0x2, R5 ;  /* 0xfffffffe10057824 */ /* 0x000fca00078e0205 */
[----:B------:R-:W-:Y:S02]  /*2a20*/  VIMNMX R4, R4, R5, !PT ;  /* 0x0000000504047248 */ /* 0x000fe40007fe0100 */
[----:B------:R-:W-:-:S07]  /*2a30*/  VIADDMNMX R3, R5, UR7, R3, PT ;  /* 0x0000000705037c46 */ /* 0x000fce000b800103 */
.L_x_780:
[C---:B------:R-:W-:Y:S02]  /*2a40*/  ISETP.GE.AND P2, PT, R6.reuse, 0x2, PT ;  /* 0x000000020600780c */ /* 0x040fe40003f46270 */
[----:B------:R-:W-:Y:S02]  /*2a50*/  ISETP.GE.AND P6, PT, R6, 0xa, PT ;  /* 0x0000000a0600780c */ /* 0x000fe40003fc6270 */
[----:B------:R-:W-:Y:S02]  /*2a60*/  ISETP.GT.AND P4, PT, R4, 0x1, !P2 ;  /* 0x000000010400780c */ /* 0x000fe40005784270 */
[----:B------:R-:W-:Y:S02]  /*2a70*/  ISETP.GE.AND P3, PT, R6, 0x9, PT ;  /* 0x000000090600780c */ /* 0x000fe40003f66270 */
[----:B------:R-:W-:Y:S02]  /*2a80*/  ISETP.LT.OR P4, PT, R3, 0x2, P4 ;  /* 0x000000020300780c */ /* 0x000fe40002781670 */
[----:B------:R-:W-:-:S02]  /*2a90*/  P2R R38, PR, RZ, 0x40 ;  /* 0x00000040ff267803 */ /* 0x000fc40000000000 */
[----:B-1----:R-:W-:Y:S02]  /*2aa0*/  FSEL R31, R25, -INF , !P4 ;  /* 0xff800000191f7808 */ /* 0x002fe40006000000 */
[C---:B------:R-:W-:Y:S02]  /*2ab0*/  ISETP.GT.AND P4, PT, R4.reuse, 0x9, !P6 ;  /* 0x000000090400780c */ /* 0x040fe40007784270 */
[----:B------:R-:W-:Y:S02]  /*2ac0*/  ISETP.GT.AND P5, PT, R4, 0x8, !P3 ;  /* 0x000000080400780c */ /* 0x000fe40005fa4270 */
[----:B------:R-:W-:Y:S02]  /*2ad0*/  ISETP.LT.OR P4, PT, R3, 0xa, P4 ;  /* 0x0000000a0300780c */ /* 0x000fe40002781670 */
[----:B------:R-:W-:Y:S02]  /*2ae0*/  ISETP.GE.AND P6, PT, R6, 0x11, PT ;  /* 0x000000110600780c */ /* 0x000fe40003fc6270 */
[----:B------:R-:W-:-:S02]  /*2af0*/  FSEL R39, R29, -INF , !P4 ;  /* 0xff8000001d277808 */ /* 0x000fc40006000000 */
[C---:B------:R-:W-:Y:S02]  /*2b00*/  ISETP.LT.OR P5, PT, R3.reuse, 0x9, P5 ;  /* 0x000000090300780c */ /* 0x040fe40002fa1670 */
[----:B------:R-:W-:Y:S02]  /*2b10*/  ISETP.GT.AND P4, PT, R4, 0x10, !P6 ;  /* 0x000000100400780c */ /* 0x000fe40007784270 */
[----:B------:R-:W-:Y:S02]  /*2b20*/  FSEL R35, R28, -INF , !P5 ;  /* 0xff8000001c237808 */ /* 0x000fe40006800000 */
[----:B------:R-:W-:Y:S02]  /*2b30*/  ISETP.LT.OR P4, PT, R3, 0x11, P4 ;  /* 0x000000110300780c */ /* 0x000fe40002781670 */
[----:B------:R-:W-:Y:S02]  /*2b40*/  ISETP.GE.AND P5, PT, R6, 0x12, PT ;  /* 0x000000120600780c */ /* 0x000fe40003fa6270 */
[----:B------:R-:W-:-:S02]  /*2b50*/  FSEL R43, R32, -INF , !P4 ;  /* 0xff800000202b7808 */ /* 0x000fc40006000000 */
[----:B------:R-:W-:Y:S02]  /*2b60*/  ISETP.GT.AND P4, PT, R4, 0x11, !P5 ;  /* 0x000000110400780c */ /* 0x000fe40006f84270 */
[----:B------:R-:W-:Y:S02]  /*2b70*/  P2R R32, PR, RZ, 0x20 ;  /* 0x00000020ff207803 */ /* 0x000fe40000000000 */
[----:B------:R-:W-:Y:S02]  /*2b80*/  ISETP.LT.OR P4, PT, R3, 0x12, P4 ;  /* 0x000000120300780c */ /* 0x000fe40002781670 */
[----:B------:R-:W-:Y:S02]  /*2b90*/  ISETP.GE.AND P5, PT, R6, 0x19, PT ;  /* 0x000000190600780c */ /* 0x000fe40003fa6270 */
[----:B------:R-:W-:Y:S02]  /*2ba0*/  FSEL R57, R33, -INF , !P4 ;  /* 0xff80000021397808 */ /* 0x000fe40006000000 */
[----:B------:R-:W-:-:S02]  /*2bb0*/  ISETP.GT.AND P4, PT, R4, 0x18, !P5 ;  /* 0x000000180400780c */ /* 0x000fc40006f84270 */
[----:B------:R-:W-:Y:S02]  /*2bc0*/  P2R R33, PR, RZ, 0x20 ;  /* 0x00000020ff217803 */ /* 0x000fe40000000000 */
[----:B------:R-:W-:Y:S02]  /*2bd0*/  ISETP.LT.OR P4, PT, R3, 0x19, P4 ;  /* 0x000000190300780c */ /* 0x000fe40002781670 */
[----:B------:R-:W-:Y:S02]  /*2be0*/  ISETP.GE.AND P5, PT, R6, 0x1a, PT ;  /* 0x0000001a0600780c */ /* 0x000fe40003fa6270 */
[----:B------:R-:W-:Y:S02]  /*2bf0*/  FSEL R61, R36, -INF , !P4 ;  /* 0xff800000243d7808 */ /* 0x000fe40006000000 */
[----:B------:R-:W-:Y:S02]  /*2c00*/  ISETP.GT.AND P4, PT, R4, 0x19, !P5 ;  /* 0x000000190400780c */ /* 0x000fe40006f84270 */
[----:B------:R-:W-:-:S02]  /*2c10*/  P2R R36, PR, RZ, 0x20 ;  /* 0x00000020ff247803 */ /* 0x000fc40000000000 */
[----:B------:R-:W-:Y:S02]  /*2c20*/  ISETP.LT.OR P4, PT, R3, 0x1a, P4 ;  /* 0x0000001a0300780c */ /* 0x000fe40002781670 */
[----:B------:R-:W-:Y:S02]  /*2c30*/  ISETP.GE.AND P5, PT, R6, 0x21, PT ;  /* 0x000000210600780c */ /* 0x000fe40003fa6270 */
[----:B------:R-:W-:Y:S02]  /*2c40*/  FSEL R37, R37, -INF , !P4 ;  /* 0xff80000025257808 */ /* 0x000fe40006000000 */
[----:B------:R-:W-:Y:S02]  /*2c50*/  ISETP.GT.AND P4, PT, R4, 0x20, !P5 ;  /* 0x000000200400780c */ /* 0x000fe40006f84270 */
[----:B------:R-:W-:Y:S02]  /*2c60*/  P2R R42, PR, RZ, 0x20 ;  /* 0x00000020ff2a7803 */ /* 0x000fe40000000000 */
[----:B------:R-:W-:-:S02]  /*2c70*/  ISETP.LT.OR P4, PT, R3, 0x21, P4 ;  /* 0x000000210300780c */ /* 0x000fc40002781670 */
[----:B------:R-:W-:Y:S02]  /*2c80*/  ISETP.GE.AND P5, PT, R6, 0x22, PT ;  /* 0x000000220600780c */ /* 0x000fe40003fa6270 */
[----:B------:R-:W-:Y:S02]  /*2c90*/  FSEL R63, R40, -INF , !P4 ;  /* 0xff800000283f7808 */ /* 0x000fe40006000000 */
[----:B------:R-:W-:Y:S02]  /*2ca0*/  ISETP.GT.AND P4, PT, R4, 0x21, !P5 ;  /* 0x000000210400780c */ /* 0x000fe40006f84270 */
[----:B------:R-:W-:Y:S02]  /*2cb0*/  P2R R40, PR, RZ, 0x20 ;  /* 0x00000020ff287803 */ /* 0x000fe40000000000 */
[----:B------:R-:W-:Y:S02]  /*2cc0*/  ISETP.LT.OR P4, PT, R3, 0x22, P4 ;  /* 0x000000220300780c */ /* 0x000fe40002781670 */
[----:B------:R-:W-:-:S02]  /*2cd0*/  ISETP.GE.AND P5, PT, R6, 0x29, PT ;  /* 0x000000290600780c */ /* 0x000fc40003fa6270 */
[----:B------:R-:W-:Y:S02]  /*2ce0*/  FSEL R41, R41, -INF , !P4 ;  /* 0xff80000029297808 */ /* 0x000fe40006000000 */
[----:B------:R-:W-:Y:S02]  /*2cf0*/  ISETP.GT.AND P4, PT, R4, 0x28, !P5 ;  /* 0x000000280400780c */ /* 0x000fe40006f84270 */
[----:B------:R-:W-:Y:S02]  /*2d00*/  P2R R56, PR, RZ, 0x20 ;  /* 0x00000020ff387803 */ /* 0x000fe40000000000 */
        /* <DEDUP_REMOVED lines=11> */
[----:B------:R-:W-:Y:S02]  /*2dc0*/  P2R R28, PR, RZ, 0x40 ;  /* 0x00000040ff1c7803 */ /* 0x000fe40000000000 */
[----:B------:R-:W-:Y:S02]  /*2dd0*/  FSEL R67, R48, -INF , !P4 ;  /* 0xff80000030437808 */ /* 0x000fe40006000000 */
[----:B------:R-:W-:-:S04]  /*2de0*/  ISETP.GE.AND P4, PT, R6, 0x32, PT ;  /* 0x000000320600780c */ /* 0x000fc80003f86270 */
[----:B------:R-:W-:-:S04]  /*2df0*/  ISETP.GT.AND P5, PT, R4, 0x31, !P4 ;  /* 0x000000310400780c */ /* 0x000fc800067a4270 */
[----:B------:R-:W-:-:S04]  /*2e00*/  ISETP.LT.OR P5, PT, R3, 0x32, P5 ;  /* 0x000000320300780c */ /* 0x000fc80002fa1670 */
[----:B------:R-:W-:Y:S02]  /*2e10*/  FSEL R49, R49, -INF , !P5 ;  /* 0xff80000031317808 */ /* 0x000fe40006800000 */
[----:B------:R-:W-:-:S04]  /*2e20*/  ISETP.GE.AND P5, PT, R6, 0x39, PT ;  /* 0x000000390600780c */ /* 0x000fc80003fa6270 */
[----:B------:R-:W-:-:S04]  /*2e30*/  ISETP.GT.AND P6, PT, R4, 0x38, !P5 ;  /* 0x000000380400780c */ /* 0x000fc80006fc4270 */
[----:B------:R-:W-:-:S04]  /*2e40*/  ISETP.LT.OR P6, PT, R3, 0x39, P6 ;  /* 0x000000390300780c */ /* 0x000fc800037c1670 */
[----:B------:R-:W-:Y:S02]  /*2e50*/  FSEL R69, R52, -INF , !P6 ;  /* 0xff80000034457808 */ /* 0x000fe40007000000 */
[----:B------:R-:W-:-:S04]  /*2e60*/  ISETP.GE.AND P6, PT, R6, 0x1, PT ;  /* 0x000000010600780c */ /* 0x000fc80003fc6270 */
[----:B------:R-:W-:Y:S02]  /*2e70*/  P2R R25, PR, RZ, 0x40 ;  /* 0x00000040ff197803 */ /* 0x000fe40000000000 */
[----:B------:R-:W-:-:S04]  /*2e80*/  ISETP.GT.AND P6, PT, R4, RZ, !P6 ;  /* 0x000000ff0400720c */ /* 0x000fc800077c4270 */
[----:B------:R-:W-:-:S04]  /*2e90*/  ISETP.LT.OR P6, PT, R3, 0x1, P6 ;  /* 0x000000010300780c */ /* 0x000fc800037c1670 */
[----:B------:R-:W-:Y:S02]  /*2ea0*/  FSEL R29, R24, -INF , !P6 ;  /* 0xff800000181d7808 */ /* 0x000fe40007000000 */
[----:B------:R-:W-:-:S04]  /*2eb0*/  ISETP.GE.AND P6, PT, R6, 0x3a, PT ;  /* 0x0000003a0600780c */ /* 0x000fc80003fc6270 */
[----:B------:R-:W-:Y:S02]  /*2ec0*/  P2R R48, PR, RZ, 0x40 ;  /* 0x00000040ff307803 */ /* 0x000fe40000000000 */
[----:B------:R-:W-:-:S04]  /*2ed0*/  ISETP.GT.AND P6, PT, R4, 0x39, !P6 ;  /* 0x000000390400780c */ /* 0x000fc800077c4270 */
[----:B------:R-:W-:Y:S01]  /*2ee0*/  ISETP.LT.OR P6, PT, R3, 0x3a, P6 ;  /* 0x0000003a0300780c */ /* 0x000fe200037c1670 */
[----:B------:R-:W-:-:S03]  /*2ef0*/  VIADD R3, R2, 0x8 ;  /* 0x0000000802037836 */ /* 0x000fc60000000000 */
[----:B------:R-:W-:Y:S01]  /*2f00*/  FSEL R53, R53, -INF , !P6 ;  /* 0xff80000035357808 */ /* 0x000fe20007000000 */
[----:B------:R-:W-:Y:S01]  /*2f10*/  IMAD.IADD R5, R30, 0x1, R3 ;  /* 0x000000011e057824 */ /* 0x000fe200078e0203 */
[----:B------:R-:W-:Y:S02]  /*2f20*/  PLOP3.LUT P6, PT, PT, PT, UP0, 0x40, 0x0 ;  /* 0x000000000000781c */ /* 0x000fe40003fce808 */
[----:B------:R-:W-:-:S11]  /*2f30*/  VIADDMNMX R4, R3, R27, R8, PT ;  /* 0x0000001b03047246 */ /* 0x000fd60003800108 */
[----:B------:R-:W-:Y:S05]  /*2f40*/  @P6 BRA `(.L_x_784) ;  /* 0x0000000000646947 */ /* 0x000fea0003800000 */
        /* <DEDUP_REMOVED lines=9> */
[----:B------:R-:W-:Y:S01]  /*2fe0*/  @P6 IMAD.HI.U32 R8, R6, UR10, RZ ;  /* 0x0000000a06086c27 */ /* 0x000fe2000f8e00ff */
[----:B------:R-:W-:-:S13]  /*2ff0*/  PLOP3.LUT P6, PT, PT, PT, UP1, 0x80, 0x0 ;  /* 0x000000000000781c */ /* 0x000fda0003fcf018 */
[----:B------:R-:W-:-:S04]  /*3000*/  @P6 SHF.R.U32.HI R6, RZ, UR11, R8 ;  /* 0x0000000bff066c19 */ /* 0x000fc80008011608 */
[----:B------:R-:W-:Y:S01]  /*3010*/  LOP3.LUT R6, RZ, R6, RZ, 0x33, !PT ;  /* 0x00000006ff067212 */ /* 0x000fe200078e33ff */
[----:B------:R-:W-:Y:S06]  /*3020*/  BRA `(.L_x_787) ;  /* 0x0000000000187947 */ /* 0x000fec0003800000 */
.L_x_786:
[----:B------:R-:W-:-:S06]  /*3030*/  UISETP.NE.AND UP1, UPT, UR7, 0x1, UPT ;  /* 0x000000010700788c */ /* 0x000fcc000bf25270 */
[----:B------:R-:W-:-:S05]  /*3040*/  PLOP3.LUT P6, PT, PT, PT, UP1, 0x80, 0x0 ;  /* 0x000000000000781c */ /* 0x000fca0003fcf018 */
[----:B------:R-:W-:-:S08]  /*3050*/  @UP1 ULDC.64 UR10, c[0x0][0x9e8] ;  /* 0x00027a00000a1ab9 */ /* 0x000fd00000000a00 */
[----:B------:R-:W-:Y:S01]  /*3060*/  @P6 IMAD.HI.U32 R8, R6, UR10, RZ ;  /* 0x0000000a06086c27 */ /* 0x000fe2000f8e00ff */
[----:B------:R-:W-:-:S13]  /*3070*/  PLOP3.LUT P6, PT, PT, PT, UP1, 0x80, 0x0 ;  /* 0x000000000000781c */ /* 0x000fda0003fcf018 */
[----:B------:R-:W-:-:S07]  /*3080*/  @P6 SHF.R.U32.HI R6, RZ, UR11, R8 ;  /* 0x0000000bff066c19 */ /* 0x000fce0008011608 */
.L_x_787:
[----:B------:R-:W-:Y:S05]  /*3090*/  BSYNC B0 ;  /* 0x0000000000007941 */ /* 0x000fea0003800000 */
.L_x_785:
[----:B------:R-:W-:-:S04]  /*30a0*/  IMAD R7, R6, UR7, -R7 ;  /* 0x0000000706077c24 */ /* 0x000fc8000f8e0a07 */
[----:B------:R-:W-:-:S05]  /*30b0*/  IMAD R7, R16, -0x2, R7 ;  /* 0xfffffffe10077824 */ /* 0x000fca00078e0207 */
[----:B------:R-:W-:Y:S02]  /*30c0*/  VIMNMX R5, R5, R7, !PT ;  /* 0x0000000705057248 */ /* 0x000fe40007fe0100 */
[----:B------:R-:W-:-:S07]  /*30d0*/  VIADDMNMX R4, R7, UR7, R4, PT ;  /* 0x0000000707047c46 */ /* 0x000fce000b800104 */
.L_x_784:
[----:B------:R-:W-:Y:S01]  /*30e0*/  ISETP.GT.AND P2, PT, R5, 0x1, !P2 ;  /* 0x000000010500780c */ /* 0x000fe20005744270 */
[----:B------:R-:W-:Y:S01]  /*30f0*/  ULDC UR14, c[0x0][0x988] ;  /* 0x00026200000e7ab9 */ /* 0x000fe20000000800 */
[----:B------:R-:W-:Y:S02]  /*3100*/  FMNMX.FTZ R7, R29, R31, !PT ;  /* 0x0000001f1d077209 */ /* 0x000fe40007810000 */
[----:B------:R-:W-:Y:S02]  /*3110*/  ISETP.LT.OR P2, PT, R4, 0x2, P2 ;  /* 0x000000020400780c */ /* 0x000fe40001741670 */
[----:B------:R-:W-:Y:S02]  /*3120*/  FMNMX.FTZ R7, R35, R7, !PT ;  /* 0x0000000723077209 */ /* 0x000fe40007810000 */
[----:B------:R-:W-:Y:S02]  /*3130*/  FSEL R9, R9, -INF , !P2 ;  /* 0xff80000009097808 */ /* 0x000fe40005000000 */
[----:B------:R-:W-:-:S02]  /*3140*/  ISETP.NE.AND P2, PT, R38, RZ, PT ;  /* 0x000000ff2600720c */ /* 0x000fc40003f45270 */
[----:B------:R-:W-:Y:S02]  /*3150*/  FMNMX.FTZ R7, R39, R7, !PT ;  /* 0x0000000727077209 */ /* 0x000fe40007810000 */
[----:B------:R-:W-:Y:S02]  /*3160*/  ISETP.GT.AND P2, PT, R5, 0x9, !P2 ;  /* 0x000000090500780c */ /* 0x000fe40005744270 */
[----:B------:R-:W-:Y:S02]  /*3170*/  FMNMX.FTZ R7, R43, R7, !PT ;  /* 0x000000072b077209 */ /* 0x000fe40007810000 */
[----:B------:R-:W-:Y:S02]  /*3180*/  ISETP.LT.OR P2, PT, R4, 0xa, P2 ;  /* 0x0000000a0400780c */ /* 0x000fe40001741670 */
[----:B------:R-:W-:Y:S02]  /*3190*/  FMNMX.FTZ R7, R57, R7, !PT ;  /* 0x0000000739077209 */ /* 0x000fe40007810000 */
[----:B------:R-:W-:-:S02]  /*31a0*/  FSEL R11, R11, -INF , !P2 ;  /* 0xff8000000b0b7808 */ /* 0x000fc40005000000 */
[----:B------:R-:W-:Y:S02]  /*31b0*/  ISETP.NE.AND P2, PT, R28, RZ, PT ;  /* 0x000000ff1c00720c */ /* 0x000fe40003f45270 */
[----:B------:R-:W-:Y:S02]  /*31c0*/  FMNMX.FTZ R7, R61, R7, !PT ;  /* 0x000000073d077209 */ /* 0x000fe40007810000 */
[----:B------:R-:W-:Y:S02]  /*31d0*/  ISETP.GT.AND P2, PT, R5, 0x10, !P2 ;  /* 0x000000100500780c */ /* 0x000fe40005744270 */
[----:B------:R-:W-:Y:S02]  /*31e0*/  FMNMX.FTZ R7, R37, R7, !PT ;  /* 0x0000000725077209 */ /* 0x000fe40007810000 */
[----:B------:R-:W-:Y:S02]  /*31f0*/  ISETP.LT.OR P2, PT, R4, 0x11, P2 ;  /* 0x000000110400780c */ /* 0x000fe40001741670 */
[----:B------:R-:W-:-:S02]  /*3200*/  ISETP.GT.AND P3, PT, R5, 0x8, !P3 ;  /* 0x000000080500780c */ /* 0x000fc40005f64270 */
[----:B------:R-:W-:Y:S02]  /*3210*/  FSEL R12, R12, -INF , !P2 ;  /* 0xff8000000c0c7808 */ /* 0x000fe40005000000 */
[----:B------:R-:W-:Y:S02]  /*3220*/  ISETP.NE.AND P2, PT, R32, RZ, PT ;  /* 0x000000ff2000720c */ /* 0x000fe40003f45270 */
[----:B------:R-:W-:Y:S02]  /*3230*/  FMNMX.FTZ R7, R63, R7, !PT ;  /* 0x000000073f077209 */ /* 0x000fe40007810000 */
[----:B------:R-:W-:Y:S02]  /*3240*/  ISETP.GT.AND P2, PT, R5, 0x11, !P2 ;  /* 0x000000110500780c */ /* 0x000fe40005744270 */
[C---:B------:R-:W-:Y:S02]  /*3250*/  ISETP.LT.OR P3, PT, R4.reuse, 0x9, P3 ;  /* 0x000000090400780c */ /* 0x040fe40001f61670 */
[----:B------:R-:W-:-:S02]  /*3260*/  ISETP.LT.OR P2, PT, R4, 0x12, P2 ;  /* 0x000000120400780c */ /* 0x000fc40001741670 */
[----:B------:R-:W-:Y:S02]  /*3270*/  FMNMX.FTZ R7, R41, R7, !PT ;  /* 0x0000000729077209 */ /* 0x000fe40007810000 */
[----:B------:R-:W-:Y:S02]  /*3280*/  FSEL R13, R13, -INF , !P2 ;  /* 0xff8000000d0d7808 */ /* 0x000fe40005000000 */
[----:B------:R-:W-:Y:S02]  /*3290*/  ISETP.NE.AND P2, PT, R33, RZ, PT ;  /* 0x000000ff2100720c */ /* 0x000fe40003f45270 */
[----:B------:R-:W-:Y:S02]  /*32a0*/  FSEL R10, R10, -INF , !P3 ;  /* 0xff8000000a0a7808 */ /* 0x000fe40005800000 */
[----:B------:R-:W-:Y:S02]  /*32b0*/  ISETP.GT.AND P2, PT, R5, 0x18, !P2 ;  /* 0x000000180500780c */ /* 0x000fe40005744270 */
[----:B------:R-:W-:-:S02]  /*32c0*/  ISETP.NE.AND P3, PT, R56, RZ, PT ;  /* 0x000000ff3800720c */ /* 0x000fc40003f65270 */
[----:B------:R-:W-:Y:S02]  /*32d0*/  ISETP.LT.OR P2, PT, R4, 0x19, P2 ;  /* 0x000000190400780c */ /* 0x000fe40001741670 */
[----:B------:R-:W-:Y:S02]  /*32e0*/  FMNMX.FTZ R7, R65, R7, !PT ;  /* 0x0000000741077209 */ /* 0x000fe40007810000 */
[----:B------:R-:W-:Y:S02]  /*32f0*/  FSEL R14, R14, -INF , !P2 ;  /* 0xff8000000e0e7808 */ /* 0x000fe40005000000 */
[----:B------:R-:W-:Y:S02]  /*3300*/  ISETP.NE.AND P2, PT, R36, RZ, PT ;  /* 0x000000ff2400720c */ /* 0x000fe40003f45270 */
[----:B------:R-:W-:Y:S02]  /*3310*/  FMNMX.FTZ R7, R45, R7, !PT ;  /* 0x000000072d077209 */ /* 0x000fe40007810000 */
[----:B------:R-:W-:-:S02]  /*3320*/  ISETP.GT.AND P2, PT, R5, 0x19, !P2 ;  /* 0x000000190500780c */ /* 0x000fc40005744270 */
[----:B------:R-:W-:Y:S02]  /*3330*/  ISETP.NE.AND P6, PT, R25, RZ, PT ;  /* 0x000000ff1900720c */ /* 0x000fe40003fc5270 */
[----:B------:R-:W-:Y:S02]  /*3340*/  ISETP.LT.OR P2, PT, R4, 0x1a, P2 ;  /* 0x0000001a0400780c */ /* 0x000fe40001741670 */
[----:B------:R-:W-:Y:S02]  /*3350*/  FMNMX.FTZ R7, R67, R7, !PT ;  /* 0x0000000743077209 */ /* 0x000fe40007810000 */
[----:B------:R-:W-:Y:S02]  /*3360*/  FSEL R15, R15, -INF , !P2 ;  /* 0xff8000000f0f7808 */ /* 0x000fe40005000000 */
[----:B------:R-:W-:Y:S02]  /*3370*/  ISETP.NE.AND P2, PT, R42, RZ, PT ;  /* 0x000000ff2a00720c */ /* 0x000fe40003f45270 */
[----:B------:R-:W-:-:S02]  /*3380*/  FMNMX.FTZ R7, R49, R7, !PT ;  /* 0x0000000731077209 */ /* 0x000fc40007810000 */
[----:B------:R-:W-:Y:S02]  /*3390*/  ISETP.GT.AND P2, PT, R5, 0x20, !P2 ;  /* 0x000000200500780c */ /* 0x000fe40005744270 */
[----:B------:R-:W-:Y:S02]  /*33a0*/  FMNMX.FTZ R7, R69, R7, !PT ;  /* 0x0000000745077209 */ /* 0x000fe40007810000 */
[----:B------:R-:W-:Y:S02]  /*33b0*/  ISETP.LT.OR P2, PT, R4, 0x21, P2 ;  /* 0x000000210400780c */ /* 0x000fe40001741670 */
[----:B------:R-:W-:Y:S02]  /*33c0*/  ISETP.GT.AND P4, PT, R5, 0x31, !P4 ;  /* 0x000000310500780c */ /* 0x000fe40006784270 */
[----:B------:R-:W-:Y:S02]  /*33d0*/  FSEL R20, R20, -INF , !P2 ;  /* 0xff80000014147808 */ /* 0x000fe40005000000 */
[----:B------:R-:W-:-:S02]  /*33e0*/  ISETP.NE.AND P2, PT, R40, RZ, PT ;  /* 0x000000ff2800720c */ /* 0x000fc40003f45270 */
[C---:B------:R-:W-:Y:S02]  /*33f0*/  ISETP.GT.AND P5, PT, R5.reuse, 0x38, !P5 ;  /* 0x000000380500780c */ /* 0x040fe40006fa4270 */
[----:B------:R-:W-:Y:S02]  /*3400*/  ISETP.GT.AND P2, PT, R5, 0x21, !P2 ;  /* 0x000000210500780c */ /* 0x000fe40005744270 */
[C---:B------:R-:W-:Y:S02]  /*3410*/  ISETP.LT.OR P4, PT, R4.reuse, 0x32, P4 ;  /* 0x000000320400780c */ /* 0x040fe40002781670 */
[C---:B------:R-:W-:Y:S02]  /*3420*/  ISETP.LT.OR P2, PT, R4.reuse, 0x22, P2 ;  /* 0x000000220400780c */ /* 0x040fe40001741670 */
[----:B------:R-:W-:Y:S02]  /*3430*/  ISETP.LT.OR P5, PT, R4, 0x39, P5 ;  /* 0x000000390400780c */ /* 0x000fe40002fa1670 */
[----:B------:R-:W-:-:S02]  /*3440*/  FSEL R21, R21, -INF , !P2 ;  /* 0xff80000015157808 */ /* 0x000fc40005000000 */
[C---:B------:R-:W-:Y:S02]  /*3450*/  ISETP.GT.AND P2, PT, R5.reuse, 0x28, !P3 ;  /* 0x000000280500780c */ /* 0x040fe40005f44270 */
[----:B------:R-:W-:Y:S02]  /*3460*/  ISETP.NE.AND P3, PT, R60, RZ, PT ;  /* 0x000000ff3c00720c */ /* 0x000fe40003f65270 */
[----:B------:R-:W-:Y:S02]  /*3470*/  ISETP.LT.OR P2, PT, R4, 0x29, P2 ;  /* 0x000000290400780c */ /* 0x000fe40001741670 */
[C---:B------:R-:W-:Y:S02]  /*3480*/  ISETP.GT.AND P3, PT, R5.reuse, 0x30, !P3 ;  /* 0x000000300500780c */ /* 0x040fe40005f64270 */
[----:B------:R-:W-:Y:S02]  /*3490*/  FSEL R24, R46, -INF , !P2 ;  /* 0xff8000002e187808 */ /* 0x000fe40005000000 */
[----:B------:R-:W-:-:S02]  /*34a0*/  ISETP.GT.AND P2, PT, R5, RZ, !P6 ;  /* 0x000000ff0500720c */ /* 0x000fc40007744270 */
[----:B------:R-:W-:Y:S02]  /*34b0*/  ISETP.NE.AND P6, PT, R48, RZ, PT ;  /* 0x000000ff3000720c */ /* 0x000fe40003fc5270 */
[C---:B------:R-:W-:Y:S02]  /*34c0*/  ISETP.LT.OR P2, PT, R4.reuse, 0x1, P2 ;  /* 0x000000010400780c */ /* 0x040fe40001741670 */
[----:B------:R-:W-:Y:S02]  /*34d0*/  ISETP.LT.OR P3, PT, R4, 0x31, P3 ;  /* 0x000000310400780c */ /* 0x000fe40001f61670 */
[----:B------:R-:W-:Y:S02]  /*34e0*/  FSEL R6, R26, -INF , !P2 ;  /* 0xff8000001a067808 */ /* 0x000fe40005000000 */
[----:B------:R-:W-:Y:S02]  /*34f0*/  FMNMX.FTZ R26, R53, R7, !PT ;  /* 0x00000007351a7209 */ /* 0x000fe40007810000 */
[----:B------:R-:W-:-:S02]  /*3500*/  ISETP.NE.AND P2, PT, R44, RZ, PT ;  /* 0x000000ff2c00720c */ /* 0x000fc40003f45270 */
[----:B------:R-:W-:Y:S01]  /*3510*/  R2UR UR10, R59 ;  /* 0x000000003b0a72ca */ /* 0x000fe200000e0000 */
[----:B------:R-:W1:Y:S01]  /*3520*/  SHFL.BFLY PT, R7, R26, 0x2, 0x1f ;  /* 0x0c401f001a077f89 */ /* 0x000e6200000e0000 */
[----:B------:R-:W-:-:S04]  /*3530*/  ISETP.GT.AND P2, PT, R5, 0x29, !P2 ;  /* 0x000000290500780c */ /* 0x000fc80005744270 */
[----:B------:R-:W-:-:S07]  /*3540*/  ISETP.LT.OR P2, PT, R4, 0x2a, P2 ;  /* 0x0000002a0400780c */ /* 0x000fce0001741670 */
[----:B------:R-:W-:Y:S01]  /*3550*/  UIADD3 UR6, UR10, UR6, URZ ;  /* 0x000000060a067290 */ /* 0x000fe2000fffe03f */
[----:B-1----:R-:W-:Y:S01]  /*3560*/  FMNMX.FTZ R27, R26, R7, !PT ;  /* 0x000000071a1b7209 */ /* 0x002fe20007810000 */
[----:B------:R-:W-:Y:S01]  /*3570*/  IMAD.U32 R26, RZ, RZ, UR14 ;  /* 0x0000000eff1a7e24 */ /* 0x000fe2000f8e00ff */
[----:B------:R-:W-:-:S03]  /*3580*/  FMNMX.FTZ R7, R6, R9, !PT ;  /* 0x0000000906077209 */ /* 0x000fc60007810000 */
[----:B------:R-:W1:Y:S01]  /*3590*/  SHFL.BFLY PT, R28, R27, 0x1, 0x1f ;  /* 0x0c201f001b1c7f89 */ /* 0x000e6200000e0000 */
[----:B------:R-:W-:-:S04]  /*35a0*/  FMNMX.FTZ R8, R10, R7, !PT ;  /* 0x000000070a087209 */ /* 0x000fc80007810000 */
[----:B------:R-:W-:-:S04]  /*35b0*/  FMNMX.FTZ R7, R11, R8, !PT ;  /* 0x000000080b077209 */ /* 0x000fc80007810000 */
[----:B------:R-:W-:-:S04]  /*35c0*/  FMNMX.FTZ R8, R12, R7, !PT ;  /* 0x000000070c087209 */ /* 0x000fc80007810000 */
[----:B------:R-:W-:-:S04]  /*35d0*/  FMNMX.FTZ R25, R13, R8, !PT ;  /* 0x000000080d197209 */ /* 0x000fc80007810000 */
[----:B------:R-:W-:Y:S02]  /*35e0*/  FMNMX.FTZ R8, R14, R25, !PT ;  /* 0x000000190e087209 */ /* 0x000fe40007810000 */
[----:B------:R-:W-:Y:S02]  /*35f0*/  FSEL R25, R47, -INF , !P2 ;  /* 0xff8000002f197808 */ /* 0x000fe40005000000 */
[----:B-1----:R-:W-:Y:S02]  /*3600*/  FMNMX.FTZ R7, R27, R28, !PT ;  /* 0x0000001c1b077209 */ /* 0x002fe40007810000 */
[----:B------:R-:W-:Y:S02]  /*3610*/  FMNMX.FTZ R27, R15, R8, !PT ;  /* 0x000000080f1b7209 */ /* 0x000fe40007810000 */
[C---:B------:R-:W-:Y:S01]  /*3620*/  FSETP.NEU.FTZ.AND P2, PT, R7.reuse, -INF , PT ;  /* 0xff8000000700780b */ /* 0x040fe20003f5d000 */
[----:B------:R-:W-:-:S01]  /*3630*/  FFMA.FTZ R26, R7, R26, -8 ;  /* 0xc1000000071a7423 */ /* 0x000fc2000001001a */
[----:B------:R-:W-:-:S04]  /*3640*/  FMNMX.FTZ R8, R20, R27, !PT ;  /* 0x0000001b14087209 */ /* 0x000fc80007810000 */
[----:B------:R-:W-:Y:S02]  /*3650*/  FMNMX.FTZ R27, R21, R8, !PT ;  /* 0x00000008151b7209 */ /* 0x000fe40007810000 */
[----:B------:R-:W-:Y:S02]  /*3660*/  FSEL R28, R26, RZ, P2 ;  /* 0x000000ff1a1c7208 */ /* 0x000fe40001000000 */
[----:B------:R-:W-:Y:S02]  /*3670*/  FMNMX.FTZ R8, R24, R27, !PT ;  /* 0x0000001b18087209 */ /* 0x000fe40007810000 */
[----:B------:R-:W-:Y:S01]  /*3680*/  ISETP.GT.AND P2, PT, R5, 0x39, !P6 ;  /* 0x000000390500780c */ /* 0x000fe20007744270 */
[--C-:B------:R-:W-:Y:S01]  /*3690*/  FFMA.FTZ R30, R29, UR14, -R28.reuse ;  /* 0x0000000e1d1e7c23 */ /* 0x100fe2000801081c */
[----:B------:R-:W-:Y:S01]  /*36a0*/  FSEL R5, R50, -INF , !P3 ;  /* 0xff80000032057808 */ /* 0x000fe20005800000 */
[--C-:B------:R-:W-:Y:S01]  /*36b0*/  FFMA.FTZ R33, R39, UR14, -R28.reuse ;  /* 0x0000000e27217c23 */ /* 0x100fe2000801081c */
[----:B------:R-:W-:Y:S01]  /*36c0*/  FMNMX.FTZ R8, R25, R8, !PT ;  /* 0x0000000819087209 */ /* 0x000fe20007810000 */
[--C-:B------:R-:W-:Y:S01]  /*36d0*/  FFMA.FTZ R39, R41, UR14, -R28.reuse ;  /* 0x0000000e29277c23 */ /* 0x100fe2000801081c */
[----:B------:R-:W-:Y:S01]  /*36e0*/  FSEL R26, R51, -INF , !P4 ;  /* 0xff800000331a7808 */ /* 0x000fe20006000000 */
[--C-:B------:R-:W-:Y:S01]  /*36f0*/  FFMA.FTZ R41, R45, UR14, -R28.reuse ;  /* 0x0000000e2d297c23 */ /* 0x100fe2000801081c */
[----:B------:R-:W-:Y:S01]  /*3700*/  FMNMX.FTZ R27, R5, R8, !PT ;  /* 0x00000008051b7209 */ /* 0x000fe20007810000 */
[----:B------:R-:W-:Y:S01]  /*3710*/  IMAD.U32 R45, RZ, RZ, UR14 ;  /* 0x0000000eff2d7e24 */ /* 0x000fe2000f8e00ff */
[----:B------:R-:W-:Y:S01]  /*3720*/  ISETP.LT.OR P2, PT, R4, 0x3a, P2 ;  /* 0x0000003a0400780c */ /* 0x000fe20001741670 */
[--C-:B------:R-:W-:Y:S01]  /*3730*/  FFMA.FTZ R31, R31, UR14, -R28.reuse ;  /* 0x0000000e1f1f7c23 */ /* 0x100fe2000801081c */
[----:B------:R-:W-:Y:S01]  /*3740*/  FSEL R4, R54, -INF , !P5 ;  /* 0xff80000036047808 */ /* 0x000fe20006800000 */
[--C-:B------:R-:W-:Y:S01]  /*3750*/  FFMA.FTZ R32, R35, UR14, -R28.reuse ;  /* 0x0000000e23207c23 */ /* 0x100fe2000801081c */
[----:B------:R-:W-:Y:S01]  /*3760*/  FMNMX.FTZ R29, R26, R27, !PT ;  /* 0x0000001b1a1d7209 */ /* 0x000fe20007810000 */
[----:B------:R-:W-:Y:S01]  /*3770*/  MUFU.EX2 R30, R30 ;  /* 0x0000001e001e7308 */ /* 0x000fe20000000800 */
[----:B------:R-:W-:Y:S01]  /*3780*/  FSEL R27, R55, -INF , !P2 ;  /* 0xff800000371b7808 */ /* 0x000fe20005000000 */
[--C-:B------:R-:W-:Y:S01]  /*3790*/  FFMA.FTZ R34, R43, UR14, -R28.reuse ;  /* 0x0000000e2b227c23 */ /* 0x100fe2000801081c */
[----:B------:R-:W-:Y:S01]  /*37a0*/  FMNMX.FTZ R8, R4, R29, !PT ;  /* 0x0000001d04087209 */ /* 0x000fe20007810000 */
[--C-:B------:R-:W-:Y:S01]  /*37b0*/  FFMA.FTZ R35, R57, UR14, -R28.reuse ;  /* 0x0000000e39237c23 */ /* 0x100fe2000801081c */
[----:B------:R-:W-:-:S01]  /*37c0*/  FFMA.FTZ R36, R61, UR14, -R28 ;  /* 0x0000000e3d247c23 */ /* 0x000fc2000801081c */
[--C-:B------:R-:W-:Y:S01]  /*37d0*/  FFMA.FTZ R37, R37, UR14, -R28.reuse ;  /* 0x0000000e25257c23 */ /* 0x100fe2000801081c */
[----:B------:R-:W-:Y:S01]  /*37e0*/  FMNMX.FTZ R8, R27, R8, !PT ;  /* 0x000000081b087209 */ /* 0x000fe20007810000 */
[----:B------:R-:W1:Y:S01]  /*37f0*/  MUFU.EX2 R31, R31 ;  /* 0x0000001f001f7308 */ /* 0x000e620000000800 */
[----:B------:R-:W-:-:S01]  /*3800*/  FFMA.FTZ R40, R65, UR14, -R28 ;  /* 0x0000000e41287c23 */ /* 0x000fc2000801081c */
[--C-:B------:R-:W-:Y:S01]  /*3810*/  FFMA.FTZ R38, R63, UR14, -R28.reuse ;  /* 0x0000000e3f267c23 */ /* 0x100fe2000801081c */
[----:B------:R-:W-:-:S01]  /*3820*/  FFMA.FTZ R42, R67, UR14, -R28 ;  /* 0x0000000e432a7c23 */ /* 0x000fc2000801081c */
[----:B------:R-:W2:Y:S01]  /*3830*/  SHFL.BFLY PT, R29, R8, 0x2, 0x1f ;  /* 0x0c401f00081d7f89 */ /* 0x000ea200000e0000 */
[----:B------:R-:W-:-:S03]  /*3840*/  FFMA.FTZ R43, R49, UR14, -R28 ;  /* 0x0000000e312b7c23 */ /* 0x000fc6000801081c */
[----:B------:R-:W3:Y:S08]  /*3850*/  MUFU.EX2 R32, R32 ;  /* 0x0000002000207308 */ /* 0x000ef00000000800 */
[----:B------:R-:W4:Y:S08]  /*3860*/  MUFU.EX2 R33, R33 ;  /* 0x0000002100217308 */ /* 0x000f300000000800 */
[----:B------:R-:W5:Y:S01]  /*3870*/  MUFU.EX2 R34, R34 ;  /* 0x0000002200227308 */ /* 0x000f620000000800 */
[----:B--2---:R-:W-:-:S07]  /*3880*/  FMNMX.FTZ R29, R8, R29, !PT ;  /* 0x0000001d081d7209 */ /* 0x004fce0007810000 */
[----:B------:R-:W2:Y:S01]  /*3890*/  MUFU.EX2 R35, R35 ;  /* 0x0000002300237308 */ /* 0x000ea20000000800 */
[----:B------:R-:W1:Y:S07]  /*38a0*/  SHFL.BFLY PT, R8, R29, 0x1, 0x1f ;  /* 0x0c201f001d087f89 */ /* 0x000e6e00000e0000 */
[----:B------:R-:W-:Y:S08]  /*38b0*/  MUFU.EX2 R36, R36 ;  /* 0x0000002400247308 */ /* 0x000ff00000000800 */
[----:B------:R-:W2:Y:S08]  /*38c0*/  MUFU.EX2 R37, R37 ;  /* 0x0000002500257308 */ /* 0x000eb00000000800 */
[----:B------:R-:W-:Y:S01]  /*38d0*/  MUFU.EX2 R40, R40 ;  /* 0x0000002800287308 */ /* 0x000fe20000000800 */
[----:B-1----:R-:W-:Y:S01]  /*38e0*/  FMNMX.FTZ R8, R29, R8, !PT ;  /* 0x000000081d087209 */ /* 0x002fe20007810000 */
[--C-:B------:R-:W-:Y:S01]  /*38f0*/  FFMA.FTZ R29, R69, UR14, -R28.reuse ;  /* 0x0000000e451d7c23 */ /* 0x100fe2000801081c */
[----:B------:R-:W-:-:S02]  /*3900*/  FFMA.FTZ R28, R53, UR14, -R28 ;  /* 0x0000000e351c7c23 */ /* 0x000fc4000801081c */
[C---:B------:R-:W-:Y:S01]  /*3910*/  FSETP.NEU.FTZ.AND P2, PT, R8.reuse, -INF , PT ;  /* 0xff8000000800780b */ /* 0x040fe20003f5d000 */
[----:B------:R-:W-:-:S01]  /*3920*/  FFMA.FTZ R44, R8, R45, -8 ;  /* 0xc1000000082c7423 */ /* 0x000fc2000001002d */
[----:B------:R-:W-:Y:S01]  /*3930*/  FADD.FTZ R45, R30, R31 ;  /* 0x0000001f1e2d7221 */ /* 0x000fe20000010000 */
[----:B------:R-:W-:Y:S03]  /*3940*/  MUFU.EX2 R41, R41 ;  /* 0x0000002900297308 */ /* 0x000fe60000000800 */
[----:B------:R-:W-:Y:S01]  /*3950*/  FSEL R44, R44, RZ, P2 ;  /* 0x000000ff2c2c7208 */ /* 0x000fe20001000000 */
[----:B---3--:R-:W-:Y:S01]  /*3960*/  FADD.FTZ R46, R32, R45 ;  /* 0x0000002d202e7221 */ /* 0x008fe20000010000 */
        /* <DEDUP_REMOVED lines=11> */
[----:B------:R-:W-:Y:S01]  /*3a20*/  FFMA.FTZ R21, R21, UR14, -R44 ;  /* 0x0000000e15157c23 */ /* 0x000fe2000801082c */
[----:B----4-:R-:W-:-:S01]  /*3a30*/  FADD.FTZ R45, R33, R46 ;  /* 0x0000002e212d7221 */ /* 0x010fc20000010000 */
[----:B------:R-:W-:Y:S01]  /*3a40*/  F2FP.SATFINITE.E4M3.F32.PACK_AB_MERGE_C R33, R33, R32, RZ ;  /* 0x000000202121723e */ /* 0x000fe200048070ff */
[----:B------:R-:W-:-:S01]  /*3a50*/  FFMA.FTZ R24, R24, UR14, -R44 ;  /* 0x0000000e18187c23 */ /* 0x000fc2000801082c */
[----:B------:R-:W1:Y:S01]  /*3a60*/  MUFU.EX2 R9, R9 ;  /* 0x0000000900097308 */ /* 0x000e620000000800 */
[----:B-----5:R-:W-:-:S01]  /*3a70*/  FADD.FTZ R32, R34, R45 ;  /* 0x0000002d22207221 */ /* 0x020fc20000010000 */
[----:B------:R-:W-:Y:S01]  /*3a80*/  F2FP.SATFINITE.E4M3.F32.PACK_AB_MERGE_C R188, R31, R30, R33 ;  /* 0x0000001e1fbc723e */ /* 0x000fe20004807021 */
[----:B------:R-:W-:-:S01]  /*3a90*/  FFMA.FTZ R25, R25, UR14, -R44 ;  /* 0x0000000e19197c23 */ /* 0x000fc2000801082c */
[----:B------:R-:W-:Y:S01]  /*3aa0*/  FFMA.FTZ R5, R5, UR14, -R44 ;  /* 0x0000000e05057c23 */ /* 0x000fe2000801082c */
[----:B--2---:R-:W-:-:S01]  /*3ab0*/  FADD.FTZ R31, R35, R32 ;  /* 0x00000020231f7221 */ /* 0x004fc20000010000 */
[----:B------:R-:W-:Y:S01]  /*3ac0*/  F2FP.SATFINITE.E4M3.F32.PACK_AB_MERGE_C R32, R37, R36, RZ ;  /* 0x000000242520723e */ /* 0x000fe200048070ff */
[----:B------:R-:W-:-:S01]  /*3ad0*/  FFMA.FTZ R26, R26, UR14, -R44 ;  /* 0x0000000e1a1a7c23 */ /* 0x000fc2000801082c */
[----:B------:R-:W2:Y:S01]  /*3ae0*/  MUFU.EX2 R10, R10 ;  /* 0x0000000a000a7308 */ /* 0x000ea20000000800 */
[----:B------:R-:W-:-:S01]  /*3af0*/  FADD.FTZ R36, R36, R31 ;  /* 0x0000001f24247221 */ /* 0x000fc20000010000 */
[----:B------:R-:W-:Y:S01]  /*3b00*/  F2FP.SATFINITE.E4M3.F32.PACK_AB_MERGE_C R190, R35, R34, R32 ;  /* 0x0000002223be723e */ /* 0x000fe20004807020 */
[----:B------:R-:W-:-:S01]  /*3b10*/  FFMA.FTZ R4, R4, UR14, -R44 ;  /* 0x0000000e04047c23 */ /* 0x000fc2000801082c */
[----:B------:R-:W-:Y:S01]  /*3b20*/  FFMA.FTZ R27, R27, UR14, -R44 ;  /* 0x0000000e1b1b7c23 */ /* 0x000fe2000801082c */
[----:B------:R-:W-:-:S03]  /*3b30*/  FADD.FTZ R37, R37, R36 ;  /* 0x0000002425257221 */ /* 0x000fc60000010000 */
        /* <DEDUP_REMOVED lines=12> */
[----:B------:R-:W-:-:S06]  /*3c00*/  F2FP.SATFINITE.E4M3.F32.PACK_AB_MERGE_C R33, R41, R40, RZ ;  /* 0x000000282921723e */ /* 0x000fcc00048070ff */
[----:B------:R-:W3:Y:S01]  /*3c10*/  MUFU.EX2 R38, R38 ;  /* 0x0000002600267308 */ /* 0x000ee20000000800 */
[----:B-1----:R-:W-:-:S01]  /*3c20*/  FADD.FTZ R31, R15, R30 ;  /* 0x0000001e0f1f7221 */ /* 0x002fc20000010000 */
[----:B------:R-:W-:-:S04]  /*3c30*/  F2FP.SATFINITE.E4M3.F32.PACK_AB_MERGE_C R14, R15, R14, RZ ;  /* 0x0000000e0f0e723e */ /* 0x000fc800048070ff */
[----:B------:R-:W-:Y:S02]  /*3c40*/  F2FP.SATFINITE.E4M3.F32.PACK_AB_MERGE_C R191, R13, R12, R14 ;  /* 0x0000000c0dbf723e */ /* 0x000fe4000480700e */
[----:B------:R-:W1:Y:S01]  /*3c50*/  MUFU.EX2 R39, R39 ;  /* 0x0000002700277308 */ /* 0x000e620000000800 */
[----:B--2---:R-:W-:-:S07]  /*3c60*/  FADD.FTZ R32, R20, R31 ;  /* 0x0000001f14207221 */ /* 0x004fce0000010000 */
[----:B------:R-:W2:Y:S01]  /*3c70*/  MUFU.EX2 R21, R21 ;  /* 0x0000001500157308 */ /* 0x000ea20000000800 */
[----:B---3--:R-:W-:-:S07]  /*3c80*/  FADD.FTZ R30, R38, R37 ;  /* 0x00000025261e7221 */ /* 0x008fce0000010000 */
[----:B------:R-:W3:Y:S01]  /*3c90*/  MUFU.EX2 R24, R24 ;  /* 0x0000001800187308 */ /* 0x000ee20000000800 */
[C---:B-1----:R-:W-:Y:S01]  /*3ca0*/  F2FP.SATFINITE.E4M3.F32.PACK_AB_MERGE_C R184, R39.reuse, R38, R33 ;  /* 0x0000002627b8723e */ /* 0x042fe20004807021 */
[----:B------:R-:W-:Y:S01]  /*3cb0*/  FADD.FTZ R39, R39, R30 ;  /* 0x0000001e27277221 */ /* 0x000fe20000010000 */
[----:B------:R-:W-:-:S03]  /*3cc0*/  F2FP.SATFINITE.E4M3.F32.PACK_AB_MERGE_C R30, R11, R10, RZ ;  /* 0x0000000a0b1e723e */ /* 0x000fc600048070ff */
[----:B------:R-:W-:Y:S01]  /*3cd0*/  FADD.FTZ R40, R40, R39 ;  /* 0x0000002728287221 */ /* 0x000fe20000010000 */
[----:B------:R-:W-:Y:S01]  /*3ce0*/  F2FP.SATFINITE.E4M3.F32.PACK_AB_MERGE_C R189, R9, R6, R30 ;  /* 0x0000000609bd723e */ /* 0x000fe2000480701e */
[----:B------:R-:W-:Y:S01]  /*3cf0*/  MUFU.EX2 R29, R29 ;  /* 0x0000001d001d7308 */ /* 0x000fe20000000800 */
[----:B--2---:R-:W-:-:S01]  /*3d00*/  FADD.FTZ R31, R21, R32 ;  /* 0x00000020151f7221 */ /* 0x004fc20000010000 */
[----:B------:R-:W-:-:S06]  /*3d10*/  FADD.FTZ R41, R41, R40 ;  /* 0x0000002829297221 */ /* 0x000fcc0000010000 */
[----:B------:R-:W1:Y:S01]  /*3d20*/  MUFU.EX2 R28, R28 ;  /* 0x0000001c001c7308 */ /* 0x000e620000000800 */
[----:B---3--:R-:W-:-:S07]  /*3d30*/  FADD.FTZ R10, R24, R31 ;  /* 0x0000001f180a7221 */ /* 0x008fce0000010000 */
[----:B------:R-:W2:Y:S08]  /*3d40*/  MUFU.EX2 R25, R25 ;  /* 0x0000001900197308 */ /* 0x000eb00000000800 */
[----:B------:R-:W-:Y:S01]  /*3d50*/  MUFU.EX2 R42, R42 ;  /* 0x0000002a002a7308 */ /* 0x000fe20000000800 */
[----:B-1----:R-:W-:-:S07]  /*3d60*/  F2FP.SATFINITE.E4M3.F32.PACK_AB_MERGE_C R11, R28, R29, RZ ;  /* 0x0000001d1c0b723e */ /* 0x002fce00048070ff */
[----:B------:R-:W1:Y:S01]  /*3d70*/  MUFU.EX2 R43, R43 ;  /* 0x0000002b002b7308 */ /* 0x000e620000000800 */
[----:B--2---:R-:W-:-:S01]  /*3d80*/  FADD.FTZ R10, R25, R10 ;  /* 0x0000000a190a7221 */ /* 0x004fc20000010000 */
[----:B------:R-:W-:-:S04]  /*3d90*/  F2FP.SATFINITE.E4M3.F32.PACK_AB_MERGE_C R24, R25, R24, RZ ;  /* 0x000000181918723e */ /* 0x000fc800048070ff */
[----:B------:R-:W-:Y:S02]  /*3da0*/  F2FP.SATFINITE.E4M3.F32.PACK_AB_MERGE_C R185, R21, R20, R24 ;  /* 0x0000001415b9723e */ /* 0x000fe40004807018 */
[----:B------:R-:W2:Y:S08]  /*3db0*/  MUFU.EX2 R5, R5 ;  /* 0x0000000500057308 */ /* 0x000eb00000000800 */
[----:B------:R-:W3:Y:S01]  /*3dc0*/  MUFU.EX2 R26, R26 ;  /* 0x0000001a001a7308 */ /* 0x000ee20000000800 */
[----:B-1----:R-:W-:Y:S01]  /*3dd0*/  F2FP.SATFINITE.E4M3.F32.PACK_AB_MERGE_C R186, R43, R42, R11 ;  /* 0x0000002a2bba723e */ /* 0x002fe2000480700b */
[----:B------:R-:W-:-:S04]  /*3de0*/  FADD.FTZ R42, R42, R41 ;  /* 0x000000292a2a7221 */ /* 0x000fc80000010000 */
[----:B------:R-:W-:Y:S02]  /*3df0*/  FADD.FTZ R42, R43, R42 ;  /* 0x0000002a2b2a7221 */ /* 0x000fe40000010000 */
[----:B------:R-:W1:Y:S01]  /*3e00*/  MUFU.EX2 R4, R4 ;  /* 0x0000000400047308 */ /* 0x000e620000000800 */
[----:B--2---:R-:W-:-:S01]  /*3e10*/  FADD.FTZ R11, R5, R10 ;  /* 0x0000000a050b7221 */ /* 0x004fc20000010000 */
[----:B------:R-:W-:-:S06]  /*3e20*/  FADD.FTZ R29, R29, R42 ;  /* 0x0000002a1d1d7221 */ /* 0x000fcc0000010000 */
[----:B------:R-:W2:Y:S01]  /*3e30*/  MUFU.EX2 R27, R27 ;  /* 0x0000001b001b7308 */ /* 0x000ea20000000800 */
[----:B---3--:R-:W-:-:S04]  /*3e40*/  FADD.FTZ R11, R26, R11 ;  /* 0x0000000b1a0b7221 */ /* 0x008fc80000010000 */
[----:B-1----:R-:W-:Y:S01]  /*3e50*/  FADD.FTZ R6, R4, R11 ;  /* 0x0000000b04067221 */ /* 0x002fe20000010000 */
[----:B--2---:R-:W-:Y:S01]  /*3e60*/  F2FP.SATFINITE.E4M3.F32.PACK_AB_MERGE_C R9, R27, R4, RZ ;  /* 0x000000041b09723e */ /* 0x004fe200048070ff */
[----:B------:R-:W-:-:S03]  /*3e70*/  FADD.FTZ R4, R28, R29 ;  /* 0x0000001d1c047221 */ /* 0x000fc60000010000 */
[----:B------:R-:W-:Y:S01]  /*3e80*/  F2FP.SATFINITE.E4M3.F32.PACK_AB_MERGE_C R187, R26, R5, R9 ;  /* 0x000000051abb723e */ /* 0x000fe20004807009 */
[----:B------:R-:W-:-:S01]  /*3e90*/  FADD.FTZ R5, R27, R6 ;  /* 0x000000061b057221 */ /* 0x000fc20000010000 */
[----:B------:R-:W-:Y:S01]  /*3ea0*/  VIADD R6, R58, 0xfffffffe ;  /* 0xfffffffe3a067836 */ /* 0x000fe20000000000 */
[----:B------:R-:W-:Y:S06]  /*3eb0*/  @P2 BRA `(.L_x_788) ;  /* 0x0000000000482947 */ /* 0x000fec0003800000 */
[C---:B------:R-:W-:Y:S01]  /*3ec0*/  ISETP.GT.AND P2, PT, R59.reuse, RZ, PT ;  /* 0x000000ff3b00720c */ /* 0x040fe20003f44270 */
[----:B------:R-:W-:-:S05]  /*3ed0*/  VIADD R9, R59, 0xffffffff ;  /* 0xffffffff3b097836 */ /* 0x000fca0000000000 */
[----:B------:R-:W-:-:S07]  /*3ee0*/  R2UR UR5, R9 ;  /* 0x00000000090572ca */ /* 0x000fce00000e0000 */
[----:B------:R-:W-:Y:S08]  /*3ef0*/  @P2 BRA `(.L_x_789) ;  /* 0x00000000001c2947 */ /* 0x000ff00003800000 */
[----:B------:R-:W-:Y:S02]  /*3f00*/  UISETP.NE.AND UP1, UPT, UR7, 0x1, UPT ;  /* 0x000000010700788c */ /* 0x000fe4000bf25270 */
[----:B------:R-:W-:-:S09]  /*3f10*/  UIADD3 UR5, -UR10, URZ, URZ ;  /* 0x0000003f0a057290 */ /* 0x000fd2000fffe13f */
[----:B------:R-:W-:Y:S02]  /*3f20*/  @UP1 ULDC.64 UR10, c[0x0][0x9e8] ;  /* 0x00027a00000a1ab9 */ /* 0x000fe40000000a00 */
[----:B------:R-:W-:-:S04]  /*3f30*/  UIMAD.WIDE.U32 UR18, UR5, UR10, URZ ;  /* 0x0000000a051272a5 */ /* 0x000fc8000f8e003f */
[----:B------:R-:W-:-:S04]  /*3f40*/  @UP1 USHF.R.U32.HI UR5, URZ, UR11, UR19 ;  /* 0x0000000b3f051299 */ /* 0x000fc80008011613 */
[----:B------:R-:W-:Y:S01]  /*3f50*/  ULOP3.LUT UR5, URZ, UR5, URZ, 0x33, !UPT ;  /* 0x000000053f057292 */ /* 0x000fe2000f8e333f */
[----:B------:R-:W-:Y:S11]  /*3f60*/  BRA `(.L_x_790) ;  /* 0x0000000000107947 */ /* 0x000ff60003800000 */
.L_x_789:
[----:B------:R-:W-:-:S11]  /*3f70*/  UISETP.NE.AND UP1, UPT, UR7, 0x1, UPT ;  /* 0x000000010700788c */ /* 0x000fd6000bf25270 */
[----:B------:R-:W-:Y:S02]  /*3f80*/  @UP1 ULDC.64 UR10, c[0x0][0x9e8] ;  /* 0x00027a00000a1ab9 */ /* 0x000fe40000000a00 */
[----:B------:R-:W-:-:S04]  /*3f90*/  UIMAD.WIDE.U32 UR18, UR5, UR10, URZ ;  /* 0x0000000a051272a5 */ /* 0x000fc8000f8e003f */
[----:B------:R-:W-:-:S12]  /*3fa0*/  @UP1 USHF.R.U32.HI UR5, URZ, UR11, UR19 ;  /* 0x0000000b3f051299 */ /* 0x000fd80008011613 */
.L_x_790:
[----:B------:R-:W-:-:S04]  /*3fb0*/  UIMAD UR5, UR5, UR7, UR7 ;  /* 0x00000007050572a4 */ /* 0x000fc8000f8e0207 */
[----:B------:R-:W-:-:S04]  /*3fc0*/  UISETP.LT.AND UP1, UPT, UR6, UR5, UPT ;  /* 0x000000050600728c */ /* 0x000fc8000bf21270 */
[----:B------:R-:W-:-:S12]  /*3fd0*/  USEL UR6, UR6, UR5, UP1 ;  /* 0x0000000506067287 */ /* 0x000fd80008800000 */
.L_x_788:
[----:B------:R-:W-:Y:S01]  /*3fe0*/  USHF.R.S32.HI UR5, URZ, 0x1f, UR6 ;  /* 0x0000001f3f057899 */ /* 0x000fe20008011406 */
[----:B------:R-:W-:Y:S02]  /*3ff0*/  CS2R R150, SRZ ;  /* 0x0000000000967805 */ /* 0x000fe4000001ff00 */
[----:B------:R-:W-:Y:S02]  /*4000*/  CS2R R148, SRZ ;  /* 0x0000000000947805 */ /* 0x000fe4000001ff00 */
[----:B------:R-:W-:Y:S01]  /*4010*/  CS2R R146, SRZ ;  /* 0x0000000000927805 */ /* 0x000fe2000001ff00 */
[----:B------:R-:W-:Y:S01]  /*4020*/  ULEA.HI UR5, UR5, UR6, URZ, 0x6 ;  /* 0x0000000605057291 */ /* 0x000fe2000f8f303f */
[----:B------:R-:W-:Y:S02]  /*4030*/  CS2R R144, SRZ ;  /* 0x0000000000907805 */ /* 0x000fe4000001ff00 */
[----:B------:R-:W-:Y:S02]  /*4040*/  CS2R R142, SRZ ;  /* 0x00000000008e7805 */ /* 0x000fe4000001ff00 */
[----:B------:R-:W-:Y:S01]  /*4050*/  CS2R R140, SRZ ;  /* 0x00000000008c7805 */ /* 0x000fe2000001ff00 */
[----:B------:R-:W-:Y:S01]  /*4060*/  USHF.R.S32.HI UR5, URZ, 0x6, UR5 ;  /* 0x000000063f057899 */ /* 0x000fe20008011405 */
[----:B------:R-:W-:-:S02]  /*4070*/  CS2R R138, SRZ ;  /* 0x00000000008a7805 */ /* 0x000fc4000001ff00 */
[----:B------:R-:W-:Y:S02]  /*4080*/  CS2R R136, SRZ ;  /* 0x0000000000887805 */ /* 0x000fe4000001ff00 */
[----:B------:R-:W-:Y:S01]  /*4090*/  CS2R R134, SRZ ;  /* 0x0000000000867805 */ /* 0x000fe2000001ff00 */
[----:B------:R-:W-:Y:S01]  /*40a0*/  UISETP.LT.AND UP1, UPT, UR41, UR5, UPT ;  /* 0x000000052900728c */ /* 0x000fe2000bf21270 */
[----:B------:R-:W-:Y:S02]  /*40b0*/  CS2R R132, SRZ ;  /* 0x0000000000847805 */ /* 0x000fe4000001ff00 */
[----:B------:R-:W-:Y:S02]  /*40c0*/  CS2R R130, SRZ ;  /* 0x0000000000827805 */ /* 0x000fe4000001ff00 */
[----:B------:R-:W-:Y:S01]  /*40d0*/  CS2R R128, SRZ ;  /* 0x0000000000807805 */ /* 0x000fe2000001ff00 */
[----:B------:R-:W-:Y:S01]  /*40e0*/  USEL UR7, UR41, UR5, !UP1 ;  /* 0x0000000529077287 */ /* 0x000fe2000c800000 */
[----:B------:R-:W-:-:S02]  /*40f0*/  CS2R R126, SRZ ;  /* 0x00000000007e7805 */ /* 0x000fc4000001ff00 */
[----:B------:R-:W-:Y:S02]  /*4100*/  CS2R R124, SRZ ;  /* 0x00000000007c7805 */ /* 0x000fe4000001ff00 */
[----:B------:R-:W-:Y:S02]  /*4110*/  CS2R R122, SRZ ;  /* 0x00000000007a7805 */ /* 0x000fe4000001ff00 */
[----:B------:R-:W-:Y:S02]  /*4120*/  CS2R R120, SRZ ;  /* 0x0000000000787805 */ /* 0x000fe4000001ff00 */
[----:B------:R-:W-:Y:S02]  /*4130*/  CS2R R118, SRZ ;  /* 0x0000000000767805 */ /* 0x000fe4000001ff00 */
[----:B------:R-:W-:Y:S02]  /*4140*/  ISETP.GE.AND P2, PT, R6, UR7, PT ;  /* 0x0000000706007c0c */ /* 0x000fe4000bf46270 */
        /* <DEDUP_REMOVED lines=48> */
[----:B------:R-:W-:Y:S01]  /*4450*/  IMAD.IADD R9, R194, 0x1, R2 ;  /* 0x00000001c2097824 */ /* 0x000fe200078e0202 */
[----:B------:R-:W-:Y:S01]  /*4460*/  ULDC UR40, c[0x0][0x9e4] ;  /* 0x0002790000287ab9 */ /* 0x000fe20000000800 */
[----:B------:R-:W-:Y:S01]  /*4470*/  IMAD.MOV.U32 R151, RZ, RZ, RZ ;  /* 0x000000ffff977224 */ /* 0x000fe200078e00ff */
[----:B------:R-:W-:Y:S01]  /*4480*/  ULDC UR58, c[0x0][0x2e0] ;  /* 0x0000b800003a7ab9 */ /* 0x000fe20000000800 */
[----:B------:R-:W-:Y:S01]  /*4490*/  ULDC UR57, c[0x0][0x288] ;  /* 0x0000a20000397ab9 */ /* 0x000fe20000000800 */
[----:B------:R-:W-:Y:S01]  /*44a0*/  ULDC UR53, c[0x0][0x988] ;  /* 0x0002620000357ab9 */ /* 0x000fe20000000800 */
[----:B------:R-:W-:-:S05]  /*44b0*/  ULDC UR56, c[0x0][0x9e0] ;  /* 0x0002780000387ab9 */ /* 0x000fca0000000800 */
.L_x_809:
[----:B------:R-:W-:Y:S01]  /*44c0*/  UIADD3 UR5, UR37, 0x1, URZ ;  /* 0x0000000125057890 */ /* 0x000fe2000fffe03f */
[----:B------:R-:W-:-:S03]  /*44d0*/  ISETP.NE.AND P3, PT, RZ, UR39, PT ;  /* 0x00000027ff007c0c */ /* 0x000fc6000bf65270 */
[----:B------:R-:W-:-:S04]  /*44e0*/  UISETP.NE.AND UP1, UPT, UR5, 0x2, UPT ;  /* 0x000000020500788c */ /* 0x000fc8000bf25270 */
[----:B------:R-:W-:Y:S02]  /*44f0*/  USEL UR6, URZ, 0x1, UP1 ;  /* 0x000000013f067887 */ /* 0x000fe40008800000 */
[----:B------:R-:W-:Y:S02]  /*4500*/  USEL UR5, UR5, URZ, UP1 ;  /* 0x0000003f05057287 */ /* 0x000fe40008800000 */
[----:B------:R-:W-:Y:S02]  /*4510*/  ULOP3.LUT UR6, UR36, UR6, URZ, 0x3c, !UPT ;  /* 0x0000000624067292 */ /* 0x000fe4000f8e3c3f */
[----:B------:R-:W-:Y:S10]  /*4520*/  @P3 BRA `(.L_x_792) ;  /* 0x00000000002c3947 */ /* 0x000ff40003800000 */
[----:B------:R-:W-:Y:S05]  /*4530*/  @!P0 BRA `(.L_x_793) ;  /* 0x0000000000048947 */ /* 0x000fea0003800000 */
[----:B------:R-:W-:Y:S01]  /*4540*/  BPT.TRAP 0x1 ;  /* 0x000000040000795c */ /* 0x000fe20000300000 */
.L_x_793:
[----:B------:R-:W-:Y:S01]  /*4550*/  ULEA UR10, UR5, UR38, 0x3 ;  /* 0x00000026050a7291 */ /* 0x000fe2000f8e183f */
[----:B------:R-:W-:-:S05]  /*4560*/  IMAD.U32 R10, RZ, RZ, UR6 ;  /* 0x00000006ff0a7e24 */ /* 0x000fca000f8e00ff */
[----:B------:R-:W-:-:S04]  /*4570*/  SHF.L.U32 R10, R10, 0x1f, RZ ;  /* 0x0000001f0a0a7819 */ /* 0x000fc800000006ff */
[----:B------:R1:W2:Y:S01]  /*4580*/  SYNCS.PHASECHK.TRANS64.TRYWAIT P2, [UR10+0x28430], R10 ;  /* 0x0284300aff0075a7 */ /* 0x0002a2000804014a */
[----:B------:R-:W-:Y:S05]  /*4590*/  @!P0 BRA `(.L_x_794) ;  /* 0x0000000000048947 */ /* 0x000fea0003800000 */
[----:B------:R-:W-:Y:S01]  /*45a0*/  BPT.TRAP 0x1 ;  /* 0x000000040000795c */ /* 0x000fe20000300000 */
.L_x_794:
[----:B--2---:R-:W-:Y:S05]  /*45b0*/  @P2 BRA `(.L_x_792) ;  /* 0x0000000000082947 */ /* 0x004fea0003800000 */
[----:B------:R-:W2:Y:S02]  /*45c0*/  SYNCS.PHASECHK.TRANS64.TRYWAIT P2, [UR10+0x28430], R10 ;  /* 0x0284300aff0075a7 */ /* 0x000ea4000804014a */
[----:B--2---:R-:W-:Y:S05]  /*45d0*/  @!P2 BRA `(.L_x_795) ;  /* 0x000000dc0070a947 */ /* 0x004fea0003800000 */
.L_x_792:
[----:B--2---:R-:W2:Y:S01]  /*45e0*/  S2R R11, SR_TID.X ;  /* 0x00000000000b7919 */ /* 0x004ea20000002100 */
[----:B------:R-:W-:Y:S01]  /*45f0*/  ULEA UR34, UR5, UR4, 0xa ;  /* 0x0000000405227291 */ /* 0x000fe2000f8e503f */
[----:B------:R-:W-:Y:S01]  /*4600*/  UMOV UR51, 0x40000040 ;  /* 0x4000004000337882 */ /* 0x000fe20000000000 */
[----:B------:R-:W-:Y:S02]  /*4610*/  UMOV UR11, 0x40000040 ;  /* 0x40000040000b7882 */ /* 0x000fe40000000000 */
[----:B------:R-:W-:Y:S02]  /*4620*/  UIADD3 UR10, UR34, 0x2, URZ ;  /* 0x00000002220a7890 */ /* 0x000fe4000fffe03f */
[----:B------:R-:W-:Y:S02]  /*4630*/  UIADD3 UR14, UR34, 0x4, URZ ;  /* 0x00000004220e7890 */ /* 0x000fe4000fffe03f */
[----:B------:R-:W-:Y:S01]  /*4640*/  UMOV UR50, UR34 ;  /* 0x0000002200327c82 */ /* 0x000fe20008000000 */
[----:B------:R-:W-:Y:S01]  /*4650*/  UMOV UR15, 0x40000040 ;  /* 0x40000040000f7882 */ /* 0x000fe20000000000 */
[----:B------:R-:W-:Y:S01]  /*4660*/  UIADD3 UR18, UR34, 0x6, URZ ;  /* 0x0000000622127890 */ /* 0x000fe2000fffe03f */
        /* <DEDUP_REMOVED lines=9> */
[----:B--2---:R-:W-:-:S05]  /*4700*/  SHF.R.U32.HI R11, RZ, 0x7, R11 ;  /* 0x00000007ff0b7819 */ /* 0x004fca000001160b */
[----:B-1----:R-:W-:-:S05]  /*4710*/  VIADD R10, R11, 0x8 ;  /* 0x000000080b0a7836 */ /* 0x002fca0000000000 */
[----:B------:R1:W-:Y:S06]  /*4720*/  BAR.SYNC.DEFER_BLOCKING R10, 0x100 ;  /* 0x0004000a0000751d */ /* 0x0003ec0000010000 */
[----:B------:R-:W-:-:S06]  /*4730*/  WARPGROUP.ARRIVE ;  /* 0x00000000000079c5 */ /* 0x000fcc0000000000 */
[----:B------:R-:W-:Y:S03]  /*4740*/  QGMMA.64x64x32.F32.E4M3.E4M3 R152, gdesc[UR48], RZ, !UPT, gsb0 ;  /* 0x00e00000309879f3 */ /* 0x000fe6000c0008ff */
        /* <DEDUP_REMOVED lines=22> */
[----:B-1----:R-:W-:Y:S05]  /*48b0*/  @P3 BRA `(.L_x_796) ;  /* 0x00000000002c3947 */ /* 0x002fea0003800000 */
[----:B------:R-:W-:Y:S05]  /*48c0*/  @!P0 BRA `(.L_x_797) ;  /* 0x0000000000048947 */ /* 0x000fea0003800000 */
[----:B------:R-:W-:Y:S01]  /*48d0*/  BPT.TRAP 0x1 ;  /* 0x000000040000795c */ /* 0x000fe20000300000 */
.L_x_797:
[----:B------:R-:W-:Y:S01]  /*48e0*/  ULEA UR10, UR37, UR38, 0x3 ;  /* 0x00000026250a7291 */ /* 0x000fe2000f8e183f */
[----:B------:R-:W-:-:S05]  /*48f0*/  IMAD.U32 R10, RZ, RZ, UR36 ;  /* 0x00000024ff0a7e24 */ /* 0x000fca000f8e00ff */
[----:B------:R-:W-:-:S04]  /*4900*/  SHF.L.U32 R10, R10, 0x1f, RZ ;  /* 0x0000001f0a0a7819 */ /* 0x000fc800000006ff */
[----:B------:R1:W2:Y:S01]  /*4910*/  SYNCS.PHASECHK.TRANS64.TRYWAIT P2, [UR10+0x28450], R10 ;  /* 0x0284500aff0075a7 */ /* 0x0002a2000804014a */
[----:B------:R-:W-:Y:S05]  /*4920*/  @!P0 BRA `(.L_x_798) ;  /* 0x0000000000048947 */ /* 0x000fea0003800000 */
[----:B------:R-:W-:Y:S01]  /*4930*/  BPT.TRAP 0x1 ;  /* 0x000000040000795c */ /* 0x000fe20000300000 */
.L_x_798:
[----:B--2---:R-:W-:Y:S05]  /*4940*/  @P2 BRA `(.L_x_796) ;  /* 0x0000000000082947 */ /* 0x004fea0003800000 */
[----:B------:R-:W2:Y:S02]  /*4950*/  SYNCS.PHASECHK.TRANS64.TRYWAIT P2, [UR10+0x28450], R10 ;  /* 0x0284500aff0075a7 */ /* 0x000ea4000804014a */
[----:B--2---:R-:W-:Y:S05]  /*4960*/  @!P2 BRA `(.L_x_799) ;  /* 0x000000d800a4a947 */ /* 0x004fea0003800000 */
.L_x_796:
[----:B------:R-:W-:Y:S01]  /*4970*/  UIADD3 UR10, UR38, 0x8000, URZ ;  /* 0x00008000260a7890 */ /* 0x000fe2000fffe03f */
[----:B------:R-:W-:Y:S01]  /*4980*/  WARPGROUP.ARRIVE ;  /* 0x00000000000079c5 */ /* 0x000fe20000000000 */
[----:B------:R-:W-:-:S05]  /*4990*/  UMOV UR11, 0x80000020 ;  /* 0x80000020000b7882 */ /* 0x000fca0000000000 */
[----:B------:R-:W3:Y:S01]  /*49a0*/  S2R R201, SR_TID.X ;  /* 0x0000000000c97919 */ /* 0x000ee20000002100 */
[----:B------:R-:W-:Y:S01]  /*49b0*/  USHF.R.U32.HI UR10, URZ, 0x4, UR10 ;  /* 0x000000043f0a7899 */ /* 0x000fe2000801160a */
[----:B--2---:R-:W-:Y:S02]  /*49c0*/  IMAD.U32 R11, RZ, RZ, UR5 ;  /* 0x00000005ff0b7e24 */ /* 0x004fe4000f8e00ff */
[C---:B------:R-:W-:Y:S01]  /*49d0*/  FMUL.FTZ R12, R0.reuse, R154 ;  /* 0x0000009a000c7220 */ /* 0x040fe20000410000 */
[C---:B------:R-:W-:Y:S01]  /*49e0*/  FMUL.FTZ R154, R0.reuse, R156 ;  /* 0x0000009c009a7220 */ /* 0x040fe20000410000 */
[----:B------:R-:W-:Y:S01]  /*49f0*/  ULOP3.LUT UR10, UR10, 0x3fff, URZ, 0xc0, !UPT ;  /* 0x00003fff0a0a7892 */ /* 0x000fe2000f8ec03f */
[----:B------:R-:W-:Y:S01]  /*4a00*/  FMUL.FTZ R156, R0, R170 ;  /* 0x000000aa009c7220 */ /* 0x000fe20000410000 */
[----:B------:R-:W-:Y:S01]  /*4a10*/  @!P1 LEA R11, R11, UR38, 0x3 ;  /* 0x000000260b0b9c11 */ /* 0x000fe2000f8e18ff */
[----:B------:R-:W-:Y:S01]  /*4a20*/  IMAD.SHL.U32 R170, R6, 0x40, RZ ;  /* 0x0000004006aa7824 */ /* 0x000fe200078e00ff */
[----:B------:R-:W-:Y:S01]  /*4a30*/  ULOP3.LUT UR10, UR10, 0x10000, URZ, 0xfc, !UPT ;  /* 0x000100000a0a7892 */ /* 0x000fe2000f8efc3f */
[C---:B------:R-:W-:Y:S01]  /*4a40*/  FMUL.FTZ R15, R0.reuse, R158 ;  /* 0x0000009e000f7220 */ /* 0x040fe20000410000 */
[C---:B------:R-:W-:Y:S01]  /*4a50*/  FMUL.FTZ R158, R0.reuse, R174 ;  /* 0x000000ae009e7220 */ /* 0x040fe20000410000 */
[C---:B------:R-:W-:Y:S01]  /*4a60*/  FMUL.FTZ R13, R0.reuse, R155 ;  /* 0x0000009b000d7220 */ /* 0x040fe20000410000 */
[----:B------:R-:W-:Y:S01]  /*4a70*/  ULEA UR10, UR37, UR10, 0xa ;  /* 0x0000000a250a7291 */ /* 0x000fe2000f8e503f */
[----:B------:R-:W-:Y:S01]  /*4a80*/  FMUL.FTZ R174, R0, R176 ;  /* 0x000000b000ae7220 */ /* 0x000fe20000410000 */
[----:B------:R-:W-:-:S02]  /*4a90*/  @!P1 VIADD R11, R11, 0x28440 ;  /* 0x000284400b0b9836 */ /* 0x000fc40000000000 */
[----:B------:R-:W-:Y:S01]  /*4aa0*/  FMUL.FTZ R155, R0, R157 ;  /* 0x0000009d009b7220 */ /* 0x000fe20000410000 */
[----:B------:R-:W-:Y:S01]  /*4ab0*/  IADD3 R176, -R170, 0x1, RZ ;  /* 0x00000001aab07810 */ /* 0x000fe20007ffe1ff */
[C---:B------:R-:W-:Y:S01]  /*4ac0*/  FMUL.FTZ R14, R0.reuse, R159 ;  /* 0x0000009f000e7220 */ /* 0x040fe20000410000 */
[C---:B------:R-:W-:Y:S01]  /*4ad0*/  FMUL.FTZ R157, R0.reuse, R171 ;  /* 0x000000ab009d7220 */ /* 0x040fe20000410000 */
[C---:B------:R-:W-:Y:S01]  /*4ae0*/  FMUL.FTZ R20, R0.reuse, R162 ;  /* 0x000000a200147220 */ /* 0x040fe20000410000 */
[C---:B------:R-:W-:Y:S01]  /*4af0*/  FMUL.FTZ R21, R0.reuse, R163 ;  /* 0x000000a300157220 */ /* 0x040fe20000410000 */
[----:B------:R-:W-:Y:S01]  /*4b00*/  QGMMA.64x256x32.F32.E4M3.E4M3 R24, R188, gdesc[UR8], R24, gsb0 ;  /* 0x03e00008bc187df3 */ /* 0x000fe20008000818 */
[----:B------:R-:W-:Y:S01]  /*4b10*/  UIADD3 UR10, UR10, 0x2, URZ ;  /* 0x000000020a0a7890 */ /* 0x000fe2000fffe03f */
[C---:B------:R-:W-:Y:S01]  /*4b20*/  FMUL.FTZ R171, R0.reuse, R172 ;  /* 0x000000ac00ab7220 */ /* 0x040fe20000410000 */
[----:B------:R-:W-:Y:S01]  /*4b30*/  UMOV UR11, 0x80000020 ;  /* 0x80000020000b7882 */ /* 0x000fe20000000000 */
[C---:B------:R-:W-:Y:S01]  /*4b40*/  FMUL.FTZ R159, R0.reuse, R175 ;  /* 0x000000af009f7220 */ /* 0x040fe20000410000 */
[C---:B------:R-:W-:Y:S01]  /*4b50*/  FMUL.FTZ R160, R0.reuse, R160 ;  /* 0x000000a000a07220 */ /* 0x040fe20000410000 */
[C---:B------:R-:W-:Y:S01]  /*4b60*/  FMUL.FTZ R161, R0.reuse, R161 ;  /* 0x000000a100a17220 */ /* 0x040fe20000410000 */
[C---:B------:R-:W-:Y:S01]  /*4b70*/  FMUL.FTZ R164, R0.reuse, R164 ;  /* 0x000000a400a47220 */ /* 0x040fe20000410000 */
[C---:B------:R-:W-:Y:S01]  /*4b80*/  FMUL.FTZ R165, R0.reuse, R165 ;  /* 0x000000a500a57220 */ /* 0x040fe20000410000 */
[C---:B------:R-:W-:Y:S01]  /*4b90*/  FMUL.FTZ R172, R0.reuse, R173 ;  /* 0x000000ad00ac7220 */ /* 0x040fe20000410000 */
[----:B---3--:R-:W-:Y:S01]  /*4ba0*/  SHF.R.U32.HI R201, RZ, 0x7, R201 ;  /* 0x00000007ffc97819 */ /* 0x008fe200000116c9 */
[C---:B------:R-:W-:Y:S01]  /*4bb0*/  FMUL.FTZ R175, R0.reuse, R177 ;  /* 0x000000b100af7220 */ /* 0x040fe20000410000 */
[C---:B------:R-:W-:Y:S01]  /*4bc0*/  FMUL.FTZ R162, R0.reuse, R178 ;  /* 0x000000b200a27220 */ /* 0x040fe20000410000 */
[C---:B------:R-:W-:Y:S01]  /*4bd0*/  FMUL.FTZ R163, R0.reuse, R179 ;  /* 0x000000b300a37220 */ /* 0x040fe20000410000 */
[----:B-1----:R-:W-:Y:S01]  /*4be0*/  IADD3 R10, -R201, 0xb, RZ ;  /* 0x0000000bc90a7810 */ /* 0x002fe20007ffe1ff */
[C---:B------:R-:W-:Y:S01]  /*4bf0*/  FMUL.FTZ R180, R0.reuse, R180 ;  /* 0x000000b400b47220 */ /* 0x040fe20000410000 */
[----:B------:R-:W-:Y:S01]  /*4c00*/  FMUL.FTZ R181, R0, R181 ;  /* 0x000000b500b57220 */ /* 0x000fe20000410000 */
[----:B------:R-:W-:Y:S01]  /*4c10*/  @!P1 PRMT R11, RZ, 0x654, R11 ;  /* 0x00000654ff0b9816 */ /* 0x000fe2000000000b */
[----:B------:R-:W-:Y:S01]  /*4c20*/  IMAD R176, R17, UR58, R176 ;  /* 0x0000003a11b07c24 */ /* 0x000fe2000f8e02b0 */
[----:B------:R-:W-:Y:S01]  /*4c30*/  PLOP3.LUT P2, PT, PT, PT, UP0, 0x40, 0x0 ;  /* 0x000000000000781c */ /* 0x000fe20003f4e808 */
[----:B------:R-:W1:Y:S08]  /*4c40*/  MUFU.TANH R12, R12 ;  /* 0x0000000c000c7308 */ /* 0x000e700000002400 */
[----:B------:R-:W2:Y:S08]  /*4c50*/  MUFU.TANH R13, R13 ;  /* 0x0000000d000d7308 */ /* 0x000eb00000002400 */
[----:B------:R-:W3:Y:S08]  /*4c60*/  MUFU.TANH R154, R154 ;  /* 0x0000009a009a7308 */ /* 0x000ef00000002400 */
        /* <DEDUP_REMOVED lines=20> */
[----:B------:R-:W1:Y:S01]  /*4db0*/  MUFU.TANH R181, R181 ;  /* 0x000000b500b57308 */ /* 0x000e620000002400 */
[----:B------:R-:W-:-:S02]  /*4dc0*/  WARPGROUP.DEPBAR.LE gsb0, 0x0 ;  /* 0x00008000000079c5 */ /* 0x000fc40000010000 */
[----:B------:R-:W-:Y:S01]  /*4dd0*/  WARPGROUP.ARRIVE ;  /* 0x00000000000079c5 */ /* 0x000fe20000000000 */
[C---:B------:R-:W-:Y:S01]  /*4de0*/  FMUL.FTZ R189, R0.reuse, R153 ;  /* 0x0000009900bd7220 */ /* 0x040fe20000410000 */
[C---:B------:R-:W-:Y:S01]  /*4df0*/  FMUL.FTZ R153, R0.reuse, R167 ;  /* 0x000000a700997220 */ /* 0x040fe20000410000 */
[C---:B------:R-:W-:Y:S01]  /*4e00*/  FMUL.FTZ R188, R0.reuse, R152 ;  /* 0x0000009800bc7220 */ /* 0x040fe20000410000 */
[C---:B------:R-:W-:Y:S01]  /*4e10*/  FMUL.FTZ R167, R0.reuse, R168 ;  /* 0x000000a800a77220 */ /* 0x040fe20000410000 */
[C---:B------:R-:W-:Y:S01]  /*4e20*/  FMUL.FTZ R152, R0.reuse, R166 ;  /* 0x000000a600987220 */ /* 0x040fe20000410000 */
[----:B------:R-:W-:Y:S01]  /*4e30*/  QGMMA.64x256x32.F32.E4M3.E4M3 R24, R184, gdesc[UR8], R24, gsb0 ;  /* 0x03e00008b8187df3 */ /* 0x000fe20008000818 */
[C---:B------:R-:W-:Y:S01]  /*4e40*/  FMUL.FTZ R168, R0.reuse, R169 ;  /* 0x000000a900a87220 */ /* 0x040fe20000410000 */
[C---:B------:R-:W-:Y:S01]  /*4e50*/  FMUL.FTZ R166, R0.reuse, R182 ;  /* 0x000000b600a67220 */ /* 0x040fe20000410000 */
[----:B------:R-:W-:Y:S01]  /*4e60*/  FMUL.FTZ R169, R0, R183 ;  /* 0x000000b700a97220 */ /* 0x000fe20000410000 */
        /* <DEDUP_REMOVED lines=9> */
[----:B------:R1:W-:Y:S06]  /*4f00*/  BAR.ARV R10, 0x100 ;  /* 0x0004000a0000751d */ /* 0x0003ec0000002000 */
[----:B------:R5:W-:Y:S02]  /*4f10*/  @!P1 SYNCS.ARRIVE.TRANS64.RED.A1T0 RZ, [R11+URZ], RZ ;  /* 0x000000ff0bff99a7 */ /* 0x000be4000810043f */
[----:B-----5:R-:W-:-:S04]  /*4f20*/  VIADD R11, R176, -UR57 ;  /* 0x80000039b00b7c36 */ /* 0x020fc80008000000 */
[----:B------:R-:W-:-:S04]  /*4f30*/  IMAD R11, R16, -0x2, R11 ;  /* 0xfffffffe100b7824 */ /* 0x000fc800078e020b */
[C---:B------:R-:W-:Y:S02]  /*4f40*/  VIADD R179, R11.reuse, UR56 ;  /* 0x000000380bb37c36 */ /* 0x040fe40008000000 */
[----:B------:R-:W-:Y:S02]  /*4f50*/  VIADD R182, R11, UR45 ;  /* 0x0000002d0bb67c36 */ /* 0x000fe40008000000 */
[C---:B------:R-:W-:Y:S02]  /*4f60*/  IMAD.IADD R177, R2.reuse, 0x1, R179 ;  /* 0x0000000102b17824 */ /* 0x040fe400078e02b3 */
[----:B------:R-:W-:Y:S01]  /*4f70*/  IMAD.IADD R178, R2, 0x1, R182 ;  /* 0x0000000102b27824 */ /* 0x000fe200078e02b6 */
[----:B-1234-:R-:W-:Y:S06]  /*4f80*/  @P2 BRA `(.L_x_800) ;  /* 0x00000000005c2947 */ /* 0x01efec0003800000 */
[----:B------:R-:W-:Y:S01]  /*4f90*/  ISETP.GT.AND P2, PT, R9, -0x1, PT ;  /* 0xffffffff0900780c */ /* 0x000fe20003f44270 */
[----:B------:R-:W-:-:S12]  /*4fa0*/  BSSY B0, `(.L_x_801) ;  /* 0x0000011000007945 */ /* 0x000fd80003800000 */
[----:B------:R-:W-:Y:S05]  /*4fb0*/  @P2 BRA `(.L_x_802) ;  /* 0x0000000000202947 */ /* 0x000fea0003800000 */
[----:B------:R-:W-:Y:S01]  /*4fc0*/  IMAD.U32 R176, RZ, RZ, UR40 ;  /* 0x00000028ffb07e24 */ /* 0x000fe2000f8e00ff */
[----:B------:R-:W-:-:S04]  /*4fd0*/  LOP3.LUT R173, RZ, R9, RZ, 0x33, !PT ;  /* 0x00000009ffad7212 */ /* 0x000fc800078e33ff */
[----:B------:R-:W-:-:S13]  /*4fe0*/  ISETP.NE.AND P2, PT, R176, 0x1, PT ;  /* 0x00000001b000780c */ /* 0x000fda0003f45270 */
[----:B------:R-:W1:Y:S02]  /*4ff0*/  @P2 LDC.64 R10, c[0x0][0x9e8] ;  /* 0x00027a00ff0a2b82 */ /* 0x000e640000000a00 */
[----:B-1----:R-:W-:-:S05]  /*5000*/  @P2 IMAD.HI.U32 R10, R173, R10, RZ ;  /* 0x0000000aad0a2227 */ /* 0x002fca00078e00ff */
[----:B------:R-:W-:-:S04]  /*5010*/  @P2 SHF.R.U32.HI R173, RZ, R11, R10 ;  /* 0x0000000bffad2219 */ /* 0x000fc8000001160a */
[----:B------:R-:W-:Y:S01]  /*5020*/  LOP3.LUT R173, RZ, R173, RZ, 0x33, !PT ;  /* 0x000000adffad7212 */ /* 0x000fe200078e33ff */
[----:B------:R-:W-:Y:S06]  /*5030*/  BRA `(.L_x_803) ;  /* 0x00000000001c7947 */ /* 0x000fec0003800000 */
.L_x_802:
[----:B------:R-:W-:-:S05]  /*5040*/  IMAD.U32 R176, RZ, RZ, UR40 ;  /* 0x00000028ffb07e24 */ /* 0x000fca000f8e00ff */
[----:B------:R-:W-:-:S13]  /*5050*/  ISETP.NE.AND P2, PT, R176, 0x1, PT ;  /* 0x00000001b000780c */ /* 0x000fda0003f45270 */
[----:B------:R-:W1:Y:S01]  /*5060*/  @P2 LDC.64 R10, c[0x0][0x9e8] ;  /* 0x00027a00ff0a2b82 */ /* 0x000e620000000a00 */
[----:B------:R-:W-:-:S04]  /*5070*/  @P2 IMAD.IADD R173, R194, 0x1, R2 ;  /* 0x00000001c2ad2824 */ /* 0x000fc800078e0202 */
[----:B-1----:R-:W-:-:S04]  /*5080*/  @P2 IMAD.HI.U32 R10, R173, R10, RZ ;  /* 0x0000000aad0a2227 */ /* 0x002fc800078e00ff */
[----:B------:R-:W-:Y:S01]  /*5090*/  IMAD.MOV.U32 R173, RZ, RZ, R9 ;  /* 0x000000ffffad7224 */ /* 0x000fe200078e0009 */
[----:B------:R-:W-:-:S07]  /*50a0*/  @P2 SHF.R.U32.HI R173, RZ, R11, R10 ;  /* 0x0000000bffad2219 */ /* 0x000fce000001160a */
.L_x_803:
[----:B------:R-:W-:Y:S05]  /*50b0*/  BSYNC B0 ;  /* 0x0000000000007941 */ /* 0x000fea0003800000 */
.L_x_801:
[----:B------:R-:W-:-:S04]  /*50c0*/  IMAD R11, R173, R176, -R170 ;  /* 0x000000b0ad0b7224 */ /* 0x000fc800078e0aaa */
[----:B------:R-:W-:-:S05]  /*50d0*/  IMAD R11, R16, -0x2, R11 ;  /* 0xfffffffe100b7824 */ /* 0x000fca00078e020b */
[----:B------:R-:W-:Y:S02]  /*50e0*/  VIADDMNMX R177, R11, R176, R177, PT ;  /* 0x000000b00bb17246 */ /* 0x000fe400038001b1 */
[----:B------:R-:W-:-:S07]  /*50f0*/  VIMNMX R178, R178, R11, !PT ;  /* 0x0000000bb2b27248 */ /* 0x000fce0007fe0100 */
.L_x_800:
[----:B------:R-:W-:-:S04]  /*5100*/  ISETP.GT.AND P2, PT, R6, -0x1, PT ;  /* 0xffffffff0600780c */ /* 0x000fc80003f44270 */
[C---:B------:R-:W-:Y:S02]  /*5110*/  ISETP.GT.AND P5, PT, R178.reuse, RZ, P2 ;  /* 0x000000ffb200720c */ /* 0x040fe400017a4270 */
[C---:B------:R-:W-:Y:S02]  /*5120*/  ISETP.GT.AND P6, PT, R178.reuse, 0x8, P2 ;  /* 0x00000008b200780c */ /* 0x040fe400017c4270 */
[----:B------:R-:W-:Y:S02]  /*5130*/  ISETP.LT.OR P5, PT, R177, 0x1, P5 ;  /* 0x00000001b100780c */ /* 0x000fe40002fa1670 */
[----:B------:R-:W-:Y:S02]  /*5140*/  ISETP.GT.AND P4, PT, R178, 0x1, P2 ;  /* 0x00000001b200780c */ /* 0x000fe40001784270 */
[----:B------:R-:W-:Y:S02]  /*5150*/  FSEL R188, R188, -INF , !P5 ;  /* 0xff800000bcbc7808 */ /* 0x000fe40006800000 */
[----:B------:R-:W-:-:S02]  /*5160*/  ISETP.GT.AND P5, PT, R178, 0x10, P2 ;  /* 0x00000010b200780c */ /* 0x000fc400017a4270 */
[----:B------:R-:W-:Y:S02]  /*5170*/  ISETP.GT.AND P3, PT, R178, 0x9, P2 ;  /* 0x00000009b200780c */ /* 0x000fe40001764270 */
[C---:B------:R-:W-:Y:S02]  /*5180*/  ISETP.LT.OR P5, PT, R177.reuse, 0x11, P5 ;  /* 0x00000011b100780c */ /* 0x040fe40002fa1670 */
[C---:B------:R-:W-:Y:S02]  /*5190*/  ISETP.LT.OR P6, PT, R177.reuse, 0x9, P6 ;  /* 0x00000009b100780c */ /* 0x040fe400037c1670 */
[----:B------:R-:W-:Y:S02]  /*51a0*/  FSEL R160, R160, -INF , !P5 ;  /* 0xff800000a0a07808 */ /* 0x000fe40006800000 */
[----:B------:R-:W-:Y:S02]  /*51b0*/  ISETP.GT.AND P5, PT, R178, 0x20, P2 ;  /* 0x00000020b200780c */ /* 0x000fe400017a4270 */
[----:B------:R-:W-:-:S02]  /*51c0*/  ISETP.LT.OR P4, PT, R177, 0x2, P4 ;  /* 0x00000002b100780c */ /* 0x000fc40002781670 */
[C---:B------:R-:W-:Y:S02]  /*51d0*/  ISETP.LT.OR P3, PT, R177.reuse, 0xa, P3 ;  /* 0x0000000ab100780c */ /* 0x040fe40001f61670 */
[----:B------:R-:W-:Y:S02]  /*51e0*/  ISETP.LT.OR P5, PT, R177, 0x21, P5 ;  /* 0x00000021b100780c */ /* 0x000fe40002fa1670 */
[----:B------:R-:W-:Y:S02]  /*51f0*/  FSEL R176, R154, -INF , !P6 ;  /* 0xff8000009ab07808 */ /* 0x000fe40007000000 */
[----:B------:R-:W-:Y:S02]  /*5200*/  FSEL R189, R189, -INF , !P4 ;  /* 0xff800000bdbd7808 */ /* 0x000fe40006000000 */
[----:B------:R-:W-:Y:S02]  /*5210*/  ISETP.GT.AND P6, PT, R178, 0x18, P2 ;  /* 0x00000018b200780c */ /* 0x000fe400017c4270 */
[----:B------:R-:W-:-:S02]  /*5220*/  FSEL R173, R155, -INF , !P3 ;  /* 0xff8000009bad7808 */ /* 0x000fc40005800000 */
[C---:B------:R-:W-:Y:S02]  /*5230*/  ISETP.GT.AND P4, PT, R178.reuse, 0x11, P2 ;  /* 0x00000011b200780c */ /* 0x040fe40001784270 */
[C---:B------:R-:W-:Y:S02]  /*5240*/  ISETP.GT.AND P3, PT, R178.reuse, 0x19, P2 ;  /* 0x00000019b200780c */ /* 0x040fe40001764270 */
[----:B------:R-:W-:Y:S02]  /*5250*/  FSEL R167, R167, -INF , !P5 ;  /* 0xff800000a7a77808 */ /* 0x000fe40006800000 */
[----:B------:R-:W-:Y:S02]  /*5260*/  ISETP.GT.AND P5, PT, R178, 0x30, P2 ;  /* 0x00000030b200780c */ /* 0x000fe400017a4270 */
[C---:B------:R-:W-:Y:S02]  /*5270*/  ISETP.LT.OR P6, PT, R177.reuse, 0x19, P6 ;  /* 0x00000019b100780c */ /* 0x040fe400037c1670 */
        /* <DEDUP_REMOVED lines=8> */
[----:B------:R-:W-:Y:S02]  /*5300*/  ISETP.GT.AND P3, PT, R178, 0x29, P2 ;  /* 0x00000029b200780c */ /* 0x000fe40001764270 */
[----:B------:R-:W-:Y:S02]  /*5310*/  FSEL R174, R174, -INF , !P5 ;  /* 0xff800000aeae7808 */ /* 0x000fe40006800000 */
[----:B------:R-:W-:Y:S02]  /*5320*/  PLOP3.LUT P5, PT, PT, PT, UP0, 0x40, 0x0 ;  /* 0x000000000000781c */ /* 0x000fe40003fae808 */
[C---:B------:R-:W-:Y:S02]  /*5330*/  ISETP.LT.OR P6, PT, R177.reuse, 0x29, P6 ;  /* 0x00000029b100780c */ /* 0x040fe400037c1670 */
[----:B------:R-:W-:-:S02]  /*5340*/  ISETP.LT.OR P4, PT, R177, 0x22, P4 ;  /* 0x00000022b100780c */ /* 0x000fc40002781670 */
[----:B------:R-:W-:Y:S02]  /*5350*/  ISETP.LT.OR P3, PT, R177, 0x2a, P3 ;  /* 0x0000002ab100780c */ /* 0x000fe40001f61670 */
[----:B------:R-:W-:Y:S02]  /*5360*/  FSEL R154, R171, -INF , !P6 ;  /* 0xff800000ab9a7808 */ /* 0x000fe40007000000 */
[----:B------:R-:W-:Y:S02]  /*5370*/  FSEL R168, R168, -INF , !P4 ;  /* 0xff800000a8a87808 */ /* 0x000fe40006000000 */
[----:B------:R-:W-:Y:S02]  /*5380*/  FSEL R171, R172, -INF , !P3 ;  /* 0xff800000acab7808 */ /* 0x000fe40005800000 */
[C---:B------:R-:W-:Y:S02]  /*5390*/  ISETP.GT.AND P4, PT, R178.reuse, 0x31, P2 ;  /* 0x00000031b200780c */ /* 0x040fe40001784270 */
[----:B------:R-:W-:-:S02]  /*53a0*/  ISETP.GT.AND P6, PT, R178, 0x38, P2 ;  /* 0x00000038b200780c */ /* 0x000fc400017c4270 */
[----:B------:R-:W-:Y:S01]  /*53b0*/  ISETP.GT.AND P3, PT, R178, 0x39, P2 ;  /* 0x00000039b200780c */ /* 0x000fe20001764270 */
[----:B------:R-:W-:Y:S01]  /*53c0*/  IMAD.IADD R178, R3, 0x1, R182 ;  /* 0x0000000103b27824 */ /* 0x000fe200078e02b6 */
[C---:B------:R-:W-:Y:S02]  /*53d0*/  ISETP.LT.OR P4, PT, R177.reuse, 0x32, P4 ;  /* 0x00000032b100780c */ /* 0x040fe40002781670 */
[C---:B------:R-:W-:Y:S02]  /*53e0*/  ISETP.LT.OR P6, PT, R177.reuse, 0x39, P6 ;  /* 0x00000039b100780c */ /* 0x040fe400037c1670 */
[----:B------:R-:W-:Y:S01]  /*53f0*/  ISETP.LT.OR P3, PT, R177, 0x3a, P3 ;  /* 0x0000003ab100780c */ /* 0x000fe20001f61670 */
[----:B------:R-:W-:Y:S01]  /*5400*/  IMAD.IADD R177, R3, 0x1, R179 ;  /* 0x0000000103b17824 */ /* 0x000fe200078e02b3 */
[----:B------:R-:W-:Y:S02]  /*5410*/  FSEL R175, R175, -INF , !P4 ;  /* 0xff800000afaf7808 */ /* 0x000fe40006000000 */
[----:B------:R-:W-:-:S02]  /*5420*/  FSEL R172, R180, -INF , !P6 ;  /* 0xff800000b4ac7808 */ /* 0x000fc40007000000 */
[----:B------:R-:W-:Y:S01]  /*5430*/  FSEL R155, R181, -INF , !P3 ;  /* 0xff800000b59b7808 */ /* 0x000fe20005800000 */
[----:B------:R-:W-:Y:S06]  /*5440*/  @P5 BRA `(.L_x_804) ;  /* 0x0000000000585947 */ /* 0x000fec0003800000 */
[----:B------:R-:W-:Y:S01]  /*5450*/  IMAD.IADD R179, R194, 0x1, R3 ;  /* 0x00000001c2b37824 */ /* 0x000fe200078e0203 */
[----:B------:R-:W-:Y:S04]  /*5460*/  BSSY B0, `(.L_x_805) ;  /* 0x0000010000007945 */ /* 0x000fe80003800000 */
[----:B------:R-:W-:-:S13]  /*5470*/  ISETP.GT.AND P3, PT, R179, -0x1, PT ;  /* 0xffffffffb300780c */ /* 0x000fda0003f64270 */
        /* <DEDUP_REMOVED lines=9> */
.L_x_806:
[----:B------:R-:W-:-:S05]  /*5510*/  IMAD.U32 R180, RZ, RZ, UR40 ;  /* 0x00000028ffb47e24 */ /* 0x000fca000f8e00ff */
[----:B------:R-:W-:-:S13]  /*5520*/  ISETP.NE.AND P3, PT, R180, 0x1, PT ;  /* 0x00000001b400780c */ /* 0x000fda0003f65270 */
[----:B------:R-:W1:Y:S02]  /*5530*/  @P3 LDC.64 R10, c[0x0][0x9e8] ;  /* 0x00027a00ff0a3b82 */ /* 0x000e640000000a00 */
[----:B-1----:R-:W-:-:S05]  /*5540*/  @P3 IMAD.HI.U32 R10, R179, R10, RZ ;  /* 0x0000000ab30a3227 */ /* 0x002fca00078e00ff */
[----:B------:R-:W-:-:S07]  /*5550*/  @P3 SHF.R.U32.HI R179, RZ, R11, R10 ;  /* 0x0000000bffb33219 */ /* 0x000fce000001160a */
.L_x_807:
[----:B------:R-:W-:Y:S05]  /*5560*/  BSYNC B0 ;  /* 0x0000000000007941 */ /* 0x000fea0003800000 */
.L_x_805:
[----:B------:R-:W-:-:S04]  /*5570*/  IMAD R179, R179, R180, -R170 ;  /* 0x000000b4b3b37224 */ /* 0x000fc800078e0aaa */
[----:B------:R-:W-:-:S05]  /*5580*/  IMAD R179, R16, -0x2, R179 ;  /* 0xfffffffe10b37824 */ /* 0x000fca00078e02b3 */
[----:B------:R-:W-:Y:S02]  /*5590*/  VIADDMNMX R177, R179, R180, R177, PT ;  /* 0x000000b4b3b17246 */ /* 0x000fe400038001b1 */
[----:B------:R-:W-:-:S07]  /*55a0*/  VIMNMX R178, R178, R179, !PT ;  /* 0x000000b3b2b27248 */ /* 0x000fce0007fe0100 */
.L_x_804:
[----:B------:R-:W-:Y:S01]  /*55b0*/  FMNMX.FTZ R10, R188, R7, !PT ;  /* 0x00000007bc0a7209 */ /* 0x000fe20007810000 */
[----:B------:R-:W-:Y:S01]  /*55c0*/  UMOV UR14, UR53 ;  /* 0x00000035000e7c82 */ /* 0x000fe20008000000 */
[----:B------:R-:W-:Y:S01]  /*55d0*/  ISETP.GT.AND P3, PT, R178, 0x1, P2 ;  /* 0x00000001b200780c */ /* 0x000fe20001764270 */
[----:B------:R-:W-:Y:S01]  /*55e0*/  IMAD.U32 R181, RZ, RZ, UR14 ;  /* 0x0000000effb57e24 */ /* 0x000fe2000f8e00ff */
[----:B------:R-:W-:Y:S02]  /*55f0*/  FMNMX.FTZ R11, R189, R10, !PT ;  /* 0x0000000abd0b7209 */ /* 0x000fe40007810000 */
[----:B------:R-:W-:Y:S02]  /*5600*/  ISETP.LT.OR P3, PT, R177, 0x2, P3 ;  /* 0x00000002b100780c */ /* 0x000fe40001f61670 */
[----:B------:R-:W-:Y:S02]  /*5610*/  FMNMX.FTZ R10, R176, R11, !PT ;  /* 0x0000000bb00a7209 */ /* 0x000fe40007810000 */
[----:B------:R-:W-:-:S02]  /*5620*/  FSEL R13, R13, -INF , !P3 ;  /* 0xff8000000d0d7808 */ /* 0x000fc40005800000 */
[----:B------:R-:W-:Y:S02]  /*5630*/  FMNMX.FTZ R11, R173, R10, !PT ;  /* 0x0000000aad0b7209 */ /* 0x000fe40007810000 */
[----:B------:R-:W-:Y:S02]  /*5640*/  ISETP.GT.AND P3, PT, R178, RZ, P2 ;  /* 0x000000ffb200720c */ /* 0x000fe40001764270 */
[----:B------:R-:W-:Y:S02]  /*5650*/  FMNMX.FTZ R10, R160, R11, !PT ;  /* 0x0000000ba00a7209 */ /* 0x000fe40007810000 */
[----:B------:R-:W-:Y:S02]  /*5660*/  ISETP.LT.OR P3, PT, R177, 0x1, P3 ;  /* 0x00000001b100780c */ /* 0x000fe40001f61670 */
[----:B------:R-:W-:Y:S02]  /*5670*/  FMNMX.FTZ R11, R161, R10, !PT ;  /* 0x0000000aa10b7209 */ /* 0x000fe40007810000 */
[----:B------:R-:W-:-:S02]  /*5680*/  ISETP.GT.AND P5, PT, R178, 0x8, P2 ;  /* 0x00000008b200780c */ /* 0x000fc400017a4270 */
[----:B------:R-:W-:Y:S02]  /*5690*/  FMNMX.FTZ R10, R164, R11, !PT ;  /* 0x0000000ba40a7209 */ /* 0x000fe40007810000 */
[C---:B------:R-:W-:Y:S02]  /*56a0*/  ISETP.GT.AND P6, PT, R178.reuse, 0x9, P2 ;  /* 0x00000009b200780c */ /* 0x040fe400017c4270 */
[----:B------:R-:W-:Y:S02]  /*56b0*/  FMNMX.FTZ R10, R165, R10, !PT ;  /* 0x0000000aa50a7209 */ /* 0x000fe40007810000 */
[----:B------:R-:W-:Y:S02]  /*56c0*/  ISETP.LT.OR P5, PT, R177, 0x9, P5 ;  /* 0x00000009b100780c */ /* 0x000fe40002fa1670 */
[----:B------:R-:W-:Y:S02]  /*56d0*/  FMNMX.FTZ R11, R167, R10, !PT ;  /* 0x0000000aa70b7209 */ /* 0x000fe40007810000 */
[----:B------:R-:W-:-:S02]  /*56e0*/  ISETP.GT.AND P4, PT, R178, 0x10, P2 ;  /* 0x00000010b200780c */ /* 0x000fc40001784270 */
[----:B------:R-:W-:Y:S02]  /*56f0*/  FMNMX.FTZ R11, R168, R11, !PT ;  /* 0x0000000ba80b7209 */ /* 0x000fe40007810000 */
[----:B------:R-:W-:Y:S02]  /*5700*/  ISETP.LT.OR P6, PT, R177, 0xa, P6 ;  /* 0x0000000ab100780c */ /* 0x000fe400037c1670 */
[----:B------:R-:W-:Y:S02]  /*5710*/  FMNMX.FTZ R10, R154, R11, !PT ;  /* 0x0000000b9a0a7209 */ /* 0x000fe40007810000 */
[----:B------:R-:W-:Y:S02]  /*5720*/  FSEL R15, R15, -INF , !P5 ;  /* 0xff8000000f0f7808 */ /* 0x000fe40006800000 */
        /* <DEDUP_REMOVED lines=9> */
[----:B------:R-:W-:Y:S02]  /*57c0*/  FSEL R20, R20, -INF , !P4 ;  /* 0xff80000014147808 */ /* 0x000fe40006000000 */
[C---:B------:R-:W-:Y:S01]  /*57d0*/  ISETP.LT.OR P5, PT, R177.reuse, 0x12, P5 ;  /* 0x00000012b100780c */ /* 0x040fe20002fa1670 */
[----:B------:R-:W1:Y:S01]  /*57e0*/  SHFL.BFLY PT, R10, R11, 0x2, 0x1f ;  /* 0x0c401f000b0a7f89 */ /* 0x000e6200000e0000 */
[----:B------:R-:W-:Y:S02]  /*57f0*/  ISETP.GT.AND P4, PT, R178, 0x19, P2 ;  /* 0x00000019b200780c */ /* 0x000fe40001784270 */
[----:B------:R-:W-:Y:S02]  /*5800*/  ISETP.LT.OR P6, PT, R177, 0x19, P6 ;  /* 0x00000019b100780c */ /* 0x000fe400037c1670 */
[----:B------:R-:W-:-:S02]  /*5810*/  FSEL R21, R21, -INF , !P5 ;  /* 0xff80000015157808 */ /* 0x000fc40006800000 */
[----:B------:R-:W-:Y:S02]  /*5820*/  FSEL R152, R152, -INF , !P6 ;  /* 0xff80000098987808 */ /* 0x000fe40007000000 */
[----:B------:R-:W-:Y:S02]  /*5830*/  ISETP.LT.OR P4, PT, R177, 0x1a, P4 ;  /* 0x0000001ab100780c */ /* 0x000fe40002781670 */
[C---:B------:R-:W-:Y:S02]  /*5840*/  ISETP.GT.AND P5, PT, R178.reuse, 0x21, P2 ;  /* 0x00000021b200780c */ /* 0x040fe400017a4270 */
[----:B------:R-:W-:Y:S02]  /*5850*/  FSEL R153, R153, -INF , !P4 ;  /* 0xff80000099997808 */ /* 0x000fe40006000000 */
[----:B------:R-:W-:Y:S02]  /*5860*/  ISETP.GT.AND P6, PT, R178, 0x28, P2 ;  /* 0x00000028b200780c */ /* 0x000fe400017c4270 */
[----:B------:R-:W-:-:S02]  /*5870*/  ISETP.LT.OR P5, PT, R177, 0x22, P5 ;  /* 0x00000022b100780c */ /* 0x000fc40002fa1670 */
[----:B------:R-:W-:Y:S02]  /*5880*/  ISETP.LT.OR P6, PT, R177, 0x29, P6 ;  /* 0x00000029b100780c */ /* 0x000fe400037c1670 */
[----:B------:R-:W-:Y:S02]  /*5890*/  FSEL R157, R157, -INF , !P5 ;  /* 0xff8000009d9d7808 */ /* 0x000fe40006800000 */
[----:B------:R-:W-:Y:S02]  /*58a0*/  ISETP.GT.AND P5, PT, R178, 0x30, P2 ;  /* 0x00000030b200780c */ /* 0x000fe400017a4270 */
[----:B-1----:R-:W-:Y:S02]  /*58b0*/  FMNMX.FTZ R170, R11, R10, !PT ;  /* 0x0000000a0baa7209 */ /* 0x002fe40007810000 */
[----:B------:R-:W-:Y:S02]  /*58c0*/  FSEL R11, R12, -INF , !P3 ;  /* 0xff8000000c0b7808 */ /* 0x000fe40005800000 */
[----:B------:R-:W-:Y:S01]  /*58d0*/  ISETP.GT.AND P3, PT, R178, 0x20, P2 ;  /* 0x00000020b200780c */ /* 0x000fe20001764270 */
[----:B------:R-:W1:Y:S01]  /*58e0*/  SHFL.BFLY PT, R179, R170, 0x1, 0x1f ;  /* 0x0c201f00aab37f89 */ /* 0x000e6200000e0000 */
[----:B------:R-:W-:-:S02]  /*58f0*/  FMNMX.FTZ R12, R11, R8, !PT ;  /* 0x000000080b0c7209 */ /* 0x000fc40007810000 */
[----:B------:R-:W-:Y:S02]  /*5900*/  ISETP.LT.OR P3, PT, R177, 0x21, P3 ;  /* 0x00000021b100780c */ /* 0x000fe40001f61670 */
[----:B------:R-:W-:Y:S02]  /*5910*/  FMNMX.FTZ R12, R13, R12, !PT ;  /* 0x0000000c0d0c7209 */ /* 0x000fe40007810000 */
[----:B------:R-:W-:Y:S02]  /*5920*/  FSEL R156, R156, -INF , !P3 ;  /* 0xff8000009c9c7808 */ /* 0x000fe40005800000 */
[----:B------:R-:W-:Y:S02]  /*5930*/  ISETP.GT.AND P3, PT, R178, 0x29, P2 ;  /* 0x00000029b200780c */ /* 0x000fe40001764270 */
[----:B------:R-:W-:Y:S02]  /*5940*/  FSEL R158, R158, -INF , !P6 ;  /* 0xff8000009e9e7808 */ /* 0x000fe40007000000 */
[----:B------:R-:W-:-:S02]  /*5950*/  ISETP.LT.OR P3, PT, R177, 0x2a, P3 ;  /* 0x0000002ab100780c */ /* 0x000fc40001f61670 */
[C---:B------:R-:W-:Y:S02]  /*5960*/  ISETP.GT.AND P6, PT, R178.reuse, 0x31, P2 ;  /* 0x00000031b200780c */ /* 0x040fe400017c4270 */
[----:B------:R-:W-:Y:S02]  /*5970*/  FSEL R159, R159, -INF , !P3 ;  /* 0xff8000009f9f7808 */ /* 0x000fe40005800000 */
[C---:B------:R-:W-:Y:S02]  /*5980*/  ISETP.LT.OR P5, PT, R177.reuse, 0x31, P5 ;  /* 0x00000031b100780c */ /* 0x040fe40002fa1670 */
[----:B------:R-:W-:Y:S02]  /*5990*/  ISETP.GT.AND P3, PT, R178, 0x38, P2 ;  /* 0x00000038b200780c */ /* 0x000fe40001764270 */
[----:B------:R-:W-:Y:S02]  /*59a0*/  ISETP.LT.OR P6, PT, R177, 0x32, P6 ;  /* 0x00000032b100780c */ /* 0x000fe400037c1670 */
[----:B-1----:R-:W-:-:S02]  /*59b0*/  FMNMX.FTZ R10, R170, R179, !PT ;  /* 0x000000b3aa0a7209 */ /* 0x002fc40007810000 */
[----:B------:R-:W-:Y:S02]  /*59c0*/  FMNMX.FTZ R179, R15, R12, !PT ;  /* 0x0000000c0fb37209 */ /* 0x000fe40007810000 */
[C---:B------:R-:W-:Y:S01]  /*59d0*/  FSETP.NEU.FTZ.AND P4, PT, R10.reuse, -INF , PT ;  /* 0xff8000000a00780b */ /* 0x040fe20003f9d000 */
[----:B------:R-:W-:-:S01]  /*59e0*/  FFMA.FTZ R180, R10, R181, -8 ;  /* 0xc10000000ab47423 */ /* 0x000fc200000100b5 */
[----:B------:R-:W-:Y:S02]  /*59f0*/  FMNMX.FTZ R179, R14, R179, !PT ;  /* 0x000000b30eb37209 */ /* 0x000fe40007810000 */
[----:B------:R-:W-:Y:S02]  /*5a00*/  FSEL R162, R162, -INF , !P5 ;  /* 0xff800000a2a27808 */ /* 0x000fe40006800000 */
[----:B------:R-:W-:Y:S02]  /*5a10*/  FMNMX.FTZ R12, R20, R179, !PT ;  /* 0x000000b3140c7209 */ /* 0x000fe40007810000 */
[----:B------:R-:W-:-:S02]  /*5a20*/  FSEL R180, R180, RZ, P4 ;  /* 0x000000ffb4b47208 */ /* 0x000fc40002000000 */
[----:B------:R-:W-:Y:S02]  /*5a30*/  FMNMX.FTZ R179, R21, R12, !PT ;  /* 0x0000000c15b37209 */ /* 0x000fe40007810000 */
[----:B------:R-:W-:Y:S01]  /*5a40*/  ISETP.GT.AND P2, PT, R178, 0x39, P2 ;  /* 0x00000039b200780c */ /* 0x000fe20001744270 */
[--C-:B------:R-:W-:Y:S01]  /*5a50*/  FFMA.FTZ R178, R176, UR14, -R180.reuse ;  /* 0x0000000eb0b27c23 */ /* 0x100fe200080108b4 */
[----:B------:R-:W-:Y:S01]  /*5a60*/  FMNMX.FTZ R12, R152, R179, !PT ;  /* 0x000000b3980c7209 */ /* 0x000fe20007810000 */
[--C-:B------:R-:W-:Y:S01]  /*5a70*/  FFMA.FTZ R179, R188, UR14, -R180.reuse ;  /* 0x0000000ebcb37c23 */ /* 0x100fe200080108b4 */
[----:B------:R-:W-:Y:S01]  /*5a80*/  ISETP.LT.OR P3, PT, R177, 0x39, P3 ;  /* 0x00000039b100780c */ /* 0x000fe20001f61670 */
[--C-:B------:R-:W-:Y:S01]  /*5a90*/  FFMA.FTZ R189, R189, UR14, -R180.reuse ;  /* 0x0000000ebdbd7c23 */ /* 0x100fe200080108b4 */
[----:B------:R-:W-:Y:S01]  /*5aa0*/  FMNMX.FTZ R181, R153, R12, !PT ;  /* 0x0000000c99b57209 */ /* 0x000fe20007810000 */
[--C-:B------:R-:W-:Y:S01]  /*5ab0*/  FFMA.FTZ R173, R173, UR14, -R180.reuse ;  /* 0x0000000eadad7c23 */ /* 0x100fe200080108b4 */
[----:B------:R-:W-:Y:S01]  /*5ac0*/  FSEL R163, R163, -INF , !P6 ;  /* 0xff800000a3a37808 */ /* 0x000fe20007000000 */
        /* <DEDUP_REMOVED lines=20> */
[----:B------:R1:W-:Y:S01]  /*5c10*/  MUFU.EX2 R170, R178 ;  /* 0x000000b200aa7308 */ /* 0x0003e20000000800 */
[----:B------:R-:W-:-:S04]  /*5c20*/  FMNMX.FTZ R177, R163, R176, !PT ;  /* 0x000000b0a3b17209 */ /* 0x000fc80007810000 */
[----:B------:R-:W-:-:S03]  /*5c30*/  FMNMX.FTZ R176, R166, R177, !PT ;  /* 0x000000b1a6b07209 */ /* 0x000fc60007810000 */
[----:B------:R-:W-:Y:S01]  /*5c40*/  MUFU.EX2 R179, R179 ;  /* 0x000000b300b37308 */ /* 0x000fe20000000800 */
[----:B------:R-:W-:Y:S02]  /*5c50*/  FMNMX.FTZ R176, R169, R176, !PT ;  /* 0x000000b0a9b07209 */ /* 0x000fe40007810000 */
[----:B-1----:R-:W-:-:S03]  /*5c60*/  FSEL R178, R10, RZ, P4 ;  /* 0x000000ff0ab27208 */ /* 0x002fc60002000000 */
[----:B------:R-:W1:Y:S02]  /*5c70*/  SHFL.BFLY PT, R177, R176, 0x2, 0x1f ;  /* 0x0c401f00b0b17f89 */ /* 0x000e6400000e0000 */
[----:B------:R-:W-:-:S01]  /*5c80*/  FADD.FTZ R178, -R178, R7 ;  /* 0x00000007b2b27221 */ /* 0x000fc20000010100 */
[----:B------:R-:W-:Y:S03]  /*5c90*/  MUFU.EX2 R12, R189 ;  /* 0x000000bd000c7308 */ /* 0x000fe60000000800 */
[----:B------:R-:W-:-:S05]  /*5ca0*/  FMUL.FTZ R178, R178, UR14 ;  /* 0x0000000eb2b27c20 */ /* 0x000fca0008410000 */
[----:B------:R-:W-:Y:S08]  /*5cb0*/  MUFU.EX2 R173, R173 ;  /* 0x000000ad00ad7308 */ /* 0x000ff00000000800 */
[----:B------:R-:W2:Y:S01]  /*5cc0*/  MUFU.EX2 R178, R178 ;  /* 0x000000b200b27308 */ /* 0x000ea20000000800 */
[----:B-1----:R-:W-:-:S07]  /*5cd0*/  FMNMX.FTZ R177, R176, R177, !PT ;  /* 0x000000b1b0b17209 */ /* 0x002fce0007810000 */
[----:B------:R-:W1:Y:S01]  /*5ce0*/  MUFU.EX2 R160, R160 ;  /* 0x000000a000a07308 */ /* 0x000e620000000800 */
[----:B------:R-:W3:Y:S07]  /*5cf0*/  SHFL.BFLY PT, R176, R177, 0x1, 0x1f ;  /* 0x0c201f00b1b07f89 */ /* 0x000eee00000e0000 */
[----:B------:R-:W4:Y:S08]  /*5d00*/  MUFU.EX2 R161, R161 ;  /* 0x000000a100a17308 */ /* 0x000f300000000800 */
[----:B------:R-:W-:Y:S08]  /*5d10*/  MUFU.EX2 R164, R164 ;  /* 0x000000a400a47308 */ /* 0x000ff00000000800 */
[----:B------:R-:W-:Y:S01]  /*5d20*/  MUFU.EX2 R165, R165 ;  /* 0x000000a500a57308 */ /* 0x000fe20000000800 */
[----:B---3--:R-:W-:Y:S01]  /*5d30*/  FMNMX.FTZ R155, R177, R176, !PT ;  /* 0x000000b0b19b7209 */ /* 0x008fe20007810000 */
[----:B------:R-:W-:-:S03]  /*5d40*/  IMAD.U32 R176, RZ, RZ, UR14 ;  /* 0x0000000effb07e24 */ /* 0x000fc6000f8e00ff */
[C---:B------:R-:W-:Y:S01]  /*5d50*/  FSETP.NEU.FTZ.AND P2, PT, R155.reuse, -INF , PT ;  /* 0xff8000009b00780b */ /* 0x040fe20003f5d000 */
[----:B------:R-:W-:-:S02]  /*5d60*/  FFMA.FTZ R176, R155, R176, -8 ;  /* 0xc10000009bb07423 */ /* 0x000fc400000100b0 */
[----:B------:R-:W-:Y:S03]  /*5d70*/  MUFU.EX2 R167, R167 ;  /* 0x000000a700a77308 */ /* 0x000fe60000000800 */
[----:B------:R-:W-:-:S05]  /*5d80*/  FSEL R176, R176, RZ, P2 ;  /* 0x000000ffb0b07208 */ /* 0x000fca0001000000 */
[----:B------:R-:W-:Y:S01]  /*5d90*/  MUFU.EX2 R168, R168 ;  /* 0x000000a800a87308 */ /* 0x000fe20000000800 */
[----:B------:R-:W-:-:S01]  /*5da0*/  FFMA.FTZ R180, R11, UR14, -R176 ;  /* 0x0000000e0bb47c23 */ /* 0x000fc200080108b0 */
[--C-:B------:R-:W-:Y:S01]  /*5db0*/  FFMA.FTZ R11, R13, UR14, -R176.reuse ;  /* 0x0000000e0d0b7c23 */ /* 0x100fe200080108b0 */
[----:B------:R-:W-:-:S01]  /*5dc0*/  FFMA.FTZ R13, R15, UR14, -R176 ;  /* 0x0000000e0f0d7c23 */ /* 0x000fc200080108b0 */
[--C-:B------:R-:W-:Y:S01]  /*5dd0*/  FFMA.FTZ R15, R20, UR14, -R176.reuse ;  /* 0x0000000e140f7c23 */ /* 0x100fe200080108b0 */
[----:B------:R-:W-:-:S01]  /*5de0*/  FFMA.FTZ R20, R21, UR14, -R176 ;  /* 0x0000000e15147c23 */ /* 0x000fc200080108b0 */
[----:B------:R-:W-:Y:S01]  /*5df0*/  FSEL R21, R155, RZ, P2 ;  /* 0x000000ff9b157208 */ /* 0x000fe20001000000 */
[----:B------:R-:W-:-:S01]  /*5e00*/  FFMA.FTZ R14, R14, UR14, -R176 ;  /* 0x0000000e0e0e7c23 */ /* 0x000fc200080108b0 */
[----:B------:R-:W-:Y:S01]  /*5e10*/  MUFU.EX2 R180, R180 ;  /* 0x000000b400b47308 */ /* 0x000fe20000000800 */
[----:B------:R-:W-:-:S01]  /*5e20*/  FFMA.FTZ R177, R153, UR14, -R176 ;  /* 0x0000000e99b17c23 */ /* 0x000fc200080108b0 */
[----:B------:R-:W-:Y:S01]  /*5e30*/  FFMA.FTZ R153, R157, UR14, -R176 ;  /* 0x0000000e9d997c23 */ /* 0x000fe200080108b0 */
[----:B------:R-:W-:-:S01]  /*5e40*/  FADD.FTZ R21, -R21, R8 ;  /* 0x0000000815157221 */ /* 0x000fc20000010100 */
[----:B--2---:R-:W-:Y:S01]  /*5e50*/  FFMA.FTZ R157, R178, R4, R179 ;  /* 0x00000004b29d7223 */ /* 0x004fe200000100b3 */
[----:B------:R-:W-:-:S01]  /*5e60*/  FFMA.FTZ R152, R152, UR14, -R176 ;  /* 0x0000000e98987c23 */ /* 0x000fc200080108b0 */
[----:B------:R-:W-:Y:S01]  /*5e70*/  FFMA.FTZ R8, R156, UR14, -R176 ;  /* 0x0000000e9c087c23 */ /* 0x000fe200080108b0 */
[----:B------:R-:W-:Y:S01]  /*5e80*/  FMUL.FTZ R21, R21, UR14 ;  /* 0x0000000e15157c20 */ /* 0x000fe20008410000 */
[----:B------:R-:W-:Y:S01]  /*5e90*/  MUFU.EX2 R11, R11 ;  /* 0x0000000b000b7308 */ /* 0x000fe20000000800 */
[----:B------:R-:W-:-:S01]  /*5ea0*/  FADD.FTZ R157, R12, R157 ;  /* 0x0000009d0c9d7221 */ /* 0x000fc20000010000 */
        /* <DEDUP_REMOVED lines=8> */
[----:B------:R-:W-:-:S03]  /*5f30*/  FFMA.FTZ R169, R169, UR14, -R176 ;  /* 0x0000000ea9a97c23 */ /* 0x000fc600080108b0 */
[----:B-1----:R-:W-:-:S03]  /*5f40*/  FADD.FTZ R156, R160, R157 ;  /* 0x0000009da09c7221 */ /* 0x002fc60000010000 */
[----:B------:R-:W1:Y:S01]  /*5f50*/  MUFU.EX2 R13, R13 ;  /* 0x0000000d000d7308 */ /* 0x000e620000000800 */
[----:B----4-:R-:W-:-:S07]  /*5f60*/  FADD.FTZ R157, R161, R156 ;  /* 0x0000009ca19d7221 */ /* 0x010fce0000010000 */
[----:B------:R-:W3:Y:S01]  /*5f70*/  MUFU.EX2 R14, R14 ;  /* 0x0000000e000e7308 */ /* 0x000ee20000000800 */
[----:B--2---:R-:W-:-:S04]  /*5f80*/  FFMA.FTZ R4, R21, R5, R180 ;  /* 0x0000000515047223 */ /* 0x004fc800000100b4 */
[----:B------:R-:W-:-:S03]  /*5f90*/  FADD.FTZ R4, R11, R4 ;  /* 0x000000040b047221 */ /* 0x000fc60000010000 */
[----:B------:R-:W2:Y:S01]  /*5fa0*/  MUFU.EX2 R15, R15 ;  /* 0x0000000f000f7308 */ /* 0x000ea20000000800 */
[----:B-1----:R-:W-:-:S07]  /*5fb0*/  FADD.FTZ R5, R13, R4 ;  /* 0x000000040d057221 */ /* 0x002fce0000010000 */
[----:B------:R-:W1:Y:S01]  /*5fc0*/  MUFU.EX2 R20, R20 ;  /* 0x0000001400147308 */ /* 0x000e620000000800 */
[----:B---3--:R-:W-:-:S07]  /*5fd0*/  FADD.FTZ R4, R14, R5 ;  /* 0x000000050e047221 */ /* 0x008fce0000010000 */
[----:B------:R-:W3:Y:S01]  /*5fe0*/  MUFU.EX2 R152, R152 ;  /* 0x0000009800987308 */ /* 0x000ee20000000800 */
[----:B--2---:R-:W-:-:S01]  /*5ff0*/  FADD.FTZ R5, R15, R4 ;  /* 0x000000040f057221 */ /* 0x004fc20000010000 */
[----:B------:R-:W-:-:S04]  /*6000*/  FADD.FTZ R4, R164, R157 ;  /* 0x0000009da4047221 */ /* 0x000fc80000010000 */
[----:B------:R-:W-:Y:S02]  /*6010*/  FADD.FTZ R4, R165, R4 ;  /* 0x00000004a5047221 */ /* 0x000fe40000010000 */
[----:B------:R-:W2:Y:S01]  /*6020*/  MUFU.EX2 R177, R177 ;  /* 0x000000b100b17308 */ /* 0x000ea20000000800 */
[----:B-1----:R-:W-:-:S01]  /*6030*/  FADD.FTZ R5, R20, R5 ;  /* 0x0000000514057221 */ /* 0x002fc20000010000 */
[----:B------:R-:W-:-:S04]  /*6040*/  FADD.FTZ R157, R167, R4 ;  /* 0x00000004a79d7221 */ /* 0x000fc80000010000 */
[----:B------:R-:W-:Y:S02]  /*6050*/  FADD.FTZ R157, R168, R157 ;  /* 0x0000009da89d7221 */ /* 0x000fe40000010000 */
[----:B------:R-:W1:Y:S01]  /*6060*/  MUFU.EX2 R8, R8 ;  /* 0x0000000800087308 */ /* 0x000e620000000800 */
[----:B---3--:R-:W-:-:S07]  /*6070*/  FADD.FTZ R156, R152, R5 ;  /* 0x00000005989c7221 */ /* 0x008fce0000010000 */
[----:B------:R-:W3:Y:S01]  /*6080*/  MUFU.EX2 R153, R153 ;  /* 0x0000009900997308 */ /* 0x000ee20000000800 */
[----:B--2---:R-:W-:-:S07]  /*6090*/  FADD.FTZ R5, R177, R156 ;  /* 0x0000009cb1057221 */ /* 0x004fce0000010000 */
[----:B------:R-:W2:Y:S01]  /*60a0*/  MUFU.EX2 R154, R154 ;  /* 0x0000009a009a7308 */ /* 0x000ea20000000800 */
[----:B-1----:R-:W-:-:S07]  /*60b0*/  FADD.FTZ R4, R8, R5 ;  /* 0x0000000508047221 */ /* 0x002fce0000010000 */
[----:B------:R-:W-:Y:S01]  /*60c0*/  MUFU.EX2 R7, R181 ;  /* 0x000000b500077308 */ /* 0x000fe20000000800 */
[----:B---3--:R-:W-:-:S07]  /*60d0*/  FADD.FTZ R4, R153, R4 ;  /* 0x0000000499047221 */ /* 0x008fce0000010000 */
[----:B------:R-:W1:Y:S01]  /*60e0*/  MUFU.EX2 R181, R158 ;  /* 0x0000009e00b57308 */ /* 0x000e620000000800 */
[----:B--2---:R-:W-:-:S07]  /*60f0*/  FADD.FTZ R156, R154, R157 ;  /* 0x0000009d9a9c7221 */ /* 0x004fce0000010000 */
[----:B------:R-:W2:Y:S08]  /*6100*/  MUFU.EX2 R171, R171 ;  /* 0x000000ab00ab7308 */ /* 0x000eb00000000800 */
        /* <DEDUP_REMOVED lines=15> */
[----:B--2---:R-:W-:-:S01]  /*6200*/  FADD.FTZ R156, R172, R5 ;  /* 0x00000005ac9c7221 */ /* 0x004fc20000010000 */
[----:B---3--:R-:W-:-:S03]  /*6210*/  FADD.FTZ R5, R183, R4 ;  /* 0x00000004b7057221 */ /* 0x008fc60000010000 */
[----:B------:R-:W-:Y:S01]  /*6220*/  FADD.FTZ R4, R7, R156 ;  /* 0x0000009c07047221 */ /* 0x000fe20000010000 */
[----:B-1----:R-:W-:-:S01]  /*6230*/  FADD.FTZ R5, R158, R5 ;  /* 0x000000059e057221 */ /* 0x002fc20000010000 */
[----:B------:R-:W-:Y:S06]  /*6240*/  @!P0 BRA `(.L_x_808) ;  /* 0x0000000000048947 */ /* 0x000fec0003800000 */
[----:B------:R-:W-:Y:S01]  /*6250*/  BPT.TRAP 0x1 ;  /* 0x000000040000795c */ /* 0x000fe20000300000 */
.L_x_808:
[----:B------:R-:W-:Y:S01]  /*6260*/  ULEA UR10, UR37, UR38, 0x3 ;  /* 0x00000026250a7291 */ /* 0x000fe2000f8e183f */
[----:B------:R-:W-:Y:S01]  /*6270*/  ISETP.GT.AND P2, PT, R6, UR7, PT ;  /* 0x0000000706007c0c */ /* 0x000fe2000bf44270 */
[----:B------:R-:W-:Y:S01]  /*6280*/  UMOV UR36, UR6 ;  /* 0x0000000600247c82 */ /* 0x000fe20008000000 */
[----:B------:R-:W-:Y:S01]  /*6290*/  F2FP.SATFINITE.E4M3.F32.PACK_AB_MERGE_C R13, R14, R13, RZ ;  /* 0x0000000d0e0d723e */ /* 0x000fe200048070ff */
[----:B------:R-:W-:Y:S01]  /*62a0*/  UIADD3 UR10, UR10, 0x28460, URZ ;  /* 0x000284600a0a7890 */ /* 0x000fe2000fffe03f */
[----:B------:R-:W-:Y:S01]  /*62b0*/  F2FP.SATFINITE.E4M3.F32.PACK_AB_MERGE_C R14, R159, R181, RZ ;  /* 0x000000b59f0e723e */ /* 0x000fe200048070ff */
[----:B------:R-:W-:Y:S01]  /*62c0*/  UMOV UR37, UR5 ;  /* 0x0000000500257c82 */ /* 0x000fe20008000000 */
[----:B------:R-:W-:Y:S01]  /*62d0*/  F2FP.SATFINITE.E4M3.F32.PACK_AB_MERGE_C R7, R7, R172, RZ ;  /* 0x000000ac0707723e */ /* 0x000fe200048070ff */
[----:B------:R-:W-:Y:S01]  /*62e0*/  UPRMT UR10, UR46, 0x654, UR10 ;  /* 0x000006542e0a7896 */ /* 0x000fe2000800000a */
[----:B------:R-:W-:Y:S01]  /*62f0*/  F2FP.SATFINITE.E4M3.F32.PACK_AB_MERGE_C R170, R173, R170, RZ ;  /* 0x000000aaadaa723e */ /* 0x000fe200048070ff */
[----:B------:R-:W-:Y:S01]  /*6300*/  FMUL.FTZ R24, R24, R178 ;  /* 0x000000b218187220 */ /* 0x000fe20000410000 */
[----:B------:R-:W-:Y:S01]  /*6310*/  F2FP.SATFINITE.E4M3.F32.PACK_AB_MERGE_C R164, R165, R164, RZ ;  /* 0x000000a4a5a4723e */ /* 0x000fe200048070ff */
[----:B------:R-:W-:Y:S01]  /*6320*/  FMUL.FTZ R25, R25, R178 ;  /* 0x000000b219197220 */ /* 0x000fe20000410000 */
[----:B------:R-:W-:Y:S01]  /*6330*/  F2FP.SATFINITE.E4M3.F32.PACK_AB_MERGE_C R152, R177, R152, RZ ;  /* 0x00000098b198723e */ /* 0x000fe200048070ff */
[----:B------:R-:W-:Y:S01]  /*6340*/  FMUL.FTZ R28, R28, R178 ;  /* 0x000000b21c1c7220 */ /* 0x000fe20000410000 */
[----:B------:R-:W-:Y:S01]  /*6350*/  F2FP.SATFINITE.E4M3.F32.PACK_AB_MERGE_C R154, R171, R154, RZ ;  /* 0x0000009aab9a723e */ /* 0x000fe200048070ff */
[----:B------:R-:W-:Y:S01]  /*6360*/  FMUL.FTZ R29, R29, R178 ;  /* 0x000000b21d1d7220 */ /* 0x000fe20000410000 */
[----:B------:R-:W-:Y:S01]  /*6370*/  F2FP.SATFINITE.E4M3.F32.PACK_AB_MERGE_C R156, R158, R183, RZ ;  /* 0x000000b79e9c723e */ /* 0x000fe200048070ff */
[----:B------:R-:W-:Y:S01]  /*6380*/  SYNCS.ARRIVE.TRANS64.RED.A1T0 RZ, [UR10], RZ ;  /* 0x000000ffffff79a7 */ /* 0x000fe2000810040a */
[----:B------:R-:W-:Y:S01]  /*6390*/  F2FP.SATFINITE.E4M3.F32.PACK_AB_MERGE_C R185, R153, R8, R14 ;  /* 0x0000000899b9723e */ /* 0x000fe2000480700e */
[----:B------:R-:W-:Y:S01]  /*63a0*/  FMUL.FTZ R32, R32, R178 ;  /* 0x000000b220207220 */ /* 0x000fe20000410000 */
[----:B------:R-:W-:Y:S01]  /*63b0*/  F2FP.SATFINITE.E4M3.F32.PACK_AB_MERGE_C R186, R175, R174, R7 ;  /* 0x000000aeafba723e */ /* 0x000fe20004807007 */
[-C--:B------:R-:W-:Y:S01]  /*63c0*/  FMUL.FTZ R33, R33, R178.reuse ;  /* 0x000000b221217220 */ /* 0x080fe20000410000 */
[----:B------:R-:W-:Y:S01]  /*63d0*/  F2FP.SATFINITE.E4M3.F32.PACK_AB_MERGE_C R188, R12, R179, R170 ;  /* 0x000000b30cbc723e */ /* 0x000fe200048070aa */
[----:B------:R-:W-:Y:S01]  /*63e0*/  FMUL.FTZ R36, R36, R178 ;  /* 0x000000b224247220 */ /* 0x000fe20000410000 */
[----:B------:R-:W-:Y:S01]  /*63f0*/  F2FP.SATFINITE.E4M3.F32.PACK_AB_MERGE_C R189, R11, R180, R13 ;  /* 0x000000b40bbd723e */ /* 0x000fe2000480700d */
[----:B------:R-:W-:Y:S01]  /*6400*/  FMUL.FTZ R37, R37, R178 ;  /* 0x000000b225257220 */ /* 0x000fe20000410000 */
[----:B------:R-:W-:Y:S01]  /*6410*/  F2FP.SATFINITE.E4M3.F32.PACK_AB_MERGE_C R190, R161, R160, R164 ;  /* 0x000000a0a1be723e */ /* 0x000fe200048070a4 */
[-C--:B------:R-:W-:Y:S01]  /*6420*/  FMUL.FTZ R40, R40, R178.reuse ;  /* 0x000000b228287220 */ /* 0x080fe20000410000 */
[----:B------:R-:W-:Y:S01]  /*6430*/  F2FP.SATFINITE.E4M3.F32.PACK_AB_MERGE_C R191, R20, R15, R152 ;  /* 0x0000000f14bf723e */ /* 0x000fe20004807098 */
[-C--:B------:R-:W-:Y:S01]  /*6440*/  FMUL.FTZ R41, R41, R178.reuse ;  /* 0x000000b229297220 */ /* 0x080fe20000410000 */
[----:B------:R-:W-:Y:S01]  /*6450*/  F2FP.SATFINITE.E4M3.F32.PACK_AB_MERGE_C R184, R168, R167, R154 ;  /* 0x000000a7a8b8723e */ /* 0x000fe2000480709a */
[-C--:B------:R-:W-:Y:S01]  /*6460*/  FMUL.FTZ R44, R44, R178.reuse ;  /* 0x000000b22c2c7220 */ /* 0x080fe20000410000 */
[----:B------:R-:W-:Y:S01]  /*6470*/  F2FP.SATFINITE.E4M3.F32.PACK_AB_MERGE_C R187, R163, R187, R156 ;  /* 0x000000bba3bb723e */ /* 0x000fe2000480709c */
        /* <DEDUP_REMOVED lines=53> */
[----:B------:R-:W-:-:S02]  /*67d0*/  VIADD R6, R6, 0xffffffff ;  /* 0xffffffff06067836 */ /* 0x000fc40000000000 */
        /* <DEDUP_REMOVED lines=64> */
[----:B------:R-:W-:-:S02]  /*6be0*/  IMAD.MOV.U32 R8, RZ, RZ, R155 ;  /* 0x000000ffff087224 */ /* 0x000fc400078e009b */
[----:B------:R-:W-:Y:S01]  /*6bf0*/  IMAD.MOV.U32 R7, RZ, RZ, R10 ;  /* 0x000000ffff077224 */ /* 0x000fe200078e000a */
[----:B------:R-:W-:Y:S06]  /*6c00*/  @P2 BRA `(.L_x_809) ;  /* 0xffffffd8002c2947 */ /* 0x000fec000383ffff */
[----:B------:R-:W-:Y:S01]  /*6c10*/  IMAD.MOV.U32 R8, RZ, RZ, R155 ;  /* 0x000000ffff087224 */ /* 0x000fe200078e009b */
[----:B------:R-:W-:Y:S01]  /*6c20*/  UMOV UR37, UR5 ;  /* 0x0000000500257c82 */ /* 0x000fe20008000000 */
[----:B------:R-:W-:Y:S01]  /*6c30*/  IMAD.MOV.U32 R7, RZ, RZ, R10 ;  /* 0x000000ffff077224 */ /* 0x000fe200078e000a */
[----:B------:R-:W-:-:S06]  /*6c40*/  UMOV UR36, UR6 ;  /* 0x0000000600247c82 */ /* 0x000fcc0008000000 */
.L_x_791:
[----:B------:R-:W1:Y:S01]  /*6c50*/  LDC R11, c[0x0][0x9e4] ;  /* 0x00027900ff0b7b82 */ /* 0x000e620000000800 */
[----:B------:R-:W-:Y:S02]  /*6c60*/  ULDC UR5, c[0x0][0x9dc] ;  /* 0x0002770000057ab9 */ /* 0x000fe40000000800 */
[----:B------:R-:W-:-:S05]  /*6c70*/  VIADD R9, R198, -UR5 ;  /* 0x80000005c6097c36 */ /* 0x000fca0008000000 */
[----:B------:R-:W-:Y:S02]  /*6c80*/  R2UR UR5, R9 ;  /* 0x00000000090572ca */ /* 0x000fe400000e0000 */
[----:B-1----:R-:W-:-:S13]  /*6c90*/  ISETP.GE.AND P6, PT, R11, 0x1, PT ;  /* 0x000000010b00780c */ /* 0x002fda0003fc6270 */
[----:B------:R-:W-:Y:S05]  /*6ca0*/  @!P6 BRA `(.L_x_810) ;  /* 0x000000000044e947 */ /* 0x000fea0003800000 */
        /* <DEDUP_REMOVED lines=9> */
.L_x_811:
[----:B------:R-:W-:-:S13]  /*6d40*/  ISETP.NE.AND P2, PT, R11, 0x1, PT ;  /* 0x000000010b00780c */ /* 0x000fda0003f45270 */
[----:B------:R-:W1:Y:S02]  /*6d50*/  @P2 LDC.64 R12, c[0x0][0x9e8] ;  /* 0x00027a00ff0c2b82 */ /* 0x000e640000000a00 */
[----:B-1----:R-:W-:-:S05]  /*6d60*/  @P2 IMAD.HI.U32 R10, R198, R12, RZ ;  /* 0x0000000cc60a2227 */ /* 0x002fca00078e00ff */
[----:B------:R-:W-:-:S07]  /*6d70*/  @P2 SHF.R.U32.HI R198, RZ, R13, R10 ;  /* 0x0000000dffc62219 */ /* 0x000fce000001160a */
.L_x_812:
[----:B------:R-:W-:-:S05]  /*6d80*/  IMAD R198, R198, R11, RZ ;  /* 0x0000000bc6c67224 */ /* 0x000fca00078e02ff */
[----:B------:R-:W-:-:S13]  /*6d90*/  R2UR UR6, R198 ;  /* 0x00000000c60672ca */ /* 0x000fda00000e0000 */
[----:B------:R-:W-:-:S04]  /*6da0*/  UISETP.LT.AND UP0, UPT, UR5, UR6, UPT ;  /* 0x000000060500728c */ /* 0x000fc8000bf01270 */
[----:B------:R-:W-:-:S12]  /*6db0*/  USEL UR5, UR5, UR6, !UP0 ;  /* 0x0000000605057287 */ /* 0x000fd8000c000000 */
.L_x_810:
[----:B------:R-:W-:-:S04]  /*6dc0*/  UIADD3 UR5, UR5, 0x3f, URZ ;  /* 0x0000003f05057890 */ /* 0x000fc8000fffe03f */
[----:B------:R-:W-:-:S04]  /*6dd0*/  USHF.R.S32.HI UR6, URZ, 0x1f, UR5 ;  /* 0x0000001f3f067899 */ /* 0x000fc80008011405 */
[----:B------:R-:W-:-:S04]  /*6de0*/  ULEA.HI UR6, UR6, UR5, URZ, 0x6 ;  /* 0x0000000506067291 */ /* 0x000fc8000f8f303f */
[----:B------:R-:W-:-:S04]  /*6df0*/  USHF.R.S32.HI UR6, URZ, 0x6, UR6 ;  /* 0x000000063f067899 */ /* 0x000fc80008011406 */
[----:B------:R-:W-:-:S04]  /*6e00*/  UISETP.LT.AND UP0, UPT, UR41, UR6, UPT ;  /* 0x000000062900728c */ /* 0x000fc8000bf01270 */
[----:B------:R-:W-:-:S06]  /*6e10*/  USEL UR7, UR41, UR6, !UP0 ;  /* 0x0000000629077287 */ /* 0x000fcc000c000000 */
[----:B------:R-:W-:-:S13]  /*6e20*/  ISETP.GE.AND P2, PT, R6, UR7, PT ;  /* 0x0000000706007c0c */ /* 0x000fda000bf46270 */
[----:B------:R-:W-:Y:S05]  /*6e30*/  @!P2 BRA `(.L_x_813) ;  /* 0x0000001c006ca947 */ /* 0x000fea0003800000 */
[----:B------:R-:W-:Y:S01]  /*6e40*/  IMAD.MOV.U32 R15, RZ, RZ, R8 ;  /* 0x000000ffff0f7224 */ /* 0x000fe200078e0008 */
[----:B------:R-:W-:Y:S01]  /*6e50*/  UMOV UR5, UR36 ;  /* 0x0000002400057c82 */ /* 0x000fe20008000000 */
[----:B------:R-:W-:Y:S01]  /*6e60*/  IMAD.MOV.U32 R20, RZ, RZ, R7 ;  /* 0x000000ffff147224 */ /* 0x000fe200078e0007 */
[----:B------:R-:W-:-:S06]  /*6e70*/  ULDC UR40, c[0x0][0x988] ;  /* 0x0002620000287ab9 */ /* 0x000fcc0000000800 */
.L_x_823:
[----:B------:R-:W-:Y:S01]  /*6e80*/  ISETP.NE.AND P3, PT, RZ, UR39, PT ;  /* 0x00000027ff007c0c */ /* 0x000fe2000bf65270 */
[----:B------:R-:W-:-:S04]  /*6e90*/  UISETP.NE.AND UP0, UPT, UR37, 0x1, UPT ;  /* 0x000000012500788c */ /* 0x000fc8000bf05270 */
[----:B------:R-:W-:-:S04]  /*6ea0*/  USEL UR36, URZ, 0x1, UP0 ;  /* 0x000000013f247887 */ /* 0x000fc80008000000 */
[----:B------:R-:W-:-:S04]  /*6eb0*/  ULOP3.LUT UR36, UR5, UR36, URZ, 0x3c, !UPT ;  /* 0x0000002405247292 */ /* 0x000fc8000f8e3c3f */
[----:B------:R-:W-:Y:S08]  /*6ec0*/  @P3 BRA `(.L_x_814) ;  /* 0x0000000000383947 */ /* 0x000ff00003800000 */
[----:B------:R-:W-:Y:S05]  /*6ed0*/  @!P0 BRA `(.L_x_815) ;  /* 0x0000000000048947 */ /* 0x000fea0003800000 */
[----:B------:R-:W-:Y:S01]  /*6ee0*/  BPT.TRAP 0x1 ;  /* 0x000000040000795c */ /* 0x000fe20000300000 */
.L_x_815:
        /* <DEDUP_REMOVED lines=9> */
.L_x_816:
[----:B--2---:R-:W-:Y:S05]  /*6f80*/  @P2 BRA `(.L_x_814) ;  /* 0x0000000000082947 */ /* 0x004fea0003800000 */
[----:B------:R-:W2:Y:S02]  /*6f90*/  SYNCS.PHASECHK.TRANS64.TRYWAIT P2, [UR6+0x28430], R7 ;  /* 0x02843007ff0075a7 */ /* 0x000ea40008040146 */
[----:B--2---:R-:W-:Y:S05]  /*6fa0*/  @!P2 BRA `(.L_x_817) ;  /* 0x000000b4002ca947 */ /* 0x004fea0003800000 */
.L_x_814:
[----:B--2---:R-:W2:Y:S01]  /*6fb0*/  S2R R8, SR_TID.X ;  /* 0x0000000000087919 */ /* 0x004ea20000002100 */
[----:B------:R-:W-:Y:S01]  /*6fc0*/  UIADD3 UR6, UR37, 0x1, URZ ;  /* 0x0000000125067890 */ /* 0x000fe2000fffe03f */
[----:B------:R-:W-:Y:S01]  /*6fd0*/  UMOV UR51, 0x40000040 ;  /* 0x4000004000337882 */ /* 0x000fe20000000000 */
[----:B------:R-:W-:Y:S02]  /*6fe0*/  UMOV UR11, 0x40000040 ;  /* 0x40000040000b7882 */ /* 0x000fe40000000000 */
[----:B------:R-:W-:Y:S01]  /*6ff0*/  UISETP.NE.AND UP0, UPT, UR6, 0x2, UPT ;  /* 0x000000020600788c */ /* 0x000fe2000bf05270 */
[----:B------:R-:W-:Y:S01]  /*7000*/  UMOV UR15, 0x40000040 ;  /* 0x40000040000f7882 */ /* 0x000fe20000000000 */
[----:B------:R-:W-:Y:S02]  /*7010*/  UMOV UR19, 0x40000040 ;  /* 0x4000004000137882 */ /* 0x000fe40000000000 */
[----:B------:R-:W-:Y:S01]  /*7020*/  USEL UR6, UR6, URZ, UP0 ;  /* 0x0000003f06067287 */ /* 0x000fe20008000000 */
[----:B------:R-:W-:Y:S01]  /*7030*/  UMOV UR23, 0x40000040 ;  /* 0x4000004000177882 */ /* 0x000fe20000000000 */
[----:B------:R-:W-:-:S02]  /*7040*/  UMOV UR27, 0x40000040 ;  /* 0x40000040001b7882 */ /* 0x000fc40000000000 */
[----:B------:R-:W-:Y:S01]  /*7050*/  ULEA UR34, UR6, UR4, 0xa ;  /* 0x0000000406227291 */ /* 0x000fe2000f8e503f */
[----:B------:R-:W-:Y:S01]  /*7060*/  UMOV UR31, 0x40000040 ;  /* 0x40000040001f7882 */ /* 0x000fe20000000000 */
[----:B------:R-:W-:Y:S02]  /*7070*/  UMOV UR35, 0x40000040 ;  /* 0x4000004000237882 */ /* 0x000fe40000000000 */
[----:B------:R-:W-:Y:S02]  /*7080*/  UIADD3 UR10, UR34, 0x2, URZ ;  /* 0x00000002220a7890 */ /* 0x000fe4000fffe03f */
[----:B------:R-:W-:Y:S02]  /*7090*/  UIADD3 UR14, UR34, 0x4, URZ ;  /* 0x00000004220e7890 */ /* 0x000fe4000fffe03f */
[----:B------:R-:W-:Y:S01]  /*70a0*/  UMOV UR50, UR34 ;  /* 0x0000002200327c82 */ /* 0x000fe20008000000 */
[----:B------:R-:W-:Y:S02]  /*70b0*/  UIADD3 UR18, UR34, 0x6, URZ ;  /* 0x0000000622127890 */ /* 0x000fe4000fffe03f */
[----:B------:R-:W-:-:S02]  /*70c0*/  UIADD3 UR22, UR34, 0x200, URZ ;  /* 0x0000020022167890 */ /* 0x000fc4000fffe03f */
[----:B------:R-:W-:Y:S02]  /*70d0*/  UIADD3 UR26, UR34, 0x202, URZ ;  /* 0x00000202221a7890 */ /* 0x000fe4000fffe03f */
[----:B------:R-:W-:Y:S02]  /*70e0*/  UIADD3 UR30, UR34, 0x204, URZ ;  /* 0x00000204221e7890 */ /* 0x000fe4000fffe03f */
[----:B------:R-:W-:Y:S01]  /*70f0*/  UIADD3 UR34, UR34, 0x206, URZ ;  /* 0x0000020622227890 */ /* 0x000fe2000fffe03f */
        /* <DEDUP_REMOVED lines=30> */
.L_x_819:
[----:B------:R-:W-:Y:S01]  /*72e0*/  ULEA UR10, UR37, UR38, 0x3 ;  /* 0x00000026250a7291 */ /* 0x000fe2000f8e183f */
[----:B------:R-:W-:-:S05]  /*72f0*/  IMAD.U32 R7, RZ, RZ, UR5 ;  /* 0x00000005ff077e24 */ /* 0x000fca000f8e00ff */
[----:B------:R-:W-:-:S04]  /*7300*/  SHF.L.U32 R7, R7, 0x1f, RZ ;  /* 0x0000001f07077819 */ /* 0x000fc800000006ff */
[----:B------:R1:W2:Y:S01]  /*7310*/  SYNCS.PHASECHK.TRANS64.TRYWAIT P2, [UR10+0x28450], R7 ;  /* 0x02845007ff0075a7 */ /* 0x0002a2000804014a */
[----:B------:R-:W-:Y:S05]  /*7320*/  @!P0 BRA `(.L_x_820) ;  /* 0x0000000000048947 */ /* 0x000fea0003800000 */
[----:B------:R-:W-:Y:S01]  /*7330*/  BPT.TRAP 0x1 ;  /* 0x000000040000795c */ /* 0x000fe20000300000 */
.L_x_820:
[----:B--2---:R-:W-:Y:S05]  /*7340*/  @P2 BRA `(.L_x_818) ;  /* 0x0000000000082947 */ /* 0x004fea0003800000 */
[----:B------:R-:W2:Y:S02]  /*7350*/  SYNCS.PHASECHK.TRANS64.TRYWAIT P2, [UR10+0x28450], R7 ;  /* 0x02845007ff0075a7 */ /* 0x000ea4000804014a */
[----:B--2---:R-:W-:Y:S05]  /*7360*/  @!P2 BRA `(.L_x_821) ;  /* 0x000000b00054a947 */ /* 0x004fea0003800000 */
.L_x_818:
[----:B------:R-:W-:Y:S01]  /*7370*/  UIADD3 UR5, UR38, 0x8000, URZ ;  /* 0x0000800026057890 */ /* 0x000fe2000fffe03f */
[----:B------:R-:W-:Y:S01]  /*7380*/  WARPGROUP.ARRIVE ;  /* 0x00000000000079c5 */ /* 0x000fe20000000000 */
[----:B------:R-:W-:Y:S01]  /*7390*/  UMOV UR11, 0x80000020 ;  /* 0x80000020000b7882 */ /* 0x000fe20000000000 */
[C---:B------:R-:W-:Y:S01]  /*73a0*/  FMUL.FTZ R21, R0.reuse, R152 ;  /* 0x0000009800157220 */ /* 0x040fe20000410000 */
[----:B------:R-:W-:Y:S01]  /*73b0*/  USHF.R.U32.HI UR5, URZ, 0x4, UR5 ;  /* 0x000000043f057899 */ /* 0x000fe20008011605 */
[C---:B------:R-:W-:Y:S01]  /*73c0*/  FMUL.FTZ R9, R0.reuse, R154 ;  /* 0x0000009a00097220 */ /* 0x040fe20000410000 */
[C---:B------:R-:W-:Y:S01]  /*73d0*/  FMUL.FTZ R152, R0.reuse, R153 ;  /* 0x0000009900987220 */ /* 0x040fe20000410000 */
        /* <DEDUP_REMOVED lines=10> */
[----:B------:R-:W3:Y:S01]  /*7480*/  MUFU.TANH R9, R9 ;  /* 0x0000000900097308 */ /* 0x000ee20000002400 */
[C---:B------:R-:W-:Y:S01]  /*7490*/  FMUL.FTZ R13, R0.reuse, R162 ;  /* 0x000000a2000d7220 */ /* 0x040fe20000410000 */
[C---:B------:R-:W-:Y:S01]  /*74a0*/  FMUL.FTZ R160, R0.reuse, R161 ;  /* 0x000000a100a07220 */ /* 0x040fe20000410000 */
[C---:B------:R-:W-:Y:S01]  /*74b0*/  FMUL.FTZ R14, R0.reuse, R163 ;  /* 0x000000a3000e7220 */ /* 0x040fe20000410000 */
[C---:B------:R-:W-:Y:S01]  /*74c0*/  FMUL.FTZ R153, R0.reuse, R166 ;  /* 0x000000a600997220 */ /* 0x040fe20000410000 */
[C---:B------:R-:W-:Y:S01]  /*74d0*/  FMUL.FTZ R162, R0.reuse, R164 ;  /* 0x000000a400a27220 */ /* 0x040fe20000410000 */
[C---:B------:R-:W-:Y:S01]  /*74e0*/  FMUL.FTZ R166, R0.reuse, R169 ;  /* 0x000000a900a67220 */ /* 0x040fe20000410000 */
[C---:B------:R-:W-:Y:S01]  /*74f0*/  FMUL.FTZ R169, R0.reuse, R173 ;  /* 0x000000ad00a97220 */ /* 0x040fe20000410000 */
[----:B------:R-:W-:Y:S01]  /*7500*/  QGMMA.64x256x32.F32.E4M3.E4M3 R24, R188, gdesc[UR8], R24, gsb0 ;  /* 0x03e00008bc187df3 */ /* 0x000fe20008000818 */
[----:B------:R-:W4:Y:S01]  /*7510*/  MUFU.TANH R152, R152 ;  /* 0x0000009800987308 */ /* 0x000f220000002400 */
[----:B-12---:R-:W-:Y:S01]  /*7520*/  FMNMX.FTZ R7, R21, R20, !PT ;  /* 0x0000001415077209 */ /* 0x006fe20007810000 */
[C---:B------:R-:W-:Y:S01]  /*7530*/  FMUL.FTZ R164, R0.reuse, R165 ;  /* 0x000000a500a47220 */ /* 0x040fe20000410000 */
[C---:B------:R-:W-:Y:S01]  /*7540*/  FMUL.FTZ R161, R0.reuse, R174 ;  /* 0x000000ae00a17220 */ /* 0x040fe20000410000 */
[C---:B------:R-:W-:Y:S01]  /*7550*/  FMUL.FTZ R154, R0.reuse, R167 ;  /* 0x000000a7009a7220 */ /* 0x040fe20000410000 */
[C---:B------:R-:W-:Y:S01]  /*7560*/  FMUL.FTZ R165, R0.reuse, R168 ;  /* 0x000000a800a57220 */ /* 0x040fe20000410000 */
[C---:B------:R-:W-:Y:S01]  /*7570*/  FMUL.FTZ R157, R0.reuse, R170 ;  /* 0x000000aa009d7220 */ /* 0x040fe20000410000 */
[C---:B------:R-:W-:Y:S01]  /*7580*/  FMUL.FTZ R158, R0.reuse, R171 ;  /* 0x000000ab009e7220 */ /* 0x040fe20000410000 */
[----:B------:R-:W1:Y:S01]  /*7590*/  MUFU.TANH R10, R10 ;  /* 0x0000000a000a7308 */ /* 0x000e620000002400 */
[----:B---3--:R-:W-:Y:S01]  /*75a0*/  FMNMX.FTZ R173, R9, R15, !PT ;  /* 0x0000000f09ad7209 */ /* 0x008fe20007810000 */
[C---:B------:R-:W-:Y:S01]  /*75b0*/  FMUL.FTZ R171, R0.reuse, R176 ;  /* 0x000000b000ab7220 */ /* 0x040fe20000410000 */
[C---:B------:R-:W-:Y:S01]  /*75c0*/  FMUL.FTZ R168, R0.reuse, R172 ;  /* 0x000000ac00a87220 */ /* 0x040fe20000410000 */
[C---:B------:R-:W-:Y:S01]  /*75d0*/  FMUL.FTZ R163, R0.reuse, R175 ;  /* 0x000000af00a37220 */ /* 0x040fe20000410000 */
[C---:B------:R-:W-:Y:S01]  /*75e0*/  FMUL.FTZ R167, R0.reuse, R178 ;  /* 0x000000b200a77220 */ /* 0x040fe20000410000 */
[C---:B------:R-:W-:Y:S01]  /*75f0*/  FMUL.FTZ R172, R0.reuse, R177 ;  /* 0x000000b100ac7220 */ /* 0x040fe20000410000 */
[----:B------:R-:W-:Y:S01]  /*7600*/  FMUL.FTZ R170, R0, R179 ;  /* 0x000000b300aa7220 */ /* 0x000fe20000410000 */
[----:B------:R-:W2:Y:S01]  /*7610*/  MUFU.TANH R155, R155 ;  /* 0x0000009b009b7308 */ /* 0x000ea20000002400 */
[----:B----4-:R-:W-:Y:S01]  /*7620*/  FMNMX.FTZ R8, R152, R7, !PT ;  /* 0x0000000798087209 */ /* 0x010fe20007810000 */
[----:B------:R-:W-:Y:S01]  /*7630*/  UIADD3 UR10, UR10, 0x2, URZ ;  /* 0x000000020a0a7890 */ /* 0x000fe2000fffe03f */
[----:B------:R-:W3:Y:S01]  /*7640*/  S2R R198, SR_TID.X ;  /* 0x0000000000c67919 */ /* 0x000ee20000002100 */
[----:B------:R-:W-:Y:S01]  /*7650*/  UMOV UR11, 0x80000020 ;  /* 0x80000020000b7882 */ /* 0x000fe20000000000 */
[----:B------:R-:W-:-:S03]  /*7660*/  UMOV UR14, UR40 ;  /* 0x00000028000e7c82 */ /* 0x000fc60008000000 */
[----:B------:R-:W4:Y:S01]  /*7670*/  MUFU.TANH R11, R11 ;  /* 0x0000000b000b7308 */ /* 0x000f220000002400 */
[----:B-1----:R-:W-:-:S07]  /*7680*/  FMNMX.FTZ R174, R10, R173, !PT ;  /* 0x000000ad0aae7209 */ /* 0x002fce0007810000 */
[----:B------:R-:W1:Y:S01]  /*7690*/  MUFU.TANH R156, R156 ;  /* 0x0000009c009c7308 */ /* 0x000e620000002400 */
[----:B--2---:R-:W-:-:S07]  /*76a0*/  FMNMX.FTZ R7, R155, R8, !PT ;  /* 0x000000089b077209 */ /* 0x004fce0007810000 */
[----:B------:R-:W2:Y:S01]  /*76b0*/  MUFU.TANH R12, R12 ;  /* 0x0000000c000c7308 */ /* 0x000ea20000002400 */
[----:B----4-:R-:W-:Y:S01]  /*76c0*/  FMNMX.FTZ R173, R11, R174, !PT ;  /* 0x000000ae0bad7209 */ /* 0x010fe20007810000 */
[----:B------:R-:W-:-:S06]  /*76d0*/  FMUL.FTZ R174, R0, R180 ;  /* 0x000000b400ae7220 */ /* 0x000fcc0000410000 */
[----:B------:R-:W4:Y:S01]  /*76e0*/  MUFU.TANH R159, R159 ;  /* 0x0000009f009f7308 */ /* 0x000f220000002400 */
[----:B-1----:R-:W-:Y:S02]  /*76f0*/  FMNMX.FTZ R8, R156, R7, !PT ;  /* 0x000000079c087209 */ /* 0x002fe40007810000 */
[----:B---3--:R-:W-:-:S05]  /*7700*/  SHF.R.U32.HI R198, RZ, 0x7, R198 ;  /* 0x00000007ffc67819 */ /* 0x008fca00000116c6 */
[----:B------:R-:W1:Y:S01]  /*7710*/  MUFU.TANH R13, R13 ;  /* 0x0000000d000d7308 */ /* 0x000e620000002400 */
[----:B--2---:R-:W-:-:S07]  /*7720*/  FMNMX.FTZ R176, R12, R173, !PT ;  /* 0x000000ad0cb07209 */ /* 0x004fce0007810000 */
        /* <DEDUP_REMOVED lines=17> */
[----:B------:R-:W-:Y:S01]  /*7840*/  FMUL.FTZ R173, R0, R182 ;  /* 0x000000b600ad7220 */ /* 0x000fe20000410000 */
[----:B------:R-:W-:-:S05]  /*7850*/  IMAD.U32 R182, RZ, RZ, UR14 ;  /* 0x0000000effb67e24 */ /* 0x000fca000f8e00ff */
        /* <DEDUP_REMOVED lines=28> */
[----:B---3--:R-:W-:Y:S02]  /*7a20*/  FMNMX.FTZ R8, R173, R8, !PT ;  /* 0x00000008ad087209 */ /* 0x008fe40007810000 */
[----:B-1----:R-:W-:Y:S02]  /*7a30*/  FMNMX.FTZ R177, R176, R7, !PT ;  /* 0x00000007b0b17209 */ /* 0x002fe40007810000 */
[----:B--2---:R-:W-:-:S03]  /*7a40*/  FMNMX.FTZ R178, R175, R8, !PT ;  /* 0x00000008afb27209 */ /* 0x004fc60007810000 */
[----:B------:R-:W1:Y:S04]  /*7a50*/  SHFL.BFLY PT, R8, R177, 0x2, 0x1f ;  /* 0x0c401f00b1087f89 */ /* 0x000e6800000e0000 */
[----:B------:R-:W2:Y:S01]  /*7a60*/  SHFL.BFLY PT, R7, R178, 0x2, 0x1f ;  /* 0x0c401f00b2077f89 */ /* 0x000ea200000e0000 */
[----:B------:R-:W-:Y:S02]  /*7a70*/  WARPGROUP.DEPBAR.LE gsb0, 0x0 ;  /* 0x00008000000079c5 */ /* 0x000fe40000010000 */
[----:B------:R-:W-:Y:S01]  /*7a80*/  WARPGROUP.ARRIVE ;  /* 0x00000000000079c5 */ /* 0x000fe20000000000 */
[----:B-1----:R-:W-:-:S05]  /*7a90*/  FMNMX.FTZ R179, R177, R8, !PT ;  /* 0x00000008b1b37209 */ /* 0x002fca0007810000 */
[----:B------:R-:W-:Y:S01]  /*7aa0*/  QGMMA.64x256x32.F32.E4M3.E4M3 R24, R184, gdesc[UR8], R24, gsb0 ;  /* 0x03e00008b8187df3 */ /* 0x000fe20008000818 */
[----:B--2---:R-:W-:Y:S01]  /*7ab0*/  FMNMX.FTZ R180, R178, R7, !PT ;  /* 0x00000007b2b47209 */ /* 0x004fe20007810000 */
[----:B------:R-:W1:Y:S04]  /*7ac0*/  SHFL.BFLY PT, R8, R179, 0x1, 0x1f ;  /* 0x0c201f00b3087f89 */ /* 0x000e6800000e0000 */
[----:B------:R-:W2:Y:S01]  /*7ad0*/  SHFL.BFLY PT, R181, R180, 0x1, 0x1f ;  /* 0x0c201f00b4b57f89 */ /* 0x000ea200000e0000 */
        /* <DEDUP_REMOVED lines=16> */
[----:B------:R-:W-:Y:S01]  /*7be0*/  FFMA.FTZ R171, R172, UR14, -R179 ;  /* 0x0000000eacab7c23 */ /* 0x000fe200080108b3 */
[----:B------:R-:W-:-:S01]  /*7bf0*/  FADD.FTZ R20, -R8, R15 ;  /* 0x0000000f08147221 */ /* 0x000fc20000010100 */
[----:B------:R-:W-:Y:S01]  /*7c00*/  FFMA.FTZ R172, R8, R181, -8 ;  /* 0xc100000008ac7423 */ /* 0x000fe200000100b5 */
[----:B------:R1:W-:Y:S01]  /*7c10*/  MUFU.EX2 R15, R177 ;  /* 0x000000b1000f7308 */ /* 0x0003e20000000800 */
[----:B------:R-:W-:-:S01]  /*7c20*/  FFMA.FTZ R169, R169, UR14, -R179 ;  /* 0x0000000ea9a97c23 */ /* 0x000fc200080108b3 */
[----:B------:R-:W-:Y:S01]  /*7c30*/  FMUL.FTZ R20, R20, UR14 ;  /* 0x0000000e14147c20 */ /* 0x000fe20008410000 */
[----:B------:R-:W-:-:S01]  /*7c40*/  FFMA.FTZ R9, R9, UR14, -R172 ;  /* 0x0000000e09097c23 */ /* 0x000fc200080108ac */
[--C-:B------:R-:W-:Y:S01]  /*7c50*/  FFMA.FTZ R10, R10, UR14, -R172.reuse ;  /* 0x0000000e0a0a7c23 */ /* 0x100fe200080108ac */
[----:B------:R-:W-:-:S01]  /*7c60*/  FFMA.FTZ R11, R11, UR14, -R172 ;  /* 0x0000000e0b0b7c23 */ /* 0x000fc200080108ac */
[--C-:B------:R-:W-:Y:S01]  /*7c70*/  FFMA.FTZ R12, R12, UR14, -R172.reuse ;  /* 0x0000000e0c0c7c23 */ /* 0x100fe200080108ac */
[----:B------:R-:W-:-:S01]  /*7c80*/  FFMA.FTZ R13, R13, UR14, -R172 ;  /* 0x0000000e0d0d7c23 */ /* 0x000fc200080108ac */
[----:B------:R-:W2:Y:S01]  /*7c90*/  MUFU.EX2 R178, R178 ;  /* 0x000000b200b27308 */ /* 0x000ea20000000800 */
[----:B------:R-:W-:-:S01]  /*7ca0*/  FFMA.FTZ R14, R14, UR14, -R172 ;  /* 0x0000000e0e0e7c23 */ /* 0x000fc200080108ac */
[--C-:B-1----:R-:W-:Y:S01]  /*7cb0*/  FFMA.FTZ R177, R164, UR14, -R179.reuse ;  /* 0x0000000ea4b17c23 */ /* 0x102fe200080108b3 */
[----:B------:R-:W-:-:S01]  /*7cc0*/  FFMA.FTZ R164, R168, UR14, -R179 ;  /* 0x0000000ea8a47c23 */ /* 0x000fc200080108b3 */
[----:B------:R-:W-:Y:S01]  /*7cd0*/  FFMA.FTZ R168, R174, UR14, -R179 ;  /* 0x0000000eaea87c23 */ /* 0x000fe200080108b3 */
        /* <DEDUP_REMOVED lines=10> */
[----:B------:R-:W-:-:S01]  /*7d80*/  FFMA.FTZ R173, R173, UR14, -R172 ;  /* 0x0000000eadad7c23 */ /* 0x000fc200080108ac */
[----:B------:R-:W1:Y:S01]  /*7d90*/  MUFU.EX2 R9, R9 ;  /* 0x0000000900097308 */ /* 0x000e620000000800 */
[----:B--2---:R-:W-:-:S01]  /*7da0*/  FFMA.FTZ R4, R15, R4, R178 ;  /* 0x000000040f047223 */ /* 0x004fc200000100b2 */
[----:B------:R-:W-:-:S06]  /*7db0*/  FFMA.FTZ R172, R175, UR14, -R172 ;  /* 0x0000000eafac7c23 */ /* 0x000fcc00080108ac */
[----:B------:R-:W2:Y:S08]  /*7dc0*/  MUFU.EX2 R21, R21 ;  /* 0x0000001500157308 */ /* 0x000eb00000000800 */
[----:B------:R-:W3:Y:S01]  /*7dd0*/  MUFU.EX2 R10, R10 ;  /* 0x0000000a000a7308 */ /* 0x000ee20000000800 */
[----:B-1----:R-:W-:-:S07]  /*7de0*/  FFMA.FTZ R5, R20, R5, R9 ;  /* 0x0000000514057223 */ /* 0x002fce0000010009 */
        /* <DEDUP_REMOVED lines=22> */
[----:B------:R-:W-:-:S06]  /*7f50*/  IMAD.U32 R157, RZ, RZ, UR6 ;  /* 0x00000006ff9d7e24 */ /* 0x000fcc000f8e00ff */
[----:B------:R-:W3:Y:S01]  /*7f60*/  MUFU.EX2 R181, R181 ;  /* 0x000000b500b57308 */ /* 0x000ee20000000800 */
[----:B-1----:R-:W-:-:S07]  /*7f70*/  FADD.FTZ R158, R174, R5 ;  /* 0x00000005ae9e7221 */ /* 0x002fce0000010000 */
[----:B------:R-:W1:Y:S01]  /*7f80*/  MUFU.EX2 R162, R162 ;  /* 0x000000a200a27308 */ /* 0x000e620000000800 */
[----:B--2---:R-:W-:-:S01]  /*7f90*/  FADD.FTZ R5, R177, R4 ;  /* 0x00000004b1057221 */ /* 0x004fc20000010000 */
[----:B------:R-:W-:-:S05]  /*7fa0*/  @!P1 LEA R4, R157, UR38, 0x3 ;  /* 0x000000269d049c11 */ /* 0x000fca000f8e18ff */
[----:B------:R-:W-:Y:S01]  /*7fb0*/  @!P1 VIADD R4, R4, 0x28440 ;  /* 0x0002844004049836 */ /* 0x000fe20000000000 */
[----:B------:R-:W2:Y:S01]  /*7fc0*/  MUFU.EX2 R153, R153 ;  /* 0x0000009900997308 */ /* 0x000ea20000000800 */
[----:B---3--:R-:W-:-:S03]  /*7fd0*/  FADD.FTZ R158, R181, R158 ;  /* 0x0000009eb59e7221 */ /* 0x008fc60000010000 */
[----:B------:R-:W-:-:S04]  /*7fe0*/  @!P1 PRMT R4, RZ, 0x654, R4 ;  /* 0x00000654ff049816 */ /* 0x000fc80000000004 */
[----:B------:R-:W3:Y:S01]  /*7ff0*/  MUFU.EX2 R165, R165 ;  /* 0x000000a500a57308 */ /* 0x000ee20000000800 */
[----:B-1----:R-:W-:-:S07]  /*8000*/  FADD.FTZ R176, R162, R5 ;  /* 0x00000005a2b07221 */ /* 0x002fce0000010000 */
[----:B------:R-:W1:Y:S01]  /*8010*/  MUFU.EX2 R154, R154 ;  /* 0x0000009a009a7308 */ /* 0x000e620000000800 */
[----:B--2---:R-:W-:-:S07]  /*8020*/  FADD.FTZ R5, R153, R158 ;  /* 0x0000009e99057221 */ /* 0x004fce0000010000 */
[----:B------:R-:W2:Y:S01]  /*8030*/  MUFU.EX2 R164, R164 ;  /* 0x000000a400a47308 */ /* 0x000ea20000000800 */
[----:B---3--:R-:W-:-:S07]  /*8040*/  FADD.FTZ R157, R165, R176 ;  /* 0x000000b0a59d7221 */ /* 0x008fce0000010000 */
[----:B------:R3:W4:Y:S01]  /*8050*/  MUFU.EX2 R180, R161 ;  /* 0x000000a100b47308 */ /* 0x0007220000000800 */
[----:B-1----:R-:W-:-:S07]  /*8060*/  FADD.FTZ R5, R154, R5 ;  /* 0x000000059a057221 */ /* 0x002fce0000010000 */
[----:B------:R-:W1:Y:S01]  /*8070*/  MUFU.EX2 R169, R169 ;  /* 0x000000a900a97308 */ /* 0x000e620000000800 */
[----:B--2---:R-:W-:-:S01]  /*8080*/  FADD.FTZ R158, R164, R157 ;  /* 0x0000009da49e7221 */ /* 0x004fc20000010000 */
[----:B---3--:R-:W-:-:S06]  /*8090*/  IADD3 R161, -R198, 0xb, RZ ;  /* 0x0000000bc6a17810 */ /* 0x008fcc0007ffe1ff */
[----:B------:R-:W2:Y:S01]  /*80a0*/  MUFU.EX2 R163, R163 ;  /* 0x000000a300a37308 */ /* 0x000ea20000000800 */
[----:B----4-:R-:W-:-:S07]  /*80b0*/  FADD.FTZ R5, R180, R5 ;  /* 0x00000005b4057221 */ /* 0x010fce0000010000 */
[----:B------:R-:W-:Y:S01]  /*80c0*/  MUFU.EX2 R166, R166 ;  /* 0x000000a600a67308 */ /* 0x000fe20000000800 */
[----:B-1----:R-:W-:-:S07]  /*80d0*/  FADD.FTZ R157, R169, R158 ;  /* 0x0000009ea99d7221 */ /* 0x002fce0000010000 */
[----:B------:R-:W1:Y:S01]  /*80e0*/  MUFU.EX2 R182, R167 ;  /* 0x000000a700b67308 */ /* 0x000e620000000800 */
[----:B--2---:R-:W-:-:S01]  /*80f0*/  FADD.FTZ R5, R163, R5 ;  /* 0x00000005a3057221 */ /* 0x004fc20000010000 */
[----:B------:R-:W-:Y:S02]  /*8100*/  WARPGROUP.DEPBAR.LE gsb0, 0x0 ;  /* 0x00008000000079c5 */ /* 0x000fe40000010000 */
[----:B------:R2:W-:Y:S06]  /*8110*/  BAR.ARV R161, 0x100 ;  /* 0x000400a10000751d */ /* 0x0005ec0000002000 */
[----:B------:R-:W3:Y:S01]  /*8120*/  MUFU.EX2 R171, R171 ;  /* 0x000000ab00ab7308 */ /* 0x000ee20000000800 */
[----:B------:R4:W-:Y:S01]  /*8130*/  @!P1 SYNCS.ARRIVE.TRANS64.RED.A1T0 RZ, [R4+URZ], RZ ;  /* 0x000000ff04ff99a7 */ /* 0x0009e2000810043f */
[----:B-1----:R-:W-:-:S06]  /*8140*/  FADD.FTZ R5, R182, R5 ;  /* 0x00000005b6057221 */ /* 0x002fcc0000010000 */
[----:B------:R-:W1:Y:S01]  /*8150*/  MUFU.EX2 R170, R170 ;  /* 0x000000aa00aa7308 */ /* 0x000e620000000800 */
[----:B----4-:R-:W-:-:S07]  /*8160*/  FADD.FTZ R4, R166, R157 ;  /* 0x0000009da6047221 */ /* 0x010fce0000010000 */
[----:B------:R-:W4:Y:S01]  /*8170*/  MUFU.EX2 R168, R168 ;  /* 0x000000a800a87308 */ /* 0x000f220000000800 */
[----:B---3--:R-:W-:-:S07]  /*8180*/  FADD.FTZ R157, R171, R4 ;  /* 0x00000004ab9d7221 */ /* 0x008fce0000010000 */
[----:B------:R-:W3:Y:S01]  /*8190*/  MUFU.EX2 R184, R173 ;  /* 0x000000ad00b87308 */ /* 0x000ee20000000800 */
[----:B-1----:R-:W-:-:S07]  /*81a0*/  FADD.FTZ R5, R170, R5 ;  /* 0x00000005aa057221 */ /* 0x002fce0000010000 */
[----:B------:R-:W1:Y:S01]  /*81b0*/  MUFU.EX2 R179, R179 ;  /* 0x000000b300b37308 */ /* 0x000e620000000800 */
[----:B----4-:R-:W-:-:S07]  /*81c0*/  FADD.FTZ R4, R168, R157 ;  /* 0x0000009da8047221 */ /* 0x010fce0000010000 */
[----:B------:R-:W4:Y:S01]  /*81d0*/  MUFU.EX2 R172, R172 ;  /* 0x000000ac00ac7308 */ /* 0x000f220000000800 */
[----:B---3--:R-:W-:-:S01]  /*81e0*/  FADD.FTZ R5, R184, R5 ;  /* 0x00000005b8057221 */ /* 0x008fc20000010000 */
[----:B-1----:R-:W-:-:S03]  /*81f0*/  FADD.FTZ R4, R179, R4 ;  /* 0x00000004b3047221 */ /* 0x002fc60000010000 */
[----:B----4-:R-:W-:Y:S01]  /*8200*/  FADD.FTZ R5, R172, R5 ;  /* 0x00000005ac057221 */ /* 0x010fe20000010000 */
[----:B--2---:R-:W-:Y:S06]  /*8210*/  @!P0 BRA `(.L_x_822) ;  /* 0x0000000000048947 */ /* 0x004fec0003800000 */
[----:B------:R-:W-:Y:S01]  /*8220*/  BPT.TRAP 0x1 ;  /* 0x000000040000795c */ /* 0x000fe20000300000 */
.L_x_822:
[----:B------:R-:W-:Y:S01]  /*8230*/  ULEA UR5, UR37, UR38, 0x3 ;  /* 0x0000002625057291 */ /* 0x000fe2000f8e183f */
[----:B------:R-:W-:Y:S01]  /*8240*/  ISETP.GT.AND P2, PT, R6, UR7, PT ;  /* 0x0000000706007c0c */ /* 0x000fe2000bf44270 */
[----:B------:R-:W-:Y:S01]  /*8250*/  FMUL.FTZ R24, R24, R15 ;  /* 0x0000000f18187220 */ /* 0x000fe20000410000 */
[----:B------:R-:W-:Y:S01]  /*8260*/  F2FP.SATFINITE.E4M3.F32.PACK_AB_MERGE_C R152, R155, R152, RZ ;  /* 0x000000989b98723e */ /* 0x000fe200048070ff */
[----:B------:R-:W-:Y:S01]  /*8270*/  UIADD3 UR5, UR5, 0x28460, URZ ;  /* 0x0002846005057890 */ /* 0x000fe2000fffe03f */
[----:B------:R-:W-:Y:S01]  /*8280*/  F2FP.SATFINITE.E4M3.F32.PACK_AB_MERGE_C R11, R12, R11, RZ ;  /* 0x0000000b0c0b723e */ /* 0x000fe200048070ff */
[----:B------:R-:W-:Y:S01]  /*8290*/  UMOV UR37, UR6 ;  /* 0x0000000600257c82 */ /* 0x000fe20008000000 */
[----:B------:R-:W-:Y:S01]  /*82a0*/  F2FP.SATFINITE.E4M3.F32.PACK_AB_MERGE_C R160, R177, R160, RZ ;  /* 0x000000a0b1a0723e */ /* 0x000fe200048070ff */
[----:B------:R-:W-:Y:S01]  /*82b0*/  UPRMT UR5, UR46, 0x654, UR5 ;  /* 0x000006542e057896 */ /* 0x000fe20008000005 */
[----:B------:R-:W-:Y:S01]  /*82c0*/  F2FP.SATFINITE.E4M3.F32.PACK_AB_MERGE_C R174, R181, R174, RZ ;  /* 0x000000aeb5ae723e */ /* 0x000fe200048070ff */
[-C--:B------:R-:W-:Y:S01]  /*82d0*/  FMUL.FTZ R25, R25, R15.reuse ;  /* 0x0000000f19197220 */ /* 0x080fe20000410000 */
[----:B------:R-:W-:Y:S01]  /*82e0*/  F2FP.SATFINITE.E4M3.F32.PACK_AB_MERGE_C R164, R169, R164, RZ ;  /* 0x000000a4a9a4723e */ /* 0x000fe200048070ff */
[-C--:B------:R-:W-:Y:S01]  /*82f0*/  FMUL.FTZ R28, R28, R15.reuse ;  /* 0x0000000f1c1c7220 */ /* 0x080fe20000410000 */
[----:B------:R-:W-:Y:S01]  /*8300*/  F2FP.SATFINITE.E4M3.F32.PACK_AB_MERGE_C R12, R163, R180, RZ ;  /* 0x000000b4a30c723e */ /* 0x000fe200048070ff */
[-C--:B------:R-:W-:Y:S01]  /*8310*/  FMUL.FTZ R29, R29, R15.reuse ;  /* 0x0000000f1d1d7220 */ /* 0x080fe20000410000 */
[----:B------:R-:W-:Y:S01]  /*8320*/  F2FP.SATFINITE.E4M3.F32.PACK_AB_MERGE_C R168, R179, R168, RZ ;  /* 0x000000a8b3a8723e */ /* 0x000fe200048070ff */
[-C--:B------:R-:W-:Y:S01]  /*8330*/  FMUL.FTZ R32, R32, R15.reuse ;  /* 0x0000000f20207220 */ /* 0x080fe20000410000 */
[----:B------:R-:W-:Y:S01]  /*8340*/  F2FP.SATFINITE.E4M3.F32.PACK_AB_MERGE_C R155, R172, R184, RZ ;  /* 0x000000b8ac9b723e */ /* 0x000fe200048070ff */
[----:B------:R-:W-:Y:S01]  /*8350*/  SYNCS.ARRIVE.TRANS64.RED.A1T0 RZ, [UR5], RZ ;  /* 0x000000ffffff79a7 */ /* 0x000fe20008100405 */
[----:B------:R-:W-:Y:S01]  /*8360*/  UMOV UR5, UR36 ;  /* 0x0000002400057c82 */ /* 0x000fe20008000000 */
        /* <DEDUP_REMOVED lines=133> */
[----:B------:R-:W-:Y:S01]  /*8bc0*/  F2FP.SATFINITE.E4M3.F32.PACK_AB_MERGE_C R187, R170, R182, R155 ;  /* 0x000000b6aabb723e */ /* 0x000fe2000480709b */
[----:B------:R-:W-:Y:S06]  /*8bd0*/  @P2 BRA `(.L_x_823) ;  /* 0xffffffe000a82947 */ /* 0x000fec000383ffff */
[----:B------:R-:W-:-:S05]  /*8be0*/  UMOV UR37, UR6 ;  /* 0x0000000600257c82 */ /* 0x000fca0008000000 */
.L_x_813:
[----:B------:R-:W-:-:S13]  /*8bf0*/  ISETP.GE.AND P2, PT, R6, UR41, PT ;  /* 0x0000002906007c0c */ /* 0x000fda000bf46270 */
[----:B------:R-:W-:Y:S05]  /*8c00*/  @!P2 BRA `(.L_x_824) ;  /* 0x000000280004a947 */ /* 0x000fea0003800000 */
[----:B------:R-:W-:Y:S01]  /*8c10*/  IMAD.MOV.U32 R11, RZ, RZ, R8 ;  /* 0x000000ffff0b7224 */ /* 0x000fe200078e0008 */
[----:B------:R-:W-:Y:S01]  /*8c20*/  UMOV UR5, UR36 ;  /* 0x0000002400057c82 */ /* 0x000fe20008000000 */
[----:B------:R-:W-:Y:S01]  /*8c30*/  IMAD.MOV.U32 R10, RZ, RZ, R7 ;  /* 0x000000ffff0a7224 */ /* 0x000fe200078e0007 */
[----:B------:R-:W-:Y:S01]  /*8c40*/  ULDC UR7, c[0x0][0x9e4] ;  /* 0x0002790000077ab9 */ /* 0x000fe20000000800 */
[----:B------:R-:W-:Y:S01]  /*8c50*/  IMAD.IADD R9, R194, 0x1, R2 ;  /* 0x00000001c2097824 */ /* 0x000fe200078e0202 */
[----:B------:R-:W-:Y:S01]  /*8c60*/  ULDC UR57, c[0x0][0x2e0] ;  /* 0x0000b80000397ab9 */ /* 0x000fe20000000800 */
[----:B------:R-:W-:Y:S01]  /*8c70*/  ULDC UR56, c[0x0][0x288] ;  /* 0x0000a20000387ab9 */ /* 0x000fe20000000800 */
[----:B------:R-:W-:Y:S01]  /*8c80*/  ULDC UR40, c[0x0][0x988] ;  /* 0x0002620000287ab9 */ /* 0x000fe20000000800 */
[----:B------:R-:W-:-:S05]  /*8c90*/  ULDC UR53, c[0x0][0x9e0] ;  /* 0x0002780000357ab9 */ /* 0x000fca0000000800 */
.L_x_842:
[----:B------:R-:W-:Y:S01]  /*8ca0*/  ISETP.NE.AND P3, PT, RZ, UR39, PT ;  /* 0x00000027ff007c0c */ /* 0x000fe2000bf65270 */
[----:B------:R-:W-:-:S04]  /*8cb0*/  UISETP.NE.AND UP0, UPT, UR37, 0x1, UPT ;  /* 0x000000012500788c */ /* 0x000fc8000bf05270 */
[----:B------:R-:W-:-:S04]  /*8cc0*/  USEL UR36, URZ, 0x1, UP0 ;  /* 0x000000013f247887 */ /* 0x000fc80008000000 */
[----:B------:R-:W-:-:S04]  /*8cd0*/  ULOP3.LUT UR36, UR5, UR36, URZ, 0x3c, !UPT ;  /* 0x0000002405247292 */ /* 0x000fc8000f8e3c3f */
[----:B------:R-:W-:Y:S08]  /*8ce0*/  @P3 BRA `(.L_x_825) ;  /* 0x0000000000383947 */ /* 0x000ff00003800000 */
[----:B------:R-:W-:Y:S05]  /*8cf0*/  @!P0 BRA `(.L_x_826) ;  /* 0x0000000000048947 */ /* 0x000fea0003800000 */
[----:B------:R-:W-:Y:S01]  /*8d00*/  BPT.TRAP 0x1 ;  /* 0x000000040000795c */ /* 0x000fe20000300000 */
.L_x_826:
        /* <DEDUP_REMOVED lines=9> */
.L_x_827:
[----:B--2---:R-:W-:Y:S05]  /*8da0*/  @P2 BRA `(.L_x_825) ;  /* 0x0000000000082947 */ /* 0x004fea0003800000 */
[----:B------:R-:W2:Y:S02]  /*8db0*/  SYNCS.PHASECHK.TRANS64.TRYWAIT P2, [UR6+0x28430], R7 ;  /* 0x02843007ff0075a7 */ /* 0x000ea40008040146 */
[----:B--2---:R-:W-:Y:S05]  /*8dc0*/  @!P2 BRA `(.L_x_828) ;  /* 0x0000009400d4a947 */ /* 0x004fea0003800000 */
.L_x_825:
        /* <DEDUP_REMOVED lines=51> */
.L_x_830:
[----:B------:R-:W-:Y:S01]  /*9100*/  ULEA UR10, UR37, UR38, 0x3 ;  /* 0x00000026250a7291 */ /* 0x000fe2000f8e183f */
[----:B------:R-:W-:-:S05]  /*9110*/  IMAD.U32 R7, RZ, RZ, UR5 ;  /* 0x00000005ff077e24 */ /* 0x000fca000f8e00ff */
[----:B------:R-:W-:-:S04]  /*9120*/  SHF.L.U32 R7, R7, 0x1f, RZ ;  /* 0x0000001f07077819 */ /* 0x000fc800000006ff */
[----:B------:R1:W2:Y:S01]  /*9130*/  SYNCS.PHASECHK.TRANS64.TRYWAIT P2, [UR10+0x28450], R7 ;  /* 0x02845007ff0075a7 */ /* 0x0002a2000804014a */
[----:B------:R-:W-:Y:S05]  /*9140*/  @!P0 BRA `(.L_x_831) ;  /* 0x0000000000048947 */ /* 0x000fea0003800000 */
[----:B------:R-:W-:Y:S01]  /*9150*/  BPT.TRAP 0x1 ;  /* 0x000000040000795c */ /* 0x000fe20000300000 */
.L_x_831:
[----:B--2---:R-:W-:Y:S05]  /*9160*/  @P2 BRA `(.L_x_829) ;  /* 0x0000000000082947 */ /* 0x004fea0003800000 */
[----:B------:R-:W2:Y:S02]  /*9170*/  SYNCS.PHASECHK.TRANS64.TRYWAIT P2, [UR10+0x28450], R7 ;  /* 0x02845007ff0075a7 */ /* 0x000ea4000804014a */
[----:B--2---:R-:W-:Y:S05]  /*9180*/  @!P2 BRA `(.L_x_832) ;  /* 0x0000009000fca947 */ /* 0x004fea0003800000 */
.L_x_829:
[----:B------:R-:W-:Y:S01]  /*9190*/  UIADD3 UR5, UR38, 0x8000, URZ ;  /* 0x0000800026057890 */ /* 0x000fe2000fffe03f */
[----:B------:R-:W-:Y:S01]  /*91a0*/  WARPGROUP.ARRIVE ;  /* 0x00000000000079c5 */ /* 0x000fe20000000000 */
[----:B------:R-:W-:-:S05]  /*91b0*/  UMOV UR11, 0x80000020 ;  /* 0x80000020000b7882 */ /* 0x000fca0000000000 */
[----:B------:R-:W3:Y:S01]  /*91c0*/  S2R R198, SR_TID.X ;  /* 0x0000000000c67919 */ /* 0x000ee20000002100 */
[----:B------:R-:W-:Y:S01]  /*91d0*/  USHF.R.U32.HI UR5, URZ, 0x4, UR5 ;  /* 0x000000043f057899 */ /* 0x000fe20008011605 */
[C---:B------:R-:W-:Y:S01]  /*91e0*/  FMUL.FTZ R21, R0.reuse, R163 ;  /* 0x000000a300157220 */ /* 0x040fe20000410000 */
[----:B------:R-:W-:Y:S01]  /*91f0*/  FMUL.FTZ R163, R0, R179 ;  /* 0x000000b300a37220 */ /* 0x000fe20000410000 */
[----:B------:R-:W-:Y:S01]  /*9200*/  IMAD.SHL.U32 R179, R6, 0x40, RZ ;  /* 0x0000004006b37824 */ /* 0x000fe200078e00ff */
[----:B------:R-:W-:Y:S01]  /*9210*/  ULOP3.LUT UR5, UR5, 0x3fff, URZ, 0xc0, !UPT ;  /* 0x00003fff05057892 */ /* 0x000fe2000f8ec03f */
[C---:B------:R-:W-:Y:S01]  /*9220*/  FMUL.FTZ R12, R0.reuse, R153 ;  /* 0x00000099000c7220 */ /* 0x040fe20000410000 */
[C---:B------:R-:W-:Y:S01]  /*9230*/  FMUL.FTZ R13, R0.reuse, R156 ;  /* 0x0000009c000d7220 */ /* 0x040fe20000410000 */
[C---:B------:R-:W-:Y:S01]  /*9240*/  FMUL.FTZ R153, R0.reuse, R166 ;  /* 0x000000a600997220 */ /* 0x040fe20000410000 */
[----:B------:R-:W-:Y:S01]  /*9250*/  ULOP3.LUT UR5, UR5, 0x10000, URZ, 0xfc, !UPT ;  /* 0x0001000005057892 */ /* 0x000fe2000f8efc3f */
[C---:B------:R-:W-:Y:S01]  /*9260*/  FMUL.FTZ R156, R0.reuse, R170 ;  /* 0x000000aa009c7220 */ /* 0x040fe20000410000 */
[C---:B------:R-:W-:Y:S01]  /*9270*/  FMUL.FTZ R14, R0.reuse, R155 ;  /* 0x0000009b000e7220 */ /* 0x040fe20000410000 */
[----:B------:R-:W-:Y:S01]  /*9280*/  FMUL.FTZ R170, R0, R172 ;  /* 0x000000ac00aa7220 */ /* 0x000fe20000410000 */
[----:B------:R-:W-:Y:S01]  /*9290*/  ULEA UR10, UR37, UR5, 0xa ;  /* 0x00000005250a7291 */ /* 0x000fe2000f8e503f */
[----:B------:R-:W-:-:S02]  /*92a0*/  IMAD.U32 R166, RZ, RZ, UR6 ;  /* 0x00000006ffa67e24 */ /* 0x000fc4000f8e00ff */
[C---:B------:R-:W-:Y:S01]  /*92b0*/  FMUL.FTZ R155, R0.reuse, R157 ;  /* 0x0000009d009b7220 */ /* 0x040fe20000410000 */
[----:B------:R-:W-:Y:S01]  /*92c0*/  IADD3 R172, -R179, 0x1, RZ ;  /* 0x00000001b3ac7810 */ /* 0x000fe20007ffe1ff */
[C---:B-12---:R-:W-:Y:S01]  /*92d0*/  FMUL.FTZ R7, R0.reuse, R152 ;  /* 0x0000009800077220 */ /* 0x046fe20000410000 */
        /* <DEDUP_REMOVED lines=19> */
[----:B------:R-:W-:Y:S01]  /*9410*/  FMUL.FTZ R181, R0, R181 ;  /* 0x000000b500b57220 */ /* 0x000fe20000410000 */
[----:B------:R-:W-:Y:S01]  /*9420*/  @!P1 LEA R166, R166, UR38, 0x3 ;  /* 0x00000026a6a69c11 */ /* 0x000fe2000f8e18ff */
[----:B------:R-:W-:Y:S01]  /*9430*/  IMAD R172, R17, UR57, R172 ;  /* 0x0000003911ac7c24 */ /* 0x000fe2000f8e02ac */
[----:B---3--:R-:W-:Y:S01]  /*9440*/  SHF.R.U32.HI R198, RZ, 0x7, R198 ;  /* 0x00000007ffc67819 */ /* 0x008fe200000116c6 */
[----:B------:R-:W1:Y:S01]  /*9450*/  MUFU.TANH R7, R7 ;  /* 0x0000000700077308 */ /* 0x000e620000002400 */
[----:B------:R-:W-:Y:S01]  /*9460*/  FMUL.FTZ R180, R0, R180 ;  /* 0x000000b400b47220 */ /* 0x000fe20000410000 */
[----:B------:R-:W-:Y:S01]  /*9470*/  @!P1 VIADD R166, R166, 0x28440 ;  /* 0x00028440a6a69836 */ /* 0x000fe20000000000 */
[----:B------:R-:W-:Y:S01]  /*9480*/  IADD3 R174, -R198, 0xb, RZ ;  /* 0x0000000bc6ae7810 */ /* 0x000fe20007ffe1ff */
[----:B------:R-:W-:-:S03]  /*9490*/  VIADD R167, R172, -UR56 ;  /* 0x80000038aca77c36 */ /* 0x000fc60008000000 */
[----:B------:R-:W-:Y:S01]  /*94a0*/  @!P1 PRMT R166, RZ, 0x654, R166 ;  /* 0x00000654ffa69816 */ /* 0x000fe200000000a6 */
[----:B------:R-:W2:Y:S01]  /*94b0*/  MUFU.TANH R12, R12 ;  /* 0x0000000c000c7308 */ /* 0x000ea20000002400 */
[----:B------:R-:W-:-:S07]  /*94c0*/  IMAD R167, R16, -0x2, R167 ;  /* 0xfffffffe10a77824 */ /* 0x000fce00078e02a7 */
        /* <DEDUP_REMOVED lines=26> */
[----:B------:R-:W-:-:S06]  /*9670*/  WARPGROUP.ARRIVE ;  /* 0x00000000000079c5 */ /* 0x000fcc0000000000 */
[----:B------:R-:W-:Y:S03]  /*9680*/  QGMMA.64x256x32.F32.E4M3.E4M3 R24, R184, gdesc[UR8], R24, gsb0 ;  /* 0x03e00008b8187df3 */ /* 0x000fe60008000818 */
[----:B------:R-:W-:Y:S02]  /*9690*/  WARPGROUP.DEPBAR.LE gsb0, 0x0 ;  /* 0x00008000000079c5 */ /* 0x000fe40000010000 */
[C---:B------:R-:W-:Y:S01]  /*96a0*/  FMUL.FTZ R184, R0.reuse, R165 ;  /* 0x000000a500b87220 */ /* 0x040fe20000410000 */
[C---:B------:R-:W-:Y:S01]  /*96b0*/  FMUL.FTZ R185, R0.reuse, R169 ;  /* 0x000000a900b97220 */ /* 0x040fe20000410000 */
[C---:B------:R-:W-:Y:S01]  /*96c0*/  FMUL.FTZ R165, R0.reuse, R182 ;  /* 0x000000b600a57220 */ /* 0x040fe20000410000 */
[----:B------:R-:W-:Y:S01]  /*96d0*/  FMUL.FTZ R169, R0, R183 ;  /* 0x000000b700a97220 */ /* 0x000fe20000410000 */
[----:B------:R1:W-:Y:S06]  /*96e0*/  BAR.ARV R174, 0x100 ;  /* 0x000400ae0000751d */ /* 0x0003ec0000002000 */
[----:B------:R-:W1:Y:S01]  /*96f0*/  MUFU.TANH R184, R184 ;  /* 0x000000b800b87308 */ /* 0x000e620000002400 */
[C---:B------:R-:W-:Y:S01]  /*9700*/  VIADD R182, R167.reuse, UR53 ;  /* 0x00000035a7b67c36 */ /* 0x040fe20008000000 */
[----:B------:R1:W-:Y:S01]  /*9710*/  @!P1 SYNCS.ARRIVE.TRANS64.RED.A1T0 RZ, [R166+URZ], RZ ;  /* 0x000000ffa6ff99a7 */ /* 0x0003e2000810043f */
[----:B------:R-:W-:-:S02]  /*9720*/  VIADD R183, R167, UR45 ;  /* 0x0000002da7b77c36 */ /* 0x000fc40008000000 */
[----:B------:R-:W-:-:S03]  /*9730*/  IMAD.IADD R178, R2, 0x1, R182 ;  /* 0x0000000102b27824 */ /* 0x000fc600078e02b6 */
[----:B------:R-:W1:Y:S08]  /*9740*/  MUFU.TANH R185, R185 ;  /* 0x000000b900b97308 */ /* 0x000e700000002400 */
[----:B------:R-:W1:Y:S08]  /*9750*/  MUFU.TANH R165, R165 ;  /* 0x000000a500a57308 */ /* 0x000e700000002400 */
[----:B------:R-:W1:Y:S08]  /*9760*/  MUFU.TANH R169, R169 ;  /* 0x000000a900a97308 */ /* 0x000e700000002400 */
[----:B------:R5:W1:Y:S02]  /*9770*/  MUFU.TANH R186, R180 ;  /* 0x000000b400ba7308 */ /* 0x000a640000002400 */
[----:B-----5:R-:W-:Y:S01]  /*9780*/  IMAD.IADD R180, R2, 0x1, R183 ;  /* 0x0000000102b47824 */ /* 0x020fe200078e02b7 */
[----:B--234-:R-:W-:Y:S06]  /*9790*/  @!P6 BRA `(.L_x_833) ;  /* 0x00000000005ce947 */ /* 0x01cfec0003800000 */
[----:B------:R-:W-:Y:S01]  /*97a0*/  ISETP.GT.AND P2, PT, R9, -0x1, PT ;  /* 0xffffffff0900780c */ /* 0x000fe20003f44270 */
[----:B------:R-:W-:-:S12]  /*97b0*/  BSSY B0, `(.L_x_834) ;  /* 0x0000011000007945 */ /* 0x000fd80003800000 */
[----:B------:R-:W-:Y:S05]  /*97c0*/  @P2 BRA `(.L_x_835) ;  /* 0x0000000000202947 */ /* 0x000fea0003800000 */
[----:B------:R-:W-:Y:S01]  /*97d0*/  IMAD.U32 R172, RZ, RZ, UR7 ;  /* 0x00000007ffac7e24 */ /* 0x000fe2000f8e00ff */
[----:B------:R-:W-:-:S04]  /*97e0*/  LOP3.LUT R175, RZ, R9, RZ, 0x33, !PT ;  /* 0x00000009ffaf7212 */ /* 0x000fc800078e33ff */
[----:B------:R-:W-:-:S13]  /*97f0*/  ISETP.NE.AND P2, PT, R172, 0x1, PT ;  /* 0x00000001ac00780c */ /* 0x000fda0003f45270 */
[----:B-1----:R-:W1:Y:S02]  /*9800*/  @P2 LDC.64 R166, c[0x0][0x9e8] ;  /* 0x00027a00ffa62b82 */ /* 0x002e640000000a00 */
[----:B-1----:R-:W-:-:S05]  /*9810*/  @P2 IMAD.HI.U32 R166, R175, R166, RZ ;  /* 0x000000a6afa62227 */ /* 0x002fca00078e00ff */
[----:B------:R-:W-:-:S04]  /*9820*/  @P2 SHF.R.U32.HI R175, RZ, R167, R166 ;  /* 0x000000a7ffaf2219 */ /* 0x000fc800000116a6 */
[----:B------:R-:W-:Y:S01]  /*9830*/  LOP3.LUT R166, RZ, R175, RZ, 0x33, !PT ;  /* 0x000000afffa67212 */ /* 0x000fe200078e33ff */
[----:B------:R-:W-:Y:S06]  /*9840*/  BRA `(.L_x_836) ;  /* 0x00000000001c7947 */ /* 0x000fec0003800000 */
.L_x_835:
[----:B------:R-:W-:-:S05]  /*9850*/  IMAD.U32 R172, RZ, RZ, UR7 ;  /* 0x00000007ffac7e24 */ /* 0x000fca000f8e00ff */
[----:B------:R-:W-:-:S13]  /*9860*/  ISETP.NE.AND P2, PT, R172, 0x1, PT ;  /* 0x00000001ac00780c */ /* 0x000fda0003f45270 */
[----:B-1----:R-:W1:Y:S01]  /*9870*/  @P2 LDC.64 R166, c[0x0][0x9e8] ;  /* 0x00027a00ffa62b82 */ /* 0x002e620000000a00 */
[----:B------:R-:W-:-:S04]  /*9880*/  @P2 IMAD.IADD R175, R194, 0x1, R2 ;  /* 0x00000001c2af2824 */ /* 0x000fc800078e0202 */
[----:B-1----:R-:W-:-:S04]  /*9890*/  @P2 IMAD.HI.U32 R174, R175, R166, RZ ;  /* 0x000000a6afae2227 */ /* 0x002fc800078e00ff */
[----:B------:R-:W-:Y:S01]  /*98a0*/  IMAD.MOV.U32 R166, RZ, RZ, R9 ;  /* 0x000000ffffa67224 */ /* 0x000fe200078e0009 */
[----:B------:R-:W-:-:S07]  /*98b0*/  @P2 SHF.R.U32.HI R166, RZ, R167, R174 ;  /* 0x000000a7ffa62219 */ /* 0x000fce00000116ae */
.L_x_836:
[----:B------:R-:W-:Y:S05]  /*98c0*/  BSYNC B0 ;  /* 0x0000000000007941 */ /* 0x000fea0003800000 */
.L_x_834:
[----:B------:R-:W-:-:S04]  /*98d0*/  IMAD R167, R166, R172, -R179 ;  /* 0x000000aca6a77224 */ /* 0x000fc800078e0ab3 */
[----:B------:R-:W-:-:S05]  /*98e0*/  IMAD R167, R16, -0x2, R167 ;  /* 0xfffffffe10a77824 */ /* 0x000fca00078e02a7 */
[----:B------:R-:W-:Y:S02]  /*98f0*/  VIADDMNMX R178, R167, R172, R178, PT ;  /* 0x000000aca7b27246 */ /* 0x000fe400038001b2 */
[----:B------:R-:W-:-:S07]  /*9900*/  VIMNMX R180, R180, R167, !PT ;  /* 0x000000a7b4b47248 */ /* 0x000fce0007fe0100 */
.L_x_833:
[----:B------:R-:W-:-:S04]  /*9910*/  ISETP.GT.AND P2, PT, R6, -0x1, PT ;  /* 0xffffffff0600780c */ /* 0x000fc80003f44270 */
[C---:B------:R-:W-:Y:S02]  /*9920*/  ISETP.GT.AND P3, PT, R180.reuse, RZ, P2 ;  /* 0x000000ffb400720c */ /* 0x040fe40001764270 */
[----:B------:R-:W-:Y:S02]  /*9930*/  ISETP.GT.AND P5, PT, R180, 0x1, P2 ;  /* 0x00000001b400780c */ /* 0x000fe400017a4270 */
[----:B------:R-:W-:Y:S02]  /*9940*/  ISETP.LT.OR P4, PT, R178, 0x1, P3 ;  /* 0x00000001b200780c */ /* 0x000fe40001f81670 */
[C---:B------:R-:W-:Y:S02]  /*9950*/  ISETP.GT.AND P3, PT, R180.reuse, 0x8, P2 ;  /* 0x00000008b400780c */ /* 0x040fe40001764270 */
[----:B-1----:R-:W-:Y:S02]  /*9960*/  FSEL R177, R7, -INF , !P4 ;  /* 0xff80000007b17808 */ /* 0x002fe40006000000 */
[----:B------:R-:W-:-:S02]  /*9970*/  ISETP.GT.AND P4, PT, R180, 0x9, P2 ;  /* 0x00000009b400780c */ /* 0x000fc40001784270 */
[C---:B------:R-:W-:Y:S02]  /*9980*/  ISETP.LT.OR P5, PT, R178.reuse, 0x2, P5 ;  /* 0x00000002b200780c */ /* 0x040fe40002fa1670 */
[C---:B------:R-:W-:Y:S02]  /*9990*/  ISETP.LT.OR P3, PT, R178.reuse, 0x9, P3 ;  /* 0x00000009b200780c */ /* 0x040fe40001f61670 */
[----:B------:R-:W-:Y:S02]  /*99a0*/  ISETP.LT.OR P4, PT, R178, 0xa, P4 ;  /* 0x0000000ab200780c */ /* 0x000fe40002781670 */
[----:B------:R-:W-:Y:S02]  /*99b0*/  FSEL R175, R12, -INF , !P5 ;  /* 0xff8000000caf7808 */ /* 0x000fe40006800000 */
[----:B------:R-:W-:Y:S02]  /*99c0*/  ISETP.GT.AND P5, PT, R180, 0x10, P2 ;  /* 0x00000010b400780c */ /* 0x000fe400017a4270 */
[----:B------:R-:W-:-:S02]  /*99d0*/  FSEL R174, R13, -INF , !P3 ;  /* 0xff8000000dae7808 */ /* 0x000fc40005800000 */
[----:B------:R-:W-:Y:S02]  /*99e0*/  FSEL R172, R155, -INF , !P4 ;  /* 0xff8000009bac7808 */ /* 0x000fe40006000000 */
[C---:B------:R-:W-:Y:S02]  /*99f0*/  ISETP.GT.AND P3, PT, R180.reuse, 0x11, P2 ;  /* 0x00000011b400780c */ /* 0x040fe40001764270 */
[----:B------:R-:W-:Y:S02]  /*9a00*/  ISETP.GT.AND P4, PT, R180, 0x18, P2 ;  /* 0x00000018b400780c */ /* 0x000fe40001784270 */
[C---:B------:R-:W-:Y:S02]  /*9a10*/  ISETP.LT.OR P5, PT, R178.reuse, 0x11, P5 ;  /* 0x00000011b200780c */ /* 0x040fe40002fa1670 */
[C---:B------:R-:W-:Y:S02]  /*9a20*/  ISETP.LT.OR P3, PT, R178.reuse, 0x12, P3 ;  /* 0x00000012b200780c */ /* 0x040fe40001f61670 */
[----:B------:R-:W-:-:S02]  /*9a30*/  ISETP.LT.OR P4, PT, R178, 0x19, P4 ;  /* 0x00000019b200780c */ /* 0x000fc40002781670 */
[----:B------:R-:W-:Y:S02]  /*9a40*/  FSEL R166, R160, -INF , !P5 ;  /* 0xff800000a0a67808 */ /* 0x000fe40006800000 */
[----:B------:R-:W-:Y:S02]  /*9a50*/  ISETP.GT.AND P5, PT, R180, 0x19, P2 ;  /* 0x00000019b400780c */ /* 0x000fe400017a4270 */
[----:B------:R-:W-:Y:S02]  /*9a60*/  FSEL R161, R161, -INF , !P3 ;  /* 0xff800000a1a17808 */ /* 0x000fe40005800000 */
[----:B------:R-:W-:Y:S02]  /*9a70*/  FSEL R164, R164, -INF , !P4 ;  /* 0xff800000a4a47808 */ /* 0x000fe40006000000 */
[C---:B------:R-:W-:Y:S02]  /*9a80*/  ISETP.GT.AND P3, PT, R180.reuse, 0x20, P2 ;  /* 0x00000020b400780c */ /* 0x040fe40001764270 */
        /* <DEDUP_REMOVED lines=14> */
[----:B------:R-:W-:Y:S02]  /*9b70*/  FSEL R155, R171, -INF , !P3 ;  /* 0xff800000ab9b7808 */ /* 0x000fe40005800000 */
[----:B------:R-:W-:Y:S01]  /*9b80*/  FSEL R170, R176, -INF , !P4 ;  /* 0xff800000b0aa7808 */ /* 0x000fe20006000000 */
[----:B------:R-:W-:Y:S01]  /*9b90*/  IMAD.IADD R176, R3, 0x1, R182 ;  /* 0x0000000103b07824 */ /* 0x000fe200078e02b6 */
[C---:B------:R-:W-:Y:S02]  /*9ba0*/  ISETP.GT.AND P5, PT, R180.reuse, 0x31, P2 ;  /* 0x00000031b400780c */ /* 0x040fe400017a4270 */
[C---:B------:R-:W-:Y:S02]  /*9bb0*/  ISETP.GT.AND P3, PT, R180.reuse, 0x38, P2 ;  /* 0x00000038b400780c */ /* 0x040fe40001764270 */
[----:B------:R-:W-:-:S02]  /*9bc0*/  ISETP.GT.AND P4, PT, R180, 0x39, P2 ;  /* 0x00000039b400780c */ /* 0x000fc40001784270 */
[C---:B------:R-:W-:Y:S02]  /*9bd0*/  ISETP.LT.OR P5, PT, R178.reuse, 0x32, P5 ;  /* 0x00000032b200780c */ /* 0x040fe40002fa1670 */
[C---:B------:R-:W-:Y:S02]  /*9be0*/  ISETP.LT.OR P3, PT, R178.reuse, 0x39, P3 ;  /* 0x00000039b200780c */ /* 0x040fe40001f61670 */
[----:B------:R-:W-:Y:S01]  /*9bf0*/  ISETP.LT.OR P4, PT, R178, 0x3a, P4 ;  /* 0x0000003ab200780c */ /* 0x000fe20002781670 */
[----:B------:R-:W-:Y:S01]  /*9c00*/  IMAD.IADD R178, R3, 0x1, R183 ;  /* 0x0000000103b27824 */ /* 0x000fe200078e02b7 */
[----:B------:R-:W-:Y:S02]  /*9c10*/  FSEL R173, R173, -INF , !P5 ;  /* 0xff800000adad7808 */ /* 0x000fe40006800000 */
[----:B------:R-:W-:Y:S02]  /*9c20*/  FSEL R171, R186, -INF , !P3 ;  /* 0xff800000baab7808 */ /* 0x000fe40005800000 */
[----:B------:R-:W-:Y:S01]  /*9c30*/  FSEL R167, R181, -INF , !P4 ;  /* 0xff800000b5a77808 */ /* 0x000fe20006000000 */
[----:B------:R-:W-:Y:S06]  /*9c40*/  @!P6 BRA `(.L_x_837) ;  /* 0x000000000058e947 */ /* 0x000fec0003800000 */
        /* <DEDUP_REMOVED lines=12> */
.L_x_839:
[----:B------:R-:W-:-:S05]  /*9d10*/  IMAD.U32 R181, RZ, RZ, UR7 ;  /* 0x00000007ffb57e24 */ /* 0x000fca000f8e00ff */
[----:B------:R-:W-:-:S13]  /*9d20*/  ISETP.NE.AND P3, PT, R181, 0x1, PT ;  /* 0x00000001b500780c */ /* 0x000fda0003f65270 */
[----:B------:R-:W1:Y:S02]  /*9d30*/  @P3 LDC.64 R12, c[0x0][0x9e8] ;  /* 0x00027a00ff0c3b82 */ /* 0x000e640000000a00 */
[----:B-1----:R-:W-:-:S05]  /*9d40*/  @P3 IMAD.HI.U32 R12, R180, R12, RZ ;  /* 0x0000000cb40c3227 */ /* 0x002fca00078e00ff */
[----:B------:R-:W-:-:S07]  /*9d50*/  @P3 SHF.R.U32.HI R180, RZ, R13, R12 ;  /* 0x0000000dffb43219 */ /* 0x000fce000001160c */
.L_x_840:
[----:B------:R-:W-:Y:S05]  /*9d60*/  BSYNC B0 ;  /* 0x0000000000007941 */ /* 0x000fea0003800000 */
.L_x_838:
[----:B------:R-:W-:-:S04]  /*9d70*/  IMAD R179, R180, R181, -R179 ;  /* 0x000000b5b4b37224 */ /* 0x000fc800078e0ab3 */
[----:B------:R-:W-:-:S05]  /*9d80*/  IMAD R179, R16, -0x2, R179 ;  /* 0xfffffffe10b37824 */ /* 0x000fca00078e02b3 */
[----:B------:R-:W-:Y:S02]  /*9d90*/  VIADDMNMX R176, R179, R181, R176, PT ;  /* 0x000000b5b3b07246 */ /* 0x000fe400038001b0 */
[----:B------:R-:W-:-:S07]  /*9da0*/  VIMNMX R178, R178, R179, !PT ;  /* 0x000000b3b2b27248 */ /* 0x000fce0007fe0100 */
.L_x_837:
[----:B------:R-:W-:Y:S01]  /*9db0*/  FMNMX.FTZ R12, R177, R10, !PT ;  /* 0x0000000ab10c7209 */ /* 0x000fe20007810000 */
[----:B------:R-:W-:Y:S01]  /*9dc0*/  UMOV UR14, UR40 ;  /* 0x00000028000e7c82 */ /* 0x000fe20008000000 */
[----:B------:R-:W-:Y:S02]  /*9dd0*/  ISETP.GT.AND P4, PT, R178, 0x8, P2 ;  /* 0x00000008b200780c */ /* 0x000fe40001784270 */
[----:B------:R-:W-:Y:S02]  /*9de0*/  FMNMX.FTZ R7, R175, R12, !PT ;  /* 0x0000000caf077209 */ /* 0x000fe40007810000 */
[----:B------:R-:W-:Y:S02]  /*9df0*/  ISETP.LT.OR P4, PT, R176, 0x9, P4 ;  /* 0x00000009b000780c */ /* 0x000fe40002781670 */
[----:B------:R-:W-:Y:S02]  /*9e00*/  FMNMX.FTZ R7, R174, R7, !PT ;  /* 0x00000007ae077209 */ /* 0x000fe40007810000 */
[----:B------:R-:W-:-:S02]  /*9e10*/  FSEL R15, R15, -INF , !P4 ;  /* 0xff8000000f0f7808 */ /* 0x000fc40006000000 */
[----:B------:R-:W-:Y:S02]  /*9e20*/  FMNMX.FTZ R7, R172, R7, !PT ;  /* 0x00000007ac077209 */ /* 0x000fe40007810000 */
[----:B------:R-:W-:Y:S02]  /*9e30*/  ISETP.GT.AND P4, PT, R178, RZ, P2 ;  /* 0x000000ffb200720c */ /* 0x000fe40001784270 */
[----:B------:R-:W-:Y:S02]  /*9e40*/  FMNMX.FTZ R12, R166, R7, !PT ;  /* 0x00000007a60c7209 */ /* 0x000fe40007810000 */
[C---:B------:R-:W-:Y:S02]  /*9e50*/  ISETP.GT.AND P5, PT, R178.reuse, 0x9, P2 ;  /* 0x00000009b200780c */ /* 0x040fe400017a4270 */
[----:B------:R-:W-:Y:S02]  /*9e60*/  FMNMX.FTZ R7, R161, R12, !PT ;  /* 0x0000000ca1077209 */ /* 0x000fe40007810000 */
[----:B------:R-:W-:-:S02]  /*9e70*/  ISETP.GT.AND P3, PT, R178, 0x1, P2 ;  /* 0x00000001b200780c */ /* 0x000fc40001764270 */
[----:B------:R-:W-:Y:S02]  /*9e80*/  FMNMX.FTZ R7, R164, R7, !PT ;  /* 0x00000007a4077209 */ /* 0x000fe40007810000 */
[----:B------:R-:W-:Y:S02]  /*9e90*/  ISETP.LT.OR P4, PT, R176, 0x1, P4 ;  /* 0x00000001b000780c */ /* 0x000fe40002781670 */
[----:B------:R-:W-:Y:S02]  /*9ea0*/  FMNMX.FTZ R7, R184, R7, !PT ;  /* 0x00000007b8077209 */ /* 0x000fe40007810000 */
[----:B------:R-:W-:Y:S02]  /*9eb0*/  ISETP.LT.OR P5, PT, R176, 0xa, P5 ;  /* 0x0000000ab000780c */ /* 0x000fe40002fa1670 */
[----:B------:R-:W-:Y:S02]  /*9ec0*/  FMNMX.FTZ R12, R168, R7, !PT ;  /* 0x00000007a80c7209 */ /* 0x000fe40007810000 */
[----:B------:R-:W-:-:S02]  /*9ed0*/  ISETP.LT.OR P3, PT, R176, 0x2, P3 ;  /* 0x00000002b000780c */ /* 0x000fc40001f61670 */
[----:B------:R-:W-:Y:S02]  /*9ee0*/  FMNMX.FTZ R7, R185, R12, !PT ;  /* 0x0000000cb9077209 */ /* 0x000fe40007810000 */
[----:B------:R-:W-:Y:S02]  /*9ef0*/  FSEL R20, R20, -INF , !P5 ;  /* 0xff80000014147808 */ /* 0x000fe40006800000 */
[----:B------:R-:W-:Y:S02]  /*9f00*/  FMNMX.FTZ R12, R160, R7, !PT ;  /* 0x00000007a00c7209 */ /* 0x000fe40007810000 */
[----:B------:R-:W-:Y:S02]  /*9f10*/  FSEL R14, R14, -INF , !P3 ;  /* 0xff8000000e0e7808 */ /* 0x000fe40005800000 */
[----:B------:R-:W-:Y:S02]  /*9f20*/  FMNMX.FTZ R7, R155, R12, !PT ;  /* 0x0000000c9b077209 */ /* 0x000fe40007810000 */
[----:B------:R-:W-:-:S02]  /*9f30*/  ISETP.GT.AND P5, PT, R178, 0x11, P2 ;  /* 0x00000011b200780c */ /* 0x000fc400017a4270 */
[----:B------:R-:W-:Y:S02]  /*9f40*/  FMNMX.FTZ R12, R170, R7, !PT ;  /* 0x00000007aa0c7209 */ /* 0x000fe40007810000 */
[----:B------:R-:W-:Y:S02]  /*9f50*/  ISETP.GT.AND P3, PT, R178, 0x10, P2 ;  /* 0x00000010b200780c */ /* 0x000fe40001764270 */
[----:B------:R-:W-:Y:S02]  /*9f60*/  FMNMX.FTZ R12, R173, R12, !PT ;  /* 0x0000000cad0c7209 */ /* 0x000fe40007810000 */
[C---:B------:R-:W-:Y:S02]  /*9f70*/  ISETP.LT.OR P5, PT, R176.reuse, 0x12, P5 ;  /* 0x00000012b000780c */ /* 0x040fe40002fa1670 */
[----:B------:R-:W-:Y:S02]  /*9f80*/  FMNMX.FTZ R12, R171, R12, !PT ;  /* 0x0000000cab0c7209 */ /* 0x000fe40007810000 */
[----:B------:R-:W-:-:S02]  /*9f90*/  ISETP.LT.OR P3, PT, R176, 0x11, P3 ;  /* 0x00000011b000780c */ /* 0x000fc40001f61670 */
[----:B------:R-:W-:Y:S02]  /*9fa0*/  FMNMX.FTZ R12, R167, R12, !PT ;  /* 0x0000000ca70c7209 */ /* 0x000fe40007810000 */
[----:B------:R-:W-:Y:S02]  /*9fb0*/  FSEL R21, R21, -INF , !P5 ;  /* 0xff80000015157808 */ /* 0x000fe40006800000 */
[----:B------:R-:W-:Y:S01]  /*9fc0*/  ISETP.GT.AND P5, PT, R178, 0x20, P2 ;  /* 0x00000020b200780c */ /* 0x000fe200017a4270 */
[----:B------:R-:W1:Y:S01]  /*9fd0*/  SHFL.BFLY PT, R7, R12, 0x2, 0x1f ;  /* 0x0c401f000c077f89 */ /* 0x000e6200000e0000 */
[----:B------:R-:W-:Y:S02]  /*9fe0*/  FSEL R152, R152, -INF , !P3 ;  /* 0xff80000098987808 */ /* 0x000fe40005800000 */
[----:B------:R-:W-:Y:S02]  /*9ff0*/  ISETP.GT.AND P3, PT, R178, 0x18, P2 ;  /* 0x00000018b200780c */ /* 0x000fe40001764270 */
[----:B------:R-:W-:-:S02]  /*a000*/  ISETP.LT.OR P5, PT, R176, 0x21, P5 ;  /* 0x00000021b000780c */ /* 0x000fc40002fa1670 */
[----:B------:R-:W-:Y:S02]  /*a010*/  ISETP.LT.OR P3, PT, R176, 0x19, P3 ;  /* 0x00000019b000780c */ /* 0x000fe40001f61670 */
[----:B------:R-:W-:Y:S02]  /*a020*/  FSEL R156, R156, -INF , !P5 ;  /* 0xff8000009c9c7808 */ /* 0x000fe40006800000 */
[----:B------:R-:W-:Y:S02]  /*a030*/  FSEL R153, R153, -INF , !P3 ;  /* 0xff80000099997808 */ /* 0x000fe40005800000 */
[----:B------:R-:W-:-:S04]  /*a040*/  ISETP.GT.AND P3, PT, R178, 0x21, P2 ;  /* 0x00000021b200780c */ /* 0x000fc80001764270 */
[----:B------:R-:W-:-:S04]  /*a050*/  ISETP.LT.OR P3, PT, R176, 0x22, P3 ;  /* 0x00000022b000780c */ /* 0x000fc80001f61670 */
[----:B------:R-:W-:Y:S02]  /*a060*/  FSEL R157, R157, -INF , !P3 ;  /* 0xff8000009d9d7808 */ /* 0x000fe40005800000 */
[----:B------:R-:W-:Y:S02]  /*a070*/  ISETP.GT.AND P3, PT, R178, 0x29, P2 ;  /* 0x00000029b200780c */ /* 0x000fe40001764270 */
[----:B-1----:R-:W-:Y:S02]  /*a080*/  FMNMX.FTZ R13, R12, R7, !PT ;  /* 0x000000070c0d7209 */ /* 0x002fe40007810000 */
[----:B------:R-:W-:Y:S02]  /*a090*/  FSEL R12, R8, -INF , !P4 ;  /* 0xff800000080c7808 */ /* 0x000fe40006000000 */
[----:B------:R-:W-:Y:S01]  /*a0a0*/  ISETP.GT.AND P4, PT, R178, 0x19, P2 ;  /* 0x00000019b200780c */ /* 0x000fe20001784270 */
[----:B------:R-:W1:Y:S01]  /*a0b0*/  SHFL.BFLY PT, R180, R13, 0x1, 0x1f ;  /* 0x0c201f000db47f89 */ /* 0x000e6200000e0000 */
[----:B------:R-:W-:-:S02]  /*a0c0*/  ISETP.LT.OR P3, PT, R176, 0x2a, P3 ;  /* 0x0000002ab000780c */ /* 0x000fc40001f61670 */
[----:B------:R-:W-:Y:S02]  /*a0d0*/  ISETP.LT.OR P4, PT, R176, 0x1a, P4 ;  /* 0x0000001ab000780c */ /* 0x000fe40002781670 */
[----:B------:R-:W-:Y:S02]  /*a0e0*/  FSEL R159, R159, -INF , !P3 ;  /* 0xff8000009f9f7808 */ /* 0x000fe40005800000 */
[----:B------:R-:W-:Y:S02]  /*a0f0*/  FSEL R154, R154, -INF , !P4 ;  /* 0xff8000009a9a7808 */ /* 0x000fe40006000000 */
[C---:B------:R-:W-:Y:S02]  /*a100*/  ISETP.GT.AND P4, PT, R178.reuse, 0x28, P2 ;  /* 0x00000028b200780c */ /* 0x040fe40001784270 */
[----:B------:R-:W-:Y:S02]  /*a110*/  ISETP.GT.AND P3, PT, R178, 0x31, P2 ;  /* 0x00000031b200780c */ /* 0x000fe40001764270 */
[----:B------:R-:W-:-:S02]  /*a120*/  ISETP.LT.OR P4, PT, R176, 0x29, P4 ;  /* 0x00000029b000780c */ /* 0x000fc40002781670 */
[----:B------:R-:W-:Y:S02]  /*a130*/  ISETP.LT.OR P3, PT, R176, 0x32, P3 ;  /* 0x00000032b000780c */ /* 0x000fe40001f61670 */
[----:B------:R-:W-:Y:S02]  /*a140*/  FSEL R158, R158, -INF , !P4 ;  /* 0xff8000009e9e7808 */ /* 0x000fe40006000000 */
[----:B------:R-:W-:Y:S02]  /*a150*/  ISETP.GT.AND P4, PT, R178, 0x30, P2 ;  /* 0x00000030b200780c */ /* 0x000fe40001784270 */
[----:B------:R-:W-:Y:S02]  /*a160*/  FSEL R163, R163, -INF , !P3 ;  /* 0xff800000a3a37808 */ /* 0x000fe40005800000 */
[----:B------:R-:W-:Y:S02]  /*a170*/  ISETP.LT.OR P4, PT, R176, 0x31, P4 ;  /* 0x00000031b000780c */ /* 0x000fe40002781670 */
[----:B-1----:R-:W-:Y:S01]  /*a180*/  FMNMX.FTZ R7, R13, R180, !PT ;  /* 0x000000b40d077209 */ /* 0x002fe20007810000 */
[----:B------:R-:W-:Y:S01]  /*a190*/  IMAD.U32 R180, RZ, RZ, UR14 ;  /* 0x0000000effb47e24 */ /* 0x000fe2000f8e00ff */
[----:B------:R-:W-:-:S02]  /*a1a0*/  FMNMX.FTZ R13, R12, R11, !PT ;  /* 0x0000000b0c0d7209 */ /* 0x000fc40007810000 */
[----:B------:R-:W-:Y:S02]  /*a1b0*/  FSETP.NEU.FTZ.AND P5, PT, R7, -INF , PT ;  /* 0xff8000000700780b */ /* 0x000fe40003fbd000 */
[----:B------:R-:W-:Y:S02]  /*a1c0*/  FMNMX.FTZ R8, R14, R13, !PT ;  /* 0x0000000d0e087209 */ /* 0x000fe40007810000 */
[----:B------:R-:W-:Y:S02]  /*a1d0*/  FSEL R162, R162, -INF , !P4 ;  /* 0xff800000a2a27808 */ /* 0x000fe40006000000 */
[----:B------:R-:W-:Y:S02]  /*a1e0*/  FMNMX.FTZ R13, R15, R8, !PT ;  /* 0x000000080f0d7209 */ /* 0x000fe40007810000 */
[----:B------:R-:W-:Y:S02]  /*a1f0*/  ISETP.GT.AND P4, PT, R178, 0x38, P2 ;  /* 0x00000038b200780c */ /* 0x000fe40001784270 */
[----:B------:R-:W-:-:S02]  /*a200*/  FMNMX.FTZ R13, R20, R13, !PT ;  /* 0x0000000d140d7209 */ /* 0x000fc40007810000 */
[----:B------:R-:W-:Y:S02]  /*a210*/  ISETP.GT.AND P2, PT, R178, 0x39, P2 ;  /* 0x00000039b200780c */ /* 0x000fe40001744270 */
[----:B------:R-:W-:Y:S01]  /*a220*/  FMNMX.FTZ R8, R152, R13, !PT ;  /* 0x0000000d98087209 */ /* 0x000fe20007810000 */
[----:B------:R-:W-:-:S01]  /*a230*/  FFMA.FTZ R13, R7, R180, -8 ;  /* 0xc1000000070d7423 */ /* 0x000fc200000100b4 */
[----:B------:R-:W-:Y:S02]  /*a240*/  ISETP.LT.OR P4, PT, R176, 0x39, P4 ;  /* 0x00000039b000780c */ /* 0x000fe40002781670 */
[----:B------:R-:W-:Y:S02]  /*a250*/  FMNMX.FTZ R180, R21, R8, !PT ;  /* 0x0000000815b47209 */ /* 0x000fe40007810000 */
[----:B------:R-:W-:Y:S02]  /*a260*/  FSEL R8, R13, RZ, P5 ;  /* 0x000000ff0d087208 */ /* 0x000fe40002800000 */
[----:B------:R-:W-:-:S02]  /*a270*/  FMNMX.FTZ R13, R153, R180, !PT ;  /* 0x000000b4990d7209 */ /* 0x000fc40007810000 */
[----:B------:R-:W-:Y:S01]  /*a280*/  ISETP.LT.OR P2, PT, R176, 0x3a, P2 ;  /* 0x0000003ab000780c */ /* 0x000fe20001741670 */
[----:B------:R-:W-:-:S01]  /*a290*/  FFMA.FTZ R179, R177, UR14, -R8 ;  /* 0x0000000eb1b37c23 */ /* 0x000fc20008010808 */
[----:B------:R-:W-:Y:S01]  /*a2a0*/  FMNMX.FTZ R177, R154, R13, !PT ;  /* 0x0000000d9ab17209 */ /* 0x000fe20007810000 */
[----:B------:R-:W-:-:S01]  /*a2b0*/  FFMA.FTZ R174, R174, UR14, -R8 ;  /* 0x0000000eaeae7c23 */ /* 0x000fc20008010808 */
[----:B------:R-:W-:Y:S01]  /*a2c0*/  FSEL R165, R165, -INF , !P4 ;  /* 0xff800000a5a57808 */ /* 0x000fe20006000000 */
[----:B------:R1:W-:Y:S01]  /*a2d0*/  MUFU.EX2 R13, R179 ;  /* 0x000000b3000d7308 */ /* 0x0003e20000000800 */
[----:B------:R-:W-:Y:S01]  /*a2e0*/  FMNMX.FTZ R180, R156, R177, !PT ;  /* 0x000000b19cb47209 */ /* 0x000fe20007810000 */
[--C-:B------:R-:W-:Y:S01]  /*a2f0*/  FFMA.FTZ R177, R175, UR14, -R8.reuse ;  /* 0x0000000eafb17c23 */ /* 0x100fe20008010808 */
[----:B------:R-:W-:Y:S01]  /*a300*/  FSEL R169, R169, -INF , !P2 ;  /* 0xff800000a9a97808 */ /* 0x000fe20005000000 */
[--C-:B------:R-:W-:Y:S01]  /*a310*/  FFMA.FTZ R166, R166, UR14, -R8.reuse ;  /* 0x0000000ea6a67c23 */ /* 0x100fe20008010808 */
[----:B------:R-:W-:Y:S01]  /*a320*/  FMNMX.FTZ R175, R157, R180, !PT ;  /* 0x000000b49daf7209 */ /* 0x000fe20007810000 */
[--C-:B------:R-:W-:Y:S01]  /*a330*/  FFMA.FTZ R161, R161, UR14, -R8.reuse ;  /* 0x0000000ea1a17c23 */ /* 0x100fe20008010808 */
[----:B------:R-:W-:-:S01]  /*a340*/  FFMA.FTZ R164, R164, UR14, -R8 ;  /* 0x0000000ea4a47c23 */ /* 0x000fc20008010808 */
[----:B------:R2:W-:Y:S01]  /*a350*/  MUFU.EX2 R180, R177 ;  /* 0x000000b100b47308 */ /* 0x0005e20000000800 */
[----:B------:R-:W-:Y:S01]  /*a360*/  FMNMX.FTZ R182, R158, R175, !PT ;  /* 0x000000af9eb67209 */ /* 0x000fe20007810000 */
[--C-:B------:R-:W-:Y:S01]  /*a370*/  FFMA.FTZ R168, R168, UR14, -R8.reuse ;  /* 0x0000000ea8a87c23 */ /* 0x100fe20008010808 */
[----:B-1----:R-:W-:-:S01]  /*a380*/  FFMA.FTZ R179, R185, UR14, -R8 ;  /* 0x0000000eb9b37c23 */ /* 0x002fc20008010808 */
[--C-:B------:R-:W-:Y:S01]  /*a390*/  FFMA.FTZ R160, R160, UR14, -R8.reuse ;  /* 0x0000000ea0a07c23 */ /* 0x100fe20008010808 */
[----:B------:R-:W-:Y:S01]  /*a3a0*/  FMNMX.FTZ R175, R159, R182, !PT ;  /* 0x000000b69faf7209 */ /* 0x000fe20007810000 */
[--C-:B------:R-:W-:Y:S01]  /*a3b0*/  FFMA.FTZ R155, R155, UR14, -R8.reuse ;  /* 0x0000000e9b9b7c23 */ /* 0x100fe20008010808 */
[----:B------:R-:W-:-:S01]  /*a3c0*/  FFMA.FTZ R170, R170, UR14, -R8 ;  /* 0x0000000eaaaa7c23 */ /* 0x000fc20008010808 */
[--C-:B------:R-:W-:Y:S01]  /*a3d0*/  FFMA.FTZ R173, R173, UR14, -R8.reuse ;  /* 0x0000000eadad7c23 */ /* 0x100fe20008010808 */
[----:B------:R-:W-:Y:S01]  /*a3e0*/  FMNMX.FTZ R178, R162, R175, !PT ;  /* 0x000000afa2b27209 */ /* 0x000fe20007810000 */
[--C-:B------:R-:W-:Y:S01]  /*a3f0*/  FFMA.FTZ R175, R172, UR14, -R8.reuse ;  /* 0x0000000eacaf7c23 */ /* 0x100fe20008010808 */
[----:B--2---:R-:W-:-:S01]  /*a400*/  FFMA.FTZ R177, R184, UR14, -R8 ;  /* 0x0000000eb8b17c23 */ /* 0x004fc20008010808 */
[----:B------:R-:W-:Y:S01]  /*a410*/  FFMA.FTZ R171, R171, UR14, -R8 ;  /* 0x0000000eabab7c23 */ /* 0x000fe20008010808 */
[----:B------:R-:W-:Y:S01]  /*a420*/  FMNMX.FTZ R178, R163, R178, !PT ;  /* 0x000000b2a3b27209 */ /* 0x000fe20007810000 */
[----:B------:R-:W-:Y:S03]  /*a430*/  MUFU.EX2 R174, R174 ;  /* 0x000000ae00ae7308 */ /* 0x000fe60000000800 */
[----:B------:R-:W-:-:S04]  /*a440*/  FMNMX.FTZ R178, R165, R178, !PT ;  /* 0x000000b2a5b27209 */ /* 0x000fc80007810000 */
[----:B------:R-:W-:Y:S01]  /*a450*/  FMNMX.FTZ R178, R169, R178, !PT ;  /* 0x000000b2a9b27209 */ /* 0x000fe20007810000 */
[----:B------:R-:W-:Y:S04]  /*a460*/  MUFU.EX2 R175, R175 ;  /* 0x000000af00af7308 */ /* 0x000fe80000000800 */
[----:B------:R-:W1:Y:S04]  /*a470*/  SHFL.BFLY PT, R181, R178, 0x2, 0x1f ;  /* 0x0c401f00b2b57f89 */ /* 0x000e6800000e0000 */
[----:B------:R-:W-:Y:S08]  /*a480*/  MUFU.EX2 R166, R166 ;  /* 0x000000a600a67308 */ /* 0x000ff00000000800 */
[----:B------:R-:W-:Y:S08]  /*a490*/  MUFU.EX2 R161, R161 ;  /* 0x000000a100a17308 */ /* 0x000ff00000000800 */
[----:B------:R-:W-:Y:S01]  /*a4a0*/  MUFU.EX2 R164, R164 ;  /* 0x000000a400a47308 */ /* 0x000fe20000000800 */
[----:B-1----:R-:W-:Y:S01]  /*a4b0*/  FMNMX.FTZ R181, R178, R181, !PT ;  /* 0x000000b5b2b57209 */ /* 0x002fe20007810000 */
[----:B------:R-:W-:Y:S01]  /*a4c0*/  FFMA.FTZ R178, R167, UR14, -R8 ;  /* 0x0000000ea7b27c23 */ /* 0x000fe20008010808 */
[----:B------:R-:W-:-:S05]  /*a4d0*/  FSEL R167, R7, RZ, P5 ;  /* 0x000000ff07a77208 */ /* 0x000fca0002800000 */
[----:B------:R-:W-:Y:S01]  /*a4e0*/  MUFU.EX2 R177, R177 ;  /* 0x000000b100b17308 */ /* 0x000fe20000000800 */
[----:B------:R-:W1:Y:S01]  /*a4f0*/  SHFL.BFLY PT, R172, R181, 0x1, 0x1f ;  /* 0x0c201f00b5ac7f89 */ /* 0x000e6200000e0000 */
[----:B------:R-:W-:-:S06]  /*a500*/  FADD.FTZ R167, -R167, R10 ;  /* 0x0000000aa7a77221 */ /* 0x000fcc0000010100 */
[----:B------:R2:W-:Y:S08]  /*a510*/  MUFU.EX2 R10, R178 ;  /* 0x000000b2000a7308 */ /* 0x0005f00000000800 */
[----:B------:R-:W-:Y:S08]  /*a520*/  MUFU.EX2 R168, R168 ;  /* 0x000000a800a87308 */ /* 0x000ff00000000800 */
[----:B------:R-:W-:Y:S01]  /*a530*/  MUFU.EX2 R179, R179 ;  /* 0x000000b300b37308 */ /* 0x000fe20000000800 */
[----:B-1----:R-:W-:Y:S01]  /*a540*/  FMNMX.FTZ R8, R181, R172, !PT ;  /* 0x000000acb5087209 */ /* 0x002fe20007810000 */
[----:B------:R-:W-:-:S02]  /*a550*/  IMAD.U32 R181, RZ, RZ, UR14 ;  /* 0x0000000effb57e24 */ /* 0x000fc4000f8e00ff */
[----:B------:R-:W-:Y:S01]  /*a560*/  FMUL.FTZ R172, R167, UR14 ;  /* 0x0000000ea7ac7c20 */ /* 0x000fe20008410000 */
[C---:B------:R-:W-:Y:S01]  /*a570*/  FSETP.NEU.FTZ.AND P2, PT, R8.reuse, -INF , PT ;  /* 0xff8000000800780b */ /* 0x040fe20003f5d000 */
[----:B------:R-:W-:-:S02]  /*a580*/  FFMA.FTZ R176, R8, R181, -8 ;  /* 0xc100000008b07423 */ /* 0x000fc400000100b5 */
[----:B------:R-:W-:Y:S03]  /*a590*/  MUFU.EX2 R160, R160 ;  /* 0x000000a000a07308 */ /* 0x000fe60000000800 */
[----:B------:R-:W-:-:S05]  /*a5a0*/  FSEL R176, R176, RZ, P2 ;  /* 0x000000ffb0b07208 */ /* 0x000fca0001000000 */
[--C-:B------:R-:W-:Y:S01]  /*a5b0*/  FFMA.FTZ R167, R14, UR14, -R176.reuse ;  /* 0x0000000e0ea77c23 */ /* 0x100fe200080108b0 */
[----:B------:R-:W-:-:S01]  /*a5c0*/  FFMA.FTZ R14, R15, UR14, -R176 ;  /* 0x0000000e0f0e7c23 */ /* 0x000fc200080108b0 */
[--C-:B------:R-:W-:Y:S01]  /*a5d0*/  FFMA.FTZ R15, R20, UR14, -R176.reuse ;  /* 0x0000000e140f7c23 */ /* 0x100fe200080108b0 */
[----:B------:R-:W-:-:S01]  /*a5e0*/  FFMA.FTZ R20, R152, UR14, -R176 ;  /* 0x0000000e98147c23 */ /* 0x000fc200080108b0 */
[----:B------:R-:W-:Y:S01]  /*a5f0*/  FSEL R152, R8, RZ, P2 ;  /* 0x000000ff08987208 */ /* 0x000fe20001000000 */
[----:B------:R-:W-:-:S01]  /*a600*/  FFMA.FTZ R12, R12, UR14, -R176 ;  /* 0x0000000e0c0c7c23 */ /* 0x000fc200080108b0 */
[----:B------:R-:W1:Y:S01]  /*a610*/  MUFU.EX2 R172, R172 ;  /* 0x000000ac00ac7308 */ /* 0x000e620000000800 */
[----:B------:R-:W-:-:S01]  /*a620*/  FFMA.FTZ R21, R21, UR14, -R176 ;  /* 0x0000000e15157c23 */ /* 0x000fc200080108b0 */
[----:B--2---:R-:W-:Y:S01]  /*a630*/  FFMA.FTZ R178, R153, UR14, -R176 ;  /* 0x0000000e99b27c23 */ /* 0x004fe200080108b0 */
[----:B------:R-:W-:-:S01]  /*a640*/  FADD.FTZ R152, -R152, R11 ;  /* 0x0000000b98987221 */ /* 0x000fc20000010100 */
[--C-:B------:R-:W-:Y:S01]  /*a650*/  FFMA.FTZ R153, R157, UR14, -R176.reuse ;  /* 0x0000000e9d997c23 */ /* 0x100fe200080108b0 */
[----:B------:R-:W-:-:S01]  /*a660*/  FFMA.FTZ R154, R154, UR14, -R176 ;  /* 0x0000000e9a9a7c23 */ /* 0x000fc200080108b0 */
[--C-:B------:R-:W-:Y:S01]  /*a670*/  FFMA.FTZ R158, R158, UR14, -R176.reuse ;  /* 0x0000000e9e9e7c23 */ /* 0x100fe200080108b0 */
[----:B------:R-:W-:Y:S01]  /*a680*/  FMUL.FTZ R11, R152, UR14 ;  /* 0x0000000e980b7c20 */ /* 0x000fe20008410000 */
[----:B------:R-:W-:Y:S01]  /*a690*/  MUFU.EX2 R12, R12 ;  /* 0x0000000c000c7308 */ /* 0x000fe20000000800 */
[----:B------:R-:W-:-:S01]  /*a6a0*/  FFMA.FTZ R152, R156, UR14, -R176 ;  /* 0x0000000e9c987c23 */ /* 0x000fc200080108b0 */
[--C-:B------:R-:W-:Y:S01]  /*a6b0*/  FFMA.FTZ R159, R159, UR14, -R176.reuse ;  /* 0x0000000e9f9f7c23 */ /* 0x100fe200080108b0 */
[----:B------:R-:W-:-:S01]  /*a6c0*/  FFMA.FTZ R162, R162, UR14, -R176 ;  /* 0x0000000ea2a27c23 */ /* 0x000fc200080108b0 */
[--C-:B------:R-:W-:Y:S01]  /*a6d0*/  FFMA.FTZ R163, R163, UR14, -R176.reuse ;  /* 0x0000000ea3a37c23 */ /* 0x100fe200080108b0 */
[----:B------:R-:W-:-:S01]  /*a6e0*/  FFMA.FTZ R165, R165, UR14, -R176 ;  /* 0x0000000ea5a57c23 */ /* 0x000fc200080108b0 */
[----:B------:R-:W-:-:S02]  /*a6f0*/  FFMA.FTZ R169, R169, UR14, -R176 ;  /* 0x0000000ea9a97c23 */ /* 0x000fc400080108b0 */
[----:B------:R-:W2:Y:S01]  /*a700*/  MUFU.EX2 R11, R11 ;  /* 0x0000000b000b7308 */ /* 0x000ea20000000800 */
[----:B-1----:R-:W-:-:S04]  /*a710*/  FFMA.FTZ R157, R172, R4, R13 ;  /* 0x00000004ac9d7223 */ /* 0x002fc8000001000d */
[----:B------:R-:W-:-:S03]  /*a720*/  FADD.FTZ R157, R180, R157 ;  /* 0x0000009db49d7221 */ /* 0x000fc60000010000 */
[----:B------:R-:W1:Y:S08]  /*a730*/  MUFU.EX2 R167, R167 ;  /* 0x000000a700a77308 */ /* 0x000e700000000800 */
[----:B------:R-:W3:Y:S01]  /*a740*/  MUFU.EX2 R14, R14 ;  /* 0x0000000e000e7308 */ /* 0x000ee20000000800 */
[----:B--2---:R-:W-:-:S07]  /*a750*/  FFMA.FTZ R4, R11, R5, R12 ;  /* 0x000000050b047223 */ /* 0x004fce000001000c */
[----:B------:R-:W2:Y:S01]  /*a760*/  MUFU.EX2 R15, R15 ;  /* 0x0000000f000f7308 */ /* 0x000ea20000000800 */
[----:B-1----:R-:W-:-:S01]  /*a770*/  FADD.FTZ R5, R167, R4 ;  /* 0x00000004a7057221 */ /* 0x002fc20000010000 */
[----:B------:R-:W-:-:S06]  /*a780*/  FADD.FTZ R4, R174, R157 ;  /* 0x0000009dae047221 */ /* 0x000fcc0000010000 */
[----:B------:R-:W1:Y:S08]  /*a790*/  MUFU.EX2 R20, R20 ;  /* 0x0000001400147308 */ /* 0x000e700000000800 */
[----:B------:R-:W4:Y:S08]  /*a7a0*/  MUFU.EX2 R21, R21 ;  /* 0x0000001500157308 */ /* 0x000f300000000800 */
[----:B------:R-:W5:Y:S08]  /*a7b0*/  MUFU.EX2 R178, R178 ;  /* 0x000000b200b27308 */ /* 0x000f700000000800 */
[----:B------:R3:W5:Y:S08]  /*a7c0*/  MUFU.EX2 R181, R154 ;  /* 0x0000009a00b57308 */ /* 0x0007700000000800 */
[----:B------:R-:W5:Y:S01]  /*a7d0*/  MUFU.EX2 R152, R152 ;  /* 0x0000009800987308 */ /* 0x000f620000000800 */
[----:B---3--:R-:W-:-:S01]  /*a7e0*/  FADD.FTZ R154, R14, R5 ;  /* 0x000000050e9a7221 */ /* 0x008fc20000010000 */
[----:B------:R-:W-:-:S03]  /*a7f0*/  FADD.FTZ R5, R175, R4 ;  /* 0x00000004af057221 */ /* 0x000fc60000010000 */
[----:B--2---:R-:W-:Y:S01]  /*a800*/  FADD.FTZ R157, R15, R154 ;  /* 0x0000009a0f9d7221 */ /* 0x004fe20000010000 */
[----:B------:R-:W-:-:S02]  /*a810*/  FADD.FTZ R4, R166, R5 ;  /* 0x00000005a6047221 */ /* 0x000fc40000010000 */
[----:B------:R-:W2:Y:S01]  /*a820*/  MUFU.EX2 R153, R153 ;  /* 0x0000009900997308 */ /* 0x000ea20000000800 */
[----:B-1----:R-:W-:-:S01]  /*a830*/  FADD.FTZ R154, R20, R157 ;  /* 0x0000009d149a7221 */ /* 0x002fc20000010000 */
[----:B------:R-:W-:-:S03]  /*a840*/  FADD.FTZ R5, R161, R4 ;  /* 0x00000004a1057221 */ /* 0x000fc60000010000 */
[----:B----4-:R-:W-:Y:S01]  /*a850*/  FADD.FTZ R157, R21, R154 ;  /* 0x0000009a159d7221 */ /* 0x010fe20000010000 */
[----:B------:R-:W-:-:S02]  /*a860*/  FADD.FTZ R4, R164, R5 ;  /* 0x00000005a4047221 */ /* 0x000fc40000010000 */
[----:B------:R-:W1:Y:S01]  /*a870*/  MUFU.EX2 R183, R158 ;  /* 0x0000009e00b77308 */ /* 0x000e620000000800 */
[----:B-----5:R-:W-:-:S01]  /*a880*/  FADD.FTZ R157, R178, R157 ;  /* 0x0000009db29d7221 */ /* 0x020fc20000010000 */
[----:B------:R-:W-:-:S03]  /*a890*/  FADD.FTZ R5, R177, R4 ;  /* 0x00000004b1057221 */ /* 0x000fc60000010000 */
[----:B------:R-:W-:Y:S01]  /*a8a0*/  FADD.FTZ R157, R181, R157 ;  /* 0x0000009db59d7221 */ /* 0x000fe20000010000 */
[----:B------:R-:W-:-:S02]  /*a8b0*/  FADD.FTZ R4, R168, R5 ;  /* 0x00000005a8047221 */ /* 0x000fc40000010000 */
[----:B------:R-:W3:Y:S01]  /*a8c0*/  MUFU.EX2 R155, R155 ;  /* 0x0000009b009b7308 */ /* 0x000ee20000000800 */
[----:B------:R-:W-:-:S01]  /*a8d0*/  FADD.FTZ R154, R152, R157 ;  /* 0x0000009d989a7221 */ /* 0x000fc20000010000 */
[----:B------:R-:W-:-:S03]  /*a8e0*/  FADD.FTZ R5, R179, R4 ;  /* 0x00000004b3057221 */ /* 0x000fc60000010000 */
[----:B--2---:R-:W-:Y:S01]  /*a8f0*/  FADD.FTZ R154, R153, R154 ;  /* 0x0000009a999a7221 */ /* 0x004fe20000010000 */
[----:B------:R-:W-:-:S02]  /*a900*/  FADD.FTZ R4, R160, R5 ;  /* 0x00000005a0047221 */ /* 0x000fc40000010000 */
[----:B------:R-:W2:Y:S01]  /*a910*/  MUFU.EX2 R159, R159 ;  /* 0x0000009f009f7308 */ /* 0x000ea20000000800 */
[----:B-1----:R-:W-:-:S07]  /*a920*/  FADD.FTZ R154, R183, R154 ;  /* 0x0000009ab79a7221 */ /* 0x002fce0000010000 */
[----:B------:R-:W1:Y:S01]  /*a930*/  MUFU.EX2 R170, R170 ;  /* 0x000000aa00aa7308 */ /* 0x000e620000000800 */
[----:B---3--:R-:W-:-:S07]  /*a940*/  FADD.FTZ R5, R155, R4 ;  /* 0x000000049b057221 */ /* 0x008fce0000010000 */
[----:B------:R-:W3:Y:S01]  /*a950*/  MUFU.EX2 R187, R162 ;  /* 0x000000a200bb7308 */ /* 0x000ee20000000800 */
[----:B--2---:R-:W-:-:S07]  /*a960*/  FADD.FTZ R154, R159, R154 ;  /* 0x0000009a9f9a7221 */ /* 0x004fce0000010000 */
        /* <DEDUP_REMOVED lines=9> */
[----:B---3--:R-:W-:-:S04]  /*aa00*/  FADD.FTZ R5, R171, R4 ;  /* 0x00000004ab057221 */ /* 0x008fc80000010000 */
[----:B------:R-:W-:Y:S01]  /*aa10*/  FADD.FTZ R4, R10, R5 ;  /* 0x000000050a047221 */ /* 0x000fe20000010000 */
[----:B--2---:R-:W-:-:S04]  /*aa20*/  FADD.FTZ R154, R165, R154 ;  /* 0x0000009aa59a7221 */ /* 0x004fc80000010000 */
[----:B-1----:R-:W-:Y:S01]  /*aa30*/  FADD.FTZ R5, R169, R154 ;  /* 0x0000009aa9057221 */ /* 0x002fe20000010000 */
[----:B------:R-:W-:Y:S06]  /*aa40*/  @!P0 BRA `(.L_x_841) ;  /* 0x0000000000048947 */ /* 0x000fec0003800000 */
[----:B------:R-:W-:Y:S01]  /*aa50*/  BPT.TRAP 0x1 ;  /* 0x000000040000795c */ /* 0x000fe20000300000 */
.L_x_841:
        /* <DEDUP_REMOVED lines=14> */
[----:B------:R-:W-:Y:S01]  /*ab40*/  FMUL.FTZ R31, R31, R11 ;  /* 0x0000000b1f1f7220 */ /* 0x000fe20000410000 */
[----:B------:R-:W-:Y:S01]  /*ab50*/  F2FP.SATFINITE.E4M3.F32.PACK_AB_MERGE_C R15, R159, R183, RZ ;  /* 0x000000b79f0f723e */ /* 0x000fe200048070ff */
[----:B------:R-:W-:Y:S01]  /*ab60*/  FMUL.FTZ R34, R34, R11 ;  /* 0x0000000b22227220 */ /* 0x000fe20000410000 */
[----:B------:R-:W-:Y:S01]  /*ab70*/  F2FP.SATFINITE.E4M3.F32.PACK_AB_MERGE_C R154, R169, R165, RZ ;  /* 0x000000a5a99a723e */ /* 0x000fe200048070ff */
[----:B------:R-:W-:Y:S01]  /*ab80*/  SYNCS.ARRIVE.TRANS64.RED.A1T0 RZ, [UR5], RZ ;  /* 0x000000ffffff79a7 */ /* 0x000fe20008100405 */
[----:B------:R-:W-:Y:S01]  /*ab90*/  UMOV UR5, UR36 ;  /* 0x0000002400057c82 */ /* 0x000fe20008000000 */
        /* <DEDUP_REMOVED lines=132> */
[----:B------:R-:W-:Y:S02]  /*b3e0*/  IMAD.MOV.U32 R11, RZ, RZ, R8 ;  /* 0x000000ffff0b7224 */ /* 0x000fe400078e0008 */
[----:B------:R-:W-:Y:S01]  /*b3f0*/  IMAD.MOV.U32 R10, RZ, RZ, R7 ;  /* 0x000000ffff0a7224 */ /* 0x000fe200078e0007 */
[----:B------:R-:W-:Y:S06]  /*b400*/  @P2 BRA `(.L_x_842) ;  /* 0xffffffd800242947 */ /* 0x000fec000383ffff */
[----:B------:R-:W-:-:S05]  /*b410*/  UMOV UR37, UR6 ;  /* 0x0000000600257c82 */ /* 0x000fca0008000000 */
.L_x_824:
[----:B------:R-:W-:Y:S06]  /*b420*/  BAR.ARV 0x8, 0x120 ;  /* 0x0204800000007b1d */ /* 0x000fec0000002000 */
[----:B------:R-:W-:Y:S05]  /*b430*/  @!P0 BRA `(.L_x_843) ;  /* 0x0000000000048947 */ /* 0x000fea0003800000 */
[----:B------:R-:W-:Y:S01]  /*b440*/  BPT.TRAP 0x1 ;  /* 0x000000040000795c */ /* 0x000fe20000300000 */
.L_x_843:
[----:B------:R-:W-:Y:S01]  /*b450*/  ULEA UR9, UR37, UR38, 0x3 ;  /* 0x0000002625097291 */ /* 0x000fe2000f8e183f */
[----:B------:R-:W-:-:S05]  /*b460*/  IMAD.U32 R0, RZ, RZ, UR36 ;  /* 0x00000024ff007e24 */ /* 0x000fca000f8e00ff */
[----:B------:R-:W-:-:S04]  /*b470*/  SHF.L.U32 R0, R0, 0x1f, RZ ;  /* 0x0000001f00007819 */ /* 0x000fc800000006ff */
[----:B------:R1:W2:Y:S01]  /*b480*/  SYNCS.PHASECHK.TRANS64.TRYWAIT P1, [UR9+0x28450], R0 ;  /* 0x02845000ff0075a7 */ /* 0x0002a20008020149 */
[----:B------:R-:W-:Y:S05]  /*b490*/  @!P0 BRA `(.L_x_844) ;  /* 0x0000000000048947 */ /* 0x000fea0003800000 */
[----:B------:R-:W-:Y:S01]  /*b4a0*/  BPT.TRAP 0x1 ;  /* 0x000000040000795c */ /* 0x000fe20000300000 */
.L_x_844:
[----:B--2---:R-:W-:Y:S05]  /*b4b0*/  @P1 BRA `(.L_x_845) ;  /* 0x0000000000081947 */ /* 0x004fea0003800000 */
[----:B------:R-:W2:Y:S02]  /*b4c0*/  SYNCS.PHASECHK.TRANS64.TRYWAIT P1, [UR9+0x28450], R0 ;  /* 0x02845000ff0075a7 */ /* 0x000ea40008020149 */
[----:B--2---:R-:W-:Y:S05]  /*b4d0*/  @!P1 BRA `(.L_x_846) ;  /* 0x0000007000409947 */ /* 0x004fea0003800000 */
.L_x_845:
[----:B------:R-:W-:Y:S01]  /*b4e0*/  ULDC.64 UR4, c[0x0][0x9a0] ;  /* 0x0002680000047ab9 */ /* 0x000fe20000000a00 */
[----:B------:R-:W-:Y:S01]  /*b4f0*/  UIADD3 UR38, UR38, 0x8000, URZ ;  /* 0x0000800026267890 */ /* 0x000fe2000fffe03f */
[----:B------:R-:W-:Y:S01]  /*b500*/  WARPGROUP.ARRIVE ;  /* 0x00000000000079c5 */ /* 0x000fe20000000000 */
[----:B------:R-:W-:Y:S01]  /*b510*/  UISETP.NE.U32.AND UP0, UPT, UR4, URZ, UPT ;  /* 0x0000003f0400728c */ /* 0x000fe2000bf05070 */
[----:B------:R-:W-:Y:S01]  /*b520*/  IMAD.MOV.U32 R6, RZ, RZ, 0x3f800000 ;  /* 0x3f800000ff067424 */ /* 0x000fe200078e00ff */
[----:B------:R-:W-:Y:S02]  /*b530*/  USHF.R.U32.HI UR38, URZ, 0x4, UR38 ;  /* 0x000000043f267899 */ /* 0x000fe40008011626 */
[----:B------:R-:W-:Y:S02]  /*b540*/  UISETP.NE.AND.EX UP0, UPT, UR5, URZ, UPT, UP0 ;  /* 0x0000003f0500728c */ /* 0x000fe4000bf05300 */
[----:B------:R-:W-:-:S04]  /*b550*/  ULOP3.LUT UR38, UR38, 0x3fff, URZ, 0xc0, !UPT ;  /* 0x00003fff26267892 */ /* 0x000fc8000f8ec03f */
[----:B------:R-:W-:-:S05]  /*b560*/  PLOP3.LUT P1, PT, PT, PT, UP0, 0x80, 0x0 ;  /* 0x000000000000781c */ /* 0x000fca0003f2f008 */
[----:B------:R-:W-:Y:S01]  /*b570*/  @UP0 USHF.R.S32.HI UR8, URZ, 0x1f, UR44 ;  /* 0x0000001f3f080899 */ /* 0x000fe2000801142c */
[----:B------:R-:W-:Y:S01]  /*b580*/  @UP0 ULDC.64 UR10, c[0x0][0x9c8] ;  /* 0x00027200000a0ab9 */ /* 0x000fe20000000a00 */
[----:B------:R-:W-:Y:S02]  /*b590*/  @UP0 ULDC.64 UR12, c[0x0][0x9d0] ;  /* 0x00027400000c0ab9 */ /* 0x000fe40000000a00 */
[----:B------:R-:W-:Y:S02]  /*b5a0*/  @UP0 UIMAD UR8, UR8, UR10, URZ ;  /* 0x0000000a080802a4 */ /* 0x000fe4000f8e023f */
[----:B------:R-:W-:Y:S02]  /*b5b0*/  @UP0 UIMAD.WIDE.U32 UR6, UR44, UR10, URZ ;  /* 0x0000000a2c0602a5 */ /* 0x000fe4000f8e003f */
[----:B------:R-:W-:Y:S02]  /*b5c0*/  ULOP3.LUT UR10, UR38, 0x10000, URZ, 0xfc, !UPT ;  /* 0x00010000260a7892 */ /* 0x000fe4000f8efc3f */
[----:B------:R-:W-:-:S02]  /*b5d0*/  @UP0 UIMAD UR8, UR44, UR11, UR8 ;  /* 0x0000000b2c0802a4 */ /* 0x000fc4000f8e0208 */
[----:B------:R-:W-:Y:S02]  /*b5e0*/  @UP0 USHF.R.S32.HI UR11, URZ, 0x1f, UR47 ;  /* 0x0000001f3f0b0899 */ /* 0x000fe4000801142f */
[----:B------:R-:W-:Y:S02]  /*b5f0*/  ULEA UR10, UR37, UR10, 0xa ;  /* 0x0000000a250a7291 */ /* 0x000fe4000f8e503f */
[----:B------:R-:W-:Y:S02]  /*b600*/  @UP0 UIADD3 UR7, UR7, UR8, URZ ;  /* 0x0000000807070290 */ /* 0x000fe4000fffe03f */
[----:B------:R-:W-:Y:S02]  /*b610*/  @UP0 UIMAD UR8, UR11, UR12, URZ ;  /* 0x0000000c0b0802a4 */ /* 0x000fe4000f8e023f */
[----:B------:R-:W-:Y:S01]  /*b620*/  @UP0 UIMAD.WIDE.U32 UR6, UR47, UR12, UR6 ;  /* 0x0000000c2f0602a5 */ /* 0x000fe2000f8e0006 */
[----:B------:R-:W-:Y:S01]  /*b630*/  UMOV UR11, 0x80000020 ;  /* 0x80000020000b7882 */ /* 0x000fe20000000000 */
[----:B------:R-:W-:-:S09]  /*b640*/  @UP0 UIMAD UR8, UR47, UR13, UR8 ;  /* 0x0000000d2f0802a4 */ /* 0x000fd2000f8e0208 */
[----:B------:R-:W-:Y:S01]  /*b650*/  QGMMA.64x256x32.F32.E4M3.E4M3 R24, R188, gdesc[UR8], R24, gsb0 ;  /* 0x03e00008bc187df3 */ /* 0x000fe20008000818 */
[----:B------:R-:W-:Y:S02]  /*b660*/  @UP0 ULEA UR4, UP1, UR6, UR4, 0x2 ;  /* 0x0000000406040291 */ /* 0x000fe4000f82103f */
[----:B------:R-:W-:-:S04]  /*b670*/  @UP0 UIADD3 UR7, UR7, UR8, URZ ;  /* 0x0000000807070290 */ /* 0x000fc8000fffe03f */
[----:B------:R-:W-:Y:S01]  /*b680*/  @UP0 ULEA.HI.X UR5, UR6, UR5, UR7, 0x2, UP1 ;  /* 0x0000000506050291 */ /* 0x000fe200088f1407 */
[----:B------:R-:W-:-:S05]  /*b690*/  IMAD.U32 R2, RZ, RZ, UR4 ;  /* 0x00000004ff027e24 */ /* 0x000fca000f8e00ff */
[----:B--2---:R-:W-:-:S05]  /*b6a0*/  IMAD.U32 R3, RZ, RZ, UR5 ;  /* 0x00000005ff037e24 */ /* 0x004fca000f8e00ff */
[----:B------:R2:W3:Y:S01]  /*b6b0*/  @P1 LDG.E R6, desc[UR54][R2.64] ;  /* 0x0000003602061981 */ /* 0x0004e2000c1e1900 */
[----:B------:R-:W-:Y:S01]  /*b6c0*/  UIADD3 UR10, UR10, 0x2, URZ ;  /* 0x000000020a0a7890 */ /* 0x000fe2000fffe03f */
[----:B------:R-:W-:Y:S02]  /*b6d0*/  UMOV UR11, 0x80000020 ;  /* 0x80000020000b7882 */ /* 0x000fe40000000000 */
[----:B------:R-:W4:Y:S04]  /*b6e0*/  SHFL.BFLY PT, R9, R4, 0x2, 0x1f ;  /* 0x0c401f0004097f89 */ /* 0x000f2800000e0000 */
[----:B------:R-:W5:Y:S01]  /*b6f0*/  SHFL.BFLY PT, R10, R5, 0x2, 0x1f ;  /* 0x0c401f00050a7f89 */ /* 0x000f6200000e0000 */
[----:B----4-:R-:W-:-:S01]  /*b700*/  FADD.FTZ R9, R9, R4 ;  /* 0x0000000409097221 */ /* 0x010fc20000010000 */
[----:B-----5:R-:W-:-:S04]  /*b710*/  FADD.FTZ R10, R10, R5 ;  /* 0x000000050a0a7221 */ /* 0x020fc80000010000 */
[----:B-1----:R-:W1:Y:S04]  /*b720*/  SHFL.BFLY PT, R0, R9, 0x1, 0x1f ;  /* 0x0c201f0009007f89 */ /* 0x002e6800000e0000 */
[----:B------:R-:W4:Y:S01]  /*b730*/  SHFL.BFLY PT, R11, R10, 0x1, 0x1f ;  /* 0x0c201f000a0b7f89 */ /* 0x000f2200000e0000 */
[----:B--2---:R-:W-:Y:S02]  /*b740*/  IMAD.MOV.U32 R3, RZ, RZ, RZ ;  /* 0x000000ffff037224 */ /* 0x004fe400078e00ff */
[----:B-1----:R-:W-:Y:S01]  /*b750*/  FADD.FTZ R12, R9, R0 ;  /* 0x00000000090c7221 */ /* 0x002fe20000010000 */
[----:B----4-:R-:W-:-:S04]  /*b760*/  FADD.FTZ R13, R10, R11 ;  /* 0x0000000b0a0d7221 */ /* 0x010fc80000010000 */
        /* <DEDUP_REMOVED lines=8> */
[----:B------:R-:W1:Y:S08]  /*b7f0*/  @P2 MUFU.LG2 R5, R14 ;  /* 0x0000000e00052308 */ /* 0x000e700000000c00 */
[----:B------:R-:W2:Y:S01]  /*b800*/  @P3 MUFU.LG2 R10, R15 ;  /* 0x0000000f000a3308 */ /* 0x000ea20000000c00 */
[----:B------:R-:W-:Y:S02]  /*b810*/  WARPGROUP.DEPBAR.LE gsb0, 0x0 ;  /* 0x00008000000079c5 */ /* 0x000fe40000010000 */
[----:B------:R-:W-:-:S06]  /*b820*/  WARPGROUP.ARRIVE ;  /* 0x00000000000079c5 */ /* 0x000fcc0000000000 */
[----:B------:R-:W-:Y:S01]  /*b830*/  QGMMA.64x256x32.F32.E4M3.E4M3 R24, R184, gdesc[UR8], R24, gsb0 ;  /* 0x03e00008b8187df3 */ /* 0x000fe20008000818 */
[----:B------:R-:W4:Y:S01]  /*b840*/  @P1 MUFU.RCP R9, R13 ;  /* 0x0000000d00091308 */ /* 0x000f220000001000 */
[----:B------:R-:W-:Y:S02]  /*b850*/  IMAD.U32 R4, RZ, RZ, UR14 ;  /* 0x0000000eff047e24 */ /* 0x000fe4000f8e00ff */
[----:B------:R-:W-:Y:S02]  /*b860*/  IMAD.U32 R11, RZ, RZ, UR14 ;  /* 0x0000000eff0b7e24 */ /* 0x000fe4000f8e00ff */
[----:B-1----:R-:W-:Y:S01]  /*b870*/  @P2 FMUL.FTZ R5, R5, 0.69314718246459960938 ;  /* 0x3f31721805052820 */ /* 0x002fe20000410000 */
[----:B------:R-:W-:Y:S01]  /*b880*/  @P2 FMUL.FTZ R4, R4, 0.69314718246459960938 ;  /* 0x3f31721804042820 */ /* 0x000fe20000410000 */
[----:B------:R-:W-:Y:S01]  /*b890*/  @P3 FMUL.FTZ R12, R11, 0.69314718246459960938 ;  /* 0x3f3172180b0c3820 */ /* 0x000fe20000410000 */
[----:B--2---:R-:W-:Y:S01]  /*b8a0*/  @P3 FMUL.FTZ R11, R10, 0.69314718246459960938 ;  /* 0x3f3172180a0b3820 */ /* 0x004fe20000410000 */
[----:B------:R-:W-:-:S02]  /*b8b0*/  IMAD.MOV.U32 R2, RZ, RZ, -0x800000 ;  /* 0xff800000ff027424 */ /* 0x000fc400078e00ff */
[----:B------:R-:W-:Y:S01]  /*b8c0*/  @P2 FFMA.FTZ R2, R4, R7, R5 ;  /* 0x0000000704022223 */ /* 0x000fe20000010005 */
[----:B------:R-:W-:Y:S02]  /*b8d0*/  IMAD.MOV.U32 R0, RZ, RZ, -0x800000 ;  /* 0xff800000ff007424 */ /* 0x000fe400078e00ff */
[----:B------:R-:W-:Y:S01]  /*b8e0*/  @P3 FFMA.FTZ R0, R12, R8, R11 ;  /* 0x000000080c003223 */ /* 0x000fe2000001000b */
[-C--:B---3--:R-:W-:Y:S01]  /*b8f0*/  FMUL.FTZ R14, R3, R6.reuse ;  /* 0x00000006030e7220 */ /* 0x088fe20000410000 */
[----:B----4-:R-:W-:Y:S01]  /*b900*/  FMUL.FTZ R7, R9, R6 ;  /* 0x0000000609077220 */ /* 0x010fe20000410000 */
[----:B------:R-:W-:Y:S02]  /*b910*/  WARPGROUP.DEPBAR.LE gsb0, 0x0 ;  /* 0x00008000000079c5 */ /* 0x000fe40000010000 */
[----:B------:R-:W-:Y:S05]  /*b920*/  @!P0 BRA `(.L_x_847) ;  /* 0x0000000000048947 */ /* 0x000fea0003800000 */
[----:B------:R-:W-:Y:S01]  /*b930*/  BPT.TRAP 0x1 ;  /* 0x000000040000795c */ /* 0x000fe20000300000 */
.L_x_847:
[----:B------:R-:W-:Y:S01]  /*b940*/  UIADD3 UR4, UR9, 0x28460, URZ ;  /* 0x0002846009047890 */ /* 0x000fe2000fffe03f */
[-C--:B------:R-:W-:Y:S01]  /*b950*/  FMUL.FTZ R3, R28, R14.reuse ;  /* 0x0000000e1c037220 */ /* 0x080fe20000410000 */
[----:B------:R-:W-:Y:S01]  /*b960*/  UIADD3 UR37, UR37, 0x1, URZ ;  /* 0x0000000125257890 */ /* 0x000fe2000fffe03f */
[-C--:B------:R-:W-:Y:S01]  /*b970*/  FMUL.FTZ R5, R36, R14.reuse ;  /* 0x0000000e24057220 */ /* 0x080fe20000410000 */
[----:B------:R-:W-:Y:S01]  /*b980*/  UPRMT UR4, UR46, 0x654, UR4 ;  /* 0x000006542e047896 */ /* 0x000fe20008000004 */
        /* <DEDUP_REMOVED lines=51> */
[----:B------:R-:W-:Y:S01]  /*bcc0*/  SYNCS.ARRIVE.TRANS64.RED.A1T0 RZ, [UR4], RZ ;  /* 0x000000ffffff79a7 */ /* 0x000fe20008100404 */
        /* <DEDUP_REMOVED lines=76> */
[----:B------:R-:W-:Y:S01]  /*c190*/  PLOP3.LUT P0, PT, PT, PT, PT, 0x8, 0x0 ;  /* 0x000000000000781c */ /* 0x000fe20003f0e170 */
[----:B------:R-:W-:Y:S01]  /*c1a0*/  FMUL.FTZ R7, R151, R7 ;  /* 0x0000000797077220 */ /* 0x000fe20000410000 */
[----:B------:R-:W-:-:S02]  /*c1b0*/  UIADD3 UR59, UR59, 0x1, URZ ;  /* 0x000000013b3b7890 */ /* 0x000fc4000fffe03f */
[----:B------:R-:W-:Y:S02]  /*c1c0*/  USEL UR37, UR37, URZ, UP0 ;  /* 0x0000003f25257287 */ /* 0x000fe40008000000 */
[----:B------:R-:W-:-:S12]  /*c1d0*/  ULOP3.LUT UR36, UR36, UR4, URZ, 0x3c, !UPT ;  /* 0x0000000424247292 */ /* 0x000fd8000f8e3c3f */
.L_x_773:
[----:B------:R-:W1:Y:S08]  /*c1e0*/  S2UR UR46, SR_CgaCtaId ;  /* 0x00000000002e79c3 */ /* 0x000e700000008800 */
[----:B------:R-:W-:Y:S06]  /*c1f0*/  BAR.SYNC.DEFER_BLOCKING 0x5, 0x180 ;  /* 0x0146000000007b1d */ /* 0x000fec0000010000 */
[----:B------:R-:W-:-:S02]  /*c200*/  UMOV UR38, 0x400 ;  /* 0x0000040000267882 */ /* 0x000fc40000000000 */
[----:B-1----:R-:W-:-:S09]  /*c210*/  ULEA UR38, UR46, UR38, 0x18 ;  /* 0x000000262e267291 */ /* 0x002fd2000f8ec03f */
[----:B------:R-:W1:Y:S02]  /*c220*/  LDS R14, [UR38+0x284d0] ;  /* 0x0284d026ff0e7984 */ /* 0x000e640008000800 */
[----:B-1----:R-:W-:Y:S01]  /*c230*/  R2UR UR4, R14 ;  /* 0x000000000e0472ca */ /* 0x002fe200000e0000 */
[----:B------:R-:W-:Y:S06]  /*c240*/  BAR.ARV 0x4, 0x180 ;  /* 0x0106000000007b1d */ /* 0x000fec0000002000 */
[----:B------:R-:W-:Y:S08]  /*c250*/  @P0 BRA `(.L_x_848) ;  /* 0x0000001800f40947 */ /* 0x000ff00003800000 */
[----:B------:R-:W1:Y:S01]  /*c260*/  S2R R58, SR_TID.X ;  /* 0x00000000003a7919 */ /* 0x000e620000002100 */
[----:B------:R-:W-:Y:S01]  /*c270*/  ULDC.64 UR6, c[0x4][0x140] ;  /* 0x0100500000067ab9 */ /* 0x000fe20000000a00 */
[----:B------:R-:W-:Y:S01]  /*c280*/  F2FP.BF16.F32.PACK_AB R17, R12, R57 ;  /* 0x000000390c11723e */ /* 0x000fe200000010ff */
[----:B------:R-:W-:Y:S01]  /*c290*/  ULDC UR10, c[0x0][0xa88] ;  /* 0x0002a200000a7ab9 */ /* 0x000fe20000000800 */
[----:B-1----:R-:W-:-:S05]  /*c2a0*/  IMAD.SHL.U32 R14, R58, 0x4, RZ ;  /* 0x000000043a0e7824 */ /* 0x002fca00078e00ff */
[----:B------:R-:W-:-:S04]  /*c2b0*/  LOP3.LUT R14, R14, 0xc, RZ, 0xc0, !PT ;  /* 0x0000000c0e0e7812 */ /* 0x000fc800078ec0ff */
[----:B------:R-:W-:-:S05]  /*c2c0*/  IADD3 R14, P0, R14, UR6, RZ ;  /* 0x000000060e0e7c10 */ /* 0x000fca000ff1e0ff */
[----:B------:R-:W-:Y:S01]  /*c2d0*/  IMAD.X R15, RZ, RZ, UR7, P0 ;  /* 0x00000007ff0f7e24 */ /* 0x000fe200080e06ff */
[----:B------:R-:W-:Y:S02]  /*c2e0*/  F2FP.BF16.F32.PACK_AB R5, R5, R32 ;  /* 0x000000200505723e */ /* 0x000fe400000010ff */
[----:B------:R-:W-:Y:S02]  /*c2f0*/  F2FP.BF16.F32.PACK_AB R6, R6, R33 ;  /* 0x000000210606723e */ /* 0x000fe400000010ff */
[----:B------:R-:W-:Y:S01]  /*c300*/  F2FP.BF16.F32.PACK_AB R25, R4, R25 ;  /* 0x000000190419723e */ /* 0x000fe200000010ff */
[----:B------:R1:W2:Y:S01]  /*c310*/  LDG.E.CONSTANT R14, desc[UR54][R14.64] ;  /* 0x000000360e0e7981 */ /* 0x0002a2000c1e9900 */
[----:B------:R-:W-:Y:S01]  /*c320*/  LOP3.LUT P0, R12, R58, 0x3, RZ, 0xc0, !PT ;  /* 0x000000033a0c7812 */ /* 0x000fe2000780c0ff */
[----:B------:R-:W-:Y:S01]  /*c330*/  USHF.R.S32.HI UR5, URZ, 0x1f, UR43 ;  /* 0x0000001f3f057899 */ /* 0x000fe2000801142b */
[----:B------:R-:W-:Y:S01]  /*c340*/  F2FP.BF16.F32.PACK_AB R21, R21, R64 ;  /* 0x000000401515723e */ /* 0x000fe200000010ff */
[----:B------:R-:W-:Y:S01]  /*c350*/  ULDC.64 UR6, c[0x0][0xb70] ;  /* 0x0002dc0000067ab9 */ /* 0x000fe20000000a00 */
[----:B------:R-:W-:Y:S01]  /*c360*/  ISETP.EQ.OR P0, PT, R12, 0x3, !P0 ;  /* 0x000000030c00780c */ /* 0x000fe20004702670 */
[----:B------:R-:W-:Y:S01]  /*c370*/  UIMAD UR5, UR5, UR6, URZ ;  /* 0x00000006050572a4 */ /* 0x000fe2000f8e023f */
[----:B------:R-:W-:Y:S01]  /*c380*/  F2FP.BF16.F32.PACK_AB R4, R20, R65 ;  /* 0x000000411404723e */ /* 0x000fe200000010ff */
[----:B------:R-:W-:Y:S01]  /*c390*/  UIMAD.WIDE.U32 UR8, UR43, UR6, URZ ;  /* 0x000000062b0872a5 */ /* 0x000fe2000f8e003f */
[----:B------:R-:W-:Y:S01]  /*c3a0*/  SEL R59, R5, R6, P0 ;  /* 0x00000006053b7207 */ /* 0x000fe20000000000 */
[----:B------:R-:W-:Y:S01]  /*c3b0*/  UIMAD UR5, UR43, UR7, UR5 ;  /* 0x000000072b0572a4 */ /* 0x000fe2000f8e0205 */
[----:B------:R-:W-:-:S02]  /*c3c0*/  SEL R12, R6, R5, P0 ;  /* 0x00000005060c7207 */ /* 0x000fc40000000000 */
[----:B------:R-:W-:Y:S01]  /*c3d0*/  F2FP.BF16.F32.PACK_AB R150, R150, R27 ;  /* 0x0000001b9696723e */ /* 0x000fe200000010ff */
[----:B------:R-:W-:Y:S01]  /*c3e0*/  UIADD3 UR5, UR9, UR5, URZ ;  /* 0x0000000509057290 */ /* 0x000fe2000fffe03f */
[----:B------:R-:W-:Y:S01]  /*c3f0*/  F2FP.BF16.F32.PACK_AB R7, R7, R26 ;  /* 0x0000001a0707723e */ /* 0x000fe200000010ff */
[----:B------:R-:W-:Y:S01]  /*c400*/  ULDC.64 UR6, c[0x0][0xb40] ;  /* 0x0002d00000067ab9 */ /* 0x000fe20000000a00 */
[----:B------:R-:W-:Y:S02]  /*c410*/  IADD3 R5, P5, R18, 0x20, RZ ;  /* 0x0000002012057810 */ /* 0x000fe40007fbe0ff */
[----:B------:R-:W-:Y:S02]  /*c420*/  SEL R75, R21, R4, P0 ;  /* 0x00000004154b7207 */ /* 0x000fe40000000000 */
[----:B------:R-:W-:Y:S02]  /*c430*/  F2FP.BF16.F32.PACK_AB R10, R10, R49 ;  /* 0x000000310a0a723e */ /* 0x000fe400000010ff */
[----:B------:R-:W-:-:S02]  /*c440*/  SEL R21, R4, R21, P0 ;  /* 0x0000001504157207 */ /* 0x000fc40000000000 */
[----:B------:R-:W-:Y:S02]  /*c450*/  SEL R139, R150, R7, P0 ;  /* 0x00000007968b7207 */ /* 0x000fe40000000000 */
[----:B------:R-:W-:Y:S02]  /*c460*/  SEL R49, R7, R150, P0 ;  /* 0x0000009607317207 */ /* 0x000fe40000000000 */
[----:B------:R-:W-:Y:S02]  /*c470*/  LOP3.LUT R4, R5, 0x380, RZ, 0xc0, !PT ;  /* 0x0000038005047812 */ /* 0x000fe400078ec0ff */
[----:B------:R-:W-:Y:S02]  /*c480*/  IADD3 R7, P6, R18, 0x40, RZ ;  /* 0x0000004012077810 */ /* 0x000fe40007fde0ff */
[----:B------:R-:W-:Y:S02]  /*c490*/  F2FP.BF16.F32.PACK_AB R9, R9, R40 ;  /* 0x000000280909723e */ /* 0x000fe400000010ff */
[----:B------:R-:W-:-:S02]  /*c4a0*/  F2FP.BF16.F32.PACK_AB R8, R8, R41 ;  /* 0x000000290808723e */ /* 0x000fc400000010ff */
[----:B------:R-:W-:Y:S02]  /*c4b0*/  SHF.R.U64 R4, R4, 0x3, RZ ;  /* 0x0000000304047819 */ /* 0x000fe400000012ff */
[----:B------:R-:W-:Y:S02]  /*c4c0*/  F2FP.BF16.F32.PACK_AB R51, R102, R51 ;  /* 0x000000336633723e */ /* 0x000fe400000010ff */
[----:B------:R-:W-:Y:S02]  /*c4d0*/  F2FP.BF16.F32.PACK_AB R50, R103, R50 ;  /* 0x000000326732723e */ /* 0x000fe400000010ff */
[----:B------:R-:W-:Y:S02]  /*c4e0*/  LOP3.LUT R6, R7, 0x380, RZ, 0xc0, !PT ;  /* 0x0000038007067812 */ /* 0x000fe400078ec0ff */
[----:B------:R-:W-:Y:S02]  /*c4f0*/  F2FP.BF16.F32.PACK_AB R56, R13, R56 ;  /* 0x000000380d38723e */ /* 0x000fe400000010ff */
[----:B------:R-:W-:-:S02]  /*c500*/  F2FP.BF16.F32.PACK_AB R104, R61, R104 ;  /* 0x000000683d68723e */ /* 0x000fc400000010ff */
[----:B------:R-:W-:Y:S02]  /*c510*/  SEL R61, R9, R8, P0 ;  /* 0x00000008093d7207 */ /* 0x000fe40000000000 */
[----:B------:R-:W-:Y:S02]  /*c520*/  SEL R13, R8, R9, P0 ;  /* 0x00000009080d7207 */ /* 0x000fe40000000000 */
[----:B------:R-:W-:Y:S02]  /*c530*/  F2FP.BF16.F32.PACK_AB R119, R119, R42 ;  /* 0x0000002a7777723e */ /* 0x000fe400000010ff */
[----:B------:R-:W-:Y:S02]  /*c540*/  IADD3 R9, P3, R18, 0x60, RZ ;  /* 0x0000006012097810 */ /* 0x000fe40007f7e0ff */
[----:B------:R-:W-:Y:S01]  /*c550*/  LOP3.LUT R4, R4, R5, RZ, 0x3c, !PT ;  /* 0x0000000504047212 */ /* 0x000fe200078e3cff */
[----:B------:R-:W-:Y:S01]  /*c560*/  IMAD.X R5, RZ, RZ, R19, P5 ;  /* 0x000000ffff057224 */ /* 0x000fe200028e0613 */
[----:B------:R-:W-:-:S02]  /*c570*/  SEL R131, R51, R50, P0 ;  /* 0x0000003233837207 */ /* 0x000fc40000000000 */
[----:B------:R-:W-:Y:S02]  /*c580*/  SEL R42, R50, R51, P0 ;  /* 0x00000033322a7207 */ /* 0x000fe40000000000 */
[----:B------:R-:W-:Y:S02]  /*c590*/  SHF.R.U64 R6, R6, 0x3, RZ ;  /* 0x0000000306067819 */ /* 0x000fe400000012ff */
[----:B------:R-:W-:Y:S02]  /*c5a0*/  F2FP.BF16.F32.PACK_AB R53, R53, R96 ;  /* 0x000000603535723e */ /* 0x000fe400000010ff */
[----:B------:R-:W-:Y:S02]  /*c5b0*/  F2FP.BF16.F32.PACK_AB R52, R52, R97 ;  /* 0x000000613434723e */ /* 0x000fe400000010ff */
[----:B------:R-:W-:Y:S02]  /*c5c0*/  IADD3 R51, P5, R18, 0x4020, RZ ;  /* 0x0000402012337810 */ /* 0x000fe40007fbe0ff */
[----:B------:R-:W-:-:S02]  /*c5d0*/  LOP3.LUT R8, R9, 0x380, RZ, 0xc0, !PT ;  /* 0x0000038009087812 */ /* 0x000fc400078ec0ff */
[----:B------:R-:W-:Y:S02]  /*c5e0*/  F2FP.BF16.F32.PACK_AB R24, R3, R24 ;  /* 0x000000180318723e */ /* 0x000fe400000010ff */
[----:B------:R-:W-:Y:S02]  /*c5f0*/  F2FP.BF16.F32.PACK_AB R44, R44, R89 ;  /* 0x000000592c2c723e */ /* 0x000fe400000010ff */
[----:B------:R-:W-:Y:S01]  /*c600*/  LOP3.LUT R6, R6, R7, RZ, 0x3c, !PT ;  /* 0x0000000706067212 */ /* 0x000fe200078e3cff */
[----:B------:R-:W-:Y:S01]  /*c610*/  IMAD.X R7, RZ, RZ, R19, P6 ;  /* 0x000000ffff077224 */ /* 0x000fe200030e0613 */
[----:B------:R-:W-:Y:S02]  /*c620*/  LOP3.LUT R99, R18, 0x380, RZ, 0xc0, !PT ;  /* 0x0000038012637812 */ /* 0x000fe400078ec0ff */
[----:B------:R-:W-:Y:S02]  /*c630*/  F2FP.BF16.F32.PACK_AB R37, R37, R80 ;  /* 0x000000502525723e */ /* 0x000fe400000010ff */
[----:B------:R-:W-:-:S02]  /*c640*/  F2FP.BF16.F32.PACK_AB R36, R36, R81 ;  /* 0x000000512424723e */ /* 0x000fc400000010ff */
[----:B------:R-:W-:Y:S02]  /*c650*/  SEL R89, R53, R52, P0 ;  /* 0x0000003435597207 */ /* 0x000fe40000000000 */
[----:B------:R-:W-:Y:S02]  /*c660*/  SEL R27, R52, R53, P0 ;  /* 0x00000035341b7207 */ /* 0x000fe40000000000 */
[----:B------:R-:W-:Y:S02]  /*c670*/  LOP3.LUT R50, R51, 0x380, RZ, 0xc0, !PT ;  /* 0x0000038033327812 */ /* 0x000fe400078ec0ff */
[----:B------:R-:W-:Y:S02]  /*c680*/  F2FP.BF16.F32.PACK_AB R124, R124, R125 ;  /* 0x0000007d7c7c723e */ /* 0x000fe400000010ff */
[----:B------:R-:W-:Y:S02]  /*c690*/  F2FP.BF16.F32.PACK_AB R117, R116, R117 ;  /* 0x000000757475723e */ /* 0x000fe400000010ff */
[----:B------:R-:W-:-:S02]  /*c6a0*/  IADD3 R53, P6, R18, 0x4040, RZ ;  /* 0x0000404012357810 */ /* 0x000fc40007fde0ff */
[----:B------:R-:W-:Y:S02]  /*c6b0*/  F2FP.BF16.F32.PACK_AB R70, R70, R109 ;  /* 0x0000006d4646723e */ /* 0x000fe400000010ff */
[----:B------:R-:W-:Y:S02]  /*c6c0*/  F2FP.BF16.F32.PACK_AB R41, R71, R108 ;  /* 0x0000006c4729723e */ /* 0x000fe400000010ff */
[----:B------:R-:W-:Y:S02]  /*c6d0*/  F2FP.BF16.F32.PACK_AB R118, R118, R43 ;  /* 0x0000002b7676723e */ /* 0x000fe400000010ff */
[----:B------:R-:W-:Y:S02]  /*c6e0*/  F2FP.BF16.F32.PACK_AB R128, R85, R128 ;  /* 0x000000805580723e */ /* 0x000fe400000010ff */
[----:B------:R-:W-:Y:S02]  /*c6f0*/  F2FP.BF16.F32.PACK_AB R129, R84, R129 ;  /* 0x000000815481723e */ /* 0x000fe400000010ff */
[----:B------:R-:W-:-:S02]  /*c700*/  SHF.R.U64 R8, R8, 0x3, RZ ;  /* 0x0000000308087819 */ /* 0x000fc400000012ff */
[----:B------:R-:W-:Y:S02]  /*c710*/  F2FP.BF16.F32.PACK_AB R66, R79, R66 ;  /* 0x000000424f42723e */ /* 0x000fe400000010ff */
[----:B------:R-:W-:Y:S02]  /*c720*/  F2FP.BF16.F32.PACK_AB R55, R94, R55 ;  /* 0x000000375e37723e */ /* 0x000fe400000010ff */
[----:B------:R-:W-:Y:S02]  /*c730*/  F2FP.BF16.F32.PACK_AB R54, R95, R54 ;  /* 0x000000365f36723e */ /* 0x000fe400000010ff */
[----:B------:R-:W-:Y:S02]  /*c740*/  SEL R57, R24, R25, P0 ;  /* 0x0000001918397207 */ /* 0x000fe40000000000 */
[----:B------:R-:W-:Y:S02]  /*c750*/  SEL R43, R25, R24, P0 ;  /* 0x00000018192b7207 */ /* 0x000fe40000000000 */
[----:B------:R-:W-:-:S02]  /*c760*/  SHF.R.U64 R99, R99, 0x3, RZ ;  /* 0x0000000363637819 */ /* 0x000fc400000012ff */
[----:B------:R-:W-:Y:S02]  /*c770*/  F2FP.BF16.F32.PACK_AB R76, R76, R121 ;  /* 0x000000794c4c723e */ /* 0x000fe400000010ff */
[----:B------:R-:W-:Y:S02]  /*c780*/  SEL R79, R37, R36, P0 ;  /* 0x00000024254f7207 */ /* 0x000fe40000000000 */
[----:B------:R-:W-:Y:S02]  /*c790*/  SEL R25, R36, R37, P0 ;  /* 0x0000002524197207 */ /* 0x000fe40000000000 */
[----:B------:R-:W-:Y:S02]  /*c7a0*/  SHF.R.U64 R50, R50, 0x3, RZ ;  /* 0x0000000332327819 */ /* 0x000fe400000012ff */
[----:B------:R-:W-:Y:S02]  /*c7b0*/  F2FP.BF16.F32.PACK_AB R142, R142, R31 ;  /* 0x0000001f8e8e723e */ /* 0x000fe400000010ff */
[----:B------:R-:W-:-:S02]  /*c7c0*/  SEL R121, R124, R117, P0 ;  /* 0x000000757c797207 */ /* 0x000fc40000000000 */
[----:B------:R-:W-:Y:S02]  /*c7d0*/  SEL R36, R117, R124, P0 ;  /* 0x0000007c75247207 */ /* 0x000fe40000000000 */
[----:B------:R-:W-:Y:S02]  /*c7e0*/  LOP3.LUT R52, R53, 0x380, RZ, 0xc0, !PT ;  /* 0x0000038035347812 */ /* 0x000fe400078ec0ff */
[----:B------:R-:W-:Y:S02]  /*c7f0*/  F2FP.BF16.F32.PACK_AB R101, R101, R144 ;  /* 0x000000906565723e */ /* 0x000fe400000010ff */
[----:B------:R-:W-:Y:S02]  /*c800*/  F2FP.BF16.F32.PACK_AB R100, R100, R145 ;  /* 0x000000916464723e */ /* 0x000fe400000010ff */
[----:B------:R-:W-:Y:S02]  /*c810*/  SEL R103, R128, R129, P0 ;  /* 0x0000008180677207 */ /* 0x000fe40000000000 */
[----:B------:R-:W-:-:S02]  /*c820*/  SEL R31, R129, R128, P0 ;  /* 0x00000080811f7207 */ /* 0x000fc40000000000 */
[----:B------:R-:W-:Y:S02]  /*c830*/  SEL R117, R70, R41, P0 ;  /* 0x0000002946757207 */ /* 0x000fe40000000000 */
[----:B------:R-:W-:Y:S02]  /*c840*/  SEL R37, R41, R70, P0 ;  /* 0x0000004629257207 */ /* 0x000fe40000000000 */
[----:B------:R-:W-:Y:S01]  /*c850*/  LOP3.LUT R8, R8, R9, RZ, 0x3c, !PT ;  /* 0x0000000908087212 */ /* 0x000fe200078e3cff */
[----:B------:R-:W-:Y:S01]  /*c860*/  IMAD.X R9, RZ, RZ, R19, P3 ;  /* 0x000000ffff097224 */ /* 0x000fe200018e0613 */
[----:B------:R-:W-:Y:S02]  /*c870*/  F2FP.BF16.F32.PACK_AB R3, R160, R161 ;  /* 0x000000a1a003723e */ /* 0x000fe400000010ff */
[----:B------:R-:W-:Y:S02]  /*c880*/  F2FP.BF16.F32.PACK_AB R158, R158, R159 ;  /* 0x0000009f9e9e723e */ /* 0x000fe400000010ff */
[----:B------:R-:W-:-:S02]  /*c890*/  SEL R129, R55, R54, P0 ;  /* 0x0000003637817207 */ /* 0x000fc40000000000 */
[----:B------:R-:W-:Y:S02]  /*c8a0*/  SEL R41, R54, R55, P0 ;  /* 0x0000003736297207 */ /* 0x000fe40000000000 */
[----:B------:R-:W-:Y:S01]  /*c8b0*/  LOP3.LUT R98, R99, R18, RZ, 0x3c, !PT ;  /* 0x0000001263627212 */ /* 0x000fe200078e3cff */
[--C-:B------:R-:W-:Y:S01]  /*c8c0*/  IMAD.MOV.U32 R99, RZ, RZ, R19.reuse ;  /* 0x000000ffff637224 */ /* 0x100fe200078e0013 */
[----:B------:R-:W-:Y:S02]  /*c8d0*/  IADD3 R55, P3, R18, 0x4060, RZ ;  /* 0x0000406012377810 */ /* 0x000fe40007f7e0ff */
[----:B------:R-:W-:Y:S01]  /*c8e0*/  LOP3.LUT R50, R50, R51, RZ, 0x3c, !PT ;  /* 0x0000003332327212 */ /* 0x000fe200078e3cff */
[----:B------:R-:W-:Y:S01]  /*c8f0*/  IMAD.X R51, RZ, RZ, R19, P5 ;  /* 0x000000ffff337224 */ /* 0x000fe200028e0613 */
[----:B------:R-:W-:Y:S02]  /*c900*/  SHF.R.U64 R52, R52, 0x3, RZ ;  /* 0x0000000334347819 */ /* 0x000fe400000012ff */
[----:B------:R-:W-:-:S02]  /*c910*/  SEL R107, R101, R100, P0 ;  /* 0x00000064656b7207 */ /* 0x000fc40000000000 */
[----:B------:R-:W-:Y:S02]  /*c920*/  SEL R33, R100, R101, P0 ;  /* 0x0000006564217207 */ /* 0x000fe40000000000 */
[----:B------:R-:W-:Y:S02]  /*c930*/  F2FP.BF16.F32.PACK_AB R11, R11, R48 ;  /* 0x000000300b0b723e */ /* 0x000fe400000010ff */
[----:B------:R-:W-:Y:S02]  /*c940*/  SEL R101, R3, R158, P0 ;  /* 0x0000009e03657207 */ /* 0x000fe40000000000 */
[----:B------:R-:W-:Y:S01]  /*c950*/  SEL R109, R158, R3, P0 ;  /* 0x000000039e6d7207 */ /* 0x000fe20000000000 */
[----:B------:R-:W-:Y:S01]  /*c960*/  VIADD R3, R196, UR42 ;  /* 0x0000002ac4037c36 */ /* 0x000fe20008000000 */
[----:B------:R-:W-:Y:S02]  /*c970*/  LOP3.LUT R54, R55, 0x380, RZ, 0xc0, !PT ;  /* 0x0000038037367812 */ /* 0x000fe400078ec0ff */
[----:B------:R-:W-:Y:S01]  /*c980*/  LOP3.LUT R52, R52, R53, RZ, 0x3c, !PT ;  /* 0x0000003534347212 */ /* 0x000fe200078e3cff */
[----:B------:R-:W-:Y:S01]  /*c990*/  IMAD.X R53, RZ, RZ, R19, P6 ;  /* 0x000000ffff357224 */ /* 0x000fe200030e0613 */
[----:B------:R-:W-:-:S02]  /*c9a0*/  MOV R108, R98 ;  /* 0x00000062006c7202 */ /* 0x000fc40000000f00 */
[----:B------:R-:W-:Y:S02]  /*c9b0*/  MOV R99, R50 ;  /* 0x0000003200637202 */ /* 0x000fe40000000f00 */
[----:B------:R-:W-:Y:S02]  /*c9c0*/  SEL R65, R11, R10, P0 ;  /* 0x0000000a0b417207 */ /* 0x000fe40000000000 */
[----:B-1----:R-:W-:Y:S01]  /*c9d0*/  SEL R15, R10, R11, P0 ;  /* 0x0000000b0a0f7207 */ /* 0x002fe20000000000 */
[----:B------:R-:W-:Y:S01]  /*c9e0*/  VIADD R10, R3, 0x8 ;  /* 0x00000008030a7836 */ /* 0x000fe20000000000 */
[----:B------:R-:W-:Y:S02]  /*c9f0*/  SHF.R.U64 R54, R54, 0x3, RZ ;  /* 0x0000000336367819 */ /* 0x000fe400000012ff */
[----:B------:R-:W-:Y:S02]  /*ca00*/  F2FP.BF16.F32.PACK_AB R77, R77, R120 ;  /* 0x000000784d4d723e */ /* 0x000fe400000010ff */
[----:B------:R-:W-:-:S02]  /*ca10*/  LOP3.LUT P1, RZ, R195, 0x3, RZ, 0xc0, !PT ;  /* 0x00000003c3ff7812 */ /* 0x000fc4000782c0ff */
[----:B------:R-:W-:Y:S02]  /*ca20*/  IADD3 R11, P4, R18, 0x4000, RZ ;  /* 0x00004000120b7810 */ /* 0x000fe40007f9e0ff */
[----:B------:R-:W-:Y:S02]  /*ca30*/  MOV R98, R52 ;  /* 0x0000003400627202 */ /* 0x000fe40000000f00 */
[----:B------:R-:W-:Y:S02]  /*ca40*/  F2FP.BF16.F32.PACK_AB R62, R87, R62 ;  /* 0x0000003e573e723e */ /* 0x000fe400000010ff */
[----:B------:R-:W-:Y:S02]  /*ca50*/  F2FP.BF16.F32.PACK_AB R143, R143, R30 ;  /* 0x0000001e8f8f723e */ /* 0x000fe400000010ff */
[----:B------:R-:W-:Y:S01]  /*ca60*/  LOP3.LUT R54, R54, R55, RZ, 0x3c, !PT ;  /* 0x0000003736367212 */ /* 0x000fe200078e3cff */
[----:B------:R-:W-:Y:S01]  /*ca70*/  IMAD.X R55, RZ, RZ, R19, P3 ;  /* 0x000000ffff377224 */ /* 0x000fe200018e0613 */
[----:B------:R-:W-:-:S02]  /*ca80*/  F2FP.BF16.F32.PACK_AB R29, R29, R72 ;  /* 0x000000481d1d723e */ /* 0x000fc400000010ff */
[----:B------:R-:W-:Y:S02]  /*ca90*/  F2FP.BF16.F32.PACK_AB R28, R28, R73 ;  /* 0x000000491c1c723e */ /* 0x000fe400000010ff */
[----:B------:R-:W-:Y:S02]  /*caa0*/  SEL R87, R77, R76, P0 ;  /* 0x0000004c4d577207 */ /* 0x000fe40000000000 */
[----:B------:R-:W-:Y:S02]  /*cab0*/  SEL R30, R76, R77, P0 ;  /* 0x0000004d4c1e7207 */ /* 0x000fe40000000000 */
[----:B------:R-:W-:Y:S02]  /*cac0*/  ISETP.GE.OR P2, PT, R10, UR10, P1 ;  /* 0x0000000a0a007c0c */ /* 0x000fe40008f46670 */
[----:B------:R-:W-:Y:S02]  /*cad0*/  F2FP.BF16.F32.PACK_AB R105, R60, R105 ;  /* 0x000000693c69723e */ /* 0x000fe400000010ff */
[----:B------:R-:W-:-:S02]  /*cae0*/  LOP3.LUT R10, R11, 0x380, RZ, 0xc0, !PT ;  /* 0x000003800b0a7812 */ /* 0x000fc400078ec0ff */
[----:B------:R-:W-:Y:S02]  /*caf0*/  IADD3 R77, P3, R18, 0x8060, RZ ;  /* 0x00008060124d7810 */ /* 0x000fe40007f7e0ff */
[----:B------:R-:W-:Y:S02]  /*cb00*/  F2FP.BF16.F32.PACK_AB R67, R78, R67 ;  /* 0x000000434e43723e */ /* 0x000fe400000010ff */
[----:B------:R-:W-:Y:S02]  /*cb10*/  SEL R71, R29, R28, P0 ;  /* 0x0000001c1d477207 */ /* 0x000fe40000000000 */
[----:B------:R-:W-:Y:S02]  /*cb20*/  SEL R24, R28, R29, P0 ;  /* 0x0000001d1c187207 */ /* 0x000fe40000000000 */
[----:B------:R-:W-:Y:S02]  /*cb30*/  SEL R81, R104, R105, P0 ;  /* 0x0000006968517207 */ /* 0x000fe40000000000 */
[----:B------:R-:W-:-:S02]  /*cb40*/  SEL R28, R105, R104, P0 ;  /* 0x00000068691c7207 */ /* 0x000fc40000000000 */
[----:B------:R-:W-:Y:S02]  /*cb50*/  SHF.R.U64 R10, R10, 0x3, RZ ;  /* 0x000000030a0a7819 */ /* 0x000fe400000012ff */
[----:B------:R-:W-:Y:S02]  /*cb60*/  LOP3.LUT R76, R77, 0x380, RZ, 0xc0, !PT ;  /* 0x000003804d4c7812 */ /* 0x000fe400078ec0ff */
[----:B------:R-:W-:Y:S02]  /*cb70*/  F2FP.BF16.F32.PACK_AB R63, R86, R63 ;  /* 0x0000003f563f723e */ /* 0x000fe400000010ff */
[----:B------:R-:W-:Y:S02]  /*cb80*/  F2FP.BF16.F32.PACK_AB R112, R69, R112 ;  /* 0x000000704570723e */ /* 0x000fe400000010ff */
[----:B------:R-:W-:Y:S02]  /*cb90*/  MOV R104, R6 ;  /* 0x0000000600687202 */ /* 0x000fe40000000f00 */
[----:B------:R-:W-:-:S02]  /*cba0*/  F2FP.BF16.F32.PACK_AB R126, R126, R39 ;  /* 0x000000277e7e723e */ /* 0x000fc400000010ff */
[----:B------:R-:W-:Y:S02]  /*cbb0*/  SEL R69, R56, R17, P0 ;  /* 0x0000001138457207 */ /* 0x000fe40000000000 */
[----:B------:R-:W-:Y:S02]  /*cbc0*/  SEL R20, R17, R56, P0 ;  /* 0x0000003811147207 */ /* 0x000fe40000000000 */
[----:B------:R-:W-:Y:S02]  /*cbd0*/  IADD3 R73, P6, R18, 0x8040, RZ ;  /* 0x0000804012497810 */ /* 0x000fe40007fde0ff */
[----:B------:R-:W-:Y:S02]  /*cbe0*/  SEL R123, R67, R66, P0 ;  /* 0x00000042437b7207 */ /* 0x000fe40000000000 */
[----:B------:R-:W-:Y:S02]  /*cbf0*/  SEL R39, R66, R67, P0 ;  /* 0x0000004342277207 */ /* 0x000fe40000000000 */
[----:B------:R-:W-:Y:S01]  /*cc00*/  LOP3.LUT R10, R10, R11, RZ, 0x3c, !PT ;  /* 0x0000000b0a0a7212 */ /* 0x000fe200078e3cff */
[----:B------:R-:W-:Y:S01]  /*cc10*/  IMAD.X R11, RZ, RZ, R19, P4 ;  /* 0x000000ffff0b7224 */ /* 0x000fe200020e0613 */
[----:B------:R-:W-:-:S02]  /*cc20*/  IADD3 R67, P5, R18, 0x8020, RZ ;  /* 0x0000802012437810 */ /* 0x000fc40007fbe0ff */
[----:B------:R-:W-:Y:S02]  /*cc30*/  SHF.R.U64 R76, R76, 0x3, RZ ;  /* 0x000000034c4c7819 */ /* 0x000fe400000012ff */
[----:B------:R-:W-:Y:S02]  /*cc40*/  SEL R125, R63, R62, P0 ;  /* 0x0000003e3f7d7207 */ /* 0x000fe40000000000 */
[----:B------:R-:W-:Y:S02]  /*cc50*/  SEL R40, R62, R63, P0 ;  /* 0x0000003f3e287207 */ /* 0x000fe40000000000 */
[----:B------:R-:W-:Y:S02]  /*cc60*/  IADD3 R63, P4, R18, 0x8000, RZ ;  /* 0x00008000123f7810 */ /* 0x000fe40007f9e0ff */
[----:B------:R-:W-:Y:S02]  /*cc70*/  LOP3.LUT R72, R73, 0x380, RZ, 0xc0, !PT ;  /* 0x0000038049487812 */ /* 0x000fe400078ec0ff */
[----:B------:R-:W-:-:S02]  /*cc80*/  LOP3.LUT R66, R67, 0x380, RZ, 0xc0, !PT ;  /* 0x0000038043427812 */ /* 0x000fc400078ec0ff */
[----:B------:R-:W-:Y:S01]  /*cc90*/  LOP3.LUT R76, R76, R77, RZ, 0x3c, !PT ;  /* 0x0000004d4c4c7212 */ /* 0x000fe200078e3cff */
[----:B------:R-:W-:Y:S01]  /*cca0*/  IMAD.X R77, RZ, RZ, R19, P3 ;  /* 0x000000ffff4d7224 */ /* 0x000fe200018e0613 */
[----:B------:R-:W-:Y:S02]  /*ccb0*/  F2FP.BF16.F32.PACK_AB R156, R156, R157 ;  /* 0x0000009d9c9c723e */ /* 0x000fe400000010ff */
[----:B------:R-:W-:Y:S02]  /*ccc0*/  F2FP.BF16.F32.PACK_AB R155, R154, R155 ;  /* 0x0000009b9a9b723e */ /* 0x000fe400000010ff */
[----:B------:R-:W-:Y:S02]  /*ccd0*/  F2FP.BF16.F32.PACK_AB R113, R68, R113 ;  /* 0x000000714471723e */ /* 0x000fe400000010ff */
[----:B------:R-:W-:Y:S02]  /*cce0*/  F2FP.BF16.F32.PACK_AB R152, R152, R153 ;  /* 0x000000999898723e */ /* 0x000fe400000010ff */
[----:B------:R-:W-:-:S02]  /*ccf0*/  F2FP.BF16.F32.PACK_AB R149, R148, R149 ;  /* 0x000000959495723e */ /* 0x000fc400000010ff */
[----:B------:R-:W-:Y:S02]  /*cd00*/  LOP3.LUT R62, R63, 0x380, RZ, 0xc0, !PT ;  /* 0x000003803f3e7812 */ /* 0x000fe400078ec0ff */
[----:B------:R-:W-:Y:S02]  /*cd10*/  SHF.R.U64 R72, R72, 0x3, RZ ;  /* 0x0000000348487819 */ /* 0x000fe400000012ff */
[----:B------:R-:W-:Y:S02]  /*cd20*/  IADD3 R91, P3, R18, 0xc060, RZ ;  /* 0x0000c060125b7810 */ /* 0x000fe40007f7e0ff */
[----:B------:R-:W-:Y:S02]  /*cd30*/  F2FP.BF16.F32.PACK_AB R140, R140, R141 ;  /* 0x0000008d8c8c723e */ /* 0x000fe400000010ff */
[----:B------:R-:W-:Y:S02]  /*cd40*/  F2FP.BF16.F32.PACK_AB R133, R132, R133 ;  /* 0x000000858485723e */ /* 0x000fe400000010ff */
[----:B------:R-:W-:-:S02]  /*cd50*/  F2FP.BF16.F32.PACK_AB R93, R93, R136 ;  /* 0x000000885d5d723e */ /* 0x000fc400000010ff */
[----:B------:R-:W-:Y:S02]  /*cd60*/  F2FP.BF16.F32.PACK_AB R92, R92, R137 ;  /* 0x000000895c5c723e */ /* 0x000fe400000010ff */
[----:B------:R-:W-:Y:S02]  /*cd70*/  F2FP.BF16.F32.PACK_AB R46, R111, R46 ;  /* 0x0000002e6f2e723e */ /* 0x000fe400000010ff */
[----:B------:R-:W-:Y:S02]  /*cd80*/  F2FP.BF16.F32.PACK_AB R127, R127, R38 ;  /* 0x000000267f7f723e */ /* 0x000fe400000010ff */
[----:B------:R-:W-:Y:S01]  /*cd90*/  SHF.R.U64 R66, R66, 0x3, RZ ;  /* 0x0000000342427819 */ /* 0x000fe200000012ff */
[----:B--2---:R-:W-:Y:S01]  /*cda0*/  SHFL.IDX PT, R101, R101, R14, 0x1c1f ;  /* 0x001c1f0e65657589 */ /* 0x004fe200000e0000 */
[----:B------:R-:W-:Y:S02]  /*cdb0*/  LOP3.LUT R50, R14, 0x2, RZ, 0x3c, !PT ;  /* 0x000000020e327812 */ /* 0x000fe400078e3cff */
[----:B------:R-:W-:Y:S01]  /*cdc0*/  SEL R83, R112, R113, P0 ;  /* 0x0000007170537207 */ /* 0x000fe20000000000 */
[----:B------:R-:W-:Y:S01]  /*cdd0*/  SHFL.IDX PT, R57, R57, R14, 0x1c1f ;  /* 0x001c1f0e39397589 */ /* 0x000fe200000e0000 */
[----:B------:R-:W-:-:S02]  /*cde0*/  SEL R29, R113, R112, P0 ;  /* 0x00000070711d7207 */ /* 0x000fc40000000000 */
[----:B------:R-:W-:Y:S01]  /*cdf0*/  SEL R111, R156, R155, P0 ;  /* 0x0000009b9c6f7207 */ /* 0x000fe20000000000 */
[----:B------:R-:W1:Y:S01]  /*ce00*/  SHFL.IDX PT, R52, R109, R50, 0x1c1f ;  /* 0x001c1f326d347589 */ /* 0x000e6200000e0000 */
[----:B------:R-:W-:Y:S02]  /*ce10*/  SEL R38, R155, R156, P0 ;  /* 0x0000009c9b267207 */ /* 0x000fe40000000000 */
[----:B------:R-:W-:Y:S01]  /*ce20*/  F2FP.BF16.F32.PACK_AB R134, R134, R35 ;  /* 0x000000238686723e */ /* 0x000fe200000010ff */
[----:B------:R-:W2:Y:S01]  /*ce30*/  SHFL.IDX PT, R6, R43, R50, 0x1c1f ;  /* 0x001c1f322b067589 */ /* 0x000ea200000e0000 */
[----:B------:R-:W-:Y:S02]  /*ce40*/  F2FP.BF16.F32.PACK_AB R135, R135, R34 ;  /* 0x000000228787723e */ /* 0x000fe400000010ff */
[----:B------:R-:W-:Y:S01]  /*ce50*/  SEL R113, R152, R149, P0 ;  /* 0x0000009598717207 */ /* 0x000fe20000000000 */
[----:B------:R-:W-:Y:S01]  /*ce60*/  SHFL.IDX PT, R65, R65, R14, 0x1c1f ;  /* 0x001c1f0e41417589 */ /* 0x000fe200000e0000 */
[----:B------:R-:W-:-:S02]  /*ce70*/  SHF.R.U64 R62, R62, 0x3, RZ ;  /* 0x000000033e3e7819 */ /* 0x000fc400000012ff */
[----:B------:R-:W-:Y:S01]  /*ce80*/  LOP3.LUT R72, R72, R73, RZ, 0x3c, !PT ;  /* 0x0000004948487212 */ /* 0x000fe200078e3cff */
[----:B------:R-:W-:Y:S01]  /*ce90*/  SHFL.IDX PT, R56, R15, R50, 0x1c1f ;  /* 0x001c1f320f387589 */ /* 0x000fe200000e0000 */
[----:B------:R-:W-:Y:S01]  /*cea0*/  LOP3.LUT R90, R91, 0x380, RZ, 0xc0, !PT ;  /* 0x000003805b5a7812 */ /* 0x000fe200078ec0ff */
[----:B------:R-:W-:Y:S01]  /*ceb0*/  IMAD.X R73, RZ, RZ, R19, P6 ;  /* 0x000000ffff497224 */ /* 0x000fe200030e0613 */
        /* <DEDUP_REMOVED lines=8> */
[----:B------:R-:W-:Y:S02]  /*cf40*/  F2FP.BF16.F32.PACK_AB R45, R45, R88 ;  /* 0x000000582d2d723e */ /* 0x000fe400000010ff */
[----:B------:R-:W-:Y:S01]  /*cf50*/  LOP3.LUT R66, R66, R67, RZ, 0x3c, !PT ;  /* 0x0000004342427212 */ /* 0x000fe200078e3cff */
[--C-:B------:R-:W-:Y:S01]  /*cf60*/  IMAD.X R67, RZ, RZ, R19.reuse, P5 ;  /* 0x000000ffff437224 */ /* 0x100fe200028e0613 */
[----:B------:R-:W-:Y:S01]  /*cf70*/  IADD3 R93, P6, R18, 0xc040, RZ ;  /* 0x0000c040125d7810 */ /* 0x000fe20007fde0ff */
[----:B------:R-:W-:Y:S01]  /*cf80*/  SHFL.IDX PT, R61, R61, R14, 0x1c1f ;  /* 0x001c1f0e3d3d7589 */ /* 0x000fe200000e0000 */
[----:B------:R-:W-:Y:S02]  /*cf90*/  MOV R106, R4 ;  /* 0x00000004006a7202 */ /* 0x000fe40000000f00 */
[----:B------:R-:W-:Y:S01]  /*cfa0*/  LOP3.LUT R62, R62, R63, RZ, 0x3c, !PT ;  /* 0x0000003f3e3e7212 */ /* 0x000fe200078e3cff */
[----:B------:R-:W-:Y:S01]  /*cfb0*/  IMAD.X R63, RZ, RZ, R19, P4 ;  /* 0x000000ffff3f7224 */ /* 0x000fe200020e0613 */
[----:B------:R-:W-:Y:S01]  /*cfc0*/  IADD3 R95, P5, R18, 0xc020, RZ ;  /* 0x0000c020125f7810 */ /* 0x000fe20007fbe0ff */
[----:B------:R-:W-:Y:S01]  /*cfd0*/  SHFL.IDX PT, R113, R113, R14, 0x1c1f ;  /* 0x001c1f0e71717589 */ /* 0x000fe200000e0000 */
[----:B------:R-:W-:-:S02]  /*cfe0*/  SHF.R.U64 R90, R90, 0x3, RZ ;  /* 0x000000035a5a7819 */ /* 0x000fc400000012ff */
[----:B-1----:R-:W-:Y:S01]  /*cff0*/  SEL R5, R101, R52, P0 ;  /* 0x0000003465057207 */ /* 0x002fe20000000000 */
[----:B------:R-:W-:Y:S01]  /*d000*/  SHFL.IDX PT, R80, R35, R50, 0x1c1f ;  /* 0x001c1f3223507589 */ /* 0x000fe200000e0000 */
[----:B------:R-:W-:Y:S02]  /*d010*/  SEL R7, R52, R101, P0 ;  /* 0x0000006534077207 */ /* 0x000fe40000000000 */
[----:B------:R-:W-:Y:S01]  /*d020*/  MOV R55, R54 ;  /* 0x0000003600377202 */ /* 0x000fe20000000f00 */
[----:B------:R-:W1:Y:S01]  /*d030*/  SHFL.IDX PT, R52, R12, R50, 0x1c1f ;  /* 0x001c1f320c347589 */ /* 0x000e6200000e0000 */
[----:B------:R-:W-:Y:S02]  /*d040*/  SEL R85, R45, R44, P0 ;  /* 0x0000002c2d557207 */ /* 0x000fe40000000000 */
[----:B------:R-:W-:Y:S01]  /*d050*/  IADD3 R97, P4, R18, 0xc000, RZ ;  /* 0x0000c00012617810 */ /* 0x000fe20007f9e0ff */
[----:B------:R3:W4:Y:S01]  /*d060*/  SHFL.IDX PT, R54, R13, R50, 0x1c1f ;  /* 0x001c1f320d367589 */ /* 0x00072200000e0000 */
[----:B------:R-:W-:-:S02]  /*d070*/  LOP3.LUT R92, R93, 0x380, RZ, 0xc0, !PT ;  /* 0x000003805d5c7812 */ /* 0x000fc400078ec0ff */
[----:B------:R-:W-:Y:S01]  /*d080*/  SEL R26, R44, R45, P0 ;  /* 0x0000002d2c1a7207 */ /* 0x000fe20000000000 */
[----:B------:R-:W-:Y:S01]  /*d090*/  SHFL.IDX PT, R115, R115, R14, 0x1c1f ;  /* 0x001c1f0e73737589 */ /* 0x000fe200000e0000 */
[----:B------:R-:W-:Y:S02]  /*d0a0*/  LOP3.LUT R94, R95, 0x380, RZ, 0xc0, !PT ;  /* 0x000003805f5e7812 */ /* 0x000fe400078ec0ff */
[----:B------:R-:W-:Y:S01]  /*d0b0*/  LOP3.LUT R90, R90, R91, RZ, 0x3c, !PT ;  /* 0x0000005b5a5a7212 */ /* 0x000fe200078e3cff */
[----:B------:R-:W-:Y:S01]  /*d0c0*/  SHFL.IDX PT, R34, R34, R50, 0x1c1f ;  /* 0x001c1f3222227589 */ /* 0x000fe200000e0000 */
[----:B------:R-:W-:Y:S01]  /*d0d0*/  IMAD.X R91, RZ, RZ, R19, P3 ;  /* 0x000000ffff5b7224 */ /* 0x000fe200018e0613 */
[----:B------:R-:W-:Y:S02]  /*d0e0*/  F2FP.BF16.F32.PACK_AB R47, R110, R47 ;  /* 0x0000002f6e2f723e */ /* 0x000fe400000010ff */
[----:B------:R-:W-:Y:S01]  /*d0f0*/  SHFL.IDX PT, R69, R69, R14, 0x1c1f ;  /* 0x001c1f0e45457589 */ /* 0x000fe200000e0000 */
[----:B------:R-:W-:-:S02]  /*d100*/  LOP3.LUT R96, R97, 0x380, RZ, 0xc0, !PT ;  /* 0x0000038061607812 */ /* 0x000fc400078ec0ff */
[----:B------:R-:W-:Y:S01]  /*d110*/  SHF.R.U64 R92, R92, 0x3, RZ ;  /* 0x000000035c5c7819 */ /* 0x000fe200000012ff */
[----:B------:R-:W-:Y:S01]  /*d120*/  SHFL.IDX PT, R121, R121, R14, 0x1c1f ;  /* 0x001c1f0e79797589 */ /* 0x000fe200000e0000 */
[----:B------:R-:W-:Y:S02]  /*d130*/  MOV R63, R62 ;  /* 0x0000003e003f7202 */ /* 0x000fe40000000f00 */
[----:B------:R-:W-:Y:S01]  /*d140*/  MOV R53, R72 ;  /* 0x0000004800357202 */ /* 0x000fe20000000f00 */
[----:B------:R-:W-:Y:S01]  /*d150*/  SHFL.IDX PT, R20, R20, R50, 0x1c1f ;  /* 0x001c1f3214147589 */ /* 0x000fe200000e0000 */
[----:B------:R-:W-:Y:S02]  /*d160*/  SHF.R.U64 R94, R94, 0x3, RZ ;  /* 0x000000035e5e7819 */ /* 0x000fe400000012ff */
[----:B--2---:R-:W-:Y:S01]  /*d170*/  SEL R4, R57, R6, P0 ;  /* 0x0000000639047207 */ /* 0x004fe20000000000 */
[----:B------:R-:W-:Y:S01]  /*d180*/  SHFL.IDX PT, R36, R36, R50, 0x1c1f ;  /* 0x001c1f3224247589 */ /* 0x000fe200000e0000 */
[----:B------:R-:W-:-:S02]  /*d190*/  SEL R6, R6, R57, P0 ;  /* 0x0000003906067207 */ /* 0x000fc40000000000 */
[----:B------:R-:W-:Y:S01]  /*d1a0*/  SEL R133, R47, R46, P0 ;  /* 0x0000002e2f857207 */ /* 0x000fe20000000000 */
[----:B------:R-:W-:Y:S01]  /*d1b0*/  BAR.SYNC.DEFER_BLOCKING 0x1, 0x100 ;  /* 0x0044000000007b1d */ /* 0x000fe20000010000 */
[----:B------:R-:W-:Y:S02]  /*d1c0*/  SEL R44, R46, R47, P0 ;  /* 0x0000002f2e2c7207 */ /* 0x000fe40000000000 */
[----:B------:R-:W-:Y:S02]  /*d1d0*/  SHF.R.U64 R96, R96, 0x3, RZ ;  /* 0x0000000360607819 */ /* 0x000fe400000012ff */
[----:B------:R-:W-:Y:S01]  /*d1e0*/  LOP3.LUT R92, R92, R93, RZ, 0x3c, !PT ;  /* 0x0000005d5c5c7212 */ /* 0x000fe200078e3cff */
[----:B------:R-:W-:Y:S01]  /*d1f0*/  IMAD.X R93, RZ, RZ, R19, P6 ;  /* 0x000000ffff5d7224 */ /* 0x000fe200030e0613 */
[----:B------:R-:W-:Y:S01]  /*d200*/  MOV R67, R66 ;  /* 0x0000004200437202 */ /* 0x000fe20000000f00 */
[----:B------:R-:W-:Y:S01]  /*d210*/  SHFL.IDX PT, R75, R75, R14, 0x1c1f ;  /* 0x001c1f0e4b4b7589 */ /* 0x000fe200000e0000 */
[----:B------:R-:W-:-:S02]  /*d220*/  MOV R17, R90 ;  /* 0x0000005a00117202 */ /* 0x000fc40000000f00 */
[----:B------:R-:W-:Y:S01]  /*d230*/  SEL R137, R118, R119, P0 ;  /* 0x0000007776897207 */ /* 0x000fe20000000000 */
[----:B------:R-:W-:Y:S01]  /*d240*/  SHFL.IDX PT, R117, R117, R14, 0x1c1f ;  /* 0x001c1f0e75757589 */ /* 0x000fe200000e0000 */
[----:B------:R-:W-:Y:S02]  /*d250*/  SEL R45, R119, R118, P0 ;  /* 0x00000076772d7207 */ /* 0x000fe40000000000 */
[----:B------:R-:W-:Y:S01]  /*d260*/  SEL R119, R126, R127, P0 ;  /* 0x0000007f7e777207 */ /* 0x000fe20000000000 */
[----:B------:R-:W-:Y:S01]  /*d270*/  SHFL.IDX PT, R58, R21, R50, 0x1c1f ;  /* 0x001c1f32153a7589 */ /* 0x000fe200000e0000 */
[----:B------:R-:W-:Y:S02]  /*d280*/  SEL R46, R127, R126, P0 ;  /* 0x0000007e7f2e7207 */ /* 0x000fe40000000000 */
[----:B------:R-:W-:Y:S01]  /*d290*/  LOP3.LUT R94, R94, R95, RZ, 0x3c, !PT ;  /* 0x0000005f5e5e7212 */ /* 0x000fe200078e3cff */
[----:B------:R-:W2:Y:S01]  /*d2a0*/  SHFL.IDX PT, R82, R37, R50, 0x1c1f ;  /* 0x001c1f3225527589 */ /* 0x000ea200000e0000 */
[----:B------:R-:W-:Y:S01]  /*d2b0*/  SEL R127, R134, R135, P0 ;  /* 0x00000087867f7207 */ /* 0x000fe20000000000 */
[----:B------:R-:W-:Y:S01]  /*d2c0*/  IMAD.X R95, RZ, RZ, R19, P5 ;  /* 0x000000ffff5f7224 */ /* 0x000fe200028e0613 */
[----:B------:R-:W-:Y:S01]  /*d2d0*/  SEL R47, R135, R134, P0 ;  /* 0x00000086872f7207 */ /* 0x000fe20000000000 */
[----:B------:R-:W-:Y:S01]  /*d2e0*/  SHFL.IDX PT, R71, R71, R14, 0x1c1f ;  /* 0x001c1f0e47477589 */ /* 0x000fe200000e0000 */
[----:B------:R-:W-:-:S02]  /*d2f0*/  SEL R135, R142, R143, P0 ;  /* 0x0000008f8e877207 */ /* 0x000fc40000000000 */
[----:B------:R-:W-:Y:S01]  /*d300*/  SEL R48, R143, R142, P0 ;  /* 0x0000008e8f307207 */ /* 0x000fe20000000000 */
[----:B------:R-:W-:Y:S01]  /*d310*/  SHFL.IDX PT, R123, R123, R14, 0x1c1f ;  /* 0x001c1f0e7b7b7589 */ /* 0x000fe200000e0000 */
[----:B------:R-:W-:Y:S01]  /*d320*/  LOP3.LUT R96, R96, R97, RZ, 0x3c, !PT ;  /* 0x0000006160607212 */ /* 0x000fe200078e3cff */
[----:B------:R-:W-:Y:S01]  /*d330*/  IMAD.X R97, RZ, RZ, R19, P4 ;  /* 0x000000ffff617224 */ /* 0x000fe200020e0613 */
[----:B------:R-:W-:Y:S01]  /*d340*/  MOV R100, R10 ;  /* 0x0000000a00647202 */ /* 0x000fe20000000f00 */
[----:B------:R4:W5:Y:S01]  /*d350*/  SHFL.IDX PT, R60, R24, R50, 0x1c1f ;  /* 0x001c1f32183c7589 */ /* 0x00096200000e0000 */
[----:B------:R-:W-:Y:S02]  /*d360*/  MOV R11, R92 ;  /* 0x0000005c000b7202 */ /* 0x000fe40000000f00 */
[----:B------:R-:W-:Y:S01]  /*d370*/  MOV R51, R76 ;  /* 0x0000004c00337202 */ /* 0x000fe20000000f00 */
[----:B------:R-:W5:Y:S01]  /*d380*/  SHFL.IDX PT, R84, R39, R50, 0x1c1f ;  /* 0x001c1f3227547589 */ /* 0x000f6200000e0000 */
[----:B------:R-:W-:-:S02]  /*d390*/  MOV R10, R94 ;  /* 0x0000005e000a7202 */ /* 0x000fc40000000f00 */
[----:B------:R-:W-:Y:S01]  /*d3a0*/  MOV R97, R96 ;  /* 0x0000006000617202 */ /* 0x000fe20000000f00 */
[----:B------:R-:W-:Y:S01]  /*d3b0*/  SHFL.IDX PT, R79, R79, R14, 0x1c1f ;  /* 0x001c1f0e4f4f7589 */ /* 0x000fe200000e0000 */
[----:B------:R-:W-:Y:S01]  /*d3c0*/  MOV R102, R8 ;  /* 0x0000000800667202 */ /* 0x000fe20000000f00 */
[----:B------:R-:W-:Y:S01]  /*d3d0*/  IMAD.U32 R9, RZ, RZ, UR9 ;  /* 0x00000009ff097e24 */ /* 0x000fe2000f8e00ff */
[----:B-1----:R-:W-:Y:S01]  /*d3e0*/  SEL R12, R59, R52, P0 ;  /* 0x000000343b0c7207 */ /* 0x002fe20000000000 */
[----:B------:R-:W-:Y:S01]  /*d3f0*/  SHFL.IDX PT, R125, R125, R14, 0x1c1f ;  /* 0x001c1f0e7d7d7589 */ /* 0x000fe200000e0000 */
[----:B---3--:R-:W-:Y:S01]  /*d400*/  SEL R13, R111, R38, P0 ;  /* 0x000000266f0d7207 */ /* 0x008fe20000000000 */
[----:B------:R-:W-:Y:S01]  /*d410*/  IMAD.U32 R9, RZ, RZ, UR5 ;  /* 0x00000005ff097e24 */ /* 0x000fe2000f8e00ff */
[----:B------:R-:W-:Y:S01]  /*d420*/  SEL R15, R38, R111, P0 ;  /* 0x0000006f260f7207 */ /* 0x000fe20000000000 */
[----:B------:R1:W3:Y:S01]  /*d430*/  SHFL.IDX PT, R62, R25, R50, 0x1c1f ;  /* 0x001c1f32193e7589 */ /* 0x0002e200000e0000 */
[----:B----4-:R-:W-:Y:S01]  /*d440*/  SEL R24, R61, R54, P0 ;  /* 0x000000363d187207 */ /* 0x010fe20000000000 */
[----:B------:R-:W-:Y:S01]  /*d450*/  USHF.R.S32.HI UR5, URZ, 0x1f, UR44 ;  /* 0x0000001f3f057899 */ /* 0x000fe2000801142c */
[----:B--2---:R-:W-:Y:S01]  /*d460*/  SEL R35, R82, R117, P0 ;  /* 0x0000007552237207 */ /* 0x004fe20000000000 */
[----:B------:R3:W2:Y:S01]  /*d470*/  SHFL.IDX PT, R86, R40, R50, 0x1c1f ;  /* 0x001c1f3228567589 */ /* 0x0006a200000e0000 */
[----:B------:R-:W-:Y:S01]  /*d480*/  IMAD.U32 R8, RZ, RZ, UR8 ;  /* 0x00000008ff087e24 */ /* 0x000fe2000f8e00ff */
[----:B------:R-:W-:-:S02]  /*d490*/  ISETP.GE.OR P1, PT, R3, UR10, P1 ;  /* 0x0000000a03007c0c */ /* 0x000fc40008f26670 */
[----:B------:R-:W-:Y:S01]  /*d4a0*/  SHFL.IDX PT, R85, R85, R14, 0x1c1f ;  /* 0x001c1f0e55557589 */ /* 0x000fe200000e0000 */
[----:B-----5:R-:W-:Y:S02]  /*d4b0*/  SEL R38, R60, R71, P0 ;  /* 0x000000473c267207 */ /* 0x020fe40000000000 */
[----:B-1----:R-:W-:Y:S01]  /*d4c0*/  SEL R25, R113, R80, P0 ;  /* 0x0000005071197207 */ /* 0x002fe20000000000 */
[----:B------:R-:W-:Y:S01]  /*d4d0*/  SHFL.IDX PT, R129, R129, R14, 0x1c1f ;  /* 0x001c1f0e81817589 */ /* 0x000fe200000e0000 */
[----:B------:R-:W-:Y:S02]  /*d4e0*/  SEL R37, R123, R84, P0 ;  /* 0x000000547b257207 */ /* 0x000fe40000000000 */
[----:B------:R-:W-:Y:S01]  /*d4f0*/  SEL R39, R84, R123, P0 ;  /* 0x0000007b54277207 */ /* 0x000fe20000000000 */
[----:B------:R1:W-:Y:S04]  /*d500*/  SHFL.IDX PT, R64, R26, R50, 0x1c1f ;  /* 0x001c1f321a407589 */ /* 0x0003e800000e0000 */
[----:B------:R4:W-:Y:S04]  /*d510*/  SHFL.IDX PT, R68, R28, R50, 0x1c1f ;  /* 0x001c1f321c447589 */ /* 0x0009e800000e0000 */
[----:B------:R5:W-:Y:S01]  /*d520*/  SHFL.IDX PT, R72, R30, R50, 0x1c1f ;  /* 0x001c1f321e487589 */ /* 0x000be200000e0000 */
[----:B---3--:R-:W-:-:S02]  /*d530*/  SEL R40, R79, R62, P0 ;  /* 0x0000003e4f287207 */ /* 0x008fc40000000000 */
[----:B-1----:R-:W-:Y:S01]  /*d540*/  SEL R26, R54, R61, P0 ;  /* 0x0000003d361a7207 */ /* 0x002fe20000000000 */
[----:B------:R1:W-:Y:S01]  /*d550*/  SHFL.IDX PT, R88, R41, R50, 0x1c1f ;  /* 0x001c1f3229587589 */ /* 0x0003e200000e0000 */
[----:B--2---:R-:W-:Y:S02]  /*d560*/  SEL R43, R86, R125, P0 ;  /* 0x0000007d562b7207 */ /* 0x004fe40000000000 */
[----:B----4-:R-:W-:Y:S01]  /*d570*/  SEL R28, R65, R56, P0 ;  /* 0x00000038411c7207 */ /* 0x010fe20000000000 */
[----:B------:R-:W-:Y:S01]  /*d580*/  SHFL.IDX PT, R89, R89, R14, 0x1c1f ;  /* 0x001c1f0e59597589 */ /* 0x000fe200000e0000 */
[----:B-----5:R-:W-:Y:S02]  /*d590*/  SEL R30, R56, R65, P0 ;  /* 0x00000041381e7207 */ /* 0x020fe40000000000 */
[----:B------:R-:W2:Y:S01]  /*d5a0*/  LDC.64 R56, c[0x0][0xb78] ;  /* 0x0002de00ff387b82 */ /* 0x000ea20000000a00 */
[----:B------:R-:W-:Y:S01]  /*d5b0*/  SHFL.IDX PT, R131, R131, R14, 0x1c1f ;  /* 0x001c1f0e83837589 */ /* 0x000fe200000e0000 */
[----:B-1----:R-:W-:-:S03]  /*d5c0*/  SEL R41, R125, R86, P0 ;  /* 0x000000567d297207 */ /* 0x002fc60000000000 */
[----:B------:R1:W-:Y:S04]  /*d5d0*/  SHFL.IDX PT, R66, R27, R50, 0x1c1f ;  /* 0x001c1f321b427589 */ /* 0x0003e800000e0000 */
[----:B------:R3:W-:Y:S04]  /*d5e0*/  SHFL.IDX PT, R90, R42, R50, 0x1c1f ;  /* 0x001c1f322a5a7589 */ /* 0x0007e800000e0000 */
[----:B------:R-:W-:Y:S01]  /*d5f0*/  SHFL.IDX PT, R81, R81, R14, 0x1c1f ;  /* 0x001c1f0e51517589 */ /* 0x000fe200000e0000 */
[----:B-1----:R-:W-:-:S03]  /*d600*/  SEL R27, R80, R113, P0 ;  /* 0x00000071501b7207 */ /* 0x002fc60000000000 */
[----:B------:R-:W-:Y:S01]  /*d610*/  SHFL.IDX PT, R83, R83, R14, 0x1c1f ;  /* 0x001c1f0e53537589 */ /* 0x000fe200000e0000 */
[----:B---3--:R-:W-:-:S03]  /*d620*/  SEL R42, R62, R79, P0 ;  /* 0x0000004f3e2a7207 */ /* 0x008fc60000000000 */
[----:B------:R-:W-:Y:S01]  /*d630*/  SHFL.IDX PT, R133, R133, R14, 0x1c1f ;  /* 0x001c1f0e85857589 */ /* 0x000fe200000e0000 */
[----:B--2---:R-:W-:-:S03]  /*d640*/  IMAD.WIDE.U32 R8, R56, UR44, R8 ;  /* 0x0000002c38087c25 */ /* 0x004fc6000f8e0008 */
[----:B------:R1:W-:Y:S04]  /*d650*/  SHFL.IDX PT, R70, R29, R50, 0x1c1f ;  /* 0x001c1f321d467589 */ /* 0x0003e800000e0000 */
[----:B------:R-:W-:Y:S04]  /*d660*/  SHFL.IDX PT, R44, R44, R50, 0x1c1f ;  /* 0x001c1f322c2c7589 */ /* 0x000fe800000e0000 */
[----:B------:R-:W-:Y:S01]  /*d670*/  SHFL.IDX PT, R87, R87, R14, 0x1c1f ;  /* 0x001c1f0e57577589 */ /* 0x000fe200000e0000 */
[----:B-1----:R-:W-:-:S03]  /*d680*/  SEL R29, R115, R34, P0 ;  /* 0x00000022731d7207 */ /* 0x002fc60000000000 */
[----:B------:R-:W-:Y:S04]  /*d690*/  SHFL.IDX PT, R137, R137, R14, 0x1c1f ;  /* 0x001c1f0e89897589 */ /* 0x000fe800000e0000 */
[----:B------:R-:W-:Y:S04]  /*d6a0*/  SHFL.IDX PT, R92, R45, R50, 0x1c1f ;  /* 0x001c1f322d5c7589 */ /* 0x000fe800000e0000 */
[----:B------:R-:W-:Y:S04]  /*d6b0*/  SHFL.IDX PT, R103, R103, R14, 0x1c1f ;  /* 0x001c1f0e67677589 */ /* 0x000fe800000e0000 */
[----:B------:R-:W-:Y:S04]  /*d6c0*/  SHFL.IDX PT, R119, R119, R14, 0x1c1f ;  /* 0x001c1f0e77777589 */ /* 0x000fe800000e0000 */
[----:B------:R1:W-:Y:S04]  /*d6d0*/  SHFL.IDX PT, R74, R31, R50, 0x1c1f ;  /* 0x001c1f321f4a7589 */ /* 0x0003e800000e0000 */
[----:B------:R-:W-:Y:S04]  /*d6e0*/  SHFL.IDX PT, R46, R46, R50, 0x1c1f ;  /* 0x001c1f322e2e7589 */ /* 0x000fe800000e0000 */
[----:B------:R-:W-:Y:S01]  /*d6f0*/  SHFL.IDX PT, R105, R105, R14, 0x1c1f ;  /* 0x001c1f0e69697589 */ /* 0x000fe200000e0000 */
[----:B-1----:R-:W-:-:S03]  /*d700*/  SEL R31, R34, R115, P0 ;  /* 0x00000073221f7207 */ /* 0x002fc60000000000 */
[----:B------:R-:W-:Y:S01]  /*d710*/  SHFL.IDX PT, R127, R127, R14, 0x1c1f ;  /* 0x001c1f0e7f7f7589 */ /* 0x000fe200000e0000 */
[----:B------:R-:W-:-:S03]  /*d720*/  SEL R34, R58, R75, P0 ;  /* 0x0000004b3a227207 */ /* 0x000fc60000000000 */
[----:B------:R1:W-:Y:S04]  /*d730*/  SHFL.IDX PT, R76, R32, R50, 0x1c1f ;  /* 0x001c1f32204c7589 */ /* 0x0003e800000e0000 */
[----:B------:R-:W2:Y:S04]  /*d740*/  SHFL.IDX PT, R94, R47, R50, 0x1c1f ;  /* 0x001c1f322f5e7589 */ /* 0x000ea800000e0000 */
[----:B------:R-:W-:Y:S01]  /*d750*/  SHFL.IDX PT, R107, R107, R14, 0x1c1f ;  /* 0x001c1f0e6b6b7589 */ /* 0x000fe200000e0000 */
[----:B-1----:R-:W-:-:S03]  /*d760*/  SEL R32, R75, R58, P0 ;  /* 0x0000003a4b207207 */ /* 0x002fc60000000000 */
[----:B------:R-:W-:Y:S04]  /*d770*/  SHFL.IDX PT, R135, R135, R14, 0x1c1f ;  /* 0x001c1f0e87877589 */ /* 0x000fe800000e0000 */
[----:B------:R1:W-:Y:S04]  /*d780*/  SHFL.IDX PT, R78, R33, R50, 0x1c1f ;  /* 0x001c1f32214e7589 */ /* 0x0003e800000e0000 */
[----:B------:R-:W-:Y:S04]  /*d790*/  SHFL.IDX PT, R48, R48, R50, 0x1c1f ;  /* 0x001c1f3230307589 */ /* 0x000fe800000e0000 */
[----:B------:R3:W-:Y:S01]  /*d7a0*/  SHFL.IDX PT, R139, R139, R14, 0x1c1f ;  /* 0x001c1f0e8b8b7589 */ /* 0x0007e200000e0000 */
[----:B-1----:R-:W-:-:S03]  /*d7b0*/  SEL R33, R117, R82, P0 ;  /* 0x0000005275217207 */ /* 0x002fc60000000000 */
[----:B------:R-:W1:Y:S01]  /*d7c0*/  SHFL.IDX PT, R96, R49, R50, 0x1c1f ;  /* 0x001c1f3231607589 */ /* 0x000e6200000e0000 */
[----:B--2---:R-:W-:Y:S02]  /*d7d0*/  SEL R73, R127, R94, P0 ;  /* 0x0000005e7f497207 */ /* 0x004fe40000000000 */
[----:B------:R-:W-:Y:S01]  /*d7e0*/  SEL R75, R94, R127, P0 ;  /* 0x0000007f5e4b7207 */ /* 0x000fe20000000000 */
[----:B------:R2:W-:Y:S01]  /*d7f0*/  STSM.16.M88.4 [R108], R4 ;  /* 0x000000046c007844 */ /* 0x0005e20000000200 */
[----:B---3--:R-:W-:-:S05]  /*d800*/  SEL R14, R52, R59, P0 ;  /* 0x0000003b340e7207 */ /* 0x008fca0000000000 */
[----:B------:R3:W-:Y:S04]  /*d810*/  STSM.16.M88.4 [R106], R12 ;  /* 0x0000000c6a007844 */ /* 0x0007e80000000200 */
[----:B------:R4:W-:Y:S04]  /*d820*/  STSM.16.M88.4 [R104], R24 ;  /* 0x0000001868007844 */ /* 0x0009e80000000200 */
[----:B------:R-:W-:Y:S01]  /*d830*/  STSM.16.M88.4 [R102], R28 ;  /* 0x0000001c66007844 */ /* 0x000fe20000000200 */
[----:B--2---:R-:W-:Y:S02]  /*d840*/  SEL R4, R69, R20, P0 ;  /* 0x0000001445047207 */ /* 0x004fe40000000000 */
[----:B------:R-:W-:Y:S01]  /*d850*/  SEL R6, R20, R69, P0 ;  /* 0x0000004514067207 */ /* 0x000fe20000000000 */
[----:B------:R-:W-:Y:S01]  /*d860*/  IMAD R20, R56, UR5, RZ ;  /* 0x0000000538147c24 */ /* 0x000fe2000f8e02ff */
[----:B------:R-:W-:-:S02]  /*d870*/  SEL R5, R121, R36, P0 ;  /* 0x0000002479057207 */ /* 0x000fc40000000000 */
[----:B------:R-:W-:Y:S01]  /*d880*/  SEL R7, R36, R121, P0 ;  /* 0x0000007924077207 */ /* 0x000fe20000000000 */
[----:B------:R-:W-:Y:S01]  /*d890*/  IMAD R20, R57, UR44, R20 ;  /* 0x0000002c39147c24 */ /* 0x000fe2000f8e0214 */
[----:B------:R-:W-:Y:S02]  /*d8a0*/  SEL R36, R71, R60, P0 ;  /* 0x0000003c47247207 */ /* 0x000fe40000000000 */
[----:B---3--:R-:W-:Y:S01]  /*d8b0*/  SEL R12, R85, R64, P0 ;  /* 0x00000040550c7207 */ /* 0x008fe20000000000 */
[----:B------:R2:W-:Y:S01]  /*d8c0*/  STSM.16.M88.4 [R100], R4 ;  /* 0x0000000464007844 */ /* 0x0005e20000000200 */
[----:B------:R-:W-:Y:S02]  /*d8d0*/  SEL R14, R64, R85, P0 ;  /* 0x00000055400e7207 */ /* 0x000fe40000000000 */
[----:B------:R-:W-:Y:S01]  /*d8e0*/  SEL R13, R129, R88, P0 ;  /* 0x00000058810d7207 */ /* 0x000fe20000000000 */
[----:B------:R-:W-:Y:S01]  /*d8f0*/  STSM.16.M88.4 [R99], R32 ;  /* 0x0000002063007844 */ /* 0x000fe20000000200 */
[----:B------:R-:W-:-:S02]  /*d900*/  SEL R15, R88, R129, P0 ;  /* 0x00000081580f7207 */ /* 0x000fc40000000000 */
[----:B----4-:R-:W-:Y:S01]  /*d910*/  SEL R24, R81, R68, P0 ;  /* 0x0000004451187207 */ /* 0x010fe20000000000 */
[----:B------:R-:W-:Y:S01]  /*d920*/  STSM.16.M88.4 [R98], R36 ;  /* 0x0000002462007844 */ /* 0x000fe20000000200 */
[----:B------:R-:W-:Y:S02]  /*d930*/  SEL R26, R68, R81, P0 ;  /* 0x00000051441a7207 */ /* 0x000fe40000000000 */
[----:B------:R-:W-:Y:S01]  /*d940*/  SEL R25, R133, R44, P0 ;  /* 0x0000002c85197207 */ /* 0x000fe20000000000 */
[----:B------:R-:W-:Y:S01]  /*d950*/  STSM.16.M88.4 [R55], R40 ;  /* 0x0000002837007844 */ /* 0x000fe20000000200 */
[----:B------:R-:W-:Y:S02]  /*d960*/  SEL R27, R44, R133, P0 ;  /* 0x000000852c1b7207 */ /* 0x000fe40000000000 */
[----:B------:R-:W-:Y:S01]  /*d970*/  SEL R68, R83, R70, P0 ;  /* 0x0000004653447207 */ /* 0x000fe20000000000 */
[----:B------:R3:W-:Y:S01]  /*d980*/  STSM.16.M88.4 [R63], R12 ;  /* 0x0000000c3f007844 */ /* 0x0007e20000000200 */
[----:B--2---:R-:W-:-:S02]  /*d990*/  SEL R4, R89, R66, P0 ;  /* 0x0000004259047207 */ /* 0x004fc40000000000 */
[----:B------:R-:W-:Y:S02]  /*d9a0*/  SEL R6, R66, R89, P0 ;  /* 0x0000005942067207 */ /* 0x000fe40000000000 */
[----:B------:R-:W-:Y:S02]  /*d9b0*/  SEL R5, R131, R90, P0 ;  /* 0x0000005a83057207 */ /* 0x000fe40000000000 */
[----:B------:R-:W-:Y:S02]  /*d9c0*/  SEL R7, R90, R131, P0 ;  /* 0x000000835a077207 */ /* 0x000fe40000000000 */
[----:B------:R-:W-:Y:S02]  /*d9d0*/  SEL R70, R70, R83, P0 ;  /* 0x0000005346467207 */ /* 0x000fe40000000000 */
[----:B------:R-:W-:Y:S01]  /*d9e0*/  SEL R69, R137, R92, P0 ;  /* 0x0000005c89457207 */ /* 0x000fe20000000000 */
[----:B------:R2:W-:Y:S01]  /*d9f0*/  STSM.16.M88.4 [R67], R4 ;  /* 0x0000000443007844 */ /* 0x0005e20000000200 */
[----:B------:R-:W-:-:S02]  /*da00*/  SEL R71, R92, R137, P0 ;  /* 0x000000895c477207 */ /* 0x000fc40000000000 */
[----:B-1----:R-:W-:Y:S01]  /*da10*/  SEL R77, R139, R96, P0 ;  /* 0x000000608b4d7207 */ /* 0x002fe20000000000 */
[----:B------:R-:W-:Y:S01]  /*da20*/  STSM.16.M88.4 [R53], R24 ;  /* 0x0000001835007844 */ /* 0x000fe20000000200 */
[----:B---3--:R-:W-:Y:S02]  /*da30*/  SHF.R.S32.HI R13, RZ, 0x1f, R3 ;  /* 0x0000001fff0d7819 */ /* 0x008fe40000011403 */
[----:B------:R-:W-:Y:S01]  /*da40*/  IADD3 R3, P3, R3, R8, RZ ;  /* 0x0000000803037210 */ /* 0x000fe20007f7e0ff */
[----:B------:R-:W-:Y:S01]  /*da50*/  STSM.16.M88.4 [R51], R68 ;  /* 0x0000004433007844 */ /* 0x000fe20000000200 */
[----:B------:R-:W-:Y:S02]  /*da60*/  SEL R12, R105, R76, P0 ;  /* 0x0000004c690c7207 */ /* 0x000fe40000000000 */
[----:B------:R-:W-:Y:S02]  /*da70*/  IADD3.X R8, R13, R9, R20, P3, !PT ;  /* 0x000000090d087210 */ /* 0x000fe40001ffe414 */
[----:B------:R-:W-:-:S02]  /*da80*/  SEL R14, R76, R105, P0 ;  /* 0x000000694c0e7207 */ /* 0x000fc40000000000 */
[----:B------:R-:W-:Y:S02]  /*da90*/  SEL R13, R135, R48, P0 ;  /* 0x00000030870d7207 */ /* 0x000fe40000000000 */
[----:B--2---:R-:W-:Y:S02]  /*daa0*/  SEL R4, R87, R72, P0 ;  /* 0x0000004857047207 */ /* 0x004fe40000000000 */
[----:B------:R-:W-:Y:S02]  /*dab0*/  SEL R6, R72, R87, P0 ;  /* 0x0000005748067207 */ /* 0x000fe40000000000 */
[----:B------:R-:W-:Y:S02]  /*dac0*/  SEL R5, R119, R46, P0 ;  /* 0x0000002e77057207 */ /* 0x000fe40000000000 */
[----:B------:R-:W-:Y:S02]  /*dad0*/  SEL R7, R46, R119, P0 ;  /* 0x000000772e077207 */ /* 0x000fe40000000000 */
[----:B------:R-:W-:-:S02]  /*dae0*/  SEL R72, R103, R74, P0 ;  /* 0x0000004a67487207 */ /* 0x000fc40000000000 */
[----:B------:R-:W-:Y:S01]  /*daf0*/  SEL R74, R74, R103, P0 ;  /* 0x000000674a4a7207 */ /* 0x000fe20000000000 */
[----:B------:R1:W-:Y:S01]  /*db00*/  STSM.16.M88.4 [R97], R4 ;  /* 0x0000000461007844 */ /* 0x0003e20000000200 */
[----:B------:R-:W-:Y:S02]  /*db10*/  SEL R15, R48, R135, P0 ;  /* 0x00000087300f7207 */ /* 0x000fe40000000000 */
[----:B------:R-:W-:Y:S01]  /*db20*/  SEL R76, R107, R78, P0 ;  /* 0x0000004e6b4c7207 */ /* 0x000fe20000000000 */
[----:B------:R-:W-:Y:S01]  /*db30*/  STSM.16.M88.4 [R10], R72 ;  /* 0x000000480a007844 */ /* 0x000fe20000000200 */
[----:B------:R-:W-:Y:S02]  /*db40*/  SEL R79, R96, R139, P0 ;  /* 0x0000008b604f7207 */ /* 0x000fe40000000000 */
[----:B------:R-:W-:Y:S01]  /*db50*/  SEL R78, R78, R107, P0 ;  /* 0x0000006b4e4e7207 */ /* 0x000fe20000000000 */
[----:B------:R-:W-:Y:S04]  /*db60*/  STSM.16.M88.4 [R11], R12 ;  /* 0x0000000c0b007844 */ /* 0x000fe80000000200 */
[----:B------:R-:W-:Y:S01]  /*db70*/  STSM.16.M88.4 [R17], R76 ;  /* 0x0000004c11007844 */ /* 0x000fe20000000200 */
[----:B------:R2:W-:Y:S06]  /*db80*/  MEMBAR.ALL.CTA ;  /* 0x0000000000007992 */ /* 0x0005ec0000008000 */
[----:B--2---:R-:W2:Y:S02]  /*db90*/  FENCE.VIEW.ASYNC.S ;  /* 0x00000000000073c6 */ /* 0x004ea40000000000 */
[----:B--2---:R-:W-:Y:S06]  /*dba0*/  BAR.ARV 0x1, 0x120 ;  /* 0x0044800000007b1d */ /* 0x004fec0000002000 */
[----:B-1----:R-:W-:-:S04]  /*dbb0*/  LEA R4, P3, R3, UR6, 0x2 ;  /* 0x0000000603047c11 */ /* 0x002fc8000f8610ff */
[----:B------:R-:W-:Y:S02]  /*dbc0*/  LEA.HI.X R5, R3, UR7, R8, 0x2, P3 ;  /* 0x0000000703057c11 */ /* 0x000fe400098f1408 */
[----:B------:R-:W1:Y:S04]  /*dbd0*/  SHFL.IDX PT, R3, R199, RZ, 0x1f ;  /* 0x00001fffc7037589 */ /* 0x000e6800000e0000 */
[----:B------:R2:W-:Y:S04]  /*dbe0*/  @!P1 STG.E desc[UR54][R4.64], R2 ;  /* 0x0000000204009986 */ /* 0x0005e8000c101936 */
[----:B------:R2:W-:Y:S01]  /*dbf0*/  @!P2 STG.E desc[UR54][R4.64+0x20], R0 ;  /* 0x000020000400a986 */ /* 0x0005e2000c101936 */
[----:B-1----:R-:W-:-:S13]  /*dc00*/  ISETP.NE.AND P0, PT, R3, 0x7, PT ;  /* 0x000000070300780c */ /* 0x002fda0003f05270 */
[----:B--2---:R-:W-:Y:S05]  /*dc10*/  @P0 BRA `(.L_x_849) ;  /* 0x0000000c00000947 */ /* 0x004fea0003800000 */
[----:B------:R-:W-:Y:S01]  /*dc20*/  BAR.SYNC.DEFER_BLOCKING 0x1, 0x120 ;  /* 0x0044800000007b1d */ /* 0x000fe20000010000 */
[----:B------:R-:W-:-:S05]  /*dc30*/  ELECT P0, URZ, PT ;  /* 0x00000000003f782f */ /* 0x000fca0003800000 */
[----:B------:R-:W-:Y:S08]  /*dc40*/  BSSY B0, `(.L_x_850) ;  /* 0x000001d000007945 */ /* 0x000ff00003800000 */
[----:B------:R-:W-:Y:S05]  /*dc50*/  @!P0 BRA `(.L_x_851) ;  /* 0x00000000006c8947 */ /* 0x000fea0003800000 */
[----:B------:R-:W-:Y:S01]  /*dc60*/  ULDC.64 UR12, c[0x0][0x198] ;  /* 0x00006600000c7ab9 */ /* 0x000fe20000000a00 */
[----:B------:R-:W-:Y:S02]  /*dc70*/  UIADD3 UR5, UR38, 0x4000, URZ ;  /* 0x0000400026057890 */ /* 0x000fe4000fffe03f */
[----:B------:R-:W-:Y:S02]  /*dc80*/  UIADD3 UR6, UP0, UR12, 0x9f0, URZ ;  /* 0x000009f00c067890 */ /* 0x000fe4000ff1e03f */
[----:B------:R-:W-:Y:S02]  /*dc90*/  UIADD3 UR10, UR38, 0x8000, URZ ;  /* 0x00008000260a7890 */ /* 0x000fe4000fffe03f */
[----:B------:R-:W-:Y:S01]  /*dca0*/  UIADD3.X UR7, URZ, UR13, URZ, UP0, !UPT ;  /* 0x0000000d3f077290 */ /* 0x000fe200087fe43f */
[----:B------:R-:W-:Y:S01]  /*dcb0*/  UMOV UR41, URZ ;  /* 0x0000003f00297c82 */ /* 0x000fe20008000000 */
[----:B------:R-:W-:Y:S01]  /*dcc0*/  UMOV UR45, URZ ;  /* 0x0000003f002d7c82 */ /* 0x000fe20008000000 */
[----:B------:R-:W-:Y:S01]  /*dcd0*/  UMOV UR40, UR38 ;  /* 0x0000002600287c82 */ /* 0x000fe20008000000 */
[----:B------:R-:W-:Y:S01]  /*dce0*/  UMOV UR8, 0x40 ;  /* 0x0000004000087882 */ /* 0x000fe20000000000 */
[----:B------:R-:W-:-:S04]  /*dcf0*/  UIADD3 UR9, UR38, 0xc000, URZ ;  /* 0x0000c00026097890 */ /* 0x000fc8000fffe03f */
        /* <DEDUP_REMOVED lines=17> */
.L_x_851:
[----:B------:R-:W-:Y:S05]  /*de10*/  BSYNC B0 ;  /* 0x0000000000007941 */ /* 0x000fea0003800000 */
.L_x_850:
[----:B------:R-:W-:Y:S05]  /*de20*/  BRA `(.L_x_849) ;  /* 0x00000008007c7947 */ /* 0x000fea0003800000 */
.L_x_848:
[----:B------:R-:W1:Y:S01]  /*de30*/  LDC.64 R8, c[0x0][0xae0] ;  /* 0x0002b800ff087b82 */ /* 0x000e620000000a00 */
[----:B------:R-:W-:Y:S01]  /*de40*/  ISETP.GT.AND P0, PT, R200, 0x7f, PT ;  /* 0x0000007fc800780c */ /* 0x000fe20003f04270 */
[----:B------:R-:W-:Y:S01]  /*de50*/  USHF.R.S32.HI UR5, URZ, 0x1f, UR43 ;  /* 0x0000001f3f057899 */ /* 0x000fe2000801142b */
[--C-:B------:R-:W-:Y:S01]  /*de60*/  SHF.R.S32.HI R23, RZ, 0x1f, R22.reuse ;  /* 0x0000001fff177819 */ /* 0x100fe20000011416 */
[----:B------:R-:W-:Y:S01]  /*de70*/  USHF.R.S32.HI UR6, URZ, 0x1f, UR44 ;  /* 0x0000001f3f067899 */ /* 0x000fe2000801142c */
[----:B------:R-:W-:Y:S03]  /*de80*/  BSSY B0, `(.L_x_852) ;  /* 0x000001c000007945 */ /* 0x000fe60003800000 */
[----:B------:R-:W2:Y:S08]  /*de90*/  LDC R14, c[0x0][0xdac] ;  /* 0x00036b00ff0e7b82 */ /* 0x000eb00000000800 */
[----:B------:R-:W3:Y:S01]  /*dea0*/  LDC.64 R10, c[0x0][0xae8] ;  /* 0x0002ba00ff0a7b82 */ /* 0x000ee20000000a00 */
[----:B-1----:R-:W-:-:S04]  /*deb0*/  IMAD.WIDE.U32 R6, R8, UR43, R22 ;  /* 0x0000002b08067c25 */ /* 0x002fc8000f8e0016 */
[----:B------:R-:W-:Y:S01]  /*dec0*/  IMAD R8, R8, UR5, RZ ;  /* 0x0000000508087c24 */ /* 0x000fe2000f8e02ff */
[----:B------:R-:W-:Y:S06]  /*ded0*/  @P0 BRA `(.L_x_853) ;  /* 0x0000000000580947 */ /* 0x000fec0003800000 */
[----:B------:R-:W1:Y:S01]  /*dee0*/  S2R R0, SR_TID.X ;  /* 0x0000000000007919 */ /* 0x000e620000002100 */
[----:B------:R-:W-:Y:S01]  /*def0*/  IMAD.U32 R2, RZ, RZ, UR42 ;  /* 0x0000002aff027e24 */ /* 0x000fe2000f8e00ff */
[----:B------:R-:W-:-:S04]  /*df00*/  ULDC UR7, c[0x0][0xa88] ;  /* 0x0002a20000077ab9 */ /* 0x000fc80000000800 */
[----:B-1----:R-:W-:-:S04]  /*df10*/  IADD3 R2, R2, -0x80, R0 ;  /* 0xffffff8002027810 */ /* 0x002fc80007ffe000 */
[----:B------:R-:W-:-:S13]  /*df20*/  ISETP.GE.AND P0, PT, R2, UR7, PT ;  /* 0x0000000702007c0c */ /* 0x000fda000bf06270 */
[----:B------:R-:W-:Y:S05]  /*df30*/  @P0 BRA `(.L_x_853) ;  /* 0x0000000000400947 */ /* 0x000fea0003800000 */
[----:B------:R-:W1:Y:S01]  /*df40*/  LDC.64 R4, c[0x0][0xb70] ;  /* 0x0002dc00ff047b82 */ /* 0x000e620000000a00 */
[----:B------:R-:W-:Y:S01]  /*df50*/  SHF.R.S32.HI R3, RZ, 0x1f, R2 ;  /* 0x0000001fff037819 */ /* 0x000fe20000011402 */
[----:B------:R-:W-:-:S06]  /*df60*/  ULDC.64 UR8, c[0x0][0xb40] ;  /* 0x0002d00000087ab9 */ /* 0x000fcc0000000a00 */
[----:B------:R-:W4:Y:S01]  /*df70*/  LDC.64 R12, c[0x0][0xb78] ;  /* 0x0002de00ff0c7b82 */ /* 0x000f220000000a00 */
[C---:B-1----:R-:W-:Y:S02]  /*df80*/  IMAD R0, R4.reuse, UR5, RZ ;  /* 0x0000000504007c24 */ /* 0x042fe4000f8e02ff */
[----:B------:R-:W-:-:S04]  /*df90*/  IMAD.WIDE.U32 R2, R4, UR43, R2 ;  /* 0x0000002b04027c25 */ /* 0x000fc8000f8e0002 */
[----:B------:R-:W-:Y:S02]  /*dfa0*/  IMAD R5, R5, UR43, R0 ;  /* 0x0000002b05057c24 */ /* 0x000fe4000f8e0200 */
[C---:B----4-:R-:W-:Y:S02]  /*dfb0*/  IMAD R0, R12.reuse, UR6, RZ ;  /* 0x000000060c007c24 */ /* 0x050fe4000f8e02ff */
[----:B------:R-:W-:Y:S02]  /*dfc0*/  IMAD.IADD R3, R3, 0x1, R5 ;  /* 0x0000000103037824 */ /* 0x000fe400078e0205 */
[----:B------:R-:W-:Y:S02]  /*dfd0*/  IMAD R5, R13, UR44, R0 ;  /* 0x0000002c0d057c24 */ /* 0x000fe4000f8e0200 */
[----:B------:R-:W-:-:S04]  /*dfe0*/  IMAD.WIDE.U32 R2, R12, UR44, R2 ;  /* 0x0000002c0c027c25 */ /* 0x000fc8000f8e0002 */
[----:B------:R-:W-:Y:S01]  /*dff0*/  IMAD.IADD R3, R3, 0x1, R5 ;  /* 0x0000000103037824 */ /* 0x000fe200078e0205 */
[----:B------:R-:W-:-:S04]  /*e000*/  LEA R4, P0, R2, UR8, 0x2 ;  /* 0x0000000802047c11 */ /* 0x000fc8000f8010ff */
[----:B------:R-:W-:Y:S01]  /*e010*/  LEA.HI.X R5, R2, UR9, R3, 0x2, P0 ;  /* 0x0000000902057c11 */ /* 0x000fe200080f1403 */
[----:B------:R-:W-:-:S05]  /*e020*/  IMAD.MOV.U32 R3, RZ, RZ, -0x800000 ;  /* 0xff800000ff037424 */ /* 0x000fca00078e00ff */
[----:B------:R1:W-:Y:S03]  /*e030*/  STG.E desc[UR54][R4.64], R3 ;  /* 0x0000000304007986 */ /* 0x0003e6000c101936 */
.L_x_853:
[----:B------:R-:W-:Y:S05]  /*e040*/  BSYNC B0 ;  /* 0x0000000000007941 */ /* 0x000fea0003800000 */
.L_x_852:
[----:B------:R-:W-:Y:S01]  /*e050*/  ULDC UR5, c[0x0][0xa88] ;  /* 0x0002a20000057ab9 */ /* 0x000fe20000000800 */
[C---:B------:R-:W-:Y:S01]  /*e060*/  VIADD R0, R192.reuse, 0x20 ;  /* 0x00000020c0007836 */ /* 0x040fe20000000000 */
[----:B------:R-:W-:Y:S01]  /*e070*/  UIADD3 UR42, -UR42, UR5, URZ ;  /* 0x000000052a2a7290 */ /* 0x000fe2000fffe13f */
[----:B-1----:R-:W-:Y:S01]  /*e080*/  IMAD R3, R9, UR43, R8 ;  /* 0x0000002b09037c24 */ /* 0x002fe2000f8e0208 */
[----:B------:R-:W-:Y:S01]  /*e090*/  ULOP3.LUT UR52, URZ, UR52, URZ, 0x33, !UPT ;  /* 0x000000343f347292 */ /* 0x000fe2000f8e333f */
[C---:B------:R-:W-:Y:S01]  /*e0a0*/  VIADD R2, R192.reuse, 0x40 ;  /* 0x00000040c0027836 */ /* 0x040fe20000000000 */
[----:B------:R-:W-:Y:S01]  /*e0b0*/  SHF.R.S32.HI R193, RZ, 0x1f, R192 ;  /* 0x0000001fffc17819 */ /* 0x000fe200000114c0 */
[----:B------:R-:W-:Y:S01]  /*e0c0*/  IMAD.IADD R7, R7, 0x1, R3 ;  /* 0x0000000107077824 */ /* 0x000fe200078e0203 */
[----:B------:R-:W-:Y:S01]  /*e0d0*/  ISETP.GE.AND P2, PT, R192, UR42, PT ;  /* 0x0000002ac0007c0c */ /* 0x000fe2000bf46270 */
[----:B------:R-:W-:Y:S01]  /*e0e0*/  BSSY B0, `(.L_x_854) ;  /* 0x0000021000007945 */ /* 0x000fe20003800000 */
[----:B------:R-:W-:Y:S01]  /*e0f0*/  ISETP.GE.AND P0, PT, R0, UR42, PT ;  /* 0x0000002a00007c0c */ /* 0x000fe2000bf06270 */
[----:B---3--:R-:W-:Y:S01]  /*e100*/  IMAD R0, R10, UR6, RZ ;  /* 0x000000060a007c24 */ /* 0x008fe2000f8e02ff */
[----:B------:R-:W-:Y:S01]  /*e110*/  ISETP.GE.AND P1, PT, R2, UR42, PT ;  /* 0x0000002a02007c0c */ /* 0x000fe2000bf26270 */
[----:B--2---:R-:W-:-:S02]  /*e120*/  VIADD R5, R14, UR52 ;  /* 0x000000340e057c36 */ /* 0x004fc40008000000 */
[----:B------:R-:W-:Y:S02]  /*e130*/  IMAD R3, R11, UR44, R0 ;  /* 0x0000002c0b037c24 */ /* 0x000fe4000f8e0200 */
[----:B------:R-:W-:-:S04]  /*e140*/  IMAD.WIDE.U32 R6, R10, UR44, R6 ;  /* 0x0000002c0a067c25 */ /* 0x000fc8000f8e0006 */
[----:B------:R-:W-:-:S04]  /*e150*/  IMAD.WIDE R4, R5, 0x80, R192 ;  /* 0x0000008005047825 */ /* 0x000fc800078e02c0 */
[----:B------:R-:W-:Y:S02]  /*e160*/  VIADD R8, R192, 0x60 ;  /* 0x00000060c0087836 */ /* 0x000fe40000000000 */
[----:B------:R-:W-:Y:S01]  /*e170*/  IMAD.IADD R11, R7, 0x1, R3 ;  /* 0x00000001070b7824 */ /* 0x000fe200078e0203 */
[----:B------:R-:W-:Y:S06]  /*e180*/  @P2 BRA `(.L_x_855) ;  /* 0x0000000000582947 */ /* 0x000fec0003800000 */
[C---:B------:R-:W-:Y:S01]  /*e190*/  VIADD R0, R22.reuse, 0x40 ;  /* 0x0000004016007836 */ /* 0x040fe20000000000 */
[----:B------:R-:W-:Y:S01]  /*e1a0*/  ULDC UR5, c[0x0][0xa8c] ;  /* 0x0002a30000057ab9 */ /* 0x000fe20000000800 */
[----:B------:R-:W-:Y:S01]  /*e1b0*/  VIADD R2, R22, 0x80 ;  /* 0x0000008016027836 */ /* 0x000fe20000000000 */
[----:B------:R-:W-:Y:S01]  /*e1c0*/  ULDC.64 UR6, c[0x0][0xad8] ;  /* 0x0002b60000067ab9 */ /* 0x000fe20000000a00 */
[----:B------:R-:W-:Y:S01]  /*e1d0*/  IMAD.MOV.U32 R3, RZ, RZ, R11 ;  /* 0x000000ffff037224 */ /* 0x000fe200078e000b */
[----:B------:R-:W-:Y:S01]  /*e1e0*/  ISETP.GE.AND P3, PT, R0, UR5, PT ;  /* 0x0000000500007c0c */ /* 0x000fe2000bf66270 */
[----:B------:R-:W-:Y:S01]  /*e1f0*/  IMAD R9, R5, UR6, RZ ;  /* 0x0000000605097c24 */ /* 0x000fe2000f8e02ff */
[----:B------:R-:W-:Y:S01]  /*e200*/  ISETP.GE.AND P4, PT, R2, UR5, PT ;  /* 0x0000000502007c0c */ /* 0x000fe2000bf86270 */
[C---:B------:R-:W-:Y:S01]  /*e210*/  VIADD R0, R22.reuse, 0xc0 ;  /* 0x000000c016007836 */ /* 0x040fe20000000000 */
[----:B------:R-:W-:Y:S01]  /*e220*/  ISETP.GE.AND P2, PT, R22, UR5, PT ;  /* 0x0000000516007c0c */ /* 0x000fe2000bf46270 */
[----:B------:R-:W-:-:S02]  /*e230*/  IMAD.MOV.U32 R2, RZ, RZ, R6 ;  /* 0x000000ffff027224 */ /* 0x000fc400078e0006 */
[----:B------:R-:W-:Y:S01]  /*e240*/  IMAD R9, R4, UR7, R9 ;  /* 0x0000000704097c24 */ /* 0x000fe2000f8e0209 */
[----:B------:R-:W-:Y:S01]  /*e250*/  ISETP.GE.AND P5, PT, R0, UR5, PT ;  /* 0x0000000500007c0c */ /* 0x000fe2000bfa6270 */
        /* <DEDUP_REMOVED lines=9> */
.L_x_855:
[----:B------:R-:W-:Y:S05]  /*e2f0*/  BSYNC B0 ;  /* 0x0000000000007941 */ /* 0x000fea0003800000 */
.L_x_854:
[----:B------:R-:W-:Y:S01]  /*e300*/  BSSY B0, `(.L_x_856) ;  /* 0x000001b000007945 */ /* 0x000fe20003800000 */
[----:B------:R-:W-:-:S03]  /*e310*/  ISETP.GE.AND P2, PT, R8, UR42, PT ;  /* 0x0000002a08007c0c */ /* 0x000fc6000bf46270 */
[----:B------:R-:W-:Y:S10]  /*e320*/  @P0 BRA `(.L_x_857) ;  /* 0x0000000000600947 */ /* 0x000ff40003800000 */
        /* <DEDUP_REMOVED lines=24> */
.L_x_857:
[----:B------:R-:W-:Y:S05]  /*e4b0*/  BSYNC B0 ;  /* 0x0000000000007941 */ /* 0x000fea0003800000 */
.L_x_856:
[----:B------:R-:W-:Y:S04]  /*e4c0*/  BSSY B0, `(.L_x_858) ;  /* 0x000001a000007945 */ /* 0x000fe80003800000 */
[----:B------:R-:W-:Y:S05]  /*e4d0*/  @P1 BRA `(.L_x_859) ;  /* 0x0000000000601947 */ /* 0x000fea0003800000 */
[----:B--2---:R-:W-:Y:S01]  /*e4e0*/  IADD3 R9, P0, R4, 0x40, RZ ;  /* 0x0000004004097810 */ /* 0x004fe20007f1e0ff */
        /* <DEDUP_REMOVED lines=23> */
.L_x_859:
[----:B------:R-:W-:Y:S05]  /*e660*/  BSYNC B0 ;  /* 0x0000000000007941 */ /* 0x000fea0003800000 */
.L_x_858:
[----:B------:R-:W-:Y:S04]  /*e670*/  BSSY B0, `(.L_x_849) ;  /* 0x000001a000007945 */ /* 0x000fe80003800000 */
        /* <DEDUP_REMOVED lines=25> */
.L_x_860:
[----:B------:R-:W-:Y:S05]  /*e810*/  BSYNC B0 ;  /* 0x0000000000007941 */ /* 0x000fea0003800000 */
.L_x_849:
[----:B------:R-:W5:Y:S02]  /*e820*/  LDC R0, c[0x0][0xda8] ;  /* 0x00036a00ff007b82 */ /* 0x000f640000000800 */
[----:B-----5:R-:W-:-:S13]  /*e830*/  ISETP.LE.AND P0, PT, R0, UR4, PT ;  /* 0x0000000400007c0c */ /* 0x020fda000bf03270 */
[----:B------:R-:W-:Y:S05]  /*e840*/  @!P0 BRA `(.L_x_861) ;  /* 0xffffff24005c8947 */ /* 0x000fea000383ffff */
[----:B------:R-:W-:Y:S05]  /*e850*/  EXIT ;  /* 0x000000000000794d */ /* 0x000fea0003800000 */
.L_x_763:
[----:B------:R-:W-:-:S08]  /*e860*/  NOP ;  /* 0x0000000000007918 */ /* 0x000fd00000000000 */
[----:B------:R-:W1:-:S00]  /*e870*/  USETMAXREG.DEALLOC.CTAPOOL 0x18 ;  /* 0x00000018000079c8 */ /* 0x000e4000080e0500 */
[----:B-1----:R-:W2:Y:S01]  /*e880*/  LDL.LU R2, [R1+0x24] ;  /* 0x0000240001027983 */ /* 0x002ea20000300800 */
[----:B------:R-:W-:-:S05]  /*e890*/  LOP3.LUT R0, R0, 0x3, RZ, 0xc0, !PT ;  /* 0x0000000300007812 */ /* 0x000fca00078ec0ff */
[----:B------:R-:W1:Y:S01]  /*e8a0*/  S2UR UR4, SR_CTAID.X ;  /* 0x00000000000479c3 */ /* 0x000e620000002500 */
[----:B------:R-:W3:Y:S02]  /*e8b0*/  SHFL.IDX PT, R0, R0, RZ, 0x1f ;  /* 0x00001fff00007589 */ /* 0x000ee400000e0000 */
[----:B---3--:R-:W-:-:S05]  /*e8c0*/  ISETP.NE.AND P0, PT, R0, RZ, PT ;  /* 0x000000ff0000720c */ /* 0x008fca0003f05270 */
[----:B------:R-:W1:Y:S08]  /*e8d0*/  LDC R0, c[0x0][0xda8] ;  /* 0x00036a00ff007b82 */ /* 0x000e700000000800 */
[----:B------:R-:W-:Y:S06]  /*e8e0*/  @P0 BAR.ARV 0x4, 0x180 ;  /* 0x0106000000000b1d */ /* 0x000fec0000002000 */
[----:B--2---:R-:W-:-:S04]  /*e8f0*/  LOP3.LUT R2, R2, 0xfffffffd, RZ, 0xc0, !PT ;  /* 0xfffffffd02027812 */ /* 0x004fc800078ec0ff */
[----:B------:R-:W-:Y:S02]  /*e900*/  @P0 LOP3.LUT R2, R2, 0x2, RZ, 0xfc, !PT ;  /* 0x0000000202020812 */ /* 0x000fe400078efcff */
[----:B-1----:R-:W-:Y:S01]  /*e910*/  ISETP.LE.AND P0, PT, R0, UR4, PT ;  /* 0x0000000400007c0c */ /* 0x002fe2000bf03270 */
[----:B------:R-:W-:Y:S02]  /*e920*/  IMAD.MOV.U32 R0, RZ, RZ, 0x1 ;  /* 0x00000001ff007424 */ /* 0x000fe400078e00ff */
[----:B------:R1:W-:Y:S04]  /*e930*/  STL [R1+0x24], R2 ;  /* 0x0000240201007387 */ /* 0x0003e80000100800 */
[----:B------:R1:W-:Y:S04]  /*e940*/  STL [R1+0x4], RZ ;  /* 0x000004ff01007387 */ /* 0x0003e80000100800 */
[----:B------:R1:W-:Y:S04]  /*e950*/  STL [R1+0x28], RZ ;  /* 0x000028ff01007387 */ /* 0x0003e80000100800 */
[----:B------:R1:W-:Y:S01]  /*e960*/  STL [R1+0xc], R0 ;  /* 0x00000c0001007387 */ /* 0x0003e20000100800 */
[----:B------:R-:W-:Y:S05]  /*e970*/  @P0 BRA `(.L_x_862) ;  /* 0x00000034004c0947 */ /* 0x000fea0003800000 */
[----:B------:R-:W1:Y:S01]  /*e980*/  S2R R4, SR_TID.X ;  /* 0x0000000000047919 */ /* 0x000e620000002100 */
[----:B------:R-:W-:Y:S01]  /*e990*/  ULDC UR47, c[0x0][0xc] ;  /* 0x00000300002f7ab9 */ /* 0x000fe20000000800 */
[----:B------:R-:W-:Y:S01]  /*e9a0*/  ULOP3.LUT UR43, UR61, 0x1, URZ, 0xfc, !UPT ;  /* 0x000000013d2b7892 */ /* 0x000fe2000f8efc3f */
[----:B------:R-:W2:Y:S01]  /*e9b0*/  S2R R3, SR_TID.X ;  /* 0x0000000000037919 */ /* 0x000ea20000002100 */
[----:B------:R-:W-:Y:S01]  /*e9c0*/  ULOP3.LUT UR46, UR61, 0x2, URZ, 0xfc, !UPT ;  /* 0x000000023d2e7892 */ /* 0x000fe2000f8efc3f */
[----:B------:R-:W-:Y:S01]  /*e9d0*/  ULDC.64 UR44, c[0x0][0x198] ;  /* 0x00006600002c7ab9 */ /* 0x000fe20000000a00 */
[C---:B-1----:R-:W-:Y:S01]  /*e9e0*/  IMAD.SHL.U32 R0, R4.reuse, 0x40, RZ ;  /* 0x0000004004007824 */ /* 0x042fe200078e00ff */
[C---:B------:R-:W-:Y:S02]  /*e9f0*/  LOP3.LUT P0, RZ, R4.reuse, 0x4, RZ, 0xc0, !PT ;  /* 0x0000000404ff7812 */ /* 0x040fe4000780c0ff */
[----:B--2---:R-:W-:Y:S01]  /*ea00*/  LOP3.LUT R6, R3, 0x7f, RZ, 0xc0, !PT ;  /* 0x0000007f03067812 */ /* 0x004fe200078ec0ff */
[----:B------:R-:W-:Y:S01]  /*ea10*/  IMAD.SHL.U32 R3, R4, 0x8, RZ ;  /* 0x0000000804037824 */ /* 0x000fe200078e00ff */
[----:B------:R-:W-:-:S04]  /*ea20*/  LOP3.LUT R2, R0, 0x180, RZ, 0xc0, !PT ;  /* 0x0000018000027812 */ /* 0x000fc800078ec0ff */
[----:B------:R-:W-:-:S04]  /*ea30*/  LOP3.LUT R2, R2, 0x10, R4, 0xf8, !PT ;  /* 0x0000001002027812 */ /* 0x000fc800078ef804 */
[----:B------:R-:W-:Y:S02]  /*ea40*/  LOP3.LUT R5, R2, 0x30, R3, 0x78, !PT ;  /* 0x0000003002057812 */ /* 0x000fe400078e7803 */
[----:B------:R-:W-:Y:S02]  /*ea50*/  SHF.R.U32.HI R3, RZ, 0x5, R6 ;  /* 0x00000005ff037819 */ /* 0x000fe40000011606 */
[C---:B------:R-:W-:Y:S02]  /*ea60*/  LOP3.LUT R2, R0.reuse, 0x40, RZ, 0xc0, !PT ;  /* 0x0000004000027812 */ /* 0x040fe400078ec0ff */
[----:B------:R-:W-:-:S03]  /*ea70*/  LOP3.LUT R0, R0, 0x200, RZ, 0xc0, !PT ;  /* 0x0000020000007812 */ /* 0x000fc600078ec0ff */
[----:B------:R-:W-:-:S05]  /*ea80*/  IMAD R2, R3, 0x400, R2 ;  /* 0x0000040003027824 */ /* 0x000fca00078e0202 */
[----:B------:R-:W-:Y:S01]  /*ea90*/  IADD3 R5, R5, R2, R0 ;  /* 0x0000000205057210 */ /* 0x000fe20007ffe000 */
[----:B------:R-:W-:-:S04]  /*eaa0*/  IMAD.SHL.U32 R0, R4, 0x80, RZ ;  /* 0x0000008004007824 */ /* 0x000fc800078e00ff */
[----:B------:R-:W-:Y:S01]  /*eab0*/  STL [R1+0x14], R5 ;  /* 0x0000140501007387 */ /* 0x000fe20000100800 */
[----:B------:R-:W-:-:S05]  /*eac0*/  LOP3.LUT R2, R0, 0x380, RZ, 0xc0, !PT ;  /* 0x0000038000027812 */ /* 0x000fca00078ec0ff */
[----:B------:R-:W-:Y:S02]  /*ead0*/  IMAD R2, R3, 0x10, R2 ;  /* 0x0000001003027824 */ /* 0x000fe400078e0202 */
[----:B------:R-:W-:-:S05]  /*eae0*/  IMAD.SHL.U32 R3, R4, 0x10, RZ ;  /* 0x0000001004037824 */ /* 0x000fca00078e00ff */
[----:B------:R-:W-:-:S04]  /*eaf0*/  LOP3.LUT R3, R2, 0x70, R3, 0x78, !PT ;  /* 0x0000007002037812 */ /* 0x000fc800078e7803 */
[----:B------:R-:W-:Y:S01]  /*eb00*/  LOP3.LUT R4, R3, 0xc00, R0, 0xf8, !PT ;  /* 0x00000c0003047812 */ /* 0x000fe200078ef800 */
[----:B------:R-:W-:-:S04]  /*eb10*/  IMAD.MOV.U32 R0, RZ, RZ, 0x20 ;  /* 0x00000020ff007424 */ /* 0x000fc800078e00ff */
[----:B------:R-:W-:Y:S01]  /*eb20*/  VIADD R2, R4, 0x40 ;  /* 0x0000004004027836 */ /* 0x000fe20000000000 */
[----:B------:R-:W-:Y:S01]  /*eb30*/  SEL R3, R0, 0xffffffe0, !P0 ;  /* 0xffffffe000037807 */ /* 0x000fe20004000000 */
[----:B------:R-:W-:Y:S01]  /*eb40*/  @P0 VIADD R2, R4, 0xffffffc0 ;  /* 0xffffffc004020836 */ /* 0x000fe20000000000 */
[----:B------:R-:W-:Y:S01]  /*eb50*/  STL [R1+0x8], R4 ;  /* 0x0000080401007387 */ /* 0x000fe20000100800 */
[----:B------:R-:W-:-:S03]  /*eb60*/  IMAD.U32 R0, RZ, RZ, UR4 ;  /* 0x00000004ff007e24 */ /* 0x000fc6000f8e00ff */
[----:B------:R-:W-:Y:S04]  /*eb70*/  STL [R1+0x28], RZ ;  /* 0x000028ff01007387 */ /* 0x000fe80000100800 */
[----:B------:R-:W-:Y:S04]  /*eb80*/  STL [R1+0x1c], R2 ;  /* 0x00001c0201007387 */ /* 0x000fe80000100800 */
[----:B------:R1:W-:Y:S04]  /*eb90*/  STL [R1+0x20], R0 ;  /* 0x0000200001007387 */ /* 0x0003e80000100800 */
[----:B------:R2:W-:Y:S01]  /*eba0*/  STL [R1+0x4], RZ ;  /* 0x000004ff01007387 */ /* 0x0005e20000100800 */
[----:B-1----:R-:W-:-:S05]  /*ebb0*/  IMAD.MOV.U32 R0, RZ, RZ, 0x1 ;  /* 0x00000001ff007424 */ /* 0x002fca00078e00ff */
[----:B------:R2:W-:Y:S02]  /*ebc0*/  STL [R1+0xc], R0 ;  /* 0x00000c0001007387 */ /* 0x0005e40000100800 */
.L_x_922:
[----:B--2---:R-:W3:Y:S01]  /*ebd0*/  LDL R2, [R1+0x20] ;  /* 0x0000200001027983 */ /* 0x004ee20000100800 */
[----:B------:R-:W-:Y:S01]  /*ebe0*/  ULDC UR8, c[0x0][0xdd0] ;  /* 0x0003740000087ab9 */ /* 0x000fe20000000800 */
[----:B-12---:R-:W1:Y:S01]  /*ebf0*/  LDC R0, c[0x0][0xde8] ;  /* 0x00037a00ff007b82 */ /* 0x006e620000000800 */
[----:B------:R-:W-:-:S11]  /*ec00*/  UISETP.NE.AND UP0, UPT, UR8, 0x1, UPT ;  /* 0x000000010800788c */ /* 0x000fd6000bf05270 */
[----:B------:R-:W-:Y:S01]  /*ec10*/  @UP0 ULDC UR4, c[0x0][0xdd4] ;  /* 0x0003750000040ab9 */ /* 0x000fe20000000800 */
[----:B------:R-:W-:Y:S01]  /*ec20*/  @UP0 ULDC UR9, c[0x0][0xdd8] ;  /* 0x0003760000090ab9 */ /* 0x000fe20000000800 */
[C---:B---3--:R-:W-:Y:S02]  /*ec30*/  R2UR UR6, R2.reuse ;  /* 0x00000000020672ca */ /* 0x048fe400000e0000 */
[----:B------:R-:W-:-:S11]  /*ec40*/  R2UR UR7, R2 ;  /* 0x00000000020772ca */ /* 0x000fd600000e0000 */
[----:B------:R-:W-:-:S04]  /*ec50*/  UIMAD.WIDE.U32 UR4, UR6, UR4, URZ ;  /* 0x00000004060472a5 */ /* 0x000fc8000f8e003f */
[----:B------:R-:W-:-:S04]  /*ec60*/  @UP0 USHF.R.U32.HI UR6, URZ, UR9, UR5 ;  /* 0x000000093f060299 */ /* 0x000fc80008011605 */
[----:B------:R-:W-:Y:S02]  /*ec70*/  UIADD3 UR4, -UR6, URZ, URZ ;  /* 0x0000003f06047290 */ /* 0x000fe4000fffe13f */
[----:B-1----:R-:W-:Y:S02]  /*ec80*/  ISETP.LE.AND P0, PT, R0, UR6, PT ;  /* 0x0000000600007c0c */ /* 0x002fe4000bf03270 */
[----:B------:R-:W-:-:S11]  /*ec90*/  UIMAD UR8, UR8, UR4, UR7 ;  /* 0x00000004080872a4 */ /* 0x000fd6000f8e0207 */
[----:B------:R-:W-:Y:S05]  /*eca0*/  @!P0 BRA `(.L_x_863) ;  /* 0x0000000000208947 */ /* 0x000fea0003800000 */
        /* <DEDUP_REMOVED lines=8> */
.L_x_863:
[----:B------:R-:W-:Y:S01]  /*ed30*/  ULDC UR9, c[0x0][0xdc4] ;  /* 0x0003710000097ab9 */ /* 0x000fe20000000800 */
[----:B------:R-:W-:Y:S01]  /*ed40*/  UMOV UR7, UR8 ;  /* 0x0000000800077c82 */ /* 0x000fe20008000000 */
[----:B------:R-:W-:-:S11]  /*ed50*/  UISETP.NE.AND UP0, UPT, UR9, 0x1, UPT ;  /* 0x000000010900788c */ /* 0x000fd6000bf05270 */
[----:B------:R-:W-:Y:S02]  /*ed60*/  @UP0 ULDC.64 UR10, c[0x0][0xdc8] ;  /* 0x00037200000a0ab9 */ /* 0x000fe40000000a00 */
[----:B------:R-:W-:-:S04]  /*ed70*/  UIMAD.WIDE.U32 UR4, UR8, UR10, URZ ;  /* 0x0000000a080472a5 */ /* 0x000fc8000f8e003f */
[----:B------:R-:W-:-:S04]  /*ed80*/  @UP0 USHF.R.U32.HI UR7, URZ, UR11, UR5 ;  /* 0x0000000b3f070299 */ /* 0x000fc80008011605 */
[----:B------:R-:W-:-:S12]  /*ed90*/  UIMAD UR4, UR7, UR9, URZ ;  /* 0x00000009070472a4 */ /* 0x000fd8000f8e023f */
.L_x_864:
[----:B------:R-:W-:Y:S01]  /*eda0*/  ULDC.64 UR10, c[0x0][0x3f8] ;  /* 0x0000fe00000a7ab9 */ /* 0x000fe20000000a00 */
[----:B------:R-:W-:Y:S02]  /*edb0*/  UIADD3 UR8, UR8, -UR4, URZ ;  /* 0x8000000408087290 */ /* 0x000fe4000fffe03f */
[----:B------:R-:W-:Y:S02]  /*edc0*/  UISETP.NE.U32.AND UP0, UPT, UR10, URZ, UPT ;  /* 0x0000003f0a00728c */ /* 0x000fe4000bf05070 */
[----:B------:R-:W-:Y:S01]  /*edd0*/  ULOP3.LUT UR7, URZ, UR7, URZ, 0x33, !UPT ;  /* 0x000000073f077292 */ /* 0x000fe2000f8e333f */
[----:B------:R-:W-:Y:S01]  /*ede0*/  ULDC UR10, c[0x0][0xdb8] ;  /* 0x00036e00000a7ab9 */ /* 0x000fe20000000800 */
[----:B------:R-:W-:Y:S01]  /*edf0*/  ULDC.64 UR4, c[0x0][0x9e0] ;  /* 0x0002780000047ab9 */ /* 0x000fe20000000a00 */
[----:B------:R-:W-:Y:S01]  /*ee00*/  UISETP.NE.AND UP1, UPT, UR10, 0x1, UPT ;  /* 0x000000010a00788c */ /* 0x000fe2000bf25270 */
[----:B------:R-:W-:Y:S01]  /*ee10*/  ULDC UR9, c[0x0][0xdc4] ;  /* 0x0003710000097ab9 */ /* 0x000fe20000000800 */
[----:B------:R-:W-:Y:S01]  /*ee20*/  ULDC UR37, c[0x0][0xdac] ;  /* 0x00036b0000257ab9 */ /* 0x000fe20000000800 */
[----:B------:R-:W-:-:S02]  /*ee30*/  UISETP.GE.AND UP2, UPT, UR5, 0x1, UPT ;  /* 0x000000010500788c */ /* 0x000fc4000bf46270 */
[----:B------:R-:W-:Y:S02]  /*ee40*/  UIMAD UR9, UR6, UR9, UR8 ;  /* 0x00000009060972a4 */ /* 0x000fe4000f8e0208 */
[----:B------:R-:W-:Y:S02]  /*ee50*/  UIADD3 UR37, UR7, UR37, URZ ;  /* 0x0000002507257290 */ /* 0x000fe4000fffe03f */
[----:B------:R-:W-:Y:S01]  /*ee60*/  UISETP.NE.AND.EX UP0, UPT, UR11, URZ, UPT, UP0 ;  /* 0x0000003f0b00728c */ /* 0x000fe2000bf05300 */
[----:B------:R-:W-:Y:S01]  /*ee70*/  PLOP3.LUT P1, PT, PT, PT, UP2, 0x80, 0x0 ;  /* 0x000000000000781c */ /* 0x000fe20003f2f028 */
[----:B------:R-:W-:Y:S01]  /*ee80*/  @UP1 ULDC UR6, c[0x0][0xdbc] ;  /* 0x00036f0000061ab9 */ /* 0x000fe20000000800 */
[----:B------:R-:W-:Y:S02]  /*ee90*/  USHF.L.U32 UR37, UR37, 0x7, URZ ;  /* 0x0000000725257899 */ /* 0x000fe4000800063f */
[----:B------:R-:W-:Y:S01]  /*eea0*/  UIMAD.WIDE.U32 UR6, UR9, UR6, URZ ;  /* 0x00000006090672a5 */ /* 0x000fe2000f8e003f */
[----:B------:R-:W-:Y:S01]  /*eeb0*/  ULDC UR11, c[0x0][0x404] ;  /* 0x00010100000b7ab9 */ /* 0x000fe20000000800 */
[----:B------:R-:W-:Y:S01]  /*eec0*/  ULDC UR12, c[0x0][0x288] ;  /* 0x0000a200000c7ab9 */ /* 0x000fe20000000800 */
[----:B------:R-:W-:Y:S01]  /*eed0*/  @UP1 ULDC UR14, c[0x0][0xdc0] ;  /* 0x00037000000e1ab9 */ /* 0x000fe20000000800 */
[----:B------:R-:W-:Y:S01]  /*eee0*/  UMOV UR39, UR9 ;  /* 0x0000000900277c82 */ /* 0x000fe20008000000 */
[----:B------:R-:W-:-:S02]  /*eef0*/  USEL UR11, UR11, 0x1, UP0 ;  /* 0x000000010b0b7887 */ /* 0x000fc40008000000 */
[----:B------:R-:W-:Y:S02]  /*ef00*/  UIADD3 UR8, UR37, 0x80, -UR12 ;  /* 0x0000008025087890 */ /* 0x000fe4000fffe80c */
[----:B------:R-:W-:Y:S01]  /*ef10*/  @UP1 USHF.R.U32.HI UR39, URZ, UR14, UR7 ;  /* 0x0000000e3f271299 */ /* 0x000fe20008011607 */
[----:B------:R-:W-:Y:S02]  /*ef20*/  ULDC UR13, c[0x0][0x2e0] ;  /* 0x0000b800000d7ab9 */ /* 0x000fe40000000800 */
[----:B------:R-:W-:Y:S02]  /*ef30*/  UIMAD UR6, UR11, UR13, UR8 ;  /* 0x0000000d0b0672a4 */ /* 0x000fe4000f8e0208 */
[----:B------:R-:W-:Y:S02]  /*ef40*/  UIADD3 UR38, -UR39, URZ, URZ ;  /* 0x0000003f27267290 */ /* 0x000fe4000fffe13f */
[----:B------:R-:W-:Y:S02]  /*ef50*/  UIADD3 UR4, UR6, UR4, URZ ;  /* 0x0000000406047290 */ /* 0x000fe4000fffe03f */
[----:B------:R-:W-:Y:S01]  /*ef60*/  UIMAD UR38, UR10, UR38, UR9 ;  /* 0x000000260a2672a4 */ /* 0x000fe2000f8e0209 */
[----:B------:R-:W-:Y:S11]  /*ef70*/  @!P1 BRA `(.L_x_865) ;  /* 0x0000000000449947 */ /* 0x000ff60003800000 */
[----:B------:R-:W-:Y:S01]  /*ef80*/  ISETP.LT.AND P0, PT, RZ, UR6, PT ;  /* 0x00000006ff007c0c */ /* 0x000fe2000bf01270 */
[----:B------:R-:W-:-:S12]  /*ef90*/  UIADD3 UR8, UR6, -0x1, URZ ;  /* 0xffffffff06087890 */ /* 0x000fd8000fffe03f */
[----:B------:R-:W-:Y:S05]  /*efa0*/  @P0 BRA `(.L_x_866) ;  /* 0x00000000001c0947 */ /* 0x000fea0003800000 */
[----:B------:R-:W-:Y:S02]  /*efb0*/  UISETP.NE.AND UP0, UPT, UR5, 0x1, UPT ;  /* 0x000000010500788c */ /* 0x000fe4000bf05270 */
[----:B------:R-:W-:-:S09]  /*efc0*/  UIADD3 UR8, -UR6, URZ, URZ ;  /* 0x0000003f06087290 */ /* 0x000fd2000fffe13f */
[----:B------:R-:W-:Y:S02]  /*efd0*/  @UP0 ULDC.64 UR14, c[0x0][0x9e8] ;  /* 0x00027a00000e0ab9 */ /* 0x000fe40000000a00 */
[----:B------:R-:W-:-:S04]  /*efe0*/  UIMAD.WIDE.U32 UR6, UR8, UR14, URZ ;  /* 0x0000000e080672a5 */ /* 0x000fc8000f8e003f */
[----:B------:R-:W-:-:S04]  /*eff0*/  @UP0 USHF.R.U32.HI UR8, URZ, UR15, UR7 ;  /* 0x0000000f3f080299 */ /* 0x000fc80008011607 */
[----:B------:R-:W-:Y:S01]  /*f000*/  ULOP3.LUT UR8, URZ, UR8, URZ, 0x33, !UPT ;  /* 0x000000083f087292 */ /* 0x000fe2000f8e333f */
[----:B------:R-:W-:Y:S11]  /*f010*/  BRA `(.L_x_867) ;  /* 0x0000000000107947 */ /* 0x000ff60003800000 */
.L_x_866:
[----:B------:R-:W-:-:S11]  /*f020*/  UISETP.NE.AND UP0, UPT, UR5, 0x1, UPT ;  /* 0x000000010500788c */ /* 0x000fd6000bf05270 */
[----:B------:R-:W-:Y:S02]  /*f030*/  @UP0 ULDC.64 UR14, c[0x0][0x9e8] ;  /* 0x00027a00000e0ab9 */ /* 0x000fe40000000a00 */
[----:B------:R-:W-:-:S04]  /*f040*/  UIMAD.WIDE.U32 UR6, UR8, UR14, URZ ;  /* 0x0000000e080672a5 */ /* 0x000fc8000f8e003f */
[----:B------:R-:W-:-:S12]  /*f050*/  @UP0 USHF.R.U32.HI UR8, URZ, UR15, UR7 ;  /* 0x0000000f3f080299 */ /* 0x000fd80008011607 */
.L_x_867:
[----:B------:R-:W-:-:S04]  /*f060*/  UIMAD UR8, UR8, UR5, UR5 ;  /* 0x00000005080872a4 */ /* 0x000fc8000f8e0205 */
[----:B------:R-:W-:-:S04]  /*f070*/  UISETP.LT.AND UP0, UPT, UR4, UR8, UPT ;  /* 0x000000080400728c */ /* 0x000fc8000bf01270 */
[----:B------:R-:W-:-:S12]  /*f080*/  USEL UR4, UR4, UR8, UP0 ;  /* 0x0000000804047287 */ /* 0x000fd80008000000 */
.L_x_865:
[----:B------:R-:W-:Y:S02]  /*f090*/  UIMAD UR7, UR11, UR13, 0x3f ;  /* 0x0000003f0b0774a4 */ /* 0x000fe4000f8e020d */
[----:B------:R-:W-:Y:S02]  /*f0a0*/  UIADD3 UR4, UR4, 0x3f, URZ ;  /* 0x0000003f04047890 */ /* 0x000fe4000fffe03f */
[----:B------:R-:W-:Y:S02]  /*f0b0*/  USHF.R.S32.HI UR8, URZ, 0x1f, UR7 ;  /* 0x0000001f3f087899 */ /* 0x000fe40008011407 */
[----:B------:R-:W-:Y:S02]  /*f0c0*/  USHF.R.S32.HI UR6, URZ, 0x1f, UR4 ;  /* 0x0000001f3f067899 */ /* 0x000fe40008011404 */
[----:B------:R-:W-:Y:S02]  /*f0d0*/  ULEA.HI UR8, UR8, UR7, URZ, 0x6 ;  /* 0x0000000708087291 */ /* 0x000fe4000f8f303f */
[----:B------:R-:W-:-:S02]  /*f0e0*/  ULEA.HI UR6, UR6, UR4, URZ, 0x6 ;  /* 0x0000000406067291 */ /* 0x000fc4000f8f303f */
[----:B------:R-:W-:Y:S02]  /*f0f0*/  UIADD3 UR4, UR37, -UR12, URZ ;  /* 0x8000000c25047290 */ /* 0x000fe4000fffe03f */
[----:B------:R-:W-:Y:S02]  /*f100*/  USHF.R.S32.HI UR41, URZ, 0x6, UR8 ;  /* 0x000000063f297899 */ /* 0x000fe40008011408 */
[----:B------:R-:W-:Y:S02]  /*f110*/  USHF.R.S32.HI UR6, URZ, 0x6, UR6 ;  /* 0x000000063f067899 */ /* 0x000fe40008011406 */
[----:B------:R-:W-:Y:S02]  /*f120*/  UIMAD UR4, UR11, UR13, UR4 ;  /* 0x0000000d0b0472a4 */ /* 0x000fe4000f8e0204 */
[----:B------:R-:W-:Y:S01]  /*f130*/  UISETP.LT.AND UP0, UPT, UR41, UR6, UPT ;  /* 0x000000062900728c */ /* 0x000fe2000bf01270 */
[----:B------:R-:W-:Y:S02]  /*f140*/  ULDC UR8, c[0x0][0x9dc] ;  /* 0x0002770000087ab9 */ /* 0x000fe40000000800 */
[----:B------:R-:W-:-:S02]  /*f150*/  UIADD3 UR8, UR4, -UR8, URZ ;  /* 0x8000000804087290 */ /* 0x000fc4000fffe03f */
[----:B------:R-:W-:Y:S01]  /*f160*/  USEL UR41, UR41, UR6, UP0 ;  /* 0x0000000629297287 */ /* 0x000fe20008000000 */
[----:B------:R-:W-:Y:S11]  /*f170*/  @!P1 BRA `(.L_x_868) ;  /* 0x0000000000449947 */ /* 0x000ff60003800000 */
[----:B------:R-:W-:-:S06]  /*f180*/  UISETP.GT.AND UP0, UPT, UR4, -0x1, UPT ;  /* 0xffffffff0400788c */ /* 0x000fcc000bf04270 */
[----:B------:R-:W-:-:S13]  /*f190*/  PLOP3.LUT P0, PT, PT, PT, UP0, 0x80, 0x0 ;  /* 0x000000000000781c */ /* 0x000fda0003f0f008 */
[----:B------:R-:W-:Y:S05]  /*f1a0*/  @P0 BRA `(.L_x_869) ;  /* 0x00000000001c0947 */ /* 0x000fea0003800000 */
[----:B------:R-:W-:Y:S02]  /*f1b0*/  UISETP.NE.AND UP0, UPT, UR5, 0x1, UPT ;  /* 0x000000010500788c */ /* 0x000fe4000bf05270 */
[----:B------:R-:W-:-:S09]  /*f1c0*/  ULOP3.LUT UR4, URZ, UR4, URZ, 0x33, !UPT ;  /* 0x000000043f047292 */ /* 0x000fd2000f8e333f */
[----:B------:R-:W-:Y:S02]  /*f1d0*/  @UP0 ULDC.64 UR10, c[0x0][0x9e8] ;  /* 0x00027a00000a0ab9 */ /* 0x000fe40000000a00 */
[----:B------:R-:W-:-:S04]  /*f1e0*/  UIMAD.WIDE.U32 UR6, UR4, UR10, URZ ;  /* 0x0000000a040672a5 */ /* 0x000fc8000f8e003f */
[----:B------:R-:W-:-:S04]  /*f1f0*/  @UP0 USHF.R.U32.HI UR4, URZ, UR11, UR7 ;  /* 0x0000000b3f040299 */ /* 0x000fc80008011607 */
[----:B------:R-:W-:Y:S01]  /*f200*/  ULOP3.LUT UR4, URZ, UR4, URZ, 0x33, !UPT ;  /* 0x000000043f047292 */ /* 0x000fe2000f8e333f */
[----:B------:R-:W-:Y:S11]  /*f210*/  BRA `(.L_x_870) ;  /* 0x0000000000107947 */ /* 0x000ff60003800000 */
.L_x_869:
[----:B------:R-:W-:-:S11]  /*f220*/  UISETP.NE.AND UP0, UPT, UR5, 0x1, UPT ;  /* 0x000000010500788c */ /* 0x000fd6000bf05270 */
[----:B------:R-:W-:Y:S02]  /*f230*/  @UP0 ULDC.64 UR10, c[0x0][0x9e8] ;  /* 0x00027a00000a0ab9 */ /* 0x000fe40000000a00 */
[----:B------:R-:W-:-:S04]  /*f240*/  UIMAD.WIDE.U32 UR6, UR4, UR10, URZ ;  /* 0x0000000a040672a5 */ /* 0x000fc8000f8e003f */
[----:B------:R-:W-:-:S12]  /*f250*/  @UP0 USHF.R.U32.HI UR4, URZ, UR11, UR7 ;  /* 0x0000000b3f040299 */ /* 0x000fd80008011607 */
.L_x_870:
[----:B------:R-:W-:-:S04]  /*f260*/  UIMAD UR4, UR4, UR5, URZ ;  /* 0x00000005040472a4 */ /* 0x000fc8000f8e023f */
[----:B------:R-:W-:-:S04]  /*f270*/  UISETP.LT.AND UP0, UPT, UR8, UR4, UPT ;  /* 0x000000040800728c */ /* 0x000fc8000bf01270 */
[----:B------:R-:W-:-:S12]  /*f280*/  USEL UR8, UR8, UR4, !UP0 ;  /* 0x0000000408087287 */ /* 0x000fd8000c000000 */
.L_x_868:
[----:B------:R-:W-:Y:S01]  /*f290*/  USHF.R.S32.HI UR4, URZ, 0x1f, UR8 ;  /* 0x0000001f3f047899 */ /* 0x000fe20008011408 */
[----:B------:R-:W-:Y:S03]  /*f2a0*/  BSSY B6, `(.L_x_871) ;  /* 0x00002a5000067945 */ /* 0x000fe60003800000 */
[----:B------:R-:W-:-:S04]  /*f2b0*/  ULEA.HI UR4, UR4, UR8, URZ, 0x6 ;  /* 0x0000000804047291 */ /* 0x000fc8000f8f303f */
[----:B------:R-:W-:-:S04]  /*f2c0*/  USHF.R.S32.HI UR4, URZ, 0x6, UR4 ;  /* 0x000000063f047899 */ /* 0x000fc80008011404 */
[----:B------:R-:W-:-:S04]  /*f2d0*/  UISETP.LT.AND UP0, UPT, URZ, UR4, UPT ;  /* 0x000000043f00728c */ /* 0x000fc8000bf01270 */
[----:B------:R-:W-:-:S04]  /*f2e0*/  USEL UR42, URZ, UR4, !UP0 ;  /* 0x000000043f2a7287 */ /* 0x000fc8000c000000 */
[----:B------:R-:W-:-:S06]  /*f2f0*/  UISETP.GT.AND UP0, UPT, UR41, UR42, UPT ;  /* 0x0000002a2900728c */ /* 0x000fcc000bf04270 */
[----:B------:R-:W-:-:S13]  /*f300*/  PLOP3.LUT P0, PT, PT, PT, UP0, 0x80, 0x0 ;  /* 0x000000000000781c */ /* 0x000fda0003f0f008 */
[----:B------:R-:W-:Y:S05]  /*f310*/  @P0 BRA `(.L_x_872) ;  /* 0x0000000000480947 */ /* 0x000fea0003800000 */
[----:B------:R-:W1:Y:S02]  /*f320*/  S2R R0, SR_TID.X ;  /* 0x0000000000007919 */ /* 0x000e640000002100 */
[----:B-1----:R-:W-:-:S04]  /*f330*/  LOP3.LUT R0, R0, 0x7f, RZ, 0xc0, !PT ;  /* 0x0000007f00007812 */ /* 0x002fc800078ec0ff */
[----:B------:R-:W-:-:S13]  /*f340*/  ISETP.NE.AND P0, PT, R0, RZ, PT ;  /* 0x000000ff0000720c */ /* 0x000fda0003f05270 */
[----:B------:R-:W-:Y:S05]  /*f350*/  @P0 BRA `(.L_x_873) ;  /* 0x0000002800640947 */ /* 0x000fea0003800000 */
[----:B------:R-:W1:Y:S01]  /*f360*/  S2R R5, SR_LANEID ;  /* 0x0000000000057919 */ /* 0x000e620000000000 */
[----:B------:R-:W-:Y:S01]  /*f370*/  VOTEU.ANY UR4, UPT, PT ;  /* 0x0000000000047886 */ /* 0x000fe200038e0100 */
[----:B------:R-:W2:Y:S01]  /*f380*/  LDC.64 R2, c[0x0][0xdf0] ;  /* 0x00037c00ff027b82 */ /* 0x000ea20000000a00 */
[----:B------:R-:W1:Y:S02]  /*f390*/  FLO.U32 R0, UR4 ;  /* 0x0000000400007d00 */ /* 0x000e6400080e0000 */
[----:B-1----:R-:W-:-:S06]  /*f3a0*/  ISETP.EQ.U32.AND P0, PT, R0, R5, PT ;  /* 0x000000050000720c */ /* 0x002fcc0003f02070 */
[----:B------:R-:W2:Y:S07]  /*f3b0*/  POPC R5, UR4 ;  /* 0x0000000400057d09 */ /* 0x000eae0008000000 */
[----:B--2---:R-:W2:Y:S01]  /*f3c0*/  @P0 ATOMG.E.ADD.STRONG.GPU PT, R3, desc[UR54][R2.64], R5 ;  /* 0x00000005020309a8 */ /* 0x004ea200081ee1f6 */
[----:B------:R-:W1:Y:S02]  /*f3d0*/  S2R R4, SR_LTMASK ;  /* 0x0000000000047919 */ /* 0x000e640000003900 */
[----:B-1----:R-:W-:-:S04]  /*f3e0*/  LOP3.LUT R4, R4, UR4, RZ, 0xc0, !PT ;  /* 0x0000000404047c12 */ /* 0x002fc8000f8ec0ff */
[----:B------:R-:W1:Y:S01]  /*f3f0*/  POPC R7, R4 ;  /* 0x0000000400077309 */ /* 0x000e620000000000 */
[----:B--2---:R-:W1:Y:S02]  /*f400*/  SHFL.IDX PT, R0, R3, R0, 0x1f ;  /* 0x00001f0003007589 */ /* 0x004e6400000e0000 */
[----:B-1----:R-:W-:-:S05]  /*f410*/  IADD3 R0, R0, UR47, R7 ;  /* 0x0000002f00007c10 */ /* 0x002fca000fffe007 */
[----:B------:R3:W-:Y:S01]  /*f420*/  STL [R1+0x20], R0 ;  /* 0x0000200001007387 */ /* 0x0007e20000100800 */
[----:B------:R-:W-:Y:S05]  /*f430*/  BRA `(.L_x_873) ;  /* 0x00000028002c7947 */ /* 0x000fea0003800000 */
.L_x_872:
[----:B------:R-:W1:Y:S01]  /*f440*/  S2UR UR4, SR_CgaCtaId ;  /* 0x00000000000479c3 */ /* 0x000e620000008800 */
[----:B------:R-:W-:Y:S02]  /*f450*/  UMOV UR40, 0x400 ;  /* 0x0000040000287882 */ /* 0x000fe40000000000 */
[----:B-1----:R-:W-:-:S04]  /*f460*/  ULEA UR40, UR4, UR40, 0x18 ;  /* 0x0000002804287291 */ /* 0x002fc8000f8ec03f */
        /* <DEDUP_REMOVED lines=20> */
.L_x_874:
[----:B------:R-:W2:Y:S01]  /*f5b0*/  LDL.LU R2, [R1+0x24] ;  /* 0x0000240001027983 */ /* 0x000ea20000300800 */
[----:B------:R-:W-:-:S06]  /*f5c0*/  UIADD3 UR4, UR40, 0x10000, URZ ;  /* 0x0001000028047890 */ /* 0x000fcc000fffe03f */
[----:B------:R-:W-:-:S05]  /*f5d0*/  IMAD.U32 R16, RZ, RZ, UR4 ;  /* 0x00000004ff107e24 */ /* 0x000fca000f8e00ff */
[----:B------:R-:W-:Y:S02]  /*f5e0*/  LOP3.LUT P0, RZ, R16, 0x3ff, RZ, 0xc0, !PT ;  /* 0x000003ff10ff7812 */ /* 0x000fe4000780c0ff */
        /* <DEDUP_REMOVED lines=20> */
.L_x_875:
[----:B------:R-:W-:-:S04]  /*f730*/  IMAD.U32 R17, RZ, RZ, UR40 ;  /* 0x00000028ff117e24 */ /* 0x000fc8000f8e00ff */
[----:B------:R-:W-:-:S05]  /*f740*/  VIADD R0, R17, 0x8000 ;  /* 0x0000800011007836 */ /* 0x000fca0000000000 */
[----:B------:R-:W-:-:S13]  /*f750*/  LOP3.LUT P0, RZ, R0, 0x1bf, RZ, 0xc0, !PT ;  /* 0x000001bf00ff7812 */ /* 0x000fda000780c0ff */
        /* <DEDUP_REMOVED lines=17> */
.L_x_876:
        /* <DEDUP_REMOVED lines=18> */
.L_x_877:
[----:B------:R-:W2:Y:S01]  /*f990*/  LDC R0, c[0x0][0x428] ;  /* 0x00010a00ff007b82 */ /* 0x000ea20000000800 */
[----:B------:R-:W-:Y:S01]  /*f9a0*/  ULDC.64 UR4, c[0x0][0x9f8] ;  /* 0x00027e0000047ab9 */ /* 0x000fe20000000a00 */
[----:B------:R-:W-:Y:S01]  /*f9b0*/  IMAD.U32 R4, RZ, RZ, UR38 ;  /* 0x00000026ff047e24 */ /* 0x000fe2000f8e00ff */
[----:B------:R-:W-:Y:S01]  /*f9c0*/  ISETP.NE.U32.AND P0, PT, RZ, UR4, PT ;  /* 0x00000004ff007c0c */ /* 0x000fe2000bf05070 */
[----:B------:R-:W-:Y:S01]  /*f9d0*/  IMAD.U32 R8, RZ, RZ, UR39 ;  /* 0x00000027ff087e24 */ /* 0x000fe2000f8e00ff */
[----:B------:R-:W3:Y:S02]  /*f9e0*/  S2R R18, SR_TID.X ;  /* 0x0000000000127919 */ /* 0x000ee40000002100 */
[----:B------:R-:W-:-:S13]  /*f9f0*/  ISETP.NE.AND.EX P0, PT, RZ, UR5, PT, P0 ;  /* 0x00000005ff007c0c */ /* 0x000fda000bf05300 */
[----:B-1----:R-:W1:Y:S01]  /*fa00*/  @P0 LDC.64 R2, c[0x0][0x9f8] ;  /* 0x00027e00ff020b82 */ /* 0x002e620000000a00 */
[----:B--2---:R-:W-:-:S13]  /*fa10*/  ISETP.NE.AND P1, PT, R0, 0x1, PT ;  /* 0x000000010000780c */ /* 0x004fda0003f25270 */
[----:B------:R-:W2:Y:S01]  /*fa20*/  @P1 LDC R0, c[0x0][0x42c] ;  /* 0x00010b00ff001b82 */ /* 0x000ea20000000800 */
[----:B---3--:R-:W-:-:S07]  /*fa30*/  LOP3.LUT R16, R18, 0x7f, RZ, 0xc0, !PT ;  /* 0x0000007f12107812 */ /* 0x008fce00078ec0ff */
[----:B------:R-:W3:Y:S01]  /*fa40*/  @P1 LDC R5, c[0x0][0x430] ;  /* 0x00010c00ff051b82 */ /* 0x000ee20000000800 */
[----:B--2---:R-:W-:-:S05]  /*fa50*/  @P1 IMAD.HI.U32 R0, R0, UR38, RZ ;  /* 0x0000002600001c27 */ /* 0x004fca000f8e00ff */
[----:B---3--:R-:W-:Y:S01]  /*fa60*/  @P1 SHF.R.U32.HI R4, RZ, R5, R0 ;  /* 0x00000005ff041219 */ /* 0x008fe20000011600 */
[----:B------:R-:W-:-:S04]  /*fa70*/  IMAD.U32 R5, RZ, RZ, UR39 ;  /* 0x00000027ff057e24 */ /* 0x000fc8000f8e00ff */
[----:B-1----:R-:W-:Y:S01]  /*fa80*/  @P0 IMAD.WIDE R2, R5, 0x4, R2 ;  /* 0x0000000405020825 */ /* 0x002fe200078e0202 */
[----:B------:R-:W-:Y:S01]  /*fa90*/  ISETP.NE.AND P2, PT, R16, RZ, PT ;  /* 0x000000ff1000720c */ /* 0x000fe20003f45270 */
[----:B------:R1:W-:Y:S04]  /*faa0*/  STL [R1], R4 ;  /* 0x0000000401007387 */ /* 0x0003e80000100800 */
[----:B------:R2:W3:Y:S01]  /*fab0*/  @P0 LDG.E R8, desc[UR54][R2.64] ;  /* 0x0000003602080981 */ /* 0x0004e2000c1e1900 */
[----:B------:R-:W-:Y:S01]  /*fac0*/  UMOV UR36, URZ ;  /* 0x0000003f00247c82 */ /* 0x000fe20008000000 */
[----:B------:R-:W-:Y:S01]  /*fad0*/  UMOV UR8, 0x80 ;  /* 0x0000008000087882 */ /* 0x000fe20000000000 */
[----:B------:R-:W-:Y:S01]  /*fae0*/  UMOV UR9, UR37 ;  /* 0x0000002500097c82 */ /* 0x000fe20008000000 */
[----:B------:R-:W-:Y:S01]  /*faf0*/  UMOV UR10, UR38 ;  /* 0x00000026000a7c82 */ /* 0x000fe20008000000 */
[----:B------:R-:W-:Y:S01]  /*fb00*/  UMOV UR11, UR39 ;  /* 0x00000027000b7c82 */ /* 0x000fe20008000000 */
[----:B------:R-:W-:Y:S01]  /*fb10*/  UMOV UR6, 0xffffffff ;  /* 0xffffffff00067882 */ /* 0x000fe20000000000 */
[----:B------:R-:W-:Y:S01]  /*fb20*/  SHF.R.U32.HI R18, RZ, 0x5, R18 ;  /* 0x00000005ff127819 */ /* 0x000fe20000011612 */
[----:B------:R-:W-:Y:S01]  /*fb30*/  VOTEU.ALL UP1, P2 ;  /* 0x00000000003f7886 */ /* 0x000fe20001020000 */
[----:B--2---:R-:W2:Y:S02]  /*fb40*/  LDC.64 R2, c[0x0][0x3f8] ;  /* 0x0000fe00ff027b82 */ /* 0x004ea40000000a00 */
[----:B------:R-:W-:-:S02]  /*fb50*/  LOP3.LUT R18, R18, 0x3, RZ, 0xc0, !PT ;  /* 0x0000000312127812 */ /* 0x000fc400078ec0ff */
[----:B------:R-:W-:-:S04]  /*fb60*/  @!UP1 UIADD3 UR4, UP0, UR44, 0x270, URZ ;  /* 0x000002702c049890 */ /* 0x000fc8000ff1e03f */
[----:B------:R-:W-:-:S09]  /*fb70*/  @!UP1 UIADD3.X UR5, URZ, UR45, URZ, UP0, !UPT ;  /* 0x0000002d3f059290 */ /* 0x000fd200087fe43f */
[----:B------:R1:W-:Y:S01]  /*fb80*/  @!UP1 UTMAPF.L2.4D [UR36], [UR4] ;  /* 0x00000024040095b8 */ /* 0x0003e20008018000 */
[----:B--2---:R-:W-:Y:S01]  /*fb90*/  ISETP.NE.U32.AND P1, PT, R2, RZ, PT ;  /* 0x000000ff0200720c */ /* 0x004fe20003f25070 */
[----:B------:R1:W-:Y:S03]  /*fba0*/  @!UP1 UTMAPF.L2.4D [UR8], [UR4] ;  /* 0x00000008040095b8 */ /* 0x0003e60008018000 */
[----:B------:R-:W-:Y:S02]  /*fbb0*/  ISETP.NE.AND.EX P1, PT, R3, RZ, PT, P1 ;  /* 0x000000ff0300720c */ /* 0x000fe40003f25310 */
[----:B---3--:R-:W-:Y:S01]  /*fbc0*/  SHF.R.S32.HI R9, RZ, 0x1f, R8 ;  /* 0x0000001fff097819 */ /* 0x008fe20000011408 */
[----:B------:R1:W-:Y:S01]  /*fbd0*/  STL [R1+0x10], R8 ;  /* 0x0000100801007387 */ /* 0x0003e20000100800 */
[----:B------:R-:W-:-:S03]  /*fbe0*/  SEL R0, R8, RZ, !P1 ;  /* 0x000000ff08007207 */ /* 0x000fc60004800000 */
[----:B------:R1:W-:Y:S01]  /*fbf0*/  STL [R1+0x18], R9 ;  /* 0x0000180901007387 */ /* 0x0003e20000100800 */
[----:B------:R-:W-:Y:S05]  /*fc00*/  BRA.DIV UR6, `(.L_x_878) ;  /* 0x0000002a068c7947 */ /* 0x000fea000b800000 */
[----:B------:R2:W3:Y:S02]  /*fc10*/  SHFL.IDX PT, R14, R18, RZ, 0x1f ;  /* 0x00001fff120e7589 */ /* 0x0004e400000e0000 */
.L_x_941:
[----:B---3--:R-:W-:Y:S02]  /*fc20*/  ISETP.NE.AND P0, PT, R14, RZ, PT ;  /* 0x000000ff0e00720c */ /* 0x008fe40003f05270 */
[----:B------:R-:W-:-:S11]  /*fc30*/  PLOP3.LUT P6, PT, PT, PT, PT, 0x8, 0x0 ;  /* 0x000000000000781c */ /* 0x000fd60003fce170 */
[----:B------:R-:W-:Y:S05]  /*fc40*/  @P0 BRA `(.L_x_879) ;  /* 0x0000000400d00947 */ /* 0x000fea0003800000 */
[----:B-1----:R-:W-:-:S06]  /*fc50*/  UIADD3 UR4, UR41, -0x1, URZ ;  /* 0xffffffff29047890 */ /* 0x002fcc000fffe03f */
[----:B------:R-:W-:Y:S01]  /*fc60*/  IMAD.U32 R6, RZ, RZ, UR4 ;  /* 0x00000004ff067e24 */ /* 0x000fe2000f8e00ff */
[----:B------:R-:W-:-:S03]  /*fc70*/  UMOV UR4, 0xffffffff ;  /* 0xffffffff00047882 */ /* 0x000fc60000000000 */
[----:B------:R-:W-:Y:S05]  /*fc80*/  BRA.DIV UR4, `(.L_x_880) ;  /* 0x0000002a048c7947 */ /* 0x000fea000b800000 */
[----:B------:R-:W-:-:S13]  /*fc90*/  ELECT P6, URZ, PT ;  /* 0x00000000003f782f */ /* 0x000fda00038c0000 */
.L_x_944:
[----:B------:R-:W-:Y:S05]  /*fca0*/  @!P6 BRA `(.L_x_881) ;  /* 0x000000040058e947 */ /* 0x000fea0003800000 */
[----:B------:R-:W-:Y:S01]  /*fcb0*/  IMAD.MOV.U32 R0, RZ, RZ, R8 ;  /* 0x000000ffff007224 */ /* 0x000fe200078e0008 */
[----:B------:R-:W-:Y:S06]  /*fcc0*/  @!P1 BRA `(.L_x_882) ;  /* 0x0000000000449947 */ /* 0x000fec0003800000 */
[----:B------:R-:W1:Y:S01]  /*fcd0*/  LDC R7, c[0x0][0x41c] ;  /* 0x00010700ff077b82 */ /* 0x000e620000000800 */
[----:B------:R-:W-:Y:S01]  /*fce0*/  ULDC.64 UR4, c[0x0][0x408] ;  /* 0x0001020000047ab9 */ /* 0x000fe20000000a00 */
        /* <DEDUP_REMOVED lines=15> */
.L_x_882:
[----:B-1----:R-:W3:Y:S04]  /*fde0*/  LDL R3, [R1+0x4] ;  /* 0x0000040001037983 */ /* 0x002ee80000100800 */
[----:B------:R-:W4:Y:S01]  /*fdf0*/  LDL R2, [R1+0xc] ;  /* 0x00000c0001027983 */ /* 0x000f220000100800 */
[----:B------:R-:W-:Y:S02]  /*fe00*/  ISETP.NE.AND P0, PT, R16, RZ, PT ;  /* 0x000000ff1000720c */ /* 0x000fe40003f05270 */
[----:B---3--:R-:W-:Y:S02]  /*fe10*/  LEA R4, R3, UR40, 0x3 ;  /* 0x0000002803047c11 */ /* 0x008fe4000f8e18ff */
[----:B----4-:R-:W-:-:S04]  /*fe20*/  SHF.L.U32 R3, R2, 0x1f, RZ ;  /* 0x0000001f02037819 */ /* 0x010fc800000006ff */
[----:B------:R-:W1:Y:S02]  /*fe30*/  SYNCS.PHASECHK.TRANS64.TRYWAIT P3, [R4+URZ+0x28480], R3 ;  /* 0x02848003040075a7 */ /* 0x000e64000806017f */
[----:B-1----:R-:W-:Y:S05]  /*fe40*/  @!P3 BRA `(.L_x_883) ;  /* 0x00000028003cb947 */ /* 0x002fea0003800000 */
.L_x_945:
[----:B------:R-:W-:Y:S05]  /*fe50*/  @P0 BRA `(.L_x_884) ;  /* 0x00000000001c0947 */ /* 0x000fea0003800000 */
[----:B------:R-:W3:Y:S01]  /*fe60*/  S2R R2, SR_TID.X ;  /* 0x0000000000027919 */ /* 0x000ee20000002100 */
[----:B------:R-:W-:-:S04]  /*fe70*/  IMAD.MOV.U32 R5, RZ, RZ, 0x4000 ;  /* 0x00004000ff057424 */ /* 0x000fc800078e00ff */
[----:B------:R4:W-:Y:S01]  /*fe80*/  SYNCS.ARRIVE.TRANS64 RZ, [R4+URZ+0x28470], R5 ;  /* 0x0284700504ff79a7 */ /* 0x0009e2000800003f */
[----:B---3--:R-:W-:-:S04]  /*fe90*/  LOP3.LUT R2, R2, 0x1f, RZ, 0xc0, !PT ;  /* 0x0000001f02027812 */ /* 0x008fc800078ec0ff */
[----:B------:R-:W-:-:S13]  /*fea0*/  ISETP.NE.AND P3, PT, R2, RZ, PT ;  /* 0x000000ff0200720c */ /* 0x000fda0003f65270 */
[----:B----4-:R-:W-:Y:S05]  /*feb0*/  @!P3 BRA `(.L_x_884) ;  /* 0x000000000004b947 */ /* 0x010fea0003800000 */
[----:B------:R-:W-:Y:S01]  /*fec0*/  BPT.TRAP 0x1 ;  /* 0x000000040000795c */ /* 0x000fe20000300000 */
.L_x_884:
[----:B------:R-:W3:Y:S04]  /*fed0*/  LDL R2, [R1+0x4] ;  /* 0x0000040001027983 */ /* 0x000ee80000100800 */
[----:B------:R-:W4:Y:S01]  /*fee0*/  LDL R5, [R1] ;  /* 0x0000000001057983 */ /* 0x000f220000100800 */
        /* <DEDUP_REMOVED lines=11> */
[----:B---3--:R-:W-:-:S04]  /*ffa0*/  LEA R2, R2, UR40, 0xe ;  /* 0x0000002802027c11 */ /* 0x008fc8000f8e70ff */
[----:B------:R-:W-:Y:S02]  /*ffb0*/  R2UR UR14, R2 ;  /* 0x00000000020e72ca */ /* 0x000fe400000e0000 */
[----:B----4-:R-:W-:-:S11]  /*ffc0*/  R2UR UR12, R5 ;  /* 0x00000000050c72ca */ /* 0x010fd600000e0000 */
[----:B------:R-:W-:Y:S02]  /*ffd0*/  UIADD3 UR8, UR14, 0x10000, URZ ;  /* 0x000100000e087890 */ /* 0x000fe4000fffe03f */
[----:B------:R-:W-:-:S07]  /*ffe0*/  UIADD3 UR14, UR14, 0x12000, URZ ;  /* 0x000120000e0e7890 */ /* 0x000fce000fffe03f */
[----:B------:R3:W-:Y:S02]  /*fff0*/  UTMALDG.4D [UR8], [UR4], desc[UR6] ;  /* 0x00000608040075b4 */ /* 0x0007e40008019000 */
[----:B---3--:R-:W-:Y:S01]  /*10000*/  UMOV UR8, UR14 ;  /* 0x0000000e00087c82 */ /* 0x008fe20008000000 */
[----:B------:R-:W-:Y:S02]  /*10010*/  UMOV UR10, UR15 ;  /* 0x0000000f000a7c82 */ /* 0x000fe40008000000 */
[----:B------:R3:W-:Y:S01]  /*10020*/  UTMALDG.4D [UR8], [UR4], desc[UR6] ;  /* 0x00000608040075b4 */ /* 0x0007e20008019000 */
[----:B------:R-:W4:Y:S02]  /*10030*/  SYNCS.PHASECHK.TRANS64.TRYWAIT P3, [R4+URZ+0x28440], R3 ;  /* 0x02844003040075a7 */ /* 0x000f24000806017f */
[----:B---34-:R-:W-:Y:S05]  /*10040*/  @!P3 BRA `(.L_x_885) ;  /* 0x0000002400d0b947 */ /* 0x018fea0003800000 */
.L_x_946:
[----:B------:R-:W-:Y:S05]  /*10050*/  @P0 BRA `(.L_x_886) ;  /* 0x00000000001c0947 */ /* 0x000fea0003800000 */
[----:B------:R-:W4:Y:S01]  /*10060*/  S2R R5, SR_TID.X ;  /* 0x0000000000057919 */ /* 0x000f220000002100 */
[----:B-1-3--:R-:W-:-:S04]  /*10070*/  IMAD.MOV.U32 R3, RZ, RZ, 0x4000 ;  /* 0x00004000ff037424 */ /* 0x00afc800078e00ff */
[----:B------:R1:W-:Y:S01]  /*10080*/  SYNCS.ARRIVE.TRANS64 RZ, [R4+URZ+0x28430], R3 ;  /* 0x0284300304ff79a7 */ /* 0x0003e2000800003f */
[----:B----4-:R-:W-:-:S04]  /*10090*/  LOP3.LUT R5, R5, 0x1f, RZ, 0xc0, !PT ;  /* 0x0000001f05057812 */ /* 0x010fc800078ec0ff */
[----:B------:R-:W-:-:S13]  /*100a0*/  ISETP.NE.AND P0, PT, R5, RZ, PT ;  /* 0x000000ff0500720c */ /* 0x000fda0003f05270 */
[----:B-1----:R-:W-:Y:S05]  /*100b0*/  @!P0 BRA `(.L_x_886) ;  /* 0x0000000000048947 */ /* 0x002fea0003800000 */
[----:B------:R-:W-:Y:S01]  /*100c0*/  BPT.TRAP 0x1 ;  /* 0x000000040000795c */ /* 0x000fe20000300000 */
.L_x_886:
[----:B-1-3--:R-:W3:Y:S01]  /*100d0*/  LDL R3, [R1] ;  /* 0x0000000001037983 */ /* 0x00aee20000100800 */
        /* <DEDUP_REMOVED lines=13> */
[----:B---3--:R-:W-:-:S13]  /*101b0*/  R2UR UR12, R3 ;  /* 0x00000000030c72ca */ /* 0x008fda00000e0000 */
[----:B------:R1:W-:Y:S02]  /*101c0*/  UTMALDG.4D [UR8], [UR4], desc[UR6] ;  /* 0x00000608040075b4 */ /* 0x0003e40008019000 */
[----:B-1----:R-:W-:Y:S01]  /*101d0*/  UMOV UR8, UR14 ;  /* 0x0000000e00087c82 */ /* 0x002fe20008000000 */
[----:B------:R-:W-:Y:S02]  /*101e0*/  UMOV UR10, UR15 ;  /* 0x0000000f000a7c82 */ /* 0x000fe40008000000 */
[----:B------:R1:W-:Y:S02]  /*101f0*/  UTMALDG.4D [UR8], [UR4], desc[UR6] ;  /* 0x00000608040075b4 */ /* 0x0003e40008019000 */
[----:B-1----:R-:W-:Y:S01]  /*10200*/  NOP ;  /* 0x0000000000007918 */ /* 0x002fe20000000000 */
.L_x_881:
[----:B------:R-:W-:Y:S05]  /*10210*/  WARPSYNC.ALL ;  /* 0x0000000000007948 */ /* 0x000fea0003800000 */
[----:B------:R-:W-:Y:S01]  /*10220*/  BAR.SYNC.DEFER_BLOCKING 0x8, 0x120 ;  /* 0x0204800000007b1d */ /* 0x000fe20000010000 */
[----:B------:R-:W-:Y:S01]  /*10230*/  ELECT P0, URZ, PT ;  /* 0x00000000003f782f */ /* 0x000fe20003800000 */
[----:B------:R-:W-:Y:S02]  /*10240*/  UIADD3 UR4, UP0, UR44, 0x270, URZ ;  /* 0x000002702c047890 */ /* 0x000fe4000ff1e03f */
[----:B------:R-:W-:Y:S02]  /*10250*/  UIADD3 UR8, UR40, 0x18000, URZ ;  /* 0x0001800028087890 */ /* 0x000fe4000fffe03f */
[----:B------:R-:W-:-:S02]  /*10260*/  UIADD3 UR9, UR40, 0x28400, URZ ;  /* 0x0002840028097890 */ /* 0x000fc4000fffe03f */
[----:B------:R-:W-:Y:S02]  /*10270*/  UIADD3.X UR5, URZ, UR45, URZ, UP0, !UPT ;  /* 0x0000002d3f057290 */ /* 0x000fe400087fe43f */
[----:B------:R-:W-:Y:S01]  /*10280*/  UIADD3 UR16, UR40, 0x1c000, URZ ;  /* 0x0001c00028107890 */ /* 0x000fe2000fffe03f */
[----:B------:R-:W-:-:S03]  /*10290*/  UMOV UR6, 0x0 ;  /* 0x0000000000067882 */ /* 0x000fc60000000000 */
[----:B------:R-:W-:Y:S01]  /*102a0*/  @P0 IMAD.MOV.U32 R2, RZ, RZ, 0x8000 ;  /* 0x00008000ff020424 */ /* 0x000fe200078e00ff */
[----:B------:R-:W-:Y:S01]  /*102b0*/  UMOV UR7, 0x12f00000 ;  /* 0x12f0000000077882 */ /* 0x000fe20000000000 */
[----:B------:R-:W-:Y:S01]  /*102c0*/  UMOV UR10, URZ ;  /* 0x0000003f000a7c82 */ /* 0x000fe20008000000 */
[----:B------:R-:W-:Y:S01]  /*102d0*/  UMOV UR11, UR37 ;  /* 0x00000025000b7c82 */ /* 0x000fe20008000000 */
[----:B------:R-:W-:Y:S01]  /*102e0*/  UMOV UR12, UR38 ;  /* 0x00000026000c7c82 */ /* 0x000fe20008000000 */
[----:B------:R-:W-:Y:S01]  /*102f0*/  UMOV UR13, UR39 ;  /* 0x00000027000d7c82 */ /* 0x000fe20008000000 */
[----:B------:R-:W-:Y:S01]  /*10300*/  UMOV UR18, 0x80 ;  /* 0x0000008000127882 */ /* 0x000fe20000000000 */
[----:B------:R-:W-:Y:S01]  /*10310*/  UMOV UR19, UR37 ;  /* 0x0000002500137c82 */ /* 0x000fe20008000000 */
[----:B------:R-:W-:Y:S01]  /*10320*/  UMOV UR20, UR38 ;  /* 0x0000002600147c82 */ /* 0x000fe20008000000 */
[----:B------:R-:W-:Y:S01]  /*10330*/  UMOV UR21, UR39 ;  /* 0x0000002700157c82 */ /* 0x000fe20008000000 */
[----:B------:R3:W-:Y:S01]  /*10340*/  @P0 SYNCS.ARRIVE.TRANS64 RZ, [UR40+0x28400], R2 ;  /* 0x02840002ffff09a7 */ /* 0x0007e20008000028 */
[----:B------:R-:W-:Y:S01]  /*10350*/  UMOV UR17, UR9 ;  /* 0x0000000900117c82 */ /* 0x000fe20008000000 */
[----:B------:R3:W-:Y:S01]  /*10360*/  UTMALDG.4D [UR8], [UR4], desc[UR6] ;  /* 0x00000608040075b4 */ /* 0x0007e20008019000 */
[----:B------:R3:W-:Y:S01]  /*10370*/  UTMALDG.4D [UR16], [UR4], desc[UR6] ;  /* 0x00000610040075b4 */ /* 0x0007e20008019000 */
[----:B------:R-:W-:-:S02]  /*10380*/  NOP ;  /* 0x0000000000007918 */ /* 0x000fc40000000000 */
.L_x_879:
[----:B------:R-:W4:Y:S01]  /*10390*/  LDL.LU R3, [R1+0x28] ;  /* 0x0000280001037983 */ /* 0x000f220000300800 */
[----:B------:R-:W-:Y:S01]  /*103a0*/  BSSY B0, `(.L_x_887) ;  /* 0x0000009000007945 */ /* 0x000fe20003800000 */
[----:B----4-:R-:W-:-:S05]  /*103b0*/  VIADD R3, R3, 0x1 ;  /* 0x0000000103037836 */ /* 0x010fca0000000000 */
[----:B---3--:R-:W-:Y:S01]  /*103c0*/  LEA.HI R2, R3, R3, RZ, 0x1 ;  /* 0x0000000303027211 */ /* 0x008fe200078f08ff */
[----:B------:R3:W-:Y:S03]  /*103d0*/  STL [R1+0x28], R3 ;  /* 0x0000280301007387 */ /* 0x0007e60000100800 */
[----:B------:R-:W-:-:S05]  /*103e0*/  LOP3.LUT R2, R2, 0xfffffffe, RZ, 0xc0, !PT ;  /* 0xfffffffe02027812 */ /* 0x000fca00078ec0ff */
[----:B------:R-:W-:-:S05]  /*103f0*/  IMAD.IADD R2, R3, 0x1, -R2 ;  /* 0x0000000103027824 */ /* 0x000fca00078e0a02 */
[----:B------:R-:W-:-:S04]  /*10400*/  SHF.L.U32 R2, R2, 0x1f, RZ ;  /* 0x0000001f02027819 */ /* 0x000fc800000006ff */
[----:B------:R-:W4:Y:S02]  /*10410*/  SYNCS.PHASECHK.TRANS64.TRYWAIT P0, [UR40+0x28420], R2 ;  /* 0x02842002ff0075a7 */ /* 0x000f240008000168 */
[----:B---34-:R-:W-:Y:S05]  /*10420*/  @!P0 BRA `(.L_x_888) ;  /* 0x0000002000ec8947 */ /* 0x018fea0003800000 */
.L_x_947:
[----:B-1----:R-:W-:Y:S05]  /*10430*/  BSYNC B0 ;  /* 0x0000000000007941 */ /* 0x002fea0003800000 */
.L_x_887:
[----:B------:R-:W-:-:S04]  /*10440*/  UIADD3 UR4, UR41, -0x2, URZ ;  /* 0xfffffffe29047890 */ /* 0x000fc8000fffe03f */
[----:B------:R-:W-:-:S06]  /*10450*/  UISETP.GE.AND UP0, UPT, UR4, UR42, UPT ;  /* 0x0000002a0400728c */ /* 0x000fcc000bf06270 */
[----:B------:R-:W-:-:S13]  /*10460*/  PLOP3.LUT P0, PT, PT, PT, UP0, 0x80, 0x0 ;  /* 0x000000000000781c */ /* 0x000fda0003f0f008 */
[----:B------:R-:W-:Y:S05]  /*10470*/  @!P0 BRA `(.L_x_889) ;  /* 0x0000001000048947 */ /* 0x000fea0003800000 */
[----:B---3--:R1:W5:Y:S04]  /*10480*/  LDL.LU R2, [R1+0x4] ;  /* 0x0000040001027983 */ /* 0x0083680000300800 */
[----:B------:R1:W5:Y:S01]  /*10490*/  LDL.LU R8, [R1+0xc] ;  /* 0x00000c0001087983 */ /* 0x0003620000300800 */
[----:B------:R-:W-:-:S07]  /*104a0*/  IMAD.U32 R3, RZ, RZ, UR4 ;  /* 0x00000004ff037e24 */ /* 0x000fce000f8e00ff */
.L_x_911:
[----:B--2--5:R-:W-:Y:S01]  /*104b0*/  VIADD R4, R2, 0x1 ;  /* 0x0000000102047836 */ /* 0x024fe20000000000 */
[----:B------:R-:W-:Y:S05]  /*104c0*/  YIELD ;  /* 0x0000000000007946 */ /* 0x000fea0003800000 */
[----:B------:R-:W-:Y:S01]  /*104d0*/  ISETP.NE.AND P0, PT, R4, 0x2, PT ;  /* 0x000000020400780c */ /* 0x000fe20003f05270 */
[----:B------:R-:W-:Y:S03]  /*104e0*/  BSSY B0, `(.L_x_890) ;  /* 0x000008b000007945 */ /* 0x000fe60003800000 */
[----:B------:R-:W-:-:S02]  /*104f0*/  SEL R5, RZ, 0x1, P0 ;  /* 0x00000001ff057807 */ /* 0x000fc40000000000 */
[----:B------:R-:W-:Y:S02]  /*10500*/  SEL R11, R4, RZ, P0 ;  /* 0x000000ff040b7207 */ /* 0x000fe40000000000 */
[----:B------:R-:W-:-:S05]  /*10510*/  LOP3.LUT R10, R8, R5, RZ, 0x3c, !PT ;  /* 0x00000005080a7212 */ /* 0x000fca00078e3cff */
[----:B------:R3:W-:Y:S04]  /*10520*/  STL [R1+0xc], R10 ;  /* 0x00000c0a01007387 */ /* 0x0007e80000100800 */
[----:B------:R3:W-:Y:S01]  /*10530*/  STL [R1+0x4], R11 ;  /* 0x0000040b01007387 */ /* 0x0007e20000100800 */
[----:B----4-:R-:W-:Y:S05]  /*10540*/  @!P6 BRA `(.L_x_891) ;  /* 0x000000080010e947 */ /* 0x010fea0003800000 */
[----:B------:R-:W-:Y:S01]  /*10550*/  IMAD.MOV.U32 R9, RZ, RZ, R3 ;  /* 0x000000ffff097224 */ /* 0x000fe200078e0003 */
[----:B------:R-:W-:Y:S06]  /*10560*/  @!P1 BRA `(.L_x_892) ;  /* 0x0000000000509947 */ /* 0x000fec0003800000 */
[----:B------:R-:W4:Y:S01]  /*10570*/  LDL R7, [R1+0x18] ;  /* 0x0000180001077983 */ /* 0x000f220000100800 */
[----:B------:R-:W1:Y:S01]  /*10580*/  LDC R9, c[0x0][0x41c] ;  /* 0x00010700ff097b82 */ /* 0x000e620000000800 */
[----:B------:R-:W-:Y:S02]  /*10590*/  ULDC.64 UR4, c[0x0][0x408] ;  /* 0x0001020000047ab9 */ /* 0x000fe40000000a00 */
[----:B------:R-:W2:Y:S01]  /*105a0*/  LDL R6, [R1+0x10] ;  /* 0x0000100001067983 */ /* 0x000ea20000100800 */
        /* <DEDUP_REMOVED lines=16> */
.L_x_892:
[----:B----4-:R-:W-:Y:S01]  /*106b0*/  LEA R6, R11, UR40, 0x3 ;  /* 0x000000280b067c11 */ /* 0x010fe2000f8e18ff */
[----:B------:R-:W4:Y:S01]  /*106c0*/  S2R R4, SR_TID.X ;  /* 0x0000000000047919 */ /* 0x000f220000002100 */
[----:B------:R-:W-:Y:S01]  /*106d0*/  SHF.L.U32 R5, R10, 0x1f, RZ ;  /* 0x0000001f0a057819 */ /* 0x000fe200000006ff */
[----:B------:R-:W-:Y:S03]  /*106e0*/  BSSY B1, `(.L_x_893) ;  /* 0x0000005000017945 */ /* 0x000fe60003800000 */
[----:B------:R-:W1:Y:S01]  /*106f0*/  SYNCS.PHASECHK.TRANS64.TRYWAIT P0, [R6+URZ+0x28480], R5 ;  /* 0x02848005060075a7 */ /* 0x000e62000800017f */
[----:B----4-:R-:W-:-:S04]  /*10700*/  LOP3.LUT R4, R4, 0x7f, RZ, 0xc0, !PT ;  /* 0x0000007f04047812 */ /* 0x010fc800078ec0ff */
[----:B------:R-:W-:Y:S01]  /*10710*/  ISETP.NE.AND P3, PT, R4, RZ, PT ;  /* 0x000000ff0400720c */ /* 0x000fe20003f65270 */
[----:B-1----:R-:W-:-:S12]  /*10720*/  @!P0 BRA `(.L_x_894) ;  /* 0x0000002000408947 */ /* 0x002fd80003800000 */
.L_x_948:
[----:B------:R-:W-:Y:S05]  /*10730*/  BSYNC B1 ;  /* 0x0000000000017941 */ /* 0x000fea0003800000 */
.L_x_893:
        /* <DEDUP_REMOVED lines=9> */
.L_x_896:
[----:B------:R-:W-:Y:S05]  /*107d0*/  BSYNC B1 ;  /* 0x0000000000017941 */ /* 0x000fea0003800000 */
.L_x_895:
[----:B------:R-:W4:Y:S04]  /*107e0*/  LDL R4, [R1+0x4] ;  /* 0x0000040001047983 */ /* 0x000f280000100800 */
[----:B------:R-:W2:Y:S01]  /*107f0*/  LDL R7, [R1] ;  /* 0x0000000001077983 */ /* 0x000ea20000100800 */
[----:B------:R-:W-:-:S05]  /*10800*/  IMAD.MOV.U32 R13, RZ, RZ, RZ ;  /* 0x000000ffff0d7224 */ /* 0x000fca00078e00ff */
[----:B------:R-:W-:Y:S01]  /*10810*/  R2UR UR10, R13 ;  /* 0x000000000d0a72ca */ /* 0x000fe200000e0000 */
[----:B------:R-:W-:Y:S01]  /*10820*/  UIADD3 UR4, UP0, UR44, 0x470, URZ ;  /* 0x000004702c047890 */ /* 0x000fe2000ff1e03f */
[----:B------:R-:W-:Y:S01]  /*10830*/  PLOP3.LUT P0, PT, PT, PT, PT, 0x80, 0x0 ;  /* 0x000000000000781c */ /* 0x000fe20003f0f070 */
[----:B------:R-:W-:Y:S01]  /*10840*/  IMAD.SHL.U32 R9, R9, 0x40, RZ ;  /* 0x0000004009097824 */ /* 0x000fe200078e00ff */
[----:B------:R-:W-:Y:S01]  /*10850*/  UMOV UR6, 0x0 ;  /* 0x0000000000067882 */ /* 0x000fe20000000000 */
[----:B------:R-:W-:Y:S01]  /*10860*/  UIADD3.X UR5, URZ, UR45, URZ, UP0, !UPT ;  /* 0x0000002d3f057290 */ /* 0x000fe200087fe43f */
[----:B------:R-:W-:Y:S01]  /*10870*/  UMOV UR7, 0x14f00000 ;  /* 0x14f0000000077882 */ /* 0x000fe20000000000 */
[----:B----4-:R-:W-:Y:S02]  /*10880*/  LEA R4, R4, UR40, 0xe ;  /* 0x0000002804047c11 */ /* 0x010fe4000f8e70ff */
[----:B--2---:R-:W-:Y:S01]  /*10890*/  R2UR UR12, R7 ;  /* 0x00000000070c72ca */ /* 0x004fe200000e0000 */
[----:B------:R-:W-:-:S02]  /*108a0*/  VIADD R7, R6, 0x28470 ;  /* 0x0002847006077836 */ /* 0x000fc40000000000 */
[----:B---3--:R-:W-:-:S12]  /*108b0*/  VIADD R10, R4, 0x10000 ;  /* 0x00010000040a7836 */ /* 0x008fd80000000000 */
.L_x_897:
        /* <DEDUP_REMOVED lines=9> */
[----:B------:R-:W2:Y:S01]  /*10950*/  LDL R11, [R1] ;  /* 0x00000000010b7983 */ /* 0x000ea20000100800 */
[----:B------:R-:W-:Y:S01]  /*10960*/  IMAD.MOV.U32 R12, RZ, RZ, 0x80 ;  /* 0x00000080ff0c7424 */ /* 0x000fe200078e00ff */
[----:B------:R-:W-:Y:S01]  /*10970*/  PLOP3.LUT P0, PT, PT, PT, PT, 0x80, 0x0 ;  /* 0x000000000000781c */ /* 0x000fe20003f0f070 */
[----:B------:R-:W-:Y:S01]  /*10980*/  VIADD R10, R4, 0x12000 ;  /* 0x00012000040a7836 */ /* 0x000fe20000000000 */
[----:B------:R-:W-:Y:S01]  /*10990*/  UMOV UR6, 0x0 ;  /* 0x0000000000067882 */ /* 0x000fe20000000000 */
[----:B------:R-:W-:Y:S01]  /*109a0*/  UMOV UR7, 0x14f00000 ;  /* 0x14f0000000077882 */ /* 0x000fe20000000000 */
[----:B------:R-:W-:Y:S02]  /*109b0*/  R2UR UR10, R12 ;  /* 0x000000000c0a72ca */ /* 0x000fe400000e0000 */
[----:B--2---:R-:W-:-:S15]  /*109c0*/  R2UR UR12, R11 ;  /* 0x000000000b0c72ca */ /* 0x004fde00000e0000 */
.L_x_898:
        /* <DEDUP_REMOVED lines=12> */
.L_x_949:
[----:B------:R-:W-:Y:S05]  /*10a90*/  BSYNC B1 ;  /* 0x0000000000017941 */ /* 0x000fea0003800000 */
.L_x_899:
        /* <DEDUP_REMOVED lines=11> */
.L_x_902:
[----:B------:R-:W-:Y:S05]  /*10b50*/  BSYNC B1 ;  /* 0x0000000000017941 */ /* 0x000fea0003800000 */
.L_x_901:
[----:B-12---:R-:W2:Y:S01]  /*10b60*/  LDL R5, [R1] ;  /* 0x0000000001057983 */ /* 0x006ea20000100800 */
        /* <DEDUP_REMOVED lines=9> */
.L_x_903:
        /* <DEDUP_REMOVED lines=9> */
[----:B------:R-:W2:Y:S01]  /*10c90*/  LDL R7, [R1] ;  /* 0x0000000001077983 */ /* 0x000ea20000100800 */
[----:B------:R-:W-:Y:S01]  /*10ca0*/  R2UR UR10, R12 ;  /* 0x000000000c0a72ca */ /* 0x000fe200000e0000 */
[----:B------:R-:W-:Y:S01]  /*10cb0*/  VIADD R4, R4, 0x22000 ;  /* 0x0002200004047836 */ /* 0x000fe20000000000 */
[----:B------:R-:W-:Y:S02]  /*10cc0*/  R2UR UR6, R10 ;  /* 0x000000000a0672ca */ /* 0x000fe400000e0000 */
[----:B------:R-:W-:Y:S02]  /*10cd0*/  R2UR UR7, R11 ;  /* 0x000000000b0772ca */ /* 0x000fe400000e0000 */
[----:B------:R-:W-:Y:S02]  /*10ce0*/  PLOP3.LUT P0, PT, PT, PT, PT, 0x80, 0x0 ;  /* 0x000000000000781c */ /* 0x000fe40003f0f070 */
[----:B--2---:R-:W-:-:S15]  /*10cf0*/  R2UR UR12, R7 ;  /* 0x00000000070c72ca */ /* 0x004fde00000e0000 */
.L_x_904:
        /* <DEDUP_REMOVED lines=9> */
.L_x_891:
[----:B------:R-:W-:Y:S05]  /*10d90*/  BSYNC B0 ;  /* 0x0000000000007941 */ /* 0x000fea0003800000 */
.L_x_890:
[----:B------:R-:W-:-:S06]  /*10da0*/  UISETP.NE.AND UP0, UPT, UR43, 0x3, UPT ;  /* 0x000000032b00788c */ /* 0x000fcc000bf05270 */
[----:B------:R-:W-:-:S13]  /*10db0*/  PLOP3.LUT P0, PT, PT, PT, UP0, 0x80, 0x0 ;  /* 0x000000000000781c */ /* 0x000fda0003f0f008 */
[----:B------:R-:W-:Y:S05]  /*10dc0*/  @!P0 BRA `(.L_x_905) ;  /* 0x0000000000048947 */ /* 0x000fea0003800000 */
[----:B------:R-:W-:Y:S01]  /*10dd0*/  BPT.TRAP 0x1 ;  /* 0x000000040000795c */ /* 0x000fe20000300000 */
.L_x_905:
[----:B------:R-:W-:Y:S01]  /*10de0*/  IMAD.U32 R4, RZ, RZ, UR46 ;  /* 0x0000002eff047e24 */ /* 0x000fe2000f8e00ff */
[----:B------:R-:W-:Y:S01]  /*10df0*/  LEA R21, R2, UR40, 0x3 ;  /* 0x0000002802157c11 */ /* 0x000fe2000f8e18ff */
[----:B------:R-:W-:Y:S03]  /*10e00*/  BSSY B0, `(.L_x_906) ;  /* 0x0000006000007945 */ /* 0x000fe60003800000 */
[----:B------:R-:W-:Y:S02]  /*10e10*/  ISETP.NE.AND P0, PT, R4, 0x3, PT ;  /* 0x000000030400780c */ /* 0x000fe40003f05270 */
[----:B------:R-:W-:-:S04]  /*10e20*/  LOP3.LUT R4, R8, 0x1, RZ, 0x3c, !PT ;  /* 0x0000000108047812 */ /* 0x000fc800078e3cff */
[----:B------:R-:W-:-:S04]  /*10e30*/  SHF.L.U32 R4, R4, 0x1f, RZ ;  /* 0x0000001f04047819 */ /* 0x000fc800000006ff */
[----:B------:R-:W4:Y:S02]  /*10e40*/  SYNCS.PHASECHK.TRANS64.TRYWAIT P3, [R21+URZ+0x28470], R4 ;  /* 0x02847004150075a7 */ /* 0x000f24000806017f */
[----:B----4-:R-:W-:Y:S05]  /*10e50*/  @!P3 BRA `(.L_x_907) ;  /* 0x00000018009cb947 */ /* 0x010fea0003800000 */
.L_x_950:
[----:B------:R-:W-:Y:S05]  /*10e60*/  BSYNC B0 ;  /* 0x0000000000007941 */ /* 0x000fea0003800000 */
.L_x_906:
[----:B------:R-:W-:Y:S05]  /*10e70*/  @!P0 BRA `(.L_x_908) ;  /* 0x0000000000048947 */ /* 0x000fea0003800000 */
[----:B------:R-:W-:Y:S01]  /*10e80*/  BPT.TRAP 0x1 ;  /* 0x000000040000795c */ /* 0x000fe20000300000 */
.L_x_908:
[----:B----4-:R-:W-:Y:S01]  /*10e90*/  SHF.L.U32 R4, R8, 0x1f, RZ ;  /* 0x0000001f08047819 */ /* 0x010fe200000006ff */
[----:B------:R-:W-:-:S03]  /*10ea0*/  IMAD.SHL.U32 R2, R2, 0x4000, RZ ;  /* 0x0000400002027824 */ /* 0x000fc600078e00ff */
[----:B------:R-:W4:Y:S02]  /*10eb0*/  SYNCS.PHASECHK.TRANS64.TRYWAIT P3, [R21+URZ+0x28460], R4 ;  /* 0x02846004150075a7 */ /* 0x000f24000806017f */
[----:B----4-:R-:W-:Y:S05]  /*10ec0*/  @!P3 BRA `(.L_x_909) ;  /* 0x000000180094b947 */ /* 0x010fea0003800000 */
.L_x_951:
[----:B------:R-:W5:Y:S04]  /*10ed0*/  LDL R17, [R1+0x8] ;  /* 0x0000080001117983 */ /* 0x000f680000100800 */
[----:B------:R-:W4:Y:S04]  /*10ee0*/  LDL R13, [R1+0x1c] ;  /* 0x00001c00010d7983 */ /* 0x000f280000100800 */
[----:B--2---:R-:W2:Y:S01]  /*10ef0*/  LDL R18, [R1+0x14] ;  /* 0x0000140001127983 */ /* 0x004ea20000100800 */
[----:B------:R-:W-:Y:S05]  /*10f00*/  WARPSYNC.ALL ;  /* 0x0000000000007948 */ /* 0x000fea0003800000 */
[----:B------:R-:W-:-:S04]  /*10f10*/  IMAD.U32 R12, RZ, RZ, UR40 ;  /* 0x00000028ff0c7e24 */ /* 0x000fc8000f8e00ff */
[----:B------:R-:W-:Y:S01]  /*10f20*/  VIADD R12, R12, 0x8000 ;  /* 0x000080000c0c7836 */ /* 0x000fe20000000000 */
[----:B-----5:R-:W-:-:S05]  /*10f30*/  LOP3.LUT R14, R2, R17, RZ, 0xfc, !PT ;  /* 0x00000011020e7212 */ /* 0x020fca00078efcff */
[----:B---3--:R-:W3:Y:S01]  /*10f40*/  LDSM.16.MT88.4 R8, [R14+UR40+0x10000] ;  /* 0x010000280e08783b */ /* 0x008ee20008004200 */
[----:B----4-:R-:W-:Y:S02]  /*10f50*/  IADD3 R16, R13, UR40, R2 ;  /* 0x000000280d107c10 */ /* 0x010fe4000fffe002 */
[C-C-:B---3--:R-:W-:Y:S02]  /*10f60*/  PRMT R4, R8.reuse, 0x6420, R9.reuse ;  /* 0x0000642008047816 */ /* 0x148fe40000000009 */
[----:B------:R-:W-:Y:S02]  /*10f70*/  PRMT R5, R8, 0x7531, R9 ;  /* 0x0000753108057816 */ /* 0x000fe40000000009 */
[C-C-:B------:R-:W-:Y:S02]  /*10f80*/  PRMT R6, R10.reuse, 0x6420, R11.reuse ;  /* 0x000064200a067816 */ /* 0x140fe4000000000b */
[----:B------:R-:W-:Y:S02]  /*10f90*/  PRMT R7, R10, 0x7531, R11 ;  /* 0x000075310a077816 */ /* 0x000fe4000000000b */
[----:B------:R-:W3:Y:S01]  /*10fa0*/  LDSM.16.MT88.4 R8, [R16+0x10000] ;  /* 0x010000001008783b */ /* 0x000ee20000004200 */
[----:B--2---:R-:W-:-:S05]  /*10fb0*/  IADD3 R20, R12, R2, R18 ;  /* 0x000000020c147210 */ /* 0x004fca0007ffe012 */
[----:B------:R2:W-:Y:S02]  /*10fc0*/  STSM.16.M88.4 [R20], R4 ;  /* 0x0000000414007844 */ /* 0x0005e40000000200 */
[----:B--2---:R-:W-:Y:S01]  /*10fd0*/  VIADD R4, R2, 0x2000 ;  /* 0x0000200002047836 */ /* 0x004fe20000000000 */
[C-C-:B---3--:R-:W-:Y:S02]  /*10fe0*/  PRMT R12, R8.reuse, 0x6420, R9.reuse ;  /* 0x00006420080c7816 */ /* 0x148fe40000000009 */
[----:B------:R-:W-:Y:S02]  /*10ff0*/  PRMT R13, R8, 0x7531, R9 ;  /* 0x00007531080d7816 */ /* 0x000fe40000000009 */
[C-C-:B------:R-:W-:Y:S02]  /*11000*/  PRMT R14, R10.reuse, 0x6420, R11.reuse ;  /* 0x000064200a0e7816 */ /* 0x140fe4000000000b */
[----:B------:R-:W-:-:S05]  /*11010*/  PRMT R15, R10, 0x7531, R11 ;  /* 0x000075310a0f7816 */ /* 0x000fca000000000b */
[----:B------:R2:W-:Y:S02]  /*11020*/  STSM.16.M88.4 [R20+0x1000], R12 ;  /* 0x0010000c14007844 */ /* 0x0005e40000000200 */
[----:B--2---:R-:W-:-:S05]  /*11030*/  IMAD.MOV.U32 R14, RZ, RZ, R17 ;  /* 0x000000ffff0e7224 */ /* 0x004fca00078e0011 */
[----:B------:R-:W-:-:S05]  /*11040*/  LOP3.LUT R4, R4, R14, RZ, 0xfc, !PT ;  /* 0x0000000e04047212 */ /* 0x000fca00078efcff */
[----:B------:R-:W2:Y:S01]  /*11050*/  LDSM.16.MT88.4 R8, [R4+UR40+0x10000] ;  /* 0x010000280408783b */ /* 0x000ea20008004200 */
[----:B------:R-:W-:Y:S01]  /*11060*/  IMAD.MOV.U32 R15, RZ, RZ, R16 ;  /* 0x000000ffff0f7224 */ /* 0x000fe200078e0010 */
[C-C-:B--2---:R-:W-:Y:S02]  /*11070*/  PRMT R4, R8.reuse, 0x6420, R9.reuse ;  /* 0x0000642008047816 */ /* 0x144fe40000000009 */
[----:B------:R-:W-:Y:S02]  /*11080*/  PRMT R5, R8, 0x7531, R9 ;  /* 0x0000753108057816 */ /* 0x000fe40000000009 */
[C-C-:B------:R-:W-:Y:S02]  /*11090*/  PRMT R6, R10.reuse, 0x6420, R11.reuse ;  /* 0x000064200a067816 */ /* 0x140fe4000000000b */
[----:B------:R-:W-:Y:S02]  /*110a0*/  PRMT R7, R10, 0x7531, R11 ;  /* 0x000075310a077816 */ /* 0x000fe4000000000b */
[----:B------:R-:W2:Y:S04]  /*110b0*/  LDSM.16.MT88.4 R8, [R15+0x12000] ;  /* 0x012000000f08783b */ /* 0x000ea80000004200 */
[----:B------:R3:W-:Y:S01]  /*110c0*/  STSM.16.M88.4 [R20+0x2000], R4 ;  /* 0x0020000414007844 */ /* 0x0007e20000000200 */
[----:B------:R-:W-:-:S02]  /*110d0*/  IMAD.MOV.U32 R12, RZ, RZ, R18 ;  /* 0x000000ffff0c7224 */ /* 0x000fc400078e0012 */
[----:B---3--:R-:W-:-:S05]  /*110e0*/  VIADD R4, R2, 0x1000 ;  /* 0x0000100002047836 */ /* 0x008fca0000000000 */
[----:B------:R-:W-:Y:S01]  /*110f0*/  LOP3.LUT R4, R4, R14, RZ, 0xfc, !PT ;  /* 0x0000000e04047212 */ /* 0x000fe200078efcff */
[----:B------:R-:W3:Y:S01]  /*11100*/  S2R R7, SR_TID.X ;  /* 0x0000000000077919 */ /* 0x000ee20000002100 */
[C-C-:B--2---:R-:W-:Y:S02]  /*11110*/  PRMT R16, R8.reuse, 0x6420, R9.reuse ;  /* 0x0000642008107816 */ /* 0x144fe40000000009 */
[----:B------:R-:W-:Y:S02]  /*11120*/  PRMT R17, R8, 0x7531, R9 ;  /* 0x0000753108117816 */ /* 0x000fe40000000009 */
[C-C-:B------:R-:W-:Y:S02]  /*11130*/  PRMT R18, R10.reuse, 0x6420, R11.reuse ;  /* 0x000064200a127816 */ /* 0x140fe4000000000b */
[----:B------:R-:W-:-:S05]  /*11140*/  PRMT R19, R10, 0x7531, R11 ;  /* 0x000075310a137816 */ /* 0x000fca000000000b */
[----:B------:R2:W-:Y:S04]  /*11150*/  STSM.16.M88.4 [R20+0x3000], R16 ;  /* 0x0030001014007844 */ /* 0x0005e80000000200 */
[----:B------:R-:W4:Y:S01]  /*11160*/  LDSM.16.MT88.4 R8, [R4+UR40+0x10000] ;  /* 0x010000280408783b */ /* 0x000f220008004200 */
[----:B---3--:R-:W-:Y:S01]  /*11170*/  LOP3.LUT P3, RZ, R7, 0x4, RZ, 0xc0, !PT ;  /* 0x0000000407ff7812 */ /* 0x008fe2000786c0ff */
[----:B------:R-:W-:Y:S02]  /*11180*/  IMAD.U32 R13, RZ, RZ, UR40 ;  /* 0x00000028ff0d7e24 */ /* 0x000fe4000f8e00ff */
[----:B--2---:R-:W-:Y:S01]  /*11190*/  IMAD.MOV.U32 R19, RZ, RZ, 0x20 ;  /* 0x00000020ff137424 */ /* 0x004fe200078e00ff */
[C-C-:B----4-:R-:W-:Y:S02]  /*111a0*/  PRMT R4, R8.reuse, 0x6420, R9.reuse ;  /* 0x0000642008047816 */ /* 0x150fe40000000009 */
[----:B------:R-:W-:-:S02]  /*111b0*/  PRMT R5, R8, 0x7531, R9 ;  /* 0x0000753108057816 */ /* 0x000fc40000000009 */
[C-C-:B------:R-:W-:Y:S02]  /*111c0*/  PRMT R6, R10.reuse, 0x6420, R11.reuse ;  /* 0x000064200a067816 */ /* 0x140fe4000000000b */
[----:B------:R-:W-:Y:S02]  /*111d0*/  PRMT R7, R10, 0x7531, R11 ;  /* 0x000075310a077816 */ /* 0x000fe4000000000b */
[----:B------:R-:W2:Y:S01]  /*111e0*/  LDSM.16.MT88.4 R8, [R15+0x11000] ;  /* 0x011000000f08783b */ /* 0x000ea20000004200 */
[----:B------:R-:W-:Y:S01]  /*111f0*/  SEL R19, R19, 0xffffffe0, !P3 ;  /* 0xffffffe013137807 */ /* 0x000fe20005800000 */
[----:B------:R-:W-:-:S03]  /*11200*/  VIADD R13, R13, 0x8000 ;  /* 0x000080000d0d7836 */ /* 0x000fc60000000000 */
[----:B------:R-:W-:Y:S01]  /*11210*/  IADD3 R12, R12, R2, R19 ;  /* 0x000000020c0c7210 */ /* 0x000fe20007ffe013 */
[----:B------:R-:W-:-:S04]  /*11220*/  VIADD R2, R2, 0x3000 ;  /* 0x0000300002027836 */ /* 0x000fc80000000000 */
[----:B------:R-:W-:Y:S01]  /*11230*/  IMAD.IADD R12, R13, 0x1, R12 ;  /* 0x000000010d0c7824 */ /* 0x000fe200078e020c */
[----:B------:R-:W-:-:S04]  /*11240*/  LOP3.LUT R2, R2, R14, RZ, 0xfc, !PT ;  /* 0x0000000e02027212 */ /* 0x000fc800078efcff */
[----:B------:R2:W-:Y:S02]  /*11250*/  STSM.16.M88.4 [R12], R4 ;  /* 0x000000040c007844 */ /* 0x0005e40000000200 */
[C-C-:B--2---:R-:W-:Y:S02]  /*11260*/  PRMT R4, R8.reuse, 0x6420, R9.reuse ;  /* 0x0000642008047816 */ /* 0x144fe40000000009 */
[----:B------:R-:W-:Y:S02]  /*11270*/  PRMT R5, R8, 0x7531, R9 ;  /* 0x0000753108057816 */ /* 0x000fe40000000009 */
[C-C-:B------:R-:W-:Y:S02]  /*11280*/  PRMT R6, R10.reuse, 0x6420, R11.reuse ;  /* 0x000064200a067816 */ /* 0x140fe4000000000b */
[----:B------:R-:W-:-:S05]  /*11290*/  PRMT R7, R10, 0x7531, R11 ;  /* 0x000075310a077816 */ /* 0x000fca000000000b */
[----:B------:R-:W-:Y:S04]  /*112a0*/  STSM.16.M88.4 [R12+0x1000], R4 ;  /* 0x001000040c007844 */ /* 0x000fe80000000200 */
[----:B------:R-:W2:Y:S02]  /*112b0*/  LDSM.16.MT88.4 R8, [R2+UR40+0x10000] ;  /* 0x010000280208783b */ /* 0x000ea40008004200 */
[C-C-:B--2---:R-:W-:Y:S02]  /*112c0*/  PRMT R4, R8.reuse, 0x6420, R9.reuse ;  /* 0x0000642008047816 */ /* 0x144fe40000000009 */
[----:B------:R-:W-:Y:S02]  /*112d0*/  PRMT R5, R8, 0x7531, R9 ;  /* 0x0000753108057816 */ /* 0x000fe40000000009 */
[----:B------:R-:W-:-:S02]  /*112e0*/  PRMT R6, R10, 0x6420, R11 ;  /* 0x000064200a067816 */ /* 0x000fc4000000000b */
[----:B------:R-:W-:Y:S02]  /*112f0*/  PRMT R7, R10, 0x7531, R11 ;  /* 0x000075310a077816 */ /* 0x000fe4000000000b */
[----:B------:R-:W2:Y:S04]  /*11300*/  LDSM.16.MT88.4 R8, [R15+0x13000] ;  /* 0x013000000f08783b */ /* 0x000ea80000004200 */
[----:B------:R2:W-:Y:S02]  /*11310*/  STSM.16.M88.4 [R12+0x2000], R4 ;  /* 0x002000040c007844 */ /* 0x0005e40000000200 */
[C-C-:B--2---:R-:W-:Y:S02]  /*11320*/  PRMT R4, R8.reuse, 0x6420, R9.reuse ;  /* 0x0000642008047816 */ /* 0x144fe40000000009 */
        /* <DEDUP_REMOVED lines=9> */
[----:B---3--:R-:W3:Y:S01]  /*113c0*/  FENCE.VIEW.ASYNC.S ;  /* 0x00000000000073c6 */ /* 0x008ee20000000000 */
[----:B------:R-:W-:Y:S05]  /*113d0*/  @!P0 BRA `(.L_x_910) ;  /* 0x0000000000048947 */ /* 0x000fea0003800000 */
[----:B------:R-:W-:Y:S01]  /*113e0*/  BPT.TRAP 0x1 ;  /* 0x000000040000795c */ /* 0x000fe20000300000 */
.L_x_910:
[----:B------:R4:W5:Y:S01]  /*113f0*/  LDL R2, [R1+0x4] ;  /* 0x0000040001027983 */ /* 0x0009620000100800 */
[----:B---3--:R3:W-:Y:S01]  /*11400*/  SYNCS.ARRIVE.TRANS64.A1T0 RZ, [R21+URZ+0x28450], RZ ;  /* 0x028450ff15ff79a7 */ /* 0x0087e2000810003f */
[----:B------:R-:W-:Y:S01]  /*11410*/  BAR.SYNC.DEFER_BLOCKING 0x2, 0x80 ;  /* 0x0082000000007b1d */ /* 0x000fe20000010000 */
[C---:B------:R-:W-:Y:S01]  /*11420*/  ISETP.GT.AND P0, PT, R3.reuse, UR42, PT ;  /* 0x0000002a03007c0c */ /* 0x040fe2000bf04270 */
[----:B------:R-:W-:Y:S02]  /*11430*/  VIADD R3, R3, 0xffffffff ;  /* 0xffffffff03037836 */ /* 0x000fe40000000000 */
[----:B---3--:R-:W-:Y:S02]  /*11440*/  @!P2 VIADD R21, R21, 0x28480 ;  /* 0x000284801515a836 */ /* 0x008fe40000000000 */
[----:B------:R4:W5:Y:S03]  /*11450*/  LDL R8, [R1+0xc] ;  /* 0x00000c0001087983 */ /* 0x0009660000100800 */
[----:B------:R-:W-:-:S04]  /*11460*/  @!P2 PRMT R21, RZ, 0x654, R21 ;  /* 0x00000654ff15a816 */ /* 0x000fc80000000015 */
[----:B------:R4:W-:Y:S01]  /*11470*/  @!P2 SYNCS.ARRIVE.TRANS64.RED.A1T0 RZ, [R21+URZ], RZ ;  /* 0x000000ff15ffa9a7 */ /* 0x0009e2000810043f */
[----:B------:R-:W-:Y:S05]  /*11480*/  @P0 BRA `(.L_x_911) ;  /* 0xfffffff000080947 */ /* 0x000fea000383ffff */
.L_x_889:
[----:B------:R-:W-:Y:S04]  /*11490*/  BSSY B0, `(.L_x_912) ;  /* 0x000000f000007945 */ /* 0x000fe80003800000 */
[----:B------:R-:W-:Y:S05]  /*114a0*/  @P2 BRA `(.L_x_913) ;  /* 0x0000000000342947 */ /* 0x000fea0003800000 */
[----:B--2---:R-:W2:Y:S01]  /*114b0*/  S2R R5, SR_LANEID ;  /* 0x0000000000057919 */ /* 0x004ea20000000000 */
[----:B------:R-:W-:Y:S01]  /*114c0*/  VOTEU.ANY UR4, UPT, PT ;  /* 0x0000000000047886 */ /* 0x000fe200038e0100 */
[----:B---3-5:R-:W3:Y:S01]  /*114d0*/  LDC.64 R2, c[0x0][0xdf0] ;  /* 0x00037c00ff027b82 */ /* 0x028ee20000000a00 */
[----:B------:R-:W2:Y:S02]  /*114e0*/  FLO.U32 R0, UR4 ;  /* 0x0000000400007d00 */ /* 0x000ea400080e0000 */
[----:B--2---:R-:W-:-:S06]  /*114f0*/  ISETP.EQ.U32.AND P0, PT, R0, R5, PT ;  /* 0x000000050000720c */ /* 0x004fcc0003f02070 */
[----:B------:R-:W3:Y:S07]  /*11500*/  POPC R5, UR4 ;  /* 0x0000000400057d09 */ /* 0x000eee0008000000 */
[----:B---3--:R-:W2:Y:S01]  /*11510*/  @P0 ATOMG.E.ADD.STRONG.GPU PT, R3, desc[UR54][R2.64], R5 ;  /* 0x00000005020309a8 */ /* 0x008ea200081ee1f6 */
[----:B------:R-:W3:Y:S02]  /*11520*/  S2R R4, SR_LTMASK ;  /* 0x0000000000047919 */ /* 0x000ee40000003900 */
[----:B---3--:R-:W-:-:S04]  /*11530*/  LOP3.LUT R4, R4, UR4, RZ, 0xc0, !PT ;  /* 0x0000000404047c12 */ /* 0x008fc8000f8ec0ff */
[----:B------:R-:W3:Y:S01]  /*11540*/  POPC R7, R4 ;  /* 0x0000000400077309 */ /* 0x000ee20000000000 */
[----:B--2---:R-:W3:Y:S02]  /*11550*/  SHFL.IDX PT, R0, R3, R0, 0x1f ;  /* 0x00001f0003007589 */ /* 0x004ee400000e0000 */
[----:B---3--:R-:W-:-:S05]  /*11560*/  IADD3 R0, R0, UR47, R7 ;  /* 0x0000002f00007c10 */ /* 0x008fca000fffe007 */
[----:B------:R2:W-:Y:S02]  /*11570*/  STL [R1+0x20], R0 ;  /* 0x0000200001007387 */ /* 0x0005e40000100800 */
.L_x_913:
[----:B------:R-:W-:Y:S05]  /*11580*/  BSYNC B0 ;  /* 0x0000000000007941 */ /* 0x000fea0003800000 */
.L_x_912:
[----:B------:R-:W-:-:S06]  /*11590*/  UISETP.NE.AND UP0, UPT, UR43, 0x3, UPT ;  /* 0x000000032b00788c */ /* 0x000fcc000bf05270 */
[----:B------:R-:W-:-:S13]  /*115a0*/  PLOP3.LUT P0, PT, PT, PT, UP0, 0x80, 0x0 ;  /* 0x000000000000781c */ /* 0x000fda0003f0f008 */
[----:B------:R-:W-:Y:S05]  /*115b0*/  @!P0 BRA `(.L_x_914) ;  /* 0x0000000000048947 */ /* 0x000fea0003800000 */
[----:B------:R-:W-:Y:S01]  /*115c0*/  BPT.TRAP 0x1 ;  /* 0x000000040000795c */ /* 0x000fe20000300000 */
.L_x_914:
[----:B---3-5:R-:W3:Y:S04]  /*115d0*/  LDL R2, [R1+0xc] ;  /* 0x00000c0001027983 */ /* 0x028ee80000100800 */
[----:B--2---:R-:W2:Y:S01]  /*115e0*/  LDL R0, [R1+0x4] ;  /* 0x0000040001007983 */ /* 0x004ea20000100800 */
[----:B------:R-:W-:Y:S01]  /*115f0*/  BSSY B0, `(.L_x_915) ;  /* 0x0000008000007945 */ /* 0x000fe20003800000 */
[----:B---3--:R-:W-:-:S04]  /*11600*/  LOP3.LUT R3, R2, 0x1, RZ, 0x3c, !PT ;  /* 0x0000000102037812 */ /* 0x008fc800078e3cff */
[----:B------:R-:W-:Y:S02]  /*11610*/  SHF.L.U32 R3, R3, 0x1f, RZ ;  /* 0x0000001f03037819 */ /* 0x000fe400000006ff */
[----:B--2---:R-:W-:-:S04]  /*11620*/  LEA R2, R0, UR40, 0x3 ;  /* 0x0000002800027c11 */ /* 0x004fc8000f8e18ff */
[----:B------:R-:W2:Y:S01]  /*11630*/  SYNCS.PHASECHK.TRANS64.TRYWAIT P0, [R2+URZ+0x28470], R3 ;  /* 0x02847003020075a7 */ /* 0x000ea2000800017f */
[----:B------:R-:W-:-:S05]  /*11640*/  IMAD.U32 R0, RZ, RZ, UR46 ;  /* 0x0000002eff007e24 */ /* 0x000fca000f8e00ff */
[----:B------:R-:W-:Y:S01]  /*11650*/  ISETP.NE.AND P1, PT, R0, 0x3, PT ;  /* 0x000000030000780c */ /* 0x000fe20003f25270 */
[----:B--2---:R-:W-:-:S12]  /*11660*/  @!P0 BRA `(.L_x_916) ;  /* 0x0000001000c08947 */ /* 0x004fd80003800000 */
.L_x_952:
[----:B------:R-:W-:Y:S05]  /*11670*/  BSYNC B0 ;  /* 0x0000000000007941 */ /* 0x000fea0003800000 */
.L_x_915:
[----:B------:R-:W-:Y:S05]  /*11680*/  @!P1 BRA `(.L_x_917) ;  /* 0x0000000000049947 */ /* 0x000fea0003800000 */
[----:B------:R-:W-:Y:S01]  /*11690*/  BPT.TRAP 0x1 ;  /* 0x000000040000795c */ /* 0x000fe20000300000 */
.L_x_917:
[----:B------:R-:W2:Y:S02]  /*116a0*/  LDL R0, [R1+0xc] ;  /* 0x00000c0001007983 */ /* 0x000ea40000100800 */
[----:B--2---:R-:W-:-:S04]  /*116b0*/  SHF.L.U32 R3, R0, 0x1f, RZ ;  /* 0x0000001f00037819 */ /* 0x004fc800000006ff */
[----:B------:R-:W2:Y:S02]  /*116c0*/  SYNCS.PHASECHK.TRANS64.TRYWAIT P0, [R2+URZ+0x28460], R3 ;  /* 0x02846003020075a7 */ /* 0x000ea4000800017f */
[----:B--2---:R-:W-:Y:S05]  /*116d0*/  @!P0 BRA `(.L_x_918) ;  /* 0x0000001000b88947 */ /* 0x004fea0003800000 */
.L_x_953:
[----:B------:R-:W3:Y:S04]  /*116e0*/  LDL R0, [R1+0x4] ;  /* 0x0000040001007983 */ /* 0x000ee80000100800 */
[----:B------:R-:W5:Y:S04]  /*116f0*/  LDL R17, [R1+0x8] ;  /* 0x0000080001117983 */ /* 0x000f680000100800 */
[----:B------:R-:W2:Y:S04]  /*11700*/  LDL R13, [R1+0x1c] ;  /* 0x00001c00010d7983 */ /* 0x000ea80000100800 */
[----:B------:R-:W4:Y:S01]  /*11710*/  LDL R18, [R1+0x14] ;  /* 0x0000140001127983 */ /* 0x000f220000100800 */
[----:B------:R-:W-:Y:S05]  /*11720*/  WARPSYNC.ALL ;  /* 0x0000000000007948 */ /* 0x000fea0003800000 */
[----:B---3--:R-:W-:-:S05]  /*11730*/  IMAD.SHL.U32 R20, R0, 0x4000, RZ ;  /* 0x0000400000147824 */ /* 0x008fca00078e00ff */
[----:B-----5:R-:W-:-:S05]  /*11740*/  LOP3.LUT R12, R20, R17, RZ, 0xfc, !PT ;  /* 0x00000011140c7212 */ /* 0x020fca00078efcff */
[----:B------:R-:W3:Y:S01]  /*11750*/  LDSM.16.MT88.4 R4, [R12+UR40+0x10000] ;  /* 0x010000280c04783b */ /* 0x000ee20008004200 */
[----:B--2---:R-:W-:Y:S01]  /*11760*/  IADD3 R3, R13, UR40, R20 ;  /* 0x000000280d037c10 */ /* 0x004fe2000fffe014 */
[----:B------:R-:W-:-:S04]  /*11770*/  IMAD.U32 R0, RZ, RZ, UR40 ;  /* 0x00000028ff007e24 */ /* 0x000fc8000f8e00ff */
[----:B------:R-:W-:Y:S01]  /*11780*/  VIADD R0, R0, 0x8000 ;  /* 0x0000800000007836 */ /* 0x000fe20000000000 */
[C-C-:B---3--:R-:W-:Y:S02]  /*11790*/  PRMT R8, R4.reuse, 0x6420, R5.reuse ;  /* 0x0000642004087816 */ /* 0x148fe40000000005 */
[----:B------:R-:W-:Y:S02]  /*117a0*/  PRMT R9, R4, 0x7531, R5 ;  /* 0x0000753104097816 */ /* 0x000fe40000000005 */
[C-C-:B------:R-:W-:Y:S02]  /*117b0*/  PRMT R10, R6.reuse, 0x6420, R7.reuse ;  /* 0x00006420060a7816 */ /* 0x140fe40000000007 */
[----:B------:R-:W-:Y:S02]  /*117c0*/  PRMT R11, R6, 0x7531, R7 ;  /* 0x00007531060b7816 */ /* 0x000fe40000000007 */
[----:B------:R-:W2:Y:S01]  /*117d0*/  LDSM.16.MT88.4 R4, [R3+0x10000] ;  /* 0x010000000304783b */ /* 0x000ea20000004200 */
[----:B----4-:R-:W-:-:S05]  /*117e0*/  IADD3 R0, R0, R20, R18 ;  /* 0x0000001400007210 */ /* 0x010fca0007ffe012 */
[----:B------:R2:W-:Y:S02]  /*117f0*/  STSM.16.M88.4 [R0], R8 ;  /* 0x0000000800007844 */ /* 0x0005e40000000200 */
[C-C-:B--2---:R-:W-:Y:S02]  /*11800*/  PRMT R8, R4.reuse, 0x6420, R5.reuse ;  /* 0x0000642004087816 */ /* 0x144fe40000000005 */
[----:B------:R-:W-:Y:S01]  /*11810*/  PRMT R9, R4, 0x7531, R5 ;  /* 0x0000753104097816 */ /* 0x000fe20000000005 */
[----:B------:R-:W-:Y:S01]  /*11820*/  VIADD R4, R20, 0x2000 ;  /* 0x0000200014047836 */ /* 0x000fe20000000000 */
[C-C-:B------:R-:W-:Y:S02]  /*11830*/  PRMT R10, R6.reuse, 0x6420, R7.reuse ;  /* 0x00006420060a7816 */ /* 0x140fe40000000007 */
[----:B------:R-:W-:Y:S02]  /*11840*/  PRMT R11, R6, 0x7531, R7 ;  /* 0x00007531060b7816 */ /* 0x000fe40000000007 */
[----:B------:R-:W-:-:S03]  /*11850*/  LOP3.LUT R16, R4, R17, RZ, 0xfc, !PT ;  /* 0x0000001104107212 */ /* 0x000fc600078efcff */
        /* <DEDUP_REMOVED lines=8> */
[----:B---3--:R-:W-:Y:S02]  /*118e0*/  IMAD.MOV.U32 R15, RZ, RZ, R17 ;  /* 0x000000ffff0f7224 */ /* 0x008fe400078e0011 */
[----:B------:R-:W-:-:S02]  /*118f0*/  IMAD.MOV.U32 R13, RZ, RZ, R18 ;  /* 0x000000ffff0d7224 */ /* 0x000fc400078e0012 */
[----:B------:R-:W3:Y:S01]  /*11900*/  S2R R18, SR_TID.X ;  /* 0x0000000000127919 */ /* 0x000ee20000002100 */
[C-C-:B--2---:R-:W-:Y:S02]  /*11910*/  PRMT R8, R4.reuse, 0x6420, R5.reuse ;  /* 0x0000642004087816 */ /* 0x144fe40000000005 */
[----:B------:R-:W-:Y:S01]  /*11920*/  PRMT R9, R4, 0x7531, R5 ;  /* 0x0000753104097816 */ /* 0x000fe20000000005 */
[----:B------:R-:W-:Y:S01]  /*11930*/  VIADD R4, R20, 0x1000 ;  /* 0x0000100014047836 */ /* 0x000fe20000000000 */
[C-C-:B------:R-:W-:Y:S02]  /*11940*/  PRMT R10, R6.reuse, 0x6420, R7.reuse ;  /* 0x00006420060a7816 */ /* 0x140fe40000000007 */
[----:B------:R-:W-:Y:S02]  /*11950*/  PRMT R11, R6, 0x7531, R7 ;  /* 0x00007531060b7816 */ /* 0x000fe40000000007 */
[----:B------:R-:W-:-:S03]  /*11960*/  LOP3.LUT R21, R4, R15, RZ, 0xfc, !PT ;  /* 0x0000000f04157212 */ /* 0x000fc600078efcff */
[----:B------:R-:W-:Y:S04]  /*11970*/  STSM.16.M88.4 [R0+0x3000], R8 ;  /* 0x0030000800007844 */ /* 0x000fe80000000200 */
[----:B------:R-:W2:Y:S01]  /*11980*/  LDSM.16.MT88.4 R4, [R21+UR40+0x10000] ;  /* 0x010000281504783b */ /* 0x000ea20008004200 */
[----:B------:R-:W-:Y:S01]  /*11990*/  IMAD.MOV.U32 R12, RZ, RZ, 0x20 ;  /* 0x00000020ff0c7424 */ /* 0x000fe200078e00ff */
[----:B---3--:R-:W-:Y:S01]  /*119a0*/  LOP3.LUT P0, RZ, R18, 0x4, RZ, 0xc0, !PT ;  /* 0x0000000412ff7812 */ /* 0x008fe2000780c0ff */
[----:B------:R-:W-:-:S03]  /*119b0*/  IMAD.U32 R14, RZ, RZ, UR40 ;  /* 0x00000028ff0e7e24 */ /* 0x000fc6000f8e00ff */
[----:B------:R-:W-:Y:S01]  /*119c0*/  SEL R12, R12, 0xffffffe0, !P0 ;  /* 0xffffffe00c0c7807 */ /* 0x000fe20004000000 */
[----:B------:R-:W-:Y:S01]  /*119d0*/  VIADD R14, R14, 0x8000 ;  /* 0x000080000e0e7836 */ /* 0x000fe20000000000 */
[C-C-:B--2---:R-:W-:Y:S02]  /*119e0*/  PRMT R16, R4.reuse, 0x6420, R5.reuse ;  /* 0x0000642004107816 */ /* 0x144fe40000000005 */
[----:B------:R-:W-:Y:S02]  /*119f0*/  PRMT R17, R4, 0x7531, R5 ;  /* 0x0000753104117816 */ /* 0x000fe40000000005 */
[----:B------:R-:W-:Y:S02]  /*11a00*/  IADD3 R4, R13, R20, R12 ;  /* 0x000000140d047210 */ /* 0x000fe40007ffe00c */
[C-C-:B------:R-:W-:Y:S02]  /*11a10*/  PRMT R18, R6.reuse, 0x6420, R7.reuse ;  /* 0x0000642006127816 */ /* 0x140fe40000000007 */
[----:B------:R-:W-:Y:S01]  /*11a20*/  PRMT R19, R6, 0x7531, R7 ;  /* 0x0000753106137816 */ /* 0x000fe20000000007 */
[----:B------:R-:W-:-:S02]  /*11a30*/  IMAD.IADD R0, R14, 0x1, R4 ;  /* 0x000000010e007824 */ /* 0x000fc400078e0204 */
[----:B------:R-:W2:Y:S01]  /*11a40*/  LDSM.16.MT88.4 R4, [R3+0x11000] ;  /* 0x011000000304783b */ /* 0x000ea20000004200 */
[----:B------:R-:W-:-:S05]  /*11a50*/  VIADD R20, R20, 0x3000 ;  /* 0x0000300014147836 */ /* 0x000fca0000000000 */
[----:B------:R-:W-:Y:S01]  /*11a60*/  LOP3.LUT R20, R20, R15, RZ, 0xfc, !PT ;  /* 0x0000000f14147212 */ /* 0x000fe200078efcff */
[----:B------:R-:W-:Y:S01]  /*11a70*/  STSM.16.M88.4 [R0], R16 ;  /* 0x0000001000007844 */ /* 0x000fe20000000200 */
        /* <DEDUP_REMOVED lines=11> */
[----:B------:R3:W-:Y:S01]  /*11b30*/  STSM.16.M88.4 [R0+0x2000], R12 ;  /* 0x0020000c00007844 */ /* 0x0007e20000000200 */
[C-C-:B--2---:R-:W-:Y:S02]  /*11b40*/  PRMT R8, R4.reuse, 0x6420, R5.reuse ;  /* 0x0000642004087816 */ /* 0x144fe40000000005 */
        /* <DEDUP_REMOVED lines=12> */
.L_x_919:
[----:B------:R-:W4:Y:S01]  /*11c10*/  LDL.LU R4, [R1+0x4] ;  /* 0x0000040001047983 */ /* 0x000f220000300800 */
[----:B--2---:R-:W-:Y:S03]  /*11c20*/  SYNCS.ARRIVE.TRANS64.A1T0 RZ, [R2+URZ+0x28450], RZ ;  /* 0x028450ff02ff79a7 */ /* 0x004fe6000810003f */
[----:B------:R-:W2:Y:S01]  /*11c30*/  LDL.LU R3, [R1+0xc] ;  /* 0x00000c0001037983 */ /* 0x000ea20000300800 */
[----:B---3--:R-:W-:-:S05]  /*11c40*/  @!P2 VIADD R0, R2, 0x28480 ;  /* 0x000284800200a836 */ /* 0x008fca0000000000 */
[----:B------:R-:W-:Y:S01]  /*11c50*/  @!P2 PRMT R0, RZ, 0x654, R0 ;  /* 0x00000654ff00a816 */ /* 0x000fe20000000000 */
[----:B------:R-:W-:Y:S06]  /*11c60*/  BAR.SYNC.DEFER_BLOCKING 0x2, 0x80 ;  /* 0x0082000000007b1d */ /* 0x000fec0000010000 */
[----:B------:R4:W-:Y:S02]  /*11c70*/  @!P2 SYNCS.ARRIVE.TRANS64.RED.A1T0 RZ, [R0+URZ], RZ ;  /* 0x000000ff00ffa9a7 */ /* 0x0009e4000810043f */
[----:B----4-:R-:W-:-:S05]  /*11c80*/  VIADD R0, R4, 0x1 ;  /* 0x0000000104007836 */ /* 0x010fca0000000000 */
[----:B------:R-:W-:-:S04]  /*11c90*/  ISETP.NE.AND P0, PT, R0, 0x2, PT ;  /* 0x000000020000780c */ /* 0x000fc80003f05270 */
[----:B------:R-:W-:Y:S02]  /*11ca0*/  SEL R2, RZ, 0x1, P0 ;  /* 0x00000001ff027807 */ /* 0x000fe40000000000 */
[----:B------:R-:W-:Y:S02]  /*11cb0*/  SEL R0, R0, RZ, P0 ;  /* 0x000000ff00007207 */ /* 0x000fe40000000000 */
[----:B--2---:R-:W-:-:S03]  /*11cc0*/  LOP3.LUT R3, R3, R2, RZ, 0x3c, !PT ;  /* 0x0000000203037212 */ /* 0x004fc600078e3cff */
[----:B------:R2:W-:Y:S04]  /*11cd0*/  STL [R1+0x4], R0 ;  /* 0x0000040001007387 */ /* 0x0005e80000100800 */
[----:B------:R2:W-:Y:S02]  /*11ce0*/  STL [R1+0xc], R3 ;  /* 0x00000c0301007387 */ /* 0x0005e40000100800 */
.L_x_873:
[----:B------:R-:W-:Y:S05]  /*11cf0*/  BSYNC B6 ;  /* 0x0000000000067941 */ /* 0x000fea0003800000 */
.L_x_871:
[----:B--23--:R-:W2:Y:S04]  /*11d00*/  LDL R0, [R1+0x24] ;  /* 0x0000240001007983 */ /* 0x00cea80000100800 */
[----:B------:R3:W5:Y:S01]  /*11d10*/  LDL R2, [R1+0x20] ;  /* 0x0000200001027983 */ /* 0x0007620000100800 */
[----:B--2---:R-:W-:-:S13]  /*11d20*/  LOP3.LUT P0, RZ, R0, 0x2, RZ, 0xc0, !PT ;  /* 0x0000000200ff7812 */ /* 0x004fda000780c0ff */
[----:B---3--:R-:W-:Y:S05]  /*11d30*/  @!P0 BRA `(.L_x_920) ;  /* 0x0000000000208947 */ /* 0x008fea0003800000 */
[----:B------:R-:W2:Y:S08]  /*11d40*/  S2UR UR5, SR_CgaCtaId ;  /* 0x00000000000579c3 */ /* 0x000eb00000008800 */
[----:B------:R-:W-:Y:S06]  /*11d50*/  BAR.SYNC.DEFER_BLOCKING 0x5, 0x180 ;  /* 0x0146000000007b1d */ /* 0x000fec0000010000 */
[----:B------:R-:W-:-:S02]  /*11d60*/  UMOV UR4, 0x400 ;  /* 0x0000040000047882 */ /* 0x000fc40000000000 */
[----:B--2---:R-:W-:-:S09]  /*11d70*/  ULEA UR4, UR5, UR4, 0x18 ;  /* 0x0000000405047291 */ /* 0x004fd2000f8ec03f */
[----:B-----5:R-:W2:Y:S04]  /*11d80*/  LDS R2, [UR4+0x284d0] ;  /* 0x0284d004ff027984 */ /* 0x020ea80008000800 */
[----:B--2---:R2:W-:Y:S01]  /*11d90*/  STL [R1+0x20], R2 ;  /* 0x0000200201007387 */ /* 0x0045e20000100800 */
[----:B------:R-:W-:Y:S06]  /*11da0*/  BAR.ARV 0x4, 0x180 ;  /* 0x0106000000007b1d */ /* 0x000fec0000002000 */
[----:B------:R-:W-:Y:S05]  /*11db0*/  BRA `(.L_x_921) ;  /* 0x00000000002c7947 */ /* 0x000fea0003800000 */
.L_x_920:
[----:B------:R-:W2:Y:S01]  /*11dc0*/  S2R R0, SR_TID.X ;  /* 0x0000000000007919 */ /* 0x000ea20000002100 */
[----:B------:R-:W-:Y:S01]  /*11dd0*/  BAR.SYNC.DEFER_BLOCKING 0x4, 0x180 ;  /* 0x0106000000007b1d */ /* 0x000fe20000010000 */
[----:B--2---:R-:W-:-:S04]  /*11de0*/  LOP3.LUT R0, R0, 0x7f, RZ, 0xc0, !PT ;  /* 0x0000007f00007812 */ /* 0x004fc800078ec0ff */
[----:B------:R-:W-:-:S13]  /*11df0*/  ISETP.NE.AND P0, PT, R0, RZ, PT ;  /* 0x000000ff0000720c */ /* 0x000fda0003f05270 */
[----:B------:R-:W2:Y:S01]  /*11e00*/  @!P0 S2R R3, SR_CgaCtaId ;  /* 0x0000000000038919 */ /* 0x000ea20000008800 */
[----:B------:R-:W-:-:S04]  /*11e10*/  @!P0 MOV R0, 0x400 ;  /* 0x0000040000008802 */ /* 0x000fc80000000f00 */
[----:B--2---:R-:W-:Y:S02]  /*11e20*/  @!P0 LEA R3, R3, R0, 0x18 ;  /* 0x0000000003038211 */ /* 0x004fe400078ec0ff */
[----:B-----5:R-:W2:Y:S04]  /*11e30*/  SHFL.IDX PT, R0, R2, RZ, 0x1f ;  /* 0x00001fff02007589 */ /* 0x020ea800000e0000 */
[----:B------:R3:W-:Y:S04]  /*11e40*/  @!P0 STS [R3+0x284d0], R2 ;  /* 0x0284d00203008388 */ /* 0x0007e80000000800 */
[----:B--2---:R3:W-:Y:S01]  /*11e50*/  STL [R1+0x20], R0 ;  /* 0x0000200001007387 */ /* 0x0047e20000100800 */
[----:B------:R-:W-:Y:S06]  /*11e60*/  BAR.ARV 0x5, 0x180 ;  /* 0x0146000000007b1d */ /* 0x000fec0000002000 */
.L_x_921:
[----:B---3--:R-:W3:Y:S01]  /*11e70*/  LDL R0, [R1+0x20] ;  /* 0x0000200001007983 */ /* 0x008ee20000100800 */
[----:B------:R-:W-:Y:S02]  /*11e80*/  ULDC UR4, c[0x0][0xda8] ;  /* 0x00036a0000047ab9 */ /* 0x000fe40000000800 */
[----:B---3--:R-:W-:-:S13]  /*11e90*/  ISETP.GE.AND P0, PT, R0, UR4, PT ;  /* 0x0000000400007c0c */ /* 0x008fda000bf06270 */
[----:B------:R-:W-:Y:S05]  /*11ea0*/  @!P0 BRA `(.L_x_922) ;  /* 0xffffffcc00488947 */ /* 0x000fea000383ffff */
.L_x_862:
[----:B-1----:R-:W3:Y:S01]  /*11eb0*/  LDL.LU R0, [R1+0x28] ;  /* 0x0000280001007983 */ /* 0x002ee20000300800 */
[----:B------:R-:W-:Y:S01]  /*11ec0*/  BSSY B0, `(.L_x_923) ;  /* 0x000000b000007945 */ /* 0x000fe20003800000 */
[----:B------:R-:W1:Y:S01]  /*11ed0*/  S2R R5, SR_CgaCtaId ;  /* 0x0000000000057919 */ /* 0x000e620000008800 */
[----:B---3--:R-:W-:-:S05]  /*11ee0*/  VIADD R0, R0, 0x1 ;  /* 0x0000000100007836 */ /* 0x008fca0000000000 */
[----:B--2---:R-:W-:-:S04]  /*11ef0*/  LEA.HI R2, R0, R0, RZ, 0x1 ;  /* 0x0000000000027211 */ /* 0x004fc800078f08ff */
[----:B------:R-:W-:-:S05]  /*11f00*/  LOP3.LUT R3, R2, 0xfffffffe, RZ, 0xc0, !PT ;  /* 0xfffffffe02037812 */ /* 0x000fca00078ec0ff */
[----:B------:R-:W-:Y:S01]  /*11f10*/  IMAD.IADD R3, R0, 0x1, -R3 ;  /* 0x0000000100037824 */ /* 0x000fe200078e0a03 */
[----:B------:R-:W-:-:S04]  /*11f20*/  MOV R0, 0x400 ;  /* 0x0000040000007802 */ /* 0x000fc80000000f00 */
[----:B-1----:R-:W-:Y:S02]  /*11f30*/  LEA R0, R5, R0, 0x18 ;  /* 0x0000000005007211 */ /* 0x002fe400078ec0ff */
[----:B------:R-:W-:-:S04]  /*11f40*/  SHF.L.U32 R3, R3, 0x1f, RZ ;  /* 0x0000001f03037819 */ /* 0x000fc800000006ff */
[----:B------:R-:W1:Y:S02]  /*11f50*/  SYNCS.PHASECHK.TRANS64.TRYWAIT P0, [R0+URZ+0x28420], R3 ;  /* 0x02842003000075a7 */ /* 0x000e64000800017f */
[----:B-1----:R-:W-:Y:S05]  /*11f60*/  @!P0 BRA `(.L_x_924) ;  /* 0x0000000800a88947 */ /* 0x002fea0003800000 */
.L_x_954:
[----:B------:R-:W-:Y:S05]  /*11f70*/  BSYNC B0 ;  /* 0x0000000000007941 */ /* 0x000fea0003800000 */
.L_x_923:
[----:B------:R-:W-:-:S03]  /*11f80*/  UMOV UR4, 0xffffffff ;  /* 0xffffffff00047882 */ /* 0x000fc60000000000 */
[----:B------:R-:W-:Y:S05]  /*11f90*/  BRA.DIV UR4, `(.L_x_925) ;  /* 0x0000000a04b07947 */ /* 0x000fea000b800000 */
[----:B------:R-:W2:Y:S02]  /*11fa0*/  S2R R2, SR_TID.X ;  /* 0x0000000000027919 */ /* 0x000ea40000002100 */
[----:B--2---:R-:W-:-:S04]  /*11fb0*/  SHF.R.U32.HI R2, RZ, 0x5, R2 ;  /* 0x00000005ff027819 */ /* 0x004fc80000011602 */
[----:B------:R-:W-:-:S05]  /*11fc0*/  LOP3.LUT R2, R2, 0x3, RZ, 0xc0, !PT ;  /* 0x0000000302027812 */ /* 0x000fca00078ec0ff */
[----:B------:R2:W3:Y:S02]  /*11fd0*/  SHFL.IDX PT, R14, R2, RZ, 0x1f ;  /* 0x00001fff020e7589 */ /* 0x0004e400000e0000 */
.L_x_957:
[----:B---3--:R-:W-:Y:S01]  /*11fe0*/  ISETP.NE.AND P0, PT, R14, RZ, PT ;  /* 0x000000ff0e00720c */ /* 0x008fe20003f05270 */
[----:B------:R-:W-:-:S12]  /*11ff0*/  BSSY B0, `(.L_x_926) ;  /* 0x000002e000007945 */ /* 0x000fd80003800000 */
[----:B------:R-:W-:Y:S05]  /*12000*/  @P0 BRA `(.L_x_927) ;  /* 0x0000000000b00947 */ /* 0x000fea0003800000 */
[----:B------:R-:W-:-:S03]  /*12010*/  UMOV UR4, 0xffffffff ;  /* 0xffffffff00047882 */ /* 0x000fc60000000000 */
[----:B------:R-:W-:Y:S05]  /*12020*/  BRA.DIV UR4, `(.L_x_928) ;  /* 0x0000000a04c07947 */ /* 0x000fea000b800000 */
[----:B------:R-:W-:-:S13]  /*12030*/  ELECT P6, URZ, PT ;  /* 0x00000000003f782f */ /* 0x000fda00038c0000 */
.L_x_960:
[----:B------:R-:W-:Y:S05]  /*12040*/  @!P6 BRA `(.L_x_927) ;  /* 0x0000000000a0e947 */ /* 0x000fea0003800000 */
[----:B------:R-:W-:-:S06]  /*12050*/  ULOP3.LUT UR4, UR61, 0x2, URZ, 0xfc, !UPT ;  /* 0x000000023d047892 */ /* 0x000fcc000f8efc3f */
[----:B--2---:R-:W-:-:S05]  /*12060*/  IMAD.U32 R2, RZ, RZ, UR4 ;  /* 0x00000004ff027e24 */ /* 0x004fca000f8e00ff */
[----:B------:R-:W-:-:S13]  /*12070*/  ISETP.NE.AND P0, PT, R2, 0x3, PT ;  /* 0x000000030200780c */ /* 0x000fda0003f05270 */
[----:B------:R-:W-:Y:S05]  /*12080*/  @!P0 BRA `(.L_x_929) ;  /* 0x0000000000048947 */ /* 0x000fea0003800000 */
[----:B------:R-:W-:Y:S01]  /*12090*/  BPT.TRAP 0x1 ;  /* 0x000000040000795c */ /* 0x000fe20000300000 */
.L_x_929:
[----:B-1----:R-:W2:Y:S04]  /*120a0*/  LDL R3, [R1+0x4] ;  /* 0x0000040001037983 */ /* 0x002ea80000100800 */
[----:B------:R-:W3:Y:S01]  /*120b0*/  LDL.LU R7, [R1+0xc] ;  /* 0x00000c0001077983 */ /* 0x000ee20000300800 */
[----:B------:R-:W-:-:S04]  /*120c0*/  VIADD R2, R0, 0x28440 ;  /* 0x0002844000027836 */ /* 0x000fc80000000000 */
[C---:B--2---:R-:W-:Y:S02]  /*120d0*/  IMAD R6, R3.reuse, 0x8, R2 ;  /* 0x0000000803067824 */ /* 0x044fe400078e0202 */
[----:B------:R-:W-:Y:S01]  /*120e0*/  VIADD R3, R3, 0x1 ;  /* 0x0000000103037836 */ /* 0x000fe20000000000 */
[----:B---3--:R-:W-:-:S04]  /*120f0*/  SHF.L.U32 R5, R7, 0x1f, RZ ;  /* 0x0000001f07057819 */ /* 0x008fc800000006ff */
[C---:B------:R-:W-:Y:S01]  /*12100*/  ISETP.NE.AND P2, PT, R3.reuse, 0x2, PT ;  /* 0x000000020300780c */ /* 0x040fe20003f45270 */
[----:B------:R-:W1:Y:S03]  /*12110*/  SYNCS.PHASECHK.TRANS64.TRYWAIT P1, [R6+URZ], R5 ;  /* 0x00000005060075a7 */ /* 0x000e66000802017f */
[----:B------:R-:W-:Y:S02]  /*12120*/  SEL R4, RZ, 0x1, P2 ;  /* 0x00000001ff047807 */ /* 0x000fe40001000000 */
[----:B------:R-:W-:Y:S02]  /*12130*/  SEL R3, R3, RZ, P2 ;  /* 0x000000ff03037207 */ /* 0x000fe40001000000 */
[----:B------:R-:W-:-:S03]  /*12140*/  LOP3.LUT R4, R7, R4, RZ, 0x3c, !PT ;  /* 0x0000000407047212 */ /* 0x000fc600078e3cff */
[----:B------:R-:W-:Y:S01]  /*12150*/  IMAD R7, R3, 0x8, R2 ;  /* 0x0000000803077824 */ /* 0x000fe200078e0202 */
[----:B------:R-:W-:Y:S01]  /*12160*/  SHF.L.U32 R2, R4, 0x1f, RZ ;  /* 0x0000001f04027819 */ /* 0x000fe200000006ff */
[----:B-1----:R-:W-:Y:S06]  /*12170*/  @!P1 BRA `(.L_x_930) ;  /* 0x00000008008c9947 */ /* 0x002fec0003800000 */
.L_x_961:
[----:B------:R-:W2:Y:S02]  /*12180*/  SYNCS.PHASECHK.TRANS64.TRYWAIT P1, [R7+URZ], R2 ;  /* 0x00000002070075a7 */ /* 0x000ea4000802017f */
[----:B--2---:R-:W-:Y:S05]  /*12190*/  @!P1 BRA `(.L_x_931) ;  /* 0x0000000800989947 */ /* 0x004fea0003800000 */
.L_x_962:
[----:B------:R-:W-:Y:S05]  /*121a0*/  @!P0 BRA `(.L_x_932) ;  /* 0x0000000000048947 */ /* 0x000fea0003800000 */
[----:B------:R-:W-:Y:S01]  /*121b0*/  BPT.TRAP 0x1 ;  /* 0x000000040000795c */ /* 0x000fe20000300000 */
.L_x_932:
[----:B------:R-:W3:Y:S02]  /*121c0*/  LDL.LU R4, [R1+0x4] ;  /* 0x0000040001047983 */ /* 0x000ee40000300800 */
[----:B---3--:R-:W-:-:S04]  /*121d0*/  IMAD R4, R4, 0x8, R0 ;  /* 0x0000000804047824 */ /* 0x008fc800078e0200 */
[----:B------:R-:W3:Y:S02]  /*121e0*/  SYNCS.PHASECHK.TRANS64.TRYWAIT P1, [R4+URZ+0x28460], R5 ;  /* 0x02846005040075a7 */ /* 0x000ee4000802017f */
[----:B---3--:R-:W-:Y:S05]  /*121f0*/  @!P1 BRA `(.L_x_933) ;  /* 0x0000000800949947 */ /* 0x008fea0003800000 */
.L_x_963:
[----:B------:R-:W-:Y:S05]  /*12200*/  @!P0 BRA `(.L_x_934) ;  /* 0x0000000000048947 */ /* 0x000fea0003800000 */
[----:B------:R-:W-:Y:S01]  /*12210*/  BPT.TRAP 0x1 ;  /* 0x000000040000795c */ /* 0x000fe20000300000 */
.L_x_934:
[----:B------:R-:W-:-:S04]  /*12220*/  IMAD R3, R3, 0x8, R0 ;  /* 0x0000000803037824 */ /* 0x000fc800078e0200 */
[----:B------:R-:W4:Y:S02]  /*12230*/  SYNCS.PHASECHK.TRANS64.TRYWAIT P1, [R3+URZ+0x28460], R2 ;  /* 0x02846002030075a7 */ /* 0x000f24000802017f */
[----:B----4-:R-:W-:Y:S05]  /*12240*/  @!P1 BRA `(.L_x_935) ;  /* 0x0000000800949947 */ /* 0x010fea0003800000 */
.L_x_964:
[----:B------:R-:W-:Y:S05]  /*12250*/  @!P0 BRA `(.L_x_936) ;  /* 0x0000000000048947 */ /* 0x000fea0003800000 */
[----:B------:R-:W-:Y:S01]  /*12260*/  BPT.TRAP 0x1 ;  /* 0x000000040000795c */ /* 0x000fe20000300000 */
.L_x_936:
[----:B------:R-:W5:Y:S02]  /*12270*/  SYNCS.PHASECHK.TRANS64.TRYWAIT P0, [R4+URZ+0x28480], R5 ;  /* 0x02848005040075a7 */ /* 0x000f64000800017f */
[----:B-----5:R-:W-:Y:S05]  /*12280*/  @!P0 BRA `(.L_x_937) ;  /* 0x0000000800988947 */ /* 0x020fea0003800000 */
.L_x_938:
[----:B------:R1:W1:Y:S02]  /*12290*/  SYNCS.PHASECHK.TRANS64.TRYWAIT P0, [R3+URZ+0x28480], R2 ;  /* 0x02848002030075a7 */ /* 0x000264000800017f */
[----:B-1----:R-:W-:Y:S05]  /*122a0*/  @!P0 NANOSLEEP.SYNCS 0x989680 ;  /* 0x009896800000895d */ /* 0x002fea0003900000 */
[----:B------:R-:W1:Y:S02]  /*122b0*/  @!P0 SYNCS.PHASECHK.TRANS64 P0, [R3+URZ+0x28480], R2 ;  /* 0x02848002030085a7 */ /* 0x000e64000800007f */
[----:B-1----:R-:W-:Y:S05]  /*122c0*/  @!P0 BRA `(.L_x_938) ;  /* 0xfffffffc00f08947 */ /* 0x002fea000383ffff */
.L_x_927:
[----:B------:R-:W-:Y:S05]  /*122d0*/  BSYNC B0 ;  /* 0x0000000000007941 */ /* 0x000fea0003800000 */
.L_x_926:
[----:B------:R-:W-:Y:S05]  /*122e0*/  EXIT ;  /* 0x000000000000794d */ /* 0x000fea0003800000 */
.L_x_775:
[----:B-1----:R-:W-:-:S04]  /*122f0*/  IMAD.U32 R3, RZ, RZ, UR38 ;  /* 0x00000026ff037e24 */ /* 0x002fc8000f8e00ff */
[----:B------:R1:W2:Y:S03]  /*12300*/  SYNCS.PHASECHK.TRANS64.TRYWAIT P1, [R3+URZ+0x28400], R6 ;  /* 0x02840006030075a7 */ /* 0x0002a6000802017f */
[----:B--2---:R-:W-:Y:S05]  /*12310*/  @!P1 NANOSLEEP.SYNCS 0x989680 ;  /* 0x009896800000995d */ /* 0x004fea0003900000 */
[----:B------:R-:W2:Y:S02]  /*12320*/  @!P1 SYNCS.PHASECHK.TRANS64 P1, [R3+URZ+0x28400], R6 ;  /* 0x02840006030095a7 */ /* 0x000ea4000802007f */
[----:B--2---:R-:W-:Y:S05]  /*12330*/  @!P1 BRA `(.L_x_775) ;  /* 0xfffffffc00ec9947 */ /* 0x004fea000383ffff */
[----:B------:R-:W-:Y:S05]  /*12340*/  BRA `(.L_x_939) ;  /* 0xfffffef800d87947 */ /* 0x000fea000383ffff */
.L_x_779:
[----:B-1----:R1:W3:Y:S02]  /*12350*/  SYNCS.PHASECHK.TRANS64.TRYWAIT P2, [R5+URZ+0x28430], R2 ;  /* 0x02843002050075a7 */ /* 0x0022e4000804017f */
[----:B---3--:R-:W-:Y:S05]  /*12360*/  @!P2 NANOSLEEP.SYNCS 0x989680 ;  /* 0x009896800000a95d */ /* 0x008fea0003900000 */
[----:B------:R-:W3:Y:S02]  /*12370*/  @!P2 SYNCS.PHASECHK.TRANS64 P2, [R5+URZ+0x28430], R2 ;  /* 0x028430020500a5a7 */ /* 0x000ee4000804007f */
[----:B---3--:R-:W-:Y:S05]  /*12380*/  @!P2 BRA `(.L_x_779) ;  /* 0xfffffffc00f0a947 */ /* 0x008fea000383ffff */
[----:B------:R-:W-:Y:S05]  /*12390*/  BRA `(.L_x_778) ;  /* 0xfffffef800fc7947 */ /* 0x000fea000383ffff */
.L_x_795:
[----:B--2---:R-:W-:-:S04]  /*123a0*/  IMAD.U32 R11, RZ, RZ, UR10 ;  /* 0x0000000aff0b7e24 */ /* 0x004fc8000f8e00ff */
[----:B------:R2:W3:Y:S03]  /*123b0*/  SYNCS.PHASECHK.TRANS64.TRYWAIT P2, [R11+URZ+0x28430], R10 ;  /* 0x0284300a0b0075a7 */ /* 0x0004e6000804017f */
[----:B---3--:R-:W-:Y:S05]  /*123c0*/  @!P2 NANOSLEEP.SYNCS 0x989680 ;  /* 0x009896800000a95d */ /* 0x008fea0003900000 */
[----:B------:R-:W3:Y:S02]  /*123d0*/  @!P2 SYNCS.PHASECHK.TRANS64 P2, [R11+URZ+0x28430], R10 ;  /* 0x0284300a0b00a5a7 */ /* 0x000ee4000804007f */
[----:B---3--:R-:W-:Y:S05]  /*123e0*/  @!P2 BRA `(.L_x_795) ;  /* 0xfffffffc00eca947 */ /* 0x008fea000383ffff */
[----:B------:R-:W-:Y:S05]  /*123f0*/  BRA `(.L_x_792) ;  /* 0xffffff2000787947 */ /* 0x000fea000383ffff */
.L_x_799:
[----:B--2---:R-:W-:-:S04]  /*12400*/  IMAD.U32 R11, RZ, RZ, UR10 ;  /* 0x0000000aff0b7e24 */ /* 0x004fc8000f8e00ff */
[----:B------:R2:W3:Y:S03]  /*12410*/  SYNCS.PHASECHK.TRANS64.TRYWAIT P2, [R11+URZ+0x28450], R10 ;  /* 0x0284500a0b0075a7 */ /* 0x0004e6000804017f */
[----:B---3--:R-:W-:Y:S05]  /*12420*/  @!P2 NANOSLEEP.SYNCS 0x989680 ;  /* 0x009896800000a95d */ /* 0x008fea0003900000 */
[----:B------:R-:W3:Y:S02]  /*12430*/  @!P2 SYNCS.PHASECHK.TRANS64 P2, [R11+URZ+0x28450], R10 ;  /* 0x0284500a0b00a5a7 */ /* 0x000ee4000804007f */
[----:B---3--:R-:W-:Y:S05]  /*12440*/  @!P2 BRA `(.L_x_799) ;  /* 0xfffffffc00eca947 */ /* 0x008fea000383ffff */
[----:B------:R-:W-:Y:S05]  /*12450*/  BRA `(.L_x_796) ;  /* 0xffffff2400447947 */ /* 0x000fea000383ffff */
.L_x_817:
[----:B--2---:R-:W-:-:S04]  /*12460*/  IMAD.U32 R8, RZ, RZ, UR6 ;  /* 0x00000006ff087e24 */ /* 0x004fc8000f8e00ff */
[----:B------:R2:W3:Y:S03]  /*12470*/  SYNCS.PHASECHK.TRANS64.TRYWAIT P2, [R8+URZ+0x28430], R7 ;  /* 0x02843007080075a7 */ /* 0x0004e6000804017f */
[----:B---3--:R-:W-:Y:S05]  /*12480*/  @!P2 NANOSLEEP.SYNCS 0x989680 ;  /* 0x009896800000a95d */ /* 0x008fea0003900000 */
[----:B------:R-:W3:Y:S02]  /*12490*/  @!P2 SYNCS.PHASECHK.TRANS64 P2, [R8+URZ+0x28430], R7 ;  /* 0x028430070800a5a7 */ /* 0x000ee4000804007f */
[----:B---3--:R-:W-:Y:S05]  /*124a0*/  @!P2 BRA `(.L_x_817) ;  /* 0xfffffffc00eca947 */ /* 0x008fea000383ffff */
[----:B------:R-:W-:Y:S05]  /*124b0*/  BRA `(.L_x_814) ;  /* 0xffffff4800bc7947 */ /* 0x000fea000383ffff */
.L_x_821:
[----:B--2---:R-:W-:-:S04]  /*124c0*/  IMAD.U32 R8, RZ, RZ, UR10 ;  /* 0x0000000aff087e24 */ /* 0x004fc8000f8e00ff */
[----:B------:R2:W3:Y:S03]  /*124d0*/  SYNCS.PHASECHK.TRANS64.TRYWAIT P2, [R8+URZ+0x28450], R7 ;  /* 0x02845007080075a7 */ /* 0x0004e6000804017f */
[----:B---3--:R-:W-:Y:S05]  /*124e0*/  @!P2 NANOSLEEP.SYNCS 0x989680 ;  /* 0x009896800000a95d */ /* 0x008fea0003900000 */
[----:B------:R-:W3:Y:S02]  /*124f0*/  @!P2 SYNCS.PHASECHK.TRANS64 P2, [R8+URZ+0x28450], R7 ;  /* 0x028450070800a5a7 */ /* 0x000ee4000804007f */
[----:B---3--:R-:W-:Y:S05]  /*12500*/  @!P2 BRA `(.L_x_821) ;  /* 0xfffffffc00eca947 */ /* 0x008fea000383ffff */
[----:B------:R-:W-:Y:S05]  /*12510*/  BRA `(.L_x_818) ;  /* 0xffffff4c00947947 */ /* 0x000fea000383ffff */
.L_x_828:
[----:B--2---:R-:W-:-:S04]  /*12520*/  IMAD.U32 R8, RZ, RZ, UR6 ;  /* 0x00000006ff087e24 */ /* 0x004fc8000f8e00ff */
[----:B------:R2:W3:Y:S03]  /*12530*/  SYNCS.PHASECHK.TRANS64.TRYWAIT P2, [R8+URZ+0x28430], R7 ;  /* 0x02843007080075a7 */ /* 0x0004e6000804017f */
[----:B---3--:R-:W-:Y:S05]  /*12540*/  @!P2 NANOSLEEP.SYNCS 0x989680 ;  /* 0x009896800000a95d */ /* 0x008fea0003900000 */
[----:B------:R-:W3:Y:S02]  /*12550*/  @!P2 SYNCS.PHASECHK.TRANS64 P2, [R8+URZ+0x28430], R7 ;  /* 0x028430070800a5a7 */ /* 0x000ee4000804007f */
[----:B---3--:R-:W-:Y:S05]  /*12560*/  @!P2 BRA `(.L_x_828) ;  /* 0xfffffffc00eca947 */ /* 0x008fea000383ffff */
[----:B------:R-:W-:Y:S05]  /*12570*/  BRA `(.L_x_825) ;  /* 0xffffff6800147947 */ /* 0x000fea000383ffff */
.L_x_832:
[----:B--2---:R-:W-:-:S04]  /*12580*/  IMAD.U32 R8, RZ, RZ, UR10 ;  /* 0x0000000aff087e24 */ /* 0x004fc8000f8e00ff */
[----:B------:R2:W3:Y:S03]  /*12590*/  SYNCS.PHASECHK.TRANS64.TRYWAIT P2, [R8+URZ+0x28450], R7 ;  /* 0x02845007080075a7 */ /* 0x0004e6000804017f */
[----:B---3--:R-:W-:Y:S05]  /*125a0*/  @!P2 NANOSLEEP.SYNCS 0x989680 ;  /* 0x009896800000a95d */ /* 0x008fea0003900000 */
[----:B------:R-:W3:Y:S02]  /*125b0*/  @!P2 SYNCS.PHASECHK.TRANS64 P2, [R8+URZ+0x28450], R7 ;  /* 0x028450070800a5a7 */ /* 0x000ee4000804007f */
[----:B---3--:R-:W-:Y:S05]  /*125c0*/  @!P2 BRA `(.L_x_832) ;  /* 0xfffffffc00eca947 */ /* 0x008fea000383ffff */
[----:B------:R-:W-:Y:S05]  /*125d0*/  BRA `(.L_x_829) ;  /* 0xffffff6800ec7947 */ /* 0x000fea000383ffff */
.L_x_846:
[----:B--2---:R-:W-:-:S04]  /*125e0*/  IMAD.U32 R3, RZ, RZ, UR9 ;  /* 0x00000009ff037e24 */ /* 0x004fc8000f8e00ff */
[----:B------:R2:W3:Y:S03]  /*125f0*/  SYNCS.PHASECHK.TRANS64.TRYWAIT P1, [R3+URZ+0x28450], R0 ;  /* 0x02845000030075a7 */ /* 0x0004e6000802017f */
[----:B---3--:R-:W-:Y:S05]  /*12600*/  @!P1 NANOSLEEP.SYNCS 0x989680 ;  /* 0x009896800000995d */ /* 0x008fea0003900000 */
[----:B------:R-:W3:Y:S02]  /*12610*/  @!P1 SYNCS.PHASECHK.TRANS64 P1, [R3+URZ+0x28450], R0 ;  /* 0x02845000030095a7 */ /* 0x000ee4000802007f */
[----:B---3--:R-:W-:Y:S05]  /*12620*/  @!P1 BRA `(.L_x_846) ;  /* 0xfffffffc00ec9947 */ /* 0x008fea000383ffff */
[----:B------:R-:W-:Y:S05]  /*12630*/  BRA `(.L_x_845) ;  /* 0xffffff8c00a87947 */ /* 0x000fea000383ffff */
.L_x_878:
[----:B------:R-:W-:Y:S02]  /*12640*/  IMAD.MOV.U32 R13, RZ, RZ, R18 ;  /* 0x000000ffff0d7224 */ /* 0x000fe400078e0012 */
[----:B------:R-:W-:Y:S02]  /*12650*/  IMAD.MOV.U32 R12, RZ, RZ, RZ ;  /* 0x000000ffff0c7224 */ /* 0x000fe400078e00ff */
[----:B------:R-:W-:Y:S02]  /*12660*/  IMAD.MOV.U32 R11, RZ, RZ, 0x1f ;  /* 0x0000001fff0b7424 */ /* 0x000fe400078e00ff */
[----:B------:R-:W-:-:S07]  /*12670*/  IMAD.MOV.U32 R15, RZ, RZ, -0x1 ;  /* 0xffffffffff0f7424 */ /* 0x000fce00078e00ff */
[----:B-1----:R-:W-:Y:S05]  /*12680*/  WARPSYNC.COLLECTIVE R15, `(.L_x_940) ;  /* 0x000000000f087348 */ /* 0x002fea0003c00000 */
[----:B------:R2:W3:Y:S02]  /*12690*/  SHFL.IDX P6, R14, R13, R12, R11 ;  /* 0x0000000c0d0e7389 */ /* 0x0004e400000c000b */
[----:B-123--:R-:W-:Y:S01]  /*126a0*/  ENDCOLLECTIVE ;  /* 0x000000000000791b */ /* 0x00efe20003800000 */
.L_x_940:
[----:B------:R-:W-:Y:S05]  /*126b0*/  BRA `(.L_x_941) ;  /* 0xffffffd400587947 */ /* 0x000fea000383ffff */
.L_x_880:
[----:B------:R-:W-:Y:S01]  /*126c0*/  BSSY B0, `(.L_x_942) ;  /* 0x0000006000007945 */ /* 0x000fe20003800000 */
[----:B------:R-:W-:-:S07]  /*126d0*/  IMAD.MOV.U32 R15, RZ, RZ, -0x1 ;  /* 0xffffffffff0f7424 */ /* 0x000fce00078e00ff */
[----:B--2---:R-:W-:Y:S05]  /*126e0*/  WARPSYNC.COLLECTIVE R15, `(.L_x_943) ;  /* 0x000000000f0c7348 */ /* 0x004fea0003c00000 */
[----:B------:R-:W-:Y:S02]  /*126f0*/  ELECT P6, UR62, PT ;  /* 0x00000000003e782f */ /* 0x000fe400038c0000 */
[----:B------:R-:W-:Y:S01]  /*12700*/  MOV R14, UR62 ;  /* 0x0000003e000e7c02 */ /* 0x000fe20008000f00 */
[----:B--2---:R-:W-:Y:S10]  /*12710*/  ENDCOLLECTIVE ;  /* 0x000000000000791b */ /* 0x004ff40003800000 */
.L_x_943:
[----:B------:R-:W-:Y:S05]  /*12720*/  BSYNC B0 ;  /* 0x0000000000007941 */ /* 0x000fea0003800000 */
.L_x_942:
[----:B------:R-:W-:Y:S05]  /*12730*/  BRA `(.L_x_944) ;  /* 0xffffffd400587947 */ /* 0x000fea000383ffff */
.L_x_883:
[----:B-1----:R1:W3:Y:S02]  /*12740*/  SYNCS.PHASECHK.TRANS64.TRYWAIT P3, [R4+URZ+0x28480], R3 ;  /* 0x02848003040075a7 */ /* 0x0022e4000806017f */
[----:B---3--:R-:W-:Y:S05]  /*12750*/  @!P3 NANOSLEEP.SYNCS 0x989680 ;  /* 0x009896800000b95d */ /* 0x008fea0003900000 */
[----:B------:R-:W3:Y:S02]  /*12760*/  @!P3 SYNCS.PHASECHK.TRANS64 P3, [R4+URZ+0x28480], R3 ;  /* 0x028480030400b5a7 */ /* 0x000ee4000806007f */
[----:B---3--:R-:W-:Y:S05]  /*12770*/  @!P3 BRA `(.L_x_883) ;  /* 0xfffffffc00f0b947 */ /* 0x008fea000383ffff */
[----:B------:R-:W-:Y:S05]  /*12780*/  BRA `(.L_x_945) ;  /* 0xffffffd400b07947 */ /* 0x000fea000383ffff */
.L_x_885:
[----:B---3--:R3:W4:Y:S02]  /*12790*/  SYNCS.PHASECHK.TRANS64.TRYWAIT P3, [R4+URZ+0x28440], R3 ;  /* 0x02844003040075a7 */ /* 0x008724000806017f */
[----:B----4-:R-:W-:Y:S05]  /*127a0*/  @!P3 NANOSLEEP.SYNCS 0x989680 ;  /* 0x009896800000b95d */ /* 0x010fea0003900000 */
[----:B------:R-:W4:Y:S02]  /*127b0*/  @!P3 SYNCS.PHASECHK.TRANS64 P3, [R4+URZ+0x28440], R3 ;  /* 0x028440030400b5a7 */ /* 0x000f24000806007f */
[----:B----4-:R-:W-:Y:S05]  /*127c0*/  @!P3 BRA `(.L_x_885) ;  /* 0xfffffffc00f0b947 */ /* 0x010fea000383ffff */
[----:B------:R-:W-:Y:S05]  /*127d0*/  BRA `(.L_x_946) ;  /* 0xffffffd8001c7947 */ /* 0x000fea000383ffff */
.L_x_888:
[----:B---3--:R3:W4:Y:S02]  /*127e0*/  SYNCS.PHASECHK.TRANS64.TRYWAIT P0, [R17+URZ+0x28420], R2 ;  /* 0x02842002110075a7 */ /* 0x008724000800017f */
[----:B----4-:R-:W-:Y:S05]  /*127f0*/  @!P0 NANOSLEEP.SYNCS 0x989680 ;  /* 0x009896800000895d */ /* 0x010fea0003900000 */
[----:B------:R-:W4:Y:S02]  /*12800*/  @!P0 SYNCS.PHASECHK.TRANS64 P0, [R17+URZ+0x28420], R2 ;  /* 0x02842002110085a7 */ /* 0x000f24000800007f */
[----:B----4-:R-:W-:Y:S05]  /*12810*/  @!P0 BRA `(.L_x_888) ;  /* 0xfffffffc00f08947 */ /* 0x010fea000383ffff */
[----:B------:R-:W-:Y:S05]  /*12820*/  BRA `(.L_x_947) ;  /* 0xffffffdc00007947 */ /* 0x000fea000383ffff */
.L_x_894:
[----:B-1----:R1:W4:Y:S02]  /*12830*/  SYNCS.PHASECHK.TRANS64.TRYWAIT P0, [R6+URZ+0x28480], R5 ;  /* 0x02848005060075a7 */ /* 0x002324000800017f */
[----:B----4-:R-:W-:Y:S05]  /*12840*/  @!P0 NANOSLEEP.SYNCS 0x989680 ;  /* 0x009896800000895d */ /* 0x010fea0003900000 */
[----:B------:R-:W4:Y:S02]  /*12850*/  @!P0 SYNCS.PHASECHK.TRANS64 P0, [R6+URZ+0x28480], R5 ;  /* 0x02848005060085a7 */ /* 0x000f24000800007f */
[----:B----4-:R-:W-:Y:S05]  /*12860*/  @!P0 BRA `(.L_x_894) ;  /* 0xfffffffc00f08947 */ /* 0x010fea000383ffff */
[----:B------:R-:W-:Y:S05]  /*12870*/  BRA `(.L_x_948) ;  /* 0xffffffdc00ac7947 */ /* 0x000fea000383ffff */
.L_x_900:
[----:B--2---:R2:W3:Y:S02]  /*12880*/  SYNCS.PHASECHK.TRANS64.TRYWAIT P0, [R6+URZ+0x28440], R5 ;  /* 0x02844005060075a7 */ /* 0x0044e4000800017f */
[----:B---3--:R-:W-:Y:S05]  /*12890*/  @!P0 NANOSLEEP.SYNCS 0x989680 ;  /* 0x009896800000895d */ /* 0x008fea0003900000 */
[----:B------:R-:W3:Y:S02]  /*128a0*/  @!P0 SYNCS.PHASECHK.TRANS64 P0, [R6+URZ+0x28440], R5 ;  /* 0x02844005060085a7 */ /* 0x000ee4000800007f */
[----:B---3--:R-:W-:Y:S05]  /*128b0*/  @!P0 BRA `(.L_x_900) ;  /* 0xfffffffc00f08947 */ /* 0x008fea000383ffff */
[----:B------:R-:W-:Y:S05]  /*128c0*/  BRA `(.L_x_949) ;  /* 0xffffffe000707947 */ /* 0x000fea000383ffff */
.L_x_907:
[----:B----4-:R4:W1:Y:S02]  /*128d0*/  SYNCS.PHASECHK.TRANS64.TRYWAIT P3, [R21+URZ+0x28470], R4 ;  /* 0x02847004150075a7 */ /* 0x010864000806017f */
[----:B-1----:R-:W-:Y:S05]  /*128e0*/  @!P3 NANOSLEEP.SYNCS 0x989680 ;  /* 0x009896800000b95d */ /* 0x002fea0003900000 */
[----:B------:R-:W1:Y:S02]  /*128f0*/  @!P3 SYNCS.PHASECHK.TRANS64 P3, [R21+URZ+0x28470], R4 ;  /* 0x028470041500b5a7 */ /* 0x000e64000806007f */
[----:B-1----:R-:W-:Y:S05]  /*12900*/  @!P3 BRA `(.L_x_907) ;  /* 0xfffffffc00f0b947 */ /* 0x002fea000383ffff */
[----:B------:R-:W-:Y:S05]  /*12910*/  BRA `(.L_x_950) ;  /* 0xffffffe400507947 */ /* 0x000fea000383ffff */
.L_x_909:
[----:B----4-:R4:W1:Y:S02]  /*12920*/  SYNCS.PHASECHK.TRANS64.TRYWAIT P3, [R21+URZ+0x28460], R4 ;  /* 0x02846004150075a7 */ /* 0x010864000806017f */
[----:B-1----:R-:W-:Y:S05]  /*12930*/  @!P3 NANOSLEEP.SYNCS 0x989680 ;  /* 0x009896800000b95d */ /* 0x002fea0003900000 */
[----:B------:R-:W1:Y:S02]  /*12940*/  @!P3 SYNCS.PHASECHK.TRANS64 P3, [R21+URZ+0x28460], R4 ;  /* 0x028460041500b5a7 */ /* 0x000e64000806007f */
[----:B-1----:R-:W-:Y:S05]  /*12950*/  @!P3 BRA `(.L_x_909) ;  /* 0xfffffffc00f0b947 */ /* 0x002fea000383ffff */
[----:B------:R-:W-:Y:S05]  /*12960*/  BRA `(.L_x_951) ;  /* 0xffffffe400587947 */ /* 0x000fea000383ffff */
.L_x_916:
[----:B--2---:R2:W3:Y:S02]  /*12970*/  SYNCS.PHASECHK.TRANS64.TRYWAIT P0, [R2+URZ+0x28470], R3 ;  /* 0x02847003020075a7 */ /* 0x0044e4000800017f */
[----:B---3--:R-:W-:Y:S05]  /*12980*/  @!P0 NANOSLEEP.SYNCS 0x989680 ;  /* 0x009896800000895d */ /* 0x008fea0003900000 */
[----:B------:R-:W3:Y:S02]  /*12990*/  @!P0 SYNCS.PHASECHK.TRANS64 P0, [R2+URZ+0x28470], R3 ;  /* 0x02847003020085a7 */ /* 0x000ee4000800007f */
[----:B---3--:R-:W-:Y:S05]  /*129a0*/  @!P0 BRA `(.L_x_916) ;  /* 0xfffffffc00f08947 */ /* 0x008fea000383ffff */
[----:B------:R-:W-:Y:S05]  /*129b0*/  BRA `(.L_x_952) ;  /* 0xffffffec002c7947 */ /* 0x000fea000383ffff */
.L_x_918:
[----:B--2---:R2:W3:Y:S02]  /*129c0*/  SYNCS.PHASECHK.TRANS64.TRYWAIT P0, [R2+URZ+0x28460], R3 ;  /* 0x02846003020075a7 */ /* 0x0044e4000800017f */
[----:B---3--:R-:W-:Y:S05]  /*129d0*/  @!P0 NANOSLEEP.SYNCS 0x989680 ;  /* 0x009896800000895d */ /* 0x008fea0003900000 */
[----:B------:R-:W3:Y:S02]  /*129e0*/  @!P0 SYNCS.PHASECHK.TRANS64 P0, [R2+URZ+0x28460], R3 ;  /* 0x02846003020085a7 */ /* 0x000ee4000800007f */
[----:B---3--:R-:W-:Y:S05]  /*129f0*/  @!P0 BRA `(.L_x_918) ;  /* 0xfffffffc00f08947 */ /* 0x008fea000383ffff */
[----:B------:R-:W-:Y:S05]  /*12a00*/  BRA `(.L_x_953) ;  /* 0xffffffec00347947 */ /* 0x000fea000383ffff */
.L_x_924:
[----:B-1----:R1:W2:Y:S02]  /*12a10*/  SYNCS.PHASECHK.TRANS64.TRYWAIT P0, [R0+URZ+0x28420], R3 ;  /* 0x02842003000075a7 */ /* 0x0022a4000800017f */
[----:B--2---:R-:W-:Y:S05]  /*12a20*/  @!P0 NANOSLEEP.SYNCS 0x989680 ;  /* 0x009896800000895d */ /* 0x004fea0003900000 */
[----:B------:R-:W2:Y:S02]  /*12a30*/  @!P0 SYNCS.PHASECHK.TRANS64 P0, [R0+URZ+0x28420], R3 ;  /* 0x02842003000085a7 */ /* 0x000ea4000800007f */
[----:B--2---:R-:W-:Y:S05]  /*12a40*/  @!P0 BRA `(.L_x_924) ;  /* 0xfffffffc00f08947 */ /* 0x004fea000383ffff */
[----:B------:R-:W-:Y:S05]  /*12a50*/  BRA `(.L_x_954) ;  /* 0xfffffff400447947 */ /* 0x000fea000383ffff */
.L_x_925:
[----:B------:R-:W2:Y:S01]  /*12a60*/  S2R R2, SR_TID.X ;  /* 0x0000000000027919 */ /* 0x000ea20000002100 */
[----:B------:R-:W-:Y:S01]  /*12a70*/  BSSY B0, `(.L_x_955) ;  /* 0x000000a000007945 */ /* 0x000fe20003800000 */
[----:B------:R-:W-:Y:S02]  /*12a80*/  IMAD.MOV.U32 R12, RZ, RZ, RZ ;  /* 0x000000ffff0c7224 */ /* 0x000fe400078e00ff */
[----:B------:R-:W-:Y:S02]  /*12a90*/  IMAD.MOV.U32 R11, RZ, RZ, 0x1f ;  /* 0x0000001fff0b7424 */ /* 0x000fe400078e00ff */
[----:B------:R-:W-:Y:S01]  /*12aa0*/  IMAD.MOV.U32 R15, RZ, RZ, -0x1 ;  /* 0xffffffffff0f7424 */ /* 0x000fe200078e00ff */
[----:B--2---:R-:W-:-:S04]  /*12ab0*/  SHF.R.U32.HI R2, RZ, 0x5, R2 ;  /* 0x00000005ff027819 */ /* 0x004fc80000011602 */
[----:B------:R-:W-:-:S05]  /*12ac0*/  LOP3.LUT R2, R2, 0x3, RZ, 0xc0, !PT ;  /* 0x0000000302027812 */ /* 0x000fca00078ec0ff */
[----:B------:R-:W-:-:S07]  /*12ad0*/  IMAD.MOV.U32 R13, RZ, RZ, R2 ;  /* 0x000000ffff0d7224 */ /* 0x000fce00078e0002 */
[----:B-1----:R-:W-:Y:S05]  /*12ae0*/  WARPSYNC.COLLECTIVE R15, `(.L_x_956) ;  /* 0x000000000f087348 */ /* 0x002fea0003c00000 */
[----:B------:R2:W3:Y:S02]  /*12af0*/  SHFL.IDX P6, R14, R13, R12, R11 ;  /* 0x0000000c0d0e7389 */ /* 0x0004e400000c000b */
[----:B-123--:R-:W-:Y:S01]  /*12b00*/  ENDCOLLECTIVE ;  /* 0x000000000000791b */ /* 0x00efe20003800000 */
.L_x_956:
[----:B------:R-:W-:Y:S05]  /*12b10*/  BSYNC B0 ;  /* 0x0000000000007941 */ /* 0x000fea0003800000 */
.L_x_955:
[----:B------:R-:W-:Y:S05]  /*12b20*/  BRA `(.L_x_957) ;  /* 0xfffffff4002c7947 */ /* 0x000fea000383ffff */
.L_x_928:
[----:B------:R-:W-:Y:S01]  /*12b30*/  BSSY B1, `(.L_x_958) ;  /* 0x0000006000017945 */ /* 0x000fe20003800000 */
[----:B------:R-:W-:-:S07]  /*12b40*/  IMAD.MOV.U32 R15, RZ, RZ, -0x1 ;  /* 0xffffffffff0f7424 */ /* 0x000fce00078e00ff */
[----:B-12---:R-:W-:Y:S05]  /*12b50*/  WARPSYNC.COLLECTIVE R15, `(.L_x_959) ;  /* 0x000000000f0c7348 */ /* 0x006fea0003c00000 */
[----:B------:R-:W-:Y:S02]  /*12b60*/  ELECT P6, UR62, PT ;  /* 0x00000000003e782f */ /* 0x000fe400038c0000 */
[----:B------:R-:W-:Y:S01]  /*12b70*/  MOV R14, UR62 ;  /* 0x0000003e000e7c02 */ /* 0x000fe20008000f00 */
[----:B-12---:R-:W-:Y:S10]  /*12b80*/  ENDCOLLECTIVE ;  /* 0x000000000000791b */ /* 0x006ff40003800000 */
.L_x_959:
[----:B------:R-:W-:Y:S05]  /*12b90*/  BSYNC B1 ;  /* 0x0000000000017941 */ /* 0x000fea0003800000 */
.L_x_958:
[----:B------:R-:W-:Y:S05]  /*12ba0*/  BRA `(.L_x_960) ;  /* 0xfffffff400247947 */ /* 0x000fea000383ffff */
.L_x_930:
[----:B-1----:R1:W2:Y:S02]  /*12bb0*/  SYNCS.PHASECHK.TRANS64.TRYWAIT P1, [R6+URZ], R5 ;  /* 0x00000005060075a7 */ /* 0x0022a4000802017f */
[----:B--2---:R-:W-:Y:S05]  /*12bc0*/  @!P1 NANOSLEEP.SYNCS 0x989680 ;  /* 0x009896800000995d */ /* 0x004fea0003900000 */
[----:B------:R-:W2:Y:S02]  /*12bd0*/  @!P1 SYNCS.PHASECHK.TRANS64 P1, [R6+URZ], R5 ;  /* 0x00000005060095a7 */ /* 0x000ea4000802007f */
[----:B--2---:R-:W-:Y:S05]  /*12be0*/  @!P1 BRA `(.L_x_930) ;  /* 0xfffffffc00f09947 */ /* 0x004fea000383ffff */
[----:B------:R-:W-:Y:S05]  /*12bf0*/  BRA `(.L_x_961) ;  /* 0xfffffff400607947 */ /* 0x000fea000383ffff */
.L_x_931:
[----:B--2---:R2:W3:Y:S02]  /*12c00*/  SYNCS.PHASECHK.TRANS64.TRYWAIT P1, [R7+URZ], R2 ;  /* 0x00000002070075a7 */ /* 0x0044e4000802017f */
[----:B---3--:R-:W-:Y:S05]  /*12c10*/  @!P1 NANOSLEEP.SYNCS 0x989680 ;  /* 0x009896800000995d */ /* 0x008fea0003900000 */
[----:B------:R-:W3:Y:S02]  /*12c20*/  @!P1 SYNCS.PHASECHK.TRANS64 P1, [R7+URZ], R2 ;  /* 0x00000002070095a7 */ /* 0x000ee4000802007f */
[----:B---3--:R-:W-:Y:S05]  /*12c30*/  @!P1 BRA `(.L_x_931) ;  /* 0xfffffffc00f09947 */ /* 0x008fea000383ffff */
[----:B------:R-:W-:Y:S05]  /*12c40*/  BRA `(.L_x_962) ;  /* 0xfffffff400547947 */ /* 0x000fea000383ffff */
.L_x_933:
[----:B---3--:R3:W4:Y:S02]  /*12c50*/  SYNCS.PHASECHK.TRANS64.TRYWAIT P1, [R4+URZ+0x28460], R5 ;  /* 0x02846005040075a7 */ /* 0x008724000802017f */
[----:B----4-:R-:W-:Y:S05]  /*12c60*/  @!P1 NANOSLEEP.SYNCS 0x989680 ;  /* 0x009896800000995d */ /* 0x010fea0003900000 */
[----:B------:R-:W4:Y:S02]  /*12c70*/  @!P1 SYNCS.PHASECHK.TRANS64 P1, [R4+URZ+0x28460], R5 ;  /* 0x02846005040095a7 */ /* 0x000f24000802007f */
[----:B----4-:R-:W-:Y:S05]  /*12c80*/  @!P1 BRA `(.L_x_933) ;  /* 0xfffffffc00f09947 */ /* 0x010fea000383ffff */
[----:B------:R-:W-:Y:S05]  /*12c90*/  BRA `(.L_x_963) ;  /* 0xfffffff400587947 */ /* 0x000fea000383ffff */
.L_x_935:
[----:B----4-:R4:W1:Y:S02]  /*12ca0*/  SYNCS.PHASECHK.TRANS64.TRYWAIT P1, [R3+URZ+0x28460], R2 ;  /* 0x02846002030075a7 */ /* 0x010864000802017f */
[----:B-1----:R-:W-:Y:S05]  /*12cb0*/  @!P1 NANOSLEEP.SYNCS 0x989680 ;  /* 0x009896800000995d */ /* 0x002fea0003900000 */
[----:B------:R-:W1:Y:S02]  /*12cc0*/  @!P1 SYNCS.PHASECHK.TRANS64 P1, [R3+URZ+0x28460], R2 ;  /* 0x02846002030095a7 */ /* 0x000e64000802007f */
[----:B-1----:R-:W-:Y:S05]  /*12cd0*/  @!P1 BRA `(.L_x_935) ;  /* 0xfffffffc00f09947 */ /* 0x002fea000383ffff */
[----:B------:R-:W-:Y:S05]  /*12ce0*/  BRA `(.L_x_964) ;  /* 0xfffffff400587947 */ /* 0x000fea000383ffff */
.L_x_937:
[----:B------:R1:W1:Y:S02]  /*12cf0*/  SYNCS.PHASECHK.TRANS64.TRYWAIT P0, [R4+URZ+0x28480], R5 ;  /* 0x02848005040075a7 */ /* 0x000264000800017f */
[----:B-1----:R-:W-:Y:S05]  /*12d00*/  @!P0 NANOSLEEP.SYNCS 0x989680 ;  /* 0x009896800000895d */ /* 0x002fea0003900000 */
[----:B------:R-:W1:Y:S02]  /*12d10*/  @!P0 SYNCS.PHASECHK.TRANS64 P0, [R4+URZ+0x28480], R5 ;  /* 0x02848005040085a7 */ /* 0x000e64000800007f */
[----:B-1----:R-:W-:Y:S05]  /*12d20*/  @!P0 BRA `(.L_x_937) ;  /* 0xfffffffc00f08947 */ /* 0x002fea000383ffff */
[----:B------:R-:W-:Y:S05]  /*12d30*/  BRA `(.L_x_938) ;  /* 0xfffffff400547947 */ /* 0x000fea000383ffff */
.L_x_965:
        /* <DEDUP_REMOVED lines=12> */
.L_x_12337:


//--------------------- .text._ZN7cutlass13device_kernelIN5flash11enable_sm90INS1_16FlashAttnFwdSm90INS1_25CollectiveMainloopFwdSm90ILi2EN4cute5tupleIJNS5_1CILi1EEES8_S8_EEENS6_IJNS7_ILi128EEENS7_ILi64EEENS7_ILi256EEEEEELi256ENS_12float_e4m3_tEfNS_4arch4Sm90ELb0ELb1ELb1ELb1ELb0ELb0ELb0ELb1ELb1ELb0ELb0ELb0EEENS1_21CollectiveEpilogueFwdINS6_IJSA_SC_SB_EEES9_NS_10bfloat16_tESG_Li256ELb1ELb0ELb0ELb1EEENS1_36VarlenDynamicPersistentTileSchedulerILi128ELi64ELi256ELi128ELb0ELb0ELb1ELb1ELb0ELb1EEEEEEEEEvNT_6ParamsE --------------------------
	.section	.text._ZN7cutlass13device_kernelIN5flash11enable_sm90INS1_16FlashAttnFwdSm90INS1_25CollectiveMainloopFwdSm90ILi2EN4cute5tupleIJNS5_1CILi1EEES8_S8_EEENS6_IJNS7_ILi128EEENS7_ILi64EEENS7_ILi256EEEEEELi256ENS_12float_e4m3_tEfNS_4arch4Sm90ELb0ELb1ELb1ELb1ELb0ELb0ELb0ELb1ELb1ELb0ELb0ELb0EEENS1_21CollectiveEpilogueFwdINS6_IJSA_SC_SB_EEES9_NS_10bfloat16_tESG_Li256ELb1ELb0ELb0ELb1EEENS1_36VarlenDynamicPersistentTileSchedulerILi128ELi64ELi256ELi128ELb0ELb0ELb1ELb1ELb0ELb1EEEEEEEEEvNT_6ParamsE,"ax",@progbits
	.align	128
.text._ZN7cutlass13device_kernelIN5flash11enable_sm90INS1_16FlashAttnFwdSm90INS1_25CollectiveMainloopFwdSm90ILi2EN4cute5tupleIJNS5_1CILi1EEES8_S8_EEENS6_IJNS7_ILi128EEENS7_ILi64EEENS7_ILi256EEEEEELi256ENS_12float_e4m3_tEfNS_4arch4Sm90ELb0ELb1ELb1ELb1ELb0ELb0ELb0ELb1ELb1ELb0ELb0ELb0EEENS1_21CollectiveEpilogueFwdINS6_IJSA_SC_SB_EEES9_NS_10bfloat16_tESG_Li256ELb1ELb0ELb0ELb1EEENS1_36VarlenDynamicPersistentTileSchedulerILi128ELi64ELi256ELi128ELb0ELb0ELb1ELb1ELb0ELb1EEEEEEEEEvNT_6ParamsE:
        .type           _ZN7cutlass13device_kernelIN5flash11enable_sm90INS1_16FlashAttnFwdSm90INS1_25CollectiveMainloopFwdSm90ILi2EN4cute5tupleIJNS5_1CILi1EEES8_S8_EEENS6_IJNS7_ILi128EEENS7_ILi64EEENS7_ILi256EEEEEELi256ENS_12float_e4m3_tEfNS_4arch4Sm90ELb0ELb1ELb1ELb1ELb0ELb0ELb0ELb1ELb1ELb0ELb0ELb0EEENS1_21CollectiveEpilogueFwdINS6_IJSA_SC_SB_EEES9_NS_10bfloat16_tESG_Li256ELb1ELb0ELb0ELb1EEENS1_36VarlenDynamicPersistentTileSchedulerILi128ELi64ELi256ELi128ELb0ELb0ELb1ELb1ELb0ELb1EEEEEEEEEvNT_6ParamsE,@function
        .size           _ZN7cutlass13device_kernelIN5flash11enable_sm90INS1_16FlashAttnFwdSm90INS1_25CollectiveMainloopFwdSm90ILi2EN4cute5tupleIJNS5_1CILi1EEES8_S8_EEENS6_IJNS7_ILi128EEENS7_ILi64EEENS7_ILi256EEEEEELi256ENS_12float_e4m3_tEfNS_4arch4Sm90ELb0ELb1ELb1ELb1ELb0ELb0ELb0ELb1ELb1ELb0ELb0ELb0EEENS1_21CollectiveEpilogueFwdINS6_IJSA_SC_SB_EEES9_NS_10bfloat16_tESG_Li256ELb1ELb0ELb0ELb1EEENS1_36VarlenDynamicPersistentTileSchedulerILi128ELi64ELi256ELi128ELb0ELb0ELb1ELb1ELb0ELb1EEEEEEEEEvNT_6ParamsE,(.L_x_12338 - _ZN7cutlass13device_kernelIN5flash11enable_sm90INS1_16FlashAttnFwdSm90INS1_25CollectiveMainloopFwdSm90ILi2EN4cute5tupleIJNS5_1CILi1EEES8_S8_EEENS6_IJNS7_ILi128EEENS7_ILi64EEENS7_ILi256EEEEEELi256ENS_12float_e4m3_tEfNS_4arch4Sm90ELb0ELb1ELb1ELb1ELb0ELb0ELb0ELb1ELb1ELb0ELb0ELb0EEENS1_21CollectiveEpilogueFwdINS6_IJSA_SC_SB_EEES9_NS_10bfloat16_tESG_Li256ELb1ELb0ELb0ELb1EEENS1_36VarlenDynamicPersistentTileSchedulerILi128ELi64ELi256ELi128ELb0ELb0ELb1ELb1ELb0ELb1EEEEEEEEEvNT_6ParamsE)
        .other          _ZN7cutlass13device_kernelIN5flash11enable_sm90INS1_16FlashAttnFwdSm90INS1_25CollectiveMainloopFwdSm90ILi2EN4cute5tupleIJNS5_1CILi1EEES8_S8_EEENS6_IJNS7_ILi128EEENS7_ILi64EEENS7_ILi256EEEEEELi256ENS_12float_e4m3_tEfNS_4arch4Sm90ELb0ELb1ELb1ELb1ELb0ELb0ELb0ELb1ELb1ELb0ELb0ELb0EEENS1_21CollectiveEpilogueFwdINS6_IJSA_SC_SB_EEES9_NS_10bfloat16_tESG_Li256ELb1ELb0ELb0ELb1EEENS1_36VarlenDynamicPersistentTileSchedulerILi128ELi64ELi256ELi128ELb0ELb0ELb1ELb1ELb0ELb1EEEEEEEEEvNT_6ParamsE,@"STO_CUDA_ENTRY STV_DEFAULT"
_ZN7cutlass13device_kernelIN5flash11enable_sm90INS1_16FlashAttnFwdSm90INS1_25CollectiveMainloopFwdSm90ILi2EN4cute5tupleIJNS5_1CILi1EEES8_S8_EEENS6_IJNS7_ILi128EEENS7_ILi64EEENS7_ILi256EEEEEELi256ENS_12float_e4m3_tEfNS_4arch4Sm90ELb0ELb1ELb1ELb1ELb0ELb0ELb0ELb1ELb1ELb0ELb0ELb0EEENS1_21CollectiveEpilogueFwdINS6_IJSA_SC_SB_EEES9_NS_10bfloat16_tESG_Li256ELb1ELb0ELb0ELb1EEENS1_36VarlenDynamicPersistentTileSchedulerILi128ELi64ELi256ELi128ELb0ELb0ELb1ELb1ELb0ELb1EEEEEEEEEvNT_6ParamsE:
        /* <DEDUP_REMOVED lines=21> */
.L_x_967:
[----:B------:R-:W-:Y:S05]  /*0150*/  BSYNC B0 ;  /* 0x0000000000007941 */ /* 0x000fea0003800000 */
.L_x_966:
        /* <DEDUP_REMOVED lines=41> */
.L_x_968:
        /* <DEDUP_REMOVED lines=22> */
.L_x_969:
        /* <DEDUP_REMOVED lines=18> */
.L_x_970:
        /* <DEDUP_REMOVED lines=22> */
.L_x_971:
        /* <DEDUP_REMOVED lines=22> */
.L_x_972:
[----:B------:R-:W-:Y:S01]  /*0930*/  PLOP3.LUT P0, PT, PT, PT, UP0, 0x80, 0x0 ;  /* 0x000000000000781c */ /* 0x000fe20003f0f008 */
[----:B------:R-:W-:Y:S01]  /*0940*/  UMOV UR40, 0x1 ;  /* 0x0000000100287882 */ /* 0x000fe20000000000 */
[----:B------:R-:W-:Y:S01]  /*0950*/  NOP ;  /* 0x0000000000007918 */ /* 0x000fe20000000000 */
[----:B------:R-:W-:Y:S01]  /*0960*/  USEL UR40, UR40, 0x2, !UP0 ;  /* 0x0000000228287887 */ /* 0x000fe2000c000000 */
[----:B------:R-:W-:Y:S01]  /*0970*/  ULDC.64 UR50, c[0x0][0x208] ;  /* 0x0000820000327ab9 */ /* 0x000fe20000000a00 */
[----:B012-4-:R-:W-:Y:S08]  /*0980*/  BAR.SYNC.DEFER_BLOCKING 0x0 ;  /* 0x0000000000007b1d */ /* 0x017ff00000010000 */
[----:B------:R-:W-:Y:S05]  /*0990*/  @!P0 BRA `(.L_x_973) ;  /* 0x000000f000148947 */ /* 0x000fea0003800000 */
.L_x_974:
        /* <DEDUP_REMOVED lines=21> */
[----:B------:R-:W-:Y:S01]  /*0af0*/  R2UR UR47, R63 ;  /* 0x000000003f2f72ca */ /* 0x000fe200000e0000 */
[----:B------:R-:W-:Y:S01]  /*0b00*/  UMOV UR45, URZ ;  /* 0x0000003f002d7c82 */ /* 0x000fe20008000000 */
[----:B------:R-:W-:Y:S01]  /*0b10*/  SHF.R.S32.HI R3, RZ, 0x1f, R196 ;  /* 0x0000001fff037819 */ /* 0x000fe200000114c4 */
[----:B------:R-:W-:Y:S01]  /*0b20*/  UMOV UR44, URZ ;  /* 0x0000003f002c7c82 */ /* 0x000fe20008000000 */
[----:B------:R-:W-:Y:S02]  /*0b30*/  UMOV UR52, URZ ;  /* 0x0000003f00347c82 */ /* 0x000fe40008000000 */
[CC--:B------:R-:W-:Y:S02]  /*0b40*/  LEA.HI R5, R3.reuse, R196.reuse, RZ, 0x7 ;  /* 0x000000c403057211 */ /* 0x0c0fe400078f38ff */
[----:B------:R-:W-:-:S02]  /*0b50*/  LEA.HI R0, R3, R196, RZ, 0x4 ;  /* 0x000000c403007211 */ /* 0x000fc400078f20ff */
[----:B------:R-:W-:Y:S02]  /*0b60*/  LOP3.LUT R7, R5, 0xffffff80, RZ, 0xc0, !PT ;  /* 0xffffff8005077812 */ /* 0x000fe400078ec0ff */
[CC--:B------:R-:W-:Y:S02]  /*0b70*/  LEA.HI R2, R3.reuse, R196.reuse, RZ, 0x5 ;  /* 0x000000c403027211 */ /* 0x0c0fe400078f28ff */
[----:B------:R-:W-:Y:S01]  /*0b80*/  SHF.R.S32.HI R9, RZ, 0x4, R0 ;  /* 0x00000004ff097819 */ /* 0x000fe20000011400 */
[----:B------:R-:W-:Y:S01]  /*0b90*/  IMAD.IADD R192, R196, 0x1, -R7 ;  /* 0x00000001c4c07824 */ /* 0x000fe200078e0a07 */
[----:B------:R-:W-:Y:S01]  /*0ba0*/  SHF.R.S32.HI R194, RZ, 0x7, R5 ;  /* 0x00000007ffc27819 */ /* 0x000fe20000011405 */
[----:B------:R-:W-:Y:S01]  /*0bb0*/  IMAD.SHL.U32 R2, R2, 0x20, RZ ;  /* 0x0000002002027824 */ /* 0x000fe200078e00ff */
[----:B------:R-:W-:Y:S02]  /*0bc0*/  LEA.HI R3, R3, R196, RZ, 0x3 ;  /* 0x000000c403037211 */ /* 0x000fe400078f18ff */
[----:B------:R-:W-:-:S02]  /*0bd0*/  SHF.R.S32.HI R11, RZ, 0x1f, R192 ;  /* 0x0000001fff0b7819 */ /* 0x000fc400000114c0 */
[----:B------:R-:W-:Y:S02]  /*0be0*/  LEA.HI R5, R5, R194, RZ, 0x1 ;  /* 0x000000c205057211 */ /* 0x000fe400078f08ff */
[----:B------:R-:W-:Y:S02]  /*0bf0*/  LEA.HI R4, R11, R192, RZ, 0x2 ;  /* 0x000000c00b047211 */ /* 0x000fe400078f10ff */
[----:B------:R-:W-:Y:S02]  /*0c00*/  LOP3.LUT R2, R2, 0xfffffc00, RZ, 0xc0, !PT ;  /* 0xfffffc0002027812 */ /* 0x000fe400078ec0ff */
[--C-:B------:R-:W-:Y:S02]  /*0c10*/  SHF.R.S32.HI R6, RZ, 0x2, R4.reuse ;  /* 0x00000002ff067819 */ /* 0x100fe40000011404 */
[----:B------:R-:W-:Y:S02]  /*0c20*/  SHF.R.S32.HI R7, RZ, 0x1f, R4 ;  /* 0x0000001fff077819 */ /* 0x000fe40000011404 */
[----:B------:R-:W-:-:S02]  /*0c30*/  LOP3.LUT R5, R5, 0x3fffffe, RZ, 0xc0, !PT ;  /* 0x03fffffe05057812 */ /* 0x000fc400078ec0ff */
[----:B------:R-:W-:Y:S02]  /*0c40*/  LEA.HI R7, R7, R6, RZ, 0x3 ;  /* 0x0000000607077211 */ /* 0x000fe400078f18ff */
[----:B------:R-:W-:Y:S01]  /*0c50*/  LEA.HI R11, R11, R192, RZ, 0x5 ;  /* 0x000000c00b0b7211 */ /* 0x000fe200078f28ff */
[----:B------:R-:W-:Y:S01]  /*0c60*/  IMAD.IADD R193, R194, 0x1, -R5 ;  /* 0x00000001c2c17824 */ /* 0x000fe200078e0a05 */
[----:B------:R-:W-:Y:S02]  /*0c70*/  LOP3.LUT R7, R7, 0xfffffff8, RZ, 0xc0, !PT ;  /* 0xfffffff807077812 */ /* 0x000fe400078ec0ff */
[----:B------:R-:W-:Y:S02]  /*0c80*/  SHF.R.S32.HI R11, RZ, 0x5, R11 ;  /* 0x00000005ff0b7819 */ /* 0x000fe4000001140b */
[----:B------:R-:W-:Y:S01]  /*0c90*/  LOP3.LUT R5, R3, 0x1ffffff8, RZ, 0xc0, !PT ;  /* 0x1ffffff803057812 */ /* 0x000fe200078ec0ff */
[----:B------:R-:W-:Y:S01]  /*0ca0*/  IMAD.IADD R6, R6, 0x1, -R7 ;  /* 0x0000000106067824 */ /* 0x000fe200078e0a07 */
[----:B------:R-:W-:-:S02]  /*0cb0*/  LOP3.LUT R7, R0, 0x3fffff0, RZ, 0xc0, !PT ;  /* 0x03fffff000077812 */ /* 0x000fc400078ec0ff */
[----:B------:R-:W-:Y:S01]  /*0cc0*/  LEA.HI R0, R0, R9, RZ, 0x1 ;  /* 0x0000000900007211 */ /* 0x000fe200078f08ff */
[----:B------:R-:W-:Y:S01]  /*0cd0*/  IMAD R6, R11, 0x10, R6 ;  /* 0x000000100b067824 */ /* 0x000fe200078e0206 */
[----:B------:R-:W-:Y:S01]  /*0ce0*/  SHF.R.S32.HI R22, RZ, 0x3, R3 ;  /* 0x00000003ff167819 */ /* 0x000fe20000011403 */
[----:B------:R-:W-:Y:S01]  /*0cf0*/  IMAD.IADD R7, R196, 0x1, -R7 ;  /* 0x00000001c4077824 */ /* 0x000fe200078e0a07 */
[----:B------:R-:W-:Y:S01]  /*0d00*/  LOP3.LUT R0, R0, 0x1ffffffe, RZ, 0xc0, !PT ;  /* 0x1ffffffe00007812 */ /* 0x000fe200078ec0ff */
[----:B------:R-:W-:Y:S02]  /*0d10*/  IMAD.IADD R5, R196, 0x1, -R5 ;  /* 0x00000001c4057824 */ /* 0x000fe400078e0a05 */
[----:B------:R-:W-:Y:S02]  /*0d20*/  IMAD R7, R7, 0x40, R2 ;  /* 0x0000004007077824 */ /* 0x000fe400078e0202 */
[----:B------:R-:W-:Y:S02]  /*0d30*/  IMAD.IADD R0, R9, 0x1, -R0 ;  /* 0x0000000109007824 */ /* 0x000fe400078e0a00 */
[----:B------:R-:W-:-:S02]  /*0d40*/  IMAD R193, R193, 0x40, R6 ;  /* 0x00000040c1c17824 */ /* 0x000fc400078e0206 */
[----:B------:R-:W-:Y:S01]  /*0d50*/  IMAD R195, R0, 0x8, R7 ;  /* 0x0000000800c37824 */ /* 0x000fe200078e0207 */
[----:B------:R-:W-:Y:S01]  /*0d60*/  LOP3.LUT R7, R4, 0x7ffffffc, RZ, 0xc0, !PT ;  /* 0x7ffffffc04077812 */ /* 0x000fe200078ec0ff */
[----:B------:R-:W-:-:S04]  /*0d70*/  IMAD.SHL.U32 R18, R5, 0x8, RZ ;  /* 0x0000000805127824 */ /* 0x000fc800078e00ff */
[----:B------:R-:W-:-:S07]  /*0d80*/  IMAD.IADD R2, R192, 0x1, -R7 ;  /* 0x00000001c0027824 */ /* 0x000fce00078e0a07 */
.L_x_1078:
[----:B------:R-:W-:Y:S01]  /*0d90*/  ULDC.64 UR4, c[0x0][0xa28] ;  /* 0x00028a0000047ab9 */ /* 0x000fe20000000a00 */
[----:B0-----:R-:W0:Y:S01]  /*0da0*/  LDC R17, c[0x0][0x288] ;  /* 0x0000a200ff117b82 */ /* 0x001e220000000800 */
[----:B------:R-:W-:Y:S01]  /*0db0*/  UISETP.NE.U32.AND UP0, UPT, UR4, URZ, UPT ;  /* 0x0000003f0400728c */ /* 0x000fe2000bf05070 */
[----:B------:R-:W-:-:S03]  /*0dc0*/  IMAD.MOV.U32 R3, RZ, RZ, RZ ;  /* 0x000000ffff037224 */ /* 0x000fc600078e00ff */
[----:B------:R-:W-:-:S03]  /*0dd0*/  UISETP.NE.AND.EX UP0, UPT, UR5, URZ, UPT, UP0 ;  /* 0x0000003f0500728c */ /* 0x000fc6000bf05300 */
[----:B------:R-:W-:Y:S01]  /*0de0*/  ULDC.64 UR4, c[0x0][0xa18] ;  /* 0x0002860000047ab9 */ /* 0x000fe20000000a00 */
[----:B-1-3-5:R-:W1:Y:S01]  /*0df0*/  LDC.64 R8, c[0x0][0x3f8] ;  /* 0x0000fe00ff087b82 */ /* 0x02ae620000000a00 */
[----:B------:R-:W-:Y:S01]  /*0e00*/  UISETP.NE.U32.AND UP1, UPT, UR4, URZ, UPT ;  /* 0x0000003f0400728c */ /* 0x000fe2000bf25070 */
[----:B------:R-:W-:-:S03]  /*0e10*/  PLOP3.LUT P0, PT, PT, PT, UP0, 0x80, 0x0 ;  /* 0x000000000000781c */ /* 0x000fc60003f0f008 */
[----:B------:R-:W-:-:S03]  /*0e20*/  UISETP.NE.AND.EX UP1, UPT, UR5, URZ, UPT, UP1 ;  /* 0x0000003f0500728c */ /* 0x000fc6000bf25310 */
[----:B------:R-:W-:Y:S01]  /*0e30*/  @UP0 ULDC.64 UR4, c[0x0][0xa28] ;  /* 0x00028a0000040ab9 */ /* 0x000fe20000000a00 */
[----:B--2---:R-:W2:Y:S01]  /*0e40*/  LDC R0, c[0x0][0x404] ;  /* 0x00010100ff007b82 */ /* 0x004ea20000000800 */
[----:B------:R-:W-:Y:S01]  /*0e50*/  @UP0 UIMAD.WIDE UR4, UR47, 0x4, UR4 ;  /* 0x000000042f0408a5 */ /* 0x000fe2000f8e0204 */
[----:B------:R-:W-:-:S05]  /*0e60*/  PLOP3.LUT P2, PT, PT, PT, UP1, 0x80, 0x0 ;  /* 0x000000000000781c */ /* 0x000fca0003f4f018 */
[----:B------:R-:W-:Y:S01]  /*0e70*/  @UP1 ULDC.64 UR6, c[0x0][0xa18] ;  /* 0x0002860000061ab9 */ /* 0x000fe20000000a00 */
[----:B------:R-:W-:Y:S01]  /*0e80*/  IMAD.U32 R4, RZ, RZ, UR4 ;  /* 0x00000004ff047e24 */ /* 0x000fe2000f8e00ff */
[----:B------:R-:W3:Y:S01]  /*0e90*/  LDC R11, c[0x0][0x2e0] ;  /* 0x0000b800ff0b7b82 */ /* 0x000ee20000000800 */
[----:B------:R-:W-:Y:S01]  /*0ea0*/  IMAD.U32 R5, RZ, RZ, UR5 ;  /* 0x00000005ff057e24 */ /* 0x000fe2000f8e00ff */
[----:B------:R-:W-:-:S04]  /*0eb0*/  @UP1 UIMAD.WIDE UR4, UR47, 0x4, UR6 ;  /* 0x000000042f0418a5 */ /* 0x000fc8000f8e0206 */
[----:B----4-:R4:W5:Y:S02]  /*0ec0*/  @P0 LDG.E R3, desc[UR50][R4.64] ;  /* 0x0000003204030981 */ /* 0x010964000c1e1900 */
[----:B------:R-:W-:Y:S02]  /*0ed0*/  IMAD.U32 R6, RZ, RZ, UR4 ;  /* 0x00000004ff067e24 */ /* 0x000fe4000f8e00ff */
[----:B------:R-:W-:Y:S01]  /*0ee0*/  IMAD.U32 R7, RZ, RZ, UR5 ;  /* 0x00000005ff077e24 */ /* 0x000fe2000f8e00ff */
[----:B------:R-:W-:-:S04]  /*0ef0*/  ULDC.64 UR4, c[0x0][0xa20] ;  /* 0x0002880000047ab9 */ /* 0x000fc80000000a00 */
[----:B0-----:R4:W5:Y:S01]  /*0f00*/  @P2 LDG.E R17, desc[UR50][R6.64] ;  /* 0x0000003206112981 */ /* 0x001962000c1e1900 */
[----:B-1----:R-:W-:Y:S02]  /*0f10*/  ISETP.NE.U32.AND P0, PT, R8, RZ, PT ;  /* 0x000000ff0800720c */ /* 0x002fe40003f05070 */
[----:B------:R-:W-:Y:S02]  /*0f20*/  ISETP.NE.U32.AND P1, PT, RZ, UR4, PT ;  /* 0x00000004ff007c0c */ /* 0x000fe4000bf25070 */
[----:B------:R-:W-:Y:S02]  /*0f30*/  ISETP.NE.AND.EX P0, PT, R9, RZ, PT, P0 ;  /* 0x000000ff0900720c */ /* 0x000fe40003f05300 */
[----:B------:R-:W-:Y:S02]  /*0f40*/  ISETP.NE.AND.EX P1, PT, RZ, UR5, PT, P1 ;  /* 0x00000005ff007c0c */ /* 0x000fe4000bf25310 */
[----:B--2---:R-:W-:Y:S01]  /*0f50*/  SEL R0, R0, 0x1, P0 ;  /* 0x0000000100007807 */ /* 0x004fe20000000000 */
[----:B----4-:R-:W-:Y:S10]  /*0f60*/  @P2 BRA `(.L_x_975) ;  /* 0x00000000002c2947 */ /* 0x010ff40003800000 */
        /* <DEDUP_REMOVED lines=8> */
[----:B-----5:R-:W2:Y:S04]  /*0ff0*/  LDG.E R17, desc[UR50][R4.64] ;  /* 0x0000003204117981 */ /* 0x020ea8000c1e1900 */
[----:B------:R-:W2:Y:S02]  /*1000*/  LDG.E R6, desc[UR50][R4.64+0x4] ;  /* 0x0000043204067981 */ /* 0x000ea4000c1e1900 */
[----:B--2---:R-:W-:-:S07]  /*1010*/  IMAD.IADD R17, R6, 0x1, -R17 ;  /* 0x0000000106117824 */ /* 0x004fce00078e0a11 */
.L_x_975:
[----:B------:R-:W-:Y:S01]  /*1020*/  UMOV UR36, UR43 ;  /* 0x0000002b00247c82 */ /* 0x000fe20008000000 */
[----:B------:R-:W-:Y:S01]  /*1030*/  UMOV UR37, UR47 ;  /* 0x0000002f00257c82 */ /* 0x000fe20008000000 */
[----:B---3--:R-:W-:Y:S02]  /*1040*/  IMAD R16, R0, R11, RZ ;  /* 0x0000000b00107224 */ /* 0x008fe400078e02ff */
[----:B------:R-:W-:Y:S01]  /*1050*/  IMAD.MOV.U32 R19, RZ, RZ, R61 ;  /* 0x000000ffff137224 */ /* 0x000fe200078e003d */
[----:B------:R-:W-:Y:S06]  /*1060*/  @!P1 BRA `(.L_x_976) ;  /* 0x0000000000189947 */ /* 0x000fec0003800000 */
[----:B------:R-:W-:Y:S02]  /*1070*/  ULDC.64 UR4, c[0x0][0xa20] ;  /* 0x0002880000047ab9 */ /* 0x000fe40000000a00 */
[----:B------:R-:W-:-:S06]  /*1080*/  UIMAD.WIDE UR4, UR47, 0x4, UR4 ;  /* 0x000000042f0478a5 */ /* 0x000fcc000f8e0204 */
[----:B------:R-:W-:Y:S02]  /*1090*/  IMAD.U32 R4, RZ, RZ, UR4 ;  /* 0x00000004ff047e24 */ /* 0x000fe4000f8e00ff */
[----:B------:R-:W-:-:S05]  /*10a0*/  IMAD.U32 R5, RZ, RZ, UR5 ;  /* 0x00000005ff057e24 */ /* 0x000fca000f8e00ff */
[----:B------:R0:W5:Y:S01]  /*10b0*/  LDG.E R16, desc[UR50][R4.64] ;  /* 0x0000003204107981 */ /* 0x000162000c1e1900 */
[----:B------:R-:W-:Y:S05]  /*10c0*/  BRA `(.L_x_977) ;  /* 0x00000000002c7947 */ /* 0x000fea0003800000 */
.L_x_976:
        /* <DEDUP_REMOVED lines=9> */
[----:B------:R-:W2:Y:S02]  /*1160*/  LDG.E R7, desc[UR50][R4.64+0x4] ;  /* 0x0000043204077981 */ /* 0x000ea4000c1e1900 */
[----:B--2---:R-:W-:-:S07]  /*1170*/  IMAD.IADD R16, R7, 0x1, -R16 ;  /* 0x0000000107107824 */ /* 0x004fce00078e0a10 */
.L_x_977:
[----:B------:R-:W1:Y:S01]  /*1180*/  LDC.64 R6, c[0x0][0x9e0] ;  /* 0x00027800ff067b82 */ /* 0x000e620000000a00 */
[----:B------:R-:W-:Y:S01]  /*1190*/  ULDC UR4, c[0x0][0x428] ;  /* 0x00010a0000047ab9 */ /* 0x000fe20000000800 */
[----:B-----5:R-:W-:Y:S01]  /*11a0*/  IMAD.IADD R16, R16, 0x1, -R3 ;  /* 0x0000000110107824 */ /* 0x020fe200078e0a03 */
[----:B------:R-:W-:-:S04]  /*11b0*/  UISETP.NE.AND UP0, UPT, UR4, 0x1, UPT ;  /* 0x000000010400788c */ /* 0x000fc8000bf05270 */
[----:B------:R-:W-:-:S05]  /*11c0*/  IADD3 R0, R16, 0x80, -R17 ;  /* 0x0000008010007810 */ /* 0x000fca0007ffe811 */
[----:B------:R-:W-:Y:S02]  /*11d0*/  IMAD R197, R61, 0x80, R0 ;  /* 0x000000803dc57824 */ /* 0x000fe400078e0200 */
[----:B------:R-:W-:Y:S01]  /*11e0*/  @UP0 ULDC UR4, c[0x0][0x42c] ;  /* 0x00010b0000040ab9 */ /* 0x000fe20000000800 */
[----:B------:R-:W-:Y:S01]  /*11f0*/  @UP0 ULDC UR6, c[0x0][0x430] ;  /* 0x00010c0000060ab9 */ /* 0x000fe20000000800 */
[----:B------:R-:W-:-:S04]  /*1200*/  UIMAD.WIDE.U32 UR4, UR43, UR4, URZ ;  /* 0x000000042b0472a5 */ /* 0x000fc8000f8e003f */
[----:B------:R-:W-:Y:S01]  /*1210*/  @UP0 USHF.R.U32.HI UR43, URZ, UR6, UR5 ;  /* 0x000000063f2b0299 */ /* 0x000fe20008011605 */
[----:B-1----:R-:W-:Y:S01]  /*1220*/  ISETP.GE.AND P1, PT, R7, 0x1, PT ;  /* 0x000000010700780c */ /* 0x002fe20003f26270 */
[----:B------:R-:W-:-:S12]  /*1230*/  IMAD.IADD R0, R197, 0x1, R6 ;  /* 0x00000001c5007824 */ /* 0x000fd800078e0206 */
[----:B------:R-:W-:Y:S05]  /*1240*/  @!P1 BRA `(.L_x_978) ;  /* 0x0000000000409947 */ /* 0x000fea0003800000 */
[C---:B------:R-:W-:Y:S01]  /*1250*/  ISETP.GT.AND P0, PT, R197.reuse, RZ, PT ;  /* 0x000000ffc500720c */ /* 0x040fe20003f04270 */
[----:B------:R-:W-:-:S12]  /*1260*/  VIADD R3, R197, 0xffffffff ;  /* 0xffffffffc5037836 */ /* 0x000fd80000000000 */
[----:B------:R-:W-:Y:S05]  /*1270*/  @P0 BRA `(.L_x_979) ;  /* 0x00000000001c0947 */ /* 0x000fea0003800000 */
[----:B------:R-:W-:Y:S01]  /*1280*/  ISETP.NE.AND P0, PT, R7, 0x1, PT ;  /* 0x000000010700780c */ /* 0x000fe20003f05270 */
[----:B------:R-:W-:-:S12]  /*1290*/  IMAD.MOV R3, RZ, RZ, -R197 ;  /* 0x000000ffff037224 */ /* 0x000fd800078e0ac5 */
[----:B0-----:R-:W0:Y:S02]  /*12a0*/  @P0 LDC.64 R4, c[0x0][0x9e8] ;  /* 0x00027a00ff040b82 */ /* 0x001e240000000a00 */
[----:B0-----:R-:W-:-:S05]  /*12b0*/  @P0 IMAD.HI.U32 R4, R3, R4, RZ ;  /* 0x0000000403040227 */ /* 0x001fca00078e00ff */
[----:B------:R-:W-:-:S04]  /*12c0*/  @P0 SHF.R.U32.HI R3, RZ, R5, R4 ;  /* 0x00000005ff030219 */ /* 0x000fc80000011604 */
[----:B------:R-:W-:Y:S01]  /*12d0*/  LOP3.LUT R3, RZ, R3, RZ, 0x33, !PT ;  /* 0x00000003ff037212 */ /* 0x000fe200078e33ff */
[----:B------:R-:W-:Y:S06]  /*12e0*/  BRA `(.L_x_980) ;  /* 0x0000000000107947 */ /* 0x000fec0003800000 */
.L_x_979:
[----:B------:R-:W-:-:S13]  /*12f0*/  ISETP.NE.AND P0, PT, R7, 0x1, PT ;  /* 0x000000010700780c */ /* 0x000fda0003f05270 */
[----:B0-----:R-:W0:Y:S02]  /*1300*/  @P0 LDC.64 R4, c[0x0][0x9e8] ;  /* 0x00027a00ff040b82 */ /* 0x001e240000000a00 */
[----:B0-----:R-:W-:-:S05]  /*1310*/  @P0 IMAD.HI.U32 R4, R3, R4, RZ ;  /* 0x0000000403040227 */ /* 0x001fca00078e00ff */
[----:B------:R-:W-:-:S07]  /*1320*/  @P0 SHF.R.U32.HI R3, RZ, R5, R4 ;  /* 0x00000005ff030219 */ /* 0x000fce0000011604 */
.L_x_980:
[----:B------:R-:W-:-:S05]  /*1330*/  IMAD R3, R3, R7, R7 ;  /* 0x0000000703037224 */ /* 0x000fca00078e0207 */
[----:B------:R-:W-:-:S07]  /*1340*/  VIMNMX R0, R0, R3, PT ;  /* 0x0000000300007248 */ /* 0x000fce0003fe0100 */
.L_x_978:
[----:B0-----:R-:W-:Y:S01]  /*1350*/  VIADD R4, R0, 0x3f ;  /* 0x0000003f00047836 */ /* 0x001fe20000000000 */
[----:B------:R-:W-:Y:S01]  /*1360*/  ULDC UR4, c[0x0][0x9dc] ;  /* 0x0002770000047ab9 */ /* 0x000fe20000000800 */
[C---:B------:R-:W-:Y:S02]  /*1370*/  VIADD R0, R16.reuse, 0x3f ;  /* 0x0000003f10007836 */ /* 0x040fe40000000000 */
[----:B------:R-:W-:Y:S01]  /*1380*/  IMAD.IADD R6, R16, 0x1, -R17 ;  /* 0x0000000110067824 */ /* 0x000fe200078e0a11 */
[----:B------:R-:W-:Y:S02]  /*1390*/  SHF.R.S32.HI R5, RZ, 0x1f, R4 ;  /* 0x0000001fff057819 */ /* 0x000fe40000011404 */
[----:B------:R-:W-:Y:S01]  /*13a0*/  SHF.R.S32.HI R3, RZ, 0x1f, R0 ;  /* 0x0000001fff037819 */ /* 0x000fe20000011400 */
[----:B------:R-:W-:Y:S01]  /*13b0*/  IMAD R59, R61, 0x80, R6 ;  /* 0x000000803d3b7824 */ /* 0x000fe200078e0206 */
        /* <DEDUP_REMOVED lines=12> */
[----:B------:R-:W0:Y:S02]  /*1480*/  @P0 LDC.64 R4, c[0x0][0x9e8] ;  /* 0x00027a00ff040b82 */ /* 0x000e240000000a00 */
[----:B0-----:R-:W-:-:S05]  /*1490*/  @P0 IMAD.HI.U32 R0, R3, R4, RZ ;  /* 0x0000000403000227 */ /* 0x001fca00078e00ff */
[----:B------:R-:W-:-:S04]  /*14a0*/  @P0 SHF.R.U32.HI R3, RZ, R5, R0 ;  /* 0x00000005ff030219 */ /* 0x000fc80000011600 */
[----:B------:R-:W-:Y:S01]  /*14b0*/  LOP3.LUT R0, RZ, R3, RZ, 0x33, !PT ;  /* 0x00000003ff007212 */ /* 0x000fe200078e33ff */
[----:B------:R-:W-:Y:S06]  /*14c0*/  BRA `(.L_x_983) ;  /* 0x0000000000147947 */ /* 0x000fec0003800000 */
.L_x_982:
[----:B------:R-:W-:Y:S01]  /*14d0*/  ISETP.NE.AND P0, PT, R7, 0x1, PT ;  /* 0x000000010700780c */ /* 0x000fe20003f05270 */
[----:B------:R-:W-:-:S12]  /*14e0*/  IMAD.MOV.U32 R0, RZ, RZ, R59 ;  /* 0x000000ffff007224 */ /* 0x000fd800078e003b */
[----:B------:R-:W0:Y:S02]  /*14f0*/  @P0 LDC.64 R4, c[0x0][0x9e8] ;  /* 0x00027a00ff040b82 */ /* 0x000e240000000a00 */
[----:B0-----:R-:W-:-:S05]  /*1500*/  @P0 IMAD.HI.U32 R4, R59, R4, RZ ;  /* 0x000000043b040227 */ /* 0x001fca00078e00ff */
[----:B------:R-:W-:-:S07]  /*1510*/  @P0 SHF.R.U32.HI R0, RZ, R5, R4 ;  /* 0x00000005ff000219 */ /* 0x000fce0000011604 */
.L_x_983:
[----:B------:R-:W-:-:S05]  /*1520*/  IMAD R0, R0, R7, RZ ;  /* 0x0000000700007224 */ /* 0x000fca00078e02ff */
[----:B------:R-:W-:-:S13]  /*1530*/  R2UR UR5, R0 ;  /* 0x00000000000572ca */ /* 0x000fda00000e0000 */
[----:B------:R-:W-:-:S04]  /*1540*/  UISETP.LT.AND UP0, UPT, UR4, UR5, UPT ;  /* 0x000000050400728c */ /* 0x000fc8000bf01270 */
[----:B------:R-:W-:-:S12]  /*1550*/  USEL UR4, UR4, UR5, !UP0 ;  /* 0x0000000504047287 */ /* 0x000fd8000c000000 */
.L_x_981:
[----:B------:R-:W-:Y:S01]  /*1560*/  USHF.R.S32.HI UR5, URZ, 0x1f, UR4 ;  /* 0x0000001f3f057899 */ /* 0x000fe20008011404 */
[----:B------:R-:W-:Y:S01]  /*1570*/  PLOP3.LUT P0, PT, PT, PT, PT, 0x80, 0x0 ;  /* 0x000000000000781c */ /* 0x000fe20003f0f070 */
[----:B------:R-:W-:Y:S01]  /*1580*/  IMAD.MOV.U32 R0, RZ, RZ, RZ ;  /* 0x000000ffff007224 */ /* 0x000fe200078e00ff */
[----:B------:R-:W-:Y:S01]  /*1590*/  CS2R R150, SRZ ;  /* 0x0000000000967805 */ /* 0x000fe2000001ff00 */
[----:B------:R-:W-:Y:S01]  /*15a0*/  ULEA.HI UR5, UR5, UR4, URZ, 0x6 ;  /* 0x0000000405057291 */ /* 0x000fe2000f8f303f */
[----:B------:R-:W-:Y:S01]  /*15b0*/  IMAD.MOV.U32 R3, RZ, RZ, RZ ;  /* 0x000000ffff037224 */ /* 0x000fe200078e00ff */
[----:B------:R-:W-:Y:S02]  /*15c0*/  CS2R R26, SRZ ;  /* 0x00000000001a7805 */ /* 0x000fe4000001ff00 */
[----:B------:R-:W-:Y:S01]  /*15d0*/  CS2R R108, SRZ ;  /* 0x00000000006c7805 */ /* 0x000fe2000001ff00 */
[----:B------:R-:W-:Y:S01]  /*15e0*/  USHF.R.S32.HI UR5, URZ, 0x6, UR5 ;  /* 0x000000063f057899 */ /* 0x000fe20008011405 */
[----:B------:R-:W-:-:S02]  /*15f0*/  CS2R R144, SRZ ;  /* 0x0000000000907805 */ /* 0x000fc4000001ff00 */
[----:B------:R-:W-:Y:S02]  /*1600*/  CS2R R100, SRZ ;  /* 0x0000000000647805 */ /* 0x000fe4000001ff00 */
[----:B------:R-:W-:Y:S01]  /*1610*/  CS2R R142, SRZ ;  /* 0x00000000008e7805 */ /* 0x000fe2000001ff00 */
[----:B------:R-:W-:Y:S01]  /*1620*/  UISETP.LT.AND UP0, UPT, URZ, UR5, UPT ;  /* 0x000000053f00728c */ /* 0x000fe2000bf01270 */
[----:B------:R-:W-:Y:S02]  /*1630*/  CS2R R30, SRZ ;  /* 0x00000000001e7805 */ /* 0x000fe4000001ff00 */
[----:B------:R-:W-:Y:S02]  /*1640*/  CS2R R136, SRZ ;  /* 0x0000000000887805 */ /* 0x000fe4000001ff00 */
[----:B------:R-:W-:Y:S01]  /*1650*/  CS2R R92, SRZ ;  /* 0x00000000005c7805 */ /* 0x000fe2000001ff00 */
[----:B------:R-:W-:Y:S01]  /*1660*/  USEL UR38, URZ, UR5, !UP0 ;  /* 0x000000053f267287 */ /* 0x000fe2000c000000 */
[----:B------:R-:W-:-:S02]  /*1670*/  CS2R R134, SRZ ;  /* 0x0000000000867805 */ /* 0x000fc4000001ff00 */
[----:B------:R-:W-:Y:S02]  /*1680*/  CS2R R34, SRZ ;  /* 0x0000000000227805 */ /* 0x000fe4000001ff00 */
[----:B------:R-:W-:Y:S02]  /*1690*/  CS2R R128, SRZ ;  /* 0x0000000000807805 */ /* 0x000fe4000001ff00 */
[----:B------:R-:W-:Y:S02]  /*16a0*/  CS2R R84, SRZ ;  /* 0x0000000000547805 */ /* 0x000fe4000001ff00 */
[----:B------:R-:W-:Y:S02]  /*16b0*/  CS2R R126, SRZ ;  /* 0x00000000007e7805 */ /* 0x000fe4000001ff00 */
[----:B------:R-:W-:Y:S02]  /*16c0*/  ISETP.GT.AND P1, PT, R58, UR38, PT ;  /* 0x000000263a007c0c */ /* 0x000fe4000bf24270 */
        /* <DEDUP_REMOVED lines=48> */
[----:B------:R-:W-:Y:S01]  /*19d0*/  CS2R R24, SRZ ;  /* 0x0000000000187805 */ /* 0x000fe2000001ff00 */
[----:B------:R-:W-:-:S02]  /*19e0*/  IMAD.MOV.U32 R164, RZ, RZ, RZ ;  /* 0x000000ffffa47224 */ /* 0x000fc400078e00ff */
[----:B------:R-:W-:Y:S01]  /*19f0*/  IMAD.MOV.U32 R5, RZ, RZ, RZ ;  /* 0x000000ffff057224 */ /* 0x000fe200078e00ff */
[----:B------:R-:W-:Y:S06]  /*1a00*/  @!P1 BRA `(.L_x_984) ;  /* 0x000000a800209947 */ /* 0x000fec0003800000 */
[----:B------:R-:W0:Y:S01]  /*1a10*/  SHFL.IDX PT, R0, R194, RZ, 0x1f ;  /* 0x00001fffc2007589 */ /* 0x000e2200000e0000 */
[----:B------:R-:W1:Y:S01]  /*1a20*/  S2UR UR39, SR_CgaCtaId ;  /* 0x00000000002779c3 */ /* 0x000e620000008800 */
[----:B------:R-:W-:Y:S01]  /*1a30*/  UMOV UR41, 0x400 ;  /* 0x0000040000297882 */ /* 0x000fe20000000000 */
        /* <DEDUP_REMOVED lines=28> */
.L_x_985:
        /* <DEDUP_REMOVED lines=19> */
[----:B------:R-:W-:Y:S02]  /*1d30*/  @UP1 USHF.R.S32.HI UR19, URZ, 0x1f, UR43 ;  /* 0x0000001f3f131899 */ /* 0x000fe4000801142b */
[----:B------:R-:W-:Y:S02]  /*1d40*/  @UP1 UIMAD.WIDE.U32 UR8, UR47, UR14, URZ ;  /* 0x0000000e2f0812a5 */ /* 0x000fe4000f8e003f */
[----:B------:R-:W-:Y:S02]  /*1d50*/  @UP1 UIMAD UR18, UR47, UR15, UR10 ;  /* 0x0000000f2f1212a4 */ /* 0x000fe4000f8e020a */
[----:B------:R-:W-:Y:S01]  /*1d60*/  @UP0 UIADD3 UR13, UR13, UR17, URZ ;  /* 0x000000110d0d0290 */ /* 0x000fe2000fffe03f */
[----:B------:R-:W-:Y:S01]  /*1d70*/  @UP0 ULDC.64 UR14, c[0x0][0x9b0] ;  /* 0x00026c00000e0ab9 */ /* 0x000fe20000000a00 */
[----:B------:R-:W-:Y:S01]  /*1d80*/  @UP1 ULDC.64 UR10, c[0x0][0x9c0] ;  /* 0x00027000000a1ab9 */ /* 0x000fe20000000a00 */
[----:B------:R-:W-:-:S02]  /*1d90*/  @UP0 UIMAD UR16, UR16, UR14, URZ ;  /* 0x0000000e101002a4 */ /* 0x000fc4000f8e023f */
[----:B------:R-:W-:Y:S02]  /*1da0*/  @UP1 UIMAD UR17, UR19, UR10, URZ ;  /* 0x0000000a131112a4 */ /* 0x000fe4000f8e023f */
[----:B------:R-:W-:Y:S02]  /*1db0*/  @UP1 UIADD3 UR9, UR9, UR18, URZ ;  /* 0x0000001209091290 */ /* 0x000fe4000fffe03f */
[----:B------:R-:W-:Y:S02]  /*1dc0*/  @UP0 UIMAD UR16, UR43, UR15, UR16 ;  /* 0x0000000f2b1002a4 */ /* 0x000fe4000f8e0210 */
[----:B------:R-:W-:Y:S02]  /*1dd0*/  @UP1 UIMAD UR17, UR43, UR11, UR17 ;  /* 0x0000000b2b1112a4 */ /* 0x000fe4000f8e0211 */
[----:B------:R-:W-:Y:S02]  /*1de0*/  @UP0 UIMAD.WIDE.U32 UR14, UR43, UR14, UR12 ;  /* 0x0000000e2b0e02a5 */ /* 0x000fe4000f8e000c */
        /* <DEDUP_REMOVED lines=21> */
[----:B------:R-:W0:Y:S01]  /*1f40*/  SYNCS.PHASECHK.TRANS64.TRYWAIT P1, [UR41+0x28400], R8 ;  /* 0x02840008ff0075a7 */ /* 0x000e220008020169 */
[----:B--2---:R-:W-:-:S04]  /*1f50*/  FMUL.FTZ R0, R3, R0 ;  /* 0x0000000003007220 */ /* 0x004fc80000410000 */
[----:B------:R-:W-:Y:S01]  /*1f60*/  FMUL.FTZ R0, R0, UR4 ;  /* 0x0000000400007c20 */ /* 0x000fe20008410000 */
[----:B0-----:R-:W-:Y:S06]  /*1f70*/  @!P1 BRA `(.L_x_986) ;  /* 0x0000012c00489947 */ /* 0x001fec0003800000 */
.L_x_1173:
[----:B------:R-:W-:Y:S05]  /*1f80*/  @!P0 BRA `(.L_x_987) ;  /* 0x0000000000048947 */ /* 0x000fea0003800000 */
[----:B------:R-:W-:Y:S01]  /*1f90*/  BPT.TRAP 0x1 ;  /* 0x000000040000795c */ /* 0x000fe20000300000 */
.L_x_987:
[----:B------:R-:W-:Y:S02]  /*1fa0*/  IMAD.U32 R4, RZ, RZ, UR52 ;  /* 0x00000034ff047e24 */ /* 0x000fe4000f8e00ff */
[----:B0-----:R-:W-:-:S03]  /*1fb0*/  IMAD.U32 R3, RZ, RZ, UR44 ;  /* 0x0000002cff037e24 */ /* 0x001fc6000f8e00ff */
[----:B------:R-:W-:Y:S02]  /*1fc0*/  LEA R4, R4, UR41, 0x3 ;  /* 0x0000002904047c11 */ /* 0x000fe4000f8e18ff */
[----:B------:R-:W-:-:S04]  /*1fd0*/  SHF.L.U32 R3, R3, 0x1f, RZ ;  /* 0x0000001f03037819 */ /* 0x000fc800000006ff */
[----:B------:R0:W1:Y:S01]  /*1fe0*/  SYNCS.PHASECHK.TRANS64.TRYWAIT P2, [R4+URZ+0x28430], R3 ;  /* 0x02843003040075a7 */ /* 0x000062000804017f */
[----:B------:R-:W-:Y:S05]  /*1ff0*/  @!P0 BRA `(.L_x_988) ;  /* 0x0000000000048947 */ /* 0x000fea0003800000 */
[----:B------:R-:W-:Y:S01]  /*2000*/  BPT.TRAP 0x1 ;  /* 0x000000040000795c */ /* 0x000fe20000300000 */
.L_x_988:
[----:B------:R-:W2:Y:S02]  /*2010*/  S2R R5, SR_TID.X ;  /* 0x0000000000057919 */ /* 0x000ea40000002100 */
[----:B--2---:R-:W-:Y:S01]  /*2020*/  LOP3.LUT P1, RZ, R5, 0x7f, RZ, 0xc0, !PT ;  /* 0x0000007f05ff7812 */ /* 0x004fe2000782c0ff */
[----:B-1----:R-:W-:-:S12]  /*2030*/  @P2 BRA `(.L_x_989) ;  /* 0x0000000000082947 */ /* 0x002fd80003800000 */
[----:B------:R-:W1:Y:S02]  /*2040*/  SYNCS.PHASECHK.TRANS64.TRYWAIT P2, [R4+URZ+0x28430], R3 ;  /* 0x02843003040075a7 */ /* 0x000e64000804017f */
[----:B-1----:R-:W-:Y:S05]  /*2050*/  @!P2 BRA `(.L_x_990) ;  /* 0x0000012c0028a947 */ /* 0x002fea0003800000 */
.L_x_989:
[----:B------:R-:W-:Y:S05]  /*2060*/  WARPSYNC.ALL ;  /* 0x0000000000007948 */ /* 0x000fea0003800000 */
[----:B------:R-:W-:Y:S01]  /*2070*/  UIADD3 UR4, UR41, 0x20000, URZ ;  /* 0x0002000029047890 */ /* 0x000fe2000fffe03f */
[----:B------:R-:W-:Y:S01]  /*2080*/  WARPGROUP.ARRIVE ;  /* 0x00000000000079c5 */ /* 0x000fe20000000000 */
[----:B------:R-:W-:Y:S01]  /*2090*/  ULOP3.LUT UR32, UR49, 0x10000, URZ, 0xfc, !UPT ;  /* 0x0001000031207892 */ /* 0x000fe2000f8efc3f */
[----:B------:R-:W-:Y:S01]  /*20a0*/  IMAD.MOV.U32 R5, RZ, RZ, -0x40 ;  /* 0xffffffc0ff057424 */ /* 0x000fe200078e00ff */
[----:B------:R-:W-:Y:S01]  /*20b0*/  USHF.R.U32.HI UR4, URZ, 0x4, UR4 ;  /* 0x000000043f047899 */ /* 0x000fe20008011604 */
[----:B01----:R-:W-:Y:S01]  /*20c0*/  @!P1 VIADD R3, R4, 0x28440 ;  /* 0x0002844004039836 */ /* 0x003fe20000000000 */
[----:B------:R-:W-:Y:S01]  /*20d0*/  UMOV UR33, 0x40000040 ;  /* 0x4000004000217882 */ /* 0x000fe20000000000 */
[----:B------:R-:W-:Y:S01]  /*20e0*/  UMOV UR35, 0x40000040 ;  /* 0x4000004000237882 */ /* 0x000fe20000000000 */
[----:B------:R-:W-:Y:S01]  /*20f0*/  ULOP3.LUT UR4, UR4, 0x3fff, URZ, 0xc0, !UPT ;  /* 0x00003fff04047892 */ /* 0x000fe2000f8ec03f */
[----:B------:R-:W-:Y:S01]  /*2100*/  UMOV UR5, 0x40000040 ;  /* 0x4000004000057882 */ /* 0x000fe20000000000 */
[----:B------:R-:W-:-:S02]  /*2110*/  UMOV UR7, 0x40000040 ;  /* 0x4000004000077882 */ /* 0x000fc40000000000 */
[----:B------:R-:W-:Y:S01]  /*2120*/  ULOP3.LUT UR48, UR4, 0x10000, URZ, 0xfc, !UPT ;  /* 0x0001000004307892 */ /* 0x000fe2000f8efc3f */
[----:B------:R-:W-:Y:S01]  /*2130*/  @!P1 PRMT R3, RZ, 0x654, R3 ;  /* 0x00000654ff039816 */ /* 0x000fe20000000003 */
[----:B------:R-:W-:Y:S02]  /*2140*/  UIADD3 UR4, UR32, 0x2, URZ ;  /* 0x0000000220047890 */ /* 0x000fe4000fffe03f */
[----:B------:R-:W-:Y:S02]  /*2150*/  ULEA UR34, UR52, UR48, 0xa ;  /* 0x0000003034227291 */ /* 0x000fe4000f8e503f */
[----:B------:R-:W-:Y:S02]  /*2160*/  UIADD3 UR8, UR32, 0x4, URZ ;  /* 0x0000000420087890 */ /* 0x000fe4000fffe03f */
[----:B------:R-:W-:Y:S02]  /*2170*/  UIADD3 UR6, UR34, 0x2, URZ ;  /* 0x0000000222067890 */ /* 0x000fe4000fffe03f */
[----:B------:R-:W-:Y:S01]  /*2180*/  UIADD3 UR10, UR34, 0x4, URZ ;  /* 0x00000004220a7890 */ /* 0x000fe2000fffe03f */
[----:B------:R-:W-:-:S02]  /*2190*/  UMOV UR9, 0x40000040 ;  /* 0x4000004000097882 */ /* 0x000fc40000000000 */
[----:B------:R-:W-:Y:S01]  /*21a0*/  QGMMA.64x64x32.F32.E4M3.E4M3 R24, gdesc[UR32], RZ, !UPT, gsb0 ;  /* 0x00e00000201879f3 */ /* 0x000fe2000c0008ff */
        /* <DEDUP_REMOVED lines=21> */
[----:B------:R-:W-:-:S02]  /*2300*/  ULDC UR49, c[0x0][0x9dc] ;  /* 0x0002770000317ab9 */ /* 0x000fc40000000800 */
[----:B------:R-:W-:Y:S01]  /*2310*/  ULOP3.LUT UR49, URZ, UR49, URZ, 0x33, !UPT ;  /* 0x000000313f317292 */ /* 0x000fe2000f8e333f */
[----:B------:R-:W-:Y:S02]  /*2320*/  WARPGROUP.DEPBAR.LE gsb0, 0x0 ;  /* 0x00008000000079c5 */ /* 0x000fe40000010000 */
[----:B------:R-:W-:-:S06]  /*2330*/  WARPGROUP.ARRIVE ;  /* 0x00000000000079c5 */ /* 0x000fcc0000000000 */
[----:B------:R-:W-:Y:S01]  /*2340*/  QGMMA.64x64x32.F32.E4M3.E4M3 R24, gdesc[UR4], R24, gsb0 ;  /* 0x00e00000041879f3 */ /* 0x000fe20008000818 */
[----:B------:R-:W-:Y:S02]  /*2350*/  ULDC.64 UR6, c[0x0][0x9e0] ;  /* 0x0002780000067ab9 */ /* 0x000fe40000000a00 */
[----:B------:R-:W-:-:S06]  /*2360*/  UISETP.GE.AND UP0, UPT, UR7, 0x1, UPT ;  /* 0x000000010700788c */ /* 0x000fcc000bf06270 */
[----:B------:R-:W-:Y:S01]  /*2370*/  PLOP3.LUT P2, PT, PT, PT, UP0, 0x40, 0x0 ;  /* 0x000000000000781c */ /* 0x000fe20003f4e808 */
        /* <DEDUP_REMOVED lines=23> */
[----:B------:R0:W1:Y:S01]  /*24f0*/  MUFU.TANH R11, R31 ;  /* 0x0000001f000b7308 */ /* 0x0000620000002400 */
        /* <DEDUP_REMOVED lines=8> */
[----:B0-----:R-:W-:-:S02]  /*2580*/  IMAD R31, R58, R5, 0x40 ;  /* 0x000000403a1f7424 */ /* 0x001fc400078e0205 */
[C---:B------:R-:W-:Y:S01]  /*2590*/  FMUL.FTZ R44, R0.reuse, R44 ;  /* 0x0000002c002c7220 */ /* 0x040fe20000410000 */
[C---:B------:R-:W-:Y:S01]  /*25a0*/  FMUL.FTZ R45, R0.reuse, R45 ;  /* 0x0000002d002d7220 */ /* 0x040fe20000410000 */
[----:B------:R-:W-:Y:S01]  /*25b0*/  FMUL.FTZ R46, R0, R46 ;  /* 0x0000002e002e7220 */ /* 0x000fe20000410000 */
[----:B------:R-:W-:Y:S02]  /*25c0*/  IMAD.IADD R4, R16, 0x1, R31 ;  /* 0x0000000110047824 */ /* 0x000fe400078e021f */
        /* <DEDUP_REMOVED lines=14> */
[----:B------:R0:W-:Y:S01]  /*26b0*/  @!P1 SYNCS.ARRIVE.TRANS64.RED.A1T0 RZ, [R3+URZ], RZ ;  /* 0x000000ff03ff99a7 */ /* 0x0001e2000810043f */
[----:B------:R-:W2:Y:S01]  /*26c0*/  MUFU.TANH R24, R24 ;  /* 0x0000001800187308 */ /* 0x000ea20000002400 */
[C---:B------:R-:W-:Y:S01]  /*26d0*/  FMUL.FTZ R35, R0.reuse, R35 ;  /* 0x0000002300237220 */ /* 0x040fe20000410000 */
[C---:B------:R-:W-:Y:S01]  /*26e0*/  FMUL.FTZ R30, R0.reuse, R30 ;  /* 0x0000001e001e7220 */ /* 0x040fe20000410000 */
[----:B------:R-:W-:Y:S01]  /*26f0*/  FMUL.FTZ R27, R0, R27 ;  /* 0x0000001b001b7220 */ /* 0x000fe20000410000 */
[--C-:B------:R-:W-:Y:S01]  /*2700*/  IMAD R8, R2, -0x2, R4.reuse ;  /* 0xfffffffe02087824 */ /* 0x100fe200078e0204 */
[----:B0-----:R-:W-:-:S03]  /*2710*/  IADD3 R3, -R17, 0x1, R4 ;  /* 0x0000000111037810 */ /* 0x001fc60007ffe104 */
[----:B------:R-:W0:Y:S02]  /*2720*/  MUFU.TANH R25, R25 ;  /* 0x0000001900197308 */ /* 0x000e240000002400 */
[----:B------:R-:W-:Y:S02]  /*2730*/  IMAD R5, R2, -0x2, R3 ;  /* 0xfffffffe02057824 */ /* 0x000fe400078e0203 */
[----:B------:R-:W-:-:S04]  /*2740*/  IMAD R3, R61, 0x80, R193 ;  /* 0x000000803d037824 */ /* 0x000fc800078e02c1 */
[----:B------:R-:W3:Y:S08]  /*2750*/  MUFU.TANH R26, R26 ;  /* 0x0000001a001a7308 */ /* 0x000ef00000002400 */
[----:B------:R-:W4:Y:S08]  /*2760*/  MUFU.TANH R28, R28 ;  /* 0x0000001c001c7308 */ /* 0x000f300000002400 */
[----:B------:R-:W0:Y:S08]  /*2770*/  MUFU.TANH R29, R29 ;  /* 0x0000001d001d7308 */ /* 0x000e300000002400 */
        /* <DEDUP_REMOVED lines=23> */
[----:B------:R5:W0:Y:S08]  /*28f0*/  MUFU.TANH R13, R35 ;  /* 0x00000023000d7308 */ /* 0x000a300000002400 */
[----:B------:R1:W0:Y:S01]  /*2900*/  MUFU.TANH R10, R30 ;  /* 0x0000001e000a7308 */ /* 0x0002220000002400 */
[----:B-----5:R-:W-:-:S05]  /*2910*/  VIADD R35, R5, UR6 ;  /* 0x0000000605237c36 */ /* 0x020fca0008000000 */
[----:B------:R-:W-:Y:S02]  /*2920*/  VIADDMNMX R4, R3, R35, R8, PT ;  /* 0x0000002303047246 */ /* 0x000fe40003800108 */
[----:B------:R5:W0:Y:S01]  /*2930*/  MUFU.TANH R9, R27 ;  /* 0x0000001b00097308 */ /* 0x000a220000002400 */
[----:B-1----:R-:W-:-:S04]  /*2940*/  VIADD R30, R5, UR49 ;  /* 0x00000031051e7c36 */ /* 0x002fc80008000000 */
[----:B------:R-:W-:Y:S01]  /*2950*/  IMAD.IADD R5, R30, 0x1, R3 ;  /* 0x000000011e057824 */ /* 0x000fe200078e0203 */
[----:B-----5:R-:W-:Y:S01]  /*2960*/  LEA R27, R58, 0xffffffc0, 0x6 ;  /* 0xffffffc03a1b7811 */ /* 0x020fe200078e30ff */
[----:B--234-:R-:W-:Y:S06]  /*2970*/  @P2 BRA `(.L_x_991) ;  /* 0x0000000000582947 */ /* 0x01cfec0003800000 */
[----:B------:R-:W-:Y:S01]  /*2980*/  IADD3 R6, -R17, R16, R3 ;  /* 0x0000001011067210 */ /* 0x000fe20007ffe103 */
[----:B------:R-:W-:Y:S03]  /*2990*/  BSSY B0, `(.L_x_992) ;  /* 0x0000010000007945 */ /* 0x000fe60003800000 */
        /* <DEDUP_REMOVED lines=10> */
.L_x_993:
[----:B------:R-:W-:-:S06]  /*2a40*/  UISETP.NE.AND UP1, UPT, UR7, 0x1, UPT ;  /* 0x000000010700788c */ /* 0x000fcc000bf25270 */
[----:B------:R-:W-:-:S05]  /*2a50*/  PLOP3.LUT P2, PT, PT, PT, UP1, 0x80, 0x0 ;  /* 0x000000000000781c */ /* 0x000fca0003f4f018 */
[----:B------:R-:W-:-:S08]  /*2a60*/  @UP1 ULDC.64 UR10, c[0x0][0x9e8] ;  /* 0x00027a00000a1ab9 */ /* 0x000fd00000000a00 */
[----:B------:R-:W-:-:S05]  /*2a70*/  @P2 IMAD.HI.U32 R7, R6, UR10, RZ ;  /* 0x0000000a06072c27 */ /* 0x000fca000f8e00ff */
[----:B------:R-:W-:-:S07]  /*2a80*/  @P2 SHF.R.U32.HI R6, RZ, UR11, R7 ;  /* 0x0000000bff062c19 */ /* 0x000fce0008011607 */
.L_x_994:
[----:B------:R-:W-:Y:S05]  /*2a90*/  BSYNC B0 ;  /* 0x0000000000007941 */ /* 0x000fea0003800000 */
.L_x_992:
[----:B------:R-:W-:-:S04]  /*2aa0*/  IMAD R7, R6, UR7, -R27 ;  /* 0x0000000706077c24 */ /* 0x000fc8000f8e0a1b */
[----:B------:R-:W-:-:S05]  /*2ab0*/  IMAD R7, R2, -0x2, R7 ;  /* 0xfffffffe02077824 */ /* 0x000fca00078e0207 */
[----:B------:R-:W-:Y:S02]  /*2ac0*/  VIMNMX R5, R5, R7, !PT ;  /* 0x0000000705057248 */ /* 0x000fe40007fe0100 */
[----:B------:R-:W-:-:S07]  /*2ad0*/  VIADDMNMX R4, R7, UR7, R4, PT ;  /* 0x0000000707047c46 */ /* 0x000fce000b800104 */
.L_x_991:
[C---:B------:R-:W-:Y:S02]  /*2ae0*/  ISETP.GE.AND P2, PT, R31.reuse, 0x2, PT ;  /* 0x000000021f00780c */ /* 0x040fe40003f46270 */
[----:B------:R-:W-:Y:S02]  /*2af0*/  ISETP.GE.AND P6, PT, R31, 0xa, PT ;  /* 0x0000000a1f00780c */ /* 0x000fe40003fc6270 */
[----:B------:R-:W-:Y:S02]  /*2b00*/  ISETP.GT.AND P4, PT, R5, 0x1, !P2 ;  /* 0x000000010500780c */ /* 0x000fe40005784270 */
[----:B------:R-:W-:Y:S02]  /*2b10*/  ISETP.GE.AND P3, PT, R31, 0x9, PT ;  /* 0x000000091f00780c */ /* 0x000fe40003f66270 */
[----:B------:R-:W-:Y:S02]  /*2b20*/  ISETP.LT.OR P4, PT, R4, 0x2, P4 ;  /* 0x000000020400780c */ /* 0x000fe40002781670 */
[----:B------:R-:W-:-:S02]  /*2b30*/  P2R R34, PR, RZ, 0x40 ;  /* 0x00000040ff227803 */ /* 0x000fc40000000000 */
[----:B0-----:R-:W-:Y:S02]  /*2b40*/  FSEL R39, R25, -INF , !P4 ;  /* 0xff80000019277808 */ /* 0x001fe40006000000 */
[C---:B------:R-:W-:Y:S02]  /*2b50*/  ISETP.GT.AND P4, PT, R5.reuse, 0x9, !P6 ;  /* 0x000000090500780c */ /* 0x040fe40007784270 */
[----:B------:R-:W-:Y:S02]  /*2b60*/  ISETP.GT.AND P5, PT, R5, 0x8, !P3 ;  /* 0x000000080500780c */ /* 0x000fe40005fa4270 */
[----:B------:R-:W-:Y:S02]  /*2b70*/  ISETP.LT.OR P4, PT, R4, 0xa, P4 ;  /* 0x0000000a0400780c */ /* 0x000fe40002781670 */
[----:B------:R-:W-:Y:S02]  /*2b80*/  ISETP.GE.AND P6, PT, R31, 0x11, PT ;  /* 0x000000111f00780c */ /* 0x000fe40003fc6270 */
[----:B------:R-:W-:-:S02]  /*2b90*/  FSEL R57, R29, -INF , !P4 ;  /* 0xff8000001d397808 */ /* 0x000fc40006000000 */
[----:B------:R-:W-:Y:S02]  /*2ba0*/  ISETP.LT.OR P5, PT, R4, 0x9, P5 ;  /* 0x000000090400780c */ /* 0x000fe40002fa1670 */
        /* <DEDUP_REMOVED lines=17> */
[C---:B------:R-:W-:Y:S02]  /*2cc0*/  ISETP.LT.OR P4, PT, R4.reuse, 0x1a, P4 ;  /* 0x0000001a0400780c */ /* 0x040fe40002781670 */
        /* <DEDUP_REMOVED lines=42> */
[----:B------:R-:W-:Y:S02]  /*2f70*/  ISETP.GT.AND P6, PT, R5, 0x39, !P6 ;  /* 0x000000390500780c */ /* 0x000fe400077c4270 */
[----:B------:R-:W-:Y:S02]  /*2f80*/  IADD3 R5, R30, 0x8, R3 ;  /* 0x000000081e057810 */ /* 0x000fe40007ffe003 */
[----:B------:R-:W-:Y:S01]  /*2f90*/  ISETP.LT.OR P6, PT, R4, 0x3a, P6 ;  /* 0x0000003a0400780c */ /* 0x000fe200037c1670 */
[----:B------:R-:W-:-:S03]  /*2fa0*/  VIADD R4, R3, 0x8 ;  /* 0x0000000803047836 */ /* 0x000fc60000000000 */
[----:B------:R-:W-:Y:S02]  /*2fb0*/  FSEL R53, R53, -INF , !P6 ;  /* 0xff80000035357808 */ /* 0x000fe40007000000 */
[----:B------:R-:W-:Y:S02]  /*2fc0*/  PLOP3.LUT P6, PT, PT, PT, UP0, 0x40, 0x0 ;  /* 0x000000000000781c */ /* 0x000fe40003fce808 */
[----:B------:R-:W-:-:S11]  /*2fd0*/  VIADDMNMX R4, R4, R35, R8, PT ;  /* 0x0000002304047246 */ /* 0x000fd60003800108 */
[----:B------:R-:W-:Y:S05]  /*2fe0*/  @P6 BRA `(.L_x_995) ;  /* 0x0000000000646947 */ /* 0x000fea0003800000 */
[----:B------:R-:W-:Y:S01]  /*2ff0*/  IADD3 R6, R16, 0x8, R3 ;  /* 0x0000000810067810 */ /* 0x000fe20007ffe003 */
[----:B------:R-:W-:Y:S04]  /*3000*/  BSSY B0, `(.L_x_996) ;  /* 0x0000013000007945 */ /* 0x000fe80003800000 */
        /* <DEDUP_REMOVED lines=12> */
.L_x_997:
[----:B------:R-:W-:-:S06]  /*30d0*/  UISETP.NE.AND UP1, UPT, UR7, 0x1, UPT ;  /* 0x000000010700788c */ /* 0x000fcc000bf25270 */
[----:B------:R-:W-:-:S05]  /*30e0*/  PLOP3.LUT P6, PT, PT, PT, UP1, 0x80, 0x0 ;  /* 0x000000000000781c */ /* 0x000fca0003fcf018 */
[----:B------:R-:W-:-:S08]  /*30f0*/  @UP1 ULDC.64 UR10, c[0x0][0x9e8] ;  /* 0x00027a00000a1ab9 */ /* 0x000fd00000000a00 */
[----:B------:R-:W-:Y:S01]  /*3100*/  @P6 IMAD.HI.U32 R7, R6, UR10, RZ ;  /* 0x0000000a06076c27 */ /* 0x000fe2000f8e00ff */
[----:B------:R-:W-:-:S13]  /*3110*/  PLOP3.LUT P6, PT, PT, PT, UP1, 0x80, 0x0 ;  /* 0x000000000000781c */ /* 0x000fda0003fcf018 */
[----:B------:R-:W-:-:S07]  /*3120*/  @P6 SHF.R.U32.HI R6, RZ, UR11, R7 ;  /* 0x0000000bff066c19 */ /* 0x000fce0008011607 */
.L_x_998:
[----:B------:R-:W-:Y:S05]  /*3130*/  BSYNC B0 ;  /* 0x0000000000007941 */ /* 0x000fea0003800000 */
.L_x_996:
[----:B------:R-:W-:-:S04]  /*3140*/  IMAD R7, R6, UR7, -R27 ;  /* 0x0000000706077c24 */ /* 0x000fc8000f8e0a1b */
[----:B------:R-:W-:-:S05]  /*3150*/  IMAD R7, R2, -0x2, R7 ;  /* 0xfffffffe02077824 */ /* 0x000fca00078e0207 */
[----:B------:R-:W-:Y:S02]  /*3160*/  VIMNMX R5, R5, R7, !PT ;  /* 0x0000000705057248 */ /* 0x000fe40007fe0100 */
[----:B------:R-:W-:-:S07]  /*3170*/  VIADDMNMX R4, R7, UR7, R4, PT ;  /* 0x0000000707047c46 */ /* 0x000fce000b800104 */
.L_x_995:
        /* <DEDUP_REMOVED lines=68> */
[----:B------:R-:W0:Y:S01]  /*35c0*/  SHFL.BFLY PT, R7, R26, 0x2, 0x1f ;  /* 0x0c401f001a077f89 */ /* 0x000e2200000e0000 */
[----:B------:R-:W-:-:S04]  /*35d0*/  ISETP.GT.AND P2, PT, R5, 0x29, !P2 ;  /* 0x000000290500780c */ /* 0x000fc80005744270 */
[----:B------:R-:W-:-:S07]  /*35e0*/  ISETP.LT.OR P2, PT, R4, 0x2a, P2 ;  /* 0x0000002a0400780c */ /* 0x000fce0001741670 */
[----:B------:R-:W-:Y:S01]  /*35f0*/  UIADD3 UR6, UR14, UR6, URZ ;  /* 0x000000060e067290 */ /* 0x000fe2000fffe03f */
[----:B0-----:R-:W-:Y:S01]  /*3600*/  FMNMX.FTZ R27, R26, R7, !PT ;  /* 0x000000071a1b7209 */ /* 0x001fe20007810000 */
[----:B------:R-:W-:Y:S01]  /*3610*/  IMAD.U32 R26, RZ, RZ, UR10 ;  /* 0x0000000aff1a7e24 */ /* 0x000fe2000f8e00ff */
[----:B------:R-:W-:-:S03]  /*3620*/  FMNMX.FTZ R7, R6, R9, !PT ;  /* 0x0000000906077209 */ /* 0x000fc60007810000 */
[----:B------:R-:W0:Y:S01]  /*3630*/  SHFL.BFLY PT, R28, R27, 0x1, 0x1f ;  /* 0x0c201f001b1c7f89 */ /* 0x000e2200000e0000 */
[----:B------:R-:W-:-:S04]  /*3640*/  FMNMX.FTZ R8, R10, R7, !PT ;  /* 0x000000070a087209 */ /* 0x000fc80007810000 */
[----:B------:R-:W-:-:S04]  /*3650*/  FMNMX.FTZ R7, R11, R8, !PT ;  /* 0x000000080b077209 */ /* 0x000fc80007810000 */
[----:B------:R-:W-:-:S04]  /*3660*/  FMNMX.FTZ R8, R12, R7, !PT ;  /* 0x000000070c087209 */ /* 0x000fc80007810000 */
[----:B------:R-:W-:-:S04]  /*3670*/  FMNMX.FTZ R25, R13, R8, !PT ;  /* 0x000000080d197209 */ /* 0x000fc80007810000 */
[----:B------:R-:W-:Y:S02]  /*3680*/  FMNMX.FTZ R8, R14, R25, !PT ;  /* 0x000000190e087209 */ /* 0x000fe40007810000 */
[----:B------:R-:W-:Y:S02]  /*3690*/  FSEL R25, R47, -INF , !P2 ;  /* 0xff8000002f197808 */ /* 0x000fe40005000000 */
[----:B0-----:R-:W-:Y:S02]  /*36a0*/  FMNMX.FTZ R7, R27, R28, !PT ;  /* 0x0000001c1b077209 */ /* 0x001fe40007810000 */
        /* <DEDUP_REMOVED lines=20> */
[----:B------:R-:W-:Y:S01]  /*37f0*/  MUFU.EX2 R30, R30 ;  /* 0x0000001e001e7308 */ /* 0x000fe20000000800 */
[----:B------:R-:W-:Y:S01]  /*3800*/  FMNMX.FTZ R29, R26, R27, !PT ;  /* 0x0000001b1a1d7209 */ /* 0x000fe20007810000 */
[--C-:B------:R-:W-:Y:S01]  /*3810*/  FFMA.FTZ R33, R57, UR10, -R28.reuse ;  /* 0x0000000a39217c23 */ /* 0x100fe2000801081c */
[----:B------:R-:W-:Y:S01]  /*3820*/  FSEL R27, R55, -INF , !P2 ;  /* 0xff800000371b7808 */ /* 0x000fe20005000000 */
[--C-:B------:R-:W-:Y:S01]  /*3830*/  FFMA.FTZ R34, R61, UR10, -R28.reuse ;  /* 0x0000000a3d227c23 */ /* 0x100fe2000801081c */
[----:B------:R-:W-:Y:S01]  /*3840*/  FMNMX.FTZ R8, R4, R29, !PT ;  /* 0x0000001d04087209 */ /* 0x000fe20007810000 */
[--C-:B------:R-:W-:Y:S01]  /*3850*/  FFMA.FTZ R35, R63, UR10, -R28.reuse ;  /* 0x0000000a3f237c23 */ /* 0x100fe2000801081c */
[----:B------:R-:W-:-:S01]  /*3860*/  FFMA.FTZ R36, R65, UR10, -R28 ;  /* 0x0000000a41247c23 */ /* 0x000fc2000801081c */
[----:B------:R-:W0:Y:S01]  /*3870*/  MUFU.EX2 R31, R31 ;  /* 0x0000001f001f7308 */ /* 0x000e220000000800 */
[----:B------:R-:W-:Y:S01]  /*3880*/  FMNMX.FTZ R8, R27, R8, !PT ;  /* 0x000000081b087209 */ /* 0x000fe20007810000 */
[--C-:B------:R-:W-:Y:S01]  /*3890*/  FFMA.FTZ R37, R37, UR10, -R28.reuse ;  /* 0x0000000a25257c23 */ /* 0x100fe2000801081c */
[----:B------:R-:W-:-:S01]  /*38a0*/  FFMA.FTZ R40, R69, UR10, -R28 ;  /* 0x0000000a45287c23 */ /* 0x000fc2000801081c */
[--C-:B------:R-:W-:Y:S01]  /*38b0*/  FFMA.FTZ R38, R67, UR10, -R28.reuse ;  /* 0x0000000a43267c23 */ /* 0x100fe2000801081c */
[----:B------:R-:W-:-:S01]  /*38c0*/  FFMA.FTZ R42, R71, UR10, -R28 ;  /* 0x0000000a472a7c23 */ /* 0x000fc2000801081c */
[----:B------:R-:W1:Y:S01]  /*38d0*/  SHFL.BFLY PT, R29, R8, 0x2, 0x1f ;  /* 0x0c401f00081d7f89 */ /* 0x000e6200000e0000 */
[----:B------:R-:W-:-:S01]  /*38e0*/  FFMA.FTZ R43, R49, UR10, -R28 ;  /* 0x0000000a312b7c23 */ /* 0x000fc2000801081c */
[----:B------:R-:W2:Y:S08]  /*38f0*/  MUFU.EX2 R32, R32 ;  /* 0x0000002000207308 */ /* 0x000eb00000000800 */
[----:B------:R-:W3:Y:S08]  /*3900*/  MUFU.EX2 R33, R33 ;  /* 0x0000002100217308 */ /* 0x000ef00000000800 */
[----:B------:R-:W4:Y:S01]  /*3910*/  MUFU.EX2 R34, R34 ;  /* 0x0000002200227308 */ /* 0x000f220000000800 */
[----:B-1----:R-:W-:-:S07]  /*3920*/  FMNMX.FTZ R29, R8, R29, !PT ;  /* 0x0000001d081d7209 */ /* 0x002fce0007810000 */
[----:B------:R-:W1:Y:S01]  /*3930*/  MUFU.EX2 R35, R35 ;  /* 0x0000002300237308 */ /* 0x000e620000000800 */
[----:B------:R-:W5:Y:S07]  /*3940*/  SHFL.BFLY PT, R8, R29, 0x1, 0x1f ;  /* 0x0c201f001d087f89 */ /* 0x000f6e00000e0000 */
[----:B------:R-:W-:Y:S08]  /*3950*/  MUFU.EX2 R36, R36 ;  /* 0x0000002400247308 */ /* 0x000ff00000000800 */
[----:B------:R-:W1:Y:S08]  /*3960*/  MUFU.EX2 R37, R37 ;  /* 0x0000002500257308 */ /* 0x000e700000000800 */
[----:B------:R-:W-:Y:S01]  /*3970*/  MUFU.EX2 R40, R40 ;  /* 0x0000002800287308 */ /* 0x000fe20000000800 */
[----:B-----5:R-:W-:Y:S01]  /*3980*/  FMNMX.FTZ R8, R29, R8, !PT ;  /* 0x000000081d087209 */ /* 0x020fe20007810000 */
[--C-:B------:R-:W-:Y:S01]  /*3990*/  FFMA.FTZ R29, R73, UR10, -R28.reuse ;  /* 0x0000000a491d7c23 */ /* 0x100fe2000801081c */
[----:B------:R-:W-:-:S02]  /*39a0*/  FFMA.FTZ R28, R53, UR10, -R28 ;  /* 0x0000000a351c7c23 */ /* 0x000fc4000801081c */
[C---:B------:R-:W-:Y:S01]  /*39b0*/  FSETP.NEU.FTZ.AND P2, PT, R8.reuse, -INF , PT ;  /* 0xff8000000800780b */ /* 0x040fe20003f5d000 */
[----:B------:R-:W-:-:S01]  /*39c0*/  FFMA.FTZ R44, R8, R45, -8 ;  /* 0xc1000000082c7423 */ /* 0x000fc2000001002d */
[----:B0-----:R-:W-:Y:S01]  /*39d0*/  FADD.FTZ R45, R30, R31 ;  /* 0x0000001f1e2d7221 */ /* 0x001fe20000010000 */
[----:B------:R-:W-:Y:S03]  /*39e0*/  MUFU.EX2 R41, R41 ;  /* 0x0000002900297308 */ /* 0x000fe60000000800 */
[----:B------:R-:W-:Y:S01]  /*39f0*/  FSEL R44, R44, RZ, P2 ;  /* 0x000000ff2c2c7208 */ /* 0x000fe20001000000 */
[----:B--2---:R-:W-:Y:S01]  /*3a00*/  FADD.FTZ R46, R32, R45 ;  /* 0x0000002d202e7221 */ /* 0x004fe20000010000 */
        /* <DEDUP_REMOVED lines=12> */
[----:B---3--:R-:W-:-:S01]  /*3ad0*/  FADD.FTZ R45, R33, R46 ;  /* 0x0000002e212d7221 */ /* 0x008fc20000010000 */
[----:B------:R-:W-:Y:S01]  /*3ae0*/  F2FP.SATFINITE.E4M3.F32.PACK_AB_MERGE_C R33, R33, R32, RZ ;  /* 0x000000202121723e */ /* 0x000fe200048070ff */
[----:B------:R-:W-:-:S01]  /*3af0*/  FFMA.FTZ R24, R24, UR10, -R44 ;  /* 0x0000000a18187c23 */ /* 0x000fc2000801082c */
[----:B------:R-:W0:Y:S01]  /*3b00*/  MUFU.EX2 R9, R9 ;  /* 0x0000000900097308 */ /* 0x000e220000000800 */
[----:B----4-:R-:W-:-:S01]  /*3b10*/  FADD.FTZ R32, R34, R45 ;  /* 0x0000002d22207221 */ /* 0x010fc20000010000 */
[----:B------:R-:W-:Y:S01]  /*3b20*/  F2FP.SATFINITE.E4M3.F32.PACK_AB_MERGE_C R188, R31, R30, R33 ;  /* 0x0000001e1fbc723e */ /* 0x000fe20004807021 */
[----:B------:R-:W-:-:S01]  /*3b30*/  FFMA.FTZ R25, R25, UR10, -R44 ;  /* 0x0000000a19197c23 */ /* 0x000fc2000801082c */
[----:B------:R-:W-:Y:S01]  /*3b40*/  FFMA.FTZ R5, R5, UR10, -R44 ;  /* 0x0000000a05057c23 */ /* 0x000fe2000801082c */
[----:B-1----:R-:W-:-:S01]  /*3b50*/  FADD.FTZ R31, R35, R32 ;  /* 0x00000020231f7221 */ /* 0x002fc20000010000 */
[----:B------:R-:W-:Y:S01]  /*3b60*/  F2FP.SATFINITE.E4M3.F32.PACK_AB_MERGE_C R32, R37, R36, RZ ;  /* 0x000000242520723e */ /* 0x000fe200048070ff */
[----:B------:R-:W-:-:S01]  /*3b70*/  FFMA.FTZ R26, R26, UR10, -R44 ;  /* 0x0000000a1a1a7c23 */ /* 0x000fc2000801082c */
[----:B------:R-:W1:Y:S01]  /*3b80*/  MUFU.EX2 R10, R10 ;  /* 0x0000000a000a7308 */ /* 0x000e620000000800 */
[----:B------:R-:W-:-:S01]  /*3b90*/  FADD.FTZ R36, R36, R31 ;  /* 0x0000001f24247221 */ /* 0x000fc20000010000 */
[----:B------:R-:W-:Y:S01]  /*3ba0*/  F2FP.SATFINITE.E4M3.F32.PACK_AB_MERGE_C R190, R35, R34, R32 ;  /* 0x0000002223be723e */ /* 0x000fe20004807020 */
[----:B------:R-:W-:-:S01]  /*3bb0*/  FFMA.FTZ R4, R4, UR10, -R44 ;  /* 0x0000000a04047c23 */ /* 0x000fc2000801082c */
[----:B------:R-:W-:Y:S01]  /*3bc0*/  FFMA.FTZ R27, R27, UR10, -R44 ;  /* 0x0000000a1b1b7c23 */ /* 0x000fe2000801082c */
[----:B------:R-:W-:-:S03]  /*3bd0*/  FADD.FTZ R37, R37, R36 ;  /* 0x0000002425257221 */ /* 0x000fc60000010000 */
        /* <DEDUP_REMOVED lines=12> */
[----:B------:R-:W-:-:S06]  /*3ca0*/  F2FP.SATFINITE.E4M3.F32.PACK_AB_MERGE_C R33, R41, R40, RZ ;  /* 0x000000282921723e */ /* 0x000fcc00048070ff */
[----:B------:R-:W2:Y:S01]  /*3cb0*/  MUFU.EX2 R38, R38 ;  /* 0x0000002600267308 */ /* 0x000ea20000000800 */
[----:B0-----:R-:W-:-:S01]  /*3cc0*/  FADD.FTZ R31, R15, R30 ;  /* 0x0000001e0f1f7221 */ /* 0x001fc20000010000 */
[----:B------:R-:W-:-:S04]  /*3cd0*/  F2FP.SATFINITE.E4M3.F32.PACK_AB_MERGE_C R14, R15, R14, RZ ;  /* 0x0000000e0f0e723e */ /* 0x000fc800048070ff */
[----:B------:R-:W-:Y:S02]  /*3ce0*/  F2FP.SATFINITE.E4M3.F32.PACK_AB_MERGE_C R191, R13, R12, R14 ;  /* 0x0000000c0dbf723e */ /* 0x000fe4000480700e */
[----:B------:R-:W0:Y:S01]  /*3cf0*/  MUFU.EX2 R39, R39 ;  /* 0x0000002700277308 */ /* 0x000e220000000800 */
[----:B-1----:R-:W-:-:S07]  /*3d00*/  FADD.FTZ R32, R20, R31 ;  /* 0x0000001f14207221 */ /* 0x002fce0000010000 */
[----:B------:R-:W1:Y:S01]  /*3d10*/  MUFU.EX2 R21, R21 ;  /* 0x0000001500157308 */ /* 0x000e620000000800 */
[----:B--2---:R-:W-:-:S07]  /*3d20*/  FADD.FTZ R30, R38, R37 ;  /* 0x00000025261e7221 */ /* 0x004fce0000010000 */
[----:B------:R-:W2:Y:S01]  /*3d30*/  MUFU.EX2 R24, R24 ;  /* 0x0000001800187308 */ /* 0x000ea20000000800 */
[C---:B0-----:R-:W-:Y:S01]  /*3d40*/  F2FP.SATFINITE.E4M3.F32.PACK_AB_MERGE_C R184, R39.reuse, R38, R33 ;  /* 0x0000002627b8723e */ /* 0x041fe20004807021 */
[----:B------:R-:W-:Y:S01]  /*3d50*/  FADD.FTZ R39, R39, R30 ;  /* 0x0000001e27277221 */ /* 0x000fe20000010000 */
[----:B------:R-:W-:-:S03]  /*3d60*/  F2FP.SATFINITE.E4M3.F32.PACK_AB_MERGE_C R30, R11, R10, RZ ;  /* 0x0000000a0b1e723e */ /* 0x000fc600048070ff */
[----:B------:R-:W-:Y:S01]  /*3d70*/  FADD.FTZ R40, R40, R39 ;  /* 0x0000002728287221 */ /* 0x000fe20000010000 */
[----:B------:R-:W-:Y:S01]  /*3d80*/  F2FP.SATFINITE.E4M3.F32.PACK_AB_MERGE_C R189, R9, R6, R30 ;  /* 0x0000000609bd723e */ /* 0x000fe2000480701e */
[----:B------:R-:W-:Y:S01]  /*3d90*/  MUFU.EX2 R29, R29 ;  /* 0x0000001d001d7308 */ /* 0x000fe20000000800 */
[----:B-1----:R-:W-:-:S01]  /*3da0*/  FADD.FTZ R31, R21, R32 ;  /* 0x00000020151f7221 */ /* 0x002fc20000010000 */
[----:B------:R-:W-:-:S06]  /*3db0*/  FADD.FTZ R41, R41, R40 ;  /* 0x0000002829297221 */ /* 0x000fcc0000010000 */
[----:B------:R-:W0:Y:S01]  /*3dc0*/  MUFU.EX2 R28, R28 ;  /* 0x0000001c001c7308 */ /* 0x000e220000000800 */
[----:B--2---:R-:W-:-:S07]  /*3dd0*/  FADD.FTZ R10, R24, R31 ;  /* 0x0000001f180a7221 */ /* 0x004fce0000010000 */
[----:B------:R-:W1:Y:S08]  /*3de0*/  MUFU.EX2 R25, R25 ;  /* 0x0000001900197308 */ /* 0x000e700000000800 */
[----:B------:R-:W-:Y:S01]  /*3df0*/  MUFU.EX2 R42, R42 ;  /* 0x0000002a002a7308 */ /* 0x000fe20000000800 */
[----:B0-----:R-:W-:-:S07]  /*3e00*/  F2FP.SATFINITE.E4M3.F32.PACK_AB_MERGE_C R11, R28, R29, RZ ;  /* 0x0000001d1c0b723e */ /* 0x001fce00048070ff */
[----:B------:R-:W0:Y:S01]  /*3e10*/  MUFU.EX2 R43, R43 ;  /* 0x0000002b002b7308 */ /* 0x000e220000000800 */
[----:B-1----:R-:W-:-:S01]  /*3e20*/  FADD.FTZ R10, R25, R10 ;  /* 0x0000000a190a7221 */ /* 0x002fc20000010000 */
[----:B------:R-:W-:-:S04]  /*3e30*/  F2FP.SATFINITE.E4M3.F32.PACK_AB_MERGE_C R24, R25, R24, RZ ;  /* 0x000000181918723e */ /* 0x000fc800048070ff */
[----:B------:R-:W-:Y:S02]  /*3e40*/  F2FP.SATFINITE.E4M3.F32.PACK_AB_MERGE_C R185, R21, R20, R24 ;  /* 0x0000001415b9723e */ /* 0x000fe40004807018 */
[----:B------:R-:W1:Y:S08]  /*3e50*/  MUFU.EX2 R5, R5 ;  /* 0x0000000500057308 */ /* 0x000e700000000800 */
[----:B------:R-:W2:Y:S01]  /*3e60*/  MUFU.EX2 R26, R26 ;  /* 0x0000001a001a7308 */ /* 0x000ea20000000800 */
[----:B0-----:R-:W-:Y:S01]  /*3e70*/  F2FP.SATFINITE.E4M3.F32.PACK_AB_MERGE_C R186, R43, R42, R11 ;  /* 0x0000002a2bba723e */ /* 0x001fe2000480700b */
[----:B------:R-:W-:-:S04]  /*3e80*/  FADD.FTZ R42, R42, R41 ;  /* 0x000000292a2a7221 */ /* 0x000fc80000010000 */
[----:B------:R-:W-:Y:S02]  /*3e90*/  FADD.FTZ R42, R43, R42 ;  /* 0x0000002a2b2a7221 */ /* 0x000fe40000010000 */
[----:B------:R-:W0:Y:S01]  /*3ea0*/  MUFU.EX2 R4, R4 ;  /* 0x0000000400047308 */ /* 0x000e220000000800 */
[----:B-1----:R-:W-:-:S01]  /*3eb0*/  FADD.FTZ R11, R5, R10 ;  /* 0x0000000a050b7221 */ /* 0x002fc20000010000 */
[----:B------:R-:W-:-:S06]  /*3ec0*/  FADD.FTZ R29, R29, R42 ;  /* 0x0000002a1d1d7221 */ /* 0x000fcc0000010000 */
[----:B------:R-:W1:Y:S01]  /*3ed0*/  MUFU.EX2 R27, R27 ;  /* 0x0000001b001b7308 */ /* 0x000e620000000800 */
[----:B--2---:R-:W-:-:S04]  /*3ee0*/  FADD.FTZ R11, R26, R11 ;  /* 0x0000000b1a0b7221 */ /* 0x004fc80000010000 */
[----:B0-----:R-:W-:Y:S01]  /*3ef0*/  FADD.FTZ R6, R4, R11 ;  /* 0x0000000b04067221 */ /* 0x001fe20000010000 */
[----:B-1----:R-:W-:Y:S01]  /*3f00*/  F2FP.SATFINITE.E4M3.F32.PACK_AB_MERGE_C R9, R27, R4, RZ ;  /* 0x000000041b09723e */ /* 0x002fe200048070ff */
        /* <DEDUP_REMOVED lines=16> */
.L_x_1000:
[----:B------:R-:W-:-:S11]  /*4010*/  UISETP.NE.AND UP1, UPT, UR7, 0x1, UPT ;  /* 0x000000010700788c */ /* 0x000fd6000bf25270 */
[----:B------:R-:W-:Y:S02]  /*4020*/  @UP1 ULDC.64 UR14, c[0x0][0x9e8] ;  /* 0x00027a00000e1ab9 */ /* 0x000fe40000000a00 */
[----:B------:R-:W-:-:S04]  /*4030*/  UIMAD.WIDE.U32 UR18, UR11, UR14, URZ ;  /* 0x0000000e0b1272a5 */ /* 0x000fc8000f8e003f */
[----:B------:R-:W-:-:S12]  /*4040*/  @UP1 USHF.R.U32.HI UR11, URZ, UR15, UR19 ;  /* 0x0000000f3f0b1299 */ /* 0x000fd80008011613 */
.L_x_1001:
[----:B------:R-:W-:-:S04]  /*4050*/  UIMAD UR7, UR11, UR7, UR7 ;  /* 0x000000070b0772a4 */ /* 0x000fc8000f8e0207 */
[----:B------:R-:W-:-:S04]  /*4060*/  UISETP.LT.AND UP1, UPT, UR6, UR7, UPT ;  /* 0x000000070600728c */ /* 0x000fc8000bf21270 */
[----:B------:R-:W-:-:S12]  /*4070*/  USEL UR6, UR6, UR7, UP1 ;  /* 0x0000000706067287 */ /* 0x000fd80008800000 */
.L_x_999:
        /* <DEDUP_REMOVED lines=71> */
[----:B------:R-:W-:Y:S01]  /*44f0*/  IMAD.IADD R10, R16, 0x1, -R17 ;  /* 0x00000001100a7824 */ /* 0x000fe200078e0a11 */
[----:B------:R-:W-:Y:S01]  /*4500*/  ULDC UR54, c[0x0][0x9e4] ;  /* 0x0002790000367ab9 */ /* 0x000fe20000000800 */
[----:B------:R-:W-:Y:S01]  /*4510*/  IMAD.MOV.U32 R151, RZ, RZ, RZ ;  /* 0x000000ffff977224 */ /* 0x000fe200078e00ff */
[----:B------:R-:W-:Y:S01]  /*4520*/  ULDC UR53, c[0x0][0x988] ;  /* 0x0002620000357ab9 */ /* 0x000fe20000000800 */
[----:B------:R-:W-:Y:S01]  /*4530*/  IMAD.IADD R13, R3, 0x1, R10 ;  /* 0x00000001030d7824 */ /* 0x000fe200078e020a */
[----:B------:R-:W-:-:S03]  /*4540*/  ULDC UR55, c[0x0][0x9e0] ;  /* 0x0002780000377ab9 */ /* 0x000fc60000000800 */
[----:B------:R-:W-:-:S05]  /*4550*/  VIADD R11, R13, 0x8 ;  /* 0x000000080d0b7836 */ /* 0x000fca0000000000 */
[----:B------:R-:W-:-:S07]  /*4560*/  LOP3.LUT R9, RZ, R11, RZ, 0x33, !PT ;  /* 0x0000000bff097212 */ /* 0x000fce00078e33ff */
.L_x_1020:
        /* <DEDUP_REMOVED lines=9> */
.L_x_1004:
[----:B------:R-:W-:Y:S01]  /*4600*/  ULEA UR6, UR57, UR41, 0x3 ;  /* 0x0000002939067291 */ /* 0x000fe2000f8e183f */
[----:B------:R-:W-:-:S05]  /*4610*/  IMAD.U32 R12, RZ, RZ, UR56 ;  /* 0x00000038ff0c7e24 */ /* 0x000fca000f8e00ff */
[----:B------:R-:W-:-:S04]  /*4620*/  SHF.L.U32 R12, R12, 0x1f, RZ ;  /* 0x0000001f0c0c7819 */ /* 0x000fc800000006ff */
[----:B------:R0:W1:Y:S01]  /*4630*/  SYNCS.PHASECHK.TRANS64.TRYWAIT P2, [UR6+0x28430], R12 ;  /* 0x0284300cff0075a7 */ /* 0x0000620008040146 */
[----:B------:R-:W-:Y:S05]  /*4640*/  @!P0 BRA `(.L_x_1005) ;  /* 0x0000000000048947 */ /* 0x000fea0003800000 */
[----:B------:R-:W-:Y:S01]  /*4650*/  BPT.TRAP 0x1 ;  /* 0x000000040000795c */ /* 0x000fe20000300000 */
.L_x_1005:
[----:B-1----:R-:W-:Y:S05]  /*4660*/  @P2 BRA `(.L_x_1003) ;  /* 0x0000000000082947 */ /* 0x002fea0003800000 */
[----:B------:R-:W1:Y:S02]  /*4670*/  SYNCS.PHASECHK.TRANS64.TRYWAIT P2, [UR6+0x28430], R12 ;  /* 0x0284300cff0075a7 */ /* 0x000e640008040146 */
[----:B-1----:R-:W-:Y:S05]  /*4680*/  @!P2 BRA `(.L_x_1006) ;  /* 0x0000010400b0a947 */ /* 0x002fea0003800000 */
.L_x_1003:
[----:B------:R-:W2:Y:S01]  /*4690*/  S2R R14, SR_TID.X ;  /* 0x00000000000e7919 */ /* 0x000ea20000002100 */
[----:B------:R-:W-:Y:S01]  /*46a0*/  ULEA UR34, UR57, UR48, 0xa ;  /* 0x0000003039227291 */ /* 0x000fe2000f8e503f */
[----:B------:R-:W-:Y:S01]  /*46b0*/  UMOV UR35, 0x40000040 ;  /* 0x4000004000237882 */ /* 0x000fe20000000000 */
[----:B------:R-:W-:Y:S02]  /*46c0*/  UMOV UR7, 0x40000040 ;  /* 0x4000004000077882 */ /* 0x000fe40000000000 */
[----:B------:R-:W-:Y:S02]  /*46d0*/  UIADD3 UR6, UR34, 0x2, URZ ;  /* 0x0000000222067890 */ /* 0x000fe4000fffe03f */
        /* <DEDUP_REMOVED lines=13> */
[----:B01----:R-:W-:-:S05]  /*47b0*/  VIADD R12, R14, 0x8 ;  /* 0x000000080e0c7836 */ /* 0x003fca0000000000 */
        /* <DEDUP_REMOVED lines=25> */
[----:B0-----:R-:W-:Y:S05]  /*4950*/  @P3 BRA `(.L_x_1007) ;  /* 0x00000000002c3947 */ /* 0x001fea0003800000 */
[----:B------:R-:W-:Y:S05]  /*4960*/  @!P0 BRA `(.L_x_1008) ;  /* 0x0000000000048947 */ /* 0x000fea0003800000 */
[----:B------:R-:W-:Y:S01]  /*4970*/  BPT.TRAP 0x1 ;  /* 0x000000040000795c */ /* 0x000fe20000300000 */
.L_x_1008:
[----:B------:R-:W-:Y:S01]  /*4980*/  ULEA UR6, UR52, UR41, 0x3 ;  /* 0x0000002934067291 */ /* 0x000fe2000f8e183f */
[----:B------:R-:W-:-:S05]  /*4990*/  IMAD.U32 R12, RZ, RZ, UR44 ;  /* 0x0000002cff0c7e24 */ /* 0x000fca000f8e00ff */
[----:B------:R-:W-:-:S04]  /*49a0*/  SHF.L.U32 R12, R12, 0x1f, RZ ;  /* 0x0000001f0c0c7819 */ /* 0x000fc800000006ff */
[----:B------:R0:W1:Y:S01]  /*49b0*/  SYNCS.PHASECHK.TRANS64.TRYWAIT P2, [UR6+0x28450], R12 ;  /* 0x0284500cff0075a7 */ /* 0x0000620008040146 */
[----:B------:R-:W-:Y:S05]  /*49c0*/  @!P0 BRA `(.L_x_1009) ;  /* 0x0000000000048947 */ /* 0x000fea0003800000 */
[----:B------:R-:W-:Y:S01]  /*49d0*/  BPT.TRAP 0x1 ;  /* 0x000000040000795c */ /* 0x000fe20000300000 */
.L_x_1009:
[----:B-1----:R-:W-:Y:S05]  /*49e0*/  @P2 BRA `(.L_x_1007) ;  /* 0x0000000000082947 */ /* 0x002fea0003800000 */
[----:B------:R-:W1:Y:S02]  /*49f0*/  SYNCS.PHASECHK.TRANS64.TRYWAIT P2, [UR6+0x28450], R12 ;  /* 0x0284500cff0075a7 */ /* 0x000e640008040146 */
[----:B-1----:R-:W-:Y:S05]  /*4a00*/  @!P2 BRA `(.L_x_1010) ;  /* 0x0000010000e8a947 */ /* 0x002fea0003800000 */
.L_x_1007:
[----:B------:R-:W-:Y:S01]  /*4a10*/  UIADD3 UR6, UR41, 0x8000, URZ ;  /* 0x0000800029067890 */ /* 0x000fe2000fffe03f */
[----:B------:R-:W-:Y:S01]  /*4a20*/  WARPGROUP.ARRIVE ;  /* 0x00000000000079c5 */ /* 0x000fe20000000000 */
[----:B------:R-:W-:-:S05]  /*4a30*/  UMOV UR7, 0x80000020 ;  /* 0x8000002000077882 */ /* 0x000fca0000000000 */
[----:B------:R-:W2:Y:S01]  /*4a40*/  S2R R14, SR_TID.X ;  /* 0x00000000000e7919 */ /* 0x000ea20000002100 */
[----:B------:R-:W-:Y:S01]  /*4a50*/  USHF.R.U32.HI UR6, URZ, 0x4, UR6 ;  /* 0x000000043f067899 */ /* 0x000fe20008011606 */
[----:B-1----:R-:W-:Y:S02]  /*4a60*/  IMAD.U32 R15, RZ, RZ, UR57 ;  /* 0x00000039ff0f7e24 */ /* 0x002fe4000f8e00ff */
[C---:B0-----:R-:W-:Y:S01]  /*4a70*/  FMUL.FTZ R12, R0.reuse, R154 ;  /* 0x0000009a000c7220 */ /* 0x041fe20000410000 */
        /* <DEDUP_REMOVED lines=8> */
[----:B------:R-:W-:Y:S01]  /*4b00*/  @!P1 VIADD R15, R15, 0x28440 ;  /* 0x000284400f0f9836 */ /* 0x000fe20000000000 */
[----:B------:R-:W-:Y:S01]  /*4b10*/  ULEA UR6, UR52, UR6, 0xa ;  /* 0x0000000634067291 */ /* 0x000fe2000f8e503f */
        /* <DEDUP_REMOVED lines=12> */
[----:B------:R-:W-:Y:S01]  /*4be0*/  FMUL.FTZ R166, R0, R182 ;  /* 0x000000b600a67220 */ /* 0x000fe20000410000 */
[----:B------:R-:W-:Y:S01]  /*4bf0*/  @!P1 PRMT R15, RZ, 0x654, R15 ;  /* 0x00000654ff0f9816 */ /* 0x000fe2000000000f */
[----:B------:R-:W0:Y:S01]  /*4c00*/  MUFU.TANH R12, R12 ;  /* 0x0000000c000c7308 */ /* 0x000e220000002400 */
[----:B------:R-:W-:-:S02]  /*4c10*/  PLOP3.LUT P2, PT, PT, PT, UP0, 0x40, 0x0 ;  /* 0x000000000000781c */ /* 0x000fc40003f4e808 */
[----:B--2---:R-:W-:-:S04]  /*4c20*/  SHF.R.U32.HI R14, RZ, 0x7, R14 ;  /* 0x00000007ff0e7819 */ /* 0x004fc8000001160e */
[----:B------:R-:W-:Y:S01]  /*4c30*/  IADD3 R14, -R14, 0xb, RZ ;  /* 0x0000000b0e0e7810 */ /* 0x000fe20007ffe1ff */
[----:B------:R-:W1:Y:S08]  /*4c40*/  MUFU.TANH R20, R20 ;  /* 0x0000001400147308 */ /* 0x000e700000002400 */
[----:B------:R-:W2:Y:S08]  /*4c50*/  MUFU.TANH R157, R157 ;  /* 0x0000009d009d7308 */ /* 0x000eb00000002400 */
        /* <DEDUP_REMOVED lines=11> */
[----:B------:R-:W0:Y:S01]  /*4d10*/  MUFU.TANH R166, R166 ;  /* 0x000000a600a67308 */ /* 0x000e220000002400 */
        /* <DEDUP_REMOVED lines=10> */
[C---:B------:R-:W-:Y:S01]  /*4dc0*/  FMUL.FTZ R158, R0.reuse, R170 ;  /* 0x000000aa009e7220 */ /* 0x040fe20000410000 */
[C---:B------:R-:W-:Y:S01]  /*4dd0*/  FMUL.FTZ R170, R0.reuse, R172 ;  /* 0x000000ac00aa7220 */ /* 0x040fe20000410000 */
[C---:B------:R-:W-:Y:S01]  /*4de0*/  FMUL.FTZ R162, R0.reuse, R178 ;  /* 0x000000b200a27220 */ /* 0x040fe20000410000 */
[----:B------:R-:W-:Y:S01]  /*4df0*/  FMUL.FTZ R168, R0, R183 ;  /* 0x000000b700a87220 */ /* 0x000fe20000410000 */
[----:B------:R-:W-:Y:S01]  /*4e00*/  IADD3 R172, R16, 0x1, -R179 ;  /* 0x0000000110ac7810 */ /* 0x000fe20007ffe8b3 */
        /* <DEDUP_REMOVED lines=12> */
[C---:B------:R-:W-:Y:S01]  /*4ed0*/  FMUL.FTZ R184, R0.reuse, R160 ;  /* 0x000000a000b87220 */ /* 0x040fe20000410000 */
[C---:B------:R-:W-:Y:S01]  /*4ee0*/  FMUL.FTZ R185, R0.reuse, R161 ;  /* 0x000000a100b97220 */ /* 0x040fe20000410000 */
[C---:B------:R-:W-:Y:S01]  /*4ef0*/  FMUL.FTZ R160, R0.reuse, R174 ;  /* 0x000000ae00a07220 */ /* 0x040fe20000410000 */
[C---:B------:R-:W-:Y:S01]  /*4f00*/  FMUL.FTZ R161, R0.reuse, R175 ;  /* 0x000000af00a17220 */ /* 0x040fe20000410000 */
[C---:B------:R-:W-:Y:S01]  /*4f10*/  FMUL.FTZ R174, R0.reuse, R176 ;  /* 0x000000b000ae7220 */ /* 0x040fe20000410000 */
[----:B------:R-:W-:Y:S01]  /*4f20*/  FMUL.FTZ R175, R0, R177 ;  /* 0x000000b100af7220 */ /* 0x000fe20000410000 */
[----:B------:R0:W-:Y:S06]  /*4f30*/  BAR.ARV R14, 0x100 ;  /* 0x0004000e0000751d */ /* 0x0001ec0000002000 */
[----:B------:R5:W-:Y:S01]  /*4f40*/  @!P1 SYNCS.ARRIVE.TRANS64.RED.A1T0 RZ, [R15+URZ], RZ ;  /* 0x000000ff0fff99a7 */ /* 0x000be2000810043f */
[----:B------:R-:W0:Y:S01]  /*4f50*/  MUFU.TANH R184, R184 ;  /* 0x000000b800b87308 */ /* 0x000e220000002400 */
[----:B-----5:R-:W-:-:S07]  /*4f60*/  IMAD.IADD R15, R172, 0x1, -R17 ;  /* 0x00000001ac0f7824 */ /* 0x020fce00078e0a11 */
[----:B------:R-:W0:Y:S01]  /*4f70*/  MUFU.TANH R185, R185 ;  /* 0x000000b900b97308 */ /* 0x000e220000002400 */
[----:B------:R-:W-:-:S04]  /*4f80*/  IMAD R15, R2, -0x2, R15 ;  /* 0xfffffffe020f7824 */ /* 0x000fc800078e020f */
[----:B------:R-:W-:-:S03]  /*4f90*/  VIADD R182, R15, UR55 ;  /* 0x000000370fb67c36 */ /* 0x000fc60008000000 */
[----:B------:R-:W0:Y:S01]  /*4fa0*/  MUFU.TANH R160, R160 ;  /* 0x000000a000a07308 */ /* 0x000e220000002400 */
[----:B------:R-:W-:Y:S02]  /*4fb0*/  VIADD R186, R15, UR49 ;  /* 0x000000310fba7c36 */ /* 0x000fe40008000000 */
[C---:B------:R-:W-:Y:S02]  /*4fc0*/  IMAD.IADD R172, R3.reuse, 0x1, R182 ;  /* 0x0000000103ac7824 */ /* 0x040fe400078e02b6 */
[----:B------:R-:W-:-:S03]  /*4fd0*/  IMAD.IADD R176, R3, 0x1, R186 ;  /* 0x0000000103b07824 */ /* 0x000fc600078e02ba */
[----:B------:R-:W0:Y:S08]  /*4fe0*/  MUFU.TANH R161, R161 ;  /* 0x000000a100a17308 */ /* 0x000e300000002400 */
[----:B------:R-:W0:Y:S08]  /*4ff0*/  MUFU.TANH R174, R174 ;  /* 0x000000ae00ae7308 */ /* 0x000e300000002400 */
[----:B------:R-:W0:Y:S01]  /*5000*/  MUFU.TANH R175, R175 ;  /* 0x000000af00af7308 */ /* 0x000e220000002400 */
[----:B-1234-:R-:W-:Y:S05]  /*5010*/  @P2 BRA `(.L_x_1011) ;  /* 0x00000000005c2947 */ /* 0x01efea0003800000 */
[----:B------:R-:W-:Y:S01]  /*5020*/  ISETP.GT.AND P2, PT, R13, -0x1, PT ;  /* 0xffffffff0d00780c */ /* 0x000fe20003f44270 */
[----:B------:R-:W-:-:S12]  /*5030*/  BSSY B0, `(.L_x_1012) ;  /* 0x0000011000007945 */ /* 0x000fd80003800000 */
[----:B------:R-:W-:Y:S05]  /*5040*/  @P2 BRA `(.L_x_1013) ;  /* 0x0000000000242947 */ /* 0x000fea0003800000 */
[----:B------:R-:W-:Y:S02]  /*5050*/  IMAD.U32 R177, RZ, RZ, UR54 ;  /* 0x00000036ffb17e24 */ /* 0x000fe4000f8e00ff */
[----:B------:R-:W-:-:S03]  /*5060*/  IMAD.IADD R173, R3, 0x1, R10 ;  /* 0x0000000103ad7824 */ /* 0x000fc600078e020a */
[----:B------:R-:W-:Y:S02]  /*5070*/  ISETP.NE.AND P2, PT, R177, 0x1, PT ;  /* 0x00000001b100780c */ /* 0x000fe40003f45270 */
[----:B------:R-:W-:-:S11]  /*5080*/  LOP3.LUT R173, RZ, R173, RZ, 0x33, !PT ;  /* 0x000000adffad7212 */ /* 0x000fd600078e33ff */
[----:B0-----:R-:W0:Y:S02]  /*5090*/  @P2 LDC.64 R14, c[0x0][0x9e8] ;  /* 0x00027a00ff0e2b82 */ /* 0x001e240000000a00 */
[----:B0-----:R-:W-:-:S05]  /*50a0*/  @P2 IMAD.HI.U32 R14, R173, R14, RZ ;  /* 0x0000000ead0e2227 */ /* 0x001fca00078e00ff */
[----:B------:R-:W-:-:S04]  /*50b0*/  @P2 SHF.R.U32.HI R173, RZ, R15, R14 ;  /* 0x0000000fffad2219 */ /* 0x000fc8000001160e */
[----:B------:R-:W-:Y:S01]  /*50c0*/  LOP3.LUT R14, RZ, R173, RZ, 0x33, !PT ;  /* 0x000000adff0e7212 */ /* 0x000fe200078e33ff */
[----:B------:R-:W-:Y:S06]  /*50d0*/  BRA `(.L_x_1014) ;  /* 0x0000000000187947 */ /* 0x000fec0003800000 */
.L_x_1013:
[----:B------:R-:W-:-:S05]  /*50e0*/  IMAD.U32 R177, RZ, RZ, UR54 ;  /* 0x00000036ffb17e24 */ /* 0x000fca000f8e00ff */
[----:B------:R-:W-:-:S13]  /*50f0*/  ISETP.NE.AND P2, PT, R177, 0x1, PT ;  /* 0x00000001b100780c */ /* 0x000fda0003f45270 */
[----:B0-----:R-:W0:Y:S02]  /*5100*/  @P2 LDC.64 R14, c[0x0][0x9e8] ;  /* 0x00027a00ff0e2b82 */ /* 0x001e240000000a00 */
[----:B0-----:R-:W-:-:S04]  /*5110*/  @P2 IMAD.HI.U32 R178, R13, R14, RZ ;  /* 0x0000000e0db22227 */ /* 0x001fc800078e00ff */
[----:B------:R-:W-:Y:S01]  /*5120*/  IMAD.MOV.U32 R14, RZ, RZ, R13 ;  /* 0x000000ffff0e7224 */ /* 0x000fe200078e000d */
[----:B------:R-:W-:-:S07]  /*5130*/  @P2 SHF.R.U32.HI R14, RZ, R15, R178 ;  /* 0x0000000fff0e2219 */ /* 0x000fce00000116b2 */
.L_x_1014:
[----:B------:R-:W-:Y:S05]  /*5140*/  BSYNC B0 ;  /* 0x0000000000007941 */ /* 0x000fea0003800000 */
.L_x_1012:
[----:B------:R-:W-:-:S04]  /*5150*/  IMAD R15, R14, R177, -R179 ;  /* 0x000000b10e0f7224 */ /* 0x000fc800078e0ab3 */
[----:B------:R-:W-:-:S05]  /*5160*/  IMAD R15, R2, -0x2, R15 ;  /* 0xfffffffe020f7824 */ /* 0x000fca00078e020f */
[----:B------:R-:W-:Y:S02]  /*5170*/  VIADDMNMX R172, R15, R177, R172, PT ;  /* 0x000000b10fac7246 */ /* 0x000fe400038001ac */
[----:B------:R-:W-:-:S07]  /*5180*/  VIMNMX R176, R176, R15, !PT ;  /* 0x0000000fb0b07248 */ /* 0x000fce0007fe0100 */
.L_x_1011:
[----:B------:R-:W-:Y:S02]  /*5190*/  ISETP.GT.AND P2, PT, R6, -0x1, PT ;  /* 0xffffffff0600780c */ /* 0x000fe40003f44270 */
[----:B------:R-:W-:Y:S02]  /*51a0*/  IADD3 R177, R186, 0x8, R3 ;  /* 0x00000008bab17810 */ /* 0x000fe40007ffe003 */
[C---:B------:R-:W-:Y:S02]  /*51b0*/  ISETP.GT.AND P5, PT, R176.reuse, RZ, P2 ;  /* 0x000000ffb000720c */ /* 0x040fe400017a4270 */
[----:B------:R-:W-:Y:S02]  /*51c0*/  ISETP.GT.AND P4, PT, R176, 0x1, P2 ;  /* 0x00000001b000780c */ /* 0x000fe40001784270 */
[----:B------:R-:W-:Y:S02]  /*51d0*/  ISETP.LT.OR P5, PT, R172, 0x1, P5 ;  /* 0x00000001ac00780c */ /* 0x000fe40002fa1670 */
[----:B------:R-:W-:-:S02]  /*51e0*/  ISETP.GT.AND P6, PT, R176, 0x8, P2 ;  /* 0x00000008b000780c */ /* 0x000fc400017c4270 */
[----:B0-----:R-:W-:Y:S02]  /*51f0*/  FSEL R188, R188, -INF , !P5 ;  /* 0xff800000bcbc7808 */ /* 0x001fe40006800000 */
[C---:B------:R-:W-:Y:S02]  /*5200*/  ISETP.GT.AND P5, PT, R176.reuse, 0x10, P2 ;  /* 0x00000010b000780c */ /* 0x040fe400017a4270 */
[----:B------:R-:W-:Y:S02]  /*5210*/  ISETP.GT.AND P3, PT, R176, 0x9, P2 ;  /* 0x00000009b000780c */ /* 0x000fe40001764270 */
[C---:B------:R-:W-:Y:S02]  /*5220*/  ISETP.LT.OR P5, PT, R172.reuse, 0x11, P5 ;  /* 0x00000011ac00780c */ /* 0x040fe40002fa1670 */
[----:B------:R-:W-:Y:S02]  /*5230*/  ISETP.LT.OR P4, PT, R172, 0x2, P4 ;  /* 0x00000002ac00780c */ /* 0x000fe40002781670 */
[----:B------:R-:W-:-:S02]  /*5240*/  FSEL R184, R184, -INF , !P5 ;  /* 0xff800000b8b87808 */ /* 0x000fc40006800000 */
[----:B------:R-:W-:Y:S02]  /*5250*/  ISETP.GT.AND P5, PT, R176, 0x20, P2 ;  /* 0x00000020b000780c */ /* 0x000fe400017a4270 */
[C---:B------:R-:W-:Y:S02]  /*5260*/  ISETP.LT.OR P6, PT, R172.reuse, 0x9, P6 ;  /* 0x00000009ac00780c */ /* 0x040fe400037c1670 */
[C---:B------:R-:W-:Y:S02]  /*5270*/  ISETP.LT.OR P3, PT, R172.reuse, 0xa, P3 ;  /* 0x0000000aac00780c */ /* 0x040fe40001f61670 */
[----:B------:R-:W-:Y:S02]  /*5280*/  ISETP.LT.OR P5, PT, R172, 0x21, P5 ;  /* 0x00000021ac00780c */ /* 0x000fe40002fa1670 */
[----:B------:R-:W-:Y:S02]  /*5290*/  FSEL R189, R189, -INF , !P4 ;  /* 0xff800000bdbd7808 */ /* 0x000fe40006000000 */
[----:B------:R-:W-:-:S02]  /*52a0*/  FSEL R190, R190, -INF , !P6 ;  /* 0xff800000bebe7808 */ /* 0x000fc40007000000 */
[----:B------:R-:W-:Y:S02]  /*52b0*/  FSEL R173, R157, -INF , !P3 ;  /* 0xff8000009dad7808 */ /* 0x000fe40005800000 */
[C---:B------:R-:W-:Y:S02]  /*52c0*/  ISETP.GT.AND P4, PT, R176.reuse, 0x11, P2 ;  /* 0x00000011b000780c */ /* 0x040fe40001784270 */
[C---:B------:R-:W-:Y:S02]  /*52d0*/  ISETP.GT.AND P6, PT, R176.reuse, 0x18, P2 ;  /* 0x00000018b000780c */ /* 0x040fe400017c4270 */
[C---:B------:R-:W-:Y:S02]  /*52e0*/  ISETP.GT.AND P3, PT, R176.reuse, 0x19, P2 ;  /* 0x00000019b000780c */ /* 0x040fe40001764270 */
[----:B------:R-:W-:Y:S02]  /*52f0*/  FSEL R167, R167, -INF , !P5 ;  /* 0xff800000a7a77808 */ /* 0x000fe40006800000 */
[----:B------:R-:W-:-:S02]  /*5300*/  ISETP.GT.AND P5, PT, R176, 0x30, P2 ;  /* 0x00000030b000780c */ /* 0x000fc400017a4270 */
[C---:B------:R-:W-:Y:S02]  /*5310*/  ISETP.LT.OR P4, PT, R172.reuse, 0x12, P4 ;  /* 0x00000012ac00780c */ /* 0x040fe40002781670 */
        /* <DEDUP_REMOVED lines=8> */
[----:B------:R-:W-:Y:S02]  /*53a0*/  ISETP.GT.AND P3, PT, R176, 0x29, P2 ;  /* 0x00000029b000780c */ /* 0x000fe40001764270 */
[----:B------:R-:W-:Y:S02]  /*53b0*/  FSEL R174, R174, -INF , !P5 ;  /* 0xff800000aeae7808 */ /* 0x000fe40006800000 */
[----:B------:R-:W-:-:S02]  /*53c0*/  PLOP3.LUT P5, PT, PT, PT, UP0, 0x40, 0x0 ;  /* 0x000000000000781c */ /* 0x000fc40003fae808 */
[C---:B------:R-:W-:Y:S02]  /*53d0*/  ISETP.LT.OR P4, PT, R172.reuse, 0x22, P4 ;  /* 0x00000022ac00780c */ /* 0x040fe40002781670 */
[C---:B------:R-:W-:Y:S02]  /*53e0*/  ISETP.LT.OR P6, PT, R172.reuse, 0x29, P6 ;  /* 0x00000029ac00780c */ /* 0x040fe400037c1670 */
[----:B------:R-:W-:Y:S02]  /*53f0*/  ISETP.LT.OR P3, PT, R172, 0x2a, P3 ;  /* 0x0000002aac00780c */ /* 0x000fe40001f61670 */
[----:B------:R-:W-:Y:S02]  /*5400*/  FSEL R169, R169, -INF , !P4 ;  /* 0xff800000a9a97808 */ /* 0x000fe40006000000 */
[----:B------:R-:W-:Y:S02]  /*5410*/  FSEL R157, R170, -INF , !P6 ;  /* 0xff800000aa9d7808 */ /* 0x000fe40007000000 */
[----:B------:R-:W-:-:S02]  /*5420*/  FSEL R171, R171, -INF , !P3 ;  /* 0xff800000abab7808 */ /* 0x000fc40005800000 */
[C---:B------:R-:W-:Y:S02]  /*5430*/  ISETP.GT.AND P4, PT, R176.reuse, 0x31, P2 ;  /* 0x00000031b000780c */ /* 0x040fe40001784270 */
[C---:B------:R-:W-:Y:S02]  /*5440*/  ISETP.GT.AND P6, PT, R176.reuse, 0x38, P2 ;  /* 0x00000038b000780c */ /* 0x040fe400017c4270 */
[----:B------:R-:W-:Y:S02]  /*5450*/  ISETP.GT.AND P3, PT, R176, 0x39, P2 ;  /* 0x00000039b000780c */ /* 0x000fe40001764270 */
[C---:B------:R-:W-:Y:S02]  /*5460*/  ISETP.LT.OR P4, PT, R172.reuse, 0x32, P4 ;  /* 0x00000032ac00780c */ /* 0x040fe40002781670 */
[C---:B------:R-:W-:Y:S02]  /*5470*/  ISETP.LT.OR P6, PT, R172.reuse, 0x39, P6 ;  /* 0x00000039ac00780c */ /* 0x040fe400037c1670 */
[----:B------:R-:W-:-:S02]  /*5480*/  ISETP.LT.OR P3, PT, R172, 0x3a, P3 ;  /* 0x0000003aac00780c */ /* 0x000fc40001f61670 */
[----:B------:R-:W-:Y:S02]  /*5490*/  IADD3 R176, R182, 0x8, R3 ;  /* 0x00000008b6b07810 */ /* 0x000fe40007ffe003 */
[----:B------:R-:W-:Y:S02]  /*54a0*/  FSEL R175, R175, -INF , !P4 ;  /* 0xff800000afaf7808 */ /* 0x000fe40006000000 */
[----:B------:R-:W-:Y:S02]  /*54b0*/  FSEL R172, R180, -INF , !P6 ;  /* 0xff800000b4ac7808 */ /* 0x000fe40007000000 */
[----:B------:R-:W-:Y:S01]  /*54c0*/  FSEL R170, R181, -INF , !P3 ;  /* 0xff800000b5aa7808 */ /* 0x000fe20005800000 */
[----:B------:R-:W-:Y:S06]  /*54d0*/  @P5 BRA `(.L_x_1015) ;  /* 0x0000000000585947 */ /* 0x000fec0003800000 */
[----:B------:R-:W-:Y:S01]  /*54e0*/  ISETP.GT.AND P3, PT, R11, -0x1, PT ;  /* 0xffffffff0b00780c */ /* 0x000fe20003f64270 */
[----:B------:R-:W-:-:S12]  /*54f0*/  BSSY B0, `(.L_x_1016) ;  /* 0x0000010000007945 */ /* 0x000fd80003800000 */
[----:B------:R-:W-:Y:S05]  /*5500*/  @P3 BRA `(.L_x_1017) ;  /* 0x0000000000203947 */ /* 0x000fea0003800000 */
[----:B------:R-:W-:-:S05]  /*5510*/  IMAD.U32 R180, RZ, RZ, UR54 ;  /* 0x00000036ffb47e24 */ /* 0x000fca000f8e00ff */
[----:B------:R-:W-:-:S13]  /*5520*/  ISETP.NE.AND P3, PT, R180, 0x1, PT ;  /* 0x00000001b400780c */ /* 0x000fda0003f65270 */
[----:B------:R-:W0:Y:S02]  /*5530*/  @P3 LDC.64 R14, c[0x0][0x9e8] ;  /* 0x00027a00ff0e3b82 */ /* 0x000e240000000a00 */
[----:B0-----:R-:W-:-:S04]  /*5540*/  @P3 IMAD.HI.U32 R178, R9, R14, RZ ;  /* 0x0000000e09b23227 */ /* 0x001fc800078e00ff */
[----:B------:R-:W-:Y:S01]  /*5550*/  IMAD.MOV.U32 R14, RZ, RZ, R9 ;  /* 0x000000ffff0e7224 */ /* 0x000fe200078e0009 */
[----:B------:R-:W-:-:S04]  /*5560*/  @P3 SHF.R.U32.HI R14, RZ, R15, R178 ;  /* 0x0000000fff0e3219 */ /* 0x000fc800000116b2 */
[----:B------:R-:W-:Y:S01]  /*5570*/  LOP3.LUT R14, RZ, R14, RZ, 0x33, !PT ;  /* 0x0000000eff0e7212 */ /* 0x000fe200078e33ff */
[----:B------:R-:W-:Y:S06]  /*5580*/  BRA `(.L_x_1018) ;  /* 0x0000000000187947 */ /* 0x000fec0003800000 */
.L_x_1017:
[----:B------:R-:W-:-:S05]  /*5590*/  IMAD.U32 R180, RZ, RZ, UR54 ;  /* 0x00000036ffb47e24 */ /* 0x000fca000f8e00ff */
[----:B------:R-:W-:-:S13]  /*55a0*/  ISETP.NE.AND P3, PT, R180, 0x1, PT ;  /* 0x00000001b400780c */ /* 0x000fda0003f65270 */
[----:B------:R-:W0:Y:S02]  /*55b0*/  @P3 LDC.64 R14, c[0x0][0x9e8] ;  /* 0x00027a00ff0e3b82 */ /* 0x000e240000000a00 */
[----:B0-----:R-:W-:-:S04]  /*55c0*/  @P3 IMAD.HI.U32 R178, R11, R14, RZ ;  /* 0x0000000e0bb23227 */ /* 0x001fc800078e00ff */
[----:B------:R-:W-:Y:S01]  /*55d0*/  IMAD.MOV.U32 R14, RZ, RZ, R11 ;  /* 0x000000ffff0e7224 */ /* 0x000fe200078e000b */
[----:B------:R-:W-:-:S07]  /*55e0*/  @P3 SHF.R.U32.HI R14, RZ, R15, R178 ;  /* 0x0000000fff0e3219 */ /* 0x000fce00000116b2 */
.L_x_1018:
[----:B------:R-:W-:Y:S05]  /*55f0*/  BSYNC B0 ;  /* 0x0000000000007941 */ /* 0x000fea0003800000 */
.L_x_1016:
[----:B------:R-:W-:-:S04]  /*5600*/  IMAD R179, R14, R180, -R179 ;  /* 0x000000b40eb37224 */ /* 0x000fc800078e0ab3 */
[----:B------:R-:W-:-:S05]  /*5610*/  IMAD R179, R2, -0x2, R179 ;  /* 0xfffffffe02b37824 */ /* 0x000fca00078e02b3 */
[----:B------:R-:W-:Y:S02]  /*5620*/  VIADDMNMX R176, R179, R180, R176, PT ;  /* 0x000000b4b3b07246 */ /* 0x000fe400038001b0 */
[----:B------:R-:W-:-:S07]  /*5630*/  VIMNMX R177, R177, R179, !PT ;  /* 0x000000b3b1b17248 */ /* 0x000fce0007fe0100 */
.L_x_1015:
        /* <DEDUP_REMOVED lines=15> */
[----:B------:R-:W-:Y:S02]  /*5730*/  ISETP.GT.AND P6, PT, R177, 0x9, P2 ;  /* 0x00000009b100780c */ /* 0x000fe400017c4270 */
        /* <DEDUP_REMOVED lines=19> */
[----:B------:R-:W0:Y:S01]  /*5870*/  SHFL.BFLY PT, R14, R15, 0x2, 0x1f ;  /* 0x0c401f000f0e7f89 */ /* 0x000e2200000e0000 */
        /* <DEDUP_REMOVED lines=12> */
[----:B0-----:R-:W-:Y:S02]  /*5940*/  FMNMX.FTZ R178, R15, R14, !PT ;  /* 0x0000000e0fb27209 */ /* 0x001fe40007810000 */
[----:B------:R-:W-:Y:S02]  /*5950*/  FSEL R15, R12, -INF , !P3 ;  /* 0xff8000000c0f7808 */ /* 0x000fe40005800000 */
[----:B------:R-:W-:Y:S01]  /*5960*/  ISETP.GT.AND P3, PT, R177, 0x20, P2 ;  /* 0x00000020b100780c */ /* 0x000fe20001764270 */
[----:B------:R-:W0:Y:S01]  /*5970*/  SHFL.BFLY PT, R179, R178, 0x1, 0x1f ;  /* 0x0c201f00b2b37f89 */ /* 0x000e2200000e0000 */
[----:B------:R-:W-:-:S02]  /*5980*/  FSEL R160, R160, -INF , !P6 ;  /* 0xff800000a0a07808 */ /* 0x000fc40007000000 */
[----:B------:R-:W-:Y:S02]  /*5990*/  ISETP.LT.OR P3, PT, R176, 0x21, P3 ;  /* 0x00000021b000780c */ /* 0x000fe40001f61670 */
[C---:B------:R-:W-:Y:S02]  /*59a0*/  ISETP.GT.AND P6, PT, R177.reuse, 0x31, P2 ;  /* 0x00000031b100780c */ /* 0x040fe400017c4270 */
[----:B------:R-:W-:Y:S02]  /*59b0*/  FSEL R158, R158, -INF , !P3 ;  /* 0xff8000009e9e7808 */ /* 0x000fe40005800000 */
[----:B------:R-:W-:Y:S02]  /*59c0*/  ISETP.GT.AND P3, PT, R177, 0x29, P2 ;  /* 0x00000029b100780c */ /* 0x000fe40001764270 */
[C---:B------:R-:W-:Y:S02]  /*59d0*/  ISETP.LT.OR P5, PT, R176.reuse, 0x31, P5 ;  /* 0x00000031b000780c */ /* 0x040fe40002fa1670 */
[----:B------:R-:W-:-:S02]  /*59e0*/  ISETP.LT.OR P3, PT, R176, 0x2a, P3 ;  /* 0x0000002ab000780c */ /* 0x000fc40001f61670 */
[----:B------:R-:W-:Y:S02]  /*59f0*/  ISETP.LT.OR P6, PT, R176, 0x32, P6 ;  /* 0x00000032b000780c */ /* 0x000fe400037c1670 */
[----:B------:R-:W-:Y:S02]  /*5a00*/  FSEL R161, R161, -INF , !P3 ;  /* 0xff800000a1a17808 */ /* 0x000fe40005800000 */
[C---:B------:R-:W-:Y:S02]  /*5a10*/  ISETP.GT.AND P3, PT, R177.reuse, 0x38, P2 ;  /* 0x00000038b100780c */ /* 0x040fe40001764270 */
[----:B------:R-:W-:Y:S02]  /*5a20*/  FSEL R162, R162, -INF , !P5 ;  /* 0xff800000a2a27808 */ /* 0x000fe40006800000 */
[----:B------:R-:W-:Y:S02]  /*5a30*/  ISETP.GT.AND P2, PT, R177, 0x39, P2 ;  /* 0x00000039b100780c */ /* 0x000fe40001744270 */
[----:B0-----:R-:W-:-:S02]  /*5a40*/  FMNMX.FTZ R14, R178, R179, !PT ;  /* 0x000000b3b20e7209 */ /* 0x001fc40007810000 */
[----:B------:R-:W-:Y:S02]  /*5a50*/  FMNMX.FTZ R179, R15, R8, !PT ;  /* 0x000000080fb37209 */ /* 0x000fe40007810000 */
[C---:B------:R-:W-:Y:S01]  /*5a60*/  FSETP.NEU.FTZ.AND P4, PT, R14.reuse, -INF , PT ;  /* 0xff8000000e00780b */ /* 0x040fe20003f9d000 */
[----:B------:R-:W-:-:S01]  /*5a70*/  FFMA.FTZ R178, R14, R181, -8 ;  /* 0xc10000000eb27423 */ /* 0x000fc200000100b5 */
[----:B------:R-:W-:Y:S02]  /*5a80*/  FMNMX.FTZ R179, R20, R179, !PT ;  /* 0x000000b314b37209 */ /* 0x000fe40007810000 */
[----:B------:R-:W-:Y:S02]  /*5a90*/  ISETP.LT.OR P3, PT, R176, 0x39, P3 ;  /* 0x00000039b000780c */ /* 0x000fe40001f61670 */
[----:B------:R-:W-:Y:S02]  /*5aa0*/  FMNMX.FTZ R12, R152, R179, !PT ;  /* 0x000000b3980c7209 */ /* 0x000fe40007810000 */
[----:B------:R-:W-:-:S02]  /*5ab0*/  FSEL R178, R178, RZ, P4 ;  /* 0x000000ffb2b27208 */ /* 0x000fc40002000000 */
[----:B------:R-:W-:Y:S02]  /*5ac0*/  FMNMX.FTZ R12, R21, R12, !PT ;  /* 0x0000000c150c7209 */ /* 0x000fe40007810000 */
        /* <DEDUP_REMOVED lines=17> */
[----:B------:R-:W-:Y:S01]  /*5be0*/  MUFU.EX2 R179, R188 ;  /* 0x000000bc00b37308 */ /* 0x000fe20000000800 */
[----:B------:R-:W-:-:S04]  /*5bf0*/  FMNMX.FTZ R12, R158, R181, !PT ;  /* 0x000000b59e0c7209 */ /* 0x000fc80007810000 */
[----:B------:R-:W-:-:S03]  /*5c00*/  FMNMX.FTZ R181, R159, R12, !PT ;  /* 0x0000000c9fb57209 */ /* 0x000fc60007810000 */
[----:B------:R-:W-:Y:S01]  /*5c10*/  MUFU.EX2 R12, R189 ;  /* 0x000000bd000c7308 */ /* 0x000fe20000000800 */
[----:B------:R-:W-:-:S04]  /*5c20*/  FMNMX.FTZ R180, R160, R181, !PT ;  /* 0x000000b5a0b47209 */ /* 0x000fc80007810000 */
[----:B------:R-:W-:-:S03]  /*5c30*/  FMNMX.FTZ R181, R161, R180, !PT ;  /* 0x000000b4a1b57209 */ /* 0x000fc60007810000 */
[----:B------:R-:W-:Y:S01]  /*5c40*/  MUFU.EX2 R177, R177 ;  /* 0x000000b100b17308 */ /* 0x000fe20000000800 */
[----:B------:R-:W-:-:S04]  /*5c50*/  FMNMX.FTZ R180, R162, R181, !PT ;  /* 0x000000b5a2b47209 */ /* 0x000fc80007810000 */
[----:B------:R-:W-:Y:S01]  /*5c60*/  FMNMX.FTZ R173, R163, R180, !PT ;  /* 0x000000b4a3ad7209 */ /* 0x000fe20007810000 */
[----:B------:R-:W-:-:S01]  /*5c70*/  FFMA.FTZ R180, R185, UR10, -R178 ;  /* 0x0000000ab9b47c23 */ /* 0x000fc200080108b2 */
[--C-:B------:R-:W-:Y:S01]  /*5c80*/  FFMA.FTZ R185, R169, UR10, -R178.reuse ;  /* 0x0000000aa9b97c23 */ /* 0x100fe200080108b2 */
[----:B------:R-:W-:-:S01]  /*5c90*/  FFMA.FTZ R169, R174, UR10, -R178 ;  /* 0x0000000aaea97c23 */ /* 0x000fc200080108b2 */
[----:B------:R-:W-:Y:S01]  /*5ca0*/  FMNMX.FTZ R173, R166, R173, !PT ;  /* 0x000000ada6ad7209 */ /* 0x000fe20007810000 */
[----:B------:R-:W-:-:S01]  /*5cb0*/  FFMA.FTZ R174, R175, UR10, -R178 ;  /* 0x0000000aafae7c23 */ /* 0x000fc200080108b2 */
[----:B------:R-:W-:Y:S01]  /*5cc0*/  FFMA.FTZ R175, R170, UR10, -R178 ;  /* 0x0000000aaaaf7c23 */ /* 0x000fe200080108b2 */
[----:B------:R-:W-:Y:S01]  /*5cd0*/  MUFU.EX2 R176, R176 ;  /* 0x000000b000b07308 */ /* 0x000fe20000000800 */
[----:B------:R-:W-:-:S05]  /*5ce0*/  FMNMX.FTZ R181, R168, R173, !PT ;  /* 0x000000ada8b57209 */ /* 0x000fca0007810000 */
[----:B------:R-:W0:Y:S02]  /*5cf0*/  SHFL.BFLY PT, R184, R181, 0x2, 0x1f ;  /* 0x0c401f00b5b87f89 */ /* 0x000e2400000e0000 */
[----:B------:R-:W-:Y:S08]  /*5d00*/  MUFU.EX2 R173, R182 ;  /* 0x000000b600ad7308 */ /* 0x000ff00000000800 */
[----:B------:R-:W-:Y:S08]  /*5d10*/  MUFU.EX2 R180, R180 ;  /* 0x000000b400b47308 */ /* 0x000ff00000000800 */
[----:B------:R-:W-:Y:S01]  /*5d20*/  MUFU.EX2 R164, R164 ;  /* 0x000000a400a47308 */ /* 0x000fe20000000800 */
[----:B0-----:R-:W-:Y:S01]  /*5d30*/  FMNMX.FTZ R183, R181, R184, !PT ;  /* 0x000000b8b5b77209 */ /* 0x001fe20007810000 */
[--C-:B------:R-:W-:Y:S01]  /*5d40*/  FFMA.FTZ R184, R171, UR10, -R178.reuse ;  /* 0x0000000aabb87c23 */ /* 0x100fe200080108b2 */
[----:B------:R-:W-:-:S01]  /*5d50*/  FFMA.FTZ R171, R172, UR10, -R178 ;  /* 0x0000000aacab7c23 */ /* 0x000fc200080108b2 */
[----:B------:R-:W-:Y:S01]  /*5d60*/  FSEL R172, R14, RZ, P4 ;  /* 0x000000ff0eac7208 */ /* 0x000fe20002000000 */
[----:B------:R-:W-:Y:S01]  /*5d70*/  IMAD.U32 R181, RZ, RZ, UR10 ;  /* 0x0000000affb57e24 */ /* 0x000fe2000f8e00ff */
[----:B------:R-:W0:Y:S02]  /*5d80*/  SHFL.BFLY PT, R186, R183, 0x1, 0x1f ;  /* 0x0c201f00b7ba7f89 */ /* 0x000e2400000e0000 */
[----:B------:R-:W-:Y:S01]  /*5d90*/  MUFU.EX2 R165, R165 ;  /* 0x000000a500a57308 */ /* 0x000fe20000000800 */
[----:B------:R-:W-:-:S04]  /*5da0*/  FADD.FTZ R7, -R172, R7 ;  /* 0x00000007ac077221 */ /* 0x000fc80000010100 */
[----:B------:R-:W-:-:S03]  /*5db0*/  FMUL.FTZ R178, R7, UR10 ;  /* 0x0000000a07b27c20 */ /* 0x000fc60008410000 */
[----:B------:R1:W-:Y:S08]  /*5dc0*/  MUFU.EX2 R172, R175 ;  /* 0x000000af00ac7308 */ /* 0x0003f00000000800 */
[----:B------:R-:W2:Y:S01]  /*5dd0*/  MUFU.EX2 R178, R178 ;  /* 0x000000b200b27308 */ /* 0x000ea20000000800 */
[----:B0-----:R-:W-:-:S07]  /*5de0*/  FMNMX.FTZ R170, R183, R186, !PT ;  /* 0x000000bab7aa7209 */ /* 0x001fce0007810000 */
[----:B------:R-:W-:Y:S01]  /*5df0*/  MUFU.EX2 R167, R167 ;  /* 0x000000a700a77308 */ /* 0x000fe20000000800 */
[C---:B------:R-:W-:Y:S01]  /*5e00*/  FSETP.NEU.FTZ.AND P2, PT, R170.reuse, -INF , PT ;  /* 0xff800000aa00780b */ /* 0x040fe20003f5d000 */
[----:B------:R-:W-:-:S03]  /*5e10*/  FFMA.FTZ R181, R170, R181, -8 ;  /* 0xc1000000aab57423 */ /* 0x000fc600000100b5 */
[----:B-1----:R-:W-:-:S03]  /*5e20*/  FSEL R175, R170, RZ, P2 ;  /* 0x000000ffaaaf7208 */ /* 0x002fc60001000000 */
[----:B------:R-:W-:Y:S01]  /*5e30*/  MUFU.EX2 R182, R185 ;  /* 0x000000b900b67308 */ /* 0x000fe20000000800 */
[----:B------:R-:W-:Y:S01]  /*5e40*/  FSEL R7, R181, RZ, P2 ;  /* 0x000000ffb5077208 */ /* 0x000fe20001000000 */
[----:B--2---:R-:W-:Y:S01]  /*5e50*/  FFMA.FTZ R181, R178, R4, R179 ;  /* 0x00000004b2b57223 */ /* 0x004fe200000100b3 */
[----:B------:R-:W-:-:S03]  /*5e60*/  FADD.FTZ R175, -R175, R8 ;  /* 0x00000008afaf7221 */ /* 0x000fc60000010100 */
[--C-:B------:R-:W-:Y:S01]  /*5e70*/  FFMA.FTZ R186, R15, UR10, -R7.reuse ;  /* 0x0000000a0fba7c23 */ /* 0x100fe20008010807 */
[----:B------:R-:W-:-:S01]  /*5e80*/  FFMA.FTZ R15, R20, UR10, -R7 ;  /* 0x0000000a140f7c23 */ /* 0x000fc20008010807 */
[--C-:B------:R-:W-:Y:S01]  /*5e90*/  FFMA.FTZ R20, R152, UR10, -R7.reuse ;  /* 0x0000000a98147c23 */ /* 0x100fe20008010807 */
[----:B------:R-:W-:-:S01]  /*5ea0*/  FFMA.FTZ R152, R153, UR10, -R7 ;  /* 0x0000000a99987c23 */ /* 0x000fc20008010807 */
[--C-:B------:R-:W-:Y:S01]  /*5eb0*/  FFMA.FTZ R153, R154, UR10, -R7.reuse ;  /* 0x0000000a9a997c23 */ /* 0x100fe20008010807 */
[----:B------:R-:W-:-:S01]  /*5ec0*/  FFMA.FTZ R154, R155, UR10, -R7 ;  /* 0x0000000a9b9a7c23 */ /* 0x000fc20008010807 */
[----:B------:R-:W-:Y:S01]  /*5ed0*/  FMUL.FTZ R155, R175, UR10 ;  /* 0x0000000aaf9b7c20 */ /* 0x000fe20008410000 */
[----:B------:R-:W-:Y:S01]  /*5ee0*/  MUFU.EX2 R186, R186 ;  /* 0x000000ba00ba7308 */ /* 0x000fe20000000800 */
[----:B------:R-:W-:-:S01]  /*5ef0*/  FFMA.FTZ R21, R21, UR10, -R7 ;  /* 0x0000000a15157c23 */ /* 0x000fc20008010807 */
[----:B------:R-:W-:Y:S01]  /*5f00*/  FFMA.FTZ R175, R156, UR10, -R7 ;  /* 0x0000000a9caf7c23 */ /* 0x000fe20008010807 */
[----:B------:R-:W-:-:S01]  /*5f10*/  FADD.FTZ R156, R12, R181 ;  /* 0x000000b50c9c7221 */ /* 0x000fc20000010000 */
[--C-:B------:R-:W-:Y:S01]  /*5f20*/  FFMA.FTZ R8, R158, UR10, -R7.reuse ;  /* 0x0000000a9e087c23 */ /* 0x100fe20008010807 */
[----:B------:R-:W-:-:S01]  /*5f30*/  FFMA.FTZ R159, R159, UR10, -R7 ;  /* 0x0000000a9f9f7c23 */ /* 0x000fc20008010807 */
[----:B------:R-:W-:Y:S01]  /*5f40*/  FFMA.FTZ R160, R160, UR10, -R7 ;  /* 0x0000000aa0a07c23 */ /* 0x000fe20008010807 */
[----:B------:R-:W-:-:S01]  /*5f50*/  FADD.FTZ R181, R177, R156 ;  /* 0x0000009cb1b57221 */ /* 0x000fc20000010000 */
[----:B------:R-:W0:Y:S01]  /*5f60*/  MUFU.EX2 R155, R155 ;  /* 0x0000009b009b7308 */ /* 0x000e220000000800 */
[----:B------:R-:W-:-:S01]  /*5f70*/  FFMA.FTZ R161, R161, UR10, -R7 ;  /* 0x0000000aa1a17c23 */ /* 0x000fc20008010807 */
[----:B------:R-:W-:Y:S01]  /*5f80*/  FFMA.FTZ R162, R162, UR10, -R7 ;  /* 0x0000000aa2a27c23 */ /* 0x000fe20008010807 */
[----:B------:R-:W-:-:S01]  /*5f90*/  FADD.FTZ R156, R176, R181 ;  /* 0x000000b5b09c7221 */ /* 0x000fc20000010000 */
[--C-:B------:R-:W-:Y:S01]  /*5fa0*/  FFMA.FTZ R163, R163, UR10, -R7.reuse ;  /* 0x0000000aa3a37c23 */ /* 0x100fe20008010807 */
[----:B------:R-:W-:-:S01]  /*5fb0*/  FFMA.FTZ R166, R166, UR10, -R7 ;  /* 0x0000000aa6a67c23 */ /* 0x000fc20008010807 */
[----:B------:R-:W-:Y:S01]  /*5fc0*/  FFMA.FTZ R7, R168, UR10, -R7 ;  /* 0x0000000aa8077c23 */ /* 0x000fe20008010807 */
[----:B------:R-:W-:-:S01]  /*5fd0*/  FADD.FTZ R181, R173, R156 ;  /* 0x0000009cadb57221 */ /* 0x000fc20000010000 */
[----:B------:R-:W1:Y:S03]  /*5fe0*/  MUFU.EX2 R15, R15 ;  /* 0x0000000f000f7308 */ /* 0x000e660000000800 */
[----:B------:R-:W-:-:S05]  /*5ff0*/  FADD.FTZ R181, R180, R181 ;  /* 0x000000b5b4b57221 */ /* 0x000fca0000010000 */
[----:B------:R-:W2:Y:S01]  /*6000*/  MUFU.EX2 R20, R20 ;  /* 0x0000001400147308 */ /* 0x000ea20000000800 */
[----:B0-----:R-:W-:-:S07]  /*6010*/  FFMA.FTZ R4, R155, R5, R186 ;  /* 0x000000059b047223 */ /* 0x001fce00000100ba */
        /* <DEDUP_REMOVED lines=10> */
[----:B------:R-:W-:-:S04]  /*60c0*/  FADD.FTZ R4, R164, R181 ;  /* 0x000000b5a4047221 */ /* 0x000fc80000010000 */
[----:B------:R-:W-:Y:S02]  /*60d0*/  FADD.FTZ R4, R165, R4 ;  /* 0x00000004a5047221 */ /* 0x000fe40000010000 */
[----:B------:R-:W2:Y:S01]  /*60e0*/  MUFU.EX2 R8, R8 ;  /* 0x0000000800087308 */ /* 0x000ea20000000800 */
[----:B0-----:R-:W-:-:S07]  /*60f0*/  FADD.FTZ R156, R154, R5 ;  /* 0x000000059a9c7221 */ /* 0x001fce0000010000 */
[----:B------:R-:W0:Y:S01]  /*6100*/  MUFU.EX2 R159, R159 ;  /* 0x0000009f009f7308 */ /* 0x000e220000000800 */
[----:B-1----:R-:W-:-:S07]  /*6110*/  FADD.FTZ R5, R175, R156 ;  /* 0x0000009caf057221 */ /* 0x002fce0000010000 */
[----:B------:R-:W1:Y:S08]  /*6120*/  MUFU.EX2 R157, R157 ;  /* 0x0000009d009d7308 */ /* 0x000e700000000800 */
[----:B------:R-:W3:Y:S08]  /*6130*/  MUFU.EX2 R183, R160 ;  /* 0x000000a000b77308 */ /* 0x000ef00000000800 */
[----:B------:R-:W4:Y:S08]  /*6140*/  MUFU.EX2 R184, R184 ;  /* 0x000000b800b87308 */ /* 0x000f300000000800 */
[----:B------:R5:W4:Y:S08]  /*6150*/  MUFU.EX2 R158, R161 ;  /* 0x000000a1009e7308 */ /* 0x000b300000000800 */
[----:B------:R-:W4:Y:S01]  /*6160*/  MUFU.EX2 R169, R169 ;  /* 0x000000a900a97308 */ /* 0x000f220000000800 */
[----:B-----5:R-:W-:-:S01]  /*6170*/  FADD.FTZ R161, R167, R4 ;  /* 0x00000004a7a17221 */ /* 0x020fc20000010000 */
[----:B--2---:R-:W-:-:S03]  /*6180*/  FADD.FTZ R4, R8, R5 ;  /* 0x0000000508047221 */ /* 0x004fc60000010000 */
[----:B------:R-:W-:Y:S01]  /*6190*/  FADD.FTZ R156, R182, R161 ;  /* 0x000000a1b69c7221 */ /* 0x000fe20000010000 */
[----:B0-----:R-:W-:-:S02]  /*61a0*/  FADD.FTZ R4, R159, R4 ;  /* 0x000000049f047221 */ /* 0x001fc40000010000 */
[----:B------:R-:W0:Y:S01]  /*61b0*/  MUFU.EX2 R162, R162 ;  /* 0x000000a200a27308 */ /* 0x000e220000000800 */
[----:B-1----:R-:W-:-:S01]  /*61c0*/  FADD.FTZ R5, R157, R156 ;  /* 0x0000009c9d057221 */ /* 0x002fc20000010000 */
[----:B---3--:R-:W-:-:S03]  /*61d0*/  FADD.FTZ R4, R183, R4 ;  /* 0x00000004b7047221 */ /* 0x008fc60000010000 */
[----:B----4-:R-:W-:Y:S01]  /*61e0*/  FADD.FTZ R156, R184, R5 ;  /* 0x00000005b89c7221 */ /* 0x010fe20000010000 */
[----:B------:R-:W-:-:S02]  /*61f0*/  FADD.FTZ R4, R158, R4 ;  /* 0x000000049e047221 */ /* 0x000fc40000010000 */
[----:B------:R-:W1:Y:S01]  /*6200*/  MUFU.EX2 R174, R174 ;  /* 0x000000ae00ae7308 */ /* 0x000e620000000800 */
[----:B------:R-:W-:-:S07]  /*6210*/  FADD.FTZ R5, R169, R156 ;  /* 0x0000009ca9057221 */ /* 0x000fce0000010000 */
        /* <DEDUP_REMOVED lines=8> */
[----:B-1----:R-:W-:-:S03]  /*62a0*/  FADD.FTZ R156, R181, R4 ;  /* 0x00000004b59c7221 */ /* 0x002fc60000010000 */
[----:B------:R-:W-:Y:S01]  /*62b0*/  FADD.FTZ R4, R172, R5 ;  /* 0x00000005ac047221 */ /* 0x000fe20000010000 */
[----:B--2---:R-:W-:-:S01]  /*62c0*/  FADD.FTZ R5, R160, R156 ;  /* 0x0000009ca0057221 */ /* 0x004fc20000010000 */
[----:B------:R-:W-:Y:S06]  /*62d0*/  @!P0 BRA `(.L_x_1019) ;  /* 0x0000000000048947 */ /* 0x000fec0003800000 */
[----:B------:R-:W-:Y:S01]  /*62e0*/  BPT.TRAP 0x1 ;  /* 0x000000040000795c */ /* 0x000fe20000300000 */
.L_x_1019:
        /* <DEDUP_REMOVED lines=24> */
[-C--:B------:R-:W-:Y:S01]  /*6470*/  FMUL.FTZ R36, R36, R178.reuse ;  /* 0x000000b224247220 */ /* 0x080fe20000410000 */
        /* <DEDUP_REMOVED lines=134> */
.L_x_1002:
[----:B------:R-:W0:Y:S01]  /*6ce0*/  LDC R12, c[0x0][0x9e4] ;  /* 0x00027900ff0c7b82 */ /* 0x000e220000000800 */
[----:B------:R-:W-:Y:S02]  /*6cf0*/  ULDC UR6, c[0x0][0x9dc] ;  /* 0x0002770000067ab9 */ /* 0x000fe40000000800 */
[----:B------:R-:W-:-:S05]  /*6d00*/  VIADD R9, R197, -UR6 ;  /* 0x80000006c5097c36 */ /* 0x000fca0008000000 */
[----:B------:R-:W-:Y:S02]  /*6d10*/  R2UR UR6, R9 ;  /* 0x00000000090672ca */ /* 0x000fe400000e0000 */
[----:B0-----:R-:W-:-:S13]  /*6d20*/  ISETP.GE.AND P6, PT, R12, 0x1, PT ;  /* 0x000000010c00780c */ /* 0x001fda0003fc6270 */
[----:B------:R-:W-:Y:S05]  /*6d30*/  @!P6 BRA `(.L_x_1021) ;  /* 0x000000000044e947 */ /* 0x000fea0003800000 */
        /* <DEDUP_REMOVED lines=9> */
.L_x_1022:
[----:B------:R-:W-:-:S13]  /*6dd0*/  ISETP.NE.AND P2, PT, R12, 0x1, PT ;  /* 0x000000010c00780c */ /* 0x000fda0003f45270 */
[----:B------:R-:W0:Y:S02]  /*6de0*/  @P2 LDC.64 R10, c[0x0][0x9e8] ;  /* 0x00027a00ff0a2b82 */ /* 0x000e240000000a00 */
[----:B0-----:R-:W-:-:S05]  /*6df0*/  @P2 IMAD.HI.U32 R10, R197, R10, RZ ;  /* 0x0000000ac50a2227 */ /* 0x001fca00078e00ff */
[----:B------:R-:W-:-:S07]  /*6e00*/  @P2 SHF.R.U32.HI R197, RZ, R11, R10 ;  /* 0x0000000bffc52219 */ /* 0x000fce000001160a */
.L_x_1023:
[----:B------:R-:W-:-:S05]  /*6e10*/  IMAD R197, R197, R12, RZ ;  /* 0x0000000cc5c57224 */ /* 0x000fca00078e02ff */
[----:B------:R-:W-:-:S13]  /*6e20*/  R2UR UR7, R197 ;  /* 0x00000000c50772ca */ /* 0x000fda00000e0000 */
[----:B------:R-:W-:-:S04]  /*6e30*/  UISETP.LT.AND UP0, UPT, UR6, UR7, UPT ;  /* 0x000000070600728c */ /* 0x000fc8000bf01270 */
[----:B------:R-:W-:-:S12]  /*6e40*/  USEL UR6, UR6, UR7, !UP0 ;  /* 0x0000000706067287 */ /* 0x000fd8000c000000 */
.L_x_1021:
        /* <DEDUP_REMOVED lines=11> */
[----:B------:R-:W-:Y:S01]  /*6f00*/  UMOV UR56, UR44 ;  /* 0x0000002c00387c82 */ /* 0x000fe20008000000 */
[----:B------:R-:W-:-:S05]  /*6f10*/  ULDC UR52, c[0x0][0x988] ;  /* 0x0002620000347ab9 */ /* 0x000fca0000000800 */
.L_x_1034:
[----:B------:R-:W-:Y:S01]  /*6f20*/  ISETP.NE.AND P3, PT, RZ, UR42, PT ;  /* 0x0000002aff007c0c */ /* 0x000fe2000bf65270 */
[----:B------:R-:W-:-:S04]  /*6f30*/  UISETP.NE.AND UP0, UPT, UR55, 0x1, UPT ;  /* 0x000000013700788c */ /* 0x000fc8000bf05270 */
[----:B------:R-:W-:-:S04]  /*6f40*/  USEL UR44, URZ, 0x1, UP0 ;  /* 0x000000013f2c7887 */ /* 0x000fc80008000000 */
[----:B------:R-:W-:-:S04]  /*6f50*/  ULOP3.LUT UR44, UR56, UR44, URZ, 0x3c, !UPT ;  /* 0x0000002c382c7292 */ /* 0x000fc8000f8e3c3f */
[----:B------:R-:W-:Y:S08]  /*6f60*/  @P3 BRA `(.L_x_1025) ;  /* 0x0000000000383947 */ /* 0x000ff00003800000 */
[----:B------:R-:W-:Y:S05]  /*6f70*/  @!P0 BRA `(.L_x_1026) ;  /* 0x0000000000048947 */ /* 0x000fea0003800000 */
[----:B------:R-:W-:Y:S01]  /*6f80*/  BPT.TRAP 0x1 ;  /* 0x000000040000795c */ /* 0x000fe20000300000 */
.L_x_1026:
[----:B------:R-:W-:Y:S01]  /*6f90*/  UIADD3 UR6, UR55, 0x1, URZ ;  /* 0x0000000137067890 */ /* 0x000fe2000fffe03f */
[----:B------:R-:W-:-:S03]  /*6fa0*/  IMAD.U32 R7, RZ, RZ, UR44 ;  /* 0x0000002cff077e24 */ /* 0x000fc6000f8e00ff */
[----:B------:R-:W-:Y:S02]  /*6fb0*/  UISETP.NE.AND UP0, UPT, UR6, 0x2, UPT ;  /* 0x000000020600788c */ /* 0x000fe4000bf05270 */
[----:B------:R-:W-:Y:S02]  /*6fc0*/  SHF.L.U32 R7, R7, 0x1f, RZ ;  /* 0x0000001f07077819 */ /* 0x000fe400000006ff */
[----:B------:R-:W-:-:S04]  /*6fd0*/  USEL UR6, UR6, URZ, UP0 ;  /* 0x0000003f06067287 */ /* 0x000fc80008000000 */
[----:B------:R-:W-:-:S09]  /*6fe0*/  ULEA UR6, UR6, UR41, 0x3 ;  /* 0x0000002906067291 */ /* 0x000fd2000f8e183f */
[----:B------:R0:W1:Y:S01]  /*6ff0*/  SYNCS.PHASECHK.TRANS64.TRYWAIT P2, [UR6+0x28430], R7 ;  /* 0x02843007ff0075a7 */ /* 0x0000620008040146 */
[----:B------:R-:W-:Y:S05]  /*7000*/  @!P0 BRA `(.L_x_1027) ;  /* 0x0000000000048947 */ /* 0x000fea0003800000 */
[----:B------:R-:W-:Y:S01]  /*7010*/  BPT.TRAP 0x1 ;  /* 0x000000040000795c */ /* 0x000fe20000300000 */
.L_x_1027:
[----:B-1----:R-:W-:Y:S05]  /*7020*/  @P2 BRA `(.L_x_1025) ;  /* 0x0000000000082947 */ /* 0x002fea0003800000 */
[----:B------:R-:W1:Y:S02]  /*7030*/  SYNCS.PHASECHK.TRANS64.TRYWAIT P2, [UR6+0x28430], R7 ;  /* 0x02843007ff0075a7 */ /* 0x000e640008040146 */
[----:B-1----:R-:W-:Y:S05]  /*7040*/  @!P2 BRA `(.L_x_1028) ;  /* 0x000000dc0070a947 */ /* 0x002fea0003800000 */
.L_x_1025:
[----:B-1----:R-:W1:Y:S01]  /*7050*/  S2R R8, SR_TID.X ;  /* 0x0000000000087919 */ /* 0x002e620000002100 */
        /* <DEDUP_REMOVED lines=14> */
[----:B------:R-:W-:Y:S02]  /*7140*/  UIADD3 UR14, UR34, 0x6, URZ ;  /* 0x00000006220e7890 */ /* 0x000fe4000fffe03f */
[----:B------:R-:W-:-:S02]  /*7150*/  UIADD3 UR18, UR34, 0x200, URZ ;  /* 0x0000020022127890 */ /* 0x000fc4000fffe03f */
[----:B------:R-:W-:Y:S02]  /*7160*/  UIADD3 UR22, UR34, 0x202, URZ ;  /* 0x0000020222167890 */ /* 0x000fe4000fffe03f */
[----:B------:R-:W-:Y:S02]  /*7170*/  UIADD3 UR26, UR34, 0x204, URZ ;  /* 0x00000204221a7890 */ /* 0x000fe4000fffe03f */
[----:B------:R-:W-:Y:S01]  /*7180*/  UIADD3 UR30, UR34, 0x206, URZ ;  /* 0x00000206221e7890 */ /* 0x000fe2000fffe03f */
[----:B-1----:R-:W-:-:S05]  /*7190*/  SHF.R.U32.HI R8, RZ, 0x7, R8 ;  /* 0x00000007ff087819 */ /* 0x002fca0000011608 */
[----:B0-----:R-:W-:-:S05]  /*71a0*/  VIADD R7, R8, 0x8 ;  /* 0x0000000808077836 */ /* 0x001fca0000000000 */
        /* <DEDUP_REMOVED lines=28> */
.L_x_1030:
[----:B------:R-:W-:Y:S01]  /*7370*/  ULEA UR6, UR55, UR41, 0x3 ;  /* 0x0000002937067291 */ /* 0x000fe2000f8e183f */
[----:B------:R-:W-:-:S05]  /*7380*/  IMAD.U32 R7, RZ, RZ, UR56 ;  /* 0x00000038ff077e24 */ /* 0x000fca000f8e00ff */
[----:B------:R-:W-:-:S04]  /*7390*/  SHF.L.U32 R7, R7, 0x1f, RZ ;  /* 0x0000001f07077819 */ /* 0x000fc800000006ff */
[----:B------:R0:W1:Y:S01]  /*73a0*/  SYNCS.PHASECHK.TRANS64.TRYWAIT P2, [UR6+0x28450], R7 ;  /* 0x02845007ff0075a7 */ /* 0x0000620008040146 */
[----:B------:R-:W-:Y:S05]  /*73b0*/  @!P0 BRA `(.L_x_1031) ;  /* 0x0000000000048947 */ /* 0x000fea0003800000 */
[----:B------:R-:W-:Y:S01]  /*73c0*/  BPT.TRAP 0x1 ;  /* 0x000000040000795c */ /* 0x000fe20000300000 */
.L_x_1031:
[----:B-1----:R-:W-:Y:S05]  /*73d0*/  @P2 BRA `(.L_x_1029) ;  /* 0x0000000000082947 */ /* 0x002fea0003800000 */
[----:B------:R-:W1:Y:S02]  /*73e0*/  SYNCS.PHASECHK.TRANS64.TRYWAIT P2, [UR6+0x28450], R7 ;  /* 0x02845007ff0075a7 */ /* 0x000e640008040146 */
[----:B-1----:R-:W-:Y:S05]  /*73f0*/  @!P2 BRA `(.L_x_1032) ;  /* 0x000000d8009ca947 */ /* 0x002fea0003800000 */
.L_x_1029:
        /* <DEDUP_REMOVED lines=9> */
[----:B------:R-:W0:Y:S01]  /*7490*/  MUFU.TANH R21, R21 ;  /* 0x0000001500157308 */ /* 0x000e220000002400 */
        /* <DEDUP_REMOVED lines=16> */
[----:B------:R-:W3:Y:S01]  /*75a0*/  MUFU.TANH R152, R152 ;  /* 0x0000009800987308 */ /* 0x000ee20000002400 */
[----:B01----:R-:W-:Y:S01]  /*75b0*/  FMNMX.FTZ R7, R21, R14, !PT ;  /* 0x0000000e15077209 */ /* 0x003fe20007810000 */
[C---:B------:R-:W-:Y:S01]  /*75c0*/  FMUL.FTZ R164, R0.reuse, R165 ;  /* 0x000000a500a47220 */ /* 0x040fe20000410000 */
[C---:B------:R-:W-:Y:S01]  /*75d0*/  FMUL.FTZ R161, R0.reuse, R174 ;  /* 0x000000ae00a17220 */ /* 0x040fe20000410000 */
[C---:B------:R-:W-:Y:S01]  /*75e0*/  FMUL.FTZ R154, R0.reuse, R167 ;  /* 0x000000a7009a7220 */ /* 0x040fe20000410000 */
[C---:B------:R-:W-:Y:S01]  /*75f0*/  FMUL.FTZ R165, R0.reuse, R168 ;  /* 0x000000a800a57220 */ /* 0x040fe20000410000 */
[C---:B------:R-:W-:Y:S01]  /*7600*/  FMUL.FTZ R157, R0.reuse, R170 ;  /* 0x000000aa009d7220 */ /* 0x040fe20000410000 */
[C---:B------:R-:W-:Y:S01]  /*7610*/  FMUL.FTZ R158, R0.reuse, R171 ;  /* 0x000000ab009e7220 */ /* 0x040fe20000410000 */
[----:B------:R-:W0:Y:S01]  /*7620*/  MUFU.TANH R10, R10 ;  /* 0x0000000a000a7308 */ /* 0x000e220000002400 */
[----:B--2---:R-:W-:Y:S01]  /*7630*/  FMNMX.FTZ R173, R9, R15, !PT ;  /* 0x0000000f09ad7209 */ /* 0x004fe20007810000 */
[C---:B------:R-:W-:Y:S01]  /*7640*/  FMUL.FTZ R171, R0.reuse, R176 ;  /* 0x000000b000ab7220 */ /* 0x040fe20000410000 */
[C---:B------:R-:W-:Y:S01]  /*7650*/  FMUL.FTZ R168, R0.reuse, R172 ;  /* 0x000000ac00a87220 */ /* 0x040fe20000410000 */
[C---:B------:R-:W-:Y:S01]  /*7660*/  FMUL.FTZ R163, R0.reuse, R175 ;  /* 0x000000af00a37220 */ /* 0x040fe20000410000 */
[C---:B------:R-:W-:Y:S01]  /*7670*/  FMUL.FTZ R167, R0.reuse, R178 ;  /* 0x000000b200a77220 */ /* 0x040fe20000410000 */
[C---:B------:R-:W-:Y:S01]  /*7680*/  FMUL.FTZ R172, R0.reuse, R177 ;  /* 0x000000b100ac7220 */ /* 0x040fe20000410000 */
[----:B------:R-:W-:Y:S01]  /*7690*/  FMUL.FTZ R170, R0, R179 ;  /* 0x000000b300aa7220 */ /* 0x000fe20000410000 */
[----:B------:R-:W1:Y:S01]  /*76a0*/  MUFU.TANH R155, R155 ;  /* 0x0000009b009b7308 */ /* 0x000e620000002400 */
[----:B---3--:R-:W-:Y:S01]  /*76b0*/  FMNMX.FTZ R8, R152, R7, !PT ;  /* 0x0000000798087209 */ /* 0x008fe20007810000 */
[----:B------:R-:W-:Y:S01]  /*76c0*/  UIADD3 UR6, UR6, 0x2, URZ ;  /* 0x0000000206067890 */ /* 0x000fe2000fffe03f */
[----:B------:R-:W2:Y:S01]  /*76d0*/  S2R R197, SR_TID.X ;  /* 0x0000000000c57919 */ /* 0x000ea20000002100 */
[----:B------:R-:W-:Y:S01]  /*76e0*/  UMOV UR7, 0x80000020 ;  /* 0x8000002000077882 */ /* 0x000fe20000000000 */
[----:B------:R-:W-:-:S03]  /*76f0*/  UMOV UR10, UR52 ;  /* 0x00000034000a7c82 */ /* 0x000fc60008000000 */
[----:B------:R-:W3:Y:S01]  /*7700*/  MUFU.TANH R11, R11 ;  /* 0x0000000b000b7308 */ /* 0x000ee20000002400 */
[----:B0-----:R-:W-:-:S07]  /*7710*/  FMNMX.FTZ R174, R10, R173, !PT ;  /* 0x000000ad0aae7209 */ /* 0x001fce0007810000 */
[----:B------:R-:W0:Y:S01]  /*7720*/  MUFU.TANH R156, R156 ;  /* 0x0000009c009c7308 */ /* 0x000e220000002400 */
[----:B-1----:R-:W-:-:S07]  /*7730*/  FMNMX.FTZ R7, R155, R8, !PT ;  /* 0x000000089b077209 */ /* 0x002fce0007810000 */
[----:B------:R-:W1:Y:S01]  /*7740*/  MUFU.TANH R12, R12 ;  /* 0x0000000c000c7308 */ /* 0x000e620000002400 */
[----:B---3--:R-:W-:Y:S01]  /*7750*/  FMNMX.FTZ R173, R11, R174, !PT ;  /* 0x000000ae0bad7209 */ /* 0x008fe20007810000 */
[----:B------:R-:W-:-:S06]  /*7760*/  FMUL.FTZ R174, R0, R180 ;  /* 0x000000b400ae7220 */ /* 0x000fcc0000410000 */
[----:B------:R-:W3:Y:S01]  /*7770*/  MUFU.TANH R159, R159 ;  /* 0x0000009f009f7308 */ /* 0x000ee20000002400 */
[----:B0-----:R-:W-:Y:S02]  /*7780*/  FMNMX.FTZ R8, R156, R7, !PT ;  /* 0x000000079c087209 */ /* 0x001fe40007810000 */
[----:B--2---:R-:W-:-:S05]  /*7790*/  SHF.R.U32.HI R197, RZ, 0x7, R197 ;  /* 0x00000007ffc57819 */ /* 0x004fca00000116c5 */
[----:B------:R-:W0:Y:S01]  /*77a0*/  MUFU.TANH R13, R13 ;  /* 0x0000000d000d7308 */ /* 0x000e220000002400 */
[----:B-1----:R-:W-:-:S07]  /*77b0*/  FMNMX.FTZ R176, R12, R173, !PT ;  /* 0x000000ad0cb07209 */ /* 0x002fce0007810000 */
[----:B------:R-:W1:Y:S01]  /*77c0*/  MUFU.TANH R160, R160 ;  /* 0x000000a000a07308 */ /* 0x000e620000002400 */
[----:B---3--:R-:W-:-:S07]  /*77d0*/  FMNMX.FTZ R7, R159, R8, !PT ;  /* 0x000000089f077209 */ /* 0x008fce0007810000 */
        /* <DEDUP_REMOVED lines=15> */
[----:B------:R-:W-:Y:S01]  /*78d0*/  FMUL.FTZ R173, R0, R182 ;  /* 0x000000b600ad7220 */ /* 0x000fe20000410000 */
[----:B------:R-:W-:-:S05]  /*78e0*/  IMAD.U32 R182, RZ, RZ, UR10 ;  /* 0x0000000affb67e24 */ /* 0x000fca000f8e00ff */
        /* <DEDUP_REMOVED lines=28> */
[----:B--2---:R-:W-:Y:S02]  /*7ab0*/  FMNMX.FTZ R8, R173, R8, !PT ;  /* 0x00000008ad087209 */ /* 0x004fe40007810000 */
[----:B0-----:R-:W-:Y:S02]  /*7ac0*/  FMNMX.FTZ R177, R176, R7, !PT ;  /* 0x00000007b0b17209 */ /* 0x001fe40007810000 */
[----:B-1----:R-:W-:-:S03]  /*7ad0*/  FMNMX.FTZ R178, R175, R8, !PT ;  /* 0x00000008afb27209 */ /* 0x002fc60007810000 */
[----:B------:R-:W0:Y:S04]  /*7ae0*/  SHFL.BFLY PT, R8, R177, 0x2, 0x1f ;  /* 0x0c401f00b1087f89 */ /* 0x000e2800000e0000 */
[----:B------:R-:W1:Y:S01]  /*7af0*/  SHFL.BFLY PT, R7, R178, 0x2, 0x1f ;  /* 0x0c401f00b2077f89 */ /* 0x000e6200000e0000 */
[----:B------:R-:W-:Y:S02]  /*7b00*/  WARPGROUP.DEPBAR.LE gsb0, 0x0 ;  /* 0x00008000000079c5 */ /* 0x000fe40000010000 */
[----:B------:R-:W-:Y:S01]  /*7b10*/  WARPGROUP.ARRIVE ;  /* 0x00000000000079c5 */ /* 0x000fe20000000000 */
[----:B0-----:R-:W-:-:S05]  /*7b20*/  FMNMX.FTZ R179, R177, R8, !PT ;  /* 0x00000008b1b37209 */ /* 0x001fca0007810000 */
[----:B------:R-:W-:Y:S01]  /*7b30*/  QGMMA.64x256x32.F32.E4M3.E4M3 R24, R184, gdesc[UR4], R24, gsb0 ;  /* 0x03e00004b8187df3 */ /* 0x000fe20008000818 */
[----:B-1----:R-:W-:Y:S01]  /*7b40*/  FMNMX.FTZ R180, R178, R7, !PT ;  /* 0x00000007b2b47209 */ /* 0x002fe20007810000 */
[----:B------:R-:W0:Y:S04]  /*7b50*/  SHFL.BFLY PT, R8, R179, 0x1, 0x1f ;  /* 0x0c201f00b3087f89 */ /* 0x000e2800000e0000 */
[----:B------:R-:W1:Y:S01]  /*7b60*/  SHFL.BFLY PT, R181, R180, 0x1, 0x1f ;  /* 0x0c201f00b4b57f89 */ /* 0x000e6200000e0000 */
[----:B0-----:R-:W-:Y:S02]  /*7b70*/  FMNMX.FTZ R7, R179, R8, !PT ;  /* 0x00000008b3077209 */ /* 0x001fe40007810000 */
[----:B-1----:R-:W-:-:S03]  /*7b80*/  FMNMX.FTZ R8, R180, R181, !PT ;  /* 0x000000b5b4087209 */ /* 0x002fc60007810000 */
[C---:B------:R-:W-:Y:S01]  /*7b90*/  FADD.FTZ R14, -R7.reuse, R14 ;  /* 0x0000000e070e7221 */ /* 0x040fe20000010100 */
[----:B------:R-:W-:-:S01]  /*7ba0*/  FFMA.FTZ R179, R7, R182, -8 ;  /* 0xc100000007b37423 */ /* 0x000fc200000100b6 */
[----:B------:R-:W-:Y:S02]  /*7bb0*/  IMAD.U32 R181, RZ, RZ, UR10 ;  /* 0x0000000affb57e24 */ /* 0x000fe4000f8e00ff */
[----:B------:R-:W-:Y:S01]  /*7bc0*/  FMUL.FTZ R177, R14, UR10 ;  /* 0x0000000a0eb17c20 */ /* 0x000fe20008410000 */
[----:B------:R-:W-:Y:S01]  /*7bd0*/  FADD.FTZ R14, -R8, R15 ;  /* 0x0000000f080e7221 */ /* 0x000fe20000010100 */
[----:B------:R-:W-:-:S01]  /*7be0*/  FFMA.FTZ R178, R21, UR10, -R179 ;  /* 0x0000000a15b27c23 */ /* 0x000fc200080108b3 */
[--C-:B------:R-:W-:Y:S01]  /*7bf0*/  FFMA.FTZ R21, R152, UR10, -R179.reuse ;  /* 0x0000000a98157c23 */ /* 0x100fe200080108b3 */
        /* <DEDUP_REMOVED lines=8> */
[----:B------:R-:W1:Y:S01]  /*7c80*/  MUFU.EX2 R178, R178 ;  /* 0x000000b200b27308 */ /* 0x000e620000000800 */
[----:B0-----:R-:W-:-:S01]  /*7c90*/  FFMA.FTZ R177, R164, UR10, -R179 ;  /* 0x0000000aa4b17c23 */ /* 0x001fc200080108b3 */
[--C-:B------:R-:W-:Y:S01]  /*7ca0*/  FFMA.FTZ R164, R168, UR10, -R179.reuse ;  /* 0x0000000aa8a47c23 */ /* 0x100fe200080108b3 */
[----:B------:R-:W-:-:S01]  /*7cb0*/  FFMA.FTZ R168, R174, UR10, -R179 ;  /* 0x0000000aaea87c23 */ /* 0x000fc200080108b3 */
[----:B------:R-:W-:Y:S01]  /*7cc0*/  FFMA.FTZ R174, R8, R181, -8 ;  /* 0xc100000008ae7423 */ /* 0x000fe200000100b5 */
        /* <DEDUP_REMOVED lines=12> */
[----:B-1----:R-:W-:-:S01]  /*7d90*/  FFMA.FTZ R4, R15, R4, R178 ;  /* 0x000000040f047223 */ /* 0x002fc200000100b2 */
[----:B------:R-:W0:Y:S01]  /*7da0*/  MUFU.EX2 R9, R9 ;  /* 0x0000000900097308 */ /* 0x000e220000000800 */
[----:B------:R-:W-:-:S01]  /*7db0*/  FFMA.FTZ R154, R154, UR10, -R174 ;  /* 0x0000000a9a9a7c23 */ /* 0x000fc200080108ae */
[--C-:B------:R-:W-:Y:S01]  /*7dc0*/  FFMA.FTZ R20, R158, UR10, -R174.reuse ;  /* 0x0000000a9e147c23 */ /* 0x100fe200080108ae */
[----:B------:R-:W-:-:S01]  /*7dd0*/  FFMA.FTZ R161, R161, UR10, -R174 ;  /* 0x0000000aa1a17c23 */ /* 0x000fc200080108ae */
[----:B------:R-:W-:Y:S01]  /*7de0*/  FFMA.FTZ R169, R169, UR10, -R179 ;  /* 0x0000000aa9a97c23 */ /* 0x000fe200080108b3 */
[----:B------:R-:W-:-:S01]  /*7df0*/  FFMA.FTZ R163, R163, UR10, -R174 ;  /* 0x0000000aa3a37c23 */ /* 0x000fc200080108ae */
[----:B------:R-:W-:Y:S01]  /*7e00*/  FFMA.FTZ R179, R176, UR10, -R179 ;  /* 0x0000000ab0b37c23 */ /* 0x000fe200080108b3 */
[----:B------:R-:W-:-:S01]  /*7e10*/  FFMA.FTZ R167, R167, UR10, -R174 ;  /* 0x0000000aa7a77c23 */ /* 0x000fc200080108ae */
[----:B------:R-:W1:Y:S01]  /*7e20*/  MUFU.EX2 R21, R21 ;  /* 0x0000001500157308 */ /* 0x000e620000000800 */
[----:B------:R-:W-:-:S02]  /*7e30*/  IMAD.U32 R182, RZ, RZ, UR54 ;  /* 0x00000036ffb67e24 */ /* 0x000fc4000f8e00ff */
[--C-:B------:R-:W-:Y:S01]  /*7e40*/  FFMA.FTZ R170, R170, UR10, -R174.reuse ;  /* 0x0000000aaaaa7c23 */ /* 0x100fe200080108ae */
[----:B------:R-:W-:-:S01]  /*7e50*/  FFMA.FTZ R173, R173, UR10, -R174 ;  /* 0x0000000aadad7c23 */ /* 0x000fc200080108ae */
[----:B------:R-:W-:-:S03]  /*7e60*/  FFMA.FTZ R174, R175, UR10, -R174 ;  /* 0x0000000aafae7c23 */ /* 0x000fc600080108ae */
        /* <DEDUP_REMOVED lines=36> */
[----:B------:R2:W3:Y:S01]  /*80b0*/  MUFU.EX2 R176, R161 ;  /* 0x000000a100b07308 */ /* 0x0004e20000000800 */
[----:B0-----:R-:W-:-:S07]  /*80c0*/  FADD.FTZ R5, R20, R5 ;  /* 0x0000000514057221 */ /* 0x001fce0000010000 */
[----:B------:R-:W0:Y:S01]  /*80d0*/  MUFU.EX2 R169, R169 ;  /* 0x000000a900a97308 */ /* 0x000e220000000800 */
[----:B-1----:R-:W-:-:S01]  /*80e0*/  FADD.FTZ R158, R164, R157 ;  /* 0x0000009da49e7221 */ /* 0x002fc20000010000 */
[----:B--2---:R-:W-:-:S06]  /*80f0*/  IADD3 R161, -R197, 0xb, RZ ;  /* 0x0000000bc5a17810 */ /* 0x004fcc0007ffe1ff */
[----:B------:R-:W1:Y:S01]  /*8100*/  MUFU.EX2 R163, R163 ;  /* 0x000000a300a37308 */ /* 0x000e620000000800 */
[----:B---3--:R-:W-:-:S07]  /*8110*/  FADD.FTZ R5, R176, R5 ;  /* 0x00000005b0057221 */ /* 0x008fce0000010000 */
[----:B------:R-:W-:Y:S01]  /*8120*/  MUFU.EX2 R166, R166 ;  /* 0x000000a600a67308 */ /* 0x000fe20000000800 */
[----:B0-----:R-:W-:-:S07]  /*8130*/  FADD.FTZ R157, R169, R158 ;  /* 0x0000009ea99d7221 */ /* 0x001fce0000010000 */
[----:B------:R0:W2:Y:S01]  /*8140*/  MUFU.EX2 R180, R167 ;  /* 0x000000a700b47308 */ /* 0x0000a20000000800 */
[----:B-1----:R-:W-:-:S07]  /*8150*/  FADD.FTZ R5, R163, R5 ;  /* 0x00000005a3057221 */ /* 0x002fce0000010000 */
[----:B------:R-:W-:Y:S01]  /*8160*/  MUFU.EX2 R171, R171 ;  /* 0x000000ab00ab7308 */ /* 0x000fe20000000800 */
[----:B0-----:R-:W-:Y:S01]  /*8170*/  @!P1 LEA R167, R182, UR41, 0x3 ;  /* 0x00000029b6a79c11 */ /* 0x001fe2000f8e18ff */
[----:B------:R-:W-:-:S04]  /*8180*/  WARPGROUP.DEPBAR.LE gsb0, 0x0 ;  /* 0x00008000000079c5 */ /* 0x000fc80000010000 */
[----:B------:R-:W-:Y:S02]  /*8190*/  @!P1 VIADD R4, R167, 0x28440 ;  /* 0x00028440a7049836 */ /* 0x000fe40000000000 */
[----:B------:R-:W0:Y:S01]  /*81a0*/  MUFU.EX2 R170, R170 ;  /* 0x000000aa00aa7308 */ /* 0x000e220000000800 */
[----:B--2---:R-:W-:-:S02]  /*81b0*/  FADD.FTZ R5, R180, R5 ;  /* 0x00000005b4057221 */ /* 0x004fc40000010000 */
[----:B------:R-:W-:Y:S01]  /*81c0*/  @!P1 PRMT R4, RZ, 0x654, R4 ;  /* 0x00000654ff049816 */ /* 0x000fe20000000004 */
[----:B------:R1:W-:Y:S06]  /*81d0*/  BAR.ARV R161, 0x100 ;  /* 0x000400a10000751d */ /* 0x0003ec0000002000 */
[----:B------:R-:W2:Y:S01]  /*81e0*/  MUFU.EX2 R168, R168 ;  /* 0x000000a800a87308 */ /* 0x000ea20000000800 */
[----:B------:R3:W-:Y:S01]  /*81f0*/  @!P1 SYNCS.ARRIVE.TRANS64.RED.A1T0 RZ, [R4+URZ], RZ ;  /* 0x000000ff04ff99a7 */ /* 0x0007e2000810043f */
[----:B0-----:R-:W-:-:S06]  /*8200*/  FADD.FTZ R5, R170, R5 ;  /* 0x00000005aa057221 */ /* 0x001fcc0000010000 */
[----:B------:R-:W0:Y:S01]  /*8210*/  MUFU.EX2 R182, R173 ;  /* 0x000000ad00b67308 */ /* 0x000e220000000800 */
[----:B---3--:R-:W-:-:S04]  /*8220*/  FADD.FTZ R4, R166, R157 ;  /* 0x0000009da6047221 */ /* 0x008fc80000010000 */
[----:B------:R-:W-:-:S03]  /*8230*/  FADD.FTZ R157, R171, R4 ;  /* 0x00000004ab9d7221 */ /* 0x000fc60000010000 */
[----:B------:R-:W3:Y:S01]  /*8240*/  MUFU.EX2 R179, R179 ;  /* 0x000000b300b37308 */ /* 0x000ee20000000800 */
[----:B--2---:R-:W-:-:S07]  /*8250*/  FADD.FTZ R4, R168, R157 ;  /* 0x0000009da8047221 */ /* 0x004fce0000010000 */
[----:B------:R-:W2:Y:S01]  /*8260*/  MUFU.EX2 R174, R174 ;  /* 0x000000ae00ae7308 */ /* 0x000ea20000000800 */
[----:B0-----:R-:W-:-:S01]  /*8270*/  FADD.FTZ R5, R182, R5 ;  /* 0x00000005b6057221 */ /* 0x001fc20000010000 */
[----:B---3--:R-:W-:-:S03]  /*8280*/  FADD.FTZ R4, R179, R4 ;  /* 0x00000004b3047221 */ /* 0x008fc60000010000 */
[----:B--2---:R-:W-:Y:S01]  /*8290*/  FADD.FTZ R5, R174, R5 ;  /* 0x00000005ae057221 */ /* 0x004fe20000010000 */
[----:B-1----:R-:W-:Y:S06]  /*82a0*/  @!P0 BRA `(.L_x_1033) ;  /* 0x0000000000048947 */ /* 0x002fec0003800000 */
[----:B------:R-:W-:Y:S01]  /*82b0*/  BPT.TRAP 0x1 ;  /* 0x000000040000795c */ /* 0x000fe20000300000 */
.L_x_1033:
        /* <DEDUP_REMOVED lines=156> */
.L_x_1024:
[----:B------:R-:W-:-:S13]  /*8c80*/  ISETP.GE.AND P2, PT, R6, UR38, PT ;  /* 0x0000002606007c0c */ /* 0x000fda000bf46270 */
[----:B------:R-:W-:Y:S05]  /*8c90*/  @!P2 BRA `(.L_x_1035) ;  /* 0x000000280004a947 */ /* 0x000fea0003800000 */
[----:B------:R-:W-:Y:S01]  /*8ca0*/  IMAD.IADD R14, R16, 0x1, -R17 ;  /* 0x00000001100e7824 */ /* 0x000fe200078e0a11 */
[----:B------:R-:W-:Y:S01]  /*8cb0*/  UMOV UR56, UR52 ;  /* 0x0000003400387c82 */ /* 0x000fe20008000000 */
[----:B------:R-:W-:Y:S01]  /*8cc0*/  IMAD.MOV.U32 R12, RZ, RZ, R8 ;  /* 0x000000ffff0c7224 */ /* 0x000fe200078e0008 */
[----:B------:R-:W-:Y:S01]  /*8cd0*/  UMOV UR57, UR44 ;  /* 0x0000002c00397c82 */ /* 0x000fe20008000000 */
[----:B------:R-:W-:Y:S01]  /*8ce0*/  IMAD.MOV.U32 R10, RZ, RZ, R7 ;  /* 0x000000ffff0a7224 */ /* 0x000fe200078e0007 */
[C-C-:B------:R-:W-:Y:S01]  /*8cf0*/  IADD3 R13, R14.reuse, 0x8, R3.reuse ;  /* 0x000000080e0d7810 */ /* 0x140fe20007ffe003 */
[----:B------:R-:W-:Y:S01]  /*8d00*/  IMAD.IADD R11, R14, 0x1, R3 ;  /* 0x000000010e0b7824 */ /* 0x000fe200078e0203 */
[----:B------:R-:W-:Y:S01]  /*8d10*/  ULDC UR53, c[0x0][0x9e4] ;  /* 0x0002790000357ab9 */ /* 0x000fe20000000800 */
[----:B------:R-:W-:Y:S01]  /*8d20*/  ULDC UR52, c[0x0][0x988] ;  /* 0x0002620000347ab9 */ /* 0x000fe20000000800 */
[----:B------:R-:W-:Y:S01]  /*8d30*/  LOP3.LUT R9, RZ, R13, RZ, 0x33, !PT ;  /* 0x0000000dff097212 */ /* 0x000fe200078e33ff */
[----:B------:R-:W-:-:S06]  /*8d40*/  ULDC UR54, c[0x0][0x9e0] ;  /* 0x0002780000367ab9 */ /* 0x000fcc0000000800 */
.L_x_1053:
[----:B------:R-:W-:Y:S01]  /*8d50*/  ISETP.NE.AND P3, PT, RZ, UR42, PT ;  /* 0x0000002aff007c0c */ /* 0x000fe2000bf65270 */
[----:B------:R-:W-:-:S04]  /*8d60*/  UISETP.NE.AND UP0, UPT, UR56, 0x1, UPT ;  /* 0x000000013800788c */ /* 0x000fc8000bf05270 */
[----:B------:R-:W-:-:S04]  /*8d70*/  USEL UR44, URZ, 0x1, UP0 ;  /* 0x000000013f2c7887 */ /* 0x000fc80008000000 */
[----:B------:R-:W-:-:S04]  /*8d80*/  ULOP3.LUT UR44, UR57, UR44, URZ, 0x3c, !UPT ;  /* 0x0000002c392c7292 */ /* 0x000fc8000f8e3c3f */
[----:B------:R-:W-:Y:S08]  /*8d90*/  @P3 BRA `(.L_x_1036) ;  /* 0x0000000000383947 */ /* 0x000ff00003800000 */
[----:B------:R-:W-:Y:S05]  /*8da0*/  @!P0 BRA `(.L_x_1037) ;  /* 0x0000000000048947 */ /* 0x000fea0003800000 */
[----:B------:R-:W-:Y:S01]  /*8db0*/  BPT.TRAP 0x1 ;  /* 0x000000040000795c */ /* 0x000fe20000300000 */
.L_x_1037:
        /* <DEDUP_REMOVED lines=9> */
.L_x_1038:
[----:B-1----:R-:W-:Y:S05]  /*8e50*/  @P2 BRA `(.L_x_1036) ;  /* 0x0000000000082947 */ /* 0x002fea0003800000 */
[----:B------:R-:W1:Y:S02]  /*8e60*/  SYNCS.PHASECHK.TRANS64.TRYWAIT P2, [UR6+0x28430], R7 ;  /* 0x02843007ff0075a7 */ /* 0x000e640008040146 */
[----:B-1----:R-:W-:Y:S05]  /*8e70*/  @!P2 BRA `(.L_x_1039) ;  /* 0x000000c00014a947 */ /* 0x002fea0003800000 */
.L_x_1036:
        /* <DEDUP_REMOVED lines=50> */
.L_x_1041:
[----:B------:R-:W-:Y:S01]  /*91a0*/  ULEA UR6, UR56, UR41, 0x3 ;  /* 0x0000002938067291 */ /* 0x000fe2000f8e183f */
[----:B------:R-:W-:-:S05]  /*91b0*/  IMAD.U32 R7, RZ, RZ, UR57 ;  /* 0x00000039ff077e24 */ /* 0x000fca000f8e00ff */
[----:B------:R-:W-:-:S04]  /*91c0*/  SHF.L.U32 R7, R7, 0x1f, RZ ;  /* 0x0000001f07077819 */ /* 0x000fc800000006ff */
[----:B------:R0:W1:Y:S01]  /*91d0*/  SYNCS.PHASECHK.TRANS64.TRYWAIT P2, [UR6+0x28450], R7 ;  /* 0x02845007ff0075a7 */ /* 0x0000620008040146 */
[----:B------:R-:W-:Y:S05]  /*91e0*/  @!P0 BRA `(.L_x_1042) ;  /* 0x0000000000048947 */ /* 0x000fea0003800000 */
[----:B------:R-:W-:Y:S01]  /*91f0*/  BPT.TRAP 0x1 ;  /* 0x000000040000795c */ /* 0x000fe20000300000 */
.L_x_1042:
[----:B-1----:R-:W-:Y:S05]  /*9200*/  @P2 BRA `(.L_x_1040) ;  /* 0x0000000000082947 */ /* 0x002fea0003800000 */
[----:B------:R-:W1:Y:S02]  /*9210*/  SYNCS.PHASECHK.TRANS64.TRYWAIT P2, [UR6+0x28450], R7 ;  /* 0x02845007ff0075a7 */ /* 0x000e640008040146 */
[----:B-1----:R-:W-:Y:S05]  /*9220*/  @!P2 BRA `(.L_x_1043) ;  /* 0x000000bc0040a947 */ /* 0x002fea0003800000 */
.L_x_1040:
[----:B------:R-:W-:Y:S01]  /*9230*/  UIADD3 UR6, UR41, 0x8000, URZ ;  /* 0x0000800029067890 */ /* 0x000fe2000fffe03f */
[----:B------:R-:W-:Y:S01]  /*9240*/  WARPGROUP.ARRIVE ;  /* 0x00000000000079c5 */ /* 0x000fe20000000000 */
[----:B------:R-:W-:-:S05]  /*9250*/  UMOV UR7, 0x80000020 ;  /* 0x8000002000077882 */ /* 0x000fca0000000000 */
[----:B------:R-:W2:Y:S01]  /*9260*/  S2R R197, SR_TID.X ;  /* 0x0000000000c57919 */ /* 0x000ea20000002100 */
[----:B------:R-:W-:Y:S01]  /*9270*/  USHF.R.U32.HI UR6, URZ, 0x4, UR6 ;  /* 0x000000043f067899 */ /* 0x000fe20008011606 */
[C---:B------:R-:W-:Y:S01]  /*9280*/  FMUL.FTZ R14, R0.reuse, R153 ;  /* 0x00000099000e7220 */ /* 0x040fe20000410000 */
[C---:B------:R-:W-:Y:S01]  /*9290*/  FMUL.FTZ R153, R0.reuse, R162 ;  /* 0x000000a200997220 */ /* 0x040fe20000410000 */
[----:B------:R-:W-:Y:S01]  /*92a0*/  FMUL.FTZ R162, R0, R179 ;  /* 0x000000b300a27220 */ /* 0x000fe20000410000 */
[----:B------:R-:W-:Y:S01]  /*92b0*/  ULOP3.LUT UR6, UR6, 0x3fff, URZ, 0xc0, !UPT ;  /* 0x00003fff06067892 */ /* 0x000fe2000f8ec03f */
[----:B------:R-:W-:Y:S02]  /*92c0*/  IMAD.SHL.U32 R179, R6, 0x40, RZ ;  /* 0x0000004006b37824 */ /* 0x000fe400078e00ff */
[C---:B01----:R-:W-:Y:S01]  /*92d0*/  FMUL.FTZ R7, R0.reuse, R152 ;  /* 0x0000009800077220 */ /* 0x043fe20000410000 */
[C---:B------:R-:W-:Y:S01]  /*92e0*/  FMUL.FTZ R8, R0.reuse, R154 ;  /* 0x0000009a00087220 */ /* 0x040fe20000410000 */
[----:B------:R-:W-:Y:S01]  /*92f0*/  ULOP3.LUT UR6, UR6, 0x10000, URZ, 0xfc, !UPT ;  /* 0x0001000006067892 */ /* 0x000fe2000f8efc3f */
[C---:B------:R-:W-:Y:S01]  /*9300*/  FMUL.FTZ R20, R0.reuse, R155 ;  /* 0x0000009b00147220 */ /* 0x040fe20000410000 */
[C---:B------:R-:W-:Y:S01]  /*9310*/  FMUL.FTZ R15, R0.reuse, R156 ;  /* 0x0000009c000f7220 */ /* 0x040fe20000410000 */
[C---:B------:R-:W-:Y:S01]  /*9320*/  FMUL.FTZ R21, R0.reuse, R158 ;  /* 0x0000009e00157220 */ /* 0x040fe20000410000 */
        /* <DEDUP_REMOVED lines=18> */
[----:B------:R-:W-:Y:S01]  /*9450*/  FMUL.FTZ R167, R0, R183 ;  /* 0x000000b700a77220 */ /* 0x000fe20000410000 */
[----:B------:R-:W-:Y:S01]  /*9460*/  IADD3 R170, R16, 0x1, -R179 ;  /* 0x0000000110aa7810 */ /* 0x000fe20007ffe8b3 */
[C---:B------:R-:W-:Y:S01]  /*9470*/  FMUL.FTZ R177, R0.reuse, R177 ;  /* 0x000000b100b17220 */ /* 0x040fe20000410000 */
[----:B--2---:R-:W-:Y:S01]  /*9480*/  SHF.R.U32.HI R197, RZ, 0x7, R197 ;  /* 0x00000007ffc57819 */ /* 0x004fe200000116c5 */
[----:B------:R-:W0:Y:S01]  /*9490*/  MUFU.TANH R7, R7 ;  /* 0x0000000700077308 */ /* 0x000e220000002400 */
[----:B------:R-:W-:-:S02]  /*94a0*/  FMUL.FTZ R176, R0, R176 ;  /* 0x000000b000b07220 */ /* 0x000fc40000410000 */
[----:B------:R-:W-:-:S05]  /*94b0*/  IADD3 R171, -R197, 0xb, RZ ;  /* 0x0000000bc5ab7810 */ /* 0x000fca0007ffe1ff */
        /* <DEDUP_REMOVED lines=24> */
[----:B------:R-:W-:-:S04]  /*9640*/  FMUL.FTZ R188, R0, R173 ;  /* 0x000000ad00bc7220 */ /* 0x000fc80000410000 */
[----:B------:R-:W0:Y:S01]  /*9650*/  MUFU.TANH R190, R177 ;  /* 0x000000b100be7308 */ /* 0x000e220000002400 */
[----:B------:R-:W-:Y:S07]  /*9660*/  QGMMA.64x256x32.F32.E4M3.E4M3 R24, R184, gdesc[UR4], R24, gsb0 ;  /* 0x03e00004b8187df3 */ /* 0x000fee0008000818 */
[----:B------:R-:W0:Y:S08]  /*9670*/  MUFU.TANH R188, R188 ;  /* 0x000000bc00bc7308 */ /* 0x000e300000002400 */
[----:B------:R5:W0:Y:S01]  /*9680*/  MUFU.TANH R189, R176 ;  /* 0x000000b000bd7308 */ /* 0x000a220000002400 */
[----:B------:R-:W-:-:S02]  /*9690*/  WARPGROUP.DEPBAR.LE gsb0, 0x0 ;  /* 0x00008000000079c5 */ /* 0x000fc40000010000 */
[C---:B------:R-:W-:Y:S01]  /*96a0*/  FMUL.FTZ R186, R0.reuse, R164 ;  /* 0x000000a400ba7220 */ /* 0x040fe20000410000 */
[----:B------:R-:W-:Y:S02]  /*96b0*/  IMAD.U32 R164, RZ, RZ, UR55 ;  /* 0x00000037ffa47e24 */ /* 0x000fe4000f8e00ff */
[C---:B------:R-:W-:Y:S01]  /*96c0*/  FMUL.FTZ R184, R0.reuse, R160 ;  /* 0x000000a000b87220 */ /* 0x040fe20000410000 */
[C---:B------:R-:W-:Y:S01]  /*96d0*/  FMUL.FTZ R185, R0.reuse, R161 ;  /* 0x000000a100b97220 */ /* 0x040fe20000410000 */
[C---:B------:R-:W-:Y:S01]  /*96e0*/  FMUL.FTZ R187, R0.reuse, R165 ;  /* 0x000000a500bb7220 */ /* 0x040fe20000410000 */
[C---:B------:R-:W-:Y:S01]  /*96f0*/  FMUL.FTZ R160, R0.reuse, R174 ;  /* 0x000000ae00a07220 */ /* 0x040fe20000410000 */
[----:B------:R-:W-:Y:S01]  /*9700*/  FMUL.FTZ R161, R0, R175 ;  /* 0x000000af00a17220 */ /* 0x000fe20000410000 */
[----:B------:R-:W-:Y:S01]  /*9710*/  @!P1 LEA R164, R164, UR41, 0x3 ;  /* 0x00000029a4a49c11 */ /* 0x000fe2000f8e18ff */
[----:B------:R-:W0:Y:S01]  /*9720*/  MUFU.TANH R184, R184 ;  /* 0x000000b800b87308 */ /* 0x000e220000002400 */
[----:B------:R-:W-:-:S03]  /*9730*/  IMAD.IADD R165, R170, 0x1, -R17 ;  /* 0x00000001aaa57824 */ /* 0x000fc600078e0a11 */
[----:B------:R-:W-:Y:S02]  /*9740*/  @!P1 VIADD R164, R164, 0x28440 ;  /* 0x00028440a4a49836 */ /* 0x000fe40000000000 */
[----:B------:R-:W-:Y:S02]  /*9750*/  IMAD R165, R2, -0x2, R165 ;  /* 0xfffffffe02a57824 */ /* 0x000fe400078e02a5 */
[----:B------:R-:W0:Y:S01]  /*9760*/  MUFU.TANH R185, R185 ;  /* 0x000000b900b97308 */ /* 0x000e220000002400 */
[----:B------:R-:W-:Y:S01]  /*9770*/  @!P1 PRMT R164, RZ, 0x654, R164 ;  /* 0x00000654ffa49816 */ /* 0x000fe200000000a4 */
[----:B------:R0:W-:Y:S06]  /*9780*/  BAR.ARV R171, 0x100 ;  /* 0x000400ab0000751d */ /* 0x0001ec0000002000 */
[----:B------:R-:W0:Y:S01]  /*9790*/  MUFU.TANH R186, R186 ;  /* 0x000000ba00ba7308 */ /* 0x000e220000002400 */
[C---:B------:R-:W-:Y:S01]  /*97a0*/  VIADD R182, R165.reuse, UR54 ;  /* 0x00000036a5b67c36 */ /* 0x040fe20008000000 */
[----:B------:R0:W-:Y:S01]  /*97b0*/  @!P1 SYNCS.ARRIVE.TRANS64.RED.A1T0 RZ, [R164+URZ], RZ ;  /* 0x000000ffa4ff99a7 */ /* 0x0001e2000810043f */
[----:B------:R-:W-:-:S02]  /*97c0*/  VIADD R198, R165, UR49 ;  /* 0x00000031a5c67c36 */ /* 0x000fc40008000000 */
[C---:B-----5:R-:W-:Y:S02]  /*97d0*/  IMAD.IADD R176, R3.reuse, 0x1, R182 ;  /* 0x0000000103b07824 */ /* 0x060fe400078e02b6 */
[----:B------:R-:W-:Y:S01]  /*97e0*/  IMAD.IADD R178, R3, 0x1, R198 ;  /* 0x0000000103b27824 */ /* 0x000fe200078e02c6 */
[----:B------:R-:W0:Y:S08]  /*97f0*/  MUFU.TANH R187, R187 ;  /* 0x000000bb00bb7308 */ /* 0x000e300000002400 */
[----:B------:R-:W0:Y:S08]  /*9800*/  MUFU.TANH R160, R160 ;  /* 0x000000a000a07308 */ /* 0x000e300000002400 */
[----:B------:R-:W0:Y:S01]  /*9810*/  MUFU.TANH R161, R161 ;  /* 0x000000a100a17308 */ /* 0x000e220000002400 */
[----:B-1234-:R-:W-:Y:S05]  /*9820*/  @!P6 BRA `(.L_x_1044) ;  /* 0x00000000005ce947 */ /* 0x01efea0003800000 */
[----:B------:R-:W-:Y:S01]  /*9830*/  ISETP.GT.AND P2, PT, R11, -0x1, PT ;  /* 0xffffffff0b00780c */ /* 0x000fe20003f44270 */
[----:B------:R-:W-:-:S12]  /*9840*/  BSSY B0, `(.L_x_1045) ;  /* 0x0000011000007945 */ /* 0x000fd80003800000 */
[----:B------:R-:W-:Y:S05]  /*9850*/  @P2 BRA `(.L_x_1046) ;  /* 0x0000000000242947 */ /* 0x000fea0003800000 */
[----:B------:R-:W-:Y:S01]  /*9860*/  IMAD.U32 R173, RZ, RZ, UR53 ;  /* 0x00000035ffad7e24 */ /* 0x000fe2000f8e00ff */
[----:B------:R-:W-:-:S04]  /*9870*/  IADD3 R170, R3, R16, -R17 ;  /* 0x0000001003aa7210 */ /* 0x000fc80007ffe811 */
[----:B------:R-:W-:Y:S02]  /*9880*/  ISETP.NE.AND P2, PT, R173, 0x1, PT ;  /* 0x00000001ad00780c */ /* 0x000fe40003f45270 */
[----:B0-----:R-:W-:-:S11]  /*9890*/  LOP3.LUT R171, RZ, R170, RZ, 0x33, !PT ;  /* 0x000000aaffab7212 */ /* 0x001fd600078e33ff */
[----:B------:R-:W0:Y:S02]  /*98a0*/  @P2 LDC.64 R164, c[0x0][0x9e8] ;  /* 0x00027a00ffa42b82 */ /* 0x000e240000000a00 */
[----:B0-----:R-:W-:-:S05]  /*98b0*/  @P2 IMAD.HI.U32 R164, R171, R164, RZ ;  /* 0x000000a4aba42227 */ /* 0x001fca00078e00ff */
[----:B------:R-:W-:-:S04]  /*98c0*/  @P2 SHF.R.U32.HI R171, RZ, R165, R164 ;  /* 0x000000a5ffab2219 */ /* 0x000fc800000116a4 */
[----:B------:R-:W-:Y:S01]  /*98d0*/  LOP3.LUT R164, RZ, R171, RZ, 0x33, !PT ;  /* 0x000000abffa47212 */ /* 0x000fe200078e33ff */
[----:B------:R-:W-:Y:S06]  /*98e0*/  BRA `(.L_x_1047) ;  /* 0x0000000000187947 */ /* 0x000fec0003800000 */
.L_x_1046:
[----:B------:R-:W-:-:S05]  /*98f0*/  IMAD.U32 R173, RZ, RZ, UR53 ;  /* 0x00000035ffad7e24 */ /* 0x000fca000f8e00ff */
[----:B------:R-:W-:-:S13]  /*9900*/  ISETP.NE.AND P2, PT, R173, 0x1, PT ;  /* 0x00000001ad00780c */ /* 0x000fda0003f45270 */
[----:B0-----:R-:W0:Y:S02]  /*9910*/  @P2 LDC.64 R164, c[0x0][0x9e8] ;  /* 0x00027a00ffa42b82 */ /* 0x001e240000000a00 */
[----:B0-----:R-:W-:-:S04]  /*9920*/  @P2 IMAD.HI.U32 R170, R11, R164, RZ ;  /* 0x000000a40baa2227 */ /* 0x001fc800078e00ff */
[----:B------:R-:W-:Y:S01]  /*9930*/  IMAD.MOV.U32 R164, RZ, RZ, R11 ;  /* 0x000000ffffa47224 */ /* 0x000fe200078e000b */
[----:B------:R-:W-:-:S07]  /*9940*/  @P2 SHF.R.U32.HI R164, RZ, R165, R170 ;  /* 0x000000a5ffa42219 */ /* 0x000fce00000116aa */
.L_x_1047:
[----:B------:R-:W-:Y:S05]  /*9950*/  BSYNC B0 ;  /* 0x0000000000007941 */ /* 0x000fea0003800000 */
.L_x_1045:
[----:B------:R-:W-:-:S04]  /*9960*/  IMAD R165, R164, R173, -R179 ;  /* 0x000000ada4a57224 */ /* 0x000fc800078e0ab3 */
[----:B------:R-:W-:-:S05]  /*9970*/  IMAD R165, R2, -0x2, R165 ;  /* 0xfffffffe02a57824 */ /* 0x000fca00078e02a5 */
[----:B------:R-:W-:Y:S02]  /*9980*/  VIADDMNMX R176, R165, R173, R176, PT ;  /* 0x000000ada5b07246 */ /* 0x000fe400038001b0 */
[----:B------:R-:W-:-:S07]  /*9990*/  VIMNMX R178, R178, R165, !PT ;  /* 0x000000a5b2b27248 */ /* 0x000fce0007fe0100 */
.L_x_1044:
[----:B------:R-:W-:-:S04]  /*99a0*/  ISETP.GT.AND P2, PT, R6, -0x1, PT ;  /* 0xffffffff0600780c */ /* 0x000fc80003f44270 */
[C---:B------:R-:W-:Y:S02]  /*99b0*/  ISETP.GT.AND P3, PT, R178.reuse, RZ, P2 ;  /* 0x000000ffb200720c */ /* 0x040fe40001764270 */
[----:B------:R-:W-:Y:S02]  /*99c0*/  ISETP.GT.AND P5, PT, R178, 0x1, P2 ;  /* 0x00000001b200780c */ /* 0x000fe400017a4270 */
[----:B------:R-:W-:Y:S02]  /*99d0*/  ISETP.LT.OR P4, PT, R176, 0x1, P3 ;  /* 0x00000001b000780c */ /* 0x000fe40001f81670 */
[C---:B------:R-:W-:Y:S02]  /*99e0*/  ISETP.GT.AND P3, PT, R178.reuse, 0x8, P2 ;  /* 0x00000008b200780c */ /* 0x040fe40001764270 */
[----:B0-----:R-:W-:Y:S02]  /*99f0*/  FSEL R177, R7, -INF , !P4 ;  /* 0xff80000007b17808 */ /* 0x001fe40006000000 */
[----:B------:R-:W-:-:S02]  /*9a00*/  ISETP.GT.AND P4, PT, R178, 0x9, P2 ;  /* 0x00000009b200780c */ /* 0x000fc40001784270 */
        /* <DEDUP_REMOVED lines=12> */
[----:B------:R-:W-:Y:S02]  /*9ad0*/  FSEL R184, R184, -INF , !P5 ;  /* 0xff800000b8b87808 */ /* 0x000fe40006800000 */
[----:B------:R-:W-:Y:S02]  /*9ae0*/  FSEL R185, R185, -INF , !P3 ;  /* 0xff800000b9b97808 */ /* 0x000fe40005800000 */
[----:B------:R-:W-:Y:S02]  /*9af0*/  FSEL R186, R186, -INF , !P4 ;  /* 0xff800000baba7808 */ /* 0x000fe40006000000 */
[C---:B------:R-:W-:Y:S02]  /*9b00*/  ISETP.GT.AND P5, PT, R178.reuse, 0x19, P2 ;  /* 0x00000019b200780c */ /* 0x040fe400017a4270 */
[C---:B------:R-:W-:Y:S02]  /*9b10*/  ISETP.GT.AND P3, PT, R178.reuse, 0x20, P2 ;  /* 0x00000020b200780c */ /* 0x040fe40001764270 */
        /* <DEDUP_REMOVED lines=22> */
[--C-:B------:R-:W-:Y:S02]  /*9c80*/  IADD3 R176, R182, 0x8, R3.reuse ;  /* 0x00000008b6b07810 */ /* 0x100fe40007ffe003 */
[----:B------:R-:W-:Y:S02]  /*9c90*/  IADD3 R178, R198, 0x8, R3 ;  /* 0x00000008c6b27810 */ /* 0x000fe40007ffe003 */
[----:B------:R-:W-:-:S02]  /*9ca0*/  FSEL R172, R190, -INF , !P5 ;  /* 0xff800000beac7808 */ /* 0x000fc40006800000 */
[----:B------:R-:W-:Y:S02]  /*9cb0*/  FSEL R165, R180, -INF , !P3 ;  /* 0xff800000b4a57808 */ /* 0x000fe40005800000 */
[----:B------:R-:W-:Y:S01]  /*9cc0*/  FSEL R157, R181, -INF , !P4 ;  /* 0xff800000b59d7808 */ /* 0x000fe20006000000 */
[----:B------:R-:W-:Y:S06]  /*9cd0*/  @!P6 BRA `(.L_x_1048) ;  /* 0x000000000058e947 */ /* 0x000fec0003800000 */
[----:B------:R-:W-:Y:S01]  /*9ce0*/  ISETP.GT.AND P3, PT, R13, -0x1, PT ;  /* 0xffffffff0d00780c */ /* 0x000fe20003f64270 */
[----:B------:R-:W-:-:S12]  /*9cf0*/  BSSY B0, `(.L_x_1049) ;  /* 0x0000010000007945 */ /* 0x000fd80003800000 */
[----:B------:R-:W-:Y:S05]  /*9d00*/  @P3 BRA `(.L_x_1050) ;  /* 0x0000000000203947 */ /* 0x000fea0003800000 */
[----:B------:R-:W-:Y:S02]  /*9d10*/  IMAD.U32 R181, RZ, RZ, UR53 ;  /* 0x00000035ffb57e24 */ /* 0x000fe4000f8e00ff */
[----:B------:R-:W-:-:S03]  /*9d20*/  IMAD.MOV.U32 R7, RZ, RZ, R9 ;  /* 0x000000ffff077224 */ /* 0x000fc600078e0009 */
[----:B------:R-:W-:-:S13]  /*9d30*/  ISETP.NE.AND P3, PT, R181, 0x1, PT ;  /* 0x00000001b500780c */ /* 0x000fda0003f65270 */
[----:B------:R-:W0:Y:S02]  /*9d40*/  @P3 LDC.64 R14, c[0x0][0x9e8] ;  /* 0x00027a00ff0e3b82 */ /* 0x000e240000000a00 */
[----:B0-----:R-:W-:-:S05]  /*9d50*/  @P3 IMAD.HI.U32 R14, R9, R14, RZ ;  /* 0x0000000e090e3227 */ /* 0x001fca00078e00ff */
[----:B------:R-:W-:-:S04]  /*9d60*/  @P3 SHF.R.U32.HI R7, RZ, R15, R14 ;  /* 0x0000000fff073219 */ /* 0x000fc8000001160e */
[----:B------:R-:W-:Y:S01]  /*9d70*/  LOP3.LUT R14, RZ, R7, RZ, 0x33, !PT ;  /* 0x00000007ff0e7212 */ /* 0x000fe200078e33ff */
[----:B------:R-:W-:Y:S06]  /*9d80*/  BRA `(.L_x_1051) ;  /* 0x0000000000187947 */ /* 0x000fec0003800000 */
.L_x_1050:
[----:B------:R-:W-:-:S05]  /*9d90*/  IMAD.U32 R181, RZ, RZ, UR53 ;  /* 0x00000035ffb57e24 */ /* 0x000fca000f8e00ff */
[----:B------:R-:W-:-:S13]  /*9da0*/  ISETP.NE.AND P3, PT, R181, 0x1, PT ;  /* 0x00000001b500780c */ /* 0x000fda0003f65270 */
[----:B------:R-:W0:Y:S02]  /*9db0*/  @P3 LDC.64 R14, c[0x0][0x9e8] ;  /* 0x00027a00ff0e3b82 */ /* 0x000e240000000a00 */
[----:B0-----:R-:W-:-:S04]  /*9dc0*/  @P3 IMAD.HI.U32 R180, R13, R14, RZ ;  /* 0x0000000e0db43227 */ /* 0x001fc800078e00ff */
[----:B------:R-:W-:Y:S01]  /*9dd0*/  IMAD.MOV.U32 R14, RZ, RZ, R13 ;  /* 0x000000ffff0e7224 */ /* 0x000fe200078e000d */
[----:B------:R-:W-:-:S07]  /*9de0*/  @P3 SHF.R.U32.HI R14, RZ, R15, R180 ;  /* 0x0000000fff0e3219 */ /* 0x000fce00000116b4 */
.L_x_1051:
[----:B------:R-:W-:Y:S05]  /*9df0*/  BSYNC B0 ;  /* 0x0000000000007941 */ /* 0x000fea0003800000 */
.L_x_1049:
[----:B------:R-:W-:-:S04]  /*9e00*/  IMAD R179, R14, R181, -R179 ;  /* 0x000000b50eb37224 */ /* 0x000fc800078e0ab3 */
[----:B------:R-:W-:-:S05]  /*9e10*/  IMAD R179, R2, -0x2, R179 ;  /* 0xfffffffe02b37824 */ /* 0x000fca00078e02b3 */
[----:B------:R-:W-:Y:S02]  /*9e20*/  VIADDMNMX R176, R179, R181, R176, PT ;  /* 0x000000b5b3b07246 */ /* 0x000fe400038001b0 */
[----:B------:R-:W-:-:S07]  /*9e30*/  VIMNMX R178, R178, R179, !PT ;  /* 0x000000b3b2b27248 */ /* 0x000fce0007fe0100 */
.L_x_1048:
        /* <DEDUP_REMOVED lines=10> */
[----:B------:R-:W-:Y:S02]  /*9ee0*/  ISETP.GT.AND P3, PT, R178, 0x1, P2 ;  /* 0x00000001b200780c */ /* 0x000fe40001764270 */
[----:B------:R-:W-:Y:S02]  /*9ef0*/  FMNMX.FTZ R7, R185, R14, !PT ;  /* 0x0000000eb9077209 */ /* 0x000fe40007810000 */
[----:B------:R-:W-:-:S02]  /*9f00*/  ISETP.LT.OR P4, PT, R176, 0x1, P4 ;  /* 0x00000001b000780c */ /* 0x000fc40002781670 */
[----:B------:R-:W-:Y:S02]  /*9f10*/  FMNMX.FTZ R14, R186, R7, !PT ;  /* 0x00000007ba0e7209 */ /* 0x000fe40007810000 */
[----:B------:R-:W-:Y:S02]  /*9f20*/  ISETP.LT.OR P3, PT, R176, 0x2, P3 ;  /* 0x00000002b000780c */ /* 0x000fe40001f61670 */
[----:B------:R-:W-:Y:S02]  /*9f30*/  FMNMX.FTZ R7, R187, R14, !PT ;  /* 0x0000000ebb077209 */ /* 0x000fe40007810000 */
[----:B------:R-:W-:Y:S02]  /*9f40*/  ISETP.GT.AND P5, PT, R178, 0x9, P2 ;  /* 0x00000009b200780c */ /* 0x000fe400017a4270 */
[----:B------:R-:W-:Y:S02]  /*9f50*/  FMNMX.FTZ R14, R170, R7, !PT ;  /* 0x00000007aa0e7209 */ /* 0x000fe40007810000 */
[----:B------:R-:W-:-:S02]  /*9f60*/  FSEL R20, R20, -INF , !P3 ;  /* 0xff80000014147808 */ /* 0x000fc40005800000 */
[----:B------:R-:W-:Y:S02]  /*9f70*/  FMNMX.FTZ R14, R171, R14, !PT ;  /* 0x0000000eab0e7209 */ /* 0x000fe40007810000 */
[----:B------:R-:W-:Y:S02]  /*9f80*/  ISETP.GT.AND P3, PT, R178, 0x10, P2 ;  /* 0x00000010b200780c */ /* 0x000fe40001764270 */
[----:B------:R-:W-:Y:S02]  /*9f90*/  FMNMX.FTZ R7, R169, R14, !PT ;  /* 0x0000000ea9077209 */ /* 0x000fe40007810000 */
[----:B------:R-:W-:Y:S02]  /*9fa0*/  ISETP.LT.OR P5, PT, R176, 0xa, P5 ;  /* 0x0000000ab000780c */ /* 0x000fe40002fa1670 */
[----:B------:R-:W-:Y:S02]  /*9fb0*/  FMNMX.FTZ R7, R168, R7, !PT ;  /* 0x00000007a8077209 */ /* 0x000fe40007810000 */
[----:B------:R-:W-:-:S02]  /*9fc0*/  ISETP.LT.OR P3, PT, R176, 0x11, P3 ;  /* 0x00000011b000780c */ /* 0x000fc40001f61670 */
[----:B------:R-:W-:Y:S02]  /*9fd0*/  FMNMX.FTZ R7, R164, R7, !PT ;  /* 0x00000007a4077209 */ /* 0x000fe40007810000 */
[----:B------:R-:W-:Y:S02]  /*9fe0*/  FSEL R152, R152, -INF , !P5 ;  /* 0xff80000098987808 */ /* 0x000fe40006800000 */
[----:B------:R-:W-:Y:S02]  /*9ff0*/  FMNMX.FTZ R14, R172, R7, !PT ;  /* 0x00000007ac0e7209 */ /* 0x000fe40007810000 */
[----:B------:R-:W-:Y:S02]  /*a000*/  ISETP.GT.AND P5, PT, R178, 0x11, P2 ;  /* 0x00000011b200780c */ /* 0x000fe400017a4270 */
[----:B------:R-:W-:Y:S02]  /*a010*/  FMNMX.FTZ R14, R165, R14, !PT ;  /* 0x0000000ea50e7209 */ /* 0x000fe40007810000 */
[----:B------:R-:W-:-:S02]  /*a020*/  FSEL R153, R153, -INF , !P3 ;  /* 0xff80000099997808 */ /* 0x000fc40005800000 */
[----:B------:R-:W-:Y:S02]  /*a030*/  FMNMX.FTZ R14, R157, R14, !PT ;  /* 0x0000000e9d0e7209 */ /* 0x000fe40007810000 */
[----:B------:R-:W-:Y:S02]  /*a040*/  ISETP.GT.AND P3, PT, R178, 0x18, P2 ;  /* 0x00000018b200780c */ /* 0x000fe40001764270 */
[C---:B------:R-:W-:Y:S01]  /*a050*/  ISETP.LT.OR P5, PT, R176.reuse, 0x12, P5 ;  /* 0x00000012b000780c */ /* 0x040fe20002fa1670 */
[----:B------:R-:W0:Y:S01]  /*a060*/  SHFL.BFLY PT, R7, R14, 0x2, 0x1f ;  /* 0x0c401f000e077f89 */ /* 0x000e2200000e0000 */
[----:B------:R-:W-:Y:S02]  /*a070*/  ISETP.LT.OR P3, PT, R176, 0x19, P3 ;  /* 0x00000019b000780c */ /* 0x000fe40001f61670 */
[----:B------:R-:W-:Y:S02]  /*a080*/  FSEL R154, R154, -INF , !P5 ;  /* 0xff8000009a9a7808 */ /* 0x000fe40006800000 */
[----:B------:R-:W-:-:S02]  /*a090*/  ISETP.GT.AND P5, PT, R178, 0x20, P2 ;  /* 0x00000020b200780c */ /* 0x000fc400017a4270 */
[----:B------:R-:W-:Y:S02]  /*a0a0*/  FSEL R155, R155, -INF , !P3 ;  /* 0xff8000009b9b7808 */ /* 0x000fe40005800000 */
[----:B------:R-:W-:Y:S02]  /*a0b0*/  ISETP.LT.OR P5, PT, R176, 0x21, P5 ;  /* 0x00000021b000780c */ /* 0x000fe40002fa1670 */
[----:B------:R-:W-:Y:S02]  /*a0c0*/  ISETP.GT.AND P3, PT, R178, 0x21, P2 ;  /* 0x00000021b200780c */ /* 0x000fe40001764270 */
[----:B------:R-:W-:Y:S02]  /*a0d0*/  FSEL R158, R158, -INF , !P5 ;  /* 0xff8000009e9e7808 */ /* 0x000fe40006800000 */
[----:B------:R-:W-:-:S04]  /*a0e0*/  ISETP.LT.OR P3, PT, R176, 0x22, P3 ;  /* 0x00000022b000780c */ /* 0x000fc80001f61670 */
[----:B------:R-:W-:Y:S02]  /*a0f0*/  FSEL R159, R159, -INF , !P3 ;  /* 0xff8000009f9f7808 */ /* 0x000fe40005800000 */
[----:B------:R-:W-:Y:S02]  /*a100*/  ISETP.GT.AND P3, PT, R178, 0x29, P2 ;  /* 0x00000029b200780c */ /* 0x000fe40001764270 */
[----:B0-----:R-:W-:Y:S01]  /*a110*/  FMNMX.FTZ R15, R14, R7, !PT ;  /* 0x000000070e0f7209 */ /* 0x001fe20007810000 */
[----:B------:R-:W-:Y:S01]  /*a120*/  IMAD.U32 R14, RZ, RZ, UR10 ;  /* 0x0000000aff0e7e24 */ /* 0x000fe2000f8e00ff */
[----:B------:R-:W-:-:S03]  /*a130*/  ISETP.LT.OR P3, PT, R176, 0x2a, P3 ;  /* 0x0000002ab000780c */ /* 0x000fc60001f61670 */
[----:B------:R-:W0:Y:S01]  /*a140*/  SHFL.BFLY PT, R180, R15, 0x1, 0x1f ;  /* 0x0c201f000fb47f89 */ /* 0x000e2200000e0000 */
[----:B------:R-:W-:Y:S02]  /*a150*/  FSEL R161, R161, -INF , !P3 ;  /* 0xff800000a1a17808 */ /* 0x000fe40005800000 */
[----:B------:R-:W-:-:S04]  /*a160*/  ISETP.GT.AND P3, PT, R178, 0x31, P2 ;  /* 0x00000031b200780c */ /* 0x000fc80001764270 */
[----:B------:R-:W-:-:S04]  /*a170*/  ISETP.LT.OR P3, PT, R176, 0x32, P3 ;  /* 0x00000032b000780c */ /* 0x000fc80001f61670 */
[----:B------:R-:W-:Y:S02]  /*a180*/  FSEL R162, R162, -INF , !P3 ;  /* 0xff800000a2a27808 */ /* 0x000fe40005800000 */
[----:B0-----:R-:W-:Y:S02]  /*a190*/  FMNMX.FTZ R7, R15, R180, !PT ;  /* 0x000000b40f077209 */ /* 0x001fe40007810000 */
[----:B------:R-:W-:Y:S02]  /*a1a0*/  FSEL R15, R8, -INF , !P4 ;  /* 0xff800000080f7808 */ /* 0x000fe40006000000 */
[----:B------:R-:W-:Y:S02]  /*a1b0*/  ISETP.GT.AND P4, PT, R178, 0x19, P2 ;  /* 0x00000019b200780c */ /* 0x000fe40001784270 */
[----:B------:R-:W-:Y:S02]  /*a1c0*/  FMNMX.FTZ R179, R15, R12, !PT ;  /* 0x0000000c0fb37209 */ /* 0x000fe40007810000 */
[----:B------:R-:W-:-:S02]  /*a1d0*/  ISETP.LT.OR P4, PT, R176, 0x1a, P4 ;  /* 0x0000001ab000780c */ /* 0x000fc40002781670 */
[----:B------:R-:W-:Y:S02]  /*a1e0*/  FMNMX.FTZ R8, R20, R179, !PT ;  /* 0x000000b314087209 */ /* 0x000fe40007810000 */
[----:B------:R-:W-:Y:S02]  /*a1f0*/  FSEL R156, R156, -INF , !P4 ;  /* 0xff8000009c9c7808 */ /* 0x000fe40006000000 */
[----:B------:R-:W-:Y:S02]  /*a200*/  FMNMX.FTZ R179, R21, R8, !PT ;  /* 0x0000000815b37209 */ /* 0x000fe40007810000 */
[----:B------:R-:W-:Y:S02]  /*a210*/  ISETP.GT.AND P4, PT, R178, 0x28, P2 ;  /* 0x00000028b200780c */ /* 0x000fe40001784270 */
[----:B------:R-:W-:Y:S02]  /*a220*/  FMNMX.FTZ R8, R152, R179, !PT ;  /* 0x000000b398087209 */ /* 0x000fe40007810000 */
[----:B------:R-:W-:-:S02]  /*a230*/  FSETP.NEU.FTZ.AND P5, PT, R7, -INF , PT ;  /* 0xff8000000700780b */ /* 0x000fc40003fbd000 */
[----:B------:R-:W-:Y:S01]  /*a240*/  FMNMX.FTZ R179, R153, R8, !PT ;  /* 0x0000000899b37209 */ /* 0x000fe20007810000 */
[----:B------:R-:W-:-:S01]  /*a250*/  FFMA.FTZ R8, R7, R14, -8 ;  /* 0xc100000007087423 */ /* 0x000fc2000001000e */
[----:B------:R-:W-:Y:S02]  /*a260*/  ISETP.LT.OR P4, PT, R176, 0x29, P4 ;  /* 0x00000029b000780c */ /* 0x000fe40002781670 */
[----:B------:R-:W-:Y:S02]  /*a270*/  FMNMX.FTZ R14, R154, R179, !PT ;  /* 0x000000b39a0e7209 */ /* 0x000fe40007810000 */
[----:B------:R-:W-:Y:S02]  /*a280*/  FSEL R8, R8, RZ, P5 ;  /* 0x000000ff08087208 */ /* 0x000fe40002800000 */
[----:B------:R-:W-:Y:S02]  /*a290*/  FMNMX.FTZ R179, R155, R14, !PT ;  /* 0x0000000e9bb37209 */ /* 0x000fe40007810000 */
[----:B------:R-:W-:Y:S01]  /*a2a0*/  FSEL R160, R160, -INF , !P4 ;  /* 0xff800000a0a07808 */ /* 0x000fe20006000000 */
[----:B------:R-:W-:-:S01]  /*a2b0*/  FFMA.FTZ R177, R177, UR10, -R8 ;  /* 0x0000000ab1b17c23 */ /* 0x000fc20008010808 */
[----:B------:R-:W-:Y:S01]  /*a2c0*/  FMNMX.FTZ R179, R156, R179, !PT ;  /* 0x000000b39cb37209 */ /* 0x000fe20007810000 */
[----:B------:R-:W-:-:S01]  /*a2d0*/  FFMA.FTZ R174, R174, UR10, -R8 ;  /* 0x0000000aaeae7c23 */ /* 0x000fc20008010808 */
[----:B------:R-:W-:Y:S01]  /*a2e0*/  ISETP.GT.AND P4, PT, R178, 0x30, P2 ;  /* 0x00000030b200780c */ /* 0x000fe20001784270 */
[----:B------:R-:W-:-:S01]  /*a2f0*/  FFMA.FTZ R173, R173, UR10, -R8 ;  /* 0x0000000aadad7c23 */ /* 0x000fc20008010808 */
[----:B------:R-:W-:Y:S01]  /*a300*/  FMNMX.FTZ R14, R158, R179, !PT ;  /* 0x000000b39e0e7209 */ /* 0x000fe20007810000 */
[----:B------:R-:W-:-:S01]  /*a310*/  FFMA.FTZ R179, R175, UR10, -R8 ;  /* 0x0000000aafb37c23 */ /* 0x000fc20008010808 */
        /* <DEDUP_REMOVED lines=8> */
[----:B------:R-:W-:Y:S01]  /*a3a0*/  ISETP.GT.AND P4, PT, R178, 0x38, P2 ;  /* 0x00000038b200780c */ /* 0x000fe20001784270 */
[--C-:B------:R-:W-:Y:S01]  /*a3b0*/  FFMA.FTZ R168, R168, UR10, -R8.reuse ;  /* 0x0000000aa8a87c23 */ /* 0x100fe20008010808 */
[----:B------:R-:W-:Y:S01]  /*a3c0*/  FMNMX.FTZ R180, R161, R180, !PT ;  /* 0x000000b4a1b47209 */ /* 0x000fe20007810000 */
[--C-:B------:R-:W-:Y:S01]  /*a3d0*/  FFMA.FTZ R164, R164, UR10, -R8.reuse ;  /* 0x0000000aa4a47c23 */ /* 0x100fe20008010808 */
[----:B------:R-:W-:Y:S01]  /*a3e0*/  ISETP.GT.AND P2, PT, R178, 0x39, P2 ;  /* 0x00000039b200780c */ /* 0x000fe20001744270 */
[--C-:B------:R-:W-:Y:S01]  /*a3f0*/  FFMA.FTZ R178, R186, UR10, -R8.reuse ;  /* 0x0000000abab27c23 */ /* 0x100fe20008010808 */
[C---:B------:R-:W-:Y:S01]  /*a400*/  ISETP.LT.OR P4, PT, R176.reuse, 0x39, P4 ;  /* 0x00000039b000780c */ /* 0x040fe20002781670 */
[--C-:B0-----:R-:W-:Y:S01]  /*a410*/  FFMA.FTZ R179, R187, UR10, -R8.reuse ;  /* 0x0000000abbb37c23 */ /* 0x101fe20008010808 */
[----:B------:R-:W-:Y:S01]  /*a420*/  FMNMX.FTZ R175, R163, R180, !PT ;  /* 0x000000b4a3af7209 */ /* 0x000fe20007810000 */
[----:B------:R-:W-:Y:S01]  /*a430*/  FFMA.FTZ R165, R165, UR10, -R8 ;  /* 0x0000000aa5a57c23 */ /* 0x000fe20008010808 */
[----:B------:R-:W-:Y:S01]  /*a440*/  ISETP.LT.OR P2, PT, R176, 0x3a, P2 ;  /* 0x0000003ab000780c */ /* 0x000fe20001741670 */
[----:B------:R-:W-:Y:S01]  /*a450*/  MUFU.EX2 R177, R177 ;  /* 0x000000b100b17308 */ /* 0x000fe20000000800 */
[----:B------:R-:W-:-:S02]  /*a460*/  FSEL R166, R166, -INF , !P4 ;  /* 0xff800000a6a67808 */ /* 0x000fc40006000000 */
[----:B------:R-:W-:Y:S02]  /*a470*/  FMNMX.FTZ R175, R162, R175, !PT ;  /* 0x000000afa2af7209 */ /* 0x000fe40007810000 */
[----:B------:R-:W-:Y:S02]  /*a480*/  FSEL R167, R167, -INF , !P2 ;  /* 0xff800000a7a77808 */ /* 0x000fe40005000000 */
[----:B------:R-:W-:Y:S01]  /*a490*/  FMNMX.FTZ R176, R166, R175, !PT ;  /* 0x000000afa6b07209 */ /* 0x000fe20007810000 */
[----:B------:R-:W-:-:S01]  /*a4a0*/  FFMA.FTZ R175, R184, UR10, -R8 ;  /* 0x0000000ab8af7c23 */ /* 0x000fc20008010808 */
[--C-:B------:R-:W-:Y:S01]  /*a4b0*/  FFMA.FTZ R184, R157, UR10, -R8.reuse ;  /* 0x0000000a9db87c23 */ /* 0x100fe20008010808 */
[----:B------:R-:W-:Y:S01]  /*a4c0*/  FSEL R157, R7, RZ, P5 ;  /* 0x000000ff079d7208 */ /* 0x000fe20002800000 */
[----:B------:R-:W-:Y:S01]  /*a4d0*/  MUFU.EX2 R174, R174 ;  /* 0x000000ae00ae7308 */ /* 0x000fe20000000800 */
[----:B------:R-:W-:Y:S01]  /*a4e0*/  FMNMX.FTZ R180, R167, R176, !PT ;  /* 0x000000b0a7b47209 */ /* 0x000fe20007810000 */
[----:B------:R-:W-:-:S02]  /*a4f0*/  FFMA.FTZ R176, R185, UR10, -R8 ;  /* 0x0000000ab9b07c23 */ /* 0x000fc40008010808 */
[----:B------:R-:W-:-:S02]  /*a500*/  FADD.FTZ R157, -R157, R10 ;  /* 0x0000000a9d9d7221 */ /* 0x000fc40000010100 */
[----:B------:R-:W0:Y:S02]  /*a510*/  SHFL.BFLY PT, R181, R180, 0x2, 0x1f ;  /* 0x0c401f00b4b57f89 */ /* 0x000e2400000e0000 */
[----:B------:R-:W-:Y:S08]  /*a520*/  MUFU.EX2 R173, R173 ;  /* 0x000000ad00ad7308 */ /* 0x000ff00000000800 */
[----:B------:R-:W-:Y:S08]  /*a530*/  MUFU.EX2 R175, R175 ;  /* 0x000000af00af7308 */ /* 0x000ff00000000800 */
[----:B------:R-:W-:Y:S01]  /*a540*/  MUFU.EX2 R176, R176 ;  /* 0x000000b000b07308 */ /* 0x000fe20000000800 */
[----:B0-----:R-:W-:Y:S01]  /*a550*/  FMNMX.FTZ R182, R180, R181, !PT ;  /* 0x000000b5b4b67209 */ /* 0x001fe20007810000 */
[----:B------:R-:W-:Y:S01]  /*a560*/  FFMA.FTZ R181, R172, UR10, -R8 ;  /* 0x0000000aacb57c23 */ /* 0x000fe20008010808 */
[----:B------:R-:W-:-:S05]  /*a570*/  FMUL.FTZ R172, R157, UR10 ;  /* 0x0000000a9dac7c20 */ /* 0x000fca0008410000 */
[----:B------:R-:W-:Y:S01]  /*a580*/  MUFU.EX2 R178, R178 ;  /* 0x000000b200b27308 */ /* 0x000fe20000000800 */
[----:B------:R-:W0:Y:S07]  /*a590*/  SHFL.BFLY PT, R183, R182, 0x1, 0x1f ;  /* 0x0c201f00b6b77f89 */ /* 0x000e2e00000e0000 */
[----:B------:R-:W1:Y:S08]  /*a5a0*/  MUFU.EX2 R172, R172 ;  /* 0x000000ac00ac7308 */ /* 0x000e700000000800 */
[----:B------:R-:W-:Y:S08]  /*a5b0*/  MUFU.EX2 R179, R179 ;  /* 0x000000b300b37308 */ /* 0x000ff00000000800 */
[----:B------:R-:W-:Y:S01]  /*a5c0*/  MUFU.EX2 R170, R170 ;  /* 0x000000aa00aa7308 */ /* 0x000fe20000000800 */
[----:B0-----:R-:W-:Y:S01]  /*a5d0*/  FMNMX.FTZ R8, R182, R183, !PT ;  /* 0x000000b7b6087209 */ /* 0x001fe20007810000 */
[----:B------:R-:W-:-:S03]  /*a5e0*/  IMAD.U32 R183, RZ, RZ, UR10 ;  /* 0x0000000affb77e24 */ /* 0x000fc6000f8e00ff */
[C---:B------:R-:W-:Y:S01]  /*a5f0*/  FSETP.NEU.FTZ.AND P2, PT, R8.reuse, -INF , PT ;  /* 0xff8000000800780b */ /* 0x040fe20003f5d000 */
[----:B------:R-:W-:-:S02]  /*a600*/  FFMA.FTZ R180, R8, R183, -8 ;  /* 0xc100000008b47423 */ /* 0x000fc400000100b7 */
[----:B------:R-:W-:Y:S01]  /*a610*/  MUFU.EX2 R171, R171 ;  /* 0x000000ab00ab7308 */ /* 0x000fe20000000800 */
[----:B------:R-:W-:Y:S02]  /*a620*/  FSEL R183, R8, RZ, P2 ;  /* 0x000000ff08b77208 */ /* 0x000fe40001000000 */
[----:B------:R-:W-:-:S03]  /*a630*/  FSEL R157, R180, RZ, P2 ;  /* 0x000000ffb49d7208 */ /* 0x000fc60001000000 */
[----:B------:R-:W-:Y:S02]  /*a640*/  FADD.FTZ R183, -R183, R12 ;  /* 0x0000000cb7b77221 */ /* 0x000fe40000010100 */
        /* <DEDUP_REMOVED lines=10> */
[----:B-1----:R-:W-:-:S01]  /*a6f0*/  FFMA.FTZ R183, R172, R4, R177 ;  /* 0x00000004acb77223 */ /* 0x002fc200000100b1 */
[--C-:B------:R-:W-:Y:S01]  /*a700*/  FFMA.FTZ R156, R156, UR10, -R157.reuse ;  /* 0x0000000a9c9c7c23 */ /* 0x100fe2000801089d */
[----:B------:R-:W-:-:S01]  /*a710*/  FFMA.FTZ R12, R158, UR10, -R157 ;  /* 0x0000000a9e0c7c23 */ /* 0x000fc2000801089d */
[----:B------:R-:W-:Y:S01]  /*a720*/  FFMA.FTZ R159, R159, UR10, -R157 ;  /* 0x0000000a9f9f7c23 */ /* 0x000fe2000801089d */
[----:B------:R-:W-:-:S01]  /*a730*/  FADD.FTZ R183, R14, R183 ;  /* 0x000000b70eb77221 */ /* 0x000fc20000010000 */
[--C-:B------:R-:W-:Y:S01]  /*a740*/  FFMA.FTZ R160, R160, UR10, -R157.reuse ;  /* 0x0000000aa0a07c23 */ /* 0x100fe2000801089d */
[----:B------:R-:W-:-:S01]  /*a750*/  FFMA.FTZ R161, R161, UR10, -R157 ;  /* 0x0000000aa1a17c23 */ /* 0x000fc2000801089d */
[----:B------:R-:W0:Y:S01]  /*a760*/  MUFU.EX2 R155, R155 ;  /* 0x0000009b009b7308 */ /* 0x000e220000000800 */
[----:B------:R-:W-:-:S01]  /*a770*/  FFMA.FTZ R163, R163, UR10, -R157 ;  /* 0x0000000aa3a37c23 */ /* 0x000fc2000801089d */
[--C-:B------:R-:W-:Y:S01]  /*a780*/  FFMA.FTZ R162, R162, UR10, -R157.reuse ;  /* 0x0000000aa2a27c23 */ /* 0x100fe2000801089d */
[----:B------:R-:W-:-:S01]  /*a790*/  FFMA.FTZ R166, R166, UR10, -R157 ;  /* 0x0000000aa6a67c23 */ /* 0x000fc2000801089d */
[----:B------:R-:W-:-:S04]  /*a7a0*/  FFMA.FTZ R157, R167, UR10, -R157 ;  /* 0x0000000aa79d7c23 */ /* 0x000fc8000801089d */
[----:B------:R-:W1:Y:S08]  /*a7b0*/  MUFU.EX2 R15, R15 ;  /* 0x0000000f000f7308 */ /* 0x000e700000000800 */
[----:B------:R-:W2:Y:S01]  /*a7c0*/  MUFU.EX2 R20, R20 ;  /* 0x0000001400147308 */ /* 0x000ea20000000800 */
[----:B0-----:R-:W-:-:S07]  /*a7d0*/  FFMA.FTZ R4, R155, R5, R180 ;  /* 0x000000059b047223 */ /* 0x001fce00000100b4 */
[----:B------:R-:W0:Y:S01]  /*a7e0*/  MUFU.EX2 R21, R21 ;  /* 0x0000001500157308 */ /* 0x000e220000000800 */
[----:B-1----:R-:W-:-:S01]  /*a7f0*/  FADD.FTZ R5, R15, R4 ;  /* 0x000000040f057221 */ /* 0x002fc20000010000 */
[----:B------:R-:W-:-:S04]  /*a800*/  FADD.FTZ R4, R174, R183 ;  /* 0x000000b7ae047221 */ /* 0x000fc80000010000 */
[----:B------:R-:W-:Y:S02]  /*a810*/  FADD.FTZ R4, R173, R4 ;  /* 0x00000004ad047221 */ /* 0x000fe40000010000 */
[----:B------:R-:W1:Y:S02]  /*a820*/  MUFU.EX2 R152, R152 ;  /* 0x0000009800987308 */ /* 0x000e640000000800 */
[----:B------:R-:W-:-:S04]  /*a830*/  FADD.FTZ R183, R175, R4 ;  /* 0x00000004afb77221 */ /* 0x000fc80000010000 */
[----:B------:R-:W-:Y:S02]  /*a840*/  FADD.FTZ R183, R176, R183 ;  /* 0x000000b7b0b77221 */ /* 0x000fe40000010000 */
[----:B------:R-:W3:Y:S08]  /*a850*/  MUFU.EX2 R153, R153 ;  /* 0x0000009900997308 */ /* 0x000ef00000000800 */
[----:B------:R-:W4:Y:S08]  /*a860*/  MUFU.EX2 R154, R154 ;  /* 0x0000009a009a7308 */ /* 0x000f300000000800 */
[----:B------:R2:W5:Y:S08]  /*a870*/  MUFU.EX2 R182, R156 ;  /* 0x0000009c00b67308 */ /* 0x0005700000000800 */
[----:B------:R-:W5:Y:S01]  /*a880*/  MUFU.EX2 R12, R12 ;  /* 0x0000000c000c7308 */ /* 0x000f620000000800 */
[----:B--2---:R-:W-:-:S04]  /*a890*/  FADD.FTZ R156, R20, R5 ;  /* 0x00000005149c7221 */ /* 0x004fc80000010000 */
[----:B0-----:R-:W-:-:S03]  /*a8a0*/  FADD.FTZ R5, R21, R156 ;  /* 0x0000009c15057221 */ /* 0x001fc60000010000 */
[----:B------:R-:W0:Y:S01]  /*a8b0*/  MUFU.EX2 R159, R159 ;  /* 0x0000009f009f7308 */ /* 0x000e220000000800 */
[----:B-1----:R-:W-:-:S04]  /*a8c0*/  FADD.FTZ R4, R152, R5 ;  /* 0x0000000598047221 */ /* 0x002fc80000010000 */
[----:B---3--:R-:W-:Y:S01]  /*a8d0*/  FADD.FTZ R5, R153, R4 ;  /* 0x0000000499057221 */ /* 0x008fe20000010000 */
[----:B------:R-:W-:-:S02]  /*a8e0*/  FADD.FTZ R4, R178, R183 ;  /* 0x000000b7b2047221 */ /* 0x000fc40000010000 */
[----:B------:R-:W1:Y:S01]  /*a8f0*/  MUFU.EX2 R185, R160 ;  /* 0x000000a000b97308 */ /* 0x000e620000000800 */
[----:B----4-:R-:W-:-:S04]  /*a900*/  FADD.FTZ R5, R154, R5 ;  /* 0x000000059a057221 */ /* 0x010fc80000010000 */
[----:B-----5:R-:W-:-:S03]  /*a910*/  FADD.FTZ R5, R182, R5 ;  /* 0x00000005b6057221 */ /* 0x020fc60000010000 */
[----:B------:R-:W-:Y:S01]  /*a920*/  MUFU.EX2 R168, R168 ;  /* 0x000000a800a87308 */ /* 0x000fe20000000800 */
[----:B------:R-:W-:-:S04]  /*a930*/  FADD.FTZ R156, R12, R5 ;  /* 0x000000050c9c7221 */ /* 0x000fc80000010000 */
[----:B0-----:R-:W-:-:S03]  /*a940*/  FADD.FTZ R156, R159, R156 ;  /* 0x0000009c9f9c7221 */ /* 0x001fc60000010000 */
[----:B------:R0:W2:Y:S01]  /*a950*/  MUFU.EX2 R158, R161 ;  /* 0x000000a1009e7308 */ /* 0x0000a20000000800 */
[----:B-1----:R-:W-:-:S07]  /*a960*/  FADD.FTZ R156, R185, R156 ;  /* 0x0000009cb99c7221 */ /* 0x002fce0000010000 */
[----:B------:R-:W1:Y:S01]  /*a970*/  MUFU.EX2 R164, R164 ;  /* 0x000000a400a47308 */ /* 0x000e620000000800 */
[----:B0-----:R-:W-:-:S04]  /*a980*/  FADD.FTZ R161, R179, R4 ;  /* 0x00000004b3a17221 */ /* 0x001fc80000010000 */
[----:B------:R-:W-:-:S03]  /*a990*/  FADD.FTZ R4, R170, R161 ;  /* 0x000000a1aa047221 */ /* 0x000fc60000010000 */
[----:B------:R-:W0:Y:S01]  /*a9a0*/  MUFU.EX2 R163, R163 ;  /* 0x000000a300a37308 */ /* 0x000e220000000800 */
[----:B------:R-:W-:-:S01]  /*a9b0*/  FADD.FTZ R4, R171, R4 ;  /* 0x00000004ab047221 */ /* 0x000fc20000010000 */
[----:B--2---:R-:W-:-:S03]  /*a9c0*/  FADD.FTZ R156, R158, R156 ;  /* 0x0000009c9e9c7221 */ /* 0x004fc60000010000 */
[----:B------:R-:W-:-:S03]  /*a9d0*/  FADD.FTZ R5, R169, R4 ;  /* 0x00000004a9057221 */ /* 0x000fc60000010000 */
[----:B------:R-:W2:Y:S01]  /*a9e0*/  MUFU.EX2 R181, R181 ;  /* 0x000000b500b57308 */ /* 0x000ea20000000800 */
[----:B------:R-:W-:-:S04]  /*a9f0*/  FADD.FTZ R5, R168, R5 ;  /* 0x00000005a8057221 */ /* 0x000fc80000010000 */
[----:B-1----:R-:W-:-:S03]  /*aa00*/  FADD.FTZ R4, R164, R5 ;  /* 0x00000005a4047221 */ /* 0x002fc60000010000 */
[----:B------:R-:W1:Y:S01]  /*aa10*/  MUFU.EX2 R187, R162 ;  /* 0x000000a200bb7308 */ /* 0x000e620000000800 */
[----:B0-----:R-:W-:-:S07]  /*aa20*/  FADD.FTZ R156, R163, R156 ;  /* 0x0000009ca39c7221 */ /* 0x001fce0000010000 */
[----:B------:R-:W0:Y:S01]  /*aa30*/  MUFU.EX2 R165, R165 ;  /* 0x000000a500a57308 */ /* 0x000e220000000800 */
[----:B--2---:R-:W-:-:S07]  /*aa40*/  FADD.FTZ R4, R181, R4 ;  /* 0x00000004b5047221 */ /* 0x004fce0000010000 */
[----:B------:R-:W2:Y:S01]  /*aa50*/  MUFU.EX2 R161, R166 ;  /* 0x000000a600a17308 */ /* 0x000ea20000000800 */
[----:B-1----:R-:W-:-:S07]  /*aa60*/  FADD.FTZ R156, R187, R156 ;  /* 0x0000009cbb9c7221 */ /* 0x002fce0000010000 */
[----:B------:R-:W1:Y:S01]  /*aa70*/  MUFU.EX2 R10, R184 ;  /* 0x000000b8000a7308 */ /* 0x000e620000000800 */
[----:B0-----:R-:W-:-:S07]  /*aa80*/  FADD.FTZ R5, R165, R4 ;  /* 0x00000004a5057221 */ /* 0x001fce0000010000 */
[----:B------:R-:W0:Y:S01]  /*aa90*/  MUFU.EX2 R157, R157 ;  /* 0x0000009d009d7308 */ /* 0x000e220000000800 */
[----:B--2---:R-:W-:-:S01]  /*aaa0*/  FADD.FTZ R156, R161, R156 ;  /* 0x0000009ca19c7221 */ /* 0x004fc20000010000 */
[----:B-1----:R-:W-:-:S03]  /*aab0*/  FADD.FTZ R4, R10, R5 ;  /* 0x000000050a047221 */ /* 0x002fc60000010000 */
[----:B0-----:R-:W-:Y:S01]  /*aac0*/  FADD.FTZ R5, R157, R156 ;  /* 0x0000009c9d057221 */ /* 0x001fe20000010000 */
[----:B------:R-:W-:Y:S06]  /*aad0*/  @!P0 BRA `(.L_x_1052) ;  /* 0x0000000000048947 */ /* 0x000fec0003800000 */
[----:B------:R-:W-:Y:S01]  /*aae0*/  BPT.TRAP 0x1 ;  /* 0x000000040000795c */ /* 0x000fe20000300000 */
.L_x_1052:
        /* <DEDUP_REMOVED lines=155> */
[----:B------:R-:W-:-:S05]  /*b4a0*/  UMOV UR52, UR55 ;  /* 0x0000003700347c82 */ /* 0x000fca0008000000 */
.L_x_1035:
[----:B------:R-:W-:Y:S06]  /*b4b0*/  BAR.ARV 0x8, 0x120 ;  /* 0x0204800000007b1d */ /* 0x000fec0000002000 */
[----:B------:R-:W-:Y:S05]  /*b4c0*/  @!P0 BRA `(.L_x_1054) ;  /* 0x0000000000048947 */ /* 0x000fea0003800000 */
[----:B------:R-:W-:Y:S01]  /*b4d0*/  BPT.TRAP 0x1 ;  /* 0x000000040000795c */ /* 0x000fe20000300000 */
.L_x_1054:
[----:B------:R-:W-:Y:S01]  /*b4e0*/  ULEA UR11, UR52, UR41, 0x3 ;  /* 0x00000029340b7291 */ /* 0x000fe2000f8e183f */
[----:B------:R-:W-:-:S05]  /*b4f0*/  IMAD.U32 R0, RZ, RZ, UR44 ;  /* 0x0000002cff007e24 */ /* 0x000fca000f8e00ff */
[----:B------:R-:W-:-:S04]  /*b500*/  SHF.L.U32 R0, R0, 0x1f, RZ ;  /* 0x0000001f00007819 */ /* 0x000fc800000006ff */
[----:B------:R0:W1:Y:S01]  /*b510*/  SYNCS.PHASECHK.TRANS64.TRYWAIT P1, [UR11+0x28450], R0 ;  /* 0x02845000ff0075a7 */ /* 0x000062000802014b */
[----:B------:R-:W-:Y:S05]  /*b520*/  @!P0 BRA `(.L_x_1055) ;  /* 0x0000000000048947 */ /* 0x000fea0003800000 */
[----:B------:R-:W-:Y:S01]  /*b530*/  BPT.TRAP 0x1 ;  /* 0x000000040000795c */ /* 0x000fe20000300000 */
.L_x_1055:
[----:B-1----:R-:W-:Y:S05]  /*b540*/  @P1 BRA `(.L_x_1056) ;  /* 0x0000000000081947 */ /* 0x002fea0003800000 */
[----:B------:R-:W1:Y:S02]  /*b550*/  SYNCS.PHASECHK.TRANS64.TRYWAIT P1, [UR11+0x28450], R0 ;  /* 0x02845000ff0075a7 */ /* 0x000e64000802014b */
[----:B-1----:R-:W-:Y:S05]  /*b560*/  @!P1 BRA `(.L_x_1057) ;  /* 0x0000009800889947 */ /* 0x002fea0003800000 */
.L_x_1056:
[----:B------:R-:W-:Y:S01]  /*b570*/  ULDC.64 UR4, c[0x0][0x9a0] ;  /* 0x0002680000047ab9 */ /* 0x000fe20000000a00 */
[----:B------:R-:W-:Y:S01]  /*b580*/  UIADD3 UR41, UR41, 0x8000, URZ ;  /* 0x0000800029297890 */ /* 0x000fe2000fffe03f */
[----:B------:R-:W-:Y:S01]  /*b590*/  WARPGROUP.ARRIVE ;  /* 0x00000000000079c5 */ /* 0x000fe20000000000 */
[----:B------:R-:W-:Y:S01]  /*b5a0*/  UISETP.NE.U32.AND UP0, UPT, UR4, URZ, UPT ;  /* 0x0000003f0400728c */ /* 0x000fe2000bf05070 */
[----:B------:R-:W-:Y:S01]  /*b5b0*/  IMAD.MOV.U32 R6, RZ, RZ, 0x3f800000 ;  /* 0x3f800000ff067424 */ /* 0x000fe200078e00ff */
[----:B------:R-:W-:Y:S02]  /*b5c0*/  USHF.R.U32.HI UR41, URZ, 0x4, UR41 ;  /* 0x000000043f297899 */ /* 0x000fe40008011629 */
[----:B------:R-:W-:Y:S02]  /*b5d0*/  UISETP.NE.AND.EX UP0, UPT, UR5, URZ, UPT, UP0 ;  /* 0x0000003f0500728c */ /* 0x000fe4000bf05300 */
[----:B------:R-:W-:Y:S01]  /*b5e0*/  ULOP3.LUT UR41, UR41, 0x3fff, URZ, 0xc0, !UPT ;  /* 0x00003fff29297892 */ /* 0x000fe2000f8ec03f */
[----:B------:R-:W-:-:S03]  /*b5f0*/  UMOV UR15, 0x80000020 ;  /* 0x80000020000f7882 */ /* 0x000fc60000000000 */
[----:B------:R-:W-:Y:S01]  /*b600*/  ULOP3.LUT UR41, UR41, 0x10000, URZ, 0xfc, !UPT ;  /* 0x0001000029297892 */ /* 0x000fe2000f8efc3f */
[----:B------:R-:W-:-:S04]  /*b610*/  PLOP3.LUT P1, PT, PT, PT, UP0, 0x80, 0x0 ;  /* 0x000000000000781c */ /* 0x000fc80003f2f008 */
[----:B------:R-:W-:Y:S01]  /*b620*/  @UP0 USHF.R.S32.HI UR8, URZ, 0x1f, UR47 ;  /* 0x0000001f3f080899 */ /* 0x000fe2000801142f */
[----:B------:R-:W-:Y:S01]  /*b630*/  @UP0 ULDC.64 UR12, c[0x0][0x9c8] ;  /* 0x00027200000c0ab9 */ /* 0x000fe20000000a00 */
[----:B------:R-:W-:Y:S02]  /*b640*/  @UP0 USHF.R.S32.HI UR9, URZ, 0x1f, UR43 ;  /* 0x0000001f3f090899 */ /* 0x000fe4000801142b */
[----:B------:R-:W-:Y:S02]  /*b650*/  @UP0 UIMAD UR8, UR8, UR12, URZ ;  /* 0x0000000c080802a4 */ /* 0x000fe4000f8e023f */
[----:B------:R-:W-:Y:S02]  /*b660*/  @UP0 UIMAD.WIDE.U32 UR6, UR47, UR12, URZ ;  /* 0x0000000c2f0602a5 */ /* 0x000fe4000f8e003f */
[----:B------:R-:W-:-:S03]  /*b670*/  @UP0 UIMAD UR8, UR47, UR13, UR8 ;  /* 0x0000000d2f0802a4 */ /* 0x000fc6000f8e0208 */
[----:B------:R-:W-:Y:S01]  /*b680*/  @UP0 ULDC.64 UR12, c[0x0][0x9d0] ;  /* 0x00027400000c0ab9 */ /* 0x000fe20000000a00 */
[----:B------:R-:W-:Y:S02]  /*b690*/  @UP0 UIADD3 UR7, UR7, UR8, URZ ;  /* 0x0000000807070290 */ /* 0x000fe4000fffe03f */
[----:B------:R-:W-:Y:S02]  /*b6a0*/  ULEA UR8, UR52, UR41, 0xa ;  /* 0x0000002934087291 */ /* 0x000fe4000f8e503f */
[----:B------:R-:W-:Y:S02]  /*b6b0*/  @UP0 UIMAD UR9, UR9, UR12, URZ ;  /* 0x0000000c090902a4 */ /* 0x000fe4000f8e023f */
[----:B------:R-:W-:Y:S02]  /*b6c0*/  @UP0 UIMAD.WIDE.U32 UR6, UR43, UR12, UR6 ;  /* 0x0000000c2b0602a5 */ /* 0x000fe4000f8e0006 */
[----:B------:R-:W-:Y:S01]  /*b6d0*/  @UP0 UIMAD UR9, UR43, UR13, UR9 ;  /* 0x0000000d2b0902a4 */ /* 0x000fe2000f8e0209 */
[----:B------:R-:W-:Y:S01]  /*b6e0*/  UMOV UR14, UR8 ;  /* 0x00000008000e7c82 */ /* 0x000fe20008000000 */
[----:B------:R-:W-:Y:S01]  /*b6f0*/  @UP0 ULEA UR4, UP1, UR6, UR4, 0x2 ;  /* 0x0000000406040291 */ /* 0x000fe2000f82103f */
[----:B------:R-:W-:Y:S01]  /*b700*/  QGMMA.64x256x32.F32.E4M3.E4M3 R24, R188, gdesc[UR12], R24, gsb0 ;  /* 0x03e0000cbc187df3 */ /* 0x000fe20008000818 */
[----:B------:R-:W-:-:S04]  /*b710*/  @UP0 UIADD3 UR7, UR7, UR9, URZ ;  /* 0x0000000907070290 */ /* 0x000fc8000fffe03f */
[----:B------:R-:W-:Y:S01]  /*b720*/  @UP0 ULEA.HI.X UR5, UR6, UR5, UR7, 0x2, UP1 ;  /* 0x0000000506050291 */ /* 0x000fe200088f1407 */
[----:B------:R-:W-:-:S05]  /*b730*/  IMAD.U32 R10, RZ, RZ, UR4 ;  /* 0x00000004ff0a7e24 */ /* 0x000fca000f8e00ff */
[----:B------:R-:W-:-:S05]  /*b740*/  IMAD.U32 R11, RZ, RZ, UR5 ;  /* 0x00000005ff0b7e24 */ /* 0x000fca000f8e00ff */
[----:B------:R2:W3:Y:S01]  /*b750*/  @P1 LDG.E R6, desc[UR50][R10.64] ;  /* 0x000000320a061981 */ /* 0x0004e2000c1e1900 */
[----:B------:R-:W-:Y:S01]  /*b760*/  UIADD3 UR8, UR8, 0x2, URZ ;  /* 0x0000000208087890 */ /* 0x000fe2000fffe03f */
[----:B------:R-:W-:-:S06]  /*b770*/  UMOV UR7, 0x80000020 ;  /* 0x8000002000077882 */ /* 0x000fcc0000000000 */
[----:B------:R-:W-:Y:S01]  /*b780*/  UMOV UR6, UR8 ;  /* 0x0000000800067c82 */ /* 0x000fe20008000000 */
[----:B-1----:R-:W1:Y:S04]  /*b790*/  SHFL.BFLY PT, R3, R4, 0x2, 0x1f ;  /* 0x0c401f0004037f89 */ /* 0x002e6800000e0000 */
[----:B------:R-:W4:Y:S01]  /*b7a0*/  SHFL.BFLY PT, R12, R5, 0x2, 0x1f ;  /* 0x0c401f00050c7f89 */ /* 0x000f2200000e0000 */
[----:B-1----:R-:W-:-:S01]  /*b7b0*/  FADD.FTZ R3, R3, R4 ;  /* 0x0000000403037221 */ /* 0x002fc20000010000 */
[----:B----4-:R-:W-:-:S04]  /*b7c0*/  FADD.FTZ R12, R12, R5 ;  /* 0x000000050c0c7221 */ /* 0x010fc80000010000 */
[----:B0-----:R-:W0:Y:S04]  /*b7d0*/  SHFL.BFLY PT, R0, R3, 0x1, 0x1f ;  /* 0x0c201f0003007f89 */ /* 0x001e2800000e0000 */
[----:B------:R-:W1:Y:S01]  /*b7e0*/  SHFL.BFLY PT, R9, R12, 0x1, 0x1f ;  /* 0x0c201f000c097f89 */ /* 0x000e6200000e0000 */
[----:B0-----:R-:W-:-:S01]  /*b7f0*/  FADD.FTZ R13, R3, R0 ;  /* 0x00000000030d7221 */ /* 0x001fc20000010000 */
[----:B-1----:R-:W-:-:S04]  /*b800*/  FADD.FTZ R14, R12, R9 ;  /* 0x000000090c0e7221 */ /* 0x002fc80000010000 */
[C---:B------:R-:W-:Y:S01]  /*b810*/  FSETP.NE.FTZ.AND P1, PT, R13.reuse, RZ, PT ;  /* 0x000000ff0d00720b */ /* 0x040fe20003f35000 */
[----:B------:R-:W-:Y:S01]  /*b820*/  FMUL.FTZ R15, R13, 0.00390625 ;  /* 0x3b8000000d0f7820 */ /* 0x000fe20000410000 */
[----:B--2---:R-:W-:Y:S01]  /*b830*/  FMUL.FTZ R10, R14, 0.00390625 ;  /* 0x3b8000000e0a7820 */ /* 0x004fe20000410000 */
[----:B------:R-:W-:-:S03]  /*b840*/  IMAD.MOV.U32 R9, RZ, RZ, RZ ;  /* 0x000000ffff097224 */ /* 0x000fc600078e00ff */
[----:B------:R-:W-:Y:S02]  /*b850*/  FSETP.NE.FTZ.AND P2, PT, R15, RZ, PT ;  /* 0x000000ff0f00720b */ /* 0x000fe40003f55000 */
[----:B------:R-:W-:-:S05]  /*b860*/  FSETP.NE.FTZ.AND P3, PT, R10, RZ, PT ;  /* 0x000000ff0a00720b */ /* 0x000fca0003f75000 */
[----:B------:R-:W-:Y:S01]  /*b870*/  @P1 MUFU.RCP R9, R13 ;  /* 0x0000000d00091308 */ /* 0x000fe20000001000 */
[----:B------:R-:W-:Y:S01]  /*b880*/  FSETP.NE.FTZ.AND P1, PT, R14, RZ, PT ;  /* 0x000000ff0e00720b */ /* 0x000fe20003f35000 */
[----:B------:R-:W-:-:S06]  /*b890*/  IMAD.MOV.U32 R11, RZ, RZ, RZ ;  /* 0x000000ffff0b7224 */ /* 0x000fcc00078e00ff */
[----:B------:R-:W0:Y:S08]  /*b8a0*/  @P2 MUFU.LG2 R5, R15 ;  /* 0x0000000f00052308 */ /* 0x000e300000000c00 */
[----:B------:R-:W1:Y:S01]  /*b8b0*/  @P3 MUFU.LG2 R10, R10 ;  /* 0x0000000a000a3308 */ /* 0x000e620000000c00 */
[----:B------:R-:W-:Y:S02]  /*b8c0*/  WARPGROUP.DEPBAR.LE gsb0, 0x0 ;  /* 0x00008000000079c5 */ /* 0x000fe40000010000 */
[----:B------:R-:W-:-:S06]  /*b8d0*/  WARPGROUP.ARRIVE ;  /* 0x00000000000079c5 */ /* 0x000fcc0000000000 */
[----:B------:R-:W-:Y:S01]  /*b8e0*/  QGMMA.64x256x32.F32.E4M3.E4M3 R24, R184, gdesc[UR4], R24, gsb0 ;  /* 0x03e00004b8187df3 */ /* 0x000fe20008000818 */
[----:B------:R-:W2:Y:S01]  /*b8f0*/  @P1 MUFU.RCP R11, R14 ;  /* 0x0000000e000b1308 */ /* 0x000ea20000001000 */
[----:B------:R-:W-:Y:S02]  /*b900*/  IMAD.U32 R4, RZ, RZ, UR10 ;  /* 0x0000000aff047e24 */ /* 0x000fe4000f8e00ff */
[----:B------:R-:W-:Y:S02]  /*b910*/  IMAD.U32 R12, RZ, RZ, UR10 ;  /* 0x0000000aff0c7e24 */ /* 0x000fe4000f8e00ff */
[----:B0-----:R-:W-:Y:S01]  /*b920*/  @P2 FMUL.FTZ R5, R5, 0.69314718246459960938 ;  /* 0x3f31721805052820 */ /* 0x001fe20000410000 */
[----:B------:R-:W-:Y:S01]  /*b930*/  @P2 FMUL.FTZ R4, R4, 0.69314718246459960938 ;  /* 0x3f31721804042820 */ /* 0x000fe20000410000 */
[----:B-1----:R-:W-:Y:S01]  /*b940*/  @P3 FMUL.FTZ R13, R10, 0.69314718246459960938 ;  /* 0x3f3172180a0d3820 */ /* 0x002fe20000410000 */
[----:B------:R-:W-:Y:S01]  /*b950*/  @P3 FMUL.FTZ R12, R12, 0.69314718246459960938 ;  /* 0x3f3172180c0c3820 */ /* 0x000fe20000410000 */
[----:B------:R-:W-:-:S02]  /*b960*/  IMAD.MOV.U32 R3, RZ, RZ, -0x800000 ;  /* 0xff800000ff037424 */ /* 0x000fc400078e00ff */
[----:B------:R-:W-:Y:S01]  /*b970*/  @P2 FFMA.FTZ R3, R4, R7, R5 ;  /* 0x0000000704032223 */ /* 0x000fe20000010005 */
[----:B------:R-:W-:Y:S02]  /*b980*/  IMAD.MOV.U32 R0, RZ, RZ, -0x800000 ;  /* 0xff800000ff007424 */ /* 0x000fe400078e00ff */
[----:B------:R-:W-:Y:S01]  /*b990*/  @P3 FFMA.FTZ R0, R12, R8, R13 ;  /* 0x000000080c003223 */ /* 0x000fe2000001000d */
[-C--:B---3--:R-:W-:Y:S01]  /*b9a0*/  FMUL.FTZ R16, R9, R6.reuse ;  /* 0x0000000609107220 */ /* 0x088fe20000410000 */
[----:B--2---:R-:W-:Y:S01]  /*b9b0*/  FMUL.FTZ R4, R11, R6 ;  /* 0x000000060b047220 */ /* 0x004fe20000410000 */
[----:B------:R-:W-:Y:S02]  /*b9c0*/  WARPGROUP.DEPBAR.LE gsb0, 0x0 ;  /* 0x00008000000079c5 */ /* 0x000fe40000010000 */
[----:B------:R-:W-:Y:S05]  /*b9d0*/  @!P0 BRA `(.L_x_1058) ;  /* 0x0000000000048947 */ /* 0x000fea0003800000 */
[----:B------:R-:W-:Y:S01]  /*b9e0*/  BPT.TRAP 0x1 ;  /* 0x000000040000795c */ /* 0x000fe20000300000 */
.L_x_1058:
[----:B------:R-:W-:Y:S01]  /*b9f0*/  UIADD3 UR4, UR11, 0x28460, URZ ;  /* 0x000284600b047890 */ /* 0x000fe2000fffe03f */
[-C--:B------:R-:W-:Y:S01]  /*ba00*/  FMUL.FTZ R5, R28, R16.reuse ;  /* 0x000000101c057220 */ /* 0x080fe20000410000 */
[----:B------:R-:W-:Y:S01]  /*ba10*/  UIADD3 UR52, UR52, 0x1, URZ ;  /* 0x0000000134347890 */ /* 0x000fe2000fffe03f */
[-C--:B------:R-:W-:Y:S01]  /*ba20*/  FMUL.FTZ R10, R45, R16.reuse ;  /* 0x000000102d0a7220 */ /* 0x080fe20000410000 */
[----:B------:R-:W-:Y:S01]  /*ba30*/  UPRMT UR4, UR39, 0x654, UR4 ;  /* 0x0000065427047896 */ /* 0x000fe20008000004 */
        /* <DEDUP_REMOVED lines=127> */
[-C--:B------:R-:W-:Y:S01]  /*c230*/  FMUL.FTZ R26, R147, R4.reuse ;  /* 0x00000004931a7220 */ /* 0x080fe20000410000 */
[-C--:B------:R-:W-:Y:S01]  /*c240*/  FMUL.FTZ R150, R150, R4.reuse ;  /* 0x0000000496967220 */ /* 0x080fe20000410000 */
[----:B------:R-:W-:Y:S01]  /*c250*/  FMUL.FTZ R151, R151, R4 ;  /* 0x0000000497977220 */ /* 0x000fe20000410000 */
[----:B------:R-:W-:-:S02]  /*c260*/  UIADD3 UR45, UR45, 0x1, URZ ;  /* 0x000000012d2d7890 */ /* 0x000fc4000fffe03f */
[----:B------:R-:W-:Y:S02]  /*c270*/  USEL UR52, UR52, URZ, UP0 ;  /* 0x0000003f34347287 */ /* 0x000fe40008000000 */
[----:B------:R-:W-:-:S12]  /*c280*/  ULOP3.LUT UR44, UR44, UR4, URZ, 0x3c, !UPT ;  /* 0x000000042c2c7292 */ /* 0x000fd8000f8e3c3f */
.L_x_984:
[----:B------:R-:W0:Y:S01]  /*c290*/  S2R R17, SR_CgaCtaId ;  /* 0x0000000000117919 */ /* 0x000e220000008800 */
[----:B------:R-:W-:Y:S01]  /*c2a0*/  MOV R4, 0x400 ;  /* 0x0000040000047802 */ /* 0x000fe20000000f00 */
[----:B------:R-:W-:Y:S01]  /*c2b0*/  BSSY B0, `(.L_x_1059) ;  /* 0x000036e000007945 */ /* 0x000fe20003800000 */
[----:B------:R-:W-:Y:S02]  /*c2c0*/  BAR.SYNC.DEFER_BLOCKING 0x5, 0x180 ;  /* 0x0146000000007b1d */ /* 0x000fe40000010000 */
[----:B0-----:R-:W-:-:S05]  /*c2d0*/  LEA R4, R17, R4, 0x18 ;  /* 0x0000000411047211 */ /* 0x001fca00078ec0ff */
[----:B------:R-:W0:Y:S02]  /*c2e0*/  LDS.128 R60, [R4+0x284d0] ;  /* 0x0284d000043c7984 */ /* 0x000e240000000c00 */
[----:B0-----:R-:W-:Y:S02]  /*c2f0*/  R2UR UR43, R62 ;  /* 0x000000003e2b72ca */ /* 0x001fe400000e0000 */
[----:B------:R-:W-:Y:S01]  /*c300*/  R2UR UR47, R63 ;  /* 0x000000003f2f72ca */ /* 0x000fe200000e0000 */
        /* <DEDUP_REMOVED lines=11> */
[----:B------:R-:W-:Y:S01]  /*c3c0*/  F2FP.BF16.F32.PACK_AB R10, R10, R41 ;  /* 0x000000290a0a723e */ /* 0x000fe200000010ff */
[----:B------:R-:W-:Y:S01]  /*c3d0*/  UISETP.NE.U32.AND UP0, UPT, UR4, URZ, UPT ;  /* 0x0000003f0400728c */ /* 0x000fe2000bf05070 */
[----:B------:R-:W-:Y:S02]  /*c3e0*/  F2FP.BF16.F32.PACK_AB R40, R79, R70 ;  /* 0x000000464f28723e */ /* 0x000fe400000010ff */
[----:B------:R-:W-:Y:S01]  /*c3f0*/  F2FP.BF16.F32.PACK_AB R25, R6, R25 ;  /* 0x000000190619723e */ /* 0x000fe200000010ff */
[----:B------:R-:W-:Y:S01]  /*c400*/  UISETP.NE.AND.EX UP0, UPT, UR5, URZ, UPT, UP0 ;  /* 0x0000003f0500728c */ /* 0x000fe2000bf05300 */
[----:B------:R-:W-:Y:S02]  /*c410*/  F2FP.BF16.F32.PACK_AB R7, R7, R32 ;  /* 0x000000200707723e */ /* 0x000fe400000010ff */
[----:B------:R-:W-:Y:S01]  /*c420*/  F2FP.BF16.F32.PACK_AB R8, R8, R33 ;  /* 0x000000210808723e */ /* 0x000fe200000010ff */
[----:B------:R-:W-:Y:S01]  /*c430*/  ULDC.64 UR4, c[0x0][0xbd8] ;  /* 0x0002f60000047ab9 */ /* 0x000fe20000000a00 */
[----:B0-----:R-:W-:Y:S01]  /*c440*/  LOP3.LUT P0, R17, R58, 0x3, RZ, 0xc0, !PT ;  /* 0x000000033a117812 */ /* 0x001fe2000780c0ff */
[----:B------:R-:W-:Y:S01]  /*c450*/  UIMAD.WIDE UR4, UR37, 0x4, UR4 ;  /* 0x00000004250478a5 */ /* 0x000fe2000f8e0204 */
[----:B------:R-:W-:-:S02]  /*c460*/  F2FP.BF16.F32.PACK_AB R15, R15, R64 ;  /* 0x000000400f0f723e */ /* 0x000fc400000010ff */
[----:B------:R-:W-:Y:S02]  /*c470*/  ISETP.EQ.OR P0, PT, R17, 0x3, !P0 ;  /* 0x000000031100780c */ /* 0x000fe40004702670 */
[----:B------:R-:W-:Y:S02]  /*c480*/  F2FP.BF16.F32.PACK_AB R6, R20, R65 ;  /* 0x000000411406723e */ /* 0x000fe400000010ff */
[----:B------:R-:W-:Y:S02]  /*c490*/  SEL R79, R9, R10, P0 ;  /* 0x0000000a094f7207 */ /* 0x000fe40000000000 */
[----:B------:R-:W-:Y:S02]  /*c4a0*/  SEL R63, R10, R9, P0 ;  /* 0x000000090a3f7207 */ /* 0x000fe40000000000 */
[----:B------:R-:W0:Y:S01]  /*c4b0*/  S2R R9, SR_SWINHI ;  /* 0x0000000000097919 */ /* 0x000e220000002f00 */
[----:B------:R-:W-:Y:S02]  /*c4c0*/  F2FP.BF16.F32.PACK_AB R72, R21, R72 ;  /* 0x000000481548723e */ /* 0x000fe400000010ff */
[----:B------:R-:W-:-:S02]  /*c4d0*/  F2FP.BF16.F32.PACK_AB R32, R68, R105 ;  /* 0x000000694420723e */ /* 0x000fc400000010ff */
[----:B------:R-:W-:Y:S02]  /*c4e0*/  F2FP.BF16.F32.PACK_AB R120, R77, R120 ;  /* 0x000000784d78723e */ /* 0x000fe400000010ff */
[----:B------:R-:W-:Y:S02]  /*c4f0*/  F2FP.BF16.F32.PACK_AB R128, R85, R128 ;  /* 0x000000805580723e */ /* 0x000fe400000010ff */
[----:B------:R-:W-:Y:S02]  /*c500*/  SEL R77, R7, R8, P0 ;  /* 0x00000008074d7207 */ /* 0x000fe40000000000 */
[----:B------:R-:W-:Y:S02]  /*c510*/  SEL R68, R8, R7, P0 ;  /* 0x0000000708447207 */ /* 0x000fe40000000000 */
[----:B------:R-:W-:Y:S02]  /*c520*/  SEL R85, R15, R6, P0 ;  /* 0x000000060f557207 */ /* 0x000fe40000000000 */
[----:B------:R-:W-:-:S02]  /*c530*/  SEL R21, R6, R15, P0 ;  /* 0x0000000f06157207 */ /* 0x000fc40000000000 */
[----:B------:R-:W-:Y:S02]  /*c540*/  F2FP.BF16.F32.PACK_AB R67, R86, R67 ;  /* 0x000000435643723e */ /* 0x000fe400000010ff */
[----:B------:R-:W-:Y:S02]  /*c550*/  F2FP.BF16.F32.PACK_AB R66, R87, R66 ;  /* 0x000000425742723e */ /* 0x000fe400000010ff */
[----:B------:R-:W-:Y:S02]  /*c560*/  F2FP.BF16.F32.PACK_AB R13, R13, R56 ;  /* 0x000000380d0d723e */ /* 0x000fe400000010ff */
[----:B------:R-:W-:Y:S02]  /*c570*/  SEL R123, R67, R66, P0 ;  /* 0x00000042437b7207 */ /* 0x000fe40000000000 */
[----:B------:R-:W-:Y:S02]  /*c580*/  SEL R56, R66, R67, P0 ;  /* 0x0000004342387207 */ /* 0x000fe40000000000 */
[----:B------:R-:W-:-:S02]  /*c590*/  F2FP.BF16.F32.PACK_AB R29, R29, R80 ;  /* 0x000000501d1d723e */ /* 0x000fc400000010ff */
[----:B------:R-:W-:Y:S02]  /*c5a0*/  F2FP.BF16.F32.PACK_AB R36, R36, R81 ;  /* 0x000000512424723e */ /* 0x000fe400000010ff */
[----:B------:R-:W-:Y:S02]  /*c5b0*/  F2FP.BF16.F32.PACK_AB R37, R37, R88 ;  /* 0x000000582525723e */ /* 0x000fe400000010ff */
[----:B------:R-:W-:Y:S02]  /*c5c0*/  MOV R6, R4 ;  /* 0x0000000400067202 */ /* 0x000fe40000000f00 */
[----:B0-----:R-:W-:Y:S02]  /*c5d0*/  MOV R7, R9 ;  /* 0x0000000900077202 */ /* 0x001fe40000000f00 */
[----:B------:R-:W-:Y:S02]  /*c5e0*/  F2FP.BF16.F32.PACK_AB R44, R44, R89 ;  /* 0x000000592c2c723e */ /* 0x000fe400000010ff */
[----:B------:R-:W-:Y:S01]  /*c5f0*/  F2FP.BF16.F32.PACK_AB R93, R93, R136 ;  /* 0x000000885d5d723e */ /* 0x000fe200000010ff */
[----:B------:R-:W-:Y:S01]  /*c600*/  IMAD.WIDE R66, R195, 0x2, R6 ;  /* 0x00000002c3427825 */ /* 0x000fe200078e0206 */
        /* <DEDUP_REMOVED lines=10> */
[----:B------:R-:W-:Y:S02]  /*c6b0*/  SEL R89, R29, R36, P0 ;  /* 0x000000241d597207 */ /* 0x000fe40000000000 */
[----:B------:R-:W-:Y:S02]  /*c6c0*/  IADD3 R145, P4, R66, 0x60, RZ ;  /* 0x0000006042917810 */ /* 0x000fe40007f9e0ff */
[----:B------:R-:W-:-:S02]  /*c6d0*/  F2FP.BF16.F32.PACK_AB R117, R117, R124 ;  /* 0x0000007c7575723e */ /* 0x000fc400000010ff */
[----:B------:R-:W-:Y:S02]  /*c6e0*/  F2FP.BF16.F32.PACK_AB R116, R109, R116 ;  /* 0x000000746d74723e */ /* 0x000fe400000010ff */
[----:B------:R-:W-:Y:S02]  /*c6f0*/  F2FP.BF16.F32.PACK_AB R143, R143, R30 ;  /* 0x0000001e8f8f723e */ /* 0x000fe400000010ff */
[----:B------:R-:W-:Y:S02]  /*c700*/  SEL R29, R36, R29, P0 ;  /* 0x0000001d241d7207 */ /* 0x000fe40000000000 */
[----:B------:R-:W-:Y:S02]  /*c710*/  F2FP.BF16.F32.PACK_AB R71, R78, R71 ;  /* 0x000000474e47723e */ /* 0x000fe400000010ff */
[----:B------:R-:W-:Y:S02]  /*c720*/  SEL R91, R37, R44, P0 ;  /* 0x0000002c255b7207 */ /* 0x000fe40000000000 */
[----:B------:R-:W-:-:S02]  /*c730*/  SEL R30, R44, R37, P0 ;  /* 0x000000252c1e7207 */ /* 0x000fc40000000000 */
[----:B------:R-:W-:Y:S02]  /*c740*/  SEL R107, R93, R100, P0 ;  /* 0x000000645d6b7207 */ /* 0x000fe40000000000 */
[----:B------:R-:W-:Y:S02]  /*c750*/  SEL R36, R100, R93, P0 ;  /* 0x0000005d64247207 */ /* 0x000fe40000000000 */
[----:B------:R-:W-:Y:S02]  /*c760*/  F2FP.BF16.F32.PACK_AB R148, R141, R148 ;  /* 0x000000948d94723e */ /* 0x000fe400000010ff */
[----:B------:R-:W-:Y:S02]  /*c770*/  F2FP.BF16.F32.PACK_AB R73, R28, R73 ;  /* 0x000000491c49723e */ /* 0x000fe400000010ff */
        /* <DEDUP_REMOVED lines=9> */
[----:B------:R-:W-:Y:S02]  /*c810*/  SEL R97, R53, R32, P0 ;  /* 0x0000002035617207 */ /* 0x000fe40000000000 */
[----:B------:R-:W-:Y:S02]  /*c820*/  SEL R103, R120, R121, P0 ;  /* 0x0000007978677207 */ /* 0x000fe40000000000 */
[----:B------:R-:W-:Y:S02]  /*c830*/  SEL R34, R121, R120, P0 ;  /* 0x0000007879227207 */ /* 0x000fe40000000000 */
[----:B------:R-:W-:Y:S02]  /*c840*/  SEL R101, R5, R162, P0 ;  /* 0x000000a205657207 */ /* 0x000fe40000000000 */
[----:B------:R-:W-:-:S02]  /*c850*/  SEL R109, R162, R5, P0 ;  /* 0x00000005a26d7207 */ /* 0x000fc40000000000 */
[----:B------:R-:W-:Y:S02]  /*c860*/  IADD3 R141, P2, R66, 0x20, RZ ;  /* 0x00000020428d7810 */ /* 0x000fe40007f5e0ff */
[----:B------:R-:W-:Y:S02]  /*c870*/  LOP3.LUT R12, R145, 0x380, RZ, 0xc0, !PT ;  /* 0x00000380910c7812 */ /* 0x000fe400078ec0ff */
[----:B------:R-:W-:Y:S01]  /*c880*/  SEL R32, R32, R53, P0 ;  /* 0x0000003520207207 */ /* 0x000fe20000000000 */
[----:B------:R-:W-:Y:S01]  /*c890*/  IMAD.X R59, RZ, RZ, R67, P2 ;  /* 0x000000ffff3b7224 */ /* 0x000fe200010e0643 */
[----:B------:R-:W-:Y:S02]  /*c8a0*/  SEL R121, R117, R116, P0 ;  /* 0x0000007475797207 */ /* 0x000fe40000000000 */
[----:B------:R-:W-:Y:S02]  /*c8b0*/  SEL R5, R116, R117, P0 ;  /* 0x0000007574057207 */ /* 0x000fe40000000000 */
[----:B------:R-:W-:-:S02]  /*c8c0*/  SEL R117, R71, R40, P0 ;  /* 0x0000002847757207 */ /* 0x000fc40000000000 */
[----:B------:R-:W-:Y:S02]  /*c8d0*/  SEL R53, R40, R71, P0 ;  /* 0x0000004728357207 */ /* 0x000fe40000000000 */
        /* <DEDUP_REMOVED lines=8> */
[----:B------:R-:W-:Y:S02]  /*c960*/  LOP3.LUT R8, R141, 0x380, RZ, 0xc0, !PT ;  /* 0x000003808d087812 */ /* 0x000fe400078ec0ff */
[----:B------:R-:W-:Y:S02]  /*c970*/  SHF.R.U64 R12, R12, 0x3, RZ ;  /* 0x000000030c0c7819 */ /* 0x000fe400000012ff */
[----:B------:R-:W-:-:S02]  /*c980*/  IADD3 R143, P3, R66, 0x40, RZ ;  /* 0x00000040428f7810 */ /* 0x000fc40007f7e0ff */
[----:B------:R-:W-:Y:S02]  /*c990*/  IADD3 R151, P1, R66, 0x4040, RZ ;  /* 0x0000404042977810 */ /* 0x000fe40007f3e0ff */
[----:B------:R-:W-:Y:S02]  /*c9a0*/  F2FP.BF16.F32.PACK_AB R38, R127, R38 ;  /* 0x000000267f26723e */ /* 0x000fe400000010ff */
[----:B------:R-:W-:Y:S02]  /*c9b0*/  SEL R127, R51, R50, P0 ;  /* 0x00000032337f7207 */ /* 0x000fe40000000000 */
[----:B------:R-:W-:Y:S01]  /*c9c0*/  SEL R62, R50, R51, P0 ;  /* 0x00000033323e7207 */ /* 0x000fe20000000000 */
[----:B------:R-:W-:Y:S01]  /*c9d0*/  IMAD.X R51, RZ, RZ, R67, P4 ;  /* 0x000000ffff337224 */ /* 0x000fe200020e0643 */
[----:B------:R-:W-:Y:S02]  /*c9e0*/  IADD3 R147, P5, R66, 0x4000, RZ ;  /* 0x0000400042937810 */ /* 0x000fe40007fbe0ff */
[----:B------:R-:W-:-:S02]  /*c9f0*/  SHF.R.U64 R8, R8, 0x3, RZ ;  /* 0x0000000308087819 */ /* 0x000fc400000012ff */
[----:B------:R-:W-:Y:S01]  /*ca00*/  LOP3.LUT R50, R12, R145, RZ, 0x3c, !PT ;  /* 0x000000910c327212 */ /* 0x000fe200078e3cff */
[----:B------:R-:W-:Y:S01]  /*ca10*/  IMAD.X R49, RZ, RZ, R67, P5 ;  /* 0x000000ffff317224 */ /* 0x000fe200028e0643 */
[----:B------:R-:W-:Y:S02]  /*ca20*/  F2FP.BF16.F32.PACK_AB R149, R149, R152 ;  /* 0x000000989595723e */ /* 0x000fe400000010ff */
[----:B------:R-:W-:Y:S02]  /*ca30*/  LOP3.LUT R10, R143, 0x380, RZ, 0xc0, !PT ;  /* 0x000003808f0a7812 */ /* 0x000fe400078ec0ff */
[----:B------:R-:W-:Y:S02]  /*ca40*/  LOP3.LUT R12, R151, 0x380, RZ, 0xc0, !PT ;  /* 0x00000380970c7812 */ /* 0x000fe400078ec0ff */
[----:B------:R-:W-:Y:S02]  /*ca50*/  F2FP.BF16.F32.PACK_AB R14, R14, R57 ;  /* 0x000000390e0e723e */ /* 0x000fe400000010ff */
[----:B------:R-:W-:-:S02]  /*ca60*/  F2FP.BF16.F32.PACK_AB R55, R94, R55 ;  /* 0x000000375e37723e */ /* 0x000fc400000010ff */
[----:B------:R-:W-:Y:S02]  /*ca70*/  F2FP.BF16.F32.PACK_AB R54, R95, R54 ;  /* 0x000000365f36723e */ /* 0x000fe400000010ff */
[----:B------:R-:W-:Y:S02]  /*ca80*/  LOP3.LUT R58, R8, R141, RZ, 0x3c, !PT ;  /* 0x0000008d083a7212 */ /* 0x000fe400078e3cff */
[----:B------:R-:W-:Y:S02]  /*ca90*/  SEL R115, R149, R148, P0 ;  /* 0x0000009495737207 */ /* 0x000fe40000000000 */
[----:B------:R-:W-:Y:S02]  /*caa0*/  SEL R57, R148, R149, P0 ;  /* 0x0000009594397207 */ /* 0x000fe40000000000 */
[----:B------:R-:W-:Y:S02]  /*cab0*/  SHF.R.U64 R10, R10, 0x3, RZ ;  /* 0x000000030a0a7819 */ /* 0x000fe400000012ff */
[----:B------:R-:W-:-:S02]  /*cac0*/  LOP3.LUT R8, R147, 0x380, RZ, 0xc0, !PT ;  /* 0x0000038093087812 */ /* 0x000fc400078ec0ff */
[----:B------:R-:W-:Y:S02]  /*cad0*/  SHF.R.U64 R12, R12, 0x3, RZ ;  /* 0x000000030c0c7819 */ /* 0x000fe400000012ff */
[C---:B------:R-:W-:Y:S02]  /*cae0*/  IADD3 R149, P6, R66.reuse, 0x4020, RZ ;  /* 0x0000402042957810 */ /* 0x040fe40007fde0ff */
[----:B------:R-:W-:Y:S02]  /*caf0*/  IADD3 R163, P5, R66, 0x8040, RZ ;  /* 0x0000804042a37810 */ /* 0x000fe40007fbe0ff */
[----:B------:R-:W-:Y:S02]  /*cb00*/  F2FP.BF16.F32.PACK_AB R132, R125, R132 ;  /* 0x000000847d84723e */ /* 0x000fe400000010ff */
[----:B------:R-:W-:Y:S02]  /*cb10*/  SEL R125, R55, R54, P0 ;  /* 0x00000036377d7207 */ /* 0x000fe40000000000 */
[----:B------:R-:W-:Y:S01]  /*cb20*/  SEL R60, R54, R55, P0 ;  /* 0x00000037363c7207 */ /* 0x000fe20000000000 */
[----:B------:R-:W-:Y:S01]  /*cb30*/  IMAD.X R55, RZ, RZ, R67, P3 ;  /* 0x000000ffff377224 */ /* 0x000fe200018e0643 */
[----:B------:R-:W-:-:S02]  /*cb40*/  F2FP.BF16.F32.PACK_AB R158, R157, R158 ;  /* 0x0000009e9d9e723e */ /* 0x000fc400000010ff */
[----:B------:R-:W-:Y:S02]  /*cb50*/  LOP3.LUT R54, R10, R143, RZ, 0x3c, !PT ;  /* 0x0000008f0a367212 */ /* 0x000fe400078e3cff */
[----:B------:R-:W-:Y:S02]  /*cb60*/  SHF.R.U64 R8, R8, 0x3, RZ ;  /* 0x0000000308087819 */ /* 0x000fe400000012ff */
[----:B------:R-:W-:Y:S02]  /*cb70*/  LOP3.LUT R44, R12, R151, RZ, 0x3c, !PT ;  /* 0x000000970c2c7212 */ /* 0x000fe400078e3cff */
[----:B------:R-:W-:Y:S02]  /*cb80*/  F2FP.BF16.F32.PACK_AB R45, R45, R96 ;  /* 0x000000602d2d723e */ /* 0x000fe400000010ff */
[----:B------:R-:W-:Y:S02]  /*cb90*/  IADD3 R157, P3, R66, 0x8000, RZ ;  /* 0x00008000429d7810 */ /* 0x000fe40007f7e0ff */
[----:B------:R-:W-:-:S02]  /*cba0*/  LOP3.LUT R10, R149, 0x380, RZ, 0xc0, !PT ;  /* 0x00000380950a7812 */ /* 0x000fc400078ec0ff */
[----:B------:R-:W-:Y:S01]  /*cbb0*/  LOP3.LUT R12, R163, 0x380, RZ, 0xc0, !PT ;  /* 0x00000380a30c7812 */ /* 0x000fe200078ec0ff */
[----:B------:R-:W-:Y:S01]  /*cbc0*/  IMAD.X R41, RZ, RZ, R67, P3 ;  /* 0x000000ffff297224 */ /* 0x000fe200018e0643 */
[----:B------:R-:W-:Y:S02]  /*cbd0*/  F2FP.BF16.F32.PACK_AB R133, R133, R140 ;  /* 0x0000008c8585723e */ /* 0x000fe400000010ff */
[----:B------:R-:W-:Y:S02]  /*cbe0*/  F2FP.BF16.F32.PACK_AB R69, R69, R112 ;  /* 0x000000704545723e */ /* 0x000fe400000010ff */
[----:B------:R-:W-:Y:S02]  /*cbf0*/  F2FP.BF16.F32.PACK_AB R76, R76, R113 ;  /* 0x000000714c4c723e */ /* 0x000fe400000010ff */
[----:B------:R-:W-:Y:S02]  /*cc00*/  F2FP.BF16.F32.PACK_AB R39, R126, R39 ;  /* 0x000000277e27723e */ /* 0x000fe400000010ff */
[----:B------:R-:W-:-:S02]  /*cc10*/  F2FP.BF16.F32.PACK_AB R129, R92, R129 ;  /* 0x000000815c81723e */ /* 0x000fc400000010ff */
[----:B------:R-:W-:Y:S02]  /*cc20*/  F2FP.BF16.F32.PACK_AB R47, R110, R47 ;  /* 0x0000002f6e2f723e */ /* 0x000fe400000010ff */
[----:B------:R-:W-:Y:S02]  /*cc30*/  F2FP.BF16.F32.PACK_AB R46, R111, R46 ;  /* 0x0000002e6f2e723e */ /* 0x000fe400000010ff */
[----:B------:R-:W-:Y:S02]  /*cc40*/  LOP3.LUT R48, R8, R147, RZ, 0x3c, !PT ;  /* 0x0000009308307212 */ /* 0x000fe400078e3cff */
[----:B------:R-:W-:Y:S02]  /*cc50*/  F2FP.BF16.F32.PACK_AB R42, R119, R42 ;  /* 0x0000002a772a723e */ /* 0x000fe400000010ff */
[----:B------:R-:W-:Y:S02]  /*cc60*/  SEL R95, R45, R52, P0 ;  /* 0x000000342d5f7207 */ /* 0x000fe40000000000 */
[----:B------:R-:W-:Y:S01]  /*cc70*/  SEL R31, R52, R45, P0 ;  /* 0x0000002d341f7207 */ /* 0x000fe20000000000 */
[----:B------:R-:W-:Y:S01]  /*cc80*/  IMAD.X R45, RZ, RZ, R67, P1 ;  /* 0x000000ffff2d7224 */ /* 0x000fe200008e0643 */
[----:B------:R-:W-:-:S02]  /*cc90*/  SHF.R.U64 R10, R10, 0x3, RZ ;  /* 0x000000030a0a7819 */ /* 0x000fc400000012ff */
[----:B------:R-:W-:Y:S02]  /*cca0*/  LOP3.LUT R8, R157, 0x380, RZ, 0xc0, !PT ;  /* 0x000003809d087812 */ /* 0x000fe400078ec0ff */
[----:B------:R-:W-:Y:S02]  /*ccb0*/  SHF.R.U64 R12, R12, 0x3, RZ ;  /* 0x000000030c0c7819 */ /* 0x000fe400000012ff */
[----:B------:R-:W-:Y:S02]  /*ccc0*/  SEL R99, R69, R76, P0 ;  /* 0x0000004c45637207 */ /* 0x000fe40000000000 */
[----:B------:R-:W-:Y:S02]  /*ccd0*/  SEL R33, R76, R69, P0 ;  /* 0x000000454c217207 */ /* 0x000fe40000000000 */
[----:B------:R-:W-:Y:S02]  /*cce0*/  SEL R119, R133, R132, P0 ;  /* 0x0000008485777207 */ /* 0x000fe40000000000 */
[----:B------:R-:W-:-:S02]  /*ccf0*/  SEL R52, R132, R133, P0 ;  /* 0x0000008584347207 */ /* 0x000fc40000000000 */
[----:B------:R-:W-:Y:S02]  /*cd00*/  IADD3 R161, P4, R66, 0x8020, RZ ;  /* 0x0000802042a17810 */ /* 0x000fe40007f9e0ff */
[----:B------:R-:W-:Y:S02]  /*cd10*/  SEL R105, R128, R129, P0 ;  /* 0x0000008180697207 */ /* 0x000fe40000000000 */
[----:B------:R-:W-:Y:S02]  /*cd20*/  SEL R35, R129, R128, P0 ;  /* 0x0000008081237207 */ /* 0x000fe40000000000 */
[----:B------:R-:W-:Y:S02]  /*cd30*/  SEL R133, R39, R38, P0 ;  /* 0x0000002627857207 */ /* 0x000fe40000000000 */
[----:B------:R-:W-:Y:S01]  /*cd40*/  SEL R69, R38, R39, P0 ;  /* 0x0000002726457207 */ /* 0x000fe20000000000 */
[----:B------:R-:W-:Y:S01]  /*cd50*/  IMAD.X R39, RZ, RZ, R67, P5 ;  /* 0x000000ffff277224 */ /* 0x000fe200028e0643 */
[----:B------:R-:W-:-:S02]  /*cd60*/  F2FP.BF16.F32.PACK_AB R154, R153, R154 ;  /* 0x0000009a999a723e */ /* 0x000fc400000010ff */
[----:B------:R-:W-:Y:S02]  /*cd70*/  SEL R129, R47, R46, P0 ;  /* 0x0000002e2f817207 */ /* 0x000fe40000000000 */
[----:B------:R-:W-:Y:S01]  /*cd80*/  SEL R64, R46, R47, P0 ;  /* 0x0000002f2e407207 */ /* 0x000fe20000000000 */
[----:B------:R-:W-:Y:S01]  /*cd90*/  IMAD.X R47, RZ, RZ, R67, P6 ;  /* 0x000000ffff2f7224 */ /* 0x000fe200030e0643 */
[----:B------:R-:W-:Y:S02]  /*cda0*/  F2FP.BF16.F32.PACK_AB R155, R155, R156 ;  /* 0x0000009c9b9b723e */ /* 0x000fe400000010ff */
[----:B------:R-:W-:Y:S02]  /*cdb0*/  F2FP.BF16.F32.PACK_AB R43, R118, R43 ;  /* 0x0000002b762b723e */ /* 0x000fe400000010ff */
[----:B------:R-:W-:Y:S02]  /*cdc0*/  IADD3 R153, P2, R66, 0x4060, RZ ;  /* 0x0000406042997810 */ /* 0x000fe40007f5e0ff */
[----:B------:R-:W-:-:S02]  /*cdd0*/  LOP3.LUT R46, R10, R149, RZ, 0x3c, !PT ;  /* 0x000000950a2e7212 */ /* 0x000fc400078e3cff */
[----:B------:R-:W-:Y:S02]  /*cde0*/  SHF.R.U64 R8, R8, 0x3, RZ ;  /* 0x0000000308087819 */ /* 0x000fe400000012ff */
[----:B------:R-:W-:Y:S02]  /*cdf0*/  LOP3.LUT R38, R12, R163, RZ, 0x3c, !PT ;  /* 0x000000a30c267212 */ /* 0x000fe400078e3cff */
[----:B------:R-:W-:Y:S01]  /*ce00*/  LOP3.LUT R10, R161, 0x380, RZ, 0xc0, !PT ;  /* 0x00000380a10a7812 */ /* 0x000fe200078ec0ff */
[----:B--2---:R-:W-:Y:S01]  /*ce10*/  SHFL.IDX PT, R101, R101, R16, 0x1c1f ;  /* 0x001c1f1065657589 */ /* 0x004fe200000e0000 */
[----:B------:R-:W-:Y:S02]  /*ce20*/  F2FP.BF16.F32.PACK_AB R27, R150, R27 ;  /* 0x0000001b961b723e */ /* 0x000fe400000010ff */
[----:B------:R-:W-:Y:S01]  /*ce30*/  SEL R113, R155, R154, P0 ;  /* 0x0000009a9b717207 */ /* 0x000fe20000000000 */
[----:B------:R-:W-:Y:S01]  /*ce40*/  SHFL.IDX PT, R77, R77, R16, 0x1c1f ;  /* 0x001c1f104d4d7589 */ /* 0x000fe200000e0000 */
[----:B------:R-:W-:-:S02]  /*ce50*/  SEL R131, R43, R42, P0 ;  /* 0x0000002a2b837207 */ /* 0x000fc40000000000 */
[----:B------:R-:W-:Y:S01]  /*ce60*/  SEL R65, R42, R43, P0 ;  /* 0x0000002b2a417207 */ /* 0x000fe20000000000 */
[----:B------:R-:W-:Y:S01]  /*ce70*/  IMAD.X R43, RZ, RZ, R67, P2 ;  /* 0x000000ffff2b7224 */ /* 0x000fe200010e0643 */
[----:B------:R-:W-:Y:S01]  /*ce80*/  LOP3.LUT R40, R8, R157, RZ, 0x3c, !PT ;  /* 0x0000009d08287212 */ /* 0x000fe200078e3cff */
[----:B------:R-:W-:Y:S01]  /*ce90*/  SHFL.IDX PT, R113, R113, R16, 0x1c1f ;  /* 0x001c1f1071717589 */ /* 0x000fe200000e0000 */
[----:B------:R-:W-:Y:S02]  /*cea0*/  MOV R92, R38 ;  /* 0x00000026005c7202 */ /* 0x000fe40000000f00 */
[----:B------:R-:W-:Y:S01]  /*ceb0*/  SEL R83, R13, R14, P0 ;  /* 0x0000000e0d537207 */ /* 0x000fe20000000000 */
[----:B------:R-:W-:Y:S01]  /*cec0*/  SHFL.IDX PT, R79, R79, R16, 0x1c1f ;  /* 0x001c1f104f4f7589 */ /* 0x000fe200000e0000 */
[----:B------:R-:W-:Y:S02]  /*ced0*/  SEL R20, R14, R13, P0 ;  /* 0x0000000d0e147207 */ /* 0x000fe40000000000 */
[----:B------:R-:W-:Y:S01]  /*cee0*/  SEL R155, R154, R155, P0 ;  /* 0x0000009b9a9b7207 */ /* 0x000fe20000000000 */
[----:B------:R-:W-:Y:S01]  /*cef0*/  SHFL.IDX PT, R81, R81, R16, 0x1c1f ;  /* 0x001c1f1051517589 */ /* 0x000fe200000e0000 */
[----:B------:R-:W-:-:S02]  /*cf00*/  SHF.R.U64 R10, R10, 0x3, RZ ;  /* 0x000000030a0a7819 */ /* 0x000fc400000012ff */
[----:B------:R-:W-:Y:S01]  /*cf10*/  LOP3.LUT R38, R16, 0x2, RZ, 0x3c, !PT ;  /* 0x0000000210267812 */ /* 0x000fe200078e3cff */
[----:B------:R-:W-:Y:S01]  /*cf20*/  SHFL.IDX PT, R83, R83, R16, 0x1c1f ;  /* 0x001c1f1053537589 */ /* 0x000fe200000e0000 */
[----:B------:R-:W-:Y:S02]  /*cf30*/  IADD3 R169, P2, R66, 0xc020, RZ ;  /* 0x0000c02042a97810 */ /* 0x000fe40007f5e0ff */
[----:B------:R-:W-:Y:S01]  /*cf40*/  LOP3.LUT R14, R153, 0x380, RZ, 0xc0, !PT ;  /* 0x00000380990e7812 */ /* 0x000fe200078ec0ff */
[----:B------:R-:W-:Y:S01]  /*cf50*/  SHFL.IDX PT, R68, R68, R38, 0x1c1f ;  /* 0x001c1f2644447589 */ /* 0x000fe200000e0000 */
[----:B------:R-:W-:Y:S01]  /*cf60*/  SEL R139, R27, R26, P0 ;  /* 0x0000001a1b8b7207 */ /* 0x000fe20000000000 */
[--C-:B------:R-:W-:Y:S01]  /*cf70*/  IMAD.X R13, RZ, RZ, R67.reuse, P2 ;  /* 0x000000ffff0d7224 */ /* 0x100fe200010e0643 */
[----:B------:R-:W-:Y:S01]  /*cf80*/  SEL R73, R26, R27, P0 ;  /* 0x0000001b1a497207 */ /* 0x000fe20000000000 */
[----:B------:R-:W-:Y:S01]  /*cf90*/  IMAD.X R27, RZ, RZ, R67, P4 ;  /* 0x000000ffff1b7224 */ /* 0x000fe200020e0643 */
[----:B------:R-:W-:Y:S01]  /*cfa0*/  MOV R102, R58 ;  /* 0x0000003a00667202 */ /* 0x000fe20000000f00 */
[----:B------:R-:W-:Y:S01]  /*cfb0*/  SHFL.IDX PT, R85, R85, R16, 0x1c1f ;  /* 0x001c1f1055557589 */ /* 0x000fe200000e0000 */
[----:B------:R-:W-:-:S02]  /*cfc0*/  LOP3.LUT R26, R10, R161, RZ, 0x3c, !PT ;  /* 0x000000a10a1a7212 */ /* 0x000fc400078e3cff */
[----:B------:R-:W-:Y:S01]  /*cfd0*/  MOV R59, R40 ;  /* 0x00000028003b7202 */ /* 0x000fe20000000f00 */
[----:B------:R-:W-:Y:S01]  /*cfe0*/  SHFL.IDX PT, R87, R87, R16, 0x1c1f ;  /* 0x001c1f1057577589 */ /* 0x000fe200000e0000 */
[----:B------:R-:W-:Y:S02]  /*cff0*/  SHF.R.U64 R14, R14, 0x3, RZ ;  /* 0x000000030e0e7819 */ /* 0x000fe400000012ff */
[----:B------:R-:W-:Y:S01]  /*d000*/  LOP3.LUT R10, R169, 0x380, RZ, 0xc0, !PT ;  /* 0x00000380a90a7812 */ /* 0x000fe200078ec0ff */
[----:B------:R-:W0:Y:S01]  /*d010*/  SHFL.IDX PT, R40, R155, R38, 0x1c1f ;  /* 0x001c1f269b287589 */ /* 0x000e2200000e0000 */
[----:B------:R-:W-:Y:S02]  /*d020*/  IADD3 R165, P6, R66, 0x8060, RZ ;  /* 0x0000806042a57810 */ /* 0x000fe40007fde0ff */
[----:B------:R-:W-:Y:S01]  /*d030*/  LOP3.LUT R42, R14, R153, RZ, 0x3c, !PT ;  /* 0x000000990e2a7212 */ /* 0x000fe200078e3cff */
[----:B------:R-:W-:Y:S01]  /*d040*/  SHFL.IDX PT, R89, R89, R16, 0x1c1f ;  /* 0x001c1f1059597589 */ /* 0x000fe200000e0000 */
[----:B------:R-:W-:-:S02]  /*d050*/  SHF.R.U64 R10, R10, 0x3, RZ ;  /* 0x000000030a0a7819 */ /* 0x000fc400000012ff */
[----:B------:R-:W-:Y:S01]  /*d060*/  LOP3.LUT R11, R66, 0x380, RZ, 0xc0, !PT ;  /* 0x00000380420b7812 */ /* 0x000fe200078ec0ff */
[----:B------:R-:W-:Y:S01]  /*d070*/  SHFL.IDX PT, R91, R91, R16, 0x1c1f ;  /* 0x001c1f105b5b7589 */ /* 0x000fe200000e0000 */
[----:B------:R-:W-:Y:S02]  /*d080*/  LOP3.LUT R14, R165, 0x380, RZ, 0xc0, !PT ;  /* 0x00000380a50e7812 */ /* 0x000fe400078ec0ff */
[----:B------:R-:W-:Y:S01]  /*d090*/  LOP3.LUT R12, R10, R169, RZ, 0x3c, !PT ;  /* 0x000000a90a0c7212 */ /* 0x000fe200078e3cff */
[----:B------:R-:W-:Y:S01]  /*d0a0*/  SHFL.IDX PT, R95, R95, R16, 0x1c1f ;  /* 0x001c1f105f5f7589 */ /* 0x000fe200000e0000 */
[----:B------:R-:W-:Y:S02]  /*d0b0*/  F2FP.BF16.F32.PACK_AB R159, R159, R160 ;  /* 0x000000a09f9f723e */ /* 0x000fe400000010ff */
[C---:B------:R-:W-:Y:S01]  /*d0c0*/  IADD3 R167, P1, R66.reuse, 0xc000, RZ ;  /* 0x0000c00042a77810 */ /* 0x040fe20007f3e0ff */
[----:B------:R-:W-:Y:S01]  /*d0d0*/  SHFL.IDX PT, R97, R97, R16, 0x1c1f ;  /* 0x001c1f1061617589 */ /* 0x000fe200000e0000 */
[----:B------:R-:W-:-:S02]  /*d0e0*/  IADD3 R171, P3, R66, 0xc040, RZ ;  /* 0x0000c04042ab7810 */ /* 0x000fc40007f7e0ff */
[----:B------:R-:W-:Y:S01]  /*d0f0*/  SHF.R.U64 R11, R11, 0x3, RZ ;  /* 0x000000030b0b7819 */ /* 0x000fe200000012ff */
[--C-:B------:R-:W-:Y:S01]  /*d100*/  IMAD.X R15, RZ, RZ, R67.reuse, P1 ;  /* 0x000000ffff0f7224 */ /* 0x100fe200008e0643 */
[----:B------:R-:W-:Y:S01]  /*d110*/  SHF.R.U64 R14, R14, 0x3, RZ ;  /* 0x000000030e0e7819 */ /* 0x000fe200000012ff */
[--C-:B------:R-:W-:Y:S01]  /*d120*/  IMAD.X R9, RZ, RZ, R67.reuse, P3 ;  /* 0x000000ffff097224 */ /* 0x100fe200018e0643 */
[----:B------:R-:W-:Y:S01]  /*d130*/  SEL R75, R24, R25, P0 ;  /* 0x00000019184b7207 */ /* 0x000fe20000000000 */
[----:B------:R-:W-:Y:S01]  /*d140*/  SHFL.IDX PT, R99, R99, R16, 0x1c1f ;  /* 0x001c1f1063637589 */ /* 0x000fe200000e0000 */
[----:B------:R-:W-:Y:S01]  /*d150*/  SEL R70, R25, R24, P0 ;  /* 0x0000001819467207 */ /* 0x000fe20000000000 */
[----:B------:R-:W-:Y:S01]  /*d160*/  IMAD.X R25, RZ, RZ, R67, P6 ;  /* 0x000000ffff197224 */ /* 0x000fe200030e0643 */
[----:B------:R-:W-:Y:S01]  /*d170*/  IADD3 R173, P4, R66, 0xc060, RZ ;  /* 0x0000c06042ad7810 */ /* 0x000fe20007f9e0ff */
[----:B------:R-:W-:Y:S01]  /*d180*/  SHFL.IDX PT, R103, R103, R16, 0x1c1f ;  /* 0x001c1f1067677589 */ /* 0x000fe200000e0000 */
[----:B------:R-:W-:-:S02]  /*d190*/  SEL R111, R159, R158, P0 ;  /* 0x0000009e9f6f7207 */ /* 0x000fc40000000000 */
[----:B------:R-:W-:Y:S01]  /*d1a0*/  LOP3.LUT R66, R11, R66, RZ, 0x3c, !PT ;  /* 0x000000420b427212 */ /* 0x000fe200078e3cff */
[----:B------:R-:W-:Y:S01]  /*d1b0*/  SHFL.IDX PT, R75, R75, R16, 0x1c1f ;  /* 0x001c1f104b4b7589 */ /* 0x000fe200000e0000 */
[----:B------:R-:W-:Y:S01]  /*d1c0*/  LOP3.LUT R24, R14, R165, RZ, 0x3c, !PT ;  /* 0x000000a50e187212 */ /* 0x000fe200078e3cff */
[----:B------:R-:W-:Y:S01]  /*d1d0*/  IMAD.X R11, RZ, RZ, R67, P4 ;  /* 0x000000ffff0b7224 */ /* 0x000fe200020e0643 */
[----:B------:R-:W-:Y:S01]  /*d1e0*/  LOP3.LUT R8, R167, 0x380, RZ, 0xc0, !PT ;  /* 0x00000380a7087812 */ /* 0x000fe200078ec0ff */
[----:B------:R-:W-:Y:S01]  /*d1f0*/  SHFL.IDX PT, R70, R70, R38, 0x1c1f ;  /* 0x001c1f2646467589 */ /* 0x000fe200000e0000 */
[----:B------:R-:W-:Y:S02]  /*d200*/  LOP3.LUT R74, R171, 0x380, RZ, 0xc0, !PT ;  /* 0x00000380ab4a7812 */ /* 0x000fe400078ec0ff */
[----:B------:R-:W-:Y:S01]  /*d210*/  MOV R88, R12 ;  /* 0x0000000c00587202 */ /* 0x000fe20000000f00 */
[----:B------:R-:W-:Y:S01]  /*d220*/  SHFL.IDX PT, R111, R111, R16, 0x1c1f ;  /* 0x001c1f106f6f7589 */ /* 0x000fe200000e0000 */
[----:B------:R-:W-:-:S02]  /*d230*/  SEL R159, R158, R159, P0 ;  /* 0x0000009f9e9f7207 */ /* 0x000fc40000000000 */
[----:B------:R-:W-:Y:S01]  /*d240*/  LOP3.LUT R76, R173, 0x380, RZ, 0xc0, !PT ;  /* 0x00000380ad4c7812 */ /* 0x000fe200078ec0ff */
[----:B------:R-:W1:Y:S01]  /*d250*/  SHFL.IDX PT, R12, R109, R38, 0x1c1f ;  /* 0x001c1f266d0c7589 */ /* 0x000e6200000e0000 */
[----:B------:R-:W-:Y:S02]  /*d260*/  SHF.R.U64 R8, R8, 0x3, RZ ;  /* 0x0000000308087819 */ /* 0x000fe400000012ff */
[----:B------:R-:W-:Y:S01]  /*d270*/  SHF.R.U64 R74, R74, 0x3, RZ ;  /* 0x000000034a4a7819 */ /* 0x000fe200000012ff */
[----:B------:R-:W-:Y:S01]  /*d280*/  SHFL.IDX PT, R105, R105, R16, 0x1c1f ;  /* 0x001c1f1069697589 */ /* 0x000fe200000e0000 */
[----:B------:R-:W-:Y:S02]  /*d290*/  MOV R104, R66 ;  /* 0x0000004200687202 */ /* 0x000fe40000000f00 */
[----:B------:R-:W-:Y:S01]  /*d2a0*/  MOV R67, R24 ;  /* 0x0000001800437202 */ /* 0x000fe20000000f00 */
[----:B------:R-:W-:Y:S01]  /*d2b0*/  SHFL.IDX PT, R107, R107, R16, 0x1c1f ;  /* 0x001c1f106b6b7589 */ /* 0x000fe200000e0000 */
[----:B------:R-:W-:-:S02]  /*d2c0*/  SHF.R.U64 R76, R76, 0x3, RZ ;  /* 0x000000034c4c7819 */ /* 0x000fc400000012ff */
[----:B------:R-:W-:Y:S01]  /*d2d0*/  MOV R94, R26 ;  /* 0x0000001a005e7202 */ /* 0x000fe20000000f00 */
[----:B------:R-:W2:Y:S01]  /*d2e0*/  SHFL.IDX PT, R24, R159, R38, 0x1c1f ;  /* 0x001c1f269f187589 */ /* 0x000ea200000e0000 */
[----:B------:R-:W-:Y:S02]  /*d2f0*/  LOP3.LUT R14, R8, R167, RZ, 0x3c, !PT ;  /* 0x000000a7080e7212 */ /* 0x000fe400078e3cff */
[----:B------:R-:W-:Y:S01]  /*d300*/  LOP3.LUT R8, R74, R171, RZ, 0x3c, !PT ;  /* 0x000000ab4a087212 */ /* 0x000fe200078e3cff */
[----:B------:R-:W3:Y:S01]  /*d310*/  SHFL.IDX PT, R26, R63, R38, 0x1c1f ;  /* 0x001c1f263f1a7589 */ /* 0x000ee200000e0000 */
[----:B------:R-:W-:Y:S02]  /*d320*/  LOP3.LUT R10, R76, R173, RZ, 0x3c, !PT ;  /* 0x000000ad4c0a7212 */ /* 0x000fe400078e3cff */
[----:B------:R-:W-:Y:S01]  /*d330*/  MOV R96, R48 ;  /* 0x0000003000607202 */ /* 0x000fe20000000f00 */
[----:B------:R-:W-:Y:S01]  /*d340*/  SHFL.IDX PT, R93, R93, R16, 0x1c1f ;  /* 0x001c1f105d5d7589 */ /* 0x000fe200000e0000 */
[----:B0-----:R-:W-:-:S02]  /*d350*/  SEL R25, R113, R40, P0 ;  /* 0x0000002871197207 */ /* 0x001fc40000000000 */
[----:B------:R-:W-:Y:S01]  /*d360*/  SEL R27, R40, R113, P0 ;  /* 0x00000071281b7207 */ /* 0x000fe20000000000 */
[----:B------:R-:W-:Y:S01]  /*d370*/  SHFL.IDX PT, R115, R115, R16, 0x1c1f ;  /* 0x001c1f1073737589 */ /* 0x000fe200000e0000 */
[----:B------:R-:W-:Y:S02]  /*d380*/  MOV R98, R50 ;  /* 0x0000003200627202 */ /* 0x000fe40000000f00 */
[----:B------:R-:W-:Y:S01]  /*d390*/  MOV R49, R42 ;  /* 0x0000002a00317202 */ /* 0x000fe20000000f00 */
[----:B------:R-:W-:Y:S01]  /*d3a0*/  SHFL.IDX PT, R119, R119, R16, 0x1c1f ;  /* 0x001c1f1077777589 */ /* 0x000fe200000e0000 */
[----:B------:R-:W-:Y:S02]  /*d3b0*/  MOV R51, R44 ;  /* 0x0000002c00337202 */ /* 0x000fe40000000f00 */
[----:B------:R-:W-:Y:S01]  /*d3c0*/  MOV R100, R54 ;  /* 0x0000003600647202 */ /* 0x000fe20000000f00 */
[----:B------:R-:W-:Y:S01]  /*d3d0*/  SHFL.IDX PT, R121, R121, R16, 0x1c1f ;  /* 0x001c1f1079797589 */ /* 0x000fe200000e0000 */
[----:B------:R-:W-:-:S02]  /*d3e0*/  MOV R55, R46 ;  /* 0x0000002e00377202 */ /* 0x000fc40000000f00 */
[----:B------:R-:W-:Y:S01]  /*d3f0*/  MOV R47, R8 ;  /* 0x00000008002f7202 */ /* 0x000fe20000000f00 */
[----:B------:R-:W-:Y:S01]  /*d400*/  SHFL.IDX PT, R117, R117, R16, 0x1c1f ;  /* 0x001c1f1075757589 */ /* 0x000fe200000e0000 */
[----:B------:R-:W-:Y:S02]  /*d410*/  MOV R45, R10 ;  /* 0x0000000a002d7202 */ /* 0x000fe40000000f00 */
[----:B------:R-:W-:Y:S01]  /*d420*/  MOV R90, R14 ;  /* 0x0000000e005a7202 */ /* 0x000fe20000000f00 */
[----:B------:R-:W-:Y:S01]  /*d430*/  SHFL.IDX PT, R123, R123, R16, 0x1c1f ;  /* 0x001c1f107b7b7589 */ /* 0x000fe200000e0000 */
[----:B-1----:R-:W-:Y:S02]  /*d440*/  SEL R9, R101, R12, P0 ;  /* 0x0000000c65097207 */ /* 0x002fe40000000000 */
        /* <DEDUP_REMOVED lines=8> */
[----:B--2---:R-:W-:Y:S02]  /*d4d0*/  SEL R13, R111, R24, P0 ;  /* 0x000000186f0d7207 */ /* 0x004fe40000000000 */
[----:B------:R-:W-:Y:S01]  /*d4e0*/  SEL R15, R24, R111, P0 ;  /* 0x0000006f180f7207 */ /* 0x000fe20000000000 */
[----:B------:R-:W-:Y:S01]  /*d4f0*/  SHFL.IDX PT, R131, R131, R16, 0x1c1f ;  /* 0x001c1f1083837589 */ /* 0x000fe200000e0000 */
[----:B---3--:R-:W-:-:S02]  /*d500*/  SEL R24, R79, R26, P0 ;  /* 0x0000001a4f187207 */ /* 0x008fc40000000000 */
[----:B------:R-:W-:Y:S01]  /*d510*/  SEL R26, R26, R79, P0 ;  /* 0x0000004f1a1a7207 */ /* 0x000fe20000000000 */
[----:B------:R-:W-:Y:S01]  /*d520*/  SHFL.IDX PT, R133, R133, R16, 0x1c1f ;  /* 0x001c1f1085857589 */ /* 0x000fe200000e0000 */
[----:B------:R-:W-:-:S03]  /*d530*/  PLOP3.LUT P1, PT, PT, PT, UP0, 0x80, 0x0 ;  /* 0x000000000000781c */ /* 0x000fc60003f2f008 */
[----:B------:R-:W-:Y:S04]  /*d540*/  SHFL.IDX PT, R137, R137, R16, 0x1c1f ;  /* 0x001c1f1089897589 */ /* 0x000fe800000e0000 */
[----:B------:R-:W-:Y:S04]  /*d550*/  SHFL.IDX PT, R135, R135, R16, 0x1c1f ;  /* 0x001c1f1087877589 */ /* 0x000fe800000e0000 */
[----:B------:R-:W-:Y:S04]  /*d560*/  SHFL.IDX PT, R139, R139, R16, 0x1c1f ;  /* 0x001c1f108b8b7589 */ /* 0x000fe800000e0000 */
[----:B------:R-:W0:Y:S04]  /*d570*/  SHFL.IDX PT, R16, R17, R38, 0x1c1f ;  /* 0x001c1f2611107589 */ /* 0x000e2800000e0000 */
[----:B------:R-:W1:Y:S04]  /*d580*/  SHFL.IDX PT, R74, R57, R38, 0x1c1f ;  /* 0x001c1f26394a7589 */ /* 0x000e6800000e0000 */
[----:B------:R-:W2:Y:S04]  /*d590*/  SHFL.IDX PT, R20, R20, R38, 0x1c1f ;  /* 0x001c1f2614147589 */ /* 0x000ea800000e0000 */
[----:B------:R-:W3:Y:S01]  /*d5a0*/  SHFL.IDX PT, R52, R52, R38, 0x1c1f ;  /* 0x001c1f2634347589 */ /* 0x000ee200000e0000 */
[----:B------:R-:W-:Y:S06]  /*d5b0*/  BAR.SYNC.DEFER_BLOCKING 0x1, 0x100 ;  /* 0x0044000000007b1d */ /* 0x000fec0000010000 */
[----:B------:R-:W-:Y:S04]  /*d5c0*/  SHFL.IDX PT, R40, R21, R38, 0x1c1f ;  /* 0x001c1f2615287589 */ /* 0x000fe800000e0000 */
[----:B------:R-:W-:Y:S04]  /*d5d0*/  SHFL.IDX PT, R76, R5, R38, 0x1c1f ;  /* 0x001c1f26054c7589 */ /* 0x000fe800000e0000 */
[----:B------:R0:W-:Y:S04]  /*d5e0*/  SHFL.IDX PT, R42, R28, R38, 0x1c1f ;  /* 0x001c1f261c2a7589 */ /* 0x0001e800000e0000 */
[----:B------:R-:W-:Y:S04]  /*d5f0*/  SHFL.IDX PT, R78, R53, R38, 0x1c1f ;  /* 0x001c1f26354e7589 */ /* 0x000fe800000e0000 */
[----:B------:R1:W-:Y:S01]  /*d600*/  SHFL.IDX PT, R44, R29, R38, 0x1c1f ;  /* 0x001c1f261d2c7589 */ /* 0x0003e200000e0000 */
[----:B0-----:R-:W-:-:S03]  /*d610*/  SEL R28, R81, R16, P0 ;  /* 0x00000010511c7207 */ /* 0x001fc60000000000 */
[----:B------:R-:W-:Y:S04]  /*d620*/  SHFL.IDX PT, R56, R56, R38, 0x1c1f ;  /* 0x001c1f2638387589 */ /* 0x000fe800000e0000 */
[----:B------:R0:W-:Y:S01]  /*d630*/  SHFL.IDX PT, R46, R30, R38, 0x1c1f ;  /* 0x001c1f261e2e7589 */ /* 0x0001e200000e0000 */
[----:B-1----:R-:W-:-:S03]  /*d640*/  SEL R29, R115, R74, P0 ;  /* 0x0000004a731d7207 */ /* 0x002fc60000000000 */
[----:B------:R1:W-:Y:S04]  /*d650*/  SHFL.IDX PT, R48, R31, R38, 0x1c1f ;  /* 0x001c1f261f307589 */ /* 0x0003e800000e0000 */
[----:B------:R-:W4:Y:S01]  /*d660*/  SHFL.IDX PT, R60, R60, R38, 0x1c1f ;  /* 0x001c1f263c3c7589 */ /* 0x000f2200000e0000 */
[----:B0-----:R-:W-:-:S03]  /*d670*/  SEL R30, R16, R81, P0 ;  /* 0x00000051101e7207 */ /* 0x001fc60000000000 */
[----:B------:R2:W-:Y:S01]  /*d680*/  SHFL.IDX PT, R50, R32, R38, 0x1c1f ;  /* 0x001c1f2620327589 */ /* 0x0005e200000e0000 */
[----:B-1----:R-:W-:-:S03]  /*d690*/  SEL R31, R74, R115, P0 ;  /* 0x000000734a1f7207 */ /* 0x002fc60000000000 */
[----:B------:R-:W0:Y:S04]  /*d6a0*/  SHFL.IDX PT, R62, R62, R38, 0x1c1f ;  /* 0x001c1f263e3e7589 */ /* 0x000e2800000e0000 */
[----:B------:R3:W1:Y:S01]  /*d6b0*/  SHFL.IDX PT, R54, R33, R38, 0x1c1f ;  /* 0x001c1f2621367589 */ /* 0x00066200000e0000 */
[----:B--2---:R-:W-:-:S03]  /*d6c0*/  SEL R32, R83, R20, P0 ;  /* 0x0000001453207207 */ /* 0x004fc60000000000 */
[----:B------:R-:W-:Y:S04]  /*d6d0*/  SHFL.IDX PT, R64, R64, R38, 0x1c1f ;  /* 0x001c1f2640407589 */ /* 0x000fe800000e0000 */
[----:B------:R-:W2:Y:S01]  /*d6e0*/  SHFL.IDX PT, R80, R65, R38, 0x1c1f ;  /* 0x001c1f2641507589 */ /* 0x000ea200000e0000 */
[----:B---3--:R-:W-:-:S03]  /*d6f0*/  SEL R33, R119, R52, P0 ;  /* 0x0000003477217207 */ /* 0x008fc60000000000 */
[----:B------:R3:W-:Y:S01]  /*d700*/  SHFL.IDX PT, R58, R34, R38, 0x1c1f ;  /* 0x001c1f26223a7589 */ /* 0x0007e200000e0000 */
[----:B----4-:R-:W-:-:S03]  /*d710*/  SEL R39, R60, R125, P0 ;  /* 0x0000007d3c277207 */ /* 0x010fc60000000000 */
[----:B------:R4:W-:Y:S04]  /*d720*/  SHFL.IDX PT, R66, R35, R38, 0x1c1f ;  /* 0x001c1f2623427589 */ /* 0x0009e800000e0000 */
[----:B------:R-:W2:Y:S01]  /*d730*/  SHFL.IDX PT, R82, R69, R38, 0x1c1f ;  /* 0x001c1f2645527589 */ /* 0x000ea200000e0000 */
[----:B0-----:R-:W-:Y:S02]  /*d740*/  SEL R41, R127, R62, P0 ;  /* 0x0000003e7f297207 */ /* 0x001fe40000000000 */
[----:B---3--:R-:W-:Y:S01]  /*d750*/  SEL R34, R20, R83, P0 ;  /* 0x0000005314227207 */ /* 0x008fe20000000000 */
[----:B------:R0:W-:Y:S01]  /*d760*/  SHFL.IDX PT, R68, R36, R38, 0x1c1f ;  /* 0x001c1f2624447589 */ /* 0x0001e200000e0000 */
[----:B------:R-:W-:Y:S02]  /*d770*/  SEL R43, R62, R127, P0 ;  /* 0x0000007f3e2b7207 */ /* 0x000fe40000000000 */
[----:B----4-:R-:W-:Y:S01]  /*d780*/  SEL R35, R52, R119, P0 ;  /* 0x0000007734237207 */ /* 0x010fe20000000000 */
[----:B------:R-:W3:Y:S01]  /*d790*/  SHFL.IDX PT, R84, R71, R38, 0x1c1f ;  /* 0x001c1f2647547589 */ /* 0x000ee200000e0000 */
[----:B-1----:R-:W-:-:S02]  /*d7a0*/  SEL R52, R99, R54, P0 ;  /* 0x0000003663347207 */ /* 0x002fc40000000000 */
[----:B------:R-:W-:Y:S01]  /*d7b0*/  SEL R54, R54, R99, P0 ;  /* 0x0000006336367207 */ /* 0x000fe20000000000 */
[----:B------:R1:W-:Y:S01]  /*d7c0*/  SHFL.IDX PT, R70, R37, R38, 0x1c1f ;  /* 0x001c1f2625467589 */ /* 0x0003e200000e0000 */
[----:B--2---:R-:W-:Y:S02]  /*d7d0*/  SEL R53, R131, R80, P0 ;  /* 0x0000005083357207 */ /* 0x004fe40000000000 */
[----:B0-----:R-:W-:Y:S01]  /*d7e0*/  SEL R36, R91, R46, P0 ;  /* 0x0000002e5b247207 */ /* 0x001fe20000000000 */
[----:B------:R-:W0:Y:S04]  /*d7f0*/  SHFL.IDX PT, R72, R72, R38, 0x1c1f ;  /* 0x001c1f2648487589 */ /* 0x000e2800000e0000 */
[----:B------:R2:W4:Y:S01]  /*d800*/  SHFL.IDX PT, R86, R73, R38, 0x1c1f ;  /* 0x001c1f2649567589 */ /* 0x00052200000e0000 */
[----:B-1----:R-:W-:-:S03]  /*d810*/  SEL R37, R125, R60, P0 ;  /* 0x0000003c7d257207 */ /* 0x002fc60000000000 */
[----:B------:R1:W-:Y:S01]  /*d820*/  STSM.16.M88.4 [R104], R8 ;  /* 0x0000000868007844 */ /* 0x0003e20000000200 */
[----:B------:R-:W-:-:S03]  /*d830*/  SEL R57, R133, R82, P0 ;  /* 0x0000005285397207 */ /* 0x000fc60000000000 */
[----:B------:R0:W-:Y:S01]  /*d840*/  STSM.16.M88.4 [R102], R12 ;  /* 0x0000000c66007844 */ /* 0x0001e20000000200 */
[----:B--2---:R-:W-:-:S03]  /*d850*/  SEL R38, R46, R91, P0 ;  /* 0x0000005b2e267207 */ /* 0x004fc60000000000 */
[----:B------:R2:W-:Y:S01]  /*d860*/  STSM.16.M88.4 [R100], R24 ;  /* 0x0000001864007844 */ /* 0x0005e20000000200 */
[----:B---3--:R-:W-:-:S03]  /*d870*/  SEL R65, R137, R84, P0 ;  /* 0x0000005489417207 */ /* 0x008fc60000000000 */
[----:B------:R-:W-:Y:S01]  /*d880*/  STSM.16.M88.4 [R98], R28 ;  /* 0x0000001c62007844 */ /* 0x000fe20000000200 */
[----:B-1----:R-:W-:-:S03]  /*d890*/  SEL R8, R85, R40, P0 ;  /* 0x0000002855087207 */ /* 0x002fc60000000000 */
[----:B------:R-:W-:Y:S01]  /*d8a0*/  STSM.16.M88.4 [R96], R32 ;  /* 0x0000002060007844 */ /* 0x000fe20000000200 */
[----:B------:R-:W-:Y:S02]  /*d8b0*/  SEL R10, R40, R85, P0 ;  /* 0x00000055280a7207 */ /* 0x000fe40000000000 */
[----:B------:R-:W-:Y:S02]  /*d8c0*/  SEL R9, R121, R76, P0 ;  /* 0x0000004c79097207 */ /* 0x000fe40000000000 */
        /* <DEDUP_REMOVED lines=8> */
[----:B------:R1:W-:Y:S01]  /*d950*/  STSM.16.M88.4 [R51], R12 ;  /* 0x0000000c33007844 */ /* 0x0003e20000000200 */
[----:B------:R-:W-:Y:S02]  /*d960*/  SEL R25, R123, R56, P0 ;  /* 0x000000387b197207 */ /* 0x000fe40000000000 */
[----:B------:R-:W-:Y:S02]  /*d970*/  SEL R27, R56, R123, P0 ;  /* 0x0000007b381b7207 */ /* 0x000fe40000000000 */
[----:B------:R-:W-:-:S02]  /*d980*/  SEL R40, R95, R48, P0 ;  /* 0x000000305f287207 */ /* 0x000fc40000000000 */
[----:B------:R-:W-:Y:S01]  /*d990*/  SEL R42, R48, R95, P0 ;  /* 0x0000005f302a7207 */ /* 0x000fe20000000000 */
[----:B------:R2:W-:Y:S01]  /*d9a0*/  STSM.16.M88.4 [R49], R24 ;  /* 0x0000001831007844 */ /* 0x0005e20000000200 */
[----:B------:R-:W-:Y:S01]  /*d9b0*/  SEL R48, R97, R50, P0 ;  /* 0x0000003261307207 */ /* 0x000fe20000000000 */
[----:B0-----:R-:W-:Y:S01]  /*d9c0*/  IMAD.U32 R8, RZ, RZ, UR4 ;  /* 0x00000004ff087e24 */ /* 0x001fe2000f8e00ff */
[----:B------:R-:W-:Y:S01]  /*d9d0*/  SEL R50, R50, R97, P0 ;  /* 0x0000006132327207 */ /* 0x000fe20000000000 */
[----:B------:R0:W-:Y:S01]  /*d9e0*/  STSM.16.M88.4 [R59], R36 ;  /* 0x000000243b007844 */ /* 0x0001e20000000200 */
[----:B------:R-:W-:Y:S01]  /*d9f0*/  SEL R55, R80, R131, P0 ;  /* 0x0000008350377207 */ /* 0x000fe20000000000 */
[----:B------:R-:W-:Y:S01]  /*da00*/  IMAD.U32 R9, RZ, RZ, UR5 ;  /* 0x00000005ff097e24 */ /* 0x000fe2000f8e00ff */
[----:B------:R-:W-:Y:S01]  /*da10*/  SEL R56, R103, R58, P0 ;  /* 0x0000003a67387207 */ /* 0x000fe20000000000 */
[----:B------:R-:W-:Y:S01]  /*da20*/  STSM.16.M88.4 [R94], R40 ;  /* 0x000000285e007844 */ /* 0x000fe20000000200 */
[----:B-1----:R-:W-:Y:S01]  /*da30*/  SEL R51, R64, R129, P0 ;  /* 0x0000008140337207 */ /* 0x002fe20000000000 */
[----:B------:R-:W-:Y:S01]  /*da40*/  ULDC.64 UR4, c[0x0][0xbe0] ;  /* 0x0002f80000047ab9 */ /* 0x000fe20000000a00 */
[----:B------:R-:W-:-:S02]  /*da50*/  SEL R58, R58, R103, P0 ;  /* 0x000000673a3a7207 */ /* 0x000fc40000000000 */
[----:B------:R-:W-:Y:S02]  /*da60*/  SEL R12, R107, R68, P0 ;  /* 0x000000446b0c7207 */ /* 0x000fe40000000000 */
[----:B------:R-:W-:Y:S02]  /*da70*/  SEL R14, R68, R107, P0 ;  /* 0x0000006b440e7207 */ /* 0x000fe40000000000 */
[----:B--2---:R-:W-:Y:S02]  /*da80*/  SEL R49, R129, R64, P0 ;  /* 0x0000004081317207 */ /* 0x004fe40000000000 */
[----:B------:R-:W-:Y:S02]  /*da90*/  SEL R64, R105, R66, P0 ;  /* 0x0000004269407207 */ /* 0x000fe40000000000 */
[----:B0-----:R-:W-:Y:S01]  /*daa0*/  SEL R59, R82, R133, P0 ;  /* 0x00000085523b7207 */ /* 0x001fe20000000000 */
[----:B------:R-:W-:Y:S01]  /*dab0*/  STSM.16.M88.4 [R92], R48 ;  /* 0x000000305c007844 */ /* 0x000fe20000000200 */
[----:B------:R-:W-:-:S02]  /*dac0*/  SEL R66, R66, R105, P0 ;  /* 0x0000006942427207 */ /* 0x000fc40000000000 */
[----:B------:R-:W-:Y:S01]  /*dad0*/  SEL R13, R135, R72, P0 ;  /* 0x00000048870d7207 */ /* 0x000fe20000000000 */
[----:B------:R0:W-:Y:S01]  /*dae0*/  STSM.16.M88.4 [R67], R52 ;  /* 0x0000003443007844 */ /* 0x0001e20000000200 */
[----:B------:R-:W-:Y:S02]  /*daf0*/  SEL R15, R72, R135, P0 ;  /* 0x00000087480f7207 */ /* 0x000fe40000000000 */
[----:B------:R-:W-:Y:S01]  /*db00*/  SEL R68, R93, R70, P0 ;  /* 0x000000465d447207 */ /* 0x000fe20000000000 */
[----:B------:R1:W-:Y:S01]  /*db10*/  STSM.16.M88.4 [R90], R56 ;  /* 0x000000385a007844 */ /* 0x0003e20000000200 */
[----:B----4-:R-:W-:Y:S02]  /*db20*/  SEL R69, R139, R86, P0 ;  /* 0x000000568b457207 */ /* 0x010fe40000000000 */
[----:B------:R-:W-:Y:S02]  /*db30*/  SEL R71, R86, R139, P0 ;  /* 0x0000008b56477207 */ /* 0x000fe40000000000 */
[----:B------:R-:W-:-:S02]  /*db40*/  SEL R70, R70, R93, P0 ;  /* 0x0000005d46467207 */ /* 0x000fc40000000000 */
[----:B0-----:R-:W-:-:S05]  /*db50*/  SEL R67, R84, R137, P0 ;  /* 0x0000008954437207 */ /* 0x001fca0000000000 */
[----:B------:R1:W-:Y:S04]  /*db60*/  STSM.16.M88.4 [R88], R64 ;  /* 0x0000004058007844 */ /* 0x0003e80000000200 */
[----:B------:R1:W-:Y:S04]  /*db70*/  STSM.16.M88.4 [R47], R12 ;  /* 0x0000000c2f007844 */ /* 0x0003e80000000200 */
[----:B------:R1:W-:Y:S01]  /*db80*/  STSM.16.M88.4 [R45], R68 ;  /* 0x000000442d007844 */ /* 0x0003e20000000200 */
[----:B------:R-:W-:Y:S01]  /*db90*/  UISETP.NE.U32.AND UP1, UPT, UR4, URZ, UPT ;  /* 0x0000003f0400728c */ /* 0x000fe2000bf25070 */
[----:B------:R-:W-:Y:S03]  /*dba0*/  BAR.SYNC.DEFER_BLOCKING 0x1, 0x100 ;  /* 0x0044000000007b1d */ /* 0x000fe60000010000 */
[----:B------:R-:W-:-:S05]  /*dbb0*/  UISETP.NE.AND.EX UP1, UPT, UR5, URZ, UPT, UP1 ;  /* 0x0000003f0500728c */ /* 0x000fca000bf25310 */
[----:B------:R-:W0:Y:S01]  /*dbc0*/  LDC R20, c[0x0][0xa88] ;  /* 0x0002a200ff147b82 */ /* 0x000e220000000800 */
[----:B------:R-:W-:Y:S01]  /*dbd0*/  PLOP3.LUT P2, PT, PT, PT, UP1, 0x80, 0x0 ;  /* 0x000000000000781c */ /* 0x000fe20003f4f018 */
[----:B------:R-:W-:-:S04]  /*dbe0*/  IMAD R11, R22, 0x40, R18 ;  /* 0x00000040160b7824 */ /* 0x000fc800078e0212 */
[----:B------:R-:W-:Y:S02]  /*dbf0*/  @UP1 ULDC.64 UR6, c[0x0][0xbe0] ;  /* 0x0002f80000061ab9 */ /* 0x000fe40000000a00 */
[----:B------:R-:W-:Y:S01]  /*dc00*/  @UP1 UIMAD.WIDE UR6, UR37, 0x4, UR6 ;  /* 0x00000004250618a5 */ /* 0x000fe2000f8e0206 */
[----:B------:R-:W-:-:S05]  /*dc10*/  IMAD.WIDE R6, R11, 0x2, R6 ;  /* 0x000000020b067825 */ /* 0x000fca00078e0206 */
[----:B------:R-:W-:Y:S02]  /*dc20*/  IMAD.U32 R10, RZ, RZ, UR6 ;  /* 0x00000006ff0a7e24 */ /* 0x000fe4000f8e00ff */
[----:B------:R-:W-:Y:S01]  /*dc30*/  IMAD.U32 R11, RZ, RZ, UR7 ;  /* 0x00000007ff0b7e24 */ /* 0x000fe2000f8e00ff */
[----:B------:R-:W2:Y:S01]  /*dc40*/  @P1 LDG.E R5, desc[UR50][R8.64] ;  /* 0x0000003208051981 */ /* 0x000ea2000c1e1900 */
[----:B------:R-:W-:Y:S01]  /*dc50*/  UMOV UR4, URZ ;  /* 0x0000003f00047c82 */ /* 0x000fe20008000000 */
[----:B------:R-:W-:Y:S02]  /*dc60*/  IADD3 R25, P0, R6, 0x1000, RZ ;  /* 0x0000100006197810 */ /* 0x000fe40007f1e0ff */
[----:B0-----:R1:W5:Y:S01]  /*dc70*/  @P2 LDG.E R20, desc[UR50][R10.64] ;  /* 0x000000320a142981 */ /* 0x001362000c1e1900 */
[----:B--2---:R-:W-:Y:S01]  /*dc80*/  @P1 R2UR UR4, R5 ;  /* 0x00000000050412ca */ /* 0x004fe200000e0000 */
[----:B-1----:R-:W-:-:S14]  /*dc90*/  @P2 BRA `(.L_x_1061) ;  /* 0x0000000000102947 */ /* 0x002fdc0003800000 */
[----:B------:R-:W-:Y:S05]  /*dca0*/  @!P1 BRA `(.L_x_1061) ;  /* 0x00000000000c9947 */ /* 0x000fea0003800000 */
[----:B------:R-:W2:Y:S04]  /*dcb0*/  LDG.E R5, desc[UR50][R8.64] ;  /* 0x0000003208057981 */ /* 0x000ea8000c1e1900 */
[----:B-----5:R-:W2:Y:S02]  /*dcc0*/  LDG.E R20, desc[UR50][R8.64+0x4] ;  /* 0x0000043208147981 */ /* 0x020ea4000c1e1900 */
[----:B--2---:R-:W-:-:S07]  /*dcd0*/  IMAD.IADD R20, R20, 0x1, -R5 ;  /* 0x0000000114147824 */ /* 0x004fce00078e0a05 */
.L_x_1061:
[----:B------:R-:W-:Y:S01]  /*dce0*/  USHF.R.S32.HI UR9, URZ, 0x1f, UR36 ;  /* 0x0000001f3f097899 */ /* 0x000fe20008011424 */
[----:B------:R-:W-:Y:S01]  /*dcf0*/  IADD3 R9, P2, R6, 0x3000, RZ ;  /* 0x0000300006097810 */ /* 0x000fe20007f5e0ff */
[----:B------:R-:W-:Y:S01]  /*dd00*/  ULDC.64 UR10, c[0x0][0xb70] ;  /* 0x0002dc00000a7ab9 */ /* 0x000fe20000000a00 */
[----:B------:R-:W-:Y:S01]  /*dd10*/  USHF.R.S32.HI UR5, URZ, 0x1f, UR4 ;  /* 0x0000001f3f057899 */ /* 0x000fe20008011404 */
[----:B------:R-:W-:Y:S01]  /*dd20*/  IMAD R11, R19, 0x80, R193 ;  /* 0x00000080130b7824 */ /* 0x000fe200078e02c1 */
[----:B------:R-:W-:Y:S01]  /*dd30*/  UIMAD UR8, UR9, UR10, URZ ;  /* 0x0000000a090872a4 */ /* 0x000fe2000f8e023f */
[----:B------:R-:W-:Y:S01]  /*dd40*/  LOP3.LUT R8, R9, 0x380, RZ, 0xc0, !PT ;  /* 0x0000038009087812 */ /* 0x000fe200078ec0ff */
[----:B------:R-:W-:Y:S01]  /*dd50*/  USHF.R.S32.HI UR13, URZ, 0x1f, UR37 ;  /* 0x0000001f3f0d7899 */ /* 0x000fe20008011425 */
[----:B------:R-:W-:Y:S01]  /*dd60*/  LOP3.LUT R24, R25, 0x380, RZ, 0xc0, !PT ;  /* 0x0000038019187812 */ /* 0x000fe200078ec0ff */
[----:B------:R-:W-:Y:S01]  /*dd70*/  UIMAD.WIDE.U32 UR6, UR36, UR10, UR4 ;  /* 0x0000000a240672a5 */ /* 0x000fe2000f8e0004 */
[----:B------:R-:W-:Y:S01]  /*dd80*/  SHF.R.U64 R8, R8, 0x3, RZ ;  /* 0x0000000308087819 */ /* 0x000fe200000012ff */
[----:B------:R-:W-:Y:S01]  /*dd90*/  UIMAD UR8, UR36, UR11, UR8 ;  /* 0x0000000b240872a4 */ /* 0x000fe2000f8e0208 */
[----:B------:R-:W-:Y:S01]  /*dda0*/  IADD3 R13, P1, R6, 0x2000, RZ ;  /* 0x00002000060d7810 */ /* 0x000fe20007f3e0ff */
[----:B------:R-:W-:Y:S01]  /*ddb0*/  USEL UR13, UR13, URZ, !UP0 ;  /* 0x0000003f0d0d7287 */ /* 0x000fe2000c000000 */
[----:B------:R-:W-:Y:S01]  /*ddc0*/  LOP3.LUT R8, R8, R9, RZ, 0x3c, !PT ;  /* 0x0000000908087212 */ /* 0x000fe200078e3cff */
[----:B------:R-:W-:Y:S01]  /*ddd0*/  ULDC.64 UR10, c[0x0][0xb78] ;  /* 0x0002de00000a7ab9 */ /* 0x000fe20000000a00 */
[----:B------:R-:W-:Y:S01]  /*dde0*/  UIADD3 UR7, UR7, UR8, URZ ;  /* 0x0000000807077290 */ /* 0x000fe2000fffe03f */
[----:B------:R-:W-:Y:S01]  /*ddf0*/  SHF.R.S32.HI R5, RZ, 0x1f, R11 ;  /* 0x0000001fff057819 */ /* 0x000fe2000001140b */
[----:B------:R-:W-:Y:S01]  /*de00*/  USEL UR12, UR37, URZ, !UP0 ;  /* 0x0000003f250c7287 */ /* 0x000fe2000c000000 */
[----:B------:R-:W-:Y:S01]  /*de10*/  SHF.R.U64 R24, R24, 0x3, RZ ;  /* 0x0000000318187819 */ /* 0x000fe200000012ff */
[----:B------:R-:W-:Y:S01]  /*de20*/  UIMAD UR8, UR13, UR10, URZ ;  /* 0x0000000a0d0872a4 */ /* 0x000fe2000f8e023f */
[----:B------:R-:W-:Y:S01]  /*de30*/  LOP3.LUT R12, R13, 0x380, RZ, 0xc0, !PT ;  /* 0x000003800d0c7812 */ /* 0x000fe200078ec0ff */
[----:B------:R-:W-:Y:S01]  /*de40*/  UIMAD.WIDE.U32 UR6, UR12, UR10, UR6 ;  /* 0x0000000a0c0672a5 */ /* 0x000fe2000f8e0006 */
[----:B------:R-:W-:Y:S01]  /*de50*/  LOP3.LUT R24, R24, R25, RZ, 0x3c, !PT ;  /* 0x0000001918187212 */ /* 0x000fe200078e3cff */
[----:B------:R-:W-:Y:S01]  /*de60*/  UIMAD UR8, UR12, UR11, UR8 ;  /* 0x0000000b0c0872a4 */ /* 0x000fe2000f8e0208 */
[----:B------:R-:W-:Y:S01]  /*de70*/  SHF.R.U64 R12, R12, 0x3, RZ ;  /* 0x000000030c0c7819 */ /* 0x000fe200000012ff */
[----:B------:R-:W-:Y:S01]  /*de80*/  IMAD.X R25, RZ, RZ, R7, P0 ;  /* 0x000000ffff197224 */ /* 0x000fe200000e0607 */
[----:B------:R-:W-:-:S02]  /*de90*/  IADD3 R77, P0, R6, 0x8000, RZ ;  /* 0x00008000064d7810 */ /* 0x000fc40007f1e0ff */
[----:B------:R-:W-:Y:S01]  /*dea0*/  IADD3 R9, P3, R11, UR6, RZ ;  /* 0x000000060b097c10 */ /* 0x000fe2000ff7e0ff */
[----:B------:R-:W-:Y:S01]  /*deb0*/  IMAD.U32 R10, RZ, RZ, UR8 ;  /* 0x00000008ff0a7e24 */ /* 0x000fe2000f8e00ff */
[----:B------:R-:W-:Y:S01]  /*dec0*/  LOP3.LUT R12, R12, R13, RZ, 0x3c, !PT ;  /* 0x0000000d0c0c7212 */ /* 0x000fe200078e3cff */
[----:B------:R-:W-:Y:S01]  /*ded0*/  IMAD.X R13, RZ, RZ, R7, P1 ;  /* 0x000000ffff0d7224 */ /* 0x000fe200008e0607 */
[C---:B------:R-:W-:Y:S02]  /*dee0*/  IADD3 R69, P6, R6.reuse, 0x4000, RZ ;  /* 0x0000400006457810 */ /* 0x040fe40007fde0ff */
[----:B------:R-:W-:Y:S01]  /*def0*/  IADD3.X R10, R5, UR7, R10, P3, !PT ;  /* 0x00000007050a7c10 */ /* 0x000fe20009ffe40a */
[----:B------:R-:W-:Y:S01]  /*df00*/  ULDC.64 UR6, c[0x0][0xb40] ;  /* 0x0002d00000067ab9 */ /* 0x000fe20000000a00 */
[----:B------:R-:W-:Y:S01]  /*df10*/  IADD3 R53, P5, R6, 0x5000, RZ ;  /* 0x0000500006357810 */ /* 0x000fe20007fbe0ff */
[----:B------:R-:W-:Y:S01]  /*df20*/  VIADD R5, R11, 0x8 ;  /* 0x000000080b057836 */ /* 0x000fe20000000000 */
[----:B------:R-:W-:-:S02]  /*df30*/  LEA R16, P3, R9, UR6, 0x2 ;  /* 0x0000000609107c11 */ /* 0x000fc4000f8610ff */
[C---:B------:R-:W-:Y:S02]  /*df40*/  IADD3 R37, P4, R6.reuse, 0x6000, RZ ;  /* 0x0000600006257810 */ /* 0x040fe40007f9e0ff */
[----:B------:R-:W-:Y:S01]  /*df50*/  LEA.HI.X R17, R9, UR7, R10, 0x2, P3 ;  /* 0x0000000709117c11 */ /* 0x000fe200098f140a */
[----:B------:R-:W-:Y:S01]  /*df60*/  IMAD.X R9, RZ, RZ, R7, P2 ;  /* 0x000000ffff097224 */ /* 0x000fe200010e0607 */
[C---:B------:R-:W-:Y:S01]  /*df70*/  IADD3 R29, P3, R6.reuse, 0x7000, RZ ;  /* 0x00007000061d7810 */ /* 0x040fe20007f7e0ff */
[----:B------:R-:W-:Y:S01]  /*df80*/  ULDC.64 UR6, c[0x0][0xaa0] ;  /* 0x0002a80000067ab9 */ /* 0x000fe20000000a00 */
[C---:B------:R-:W-:Y:S02]  /*df90*/  IADD3 R65, P1, R6.reuse, 0x9000, RZ ;  /* 0x0000900006417810 */ /* 0x040fe40007f3e0ff */
[----:B------:R-:W-:Y:S02]  /*dfa0*/  LOP3.LUT R76, R77, 0x380, RZ, 0xc0, !PT ;  /* 0x000003804d4c7812 */ /* 0x000fe400078ec0ff */
[----:B------:R-:W-:-:S02]  /*dfb0*/  IADD3 R49, P2, R6, 0xa000, RZ ;  /* 0x0000a00006317810 */ /* 0x000fc40007f5e0ff */
[----:B------:R-:W-:Y:S02]  /*dfc0*/  LOP3.LUT R68, R69, 0x380, RZ, 0xc0, !PT ;  /* 0x0000038045447812 */ /* 0x000fe400078ec0ff */
[----:B------:R-:W-:Y:S02]  /*dfd0*/  LOP3.LUT R52, R53, 0x380, RZ, 0xc0, !PT ;  /* 0x0000038035347812 */ /* 0x000fe400078ec0ff */
[----:B------:R-:W-:Y:S02]  /*dfe0*/  LOP3.LUT R36, R37, 0x380, RZ, 0xc0, !PT ;  /* 0x0000038025247812 */ /* 0x000fe400078ec0ff */
[----:B------:R-:W-:Y:S02]  /*dff0*/  LOP3.LUT R28, R29, 0x380, RZ, 0xc0, !PT ;  /* 0x000003801d1c7812 */ /* 0x000fe400078ec0ff */
[----:B------:R-:W-:Y:S02]  /*e000*/  LOP3.LUT R64, R65, 0x380, RZ, 0xc0, !PT ;  /* 0x0000038041407812 */ /* 0x000fe400078ec0ff */
[----:B------:R-:W-:-:S02]  /*e010*/  SHF.R.U64 R76, R76, 0x3, RZ ;  /* 0x000000034c4c7819 */ /* 0x000fc400000012ff */
[----:B------:R-:W-:Y:S02]  /*e020*/  LOP3.LUT R48, R49, 0x380, RZ, 0xc0, !PT ;  /* 0x0000038031307812 */ /* 0x000fe400078ec0ff */
[----:B------:R-:W-:Y:S02]  /*e030*/  SHF.R.U64 R68, R68, 0x3, RZ ;  /* 0x0000000344447819 */ /* 0x000fe400000012ff */
[----:B------:R-:W-:Y:S02]  /*e040*/  SHF.R.U64 R52, R52, 0x3, RZ ;  /* 0x0000000334347819 */ /* 0x000fe400000012ff */
[----:B------:R-:W-:Y:S02]  /*e050*/  SHF.R.U64 R36, R36, 0x3, RZ ;  /* 0x0000000324247819 */ /* 0x000fe400000012ff */
[----:B------:R-:W-:Y:S02]  /*e060*/  SHF.R.U64 R28, R28, 0x3, RZ ;  /* 0x000000031c1c7819 */ /* 0x000fe400000012ff */
[----:B------:R-:W-:-:S02]  /*e070*/  SHF.R.U64 R64, R64, 0x3, RZ ;  /* 0x0000000340407819 */ /* 0x000fc400000012ff */
[----:B------:R-:W-:Y:S01]  /*e080*/  LOP3.LUT R76, R76, R77, RZ, 0x3c, !PT ;  /* 0x0000004d4c4c7212 */ /* 0x000fe200078e3cff */
[--C-:B------:R-:W-:Y:S01]  /*e090*/  IMAD.X R77, RZ, RZ, R7.reuse, P0 ;  /* 0x000000ffff4d7224 */ /* 0x100fe200000e0607 */
[----:B------:R-:W-:Y:S02]  /*e0a0*/  SHF.R.U64 R48, R48, 0x3, RZ ;  /* 0x0000000330307819 */ /* 0x000fe400000012ff */
[----:B------:R-:W-:Y:S02]  /*e0b0*/  LOP3.LUT P0, RZ, R192, 0x3, RZ, 0xc0, !PT ;  /* 0x00000003c0ff7812 */ /* 0x000fe4000780c0ff */
        /* <DEDUP_REMOVED lines=12> */
[----:B------:R-:W-:-:S02]  /*e180*/  IADD3 R41, P6, R6, 0xb000, RZ ;  /* 0x0000b00006297810 */ /* 0x000fc40007fde0ff */
[C---:B------:R-:W-:Y:S02]  /*e190*/  IADD3 R81, P5, R6.reuse, 0xc000, RZ ;  /* 0x0000c00006517810 */ /* 0x040fe40007fbe0ff */
[C---:B------:R-:W-:Y:S02]  /*e1a0*/  IADD3 R73, P4, R6.reuse, 0xd000, RZ ;  /* 0x0000d00006497810 */ /* 0x040fe40007f9e0ff */
[C---:B------:R-:W-:Y:S02]  /*e1b0*/  IADD3 R57, P3, R6.reuse, 0xe000, RZ ;  /* 0x0000e00006397810 */ /* 0x040fe40007f7e0ff */
[-C--:B-----5:R-:W-:Y:S02]  /*e1c0*/  ISETP.GE.OR P1, PT, R11, R20.reuse, P0 ;  /* 0x000000140b00720c */ /* 0x0a0fe40000726670 */
[----:B------:R-:W-:Y:S02]  /*e1d0*/  IADD3 R10, P2, R6, 0xf000, RZ ;  /* 0x0000f000060a7810 */ /* 0x000fe40007f5e0ff */
[----:B------:R-:W-:-:S02]  /*e1e0*/  ISETP.GE.OR P0, PT, R5, R20, P0 ;  /* 0x000000140500720c */ /* 0x000fc40000706670 */
[----:B------:R-:W-:Y:S01]  /*e1f0*/  LOP3.LUT R11, R6, 0x380, RZ, 0xc0, !PT ;  /* 0x00000380060b7812 */ /* 0x000fe200078ec0ff */
[----:B------:R-:W-:Y:S01]  /*e200*/  IMAD.X R45, RZ, RZ, R7, P2 ;  /* 0x000000ffff2d7224 */ /* 0x000fe200010e0607 */
[----:B------:R-:W-:Y:S02]  /*e210*/  LOP3.LUT R40, R41, 0x380, RZ, 0xc0, !PT ;  /* 0x0000038029287812 */ /* 0x000fe400078ec0ff */
[----:B------:R-:W-:Y:S02]  /*e220*/  LOP3.LUT R80, R81, 0x380, RZ, 0xc0, !PT ;  /* 0x0000038051507812 */ /* 0x000fe400078ec0ff */
[----:B------:R-:W-:Y:S01]  /*e230*/  LOP3.LUT R72, R73, 0x380, RZ, 0xc0, !PT ;  /* 0x0000038049487812 */ /* 0x000fe200078ec0ff */
[----:B------:R0:W-:Y:S01]  /*e240*/  @!P1 STG.E desc[UR50][R16.64], R3 ;  /* 0x0000000310009986 */ /* 0x0001e2000c101932 */
[----:B------:R-:W-:Y:S02]  /*e250*/  LOP3.LUT R56, R57, 0x380, RZ, 0xc0, !PT ;  /* 0x0000038039387812 */ /* 0x000fe400078ec0ff */
[----:B------:R-:W-:Y:S01]  /*e260*/  LOP3.LUT R5, R10, 0x380, RZ, 0xc0, !PT ;  /* 0x000003800a057812 */ /* 0x000fe200078ec0ff */
[----:B------:R1:W-:Y:S01]  /*e270*/  @!P0 STG.E desc[UR50][R16.64+0x20], R0 ;  /* 0x0000200010008986 */ /* 0x0003e2000c101932 */
[----:B------:R-:W-:-:S02]  /*e280*/  SHF.R.U64 R11, R11, 0x3, RZ ;  /* 0x000000030b0b7819 */ /* 0x000fc400000012ff */
[----:B------:R-:W-:Y:S01]  /*e290*/  SHF.R.U64 R40, R40, 0x3, RZ ;  /* 0x0000000328287819 */ /* 0x000fe200000012ff */
[----:B------:R-:W-:Y:S01]  /*e2a0*/  UIMAD UR5, UR5, UR6, URZ ;  /* 0x00000006050572a4 */ /* 0x000fe2000f8e023f */
[----:B------:R-:W-:Y:S01]  /*e2b0*/  SHF.R.U64 R80, R80, 0x3, RZ ;  /* 0x0000000350507819 */ /* 0x000fe200000012ff */
[----:B------:R-:W5:Y:S01]  /*e2c0*/  LD.E.128 R24, desc[UR50][R24.64] ;  /* 0x0000003218187980 */ /* 0x000f62000c101d00 */
[----:B------:R-:W-:Y:S02]  /*e2d0*/  SHF.R.U64 R72, R72, 0x3, RZ ;  /* 0x0000000348487819 */ /* 0x000fe400000012ff */
[----:B------:R-:W-:Y:S01]  /*e2e0*/  SHF.R.U64 R56, R56, 0x3, RZ ;  /* 0x0000000338387819 */ /* 0x000fe200000012ff */
[----:B0-----:R-:W-:Y:S01]  /*e2f0*/  IMAD.U32 R3, RZ, RZ, UR6 ;  /* 0x00000006ff037e24 */ /* 0x001fe2000f8e00ff */
[----:B------:R-:W-:Y:S01]  /*e300*/  SHF.R.U64 R5, R5, 0x3, RZ ;  /* 0x0000000305057819 */ /* 0x000fe200000012ff */
[----:B------:R-:W5:Y:S01]  /*e310*/  LD.E.128 R12, desc[UR50][R12.64] ;  /* 0x000000320c0c7980 */ /* 0x000f62000c101d00 */
[----:B------:R-:W-:-:S02]  /*e320*/  LOP3.LUT R6, R11, R6, RZ, 0x3c, !PT ;  /* 0x000000060b067212 */ /* 0x000fc400078e3cff */
        /* <DEDUP_REMOVED lines=9> */
[----:B------:R0:W5:Y:S01]  /*e3c0*/  LD.E.128 R32, desc[UR50][R6.64] ;  /* 0x0000003206207980 */ /* 0x000162000c101d00 */
[----:B------:R-:W-:-:S03]  /*e3d0*/  UIMAD UR5, UR4, UR7, UR5 ;  /* 0x00000007040572a4 */ /* 0x000fc6000f8e0205 */
[----:B------:R-:W5:Y:S01]  /*e3e0*/  LD.E.128 R8, desc[UR50][R8.64] ;  /* 0x0000003208087980 */ /* 0x000f62000c101d00 */
[----:B------:R-:W-:-:S03]  /*e3f0*/  ULDC.64 UR6, c[0x0][0xae0] ;  /* 0x0002b80000067ab9 */ /* 0x000fc60000000a00 */
[----:B------:R-:W5:Y:S01]  /*e400*/  LD.E.128 R68, desc[UR50][R68.64] ;  /* 0x0000003244447980 */ /* 0x000f62000c101d00 */
[--C-:B0-----:R-:W-:Y:S01]  /*e410*/  SHF.R.S32.HI R7, RZ, 0x1f, R18.reuse ;  /* 0x0000001fff077819 */ /* 0x101fe20000011412 */
[----:B------:R-:W-:Y:S02]  /*e420*/  IMAD.MOV.U32 R6, RZ, RZ, R18 ;  /* 0x000000ffff067224 */ /* 0x000fe400078e0012 */
[----:B------:R-:W5:Y:S04]  /*e430*/  LD.E.128 R52, desc[UR50][R52.64] ;  /* 0x0000003234347980 */ /* 0x000f68000c101d00 */
[----:B------:R-:W5:Y:S01]  /*e440*/  LD.E.128 R36, desc[UR50][R36.64] ;  /* 0x0000003224247980 */ /* 0x000f62000c101d00 */
[----:B------:R-:W-:-:S03]  /*e450*/  IMAD.WIDE.U32 R6, R3, UR4, R6 ;  /* 0x0000000403067c25 */ /* 0x000fc6000f8e0006 */
        /* <DEDUP_REMOVED lines=16> */
[----:B------:R-:W-:-:S02]  /*e560*/  VIADD R7, R7, UR5 ;  /* 0x0000000507077c36 */ /* 0x000fc40008000000 */
[----:B-1----:R-:W-:Y:S01]  /*e570*/  IMAD.U32 R17, RZ, RZ, UR6 ;  /* 0x00000006ff117e24 */ /* 0x002fe2000f8e00ff */
[----:B------:R-:W-:Y:S01]  /*e580*/  UIMAD UR4, UR36, UR7, UR4 ;  /* 0x00000007240472a4 */ /* 0x000fe2000f8e0204 */
[----:B------:R-:W-:Y:S02]  /*e590*/  IMAD R5, R19, -0x80, R20 ;  /* 0xffffff8013057824 */ /* 0x000fe400078e0214 */
[----:B------:R-:W-:Y:S01]  /*e5a0*/  IMAD.WIDE.U32 R6, R17, UR36, R6 ;  /* 0x0000002411067c25 */ /* 0x000fe2000f8e0006 */
[----:B------:R-:W-:Y:S02]  /*e5b0*/  ULDC.64 UR6, c[0x0][0xae8] ;  /* 0x0002ba0000067ab9 */ /* 0x000fe40000000a00 */
[----:B------:R-:W-:Y:S01]  /*e5c0*/  ISETP.GE.AND P3, PT, R22, R5, PT ;  /* 0x000000051600720c */ /* 0x000fe20003f66270 */
[----:B------:R-:W-:Y:S01]  /*e5d0*/  VIADD R7, R7, UR4 ;  /* 0x0000000407077c36 */ /* 0x000fe20008000000 */
[----:B------:R-:W-:Y:S01]  /*e5e0*/  UIMAD UR4, UR13, UR6, URZ ;  /* 0x000000060d0472a4 */ /* 0x000fe2000f8e023f */
[----:B------:R-:W-:-:S02]  /*e5f0*/  VIADD R4, R4, 0x28420 ;  /* 0x0002842004047836 */ /* 0x000fc40000000000 */
[----:B------:R-:W-:Y:S02]  /*e600*/  VIADD R0, R22, 0x20 ;  /* 0x0000002016007836 */ /* 0x000fe40000000000 */
[----:B------:R-:W-:Y:S01]  /*e610*/  IMAD.U32 R17, RZ, RZ, UR6 ;  /* 0x00000006ff117e24 */ /* 0x000fe2000f8e00ff */
[----:B------:R-:W-:Y:S01]  /*e620*/  SHF.R.S32.HI R23, RZ, 0x1f, R22 ;  /* 0x0000001fff177819 */ /* 0x000fe20000011416 */
[----:B------:R-:W-:Y:S01]  /*e630*/  UIMAD UR4, UR12, UR7, UR4 ;  /* 0x000000070c0472a4 */ /* 0x000fe2000f8e0204 */
[----:B------:R-:W-:Y:S01]  /*e640*/  PRMT R4, RZ, 0x654, R4 ;  /* 0x00000654ff047816 */ /* 0x000fe20000000004 */
[----:B------:R-:W-:Y:S01]  /*e650*/  IMAD.WIDE.U32 R16, R17, UR12, R6 ;  /* 0x0000000c11107c25 */ /* 0x000fe2000f8e0006 */
[----:B------:R-:W-:Y:S01]  /*e660*/  ISETP.GE.AND P0, PT, R0, R5, PT ;  /* 0x000000050000720c */ /* 0x000fe20003f06270 */
[----:B------:R-:W-:Y:S01]  /*e670*/  BSSY B1, `(.L_x_1062) ;  /* 0x000001f000017945 */ /* 0x000fe20003800000 */
[----:B0-----:R0:W-:Y:S01]  /*e680*/  SYNCS.ARRIVE.TRANS64.RED.A1T0 RZ, [R4+URZ], RZ ;  /* 0x000000ff04ff79a7 */ /* 0x0011e2000810043f */
[----:B------:R-:W-:-:S02]  /*e690*/  VIADD R0, R22, 0x40 ;  /* 0x0000004016007836 */ /* 0x000fc40000000000 */
[----:B------:R-:W-:Y:S02]  /*e6a0*/  VIADD R3, R22, 0x60 ;  /* 0x0000006016037836 */ /* 0x000fe40000000000 */
[----:B------:R-:W-:Y:S01]  /*e6b0*/  IMAD.WIDE R6, R19, 0x80, R22 ;  /* 0x0000008013067825 */ /* 0x000fe200078e0216 */
[----:B------:R-:W-:-:S03]  /*e6c0*/  ISETP.GE.AND P1, PT, R0, R5, PT ;  /* 0x000000050000720c */ /* 0x000fc60003f26270 */
[----:B------:R-:W-:Y:S01]  /*e6d0*/  VIADD R19, R17, UR4 ;  /* 0x0000000411137c36 */ /* 0x000fe20008000000 */
[----:B------:R-:W-:Y:S01]  /*e6e0*/  ISETP.GE.AND P2, PT, R3, R5, PT ;  /* 0x000000050300720c */ /* 0x000fe20003f46270 */
[----:B0-----:R-:W-:-:S12]  /*e6f0*/  @P3 BRA `(.L_x_1063) ;  /* 0x0000000000583947 */ /* 0x001fd80003800000 */
        /* <DEDUP_REMOVED lines=22> */
.L_x_1063:
[----:B------:R-:W-:Y:S05]  /*e860*/  BSYNC B1 ;  /* 0x0000000000017941 */ /* 0x000fea0003800000 */
.L_x_1062:
        /* <DEDUP_REMOVED lines=14> */
[----:B0-----:R-:W-:Y:S02]  /*e950*/  VIADD R20, R18, 0xc0 ;  /* 0x000000c012147836 */ /* 0x001fe40000000000 */
[----:B------:R-:W-:-:S03]  /*e960*/  IMAD.WIDE.U32 R4, R3, UR6, R4 ;  /* 0x0000000603047c25 */ /* 0x000fc6000f8e0004 */
[----:B------:R-:W-:Y:S01]  /*e970*/  ISETP.GE.AND P6, PT, R20, UR4, PT ;  /* 0x0000000414007c0c */ /* 0x000fe2000bfc6270 */
[----:B------:R-:W-:Y:S01]  /*e980*/  IMAD R3, R3, UR7, R0 ;  /* 0x0000000703037c24 */ /* 0x000fe2000f8e0200 */
[----:B------:R-:W-:Y:S02]  /*e990*/  ULDC.64 UR6, c[0x0][0xa80] ;  /* 0x0002a00000067ab9 */ /* 0x000fe40000000a00 */
[----:B------:R-:W-:Y:S01]  /*e9a0*/  LEA R20, P0, R4, UR6, 0x1 ;  /* 0x0000000604147c11 */ /* 0x000fe2000f8008ff */
[----:B------:R-:W-:-:S05]  /*e9b0*/  IMAD.IADD R3, R5, 0x1, R3 ;  /* 0x0000000105037824 */ /* 0x000fca00078e0203 */
[----:B------:R-:W-:-:S05]  /*e9c0*/  LEA.HI.X R21, R4, UR7, R3, 0x1, P0 ;  /* 0x0000000704157c11 */ /* 0x000fca00080f0c03 */
[----:B-----5:R1:W-:Y:S04]  /*e9d0*/  @!P3 STG.E.128 desc[UR50][R20.64], R24 ;  /* 0x000000181400b986 */ /* 0x0203e8000c101d32 */
[----:B------:R1:W-:Y:S04]  /*e9e0*/  @!P4 STG.E.128 desc[UR50][R20.64+0x80], R52 ;  /* 0x000080341400c986 */ /* 0x0003e8000c101d32 */
[----:B------:R1:W-:Y:S04]  /*e9f0*/  @!P5 STG.E.128 desc[UR50][R20.64+0x100], R64 ;  /* 0x000100401400d986 */ /* 0x0003e8000c101d32 */
[----:B------:R1:W-:Y:S02]  /*ea00*/  @!P6 STG.E.128 desc[UR50][R20.64+0x180], R72 ;  /* 0x000180481400e986 */ /* 0x0003e4000c101d32 */
.L_x_1065:
[----:B------:R-:W-:Y:S05]  /*ea10*/  BSYNC B1 ;  /* 0x0000000000017941 */ /* 0x000fea0003800000 */
.L_x_1064:
        /* <DEDUP_REMOVED lines=14> */
[----:B01----:R-:W-:Y:S02]  /*eb00*/  VIADD R20, R18, 0xc0 ;  /* 0x000000c012147836 */ /* 0x003fe40000000000 */
        /* <DEDUP_REMOVED lines=11> */
.L_x_1067:
[----:B------:R-:W-:Y:S05]  /*ebc0*/  BSYNC B1 ;  /* 0x0000000000017941 */ /* 0x000fea0003800000 */
.L_x_1066:
        /* <DEDUP_REMOVED lines=21> */
[----:B-----5:R3:W-:Y:S04]  /*ed20*/  @!P1 STG.E.128 desc[UR50][R6.64], R8 ;  /* 0x0000000806009986 */ /* 0x0207e8000c101d32 */
[----:B------:R3:W-:Y:S04]  /*ed30*/  @!P2 STG.E.128 desc[UR50][R6.64+0x80], R28 ;  /* 0x0000801c0600a986 */ /* 0x0007e8000c101d32 */
[----:B------:R3:W-:Y:S02]  /*ed40*/  @!P3 STG.E.128 desc[UR50][R6.64+0x100], R40 ;  /* 0x000100280600b986 */ /* 0x0007e4000c101d32 */
[----:B------:R-:W-:Y:S05]  /*ed50*/  @P0 BRA `(.L_x_1068) ;  /* 0x0000000c000c0947 */ /* 0x000fea0003800000 */
[----:B------:R4:W-:Y:S01]  /*ed60*/  STG.E.128 desc[UR50][R6.64+0x180], R44 ;  /* 0x0001802c06007986 */ /* 0x0009e2000c101d32 */
[----:B------:R-:W-:Y:S05]  /*ed70*/  BRA `(.L_x_1068) ;  /* 0x0000000c00047947 */ /* 0x000fea0003800000 */
.L_x_1060:
[----:B------:R-:W-:Y:S01]  /*ed80*/  ULDC.64 UR4, c[0x0][0xbd8] ;  /* 0x0002f60000047ab9 */ /* 0x000fe20000000a00 */
[----:B------:R-:W-:Y:S01]  /*ed90*/  IMAD.MOV.U32 R3, RZ, RZ, RZ ;  /* 0x000000ffff037224 */ /* 0x000fe200078e00ff */
[----:B------:R-:W-:-:S04]  /*eda0*/  UISETP.NE.U32.AND UP0, UPT, UR4, URZ, UPT ;  /* 0x0000003f0400728c */ /* 0x000fc8000bf05070 */
[----:B------:R-:W-:-:S03]  /*edb0*/  UISETP.NE.AND.EX UP0, UPT, UR5, URZ, UPT, UP0 ;  /* 0x0000003f0500728c */ /* 0x000fc6000bf05300 */
[----:B------:R-:W-:Y:S02]  /*edc0*/  ULDC.64 UR4, c[0x0][0xbd8] ;  /* 0x0002f60000047ab9 */ /* 0x000fe40000000a00 */
[----:B------:R-:W-:Y:S01]  /*edd0*/  UIMAD.WIDE UR4, UR37, 0x4, UR4 ;  /* 0x00000004250478a5 */ /* 0x000fe2000f8e0204 */
[----:B------:R-:W0:Y:S01]  /*ede0*/  LDC R0, c[0x0][0xa88] ;  /* 0x0002a200ff007b82 */ /* 0x000e220000000800 */
[----:B------:R-:W-:-:S04]  /*edf0*/  PLOP3.LUT P1, PT, PT, PT, UP0, 0x80, 0x0 ;  /* 0x000000000000781c */ /* 0x000fc80003f2f008 */
[----:B------:R-:W-:Y:S02]  /*ee00*/  IMAD.U32 R4, RZ, RZ, UR4 ;  /* 0x00000004ff047e24 */ /* 0x000fe4000f8e00ff */
[----:B------:R-:W-:Y:S01]  /*ee10*/  IMAD.U32 R5, RZ, RZ, UR5 ;  /* 0x00000005ff057e24 */ /* 0x000fe2000f8e00ff */
[----:B------:R-:W-:Y:S02]  /*ee20*/  ULDC.64 UR4, c[0x0][0xbe0] ;  /* 0x0002f80000047ab9 */ /* 0x000fe40000000a00 */
[----:B------:R-:W-:-:S04]  /*ee30*/  UISETP.NE.U32.AND UP1, UPT, UR4, URZ, UPT ;  /* 0x0000003f0400728c */ /* 0x000fc8000bf25070 */
[----:B------:R-:W-:Y:S01]  /*ee40*/  UISETP.NE.AND.EX UP1, UPT, UR5, URZ, UPT, UP1 ;  /* 0x0000003f0500728c */ /* 0x000fe2000bf25310 */
[----:B------:R1:W5:Y:S05]  /*ee50*/  @P1 LDG.E R3, desc[UR50][R4.64] ;  /* 0x0000003204031981 */ /* 0x00036a000c1e1900 */
[----:B------:R-:W-:-:S05]  /*ee60*/  PLOP3.LUT P2, PT, PT, PT, UP1, 0x80, 0x0 ;  /* 0x000000000000781c */ /* 0x000fca0003f4f018 */
[----:B------:R-:W-:Y:S02]  /*ee70*/  @UP1 ULDC.64 UR4, c[0x0][0xbe0] ;  /* 0x0002f80000041ab9 */ /* 0x000fe40000000a00 */
[----:B------:R-:W-:-:S06]  /*ee80*/  @UP1 UIMAD.WIDE UR4, UR37, 0x4, UR4 ;  /* 0x00000004250418a5 */ /* 0x000fcc000f8e0204 */
[----:B------:R-:W-:Y:S02]  /*ee90*/  IMAD.U32 R6, RZ, RZ, UR4 ;  /* 0x00000004ff067e24 */ /* 0x000fe4000f8e00ff */
[----:B------:R-:W-:-:S05]  /*eea0*/  IMAD.U32 R7, RZ, RZ, UR5 ;  /* 0x00000005ff077e24 */ /* 0x000fca000f8e00ff */
[----:B0-----:R1:W5:Y:S01]  /*eeb0*/  @P2 LDG.E R0, desc[UR50][R6.64] ;  /* 0x0000003206002981 */ /* 0x001362000c1e1900 */
[----:B------:R-:W-:Y:S01]  /*eec0*/  USHF.R.S32.HI UR6, URZ, 0x1f, UR36 ;  /* 0x0000001f3f067899 */ /* 0x000fe20008011424 */
[----:B------:R-:W-:Y:S01]  /*eed0*/  ISETP.GT.AND P0, PT, R196, 0x7f, PT ;  /* 0x0000007fc400780c */ /* 0x000fe20003f04270 */
[----:B------:R-:W-:-:S12]  /*eee0*/  @P2 BRA `(.L_x_1069) ;  /* 0x0000000000102947 */ /* 0x000fd80003800000 */
[----:B------:R-:W-:Y:S05]  /*eef0*/  @!P1 BRA `(.L_x_1069) ;  /* 0x00000000000c9947 */ /* 0x000fea0003800000 */
[----:B-1----:R-:W2:Y:S04]  /*ef00*/  LDG.E R7, desc[UR50][R4.64] ;  /* 0x0000003204077981 */ /* 0x002ea8000c1e1900 */
[----:B-----5:R-:W2:Y:S02]  /*ef10*/  LDG.E R0, desc[UR50][R4.64+0x4] ;  /* 0x0000043204007981 */ /* 0x020ea4000c1e1900 */
[----:B--2---:R-:W-:-:S07]  /*ef20*/  IMAD.IADD R0, R0, 0x1, -R7 ;  /* 0x0000000100007824 */ /* 0x004fce00078e0a07 */
.L_x_1069:
        /* <DEDUP_REMOVED lines=31> */
.L_x_1071:
[----:B------:R-:W-:Y:S05]  /*f120*/  BSYNC B1 ;  /* 0x0000000000017941 */ /* 0x000fea0003800000 */
.L_x_1070:
[----:B------:R-:W-:Y:S01]  /*f130*/  ULDC.64 UR4, c[0x0][0xaa0] ;  /* 0x0002a80000047ab9 */ /* 0x000fe20000000a00 */
[----:B-1----:R-:W-:Y:S01]  /*f140*/  IMAD.MOV.U32 R4, RZ, RZ, R18 ;  /* 0x000000ffff047224 */ /* 0x002fe200078e0012 */
[----:B------:R-:W-:Y:S01]  /*f150*/  ULDC.64 UR10, c[0x0][0xae0] ;  /* 0x0002b800000a7ab9 */ /* 0x000fe20000000a00 */
[----:B0-----:R-:W-:Y:S01]  /*f160*/  IMAD.MOV.U32 R5, RZ, RZ, R9 ;  /* 0x000000ffff057224 */ /* 0x001fe200078e0009 */
[----:B------:R-:W-:Y:S01]  /*f170*/  SHF.R.S32.HI R9, RZ, 0x1f, R22 ;  /* 0x0000001fff097819 */ /* 0x000fe20000011416 */
[----:B------:R-:W-:Y:S01]  /*f180*/  IMAD R6, R8, UR4, RZ ;  /* 0x0000000408067c24 */ /* 0x000fe2000f8e02ff */
[----:B------:R-:W-:Y:S01]  /*f190*/  BSSY B1, `(.L_x_1072) ;  /* 0x000002f000017945 */ /* 0x000fe20003800000 */
[----:B------:R-:W-:Y:S01]  /*f1a0*/  IMAD.WIDE.U32 R4, R3, UR4, R4 ;  /* 0x0000000403047c25 */ /* 0x000fe2000f8e0004 */
[----:B------:R-:W-:-:S03]  /*f1b0*/  UIMAD UR4, UR6, UR10, URZ ;  /* 0x0000000a060472a4 */ /* 0x000fc6000f8e023f */
[----:B------:R-:W-:Y:S01]  /*f1c0*/  IMAD R3, R3, UR5, R6 ;  /* 0x0000000503037c24 */ /* 0x000fe2000f8e0206 */
[----:B------:R-:W-:Y:S01]  /*f1d0*/  UIMAD UR4, UR36, UR11, UR4 ;  /* 0x0000000b240472a4 */ /* 0x000fe2000f8e0204 */
[----:B------:R-:W-:Y:S02]  /*f1e0*/  IMAD R11, R19, -0x80, R0 ;  /* 0xffffff80130b7824 */ /* 0x000fe400078e0200 */
[----:B------:R-:W-:Y:S02]  /*f1f0*/  IMAD.IADD R5, R5, 0x1, R3 ;  /* 0x0000000105057824 */ /* 0x000fe400078e0203 */
[----:B------:R-:W-:Y:S01]  /*f200*/  IMAD.U32 R3, RZ, RZ, UR10 ;  /* 0x0000000aff037e24 */ /* 0x000fe2000f8e00ff */
[----:B------:R-:W-:Y:S01]  /*f210*/  ULDC.64 UR10, c[0x0][0xae8] ;  /* 0x0002ba00000a7ab9 */ /* 0x000fe20000000a00 */
[C---:B------:R-:W-:Y:S01]  /*f220*/  ISETP.GE.AND P2, PT, R22.reuse, R11, PT ;  /* 0x0000000b1600720c */ /* 0x040fe20003f46270 */
[----:B------:R-:W-:Y:S02]  /*f230*/  VIADD R6, R22, 0x40 ;  /* 0x0000004016067836 */ /* 0x000fe40000000000 */
[----:B------:R-:W-:-:S03]  /*f240*/  IMAD.WIDE.U32 R4, R3, UR36, R4 ;  /* 0x0000002403047c25 */ /* 0x000fc6000f8e0004 */
[-C--:B------:R-:W-:Y:S01]  /*f250*/  ISETP.GE.AND P0, PT, R6, R11.reuse, PT ;  /* 0x0000000b0600720c */ /* 0x080fe20003f06270 */
[----:B------:R-:W-:Y:S01]  /*f260*/  VIADD R5, R5, UR4 ;  /* 0x0000000405057c36 */ /* 0x000fe20008000000 */
[----:B------:R-:W-:Y:S02]  /*f270*/  UIMAD UR4, UR7, UR10, URZ ;  /* 0x0000000a070472a4 */ /* 0x000fe4000f8e023f */
[----:B------:R-:W-:Y:S02]  /*f280*/  IMAD.U32 R7, RZ, RZ, UR10 ;  /* 0x0000000aff077e24 */ /* 0x000fe4000f8e00ff */
[----:B------:R-:W-:Y:S01]  /*f290*/  VIADD R0, R22, 0x20 ;  /* 0x0000002016007836 */ /* 0x000fe20000000000 */
[----:B------:R-:W-:Y:S02]  /*f2a0*/  UIMAD UR4, UR8, UR11, UR4 ;  /* 0x0000000b080472a4 */ /* 0x000fe4000f8e0204 */
[----:B------:R-:W-:Y:S02]  /*f2b0*/  IMAD.WIDE.U32 R6, R7, UR8, R4 ;  /* 0x0000000807067c25 */ /* 0x000fe4000f8e0004 */
[----:B------:R-:W-:-:S02]  /*f2c0*/  ISETP.GE.AND P1, PT, R0, R11, PT ;  /* 0x0000000b0000720c */ /* 0x000fc40003f26270 */
        /* <DEDUP_REMOVED lines=27> */
.L_x_1073:
[----:B------:R-:W-:Y:S05]  /*f480*/  BSYNC B1 ;  /* 0x0000000000017941 */ /* 0x000fea0003800000 */
.L_x_1072:
[----:B------:R-:W-:Y:S01]  /*f490*/  BSSY B1, `(.L_x_1074) ;  /* 0x000001b000017945 */ /* 0x000fe20003800000 */
[----:B------:R-:W-:-:S03]  /*f4a0*/  ISETP.GE.AND P2, PT, R0, R11, PT ;  /* 0x0000000b0000720c */ /* 0x000fc60003f46270 */
        /* <DEDUP_REMOVED lines=25> */
.L_x_1075:
[----:B------:R-:W-:Y:S05]  /*f640*/  BSYNC B1 ;  /* 0x0000000000017941 */ /* 0x000fea0003800000 */
.L_x_1074:
        /* <DEDUP_REMOVED lines=14> */
[----:B-1----:R-:W-:Y:S02]  /*f730*/  VIADD R10, R18, 0xc0 ;  /* 0x000000c0120a7836 */ /* 0x002fe40000000000 */
        /* <DEDUP_REMOVED lines=11> */
.L_x_1077:
[----:B------:R-:W-:Y:S05]  /*f7f0*/  BSYNC B1 ;  /* 0x0000000000017941 */ /* 0x000fea0003800000 */
.L_x_1076:
        /* <DEDUP_REMOVED lines=25> */
.L_x_1068:
[----:B------:R-:W-:Y:S05]  /*f990*/  BSYNC B0 ;  /* 0x0000000000007941 */ /* 0x000fea0003800000 */
.L_x_1059:
[----:B------:R-:W-:Y:S02]  /*f9a0*/  ULDC UR4, c[0x0][0xc14] ;  /* 0x0003050000047ab9 */ /* 0x000fe40000000800 */
[----:B------:R-:W-:-:S06]  /*f9b0*/  UISETP.GE.AND UP0, UPT, UR47, UR4, UPT ;  /* 0x000000042f00728c */ /* 0x000fcc000bf06270 */
[----:B------:R-:W-:-:S13]  /*f9c0*/  PLOP3.LUT P0, PT, PT, PT, UP0, 0x80, 0x0 ;  /* 0x000000000000781c */ /* 0x000fda0003f0f008 */
[----:B------:R-:W-:Y:S05]  /*f9d0*/  @!P0 BRA `(.L_x_1078) ;  /* 0xffffff1000ec8947 */ /* 0x000fea000383ffff */
[----:B------:R-:W-:Y:S05]  /*f9e0*/  EXIT ;  /* 0x000000000000794d */ /* 0x000fea0003800000 */
.L_x_973:
[----:B------:R-:W-:-:S08]  /*f9f0*/  NOP ;  /* 0x0000000000007918 */ /* 0x000fd00000000000 */
[----:B------:R-:W0:-:S00]  /*fa00*/  USETMAXREG.DEALLOC.CTAPOOL 0x18 ;  /* 0x00000018000079c8 */ /* 0x000e0000080e0500 */
[----:B0-----:R-:W2:Y:S01]  /*fa10*/  LDL.LU R2, [R1+0x2c] ;  /* 0x00002c0001027983 */ /* 0x001ea20000300800 */
[----:B------:R-:W-:Y:S01]  /*fa20*/  LOP3.LUT R0, R0, 0x3, RZ, 0xc0, !PT ;  /* 0x0000000300007812 */ /* 0x000fe200078ec0ff */
[----:B------:R-:W-:-:S05]  /*fa30*/  IMAD.MOV.U32 R6, RZ, RZ, RZ ;  /* 0x000000ffff067224 */ /* 0x000fca00078e00ff */
[----:B------:R-:W0:Y:S02]  /*fa40*/  SHFL.IDX PT, R0, R0, RZ, 0x1f ;  /* 0x00001fff00007589 */ /* 0x000e2400000e0000 */
[----:B0-----:R-:W-:Y:S02]  /*fa50*/  ISETP.NE.AND P0, PT, R0, RZ, PT ;  /* 0x000000ff0000720c */ /* 0x001fe40003f05270 */
        /* <DEDUP_REMOVED lines=15> */
.L_x_1079:
[----:B------:R-:W1:Y:S01]  /*fb50*/  S2R R0, SR_TID.X ;  /* 0x0000000000007919 */ /* 0x000e620000002100 */
[----:B------:R-:W-:Y:S01]  /*fb60*/  ULDC UR4, c[0x0][0xc14] ;  /* 0x0003050000047ab9 */ /* 0x000fe20000000800 */
[----:B-1----:R-:W-:-:S04]  /*fb70*/  LOP3.LUT R5, R0, 0x1f, RZ, 0xc0, !PT ;  /* 0x0000001f00057812 */ /* 0x002fc800078ec0ff */
[----:B------:R-:W-:-:S04]  /*fb80*/  ISETP.NE.AND P0, PT, R5, 0x1f, PT ;  /* 0x0000001f0500780c */ /* 0x000fc80003f05270 */
[----:B------:R-:W-:-:S13]  /*fb90*/  ISETP.GE.OR P1, PT, R5, UR4, !P0 ;  /* 0x0000000405007c0c */ /* 0x000fda000c726670 */
[----:B0-----:R-:W0:Y:S02]  /*fba0*/  @!P1 LDC.64 R2, c[0x0][0xc58] ;  /* 0x00031600ff029b82 */ /* 0x001e240000000a00 */
        /* <DEDUP_REMOVED lines=18> */
[----:B------:R-:W1:Y:S02]  /*fcd0*/  SHFL.UP PT, R2, R3, 0x8, RZ ;  /* 0x0500000003027989 */ /* 0x000e6400000e00ff */
[----:B-1----:R-:W-:-:S05]  /*fce0*/  SEL R2, R2, RZ, P4 ;  /* 0x000000ff02027207 */ /* 0x002fca0002000000 */
[----:B------:R-:W-:-:S05]  /*fcf0*/  IMAD.IADD R2, R3, 0x1, R2 ;  /* 0x0000000103027824 */ /* 0x000fca00078e0202 */
[----:B------:R-:W1:Y:S02]  /*fd00*/  SHFL.UP PT, R4, R2, 0x10, RZ ;  /* 0x0600000002047989 */ /* 0x000e6400000e00ff */
[----:B-1----:R-:W-:-:S05]  /*fd10*/  SEL R7, R4, RZ, P5 ;  /* 0x000000ff04077207 */ /* 0x002fca0002800000 */
[----:B------:R-:W-:Y:S02]  /*fd20*/  IMAD.IADD R10, R2, 0x1, R7 ;  /* 0x00000001020a7824 */ /* 0x000fe400078e0207 */
[----:B------:R-:W1:Y:S03]  /*fd30*/  LDC R7, c[0x0][0xc10] ;  /* 0x00030400ff077b82 */ /* 0x000e660000000800 */
        /* <DEDUP_REMOVED lines=10> */
.L_x_1085:
        /* <DEDUP_REMOVED lines=14> */
.L_x_1084:
[----:B------:R-:W-:Y:S05]  /*fec0*/  BSYNC B0 ;  /* 0x0000000000007941 */ /* 0x000fea0003800000 */
.L_x_1083:
        /* <DEDUP_REMOVED lines=22> */
.L_x_1081:
[----:B------:R-:W-:Y:S01]  /*10030*/  IMAD.IADD R11, R9, 0x1, -R8 ;  /* 0x00000001090b7824 */ /* 0x000fe200078e0a08 */
[----:B------:R-:W-:-:S03]  /*10040*/  ULDC.64 UR4, c[0x0][0xc68] ;  /* 0x00031a0000047ab9 */ /* 0x000fc60000000a00 */
[----:B------:R-:W-:-:S05]  /*10050*/  IMAD R3, R10, R7, R11 ;  /* 0x000000070a037224 */ /* 0x000fca00078e020b */
[----:B------:R-:W-:-:S13]  /*10060*/  ISETP.GT.AND P0, PT, R3, R0, PT ;  /* 0x000000000300720c */ /* 0x000fda0003f04270 */
[----:B------:R-:W-:Y:S02]  /*10070*/  VOTEU.ANY UR7, UPT, !P0 ;  /* 0x0000000000077886 */ /* 0x000fe400040e0100 */
[----:B------:R-:W-:-:S04]  /*10080*/  UPOPC UR6, UR7 ;  /* 0x00000007000672bf */ /* 0x000fc80008000000 */
[----:B------:R-:W-:-:S04]  /*10090*/  UIADD3 UR45, UR6, UR45, URZ ;  /* 0x0000002d062d7290 */ /* 0x000fc8000fffe03f */
[----:B------:R-:W-:-:S06]  /*100a0*/  UIMAD.WIDE UR4, UR45, 0x4, UR4 ;  /* 0x000000042d0478a5 */ /* 0x000fcc000f8e0204 */
[----:B------:R-:W-:Y:S02]  /*100b0*/  IMAD.U32 R2, RZ, RZ, UR4 ;  /* 0x00000004ff027e24 */ /* 0x000fe4000f8e00ff */
[----:B------:R-:W-:-:S05]  /*100c0*/  IMAD.U32 R3, RZ, RZ, UR5 ;  /* 0x00000005ff037e24 */ /* 0x000fca000f8e00ff */
[----:B------:R-:W2:Y:S01]  /*100d0*/  LDG.E R9, desc[UR50][R2.64] ;  /* 0x0000003202097981 */ /* 0x000ea2000c1e1900 */
[----:B------:R-:W-:Y:S01]  /*100e0*/  IMAD.U32 R15, RZ, RZ, UR6 ;  /* 0x00000006ff0f7e24 */ /* 0x000fe2000f8e00ff */
[----:B------:R-:W-:-:S04]  /*100f0*/  ISETP.NE.AND P0, PT, RZ, UR7, PT ;  /* 0x00000007ff007c0c */ /* 0x000fc8000bf05270 */
[----:B------:R-:W2:Y:S02]  /*10100*/  SHFL.IDX PT, R6, R6, R15, 0x1f ;  /* 0x00001f0f06067589 */ /* 0x000ea400000e0000 */
[----:B--2---:R-:W-:-:S05]  /*10110*/  IMAD R8, R6, R9, RZ ;  /* 0x0000000906087224 */ /* 0x004fca00078e02ff */
[----:B------:R-:W-:-:S04]  /*10120*/  IABS R12, R8 ;  /* 0x00000008000c7213 */ /* 0x000fc80000000000 */
[----:B------:R-:W0:Y:S08]  /*10130*/  I2F.RP R13, R12 ;  /* 0x0000000c000d7306 */ /* 0x000e300000209400 */
[----:B0-----:R-:W0:Y:S02]  /*10140*/  MUFU.RCP R13, R13 ;  /* 0x0000000d000d7308 */ /* 0x001e240000001000 */
[----:B0-----:R-:W-:-:S06]  /*10150*/  VIADD R14, R13, 0xffffffe ;  /* 0x0ffffffe0d0e7836 */ /* 0x001fcc0000000000 */
[----:B------:R-:W0:Y:S02]  /*10160*/  F2I.FTZ.U32.TRUNC.NTZ R3, R14 ;  /* 0x0000000e00037305 */ /* 0x000e24000021f000 */
[----:B0-----:R-:W-:Y:S01]  /*10170*/  IMAD.MOV R17, RZ, RZ, -R3 ;  /* 0x000000ffff117224 */ /* 0x001fe200078e0a03 */
[----:B------:R-:W-:Y:S06]  /*10180*/  @!P0 BRA `(.L_x_1086) ;  /* 0x00000000000c8947 */ /* 0x000fec0003800000 */
[----:B------:R-:W-:-:S06]  /*10190*/  UIADD3 UR4, UR6, -0x1, URZ ;  /* 0xffffffff06047890 */ /* 0x000fcc000fffe03f */
[----:B------:R-:W-:-:S05]  /*101a0*/  IMAD.U32 R13, RZ, RZ, UR4 ;  /* 0x00000004ff0d7e24 */ /* 0x000fca000f8e00ff */
[----:B------:R0:W1:Y:S02]  /*101b0*/  SHFL.IDX PT, R4, R10, R13, 0x1f ;  /* 0x00001f0d0a047589 */ /* 0x00006400000e0000 */
.L_x_1086:
[----:B-1----:R-:W-:Y:S02]  /*101c0*/  IMAD R4, R4, R7, R11 ;  /* 0x0000000704047224 */ /* 0x002fe400078e020b */
        /* <DEDUP_REMOVED lines=19> */
[----:B------:R-:W-:-:S05]  /*10300*/  @!P1 LOP3.LUT R2, RZ, R8, RZ, 0x33, !PT ;  /* 0x00000008ff029212 */ /* 0x000fca00078e33ff */
[----:B------:R-:W-:Y:S02]  /*10310*/  IMAD R0, R9, R2, RZ ;  /* 0x0000000209007224 */ /* 0x000fe400078e02ff */
[----:B------:R-:W-:Y:S02]  /*10320*/  IMAD.MOV R2, RZ, RZ, -R2 ;  /* 0x000000ffff027224 */ /* 0x000fe400078e0a02 */
[----:B-1----:R-:W-:Y:S02]  /*10330*/  IMAD.MOV R4, RZ, RZ, -R0 ;  /* 0x000000ffff047224 */ /* 0x002fe400078e0a00 */
[----:B------:R-:W-:Y:S02]  /*10340*/  IMAD R8, R8, R2, R11 ;  /* 0x0000000208087224 */ /* 0x000fe400078e020b */
[----:B------:R-:W-:Y:S01]  /*10350*/  IMAD.MOV.U32 R2, RZ, RZ, RZ ;  /* 0x000000ffff027224 */ /* 0x000fe200078e00ff */
[----:B------:R-:W-:-:S04]  /*10360*/  VIADDMNMX R7, R4, R7, R9, PT ;  /* 0x0000000704077246 */ /* 0x000fc80003800109 */
[-C--:B------:R-:W-:Y:S02]  /*10370*/  IABS R4, R7.reuse ;  /* 0x0000000700047213 */ /* 0x080fe40000000000 */
[----:B0-----:R-:W-:Y:S02]  /*10380*/  IABS R10, R7 ;  /* 0x00000007000a7213 */ /* 0x001fe40000000000 */
[----:B------:R-:W0:Y:S08]  /*10390*/  I2F.RP R9, R4 ;  /* 0x0000000400097306 */ /* 0x000e300000209400 */
[----:B0-----:R-:W0:Y:S02]  /*103a0*/  MUFU.RCP R9, R9 ;  /* 0x0000000900097308 */ /* 0x001e240000001000 */
[----:B0-----:R-:W-:Y:S01]  /*103b0*/  VIADD R3, R9, 0xffffffe ;  /* 0x0ffffffe09037836 */ /* 0x001fe20000000000 */
[----:B------:R-:W-:-:S05]  /*103c0*/  IABS R9, R8 ;  /* 0x0000000800097213 */ /* 0x000fca0000000000 */
[----:B------:R-:W0:Y:S02]  /*103d0*/  F2I.FTZ.U32.TRUNC.NTZ R3, R3 ;  /* 0x0000000300037305 */ /* 0x000e24000021f000 */
[----:B0-----:R-:W-:-:S04]  /*103e0*/  IMAD.MOV R11, RZ, RZ, -R3 ;  /* 0x000000ffff0b7224 */ /* 0x001fc800078e0a03 */
[----:B------:R-:W-:-:S04]  /*103f0*/  IMAD R11, R11, R4, RZ ;  /* 0x000000040b0b7224 */ /* 0x000fc800078e02ff */
[----:B------:R-:W-:-:S04]  /*10400*/  IMAD.HI.U32 R2, R3, R11, R2 ;  /* 0x0000000b03027227 */ /* 0x000fc800078e0002 */
[----:B------:R-:W-:Y:S02]  /*10410*/  IMAD.MOV R3, RZ, RZ, -R10 ;  /* 0x000000ffff037224 */ /* 0x000fe400078e0a0a */
        /* <DEDUP_REMOVED lines=8> */
[----:B------:R-:W-:Y:S01]  /*104a0*/  ISETP.GE.AND P2, PT, R3, RZ, PT ;  /* 0x000000ff0300720c */ /* 0x000fe20003f46270 */
[----:B------:R-:W-:-:S06]  /*104b0*/  IMAD.IADD R3, R8, 0x1, R0 ;  /* 0x0000000108037824 */ /* 0x000fcc00078e0200 */
[----:B------:R-:W-:-:S06]  /*104c0*/  @P0 VIADD R2, R2, 0x1 ;  /* 0x0000000102020836 */ /* 0x000fcc0000000000 */
[----:B------:R-:W-:Y:S01]  /*104d0*/  @!P2 IMAD.MOV R2, RZ, RZ, -R2 ;  /* 0x000000ffff02a224 */ /* 0x000fe200078e0a02 */
[----:B------:R-:W-:Y:S01]  /*104e0*/  @!P1 LOP3.LUT R2, RZ, R7, RZ, 0x33, !PT ;  /* 0x00000007ff029212 */ /* 0x000fe200078e33ff */
[----:B------:R-:W-:-:S04]  /*104f0*/  IMAD.MOV R7, RZ, RZ, -R7 ;  /* 0x000000ffff077224 */ /* 0x000fc800078e0a07 */
[----:B------:R-:W-:-:S05]  /*10500*/  IMAD R3, R2, R7, R3 ;  /* 0x0000000702037224 */ /* 0x000fca00078e0203 */
[----:B------:R-:W-:Y:S02]  /*10510*/  R2UR UR38, R3 ;  /* 0x00000000032672ca */ /* 0x000fe400000e0000 */
[----:B------:R-:W-:-:S05]  /*10520*/  LOP3.LUT R3, RZ, R2, RZ, 0x33, !PT ;  /* 0x00000002ff037212 */ /* 0x000fca00078e33ff */
[----:B------:R-:W-:-:S05]  /*10530*/  IMAD.IADD R0, R6, 0x1, R3 ;  /* 0x0000000106007824 */ /* 0x000fca00078e0203 */
[----:B------:R1:W-:Y:S01]  /*10540*/  STL [R1+0x1c], R0 ;  /* 0x00001c0001007387 */ /* 0x0003e20000100800 */
[----:B------:R-:W-:Y:S05]  /*10550*/  BRA `(.L_x_1087) ;  /* 0x00000000000c7947 */ /* 0x000fea0003800000 */
.L_x_1082:
[----:B------:R0:W-:Y:S01]  /*10560*/  STL [R1+0x18], R0 ;  /* 0x0000180001007387 */ /* 0x0001e20000100800 */
[----:B------:R-:W-:-:S03]  /*10570*/  UMOV UR38, URZ ;  /* 0x0000003f00267c82 */ /* 0x000fc60008000000 */
[----:B------:R0:W-:Y:S02]  /*10580*/  STL [R1+0x1c], RZ ;  /* 0x00001cff01007387 */ /* 0x0001e40000100800 */
.L_x_1087:
[----:B------:R-:W2:Y:S04]  /*10590*/  LDL R2, [R1+0x1c] ;  /* 0x00001c0001027983 */ /* 0x000ea80000100800 */
[----:B------:R-:W3:Y:S01]  /*105a0*/  LDL R4, [R1+0x18] ;  /* 0x0000180001047983 */ /* 0x000ee20000100800 */
[----:B------:R-:W-:-:S13]  /*105b0*/  ISETP.NE.AND P0, PT, R5, RZ, PT ;  /* 0x000000ff0500720c */ /* 0x000fda0003f05270 */
[----:B------:R-:W4:Y:S01]  /*105c0*/  @!P0 S2R R3, SR_CgaCtaId ;  /* 0x0000000000038919 */ /* 0x000f220000008800 */
[----:B01----:R-:W-:Y:S01]  /*105d0*/  @!P0 MOV R0, 0x400 ;  /* 0x0000040000008802 */ /* 0x003fe20000000f00 */
[----:B------:R-:W-:Y:S02]  /*105e0*/  IMAD.U32 R6, RZ, RZ, UR38 ;  /* 0x00000026ff067e24 */ /* 0x000fe4000f8e00ff */
[----:B------:R-:W-:Y:S01]  /*105f0*/  IMAD.U32 R7, RZ, RZ, UR45 ;  /* 0x0000002dff077e24 */ /* 0x000fe2000f8e00ff */
[----:B----4-:R-:W-:Y:S01]  /*10600*/  @!P0 LEA R0, R3, R0, 0x18 ;  /* 0x0000000003008211 */ /* 0x010fe200078ec0ff */
[----:B--2---:R-:W-:-:S05]  /*10610*/  IMAD.MOV.U32 R5, RZ, RZ, R2 ;  /* 0x000000ffff057224 */ /* 0x004fca00078e0002 */
[----:B---3--:R0:W-:Y:S01]  /*10620*/  @!P0 STS.128 [R0+0x284d0], R4 ;  /* 0x0284d00400008388 */ /* 0x0081e20000000c00 */
[----:B------:R-:W-:Y:S06]  /*10630*/  BAR.ARV 0x5, 0x180 ;  /* 0x0146000000007b1d */ /* 0x000fec0000002000 */
.L_x_1080:
[----:B0-----:R-:W-:Y:S01]  /*10640*/  IMAD.MOV.U32 R0, RZ, RZ, 0x1 ;  /* 0x00000001ff007424 */ /* 0x001fe200078e00ff */
[----:B------:R-:W-:Y:S01]  /*10650*/  ULDC UR4, c[0x0][0xc14] ;  /* 0x0003050000047ab9 */ /* 0x000fe20000000800 */
[----:B------:R0:W-:Y:S01]  /*10660*/  STL [R1+0x4], RZ ;  /* 0x000004ff01007387 */ /* 0x0001e20000100800 */
[----:B------:R-:W-:-:S03]  /*10670*/  UISETP.GE.AND UP0, UPT, UR45, UR4, UPT ;  /* 0x000000042d00728c */ /* 0x000fc6000bf06270 */
[----:B------:R0:W-:Y:S03]  /*10680*/  STL [R1+0xc], R0 ;  /* 0x00000c0001007387 */ /* 0x0001e60000100800 */
[----:B------:R-:W-:Y:S01]  /*10690*/  PLOP3.LUT P0, PT, PT, PT, UP0, 0x80, 0x0 ;  /* 0x000000000000781c */ /* 0x000fe20003f0f008 */
[----:B------:R0:W-:-:S12]  /*106a0*/  STL [R1+0x30], RZ ;  /* 0x000030ff01007387 */ /* 0x0001d80000100800 */
[----:B0-----:R-:W-:Y:S05]  /*106b0*/  @P0 BRA `(.L_x_1088) ;  /* 0x0000004000680947 */ /* 0x001fea0003800000 */
[----:B-1----:R-:W0:Y:S01]  /*106c0*/  S2R R4, SR_TID.X ;  /* 0x0000000000047919 */ /* 0x002e220000002100 */
[----:B------:R-:W-:Y:S01]  /*106d0*/  ULDC UR43, c[0x0][0xc] ;  /* 0x00000300002b7ab9 */ /* 0x000fe20000000800 */
[----:B------:R-:W-:Y:S01]  /*106e0*/  ULOP3.LUT UR42, UR40, 0x1, URZ, 0xfc, !UPT ;  /* 0x00000001282a7892 */ /* 0x000fe2000f8efc3f */
[----:B------:R-:W1:Y:S01]  /*106f0*/  S2R R3, SR_TID.X ;  /* 0x0000000000037919 */ /* 0x000e620000002100 */
[----:B------:R-:W-:Y:S01]  /*10700*/  ULOP3.LUT UR44, UR40, 0x2, URZ, 0xfc, !UPT ;  /* 0x00000002282c7892 */ /* 0x000fe2000f8efc3f */
[----:B------:R-:W-:Y:S01]  /*10710*/  ULDC.64 UR46, c[0x0][0x198] ;  /* 0x00006600002e7ab9 */ /* 0x000fe20000000a00 */
[C---:B0-----:R-:W-:Y:S01]  /*10720*/  IMAD.SHL.U32 R0, R4.reuse, 0x40, RZ ;  /* 0x0000004004007824 */ /* 0x041fe200078e00ff */
[C---:B------:R-:W-:Y:S02]  /*10730*/  LOP3.LUT P0, RZ, R4.reuse, 0x4, RZ, 0xc0, !PT ;  /* 0x0000000404ff7812 */ /* 0x040fe4000780c0ff */
[----:B-1----:R-:W-:Y:S01]  /*10740*/  LOP3.LUT R6, R3, 0x7f, RZ, 0xc0, !PT ;  /* 0x0000007f03067812 */ /* 0x002fe200078ec0ff */
        /* <DEDUP_REMOVED lines=10> */
[----:B------:R0:W-:Y:S01]  /*107f0*/  STL [R1+0x14], R5 ;  /* 0x0000140501007387 */ /* 0x0001e20000100800 */
        /* <DEDUP_REMOVED lines=9> */
[----:B------:R0:W-:Y:S01]  /*10890*/  STL [R1+0x8], R4 ;  /* 0x0000080401007387 */ /* 0x0001e20000100800 */
[----:B------:R-:W-:-:S03]  /*108a0*/  IMAD.MOV.U32 R0, RZ, RZ, 0x1 ;  /* 0x00000001ff007424 */ /* 0x000fc600078e00ff */
[----:B------:R0:W-:Y:S04]  /*108b0*/  STL [R1+0x30], RZ ;  /* 0x000030ff01007387 */ /* 0x0001e80000100800 */
[----:B------:R0:W-:Y:S04]  /*108c0*/  STL [R1+0x28], R2 ;  /* 0x0000280201007387 */ /* 0x0001e80000100800 */
[----:B------:R0:W-:Y:S04]  /*108d0*/  STL [R1+0xc], R0 ;  /* 0x00000c0001007387 */ /* 0x0001e80000100800 */
[----:B------:R0:W-:Y:S02]  /*108e0*/  STL [R1+0x4], RZ ;  /* 0x000004ff01007387 */ /* 0x0001e40000100800 */
.L_x_1156:
[----:B------:R-:W-:Y:S01]  /*108f0*/  ULDC.64 UR4, c[0x0][0xa00] ;  /* 0x0002800000047ab9 */ /* 0x000fe20000000a00 */
[----:B------:R-:W-:Y:S01]  /*10900*/  ULDC.64 UR10, c[0x0][0xa08] ;  /* 0x00028200000a7ab9 */ /* 0x000fe20000000a00 */
[----:B------:R-:W-:Y:S01]  /*10910*/  ISETP.NE.U32.AND P0, PT, RZ, UR4, PT ;  /* 0x00000004ff007c0c */ /* 0x000fe2000bf05070 */
[----:B------:R-:W-:Y:S01]  /*10920*/  ULDC.64 UR6, c[0x0][0xa00] ;  /* 0x0002800000067ab9 */ /* 0x000fe20000000a00 */
[----:B------:R-:W-:Y:S01]  /*10930*/  ISETP.NE.U32.AND P1, PT, RZ, UR10, PT ;  /* 0x0000000aff007c0c */ /* 0x000fe2000bf25070 */
[----:B------:R-:W-:Y:S01]  /*10940*/  UIMAD.WIDE UR6, UR45, 0x4, UR6 ;  /* 0x000000042d0678a5 */ /* 0x000fe2000f8e0206 */
[----:B------:R-:W-:Y:S01]  /*10950*/  ISETP.NE.AND.EX P0, PT, RZ, UR5, PT, P0 ;  /* 0x00000005ff007c0c */ /* 0x000fe2000bf05300 */
[----:B------:R-:W-:Y:S01]  /*10960*/  ULDC.64 UR4, c[0x0][0xa28] ;  /* 0x00028a0000047ab9 */ /* 0x000fe20000000a00 */
[----:B------:R-:W-:Y:S01]  /*10970*/  ULDC.64 UR8, c[0x0][0xa08] ;  /* 0x0002820000087ab9 */ /* 0x000fe20000000a00 */
[----:B------:R-:W-:Y:S01]  /*10980*/  UISETP.NE.U32.AND UP0, UPT, UR4, URZ, UPT ;  /* 0x0000003f0400728c */ /* 0x000fe2000bf05070 */
[----:B------:R-:W-:Y:S01]  /*10990*/  ISETP.NE.AND.EX P1, PT, RZ, UR11, PT, P1 ;  /* 0x0000000bff007c0c */ /* 0x000fe2000bf25310 */
[----:B------:R-:W-:Y:S01]  /*109a0*/  ULDC.64 UR10, c[0x0][0xa18] ;  /* 0x00028600000a7ab9 */ /* 0x000fe20000000a00 */
[----:B------:R-:W-:Y:S01]  /*109b0*/  IMAD.MOV.U32 R18, RZ, RZ, RZ ;  /* 0x000000ffff127224 */ /* 0x000fe200078e00ff */
[----:B------:R-:W-:Y:S01]  /*109c0*/  UISETP.NE.AND.EX UP0, UPT, UR5, URZ, UPT, UP0 ;  /* 0x0000003f0500728c */ /* 0x000fe2000bf05300 */
[----:B0-----:R-:W-:Y:S01]  /*109d0*/  IMAD.U32 R2, RZ, RZ, UR6 ;  /* 0x00000006ff027e24 */ /* 0x001fe2000f8e00ff */
[----:B------:R-:W-:Y:S01]  /*109e0*/  UISETP.NE.U32.AND UP1, UPT, UR10, URZ, UPT ;  /* 0x0000003f0a00728c */ /* 0x000fe2000bf25070 */
[----:B------:R-:W-:Y:S01]  /*109f0*/  IMAD.U32 R3, RZ, RZ, UR7 ;  /* 0x00000007ff037e24 */ /* 0x000fe2000f8e00ff */
[----:B------:R-:W-:Y:S01]  /*10a00*/  UIMAD.WIDE UR8, UR45, 0x4, UR8 ;  /* 0x000000042d0878a5 */ /* 0x000fe2000f8e0208 */
[----:B--2---:R-:W0:Y:S01]  /*10a10*/  LDC R0, c[0x0][0x288] ;  /* 0x0000a200ff007b82 */ /* 0x004e220000000800 */
[----:B------:R-:W-:Y:S01]  /*10a20*/  UISETP.NE.AND.EX UP1, UPT, UR11, URZ, UPT, UP1 ;  /* 0x0000003f0b00728c */ /* 0x000fe2000bf25310 */
[----:B-1----:R-:W-:Y:S01]  /*10a30*/  CS2R R4, SRZ ;  /* 0x0000000000047805 */ /* 0x002fe2000001ff00 */
[----:B------:R1:W5:Y:S03]  /*10a40*/  @P0 LDG.E R18, desc[UR50][R2.64] ;  /* 0x0000003202120981 */ /* 0x000366000c1e1900 */
[----:B------:R-:W-:Y:S01]  /*10a50*/  @UP0 ULDC.64 UR4, c[0x0][0xa28] ;  /* 0x00028a0000040ab9 */ /* 0x000fe20000000a00 */
[----:B------:R-:W-:Y:S01]  /*10a60*/  PLOP3.LUT P2, PT, PT, PT, UP0, 0x80, 0x0 ;  /* 0x000000000000781c */ /* 0x000fe20003f4f008 */
[----:B------:R-:W-:Y:S01]  /*10a70*/  @UP0 UIMAD.WIDE UR4, UR45, 0x4, UR4 ;  /* 0x000000042d0408a5 */ /* 0x000fe2000f8e0204 */
[----:B------:R-:W2:Y:S01]  /*10a80*/  LDC R6, c[0x0][0x404] ;  /* 0x00010100ff067b82 */ /* 0x000ea20000000800 */
[----:B-1----:R-:W-:-:S02]  /*10a90*/  IMAD.U32 R2, RZ, RZ, UR8 ;  /* 0x00000008ff027e24 */ /* 0x002fc4000f8e00ff */
[----:B------:R-:W-:Y:S01]  /*10aa0*/  IMAD.U32 R3, RZ, RZ, UR9 ;  /* 0x00000009ff037e24 */ /* 0x000fe2000f8e00ff */
[----:B------:R-:W-:-:S04]  /*10ab0*/  PLOP3.LUT P4, PT, PT, PT, UP1, 0x80, 0x0 ;  /* 0x000000000000781c */ /* 0x000fc80003f8f018 */
[----:B------:R-:W1:Y:S01]  /*10ac0*/  LDC R7, c[0x0][0x2e0] ;  /* 0x0000b800ff077b82 */ /* 0x000e620000000800 */
[----:B------:R3:W5:Y:S02]  /*10ad0*/  @P1 LDG.E R5, desc[UR50][R2.64] ;  /* 0x0000003202051981 */ /* 0x000764000c1e1900 */
[----:B---3--:R-:W-:Y:S02]  /*10ae0*/  IMAD.U32 R2, RZ, RZ, UR4 ;  /* 0x00000004ff027e24 */ /* 0x008fe4000f8e00ff */
[----:B------:R-:W-:Y:S01]  /*10af0*/  IMAD.U32 R3, RZ, RZ, UR5 ;  /* 0x00000005ff037e24 */ /* 0x000fe2000f8e00ff */
[----:B------:R-:W-:Y:S02]  /*10b00*/  @UP1 ULDC.64 UR4, c[0x0][0xa18] ;  /* 0x0002860000041ab9 */ /* 0x000fe40000000a00 */
[----:B------:R-:W-:Y:S02]  /*10b10*/  @UP1 UIMAD.WIDE UR4, UR45, 0x4, UR4 ;  /* 0x000000042d0418a5 */ /* 0x000fe4000f8e0204 */
[----:B------:R3:W5:Y:S04]  /*10b20*/  @P2 LDG.E R4, desc[UR50][R2.64] ;  /* 0x0000003202042981 */ /* 0x000768000c1e1900 */
[----:B---3--:R-:W-:-:S02]  /*10b30*/  IMAD.U32 R2, RZ, RZ, UR4 ;  /* 0x00000004ff027e24 */ /* 0x008fc4000f8e00ff */
[----:B------:R-:W-:Y:S01]  /*10b40*/  IMAD.U32 R3, RZ, RZ, UR5 ;  /* 0x00000005ff037e24 */ /* 0x000fe2000f8e00ff */
[----:B------:R-:W-:-:S04]  /*10b50*/  ULDC.64 UR4, c[0x0][0xa20] ;  /* 0x0002880000047ab9 */ /* 0x000fc80000000a00 */
[----:B0-----:R0:W5:Y:S01]  /*10b60*/  @P4 LDG.E R0, desc[UR50][R2.64] ;  /* 0x0000003202004981 */ /* 0x001162000c1e1900 */
[----:B------:R-:W-:-:S04]  /*10b70*/  ISETP.NE.U32.AND P3, PT, RZ, UR4, PT ;  /* 0x00000004ff007c0c */ /* 0x000fc8000bf65070 */
[----:B------:R-:W-:Y:S01]  /*10b80*/  ISETP.NE.AND.EX P3, PT, RZ, UR5, PT, P3 ;  /* 0x00000005ff007c0c */ /* 0x000fe2000bf65330 */
[----:B0-----:R-:W0:Y:S02]  /*10b90*/  LDC.64 R2, c[0x0][0x3f8] ;  /* 0x0000fe00ff027b82 */ /* 0x001e240000000a00 */
[----:B0-----:R-:W-:-:S04]  /*10ba0*/  ISETP.NE.U32.AND P2, PT, R2, RZ, PT ;  /* 0x000000ff0200720c */ /* 0x001fc80003f45070 */
[----:B------:R-:W-:-:S04]  /*10bb0*/  ISETP.NE.AND.EX P2, PT, R3, RZ, PT, P2 ;  /* 0x000000ff0300720c */ /* 0x000fc80003f45320 */
[----:B--2---:R-:W-:-:S05]  /*10bc0*/  SEL R6, R6, 0x1, P2 ;  /* 0x0000000106067807 */ /* 0x004fca0001000000 */
[----:B-1----:R-:W-:Y:S01]  /*10bd0*/  IMAD R6, R6, R7, RZ ;  /* 0x0000000706067224 */ /* 0x002fe200078e02ff */
[----:B------:R-:W-:Y:S06]  /*10be0*/  @P4 BRA `(.L_x_1089) ;  /* 0x0000000000184947 */ /* 0x000fec0003800000 */
[----:B------:R-:W-:Y:S05]  /*10bf0*/  @!P0 BRA `(.L_x_1089) ;  /* 0x0000000000148947 */ /* 0x000fea0003800000 */
[----:B------:R-:W-:Y:S02]  /*10c00*/  IMAD.U32 R2, RZ, RZ, UR6 ;  /* 0x00000006ff027e24 */ /* 0x000fe4000f8e00ff */
[----:B------:R-:W-:-:S05]  /*10c10*/  IMAD.U32 R3, RZ, RZ, UR7 ;  /* 0x00000007ff037e24 */ /* 0x000fca000f8e00ff */
[----:B------:R-:W2:Y:S04]  /*10c20*/  LDG.E R7, desc[UR50][R2.64] ;  /* 0x0000003202077981 */ /* 0x000ea8000c1e1900 */
[----:B-----5:R-:W2:Y:S02]  /*10c30*/  LDG.E R0, desc[UR50][R2.64+0x4] ;  /* 0x0000043202007981 */ /* 0x020ea4000c1e1900 */
[----:B--2---:R-:W-:-:S07]  /*10c40*/  IMAD.IADD R0, R0, 0x1, -R7 ;  /* 0x0000000100007824 */ /* 0x004fce00078e0a07 */
.L_x_1089:
[----:B-----5:R-:W-:-:S05]  /*10c50*/  IMAD.IADD R2, R5, 0x1, R4 ;  /* 0x0000000105027824 */ /* 0x020fca00078e0204 */
[----:B------:R0:W-:Y:S01]  /*10c60*/  STL [R1+0x24], R2 ;  /* 0x0000240201007387 */ /* 0x0001e20000100800 */
[----:B------:R-:W-:Y:S05]  /*10c70*/  @!P3 BRA `(.L_x_1090) ;  /* 0x000000000018b947 */ /* 0x000fea0003800000 */
[----:B------:R-:W-:Y:S02]  /*10c80*/  ULDC.64 UR4, c[0x0][0xa20] ;  /* 0x0002880000047ab9 */ /* 0x000fe40000000a00 */
[----:B------:R-:W-:-:S06]  /*10c90*/  UIMAD.WIDE UR4, UR45, 0x4, UR4 ;  /* 0x000000042d0478a5 */ /* 0x000fcc000f8e0204 */
[----:B0-----:R-:W-:Y:S02]  /*10ca0*/  IMAD.U32 R2, RZ, RZ, UR4 ;  /* 0x00000004ff027e24 */ /* 0x001fe4000f8e00ff */
[----:B------:R-:W-:-:S05]  /*10cb0*/  IMAD.U32 R3, RZ, RZ, UR5 ;  /* 0x00000005ff037e24 */ /* 0x000fca000f8e00ff */
[----:B------:R0:W5:Y:S01]  /*10cc0*/  LDG.E R6, desc[UR50][R2.64] ;  /* 0x0000003202067981 */ /* 0x000162000c1e1900 */
[----:B------:R-:W-:Y:S05]  /*10cd0*/  BRA `(.L_x_1091) ;  /* 0x0000000000187947 */ /* 0x000fea0003800000 */
.L_x_1090:
[----:B------:R-:W-:Y:S05]  /*10ce0*/  @!P1 BRA `(.L_x_1091) ;  /* 0x0000000000149947 */ /* 0x000fea0003800000 */
[----:B0-----:R-:W-:Y:S02]  /*10cf0*/  IMAD.U32 R2, RZ, RZ, UR8 ;  /* 0x00000008ff027e24 */ /* 0x001fe4000f8e00ff */
[----:B------:R-:W-:-:S05]  /*10d00*/  IMAD.U32 R3, RZ, RZ, UR9 ;  /* 0x00000009ff037e24 */ /* 0x000fca000f8e00ff */
[----:B------:R-:W2:Y:S04]  /*10d10*/  LDG.E R5, desc[UR50][R2.64] ;  /* 0x0000003202057981 */ /* 0x000ea8000c1e1900 */
[----:B------:R-:W2:Y:S02]  /*10d20*/  LDG.E R6, desc[UR50][R2.64+0x4] ;  /* 0x0000043202067981 */ /* 0x000ea4000c1e1900 */
[----:B--2---:R-:W-:-:S07]  /*10d30*/  IMAD.IADD R6, R6, 0x1, -R5 ;  /* 0x0000000106067824 */ /* 0x004fce00078e0a05 */
.L_x_1091:
[----:B------:R-:W2:Y:S01]  /*10d40*/  LDL R9, [R1+0x1c] ;  /* 0x00001c0001097983 */ /* 0x000ea20000100800 */
[----:B0-----:R-:W0:Y:S01]  /*10d50*/  LDC.64 R2, c[0x0][0x9e0] ;  /* 0x00027800ff027b82 */ /* 0x001e220000000a00 */
[----:B-----5:R-:W-:Y:S01]  /*10d60*/  IMAD.IADD R6, R6, 0x1, -R4 ;  /* 0x0000000106067824 */ /* 0x020fe200078e0a04 */
[----:B0-----:R-:W-:Y:S02]  /*10d70*/  ISETP.GE.AND P1, PT, R3, 0x1, PT ;  /* 0x000000010300780c */ /* 0x001fe40003f26270 */
[----:B--2---:R-:W-:-:S04]  /*10d80*/  LEA R7, R9, 0x80, 0x7 ;  /* 0x0000008009077811 */ /* 0x004fc800078e38ff */
[----:B------:R-:W-:-:S05]  /*10d90*/  IADD3 R7, R6, R7, -R0 ;  /* 0x0000000706077210 */ /* 0x000fca0007ffe800 */
[----:B------:R-:W-:Y:S02]  /*10da0*/  IMAD.IADD R2, R7, 0x1, R2 ;  /* 0x0000000107027824 */ /* 0x000fe400078e0202 */
[----:B------:R-:W-:Y:S05]  /*10db0*/  @!P1 BRA `(.L_x_1092) ;  /* 0x0000000000409947 */ /* 0x000fea0003800000 */
[C---:B------:R-:W-:Y:S01]  /*10dc0*/  ISETP.GT.AND P0, PT, R7.reuse, RZ, PT ;  /* 0x000000ff0700720c */ /* 0x040fe20003f04270 */
[----:B------:R-:W-:-:S12]  /*10dd0*/  VIADD R8, R7, 0xffffffff ;  /* 0xffffffff07087836 */ /* 0x000fd80000000000 */
[----:B------:R-:W-:Y:S05]  /*10de0*/  @P0 BRA `(.L_x_1093) ;  /* 0x00000000001c0947 */ /* 0x000fea0003800000 */
[----:B------:R-:W-:Y:S01]  /*10df0*/  ISETP.NE.AND P0, PT, R3, 0x1, PT ;  /* 0x000000010300780c */ /* 0x000fe20003f05270 */
[----:B------:R-:W-:-:S12]  /*10e00*/  IMAD.MOV R7, RZ, RZ, -R7 ;  /* 0x000000ffff077224 */ /* 0x000fd800078e0a07 */
[----:B------:R-:W0:Y:S02]  /*10e10*/  @P0 LDC.64 R4, c[0x0][0x9e8] ;  /* 0x00027a00ff040b82 */ /* 0x000e240000000a00 */
[----:B0-----:R-:W-:-:S05]  /*10e20*/  @P0 IMAD.HI.U32 R4, R7, R4, RZ ;  /* 0x0000000407040227 */ /* 0x001fca00078e00ff */
[----:B------:R-:W-:-:S04]  /*10e30*/  @P0 SHF.R.U32.HI R7, RZ, R5, R4 ;  /* 0x00000005ff070219 */ /* 0x000fc80000011604 */
[----:B------:R-:W-:Y:S01]  /*10e40*/  LOP3.LUT R8, RZ, R7, RZ, 0x33, !PT ;  /* 0x00000007ff087212 */ /* 0x000fe200078e33ff */
[----:B------:R-:W-:Y:S06]  /*10e50*/  BRA `(.L_x_1094) ;  /* 0x0000000000107947 */ /* 0x000fec0003800000 */
.L_x_1093:
[----:B------:R-:W-:-:S13]  /*10e60*/  ISETP.NE.AND P0, PT, R3, 0x1, PT ;  /* 0x000000010300780c */ /* 0x000fda0003f05270 */
[----:B------:R-:W0:Y:S02]  /*10e70*/  @P0 LDC.64 R4, c[0x0][0x9e8] ;  /* 0x00027a00ff040b82 */ /* 0x000e240000000a00 */
[----:B0-----:R-:W-:-:S05]  /*10e80*/  @P0 IMAD.HI.U32 R4, R8, R4, RZ ;  /* 0x0000000408040227 */ /* 0x001fca00078e00ff */
[----:B------:R-:W-:-:S07]  /*10e90*/  @P0 SHF.R.U32.HI R8, RZ, R5, R4 ;  /* 0x00000005ff080219 */ /* 0x000fce0000011604 */
.L_x_1094:
[----:B------:R-:W-:-:S05]  /*10ea0*/  IMAD R5, R8, R3, R3 ;  /* 0x0000000308057224 */ /* 0x000fca00078e0203 */
[----:B------:R-:W-:-:S07]  /*10eb0*/  VIMNMX R2, R2, R5, PT ;  /* 0x0000000502027248 */ /* 0x000fce0003fe0100 */
.L_x_1092:
[----:B------:R-:W-:Y:S01]  /*10ec0*/  IMAD R5, R9, 0x80, -R0 ;  /* 0x0000008009057824 */ /* 0x000fe200078e0a00 */
[----:B------:R-:W-:Y:S01]  /*10ed0*/  ULDC UR4, c[0x0][0x9dc] ;  /* 0x0002770000047ab9 */ /* 0x000fe20000000800 */
[----:B------:R-:W-:Y:S02]  /*10ee0*/  VIADD R0, R2, 0x3f ;  /* 0x0000003f02007836 */ /* 0x000fe40000000000 */
[C---:B------:R-:W-:Y:S02]  /*10ef0*/  IMAD.IADD R2, R6.reuse, 0x1, R5 ;  /* 0x0000000106027824 */ /* 0x040fe400078e0205 */
[----:B------:R-:W-:Y:S01]  /*10f00*/  VIADD R6, R6, 0x3f ;  /* 0x0000003f06067836 */ /* 0x000fe20000000000 */
[----:B------:R-:W-:-:S04]  /*10f10*/  SHF.R.S32.HI R5, RZ, 0x1f, R0 ;  /* 0x0000001fff057819 */ /* 0x000fc80000011400 */
[----:B------:R-:W-:Y:S02]  /*10f20*/  LEA.HI R0, R5, R0, RZ, 0x6 ;  /* 0x0000000005007211 */ /* 0x000fe400078f30ff */
[----:B------:R-:W-:Y:S02]  /*10f30*/  SHF.R.S32.HI R5, RZ, 0x1f, R6 ;  /* 0x0000001fff057819 */ /* 0x000fe40000011406 */
[----:B------:R-:W-:Y:S02]  /*10f40*/  SHF.R.S32.HI R0, RZ, 0x6, R0 ;  /* 0x00000006ff007819 */ /* 0x000fe40000011400 */
[----:B------:R-:W-:-:S04]  /*10f50*/  LEA.HI R5, R5, R6, RZ, 0x6 ;  /* 0x0000000605057211 */ /* 0x000fc800078f30ff */
[----:B------:R-:W-:-:S04]  /*10f60*/  SHF.R.S32.HI R5, RZ, 0x6, R5 ;  /* 0x00000006ff057819 */ /* 0x000fc80000011405 */
[----:B------:R-:W-:Y:S01]  /*10f70*/  VIMNMX R16, R5, R0, PT ;  /* 0x0000000005107248 */ /* 0x000fe20003fe0100 */
[----:B------:R-:W-:Y:S01]  /*10f80*/  VIADD R0, R2, -UR4 ;  /* 0x8000000402007c36 */ /* 0x000fe20008000000 */
[----:B------:R-:W-:Y:S06]  /*10f90*/  @!P1 BRA `(.L_x_1095) ;  /* 0x00000000003c9947 */ /* 0x000fec0003800000 */
        /* <DEDUP_REMOVED lines=9> */
.L_x_1096:
[----:B------:R-:W-:-:S13]  /*11030*/  ISETP.NE.AND P0, PT, R3, 0x1, PT ;  /* 0x000000010300780c */ /* 0x000fda0003f05270 */
[----:B------:R-:W0:Y:S02]  /*11040*/  @P0 LDC.64 R4, c[0x0][0x9e8] ;  /* 0x00027a00ff040b82 */ /* 0x000e240000000a00 */
[----:B0-----:R-:W-:-:S05]  /*11050*/  @P0 IMAD.HI.U32 R4, R2, R4, RZ ;  /* 0x0000000402040227 */ /* 0x001fca00078e00ff */
[----:B------:R-:W-:-:S07]  /*11060*/  @P0 SHF.R.U32.HI R2, RZ, R5, R4 ;  /* 0x00000005ff020219 */ /* 0x000fce0000011604 */
.L_x_1097:
[----:B------:R-:W-:-:S05]  /*11070*/  IMAD R3, R2, R3, RZ ;  /* 0x0000000302037224 */ /* 0x000fca00078e02ff */
[----:B------:R-:W-:-:S07]  /*11080*/  VIMNMX R0, R0, R3, !PT ;  /* 0x0000000300007248 */ /* 0x000fce0007fe0100 */
.L_x_1095:
[----:B------:R-:W-:Y:S01]  /*11090*/  SHF.R.S32.HI R3, RZ, 0x1f, R0 ;  /* 0x0000001fff037819 */ /* 0x000fe20000011400 */
[----:B------:R-:W-:Y:S03]  /*110a0*/  BSSY B6, `(.L_x_1098) ;  /* 0x00002b4000067945 */ /* 0x000fe60003800000 */
[----:B------:R-:W-:-:S04]  /*110b0*/  LEA.HI R3, R3, R0, RZ, 0x6 ;  /* 0x0000000003037211 */ /* 0x000fc800078f30ff */
[----:B------:R-:W-:-:S04]  /*110c0*/  SHF.R.S32.HI R3, RZ, 0x6, R3 ;  /* 0x00000006ff037819 */ /* 0x000fc80000011403 */
[----:B------:R-:W-:-:S04]  /*110d0*/  VIMNMX R2, RZ, R3, !PT ;  /* 0x00000003ff027248 */ /* 0x000fc80007fe0100 */
[----:B------:R-:W-:Y:S01]  /*110e0*/  ISETP.GT.AND P0, PT, R16, R2, PT ;  /* 0x000000021000720c */ /* 0x000fe20003f04270 */
[----:B------:R0:W-:-:S12]  /*110f0*/  STL [R1+0x20], R2 ;  /* 0x0000200201007387 */ /* 0x0001d80000100800 */
        /* <DEDUP_REMOVED lines=19> */
.L_x_1099:
        /* <DEDUP_REMOVED lines=23> */
.L_x_1101:
        /* <DEDUP_REMOVED lines=8> */
[----:B0-----:R-:W-:Y:S01]  /*11420*/  MOV R2, 0x0 ;  /* 0x0000000000027802 */ /* 0x001fe20000000f00 */
        /* <DEDUP_REMOVED lines=15> */
.L_x_1102:
[----:B------:R-:W-:-:S04]  /*11520*/  IMAD.U32 R19, RZ, RZ, UR41 ;  /* 0x00000029ff137e24 */ /* 0x000fc8000f8e00ff */
[----:B------:R-:W-:-:S05]  /*11530*/  VIADD R0, R19, 0x8000 ;  /* 0x0000800013007836 */ /* 0x000fca0000000000 */
[----:B------:R-:W-:-:S13]  /*11540*/  LOP3.LUT P0, RZ, R0, 0x1bf, RZ, 0xc0, !PT ;  /* 0x000001bf00ff7812 */ /* 0x000fda000780c0ff */
        /* <DEDUP_REMOVED lines=17> */
.L_x_1103:
        /* <DEDUP_REMOVED lines=18> */
.L_x_1104:
[----:B------:R-:W1:Y:S01]  /*11780*/  LDC R0, c[0x0][0x428] ;  /* 0x00010a00ff007b82 */ /* 0x000e620000000800 */
[----:B------:R-:W-:Y:S01]  /*11790*/  ULDC.64 UR4, c[0x0][0x9f8] ;  /* 0x00027e0000047ab9 */ /* 0x000fe20000000a00 */
[----:B------:R-:W-:Y:S01]  /*117a0*/  IMAD.U32 R3, RZ, RZ, UR38 ;  /* 0x00000026ff037e24 */ /* 0x000fe2000f8e00ff */
[----:B------:R-:W2:Y:S01]  /*117b0*/  LDL.LU R5, [R1+0x1c] ;  /* 0x00001c0001057983 */ /* 0x000ea20000300800 */
[----:B------:R-:W-:Y:S01]  /*117c0*/  UISETP.NE.U32.AND UP0, UPT, UR4, URZ, UPT ;  /* 0x0000003f0400728c */ /* 0x000fe2000bf05070 */
[----:B------:R-:W-:Y:S01]  /*117d0*/  IMAD.U32 R10, RZ, RZ, UR45 ;  /* 0x0000002dff0a7e24 */ /* 0x000fe2000f8e00ff */
[----:B------:R-:W-:Y:S01]  /*117e0*/  ULDC.64 UR6, c[0x0][0xa08] ;  /* 0x0002820000067ab9 */ /* 0x000fe20000000a00 */
[----:B------:R-:W3:Y:S01]  /*117f0*/  S2R R4, SR_TID.X ;  /* 0x0000000000047919 */ /* 0x000ee20000002100 */
[----:B------:R-:W-:-:S11]  /*11800*/  UISETP.NE.AND.EX UP0, UPT, UR5, URZ, UPT, UP0 ;  /* 0x0000003f0500728c */ /* 0x000fd6000bf05300 */
[----:B------:R-:W-:Y:S02]  /*11810*/  @UP0 ULDC.64 UR4, c[0x0][0x9f8] ;  /* 0x00027e0000040ab9 */ /* 0x000fe40000000a00 */
[----:B------:R-:W-:Y:S01]  /*11820*/  @UP0 UIMAD.WIDE UR4, UR45, 0x4, UR4 ;  /* 0x000000042d0408a5 */ /* 0x000fe2000f8e0204 */
[----:B-1----:R-:W-:-:S13]  /*11830*/  ISETP.NE.AND P0, PT, R0, 0x1, PT ;  /* 0x000000010000780c */ /* 0x002fda0003f05270 */
[----:B0-----:R-:W0:Y:S01]  /*11840*/  @P0 LDC R2, c[0x0][0x42c] ;  /* 0x00010b00ff020b82 */ /* 0x001e220000000800 */
[----:B---3--:R-:W-:-:S07]  /*11850*/  LOP3.LUT R17, R4, 0x7f, RZ, 0xc0, !PT ;  /* 0x0000007f04117812 */ /* 0x008fce00078ec0ff */
[----:B------:R-:W1:Y:S01]  /*11860*/  @P0 LDC R0, c[0x0][0x430] ;  /* 0x00010c00ff000b82 */ /* 0x000e620000000800 */
[----:B0-----:R-:W-:-:S05]  /*11870*/  @P0 IMAD.HI.U32 R2, R2, UR38, RZ ;  /* 0x0000002602020c27 */ /* 0x001fca000f8e00ff */
[----:B-1----:R-:W-:Y:S01]  /*11880*/  @P0 SHF.R.U32.HI R3, RZ, R0, R2 ;  /* 0x00000000ff030219 */ /* 0x002fe20000011602 */
[----:B------:R-:W-:Y:S01]  /*11890*/  IMAD.U32 R2, RZ, RZ, UR4 ;  /* 0x00000004ff027e24 */ /* 0x000fe2000f8e00ff */
[----:B------:R-:W-:-:S03]  /*118a0*/  PLOP3.LUT P0, PT, PT, PT, UP0, 0x80, 0x0 ;  /* 0x000000000000781c */ /* 0x000fc60003f0f008 */
[----:B------:R0:W-:Y:S02]  /*118b0*/  STL [R1], R3 ;  /* 0x0000000301007387 */ /* 0x0001e40000100800 */
[----:B0-----:R-:W-:Y:S01]  /*118c0*/  IMAD.U32 R3, RZ, RZ, UR5 ;  /* 0x00000005ff037e24 */ /* 0x001fe2000f8e00ff */
[----:B------:R-:W-:Y:S01]  /*118d0*/  ISETP.NE.AND P1, PT, R17, RZ, PT ;  /* 0x000000ff1100720c */ /* 0x000fe20003f25270 */
[----:B------:R-:W-:-:S06]  /*118e0*/  ULDC.64 UR4, c[0x0][0xa00] ;  /* 0x0002800000047ab9 */ /* 0x000fcc0000000a00 */
[----:B------:R0:W3:Y:S01]  /*118f0*/  @P0 LDG.E R10, desc[UR50][R2.64] ;  /* 0x00000032020a0981 */ /* 0x0000e2000c1e1900 */
[----:B------:R-:W-:Y:S01]  /*11900*/  ISETP.NE.U32.AND P0, PT, RZ, UR4, PT ;  /* 0x00000004ff007c0c */ /* 0x000fe2000bf05070 */
[----:B------:R-:W-:Y:S01]  /*11910*/  UMOV UR36, URZ ;  /* 0x0000003f00247c82 */ /* 0x000fe20008000000 */
[----:B------:R-:W-:Y:S01]  /*11920*/  UMOV UR8, 0x80 ;  /* 0x0000008000087882 */ /* 0x000fe20000000000 */
[----:B------:R-:W-:Y:S01]  /*11930*/  UMOV UR10, UR38 ;  /* 0x00000026000a7c82 */ /* 0x000fe20008000000 */
[----:B------:R-:W-:Y:S02]  /*11940*/  ISETP.NE.AND.EX P0, PT, RZ, UR5, PT, P0 ;  /* 0x00000005ff007c0c */ /* 0x000fe4000bf05300 */
[----:B------:R-:W-:Y:S02]  /*11950*/  SHF.R.U32.HI R4, RZ, 0x5, R4 ;  /* 0x00000005ff047819 */ /* 0x000fe40000011604 */
[----:B------:R-:W-:Y:S01]  /*11960*/  SEL R8, RZ, UR45, P0 ;  /* 0x0000002dff087c07 */ /* 0x000fe20008000000 */
[----:B0-----:R-:W0:Y:S01]  /*11970*/  LDC.64 R2, c[0x0][0x3f8] ;  /* 0x0000fe00ff027b82 */ /* 0x001e220000000a00 */
[----:B------:R-:W-:Y:S01]  /*11980*/  VOTEU.ALL UP1, P1 ;  /* 0x00000000003f7886 */ /* 0x000fe20000820000 */
[----:B------:R-:W-:-:S02]  /*11990*/  LOP3.LUT R4, R4, 0x3, RZ, 0xc0, !PT ;  /* 0x0000000304047812 */ /* 0x000fc400078ec0ff */
[----:B------:R-:W-:Y:S02]  /*119a0*/  R2UR UR39, R8 ;  /* 0x00000000082772ca */ /* 0x000fe400000e0000 */
[----:B------:R-:W-:-:S04]  /*119b0*/  @!UP1 UIADD3 UR4, UP0, UR46, 0x270, URZ ;  /* 0x000002702e049890 */ /* 0x000fc8000ff1e03f */
[----:B------:R-:W-:-:S07]  /*119c0*/  @!UP1 UIADD3.X UR5, URZ, UR47, URZ, UP0, !UPT ;  /* 0x0000002f3f059290 */ /* 0x000fce00087fe43f */
        /* <DEDUP_REMOVED lines=15> */
.L_x_1175:
[----:B--2---:R-:W-:Y:S02]  /*11ac0*/  ISETP.NE.AND P0, PT, R14, RZ, PT ;  /* 0x000000ff0e00720c */ /* 0x004fe40003f05270 */
[----:B------:R-:W-:-:S11]  /*11ad0*/  PLOP3.LUT P6, PT, PT, PT, PT, 0x8, 0x0 ;  /* 0x000000000000781c */ /* 0x000fd60003fce170 */
[----:B------:R-:W-:Y:S05]  /*11ae0*/  @P0 BRA `(.L_x_1106) ;  /* 0x0000000400d80947 */ /* 0x000fea0003800000 */
[----:B0-----:R-:W-:Y:S01]  /*11af0*/  UMOV UR4, 0xffffffff ;  /* 0xffffffff00047882 */ /* 0x001fe20000000000 */
[----:B------:R-:W-:Y:S02]  /*11b00*/  VIADD R6, R16, 0xffffffff ;  /* 0xffffffff10067836 */ /* 0x000fe40000000000 */
[----:B------:R-:W-:Y:S05]  /*11b10*/  BRA.DIV UR4, `(.L_x_1107) ;  /* 0x0000003604547947 */ /* 0x000fea000b800000 */
[----:B------:R-:W-:-:S13]  /*11b20*/  ELECT P6, URZ, PT ;  /* 0x00000000003f782f */ /* 0x000fda00038c0000 */
.L_x_1178:
        /* <DEDUP_REMOVED lines=8> */
[----:B-1----:R-:W0:Y:S02]  /*11bb0*/  @P0 LDC.64 R4, c[0x0][0x420] ;  /* 0x00010800ff040b82 */ /* 0x002e240000000a00 */
        /* <DEDUP_REMOVED lines=13> */
.L_x_1109:
[----:B0-----:R-:W1:Y:S04]  /*11c90*/  LDL R3, [R1+0x4] ;  /* 0x0000040001037983 */ /* 0x001e680000100800 */
[----:B------:R-:W2:Y:S01]  /*11ca0*/  LDL R2, [R1+0xc] ;  /* 0x00000c0001027983 */ /* 0x000ea20000100800 */
[----:B------:R-:W-:Y:S02]  /*11cb0*/  ISETP.NE.AND P0, PT, R17, RZ, PT ;  /* 0x000000ff1100720c */ /* 0x000fe40003f05270 */
[----:B-1----:R-:W-:Y:S02]  /*11cc0*/  LEA R4, R3, UR41, 0x3 ;  /* 0x0000002903047c11 */ /* 0x002fe4000f8e18ff */
[----:B--2---:R-:W-:-:S04]  /*11cd0*/  SHF.L.U32 R3, R2, 0x1f, RZ ;  /* 0x0000001f02037819 */ /* 0x004fc800000006ff */
[----:B------:R-:W0:Y:S02]  /*11ce0*/  SYNCS.PHASECHK.TRANS64.TRYWAIT P2, [R4+URZ+0x28480], R3 ;  /* 0x02848003040075a7 */ /* 0x000e24000804017f */
[----:B0-----:R-:W-:Y:S05]  /*11cf0*/  @!P2 BRA `(.L_x_1110) ;  /* 0x0000003000fca947 */ /* 0x001fea0003800000 */
.L_x_1179:
        /* <DEDUP_REMOVED lines=8> */
.L_x_1111:
[----:B------:R-:W2:Y:S04]  /*11d80*/  LDL R2, [R1+0x4] ;  /* 0x0000040001027983 */ /* 0x000ea80000100800 */
[----:B------:R-:W3:Y:S04]  /*11d90*/  LDL R9, [R1+0x24] ;  /* 0x0000240001097983 */ /* 0x000ee80000100800 */
[----:B------:R-:W4:Y:S01]  /*11da0*/  LDL R5, [R1] ;  /* 0x0000000001057983 */ /* 0x000f220000100800 */
        /* <DEDUP_REMOVED lines=22> */
.L_x_1180:
        /* <DEDUP_REMOVED lines=8> */
.L_x_1113:
[----:B01----:R-:W2:Y:S01]  /*11f90*/  LDL R3, [R1] ;  /* 0x0000000001037983 */ /* 0x003ea20000100800 */
        /* <DEDUP_REMOVED lines=19> */
.L_x_1108:
        /* <DEDUP_REMOVED lines=24> */
.L_x_1106:
        /* <DEDUP_REMOVED lines=10> */
.L_x_1181:
[----:B0-----:R-:W-:Y:S05]  /*122f0*/  BSYNC B0 ;  /* 0x0000000000007941 */ /* 0x001fea0003800000 */
.L_x_1114:
[----:B-1----:R-:W3:Y:S01]  /*12300*/  LDL R4, [R1+0x20] ;  /* 0x0000200001047983 */ /* 0x002ee20000100800 */
[----:B------:R-:W-:-:S05]  /*12310*/  VIADD R3, R16, 0xfffffffe ;  /* 0xfffffffe10037836 */ /* 0x000fca0000000000 */
[----:B---3--:R-:W-:-:S13]  /*12320*/  ISETP.GE.AND P0, PT, R3, R4, PT ;  /* 0x000000040300720c */ /* 0x008fda0003f06270 */
[----:B------:R-:W-:Y:S05]  /*12330*/  @!P0 BRA `(.L_x_1116) ;  /* 0x0000001000108947 */ /* 0x000fea0003800000 */
[----:B--2---:R0:W5:Y:S04]  /*12340*/  LDL.LU R2, [R1+0x4] ;  /* 0x0000040001027983 */ /* 0x0041680000300800 */
[----:B------:R0:W5:Y:S02]  /*12350*/  LDL.LU R8, [R1+0xc] ;  /* 0x00000c0001087983 */ /* 0x0001640000300800 */
.L_x_1138:
[----:B-1---5:R-:W-:Y:S01]  /*12360*/  VIADD R5, R2, 0x1 ;  /* 0x0000000102057836 */ /* 0x022fe20000000000 */
        /* <DEDUP_REMOVED lines=28> */
[----:B------:R-:W-:-:S04]  /*12530*/  IMAD.WIDE.U32 R4, R7, UR6, R4 ;  /* 0x0000000607047c25 */ /* 0x000fc8000f8e0004 */
[----:B------:R-:W-:Y:S01]  /*12540*/  IMAD.IADD R0, R0, 0x1, R5 ;  /* 0x0000000100007824 */ /* 0x000fe200078e0205 */
[----:B------:R-:W-:-:S04]  /*12550*/  LEA R6, P0, R4, UR4, 0x2 ;  /* 0x0000000404067c11 */ /* 0x000fc8000f8010ff */
[----:B------:R-:W-:-:S05]  /*12560*/  LEA.HI.X R7, R4, UR5, R0, 0x2, P0 ;  /* 0x0000000504077c11 */ /* 0x000fca00080f1400 */
[----:B------:R2:W5:Y:S04]  /*12570*/  LDG.E R0, desc[UR50][R6.64] ;  /* 0x0000003206007981 */ /* 0x000568000c1e1900 */
.L_x_1119:
[----:B--2---:R-:W-:Y:S01]  /*12580*/  LEA R6, R11, UR41, 0x3 ;  /* 0x000000290b067c11 */ /* 0x004fe2000f8e18ff */
[----:B------:R-:W2:Y:S01]  /*12590*/  S2R R4, SR_TID.X ;  /* 0x0000000000047919 */ /* 0x000ea20000002100 */
[----:B------:R-:W-:Y:S01]  /*125a0*/  SHF.L.U32 R5, R10, 0x1f, RZ ;  /* 0x0000001f0a057819 */ /* 0x000fe200000006ff */
[----:B------:R-:W-:Y:S03]  /*125b0*/  BSSY B1, `(.L_x_1120) ;  /* 0x0000005000017945 */ /* 0x000fe60003800000 */
[----:B------:R-:W3:Y:S01]  /*125c0*/  SYNCS.PHASECHK.TRANS64.TRYWAIT P0, [R6+URZ+0x28480], R5 ;  /* 0x02848005060075a7 */ /* 0x000ee2000800017f */
[----:B--2---:R-:W-:-:S04]  /*125d0*/  LOP3.LUT R4, R4, 0x7f, RZ, 0xc0, !PT ;  /* 0x0000007f04047812 */ /* 0x004fc800078ec0ff */
[----:B------:R-:W-:Y:S01]  /*125e0*/  ISETP.NE.AND P2, PT, R4, RZ, PT ;  /* 0x000000ff0400720c */ /* 0x000fe20003f45270 */
[----:B---3--:R-:W-:-:S12]  /*125f0*/  @!P0 BRA `(.L_x_1121) ;  /* 0x0000002800f88947 */ /* 0x008fd80003800000 */
.L_x_1182:
[----:B------:R-:W-:Y:S05]  /*12600*/  BSYNC B1 ;  /* 0x0000000000017941 */ /* 0x000fea0003800000 */
.L_x_1120:
        /* <DEDUP_REMOVED lines=9> */
.L_x_1123:
[----:B------:R-:W-:Y:S05]  /*126a0*/  BSYNC B1 ;  /* 0x0000000000017941 */ /* 0x000fea0003800000 */
.L_x_1122:
[----:B------:R-:W3:Y:S04]  /*126b0*/  LDL R4, [R1+0x4] ;  /* 0x0000040001047983 */ /* 0x000ee80000100800 */
[----:B-1----:R-:W4:Y:S04]  /*126c0*/  LDL R10, [R1] ;  /* 0x00000000010a7983 */ /* 0x002f280000100800 */
[----:B------:R-:W2:Y:S01]  /*126d0*/  LDL R7, [R1+0x24] ;  /* 0x0000240001077983 */ /* 0x000ea20000100800 */
        /* <DEDUP_REMOVED lines=8> */
[----:B----4-:R-:W-:-:S03]  /*12760*/  R2UR UR12, R10 ;  /* 0x000000000a0c72ca */ /* 0x010fc600000e0000 */
[----:B------:R-:W-:Y:S02]  /*12770*/  VIADD R10, R4, 0x10000 ;  /* 0x00010000040a7836 */ /* 0x000fe40000000000 */
[----:B--2---:R-:W-:Y:S02]  /*12780*/  IMAD R9, R9, 0x40, R7 ;  /* 0x0000004009097824 */ /* 0x004fe400078e0207 */
[----:B------:R-:W-:-:S08]  /*12790*/  VIADD R7, R6, 0x28470 ;  /* 0x0002847006077836 */ /* 0x000fd00000000000 */
.L_x_1124:
        /* <DEDUP_REMOVED lines=17> */
.L_x_1125:
        /* <DEDUP_REMOVED lines=12> */
.L_x_1183:
[----:B------:R-:W-:Y:S05]  /*12970*/  BSYNC B1 ;  /* 0x0000000000017941 */ /* 0x000fea0003800000 */
.L_x_1126:
        /* <DEDUP_REMOVED lines=9> */
[----:B---3--:R-:W-:Y:S05]  /*12a10*/  @!P0 BRA `(.L_x_1129) ;  /* 0x0000000000048947 */ /* 0x008fea0003800000 */
[----:B------:R-:W-:Y:S01]  /*12a20*/  BPT.TRAP 0x1 ;  /* 0x000000040000795c */ /* 0x000fe20000300000 */
.L_x_1129:
[----:B------:R-:W-:Y:S05]  /*12a30*/  BSYNC B1 ;  /* 0x0000000000017941 */ /* 0x000fea0003800000 */
.L_x_1128:
[----:B-1----:R-:W2:Y:S01]  /*12a40*/  LDL R5, [R1] ;  /* 0x0000000001057983 */ /* 0x002ea20000100800 */
        /* <DEDUP_REMOVED lines=9> */
.L_x_1130:
        /* <DEDUP_REMOVED lines=16> */
.L_x_1131:
        /* <DEDUP_REMOVED lines=9> */
.L_x_1118:
[----:B------:R-:W-:Y:S05]  /*12c70*/  BSYNC B0 ;  /* 0x0000000000007941 */ /* 0x000fea0003800000 */
.L_x_1117:
[----:B------:R-:W-:-:S06]  /*12c80*/  UISETP.NE.AND UP0, UPT, UR42, 0x3, UPT ;  /* 0x000000032a00788c */ /* 0x000fcc000bf05270 */
[----:B------:R-:W-:-:S13]  /*12c90*/  PLOP3.LUT P0, PT, PT, PT, UP0, 0x80, 0x0 ;  /* 0x000000000000781c */ /* 0x000fda0003f0f008 */
[----:B------:R-:W-:Y:S05]  /*12ca0*/  @!P0 BRA `(.L_x_1132) ;  /* 0x0000000000048947 */ /* 0x000fea0003800000 */
[----:B------:R-:W-:Y:S01]  /*12cb0*/  BPT.TRAP 0x1 ;  /* 0x000000040000795c */ /* 0x000fe20000300000 */
.L_x_1132:
[----:B------:R-:W-:Y:S01]  /*12cc0*/  IMAD.U32 R4, RZ, RZ, UR44 ;  /* 0x0000002cff047e24 */ /* 0x000fe2000f8e00ff */
[----:B------:R-:W-:Y:S01]  /*12cd0*/  LEA R21, R2, UR41, 0x3 ;  /* 0x0000002902157c11 */ /* 0x000fe2000f8e18ff */
[----:B------:R-:W-:Y:S03]  /*12ce0*/  BSSY B0, `(.L_x_1133) ;  /* 0x0000006000007945 */ /* 0x000fe60003800000 */
[----:B------:R-:W-:Y:S02]  /*12cf0*/  ISETP.NE.AND P0, PT, R4, 0x3, PT ;  /* 0x000000030400780c */ /* 0x000fe40003f05270 */
[----:B------:R-:W-:-:S04]  /*12d00*/  LOP3.LUT R4, R8, 0x1, RZ, 0x3c, !PT ;  /* 0x0000000108047812 */ /* 0x000fc800078e3cff */
[----:B------:R-:W-:-:S04]  /*12d10*/  SHF.L.U32 R4, R4, 0x1f, RZ ;  /* 0x0000001f04047819 */ /* 0x000fc800000006ff */
[----:B------:R-:W2:Y:S02]  /*12d20*/  SYNCS.PHASECHK.TRANS64.TRYWAIT P2, [R21+URZ+0x28470], R4 ;  /* 0x02847004150075a7 */ /* 0x000ea4000804017f */
[----:B--2---:R-:W-:Y:S05]  /*12d30*/  @!P2 BRA `(.L_x_1134) ;  /* 0x000000240050a947 */ /* 0x004fea0003800000 */
.L_x_1184:
[----:B------:R-:W-:Y:S05]  /*12d40*/  BSYNC B0 ;  /* 0x0000000000007941 */ /* 0x000fea0003800000 */
.L_x_1133:
[----:B------:R-:W-:Y:S05]  /*12d50*/  @!P0 BRA `(.L_x_1135) ;  /* 0x0000000000048947 */ /* 0x000fea0003800000 */
[----:B------:R-:W-:Y:S01]  /*12d60*/  BPT.TRAP 0x1 ;  /* 0x000000040000795c */ /* 0x000fe20000300000 */
.L_x_1135:
[----:B--2---:R-:W-:Y:S01]  /*12d70*/  SHF.L.U32 R4, R8, 0x1f, RZ ;  /* 0x0000001f08047819 */ /* 0x004fe200000006ff */
[----:B------:R-:W-:-:S03]  /*12d80*/  IMAD.SHL.U32 R2, R2, 0x4000, RZ ;  /* 0x0000400002027824 */ /* 0x000fc600078e00ff */
[----:B------:R-:W2:Y:S02]  /*12d90*/  SYNCS.PHASECHK.TRANS64.TRYWAIT P2, [R21+URZ+0x28460], R4 ;  /* 0x02846004150075a7 */ /* 0x000ea4000804017f */
[----:B--2---:R-:W-:Y:S05]  /*12da0*/  @!P2 BRA `(.L_x_1136) ;  /* 0x000000240048a947 */ /* 0x004fea0003800000 */
.L_x_1185:
[----:B------:R-:W3:Y:S04]  /*12db0*/  LDL R17, [R1+0x8] ;  /* 0x0000080001117983 */ /* 0x000ee80000100800 */
[----:B------:R-:W4:Y:S04]  /*12dc0*/  LDL R13, [R1+0x28] ;  /* 0x00002800010d7983 */ /* 0x000f280000100800 */
[----:B------:R-:W5:Y:S01]  /*12dd0*/  LDL R18, [R1+0x14] ;  /* 0x0000140001127983 */ /* 0x000f620000100800 */
[----:B------:R-:W-:Y:S05]  /*12de0*/  WARPSYNC.ALL ;  /* 0x0000000000007948 */ /* 0x000fea0003800000 */
[----:B------:R-:W-:-:S04]  /*12df0*/  IMAD.U32 R12, RZ, RZ, UR41 ;  /* 0x00000029ff0c7e24 */ /* 0x000fc8000f8e00ff */
[----:B------:R-:W-:Y:S01]  /*12e00*/  VIADD R12, R12, 0x8000 ;  /* 0x000080000c0c7836 */ /* 0x000fe20000000000 */
[----:B---3--:R-:W-:-:S06]  /*12e10*/  LOP3.LUT R8, R2, R17, RZ, 0xfc, !PT ;  /* 0x0000001102087212 */ /* 0x008fcc00078efcff */
[----:B-1----:R-:W2:Y:S01]  /*12e20*/  LDSM.16.MT88.4 R8, [R8+UR41+0x10000] ;  /* 0x010000290808783b */ /* 0x002ea20008004200 */
[----:B----4-:R-:W-:Y:S02]  /*12e30*/  IADD3 R16, R13, UR41, R2 ;  /* 0x000000290d107c10 */ /* 0x010fe4000fffe002 */
[C-C-:B--2---:R-:W-:Y:S02]  /*12e40*/  PRMT R4, R8.reuse, 0x6420, R9.reuse ;  /* 0x0000642008047816 */ /* 0x144fe40000000009 */
[----:B------:R-:W-:Y:S02]  /*12e50*/  PRMT R5, R8, 0x7531, R9 ;  /* 0x0000753108057816 */ /* 0x000fe40000000009 */
[C-C-:B------:R-:W-:Y:S02]  /*12e60*/  PRMT R6, R10.reuse, 0x6420, R11.reuse ;  /* 0x000064200a067816 */ /* 0x140fe4000000000b */
[----:B------:R-:W-:Y:S02]  /*12e70*/  PRMT R7, R10, 0x7531, R11 ;  /* 0x000075310a077816 */ /* 0x000fe4000000000b */
[----:B------:R-:W1:Y:S01]  /*12e80*/  LDSM.16.MT88.4 R8, [R16+0x10000] ;  /* 0x010000001008783b */ /* 0x000e620000004200 */
[----:B-----5:R-:W-:-:S05]  /*12e90*/  IADD3 R20, R12, R2, R18 ;  /* 0x000000020c147210 */ /* 0x020fca0007ffe012 */
[----:B------:R2:W-:Y:S02]  /*12ea0*/  STSM.16.M88.4 [R20], R4 ;  /* 0x0000000414007844 */ /* 0x0005e40000000200 */
[----:B--2---:R-:W-:Y:S01]  /*12eb0*/  VIADD R4, R2, 0x2000 ;  /* 0x0000200002047836 */ /* 0x004fe20000000000 */
[C-C-:B-1----:R-:W-:Y:S02]  /*12ec0*/  PRMT R12, R8.reuse, 0x6420, R9.reuse ;  /* 0x00006420080c7816 */ /* 0x142fe40000000009 */
[----:B------:R-:W-:Y:S02]  /*12ed0*/  PRMT R13, R8, 0x7531, R9 ;  /* 0x00007531080d7816 */ /* 0x000fe40000000009 */
[C-C-:B------:R-:W-:Y:S02]  /*12ee0*/  PRMT R14, R10.reuse, 0x6420, R11.reuse ;  /* 0x000064200a0e7816 */ /* 0x140fe4000000000b */
[----:B------:R-:W-:-:S05]  /*12ef0*/  PRMT R15, R10, 0x7531, R11 ;  /* 0x000075310a0f7816 */ /* 0x000fca000000000b */
[----:B------:R1:W-:Y:S02]  /*12f00*/  STSM.16.M88.4 [R20+0x1000], R12 ;  /* 0x0010000c14007844 */ /* 0x0003e40000000200 */
        /* <DEDUP_REMOVED lines=9> */
[----:B------:R2:W-:Y:S01]  /*12fa0*/  STSM.16.M88.4 [R20+0x2000], R4 ;  /* 0x0020000414007844 */ /* 0x0005e20000000200 */
[----:B------:R-:W-:-:S02]  /*12fb0*/  IMAD.MOV.U32 R12, RZ, RZ, R18 ;  /* 0x000000ffff0c7224 */ /* 0x000fc400078e0012 */
[----:B--2---:R-:W-:-:S05]  /*12fc0*/  VIADD R4, R2, 0x1000 ;  /* 0x0000100002047836 */ /* 0x004fca0000000000 */
[----:B------:R-:W-:Y:S01]  /*12fd0*/  LOP3.LUT R4, R4, R14, RZ, 0xfc, !PT ;  /* 0x0000000e04047212 */ /* 0x000fe200078efcff */
[----:B------:R-:W2:Y:S01]  /*12fe0*/  S2R R7, SR_TID.X ;  /* 0x0000000000077919 */ /* 0x000ea20000002100 */
[C-C-:B-1----:R-:W-:Y:S02]  /*12ff0*/  PRMT R16, R8.reuse, 0x6420, R9.reuse ;  /* 0x0000642008107816 */ /* 0x142fe40000000009 */
[----:B------:R-:W-:Y:S02]  /*13000*/  PRMT R17, R8, 0x7531, R9 ;  /* 0x0000753108117816 */ /* 0x000fe40000000009 */
[C-C-:B------:R-:W-:Y:S02]  /*13010*/  PRMT R18, R10.reuse, 0x6420, R11.reuse ;  /* 0x000064200a127816 */ /* 0x140fe4000000000b */
[----:B------:R-:W-:-:S05]  /*13020*/  PRMT R19, R10, 0x7531, R11 ;  /* 0x000075310a137816 */ /* 0x000fca000000000b */
[----:B------:R1:W-:Y:S04]  /*13030*/  STSM.16.M88.4 [R20+0x3000], R16 ;  /* 0x0030001014007844 */ /* 0x0003e80000000200 */
[----:B------:R-:W3:Y:S01]  /*13040*/  LDSM.16.MT88.4 R8, [R4+UR41+0x10000] ;  /* 0x010000290408783b */ /* 0x000ee20008004200 */
[----:B--2---:R-:W-:Y:S01]  /*13050*/  LOP3.LUT P2, RZ, R7, 0x4, RZ, 0xc0, !PT ;  /* 0x0000000407ff7812 */ /* 0x004fe2000784c0ff */
[----:B------:R-:W-:Y:S02]  /*13060*/  IMAD.U32 R13, RZ, RZ, UR41 ;  /* 0x00000029ff0d7e24 */ /* 0x000fe4000f8e00ff */
[----:B-1----:R-:W-:Y:S01]  /*13070*/  IMAD.MOV.U32 R19, RZ, RZ, 0x20 ;  /* 0x00000020ff137424 */ /* 0x002fe200078e00ff */
[C-C-:B---3--:R-:W-:Y:S02]  /*13080*/  PRMT R4, R8.reuse, 0x6420, R9.reuse ;  /* 0x0000642008047816 */ /* 0x148fe40000000009 */
[----:B------:R-:W-:-:S02]  /*13090*/  PRMT R5, R8, 0x7531, R9 ;  /* 0x0000753108057816 */ /* 0x000fc40000000009 */
[C-C-:B------:R-:W-:Y:S02]  /*130a0*/  PRMT R6, R10.reuse, 0x6420, R11.reuse ;  /* 0x000064200a067816 */ /* 0x140fe4000000000b */
[----:B------:R-:W-:Y:S02]  /*130b0*/  PRMT R7, R10, 0x7531, R11 ;  /* 0x000075310a077816 */ /* 0x000fe4000000000b */
[----:B------:R-:W1:Y:S01]  /*130c0*/  LDSM.16.MT88.4 R8, [R15+0x11000] ;  /* 0x011000000f08783b */ /* 0x000e620000004200 */
[----:B------:R-:W-:Y:S01]  /*130d0*/  SEL R19, R19, 0xffffffe0, !P2 ;  /* 0xffffffe013137807 */ /* 0x000fe20005000000 */
[----:B------:R-:W-:-:S03]  /*130e0*/  VIADD R13, R13, 0x8000 ;  /* 0x000080000d0d7836 */ /* 0x000fc60000000000 */
[----:B------:R-:W-:Y:S01]  /*130f0*/  IADD3 R12, R12, R2, R19 ;  /* 0x000000020c0c7210 */ /* 0x000fe20007ffe013 */
        /* <DEDUP_REMOVED lines=29> */
.L_x_1137:
[----:B------:R-:W3:Y:S01]  /*132d0*/  LDL R2, [R1+0x20] ;  /* 0x0000200001027983 */ /* 0x000ee20000100800 */
[----:B--2---:R2:W-:Y:S03]  /*132e0*/  SYNCS.ARRIVE.TRANS64.A1T0 RZ, [R21+URZ+0x28450], RZ ;  /* 0x028450ff15ff79a7 */ /* 0x0045e6000810003f */
[----:B------:R4:W5:Y:S01]  /*132f0*/  LDL R8, [R1+0xc] ;  /* 0x00000c0001087983 */ /* 0x0009620000100800 */
[----:B--2---:R-:W-:-:S05]  /*13300*/  @!P1 VIADD R21, R21, 0x28480 ;  /* 0x0002848015159836 */ /* 0x004fca0000000000 */
[----:B------:R-:W-:Y:S01]  /*13310*/  @!P1 PRMT R21, RZ, 0x654, R21 ;  /* 0x00000654ff159816 */ /* 0x000fe20000000015 */
[----:B------:R-:W-:Y:S06]  /*13320*/  BAR.SYNC.DEFER_BLOCKING 0x2, 0x80 ;  /* 0x0082000000007b1d */ /* 0x000fec0000010000 */
[----:B------:R4:W-:Y:S01]  /*13330*/  @!P1 SYNCS.ARRIVE.TRANS64.RED.A1T0 RZ, [R21+URZ], RZ ;  /* 0x000000ff15ff99a7 */ /* 0x0009e2000810043f */
[C---:B---3--:R-:W-:Y:S01]  /*13340*/  ISETP.GT.AND P0, PT, R3.reuse, R2, PT ;  /* 0x000000020300720c */ /* 0x048fe20003f04270 */
[----:B------:R-:W-:Y:S01]  /*13350*/  VIADD R3, R3, 0xffffffff ;  /* 0xffffffff03037836 */ /* 0x000fe20000000000 */
[----:B------:R4:W5:Y:S11]  /*13360*/  LDL R2, [R1+0x4] ;  /* 0x0000040001027983 */ /* 0x0009760000100800 */
[----:B----4-:R-:W-:Y:S05]  /*13370*/  @P0 BRA `(.L_x_1138) ;  /* 0xffffffec00f80947 */ /* 0x010fea000383ffff */
.L_x_1116:
[----:B------:R-:W-:Y:S04]  /*13380*/  BSSY B0, `(.L_x_1139) ;  /* 0x000000f000007945 */ /* 0x000fe80003800000 */
[----:B------:R-:W-:Y:S05]  /*13390*/  @P1 BRA `(.L_x_1140) ;  /* 0x0000000000341947 */ /* 0x000fea0003800000 */
[----:B-1----:R-:W1:Y:S01]  /*133a0*/  S2R R5, SR_LANEID ;  /* 0x0000000000057919 */ /* 0x002e620000000000 */
[----:B------:R-:W-:Y:S01]  /*133b0*/  VOTEU.ANY UR4, UPT, PT ;  /* 0x0000000000047886 */ /* 0x000fe200038e0100 */
[----:B--2--5:R-:W2:Y:S01]  /*133c0*/  LDC.64 R2, c[0x0][0xc38] ;  /* 0x00030e00ff027b82 */ /* 0x024ea20000000a00 */
        /* <DEDUP_REMOVED lines=9> */
[----:B------:R3:W-:Y:S02]  /*13460*/  STL [R1+0x18], R0 ;  /* 0x0000180001007387 */ /* 0x0007e40000100800 */
.L_x_1140:
[----:B------:R-:W-:Y:S05]  /*13470*/  BSYNC B0 ;  /* 0x0000000000007941 */ /* 0x000fea0003800000 */
.L_x_1139:
[----:B------:R-:W-:-:S06]  /*13480*/  UISETP.NE.AND UP0, UPT, UR42, 0x3, UPT ;  /* 0x000000032a00788c */ /* 0x000fcc000bf05270 */
[----:B------:R-:W-:-:S13]  /*13490*/  PLOP3.LUT P0, PT, PT, PT, UP0, 0x80, 0x0 ;  /* 0x000000000000781c */ /* 0x000fda0003f0f008 */
[----:B------:R-:W-:Y:S05]  /*134a0*/  @!P0 BRA `(.L_x_1141) ;  /* 0x0000000000048947 */ /* 0x000fea0003800000 */
[----:B------:R-:W-:Y:S01]  /*134b0*/  BPT.TRAP 0x1 ;  /* 0x000000040000795c */ /* 0x000fe20000300000 */
.L_x_1141:
[----:B--2--5:R-:W2:Y:S04]  /*134c0*/  LDL R2, [R1+0xc] ;  /* 0x00000c0001027983 */ /* 0x024ea80000100800 */
[----:B---3--:R-:W3:Y:S01]  /*134d0*/  LDL R0, [R1+0x4] ;  /* 0x0000040001007983 */ /* 0x008ee20000100800 */
[----:B------:R-:W-:Y:S01]  /*134e0*/  BSSY B0, `(.L_x_1142) ;  /* 0x0000008000007945 */ /* 0x000fe20003800000 */
[----:B--2---:R-:W-:-:S04]  /*134f0*/  LOP3.LUT R3, R2, 0x1, RZ, 0x3c, !PT ;  /* 0x0000000102037812 */ /* 0x004fc800078e3cff */
[----:B------:R-:W-:Y:S02]  /*13500*/  SHF.L.U32 R3, R3, 0x1f, RZ ;  /* 0x0000001f03037819 */ /* 0x000fe400000006ff */
[----:B---3--:R-:W-:-:S04]  /*13510*/  LEA R2, R0, UR41, 0x3 ;  /* 0x0000002900027c11 */ /* 0x008fc8000f8e18ff */
[----:B------:R-:W2:Y:S01]  /*13520*/  SYNCS.PHASECHK.TRANS64.TRYWAIT P0, [R2+URZ+0x28470], R3 ;  /* 0x02847003020075a7 */ /* 0x000ea2000800017f */
[----:B------:R-:W-:-:S05]  /*13530*/  IMAD.U32 R0, RZ, RZ, UR44 ;  /* 0x0000002cff007e24 */ /* 0x000fca000f8e00ff */
[----:B------:R-:W-:Y:S01]  /*13540*/  ISETP.NE.AND P2, PT, R0, 0x3, PT ;  /* 0x000000030000780c */ /* 0x000fe20003f45270 */
[----:B--2---:R-:W-:-:S12]  /*13550*/  @!P0 BRA `(.L_x_1143) ;  /* 0x0000001c00708947 */ /* 0x004fd80003800000 */
.L_x_1186:
[----:B------:R-:W-:Y:S05]  /*13560*/  BSYNC B0 ;  /* 0x0000000000007941 */ /* 0x000fea0003800000 */
.L_x_1142:
[----:B------:R-:W-:Y:S05]  /*13570*/  @!P2 BRA `(.L_x_1144) ;  /* 0x000000000004a947 */ /* 0x000fea0003800000 */
[----:B------:R-:W-:Y:S01]  /*13580*/  BPT.TRAP 0x1 ;  /* 0x000000040000795c */ /* 0x000fe20000300000 */
.L_x_1144:
[----:B------:R-:W2:Y:S02]  /*13590*/  LDL R0, [R1+0xc] ;  /* 0x00000c0001007983 */ /* 0x000ea40000100800 */
[----:B--2---:R-:W-:-:S04]  /*135a0*/  SHF.L.U32 R3, R0, 0x1f, RZ ;  /* 0x0000001f00037819 */ /* 0x004fc800000006ff */
[----:B------:R-:W2:Y:S02]  /*135b0*/  SYNCS.PHASECHK.TRANS64.TRYWAIT P0, [R2+URZ+0x28460], R3 ;  /* 0x02846003020075a7 */ /* 0x000ea4000800017f */
[----:B--2---:R-:W-:Y:S05]  /*135c0*/  @!P0 BRA `(.L_x_1145) ;  /* 0x0000001c00688947 */ /* 0x004fea0003800000 */
.L_x_1187:
[----:B------:R-:W3:Y:S04]  /*135d0*/  LDL R0, [R1+0x4] ;  /* 0x0000040001007983 */ /* 0x000ee80000100800 */
[----:B------:R-:W1:Y:S04]  /*135e0*/  LDL R17, [R1+0x8] ;  /* 0x0000080001117983 */ /* 0x000e680000100800 */
[----:B------:R-:W2:Y:S04]  /*135f0*/  LDL R13, [R1+0x28] ;  /* 0x00002800010d7983 */ /* 0x000ea80000100800 */
[----:B------:R-:W4:Y:S01]  /*13600*/  LDL R18, [R1+0x14] ;  /* 0x0000140001127983 */ /* 0x000f220000100800 */
[----:B------:R-:W-:Y:S05]  /*13610*/  WARPSYNC.ALL ;  /* 0x0000000000007948 */ /* 0x000fea0003800000 */
[----:B---3--:R-:W-:-:S05]  /*13620*/  IMAD.SHL.U32 R20, R0, 0x4000, RZ ;  /* 0x0000400000147824 */ /* 0x008fca00078e00ff */
[----:B-1----:R-:W-:-:S05]  /*13630*/  LOP3.LUT R12, R20, R17, RZ, 0xfc, !PT ;  /* 0x00000011140c7212 */ /* 0x002fca00078efcff */
[----:B------:R-:W1:Y:S01]  /*13640*/  LDSM.16.MT88.4 R4, [R12+UR41+0x10000] ;  /* 0x010000290c04783b */ /* 0x000e620008004200 */
[----:B--2---:R-:W-:Y:S01]  /*13650*/  IADD3 R3, R13, UR41, R20 ;  /* 0x000000290d037c10 */ /* 0x004fe2000fffe014 */
[----:B------:R-:W-:-:S04]  /*13660*/  IMAD.U32 R0, RZ, RZ, UR41 ;  /* 0x00000029ff007e24 */ /* 0x000fc8000f8e00ff */
[----:B------:R-:W-:Y:S01]  /*13670*/  VIADD R0, R0, 0x8000 ;  /* 0x0000800000007836 */ /* 0x000fe20000000000 */
[C-C-:B-1----:R-:W-:Y:S02]  /*13680*/  PRMT R8, R4.reuse, 0x6420, R5.reuse ;  /* 0x0000642004087816 */ /* 0x142fe40000000005 */
[----:B------:R-:W-:Y:S02]  /*13690*/  PRMT R9, R4, 0x7531, R5 ;  /* 0x0000753104097816 */ /* 0x000fe40000000005 */
[C-C-:B------:R-:W-:Y:S02]  /*136a0*/  PRMT R10, R6.reuse, 0x6420, R7.reuse ;  /* 0x00006420060a7816 */ /* 0x140fe40000000007 */
[----:B------:R-:W-:Y:S02]  /*136b0*/  PRMT R11, R6, 0x7531, R7 ;  /* 0x00007531060b7816 */ /* 0x000fe40000000007 */
[----:B------:R-:W1:Y:S01]  /*136c0*/  LDSM.16.MT88.4 R4, [R3+0x10000] ;  /* 0x010000000304783b */ /* 0x000e620000004200 */
[----:B----4-:R-:W-:-:S05]  /*136d0*/  IADD3 R0, R0, R20, R18 ;  /* 0x0000001400007210 */ /* 0x010fca0007ffe012 */
[----:B------:R1:W-:Y:S02]  /*136e0*/  STSM.16.M88.4 [R0], R8 ;  /* 0x0000000800007844 */ /* 0x0003e40000000200 */
[C-C-:B-1----:R-:W-:Y:S02]  /*136f0*/  PRMT R8, R4.reuse, 0x6420, R5.reuse ;  /* 0x0000642004087816 */ /* 0x142fe40000000005 */
[----:B------:R-:W-:Y:S01]  /*13700*/  PRMT R9, R4, 0x7531, R5 ;  /* 0x0000753104097816 */ /* 0x000fe20000000005 */
[----:B------:R-:W-:Y:S01]  /*13710*/  VIADD R4, R20, 0x2000 ;  /* 0x0000200014047836 */ /* 0x000fe20000000000 */
[C-C-:B------:R-:W-:Y:S02]  /*13720*/  PRMT R10, R6.reuse, 0x6420, R7.reuse ;  /* 0x00006420060a7816 */ /* 0x140fe40000000007 */
        /* <DEDUP_REMOVED lines=10> */
[----:B--2---:R-:W-:Y:S02]  /*137d0*/  IMAD.MOV.U32 R15, RZ, RZ, R17 ;  /* 0x000000ffff0f7224 */ /* 0x004fe400078e0011 */
[----:B------:R-:W-:-:S02]  /*137e0*/  IMAD.MOV.U32 R13, RZ, RZ, R18 ;  /* 0x000000ffff0d7224 */ /* 0x000fc400078e0012 */
[----:B------:R-:W2:Y:S01]  /*137f0*/  S2R R18, SR_TID.X ;  /* 0x0000000000127919 */ /* 0x000ea20000002100 */
[C-C-:B-1----:R-:W-:Y:S02]  /*13800*/  PRMT R8, R4.reuse, 0x6420, R5.reuse ;  /* 0x0000642004087816 */ /* 0x142fe40000000005 */
[----:B------:R-:W-:Y:S01]  /*13810*/  PRMT R9, R4, 0x7531, R5 ;  /* 0x0000753104097816 */ /* 0x000fe20000000005 */
[----:B------:R-:W-:Y:S01]  /*13820*/  VIADD R4, R20, 0x1000 ;  /* 0x0000100014047836 */ /* 0x000fe20000000000 */
[C-C-:B------:R-:W-:Y:S02]  /*13830*/  PRMT R10, R6.reuse, 0x6420, R7.reuse ;  /* 0x00006420060a7816 */ /* 0x140fe40000000007 */
[----:B------:R-:W-:Y:S02]  /*13840*/  PRMT R11, R6, 0x7531, R7 ;  /* 0x00007531060b7816 */ /* 0x000fe40000000007 */
[----:B------:R-:W-:-:S03]  /*13850*/  LOP3.LUT R21, R4, R15, RZ, 0xfc, !PT ;  /* 0x0000000f04157212 */ /* 0x000fc600078efcff */
[----:B------:R-:W-:Y:S04]  /*13860*/  STSM.16.M88.4 [R0+0x3000], R8 ;  /* 0x0030000800007844 */ /* 0x000fe80000000200 */
[----:B------:R-:W1:Y:S01]  /*13870*/  LDSM.16.MT88.4 R4, [R21+UR41+0x10000] ;  /* 0x010000291504783b */ /* 0x000e620008004200 */
[----:B------:R-:W-:Y:S01]  /*13880*/  IMAD.MOV.U32 R12, RZ, RZ, 0x20 ;  /* 0x00000020ff0c7424 */ /* 0x000fe200078e00ff */
[----:B--2---:R-:W-:Y:S01]  /*13890*/  LOP3.LUT P0, RZ, R18, 0x4, RZ, 0xc0, !PT ;  /* 0x0000000412ff7812 */ /* 0x004fe2000780c0ff */
[----:B------:R-:W-:-:S03]  /*138a0*/  IMAD.U32 R14, RZ, RZ, UR41 ;  /* 0x00000029ff0e7e24 */ /* 0x000fc6000f8e00ff */
[----:B------:R-:W-:Y:S01]  /*138b0*/  SEL R12, R12, 0xffffffe0, !P0 ;  /* 0xffffffe00c0c7807 */ /* 0x000fe20004000000 */
[----:B------:R-:W-:Y:S01]  /*138c0*/  VIADD R14, R14, 0x8000 ;  /* 0x000080000e0e7836 */ /* 0x000fe20000000000 */
[C-C-:B-1----:R-:W-:Y:S02]  /*138d0*/  PRMT R16, R4.reuse, 0x6420, R5.reuse ;  /* 0x0000642004107816 */ /* 0x142fe40000000005 */
[----:B------:R-:W-:Y:S02]  /*138e0*/  PRMT R17, R4, 0x7531, R5 ;  /* 0x0000753104117816 */ /* 0x000fe40000000005 */
[----:B------:R-:W-:Y:S02]  /*138f0*/  IADD3 R4, R13, R20, R12 ;  /* 0x000000140d047210 */ /* 0x000fe40007ffe00c */
[C-C-:B------:R-:W-:Y:S02]  /*13900*/  PRMT R18, R6.reuse, 0x6420, R7.reuse ;  /* 0x0000642006127816 */ /* 0x140fe40000000007 */
[----:B------:R-:W-:Y:S01]  /*13910*/  PRMT R19, R6, 0x7531, R7 ;  /* 0x0000753106137816 */ /* 0x000fe20000000007 */
[----:B------:R-:W-:-:S02]  /*13920*/  IMAD.IADD R0, R14, 0x1, R4 ;  /* 0x000000010e007824 */ /* 0x000fc400078e0204 */
        /* <DEDUP_REMOVED lines=29> */
.L_x_1146:
        /* <DEDUP_REMOVED lines=14> */
.L_x_1100:
[----:B------:R-:W-:Y:S05]  /*13be0*/  BSYNC B6 ;  /* 0x0000000000067941 */ /* 0x000fea0003800000 */
.L_x_1098:
[----:B-12---:R-:W2:Y:S02]  /*13bf0*/  LDL R0, [R1+0x2c] ;  /* 0x00002c0001007983 */ /* 0x006ea40000100800 */
[----:B--2---:R-:W-:-:S13]  /*13c00*/  LOP3.LUT P0, RZ, R0, 0x2, RZ, 0xc0, !PT ;  /* 0x0000000200ff7812 */ /* 0x004fda000780c0ff */
        /* <DEDUP_REMOVED lines=13> */
.L_x_1147:
[----:B------:R-:W1:Y:S01]  /*13ce0*/  S2R R2, SR_TID.X ;  /* 0x0000000000027919 */ /* 0x000e620000002100 */
[----:B------:R-:W-:Y:S01]  /*13cf0*/  ULDC UR4, c[0x0][0xc14] ;  /* 0x0003050000047ab9 */ /* 0x000fe20000000800 */
[----:B------:R-:W2:Y:S01]  /*13d00*/  LDL.LU R0, [R1+0x18] ;  /* 0x0000180001007983 */ /* 0x000ea20000300800 */
[----:B-1----:R-:W-:-:S04]  /*13d10*/  LOP3.LUT R8, R2, 0x1f, RZ, 0xc0, !PT ;  /* 0x0000001f02087812 */ /* 0x002fc800078ec0ff */
[C---:B------:R-:W-:Y:S01]  /*13d20*/  ISETP.NE.AND P0, PT, R8.reuse, 0x1f, PT ;  /* 0x0000001f0800780c */ /* 0x040fe20003f05270 */
[----:B------:R-:W-:-:S05]  /*13d30*/  VIADD R5, R8, UR45 ;  /* 0x0000002d08057c36 */ /* 0x000fca0008000000 */
[----:B------:R-:W-:Y:S01]  /*13d40*/  ISETP.GE.OR P1, PT, R5, UR4, !P0 ;  /* 0x0000000405007c0c */ /* 0x000fe2000c726670 */
[----:B------:R-:W-:-:S12]  /*13d50*/  ULDC UR4, c[0x0][0xc14] ;  /* 0x0003050000047ab9 */ /* 0x000fd80000000800 */
[----:B------:R-:W1:Y:S02]  /*13d60*/  @!P1 LDC.64 R2, c[0x0][0xc58] ;  /* 0x00031600ff029b82 */ /* 0x000e640000000a00 */
[----:B-1----:R-:W-:-:S04]  /*13d70*/  @!P1 IMAD.WIDE R2, R5, 0x4, R2 ;  /* 0x0000000405029825 */ /* 0x002fc800078e0202 */
[----:B------:R-:W-:-:S06]  /*13d80*/  IMAD.MOV.U32 R5, RZ, RZ, RZ ;  /* 0x000000ffff057224 */ /* 0x000fcc00078e00ff */
        /* <DEDUP_REMOVED lines=30> */
.L_x_1153:
        /* <DEDUP_REMOVED lines=14> */
.L_x_1152:
[----:B------:R-:W-:Y:S05]  /*14050*/  BSYNC B0 ;  /* 0x0000000000007941 */ /* 0x000fea0003800000 */
.L_x_1151:
[----:B-1---5:R-:W1:Y:S02]  /*14060*/  SHFL.UP PT, R2, R5, 0x1, RZ ;  /* 0x0420000005027989 */ /* 0x022e6400000e00ff */
        /* <DEDUP_REMOVED lines=16> */
[----:B-1----:R-:W-:-:S04]  /*14170*/  IMAD R2, R11, R4, RZ ;  /* 0x000000040b027224 */ /* 0x002fc800078e02ff */
[----:B------:R-:W-:-:S05]  /*14180*/  IMAD.IADD R7, R2, 0x1, R7 ;  /* 0x0000000102077824 */ /* 0x000fca00078e0207 */
[----:B------:R-:W-:-:S13]  /*14190*/  ISETP.GT.AND P6, PT, R7, R0, PT ;  /* 0x000000000700720c */ /* 0x000fda0003fc4270 */
[----:B------:R-:W-:Y:S05]  /*141a0*/  @!P6 BRA `(.L_x_1153) ;  /* 0xfffffffc0070e947 */ /* 0x000fea000383ffff */
.L_x_1149:
        /* <DEDUP_REMOVED lines=10> */
[----:B------:R1:W2:Y:S01]  /*14250*/  LDG.E R9, desc[UR50][R2.64] ;  /* 0x0000003202097981 */ /* 0x0002a2000c1e1900 */
[----:B------:R-:W-:Y:S01]  /*14260*/  IMAD.U32 R12, RZ, RZ, UR6 ;  /* 0x00000006ff0c7e24 */ /* 0x000fe2000f8e00ff */
[----:B------:R-:W-:-:S04]  /*14270*/  ISETP.NE.AND P0, PT, RZ, UR7, PT ;  /* 0x00000007ff007c0c */ /* 0x000fc8000bf05270 */
[----:B------:R-:W2:Y:S01]  /*14280*/  SHFL.IDX PT, R5, R5, R12, 0x1f ;  /* 0x00001f0c05057589 */ /* 0x000ea200000e0000 */
[----:B-1----:R-:W-:Y:S02]  /*14290*/  IMAD.MOV.U32 R2, RZ, RZ, RZ ;  /* 0x000000ffff027224 */ /* 0x002fe400078e00ff */
[----:B--2---:R-:W-:-:S05]  /*142a0*/  IMAD R6, R5, R9, RZ ;  /* 0x0000000905067224 */ /* 0x004fca00078e02ff */
[----:B------:R-:W-:Y:S01]  /*142b0*/  IABS R10, R6 ;  /* 0x00000006000a7213 */ /* 0x000fe20000000000 */
[----:B------:R-:W-:Y:S06]  /*142c0*/  @!P0 BRA `(.L_x_1154) ;  /* 0x00000000000c8947 */ /* 0x000fec0003800000 */
[----:B------:R-:W-:-:S06]  /*142d0*/  UIADD3 UR4, UR6, -0x1, URZ ;  /* 0xffffffff06047890 */ /* 0x000fcc000fffe03f */
[----:B------:R-:W-:-:S05]  /*142e0*/  IMAD.U32 R3, RZ, RZ, UR4 ;  /* 0x00000004ff037e24 */ /* 0x000fca000f8e00ff */
[----:B------:R1:W2:Y:S02]  /*142f0*/  SHFL.IDX PT, R2, R8, R3, 0x1f ;  /* 0x00001f0308027589 */ /* 0x0002a400000e0000 */
.L_x_1154:
[----:B-1----:R-:W1:Y:S01]  /*14300*/  I2F.RP R8, R10 ;  /* 0x0000000a00087306 */ /* 0x002e620000209400 */
[----:B--2---:R-:W-:Y:S02]  /*14310*/  IMAD R12, R2, R4, R7 ;  /* 0x00000004020c7224 */ /* 0x004fe400078e0207 */
[----:B------:R-:W-:-:S03]  /*14320*/  IMAD.MOV.U32 R2, RZ, RZ, RZ ;  /* 0x000000ffff027224 */ /* 0x000fc600078e00ff */
[----:B------:R2:W-:Y:S02]  /*14330*/  STL [R1+0x18], R12 ;  /* 0x0000180c01007387 */ /* 0x0005e40000100800 */
[----:B-1----:R-:W1:Y:S02]  /*14340*/  MUFU.RCP R8, R8 ;  /* 0x0000000800087308 */ /* 0x002e640000001000 */
[----:B-1----:R-:W-:-:S06]  /*14350*/  VIADD R11, R8, 0xffffffe ;  /* 0x0ffffffe080b7836 */ /* 0x002fcc0000000000 */
[----:B------:R-:W1:Y:S02]  /*14360*/  F2I.FTZ.U32.TRUNC.NTZ R3, R11 ;  /* 0x0000000b00037305 */ /* 0x000e64000021f000 */
[----:B-1----:R-:W-:-:S04]  /*14370*/  IMAD.MOV R7, RZ, RZ, -R3 ;  /* 0x000000ffff077224 */ /* 0x002fc800078e0a03 */
[----:B------:R-:W-:-:S04]  /*14380*/  IMAD R7, R7, R10, RZ ;  /* 0x0000000a07077224 */ /* 0x000fc800078e02ff */
        /* <DEDUP_REMOVED lines=19> */
[----:B------:R-:W-:Y:S02]  /*144c0*/  IMAD.MOV R3, RZ, RZ, -R0 ;  /* 0x000000ffff037224 */ /* 0x000fe400078e0a00 */
[----:B------:R-:W-:Y:S02]  /*144d0*/  IMAD R7, R6, R2, R7 ;  /* 0x0000000206077224 */ /* 0x000fe400078e0207 */
[----:B------:R-:W-:Y:S01]  /*144e0*/  IMAD.MOV.U32 R2, RZ, RZ, RZ ;  /* 0x000000ffff027224 */ /* 0x000fe200078e00ff */
[----:B------:R-:W-:-:S04]  /*144f0*/  VIADDMNMX R4, R3, R4, R9, PT ;  /* 0x0000000403047246 */ /* 0x000fc80003800109 */
[-C--:B------:R-:W-:Y:S02]  /*14500*/  IABS R8, R4.reuse ;  /* 0x0000000400087213 */ /* 0x080fe40000000000 */
[----:B------:R-:W-:Y:S02]  /*14510*/  IABS R6, R4 ;  /* 0x0000000400067213 */ /* 0x000fe40000000000 */
[----:B------:R-:W1:Y:S03]  /*14520*/  I2F.RP R9, R8 ;  /* 0x0000000800097306 */ /* 0x000e660000209400 */
[----:B------:R-:W-:-:S05]  /*14530*/  IMAD.MOV R6, RZ, RZ, -R6 ;  /* 0x000000ffff067224 */ /* 0x000fca00078e0a06 */
[----:B-1----:R-:W1:Y:S02]  /*14540*/  MUFU.RCP R9, R9 ;  /* 0x0000000900097308 */ /* 0x002e640000001000 */
[----:B-1----:R-:W-:-:S06]  /*14550*/  VIADD R10, R9, 0xffffffe ;  /* 0x0ffffffe090a7836 */ /* 0x002fcc0000000000 */
[----:B------:R-:W1:Y:S02]  /*14560*/  F2I.FTZ.U32.TRUNC.NTZ R3, R10 ;  /* 0x0000000a00037305 */ /* 0x000e64000021f000 */
[----:B-1----:R-:W-:-:S04]  /*14570*/  IMAD.MOV R11, RZ, RZ, -R3 ;  /* 0x000000ffff0b7224 */ /* 0x002fc800078e0a03 */
[----:B------:R-:W-:-:S04]  /*14580*/  IMAD R11, R11, R8, RZ ;  /* 0x000000080b0b7224 */ /* 0x000fc800078e02ff */
[----:B------:R-:W-:Y:S01]  /*14590*/  IMAD.HI.U32 R2, R3, R11, R2 ;  /* 0x0000000b03027227 */ /* 0x000fe200078e0002 */
[----:B------:R-:W-:-:S05]  /*145a0*/  IABS R3, R7 ;  /* 0x0000000700037213 */ /* 0x000fca0000000000 */
[----:B------:R-:W-:-:S04]  /*145b0*/  IMAD.HI.U32 R2, R2, R3, RZ ;  /* 0x0000000302027227 */ /* 0x000fc800078e00ff */
[----:B------:R-:W-:-:S05]  /*145c0*/  IMAD R3, R2, R6, R3 ;  /* 0x0000000602037224 */ /* 0x000fca00078e0203 */
[----:B------:R-:W-:-:S13]  /*145d0*/  ISETP.GT.U32.AND P1, PT, R8, R3, PT ;  /* 0x000000030800720c */ /* 0x000fda0003f24070 */
[----:B------:R-:W-:Y:S02]  /*145e0*/  @!P1 IMAD.IADD R3, R3, 0x1, -R8 ;  /* 0x0000000103039824 */ /* 0x000fe400078e0a08 */
[----:B------:R-:W-:Y:S01]  /*145f0*/  @!P1 VIADD R2, R2, 0x1 ;  /* 0x0000000102029836 */ /* 0x000fe20000000000 */
[----:B------:R-:W-:Y:S02]  /*14600*/  ISETP.NE.AND P1, PT, R4, RZ, PT ;  /* 0x000000ff0400720c */ /* 0x000fe40003f25270 */
[----:B------:R-:W-:Y:S02]  /*14610*/  ISETP.GE.U32.AND P0, PT, R3, R8, PT ;  /* 0x000000080300720c */ /* 0x000fe40003f06070 */
[C---:B------:R-:W-:Y:S01]  /*14620*/  LOP3.LUT R3, R7.reuse, R4, RZ, 0x3c, !PT ;  /* 0x0000000407037212 */ /* 0x040fe200078e3cff */
[----:B------:R-:W-:-:S03]  /*14630*/  IMAD.IADD R7, R7, 0x1, R0 ;  /* 0x0000000107077824 */ /* 0x000fc600078e0200 */
[----:B------:R-:W-:-:S07]  /*14640*/  ISETP.GE.AND P2, PT, R3, RZ, PT ;  /* 0x000000ff0300720c */ /* 0x000fce0003f46270 */
[----:B------:R-:W-:-:S06]  /*14650*/  @P0 VIADD R2, R2, 0x1 ;  /* 0x0000000102020836 */ /* 0x000fcc0000000000 */
[----:B------:R-:W-:Y:S01]  /*14660*/  @!P2 IMAD.MOV R2, RZ, RZ, -R2 ;  /* 0x000000ffff02a224 */ /* 0x000fe200078e0a02 */
[----:B------:R-:W-:Y:S01]  /*14670*/  @!P1 LOP3.LUT R2, RZ, R4, RZ, 0x33, !PT ;  /* 0x00000004ff029212 */ /* 0x000fe200078e33ff */
[----:B------:R-:W-:-:S04]  /*14680*/  IMAD.MOV R4, RZ, RZ, -R4 ;  /* 0x000000ffff047224 */ /* 0x000fc800078e0a04 */
[----:B------:R-:W-:Y:S01]  /*14690*/  IMAD R4, R2, R4, R7 ;  /* 0x0000000402047224 */ /* 0x000fe200078e0207 */
[----:B------:R-:W-:-:S04]  /*146a0*/  LOP3.LUT R2, RZ, R2, RZ, 0x33, !PT ;  /* 0x00000002ff027212 */ /* 0x000fc800078e33ff */
[----:B------:R-:W-:Y:S01]  /*146b0*/  R2UR UR38, R4 ;  /* 0x00000000042672ca */ /* 0x000fe200000e0000 */
[----:B------:R-:W-:-:S05]  /*146c0*/  IMAD.IADD R0, R5, 0x1, R2 ;  /* 0x0000000105007824 */ /* 0x000fca00078e0202 */
[----:B------:R2:W-:Y:S01]  /*146d0*/  STL [R1+0x1c], R0 ;  /* 0x00001c0001007387 */ /* 0x0005e20000100800 */
[----:B------:R-:W-:Y:S08]  /*146e0*/  BRA `(.L_x_1155) ;  /* 0x0000000000107947 */ /* 0x000ff00003800000 */
.L_x_1150:
[----:B------:R1:W-:Y:S01]  /*146f0*/  STL [R1+0x18], R0 ;  /* 0x0000180001007387 */ /* 0x0003e20000100800 */
[----:B------:R-:W-:Y:S01]  /*14700*/  ULDC UR45, c[0x0][0xc14] ;  /* 0x00030500002d7ab9 */ /* 0x000fe20000000800 */
[----:B------:R-:W-:Y:S02]  /*14710*/  UMOV UR38, URZ ;  /* 0x0000003f00267c82 */ /* 0x000fe40008000000 */
[----:B------:R1:W-:Y:S03]  /*14720*/  STL [R1+0x1c], RZ ;  /* 0x00001cff01007387 */ /* 0x0003e60000100800 */
.L_x_1155:
[----:B------:R-:W3:Y:S04]  /*14730*/  LDL R3, [R1+0x18] ;  /* 0x0000180001037983 */ /* 0x000ee80000100800 */
[----:B------:R-:W4:Y:S01]  /*14740*/  LDL R2, [R1+0x1c] ;  /* 0x00001c0001027983 */ /* 0x000f220000100800 */
[----:B------:R-:W-:Y:S02]  /*14750*/  IMAD.U32 R6, RZ, RZ, UR38 ;  /* 0x00000026ff067e24 */ /* 0x000fe4000f8e00ff */
[----:B------:R-:W-:Y:S01]  /*14760*/  IMAD.U32 R7, RZ, RZ, UR45 ;  /* 0x0000002dff077e24 */ /* 0x000fe2000f8e00ff */
[----:B-12---:R-:W1:Y:S02]  /*14770*/  S2R R0, SR_TID.X ;  /* 0x0000000000007919 */ /* 0x006e640000002100 */
[----:B-1----:R-:W-:Y:S01]  /*14780*/  LOP3.LUT R0, R0, 0x1f, RZ, 0xc0, !PT ;  /* 0x0000001f00007812 */ /* 0x002fe200078ec0ff */
[----:B------:R-:W-:Y:S03]  /*14790*/  BAR.SYNC.DEFER_BLOCKING 0x4, 0x180 ;  /* 0x0106000000007b1d */ /* 0x000fe60000010000 */
[----:B------:R-:W-:-:S13]  /*147a0*/  ISETP.NE.AND P0, PT, R0, RZ, PT ;  /* 0x000000ff0000720c */ /* 0x000fda0003f05270 */
[----:B------:R-:W-:Y:S01]  /*147b0*/  @!P0 MOV R0, 0x400 ;  /* 0x0000040000008802 */ /* 0x000fe20000000f00 */
[----:B---3--:R-:W-:Y:S02]  /*147c0*/  IMAD.MOV.U32 R4, RZ, RZ, R3 ;  /* 0x000000ffff047224 */ /* 0x008fe400078e0003 */
[----:B------:R-:W1:Y:S01]  /*147d0*/  @!P0 S2R R3, SR_CgaCtaId ;  /* 0x0000000000038919 */ /* 0x000e620000008800 */
[----:B----4-:R-:W-:Y:S01]  /*147e0*/  IMAD.MOV.U32 R5, RZ, RZ, R2 ;  /* 0x000000ffff057224 */ /* 0x010fe200078e0002 */
[----:B-1----:R-:W-:-:S05]  /*147f0*/  @!P0 LEA R0, R3, R0, 0x18 ;  /* 0x0000000003008211 */ /* 0x002fca00078ec0ff */
[----:B------:R2:W-:Y:S01]  /*14800*/  @!P0 STS.128 [R0+0x284d0], R4 ;  /* 0x0284d00400008388 */ /* 0x0005e20000000c00 */
[----:B------:R-:W-:Y:S06]  /*14810*/  BAR.ARV 0x5, 0x180 ;  /* 0x0146000000007b1d */ /* 0x000fec0000002000 */
.L_x_1148:
[----:B------:R-:W-:Y:S02]  /*14820*/  ULDC UR4, c[0x0][0xc14] ;  /* 0x0003050000047ab9 */ /* 0x000fe40000000800 */
[----:B------:R-:W-:-:S06]  /*14830*/  UISETP.GE.AND UP0, UPT, UR45, UR4, UPT ;  /* 0x000000042d00728c */ /* 0x000fcc000bf06270 */
[----:B------:R-:W-:-:S13]  /*14840*/  PLOP3.LUT P0, PT, PT, PT, UP0, 0x80, 0x0 ;  /* 0x000000000000781c */ /* 0x000fda0003f0f008 */
[----:B------:R-:W-:Y:S05]  /*14850*/  @!P0 BRA `(.L_x_1156) ;  /* 0xffffffc000248947 */ /* 0x000fea000383ffff */
.L_x_1088:
[----:B--2---:R-:W2:Y:S01]  /*14860*/  LDL.LU R0, [R1+0x30] ;  /* 0x0000300001007983 */ /* 0x004ea20000300800 */
[----:B------:R-:W-:Y:S01]  /*14870*/  BSSY B0, `(.L_x_1157) ;  /* 0x000000b000007945 */ /* 0x000fe20003800000 */
[----:B-1----:R-:W1:Y:S01]  /*14880*/  S2R R5, SR_CgaCtaId ;  /* 0x0000000000057919 */ /* 0x002e620000008800 */
[----:B--2---:R-:W-:-:S05]  /*14890*/  VIADD R0, R0, 0x1 ;  /* 0x0000000100007836 */ /* 0x004fca0000000000 */
[----:B------:R-:W-:-:S04]  /*148a0*/  LEA.HI R2, R0, R0, RZ, 0x1 ;  /* 0x0000000000027211 */ /* 0x000fc800078f08ff */
[----:B------:R-:W-:-:S05]  /*148b0*/  LOP3.LUT R3, R2, 0xfffffffe, RZ, 0xc0, !PT ;  /* 0xfffffffe02037812 */ /* 0x000fca00078ec0ff */
[----:B------:R-:W-:Y:S01]  /*148c0*/  IMAD.IADD R3, R0, 0x1, -R3 ;  /* 0x0000000100037824 */ /* 0x000fe200078e0a03 */
[----:B------:R-:W-:-:S04]  /*148d0*/  MOV R0, 0x400 ;  /* 0x0000040000007802 */ /* 0x000fc80000000f00 */
[----:B-1----:R-:W-:Y:S02]  /*148e0*/  LEA R0, R5, R0, 0x18 ;  /* 0x0000000005007211 */ /* 0x002fe400078ec0ff */
[----:B------:R-:W-:-:S04]  /*148f0*/  SHF.L.U32 R3, R3, 0x1f, RZ ;  /* 0x0000001f03037819 */ /* 0x000fc800000006ff */
[----:B------:R-:W1:Y:S02]  /*14900*/  SYNCS.PHASECHK.TRANS64.TRYWAIT P0, [R0+URZ+0x28420], R3 ;  /* 0x02842003000075a7 */ /* 0x000e64000800017f */
[----:B-1----:R-:W-:Y:S05]  /*14910*/  @!P0 BRA `(.L_x_1158) ;  /* 0x0000000800a88947 */ /* 0x002fea0003800000 */
.L_x_1188:
[----:B------:R-:W-:Y:S05]  /*14920*/  BSYNC B0 ;  /* 0x0000000000007941 */ /* 0x000fea0003800000 */
.L_x_1157:
[----:B------:R-:W-:-:S03]  /*14930*/  UMOV UR4, 0xffffffff ;  /* 0xffffffff00047882 */ /* 0x000fc60000000000 */
[----:B------:R-:W-:Y:S05]  /*14940*/  BRA.DIV UR4, `(.L_x_1159) ;  /* 0x0000000a04b07947 */ /* 0x000fea000b800000 */
[----:B------:R-:W2:Y:S02]  /*14950*/  S2R R2, SR_TID.X ;  /* 0x0000000000027919 */ /* 0x000ea40000002100 */
[----:B--2---:R-:W-:-:S04]  /*14960*/  SHF.R.U32.HI R2, RZ, 0x5, R2 ;  /* 0x00000005ff027819 */ /* 0x004fc80000011602 */
[----:B------:R-:W-:-:S05]  /*14970*/  LOP3.LUT R2, R2, 0x3, RZ, 0xc0, !PT ;  /* 0x0000000302027812 */ /* 0x000fca00078ec0ff */
[----:B------:R2:W3:Y:S02]  /*14980*/  SHFL.IDX PT, R14, R2, RZ, 0x1f ;  /* 0x00001fff020e7589 */ /* 0x0004e400000e0000 */
.L_x_1191:
[----:B---3--:R-:W-:Y:S01]  /*14990*/  ISETP.NE.AND P0, PT, R14, RZ, PT ;  /* 0x000000ff0e00720c */ /* 0x008fe20003f05270 */
[----:B------:R-:W-:-:S12]  /*149a0*/  BSSY B0, `(.L_x_1160) ;  /* 0x000002e000007945 */ /* 0x000fd80003800000 */
[----:B------:R-:W-:Y:S05]  /*149b0*/  @P0 BRA `(.L_x_1161) ;  /* 0x0000000000b00947 */ /* 0x000fea0003800000 */
[----:B------:R-:W-:-:S03]  /*149c0*/  UMOV UR4, 0xffffffff ;  /* 0xffffffff00047882 */ /* 0x000fc60000000000 */
[----:B------:R-:W-:Y:S05]  /*149d0*/  BRA.DIV UR4, `(.L_x_1162) ;  /* 0x0000000a04c07947 */ /* 0x000fea000b800000 */
[----:B------:R-:W-:-:S13]  /*149e0*/  ELECT P6, URZ, PT ;  /* 0x00000000003f782f */ /* 0x000fda00038c0000 */
.L_x_1194:
[----:B------:R-:W-:Y:S05]  /*149f0*/  @!P6 BRA `(.L_x_1161) ;  /* 0x0000000000a0e947 */ /* 0x000fea0003800000 */
[----:B------:R-:W-:-:S06]  /*14a00*/  ULOP3.LUT UR4, UR40, 0x2, URZ, 0xfc, !UPT ;  /* 0x0000000228047892 */ /* 0x000fcc000f8efc3f */
[----:B--2---:R-:W-:-:S05]  /*14a10*/  IMAD.U32 R2, RZ, RZ, UR4 ;  /* 0x00000004ff027e24 */ /* 0x004fca000f8e00ff */
[----:B------:R-:W-:-:S13]  /*14a20*/  ISETP.NE.AND P0, PT, R2, 0x3, PT ;  /* 0x000000030200780c */ /* 0x000fda0003f05270 */
[----:B------:R-:W-:Y:S05]  /*14a30*/  @!P0 BRA `(.L_x_1163) ;  /* 0x0000000000048947 */ /* 0x000fea0003800000 */
[----:B------:R-:W-:Y:S01]  /*14a40*/  BPT.TRAP 0x1 ;  /* 0x000000040000795c */ /* 0x000fe20000300000 */
.L_x_1163:
        /* <DEDUP_REMOVED lines=14> */
.L_x_1195:
[----:B------:R-:W2:Y:S02]  /*14b30*/  SYNCS.PHASECHK.TRANS64.TRYWAIT P1, [R7+URZ], R2 ;  /* 0x00000002070075a7 */ /* 0x000ea4000802017f */
[----:B--2---:R-:W-:Y:S05]  /*14b40*/  @!P1 BRA `(.L_x_1165) ;  /* 0x0000000800989947 */ /* 0x004fea0003800000 */
.L_x_1196:
[----:B------:R-:W-:Y:S05]  /*14b50*/  @!P0 BRA `(.L_x_1166) ;  /* 0x0000000000048947 */ /* 0x000fea0003800000 */
[----:B------:R-:W-:Y:S01]  /*14b60*/  BPT.TRAP 0x1 ;  /* 0x000000040000795c */ /* 0x000fe20000300000 */
.L_x_1166:
[----:B------:R-:W3:Y:S02]  /*14b70*/  LDL.LU R4, [R1+0x4] ;  /* 0x0000040001047983 */ /* 0x000ee40000300800 */
[----:B---3--:R-:W-:-:S04]  /*14b80*/  IMAD R4, R4, 0x8, R0 ;  /* 0x0000000804047824 */ /* 0x008fc800078e0200 */
[----:B------:R-:W3:Y:S02]  /*14b90*/  SYNCS.PHASECHK.TRANS64.TRYWAIT P1, [R4+URZ+0x28460], R5 ;  /* 0x02846005040075a7 */ /* 0x000ee4000802017f */
[----:B---3--:R-:W-:Y:S05]  /*14ba0*/  @!P1 BRA `(.L_x_1167) ;  /* 0x0000000800949947 */ /* 0x008fea0003800000 */
.L_x_1197:
[----:B------:R-:W-:Y:S05]  /*14bb0*/  @!P0 BRA `(.L_x_1168) ;  /* 0x0000000000048947 */ /* 0x000fea0003800000 */
[----:B------:R-:W-:Y:S01]  /*14bc0*/  BPT.TRAP 0x1 ;  /* 0x000000040000795c */ /* 0x000fe20000300000 */
.L_x_1168:
[----:B------:R-:W-:-:S04]  /*14bd0*/  IMAD R3, R3, 0x8, R0 ;  /* 0x0000000803037824 */ /* 0x000fc800078e0200 */
[----:B------:R-:W4:Y:S02]  /*14be0*/  SYNCS.PHASECHK.TRANS64.TRYWAIT P1, [R3+URZ+0x28460], R2 ;  /* 0x02846002030075a7 */ /* 0x000f24000802017f */
[----:B----4-:R-:W-:Y:S05]  /*14bf0*/  @!P1 BRA `(.L_x_1169) ;  /* 0x0000000800949947 */ /* 0x010fea0003800000 */
.L_x_1198:
[----:B------:R-:W-:Y:S05]  /*14c00*/  @!P0 BRA `(.L_x_1170) ;  /* 0x0000000000048947 */ /* 0x000fea0003800000 */
[----:B------:R-:W-:Y:S01]  /*14c10*/  BPT.TRAP 0x1 ;  /* 0x000000040000795c */ /* 0x000fe20000300000 */
.L_x_1170:
[----:B------:R-:W5:Y:S02]  /*14c20*/  SYNCS.PHASECHK.TRANS64.TRYWAIT P0, [R4+URZ+0x28480], R5 ;  /* 0x02848005040075a7 */ /* 0x000f64000800017f */
[----:B-----5:R-:W-:Y:S05]  /*14c30*/  @!P0 BRA `(.L_x_1171) ;  /* 0x0000000800988947 */ /* 0x020fea0003800000 */
.L_x_1172:
[----:B------:R0:W0:Y:S02]  /*14c40*/  SYNCS.PHASECHK.TRANS64.TRYWAIT P0, [R3+URZ+0x28480], R2 ;  /* 0x02848002030075a7 */ /* 0x000024000800017f */
[----:B0-----:R-:W-:Y:S05]  /*14c50*/  @!P0 NANOSLEEP.SYNCS 0x989680 ;  /* 0x009896800000895d */ /* 0x001fea0003900000 */
[----:B------:R-:W0:Y:S02]  /*14c60*/  @!P0 SYNCS.PHASECHK.TRANS64 P0, [R3+URZ+0x28480], R2 ;  /* 0x02848002030085a7 */ /* 0x000e24000800007f */
[----:B0-----:R-:W-:Y:S05]  /*14c70*/  @!P0 BRA `(.L_x_1172) ;  /* 0xfffffffc00f08947 */ /* 0x001fea000383ffff */
.L_x_1161:
[----:B------:R-:W-:Y:S05]  /*14c80*/  BSYNC B0 ;  /* 0x0000000000007941 */ /* 0x000fea0003800000 */
.L_x_1160:
[----:B------:R-:W-:Y:S05]  /*14c90*/  EXIT ;  /* 0x000000000000794d */ /* 0x000fea0003800000 */
.L_x_986:
[----:B0-----:R-:W-:-:S04]  /*14ca0*/  IMAD.U32 R3, RZ, RZ, UR41 ;  /* 0x00000029ff037e24 */ /* 0x001fc8000f8e00ff */
[----:B------:R0:W1:Y:S03]  /*14cb0*/  SYNCS.PHASECHK.TRANS64.TRYWAIT P1, [R3+URZ+0x28400], R8 ;  /* 0x02840008030075a7 */ /* 0x000066000802017f */
[----:B-1----:R-:W-:Y:S05]  /*14cc0*/  @!P1 NANOSLEEP.SYNCS 0x989680 ;  /* 0x009896800000995d */ /* 0x002fea0003900000 */
[----:B------:R-:W1:Y:S02]  /*14cd0*/  @!P1 SYNCS.PHASECHK.TRANS64 P1, [R3+URZ+0x28400], R8 ;  /* 0x02840008030095a7 */ /* 0x000e64000802007f */
[----:B-1----:R-:W-:Y:S05]  /*14ce0*/  @!P1 BRA `(.L_x_986) ;  /* 0xfffffffc00ec9947 */ /* 0x002fea000383ffff */
[----:B------:R-:W-:Y:S05]  /*14cf0*/  BRA `(.L_x_1173) ;  /* 0xfffffed000a07947 */ /* 0x000fea000383ffff */
.L_x_990:
[----:B-1----:R1:W2:Y:S02]  /*14d00*/  SYNCS.PHASECHK.TRANS64.TRYWAIT P2, [R4+URZ+0x28430], R3 ;  /* 0x02843003040075a7 */ /* 0x0022a4000804017f */
[----:B--2---:R-:W-:Y:S05]  /*14d10*/  @!P2 NANOSLEEP.SYNCS 0x989680 ;  /* 0x009896800000a95d */ /* 0x004fea0003900000 */
[----:B------:R-:W2:Y:S02]  /*14d20*/  @!P2 SYNCS.PHASECHK.TRANS64 P2, [R4+URZ+0x28430], R3 ;  /* 0x028430030400a5a7 */ /* 0x000ea4000804007f */
[----:B--2---:R-:W-:Y:S05]  /*14d30*/  @!P2 BRA `(.L_x_990) ;  /* 0xfffffffc00f0a947 */ /* 0x004fea000383ffff */
[----:B------:R-:W-:Y:S05]  /*14d40*/  BRA `(.L_x_989) ;  /* 0xfffffed000c47947 */ /* 0x000fea000383ffff */
.L_x_1006:
[----:B-1----:R-:W-:-:S04]  /*14d50*/  IMAD.U32 R15, RZ, RZ, UR6 ;  /* 0x00000006ff0f7e24 */ /* 0x002fc8000f8e00ff */
[----:B------:R1:W2:Y:S03]  /*14d60*/  SYNCS.PHASECHK.TRANS64.TRYWAIT P2, [R15+URZ+0x28430], R12 ;  /* 0x0284300c0f0075a7 */ /* 0x0002a6000804017f */
[----:B--2---:R-:W-:Y:S05]  /*14d70*/  @!P2 NANOSLEEP.SYNCS 0x989680 ;  /* 0x009896800000a95d */ /* 0x004fea0003900000 */
[----:B------:R-:W2:Y:S02]  /*14d80*/  @!P2 SYNCS.PHASECHK.TRANS64 P2, [R15+URZ+0x28430], R12 ;  /* 0x0284300c0f00a5a7 */ /* 0x000ea4000804007f */
[----:B--2---:R-:W-:Y:S05]  /*14d90*/  @!P2 BRA `(.L_x_1006) ;  /* 0xfffffffc00eca947 */ /* 0x004fea000383ffff */
[----:B------:R-:W-:Y:S05]  /*14da0*/  BRA `(.L_x_1003) ;  /* 0xfffffef800387947 */ /* 0x000fea000383ffff */
.L_x_1010:
[----:B-1----:R-:W-:-:S04]  /*14db0*/  IMAD.U32 R15, RZ, RZ, UR6 ;  /* 0x00000006ff0f7e24 */ /* 0x002fc8000f8e00ff */
[----:B------:R1:W2:Y:S03]  /*14dc0*/  SYNCS.PHASECHK.TRANS64.TRYWAIT P2, [R15+URZ+0x28450], R12 ;  /* 0x0284500c0f0075a7 */ /* 0x0002a6000804017f */
[----:B--2---:R-:W-:Y:S05]  /*14dd0*/  @!P2 NANOSLEEP.SYNCS 0x989680 ;  /* 0x009896800000a95d */ /* 0x004fea0003900000 */
[----:B------:R-:W2:Y:S02]  /*14de0*/  @!P2 SYNCS.PHASECHK.TRANS64 P2, [R15+URZ+0x28450], R12 ;  /* 0x0284500c0f00a5a7 */ /* 0x000ea4000804007f */
[----:B--2---:R-:W-:Y:S05]  /*14df0*/  @!P2 BRA `(.L_x_1010) ;  /* 0xfffffffc00eca947 */ /* 0x004fea000383ffff */
[----:B------:R-:W-:Y:S05]  /*14e00*/  BRA `(.L_x_1007) ;  /* 0xfffffefc00007947 */ /* 0x000fea000383ffff */
.L_x_1028:
[----:B-1----:R-:W-:-:S04]  /*14e10*/  IMAD.U32 R8, RZ, RZ, UR6 ;  /* 0x00000006ff087e24 */ /* 0x002fc8000f8e00ff */
[----:B------:R1:W2:Y:S03]  /*14e20*/  SYNCS.PHASECHK.TRANS64.TRYWAIT P2, [R8+URZ+0x28430], R7 ;  /* 0x02843007080075a7 */ /* 0x0002a6000804017f */
[----:B--2---:R-:W-:Y:S05]  /*14e30*/  @!P2 NANOSLEEP.SYNCS 0x989680 ;  /* 0x009896800000a95d */ /* 0x004fea0003900000 */
[----:B------:R-:W2:Y:S02]  /*14e40*/  @!P2 SYNCS.PHASECHK.TRANS64 P2, [R8+URZ+0x28430], R7 ;  /* 0x028430070800a5a7 */ /* 0x000ea4000804007f */
[----:B--2---:R-:W-:Y:S05]  /*14e50*/  @!P2 BRA `(.L_x_1028) ;  /* 0xfffffffc00eca947 */ /* 0x004fea000383ffff */
[----:B------:R-:W-:Y:S05]  /*14e60*/  BRA `(.L_x_1025) ;  /* 0xffffff2000787947 */ /* 0x000fea000383ffff */
.L_x_1032:
[----:B-1----:R-:W-:-:S04]  /*14e70*/  IMAD.U32 R8, RZ, RZ, UR6 ;  /* 0x00000006ff087e24 */ /* 0x002fc8000f8e00ff */
[----:B------:R1:W2:Y:S03]  /*14e80*/  SYNCS.PHASECHK.TRANS64.TRYWAIT P2, [R8+URZ+0x28450], R7 ;  /* 0x02845007080075a7 */ /* 0x0002a6000804017f */
[----:B--2---:R-:W-:Y:S05]  /*14e90*/  @!P2 NANOSLEEP.SYNCS 0x989680 ;  /* 0x009896800000a95d */ /* 0x004fea0003900000 */
[----:B------:R-:W2:Y:S02]  /*14ea0*/  @!P2 SYNCS.PHASECHK.TRANS64 P2, [R8+URZ+0x28450], R7 ;  /* 0x028450070800a5a7 */ /* 0x000ea4000804007f */
[----:B--2---:R-:W-:Y:S05]  /*14eb0*/  @!P2 BRA `(.L_x_1032) ;  /* 0xfffffffc00eca947 */ /* 0x004fea000383ffff */
[----:B------:R-:W-:Y:S05]  /*14ec0*/  BRA `(.L_x_1029) ;  /* 0xffffff24004c7947 */ /* 0x000fea000383ffff */
.L_x_1039:
[----:B-1----:R-:W-:-:S04]  /*14ed0*/  IMAD.U32 R8, RZ, RZ, UR6 ;  /* 0x00000006ff087e24 */ /* 0x002fc8000f8e00ff */
[----:B------:R1:W2:Y:S03]  /*14ee0*/  SYNCS.PHASECHK.TRANS64.TRYWAIT P2, [R8+URZ+0x28430], R7 ;  /* 0x02843007080075a7 */ /* 0x0002a6000804017f */
[----:B--2---:R-:W-:Y:S05]  /*14ef0*/  @!P2 NANOSLEEP.SYNCS 0x989680 ;  /* 0x009896800000a95d */ /* 0x004fea0003900000 */
[----:B------:R-:W2:Y:S02]  /*14f00*/  @!P2 SYNCS.PHASECHK.TRANS64 P2, [R8+URZ+0x28430], R7 ;  /* 0x028430070800a5a7 */ /* 0x000ea4000804007f */
[----:B--2---:R-:W-:Y:S05]  /*14f10*/  @!P2 BRA `(.L_x_1039) ;  /* 0xfffffffc00eca947 */ /* 0x004fea000383ffff */
[----:B------:R-:W-:Y:S05]  /*14f20*/  BRA `(.L_x_1036) ;  /* 0xffffff3c00d47947 */ /* 0x000fea000383ffff */
.L_x_1043:
[----:B-1----:R-:W-:-:S04]  /*14f30*/  IMAD.U32 R8, RZ, RZ, UR6 ;  /* 0x00000006ff087e24 */ /* 0x002fc8000f8e00ff */
[----:B------:R1:W2:Y:S03]  /*14f40*/  SYNCS.PHASECHK.TRANS64.TRYWAIT P2, [R8+URZ+0x28450], R7 ;  /* 0x02845007080075a7 */ /* 0x0002a6000804017f */
[----:B--2---:R-:W-:Y:S05]  /*14f50*/  @!P2 NANOSLEEP.SYNCS 0x989680 ;  /* 0x009896800000a95d */ /* 0x004fea0003900000 */
[----:B------:R-:W2:Y:S02]  /*14f60*/  @!P2 SYNCS.PHASECHK.TRANS64 P2, [R8+URZ+0x28450], R7 ;  /* 0x028450070800a5a7 */ /* 0x000ea4000804007f */
[----:B--2---:R-:W-:Y:S05]  /*14f70*/  @!P2 BRA `(.L_x_1043) ;  /* 0xfffffffc00eca947 */ /* 0x004fea000383ffff */
[----:B------:R-:W-:Y:S05]  /*14f80*/  BRA `(.L_x_1040) ;  /* 0xffffff4000a87947 */ /* 0x000fea000383ffff */
.L_x_1057:
[----:B-1----:R-:W-:-:S04]  /*14f90*/  IMAD.U32 R3, RZ, RZ, UR11 ;  /* 0x0000000bff037e24 */ /* 0x002fc8000f8e00ff */
[----:B------:R1:W2:Y:S03]  /*14fa0*/  SYNCS.PHASECHK.TRANS64.TRYWAIT P1, [R3+URZ+0x28450], R0 ;  /* 0x02845000030075a7 */ /* 0x0002a6000802017f */
[----:B--2---:R-:W-:Y:S05]  /*14fb0*/  @!P1 NANOSLEEP.SYNCS 0x989680 ;  /* 0x009896800000995d */ /* 0x004fea0003900000 */
[----:B------:R-:W2:Y:S02]  /*14fc0*/  @!P1 SYNCS.PHASECHK.TRANS64 P1, [R3+URZ+0x28450], R0 ;  /* 0x02845000030095a7 */ /* 0x000ea4000802007f */
[----:B--2---:R-:W-:Y:S05]  /*14fd0*/  @!P1 BRA `(.L_x_1057) ;  /* 0xfffffffc00ec9947 */ /* 0x004fea000383ffff */
[----:B------:R-:W-:Y:S05]  /*14fe0*/  BRA `(.L_x_1056) ;  /* 0xffffff6400607947 */ /* 0x000fea000383ffff */
.L_x_1105:
[----:B------:R-:W-:Y:S02]  /*14ff0*/  IMAD.MOV.U32 R13, RZ, RZ, R4 ;  /* 0x000000ffff0d7224 */ /* 0x000fe400078e0004 */
[----:B------:R-:W-:Y:S02]  /*15000*/  IMAD.MOV.U32 R12, RZ, RZ, RZ ;  /* 0x000000ffff0c7224 */ /* 0x000fe400078e00ff */
[----:B------:R-:W-:Y:S02]  /*15010*/  IMAD.MOV.U32 R11, RZ, RZ, 0x1f ;  /* 0x0000001fff0b7424 */ /* 0x000fe400078e00ff */
[----:B------:R-:W-:-:S07]  /*15020*/  IMAD.MOV.U32 R15, RZ, RZ, -0x1 ;  /* 0xffffffffff0f7424 */ /* 0x000fce00078e00ff */
[----:B0-----:R-:W-:Y:S05]  /*15030*/  WARPSYNC.COLLECTIVE R15, `(.L_x_1174) ;  /* 0x000000000f087348 */ /* 0x001fea0003c00000 */
[----:B------:R1:W2:Y:S02]  /*15040*/  SHFL.IDX P6, R14, R13, R12, R11 ;  /* 0x0000000c0d0e7389 */ /* 0x0002a400000c000b */
[----:B012---:R-:W-:Y:S01]  /*15050*/  ENDCOLLECTIVE ;  /* 0x000000000000791b */ /* 0x007fe20003800000 */
.L_x_1174:
[----:B------:R-:W-:Y:S05]  /*15060*/  BRA `(.L_x_1175) ;  /* 0xffffffc800947947 */ /* 0x000fea000383ffff */
.L_x_1107:
[----:B------:R-:W-:Y:S01]  /*15070*/  BSSY B0, `(.L_x_1176) ;  /* 0x0000006000007945 */ /* 0x000fe20003800000 */
[----:B------:R-:W-:-:S07]  /*15080*/  IMAD.MOV.U32 R15, RZ, RZ, -0x1 ;  /* 0xffffffffff0f7424 */ /* 0x000fce00078e00ff */
[----:B-1----:R-:W-:Y:S05]  /*15090*/  WARPSYNC.COLLECTIVE R15, `(.L_x_1177) ;  /* 0x000000000f0c7348 */ /* 0x002fea0003c00000 */
[----:B------:R-:W-:Y:S02]  /*150a0*/  ELECT P6, UR62, PT ;  /* 0x00000000003e782f */ /* 0x000fe400038c0000 */
[----:B------:R-:W-:Y:S01]  /*150b0*/  MOV R14, UR62 ;  /* 0x0000003e000e7c02 */ /* 0x000fe20008000f00 */
[----:B-1----:R-:W-:Y:S10]  /*150c0*/  ENDCOLLECTIVE ;  /* 0x000000000000791b */ /* 0x002ff40003800000 */
.L_x_1177:
[----:B------:R-:W-:Y:S05]  /*150d0*/  BSYNC B0 ;  /* 0x0000000000007941 */ /* 0x000fea0003800000 */
.L_x_1176:
[----:B------:R-:W-:Y:S05]  /*150e0*/  BRA `(.L_x_1178) ;  /* 0xffffffc800907947 */ /* 0x000fea000383ffff */
.L_x_1110:
[----:B0-----:R0:W1:Y:S02]  /*150f0*/  SYNCS.PHASECHK.TRANS64.TRYWAIT P2, [R4+URZ+0x28480], R3 ;  /* 0x02848003040075a7 */ /* 0x001064000804017f */
[----:B-1----:R-:W-:Y:S05]  /*15100*/  @!P2 NANOSLEEP.SYNCS 0x989680 ;  /* 0x009896800000a95d */ /* 0x002fea0003900000 */
[----:B------:R-:W1:Y:S02]  /*15110*/  @!P2 SYNCS.PHASECHK.TRANS64 P2, [R4+URZ+0x28480], R3 ;  /* 0x028480030400a5a7 */ /* 0x000e64000804007f */
[----:B-1----:R-:W-:Y:S05]  /*15120*/  @!P2 BRA `(.L_x_1110) ;  /* 0xfffffffc00f0a947 */ /* 0x002fea000383ffff */
[----:B------:R-:W-:Y:S05]  /*15130*/  BRA `(.L_x_1179) ;  /* 0xffffffc800f07947 */ /* 0x000fea000383ffff */
.L_x_1112:
[----:B-1----:R1:W2:Y:S02]  /*15140*/  SYNCS.PHASECHK.TRANS64.TRYWAIT P2, [R4+URZ+0x28440], R3 ;  /* 0x02844003040075a7 */ /* 0x0022a4000804017f */
[----:B--2---:R-:W-:Y:S05]  /*15150*/  @!P2 NANOSLEEP.SYNCS 0x989680 ;  /* 0x009896800000a95d */ /* 0x004fea0003900000 */
[----:B------:R-:W2:Y:S02]  /*15160*/  @!P2 SYNCS.PHASECHK.TRANS64 P2, [R4+URZ+0x28440], R3 ;  /* 0x028440030400a5a7 */ /* 0x000ea4000804007f */
[----:B--2---:R-:W-:Y:S05]  /*15170*/  @!P2 BRA `(.L_x_1112) ;  /* 0xfffffffc00f0a947 */ /* 0x004fea000383ffff */
[----:B------:R-:W-:Y:S05]  /*15180*/  BRA `(.L_x_1180) ;  /* 0xffffffcc00607947 */ /* 0x000fea000383ffff */
.L_x_1115:
[----:B--2---:R2:W3:Y:S02]  /*15190*/  SYNCS.PHASECHK.TRANS64.TRYWAIT P0, [R19+URZ+0x28420], R2 ;  /* 0x02842002130075a7 */ /* 0x0044e4000800017f */
[----:B---3--:R-:W-:Y:S05]  /*151a0*/  @!P0 NANOSLEEP.SYNCS 0x989680 ;  /* 0x009896800000895d */ /* 0x008fea0003900000 */
[----:B------:R-:W3:Y:S02]  /*151b0*/  @!P0 SYNCS.PHASECHK.TRANS64 P0, [R19+URZ+0x28420], R2 ;  /* 0x02842002130085a7 */ /* 0x000ee4000800007f */
[----:B---3--:R-:W-:Y:S05]  /*151c0*/  @!P0 BRA `(.L_x_1115) ;  /* 0xfffffffc00f08947 */ /* 0x008fea000383ffff */
[----:B------:R-:W-:Y:S05]  /*151d0*/  BRA `(.L_x_1181) ;  /* 0xffffffd000447947 */ /* 0x000fea000383ffff */
.L_x_1121:
[----:B--2---:R2:W3:Y:S02]  /*151e0*/  SYNCS.PHASECHK.TRANS64.TRYWAIT P0, [R6+URZ+0x28480], R5 ;  /* 0x02848005060075a7 */ /* 0x0044e4000800017f */
[----:B---3--:R-:W-:Y:S05]  /*151f0*/  @!P0 NANOSLEEP.SYNCS 0x989680 ;  /* 0x009896800000895d */ /* 0x008fea0003900000 */
[----:B------:R-:W3:Y:S02]  /*15200*/  @!P0 SYNCS.PHASECHK.TRANS64 P0, [R6+URZ+0x28480], R5 ;  /* 0x02848005060085a7 */ /* 0x000ee4000800007f */
[----:B---3--:R-:W-:Y:S05]  /*15210*/  @!P0 BRA `(.L_x_1121) ;  /* 0xfffffffc00f08947 */ /* 0x008fea000383ffff */
[----:B------:R-:W-:Y:S05]  /*15220*/  BRA `(.L_x_1182) ;  /* 0xffffffd000f47947 */ /* 0x000fea000383ffff */
.L_x_1127:
[----:B-1----:R1:W2:Y:S02]  /*15230*/  SYNCS.PHASECHK.TRANS64.TRYWAIT P0, [R6+URZ+0x28440], R5 ;  /* 0x02844005060075a7 */ /* 0x0022a4000800017f */
[----:B--2---:R-:W-:Y:S05]  /*15240*/  @!P0 NANOSLEEP.SYNCS 0x989680 ;  /* 0x009896800000895d */ /* 0x004fea0003900000 */
[----:B------:R-:W2:Y:S02]  /*15250*/  @!P0 SYNCS.PHASECHK.TRANS64 P0, [R6+URZ+0x28440], R5 ;  /* 0x02844005060085a7 */ /* 0x000ea4000800007f */
[----:B--2---:R-:W-:Y:S05]  /*15260*/  @!P0 BRA `(.L_x_1127) ;  /* 0xfffffffc00f08947 */ /* 0x004fea000383ffff */
[----:B------:R-:W-:Y:S05]  /*15270*/  BRA `(.L_x_1183) ;  /* 0xffffffd400bc7947 */ /* 0x000fea000383ffff */
.L_x_1134:
[----:B--2---:R2:W3:Y:S02]  /*15280*/  SYNCS.PHASECHK.TRANS64.TRYWAIT P2, [R21+URZ+0x28470], R4 ;  /* 0x02847004150075a7 */ /* 0x0044e4000804017f */
[----:B---3--:R-:W-:Y:S05]  /*15290*/  @!P2 NANOSLEEP.SYNCS 0x989680 ;  /* 0x009896800000a95d */ /* 0x008fea0003900000 */
[----:B------:R-:W3:Y:S02]  /*152a0*/  @!P2 SYNCS.PHASECHK.TRANS64 P2, [R21+URZ+0x28470], R4 ;  /* 0x028470041500a5a7 */ /* 0x000ee4000804007f */
[----:B---3--:R-:W-:Y:S05]  /*152b0*/  @!P2 BRA `(.L_x_1134) ;  /* 0xfffffffc00f0a947 */ /* 0x008fea000383ffff */
[----:B------:R-:W-:Y:S05]  /*152c0*/  BRA `(.L_x_1184) ;  /* 0xffffffd8009c7947 */ /* 0x000fea000383ffff */
.L_x_1136:
[----:B--2---:R2:W3:Y:S02]  /*152d0*/  SYNCS.PHASECHK.TRANS64.TRYWAIT P2, [R21+URZ+0x28460], R4 ;  /* 0x02846004150075a7 */ /* 0x0044e4000804017f */
[----:B---3--:R-:W-:Y:S05]  /*152e0*/  @!P2 NANOSLEEP.SYNCS 0x989680 ;  /* 0x009896800000a95d */ /* 0x008fea0003900000 */
[----:B------:R-:W3:Y:S02]  /*152f0*/  @!P2 SYNCS.PHASECHK.TRANS64 P2, [R21+URZ+0x28460], R4 ;  /* 0x028460041500a5a7 */ /* 0x000ee4000804007f */
[----:B---3--:R-:W-:Y:S05]  /*15300*/  @!P2 BRA `(.L_x_1136) ;  /* 0xfffffffc00f0a947 */ /* 0x008fea000383ffff */
[----:B------:R-:W-:Y:S05]  /*15310*/  BRA `(.L_x_1185) ;  /* 0xffffffd800a47947 */ /* 0x000fea000383ffff */
.L_x_1143:
[----:B--2---:R2:W3:Y:S02]  /*15320*/  SYNCS.PHASECHK.TRANS64.TRYWAIT P0, [R2+URZ+0x28470], R3 ;  /* 0x02847003020075a7 */ /* 0x0044e4000800017f */
[----:B---3--:R-:W-:Y:S05]  /*15330*/  @!P0 NANOSLEEP.SYNCS 0x989680 ;  /* 0x009896800000895d */ /* 0x008fea0003900000 */
[----:B------:R-:W3:Y:S02]  /*15340*/  @!P0 SYNCS.PHASECHK.TRANS64 P0, [R2+URZ+0x28470], R3 ;  /* 0x02847003020085a7 */ /* 0x000ee4000800007f */
[----:B---3--:R-:W-:Y:S05]  /*15350*/  @!P0 BRA `(.L_x_1143) ;  /* 0xfffffffc00f08947 */ /* 0x008fea000383ffff */
[----:B------:R-:W-:Y:S05]  /*15360*/  BRA `(.L_x_1186) ;  /* 0xffffffe0007c7947 */ /* 0x000fea000383ffff */
.L_x_1145:
[----:B--2---:R2:W3:Y:S02]  /*15370*/  SYNCS.PHASECHK.TRANS64.TRYWAIT P0, [R2+URZ+0x28460], R3 ;  /* 0x02846003020075a7 */ /* 0x0044e4000800017f */
[----:B---3--:R-:W-:Y:S05]  /*15380*/  @!P0 NANOSLEEP.SYNCS 0x989680 ;  /* 0x009896800000895d */ /* 0x008fea0003900000 */
[----:B------:R-:W3:Y:S02]  /*15390*/  @!P0 SYNCS.PHASECHK.TRANS64 P0, [R2+URZ+0x28460], R3 ;  /* 0x02846003020085a7 */ /* 0x000ee4000800007f */
[----:B---3--:R-:W-:Y:S05]  /*153a0*/  @!P0 BRA `(.L_x_1145) ;  /* 0xfffffffc00f08947 */ /* 0x008fea000383ffff */
[----:B------:R-:W-:Y:S05]  /*153b0*/  BRA `(.L_x_1187) ;  /* 0xffffffe000847947 */ /* 0x000fea000383ffff */
.L_x_1158:
[----:B-1----:R1:W2:Y:S02]  /*153c0*/  SYNCS.PHASECHK.TRANS64.TRYWAIT P0, [R0+URZ+0x28420], R3 ;  /* 0x02842003000075a7 */ /* 0x0022a4000800017f */
[----:B--2---:R-:W-:Y:S05]  /*153d0*/  @!P0 NANOSLEEP.SYNCS 0x989680 ;  /* 0x009896800000895d */ /* 0x004fea0003900000 */
[----:B------:R-:W2:Y:S02]  /*153e0*/  @!P0 SYNCS.PHASECHK.TRANS64 P0, [R0+URZ+0x28420], R3 ;  /* 0x02842003000085a7 */ /* 0x000ea4000800007f */
[----:B--2---:R-:W-:Y:S05]  /*153f0*/  @!P0 BRA `(.L_x_1158) ;  /* 0xfffffffc00f08947 */ /* 0x004fea000383ffff */
[----:B------:R-:W-:Y:S05]  /*15400*/  BRA `(.L_x_1188) ;  /* 0xfffffff400447947 */ /* 0x000fea000383ffff */
.L_x_1159:
        /* <DEDUP_REMOVED lines=8> */
[----:B01----:R-:W-:Y:S05]  /*15490*/  WARPSYNC.COLLECTIVE R15, `(.L_x_1190) ;  /* 0x000000000f087348 */ /* 0x003fea0003c00000 */
[----:B------:R2:W3:Y:S02]  /*154a0*/  SHFL.IDX P6, R14, R13, R12, R11 ;  /* 0x0000000c0d0e7389 */ /* 0x0004e400000c000b */
[----:B0123--:R-:W-:Y:S01]  /*154b0*/  ENDCOLLECTIVE ;  /* 0x000000000000791b */ /* 0x00ffe20003800000 */
.L_x_1190:
[----:B------:R-:W-:Y:S05]  /*154c0*/  BSYNC B0 ;  /* 0x0000000000007941 */ /* 0x000fea0003800000 */
.L_x_1189:
[----:B------:R-:W-:Y:S05]  /*154d0*/  BRA `(.L_x_1191) ;  /* 0xfffffff4002c7947 */ /* 0x000fea000383ffff */
.L_x_1162:
[----:B------:R-:W-:Y:S01]  /*154e0*/  BSSY B1, `(.L_x_1192) ;  /* 0x0000006000017945 */ /* 0x000fe20003800000 */
[----:B------:R-:W-:-:S07]  /*154f0*/  IMAD.MOV.U32 R15, RZ, RZ, -0x1 ;  /* 0xffffffffff0f7424 */ /* 0x000fce00078e00ff */
[----:B012---:R-:W-:Y:S05]  /*15500*/  WARPSYNC.COLLECTIVE R15, `(.L_x_1193) ;  /* 0x000000000f0c7348 */ /* 0x007fea0003c00000 */
[----:B------:R-:W-:Y:S02]  /*15510*/  ELECT P6, UR62, PT ;  /* 0x00000000003e782f */ /* 0x000fe400038c0000 */
[----:B------:R-:W-:Y:S01]  /*15520*/  MOV R14, UR62 ;  /* 0x0000003e000e7c02 */ /* 0x000fe20008000f00 */
[----:B012---:R-:W-:Y:S10]  /*15530*/  ENDCOLLECTIVE ;  /* 0x000000000000791b */ /* 0x007ff40003800000 */
.L_x_1193:
[----:B------:R-:W-:Y:S05]  /*15540*/  BSYNC B1 ;  /* 0x0000000000017941 */ /* 0x000fea0003800000 */
.L_x_1192:
[----:B------:R-:W-:Y:S05]  /*15550*/  BRA `(.L_x_1194) ;  /* 0xfffffff400247947 */ /* 0x000fea000383ffff */
.L_x_1164:
[----:B-1----:R1:W2:Y:S02]  /*15560*/  SYNCS.PHASECHK.TRANS64.TRYWAIT P1, [R6+URZ], R5 ;  /* 0x00000005060075a7 */ /* 0x0022a4000802017f */
[----:B--2---:R-:W-:Y:S05]  /*15570*/  @!P1 NANOSLEEP.SYNCS 0x989680 ;  /* 0x009896800000995d */ /* 0x004fea0003900000 */
[----:B------:R-:W2:Y:S02]  /*15580*/  @!P1 SYNCS.PHASECHK.TRANS64 P1, [R6+URZ], R5 ;  /* 0x00000005060095a7 */ /* 0x000ea4000802007f */
[----:B--2---:R-:W-:Y:S05]  /*15590*/  @!P1 BRA `(.L_x_1164) ;  /* 0xfffffffc00f09947 */ /* 0x004fea000383ffff */
[----:B------:R-:W-:Y:S05]  /*155a0*/  BRA `(.L_x_1195) ;  /* 0xfffffff400607947 */ /* 0x000fea000383ffff */
.L_x_1165:
[----:B--2---:R2:W3:Y:S02]  /*155b0*/  SYNCS.PHASECHK.TRANS64.TRYWAIT P1, [R7+URZ], R2 ;  /* 0x00000002070075a7 */ /* 0x0044e4000802017f */
[----:B---3--:R-:W-:Y:S05]  /*155c0*/  @!P1 NANOSLEEP.SYNCS 0x989680 ;  /* 0x009896800000995d */ /* 0x008fea0003900000 */
[----:B------:R-:W3:Y:S02]  /*155d0*/  @!P1 SYNCS.PHASECHK.TRANS64 P1, [R7+URZ], R2 ;  /* 0x00000002070095a7 */ /* 0x000ee4000802007f */
[----:B---3--:R-:W-:Y:S05]  /*155e0*/  @!P1 BRA `(.L_x_1165) ;  /* 0xfffffffc00f09947 */ /* 0x008fea000383ffff */
[----:B------:R-:W-:Y:S05]  /*155f0*/  BRA `(.L_x_1196) ;  /* 0xfffffff400547947 */ /* 0x000fea000383ffff */
.L_x_1167:
[----:B---3--:R3:W4:Y:S02]  /*15600*/  SYNCS.PHASECHK.TRANS64.TRYWAIT P1, [R4+URZ+0x28460], R5 ;  /* 0x02846005040075a7 */ /* 0x008724000802017f */
[----:B----4-:R-:W-:Y:S05]  /*15610*/  @!P1 NANOSLEEP.SYNCS 0x989680 ;  /* 0x009896800000995d */ /* 0x010fea0003900000 */
[----:B------:R-:W4:Y:S02]  /*15620*/  @!P1 SYNCS.PHASECHK.TRANS64 P1, [R4+URZ+0x28460], R5 ;  /* 0x02846005040095a7 */ /* 0x000f24000802007f */
[----:B----4-:R-:W-:Y:S05]  /*15630*/  @!P1 BRA `(.L_x_1167) ;  /* 0xfffffffc00f09947 */ /* 0x010fea000383ffff */
[----:B------:R-:W-:Y:S05]  /*15640*/  BRA `(.L_x_1197) ;  /* 0xfffffff400587947 */ /* 0x000fea000383ffff */
.L_x_1169:
[----:B----4-:R4:W0:Y:S02]  /*15650*/  SYNCS.PHASECHK.TRANS64.TRYWAIT P1, [R3+URZ+0x28460], R2 ;  /* 0x02846002030075a7 */ /* 0x010824000802017f */
[----:B0-----:R-:W-:Y:S05]  /*15660*/  @!P1 NANOSLEEP.SYNCS 0x989680 ;  /* 0x009896800000995d */ /* 0x001fea0003900000 */
[----:B------:R-:W0:Y:S02]  /*15670*/  @!P1 SYNCS.PHASECHK.TRANS64 P1, [R3+URZ+0x28460], R2 ;  /* 0x02846002030095a7 */ /* 0x000e24000802007f */
[----:B0-----:R-:W-:Y:S05]  /*15680*/  @!P1 BRA `(.L_x_1169) ;  /* 0xfffffffc00f09947 */ /* 0x001fea000383ffff */
[----:B------:R-:W-:Y:S05]  /*15690*/  BRA `(.L_x_1198) ;  /* 0xfffffff400587947 */ /* 0x000fea000383ffff */
.L_x_1171:
[----:B------:R0:W0:Y:S02]  /*156a0*/  SYNCS.PHASECHK.TRANS64.TRYWAIT P0, [R4+URZ+0x28480], R5 ;  /* 0x02848005040075a7 */ /* 0x000024000800017f */
[----:B0-----:R-:W-:Y:S05]  /*156b0*/  @!P0 NANOSLEEP.SYNCS 0x989680 ;  /* 0x009896800000895d */ /* 0x001fea0003900000 */
[----:B------:R-:W0:Y:S02]  /*156c0*/  @!P0 SYNCS.PHASECHK.TRANS64 P0, [R4+URZ+0x28480], R5 ;  /* 0x02848005040085a7 */ /* 0x000e24000800007f */
[----:B0-----:R-:W-:Y:S05]  /*156d0*/  @!P0 BRA `(.L_x_1171) ;  /* 0xfffffffc00f08947 */ /* 0x001fea000383ffff */
[----:B------:R-:W-:Y:S05]  /*156e0*/  BRA `(.L_x_1172) ;  /* 0xfffffff400547947 */ /* 0x000fea000383ffff */
.L_x_1199:
        /* <DEDUP_REMOVED lines=9> */
.L_x_12338:


//--------------------- .text._ZN7cutlass13device_kernelIN5flash11enable_sm90INS1_16FlashAttnFwdSm90INS1_25CollectiveMainloopFwdSm90ILi2EN4cute5tupleIJNS5_1CILi1EEES8_S8_EEENS6_IJNS7_ILi128EEENS7_ILi64EEENS7_ILi256EEEEEELi256ENS_12float_e4m3_tEfNS_4arch4Sm90ELb0ELb1ELb1ELb1ELb0ELb1ELb0ELb1ELb1ELb0ELb0ELb0EEENS1_21CollectiveEpilogueFwdINS6_IJSA_SC_SB_EEES9_NS_10bfloat16_tESG_Li256ELb1ELb0ELb0ELb1EEENS1_36VarlenDynamicPersistentTileSchedulerILi128ELi64ELi256ELi128ELb0ELb0ELb1ELb1ELb0ELb1EEEEEEEEEvNT_6ParamsE --------------------------
	.section	.text._ZN7cutlass13device_kernelIN5flash11enable_sm90INS1_16FlashAttnFwdSm90INS1_25CollectiveMainloopFwdSm90ILi2EN4cute5tupleIJNS5_1CILi1EEES8_S8_EEENS6_IJNS7_ILi128EEENS7_ILi64EEENS7_ILi256EEEEEELi256ENS_12float_e4m3_tEfNS_4arch4Sm90ELb0ELb1ELb1ELb1ELb0ELb1ELb0ELb1ELb1ELb0ELb0ELb0EEENS1_21CollectiveEpilogueFwdINS6_IJSA_SC_SB_EEES9_NS_10bfloat16_tESG_Li256ELb1ELb0ELb0ELb1EEENS1_36VarlenDynamicPersistentTileSchedulerILi128ELi64ELi256ELi128ELb0ELb0ELb1ELb1ELb0ELb1EEEEEEEEEvNT_6ParamsE,"ax",@progbits
	.align	128
.text._ZN7cutlass13device_kernelIN5flash11enable_sm90INS1_16FlashAttnFwdSm90INS1_25CollectiveMainloopFwdSm90ILi2EN4cute5tupleIJNS5_1CILi1EEES8_S8_EEENS6_IJNS7_ILi128EEENS7_ILi64EEENS7_ILi256EEEEEELi256ENS_12float_e4m3_tEfNS_4arch4Sm90ELb0ELb1ELb1ELb1ELb0ELb1ELb0ELb1ELb1ELb0ELb0ELb0EEENS1_21CollectiveEpilogueFwdINS6_IJSA_SC_SB_EEES9_NS_10bfloat16_tESG_Li256ELb1ELb0ELb0ELb1EEENS1_36VarlenDynamicPersistentTileSchedulerILi128ELi64ELi256ELi128ELb0ELb0ELb1ELb1ELb0ELb1EEEEEEEEEvNT_6ParamsE:
        .type           _ZN7cutlass13device_kernelIN5flash11enable_sm90INS1_16FlashAttnFwdSm90INS1_25CollectiveMainloopFwdSm90ILi2EN4cute5tupleIJNS5_1CILi1EEES8_S8_EEENS6_IJNS7_ILi128EEENS7_ILi64EEENS7_ILi256EEEEEELi256ENS_12float_e4m3_tEfNS_4arch4Sm90ELb0ELb1ELb1ELb1ELb0ELb1ELb0ELb1ELb1ELb0ELb0ELb0EEENS1_21CollectiveEpilogueFwdINS6_IJSA_SC_SB_EEES9_NS_10bfloat16_tESG_Li256ELb1ELb0ELb0ELb1EEENS1_36VarlenDynamicPersistentTileSchedulerILi128ELi64ELi256ELi128ELb0ELb0ELb1ELb1ELb0ELb1EEEEEEEEEvNT_6ParamsE,@function
        .size           _ZN7cutlass13device_kernelIN5flash11enable_sm90INS1_16FlashAttnFwdSm90INS1_25CollectiveMainloopFwdSm90ILi2EN4cute5tupleIJNS5_1CILi1EEES8_S8_EEENS6_IJNS7_ILi128EEENS7_ILi64EEENS7_ILi256EEEEEELi256ENS_12float_e4m3_tEfNS_4arch4Sm90ELb0ELb1ELb1ELb1ELb0ELb1ELb0ELb1ELb1ELb0ELb0ELb0EEENS1_21CollectiveEpilogueFwdINS6_IJSA_SC_SB_EEES9_NS_10bfloat16_tESG_Li256ELb1ELb0ELb0ELb1EEENS1_36VarlenDynamicPersistentTileSchedulerILi128ELi64ELi256ELi128ELb0ELb0ELb1ELb1ELb0ELb1EEEEEEEEEvNT_6ParamsE,(.L_x_12339 - _ZN7cutlass13device_kernelIN5flash11enable_sm90INS1_16FlashAttnFwdSm90INS1_25CollectiveMainloopFwdSm90ILi2EN4cute5tupleIJNS5_1CILi1EEES8_S8_EEENS6_IJNS7_ILi128EEENS7_ILi64EEENS7_ILi256EEEEEELi256ENS_12float_e4m3_tEfNS_4arch4Sm90ELb0ELb1ELb1ELb1ELb0ELb1ELb0ELb1ELb1ELb0ELb0ELb0EEENS1_21CollectiveEpilogueFwdINS6_IJSA_SC_SB_EEES9_NS_10bfloat16_tESG_Li256ELb1ELb0ELb0ELb1EEENS1_36VarlenDynamicPersistentTileSchedulerILi128ELi64ELi256ELi128ELb0ELb0ELb1ELb1ELb0ELb1EEEEEEEEEvNT_6ParamsE)
        .other          _ZN7cutlass13device_kernelIN5flash11enable_sm90INS1_16FlashAttnFwdSm90INS1_25CollectiveMainloopFwdSm90ILi2EN4cute5tupleIJNS5_1CILi1EEES8_S8_EEENS6_IJNS7_ILi128EEENS7_ILi64EEENS7_ILi256EEEEEELi256ENS_12float_e4m3_tEfNS_4arch4Sm90ELb0ELb1ELb1ELb1ELb0ELb1ELb0ELb1ELb1ELb0ELb0ELb0EEENS1_21CollectiveEpilogueFwdINS6_IJSA_SC_SB_EEES9_NS_10bfloat16_tESG_Li256ELb1ELb0ELb0ELb1EEENS1_36VarlenDynamicPersistentTileSchedulerILi128ELi64ELi256ELi128ELb0ELb0ELb1ELb1ELb0ELb1EEEEEEEEEvNT_6ParamsE,@"STO_CUDA_ENTRY STV_DEFAULT"
_ZN7cutlass13device_kernelIN5flash11enable_sm90INS1_16FlashAttnFwdSm90INS1_25CollectiveMainloopFwdSm90ILi2EN4cute5tupleIJNS5_1CILi1EEES8_S8_EEENS6_IJNS7_ILi128EEENS7_ILi64EEENS7_ILi256EEEEEELi256ENS_12float_e4m3_tEfNS_4arch4Sm90ELb0ELb1ELb1ELb1ELb0ELb1ELb0ELb1ELb1ELb0ELb0ELb0EEENS1_21CollectiveEpilogueFwdINS6_IJSA_SC_SB_EEES9_NS_10bfloat16_tESG_Li256ELb1ELb0ELb0ELb1EEENS1_36VarlenDynamicPersistentTileSchedulerILi128ELi64ELi256ELi128ELb0ELb0ELb1ELb1ELb0ELb1EEEEEEEEEvNT_6ParamsE:
        /* <DEDUP_REMOVED lines=27> */
.L_x_1201:
[----:B------:R-:W-:Y:S05]  /*01b0*/  BSYNC B0 ;  /* 0x0000000000007941 */ /* 0x000fea0003800000 */
.L_x_1200:
        /* <DEDUP_REMOVED lines=41> */
.L_x_1202:
        /* <DEDUP_REMOVED lines=22> */
.L_x_1203:
        /* <DEDUP_REMOVED lines=18> */
.L_x_1204:
        /* <DEDUP_REMOVED lines=22> */
.L_x_1205:
        /* <DEDUP_REMOVED lines=22> */
.L_x_1206:
        /* <DEDUP_REMOVED lines=8> */
.L_x_1209:
        /* <DEDUP_REMOVED lines=22> */
[----:B------:R-:W-:Y:S01]  /*0b70*/  CS2R R200, SRZ ;  /* 0x0000000000c87805 */ /* 0x000fe2000001ff00 */
[----:B------:R-:W-:Y:S01]  /*0b80*/  IMAD.MOV.U32 R194, RZ, RZ, RZ ;  /* 0x000000ffffc27224 */ /* 0x000fe200078e00ff */
[----:B------:R-:W-:Y:S01]  /*0b90*/  ULOP3.LUT UR45, UR40, 0x1, URZ, 0xfc, !UPT ;  /* 0x00000001282d7892 */ /* 0x000fe2000f8efc3f */
[----:B------:R-:W-:-:S08]  /*0ba0*/  UMOV UR43, URZ ;  /* 0x0000003f002b7c82 */ /* 0x000fd00008000000 */
[----:B------:R-:W-:Y:S01]  /*0bb0*/  UIADD3 UR44, UR44, 0x18000, URZ ;  /* 0x000180002c2c7890 */ /* 0x000fe2000fffe03f */
[----:B0-----:R-:W-:-:S05]  /*0bc0*/  VIADD R236, R0, 0xffffff80 ;  /* 0xffffff8000ec7836 */ /* 0x001fca0000000000 */
[----:B------:R-:W-:-:S04]  /*0bd0*/  SHF.R.S32.HI R3, RZ, 0x1f, R236 ;  /* 0x0000001fff037819 */ /* 0x000fc800000114ec */
[CC--:B------:R-:W-:Y:S02]  /*0be0*/  LEA.HI R5, R3.reuse, R236.reuse, RZ, 0x7 ;  /* 0x000000ec03057211 */ /* 0x0c0fe400078f38ff */
[-C--:B------:R-:W-:Y:S02]  /*0bf0*/  LEA.HI R0, R3, R236.reuse, RZ, 0x4 ;  /* 0x000000ec03007211 */ /* 0x080fe400078f20ff */
[----:B------:R-:W-:Y:S02]  /*0c00*/  LOP3.LUT R223, R5, 0xffffff80, RZ, 0xc0, !PT ;  /* 0xffffff8005df7812 */ /* 0x000fe400078ec0ff */
[----:B------:R-:W-:Y:S02]  /*0c10*/  LEA.HI R2, R3, R236, RZ, 0x5 ;  /* 0x000000ec03027211 */ /* 0x000fe400078f28ff */
[----:B------:R-:W-:Y:S01]  /*0c20*/  SHF.R.S32.HI R230, RZ, 0x7, R5 ;  /* 0x00000007ffe67819 */ /* 0x000fe20000011405 */
[----:B------:R-:W-:Y:S02]  /*0c30*/  IMAD.IADD R223, R236, 0x1, -R223 ;  /* 0x00000001ecdf7824 */ /* 0x000fe400078e0adf */
[----:B------:R-:W-:Y:S01]  /*0c40*/  IMAD.SHL.U32 R2, R2, 0x20, RZ ;  /* 0x0000002002027824 */ /* 0x000fe200078e00ff */
[----:B------:R-:W-:-:S02]  /*0c50*/  LEA.HI R5, R5, R230, RZ, 0x1 ;  /* 0x000000e605057211 */ /* 0x000fc400078f08ff */
[----:B------:R-:W-:Y:S02]  /*0c60*/  SHF.R.S32.HI R4, RZ, 0x1f, R223 ;  /* 0x0000001fff047819 */ /* 0x000fe400000114df */
[----:B------:R-:W-:Y:S02]  /*0c70*/  LOP3.LUT R2, R2, 0xfffffc00, RZ, 0xc0, !PT ;  /* 0xfffffc0002027812 */ /* 0x000fe400078ec0ff */
[CC--:B------:R-:W-:Y:S02]  /*0c80*/  LEA.HI R6, R4.reuse, R223.reuse, RZ, 0x2 ;  /* 0x000000df04067211 */ /* 0x0c0fe400078f10ff */
[----:B------:R-:W-:Y:S02]  /*0c90*/  LEA.HI R4, R4, R223, RZ, 0x5 ;  /* 0x000000df04047211 */ /* 0x000fe400078f28ff */
[--C-:B------:R-:W-:Y:S02]  /*0ca0*/  SHF.R.S32.HI R8, RZ, 0x2, R6.reuse ;  /* 0x00000002ff087819 */ /* 0x100fe40000011406 */
[----:B------:R-:W-:-:S02]  /*0cb0*/  SHF.R.S32.HI R7, RZ, 0x1f, R6 ;  /* 0x0000001fff077819 */ /* 0x000fc40000011406 */
[----:B------:R-:W-:Y:S02]  /*0cc0*/  SHF.R.S32.HI R4, RZ, 0x5, R4 ;  /* 0x00000005ff047819 */ /* 0x000fe40000011404 */
[----:B------:R-:W-:Y:S02]  /*0cd0*/  LEA.HI R7, R7, R8, RZ, 0x3 ;  /* 0x0000000807077211 */ /* 0x000fe400078f18ff */
[----:B------:R-:W-:Y:S02]  /*0ce0*/  LOP3.LUT R5, R5, 0x3fffffe, RZ, 0xc0, !PT ;  /* 0x03fffffe05057812 */ /* 0x000fe400078ec0ff */
[----:B------:R-:W-:Y:S02]  /*0cf0*/  LOP3.LUT R9, R7, 0xfffffff8, RZ, 0xc0, !PT ;  /* 0xfffffff807097812 */ /* 0x000fe400078ec0ff */
[----:B------:R-:W-:Y:S02]  /*0d00*/  LOP3.LUT R7, R0, 0x3fffff0, RZ, 0xc0, !PT ;  /* 0x03fffff000077812 */ /* 0x000fe400078ec0ff */
[----:B------:R-:W-:Y:S01]  /*0d10*/  IADD3 R5, R230, -R5, RZ ;  /* 0x80000005e6057210 */ /* 0x000fe20007ffe0ff */
[----:B------:R-:W-:Y:S01]  /*0d20*/  IMAD.IADD R11, R8, 0x1, -R9 ;  /* 0x00000001080b7824 */ /* 0x000fe200078e0a09 */
[----:B------:R-:W-:Y:S01]  /*0d30*/  SHF.R.S32.HI R9, RZ, 0x4, R0 ;  /* 0x00000004ff097819 */ /* 0x000fe20000011400 */
[----:B------:R-:W-:Y:S01]  /*0d40*/  IMAD.IADD R7, R236, 0x1, -R7 ;  /* 0x00000001ec077824 */ /* 0x000fe200078e0a07 */
[----:B------:R-:W-:Y:S01]  /*0d50*/  LOP3.LUT R196, R6, 0x7ffffffc, RZ, 0xc0, !PT ;  /* 0x7ffffffc06c47812 */ /* 0x000fe200078ec0ff */
[----:B------:R-:W-:Y:S01]  /*0d60*/  IMAD R4, R4, 0x10, R11 ;  /* 0x0000001004047824 */ /* 0x000fe200078e020b */
[----:B------:R-:W-:Y:S01]  /*0d70*/  LEA.HI R0, R0, R9, RZ, 0x1 ;  /* 0x0000000900007211 */ /* 0x000fe200078f08ff */
[----:B------:R-:W-:Y:S01]  /*0d80*/  IMAD R7, R7, 0x40, R2 ;  /* 0x0000004007077824 */ /* 0x000fe200078e0202 */
[----:B------:R-:W-:Y:S01]  /*0d90*/  IADD3 R196, R223, -R196, RZ ;  /* 0x800000c4dfc47210 */ /* 0x000fe20007ffe0ff */
[----:B------:R-:W-:Y:S01]  /*0da0*/  IMAD R227, R5, 0x40, R4 ;  /* 0x0000004005e37824 */ /* 0x000fe200078e0204 */
[----:B------:R-:W-:-:S05]  /*0db0*/  LOP3.LUT R0, R0, 0x1ffffffe, RZ, 0xc0, !PT ;  /* 0x1ffffffe00007812 */ /* 0x000fca00078ec0ff */
[----:B------:R-:W-:-:S04]  /*0dc0*/  IMAD.IADD R0, R9, 0x1, -R0 ;  /* 0x0000000109007824 */ /* 0x000fc800078e0a00 */
[----:B------:R-:W-:Y:S01]  /*0dd0*/  IMAD R235, R0, 0x8, R7 ;  /* 0x0000000800eb7824 */ /* 0x000fe200078e0207 */
[CC--:B------:R-:W-:Y:S02]  /*0de0*/  LEA.HI R0, R3.reuse, R236.reuse, RZ, 0x6 ;  /* 0x000000ec03007211 */ /* 0x0c0fe400078f30ff */
[----:B------:R-:W-:-:S03]  /*0df0*/  LEA.HI R3, R3, R236, RZ, 0x3 ;  /* 0x000000ec03037211 */ /* 0x000fc600078f18ff */
[----:B------:R-:W-:Y:S01]  /*0e00*/  IMAD.SHL.U32 R0, R0, 0x10, RZ ;  /* 0x0000001000007824 */ /* 0x000fe200078e00ff */
[----:B------:R-:W-:Y:S02]  /*0e10*/  SHF.R.S32.HI R18, RZ, 0x3, R3 ;  /* 0x00000003ff127819 */ /* 0x000fe40000011403 */
[----:B------:R-:W-:Y:S02]  /*0e20*/  LOP3.LUT R5, R3, 0xfffffff8, RZ, 0xc0, !PT ;  /* 0xfffffff803057812 */ /* 0x000fe400078ec0ff */
[C---:B------:R-:W-:Y:S01]  /*0e30*/  IADD3 R221, R18.reuse, 0x60, RZ ;  /* 0x0000006012dd7810 */ /* 0x040fe20007ffe0ff */
[----:B------:R-:W-:Y:S01]  /*0e40*/  VIADD R195, R18, 0x20 ;  /* 0x0000002012c37836 */ /* 0x000fe20000000000 */
[----:B------:R-:W-:Y:S01]  /*0e50*/  LOP3.LUT R213, R0, 0xfffffc00, RZ, 0xc0, !PT ;  /* 0xfffffc0000d57812 */ /* 0x000fe200078ec0ff */
[----:B------:R-:W-:Y:S01]  /*0e60*/  VIADD R222, R18, 0x40 ;  /* 0x0000004012de7836 */ /* 0x000fe20000000000 */
[----:B------:R-:W-:Y:S01]  /*0e70*/  SHF.R.S32.HI R2, RZ, 0x1f, R221 ;  /* 0x0000001fff027819 */ /* 0x000fe200000114dd */
[----:B------:R-:W-:Y:S01]  /*0e80*/  IMAD.IADD R218, R236, 0x1, -R5 ;  /* 0x00000001ecda7824 */ /* 0x000fe200078e0a05 */
[----:B------:R-:W-:Y:S01]  /*0e90*/  SHF.R.S32.HI R0, RZ, 0x1f, R195 ;  /* 0x0000001fff007819 */ /* 0x000fe200000114c3 */
[----:B------:R-:W-:Y:S01]  /*0ea0*/  IMAD.SHL.U32 R209, R18, 0x80, RZ ;  /* 0x0000008012d17824 */ /* 0x000fe200078e00ff */
[----:B------:R-:W-:Y:S01]  /*0eb0*/  SHF.R.S32.HI R3, RZ, 0x1f, R222 ;  /* 0x0000001fff037819 */ /* 0x000fe200000114de */
[----:B------:R-:W-:Y:S01]  /*0ec0*/  IMAD.SHL.U32 R208, R195, 0x80, RZ ;  /* 0x00000080c3d07824 */ /* 0x000fe200078e00ff */
[----:B------:R-:W-:Y:S01]  /*0ed0*/  LEA.HI R0, R0, R195, RZ, 0x3 ;  /* 0x000000c300007211 */ /* 0x000fe200078f18ff */
[----:B------:R-:W-:Y:S01]  /*0ee0*/  IMAD.SHL.U32 R229, R222, 0x80, RZ ;  /* 0x00000080dee57824 */ /* 0x000fe200078e00ff */
[----:B------:R-:W-:Y:S01]  /*0ef0*/  LEA.HI R3, R3, R222, RZ, 0x3 ;  /* 0x000000de03037211 */ /* 0x000fe200078f18ff */
[----:B------:R-:W-:Y:S01]  /*0f00*/  IMAD.SHL.U32 R228, R221, 0x80, RZ ;  /* 0x00000080dde47824 */ /* 0x000fe200078e00ff */
[----:B------:R-:W-:Y:S01]  /*0f10*/  LEA.HI R2, R2, R221, RZ, 0x3 ;  /* 0x000000dd02027211 */ /* 0x000fe200078f18ff */
[----:B------:R-:W-:Y:S01]  /*0f20*/  IMAD.SHL.U32 R192, R218, 0x10, RZ ;  /* 0x00000010dac07824 */ /* 0x000fe200078e00ff */
[----:B------:R-:W-:Y:S01]  /*0f30*/  LOP3.LUT R209, R209, 0x380, RZ, 0xc0, !PT ;  /* 0x00000380d1d17812 */ /* 0x000fe200078ec0ff */
[----:B------:R-:W-:Y:S01]  /*0f40*/  IMAD.SHL.U32 R0, R0, 0x80, RZ ;  /* 0x0000008000007824 */ /* 0x000fe200078e00ff */
[----:B------:R-:W-:Y:S01]  /*0f50*/  LOP3.LUT R208, R208, 0x380, RZ, 0xc0, !PT ;  /* 0x00000380d0d07812 */ /* 0x000fe200078ec0ff */
[----:B------:R-:W-:Y:S01]  /*0f60*/  IMAD.SHL.U32 R3, R3, 0x80, RZ ;  /* 0x0000008003037824 */ /* 0x000fe200078e00ff */
[----:B------:R-:W-:Y:S01]  /*0f70*/  LOP3.LUT R229, R229, 0x380, RZ, 0xc0, !PT ;  /* 0x00000380e5e57812 */ /* 0x000fe200078ec0ff */
[----:B------:R-:W-:Y:S01]  /*0f80*/  IMAD.SHL.U32 R232, R2, 0x80, RZ ;  /* 0x0000008002e87824 */ /* 0x000fe200078e00ff */
[----:B------:R-:W-:Y:S01]  /*0f90*/  LOP3.LUT R228, R228, 0x380, RZ, 0xc0, !PT ;  /* 0x00000380e4e47812 */ /* 0x000fe200078ec0ff */
[----:B------:R-:W-:Y:S01]  /*0fa0*/  IMAD.SHL.U32 R22, R218, 0x8, RZ ;  /* 0x00000008da167824 */ /* 0x000fe200078e00ff */
[----:B------:R-:W-:-:S02]  /*0fb0*/  LOP3.LUT R215, R209, 0x70, R192, 0xf8, !PT ;  /* 0x00000070d1d77812 */ /* 0x000fc400078ef8c0 */
[----:B------:R-:W-:Y:S01]  /*0fc0*/  SHF.R.U32.HI R212, RZ, 0x3, R209 ;  /* 0x00000003ffd47819 */ /* 0x000fe200000116d1 */
[----:B------:R-:W-:Y:S01]  /*0fd0*/  VIADD R199, R22, 0x40 ;  /* 0x0000004016c77836 */ /* 0x000fe20000000000 */
[----:B------:R-:W-:Y:S02]  /*0fe0*/  SHF.R.U32.HI R210, RZ, 0x3, R208 ;  /* 0x00000003ffd27819 */ /* 0x000fe400000116d0 */
[--C-:B------:R-:W-:Y:S02]  /*0ff0*/  LOP3.LUT R2, R208, 0x70, R192.reuse, 0xf8, !PT ;  /* 0x00000070d0027812 */ /* 0x100fe400078ef8c0 */
[--C-:B------:R-:W-:Y:S02]  /*1000*/  LOP3.LUT R4, R229, 0x70, R192.reuse, 0xf8, !PT ;  /* 0x00000070e5047812 */ /* 0x100fe400078ef8c0 */
[----:B------:R-:W-:Y:S02]  /*1010*/  SHF.R.U32.HI R233, RZ, 0x3, R229 ;  /* 0x00000003ffe97819 */ /* 0x000fe400000116e5 */
[----:B------:R-:W-:-:S02]  /*1020*/  LOP3.LUT R5, R228, 0x70, R192, 0xf8, !PT ;  /* 0x00000070e4057812 */ /* 0x000fc400078ef8c0 */
[----:B------:R-:W-:Y:S02]  /*1030*/  SHF.R.U32.HI R231, RZ, 0x3, R228 ;  /* 0x00000003ffe77819 */ /* 0x000fe400000116e4 */
[----:B------:R-:W-:Y:S02]  /*1040*/  LOP3.LUT R211, R0, 0xfffffc00, RZ, 0xc0, !PT ;  /* 0xfffffc0000d37812 */ /* 0x000fe400078ec0ff */
[----:B------:R-:W-:Y:S02]  /*1050*/  LOP3.LUT R234, R3, 0xfffffc00, RZ, 0xc0, !PT ;  /* 0xfffffc0003ea7812 */ /* 0x000fe400078ec0ff */
[----:B------:R-:W-:Y:S02]  /*1060*/  LOP3.LUT R232, R232, 0xfffffc00, RZ, 0xc0, !PT ;  /* 0xfffffc00e8e87812 */ /* 0x000fe400078ec0ff */
[----:B------:R-:W-:Y:S02]  /*1070*/  LOP3.LUT R215, R213, R215, R212, 0xf6, !PT ;  /* 0x000000d7d5d77212 */ /* 0x000fe400078ef6d4 */
[----:B------:R-:W-:-:S02]  /*1080*/  LOP3.LUT R3, R211, R2, R210, 0xf6, !PT ;  /* 0x00000002d3037212 */ /* 0x000fc400078ef6d2 */
[----:B------:R-:W-:Y:S01]  /*1090*/  LOP3.LUT R225, R234, R4, R233, 0xf6, !PT ;  /* 0x00000004eae17212 */ /* 0x000fe200078ef6e9 */
[----:B------:R-:W-:Y:S01]  /*10a0*/  IMAD.IADD R214, R16, 0x1, R215 ;  /* 0x0000000110d67824 */ /* 0x000fe200078e02d7 */
[----:B------:R-:W-:Y:S01]  /*10b0*/  LOP3.LUT R5, R232, R5, R231, 0xf6, !PT ;  /* 0x00000005e8057212 */ /* 0x000fe200078ef6e7 */
[C---:B------:R-:W-:Y:S01]  /*10c0*/  IMAD.IADD R226, R16.reuse, 0x1, R3 ;  /* 0x0000000110e27824 */ /* 0x040fe200078e0203 */
[----:B------:R-:W-:Y:S01]  /*10d0*/  SHF.R.S32.HI R19, RZ, 0x1f, R18 ;  /* 0x0000001fff137819 */ /* 0x000fe20000011412 */
[C---:B------:R-:W-:Y:S01]  /*10e0*/  IMAD.IADD R225, R16.reuse, 0x1, R225 ;  /* 0x0000000110e17824 */ /* 0x040fe200078e02e1 */
[----:B------:R-:W-:Y:S01]  /*10f0*/  SHF.R.S32.HI R216, RZ, 0x1f, R195 ;  /* 0x0000001fffd87819 */ /* 0x000fe200000114c3 */
[----:B------:R-:W-:Y:S01]  /*1100*/  IMAD.IADD R224, R16, 0x1, R5 ;  /* 0x0000000110e07824 */ /* 0x000fe200078e0205 */
[----:B------:R-:W-:Y:S02]  /*1110*/  SHF.R.S32.HI R193, RZ, 0x1f, R192 ;  /* 0x0000001fffc17819 */ /* 0x000fe400000114c0 */
[----:B------:R-:W-:-:S07]  /*1120*/  SHF.R.S32.HI R23, RZ, 0x1f, R22 ;  /* 0x0000001fff177819 */ /* 0x000fce0000011416 */
.L_x_1457:
[----:B------:R-:W-:Y:S05]  /*1130*/  YIELD ;  /* 0x0000000000007946 */ /* 0x000fea0003800000 */
[----:B------:R-:W-:Y:S01]  /*1140*/  ULDC.64 UR4, c[0x0][0xa28] ;  /* 0x00028a0000047ab9 */ /* 0x000fe20000000a00 */
[----:B0-2345:R-:W0:Y:S01]  /*1150*/  LDC.64 R4, c[0x0][0xa08] ;  /* 0x00028200ff047b82 */ /* 0x03de220000000a00 */
[----:B------:R-:W-:Y:S01]  /*1160*/  ISETP.NE.U32.AND P1, PT, RZ, UR4, PT ;  /* 0x00000004ff007c0c */ /* 0x000fe2000bf25070 */
[----:B------:R-:W-:Y:S02]  /*1170*/  IMAD.MOV.U32 R11, RZ, RZ, RZ ;  /* 0x000000ffff0b7224 */ /* 0x000fe400078e00ff */
[----:B------:R-:W-:Y:S01]  /*1180*/  IMAD.MOV.U32 R25, RZ, RZ, RZ ;  /* 0x000000ffff197224 */ /* 0x000fe200078e00ff */
[----:B------:R-:W-:Y:S01]  /*1190*/  ISETP.NE.AND.EX P1, PT, RZ, UR5, PT, P1 ;  /* 0x00000005ff007c0c */ /* 0x000fe2000bf25310 */
[----:B------:R-:W-:-:S02]  /*11a0*/  ULDC.64 UR4, c[0x0][0xa18] ;  /* 0x0002860000047ab9 */ /* 0x000fc40000000a00 */
[----:B------:R-:W-:-:S04]  /*11b0*/  ISETP.NE.U32.AND P2, PT, RZ, UR4, PT ;  /* 0x00000004ff007c0c */ /* 0x000fc8000bf45070 */
[----:B------:R-:W-:Y:S01]  /*11c0*/  ISETP.NE.AND.EX P2, PT, RZ, UR5, PT, P2 ;  /* 0x00000005ff007c0c */ /* 0x000fe2000bf45320 */
[----:B------:R-:W-:Y:S02]  /*11d0*/  ULDC.64 UR4, c[0x0][0xa08] ;  /* 0x0002820000047ab9 */ /* 0x000fe40000000a00 */
[----:B------:R-:W-:-:S03]  /*11e0*/  ISETP.NE.U32.AND P0, PT, RZ, UR4, PT ;  /* 0x00000004ff007c0c */ /* 0x000fc6000bf05070 */
[----:B------:R-:W1:Y:S01]  /*11f0*/  @P1 LDC.64 R2, c[0x0][0xa28] ;  /* 0x00028a00ff021b82 */ /* 0x000e620000000a00 */
[----:B------:R-:W-:Y:S01]  /*1200*/  ISETP.NE.AND.EX P0, PT, RZ, UR5, PT, P0 ;  /* 0x00000005ff007c0c */ /* 0x000fe2000bf05300 */
[----:B0-----:R-:W-:-:S06]  /*1210*/  IMAD.WIDE R8, R207, 0x4, R4 ;  /* 0x00000004cf087825 */ /* 0x001fcc00078e0204 */
[----:B------:R-:W0:Y:S01]  /*1220*/  @P2 LDC.64 R6, c[0x0][0xa18] ;  /* 0x00028600ff062b82 */ /* 0x000e220000000a00 */
[----:B------:R-:W-:Y:S02]  /*1230*/  ULDC UR4, c[0x0][0x288] ;  /* 0x0000a20000047ab9 */ /* 0x000fe40000000800 */
[----:B------:R-:W-:Y:S01]  /*1240*/  IMAD.U32 R198, RZ, RZ, UR4 ;  /* 0x00000004ffc67e24 */ /* 0x000fe2000f8e00ff */
[----:B------:R-:W-:Y:S02]  /*1250*/  ULDC.64 UR4, c[0x0][0x3f8] ;  /* 0x0000fe0000047ab9 */ /* 0x000fe40000000a00 */
[----:B------:R2:W5:Y:S01]  /*1260*/  @P0 LDG.E R25, desc[UR46][R8.64] ;  /* 0x0000002e08190981 */ /* 0x000562000c1e1900 */
[----:B-1----:R-:W-:-:S05]  /*1270*/  @P1 IMAD.WIDE R2, R207, 0x4, R2 ;  /* 0x00000004cf021825 */ /* 0x002fca00078e0202 */
[----:B------:R2:W5:Y:S01]  /*1280*/  @P1 LDG.E R11, desc[UR46][R2.64] ;  /* 0x0000002e020b1981 */ /* 0x000562000c1e1900 */
[----:B0-----:R-:W-:-:S05]  /*1290*/  @P2 IMAD.WIDE R4, R207, 0x4, R6 ;  /* 0x00000004cf042825 */ /* 0x001fca00078e0206 */
        /* <DEDUP_REMOVED lines=10> */
[----:B--2---:R-:W-:Y:S06]  /*1340*/  @P2 BRA `(.L_x_1211) ;  /* 0x0000000000242947 */ /* 0x004fec0003800000 */
        /* <DEDUP_REMOVED lines=8> */
[----:B--2---:R-:W-:-:S07]  /*13d0*/  IADD3 R198, -R198, R5, RZ ;  /* 0x00000005c6c67210 */ /* 0x004fce0007ffe1ff */
.L_x_1211:
[----:B------:R-:W-:Y:S01]  /*13e0*/  ULDC.64 UR4, c[0x0][0xa20] ;  /* 0x0002880000047ab9 */ /* 0x000fe20000000a00 */
[----:B------:R-:W-:Y:S01]  /*13f0*/  IMAD.MOV.U32 R220, RZ, RZ, R205 ;  /* 0x000000ffffdc7224 */ /* 0x000fe200078e00cd */
[----:B------:R-:W-:Y:S01]  /*1400*/  ISETP.NE.U32.AND P1, PT, RZ, UR4, PT ;  /* 0x00000004ff007c0c */ /* 0x000fe2000bf25070 */
[----:B------:R-:W-:Y:S02]  /*1410*/  IMAD.MOV.U32 R217, RZ, RZ, R206 ;  /* 0x000000ffffd97224 */ /* 0x000fe400078e00ce */
[----:B------:R-:W-:Y:S01]  /*1420*/  IMAD.MOV.U32 R219, RZ, RZ, R207 ;  /* 0x000000ffffdb7224 */ /* 0x000fe200078e00cf */
[----:B------:R-:W-:-:S13]  /*1430*/  ISETP.NE.AND.EX P1, PT, RZ, UR5, PT, P1 ;  /* 0x00000005ff007c0c */ /* 0x000fda000bf25310 */
[----:B------:R-:W-:Y:S05]  /*1440*/  @!P1 BRA `(.L_x_1212) ;  /* 0x0000000000109947 */ /* 0x000fea0003800000 */
[----:B------:R-:W0:Y:S02]  /*1450*/  LDC.64 R2, c[0x0][0xa20] ;  /* 0x00028800ff027b82 */ /* 0x000e240000000a00 */
[----:B0-----:R-:W-:-:S05]  /*1460*/  IMAD.WIDE R2, R207, 0x4, R2 ;  /* 0x00000004cf027825 */ /* 0x001fca00078e0202 */
[----:B------:R0:W5:Y:S01]  /*1470*/  LDG.E R24, desc[UR46][R2.64] ;  /* 0x0000002e02187981 */ /* 0x000162000c1e1900 */
[----:B------:R-:W-:Y:S05]  /*1480*/  BRA `(.L_x_1213) ;  /* 0x0000000000107947 */ /* 0x000fea0003800000 */
.L_x_1212:
[----:B------:R-:W-:Y:S05]  /*1490*/  @!P0 BRA `(.L_x_1213) ;  /* 0x00000000000c8947 */ /* 0x000fea0003800000 */
[----:B------:R-:W2:Y:S04]  /*14a0*/  LDG.E R3, desc[UR46][R8.64] ;  /* 0x0000002e08037981 */ /* 0x000ea8000c1e1900 */
[----:B------:R-:W2:Y:S02]  /*14b0*/  LDG.E R24, desc[UR46][R8.64+0x4] ;  /* 0x0000042e08187981 */ /* 0x000ea4000c1e1900 */
[----:B--2---:R-:W-:-:S07]  /*14c0*/  IMAD.IADD R24, R24, 0x1, -R3 ;  /* 0x0000000118187824 */ /* 0x004fce00078e0a03 */
.L_x_1213:
[----:B------:R-:W-:Y:S01]  /*14d0*/  ULDC.64 UR4, c[0x0][0xa10] ;  /* 0x0002840000047ab9 */ /* 0x000fe20000000a00 */
[----:B------:R-:W1:Y:S01]  /*14e0*/  LDC.64 R8, c[0x0][0x9e0] ;  /* 0x00027800ff087b82 */ /* 0x000e620000000a00 */
[----:B------:R-:W-:-:S04]  /*14f0*/  ISETP.NE.U32.AND P0, PT, RZ, UR4, PT ;  /* 0x00000004ff007c0c */ /* 0x000fc8000bf05070 */
[----:B------:R-:W-:Y:S01]  /*1500*/  ISETP.NE.AND.EX P0, PT, RZ, UR5, PT, P0 ;  /* 0x00000005ff007c0c */ /* 0x000fe2000bf05300 */
[----:B------:R-:W-:Y:S02]  /*1510*/  ULDC.64 UR4, c[0x0][0xa30] ;  /* 0x00028c0000047ab9 */ /* 0x000fe40000000a00 */
[----:B------:R-:W-:-:S04]  /*1520*/  ISETP.NE.U32.AND P1, PT, RZ, UR4, PT ;  /* 0x00000004ff007c0c */ /* 0x000fc8000bf25070 */
[----:B------:R-:W-:-:S06]  /*1530*/  ISETP.NE.AND.EX P1, PT, RZ, UR5, PT, P1 ;  /* 0x00000005ff007c0c */ /* 0x000fcc000bf25310 */
[----:B0-----:R-:W0:Y:S08]  /*1540*/  @P0 LDC.64 R2, c[0x0][0xa10] ;  /* 0x00028400ff020b82 */ /* 0x001e300000000a00 */
[----:B------:R-:W2:Y:S01]  /*1550*/  @P1 LDC.64 R4, c[0x0][0xa30] ;  /* 0x00028c00ff041b82 */ /* 0x000ea20000000a00 */
[----:B0-----:R-:W-:-:S05]  /*1560*/  @P0 IMAD.WIDE R2, R207, 0x4, R2 ;  /* 0x00000004cf020825 */ /* 0x001fca00078e0202 */
[----:B------:R-:W3:Y:S04]  /*1570*/  @P0 LDG.E R0, desc[UR46][R2.64] ;  /* 0x0000002e02000981 */ /* 0x000ee8000c1e1900 */
[----:B------:R-:W3:Y:S01]  /*1580*/  @P0 LDG.E R7, desc[UR46][R2.64+0x4] ;  /* 0x0000042e02070981 */ /* 0x000ee2000c1e1900 */
[----:B-----5:R-:W-:Y:S02]  /*1590*/  IMAD.MOV.U32 R27, RZ, RZ, R24 ;  /* 0x000000ffff1b7224 */ /* 0x020fe400078e0018 */
[----:B--2---:R-:W-:-:S04]  /*15a0*/  @P1 IMAD.WIDE R4, R207, 0x4, R4 ;  /* 0x00000004cf041825 */ /* 0x004fc800078e0204 */
[----:B------:R-:W-:Y:S01]  /*15b0*/  IMAD.IADD R11, R24, 0x1, -R11 ;  /* 0x00000001180b7824 */ /* 0x000fe200078e0a0b */
[----:B------:R0:W5:Y:S01]  /*15c0*/  @P1 LDG.E R27, desc[UR46][R4.64] ;  /* 0x0000002e041b1981 */ /* 0x000162000c1e1900 */
[----:B-1----:R-:W-:Y:S02]  /*15d0*/  ISETP.GE.AND P1, PT, R9, 0x1, PT ;  /* 0x000000010900780c */ /* 0x002fe40003f26270 */
[----:B------:R-:W-:Y:S01]  /*15e0*/  LEA R6, R205, 0x80, 0x7 ;  /* 0x00000080cd067811 */ /* 0x000fe200078e38ff */
[----:B---3--:R-:W-:-:S04]  /*15f0*/  @P0 IMAD.IADD R48, R7, 0x1, -R0 ;  /* 0x0000000107300824 */ /* 0x008fc800078e0a00 */
[----:B------:R-:W-:-:S04]  /*1600*/  IMAD.IADD R197, R11, 0x1, R48 ;  /* 0x000000010bc57824 */ /* 0x000fc800078e0230 */
[C---:B------:R-:W-:Y:S01]  /*1610*/  VIADD R0, R197.reuse, 0x3f ;  /* 0x0000003fc5007836 */ /* 0x040fe20000000000 */
[----:B------:R-:W-:-:S04]  /*1620*/  IADD3 R3, R197, R6, -R198 ;  /* 0x00000006c5037210 */ /* 0x000fc80007ffe8c6 */
[----:B------:R-:W-:-:S04]  /*1630*/  SHF.R.S32.HI R7, RZ, 0x1f, R0 ;  /* 0x0000001fff077819 */ /* 0x000fc80000011400 */
[----:B------:R-:W-:Y:S02]  /*1640*/  LEA.HI R7, R7, R0, RZ, 0x6 ;  /* 0x0000000007077211 */ /* 0x000fe400078f30ff */
[----:B------:R-:W-:Y:S02]  /*1650*/  IADD3 R0, R3, R8, RZ ;  /* 0x0000000803007210 */ /* 0x000fe40007ffe0ff */
[----:B------:R-:W-:Y:S01]  /*1660*/  SHF.R.S32.HI R56, RZ, 0x6, R7 ;  /* 0x00000006ff387819 */ /* 0x000fe20000011407 */
[----:B0-----:R-:W-:Y:S06]  /*1670*/  @!P1 BRA `(.L_x_1214) ;  /* 0x0000000000489947 */ /* 0x001fec0003800000 */
[C---:B------:R-:W-:Y:S01]  /*1680*/  ISETP.GT.AND P0, PT, R3.reuse, RZ, PT ;  /* 0x000000ff0300720c */ /* 0x040fe20003f04270 */
[----:B------:R-:W-:Y:S01]  /*1690*/  BSSY B0, `(.L_x_1215) ;  /* 0x000000e000007945 */ /* 0x000fe20003800000 */
[----:B------:R-:W-:-:S11]  /*16a0*/  VIADD R2, R3, 0xffffffff ;  /* 0xffffffff03027836 */ /* 0x000fd60000000000 */
        /* <DEDUP_REMOVED lines=8> */
.L_x_1216:
[----:B------:R-:W-:-:S13]  /*1730*/  ISETP.NE.AND P0, PT, R9, 0x1, PT ;  /* 0x000000010900780c */ /* 0x000fda0003f05270 */
[----:B------:R-:W0:Y:S02]  /*1740*/  @P0 LDC.64 R4, c[0x0][0x9e8] ;  /* 0x00027a00ff040b82 */ /* 0x000e240000000a00 */
[----:B0-----:R-:W-:-:S05]  /*1750*/  @P0 IMAD.HI.U32 R4, R2, R4, RZ ;  /* 0x0000000402040227 */ /* 0x001fca00078e00ff */
[----:B------:R-:W-:-:S07]  /*1760*/  @P0 SHF.R.U32.HI R2, RZ, R5, R4 ;  /* 0x00000005ff020219 */ /* 0x000fce0000011604 */
.L_x_1217:
[----:B------:R-:W-:Y:S05]  /*1770*/  BSYNC B0 ;  /* 0x0000000000007941 */ /* 0x000fea0003800000 */
.L_x_1215:
[----:B------:R-:W-:-:S05]  /*1780*/  IMAD R3, R2, R9, R9 ;  /* 0x0000000902037224 */ /* 0x000fca00078e0209 */
[----:B------:R-:W-:-:S07]  /*1790*/  VIMNMX R0, R0, R3, PT ;  /* 0x0000000300007248 */ /* 0x000fce0003fe0100 */
.L_x_1214:
[----:B------:R-:W-:Y:S01]  /*17a0*/  IMAD R2, R205, 0x80, -R198 ;  /* 0x00000080cd027824 */ /* 0x000fe200078e0ac6 */
[----:B------:R-:W-:-:S03]  /*17b0*/  ULDC UR4, c[0x0][0x9dc] ;  /* 0x0002770000047ab9 */ /* 0x000fc60000000800 */
[----:B------:R-:W-:-:S04]  /*17c0*/  IMAD.IADD R2, R197, 0x1, R2 ;  /* 0x00000001c5027824 */ /* 0x000fc800078e0202 */
[----:B------:R-:W-:Y:S01]  /*17d0*/  VIADD R3, R2, -UR4 ;  /* 0x8000000402037c36 */ /* 0x000fe20008000000 */
[----:B------:R-:W-:Y:S06]  /*17e0*/  @!P1 BRA `(.L_x_1218) ;  /* 0x0000000000449947 */ /* 0x000fec0003800000 */
[----:B------:R-:W-:Y:S01]  /*17f0*/  ISETP.GT.AND P0, PT, R2, -0x1, PT ;  /* 0xffffffff0200780c */ /* 0x000fe20003f04270 */
[----:B------:R-:W-:-:S12]  /*1800*/  BSSY B0, `(.L_x_1219) ;  /* 0x000000d000007945 */ /* 0x000fd80003800000 */
        /* <DEDUP_REMOVED lines=8> */
.L_x_1220:
[----:B------:R-:W-:-:S13]  /*1890*/  ISETP.NE.AND P0, PT, R9, 0x1, PT ;  /* 0x000000010900780c */ /* 0x000fda0003f05270 */
[----:B------:R-:W0:Y:S02]  /*18a0*/  @P0 LDC.64 R4, c[0x0][0x9e8] ;  /* 0x00027a00ff040b82 */ /* 0x000e240000000a00 */
[----:B0-----:R-:W-:-:S05]  /*18b0*/  @P0 IMAD.HI.U32 R4, R2, R4, RZ ;  /* 0x0000000402040227 */ /* 0x001fca00078e00ff */
[----:B------:R-:W-:-:S07]  /*18c0*/  @P0 SHF.R.U32.HI R2, RZ, R5, R4 ;  /* 0x00000005ff020219 */ /* 0x000fce0000011604 */
.L_x_1221:
[----:B------:R-:W-:Y:S05]  /*18d0*/  BSYNC B0 ;  /* 0x0000000000007941 */ /* 0x000fea0003800000 */
.L_x_1219:
[----:B------:R-:W-:-:S05]  /*18e0*/  IMAD R2, R2, R9, RZ ;  /* 0x0000000902027224 */ /* 0x000fca00078e02ff */
[----:B------:R-:W-:-:S07]  /*18f0*/  VIMNMX R3, R3, R2, !PT ;  /* 0x0000000203037248 */ /* 0x000fce0007fe0100 */
.L_x_1218:
[----:B------:R-:W-:Y:S01]  /*1900*/  VIADD R0, R0, 0x3f ;  /* 0x0000003f00007836 */ /* 0x000fe20000000000 */
[----:B------:R-:W-:-:S04]  /*1910*/  SHF.R.S32.HI R2, RZ, 0x1f, R3 ;  /* 0x0000001fff027819 */ /* 0x000fc80000011403 */
[----:B------:R-:W-:Y:S02]  /*1920*/  SHF.R.S32.HI R5, RZ, 0x1f, R0 ;  /* 0x0000001fff057819 */ /* 0x000fe40000011400 */
[----:B------:R-:W-:Y:S02]  /*1930*/  LEA.HI R2, R2, R3, RZ, 0x6 ;  /* 0x0000000302027211 */ /* 0x000fe400078f30ff */
[----:B------:R-:W-:Y:S02]  /*1940*/  LEA.HI R5, R5, R0, RZ, 0x6 ;  /* 0x0000000005057211 */ /* 0x000fe400078f30ff */
[----:B------:R-:W-:Y:S02]  /*1950*/  SHF.R.S32.HI R2, RZ, 0x6, R2 ;  /* 0x00000006ff027819 */ /* 0x000fe40000011402 */
[----:B------:R-:W-:Y:S02]  /*1960*/  SHF.R.S32.HI R5, RZ, 0x6, R5 ;  /* 0x00000006ff057819 */ /* 0x000fe40000011405 */
[----:B------:R-:W-:-:S02]  /*1970*/  VIMNMX R2, RZ, R2, !PT ;  /* 0x00000002ff027248 */ /* 0x000fc40007fe0100 */
[----:B------:R-:W-:-:S03]  /*1980*/  VIMNMX R5, R56, R5, PT ;  /* 0x0000000538057248 */ /* 0x000fc60003fe0100 */
[--C-:B------:R-:W-:Y:S02]  /*1990*/  IMAD R2, R2, 0x40, -R11.reuse ;  /* 0x0000004002027824 */ /* 0x100fe400078e0a0b */
[----:B------:R-:W-:-:S03]  /*19a0*/  IMAD R5, R5, 0x40, -R11 ;  /* 0x0000004005057824 */ /* 0x000fc600078e0a0b */
[----:B------:R-:W-:Y:S02]  /*19b0*/  VIMNMX R2, RZ, R2, !PT ;  /* 0x00000002ff027248 */ /* 0x000fe40007fe0100 */
[----:B------:R-:W-:Y:S02]  /*19c0*/  VIMNMX R5, R5, R48, PT ;  /* 0x0000003005057248 */ /* 0x000fe40003fe0100 */
[----:B------:R-:W-:Y:S02]  /*19d0*/  SHF.R.U32.HI R26, RZ, 0x6, R2 ;  /* 0x00000006ff1a7819 */ /* 0x000fe40000011602 */
[----:B------:R-:W-:Y:S02]  /*19e0*/  ISETP.GT.AND P0, PT, R5, R2, PT ;  /* 0x000000020500720c */ /* 0x000fe40003f04270 */
[----:B------:R-:W-:-:S11]  /*19f0*/  MOV R49, R26 ;  /* 0x0000001a00317202 */ /* 0x000fd60000000f00 */
[----:B------:R-:W-:-:S05]  /*1a00*/  @P0 VIADD R0, R5, 0x3f ;  /* 0x0000003f05000836 */ /* 0x000fca0000000000 */
[----:B------:R-:W-:-:S04]  /*1a10*/  @P0 SHF.R.S32.HI R3, RZ, 0x1f, R0 ;  /* 0x0000001fff030819 */ /* 0x000fc80000011400 */
[----:B------:R-:W-:-:S04]  /*1a20*/  @P0 LEA.HI R3, R3, R0, RZ, 0x6 ;  /* 0x0000000003030211 */ /* 0x000fc800078f30ff */
[----:B------:R-:W-:Y:S02]  /*1a30*/  @P0 SHF.R.S32.HI R49, RZ, 0x6, R3 ;  /* 0x00000006ff310819 */ /* 0x000fe40000011403 */
[----:B------:R-:W-:Y:S02]  /*1a40*/  PLOP3.LUT P0, PT, PT, PT, PT, 0x80, 0x0 ;  /* 0x000000000000781c */ /* 0x000fe40003f0f070 */
[----:B------:R-:W-:-:S13]  /*1a50*/  ISETP.GT.AND P1, PT, R49, R26, PT ;  /* 0x0000001a3100720c */ /* 0x000fda0003f24270 */
[----:B------:R-:W-:Y:S05]  /*1a60*/  @!P1 BRA `(.L_x_1222) ;  /* 0x0000005800349947 */ /* 0x000fea0003800000 */
        /* <DEDUP_REMOVED lines=12> */
[----:B------:R-:W-:Y:S01]  /*1b30*/  MOV R13, RZ ;  /* 0x000000ff000d7202 */ /* 0x000fe20000000f00 */
[----:B------:R-:W-:Y:S02]  /*1b40*/  IMAD.U32 R6, RZ, RZ, UR4 ;  /* 0x00000004ff067e24 */ /* 0x000fe4000f8e00ff */
[----:B------:R-:W-:-:S02]  /*1b50*/  IMAD.U32 R7, RZ, RZ, UR5 ;  /* 0x00000005ff077e24 */ /* 0x000fc4000f8e00ff */
[----:B------:R-:W-:Y:S02]  /*1b60*/  IMAD.U32 R11, RZ, RZ, UR7 ;  /* 0x00000007ff0b7e24 */ /* 0x000fe4000f8e00ff */
[----:B------:R-:W-:Y:S02]  /*1b70*/  IMAD.MOV.U32 R8, RZ, RZ, 0x70 ;  /* 0x00000070ff087424 */ /* 0x000fe400078e00ff */
[----:B0-----:R-:W-:-:S07]  /*1b80*/  IMAD.MOV.U32 R12, RZ, RZ, 0x1 ;  /* 0x00000001ff0c7424 */ /* 0x001fce00078e00ff */
[----:B------:R-:W-:-:S07]  /*1b90*/  LEPC R20, `(.L_x_1224) ;  /* 0x000000001014794e */ /* 0x000fce0000000000 */
[----:B-1---5:R-:W-:Y:S05]  /*1ba0*/  CALL.ABS.NOINC R2 ;  /* 0x0000000002007343 */ /* 0x022fea0003c00000 */
.L_x_1224:
[----:B------:R-:W-:Y:S05]  /*1bb0*/  BSYNC B6 ;  /* 0x0000000000067941 */ /* 0x000fea0003800000 */
.L_x_1223:
        /* <DEDUP_REMOVED lines=20> */
.L_x_1226:
[----:B------:R-:W-:Y:S05]  /*1d00*/  BSYNC B6 ;  /* 0x0000000000067941 */ /* 0x000fea0003800000 */
.L_x_1225:
[----:B------:R-:W-:Y:S01]  /*1d10*/  ULDC.64 UR4, c[0x0][0x9f8] ;  /* 0x00027e0000047ab9 */ /* 0x000fe20000000a00 */
[----:B------:R-:W-:Y:S01]  /*1d20*/  IMAD.MOV.U32 R4, RZ, RZ, R207 ;  /* 0x000000ffff047224 */ /* 0x000fe200078e00cf */
[----:B------:R-:W-:Y:S01]  /*1d30*/  ISETP.NE.U32.AND P0, PT, RZ, UR4, PT ;  /* 0x00000004ff007c0c */ /* 0x000fe2000bf05070 */
[----:B------:R-:W0:Y:S08]  /*1d40*/  LDC R0, c[0x0][0x428] ;  /* 0x00010a00ff007b82 */ /* 0x000e300000000800 */
[----:B------:R-:W1:Y:S01]  /*1d50*/  LDC.64 R66, c[0x0][0x2f0] ;  /* 0x0000bc00ff427b82 */ /* 0x000e620000000a00 */
[----:B------:R-:W-:Y:S01]  /*1d60*/  ISETP.NE.AND.EX P0, PT, RZ, UR5, PT, P0 ;  /* 0x00000005ff007c0c */ /* 0x000fe2000bf05300 */
[----:B------:R-:W2:Y:S01]  /*1d70*/  S2R R21, SR_TID.X ;  /* 0x0000000000157919 */ /* 0x000ea20000002100 */
[----:B------:R-:W-:Y:S01]  /*1d80*/  IMAD.IADD R47, R25, 0x1, R24 ;  /* 0x00000001192f7824 */ /* 0x000fe200078e0218 */
[----:B------:R-:W-:Y:S01]  /*1d90*/  ULDC.64 UR6, c[0x0][0xa08] ;  /* 0x0002820000067ab9 */ /* 0x000fe20000000a00 */
[----:B------:R-:W-:-:S03]  /*1da0*/  ULDC.64 UR4, c[0x0][0x2f8] ;  /* 0x0000be0000047ab9 */ /* 0x000fc60000000a00 */
[----:B------:R-:W3:Y:S08]  /*1db0*/  LDC.64 R70, c[0x0][0x3e8] ;  /* 0x0000fa00ff467b82 */ /* 0x000ef00000000a00 */
[----:B------:R-:W4:Y:S08]  /*1dc0*/  @P0 LDC.64 R2, c[0x0][0x9f8] ;  /* 0x00027e00ff020b82 */ /* 0x000f300000000a00 */
[----:B------:R-:W3:Y:S08]  /*1dd0*/  LDC R13, c[0x0][0x3d4] ;  /* 0x0000f500ff0d7b82 */ /* 0x000ef00000000800 */
[----:B------:R-:W3:Y:S01]  /*1de0*/  LDC.64 R74, c[0x0][0x3d8] ;  /* 0x0000f600ff4a7b82 */ /* 0x000ee20000000a00 */
[----:B----4-:R-:W-:-:S05]  /*1df0*/  @P0 IMAD.WIDE R2, R207, 0x4, R2 ;  /* 0x00000004cf020825 */ /* 0x010fca00078e0202 */
[----:B------:R4:W3:Y:S01]  /*1e00*/  @P0 LDG.E R4, desc[UR46][R2.64] ;  /* 0x0000002e02040981 */ /* 0x0008e2000c1e1900 */
[----:B0-----:R-:W-:Y:S01]  /*1e10*/  ISETP.NE.AND P0, PT, R0, 0x1, PT ;  /* 0x000000010000780c */ /* 0x001fe20003f05270 */
[-C--:B-1----:R-:W-:Y:S01]  /*1e20*/  IMAD.WIDE.U32 R60, R18, R66.reuse, R192 ;  /* 0x00000042123c7225 */ /* 0x082fe200078e00c0 */
[----:B------:R-:W-:Y:S02]  /*1e30*/  SHF.R.S32.HI R15, RZ, 0x1f, R47 ;  /* 0x0000001fff0f7819 */ /* 0x000fe4000001142f */
[----:B--2---:R-:W-:Y:S01]  /*1e40*/  SHF.R.U32.HI R28, RZ, 0x7, R21 ;  /* 0x00000007ff1c7819 */ /* 0x004fe20000011615 */
[----:B------:R-:W-:Y:S01]  /*1e50*/  VIADD R100, R192, 0x80 ;  /* 0x00000080c0647836 */ /* 0x000fe20000000000 */
[----:B------:R-:W-:Y:S01]  /*1e60*/  IADD3 R46, P1, R18, R47, RZ ;  /* 0x0000002f122e7210 */ /* 0x000fe20007f3e0ff */
[-C--:B------:R-:W-:Y:S01]  /*1e70*/  IMAD R6, R15, R66.reuse, RZ ;  /* 0x000000420f067224 */ /* 0x080fe200078e02ff */
[----:B------:R-:W-:Y:S01]  /*1e80*/  ISETP.NE.AND P6, PT, R28, 0x1, PT ;  /* 0x000000011c00780c */ /* 0x000fe20003fc5270 */
[----:B----4-:R-:W-:Y:S01]  /*1e90*/  IMAD.WIDE.U32 R2, R47, R66, RZ ;  /* 0x000000422f027225 */ /* 0x010fe200078e00ff */
[----:B------:R-:W-:-:S02]  /*1ea0*/  SHF.L.U64.HI R63, R66, 0x5, R67 ;  /* 0x00000005423f7819 */ /* 0x000fc40000010243 */
[----:B---3--:R-:W-:Y:S01]  /*1eb0*/  SHF.L.U64.HI R68, R70, 0x6, R71 ;  /* 0x0000000646447819 */ /* 0x008fe20000010247 */
[----:B------:R-:W0:Y:S01]  /*1ec0*/  @P0 LDC R5, c[0x0][0x42c] ;  /* 0x00010b00ff050b82 */ /* 0x000e220000000800 */
[----:B------:R-:W-:Y:S01]  /*1ed0*/  IMAD.SHL.U32 R65, R66, 0x40, RZ ;  /* 0x0000004042417824 */ /* 0x000fe200078e00ff */
[----:B------:R-:W-:Y:S01]  /*1ee0*/  SHF.L.U64.HI R72, R74, 0x6, R75 ;  /* 0x000000064a487819 */ /* 0x000fe2000001024b */
[----:B------:R-:W-:Y:S01]  /*1ef0*/  IMAD.SHL.U32 R69, R70, 0x20, RZ ;  /* 0x0000002046457824 */ /* 0x000fe200078e00ff */
[----:B------:R-:W-:Y:S01]  /*1f00*/  SHF.L.U32 R73, R74, 0x5, RZ ;  /* 0x000000054a497819 */ /* 0x000fe200000006ff */
[----:B------:R-:W-:-:S03]  /*1f10*/  IMAD.SHL.U32 R76, R13, 0x2, RZ ;  /* 0x000000020d4c7824 */ /* 0x000fc600078e00ff */
[----:B------:R-:W1:Y:S01]  /*1f20*/  @P0 LDC R7, c[0x0][0x430] ;  /* 0x00010c00ff070b82 */ /* 0x000e620000000800 */
[----:B0-----:R-:W-:-:S04]  /*1f30*/  @P0 IMAD.HI.U32 R0, R206, R5, RZ ;  /* 0x00000005ce000227 */ /* 0x001fc800078e00ff */
[----:B------:R-:W-:Y:S01]  /*1f40*/  IMAD.MOV.U32 R5, RZ, RZ, R206 ;  /* 0x000000ffff057224 */ /* 0x000fe200078e00ce */
[----:B-1----:R-:W-:Y:S01]  /*1f50*/  @P0 SHF.R.U32.HI R5, RZ, R7, R0 ;  /* 0x00000007ff050219 */ /* 0x002fe20000011600 */
[----:B------:R-:W-:Y:S01]  /*1f60*/  IMAD R7, R47, R67, R6 ;  /* 0x000000432f077224 */ /* 0x000fe200078e0206 */
[----:B------:R-:W-:Y:S01]  /*1f70*/  ISETP.NE.U32.AND P0, PT, RZ, UR6, PT ;  /* 0x00000006ff007c0c */ /* 0x000fe2000bf05070 */
[----:B------:R-:W-:Y:S01]  /*1f80*/  IMAD.X R47, R19, 0x1, R15, P1 ;  /* 0x00000001132f7824 */ /* 0x000fe200008e060f */
[----:B------:R-:W-:Y:S01]  /*1f90*/  SHF.R.S32.HI R8, RZ, 0x1f, R5 ;  /* 0x0000001fff087819 */ /* 0x000fe20000011405 */
[----:B------:R-:W-:Y:S01]  /*1fa0*/  IMAD.IADD R3, R3, 0x1, R7 ;  /* 0x0000000103037824 */ /* 0x000fe200078e0207 */
[----:B------:R-:W-:-:S03]  /*1fb0*/  ISETP.NE.AND.EX P0, PT, RZ, UR7, PT, P0 ;  /* 0x00000007ff007c0c */ /* 0x000fc6000bf05300 */
[----:B------:R-:W-:Y:S02]  /*1fc0*/  IMAD R6, R8, UR4, RZ ;  /* 0x0000000408067c24 */ /* 0x000fe4000f8e02ff */
[----:B------:R-:W-:-:S04]  /*1fd0*/  IMAD.WIDE.U32 R2, R5, UR4, R2 ;  /* 0x0000000405027c25 */ /* 0x000fc8000f8e0002 */
[----:B------:R-:W-:Y:S01]  /*1fe0*/  IMAD R7, R5, UR5, R6 ;  /* 0x0000000505077c24 */ /* 0x000fe2000f8e0206 */
[----:B------:R-:W-:Y:S01]  /*1ff0*/  ULDC.64 UR4, c[0x0][0x300] ;  /* 0x0000c00000047ab9 */ /* 0x000fe20000000a00 */
[----:B------:R-:W-:Y:S02]  /*2000*/  IMAD R6, R19, R70, RZ ;  /* 0x0000004613067224 */ /* 0x000fe400078e02ff */
[----:B------:R-:W-:Y:S01]  /*2010*/  IMAD.IADD R3, R3, 0x1, R7 ;  /* 0x0000000103037824 */ /* 0x000fe200078e0207 */
[----:B------:R-:W-:Y:S02]  /*2020*/  SHF.R.S32.HI R0, RZ, 0x1f, R4 ;  /* 0x0000001fff007819 */ /* 0x000fe40000011404 */
[----:B------:R-:W-:Y:S02]  /*2030*/  SEL R25, R4, RZ, !P0 ;  /* 0x000000ff04197207 */ /* 0x000fe40004000000 */
[----:B------:R-:W-:-:S03]  /*2040*/  SEL R10, R0, RZ, !P0 ;  /* 0x000000ff000a7207 */ /* 0x000fc60004000000 */
[----:B------:R-:W-:-:S04]  /*2050*/  IMAD.WIDE.U32 R40, R25, UR4, R2 ;  /* 0x0000000419287c25 */ /* 0x000fc8000f8e0002 */
[----:B------:R-:W-:Y:S01]  /*2060*/  IMAD R0, R10, UR4, RZ ;  /* 0x000000040a007c24 */ /* 0x000fe2000f8e02ff */
[----:B------:R-:W-:-:S03]  /*2070*/  IADD3 R57, P0, R40, R60, RZ ;  /* 0x0000003c28397210 */ /* 0x000fc60007f1e0ff */
[----:B------:R-:W-:Y:S01]  /*2080*/  IMAD R7, R25, UR5, R0 ;  /* 0x0000000519077c24 */ /* 0x000fe2000f8e0200 */
[----:B------:R-:W-:Y:S05]  /*2090*/  @!P6 WARPSYNC.ALL ;  /* 0x000000000000e948 */ /* 0x000fea0003800000 */
[----:B------:R-:W-:Y:S01]  /*20a0*/  ULDC.64 UR4, c[0x0][0x320] ;  /* 0x0000c80000047ab9 */ /* 0x000fe20000000a00 */
[----:B------:R-:W-:Y:S02]  /*20b0*/  IMAD R0, R19, R66, RZ ;  /* 0x0000004213007224 */ /* 0x000fe400078e02ff */
[----:B------:R-:W-:Y:S02]  /*20c0*/  IMAD R2, R8, UR4, RZ ;  /* 0x0000000408027c24 */ /* 0x000fe4000f8e02ff */
[----:B------:R-:W-:-:S02]  /*20d0*/  IMAD R3, R18, R67, R0 ;  /* 0x0000004312037224 */ /* 0x000fc400078e0200 */
[----:B------:R-:W-:Y:S02]  /*20e0*/  IMAD R9, R5, UR5, R2 ;  /* 0x0000000505097c24 */ /* 0x000fe4000f8e0202 */
[----:B------:R-:W-:Y:S02]  /*20f0*/  IMAD.IADD R0, R41, 0x1, R7 ;  /* 0x0000000129007824 */ /* 0x000fe400078e0207 */
[----:B------:R-:W-:Y:S01]  /*2100*/  IMAD.WIDE.U32 R4, R5, UR4, R192 ;  /* 0x0000000405047c25 */ /* 0x000fe2000f8e00c0 */
[----:B------:R-:W-:Y:S02]  /*2110*/  ULDC.64 UR4, c[0x0][0x328] ;  /* 0x0000ca0000047ab9 */ /* 0x000fe40000000a00 */
[----:B------:R-:W-:Y:S01]  /*2120*/  IADD3.X R60, R0, R61, R3, P0, !PT ;  /* 0x0000003d003c7210 */ /* 0x000fe200007fe403 */
[----:B------:R-:W-:Y:S01]  /*2130*/  IMAD.IADD R5, R5, 0x1, R9 ;  /* 0x0000000105057824 */ /* 0x000fe200078e0209 */
[----:B------:R-:W-:Y:S01]  /*2140*/  @!P6 BAR.SYNC.DEFER_BLOCKING 0x9, 0x100 ;  /* 0x024400000000eb1d */ /* 0x000fe20000010000 */
[----:B------:R-:W-:Y:S01]  /*2150*/  IMAD.WIDE.U32 R2, R18, R70, R22 ;  /* 0x0000004612027225 */ /* 0x000fe200078e0016 */
[----:B------:R-:W-:-:S02]  /*2160*/  ISETP.GE.AND P0, PT, R192, R13, PT ;  /* 0x0000000dc000720c */ /* 0x000fc40003f06270 */
[----:B------:R-:W-:Y:S01]  /*2170*/  SHF.L.U64.HI R61, R66, 0x6, R67 ;  /* 0x00000006423d7819 */ /* 0x000fe20000010243 */
[----:B------:R-:W-:Y:S01]  /*2180*/  IMAD R9, R18, R71, R6 ;  /* 0x0000004712097224 */ /* 0x000fe200078e0206 */
[----:B------:R-:W-:Y:S01]  /*2190*/  SHF.L.U64.HI R67, R70, 0x5, R71 ;  /* 0x0000000546437819 */ /* 0x000fe20000010247 */
[----:B------:R-:W-:Y:S02]  /*21a0*/  IMAD R8, R10, UR4, RZ ;  /* 0x000000040a087c24 */ /* 0x000fe4000f8e02ff */
[----:B------:R-:W-:Y:S01]  /*21b0*/  IMAD.IADD R21, R3, 0x1, R9 ;  /* 0x0000000103157824 */ /* 0x000fe200078e0209 */
[----:B------:R-:W-:Y:S01]  /*21c0*/  SEL R3, R13, RZ, P0 ;  /* 0x000000ff0d037207 */ /* 0x000fe20000000000 */
[----:B------:R-:W-:-:S04]  /*21d0*/  IMAD.WIDE.U32 R6, R18, R70, R192 ;  /* 0x0000004612067225 */ /* 0x000fc800078e00c0 */
[----:B------:R-:W-:Y:S01]  /*21e0*/  IMAD R83, R25, UR5, R8 ;  /* 0x0000000519537c24 */ /* 0x000fe2000f8e0208 */
[----:B------:R-:W-:Y:S01]  /*21f0*/  IADD3 R8, R192, R3, RZ ;  /* 0x00000003c0087210 */ /* 0x000fe20007ffe0ff */
[----:B------:R-:W-:Y:S02]  /*2200*/  IMAD.IADD R7, R9, 0x1, R7 ;  /* 0x0000000109077824 */ /* 0x000fe400078e0207 */
[----:B------:R-:W-:Y:S01]  /*2210*/  IMAD.WIDE.U32 R24, R25, UR4, R4 ;  /* 0x0000000419187c25 */ /* 0x000fe2000f8e0004 */
[----:B------:R-:W-:Y:S01]  /*2220*/  SHF.R.S32.HI R9, RZ, 0x1f, R8 ;  /* 0x0000001fff097819 */ /* 0x000fe20000011408 */
[----:B------:R-:W-:Y:S02]  /*2230*/  ULDC UR4, c[0x0][0x2e4] ;  /* 0x0000b90000047ab9 */ /* 0x000fe40000000800 */
[----:B------:R-:W-:Y:S01]  /*2240*/  IMAD R4, R19, R74, RZ ;  /* 0x0000004a13047224 */ /* 0x000fe200078e02ff */
[CC--:B------:R-:W-:Y:S01]  /*2250*/  LEA.HI R10, R9.reuse, R8.reuse, RZ, 0x7 ;  /* 0x00000008090a7211 */ /* 0x0c0fe200078f38ff */
[----:B------:R-:W-:Y:S01]  /*2260*/  IMAD.MOV.U32 R20, RZ, RZ, R2 ;  /* 0x000000ffff147224 */ /* 0x000fe200078e0002 */
[----:B------:R-:W-:Y:S01]  /*2270*/  LEA.HI R8, R9, R8, RZ, 0x4 ;  /* 0x0000000809087211 */ /* 0x000fe200078f20ff */
[----:B------:R-:W-:Y:S01]  /*2280*/  IMAD.WIDE.U32 R2, R18, R74, R22 ;  /* 0x0000004a12027225 */ /* 0x000fe200078e0016 */
[----:B------:R-:W-:-:S02]  /*2290*/  ISETP.GE.AND P1, PT, R192, UR4, PT ;  /* 0x00000004c0007c0c */ /* 0x000fc4000bf26270 */
[----:B------:R-:W-:Y:S01]  /*22a0*/  LOP3.LUT R9, R208, 0x70, R8, 0xf8, !PT ;  /* 0x00000070d0097812 */ /* 0x000fe200078ef808 */
[----:B------:R-:W-:Y:S01]  /*22b0*/  IMAD R11, R18, R75, R4 ;  /* 0x0000004b120b7224 */ /* 0x000fe200078e0204 */
[----:B------:R-:W-:Y:S01]  /*22c0*/  LOP3.LUT R77, R8, 0xfffffff0, RZ, 0xc0, !PT ;  /* 0xfffffff0084d7812 */ /* 0x000fe200078ec0ff */
[----:B------:R-:W-:Y:S01]  /*22d0*/  IMAD.WIDE.U32 R4, R18, R74, R192 ;  /* 0x0000004a12047225 */ /* 0x000fe200078e00c0 */
[----:B------:R-:W-:Y:S02]  /*22e0*/  LOP3.LUT R9, R9, R210, RZ, 0x3c, !PT ;  /* 0x000000d209097212 */ /* 0x000fe400078e3cff */
[----:B------:R-:W-:Y:S01]  /*22f0*/  ISETP.GE.AND P2, PT, R100, UR4, PT ;  /* 0x0000000464007c0c */ /* 0x000fe2000bf46270 */
[----:B------:R-:W-:Y:S01]  /*2300*/  IMAD.IADD R43, R3, 0x1, R11 ;  /* 0x00000001032b7824 */ /* 0x000fe200078e020b */
[--C-:B------:R-:W-:Y:S01]  /*2310*/  LOP3.LUT R3, R209, 0x70, R8.reuse, 0xf8, !PT ;  /* 0x00000070d1037812 */ /* 0x100fe200078ef808 */
[----:B------:R-:W-:Y:S01]  /*2320*/  IMAD.SHL.U32 R10, R10, 0x40, RZ ;  /* 0x000000400a0a7824 */ /* 0x000fe200078e00ff */
[----:B------:R-:W-:Y:S01]  /*2330*/  SHF.R.S32.HI R79, RZ, 0x4, R8 ;  /* 0x00000004ff4f7819 */ /* 0x000fe20000011408 */
[----:B------:R-:W-:Y:S01]  /*2340*/  IMAD.IADD R5, R11, 0x1, R5 ;  /* 0x000000010b057824 */ /* 0x000fe200078e0205 */
[----:B-----5:R-:W-:Y:S01]  /*2350*/  SHF.R.S32.HI R11, RZ, 0x1f, R27 ;  /* 0x0000001fff0b7819 */ /* 0x020fe2000001141b */
[----:B------:R-:W-:Y:S01]  /*2360*/  IMAD.MOV.U32 R42, RZ, RZ, R2 ;  /* 0x000000ffff2a7224 */ /* 0x000fe200078e0002 */
[----:B------:R-:W-:Y:S01]  /*2370*/  LOP3.LUT R10, R10, 0xffffe000, RZ, 0xc0, !PT ;  /* 0xffffe0000a0a7812 */ /* 0x000fe200078ec0ff */
[----:B------:R-:W-:Y:S01]  /*2380*/  IMAD.WIDE.U32 R20, R27, R70, R20 ;  /* 0x000000461b147225 */ /* 0x000fe200078e0014 */
[----:B------:R-:W-:-:S02]  /*2390*/  LOP3.LUT R3, R3, R212, RZ, 0x3c, !PT ;  /* 0x000000d403037212 */ /* 0x000fc400078e3cff */
[----:B------:R-:W-:Y:S01]  /*23a0*/  IADD3 R64, R9, R10, R211 ;  /* 0x0000000a09407210 */ /* 0x000fe20007ffe0d3 */
[----:B------:R-:W-:Y:S01]  /*23b0*/  IMAD R2, R11, R70, RZ ;  /* 0x000000460b027224 */ /* 0x000fe200078e02ff */
[----:B------:R-:W-:Y:S01]  /*23c0*/  IADD3 R62, R3, R10, R213 ;  /* 0x0000000a033e7210 */ /* 0x000fe20007ffe0d5 */
[----:B------:R-:W-:Y:S01]  /*23d0*/  IMAD R10, R11, R74, RZ ;  /* 0x0000004a0b0a7224 */ /* 0x000fe200078e02ff */
[----:B------:R-:W-:Y:S01]  /*23e0*/  SHF.R.S32.HI R81, RZ, 0x1f, R77 ;  /* 0x0000001fff517819 */ /* 0x000fe2000001144d */
[C---:B------:R-:W-:Y:S01]  /*23f0*/  IMAD R9, R27.reuse, R71, R2 ;  /* 0x000000471b097224 */ /* 0x040fe200078e0202 */
[----:B------:R-:W-:Y:S01]  /*2400*/  SHF.L.U64.HI R71, R74, 0x5, R75 ;  /* 0x000000054a477819 */ /* 0x000fe2000001024b */
[----:B------:R-:W-:Y:S01]  /*2410*/  IMAD.WIDE.U32 R2, R27, R70, R6 ;  /* 0x000000461b027225 */ /* 0x000fe200078e0006 */
[----:B------:R-:W-:-:S03]  /*2420*/  IADD3 R83, R25, R83, RZ ;  /* 0x0000005319537210 */ /* 0x000fc60007ffe0ff */
[C---:B------:R-:W-:Y:S02]  /*2430*/  IMAD R7, R27.reuse, R75, R10 ;  /* 0x0000004b1b077224 */ /* 0x040fe400078e020a */
[----:B------:R-:W-:-:S04]  /*2440*/  IMAD.WIDE.U32 R42, R27, R74, R42 ;  /* 0x0000004a1b2a7225 */ /* 0x000fc800078e002a */
[----:B------:R-:W-:-:S04]  /*2450*/  IMAD.WIDE.U32 R44, R27, R74, R4 ;  /* 0x0000004a1b2c7225 */ /* 0x000fc800078e0004 */
[----:B------:R-:W-:Y:S02]  /*2460*/  IMAD.SHL.U32 R66, R66, 0x20, RZ ;  /* 0x0000002042427824 */ /* 0x000fe400078e00ff */
[----:B------:R-:W-:Y:S02]  /*2470*/  IMAD.SHL.U32 R70, R70, 0x40, RZ ;  /* 0x0000004046467824 */ /* 0x000fe400078e00ff */
[----:B------:R-:W-:Y:S02]  /*2480*/  IMAD.SHL.U32 R74, R74, 0x40, RZ ;  /* 0x000000404a4a7824 */ /* 0x000fe400078e00ff */
[----:B------:R-:W-:Y:S02]  /*2490*/  VIADD R75, R28, 0x8 ;  /* 0x000000081c4b7836 */ /* 0x000fe40000000000 */
[----:B------:R-:W-:Y:S02]  /*24a0*/  IMAD.IADD R78, R21, 0x1, R9 ;  /* 0x00000001154e7824 */ /* 0x000fe400078e0209 */
[----:B------:R-:W-:-:S02]  /*24b0*/  IMAD.IADD R80, R9, 0x1, R3 ;  /* 0x0000000109507824 */ /* 0x000fc400078e0203 */
[----:B------:R-:W-:Y:S02]  /*24c0*/  IMAD.IADD R82, R43, 0x1, R7 ;  /* 0x000000012b527824 */ /* 0x000fe400078e0207 */
[----:B------:R-:W-:-:S07]  /*24d0*/  IMAD.IADD R84, R7, 0x1, R45 ;  /* 0x0000000107547824 */ /* 0x000fce00078e022d */
.L_x_1274:
[----:B------:R-:W0:Y:S01]  /*24e0*/  LDC.64 R50, c[0x0][0x2d8] ;  /* 0x0000b600ff327b82 */ /* 0x000e220000000a00 */
[----:B------:R-:W-:Y:S01]  /*24f0*/  VIADD R49, R49, 0xffffffff ;  /* 0xffffffff31317836 */ /* 0x000fe20000000000 */
[----:B------:R-:W-:Y:S05]  /*2500*/  YIELD ;  /* 0x0000000000007946 */ /* 0x000fea0003800000 */
[----:B--23--:R-:W-:Y:S01]  /*2510*/  SHF.R.S32.HI R11, RZ, 0x1f, R49 ;  /* 0x0000001fff0b7819 */ /* 0x00cfe20000011431 */
[----:B------:R-:W1:Y:S01]  /*2520*/  LDC R37, c[0x0][0x3d4] ;  /* 0x0000f500ff257b82 */ /* 0x000e620000000800 */
[-C--:B------:R-:W-:Y:S01]  /*2530*/  IMAD R4, R61, R49.reuse, RZ ;  /* 0x000000313d047224 */ /* 0x080fe200078e02ff */
[----:B------:R-:W-:Y:S01]  /*2540*/  BSSY B0, `(.L_x_1227) ;  /* 0x000048b000007945 */ /* 0x000fe20003800000 */
[----:B------:R-:W-:-:S04]  /*2550*/  IMAD.WIDE.U32 R54, R65, R49, RZ ;  /* 0x0000003141367225 */ /* 0x000fc800078e00ff */
[----:B------:R-:W-:Y:S01]  /*2560*/  IMAD R5, R11, R65, R4 ;  /* 0x000000410b057224 */ /* 0x000fe200078e0204 */
[----:B------:R-:W-:-:S03]  /*2570*/  IADD3 R13, P3, P4, R57, R54, R66 ;  /* 0x00000036390d7210 */ /* 0x000fc60007c7e042 */
[----:B------:R-:W-:Y:S02]  /*2580*/  IMAD.IADD R59, R55, 0x1, R5 ;  /* 0x00000001373b7824 */ /* 0x000fe400078e0205 */
[----:B------:R-:W-:-:S03]  /*2590*/  IMAD R5, R17, 0x4000, R215 ;  /* 0x0000400011057824 */ /* 0x000fc600078e02d7 */
[----:B------:R-:W-:Y:S01]  /*25a0*/  IADD3.X R4, R60, R59, R63, P3, P4 ;  /* 0x0000003b3c047210 */ /* 0x000fe20001fe843f */
[----:B------:R-:W-:Y:S01]  /*25b0*/  IMAD.IADD R86, R16, 0x1, R5 ;  /* 0x0000000110567824 */ /* 0x000fe200078e0205 */
[-C--:B0-----:R-:W-:Y:S02]  /*25c0*/  IADD3 R14, P4, P5, R54, R50.reuse, R57 ;  /* 0x00000032360e7210 */ /* 0x081fe40007d9e039 */
[----:B------:R-:W-:Y:S02]  /*25d0*/  IADD3 R12, P3, R13, R50, RZ ;  /* 0x000000320d0c7210 */ /* 0x000fe40007f7e0ff */
[----:B------:R-:W-:Y:S02]  /*25e0*/  IADD3.X R15, R59, R51, R60, P4, P5 ;  /* 0x000000333b0f7210 */ /* 0x000fe400027ea43c */
[----:B-1----:R-:W-:Y:S01]  /*25f0*/  ISETP.GE.AND P4, PT, R37, 0x1, PT ;  /* 0x000000012500780c */ /* 0x002fe20003f86270 */
[----:B------:R-:W-:Y:S01]  /*2600*/  IMAD.X R13, R4, 0x1, R51, P3 ;  /* 0x00000001040d7824 */ /* 0x000fe200018e0633 */
[----:B------:R-:W-:-:S04]  /*2610*/  ISETP.GT.AND P5, PT, R49, R26, PT ;  /* 0x0000001a3100720c */ /* 0x000fc80003fa4270 */
[----:B------:R-:W-:-:S07]  /*2620*/  P2R R101, PR, RZ, 0x20 ;  /* 0x00000020ff657803 */ /* 0x000fce0000000000 */
[----:B----4-:R-:W-:Y:S05]  /*2630*/  @!P4 BRA `(.L_x_1228) ;  /* 0x000000440084c947 */ /* 0x010fea0003800000 */
[----:B------:R-:W-:Y:S01]  /*2640*/  ULDC.U8 UR4, c[0x0][0x3f0] ;  /* 0x0000fc0000047ab9 */ /* 0x000fe20000000000 */
[-C--:B------:R-:W-:Y:S01]  /*2650*/  IMAD R5, R72, R49.reuse, RZ ;  /* 0x0000003148057224 */ /* 0x080fe200078e02ff */
[----:B------:R-:W-:Y:S01]  /*2660*/  ISETP.NE.AND P3, PT, RZ, UR4, PT ;  /* 0x00000004ff007c0c */ /* 0x000fe2000bf65270 */
[-C--:B------:R-:W-:Y:S02]  /*2670*/  IMAD R7, R68, R49.reuse, RZ ;  /* 0x0000003144077224 */ /* 0x080fe400078e02ff */
[C---:B------:R-:W-:Y:S02]  /*2680*/  IMAD R9, R11.reuse, R74, R5 ;  /* 0x0000004a0b097224 */ /* 0x040fe400078e0205 */
[----:B------:R-:W-:Y:S02]  /*2690*/  IMAD R11, R11, R70, R7 ;  /* 0x000000460b0b7224 */ /* 0x000fe400078e0207 */
[----:B------:R-:W-:Y:S02]  /*26a0*/  IMAD R87, R49, -0x40, R48 ;  /* 0xffffffc031577824 */ /* 0x000fe400078e0230 */
[----:B------:R-:W-:-:S03]  /*26b0*/  IMAD.WIDE.U32 R6, R74, R49, RZ ;  /* 0x000000314a067225 */ /* 0x000fc600078e00ff */
[----:B------:R-:W-:Y:S01]  /*26c0*/  VIMNMX R87, R87, 0x40, PT ;  /* 0x0000004057577848 */ /* 0x000fe20003fe0100 */
        /* <DEDUP_REMOVED lines=28> */
.L_x_1231:
[----:B------:R-:W-:Y:S05]  /*2890*/  BSYNC B1 ;  /* 0x0000000000017941 */ /* 0x000fea0003800000 */
.L_x_1230:
[----:B------:R-:W-:Y:S01]  /*28a0*/  ISETP.GE.AND P5, PT, R195, R87, PT ;  /* 0x00000057c300720c */ /* 0x000fe20003fa6270 */
[----:B------:R-:W-:Y:S01]  /*28b0*/  BSSY B1, `(.L_x_1232) ;  /* 0x000001b000017945 */ /* 0x000fe20003800000 */
[----:B------:R-:W-:Y:S02]  /*28c0*/  CS2R R30, SRZ ;  /* 0x00000000001e7805 */ /* 0x000fe4000001ff00 */
[----:B0-----:R-:W-:Y:S01]  /*28d0*/  CS2R R10, SRZ ;  /* 0x00000000000a7805 */ /* 0x001fe2000001ff00 */
[----:B-----5:R-:W-:Y:S01]  /*28e0*/  IMAD.MOV.U32 R36, RZ, RZ, R32 ;  /* 0x000000ffff247224 */ /* 0x020fe200078e0020 */
[----:B------:R-:W-:Y:S01]  /*28f0*/  CS2R R28, SRZ ;  /* 0x00000000001c7805 */ /* 0x000fe2000001ff00 */
[----:B------:R-:W-:-:S06]  /*2900*/  IMAD.MOV.U32 R99, RZ, RZ, R58 ;  /* 0x000000ffff637224 */ /* 0x000fcc00078e003a */
[----:B------:R-:W-:Y:S05]  /*2910*/  @P5 BRA `(.L_x_1233) ;  /* 0x0000000000505947 */ /* 0x000fea0003800000 */
        /* <DEDUP_REMOVED lines=20> */
.L_x_1233:
[----:B------:R-:W-:Y:S05]  /*2a60*/  BSYNC B1 ;  /* 0x0000000000017941 */ /* 0x000fea0003800000 */
.L_x_1232:
[----:B------:R-:W-:Y:S01]  /*2a70*/  UISETP.NE.AND UP0, UPT, UR45, 0x3, UPT ;  /* 0x000000032d00788c */ /* 0x000fe2000bf05270 */
[----:B------:R-:W-:Y:S01]  /*2a80*/  MOV R54, R34 ;  /* 0x0000002200367202 */ /* 0x000fe20000000f00 */
[----:B------:R-:W-:Y:S02]  /*2a90*/  IMAD.MOV.U32 R96, RZ, RZ, R38 ;  /* 0x000000ffff607224 */ /* 0x000fe400078e0026 */
[----:B-----5:R-:W-:Y:S02]  /*2aa0*/  IMAD.MOV.U32 R50, RZ, RZ, R8 ;  /* 0x000000ffff327224 */ /* 0x020fe400078e0008 */
[----:B------:R-:W-:Y:S01]  /*2ab0*/  PLOP3.LUT P3, PT, PT, PT, UP0, 0x80, 0x0 ;  /* 0x000000000000781c */ /* 0x000fe20003f6f008 */
[----:B------:R-:W-:Y:S02]  /*2ac0*/  IMAD.MOV.U32 R52, RZ, RZ, R30 ;  /* 0x000000ffff347224 */ /* 0x000fe400078e001e */
[----:B------:R-:W-:Y:S02]  /*2ad0*/  IMAD.MOV.U32 R51, RZ, RZ, R10 ;  /* 0x000000ffff337224 */ /* 0x000fe400078e000a */
[----:B------:R-:W-:-:S08]  /*2ae0*/  IMAD.MOV.U32 R53, RZ, RZ, R28 ;  /* 0x000000ffff357224 */ /* 0x000fd000078e001c */
[----:B------:R-:W-:Y:S05]  /*2af0*/  @!P3 BRA `(.L_x_1234) ;  /* 0x000000000004b947 */ /* 0x000fea0003800000 */
[----:B------:R-:W-:Y:S01]  /*2b00*/  BPT.TRAP 0x1 ;  /* 0x000000040000795c */ /* 0x000fe20000300000 */
.L_x_1234:
[----:B------:R-:W-:Y:S01]  /*2b10*/  IMAD R85, R17, 0x8, R16 ;  /* 0x0000000811557824 */ /* 0x000fe200078e0210 */
[----:B------:R-:W-:Y:S01]  /*2b20*/  SHF.L.U32 R88, R201, 0x1f, RZ ;  /* 0x0000001fc9587819 */ /* 0x000fe200000006ff */
[----:B------:R-:W-:Y:S03]  /*2b30*/  BSSY B1, `(.L_x_1235) ;  /* 0x0000003000017945 */ /* 0x000fe60003800000 */
[----:B------:R-:W1:Y:S02]  /*2b40*/  SYNCS.PHASECHK.TRANS64.TRYWAIT P6, [R85+URZ+0x28490], R88 ;  /* 0x02849058550075a7 */ /* 0x000e6400080c017f */
[----:B-1----:R-:W-:Y:S05]  /*2b50*/  @!P6 BRA `(.L_x_1236) ;  /* 0x000002380010e947 */ /* 0x002fea0003800000 */
.L_x_1602:
[----:B------:R-:W-:Y:S05]  /*2b60*/  BSYNC B1 ;  /* 0x0000000000017941 */ /* 0x000fea0003800000 */
.L_x_1235:
[----:B------:R-:W-:Y:S04]  /*2b70*/  BSSY B1, `(.L_x_1237) ;  /* 0x00000ea000017945 */ /* 0x000fe80003800000 */
[----:B------:R-:W-:Y:S05]  /*2b80*/  @P4 BRA `(.L_x_1238) ;  /* 0x0000000c00a04947 */ /* 0x000fea0003800000 */
[----:B------:R-:W-:Y:S04]  /*2b90*/  BSSY B2, `(.L_x_1239) ;  /* 0x0000074000027945 */ /* 0x000fe80003800000 */
[----:B------:R-:W-:Y:S05]  /*2ba0*/  @P1 BRA `(.L_x_1240) ;  /* 0x0000000400c81947 */ /* 0x000fea0003800000 */
[----:B0-----:R0:W2:Y:S01]  /*2bb0*/  LDS.128 R4, [R86+0x20000] ;  /* 0x0200000056047984 */ /* 0x0010a20000000c00 */
[----:B------:R-:W-:Y:S01]  /*2bc0*/  ISETP.GE.AND P4, PT, R22, R37, PT ;  /* 0x000000251600720c */ /* 0x000fe20003f86270 */
[----:B------:R-:W-:-:S12]  /*2bd0*/  BSSY B3, `(.L_x_1241) ;  /* 0x000006e000037945 */ /* 0x000fd80003800000 */
[----:B0-----:R-:W-:Y:S05]  /*2be0*/  @P4 BRA `(.L_x_1242) ;  /* 0x0000000400b04947 */ /* 0x001fea0003800000 */
[----:B------:R-:W-:Y:S01]  /*2bf0*/  SHF.R.U32.HI R93, RZ, 0x10, R59 ;  /* 0x00000010ff5d7819 */ /* 0x000fe2000001163b */
[----:B--2---:R-:W-:Y:S01]  /*2c00*/  IMAD.MOV.U32 R55, RZ, RZ, R7 ;  /* 0x000000ffff377224 */ /* 0x004fe200078e0007 */
[--C-:B------:R-:W-:Y:S02]  /*2c10*/  SHF.R.U32.HI R92, RZ, 0x8, R59.reuse ;  /* 0x00000008ff5c7819 */ /* 0x100fe4000001163b */
[----:B------:R-:W-:Y:S02]  /*2c20*/  LOP3.LUT R38, R59, 0xff, RZ, 0xc0, !PT ;  /* 0x000000ff3b267812 */ /* 0x000fe400078ec0ff */
[----:B------:R-:W-:Y:S02]  /*2c30*/  SHF.R.U32.HI R91, RZ, 0x18, R59 ;  /* 0x00000018ff5b7819 */ /* 0x000fe4000001163b */
[----:B------:R-:W-:Y:S02]  /*2c40*/  LOP3.LUT R58, R39, 0xff, RZ, 0xc0, !PT ;  /* 0x000000ff273a7812 */ /* 0x000fe400078ec0ff */
[----:B------:R-:W-:-:S02]  /*2c50*/  SHF.R.U32.HI R59, RZ, 0x18, R39 ;  /* 0x00000018ff3b7819 */ /* 0x000fc40000011627 */
[--C-:B------:R-:W-:Y:S02]  /*2c60*/  SHF.R.U32.HI R89, RZ, 0x8, R39.reuse ;  /* 0x00000008ff597819 */ /* 0x100fe40000011627 */
[----:B------:R-:W-:Y:S01]  /*2c70*/  SHF.R.U32.HI R90, RZ, 0x10, R39 ;  /* 0x00000010ff5a7819 */ /* 0x000fe20000011627 */
[----:B------:R-:W-:Y:S01]  /*2c80*/  IMAD.MOV.U32 R39, RZ, RZ, R6 ;  /* 0x000000ffff277224 */ /* 0x000fe200078e0006 */
[----:B------:R-:W-:Y:S01]  /*2c90*/  PRMT R59, R59, 0x654, R58 ;  /* 0x000006543b3b7816 */ /* 0x000fe2000000003a */
[----:B------:R-:W-:Y:S01]  /*2ca0*/  IMAD.SHL.U32 R6, R92, 0x100, RZ ;  /* 0x000001005c067824 */ /* 0x000fe200078e00ff */
[----:B------:R-:W-:Y:S02]  /*2cb0*/  SHF.L.U32 R58, R89, 0x8, RZ ;  /* 0x00000008593a7819 */ /* 0x000fe400000006ff */
[----:B------:R-:W-:Y:S02]  /*2cc0*/  PRMT R7, R91, 0x654, R38 ;  /* 0x000006545b077816 */ /* 0x000fe40000000026 */
[----:B------:R-:W-:Y:S01]  /*2cd0*/  LOP3.LUT R91, R59, 0xff00, R58, 0xf8, !PT ;  /* 0x0000ff003b5b7812 */ /* 0x000fe200078ef83a */
[----:B------:R-:W-:Y:S01]  /*2ce0*/  IMAD.U32 R58, R90, 0x10000, RZ ;  /* 0x000100005a3a7824 */ /* 0x000fe200078e00ff */
[----:B------:R-:W-:Y:S01]  /*2cf0*/  LOP3.LUT R38, R7, 0xff00, R6, 0xf8, !PT ;  /* 0x0000ff0007267812 */ /* 0x000fe200078ef806 */
[----:B------:R-:W-:Y:S01]  /*2d00*/  IMAD.U32 R7, R93, 0x10000, RZ ;  /* 0x000100005d077824 */ /* 0x000fe200078e00ff */
[----:B------:R-:W-:-:S02]  /*2d10*/  F2FP.F16.E4M3.UNPACK_B R59, R96.H1 ;  /* 0x00000060ff3b723e */ /* 0x000fc400030006ff */
[-C--:B------:R-:W-:Y:S02]  /*2d20*/  F2FP.F16.E4M3.UNPACK_B R6, R5.reuse ;  /* 0x00000005ff06723e */ /* 0x080fe400020006ff */
[----:B------:R-:W-:Y:S01]  /*2d30*/  F2FP.F16.E4M3.UNPACK_B R5, R5.H1 ;  /* 0x00000005ff05723e */ /* 0x000fe200030006ff */
[--C-:B------:R-:W-:Y:S01]  /*2d40*/  HADD2.F32 R90, -RZ, R59.reuse.H0_H0 ;  /* 0x2000003bff5a7230 */ /* 0x100fe20000004100 */
[----:B------:R-:W-:Y:S01]  /*2d50*/  LOP3.LUT R92, R91, 0xff0000, R58, 0xf8, !PT ;  /* 0x00ff00005b5c7812 */ /* 0x000fe200078ef83a */
[----:B------:R-:W-:Y:S01]  /*2d60*/  HADD2.F32 R91, -RZ, R59.H1_H1 ;  /* 0x3000003bff5b7230 */ /* 0x000fe20000004100 */
[----:B------:R-:W-:Y:S01]  /*2d70*/  LOP3.LUT R89, R38, 0xff0000, R7, 0xf8, !PT ;  /* 0x00ff000026597812 */ /* 0x000fe200078ef807 */
[--C-:B------:R-:W-:Y:S01]  /*2d80*/  HADD2.F32 R7, -RZ, R6.reuse.H1_H1 ;  /* 0x30000006ff077230 */ /* 0x100fe20000004100 */
[----:B------:R-:W-:Y:S01]  /*2d90*/  F2FP.F16.E4M3.UNPACK_B R58, R99.H1 ;  /* 0x00000063ff3a723e */ /* 0x000fe200030006ff */
[----:B------:R-:W-:Y:S02]  /*2da0*/  HADD2.F32 R38, -RZ, R5.H1_H1 ;  /* 0x30000005ff267230 */ /* 0x000fe40000004100 */
[----:B------:R-:W-:-:S02]  /*2db0*/  HADD2.F32 R6, -RZ, R6.H0_H0 ;  /* 0x20000006ff067230 */ /* 0x000fc40000004100 */
[-C--:B------:R-:W-:Y:S01]  /*2dc0*/  FMUL.FTZ R93, R7, R90.reuse ;  /* 0x0000005a075d7220 */ /* 0x080fe20000410000 */
[--C-:B------:R-:W-:Y:S02]  /*2dd0*/  HADD2.F32 R59, -RZ, R58.reuse.H0_H0 ;  /* 0x2000003aff3b7230 */ /* 0x100fe40000004100 */
[----:B------:R-:W-:Y:S01]  /*2de0*/  FMUL.FTZ R94, R38, R91 ;  /* 0x0000005b265e7220 */ /* 0x000fe20000410000 */
[----:B------:R-:W-:Y:S02]  /*2df0*/  HADD2.F32 R5, -RZ, R5.H0_H0 ;  /* 0x20000005ff057230 */ /* 0x000fe40000004100 */
[C---:B------:R-:W-:Y:S01]  /*2e00*/  FMUL.FTZ R90, R6.reuse, R90 ;  /* 0x0000005a065a7220 */ /* 0x040fe20000410000 */
[----:B------:R-:W-:Y:S02]  /*2e10*/  HADD2.F32 R58, -RZ, R58.H1_H1 ;  /* 0x3000003aff3a7230 */ /* 0x000fe40000004100 */
[----:B------:R-:W-:Y:S01]  /*2e20*/  FFMA.FTZ R95, R6, R59, -R93 ;  /* 0x0000003b065f7223 */ /* 0x000fe2000001085d */
[----:B------:R-:W-:Y:S01]  /*2e30*/  F2FP.F16.E4M3.UNPACK_B R6, R96 ;  /* 0x00000060ff06723e */ /* 0x000fe200020006ff */
[----:B------:R-:W-:Y:S01]  /*2e40*/  FMUL.FTZ R91, R5, R91 ;  /* 0x0000005b055b7220 */ /* 0x000fe20000410000 */
[----:B------:R-:W-:Y:S01]  /*2e50*/  FFMA.FTZ R96, R7, R59, R90 ;  /* 0x0000003b07607223 */ /* 0x000fe2000001005a */
[----:B------:R-:W-:Y:S01]  /*2e60*/  FFMA.FTZ R97, R5, R58, -R94 ;  /* 0x0000003a05617223 */ /* 0x000fe2000001085e */
[----:B------:R-:W-:Y:S01]  /*2e70*/  F2FP.F16.E4M3.UNPACK_B R5, R4.H1 ;  /* 0x00000004ff05723e */ /* 0x000fe200030006ff */
[----:B------:R-:W-:Y:S01]  /*2e80*/  FFMA.FTZ R98, R38, R58, R91 ;  /* 0x0000003a26627223 */ /* 0x000fe2000001005b */
[----:B------:R-:W-:Y:S01]  /*2e90*/  F2FP.F16.E4M3.UNPACK_B R4, R4 ;  /* 0x00000004ff04723e */ /* 0x000fe200020006ff */
[--C-:B------:R-:W-:Y:S01]  /*2ea0*/  HADD2.F32 R90, -RZ, R6.reuse.H1_H1 ;  /* 0x30000006ff5a7230 */ /* 0x100fe20000004100 */
[----:B------:R-:W-:Y:S01]  /*2eb0*/  F2FP.F16.E4M3.UNPACK_B R38, R99 ;  /* 0x00000063ff26723e */ /* 0x000fe200020006ff */
[----:B------:R-:W-:Y:S01]  /*2ec0*/  HADD2.F32 R59, -RZ, R6.H0_H0 ;  /* 0x20000006ff3b7230 */ /* 0x000fe20000004100 */
[----:B------:R-:W-:Y:S01]  /*2ed0*/  F2FP.SATFINITE.E4M3.F32.PACK_AB_MERGE_C R102, R98, R97, RZ ;  /* 0x000000616266723e */ /* 0x000fe200048070ff */
[----:B------:R-:W-:-:S02]  /*2ee0*/  HADD2.F32 R6, -RZ, R5.H0_H0 ;  /* 0x20000005ff067230 */ /* 0x000fc40000004100 */
[----:B------:R-:W-:Y:S02]  /*2ef0*/  HADD2.F32 R7, -RZ, R5.H1_H1 ;  /* 0x30000005ff077230 */ /* 0x000fe40000004100 */
[--C-:B------:R-:W-:Y:S02]  /*2f00*/  HADD2.F32 R5, -RZ, R4.reuse.H0_H0 ;  /* 0x20000004ff057230 */ /* 0x100fe40000004100 */
[-C--:B------:R-:W-:Y:S01]  /*2f10*/  FMUL.FTZ R94, R6, R90.reuse ;  /* 0x0000005a065e7220 */ /* 0x080fe20000410000 */
[----:B------:R-:W-:Y:S02]  /*2f20*/  HADD2.F32 R4, -RZ, R4.H1_H1 ;  /* 0x30000004ff047230 */ /* 0x000fe40000004100 */
[----:B------:R-:W-:Y:S01]  /*2f30*/  FMUL.FTZ R91, R7, R90 ;  /* 0x0000005a075b7220 */ /* 0x000fe20000410000 */
[--C-:B------:R-:W-:Y:S02]  /*2f40*/  HADD2.F32 R58, -RZ, R38.reuse.H1_H1 ;  /* 0x30000026ff3a7230 */ /* 0x100fe40000004100 */
[----:B------:R-:W-:-:S02]  /*2f50*/  HADD2.F32 R38, -RZ, R38.H0_H0 ;  /* 0x20000026ff267230 */ /* 0x000fc40000004100 */
[-C--:B------:R-:W-:Y:S01]  /*2f60*/  FMUL.FTZ R90, R4, R59.reuse ;  /* 0x0000003b045a7220 */ /* 0x080fe20000410000 */
[----:B------:R-:W-:Y:S01]  /*2f70*/  FMUL.FTZ R59, R5, R59 ;  /* 0x0000003b053b7220 */ /* 0x000fe20000410000 */
[-C--:B------:R-:W-:Y:S01]  /*2f80*/  FFMA.FTZ R91, R6, R58.reuse, -R91 ;  /* 0x0000003a065b7223 */ /* 0x080fe2000001085b */
[----:B------:R-:W-:Y:S01]  /*2f90*/  FFMA.FTZ R58, R7, R58, R94 ;  /* 0x0000003a073a7223 */ /* 0x000fe2000001005e */
[-C--:B------:R-:W-:Y:S01]  /*2fa0*/  FFMA.FTZ R93, R5, R38.reuse, -R90 ;  /* 0x00000026055d7223 */ /* 0x080fe2000001085a */
[----:B------:R-:W-:Y:S01]  /*2fb0*/  FFMA.FTZ R94, R4, R38, R59 ;  /* 0x00000026045e7223 */ /* 0x000fe2000001003b */
[----:B------:R-:W-:Y:S02]  /*2fc0*/  F2FP.F16.E4M3.UNPACK_B R5, R55.H1 ;  /* 0x00000037ff05723e */ /* 0x000fe400030006ff */
[-C--:B------:R-:W-:Y:S02]  /*2fd0*/  F2FP.F16.E4M3.UNPACK_B R59, R92.reuse.H1 ;  /* 0x0000005cff3b723e */ /* 0x080fe400030006ff */
[----:B------:R-:W-:Y:S01]  /*2fe0*/  F2FP.SATFINITE.E4M3.F32.PACK_AB_MERGE_C R99, R58, R91, RZ ;  /* 0x0000005b3a63723e */ /* 0x000fe200048070ff */
[----:B------:R-:W-:Y:S01]  /*2ff0*/  HADD2.F32 R7, -RZ, R5.H1_H1 ;  /* 0x30000005ff077230 */ /* 0x000fe20000004100 */
        /* <DEDUP_REMOVED lines=15> */
[-C--:B------:R-:W-:Y:S01]  /*30f0*/  FMUL.FTZ R91, R5, R90.reuse ;  /* 0x0000005a055b7220 */ /* 0x080fe20000410000 */
[----:B------:R-:W-:Y:S01]  /*3100*/  F2FP.F16.E4M3.UNPACK_B R55, R55 ;  /* 0x00000037ff37723e */ /* 0x000fe200020006ff */
[----:B------:R-:W-:Y:S01]  /*3110*/  FMUL.FTZ R90, R4, R90 ;  /* 0x0000005a045a7220 */ /* 0x000fe20000410000 */
[----:B------:R-:W-:-:S02]  /*3120*/  HADD2.F32 R92, -RZ, R92.H0_H0 ;  /* 0x2000005cff5c7230 */ /* 0x000fc40000004100 */
[-C--:B------:R-:W-:Y:S01]  /*3130*/  FFMA.FTZ R91, R4, R6.reuse, -R91 ;  /* 0x00000006045b7223 */ /* 0x080fe2000001085b */
[----:B------:R-:W-:Y:S02]  /*3140*/  HADD2.F32 R4, -RZ, R39.H0_H0 ;  /* 0x20000027ff047230 */ /* 0x000fe40000004100 */
[----:B------:R-:W-:Y:S01]  /*3150*/  FFMA.FTZ R90, R5, R6, R90 ;  /* 0x00000006055a7223 */ /* 0x000fe2000001005a */
[----:B------:R-:W-:Y:S02]  /*3160*/  HADD2.F32 R5, -RZ, R55.H0_H0 ;  /* 0x20000037ff057230 */ /* 0x000fe40000004100 */
[----:B------:R-:W-:Y:S01]  /*3170*/  FFMA.FTZ R98, R7, R58, R98 ;  /* 0x0000003a07627223 */ /* 0x000fe20000010062 */
[----:B------:R-:W-:Y:S02]  /*3180*/  HADD2.F32 R39, -RZ, R39.H1_H1 ;  /* 0x30000027ff277230 */ /* 0x000fe40000004100 */
[----:B------:R-:W-:Y:S01]  /*3190*/  HADD2.F32 R55, -RZ, R55.H1_H1 ;  /* 0x30000037ff377230 */ /* 0x000fe20000004100 */
[----:B------:R-:W-:Y:S01]  /*31a0*/  F2FP.SATFINITE.E4M3.F32.PACK_AB_MERGE_C R90, R90, R91, RZ ;  /* 0x0000005b5a5a723e */ /* 0x000fe200048070ff */
[----:B------:R-:W-:-:S02]  /*31b0*/  HADD2.F32 R6, -RZ, R59.H0_H0 ;  /* 0x2000003bff067230 */ /* 0x000fc40000004100 */
[-C--:B------:R-:W-:Y:S01]  /*31c0*/  FMUL.FTZ R7, R39, R92.reuse ;  /* 0x0000005c27077220 */ /* 0x080fe20000410000 */
[----:B------:R-:W-:Y:S02]  /*31d0*/  HADD2.F32 R89, -RZ, R89.H0_H0 ;  /* 0x20000059ff597230 */ /* 0x000fe40000004100 */
[C---:B------:R-:W-:Y:S01]  /*31e0*/  FMUL.FTZ R92, R4.reuse, R92 ;  /* 0x0000005c045c7220 */ /* 0x040fe20000410000 */
        /* <DEDUP_REMOVED lines=12> */
.L_x_1242:
[----:B------:R-:W-:Y:S05]  /*32b0*/  BSYNC B3 ;  /* 0x0000000000037941 */ /* 0x000fea0003800000 */
.L_x_1241:
[----:B--2---:R2:W-:Y:S02]  /*32c0*/  STG.E.128 desc[UR46][R14.64], R4 ;  /* 0x000000040e007986 */ /* 0x0045e4000c101d2e */
.L_x_1240:
[----:B------:R-:W-:Y:S05]  /*32d0*/  BSYNC B2 ;  /* 0x0000000000027941 */ /* 0x000fea0003800000 */
.L_x_1239:
[----:B------:R-:W-:Y:S05]  /*32e0*/  @P2 BRA `(.L_x_1238) ;  /* 0x0000000400c82947 */ /* 0x000fea0003800000 */
[----:B0-2---:R0:W2:Y:S01]  /*32f0*/  LDS.128 R4, [R86+0x22000] ;  /* 0x0220000056047984 */ /* 0x0050a20000000c00 */
[----:B------:R-:W-:Y:S01]  /*3300*/  ISETP.GE.AND P4, PT, R199, R37, PT ;  /* 0x00000025c700720c */ /* 0x000fe20003f86270 */
[----:B------:R-:W-:-:S12]  /*3310*/  BSSY B2, `(.L_x_1243) ;  /* 0x000006e000027945 */ /* 0x000fd80003800000 */
[----:B0-----:R-:W-:Y:S05]  /*3320*/  @P4 BRA `(.L_x_1244) ;  /* 0x0000000400b04947 */ /* 0x001fea0003800000 */
        /* <DEDUP_REMOVED lines=34> */
[----:B------:R-:W-:Y:S01]  /*3550*/  FFMA.FTZ R89, R6, R38, -R89 ;  /* 0x0000002606597223 */ /* 0x000fe20000010859 */
[----:B------:R-:W-:Y:S02]  /*3560*/  HADD2.F32 R35, -RZ, R35.H1_H1 ;  /* 0x30000023ff237230 */ /* 0x000fe40000004100 */
[C---:B------:R-:W-:Y:S01]  /*3570*/  FMUL.FTZ R6, R32.reuse, R58 ;  /* 0x0000003a20067220 */ /* 0x040fe20000410000 */
        /* <DEDUP_REMOVED lines=13> */
[----:B------:R-:W-:Y:S02]  /*3650*/  HADD2.F32 R54, -RZ, R54.H0_H0 ;  /* 0x20000036ff367230 */ /* 0x000fe40000004100 */
[----:B------:R-:W-:Y:S01]  /*3660*/  FMUL.FTZ R55, R7, R35 ;  /* 0x0000002307377220 */ /* 0x000fe20000410000 */
[----:B------:R-:W-:-:S02]  /*3670*/  HADD2.F32 R4, -RZ, R4.H1_H1 ;  /* 0x30000004ff047230 */ /* 0x000fc40000004100 */
[--C-:B------:R-:W-:Y:S02]  /*3680*/  HADD2.F32 R32, -RZ, R36.reuse.H1_H1 ;  /* 0x30000024ff207230 */ /* 0x100fe40000004100 */
[-C--:B------:R-:W-:Y:S01]  /*3690*/  FMUL.FTZ R35, R5, R54.reuse ;  /* 0x0000003605237220 */ /* 0x080fe20000410000 */
[----:B------:R-:W-:Y:S02]  /*36a0*/  HADD2.F32 R36, -RZ, R36.H0_H0 ;  /* 0x20000024ff247230 */ /* 0x000fe40000004100 */
[----:B------:R-:W-:Y:S01]  /*36b0*/  FMUL.FTZ R38, R4, R54 ;  /* 0x0000003604267220 */ /* 0x000fe20000410000 */
[-C--:B------:R-:W-:Y:S01]  /*36c0*/  FFMA.FTZ R6, R6, R32.reuse, -R55 ;  /* 0x0000002006067223 */ /* 0x080fe20000010837 */
[----:B------:R-:W-:Y:S02]  /*36d0*/  FFMA.FTZ R7, R7, R32, R58 ;  /* 0x0000002007077223 */ /* 0x000fe4000001003a */
[-C--:B------:R-:W-:Y:S01]  /*36e0*/  FFMA.FTZ R55, R5, R36.reuse, -R38 ;  /* 0x0000002405377223 */ /* 0x080fe20000010826 */
[----:B------:R-:W-:Y:S01]  /*36f0*/  FFMA.FTZ R58, R4, R36, R35 ;  /* 0x00000024043a7223 */ /* 0x000fe20000010023 */
[----:B------:R-:W-:-:S02]  /*3700*/  F2FP.F16.E4M3.UNPACK_B R5, R34.H1 ;  /* 0x00000022ff05723e */ /* 0x000fc400030006ff */
[----:B------:R-:W-:Y:S02]  /*3710*/  F2FP.F16.E4M3.UNPACK_B R36, R59.H1 ;  /* 0x0000003bff24723e */ /* 0x000fe400030006ff */
        /* <DEDUP_REMOVED lines=24> */
[--C-:B------:R-:W-:Y:S02]  /*38a0*/  HADD2.F32 R5, -RZ, R34.reuse.H0_H0 ;  /* 0x20000022ff057230 */ /* 0x100fe40000004100 */
[----:B------:R-:W-:Y:S01]  /*38b0*/  FFMA.FTZ R93, R7, R35, R54 ;  /* 0x00000023075d7223 */ /* 0x000fe20000010036 */
[----:B------:R-:W-:Y:S02]  /*38c0*/  HADD2.F32 R33, -RZ, R33.H1_H1 ;  /* 0x30000021ff217230 */ /* 0x000fe40000004100 */
[----:B------:R-:W-:Y:S01]  /*38d0*/  FMUL.FTZ R6, R4, R59 ;  /* 0x0000003b04067220 */ /* 0x000fe20000410000 */
[----:B------:R-:W-:Y:S01]  /*38e0*/  HADD2.F32 R34, -RZ, R34.H1_H1 ;  /* 0x30000022ff227230 */ /* 0x000fe20000004100 */
[----:B------:R-:W-:Y:S01]  /*38f0*/  F2FP.SATFINITE.E4M3.F32.PACK_AB_MERGE_C R38, R38, R91, RZ ;  /* 0x0000005b2626723e */ /* 0x000fe200048070ff */
        /* <DEDUP_REMOVED lines=15> */
.L_x_1244:
[----:B------:R-:W-:Y:S05]  /*39f0*/  BSYNC B2 ;  /* 0x0000000000027941 */ /* 0x000fea0003800000 */
.L_x_1243:
[----:B--2---:R3:W-:Y:S02]  /*3a00*/  STG.E.128 desc[UR46][R14.64+0x80], R4 ;  /* 0x000080040e007986 */ /* 0x0047e4000c101d2e */
.L_x_1238:
[----:B------:R-:W-:Y:S05]  /*3a10*/  BSYNC B1 ;  /* 0x0000000000017941 */ /* 0x000fea0003800000 */
.L_x_1237:
[----:B------:R-:W-:Y:S05]  /*3a20*/  @P5 BRA `(.L_x_1245) ;  /* 0x0000003000f05947 */ /* 0x000fea0003800000 */
[----:B------:R-:W-:Y:S04]  /*3a30*/  BSSY B1, `(.L_x_1246) ;  /* 0x0000075000017945 */ /* 0x000fe80003800000 */
[----:B------:R-:W-:Y:S05]  /*3a40*/  @P1 BRA `(.L_x_1247) ;  /* 0x0000000400cc1947 */ /* 0x000fea0003800000 */
[----:B0-23--:R0:W2:Y:S01]  /*3a50*/  LDS.128 R4, [R86+0x21000] ;  /* 0x0210000056047984 */ /* 0x00d0a20000000c00 */
[----:B------:R-:W-:Y:S01]  /*3a60*/  ISETP.GE.AND P4, PT, R22, R37, PT ;  /* 0x000000251600720c */ /* 0x000fe20003f86270 */
[----:B------:R-:W-:-:S12]  /*3a70*/  BSSY B2, `(.L_x_1248) ;  /* 0x000006f000027945 */ /* 0x000fd80003800000 */
[----:B0-----:R-:W-:Y:S05]  /*3a80*/  @P4 BRA `(.L_x_1249) ;  /* 0x0000000400b44947 */ /* 0x001fea0003800000 */
[----:B------:R-:W-:Y:S01]  /*3a90*/  SHF.R.U32.HI R39, RZ, 0x18, R31 ;  /* 0x00000018ff277819 */ /* 0x000fe2000001161f */
[----:B--2---:R-:W-:Y:S01]  /*3aa0*/  IMAD.MOV.U32 R28, RZ, RZ, R7 ;  /* 0x000000ffff1c7224 */ /* 0x004fe200078e0007 */
[----:B------:R-:W-:Y:S02]  /*3ab0*/  LOP3.LUT R14, R31, 0xff, RZ, 0xc0, !PT ;  /* 0x000000ff1f0e7812 */ /* 0x000fe400078ec0ff */
[--C-:B------:R-:W-:Y:S02]  /*3ac0*/  SHF.R.U32.HI R35, RZ, 0x8, R31.reuse ;  /* 0x00000008ff237819 */ /* 0x100fe4000001161f */
[----:B------:R-:W-:Y:S02]  /*3ad0*/  SHF.R.U32.HI R34, RZ, 0x10, R31 ;  /* 0x00000010ff227819 */ /* 0x000fe4000001161f */
[--C-:B------:R-:W-:Y:S01]  /*3ae0*/  SHF.R.U32.HI R31, RZ, 0x8, R29.reuse ;  /* 0x00000008ff1f7819 */ /* 0x100fe2000001161d */
[----:B------:R-:W-:Y:S01]  /*3af0*/  IMAD.SHL.U32 R7, R35, 0x100, RZ ;  /* 0x0000010023077824 */ /* 0x000fe200078e00ff */
[----:B------:R-:W-:-:S02]  /*3b00*/  SHF.R.U32.HI R33, RZ, 0x18, R29 ;  /* 0x00000018ff217819 */ /* 0x000fc4000001161d */
[----:B------:R-:W-:Y:S02]  /*3b10*/  LOP3.LUT R30, R29, 0xff, RZ, 0xc0, !PT ;  /* 0x000000ff1d1e7812 */ /* 0x000fe400078ec0ff */
[----:B------:R-:W-:Y:S01]  /*3b20*/  SHF.R.U32.HI R32, RZ, 0x10, R29 ;  /* 0x00000010ff207819 */ /* 0x000fe2000001161d */
[----:B------:R-:W-:Y:S01]  /*3b30*/  IMAD.SHL.U32 R29, R31, 0x100, RZ ;  /* 0x000001001f1d7824 */ /* 0x000fe200078e00ff */
[----:B------:R-:W-:Y:S02]  /*3b40*/  PRMT R14, R39, 0x654, R14 ;  /* 0x00000654270e7816 */ /* 0x000fe4000000000e */
[----:B------:R-:W-:Y:S01]  /*3b50*/  PRMT R30, R33, 0x654, R30 ;  /* 0x00000654211e7816 */ /* 0x000fe2000000001e */
[----:B------:R-:W-:Y:S01]  /*3b60*/  IMAD.U32 R32, R32, 0x10000, RZ ;  /* 0x0001000020207824 */ /* 0x000fe200078e00ff */
[----:B------:R-:W-:Y:S01]  /*3b70*/  LOP3.LUT R7, R14, 0xff00, R7, 0xf8, !PT ;  /* 0x0000ff000e077812 */ /* 0x000fe200078ef807 */
[----:B------:R-:W-:Y:S01]  /*3b80*/  IMAD.U32 R14, R34, 0x10000, RZ ;  /* 0x00010000220e7824 */ /* 0x000fe200078e00ff */
[----:B------:R-:W-:-:S02]  /*3b90*/  MOV R15, R6 ;  /* 0x00000006000f7202 */ /* 0x000fc40000000f00 */
[----:B------:R-:W-:Y:S02]  /*3ba0*/  LOP3.LUT R29, R30, 0xff00, R29, 0xf8, !PT ;  /* 0x0000ff001e1d7812 */ /* 0x000fe400078ef81d */
        /* <DEDUP_REMOVED lines=91> */
.L_x_1249:
[----:B------:R-:W-:Y:S05]  /*4160*/  BSYNC B2 ;  /* 0x0000000000027941 */ /* 0x000fea0003800000 */
.L_x_1248:
[----:B--2---:R4:W-:Y:S02]  /*4170*/  STG.E.128 desc[UR46][R12.64], R4 ;  /* 0x000000040c007986 */ /* 0x0049e4000c101d2e */
.L_x_1247:
[----:B------:R-:W-:Y:S05]  /*4180*/  BSYNC B1 ;  /* 0x0000000000017941 */ /* 0x000fea0003800000 */
.L_x_1246:
[----:B------:R-:W-:Y:S05]  /*4190*/  @P2 BRA `(.L_x_1245) ;  /* 0x0000002c00142947 */ /* 0x000fea0003800000 */
[----:B0-234-:R0:W2:Y:S01]  /*41a0*/  LDS.128 R4, [R86+0x23000] ;  /* 0x0230000056047984 */ /* 0x01d0a20000000c00 */
        /* <DEDUP_REMOVED lines=8> */
[----:B------:R-:W-:Y:S02]  /*4230*/  SHF.R.U32.HI R29, RZ, 0x10, R11 ;  /* 0x00000010ff1d7819 */ /* 0x000fe4000001160b */
[----:B------:R-:W-:Y:S01]  /*4240*/  LOP3.LUT R14, R11, 0xff0000ff, RZ, 0xc0, !PT ;  /* 0xff0000ff0b0e7812 */ /* 0x000fe200078ec0ff */
[----:B------:R-:W-:Y:S01]  /*4250*/  IMAD.SHL.U32 R11, R15, 0x100, RZ ;  /* 0x000001000f0b7824 */ /* 0x000fe200078e00ff */
[----:B------:R-:W-:Y:S01]  /*4260*/  SHF.R.U32.HI R30, RZ, 0x10, R9 ;  /* 0x00000010ff1e7819 */ /* 0x000fe20000011609 */
[----:B------:R-:W-:Y:S01]  /*4270*/  IMAD.MOV.U32 R9, RZ, RZ, R6 ;  /* 0x000000ffff097224 */ /* 0x000fe200078e0006 */
[----:B------:R-:W-:Y:S01]  /*4280*/  PRMT R7, R31, 0x654, R8 ;  /* 0x000006541f077816 */ /* 0x000fe20000000008 */
[----:B------:R-:W-:Y:S01]  /*4290*/  IMAD.SHL.U32 R6, R28, 0x100, RZ ;  /* 0x000001001c067824 */ /* 0x000fe200078e00ff */
[----:B------:R-:W-:Y:S01]  /*42a0*/  LOP3.LUT R28, R14, 0xff00, R11, 0xf8, !PT ;  /* 0x0000ff000e1c7812 */ /* 0x000fe200078ef80b */
[----:B------:R-:W-:Y:S01]  /*42b0*/  IMAD.U32 R11, R29, 0x10000, RZ ;  /* 0x000100001d0b7824 */ /* 0x000fe200078e00ff */
[----:B------:R-:W-:-:S02]  /*42c0*/  F2FP.F16.E4M3.UNPACK_B R14, R51.H1 ;  /* 0x00000033ff0e723e */ /* 0x000fc400030006ff */
[----:B------:R-:W-:Y:S02]  /*42d0*/  LOP3.LUT R8, R7, 0xff00, R6, 0xf8, !PT ;  /* 0x0000ff0007087812 */ /* 0x000fe400078ef806 */
[----:B------:R-:W-:Y:S01]  /*42e0*/  SHF.L.U32 R7, R30, 0x10, RZ ;  /* 0x000000101e077819 */ /* 0x000fe200000006ff */
[--C-:B------:R-:W-:Y:S01]  /*42f0*/  HADD2.F32 R29, -RZ, R14.reuse.H1_H1 ;  /* 0x3000000eff1d7230 */ /* 0x100fe20000004100 */
[-C--:B------:R-:W-:Y:S02]  /*4300*/  F2FP.F16.E4M3.UNPACK_B R6, R5.reuse ;  /* 0x00000005ff06723e */ /* 0x080fe400020006ff */
[----:B------:R-:W-:Y:S01]  /*4310*/  LOP3.LUT R30, R28, 0xff0000, R11, 0xf8, !PT ;  /* 0x00ff00001c1e7812 */ /* 0x000fe200078ef80b */
[----:B------:R-:W-:Y:S01]  /*4320*/  HADD2.F32 R28, -RZ, R14.H0_H0 ;  /* 0x2000000eff1c7230 */ /* 0x000fe20000004100 */
[----:B------:R-:W-:Y:S01]  /*4330*/  LOP3.LUT R15, R8, 0xff0000, R7, 0xf8, !PT ;  /* 0x00ff0000080f7812 */ /* 0x000fe200078ef807 */
[--C-:B------:R-:W-:Y:S01]  /*4340*/  HADD2.F32 R7, -RZ, R6.reuse.H1_H1 ;  /* 0x30000006ff077230 */ /* 0x100fe20000004100 */
[----:B------:R-:W-:Y:S01]  /*4350*/  F2FP.F16.E4M3.UNPACK_B R11, R50.H1 ;  /* 0x00000032ff0b723e */ /* 0x000fe200030006ff */
[----:B------:R-:W-:Y:S01]  /*4360*/  HADD2.F32 R6, -RZ, R6.H0_H0 ;  /* 0x20000006ff067230 */ /* 0x000fe20000004100 */
[----:B------:R-:W-:-:S02]  /*4370*/  F2FP.F16.E4M3.UNPACK_B R5, R5.H1 ;  /* 0x00000005ff05723e */ /* 0x000fc400030006ff */
        /* <DEDUP_REMOVED lines=81> */
.L_x_1251:
[----:B------:R-:W-:Y:S05]  /*4890*/  BSYNC B1 ;  /* 0x0000000000017941 */ /* 0x000fea0003800000 */
.L_x_1250:
[----:B--2---:R0:W-:Y:S01]  /*48a0*/  STG.E.128 desc[UR46][R12.64+0x80], R4 ;  /* 0x000080040c007986 */ /* 0x0041e2000c101d2e */
[----:B------:R-:W-:Y:S05]  /*48b0*/  BRA `(.L_x_1245) ;  /* 0x00000024004c7947 */ /* 0x000fea0003800000 */
.L_x_1229:
[----:B------:R-:W-:Y:S02]  /*48c0*/  ISETP.GE.AND P3, PT, R195, R87, PT ;  /* 0x00000057c300720c */ /* 0x000fe40003f66270 */
[----:B------:R-:W-:Y:S02]  /*48d0*/  CS2R R14, SRZ ;  /* 0x00000000000e7805 */ /* 0x000fe4000001ff00 */
[----:B------:R-:W-:Y:S02]  /*48e0*/  CS2R R12, SRZ ;  /* 0x00000000000c7805 */ /* 0x000fe4000001ff00 */
[----:B------:R-:W-:Y:S02]  /*48f0*/  CS2R R30, SRZ ;  /* 0x00000000001e7805 */ /* 0x000fe4000001ff00 */
[----:B------:R-:W-:Y:S02]  /*4900*/  ISETP.GE.OR P3, PT, R192, R37, P3 ;  /* 0x00000025c000720c */ /* 0x000fe40001f66670 */
[----:B------:R-:W-:-:S11]  /*4910*/  CS2R R28, SRZ ;  /* 0x00000000001c7805 */ /* 0x000fd6000001ff00 */
[----:B------:R-:W-:-:S04]  /*4920*/  @!P3 IADD3 R39, P4, P5, R44, R6, R73 ;  /* 0x000000062c27b210 */ /* 0x000fc80007d9e049 */
[----:B------:R-:W-:Y:S02]  /*4930*/  @!P3 IADD3.X R8, R84, R53, R71, P4, P5 ;  /* 0x000000355408b210 */ /* 0x000fe400027ea447 */
[----:B------:R-:W-:-:S04]  /*4940*/  ISETP.GE.AND P4, PT, R18, R87, PT ;  /* 0x000000571200720c */ /* 0x000fc80003f86270 */
[----:B------:R-:W-:-:S13]  /*4950*/  ISETP.GE.OR P4, PT, R192, R37, P4 ;  /* 0x00000025c000720c */ /* 0x000fda0002786670 */
[----:B------:R-:W0:Y:S08]  /*4960*/  @!P4 LDC.64 R32, c[0x0][0x3c8] ;  /* 0x0000f200ff20cb82 */ /* 0x000e300000000a00 */
[----:B------:R-:W1:Y:S01]  /*4970*/  @!P4 LDC.64 R34, c[0x0][0x3e0] ;  /* 0x0000f800ff22cb82 */ /* 0x000e620000000a00 */
[----:B0-----:R-:W-:-:S07]  /*4980*/  @!P4 IADD3 R32, P5, P6, R44, R32, R6 ;  /* 0x000000202c20c210 */ /* 0x001fce0007ebe006 */
[----:B------:R-:W0:Y:S01]  /*4990*/  @!P3 LDC.64 R6, c[0x0][0x3c8] ;  /* 0x0000f200ff06bb82 */ /* 0x000e220000000a00 */
[----:B------:R-:W-:Y:S02]  /*49a0*/  @!P4 IADD3.X R33, R84, R33, R53, P5, P6 ;  /* 0x000000215421c210 */ /* 0x000fe40002fec435 */
[----:B-1----:R-:W-:-:S03]  /*49b0*/  @!P4 IADD3 R34, P5, P6, R2, R34, R4 ;  /* 0x000000220222c210 */ /* 0x002fc60007ebe004 */
[----:B------:R-:W2:Y:S02]  /*49c0*/  @!P4 LDG.E.128 R12, desc[UR46][R32.64] ;  /* 0x0000002e200cc981 */ /* 0x000ea4000c1e1d00 */
[----:B------:R-:W1:Y:S01]  /*49d0*/  @!P3 LDC.64 R52, c[0x0][0x3e0] ;  /* 0x0000f800ff34bb82 */ /* 0x000e620000000a00 */
[----:B------:R-:W-:Y:S02]  /*49e0*/  @!P4 IADD3.X R35, R80, R35, R85, P5, P6 ;  /* 0x000000235023c210 */ /* 0x000fe40002fec455 */
[----:B------:R-:W-:-:S03]  /*49f0*/  @!P3 IADD3 R5, P5, P6, R2, R4, R69 ;  /* 0x000000040205b210 */ /* 0x000fc60007ebe045 */
[----:B------:R-:W3:Y:S01]  /*4a00*/  @!P4 LDG.E.128 R28, desc[UR46][R34.64] ;  /* 0x0000002e221cc981 */ /* 0x000ee2000c1e1d00 */
[----:B------:R-:W-:Y:S02]  /*4a10*/  @!P3 IADD3.X R4, R80, R85, R67, P5, P6 ;  /* 0x000000555004b210 */ /* 0x000fe40002fec443 */
[----:B0-----:R-:W-:-:S05]  /*4a20*/  @!P3 IADD3 R38, P4, R39, R6, RZ ;  /* 0x000000062726b210 */ /* 0x001fca0007f9e0ff */
[----:B------:R-:W-:Y:S01]  /*4a30*/  @!P3 IMAD.X R39, R8, 0x1, R7, P4 ;  /* 0x000000010827b824 */ /* 0x000fe200020e0607 */
[----:B-1----:R-:W-:Y:S02]  /*4a40*/  @!P3 IADD3 R52, P4, R5, R52, RZ ;  /* 0x000000340534b210 */ /* 0x002fe40007f9e0ff */
[----:B------:R-:W-:Y:S02]  /*4a50*/  CS2R R6, SRZ ;  /* 0x0000000000067805 */ /* 0x000fe4000001ff00 */
[----:B------:R-:W-:Y:S02]  /*4a60*/  CS2R R10, SRZ ;  /* 0x00000000000a7805 */ /* 0x000fe4000001ff00 */
[----:B------:R-:W-:Y:S01]  /*4a70*/  CS2R R8, SRZ ;  /* 0x0000000000087805 */ /* 0x000fe2000001ff00 */
[----:B------:R-:W-:Y:S01]  /*4a80*/  @!P3 IMAD.X R53, R4, 0x1, R53, P4 ;  /* 0x000000010435b824 */ /* 0x000fe200020e0635 */
[----:B------:R-:W-:-:S04]  /*4a90*/  CS2R R4, SRZ ;  /* 0x0000000000047805 */ /* 0x000fc8000001ff00 */
[----:B------:R-:W4:Y:S04]  /*4aa0*/  @!P3 LDG.E.128 R8, desc[UR46][R52.64] ;  /* 0x0000002e3408b981 */ /* 0x000f28000c1e1d00 */
[----:B------:R-:W5:Y:S01]  /*4ab0*/  @!P3 LDG.E.128 R4, desc[UR46][R38.64] ;  /* 0x0000002e2604b981 */ /* 0x000f62000c1e1d00 */
[----:B------:R-:W-:-:S06]  /*4ac0*/  UISETP.NE.AND UP0, UPT, UR45, 0x3, UPT ;  /* 0x000000032d00788c */ /* 0x000fcc000bf05270 */
[----:B------:R-:W-:Y:S02]  /*4ad0*/  PLOP3.LUT P3, PT, PT, PT, UP0, 0x80, 0x0 ;  /* 0x000000000000781c */ /* 0x000fe40003f6f008 */
[----:B------:R-:W-:Y:S01]  /*4ae0*/  ISETP.GE.AND P4, PT, R192, R37, PT ;  /* 0x00000025c000720c */ /* 0x000fe20003f86270 */
[----:B--2---:R-:W-:Y:S02]  /*4af0*/  IMAD.MOV.U32 R98, RZ, RZ, R14 ;  /* 0x000000ffff627224 */ /* 0x004fe400078e000e */
[----:B------:R-:W-:Y:S02]  /*4b00*/  IMAD.MOV.U32 R114, RZ, RZ, R12 ;  /* 0x000000ffff727224 */ /* 0x000fe400078e000c */
[----:B---3--:R-:W-:Y:S02]  /*4b10*/  IMAD.MOV.U32 R102, RZ, RZ, R30 ;  /* 0x000000ffff667224 */ /* 0x008fe400078e001e */
[----:B------:R-:W-:Y:S02]  /*4b20*/  IMAD.MOV.U32 R115, RZ, RZ, R28 ;  /* 0x000000ffff737224 */ /* 0x000fe400078e001c */
[----:B----4-:R-:W-:-:S02]  /*4b30*/  IMAD.MOV.U32 R91, RZ, RZ, R10 ;  /* 0x000000ffff5b7224 */ /* 0x010fc400078e000a */
[----:B------:R-:W-:Y:S02]  /*4b40*/  IMAD.MOV.U32 R92, RZ, RZ, R8 ;  /* 0x000000ffff5c7224 */ /* 0x000fe400078e0008 */
[----:B-----5:R-:W-:Y:S01]  /*4b50*/  IMAD.MOV.U32 R89, RZ, RZ, R6 ;  /* 0x000000ffff597224 */ /* 0x020fe200078e0006 */
[----:B------:R-:W-:Y:S01]  /*4b60*/  MOV R90, R4 ;  /* 0x00000004005a7202 */ /* 0x000fe20000000f00 */
[----:B------:R-:W-:Y:S06]  /*4b70*/  @!P3 BRA `(.L_x_1252) ;  /* 0x000000000004b947 */ /* 0x000fec0003800000 */
[----:B------:R-:W-:Y:S01]  /*4b80*/  BPT.TRAP 0x1 ;  /* 0x000000040000795c */ /* 0x000fe20000300000 */
.L_x_1252:
[----:B------:R-:W-:Y:S01]  /*4b90*/  IMAD R85, R17, 0x8, R16 ;  /* 0x0000000811557824 */ /* 0x000fe200078e0210 */
[----:B------:R-:W-:Y:S01]  /*4ba0*/  SHF.L.U32 R88, R201, 0x1f, RZ ;  /* 0x0000001fc9587819 */ /* 0x000fe200000006ff */
[----:B------:R-:W0:Y:S01]  /*4bb0*/  LDC R93, c[0x0][0x2e4] ;  /* 0x0000b900ff5d7b82 */ /* 0x000e220000000800 */
[----:B------:R-:W-:Y:S01]  /*4bc0*/  BSSY B1, `(.L_x_1253) ;  /* 0x0000006000017945 */ /* 0x000fe20003800000 */
[----:B------:R-:W-:Y:S01]  /*4bd0*/  IMAD.MOV.U32 R55, RZ, RZ, R59 ;  /* 0x000000ffff377224 */ /* 0x000fe200078e003b */
[----:B------:R-:W1:Y:S05]  /*4be0*/  SYNCS.PHASECHK.TRANS64.TRYWAIT P5, [R85+URZ+0x28490], R88 ;  /* 0x02849058550075a7 */ /* 0x000e6a00080a017f */
[----:B------:R-:W2:Y:S01]  /*4bf0*/  LDC.64 R52, c[0x0][0x2f0] ;  /* 0x0000bc00ff347b82 */ /* 0x000ea20000000a00 */
[----:B0-----:R-:W-:Y:S01]  /*4c00*/  IMAD.IADD R95, R93, 0x1, -R76 ;  /* 0x000000015d5f7824 */ /* 0x001fe200078e0a4c */
[----:B-1----:R-:W-:Y:S06]  /*4c10*/  @!P5 BRA `(.L_x_1254) ;  /* 0x0000021400f4d947 */ /* 0x002fec0003800000 */
.L_x_1603:
[----:B------:R-:W-:Y:S05]  /*4c20*/  BSYNC B1 ;  /* 0x0000000000017941 */ /* 0x000fea0003800000 */
.L_x_1253:
[----:B------:R-:W-:Y:S01]  /*4c30*/  ISETP.GE.OR P5, PT, R18, R87, P1 ;  /* 0x000000571200720c */ /* 0x000fe20000fa6670 */
[----:B------:R-:W-:-:S12]  /*4c40*/  BSSY B1, `(.L_x_1255) ;  /* 0x0000100000017945 */ /* 0x000fd80003800000 */
[----:B------:R-:W-:Y:S05]  /*4c50*/  @P5 BRA `(.L_x_1256) ;  /* 0x0000000c00f85947 */ /* 0x000fea0003800000 */
[-C--:B--2---:R-:W-:Y:S01]  /*4c60*/  IMAD R32, R19, R52.reuse, RZ ;  /* 0x0000003413207224 */ /* 0x084fe200078e02ff */
[----:B------:R-:W-:Y:S01]  /*4c70*/  BSSY B2, `(.L_x_1257) ;  /* 0x00000f0000027945 */ /* 0x000fe20003800000 */
[----:B------:R-:W-:-:S04]  /*4c80*/  IMAD.WIDE.U32 R58, R18, R52, R54 ;  /* 0x00000034123a7225 */ /* 0x000fc800078e0036 */
[----:B------:R-:W-:Y:S01]  /*4c90*/  IMAD R97, R18, R53, R32 ;  /* 0x0000003512617224 */ /* 0x000fe200078e0220 */
[----:B------:R-:W-:Y:S02]  /*4ca0*/  SEL R32, R76, R95, !P0 ;  /* 0x0000005f4c207207 */ /* 0x000fe40004000000 */
[----:B------:R-:W-:Y:S01]  /*4cb0*/  IADD3 R99, P5, P6, R40, R58, R77 ;  /* 0x0000003a28637210 */ /* 0x000fe20007ebe04d */
        /* <DEDUP_REMOVED lines=8> */
[----:B------:R-:W-:-:S03]  /*4d40*/  LOP3.LUT R33, R209, 0x70, R96, 0xf8, !PT ;  /* 0x00000070d1217812 */ /* 0x000fc600078ef860 */
[----:B------:R-:W-:Y:S01]  /*4d50*/  IMAD.SHL.U32 R32, R32, 0x400, RZ ;  /* 0x0000040020207824 */ /* 0x000fe200078e00ff */
[----:B------:R-:W-:-:S04]  /*4d60*/  LOP3.LUT R33, R33, R212, RZ, 0x3c, !PT ;  /* 0x000000d421217212 */ /* 0x000fc800078e3cff */
[----:B------:R-:W-:-:S04]  /*4d70*/  LOP3.LUT R32, R32, 0xffffe000, RZ, 0xc0, !PT ;  /* 0xffffe00020207812 */ /* 0x000fc800078ec0ff */
[----:B------:R-:W-:Y:S01]  /*4d80*/  IADD3 R32, R33, R32, R213 ;  /* 0x0000002021207210 */ /* 0x000fe20007ffe0d5 */
[----:B------:R-:W-:-:S03]  /*4d90*/  IMAD R33, R17, 0x4000, R62 ;  /* 0x0000400011217824 */ /* 0x000fc600078e023e */
[----:B------:R-:W-:Y:S01]  /*4da0*/  LEA R35, R17, R32, 0xe ;  /* 0x0000002011237211 */ /* 0x000fe200078e70ff */
[----:B------:R-:W-:-:S04]  /*4db0*/  IMAD.IADD R33, R16, 0x1, R33 ;  /* 0x0000000110217824 */ /* 0x000fc800078e0221 */
[----:B------:R-:W-:Y:S02]  /*4dc0*/  IMAD.IADD R36, R16, 0x1, R35 ;  /* 0x0000000110247824 */ /* 0x000fe400078e0223 */
        /* <DEDUP_REMOVED lines=12> */
[--C-:B------:R-:W-:Y:S02]  /*4e90*/  SHF.R.U32.HI R28, RZ, 0x18, R29.reuse ;  /* 0x00000018ff1c7819 */ /* 0x100fe4000001161d */
[----:B------:R-:W-:Y:S02]  /*4ea0*/  LOP3.LUT R15, R29, 0xff, RZ, 0xc0, !PT ;  /* 0x000000ff1d0f7812 */ /* 0x000fe400078ec0ff */
[----:B------:R-:W-:Y:S02]  /*4eb0*/  PRMT R12, R113, 0x654, R12 ;  /* 0x00000654710c7816 */ /* 0x000fe4000000000c */
[----:B------:R-:W-:-:S02]  /*4ec0*/  SHF.R.U32.HI R104, RZ, 0x8, R29 ;  /* 0x00000008ff687819 */ /* 0x000fc4000001161d */
[----:B------:R-:W-:Y:S02]  /*4ed0*/  SHF.R.U32.HI R108, RZ, 0x10, R29 ;  /* 0x00000010ff6c7819 */ /* 0x000fe4000001161d */
[--C-:B------:R-:W-:Y:S02]  /*4ee0*/  SHF.R.U32.HI R103, RZ, 0x8, R31.reuse ;  /* 0x00000008ff677819 */ /* 0x100fe4000001161f */
[----:B------:R-:W-:Y:S01]  /*4ef0*/  SHF.R.U32.HI R30, RZ, 0x18, R31 ;  /* 0x00000018ff1e7819 */ /* 0x000fe2000001161f */
[----:B------:R-:W-:Y:S01]  /*4f00*/  IMAD.U32 R108, R108, 0x10000, RZ ;  /* 0x000100006c6c7824 */ /* 0x000fe200078e00ff */
        /* <DEDUP_REMOVED lines=9> */
[----:B------:R-:W-:Y:S01]  /*4fa0*/  IMAD.SHL.U32 R29, R104, 0x100, RZ ;  /* 0x00000100681d7824 */ /* 0x000fe200078e00ff */
[----:B------:R-:W-:Y:S02]  /*4fb0*/  LOP3.LUT R15, R14, 0xff00, R15, 0xf8, !PT ;  /* 0x0000ff000e0f7812 */ /* 0x000fe400078ef80f */
[----:B------:R-:W-:Y:S01]  /*4fc0*/  LOP3.LUT R14, R12, 0xff0000, R13, 0xf8, !PT ;  /* 0x00ff00000c0e7812 */ /* 0x000fe200078ef80d */
[----:B------:R-:W-:Y:S01]  /*4fd0*/  IMAD.U32 R12, R105, 0x10000, RZ ;  /* 0x00010000690c7824 */ /* 0x000fe200078e00ff */
[----:B------:R-:W-:Y:S02]  /*4fe0*/  LOP3.LUT R109, R30, 0xff00, R31, 0xf8, !PT ;  /* 0x0000ff001e6d7812 */ /* 0x000fe400078ef81f */
[----:B------:R-:W-:Y:S02]  /*4ff0*/  LOP3.LUT R107, R28, 0xff00, R29, 0xf8, !PT ;  /* 0x0000ff001c6b7812 */ /* 0x000fe400078ef81d */
[----:B------:R-:W-:-:S02]  /*5000*/  F2FP.F16.E4M3.UNPACK_B R105, R115.H1 ;  /* 0x00000073ff69723e */ /* 0x000fc400030006ff */
[----:B--2---:R-:W-:Y:S02]  /*5010*/  F2FP.F16.E4M3.UNPACK_B R30, R36.H1 ;  /* 0x00000024ff1e723e */ /* 0x004fe400030006ff */
[----:B-1----:R-:W-:Y:S01]  /*5020*/  F2FP.F16.E4M3.UNPACK_B R28, R32.H1 ;  /* 0x00000020ff1c723e */ /* 0x002fe200030006ff */
[----:B------:R-:W-:Y:S01]  /*5030*/  HADD2.F32 R106, -RZ, R105.H0_H0 ;  /* 0x20000069ff6a7230 */ /* 0x000fe20000004100 */
[----:B------:R-:W-:Y:S01]  /*5040*/  F2FP.F16.E4M3.UNPACK_B R103, R114.H1 ;  /* 0x00000072ff67723e */ /* 0x000fe200030006ff */
[----:B------:R-:W-:Y:S01]  /*5050*/  HADD2.F32 R31, -RZ, R30.H0_H0 ;  /* 0x2000001eff1f7230 */ /* 0x000fe20000004100 */
[----:B------:R-:W-:Y:S01]  /*5060*/  SHF.L.U32 R110, R110, 0x10, RZ ;  /* 0x000000106e6e7819 */ /* 0x000fe200000006ff */
[--C-:B------:R-:W-:Y:S01]  /*5070*/  HADD2.F32 R29, -RZ, R28.reuse.H0_H0 ;  /* 0x2000001cff1d7230 */ /* 0x100fe20000004100 */
[----:B------:R-:W-:Y:S01]  /*5080*/  F2FP.F16.E4M3.UNPACK_B R36, R36 ;  /* 0x00000024ff24723e */ /* 0x000fe200020006ff */
[----:B------:R-:W-:Y:S02]  /*5090*/  HADD2.F32 R104, -RZ, R103.H0_H0 ;  /* 0x20000067ff687230 */ /* 0x000fe40000004100 */
[-C--:B------:R-:W-:Y:S01]  /*50a0*/  FMUL.FTZ R112, R31, R106.reuse ;  /* 0x0000006a1f707220 */ /* 0x080fe20000410000 */
[----:B------:R-:W-:Y:S01]  /*50b0*/  LOP3.LUT R13, R109, 0xff0000, R110, 0xf8, !PT ;  /* 0x00ff00006d0d7812 */ /* 0x000fe200078ef86e */
[C---:B------:R-:W-:Y:S01]  /*50c0*/  FMUL.FTZ R106, R29.reuse, R106 ;  /* 0x0000006a1d6a7220 */ /* 0x040fe20000410000 */
[----:B------:R-:W-:Y:S01]  /*50d0*/  F2FP.F16.E4M3.UNPACK_B R32, R32 ;  /* 0x00000020ff20723e */ /* 0x000fe200020006ff */
[----:B------:R-:W-:Y:S01]  /*50e0*/  FFMA.FTZ R112, R29, R104, -R112 ;  /* 0x000000681d707223 */ /* 0x000fe20000010870 */
[----:B------:R-:W-:-:S02]  /*50f0*/  HADD2.F32 R29, -RZ, R28.H1_H1 ;  /* 0x3000001cff1d7230 */ /* 0x000fc40000004100 */
[----:B------:R-:W-:Y:S01]  /*5100*/  FFMA.FTZ R110, R31, R104, R106 ;  /* 0x000000681f6e7223 */ /* 0x000fe2000001006a */
[----:B------:R-:W-:Y:S01]  /*5110*/  HADD2.F32 R106, -RZ, R105.H1_H1 ;  /* 0x30000069ff6a7230 */ /* 0x000fe20000004100 */
[----:B------:R-:W-:Y:S01]  /*5120*/  F2FP.F16.E4M3.UNPACK_B R105, R115 ;  /* 0x00000073ff69723e */ /* 0x000fe200020006ff */
[----:B------:R-:W-:Y:S01]  /*5130*/  HADD2.F32 R31, -RZ, R30.H1_H1 ;  /* 0x3000001eff1f7230 */ /* 0x000fe20000004100 */
[----:B------:R-:W-:Y:S01]  /*5140*/  LOP3.LUT R12, R15, 0xff0000, R12, 0xf8, !PT ;  /* 0x00ff00000f0c7812 */ /* 0x000fe200078ef80c */
[----:B------:R-:W-:Y:S01]  /*5150*/  HADD2.F32 R104, -RZ, R103.H1_H1 ;  /* 0x30000067ff687230 */ /* 0x000fe20000004100 */
[----:B------:R-:W-:Y:S01]  /*5160*/  LOP3.LUT R15, R107, 0xff0000, R108, 0xf8, !PT ;  /* 0x00ff00006b0f7812 */ /* 0x000fe200078ef86c */
        /* <DEDUP_REMOVED lines=30> */
[----:B------:R-:W-:Y:S01]  /*5350*/  FMUL.FTZ R114, R31, R104 ;  /* 0x000000681f727220 */ /* 0x000fe20000410000 */
[----:B------:R-:W-:Y:S01]  /*5360*/  HADD2.F32 R36, -RZ, R32.H0_H0 ;  /* 0x20000020ff247230 */ /* 0x000fe20000004100 */
[----:B------:R-:W-:Y:S01]  /*5370*/  F2FP.F16.E4M3.UNPACK_B R102, R102 ;  /* 0x00000066ff66723e */ /* 0x000fe200020006ff */
[----:B------:R-:W-:Y:S02]  /*5380*/  HADD2.F32 R30, -RZ, R30.H1_H1 ;  /* 0x3000001eff1e7230 */ /* 0x000fe40000004100 */
[----:B------:R-:W-:Y:S01]  /*5390*/  FMUL.FTZ R104, R29, R104 ;  /* 0x000000681d687220 */ /* 0x000fe20000410000 */
[----:B------:R-:W-:-:S02]  /*53a0*/  HADD2.F32 R28, -RZ, R28.H1_H1 ;  /* 0x3000001cff1c7230 */ /* 0x000fc40000004100 */
[----:B------:R-:W-:Y:S01]  /*53b0*/  FFMA.FTZ R114, R29, R36, -R114 ;  /* 0x000000241d727223 */ /* 0x000fe20000010872 */
[----:B------:R-:W-:Y:S02]  /*53c0*/  HADD2.F32 R29, -RZ, R32.H1_H1 ;  /* 0x30000020ff1d7230 */ /* 0x000fe40000004100 */
[-C--:B------:R-:W-:Y:S01]  /*53d0*/  FMUL.FTZ R109, R30, R103.reuse ;  /* 0x000000671e6d7220 */ /* 0x080fe20000410000 */
[----:B------:R-:W-:Y:S01]  /*53e0*/  F2FP.F16.E4M3.UNPACK_B R34, R34 ;  /* 0x00000022ff22723e */ /* 0x000fe200020006ff */
[C---:B------:R-:W-:Y:S01]  /*53f0*/  FMUL.FTZ R103, R28.reuse, R103 ;  /* 0x000000671c677220 */ /* 0x040fe20000410000 */
[----:B------:R-:W-:Y:S02]  /*5400*/  HADD2.F32 R32, -RZ, R102.H0_H0 ;  /* 0x20000066ff207230 */ /* 0x000fe40000004100 */
[-C--:B------:R-:W-:Y:S01]  /*5410*/  FFMA.FTZ R117, R28, R29.reuse, -R109 ;  /* 0x0000001d1c757223 */ /* 0x080fe2000001086d */
[----:B------:R-:W-:Y:S01]  /*5420*/  F2FP.F16.E4M3.UNPACK_B R98, R98 ;  /* 0x00000062ff62723e */ /* 0x000fe200020006ff */
[----:B------:R-:W-:Y:S01]  /*5430*/  FFMA.FTZ R119, R30, R29, R103 ;  /* 0x0000001d1e777223 */ /* 0x000fe20000010067 */
[----:B------:R-:W-:-:S02]  /*5440*/  HADD2.F32 R29, -RZ, R38.H0_H0 ;  /* 0x20000026ff1d7230 */ /* 0x000fc40000004100 */
[----:B------:R-:W-:Y:S01]  /*5450*/  FFMA.FTZ R104, R31, R36, R104 ;  /* 0x000000241f687223 */ /* 0x000fe20000010068 */
[----:B------:R-:W-:Y:S01]  /*5460*/  HADD2.F32 R103, -RZ, R102.H1_H1 ;  /* 0x30000066ff677230 */ /* 0x000fe20000004100 */
[----:B------:R-:W-:Y:S01]  /*5470*/  F2FP.SATFINITE.E4M3.F32.PACK_AB_MERGE_C R114, R117, R114, RZ ;  /* 0x000000727572723e */ /* 0x000fe200048070ff */
[----:B------:R-:W-:Y:S02]  /*5480*/  HADD2.F32 R28, -RZ, R34.H0_H0 ;  /* 0x20000022ff1c7230 */ /* 0x000fe40000004100 */
[----:B------:R-:W-:Y:S01]  /*5490*/  FMUL.FTZ R109, R29, R32 ;  /* 0x000000201d6d7220 */ /* 0x000fe20000410000 */
[----:B------:R-:W-:Y:S01]  /*54a0*/  HADD2.F32 R38, -RZ, R38.H1_H1 ;  /* 0x30000026ff267230 */ /* 0x000fe20000004100 */
[----:B------:R-:W-:Y:S01]  /*54b0*/  F2FP.SATFINITE.E4M3.F32.PACK_AB_MERGE_C R104, R119, R104, RZ ;  /* 0x000000687768723e */ /* 0x000fe200048070ff */
[----:B------:R-:W-:Y:S02]  /*54c0*/  HADD2.F32 R34, -RZ, R34.H1_H1 ;  /* 0x30000022ff227230 */ /* 0x000fe40000004100 */
[----:B------:R-:W-:Y:S01]  /*54d0*/  FMUL.FTZ R32, R28, R32 ;  /* 0x000000201c207220 */ /* 0x000fe20000410000 */
[----:B------:R-:W-:-:S02]  /*54e0*/  HADD2.F32 R30, -RZ, R98.H0_H0 ;  /* 0x20000062ff1e7230 */ /* 0x000fc40000004100 */
[-C--:B------:R-:W-:Y:S01]  /*54f0*/  FMUL.FTZ R115, R38, R103.reuse ;  /* 0x0000006726737220 */ /* 0x080fe20000410000 */
[----:B------:R-:W-:Y:S02]  /*5500*/  HADD2.F32 R31, -RZ, R98.H1_H1 ;  /* 0x30000062ff1f7230 */ /* 0x000fe40000004100 */
[----:B------:R-:W-:Y:S01]  /*5510*/  FMUL.FTZ R103, R34, R103 ;  /* 0x0000006722677220 */ /* 0x000fe20000410000 */
[----:B------:R-:W-:Y:S01]  /*5520*/  F2FP.SATFINITE.E4M3.F32.PACK_AB_MERGE_C R110, R113, R110, RZ ;  /* 0x0000006e716e723e */ /* 0x000fe200048070ff */
[-C--:B------:R-:W-:Y:S01]  /*5530*/  FFMA.FTZ R109, R28, R30.reuse, -R109 ;  /* 0x0000001e1c6d7223 */ /* 0x080fe2000001086d */
[----:B------:R-:W-:Y:S01]  /*5540*/  FFMA.FTZ R36, R29, R30, R32 ;  /* 0x0000001e1d247223 */ /* 0x000fe20000010020 */
[----:B------:R-:W-:Y:S01]  /*5550*/  FFMA.FTZ R103, R38, R31, R103 ;  /* 0x0000001f26677223 */ /* 0x000fe20000010067 */
[----:B------:R-:W-:Y:S01]  /*5560*/  F2FP.F16.E4M3.UNPACK_B R30, R37 ;  /* 0x00000025ff1e723e */ /* 0x000fe200020006ff */
[----:B------:R-:W-:Y:S01]  /*5570*/  FFMA.FTZ R102, R34, R31, -R115 ;  /* 0x0000001f22667223 */ /* 0x000fe20000010873 */
[----:B------:R-:W-:-:S02]  /*5580*/  F2FP.F16.E4M3.UNPACK_B R38, R15 ;  /* 0x0000000fff26723e */ /* 0x000fc400020006ff */
[----:B------:R-:W-:Y:S01]  /*5590*/  F2FP.F16.E4M3.UNPACK_B R28, R33 ;  /* 0x00000021ff1c723e */ /* 0x000fe200020006ff */
[----:B------:R-:W-:Y:S01]  /*55a0*/  HADD2.F32 R31, -RZ, R30.H0_H0 ;  /* 0x2000001eff1f7230 */ /* 0x000fe20000004100 */
[----:B------:R-:W-:Y:S01]  /*55b0*/  F2FP.F16.E4M3.UNPACK_B R34, R14 ;  /* 0x0000000eff22723e */ /* 0x000fe200020006ff */
[----:B------:R-:W-:Y:S01]  /*55c0*/  HADD2.F32 R98, -RZ, R38.H0_H0 ;  /* 0x20000026ff627230 */ /* 0x000fe20000004100 */
[----:B------:R-:W-:Y:S01]  /*55d0*/  F2FP.SATFINITE.E4M3.F32.PACK_AB_MERGE_C R32, R111, R112, RZ ;  /* 0x000000706f20723e */ /* 0x000fe200048070ff */
[----:B------:R-:W-:Y:S01]  /*55e0*/  HADD2.F32 R29, -RZ, R28.H0_H0 ;  /* 0x2000001cff1d7230 */ /* 0x000fe20000004100 */
[----:B------:R-:W-:Y:S01]  /*55f0*/  F2FP.SATFINITE.E4M3.F32.PACK_AB_MERGE_C R112, R103, R36, R104 ;  /* 0x000000246770723e */ /* 0x000fe20004807068 */
[----:B------:R-:W-:Y:S01]  /*5600*/  HADD2.F32 R36, -RZ, R34.H0_H0 ;  /* 0x20000022ff247230 */ /* 0x000fe20000004100 */
[----:B------:R-:W-:Y:S01]  /*5610*/  F2FP.SATFINITE.E4M3.F32.PACK_AB_MERGE_C R114, R102, R109, R114 ;  /* 0x0000006d6672723e */ /* 0x000fe20004807072 */
        /* <DEDUP_REMOVED lines=8> */
[-C--:B------:R-:W-:Y:S01]  /*56a0*/  FMUL.FTZ R31, R30, R103.reuse ;  /* 0x000000671e1f7220 */ /* 0x080fe20000410000 */
[----:B------:R-:W-:Y:S01]  /*56b0*/  F2FP.SATFINITE.E4M3.F32.PACK_AB_MERGE_C R32, R105, R106, R32 ;  /* 0x0000006a6920723e */ /* 0x000fe20004807020 */
[C---:B------:R-:W-:Y:S01]  /*56c0*/  FMUL.FTZ R103, R28.reuse, R103 ;  /* 0x000000671c677220 */ /* 0x040fe20000410000 */
[----:B------:R-:W-:Y:S01]  /*56d0*/  F2FP.F16.E4M3.UNPACK_B R33, R33.H1 ;  /* 0x00000021ff21723e */ /* 0x000fe200030006ff */
[----:B------:R-:W-:Y:S01]  /*56e0*/  FFMA.FTZ R105, R28, R29, -R31 ;  /* 0x0000001d1c697223 */ /* 0x000fe2000001081f */
[----:B------:R-:W-:-:S02]  /*56f0*/  F2FP.F16.E4M3.UNPACK_B R37, R37.H1 ;  /* 0x00000025ff25723e */ /* 0x000fc400030006ff */
[----:B------:R-:W-:Y:S01]  /*5700*/  F2FP.F16.E4M3.UNPACK_B R31, R15.H1 ;  /* 0x0000000fff1f723e */ /* 0x000fe200030006ff */
[----:B------:R-:W-:Y:S01]  /*5710*/  HADD2.F32 R15, -RZ, R33.H0_H0 ;  /* 0x20000021ff0f7230 */ /* 0x000fe20000004100 */
[----:B------:R-:W-:Y:S01]  /*5720*/  F2FP.SATFINITE.E4M3.F32.PACK_AB_MERGE_C R110, R108, R107, R110 ;  /* 0x0000006b6c6e723e */ /* 0x000fe2000480706e */
[----:B------:R-:W-:Y:S01]  /*5730*/  FFMA.FTZ R107, R30, R29, R103 ;  /* 0x0000001d1e6b7223 */ /* 0x000fe20000010067 */
[----:B------:R-:W-:Y:S01]  /*5740*/  HADD2.F32 R28, -RZ, R37.H0_H0 ;  /* 0x20000025ff1c7230 */ /* 0x000fe20000004100 */
[----:B------:R-:W-:Y:S01]  /*5750*/  F2FP.F16.E4M3.UNPACK_B R14, R14.H1 ;  /* 0x0000000eff0e723e */ /* 0x000fe200030006ff */
[----:B------:R-:W-:Y:S02]  /*5760*/  HADD2.F32 R30, -RZ, R31.H0_H0 ;  /* 0x2000001fff1e7230 */ /* 0x000fe40000004100 */
[----:B------:R-:W-:Y:S02]  /*5770*/  HADD2.F32 R37, -RZ, R37.H1_H1 ;  /* 0x30000025ff257230 */ /* 0x000fe40000004100 */
[----:B------:R-:W-:-:S02]  /*5780*/  HADD2.F32 R34, -RZ, R31.H1_H1 ;  /* 0x3000001fff227230 */ /* 0x000fc40000004100 */
[CC--:B------:R-:W-:Y:S01]  /*5790*/  FMUL.FTZ R36, R28.reuse, R30.reuse ;  /* 0x0000001e1c247220 */ /* 0x0c0fe20000410000 */
[----:B------:R-:W-:Y:S02]  /*57a0*/  HADD2.F32 R33, -RZ, R33.H1_H1 ;  /* 0x30000021ff217230 */ /* 0x000fe40000004100 */
[----:B------:R-:W-:Y:S01]  /*57b0*/  FMUL.FTZ R31, R15, R30 ;  /* 0x0000001e0f1f7220 */ /* 0x000fe20000410000 */
[--C-:B------:R-:W-:Y:S02]  /*57c0*/  HADD2.F32 R29, -RZ, R14.reuse.H0_H0 ;  /* 0x2000000eff1d7230 */ /* 0x100fe40000004100 */
[----:B------:R-:W-:Y:S02]  /*57d0*/  HADD2.F32 R30, -RZ, R14.H1_H1 ;  /* 0x3000000eff1e7230 */ /* 0x000fe40000004100 */
[-C--:B------:R-:W-:Y:S01]  /*57e0*/  FMUL.FTZ R14, R37, R34.reuse ;  /* 0x00000022250e7220 */ /* 0x080fe20000410000 */
[----:B------:R-:W-:Y:S01]  /*57f0*/  FMUL.FTZ R34, R33, R34 ;  /* 0x0000002221227220 */ /* 0x000fe20000410000 */
[-C--:B------:R-:W-:Y:S01]  /*5800*/  FFMA.FTZ R104, R15, R29.reuse, -R36 ;  /* 0x0000001d0f687223 */ /* 0x080fe20000010824 */
[----:B------:R-:W-:Y:S01]  /*5810*/  FFMA.FTZ R106, R28, R29, R31 ;  /* 0x0000001d1c6a7223 */ /* 0x000fe2000001001f */
[-C--:B------:R-:W-:Y:S01]  /*5820*/  FFMA.FTZ R109, R33, R30.reuse, -R14 ;  /* 0x0000001e216d7223 */ /* 0x080fe2000001080e */
[----:B------:R-:W-:Y:S01]  /*5830*/  F2FP.F16.E4M3.UNPACK_B R29, R39 ;  /* 0x00000027ff1d723e */ /* 0x000fe200020006ff */
[----:B------:R-:W-:Y:S01]  /*5840*/  FFMA.FTZ R111, R37, R30, R34 ;  /* 0x0000001e256f7223 */ /* 0x000fe20000010022 */
[----:B------:R-:W-:-:S02]  /*5850*/  F2FP.F16.E4M3.UNPACK_B R14, R35 ;  /* 0x00000023ff0e723e */ /* 0x000fc400020006ff */
[----:B------:R-:W-:Y:S01]  /*5860*/  F2FP.F16.E4M3.UNPACK_B R39, R39.H1 ;  /* 0x00000027ff27723e */ /* 0x000fe200030006ff */
[--C-:B------:R-:W-:Y:S01]  /*5870*/  HADD2.F32 R30, -RZ, R29.reuse.H0_H0 ;  /* 0x2000001dff1e7230 */ /* 0x100fe20000004100 */
[----:B------:R-:W-:Y:S01]  /*5880*/  F2FP.F16.E4M3.UNPACK_B R36, R13.H1 ;  /* 0x0000000dff24723e */ /* 0x000fe200030006ff */
[----:B------:R-:W-:Y:S01]  /*5890*/  HADD2.F32 R15, -RZ, R14.H0_H0 ;  /* 0x2000000eff0f7230 */ /* 0x000fe20000004100 */
[----:B------:R-:W-:Y:S01]  /*58a0*/  F2FP.F16.E4M3.UNPACK_B R35, R35.H1 ;  /* 0x00000023ff23723e */ /* 0x000fe200030006ff */
[----:B------:R-:W-:Y:S01]  /*58b0*/  HADD2.F32 R29, -RZ, R29.H1_H1 ;  /* 0x3000001dff1d7230 */ /* 0x000fe20000004100 */
[----:B------:R-:W-:Y:S01]  /*58c0*/  F2FP.F16.E4M3.UNPACK_B R34, R13 ;  /* 0x0000000dff22723e */ /* 0x000fe200020006ff */
[----:B------:R-:W-:Y:S01]  /*58d0*/  HADD2.F32 R103, -RZ, R36.H0_H0 ;  /* 0x20000024ff677230 */ /* 0x000fe20000004100 */
[-C--:B------:R-:W-:Y:S01]  /*58e0*/  F2FP.F16.E4M3.UNPACK_B R13, R12.reuse ;  /* 0x0000000cff0d723e */ /* 0x080fe200020006ff */
[----:B------:R-:W-:Y:S01]  /*58f0*/  HADD2.F32 R28, -RZ, R35.H0_H0 ;  /* 0x20000023ff1c7230 */ /* 0x000fe20000004100 */
[----:B------:R-:W-:Y:S01]  /*5900*/  F2FP.F16.E4M3.UNPACK_B R31, R12.H1 ;  /* 0x0000000cff1f723e */ /* 0x000fe200030006ff */
[----:B------:R-:W-:Y:S01]  /*5910*/  HADD2.F32 R12, -RZ, R39.H0_H0 ;  /* 0x20000027ff0c7230 */ /* 0x000fe20000004100 */
[----:B------:R-:W-:Y:S01]  /*5920*/  F2FP.SATFINITE.E4M3.F32.PACK_AB_MERGE_C R104, R109, R104, RZ ;  /* 0x000000686d68723e */ /* 0x000fe200048070ff */
[----:B------:R-:W-:Y:S01]  /*5930*/  HADD2.F32 R38, -RZ, R34.H0_H0 ;  /* 0x20000022ff267230 */ /* 0x000fe20000004100 */
[----:B------:R-:W-:Y:S01]  /*5940*/  F2FP.SATFINITE.E4M3.F32.PACK_AB_MERGE_C R106, R111, R106, RZ ;  /* 0x0000006a6f6a723e */ /* 0x000fe200048070ff */
[----:B------:R-:W-:-:S02]  /*5950*/  HADD2.F32 R37, -RZ, R31.H0_H0 ;  /* 0x2000001fff257230 */ /* 0x000fc40000004100 */
[-C--:B------:R-:W-:Y:S01]  /*5960*/  FMUL.FTZ R115, R12, R103.reuse ;  /* 0x000000670c737220 */ /* 0x080fe20000410000 */
[----:B------:R-:W-:Y:S01]  /*5970*/  FMUL.FTZ R103, R28, R103 ;  /* 0x000000671c677220 */ /* 0x000fe20000410000 */
[----:B------:R-:W-:Y:S02]  /*5980*/  HADD2.F32 R39, -RZ, R39.H1_H1 ;  /* 0x30000027ff277230 */ /* 0x000fe40000004100 */
[----:B------:R-:W-:Y:S01]  /*5990*/  FMUL.FTZ R108, R30, R38 ;  /* 0x000000261e6c7220 */ /* 0x000fe20000410000 */
[----:B------:R-:W-:Y:S02]  /*59a0*/  HADD2.F32 R36, -RZ, R36.H1_H1 ;  /* 0x30000024ff247230 */ /* 0x000fe40000004100 */
[-C--:B------:R-:W-:Y:S01]  /*59b0*/  FFMA.FTZ R115, R28, R37.reuse, -R115 ;  /* 0x000000251c737223 */ /* 0x080fe20000010873 */
[----:B------:R-:W-:Y:S02]  /*59c0*/  HADD2.F32 R35, -RZ, R35.H1_H1 ;  /* 0x30000023ff237230 */ /* 0x000fe40000004100 */
[----:B------:R-:W-:Y:S01]  /*59d0*/  FFMA.FTZ R103, R12, R37, R103 ;  /* 0x000000250c677223 */ /* 0x000fe20000010067 */
[----:B------:R-:W-:-:S02]  /*59e0*/  HADD2.F32 R33, -RZ, R13.H0_H0 ;  /* 0x2000000dff217230 */ /* 0x000fc40000004100 */
[-C--:B------:R-:W-:Y:S01]  /*59f0*/  FMUL.FTZ R28, R39, R36.reuse ;  /* 0x00000024271c7220 */ /* 0x080fe20000410000 */
[----:B------:R-:W-:Y:S02]  /*5a00*/  HADD2.F32 R34, -RZ, R34.H1_H1 ;  /* 0x30000022ff227230 */ /* 0x000fe40000004100 */
[----:B------:R-:W-:Y:S01]  /*5a10*/  FMUL.FTZ R36, R35, R36 ;  /* 0x0000002423247220 */ /* 0x000fe20000410000 */
[----:B------:R-:W-:Y:S02]  /*5a20*/  HADD2.F32 R14, -RZ, R14.H1_H1 ;  /* 0x3000000eff0e7230 */ /* 0x000fe40000004100 */
[C---:B------:R-:W-:Y:S01]  /*5a30*/  FMUL.FTZ R113, R15.reuse, R38 ;  /* 0x000000260f717220 */ /* 0x040fe20000410000 */
[----:B------:R-:W-:Y:S02]  /*5a40*/  HADD2.F32 R12, -RZ, R31.H1_H1 ;  /* 0x3000001fff0c7230 */ /* 0x000fe40000004100 */
[----:B------:R-:W-:Y:S01]  /*5a50*/  FFMA.FTZ R108, R15, R33, -R108 ;  /* 0x000000210f6c7223 */ /* 0x000fe2000001086c */
[----:B------:R-:W-:-:S02]  /*5a60*/  HADD2.F32 R13, -RZ, R13.H1_H1 ;  /* 0x3000000dff0d7230 */ /* 0x000fc40000004100 */
[-C--:B------:R-:W-:Y:S01]  /*5a70*/  FMUL.FTZ R15, R29, R34.reuse ;  /* 0x000000221d0f7220 */ /* 0x080fe20000410000 */
[----:B------:R-:W-:Y:S01]  /*5a80*/  FMUL.FTZ R34, R14, R34 ;  /* 0x000000220e227220 */ /* 0x000fe20000410000 */
[-C--:B------:R-:W-:Y:S01]  /*5a90*/  FFMA.FTZ R36, R39, R12.reuse, R36 ;  /* 0x0000000c27247223 */ /* 0x080fe20000010024 */
[----:B------:R-:W-:Y:S01]  /*5aa0*/  FFMA.FTZ R28, R35, R12, -R28 ;  /* 0x0000000c231c7223 */ /* 0x000fe2000001081c */
[----:B------:R-:W-:Y:S01]  /*5ab0*/  FFMA.FTZ R113, R30, R33, R113 ;  /* 0x000000211e717223 */ /* 0x000fe20000010071 */
[-C--:B------:R-:W-:Y:S01]  /*5ac0*/  FFMA.FTZ R34, R29, R13.reuse, R34 ;  /* 0x0000000d1d227223 */ /* 0x080fe20000010022 */
[----:B------:R-:W-:Y:S01]  /*5ad0*/  FFMA.FTZ R15, R14, R13, -R15 ;  /* 0x0000000d0e0f7223 */ /* 0x000fe2000001080f */
[----:B------:R-:W-:Y:S01]  /*5ae0*/  F2FP.SATFINITE.E4M3.F32.PACK_AB_MERGE_C R36, R36, R103, RZ ;  /* 0x000000672424723e */ /* 0x000fe200048070ff */
[----:B------:R-:W-:Y:S01]  /*5af0*/  IMAD.MOV.U32 R38, RZ, RZ, R112 ;  /* 0x000000ffff267224 */ /* 0x000fe200078e0070 */
[----:B------:R-:W-:Y:S02]  /*5b00*/  F2FP.SATFINITE.E4M3.F32.PACK_AB_MERGE_C R28, R28, R115, RZ ;  /* 0x000000731c1c723e */ /* 0x000fe400048070ff */
[----:B------:R-:W-:Y:S01]  /*5b10*/  F2FP.SATFINITE.E4M3.F32.PACK_AB_MERGE_C R39, R34, R113, R36 ;  /* 0x000000712227723e */ /* 0x000fe20004807024 */
[----:B------:R-:W-:Y:S01]  /*5b20*/  IMAD.MOV.U32 R36, RZ, RZ, R110 ;  /* 0x000000ffff247224 */ /* 0x000fe200078e006e */
[----:B------:R-:W-:Y:S01]  /*5b30*/  F2FP.SATFINITE.E4M3.F32.PACK_AB_MERGE_C R33, R105, R102, R104 ;  /* 0x000000666921723e */ /* 0x000fe20004807068 */
[----:B------:R-:W-:Y:S01]  /*5b40*/  IMAD.MOV.U32 R34, RZ, RZ, R114 ;  /* 0x000000ffff227224 */ /* 0x000fe200078e0072 */
[----:B------:R-:W-:-:S02]  /*5b50*/  F2FP.SATFINITE.E4M3.F32.PACK_AB_MERGE_C R35, R15, R108, R28 ;  /* 0x0000006c0f23723e */ /* 0x000fc4000480701c */
[----:B------:R-:W-:-:S07]  /*5b60*/  F2FP.SATFINITE.E4M3.F32.PACK_AB_MERGE_C R37, R107, R98, R106 ;  /* 0x000000626b25723e */ /* 0x000fce000480706a */
.L_x_1258:
[----:B------:R-:W-:Y:S05]  /*5b70*/  BSYNC B2 ;  /* 0x0000000000027941 */ /* 0x000fea0003800000 */
.L_x_1257:
[----:B------:R-:W-:Y:S02]  /*5b80*/  ISETP.GE.AND P5, PT, R96, R93, PT ;  /* 0x0000005d6000720c */ /* 0x000fe40003fa6270 */
[----:B------:R-:W-:-:S11]  /*5b90*/  P2R R13, PR, RZ, 0x1 ;  /* 0x00000001ff0d7803 */ /* 0x000fd60000000000 */
[--C-:B------:R-:W-:Y:S02]  /*5ba0*/  @!P5 SHF.R.S32.HI R12, RZ, 0x1f, R96.reuse ;  /* 0x0000001fff0cd819 */ /* 0x100fe40000011460 */
[----:B------:R-:W-:-:S04]  /*5bb0*/  @!P5 IADD3 R15, P0, P6, R40, R58, R96 ;  /* 0x0000003a280fd210 */ /* 0x000fc80007e1e060 */
[----:B------:R-:W-:Y:S02]  /*5bc0*/  @!P5 IADD3.X R28, R0, R97, R12, P0, P6 ;  /* 0x00000061001cd210 */ /* 0x000fe400007ec40c */
[----:B------:R-:W-:Y:S02]  /*5bd0*/  IADD3 R12, P6, R99, R50, RZ ;  /* 0x00000032630c7210 */ /* 0x000fe40007fde0ff */
[----:B------:R-:W-:-:S03]  /*5be0*/  ISETP.NE.AND P0, PT, R13, RZ, PT ;  /* 0x000000ff0d00720c */ /* 0x000fc60003f05270 */
[----:B------:R-:W-:Y:S01]  /*5bf0*/  IMAD.X R13, R94, 0x1, R51, P6 ;  /* 0x000000015e0d7824 */ /* 0x000fe200030e0633 */
[----:B------:R-:W-:-:S04]  /*5c00*/  @!P5 IADD3 R14, P6, R15, R50, RZ ;  /* 0x000000320f0ed210 */ /* 0x000fc80007fde0ff */
[----:B-1----:R1:W-:Y:S01]  /*5c10*/  STG.E.128 desc[UR46][R12.64], R32 ;  /* 0x000000200c007986 */ /* 0x0023e2000c101d2e */
[----:B------:R-:W-:-:S05]  /*5c20*/  @!P5 IMAD.X R15, R28, 0x1, R51, P6 ;  /* 0x000000011c0fd824 */ /* 0x000fca00030e0633 */
[----:B--2---:R1:W-:Y:S03]  /*5c30*/  @!P5 STG.E.128 desc[UR46][R14.64], R36 ;  /* 0x000000240e00d986 */ /* 0x0043e6000c101d2e */
.L_x_1256:
[----:B------:R-:W-:Y:S05]  /*5c40*/  BSYNC B1 ;  /* 0x0000000000017941 */ /* 0x000fea0003800000 */
.L_x_1255:
[C---:B------:R-:W-:Y:S01]  /*5c50*/  ISETP.GE.OR P5, PT, R195.reuse, R87, P1 ;  /* 0x00000057c300720c */ /* 0x040fe20000fa6670 */
[-C--:B-12---:R-:W-:Y:S02]  /*5c60*/  IMAD R12, R216, R52.reuse, RZ ;  /* 0x00000034d80c7224 */ /* 0x086fe400078e02ff */
[----:B------:R-:W-:-:S04]  /*5c70*/  IMAD.WIDE.U32 R54, R195, R52, R54 ;  /* 0x00000034c3367225 */ /* 0x000fc800078e0036 */
[----:B------:R-:W-:-:S06]  /*5c80*/  IMAD R35, R195, R53, R12 ;  /* 0x00000035c3237224 */ /* 0x000fcc00078e020c */
[----:B------:R-:W-:Y:S05]  /*5c90*/  @P5 BRA `(.L_x_1245) ;  /* 0x0000001000545947 */ /* 0x000fea0003800000 */
[----:B------:R-:W-:Y:S01]  /*5ca0*/  IMAD.IADD R35, R55, 0x1, R35 ;  /* 0x0000000137237824 */ /* 0x000fe200078e0223 */
[----:B------:R-:W-:Y:S01]  /*5cb0*/  IADD3 R33, P5, P6, R40, R54, R77 ;  /* 0x0000003628217210 */ /* 0x000fe20007ebe04d */
[----:B------:R-:W-:Y:S01]  /*5cc0*/  BSSY B1, `(.L_x_1259) ;  /* 0x00000ee000017945 */ /* 0x000fe20003800000 */
[----:B------:R-:W-:Y:S02]  /*5cd0*/  SEL R95, R76, R95, !P0 ;  /* 0x0000005f4c5f7207 */ /* 0x000fe40004000000 */
[----:B------:R-:W-:Y:S02]  /*5ce0*/  IADD3.X R12, R0, R35, R81, P5, P6 ;  /* 0x00000023000c7210 */ /* 0x000fe40002fec451 */
[----:B------:R-:W-:-:S05]  /*5cf0*/  IADD3 R32, P5, R33, R50, RZ ;  /* 0x0000003221207210 */ /* 0x000fca0007fbe0ff */
[----:B------:R-:W-:Y:S01]  /*5d00*/  IMAD.X R33, R12, 0x1, R51, P5 ;  /* 0x000000010c217824 */ /* 0x000fe200028e0633 */
[----:B------:R-:W-:-:S04]  /*5d10*/  SHF.R.S32.HI R12, RZ, 0x1f, R95 ;  /* 0x0000001fff0c7819 */ /* 0x000fc8000001145f */
[----:B------:R-:W-:-:S04]  /*5d20*/  LEA.HI R12, R12, R95, RZ, 0x5 ;  /* 0x0000005f0c0c7211 */ /* 0x000fc800078f28ff */
[----:B------:R-:W-:-:S04]  /*5d30*/  LEA.HI.SX32 R12, R12, R79, 0x1b ;  /* 0x0000004f0c0c7211 */ /* 0x000fc800078fdaff */
[----:B------:R-:W-:Y:S01]  /*5d40*/  SHF.R.S32.HI R13, RZ, 0x1f, R12 ;  /* 0x0000001fff0d7819 */ /* 0x000fe2000001140c */
[----:B------:R-:W-:-:S03]  /*5d50*/  IMAD.SHL.U32 R37, R12, 0x10, RZ ;  /* 0x000000100c257824 */ /* 0x000fc600078e00ff */
[----:B------:R-:W-:Y:S02]  /*5d60*/  LEA.HI R12, R13, R12, RZ, 0x3 ;  /* 0x0000000c0d0c7211 */ /* 0x000fe400078f18ff */
[----:B------:R-:W-:-:S03]  /*5d70*/  LOP3.LUT R13, R208, 0x70, R37, 0xf8, !PT ;  /* 0x00000070d00d7812 */ /* 0x000fc600078ef825 */
[----:B------:R-:W-:Y:S01]  /*5d80*/  IMAD.SHL.U32 R14, R12, 0x400, RZ ;  /* 0x000004000c0e7824 */ /* 0x000fe200078e00ff */
[----:B------:R-:W-:Y:S02]  /*5d90*/  LOP3.LUT R12, R13, R210, RZ, 0x3c, !PT ;  /* 0x000000d20d0c7212 */ /* 0x000fe400078e3cff */
[----:B------:R-:W-:Y:S02]  /*5da0*/  LEA R13, R17, R64, 0xe ;  /* 0x00000040110d7211 */ /* 0x000fe400078e70ff */
[----:B------:R-:W-:-:S03]  /*5db0*/  LOP3.LUT R14, R14, 0xffffe000, RZ, 0xc0, !PT ;  /* 0xffffe0000e0e7812 */ /* 0x000fc600078ec0ff */
[----:B------:R-:W-:Y:S01]  /*5dc0*/  IMAD.IADD R13, R16, 0x1, R13 ;  /* 0x00000001100d7824 */ /* 0x000fe200078e020d */
[----:B------:R-:W-:-:S05]  /*5dd0*/  IADD3 R12, R12, R14, R211 ;  /* 0x0000000e0c0c7210 */ /* 0x000fca0007ffe0d3 */
[----:B------:R-:W-:-:S04]  /*5de0*/  IMAD R15, R17, 0x4000, R12 ;  /* 0x00004000110f7824 */ /* 0x000fc800078e020c */
[----:B------:R-:W-:Y:S02]  /*5df0*/  IMAD.IADD R28, R16, 0x1, R15 ;  /* 0x00000001101c7824 */ /* 0x000fe400078e020f */
[----:B------:R-:W1:Y:S04]  /*5e00*/  LDS.128 R12, [R13+0x20000] ;  /* 0x020000000d0c7984 */ /* 0x000e680000000c00 */
[----:B------:R-:W2:Y:S01]  /*5e10*/  LDS.128 R28, [R28+0x20000] ;  /* 0x020000001c1c7984 */ /* 0x000ea20000000c00 */
[----:B------:R-:W-:Y:S05]  /*5e20*/  @P4 BRA `(.L_x_1260) ;  /* 0x0000000c005c4947 */ /* 0x000fea0003800000 */
[--C-:B------:R-:W-:Y:S02]  /*5e30*/  SHF.R.U32.HI R58, RZ, 0x10, R5.reuse ;  /* 0x00000010ff3a7819 */ /* 0x100fe40000011605 */
[--C-:B------:R-:W-:Y:S02]  /*5e40*/  SHF.R.U32.HI R53, RZ, 0x8, R5.reuse ;  /* 0x00000008ff357819 */ /* 0x100fe40000011605 */
[----:B------:R-:W-:Y:S02]  /*5e50*/  LOP3.LUT R4, R5, 0xff, RZ, 0xc0, !PT ;  /* 0x000000ff05047812 */ /* 0x000fe400078ec0ff */
[----:B------:R-:W-:Y:S02]  /*5e60*/  SHF.R.U32.HI R5, RZ, 0x18, R5 ;  /* 0x00000018ff057819 */ /* 0x000fe40000011605 */
[--C-:B------:R-:W-:Y:S02]  /*5e70*/  SHF.R.U32.HI R39, RZ, 0x10, R9.reuse ;  /* 0x00000010ff277819 */ /* 0x100fe40000011609 */
[----:B------:R-:W-:-:S02]  /*5e80*/  SHF.R.U32.HI R34, RZ, 0x8, R9 ;  /* 0x00000008ff227819 */ /* 0x000fc40000011609 */
[----:B------:R-:W-:Y:S02]  /*5e90*/  LOP3.LUT R8, R9, 0xff, RZ, 0xc0, !PT ;  /* 0x000000ff09087812 */ /* 0x000fe400078ec0ff */
[----:B------:R-:W-:Y:S02]  /*5ea0*/  SHF.R.U32.HI R10, RZ, 0x8, R11 ;  /* 0x00000008ff0a7819 */ /* 0x000fe4000001160b */
[----:B------:R-:W-:Y:S02]  /*5eb0*/  SHF.R.U32.HI R9, RZ, 0x18, R9 ;  /* 0x00000018ff097819 */ /* 0x000fe40000011609 */
[----:B------:R-:W-:Y:S01]  /*5ec0*/  PRMT R5, R5, 0x654, R4 ;  /* 0x0000065405057816 */ /* 0x000fe20000000004 */
[----:B------:R-:W-:Y:S01]  /*5ed0*/  IMAD.SHL.U32 R4, R53, 0x100, RZ ;  /* 0x0000010035047824 */ /* 0x000fe200078e00ff */
[--C-:B------:R-:W-:Y:S01]  /*5ee0*/  SHF.R.U32.HI R52, RZ, 0x10, R7.reuse ;  /* 0x00000010ff347819 */ /* 0x100fe20000011607 */
[----:B------:R-:W-:Y:S01]  /*5ef0*/  IMAD.SHL.U32 R10, R10, 0x100, RZ ;  /* 0x000001000a0a7824 */ /* 0x000fe200078e00ff */
[----:B------:R-:W-:-:S02]  /*5f00*/  SHF.R.U32.HI R38, RZ, 0x8, R7 ;  /* 0x00000008ff267819 */ /* 0x000fc40000011607 */
[----:B------:R-:W-:Y:S02]  /*5f10*/  LOP3.LUT R6, R7, 0xff, RZ, 0xc0, !PT ;  /* 0x000000ff07067812 */ /* 0x000fe400078ec0ff */
[----:B------:R-:W-:Y:S02]  /*5f20*/  SHF.R.U32.HI R7, RZ, 0x18, R7 ;  /* 0x00000018ff077819 */ /* 0x000fe40000011607 */
[----:B------:R-:W-:Y:S02]  /*5f30*/  SHF.R.U32.HI R36, RZ, 0x10, R11 ;  /* 0x00000010ff247819 */ /* 0x000fe4000001160b */
[----:B------:R-:W-:Y:S01]  /*5f40*/  PRMT R9, R9, 0x654, R8 ;  /* 0x0000065409097816 */ /* 0x000fe20000000008 */
[----:B------:R-:W-:Y:S01]  /*5f50*/  IMAD.SHL.U32 R8, R34, 0x100, RZ ;  /* 0x0000010022087824 */ /* 0x000fe200078e00ff */
[----:B------:R-:W-:Y:S02]  /*5f60*/  LOP3.LUT R11, R11, 0xff0000ff, RZ, 0xc0, !PT ;  /* 0xff0000ff0b0b7812 */ /* 0x000fe400078ec0ff */
[----:B------:R-:W-:Y:S01]  /*5f70*/  LOP3.LUT R5, R5, 0xff00, R4, 0xf8, !PT ;  /* 0x0000ff0005057812 */ /* 0x000fe200078ef804 */
[----:B------:R-:W-:Y:S01]  /*5f80*/  IMAD.SHL.U32 R4, R38, 0x100, RZ ;  /* 0x0000010026047824 */ /* 0x000fe200078e00ff */
[----:B------:R-:W-:Y:S01]  /*5f90*/  PRMT R7, R7, 0x654, R6 ;  /* 0x0000065407077816 */ /* 0x000fe20000000006 */
[----:B------:R-:W-:Y:S01]  /*5fa0*/  IMAD.U32 R6, R58, 0x10000, RZ ;  /* 0x000100003a067824 */ /* 0x000fe200078e00ff */
[----:B------:R-:W-:-:S02]  /*5fb0*/  LOP3.LUT R94, R11, 0xff00, R10, 0xf8, !PT ;  /* 0x0000ff000b5e7812 */ /* 0x000fc400078ef80a */
[----:B------:R-:W-:Y:S02]  /*5fc0*/  LOP3.LUT R58, R9, 0xff00, R8, 0xf8, !PT ;  /* 0x0000ff00093a7812 */ /* 0x000fe400078ef808 */
[----:B------:R-:W-:Y:S02]  /*5fd0*/  F2FP.F16.E4M3.UNPACK_B R38, R92.H1 ;  /* 0x0000005cff26723e */ /* 0x000fe400030006ff */
[----:B--2---:R-:W-:Y:S02]  /*5fe0*/  F2FP.F16.E4M3.UNPACK_B R10, R28.H1 ;  /* 0x0000001cff0a723e */ /* 0x004fe400030006ff */
[----:B-1----:R-:W-:Y:S02]  /*5ff0*/  F2FP.F16.E4M3.UNPACK_B R8, R12.H1 ;  /* 0x0000000cff08723e */ /* 0x002fe400030006ff */
[----:B------:R-:W-:Y:S01]  /*6000*/  LOP3.LUT R7, R7, 0xff00, R4, 0xf8, !PT ;  /* 0x0000ff0007077812 */ /* 0x000fe200078ef804 */
[----:B------:R-:W-:Y:S01]  /*6010*/  IMAD.U32 R4, R52, 0x10000, RZ ;  /* 0x0001000034047824 */ /* 0x000fe200078e00ff */
[----:B------:R-:W-:Y:S01]  /*6020*/  F2FP.F16.E4M3.UNPACK_B R34, R90.H1 ;  /* 0x0000005aff22723e */ /* 0x000fe200030006ff */
[----:B------:R-:W-:Y:S01]  /*6030*/  HADD2.F32 R52, -RZ, R38.H0_H0 ;  /* 0x20000026ff347230 */ /* 0x000fe20000004100 */
[----:B------:R-:W-:Y:S01]  /*6040*/  LOP3.LUT R6, R5, 0xff0000, R6, 0xf8, !PT ;  /* 0x00ff000005067812 */ /* 0x000fe200078ef806 */
[----:B------:R-:W-:Y:S01]  /*6050*/  HADD2.F32 R11, -RZ, R10.H0_H0 ;  /* 0x2000000aff0b7230 */ /* 0x000fe20000004100 */
[----:B------:R-:W-:Y:S01]  /*6060*/  LOP3.LUT R4, R7, 0xff0000, R4, 0xf8, !PT ;  /* 0x00ff000007047812 */ /* 0x000fe200078ef804 */
[----:B------:R-:W-:Y:S01]  /*6070*/  HADD2.F32 R9, -RZ, R8.H0_H0 ;  /* 0x20000008ff097230 */ /* 0x000fe20000004100 */
[----:B------:R-:W-:Y:S01]  /*6080*/  SHF.L.U32 R7, R39, 0x10, RZ ;  /* 0x0000001027077819 */ /* 0x000fe200000006ff */
[----:B------:R-:W-:-:S02]  /*6090*/  IMAD.U32 R5, R36, 0x10000, RZ ;  /* 0x0001000024057824 */ /* 0x000fc400078e00ff */
[-C--:B------:R-:W-:Y:S01]  /*60a0*/  FMUL.FTZ R96, R11, R52.reuse ;  /* 0x000000340b607220 */ /* 0x080fe20000410000 */
[----:B------:R-:W-:Y:S02]  /*60b0*/  HADD2.F32 R36, -RZ, R34.H0_H0 ;  /* 0x20000022ff247230 */ /* 0x000fe40000004100 */
[----:B------:R-:W-:Y:S01]  /*60c0*/  FMUL.FTZ R52, R9, R52 ;  /* 0x0000003409347220 */ /* 0x000fe20000410000 */
[----:B------:R-:W-:Y:S01]  /*60d0*/  LOP3.LUT R7, R58, 0xff0000, R7, 0xf8, !PT ;  /* 0x00ff00003a077812 */ /* 0x000fe200078ef807 */
[----:B------:R-:W-:Y:S01]  /*60e0*/  HADD2.F32 R38, -RZ, R38.H1_H1 ;  /* 0x30000026ff267230 */ /* 0x000fe20000004100 */
[----:B------:R-:W-:Y:S01]  /*60f0*/  F2FP.F16.E4M3.UNPACK_B R92, R92 ;  /* 0x0000005cff5c723e */ /* 0x000fe200020006ff */
[----:B------:R-:W-:Y:S01]  /*6100*/  FFMA.FTZ R58, R11, R36, R52 ;  /* 0x000000240b3a7223 */ /* 0x000fe20000010034 */
[----:B------:R-:W-:Y:S01]  /*6110*/  HADD2.F32 R11, -RZ, R10.H1_H1 ;  /* 0x3000000aff0b7230 */ /* 0x000fe20000004100 */
[----:B------:R-:W-:Y:S01]  /*6120*/  F2FP.F16.E4M3.UNPACK_B R28, R28 ;  /* 0x0000001cff1c723e */ /* 0x000fe200020006ff */
[----:B------:R-:W-:Y:S01]  /*6130*/  FFMA.FTZ R96, R9, R36, -R96 ;  /* 0x0000002409607223 */ /* 0x000fe20000010860 */
[----:B------:R-:W-:Y:S01]  /*6140*/  F2FP.F16.E4M3.UNPACK_B R12, R12 ;  /* 0x0000000cff0c723e */ /* 0x000fe200020006ff */
[----:B------:R-:W-:Y:S01]  /*6150*/  HADD2.F32 R9, -RZ, R8.H1_H1 ;  /* 0x30000008ff097230 */ /* 0x000fe20000004100 */
[----:B------:R-:W-:Y:S01]  /*6160*/  F2FP.F16.E4M3.UNPACK_B R90, R90 ;  /* 0x0000005aff5a723e */ /* 0x000fe200020006ff */
        /* <DEDUP_REMOVED lines=9> */
[-C--:B------:R-:W-:Y:S01]  /*6200*/  FMUL.FTZ R53, R10, R39.reuse ;  /* 0x000000270a357220 */ /* 0x080fe20000410000 */
[----:B------:R-:W-:Y:S02]  /*6210*/  HADD2.F32 R11, -RZ, R92.H1_H1 ;  /* 0x3000005cff0b7230 */ /* 0x000fe40000004100 */
[C---:B------:R-:W-:Y:S01]  /*6220*/  FMUL.FTZ R39, R8.reuse, R39 ;  /* 0x0000002708277220 */ /* 0x040fe20000410000 */
[----:B------:R-:W-:Y:S02]  /*6230*/  HADD2.F32 R28, -RZ, R28.H1_H1 ;  /* 0x3000001cff1c7230 */ /* 0x000fe40000004100 */
[-C--:B------:R-:W-:Y:S01]  /*6240*/  FFMA.FTZ R53, R8, R9.reuse, -R53 ;  /* 0x0000000908357223 */ /* 0x080fe20000010835 */
[----:B------:R-:W-:Y:S02]  /*6250*/  HADD2.F32 R12, -RZ, R12.H1_H1 ;  /* 0x3000000cff0c7230 */ /* 0x000fe40000004100 */
[----:B------:R-:W-:Y:S01]  /*6260*/  FFMA.FTZ R38, R10, R9, R39 ;  /* 0x000000090a267223 */ /* 0x000fe20000010027 */
[----:B------:R-:W-:-:S02]  /*6270*/  HADD2.F32 R9, -RZ, R90.H1_H1 ;  /* 0x3000005aff097230 */ /* 0x000fc40000004100 */
[----:B------:R-:W-:Y:S01]  /*6280*/  FMUL.FTZ R39, R28, R11 ;  /* 0x0000000b1c277220 */ /* 0x000fe20000410000 */
[----:B------:R-:W-:Y:S01]  /*6290*/  F2FP.F16.E4M3.UNPACK_B R34, R91.H1 ;  /* 0x0000005bff22723e */ /* 0x000fe200030006ff */
[C---:B------:R-:W-:Y:S01]  /*62a0*/  FMUL.FTZ R59, R12.reuse, R11 ;  /* 0x0000000b0c3b7220 */ /* 0x040fe20000410000 */
[----:B------:R-:W-:Y:S01]  /*62b0*/  F2FP.F16.E4M3.UNPACK_B R10, R30.H1 ;  /* 0x0000001eff0a723e */ /* 0x000fe200030006ff */
[----:B------:R-:W-:Y:S01]  /*62c0*/  FFMA.FTZ R52, R12, R9, -R39 ;  /* 0x000000090c347223 */ /* 0x000fe20000010827 */
[----:B------:R-:W-:Y:S01]  /*62d0*/  F2FP.F16.E4M3.UNPACK_B R8, R14.H1 ;  /* 0x0000000eff08723e */ /* 0x000fe200030006ff */
[----:B------:R-:W-:Y:S01]  /*62e0*/  HADD2.F32 R36, -RZ, R34.H0_H0 ;  /* 0x20000022ff247230 */ /* 0x000fe20000004100 */
[----:B------:R-:W-:Y:S01]  /*62f0*/  F2FP.F16.E4M3.UNPACK_B R12, R89.H1 ;  /* 0x00000059ff0c723e */ /* 0x000fe200030006ff */
[----:B------:R-:W-:Y:S02]  /*6300*/  HADD2.F32 R11, -RZ, R10.H0_H0 ;  /* 0x2000000aff0b7230 */ /* 0x000fe40000004100 */
[----:B------:R-:W-:Y:S01]  /*6310*/  FFMA.FTZ R59, R28, R9, R59 ;  /* 0x000000091c3b7223 */ /* 0x000fe2000001003b */
[----:B------:R-:W-:Y:S01]  /*6320*/  HADD2.F32 R9, -RZ, R8.H0_H0 ;  /* 0x20000008ff097230 */ /* 0x000fe20000004100 */
[----:B------:R-:W-:Y:S01]  /*6330*/  F2FP.F16.E4M3.UNPACK_B R91, R91 ;  /* 0x0000005bff5b723e */ /* 0x000fe200020006ff */
[----:B------:R-:W-:-:S02]  /*6340*/  HADD2.F32 R39, -RZ, R34.H1_H1 ;  /* 0x30000022ff277230 */ /* 0x000fc40000004100 */
[-C--:B------:R-:W-:Y:S01]  /*6350*/  FMUL.FTZ R34, R11, R36.reuse ;  /* 0x000000240b227220 */ /* 0x080fe20000410000 */
[----:B------:R-:W-:Y:S02]  /*6360*/  HADD2.F32 R28, -RZ, R12.H0_H0 ;  /* 0x2000000cff1c7230 */ /* 0x000fe40000004100 */
[C---:B------:R-:W-:Y:S01]  /*6370*/  FMUL.FTZ R90, R9.reuse, R36 ;  /* 0x00000024095a7220 */ /* 0x040fe20000410000 */
[----:B------:R-:W-:Y:S01]  /*6380*/  HADD2.F32 R10, -RZ, R10.H1_H1 ;  /* 0x3000000aff0a7230 */ /* 0x000fe20000004100 */
[----:B------:R-:W-:Y:S01]  /*6390*/  F2FP.F16.E4M3.UNPACK_B R14, R14 ;  /* 0x0000000eff0e723e */ /* 0x000fe200020006ff */
[----:B------:R-:W-:Y:S02]  /*63a0*/  HADD2.F32 R8, -RZ, R8.H1_H1 ;  /* 0x30000008ff087230 */ /* 0x000fe40000004100 */
[----:B------:R-:W-:Y:S01]  /*63b0*/  FFMA.FTZ R36, R9, R28, -R34 ;  /* 0x0000001c09247223 */ /* 0x000fe20000010822 */
[----:B------:R-:W-:Y:S02]  /*63c0*/  HADD2.F32 R9, -RZ, R12.H1_H1 ;  /* 0x3000000cff097230 */ /* 0x000fe40000004100 */
[-C--:B------:R-:W-:Y:S01]  /*63d0*/  FMUL.FTZ R99, R10, R39.reuse ;  /* 0x000000270a637220 */ /* 0x080fe20000410000 */
[----:B------:R-:W-:Y:S01]  /*63e0*/  F2FP.F16.E4M3.UNPACK_B R30, R30 ;  /* 0x0000001eff1e723e */ /* 0x000fe200020006ff */
[C---:B------:R-:W-:Y:S01]  /*63f0*/  FMUL.FTZ R39, R8.reuse, R39 ;  /* 0x0000002708277220 */ /* 0x040fe20000410000 */
[----:B------:R-:W-:Y:S01]  /*6400*/  FFMA.FTZ R90, R11, R28, R90 ;  /* 0x0000001c0b5a7223 */ /* 0x000fe2000001005a */
[----:B------:R-:W-:Y:S01]  /*6410*/  FFMA.FTZ R99, R8, R9, -R99 ;  /* 0x0000000908637223 */ /* 0x000fe20000010863 */
[----:B------:R-:W-:Y:S01]  /*6420*/  F2FP.F16.E4M3.UNPACK_B R89, R89 ;  /* 0x00000059ff59723e */ /* 0x000fe200020006ff */
[----:B------:R-:W-:Y:S01]  /*6430*/  FFMA.FTZ R103, R10, R9, R39 ;  /* 0x000000090a677223 */ /* 0x000fe20000010027 */
[--C-:B------:R-:W-:Y:S01]  /*6440*/  HADD2.F32 R11, -RZ, R91.reuse.H0_H0 ;  /* 0x2000005bff0b7230 */ /* 0x100fe20000004100 */
[----:B------:R-:W-:Y:S01]  /*6450*/  F2FP.F16.E4M3.UNPACK_B R28, R7 ;  /* 0x00000007ff1c723e */ /* 0x000fe200020006ff */
        /* <DEDUP_REMOVED lines=8> */
[--C-:B------:R-:W-:Y:S01]  /*64e0*/  HADD2.F32 R10, -RZ, R89.reuse.H0_H0 ;  /* 0x20000059ff0a7230 */ /* 0x100fe20000004100 */
[----:B------:R-:W-:Y:S01]  /*64f0*/  F2FP.SATFINITE.E4M3.F32.PACK_AB_MERGE_C R95, R95, R96, RZ ;  /* 0x000000605f5f723e */ /* 0x000fe200048070ff */
[----:B------:R-:W-:Y:S02]  /*6500*/  HADD2.F32 R14, -RZ, R14.H1_H1 ;  /* 0x3000000eff0e7230 */ /* 0x000fe40000004100 */
[-C--:B------:R-:W-:Y:S01]  /*6510*/  FMUL.FTZ R11, R30, R91.reuse ;  /* 0x0000005b1e0b7220 */ /* 0x080fe20000410000 */
[----:B------:R-:W-:Y:S02]  /*6520*/  HADD2.F32 R89, -RZ, R89.H1_H1 ;  /* 0x30000059ff597230 */ /* 0x000fe40000004100 */
[-C--:B------:R-:W-:Y:S01]  /*6530*/  FFMA.FTZ R39, R8, R10.reuse, -R39 ;  /* 0x0000000a08277223 */ /* 0x080fe20000010827 */
[----:B------:R-:W-:Y:S01]  /*6540*/  FFMA.FTZ R34, R9, R10, R12 ;  /* 0x0000000a09227223 */ /* 0x000fe2000001000c */
[C---:B------:R-:W-:Y:S01]  /*6550*/  FMUL.FTZ R91, R14.reuse, R91 ;  /* 0x0000005b0e5b7220 */ /* 0x040fe20000410000 */
[----:B------:R-:W-:Y:S01]  /*6560*/  F2FP.F16.E4M3.UNPACK_B R10, R29 ;  /* 0x0000001dff0a723e */ /* 0x000fe200020006ff */
[----:B------:R-:W-:Y:S01]  /*6570*/  FFMA.FTZ R14, R14, R89, -R11 ;  /* 0x000000590e0e7223 */ /* 0x000fe2000001080b */
[----:B------:R-:W-:Y:S01]  /*6580*/  F2FP.F16.E4M3.UNPACK_B R8, R13 ;  /* 0x0000000dff08723e */ /* 0x000fe200020006ff */
[----:B------:R-:W-:Y:S01]  /*6590*/  FFMA.FTZ R91, R30, R89, R91 ;  /* 0x000000591e5b7223 */ /* 0x000fe2000001005b */
[----:B------:R-:W-:Y:S01]  /*65a0*/  F2FP.F16.E4M3.UNPACK_B R12, R6 ;  /* 0x00000006ff0c723e */ /* 0x000fe200020006ff */
[----:B------:R-:W-:Y:S01]  /*65b0*/  HADD2.F32 R11, -RZ, R10.H0_H0 ;  /* 0x2000000aff0b7230 */ /* 0x000fe20000004100 */
[----:B------:R-:W-:Y:S01]  /*65c0*/  F2FP.SATFINITE.E4M3.F32.PACK_AB_MERGE_C R90, R14, R39, R36 ;  /* 0x000000270e5a723e */ /* 0x000fe20004807024 */
[----:B------:R-:W-:Y:S01]  /*65d0*/  HADD2.F32 R30, -RZ, R28.H0_H0 ;  /* 0x2000001cff1e7230 */ /* 0x000fe20000004100 */
[----:B------:R-:W-:Y:S01]  /*65e0*/  F2FP.SATFINITE.E4M3.F32.PACK_AB_MERGE_C R103, R91, R34, R103 ;  /* 0x000000225b67723e */ /* 0x000fe20004807067 */
[----:B------:R-:W-:Y:S01]  /*65f0*/  HADD2.F32 R9, -RZ, R8.H0_H0 ;  /* 0x20000008ff097230 */ /* 0x000fe20000004100 */
[----:B------:R-:W-:Y:S01]  /*6600*/  F2FP.SATFINITE.E4M3.F32.PACK_AB_MERGE_C R97, R97, R58, RZ ;  /* 0x0000003a6161723e */ /* 0x000fe200048070ff */
        /* <DEDUP_REMOVED lines=10> */
[----:B------:R-:W-:Y:S01]  /*66b0*/  F2FP.SATFINITE.E4M3.F32.PACK_AB_MERGE_C R58, R52, R53, R95 ;  /* 0x00000035343a723e */ /* 0x000fe2000480705f */
[C---:B------:R-:W-:Y:S01]  /*66c0*/  FMUL.FTZ R39, R8.reuse, R39 ;  /* 0x0000002708277220 */ /* 0x040fe20000410000 */
[----:B------:R-:W-:Y:S01]  /*66d0*/  F2FP.F16.E4M3.UNPACK_B R13, R13.H1 ;  /* 0x0000000dff0d723e */ /* 0x000fe200030006ff */
[----:B------:R-:W-:Y:S01]  /*66e0*/  FFMA.FTZ R53, R8, R9, -R11 ;  /* 0x0000000908357223 */ /* 0x000fe2000001080b */
[----:B------:R-:W-:Y:S02]  /*66f0*/  F2FP.F16.E4M3.UNPACK_B R29, R29.H1 ;  /* 0x0000001dff1d723e */ /* 0x000fe400030006ff */
[----:B------:R-:W-:Y:S01]  /*6700*/  F2FP.F16.E4M3.UNPACK_B R11, R7.H1 ;  /* 0x00000007ff0b723e */ /* 0x000fe200030006ff */
[----:B------:R-:W-:Y:S01]  /*6710*/  HADD2.F32 R7, -RZ, R13.H0_H0 ;  /* 0x2000000dff077230 */ /* 0x000fe20000004100 */
[----:B------:R-:W-:Y:S01]  /*6720*/  F2FP.SATFINITE.E4M3.F32.PACK_AB_MERGE_C R97, R59, R38, R97 ;  /* 0x000000263b61723e */ /* 0x000fe20004807061 */
[----:B------:R-:W-:Y:S01]  /*6730*/  FFMA.FTZ R59, R10, R9, R39 ;  /* 0x000000090a3b7223 */ /* 0x000fe20000010027 */
[----:B------:R-:W-:Y:S01]  /*6740*/  HADD2.F32 R8, -RZ, R29.H0_H0 ;  /* 0x2000001dff087230 */ /* 0x000fe20000004100 */
[----:B------:R-:W-:Y:S01]  /*6750*/  F2FP.F16.E4M3.UNPACK_B R6, R6.H1 ;  /* 0x00000006ff06723e */ /* 0x000fe200030006ff */
[----:B------:R-:W-:Y:S01]  /*6760*/  HADD2.F32 R10, -RZ, R11.H0_H0 ;  /* 0x2000000bff0a7230 */ /* 0x000fe20000004100 */
[----:B------:R-:W-:Y:S01]  /*6770*/  LOP3.LUT R5, R94, 0xff0000, R5, 0xf8, !PT ;  /* 0x00ff00005e057812 */ /* 0x000fe200078ef805 */
[----:B------:R-:W-:-:S02]  /*6780*/  HADD2.F32 R29, -RZ, R29.H1_H1 ;  /* 0x3000001dff1d7230 */ /* 0x000fc40000004100 */
[----:B------:R-:W-:Y:S02]  /*6790*/  HADD2.F32 R12, -RZ, R11.H1_H1 ;  /* 0x3000000bff0c7230 */ /* 0x000fe40000004100 */
[CC--:B------:R-:W-:Y:S01]  /*67a0*/  FMUL.FTZ R14, R8.reuse, R10.reuse ;  /* 0x0000000a080e7220 */ /* 0x0c0fe20000410000 */
[--C-:B------:R-:W-:Y:S02]  /*67b0*/  HADD2.F32 R9, -RZ, R6.reuse.H0_H0 ;  /* 0x20000006ff097230 */ /* 0x100fe40000004100 */
[----:B------:R-:W-:Y:S01]  /*67c0*/  FMUL.FTZ R11, R7, R10 ;  /* 0x0000000a070b7220 */ /* 0x000fe20000410000 */
[----:B------:R-:W-:Y:S01]  /*67d0*/  HADD2.F32 R13, -RZ, R13.H1_H1 ;  /* 0x3000000dff0d7230 */ /* 0x000fe20000004100 */
[----:B------:R-:W-:Y:S01]  /*67e0*/  F2FP.F16.E4M3.UNPACK_B R28, R5.H1 ;  /* 0x00000005ff1c723e */ /* 0x000fe200030006ff */
[----:B------:R-:W-:Y:S02]  /*67f0*/  HADD2.F32 R10, -RZ, R6.H1_H1 ;  /* 0x30000006ff0a7230 */ /* 0x000fe40000004100 */
[----:B------:R-:W-:Y:S01]  /*6800*/  FMUL.FTZ R6, R29, R12 ;  /* 0x0000000c1d067220 */ /* 0x000fe20000410000 */
[-C--:B------:R-:W-:Y:S01]  /*6810*/  FFMA.FTZ R36, R7, R9.reuse, -R14 ;  /* 0x0000000907247223 */ /* 0x080fe2000001080e */
[----:B------:R-:W-:Y:S01]  /*6820*/  FFMA.FTZ R38, R8, R9, R11 ;  /* 0x0000000908267223 */ /* 0x000fe2000001000b */
[----:B------:R-:W-:Y:S01]  /*6830*/  F2FP.F16.E4M3.UNPACK_B R9, R31 ;  /* 0x0000001fff09723e */ /* 0x000fe200020006ff */
[C---:B------:R-:W-:Y:S01]  /*6840*/  FFMA.FTZ R89, R13.reuse, R10, -R6 ;  /* 0x0000000a0d597223 */ /* 0x040fe20000010806 */
[----:B------:R-:W-:Y:S01]  /*6850*/  F2FP.F16.E4M3.UNPACK_B R6, R15 ;  /* 0x0000000fff06723e */ /* 0x000fe200020006ff */
[----:B------:R-:W-:Y:S01]  /*6860*/  FMUL.FTZ R12, R13, R12 ;  /* 0x0000000c0d0c7220 */ /* 0x000fe20000410000 */
[----:B------:R-:W-:Y:S01]  /*6870*/  F2FP.F16.E4M3.UNPACK_B R31, R31.H1 ;  /* 0x0000001fff1f723e */ /* 0x000fe200030006ff */
[----:B------:R-:W-:Y:S01]  /*6880*/  HADD2.F32 R39, -RZ, R28.H0_H0 ;  /* 0x2000001cff277230 */ /* 0x000fe20000004100 */
        /* <DEDUP_REMOVED lines=22> */
[----:B------:R-:W-:Y:S02]  /*69f0*/  HADD2.F32 R12, -RZ, R5.H0_H0 ;  /* 0x20000005ff0c7230 */ /* 0x000fe40000004100 */
[----:B------:R-:W-:Y:S01]  /*6a00*/  FMUL.FTZ R28, R15, R28 ;  /* 0x0000001c0f1c7220 */ /* 0x000fe20000410000 */
[----:B------:R-:W-:Y:S02]  /*6a10*/  HADD2.F32 R9, -RZ, R9.H1_H1 ;  /* 0x30000009ff097230 */ /* 0x000fe40000004100 */
[C---:B------:R-:W-:Y:S01]  /*6a20*/  FMUL.FTZ R29, R7.reuse, R29 ;  /* 0x0000001d071d7220 */ /* 0x040fe20000410000 */
[----:B------:R-:W-:Y:S02]  /*6a30*/  HADD2.F32 R14, -RZ, R14.H1_H1 ;  /* 0x3000000eff0e7230 */ /* 0x000fe40000004100 */
[----:B------:R-:W-:Y:S01]  /*6a40*/  FFMA.FTZ R52, R7, R12, -R52 ;  /* 0x0000000c07347223 */ /* 0x000fe20000010834 */
[----:B------:R-:W-:-:S02]  /*6a50*/  HADD2.F32 R6, -RZ, R6.H1_H1 ;  /* 0x30000006ff067230 */ /* 0x000fc40000004100 */
[----:B------:R-:W-:Y:S01]  /*6a60*/  FFMA.FTZ R29, R10, R12, R29 ;  /* 0x0000000c0a1d7223 */ /* 0x000fe2000001001d */
[----:B------:R-:W-:Y:S02]  /*6a70*/  HADD2.F32 R4, -RZ, R11.H1_H1 ;  /* 0x3000000bff047230 */ /* 0x000fe40000004100 */
[-C--:B------:R-:W-:Y:S01]  /*6a80*/  FMUL.FTZ R7, R9, R14.reuse ;  /* 0x0000000e09077220 */ /* 0x080fe20000410000 */
[----:B------:R-:W-:Y:S02]  /*6a90*/  HADD2.F32 R5, -RZ, R5.H1_H1 ;  /* 0x30000005ff057230 */ /* 0x000fe40000004100 */
[C---:B------:R-:W-:Y:S01]  /*6aa0*/  FMUL.FTZ R14, R6.reuse, R14 ;  /* 0x0000000e060e7220 */ /* 0x040fe20000410000 */
[----:B------:R-:W-:Y:S01]  /*6ab0*/  F2FP.SATFINITE.E4M3.F32.PACK_AB_MERGE_C R30, R59, R30, R38 ;  /* 0x0000001e3b1e723e */ /* 0x000fe20004807026 */
[-C--:B------:R-:W-:Y:S01]  /*6ac0*/  FFMA.FTZ R28, R31, R4.reuse, R28 ;  /* 0x000000041f1c7223 */ /* 0x080fe2000001001c */
[----:B------:R-:W-:Y:S01]  /*6ad0*/  FFMA.FTZ R8, R15, R4, -R8 ;  /* 0x000000040f087223 */ /* 0x000fe20000010808 */
[-C--:B------:R-:W-:Y:S01]  /*6ae0*/  FFMA.FTZ R14, R9, R5.reuse, R14 ;  /* 0x00000005090e7223 */ /* 0x080fe2000001000e */
[----:B------:R-:W-:Y:S01]  /*6af0*/  FFMA.FTZ R7, R6, R5, -R7 ;  /* 0x0000000506077223 */ /* 0x000fe20000010807 */
[----:B------:R-:W-:Y:S01]  /*6b00*/  F2FP.SATFINITE.E4M3.F32.PACK_AB_MERGE_C R13, R53, R34, R36 ;  /* 0x00000022350d723e */ /* 0x000fe20004807024 */
[----:B------:R-:W-:Y:S01]  /*6b10*/  IMAD.MOV.U32 R12, RZ, RZ, R58 ;  /* 0x000000ffff0c7224 */ /* 0x000fe200078e003a */
[----:B------:R-:W-:-:S02]  /*6b20*/  F2FP.SATFINITE.E4M3.F32.PACK_AB_MERGE_C R28, R28, R39, RZ ;  /* 0x000000271c1c723e */ /* 0x000fc400048070ff */
[----:B------:R-:W-:Y:S02]  /*6b30*/  F2FP.SATFINITE.E4M3.F32.PACK_AB_MERGE_C R8, R8, R95, RZ ;  /* 0x0000005f0808723e */ /* 0x000fe400048070ff */
[----:B------:R-:W-:Y:S01]  /*6b40*/  F2FP.SATFINITE.E4M3.F32.PACK_AB_MERGE_C R31, R14, R29, R28 ;  /* 0x0000001d0e1f723e */ /* 0x000fe2000480701c */
[----:B------:R-:W-:Y:S01]  /*6b50*/  IMAD.MOV.U32 R29, RZ, RZ, R30 ;  /* 0x000000ffff1d7224 */ /* 0x000fe200078e001e */
[----:B------:R-:W-:Y:S01]  /*6b60*/  F2FP.SATFINITE.E4M3.F32.PACK_AB_MERGE_C R15, R7, R52, R8 ;  /* 0x00000034070f723e */ /* 0x000fe20004807008 */
[----:B------:R-:W-:Y:S02]  /*6b70*/  IMAD.MOV.U32 R28, RZ, RZ, R97 ;  /* 0x000000ffff1c7224 */ /* 0x000fe400078e0061 */
[----:B------:R-:W-:Y:S02]  /*6b80*/  IMAD.MOV.U32 R14, RZ, RZ, R90 ;  /* 0x000000ffff0e7224 */ /* 0x000fe400078e005a */
[----:B------:R-:W-:-:S07]  /*6b90*/  IMAD.MOV.U32 R30, RZ, RZ, R103 ;  /* 0x000000ffff1e7224 */ /* 0x000fce00078e0067 */
.L_x_1260:
[----:B------:R-:W-:Y:S05]  /*6ba0*/  BSYNC B1 ;  /* 0x0000000000017941 */ /* 0x000fea0003800000 */
.L_x_1259:
[----:B-1----:R1:W-:Y:S01]  /*6bb0*/  STG.E.128 desc[UR46][R32.64], R12 ;  /* 0x0000000c20007986 */ /* 0x0023e2000c101d2e */
[----:B------:R-:W-:-:S13]  /*6bc0*/  ISETP.GE.AND P4, PT, R37, R93, PT ;  /* 0x0000005d2500720c */ /* 0x000fda0003f86270 */
[----:B------:R-:W-:Y:S05]  /*6bd0*/  @P4 BRA `(.L_x_1245) ;  /* 0x0000000000844947 */ /* 0x000fea0003800000 */
[--C-:B------:R-:W-:Y:S02]  /*6be0*/  SHF.R.S32.HI R4, RZ, 0x1f, R37.reuse ;  /* 0x0000001fff047819 */ /* 0x100fe40000011425 */
[----:B------:R-:W-:-:S04]  /*6bf0*/  IADD3 R37, P4, P5, R40, R54, R37 ;  /* 0x0000003628257210 */ /* 0x000fc80007d9e025 */
[----:B------:R-:W-:Y:S02]  /*6c00*/  IADD3.X R4, R0, R35, R4, P4, P5 ;  /* 0x0000002300047210 */ /* 0x000fe400027ea404 */
[----:B------:R-:W-:-:S05]  /*6c10*/  IADD3 R50, P4, R37, R50, RZ ;  /* 0x0000003225327210 */ /* 0x000fca0007f9e0ff */
[----:B------:R-:W-:-:S05]  /*6c20*/  IMAD.X R51, R4, 0x1, R51, P4 ;  /* 0x0000000104337824 */ /* 0x000fca00020e0633 */
[----:B--2---:R2:W-:Y:S01]  /*6c30*/  STG.E.128 desc[UR46][R50.64], R28 ;  /* 0x0000001c32007986 */ /* 0x0045e2000c101d2e */
[----:B------:R-:W-:Y:S05]  /*6c40*/  BRA `(.L_x_1245) ;  /* 0x0000000000687947 */ /* 0x000fea0003800000 */
.L_x_1228:
[----:B------:R-:W-:-:S06]  /*6c50*/  UISETP.NE.AND UP0, UPT, UR45, 0x3, UPT ;  /* 0x000000032d00788c */ /* 0x000fcc000bf05270 */
[----:B------:R-:W-:-:S13]  /*6c60*/  PLOP3.LUT P3, PT, PT, PT, UP0, 0x80, 0x0 ;  /* 0x000000000000781c */ /* 0x000fda0003f6f008 */
[----:B------:R-:W-:Y:S05]  /*6c70*/  @!P3 BRA `(.L_x_1261) ;  /* 0x000000000004b947 */ /* 0x000fea0003800000 */
[----:B------:R-:W-:Y:S01]  /*6c80*/  BPT.TRAP 0x1 ;  /* 0x000000040000795c */ /* 0x000fe20000300000 */
.L_x_1261:
[----:B------:R-:W-:Y:S01]  /*6c90*/  IMAD R85, R17, 0x8, R16 ;  /* 0x0000000811557824 */ /* 0x000fe200078e0210 */
[----:B------:R-:W-:Y:S01]  /*6ca0*/  SHF.L.U32 R88, R201, 0x1f, RZ ;  /* 0x0000001fc9587819 */ /* 0x000fe200000006ff */
[----:B------:R-:W-:Y:S01]  /*6cb0*/  IMAD R87, R49, -0x40, R48 ;  /* 0xffffffc031577824 */ /* 0x000fe200078e0230 */
[----:B------:R-:W-:Y:S02]  /*6cc0*/  BSSY B1, `(.L_x_1262) ;  /* 0x0000004000017945 */ /* 0x000fe40003800000 */
[----:B------:R-:W0:Y:S02]  /*6cd0*/  SYNCS.PHASECHK.TRANS64.TRYWAIT P4, [R85+URZ+0x28490], R88 ;  /* 0x02849058550075a7 */ /* 0x000e24000808017f */
[----:B------:R-:W-:Y:S01]  /*6ce0*/  VIMNMX R87, R87, 0x40, PT ;  /* 0x0000004057577848 */ /* 0x000fe20003fe0100 */
[----:B0-----:R-:W-:Y:S06]  /*6cf0*/  @!P4 BRA `(.L_x_1263) ;  /* 0x000001f400d0c947 */ /* 0x001fec0003800000 */
.L_x_1604:
[----:B------:R-:W-:Y:S05]  /*6d00*/  BSYNC B1 ;  /* 0x0000000000017941 */ /* 0x000fea0003800000 */
.L_x_1262:
[-C--:B------:R-:W-:Y:S01]  /*6d10*/  ISETP.GE.AND P5, PT, R18, R87.reuse, PT ;  /* 0x000000571200720c */ /* 0x080fe20003fa6270 */
[----:B------:R-:W-:Y:S01]  /*6d20*/  BSSY B1, `(.L_x_1264) ;  /* 0x0000007000017945 */ /* 0x000fe20003800000 */
[----:B------:R-:W-:-:S11]  /*6d30*/  ISETP.GE.AND P4, PT, R195, R87, PT ;  /* 0x00000057c300720c */ /* 0x000fd60003f86270 */
[----:B------:R-:W-:Y:S05]  /*6d40*/  @P5 BRA `(.L_x_1265) ;  /* 0x0000000000105947 */ /* 0x000fea0003800000 */
[----:B------:R-:W1:Y:S04]  /*6d50*/  @!P1 LDS.128 R4, [R86+0x20000] ;  /* 0x0200000056049984 */ /* 0x000e680000000c00 */
[----:B------:R-:W2:Y:S04]  /*6d60*/  @!P2 LDS.128 R8, [R86+0x22000] ;  /* 0x022000005608a984 */ /* 0x000ea80000000c00 */
[----:B-1----:R1:W-:Y:S04]  /*6d70*/  @!P1 STG.E.128 desc[UR46][R14.64], R4 ;  /* 0x000000040e009986 */ /* 0x0023e8000c101d2e */
[----:B--2---:R1:W-:Y:S02]  /*6d80*/  @!P2 STG.E.128 desc[UR46][R14.64+0x80], R8 ;  /* 0x000080080e00a986 */ /* 0x0043e4000c101d2e */
.L_x_1265:
[----:B------:R-:W-:Y:S05]  /*6d90*/  BSYNC B1 ;  /* 0x0000000000017941 */ /* 0x000fea0003800000 */
.L_x_1264:
[----:B------:R-:W-:Y:S05]  /*6da0*/  @P4 BRA `(.L_x_1245) ;  /* 0x0000000000104947 */ /* 0x000fea0003800000 */
[----:B-1----:R-:W1:Y:S04]  /*6db0*/  @!P1 LDS.128 R4, [R86+0x21000] ;  /* 0x0210000056049984 */ /* 0x002e680000000c00 */
[----:B------:R-:W2:Y:S04]  /*6dc0*/  @!P2 LDS.128 R8, [R86+0x23000] ;  /* 0x023000005608a984 */ /* 0x000ea80000000c00 */
[----:B-1----:R1:W-:Y:S04]  /*6dd0*/  @!P1 STG.E.128 desc[UR46][R12.64], R4 ;  /* 0x000000040c009986 */ /* 0x0023e8000c101d2e */
[----:B--2---:R1:W-:Y:S02]  /*6de0*/  @!P2 STG.E.128 desc[UR46][R12.64+0x80], R8 ;  /* 0x000080080c00a986 */ /* 0x0043e4000c101d2e */
.L_x_1245:
[----:B------:R-:W-:Y:S05]  /*6df0*/  BSYNC B0 ;  /* 0x0000000000007941 */ /* 0x000fea0003800000 */
.L_x_1227:
[----:B01234-:R-:W0:Y:S01]  /*6e00*/  S2R R4, SR_TID.X ;  /* 0x0000000000047919 */ /* 0x01fe220000002100 */
[----:B------:R-:W-:Y:S01]  /*6e10*/  @!PT LDS RZ, [RZ] ;  /* 0x00000000fffff984 */ /* 0x000fe20000000800 */
[----:B------:R-:W-:Y:S01]  /*6e20*/  @!PT LDS RZ, [RZ] ;  /* 0x00000000fffff984 */ /* 0x000fe20000000800 */
[----:B------:R-:W-:Y:S01]  /*6e30*/  @!PT LDS RZ, [RZ] ;  /* 0x00000000fffff984 */ /* 0x000fe20000000800 */
[----:B------:R-:W-:Y:S01]  /*6e40*/  @!PT LDS RZ, [RZ] ;  /* 0x00000000fffff984 */ /* 0x000fe20000000800 */
[----:B------:R1:W-:Y:S06]  /*6e50*/  MEMBAR.ALL.CTA ;  /* 0x0000000000007992 */ /* 0x0003ec0000008000 */
[----:B-1----:R-:W1:Y:S01]  /*6e60*/  FENCE.VIEW.ASYNC.S ;  /* 0x00000000000073c6 */ /* 0x002e620000000000 */
[----:B------:R-:W-:Y:S05]  /*6e70*/  WARPSYNC.ALL ;  /* 0x0000000000007948 */ /* 0x000fea0003800000 */
[----:B------:R-:W-:Y:S01]  /*6e80*/  BSSY B0, `(.L_x_1266) ;  /* 0x0000009000007945 */ /* 0x000fe20003800000 */
[----:B0-----:R-:W-:Y:S01]  /*6e90*/  LOP3.LUT R4, R4, 0x7f, RZ, 0xc0, !PT ;  /* 0x0000007f04047812 */ /* 0x001fe200078ec0ff */
[----:B-1----:R0:W-:Y:S03]  /*6ea0*/  BAR.SYNC.DEFER_BLOCKING R75, 0x80 ;  /* 0x0002004b0000751d */ /* 0x0021e60000010000 */
[----:B------:R-:W-:-:S13]  /*6eb0*/  ISETP.NE.AND P4, PT, R4, RZ, PT ;  /* 0x000000ff0400720c */ /* 0x000fda0003f85270 */
[----:B------:R-:W-:-:S05]  /*6ec0*/  @!P4 VIADD R4, R85, 0x284a0 ;  /* 0x000284a05504c836 */ /* 0x000fca0000000000 */
[----:B------:R-:W-:-:S04]  /*6ed0*/  @!P4 PRMT R4, RZ, 0x654, R4 ;  /* 0x00000654ff04c816 */ /* 0x000fc80000000004 */
[----:B------:R0:W-:Y:S01]  /*6ee0*/  @!P4 SYNCS.ARRIVE.TRANS64.RED.A1T0 RZ, [R4+URZ], RZ ;  /* 0x000000ff04ffc9a7 */ /* 0x0001e2000810043f */
[----:B------:R-:W-:Y:S05]  /*6ef0*/  @!P3 BRA `(.L_x_1267) ;  /* 0x000000000004b947 */ /* 0x000fea0003800000 */
[----:B------:R-:W-:Y:S01]  /*6f00*/  BPT.TRAP 0x1 ;  /* 0x000000040000795c */ /* 0x000fe20000300000 */
.L_x_1267:
[----:B------:R-:W-:Y:S05]  /*6f10*/  BSYNC B0 ;  /* 0x0000000000007941 */ /* 0x000fea0003800000 */
.L_x_1266:
[----:B------:R-:W1:Y:S01]  /*6f20*/  SYNCS.PHASECHK.TRANS64.TRYWAIT P3, [R85+URZ+0x284b0], R88 ;  /* 0x0284b058550075a7 */ /* 0x000e62000806017f */
[----:B------:R-:W-:Y:S01]  /*6f30*/  ULDC UR41, c[0x0][0x2e4] ;  /* 0x0000b90000297ab9 */ /* 0x000fe20000000800 */
[----:B------:R-:W-:Y:S01]  /*6f40*/  ULDC.64 UR36, c[0x0][0x318] ;  /* 0x0000c60000247ab9 */ /* 0x000fe20000000a00 */
[----:B------:R-:W-:Y:S01]  /*6f50*/  ULDC.64 UR38, c[0x0][0x308] ;  /* 0x0000c20000267ab9 */ /* 0x000fe20000000a00 */
[----:B------:R-:W-:Y:S04]  /*6f60*/  BSSY B0, `(.L_x_1268) ;  /* 0x0000002000007945 */ /* 0x000fe80003800000 */
[----:B-1----:R-:W-:Y:S05]  /*6f70*/  @!P3 BRA `(.L_x_1269) ;  /* 0x000001f40044b947 */ /* 0x002fea0003800000 */
.L_x_1605:
[----:B------:R-:W-:Y:S05]  /*6f80*/  BSYNC B0 ;  /* 0x0000000000007941 */ /* 0x000fea0003800000 */
.L_x_1268:
[----:B------:R-:W-:Y:S01]  /*6f90*/  ISETP.GE.AND P3, PT, R18, R87, PT ;  /* 0x000000571200720c */ /* 0x000fe20003f66270 */
[----:B------:R-:W-:Y:S01]  /*6fa0*/  BSSY B0, `(.L_x_1270) ;  /* 0x0000010000007945 */ /* 0x000fe20003800000 */
[----:B------:R-:W-:-:S11]  /*6fb0*/  IMAD.WIDE R12, R49, 0x40, R46 ;  /* 0x00000040310c7825 */ /* 0x000fd600078e022e */
[----:B------:R-:W-:Y:S05]  /*6fc0*/  @P3 BRA `(.L_x_1271) ;  /* 0x0000000000343947 */ /* 0x000fea0003800000 */
[----:B0-----:R-:W-:Y:S01]  /*6fd0*/  MOV R4, R24 ;  /* 0x0000001800047202 */ /* 0x001fe20000000f00 */
[----:B------:R-:W-:Y:S02]  /*6fe0*/  IMAD.MOV.U32 R5, RZ, RZ, R83 ;  /* 0x000000ffff057224 */ /* 0x000fe400078e0053 */
[----:B------:R-:W-:Y:S02]  /*6ff0*/  IMAD R7, R13, UR36, RZ ;  /* 0x000000240d077c24 */ /* 0x000fe4000f8e02ff */
[----:B------:R-:W-:-:S04]  /*7000*/  IMAD.WIDE.U32 R4, R12, UR36, R4 ;  /* 0x000000240c047c25 */ /* 0x000fc8000f8e0004 */
[----:B------:R-:W-:Y:S01]  /*7010*/  IMAD R7, R12, UR37, R7 ;  /* 0x000000250c077c24 */ /* 0x000fe2000f8e0207 */
[----:B------:R-:W-:-:S04]  /*7020*/  IADD3 R14, P3, R4, UR38, RZ ;  /* 0x00000026040e7c10 */ /* 0x000fc8000ff7e0ff */
[----:B------:R-:W-:Y:S02]  /*7030*/  IADD3.X R15, R5, UR39, R7, P3, !PT ;  /* 0x00000027050f7c10 */ /* 0x000fe40009ffe407 */
[----:B------:R-:W-:-:S13]  /*7040*/  ISETP.GE.AND P3, PT, R192, UR41, PT ;  /* 0x00000029c0007c0c */ /* 0x000fda000bf66270 */
[----:B------:R-:W0:Y:S04]  /*7050*/  @!P3 LDS.128 R4, [R86+0x10000] ;  /* 0x010000005604b984 */ /* 0x000e280000000c00 */
[----:B0-----:R-:W-:Y:S01]  /*7060*/  @!P3 STG.E.128 desc[UR46][R14.64], R4 ;  /* 0x000000040e00b986 */ /* 0x001fe2000c101d2e */
[----:B------:R-:W-:-:S13]  /*7070*/  ISETP.GE.AND P3, PT, R100, UR41, PT ;  /* 0x0000002964007c0c */ /* 0x000fda000bf66270 */
[----:B------:R-:W0:Y:S04]  /*7080*/  @!P3 LDS.128 R8, [R86+0x12000] ;  /* 0x012000005608b984 */ /* 0x000e280000000c00 */
[----:B0-----:R2:W-:Y:S02]  /*7090*/  @!P3 STG.E.128 desc[UR46][R14.64+0x80], R8 ;  /* 0x000080080e00b986 */ /* 0x0015e4000c101d2e */
.L_x_1271:
[----:B------:R-:W-:Y:S05]  /*70a0*/  BSYNC B0 ;  /* 0x0000000000007941 */ /* 0x000fea0003800000 */
.L_x_1270:
[----:B------:R-:W-:Y:S01]  /*70b0*/  ISETP.GE.AND P3, PT, R195, R87, PT ;  /* 0x00000057c300720c */ /* 0x000fe20003f66270 */
[----:B------:R-:W-:-:S12]  /*70c0*/  BSSY B0, `(.L_x_1272) ;  /* 0x0000011000007945 */ /* 0x000fd80003800000 */
[----:B------:R-:W-:Y:S05]  /*70d0*/  @P3 BRA `(.L_x_1273) ;  /* 0x00000000003c3947 */ /* 0x000fea0003800000 */
[----:B------:R-:W-:Y:S01]  /*70e0*/  IADD3 R7, P3, R12, 0x20, RZ ;  /* 0x000000200c077810 */ /* 0x000fe20007f7e0ff */
[----:B0-----:R-:W-:Y:S02]  /*70f0*/  IMAD.MOV.U32 R4, RZ, RZ, R24 ;  /* 0x000000ffff047224 */ /* 0x001fe400078e0018 */
[----:B------:R-:W-:Y:S02]  /*7100*/  IMAD.MOV.U32 R5, RZ, RZ, R83 ;  /* 0x000000ffff057224 */ /* 0x000fe400078e0053 */
[----:B------:R-:W-:Y:S02]  /*7110*/  IMAD.X R12, RZ, RZ, R13, P3 ;  /* 0x000000ffff0c7224 */ /* 0x000fe400018e060d */
[----:B------:R-:W-:-:S04]  /*7120*/  IMAD.WIDE.U32 R4, R7, UR36, R4 ;  /* 0x0000002407047c25 */ /* 0x000fc8000f8e0004 */
[----:B------:R-:W-:-:S04]  /*7130*/  IMAD R12, R12, UR36, RZ ;  /* 0x000000240c0c7c24 */ /* 0x000fc8000f8e02ff */
[----:B------:R-:W-:Y:S01]  /*7140*/  IMAD R7, R7, UR37, R12 ;  /* 0x0000002507077c24 */ /* 0x000fe2000f8e020c */
[----:B------:R-:W-:-:S04]  /*7150*/  IADD3 R12, P3, R4, UR38, RZ ;  /* 0x00000026040c7c10 */ /* 0x000fc8000ff7e0ff */
[----:B------:R-:W-:Y:S02]  /*7160*/  IADD3.X R13, R5, UR39, R7, P3, !PT ;  /* 0x00000027050d7c10 */ /* 0x000fe40009ffe407 */
[----:B------:R-:W-:-:S13]  /*7170*/  ISETP.GE.AND P3, PT, R192, UR41, PT ;  /* 0x00000029c0007c0c */ /* 0x000fda000bf66270 */
[----:B------:R-:W0:Y:S04]  /*7180*/  @!P3 LDS.128 R4, [R86+0x11000] ;  /* 0x011000005604b984 */ /* 0x000e280000000c00 */
[----:B0-----:R-:W-:Y:S01]  /*7190*/  @!P3 STG.E.128 desc[UR46][R12.64], R4 ;  /* 0x000000040c00b986 */ /* 0x001fe2000c101d2e */
[----:B------:R-:W-:-:S13]  /*71a0*/  ISETP.GE.AND P3, PT, R100, UR41, PT ;  /* 0x0000002964007c0c */ /* 0x000fda000bf66270 */
[----:B--2---:R-:W0:Y:S04]  /*71b0*/  @!P3 LDS.128 R8, [R86+0x13000] ;  /* 0x013000005608b984 */ /* 0x004e280000000c00 */
[----:B0-----:R3:W-:Y:S02]  /*71c0*/  @!P3 STG.E.128 desc[UR46][R12.64+0x80], R8 ;  /* 0x000080080c00b986 */ /* 0x0017e4000c101d2e */
.L_x_1273:
[----:B------:R-:W-:Y:S05]  /*71d0*/  BSYNC B0 ;  /* 0x0000000000007941 */ /* 0x000fea0003800000 */
.L_x_1272:
[----:B------:R-:W-:Y:S01]  /*71e0*/  @!PT LDS RZ, [RZ] ;  /* 0x00000000fffff984 */ /* 0x000fe20000000800 */
[----:B------:R-:W-:Y:S01]  /*71f0*/  @!PT LDS RZ, [RZ] ;  /* 0x00000000fffff984 */ /* 0x000fe20000000800 */
[----:B------:R-:W-:Y:S01]  /*7200*/  @!PT LDS RZ, [RZ] ;  /* 0x00000000fffff984 */ /* 0x000fe20000000800 */
[----:B------:R-:W-:Y:S01]  /*7210*/  @!PT LDS RZ, [RZ] ;  /* 0x00000000fffff984 */ /* 0x000fe20000000800 */
[----:B------:R4:W-:Y:S06]  /*7220*/  MEMBAR.ALL.CTA ;  /* 0x0000000000007992 */ /* 0x0009ec0000008000 */
[----:B----4-:R-:W4:Y:S02]  /*7230*/  FENCE.VIEW.ASYNC.S ;  /* 0x00000000000073c6 */ /* 0x010f240000000000 */
[----:B----4-:R4:W-:Y:S01]  /*7240*/  BAR.SYNC.DEFER_BLOCKING R75, 0x80 ;  /* 0x0002004b0000751d */ /* 0x0109e20000010000 */
[----:B------:R-:W-:Y:S01]  /*7250*/  ISETP.NE.AND P5, PT, R101, RZ, PT ;  /* 0x000000ff6500720c */ /* 0x000fe20003fa5270 */
[----:B------:R-:W-:-:S02]  /*7260*/  VIADD R17, R17, 0x1 ;  /* 0x0000000111117836 */ /* 0x000fc40000000000 */
[----:B-1----:R-:W-:-:S03]  /*7270*/  @!P4 VIADD R85, R85, 0x284c0 ;  /* 0x000284c05555c836 */ /* 0x002fc60000000000 */
[C---:B------:R-:W-:Y:S02]  /*7280*/  ISETP.NE.AND P3, PT, R17.reuse, 0x2, PT ;  /* 0x000000021100780c */ /* 0x040fe40003f65270 */
[----:B------:R-:W-:Y:S02]  /*7290*/  @!P4 PRMT R85, RZ, 0x654, R85 ;  /* 0x00000654ff55c816 */ /* 0x000fe40000000055 */
[----:B0-----:R-:W-:Y:S02]  /*72a0*/  SEL R4, RZ, 0x1, P3 ;  /* 0x00000001ff047807 */ /* 0x001fe40001800000 */
[----:B------:R-:W-:Y:S02]  /*72b0*/  SEL R17, R17, RZ, P3 ;  /* 0x000000ff11117207 */ /* 0x000fe40001800000 */
[----:B------:R-:W-:Y:S01]  /*72c0*/  LOP3.LUT R201, R201, R4, RZ, 0x3c, !PT ;  /* 0x00000004c9c97212 */ /* 0x000fe200078e3cff */
[----:B------:R4:W-:Y:S01]  /*72d0*/  @!P4 SYNCS.ARRIVE.TRANS64.RED.A1T0 RZ, [R85+URZ], RZ ;  /* 0x000000ff55ffc9a7 */ /* 0x0009e2000810043f */
[----:B------:R-:W-:Y:S05]  /*72e0*/  @P5 BRA `(.L_x_1274) ;  /* 0xffffffb0007c5947 */ /* 0x000fea000383ffff */
[----:B------:R-:W0:Y:S01]  /*72f0*/  S2R R5, SR_TID.X ;  /* 0x0000000000057919 */ /* 0x000e220000002100 */
[----:B------:R-:W-:Y:S02]  /*7300*/  PLOP3.LUT P0, PT, PT, PT, PT, 0x8, 0x0 ;  /* 0x000000000000781c */ /* 0x000fe40003f0e170 */
[----:B0-----:R-:W-:-:S04]  /*7310*/  SHF.R.U32.HI R5, RZ, 0x7, R5 ;  /* 0x00000007ff057819 */ /* 0x001fc80000011605 */
[----:B------:R-:W-:-:S13]  /*7320*/  ISETP.NE.AND P5, PT, R5, 0x1, PT ;  /* 0x000000010500780c */ /* 0x000fda0003fa5270 */
[----:B------:R-:W-:Y:S06]  /*7330*/  @!P5 BAR.ARV 0x9, 0x100 ;  /* 0x024400000000db1d */ /* 0x000fec0000002000 */
.L_x_1222:
[----:B------:R-:W0:Y:S01]  /*7340*/  LDC R0, c[0x0][0x428] ;  /* 0x00010a00ff007b82 */ /* 0x000e220000000800 */
[----:B------:R-:W-:-:S05]  /*7350*/  IADD3 R204, R197, 0x80, -R198 ;  /* 0x00000080c5cc7810 */ /* 0x000fca0007ffe8c6 */
[----:B------:R-:W-:Y:S02]  /*7360*/  IMAD R204, R205, 0x80, R204 ;  /* 0x00000080cdcc7824 */ /* 0x000fe400078e02cc */
[----:B------:R-:W1:Y:S01]  /*7370*/  LDC.64 R4, c[0x0][0x9e0] ;  /* 0x00027800ff047b82 */ /* 0x000e620000000a00 */
[----:B0-----:R-:W-:Y:S02]  /*7380*/  ISETP.NE.AND P1, PT, R0, 0x1, PT ;  /* 0x000000010000780c */ /* 0x001fe40003f25270 */
[----:B-1----:R-:W-:-:S11]  /*7390*/  ISETP.GE.AND P2, PT, R5, 0x1, PT ;  /* 0x000000010500780c */ /* 0x002fd60003f46270 */
[----:B------:R-:W0:Y:S08]  /*73a0*/  @P1 LDC R3, c[0x0][0x42c] ;  /* 0x00010b00ff031b82 */ /* 0x000e300000000800 */
[----:B------:R-:W1:Y:S01]  /*73b0*/  @P1 LDC R0, c[0x0][0x430] ;  /* 0x00010c00ff001b82 */ /* 0x000e620000000800 */
[----:B0-----:R-:W-:Y:S01]  /*73c0*/  @P1 IMAD.HI.U32 R3, R206, R3, RZ ;  /* 0x00000003ce031227 */ /* 0x001fe200078e00ff */
[----:B------:R-:W-:Y:S06]  /*73d0*/  @P0 BRA `(.L_x_1275) ;  /* 0x00000000000c0947 */ /* 0x000fec0003800000 */
[----:B------:R-:W0:Y:S01]  /*73e0*/  FENCE.VIEW.ASYNC.G ;  /* 0x00000000000073c6 */ /* 0x000e220000000100 */
[----:B------:R-:W-:Y:S05]  /*73f0*/  WARPSYNC.ALL ;  /* 0x0000000000007948 */ /* 0x000fea0003800000 */
[----:B0-----:R-:W-:Y:S06]  /*7400*/  BAR.ARV 0xc, 0x180 ;  /* 0x0306000000007b1d */ /* 0x001fec0000002000 */
.L_x_1275:
[----:B-1----:R-:W-:Y:S01]  /*7410*/  @P1 SHF.R.U32.HI R206, RZ, R0, R3 ;  /* 0x00000000ffce1219 */ /* 0x002fe20000011603 */
[----:B------:R-:W-:Y:S01]  /*7420*/  IMAD.IADD R0, R204, 0x1, R4 ;  /* 0x00000001cc007824 */ /* 0x000fe200078e0204 */
[----:B------:R-:W-:Y:S06]  /*7430*/  @!P2 BRA `(.L_x_1276) ;  /* 0x000000000048a947 */ /* 0x000fec0003800000 */
[C---:B------:R-:W-:Y:S01]  /*7440*/  ISETP.GT.AND P0, PT, R204.reuse, RZ, PT ;  /* 0x000000ffcc00720c */ /* 0x040fe20003f04270 */
[----:B------:R-:W-:Y:S01]  /*7450*/  BSSY B0, `(.L_x_1277) ;  /* 0x000000e000007945 */ /* 0x000fe20003800000 */
[----:B------:R-:W-:-:S11]  /*7460*/  VIADD R2, R204, 0xffffffff ;  /* 0xffffffffcc027836 */ /* 0x000fd60000000000 */
[----:B------:R-:W-:Y:S05]  /*7470*/  @P0 BRA `(.L_x_1278) ;  /* 0x00000000001c0947 */ /* 0x000fea0003800000 */
[----:B------:R-:W-:Y:S02]  /*7480*/  ISETP.NE.AND P0, PT, R5, 0x1, PT ;  /* 0x000000010500780c */ /* 0x000fe40003f05270 */
[----:B------:R-:W-:-:S11]  /*7490*/  IADD3 R3, -R204, RZ, RZ ;  /* 0x000000ffcc037210 */ /* 0x000fd60007ffe1ff */
[----:B------:R-:W0:Y:S02]  /*74a0*/  @P0 LDC.64 R6, c[0x0][0x9e8] ;  /* 0x00027a00ff060b82 */ /* 0x000e240000000a00 */
[----:B0-----:R-:W-:-:S05]  /*74b0*/  @P0 IMAD.HI.U32 R2, R3, R6, RZ ;  /* 0x0000000603020227 */ /* 0x001fca00078e00ff */
[----:B------:R-:W-:-:S04]  /*74c0*/  @P0 SHF.R.U32.HI R3, RZ, R7, R2 ;  /* 0x00000007ff030219 */ /* 0x000fc80000011602 */
[----:B------:R-:W-:Y:S01]  /*74d0*/  LOP3.LUT R2, RZ, R3, RZ, 0x33, !PT ;  /* 0x00000003ff027212 */ /* 0x000fe200078e33ff */
[----:B------:R-:W-:Y:S06]  /*74e0*/  BRA `(.L_x_1279) ;  /* 0x0000000000107947 */ /* 0x000fec0003800000 */
.L_x_1278:
[----:B------:R-:W-:-:S13]  /*74f0*/  ISETP.NE.AND P0, PT, R5, 0x1, PT ;  /* 0x000000010500780c */ /* 0x000fda0003f05270 */
[----:B------:R-:W0:Y:S02]  /*7500*/  @P0 LDC.64 R6, c[0x0][0x9e8] ;  /* 0x00027a00ff060b82 */ /* 0x000e240000000a00 */
[----:B0-----:R-:W-:-:S05]  /*7510*/  @P0 IMAD.HI.U32 R4, R2, R6, RZ ;  /* 0x0000000602040227 */ /* 0x001fca00078e00ff */
[----:B------:R-:W-:-:S07]  /*7520*/  @P0 SHF.R.U32.HI R2, RZ, R7, R4 ;  /* 0x00000007ff020219 */ /* 0x000fce0000011604 */
.L_x_1279:
[----:B------:R-:W-:Y:S05]  /*7530*/  BSYNC B0 ;  /* 0x0000000000007941 */ /* 0x000fea0003800000 */
.L_x_1277:
[----:B------:R-:W-:-:S05]  /*7540*/  IMAD R3, R2, R5, R5 ;  /* 0x0000000502037224 */ /* 0x000fca00078e0205 */
[----:B------:R-:W-:-:S07]  /*7550*/  VIMNMX R0, R0, R3, PT ;  /* 0x0000000300007248 */ /* 0x000fce0003fe0100 */
.L_x_1276:
[----:B------:R-:W-:Y:S01]  /*7560*/  VIADD R0, R0, 0x3f ;  /* 0x0000003f00007836 */ /* 0x000fe20000000000 */
[----:B------:R-:W-:Y:S01]  /*7570*/  ULDC UR4, c[0x0][0x9dc] ;  /* 0x0002770000047ab9 */ /* 0x000fe20000000800 */
[----:B------:R-:W-:-:S03]  /*7580*/  IMAD.IADD R152, R197, 0x1, -R198 ;  /* 0x00000001c5987824 */ /* 0x000fc600078e0ac6 */
[----:B------:R-:W-:Y:S01]  /*7590*/  SHF.R.S32.HI R3, RZ, 0x1f, R0 ;  /* 0x0000001fff037819 */ /* 0x000fe20000011400 */
[----:B------:R-:W-:-:S03]  /*75a0*/  IMAD R57, R205, 0x80, R152 ;  /* 0x00000080cd397824 */ /* 0x000fc600078e0298 */
[----:B------:R-:W-:Y:S01]  /*75b0*/  LEA.HI R3, R3, R0, RZ, 0x6 ;  /* 0x0000000003037211 */ /* 0x000fe200078f30ff */
[----:B------:R-:W-:-:S03]  /*75c0*/  VIADD R0, R57, -UR4 ;  /* 0x8000000439007c36 */ /* 0x000fc60008000000 */
[----:B------:R-:W-:-:S04]  /*75d0*/  SHF.R.S32.HI R3, RZ, 0x6, R3 ;  /* 0x00000006ff037819 */ /* 0x000fc80000011403 */
[----:B------:R-:W-:Y:S01]  /*75e0*/  VIMNMX R56, R56, R3, PT ;  /* 0x0000000338387248 */ /* 0x000fe20003fe0100 */
        /* <DEDUP_REMOVED lines=11> */
.L_x_1282:
[----:B------:R-:W-:-:S13]  /*76a0*/  ISETP.NE.AND P0, PT, R5, 0x1, PT ;  /* 0x000000010500780c */ /* 0x000fda0003f05270 */
[----:B------:R-:W0:Y:S02]  /*76b0*/  @P0 LDC.64 R2, c[0x0][0x9e8] ;  /* 0x00027a00ff020b82 */ /* 0x000e240000000a00 */
[----:B0-----:R-:W-:-:S04]  /*76c0*/  @P0 IMAD.HI.U32 R4, R57, R2, RZ ;  /* 0x0000000239040227 */ /* 0x001fc800078e00ff */
[----:B------:R-:W-:Y:S01]  /*76d0*/  IMAD.MOV.U32 R2, RZ, RZ, R57 ;  /* 0x000000ffff027224 */ /* 0x000fe200078e0039 */
[----:B------:R-:W-:-:S07]  /*76e0*/  @P0 SHF.R.U32.HI R2, RZ, R3, R4 ;  /* 0x00000003ff020219 */ /* 0x000fce0000011604 */
.L_x_1283:
[----:B------:R-:W-:Y:S05]  /*76f0*/  BSYNC B0 ;  /* 0x0000000000007941 */ /* 0x000fea0003800000 */
.L_x_1281:
[----:B------:R-:W-:-:S05]  /*7700*/  IMAD R3, R2, R5, RZ ;  /* 0x0000000502037224 */ /* 0x000fca00078e02ff */
[----:B------:R-:W-:-:S07]  /*7710*/  VIMNMX R0, R0, R3, !PT ;  /* 0x0000000300007248 */ /* 0x000fce0007fe0100 */
.L_x_1280:
[----:B------:R-:W-:Y:S01]  /*7720*/  SHF.R.S32.HI R3, RZ, 0x1f, R0 ;  /* 0x0000001fff037819 */ /* 0x000fe20000011400 */
[----:B------:R-:W-:Y:S01]  /*7730*/  IMAD.MOV.U32 R2, RZ, RZ, RZ ;  /* 0x000000ffff027224 */ /* 0x000fe200078e00ff */
[----:B------:R-:W-:Y:S01]  /*7740*/  PLOP3.LUT P0, PT, PT, PT, PT, 0x80, 0x0 ;  /* 0x000000000000781c */ /* 0x000fe20003f0f070 */
[----:B------:R-:W-:Y:S01]  /*7750*/  IMAD.MOV.U32 R156, RZ, RZ, RZ ;  /* 0x000000ffff9c7224 */ /* 0x000fe200078e00ff */
[----:B------:R-:W-:Y:S01]  /*7760*/  LEA.HI R3, R3, R0, RZ, 0x6 ;  /* 0x0000000003037211 */ /* 0x000fe200078f30ff */
[----:B------:R-:W-:Y:S01]  /*7770*/  IMAD.MOV.U32 R0, RZ, RZ, RZ ;  /* 0x000000ffff007224 */ /* 0x000fe200078e00ff */
[----:B------:R-:W-:Y:S01]  /*7780*/  CS2R R108, SRZ ;  /* 0x00000000006c7805 */ /* 0x000fe2000001ff00 */
[----:B------:R-:W-:Y:S01]  /*7790*/  IMAD.MOV.U32 R147, RZ, RZ, RZ ;  /* 0x000000ffff937224 */ /* 0x000fe200078e00ff */
[----:B------:R-:W-:Y:S02]  /*77a0*/  SHF.R.S32.HI R3, RZ, 0x6, R3 ;  /* 0x00000006ff037819 */ /* 0x000fe40000011403 */
[----:B------:R-:W-:-:S02]  /*77b0*/  CS2R R144, SRZ ;  /* 0x0000000000907805 */ /* 0x000fc4000001ff00 */
[----:B------:R-:W-:Y:S02]  /*77c0*/  MOV R150, RZ ;  /* 0x000000ff00967202 */ /* 0x000fe40000000f00 */
[----:B------:R-:W-:Y:S02]  /*77d0*/  CS2R R132, SRZ ;  /* 0x0000000000847805 */ /* 0x000fe4000001ff00 */
[----:B------:R-:W-:Y:S01]  /*77e0*/  VIMNMX R203, RZ, R3, !PT ;  /* 0x00000003ffcb7248 */ /* 0x000fe20007fe0100 */
[----:B------:R-:W-:Y:S01]  /*77f0*/  IMAD.MOV.U32 R154, RZ, RZ, RZ ;  /* 0x000000ffff9a7224 */ /* 0x000fe200078e00ff */
[----:B------:R-:W-:Y:S02]  /*7800*/  CS2R R138, SRZ ;  /* 0x00000000008a7805 */ /* 0x000fe4000001ff00 */
[----:B------:R-:W-:Y:S02]  /*7810*/  CS2R R100, SRZ ;  /* 0x0000000000647805 */ /* 0x000fe4000001ff00 */
[----:B------:R-:W-:-:S02]  /*7820*/  ISETP.GT.AND P1, PT, R56, R203, PT ;  /* 0x000000cb3800720c */ /* 0x000fc40003f24270 */
[----:B------:R-:W-:Y:S01]  /*7830*/  CS2R R136, SRZ ;  /* 0x0000000000887805 */ /* 0x000fe2000001ff00 */
[----:B------:R-:W-:Y:S01]  /*7840*/  IMAD.MOV.U32 R127, RZ, RZ, RZ ;  /* 0x000000ffff7f7224 */ /* 0x000fe200078e00ff */
[----:B------:R-:W-:Y:S01]  /*7850*/  CS2R R92, SRZ ;  /* 0x00000000005c7805 */ /* 0x000fe2000001ff00 */
[----:B------:R-:W-:Y:S01]  /*7860*/  IMAD.MOV.U32 R148, RZ, RZ, RZ ;  /* 0x000000ffff947224 */ /* 0x000fe200078e00ff */
[----:B------:R-:W-:Y:S01]  /*7870*/  CS2R R128, SRZ ;  /* 0x0000000000807805 */ /* 0x000fe2000001ff00 */
[----:B------:R-:W-:Y:S01]  /*7880*/  IMAD.MOV.U32 R131, RZ, RZ, RZ ;  /* 0x000000ffff837224 */ /* 0x000fe200078e00ff */
[----:B------:R-:W-:Y:S01]  /*7890*/  CS2R R124, SRZ ;  /* 0x00000000007c7805 */ /* 0x000fe2000001ff00 */
[----:B------:R-:W-:Y:S01]  /*78a0*/  IMAD.MOV.U32 R140, RZ, RZ, RZ ;  /* 0x000000ffff8c7224 */ /* 0x000fe200078e00ff */
[----:B------:R-:W-:Y:S02]  /*78b0*/  CS2R R122, SRZ ;  /* 0x00000000007a7805 */ /* 0x000fe4000001ff00 */
[----:B----4-:R-:W-:-:S02]  /*78c0*/  CS2R R84, SRZ ;  /* 0x0000000000547805 */ /* 0x010fc4000001ff00 */
        /* <DEDUP_REMOVED lines=32> */
[----:B--2---:R-:W-:Y:S02]  /*7ad0*/  CS2R R14, SRZ ;  /* 0x00000000000e7805 */ /* 0x004fe4000001ff00 */
[----:B------:R-:W-:Y:S01]  /*7ae0*/  CS2R R54, SRZ ;  /* 0x0000000000367805 */ /* 0x000fe2000001ff00 */
[----:B---3--:R-:W-:Y:S01]  /*7af0*/  IMAD.MOV.U32 R13, RZ, RZ, RZ ;  /* 0x000000ffff0d7224 */ /* 0x008fe200078e00ff */
        /* <DEDUP_REMOVED lines=15> */
[----:B------:R-:W-:Y:S06]  /*7bf0*/  @!P1 BRA `(.L_x_1284) ;  /* 0x0000014000dc9947 */ /* 0x000fec0003800000 */
[----:B------:R-:W-:-:S03]  /*7c00*/  UMOV UR4, 0xffffffff ;  /* 0xffffffff00047882 */ /* 0x000fc60000000000 */
[----:B------:R-:W-:Y:S05]  /*7c10*/  BRA.DIV UR4, `(.L_x_1285) ;  /* 0x000001ea04307947 */ /* 0x000fea000b800000 */
[----:B------:R0:W1:Y:S02]  /*7c20*/  SHFL.IDX PT, R202, R230, RZ, 0x1f ;  /* 0x00001fffe6ca7589 */ /* 0x00006400000e0000 */
.L_x_1608:
[----:B-1----:R-:W-:Y:S01]  /*7c30*/  LEA.HI R0, R202, R202, RZ, 0x1 ;  /* 0x000000caca007211 */ /* 0x002fe200078f08ff */
[----:B------:R-:W-:-:S03]  /*7c40*/  ULOP3.LUT UP0, URZ, UR44, 0x1bf, URZ, 0xc0, !UPT ;  /* 0x000001bf2c3f7892 */ /* 0x000fc6000f80c03f */
[----:B------:R-:W-:-:S03]  /*7c50*/  LOP3.LUT R3, R0, 0x1e, RZ, 0xc0, !PT ;  /* 0x0000001e00037812 */ /* 0x000fc600078ec0ff */
[----:B------:R-:W-:Y:S02]  /*7c60*/  PLOP3.LUT P0, PT, PT, PT, UP0, 0x80, 0x0 ;  /* 0x000000000000781c */ /* 0x000fe40003f0f008 */
[----:B------:R-:W-:-:S05]  /*7c70*/  IMAD.IADD R3, R202, 0x1, -R3 ;  /* 0x00000001ca037824 */ /* 0x000fca00078e0a03 */
[----:B------:R-:W-:-:S04]  /*7c80*/  LEA R3, R3, UR44, 0xd ;  /* 0x0000002c03037c11 */ /* 0x000fc8000f8e68ff */
[----:B------:R-:W-:-:S04]  /*7c90*/  SHF.R.U32.HI R3, RZ, 0x4, R3 ;  /* 0x00000004ff037819 */ /* 0x000fc80000011603 */
[----:B------:R-:W-:Y:S01]  /*7ca0*/  LOP3.LUT R52, R3, 0x3fff, RZ, 0xc0, !PT ;  /* 0x00003fff03347812 */ /* 0x000fe200078ec0ff */
[----:B------:R-:W-:Y:S06]  /*7cb0*/  @!P0 BRA `(.L_x_1286) ;  /* 0x0000000000408947 */ /* 0x000fec0003800000 */
[----:B------:R-:W-:Y:S01]  /*7cc0*/  MOV R0, 0x0 ;  /* 0x0000000000007802 */ /* 0x000fe20000000f00 */
[----:B------:R-:W-:Y:S01]  /*7cd0*/  ULDC.64 UR4, c[0x4][0x1c8] ;  /* 0x0100720000047ab9 */ /* 0x000fe20000000a00 */
[----:B------:R-:W-:Y:S01]  /*7ce0*/  ULDC.64 UR6, c[0x4][0x1d0] ;  /* 0x0100740000067ab9 */ /* 0x000fe20000000a00 */
[----:B------:R-:W-:Y:S01]  /*7cf0*/  IMAD.U32 R4, RZ, RZ, UR4 ;  /* 0x00000004ff047e24 */ /* 0x000fe2000f8e00ff */
[----:B------:R1:W2:Y:S01]  /*7d00*/  LDC.64 R2, c[0x4][R0] ;  /* 0x0100000000027b82 */ /* 0x0002a20000000a00 */
[----:B------:R-:W-:Y:S01]  /*7d10*/  MOV R5, UR5 ;  /* 0x0000000500057c02 */ /* 0x000fe20008000f00 */
        /* <DEDUP_REMOVED lines=9> */
[----:B0-2--5:R-:W-:Y:S05]  /*7db0*/  CALL.ABS.NOINC R2 ;  /* 0x0000000002007343 */ /* 0x025fea0003c00000 */
.L_x_1286:
[----:B------:R-:W-:Y:S01]  /*7dc0*/  ULDC.64 UR4, c[0x0][0x990] ;  /* 0x0002640000047ab9 */ /* 0x000fe20000000a00 */
[----:B------:R-:W-:Y:S01]  /*7dd0*/  ULDC.64 UR6, c[0x0][0x998] ;  /* 0x0002660000067ab9 */ /* 0x000fe20000000a00 */
[----:B------:R-:W-:Y:S02]  /*7de0*/  ISETP.NE.U32.AND P0, PT, RZ, UR4, PT ;  /* 0x00000004ff007c0c */ /* 0x000fe4000bf05070 */
[----:B------:R-:W-:Y:S02]  /*7df0*/  ISETP.NE.U32.AND P1, PT, RZ, UR6, PT ;  /* 0x00000006ff007c0c */ /* 0x000fe4000bf25070 */
[----:B------:R-:W-:Y:S02]  /*7e00*/  ISETP.NE.AND.EX P0, PT, RZ, UR5, PT, P0 ;  /* 0x00000005ff007c0c */ /* 0x000fe4000bf05300 */
[----:B------:R-:W-:-:S11]  /*7e10*/  ISETP.NE.AND.EX P1, PT, RZ, UR7, PT, P1 ;  /* 0x00000007ff007c0c */ /* 0x000fd6000bf25310 */
[----:B------:R-:W1:Y:S01]  /*7e20*/  @P0 LDC.64 R8, c[0x0][0x9a8] ;  /* 0x00026a00ff080b82 */ /* 0x000e620000000a00 */
[--C-:B------:R-:W-:Y:S02]  /*7e30*/  @P0 SHF.R.S32.HI R3, RZ, 0x1f, R207.reuse ;  /* 0x0000001fff030819 */ /* 0x100fe400000114cf */
[----:B------:R-:W-:Y:S02]  /*7e40*/  @P1 SHF.R.S32.HI R5, RZ, 0x1f, R207 ;  /* 0x0000001fff051819 */ /* 0x000fe400000114cf */
[----:B------:R-:W-:-:S03]  /*7e50*/  @P0 SHF.R.S32.HI R7, RZ, 0x1f, R206 ;  /* 0x0000001fff070819 */ /* 0x000fc600000114ce */
[----:B------:R-:W2:Y:S08]  /*7e60*/  @P1 LDC.64 R10, c[0x0][0x9b8] ;  /* 0x00026e00ff0a1b82 */ /* 0x000eb00000000a00 */
[----:B------:R-:W3:Y:S08]  /*7e70*/  @P0 LDC.64 R12, c[0x0][0x9b0] ;  /* 0x00026c00ff0c0b82 */ /* 0x000ef00000000a00 */
[----:B------:R-:W4:Y:S01]  /*7e80*/  @P1 LDC.64 R14, c[0x0][0x9c0] ;  /* 0x00027000ff0e1b82 */ /* 0x000f220000000a00 */
[----:B-1----:R-:W-:-:S02]  /*7e90*/  @P0 IMAD R0, R3, R8, RZ ;  /* 0x0000000803000224 */ /* 0x002fc400078e02ff */
[----:B------:R-:W-:-:S04]  /*7ea0*/  @P0 IMAD.WIDE.U32 R2, R207, R8, RZ ;  /* 0x00000008cf020225 */ /* 0x000fc800078e00ff */
[----:B------:R-:W-:Y:S02]  /*7eb0*/  @P0 IMAD R9, R207, R9, R0 ;  /* 0x00000009cf090224 */ /* 0x000fe400078e0200 */
[-C--:B--2---:R-:W-:Y:S02]  /*7ec0*/  @P1 IMAD R4, R5, R10.reuse, RZ ;  /* 0x0000000a05041224 */ /* 0x084fe400078e02ff */
[----:B------:R-:W-:Y:S01]  /*7ed0*/  @P0 IMAD.IADD R3, R3, 0x1, R9 ;  /* 0x0000000103030824 */ /* 0x000fe200078e0209 */
[----:B------:R-:W-:Y:S01]  /*7ee0*/  @P1 SHF.R.S32.HI R9, RZ, 0x1f, R206 ;  /* 0x0000001fff091819 */ /* 0x000fe200000114ce */
[C---:B------:R-:W-:Y:S02]  /*7ef0*/  @P1 IMAD R11, R207.reuse, R11, R4 ;  /* 0x0000000bcf0b1224 */ /* 0x040fe400078e0204 */
[----:B------:R-:W-:-:S04]  /*7f00*/  @P1 IMAD.WIDE.U32 R4, R207, R10, RZ ;  /* 0x0000000acf041225 */ /* 0x000fc800078e00ff */
[-C--:B---3--:R-:W-:Y:S02]  /*7f10*/  @P0 IMAD R7, R7, R12.reuse, RZ ;  /* 0x0000000c07070224 */ /* 0x088fe400078e02ff */
[----:B------:R-:W-:Y:S02]  /*7f20*/  @P1 IMAD.IADD R5, R5, 0x1, R11 ;  /* 0x0000000105051824 */ /* 0x000fe400078e020b */
[----:B------:R-:W-:-:S04]  /*7f30*/  @P0 IMAD.WIDE.U32 R2, R206, R12, R2 ;  /* 0x0000000cce020225 */ /* 0x000fc800078e0002 */
[-C--:B----4-:R-:W-:Y:S02]  /*7f40*/  @P1 IMAD R0, R9, R14.reuse, RZ ;  /* 0x0000000e09001224 */ /* 0x090fe400078e02ff */
[C---:B------:R-:W-:Y:S02]  /*7f50*/  @P0 IMAD R9, R206.reuse, R13, R7 ;  /* 0x0000000dce090224 */ /* 0x040fe400078e0207 */
[C---:B------:R-:W-:Y:S02]  /*7f60*/  @P1 IMAD R11, R206.reuse, R15, R0 ;  /* 0x0000000fce0b1224 */ /* 0x040fe400078e0200 */
[----:B------:R-:W-:Y:S01]  /*7f70*/  @P1 IMAD.WIDE.U32 R6, R206, R14, R4 ;  /* 0x0000000ece061225 */ /* 0x000fe200078e0004 */
[----:B------:R-:W-:Y:S02]  /*7f80*/  @P0 IADD3 R5, R3, R9, RZ ;  /* 0x0000000903050210 */ /* 0x000fe40007ffe0ff */
[----:B------:R-:W-:Y:S01]  /*7f90*/  @P0 LEA R4, P2, R2, UR4, 0x2 ;  /* 0x0000000402040c11 */ /* 0x000fe2000f8410ff */
[----:B------:R-:W-:Y:S01]  /*7fa0*/  @P1 IMAD.IADD R3, R7, 0x1, R11 ;  /* 0x0000000107031824 */ /* 0x000fe200078e020b */
[----:B------:R-:W-:Y:S01]  /*7fb0*/  @P1 LEA R8, P3, R6, UR6, 0x2 ;  /* 0x0000000606081c11 */ /* 0x000fe2000f8610ff */
[----:B------:R-:W-:Y:S01]  /*7fc0*/  IMAD.MOV.U32 R0, RZ, RZ, 0x3f800000 ;  /* 0x3f800000ff007424 */ /* 0x000fe200078e00ff */
[----:B------:R-:W-:Y:S01]  /*7fd0*/  @P0 LEA.HI.X R5, R2, UR5, R5, 0x2, P2 ;  /* 0x0000000502050c11 */ /* 0x000fe200090f1405 */
[----:B------:R-:W-:Y:S01]  /*7fe0*/  ULDC UR4, c[0x0][0x3d4] ;  /* 0x0000f50000047ab9 */ /* 0x000fe20000000800 */
        /* <DEDUP_REMOVED lines=14> */
[----:B------:R1:W2:Y:S03]  /*80d0*/  SYNCS.PHASECHK.TRANS64.TRYWAIT P0, [R16+URZ+0x28400], R3 ;  /* 0x02840003100075a7 */ /* 0x0002a6000800017f */
[----:B--2---:R-:W-:Y:S05]  /*80e0*/  @!P0 NANOSLEEP.SYNCS 0x989680 ;  /* 0x009896800000895d */ /* 0x004fea0003900000 */
[----:B------:R-:W2:Y:S01]  /*80f0*/  @!P0 SYNCS.PHASECHK.TRANS64 P0, [R16+URZ+0x28400], R3 ;  /* 0x02840003100085a7 */ /* 0x000ea2000800007f */
[----:B------:R-:W-:Y:S04]  /*8100*/  BSSY B0, `(.L_x_1288) ;  /* 0x0000006000007945 */ /* 0x000fe80003800000 */
[----:B--2---:R-:W-:Y:S05]  /*8110*/  @P0 BRA `(.L_x_1289) ;  /* 0x0000000000100947 */ /* 0x004fea0003800000 */
.L_x_1290:
[----:B--2---:R2:W3:Y:S02]  /*8120*/  SYNCS.PHASECHK.TRANS64.TRYWAIT P0, [R16+URZ+0x28400], R3 ;  /* 0x02840003100075a7 */ /* 0x0044e4000800017f */
[----:B---3--:R-:W-:Y:S05]  /*8130*/  @!P0 NANOSLEEP.SYNCS 0x989680 ;  /* 0x009896800000895d */ /* 0x008fea0003900000 */
[----:B------:R-:W3:Y:S02]  /*8140*/  @!P0 SYNCS.PHASECHK.TRANS64 P0, [R16+URZ+0x28400], R3 ;  /* 0x02840003100085a7 */ /* 0x000ee4000800007f */
[----:B---3--:R-:W-:Y:S05]  /*8150*/  @!P0 BRA `(.L_x_1290) ;  /* 0xfffffffc00f08947 */ /* 0x008fea000383ffff */
.L_x_1289:
[----:B------:R-:W-:Y:S05]  /*8160*/  BSYNC B0 ;  /* 0x0000000000007941 */ /* 0x000fea0003800000 */
.L_x_1288:
[----:B------:R-:W-:Y:S05]  /*8170*/  BRA `(.L_x_1291) ;  /* 0x0000009400a87947 */ /* 0x000fea0003800000 */
.L_x_1287:
[----:B------:R-:W1:Y:S01]  /*8180*/  LDC.64 R12, c[0x0][0x3d8] ;  /* 0x0000f600ff0c7b82 */ /* 0x000e620000000a00 */
[----:B-----5:R-:W-:Y:S01]  /*8190*/  SHF.R.S32.HI R3, RZ, 0x1f, R27 ;  /* 0x0000001fff037819 */ /* 0x020fe2000001141b */
[----:B------:R-:W-:Y:S01]  /*81a0*/  IMAD.MOV.U32 R4, RZ, RZ, R22 ;  /* 0x000000ffff047224 */ /* 0x000fe200078e0016 */
[----:B------:R-:W-:Y:S01]  /*81b0*/  ULOP3.LUT UP0, URZ, UR44, 0x3ff, URZ, 0xc0, !UPT ;  /* 0x000003ff2c3f7892 */ /* 0x000fe2000f80c03f */
[----:B------:R-:W-:Y:S02]  /*81c0*/  IMAD.MOV.U32 R5, RZ, RZ, R23 ;  /* 0x000000ffff057224 */ /* 0x000fe400078e0017 */
[----:B------:R-:W-:Y:S02]  /*81d0*/  IMAD.MOV.U32 R9, RZ, RZ, R193 ;  /* 0x000000ffff097224 */ /* 0x000fe400078e00c1 */
[----:B------:R-:W2:Y:S01]  /*81e0*/  LDC.64 R14, c[0x0][0x3e8] ;  /* 0x0000fa00ff0e7b82 */ /* 0x000ea20000000a00 */
[-C--:B-1----:R-:W-:Y:S02]  /*81f0*/  IMAD R8, R19, R12.reuse, RZ ;  /* 0x0000000c13087224 */ /* 0x082fe400078e02ff */
[----:B------:R-:W-:-:S02]  /*8200*/  IMAD R0, R3, R12, RZ ;  /* 0x0000000c03007224 */ /* 0x000fc400078e02ff */
[----:B------:R-:W-:Y:S02]  /*8210*/  IMAD R24, R18, R13, R8 ;  /* 0x0000000d12187224 */ /* 0x000fe400078e0208 */
[----:B------:R-:W-:Y:S02]  /*8220*/  IMAD.MOV.U32 R8, RZ, RZ, R192 ;  /* 0x000000ffff087224 */ /* 0x000fe400078e00c0 */
[----:B------:R-:W-:Y:S01]  /*8230*/  IMAD.WIDE.U32 R54, R27, R12, RZ ;  /* 0x0000000c1b367225 */ /* 0x000fe200078e00ff */
[----:B--2---:R-:W-:-:S03]  /*8240*/  SHF.L.U64.HI R31, R14, 0x5, R15 ;  /* 0x000000050e1f7819 */ /* 0x004fc6000001020f */
[----:B------:R-:W-:-:S04]  /*8250*/  IMAD.WIDE.U32 R6, R18, R12, R4 ;  /* 0x0000000c12067225 */ /* 0x000fc800078e0004 */
[----:B------:R-:W-:Y:S01]  /*8260*/  IMAD R53, R27, R13, R0 ;  /* 0x0000000d1b357224 */ /* 0x000fe200078e0200 */
[----:B------:R-:W-:Y:S01]  /*8270*/  IADD3 R63, P0, R6, R54, RZ ;  /* 0x00000036063f7210 */ /* 0x000fe20007f1e0ff */
[----:B------:R-:W-:-:S04]  /*8280*/  IMAD.WIDE.U32 R10, R18, R12, R8 ;  /* 0x0000000c120a7225 */ /* 0x000fc800078e0008 */
[----:B------:R-:W-:Y:S01]  /*8290*/  IMAD.IADD R53, R53, 0x1, R55 ;  /* 0x0000000135357824 */ /* 0x000fe200078e0237 */
[----:B------:R-:W-:Y:S01]  /*82a0*/  IADD3 R25, P1, R10, R54, RZ ;  /* 0x000000360a197210 */ /* 0x000fe20007f3e0ff */
[-C--:B------:R-:W-:Y:S02]  /*82b0*/  IMAD R0, R3, R14.reuse, RZ ;  /* 0x0000000e03007224 */ /* 0x080fe400078e02ff */
[----:B------:R-:W-:Y:S01]  /*82c0*/  IMAD.WIDE.U32 R4, R18, R14, R4 ;  /* 0x0000000e12047225 */ /* 0x000fe200078e0004 */
[C---:B------:R-:W-:Y:S02]  /*82d0*/  IADD3.X R62, R53.reuse, R7, R24, P0, !PT ;  /* 0x00000007353e7210 */ /* 0x040fe400007fe418 */
[----:B------:R-:W-:Y:S01]  /*82e0*/  IADD3.X R24, R53, R24, R11, P1, !PT ;  /* 0x0000001835187210 */ /* 0x000fe20000ffe40b */
[----:B------:R-:W-:Y:S01]  /*82f0*/  IMAD R3, R19, R14, RZ ;  /* 0x0000000e13037224 */ /* 0x000fe200078e02ff */
[----:B------:R-:W-:Y:S01]  /*8300*/  PLOP3.LUT P1, PT, PT, PT, UP0, 0x80, 0x0 ;  /* 0x000000000000781c */ /* 0x000fe20003f2f008 */
[----:B------:R-:W-:-:S02]  /*8310*/  IMAD R61, R27, R15, R0 ;  /* 0x0000000f1b3d7224 */ /* 0x000fc400078e0200 */
[----:B------:R-:W-:Y:S01]  /*8320*/  IMAD.WIDE.U32 R58, R27, R14, RZ ;  /* 0x0000000e1b3a7225 */ /* 0x000fe200078e00ff */
[----:B------:R-:W-:-:S03]  /*8330*/  SHF.L.U64.HI R27, R12, 0x5, R13 ;  /* 0x000000050c1b7819 */ /* 0x000fc6000001020d */
[----:B------:R-:W-:Y:S01]  /*8340*/  IMAD.WIDE.U32 R8, R18, R14, R8 ;  /* 0x0000000e12087225 */ /* 0x000fe200078e0008 */
[-C--:B------:R-:W-:Y:S02]  /*8350*/  IADD3 R65, P0, R4, R58.reuse, RZ ;  /* 0x0000003a04417210 */ /* 0x080fe40007f1e0ff */
[----:B------:R-:W-:Y:S01]  /*8360*/  IADD3 R61, R61, R59, RZ ;  /* 0x0000003b3d3d7210 */ /* 0x000fe20007ffe0ff */
[----:B------:R-:W-:Y:S01]  /*8370*/  IMAD R3, R18, R15, R3 ;  /* 0x0000000f12037224 */ /* 0x000fe200078e0203 */
[----:B------:R-:W-:Y:S01]  /*8380*/  IADD3 R73, P2, R8, R58, RZ ;  /* 0x0000003a08497210 */ /* 0x000fe20007f5e0ff */
[----:B------:R-:W-:Y:S02]  /*8390*/  IMAD.SHL.U32 R30, R12, 0x20, RZ ;  /* 0x000000200c1e7824 */ /* 0x000fe400078e00ff */
[----:B------:R-:W-:Y:S01]  /*83a0*/  IMAD.SHL.U32 R32, R14, 0x20, RZ ;  /* 0x000000200e207824 */ /* 0x000fe200078e00ff */
[C---:B------:R-:W-:Y:S02]  /*83b0*/  IADD3.X R67, R61.reuse, R5, R3, P0, !PT ;  /* 0x000000053d437210 */ /* 0x040fe400007fe403 */
[----:B------:R-:W-:Y:S01]  /*83c0*/  IADD3.X R26, R61, R3, R9, P2, !PT ;  /* 0x000000033d1a7210 */ /* 0x000fe200017fe409 */
[----:B------:R-:W-:Y:S06]  /*83d0*/  @!P1 BRA `(.L_x_1292) ;  /* 0x0000000000409947 */ /* 0x000fec0003800000 */
[----:B------:R-:W-:Y:S01]  /*83e0*/  MOV R0, 0x0 ;  /* 0x0000000000007802 */ /* 0x000fe20000000f00 */
[----:B------:R-:W-:Y:S01]  /*83f0*/  ULDC.64 UR4, c[0x4][0x1c8] ;  /* 0x0100720000047ab9 */ /* 0x000fe20000000a00 */
[----:B------:R-:W-:Y:S01]  /*8400*/  ULDC.64 UR6, c[0x4][0x1d0] ;  /* 0x0100740000067ab9 */ /* 0x000fe20000000a00 */
[----:B------:R-:W-:Y:S01]  /*8410*/  IMAD.U32 R4, RZ, RZ, UR4 ;  /* 0x00000004ff047e24 */ /* 0x000fe2000f8e00ff */
[----:B------:R1:W2:Y:S01]  /*8420*/  LDC.64 R14, c[0x4][R0] ;  /* 0x01000000000e7b82 */ /* 0x0002a20000000a00 */
[----:B------:R-:W-:Y:S01]  /*8430*/  IMAD.U32 R5, RZ, RZ, UR5 ;  /* 0x00000005ff057e24 */ /* 0x000fe2000f8e00ff */
[----:B------:R-:W-:Y:S01]  /*8440*/  ULDC.64 UR4, c[0x4][0x138] ;  /* 0x01004e0000047ab9 */ /* 0x000fe20000000a00 */
[----:B------:R-:W-:Y:S01]  /*8450*/  IMAD.U32 R6, RZ, RZ, UR6 ;  /* 0x00000006ff067e24 */ /* 0x000fe2000f8e00ff */
[----:B------:R-:W-:Y:S01]  /*8460*/  MOV R12, 0x1 ;  /* 0x00000001000c7802 */ /* 0x000fe20000000f00 */
[----:B------:R-:W-:Y:S02]  /*8470*/  IMAD.U32 R7, RZ, RZ, UR7 ;  /* 0x00000007ff077e24 */ /* 0x000fe4000f8e00ff */
[----:B------:R-:W-:-:S02]  /*8480*/  IMAD.U32 R10, RZ, RZ, UR4 ;  /* 0x00000004ff0a7e24 */ /* 0x000fc4000f8e00ff */
[----:B------:R-:W-:Y:S02]  /*8490*/  IMAD.U32 R11, RZ, RZ, UR5 ;  /* 0x00000005ff0b7e24 */ /* 0x000fe4000f8e00ff */
[----:B------:R-:W-:Y:S02]  /*84a0*/  IMAD.MOV.U32 R8, RZ, RZ, 0x70 ;  /* 0x00000070ff087424 */ /* 0x000fe400078e00ff */
[----:B-1----:R-:W-:-:S07]  /*84b0*/  IMAD.MOV.U32 R13, RZ, RZ, RZ ;  /* 0x000000ffff0d7224 */ /* 0x002fce00078e00ff */
[----:B------:R-:W-:-:S07]  /*84c0*/  LEPC R20, `(.L_x_1292) ;  /* 0x000000001014794e */ /* 0x000fce0000000000 */
[----:B0-2---:R-:W-:Y:S05]  /*84d0*/  CALL.ABS.NOINC R14 ;  /* 0x000000000e007343 */ /* 0x005fea0003c00000 */
.L_x_1292:
[----:B------:R-:W1:Y:S01]  /*84e0*/  LDC.64 R12, c[0x0][0x3d8] ;  /* 0x0000f600ff0c7b82 */ /* 0x000e620000000a00 */
[----:B------:R-:W-:Y:S01]  /*84f0*/  SHF.R.S32.HI R3, RZ, 0x1f, R205 ;  /* 0x0000001fff037819 */ /* 0x000fe200000114cd */
[----:B------:R-:W-:Y:S01]  /*8500*/  ULDC.U8 UR4, c[0x0][0x3f0] ;  /* 0x0000fc0000047ab9 */ /* 0x000fe20000000000 */
[----:B------:R-:W-:Y:S01]  /*8510*/  BSSY B0, `(.L_x_1293) ;  /* 0x0000928000007945 */ /* 0x000fe20003800000 */
[----:B------:R-:W-:-:S04]  /*8520*/  ISETP.NE.AND P0, PT, RZ, UR4, PT ;  /* 0x00000004ff007c0c */ /* 0x000fc8000bf05270 */
[----:B------:R-:W2:Y:S01]  /*8530*/  LDC.64 R10, c[0x0][0x3e8] ;  /* 0x0000fa00ff0a7b82 */ /* 0x000ea20000000a00 */
[-C--:B-1----:R-:W-:Y:S02]  /*8540*/  IMAD R0, R3, R12.reuse, RZ ;  /* 0x0000000c03007224 */ /* 0x082fe400078e02ff */
[----:B------:R-:W-:-:S04]  /*8550*/  IMAD.WIDE.U32 R4, R205, R12, RZ ;  /* 0x0000000ccd047225 */ /* 0x000fc800078e00ff */
[-C--:B--2---:R-:W-:Y:S02]  /*8560*/  IMAD R6, R3, R10.reuse, RZ ;  /* 0x0000000a03067224 */ /* 0x084fe400078e02ff */
[C---:B------:R-:W-:Y:S02]  /*8570*/  IMAD R3, R205.reuse, R13, R0 ;  /* 0x0000000dcd037224 */ /* 0x040fe400078e0200 */
[----:B------:R-:W-:-:S04]  /*8580*/  IMAD.WIDE.U32 R8, R205, R10, RZ ;  /* 0x0000000acd087225 */ /* 0x000fc800078e00ff */
[----:B------:R-:W-:Y:S02]  /*8590*/  IMAD R7, R205, R11, R6 ;  /* 0x0000000bcd077224 */ /* 0x000fe400078e0206 */
[----:B------:R-:W-:Y:S02]  /*85a0*/  IMAD.IADD R5, R5, 0x1, R3 ;  /* 0x0000000105057824 */ /* 0x000fe400078e0203 */
[----:B------:R-:W-:Y:S02]  /*85b0*/  IMAD R0, R205, -0x80, R198 ;  /* 0xffffff80cd007824 */ /* 0x000fe400078e02c6 */
[----:B------:R-:W-:Y:S01]  /*85c0*/  IMAD.IADD R3, R9, 0x1, R7 ;  /* 0x0000000109037824 */ /* 0x000fe200078e0207 */
[C---:B------:R-:W-:Y:S01]  /*85d0*/  SHF.L.U64.HI R7, R4.reuse, 0x7, R5 ;  /* 0x0000000704077819 */ /* 0x040fe20000010205 */
[----:B------:R-:W-:Y:S01]  /*85e0*/  IMAD.SHL.U32 R6, R4, 0x80, RZ ;  /* 0x0000008004067824 */ /* 0x000fe200078e00ff */
[----:B------:R-:W-:Y:S01]  /*85f0*/  VIMNMX R74, R0, 0x80, PT ;  /* 0x00000080004a7848 */ /* 0x000fe20003fe0100 */
[C---:B------:R-:W-:Y:S01]  /*8600*/  IMAD.SHL.U32 R4, R8.reuse, 0x80, RZ ;  /* 0x0000008008047824 */ /* 0x040fe200078e00ff */
[----:B------:R-:W-:Y:S01]  /*8610*/  SHF.L.U64.HI R5, R8, 0x7, R3 ;  /* 0x0000000708057819 */ /* 0x000fe20000010203 */
[----:B------:R-:W-:Y:S06]  /*8620*/  @!P0 BRA `(.L_x_1294) ;  /* 0x0000004800648947 */ /* 0x000fec0003800000 */
[----:B------:R-:W1:Y:S01]  /*8630*/  LDC R0, c[0x0][0x428] ;  /* 0x00010a00ff007b82 */ /* 0x000e620000000800 */
[----:B------:R-:W-:Y:S01]  /*8640*/  ISETP.GE.AND P0, PT, R18, R74, PT ;  /* 0x0000004a1200720c */ /* 0x000fe20003f06270 */
[----:B------:R-:W-:Y:S01]  /*8650*/  BSSY B1, `(.L_x_1295) ;  /* 0x000001c000017945 */ /* 0x000fe20003800000 */
[----:B------:R-:W-:Y:S01]  /*8660*/  IMAD R3, R205, 0x80, R18 ;  /* 0x00000080cd037824 */ /* 0x000fe200078e0212 */
[----:B------:R-:W-:Y:S02]  /*8670*/  CS2R R28, SRZ ;  /* 0x00000000001c7805 */ /* 0x000fe4000001ff00 */
[----:B------:R-:W-:Y:S02]  /*8680*/  CS2R R44, SRZ ;  /* 0x00000000002c7805 */ /* 0x000fe4000001ff00 */
[----:B------:R-:W-:Y:S02]  /*8690*/  CS2R R48, SRZ ;  /* 0x0000000000307805 */ /* 0x000fe4000001ff00 */
[----:B------:R-:W-:-:S02]  /*86a0*/  CS2R R46, SRZ ;  /* 0x00000000002e7805 */ /* 0x000fc4000001ff00 */
[----:B------:R-:W-:Y:S02]  /*86b0*/  CS2R R50, SRZ ;  /* 0x0000000000327805 */ /* 0x000fe4000001ff00 */
[----:B-1----:R-:W-:-:S13]  /*86c0*/  ISETP.NE.AND P1, PT, R0, 0x1, PT ;  /* 0x000000010000780c */ /* 0x002fda0003f25270 */
[----:B------:R-:W1:Y:S08]  /*86d0*/  @P1 LDC R0, c[0x0][0x42c] ;  /* 0x00010b00ff001b82 */ /* 0x000e700000000800 */
[----:B------:R-:W2:Y:S01]  /*86e0*/  @P1 LDC R21, c[0x0][0x430] ;  /* 0x00010c00ff151b82 */ /* 0x000ea20000000800 */
[----:B------:R-:W-:Y:S05]  /*86f0*/  @P0 BRA `(.L_x_1296) ;  /* 0x0000000000440947 */ /* 0x000fea0003800000 */
[----:B------:R-:W-:Y:S01]  /*8700*/  ULDC.64 UR6, c[0x0][0x3c8] ;  /* 0x0000f20000067ab9 */ /* 0x000fe20000000a00 */
[----:B------:R-:W-:Y:S01]  /*8710*/  ULDC UR4, c[0x0][0x3d4] ;  /* 0x0000f50000047ab9 */ /* 0x000fe20000000800 */
[----:B------:R-:W-:Y:S01]  /*8720*/  IADD3 R8, P4, P5, R63, UR6, R6 ;  /* 0x000000063f087c10 */ /* 0x000fe2000fd9e006 */
[----:B------:R-:W-:Y:S01]  /*8730*/  ULDC.64 UR8, c[0x0][0x3e0] ;  /* 0x0000f80000087ab9 */ /* 0x000fe20000000a00 */
[----:B------:R-:W-:Y:S02]  /*8740*/  ISETP.GE.AND P3, PT, R22, UR4, PT ;  /* 0x0000000416007c0c */ /* 0x000fe4000bf66270 */
[----:B------:R-:W-:Y:S02]  /*8750*/  CS2R R48, SRZ ;  /* 0x0000000000307805 */ /* 0x000fe4000001ff00 */
[----:B------:R-:W-:Y:S02]  /*8760*/  ISETP.GE.AND P2, PT, R199, UR4, PT ;  /* 0x00000004c7007c0c */ /* 0x000fe4000bf46270 */
[----:B------:R-:W-:-:S02]  /*8770*/  CS2R R44, SRZ ;  /* 0x00000000002c7805 */ /* 0x000fc4000001ff00 */
[----:B------:R-:W-:Y:S02]  /*8780*/  IADD3.X R9, R62, UR7, R7, P4, P5 ;  /* 0x000000073e097c10 */ /* 0x000fe4000a7ea407 */
[----:B------:R-:W-:Y:S02]  /*8790*/  CS2R R50, SRZ ;  /* 0x0000000000327805 */ /* 0x000fe4000001ff00 */
[----:B------:R-:W-:Y:S02]  /*87a0*/  IADD3 R14, P4, P5, R65, UR8, R4 ;  /* 0x00000008410e7c10 */ /* 0x000fe4000fd9e004 */
[----:B------:R-:W-:Y:S02]  /*87b0*/  CS2R R46, SRZ ;  /* 0x00000000002e7805 */ /* 0x000fe4000001ff00 */
[----:B------:R-:W-:Y:S01]  /*87c0*/  IADD3.X R15, R67, UR9, R5, P4, P5 ;  /* 0x00000009430f7c10 */ /* 0x000fe2000a7ea405 */
[----:B------:R3:W5:Y:S04]  /*87d0*/  @!P3 LDG.E.64 R48, desc[UR46][R8.64] ;  /* 0x0000002e0830b981 */ /* 0x000768000c1e1b00 */
[----:B------:R3:W5:Y:S04]  /*87e0*/  @!P2 LDG.E.64 R44, desc[UR46][R8.64+0x40] ;  /* 0x0000402e082ca981 */ /* 0x000768000c1e1b00 */
[----:B------:R3:W5:Y:S04]  /*87f0*/  @!P3 LDG.E.64 R50, desc[UR46][R14.64] ;  /* 0x0000002e0e32b981 */ /* 0x000768000c1e1b00 */
[----:B------:R3:W5:Y:S02]  /*8800*/  @!P2 LDG.E.64 R46, desc[UR46][R14.64+0x40] ;  /* 0x0000402e0e2ea981 */ /* 0x000764000c1e1b00 */
.L_x_1296:
[----:B------:R-:W-:Y:S05]  /*8810*/  BSYNC B1 ;  /* 0x0000000000017941 */ /* 0x000fea0003800000 */
.L_x_1295:
[----:B------:R-:W-:Y:S01]  /*8820*/  ISETP.GE.AND P2, PT, R195, R74, PT ;  /* 0x0000004ac300720c */ /* 0x000fe20003f46270 */
[----:B------:R-:W-:Y:S01]  /*8830*/  IMAD R3, R218, 0x20, R3 ;  /* 0x00000020da037824 */ /* 0x000fe200078e0203 */
[----:B------:R-:W-:Y:S01]  /*8840*/  BSSY B1, `(.L_x_1297) ;  /* 0x000001b000017945 */ /* 0x000fe20003800000 */
[----:B------:R-:W-:Y:S02]  /*8850*/  CS2R R40, SRZ ;  /* 0x0000000000287805 */ /* 0x000fe4000001ff00 */
[----:B------:R-:W-:Y:S01]  /*8860*/  CS2R R34, SRZ ;  /* 0x0000000000227805 */ /* 0x000fe2000001ff00 */
[----:B-1----:R-:W-:Y:S01]  /*8870*/  @P1 IMAD.HI.U32 R0, R3, R0, RZ ;  /* 0x0000000003001227 */ /* 0x002fe200078e00ff */
[----:B------:R-:W-:-:S06]  /*8880*/  CS2R R42, SRZ ;  /* 0x00000000002a7805 */ /* 0x000fcc000001ff00 */
[----:B------:R-:W-:Y:S05]  /*8890*/  @P2 BRA `(.L_x_1298) ;  /* 0x0000000000542947 */ /* 0x000fea0003800000 */
[----:B---3--:R-:W-:Y:S01]  /*88a0*/  IADD3 R8, P3, P4, R63, R30, R6 ;  /* 0x0000001e3f087210 */ /* 0x008fe20007c7e006 */
[----:B------:R-:W-:Y:S01]  /*88b0*/  ULDC.64 UR6, c[0x0][0x3c8] ;  /* 0x0000f20000067ab9 */ /* 0x000fe20000000a00 */
[----:B------:R-:W-:Y:S01]  /*88c0*/  ULDC UR4, c[0x0][0x3d4] ;  /* 0x0000f50000047ab9 */ /* 0x000fe20000000800 */
[----:B------:R-:W-:Y:S01]  /*88d0*/  ULDC.64 UR8, c[0x0][0x3e0] ;  /* 0x0000f80000087ab9 */ /* 0x000fe20000000a00 */
[----:B------:R-:W-:Y:S02]  /*88e0*/  IADD3.X R9, R62, R27, R7, P3, P4 ;  /* 0x0000001b3e097210 */ /* 0x000fe40001fe8407 */
[----:B------:R-:W-:Y:S02]  /*88f0*/  CS2R R40, SRZ ;  /* 0x0000000000287805 */ /* 0x000fe4000001ff00 */
[----:B------:R-:W-:Y:S02]  /*8900*/  IADD3 R14, P4, P5, R65, R32, R4 ;  /* 0x00000020410e7210 */ /* 0x000fe40007d9e004 */
[----:B------:R-:W-:-:S02]  /*8910*/  CS2R R28, SRZ ;  /* 0x00000000001c7805 */ /* 0x000fc4000001ff00 */
[----:B------:R-:W-:Y:S02]  /*8920*/  IADD3 R8, P3, R8, UR6, RZ ;  /* 0x0000000608087c10 */ /* 0x000fe4000ff7e0ff */
[----:B------:R-:W-:Y:S02]  /*8930*/  CS2R R42, SRZ ;  /* 0x00000000002a7805 */ /* 0x000fe4000001ff00 */
[----:B------:R-:W-:Y:S02]  /*8940*/  IADD3.X R15, R67, R31, R5, P4, P5 ;  /* 0x0000001f430f7210 */ /* 0x000fe400027ea405 */
[----:B------:R-:W-:Y:S02]  /*8950*/  CS2R R34, SRZ ;  /* 0x0000000000227805 */ /* 0x000fe4000001ff00 */
[----:B------:R-:W-:Y:S02]  /*8960*/  ISETP.GE.AND P5, PT, R22, UR4, PT ;  /* 0x0000000416007c0c */ /* 0x000fe4000bfa6270 */
[----:B------:R-:W-:-:S02]  /*8970*/  ISETP.GE.AND P4, PT, R199, UR4, PT ;  /* 0x00000004c7007c0c */ /* 0x000fc4000bf86270 */
[----:B------:R-:W-:Y:S02]  /*8980*/  IADD3.X R9, R9, UR7, RZ, P3, !PT ;  /* 0x0000000709097c10 */ /* 0x000fe40009ffe4ff */
[----:B------:R-:W-:-:S04]  /*8990*/  IADD3 R14, P3, R14, UR8, RZ ;  /* 0x000000080e0e7c10 */ /* 0x000fc8000ff7e0ff */
[----:B------:R-:W-:-:S03]  /*89a0*/  IADD3.X R15, R15, UR9, RZ, P3, !PT ;  /* 0x000000090f0f7c10 */ /* 0x000fc60009ffe4ff */
[----:B------:R1:W5:Y:S04]  /*89b0*/  @!P5 LDG.E.64 R40, desc[UR46][R8.64] ;  /* 0x0000002e0828d981 */ /* 0x000368000c1e1b00 */
[----:B------:R1:W5:Y:S04]  /*89c0*/  @!P4 LDG.E.64 R28, desc[UR46][R8.64+0x40] ;  /* 0x0000402e081cc981 */ /* 0x000368000c1e1b00 */
[----:B------:R1:W5:Y:S04]  /*89d0*/  @!P5 LDG.E.64 R42, desc[UR46][R14.64] ;  /* 0x0000002e0e2ad981 */ /* 0x000368000c1e1b00 */
[----:B------:R1:W5:Y:S02]  /*89e0*/  @!P4 LDG.E.64 R34, desc[UR46][R14.64+0x40] ;  /* 0x0000402e0e22c981 */ /* 0x000364000c1e1b00 */
.L_x_1298:
[----:B------:R-:W-:Y:S05]  /*89f0*/  BSYNC B1 ;  /* 0x0000000000017941 */ /* 0x000fea0003800000 */
.L_x_1297:
[-C--:B------:R-:W-:Y:S01]  /*8a00*/  ISETP.GE.AND P3, PT, R222, R74.reuse, PT ;  /* 0x0000004ade00720c */ /* 0x080fe20003f66270 */
[----:B------:R-:W-:Y:S01]  /*8a10*/  BSSY B1, `(.L_x_1299) ;  /* 0x0000024000017945 */ /* 0x000fe20003800000 */
[----:B--2---:R-:W-:Y:S01]  /*8a20*/  @P1 SHF.R.U32.HI R3, RZ, R21, R0 ;  /* 0x00000015ff031219 */ /* 0x004fe20000011600 */
[----:B------:R-:W-:Y:S01]  /*8a30*/  IMAD.MOV.U32 R55, RZ, RZ, R53 ;  /* 0x000000ffff377224 */ /* 0x000fe200078e0035 */
[----:B------:R-:W-:Y:S01]  /*8a40*/  ISETP.GE.AND P4, PT, R221, R74, PT ;  /* 0x0000004add00720c */ /* 0x000fe20003f86270 */
[----:B------:R-:W-:Y:S01]  /*8a50*/  IMAD.MOV.U32 R60, RZ, RZ, R58 ;  /* 0x000000ffff3c7224 */ /* 0x000fe200078e003a */
[----:B-1-3--:R-:W-:Y:S02]  /*8a60*/  CS2R R8, SRZ ;  /* 0x0000000000087805 */ /* 0x00afe4000001ff00 */
[----:B------:R-:W-:Y:S02]  /*8a70*/  CS2R R30, SRZ ;  /* 0x00000000001e7805 */ /* 0x000fe4000001ff00 */
[----:B------:R-:W-:-:S02]  /*8a80*/  CS2R R36, SRZ ;  /* 0x0000000000247805 */ /* 0x000fc4000001ff00 */
[----:B------:R-:W-:Y:S02]  /*8a90*/  CS2R R32, SRZ ;  /* 0x0000000000207805 */ /* 0x000fe4000001ff00 */
[----:B------:R-:W-:Y:S02]  /*8aa0*/  CS2R R26, SRZ ;  /* 0x00000000001a7805 */ /* 0x000fe4000001ff00 */
[----:B------:R-:W-:Y:S02]  /*8ab0*/  CS2R R20, SRZ ;  /* 0x0000000000147805 */ /* 0x000fe4000001ff00 */
[----:B------:R-:W-:Y:S02]  /*8ac0*/  CS2R R24, SRZ ;  /* 0x0000000000187805 */ /* 0x000fe4000001ff00 */
[----:B------:R-:W-:Y:S02]  /*8ad0*/  SHF.R.S32.HI R53, RZ, 0x1f, R3 ;  /* 0x0000001fff357819 */ /* 0x000fe40000011403 */
[----:B------:R-:W-:Y:S01]  /*8ae0*/  CS2R R38, SRZ ;  /* 0x0000000000267805 */ /* 0x000fe2000001ff00 */
[----:B------:R-:W-:Y:S06]  /*8af0*/  @P3 BRA `(.L_x_1300) ;  /* 0x0000000000543947 */ /* 0x000fec0003800000 */
[----:B------:R-:W-:Y:S01]  /*8b00*/  LEA R14, P1, R12, R6, 0x6 ;  /* 0x000000060c0e7211 */ /* 0x000fe200078230ff */
[----:B------:R-:W-:Y:S01]  /*8b10*/  ULDC.64 UR4, c[0x0][0x3c8] ;  /* 0x0000f20000047ab9 */ /* 0x000fe20000000a00 */
[----:B------:R-:W-:Y:S01]  /*8b20*/  LEA R58, P5, R10, R4, 0x6 ;  /* 0x000000040a3a7211 */ /* 0x000fe200078a30ff */
[----:B------:R-:W-:Y:S01]  /*8b30*/  ULDC.64 UR6, c[0x0][0x3e0] ;  /* 0x0000f80000067ab9 */ /* 0x000fe20000000a00 */
[----:B------:R-:W-:Y:S02]  /*8b40*/  LEA.HI.X R15, R12, R7, R13, 0x6, P1 ;  /* 0x000000070c0f7211 */ /* 0x000fe400008f340d */
[----:B------:R-:W-:Y:S02]  /*8b50*/  CS2R R36, SRZ ;  /* 0x0000000000247805 */ /* 0x000fe4000001ff00 */
[----:B------:R-:W-:Y:S02]  /*8b60*/  LEA.HI.X R0, R10, R5, R11, 0x6, P5 ;  /* 0x000000050a007211 */ /* 0x000fe400028f340b */
[----:B------:R-:W-:-:S02]  /*8b70*/  CS2R R30, SRZ ;  /* 0x00000000001e7805 */ /* 0x000fc4000001ff00 */
[----:B------:R-:W-:Y:S01]  /*8b80*/  IADD3 R14, P1, P5, R63, UR4, R14 ;  /* 0x000000043f0e7c10 */ /* 0x000fe2000fd3e00e */
[----:B------:R-:W-:Y:S01]  /*8b90*/  ULDC UR4, c[0x0][0x3d4] ;  /* 0x0000f50000047ab9 */ /* 0x000fe20000000800 */
[----:B------:R-:W-:Y:S02]  /*8ba0*/  CS2R R38, SRZ ;  /* 0x0000000000267805 */ /* 0x000fe4000001ff00 */
[----:B------:R-:W-:Y:S02]  /*8bb0*/  CS2R R32, SRZ ;  /* 0x0000000000207805 */ /* 0x000fe4000001ff00 */
[----:B------:R-:W-:Y:S02]  /*8bc0*/  IADD3.X R15, R62, UR5, R15, P1, P5 ;  /* 0x000000053e0f7c10 */ /* 0x000fe40008fea40f */
[----:B------:R-:W-:-:S04]  /*8bd0*/  IADD3 R58, P1, P5, R65, UR6, R58 ;  /* 0x00000006413a7c10 */ /* 0x000fc8000fd3e03a */
[----:B------:R-:W-:Y:S02]  /*8be0*/  IADD3.X R59, R67, UR7, R0, P1, P5 ;  /* 0x00000007433b7c10 */ /* 0x000fe40008fea400 */
[----:B------:R-:W-:Y:S02]  /*8bf0*/  ISETP.GE.AND P1, PT, R22, UR4, PT ;  /* 0x0000000416007c0c */ /* 0x000fe4000bf26270 */
[----:B------:R-:W-:-:S11]  /*8c00*/  ISETP.GE.AND P5, PT, R199, UR4, PT ;  /* 0x00000004c7007c0c */ /* 0x000fd6000bfa6270 */
[----:B------:R1:W5:Y:S04]  /*8c10*/  @!P1 LDG.E.64 R36, desc[UR46][R14.64] ;  /* 0x0000002e0e249981 */ /* 0x000368000c1e1b00 */
[----:B------:R1:W5:Y:S04]  /*8c20*/  @!P5 LDG.E.64 R30, desc[UR46][R14.64+0x40] ;  /* 0x0000402e0e1ed981 */ /* 0x000368000c1e1b00 */
[----:B------:R1:W5:Y:S04]  /*8c30*/  @!P1 LDG.E.64 R38, desc[UR46][R58.64] ;  /* 0x0000002e3a269981 */ /* 0x000368000c1e1b00 */
[----:B------:R1:W5:Y:S02]  /*8c40*/  @!P5 LDG.E.64 R32, desc[UR46][R58.64+0x40] ;  /* 0x0000402e3a20d981 */ /* 0x000364000c1e1b00 */
.L_x_1300:
[----:B------:R-:W-:Y:S05]  /*8c50*/  BSYNC B1 ;  /* 0x0000000000017941 */ /* 0x000fea0003800000 */
.L_x_1299:
[----:B------:R-:W-:Y:S04]  /*8c60*/  BSSY B1, `(.L_x_1301) ;  /* 0x0000019000017945 */ /* 0x000fe80003800000 */
[----:B------:R-:W-:Y:S05]  /*8c70*/  @P4 BRA `(.L_x_1302) ;  /* 0x00000000005c4947 */ /* 0x000fea0003800000 */
[----:B------:R-:W-:Y:S01]  /*8c80*/  IMAD R9, R13, 0x60, RZ ;  /* 0x000000600d097824 */ /* 0x000fe200078e02ff */
[----:B------:R-:W-:Y:S01]  /*8c90*/  ULDC.64 UR4, c[0x0][0x3c8] ;  /* 0x0000f20000047ab9 */ /* 0x000fe20000000a00 */
[----:B------:R-:W-:Y:S01]  /*8ca0*/  IMAD.WIDE.U32 R6, R12, 0x60, R6 ;  /* 0x000000600c067825 */ /* 0x000fe200078e0006 */
[----:B------:R-:W-:Y:S01]  /*8cb0*/  ULDC.64 UR6, c[0x0][0x3e0] ;  /* 0x0000f80000067ab9 */ /* 0x000fe20000000a00 */
[----:B------:R-:W-:Y:S02]  /*8cc0*/  CS2R R26, SRZ ;  /* 0x00000000001a7805 */ /* 0x000fe4000001ff00 */
[----:B------:R-:W-:Y:S01]  /*8cd0*/  CS2R R24, SRZ ;  /* 0x0000000000187805 */ /* 0x000fe2000001ff00 */
[----:B-1----:R-:W-:Y:S01]  /*8ce0*/  IMAD R15, R11, 0x60, RZ ;  /* 0x000000600b0f7824 */ /* 0x002fe200078e02ff */
[----:B------:R-:W-:Y:S01]  /*8cf0*/  IADD3 R7, R7, R9, RZ ;  /* 0x0000000907077210 */ /* 0x000fe20007ffe0ff */
[----:B------:R-:W-:Y:S01]  /*8d00*/  IMAD.WIDE.U32 R4, R10, 0x60, R4 ;  /* 0x000000600a047825 */ /* 0x000fe200078e0004 */
[----:B------:R-:W-:Y:S01]  /*8d10*/  IADD3 R6, P1, P5, R63, UR4, R6 ;  /* 0x000000043f067c10 */ /* 0x000fe2000fd3e006 */
[----:B------:R-:W-:Y:S01]  /*8d20*/  ULDC UR4, c[0x0][0x3d4] ;  /* 0x0000f50000047ab9 */ /* 0x000fe20000000800 */
[----:B------:R-:W-:Y:S01]  /*8d30*/  CS2R R8, SRZ ;  /* 0x0000000000087805 */ /* 0x000fe2000001ff00 */
[----:B------:R-:W-:Y:S01]  /*8d40*/  IMAD.IADD R0, R5, 0x1, R15 ;  /* 0x0000000105007824 */ /* 0x000fe200078e020f */
[----:B------:R-:W-:-:S02]  /*8d50*/  IADD3.X R7, R62, UR5, R7, P1, P5 ;  /* 0x000000053e077c10 */ /* 0x000fc40008fea407 */
[----:B------:R-:W-:Y:S02]  /*8d60*/  CS2R R20, SRZ ;  /* 0x0000000000147805 */ /* 0x000fe4000001ff00 */
        /* <DEDUP_REMOVED lines=8> */
.L_x_1302:
[----:B------:R-:W-:Y:S05]  /*8df0*/  BSYNC B1 ;  /* 0x0000000000017941 */ /* 0x000fea0003800000 */
.L_x_1301:
[----:B------:R-:W-:Y:S01]  /*8e00*/  IMAD R0, R53, R12, RZ ;  /* 0x0000000c35007224 */ /* 0x000fe200078e02ff */
[----:B------:R-:W-:Y:S01]  /*8e10*/  ULDC.64 UR4, c[0x0][0x3c8] ;  /* 0x0000f20000047ab9 */ /* 0x000fe20000000a00 */
[----:B--2---:R-:W-:Y:S01]  /*8e20*/  IMAD.WIDE.U32 R6, R3, R10, R60 ;  /* 0x0000000a03067225 */ /* 0x004fe200078e003c */
[----:B------:R-:W-:-:S03]  /*8e30*/  ULDC.64 UR6, c[0x0][0x3e0] ;  /* 0x0000f80000067ab9 */ /* 0x000fc60000000a00 */
[----:B------:R-:W-:-:S04]  /*8e40*/  IMAD.WIDE.U32 R4, R3, R12, R54 ;  /* 0x0000000c03047225 */ /* 0x000fc800078e0036 */
[----:B------:R-:W-:Y:S01]  /*8e50*/  IMAD R10, R53, R10, RZ ;  /* 0x0000000a350a7224 */ /* 0x000fe200078e02ff */
[----:B------:R-:W-:Y:S01]  /*8e60*/  IADD3 R4, P1, R4, UR4, RZ ;  /* 0x0000000404047c10 */ /* 0x000fe2000ff3e0ff */
[C---:B------:R-:W-:Y:S01]  /*8e70*/  IMAD R13, R3.reuse, R13, R0 ;  /* 0x0000000d030d7224 */ /* 0x040fe200078e0200 */
[----:B------:R-:W-:Y:S01]  /*8e80*/  IADD3 R0, P5, R6, UR6, RZ ;  /* 0x0000000606007c10 */ /* 0x000fe2000ffbe0ff */
[----:B------:R-:W-:Y:S01]  /*8e90*/  IMAD R3, R3, R11, R10 ;  /* 0x0000000b03037224 */ /* 0x000fe200078e020a */
[----:B------:R-:W-:Y:S02]  /*8ea0*/  UMOV UR4, 0xffffffff ;  /* 0xffffffff00047882 */ /* 0x000fe40000000000 */
[----:B------:R-:W-:Y:S02]  /*8eb0*/  IADD3.X R5, R5, UR5, R13, P1, !PT ;  /* 0x0000000505057c10 */ /* 0x000fe40008ffe40d */
[----:B------:R-:W-:Y:S01]  /*8ec0*/  IADD3.X R3, R7, UR7, R3, P5, !PT ;  /* 0x0000000707037c10 */ /* 0x000fe2000affe403 */
[----:B------:R-:W-:Y:S06]  /*8ed0*/  BRA.DIV UR4, `(.L_x_1303) ;  /* 0x000001d604ac7947 */ /* 0x000fec000b800000 */
.L_x_1611:
[----:B------:R-:W-:-:S03]  /*8ee0*/  UMOV UR4, 0xffffffff ;  /* 0xffffffff00047882 */ /* 0x000fc60000000000 */
[----:B------:R-:W-:Y:S05]  /*8ef0*/  BRA.DIV UR4, `(.L_x_1304) ;  /* 0x000001d604cc7947 */ /* 0x000fea000b800000 */
.L_x_1614:
[----:B------:R-:W-:-:S03]  /*8f00*/  UMOV UR4, 0xffffffff ;  /* 0xffffffff00047882 */ /* 0x000fc60000000000 */
[----:B------:R-:W-:Y:S05]  /*8f10*/  BRA.DIV UR4, `(.L_x_1305) ;  /* 0x000001d604ec7947 */ /* 0x000fea000b800000 */
.L_x_1617:
[----:B------:R-:W-:-:S03]  /*8f20*/  UMOV UR4, 0xffffffff ;  /* 0xffffffff00047882 */ /* 0x000fc60000000000 */
[----:B------:R-:W-:Y:S05]  /*8f30*/  BRA.DIV UR4, `(.L_x_1306) ;  /* 0x000001da040c7947 */ /* 0x000fea000b800000 */
.L_x_1620:
[----:B------:R-:W-:-:S03]  /*8f40*/  UMOV UR4, 0xffffffff ;  /* 0xffffffff00047882 */ /* 0x000fc60000000000 */
[----:B------:R-:W-:Y:S05]  /*8f50*/  BRA.DIV UR4, `(.L_x_1307) ;  /* 0x000001da042c7947 */ /* 0x000fea000b800000 */
.L_x_1623:
[----:B------:R-:W-:-:S03]  /*8f60*/  UMOV UR4, 0xffffffff ;  /* 0xffffffff00047882 */ /* 0x000fc60000000000 */
[----:B------:R-:W-:Y:S05]  /*8f70*/  BRA.DIV UR4, `(.L_x_1308) ;  /* 0x000001da044c7947 */ /* 0x000fea000b800000 */
.L_x_1626:
[----:B------:R-:W-:-:S03]  /*8f80*/  UMOV UR4, 0xffffffff ;  /* 0xffffffff00047882 */ /* 0x000fc60000000000 */
[----:B------:R-:W-:Y:S05]  /*8f90*/  BRA.DIV UR4, `(.L_x_1309) ;  /* 0x000001da046c7947 */ /* 0x000fea000b800000 */
.L_x_1629:
[----:B------:R-:W-:-:S03]  /*8fa0*/  UMOV UR4, 0xffffffff ;  /* 0xffffffff00047882 */ /* 0x000fc60000000000 */
[----:B------:R-:W-:Y:S05]  /*8fb0*/  BRA.DIV UR4, `(.L_x_1310) ;  /* 0x000001da048c7947 */ /* 0x000fea000b800000 */
.L_x_1632:
[----:B------:R-:W-:-:S03]  /*8fc0*/  UMOV UR4, 0xffffffff ;  /* 0xffffffff00047882 */ /* 0x000fc60000000000 */
[----:B------:R-:W-:Y:S05]  /*8fd0*/  BRA.DIV UR4, `(.L_x_1311) ;  /* 0x000001da04ac7947 */ /* 0x000fea000b800000 */
.L_x_1635:
[----:B------:R-:W-:-:S03]  /*8fe0*/  UMOV UR4, 0xffffffff ;  /* 0xffffffff00047882 */ /* 0x000fc60000000000 */
[----:B------:R-:W-:Y:S05]  /*8ff0*/  BRA.DIV UR4, `(.L_x_1312) ;  /* 0x000001da04cc7947 */ /* 0x000fea000b800000 */
.L_x_1638:
[----:B------:R-:W-:-:S03]  /*9000*/  UMOV UR4, 0xffffffff ;  /* 0xffffffff00047882 */ /* 0x000fc60000000000 */
[----:B------:R-:W-:Y:S05]  /*9010*/  BRA.DIV UR4, `(.L_x_1313) ;  /* 0x000001da04ec7947 */ /* 0x000fea000b800000 */
.L_x_1641:
[----:B------:R-:W-:-:S03]  /*9020*/  UMOV UR4, 0xffffffff ;  /* 0xffffffff00047882 */ /* 0x000fc60000000000 */
[----:B------:R-:W-:Y:S05]  /*9030*/  BRA.DIV UR4, `(.L_x_1314) ;  /* 0x000001de040c7947 */ /* 0x000fea000b800000 */
.L_x_1644:
[----:B------:R-:W-:-:S03]  /*9040*/  UMOV UR4, 0xffffffff ;  /* 0xffffffff00047882 */ /* 0x000fc60000000000 */
[----:B------:R-:W-:Y:S05]  /*9050*/  BRA.DIV UR4, `(.L_x_1315) ;  /* 0x000001de042c7947 */ /* 0x000fea000b800000 */
.L_x_1647:
[----:B------:R-:W-:-:S03]  /*9060*/  UMOV UR4, 0xffffffff ;  /* 0xffffffff00047882 */ /* 0x000fc60000000000 */
[----:B------:R-:W-:Y:S05]  /*9070*/  BRA.DIV UR4, `(.L_x_1316) ;  /* 0x000001de044c7947 */ /* 0x000fea000b800000 */
.L_x_1650:
[----:B------:R-:W-:-:S03]  /*9080*/  UMOV UR4, 0xffffffff ;  /* 0xffffffff00047882 */ /* 0x000fc60000000000 */
[----:B------:R-:W-:Y:S05]  /*9090*/  BRA.DIV UR4, `(.L_x_1317) ;  /* 0x000001de046c7947 */ /* 0x000fea000b800000 */
.L_x_1653:
[----:B------:R-:W-:-:S03]  /*90a0*/  UMOV UR4, 0xffffffff ;  /* 0xffffffff00047882 */ /* 0x000fc60000000000 */
[----:B------:R-:W-:Y:S05]  /*90b0*/  BRA.DIV UR4, `(.L_x_1318) ;  /* 0x000001de048c7947 */ /* 0x000fea000b800000 */
.L_x_1656:
[----:B------:R-:W-:Y:S01]  /*90c0*/  ULEA.HI UR4, UR43, UR43, URZ, 0x1 ;  /* 0x0000002b2b047291 */ /* 0x000fe2000f8f083f */
[----:B------:R-:W-:Y:S03]  /*90d0*/  BSSY B1, `(.L_x_1319) ;  /* 0x0000007000017945 */ /* 0x000fe60003800000 */
[----:B------:R-:W-:-:S04]  /*90e0*/  ULOP3.LUT UR4, UR4, 0xfffffffe, URZ, 0xc0, !UPT ;  /* 0xfffffffe04047892 */ /* 0x000fc8000f8ec03f */
[----:B------:R-:W-:-:S06]  /*90f0*/  UIADD3 UR4, UR43, -UR4, URZ ;  /* 0x800000042b047290 */ /* 0x000fcc000fffe03f */
[----:B------:R-:W-:-:S05]  /*9100*/  IMAD.U32 R3, RZ, RZ, UR4 ;  /* 0x00000004ff037e24 */ /* 0x000fca000f8e00ff */
[----:B------:R-:W-:-:S04]  /*9110*/  SHF.L.U32 R3, R3, 0x1f, RZ ;  /* 0x0000001f03037819 */ /* 0x000fc800000006ff */
[----:B------:R-:W2:Y:S02]  /*9120*/  SYNCS.PHASECHK.TRANS64.TRYWAIT P1, [R16+URZ+0x28400], R3 ;  /* 0x02840003100075a7 */ /* 0x000ea4000802017f */
[----:B--2---:R-:W-:Y:S05]  /*9130*/  @!P1 BRA `(.L_x_1320) ;  /* 0x000001dc00949947 */ /* 0x004fea0003800000 */
.L_x_1657:
[----:B------:R-:W-:Y:S05]  /*9140*/  BSYNC B1 ;  /* 0x0000000000017941 */ /* 0x000fea0003800000 */
.L_x_1319:
[----:B------:R-:W-:Y:S04]  /*9150*/  BSSY B1, `(.L_x_1321) ;  /* 0x00000f9000017945 */ /* 0x000fe80003800000 */
[----:B------:R-:W-:Y:S05]  /*9160*/  @P0 BRA `(.L_x_1322) ;  /* 0x0000000c00dc0947 */ /* 0x000fea0003800000 */
[----:B------:R-:W3:Y:S01]  /*9170*/  LDC R0, c[0x0][0x3d4] ;  /* 0x0000f500ff007b82 */ /* 0x000ee20000000800 */
[----:B------:R-:W-:Y:S01]  /*9180*/  BSSY B2, `(.L_x_1323) ;  /* 0x000007a000027945 */ /* 0x000fe20003800000 */
[-C--:B---3--:R-:W-:Y:S02]  /*9190*/  ISETP.GE.AND P0, PT, R22, R0.reuse, PT ;  /* 0x000000001600720c */ /* 0x088fe40003f06270 */
[----:B------:R-:W-:-:S11]  /*91a0*/  ISETP.GE.AND P1, PT, R199, R0, PT ;  /* 0x00000000c700720c */ /* 0x000fd60003f26270 */
[----:B------:R-:W-:Y:S05]  /*91b0*/  @P0 BRA `(.L_x_1324) ;  /* 0x0000000400d80947 */ /* 0x000fea0003800000 */
[----:B------:R-:W3:Y:S01]  /*91c0*/  LDS.128 R4, [R214+0x18000] ;  /* 0x01800000d6047984 */ /* 0x000ee20000000c00 */
[----:B-----5:R-:W-:Y:S02]  /*91d0*/  SHF.R.U32.HI R10, RZ, 0x8, R49 ;  /* 0x00000008ff0a7819 */ /* 0x020fe40000011631 */
[----:B------:R-:W-:Y:S02]  /*91e0*/  LOP3.LUT R11, R49, 0xff, RZ, 0xc0, !PT ;  /* 0x000000ff310b7812 */ /* 0x000fe400078ec0ff */
[----:B------:R-:W-:Y:S02]  /*91f0*/  LOP3.LUT R10, R10, 0xff, RZ, 0xc0, !PT ;  /* 0x000000ff0a0a7812 */ /* 0x000fe400078ec0ff */
[----:B------:R-:W-:Y:S02]  /*9200*/  SHF.R.U32.HI R12, RZ, 0x8, R51 ;  /* 0x00000008ff0c7819 */ /* 0x000fe40000011633 */
[----:B------:R-:W-:Y:S02]  /*9210*/  SHF.R.U32.HI R0, RZ, 0x8, R48 ;  /* 0x00000008ff007819 */ /* 0x000fe40000011630 */
[----:B------:R-:W-:-:S02]  /*9220*/  PRMT R10, R10, 0x7604, R11 ;  /* 0x000076040a0a7816 */ /* 0x000fc4000000000b */
[----:B-1----:R-:W-:Y:S02]  /*9230*/  LOP3.LUT R15, R51, 0xff, RZ, 0xc0, !PT ;  /* 0x000000ff330f7812 */ /* 0x002fe400078ec0ff */
[----:B------:R-:W-:Y:S02]  /*9240*/  LOP3.LUT R12, R12, 0xff, RZ, 0xc0, !PT ;  /* 0x000000ff0c0c7812 */ /* 0x000fe400078ec0ff */
[----:B------:R-:W-:Y:S02]  /*9250*/  SHF.R.U32.HI R14, RZ, 0x10, R51 ;  /* 0x00000010ff0e7819 */ /* 0x000fe40000011633 */
[----:B------:R-:W-:Y:S02]  /*9260*/  SHF.R.U32.HI R11, RZ, 0x10, R49 ;  /* 0x00000010ff0b7819 */ /* 0x000fe40000011631 */
[----:B--2---:R-:W-:Y:S02]  /*9270*/  LOP3.LUT R3, R48, 0xff, RZ, 0xc0, !PT ;  /* 0x000000ff30037812 */ /* 0x004fe400078ec0ff */
[----:B------:R-:W-:Y:S01]  /*9280*/  LOP3.LUT R0, R0, 0xff, RZ, 0xc0, !PT ;  /* 0x000000ff00007812 */ /* 0x000fe200078ec0ff */
[----:B------:R-:W-:Y:S01]  /*9290*/  IMAD.U32 R11, R11, 0x10000, RZ ;  /* 0x000100000b0b7824 */ /* 0x000fe200078e00ff */
[----:B------:R-:W-:Y:S01]  /*92a0*/  PRMT R12, R12, 0x7604, R15 ;  /* 0x000076040c0c7816 */ /* 0x000fe2000000000f */
[----:B------:R-:W-:Y:S01]  /*92b0*/  IMAD.U32 R15, R14, 0x10000, RZ ;  /* 0x000100000e0f7824 */ /* 0x000fe200078e00ff */
[----:B------:R-:W-:-:S02]  /*92c0*/  PRMT R3, R0, 0x7604, R3 ;  /* 0x0000760400037816 */ /* 0x000fc40000000003 */
[----:B------:R-:W-:Y:S02]  /*92d0*/  SHF.R.U32.HI R0, RZ, 0x8, R50 ;  /* 0x00000008ff007819 */ /* 0x000fe40000011632 */
[----:B------:R-:W-:Y:S02]  /*92e0*/  LOP3.LUT R3, R3, 0xff0000, R48, 0xf8, !PT ;  /* 0x00ff000003037812 */ /* 0x000fe400078ef830 */
[----:B------:R-:W-:Y:S02]  /*92f0*/  LOP3.LUT R15, R12, 0xff0000, R15, 0xf8, !PT ;  /* 0x00ff00000c0f7812 */ /* 0x000fe400078ef80f */
[----:B------:R-:W-:Y:S02]  /*9300*/  LOP3.LUT R11, R10, 0xff0000, R11, 0xf8, !PT ;  /* 0x00ff00000a0b7812 */ /* 0x000fe400078ef80b */
[----:B------:R-:W-:Y:S02]  /*9310*/  LOP3.LUT R13, R50, 0xff, RZ, 0xc0, !PT ;  /* 0x000000ff320d7812 */ /* 0x000fe400078ec0ff */
[----:B------:R-:W-:-:S02]  /*9320*/  LOP3.LUT R0, R0, 0xff, RZ, 0xc0, !PT ;  /* 0x000000ff00007812 */ /* 0x000fc400078ec0ff */
[----:B------:R-:W-:Y:S02]  /*9330*/  LOP3.LUT R14, R3, 0xff000000, R48, 0xf8, !PT ;  /* 0xff000000030e7812 */ /* 0x000fe400078ef830 */
[----:B------:R-:W-:Y:S02]  /*9340*/  LOP3.LUT R51, R15, 0xff000000, R51, 0xf8, !PT ;  /* 0xff0000000f337812 */ /* 0x000fe400078ef833 */
[----:B------:R-:W-:Y:S02]  /*9350*/  LOP3.LUT R48, R11, 0xff000000, R49, 0xf8, !PT ;  /* 0xff0000000b307812 */ /* 0x000fe400078ef831 */
[----:B------:R-:W-:Y:S02]  /*9360*/  PRMT R13, R0, 0x7604, R13 ;  /* 0x00007604000d7816 */ /* 0x000fe4000000000d */
[----:B---3--:R-:W-:Y:S02]  /*9370*/  F2FP.F16.E4M3.UNPACK_B R0, R6.H1 ;  /* 0x00000006ff00723e */ /* 0x008fe400030006ff */
[----:B------:R-:W-:-:S02]  /*9380*/  F2FP.F16.E4M3.UNPACK_B R53, R51 ;  /* 0x00000033ff35723e */ /* 0x000fc400020006ff */
[----:B------:R-:W-:Y:S01]  /*9390*/  F2FP.F16.E4M3.UNPACK_B R15, R48 ;  /* 0x00000030ff0f723e */ /* 0x000fe200020006ff */
[--C-:B------:R-:W-:Y:S01]  /*93a0*/  HADD2.F32 R11, -RZ, R0.reuse.H1_H1 ;  /* 0x30000000ff0b7230 */ /* 0x100fe20000004100 */
[--C-:B------:R-:W-:Y:S01]  /*93b0*/  LOP3.LUT R13, R13, 0xff0000, R50.reuse, 0xf8, !PT ;  /* 0x00ff00000d0d7812 */ /* 0x100fe200078ef832 */
[----:B------:R-:W-:Y:S01]  /*93c0*/  HADD2.F32 R54, -RZ, R53.H1_H1 ;  /* 0x30000035ff367230 */ /* 0x000fe20000004100 */
[----:B------:R-:W-:Y:S01]  /*93d0*/  F2FP.F16.E4M3.UNPACK_B R3, R6 ;  /* 0x00000006ff03723e */ /* 0x000fe200020006ff */
[----:B------:R-:W-:Y:S01]  /*93e0*/  HADD2.F32 R49, -RZ, R15.H1_H1 ;  /* 0x3000000fff317230 */ /* 0x000fe20000004100 */
[----:B------:R-:W-:Y:S01]  /*93f0*/  LOP3.LUT R50, R13, 0xff000000, R50, 0xf8, !PT ;  /* 0xff0000000d327812 */ /* 0x000fe200078ef832 */
[----:B------:R-:W-:Y:S02]  /*9400*/  HADD2.F32 R10, -RZ, R0.H0_H0 ;  /* 0x20000000ff0a7230 */ /* 0x000fe40000004100 */
[CC--:B------:R-:W-:Y:S01]  /*9410*/  FMUL.FTZ R55, R11.reuse, R54.reuse ;  /* 0x000000360b377220 */ /* 0x0c0fe20000410000 */
[----:B------:R-:W-:Y:S01]  /*9420*/  F2FP.F16.E4M3.UNPACK_B R12, R7 ;  /* 0x00000007ff0c723e */ /* 0x000fe200020006ff */
[----:B------:R-:W-:Y:S01]  /*9430*/  FMUL.FTZ R11, R11, R49 ;  /* 0x000000310b0b7220 */ /* 0x000fe20000410000 */
[----:B------:R-:W-:Y:S01]  /*9440*/  F2FP.F16.E4M3.UNPACK_B R13, R7.H1 ;  /* 0x00000007ff0d723e */ /* 0x000fe200030006ff */
[C---:B------:R-:W-:Y:S01]  /*9450*/  FFMA.FTZ R55, R10.reuse, R49, -R55 ;  /* 0x000000310a377223 */ /* 0x040fe20000010837 */
[-C--:B------:R-:W-:Y:S01]  /*9460*/  F2FP.F16.E4M3.UNPACK_B R6, R5.reuse ;  /* 0x00000005ff06723e */ /* 0x080fe200020006ff */
[----:B------:R-:W-:Y:S01]  /*9470*/  FFMA.FTZ R60, R10, R54, R11 ;  /* 0x000000360a3c7223 */ /* 0x000fe2000001000b */
[----:B------:R-:W-:Y:S01]  /*9480*/  F2FP.F16.E4M3.UNPACK_B R7, R5.H1 ;  /* 0x00000005ff07723e */ /* 0x000fe200030006ff */
[----:B------:R-:W-:Y:S01]  /*9490*/  HADD2.F32 R54, -RZ, R53.H0_H0 ;  /* 0x20000035ff367230 */ /* 0x000fe20000004100 */
[----:B------:R-:W-:Y:S01]  /*94a0*/  F2FP.F16.E4M3.UNPACK_B R51, R51.H1 ;  /* 0x00000033ff33723e */ /* 0x000fe200030006ff */
[----:B------:R-:W-:Y:S01]  /*94b0*/  HADD2.F32 R5, -RZ, R3.H1_H1 ;  /* 0x30000003ff057230 */ /* 0x000fe20000004100 */
[----:B------:R-:W-:Y:S01]  /*94c0*/  F2FP.F16.E4M3.UNPACK_B R48, R48.H1 ;  /* 0x00000030ff30723e */ /* 0x000fe200030006ff */
[----:B------:R-:W-:Y:S01]  /*94d0*/  HADD2.F32 R10, -RZ, R15.H0_H0 ;  /* 0x2000000fff0a7230 */ /* 0x000fe20000004100 */
[----:B------:R-:W-:Y:S01]  /*94e0*/  F2FP.F16.E4M3.UNPACK_B R0, R4 ;  /* 0x00000004ff00723e */ /* 0x000fe200020006ff */
[----:B------:R-:W-:-:S02]  /*94f0*/  HADD2.F32 R3, -RZ, R3.H0_H0 ;  /* 0x20000003ff037230 */ /* 0x000fc40000004100 */
[C---:B------:R-:W-:Y:S01]  /*9500*/  FMUL.FTZ R58, R5.reuse, R54 ;  /* 0x00000036053a7220 */ /* 0x040fe20000410000 */
[----:B------:R-:W-:Y:S02]  /*9510*/  HADD2.F32 R11, -RZ, R51.H0_H0 ;  /* 0x20000033ff0b7230 */ /* 0x000fe40000004100 */
[-C--:B------:R-:W-:Y:S01]  /*9520*/  FMUL.FTZ R15, R5, R10.reuse ;  /* 0x0000000a050f7220 */ /* 0x080fe20000410000 */
[----:B------:R-:W-:Y:S02]  /*9530*/  HADD2.F32 R5, -RZ, R12.H1_H1 ;  /* 0x3000000cff057230 */ /* 0x000fe40000004100 */
[C---:B------:R-:W-:Y:S01]  /*9540*/  FFMA.FTZ R58, R3.reuse, R10, -R58 ;  /* 0x0000000a033a7223 */ /* 0x040fe2000001083a */
[----:B------:R-:W-:Y:S02]  /*9550*/  HADD2.F32 R10, -RZ, R48.H0_H0 ;  /* 0x20000030ff0a7230 */ /* 0x000fe40000004100 */
[----:B------:R-:W-:Y:S01]  /*9560*/  FFMA.FTZ R53, R3, R54, R15 ;  /* 0x0000003603357223 */ /* 0x000fe2000001000f */
[----:B------:R-:W-:-:S02]  /*9570*/  HADD2.F32 R12, -RZ, R12.H0_H0 ;  /* 0x2000000cff0c7230 */ /* 0x000fc40000004100 */
[CC--:B------:R-:W-:Y:S01]  /*9580*/  FMUL.FTZ R15, R5.reuse, R11.reuse ;  /* 0x0000000b050f7220 */ /* 0x0c0fe20000410000 */
[----:B------:R-:W-:Y:S02]  /*9590*/  HADD2.F32 R54, -RZ, R51.H1_H1 ;  /* 0x30000033ff367230 */ /* 0x000fe40000004100 */
[-C--:B------:R-:W-:Y:S01]  /*95a0*/  FMUL.FTZ R5, R5, R10.reuse ;  /* 0x0000000a05057220 */ /* 0x080fe20000410000 */
[--C-:B------:R-:W-:Y:S02]  /*95b0*/  HADD2.F32 R3, -RZ, R13.reuse.H1_H1 ;  /* 0x3000000dff037230 */ /* 0x100fe40000004100 */
[C---:B------:R-:W-:Y:S01]  /*95c0*/  FFMA.FTZ R51, R12.reuse, R10, -R15 ;  /* 0x0000000a0c337223 */ /* 0x040fe2000001080f */
[----:B------:R-:W-:Y:S02]  /*95d0*/  HADD2.F32 R48, -RZ, R48.H1_H1 ;  /* 0x30000030ff307230 */ /* 0x000fe40000004100 */
[----:B------:R-:W-:Y:S01]  /*95e0*/  FFMA.FTZ R62, R12, R11, R5 ;  /* 0x0000000b0c3e7223 */ /* 0x000fe20000010005 */
[----:B------:R-:W-:-:S02]  /*95f0*/  HADD2.F32 R13, -RZ, R13.H0_H0 ;  /* 0x2000000dff0d7230 */ /* 0x000fc40000004100 */
[C---:B------:R-:W-:Y:S01]  /*9600*/  FMUL.FTZ R10, R3.reuse, R54 ;  /* 0x00000036030a7220 */ /* 0x040fe20000410000 */
[----:B------:R-:W-:Y:S01]  /*9610*/  F2FP.F16.E4M3.UNPACK_B R11, R50 ;  /* 0x00000032ff0b723e */ /* 0x000fe200020006ff */
[----:B------:R-:W-:Y:S01]  /*9620*/  FMUL.FTZ R12, R3, R48 ;  /* 0x00000030030c7220 */ /* 0x000fe20000410000 */
[----:B------:R-:W-:Y:S01]  /*9630*/  F2FP.F16.E4M3.UNPACK_B R4, R4.H1 ;  /* 0x00000004ff04723e */ /* 0x000fe200030006ff */
[C---:B------:R-:W-:Y:S01]  /*9640*/  FFMA.FTZ R59, R13.reuse, R48, -R10 ;  /* 0x000000300d3b7223 */ /* 0x040fe2000001080a */
[----:B------:R-:W-:Y:S01]  /*9650*/  F2FP.F16.E4M3.UNPACK_B R10, R14 ;  /* 0x0000000eff0a723e */ /* 0x000fe200020006ff */
[----:B------:R-:W-:Y:S01]  /*9660*/  FFMA.FTZ R54, R13, R54, R12 ;  /* 0x000000360d367223 */ /* 0x000fe2000001000c */
[--C-:B------:R-:W-:Y:S01]  /*9670*/  HADD2.F32 R15, -RZ, R11.reuse.H1_H1 ;  /* 0x3000000bff0f7230 */ /* 0x100fe20000004100 */
[----:B------:R-:W-:Y:S01]  /*9680*/  F2FP.F16.E4M3.UNPACK_B R14, R14.H1 ;  /* 0x0000000eff0e723e */ /* 0x000fe200030006ff */
[----:B------:R-:W-:Y:S01]  /*9690*/  HADD2.F32 R12, -RZ, R11.H0_H0 ;  /* 0x2000000bff0c7230 */ /* 0x000fe20000004100 */
[----:B------:R-:W-:Y:S01]  /*96a0*/  F2FP.F16.E4M3.UNPACK_B R50, R50.H1 ;  /* 0x00000032ff32723e */ /* 0x000fe200030006ff */
[----:B------:R-:W-:-:S02]  /*96b0*/  HADD2.F32 R5, -RZ, R4.H1_H1 ;  /* 0x30000004ff057230 */ /* 0x000fc40000004100 */
[----:B------:R-:W-:Y:S02]  /*96c0*/  HADD2.F32 R11, -RZ, R10.H1_H1 ;  /* 0x3000000aff0b7230 */ /* 0x000fe40000004100 */
[----:B------:R-:W-:Y:S02]  /*96d0*/  HADD2.F32 R3, -RZ, R0.H1_H1 ;  /* 0x30000000ff037230 */ /* 0x000fe40000004100 */
[C---:B------:R-:W-:Y:S01]  /*96e0*/  FMUL.FTZ R13, R5.reuse, R15 ;  /* 0x0000000f050d7220 */ /* 0x040fe20000410000 */
[----:B------:R-:W-:Y:S02]  /*96f0*/  HADD2.F32 R10, -RZ, R10.H0_H0 ;  /* 0x2000000aff0a7230 */ /* 0x000fe40000004100 */
[----:B------:R-:W-:Y:S01]  /*9700*/  FMUL.FTZ R49, R5, R11 ;  /* 0x0000000b05317220 */ /* 0x000fe20000410000 */
[----:B------:R-:W-:Y:S02]  /*9710*/  HADD2.F32 R4, -RZ, R4.H0_H0 ;  /* 0x20000004ff047230 */ /* 0x000fe40000004100 */
[----:B------:R-:W-:Y:S01]  /*9720*/  FMUL.FTZ R5, R3, R12 ;  /* 0x0000000c03057220 */ /* 0x000fe20000410000 */
[----:B------:R-:W-:-:S02]  /*9730*/  HADD2.F32 R0, -RZ, R0.H0_H0 ;  /* 0x20000000ff007230 */ /* 0x000fc40000004100 */
[-C--:B------:R-:W-:Y:S01]  /*9740*/  FMUL.FTZ R3, R3, R10.reuse ;  /* 0x0000000a03037220 */ /* 0x080fe20000410000 */
[C---:B------:R-:W-:Y:S01]  /*9750*/  FFMA.FTZ R48, R4.reuse, R11, -R13 ;  /* 0x0000000b04307223 */ /* 0x040fe2000001080d */
[----:B------:R-:W-:Y:S01]  /*9760*/  FFMA.FTZ R49, R4, R15, R49 ;  /* 0x0000000f04317223 */ /* 0x000fe20000010031 */
[C---:B------:R-:W-:Y:S01]  /*9770*/  FFMA.FTZ R13, R0.reuse, R10, -R5 ;  /* 0x0000000a000d7223 */ /* 0x040fe20000010805 */
[----:B------:R-:W-:Y:S01]  /*9780*/  FFMA.FTZ R12, R0, R12, R3 ;  /* 0x0000000c000c7223 */ /* 0x000fe20000010003 */
[----:B------:R-:W-:Y:S02]  /*9790*/  HADD2.F32 R4, -RZ, R14.H1_H1 ;  /* 0x3000000eff047230 */ /* 0x000fe40000004100 */
[----:B------:R-:W-:Y:S02]  /*97a0*/  HADD2.F32 R3, -RZ, R7.H1_H1 ;  /* 0x30000007ff037230 */ /* 0x000fe40000004100 */
[--C-:B------:R-:W-:Y:S02]  /*97b0*/  HADD2.F32 R10, -RZ, R50.reuse.H1_H1 ;  /* 0x30000032ff0a7230 */ /* 0x100fe40000004100 */
[----:B------:R-:W-:-:S02]  /*97c0*/  HADD2.F32 R11, -RZ, R50.H0_H0 ;  /* 0x20000032ff0b7230 */ /* 0x000fc40000004100 */
[C---:B------:R-:W-:Y:S01]  /*97d0*/  FMUL.FTZ R15, R3.reuse, R4 ;  /* 0x00000004030f7220 */ /* 0x040fe20000410000 */
[----:B------:R-:W-:Y:S02]  /*97e0*/  HADD2.F32 R0, -RZ, R6.H1_H1 ;  /* 0x30000006ff007230 */ /* 0x000fe40000004100 */
[----:B------:R-:W-:Y:S02]  /*97f0*/  HADD2.F32 R5, -RZ, R14.H0_H0 ;  /* 0x2000000eff057230 */ /* 0x000fe40000004100 */
[----:B------:R-:W-:Y:S01]  /*9800*/  FMUL.FTZ R14, R3, R10 ;  /* 0x0000000a030e7220 */ /* 0x000fe20000410000 */
[----:B------:R-:W-:Y:S02]  /*9810*/  HADD2.F32 R7, -RZ, R7.H0_H0 ;  /* 0x20000007ff077230 */ /* 0x000fe40000004100 */
[C---:B------:R-:W-:Y:S01]  /*9820*/  FMUL.FTZ R3, R0.reuse, R11 ;  /* 0x0000000b00037220 */ /* 0x040fe20000410000 */
[----:B------:R-:W-:Y:S02]  /*9830*/  HADD2.F32 R6, -RZ, R6.H0_H0 ;  /* 0x20000006ff067230 */ /* 0x000fe40000004100 */
[-C--:B------:R-:W-:Y:S01]  /*9840*/  FMUL.FTZ R0, R0, R5.reuse ;  /* 0x0000000500007220 */ /* 0x080fe20000410000 */
[C---:B------:R-:W-:Y:S01]  /*9850*/  FFMA.FTZ R14, R7.reuse, R4, -R14 ;  /* 0x00000004070e7223 */ /* 0x040fe2000001080e */
[----:B------:R-:W-:Y:S01]  /*9860*/  FFMA.FTZ R15, R7, R10, R15 ;  /* 0x0000000a070f7223 */ /* 0x000fe2000001000f */
[C---:B------:R-:W-:Y:S01]  /*9870*/  FFMA.FTZ R5, R6.reuse, R5, -R3 ;  /* 0x0000000506057223 */ /* 0x040fe20000010803 */
[----:B------:R-:W-:Y:S01]  /*9880*/  FFMA.FTZ R0, R6, R11, R0 ;  /* 0x0000000b06007223 */ /* 0x000fe20000010000 */
[----:B------:R-:W-:-:S02]  /*9890*/  F2FP.SATFINITE.E4M3.F32.PACK_AB_MERGE_C R6, R60, R55, RZ ;  /* 0x000000373c06723e */ /* 0x000fc400048070ff */
[----:B------:R-:W-:Y:S02]  /*98a0*/  F2FP.SATFINITE.E4M3.F32.PACK_AB_MERGE_C R7, R54, R59, RZ ;  /* 0x0000003b3607723e */ /* 0x000fe400048070ff */
[----:B------:R-:W-:Y:S02]  /*98b0*/  F2FP.SATFINITE.E4M3.F32.PACK_AB_MERGE_C R4, R49, R48, RZ ;  /* 0x000000303104723e */ /* 0x000fe400048070ff */
[----:B------:R-:W-:Y:S02]  /*98c0*/  F2FP.SATFINITE.E4M3.F32.PACK_AB_MERGE_C R14, R15, R14, RZ ;  /* 0x0000000e0f0e723e */ /* 0x000fe400048070ff */
[----:B------:R-:W-:Y:S02]  /*98d0*/  F2FP.SATFINITE.E4M3.F32.PACK_AB_MERGE_C R6, R53, R58, R6 ;  /* 0x0000003a3506723e */ /* 0x000fe40004807006 */
[----:B------:R-:W-:Y:S02]  /*98e0*/  F2FP.SATFINITE.E4M3.F32.PACK_AB_MERGE_C R7, R62, R51, R7 ;  /* 0x000000333e07723e */ /* 0x000fe40004807007 */
[----:B------:R-:W-:-:S02]  /*98f0*/  F2FP.SATFINITE.E4M3.F32.PACK_AB_MERGE_C R4, R12, R13, R4 ;  /* 0x0000000d0c04723e */ /* 0x000fc40004807004 */
[----:B------:R-:W-:-:S05]  /*9900*/  F2FP.SATFINITE.E4M3.F32.PACK_AB_MERGE_C R5, R0, R5, R14 ;  /* 0x000000050005723e */ /* 0x000fca000480700e */
[----:B------:R3:W-:Y:S02]  /*9910*/  STS.128 [R214+0x18000], R4 ;  /* 0x01800004d6007388 */ /* 0x0007e40000000c00 */
.L_x_1324:
[----:B------:R-:W-:Y:S05]  /*9920*/  BSYNC B2 ;  /* 0x0000000000027941 */ /* 0x000fea0003800000 */
.L_x_1323:
[----:B------:R-:W-:Y:S05]  /*9930*/  @P1 BRA `(.L_x_1322) ;  /* 0x0000000400e81947 */ /* 0x000fea0003800000 */
[----:B---3--:R-:W3:Y:S01]  /*9940*/  LDS.128 R4, [R214+0x1c000] ;  /* 0x01c00000d6047984 */ /* 0x008ee20000000c00 */
[----:B--2--5:R-:W-:Y:S02]  /*9950*/  SHF.R.U32.HI R3, RZ, 0x8, R44 ;  /* 0x00000008ff037819 */ /* 0x024fe4000001162c */
[----:B------:R-:W-:Y:S02]  /*9960*/  SHF.R.U32.HI R11, RZ, 0x8, R45 ;  /* 0x00000008ff0b7819 */ /* 0x000fe4000001162d */
[----:B-1----:R-:W-:Y:S02]  /*9970*/  SHF.R.U32.HI R15, RZ, 0x8, R47 ;  /* 0x00000008ff0f7819 */ /* 0x002fe4000001162f */
        /* <DEDUP_REMOVED lines=15> */
[----:B------:R-:W-:Y:S02]  /*9a70*/  SHF.R.U32.HI R13, RZ, 0x8, R46 ;  /* 0x00000008ff0d7819 */ /* 0x000fe4000001162e */
[----:B------:R-:W-:Y:S02]  /*9a80*/  PRMT R3, R0, 0x7054, R3 ;  /* 0x0000705400037816 */ /* 0x000fe40000000003 */
[----:B------:R-:W-:Y:S02]  /*9a90*/  PRMT R11, R10, 0x7054, R11 ;  /* 0x000070540a0b7816 */ /* 0x000fe4000000000b */
[----:B------:R-:W-:Y:S02]  /*9aa0*/  PRMT R15, R14, 0x7054, R15 ;  /* 0x000070540e0f7816 */ /* 0x000fe4000000000f */
[----:B------:R-:W-:Y:S02]  /*9ab0*/  LOP3.LUT R12, R46, 0xff, RZ, 0xc0, !PT ;  /* 0x000000ff2e0c7812 */ /* 0x000fe400078ec0ff */
[----:B------:R-:W-:-:S02]  /*9ac0*/  LOP3.LUT R13, R13, 0xff, RZ, 0xc0, !PT ;  /* 0x000000ff0d0d7812 */ /* 0x000fc400078ec0ff */
[----:B------:R-:W-:Y:S02]  /*9ad0*/  LOP3.LUT R14, R3, 0xff000000, R44, 0xf8, !PT ;  /* 0xff000000030e7812 */ /* 0x000fe400078ef82c */
[----:B------:R-:W-:Y:S02]  /*9ae0*/  LOP3.LUT R47, R15, 0xff000000, R47, 0xf8, !PT ;  /* 0xff0000000f2f7812 */ /* 0x000fe400078ef82f */
[----:B------:R-:W-:Y:S02]  /*9af0*/  LOP3.LUT R44, R11, 0xff000000, R45, 0xf8, !PT ;  /* 0xff0000000b2c7812 */ /* 0x000fe400078ef82d */
[----:B------:R-:W-:Y:S02]  /*9b00*/  PRMT R13, R13, 0x7604, R12 ;  /* 0x000076040d0d7816 */ /* 0x000fe4000000000c */
[----:B------:R-:W-:Y:S02]  /*9b10*/  SHF.R.U32.HI R12, RZ, 0x10, R46 ;  /* 0x00000010ff0c7819 */ /* 0x000fe4000001162e */
[----:B---3--:R-:W-:-:S02]  /*9b20*/  F2FP.F16.E4M3.UNPACK_B R0, R6.H1 ;  /* 0x00000006ff00723e */ /* 0x008fc400030006ff */
[----:B------:R-:W-:Y:S02]  /*9b30*/  F2FP.F16.E4M3.UNPACK_B R48, R47 ;  /* 0x0000002fff30723e */ /* 0x000fe400020006ff */
[----:B------:R-:W-:Y:S01]  /*9b40*/  F2FP.F16.E4M3.UNPACK_B R15, R44 ;  /* 0x0000002cff0f723e */ /* 0x000fe200020006ff */
[----:B------:R-:W-:Y:S01]  /*9b50*/  HADD2.F32 R11, -RZ, R0.H1_H1 ;  /* 0x30000000ff0b7230 */ /* 0x000fe20000004100 */
[----:B------:R-:W-:Y:S01]  /*9b60*/  LOP3.LUT R12, R12, 0xff, RZ, 0xc0, !PT ;  /* 0x000000ff0c0c7812 */ /* 0x000fe200078ec0ff */
[----:B------:R-:W-:Y:S01]  /*9b70*/  HADD2.F32 R49, -RZ, R48.H1_H1 ;  /* 0x30000030ff317230 */ /* 0x000fe20000004100 */
[----:B------:R-:W-:Y:S01]  /*9b80*/  F2FP.F16.E4M3.UNPACK_B R3, R6 ;  /* 0x00000006ff03723e */ /* 0x000fe200020006ff */
[----:B------:R-:W-:Y:S01]  /*9b90*/  HADD2.F32 R45, -RZ, R15.H1_H1 ;  /* 0x3000000fff2d7230 */ /* 0x000fe20000004100 */
[----:B------:R-:W-:Y:S01]  /*9ba0*/  PRMT R13, R12, 0x7054, R13 ;  /* 0x000070540c0d7816 */ /* 0x000fe2000000000d */
[----:B------:R-:W-:Y:S02]  /*9bb0*/  HADD2.F32 R10, -RZ, R0.H0_H0 ;  /* 0x20000000ff0a7230 */ /* 0x000fe40000004100 */
[C---:B------:R-:W-:Y:S01]  /*9bc0*/  FMUL.FTZ R51, R11.reuse, R49 ;  /* 0x000000310b337220 */ /* 0x040fe20000410000 */
[----:B------:R-:W-:Y:S01]  /*9bd0*/  F2FP.F16.E4M3.UNPACK_B R12, R7 ;  /* 0x00000007ff0c723e */ /* 0x000fe200020006ff */
[-C--:B------:R-:W-:Y:S01]  /*9be0*/  FMUL.FTZ R50, R11, R45.reuse ;  /* 0x0000002d0b327220 */ /* 0x080fe20000410000 */
[----:B------:R-:W-:Y:S01]  /*9bf0*/  LOP3.LUT R46, R13, 0xff000000, R46, 0xf8, !PT ;  /* 0xff0000000d2e7812 */ /* 0x000fe200078ef82e */
[C---:B------:R-:W-:Y:S01]  /*9c00*/  FFMA.FTZ R51, R10.reuse, R45, -R51 ;  /* 0x0000002d0a337223 */ /* 0x040fe20000010833 */
[----:B------:R-:W-:Y:S01]  /*9c10*/  F2FP.F16.E4M3.UNPACK_B R13, R7.H1 ;  /* 0x00000007ff0d723e */ /* 0x000fe200030006ff */
[----:B------:R-:W-:Y:S01]  /*9c20*/  FFMA.FTZ R54, R10, R49, R50 ;  /* 0x000000310a367223 */ /* 0x000fe20000010032 */
[-C--:B------:R-:W-:Y:S01]  /*9c30*/  F2FP.F16.E4M3.UNPACK_B R6, R5.reuse ;  /* 0x00000005ff06723e */ /* 0x080fe200020006ff */
[----:B------:R-:W-:Y:S01]  /*9c40*/  HADD2.F32 R48, -RZ, R48.H0_H0 ;  /* 0x20000030ff307230 */ /* 0x000fe20000004100 */
[----:B------:R-:W-:Y:S01]  /*9c50*/  F2FP.F16.E4M3.UNPACK_B R7, R5.H1 ;  /* 0x00000005ff07723e */ /* 0x000fe200030006ff */
[----:B------:R-:W-:Y:S01]  /*9c60*/  HADD2.F32 R5, -RZ, R3.H1_H1 ;  /* 0x30000003ff057230 */ /* 0x000fe20000004100 */
[----:B------:R-:W-:Y:S01]  /*9c70*/  F2FP.F16.E4M3.UNPACK_B R47, R47.H1 ;  /* 0x0000002fff2f723e */ /* 0x000fe200030006ff */
[----:B------:R-:W-:Y:S01]  /*9c80*/  HADD2.F32 R10, -RZ, R15.H0_H0 ;  /* 0x2000000fff0a7230 */ /* 0x000fe20000004100 */
[----:B------:R-:W-:Y:S01]  /*9c90*/  F2FP.F16.E4M3.UNPACK_B R44, R44.H1 ;  /* 0x0000002cff2c723e */ /* 0x000fe200030006ff */
        /* <DEDUP_REMOVED lines=20> */
[----:B------:R-:W-:Y:S01]  /*9de0*/  F2FP.F16.E4M3.UNPACK_B R11, R46 ;  /* 0x0000002eff0b723e */ /* 0x000fe200020006ff */
[C---:B------:R-:W-:Y:S01]  /*9df0*/  FFMA.FTZ R53, R13.reuse, R44, -R10 ;  /* 0x0000002c0d357223 */ /* 0x040fe2000001080a */
[----:B------:R-:W-:Y:S01]  /*9e00*/  F2FP.F16.E4M3.UNPACK_B R4, R4.H1 ;  /* 0x00000004ff04723e */ /* 0x000fe200030006ff */
[----:B------:R-:W-:Y:S01]  /*9e10*/  FFMA.FTZ R48, R13, R48, R12 ;  /* 0x000000300d307223 */ /* 0x000fe2000001000c */
[-C--:B------:R-:W-:Y:S01]  /*9e20*/  F2FP.F16.E4M3.UNPACK_B R10, R14.reuse ;  /* 0x0000000eff0a723e */ /* 0x080fe200020006ff */
        /* <DEDUP_REMOVED lines=43> */
.L_x_1322:
[----:B------:R-:W-:Y:S05]  /*a0e0*/  BSYNC B1 ;  /* 0x0000000000017941 */ /* 0x000fea0003800000 */
.L_x_1321:
[----:B------:R-:W-:Y:S04]  /*a0f0*/  BSSY B1, `(.L_x_1325) ;  /* 0x00000f9000017945 */ /* 0x000fe80003800000 */
[----:B------:R-:W-:Y:S05]  /*a100*/  @P2 BRA `(.L_x_1326) ;  /* 0x0000000c00dc2947 */ /* 0x000fea0003800000 */
[----:B------:R-:W0:Y:S01]  /*a110*/  LDC R0, c[0x0][0x3d4] ;  /* 0x0000f500ff007b82 */ /* 0x000e220000000800 */
[----:B------:R-:W-:Y:S01]  /*a120*/  BSSY B2, `(.L_x_1327) ;  /* 0x000007e000027945 */ /* 0x000fe20003800000 */
[-C--:B0-----:R-:W-:Y:S02]  /*a130*/  ISETP.GE.AND P0, PT, R22, R0.reuse, PT ;  /* 0x000000001600720c */ /* 0x081fe40003f06270 */
[----:B------:R-:W-:-:S11]  /*a140*/  ISETP.GE.AND P1, PT, R199, R0, PT ;  /* 0x00000000c700720c */ /* 0x000fd60003f26270 */
[----:B------:R-:W-:Y:S05]  /*a150*/  @P0 BRA `(.L_x_1328) ;  /* 0x0000000400e80947 */ /* 0x000fea0003800000 */
[----:B---34-:R-:W0:Y:S01]  /*a160*/  LDS.128 R4, [R214+0x19000] ;  /* 0x01900000d6047984 */ /* 0x018e220000000c00 */
        /* <DEDUP_REMOVED lines=29> */
[----:B0-----:R-:W-:-:S02]  /*a340*/  F2FP.F16.E4M3.UNPACK_B R0, R6.H1 ;  /* 0x00000006ff00723e */ /* 0x001fc400030006ff */
        /* <DEDUP_REMOVED lines=91> */
.L_x_1328:
[----:B------:R-:W-:Y:S05]  /*a900*/  BSYNC B2 ;  /* 0x0000000000027941 */ /* 0x000fea0003800000 */
.L_x_1327:
[----:B------:R-:W-:Y:S05]  /*a910*/  @P1 BRA `(.L_x_1326) ;  /* 0x0000000400d81947 */ /* 0x000fea0003800000 */
[----:B0--34-:R-:W0:Y:S01]  /*a920*/  LDS.128 R4, [R214+0x1d000] ;  /* 0x01d00000d6047984 */ /* 0x019e220000000c00 */
[----:B-----5:R-:W-:Y:S02]  /*a930*/  SHF.R.U32.HI R10, RZ, 0x8, R29 ;  /* 0x00000008ff0a7819 */ /* 0x020fe4000001161d */
[----:B------:R-:W-:Y:S02]  /*a940*/  LOP3.LUT R11, R29, 0xff, RZ, 0xc0, !PT ;  /* 0x000000ff1d0b7812 */ /* 0x000fe400078ec0ff */
[----:B------:R-:W-:Y:S02]  /*a950*/  LOP3.LUT R10, R10, 0xff, RZ, 0xc0, !PT ;  /* 0x000000ff0a0a7812 */ /* 0x000fe400078ec0ff */
[----:B------:R-:W-:Y:S02]  /*a960*/  SHF.R.U32.HI R12, RZ, 0x8, R35 ;  /* 0x00000008ff0c7819 */ /* 0x000fe40000011623 */
[----:B------:R-:W-:Y:S02]  /*a970*/  SHF.R.U32.HI R0, RZ, 0x8, R28 ;  /* 0x00000008ff007819 */ /* 0x000fe4000001161c */
[----:B------:R-:W-:-:S02]  /*a980*/  PRMT R10, R10, 0x7604, R11 ;  /* 0x000076040a0a7816 */ /* 0x000fc4000000000b */
[----:B------:R-:W-:Y:S02]  /*a990*/  SHF.R.U32.HI R11, RZ, 0x10, R29 ;  /* 0x00000010ff0b7819 */ /* 0x000fe4000001161d */
[----:B-1----:R-:W-:Y:S02]  /*a9a0*/  LOP3.LUT R15, R35, 0xff, RZ, 0xc0, !PT ;  /* 0x000000ff230f7812 */ /* 0x002fe400078ec0ff */
[----:B------:R-:W-:Y:S01]  /*a9b0*/  LOP3.LUT R12, R12, 0xff, RZ, 0xc0, !PT ;  /* 0x000000ff0c0c7812 */ /* 0x000fe200078ec0ff */
[----:B------:R-:W-:Y:S01]  /*a9c0*/  IMAD.U32 R11, R11, 0x10000, RZ ;  /* 0x000100000b0b7824 */ /* 0x000fe200078e00ff */
[----:B------:R-:W-:Y:S02]  /*a9d0*/  SHF.R.U32.HI R14, RZ, 0x10, R35 ;  /* 0x00000010ff0e7819 */ /* 0x000fe40000011623 */
[----:B--2---:R-:W-:Y:S02]  /*a9e0*/  LOP3.LUT R3, R28, 0xff, RZ, 0xc0, !PT ;  /* 0x000000ff1c037812 */ /* 0x004fe400078ec0ff */
[----:B------:R-:W-:-:S02]  /*a9f0*/  LOP3.LUT R0, R0, 0xff, RZ, 0xc0, !PT ;  /* 0x000000ff00007812 */ /* 0x000fc400078ec0ff */
[----:B------:R-:W-:Y:S01]  /*aa00*/  PRMT R12, R12, 0x7604, R15 ;  /* 0x000076040c0c7816 */ /* 0x000fe2000000000f */
[----:B------:R-:W-:Y:S01]  /*aa10*/  IMAD.U32 R15, R14, 0x10000, RZ ;  /* 0x000100000e0f7824 */ /* 0x000fe200078e00ff */
[----:B------:R-:W-:Y:S02]  /*aa20*/  PRMT R3, R0, 0x7604, R3 ;  /* 0x0000760400037816 */ /* 0x000fe40000000003 */
[----:B------:R-:W-:Y:S02]  /*aa30*/  SHF.R.U32.HI R0, RZ, 0x8, R34 ;  /* 0x00000008ff007819 */ /* 0x000fe40000011622 */
[----:B------:R-:W-:Y:S02]  /*aa40*/  LOP3.LUT R3, R3, 0xff0000, R28, 0xf8, !PT ;  /* 0x00ff000003037812 */ /* 0x000fe400078ef81c */
[----:B------:R-:W-:Y:S02]  /*aa50*/  LOP3.LUT R11, R10, 0xff0000, R11, 0xf8, !PT ;  /* 0x00ff00000a0b7812 */ /* 0x000fe400078ef80b */
[----:B------:R-:W-:-:S02]  /*aa60*/  LOP3.LUT R15, R12, 0xff0000, R15, 0xf8, !PT ;  /* 0x00ff00000c0f7812 */ /* 0x000fc400078ef80f */
[----:B------:R-:W-:Y:S02]  /*aa70*/  LOP3.LUT R13, R34, 0xff, RZ, 0xc0, !PT ;  /* 0x000000ff220d7812 */ /* 0x000fe400078ec0ff */
[----:B------:R-:W-:Y:S02]  /*aa80*/  LOP3.LUT R0, R0, 0xff, RZ, 0xc0, !PT ;  /* 0x000000ff00007812 */ /* 0x000fe400078ec0ff */
[----:B------:R-:W-:Y:S02]  /*aa90*/  LOP3.LUT R14, R3, 0xff000000, R28, 0xf8, !PT ;  /* 0xff000000030e7812 */ /* 0x000fe400078ef81c */
[----:B------:R-:W-:Y:S02]  /*aaa0*/  LOP3.LUT R35, R15, 0xff000000, R35, 0xf8, !PT ;  /* 0xff0000000f237812 */ /* 0x000fe400078ef823 */
[----:B------:R-:W-:Y:S02]  /*aab0*/  LOP3.LUT R28, R11, 0xff000000, R29, 0xf8, !PT ;  /* 0xff0000000b1c7812 */ /* 0x000fe400078ef81d */
[----:B------:R-:W-:-:S02]  /*aac0*/  PRMT R13, R0, 0x7604, R13 ;  /* 0x00007604000d7816 */ /* 0x000fc4000000000d */
[----:B0-----:R-:W-:Y:S02]  /*aad0*/  F2FP.F16.E4M3.UNPACK_B R0, R6.H1 ;  /* 0x00000006ff00723e */ /* 0x001fe400030006ff */
[----:B------:R-:W-:Y:S02]  /*aae0*/  F2FP.F16.E4M3.UNPACK_B R40, R35 ;  /* 0x00000023ff28723e */ /* 0x000fe400020006ff */
[----:B------:R-:W-:Y:S01]  /*aaf0*/  F2FP.F16.E4M3.UNPACK_B R15, R28 ;  /* 0x0000001cff0f723e */ /* 0x000fe200020006ff */
[----:B------:R-:W-:Y:S01]  /*ab00*/  HADD2.F32 R11, -RZ, R0.H1_H1 ;  /* 0x30000000ff0b7230 */ /* 0x000fe20000004100 */
[--C-:B------:R-:W-:Y:S01]  /*ab10*/  LOP3.LUT R13, R13, 0xff0000, R34.reuse, 0xf8, !PT ;  /* 0x00ff00000d0d7812 */ /* 0x100fe200078ef822 */
[----:B------:R-:W-:Y:S01]  /*ab20*/  HADD2.F32 R41, -RZ, R40.H1_H1 ;  /* 0x30000028ff297230 */ /* 0x000fe20000004100 */
[----:B------:R-:W-:Y:S01]  /*ab30*/  F2FP.F16.E4M3.UNPACK_B R3, R6 ;  /* 0x00000006ff03723e */ /* 0x000fe200020006ff */
[----:B------:R-:W-:Y:S01]  /*ab40*/  HADD2.F32 R29, -RZ, R15.H1_H1 ;  /* 0x3000000fff1d7230 */ /* 0x000fe20000004100 */
[----:B------:R-:W-:Y:S01]  /*ab50*/  LOP3.LUT R34, R13, 0xff000000, R34, 0xf8, !PT ;  /* 0xff0000000d227812 */ /* 0x000fe200078ef822 */
        /* <DEDUP_REMOVED lines=82> */
.L_x_1326:
[----:B------:R-:W-:Y:S05]  /*b080*/  BSYNC B1 ;  /* 0x0000000000017941 */ /* 0x000fea0003800000 */
.L_x_1325:
        /* <DEDUP_REMOVED lines=45> */
[-C--:B------:R-:W-:Y:S01]  /*b360*/  F2FP.F16.E4M3.UNPACK_B R12, R7.reuse ;  /* 0x00000007ff0c723e */ /* 0x080fe200020006ff */
[-C--:B------:R-:W-:Y:S01]  /*b370*/  FMUL.FTZ R40, R11, R28.reuse ;  /* 0x0000001c0b287220 */ /* 0x080fe20000410000 */
        /* <DEDUP_REMOVED lines=78> */
.L_x_1332:
[----:B------:R-:W-:Y:S05]  /*b860*/  BSYNC B2 ;  /* 0x0000000000027941 */ /* 0x000fea0003800000 */
.L_x_1331:
[----:B------:R-:W-:Y:S05]  /*b870*/  @P1 BRA `(.L_x_1330) ;  /* 0x0000000400e81947 */ /* 0x000fea0003800000 */
[----:B0--34-:R-:W0:Y:S01]  /*b880*/  LDS.128 R4, [R214+0x1e000] ;  /* 0x01e00000d6047984 */ /* 0x019e220000000c00 */
[----:B--2--5:R-:W-:Y:S02]  /*b890*/  SHF.R.U32.HI R3, RZ, 0x8, R30 ;  /* 0x00000008ff037819 */ /* 0x024fe4000001161e */
[----:B-1----:R-:W-:Y:S02]  /*b8a0*/  SHF.R.U32.HI R15, RZ, 0x8, R33 ;  /* 0x00000008ff0f7819 */ /* 0x002fe40000011621 */
        /* <DEDUP_REMOVED lines=30> */
[--C-:B------:R-:W-:Y:S01]  /*ba90*/  HADD2.F32 R11, -RZ, R0.reuse.H1_H1 ;  /* 0x30000000ff0b7230 */ /* 0x100fe20000004100 */
[----:B------:R-:W-:Y:S01]  /*baa0*/  LOP3.LUT R12, R12, 0xff, RZ, 0xc0, !PT ;  /* 0x000000ff0c0c7812 */ /* 0x000fe200078ec0ff */
[----:B------:R-:W-:Y:S01]  /*bab0*/  HADD2.F32 R33, -RZ, R31.H1_H1 ;  /* 0x3000001fff217230 */ /* 0x000fe20000004100 */
[----:B------:R-:W-:Y:S01]  /*bac0*/  F2FP.F16.E4M3.UNPACK_B R3, R6 ;  /* 0x00000006ff03723e */ /* 0x000fe200020006ff */
[----:B------:R-:W-:Y:S01]  /*bad0*/  HADD2.F32 R28, -RZ, R15.H1_H1 ;  /* 0x3000000fff1c7230 */ /* 0x000fe20000004100 */
[----:B------:R-:W-:Y:S01]  /*bae0*/  PRMT R13, R12, 0x7054, R13 ;  /* 0x000070540c0d7816 */ /* 0x000fe2000000000d */
[----:B------:R-:W-:Y:S02]  /*baf0*/  HADD2.F32 R10, -RZ, R0.H0_H0 ;  /* 0x20000000ff0a7230 */ /* 0x000fe40000004100 */
[C---:B------:R-:W-:Y:S01]  /*bb00*/  FMUL.FTZ R35, R11.reuse, R33 ;  /* 0x000000210b237220 */ /* 0x040fe20000410000 */
[-C--:B------:R-:W-:Y:S01]  /*bb10*/  F2FP.F16.E4M3.UNPACK_B R12, R7.reuse ;  /* 0x00000007ff0c723e */ /* 0x080fe200020006ff */
        /* <DEDUP_REMOVED lines=80> */
.L_x_1330:
[----:B------:R-:W-:Y:S05]  /*c020*/  BSYNC B1 ;  /* 0x0000000000017941 */ /* 0x000fea0003800000 */
.L_x_1329:
[----:B------:R-:W-:Y:S05]  /*c030*/  @P4 BRA `(.L_x_1333) ;  /* 0x0000005400d44947 */ /* 0x000fea0003800000 */
[----:B------:R-:W1:Y:S01]  /*c040*/  LDC R0, c[0x0][0x3d4] ;  /* 0x0000f500ff007b82 */ /* 0x000e620000000800 */
[----:B------:R-:W-:Y:S01]  /*c050*/  BSSY B1, `(.L_x_1334) ;  /* 0x000007e000017945 */ /* 0x000fe20003800000 */
[-C--:B-1----:R-:W-:Y:S02]  /*c060*/  ISETP.GE.AND P0, PT, R22, R0.reuse, PT ;  /* 0x000000001600720c */ /* 0x082fe40003f06270 */
[----:B------:R-:W-:-:S11]  /*c070*/  ISETP.GE.AND P1, PT, R199, R0, PT ;  /* 0x00000000c700720c */ /* 0x000fd60003f26270 */
[----:B------:R-:W-:Y:S05]  /*c080*/  @P0 BRA `(.L_x_1335) ;  /* 0x0000000400e80947 */ /* 0x000fea0003800000 */
[----:B0--34-:R-:W0:Y:S01]  /*c090*/  LDS.128 R4, [R214+0x1b000] ;  /* 0x01b00000d6047984 */ /* 0x019e220000000c00 */
[----:B--2--5:R-:W-:Y:S02]  /*c0a0*/  SHF.R.U32.HI R3, RZ, 0x8, R26 ;  /* 0x00000008ff037819 */ /* 0x024fe4000001161a */
        /* <DEDUP_REMOVED lines=10> */
[----:B------:R-:W-:-:S02]  /*c150*/  SHF.R.U32.HI R13, RZ, 0x8, R24 ;  /* 0x00000008ff0d7819 */ /* 0x000fc40000011618 */
[----:B------:R-:W-:Y:S02]  /*c160*/  PRMT R11, R11, 0x7604, R10 ;  /* 0x000076040b0b7816 */ /* 0x000fe4000000000a */
[----:B------:R-:W-:Y:S02]  /*c170*/  SHF.R.U32.HI R0, RZ, 0x10, R26 ;  /* 0x00000010ff007819 */ /* 0x000fe4000001161a */
[----:B------:R-:W-:Y:S02]  /*c180*/  SHF.R.U32.HI R14, RZ, 0x10, R25 ;  /* 0x00000010ff0e7819 */ /* 0x000fe40000011619 */
[----:B------:R-:W-:Y:S02]  /*c190*/  SHF.R.U32.HI R10, RZ, 0x10, R27 ;  /* 0x00000010ff0a7819 */ /* 0x000fe4000001161b */
        /* <DEDUP_REMOVED lines=9> */
[----:B------:R-:W-:Y:S02]  /*c230*/  PRMT R11, R10, 0x7054, R11 ;  /* 0x000070540a0b7816 */ /* 0x000fe4000000000b */
[----:B------:R-:W-:Y:S02]  /*c240*/  LOP3.LUT R14, R3, 0xff000000, R26, 0xf8, !PT ;  /* 0xff000000030e7812 */ /* 0x000fe400078ef81a */
[----:B------:R-:W-:Y:S02]  /*c250*/  LOP3.LUT R28, R15, 0xff000000, R25, 0xf8, !PT ;  /* 0xff0000000f1c7812 */ /* 0x000fe400078ef819 */
[----:B------:R-:W-:Y:S02]  /*c260*/  LOP3.LUT R12, R12, 0xff, RZ, 0xc0, !PT ;  /* 0x000000ff0c0c7812 */ /* 0x000fe400078ec0ff */
[----:B------:R-:W-:-:S02]  /*c270*/  LOP3.LUT R26, R11, 0xff000000, R27, 0xf8, !PT ;  /* 0xff0000000b1a7812 */ /* 0x000fc400078ef81b */
[----:B0-----:R-:W-:Y:S02]  /*c280*/  F2FP.F16.E4M3.UNPACK_B R0, R6.H1 ;  /* 0x00000006ff00723e */ /* 0x001fe400030006ff */
[----:B------:R-:W-:Y:S02]  /*c290*/  F2FP.F16.E4M3.UNPACK_B R27, R28 ;  /* 0x0000001cff1b723e */ /* 0x000fe400020006ff */
[----:B------:R-:W-:Y:S01]  /*c2a0*/  PRMT R13, R12, 0x7054, R13 ;  /* 0x000070540c0d7816 */ /* 0x000fe2000000000d */
[--C-:B------:R-:W-:Y:S01]  /*c2b0*/  HADD2.F32 R11, -RZ, R0.reuse.H1_H1 ;  /* 0x30000000ff0b7230 */ /* 0x100fe20000004100 */
[----:B------:R-:W-:Y:S01]  /*c2c0*/  F2FP.F16.E4M3.UNPACK_B R15, R26 ;  /* 0x0000001aff0f723e */ /* 0x000fe200020006ff */
[----:B------:R-:W-:Y:S01]  /*c2d0*/  HADD2.F32 R29, -RZ, R27.H1_H1 ;  /* 0x3000001bff1d7230 */ /* 0x000fe20000004100 */
[----:B------:R-:W-:Y:S01]  /*c2e0*/  LOP3.LUT R25, R13, 0xff000000, R24, 0xf8, !PT ;  /* 0xff0000000d197812 */ /* 0x000fe200078ef818 */
[----:B------:R-:W-:Y:S01]  /*c2f0*/  HADD2.F32 R10, -RZ, R0.H0_H0 ;  /* 0x20000000ff0a7230 */ /* 0x000fe20000004100 */
[----:B------:R-:W-:Y:S01]  /*c300*/  F2FP.F16.E4M3.UNPACK_B R3, R6 ;  /* 0x00000006ff03723e */ /* 0x000fe200020006ff */
[----:B------:R-:W-:-:S02]  /*c310*/  HADD2.F32 R24, -RZ, R15.H1_H1 ;  /* 0x3000000fff187230 */ /* 0x000fc40000004100 */
[C---:B------:R-:W-:Y:S01]  /*c320*/  FMUL.FTZ R31, R11.reuse, R29 ;  /* 0x0000001d0b1f7220 */ /* 0x040fe20000410000 */
[-C--:B------:R-:W-:Y:S02]  /*c330*/  F2FP.F16.E4M3.UNPACK_B R12, R7.reuse ;  /* 0x00000007ff0c723e */ /* 0x080fe400020006ff */
[----:B------:R-:W-:Y:S01]  /*c340*/  F2FP.F16.E4M3.UNPACK_B R13, R7.H1 ;  /* 0x00000007ff0d723e */ /* 0x000fe200030006ff */
[-C--:B------:R-:W-:Y:S01]  /*c350*/  FMUL.FTZ R30, R11, R24.reuse ;  /* 0x000000180b1e7220 */ /* 0x080fe20000410000 */
[-C--:B------:R-:W-:Y:S01]  /*c360*/  F2FP.F16.E4M3.UNPACK_B R6, R5.reuse ;  /* 0x00000005ff06723e */ /* 0x080fe200020006ff */
[C---:B------:R-:W-:Y:S01]  /*c370*/  FFMA.FTZ R31, R10.reuse, R24, -R31 ;  /* 0x000000180a1f7223 */ /* 0x040fe2000001081f */
[----:B------:R-:W-:Y:S01]  /*c380*/  F2FP.F16.E4M3.UNPACK_B R7, R5.H1 ;  /* 0x00000005ff07723e */ /* 0x000fe200030006ff */
[----:B------:R-:W-:Y:S01]  /*c390*/  FFMA.FTZ R32, R10, R29, R30 ;  /* 0x0000001d0a207223 */ /* 0x000fe2000001001e */
        /* <DEDUP_REMOVED lines=24> */
[-C--:B------:R-:W-:Y:S01]  /*c520*/  F2FP.F16.E4M3.UNPACK_B R11, R25.reuse ;  /* 0x00000019ff0b723e */ /* 0x080fe200020006ff */
        /* <DEDUP_REMOVED lines=48> */
.L_x_1335:
[----:B------:R-:W-:Y:S05]  /*c830*/  BSYNC B1 ;  /* 0x0000000000017941 */ /* 0x000fea0003800000 */
.L_x_1334:
[----:B------:R-:W-:Y:S05]  /*c840*/  @P1 BRA `(.L_x_1333) ;  /* 0x0000004c00d01947 */ /* 0x000fea0003800000 */
[----:B01-34-:R-:W0:Y:S01]  /*c850*/  LDS.128 R4, [R214+0x1f000] ;  /* 0x01f00000d6047984 */ /* 0x01be220000000c00 */
[----:B-----5:R-:W-:Y:S02]  /*c860*/  SHF.R.U32.HI R10, RZ, 0x8, R9 ;  /* 0x00000008ff0a7819 */ /* 0x020fe40000011609 */
[----:B------:R-:W-:Y:S02]  /*c870*/  SHF.R.U32.HI R0, RZ, 0x8, R8 ;  /* 0x00000008ff007819 */ /* 0x000fe40000011608 */
[----:B------:R-:W-:Y:S02]  /*c880*/  LOP3.LUT R11, R9, 0xff, RZ, 0xc0, !PT ;  /* 0x000000ff090b7812 */ /* 0x000fe400078ec0ff */
[----:B------:R-:W-:Y:S02]  /*c890*/  LOP3.LUT R10, R10, 0xff, RZ, 0xc0, !PT ;  /* 0x000000ff0a0a7812 */ /* 0x000fe400078ec0ff */
[----:B--2---:R-:W-:Y:S02]  /*c8a0*/  LOP3.LUT R3, R8, 0xff, RZ, 0xc0, !PT ;  /* 0x000000ff08037812 */ /* 0x004fe400078ec0ff */
[----:B------:R-:W-:-:S02]  /*c8b0*/  LOP3.LUT R0, R0, 0xff, RZ, 0xc0, !PT ;  /* 0x000000ff00007812 */ /* 0x000fc400078ec0ff */
[----:B------:R-:W-:Y:S02]  /*c8c0*/  SHF.R.U32.HI R12, RZ, 0x8, R21 ;  /* 0x00000008ff0c7819 */ /* 0x000fe40000011615 */
[----:B------:R-:W-:Y:S02]  /*c8d0*/  PRMT R10, R10, 0x7604, R11 ;  /* 0x000076040a0a7816 */ /* 0x000fe4000000000b */
[----:B------:R-:W-:Y:S02]  /*c8e0*/  PRMT R3, R0, 0x7604, R3 ;  /* 0x0000760400037816 */ /* 0x000fe40000000003 */
[----:B------:R-:W-:Y:S02]  /*c8f0*/  SHF.R.U32.HI R11, RZ, 0x10, R9 ;  /* 0x00000010ff0b7819 */ /* 0x000fe40000011609 */
[----:B------:R-:W-:Y:S02]  /*c900*/  LOP3.LUT R15, R21, 0xff, RZ, 0xc0, !PT ;  /* 0x000000ff150f7812 */ /* 0x000fe400078ec0ff */
[----:B------:R-:W-:Y:S01]  /*c910*/  LOP3.LUT R12, R12, 0xff, RZ, 0xc0, !PT ;  /* 0x000000ff0c0c7812 */ /* 0x000fe200078ec0ff */
[----:B------:R-:W-:Y:S01]  /*c920*/  IMAD.U32 R11, R11, 0x10000, RZ ;  /* 0x000100000b0b7824 */ /* 0x000fe200078e00ff */
[----:B------:R-:W-:-:S02]  /*c930*/  SHF.R.U32.HI R0, RZ, 0x8, R20 ;  /* 0x00000008ff007819 */ /* 0x000fc40000011614 */
[----:B------:R-:W-:Y:S02]  /*c940*/  SHF.R.U32.HI R14, RZ, 0x10, R21 ;  /* 0x00000010ff0e7819 */ /* 0x000fe40000011615 */
[----:B------:R-:W-:Y:S02]  /*c950*/  PRMT R12, R12, 0x7604, R15 ;  /* 0x000076040c0c7816 */ /* 0x000fe4000000000f */
[----:B------:R-:W-:Y:S02]  /*c960*/  LOP3.LUT R13, R20, 0xff, RZ, 0xc0, !PT ;  /* 0x000000ff140d7812 */ /* 0x000fe400078ec0ff */
[----:B------:R-:W-:Y:S02]  /*c970*/  LOP3.LUT R0, R0, 0xff, RZ, 0xc0, !PT ;  /* 0x000000ff00007812 */ /* 0x000fe400078ec0ff */
[----:B------:R-:W-:Y:S02]  /*c980*/  SHF.L.U32 R15, R14, 0x10, RZ ;  /* 0x000000100e0f7819 */ /* 0x000fe400000006ff */
[----:B------:R-:W-:-:S02]  /*c990*/  PRMT R13, R0, 0x7604, R13 ;  /* 0x00007604000d7816 */ /* 0x000fc4000000000d */
[----:B------:R-:W-:Y:S02]  /*c9a0*/  LOP3.LUT R25, R12, 0xff0000, R15, 0xf8, !PT ;  /* 0x00ff00000c197812 */ /* 0x000fe400078ef80f */
[----:B------:R-:W-:Y:S02]  /*c9b0*/  LOP3.LUT R11, R10, 0xff0000, R11, 0xf8, !PT ;  /* 0x00ff00000a0b7812 */ /* 0x000fe400078ef80b */
[----:B------:R-:W-:Y:S02]  /*c9c0*/  LOP3.LUT R15, R13, 0xff0000, R20, 0xf8, !PT ;  /* 0x00ff00000d0f7812 */ /* 0x000fe400078ef814 */
[----:B------:R-:W-:Y:S02]  /*c9d0*/  LOP3.LUT R25, R25, 0xff000000, R21, 0xf8, !PT ;  /* 0xff00000019197812 */ /* 0x000fe400078ef815 */
[----:B------:R-:W-:Y:S02]  /*c9e0*/  LOP3.LUT R13, R11, 0xff000000, R9, 0xf8, !PT ;  /* 0xff0000000b0d7812 */ /* 0x000fe400078ef809 */
[----:B0-----:R-:W-:-:S02]  /*c9f0*/  F2FP.F16.E4M3.UNPACK_B R0, R6.H1 ;  /* 0x00000006ff00723e */ /* 0x001fc400030006ff */
[----:B------:R-:W-:Y:S02]  /*ca00*/  F2FP.F16.E4M3.UNPACK_B R21, R25 ;  /* 0x00000019ff15723e */ /* 0x000fe400020006ff */
[----:B------:R-:W-:Y:S01]  /*ca10*/  F2FP.F16.E4M3.UNPACK_B R14, R13 ;  /* 0x0000000dff0e723e */ /* 0x000fe200020006ff */
[----:B------:R-:W-:Y:S01]  /*ca20*/  HADD2.F32 R9, -RZ, R0.H1_H1 ;  /* 0x30000000ff097230 */ /* 0x000fe20000004100 */
[----:B------:R-:W-:Y:S01]  /*ca30*/  LOP3.LUT R3, R3, 0xff0000, R8, 0xf8, !PT ;  /* 0x00ff000003037812 */ /* 0x000fe200078ef808 */
[--C-:B------:R-:W-:Y:S01]  /*ca40*/  HADD2.F32 R24, -RZ, R21.reuse.H1_H1 ;  /* 0x30000015ff187230 */ /* 0x100fe20000004100 */
[----:B------:R-:W-:Y:S01]  /*ca50*/  LOP3.LUT R20, R15, 0xff000000, R20, 0xf8, !PT ;  /* 0xff0000000f147812 */ /* 0x000fe200078ef814 */
[----:B------:R-:W-:Y:S01]  /*ca60*/  HADD2.F32 R15, -RZ, R14.H1_H1 ;  /* 0x3000000eff0f7230 */ /* 0x000fe20000004100 */
[----:B------:R-:W-:Y:S01]  /*ca70*/  LOP3.LUT R12, R3, 0xff000000, R8, 0xf8, !PT ;  /* 0xff000000030c7812 */ /* 0x000fe200078ef808 */
[----:B------:R-:W-:Y:S02]  /*ca80*/  HADD2.F32 R8, -RZ, R0.H0_H0 ;  /* 0x20000000ff087230 */ /* 0x000fe40000004100 */
        /* <DEDUP_REMOVED lines=8> */
[----:B------:R-:W-:Y:S01]  /*cb10*/  HADD2.F32 R8, -RZ, R21.H0_H0 ;  /* 0x20000015ff087230 */ /* 0x000fe20000004100 */
[----:B------:R-:W-:Y:S01]  /*cb20*/  F2FP.F16.E4M3.UNPACK_B R7, R5.H1 ;  /* 0x00000005ff07723e */ /* 0x000fe200030006ff */
[--C-:B------:R-:W-:Y:S01]  /*cb30*/  HADD2.F32 R5, -RZ, R3.reuse.H1_H1 ;  /* 0x30000003ff057230 */ /* 0x100fe20000004100 */
[----:B------:R-:W-:Y:S01]  /*cb40*/  F2FP.F16.E4M3.UNPACK_B R25, R25.H1 ;  /* 0x00000019ff19723e */ /* 0x000fe200030006ff */
[----:B------:R-:W-:Y:S01]  /*cb50*/  HADD2.F32 R14, -RZ, R14.H0_H0 ;  /* 0x2000000eff0e7230 */ /* 0x000fe20000004100 */
[----:B------:R-:W-:Y:S01]  /*cb60*/  F2FP.F16.E4M3.UNPACK_B R13, R13.H1 ;  /* 0x0000000dff0d723e */ /* 0x000fe200030006ff */
[----:B------:R-:W-:-:S02]  /*cb70*/  HADD2.F32 R3, -RZ, R3.H0_H0 ;  /* 0x20000003ff037230 */ /* 0x000fc40000004100 */
[C---:B------:R-:W-:Y:S01]  /*cb80*/  FMUL.FTZ R24, R5.reuse, R8 ;  /* 0x0000000805187220 */ /* 0x040fe20000410000 */
[----:B------:R-:W-:Y:S02]  /*cb90*/  HADD2.F32 R9, -RZ, R25.H0_H0 ;  /* 0x20000019ff097230 */ /* 0x000fe40000004100 */
[-C--:B------:R-:W-:Y:S01]  /*cba0*/  FMUL.FTZ R15, R5, R14.reuse ;  /* 0x0000000e050f7220 */ /* 0x080fe20000410000 */
[--C-:B------:R-:W-:Y:S02]  /*cbb0*/  HADD2.F32 R5, -RZ, R10.reuse.H1_H1 ;  /* 0x3000000aff057230 */ /* 0x100fe40000004100 */
[C---:B------:R-:W-:Y:S01]  /*cbc0*/  FFMA.FTZ R24, R3.reuse, R14, -R24 ;  /* 0x0000000e03187223 */ /* 0x040fe20000010818 */
[----:B------:R-:W-:Y:S02]  /*cbd0*/  HADD2.F32 R10, -RZ, R10.H0_H0 ;  /* 0x2000000aff0a7230 */ /* 0x000fe40000004100 */
[----:B------:R-:W-:Y:S01]  /*cbe0*/  FFMA.FTZ R21, R3, R8, R15 ;  /* 0x0000000803157223 */ /* 0x000fe2000001000f */
[----:B------:R-:W-:-:S02]  /*cbf0*/  HADD2.F32 R8, -RZ, R13.H0_H0 ;  /* 0x2000000dff087230 */ /* 0x000fc40000004100 */
[CC--:B------:R-:W-:Y:S01]  /*cc00*/  FMUL.FTZ R15, R5.reuse, R9.reuse ;  /* 0x00000009050f7220 */ /* 0x0c0fe20000410000 */
[----:B------:R-:W-:Y:S01]  /*cc10*/  HADD2.F32 R14, -RZ, R25.H1_H1 ;  /* 0x30000019ff0e7230 */ /* 0x000fe20000004100 */
[----:B------:R-:W-:Y:S01]  /*cc20*/  F2FP.F16.E4M3.UNPACK_B R0, R4 ;  /* 0x00000004ff00723e */ /* 0x000fe200020006ff */
[----:B------:R-:W-:Y:S02]  /*cc30*/  HADD2.F32 R3, -RZ, R11.H1_H1 ;  /* 0x3000000bff037230 */ /* 0x000fe40000004100 */
[-C--:B------:R-:W-:Y:S01]  /*cc40*/  FMUL.FTZ R5, R5, R8.reuse ;  /* 0x0000000805057220 */ /* 0x080fe20000410000 */
[C---:B------:R-:W-:Y:S01]  /*cc50*/  FFMA.FTZ R25, R10.reuse, R8, -R15 ;  /* 0x000000080a197223 */ /* 0x040fe2000001080f */
[----:B------:R-:W-:Y:S01]  /*cc60*/  HADD2.F32 R8, -RZ, R13.H1_H1 ;  /* 0x3000000dff087230 */ /* 0x000fe20000004100 */
[----:B------:R-:W-:Y:S01]  /*cc70*/  F2FP.F16.E4M3.UNPACK_B R4, R4.H1 ;  /* 0x00000004ff04723e */ /* 0x000fe200030006ff */
[----:B------:R-:W-:Y:S02]  /*cc80*/  HADD2.F32 R11, -RZ, R11.H0_H0 ;  /* 0x2000000bff0b7230 */ /* 0x000fe40000004100 */
[C---:B------:R-:W-:Y:S01]  /*cc90*/  FMUL.FTZ R30, R3.reuse, R14 ;  /* 0x0000000e031e7220 */ /* 0x040fe20000410000 */
[----:B------:R-:W-:Y:S01]  /*cca0*/  FFMA.FTZ R28, R10, R9, R5 ;  /* 0x000000090a1c7223 */ /* 0x000fe20000010005 */
[----:B------:R-:W-:Y:S01]  /*ccb0*/  F2FP.F16.E4M3.UNPACK_B R9, R20 ;  /* 0x00000014ff09723e */ /* 0x000fe200020006ff */
[-C--:B------:R-:W-:Y:S01]  /*ccc0*/  FMUL.FTZ R10, R3, R8.reuse ;  /* 0x00000008030a7220 */ /* 0x080fe20000410000 */
[----:B------:R-:W-:Y:S01]  /*ccd0*/  FFMA.FTZ R30, R11, R8, -R30 ;  /* 0x000000080b1e7223 */ /* 0x000fe2000001081e */
[----:B------:R-:W-:Y:S01]  /*cce0*/  F2FP.F16.E4M3.UNPACK_B R8, R12 ;  /* 0x0000000cff08723e */ /* 0x000fe200020006ff */
[----:B------:R-:W-:-:S02]  /*ccf0*/  HADD2.F32 R5, -RZ, R4.H1_H1 ;  /* 0x30000004ff057230 */ /* 0x000fc40000004100 */
[----:B------:R-:W-:Y:S01]  /*cd00*/  FFMA.FTZ R29, R11, R14, R10 ;  /* 0x0000000e0b1d7223 */ /* 0x000fe2000001000a */
[--C-:B------:R-:W-:Y:S01]  /*cd10*/  HADD2.F32 R13, -RZ, R9.reuse.H1_H1 ;  /* 0x30000009ff0d7230 */ /* 0x100fe20000004100 */
[----:B------:R-:W-:Y:S01]  /*cd20*/  F2FP.F16.E4M3.UNPACK_B R12, R12.H1 ;  /* 0x0000000cff0c723e */ /* 0x000fe200030006ff */
[----:B------:R-:W-:Y:S01]  /*cd30*/  HADD2.F32 R10, -RZ, R9.H0_H0 ;  /* 0x20000009ff0a7230 */ /* 0x000fe20000004100 */
[----:B------:R-:W-:Y:S01]  /*cd40*/  F2FP.F16.E4M3.UNPACK_B R20, R20.H1 ;  /* 0x00000014ff14723e */ /* 0x000fe200030006ff */
[----:B------:R-:W-:Y:S02]  /*cd50*/  HADD2.F32 R9, -RZ, R8.H1_H1 ;  /* 0x30000008ff097230 */ /* 0x000fe40000004100 */
[----:B------:R-:W-:Y:S01]  /*cd60*/  FMUL.FTZ R11, R5, R13 ;  /* 0x0000000d050b7220 */ /* 0x000fe20000410000 */
[----:B------:R-:W-:Y:S02]  /*cd70*/  HADD2.F32 R3, -RZ, R0.H1_H1 ;  /* 0x30000000ff037230 */ /* 0x000fe40000004100 */
[----:B------:R-:W-:-:S02]  /*cd80*/  HADD2.F32 R8, -RZ, R8.H0_H0 ;  /* 0x20000008ff087230 */ /* 0x000fc40000004100 */
[-C--:B------:R-:W-:Y:S01]  /*cd90*/  FMUL.FTZ R15, R5, R9.reuse ;  /* 0x00000009050f7220 */ /* 0x080fe20000410000 */
        /* <DEDUP_REMOVED lines=8> */
[----:B------:R-:W-:-:S02]  /*ce20*/  HADD2.F32 R4, -RZ, R12.H1_H1 ;  /* 0x3000000cff047230 */ /* 0x000fc40000004100 */
[--C-:B------:R-:W-:Y:S02]  /*ce30*/  HADD2.F32 R3, -RZ, R7.reuse.H1_H1 ;  /* 0x30000007ff037230 */ /* 0x100fe40000004100 */
[--C-:B------:R-:W-:Y:S02]  /*ce40*/  HADD2.F32 R8, -RZ, R20.reuse.H1_H1 ;  /* 0x30000014ff087230 */ /* 0x100fe40000004100 */
[----:B------:R-:W-:Y:S02]  /*ce50*/  HADD2.F32 R9, -RZ, R20.H0_H0 ;  /* 0x20000014ff097230 */ /* 0x000fe40000004100 */
[C---:B------:R-:W-:Y:S01]  /*ce60*/  FMUL.FTZ R13, R3.reuse, R4 ;  /* 0x00000004030d7220 */ /* 0x040fe20000410000 */
[----:B------:R-:W-:Y:S02]  /*ce70*/  HADD2.F32 R0, -RZ, R6.H1_H1 ;  /* 0x30000006ff007230 */ /* 0x000fe40000004100 */
[----:B------:R-:W-:Y:S02]  /*ce80*/  HADD2.F32 R5, -RZ, R12.H0_H0 ;  /* 0x2000000cff057230 */ /* 0x000fe40000004100 */
[----:B------:R-:W-:Y:S01]  /*ce90*/  FMUL.FTZ R12, R3, R8 ;  /* 0x00000008030c7220 */ /* 0x000fe20000410000 */
[----:B------:R-:W-:-:S02]  /*cea0*/  HADD2.F32 R7, -RZ, R7.H0_H0 ;  /* 0x20000007ff077230 */ /* 0x000fc40000004100 */
[C---:B------:R-:W-:Y:S01]  /*ceb0*/  FMUL.FTZ R3, R0.reuse, R9 ;  /* 0x0000000900037220 */ /* 0x040fe20000410000 */
[----:B------:R-:W-:Y:S02]  /*cec0*/  HADD2.F32 R6, -RZ, R6.H0_H0 ;  /* 0x20000006ff067230 */ /* 0x000fe40000004100 */
        /* <DEDUP_REMOVED lines=9> */
[----:B------:R-:W-:Y:S02]  /*cf60*/  F2FP.SATFINITE.E4M3.F32.PACK_AB_MERGE_C R6, R21, R24, R6 ;  /* 0x000000181506723e */ /* 0x000fe40004807006 */
[----:B------:R-:W-:Y:S02]  /*cf70*/  F2FP.SATFINITE.E4M3.F32.PACK_AB_MERGE_C R7, R28, R25, R7 ;  /* 0x000000191c07723e */ /* 0x000fe40004807007 */
[----:B------:R-:W-:Y:S02]  /*cf80*/  F2FP.SATFINITE.E4M3.F32.PACK_AB_MERGE_C R4, R10, R11, R4 ;  /* 0x0000000b0a04723e */ /* 0x000fe40004807004 */
[----:B------:R-:W-:-:S05]  /*cf90*/  F2FP.SATFINITE.E4M3.F32.PACK_AB_MERGE_C R5, R0, R5, R12 ;  /* 0x000000050005723e */ /* 0x000fca000480700c */
[----:B------:R0:W-:Y:S01]  /*cfa0*/  STS.128 [R214+0x1f000], R4 ;  /* 0x01f00004d6007388 */ /* 0x0001e20000000c00 */
[----:B------:R-:W-:Y:S05]  /*cfb0*/  BRA `(.L_x_1333) ;  /* 0x0000004400f47947 */ /* 0x000fea0003800000 */
.L_x_1294:
[----:B------:R-:W1:Y:S01]  /*cfc0*/  LDC R21, c[0x0][0x3d4] ;  /* 0x0000f500ff157b82 */ /* 0x000e620000000800 */
[-C--:B------:R-:W-:Y:S01]  /*cfd0*/  ISETP.GE.AND P0, PT, R222, R74.reuse, PT ;  /* 0x0000004ade00720c */ /* 0x080fe20003f06270 */
[----:B------:R-:W-:Y:S01]  /*cfe0*/  ULDC.64 UR4, c[0x0][0x3c8] ;  /* 0x0000f20000047ab9 */ /* 0x000fe20000000a00 */
[-C--:B------:R-:W-:Y:S01]  /*cff0*/  ISETP.GE.AND P1, PT, R221, R74.reuse, PT ;  /* 0x0000004add00720c */ /* 0x080fe20003f26270 */
[----:B------:R-:W-:Y:S01]  /*d000*/  ULDC.64 UR6, c[0x0][0x3e0] ;  /* 0x0000f80000067ab9 */ /* 0x000fe20000000a00 */
[-C--:B------:R-:W-:Y:S02]  /*d010*/  ISETP.GE.AND P2, PT, R195, R74.reuse, PT ;  /* 0x0000004ac300720c */ /* 0x080fe40003f46270 */
[----:B------:R-:W-:Y:S02]  /*d020*/  ISETP.GE.AND P3, PT, R18, R74, PT ;  /* 0x0000004a1200720c */ /* 0x000fe40003f66270 */
[CC--:B-1----:R-:W-:Y:S02]  /*d030*/  ISETP.GE.OR P0, PT, R192.reuse, R21.reuse, P0 ;  /* 0x00000015c000720c */ /* 0x0c2fe40000706670 */
[----:B------:R-:W-:-:S02]  /*d040*/  ISETP.GE.OR P1, PT, R192, R21, P1 ;  /* 0x00000015c000720c */ /* 0x000fc40000f26670 */
[CC--:B------:R-:W-:Y:S02]  /*d050*/  ISETP.GE.OR P2, PT, R192.reuse, R21.reuse, P2 ;  /* 0x00000015c000720c */ /* 0x0c0fe40001746670 */
[----:B------:R-:W-:-:S07]  /*d060*/  ISETP.GE.OR P3, PT, R192, R21, P3 ;  /* 0x00000015c000720c */ /* 0x000fce0001f66670 */
[----:B------:R-:W1:Y:S01]  /*d070*/  @!P0 LDC.64 R8, c[0x0][0x3c8] ;  /* 0x0000f200ff088b82 */ /* 0x000e620000000a00 */
[C---:B------:R-:W-:Y:S01]  /*d080*/  @!P0 LEA R66, P4, R12.reuse, R6, 0x6 ;  /* 0x000000060c428211 */ /* 0x040fe200078830ff */
[----:B------:R-:W-:Y:S02]  /*d090*/  @!P1 IMAD R3, R13, 0x60, RZ ;  /* 0x000000600d039824 */ /* 0x000fe400078e02ff */
[C---:B------:R-:W-:Y:S01]  /*d0a0*/  @!P1 IMAD.WIDE.U32 R70, R12.reuse, 0x60, R6 ;  /* 0x000000600c469825 */ /* 0x040fe200078e0006 */
[----:B------:R-:W-:-:S03]  /*d0b0*/  @!P0 LEA.HI.X R0, R12, R7, R13, 0x6, P4 ;  /* 0x000000070c008211 */ /* 0x000fc600020f340d */
[----:B------:R-:W2:Y:S01]  /*d0c0*/  @!P1 LDC.64 R14, c[0x0][0x3c8] ;  /* 0x0000f200ff0e9b82 */ /* 0x000ea20000000a00 */
[----:B------:R-:W-:-:S07]  /*d0d0*/  @!P1 IMAD.IADD R3, R71, 0x1, R3 ;  /* 0x0000000147039824 */ /* 0x000fce00078e0203 */
[----:B------:R-:W3:Y:S01]  /*d0e0*/  @!P0 LDC.64 R34, c[0x0][0x3e0] ;  /* 0x0000f800ff228b82 */ /* 0x000ee20000000a00 */
[----:B-1----:R-:W-:-:S07]  /*d0f0*/  @!P0 IADD3 R66, P4, P5, R25, R8, R66 ;  /* 0x0000000819428210 */ /* 0x002fce0007d9e042 */
[----:B------:R-:W1:Y:S01]  /*d100*/  @!P2 LDC.64 R28, c[0x0][0x3e0] ;  /* 0x0000f800ff1cab82 */ /* 0x000e620000000a00 */
[----:B------:R-:W-:Y:S02]  /*d110*/  @!P0 IADD3.X R67, R24, R9, R0, P4, P5 ;  /* 0x0000000918438210 */ /* 0x000fe400027ea400 */
[----:B------:R-:W-:-:S04]  /*d120*/  @!P2 IADD3 R63, P4, P5, R25, R30, R6 ;  /* 0x0000001e193fa210 */ /* 0x000fc80007d9e006 */
[----:B------:R-:W-:Y:S02]  /*d130*/  @!P2 IADD3.X R20, R24, R27, R7, P4, P5 ;  /* 0x0000001b1814a210 */ /* 0x000fe400027ea407 */
[----:B------:R-:W-:-:S04]  /*d140*/  @!P3 IADD3 R8, P4, P5, R25, UR4, R6 ;  /* 0x000000041908bc10 */ /* 0x000fc8000fd9e006 */
[C---:B------:R-:W-:Y:S02]  /*d150*/  @!P3 IADD3.X R9, R24.reuse, UR5, R7, P4, P5 ;  /* 0x000000051809bc10 */ /* 0x040fe4000a7ea407 */
[----:B--2---:R-:W-:Y:S01]  /*d160*/  @!P1 IADD3 R70, P4, P5, R25, R14, R70 ;  /* 0x0000000e19469210 */ /* 0x004fe20007d9e046 */
[----:B------:R-:W2:Y:S01]  /*d170*/  @!P2 LDC.64 R6, c[0x0][0x3c8] ;  /* 0x0000f200ff06ab82 */ /* 0x000ea20000000a00 */
[----:B------:R-:W-:Y:S02]  /*d180*/  @!P1 IMAD R25, R11, 0x60, RZ ;  /* 0x000000600b199824 */ /* 0x000fe400078e02ff */
[----:B------:R-:W-:Y:S02]  /*d190*/  @!P1 IADD3.X R71, R24, R15, R3, P4, P5 ;  /* 0x0000000f18479210 */ /* 0x000fe400027ea403 */
[----:B------:R-:W-:-:S03]  /*d1a0*/  @!P2 IADD3 R65, P4, P5, R73, R32, R4 ;  /* 0x000000204941a210 */ /* 0x000fc60007d9e004 */
[----:B------:R-:W4:Y:S01]  /*d1b0*/  @!P1 LDC.64 R32, c[0x0][0x3e0] ;  /* 0x0000f800ff209b82 */ /* 0x000f220000000a00 */
[----:B------:R-:W-:Y:S02]  /*d1c0*/  @!P2 IADD3.X R0, R26, R31, R5, P4, P5 ;  /* 0x0000001f1a00a210 */ /* 0x000fe400027ea405 */
[----:B------:R-:W-:-:S04]  /*d1d0*/  @!P3 IADD3 R14, P4, P5, R73, UR6, R4 ;  /* 0x00000006490ebc10 */ /* 0x000fc8000fd9e004 */
[----:B------:R-:W-:Y:S02]  /*d1e0*/  @!P3 IADD3.X R15, R26, UR7, R5, P4, P5 ;  /* 0x000000071a0fbc10 */ /* 0x000fe4000a7ea405 */
[----:B------:R-:W-:-:S04]  /*d1f0*/  @!P0 LEA R68, P4, R10, R4, 0x6 ;  /* 0x000000040a448211 */ /* 0x000fc800078830ff */
[C---:B------:R-:W-:Y:S01]  /*d200*/  @!P0 LEA.HI.X R3, R10.reuse, R5, R11, 0x6, P4 ;  /* 0x000000050a038211 */ /* 0x040fe200020f340b */
[----:B------:R-:W-:Y:S01]  /*d210*/  @!P1 IMAD.WIDE.U32 R4, R10, 0x60, R4 ;  /* 0x000000600a049825 */ /* 0x000fe200078e0004 */
[----:B---3--:R-:W-:-:S03]  /*d220*/  @!P0 IADD3 R68, P4, P5, R73, R34, R68 ;  /* 0x0000002249448210 */ /* 0x008fc60007d9e044 */
[----:B------:R-:W-:Y:S01]  /*d230*/  @!P1 IMAD.IADD R25, R5, 0x1, R25 ;  /* 0x0000000105199824 */ /* 0x000fe200078e0219 */
[C---:B------:R-:W-:Y:S02]  /*d240*/  @!P0 IADD3.X R69, R26.reuse, R35, R3, P4, P5 ;  /* 0x000000231a458210 */ /* 0x040fe400027ea403 */
[----:B----4-:R-:W-:Y:S02]  /*d250*/  @!P1 IADD3 R72, P4, P5, R73, R32, R4 ;  /* 0x0000002049489210 */ /* 0x010fe40007d9e004 */
[----:B------:R-:W-:Y:S02]  /*d260*/  CS2R R44, SRZ ;  /* 0x00000000002c7805 */ /* 0x000fe4000001ff00 */
[----:B------:R-:W-:Y:S02]  /*d270*/  CS2R R46, SRZ ;  /* 0x00000000002e7805 */ /* 0x000fe4000001ff00 */
[----:B------:R-:W-:Y:S02]  /*d280*/  CS2R R48, SRZ ;  /* 0x0000000000307805 */ /* 0x000fe4000001ff00 */
[----:B------:R-:W-:-:S02]  /*d290*/  @!P1 IADD3.X R73, R26, R33, R25, P4, P5 ;  /* 0x000000211a499210 */ /* 0x000fc400027ea419 */
[----:B------:R-:W-:Y:S02]  /*d2a0*/  CS2R R50, SRZ ;  /* 0x0000000000327805 */ /* 0x000fe4000001ff00 */
[----:B--2---:R-:W-:Y:S02]  /*d2b0*/  @!P2 IADD3 R62, P4, R63, R6, RZ ;  /* 0x000000063f3ea210 */ /* 0x004fe40007f9e0ff */
[----:B------:R-:W-:Y:S02]  /*d2c0*/  CS2R R30, SRZ ;  /* 0x00000000001e7805 */ /* 0x000fe4000001ff00 */
[----:B------:R-:W-:Y:S02]  /*d2d0*/  CS2R R36, SRZ ;  /* 0x0000000000247805 */ /* 0x000fe4000001ff00 */
[----:B------:R-:W-:Y:S02]  /*d2e0*/  CS2R R38, SRZ ;  /* 0x0000000000267805 */ /* 0x000fe4000001ff00 */
[----:B------:R-:W-:Y:S01]  /*d2f0*/  CS2R R4, SRZ ;  /* 0x0000000000047805 */ /* 0x000fe2000001ff00 */
[----:B------:R-:W-:Y:S01]  /*d300*/  @!P2 IMAD.X R63, R20, 0x1, R7, P4 ;  /* 0x00000001143fa824 */ /* 0x000fe200020e0607 */
[----:B-1----:R-:W-:-:S02]  /*d310*/  @!P2 IADD3 R64, P4, R65, R28, RZ ;  /* 0x0000001c4140a210 */ /* 0x002fc40007f9e0ff */
[----:B------:R-:W-:Y:S01]  /*d320*/  CS2R R6, SRZ ;  /* 0x0000000000067805 */ /* 0x000fe2000001ff00 */
[----:B------:R-:W-:Y:S01]  /*d330*/  IMAD R3, R205, 0x80, R18 ;  /* 0x00000080cd037824 */ /* 0x000fe200078e0212 */
[----:B------:R-:W5:Y:S01]  /*d340*/  @!P0 LDG.E.128 R36, desc[UR46][R68.64] ;  /* 0x0000002e44248981 */ /* 0x000f62000c1e1d00 */
[----:B------:R-:W-:Y:S01]  /*d350*/  CS2R R24, SRZ ;  /* 0x0000000000187805 */ /* 0x000fe2000001ff00 */
[----:B------:R-:W-:Y:S01]  /*d360*/  @!P2 IMAD.X R65, R0, 0x1, R29, P4 ;  /* 0x000000010041a824 */ /* 0x000fe200020e061d */
[----:B------:R-:W-:Y:S01]  /*d370*/  CS2R R26, SRZ ;  /* 0x00000000001a7805 */ /* 0x000fe2000001ff00 */
[----:B------:R-:W5:Y:S01]  /*d380*/  @!P2 LDG.E.128 R44, desc[UR46][R62.64] ;  /* 0x0000002e3e2ca981 */ /* 0x000f62000c1e1d00 */
[----:B------:R-:W1:Y:S03]  /*d390*/  LDC R0, c[0x0][0x428] ;  /* 0x00010a00ff007b82 */ /* 0x000e660000000800 */
[----:B------:R-:W5:Y:S01]  /*d3a0*/  @!P2 LDG.E.128 R48, desc[UR46][R64.64] ;  /* 0x0000002e4030a981 */ /* 0x000f62000c1e1d00 */
[----:B------:R-:W-:-:S03]  /*d3b0*/  CS2R R28, SRZ ;  /* 0x00000000001c7805 */ /* 0x000fc6000001ff00 */
[----:B------:R2:W5:Y:S04]  /*d3c0*/  @!P3 LDG.E.128 R4, desc[UR46][R8.64] ;  /* 0x0000002e0804b981 */ /* 0x000568000c1e1d00 */
[----:B------:R-:W5:Y:S01]  /*d3d0*/  @!P0 LDG.E.128 R28, desc[UR46][R66.64] ;  /* 0x0000002e421c8981 */ /* 0x000f62000c1e1d00 */
[----:B------:R-:W-:-:S03]  /*d3e0*/  IMAD R3, R218, 0x20, R3 ;  /* 0x00000020da037824 */ /* 0x000fc600078e0203 */
[----:B------:R3:W5:Y:S01]  /*d3f0*/  @!P3 LDG.E.128 R24, desc[UR46][R14.64] ;  /* 0x0000002e0e18b981 */ /* 0x000762000c1e1d00 */
[----:B------:R-:W-:Y:S01]  /*d400*/  IMAD.MOV.U32 R60, RZ, RZ, R58 ;  /* 0x000000ffff3c7224 */ /* 0x000fe200078e003a */
[----:B------:R-:W-:Y:S02]  /*d410*/  CS2R R32, SRZ ;  /* 0x0000000000207805 */ /* 0x000fe4000001ff00 */
[----:B------:R-:W-:Y:S02]  /*d420*/  CS2R R34, SRZ ;  /* 0x0000000000227805 */ /* 0x000fe4000001ff00 */
[----:B-1----:R-:W-:Y:S01]  /*d430*/  ISETP.NE.AND P0, PT, R0, 0x1, PT ;  /* 0x000000010000780c */ /* 0x002fe20003f05270 */
[----:B--2---:R-:W-:Y:S01]  /*d440*/  IMAD.MOV.U32 R8, RZ, RZ, R54 ;  /* 0x000000ffff087224 */ /* 0x004fe200078e0036 */
[----:B------:R-:W-:Y:S02]  /*d450*/  CS2R R40, SRZ ;  /* 0x0000000000287805 */ /* 0x000fe4000001ff00 */
[----:B------:R-:W-:Y:S01]  /*d460*/  CS2R R42, SRZ ;  /* 0x00000000002a7805 */ /* 0x000fe2000001ff00 */
[----:B------:R1:W5:Y:S05]  /*d470*/  @!P1 LDG.E.128 R32, desc[UR46][R70.64] ;  /* 0x0000002e46209981 */ /* 0x00036a000c1e1d00 */
[----:B------:R1:W5:Y:S03]  /*d480*/  @!P1 LDG.E.128 R40, desc[UR46][R72.64] ;  /* 0x0000002e48289981 */ /* 0x000366000c1e1d00 */
[----:B------:R-:W2:Y:S08]  /*d490*/  @P0 LDC R0, c[0x0][0x42c] ;  /* 0x00010b00ff000b82 */ /* 0x000eb00000000800 */
[----:B------:R-:W4:Y:S01]  /*d4a0*/  @P0 LDC R9, c[0x0][0x430] ;  /* 0x00010c00ff090b82 */ /* 0x000f220000000800 */
[----:B--2---:R-:W-:-:S05]  /*d4b0*/  @P0 IMAD.HI.U32 R0, R3, R0, RZ ;  /* 0x0000000003000227 */ /* 0x004fca00078e00ff */
[----:B----4-:R-:W-:Y:S01]  /*d4c0*/  @P0 SHF.R.U32.HI R3, RZ, R9, R0 ;  /* 0x00000009ff030219 */ /* 0x010fe20000011600 */
[----:B------:R-:W-:-:S03]  /*d4d0*/  IMAD.MOV.U32 R9, RZ, RZ, R53 ;  /* 0x000000ffff097224 */ /* 0x000fc600078e0035 */
[----:B---3--:R-:W-:Y:S01]  /*d4e0*/  SHF.R.S32.HI R15, RZ, 0x1f, R3 ;  /* 0x0000001fff0f7819 */ /* 0x008fe20000011403 */
[----:B------:R-:W-:-:S04]  /*d4f0*/  IMAD.WIDE.U32 R8, R3, R12, R8 ;  /* 0x0000000c03087225 */ /* 0x000fc800078e0008 */
[C---:B------:R-:W-:Y:S02]  /*d500*/  IMAD R12, R15.reuse, R12, RZ ;  /* 0x0000000c0f0c7224 */ /* 0x040fe400078e02ff */
[-C--:B------:R-:W-:Y:S02]  /*d510*/  IMAD R0, R15, R10.reuse, RZ ;  /* 0x0000000a0f007224 */ /* 0x080fe400078e02ff */
[----:B------:R-:W-:Y:S01]  /*d520*/  IMAD.WIDE.U32 R14, R3, R10, R60 ;  /* 0x0000000a030e7225 */ /* 0x000fe200078e003c */
[----:B------:R-:W-:-:S03]  /*d530*/  IADD3 R8, P0, R8, UR4, RZ ;  /* 0x0000000408087c10 */ /* 0x000fc6000ff1e0ff */
[C---:B------:R-:W-:Y:S02]  /*d540*/  IMAD R13, R3.reuse, R13, R12 ;  /* 0x0000000d030d7224 */ /* 0x040fe400078e020c */
[----:B------:R-:W-:Y:S01]  /*d550*/  IMAD R3, R3, R11, R0 ;  /* 0x0000000b03037224 */ /* 0x000fe200078e0200 */
[----:B------:R-:W-:Y:S01]  /*d560*/  IADD3 R0, P1, R14, UR6, RZ ;  /* 0x000000060e007c10 */ /* 0x000fe2000ff3e0ff */
[----:B------:R-:W-:Y:S01]  /*d570*/  UMOV UR4, 0xffffffff ;  /* 0xffffffff00047882 */ /* 0x000fe20000000000 */
[----:B------:R-:W-:Y:S02]  /*d580*/  IADD3.X R9, R9, UR5, R13, P0, !PT ;  /* 0x0000000509097c10 */ /* 0x000fe400087fe40d */
[----:B------:R-:W-:Y:S01]  /*d590*/  IADD3.X R3, R15, UR7, R3, P1, !PT ;  /* 0x000000070f037c10 */ /* 0x000fe20008ffe403 */
[----:B-1----:R-:W-:Y:S08]  /*d5a0*/  BRA.DIV UR4, `(.L_x_1336) ;  /* 0x0000019a048c7947 */ /* 0x002ff0000b800000 */
.L_x_1660:
[----:B------:R-:W-:-:S03]  /*d5b0*/  UMOV UR4, 0xffffffff ;  /* 0xffffffff00047882 */ /* 0x000fc60000000000 */
[----:B------:R-:W-:Y:S05]  /*d5c0*/  BRA.DIV UR4, `(.L_x_1337) ;  /* 0x0000019a04ac7947 */ /* 0x000fea000b800000 */
.L_x_1663:
[----:B------:R-:W-:-:S03]  /*d5d0*/  UMOV UR4, 0xffffffff ;  /* 0xffffffff00047882 */ /* 0x000fc60000000000 */
[----:B------:R-:W-:Y:S05]  /*d5e0*/  BRA.DIV UR4, `(.L_x_1338) ;  /* 0x0000019a04cc7947 */ /* 0x000fea000b800000 */
.L_x_1666:
[----:B------:R-:W-:-:S03]  /*d5f0*/  UMOV UR4, 0xffffffff ;  /* 0xffffffff00047882 */ /* 0x000fc60000000000 */
[----:B------:R-:W-:Y:S05]  /*d600*/  BRA.DIV UR4, `(.L_x_1339) ;  /* 0x0000019a04ec7947 */ /* 0x000fea000b800000 */
.L_x_1669:
[----:B------:R-:W-:-:S03]  /*d610*/  UMOV UR4, 0xffffffff ;  /* 0xffffffff00047882 */ /* 0x000fc60000000000 */
[----:B------:R-:W-:Y:S05]  /*d620*/  BRA.DIV UR4, `(.L_x_1340) ;  /* 0x0000019e040c7947 */ /* 0x000fea000b800000 */
.L_x_1672:
[----:B------:R-:W-:-:S03]  /*d630*/  UMOV UR4, 0xffffffff ;  /* 0xffffffff00047882 */ /* 0x000fc60000000000 */
[----:B------:R-:W-:Y:S05]  /*d640*/  BRA.DIV UR4, `(.L_x_1341) ;  /* 0x0000019e042c7947 */ /* 0x000fea000b800000 */
.L_x_1675:
[----:B------:R-:W-:-:S03]  /*d650*/  UMOV UR4, 0xffffffff ;  /* 0xffffffff00047882 */ /* 0x000fc60000000000 */
[----:B------:R-:W-:Y:S05]  /*d660*/  BRA.DIV UR4, `(.L_x_1342) ;  /* 0x0000019e044c7947 */ /* 0x000fea000b800000 */
.L_x_1678:
[----:B------:R-:W-:-:S03]  /*d670*/  UMOV UR4, 0xffffffff ;  /* 0xffffffff00047882 */ /* 0x000fc60000000000 */
[----:B------:R-:W-:Y:S05]  /*d680*/  BRA.DIV UR4, `(.L_x_1343) ;  /* 0x0000019e046c7947 */ /* 0x000fea000b800000 */
.L_x_1681:
[----:B------:R-:W-:-:S03]  /*d690*/  UMOV UR4, 0xffffffff ;  /* 0xffffffff00047882 */ /* 0x000fc60000000000 */
[----:B------:R-:W-:Y:S05]  /*d6a0*/  BRA.DIV UR4, `(.L_x_1344) ;  /* 0x0000019e048c7947 */ /* 0x000fea000b800000 */
.L_x_1684:
[----:B------:R-:W-:-:S03]  /*d6b0*/  UMOV UR4, 0xffffffff ;  /* 0xffffffff00047882 */ /* 0x000fc60000000000 */
[----:B------:R-:W-:Y:S05]  /*d6c0*/  BRA.DIV UR4, `(.L_x_1345) ;  /* 0x0000019e04ac7947 */ /* 0x000fea000b800000 */
.L_x_1687:
[----:B------:R-:W-:-:S03]  /*d6d0*/  UMOV UR4, 0xffffffff ;  /* 0xffffffff00047882 */ /* 0x000fc60000000000 */
[----:B------:R-:W-:Y:S05]  /*d6e0*/  BRA.DIV UR4, `(.L_x_1346) ;  /* 0x0000019e04cc7947 */ /* 0x000fea000b800000 */
.L_x_1690:
[----:B------:R-:W-:-:S03]  /*d6f0*/  UMOV UR4, 0xffffffff ;  /* 0xffffffff00047882 */ /* 0x000fc60000000000 */
[----:B------:R-:W-:Y:S05]  /*d700*/  BRA.DIV UR4, `(.L_x_1347) ;  /* 0x0000019e04ec7947 */ /* 0x000fea000b800000 */
.L_x_1693:
[----:B------:R-:W-:-:S03]  /*d710*/  UMOV UR4, 0xffffffff ;  /* 0xffffffff00047882 */ /* 0x000fc60000000000 */
[----:B------:R-:W-:Y:S05]  /*d720*/  BRA.DIV UR4, `(.L_x_1348) ;  /* 0x000001a2040c7947 */ /* 0x000fea000b800000 */
.L_x_1696:
[----:B------:R-:W-:-:S03]  /*d730*/  UMOV UR4, 0xffffffff ;  /* 0xffffffff00047882 */ /* 0x000fc60000000000 */
[----:B------:R-:W-:Y:S05]  /*d740*/  BRA.DIV UR4, `(.L_x_1349) ;  /* 0x000001a2042c7947 */ /* 0x000fea000b800000 */
.L_x_1699:
[----:B------:R-:W-:-:S03]  /*d750*/  UMOV UR4, 0xffffffff ;  /* 0xffffffff00047882 */ /* 0x000fc60000000000 */
[----:B------:R-:W-:Y:S05]  /*d760*/  BRA.DIV UR4, `(.L_x_1350) ;  /* 0x000001a2044c7947 */ /* 0x000fea000b800000 */
.L_x_1702:
[----:B------:R-:W-:-:S03]  /*d770*/  UMOV UR4, 0xffffffff ;  /* 0xffffffff00047882 */ /* 0x000fc60000000000 */
[----:B------:R-:W-:Y:S05]  /*d780*/  BRA.DIV UR4, `(.L_x_1351) ;  /* 0x000001a2046c7947 */ /* 0x000fea000b800000 */
.L_x_1705:
[----:B------:R-:W-:Y:S01]  /*d790*/  ULEA.HI UR4, UR43, UR43, URZ, 0x1 ;  /* 0x0000002b2b047291 */ /* 0x000fe2000f8f083f */
[----:B------:R-:W-:Y:S01]  /*d7a0*/  ISETP.GE.AND P0, PT, R192, R21, PT ;  /* 0x00000015c000720c */ /* 0x000fe20003f06270 */
[----:B------:R-:W-:Y:S02]  /*d7b0*/  BSSY B1, `(.L_x_1352) ;  /* 0x000000b000017945 */ /* 0x000fe40003800000 */
[----:B------:R-:W-:Y:S01]  /*d7c0*/  ULOP3.LUT UR4, UR4, 0xfffffffe, URZ, 0xc0, !UPT ;  /* 0xfffffffe04047892 */ /* 0x000fe2000f8ec03f */
[-C--:B------:R-:W-:Y:S02]  /*d7d0*/  ISETP.GE.OR P3, PT, R18, R74.reuse, P0 ;  /* 0x0000004a1200720c */ /* 0x080fe40000766670 */
[-C--:B------:R-:W-:Y:S01]  /*d7e0*/  ISETP.GE.OR P2, PT, R195, R74.reuse, P0 ;  /* 0x0000004ac300720c */ /* 0x080fe20000746670 */
[----:B------:R-:W-:Y:S01]  /*d7f0*/  UIADD3 UR4, UR43, -UR4, URZ ;  /* 0x800000042b047290 */ /* 0x000fe2000fffe03f */
[-C--:B------:R-:W-:Y:S02]  /*d800*/  ISETP.GE.OR P1, PT, R222, R74.reuse, P0 ;  /* 0x0000004ade00720c */ /* 0x080fe40000726670 */
[----:B------:R-:W-:-:S03]  /*d810*/  ISETP.GE.OR P0, PT, R221, R74, P0 ;  /* 0x0000004add00720c */ /* 0x000fc60000706670 */
[----:B------:R-:W-:-:S04]  /*d820*/  MOV R3, UR4 ;  /* 0x0000000400037c02 */ /* 0x000fc80008000f00 */
[----:B------:R-:W-:-:S04]  /*d830*/  SHF.L.U32 R3, R3, 0x1f, RZ ;  /* 0x0000001f03037819 */ /* 0x000fc800000006ff */
[----:B------:R-:W1:Y:S02]  /*d840*/  SYNCS.PHASECHK.TRANS64.TRYWAIT P4, [R16+URZ+0x28400], R3 ;  /* 0x02840003100075a7 */ /* 0x000e64000808017f */
[----:B-1----:R-:W-:Y:S05]  /*d850*/  @!P4 BRA `(.L_x_1353) ;  /* 0x000001a00060c947 */ /* 0x002fea0003800000 */
.L_x_1706:
[----:B------:R-:W-:Y:S05]  /*d860*/  BSYNC B1 ;  /* 0x0000000000017941 */ /* 0x000fea0003800000 */
.L_x_1352:
[----:B------:R-:W-:Y:S04]  /*d870*/  BSSY B1, `(.L_x_1354) ;  /* 0x0000100000017945 */ /* 0x000fe80003800000 */
[----:B------:R-:W-:Y:S05]  /*d880*/  @P3 BRA `(.L_x_1355) ;  /* 0x0000000c00f83947 */ /* 0x000fea0003800000 */
[----:B-----5:R-:W-:Y:S02]  /*d890*/  SHF.R.U32.HI R0, RZ, 0x8, R4 ;  /* 0x00000008ff007819 */ /* 0x020fe40000011604 */
[----:B-1----:R-:W-:Y:S02]  /*d8a0*/  LOP3.LUT R3, R4, 0xff, RZ, 0xc0, !PT ;  /* 0x000000ff04037812 */ /* 0x002fe400078ec0ff */
[----:B------:R-:W-:Y:S02]  /*d8b0*/  LOP3.LUT R8, R0, 0xff, RZ, 0xc0, !PT ;  /* 0x000000ff00087812 */ /* 0x000fe400078ec0ff */
[----:B------:R-:W-:Y:S02]  /*d8c0*/  LEA.HI R0, R21, R218, RZ, 0x1c ;  /* 0x000000da15007211 */ /* 0x000fe400078fe0ff */
[----:B------:R-:W-:Y:S02]  /*d8d0*/  PRMT R20, R8, 0x7604, R3 ;  /* 0x0000760408147816 */ /* 0x000fe40000000003 */
[----:B------:R-:W-:-:S02]  /*d8e0*/  SHF.R.S32.HI R3, RZ, 0x1f, R0 ;  /* 0x0000001fff037819 */ /* 0x000fc40000011400 */
[----:B------:R-:W-:Y:S02]  /*d8f0*/  SHF.R.U32.HI R13, RZ, 0x8, R24 ;  /* 0x00000008ff0d7819 */ /* 0x000fe40000011618 */
[----:B------:R-:W-:Y:S01]  /*d900*/  LEA.HI R8, R3, R0, RZ, 0x3 ;  /* 0x0000000003087211 */ /* 0x000fe200078f18ff */
[----:B------:R-:W-:Y:S01]  /*d910*/  IMAD.SHL.U32 R0, R0, 0x10, RZ ;  /* 0x0000001000007824 */ /* 0x000fe200078e00ff */
[----:B------:R-:W-:Y:S02]  /*d920*/  SHF.R.U32.HI R10, RZ, 0x8, R5 ;  /* 0x00000008ff0a7819 */ /* 0x000fe40000011605 */
[----:B------:R-:W-:Y:S01]  /*d930*/  SHF.R.U32.HI R14, RZ, 0x8, R7 ;  /* 0x00000008ff0e7819 */ /* 0x000fe20000011607 */
[----:B------:R-:W-:Y:S01]  /*d940*/  IMAD.SHL.U32 R8, R8, 0x800, RZ ;  /* 0x0000080008087824 */ /* 0x000fe200078e00ff */
[----:B------:R-:W-:Y:S02]  /*d950*/  LOP3.LUT R12, R24, 0xff, RZ, 0xc0, !PT ;  /* 0x000000ff180c7812 */ /* 0x000fe400078ec0ff */
[----:B------:R-:W-:-:S02]  /*d960*/  LOP3.LUT R13, R13, 0xff, RZ, 0xc0, !PT ;  /* 0x000000ff0d0d7812 */ /* 0x000fc400078ec0ff */
[----:B------:R-:W-:Y:S02]  /*d970*/  LOP3.LUT R3, R209, 0x70, R0, 0xf8, !PT ;  /* 0x00000070d1037812 */ /* 0x000fe400078ef800 */
[----:B------:R-:W-:Y:S02]  /*d980*/  LOP3.LUT R9, R5, 0xff, RZ, 0xc0, !PT ;  /* 0x000000ff05097812 */ /* 0x000fe400078ec0ff */
[----:B------:R-:W-:Y:S02]  /*d990*/  LOP3.LUT R10, R10, 0xff, RZ, 0xc0, !PT ;  /* 0x000000ff0a0a7812 */ /* 0x000fe400078ec0ff */
[----:B------:R-:W-:Y:S02]  /*d9a0*/  LOP3.LUT R11, R7, 0xff, RZ, 0xc0, !PT ;  /* 0x000000ff070b7812 */ /* 0x000fe400078ec0ff */
[----:B------:R-:W-:Y:S02]  /*d9b0*/  LOP3.LUT R0, R14, 0xff, RZ, 0xc0, !PT ;  /* 0x000000ff0e007812 */ /* 0x000fe400078ec0ff */
[----:B------:R-:W-:-:S02]  /*d9c0*/  PRMT R61, R13, 0x7604, R12 ;  /* 0x000076040d3d7816 */ /* 0x000fc4000000000c */
[----:B------:R-:W-:Y:S02]  /*d9d0*/  LOP3.LUT R3, R3, R212, RZ, 0x3c, !PT ;  /* 0x000000d403037212 */ /* 0x000fe400078e3cff */
[----:B------:R-:W-:Y:S02]  /*d9e0*/  LOP3.LUT R8, R8, 0xffffc000, RZ, 0xc0, !PT ;  /* 0xffffc00008087812 */ /* 0x000fe400078ec0ff */
[----:B------:R-:W-:Y:S02]  /*d9f0*/  SHF.R.U32.HI R13, RZ, 0x8, R25 ;  /* 0x00000008ff0d7819 */ /* 0x000fe40000011619 */
[----:B------:R-:W-:Y:S02]  /*da00*/  PRMT R54, R10, 0x7604, R9 ;  /* 0x000076040a367816 */ /* 0x000fe40000000009 */
[----:B------:R-:W-:Y:S02]  /*da10*/  SHF.R.U32.HI R10, RZ, 0x8, R6 ;  /* 0x00000008ff0a7819 */ /* 0x000fe40000011606 */
[----:B------:R-:W-:-:S02]  /*da20*/  PRMT R60, R0, 0x7604, R11 ;  /* 0x00007604003c7816 */ /* 0x000fc4000000000b */
[----:B------:R-:W-:Y:S02]  /*da30*/  SHF.R.U32.HI R14, RZ, 0x8, R26 ;  /* 0x00000008ff0e7819 */ /* 0x000fe4000001161a */
[----:B------:R-:W-:Y:S02]  /*da40*/  IADD3 R3, R3, R8, R213 ;  /* 0x0000000803037210 */ /* 0x000fe40007ffe0d5 */
[----:B------:R-:W-:Y:S02]  /*da50*/  LOP3.LUT R0, R25, 0xff, RZ, 0xc0, !PT ;  /* 0x000000ff19007812 */ /* 0x000fe400078ec0ff */
[----:B------:R-:W-:Y:S02]  /*da60*/  LOP3.LUT R13, R13, 0xff, RZ, 0xc0, !PT ;  /* 0x000000ff0d0d7812 */ /* 0x000fe400078ec0ff */
[----:B------:R-:W-:Y:S02]  /*da70*/  SHF.R.U32.HI R53, RZ, 0x8, R27 ;  /* 0x00000008ff357819 */ /* 0x000fe4000001161b */
[----:B------:R-:W-:-:S02]  /*da80*/  LOP3.LUT R9, R6, 0xff, RZ, 0xc0, !PT ;  /* 0x000000ff06097812 */ /* 0x000fc400078ec0ff */
[----:B------:R-:W-:Y:S02]  /*da90*/  LOP3.LUT R10, R10, 0xff, RZ, 0xc0, !PT ;  /* 0x000000ff0a0a7812 */ /* 0x000fe400078ec0ff */
[----:B------:R-:W-:Y:S02]  /*daa0*/  LOP3.LUT R15, R14, 0xff, RZ, 0xc0, !PT ;  /* 0x000000ff0e0f7812 */ /* 0x000fe400078ec0ff */
[----:B------:R-:W-:Y:S02]  /*dab0*/  LOP3.LUT R12, R26, 0xff, RZ, 0xc0, !PT ;  /* 0x000000ff1a0c7812 */ /* 0x000fe400078ec0ff */
[----:B------:R-:W-:Y:S02]  /*dac0*/  LOP3.LUT R14, R27, 0xff, RZ, 0xc0, !PT ;  /* 0x000000ff1b0e7812 */ /* 0x000fe400078ec0ff */
[----:B------:R-:W-:Y:S01]  /*dad0*/  PRMT R65, R13, 0x7604, R0 ;  /* 0x000076040d417816 */ /* 0x000fe20000000000 */
[----:B------:R-:W-:Y:S01]  /*dae0*/  IMAD.IADD R0, R16, 0x1, R3 ;  /* 0x0000000110007824 */ /* 0x000fe200078e0203 */
[----:B------:R-:W-:-:S02]  /*daf0*/  LOP3.LUT R53, R53, 0xff, RZ, 0xc0, !PT ;  /* 0x000000ff35357812 */ /* 0x000fc400078ec0ff */
[----:B------:R-:W-:Y:S02]  /*db00*/  PRMT R58, R10, 0x7604, R9 ;  /* 0x000076040a3a7816 */ /* 0x000fe40000000009 */
[----:B------:R-:W1:Y:S01]  /*db10*/  LDS.128 R8, [R214+0x18000] ;  /* 0x01800000d6087984 */ /* 0x000e620000000c00 */
[----:B------:R-:W-:Y:S02]  /*db20*/  PRMT R67, R15, 0x7604, R12 ;  /* 0x000076040f437816 */ /* 0x000fe4000000000c */
[----:B------:R-:W-:Y:S02]  /*db30*/  PRMT R69, R53, 0x7604, R14 ;  /* 0x0000760435457816 */ /* 0x000fe4000000000e */
[----:B------:R-:W2:Y:S01]  /*db40*/  LDS.128 R12, [R0+0x18000] ;  /* 0x01800000000c7984 */ /* 0x000ea20000000c00 */
[----:B------:R-:W-:Y:S02]  /*db50*/  SHF.R.U32.HI R53, RZ, 0x10, R5 ;  /* 0x00000010ff357819 */ /* 0x000fe40000011605 */
[----:B------:R-:W-:-:S02]  /*db60*/  SHF.R.U32.HI R59, RZ, 0x10, R7 ;  /* 0x00000010ff3b7819 */ /* 0x000fc40000011607 */
[----:B------:R-:W-:Y:S02]  /*db70*/  SHF.R.U32.HI R55, RZ, 0x10, R6 ;  /* 0x00000010ff377819 */ /* 0x000fe40000011606 */
[----:B------:R-:W-:Y:S02]  /*db80*/  SHF.R.U32.HI R3, RZ, 0x10, R4 ;  /* 0x00000010ff037819 */ /* 0x000fe40000011604 */
[----:B------:R-:W-:Y:S02]  /*db90*/  LOP3.LUT R53, R53, 0xff, RZ, 0xc0, !PT ;  /* 0x000000ff35357812 */ /* 0x000fe400078ec0ff */
[----:B------:R-:W-:Y:S02]  /*dba0*/  LOP3.LUT R59, R59, 0xff, RZ, 0xc0, !PT ;  /* 0x000000ff3b3b7812 */ /* 0x000fe400078ec0ff */
[----:B------:R-:W-:Y:S02]  /*dbb0*/  LOP3.LUT R55, R55, 0xff, RZ, 0xc0, !PT ;  /* 0x000000ff37377812 */ /* 0x000fe400078ec0ff */
[----:B------:R-:W-:-:S02]  /*dbc0*/  LOP3.LUT R3, R3, 0xff, RZ, 0xc0, !PT ;  /* 0x000000ff03037812 */ /* 0x000fc400078ec0ff */
[----:B------:R-:W-:Y:S02]  /*dbd0*/  PRMT R53, R53, 0x7054, R54 ;  /* 0x0000705435357816 */ /* 0x000fe40000000036 */
[----:B------:R-:W-:Y:S02]  /*dbe0*/  PRMT R59, R59, 0x7054, R60 ;  /* 0x000070543b3b7816 */ /* 0x000fe4000000003c */
[----:B------:R-:W-:Y:S02]  /*dbf0*/  SHF.R.U32.HI R54, RZ, 0x10, R25 ;  /* 0x00000010ff367819 */ /* 0x000fe40000011619 */
[----:B------:R-:W-:Y:S02]  /*dc00*/  SHF.R.U32.HI R60, RZ, 0x10, R27 ;  /* 0x00000010ff3c7819 */ /* 0x000fe4000001161b */
[----:B------:R-:W-:Y:S02]  /*dc10*/  PRMT R55, R55, 0x7054, R58 ;  /* 0x0000705437377816 */ /* 0x000fe4000000003a */
[----:B------:R-:W-:-:S02]  /*dc20*/  PRMT R3, R3, 0x7054, R20 ;  /* 0x0000705403037816 */ /* 0x000fc40000000014 */
        /* <DEDUP_REMOVED lines=8> */
[----:B------:R-:W-:Y:S02]  /*dcb0*/  PRMT R67, R58, 0x7054, R67 ;  /* 0x000070543a437816 */ /* 0x000fe40000000043 */
[----:B------:R-:W-:Y:S02]  /*dcc0*/  PRMT R63, R20, 0x7054, R61 ;  /* 0x00007054143f7816 */ /* 0x000fe4000000003d */
[----:B------:R-:W-:Y:S02]  /*dcd0*/  LOP3.LUT R65, R65, 0xff000000, R25, 0xf8, !PT ;  /* 0xff00000041417812 */ /* 0x000fe400078ef819 */
[----:B------:R-:W-:-:S02]  /*dce0*/  LOP3.LUT R60, R3, 0xff000000, R4, 0xf8, !PT ;  /* 0xff000000033c7812 */ /* 0x000fc400078ef804 */
[----:B------:R-:W-:Y:S02]  /*dcf0*/  LOP3.LUT R61, R53, 0xff000000, R5, 0xf8, !PT ;  /* 0xff000000353d7812 */ /* 0x000fe400078ef805 */
[----:B------:R-:W-:Y:S02]  /*dd00*/  LOP3.LUT R70, R69, 0xff000000, R27, 0xf8, !PT ;  /* 0xff00000045467812 */ /* 0x000fe400078ef81b */
[----:B------:R-:W-:Y:S02]  /*dd10*/  LOP3.LUT R4, R55, 0xff000000, R6, 0xf8, !PT ;  /* 0xff00000037047812 */ /* 0x000fe400078ef806 */
[-C--:B-1----:R-:W-:Y:S02]  /*dd20*/  F2FP.F16.E4M3.UNPACK_B R27, R11.reuse ;  /* 0x0000000bff1b723e */ /* 0x082fe400020006ff */
[----:B------:R-:W-:Y:S02]  /*dd30*/  F2FP.F16.E4M3.UNPACK_B R53, R11.H1 ;  /* 0x0000000bff35723e */ /* 0x000fe400030006ff */
[----:B------:R-:W-:-:S02]  /*dd40*/  LOP3.LUT R6, R67, 0xff000000, R26, 0xf8, !PT ;  /* 0xff00000043067812 */ /* 0x000fc400078ef81a */
[-C--:B------:R-:W-:Y:S02]  /*dd50*/  F2FP.F16.E4M3.UNPACK_B R11, R8.reuse ;  /* 0x00000008ff0b723e */ /* 0x080fe400020006ff */
[----:B------:R-:W-:Y:S02]  /*dd60*/  F2FP.F16.E4M3.UNPACK_B R20, R8.H1 ;  /* 0x00000008ff14723e */ /* 0x000fe400030006ff */
[----:B------:R-:W-:Y:S02]  /*dd70*/  F2FP.F16.E4M3.UNPACK_B R67, R65 ;  /* 0x00000041ff43723e */ /* 0x000fe400020006ff */
[----:B--2---:R-:W-:Y:S02]  /*dd80*/  F2FP.F16.E4M3.UNPACK_B R8, R13 ;  /* 0x0000000dff08723e */ /* 0x004fe400020006ff */
[----:B------:R-:W-:Y:S01]  /*dd90*/  F2FP.F16.E4M3.UNPACK_B R62, R61 ;  /* 0x0000003dff3e723e */ /* 0x000fe200020006ff */
[--C-:B------:R-:W-:Y:S01]  /*dda0*/  HADD2.F32 R68, -RZ, R67.reuse.H0_H0 ;  /* 0x20000043ff447230 */ /* 0x100fe20000004100 */
[----:B------:R-:W-:Y:S01]  /*ddb0*/  LOP3.LUT R66, R63, 0xff000000, R24, 0xf8, !PT ;  /* 0xff0000003f427812 */ /* 0x000fe200078ef818 */
[--C-:B------:R-:W-:Y:S01]  /*ddc0*/  HADD2.F32 R5, -RZ, R8.reuse.H0_H0 ;  /* 0x20000008ff057230 */ /* 0x100fe20000004100 */
[----:B------:R-:W-:Y:S01]  /*ddd0*/  F2FP.F16.E4M3.UNPACK_B R24, R9 ;  /* 0x00000009ff18723e */ /* 0x000fe200020006ff */
[----:B------:R-:W-:Y:S01]  /*dde0*/  HADD2.F32 R67, -RZ, R67.H1_H1 ;  /* 0x30000043ff437230 */ /* 0x000fe20000004100 */
[-C--:B------:R-:W-:Y:S01]  /*ddf0*/  F2FP.F16.E4M3.UNPACK_B R3, R10.reuse ;  /* 0x0000000aff03723e */ /* 0x080fe200020006ff */
[----:B------:R-:W-:Y:S01]  /*de00*/  HADD2.F32 R8, -RZ, R8.H1_H1 ;  /* 0x30000008ff087230 */ /* 0x000fe20000004100 */
[----:B------:R-:W-:Y:S01]  /*de10*/  F2FP.F16.E4M3.UNPACK_B R26, R10.H1 ;  /* 0x0000000aff1a723e */ /* 0x000fe200030006ff */
[----:B------:R-:W-:Y:S01]  /*de20*/  HADD2.F32 R10, -RZ, R62.H0_H0 ;  /* 0x2000003eff0a7230 */ /* 0x000fe20000004100 */
[----:B------:R-:W-:-:S02]  /*de30*/  LOP3.LUT R64, R59, 0xff000000, R7, 0xf8, !PT ;  /* 0xff0000003b407812 */ /* 0x000fc400078ef807 */
[----:B------:R-:W-:Y:S01]  /*de40*/  F2FP.F16.E4M3.UNPACK_B R25, R9.H1 ;  /* 0x00000009ff19723e */ /* 0x000fe200030006ff */
[--C-:B------:R-:W-:Y:S01]  /*de50*/  HADD2.F32 R9, -RZ, R24.reuse.H0_H0 ;  /* 0x20000018ff097230 */ /* 0x100fe20000004100 */
[----:B------:R-:W-:Y:S01]  /*de60*/  F2FP.F16.E4M3.UNPACK_B R54, R13.H1 ;  /* 0x0000000dff36723e */ /* 0x000fe200030006ff */
[C---:B------:R-:W-:Y:S01]  /*de70*/  FMUL.FTZ R63, R5.reuse, R10 ;  /* 0x0000000a053f7220 */ /* 0x040fe20000410000 */
[-C--:B------:R-:W-:Y:S01]  /*de80*/  F2FP.F16.E4M3.UNPACK_B R58, R15.reuse ;  /* 0x0000000fff3a723e */ /* 0x080fe200020006ff */
[----:B------:R-:W-:Y:S01]  /*de90*/  HADD2.F32 R24, -RZ, R24.H1_H1 ;  /* 0x30000018ff187230 */ /* 0x000fe20000004100 */
[----:B------:R-:W-:Y:S01]  /*dea0*/  F2FP.F16.E4M3.UNPACK_B R59, R15.H1 ;  /* 0x0000000fff3b723e */ /* 0x000fe200030006ff */
[----:B------:R-:W-:Y:S01]  /*deb0*/  FMUL.FTZ R71, R8, R67 ;  /* 0x0000004308477220 */ /* 0x000fe20000410000 */
[-C--:B------:R-:W-:Y:S02]  /*dec0*/  F2FP.F16.E4M3.UNPACK_B R13, R12.reuse ;  /* 0x0000000cff0d723e */ /* 0x080fe400020006ff */
[----:B------:R-:W-:Y:S01]  /*ded0*/  F2FP.F16.E4M3.UNPACK_B R15, R12.H1 ;  /* 0x0000000cff0f723e */ /* 0x000fe200030006ff */
[----:B------:R-:W-:Y:S01]  /*dee0*/  FMUL.FTZ R12, R5, R68 ;  /* 0x00000044050c7220 */ /* 0x000fe20000410000 */
[----:B------:R-:W-:-:S02]  /*def0*/  F2FP.F16.E4M3.UNPACK_B R7, R14 ;  /* 0x0000000eff07723e */ /* 0x000fc400020006ff */
[----:B------:R-:W-:Y:S01]  /*df00*/  F2FP.F16.E4M3.UNPACK_B R55, R14.H1 ;  /* 0x0000000eff37723e */ /* 0x000fe200030006ff */
[C---:B------:R-:W-:Y:S01]  /*df10*/  FFMA.FTZ R5, R9.reuse, R10, -R12 ;  /* 0x0000000a09057223 */ /* 0x040fe2000001080c */
[----:B------:R-:W-:Y:S01]  /*df20*/  F2FP.F16.E4M3.UNPACK_B R14, R65.H1 ;  /* 0x00000041ff0e723e */ /* 0x000fe200030006ff */
[----:B------:R-:W-:Y:S01]  /*df30*/  FFMA.FTZ R9, R9, R68, R63 ;  /* 0x0000004409097223 */ /* 0x000fe2000001003f */
[----:B------:R-:W-:Y:S01]  /*df40*/  F2FP.F16.E4M3.UNPACK_B R61, R61.H1 ;  /* 0x0000003dff3d723e */ /* 0x000fe200030006ff */
[----:B------:R-:W-:Y:S02]  /*df50*/  HADD2.F32 R10, -RZ, R54.H0_H0 ;  /* 0x20000036ff0a7230 */ /* 0x000fe40000004100 */
[----:B------:R-:W-:Y:S02]  /*df60*/  HADD2.F32 R69, -RZ, R14.H0_H0 ;  /* 0x2000000eff457230 */ /* 0x000fe40000004100 */
[----:B------:R-:W-:Y:S02]  /*df70*/  HADD2.F32 R63, -RZ, R62.H1_H1 ;  /* 0x3000003eff3f7230 */ /* 0x000fe40000004100 */
[----:B------:R-:W-:-:S02]  /*df80*/  HADD2.F32 R65, -RZ, R61.H0_H0 ;  /* 0x2000003dff417230 */ /* 0x000fc40000004100 */
[----:B------:R-:W-:Y:S01]  /*df90*/  FMUL.FTZ R73, R10, R69 ;  /* 0x000000450a497220 */ /* 0x000fe20000410000 */
[----:B------:R-:W-:Y:S02]  /*dfa0*/  HADD2.F32 R12, -RZ, R25.H0_H0 ;  /* 0x20000019ff0c7230 */ /* 0x000fe40000004100 */
[-C--:B------:R-:W-:Y:S01]  /*dfb0*/  FMUL.FTZ R62, R8, R63.reuse ;  /* 0x0000003f083e7220 */ /* 0x080fe20000410000 */
[----:B------:R-:W-:Y:S01]  /*dfc0*/  FFMA.FTZ R8, R24, R63, -R71 ;  /* 0x0000003f18087223 */ /* 0x000fe20000010847 */
[-C--:B------:R-:W-:Y:S01]  /*dfd0*/  FMUL.FTZ R68, R10, R65.reuse ;  /* 0x000000410a447220 */ /* 0x080fe20000410000 */
[----:B------:R-:W-:Y:S02]  /*dfe0*/  HADD2.F32 R54, -RZ, R54.H1_H1 ;  /* 0x30000036ff367230 */ /* 0x000fe40000004100 */
[----:B------:R-:W-:Y:S01]  /*dff0*/  FFMA.FTZ R73, R12, R65, -R73 ;  /* 0x000000410c497223 */ /* 0x000fe20000010849 */
[----:B------:R-:W-:Y:S01]  /*e000*/  FFMA.FTZ R10, R24, R67, R62 ;  /* 0x00000043180a7223 */ /* 0x000fe2000001003e */
[----:B------:R-:W-:Y:S01]  /*e010*/  F2FP.F16.E4M3.UNPACK_B R65, R70 ;  /* 0x00000046ff41723e */ /* 0x000fe200020006ff */
[----:B------:R-:W-:Y:S01]  /*e020*/  HADD2.F32 R62, -RZ, R14.H1_H1 ;  /* 0x3000000eff3e7230 */ /* 0x000fe20000004100 */
[----:B------:R-:W-:Y:S01]  /*e030*/  F2FP.F16.E4M3.UNPACK_B R24, R64 ;  /* 0x00000040ff18723e */ /* 0x000fe200020006ff */
[----:B------:R-:W-:-:S02]  /*e040*/  HADD2.F32 R14, -RZ, R58.H0_H0 ;  /* 0x2000003aff0e7230 */ /* 0x000fc40000004100 */
[----:B------:R-:W-:Y:S01]  /*e050*/  FFMA.FTZ R68, R12, R69, R68 ;  /* 0x000000450c447223 */ /* 0x000fe20000010044 */
[----:B------:R-:W-:Y:S02]  /*e060*/  HADD2.F32 R67, -RZ, R65.H0_H0 ;  /* 0x20000041ff437230 */ /* 0x000fe40000004100 */
[----:B------:R-:W-:Y:S01]  /*e070*/  FMUL.FTZ R72, R54, R62 ;  /* 0x0000003e36487220 */ /* 0x000fe20000410000 */
[----:B------:R-:W-:Y:S01]  /*e080*/  HADD2.F32 R63, -RZ, R24.H0_H0 ;  /* 0x20000018ff3f7230 */ /* 0x000fe20000004100 */
[----:B------:R-:W-:Y:S01]  /*e090*/  F2FP.F16.E4M3.UNPACK_B R70, R70.H1 ;  /* 0x00000046ff46723e */ /* 0x000fe200030006ff */
[----:B------:R-:W-:Y:S02]  /*e0a0*/  HADD2.F32 R61, -RZ, R61.H1_H1 ;  /* 0x3000003dff3d7230 */ /* 0x000fe40000004100 */
[C---:B------:R-:W-:Y:S01]  /*e0b0*/  FMUL.FTZ R71, R14.reuse, R67 ;  /* 0x000000430e477220 */ /* 0x040fe20000410000 */
[----:B------:R-:W-:Y:S02]  /*e0c0*/  HADD2.F32 R25, -RZ, R25.H1_H1 ;  /* 0x30000019ff197230 */ /* 0x000fe40000004100 */
[----:B------:R-:W-:Y:S01]  /*e0d0*/  FMUL.FTZ R14, R14, R63 ;  /* 0x0000003f0e0e7220 */ /* 0x000fe20000410000 */
[----:B------:R-:W-:-:S02]  /*e0e0*/  HADD2.F32 R12, -RZ, R27.H0_H0 ;  /* 0x2000001bff0c7230 */ /* 0x000fc40000004100 */
[-C--:B------:R-:W-:Y:S01]  /*e0f0*/  FMUL.FTZ R69, R54, R61.reuse ;  /* 0x0000003d36457220 */ /* 0x080fe20000410000 */
[----:B------:R-:W-:Y:S01]  /*e100*/  HADD2.F32 R65, -RZ, R65.H1_H1 ;  /* 0x30000041ff417230 */ /* 0x000fe20000004100 */
[----:B------:R-:W-:Y:S01]  /*e110*/  F2FP.F16.E4M3.UNPACK_B R64, R64.H1 ;  /* 0x00000040ff40723e */ /* 0x000fe200030006ff */
[----:B------:R-:W-:Y:S02]  /*e120*/  HADD2.F32 R58, -RZ, R58.H1_H1 ;  /* 0x3000003aff3a7230 */ /* 0x000fe40000004100 */
[C---:B------:R-:W-:Y:S01]  /*e130*/  FFMA.FTZ R72, R25.reuse, R61, -R72 ;  /* 0x0000003d19487223 */ /* 0x040fe20000010848 */
[----:B------:R-:W-:Y:S02]  /*e140*/  HADD2.F32 R24, -RZ, R24.H1_H1 ;  /* 0x30000018ff187230 */ /* 0x000fe40000004100 */
[----:B------:R-:W-:Y:S01]  /*e150*/  FFMA.FTZ R67, R12, R67, R14 ;  /* 0x000000430c437223 */ /* 0x000fe2000001000e */
[----:B------:R-:W-:Y:S01]  /*e160*/  FFMA.FTZ R69, R25, R62, R69 ;  /* 0x0000003e19457223 */ /* 0x000fe20000010045 */
[----:B------:R-:W-:-:S02]  /*e170*/  HADD2.F32 R27, -RZ, R27.H1_H1 ;  /* 0x3000001bff1b7230 */ /* 0x000fc40000004100 */
[C---:B------:R-:W-:Y:S01]  /*e180*/  FMUL.FTZ R54, R58.reuse, R65 ;  /* 0x000000413a367220 */ /* 0x040fe20000410000 */
[----:B------:R-:W-:Y:S02]  /*e190*/  HADD2.F32 R61, -RZ, R70.H0_H0 ;  /* 0x20000046ff3d7230 */ /* 0x000fe40000004100 */
[-C--:B------:R-:W-:Y:S01]  /*e1a0*/  FMUL.FTZ R58, R58, R24.reuse ;  /* 0x000000183a3a7220 */ /* 0x080fe20000410000 */
[----:B------:R-:W-:Y:S02]  /*e1b0*/  HADD2.F32 R14, -RZ, R59.H0_H0 ;  /* 0x2000003bff0e7230 */ /* 0x000fe40000004100 */
[----:B------:R-:W-:Y:S01]  /*e1c0*/  FFMA.FTZ R71, R12, R63, -R71 ;  /* 0x0000003f0c477223 */ /* 0x000fe20000010847 */
[----:B------:R-:W-:Y:S02]  /*e1d0*/  HADD2.F32 R25, -RZ, R64.H0_H0 ;  /* 0x20000040ff197230 */ /* 0x000fe40000004100 */
[----:B------:R-:W-:Y:S01]  /*e1e0*/  FFMA.FTZ R74, R27, R24, -R54 ;  /* 0x000000181b4a7223 */ /* 0x000fe20000010836 */
[----:B------:R-:W-:-:S02]  /*e1f0*/  HADD2.F32 R12, -RZ, R53.H0_H0 ;  /* 0x20000035ff0c7230 */ /* 0x000fc40000004100 */
[C---:B------:R-:W-:Y:S01]  /*e200*/  FMUL.FTZ R63, R14.reuse, R61 ;  /* 0x0000003d0e3f7220 */ /* 0x040fe20000410000 */
[----:B------:R-:W-:Y:S01]  /*e210*/  FFMA.FTZ R76, R27, R65, R58 ;  /* 0x000000411b4c7223 */ /* 0x000fe2000001003a */
[----:B------:R-:W-:Y:S01]  /*e220*/  FMUL.FTZ R14, R14, R25 ;  /* 0x000000190e0e7220 */ /* 0x000fe20000410000 */
[----:B------:R-:W-:Y:S01]  /*e230*/  F2FP.F16.E4M3.UNPACK_B R27, R66.H1 ;  /* 0x00000042ff1b723e */ /* 0x000fe200030006ff */
[----:B------:R-:W-:Y:S01]  /*e240*/  HADD2.F32 R64, -RZ, R64.H1_H1 ;  /* 0x30000040ff407230 */ /* 0x000fe20000004100 */
[----:B------:R-:W-:Y:S01]  /*e250*/  F2FP.F16.E4M3.UNPACK_B R24, R60.H1 ;  /* 0x0000003cff18723e */ /* 0x000fe200030006ff */
[C---:B------:R-:W-:Y:S01]  /*e260*/  FFMA.FTZ R75, R12.reuse, R61, R14 ;  /* 0x0000003d0c4b7223 */ /* 0x040fe2000001000e */
[----:B------:R-:W-:Y:S02]  /*e270*/  HADD2.F32 R70, -RZ, R70.H1_H1 ;  /* 0x30000046ff467230 */ /* 0x000fe40000004100 */
[----:B------:R-:W-:Y:S01]  /*e280*/  FFMA.FTZ R65, R12, R25, -R63 ;  /* 0x000000190c417223 */ /* 0x000fe2000001083f */
[----:B------:R-:W-:Y:S01]  /*e290*/  HADD2.F32 R59, -RZ, R59.H1_H1 ;  /* 0x3000003bff3b7230 */ /* 0x000fe20000004100 */
[----:B------:R-:W-:Y:S01]  /*e2a0*/  F2FP.F16.E4M3.UNPACK_B R66, R66 ;  /* 0x00000042ff42723e */ /* 0x000fe200020006ff */
[----:B------:R-:W-:Y:S01]  /*e2b0*/  HADD2.F32 R61, -RZ, R27.H0_H0 ;  /* 0x2000001bff3d7230 */ /* 0x000fe20000004100 */
[----:B------:R-:W-:Y:S01]  /*e2c0*/  F2FP.F16.E4M3.UNPACK_B R60, R60 ;  /* 0x0000003cff3c723e */ /* 0x000fe200020006ff */
[----:B------:R-:W-:-:S02]  /*e2d0*/  HADD2.F32 R14, -RZ, R15.H0_H0 ;  /* 0x2000000fff0e7230 */ /* 0x000fc40000004100 */
[C---:B------:R-:W-:Y:S01]  /*e2e0*/  FMUL.FTZ R54, R59.reuse, R70 ;  /* 0x000000463b367220 */ /* 0x040fe20000410000 */
[----:B------:R-:W-:Y:S02]  /*e2f0*/  HADD2.F32 R25, -RZ, R24.H0_H0 ;  /* 0x20000018ff197230 */ /* 0x000fe40000004100 */
[----:B------:R-:W-:Y:S01]  /*e300*/  FMUL.FTZ R63, R59, R64 ;  /* 0x000000403b3f7220 */ /* 0x000fe20000410000 */
[----:B------:R-:W-:Y:S02]  /*e310*/  HADD2.F32 R12, -RZ, R20.H0_H0 ;  /* 0x20000014ff0c7230 */ /* 0x000fe40000004100 */
[C---:B------:R-:W-:Y:S01]  /*e320*/  FMUL.FTZ R59, R14.reuse, R61 ;  /* 0x0000003d0e3b7220 */ /* 0x040fe20000410000 */
[----:B------:R-:W-:Y:S02]  /*e330*/  HADD2.F32 R15, -RZ, R15.H1_H1 ;  /* 0x3000000fff0f7230 */ /* 0x000fe40000004100 */
[----:B------:R-:W-:Y:S01]  /*e340*/  FMUL.FTZ R14, R14, R25 ;  /* 0x000000190e0e7220 */ /* 0x000fe20000410000 */
[----:B------:R-:W-:-:S02]  /*e350*/  HADD2.F32 R24, -RZ, R24.H1_H1 ;  /* 0x30000018ff187230 */ /* 0x000fc40000004100 */
[C---:B------:R-:W-:Y:S01]  /*e360*/  FFMA.FTZ R59, R12.reuse, R25, -R59 ;  /* 0x000000190c3b7223 */ /* 0x040fe2000001083b */
[----:B------:R-:W-:Y:S02]  /*e370*/  HADD2.F32 R53, -RZ, R53.H1_H1 ;  /* 0x30000035ff357230 */ /* 0x000fe40000004100 */
[----:B------:R-:W-:Y:S01]  /*e380*/  FFMA.FTZ R61, R12, R61, R14 ;  /* 0x0000003d0c3d7223 */ /* 0x000fe2000001000e */
[----:B------:R-:W-:Y:S02]  /*e390*/  HADD2.F32 R27, -RZ, R27.H1_H1 ;  /* 0x3000001bff1b7230 */ /* 0x000fe40000004100 */
[----:B------:R-:W-:Y:S01]  /*e3a0*/  FMUL.FTZ R12, R15, R24 ;  /* 0x000000180f0c7220 */ /* 0x000fe20000410000 */
[----:B------:R-:W-:Y:S02]  /*e3b0*/  HADD2.F32 R20, -RZ, R20.H1_H1 ;  /* 0x30000014ff147230 */ /* 0x000fe40000004100 */
[----:B------:R-:W-:Y:S01]  /*e3c0*/  FFMA.FTZ R64, R53, R64, -R54 ;  /* 0x0000004035407223 */ /* 0x000fe20000010836 */
[----:B------:R-:W-:-:S02]  /*e3d0*/  HADD2.F32 R25, -RZ, R66.H0_H0 ;  /* 0x20000042ff197230 */ /* 0x000fc40000004100 */
[----:B------:R-:W-:Y:S01]  /*e3e0*/  FFMA.FTZ R70, R53, R70, R63 ;  /* 0x0000004635467223 */ /* 0x000fe2000001003f */
[----:B------:R-:W-:Y:S02]  /*e3f0*/  HADD2.F32 R14, -RZ, R13.H0_H0 ;  /* 0x2000000dff0e7230 */ /* 0x000fe40000004100 */
[-C--:B------:R-:W-:Y:S01]  /*e400*/  FMUL.FTZ R53, R15, R27.reuse ;  /* 0x0000001b0f357220 */ /* 0x080fe20000410000 */
[----:B------:R-:W-:Y:S01]  /*e410*/  FFMA.FTZ R54, R20, R27, R12 ;  /* 0x0000001b14367223 */ /* 0x000fe2000001000c */
[----:B------:R-:W-:Y:S01]  /*e420*/  HADD2.F32 R15, -RZ, R60.H0_H0 ;  /* 0x2000003cff0f7230 */ /* 0x000fe20000004100 */
[----:B------:R-:W-:Y:S01]  /*e430*/  F2FP.SATFINITE.E4M3.F32.PACK_AB_MERGE_C R72, R72, R73, RZ ;  /* 0x000000494848723e */ /* 0x000fe200048070ff */
[----:B------:R-:W-:Y:S02]  /*e440*/  HADD2.F32 R12, -RZ, R11.H0_H0 ;  /* 0x2000000bff0c7230 */ /* 0x000fe40000004100 */
[----:B------:R-:W-:Y:S01]  /*e450*/  FMUL.FTZ R27, R14, R25 ;  /* 0x000000190e1b7220 */ /* 0x000fe20000410000 */
[----:B------:R-:W-:-:S02]  /*e460*/  HADD2.F32 R66, -RZ, R66.H1_H1 ;  /* 0x30000042ff427230 */ /* 0x000fc40000004100 */
[----:B------:R-:W-:Y:S01]  /*e470*/  FFMA.FTZ R24, R20, R24, -R53 ;  /* 0x0000001814187223 */ /* 0x000fe20000010835 */
[----:B------:R-:W-:Y:S02]  /*e480*/  HADD2.F32 R13, -RZ, R13.H1_H1 ;  /* 0x3000000dff0d7230 */ /* 0x000fe40000004100 */
[-C--:B------:R-:W-:Y:S01]  /*e490*/  FMUL.FTZ R53, R14, R15.reuse ;  /* 0x0000000f0e357220 */ /* 0x080fe20000410000 */
[----:B------:R-:W-:Y:S02]  /*e4a0*/  HADD2.F32 R60, -RZ, R60.H1_H1 ;  /* 0x3000003cff3c7230 */ /* 0x000fe40000004100 */
[C---:B------:R-:W-:Y:S01]  /*e4b0*/  FFMA.FTZ R27, R12.reuse, R15, -R27 ;  /* 0x0000000f0c1b7223 */ /* 0x040fe2000001081b */
[----:B------:R-:W-:Y:S01]  /*e4c0*/  HADD2.F32 R11, -RZ, R11.H1_H1 ;  /* 0x3000000bff0b7230 */ /* 0x000fe20000004100 */
[----:B------:R-:W-:Y:S01]  /*e4d0*/  F2FP.F16.E4M3.UNPACK_B R15, R6.H1 ;  /* 0x00000006ff0f723e */ /* 0x000fe200030006ff */
[C---:B------:R-:W-:Y:S01]  /*e4e0*/  FMUL.FTZ R20, R13.reuse, R66 ;  /* 0x000000420d147220 */ /* 0x040fe20000410000 */
[----:B------:R-:W-:Y:S01]  /*e4f0*/  FMUL.FTZ R13, R13, R60 ;  /* 0x0000003c0d0d7220 */ /* 0x000fe20000410000 */
[----:B------:R-:W-:Y:S01]  /*e500*/  FFMA.FTZ R53, R12, R25, R53 ;  /* 0x000000190c357223 */ /* 0x000fe20000010035 */
[----:B------:R-:W-:Y:S01]  /*e510*/  F2FP.F16.E4M3.UNPACK_B R14, R4.H1 ;  /* 0x00000004ff0e723e */ /* 0x000fe200030006ff */
[----:B------:R-:W-:Y:S01]  /*e520*/  FFMA.FTZ R60, R11, R60, -R20 ;  /* 0x0000003c0b3c7223 */ /* 0x000fe20000010814 */
[----:B------:R-:W-:-:S02]  /*e530*/  HADD2.F32 R20, -RZ, R15.H0_H0 ;  /* 0x2000000fff147230 */ /* 0x000fc40000004100 */
[----:B------:R-:W-:Y:S01]  /*e540*/  FFMA.FTZ R66, R11, R66, R13 ;  /* 0x000000420b427223 */ /* 0x000fe2000001000d */
[--C-:B------:R-:W-:Y:S01]  /*e550*/  HADD2.F32 R12, -RZ, R55.reuse.H0_H0 ;  /* 0x20000037ff0c7230 */ /* 0x100fe20000004100 */
[----:B------:R-:W-:Y:S01]  /*e560*/  F2FP.F16.E4M3.UNPACK_B R4, R4 ;  /* 0x00000004ff04723e */ /* 0x000fe200020006ff */
[----:B------:R-:W-:Y:S01]  /*e570*/  HADD2.F32 R13, -RZ, R14.H0_H0 ;  /* 0x2000000eff0d7230 */ /* 0x000fe20000004100 */
[----:B------:R-:W-:Y:S01]  /*e580*/  F2FP.SATFINITE.E4M3.F32.PACK_AB_MERGE_C R68, R69, R68, RZ ;  /* 0x000000444544723e */ /* 0x000fe200048070ff */
[----:B------:R-:W-:Y:S02]  /*e590*/  HADD2.F32 R11, -RZ, R26.H0_H0 ;  /* 0x2000001aff0b7230 */ /* 0x000fe40000004100 */
[C---:B------:R-:W-:Y:S01]  /*e5a0*/  FMUL.FTZ R58, R12.reuse, R20 ;  /* 0x000000140c3a7220 */ /* 0x040fe20000410000 */
[----:B------:R-:W-:Y:S02]  /*e5b0*/  HADD2.F32 R14, -RZ, R14.H1_H1 ;  /* 0x3000000eff0e7230 */ /* 0x000fe40000004100 */
[----:B------:R-:W-:Y:S01]  /*e5c0*/  FMUL.FTZ R12, R12, R13 ;  /* 0x0000000d0c0c7220 */ /* 0x000fe20000410000 */
[----:B------:R-:W-:-:S02]  /*e5d0*/  HADD2.F32 R55, -RZ, R55.H1_H1 ;  /* 0x30000037ff377230 */ /* 0x000fc40000004100 */
[----:B------:R-:W-:Y:S01]  /*e5e0*/  FFMA.FTZ R58, R11, R13, -R58 ;  /* 0x0000000d0b3a7223 */ /* 0x000fe2000001083a */
[----:B------:R-:W-:Y:S01]  /*e5f0*/  HADD2.F32 R15, -RZ, R15.H1_H1 ;  /* 0x3000000fff0f7230 */ /* 0x000fe20000004100 */
[----:B------:R-:W-:Y:S01]  /*e600*/  F2FP.F16.E4M3.UNPACK_B R13, R6 ;  /* 0x00000006ff0d723e */ /* 0x000fe200020006ff */
[----:B------:R-:W-:Y:S02]  /*e610*/  HADD2.F32 R26, -RZ, R26.H1_H1 ;  /* 0x3000001aff1a7230 */ /* 0x000fe40000004100 */
[C---:B------:R-:W-:Y:S01]  /*e620*/  FMUL.FTZ R62, R55.reuse, R14 ;  /* 0x0000000e373e7220 */ /* 0x040fe20000410000 */
[----:B------:R-:W-:Y:S02]  /*e630*/  HADD2.F32 R6, -RZ, R7.H0_H0 ;  /* 0x20000007ff067230 */ /* 0x000fe40000004100 */
[-C--:B------:R-:W-:Y:S01]  /*e640*/  FMUL.FTZ R63, R55, R15.reuse ;  /* 0x0000000f373f7220 */ /* 0x080fe20000410000 */
[----:B------:R-:W-:Y:S01]  /*e650*/  FFMA.FTZ R25, R11, R20, R12 ;  /* 0x000000140b197223 */ /* 0x000fe2000001000c */
[----:B------:R-:W-:Y:S01]  /*e660*/  FFMA.FTZ R62, R26, R15, R62 ;  /* 0x0000000f1a3e7223 */ /* 0x000fe2000001003e */
[----:B------:R-:W-:-:S02]  /*e670*/  HADD2.F32 R15, -RZ, R13.H0_H0 ;  /* 0x2000000dff0f7230 */ /* 0x000fc40000004100 */
[----:B------:R-:W-:Y:S01]  /*e680*/  FFMA.FTZ R63, R26, R14, -R63 ;  /* 0x0000000e1a3f7223 */ /* 0x000fe2000001083f */
[----:B------:R-:W-:Y:S01]  /*e690*/  HADD2.F32 R14, -RZ, R13.H1_H1 ;  /* 0x3000000dff0e7230 */ /* 0x000fe20000004100 */
[----:B------:R-:W-:Y:S01]  /*e6a0*/  F2FP.SATFINITE.E4M3.F32.PACK_AB_MERGE_C R54, R54, R61, RZ ;  /* 0x0000003d3636723e */ /* 0x000fe200048070ff */
[----:B------:R-:W-:Y:S02]  /*e6b0*/  HADD2.F32 R7, -RZ, R7.H1_H1 ;  /* 0x30000007ff077230 */ /* 0x000fe40000004100 */
[----:B------:R-:W-:Y:S01]  /*e6c0*/  FMUL.FTZ R13, R6, R15 ;  /* 0x0000000f060d7220 */ /* 0x000fe20000410000 */
[--C-:B------:R-:W-:Y:S01]  /*e6d0*/  HADD2.F32 R11, -RZ, R4.reuse.H0_H0 ;  /* 0x20000004ff0b7230 */ /* 0x100fe20000004100 */
[----:B------:R-:W-:Y:S01]  /*e6e0*/  F2FP.SATFINITE.E4M3.F32.PACK_AB_MERGE_C R58, R63, R58, RZ ;  /* 0x0000003a3f3a723e */ /* 0x000fe200048070ff */
[----:B------:R-:W-:Y:S02]  /*e6f0*/  HADD2.F32 R12, -RZ, R4.H1_H1 ;  /* 0x30000004ff0c7230 */ /* 0x000fe40000004100 */
[----:B------:R-:W-:Y:S01]  /*e700*/  FMUL.FTZ R26, R7, R14 ;  /* 0x0000000e071a7220 */ /* 0x000fe20000410000 */
[----:B------:R-:W-:-:S02]  /*e710*/  HADD2.F32 R4, -RZ, R3.H0_H0 ;  /* 0x20000003ff047230 */ /* 0x000fc40000004100 */
[----:B------:R-:W-:Y:S01]  /*e720*/  FMUL.FTZ R20, R6, R11 ;  /* 0x0000000b06147220 */ /* 0x000fe20000410000 */
[----:B------:R-:W-:Y:S02]  /*e730*/  HADD2.F32 R3, -RZ, R3.H1_H1 ;  /* 0x30000003ff037230 */ /* 0x000fe40000004100 */
[-C--:B------:R-:W-:Y:S01]  /*e740*/  FMUL.FTZ R7, R7, R12.reuse ;  /* 0x0000000c07077220 */ /* 0x080fe20000410000 */
[----:B------:R-:W-:Y:S01]  /*e750*/  F2FP.SATFINITE.E4M3.F32.PACK_AB_MERGE_C R25, R62, R25, RZ ;  /* 0x000000193e19723e */ /* 0x000fe200048070ff */
[C---:B------:R-:W-:Y:S01]  /*e760*/  FFMA.FTZ R6, R4.reuse, R11, -R13 ;  /* 0x0000000b04067223 */ /* 0x040fe2000001080d */
[----:B------:R-:W-:Y:S01]  /*e770*/  FFMA.FTZ R20, R4, R15, R20 ;  /* 0x0000000f04147223 */ /* 0x000fe20000010014 */
[C---:B------:R-:W-:Y:S01]  /*e780*/  FFMA.FTZ R13, R3.reuse, R12, -R26 ;  /* 0x0000000c030d7223 */ /* 0x040fe2000001081a */
[----:B------:R-:W-:Y:S01]  /*e790*/  FFMA.FTZ R3, R3, R14, R7 ;  /* 0x0000000e03037223 */ /* 0x000fe20000010007 */
[----:B------:R-:W-:Y:S02]  /*e7a0*/  F2FP.SATFINITE.E4M3.F32.PACK_AB_MERGE_C R7, R64, R65, RZ ;  /* 0x000000414007723e */ /* 0x000fe400048070ff */
        /* <DEDUP_REMOVED lines=12> */
.L_x_1355:
[----:B------:R-:W-:Y:S05]  /*e870*/  BSYNC B1 ;  /* 0x0000000000017941 */ /* 0x000fea0003800000 */
.L_x_1354:
[----:B------:R-:W-:Y:S04]  /*e880*/  BSSY B1, `(.L_x_1356) ;  /* 0x00000f8000017945 */ /* 0x000fe80003800000 */
[----:B------:R-:W-:Y:S05]  /*e890*/  @P2 BRA `(.L_x_1357) ;  /* 0x0000000c00d82947 */ /* 0x000fea0003800000 */
[----:B--2--5:R-:W-:Y:S02]  /*e8a0*/  SHF.R.U32.HI R0, RZ, 0x8, R44 ;  /* 0x00000008ff007819 */ /* 0x024fe4000001162c */
[----:B-1----:R-:W-:Y:S02]  /*e8b0*/  LOP3.LUT R3, R44, 0xff, RZ, 0xc0, !PT ;  /* 0x000000ff2c037812 */ /* 0x002fe400078ec0ff */
[----:B------:R-:W-:Y:S02]  /*e8c0*/  SHF.R.U32.HI R6, RZ, 0x8, R46 ;  /* 0x00000008ff067819 */ /* 0x000fe4000001162e */
[----:B------:R-:W-:Y:S02]  /*e8d0*/  LOP3.LUT R0, R0, 0xff, RZ, 0xc0, !PT ;  /* 0x000000ff00007812 */ /* 0x000fe400078ec0ff */
[----:B------:R-:W-:Y:S02]  /*e8e0*/  LEA.HI R8, R21, R218, RZ, 0x1c ;  /* 0x000000da15087211 */ /* 0x000fe400078fe0ff */
[----:B------:R-:W-:-:S02]  /*e8f0*/  LOP3.LUT R7, R46, 0xff, RZ, 0xc0, !PT ;  /* 0x000000ff2e077812 */ /* 0x000fc400078ec0ff */
[----:B------:R-:W-:Y:S02]  /*e900*/  LOP3.LUT R6, R6, 0xff, RZ, 0xc0, !PT ;  /* 0x000000ff06067812 */ /* 0x000fe400078ec0ff */
[----:B------:R-:W-:Y:S02]  /*e910*/  PRMT R13, R0, 0x7604, R3 ;  /* 0x00007604000d7816 */ /* 0x000fe40000000003 */
[----:B------:R-:W-:Y:S02]  /*e920*/  SHF.R.S32.HI R3, RZ, 0x1f, R8 ;  /* 0x0000001fff037819 */ /* 0x000fe40000011408 */
[----:B------:R-:W-:Y:S02]  /*e930*/  PRMT R15, R6, 0x7604, R7 ;  /* 0x00007604060f7816 */ /* 0x000fe40000000007 */
[----:B------:R-:W-:Y:S01]  /*e940*/  LEA.HI R6, R3, R8, RZ, 0x3 ;  /* 0x0000000803067211 */ /* 0x000fe200078f18ff */
[----:B------:R-:W-:Y:S01]  /*e950*/  IMAD.SHL.U32 R3, R8, 0x10, RZ ;  /* 0x0000001008037824 */ /* 0x000fe200078e00ff */
[----:B------:R-:W-:-:S02]  /*e960*/  SHF.R.U32.HI R0, RZ, 0x8, R48 ;  /* 0x00000008ff007819 */ /* 0x000fc40000011630 */
[----:B------:R-:W-:Y:S01]  /*e970*/  SHF.R.U32.HI R4, RZ, 0x8, R45 ;  /* 0x00000008ff047819 */ /* 0x000fe2000001162d */
[----:B------:R-:W-:Y:S01]  /*e980*/  IMAD.SHL.U32 R8, R6, 0x800, RZ ;  /* 0x0000080006087824 */ /* 0x000fe200078e00ff */
[----:B------:R-:W-:Y:S02]  /*e990*/  LOP3.LUT R3, R208, 0x70, R3, 0xf8, !PT ;  /* 0x00000070d0037812 */ /* 0x000fe400078ef803 */
[----:B------:R-:W-:Y:S02]  /*e9a0*/  LOP3.LUT R6, R0, 0xff, RZ, 0xc0, !PT ;  /* 0x000000ff00067812 */ /* 0x000fe400078ec0ff */
[----:B------:R-:W-:Y:S02]  /*e9b0*/  LOP3.LUT R0, R3, R210, RZ, 0x3c, !PT ;  /* 0x000000d203007212 */ /* 0x000fe400078e3cff */
[----:B------:R-:W-:Y:S02]  /*e9c0*/  LOP3.LUT R3, R8, 0xffffc000, RZ, 0xc0, !PT ;  /* 0xffffc00008037812 */ /* 0x000fe400078ec0ff */
[----:B------:R-:W-:-:S02]  /*e9d0*/  LOP3.LUT R5, R45, 0xff, RZ, 0xc0, !PT ;  /* 0x000000ff2d057812 */ /* 0x000fc400078ec0ff */
[----:B------:R-:W-:Y:S02]  /*e9e0*/  LOP3.LUT R4, R4, 0xff, RZ, 0xc0, !PT ;  /* 0x000000ff04047812 */ /* 0x000fe400078ec0ff */
[----:B------:R-:W-:Y:S02]  /*e9f0*/  IADD3 R3, R0, R3, R211 ;  /* 0x0000000300037210 */ /* 0x000fe40007ffe0d3 */
[----:B------:R-:W-:Y:S02]  /*ea00*/  PRMT R12, R4, 0x7604, R5 ;  /* 0x00007604040c7816 */ /* 0x000fe40000000005 */
[----:B------:R-:W-:Y:S01]  /*ea10*/  SHF.R.U32.HI R4, RZ, 0x8, R47 ;  /* 0x00000008ff047819 */ /* 0x000fe2000001162f */
[----:B------:R-:W-:Y:S01]  /*ea20*/  IMAD.IADD R0, R16, 0x1, R3 ;  /* 0x0000000110007824 */ /* 0x000fe200078e0203 */
[----:B------:R-:W-:Y:S02]  /*ea30*/  SHF.R.U32.HI R8, RZ, 0x8, R49 ;  /* 0x00000008ff087819 */ /* 0x000fe40000011631 */
[----:B------:R-:W-:-:S02]  /*ea40*/  LOP3.LUT R5, R47, 0xff, RZ, 0xc0, !PT ;  /* 0x000000ff2f057812 */ /* 0x000fc400078ec0ff */
[----:B------:R-:W-:Y:S02]  /*ea50*/  LOP3.LUT R7, R48, 0xff, RZ, 0xc0, !PT ;  /* 0x000000ff30077812 */ /* 0x000fe400078ec0ff */
[----:B------:R-:W-:Y:S02]  /*ea60*/  LOP3.LUT R4, R4, 0xff, RZ, 0xc0, !PT ;  /* 0x000000ff04047812 */ /* 0x000fe400078ec0ff */
[----:B------:R-:W-:Y:S02]  /*ea70*/  LOP3.LUT R3, R8, 0xff, RZ, 0xc0, !PT ;  /* 0x000000ff08037812 */ /* 0x000fe400078ec0ff */
[----:B------:R-:W1:Y:S01]  /*ea80*/  LDS.128 R8, [R0+0x18000] ;  /* 0x0180000000087984 */ /* 0x000e620000000c00 */
[----:B------:R-:W-:Y:S02]  /*ea90*/  PRMT R14, R4, 0x7604, R5 ;  /* 0x00007604040e7816 */ /* 0x000fe40000000005 */
[----:B------:R-:W-:Y:S02]  /*eaa0*/  PRMT R27, R6, 0x7604, R7 ;  /* 0x00007604061b7816 */ /* 0x000fe40000000007 */
[----:B------:R-:W2:Y:S01]  /*eab0*/  LDS.128 R4, [R226+0x18000] ;  /* 0x01800000e2047984 */ /* 0x000ea20000000c00 */
[----:B------:R-:W-:-:S02]  /*eac0*/  SHF.R.U32.HI R26, RZ, 0x8, R51 ;  /* 0x00000008ff1a7819 */ /* 0x000fc40000011633 */
[----:B------:R-:W-:Y:S02]  /*ead0*/  SHF.R.U32.HI R24, RZ, 0x8, R50 ;  /* 0x00000008ff187819 */ /* 0x000fe40000011632 */
[----:B------:R-:W-:Y:S02]  /*eae0*/  LOP3.LUT R53, R51, 0xff, RZ, 0xc0, !PT ;  /* 0x000000ff33357812 */ /* 0x000fe400078ec0ff */
        /* <DEDUP_REMOVED lines=8> */
[----:B------:R-:W-:Y:S01]  /*eb70*/  PRMT R55, R24, 0x7604, R25 ;  /* 0x0000760418377816 */ /* 0x000fe20000000019 */
[----:B------:R-:W-:Y:S01]  /*eb80*/  IMAD.U32 R53, R53, 0x10000, RZ ;  /* 0x0001000035357824 */ /* 0x000fe200078e00ff */
[----:B------:R-:W-:Y:S01]  /*eb90*/  SHF.R.U32.HI R25, RZ, 0x10, R47 ;  /* 0x00000010ff197819 */ /* 0x000fe2000001162f */
[----:B------:R-:W-:Y:S01]  /*eba0*/  IMAD.U32 R3, R3, 0x10000, RZ ;  /* 0x0001000003037824 */ /* 0x000fe200078e00ff */
[----:B------:R-:W-:-:S02]  /*ebb0*/  SHF.R.U32.HI R61, RZ, 0x10, R51 ;  /* 0x00000010ff3d7819 */ /* 0x000fc40000011633 */
[----:B------:R-:W-:Y:S01]  /*ebc0*/  LOP3.LUT R59, R20, 0xff0000, R53, 0xf8, !PT ;  /* 0x00ff0000143b7812 */ /* 0x000fe200078ef835 */
[----:B------:R-:W-:Y:S01]  /*ebd0*/  IMAD.U32 R25, R25, 0x10000, RZ ;  /* 0x0001000019197824 */ /* 0x000fe200078e00ff */
[----:B------:R-:W-:Y:S02]  /*ebe0*/  LOP3.LUT R3, R12, 0xff0000, R3, 0xf8, !PT ;  /* 0x00ff00000c037812 */ /* 0x000fe400078ef803 */
[----:B------:R-:W-:Y:S02]  /*ebf0*/  LOP3.LUT R59, R59, 0xff000000, R49, 0xf8, !PT ;  /* 0xff0000003b3b7812 */ /* 0x000fe400078ef831 */
[----:B------:R-:W-:Y:S02]  /*ec00*/  LOP3.LUT R25, R14, 0xff0000, R25, 0xf8, !PT ;  /* 0x00ff00000e197812 */ /* 0x000fe400078ef819 */
[----:B------:R-:W-:Y:S02]  /*ec10*/  LOP3.LUT R54, R3, 0xff000000, R45, 0xf8, !PT ;  /* 0xff00000003367812 */ /* 0x000fe400078ef82d */
[----:B------:R-:W-:-:S02]  /*ec20*/  LOP3.LUT R3, R55, 0xff0000, R50, 0xf8, !PT ;  /* 0x00ff000037037812 */ /* 0x000fc400078ef832 */
[----:B------:R-:W-:Y:S02]  /*ec30*/  LOP3.LUT R13, R13, 0xff0000, R44, 0xf8, !PT ;  /* 0x00ff00000d0d7812 */ /* 0x000fe400078ef82c */
[----:B------:R-:W-:Y:S02]  /*ec40*/  LOP3.LUT R55, R25, 0xff000000, R47, 0xf8, !PT ;  /* 0xff00000019377812 */ /* 0x000fe400078ef82f */
[----:B------:R-:W-:Y:S02]  /*ec50*/  F2FP.F16.E4M3.UNPACK_B R49, R59 ;  /* 0x0000003bff31723e */ /* 0x000fe400020006ff */
[----:B-1----:R-:W-:Y:S02]  /*ec60*/  F2FP.F16.E4M3.UNPACK_B R25, R9 ;  /* 0x00000009ff19723e */ /* 0x002fe400020006ff */
[----:B------:R-:W-:Y:S02]  /*ec70*/  LOP3.LUT R27, R27, 0xff0000, R48, 0xf8, !PT ;  /* 0x00ff00001b1b7812 */ /* 0x000fe400078ef830 */
[----:B------:R-:W-:-:S02]  /*ec80*/  F2FP.F16.E4M3.UNPACK_B R47, R54 ;  /* 0x00000036ff2f723e */ /* 0x000fc400020006ff */
[----:B------:R-:W-:Y:S02]  /*ec90*/  SHF.L.U32 R61, R61, 0x10, RZ ;  /* 0x000000103d3d7819 */ /* 0x000fe400000006ff */
[----:B------:R-:W-:Y:S02]  /*eca0*/  LOP3.LUT R15, R15, 0xff0000, R46, 0xf8, !PT ;  /* 0x00ff00000f0f7812 */ /* 0x000fe400078ef82e */
[----:B------:R-:W-:Y:S02]  /*ecb0*/  LOP3.LUT R53, R13, 0xff000000, R44, 0xf8, !PT ;  /* 0xff0000000d357812 */ /* 0x000fe400078ef82c */
[----:B------:R-:W-:Y:S01]  /*ecc0*/  LOP3.LUT R60, R3, 0xff000000, R50, 0xf8, !PT ;  /* 0xff000000033c7812 */ /* 0x000fe200078ef832 */
[----:B------:R-:W-:Y:S01]  /*ecd0*/  HADD2.F32 R50, -RZ, R49.H0_H0 ;  /* 0x20000031ff327230 */ /* 0x000fe20000004100 */
[-C--:B--2---:R-:W-:Y:S02]  /*ece0*/  F2FP.F16.E4M3.UNPACK_B R13, R5.reuse ;  /* 0x00000005ff0d723e */ /* 0x084fe400020006ff */
[----:B------:R-:W-:Y:S01]  /*ecf0*/  F2FP.F16.E4M3.UNPACK_B R14, R5.H1 ;  /* 0x00000005ff0e723e */ /* 0x000fe200030006ff */
[----:B------:R-:W-:Y:S01]  /*ed00*/  HADD2.F32 R5, -RZ, R25.H0_H0 ;  /* 0x20000019ff057230 */ /* 0x000fe20000004100 */
[----:B------:R-:W-:Y:S01]  /*ed10*/  LOP3.LUT R58, R27, 0xff000000, R48, 0xf8, !PT ;  /* 0xff0000001b3a7812 */ /* 0x000fe200078ef830 */
[----:B------:R-:W-:Y:S01]  /*ed20*/  HADD2.F32 R48, -RZ, R47.H0_H0 ;  /* 0x2000002fff307230 */ /* 0x000fe20000004100 */
[----:B------:R-:W-:Y:S01]  /*ed30*/  LOP3.LUT R61, R26, 0xff0000, R61, 0xf8, !PT ;  /* 0x00ff00001a3d7812 */ /* 0x000fe200078ef83d */
[----:B------:R-:W-:Y:S01]  /*ed40*/  HADD2.F32 R25, -RZ, R25.H1_H1 ;  /* 0x30000019ff197230 */ /* 0x000fe20000004100 */
[----:B------:R-:W-:-:S02]  /*ed50*/  LOP3.LUT R12, R15, 0xff000000, R46, 0xf8, !PT ;  /* 0xff0000000f0c7812 */ /* 0x000fc400078ef82e */
[-C--:B------:R-:W-:Y:S02]  /*ed60*/  F2FP.F16.E4M3.UNPACK_B R3, R6.reuse ;  /* 0x00000006ff03723e */ /* 0x080fe400020006ff */
[----:B------:R-:W-:Y:S01]  /*ed70*/  F2FP.F16.E4M3.UNPACK_B R15, R6.H1 ;  /* 0x00000006ff0f723e */ /* 0x000fe200030006ff */
[----:B------:R-:W-:Y:S01]  /*ed80*/  HADD2.F32 R6, -RZ, R13.H0_H0 ;  /* 0x2000000dff067230 */ /* 0x000fe20000004100 */
[----:B------:R-:W-:Y:S01]  /*ed90*/  F2FP.F16.E4M3.UNPACK_B R26, R9.H1 ;  /* 0x00000009ff1a723e */ /* 0x000fe200030006ff */
[----:B------:R-:W-:Y:S01]  /*eda0*/  FMUL.FTZ R9, R5, R50 ;  /* 0x0000003205097220 */ /* 0x000fe20000410000 */
[----:B------:R-:W-:Y:S01]  /*edb0*/  LOP3.LUT R61, R61, 0xff000000, R51, 0xf8, !PT ;  /* 0xff0000003d3d7812 */ /* 0x000fe200078ef833 */
[-C--:B------:R-:W-:Y:S01]  /*edc0*/  FMUL.FTZ R51, R5, R48.reuse ;  /* 0x0000003005337220 */ /* 0x080fe20000410000 */
[----:B------:R-:W-:Y:S01]  /*edd0*/  F2FP.F16.E4M3.UNPACK_B R59, R59.H1 ;  /* 0x0000003bff3b723e */ /* 0x000fe200030006ff */
[C---:B------:R-:W-:Y:S01]  /*ede0*/  FFMA.FTZ R5, R6.reuse, R48, -R9 ;  /* 0x0000003006057223 */ /* 0x040fe20000010809 */
[----:B------:R-:W-:Y:S01]  /*edf0*/  F2FP.F16.E4M3.UNPACK_B R54, R54.H1 ;  /* 0x00000036ff36723e */ /* 0x000fe200030006ff */
[----:B------:R-:W-:Y:S01]  /*ee00*/  FFMA.FTZ R9, R6, R50, R51 ;  /* 0x0000003206097223 */ /* 0x000fe20000010033 */
[----:B------:R-:W-:Y:S01]  /*ee10*/  HADD2.F32 R50, -RZ, R49.H1_H1 ;  /* 0x30000031ff327230 */ /* 0x000fe20000004100 */
[-C--:B------:R-:W-:Y:S01]  /*ee20*/  F2FP.F16.E4M3.UNPACK_B R27, R10.reuse ;  /* 0x0000000aff1b723e */ /* 0x080fe200020006ff */
[----:B------:R-:W-:Y:S01]  /*ee30*/  HADD2.F32 R48, -RZ, R47.H1_H1 ;  /* 0x3000002fff307230 */ /* 0x000fe20000004100 */
[----:B------:R-:W-:Y:S01]  /*ee40*/  F2FP.F16.E4M3.UNPACK_B R44, R10.H1 ;  /* 0x0000000aff2c723e */ /* 0x000fe200030006ff */
[----:B------:R-:W-:-:S02]  /*ee50*/  HADD2.F32 R13, -RZ, R13.H1_H1 ;  /* 0x3000000dff0d7230 */ /* 0x000fc40000004100 */
[C---:B------:R-:W-:Y:S01]  /*ee60*/  FMUL.FTZ R62, R25.reuse, R50 ;  /* 0x00000032193e7220 */ /* 0x040fe20000410000 */
[----:B------:R-:W-:Y:S02]  /*ee70*/  HADD2.F32 R49, -RZ, R59.H0_H0 ;  /* 0x2000003bff317230 */ /* 0x000fe40000004100 */
[-C--:B------:R-:W-:Y:S01]  /*ee80*/  FMUL.FTZ R25, R25, R48.reuse ;  /* 0x0000003019197220 */ /* 0x080fe20000410000 */
[----:B------:R-:W-:Y:S02]  /*ee90*/  HADD2.F32 R10, -RZ, R26.H0_H0 ;  /* 0x2000001aff0a7230 */ /* 0x000fe40000004100 */
[C---:B------:R-:W-:Y:S01]  /*eea0*/  FFMA.FTZ R62, R13.reuse, R48, -R62 ;  /* 0x000000300d3e7223 */ /* 0x040fe2000001083e */
[----:B------:R-:W-:Y:S01]  /*eeb0*/  HADD2.F32 R47, -RZ, R54.H0_H0 ;  /* 0x20000036ff2f7230 */ /* 0x000fe20000004100 */
[----:B------:R-:W-:Y:S01]  /*eec0*/  F2FP.F16.E4M3.UNPACK_B R45, R11 ;  /* 0x0000000bff2d723e */ /* 0x000fe200020006ff */
[----:B------:R-:W-:Y:S02]  /*eed0*/  HADD2.F32 R6, -RZ, R14.H0_H0 ;  /* 0x2000000eff067230 */ /* 0x000fe40000004100 */
[C---:B------:R-:W-:Y:S01]  /*eee0*/  FMUL.FTZ R51, R10.reuse, R49 ;  /* 0x000000310a337220 */ /* 0x040fe20000410000 */
[----:B------:R-:W-:Y:S01]  /*eef0*/  FFMA.FTZ R50, R13, R50, R25 ;  /* 0x000000320d327223 */ /* 0x000fe20000010019 */
[----:B------:R-:W-:Y:S01]  /*ef00*/  FMUL.FTZ R10, R10, R47 ;  /* 0x0000002f0a0a7220 */ /* 0x000fe20000410000 */
[----:B------:R-:W-:Y:S01]  /*ef10*/  F2FP.F16.E4M3.UNPACK_B R48, R61 ;  /* 0x0000003dff30723e */ /* 0x000fe200020006ff */
[C---:B------:R-:W-:Y:S01]  /*ef20*/  FFMA.FTZ R63, R6.reuse, R47, -R51 ;  /* 0x0000002f063f7223 */ /* 0x040fe20000010833 */
[----:B------:R-:W-:Y:S01]  /*ef30*/  F2FP.F16.E4M3.UNPACK_B R25, R55 ;  /* 0x00000037ff19723e */ /* 0x000fe200020006ff */
[----:B------:R-:W-:Y:S01]  /*ef40*/  FFMA.FTZ R64, R6, R49, R10 ;  /* 0x0000003106407223 */ /* 0x000fe2000001000a */
[----:B------:R-:W-:Y:S01]  /*ef50*/  F2FP.F16.E4M3.UNPACK_B R20, R7 ;  /* 0x00000007ff14723e */ /* 0x000fe200020006ff */
[----:B------:R-:W-:Y:S01]  /*ef60*/  HADD2.F32 R13, -RZ, R54.H1_H1 ;  /* 0x30000036ff0d7230 */ /* 0x000fe20000004100 */
[----:B------:R-:W-:Y:S01]  /*ef70*/  F2FP.F16.E4M3.UNPACK_B R46, R11.H1 ;  /* 0x0000000bff2e723e */ /* 0x000fe200030006ff */
[----:B------:R-:W-:Y:S01]  /*ef80*/  HADD2.F32 R26, -RZ, R26.H1_H1 ;  /* 0x3000001aff1a7230 */ /* 0x000fe20000004100 */
[----:B------:R-:W-:Y:S01]  /*ef90*/  F2FP.F16.E4M3.UNPACK_B R61, R61.H1 ;  /* 0x0000003dff3d723e */ /* 0x000fe200030006ff */
[----:B------:R-:W-:Y:S01]  /*efa0*/  HADD2.F32 R49, -RZ, R48.H0_H0 ;  /* 0x20000030ff317230 */ /* 0x000fe20000004100 */
[----:B------:R-:W-:Y:S01]  /*efb0*/  F2FP.F16.E4M3.UNPACK_B R24, R7.H1 ;  /* 0x00000007ff18723e */ /* 0x000fe200030006ff */
[----:B------:R-:W-:-:S02]  /*efc0*/  HADD2.F32 R10, -RZ, R45.H0_H0 ;  /* 0x2000002dff0a7230 */ /* 0x000fc40000004100 */
[----:B------:R-:W-:Y:S01]  /*efd0*/  FMUL.FTZ R54, R26, R13 ;  /* 0x0000000d1a367220 */ /* 0x000fe20000410000 */
[----:B------:R-:W-:Y:S01]  /*efe0*/  HADD2.F32 R47, -RZ, R25.H0_H0 ;  /* 0x20000019ff2f7230 */ /* 0x000fe20000004100 */
[----:B------:R-:W-:Y:S01]  /*eff0*/  F2FP.F16.E4M3.UNPACK_B R55, R55.H1 ;  /* 0x00000037ff37723e */ /* 0x000fe200030006ff */
[----:B------:R-:W-:Y:S02]  /*f000*/  HADD2.F32 R59, -RZ, R59.H1_H1 ;  /* 0x3000003bff3b7230 */ /* 0x000fe40000004100 */
[C---:B------:R-:W-:Y:S01]  /*f010*/  FMUL.FTZ R65, R10.reuse, R49 ;  /* 0x000000310a417220 */ /* 0x040fe20000410000 */
[----:B------:R-:W-:Y:S02]  /*f020*/  HADD2.F32 R14, -RZ, R14.H1_H1 ;  /* 0x3000000eff0e7230 */ /* 0x000fe40000004100 */
[----:B------:R-:W-:Y:S01]  /*f030*/  FMUL.FTZ R10, R10, R47 ;  /* 0x0000002f0a0a7220 */ /* 0x000fe20000410000 */
[----:B------:R-:W-:Y:S02]  /*f040*/  HADD2.F32 R6, -RZ, R20.H0_H0 ;  /* 0x20000014ff067230 */ /* 0x000fe40000004100 */
[----:B------:R-:W-:Y:S01]  /*f050*/  FMUL.FTZ R51, R26, R59 ;  /* 0x0000003b1a337220 */ /* 0x000fe20000410000 */
[----:B------:R-:W-:-:S02]  /*f060*/  HADD2.F32 R48, -RZ, R48.H1_H1 ;  /* 0x30000030ff307230 */ /* 0x000fc40000004100 */
[----:B------:R-:W-:Y:S01]  /*f070*/  FFMA.FTZ R59, R14, R59, R54 ;  /* 0x0000003b0e3b7223 */ /* 0x000fe20000010036 */
[----:B------:R-:W-:Y:S02]  /*f080*/  HADD2.F32 R45, -RZ, R45.H1_H1 ;  /* 0x3000002dff2d7230 */ /* 0x000fe40000004100 */
[C---:B------:R-:W-:Y:S01]  /*f090*/  FFMA.FTZ R65, R6.reuse, R47, -R65 ;  /* 0x0000002f06417223 */ /* 0x040fe20000010841 */
[----:B------:R-:W-:Y:S01]  /*f0a0*/  FFMA.FTZ R54, R6, R49, R10 ;  /* 0x0000003106367223 */ /* 0x000fe2000001000a */
[----:B------:R-:W-:Y:S02]  /*f0b0*/  HADD2.F32 R47, -RZ, R61.H0_H0 ;  /* 0x2000003dff2f7230 */ /* 0x000fe40000004100 */
[----:B------:R-:W-:Y:S01]  /*f0c0*/  FFMA.FTZ R26, R14, R13, -R51 ;  /* 0x0000000d0e1a7223 */ /* 0x000fe20000010833 */
[----:B------:R-:W-:Y:S01]  /*f0d0*/  HADD2.F32 R10, -RZ, R46.H0_H0 ;  /* 0x2000002eff0a7230 */ /* 0x000fe20000004100 */
[----:B------:R-:W-:Y:S01]  /*f0e0*/  F2FP.F16.E4M3.UNPACK_B R11, R8 ;  /* 0x00000008ff0b723e */ /* 0x000fe200020006ff */
[----:B------:R-:W-:-:S02]  /*f0f0*/  HADD2.F32 R25, -RZ, R25.H1_H1 ;  /* 0x30000019ff197230 */ /* 0x000fc40000004100 */
[C---:B------:R-:W-:Y:S01]  /*f100*/  FMUL.FTZ R49, R45.reuse, R48 ;  /* 0x000000302d317220 */ /* 0x040fe20000410000 */
[----:B------:R-:W-:Y:S02]  /*f110*/  HADD2.F32 R13, -RZ, R55.H0_H0 ;  /* 0x20000037ff0d7230 */ /* 0x000fe40000004100 */
[C---:B------:R-:W-:Y:S01]  /*f120*/  FMUL.FTZ R51, R10.reuse, R47 ;  /* 0x0000002f0a337220 */ /* 0x040fe20000410000 */
[----:B------:R-:W-:Y:S01]  /*f130*/  HADD2.F32 R6, -RZ, R24.H0_H0 ;  /* 0x20000018ff067230 */ /* 0x000fe20000004100 */
[----:B------:R-:W-:Y:S01]  /*f140*/  F2FP.F16.E4M3.UNPACK_B R8, R8.H1 ;  /* 0x00000008ff08723e */ /* 0x000fe200030006ff */
[----:B------:R-:W-:Y:S02]  /*f150*/  HADD2.F32 R20, -RZ, R20.H1_H1 ;  /* 0x30000014ff147230 */ /* 0x000fe40000004100 */
[----:B------:R-:W-:Y:S01]  /*f160*/  FMUL.FTZ R45, R45, R25 ;  /* 0x000000192d2d7220 */ /* 0x000fe20000410000 */
[-C--:B------:R-:W-:Y:S01]  /*f170*/  FMUL.FTZ R10, R10, R13.reuse ;  /* 0x0000000d0a0a7220 */ /* 0x080fe20000410000 */
[----:B------:R-:W-:Y:S01]  /*f180*/  FFMA.FTZ R68, R6, R13, -R51 ;  /* 0x0000000d06447223 */ /* 0x000fe20000010833 */
[----:B------:R-:W-:Y:S01]  /*f190*/  F2FP.F16.E4M3.UNPACK_B R14, R58.H1 ;  /* 0x0000003aff0e723e */ /* 0x000fe200030006ff */
[----:B------:R-:W-:Y:S01]  /*f1a0*/  FFMA.FTZ R67, R20, R48, R45 ;  /* 0x0000003014437223 */ /* 0x000fe2000001002d */
[----:B------:R-:W-:Y:S01]  /*f1b0*/  F2FP.F16.E4M3.UNPACK_B R13, R53.H1 ;  /* 0x00000035ff0d723e */ /* 0x000fe200030006ff */
[----:B------:R-:W-:Y:S01]  /*f1c0*/  FFMA.FTZ R69, R6, R47, R10 ;  /* 0x0000002f06457223 */ /* 0x000fe2000001000a */
[-C--:B------:R-:W-:Y:S01]  /*f1d0*/  F2FP.F16.E4M3.UNPACK_B R7, R4.reuse ;  /* 0x00000004ff07723e */ /* 0x080fe200020006ff */
[----:B------:R-:W-:Y:S01]  /*f1e0*/  HADD2.F32 R61, -RZ, R61.H1_H1 ;  /* 0x3000003dff3d7230 */ /* 0x000fe20000004100 */
[----:B------:R-:W-:Y:S01]  /*f1f0*/  F2FP.F16.E4M3.UNPACK_B R4, R4.H1 ;  /* 0x00000004ff04723e */ /* 0x000fe200030006ff */
[----:B------:R-:W-:-:S02]  /*f200*/  HADD2.F32 R46, -RZ, R46.H1_H1 ;  /* 0x3000002eff2e7230 */ /* 0x000fc40000004100 */
[----:B------:R-:W-:Y:S01]  /*f210*/  FFMA.FTZ R66, R20, R25, -R49 ;  /* 0x0000001914427223 */ /* 0x000fe20000010831 */
[----:B------:R-:W-:Y:S01]  /*f220*/  HADD2.F32 R55, -RZ, R55.H1_H1 ;  /* 0x30000037ff377230 */ /* 0x000fe20000004100 */
[----:B------:R-:W-:Y:S01]  /*f230*/  F2FP.F16.E4M3.UNPACK_B R58, R58 ;  /* 0x0000003aff3a723e */ /* 0x000fe200020006ff */
[----:B------:R-:W-:Y:S02]  /*f240*/  HADD2.F32 R45, -RZ, R14.H0_H0 ;  /* 0x2000000eff2d7230 */ /* 0x000fe40000004100 */
[C---:B------:R-:W-:Y:S01]  /*f250*/  FMUL.FTZ R49, R46.reuse, R61 ;  /* 0x0000003d2e317220 */ /* 0x040fe20000410000 */
[----:B------:R-:W-:Y:S02]  /*f260*/  HADD2.F32 R10, -RZ, R8.H0_H0 ;  /* 0x20000008ff0a7230 */ /* 0x000fe40000004100 */
[----:B------:R-:W-:Y:S01]  /*f270*/  FMUL.FTZ R46, R46, R55 ;  /* 0x000000372e2e7220 */ /* 0x000fe20000410000 */
[----:B------:R-:W-:Y:S01]  /*f280*/  HADD2.F32 R25, -RZ, R13.H0_H0 ;  /* 0x2000000dff197230 */ /* 0x000fe20000004100 */
[----:B------:R-:W-:Y:S01]  /*f290*/  F2FP.F16.E4M3.UNPACK_B R53, R53 ;  /* 0x00000035ff35723e */ /* 0x000fe200020006ff */
[----:B------:R-:W-:-:S02]  /*f2a0*/  HADD2.F32 R24, -RZ, R24.H1_H1 ;  /* 0x30000018ff187230 */ /* 0x000fc40000004100 */
[C---:B------:R-:W-:Y:S01]  /*f2b0*/  FMUL.FTZ R47, R10.reuse, R45 ;  /* 0x0000002d0a2f7220 */ /* 0x040fe20000410000 */
[----:B------:R-:W-:Y:S02]  /*f2c0*/  HADD2.F32 R6, -RZ, R4.H0_H0 ;  /* 0x20000004ff067230 */ /* 0x000fe40000004100 */
[----:B------:R-:W-:Y:S01]  /*f2d0*/  FMUL.FTZ R10, R10, R25 ;  /* 0x000000190a0a7220 */ /* 0x000fe20000410000 */
[----:B------:R-:W-:Y:S02]  /*f2e0*/  HADD2.F32 R8, -RZ, R8.H1_H1 ;  /* 0x30000008ff087230 */ /* 0x000fe40000004100 */
[C---:B------:R-:W-:Y:S01]  /*f2f0*/  FFMA.FTZ R55, R24.reuse, R55, -R49 ;  /* 0x0000003718377223 */ /* 0x040fe20000010831 */
[----:B------:R-:W-:Y:S01]  /*f300*/  FFMA.FTZ R70, R24, R61, R46 ;  /* 0x0000003d18467223 */ /* 0x000fe2000001002e */
[C---:B------:R-:W-:Y:S01]  /*f310*/  FFMA.FTZ R24, R6.reuse, R45, R10 ;  /* 0x0000002d06187223 */ /* 0x040fe2000001000a */
[----:B------:R-:W-:Y:S02]  /*f320*/  HADD2.F32 R45, -RZ, R14.H1_H1 ;  /* 0x3000000eff2d7230 */ /* 0x000fe40000004100 */
[----:B------:R-:W-:Y:S01]  /*f330*/  FFMA.FTZ R20, R6, R25, -R47 ;  /* 0x0000001906147223 */ /* 0x000fe2000001082f */
[----:B------:R-:W-:Y:S01]  /*f340*/  HADD2.F32 R13, -RZ, R13.H1_H1 ;  /* 0x3000000dff0d7230 */ /* 0x000fe20000004100 */
[----:B------:R-:W-:Y:S01]  /*f350*/  F2FP.F16.E4M3.UNPACK_B R10, R60.H1 ;  /* 0x0000003cff0a723e */ /* 0x000fe200030006ff */
[----:B------:R-:W-:-:S02]  /*f360*/  HADD2.F32 R4, -RZ, R4.H1_H1 ;  /* 0x30000004ff047230 */ /* 0x000fc40000004100 */
[C---:B------:R-:W-:Y:S01]  /*f370*/  FMUL.FTZ R47, R8.reuse, R45 ;  /* 0x0000002d082f7220 */ /* 0x040fe20000410000 */
[--C-:B------:R-:W-:Y:S02]  /*f380*/  HADD2.F32 R25, -RZ, R58.reuse.H0_H0 ;  /* 0x2000003aff197230 */ /* 0x100fe40000004100 */
[-C--:B------:R-:W-:Y:S01]  /*f390*/  FMUL.FTZ R8, R8, R13.reuse ;  /* 0x0000000d08087220 */ /* 0x080fe20000410000 */
[----:B------:R-:W-:Y:S02]  /*f3a0*/  HADD2.F32 R6, -RZ, R11.H0_H0 ;  /* 0x2000000bff067230 */ /* 0x000fe40000004100 */
[C---:B------:R-:W-:Y:S01]  /*f3b0*/  FFMA.FTZ R49, R4.reuse, R13, -R47 ;  /* 0x0000000d04317223 */ /* 0x040fe2000001082f */
[----:B------:R-:W-:Y:S02]  /*f3c0*/  HADD2.F32 R13, -RZ, R53.H0_H0 ;  /* 0x20000035ff0d7230 */ /* 0x000fe40000004100 */
[----:B------:R-:W-:Y:S01]  /*f3d0*/  FFMA.FTZ R51, R4, R45, R8 ;  /* 0x0000002d04337223 */ /* 0x000fe20000010008 */
[----:B------:R-:W-:-:S02]  /*f3e0*/  HADD2.F32 R58, -RZ, R58.H1_H1 ;  /* 0x3000003aff3a7230 */ /* 0x000fc40000004100 */
[C---:B------:R-:W-:Y:S01]  /*f3f0*/  FMUL.FTZ R45, R6.reuse, R25 ;  /* 0x00000019062d7220 */ /* 0x040fe20000410000 */
[----:B------:R-:W-:Y:S02]  /*f400*/  HADD2.F32 R11, -RZ, R11.H1_H1 ;  /* 0x3000000bff0b7230 */ /* 0x000fe40000004100 */
[-C--:B------:R-:W-:Y:S01]  /*f410*/  FMUL.FTZ R47, R6, R13.reuse ;  /* 0x0000000d062f7220 */ /* 0x080fe20000410000 */
[----:B------:R-:W-:Y:S01]  /*f420*/  HADD2.F32 R4, -RZ, R7.H0_H0 ;  /* 0x20000007ff047230 */ /* 0x000fe20000004100 */
[----:B------:R-:W-:Y:S01]  /*f430*/  F2FP.F16.E4M3.UNPACK_B R60, R60 ;  /* 0x0000003cff3c723e */ /* 0x000fe200020006ff */
[----:B------:R-:W-:Y:S02]  /*f440*/  HADD2.F32 R6, -RZ, R53.H1_H1 ;  /* 0x30000035ff067230 */ /* 0x000fe40000004100 */
[C---:B------:R-:W-:Y:S01]  /*f450*/  FMUL.FTZ R8, R11.reuse, R58 ;  /* 0x0000003a0b087220 */ /* 0x040fe20000410000 */
[----:B------:R-:W-:Y:S02]  /*f460*/  HADD2.F32 R7, -RZ, R7.H1_H1 ;  /* 0x30000007ff077230 */ /* 0x000fe40000004100 */
[C---:B------:R-:W-:Y:S01]  /*f470*/  FFMA.FTZ R45, R4.reuse, R13, -R45 ;  /* 0x0000000d042d7223 */ /* 0x040fe2000001082d */
[----:B------:R-:W-:Y:S01]  /*f480*/  FFMA.FTZ R47, R4, R25, R47 ;  /* 0x00000019042f7223 */ /* 0x000fe2000001002f */
[----:B------:R-:W-:Y:S01]  /*f490*/  F2FP.F16.E4M3.UNPACK_B R4, R12.H1 ;  /* 0x0000000cff04723e */ /* 0x000fe200030006ff */
[-C--:B------:R-:W-:Y:S01]  /*f4a0*/  FMUL.FTZ R13, R11, R6.reuse ;  /* 0x000000060b0d7220 */ /* 0x080fe20000410000 */
[----:B------:R-:W-:Y:S01]  /*f4b0*/  FFMA.FTZ R14, R7, R6, -R8 ;  /* 0x00000006070e7223 */ /* 0x000fe20000010808 */
[----:B------:R-:W-:Y:S01]  /*f4c0*/  HADD2.F32 R11, -RZ, R10.H0_H0 ;  /* 0x2000000aff0b7230 */ /* 0x000fe20000004100 */
[----:B------:R-:W-:Y:S01]  /*f4d0*/  F2FP.F16.E4M3.UNPACK_B R12, R12 ;  /* 0x0000000cff0c723e */ /* 0x000fe200020006ff */
[----:B------:R-:W-:-:S02]  /*f4e0*/  HADD2.F32 R6, -RZ, R44.H0_H0 ;  /* 0x2000002cff067230 */ /* 0x000fc40000004100 */
[----:B------:R-:W-:Y:S01]  /*f4f0*/  FFMA.FTZ R58, R7, R58, R13 ;  /* 0x0000003a073a7223 */ /* 0x000fe2000001000d */
[--C-:B------:R-:W-:Y:S01]  /*f500*/  HADD2.F32 R7, -RZ, R4.reuse.H0_H0 ;  /* 0x20000004ff077230 */ /* 0x100fe20000004100 */
[----:B------:R-:W-:Y:S01]  /*f510*/  F2FP.SATFINITE.E4M3.F32.PACK_AB_MERGE_C R26, R26, R63, RZ ;  /* 0x0000003f1a1a723e */ /* 0x000fe200048070ff */
[----:B------:R-:W-:Y:S02]  /*f520*/  HADD2.F32 R8, -RZ, R4.H1_H1 ;  /* 0x30000004ff087230 */ /* 0x000fe40000004100 */
[C---:B------:R-:W-:Y:S01]  /*f530*/  FMUL.FTZ R13, R6.reuse, R11 ;  /* 0x0000000b060d7220 */ /* 0x040fe20000410000 */
[----:B------:R-:W-:Y:S02]  /*f540*/  HADD2.F32 R4, -RZ, R15.H0_H0 ;  /* 0x2000000fff047230 */ /* 0x000fe40000004100 */
[----:B------:R-:W-:Y:S01]  /*f550*/  FMUL.FTZ R53, R6, R7 ;  /* 0x0000000706357220 */ /* 0x000fe20000410000 */
[----:B------:R-:W-:Y:S01]  /*f560*/  HADD2.F32 R10, -RZ, R10.H1_H1 ;  /* 0x3000000aff0a7230 */ /* 0x000fe20000004100 */
[----:B------:R-:W-:Y:S01]  /*f570*/  F2FP.SATFINITE.E4M3.F32.PACK_AB_MERGE_C R59, R59, R64, RZ ;  /* 0x000000403b3b723e */ /* 0x000fe200048070ff */
[----:B------:R-:W-:-:S02]  /*f580*/  HADD2.F32 R44, -RZ, R44.H1_H1 ;  /* 0x3000002cff2c7230 */ /* 0x000fc40000004100 */
[C---:B------:R-:W-:Y:S01]  /*f590*/  FFMA.FTZ R25, R4.reuse, R7, -R13 ;  /* 0x0000000704197223 */ /* 0x040fe2000001080d */
[----:B------:R-:W-:Y:S02]  /*f5a0*/  HADD2.F32 R15, -RZ, R15.H1_H1 ;  /* 0x3000000fff0f7230 */ /* 0x000fe40000004100 */
[----:B------:R-:W-:Y:S01]  /*f5b0*/  FFMA.FTZ R53, R4, R11, R53 ;  /* 0x0000000b04357223 */ /* 0x000fe20000010035 */
[--C-:B------:R-:W-:Y:S02]  /*f5c0*/  HADD2.F32 R11, -RZ, R60.reuse.H0_H0 ;  /* 0x2000003cff0b7230 */ /* 0x100fe40000004100 */
[C---:B------:R-:W-:Y:S01]  /*f5d0*/  FMUL.FTZ R6, R44.reuse, R10 ;  /* 0x0000000a2c067220 */ /* 0x040fe20000410000 */
[-C--:B------:R-:W-:Y:S01]  /*f5e0*/  FMUL.FTZ R7, R44, R8.reuse ;  /* 0x000000082c077220 */ /* 0x080fe20000410000 */
[----:B------:R-:W-:Y:S01]  /*f5f0*/  HADD2.F32 R60, -RZ, R60.H1_H1 ;  /* 0x3000003cff3c7230 */ /* 0x000fe20000004100 */
[----:B------:R-:W-:Y:S01]  /*f600*/  F2FP.SATFINITE.E4M3.F32.PACK_AB_MERGE_C R5, R62, R5, R26 ;  /* 0x000000053e05723e */ /* 0x000fe2000480701a */
[C---:B------:R-:W-:Y:S01]  /*f610*/  FFMA.FTZ R46, R15.reuse, R8, -R6 ;  /* 0x000000080f2e7223 */ /* 0x040fe20000010806 */
[----:B------:R-:W-:Y:S01]  /*f620*/  FFMA.FTZ R48, R15, R10, R7 ;  /* 0x0000000a0f307223 */ /* 0x000fe20000010007 */
[--C-:B------:R-:W-:Y:S01]  /*f630*/  HADD2.F32 R6, -RZ, R27.reuse.H0_H0 ;  /* 0x2000001bff067230 */ /* 0x100fe20000004100 */
[----:B------:R-:W-:Y:S01]  /*f640*/  F2FP.SATFINITE.E4M3.F32.PACK_AB_MERGE_C R9, R50, R9, R59 ;  /* 0x000000093209723e */ /* 0x000fe2000480703b */
[----:B------:R-:W-:Y:S01]  /*f650*/  HADD2.F32 R7, -RZ, R12.H0_H0 ;  /* 0x2000000cff077230 */ /* 0x000fe20000004100 */
[----:B------:R-:W-:Y:S01]  /*f660*/  F2FP.SATFINITE.E4M3.F32.PACK_AB_MERGE_C R25, R46, R25, RZ ;  /* 0x000000192e19723e */ /* 0x000fe200048070ff */
[----:B------:R-:W-:-:S02]  /*f670*/  HADD2.F32 R27, -RZ, R27.H1_H1 ;  /* 0x3000001bff1b7230 */ /* 0x000fc40000004100 */
[C---:B------:R-:W-:Y:S01]  /*f680*/  FMUL.FTZ R13, R6.reuse, R11 ;  /* 0x0000000b060d7220 */ /* 0x040fe20000410000 */
[----:B------:R-:W-:Y:S02]  /*f690*/  HADD2.F32 R12, -RZ, R12.H1_H1 ;  /* 0x3000000cff0c7230 */ /* 0x000fe40000004100 */
[----:B------:R-:W-:Y:S01]  /*f6a0*/  FMUL.FTZ R8, R6, R7 ;  /* 0x0000000706087220 */ /* 0x000fe20000410000 */
[--C-:B------:R-:W-:Y:S02]  /*f6b0*/  HADD2.F32 R4, -RZ, R3.reuse.H0_H0 ;  /* 0x20000003ff047230 */ /* 0x100fe40000004100 */
[C---:B------:R-:W-:Y:S01]  /*f6c0*/  FMUL.FTZ R44, R27.reuse, R60 ;  /* 0x0000003c1b2c7220 */ /* 0x040fe20000410000 */
[----:B------:R-:W-:Y:S02]  /*f6d0*/  HADD2.F32 R3, -RZ, R3.H1_H1 ;  /* 0x30000003ff037230 */ /* 0x000fe40000004100 */
[-C--:B------:R-:W-:Y:S01]  /*f6e0*/  FMUL.FTZ R27, R27, R12.reuse ;  /* 0x0000000c1b1b7220 */ /* 0x080fe20000410000 */
[----:B------:R-:W-:Y:S01]  /*f6f0*/  F2FP.SATFINITE.E4M3.F32.PACK_AB_MERGE_C R48, R48, R53, RZ ;  /* 0x000000353030723e */ /* 0x000fe200048070ff */
        /* <DEDUP_REMOVED lines=16> */
.L_x_1357:
[----:B------:R-:W-:Y:S05]  /*f800*/  BSYNC B1 ;  /* 0x0000000000017941 */ /* 0x000fea0003800000 */
.L_x_1356:
[----:B------:R-:W-:Y:S04]  /*f810*/  BSSY B1, `(.L_x_1358) ;  /* 0x0000100000017945 */ /* 0x000fe80003800000 */
[----:B------:R-:W-:Y:S05]  /*f820*/  @P1 BRA `(.L_x_1359) ;  /* 0x0000000c00f81947 */ /* 0x000fea0003800000 */
[----:B-1---5:R-:W-:Y:S02]  /*f830*/  SHF.R.U32.HI R3, RZ, 0x8, R28 ;  /* 0x00000008ff037819 */ /* 0x022fe4000001161c */
[----:B--23--:R-:W-:Y:S02]  /*f840*/  LOP3.LUT R0, R28, 0xff, RZ, 0xc0, !PT ;  /* 0x000000ff1c007812 */ /* 0x00cfe400078ec0ff */
[----:B------:R-:W-:Y:S02]  /*f850*/  LOP3.LUT R3, R3, 0xff, RZ, 0xc0, !PT ;  /* 0x000000ff03037812 */ /* 0x000fe400078ec0ff */
[----:B------:R-:W-:Y:S02]  /*f860*/  LEA.HI R8, R21, R218, RZ, 0x1c ;  /* 0x000000da15087211 */ /* 0x000fe400078fe0ff */
[----:B------:R-:W-:Y:S02]  /*f870*/  SHF.R.U32.HI R5, RZ, 0x8, R29 ;  /* 0x00000008ff057819 */ /* 0x000fe4000001161d */
[----:B------:R-:W-:Y:S01]  /*f880*/  PRMT R12, R3, 0x7604, R0 ;  /* 0x00007604030c7816 */ /* 0x000fe20000000000 */
[----:B------:R-:W-:Y:S01]  /*f890*/  IMAD.SHL.U32 R10, R8, 0x10, RZ ;  /* 0x00000010080a7824 */ /* 0x000fe200078e00ff */
[----:B------:R-:W-:-:S02]  /*f8a0*/  SHF.R.S32.HI R3, RZ, 0x1f, R8 ;  /* 0x0000001fff037819 */ /* 0x000fc40000011408 */
[----:B------:R-:W-:Y:S02]  /*f8b0*/  LOP3.LUT R4, R29, 0xff, RZ, 0xc0, !PT ;  /* 0x000000ff1d047812 */ /* 0x000fe400078ec0ff */
[----:B------:R-:W-:Y:S02]  /*f8c0*/  LOP3.LUT R5, R5, 0xff, RZ, 0xc0, !PT ;  /* 0x000000ff05057812 */ /* 0x000fe400078ec0ff */
[----:B------:R-:W-:Y:S02]  /*f8d0*/  SHF.R.U32.HI R0, RZ, 0x8, R30 ;  /* 0x00000008ff007819 */ /* 0x000fe4000001161e */
[----:B------:R-:W-:Y:S02]  /*f8e0*/  LEA.HI R9, R3, R8, RZ, 0x3 ;  /* 0x0000000803097211 */ /* 0x000fe400078f18ff */
[----:B------:R-:W-:Y:S02]  /*f8f0*/  PRMT R14, R5, 0x7604, R4 ;  /* 0x00007604050e7816 */ /* 0x000fe40000000004 */
[----:B------:R-:W-:-:S02]  /*f900*/  SHF.R.U32.HI R3, RZ, 0x8, R36 ;  /* 0x00000008ff037819 */ /* 0x000fc40000011624 */
[----:B------:R-:W-:Y:S02]  /*f910*/  LOP3.LUT R5, R0, 0xff, RZ, 0xc0, !PT ;  /* 0x000000ff00057812 */ /* 0x000fe400078ec0ff */
[----:B------:R-:W-:Y:S01]  /*f920*/  LOP3.LUT R0, R229, 0x70, R10, 0xf8, !PT ;  /* 0x00000070e5007812 */ /* 0x000fe200078ef80a */
[----:B------:R-:W-:Y:S01]  /*f930*/  IMAD.SHL.U32 R10, R9, 0x800, RZ ;  /* 0x00000800090a7824 */ /* 0x000fe200078e00ff */
[----:B------:R-:W-:Y:S02]  /*f940*/  LOP3.LUT R8, R36, 0xff, RZ, 0xc0, !PT ;  /* 0x000000ff24087812 */ /* 0x000fe400078ec0ff */
[----:B------:R-:W-:Y:S02]  /*f950*/  LOP3.LUT R9, R3, 0xff, RZ, 0xc0, !PT ;  /* 0x000000ff03097812 */ /* 0x000fe400078ec0ff */
[----:B------:R-:W-:Y:S02]  /*f960*/  LOP3.LUT R3, R0, R233, RZ, 0x3c, !PT ;  /* 0x000000e900037212 */ /* 0x000fe400078e3cff */
[----:B------:R-:W-:-:S02]  /*f970*/  LOP3.LUT R10, R10, 0xffffc000, RZ, 0xc0, !PT ;  /* 0xffffc0000a0a7812 */ /* 0x000fc400078ec0ff */
[----:B------:R-:W-:Y:S02]  /*f980*/  PRMT R27, R9, 0x7604, R8 ;  /* 0x00007604091b7816 */ /* 0x000fe40000000008 */
[----:B------:R-:W-:Y:S02]  /*f990*/  SHF.R.U32.HI R9, RZ, 0x8, R37 ;  /* 0x00000008ff097819 */ /* 0x000fe40000011625 */
[----:B------:R-:W-:Y:S02]  /*f9a0*/  IADD3 R3, R3, R10, R234 ;  /* 0x0000000a03037210 */ /* 0x000fe40007ffe0ea */
[----:B------:R-:W-:Y:S02]  /*f9b0*/  SHF.R.U32.HI R10, RZ, 0x8, R38 ;  /* 0x00000008ff0a7819 */ /* 0x000fe40000011626 */
[----:B------:R-:W-:Y:S02]  /*f9c0*/  LOP3.LUT R0, R37, 0xff, RZ, 0xc0, !PT ;  /* 0x000000ff25007812 */ /* 0x000fe400078ec0ff */
[----:B------:R-:W-:-:S02]  /*f9d0*/  LOP3.LUT R9, R9, 0xff, RZ, 0xc0, !PT ;  /* 0x000000ff09097812 */ /* 0x000fc400078ec0ff */
[----:B------:R-:W-:Y:S02]  /*f9e0*/  SHF.R.U32.HI R13, RZ, 0x8, R39 ;  /* 0x00000008ff0d7819 */ /* 0x000fe40000011627 */
[----:B------:R-:W-:Y:S02]  /*f9f0*/  LOP3.LUT R11, R10, 0xff, RZ, 0xc0, !PT ;  /* 0x000000ff0a0b7812 */ /* 0x000fe400078ec0ff */
[----:B------:R-:W-:Y:S02]  /*fa00*/  SHF.R.U32.HI R7, RZ, 0x8, R31 ;  /* 0x00000008ff077819 */ /* 0x000fe4000001161f */
[----:B------:R-:W-:Y:S02]  /*fa10*/  LOP3.LUT R8, R38, 0xff, RZ, 0xc0, !PT ;  /* 0x000000ff26087812 */ /* 0x000fe400078ec0ff */
[----:B------:R-:W-:Y:S02]  /*fa20*/  LOP3.LUT R10, R39, 0xff, RZ, 0xc0, !PT ;  /* 0x000000ff270a7812 */ /* 0x000fe400078ec0ff */
[----:B------:R-:W-:Y:S01]  /*fa30*/  PRMT R45, R9, 0x7604, R0 ;  /* 0x00007604092d7816 */ /* 0x000fe20000000000 */
[----:B------:R-:W-:Y:S01]  /*fa40*/  IMAD.IADD R0, R16, 0x1, R3 ;  /* 0x0000000110007824 */ /* 0x000fe200078e0203 */
[----:B------:R-:W-:-:S02]  /*fa50*/  LOP3.LUT R13, R13, 0xff, RZ, 0xc0, !PT ;  /* 0x000000ff0d0d7812 */ /* 0x000fc400078ec0ff */
[----:B------:R-:W-:Y:S02]  /*fa60*/  LOP3.LUT R4, R30, 0xff, RZ, 0xc0, !PT ;  /* 0x000000ff1e047812 */ /* 0x000fe400078ec0ff */
[----:B------:R-:W-:Y:S02]  /*fa70*/  LOP3.LUT R6, R31, 0xff, RZ, 0xc0, !PT ;  /* 0x000000ff1f067812 */ /* 0x000fe400078ec0ff */
[----:B------:R-:W-:Y:S02]  /*fa80*/  LOP3.LUT R7, R7, 0xff, RZ, 0xc0, !PT ;  /* 0x000000ff07077812 */ /* 0x000fe400078ec0ff */
[----:B------:R-:W-:Y:S02]  /*fa90*/  PRMT R47, R11, 0x7604, R8 ;  /* 0x000076040b2f7816 */ /* 0x000fe40000000008 */
[----:B------:R-:W-:Y:S02]  /*faa0*/  PRMT R53, R13, 0x7604, R10 ;  /* 0x000076040d357816 */ /* 0x000fe4000000000a */
[----:B------:R-:W1:Y:S01]  /*fab0*/  LDS.128 R8, [R0+0x18000] ;  /* 0x0180000000087984 */ /* 0x000e620000000c00 */
[----:B------:R-:W-:-:S02]  /*fac0*/  PRMT R20, R5, 0x7604, R4 ;  /* 0x0000760405147816 */ /* 0x000fc40000000004 */
[----:B------:R-:W-:Y:S02]  /*fad0*/  PRMT R25, R7, 0x7604, R6 ;  /* 0x0000760407197816 */ /* 0x000fe40000000006 */
[----:B------:R-:W2:Y:S01]  /*fae0*/  LDS.128 R4, [R225+0x18000] ;  /* 0x01800000e1047984 */ /* 0x000ea20000000c00 */
[----:B------:R-:W-:Y:S02]  /*faf0*/  SHF.R.U32.HI R13, RZ, 0x10, R29 ;  /* 0x00000010ff0d7819 */ /* 0x000fe4000001161d */
[----:B------:R-:W-:Y:S02]  /*fb00*/  SHF.R.U32.HI R24, RZ, 0x10, R31 ;  /* 0x00000010ff187819 */ /* 0x000fe4000001161f */
[----:B------:R-:W-:Y:S02]  /*fb10*/  LOP3.LUT R13, R13, 0xff, RZ, 0xc0, !PT ;  /* 0x000000ff0d0d7812 */ /* 0x000fe400078ec0ff */
[----:B------:R-:W-:Y:S02]  /*fb20*/  SHF.R.U32.HI R15, RZ, 0x10, R30 ;  /* 0x00000010ff0f7819 */ /* 0x000fe4000001161e */
        /* <DEDUP_REMOVED lines=14> */
[----:B------:R-:W-:Y:S02]  /*fc10*/  LOP3.LUT R24, R24, 0xff, RZ, 0xc0, !PT ;  /* 0x000000ff18187812 */ /* 0x000fe400078ec0ff */
[----:B------:R-:W-:Y:S02]  /*fc20*/  LOP3.LUT R20, R20, 0xff, RZ, 0xc0, !PT ;  /* 0x000000ff14147812 */ /* 0x000fe400078ec0ff */
[----:B------:R-:W-:Y:S02]  /*fc30*/  LOP3.LUT R49, R49, 0xff000000, R37, 0xf8, !PT ;  /* 0xff00000031317812 */ /* 0x000fe400078ef825 */
[----:B------:R-:W-:Y:S02]  /*fc40*/  LOP3.LUT R45, R13, 0xff000000, R29, 0xf8, !PT ;  /* 0xff0000000d2d7812 */ /* 0x000fe400078ef81d */
[----:B------:R-:W-:-:S02]  /*fc50*/  LOP3.LUT R12, R12, 0xff, RZ, 0xc0, !PT ;  /* 0x000000ff0c0c7812 */ /* 0x000fc400078ec0ff */
[----:B------:R-:W-:Y:S02]  /*fc60*/  PRMT R53, R24, 0x7054, R53 ;  /* 0x0000705418357816 */ /* 0x000fe40000000035 */
[----:B------:R-:W-:Y:S02]  /*fc70*/  PRMT R51, R20, 0x7054, R47 ;  /* 0x0000705414337816 */ /* 0x000fe4000000002f */
[----:B------:R-:W-:Y:S02]  /*fc80*/  LOP3.LUT R46, R15, 0xff000000, R30, 0xf8, !PT ;  /* 0xff0000000f2e7812 */ /* 0x000fe400078ef81e */
[----:B------:R-:W-:Y:S02]  /*fc90*/  F2FP.F16.E4M3.UNPACK_B R37, R49 ;  /* 0x00000031ff25723e */ /* 0x000fe400020006ff */
[----:B-1----:R-:W-:Y:S02]  /*fca0*/  F2FP.F16.E4M3.UNPACK_B R24, R9 ;  /* 0x00000009ff18723e */ /* 0x002fe400020006ff */
[----:B------:R-:W-:-:S02]  /*fcb0*/  F2FP.F16.E4M3.UNPACK_B R30, R45 ;  /* 0x0000002dff1e723e */ /* 0x000fc400020006ff */
[----:B------:R-:W-:Y:S02]  /*fcc0*/  PRMT R27, R12, 0x7054, R27 ;  /* 0x000070540c1b7816 */ /* 0x000fe4000000001b */
[----:B------:R-:W-:Y:S01]  /*fcd0*/  LOP3.LUT R48, R51, 0xff000000, R38, 0xf8, !PT ;  /* 0xff00000033307812 */ /* 0x000fe200078ef826 */
[----:B------:R-:W-:Y:S01]  /*fce0*/  HADD2.F32 R38, -RZ, R37.H0_H0 ;  /* 0x20000025ff267230 */ /* 0x000fe20000004100 */
[-C--:B--2---:R-:W-:Y:S02]  /*fcf0*/  F2FP.F16.E4M3.UNPACK_B R12, R5.reuse ;  /* 0x00000005ff0c723e */ /* 0x084fe400020006ff */
[----:B------:R-:W-:Y:S01]  /*fd00*/  F2FP.F16.E4M3.UNPACK_B R13, R5.H1 ;  /* 0x00000005ff0d723e */ /* 0x000fe200030006ff */
[----:B------:R-:W-:Y:S01]  /*fd10*/  HADD2.F32 R5, -RZ, R24.H0_H0 ;  /* 0x20000018ff057230 */ /* 0x000fe20000004100 */
[----:B------:R-:W-:Y:S01]  /*fd20*/  LOP3.LUT R47, R25, 0xff000000, R31, 0xf8, !PT ;  /* 0xff000000192f7812 */ /* 0x000fe200078ef81f */
[----:B------:R-:W-:Y:S01]  /*fd30*/  HADD2.F32 R31, -RZ, R30.H0_H0 ;  /* 0x2000001eff1f7230 */ /* 0x000fe20000004100 */
[-C--:B------:R-:W-:Y:S01]  /*fd40*/  F2FP.F16.E4M3.UNPACK_B R15, R7.reuse ;  /* 0x00000007ff0f723e */ /* 0x080fe200020006ff */
[----:B------:R-:W-:Y:S01]  /*fd50*/  HADD2.F32 R24, -RZ, R24.H1_H1 ;  /* 0x30000018ff187230 */ /* 0x000fe20000004100 */
[----:B------:R-:W-:-:S02]  /*fd60*/  F2FP.F16.E4M3.UNPACK_B R20, R7.H1 ;  /* 0x00000007ff14723e */ /* 0x000fc400030006ff */
[-C--:B------:R-:W-:Y:S02]  /*fd70*/  F2FP.F16.E4M3.UNPACK_B R7, R6.reuse ;  /* 0x00000006ff07723e */ /* 0x080fe400020006ff */
[----:B------:R-:W-:Y:S01]  /*fd80*/  F2FP.F16.E4M3.UNPACK_B R14, R6.H1 ;  /* 0x00000006ff0e723e */ /* 0x000fe200030006ff */
[----:B------:R-:W-:Y:S01]  /*fd90*/  HADD2.F32 R6, -RZ, R12.H0_H0 ;  /* 0x2000000cff067230 */ /* 0x000fe20000004100 */
[----:B------:R-:W-:Y:S01]  /*fda0*/  F2FP.F16.E4M3.UNPACK_B R25, R9.H1 ;  /* 0x00000009ff19723e */ /* 0x000fe200030006ff */
[-C--:B------:R-:W-:Y:S01]  /*fdb0*/  FMUL.FTZ R9, R5, R38.reuse ;  /* 0x0000002605097220 */ /* 0x080fe20000410000 */
[----:B------:R-:W-:Y:S01]  /*fdc0*/  LOP3.LUT R53, R53, 0xff000000, R39, 0xf8, !PT ;  /* 0xff00000035357812 */ /* 0x000fe200078ef827 */
[----:B------:R-:W-:Y:S01]  /*fdd0*/  FMUL.FTZ R39, R5, R31 ;  /* 0x0000001f05277220 */ /* 0x000fe20000410000 */
[----:B------:R-:W-:Y:S01]  /*fde0*/  F2FP.F16.E4M3.UNPACK_B R49, R49.H1 ;  /* 0x00000031ff31723e */ /* 0x000fe200030006ff */
[C---:B------:R-:W-:Y:S01]  /*fdf0*/  FFMA.FTZ R5, R6.reuse, R31, -R9 ;  /* 0x0000001f06057223 */ /* 0x040fe20000010809 */
[----:B------:R-:W-:Y:S01]  /*fe00*/  LOP3.LUT R36, R27, 0xff000000, R36, 0xf8, !PT ;  /* 0xff0000001b247812 */ /* 0x000fe200078ef824 */
[----:B------:R-:W-:Y:S01]  /*fe10*/  FFMA.FTZ R9, R6, R38, R39 ;  /* 0x0000002606097223 */ /* 0x000fe20000010027 */
[-C--:B------:R-:W-:Y:S01]  /*fe20*/  F2FP.F16.E4M3.UNPACK_B R26, R10.reuse ;  /* 0x0000000aff1a723e */ /* 0x080fe200020006ff */
[----:B------:R-:W-:Y:S01]  /*fe30*/  HADD2.F32 R39, -RZ, R37.H1_H1 ;  /* 0x30000025ff277230 */ /* 0x000fe20000004100 */
[----:B------:R-:W-:Y:S01]  /*fe40*/  F2FP.F16.E4M3.UNPACK_B R27, R10.H1 ;  /* 0x0000000aff1b723e */ /* 0x000fe200030006ff */
[----:B------:R-:W-:Y:S01]  /*fe50*/  HADD2.F32 R51, -RZ, R49.H0_H0 ;  /* 0x20000031ff337230 */ /* 0x000fe20000004100 */
[----:B------:R-:W-:Y:S01]  /*fe60*/  F2FP.F16.E4M3.UNPACK_B R45, R45.H1 ;  /* 0x0000002dff2d723e */ /* 0x000fe200030006ff */
[----:B------:R-:W-:-:S02]  /*fe70*/  HADD2.F32 R10, -RZ, R25.H0_H0 ;  /* 0x20000019ff0a7230 */ /* 0x000fc40000004100 */
[----:B------:R-:W-:Y:S01]  /*fe80*/  FMUL.FTZ R55, R24, R39 ;  /* 0x0000002718377220 */ /* 0x000fe20000410000 */
[----:B------:R-:W-:Y:S01]  /*fe90*/  HADD2.F32 R31, -RZ, R30.H1_H1 ;  /* 0x3000001eff1f7230 */ /* 0x000fe20000004100 */
[----:B------:R-:W-:Y:S01]  /*fea0*/  LOP3.LUT R44, R3, 0xff000000, R28, 0xf8, !PT ;  /* 0xff000000032c7812 */ /* 0x000fe200078ef81c */
[----:B------:R-:W-:Y:S02]  /*feb0*/  HADD2.F32 R37, -RZ, R45.H0_H0 ;  /* 0x2000002dff257230 */ /* 0x000fe40000004100 */
[----:B------:R-:W-:Y:S01]  /*fec0*/  FMUL.FTZ R59, R10, R51 ;  /* 0x000000330a3b7220 */ /* 0x000fe20000410000 */
[----:B------:R-:W-:Y:S02]  /*fed0*/  HADD2.F32 R6, -RZ, R13.H0_H0 ;  /* 0x2000000dff067230 */ /* 0x000fe40000004100 */
[----:B------:R-:W-:Y:S01]  /*fee0*/  FMUL.FTZ R24, R24, R31 ;  /* 0x0000001f18187220 */ /* 0x000fe20000410000 */
[----:B------:R-:W-:Y:S02]  /*fef0*/  HADD2.F32 R12, -RZ, R12.H1_H1 ;  /* 0x3000000cff0c7230 */ /* 0x000fe40000004100 */
[----:B------:R-:W-:Y:S01]  /*ff00*/  FMUL.FTZ R10, R10, R37 ;  /* 0x000000250a0a7220 */ /* 0x000fe20000410000 */
[----:B------:R-:W-:Y:S01]  /*ff10*/  F2FP.F16.E4M3.UNPACK_B R28, R11 ;  /* 0x0000000bff1c723e */ /* 0x000fe200020006ff */
[----:B------:R-:W-:Y:S01]  /*ff20*/  FFMA.FTZ R59, R6, R37, -R59 ;  /* 0x00000025063b7223 */ /* 0x000fe2000001083b */
[----:B------:R-:W-:Y:S01]  /*ff30*/  F2FP.F16.E4M3.UNPACK_B R37, R53 ;  /* 0x00000035ff25723e */ /* 0x000fe200020006ff */
[----:B------:R-:W-:Y:S01]  /*ff40*/  FFMA.FTZ R50, R12, R39, R24 ;  /* 0x000000270c327223 */ /* 0x000fe20000010018 */
[----:B------:R-:W-:Y:S01]  /*ff50*/  F2FP.F16.E4M3.UNPACK_B R24, R47 ;  /* 0x0000002fff18723e */ /* 0x000fe200020006ff */
[----:B------:R-:W-:Y:S01]  /*ff60*/  FFMA.FTZ R51, R6, R51, R10 ;  /* 0x0000003306337223 */ /* 0x000fe2000001000a */
[----:B------:R-:W-:Y:S01]  /*ff70*/  FFMA.FTZ R38, R12, R31, -R55 ;  /* 0x0000001f0c267223 */ /* 0x000fe20000010837 */
[----:B------:R-:W-:Y:S01]  /*ff80*/  HADD2.F32 R30, -RZ, R49.H1_H1 ;  /* 0x30000031ff1e7230 */ /* 0x000fe20000004100 */
[----:B------:R-:W-:Y:S01]  /*ff90*/  F2FP.F16.E4M3.UNPACK_B R29, R11.H1 ;  /* 0x0000000bff1d723e */ /* 0x000fe200030006ff */
[----:B------:R-:W-:Y:S01]  /*ffa0*/  HADD2.F32 R25, -RZ, R25.H1_H1 ;  /* 0x30000019ff197230 */ /* 0x000fe20000004100 */
[----:B------:R-:W-:Y:S01]  /*ffb0*/  F2FP.F16.E4M3.UNPACK_B R53, R53.H1 ;  /* 0x00000035ff35723e */ /* 0x000fe200030006ff */
[----:B------:R-:W-:Y:S01]  /*ffc0*/  HADD2.F32 R39, -RZ, R37.H0_H0 ;  /* 0x20000025ff277230 */ /* 0x000fe20000004100 */
[----:B------:R-:W-:Y:S01]  /*ffd0*/  F2FP.F16.E4M3.UNPACK_B R47, R47.H1 ;  /* 0x0000002fff2f723e */ /* 0x000fe200030006ff */
[----:B------:R-:W-:-:S02]  /*ffe0*/  HADD2.F32 R10, -RZ, R28.H0_H0 ;  /* 0x2000001cff0a7230 */ /* 0x000fc40000004100 */
[C---:B------:R-:W-:Y:S01]  /*fff0*/  FMUL.FTZ R54, R25.reuse, R30 ;  /* 0x0000001e19367220 */ /* 0x040fe20000410000 */
[----:B------:R-:W-:Y:S01]  /*10000*/  HADD2.F32 R12, -RZ, R45.H1_H1 ;  /* 0x3000002dff0c7230 */ /* 0x000fe20000004100 */
[----:B------:R-:W-:Y:S01]  /*10010*/  F2FP.F16.E4M3.UNPACK_B R11, R8 ;  /* 0x00000008ff0b723e */ /* 0x000fe200020006ff */
[--C-:B------:R-:W-:Y:S02]  /*10020*/  HADD2.F32 R31, -RZ, R24.reuse.H0_H0 ;  /* 0x20000018ff1f7230 */ /* 0x100fe40000004100 */
[C---:B------:R-:W-:Y:S01]  /*10030*/  FMUL.FTZ R45, R10.reuse, R39 ;  /* 0x000000270a2d7220 */ /* 0x040fe20000410000 */
[----:B------:R-:W-:Y:S02]  /*10040*/  HADD2.F32 R13, -RZ, R13.H1_H1 ;  /* 0x3000000dff0d7230 */ /* 0x000fe40000004100 */
[----:B------:R-:W-:Y:S01]  /*10050*/  FMUL.FTZ R25, R25, R12 ;  /* 0x0000000c19197220 */ /* 0x000fe20000410000 */
[----:B------:R-:W-:Y:S02]  /*10060*/  HADD2.F32 R6, -RZ, R15.H0_H0 ;  /* 0x2000000fff067230 */ /* 0x000fe40000004100 */
[----:B------:R-:W-:Y:S01]  /*10070*/  FMUL.FTZ R10, R10, R31 ;  /* 0x0000001f0a0a7220 */ /* 0x000fe20000410000 */
[----:B------:R-:W-:-:S02]  /*10080*/  HADD2.F32 R24, -RZ, R24.H1_H1 ;  /* 0x30000018ff187230 */ /* 0x000fc40000004100 */
[C---:B------:R-:W-:Y:S01]  /*10090*/  FFMA.FTZ R30, R13.reuse, R30, R25 ;  /* 0x0000001e0d1e7223 */ /* 0x040fe20000010019 */
[----:B------:R-:W-:Y:S02]  /*100a0*/  HADD2.F32 R37, -RZ, R37.H1_H1 ;  /* 0x30000025ff257230 */ /* 0x000fe40000004100 */
[C---:B------:R-:W-:Y:S01]  /*100b0*/  FFMA.FTZ R49, R6.reuse, R39, R10 ;  /* 0x0000002706317223 */ /* 0x040fe2000001000a */
[----:B------:R-:W-:Y:S02]  /*100c0*/  HADD2.F32 R28, -RZ, R28.H1_H1 ;  /* 0x3000001cff1c7230 */ /* 0x000fe40000004100 */
[----:B------:R-:W-:Y:S01]  /*100d0*/  FFMA.FTZ R54, R13, R12, -R54 ;  /* 0x0000000c0d367223 */ /* 0x000fe20000010836 */
[----:B------:R-:W-:Y:S02]  /*100e0*/  HADD2.F32 R15, -RZ, R15.H1_H1 ;  /* 0x3000000fff0f7230 */ /* 0x000fe40000004100 */
[----:B------:R-:W-:Y:S01]  /*100f0*/  FFMA.FTZ R45, R6, R31, -R45 ;  /* 0x0000001f062d7223 */ /* 0x000fe2000001082d */
[----:B------:R-:W-:-:S02]  /*10100*/  HADD2.F32 R25, -RZ, R53.H0_H0 ;  /* 0x20000035ff197230 */ /* 0x000fc40000004100 */
[C---:B------:R-:W-:Y:S01]  /*10110*/  FMUL.FTZ R12, R28.reuse, R37 ;  /* 0x000000251c0c7220 */ /* 0x040fe20000410000 */
[----:B------:R-:W-:Y:S02]  /*10120*/  HADD2.F32 R10, -RZ, R29.H0_H0 ;  /* 0x2000001dff0a7230 */ /* 0x000fe40000004100 */
[-C--:B------:R-:W-:Y:S01]  /*10130*/  FMUL.FTZ R58, R28, R24.reuse ;  /* 0x000000181c3a7220 */ /* 0x080fe20000410000 */
[--C-:B------:R-:W-:Y:S02]  /*10140*/  HADD2.F32 R13, -RZ, R47.reuse.H0_H0 ;  /* 0x2000002fff0d7230 */ /* 0x100fe40000004100 */
[C---:B------:R-:W-:Y:S01]  /*10150*/  FFMA.FTZ R28, R15.reuse, R24, -R12 ;  /* 0x000000180f1c7223 */ /* 0x040fe2000001080c */
[----:B------:R-:W-:Y:S02]  /*10160*/  HADD2.F32 R6, -RZ, R20.H0_H0 ;  /* 0x20000014ff067230 */ /* 0x000fe40000004100 */
[C---:B------:R-:W-:Y:S01]  /*10170*/  FMUL.FTZ R31, R10.reuse, R25 ;  /* 0x000000190a1f7220 */ /* 0x040fe20000410000 */
[----:B------:R-:W-:Y:S01]  /*10180*/  FFMA.FTZ R58, R15, R37, R58 ;  /* 0x000000250f3a7223 */ /* 0x000fe2000001003a */
[----:B------:R-:W-:Y:S01]  /*10190*/  F2FP.F16.E4M3.UNPACK_B R8, R8.H1 ;  /* 0x00000008ff08723e */ /* 0x000fe200030006ff */
[----:B------:R-:W-:Y:S01]  /*101a0*/  FMUL.FTZ R10, R10, R13 ;  /* 0x0000000d0a0a7220 */ /* 0x000fe20000410000 */
[----:B------:R-:W-:Y:S01]  /*101b0*/  F2FP.F16.E4M3.UNPACK_B R15, R36.H1 ;  /* 0x00000024ff0f723e */ /* 0x000fe200030006ff */
[----:B------:R-:W-:Y:S01]  /*101c0*/  HADD2.F32 R47, -RZ, R47.H1_H1 ;  /* 0x3000002fff2f7230 */ /* 0x000fe20000004100 */
[----:B------:R-:W-:Y:S01]  /*101d0*/  F2FP.F16.E4M3.UNPACK_B R12, R44.H1 ;  /* 0x0000002cff0c723e */ /* 0x000fe200030006ff */
[----:B------:R-:W-:Y:S01]  /*101e0*/  FFMA.FTZ R60, R6, R25, R10 ;  /* 0x00000019063c7223 */ /* 0x000fe2000001000a */
[-C--:B------:R-:W-:Y:S01]  /*101f0*/  F2FP.F16.E4M3.UNPACK_B R3, R4.reuse ;  /* 0x00000004ff03723e */ /* 0x080fe200020006ff */
[----:B------:R-:W-:Y:S01]  /*10200*/  HADD2.F32 R53, -RZ, R53.H1_H1 ;  /* 0x30000035ff357230 */ /* 0x000fe20000004100 */
[----:B------:R-:W-:Y:S01]  /*10210*/  F2FP.F16.E4M3.UNPACK_B R4, R4.H1 ;  /* 0x00000004ff04723e */ /* 0x000fe200030006ff */
[----:B------:R-:W-:-:S02]  /*10220*/  HADD2.F32 R29, -RZ, R29.H1_H1 ;  /* 0x3000001dff1d7230 */ /* 0x000fc40000004100 */
[----:B------:R-:W-:Y:S01]  /*10230*/  FFMA.FTZ R55, R6, R13, -R31 ;  /* 0x0000000d06377223 */ /* 0x000fe2000001081f */
[----:B------:R-:W-:Y:S01]  /*10240*/  HADD2.F32 R25, -RZ, R15.H0_H0 ;  /* 0x2000000fff197230 */ /* 0x000fe20000004100 */
[----:B------:R-:W-:Y:S01]  /*10250*/  F2FP.F16.E4M3.UNPACK_B R36, R36 ;  /* 0x00000024ff24723e */ /* 0x000fe200020006ff */
[----:B------:R-:W-:Y:S02]  /*10260*/  HADD2.F32 R10, -RZ, R8.H0_H0 ;  /* 0x20000008ff0a7230 */ /* 0x000fe40000004100 */
[C---:B------:R-:W-:Y:S01]  /*10270*/  FMUL.FTZ R31, R29.reuse, R53 ;  /* 0x000000351d1f7220 */ /* 0x040fe20000410000 */
[----:B------:R-:W-:Y:S02]  /*10280*/  HADD2.F32 R13, -RZ, R12.H0_H0 ;  /* 0x2000000cff0d7230 */ /* 0x000fe40000004100 */
[----:B------:R-:W-:Y:S01]  /*10290*/  FMUL.FTZ R24, R29, R47 ;  /* 0x0000002f1d187220 */ /* 0x000fe20000410000 */
[----:B------:R-:W-:Y:S02]  /*102a0*/  HADD2.F32 R20, -RZ, R20.H1_H1 ;  /* 0x30000014ff147230 */ /* 0x000fe40000004100 */
[----:B------:R-:W-:Y:S01]  /*102b0*/  FMUL.FTZ R29, R10, R25 ;  /* 0x000000190a1d7220 */ /* 0x000fe20000410000 */
[----:B------:R-:W-:-:S02]  /*102c0*/  HADD2.F32 R6, -RZ, R4.H0_H0 ;  /* 0x20000004ff067230 */ /* 0x000fc40000004100 */
[----:B------:R-:W-:Y:S01]  /*102d0*/  FMUL.FTZ R10, R10, R13 ;  /* 0x0000000d0a0a7220 */ /* 0x000fe20000410000 */
[----:B------:R-:W-:Y:S02]  /*102e0*/  HADD2.F32 R8, -RZ, R8.H1_H1 ;  /* 0x30000008ff087230 */ /* 0x000fe40000004100 */
[C---:B------:R-:W-:Y:S01]  /*102f0*/  FFMA.FTZ R53, R20.reuse, R53, R24 ;  /* 0x0000003514357223 */ /* 0x040fe20000010018 */
[----:B------:R-:W-:Y:S01]  /*10300*/  FFMA.FTZ R62, R20, R47, -R31 ;  /* 0x0000002f143e7223 */ /* 0x000fe2000001081f */
[C---:B------:R-:W-:Y:S01]  /*10310*/  FFMA.FTZ R24, R6.reuse, R25, R10 ;  /* 0x0000001906187223 */ /* 0x040fe2000001000a */
[----:B------:R-:W-:Y:S02]  /*10320*/  HADD2.F32 R25, -RZ, R15.H1_H1 ;  /* 0x3000000fff197230 */ /* 0x000fe40000004100 */
[----:B------:R-:W-:Y:S01]  /*10330*/  FFMA.FTZ R20, R6, R13, -R29 ;  /* 0x0000000d06147223 */ /* 0x000fe2000001081d */
[----:B------:R-:W-:Y:S01]  /*10340*/  HADD2.F32 R13, -RZ, R12.H1_H1 ;  /* 0x3000000cff0d7230 */ /* 0x000fe20000004100 */
[----:B------:R-:W-:Y:S01]  /*10350*/  F2FP.F16.E4M3.UNPACK_B R44, R44 ;  /* 0x0000002cff2c723e */ /* 0x000fe200020006ff */
[----:B------:R-:W-:-:S02]  /*10360*/  HADD2.F32 R4, -RZ, R4.H1_H1 ;  /* 0x30000004ff047230 */ /* 0x000fc40000004100 */
[C---:B------:R-:W-:Y:S01]  /*10370*/  FMUL.FTZ R29, R8.reuse, R25 ;  /* 0x00000019081d7220 */ /* 0x040fe20000410000 */
[----:B------:R-:W-:Y:S02]  /*10380*/  HADD2.F32 R15, -RZ, R36.H0_H0 ;  /* 0x20000024ff0f7230 */ /* 0x000fe40000004100 */
        /* <DEDUP_REMOVED lines=9> */
[--C-:B------:R-:W-:Y:S01]  /*10420*/  HADD2.F32 R4, -RZ, R3.reuse.H0_H0 ;  /* 0x20000003ff047230 */ /* 0x100fe20000004100 */
[----:B------:R-:W-:Y:S01]  /*10430*/  F2FP.F16.E4M3.UNPACK_B R10, R48.H1 ;  /* 0x00000030ff0a723e */ /* 0x000fe200030006ff */
[----:B------:R-:W-:Y:S02]  /*10440*/  HADD2.F32 R44, -RZ, R44.H1_H1 ;  /* 0x3000002cff2c7230 */ /* 0x000fe40000004100 */
[C---:B------:R-:W-:Y:S01]  /*10450*/  FMUL.FTZ R8, R11.reuse, R36 ;  /* 0x000000240b087220 */ /* 0x040fe20000410000 */
[----:B------:R-:W-:Y:S01]  /*10460*/  HADD2.F32 R3, -RZ, R3.H1_H1 ;  /* 0x30000003ff037230 */ /* 0x000fe20000004100 */
[----:B------:R-:W-:Y:S01]  /*10470*/  F2FP.F16.E4M3.UNPACK_B R6, R46.H1 ;  /* 0x0000002eff06723e */ /* 0x000fe200030006ff */
[C---:B------:R-:W-:Y:S01]  /*10480*/  FFMA.FTZ R25, R4.reuse, R13, -R25 ;  /* 0x0000000d04197223 */ /* 0x040fe20000010819 */
[----:B------:R-:W-:Y:S01]  /*10490*/  FFMA.FTZ R29, R4, R15, R29 ;  /* 0x0000000f041d7223 */ /* 0x000fe2000001001d */
[-C--:B------:R-:W-:Y:S01]  /*104a0*/  FMUL.FTZ R13, R11, R44.reuse ;  /* 0x0000002c0b0d7220 */ /* 0x080fe20000410000 */
[----:B------:R-:W-:Y:S01]  /*104b0*/  FFMA.FTZ R44, R3, R44, -R8 ;  /* 0x0000002c032c7223 */ /* 0x000fe20000010808 */
[----:B------:R-:W-:Y:S01]  /*104c0*/  HADD2.F32 R11, -RZ, R10.H0_H0 ;  /* 0x2000000aff0b7230 */ /* 0x000fe20000004100 */
[----:B------:R-:W-:Y:S01]  /*104d0*/  F2FP.F16.E4M3.UNPACK_B R48, R48 ;  /* 0x00000030ff30723e */ /* 0x000fe200020006ff */
[----:B------:R-:W-:-:S02]  /*104e0*/  HADD2.F32 R4, -RZ, R27.H0_H0 ;  /* 0x2000001bff047230 */ /* 0x000fc40000004100 */
[----:B------:R-:W-:Y:S01]  /*104f0*/  FFMA.FTZ R36, R3, R36, R13 ;  /* 0x0000002403247223 */ /* 0x000fe2000001000d */
[----:B------:R-:W-:Y:S01]  /*10500*/  HADD2.F32 R8, -RZ, R6.H0_H0 ;  /* 0x20000006ff087230 */ /* 0x000fe20000004100 */
[----:B------:R-:W-:Y:S01]  /*10510*/  F2FP.F16.E4M3.UNPACK_B R46, R46 ;  /* 0x0000002eff2e723e */ /* 0x000fe200020006ff */
[----:B------:R-:W-:Y:S02]  /*10520*/  HADD2.F32 R10, -RZ, R10.H1_H1 ;  /* 0x3000000aff0a7230 */ /* 0x000fe40000004100 */
[C---:B------:R-:W-:Y:S01]  /*10530*/  FMUL.FTZ R12, R4.reuse, R11 ;  /* 0x0000000b040c7220 */ /* 0x040fe20000410000 */
[----:B------:R-:W-:Y:S02]  /*10540*/  HADD2.F32 R27, -RZ, R27.H1_H1 ;  /* 0x3000001bff1b7230 */ /* 0x000fe40000004100 */
[----:B------:R-:W-:Y:S01]  /*10550*/  FMUL.FTZ R4, R4, R8 ;  /* 0x0000000804047220 */ /* 0x000fe20000410000 */
[----:B------:R-:W-:Y:S01]  /*10560*/  HADD2.F32 R6, -RZ, R6.H1_H1 ;  /* 0x30000006ff067230 */ /* 0x000fe20000004100 */
[----:B------:R-:W-:Y:S01]  /*10570*/  F2FP.SATFINITE.E4M3.F32.PACK_AB_MERGE_C R54, R54, R59, RZ ;  /* 0x0000003b3636723e */ /* 0x000fe200048070ff */
[----:B------:R-:W-:-:S02]  /*10580*/  HADD2.F32 R3, -RZ, R14.H0_H0 ;  /* 0x2000000eff037230 */ /* 0x000fc40000004100 */
[C---:B------:R-:W-:Y:S01]  /*10590*/  FMUL.FTZ R13, R27.reuse, R10 ;  /* 0x0000000a1b0d7220 */ /* 0x040fe20000410000 */
[----:B------:R-:W-:Y:S02]  /*105a0*/  HADD2.F32 R14, -RZ, R14.H1_H1 ;  /* 0x3000000eff0e7230 */ /* 0x000fe40000004100 */
[----:B------:R-:W-:Y:S01]  /*105b0*/  FMUL.FTZ R39, R27, R6 ;  /* 0x000000061b277220 */ /* 0x000fe20000410000 */
[----:B------:R-:W-:Y:S01]  /*105c0*/  F2FP.SATFINITE.E4M3.F32.PACK_AB_MERGE_C R30, R30, R51, RZ ;  /* 0x000000331e1e723e */ /* 0x000fe200048070ff */
[C---:B------:R-:W-:Y:S01]  /*105d0*/  FFMA.FTZ R12, R3.reuse, R8, -R12 ;  /* 0x00000008030c7223 */ /* 0x040fe2000001080c */
[----:B------:R-:W-:Y:S01]  /*105e0*/  FFMA.FTZ R15, R3, R11, R4 ;  /* 0x0000000b030f7223 */ /* 0x000fe20000010004 */
[C---:B------:R-:W-:Y:S01]  /*105f0*/  FFMA.FTZ R27, R14.reuse, R6, -R13 ;  /* 0x000000060e1b7223 */ /* 0x040fe2000001080d */
[----:B------:R-:W-:Y:S02]  /*10600*/  HADD2.F32 R8, -RZ, R48.H0_H0 ;  /* 0x20000030ff087230 */ /* 0x000fe40000004100 */
[----:B------:R-:W-:Y:S01]  /*10610*/  FFMA.FTZ R14, R14, R10, R39 ;  /* 0x0000000a0e0e7223 */ /* 0x000fe20000010027 */
[----:B------:R-:W-:Y:S01]  /*10620*/  HADD2.F32 R4, -RZ, R26.H0_H0 ;  /* 0x2000001aff047230 */ /* 0x000fe20000004100 */
[----:B------:R-:W-:Y:S01]  /*10630*/  F2FP.SATFINITE.E4M3.F32.PACK_AB_MERGE_C R5, R38, R5, R54 ;  /* 0x000000052605723e */ /* 0x000fe20004807036 */
[--C-:B------:R-:W-:Y:S01]  /*10640*/  HADD2.F32 R6, -RZ, R46.reuse.H0_H0 ;  /* 0x2000002eff067230 */ /* 0x100fe20000004100 */
[----:B------:R-:W-:Y:S01]  /*10650*/  F2FP.SATFINITE.E4M3.F32.PACK_AB_MERGE_C R12, R27, R12, RZ ;  /* 0x0000000c1b0c723e */ /* 0x000fe200048070ff */
[----:B------:R-:W-:-:S02]  /*10660*/  HADD2.F32 R46, -RZ, R46.H1_H1 ;  /* 0x3000002eff2e7230 */ /* 0x000fc40000004100 */
[C---:B------:R-:W-:Y:S01]  /*10670*/  FMUL.FTZ R10, R4.reuse, R8 ;  /* 0x00000008040a7220 */ /* 0x040fe20000410000 */
[----:B------:R-:W-:Y:S02]  /*10680*/  HADD2.F32 R48, -RZ, R48.H1_H1 ;  /* 0x30000030ff307230 */ /* 0x000fe40000004100 */
[----:B------:R-:W-:Y:S01]  /*10690*/  FMUL.FTZ R11, R4, R6 ;  /* 0x00000006040b7220 */ /* 0x000fe20000410000 */
[----:B------:R-:W-:Y:S01]  /*106a0*/  HADD2.F32 R26, -RZ, R26.H1_H1 ;  /* 0x3000001aff1a7230 */ /* 0x000fe20000004100 */
[----:B------:R-:W-:Y:S01]  /*106b0*/  F2FP.SATFINITE.E4M3.F32.PACK_AB_MERGE_C R14, R14, R15, RZ ;  /* 0x0000000f0e0e723e */ /* 0x000fe200048070ff */
[--C-:B------:R-:W-:Y:S01]  /*106c0*/  HADD2.F32 R3, -RZ, R7.reuse.H0_H0 ;  /* 0x20000007ff037230 */ /* 0x100fe20000004100 */
[----:B------:R-:W-:Y:S01]  /*106d0*/  F2FP.SATFINITE.E4M3.F32.PACK_AB_MERGE_C R9, R50, R9, R30 ;  /* 0x000000093209723e */ /* 0x000fe2000480701e */
[----:B------:R-:W-:Y:S02]  /*106e0*/  HADD2.F32 R7, -RZ, R7.H1_H1 ;  /* 0x30000007ff077230 */ /* 0x000fe40000004100 */
[C---:B------:R-:W-:Y:S01]  /*106f0*/  FMUL.FTZ R4, R26.reuse, R48 ;  /* 0x000000301a047220 */ /* 0x040fe20000410000 */
[----:B------:R-:W-:Y:S01]  /*10700*/  FMUL.FTZ R13, R26, R46 ;  /* 0x0000002e1a0d7220 */ /* 0x000fe20000410000 */
        /* <DEDUP_REMOVED lines=16> */
.L_x_1359:
[----:B------:R-:W-:Y:S05]  /*10810*/  BSYNC B1 ;  /* 0x0000000000017941 */ /* 0x000fea0003800000 */
.L_x_1358:
[----:B------:R-:W-:Y:S05]  /*10820*/  @P0 BRA `(.L_x_1333) ;  /* 0x0000000c00d80947 */ /* 0x000fea0003800000 */
[----:B--2345:R-:W-:Y:S02]  /*10830*/  SHF.R.U32.HI R0, RZ, 0x8, R32 ;  /* 0x00000008ff007819 */ /* 0x03cfe40000011620 */
        /* <DEDUP_REMOVED lines=34> */
[----:B------:R-:W-:Y:S02]  /*10a60*/  LOP3.LUT R20, R41, 0xff, RZ, 0xc0, !PT ;  /* 0x000000ff29147812 */ /* 0x000fe400078ec0ff */
[----:B------:R-:W-:Y:S02]  /*10a70*/  LOP3.LUT R27, R43, 0xff, RZ, 0xc0, !PT ;  /* 0x000000ff2b1b7812 */ /* 0x000fe400078ec0ff */
[----:B------:R-:W-:Y:S02]  /*10a80*/  LOP3.LUT R26, R26, 0xff, RZ, 0xc0, !PT ;  /* 0x000000ff1a1a7812 */ /* 0x000fe400078ec0ff */
[----:B------:R-:W-:Y:S02]  /*10a90*/  PRMT R20, R3, 0x7604, R20 ;  /* 0x0000760403147816 */ /* 0x000fe40000000014 */
[----:B------:R-:W-:Y:S02]  /*10aa0*/  SHF.R.U32.HI R3, RZ, 0x10, R33 ;  /* 0x00000010ff037819 */ /* 0x000fe40000011621 */
[----:B------:R-:W-:-:S02]  /*10ab0*/  SHF.R.U32.HI R21, RZ, 0x8, R42 ;  /* 0x00000008ff157819 */ /* 0x000fc4000001162a */
[----:B------:R-:W-:Y:S01]  /*10ac0*/  PRMT R26, R26, 0x7604, R27 ;  /* 0x000076041a1a7816 */ /* 0x000fe2000000001b */
[----:B------:R-:W-:Y:S01]  /*10ad0*/  IMAD.U32 R3, R3, 0x10000, RZ ;  /* 0x0001000003037824 */ /* 0x000fe200078e00ff */
[----:B------:R-:W-:Y:S02]  /*10ae0*/  SHF.R.U32.HI R27, RZ, 0x10, R41 ;  /* 0x00000010ff1b7819 */ /* 0x000fe40000011629 */
[----:B------:R-:W-:Y:S02]  /*10af0*/  LOP3.LUT R24, R42, 0xff, RZ, 0xc0, !PT ;  /* 0x000000ff2a187812 */ /* 0x000fe400078ec0ff */
[----:B------:R-:W-:Y:S01]  /*10b00*/  LOP3.LUT R21, R21, 0xff, RZ, 0xc0, !PT ;  /* 0x000000ff15157812 */ /* 0x000fe200078ec0ff */
[----:B------:R-:W-:Y:S01]  /*10b10*/  IMAD.U32 R27, R27, 0x10000, RZ ;  /* 0x000100001b1b7824 */ /* 0x000fe200078e00ff */
[----:B------:R-:W-:Y:S02]  /*10b20*/  LOP3.LUT R13, R13, 0xff0000, R32, 0xf8, !PT ;  /* 0x00ff00000d0d7812 */ /* 0x000fe400078ef820 */
[----:B------:R-:W-:-:S02]  /*10b30*/  PRMT R31, R21, 0x7604, R24 ;  /* 0x00007604151f7816 */ /* 0x000fc40000000018 */
[----:B------:R-:W-:Y:S02]  /*10b40*/  SHF.R.U32.HI R21, RZ, 0x10, R35 ;  /* 0x00000010ff157819 */ /* 0x000fe40000011623 */
[----:B------:R-:W-:Y:S02]  /*10b50*/  LOP3.LUT R3, R12, 0xff0000, R3, 0xf8, !PT ;  /* 0x00ff00000c037812 */ /* 0x000fe400078ef803 */
[----:B------:R-:W-:Y:S01]  /*10b60*/  LOP3.LUT R25, R25, 0xff0000, R40, 0xf8, !PT ;  /* 0x00ff000019197812 */ /* 0x000fe200078ef828 */
[----:B------:R-:W-:Y:S01]  /*10b70*/  IMAD.U32 R21, R21, 0x10000, RZ ;  /* 0x0001000015157824 */ /* 0x000fe200078e00ff */
[----:B------:R-:W-:Y:S02]  /*10b80*/  LOP3.LUT R29, R20, 0xff0000, R27, 0xf8, !PT ;  /* 0x00ff0000141d7812 */ /* 0x000fe400078ef81b */
[----:B------:R-:W-:Y:S02]  /*10b90*/  LOP3.LUT R27, R13, 0xff000000, R32, 0xf8, !PT ;  /* 0xff0000000d1b7812 */ /* 0x000fe400078ef820 */
[----:B------:R-:W-:-:S02]  /*10ba0*/  LOP3.LUT R32, R3, 0xff000000, R33, 0xf8, !PT ;  /* 0xff00000003207812 */ /* 0x000fc400078ef821 */
[----:B------:R-:W-:Y:S02]  /*10bb0*/  LOP3.LUT R31, R31, 0xff0000, R42, 0xf8, !PT ;  /* 0x00ff00001f1f7812 */ /* 0x000fe400078ef82a */
[----:B------:R-:W-:Y:S02]  /*10bc0*/  LOP3.LUT R33, R25, 0xff000000, R40, 0xf8, !PT ;  /* 0xff00000019217812 */ /* 0x000fe400078ef828 */
[----:B------:R-:W-:Y:S02]  /*10bd0*/  LOP3.LUT R40, R29, 0xff000000, R41, 0xf8, !PT ;  /* 0xff0000001d287812 */ /* 0x000fe400078ef829 */
[----:B------:R-:W-:Y:S02]  /*10be0*/  SHF.R.U32.HI R37, RZ, 0x10, R43 ;  /* 0x00000010ff257819 */ /* 0x000fe4000001162b */
[----:B------:R-:W-:Y:S02]  /*10bf0*/  LOP3.LUT R15, R15, 0xff0000, R34, 0xf8, !PT ;  /* 0x00ff00000f0f7812 */ /* 0x000fe400078ef822 */
[----:B------:R-:W-:-:S02]  /*10c00*/  LOP3.LUT R36, R31, 0xff000000, R42, 0xf8, !PT ;  /* 0xff0000001f247812 */ /* 0x000fc400078ef82a */
[----:B------:R-:W-:Y:S02]  /*10c10*/  F2FP.F16.E4M3.UNPACK_B R28, R32 ;  /* 0x00000020ff1c723e */ /* 0x000fe400020006ff */
[----:B-1----:R-:W-:Y:S02]  /*10c20*/  F2FP.F16.E4M3.UNPACK_B R20, R9 ;  /* 0x00000009ff14723e */ /* 0x002fe400020006ff */
[----:B------:R-:W-:Y:S01]  /*10c30*/  LOP3.LUT R21, R14, 0xff0000, R21, 0xf8, !PT ;  /* 0x00ff00000e157812 */ /* 0x000fe200078ef815 */
[----:B------:R-:W-:Y:S01]  /*10c40*/  HADD2.F32 R29, -RZ, R28.H0_H0 ;  /* 0x2000001cff1d7230 */ /* 0x000fe20000004100 */
[----:B------:R-:W-:Y:S01]  /*10c50*/  F2FP.F16.E4M3.UNPACK_B R31, R40 ;  /* 0x00000028ff1f723e */ /* 0x000fe200020006ff */
[--C-:B------:R-:W-:Y:S01]  /*10c60*/  HADD2.F32 R24, -RZ, R20.reuse.H0_H0 ;  /* 0x20000014ff187230 */ /* 0x100fe20000004100 */
[----:B------:R-:W-:Y:S01]  /*10c70*/  SHF.L.U32 R37, R37, 0x10, RZ ;  /* 0x0000001025257819 */ /* 0x000fe200000006ff */
[----:B------:R-:W-:Y:S01]  /*10c80*/  HADD2.F32 R20, -RZ, R20.H1_H1 ;  /* 0x30000014ff147230 */ /* 0x000fe20000004100 */
[----:B------:R-:W-:-:S02]  /*10c90*/  LOP3.LUT R30, R15, 0xff000000, R34, 0xf8, !PT ;  /* 0xff0000000f1e7812 */ /* 0x000fc400078ef822 */
[----:B--2---:R-:W-:Y:S01]  /*10ca0*/  F2FP.F16.E4M3.UNPACK_B R12, R5 ;  /* 0x00000005ff0c723e */ /* 0x004fe200020006ff */
[----:B------:R-:W-:Y:S01]  /*10cb0*/  FMUL.FTZ R44, R24, R29 ;  /* 0x0000001d182c7220 */ /* 0x000fe20000410000 */
[----:B------:R-:W-:Y:S01]  /*10cc0*/  LOP3.LUT R34, R21, 0xff000000, R35, 0xf8, !PT ;  /* 0xff00000015227812 */ /* 0x000fe200078ef823 */
[----:B------:R-:W-:Y:S01]  /*10cd0*/  HADD2.F32 R35, -RZ, R31.H0_H0 ;  /* 0x2000001fff237230 */ /* 0x000fe20000004100 */
[----:B------:R-:W-:Y:S02]  /*10ce0*/  LOP3.LUT R37, R26, 0xff0000, R37, 0xf8, !PT ;  /* 0x00ff00001a257812 */ /* 0x000fe400078ef825 */
[-C--:B------:R-:W-:Y:S02]  /*10cf0*/  F2FP.F16.E4M3.UNPACK_B R14, R7.reuse ;  /* 0x00000007ff0e723e */ /* 0x080fe400020006ff */
[----:B------:R-:W-:Y:S02]  /*10d00*/  F2FP.F16.E4M3.UNPACK_B R15, R7.H1 ;  /* 0x00000007ff0f723e */ /* 0x000fe400030006ff */
[----:B------:R-:W-:-:S02]  /*10d10*/  F2FP.F16.E4M3.UNPACK_B R7, R6 ;  /* 0x00000006ff07723e */ /* 0x000fc400020006ff */
[----:B------:R-:W-:Y:S01]  /*10d20*/  F2FP.F16.E4M3.UNPACK_B R13, R6.H1 ;  /* 0x00000006ff0d723e */ /* 0x000fe200030006ff */
[--C-:B------:R-:W-:Y:S01]  /*10d30*/  HADD2.F32 R6, -RZ, R12.reuse.H0_H0 ;  /* 0x2000000cff067230 */ /* 0x100fe20000004100 */
[----:B------:R-:W-:Y:S01]  /*10d40*/  LOP3.LUT R42, R37, 0xff000000, R43, 0xf8, !PT ;  /* 0xff000000252a7812 */ /* 0x000fe200078ef82b */
[----:B------:R-:W-:Y:S01]  /*10d50*/  FMUL.FTZ R37, R24, R35 ;  /* 0x0000002318257220 */ /* 0x000fe20000410000 */
[----:B------:R-:W-:Y:S01]  /*10d60*/  F2FP.F16.E4M3.UNPACK_B R21, R9.H1 ;  /* 0x00000009ff15723e */ /* 0x000fe200030006ff */
[----:B------:R-:W-:Y:S02]  /*10d70*/  HADD2.F32 R12, -RZ, R12.H1_H1 ;  /* 0x3000000cff0c7230 */ /* 0x000fe40000004100 */
[C---:B------:R-:W-:Y:S01]  /*10d80*/  FFMA.FTZ R44, R6.reuse, R35, R44 ;  /* 0x00000023062c7223 */ /* 0x040fe2000001002c */
[----:B------:R-:W-:Y:S01]  /*10d90*/  FFMA.FTZ R38, R6, R29, -R37 ;  /* 0x0000001d06267223 */ /* 0x000fe20000010825 */
[----:B------:R-:W-:Y:S01]  /*10da0*/  F2FP.F16.E4M3.UNPACK_B R40, R40.H1 ;  /* 0x00000028ff28723e */ /* 0x000fe200030006ff */
[----:B------:R-:W-:Y:S01]  /*10db0*/  HADD2.F32 R35, -RZ, R31.H1_H1 ;  /* 0x3000001fff237230 */ /* 0x000fe20000004100 */
[----:B------:R-:W-:Y:S01]  /*10dc0*/  F2FP.F16.E4M3.UNPACK_B R32, R32.H1 ;  /* 0x00000020ff20723e */ /* 0x000fe200030006ff */
[----:B------:R-:W-:Y:S01]  /*10dd0*/  HADD2.F32 R29, -RZ, R28.H1_H1 ;  /* 0x3000001cff1d7230 */ /* 0x000fe20000004100 */
[-C--:B------:R-:W-:Y:S01]  /*10de0*/  F2FP.F16.E4M3.UNPACK_B R25, R11.reuse ;  /* 0x0000000bff19723e */ /* 0x080fe200020006ff */
[----:B------:R-:W-:Y:S01]  /*10df0*/  HADD2.F32 R37, -RZ, R40.H0_H0 ;  /* 0x20000028ff257230 */ /* 0x000fe20000004100 */
[----:B------:R-:W-:Y:S01]  /*10e00*/  F2FP.F16.E4M3.UNPACK_B R26, R11.H1 ;  /* 0x0000000bff1a723e */ /* 0x000fe200030006ff */
[C---:B------:R-:W-:Y:S01]  /*10e10*/  FMUL.FTZ R39, R20.reuse, R35 ;  /* 0x0000002314277220 */ /* 0x040fe20000410000 */
[-C--:B------:R-:W-:Y:S01]  /*10e20*/  F2FP.F16.E4M3.UNPACK_B R11, R10.reuse ;  /* 0x0000000aff0b723e */ /* 0x080fe200020006ff */
[----:B------:R-:W-:Y:S01]  /*10e30*/  HADD2.F32 R31, -RZ, R32.H0_H0 ;  /* 0x20000020ff1f7230 */ /* 0x000fe20000004100 */
[----:B------:R-:W-:Y:S01]  /*10e40*/  F2FP.F16.E4M3.UNPACK_B R24, R10.H1 ;  /* 0x0000000aff18723e */ /* 0x000fe200030006ff */
[----:B------:R-:W-:Y:S01]  /*10e50*/  HADD2.F32 R10, -RZ, R21.H0_H0 ;  /* 0x20000015ff0a7230 */ /* 0x000fe20000004100 */
[----:B------:R-:W-:Y:S01]  /*10e60*/  F2FP.F16.E4M3.UNPACK_B R5, R5.H1 ;  /* 0x00000005ff05723e */ /* 0x000fe200030006ff */
[-C--:B------:R-:W-:Y:S01]  /*10e70*/  FMUL.FTZ R20, R20, R29.reuse ;  /* 0x0000001d14147220 */ /* 0x080fe20000410000 */
[----:B------:R-:W-:Y:S01]  /*10e80*/  FFMA.FTZ R39, R12, R29, -R39 ;  /* 0x0000001d0c277223 */ /* 0x000fe20000010827 */
[----:B------:R-:W-:-:S02]  /*10e90*/  HADD2.F32 R40, -RZ, R40.H1_H1 ;  /* 0x30000028ff287230 */ /* 0x000fc40000004100 */
[----:B------:R-:W-:Y:S01]  /*10ea0*/  FMUL.FTZ R41, R10, R37 ;  /* 0x000000250a297220 */ /* 0x000fe20000410000 */
[----:B------:R-:W-:Y:S02]  /*10eb0*/  HADD2.F32 R6, -RZ, R5.H0_H0 ;  /* 0x20000005ff067230 */ /* 0x000fe40000004100 */
[----:B------:R-:W-:Y:S01]  /*10ec0*/  FFMA.FTZ R35, R12, R35, R20 ;  /* 0x000000230c237223 */ /* 0x000fe20000010014 */
[-C--:B------:R-:W-:Y:S01]  /*10ed0*/  FMUL.FTZ R10, R10, R31.reuse ;  /* 0x0000001f0a0a7220 */ /* 0x080fe20000410000 */
[----:B------:R-:W-:Y:S01]  /*10ee0*/  F2FP.F16.E4M3.UNPACK_B R20, R42 ;  /* 0x0000002aff14723e */ /* 0x000fe200020006ff */
[----:B------:R-:W-:Y:S01]  /*10ef0*/  HADD2.F32 R21, -RZ, R21.H1_H1 ;  /* 0x30000015ff157230 */ /* 0x000fe20000004100 */
[----:B------:R-:W-:Y:S01]  /*10f00*/  F2FP.F16.E4M3.UNPACK_B R12, R34 ;  /* 0x00000022ff0c723e */ /* 0x000fe200020006ff */
[C---:B------:R-:W-:Y:S01]  /*10f10*/  FFMA.FTZ R41, R6.reuse, R31, -R41 ;  /* 0x0000001f06297223 */ /* 0x040fe20000010829 */
[----:B------:R-:W-:Y:S01]  /*10f20*/  FFMA.FTZ R37, R6, R37, R10 ;  /* 0x0000002506257223 */ /* 0x000fe2000001000a */
[----:B------:R-:W-:-:S02]  /*10f30*/  HADD2.F32 R31, -RZ, R20.H0_H0 ;  /* 0x20000014ff1f7230 */ /* 0x000fc40000004100 */
[C---:B------:R-:W-:Y:S01]  /*10f40*/  FMUL.FTZ R28, R21.reuse, R40 ;  /* 0x00000028151c7220 */ /* 0x040fe20000410000 */
[----:B------:R-:W-:Y:S01]  /*10f50*/  HADD2.F32 R10, -RZ, R25.H0_H0 ;  /* 0x20000019ff0a7230 */ /* 0x000fe20000004100 */
[----:B------:R-:W-:Y:S01]  /*10f60*/  F2FP.F16.E4M3.UNPACK_B R42, R42.H1 ;  /* 0x0000002aff2a723e */ /* 0x000fe200030006ff */
[----:B------:R-:W-:Y:S01]  /*10f70*/  HADD2.F32 R32, -RZ, R32.H1_H1 ;  /* 0x30000020ff207230 */ /* 0x000fe20000004100 */
[----:B------:R-:W-:Y:S01]  /*10f80*/  F2FP.F16.E4M3.UNPACK_B R34, R34.H1 ;  /* 0x00000022ff22723e */ /* 0x000fe200030006ff */
[----:B------:R-:W-:Y:S02]  /*10f90*/  HADD2.F32 R29, -RZ, R12.H0_H0 ;  /* 0x2000000cff1d7230 */ /* 0x000fe40000004100 */
[----:B------:R-:W-:Y:S01]  /*10fa0*/  FMUL.FTZ R43, R10, R31 ;  /* 0x0000001f0a2b7220 */ /* 0x000fe20000410000 */
[----:B------:R-:W-:Y:S02]  /*10fb0*/  HADD2.F32 R5, -RZ, R5.H1_H1 ;  /* 0x30000005ff057230 */ /* 0x000fe40000004100 */
[----:B------:R-:W-:Y:S01]  /*10fc0*/  FMUL.FTZ R21, R21, R32 ;  /* 0x0000002015157220 */ /* 0x000fe20000410000 */
[----:B------:R-:W-:-:S02]  /*10fd0*/  HADD2.F32 R6, -RZ, R14.H0_H0 ;  /* 0x2000000eff067230 */ /* 0x000fc40000004100 */
[-C--:B------:R-:W-:Y:S01]  /*10fe0*/  FMUL.FTZ R10, R10, R29.reuse ;  /* 0x0000001d0a0a7220 */ /* 0x080fe20000410000 */
[----:B------:R-:W-:Y:S02]  /*10ff0*/  HADD2.F32 R20, -RZ, R20.H1_H1 ;  /* 0x30000014ff147230 */ /* 0x000fe40000004100 */
[C---:B------:R-:W-:Y:S01]  /*11000*/  FFMA.FTZ R40, R5.reuse, R40, R21 ;  /* 0x0000002805287223 */ /* 0x040fe20000010015 */
[----:B------:R-:W-:Y:S02]  /*11010*/  HADD2.F32 R21, -RZ, R42.H0_H0 ;  /* 0x2000002aff157230 */ /* 0x000fe40000004100 */
[C---:B------:R-:W-:Y:S01]  /*11020*/  FFMA.FTZ R43, R6.reuse, R29, -R43 ;  /* 0x0000001d062b7223 */ /* 0x040fe2000001082b */
[----:B------:R-:W-:Y:S01]  /*11030*/  FFMA.FTZ R45, R6, R31, R10 ;  /* 0x0000001f062d7223 */ /* 0x000fe2000001000a */
[----:B------:R-:W-:Y:S02]  /*11040*/  HADD2.F32 R6, -RZ, R26.H0_H0 ;  /* 0x2000001aff067230 */ /* 0x000fe40000004100 */
[----:B------:R-:W-:Y:S01]  /*11050*/  FFMA.FTZ R32, R5, R32, -R28 ;  /* 0x0000002005207223 */ /* 0x000fe2000001081c */
[----:B------:R-:W-:Y:S01]  /*11060*/  HADD2.F32 R25, -RZ, R25.H1_H1 ;  /* 0x30000019ff197230 */ /* 0x000fe20000004100 */
[----:B------:R-:W-:Y:S01]  /*11070*/  F2FP.F16.E4M3.UNPACK_B R9, R8 ;  /* 0x00000008ff09723e */ /* 0x000fe200020006ff */
[----:B------:R-:W-:-:S02]  /*11080*/  HADD2.F32 R12, -RZ, R12.H1_H1 ;  /* 0x3000000cff0c7230 */ /* 0x000fc40000004100 */
[C---:B------:R-:W-:Y:S01]  /*11090*/  FMUL.FTZ R28, R6.reuse, R21 ;  /* 0x00000015061c7220 */ /* 0x040fe20000410000 */
[----:B------:R-:W-:Y:S02]  /*110a0*/  HADD2.F32 R10, -RZ, R34.H0_H0 ;  /* 0x20000022ff0a7230 */ /* 0x000fe40000004100 */
[C---:B------:R-:W-:Y:S01]  /*110b0*/  FMUL.FTZ R29, R25.reuse, R20 ;  /* 0x00000014191d7220 */ /* 0x040fe20000410000 */
[----:B------:R-:W-:Y:S02]  /*110c0*/  HADD2.F32 R5, -RZ, R15.H0_H0 ;  /* 0x2000000fff057230 */ /* 0x000fe40000004100 */
[----:B------:R-:W-:Y:S01]  /*110d0*/  FMUL.FTZ R25, R25, R12 ;  /* 0x0000000c19197220 */ /* 0x000fe20000410000 */
[----:B------:R-:W-:Y:S02]  /*110e0*/  HADD2.F32 R14, -RZ, R14.H1_H1 ;  /* 0x3000000eff0e7230 */ /* 0x000fe40000004100 */
[----:B------:R-:W-:Y:S01]  /*110f0*/  FMUL.FTZ R6, R6, R10 ;  /* 0x0000000a06067220 */ /* 0x000fe20000410000 */
[----:B------:R-:W-:Y:S01]  /*11100*/  F2FP.F16.E4M3.UNPACK_B R8, R8.H1 ;  /* 0x00000008ff08723e */ /* 0x000fe200030006ff */
[C---:B------:R-:W-:Y:S01]  /*11110*/  FFMA.FTZ R47, R5.reuse, R10, -R28 ;  /* 0x0000000a052f7223 */ /* 0x040fe2000001081c */
[----:B------:R-:W-:Y:S01]  /*11120*/  F2FP.F16.E4M3.UNPACK_B R10, R27.H1 ;  /* 0x0000001bff0a723e */ /* 0x000fe200030006ff */
[C---:B------:R-:W-:Y:S01]  /*11130*/  FFMA.FTZ R46, R14.reuse, R12, -R29 ;  /* 0x0000000c0e2e7223 */ /* 0x040fe2000001081d */
[----:B------:R-:W-:Y:S01]  /*11140*/  F2FP.F16.E4M3.UNPACK_B R3, R4 ;  /* 0x00000004ff03723e */ /* 0x000fe200020006ff */
[----:B------:R-:W-:Y:S01]  /*11150*/  FFMA.FTZ R48, R14, R20, R25 ;  /* 0x000000140e307223 */ /* 0x000fe20000010019 */
[----:B------:R-:W-:Y:S01]  /*11160*/  F2FP.F16.E4M3.UNPACK_B R4, R4.H1 ;  /* 0x00000004ff04723e */ /* 0x000fe200030006ff */
[----:B------:R-:W-:Y:S01]  /*11170*/  FFMA.FTZ R49, R5, R21, R6 ;  /* 0x0000001505317223 */ /* 0x000fe20000010006 */
[----:B------:R-:W-:Y:S01]  /*11180*/  HADD2.F32 R34, -RZ, R34.H1_H1 ;  /* 0x30000022ff227230 */ /* 0x000fe20000004100 */
[-C--:B------:R-:W-:Y:S01]  /*11190*/  F2FP.F16.E4M3.UNPACK_B R14, R33.reuse.H1 ;  /* 0x00000021ff0e723e */ /* 0x080fe200030006ff */
[----:B------:R-:W-:Y:S01]  /*111a0*/  HADD2.F32 R26, -RZ, R26.H1_H1 ;  /* 0x3000001aff1a7230 */ /* 0x000fe20000004100 */
[----:B------:R-:W-:Y:S01]  /*111b0*/  F2FP.F16.E4M3.UNPACK_B R33, R33 ;  /* 0x00000021ff21723e */ /* 0x000fe200020006ff */
[----:B------:R-:W-:Y:S01]  /*111c0*/  HADD2.F32 R42, -RZ, R42.H1_H1 ;  /* 0x3000002aff2a7230 */ /* 0x000fe20000004100 */
[----:B------:R-:W-:Y:S01]  /*111d0*/  F2FP.F16.E4M3.UNPACK_B R27, R27 ;  /* 0x0000001bff1b723e */ /* 0x000fe200020006ff */
[----:B------:R-:W-:-:S02]  /*111e0*/  HADD2.F32 R6, -RZ, R8.H0_H0 ;  /* 0x20000008ff067230 */ /* 0x000fc40000004100 */
[C---:B------:R-:W-:Y:S01]  /*111f0*/  FMUL.FTZ R25, R26.reuse, R34 ;  /* 0x000000221a197220 */ /* 0x040fe20000410000 */
[----:B------:R-:W-:Y:S02]  /*11200*/  HADD2.F32 R12, -RZ, R10.H0_H0 ;  /* 0x2000000aff0c7230 */ /* 0x000fe40000004100 */
[----:B------:R-:W-:Y:S01]  /*11210*/  FMUL.FTZ R28, R26, R42 ;  /* 0x0000002a1a1c7220 */ /* 0x000fe20000410000 */
[----:B------:R-:W-:Y:S02]  /*11220*/  HADD2.F32 R15, -RZ, R15.H1_H1 ;  /* 0x3000000fff0f7230 */ /* 0x000fe40000004100 */
[----:B------:R-:W-:Y:S02]  /*11230*/  HADD2.F32 R20, -RZ, R14.H0_H0 ;  /* 0x2000000eff147230 */ /* 0x000fe40000004100 */
[----:B------:R-:W-:Y:S01]  /*11240*/  FMUL.FTZ R21, R6, R12 ;  /* 0x0000000c06157220 */ /* 0x000fe20000410000 */
[----:B------:R-:W-:Y:S02]  /*11250*/  HADD2.F32 R5, -RZ, R4.H0_H0 ;  /* 0x20000004ff057230 */ /* 0x000fe40000004100 */
[C---:B------:R-:W-:Y:S01]  /*11260*/  FFMA.FTZ R42, R15.reuse, R42, R25 ;  /* 0x0000002a0f2a7223 */ /* 0x040fe20000010019 */
[----:B------:R-:W-:Y:S01]  /*11270*/  FFMA.FTZ R50, R15, R34, -R28 ;  /* 0x000000220f327223 */ /* 0x000fe2000001081c */
[----:B------:R-:W-:-:S02]  /*11280*/  HADD2.F32 R8, -RZ, R8.H1_H1 ;  /* 0x30000008ff087230 */ /* 0x000fc40000004100 */
[-C--:B------:R-:W-:Y:S01]  /*11290*/  FMUL.FTZ R26, R6, R20.reuse ;  /* 0x00000014061a7220 */ /* 0x080fe20000410000 */
[C---:B------:R-:W-:Y:S01]  /*112a0*/  FFMA.FTZ R25, R5.reuse, R20, R21 ;  /* 0x0000001405197223 */ /* 0x040fe20000010015 */
[----:B------:R-:W-:Y:S02]  /*112b0*/  HADD2.F32 R21, -RZ, R14.H1_H1 ;  /* 0x3000000eff157230 */ /* 0x000fe40000004100 */
[----:B------:R-:W-:Y:S02]  /*112c0*/  HADD2.F32 R15, -RZ, R10.H1_H1 ;  /* 0x3000000aff0f7230 */ /* 0x000fe40000004100 */
[----:B------:R-:W-:Y:S01]  /*112d0*/  FFMA.FTZ R26, R5, R12, -R26 ;  /* 0x0000000c051a7223 */ /* 0x000fe2000001081a */
[----:B------:R-:W-:Y:S02]  /*112e0*/  HADD2.F32 R4, -RZ, R4.H1_H1 ;  /* 0x30000004ff047230 */ /* 0x000fe40000004100 */
[----:B------:R-:W-:Y:S01]  /*112f0*/  FMUL.FTZ R29, R8, R21 ;  /* 0x00000015081d7220 */ /* 0x000fe20000410000 */
[----:B------:R-:W-:-:S02]  /*11300*/  HADD2.F32 R5, -RZ, R9.H0_H0 ;  /* 0x20000009ff057230 */ /* 0x000fc40000004100 */
[-C--:B------:R-:W-:Y:S01]  /*11310*/  FMUL.FTZ R6, R8, R15.reuse ;  /* 0x0000000f08067220 */ /* 0x080fe20000410000 */
[--C-:B------:R-:W-:Y:S02]  /*11320*/  HADD2.F32 R8, -RZ, R33.reuse.H0_H0 ;  /* 0x20000021ff087230 */ /* 0x100fe40000004100 */
[C---:B------:R-:W-:Y:S01]  /*11330*/  FFMA.FTZ R29, R4.reuse, R15, -R29 ;  /* 0x0000000f041d7223 */ /* 0x040fe2000001081d */
[----:B------:R-:W-:Y:S02]  /*11340*/  HADD2.F32 R10, -RZ, R33.H1_H1 ;  /* 0x30000021ff0a7230 */ /* 0x000fe40000004100 */
[----:B------:R-:W-:Y:S01]  /*11350*/  FFMA.FTZ R28, R4, R21, R6 ;  /* 0x00000015041c7223 */ /* 0x000fe20000010006 */
[----:B------:R-:W-:Y:S02]  /*11360*/  HADD2.F32 R6, -RZ, R27.H0_H0 ;  /* 0x2000001bff067230 */ /* 0x000fe40000004100 */
[----:B------:R-:W-:Y:S01]  /*11370*/  FMUL.FTZ R15, R5, R8 ;  /* 0x00000008050f7220 */ /* 0x000fe20000410000 */
[----:B------:R-:W-:Y:S01]  /*11380*/  HADD2.F32 R4, -RZ, R3.H0_H0 ;  /* 0x20000003ff047230 */ /* 0x000fe20000004100 */
[----:B------:R-:W-:Y:S01]  /*11390*/  F2FP.F16.E4M3.UNPACK_B R12, R36.H1 ;  /* 0x00000024ff0c723e */ /* 0x000fe200030006ff */
[----:B------:R-:W-:-:S02]  /*113a0*/  HADD2.F32 R9, -RZ, R9.H1_H1 ;  /* 0x30000009ff097230 */ /* 0x000fc40000004100 */
[-C--:B------:R-:W-:Y:S01]  /*113b0*/  FMUL.FTZ R5, R5, R6.reuse ;  /* 0x0000000605057220 */ /* 0x080fe20000410000 */
[----:B------:R-:W-:Y:S02]  /*113c0*/  HADD2.F32 R3, -RZ, R3.H1_H1 ;  /* 0x30000003ff037230 */ /* 0x000fe40000004100 */
[C---:B------:R-:W-:Y:S01]  /*113d0*/  FFMA.FTZ R15, R4.reuse, R6, -R15 ;  /* 0x00000006040f7223 */ /* 0x040fe2000001080f */
[----:B------:R-:W-:Y:S02]  /*113e0*/  HADD2.F32 R6, -RZ, R27.H1_H1 ;  /* 0x3000001bff067230 */ /* 0x000fe40000004100 */
[C---:B------:R-:W-:Y:S01]  /*113f0*/  FMUL.FTZ R20, R9.reuse, R10 ;  /* 0x0000000a09147220 */ /* 0x040fe20000410000 */
[----:B------:R-:W-:Y:S01]  /*11400*/  FFMA.FTZ R14, R4, R8, R5 ;  /* 0x00000008040e7223 */ /* 0x000fe20000010005 */
[----:B------:R-:W-:Y:S01]  /*11410*/  F2FP.F16.E4M3.UNPACK_B R5, R30.H1 ;  /* 0x0000001eff05723e */ /* 0x000fe200030006ff */
[----:B------:R-:W-:Y:S02]  /*11420*/  HADD2.F32 R8, -RZ, R12.H0_H0 ;  /* 0x2000000cff087230 */ /* 0x000fe40000004100 */
[----:B------:R-:W-:Y:S01]  /*11430*/  FMUL.FTZ R9, R9, R6 ;  /* 0x0000000609097220 */ /* 0x000fe20000410000 */
[----:B------:R-:W-:-:S02]  /*11440*/  HADD2.F32 R4, -RZ, R24.H0_H0 ;  /* 0x20000018ff047230 */ /* 0x000fc40000004100 */
[C---:B------:R-:W-:Y:S01]  /*11450*/  FFMA.FTZ R20, R3.reuse, R6, -R20 ;  /* 0x0000000603147223 */ /* 0x040fe20000010814 */
[----:B------:R-:W-:Y:S02]  /*11460*/  HADD2.F32 R6, -RZ, R5.H0_H0 ;  /* 0x20000005ff067230 */ /* 0x000fe40000004100 */
[----:B------:R-:W-:Y:S01]  /*11470*/  FFMA.FTZ R21, R3, R10, R9 ;  /* 0x0000000a03157223 */ /* 0x000fe20000010009 */
[----:B------:R-:W-:Y:S02]  /*11480*/  HADD2.F32 R3, -RZ, R13.H0_H0 ;  /* 0x2000000dff037230 */ /* 0x000fe40000004100 */
[C---:B------:R-:W-:Y:S01]  /*11490*/  FMUL.FTZ R10, R4.reuse, R8 ;  /* 0x00000008040a7220 */ /* 0x040fe20000410000 */
[----:B------:R-:W-:Y:S02]  /*114a0*/  HADD2.F32 R12, -RZ, R12.H1_H1 ;  /* 0x3000000cff0c7230 */ /* 0x000fe40000004100 */
[----:B------:R-:W-:Y:S01]  /*114b0*/  FMUL.FTZ R4, R4, R6 ;  /* 0x0000000604047220 */ /* 0x000fe20000410000 */
[----:B------:R-:W-:-:S02]  /*114c0*/  HADD2.F32 R24, -RZ, R24.H1_H1 ;  /* 0x30000018ff187230 */ /* 0x000fc40000004100 */
[C---:B------:R-:W-:Y:S01]  /*114d0*/  FFMA.FTZ R27, R3.reuse, R6, -R10 ;  /* 0x00000006031b7223 */ /* 0x040fe2000001080a */
[----:B------:R-:W-:Y:S01]  /*114e0*/  HADD2.F32 R5, -RZ, R5.H1_H1 ;  /* 0x30000005ff057230 */ /* 0x000fe20000004100 */
[----:B------:R-:W-:Y:S01]  /*114f0*/  F2FP.F16.E4M3.UNPACK_B R30, R30 ;  /* 0x0000001eff1e723e */ /* 0x000fe200020006ff */
[----:B------:R-:W-:Y:S02]  /*11500*/  HADD2.F32 R13, -RZ, R13.H1_H1 ;  /* 0x3000000dff0d7230 */ /* 0x000fe40000004100 */
[C---:B------:R-:W-:Y:S01]  /*11510*/  FMUL.FTZ R6, R24.reuse, R12 ;  /* 0x0000000c18067220 */ /* 0x040fe20000410000 */
[----:B------:R-:W-:Y:S01]  /*11520*/  F2FP.F16.E4M3.UNPACK_B R36, R36 ;  /* 0x00000024ff24723e */ /* 0x000fe200020006ff */
[-C--:B------:R-:W-:Y:S01]  /*11530*/  FMUL.FTZ R9, R24, R5.reuse ;  /* 0x0000000518097220 */ /* 0x080fe20000410000 */
[----:B------:R-:W-:Y:S01]  /*11540*/  FFMA.FTZ R24, R3, R8, R4 ;  /* 0x0000000803187223 */ /* 0x000fe20000010004 */
[----:B------:R-:W-:Y:S01]  /*11550*/  FFMA.FTZ R34, R13, R5, -R6 ;  /* 0x000000050d227223 */ /* 0x000fe20000010806 */
[----:B------:R-:W-:-:S02]  /*11560*/  HADD2.F32 R5, -RZ, R30.H0_H0 ;  /* 0x2000001eff057230 */ /* 0x000fc40000004100 */
[----:B------:R-:W-:Y:S01]  /*11570*/  FFMA.FTZ R31, R13, R12, R9 ;  /* 0x0000000c0d1f7223 */ /* 0x000fe20000010009 */
[--C-:B------:R-:W-:Y:S02]  /*11580*/  HADD2.F32 R6, -RZ, R36.reuse.H0_H0 ;  /* 0x20000024ff067230 */ /* 0x100fe40000004100 */
[--C-:B------:R-:W-:Y:S02]  /*11590*/  HADD2.F32 R4, -RZ, R11.reuse.H0_H0 ;  /* 0x2000000bff047230 */ /* 0x100fe40000004100 */
[----:B------:R-:W-:Y:S01]  /*115a0*/  HADD2.F32 R36, -RZ, R36.H1_H1 ;  /* 0x30000024ff247230 */ /* 0x000fe20000004100 */
[----:B------:R-:W-:Y:S01]  /*115b0*/  F2FP.SATFINITE.E4M3.F32.PACK_AB_MERGE_C R24, R31, R24, RZ ;  /* 0x000000181f18723e */ /* 0x000fe200048070ff */
[----:B------:R-:W-:Y:S02]  /*115c0*/  HADD2.F32 R11, -RZ, R11.H1_H1 ;  /* 0x3000000bff0b7230 */ /* 0x000fe40000004100 */
[----:B------:R-:W-:Y:S01]  /*115d0*/  FMUL.FTZ R8, R4, R6 ;  /* 0x0000000604087220 */ /* 0x000fe20000410000 */
[----:B------:R-:W-:-:S02]  /*115e0*/  HADD2.F32 R30, -RZ, R30.H1_H1 ;  /* 0x3000001eff1e7230 */ /* 0x000fc40000004100 */
[-C--:B------:R-:W-:Y:S01]  /*115f0*/  FMUL.FTZ R9, R4, R5.reuse ;  /* 0x0000000504097220 */ /* 0x080fe20000410000 */
[--C-:B------:R-:W-:Y:S02]  /*11600*/  HADD2.F32 R3, -RZ, R7.reuse.H0_H0 ;  /* 0x20000007ff037230 */ /* 0x100fe40000004100 */
[C---:B------:R-:W-:Y:S01]  /*11610*/  FMUL.FTZ R4, R11.reuse, R36 ;  /* 0x000000240b047220 */ /* 0x040fe20000410000 */
[----:B------:R-:W-:Y:S02]  /*11620*/  HADD2.F32 R7, -RZ, R7.H1_H1 ;  /* 0x30000007ff077230 */ /* 0x000fe40000004100 */
        /* <DEDUP_REMOVED lines=9> */
[----:B------:R-:W-:Y:S02]  /*116c0*/  F2FP.SATFINITE.E4M3.F32.PACK_AB_MERGE_C R9, R40, R37, RZ ;  /* 0x000000252809723e */ /* 0x000fe400048070ff */
[----:B------:R-:W-:Y:S02]  /*116d0*/  F2FP.SATFINITE.E4M3.F32.PACK_AB_MERGE_C R11, R42, R49, RZ ;  /* 0x000000312a0b723e */ /* 0x000fe400048070ff */
[----:B------:R-:W-:-:S02]  /*116e0*/  F2FP.SATFINITE.E4M3.F32.PACK_AB_MERGE_C R8, R28, R25, RZ ;  /* 0x000000191c08723e */ /* 0x000fc400048070ff */
[----:B------:R-:W-:Y:S02]  /*116f0*/  F2FP.SATFINITE.E4M3.F32.PACK_AB_MERGE_C R5, R39, R38, R5 ;  /* 0x000000262705723e */ /* 0x000fe40004807005 */
        /* <DEDUP_REMOVED lines=9> */
.L_x_1333:
[----:B------:R-:W-:Y:S05]  /*11790*/  BSYNC B0 ;  /* 0x0000000000007941 */ /* 0x000fea0003800000 */
.L_x_1293:
[----:B------:R-:W-:Y:S01]  /*117a0*/  @!PT LDS RZ, [RZ] ;  /* 0x00000000fffff984 */ /* 0x000fe20000000800 */
[----:B------:R-:W-:Y:S01]  /*117b0*/  @!PT LDS RZ, [RZ] ;  /* 0x00000000fffff984 */ /* 0x000fe20000000800 */
[----:B------:R-:W-:Y:S01]  /*117c0*/  @!PT LDS RZ, [RZ] ;  /* 0x00000000fffff984 */ /* 0x000fe20000000800 */
[----:B------:R-:W-:Y:S01]  /*117d0*/  @!PT LDS RZ, [RZ] ;  /* 0x00000000fffff984 */ /* 0x000fe20000000800 */
[----:B------:R2:W-:Y:S06]  /*117e0*/  MEMBAR.ALL.CTA ;  /* 0x0000000000007992 */ /* 0x0005ec0000008000 */
[----:B--2---:R-:W2:Y:S01]  /*117f0*/  FENCE.VIEW.ASYNC.S ;  /* 0x00000000000073c6 */ /* 0x004ea20000000000 */
[----:B------:R-:W-:Y:S05]  /*11800*/  WARPSYNC.ALL ;  /* 0x0000000000007948 */ /* 0x000fea0003800000 */
[----:B--2---:R-:W-:Y:S06]  /*11810*/  BAR.SYNC.DEFER_BLOCKING 0xd, 0x100 ;  /* 0x0344000000007b1d */ /* 0x004fec0000010000 */
.L_x_1291:
[----:B-1-34-:R-:W-:-:S05]  /*11820*/  IMAD.U32 R0, RZ, RZ, UR45 ;  /* 0x0000002dff007e24 */ /* 0x01afca000f8e00ff */
[----:B------:R-:W-:-:S13]  /*11830*/  ISETP.NE.AND P0, PT, R0, 0x3, PT ;  /* 0x000000030000780c */ /* 0x000fda0003f05270 */
[----:B------:R-:W-:Y:S05]  /*11840*/  @!P0 BRA `(.L_x_1360) ;  /* 0x0000000000048947 */ /* 0x000fea0003800000 */
[----:B------:R-:W-:Y:S01]  /*11850*/  BPT.TRAP 0x1 ;  /* 0x000000040000795c */ /* 0x000fe20000300000 */
.L_x_1360:
[----:B------:R-:W-:Y:S01]  /*11860*/  IMAD R11, R200, 0x8, R16 ;  /* 0x00000008c80b7824 */ /* 0x000fe200078e0210 */
[----:B------:R-:W-:-:S04]  /*11870*/  SHF.L.U32 R0, R194, 0x1f, RZ ;  /* 0x0000001fc2007819 */ /* 0x000fc800000006ff */
[----:B------:R1:W3:Y:S01]  /*11880*/  SYNCS.PHASECHK.TRANS64.TRYWAIT P2, [R11+URZ+0x28430], R0 ;  /* 0x028430000b0075a7 */ /* 0x0002e2000804017f */
[----:B------:R-:W-:Y:S05]  /*11890*/  @!P0 BRA `(.L_x_1361) ;  /* 0x0000000000048947 */ /* 0x000fea0003800000 */
[----:B------:R-:W-:Y:S01]  /*118a0*/  BPT.TRAP 0x1 ;  /* 0x000000040000795c */ /* 0x000fe20000300000 */
.L_x_1361:
[----:B--2---:R-:W2:Y:S02]  /*118b0*/  S2R R3, SR_TID.X ;  /* 0x0000000000037919 */ /* 0x004ea40000002100 */
[----:B--2---:R-:W-:-:S04]  /*118c0*/  LOP3.LUT R3, R3, 0x7f, RZ, 0xc0, !PT ;  /* 0x0000007f03037812 */ /* 0x004fc800078ec0ff */
[----:B------:R-:W-:Y:S01]  /*118d0*/  ISETP.NE.AND P1, PT, R3, RZ, PT ;  /* 0x000000ff0300720c */ /* 0x000fe20003f25270 */
[----:B---3--:R-:W-:-:S12]  /*118e0*/  @P2 BRA `(.L_x_1362) ;  /* 0x0000000000082947 */ /* 0x008fd80003800000 */
[----:B------:R-:W2:Y:S02]  /*118f0*/  SYNCS.PHASECHK.TRANS64.TRYWAIT P2, [R11+URZ+0x28430], R0 ;  /* 0x028430000b0075a7 */ /* 0x000ea4000804017f */
[----:B--2---:R-:W-:Y:S05]  /*11900*/  @!P2 BRA `(.L_x_1363) ;  /* 0x000001600048a947 */ /* 0x004fea0003800000 */
.L_x_1362:
[----:B------:R-:W-:Y:S05]  /*11910*/  WARPSYNC.ALL ;  /* 0x0000000000007948 */ /* 0x000fea0003800000 */
[----:B-12---:R-:W-:Y:S01]  /*11920*/  VIADD R0, R16, 0x20000 ;  /* 0x0002000010007836 */ /* 0x006fe20000000000 */
[----:B------:R-:W-:Y:S01]  /*11930*/  R2UR UR12, R52 ;  /* 0x00000000340c72ca */ /* 0x000fe200000e0000 */
[----:B0----5:R-:W-:Y:S01]  /*11940*/  IMAD.MOV.U32 R7, RZ, RZ, 0x40000040 ;  /* 0x40000040ff077424 */ /* 0x021fe200078e00ff */
[----:B------:R-:W-:Y:S01]  /*11950*/  WARPGROUP.ARRIVE ;  /* 0x00000000000079c5 */ /* 0x000fe20000000000 */
[----:B------:R-:W-:Y:S01]  /*11960*/  UMOV UR13, 0x40000040 ;  /* 0x40000040000d7882 */ /* 0x000fe20000000000 */
[----:B------:R-:W-:Y:S01]  /*11970*/  SHF.R.U32.HI R0, RZ, 0x4, R0 ;  /* 0x00000004ff007819 */ /* 0x000fe20000011600 */
[----:B------:R-:W-:Y:S01]  /*11980*/  IMAD.MOV.U32 R9, RZ, RZ, 0x40000040 ;  /* 0x40000040ff097424 */ /* 0x000fe200078e00ff */
[----:B------:R-:W-:Y:S01]  /*11990*/  R2UR UR15, R7 ;  /* 0x00000000070f72ca */ /* 0x000fe200000e0000 */
[----:B------:R-:W-:Y:S01]  /*119a0*/  UMOV UR9, 0x40000040 ;  /* 0x4000004000097882 */ /* 0x000fe20000000000 */
[----:B------:R-:W-:Y:S01]  /*119b0*/  LOP3.LUT R0, R0, 0x3fff, RZ, 0xc0, !PT ;  /* 0x00003fff00007812 */ /* 0x000fe200078ec0ff */
[----:B------:R-:W-:Y:S01]  /*119c0*/  UMOV UR5, 0x40000040 ;  /* 0x4000004000057882 */ /* 0x000fe20000000000 */
[----:B------:R-:W-:Y:S01]  /*119d0*/  R2UR UR11, R9 ;  /* 0x00000000090b72ca */ /* 0x000fe200000e0000 */
[----:B------:R-:W-:Y:S01]  /*119e0*/  IMAD.MOV.U32 R9, RZ, RZ, 0x40000040 ;  /* 0x40000040ff097424 */ /* 0x000fe200078e00ff */
[----:B------:R-:W-:Y:S01]  /*119f0*/  LOP3.LUT R5, R0, 0x10000, RZ, 0xfc, !PT ;  /* 0x0001000000057812 */ /* 0x000fe200078efcff */
[----:B------:R-:W-:Y:S01]  /*11a00*/  ULOP3.LUT UR12, UR12, 0x10000, URZ, 0xfc, !UPT ;  /* 0x000100000c0c7892 */ /* 0x000fe2000f8efc3f */
[----:B------:R-:W-:Y:S01]  /*11a10*/  IMAD.MOV.U32 R7, RZ, RZ, 0x40000040 ;  /* 0x40000040ff077424 */ /* 0x000fe200078e00ff */
[----:B------:R-:W-:Y:S01]  /*11a20*/  UMOV UR17, 0x40000040 ;  /* 0x4000004000117882 */ /* 0x000fe20000000000 */
[----:B------:R-:W-:Y:S01]  /*11a30*/  R2UR UR7, R9 ;  /* 0x00000000090772ca */ /* 0x000fe200000e0000 */
[----:B------:R-:W-:Y:S01]  /*11a40*/  IMAD R6, R200, 0x400, R5 ;  /* 0x00000400c8067824 */ /* 0x000fe200078e0205 */
[----:B------:R-:W-:Y:S01]  /*11a50*/  UIADD3 UR8, UR12, 0x2, URZ ;  /* 0x000000020c087890 */ /* 0x000fe2000fffe03f */
[----:B------:R-:W-:Y:S01]  /*11a60*/  IMAD.MOV.U32 R9, RZ, RZ, 0x40000040 ;  /* 0x40000040ff097424 */ /* 0x000fe200078e00ff */
[----:B------:R-:W-:Y:S01]  /*11a70*/  UIADD3 UR4, UR12, 0x4, URZ ;  /* 0x000000040c047890 */ /* 0x000fe2000fffe03f */
[C---:B------:R-:W-:Y:S01]  /*11a80*/  VIADD R8, R6.reuse, 0x2 ;  /* 0x0000000206087836 */ /* 0x040fe20000000000 */
[----:B------:R-:W-:Y:S01]  /*11a90*/  R2UR UR14, R6 ;  /* 0x00000000060e72ca */ /* 0x000fe200000e0000 */
[----:B------:R-:W-:Y:S01]  /*11aa0*/  UIADD3 UR16, UR12, 0x6, URZ ;  /* 0x000000060c107890 */ /* 0x000fe2000fffe03f */
[----:B------:R-:W-:Y:S01]  /*11ab0*/  R2UR UR19, R9 ;  /* 0x00000000091372ca */ /* 0x000fe200000e0000 */
[----:B------:R-:W-:Y:S01]  /*11ac0*/  IMAD.MOV.U32 R9, RZ, RZ, 0x40000040 ;  /* 0x40000040ff097424 */ /* 0x000fe200078e00ff */
[----:B------:R-:W-:Y:S01]  /*11ad0*/  R2UR UR10, R8 ;  /* 0x00000000080a72ca */ /* 0x000fe200000e0000 */
[----:B------:R-:W-:Y:S01]  /*11ae0*/  VIADD R8, R6, 0x4 ;  /* 0x0000000406087836 */ /* 0x000fe20000000000 */
[----:B------:R-:W-:Y:S01]  /*11af0*/  UIADD3 UR20, UR12, 0x400, URZ ;  /* 0x000004000c147890 */ /* 0x000fe2000fffe03f */
[----:B------:R-:W-:Y:S01]  /*11b00*/  R2UR UR35, R7 ;  /* 0x00000000072372ca */ /* 0x000fe200000e0000 */
[----:B------:R-:W-:Y:S01]  /*11b10*/  UMOV UR21, 0x40000040 ;  /* 0x4000004000157882 */ /* 0x000fe20000000000 */
[----:B------:R-:W-:Y:S01]  /*11b20*/  R2UR UR23, R9 ;  /* 0x00000000091772ca */ /* 0x000fe200000e0000 */
[----:B------:R-:W-:Y:S01]  /*11b30*/  IMAD.MOV.U32 R9, RZ, RZ, 0x40000040 ;  /* 0x40000040ff097424 */ /* 0x000fe200078e00ff */
[----:B------:R-:W-:Y:S01]  /*11b40*/  R2UR UR6, R8 ;  /* 0x00000000080672ca */ /* 0x000fe200000e0000 */
[----:B------:R-:W-:-:S02]  /*11b50*/  UIADD3 UR24, UR12, 0x402, URZ ;  /* 0x000004020c187890 */ /* 0x000fc4000fffe03f */
[----:B------:R-:W-:Y:S01]  /*11b60*/  QGMMA.64x64x32.F32.E4M3.E4M3 R24, gdesc[UR12], RZ, !UPT, gsb0 ;  /* 0x00e000000c1879f3 */ /* 0x000fe2000c0008ff */
[----:B------:R-:W-:Y:S01]  /*11b70*/  IADD3 R8, R6, 0x6, RZ ;  /* 0x0000000606087810 */ /* 0x000fe20007ffe0ff */
[----:B------:R-:W-:Y:S01]  /*11b80*/  UMOV UR25, 0x40000040 ;  /* 0x4000004000197882 */ /* 0x000fe20000000000 */
[----:B------:R-:W-:Y:S01]  /*11b90*/  R2UR UR27, R9 ;  /* 0x00000000091b72ca */ /* 0x000fe200000e0000 */
[----:B------:R-:W-:Y:S01]  /*11ba0*/  IMAD.MOV.U32 R9, RZ, RZ, 0x40000040 ;  /* 0x40000040ff097424 */ /* 0x000fe200078e00ff */
[----:B------:R-:W-:Y:S01]  /*11bb0*/  R2UR UR18, R8 ;  /* 0x00000000081272ca */ /* 0x000fe200000e0000 */
[----:B------:R-:W-:Y:S01]  /*11bc0*/  VIADD R8, R6, 0x200 ;  /* 0x0000020006087836 */ /* 0x000fe20000000000 */
[----:B------:R-:W-:Y:S01]  /*11bd0*/  UIADD3 UR28, UR12, 0x404, URZ ;  /* 0x000004040c1c7890 */ /* 0x000fe2000fffe03f */
[----:B------:R-:W-:Y:S01]  /*11be0*/  MOV R3, 0xffffffc0 ;  /* 0xffffffc000037802 */ /* 0x000fe20000000f00 */
[----:B------:R-:W-:Y:S01]  /*11bf0*/  UMOV UR29, 0x40000040 ;  /* 0x40000040001d7882 */ /* 0x000fe20000000000 */
[----:B------:R-:W-:Y:S01]  /*11c00*/  R2UR UR31, R9 ;  /* 0x00000000091f72ca */ /* 0x000fe200000e0000 */
[----:B------:R-:W-:Y:S01]  /*11c10*/  UIADD3 UR32, UR12, 0x406, URZ ;  /* 0x000004060c207890 */ /* 0x000fe2000fffe03f */
[----:B------:R-:W-:Y:S01]  /*11c20*/  R2UR UR22, R8 ;  /* 0x00000000081672ca */ /* 0x000fe200000e0000 */
[----:B------:R-:W-:Y:S01]  /*11c30*/  VIADD R8, R6, 0x202 ;  /* 0x0000020206087836 */ /* 0x000fe20000000000 */
[----:B------:R-:W-:Y:S01]  /*11c40*/  UMOV UR33, 0x40000040 ;  /* 0x4000004000217882 */ /* 0x000fe20000000000 */
[----:B------:R-:W-:Y:S01]  /*11c50*/  @!P1 VIADD R0, R11, 0x28440 ;  /* 0x000284400b009836 */ /* 0x000fe20000000000 */
[----:B------:R-:W-:-:S02]  /*11c60*/  ULDC UR55, c[0x0][0x9dc] ;  /* 0x0002770000377ab9 */ /* 0x000fc40000000800 */
[----:B------:R-:W-:Y:S01]  /*11c70*/  R2UR UR26, R8 ;  /* 0x00000000081a72ca */ /* 0x000fe200000e0000 */
[C---:B------:R-:W-:Y:S01]  /*11c80*/  VIADD R8, R6.reuse, 0x204 ;  /* 0x0000020406087836 */ /* 0x040fe20000000000 */
[----:B------:R-:W-:Y:S01]  /*11c90*/  @!P1 PRMT R0, RZ, 0x654, R0 ;  /* 0x00000654ff009816 */ /* 0x000fe20000000000 */
[----:B------:R-:W-:Y:S01]  /*11ca0*/  VIADD R6, R6, 0x206 ;  /* 0x0000020606067836 */ /* 0x000fe20000000000 */
[----:B------:R-:W-:Y:S02]  /*11cb0*/  ULOP3.LUT UR55, URZ, UR55, URZ, 0x33, !UPT ;  /* 0x000000373f377292 */ /* 0x000fe4000f8e333f */
[----:B------:R-:W-:Y:S02]  /*11cc0*/  R2UR UR30, R8 ;  /* 0x00000000081e72ca */ /* 0x000fe400000e0000 */
[----:B------:R-:W-:Y:S01]  /*11cd0*/  R2UR UR34, R6 ;  /* 0x00000000062272ca */ /* 0x000fe200000e0000 */
[----:B------:R-:W0:Y:S02]  /*11ce0*/  LDC.64 R8, c[0x0][0x9e0] ;  /* 0x00027800ff087b82 */ /* 0x000e240000000a00 */
[----:B0-----:R-:W-:Y:S01]  /*11cf0*/  ISETP.GE.AND P2, PT, R9, 0x1, PT ;  /* 0x000000010900780c */ /* 0x001fe20003f46270 */
        /* <DEDUP_REMOVED lines=38> */
[C---:B------:R-:W-:Y:S01]  /*11f60*/  FMUL.FTZ R43, R2.reuse, R43 ;  /* 0x0000002b022b7220 */ /* 0x040fe20000410000 */
        /* <DEDUP_REMOVED lines=15> */
[----:B------:R-:W-:Y:S01]  /*12060*/  IADD3 R7, -R198, 0x1, R3 ;  /* 0x00000001c6077810 */ /* 0x000fe20007ffe103 */
[----:B------:R-:W0:Y:S01]  /*12070*/  MUFU.TANH R58, R26 ;  /* 0x0000001a003a7308 */ /* 0x000e220000002400 */
[C---:B------:R-:W-:Y:S01]  /*12080*/  FMUL.FTZ R38, R2.reuse, R38 ;  /* 0x0000002602267220 */ /* 0x040fe20000410000 */
[----:B------:R-:W-:Y:S01]  /*12090*/  FMUL.FTZ R31, R2, R31 ;  /* 0x0000001f021f7220 */ /* 0x000fe20000410000 */
[----:B------:R2:W-:Y:S01]  /*120a0*/  @!P1 SYNCS.ARRIVE.TRANS64.RED.A1T0 RZ, [R0+URZ], RZ ;  /* 0x000000ff00ff99a7 */ /* 0x0005e2000810043f */
[----:B------:R-:W-:-:S02]  /*120b0*/  IMAD R7, R196, -0x2, R7 ;  /* 0xfffffffec4077824 */ /* 0x000fc400078e0207 */
[----:B------:R-:W-:Y:S01]  /*120c0*/  FMUL.FTZ R30, R2, R30 ;  /* 0x0000001e021e7220 */ /* 0x000fe20000410000 */
[----:B------:R-:W-:Y:S01]  /*120d0*/  IMAD R11, R196, -0x2, R3 ;  /* 0xfffffffec40b7824 */ /* 0x000fe200078e0203 */
[----:B------:R-:W3:Y:S01]  /*120e0*/  MUFU.TANH R24, R24 ;  /* 0x0000001800187308 */ /* 0x000ee20000002400 */
[----:B--2---:R-:W-:-:S07]  /*120f0*/  IMAD R0, R205, 0x80, R227 ;  /* 0x00000080cd007824 */ /* 0x004fce00078e02e3 */
[----:B------:R-:W2:Y:S08]  /*12100*/  MUFU.TANH R25, R25 ;  /* 0x0000001900197308 */ /* 0x000eb00000002400 */
        /* <DEDUP_REMOVED lines=27> */
[----:B-1----:R-:W-:-:S05]  /*122c0*/  IMAD.IADD R38, R7, 0x1, R8 ;  /* 0x0000000107267824 */ /* 0x002fca00078e0208 */
[----:B------:R-:W-:Y:S02]  /*122d0*/  VIADDMNMX R4, R0, R38, R11, PT ;  /* 0x0000002600047246 */ /* 0x000fe4000380010b */
[----:B------:R1:W0:Y:S01]  /*122e0*/  MUFU.TANH R12, R30 ;  /* 0x0000001e000c7308 */ /* 0x0002220000002400 */
[----:B---3--:R-:W-:-:S04]  /*122f0*/  VIADD R31, R7, UR55 ;  /* 0x00000037071f7c36 */ /* 0x008fc80008000000 */
[----:B------:R-:W-:Y:S01]  /*12300*/  IMAD.IADD R3, R31, 0x1, R0 ;  /* 0x000000011f037824 */ /* 0x000fe200078e0200 */
[----:B-1----:R-:W-:Y:S01]  /*12310*/  LEA R30, R56, 0xffffffc0, 0x6 ;  /* 0xffffffc0381e7811 */ /* 0x002fe200078e30ff */
[----:B--2-4-:R-:W-:Y:S06]  /*12320*/  @!P2 BRA `(.L_x_1364) ;  /* 0x000000000050a947 */ /* 0x014fec0003800000 */
[----:B------:R-:W-:Y:S01]  /*12330*/  IADD3 R6, -R198, R197, R0 ;  /* 0x000000c5c6067210 */ /* 0x000fe20007ffe100 */
[----:B------:R-:W-:Y:S03]  /*12340*/  BSSY B0, `(.L_x_1365) ;  /* 0x000000e000007945 */ /* 0x000fe60003800000 */
        /* <DEDUP_REMOVED lines=9> */
.L_x_1366:
[----:B------:R-:W-:-:S13]  /*123e0*/  ISETP.NE.AND P3, PT, R9, 0x1, PT ;  /* 0x000000010900780c */ /* 0x000fda0003f65270 */
[----:B------:R-:W1:Y:S02]  /*123f0*/  @P3 LDC.64 R60, c[0x0][0x9e8] ;  /* 0x00027a00ff3c3b82 */ /* 0x000e640000000a00 */
[----:B-1----:R-:W-:-:S05]  /*12400*/  @P3 IMAD.HI.U32 R10, R6, R60, RZ ;  /* 0x0000003c060a3227 */ /* 0x002fca00078e00ff */
[----:B------:R-:W-:-:S07]  /*12410*/  @P3 SHF.R.U32.HI R6, RZ, R61, R10 ;  /* 0x0000003dff063219 */ /* 0x000fce000001160a */
.L_x_1367:
[----:B------:R-:W-:Y:S05]  /*12420*/  BSYNC B0 ;  /* 0x0000000000007941 */ /* 0x000fea0003800000 */
.L_x_1365:
[----:B------:R-:W-:-:S04]  /*12430*/  IMAD R7, R6, R9, -R30 ;  /* 0x0000000906077224 */ /* 0x000fc800078e0a1e */
[----:B------:R-:W-:-:S05]  /*12440*/  IMAD R6, R196, -0x2, R7 ;  /* 0xfffffffec4067824 */ /* 0x000fca00078e0207 */
[----:B------:R-:W-:Y:S02]  /*12450*/  VIMNMX R3, R3, R6, !PT ;  /* 0x0000000603037248 */ /* 0x000fe40007fe0100 */
[----:B------:R-:W-:-:S07]  /*12460*/  VIADDMNMX R4, R6, R9, R4, PT ;  /* 0x0000000906047246 */ /* 0x000fce0003800104 */
.L_x_1364:
[C---:B------:R-:W-:Y:S02]  /*12470*/  ISETP.GE.AND P3, PT, R34.reuse, 0x2, PT ;  /* 0x000000022200780c */ /* 0x040fe40003f66270 */
[----:B------:R-:W-:Y:S02]  /*12480*/  ISETP.GE.AND P6, PT, R34, 0xa, PT ;  /* 0x0000000a2200780c */ /* 0x000fe40003fc6270 */
[----:B------:R-:W-:-:S04]  /*12490*/  ISETP.GT.AND P4, PT, R3, 0x1, !P3 ;  /* 0x000000010300780c */ /* 0x000fc80005f84270 */
[----:B------:R-:W-:Y:S02]  /*124a0*/  ISETP.LT.OR P5, PT, R4, 0x2, P4 ;  /* 0x000000020400780c */ /* 0x000fe400027a1670 */
[----:B------:R-:W-:Y:S02]  /*124b0*/  ISETP.GE.AND P4, PT, R34, 0x9, PT ;  /* 0x000000092200780c */ /* 0x000fe40003f86270 */
[----:B------:R-:W-:Y:S02]  /*124c0*/  FSEL R35, R25, -INF , !P5 ;  /* 0xff80000019237808 */ /* 0x000fe40006800000 */
[----:B------:R-:W-:-:S04]  /*124d0*/  ISETP.GT.AND P5, PT, R3, 0x8, !P4 ;  /* 0x000000080300780c */ /* 0x000fc800067a4270 */
[----:B------:R-:W-:-:S04]  /*124e0*/  ISETP.LT.OR P5, PT, R4, 0x9, P5 ;  /* 0x000000090400780c */ /* 0x000fc80002fa1670 */
[----:B0-----:R-:W-:Y:S02]  /*124f0*/  FSEL R39, R28, -INF , !P5 ;  /* 0xff8000001c277808 */ /* 0x001fe40006800000 */
[----:B------:R-:W-:Y:S02]  /*12500*/  ISETP.GT.AND P5, PT, R3, 0x9, !P6 ;  /* 0x000000090300780c */ /* 0x000fe400077a4270 */
[----:B------:R-:W-:Y:S02]  /*12510*/  P2R R28, PR, RZ, 0x40 ;  /* 0x00000040ff1c7803 */ /* 0x000fe40000000000 */
[----:B------:R-:W-:Y:S02]  /*12520*/  ISETP.LT.OR P5, PT, R4, 0xa, P5 ;  /* 0x0000000a0400780c */ /* 0x000fe40002fa1670 */
[----:B------:R-:W-:Y:S02]  /*12530*/  ISETP.GE.AND P6, PT, R34, 0x11, PT ;  /* 0x000000112200780c */ /* 0x000fe40003fc6270 */
[----:B------:R-:W-:-:S02]  /*12540*/  FSEL R59, R29, -INF , !P5 ;  /* 0xff8000001d3b7808 */ /* 0x000fc40006800000 */
[C---:B------:R-:W-:Y:S02]  /*12550*/  ISETP.GT.AND P5, PT, R3.reuse, 0x10, !P6 ;  /* 0x000000100300780c */ /* 0x040fe400077a4270 */
        /* <DEDUP_REMOVED lines=59> */
[----:B------:R-:W-:Y:S01]  /*12910*/  ISETP.GT.AND P6, PT, R3, 0x39, !P6 ;  /* 0x000000390300780c */ /* 0x000fe200077c4270 */
[----:B------:R-:W-:-:S03]  /*12920*/  VIADD R3, R0, 0x8 ;  /* 0x0000000800037836 */ /* 0x000fc60000000000 */
[----:B------:R-:W-:Y:S02]  /*12930*/  ISETP.LT.OR P6, PT, R4, 0x3a, P6 ;  /* 0x0000003a0400780c */ /* 0x000fe400037c1670 */
[----:B------:R-:W-:Y:S02]  /*12940*/  VIADDMNMX R4, R3, R38, R11, PT ;  /* 0x0000002603047246 */ /* 0x000fe4000380010b */
[----:B------:R-:W-:Y:S02]  /*12950*/  FSEL R53, R53, -INF , !P6 ;  /* 0xff80000035357808 */ /* 0x000fe40007000000 */
[----:B------:R-:W-:Y:S01]  /*12960*/  IADD3 R3, R31, 0x8, R0 ;  /* 0x000000081f037810 */ /* 0x000fe20007ffe000 */
[----:B------:R-:W-:Y:S06]  /*12970*/  @!P2 BRA `(.L_x_1368) ;  /* 0x000000000054a947 */ /* 0x000fec0003800000 */
[----:B------:R-:W-:Y:S01]  /*12980*/  IADD3 R7, R197, 0x8, R0 ;  /* 0x00000008c5077810 */ /* 0x000fe20007ffe000 */
[----:B------:R-:W-:Y:S04]  /*12990*/  BSSY B0, `(.L_x_1369) ;  /* 0x000000f000007945 */ /* 0x000fe80003800000 */
[----:B------:R-:W-:-:S05]  /*129a0*/  IMAD.IADD R7, R7, 0x1, -R198 ;  /* 0x0000000107077824 */ /* 0x000fca00078e0ac6 */
        /* <DEDUP_REMOVED lines=9> */
.L_x_1370:
[----:B------:R-:W-:-:S13]  /*12a40*/  ISETP.NE.AND P6, PT, R9, 0x1, PT ;  /* 0x000000010900780c */ /* 0x000fda0003fc5270 */
[----:B------:R-:W0:Y:S02]  /*12a50*/  @P6 LDC.64 R10, c[0x0][0x9e8] ;  /* 0x00027a00ff0a6b82 */ /* 0x000e240000000a00 */
[----:B0-----:R-:W-:-:S05]  /*12a60*/  @P6 IMAD.HI.U32 R6, R7, R10, RZ ;  /* 0x0000000a07066227 */ /* 0x001fca00078e00ff */
[----:B------:R-:W-:-:S07]  /*12a70*/  @P6 SHF.R.U32.HI R7, RZ, R11, R6 ;  /* 0x0000000bff076219 */ /* 0x000fce0000011606 */
.L_x_1371:
[----:B------:R-:W-:Y:S05]  /*12a80*/  BSYNC B0 ;  /* 0x0000000000007941 */ /* 0x000fea0003800000 */
.L_x_1369:
[----:B------:R-:W-:-:S04]  /*12a90*/  IMAD R7, R7, R9, -R30 ;  /* 0x0000000907077224 */ /* 0x000fc800078e0a1e */
[----:B------:R-:W-:-:S05]  /*12aa0*/  IMAD R6, R196, -0x2, R7 ;  /* 0xfffffffec4067824 */ /* 0x000fca00078e0207 */
[----:B------:R-:W-:Y:S02]  /*12ab0*/  VIMNMX R3, R3, R6, !PT ;  /* 0x0000000603037248 */ /* 0x000fe40007fe0100 */
[----:B------:R-:W-:-:S07]  /*12ac0*/  VIADDMNMX R4, R6, R9, R4, PT ;  /* 0x0000000906047246 */ /* 0x000fce0003800104 */
.L_x_1368:
[----:B------:R-:W-:Y:S01]  /*12ad0*/  ISETP.GT.AND P3, PT, R3, 0x1, !P3 ;  /* 0x000000010300780c */ /* 0x000fe20005f64270 */
[----:B------:R-:W-:Y:S01]  /*12ae0*/  ULDC UR56, c[0x0][0x988] ;  /* 0x0002620000387ab9 */ /* 0x000fe20000000800 */
[----:B------:R-:W-:Y:S01]  /*12af0*/  FMNMX.FTZ R7, R33, R35, !PT ;  /* 0x0000002321077209 */ /* 0x000fe20007810000 */
[----:B------:R-:W-:Y:S01]  /*12b00*/  IMAD.IADD R8, R57, 0x1, R8 ;  /* 0x0000000139087824 */ /* 0x000fe200078e0208 */
        /* <DEDUP_REMOVED lines=15> */
[----:B------:R-:W-:-:S02]  /*12c00*/  FMNMX.FTZ R7, R69, R7, !PT ;  /* 0x0000000745077209 */ /* 0x000fc40007810000 */
[----:B------:R-:W-:Y:S02]  /*12c10*/  FSEL R14, R14, -INF , !P3 ;  /* 0xff8000000e0e7808 */ /* 0x000fe40005800000 */
[----:B------:R-:W-:Y:S02]  /*12c20*/  ISETP.NE.AND P3, PT, R32, RZ, PT ;  /* 0x000000ff2000720c */ /* 0x000fe40003f65270 */
[----:B------:R-:W-:Y:S02]  /*12c30*/  FMNMX.FTZ R7, R41, R7, !PT ;  /* 0x0000000729077209 */ /* 0x000fe40007810000 */
[----:B------:R-:W-:Y:S02]  /*12c40*/  ISETP.GT.AND P3, PT, R3, 0x11, !P3 ;  /* 0x000000110300780c */ /* 0x000fe40005f64270 */
[----:B------:R-:W-:Y:S02]  /*12c50*/  FMNMX.FTZ R7, R71, R7, !PT ;  /* 0x0000000747077209 */ /* 0x000fe40007810000 */
[----:B------:R-:W-:-:S02]  /*12c60*/  ISETP.LT.OR P3, PT, R4, 0x12, P3 ;  /* 0x000000120400780c */ /* 0x000fc40001f61670 */
[----:B------:R-:W-:Y:S02]  /*12c70*/  FMNMX.FTZ R7, R45, R7, !PT ;  /* 0x000000072d077209 */ /* 0x000fe40007810000 */
[----:B------:R-:W-:Y:S02]  /*12c80*/  FSEL R15, R15, -INF , !P3 ;  /* 0xff8000000f0f7808 */ /* 0x000fe40005800000 */
[----:B------:R-:W-:Y:S02]  /*12c90*/  ISETP.NE.AND P3, PT, R46, RZ, PT ;  /* 0x000000ff2e00720c */ /* 0x000fe40003f65270 */
[----:B------:R-:W-:Y:S02]  /*12ca0*/  FMNMX.FTZ R7, R73, R7, !PT ;  /* 0x0000000749077209 */ /* 0x000fe40007810000 */
[----:B------:R-:W-:Y:S02]  /*12cb0*/  ISETP.GT.AND P3, PT, R3, 0x18, !P3 ;  /* 0x000000180300780c */ /* 0x000fe40005f64270 */
[----:B------:R-:W-:-:S02]  /*12cc0*/  FMNMX.FTZ R7, R49, R7, !PT ;  /* 0x0000000731077209 */ /* 0x000fc40007810000 */
[----:B------:R-:W-:Y:S02]  /*12cd0*/  ISETP.LT.OR P3, PT, R4, 0x19, P3 ;  /* 0x000000190400780c */ /* 0x000fe40001f61670 */
[----:B------:R-:W-:Y:S02]  /*12ce0*/  FMNMX.FTZ R7, R75, R7, !PT ;  /* 0x000000074b077209 */ /* 0x000fe40007810000 */
[----:B------:R-:W-:Y:S02]  /*12cf0*/  FSEL R20, R20, -INF , !P3 ;  /* 0xff80000014147808 */ /* 0x000fe40005800000 */
[----:B------:R-:W-:Y:S02]  /*12d00*/  ISETP.NE.AND P3, PT, R36, RZ, PT ;  /* 0x000000ff2400720c */ /* 0x000fe40003f65270 */
[----:B------:R-:W-:Y:S02]  /*12d10*/  FMNMX.FTZ R30, R53, R7, !PT ;  /* 0x00000007351e7209 */ /* 0x000fe40007810000 */
[----:B------:R-:W-:-:S02]  /*12d20*/  ISETP.GT.AND P3, PT, R3, 0x19, !P3 ;  /* 0x000000190300780c */ /* 0x000fc40005f64270 */
[----:B------:R-:W-:Y:S01]  /*12d30*/  ISETP.NE.AND P6, PT, R25, RZ, PT ;  /* 0x000000ff1900720c */ /* 0x000fe20003fc5270 */
[----:B------:R-:W0:Y:S01]  /*12d40*/  SHFL.BFLY PT, R7, R30, 0x2, 0x1f ;  /* 0x0c401f001e077f89 */ /* 0x000e2200000e0000 */
[C---:B------:R-:W-:Y:S02]  /*12d50*/  ISETP.LT.OR P3, PT, R4.reuse, 0x1a, P3 ;  /* 0x0000001a0400780c */ /* 0x040fe40001f61670 */
[----:B------:R-:W-:Y:S02]  /*12d60*/  ISETP.GT.AND P4, PT, R3, 0x8, !P4 ;  /* 0x000000080300780c */ /* 0x000fe40006784270 */
[----:B------:R-:W-:Y:S02]  /*12d70*/  FSEL R21, R21, -INF , !P3 ;  /* 0xff80000015157808 */ /* 0x000fe40005800000 */
[----:B------:R-:W-:Y:S02]  /*12d80*/  ISETP.NE.AND P3, PT, R37, RZ, PT ;  /* 0x000000ff2500720c */ /* 0x000fe40003f65270 */
[----:B------:R-:W-:-:S02]  /*12d90*/  ISETP.LT.OR P4, PT, R4, 0x9, P4 ;  /* 0x000000090400780c */ /* 0x000fc40002781670 */
[----:B------:R-:W-:Y:S02]  /*12da0*/  ISETP.GT.AND P3, PT, R3, 0x20, !P3 ;  /* 0x000000200300780c */ /* 0x000fe40005f64270 */
[----:B------:R-:W-:Y:S02]  /*12db0*/  FSEL R12, R12, -INF , !P4 ;  /* 0xff8000000c0c7808 */ /* 0x000fe40006000000 */
[----:B------:R-:W-:Y:S02]  /*12dc0*/  ISETP.LT.OR P3, PT, R4, 0x21, P3 ;  /* 0x000000210400780c */ /* 0x000fe40001f61670 */
[----:B------:R-:W-:Y:S02]  /*12dd0*/  ISETP.NE.AND P4, PT, R62, RZ, PT ;  /* 0x000000ff3e00720c */ /* 0x000fe40003f85270 */
[----:B------:R-:W-:Y:S02]  /*12de0*/  FSEL R24, R42, -INF , !P3 ;  /* 0xff8000002a187808 */ /* 0x000fe40005800000 */
[----:B------:R-:W-:-:S02]  /*12df0*/  ISETP.NE.AND P3, PT, R40, RZ, PT ;  /* 0x000000ff2800720c */ /* 0x000fc40003f65270 */
[C---:B------:R-:W-:Y:S02]  /*12e00*/  ISETP.GT.AND P5, PT, R3.reuse, 0x38, !P5 ;  /* 0x000000380300780c */ /* 0x040fe40006fa4270 */
[----:B------:R-:W-:Y:S02]  /*12e10*/  ISETP.GT.AND P3, PT, R3, 0x21, !P3 ;  /* 0x000000210300780c */ /* 0x000fe40005f64270 */
[----:B0-----:R-:W-:Y:S02]  /*12e20*/  FMNMX.FTZ R31, R30, R7, !PT ;  /* 0x000000071e1f7209 */ /* 0x001fe40007810000 */
[C---:B------:R-:W-:Y:S02]  /*12e30*/  ISETP.LT.OR P3, PT, R4.reuse, 0x22, P3 ;  /* 0x000000220400780c */ /* 0x040fe40001f61670 */
[----:B------:R-:W-:Y:S01]  /*12e40*/  ISETP.LT.OR P5, PT, R4, 0x39, P5 ;  /* 0x000000390400780c */ /* 0x000fe20002fa1670 */
[----:B------:R-:W0:Y:S01]  /*12e50*/  SHFL.BFLY PT, R10, R31, 0x1, 0x1f ;  /* 0x0c201f001f0a7f89 */ /* 0x000e2200000e0000 */
[----:B------:R-:W-:-:S02]  /*12e60*/  FSEL R25, R43, -INF , !P3 ;  /* 0xff8000002b197808 */ /* 0x000fc40005800000 */
[----:B------:R-:W-:-:S04]  /*12e70*/  ISETP.NE.AND P3, PT, R60, RZ, PT ;  /* 0x000000ff3c00720c */ /* 0x000fc80003f65270 */
[----:B------:R-:W-:-:S04]  /*12e80*/  ISETP.GT.AND P3, PT, R3, 0x28, !P3 ;  /* 0x000000280300780c */ /* 0x000fc80005f64270 */
[----:B------:R-:W-:-:S04]  /*12e90*/  ISETP.LT.OR P3, PT, R4, 0x29, P3 ;  /* 0x000000290400780c */ /* 0x000fc80001f61670 */
[----:B------:R-:W-:Y:S02]  /*12ea0*/  FSEL R26, R26, -INF , !P3 ;  /* 0xff8000001a1a7808 */ /* 0x000fe40005800000 */
[----:B------:R-:W-:-:S04]  /*12eb0*/  ISETP.NE.AND P3, PT, R44, RZ, PT ;  /* 0x000000ff2c00720c */ /* 0x000fc80003f65270 */
[----:B------:R-:W-:Y:S02]  /*12ec0*/  ISETP.GT.AND P3, PT, R3, 0x29, !P3 ;  /* 0x000000290300780c */ /* 0x000fe40005f64270 */
[----:B0-----:R-:W-:Y:S01]  /*12ed0*/  FMNMX.FTZ R7, R31, R10, !PT ;  /* 0x0000000a1f077209 */ /* 0x001fe20007810000 */
[----:B------:R-:W-:Y:S01]  /*12ee0*/  IMAD.U32 R10, RZ, RZ, UR56 ;  /* 0x00000038ff0a7e24 */ /* 0x000fe2000f8e00ff */
[----:B------:R-:W-:-:S03]  /*12ef0*/  ISETP.LT.OR P3, PT, R4, 0x2a, P3 ;  /* 0x0000002a0400780c */ /* 0x000fc60001f61670 */
[----:B------:R-:W-:Y:S01]  /*12f00*/  FFMA.FTZ R10, R7, R10, -8 ;  /* 0xc1000000070a7423 */ /* 0x000fe2000001000a */
[----:B------:R-:W-:Y:S02]  /*12f10*/  FSEL R27, R47, -INF , !P3 ;  /* 0xff8000002f1b7808 */ /* 0x000fe40005800000 */
[----:B------:R-:W-:Y:S02]  /*12f20*/  ISETP.GT.AND P3, PT, R3, 0x30, !P4 ;  /* 0x000000300300780c */ /* 0x000fe40006764270 */
[----:B------:R-:W-:Y:S02]  /*12f30*/  ISETP.NE.AND P4, PT, R48, RZ, PT ;  /* 0x000000ff3000720c */ /* 0x000fe40003f85270 */
[----:B------:R-:W-:Y:S02]  /*12f40*/  ISETP.LT.OR P3, PT, R4, 0x31, P3 ;  /* 0x000000310400780c */ /* 0x000fe40001f61670 */
[----:B------:R-:W-:Y:S02]  /*12f50*/  MOV R47, UR56 ;  /* 0x00000038002f7c02 */ /* 0x000fe40008000f00 */
[----:B------:R-:W-:-:S02]  /*12f60*/  FSEL R28, R50, -INF , !P3 ;  /* 0xff800000321c7808 */ /* 0x000fc40005800000 */
[----:B------:R-:W-:Y:S02]  /*12f70*/  ISETP.GT.AND P3, PT, R3, RZ, !P6 ;  /* 0x000000ff0300720c */ /* 0x000fe40007764270 */
[----:B------:R-:W-:Y:S02]  /*12f80*/  ISETP.NE.AND P6, PT, R34, RZ, PT ;  /* 0x000000ff2200720c */ /* 0x000fe40003fc5270 */
[----:B------:R-:W-:-:S04]  /*12f90*/  ISETP.LT.OR P3, PT, R4, 0x1, P3 ;  /* 0x000000010400780c */ /* 0x000fc80001f61670 */
[----:B------:R-:W-:Y:S02]  /*12fa0*/  FSEL R6, R58, -INF , !P3 ;  /* 0xff8000003a067808 */ /* 0x000fe40005800000 */
[----:B------:R-:W-:Y:S02]  /*12fb0*/  FSETP.NEU.FTZ.AND P3, PT, R7, -INF , PT ;  /* 0xff8000000700780b */ /* 0x000fe40003f7d000 */
[----:B------:R-:W-:Y:S02]  /*12fc0*/  FMNMX.FTZ R29, R6, R11, !PT ;  /* 0x0000000b061d7209 */ /* 0x000fe40007810000 */
[----:B------:R-:W-:Y:S02]  /*12fd0*/  FSEL R32, R10, RZ, P3 ;  /* 0x000000ff0a207208 */ /* 0x000fe40001800000 */
[----:B------:R-:W-:Y:S02]  /*12fe0*/  FMNMX.FTZ R10, R12, R29, !PT ;  /* 0x0000001d0c0a7209 */ /* 0x000fe40007810000 */
[----:B------:R-:W-:Y:S01]  /*12ff0*/  ISETP.GT.AND P3, PT, R3, 0x31, !P4 ;  /* 0x000000310300780c */ /* 0x000fe20006764270 */
[--C-:B------:R-:W-:Y:S01]  /*13000*/  FFMA.FTZ R30, R33, UR56, -R32.reuse ;  /* 0x00000038211e7c23 */ /* 0x100fe20008010820 */
[----:B------:R-:W-:Y:S01]  /*13010*/  FMNMX.FTZ R29, R13, R10, !PT ;  /* 0x0000000a0d1d7209 */ /* 0x000fe20007810000 */
[--C-:B------:R-:W-:Y:S01]  /*13020*/  FFMA.FTZ R33, R35, UR56, -R32.reuse ;  /* 0x0000003823217c23 */ /* 0x100fe20008010820 */
[----:B------:R-:W-:Y:S01]  /*13030*/  ISETP.LT.OR P3, PT, R4, 0x32, P3 ;  /* 0x000000320400780c */ /* 0x000fe20001f61670 */
[--C-:B------:R-:W-:Y:S01]  /*13040*/  FFMA.FTZ R34, R39, UR56, -R32.reuse ;  /* 0x0000003827227c23 */ /* 0x100fe20008010820 */
[----:B------:R-:W-:Y:S01]  /*13050*/  FMNMX.FTZ R10, R14, R29, !PT ;  /* 0x0000001d0e0a7209 */ /* 0x000fe20007810000 */
[----:B------:R-:W-:Y:S01]  /*13060*/  MUFU.EX2 R30, R30 ;  /* 0x0000001e001e7308 */ /* 0x000fe20000000800 */
[----:B------:R-:W-:Y:S01]  /*13070*/  ISETP.GT.AND P4, PT, R3, 0x39, !P6 ;  /* 0x000000390300780c */ /* 0x000fe20007784270 */
[--C-:B------:R-:W-:Y:S01]  /*13080*/  FFMA.FTZ R35, R59, UR56, -R32.reuse ;  /* 0x000000383b237c23 */ /* 0x100fe20008010820 */
[----:B------:R-:W-:Y:S01]  /*13090*/  FMNMX.FTZ R29, R15, R10, !PT ;  /* 0x0000000a0f1d7209 */ /* 0x000fe20007810000 */
[--C-:B------:R-:W-:Y:S01]  /*130a0*/  FFMA.FTZ R36, R61, UR56, -R32.reuse ;  /* 0x000000383d247c23 */ /* 0x100fe20008010820 */
[----:B------:R-:W-:Y:S01]  /*130b0*/  FSEL R3, R51, -INF , !P3 ;  /* 0xff80000033037808 */ /* 0x000fe20005800000 */
[--C-:B------:R-:W-:Y:S01]  /*130c0*/  FFMA.FTZ R37, R63, UR56, -R32.reuse ;  /* 0x000000383f257c23 */ /* 0x100fe20008010820 */
[----:B------:R-:W-:Y:S01]  /*130d0*/  FMNMX.FTZ R10, R20, R29, !PT ;  /* 0x0000001d140a7209 */ /* 0x000fe20007810000 */
[----:B------:R-:W0:Y:S01]  /*130e0*/  MUFU.EX2 R33, R33 ;  /* 0x0000002100217308 */ /* 0x000e220000000800 */
[----:B------:R-:W-:Y:S01]  /*130f0*/  ISETP.LT.OR P4, PT, R4, 0x3a, P4 ;  /* 0x0000003a0400780c */ /* 0x000fe20002781670 */
[--C-:B------:R-:W-:Y:S01]  /*13100*/  FFMA.FTZ R38, R65, UR56, -R32.reuse ;  /* 0x0000003841267c23 */ /* 0x100fe20008010820 */
[----:B------:R-:W-:Y:S01]  /*13110*/  FMNMX.FTZ R29, R21, R10, !PT ;  /* 0x0000000a151d7209 */ /* 0x000fe20007810000 */
[--C-:B------:R-:W-:Y:S01]  /*13120*/  FFMA.FTZ R43, R45, UR56, -R32.reuse ;  /* 0x000000382d2b7c23 */ /* 0x100fe20008010820 */
[----:B------:R-:W-:Y:S01]  /*13130*/  FSEL R4, R54, -INF , !P5 ;  /* 0xff80000036047808 */ /* 0x000fe20006800000 */
[--C-:B------:R-:W-:Y:S01]  /*13140*/  FFMA.FTZ R45, R49, UR56, -R32.reuse ;  /* 0x00000038312d7c23 */ /* 0x100fe20008010820 */
[----:B------:R-:W-:Y:S01]  /*13150*/  FMNMX.FTZ R10, R24, R29, !PT ;  /* 0x0000001d180a7209 */ /* 0x000fe20007810000 */
[----:B------:R-:W1:Y:S01]  /*13160*/  MUFU.EX2 R34, R34 ;  /* 0x0000002200227308 */ /* 0x000e620000000800 */
[----:B------:R-:W-:-:S01]  /*13170*/  FFMA.FTZ R39, R67, UR56, -R32 ;  /* 0x0000003843277c23 */ /* 0x000fc20008010820 */
[--C-:B------:R-:W-:Y:S01]  /*13180*/  FFMA.FTZ R40, R69, UR56, -R32.reuse ;  /* 0x0000003845287c23 */ /* 0x100fe20008010820 */
[----:B------:R-:W-:Y:S01]  /*13190*/  FMNMX.FTZ R29, R25, R10, !PT ;  /* 0x0000000a191d7209 */ /* 0x000fe20007810000 */
[--C-:B------:R-:W-:Y:S01]  /*131a0*/  FFMA.FTZ R41, R41, UR56, -R32.reuse ;  /* 0x0000003829297c23 */ /* 0x100fe20008010820 */
[----:B------:R-:W-:-:S01]  /*131b0*/  FFMA.FTZ R42, R71, UR56, -R32 ;  /* 0x00000038472a7c23 */ /* 0x000fc20008010820 */
[----:B------:R-:W-:Y:S01]  /*131c0*/  FFMA.FTZ R44, R73, UR56, -R32 ;  /* 0x00000038492c7c23 */ /* 0x000fe20008010820 */
[----:B------:R-:W-:Y:S01]  /*131d0*/  FMNMX.FTZ R10, R26, R29, !PT ;  /* 0x0000001d1a0a7209 */ /* 0x000fe20007810000 */
[----:B------:R-:W2:Y:S03]  /*131e0*/  MUFU.EX2 R35, R35 ;  /* 0x0000002300237308 */ /* 0x000ea60000000800 */
[----:B------:R-:W-:-:S04]  /*131f0*/  FMNMX.FTZ R29, R27, R10, !PT ;  /* 0x0000000a1b1d7209 */ /* 0x000fc80007810000 */
[----:B------:R-:W-:Y:S01]  /*13200*/  FMNMX.FTZ R10, R28, R29, !PT ;  /* 0x0000001d1c0a7209 */ /* 0x000fe20007810000 */
[----:B------:R-:W3:Y:S01]  /*13210*/  MUFU.EX2 R36, R36 ;  /* 0x0000002400247308 */ /* 0x000ee20000000800 */
[----:B------:R-:W-:Y:S02]  /*13220*/  FSEL R29, R55, -INF , !P4 ;  /* 0xff800000371d7808 */ /* 0x000fe40006000000 */
[----:B------:R-:W-:-:S04]  /*13230*/  FMNMX.FTZ R31, R3, R10, !PT ;  /* 0x0000000a031f7209 */ /* 0x000fc80007810000 */
[----:B------:R-:W-:Y:S01]  /*13240*/  FMNMX.FTZ R10, R4, R31, !PT ;  /* 0x0000001f040a7209 */ /* 0x000fe20007810000 */
[----:B------:R-:W4:Y:S03]  /*13250*/  MUFU.EX2 R37, R37 ;  /* 0x0000002500257308 */ /* 0x000f260000000800 */
[----:B------:R-:W-:-:S05]  /*13260*/  FMNMX.FTZ R10, R29, R10, !PT ;  /* 0x0000000a1d0a7209 */ /* 0x000fca0007810000 */
[----:B------:R-:W5:Y:S01]  /*13270*/  SHFL.BFLY PT, R31, R10, 0x2, 0x1f ;  /* 0x0c401f000a1f7f89 */ /* 0x000f6200000e0000 */
[----:B------:R-:W4:Y:S08]  /*13280*/  MUFU.EX2 R38, R38 ;  /* 0x0000002600267308 */ /* 0x000f300000000800 */
[----:B------:R-:W4:Y:S08]  /*13290*/  MUFU.EX2 R39, R39 ;  /* 0x0000002700277308 */ /* 0x000f300000000800 */
[----:B------:R-:W-:Y:S01]  /*132a0*/  MUFU.EX2 R40, R40 ;  /* 0x0000002800287308 */ /* 0x000fe20000000800 */
[----:B-----5:R-:W-:-:S07]  /*132b0*/  FMNMX.FTZ R31, R10, R31, !PT ;  /* 0x0000001f0a1f7209 */ /* 0x020fce0007810000 */
[----:B------:R-:W-:Y:S01]  /*132c0*/  MUFU.EX2 R41, R41 ;  /* 0x0000002900297308 */ /* 0x000fe20000000800 */
[----:B------:R-:W5:Y:S07]  /*132d0*/  SHFL.BFLY PT, R10, R31, 0x1, 0x1f ;  /* 0x0c201f001f0a7f89 */ /* 0x000f6e00000e0000 */
[----:B------:R-:W-:Y:S08]  /*132e0*/  MUFU.EX2 R42, R42 ;  /* 0x0000002a002a7308 */ /* 0x000ff00000000800 */
[----:B------:R-:W-:Y:S08]  /*132f0*/  MUFU.EX2 R43, R43 ;  /* 0x0000002b002b7308 */ /* 0x000ff00000000800 */
        /* <DEDUP_REMOVED lines=9> */
[----:B-1----:R-:W-:Y:S01]  /*13390*/  FADD.FTZ R48, R34, R47 ;  /* 0x0000002f22307221 */ /* 0x002fe20000010000 */
[----:B--2---:R-:W-:-:S03]  /*133a0*/  F2FP.SATFINITE.E4M3.F32.PACK_AB_MERGE_C R34, R35, R34, RZ ;  /* 0x000000222322723e */ /* 0x004fc600048070ff */
        /* <DEDUP_REMOVED lines=11> */
[----:B------:R-:W-:-:S01]  /*13460*/  FADD.FTZ R47, R35, R48 ;  /* 0x00000030232f7221 */ /* 0x000fc20000010000 */
[--C-:B------:R-:W-:Y:S01]  /*13470*/  FFMA.FTZ R26, R26, UR56, -R46.reuse ;  /* 0x000000381a1a7c23 */ /* 0x100fe2000801082e */
[----:B------:R-:W-:-:S01]  /*13480*/  FFMA.FTZ R27, R27, UR56, -R46 ;  /* 0x000000381b1b7c23 */ /* 0x000fc2000801082e */
[----:B------:R-:W0:Y:S01]  /*13490*/  MUFU.EX2 R11, R11 ;  /* 0x0000000b000b7308 */ /* 0x000e220000000800 */
[----:B---3--:R-:W-:-:S01]  /*134a0*/  FADD.FTZ R48, R36, R47 ;  /* 0x0000002f24307221 */ /* 0x008fc20000010000 */
[----:B------:R-:W-:Y:S01]  /*134b0*/  F2FP.SATFINITE.E4M3.F32.PACK_AB_MERGE_C R188, R33, R30, R34 ;  /* 0x0000001e21bc723e */ /* 0x000fe20004807022 */
[----:B------:R-:W-:-:S01]  /*134c0*/  FFMA.FTZ R28, R28, UR56, -R46 ;  /* 0x000000381c1c7c23 */ /* 0x000fc2000801082e */
[----:B------:R-:W-:Y:S01]  /*134d0*/  FFMA.FTZ R3, R3, UR56, -R46 ;  /* 0x0000003803037c23 */ /* 0x000fe2000801082e */
[----:B----4-:R-:W-:-:S01]  /*134e0*/  FADD.FTZ R35, R37, R48 ;  /* 0x0000003025237221 */ /* 0x010fc20000010000 */
[--C-:B------:R-:W-:Y:S01]  /*134f0*/  FFMA.FTZ R4, R4, UR56, -R46.reuse ;  /* 0x0000003804047c23 */ /* 0x100fe2000801082e */
[----:B------:R-:W-:-:S01]  /*13500*/  FFMA.FTZ R29, R29, UR56, -R46 ;  /* 0x000000381d1d7c23 */ /* 0x000fc2000801082e */
[----:B------:R-:W1:Y:S01]  /*13510*/  MUFU.EX2 R12, R12 ;  /* 0x0000000c000c7308 */ /* 0x000e620000000800 */
[----:B------:R-:W-:-:S01]  /*13520*/  FADD.FTZ R30, R38, R35 ;  /* 0x00000023261e7221 */ /* 0x000fc20000010000 */
[----:B------:R-:W-:-:S03]  /*13530*/  F2FP.SATFINITE.E4M3.F32.PACK_AB_MERGE_C R38, R39, R38, RZ ;  /* 0x000000262726723e */ /* 0x000fc600048070ff */
[----:B------:R-:W-:Y:S01]  /*13540*/  FADD.FTZ R39, R39, R30 ;  /* 0x0000001e27277221 */ /* 0x000fe20000010000 */
[----:B------:R-:W-:Y:S02]  /*13550*/  F2FP.SATFINITE.E4M3.F32.PACK_AB_MERGE_C R190, R37, R36, R38 ;  /* 0x0000002425be723e */ /* 0x000fe40004807026 */
[----:B------:R-:W2:Y:S01]  /*13560*/  MUFU.EX2 R13, R13 ;  /* 0x0000000d000d7308 */ /* 0x000ea20000000800 */
[----:B0-----:R-:W-:-:S01]  /*13570*/  FADD.FTZ R49, R6, R11 ;  /* 0x0000000b06317221 */ /* 0x001fc20000010000 */
[----:B------:R-:W-:Y:S01]  /*13580*/  FADD.FTZ R30, R40, R39 ;  /* 0x00000027281e7221 */ /* 0x000fe20000010000 */
[----:B------:R-:W-:-:S04]  /*13590*/  F2FP.SATFINITE.E4M3.F32.PACK_AB_MERGE_C R36, R43, R42, RZ ;  /* 0x0000002a2b24723e */ /* 0x000fc800048070ff */
[----:B------:R-:W-:Y:S01]  /*135a0*/  F2FP.SATFINITE.E4M3.F32.PACK_AB_MERGE_C R184, R41, R40, R36 ;  /* 0x0000002829b8723e */ /* 0x000fe20004807024 */
        /* <DEDUP_REMOVED lines=12> */
[----:B------:R-:W-:-:S04]  /*13670*/  F2FP.SATFINITE.E4M3.F32.PACK_AB_MERGE_C R20, R21, R20, RZ ;  /* 0x000000141514723e */ /* 0x000fc800048070ff */
[----:B------:R-:W-:Y:S02]  /*13680*/  F2FP.SATFINITE.E4M3.F32.PACK_AB_MERGE_C R191, R15, R14, R20 ;  /* 0x0000000e0fbf723e */ /* 0x000fe40004807014 */
[----:B------:R-:W0:Y:S01]  /*13690*/  MUFU.EX2 R26, R26 ;  /* 0x0000001a001a7308 */ /* 0x000e220000000800 */
[----:B-1----:R-:W-:-:S01]  /*136a0*/  FADD.FTZ R34, R24, R33 ;  /* 0x0000002118227221 */ /* 0x002fc20000010000 */
[----:B------:R-:W-:-:S04]  /*136b0*/  FADD.FTZ R33, R41, R30 ;  /* 0x0000001e29217221 */ /* 0x000fc80000010000 */
[----:B------:R-:W-:Y:S01]  /*136c0*/  FADD.FTZ R42, R42, R33 ;  /* 0x000000212a2a7221 */ /* 0x000fe20000010000 */
[----:B------:R-:W-:Y:S01]  /*136d0*/  F2FP.SATFINITE.E4M3.F32.PACK_AB_MERGE_C R33, R13, R12, RZ ;  /* 0x0000000c0d21723e */ /* 0x000fe200048070ff */
[----:B------:R-:W1:Y:S01]  /*136e0*/  MUFU.EX2 R32, R32 ;  /* 0x0000002000207308 */ /* 0x000e620000000800 */
[----:B--2---:R-:W-:-:S01]  /*136f0*/  FADD.FTZ R35, R25, R34 ;  /* 0x0000002219237221 */ /* 0x004fc20000010000 */
[----:B------:R-:W-:Y:S01]  /*13700*/  FADD.FTZ R43, R43, R42 ;  /* 0x0000002a2b2b7221 */ /* 0x000fe20000010000 */
[----:B------:R-:W-:-:S05]  /*13710*/  F2FP.SATFINITE.E4M3.F32.PACK_AB_MERGE_C R189, R11, R6, R33 ;  /* 0x000000060bbd723e */ /* 0x000fca0004807021 */
[----:B------:R-:W2:Y:S01]  /*13720*/  MUFU.EX2 R27, R27 ;  /* 0x0000001b001b7308 */ /* 0x000ea20000000800 */
[----:B0-----:R-:W-:-:S07]  /*13730*/  FADD.FTZ R30, R26, R35 ;  /* 0x000000231a1e7221 */ /* 0x001fce0000010000 */
[----:B------:R-:W0:Y:S01]  /*13740*/  MUFU.EX2 R45, R45 ;  /* 0x0000002d002d7308 */ /* 0x000e220000000800 */
[----:B-1----:R-:W-:-:S07]  /*13750*/  F2FP.SATFINITE.E4M3.F32.PACK_AB_MERGE_C R12, R32, R31, RZ ;  /* 0x0000001f200c723e */ /* 0x002fce00048070ff */
[----:B------:R-:W1:Y:S01]  /*13760*/  MUFU.EX2 R28, R28 ;  /* 0x0000001c001c7308 */ /* 0x000e620000000800 */
[----:B--2---:R-:W-:-:S01]  /*13770*/  FADD.FTZ R13, R27, R30 ;  /* 0x0000001e1b0d7221 */ /* 0x004fc20000010000 */
[----:B------:R-:W-:-:S04]  /*13780*/  F2FP.SATFINITE.E4M3.F32.PACK_AB_MERGE_C R26, R27, R26, RZ ;  /* 0x0000001a1b1a723e */ /* 0x000fc800048070ff */
[----:B------:R-:W-:Y:S02]  /*13790*/  F2FP.SATFINITE.E4M3.F32.PACK_AB_MERGE_C R185, R25, R24, R26 ;  /* 0x0000001819b9723e */ /* 0x000fe4000480701a */
        /* <DEDUP_REMOVED lines=15> */
[----:B------:R-:W-:Y:S06]  /*13890*/  @!P2 BRA `(.L_x_1372) ;  /* 0x000000000048a947 */ /* 0x000fec0003800000 */
        /* <DEDUP_REMOVED lines=11> */
.L_x_1374:
[----:B------:R-:W-:-:S13]  /*13950*/  ISETP.NE.AND P3, PT, R9, 0x1, PT ;  /* 0x000000010900780c */ /* 0x000fda0003f65270 */
[----:B------:R-:W0:Y:S02]  /*13960*/  @P3 LDC.64 R12, c[0x0][0x9e8] ;  /* 0x00027a00ff0c3b82 */ /* 0x000e240000000a00 */
[----:B0-----:R-:W-:-:S05]  /*13970*/  @P3 IMAD.HI.U32 R12, R11, R12, RZ ;  /* 0x0000000c0b0c3227 */ /* 0x001fca00078e00ff */
[----:B------:R-:W-:-:S07]  /*13980*/  @P3 SHF.R.U32.HI R11, RZ, R13, R12 ;  /* 0x0000000dff0b3219 */ /* 0x000fce000001160c */
.L_x_1375:
[----:B------:R-:W-:Y:S05]  /*13990*/  BSYNC B0 ;  /* 0x0000000000007941 */ /* 0x000fea0003800000 */
.L_x_1373:
[----:B------:R-:W-:-:S05]  /*139a0*/  IMAD R9, R11, R9, R9 ;  /* 0x000000090b097224 */ /* 0x000fca00078e0209 */
[----:B------:R-:W-:-:S07]  /*139b0*/  VIMNMX R8, R8, R9, PT ;  /* 0x0000000908087248 */ /* 0x000fce0003fe0100 */
.L_x_1372:
[----:B------:R-:W-:Y:S01]  /*139c0*/  SHF.R.S32.HI R9, RZ, 0x1f, R8 ;  /* 0x0000001fff097819 */ /* 0x000fe20000011408 */
[----:B------:R-:W-:Y:S01]  /*139d0*/  ULDC UR52, c[0x0][0x9e4] ;  /* 0x0002790000347ab9 */ /* 0x000fe20000000800 */
[----:B------:R-:W-:Y:S01]  /*139e0*/  ULDC UR49, c[0x0][0x9e4] ;  /* 0x0002790000317ab9 */ /* 0x000fe20000000800 */
[----:B------:R-:W-:Y:S01]  /*139f0*/  ULDC UR48, c[0x0][0x988] ;  /* 0x0002620000307ab9 */ /* 0x000fe20000000800 */
[----:B------:R-:W-:Y:S01]  /*13a00*/  LEA.HI R9, R9, R8, RZ, 0x6 ;  /* 0x0000000809097211 */ /* 0x000fe200078f30ff */
[----:B------:R-:W-:Y:S01]  /*13a10*/  ULDC UR51, c[0x0][0x988] ;  /* 0x0002620000337ab9 */ /* 0x000fe20000000800 */
[----:B------:R-:W-:Y:S01]  /*13a20*/  ULDC UR50, c[0x0][0x988] ;  /* 0x0002620000327ab9 */ /* 0x000fe20000000800 */
[----:B------:R-:W-:Y:S01]  /*13a30*/  ULDC UR54, c[0x0][0x9e0] ;  /* 0x0002780000367ab9 */ /* 0x000fe20000000800 */
[----:B------:R-:W-:Y:S01]  /*13a40*/  SHF.R.S32.HI R8, RZ, 0x6, R9 ;  /* 0x00000006ff087819 */ /* 0x000fe20000011409 */
[----:B------:R-:W-:Y:S01]  /*13a50*/  ULDC UR53, c[0x0][0x9e0] ;  /* 0x0002780000357ab9 */ /* 0x000fe20000000800 */
[----:B------:R-:W-:-:S02]  /*13a60*/  CS2R R150, SRZ ;  /* 0x0000000000967805 */ /* 0x000fc4000001ff00 */
[----:B------:R-:W-:Y:S02]  /*13a70*/  CS2R R148, SRZ ;  /* 0x0000000000947805 */ /* 0x000fe4000001ff00 */
[----:B------:R-:W-:Y:S02]  /*13a80*/  VIMNMX R11, R203, R8, !PT ;  /* 0x00000008cb0b7248 */ /* 0x000fe40007fe0100 */
[----:B------:R-:W-:Y:S02]  /*13a90*/  CS2R R146, SRZ ;  /* 0x0000000000927805 */ /* 0x000fe4000001ff00 */
[----:B------:R-:W-:Y:S02]  /*13aa0*/  CS2R R144, SRZ ;  /* 0x0000000000907805 */ /* 0x000fe4000001ff00 */
[----:B------:R-:W-:Y:S02]  /*13ab0*/  CS2R R142, SRZ ;  /* 0x00000000008e7805 */ /* 0x000fe4000001ff00 */
[----:B------:R-:W-:-:S02]  /*13ac0*/  ISETP.GE.AND P3, PT, R6, R11, PT ;  /* 0x0000000b0600720c */ /* 0x000fc40003f66270 */
        /* <DEDUP_REMOVED lines=58> */
[----:B------:R-:W-:Y:S01]  /*13e70*/  CS2R R24, SRZ ;  /* 0x0000000000187805 */ /* 0x000fe2000001ff00 */
[----:B------:R-:W-:Y:S06]  /*13e80*/  @!P3 BRA `(.L_x_1376) ;  /* 0x00000028002cb947 */ /* 0x000fec0003800000 */
[----:B------:R-:W-:Y:S02]  /*13e90*/  IMAD.IADD R12, R152, 0x1, R0 ;  /* 0x00000001980c7824 */ /* 0x000fe400078e0200 */
[----:B------:R-:W-:Y:S02]  /*13ea0*/  IMAD.MOV.U32 R151, RZ, RZ, RZ ;  /* 0x000000ffff977224 */ /* 0x000fe400078e00ff */
[----:B------:R-:W-:-:S07]  /*13eb0*/  VIADD R13, R12, 0x8 ;  /* 0x000000080c0d7836 */ /* 0x000fce0000000000 */
.L_x_1395:
[----:B------:R-:W-:Y:S01]  /*13ec0*/  ISETP.NE.AND P3, PT, R202, RZ, PT ;  /* 0x000000ffca00720c */ /* 0x000fe20003f65270 */
[----:B------:R-:W-:Y:S01]  /*13ed0*/  VIADD R14, R200, 0x1 ;  /* 0x00000001c80e7836 */ /* 0x000fe20000000000 */
[----:B------:R-:W-:Y:S05]  /*13ee0*/  YIELD ;  /* 0x0000000000007946 */ /* 0x000fea0003800000 */
[----:B------:R-:W-:-:S04]  /*13ef0*/  ISETP.NE.AND P4, PT, R14, 0x2, PT ;  /* 0x000000020e00780c */ /* 0x000fc80003f85270 */
[----:B------:R-:W-:Y:S02]  /*13f00*/  SEL R15, RZ, 0x1, P4 ;  /* 0x00000001ff0f7807 */ /* 0x000fe40002000000 */
[----:B------:R-:W-:Y:S02]  /*13f10*/  SEL R14, R14, RZ, P4 ;  /* 0x000000ff0e0e7207 */ /* 0x000fe40002000000 */
[----:B------:R-:W-:Y:S01]  /*13f20*/  LOP3.LUT R15, R194, R15, RZ, 0x3c, !PT ;  /* 0x0000000fc20f7212 */ /* 0x000fe200078e3cff */
[----:B------:R-:W-:Y:S06]  /*13f30*/  @P3 BRA `(.L_x_1377) ;  /* 0x0000000000303947 */ /* 0x000fec0003800000 */
[----:B------:R-:W-:Y:S05]  /*13f40*/  @!P0 BRA `(.L_x_1378) ;  /* 0x0000000000048947 */ /* 0x000fea0003800000 */
[----:B------:R-:W-:Y:S01]  /*13f50*/  BPT.TRAP 0x1 ;  /* 0x000000040000795c */ /* 0x000fe20000300000 */
.L_x_1378:
[----:B------:R-:W-:Y:S01]  /*13f60*/  IMAD R9, R14, 0x8, R16 ;  /* 0x000000080e097824 */ /* 0x000fe200078e0210 */
[----:B------:R-:W-:-:S04]  /*13f70*/  SHF.L.U32 R8, R15, 0x1f, RZ ;  /* 0x0000001f0f087819 */ /* 0x000fc800000006ff */
[----:B------:R0:W1:Y:S01]  /*13f80*/  SYNCS.PHASECHK.TRANS64.TRYWAIT P4, [R9+URZ+0x28430], R8 ;  /* 0x02843008090075a7 */ /* 0x000062000808017f */
[----:B------:R-:W-:Y:S05]  /*13f90*/  @!P0 BRA `(.L_x_1379) ;  /* 0x0000000000048947 */ /* 0x000fea0003800000 */
[----:B------:R-:W-:Y:S01]  /*13fa0*/  BPT.TRAP 0x1 ;  /* 0x000000040000795c */ /* 0x000fe20000300000 */
.L_x_1379:
[----:B------:R-:W-:Y:S04]  /*13fb0*/  BSSY B0, `(.L_x_1377) ;  /* 0x0000004000007945 */ /* 0x000fe80003800000 */
[----:B-1----:R-:W-:Y:S05]  /*13fc0*/  @P4 BRA `(.L_x_1380) ;  /* 0x0000000000084947 */ /* 0x002fea0003800000 */
[----:B------:R-:W1:Y:S02]  /*13fd0*/  SYNCS.PHASECHK.TRANS64.TRYWAIT P4, [R9+URZ+0x28430], R8 ;  /* 0x02843008090075a7 */ /* 0x000e64000808017f */
[----:B-1----:R-:W-:Y:S05]  /*13fe0*/  @!P4 BRA `(.L_x_1381) ;  /* 0x0000013800a4c947 */ /* 0x002fea0003800000 */
.L_x_1380:
[----:B------:R-:W-:Y:S05]  /*13ff0*/  BSYNC B0 ;  /* 0x0000000000007941 */ /* 0x000fea0003800000 */
.L_x_1377:
[----:B01----:R-:W0:Y:S01]  /*14000*/  S2R R8, SR_TID.X ;  /* 0x0000000000087919 */ /* 0x003e220000002100 */
[----:B------:R-:W-:Y:S05]  /*14010*/  WARPSYNC.ALL ;  /* 0x0000000000007948 */ /* 0x000fea0003800000 */
[----:B------:R-:W-:Y:S02]  /*14020*/  IMAD.MOV.U32 R9, RZ, RZ, 0x40000040 ;  /* 0x40000040ff097424 */ /* 0x000fe400078e00ff */
[----:B------:R-:W-:Y:S02]  /*14030*/  IMAD.MOV.U32 R153, RZ, RZ, 0x40000040 ;  /* 0x40000040ff997424 */ /* 0x000fe400078e00ff */
[----:B------:R-:W-:Y:S01]  /*14040*/  IMAD.MOV.U32 R155, RZ, RZ, 0x40000040 ;  /* 0x40000040ff9b7424 */ /* 0x000fe200078e00ff */
[----:B------:R-:W-:Y:S01]  /*14050*/  R2UR UR15, R9 ;  /* 0x00000000090f72ca */ /* 0x000fe200000e0000 */
[----:B------:R-:W-:Y:S01]  /*14060*/  IMAD.MOV.U32 R21, RZ, RZ, 0x40000040 ;  /* 0x40000040ff157424 */ /* 0x000fe200078e00ff */
[----:B------:R-:W-:-:S02]  /*14070*/  R2UR UR11, R153 ;  /* 0x00000000990b72ca */ /* 0x000fc400000e0000 */
[----:B------:R-:W-:Y:S02]  /*14080*/  R2UR UR7, R155 ;  /* 0x000000009b0772ca */ /* 0x000fe400000e0000 */
[----:B------:R-:W-:Y:S02]  /*14090*/  R2UR UR23, R153 ;  /* 0x00000000991772ca */ /* 0x000fe400000e0000 */
[----:B------:R-:W-:Y:S02]  /*140a0*/  R2UR UR31, R155 ;  /* 0x000000009b1f72ca */ /* 0x000fe400000e0000 */
[C---:B------:R-:W-:Y:S02]  /*140b0*/  R2UR UR19, R21.reuse ;  /* 0x00000000151372ca */ /* 0x040fe400000e0000 */
[----:B------:R-:W-:Y:S02]  /*140c0*/  R2UR UR27, R21 ;  /* 0x00000000151b72ca */ /* 0x000fe400000e0000 */
[----:B------:R-:W-:-:S02]  /*140d0*/  R2UR UR35, R9 ;  /* 0x00000000092372ca */ /* 0x000fc400000e0000 */
[----:B0-----:R-:W-:Y:S02]  /*140e0*/  SHF.R.U32.HI R20, RZ, 0x7, R8 ;  /* 0x00000007ff147819 */ /* 0x001fe40000011608 */
[----:B------:R-:W-:-:S03]  /*140f0*/  LEA R8, R14, R5, 0xa ;  /* 0x000000050e087211 */ /* 0x000fc600078e50ff */
[----:B------:R-:W-:Y:S01]  /*14100*/  VIADD R156, R20, 0x8 ;  /* 0x00000008149c7836 */ /* 0x000fe20000000000 */
[C---:B------:R-:W-:Y:S01]  /*14110*/  R2UR UR14, R8.reuse ;  /* 0x00000000080e72ca */ /* 0x040fe200000e0000 */
[C---:B------:R-:W-:Y:S02]  /*14120*/  VIADD R152, R8.reuse, 0x2 ;  /* 0x0000000208987836 */ /* 0x040fe40000000000 */
[C---:B------:R-:W-:Y:S01]  /*14130*/  VIADD R154, R8.reuse, 0x4 ;  /* 0x00000004089a7836 */ /* 0x040fe20000000000 */
[----:B------:R0:W-:Y:S01]  /*14140*/  BAR.SYNC.DEFER_BLOCKING R156, 0x100 ;  /* 0x0004009c0000751d */ /* 0x0001e20000010000 */
[----:B------:R-:W-:Y:S01]  /*14150*/  VIADD R20, R8, 0x6 ;  /* 0x0000000608147836 */ /* 0x000fe20000000000 */
[----:B------:R-:W-:Y:S01]  /*14160*/  R2UR UR10, R152 ;  /* 0x00000000980a72ca */ /* 0x000fe200000e0000 */
[----:B------:R-:W-:Y:S01]  /*14170*/  VIADD R152, R8, 0x200 ;  /* 0x0000020008987836 */ /* 0x000fe20000000000 */
[----:B------:R-:W-:Y:S01]  /*14180*/  R2UR UR6, R154 ;  /* 0x000000009a0672ca */ /* 0x000fe200000e0000 */
[----:B------:R-:W-:Y:S01]  /*14190*/  VIADD R154, R8, 0x204 ;  /* 0x00000204089a7836 */ /* 0x000fe20000000000 */
[----:B------:R-:W-:-:S02]  /*141a0*/  R2UR UR18, R20 ;  /* 0x00000000141272ca */ /* 0x000fc400000e0000 */
[----:B------:R-:W-:Y:S02]  /*141b0*/  R2UR UR22, R152 ;  /* 0x00000000981672ca */ /* 0x000fe400000e0000 */
[----:B------:R-:W-:Y:S02]  /*141c0*/  R2UR UR30, R154 ;  /* 0x000000009a1e72ca */ /* 0x000fe400000e0000 */
[C---:B------:R-:W-:Y:S01]  /*141d0*/  IADD3 R20, R8.reuse, 0x202, RZ ;  /* 0x0000020208147810 */ /* 0x040fe20007ffe0ff */
[----:B------:R-:W-:-:S03]  /*141e0*/  VIADD R8, R8, 0x206 ;  /* 0x0000020608087836 */ /* 0x000fc60000000000 */
[----:B------:R-:W-:Y:S02]  /*141f0*/  R2UR UR26, R20 ;  /* 0x00000000141a72ca */ /* 0x000fe400000e0000 */
[----:B------:R-:W-:Y:S01]  /*14200*/  R2UR UR34, R8 ;  /* 0x00000000082272ca */ /* 0x000fe200000e0000 */
[----:B0-----:R-:W-:-:S06]  /*14210*/  WARPGROUP.ARRIVE ;  /* 0x00000000000079c5 */ /* 0x001fcc0000000000 */
        /* <DEDUP_REMOVED lines=23> */
[----:B------:R-:W-:Y:S05]  /*14390*/  @P3 BRA `(.L_x_1382) ;  /* 0x0000000000283947 */ /* 0x000fea0003800000 */
[----:B------:R-:W-:Y:S05]  /*143a0*/  @!P0 BRA `(.L_x_1383) ;  /* 0x0000000000048947 */ /* 0x000fea0003800000 */
[----:B------:R-:W-:Y:S01]  /*143b0*/  BPT.TRAP 0x1 ;  /* 0x000000040000795c */ /* 0x000fe20000300000 */
.L_x_1383:
[----:B------:R-:W-:Y:S01]  /*143c0*/  SHF.L.U32 R8, R194, 0x1f, RZ ;  /* 0x0000001fc2087819 */ /* 0x000fe200000006ff */
[----:B------:R-:W-:-:S04]  /*143d0*/  IMAD R9, R200, 0x8, R16 ;  /* 0x00000008c8097824 */ /* 0x000fc800078e0210 */
[----:B------:R0:W1:Y:S01]  /*143e0*/  SYNCS.PHASECHK.TRANS64.TRYWAIT P3, [R9+URZ+0x28450], R8 ;  /* 0x02845008090075a7 */ /* 0x000062000806017f */
[----:B------:R-:W-:Y:S05]  /*143f0*/  @!P0 BRA `(.L_x_1384) ;  /* 0x0000000000048947 */ /* 0x000fea0003800000 */
[----:B------:R-:W-:Y:S01]  /*14400*/  BPT.TRAP 0x1 ;  /* 0x000000040000795c */ /* 0x000fe20000300000 */
.L_x_1384:
[----:B-1----:R-:W-:Y:S05]  /*14410*/  @P3 BRA `(.L_x_1382) ;  /* 0x0000000000083947 */ /* 0x002fea0003800000 */
[----:B------:R-:W1:Y:S02]  /*14420*/  SYNCS.PHASECHK.TRANS64.TRYWAIT P3, [R9+URZ+0x28450], R8 ;  /* 0x02845008090075a7 */ /* 0x000e64000806017f */
[----:B-1----:R-:W-:Y:S05]  /*14430*/  @!P3 BRA `(.L_x_1385) ;  /* 0x0000013400a4b947 */ /* 0x002fea0003800000 */
.L_x_1382:
[----:B01----:R-:W-:Y:S01]  /*14440*/  VIADD R8, R16, 0x8000 ;  /* 0x0000800010087836 */ /* 0x003fe20000000000 */
[----:B------:R-:W-:Y:S05]  /*14450*/  WARPSYNC.ALL ;  /* 0x0000000000007948 */ /* 0x000fea0003800000 */
[----:B------:R-:W-:Y:S01]  /*14460*/  SHF.R.U32.HI R8, RZ, 0x4, R8 ;  /* 0x00000004ff087819 */ /* 0x000fe20000011608 */
[----:B------:R-:W-:-:S06]  /*14470*/  WARPGROUP.ARRIVE ;  /* 0x00000000000079c5 */ /* 0x000fcc0000000000 */
[----:B------:R-:W0:Y:S01]  /*14480*/  S2R R194, SR_TID.X ;  /* 0x0000000000c27919 */ /* 0x000e220000002100 */
[----:B------:R-:W-:Y:S01]  /*14490*/  FMUL.FTZ R20, R2, R154 ;  /* 0x0000009a02147220 */ /* 0x000fe20000410000 */
[----:B------:R-:W-:Y:S01]  /*144a0*/  LOP3.LUT R8, R8, 0x3fff, RZ, 0xc0, !PT ;  /* 0x00003fff08087812 */ /* 0x000fe200078ec0ff */
[C---:B------:R-:W-:Y:S01]  /*144b0*/  FMUL.FTZ R21, R2.reuse, R155 ;  /* 0x0000009b02157220 */ /* 0x040fe20000410000 */
[C---:B------:R-:W-:Y:S01]  /*144c0*/  FMUL.FTZ R154, R2.reuse, R158 ;  /* 0x0000009e029a7220 */ /* 0x040fe20000410000 */
[----:B------:R-:W-:Y:S01]  /*144d0*/  FMUL.FTZ R155, R2, R159 ;  /* 0x0000009f029b7220 */ /* 0x000fe20000410000 */
[----:B------:R-:W-:Y:S01]  /*144e0*/  LOP3.LUT R9, R8, 0x10000, RZ, 0xfc, !PT ;  /* 0x0001000008097812 */ /* 0x000fe200078efcff */
[C---:B------:R-:W-:Y:S01]  /*144f0*/  FMUL.FTZ R158, R2.reuse, R162 ;  /* 0x000000a2029e7220 */ /* 0x040fe20000410000 */
[C---:B------:R-:W-:Y:S01]  /*14500*/  FMUL.FTZ R159, R2.reuse, R163 ;  /* 0x000000a3029f7220 */ /* 0x040fe20000410000 */
[C---:B------:R-:W-:Y:S01]  /*14510*/  FMUL.FTZ R162, R2.reuse, R166 ;  /* 0x000000a602a27220 */ /* 0x040fe20000410000 */
[----:B------:R-:W-:Y:S01]  /*14520*/  FMUL.FTZ R163, R2, R167 ;  /* 0x000000a702a37220 */ /* 0x000fe20000410000 */
[----:B------:R-:W-:-:S02]  /*14530*/  IMAD R8, R200, 0x400, R9 ;  /* 0x00000400c8087824 */ /* 0x000fc400078e0209 */
[C---:B------:R-:W-:Y:S01]  /*14540*/  FMUL.FTZ R166, R2.reuse, R170 ;  /* 0x000000aa02a67220 */ /* 0x040fe20000410000 */
[----:B------:R-:W-:Y:S02]  /*14550*/  IMAD.MOV.U32 R9, RZ, RZ, -0x7fffffe0 ;  /* 0x80000020ff097424 */ /* 0x000fe400078e00ff */
[C---:B------:R-:W-:Y:S01]  /*14560*/  FMUL.FTZ R167, R2.reuse, R171 ;  /* 0x000000ab02a77220 */ /* 0x040fe20000410000 */
[----:B------:R-:W-:Y:S01]  /*14570*/  FMUL.FTZ R170, R2, R174 ;  /* 0x000000ae02aa7220 */ /* 0x000fe20000410000 */
[C---:B------:R-:W-:Y:S01]  /*14580*/  R2UR UR6, R8.reuse ;  /* 0x00000000080672ca */ /* 0x040fe200000e0000 */
[----:B------:R-:W-:Y:S01]  /*14590*/  VIADD R8, R8, 0x2 ;  /* 0x0000000208087836 */ /* 0x000fe20000000000 */
[----:B------:R-:W-:Y:S01]  /*145a0*/  R2UR UR7, R9 ;  /* 0x00000000090772ca */ /* 0x000fe200000e0000 */
[----:B------:R-:W-:Y:S02]  /*145b0*/  IMAD.MOV.U32 R9, RZ, RZ, -0x7fffffe0 ;  /* 0x80000020ff097424 */ /* 0x000fe400078e00ff */
        /* <DEDUP_REMOVED lines=11> */
[----:B------:R-:W-:Y:S01]  /*14670*/  QGMMA.64x256x32.F32.E4M3.E4M3 R24, R188, gdesc[UR4], R24, gsb0 ;  /* 0x03e00004bc187df3 */ /* 0x000fe20008000818 */
[----:B------:R-:W-:Y:S01]  /*14680*/  R2UR UR6, R8 ;  /* 0x00000000080672ca */ /* 0x000fe200000e0000 */
[----:B------:R-:W-:Y:S01]  /*14690*/  @!P1 IMAD R8, R14, 0x8, R16 ;  /* 0x000000080e089824 */ /* 0x000fe200078e0210 */
[----:B------:R-:W-:Y:S01]  /*146a0*/  R2UR UR7, R9 ;  /* 0x00000000090772ca */ /* 0x000fe200000e0000 */
[C---:B------:R-:W-:Y:S01]  /*146b0*/  FMUL.FTZ R168, R2.reuse, R168 ;  /* 0x000000a802a87220 */ /* 0x040fe20000410000 */
[----:B0-----:R-:W-:Y:S01]  /*146c0*/  SHF.R.U32.HI R194, RZ, 0x7, R194 ;  /* 0x00000007ffc27819 */ /* 0x001fe200000116c2 */
[----:B------:R-:W-:Y:S01]  /*146d0*/  FMUL.FTZ R169, R2, R169 ;  /* 0x000000a902a97220 */ /* 0x000fe20000410000 */
[----:B------:R-:W-:Y:S01]  /*146e0*/  @!P1 IADD3 R8, R8, 0x28440, RZ ;  /* 0x0002844008089810 */ /* 0x000fe20007ffe0ff */
[C---:B------:R-:W-:Y:S01]  /*146f0*/  FMUL.FTZ R172, R2.reuse, R172 ;  /* 0x000000ac02ac7220 */ /* 0x040fe20000410000 */
[C---:B------:R-:W-:Y:S01]  /*14700*/  FMUL.FTZ R173, R2.reuse, R173 ;  /* 0x000000ad02ad7220 */ /* 0x040fe20000410000 */
[C---:B------:R-:W-:Y:S01]  /*14710*/  FMUL.FTZ R176, R2.reuse, R176 ;  /* 0x000000b002b07220 */ /* 0x040fe20000410000 */
[----:B------:R-:W-:Y:S01]  /*14720*/  @!P1 PRMT R9, RZ, 0x654, R8 ;  /* 0x00000654ff099816 */ /* 0x000fe20000000008 */
[----:B------:R-:W-:Y:S01]  /*14730*/  FMUL.FTZ R177, R2, R177 ;  /* 0x000000b102b17220 */ /* 0x000fe20000410000 */
[----:B------:R-:W-:Y:S01]  /*14740*/  IADD3 R8, -R194, 0xb, RZ ;  /* 0x0000000bc2087810 */ /* 0x000fe20007ffe1ff */
[C---:B------:R-:W-:Y:S01]  /*14750*/  FMUL.FTZ R181, R2.reuse, R181 ;  /* 0x000000b502b57220 */ /* 0x040fe20000410000 */
[C---:B------:R-:W-:Y:S01]  /*14760*/  FMUL.FTZ R178, R2.reuse, R182 ;  /* 0x000000b602b27220 */ /* 0x040fe20000410000 */
[----:B------:R-:W-:Y:S01]  /*14770*/  FMUL.FTZ R179, R2, R183 ;  /* 0x000000b702b37220 */ /* 0x000fe20000410000 */
[----:B------:R-:W0:Y:S08]  /*14780*/  MUFU.TANH R152, R152 ;  /* 0x0000009800987308 */ /* 0x000e300000002400 */
        /* <DEDUP_REMOVED lines=31> */
[----:B------:R-:W-:-:S06]  /*14980*/  WARPGROUP.ARRIVE ;  /* 0x00000000000079c5 */ /* 0x000fcc0000000000 */
[----:B------:R-:W-:Y:S03]  /*14990*/  QGMMA.64x256x32.F32.E4M3.E4M3 R24, R184, gdesc[UR4], R24, gsb0 ;  /* 0x03e00004b8187df3 */ /* 0x000fe60008000818 */
[----:B------:R-:W-:Y:S02]  /*149a0*/  WARPGROUP.DEPBAR.LE gsb0, 0x0 ;  /* 0x00008000000079c5 */ /* 0x000fe40000010000 */
[----:B------:R-:W-:Y:S01]  /*149b0*/  FMUL.FTZ R184, R2, R180 ;  /* 0x000000b402b87220 */ /* 0x000fe20000410000 */
[----:B------:R-:W-:Y:S01]  /*149c0*/  IMAD.SHL.U32 R180, R6, 0x40, RZ ;  /* 0x0000004006b47824 */ /* 0x000fe200078e00ff */
[----:B------:R0:W-:Y:S06]  /*149d0*/  BAR.ARV R8, 0x100 ;  /* 0x000400080000751d */ /* 0x0001ec0000002000 */
[----:B------:R5:W-:Y:S01]  /*149e0*/  @!P1 SYNCS.ARRIVE.TRANS64.RED.A1T0 RZ, [R9+URZ], RZ ;  /* 0x000000ff09ff99a7 */ /* 0x000be2000810043f */
[----:B------:R-:W0:Y:S01]  /*149f0*/  MUFU.TANH R184, R184 ;  /* 0x000000b800b87308 */ /* 0x000e220000002400 */
[----:B-----5:R-:W-:-:S05]  /*14a00*/  IADD3 R9, R197, 0x1, -R180 ;  /* 0x00000001c5097810 */ /* 0x020fca0007ffe8b4 */
[----:B------:R-:W-:-:S04]  /*14a10*/  IMAD.IADD R9, R9, 0x1, -R198 ;  /* 0x0000000109097824 */ /* 0x000fc800078e0ac6 */
[----:B------:R-:W-:-:S04]  /*14a20*/  IMAD R9, R196, -0x2, R9 ;  /* 0xfffffffec4097824 */ /* 0x000fc800078e0209 */
[C---:B------:R-:W-:Y:S02]  /*14a30*/  VIADD R187, R9.reuse, UR54 ;  /* 0x0000003609bb7c36 */ /* 0x040fe40008000000 */
[----:B------:R-:W-:Y:S02]  /*14a40*/  VIADD R185, R9, UR55 ;  /* 0x0000003709b97c36 */ /* 0x000fe40008000000 */
[C---:B------:R-:W-:Y:S02]  /*14a50*/  IMAD.IADD R183, R0.reuse, 0x1, R187 ;  /* 0x0000000100b77824 */ /* 0x040fe400078e02bb */
[----:B------:R-:W-:Y:S01]  /*14a60*/  IMAD.IADD R182, R0, 0x1, R185 ;  /* 0x0000000100b67824 */ /* 0x000fe200078e02b9 */
[----:B01234-:R-:W-:Y:S06]  /*14a70*/  @!P2 BRA `(.L_x_1386) ;  /* 0x000000000058a947 */ /* 0x01ffec0003800000 */
[----:B------:R-:W-:Y:S01]  /*14a80*/  IADD3 R189, R0, R197, -R198 ;  /* 0x000000c500bd7210 */ /* 0x000fe20007ffe8c6 */
[----:B------:R-:W-:Y:S03]  /*14a90*/  BSSY B0, `(.L_x_1387) ;  /* 0x0000010000007945 */ /* 0x000fe60003800000 */
[----:B------:R-:W-:-:S13]  /*14aa0*/  ISETP.GT.AND P3, PT, R189, -0x1, PT ;  /* 0xffffffffbd00780c */ /* 0x000fda0003f64270 */
[----:B------:R-:W-:Y:S05]  /*14ab0*/  @P3 BRA `(.L_x_1388) ;  /* 0x0000000000203947 */ /* 0x000fea0003800000 */
[----:B------:R-:W-:Y:S01]  /*14ac0*/  IMAD.U32 R186, RZ, RZ, UR52 ;  /* 0x00000034ffba7e24 */ /* 0x000fe2000f8e00ff */
[----:B------:R-:W-:-:S04]  /*14ad0*/  LOP3.LUT R189, RZ, R189, RZ, 0x33, !PT ;  /* 0x000000bdffbd7212 */ /* 0x000fc800078e33ff */
[----:B------:R-:W-:-:S13]  /*14ae0*/  ISETP.NE.AND P3, PT, R186, 0x1, PT ;  /* 0x00000001ba00780c */ /* 0x000fda0003f65270 */
[----:B------:R-:W0:Y:S02]  /*14af0*/  @P3 LDC.64 R8, c[0x0][0x9e8] ;  /* 0x00027a00ff083b82 */ /* 0x000e240000000a00 */
[----:B0-----:R-:W-:-:S05]  /*14b00*/  @P3 IMAD.HI.U32 R8, R189, R8, RZ ;  /* 0x00000008bd083227 */ /* 0x001fca00078e00ff */
[----:B------:R-:W-:-:S04]  /*14b10*/  @P3 SHF.R.U32.HI R189, RZ, R9, R8 ;  /* 0x00000009ffbd3219 */ /* 0x000fc80000011608 */
[----:B------:R-:W-:Y:S01]  /*14b20*/  LOP3.LUT R189, RZ, R189, RZ, 0x33, !PT ;  /* 0x000000bdffbd7212 */ /* 0x000fe200078e33ff */
[----:B------:R-:W-:Y:S06]  /*14b30*/  BRA `(.L_x_1389) ;  /* 0x0000000000147947 */ /* 0x000fec0003800000 */
.L_x_1388:
[----:B------:R-:W-:-:S05]  /*14b40*/  IMAD.U32 R186, RZ, RZ, UR52 ;  /* 0x00000034ffba7e24 */ /* 0x000fca000f8e00ff */
[----:B------:R-:W-:-:S13]  /*14b50*/  ISETP.NE.AND P3, PT, R186, 0x1, PT ;  /* 0x00000001ba00780c */ /* 0x000fda0003f65270 */
[----:B------:R-:W0:Y:S02]  /*14b60*/  @P3 LDC.64 R8, c[0x0][0x9e8] ;  /* 0x00027a00ff083b82 */ /* 0x000e240000000a00 */
[----:B0-----:R-:W-:-:S05]  /*14b70*/  @P3 IMAD.HI.U32 R8, R189, R8, RZ ;  /* 0x00000008bd083227 */ /* 0x001fca00078e00ff */
[----:B------:R-:W-:-:S07]  /*14b80*/  @P3 SHF.R.U32.HI R189, RZ, R9, R8 ;  /* 0x00000009ffbd3219 */ /* 0x000fce0000011608 */
.L_x_1389:
[----:B------:R-:W-:Y:S05]  /*14b90*/  BSYNC B0 ;  /* 0x0000000000007941 */ /* 0x000fea0003800000 */
.L_x_1387:
[----:B------:R-:W-:-:S04]  /*14ba0*/  IMAD R189, R189, R186, -R180 ;  /* 0x000000babdbd7224 */ /* 0x000fc800078e0ab4 */
[----:B------:R-:W-:-:S05]  /*14bb0*/  IMAD R189, R196, -0x2, R189 ;  /* 0xfffffffec4bd7824 */ /* 0x000fca00078e02bd */
[----:B------:R-:W-:Y:S02]  /*14bc0*/  VIADDMNMX R183, R189, R186, R183, PT ;  /* 0x000000babdb77246 */ /* 0x000fe400038001b7 */
[----:B------:R-:W-:-:S07]  /*14bd0*/  VIMNMX R182, R182, R189, !PT ;  /* 0x000000bdb6b67248 */ /* 0x000fce0007fe0100 */
.L_x_1386:
[----:B------:R-:W-:Y:S02]  /*14be0*/  ISETP.GT.AND P3, PT, R6, -0x1, PT ;  /* 0xffffffff0600780c */ /* 0x000fe40003f64270 */
[----:B------:R-:W-:Y:S02]  /*14bf0*/  IADD3 R187, R187, 0x8, R0 ;  /* 0x00000008bbbb7810 */ /* 0x000fe40007ffe000 */
[C---:B------:R-:W-:Y:S02]  /*14c00*/  ISETP.GT.AND P5, PT, R182.reuse, RZ, P3 ;  /* 0x000000ffb600720c */ /* 0x040fe40001fa4270 */
[----:B------:R-:W-:Y:S02]  /*14c10*/  ISETP.GT.AND P4, PT, R182, 0x1, P3 ;  /* 0x00000001b600780c */ /* 0x000fe40001f84270 */
[C---:B------:R-:W-:Y:S02]  /*14c20*/  ISETP.LT.OR P5, PT, R183.reuse, 0x1, P5 ;  /* 0x00000001b700780c */ /* 0x040fe40002fa1670 */
[----:B------:R-:W-:-:S02]  /*14c30*/  ISETP.LT.OR P4, PT, R183, 0x2, P4 ;  /* 0x00000002b700780c */ /* 0x000fc40002781670 */
[----:B------:R-:W-:Y:S02]  /*14c40*/  FSEL R152, R152, -INF , !P5 ;  /* 0xff80000098987808 */ /* 0x000fe40006800000 */
[----:B------:R-:W-:Y:S02]  /*14c50*/  FSEL R153, R153, -INF , !P4 ;  /* 0xff80000099997808 */ /* 0x000fe40006000000 */
[C---:B------:R-:W-:Y:S02]  /*14c60*/  ISETP.GT.AND P5, PT, R182.reuse, 0x8, P3 ;  /* 0x00000008b600780c */ /* 0x040fe40001fa4270 */
        /* <DEDUP_REMOVED lines=39> */
[----:B------:R-:W-:Y:S02]  /*14ee0*/  IADD3 R185, R185, 0x8, R0 ;  /* 0x00000008b9b97810 */ /* 0x000fe40007ffe000 */
[----:B------:R-:W-:Y:S02]  /*14ef0*/  FSEL R184, R184, -INF , !P5 ;  /* 0xff800000b8b87808 */ /* 0x000fe40006800000 */
[----:B------:R-:W-:Y:S01]  /*14f00*/  FSEL R181, R181, -INF , !P4 ;  /* 0xff800000b5b57808 */ /* 0x000fe20006000000 */
[----:B------:R-:W-:Y:S06]  /*14f10*/  @!P2 BRA `(.L_x_1390) ;  /* 0x00000000005ca947 */ /* 0x000fec0003800000 */
[----:B------:R-:W-:Y:S01]  /*14f20*/  ISETP.GT.AND P4, PT, R13, -0x1, PT ;  /* 0xffffffff0d00780c */ /* 0x000fe20003f84270 */
[----:B------:R-:W-:-:S12]  /*14f30*/  BSSY B0, `(.L_x_1391) ;  /* 0x0000011000007945 */ /* 0x000fd80003800000 */
[----:B------:R-:W-:Y:S05]  /*14f40*/  @P4 BRA `(.L_x_1392) ;  /* 0x0000000000244947 */ /* 0x000fea0003800000 */
[----:B------:R-:W-:Y:S01]  /*14f50*/  IMAD.U32 R182, RZ, RZ, UR52 ;  /* 0x00000034ffb67e24 */ /* 0x000fe2000f8e00ff */
[----:B------:R-:W-:-:S04]  /*14f60*/  IADD3 R183, R12, 0x8, RZ ;  /* 0x000000080cb77810 */ /* 0x000fc80007ffe0ff */
[----:B------:R-:W-:Y:S02]  /*14f70*/  ISETP.NE.AND P4, PT, R182, 0x1, PT ;  /* 0x00000001b600780c */ /* 0x000fe40003f85270 */
[----:B------:R-:W-:-:S11]  /*14f80*/  LOP3.LUT R183, RZ, R183, RZ, 0x33, !PT ;  /* 0x000000b7ffb77212 */ /* 0x000fd600078e33ff */
[----:B------:R-:W0:Y:S02]  /*14f90*/  @P4 LDC.64 R8, c[0x0][0x9e8] ;  /* 0x00027a00ff084b82 */ /* 0x000e240000000a00 */
[----:B0-----:R-:W-:-:S05]  /*14fa0*/  @P4 IMAD.HI.U32 R8, R183, R8, RZ ;  /* 0x00000008b7084227 */ /* 0x001fca00078e00ff */
[----:B------:R-:W-:-:S04]  /*14fb0*/  @P4 SHF.R.U32.HI R183, RZ, R9, R8 ;  /* 0x00000009ffb74219 */ /* 0x000fc80000011608 */
[----:B------:R-:W-:Y:S01]  /*14fc0*/  LOP3.LUT R183, RZ, R183, RZ, 0x33, !PT ;  /* 0x000000b7ffb77212 */ /* 0x000fe200078e33ff */
[----:B------:R-:W-:Y:S06]  /*14fd0*/  BRA `(.L_x_1393) ;  /* 0x0000000000187947 */ /* 0x000fec0003800000 */
.L_x_1392:
[----:B------:R-:W-:Y:S02]  /*14fe0*/  IMAD.U32 R182, RZ, RZ, UR52 ;  /* 0x00000034ffb67e24 */ /* 0x000fe4000f8e00ff */
[----:B------:R-:W-:-:S03]  /*14ff0*/  IMAD.MOV.U32 R183, RZ, RZ, R13 ;  /* 0x000000ffffb77224 */ /* 0x000fc600078e000d */
[----:B------:R-:W-:-:S13]  /*15000*/  ISETP.NE.AND P4, PT, R182, 0x1, PT ;  /* 0x00000001b600780c */ /* 0x000fda0003f85270 */
[----:B------:R-:W0:Y:S02]  /*15010*/  @P4 LDC.64 R8, c[0x0][0x9e8] ;  /* 0x00027a00ff084b82 */ /* 0x000e240000000a00 */
[----:B0-----:R-:W-:-:S05]  /*15020*/  @P4 IMAD.HI.U32 R8, R13, R8, RZ ;  /* 0x000000080d084227 */ /* 0x001fca00078e00ff */
[----:B------:R-:W-:-:S07]  /*15030*/  @P4 SHF.R.U32.HI R183, RZ, R9, R8 ;  /* 0x00000009ffb74219 */ /* 0x000fce0000011608 */
.L_x_1393:
[----:B------:R-:W-:Y:S05]  /*15040*/  BSYNC B0 ;  /* 0x0000000000007941 */ /* 0x000fea0003800000 */
.L_x_1391:
[----:B------:R-:W-:-:S04]  /*15050*/  IMAD R9, R183, R182, -R180 ;  /* 0x000000b6b7097224 */ /* 0x000fc800078e0ab4 */
[----:B------:R-:W-:-:S05]  /*15060*/  IMAD R8, R196, -0x2, R9 ;  /* 0xfffffffec4087824 */ /* 0x000fca00078e0209 */
[----:B------:R-:W-:Y:S02]  /*15070*/  VIADDMNMX R187, R8, R182, R187, PT ;  /* 0x000000b608bb7246 */ /* 0x000fe400038001bb */
[----:B------:R-:W-:-:S07]  /*15080*/  VIMNMX R185, R185, R8, !PT ;  /* 0x00000008b9b97248 */ /* 0x000fce0007fe0100 */
.L_x_1390:
        /* <DEDUP_REMOVED lines=8> */
[----:B------:R-:W-:Y:S02]  /*15110*/  ISETP.GT.AND P5, PT, R185, 0x9, P3 ;  /* 0x00000009b900780c */ /* 0x000fe40001fa4270 */
[----:B------:R-:W-:Y:S02]  /*15120*/  FMNMX.FTZ R8, R160, R9, !PT ;  /* 0x00000009a0087209 */ /* 0x000fe40007810000 */
[----:B------:R-:W-:Y:S02]  /*15130*/  ISETP.LT.OR P5, PT, R187, 0xa, P5 ;  /* 0x0000000abb00780c */ /* 0x000fe40002fa1670 */
[----:B------:R-:W-:Y:S02]  /*15140*/  FMNMX.FTZ R9, R161, R8, !PT ;  /* 0x00000008a1097209 */ /* 0x000fe40007810000 */
[----:B------:R-:W-:-:S02]  /*15150*/  ISETP.GT.AND P4, PT, R185, 0x8, P3 ;  /* 0x00000008b900780c */ /* 0x000fc40001f84270 */
[----:B------:R-:W-:Y:S02]  /*15160*/  FMNMX.FTZ R8, R164, R9, !PT ;  /* 0x00000009a4087209 */ /* 0x000fe40007810000 */
[----:B------:R-:W-:Y:S02]  /*15170*/  FSEL R155, R155, -INF , !P5 ;  /* 0xff8000009b9b7808 */ /* 0x000fe40006800000 */
[----:B------:R-:W-:Y:S02]  /*15180*/  FMNMX.FTZ R9, R165, R8, !PT ;  /* 0x00000008a5097209 */ /* 0x000fe40007810000 */
[----:B------:R-:W-:Y:S02]  /*15190*/  ISETP.GT.AND P5, PT, R185, 0x11, P3 ;  /* 0x00000011b900780c */ /* 0x000fe40001fa4270 */
[----:B------:R-:W-:Y:S02]  /*151a0*/  FMNMX.FTZ R8, R168, R9, !PT ;  /* 0x00000009a8087209 */ /* 0x000fe40007810000 */
[----:B------:R-:W-:-:S02]  /*151b0*/  ISETP.LT.OR P4, PT, R187, 0x9, P4 ;  /* 0x00000009bb00780c */ /* 0x000fc40002781670 */
        /* <DEDUP_REMOVED lines=14> */
[----:B------:R-:W-:Y:S01]  /*152a0*/  FSEL R158, R158, -INF , !P4 ;  /* 0xff8000009e9e7808 */ /* 0x000fe20006000000 */
[----:B------:R-:W0:Y:S01]  /*152b0*/  SHFL.BFLY PT, R9, R8, 0x2, 0x1f ;  /* 0x0c401f0008097f89 */ /* 0x000e2200000e0000 */
[----:B------:R-:W-:Y:S02]  /*152c0*/  ISETP.GT.AND P4, PT, R185, 0x18, P3 ;  /* 0x00000018b900780c */ /* 0x000fe40001f84270 */
[----:B------:R-:W-:Y:S02]  /*152d0*/  FSEL R163, R163, -INF , !P5 ;  /* 0xff800000a3a37808 */ /* 0x000fe40006800000 */
[----:B------:R-:W-:-:S02]  /*152e0*/  ISETP.GT.AND P5, PT, R185, 0x21, P3 ;  /* 0x00000021b900780c */ /* 0x000fc40001fa4270 */
[C---:B------:R-:W-:Y:S02]  /*152f0*/  ISETP.LT.OR P4, PT, R187.reuse, 0x19, P4 ;  /* 0x00000019bb00780c */ /* 0x040fe40002781670 */
[----:B------:R-:W-:Y:S02]  /*15300*/  ISETP.LT.OR P5, PT, R187, 0x22, P5 ;  /* 0x00000022bb00780c */ /* 0x000fe40002fa1670 */
[----:B------:R-:W-:Y:S02]  /*15310*/  FSEL R162, R162, -INF , !P4 ;  /* 0xff800000a2a27808 */ /* 0x000fe40006000000 */
[----:B------:R-:W-:Y:S02]  /*15320*/  ISETP.GT.AND P4, PT, R185, 0x20, P3 ;  /* 0x00000020b900780c */ /* 0x000fe40001f84270 */
[----:B------:R-:W-:Y:S02]  /*15330*/  FSEL R167, R167, -INF , !P5 ;  /* 0xff800000a7a77808 */ /* 0x000fe40006800000 */
[----:B------:R-:W-:-:S02]  /*15340*/  ISETP.GT.AND P5, PT, R185, 0x29, P3 ;  /* 0x00000029b900780c */ /* 0x000fc40001fa4270 */
[C---:B------:R-:W-:Y:S02]  /*15350*/  ISETP.LT.OR P4, PT, R187.reuse, 0x21, P4 ;  /* 0x00000021bb00780c */ /* 0x040fe40002781670 */
[----:B------:R-:W-:Y:S02]  /*15360*/  ISETP.LT.OR P5, PT, R187, 0x2a, P5 ;  /* 0x0000002abb00780c */ /* 0x000fe40002fa1670 */
[----:B------:R-:W-:Y:S02]  /*15370*/  FSEL R166, R166, -INF , !P4 ;  /* 0xff800000a6a67808 */ /* 0x000fe40006000000 */
[----:B0-----:R-:W-:Y:S02]  /*15380*/  FMNMX.FTZ R180, R8, R9, !PT ;  /* 0x0000000908b47209 */ /* 0x001fe40007810000 */
[----:B------:R-:W-:Y:S02]  /*15390*/  ISETP.GT.AND P4, PT, R185, 0x28, P3 ;  /* 0x00000028b900780c */ /* 0x000fe40001f84270 */
[----:B------:R-:W-:Y:S01]  /*153a0*/  FSEL R171, R171, -INF , !P5 ;  /* 0xff800000abab7808 */ /* 0x000fe20006800000 */
[----:B------:R-:W0:Y:S01]  /*153b0*/  SHFL.BFLY PT, R189, R180, 0x1, 0x1f ;  /* 0x0c201f00b4bd7f89 */ /* 0x000e2200000e0000 */
[----:B------:R-:W-:-:S02]  /*153c0*/  ISETP.GT.AND P5, PT, R185, RZ, P3 ;  /* 0x000000ffb900720c */ /* 0x000fc40001fa4270 */
[C---:B------:R-:W-:Y:S02]  /*153d0*/  ISETP.LT.OR P4, PT, R187.reuse, 0x29, P4 ;  /* 0x00000029bb00780c */ /* 0x040fe40002781670 */
[----:B------:R-:W-:Y:S02]  /*153e0*/  ISETP.LT.OR P5, PT, R187, 0x1, P5 ;  /* 0x00000001bb00780c */ /* 0x000fe40002fa1670 */
[----:B------:R-:W-:Y:S02]  /*153f0*/  FSEL R170, R170, -INF , !P4 ;  /* 0xff800000aaaa7808 */ /* 0x000fe40006000000 */
[----:B------:R-:W-:Y:S02]  /*15400*/  ISETP.GT.AND P4, PT, R185, 0x30, P3 ;  /* 0x00000030b900780c */ /* 0x000fe40001f84270 */
[----:B------:R-:W-:Y:S02]  /*15410*/  FSEL R9, R20, -INF , !P5 ;  /* 0xff80000014097808 */ /* 0x000fe40006800000 */
[----:B------:R-:W-:-:S02]  /*15420*/  ISETP.LT.OR P4, PT, R187, 0x31, P4 ;  /* 0x00000031bb00780c */ /* 0x000fc40002781670 */
[----:B------:R-:W-:Y:S02]  /*15430*/  FMNMX.FTZ R8, R9, R10, !PT ;  /* 0x0000000a09087209 */ /* 0x000fe40007810000 */
[----:B------:R-:W-:Y:S02]  /*15440*/  FSEL R174, R174, -INF , !P4 ;  /* 0xff800000aeae7808 */ /* 0x000fe40006000000 */
[----:B------:R-:W-:Y:S02]  /*15450*/  FMNMX.FTZ R183, R21, R8, !PT ;  /* 0x0000000815b77209 */ /* 0x000fe40007810000 */
[C---:B------:R-:W-:Y:S02]  /*15460*/  ISETP.GT.AND P4, PT, R185.reuse, 0x31, P3 ;  /* 0x00000031b900780c */ /* 0x040fe40001f84270 */
[C---:B------:R-:W-:Y:S02]  /*15470*/  ISETP.GT.AND P5, PT, R185.reuse, 0x38, P3 ;  /* 0x00000038b900780c */ /* 0x040fe40001fa4270 */
[----:B------:R-:W-:Y:S01]  /*15480*/  ISETP.GT.AND P3, PT, R185, 0x39, P3 ;  /* 0x00000039b900780c */ /* 0x000fe20001f64270 */
[----:B------:R-:W-:Y:S01]  /*15490*/  IMAD.U32 R185, RZ, RZ, UR56 ;  /* 0x00000038ffb97e24 */ /* 0x000fe2000f8e00ff */
[----:B0-----:R-:W-:-:S02]  /*154a0*/  FMNMX.FTZ R8, R180, R189, !PT ;  /* 0x000000bdb4087209 */ /* 0x001fc40007810000 */
[----:B------:R-:W-:Y:S02]  /*154b0*/  FMNMX.FTZ R20, R154, R183, !PT ;  /* 0x000000b79a147209 */ /* 0x000fe40007810000 */
[----:B------:R-:W-:Y:S02]  /*154c0*/  ISETP.LT.OR P4, PT, R187, 0x32, P4 ;  /* 0x00000032bb00780c */ /* 0x000fe40002781670 */
[----:B------:R-:W-:Y:S01]  /*154d0*/  FMNMX.FTZ R183, R155, R20, !PT ;  /* 0x000000149bb77209 */ /* 0x000fe20007810000 */
[----:B------:R-:W-:-:S01]  /*154e0*/  FFMA.FTZ R20, R8, R185, -8 ;  /* 0xc100000008147423 */ /* 0x000fc200000100b9 */
[----:B------:R-:W-:Y:S02]  /*154f0*/  FSEL R175, R175, -INF , !P4 ;  /* 0xff800000afaf7808 */ /* 0x000fe40006000000 */
[----:B------:R-:W-:Y:S02]  /*15500*/  FSETP.NEU.FTZ.AND P4, PT, R8, -INF , PT ;  /* 0xff8000000800780b */ /* 0x000fe40003f9d000 */
[----:B------:R-:W-:-:S02]  /*15510*/  FMNMX.FTZ R180, R158, R183, !PT ;  /* 0x000000b79eb47209 */ /* 0x000fc40007810000 */
[----:B------:R-:W-:Y:S02]  /*15520*/  FSEL R20, R20, RZ, P4 ;  /* 0x000000ff14147208 */ /* 0x000fe40002000000 */
[----:B------:R-:W-:Y:S02]  /*15530*/  FMNMX.FTZ R183, R159, R180, !PT ;  /* 0x000000b49fb77209 */ /* 0x000fe40007810000 */
[C---:B------:R-:W-:Y:S01]  /*15540*/  ISETP.LT.OR P5, PT, R187.reuse, 0x39, P5 ;  /* 0x00000039bb00780c */ /* 0x040fe20002fa1670 */
[--C-:B------:R-:W-:Y:S01]  /*15550*/  FFMA.FTZ R182, R152, UR56, -R20.reuse ;  /* 0x0000003898b67c23 */ /* 0x100fe20008010814 */
[----:B------:R-:W-:Y:S01]  /*15560*/  FMNMX.FTZ R152, R162, R183, !PT ;  /* 0x000000b7a2987209 */ /* 0x000fe20007810000 */
[--C-:B------:R-:W-:Y:S01]  /*15570*/  FFMA.FTZ R186, R156, UR56, -R20.reuse ;  /* 0x000000389cba7c23 */ /* 0x100fe20008010814 */
[----:B------:R-:W-:Y:S01]  /*15580*/  ISETP.LT.OR P3, PT, R187, 0x3a, P3 ;  /* 0x0000003abb00780c */ /* 0x000fe20001f61670 */
[----:B------:R0:W-:Y:S01]  /*15590*/  MUFU.EX2 R183, R182 ;  /* 0x000000b600b77308 */ /* 0x0001e20000000800 */
[----:B------:R-:W-:Y:S01]  /*155a0*/  FMNMX.FTZ R185, R163, R152, !PT ;  /* 0x00000098a3b97209 */ /* 0x000fe20007810000 */
[--C-:B------:R-:W-:Y:S01]  /*155b0*/  FFMA.FTZ R152, R153, UR56, -R20.reuse ;  /* 0x0000003899987c23 */ /* 0x100fe20008010814 */
[----:B------:R-:W-:Y:S01]  /*155c0*/  FSEL R178, R178, -INF , !P5 ;  /* 0xff800000b2b27808 */ /* 0x000fe20006800000 */
[----:B------:R-:W-:Y:S01]  /*155d0*/  FFMA.FTZ R181, R181, UR56, -R20 ;  /* 0x00000038b5b57c23 */ /* 0x000fe20008010814 */
[----:B------:R-:W-:-:S02]  /*155e0*/  FMNMX.FTZ R180, R166, R185, !PT ;  /* 0x000000b9a6b47209 */ /* 0x000fc40007810000 */
[----:B------:R-:W-:Y:S01]  /*155f0*/  FSEL R179, R179, -INF , !P3 ;  /* 0xff800000b3b37808 */ /* 0x000fe20005800000 */
[----:B------:R-:W-:Y:S01]  /*15600*/  MUFU.EX2 R152, R152 ;  /* 0x0000009800987308 */ /* 0x000fe20000000800 */
[----:B------:R-:W-:Y:S01]  /*15610*/  FMNMX.FTZ R153, R167, R180, !PT ;  /* 0x000000b4a7997209 */ /* 0x000fe20007810000 */
[--C-:B0-----:R-:W-:Y:S01]  /*15620*/  FFMA.FTZ R182, R160, UR56, -R20.reuse ;  /* 0x00000038a0b67c23 */ /* 0x101fe20008010814 */
        /* <DEDUP_REMOVED lines=13> */
[----:B------:R-:W-:Y:S01]  /*15700*/  FFMA.FTZ R177, R184, UR56, -R20 ;  /* 0x00000038b8b17c23 */ /* 0x000fe20008010814 */
[----:B------:R-:W-:Y:S01]  /*15710*/  FMNMX.FTZ R157, R175, R180, !PT ;  /* 0x000000b4af9d7209 */ /* 0x000fe20007810000 */
[----:B------:R-:W-:Y:S01]  /*15720*/  MUFU.EX2 R153, R186 ;  /* 0x000000ba00997308 */ /* 0x000fe20000000800 */
[----:B------:R-:W-:-:S02]  /*15730*/  FSEL R20, R8, RZ, P4 ;  /* 0x000000ff08147208 */ /* 0x000fc40002000000 */
[----:B------:R-:W-:-:S03]  /*15740*/  FMNMX.FTZ R180, R178, R157, !PT ;  /* 0x0000009db2b47209 */ /* 0x000fc60007810000 */
[----:B------:R-:W-:Y:S01]  /*15750*/  FADD.FTZ R7, -R20, R7 ;  /* 0x0000000714077221 */ /* 0x000fe20000010100 */
[----:B------:R-:W-:Y:S01]  /*15760*/  FMNMX.FTZ R180, R179, R180, !PT ;  /* 0x000000b4b3b47209 */ /* 0x000fe20007810000 */
[----:B------:R0:W-:Y:S04]  /*15770*/  MUFU.EX2 R157, R182 ;  /* 0x000000b6009d7308 */ /* 0x0001e80000000800 */
[----:B------:R-:W0:Y:S04]  /*15780*/  SHFL.BFLY PT, R185, R180, 0x2, 0x1f ;  /* 0x0c401f00b4b97f89 */ /* 0x000e2800000e0000 */
[----:B------:R-:W-:Y:S08]  /*15790*/  MUFU.EX2 R156, R156 ;  /* 0x0000009c009c7308 */ /* 0x000ff00000000800 */
[----:B------:R-:W-:Y:S08]  /*157a0*/  MUFU.EX2 R160, R160 ;  /* 0x000000a000a07308 */ /* 0x000ff00000000800 */
[----:B------:R-:W-:Y:S01]  /*157b0*/  MUFU.EX2 R161, R161 ;  /* 0x000000a100a17308 */ /* 0x000fe20000000800 */
[----:B0-----:R-:W-:Y:S01]  /*157c0*/  FMNMX.FTZ R182, R180, R185, !PT ;  /* 0x000000b9b4b67209 */ /* 0x001fe20007810000 */
[----:B------:R-:W-:-:S06]  /*157d0*/  FMUL.FTZ R180, R7, UR56 ;  /* 0x0000003807b47c20 */ /* 0x000fcc0008410000 */
        /* <DEDUP_REMOVED lines=9> */
[----:B------:R-:W-:Y:S03]  /*15870*/  MUFU.EX2 R169, R169 ;  /* 0x000000a900a97308 */ /* 0x000fe60000000800 */
[----:B------:R-:W-:-:S05]  /*15880*/  FSEL R184, R184, RZ, P3 ;  /* 0x000000ffb8b87208 */ /* 0x000fca0001800000 */
[--C-:B------:R-:W-:Y:S01]  /*15890*/  FFMA.FTZ R7, R21, UR56, -R184.reuse ;  /* 0x0000003815077c23 */ /* 0x100fe200080108b8 */
[----:B------:R-:W-:-:S01]  /*158a0*/  FFMA.FTZ R21, R158, UR56, -R184 ;  /* 0x000000389e157c23 */ /* 0x000fc200080108b8 */
[--C-:B------:R-:W-:Y:S01]  /*158b0*/  FFMA.FTZ R158, R159, UR56, -R184.reuse ;  /* 0x000000389f9e7c23 */ /* 0x100fe200080108b8 */
[----:B------:R-:W-:Y:S01]  /*158c0*/  FSEL R159, R20, RZ, P3 ;  /* 0x000000ff149f7208 */ /* 0x000fe20001800000 */
[--C-:B------:R-:W-:Y:S01]  /*158d0*/  FFMA.FTZ R186, R9, UR56, -R184.reuse ;  /* 0x0000003809ba7c23 */ /* 0x100fe200080108b8 */
[----:B------:R-:W-:-:S01]  /*158e0*/  FFMA.FTZ R9, R154, UR56, -R184 ;  /* 0x000000389a097c23 */ /* 0x000fc200080108b8 */
[----:B------:R-:W-:Y:S01]  /*158f0*/  MUFU.EX2 R7, R7 ;  /* 0x0000000700077308 */ /* 0x000fe20000000800 */
[----:B------:R-:W-:-:S01]  /*15900*/  FFMA.FTZ R154, R155, UR56, -R184 ;  /* 0x000000389b9a7c23 */ /* 0x000fc200080108b8 */
[----:B------:R-:W-:Y:S01]  /*15910*/  FADD.FTZ R159, -R159, R10 ;  /* 0x0000000a9f9f7221 */ /* 0x000fe20000010100 */
[----:B------:R-:W-:-:S01]  /*15920*/  FFMA.FTZ R10, R163, UR56, -R184 ;  /* 0x00000038a30a7c23 */ /* 0x000fc200080108b8 */
[----:B------:R-:W-:Y:S01]  /*15930*/  FFMA.FTZ R163, R167, UR56, -R184 ;  /* 0x00000038a7a37c23 */ /* 0x000fe200080108b8 */
[----:B-1----:R-:W-:-:S01]  /*15940*/  FFMA.FTZ R167, R180, R4, R183 ;  /* 0x00000004b4a77223 */ /* 0x002fc200000100b7 */
[----:B------:R-:W-:Y:S01]  /*15950*/  FMUL.FTZ R159, R159, UR56 ;  /* 0x000000389f9f7c20 */ /* 0x000fe20008410000 */
[----:B------:R-:W-:-:S01]  /*15960*/  FFMA.FTZ R155, R162, UR56, -R184 ;  /* 0x00000038a29b7c23 */ /* 0x000fc200080108b8 */
[----:B------:R-:W-:Y:S01]  /*15970*/  MUFU.EX2 R186, R186 ;  /* 0x000000ba00ba7308 */ /* 0x000fe20000000800 */
[----:B------:R-:W-:-:S01]  /*15980*/  FFMA.FTZ R162, R166, UR56, -R184 ;  /* 0x00000038a6a27c23 */ /* 0x000fc200080108b8 */
[----:B------:R-:W-:Y:S01]  /*15990*/  FFMA.FTZ R166, R170, UR56, -R184 ;  /* 0x00000038aaa67c23 */ /* 0x000fe200080108b8 */
[----:B------:R-:W-:-:S01]  /*159a0*/  FADD.FTZ R170, R152, R167 ;  /* 0x000000a798aa7221 */ /* 0x000fc20000010000 */
[--C-:B------:R-:W-:Y:S01]  /*159b0*/  FFMA.FTZ R171, R171, UR56, -R184.reuse ;  /* 0x00000038abab7c23 */ /* 0x100fe200080108b8 */
[----:B------:R-:W-:-:S01]  /*159c0*/  FFMA.FTZ R174, R174, UR56, -R184 ;  /* 0x00000038aeae7c23 */ /* 0x000fc200080108b8 */
[--C-:B------:R-:W-:Y:S01]  /*159d0*/  FFMA.FTZ R175, R175, UR56, -R184.reuse ;  /* 0x00000038afaf7c23 */ /* 0x100fe200080108b8 */
[----:B------:R-:W-:-:S01]  /*159e0*/  FFMA.FTZ R178, R178, UR56, -R184 ;  /* 0x00000038b2b27c23 */ /* 0x000fc200080108b8 */
[----:B------:R-:W0:Y:S01]  /*159f0*/  MUFU.EX2 R159, R159 ;  /* 0x0000009f009f7308 */ /* 0x000e220000000800 */
[----:B------:R-:W-:-:S07]  /*15a00*/  FFMA.FTZ R179, R179, UR56, -R184 ;  /* 0x00000038b3b37c23 */ /* 0x000fce00080108b8 */
[----:B------:R-:W1:Y:S08]  /*15a10*/  MUFU.EX2 R9, R9 ;  /* 0x0000000900097308 */ /* 0x000e700000000800 */
[----:B------:R-:W2:Y:S01]  /*15a20*/  MUFU.EX2 R154, R154 ;  /* 0x0000009a009a7308 */ /* 0x000ea20000000800 */
[----:B0-----:R-:W-:-:S01]  /*15a30*/  FFMA.FTZ R4, R159, R3, R186 ;  /* 0x000000039f047223 */ /* 0x001fc200000100ba */
[----:B------:R-:W-:-:S03]  /*15a40*/  FADD.FTZ R3, R153, R170 ;  /* 0x000000aa99037221 */ /* 0x000fc60000010000 */
[----:B------:R-:W-:-:S03]  /*15a50*/  FADD.FTZ R4, R7, R4 ;  /* 0x0000000407047221 */ /* 0x000fc60000010000 */
[----:B------:R-:W0:Y:S01]  /*15a60*/  MUFU.EX2 R21, R21 ;  /* 0x0000001500157308 */ /* 0x000e220000000800 */
[----:B-1----:R-:W-:-:S01]  /*15a70*/  FADD.FTZ R167, R9, R4 ;  /* 0x0000000409a77221 */ /* 0x002fc20000010000 */
[----:B------:R-:W-:-:S04]  /*15a80*/  FADD.FTZ R4, R156, R3 ;  /* 0x000000039c047221 */ /* 0x000fc80000010000 */
[----:B------:R-:W-:Y:S02]  /*15a90*/  FADD.FTZ R3, R157, R4 ;  /* 0x000000049d037221 */ /* 0x000fe40000010000 */
[----:B------:R-:W1:Y:S01]  /*15aa0*/  MUFU.EX2 R158, R158 ;  /* 0x0000009e009e7308 */ /* 0x000e620000000800 */
[----:B--2---:R-:W-:-:S01]  /*15ab0*/  FADD.FTZ R170, R154, R167 ;  /* 0x000000a79aaa7221 */ /* 0x004fc20000010000 */
[----:B------:R-:W-:-:S04]  /*15ac0*/  FADD.FTZ R4, R160, R3 ;  /* 0x00000003a0047221 */ /* 0x000fc80000010000 */
[----:B------:R-:W-:Y:S02]  /*15ad0*/  FADD.FTZ R3, R161, R4 ;  /* 0x00000004a1037221 */ /* 0x000fe40000010000 */
[----:B------:R-:W2:Y:S01]  /*15ae0*/  MUFU.EX2 R155, R155 ;  /* 0x0000009b009b7308 */ /* 0x000ea20000000800 */
[----:B0-----:R-:W-:-:S01]  /*15af0*/  FADD.FTZ R167, R21, R170 ;  /* 0x000000aa15a77221 */ /* 0x001fc20000010000 */
[----:B------:R-:W-:-:S04]  /*15b00*/  FADD.FTZ R4, R164, R3 ;  /* 0x00000003a4047221 */ /* 0x000fc80000010000 */
[----:B------:R-:W-:Y:S02]  /*15b10*/  FADD.FTZ R3, R165, R4 ;  /* 0x00000004a5037221 */ /* 0x000fe40000010000 */
[----:B------:R-:W0:Y:S01]  /*15b20*/  MUFU.EX2 R10, R10 ;  /* 0x0000000a000a7308 */ /* 0x000e220000000800 */
[----:B-1----:R-:W-:-:S07]  /*15b30*/  FADD.FTZ R170, R158, R167 ;  /* 0x000000a79eaa7221 */ /* 0x002fce0000010000 */
[----:B------:R-:W1:Y:S01]  /*15b40*/  MUFU.EX2 R162, R162 ;  /* 0x000000a200a27308 */ /* 0x000e620000000800 */
[----:B--2---:R-:W-:-:S01]  /*15b50*/  FADD.FTZ R167, R155, R170 ;  /* 0x000000aa9ba77221 */ /* 0x004fc20000010000 */
[----:B------:R-:W-:-:S06]  /*15b60*/  FADD.FTZ R170, R168, R3 ;  /* 0x00000003a8aa7221 */ /* 0x000fcc0000010000 */
[----:B------:R-:W2:Y:S01]  /*15b70*/  MUFU.EX2 R163, R163 ;  /* 0x000000a300a37308 */ /* 0x000ea20000000800 */
[----:B0-----:R-:W-:-:S07]  /*15b80*/  FADD.FTZ R167, R10, R167 ;  /* 0x000000a70aa77221 */ /* 0x001fce0000010000 */
[----:B------:R-:W0:Y:S01]  /*15b90*/  MUFU.EX2 R166, R166 ;  /* 0x000000a600a67308 */ /* 0x000e220000000800 */
[----:B-1----:R-:W-:-:S01]  /*15ba0*/  FADD.FTZ R4, R162, R167 ;  /* 0x000000a7a2047221 */ /* 0x002fc20000010000 */
[----:B------:R-:W-:-:S06]  /*15bb0*/  FADD.FTZ R167, R169, R170 ;  /* 0x000000aaa9a77221 */ /* 0x000fcc0000010000 */
        /* <DEDUP_REMOVED lines=20> */
[----:B0-----:R-:W-:-:S03]  /*15d00*/  FADD.FTZ R4, R182, R167 ;  /* 0x000000a7b6047221 */ /* 0x001fc60000010000 */
[----:B-1----:R-:W-:Y:S01]  /*15d10*/  FADD.FTZ R3, R179, R170 ;  /* 0x000000aab3037221 */ /* 0x002fe20000010000 */
[----:B------:R-:W-:Y:S06]  /*15d20*/  @!P0 BRA `(.L_x_1394) ;  /* 0x0000000000048947 */ /* 0x000fec0003800000 */
[----:B------:R-:W-:Y:S01]  /*15d30*/  BPT.TRAP 0x1 ;  /* 0x000000040000795c */ /* 0x000fe20000300000 */
.L_x_1394:
[----:B------:R-:W-:Y:S01]  /*15d40*/  F2FP.SATFINITE.E4M3.F32.PACK_AB_MERGE_C R153, R156, R153, RZ ;  /* 0x000000999c99723e */ /* 0x000fe200048070ff */
[-C--:B------:R-:W-:Y:S01]  /*15d50*/  FMUL.FTZ R24, R24, R180.reuse ;  /* 0x000000b418187220 */ /* 0x080fe20000410000 */
[----:B------:R-:W-:Y:S01]  /*15d60*/  F2FP.SATFINITE.E4M3.F32.PACK_AB_MERGE_C R9, R154, R9, RZ ;  /* 0x000000099a09723e */ /* 0x000fe200048070ff */
[----:B------:R-:W-:Y:S01]  /*15d70*/  IMAD R154, R200, 0x8, R16 ;  /* 0x00000008c89a7824 */ /* 0x000fe200078e0210 */
[----:B------:R-:W-:Y:S01]  /*15d80*/  ISETP.GT.AND P3, PT, R6, R11, PT ;  /* 0x0000000b0600720c */ /* 0x000fe20003f64270 */
[----:B------:R-:W-:Y:S01]  /*15d90*/  FMUL.FTZ R25, R25, R180 ;  /* 0x000000b419197220 */ /* 0x000fe20000410000 */
[----:B------:R-:W-:Y:S01]  /*15da0*/  F2FP.SATFINITE.E4M3.F32.PACK_AB_MERGE_C R188, R152, R183, R153 ;  /* 0x000000b798bc723e */ /* 0x000fe20004807099 */
[----:B------:R-:W-:Y:S01]  /*15db0*/  IMAD.U32 R152, RZ, RZ, UR42 ;  /* 0x0000002aff987e24 */ /* 0x000fe2000f8e00ff */
[----:B------:R-:W-:Y:S01]  /*15dc0*/  F2FP.SATFINITE.E4M3.F32.PACK_AB_MERGE_C R189, R7, R186, R9 ;  /* 0x000000ba07bd723e */ /* 0x000fe20004807009 */
[----:B------:R-:W-:Y:S01]  /*15dd0*/  VIADD R7, R154, 0x28460 ;  /* 0x000284609a077836 */ /* 0x000fe20000000000 */
[----:B------:R-:W-:Y:S01]  /*15de0*/  F2FP.SATFINITE.E4M3.F32.PACK_AB_MERGE_C R10, R10, R155, RZ ;  /* 0x0000009b0a0a723e */ /* 0x000fe200048070ff */
[-C--:B------:R-:W-:Y:S01]  /*15df0*/  FMUL.FTZ R28, R28, R180.reuse ;  /* 0x000000b41c1c7220 */ /* 0x080fe20000410000 */
[----:B------:R-:W-:Y:S01]  /*15e00*/  F2FP.SATFINITE.E4M3.F32.PACK_AB_MERGE_C R161, R164, R161, RZ ;  /* 0x000000a1a4a1723e */ /* 0x000fe200048070ff */
[-C--:B------:R-:W-:Y:S01]  /*15e10*/  FMUL.FTZ R29, R29, R180.reuse ;  /* 0x000000b41d1d7220 */ /* 0x080fe20000410000 */
[----:B------:R-:W-:Y:S01]  /*15e20*/  PRMT R7, R152, 0x654, R7 ;  /* 0x0000065498077816 */ /* 0x000fe20000000007 */
[-C--:B------:R-:W-:Y:S01]  /*15e30*/  FMUL.FTZ R32, R32, R180.reuse ;  /* 0x000000b420207220 */ /* 0x080fe20000410000 */
[----:B------:R-:W-:Y:S01]  /*15e40*/  F2FP.SATFINITE.E4M3.F32.PACK_AB_MERGE_C R169, R172, R169, RZ ;  /* 0x000000a9aca9723e */ /* 0x000fe200048070ff */
[----:B------:R-:W-:Y:S01]  /*15e50*/  FMUL.FTZ R33, R33, R180 ;  /* 0x000000b421217220 */ /* 0x000fe20000410000 */
[----:B------:R-:W-:Y:S01]  /*15e60*/  F2FP.SATFINITE.E4M3.F32.PACK_AB_MERGE_C R166, R171, R166, RZ ;  /* 0x000000a6aba6723e */ /* 0x000fe200048070ff */
[----:B------:R0:W-:Y:S01]  /*15e70*/  SYNCS.ARRIVE.TRANS64.RED.A1T0 RZ, [R7+URZ], RZ ;  /* 0x000000ff07ff79a7 */ /* 0x0001e2000810043f */
[----:B------:R-:W-:Y:S01]  /*15e80*/  F2FP.SATFINITE.E4M3.F32.PACK_AB_MERGE_C R177, R182, R177, RZ ;  /* 0x000000b1b6b1723e */ /* 0x000fe200048070ff */
[----:B------:R-:W-:Y:S01]  /*15e90*/  FMUL.FTZ R36, R36, R180 ;  /* 0x000000b424247220 */ /* 0x000fe20000410000 */
[----:B------:R-:W-:Y:S01]  /*15ea0*/  F2FP.SATFINITE.E4M3.F32.PACK_AB_MERGE_C R178, R179, R178, RZ ;  /* 0x000000b2b3b2723e */ /* 0x000fe200048070ff */
[-C--:B------:R-:W-:Y:S01]  /*15eb0*/  FMUL.FTZ R37, R37, R180.reuse ;  /* 0x000000b425257220 */ /* 0x080fe20000410000 */
        /* <DEDUP_REMOVED lines=126> */
[----:B------:R-:W-:Y:S01]  /*166a0*/  VIADD R6, R6, 0xffffffff ;  /* 0xffffffff06067836 */ /* 0x000fe20000000000 */
[----:B0-----:R-:W-:Y:S01]  /*166b0*/  MOV R7, R8 ;  /* 0x0000000800077202 */ /* 0x001fe20000000f00 */
[----:B------:R-:W-:-:S02]  /*166c0*/  IMAD.MOV.U32 R10, RZ, RZ, R20 ;  /* 0x000000ffff0a7224 */ /* 0x000fc400078e0014 */
[----:B------:R-:W-:Y:S02]  /*166d0*/  IMAD.MOV.U32 R194, RZ, RZ, R15 ;  /* 0x000000ffffc27224 */ /* 0x000fe400078e000f */
[----:B------:R-:W-:Y:S01]  /*166e0*/  IMAD.MOV.U32 R200, RZ, RZ, R14 ;  /* 0x000000ffffc87224 */ /* 0x000fe200078e000e */
[----:B------:R-:W-:Y:S06]  /*166f0*/  @P3 BRA `(.L_x_1395) ;  /* 0xffffffd400f03947 */ /* 0x000fec000383ffff */
[----:B------:R-:W-:Y:S02]  /*16700*/  IMAD.MOV.U32 R10, RZ, RZ, R20 ;  /* 0x000000ffff0a7224 */ /* 0x000fe400078e0014 */
[----:B------:R-:W-:Y:S02]  /*16710*/  IMAD.MOV.U32 R7, RZ, RZ, R8 ;  /* 0x000000ffff077224 */ /* 0x000fe400078e0008 */
[----:B------:R-:W-:Y:S02]  /*16720*/  IMAD.MOV.U32 R200, RZ, RZ, R14 ;  /* 0x000000ffffc87224 */ /* 0x000fe400078e000e */
[----:B------:R-:W-:-:S07]  /*16730*/  IMAD.MOV.U32 R194, RZ, RZ, R15 ;  /* 0x000000ffffc27224 */ /* 0x000fce00078e000f */
.L_x_1376:
[----:B------:R-:W0:Y:S01]  /*16740*/  LDC R15, c[0x0][0x9e4] ;  /* 0x00027900ff0f7b82 */ /* 0x000e220000000800 */
[----:B------:R-:W-:Y:S02]  /*16750*/  ULDC UR6, c[0x0][0x9dc] ;  /* 0x0002770000067ab9 */ /* 0x000fe40000000800 */
[----:B------:R-:W-:Y:S01]  /*16760*/  VIADD R11, R204, -UR6 ;  /* 0x80000006cc0b7c36 */ /* 0x000fe20008000000 */
[----:B0-----:R-:W-:-:S13]  /*16770*/  ISETP.GE.AND P5, PT, R15, 0x1, PT ;  /* 0x000000010f00780c */ /* 0x001fda0003fa6270 */
[----:B------:R-:W-:Y:S05]  /*16780*/  @!P5 BRA `(.L_x_1396) ;  /* 0x000000000044d947 */ /* 0x000fea0003800000 */
        /* <DEDUP_REMOVED lines=10> */
.L_x_1398:
[----:B------:R-:W-:-:S13]  /*16830*/  ISETP.NE.AND P2, PT, R15, 0x1, PT ;  /* 0x000000010f00780c */ /* 0x000fda0003f45270 */
[----:B------:R-:W0:Y:S02]  /*16840*/  @P2 LDC.64 R8, c[0x0][0x9e8] ;  /* 0x00027a00ff082b82 */ /* 0x000e240000000a00 */
[----:B0-----:R-:W-:-:S05]  /*16850*/  @P2 IMAD.HI.U32 R8, R204, R8, RZ ;  /* 0x00000008cc082227 */ /* 0x001fca00078e00ff */
[----:B------:R-:W-:-:S07]  /*16860*/  @P2 SHF.R.U32.HI R204, RZ, R9, R8 ;  /* 0x00000009ffcc2219 */ /* 0x000fce0000011608 */
.L_x_1399:
[----:B------:R-:W-:Y:S05]  /*16870*/  BSYNC B0 ;  /* 0x0000000000007941 */ /* 0x000fea0003800000 */
.L_x_1397:
[----:B------:R-:W-:-:S05]  /*16880*/  IMAD R204, R204, R15, RZ ;  /* 0x0000000fcccc7224 */ /* 0x000fca00078e02ff */
[----:B------:R-:W-:-:S07]  /*16890*/  VIMNMX R11, R11, R204, !PT ;  /* 0x000000cc0b0b7248 */ /* 0x000fce0007fe0100 */
.L_x_1396:
[----:B------:R-:W-:-:S05]  /*168a0*/  VIADD R11, R11, 0x3f ;  /* 0x0000003f0b0b7836 */ /* 0x000fca0000000000 */
[----:B------:R-:W-:-:S04]  /*168b0*/  SHF.R.S32.HI R8, RZ, 0x1f, R11 ;  /* 0x0000001fff087819 */ /* 0x000fc8000001140b */
[----:B------:R-:W-:-:S04]  /*168c0*/  LEA.HI R8, R8, R11, RZ, 0x6 ;  /* 0x0000000b08087211 */ /* 0x000fc800078f30ff */
[----:B------:R-:W-:-:S04]  /*168d0*/  SHF.R.S32.HI R8, RZ, 0x6, R8 ;  /* 0x00000006ff087819 */ /* 0x000fc80000011408 */
[----:B------:R-:W-:-:S04]  /*168e0*/  VIMNMX R13, R203, R8, !PT ;  /* 0x00000008cb0d7248 */ /* 0x000fc80007fe0100 */
[----:B------:R-:W-:-:S13]  /*168f0*/  ISETP.GE.AND P2, PT, R6, R13, PT ;  /* 0x0000000d0600720c */ /* 0x000fda0003f46270 */
[----:B------:R-:W-:Y:S05]  /*16900*/  @!P2 BRA `(.L_x_1400) ;  /* 0x0000001c00c8a947 */ /* 0x000fea0003800000 */
[----:B------:R-:W-:Y:S01]  /*16910*/  IMAD.MOV.U32 R12, RZ, RZ, R10 ;  /* 0x000000ffff0c7224 */ /* 0x000fe200078e000a */
[----:B------:R-:W-:Y:S01]  /*16920*/  MOV R11, R7 ;  /* 0x00000007000b7202 */ /* 0x000fe20000000f00 */
[----:B------:R-:W-:Y:S02]  /*16930*/  IMAD.MOV.U32 R14, RZ, RZ, R6 ;  /* 0x000000ffff0e7224 */ /* 0x000fe400078e0006 */
[----:B------:R-:W-:-:S07]  /*16940*/  IMAD.MOV.U32 R20, RZ, RZ, R194 ;  /* 0x000000ffff147224 */ /* 0x000fce00078e00c2 */
.L_x_1411:
[----:B------:R-:W-:Y:S01]  /*16950*/  ISETP.NE.AND P2, PT, R200, 0x1, PT ;  /* 0x00000001c800780c */ /* 0x000fe20003f45270 */
[----:B------:R-:W-:Y:S05]  /*16960*/  YIELD ;  /* 0x0000000000007946 */ /* 0x000fea0003800000 */
[----:B------:R-:W-:Y:S02]  /*16970*/  SEL R7, RZ, 0x1, P2 ;  /* 0x00000001ff077807 */ /* 0x000fe40001000000 */
[----:B------:R-:W-:Y:S02]  /*16980*/  ISETP.NE.AND P2, PT, R202, RZ, PT ;  /* 0x000000ffca00720c */ /* 0x000fe40003f45270 */
[----:B------:R-:W-:-:S11]  /*16990*/  LOP3.LUT R194, R20, R7, RZ, 0x3c, !PT ;  /* 0x0000000714c27212 */ /* 0x000fd600078e3cff */
[----:B------:R-:W-:Y:S05]  /*169a0*/  @P2 BRA `(.L_x_1401) ;  /* 0x00000000003c2947 */ /* 0x000fea0003800000 */
[----:B------:R-:W-:Y:S05]  /*169b0*/  @!P0 BRA `(.L_x_1402) ;  /* 0x0000000000048947 */ /* 0x000fea0003800000 */
[----:B------:R-:W-:Y:S01]  /*169c0*/  BPT.TRAP 0x1 ;  /* 0x000000040000795c */ /* 0x000fe20000300000 */
.L_x_1402:
[----:B------:R-:W-:-:S05]  /*169d0*/  VIADD R6, R200, 0x1 ;  /* 0x00000001c8067836 */ /* 0x000fca0000000000 */
[----:B------:R-:W-:-:S04]  /*169e0*/  ISETP.NE.AND P3, PT, R6, 0x2, PT ;  /* 0x000000020600780c */ /* 0x000fc80003f65270 */
[----:B------:R-:W-:Y:S02]  /*169f0*/  SEL R7, R6, RZ, P3 ;  /* 0x000000ff06077207 */ /* 0x000fe40001800000 */
[----:B------:R-:W-:-:S03]  /*16a00*/  SHF.L.U32 R6, R194, 0x1f, RZ ;  /* 0x0000001fc2067819 */ /* 0x000fc600000006ff */
[----:B------:R-:W-:-:S04]  /*16a10*/  IMAD R7, R7, 0x8, R16 ;  /* 0x0000000807077824 */ /* 0x000fc800078e0210 */
[----:B------:R0:W1:Y:S01]  /*16a20*/  SYNCS.PHASECHK.TRANS64.TRYWAIT P3, [R7+URZ+0x28430], R6 ;  /* 0x02843006070075a7 */ /* 0x000062000806017f */
[----:B------:R-:W-:Y:S05]  /*16a30*/  @!P0 BRA `(.L_x_1403) ;  /* 0x0000000000048947 */ /* 0x000fea0003800000 */
[----:B------:R-:W-:Y:S01]  /*16a40*/  BPT.TRAP 0x1 ;  /* 0x000000040000795c */ /* 0x000fe20000300000 */
.L_x_1403:
[----:B------:R-:W-:Y:S04]  /*16a50*/  BSSY B0, `(.L_x_1401) ;  /* 0x0000004000007945 */ /* 0x000fe80003800000 */
[----:B-1----:R-:W-:Y:S05]  /*16a60*/  @P3 BRA `(.L_x_1404) ;  /* 0x0000000000083947 */ /* 0x002fea0003800000 */
[----:B------:R-:W1:Y:S02]  /*16a70*/  SYNCS.PHASECHK.TRANS64.TRYWAIT P3, [R7+URZ+0x28430], R6 ;  /* 0x02843006070075a7 */ /* 0x000e64000806017f */
[----:B-1----:R-:W-:Y:S05]  /*16a80*/  @!P3 BRA `(.L_x_1405) ;  /* 0x000001100024b947 */ /* 0x002fea0003800000 */
.L_x_1404:
[----:B------:R-:W-:Y:S05]  /*16a90*/  BSYNC B0 ;  /* 0x0000000000007941 */ /* 0x000fea0003800000 */
.L_x_1401:
[----:B------:R-:W2:Y:S01]  /*16aa0*/  S2R R8, SR_TID.X ;  /* 0x0000000000087919 */ /* 0x000ea20000002100 */
[----:B01----:R-:W-:Y:S01]  /*16ab0*/  IMAD.MOV.U32 R7, RZ, RZ, 0x40000040 ;  /* 0x40000040ff077424 */ /* 0x003fe200078e00ff */
[----:B------:R-:W-:Y:S05]  /*16ac0*/  WARPSYNC.ALL ;  /* 0x0000000000007948 */ /* 0x000fea0003800000 */
[----:B------:R-:W-:Y:S01]  /*16ad0*/  R2UR UR15, R7 ;  /* 0x00000000070f72ca */ /* 0x000fe200000e0000 */
[----:B------:R-:W-:Y:S01]  /*16ae0*/  VIADD R15, R200, 0x1 ;  /* 0x00000001c80f7836 */ /* 0x000fe20000000000 */
[----:B------:R-:W-:-:S04]  /*16af0*/  MOV R9, 0x40000040 ;  /* 0x4000004000097802 */ /* 0x000fc80000000f00 */
[----:B------:R-:W-:Y:S02]  /*16b00*/  ISETP.NE.AND P3, PT, R15, 0x2, PT ;  /* 0x000000020f00780c */ /* 0x000fe40003f65270 */
[----:B------:R-:W-:Y:S01]  /*16b10*/  R2UR UR11, R9 ;  /* 0x00000000090b72ca */ /* 0x000fe200000e0000 */
[----:B------:R-:W-:Y:S01]  /*16b20*/  IMAD.MOV.U32 R9, RZ, RZ, 0x40000040 ;  /* 0x40000040ff097424 */ /* 0x000fe200078e00ff */
[----:B------:R-:W-:-:S04]  /*16b30*/  SEL R15, R15, RZ, P3 ;  /* 0x000000ff0f0f7207 */ /* 0x000fc80001800000 */
[----:B------:R-:W-:Y:S01]  /*16b40*/  R2UR UR7, R9 ;  /* 0x00000000090772ca */ /* 0x000fe200000e0000 */
[----:B------:R-:W-:Y:S02]  /*16b50*/  IMAD R6, R15, 0x400, R5 ;  /* 0x000004000f067824 */ /* 0x000fe400078e0205 */
[----:B------:R-:W-:-:S03]  /*16b60*/  IMAD.MOV.U32 R9, RZ, RZ, 0x40000040 ;  /* 0x40000040ff097424 */ /* 0x000fc600078e00ff */
[----:B------:R-:W-:Y:S02]  /*16b70*/  R2UR UR14, R6 ;  /* 0x00000000060e72ca */ /* 0x000fe400000e0000 */
[----:B------:R-:W-:Y:S01]  /*16b80*/  R2UR UR19, R9 ;  /* 0x00000000091372ca */ /* 0x000fe200000e0000 */
[----:B------:R-:W-:Y:S01]  /*16b90*/  IMAD.MOV.U32 R9, RZ, RZ, 0x40000040 ;  /* 0x40000040ff097424 */ /* 0x000fe200078e00ff */
[----:B--2---:R-:W-:-:S04]  /*16ba0*/  SHF.R.U32.HI R8, RZ, 0x7, R8 ;  /* 0x00000007ff087819 */ /* 0x004fc80000011608 */
[----:B------:R-:W-:Y:S01]  /*16bb0*/  R2UR UR23, R9 ;  /* 0x00000000091772ca */ /* 0x000fe200000e0000 */
[----:B------:R-:W-:Y:S02]  /*16bc0*/  IMAD.MOV.U32 R9, RZ, RZ, 0x40000040 ;  /* 0x40000040ff097424 */ /* 0x000fe400078e00ff */
[----:B------:R-:W-:Y:S02]  /*16bd0*/  VIADD R7, R8, 0x8 ;  /* 0x0000000808077836 */ /* 0x000fe40000000000 */
[----:B------:R-:W-:Y:S01]  /*16be0*/  VIADD R8, R6, 0x2 ;  /* 0x0000000206087836 */ /* 0x000fe20000000000 */
[----:B------:R-:W-:Y:S02]  /*16bf0*/  R2UR UR27, R9 ;  /* 0x00000000091b72ca */ /* 0x000fe400000e0000 */
[----:B------:R0:W-:Y:S01]  /*16c00*/  BAR.SYNC.DEFER_BLOCKING R7, 0x100 ;  /* 0x000400070000751d */ /* 0x0001e20000010000 */
[----:B------:R-:W-:Y:S02]  /*16c10*/  MOV R9, 0x40000040 ;  /* 0x4000004000097802 */ /* 0x000fe40000000f00 */
[----:B------:R-:W-:Y:S01]  /*16c20*/  R2UR UR10, R8 ;  /* 0x00000000080a72ca */ /* 0x000fe200000e0000 */
[----:B------:R-:W-:Y:S01]  /*16c30*/  VIADD R8, R6, 0x4 ;  /* 0x0000000406087836 */ /* 0x000fe20000000000 */
[----:B------:R-:W-:Y:S01]  /*16c40*/  R2UR UR31, R9 ;  /* 0x00000000091f72ca */ /* 0x000fe200000e0000 */
[----:B0-----:R-:W-:-:S03]  /*16c50*/  IMAD.MOV.U32 R7, RZ, RZ, 0x40000040 ;  /* 0x40000040ff077424 */ /* 0x001fc600078e00ff */
[----:B------:R-:W-:Y:S01]  /*16c60*/  R2UR UR6, R8 ;  /* 0x00000000080672ca */ /* 0x000fe200000e0000 */
[----:B------:R-:W-:Y:S01]  /*16c70*/  VIADD R8, R6, 0x6 ;  /* 0x0000000606087836 */ /* 0x000fe20000000000 */
[----:B------:R-:W-:-:S04]  /*16c80*/  R2UR UR35, R7 ;  /* 0x00000000072372ca */ /* 0x000fc800000e0000 */
[----:B------:R-:W-:Y:S01]  /*16c90*/  R2UR UR18, R8 ;  /* 0x00000000081272ca */ /* 0x000fe200000e0000 */
[----:B------:R-:W-:-:S05]  /*16ca0*/  VIADD R8, R6, 0x200 ;  /* 0x0000020006087836 */ /* 0x000fca0000000000 */
[----:B------:R-:W-:Y:S01]  /*16cb0*/  R2UR UR22, R8 ;  /* 0x00000000081672ca */ /* 0x000fe200000e0000 */
[----:B------:R-:W-:Y:S01]  /*16cc0*/  VIADD R8, R6, 0x202 ;  /* 0x0000020206087836 */ /* 0x000fe20000000000 */
[----:B------:R-:W-:-:S04]  /*16cd0*/  WARPGROUP.ARRIVE ;  /* 0x00000000000079c5 */ /* 0x000fc80000000000 */
[----:B------:R-:W-:Y:S01]  /*16ce0*/  R2UR UR26, R8 ;  /* 0x00000000081a72ca */ /* 0x000fe200000e0000 */
[C---:B------:R-:W-:Y:S01]  /*16cf0*/  VIADD R8, R6.reuse, 0x204 ;  /* 0x0000020406087836 */ /* 0x040fe20000000000 */
[----:B------:R-:W-:Y:S01]  /*16d00*/  QGMMA.64x64x32.F32.E4M3.E4M3 R152, gdesc[UR12], RZ, !UPT, gsb0 ;  /* 0x00e000000c9879f3 */ /* 0x000fe2000c0008ff */
[----:B------:R-:W-:-:S03]  /*16d10*/  VIADD R6, R6, 0x206 ;  /* 0x0000020606067836 */ /* 0x000fc60000000000 */
[----:B------:R-:W-:Y:S02]  /*16d20*/  R2UR UR30, R8 ;  /* 0x00000000081e72ca */ /* 0x000fe400000e0000 */
[----:B------:R-:W-:Y:S01]  /*16d30*/  R2UR UR34, R6 ;  /* 0x00000000062272ca */ /* 0x000fe200000e0000 */
        /* <DEDUP_REMOVED lines=25> */
.L_x_1407:
[----:B------:R-:W-:Y:S01]  /*16ed0*/  SHF.L.U32 R6, R20, 0x1f, RZ ;  /* 0x0000001f14067819 */ /* 0x000fe200000006ff */
[----:B------:R-:W-:-:S04]  /*16ee0*/  IMAD R7, R200, 0x8, R16 ;  /* 0x00000008c8077824 */ /* 0x000fc800078e0210 */
[----:B------:R0:W1:Y:S01]  /*16ef0*/  SYNCS.PHASECHK.TRANS64.TRYWAIT P2, [R7+URZ+0x28450], R6 ;  /* 0x02845006070075a7 */ /* 0x000062000804017f */
[----:B------:R-:W-:Y:S05]  /*16f00*/  @!P0 BRA `(.L_x_1408) ;  /* 0x0000000000048947 */ /* 0x000fea0003800000 */
[----:B------:R-:W-:Y:S01]  /*16f10*/  BPT.TRAP 0x1 ;  /* 0x000000040000795c */ /* 0x000fe20000300000 */
.L_x_1408:
[----:B-1----:R-:W-:Y:S05]  /*16f20*/  @P2 BRA `(.L_x_1406) ;  /* 0x0000000000082947 */ /* 0x002fea0003800000 */
[----:B------:R-:W1:Y:S02]  /*16f30*/  SYNCS.PHASECHK.TRANS64.TRYWAIT P2, [R7+URZ+0x28450], R6 ;  /* 0x02845006070075a7 */ /* 0x000e64000804017f */
[----:B-1----:R-:W-:Y:S05]  /*16f40*/  @!P2 BRA `(.L_x_1409) ;  /* 0x0000010c0008a947 */ /* 0x002fea0003800000 */
.L_x_1406:
[----:B01----:R-:W-:Y:S01]  /*16f50*/  VIADD R6, R16, 0x8000 ;  /* 0x0000800010067836 */ /* 0x003fe20000000000 */
[----:B------:R-:W-:Y:S05]  /*16f60*/  WARPSYNC.ALL ;  /* 0x0000000000007948 */ /* 0x000fea0003800000 */
[----:B------:R-:W-:-:S04]  /*16f70*/  SHF.R.U32.HI R6, RZ, 0x4, R6 ;  /* 0x00000004ff067819 */ /* 0x000fc80000011606 */
[----:B------:R-:W-:-:S04]  /*16f80*/  LOP3.LUT R6, R6, 0x3fff, RZ, 0xc0, !PT ;  /* 0x00003fff06067812 */ /* 0x000fc800078ec0ff */
[----:B------:R-:W-:-:S05]  /*16f90*/  LOP3.LUT R7, R6, 0x10000, RZ, 0xfc, !PT ;  /* 0x0001000006077812 */ /* 0x000fca00078efcff */
[----:B------:R-:W-:Y:S01]  /*16fa0*/  IMAD R6, R200, 0x400, R7 ;  /* 0x00000400c8067824 */ /* 0x000fe200078e0207 */
[----:B------:R-:W-:Y:S01]  /*16fb0*/  WARPGROUP.ARRIVE ;  /* 0x00000000000079c5 */ /* 0x000fe20000000000 */
[----:B------:R-:W-:Y:S02]  /*16fc0*/  IMAD.MOV.U32 R7, RZ, RZ, -0x7fffffe0 ;  /* 0x80000020ff077424 */ /* 0x000fe400078e00ff */
[C---:B------:R-:W-:Y:S01]  /*16fd0*/  FMUL.FTZ R8, R2.reuse, R152 ;  /* 0x0000009802087220 */ /* 0x040fe20000410000 */
[----:B------:R-:W-:Y:S01]  /*16fe0*/  FMUL.FTZ R21, R2, R154 ;  /* 0x0000009a02157220 */ /* 0x000fe20000410000 */
[----:B------:R-:W-:Y:S01]  /*16ff0*/  R2UR UR6, R6 ;  /* 0x00000000060672ca */ /* 0x000fe200000e0000 */
[C---:B------:R-:W-:Y:S01]  /*17000*/  FMUL.FTZ R9, R2.reuse, R153 ;  /* 0x0000009902097220 */ /* 0x040fe20000410000 */
[----:B------:R-:W-:Y:S01]  /*17010*/  R2UR UR7, R7 ;  /* 0x00000000070772ca */ /* 0x000fe200000e0000 */
        /* <DEDUP_REMOVED lines=12> */
[----:B------:R-:W-:Y:S01]  /*170e0*/  QGMMA.64x256x32.F32.E4M3.E4M3 R24, R188, gdesc[UR4], R24, gsb0 ;  /* 0x03e00004bc187df3 */ /* 0x000fe20008000818 */
[C---:B------:R-:W-:Y:S01]  /*170f0*/  FMUL.FTZ R167, R2.reuse, R171 ;  /* 0x000000ab02a77220 */ /* 0x040fe20000410000 */
[C---:B------:R-:W-:Y:S01]  /*17100*/  FMUL.FTZ R171, R2.reuse, R175 ;  /* 0x000000af02ab7220 */ /* 0x040fe20000410000 */
[C---:B------:R-:W-:Y:S01]  /*17110*/  FMUL.FTZ R161, R2.reuse, R165 ;  /* 0x000000a502a17220 */ /* 0x040fe20000410000 */
[----:B------:R-:W-:Y:S01]  /*17120*/  FMUL.FTZ R164, R2, R168 ;  /* 0x000000a802a47220 */ /* 0x000fe20000410000 */
        /* <DEDUP_REMOVED lines=11> */
[C---:B------:R-:W-:Y:S01]  /*171e0*/  FMUL.FTZ R166, R2.reuse, R170 ;  /* 0x000000aa02a67220 */ /* 0x040fe20000410000 */
[C---:B------:R-:W-:Y:S01]  /*171f0*/  FMUL.FTZ R170, R2.reuse, R174 ;  /* 0x000000ae02aa7220 */ /* 0x040fe20000410000 */
[----:B------:R-:W-:Y:S01]  /*17200*/  FMUL.FTZ R174, R2, R178 ;  /* 0x000000b202ae7220 */ /* 0x000fe20000410000 */
[----:B------:R-:W-:Y:S01]  /*17210*/  VIADD R6, R6, 0x2 ;  /* 0x0000000206067836 */ /* 0x000fe20000000000 */
[----:B------:R-:W-:Y:S01]  /*17220*/  UMOV UR56, UR50 ;  /* 0x0000003200387c82 */ /* 0x000fe20008000000 */
[----:B------:R-:W1:Y:S01]  /*17230*/  MUFU.TANH R152, R152 ;  /* 0x0000009800987308 */ /* 0x000e620000002400 */
[----:B--2---:R-:W-:Y:S01]  /*17240*/  FMNMX.FTZ R175, R9, R10, !PT ;  /* 0x0000000a09af7209 */ /* 0x004fe20007810000 */
[----:B------:R-:W2:Y:S01]  /*17250*/  S2R R204, SR_TID.X ;  /* 0x0000000000cc7919 */ /* 0x000ea20000002100 */
[----:B------:R-:W-:-:S05]  /*17260*/  R2UR UR6, R6 ;  /* 0x00000000060672ca */ /* 0x000fca00000e0000 */
[----:B------:R-:W3:Y:S01]  /*17270*/  MUFU.TANH R154, R154 ;  /* 0x0000009a009a7308 */ /* 0x000ee20000002400 */
[----:B0-----:R-:W-:-:S07]  /*17280*/  FMNMX.FTZ R7, R20, R7, !PT ;  /* 0x0000000714077209 */ /* 0x001fce0007810000 */
[----:B------:R-:W0:Y:S01]  /*17290*/  MUFU.TANH R153, R153 ;  /* 0x0000009900997308 */ /* 0x000e220000002400 */
[----:B-1----:R-:W-:Y:S01]  /*172a0*/  FMNMX.FTZ R10, R152, R175, !PT ;  /* 0x000000af980a7209 */ /* 0x002fe20007810000 */
[----:B------:R-:W-:-:S06]  /*172b0*/  FMUL.FTZ R175, R2, R179 ;  /* 0x000000b302af7220 */ /* 0x000fcc0000410000 */
[----:B------:R-:W1:Y:S01]  /*172c0*/  MUFU.TANH R156, R156 ;  /* 0x0000009c009c7308 */ /* 0x000e620000002400 */
[----:B---3--:R-:W-:-:S07]  /*172d0*/  FMNMX.FTZ R176, R154, R7, !PT ;  /* 0x000000079ab07209 */ /* 0x008fce0007810000 */
        /* <DEDUP_REMOVED lines=39> */
[----:B--2---:R-:W-:-:S05]  /*17550*/  FMNMX.FTZ R10, R177, R10, !PT ;  /* 0x0000000ab10a7209 */ /* 0x004fca0007810000 */
[----:B------:R-:W2:Y:S02]  /*17560*/  SHFL.BFLY PT, R7, R10, 0x2, 0x1f ;  /* 0x0c401f000a077f89 */ /* 0x000ea400000e0000 */
[----:B------:R-:W3:Y:S01]  /*17570*/  MUFU.TANH R170, R170 ;  /* 0x000000aa00aa7308 */ /* 0x000ee20000002400 */
[----:B0-----:R-:W-:Y:S01]  /*17580*/  FMNMX.FTZ R180, R166, R179, !PT ;  /* 0x000000b3a6b47209 */ /* 0x001fe20007810000 */
[----:B------:R-:W-:-:S06]  /*17590*/  FMUL.FTZ R179, R2, R183 ;  /* 0x000000b702b37220 */ /* 0x000fcc0000410000 */
[----:B------:R-:W0:Y:S01]  /*175a0*/  MUFU.TANH R171, R171 ;  /* 0x000000ab00ab7308 */ /* 0x000e220000002400 */
[----:B-1----:R-:W-:-:S07]  /*175b0*/  FMNMX.FTZ R181, R167, R180, !PT ;  /* 0x000000b4a7b57209 */ /* 0x002fce0007810000 */
[----:B------:R-:W1:Y:S01]  /*175c0*/  MUFU.TANH R174, R174 ;  /* 0x000000ae00ae7308 */ /* 0x000e620000002400 */
[----:B---3--:R-:W-:-:S07]  /*175d0*/  FMNMX.FTZ R180, R170, R181, !PT ;  /* 0x000000b5aab47209 */ /* 0x008fce0007810000 */
[----:B------:R-:W3:Y:S01]  /*175e0*/  MUFU.TANH R175, R175 ;  /* 0x000000af00af7308 */ /* 0x000ee20000002400 */
[----:B0-----:R-:W-:-:S07]  /*175f0*/  FMNMX.FTZ R181, R171, R180, !PT ;  /* 0x000000b4abb57209 */ /* 0x001fce0007810000 */
[----:B------:R-:W0:Y:S01]  /*17600*/  MUFU.TANH R178, R178 ;  /* 0x000000b200b27308 */ /* 0x000e220000002400 */
[----:B-1----:R-:W-:-:S07]  /*17610*/  FMNMX.FTZ R180, R174, R181, !PT ;  /* 0x000000b5aeb47209 */ /* 0x002fce0007810000 */
[----:B------:R-:W1:Y:S01]  /*17620*/  MUFU.TANH R179, R179 ;  /* 0x000000b300b37308 */ /* 0x000e620000002400 */
[----:B---3--:R-:W-:-:S04]  /*17630*/  FMNMX.FTZ R181, R175, R180, !PT ;  /* 0x000000b4afb57209 */ /* 0x008fc80007810000 */
[----:B0-----:R-:W-:Y:S02]  /*17640*/  FMNMX.FTZ R180, R178, R181, !PT ;  /* 0x000000b5b2b47209 */ /* 0x001fe40007810000 */
[----:B--2---:R-:W-:Y:S01]  /*17650*/  FMNMX.FTZ R181, R10, R7, !PT ;  /* 0x000000070ab57209 */ /* 0x004fe20007810000 */
[----:B------:R-:W-:-:S04]  /*17660*/  IMAD.MOV.U32 R7, RZ, RZ, -0x7fffffe0 ;  /* 0x80000020ff077424 */ /* 0x000fc800078e00ff */
[----:B------:R-:W0:Y:S01]  /*17670*/  SHFL.BFLY PT, R6, R181, 0x1, 0x1f ;  /* 0x0c201f00b5067f89 */ /* 0x000e2200000e0000 */
[----:B------:R-:W-:Y:S02]  /*17680*/  R2UR UR7, R7 ;  /* 0x00000000070772ca */ /* 0x000fe400000e0000 */
[----:B-1----:R-:W-:-:S05]  /*17690*/  FMNMX.FTZ R180, R179, R180, !PT ;  /* 0x000000b4b3b47209 */ /* 0x002fca0007810000 */
[----:B------:R-:W1:Y:S01]  /*176a0*/  SHFL.BFLY PT, R183, R180, 0x2, 0x1f ;  /* 0x0c401f00b4b77f89 */ /* 0x000e6200000e0000 */
[----:B------:R-:W-:Y:S02]  /*176b0*/  WARPGROUP.DEPBAR.LE gsb0, 0x0 ;  /* 0x00008000000079c5 */ /* 0x000fe40000010000 */
[----:B------:R-:W-:Y:S01]  /*176c0*/  WARPGROUP.ARRIVE ;  /* 0x00000000000079c5 */ /* 0x000fe20000000000 */
[----:B0-----:R-:W-:-:S05]  /*176d0*/  FMNMX.FTZ R7, R181, R6, !PT ;  /* 0x00000006b5077209 */ /* 0x001fca0007810000 */
[----:B------:R-:W-:Y:S01]  /*176e0*/  QGMMA.64x256x32.F32.E4M3.E4M3 R24, R184, gdesc[UR4], R24, gsb0 ;  /* 0x03e00004b8187df3 */ /* 0x000fe20008000818 */
[----:B------:R-:W-:Y:S01]  /*176f0*/  MOV R181, UR56 ;  /* 0x0000003800b57c02 */ /* 0x000fe20008000f00 */
[----:B------:R-:W-:-:S01]  /*17700*/  FADD.FTZ R6, -R7, R11 ;  /* 0x0000000b07067221 */ /* 0x000fc20000010100 */
[----:B-1----:R-:W-:-:S03]  /*17710*/  FMNMX.FTZ R183, R180, R183, !PT ;  /* 0x000000b7b4b77209 */ /* 0x002fc60007810000 */
[----:B------:R-:W-:Y:S01]  /*17720*/  FMUL.FTZ R11, R6, UR56 ;  /* 0x00000038060b7c20 */ /* 0x000fe20008410000 */
[----:B------:R-:W-:Y:S01]  /*17730*/  @!P1 IMAD R180, R15, 0x8, R16 ;  /* 0x000000080fb49824 */ /* 0x000fe200078e0210 */
[----:B------:R-:W0:Y:S03]  /*17740*/  SHFL.BFLY PT, R182, R183, 0x1, 0x1f ;  /* 0x0c201f00b7b67f89 */ /* 0x000e2600000e0000 */
[----:B------:R-:W-:Y:S01]  /*17750*/  @!P1 VIADD R180, R180, 0x28440 ;  /* 0x00028440b4b49836 */ /* 0x000fe20000000000 */
[----:B------:R-:W-:Y:S04]  /*17760*/  MUFU.EX2 R11, R11 ;  /* 0x0000000b000b7308 */ /* 0x000fe80000000800 */
[----:B------:R-:W-:-:S02]  /*17770*/  @!P1 PRMT R180, RZ, 0x654, R180 ;  /* 0x00000654ffb49816 */ /* 0x000fc400000000b4 */
[----:B0-----:R-:W-:-:S05]  /*17780*/  FMNMX.FTZ R10, R183, R182, !PT ;  /* 0x000000b6b70a7209 */ /* 0x001fca0007810000 */
[----:B------:R-:W-:Y:S01]  /*17790*/  FADD.FTZ R6, -R10, R12 ;  /* 0x0000000c0a067221 */ /* 0x000fe20000010100 */
[----:B------:R-:W-:-:S03]  /*177a0*/  IMAD.U32 R12, RZ, RZ, UR56 ;  /* 0x00000038ff0c7e24 */ /* 0x000fc6000f8e00ff */
[----:B------:R-:W-:Y:S01]  /*177b0*/  FMUL.FTZ R6, R6, UR56 ;  /* 0x0000003806067c20 */ /* 0x000fe20008410000 */
[----:B------:R-:W-:-:S04]  /*177c0*/  FFMA.FTZ R12, R7, R12, -8 ;  /* 0xc1000000070c7423 */ /* 0x000fc8000001000c */
        /* <DEDUP_REMOVED lines=16> */
[----:B------:R-:W-:Y:S01]  /*178d0*/  FFMA.FTZ R12, R10, R181, -8 ;  /* 0xc10000000a0c7423 */ /* 0x000fe200000100b5 */
[----:B------:R-:W-:Y:S01]  /*178e0*/  MUFU.EX2 R6, R6 ;  /* 0x0000000600067308 */ /* 0x000fe20000000800 */
[----:B------:R-:W-:-:S02]  /*178f0*/  IADD3 R181, -R204, 0xb, RZ ;  /* 0x0000000bccb57810 */ /* 0x000fc40007ffe1ff */
[--C-:B------:R-:W-:Y:S01]  /*17900*/  FFMA.FTZ R21, R21, UR56, -R12.reuse ;  /* 0x0000003815157c23 */ /* 0x100fe2000801080c */
[----:B------:R-:W-:-:S01]  /*17910*/  FFMA.FTZ R20, R20, UR56, -R12 ;  /* 0x0000003814147c23 */ /* 0x000fc2000801080c */
[--C-:B------:R-:W-:Y:S01]  /*17920*/  FFMA.FTZ R154, R154, UR56, -R12.reuse ;  /* 0x000000389a9a7c23 */ /* 0x100fe2000801080c */
[----:B------:R-:W-:-:S01]  /*17930*/  FFMA.FTZ R155, R155, UR56, -R12 ;  /* 0x000000389b9b7c23 */ /* 0x000fc2000801080c */
[--C-:B------:R-:W-:Y:S01]  /*17940*/  FFMA.FTZ R158, R158, UR56, -R12.reuse ;  /* 0x000000389e9e7c23 */ /* 0x100fe2000801080c */
        /* <DEDUP_REMOVED lines=9> */
[----:B------:R-:W-:-:S01]  /*179e0*/  FFMA.FTZ R174, R174, UR56, -R12 ;  /* 0x00000038aeae7c23 */ /* 0x000fc2000801080c */
[--C-:B------:R-:W-:Y:S01]  /*179f0*/  FFMA.FTZ R175, R175, UR56, -R12.reuse ;  /* 0x00000038afaf7c23 */ /* 0x100fe2000801080c */
[----:B------:R-:W-:-:S01]  /*17a00*/  FFMA.FTZ R178, R178, UR56, -R12 ;  /* 0x00000038b2b27c23 */ /* 0x000fc2000801080c */
[----:B------:R-:W-:-:S04]  /*17a10*/  FFMA.FTZ R12, R179, UR56, -R12 ;  /* 0x00000038b30c7c23 */ /* 0x000fc8000801080c */
[----:B------:R-:W2:Y:S01]  /*17a20*/  MUFU.EX2 R9, R9 ;  /* 0x0000000900097308 */ /* 0x000ea20000000800 */
[----:B0-----:R-:W-:-:S07]  /*17a30*/  FFMA.FTZ R4, R11, R4, R8 ;  /* 0x000000040b047223 */ /* 0x001fce0000010008 */
[----:B------:R-:W0:Y:S01]  /*17a40*/  MUFU.EX2 R20, R20 ;  /* 0x0000001400147308 */ /* 0x000e220000000800 */
[----:B-1----:R-:W-:-:S07]  /*17a50*/  FFMA.FTZ R3, R6, R3, R21 ;  /* 0x0000000306037223 */ /* 0x002fce0000010015 */
[----:B------:R-:W1:Y:S01]  /*17a60*/  MUFU.EX2 R152, R152 ;  /* 0x0000009800987308 */ /* 0x000e620000000800 */
[----:B--2---:R-:W-:-:S07]  /*17a70*/  FADD.FTZ R179, R9, R4 ;  /* 0x0000000409b37221 */ /* 0x004fce0000010000 */
[----:B------:R-:W2:Y:S01]  /*17a80*/  MUFU.EX2 R154, R154 ;  /* 0x0000009a009a7308 */ /* 0x000ea20000000800 */
[----:B0-----:R-:W-:-:S07]  /*17a90*/  FADD.FTZ R3, R20, R3 ;  /* 0x0000000314037221 */ /* 0x001fce0000010000 */
[----:B------:R-:W0:Y:S01]  /*17aa0*/  MUFU.EX2 R153, R153 ;  /* 0x0000009900997308 */ /* 0x000e220000000800 */
[----:B-1----:R-:W-:-:S07]  /*17ab0*/  FADD.FTZ R4, R152, R179 ;  /* 0x000000b398047221 */ /* 0x002fce0000010000 */
[----:B------:R-:W1:Y:S08]  /*17ac0*/  MUFU.EX2 R155, R155 ;  /* 0x0000009b009b7308 */ /* 0x000e700000000800 */
[----:B------:R-:W3:Y:S08]  /*17ad0*/  MUFU.EX2 R156, R156 ;  /* 0x0000009c009c7308 */ /* 0x000ef00000000800 */
[----:B------:R-:W4:Y:S08]  /*17ae0*/  MUFU.EX2 R158, R158 ;  /* 0x0000009e009e7308 */ /* 0x000f300000000800 */
[----:B------:R-:W5:Y:S08]  /*17af0*/  MUFU.EX2 R157, R157 ;  /* 0x0000009d009d7308 */ /* 0x000f700000000800 */
        /* <DEDUP_REMOVED lines=13> */
[----:B------:R-:W5:Y:S01]  /*17bd0*/  MUFU.EX2 R172, R172 ;  /* 0x000000ac00ac7308 */ /* 0x000f620000000800 */
[----:B------:R-:W-:-:S02]  /*17be0*/  WARPGROUP.DEPBAR.LE gsb0, 0x0 ;  /* 0x00008000000079c5 */ /* 0x000fc40000010000 */
[----:B------:R5:W-:Y:S06]  /*17bf0*/  BAR.ARV R181, 0x100 ;  /* 0x000400b50000751d */ /* 0x000bec0000002000 */
[----:B------:R2:W-:Y:S01]  /*17c00*/  @!P1 SYNCS.ARRIVE.TRANS64.RED.A1T0 RZ, [R180+URZ], RZ ;  /* 0x000000ffb4ff99a7 */ /* 0x0005e2000810043f */
[----:B------:R-:W5:Y:S01]  /*17c10*/  MUFU.EX2 R174, R174 ;  /* 0x000000ae00ae7308 */ /* 0x000f620000000800 */
[----:B--2---:R-:W-:-:S01]  /*17c20*/  FADD.FTZ R180, R154, R3 ;  /* 0x000000039ab47221 */ /* 0x004fc20000010000 */
[----:B0-----:R-:W-:-:S06]  /*17c30*/  FADD.FTZ R3, R153, R4 ;  /* 0x0000000499037221 */ /* 0x001fcc0000010000 */
[----:B------:R-:W0:Y:S01]  /*17c40*/  MUFU.EX2 R173, R173 ;  /* 0x000000ad00ad7308 */ /* 0x000e220000000800 */
[----:B-1----:R-:W-:-:S01]  /*17c50*/  FADD.FTZ R179, R155, R180 ;  /* 0x000000b49bb37221 */ /* 0x002fc20000010000 */
[----:B---3--:R-:W-:-:S03]  /*17c60*/  FADD.FTZ R4, R156, R3 ;  /* 0x000000039c047221 */ /* 0x008fc60000010000 */
[----:B----4-:R-:W-:Y:S01]  /*17c70*/  FADD.FTZ R180, R158, R179 ;  /* 0x000000b39eb47221 */ /* 0x010fe20000010000 */
[----:B-----5:R-:W-:-:S02]  /*17c80*/  FADD.FTZ R3, R157, R4 ;  /* 0x000000049d037221 */ /* 0x020fc40000010000 */
[----:B------:R-:W1:Y:S01]  /*17c90*/  MUFU.EX2 R175, R175 ;  /* 0x000000af00af7308 */ /* 0x000e620000000800 */
[----:B------:R-:W-:-:S01]  /*17ca0*/  FADD.FTZ R179, R159, R180 ;  /* 0x000000b49fb37221 */ /* 0x000fc20000010000 */
[----:B------:R-:W-:-:S03]  /*17cb0*/  FADD.FTZ R4, R160, R3 ;  /* 0x00000003a0047221 */ /* 0x000fc60000010000 */
[----:B------:R-:W-:Y:S01]  /*17cc0*/  FADD.FTZ R180, R162, R179 ;  /* 0x000000b3a2b47221 */ /* 0x000fe20000010000 */
[----:B------:R-:W-:-:S02]  /*17cd0*/  FADD.FTZ R3, R161, R4 ;  /* 0x00000004a1037221 */ /* 0x000fc40000010000 */
[----:B------:R-:W2:Y:S01]  /*17ce0*/  MUFU.EX2 R176, R176 ;  /* 0x000000b000b07308 */ /* 0x000ea20000000800 */
[----:B------:R-:W-:-:S01]  /*17cf0*/  FADD.FTZ R179, R163, R180 ;  /* 0x000000b4a3b37221 */ /* 0x000fc20000010000 */
[----:B------:R-:W-:-:S03]  /*17d00*/  FADD.FTZ R4, R164, R3 ;  /* 0x00000003a4047221 */ /* 0x000fc60000010000 */
[----:B------:R-:W-:Y:S01]  /*17d10*/  FADD.FTZ R180, R166, R179 ;  /* 0x000000b3a6b47221 */ /* 0x000fe20000010000 */
[----:B------:R-:W-:-:S02]  /*17d20*/  FADD.FTZ R3, R165, R4 ;  /* 0x00000004a5037221 */ /* 0x000fc40000010000 */
[----:B------:R-:W3:Y:S01]  /*17d30*/  MUFU.EX2 R178, R178 ;  /* 0x000000b200b27308 */ /* 0x000ee20000000800 */
[----:B------:R-:W-:-:S01]  /*17d40*/  FADD.FTZ R179, R167, R180 ;  /* 0x000000b4a7b37221 */ /* 0x000fc20000010000 */
[----:B------:R-:W-:-:S03]  /*17d50*/  FADD.FTZ R4, R168, R3 ;  /* 0x00000003a8047221 */ /* 0x000fc60000010000 */
[----:B------:R-:W-:Y:S01]  /*17d60*/  FADD.FTZ R180, R170, R179 ;  /* 0x000000b3aab47221 */ /* 0x000fe20000010000 */
[----:B------:R-:W-:-:S02]  /*17d70*/  FADD.FTZ R3, R169, R4 ;  /* 0x00000004a9037221 */ /* 0x000fc40000010000 */
[----:B------:R-:W4:Y:S01]  /*17d80*/  MUFU.EX2 R177, R177 ;  /* 0x000000b100b17308 */ /* 0x000f220000000800 */
[----:B------:R-:W-:-:S01]  /*17d90*/  FADD.FTZ R181, R171, R180 ;  /* 0x000000b4abb57221 */ /* 0x000fc20000010000 */
[----:B------:R-:W-:-:S03]  /*17da0*/  FADD.FTZ R4, R172, R3 ;  /* 0x00000003ac047221 */ /* 0x000fc60000010000 */
[----:B------:R-:W-:Y:S01]  /*17db0*/  FADD.FTZ R180, R174, R181 ;  /* 0x000000b5aeb47221 */ /* 0x000fe20000010000 */
[----:B0-----:R-:W-:-:S02]  /*17dc0*/  FADD.FTZ R3, R173, R4 ;  /* 0x00000004ad037221 */ /* 0x001fc40000010000 */
[----:B------:R-:W0:Y:S01]  /*17dd0*/  MUFU.EX2 R179, R12 ;  /* 0x0000000c00b37308 */ /* 0x000e220000000800 */
[----:B-1----:R-:W-:-:S01]  /*17de0*/  FADD.FTZ R181, R175, R180 ;  /* 0x000000b4afb57221 */ /* 0x002fc20000010000 */
[----:B--2---:R-:W-:-:S03]  /*17df0*/  FADD.FTZ R4, R176, R3 ;  /* 0x00000003b0047221 */ /* 0x004fc60000010000 */
[----:B---3--:R-:W-:Y:S01]  /*17e00*/  FADD.FTZ R180, R178, R181 ;  /* 0x000000b5b2b47221 */ /* 0x008fe20000010000 */
[----:B----4-:R-:W-:-:S03]  /*17e10*/  FADD.FTZ R4, R177, R4 ;  /* 0x00000004b1047221 */ /* 0x010fc60000010000 */
[----:B0-----:R-:W-:Y:S01]  /*17e20*/  FADD.FTZ R3, R179, R180 ;  /* 0x000000b4b3037221 */ /* 0x001fe20000010000 */
[----:B------:R-:W-:Y:S06]  /*17e30*/  @!P0 BRA `(.L_x_1410) ;  /* 0x0000000000048947 */ /* 0x000fec0003800000 */
[----:B------:R-:W-:Y:S01]  /*17e40*/  BPT.TRAP 0x1 ;  /* 0x000000040000795c */ /* 0x000fe20000300000 */
.L_x_1410:
[----:B------:R-:W-:Y:S01]  /*17e50*/  F2FP.SATFINITE.E4M3.F32.PACK_AB_MERGE_C R152, R153, R152, RZ ;  /* 0x000000989998723e */ /* 0x000fe200048070ff */
[----:B------:R-:W-:Y:S01]  /*17e60*/  IMAD R12, R200, 0x8, R16 ;  /* 0x00000008c80c7824 */ /* 0x000fe200078e0210 */
[----:B------:R-:W-:Y:S01]  /*17e70*/  ISETP.GT.AND P2, PT, R14, R13, PT ;  /* 0x0000000d0e00720c */ /* 0x000fe20003f44270 */
[----:B------:R-:W-:Y:S01]  /*17e80*/  FMUL.FTZ R26, R26, R6 ;  /* 0x000000061a1a7220 */ /* 0x000fe20000410000 */
[----:B------:R-:W-:Y:S01]  /*17e90*/  F2FP.SATFINITE.E4M3.F32.PACK_AB_MERGE_C R188, R9, R8, R152 ;  /* 0x0000000809bc723e */ /* 0x000fe20004807098 */
[----:B------:R-:W-:Y:S02]  /*17ea0*/  IMAD.U32 R9, RZ, RZ, UR42 ;  /* 0x0000002aff097e24 */ /* 0x000fe4000f8e00ff */
[-C--:B------:R-:W-:Y:S01]  /*17eb0*/  FMUL.FTZ R27, R27, R6.reuse ;  /* 0x000000061b1b7220 */ /* 0x080fe20000410000 */
[----:B------:R-:W-:Y:S02]  /*17ec0*/  VIADD R8, R12, 0x28460 ;  /* 0x000284600c087836 */ /* 0x000fe40000000000 */
[-C--:B------:R-:W-:Y:S01]  /*17ed0*/  FMUL.FTZ R30, R30, R6.reuse ;  /* 0x000000061e1e7220 */ /* 0x080fe20000410000 */
[-C--:B------:R-:W-:Y:S01]  /*17ee0*/  FMUL.FTZ R31, R31, R6.reuse ;  /* 0x000000061f1f7220 */ /* 0x080fe20000410000 */
[-C--:B------:R-:W-:Y:S01]  /*17ef0*/  FMUL.FTZ R34, R34, R6.reuse ;  /* 0x0000000622227220 */ /* 0x080fe20000410000 */
[-C--:B------:R-:W-:Y:S01]  /*17f00*/  FMUL.FTZ R35, R35, R6.reuse ;  /* 0x0000000623237220 */ /* 0x080fe20000410000 */
[----:B------:R-:W-:Y:S01]  /*17f10*/  PRMT R8, R9, 0x654, R8 ;  /* 0x0000065409087816 */ /* 0x000fe20000000008 */
        /* <DEDUP_REMOVED lines=58> */
[----:B------:R-:W-:Y:S01]  /*182c0*/  F2FP.SATFINITE.E4M3.F32.PACK_AB_MERGE_C R154, R155, R154, RZ ;  /* 0x0000009a9b9a723e */ /* 0x000fe200048070ff */
[----:B------:R-:W-:Y:S01]  /*182d0*/  VIADD R6, R14, 0xffffffff ;  /* 0xffffffff0e067836 */ /* 0x000fe20000000000 */
[----:B------:R-:W-:Y:S01]  /*182e0*/  F2FP.SATFINITE.E4M3.F32.PACK_AB_MERGE_C R160, R161, R160, RZ ;  /* 0x000000a0a1a0723e */ /* 0x000fe200048070ff */
[----:B------:R0:W-:Y:S01]  /*182f0*/  SYNCS.ARRIVE.TRANS64.RED.A1T0 RZ, [R8+URZ], RZ ;  /* 0x000000ff08ff79a7 */ /* 0x0001e2000810043f */
        /* <DEDUP_REMOVED lines=74> */
[----:B------:R-:W-:Y:S01]  /*187a0*/  F2FP.SATFINITE.E4M3.F32.PACK_AB_MERGE_C R184, R165, R164, R168 ;  /* 0x000000a4a5b8723e */ /* 0x000fe200048070a8 */
[----:B------:R-:W-:Y:S01]  /*187b0*/  IMAD.MOV.U32 R20, RZ, RZ, R194 ;  /* 0x000000ffff147224 */ /* 0x000fe200078e00c2 */
[----:B------:R-:W-:Y:S01]  /*187c0*/  F2FP.SATFINITE.E4M3.F32.PACK_AB_MERGE_C R185, R167, R166, R170 ;  /* 0x000000a6a7b9723e */ /* 0x000fe200048070aa */
[----:B------:R-:W-:Y:S01]  /*187d0*/  IMAD.MOV.U32 R200, RZ, RZ, R15 ;  /* 0x000000ffffc87224 */ /* 0x000fe200078e000f */
[----:B------:R-:W-:-:S02]  /*187e0*/  F2FP.SATFINITE.E4M3.F32.PACK_AB_MERGE_C R186, R173, R172, R176 ;  /* 0x000000acadba723e */ /* 0x000fc400048070b0 */
[----:B------:R-:W-:Y:S02]  /*187f0*/  F2FP.SATFINITE.E4M3.F32.PACK_AB_MERGE_C R187, R175, R174, R178 ;  /* 0x000000aeafbb723e */ /* 0x000fe400048070b2 */
[----:B------:R-:W-:Y:S01]  /*18800*/  MOV R14, R6 ;  /* 0x00000006000e7202 */ /* 0x000fe20000000f00 */
[----:B0-----:R-:W-:Y:S06]  /*18810*/  @P2 BRA `(.L_x_1411) ;  /* 0xffffffe0004c2947 */ /* 0x001fec000383ffff */
[----:B------:R-:W-:-:S07]  /*18820*/  IMAD.MOV.U32 R200, RZ, RZ, R15 ;  /* 0x000000ffffc87224 */ /* 0x000fce00078e000f */
.L_x_1400:
[----:B------:R-:W-:-:S13]  /*18830*/  ISETP.GE.AND P2, PT, R6, R203, PT ;  /* 0x000000cb0600720c */ /* 0x000fda0003f46270 */
[----:B------:R-:W-:Y:S05]  /*18840*/  @!P2 BRA `(.L_x_1412) ;  /* 0x00000028004ca947 */ /* 0x000fea0003800000 */
[----:B------:R-:W-:Y:S02]  /*18850*/  VIADD R14, R0, 0x8 ;  /* 0x00000008000e7836 */ /* 0x000fe40000000000 */
[----:B------:R-:W-:Y:S02]  /*18860*/  IMAD.MOV.U32 R13, RZ, RZ, R10 ;  /* 0x000000ffff0d7224 */ /* 0x000fe400078e000a */
[----:B------:R-:W-:Y:S01]  /*18870*/  IMAD.MOV.U32 R12, RZ, RZ, R7 ;  /* 0x000000ffff0c7224 */ /* 0x000fe200078e0007 */
[----:B------:R-:W-:Y:S01]  /*18880*/  IADD3 R14, R14, R197, -R198 ;  /* 0x000000c50e0e7210 */ /* 0x000fe20007ffe8c6 */
[----:B------:R-:W-:-:S07]  /*18890*/  IMAD.MOV.U32 R20, RZ, RZ, R194 ;  /* 0x000000ffff147224 */ /* 0x000fce00078e00c2 */
.L_x_1431:
        /* <DEDUP_REMOVED lines=8> */
.L_x_1414:
[----:B------:R-:W-:Y:S01]  /*18920*/  VIADD R7, R200, 0x1 ;  /* 0x00000001c8077836 */ /* 0x000fe20000000000 */
[----:B------:R-:W-:-:S04]  /*18930*/  SHF.L.U32 R8, R194, 0x1f, RZ ;  /* 0x0000001fc2087819 */ /* 0x000fc800000006ff */
[----:B------:R-:W-:-:S04]  /*18940*/  ISETP.NE.AND P3, PT, R7, 0x2, PT ;  /* 0x000000020700780c */ /* 0x000fc80003f65270 */
[----:B------:R-:W-:-:S05]  /*18950*/  SEL R7, R7, RZ, P3 ;  /* 0x000000ff07077207 */ /* 0x000fca0001800000 */
[----:B------:R-:W-:-:S04]  /*18960*/  IMAD R7, R7, 0x8, R16 ;  /* 0x0000000807077824 */ /* 0x000fc800078e0210 */
[----:B------:R0:W1:Y:S01]  /*18970*/  SYNCS.PHASECHK.TRANS64.TRYWAIT P3, [R7+URZ+0x28430], R8 ;  /* 0x02843008070075a7 */ /* 0x000062000806017f */
[----:B------:R-:W-:Y:S05]  /*18980*/  @!P0 BRA `(.L_x_1415) ;  /* 0x0000000000048947 */ /* 0x000fea0003800000 */
[----:B------:R-:W-:Y:S01]  /*18990*/  BPT.TRAP 0x1 ;  /* 0x000000040000795c */ /* 0x000fe20000300000 */
.L_x_1415:
[----:B------:R-:W-:Y:S04]  /*189a0*/  BSSY B0, `(.L_x_1413) ;  /* 0x0000004000007945 */ /* 0x000fe80003800000 */
[----:B-1----:R-:W-:Y:S05]  /*189b0*/  @P3 BRA `(.L_x_1416) ;  /* 0x0000000000083947 */ /* 0x002fea0003800000 */
[----:B------:R-:W1:Y:S02]  /*189c0*/  SYNCS.PHASECHK.TRANS64.TRYWAIT P3, [R7+URZ+0x28430], R8 ;  /* 0x02843008070075a7 */ /* 0x000e64000806017f */
[----:B-1----:R-:W-:Y:S05]  /*189d0*/  @!P3 BRA `(.L_x_1417) ;  /* 0x000000f00078b947 */ /* 0x002fea0003800000 */
.L_x_1416:
[----:B------:R-:W-:Y:S05]  /*189e0*/  BSYNC B0 ;  /* 0x0000000000007941 */ /* 0x000fea0003800000 */
.L_x_1413:
[----:B01----:R-:W0:Y:S01]  /*189f0*/  S2R R7, SR_TID.X ;  /* 0x0000000000077919 */ /* 0x003e220000002100 */
[----:B------:R-:W-:Y:S05]  /*18a00*/  WARPSYNC.ALL ;  /* 0x0000000000007948 */ /* 0x000fea0003800000 */
[----:B------:R-:W-:Y:S02]  /*18a10*/  VIADD R15, R200, 0x1 ;  /* 0x00000001c80f7836 */ /* 0x000fe40000000000 */
[----:B------:R-:W-:Y:S02]  /*18a20*/  IMAD.MOV.U32 R9, RZ, RZ, 0x40000040 ;  /* 0x40000040ff097424 */ /* 0x000fe400078e00ff */
[----:B------:R-:W-:Y:S01]  /*18a30*/  IMAD.MOV.U32 R11, RZ, RZ, 0x40000040 ;  /* 0x40000040ff0b7424 */ /* 0x000fe200078e00ff */
[----:B------:R-:W-:-:S02]  /*18a40*/  ISETP.NE.AND P3, PT, R15, 0x2, PT ;  /* 0x000000020f00780c */ /* 0x000fc40003f65270 */
[----:B------:R-:W-:Y:S01]  /*18a50*/  R2UR UR15, R9 ;  /* 0x00000000090f72ca */ /* 0x000fe200000e0000 */
[----:B------:R-:W-:Y:S01]  /*18a60*/  IMAD.MOV.U32 R9, RZ, RZ, 0x40000040 ;  /* 0x40000040ff097424 */ /* 0x000fe200078e00ff */
[----:B------:R-:W-:Y:S02]  /*18a70*/  SEL R15, R15, RZ, P3 ;  /* 0x000000ff0f0f7207 */ /* 0x000fe40001800000 */
[----:B------:R-:W-:Y:S01]  /*18a80*/  R2UR UR11, R11 ;  /* 0x000000000b0b72ca */ /* 0x000fe200000e0000 */
[----:B------:R-:W-:Y:S01]  /*18a90*/  IMAD.MOV.U32 R11, RZ, RZ, 0x40000040 ;  /* 0x40000040ff0b7424 */ /* 0x000fe200078e00ff */
[----:B------:R-:W-:Y:S02]  /*18aa0*/  LEA R8, R15, R5, 0xa ;  /* 0x000000050f087211 */ /* 0x000fe400078e50ff */
[----:B------:R-:W-:Y:S02]  /*18ab0*/  R2UR UR35, R9 ;  /* 0x00000000092372ca */ /* 0x000fe400000e0000 */
[C---:B------:R-:W-:Y:S01]  /*18ac0*/  R2UR UR14, R8.reuse ;  /* 0x00000000080e72ca */ /* 0x040fe200000e0000 */
[----:B------:R-:W-:Y:S01]  /*18ad0*/  VIADD R10, R8, 0x2 ;  /* 0x00000002080a7836 */ /* 0x000fe20000000000 */
[----:B------:R-:W-:Y:S01]  /*18ae0*/  R2UR UR7, R11 ;  /* 0x000000000b0772ca */ /* 0x000fe200000e0000 */
[----:B------:R-:W-:-:S03]  /*18af0*/  IMAD.MOV.U32 R11, RZ, RZ, 0x40000040 ;  /* 0x40000040ff0b7424 */ /* 0x000fc600078e00ff */
[----:B------:R-:W-:Y:S01]  /*18b00*/  R2UR UR10, R10 ;  /* 0x000000000a0a72ca */ /* 0x000fe200000e0000 */
[----:B------:R-:W-:Y:S01]  /*18b10*/  VIADD R10, R8, 0x4 ;  /* 0x00000004080a7836 */ /* 0x000fe20000000000 */
[----:B------:R-:W-:Y:S02]  /*18b20*/  R2UR UR19, R11 ;  /* 0x000000000b1372ca */ /* 0x000fe400000e0000 */
[----:B0-----:R-:W-:Y:S02]  /*18b30*/  SHF.R.U32.HI R7, RZ, 0x7, R7 ;  /* 0x00000007ff077819 */ /* 0x001fe40000011607 */
[----:B------:R-:W-:Y:S01]  /*18b40*/  R2UR UR6, R10 ;  /* 0x000000000a0672ca */ /* 0x000fe200000e0000 */
[----:B------:R-:W-:Y:S01]  /*18b50*/  VIADD R10, R8, 0x6 ;  /* 0x00000006080a7836 */ /* 0x000fe20000000000 */
[----:B------:R-:W-:Y:S01]  /*18b60*/  MOV R11, 0x40000040 ;  /* 0x40000040000b7802 */ /* 0x000fe20000000f00 */
[----:B------:R-:W-:-:S03]  /*18b70*/  VIADD R7, R7, 0x8 ;  /* 0x0000000807077836 */ /* 0x000fc60000000000 */
[----:B------:R-:W-:Y:S01]  /*18b80*/  R2UR UR18, R10 ;  /* 0x000000000a1272ca */ /* 0x000fe200000e0000 */
[----:B------:R-:W-:Y:S01]  /*18b90*/  VIADD R10, R8, 0x200 ;  /* 0x00000200080a7836 */ /* 0x000fe20000000000 */
[----:B------:R0:W-:Y:S01]  /*18ba0*/  BAR.SYNC.DEFER_BLOCKING R7, 0x100 ;  /* 0x000400070000751d */ /* 0x0001e20000010000 */
[----:B------:R-:W-:Y:S01]  /*18bb0*/  R2UR UR23, R11 ;  /* 0x000000000b1772ca */ /* 0x000fe200000e0000 */
[----:B------:R-:W-:Y:S02]  /*18bc0*/  IMAD.MOV.U32 R11, RZ, RZ, 0x40000040 ;  /* 0x40000040ff0b7424 */ /* 0x000fe400078e00ff */
[----:B------:R-:W-:Y:S01]  /*18bd0*/  R2UR UR22, R10 ;  /* 0x000000000a1672ca */ /* 0x000fe200000e0000 */
[----:B------:R-:W-:Y:S02]  /*18be0*/  VIADD R10, R8, 0x202 ;  /* 0x00000202080a7836 */ /* 0x000fe40000000000 */
[----:B------:R-:W-:Y:S01]  /*18bf0*/  R2UR UR27, R11 ;  /* 0x000000000b1b72ca */ /* 0x000fe200000e0000 */
[----:B------:R-:W-:-:S02]  /*18c00*/  IMAD.MOV.U32 R11, RZ, RZ, 0x40000040 ;  /* 0x40000040ff0b7424 */ /* 0x000fc400078e00ff */
[----:B------:R-:W-:Y:S01]  /*18c10*/  R2UR UR26, R10 ;  /* 0x000000000a1a72ca */ /* 0x000fe200000e0000 */
[C---:B------:R-:W-:Y:S02]  /*18c20*/  VIADD R10, R8.reuse, 0x204 ;  /* 0x00000204080a7836 */ /* 0x040fe40000000000 */
[----:B------:R-:W-:Y:S01]  /*18c30*/  R2UR UR31, R11 ;  /* 0x000000000b1f72ca */ /* 0x000fe200000e0000 */
[----:B------:R-:W-:Y:S02]  /*18c40*/  VIADD R8, R8, 0x206 ;  /* 0x0000020608087836 */ /* 0x000fe40000000000 */
[----:B------:R-:W-:-:S03]  /*18c50*/  R2UR UR30, R10 ;  /* 0x000000000a1e72ca */ /* 0x000fc600000e0000 */
[----:B------:R-:W-:Y:S01]  /*18c60*/  R2UR UR34, R8 ;  /* 0x00000000082272ca */ /* 0x000fe200000e0000 */
        /* <DEDUP_REMOVED lines=27> */
.L_x_1419:
[----:B------:R-:W-:Y:S01]  /*18e20*/  SHF.L.U32 R7, R20, 0x1f, RZ ;  /* 0x0000001f14077819 */ /* 0x000fe200000006ff */
[----:B------:R-:W-:-:S04]  /*18e30*/  IMAD R8, R200, 0x8, R16 ;  /* 0x00000008c8087824 */ /* 0x000fc800078e0210 */
[----:B------:R0:W1:Y:S01]  /*18e40*/  SYNCS.PHASECHK.TRANS64.TRYWAIT P2, [R8+URZ+0x28450], R7 ;  /* 0x02845007080075a7 */ /* 0x000062000804017f */
[----:B------:R-:W-:Y:S05]  /*18e50*/  @!P0 BRA `(.L_x_1420) ;  /* 0x0000000000048947 */ /* 0x000fea0003800000 */
[----:B------:R-:W-:Y:S01]  /*18e60*/  BPT.TRAP 0x1 ;  /* 0x000000040000795c */ /* 0x000fe20000300000 */
.L_x_1420:
[----:B-1----:R-:W-:Y:S05]  /*18e70*/  @P2 BRA `(.L_x_1418) ;  /* 0x0000000000082947 */ /* 0x002fea0003800000 */
[----:B------:R-:W1:Y:S02]  /*18e80*/  SYNCS.PHASECHK.TRANS64.TRYWAIT P2, [R8+URZ+0x28450], R7 ;  /* 0x02845007080075a7 */ /* 0x000e64000804017f */
[----:B-1----:R-:W-:Y:S05]  /*18e90*/  @!P2 BRA `(.L_x_1421) ;  /* 0x000000ec005ca947 */ /* 0x002fea0003800000 */
.L_x_1418:
[----:B01----:R-:W-:Y:S01]  /*18ea0*/  VIADD R7, R16, 0x8000 ;  /* 0x0000800010077836 */ /* 0x003fe20000000000 */
[----:B------:R-:W-:Y:S01]  /*18eb0*/  MOV R9, 0x80000020 ;  /* 0x8000002000097802 */ /* 0x000fe20000000f00 */
[----:B------:R-:W-:Y:S05]  /*18ec0*/  WARPSYNC.ALL ;  /* 0x0000000000007948 */ /* 0x000fea0003800000 */
[----:B------:R-:W-:Y:S01]  /*18ed0*/  SHF.R.U32.HI R7, RZ, 0x4, R7 ;  /* 0x00000004ff077819 */ /* 0x000fe20000011607 */
[----:B------:R-:W-:Y:S01]  /*18ee0*/  WARPGROUP.ARRIVE ;  /* 0x00000000000079c5 */ /* 0x000fe20000000000 */
[----:B------:R-:W-:Y:S01]  /*18ef0*/  R2UR UR7, R9 ;  /* 0x00000000090772ca */ /* 0x000fe200000e0000 */
[----:B------:R-:W-:Y:S01]  /*18f00*/  IMAD.MOV.U32 R9, RZ, RZ, -0x7fffffe0 ;  /* 0x80000020ff097424 */ /* 0x000fe200078e00ff */
[----:B------:R-:W-:-:S03]  /*18f10*/  LOP3.LUT R7, R7, 0x3fff, RZ, 0xc0, !PT ;  /* 0x00003fff07077812 */ /* 0x000fc600078ec0ff */
[----:B------:R-:W0:Y:S01]  /*18f20*/  S2R R204, SR_TID.X ;  /* 0x0000000000cc7919 */ /* 0x000e220000002100 */
[C---:B------:R-:W-:Y:S01]  /*18f30*/  FMUL.FTZ R20, R2.reuse, R153 ;  /* 0x0000009902147220 */ /* 0x040fe20000410000 */
[C---:B------:R-:W-:Y:S01]  /*18f40*/  FMUL.FTZ R153, R2.reuse, R156 ;  /* 0x0000009c02997220 */ /* 0x040fe20000410000 */
[----:B------:R-:W-:Y:S01]  /*18f50*/  LOP3.LUT R7, R7, 0x10000, RZ, 0xfc, !PT ;  /* 0x0001000007077812 */ /* 0x000fe200078efcff */
[C---:B------:R-:W-:Y:S01]  /*18f60*/  FMUL.FTZ R156, R2.reuse, R163 ;  /* 0x000000a3029c7220 */ /* 0x040fe20000410000 */
[C---:B------:R-:W-:Y:S01]  /*18f70*/  FMUL.FTZ R163, R2.reuse, R170 ;  /* 0x000000aa02a37220 */ /* 0x040fe20000410000 */
[C---:B------:R-:W-:Y:S01]  /*18f80*/  FMUL.FTZ R170, R2.reuse, R173 ;  /* 0x000000ad02aa7220 */ /* 0x040fe20000410000 */
[----:B------:R-:W-:Y:S01]  /*18f90*/  FMUL.FTZ R11, R2, R152 ;  /* 0x00000098020b7220 */ /* 0x000fe20000410000 */
[----:B------:R-:W-:Y:S02]  /*18fa0*/  IMAD R8, R200, 0x400, R7 ;  /* 0x00000400c8087824 */ /* 0x000fe400078e0207 */
[C---:B------:R-:W-:Y:S01]  /*18fb0*/  FMUL.FTZ R10, R2.reuse, R155 ;  /* 0x0000009b020a7220 */ /* 0x040fe20000410000 */
[C---:B------:R-:W-:Y:S01]  /*18fc0*/  FMUL.FTZ R173, R2.reuse, R176 ;  /* 0x000000b002ad7220 */ /* 0x040fe20000410000 */
[C---:B------:R-:W-:Y:S01]  /*18fd0*/  FMUL.FTZ R7, R2.reuse, R154 ;  /* 0x0000009a02077220 */ /* 0x040fe20000410000 */
[----:B------:R-:W-:Y:S01]  /*18fe0*/  FMUL.FTZ R21, R2, R158 ;  /* 0x0000009e02157220 */ /* 0x000fe20000410000 */
[C---:B------:R-:W-:Y:S01]  /*18ff0*/  R2UR UR6, R8.reuse ;  /* 0x00000000080672ca */ /* 0x040fe200000e0000 */
[----:B------:R-:W-:-:S02]  /*19000*/  VIADD R8, R8, 0x2 ;  /* 0x0000000208087836 */ /* 0x000fc40000000000 */
[C---:B------:R-:W-:Y:S01]  /*19010*/  FMUL.FTZ R152, R2.reuse, R159 ;  /* 0x0000009f02987220 */ /* 0x040fe20000410000 */
[----:B------:R-:W-:Y:S01]  /*19020*/  FMUL.FTZ R155, R2, R162 ;  /* 0x000000a2029b7220 */ /* 0x000fe20000410000 */
[----:B------:R-:W-:Y:S02]  /*19030*/  IMAD.SHL.U32 R176, R6, 0x40, RZ ;  /* 0x0000004006b07824 */ /* 0x000fe400078e00ff */
        /* <DEDUP_REMOVED lines=22> */
[----:B------:R-:W-:Y:S01]  /*191a0*/  IADD3 R9, R197, 0x1, -R176 ;  /* 0x00000001c5097810 */ /* 0x000fe20007ffe8b0 */
[----:B------:R-:W-:Y:S01]  /*191b0*/  FMUL.FTZ R177, R2, R183 ;  /* 0x000000b702b17220 */ /* 0x000fe20000410000 */
[----:B------:R-:W-:Y:S01]  /*191c0*/  @!P1 IMAD R8, R15, 0x8, R16 ;  /* 0x000000080f089824 */ /* 0x000fe200078e0210 */
[----:B0-----:R-:W-:Y:S01]  /*191d0*/  SHF.R.U32.HI R204, RZ, 0x7, R204 ;  /* 0x00000007ffcc7819 */ /* 0x001fe200000116cc */
[----:B------:R-:W0:Y:S01]  /*191e0*/  MUFU.TANH R11, R11 ;  /* 0x0000000b000b7308 */ /* 0x000e220000002400 */
[----:B------:R-:W-:-:S02]  /*191f0*/  IMAD.IADD R9, R9, 0x1, -R198 ;  /* 0x0000000109097824 */ /* 0x000fc400078e0ac6 */
[----:B------:R-:W-:Y:S01]  /*19200*/  @!P1 VIADD R8, R8, 0x28440 ;  /* 0x0002844008089836 */ /* 0x000fe20000000000 */
[----:B------:R-:W-:Y:S01]  /*19210*/  IADD3 R182, -R204, 0xb, RZ ;  /* 0x0000000bccb67810 */ /* 0x000fe20007ffe1ff */
[----:B------:R-:W-:-:S03]  /*19220*/  IMAD R9, R196, -0x2, R9 ;  /* 0xfffffffec4097824 */ /* 0x000fc600078e0209 */
[----:B------:R-:W1:Y:S01]  /*19230*/  MUFU.TANH R20, R20 ;  /* 0x0000001400147308 */ /* 0x000e620000002400 */
[----:B------:R-:W-:Y:S01]  /*19240*/  @!P1 PRMT R8, RZ, 0x654, R8 ;  /* 0x00000654ff089816 */ /* 0x000fe20000000008 */
[----:B------:R-:W-:-:S05]  /*19250*/  VIADD R183, R9, UR55 ;  /* 0x0000003709b77c36 */ /* 0x000fca0008000000 */
[----:B------:R-:W-:Y:S01]  /*19260*/  IADD3 R180, R0, R183, RZ ;  /* 0x000000b700b47210 */ /* 0x000fe20007ffe0ff */
        /* <DEDUP_REMOVED lines=34> */
[----:B------:R0:W-:Y:S06]  /*19490*/  BAR.ARV R182, 0x100 ;  /* 0x000400b60000751d */ /* 0x0001ec0000002000 */
[----:B------:R-:W-:Y:S01]  /*194a0*/  VIADD R185, R9, UR53 ;  /* 0x0000003509b97c36 */ /* 0x000fe20008000000 */
[----:B------:R0:W-:Y:S03]  /*194b0*/  @!P1 SYNCS.ARRIVE.TRANS64.RED.A1T0 RZ, [R8+URZ], RZ ;  /* 0x000000ff08ff99a7 */ /* 0x0001e6000810043f */
[----:B------:R-:W-:Y:S01]  /*194c0*/  IMAD.IADD R181, R0, 0x1, R185 ;  /* 0x0000000100b57824 */ /* 0x000fe200078e02b9 */
[----:B-1234-:R-:W-:Y:S06]  /*194d0*/  @!P5 BRA `(.L_x_1422) ;  /* 0x000000000058d947 */ /* 0x01efec0003800000 */
[----:B------:R-:W-:Y:S01]  /*194e0*/  IADD3 R187, R0, R197, -R198 ;  /* 0x000000c500bb7210 */ /* 0x000fe20007ffe8c6 */
[----:B------:R-:W-:Y:S03]  /*194f0*/  BSSY B0, `(.L_x_1423) ;  /* 0x0000010000007945 */ /* 0x000fe60003800000 */
[----:B------:R-:W-:-:S13]  /*19500*/  ISETP.GT.AND P2, PT, R187, -0x1, PT ;  /* 0xffffffffbb00780c */ /* 0x000fda0003f44270 */
[----:B------:R-:W-:Y:S05]  /*19510*/  @P2 BRA `(.L_x_1424) ;  /* 0x0000000000202947 */ /* 0x000fea0003800000 */
[----:B0-----:R-:W-:Y:S01]  /*19520*/  IMAD.U32 R182, RZ, RZ, UR49 ;  /* 0x00000031ffb67e24 */ /* 0x001fe2000f8e00ff */
[----:B------:R-:W-:-:S04]  /*19530*/  LOP3.LUT R187, RZ, R187, RZ, 0x33, !PT ;  /* 0x000000bbffbb7212 */ /* 0x000fc800078e33ff */
[----:B------:R-:W-:-:S13]  /*19540*/  ISETP.NE.AND P2, PT, R182, 0x1, PT ;  /* 0x00000001b600780c */ /* 0x000fda0003f45270 */
[----:B------:R-:W0:Y:S02]  /*19550*/  @P2 LDC.64 R8, c[0x0][0x9e8] ;  /* 0x00027a00ff082b82 */ /* 0x000e240000000a00 */
[----:B0-----:R-:W-:-:S05]  /*19560*/  @P2 IMAD.HI.U32 R8, R187, R8, RZ ;  /* 0x00000008bb082227 */ /* 0x001fca00078e00ff */
[----:B------:R-:W-:-:S04]  /*19570*/  @P2 SHF.R.U32.HI R187, RZ, R9, R8 ;  /* 0x00000009ffbb2219 */ /* 0x000fc80000011608 */
[----:B------:R-:W-:Y:S01]  /*19580*/  LOP3.LUT R187, RZ, R187, RZ, 0x33, !PT ;  /* 0x000000bbffbb7212 */ /* 0x000fe200078e33ff */
[----:B------:R-:W-:Y:S06]  /*19590*/  BRA `(.L_x_1425) ;  /* 0x0000000000147947 */ /* 0x000fec0003800000 */
.L_x_1424:
[----:B0-----:R-:W-:-:S05]  /*195a0*/  IMAD.U32 R182, RZ, RZ, UR49 ;  /* 0x00000031ffb67e24 */ /* 0x001fca000f8e00ff */
[----:B------:R-:W-:-:S13]  /*195b0*/  ISETP.NE.AND P2, PT, R182, 0x1, PT ;  /* 0x00000001b600780c */ /* 0x000fda0003f45270 */
[----:B------:R-:W0:Y:S02]  /*195c0*/  @P2 LDC.64 R8, c[0x0][0x9e8] ;  /* 0x00027a00ff082b82 */ /* 0x000e240000000a00 */
[----:B0-----:R-:W-:-:S05]  /*195d0*/  @P2 IMAD.HI.U32 R8, R187, R8, RZ ;  /* 0x00000008bb082227 */ /* 0x001fca00078e00ff */
[----:B------:R-:W-:-:S07]  /*195e0*/  @P2 SHF.R.U32.HI R187, RZ, R9, R8 ;  /* 0x00000009ffbb2219 */ /* 0x000fce0000011608 */
.L_x_1425:
[----:B------:R-:W-:Y:S05]  /*195f0*/  BSYNC B0 ;  /* 0x0000000000007941 */ /* 0x000fea0003800000 */
.L_x_1423:
[----:B------:R-:W-:-:S04]  /*19600*/  IMAD R187, R187, R182, -R176 ;  /* 0x000000b6bbbb7224 */ /* 0x000fc800078e0ab0 */
[----:B------:R-:W-:-:S05]  /*19610*/  IMAD R187, R196, -0x2, R187 ;  /* 0xfffffffec4bb7824 */ /* 0x000fca00078e02bb */
[----:B------:R-:W-:Y:S02]  /*19620*/  VIADDMNMX R181, R187, R182, R181, PT ;  /* 0x000000b6bbb57246 */ /* 0x000fe400038001b5 */
[----:B------:R-:W-:-:S07]  /*19630*/  VIMNMX R180, R180, R187, !PT ;  /* 0x000000bbb4b47248 */ /* 0x000fce0007fe0100 */
.L_x_1422:
[----:B------:R-:W-:Y:S02]  /*19640*/  ISETP.GT.AND P2, PT, R6, -0x1, PT ;  /* 0xffffffff0600780c */ /* 0x000fe40003f44270 */
[----:B------:R-:W-:Y:S02]  /*19650*/  IADD3 R185, R185, 0x8, R0 ;  /* 0x00000008b9b97810 */ /* 0x000fe40007ffe000 */
[C---:B------:R-:W-:Y:S02]  /*19660*/  ISETP.GT.AND P4, PT, R180.reuse, RZ, P2 ;  /* 0x000000ffb400720c */ /* 0x040fe40001784270 */
[----:B------:R-:W-:Y:S02]  /*19670*/  ISETP.GT.AND P3, PT, R180, 0x1, P2 ;  /* 0x00000001b400780c */ /* 0x000fe40001764270 */
[C---:B------:R-:W-:Y:S02]  /*19680*/  ISETP.LT.OR P4, PT, R181.reuse, 0x1, P4 ;  /* 0x00000001b500780c */ /* 0x040fe40002781670 */
[----:B------:R-:W-:-:S02]  /*19690*/  ISETP.LT.OR P3, PT, R181, 0x2, P3 ;  /* 0x00000002b500780c */ /* 0x000fc40001f61670 */
[----:B0-----:R-:W-:Y:S02]  /*196a0*/  FSEL R11, R11, -INF , !P4 ;  /* 0xff8000000b0b7808 */ /* 0x001fe40006000000 */
        /* <DEDUP_REMOVED lines=48> */
[----:B------:R-:W-:Y:S02]  /*199b0*/  IMAD.U32 R180, RZ, RZ, UR49 ;  /* 0x00000031ffb47e24 */ /* 0x000fe4000f8e00ff */
[----:B------:R-:W-:-:S03]  /*199c0*/  VIADD R181, R0, 0x8 ;  /* 0x0000000800b57836 */ /* 0x000fc60000000000 */
[----:B------:R-:W-:Y:S02]  /*199d0*/  ISETP.NE.AND P3, PT, R180, 0x1, PT ;  /* 0x00000001b400780c */ /* 0x000fe40003f65270 */
[----:B------:R-:W-:-:S04]  /*199e0*/  IADD3 R181, R181, R197, -R198 ;  /* 0x000000c5b5b57210 */ /* 0x000fc80007ffe8c6 */
[----:B------:R-:W-:-:S07]  /*199f0*/  LOP3.LUT R181, RZ, R181, RZ, 0x33, !PT ;  /* 0x000000b5ffb57212 */ /* 0x000fce00078e33ff */
[----:B------:R-:W0:Y:S02]  /*19a00*/  @P3 LDC.64 R8, c[0x0][0x9e8] ;  /* 0x00027a00ff083b82 */ /* 0x000e240000000a00 */
[----:B0-----:R-:W-:-:S05]  /*19a10*/  @P3 IMAD.HI.U32 R8, R181, R8, RZ ;  /* 0x00000008b5083227 */ /* 0x001fca00078e00ff */
[----:B------:R-:W-:-:S04]  /*19a20*/  @P3 SHF.R.U32.HI R181, RZ, R9, R8 ;  /* 0x00000009ffb53219 */ /* 0x000fc80000011608 */
[----:B------:R-:W-:Y:S01]  /*19a30*/  LOP3.LUT R181, RZ, R181, RZ, 0x33, !PT ;  /* 0x000000b5ffb57212 */ /* 0x000fe200078e33ff */
[----:B------:R-:W-:Y:S06]  /*19a40*/  BRA `(.L_x_1429) ;  /* 0x0000000000187947 */ /* 0x000fec0003800000 */
.L_x_1428:
[----:B------:R-:W-:Y:S02]  /*19a50*/  IMAD.U32 R180, RZ, RZ, UR49 ;  /* 0x00000031ffb47e24 */ /* 0x000fe4000f8e00ff */
[----:B------:R-:W-:-:S03]  /*19a60*/  IMAD.MOV.U32 R181, RZ, RZ, R14 ;  /* 0x000000ffffb57224 */ /* 0x000fc600078e000e */
[----:B------:R-:W-:-:S13]  /*19a70*/  ISETP.NE.AND P3, PT, R180, 0x1, PT ;  /* 0x00000001b400780c */ /* 0x000fda0003f65270 */
[----:B------:R-:W0:Y:S02]  /*19a80*/  @P3 LDC.64 R8, c[0x0][0x9e8] ;  /* 0x00027a00ff083b82 */ /* 0x000e240000000a00 */
[----:B0-----:R-:W-:-:S05]  /*19a90*/  @P3 IMAD.HI.U32 R8, R14, R8, RZ ;  /* 0x000000080e083227 */ /* 0x001fca00078e00ff */
[----:B------:R-:W-:-:S07]  /*19aa0*/  @P3 SHF.R.U32.HI R181, RZ, R9, R8 ;  /* 0x00000009ffb53219 */ /* 0x000fce0000011608 */
.L_x_1429:
[----:B------:R-:W-:Y:S05]  /*19ab0*/  BSYNC B0 ;  /* 0x0000000000007941 */ /* 0x000fea0003800000 */
.L_x_1427:
[----:B------:R-:W-:-:S04]  /*19ac0*/  IMAD R9, R181, R180, -R176 ;  /* 0x000000b4b5097224 */ /* 0x000fc800078e0ab0 */
[----:B------:R-:W-:-:S05]  /*19ad0*/  IMAD R8, R196, -0x2, R9 ;  /* 0xfffffffec4087824 */ /* 0x000fca00078e0209 */
[----:B------:R-:W-:Y:S02]  /*19ae0*/  VIADDMNMX R185, R8, R180, R185, PT ;  /* 0x000000b408b97246 */ /* 0x000fe400038001b9 */
[----:B------:R-:W-:-:S07]  /*19af0*/  VIMNMX R183, R183, R8, !PT ;  /* 0x00000008b7b77248 */ /* 0x000fce0007fe0100 */
.L_x_1426:
[----:B------:R-:W-:Y:S01]  /*19b00*/  FMNMX.FTZ R9, R11, R12, !PT ;  /* 0x0000000c0b097209 */ /* 0x000fe20007810000 */
[----:B------:R-:W-:Y:S01]  /*19b10*/  UMOV UR56, UR48 ;  /* 0x0000003000387c82 */ /* 0x000fe20008000000 */
        /* <DEDUP_REMOVED lines=27> */
[----:B------:R-:W-:Y:S02]  /*19cd0*/  ISETP.GT.AND P4, PT, R183, 0x9, P2 ;  /* 0x00000009b700780c */ /* 0x000fe40001784270 */
[----:B------:R-:W-:-:S02]  /*19ce0*/  FMNMX.FTZ R176, R178, R9, !PT ;  /* 0x00000009b2b07209 */ /* 0x000fc40007810000 */
[----:B------:R-:W-:Y:S02]  /*19cf0*/  ISETP.LT.OR P4, PT, R185, 0xa, P4 ;  /* 0x0000000ab900780c */ /* 0x000fe40002781670 */
[----:B------:R-:W-:Y:S02]  /*19d00*/  FMNMX.FTZ R176, R179, R176, !PT ;  /* 0x000000b0b3b07209 */ /* 0x000fe40007810000 */
[----:B------:R-:W-:Y:S02]  /*19d10*/  FSEL R152, R152, -INF , !P4 ;  /* 0xff80000098987808 */ /* 0x000fe40006000000 */
[----:B------:R-:W-:Y:S01]  /*19d20*/  ISETP.GT.AND P4, PT, R183, 0x11, P2 ;  /* 0x00000011b700780c */ /* 0x000fe20001784270 */
[----:B------:R-:W0:Y:S01]  /*19d30*/  SHFL.BFLY PT, R9, R176, 0x2, 0x1f ;  /* 0x0c401f00b0097f89 */ /* 0x000e2200000e0000 */
[----:B------:R-:W-:Y:S02]  /*19d40*/  FSEL R163, R163, -INF , !P3 ;  /* 0xff800000a3a37808 */ /* 0x000fe40005800000 */
[----:B------:R-:W-:-:S02]  /*19d50*/  ISETP.LT.OR P4, PT, R185, 0x12, P4 ;  /* 0x00000012b900780c */ /* 0x000fc40002781670 */
[C---:B------:R-:W-:Y:S02]  /*19d60*/  ISETP.GT.AND P3, PT, R183.reuse, 0x28, P2 ;  /* 0x00000028b700780c */ /* 0x040fe40001764270 */
[----:B------:R-:W-:Y:S02]  /*19d70*/  FSEL R156, R156, -INF , !P4 ;  /* 0xff8000009c9c7808 */ /* 0x000fe40006000000 */
[----:B------:R-:W-:Y:S02]  /*19d80*/  ISETP.GT.AND P4, PT, R183, 0x19, P2 ;  /* 0x00000019b700780c */ /* 0x000fe40001784270 */
[C---:B------:R-:W-:Y:S02]  /*19d90*/  ISETP.LT.OR P3, PT, R185.reuse, 0x29, P3 ;  /* 0x00000029b900780c */ /* 0x040fe40001f61670 */
[----:B------:R-:W-:Y:S02]  /*19da0*/  ISETP.LT.OR P4, PT, R185, 0x1a, P4 ;  /* 0x0000001ab900780c */ /* 0x000fe40002781670 */
[----:B------:R-:W-:-:S02]  /*19db0*/  FSEL R167, R167, -INF , !P3 ;  /* 0xff800000a7a77808 */ /* 0x000fc40005800000 */
[----:B------:R-:W-:Y:S02]  /*19dc0*/  FSEL R160, R160, -INF , !P4 ;  /* 0xff800000a0a07808 */ /* 0x000fe40006000000 */
[C---:B------:R-:W-:Y:S02]  /*19dd0*/  ISETP.GT.AND P4, PT, R183.reuse, 0x21, P2 ;  /* 0x00000021b700780c */ /* 0x040fe40001784270 */
[----:B------:R-:W-:Y:S02]  /*19de0*/  ISETP.GT.AND P3, PT, R183, 0x30, P2 ;  /* 0x00000030b700780c */ /* 0x000fe40001764270 */
[----:B------:R-:W-:Y:S02]  /*19df0*/  ISETP.LT.OR P4, PT, R185, 0x22, P4 ;  /* 0x00000022b900780c */ /* 0x000fe40002781670 */
[----:B0-----:R-:W-:Y:S02]  /*19e00*/  FMNMX.FTZ R9, R176, R9, !PT ;  /* 0x00000009b0097209 */ /* 0x001fe40007810000 */
[----:B------:R-:W-:-:S02]  /*19e10*/  FSEL R164, R164, -INF , !P4 ;  /* 0xff800000a4a47808 */ /* 0x000fc40006000000 */
[----:B------:R-:W-:Y:S01]  /*19e20*/  ISETP.GT.AND P4, PT, R183, 0x29, P2 ;  /* 0x00000029b700780c */ /* 0x000fe20001784270 */
[----:B------:R-:W0:Y:S01]  /*19e30*/  SHFL.BFLY PT, R180, R9, 0x1, 0x1f ;  /* 0x0c201f0009b47f89 */ /* 0x000e2200000e0000 */
[C---:B------:R-:W-:Y:S02]  /*19e40*/  ISETP.LT.OR P3, PT, R185.reuse, 0x31, P3 ;  /* 0x00000031b900780c */ /* 0x040fe40001f61670 */
[----:B------:R-:W-:Y:S02]  /*19e50*/  ISETP.LT.OR P4, PT, R185, 0x2a, P4 ;  /* 0x0000002ab900780c */ /* 0x000fe40002781670 */
[----:B------:R-:W-:Y:S02]  /*19e60*/  FSEL R172, R172, -INF , !P3 ;  /* 0xff800000acac7808 */ /* 0x000fe40005800000 */
[----:B------:R-:W-:Y:S02]  /*19e70*/  FSEL R168, R168, -INF , !P4 ;  /* 0xff800000a8a87808 */ /* 0x000fe40006000000 */
[----:B------:R-:W-:-:S02]  /*19e80*/  ISETP.GT.AND P4, PT, R183, RZ, P2 ;  /* 0x000000ffb700720c */ /* 0x000fc40001784270 */
[----:B------:R-:W-:Y:S02]  /*19e90*/  ISETP.GT.AND P3, PT, R183, 0x31, P2 ;  /* 0x00000031b700780c */ /* 0x000fe40001764270 */
[C---:B------:R-:W-:Y:S02]  /*19ea0*/  ISETP.LT.OR P4, PT, R185.reuse, 0x1, P4 ;  /* 0x00000001b900780c */ /* 0x040fe40002781670 */
[----:B------:R-:W-:Y:S02]  /*19eb0*/  ISETP.LT.OR P3, PT, R185, 0x32, P3 ;  /* 0x00000032b900780c */ /* 0x000fe40001f61670 */
[----:B------:R-:W-:Y:S02]  /*19ec0*/  FSEL R176, R7, -INF , !P4 ;  /* 0xff80000007b07808 */ /* 0x000fe40006000000 */
[----:B------:R-:W-:Y:S02]  /*19ed0*/  FSEL R171, R171, -INF , !P3 ;  /* 0xff800000abab7808 */ /* 0x000fe40005800000 */
[----:B------:R-:W-:-:S02]  /*19ee0*/  FMNMX.FTZ R7, R176, R13, !PT ;  /* 0x0000000db0077209 */ /* 0x000fc40007810000 */
[----:B------:R-:W-:Y:S02]  /*19ef0*/  ISETP.GT.AND P4, PT, R183, 0x38, P2 ;  /* 0x00000038b700780c */ /* 0x000fe40001784270 */
[----:B------:R-:W-:Y:S02]  /*19f00*/  FMNMX.FTZ R10, R8, R7, !PT ;  /* 0x00000007080a7209 */ /* 0x000fe40007810000 */
[----:B0-----:R-:W-:Y:S01]  /*19f10*/  FMNMX.FTZ R7, R9, R180, !PT ;  /* 0x000000b409077209 */ /* 0x001fe20007810000 */
[----:B------:R-:W-:Y:S01]  /*19f20*/  IMAD.U32 R180, RZ, RZ, UR56 ;  /* 0x00000038ffb47e24 */ /* 0x000fe2000f8e00ff */
[----:B------:R-:W-:Y:S02]  /*19f30*/  FMNMX.FTZ R9, R21, R10, !PT ;  /* 0x0000000a15097209 */ /* 0x000fe40007810000 */
[C---:B------:R-:W-:Y:S01]  /*19f40*/  FSETP.NEU.FTZ.AND P3, PT, R7.reuse, -INF , PT ;  /* 0xff8000000700780b */ /* 0x040fe20003f7d000 */
[----:B------:R-:W-:-:S01]  /*19f50*/  FFMA.FTZ R180, R7, R180, -8 ;  /* 0xc100000007b47423 */ /* 0x000fc200000100b4 */
[----:B------:R-:W-:-:S02]  /*19f60*/  FMNMX.FTZ R10, R152, R9, !PT ;  /* 0x00000009980a7209 */ /* 0x000fc40007810000 */
[----:B------:R-:W-:Y:S02]  /*19f70*/  ISETP.GT.AND P2, PT, R183, 0x39, P2 ;  /* 0x00000039b700780c */ /* 0x000fe40001744270 */
[----:B------:R-:W-:Y:S02]  /*19f80*/  FMNMX.FTZ R9, R155, R10, !PT ;  /* 0x0000000a9b097209 */ /* 0x000fe40007810000 */
[----:B------:R-:W-:Y:S02]  /*19f90*/  FSEL R10, R180, RZ, P3 ;  /* 0x000000ffb40a7208 */ /* 0x000fe40001800000 */
[----:B------:R-:W-:Y:S02]  /*19fa0*/  FMNMX.FTZ R180, R156, R9, !PT ;  /* 0x000000099cb47209 */ /* 0x000fe40007810000 */
[----:B------:R-:W-:Y:S01]  /*19fb0*/  ISETP.LT.OR P4, PT, R185, 0x39, P4 ;  /* 0x00000039b900780c */ /* 0x000fe20002781670 */
        /* <DEDUP_REMOVED lines=24> */
[----:B------:R-:W-:Y:S01]  /*1a140*/  IMAD.U32 R179, RZ, RZ, UR56 ;  /* 0x00000038ffb37e24 */ /* 0x000fe2000f8e00ff */
[----:B------:R-:W-:Y:S01]  /*1a150*/  FMNMX.FTZ R180, R172, R153, !PT ;  /* 0x00000099acb47209 */ /* 0x000fe20007810000 */
[----:B------:R-:W-:Y:S03]  /*1a160*/  MUFU.EX2 R9, R9 ;  /* 0x0000000900097308 */ /* 0x000fe60000000800 */
[----:B------:R-:W-:-:S04]  /*1a170*/  FMNMX.FTZ R153, R171, R180, !PT ;  /* 0x000000b4ab997209 */ /* 0x000fc80007810000 */
[----:B------:R-:W-:Y:S01]  /*1a180*/  FMNMX.FTZ R180, R174, R153, !PT ;  /* 0x00000099aeb47209 */ /* 0x000fe20007810000 */
[----:B------:R-:W-:Y:S03]  /*1a190*/  MUFU.EX2 R20, R20 ;  /* 0x0000001400147308 */ /* 0x000fe60000000800 */
[----:B------:R-:W-:-:S05]  /*1a1a0*/  FMNMX.FTZ R180, R177, R180, !PT ;  /* 0x000000b4b1b47209 */ /* 0x000fca0007810000 */
[----:B------:R-:W0:Y:S01]  /*1a1b0*/  SHFL.BFLY PT, R181, R180, 0x2, 0x1f ;  /* 0x0c401f00b4b57f89 */ /* 0x000e2200000e0000 */
[----:B------:R1:W-:Y:S08]  /*1a1c0*/  MUFU.EX2 R153, R182 ;  /* 0x000000b600997308 */ /* 0x0003f00000000800 */
[----:B------:R-:W-:Y:S08]  /*1a1d0*/  MUFU.EX2 R11, R11 ;  /* 0x0000000b000b7308 */ /* 0x000ff00000000800 */
[----:B------:R-:W-:Y:S01]  /*1a1e0*/  MUFU.EX2 R154, R154 ;  /* 0x0000009a009a7308 */ /* 0x000fe20000000800 */
[----:B0-----:R-:W-:Y:S01]  /*1a1f0*/  FMNMX.FTZ R181, R180, R181, !PT ;  /* 0x000000b5b4b57209 */ /* 0x001fe20007810000 */
[----:B------:R-:W-:Y:S01]  /*1a200*/  FFMA.FTZ R180, R175, UR56, -R10 ;  /* 0x00000038afb47c23 */ /* 0x000fe2000801080a */
[----:B------:R-:W-:-:S05]  /*1a210*/  FSEL R175, R7, RZ, P3 ;  /* 0x000000ff07af7208 */ /* 0x000fca0001800000 */
[----:B------:R-:W-:Y:S01]  /*1a220*/  MUFU.EX2 R158, R158 ;  /* 0x0000009e009e7308 */ /* 0x000fe20000000800 */
[----:B-1----:R-:W0:Y:S01]  /*1a230*/  SHFL.BFLY PT, R182, R181, 0x1, 0x1f ;  /* 0x0c201f00b5b67f89 */ /* 0x002e2200000e0000 */
[----:B------:R-:W-:-:S04]  /*1a240*/  FADD.FTZ R175, -R175, R12 ;  /* 0x0000000cafaf7221 */ /* 0x000fc80000010100 */
[----:B------:R-:W-:Y:S02]  /*1a250*/  FMUL.FTZ R178, R175, UR56 ;  /* 0x00000038afb27c20 */ /* 0x000fe40008410000 */
[----:B------:R-:W-:Y:S08]  /*1a260*/  MUFU.EX2 R157, R157 ;  /* 0x0000009d009d7308 */ /* 0x000ff00000000800 */
[----:B------:R-:W1:Y:S08]  /*1a270*/  MUFU.EX2 R178, R178 ;  /* 0x000000b200b27308 */ /* 0x000e700000000800 */
[----:B------:R-:W-:Y:S01]  /*1a280*/  MUFU.EX2 R162, R162 ;  /* 0x000000a200a27308 */ /* 0x000fe20000000800 */
[----:B0-----:R-:W-:-:S04]  /*1a290*/  FMNMX.FTZ R10, R181, R182, !PT ;  /* 0x000000b6b50a7209 */ /* 0x001fc80007810000 */
[C---:B------:R-:W-:Y:S01]  /*1a2a0*/  FSETP.NEU.FTZ.AND P2, PT, R10.reuse, -INF , PT ;  /* 0xff8000000a00780b */ /* 0x040fe20003f5d000 */
[----:B------:R-:W-:-:S02]  /*1a2b0*/  FFMA.FTZ R179, R10, R179, -8 ;  /* 0xc10000000ab37423 */ /* 0x000fc400000100b3 */
[----:B------:R-:W-:Y:S01]  /*1a2c0*/  MUFU.EX2 R161, R161 ;  /* 0x000000a100a17308 */ /* 0x000fe20000000800 */
[----:B------:R-:W-:Y:S02]  /*1a2d0*/  FSEL R182, R10, RZ, P2 ;  /* 0x000000ff0ab67208 */ /* 0x000fe40001000000 */
[----:B------:R-:W-:-:S03]  /*1a2e0*/  FSEL R175, R179, RZ, P2 ;  /* 0x000000ffb3af7208 */ /* 0x000fc60001000000 */
[----:B------:R-:W-:Y:S02]  /*1a2f0*/  FADD.FTZ R182, -R182, R13 ;  /* 0x0000000db6b67221 */ /* 0x000fe40000010100 */
        /* <DEDUP_REMOVED lines=18> */
[----:B------:R-:W-:Y:S01]  /*1a420*/  FFMA.FTZ R175, R177, UR56, -R175 ;  /* 0x00000038b1af7c23 */ /* 0x000fe200080108af */
[----:B-1----:R-:W-:-:S04]  /*1a430*/  FFMA.FTZ R177, R178, R4, R9 ;  /* 0x00000004b2b17223 */ /* 0x002fc80000010009 */
[----:B------:R-:W-:Y:S01]  /*1a440*/  FADD.FTZ R168, R20, R177 ;  /* 0x000000b114a87221 */ /* 0x000fe20000010000 */
[----:B------:R-:W0:Y:S03]  /*1a450*/  MUFU.EX2 R159, R159 ;  /* 0x0000009f009f7308 */ /* 0x000e260000000800 */
[----:B------:R-:W-:-:S04]  /*1a460*/  FADD.FTZ R177, R11, R168 ;  /* 0x000000a80bb17221 */ /* 0x000fc80000010000 */
[----:B------:R-:W-:Y:S01]  /*1a470*/  FADD.FTZ R168, R154, R177 ;  /* 0x000000b19aa87221 */ /* 0x000fe20000010000 */
[----:B------:R-:W1:Y:S03]  /*1a480*/  MUFU.EX2 R8, R8 ;  /* 0x0000000800087308 */ /* 0x000e660000000800 */
[----:B------:R-:W-:-:S04]  /*1a490*/  FADD.FTZ R177, R153, R168 ;  /* 0x000000a899b17221 */ /* 0x000fc80000010000 */
[----:B------:R-:W-:Y:S01]  /*1a4a0*/  FADD.FTZ R168, R158, R177 ;  /* 0x000000b19ea87221 */ /* 0x000fe20000010000 */
[----:B------:R-:W2:Y:S01]  /*1a4b0*/  MUFU.EX2 R21, R21 ;  /* 0x0000001500157308 */ /* 0x000ea20000000800 */
[----:B0-----:R-:W-:-:S02]  /*1a4c0*/  FFMA.FTZ R4, R159, R3, R176 ;  /* 0x000000039f047223 */ /* 0x001fc400000100b0 */
[----:B------:R-:W-:Y:S02]  /*1a4d0*/  FADD.FTZ R177, R157, R168 ;  /* 0x000000a89db17221 */ /* 0x000fe40000010000 */
[----:B------:R-:W-:-:S02]  /*1a4e0*/  FADD.FTZ R3, R179, R4 ;  /* 0x00000004b3037221 */ /* 0x000fc40000010000 */
[----:B------:R-:W-:Y:S01]  /*1a4f0*/  FADD.FTZ R168, R162, R177 ;  /* 0x000000b1a2a87221 */ /* 0x000fe20000010000 */
[----:B------:R-:W0:Y:S01]  /*1a500*/  MUFU.EX2 R152, R152 ;  /* 0x0000009800987308 */ /* 0x000e220000000800 */
[----:B-1----:R-:W-:-:S02]  /*1a510*/  FADD.FTZ R4, R8, R3 ;  /* 0x0000000308047221 */ /* 0x002fc40000010000 */
[----:B------:R-:W-:-:S05]  /*1a520*/  FADD.FTZ R177, R161, R168 ;  /* 0x000000a8a1b17221 */ /* 0x000fca0000010000 */
        /* <DEDUP_REMOVED lines=36> */
[----:B--2---:R-:W-:-:S03]  /*1a770*/  FADD.FTZ R4, R12, R177 ;  /* 0x000000b10c047221 */ /* 0x004fc60000010000 */
[----:B0-----:R-:W-:Y:S01]  /*1a780*/  FADD.FTZ R3, R175, R168 ;  /* 0x000000a8af037221 */ /* 0x001fe20000010000 */
[----:B------:R-:W-:Y:S06]  /*1a790*/  @!P0 BRA `(.L_x_1430) ;  /* 0x0000000000048947 */ /* 0x000fec0003800000 */
[----:B------:R-:W-:Y:S01]  /*1a7a0*/  BPT.TRAP 0x1 ;  /* 0x000000040000795c */ /* 0x000fe20000300000 */
.L_x_1430:
[----:B------:R-:W-:Y:S01]  /*1a7b0*/  F2FP.SATFINITE.E4M3.F32.PACK_AB_MERGE_C R8, R21, R8, RZ ;  /* 0x000000081508723e */ /* 0x000fe200048070ff */
[----:B------:R-:W-:Y:S01]  /*1a7c0*/  IMAD R21, R200, 0x8, R16 ;  /* 0x00000008c8157824 */ /* 0x000fe200078e0210 */
[----:B------:R-:W-:Y:S01]  /*1a7d0*/  F2FP.SATFINITE.E4M3.F32.PACK_AB_MERGE_C R11, R154, R11, RZ ;  /* 0x0000000b9a0b723e */ /* 0x000fe200048070ff */
[-C--:B------:R-:W-:Y:S01]  /*1a7e0*/  FMUL.FTZ R24, R24, R178.reuse ;  /* 0x000000b218187220 */ /* 0x080fe20000410000 */
[----:B------:R-:W-:Y:S01]  /*1a7f0*/  ISETP.GT.AND P2, PT, R6, R203, PT ;  /* 0x000000cb0600720c */ /* 0x000fe20003f44270 */
[----:B------:R-:W-:Y:S01]  /*1a800*/  FMUL.FTZ R25, R25, R178 ;  /* 0x000000b219197220 */ /* 0x000fe20000410000 */
[----:B------:R-:W-:Y:S01]  /*1a810*/  F2FP.SATFINITE.E4M3.F32.PACK_AB_MERGE_C R189, R179, R176, R8 ;  /* 0x000000b0b3bd723e */ /* 0x000fe20004807008 */
[----:B------:R-:W-:Y:S01]  /*1a820*/  VIADD R8, R21, 0x28460 ;  /* 0x0002846015087836 */ /* 0x000fe20000000000 */
[----:B------:R-:W-:Y:S01]  /*1a830*/  F2FP.SATFINITE.E4M3.F32.PACK_AB_MERGE_C R188, R20, R9, R11 ;  /* 0x0000000914bc723e */ /* 0x000fe2000480700b */
[-C--:B------:R-:W-:Y:S01]  /*1a840*/  FMUL.FTZ R28, R28, R178.reuse ;  /* 0x000000b21c1c7220 */ /* 0x080fe20000410000 */
[----:B------:R-:W-:Y:S01]  /*1a850*/  MOV R9, UR42 ;  /* 0x0000002a00097c02 */ /* 0x000fe20008000f00 */
[----:B------:R-:W-:Y:S01]  /*1a860*/  FMUL.FTZ R29, R29, R178 ;  /* 0x000000b21d1d7220 */ /* 0x000fe20000410000 */
[----:B------:R-:W-:Y:S01]  /*1a870*/  F2FP.SATFINITE.E4M3.F32.PACK_AB_MERGE_C R13, R13, R156, RZ ;  /* 0x0000009c0d0d723e */ /* 0x000fe200048070ff */
[-C--:B------:R-:W-:Y:S01]  /*1a880*/  FMUL.FTZ R32, R32, R178.reuse ;  /* 0x000000b220207220 */ /* 0x080fe20000410000 */
[----:B------:R-:W-:Y:S01]  /*1a890*/  PRMT R8, R9, 0x654, R8 ;  /* 0x0000065409087816 */ /* 0x000fe20000000008 */
[-C--:B------:R-:W-:Y:S01]  /*1a8a0*/  FMUL.FTZ R33, R33, R178.reuse ;  /* 0x000000b221217220 */ /* 0x080fe20000410000 */
[----:B------:R-:W-:Y:S01]  /*1a8b0*/  F2FP.SATFINITE.E4M3.F32.PACK_AB_MERGE_C R12, R12, R173, RZ ;  /* 0x000000ad0c0c723e */ /* 0x000fe200048070ff */
[-C--:B------:R-:W-:Y:S01]  /*1a8c0*/  FMUL.FTZ R36, R36, R178.reuse ;  /* 0x000000b224247220 */ /* 0x080fe20000410000 */
[----:B------:R-:W-:Y:S01]  /*1a8d0*/  F2FP.SATFINITE.E4M3.F32.PACK_AB_MERGE_C R157, R162, R157, RZ ;  /* 0x0000009da29d723e */ /* 0x000fe200048070ff */
[----:B------:R0:W-:Y:S01]  /*1a8e0*/  SYNCS.ARRIVE.TRANS64.RED.A1T0 RZ, [R8+URZ], RZ ;  /* 0x000000ff08ff79a7 */ /* 0x0001e2000810043f */
[----:B------:R-:W-:Y:S01]  /*1a8f0*/  F2FP.SATFINITE.E4M3.F32.PACK_AB_MERGE_C R165, R170, R165, RZ ;  /* 0x000000a5aaa5723e */ /* 0x000fe200048070ff */
[----:B------:R-:W-:Y:S01]  /*1a900*/  FMUL.FTZ R37, R37, R178 ;  /* 0x000000b225257220 */ /* 0x000fe20000410000 */
[----:B------:R-:W-:Y:S01]  /*1a910*/  F2FP.SATFINITE.E4M3.F32.PACK_AB_MERGE_C R164, R167, R164, RZ ;  /* 0x000000a4a7a4723e */ /* 0x000fe200048070ff */
[----:B------:R-:W-:Y:S01]  /*1a920*/  FMUL.FTZ R40, R40, R178 ;  /* 0x000000b228287220 */ /* 0x000fe20000410000 */
[----:B------:R-:W-:Y:S01]  /*1a930*/  F2FP.SATFINITE.E4M3.F32.PACK_AB_MERGE_C R174, R175, R174, RZ ;  /* 0x000000aeafae723e */ /* 0x000fe200048070ff */
        /* <DEDUP_REMOVED lines=127> */
[----:B------:R-:W-:Y:S02]  /*1b130*/  IMAD.MOV.U32 R12, RZ, RZ, R7 ;  /* 0x000000ffff0c7224 */ /* 0x000fe400078e0007 */
[----:B------:R-:W-:Y:S02]  /*1b140*/  IMAD.MOV.U32 R20, RZ, RZ, R194 ;  /* 0x000000ffff147224 */ /* 0x000fe400078e00c2 */
[----:B------:R-:W-:Y:S01]  /*1b150*/  IMAD.MOV.U32 R200, RZ, RZ, R15 ;  /* 0x000000ffffc87224 */ /* 0x000fe200078e000f */
[----:B0-----:R-:W-:Y:S06]  /*1b160*/  @P2 BRA `(.L_x_1431) ;  /* 0xffffffd400cc2947 */ /* 0x001fec000383ffff */
[----:B------:R-:W-:-:S07]  /*1b170*/  IMAD.MOV.U32 R200, RZ, RZ, R15 ;  /* 0x000000ffffc87224 */ /* 0x000fce00078e000f */
.L_x_1412:
[----:B------:R-:W-:Y:S05]  /*1b180*/  WARPSYNC.ALL ;  /* 0x0000000000007948 */ /* 0x000fea0003800000 */
[----:B------:R-:W-:Y:S06]  /*1b190*/  BAR.ARV 0x8, 0x120 ;  /* 0x0204800000007b1d */ /* 0x000fec0000002000 */
[----:B------:R-:W-:Y:S05]  /*1b1a0*/  @!P0 BRA `(.L_x_1432) ;  /* 0x0000000000048947 */ /* 0x000fea0003800000 */
[----:B------:R-:W-:Y:S01]  /*1b1b0*/  BPT.TRAP 0x1 ;  /* 0x000000040000795c */ /* 0x000fe20000300000 */
.L_x_1432:
[----:B------:R-:W-:Y:S01]  /*1b1c0*/  IMAD R5, R200, 0x8, R16 ;  /* 0x00000008c8057824 */ /* 0x000fe200078e0210 */
[----:B------:R-:W-:-:S04]  /*1b1d0*/  SHF.L.U32 R0, R194, 0x1f, RZ ;  /* 0x0000001fc2007819 */ /* 0x000fc800000006ff */
[----:B------:R0:W1:Y:S01]  /*1b1e0*/  SYNCS.PHASECHK.TRANS64.TRYWAIT P1, [R5+URZ+0x28450], R0 ;  /* 0x02845000050075a7 */ /* 0x000062000802017f */
[----:B------:R-:W-:Y:S05]  /*1b1f0*/  @!P0 BRA `(.L_x_1433) ;  /* 0x0000000000048947 */ /* 0x000fea0003800000 */
[----:B------:R-:W-:Y:S01]  /*1b200*/  BPT.TRAP 0x1 ;  /* 0x000000040000795c */ /* 0x000fe20000300000 */
.L_x_1433:
[----:B-1----:R-:W-:Y:S05]  /*1b210*/  @P1 BRA `(.L_x_1434) ;  /* 0x0000000000081947 */ /* 0x002fea0003800000 */
[----:B------:R-:W1:Y:S02]  /*1b220*/  SYNCS.PHASECHK.TRANS64.TRYWAIT P1, [R5+URZ+0x28450], R0 ;  /* 0x02845000050075a7 */ /* 0x000e64000802017f */
[----:B-1----:R-:W-:Y:S05]  /*1b230*/  @!P1 BRA `(.L_x_1435) ;  /* 0x000000c800889947 */ /* 0x002fea0003800000 */
.L_x_1434:
[----:B------:R-:W-:Y:S05]  /*1b240*/  WARPSYNC.ALL ;  /* 0x0000000000007948 */ /* 0x000fea0003800000 */
[----:B------:R-:W-:Y:S01]  /*1b250*/  ULDC.64 UR4, c[0x0][0x9a0] ;  /* 0x0002680000047ab9 */ /* 0x000fe20000000a00 */
[----:B------:R-:W-:Y:S01]  /*1b260*/  VIADD R16, R16, 0x8000 ;  /* 0x0000800010107836 */ /* 0x000fe20000000000 */
[----:B------:R-:W-:Y:S01]  /*1b270*/  ISETP.NE.U32.AND P1, PT, RZ, UR4, PT ;  /* 0x00000004ff007c0c */ /* 0x000fe2000bf25070 */
[----:B------:R-:W-:Y:S01]  /*1b280*/  WARPGROUP.ARRIVE ;  /* 0x00000000000079c5 */ /* 0x000fe20000000000 */
[----:B------:R-:W-:Y:S02]  /*1b290*/  IMAD.MOV.U32 R6, RZ, RZ, 0x3f800000 ;  /* 0x3f800000ff067424 */ /* 0x000fe400078e00ff */
[----:B------:R-:W-:-:S02]  /*1b2a0*/  SHF.R.U32.HI R16, RZ, 0x4, R16 ;  /* 0x00000004ff107819 */ /* 0x000fc40000011610 */
[----:B------:R-:W-:Y:S02]  /*1b2b0*/  ISETP.NE.AND.EX P1, PT, RZ, UR5, PT, P1 ;  /* 0x00000005ff007c0c */ /* 0x000fe4000bf25310 */
[----:B------:R-:W-:-:S04]  /*1b2c0*/  LOP3.LUT R16, R16, 0x3fff, RZ, 0xc0, !PT ;  /* 0x00003fff10107812 */ /* 0x000fc800078ec0ff */
[----:B------:R-:W-:-:S04]  /*1b2d0*/  LOP3.LUT R15, R16, 0x10000, RZ, 0xfc, !PT ;  /* 0x00010000100f7812 */ /* 0x000fc800078efcff */
[----:B------:R-:W-:Y:S01]  /*1b2e0*/  LEA R14, R200, R15, 0xa ;  /* 0x0000000fc80e7211 */ /* 0x000fe200078e50ff */
[----:B------:R-:W-:Y:S02]  /*1b2f0*/  IMAD.MOV.U32 R15, RZ, RZ, -0x7fffffe0 ;  /* 0x80000020ff0f7424 */ /* 0x000fe400078e00ff */
[----:B------:R-:W0:Y:S01]  /*1b300*/  @P1 LDC.64 R8, c[0x0][0x9c8] ;  /* 0x00027200ff081b82 */ /* 0x000e220000000a00 */
[----:B------:R-:W-:Y:S02]  /*1b310*/  R2UR UR6, R14 ;  /* 0x000000000e0672ca */ /* 0x000fe400000e0000 */
[----:B------:R-:W-:Y:S02]  /*1b320*/  R2UR UR7, R15 ;  /* 0x000000000f0772ca */ /* 0x000fe400000e0000 */
[----:B------:R-:W-:Y:S02]  /*1b330*/  @P1 SHF.R.S32.HI R11, RZ, 0x1f, R207 ;  /* 0x0000001fff0b1819 */ /* 0x000fe400000114cf */
[----:B------:R-:W-:Y:S01]  /*1b340*/  @P1 SHF.R.S32.HI R15, RZ, 0x1f, R206 ;  /* 0x0000001fff0f1819 */ /* 0x000fe200000114ce */
[----:B------:R-:W2:Y:S08]  /*1b350*/  @P1 LDC.64 R12, c[0x0][0x9d0] ;  /* 0x00027400ff0c1b82 */ /* 0x000eb00000000a00 */
[----:B------:R-:W-:Y:S01]  /*1b360*/  QGMMA.64x256x32.F32.E4M3.E4M3 R24, R188, gdesc[UR4], R24, gsb0 ;  /* 0x03e00004bc187df3 */ /* 0x000fe20008000818 */
[----:B01----:R-:W-:-:S04]  /*1b370*/  @P1 IMAD R0, R11, R8, RZ ;  /* 0x000000080b001224 */ /* 0x003fc800078e02ff */
[C---:B------:R-:W-:Y:S02]  /*1b380*/  @P1 IMAD R11, R207.reuse, R9, R0 ;  /* 0x00000009cf0b1224 */ /* 0x040fe400078e0200 */
[----:B------:R-:W-:-:S04]  /*1b390*/  @P1 IMAD.WIDE.U32 R8, R207, R8, RZ ;  /* 0x00000008cf081225 */ /* 0x000fc800078e00ff */
[-C--:B--2---:R-:W-:Y:S02]  /*1b3a0*/  @P1 IMAD R0, R15, R12.reuse, RZ ;  /* 0x0000000c0f001224 */ /* 0x084fe400078e02ff */
[----:B------:R-:W-:Y:S02]  /*1b3b0*/  @P1 IMAD.IADD R9, R9, 0x1, R11 ;  /* 0x0000000109091824 */ /* 0x000fe400078e020b */
[C---:B------:R-:W-:Y:S02]  /*1b3c0*/  @P1 IMAD R13, R206.reuse, R13, R0 ;  /* 0x0000000dce0d1224 */ /* 0x040fe400078e0200 */
[----:B------:R-:W-:-:S04]  /*1b3d0*/  @P1 IMAD.WIDE.U32 R8, R206, R12, R8 ;  /* 0x0000000cce081225 */ /* 0x000fc800078e0008 */
[----:B------:R-:W-:Y:S01]  /*1b3e0*/  @P1 IMAD.IADD R9, R9, 0x1, R13 ;  /* 0x0000000109091824 */ /* 0x000fe200078e020d */
[----:B------:R-:W-:-:S04]  /*1b3f0*/  @P1 LEA R12, P2, R8, UR4, 0x2 ;  /* 0x00000004080c1c11 */ /* 0x000fc8000f8410ff */
[----:B------:R-:W-:-:S05]  /*1b400*/  @P1 LEA.HI.X R13, R8, UR5, R9, 0x2, P2 ;  /* 0x00000005080d1c11 */ /* 0x000fca00090f1409 */
[----:B------:R0:W2:Y:S01]  /*1b410*/  @P1 LDG.E R6, desc[UR46][R12.64] ;  /* 0x0000002e0c061981 */ /* 0x0000a2000c1e1900 */
[----:B------:R-:W-:Y:S02]  /*1b420*/  VIADD R14, R14, 0x2 ;  /* 0x000000020e0e7836 */ /* 0x000fe40000000000 */
[----:B------:R-:W-:-:S03]  /*1b430*/  IMAD.MOV.U32 R15, RZ, RZ, -0x7fffffe0 ;  /* 0x80000020ff0f7424 */ /* 0x000fc600078e00ff */
[----:B------:R-:W-:Y:S02]  /*1b440*/  R2UR UR6, R14 ;  /* 0x000000000e0672ca */ /* 0x000fe400000e0000 */
[----:B------:R-:W-:Y:S01]  /*1b450*/  R2UR UR7, R15 ;  /* 0x000000000f0772ca */ /* 0x000fe200000e0000 */
[----:B------:R-:W1:Y:S04]  /*1b460*/  SHFL.BFLY PT, R9, R4, 0x2, 0x1f ;  /* 0x0c401f0004097f89 */ /* 0x000e6800000e0000 */
[----:B------:R-:W3:Y:S01]  /*1b470*/  SHFL.BFLY PT, R2, R3, 0x2, 0x1f ;  /* 0x0c401f0003027f89 */ /* 0x000ee200000e0000 */
[----:B-1----:R-:W-:-:S01]  /*1b480*/  FADD.FTZ R9, R9, R4 ;  /* 0x0000000409097221 */ /* 0x002fc20000010000 */
[----:B---3--:R-:W-:-:S04]  /*1b490*/  FADD.FTZ R2, R2, R3 ;  /* 0x0000000302027221 */ /* 0x008fc80000010000 */
[----:B------:R-:W0:Y:S04]  /*1b4a0*/  SHFL.BFLY PT, R0, R9, 0x1, 0x1f ;  /* 0x0c201f0009007f89 */ /* 0x000e2800000e0000 */
[----:B------:R-:W1:Y:S01]  /*1b4b0*/  SHFL.BFLY PT, R11, R2, 0x1, 0x1f ;  /* 0x0c201f00020b7f89 */ /* 0x000e6200000e0000 */
[----:B0-----:R-:W-:-:S01]  /*1b4c0*/  FADD.FTZ R12, R9, R0 ;  /* 0x00000000090c7221 */ /* 0x001fc20000010000 */
[----:B-1----:R-:W-:-:S04]  /*1b4d0*/  FADD.FTZ R14, R2, R11 ;  /* 0x0000000b020e7221 */ /* 0x002fc80000010000 */
[C---:B------:R-:W-:Y:S01]  /*1b4e0*/  FSETP.NE.FTZ.AND P1, PT, R12.reuse, RZ, PT ;  /* 0x000000ff0c00720b */ /* 0x040fe20003f35000 */
[----:B------:R-:W-:Y:S01]  /*1b4f0*/  FMUL.FTZ R13, R12, 0.00390625 ;  /* 0x3b8000000c0d7820 */ /* 0x000fe20000410000 */
[----:B------:R-:W-:Y:S01]  /*1b500*/  FMUL.FTZ R8, R14, 0.00390625 ;  /* 0x3b8000000e087820 */ /* 0x000fe20000410000 */
[----:B------:R-:W-:-:S03]  /*1b510*/  IMAD.MOV.U32 R11, RZ, RZ, RZ ;  /* 0x000000ffff0b7224 */ /* 0x000fc600078e00ff */
[----:B------:R-:W-:Y:S02]  /*1b520*/  FSETP.NE.FTZ.AND P2, PT, R13, RZ, PT ;  /* 0x000000ff0d00720b */ /* 0x000fe40003f55000 */
[----:B------:R-:W-:-:S05]  /*1b530*/  FSETP.NE.FTZ.AND P3, PT, R8, RZ, PT ;  /* 0x000000ff0800720b */ /* 0x000fca0003f75000 */
[----:B------:R0:W-:Y:S01]  /*1b540*/  @P1 MUFU.RCP R11, R12 ;  /* 0x0000000c000b1308 */ /* 0x0001e20000001000 */
[----:B------:R-:W-:Y:S01]  /*1b550*/  FSETP.NE.FTZ.AND P1, PT, R14, RZ, PT ;  /* 0x000000ff0e00720b */ /* 0x000fe20003f35000 */
[----:B------:R-:W-:Y:S01]  /*1b560*/  IMAD.MOV.U32 R9, RZ, RZ, RZ ;  /* 0x000000ffff097224 */ /* 0x000fe200078e00ff */
[----:B------:R-:W-:Y:S02]  /*1b570*/  WARPGROUP.DEPBAR.LE gsb0, 0x0 ;  /* 0x00008000000079c5 */ /* 0x000fe40000010000 */
[----:B------:R-:W-:-:S06]  /*1b580*/  WARPGROUP.ARRIVE ;  /* 0x00000000000079c5 */ /* 0x000fcc0000000000 */
[----:B------:R-:W-:Y:S01]  /*1b590*/  QGMMA.64x256x32.F32.E4M3.E4M3 R24, R184, gdesc[UR4], R24, gsb0 ;  /* 0x03e00004b8187df3 */ /* 0x000fe20008000818 */
[----:B------:R-:W1:Y:S08]  /*1b5a0*/  @P2 MUFU.LG2 R3, R13 ;  /* 0x0000000d00032308 */ /* 0x000e700000000c00 */
[----:B------:R-:W3:Y:S01]  /*1b5b0*/  @P3 MUFU.LG2 R8, R8 ;  /* 0x0000000800083308 */ /* 0x000ee20000000c00 */
[----:B------:R-:W-:-:S07]  /*1b5c0*/  MOV R15, UR56 ;  /* 0x00000038000f7c02 */ /* 0x000fce0008000f00 */
[----:B------:R-:W4:Y:S01]  /*1b5d0*/  @P1 MUFU.RCP R9, R14 ;  /* 0x0000000e00091308 */ /* 0x000f220000001000 */
[----:B------:R-:W-:Y:S02]  /*1b5e0*/  IMAD.U32 R4, RZ, RZ, UR56 ;  /* 0x00000038ff047e24 */ /* 0x000fe4000f8e00ff */
[----:B0-----:R-:W-:Y:S01]  /*1b5f0*/  @P3 FMUL.FTZ R12, R15, 0.69314718246459960938 ;  /* 0x3f3172180f0c3820 */ /* 0x001fe20000410000 */
[----:B-1----:R-:W-:Y:S01]  /*1b600*/  @P2 FMUL.FTZ R3, R3, 0.69314718246459960938 ;  /* 0x3f31721803032820 */ /* 0x002fe20000410000 */
[----:B------:R-:W-:Y:S01]  /*1b610*/  @P2 FMUL.FTZ R4, R4, 0.69314718246459960938 ;  /* 0x3f31721804042820 */ /* 0x000fe20000410000 */
[----:B------:R-:W-:Y:S02]  /*1b620*/  IMAD.MOV.U32 R0, RZ, RZ, -0x800000 ;  /* 0xff800000ff007424 */ /* 0x000fe400078e00ff */
[----:B---3--:R-:W-:Y:S01]  /*1b630*/  @P3 FMUL.FTZ R13, R8, 0.69314718246459960938 ;  /* 0x3f317218080d3820 */ /* 0x008fe20000410000 */
[----:B------:R-:W-:Y:S02]  /*1b640*/  IMAD.MOV.U32 R2, RZ, RZ, -0x800000 ;  /* 0xff800000ff027424 */ /* 0x000fe400078e00ff */
[----:B------:R-:W-:Y:S01]  /*1b650*/  @P2 FFMA.FTZ R0, R4, R7, R3 ;  /* 0x0000000704002223 */ /* 0x000fe20000010003 */
[----:B------:R-:W-:-:S01]  /*1b660*/  @P3 FFMA.FTZ R2, R12, R10, R13 ;  /* 0x0000000a0c023223 */ /* 0x000fc2000001000d */
[-C--:B--2---:R-:W-:Y:S01]  /*1b670*/  FMUL.FTZ R3, R11, R6.reuse ;  /* 0x000000060b037220 */ /* 0x084fe20000410000 */
[----:B----4-:R-:W-:Y:S01]  /*1b680*/  FMUL.FTZ R12, R9, R6 ;  /* 0x00000006090c7220 */ /* 0x010fe20000410000 */
[----:B------:R-:W-:-:S02]  /*1b690*/  WARPGROUP.DEPBAR.LE gsb0, 0x0 ;  /* 0x00008000000079c5 */ /* 0x000fc40000010000 */
[----:B------:R-:W-:Y:S05]  /*1b6a0*/  @!P0 BRA `(.L_x_1436) ;  /* 0x0000000000048947 */ /* 0x000fea0003800000 */
[----:B------:R-:W-:Y:S01]  /*1b6b0*/  BPT.TRAP 0x1 ;  /* 0x000000040000795c */ /* 0x000fe20000300000 */
.L_x_1436:
[----:B------:R-:W-:Y:S02]  /*1b6c0*/  VIADD R15, R5, 0x28460 ;  /* 0x00028460050f7836 */ /* 0x000fe40000000000 */
[-C--:B------:R-:W-:Y:S01]  /*1b6d0*/  FMUL.FTZ R5, R28, R3.reuse ;  /* 0x000000031c057220 */ /* 0x080fe20000410000 */
[----:B------:R-:W-:Y:S02]  /*1b6e0*/  IMAD.U32 R4, RZ, RZ, UR42 ;  /* 0x0000002aff047e24 */ /* 0x000fe4000f8e00ff */
[-C--:B------:R-:W-:Y:S01]  /*1b6f0*/  FMUL.FTZ R7, R36, R3.reuse ;  /* 0x0000000324077220 */ /* 0x080fe20000410000 */
[----:B------:R-:W-:Y:S02]  /*1b700*/  VIADD R200, R200, 0x1 ;  /* 0x00000001c8c87836 */ /* 0x000fe40000000000 */
        /* <DEDUP_REMOVED lines=21> */
[----:B------:R-:W-:Y:S01]  /*1b860*/  ISETP.NE.AND P1, PT, R200, 0x2, PT ;  /* 0x00000002c800780c */ /* 0x000fe20003f25270 */
        /* <DEDUP_REMOVED lines=61> */
[----:B------:R-:W-:Y:S01]  /*1bc40*/  SEL R3, RZ, 0x1, P1 ;  /* 0x00000001ff037807 */ /* 0x000fe20000800000 */
        /* <DEDUP_REMOVED lines=10> */
[-C--:B0-----:R-:W-:Y:S01]  /*1bcf0*/  FMUL.FTZ R15, R27, R12.reuse ;  /* 0x0000000c1b0f7220 */ /* 0x081fe20000410000 */
        /* <DEDUP_REMOVED lines=36> */
[----:B------:R-:W-:Y:S01]  /*1bf40*/  LOP3.LUT R194, R194, R3, RZ, 0x3c, !PT ;  /* 0x00000003c2c27212 */ /* 0x000fe200078e3cff */
[----:B------:R-:W-:Y:S01]  /*1bf50*/  UIADD3 UR43, UR43, 0x1, URZ ;  /* 0x000000012b2b7890 */ /* 0x000fe2000fffe03f */
[----:B------:R-:W-:-:S11]  /*1bf60*/  SEL R200, R200, RZ, P1 ;  /* 0x000000ffc8c87207 */ /* 0x000fd60000800000 */
.L_x_1284:
[----:B------:R-:W-:Y:S05]  /*1bf70*/  WARPSYNC.ALL ;  /* 0x0000000000007948 */ /* 0x000fea0003800000 */
[----:B------:R-:W0:Y:S08]  /*1bf80*/  S2UR UR42, SR_CgaCtaId ;  /* 0x00000000002a79c3 */ /* 0x000e300000008800 */
[----:B------:R-:W-:Y:S06]  /*1bf90*/  BAR.SYNC.DEFER_BLOCKING 0x5, 0x180 ;  /* 0x0146000000007b1d */ /* 0x000fec0000010000 */
[----:B------:R-:W-:Y:S01]  /*1bfa0*/  UMOV UR4, 0x400 ;  /* 0x0000040000047882 */ /* 0x000fe20000000000 */
[----:B------:R-:W-:Y:S01]  /*1bfb0*/  BSSY B0, `(.L_x_1437) ;  /* 0x000034c000007945 */ /* 0x000fe20003800000 */
[----:B0-----:R-:W-:-:S06]  /*1bfc0*/  ULEA UR4, UR42, UR4, 0x18 ;  /* 0x000000042a047291 */ /* 0x001fcc000f8ec03f */
[----:B------:R-:W-:-:S05]  /*1bfd0*/  IMAD.U32 R16, RZ, RZ, UR4 ;  /* 0x00000004ff107e24 */ /* 0x000fca000f8e00ff */
[----:B------:R0:W1:Y:S01]  /*1bfe0*/  LDS.128 R204, [R16+0x284d0] ;  /* 0x0284d00010cc7984 */ /* 0x0000620000000c00 */
[----:B------:R-:W-:Y:S06]  /*1bff0*/  BAR.ARV 0x4, 0x180 ;  /* 0x0106000000007b1d */ /* 0x000fec0000002000 */
[----:B------:R-:W-:Y:S05]  /*1c000*/  @P0 BRA `(.L_x_1438) ;  /* 0x0000002800580947 */ /* 0x000fea0003800000 */
[----:B------:R-:W2:Y:S01]  /*1c010*/  S2R R56, SR_TID.X ;  /* 0x0000000000387919 */ /* 0x000ea20000002100 */
[----:B------:R-:W-:Y:S01]  /*1c020*/  F2FP.BF16.F32.PACK_AB R31, R31, R34 ;  /* 0x000000221f1f723e */ /* 0x000fe200000010ff */
[----:B------:R-:W-:Y:S01]  /*1c030*/  ULDC.64 UR4, c[0x4][0x140] ;  /* 0x0100500000047ab9 */ /* 0x000fe20000000a00 */
[----:B------:R-:W-:Y:S02]  /*1c040*/  F2FP.BF16.F32.PACK_AB R34, R60, R13 ;  /* 0x0000000d3c22723e */ /* 0x000fe400000010ff */
[----:B------:R-:W3:Y:S01]  /*1c050*/  S2R R13, SR_SWINHI ;  /* 0x00000000000d7919 */ /* 0x000ee20000002f00 */
[----:B------:R-:W-:Y:S02]  /*1c060*/  F2FP.BF16.F32.PACK_AB R61, R61, R14 ;  /* 0x0000000e3d3d723e */ /* 0x000fe400000010ff */
[----:B------:R-:W-:Y:S02]  /*1c070*/  F2FP.BF16.F32.PACK_AB R14, R62, R59 ;  /* 0x0000003b3e0e723e */ /* 0x000fe400000010ff */
[----:B------:R-:W-:-:S02]  /*1c080*/  F2FP.BF16.F32.PACK_AB R62, R77, R112 ;  /* 0x000000704d3e723e */ /* 0x000fc400000010ff */
[----:B------:R-:W-:Y:S02]  /*1c090*/  F2FP.BF16.F32.PACK_AB R113, R76, R113 ;  /* 0x000000714c71723e */ /* 0x000fe400000010ff */
[----:B------:R-:W-:Y:S02]  /*1c0a0*/  F2FP.BF16.F32.PACK_AB R63, R63, R66 ;  /* 0x000000423f3f723e */ /* 0x000fe400000010ff */
[----:B------:R-:W-:Y:S01]  /*1c0b0*/  F2FP.BF16.F32.PACK_AB R126, R70, R67 ;  /* 0x00000043467e723e */ /* 0x000fe200000010ff */
[----:B--2---:R-:W-:-:S05]  /*1c0c0*/  IMAD.SHL.U32 R3, R56, 0x4, RZ ;  /* 0x0000000438037824 */ /* 0x004fca00078e00ff */
[----:B------:R-:W-:Y:S02]  /*1c0d0*/  LOP3.LUT R3, R3, 0xc, RZ, 0xc0, !PT ;  /* 0x0000000c03037812 */ /* 0x000fe400078ec0ff */
[----:B------:R-:W-:Y:S02]  /*1c0e0*/  MOV R76, R16 ;  /* 0x00000010004c7202 */ /* 0x000fe40000000f00 */
[----:B---3--:R-:W-:Y:S02]  /*1c0f0*/  MOV R77, R13 ;  /* 0x0000000d004d7202 */ /* 0x008fe40000000f00 */
[----:B------:R-:W-:Y:S01]  /*1c100*/  IADD3 R26, P0, R3, UR4, RZ ;  /* 0x00000004031a7c10 */ /* 0x000fe2000ff1e0ff */
[----:B------:R-:W-:Y:S01]  /*1c110*/  IMAD.WIDE R66, R235, 0x2, R76 ;  /* 0x00000002eb427825 */ /* 0x000fe200078e024c */
[----:B------:R-:W-:-:S03]  /*1c120*/  F2FP.BF16.F32.PACK_AB R12, R38, R35 ;  /* 0x00000023260c723e */ /* 0x000fc600000010ff */
[----:B-----5:R-:W-:Y:S01]  /*1c130*/  IMAD.X R27, RZ, RZ, UR5, P0 ;  /* 0x00000005ff1b7e24 */ /* 0x020fe200080e06ff */
[----:B------:R-:W-:Y:S02]  /*1c140*/  F2FP.BF16.F32.PACK_AB R38, R21, R64 ;  /* 0x000000401526723e */ /* 0x000fe400000010ff */
[----:B------:R-:W-:Y:S02]  /*1c150*/  F2FP.BF16.F32.PACK_AB R116, R117, R116 ;  /* 0x000000747574723e */ /* 0x000fe400000010ff */
[----:B------:R-:W-:Y:S01]  /*1c160*/  F2FP.BF16.F32.PACK_AB R130, R78, R75 ;  /* 0x0000004b4e82723e */ /* 0x000fe200000010ff */
[----:B------:R2:W5:Y:S01]  /*1c170*/  LDG.E.CONSTANT R3, desc[UR46][R26.64] ;  /* 0x0000002e1a037981 */ /* 0x000562000c1e9900 */
[----:B------:R-:W-:Y:S01]  /*1c180*/  F2FP.BF16.F32.PACK_AB R21, R79, R82 ;  /* 0x000000524f15723e */ /* 0x000fe200000010ff */
[----:B------:R-:W-:Y:S01]  /*1c190*/  UMOV UR4, 0xffffffff ;  /* 0xffffffff00047882 */ /* 0x000fe20000000000 */
[----:B------:R-:W-:Y:S02]  /*1c1a0*/  F2FP.BF16.F32.PACK_AB R134, R86, R83 ;  /* 0x000000535686723e */ /* 0x000fe400000010ff */
[----:B------:R-:W-:-:S02]  /*1c1b0*/  F2FP.BF16.F32.PACK_AB R104, R69, R104 ;  /* 0x000000684568723e */ /* 0x000fc400000010ff */
[----:B------:R-:W-:Y:S02]  /*1c1c0*/  F2FP.BF16.F32.PACK_AB R117, R36, R81 ;  /* 0x000000512475723e */ /* 0x000fe400000010ff */
[C---:B------:R-:W-:Y:S02]  /*1c1d0*/  IADD3 R83, P3, R66.reuse, 0xc060, RZ ;  /* 0x0000c06042537810 */ /* 0x040fe40007f7e0ff */
[C---:B------:R-:W-:Y:S02]  /*1c1e0*/  IADD3 R79, P1, R66.reuse, 0xc020, RZ ;  /* 0x0000c020424f7810 */ /* 0x040fe40007f3e0ff */
[C---:B------:R-:W-:Y:S02]  /*1c1f0*/  IADD3 R75, P5, R66.reuse, 0xc000, RZ ;  /* 0x0000c000424b7810 */ /* 0x040fe40007fbe0ff */
[C---:B------:R-:W-:Y:S02]  /*1c200*/  IADD3 R69, P4, R66.reuse, 0x8060, RZ ;  /* 0x0000806042457810 */ /* 0x040fe40007f9e0ff */
[----:B------:R-:W-:-:S02]  /*1c210*/  IADD3 R81, P2, R66, 0xc040, RZ ;  /* 0x0000c04042517810 */ /* 0x000fc40007f5e0ff */
[----:B--2---:R-:W-:Y:S02]  /*1c220*/  F2FP.BF16.F32.PACK_AB R26, R8, R41 ;  /* 0x00000029081a723e */ /* 0x004fe400000010ff */
[----:B------:R-:W-:Y:S02]  /*1c230*/  F2FP.BF16.F32.PACK_AB R8, R46, R43 ;  /* 0x0000002b2e08723e */ /* 0x000fe400000010ff */
[----:B------:R-:W-:Y:S02]  /*1c240*/  F2FP.BF16.F32.PACK_AB R71, R71, R74 ;  /* 0x0000004a4747723e */ /* 0x000fe400000010ff */
[----:B------:R-:W-:Y:S02]  /*1c250*/  F2FP.BF16.F32.PACK_AB R143, R68, R105 ;  /* 0x00000069448f723e */ /* 0x000fe400000010ff */
[----:B------:R-:W-:Y:S02]  /*1c260*/  F2FP.BF16.F32.PACK_AB R46, R37, R80 ;  /* 0x00000050252e723e */ /* 0x000fe400000010ff */
        /* <DEDUP_REMOVED lines=10> */
[----:B------:R-:W-:Y:S02]  /*1c310*/  F2FP.BF16.F32.PACK_AB R15, R30, R15 ;  /* 0x0000000f1e0f723e */ /* 0x000fe400000010ff */
[----:B------:R-:W-:Y:S02]  /*1c320*/  F2FP.BF16.F32.PACK_AB R118, R54, R51 ;  /* 0x000000333676723e */ /* 0x000fe400000010ff */
        /* <DEDUP_REMOVED lines=8> */
[----:B------:R-:W-:-:S02]  /*1c3b0*/  F2FP.BF16.F32.PACK_AB R30, R10, R49 ;  /* 0x000000310a1e723e */ /* 0x000fc400000010ff */
[----:B------:R-:W-:Y:S02]  /*1c3c0*/  F2FP.BF16.F32.PACK_AB R54, R53, R96 ;  /* 0x000000603536723e */ /* 0x000fe400000010ff */
[----:B------:R-:W-:Y:S02]  /*1c3d0*/  LOP3.LUT R80, R80, R81, RZ, 0x3c, !PT ;  /* 0x0000005150507212 */ /* 0x000fe400078e3cff */
[C---:B------:R-:W-:Y:S02]  /*1c3e0*/  IADD3 R59, P3, R66.reuse, 0x8040, RZ ;  /* 0x00008040423b7810 */ /* 0x040fe40007f7e0ff */
[----:B------:R-:W-:Y:S02]  /*1c3f0*/  IADD3.X R81, RZ, R67, RZ, P2, !PT ;  /* 0x00000043ff517210 */ /* 0x000fe400017fe4ff */
[C---:B------:R-:W-:Y:S02]  /*1c400*/  IADD3 R53, P1, R66.reuse, 0x8000, RZ ;  /* 0x0000800042357810 */ /* 0x040fe40007f3e0ff */
[----:B------:R-:W-:-:S02]  /*1c410*/  IADD3 R51, P5, R66, 0x4060, RZ ;  /* 0x0000406042337810 */ /* 0x000fc40007fbe0ff */
[C---:B------:R-:W-:Y:S02]  /*1c420*/  IADD3 R49, P4, R66.reuse, 0x4040, RZ ;  /* 0x0000404042317810 */ /* 0x040fe40007f9e0ff */
[----:B------:R-:W-:Y:S02]  /*1c430*/  IADD3 R57, P2, R66, 0x8020, RZ ;  /* 0x0000802042397810 */ /* 0x000fe40007f5e0ff */
[----:B------:R-:W-:Y:S02]  /*1c440*/  F2FP.BF16.F32.PACK_AB R5, R5, R24 ;  /* 0x000000180505723e */ /* 0x000fe400000010ff */
[----:B------:R-:W-:Y:S02]  /*1c450*/  F2FP.BF16.F32.PACK_AB R24, R6, R33 ;  /* 0x000000210618723e */ /* 0x000fe400000010ff */
[----:B------:R-:W-:Y:S02]  /*1c460*/  F2FP.BF16.F32.PACK_AB R11, R11, R48 ;  /* 0x000000300b0b723e */ /* 0x000fe400000010ff */
[----:B------:R-:W-:-:S02]  /*1c470*/  F2FP.BF16.F32.PACK_AB R47, R47, R50 ;  /* 0x000000322f2f723e */ /* 0x000fc400000010ff */
[----:B------:R-:W-:Y:S02]  /*1c480*/  F2FP.BF16.F32.PACK_AB R55, R55, R58 ;  /* 0x0000003a3737723e */ /* 0x000fe400000010ff */
[----:B------:R-:W-:Y:S02]  /*1c490*/  F2FP.BF16.F32.PACK_AB R141, R52, R97 ;  /* 0x00000061348d723e */ /* 0x000fe400000010ff */
[----:B------:R-:W-:Y:S02]  /*1c4a0*/  LOP3.LUT P0, R6, R56, 0x3, RZ, 0xc0, !PT ;  /* 0x0000000338067812 */ /* 0x000fe4000780c0ff */
        /* <DEDUP_REMOVED lines=19> */
[----:B------:R-:W-:Y:S01]  /*1c5e0*/  LOP3.LUT R56, R56, R57, RZ, 0x3c, !PT ;  /* 0x0000003938387212 */ /* 0x000fe200078e3cff */
[----:B------:R-:W-:Y:S01]  /*1c5f0*/  IMAD.X R57, RZ, RZ, R67, P2 ;  /* 0x000000ffff397224 */ /* 0x000fe200010e0643 */
[----:B------:R-:W-:Y:S02]  /*1c600*/  F2FP.BF16.F32.PACK_AB R4, R4, R25 ;  /* 0x000000190404723e */ /* 0x000fe400000010ff */
[----:B------:R-:W-:Y:S02]  /*1c610*/  ISETP.EQ.OR P0, PT, R6, 0x3, !P0 ;  /* 0x000000030600780c */ /* 0x000fe40004702670 */
[C---:B------:R-:W-:Y:S02]  /*1c620*/  IADD3 R45, P3, R66.reuse, 0x4020, RZ ;  /* 0x00004020422d7810 */ /* 0x040fe40007f7e0ff */
        /* <DEDUP_REMOVED lines=8> */
[----:B------:R-:W-:Y:S02]  /*1c6b0*/  SEL R13, R5, R4, P0 ;  /* 0x00000004050d7207 */ /* 0x000fe40000000000 */
[----:B------:R-:W-:Y:S02]  /*1c6c0*/  LOP3.LUT R44, R45, 0x380, RZ, 0xc0, !PT ;  /* 0x000003802d2c7812 */ /* 0x000fe400078ec0ff */
[----:B------:R-:W-:Y:S02]  /*1c6d0*/  LOP3.LUT R40, R41, 0x380, RZ, 0xc0, !PT ;  /* 0x0000038029287812 */ /* 0x000fe400078ec0ff */
[----:B------:R-:W-:Y:S02]  /*1c6e0*/  LOP3.LUT R36, R37, 0x380, RZ, 0xc0, !PT ;  /* 0x0000038025247812 */ /* 0x000fe400078ec0ff */
[----:B------:R-:W-:Y:S02]  /*1c6f0*/  LOP3.LUT R32, R33, 0x380, RZ, 0xc0, !PT ;  /* 0x0000038021207812 */ /* 0x000fe400078ec0ff */
[----:B------:R-:W-:-:S02]  /*1c700*/  SEL R4, R4, R5, P0 ;  /* 0x0000000504047207 */ /* 0x000fc40000000000 */
[----:B------:R-:W-:Y:S02]  /*1c710*/  LOP3.LUT R42, R43, 0x380, RZ, 0xc0, !PT ;  /* 0x000003802b2a7812 */ /* 0x000fe400078ec0ff */
[----:B------:R-:W-:Y:S02]  /*1c720*/  LOP3.LUT R5, R66, 0x380, RZ, 0xc0, !PT ;  /* 0x0000038042057812 */ /* 0x000fe400078ec0ff */
[----:B------:R-:W-:Y:S02]  /*1c730*/  SHF.R.U64 R44, R44, 0x3, RZ ;  /* 0x000000032c2c7819 */ /* 0x000fe400000012ff */
[----:B------:R-:W-:Y:S02]  /*1c740*/  SHF.R.U64 R40, R40, 0x3, RZ ;  /* 0x0000000328287819 */ /* 0x000fe400000012ff */
[----:B------:R-:W-:Y:S02]  /*1c750*/  SHF.R.U64 R36, R36, 0x3, RZ ;  /* 0x0000000324247819 */ /* 0x000fe400000012ff */
[----:B------:R-:W-:-:S02]  /*1c760*/  SHF.R.U64 R32, R32, 0x3, RZ ;  /* 0x0000000320207819 */ /* 0x000fc400000012ff */
[----:B------:R-:W-:Y:S02]  /*1c770*/  SHF.R.U64 R42, R42, 0x3, RZ ;  /* 0x000000032a2a7819 */ /* 0x000fe400000012ff */
        /* <DEDUP_REMOVED lines=9> */
[----:B------:R-:W-:-:S02]  /*1c810*/  LOP3.LUT R42, R42, R43, RZ, 0x3c, !PT ;  /* 0x0000002b2a2a7212 */ /* 0x000fc400078e3cff */
[----:B------:R-:W-:Y:S02]  /*1c820*/  F2FP.BF16.F32.PACK_AB R120, R85, R120 ;  /* 0x000000785578723e */ /* 0x000fe400000010ff */
[----:B------:R-:W-:Y:S02]  /*1c830*/  LOP3.LUT R66, R5, R66, RZ, 0x3c, !PT ;  /* 0x0000004205427212 */ /* 0x000fe400078e3cff */
[----:B------:R-:W-:Y:S02]  /*1c840*/  IADD3.X R43, RZ, R67, RZ, P2, !PT ;  /* 0x00000043ff2b7210 */ /* 0x000fe400017fe4ff */
[----:B------:R-:W-:Y:S02]  /*1c850*/  MOV R85, R82 ;  /* 0x0000005200557202 */ /* 0x000fe40000000f00 */
[----:B------:R-:W-:Y:S02]  /*1c860*/  F2FP.BF16.F32.PACK_AB R72, R29, R72 ;  /* 0x000000481d48723e */ /* 0x000fe400000010ff */
[----:B------:R-:W-:-:S02]  /*1c870*/  MOV R83, R80 ;  /* 0x0000005000537202 */ /* 0x000fc40000000f00 */
        /* <DEDUP_REMOVED lines=10> */
[----:B------:R-:W-:Y:S02]  /*1c920*/  MOV R81, R78 ;  /* 0x0000004e00517202 */ /* 0x000fe40000000f00 */
        /* <DEDUP_REMOVED lines=27> */
[----:B------:R-:W-:Y:S01]  /*1cae0*/  MOV R73, R32 ;  /* 0x0000002000497202 */ /* 0x000fe20000000f00 */
[----:B------:R-:W-:Y:S06]  /*1caf0*/  BRA.DIV UR4, `(.L_x_1439) ;  /* 0x000000b2046c7947 */ /* 0x000fec000b800000 */
[----:B------:R-:W-:Y:S02]  /*1cb00*/  SEL R10, R7, R24, P0 ;  /* 0x00000018070a7207 */ /* 0x000fe40000000000 */
[----:B------:R-:W-:Y:S02]  /*1cb10*/  SEL R20, R24, R7, P0 ;  /* 0x0000000718147207 */ /* 0x000fe40000000000 */
[----:B------:R-:W-:Y:S01]  /*1cb20*/  SEL R24, R9, R26, P0 ;  /* 0x0000001a09187207 */ /* 0x000fe20000000000 */
[----:B-----5:R-:W-:Y:S01]  /*1cb30*/  SHFL.IDX PT, R7, R13, R3, 0x1c1f ;  /* 0x001c1f030d077589 */ /* 0x020fe200000e0000 */
[----:B------:R-:W-:Y:S02]  /*1cb40*/  SEL R26, R26, R9, P0 ;  /* 0x000000091a1a7207 */ /* 0x000fe40000000000 */
[----:B------:R-:W-:Y:S01]  /*1cb50*/  SEL R28, R11, R30, P0 ;  /* 0x0000001e0b1c7207 */ /* 0x000fe20000000000 */
[----:B------:R-:W-:Y:S01]  /*1cb60*/  SHFL.IDX PT, R10, R10, R3, 0x1c1f ;  /* 0x001c1f030a0a7589 */ /* 0x000fe200000e0000 */
[----:B------:R-:W-:-:S02]  /*1cb70*/  LOP3.LUT R9, R3, 0x2, RZ, 0x3c, !PT ;  /* 0x0000000203097812 */ /* 0x000fc400078e3cff */
        /* <DEDUP_REMOVED lines=25> */
[----:B------:R-:W2:Y:S01]  /*1cd10*/  SHFL.IDX PT, R25, R26, R9, 0x1c1f ;  /* 0x001c1f091a197589 */ /* 0x000ea200000e0000 */
[----:B------:R-:W-:-:S02]  /*1cd20*/  SEL R48, R88, R135, P0 ;  /* 0x0000008758307207 */ /* 0x000fc40000000000 */
[----:B------:R-:W-:Y:S01]  /*1cd30*/  SEL R118, R27, R146, P0 ;  /* 0x000000921b767207 */ /* 0x000fe20000000000 */
[----:B------:R-:W-:Y:S01]  /*1cd40*/  SHFL.IDX PT, R35, R46, R9, 0x1c1f ;  /* 0x001c1f092e237589 */ /* 0x000fe200000e0000 */
[----:B------:R-:W-:Y:S02]  /*1cd50*/  SEL R120, R146, R27, P0 ;  /* 0x0000001b92787207 */ /* 0x000fe40000000000 */
[----:B------:R-:W-:Y:S01]  /*1cd60*/  SEL R50, R135, R88, P0 ;  /* 0x0000005887327207 */ /* 0x000fe20000000000 */
[----:B------:R-:W3:Y:S01]  /*1cd70*/  SHFL.IDX PT, R27, R30, R9, 0x1c1f ;  /* 0x001c1f091e1b7589 */ /* 0x000ee200000e0000 */
[----:B------:R-:W-:Y:S02]  /*1cd80*/  SEL R52, R54, R141, P0 ;  /* 0x0000008d36347207 */ /* 0x000fe40000000000 */
[----:B------:R-:W-:Y:S01]  /*1cd90*/  SEL R122, R29, R152, P0 ;  /* 0x000000981d7a7207 */ /* 0x000fe20000000000 */
[----:B------:R-:W-:Y:S01]  /*1cda0*/  SHFL.IDX PT, R48, R48, R3, 0x1c1f ;  /* 0x001c1f0330307589 */ /* 0x000fe200000e0000 */
[----:B------:R-:W-:-:S02]  /*1cdb0*/  SEL R124, R152, R29, P0 ;  /* 0x0000001d987c7207 */ /* 0x000fc40000000000 */
[----:B------:R-:W-:Y:S01]  /*1cdc0*/  SEL R54, R141, R54, P0 ;  /* 0x000000368d367207 */ /* 0x000fe20000000000 */
[----:B------:R-:W4:Y:S01]  /*1cdd0*/  SHFL.IDX PT, R29, R34, R9, 0x1c1f ;  /* 0x001c1f09221d7589 */ /* 0x000f2200000e0000 */
[----:B------:R-:W-:Y:S02]  /*1cde0*/  SEL R56, R104, R143, P0 ;  /* 0x0000008f68387207 */ /* 0x000fe40000000000 */
[----:B------:R-:W-:Y:S01]  /*1cdf0*/  SEL R86, R31, R12, P0 ;  /* 0x0000000c1f567207 */ /* 0x000fe20000000000 */
[----:B------:R-:W-:Y:S01]  /*1ce00*/  SHFL.IDX PT, R37, R50, R9, 0x1c1f ;  /* 0x001c1f0932257589 */ /* 0x000fe200000e0000 */
[----:B------:R-:W-:Y:S02]  /*1ce10*/  SEL R88, R12, R31, P0 ;  /* 0x0000001f0c587207 */ /* 0x000fe40000000000 */
[----:B------:R-:W-:Y:S01]  /*1ce20*/  SEL R58, R143, R104, P0 ;  /* 0x000000688f3a7207 */ /* 0x000fe20000000000 */
[----:B------:R-:W0:Y:S01]  /*1ce30*/  SHFL.IDX PT, R31, R38, R9, 0x1c1f ;  /* 0x001c1f09261f7589 */ /* 0x000e2200000e0000 */
        /* <DEDUP_REMOVED lines=17> */
[----:B------:R-:W1:Y:S01]  /*1cf50*/  SHFL.IDX PT, R43, R62, R9, 0x1c1f ;  /* 0x001c1f093e2b7589 */ /* 0x000e6200000e0000 */
        /* <DEDUP_REMOVED lines=11> */
[----:B------:R-:W-:Y:S01]  /*1d010*/  SHFL.IDX PT, R72, R72, R3, 0x1c1f ;  /* 0x001c1f0348487589 */ /* 0x000fe200000e0000 */
[----:B------:R-:W-:Y:S02]  /*1d020*/  SEL R134, R125, R148, P0 ;  /* 0x000000947d867207 */ /* 0x000fe40000000000 */
[----:B------:R-:W-:Y:S01]  /*1d030*/  SEL R138, R127, R140, P0 ;  /* 0x0000008c7f8a7207 */ /* 0x000fe20000000000 */
[----:B------:R-:W1:Y:S01]  /*1d040*/  SHFL.IDX PT, R49, R74, R9, 0x1c1f ;  /* 0x001c1f094a317589 */ /* 0x000e6200000e0000 */
[----:B------:R-:W-:Y:S02]  /*1d050*/  SEL R128, R158, R111, P0 ;  /* 0x0000006f9e807207 */ /* 0x000fe40000000000 */
[----:B------:R-:W-:Y:S01]  /*1d060*/  SEL R132, R132, R119, P0 ;  /* 0x0000007784847207 */ /* 0x000fe20000000000 */
[----:B------:R-:W-:Y:S01]  /*1d070*/  SHFL.IDX PT, R78, R78, R3, 0x1c1f ;  /* 0x001c1f034e4e7589 */ /* 0x000fe200000e0000 */
[----:B------:R-:W-:-:S02]  /*1d080*/  SEL R136, R148, R125, P0 ;  /* 0x0000007d94887207 */ /* 0x000fc40000000000 */
[----:B------:R-:W-:Y:S01]  /*1d090*/  SEL R140, R140, R127, P0 ;  /* 0x0000007f8c8c7207 */ /* 0x000fe20000000000 */
[----:B------:R-:W1:Y:S01]  /*1d0a0*/  SHFL.IDX PT, R8, R4, R9, 0x1c1f ;  /* 0x001c1f0904087589 */ /* 0x000e6200000e0000 */
[----:B--2---:R-:W-:Y:S02]  /*1d0b0*/  SEL R12, R24, R25, P0 ;  /* 0x00000019180c7207 */ /* 0x004fe40000000000 */
[----:B------:R-:W-:Y:S01]  /*1d0c0*/  SEL R14, R25, R24, P0 ;  /* 0x00000018190e7207 */ /* 0x000fe20000000000 */
[----:B------:R-:W2:Y:S01]  /*1d0d0*/  SHFL.IDX PT, R51, R80, R9, 0x1c1f ;  /* 0x001c1f0950337589 */ /* 0x000ea200000e0000 */
[----:B---3--:R-:W-:Y:S02]  /*1d0e0*/  SEL R24, R28, R27, P0 ;  /* 0x0000001b1c187207 */ /* 0x008fe40000000000 */
[----:B------:R-:W-:Y:S01]  /*1d0f0*/  SEL R26, R27, R28, P0 ;  /* 0x0000001c1b1a7207 */ /* 0x000fe20000000000 */
[----:B------:R-:W-:Y:S01]  /*1d100*/  SHFL.IDX PT, R82, R82, R3, 0x1c1f ;  /* 0x001c1f0352527589 */ /* 0x000fe200000e0000 */
[----:B----4-:R-:W-:-:S02]  /*1d110*/  SEL R28, R32, R29, P0 ;  /* 0x0000001d201c7207 */ /* 0x010fc40000000000 */
[----:B------:R-:W-:Y:S01]  /*1d120*/  SEL R30, R29, R32, P0 ;  /* 0x000000201d1e7207 */ /* 0x000fe20000000000 */
[----:B------:R-:W-:Y:S01]  /*1d130*/  SHFL.IDX PT, R86, R86, R3, 0x1c1f ;  /* 0x001c1f0356567589 */ /* 0x000fe200000e0000 */
[----:B0-----:R-:W-:Y:S02]  /*1d140*/  SEL R32, R36, R31, P0 ;  /* 0x0000001f24207207 */ /* 0x001fe40000000000 */
        /* <DEDUP_REMOVED lines=12> */
[----:B-1----:R-:W-:Y:S01]  /*1d210*/  SEL R48, R52, R39, P0 ;  /* 0x0000002734307207 */ /* 0x002fe20000000000 */
        /* <DEDUP_REMOVED lines=18> */
[----:B------:R-:W0:Y:S01]  /*1d340*/  SHFL.IDX PT, R55, R88, R9, 0x1c1f ;  /* 0x001c1f0958377589 */ /* 0x000e2200000e0000 */
[----:B------:R-:W-:-:S02]  /*1d350*/  SEL R4, R7, R8, P0 ;  /* 0x0000000807047207 */ /* 0x000fc40000000000 */
[----:B--2---:R-:W-:Y:S01]  /*1d360*/  SEL R72, R78, R51, P0 ;  /* 0x000000334e487207 */ /* 0x004fe20000000000 */
[----:B------:R-:W1:Y:S01]  /*1d370*/  SHFL.IDX PT, R57, R92, R9, 0x1c1f ;  /* 0x001c1f095c397589 */ /* 0x000e6200000e0000 */
[----:B------:R-:W-:Y:S01]  /*1d380*/  SEL R74, R51, R78, P0 ;  /* 0x0000004e334a7207 */ /* 0x000fe20000000000 */
[----:B------:R-:W-:Y:S02]  /*1d390*/  IMAD.MOV.U32 R78, RZ, RZ, RZ ;  /* 0x000000ffff4e7224 */ /* 0x000fe400078e00ff */
[----:B------:R-:W2:Y:S04]  /*1d3a0*/  SHFL.IDX PT, R59, R96, R9, 0x1c1f ;  /* 0x001c1f09603b7589 */ /* 0x000ea800000e0000 */
[----:B------:R-:W3:Y:S04]  /*1d3b0*/  SHFL.IDX PT, R61, R100, R9, 0x1c1f ;  /* 0x001c1f09643d7589 */ /* 0x000ee800000e0000 */
[----:B------:R-:W4:Y:S04]  /*1d3c0*/  SHFL.IDX PT, R63, R104, R9, 0x1c1f ;  /* 0x001c1f09683f7589 */ /* 0x000f2800000e0000 */
[----:B------:R-:W4:Y:S04]  /*1d3d0*/  SHFL.IDX PT, R65, R108, R9, 0x1c1f ;  /* 0x001c1f096c417589 */ /* 0x000f2800000e0000 */
[----:B------:R-:W4:Y:S01]  /*1d3e0*/  SHFL.IDX PT, R67, R112, R9, 0x1c1f ;  /* 0x001c1f0970437589 */ /* 0x000f2200000e0000 */
[----:B0-----:R-:W-:-:S03]  /*1d3f0*/  SEL R11, R55, R86, P0 ;  /* 0x00000056370b7207 */ /* 0x001fc60000000000 */
[----:B------:R-:W0:Y:S01]  /*1d400*/  SHFL.IDX PT, R69, R116, R9, 0x1c1f ;  /* 0x001c1f0974457589 */ /* 0x000e2200000e0000 */
[----:B-1----:R-:W-:Y:S02]  /*1d410*/  SEL R13, R90, R57, P0 ;  /* 0x000000395a0d7207 */ /* 0x002fe40000000000 */
[----:B------:R-:W-:Y:S01]  /*1d420*/  SEL R15, R57, R90, P0 ;  /* 0x0000005a390f7207 */ /* 0x000fe20000000000 */
[----:B------:R-:W1:Y:S01]  /*1d430*/  SHFL.IDX PT, R71, R120, R9, 0x1c1f ;  /* 0x001c1f0978477589 */ /* 0x000e6200000e0000 */
[----:B--2---:R-:W-:Y:S02]  /*1d440*/  SEL R25, R94, R59, P0 ;  /* 0x0000003b5e197207 */ /* 0x004fe40000000000 */
[----:B------:R-:W-:Y:S01]  /*1d450*/  SEL R27, R59, R94, P0 ;  /* 0x0000005e3b1b7207 */ /* 0x000fe20000000000 */
[----:B------:R-:W-:Y:S01]  /*1d460*/  SHFL.IDX PT, R122, R122, R3, 0x1c1f ;  /* 0x001c1f037a7a7589 */ /* 0x000fe200000e0000 */
[----:B---3--:R-:W-:Y:S02]  /*1d470*/  SEL R29, R98, R61, P0 ;  /* 0x0000003d621d7207 */ /* 0x008fe40000000000 */
[----:B------:R-:W-:Y:S01]  /*1d480*/  SEL R31, R61, R98, P0 ;  /* 0x000000623d1f7207 */ /* 0x000fe20000000000 */
[----:B------:R-:W-:Y:S01]  /*1d490*/  SHFL.IDX PT, R126, R126, R3, 0x1c1f ;  /* 0x001c1f037e7e7589 */ /* 0x000fe200000e0000 */
[----:B----4-:R-:W-:-:S02]  /*1d4a0*/  SEL R33, R102, R63, P0 ;  /* 0x0000003f66217207 */ /* 0x010fc40000000000 */
        /* <DEDUP_REMOVED lines=8> */
[----:B0-----:R-:W-:-:S02]  /*1d530*/  SEL R45, R114, R69, P0 ;  /* 0x00000045722d7207 */ /* 0x001fc40000000000 */
[----:B------:R-:W-:Y:S01]  /*1d540*/  SEL R47, R69, R114, P0 ;  /* 0x00000072452f7207 */ /* 0x000fe20000000000 */
[----:B------:R-:W-:Y:S01]  /*1d550*/  SHFL.IDX PT, R109, R124, R9, 0x1c1f ;  /* 0x001c1f097c6d7589 */ /* 0x000fe200000e0000 */
[----:B-1----:R-:W-:Y:S02]  /*1d560*/  SEL R49, R118, R71, P0 ;  /* 0x0000004776317207 */ /* 0x002fe40000000000 */
[----:B------:R-:W-:Y:S01]  /*1d570*/  SEL R51, R71, R118, P0 ;  /* 0x0000007647337207 */ /* 0x000fe20000000000 */
[----:B------:R-:W0:Y:S04]  /*1d580*/  SHFL.IDX PT, R111, R128, R9, 0x1c1f ;  /* 0x001c1f09806f7589 */ /* 0x000e2800000e0000 */
[----:B------:R-:W1:Y:S04]  /*1d590*/  SHFL.IDX PT, R113, R132, R9, 0x1c1f ;  /* 0x001c1f0984717589 */ /* 0x000e6800000e0000 */
[----:B------:R-:W2:Y:S04]  /*1d5a0*/  SHFL.IDX PT, R115, R136, R9, 0x1c1f ;  /* 0x001c1f0988737589 */ /* 0x000ea800000e0000 */
[----:B------:R-:W3:Y:S04]  /*1d5b0*/  SHFL.IDX PT, R117, R140, R9, 0x1c1f ;  /* 0x001c1f098c757589 */ /* 0x000ee800000e0000 */
[----:B------:R4:W1:Y:S04]  /*1d5c0*/  SHFL.IDX PT, R75, R6, R3, 0x1c1f ;  /* 0x001c1f03064b7589 */ /* 0x00086800000e0000 */
[----:B------:R2:W1:Y:S01]  /*1d5d0*/  SHFL.IDX PT, R20, R5, R9, 0x1c1f ;  /* 0x001c1f0905147589 */ /* 0x00046200000e0000 */
[----:B0-----:R-:W-:-:S02]  /*1d5e0*/  SEL R57, R126, R111, P0 ;  /* 0x0000006f7e397207 */ /* 0x001fc40000000000 */
[----:B----4-:R-:W-:Y:S02]  /*1d5f0*/  SEL R6, R8, R7, P0 ;  /* 0x0000000708067207 */ /* 0x010fe40000000000 */
[----:B------:R-:W-:Y:S02]  /*1d600*/  SEL R8, R10, R21, P0 ;  /* 0x000000150a087207 */ /* 0x000fe40000000000 */
[----:B--2---:R-:W-:Y:S02]  /*1d610*/  SEL R5, R82, R53, P0 ;  /* 0x0000003552057207 */ /* 0x004fe40000000000 */
[----:B------:R-:W-:Y:S02]  /*1d620*/  SEL R7, R53, R82, P0 ;  /* 0x0000005235077207 */ /* 0x000fe40000000000 */
[----:B------:R-:W-:Y:S02]  /*1d630*/  SEL R9, R86, R55, P0 ;  /* 0x0000003756097207 */ /* 0x000fe40000000000 */
[----:B------:R-:W-:-:S02]  /*1d640*/  SEL R10, R21, R10, P0 ;  /* 0x0000000a150a7207 */ /* 0x000fc40000000000 */
[----:B------:R-:W-:Y:S02]  /*1d650*/  SEL R53, R122, R109, P0 ;  /* 0x0000006d7a357207 */ /* 0x000fe40000000000 */
[----:B------:R-:W-:Y:S02]  /*1d660*/  SEL R55, R109, R122, P0 ;  /* 0x0000007a6d377207 */ /* 0x000fe40000000000 */
[----:B------:R-:W-:Y:S02]  /*1d670*/  SEL R59, R111, R126, P0 ;  /* 0x0000007e6f3b7207 */ /* 0x000fe40000000000 */
[----:B-1----:R-:W-:Y:S02]  /*1d680*/  SEL R61, R130, R113, P0 ;  /* 0x00000071823d7207 */ /* 0x002fe40000000000 */
[----:B------:R-:W-:Y:S02]  /*1d690*/  SEL R63, R113, R130, P0 ;  /* 0x00000082713f7207 */ /* 0x000fe40000000000 */
[----:B------:R-:W-:-:S02]  /*1d6a0*/  SEL R65, R134, R115, P0 ;  /* 0x0000007386417207 */ /* 0x000fc40000000000 */
[----:B------:R-:W-:Y:S02]  /*1d6b0*/  SEL R67, R115, R134, P0 ;  /* 0x0000008673437207 */ /* 0x000fe40000000000 */
[----:B---3--:R-:W-:Y:S02]  /*1d6c0*/  SEL R69, R138, R117, P0 ;  /* 0x000000758a457207 */ /* 0x008fe40000000000 */
[----:B------:R-:W-:-:S07]  /*1d6d0*/  SEL R71, R117, R138, P0 ;  /* 0x0000008a75477207 */ /* 0x000fce0000000000 */
.L_x_1771:
[----:B------:R-:W-:Y:S05]  /*1d6e0*/  WARPSYNC.ALL ;  /* 0x0000000000007948 */ /* 0x000fea0003800000 */
[----:B------:R-:W-:Y:S06]  /*1d6f0*/  BAR.SYNC.DEFER_BLOCKING 0x1, 0x100 ;  /* 0x0044000000007b1d */ /* 0x000fec0000010000 */
[----:B------:R-:W-:-:S02]  /*1d700*/  ULDC.64 UR4, c[0x0][0xbd8] ;  /* 0x0002f60000047ab9 */ /* 0x000fc40000000a00 */
[----:B------:R-:W0:Y:S01]  /*1d710*/  LDC.64 R108, c[0x0][0xbd8] ;  /* 0x0002f600ff6c7b82 */ /* 0x000e220000000a00 */
[----:B------:R-:W-:-:S04]  /*1d720*/  ISETP.NE.U32.AND P1, PT, RZ, UR4, PT ;  /* 0x00000004ff007c0c */ /* 0x000fc8000bf25070 */
[----:B------:R-:W-:Y:S01]  /*1d730*/  ISETP.NE.AND.EX P1, PT, RZ, UR5, PT, P1 ;  /* 0x00000005ff007c0c */ /* 0x000fe2000bf25310 */
[----:B------:R-:W-:Y:S01]  /*1d740*/  ULDC.64 UR4, c[0x0][0xbe0] ;  /* 0x0002f80000047ab9 */ /* 0x000fe20000000a00 */
[----:B------:R-:W-:Y:S04]  /*1d750*/  STSM.16.M88.4 [R107], R4 ;  /* 0x000000046b007844 */ /* 0x000fe80000000200 */
[----:B------:R1:W-:Y:S01]  /*1d760*/  STSM.16.M88.4 [R73], R8 ;  /* 0x0000000849007844 */ /* 0x0003e20000000200 */
[----:B0-----:R-:W-:-:S03]  /*1d770*/  IMAD.WIDE R108, R219, 0x4, R108 ;  /* 0x00000004db6c7825 */ /* 0x001fc600078e026c */
[----:B------:R-:W-:Y:S04]  /*1d780*/  STSM.16.M88.4 [R87], R12 ;  /* 0x0000000c57007844 */ /* 0x000fe80000000200 */
[----:B------:R-:W-:Y:S04]  /*1d790*/  STSM.16.M88.4 [R89], R24 ;  /* 0x0000001859007844 */ /* 0x000fe80000000200 */
[----:B------:R-:W-:Y:S01]  /*1d7a0*/  STSM.16.M88.4 [R91], R28 ;  /* 0x0000001c5b007844 */ /* 0x000fe20000000200 */
[----:B-1----:R-:W-:-:S03]  /*1d7b0*/  SEL R73, R75, R20, P0 ;  /* 0x000000144b497207 */ /* 0x002fc60000000000 */
[----:B------:R-:W-:Y:S01]  /*1d7c0*/  STSM.16.M88.4 [R93], R32 ;  /* 0x000000205d007844 */ /* 0x000fe20000000200 */
[----:B------:R-:W-:Y:S02]  /*1d7d0*/  SEL R75, R20, R75, P0 ;  /* 0x0000004b144b7207 */ /* 0x000fe40000000000 */
[----:B------:R-:W-:Y:S01]  /*1d7e0*/  ISETP.NE.U32.AND P0, PT, RZ, UR4, PT ;  /* 0x00000004ff007c0c */ /* 0x000fe2000bf05070 */
[----:B------:R-:W-:Y:S03]  /*1d7f0*/  STSM.16.M88.4 [R95], R36 ;  /* 0x000000245f007844 */ /* 0x000fe60000000200 */
[----:B------:R-:W-:Y:S01]  /*1d800*/  ISETP.NE.AND.EX P0, PT, RZ, UR5, PT, P0 ;  /* 0x00000005ff007c0c */ /* 0x000fe2000bf05300 */
[----:B------:R-:W-:Y:S04]  /*1d810*/  STSM.16.M88.4 [R97], R40 ;  /* 0x0000002861007844 */ /* 0x000fe80000000200 */
[----:B------:R-:W-:Y:S04]  /*1d820*/  STSM.16.M88.4 [R99], R44 ;  /* 0x0000002c63007844 */ /* 0x000fe80000000200 */
[----:B------:R-:W-:Y:S04]  /*1d830*/  STSM.16.M88.4 [R101], R48 ;  /* 0x0000003065007844 */ /* 0x000fe80000000200 */
[----:B------:R-:W-:Y:S01]  /*1d840*/  STSM.16.M88.4 [R103], R52 ;  /* 0x0000003467007844 */ /* 0x000fe20000000200 */
[----:B------:R-:W0:Y:S03]  /*1d850*/  @P0 LDC.64 R4, c[0x0][0xbe0] ;  /* 0x0002f800ff040b82 */ /* 0x000e260000000a00 */
[----:B------:R-:W-:Y:S04]  /*1d860*/  STSM.16.M88.4 [R105], R56 ;  /* 0x0000003869007844 */ /* 0x000fe80000000200 */
[----:B------:R-:W-:Y:S04]  /*1d870*/  STSM.16.M88.4 [R79], R60 ;  /* 0x0000003c4f007844 */ /* 0x000fe80000000200 */
[----:B------:R1:W-:Y:S04]  /*1d880*/  STSM.16.M88.4 [R81], R64 ;  /* 0x0000004051007844 */ /* 0x0003e80000000200 */
[----:B------:R2:W-:Y:S04]  /*1d890*/  STSM.16.M88.4 [R83], R68 ;  /* 0x0000004453007844 */ /* 0x0005e80000000200 */
[----:B------:R2:W-:Y:S01]  /*1d8a0*/  STSM.16.M88.4 [R85], R72 ;  /* 0x0000004855007844 */ /* 0x0005e20000000200 */
[----:B------:R-:W-:Y:S01]  /*1d8b0*/  BAR.SYNC.DEFER_BLOCKING 0x1, 0x100 ;  /* 0x0044000000007b1d */ /* 0x000fe20000010000 */
[----:B0-----:R-:W-:-:S05]  /*1d8c0*/  @P0 IMAD.WIDE R4, R219, 0x4, R4 ;  /* 0x00000004db040825 */ /* 0x001fca00078e0204 */
[----:B------:R-:W-:Y:S02]  /*1d8d0*/  ULDC UR4, c[0x0][0xa88] ;  /* 0x0002a20000047ab9 */ /* 0x000fe40000000800 */
[----:B-1----:R-:W-:Y:S01]  /*1d8e0*/  IMAD.U32 R81, RZ, RZ, UR4 ;  /* 0x00000004ff517e24 */ /* 0x002fe2000f8e00ff */
[----:B------:R2:W5:Y:S01]  /*1d8f0*/  @P1 LDG.E R78, desc[UR46][R108.64] ;  /* 0x0000002e6c4e1981 */ /* 0x000562000c1e1900 */
[----:B------:R-:W-:-:S04]  /*1d900*/  IMAD R3, R18, 0x40, R22 ;  /* 0x0000004012037824 */ /* 0x000fc800078e0216 */
[----:B------:R2:W5:Y:S01]  /*1d910*/  @P0 LDG.E R81, desc[UR46][R4.64] ;  /* 0x0000002e04510981 */ /* 0x000562000c1e1900 */
[----:B------:R-:W-:-:S03]  /*1d920*/  IMAD.WIDE R76, R3, 0x2, R76 ;  /* 0x00000002034c7825 */ /* 0x000fc600078e024c */
[----:B------:R-:W-:Y:S01]  /*1d930*/  IADD3 R9, P4, R76, 0x1000, RZ ;  /* 0x000010004c097810 */ /* 0x000fe20007f9e0ff */
[----:B------:R-:W-:-:S12]  /*1d940*/  @P0 BRA `(.L_x_1440) ;  /* 0x0000000000100947 */ /* 0x000fd80003800000 */
[----:B------:R-:W-:Y:S05]  /*1d950*/  @!P1 BRA `(.L_x_1440) ;  /* 0x00000000000c9947 */ /* 0x000fea0003800000 */
[----:B--2---:R-:W2:Y:S04]  /*1d960*/  LDG.E R4, desc[UR46][R108.64] ;  /* 0x0000002e6c047981 */ /* 0x004ea8000c1e1900 */
[----:B-----5:R-:W2:Y:S02]  /*1d970*/  LDG.E R81, desc[UR46][R108.64+0x4] ;  /* 0x0000042e6c517981 */ /* 0x020ea4000c1e1900 */
[----:B--2---:R-:W-:-:S07]  /*1d980*/  IMAD.IADD R81, R81, 0x1, -R4 ;  /* 0x0000000151517824 */ /* 0x004fce00078e0a04 */
.L_x_1440:
[----:B------:R-:W-:Y:S01]  /*1d990*/  SHF.R.S32.HI R80, RZ, 0x1f, R217 ;  /* 0x0000001fff507819 */ /* 0x000fe200000114d9 */
[----:B------:R-:W-:Y:S01]  /*1d9a0*/  ULDC.64 UR4, c[0x0][0xb70] ;  /* 0x0002dc0000047ab9 */ /* 0x000fe20000000a00 */
[----:B-----5:R-:W-:Y:S01]  /*1d9b0*/  SHF.R.S32.HI R79, RZ, 0x1f, R78 ;  /* 0x0000001fff4f7819 */ /* 0x020fe2000001144e */
[----:B------:R-:W-:Y:S01]  /*1d9c0*/  IMAD R7, R220, 0x80, R227 ;  /* 0x00000080dc077824 */ /* 0x000fe200078e02e3 */
[----:B------:R-:W-:Y:S01]  /*1d9d0*/  SHF.R.S32.HI R82, RZ, 0x1f, R219 ;  /* 0x0000001fff527819 */ /* 0x000fe200000114db */
[----:B--2---:R-:W-:Y:S01]  /*1d9e0*/  IMAD R4, R80, UR4, RZ ;  /* 0x0000000450047c24 */ /* 0x004fe2000f8e02ff */
[----:B------:R-:W-:Y:S02]  /*1d9f0*/  SEL R83, R219, RZ, !P1 ;  /* 0x000000ffdb537207 */ /* 0x000fe40004800000 */
[----:B------:R-:W-:Y:S01]  /*1da00*/  SEL R82, R82, RZ, !P1 ;  /* 0x000000ff52527207 */ /* 0x000fe20004800000 */
[C---:B------:R-:W-:Y:S01]  /*1da10*/  IMAD R3, R217.reuse, UR5, R4 ;  /* 0x00000005d9037c24 */ /* 0x040fe2000f8e0204 */
[C---:B------:R-:W-:Y:S01]  /*1da20*/  IADD3 R13, P3, R76.reuse, 0x2000, RZ ;  /* 0x000020004c0d7810 */ /* 0x040fe20007f7e0ff */
[----:B------:R-:W-:Y:S01]  /*1da30*/  IMAD.WIDE.U32 R4, R217, UR4, R78 ;  /* 0x00000004d9047c25 */ /* 0x000fe2000f8e004e */
[----:B------:R-:W-:Y:S01]  /*1da40*/  ULDC.64 UR4, c[0x0][0xb78] ;  /* 0x0002de0000047ab9 */ /* 0x000fe20000000a00 */
[----:B------:R-:W-:-:S02]  /*1da50*/  IADD3 R25, P0, R76, 0x3000, RZ ;  /* 0x000030004c197810 */ /* 0x000fc40007f1e0ff */
[----:B------:R-:W-:Y:S01]  /*1da60*/  IMAD.IADD R5, R5, 0x1, R3 ;  /* 0x0000000105057824 */ /* 0x000fe200078e0203 */
[----:B------:R-:W-:Y:S01]  /*1da70*/  IADD3 R33, P2, R76, 0x5000, RZ ;  /* 0x000050004c217810 */ /* 0x000fe20007f5e0ff */
[----:B------:R-:W-:Y:S01]  /*1da80*/  IMAD R3, R82, UR4, RZ ;  /* 0x0000000452037c24 */ /* 0x000fe2000f8e02ff */
[----:B------:R-:W-:Y:S01]  /*1da90*/  LOP3.LUT R8, R9, 0x380, RZ, 0xc0, !PT ;  /* 0x0000038009087812 */ /* 0x000fe200078ec0ff */
[----:B------:R-:W-:Y:S01]  /*1daa0*/  IMAD.WIDE.U32 R4, R83, UR4, R4 ;  /* 0x0000000453047c25 */ /* 0x000fe2000f8e0004 */
[----:B------:R-:W-:Y:S02]  /*1dab0*/  LOP3.LUT R12, R13, 0x380, RZ, 0xc0, !PT ;  /* 0x000003800d0c7812 */ /* 0x000fe400078ec0ff */
[----:B------:R-:W-:Y:S01]  /*1dac0*/  IADD3 R29, P1, R76, 0x4000, RZ ;  /* 0x000040004c1d7810 */ /* 0x000fe20007f3e0ff */
[----:B------:R-:W-:Y:S01]  /*1dad0*/  IMAD R6, R83, UR5, R3 ;  /* 0x0000000553067c24 */ /* 0x000fe2000f8e0203 */
[----:B------:R-:W-:Y:S01]  /*1dae0*/  SHF.R.S32.HI R3, RZ, 0x1f, R7 ;  /* 0x0000001fff037819 */ /* 0x000fe20000011407 */
[----:B------:R-:W-:Y:S01]  /*1daf0*/  ULDC.64 UR4, c[0x0][0xb40] ;  /* 0x0002d00000047ab9 */ /* 0x000fe20000000a00 */
[----:B------:R-:W-:-:S02]  /*1db00*/  IADD3 R4, P5, R7, R4, RZ ;  /* 0x0000000407047210 */ /* 0x000fc40007fbe0ff */
[----:B------:R-:W-:Y:S02]  /*1db10*/  LOP3.LUT R24, R25, 0x380, RZ, 0xc0, !PT ;  /* 0x0000038019187812 */ /* 0x000fe400078ec0ff */
[----:B------:R-:W-:Y:S02]  /*1db20*/  LOP3.LUT R32, R33, 0x380, RZ, 0xc0, !PT ;  /* 0x0000038021207812 */ /* 0x000fe400078ec0ff */
[----:B------:R-:W-:Y:S02]  /*1db30*/  SHF.R.U64 R8, R8, 0x3, RZ ;  /* 0x0000000308087819 */ /* 0x000fe400000012ff */
[----:B------:R-:W-:Y:S02]  /*1db40*/  SHF.R.U64 R12, R12, 0x3, RZ ;  /* 0x000000030c0c7819 */ /* 0x000fe400000012ff */
[----:B------:R-:W-:Y:S02]  /*1db50*/  LOP3.LUT R28, R29, 0x380, RZ, 0xc0, !PT ;  /* 0x000003801d1c7812 */ /* 0x000fe400078ec0ff */
[----:B------:R-:W-:-:S02]  /*1db60*/  IADD3.X R3, R3, R5, R6, P5, !PT ;  /* 0x0000000503037210 */ /* 0x000fc40002ffe406 */
[----:B------:R-:W-:Y:S02]  /*1db70*/  SHF.R.U64 R24, R24, 0x3, RZ ;  /* 0x0000000318187819 */ /* 0x000fe400000012ff */
[----:B------:R-:W-:Y:S02]  /*1db80*/  SHF.R.U64 R32, R32, 0x3, RZ ;  /* 0x0000000320207819 */ /* 0x000fe400000012ff */
[----:B------:R-:W-:Y:S02]  /*1db90*/  LEA R20, P5, R4, UR4, 0x2 ;  /* 0x0000000404147c11 */ /* 0x000fe4000f8a10ff */
[----:B------:R-:W-:Y:S02]  /*1dba0*/  LOP3.LUT R8, R8, R9, RZ, 0x3c, !PT ;  /* 0x0000000908087212 */ /* 0x000fe400078e3cff */
[----:B------:R-:W-:Y:S01]  /*1dbb0*/  LOP3.LUT R12, R12, R13, RZ, 0x3c, !PT ;  /* 0x0000000d0c0c7212 */ /* 0x000fe200078e3cff */
[----:B------:R-:W-:Y:S01]  /*1dbc0*/  IMAD.X R13, RZ, RZ, R77, P3 ;  /* 0x000000ffff0d7224 */ /* 0x000fe200018e064d */
[----:B------:R-:W-:-:S02]  /*1dbd0*/  SHF.R.U64 R28, R28, 0x3, RZ ;  /* 0x000000031c1c7819 */ /* 0x000fc400000012ff */
[----:B------:R-:W-:Y:S01]  /*1dbe0*/  LOP3.LUT R24, R24, R25, RZ, 0x3c, !PT ;  /* 0x0000001918187212 */ /* 0x000fe200078e3cff */
[--C-:B------:R-:W-:Y:S01]  /*1dbf0*/  IMAD.X R25, RZ, RZ, R77.reuse, P0 ;  /* 0x000000ffff197224 */ /* 0x100fe200000e064d */
[----:B------:R-:W-:Y:S01]  /*1dc00*/  LOP3.LUT R32, R32, R33, RZ, 0x3c, !PT ;  /* 0x0000002120207212 */ /* 0x000fe200078e3cff */
[----:B------:R-:W-:Y:S01]  /*1dc10*/  IMAD.X R33, RZ, RZ, R77, P2 ;  /* 0x000000ffff217224 */ /* 0x000fe200010e064d */
[----:B------:R-:W-:Y:S01]  /*1dc20*/  LEA.HI.X R21, R4, UR5, R3, 0x2, P5 ;  /* 0x0000000504157c11 */ /* 0x000fe2000a8f1403 */
[----:B------:R-:W-:Y:S01]  /*1dc30*/  ULDC.64 UR4, c[0x0][0xaa0] ;  /* 0x0002a80000047ab9 */ /* 0x000fe20000000a00 */
[----:B------:R-:W-:Y:S02]  /*1dc40*/  IADD3.X R9, RZ, R77, RZ, P4, !PT ;  /* 0x0000004dff097210 */ /* 0x000fe400027fe4ff */
[C---:B------:R-:W-:Y:S02]  /*1dc50*/  IADD3 R37, P5, R76.reuse, 0x6000, RZ ;  /* 0x000060004c257810 */ /* 0x040fe40007fbe0ff */
[----:B------:R-:W-:-:S02]  /*1dc60*/  IADD3 R41, P4, R76, 0x7000, RZ ;  /* 0x000070004c297810 */ /* 0x000fc40007f9e0ff */
[C---:B------:R-:W-:Y:S02]  /*1dc70*/  IADD3 R45, P3, R76.reuse, 0x8000, RZ ;  /* 0x000080004c2d7810 */ /* 0x040fe40007f7e0ff */
[C---:B------:R-:W-:Y:S02]  /*1dc80*/  IADD3 R49, P0, R76.reuse, 0x9000, RZ ;  /* 0x000090004c317810 */ /* 0x040fe40007f1e0ff */
[----:B------:R-:W-:Y:S02]  /*1dc90*/  IADD3 R57, P2, R76, 0xb000, RZ ;  /* 0x0000b0004c397810 */ /* 0x000fe40007f5e0ff */
[----:B------:R-:W-:Y:S01]  /*1dca0*/  LOP3.LUT R28, R28, R29, RZ, 0x3c, !PT ;  /* 0x0000001d1c1c7212 */ /* 0x000fe200078e3cff */
[----:B------:R-:W-:Y:S01]  /*1dcb0*/  IMAD.X R29, RZ, RZ, R77, P1 ;  /* 0x000000ffff1d7224 */ /* 0x000fe200008e064d */
[----:B------:R-:W-:Y:S02]  /*1dcc0*/  LOP3.LUT R36, R37, 0x380, RZ, 0xc0, !PT ;  /* 0x0000038025247812 */ /* 0x000fe400078ec0ff */
[----:B------:R-:W-:-:S02]  /*1dcd0*/  LOP3.LUT R40, R41, 0x380, RZ, 0xc0, !PT ;  /* 0x0000038029287812 */ /* 0x000fc400078ec0ff */
[----:B------:R-:W-:Y:S02]  /*1dce0*/  LOP3.LUT R44, R45, 0x380, RZ, 0xc0, !PT ;  /* 0x000003802d2c7812 */ /* 0x000fe400078ec0ff */
[----:B------:R-:W-:Y:S02]  /*1dcf0*/  LOP3.LUT R48, R49, 0x380, RZ, 0xc0, !PT ;  /* 0x0000038031307812 */ /* 0x000fe400078ec0ff */
[----:B------:R-:W-:Y:S02]  /*1dd00*/  IADD3 R53, P1, R76, 0xa000, RZ ;  /* 0x0000a0004c357810 */ /* 0x000fe40007f3e0ff */
[----:B------:R-:W-:Y:S02]  /*1dd10*/  LOP3.LUT R56, R57, 0x380, RZ, 0xc0, !PT ;  /* 0x0000038039387812 */ /* 0x000fe400078ec0ff */
[----:B------:R-:W-:Y:S02]  /*1dd20*/  SHF.R.U64 R36, R36, 0x3, RZ ;  /* 0x0000000324247819 */ /* 0x000fe400000012ff */
[----:B------:R-:W-:-:S02]  /*1dd30*/  SHF.R.U64 R40, R40, 0x3, RZ ;  /* 0x0000000328287819 */ /* 0x000fc400000012ff */
[----:B------:R-:W-:Y:S02]  /*1dd40*/  SHF.R.U64 R44, R44, 0x3, RZ ;  /* 0x000000032c2c7819 */ /* 0x000fe400000012ff */
[----:B------:R-:W-:Y:S02]  /*1dd50*/  SHF.R.U64 R48, R48, 0x3, RZ ;  /* 0x0000000330307819 */ /* 0x000fe400000012ff */
[----:B------:R-:W-:Y:S02]  /*1dd60*/  LOP3.LUT R52, R53, 0x380, RZ, 0xc0, !PT ;  /* 0x0000038035347812 */ /* 0x000fe400078ec0ff */
        /* <DEDUP_REMOVED lines=9> */
[----:B------:R-:W-:-:S02]  /*1de00*/  SHF.R.U64 R52, R52, 0x3, RZ ;  /* 0x0000000334347819 */ /* 0x000fc400000012ff */
[----:B------:R-:W-:Y:S01]  /*1de10*/  LOP3.LUT R56, R56, R57, RZ, 0x3c, !PT ;  /* 0x0000003938387212 */ /* 0x000fe200078e3cff */
[----:B------:R-:W-:Y:S01]  /*1de20*/  IMAD.X R57, RZ, RZ, R77, P2 ;  /* 0x000000ffff397224 */ /* 0x000fe200010e064d */
[C---:B------:R-:W-:Y:S02]  /*1de30*/  IADD3 R61, P5, R76.reuse, 0xc000, RZ ;  /* 0x0000c0004c3d7810 */ /* 0x040fe40007fbe0ff */
[C---:B------:R-:W-:Y:S02]  /*1de40*/  IADD3 R65, P4, R76.reuse, 0xd000, RZ ;  /* 0x0000d0004c417810 */ /* 0x040fe40007f9e0ff */
[----:B------:R-:W-:Y:S02]  /*1de50*/  IADD3 R69, P3, R76, 0xe000, RZ ;  /* 0x0000e0004c457810 */ /* 0x000fe40007f7e0ff */
[----:B------:R-:W-:Y:S02]  /*1de60*/  LOP3.LUT P0, RZ, R223, 0x3, RZ, 0xc0, !PT ;  /* 0x00000003dfff7812 */ /* 0x000fe4000780c0ff */
[----:B------:R-:W-:-:S02]  /*1de70*/  IADD3 R4, R7, 0x8, RZ ;  /* 0x0000000807047810 */ /* 0x000fc40007ffe0ff */
[----:B------:R-:W-:Y:S02]  /*1de80*/  IADD3 R6, P2, R76, 0xf000, RZ ;  /* 0x0000f0004c067810 */ /* 0x000fe40007f5e0ff */
[----:B------:R-:W-:Y:S01]  /*1de90*/  LOP3.LUT R52, R52, R53, RZ, 0x3c, !PT ;  /* 0x0000003534347212 */ /* 0x000fe200078e3cff */
[--C-:B------:R-:W-:Y:S01]  /*1dea0*/  IMAD.X R53, RZ, RZ, R77.reuse, P1 ;  /* 0x000000ffff357224 */ /* 0x100fe200008e064d */
[----:B------:R-:W-:Y:S01]  /*1deb0*/  LOP3.LUT R60, R61, 0x380, RZ, 0xc0, !PT ;  /* 0x000003803d3c7812 */ /* 0x000fe200078ec0ff */
[----:B------:R-:W-:Y:S01]  /*1dec0*/  IMAD.X R73, RZ, RZ, R77, P2 ;  /* 0x000000ffff497224 */ /* 0x000fe200010e064d */
[----:B------:R-:W-:Y:S02]  /*1ded0*/  LOP3.LUT R64, R65, 0x380, RZ, 0xc0, !PT ;  /* 0x0000038041407812 */ /* 0x000fe400078ec0ff */
[----:B------:R-:W-:Y:S02]  /*1dee0*/  LOP3.LUT R68, R69, 0x380, RZ, 0xc0, !PT ;  /* 0x0000038045447812 */ /* 0x000fe400078ec0ff */
[----:B------:R-:W-:-:S02]  /*1def0*/  ISETP.GE.OR P1, PT, R7, R81, P0 ;  /* 0x000000510700720c */ /* 0x000fc40000726670 */
[----:B------:R-:W-:Y:S02]  /*1df00*/  ISETP.GE.OR P0, PT, R4, R81, P0 ;  /* 0x000000510400720c */ /* 0x000fe40000706670 */
[----:B------:R-:W-:Y:S02]  /*1df10*/  LOP3.LUT R3, R6, 0x380, RZ, 0xc0, !PT ;  /* 0x0000038006037812 */ /* 0x000fe400078ec0ff */
[----:B------:R-:W-:Y:S02]  /*1df20*/  LOP3.LUT R5, R76, 0x380, RZ, 0xc0, !PT ;  /* 0x000003804c057812 */ /* 0x000fe400078ec0ff */
[----:B------:R-:W-:Y:S02]  /*1df30*/  SHF.R.U64 R60, R60, 0x3, RZ ;  /* 0x000000033c3c7819 */ /* 0x000fe400000012ff */
[----:B------:R-:W-:Y:S02]  /*1df40*/  SHF.R.U64 R64, R64, 0x3, RZ ;  /* 0x0000000340407819 */ /* 0x000fe400000012ff */
[----:B------:R-:W-:Y:S01]  /*1df50*/  SHF.R.U64 R68, R68, 0x3, RZ ;  /* 0x0000000344447819 */ /* 0x000fe200000012ff */
[----:B------:R-:W-:Y:S01]  /*1df60*/  @!P1 STG.E desc[UR46][R20.64], R0 ;  /* 0x0000000014009986 */ /* 0x000fe2000c10192e */
[----:B------:R-:W-:-:S02]  /*1df70*/  SHF.R.U64 R3, R3, 0x3, RZ ;  /* 0x0000000303037819 */ /* 0x000fc400000012ff */
[----:B------:R-:W-:Y:S01]  /*1df80*/  SHF.R.U64 R5, R5, 0x3, RZ ;  /* 0x0000000305057819 */ /* 0x000fe200000012ff */
[----:B------:R0:W-:Y:S01]  /*1df90*/  @!P0 STG.E desc[UR46][R20.64+0x20], R2 ;  /* 0x0000200214008986 */ /* 0x0001e2000c10192e */
[----:B------:R-:W-:Y:S01]  /*1dfa0*/  LOP3.LUT R60, R60, R61, RZ, 0x3c, !PT ;  /* 0x0000003d3c3c7212 */ /* 0x000fe200078e3cff */
[--C-:B------:R-:W-:Y:S01]  /*1dfb0*/  IMAD.X R61, RZ, RZ, R77.reuse, P5 ;  /* 0x000000ffff3d7224 */ /* 0x100fe200028e064d */
[----:B------:R-:W-:Y:S01]  /*1dfc0*/  LOP3.LUT R64, R64, R65, RZ, 0x3c, !PT ;  /* 0x0000004140407212 */ /* 0x000fe200078e3cff */
[--C-:B------:R-:W-:Y:S01]  /*1dfd0*/  IMAD.X R65, RZ, RZ, R77.reuse, P4 ;  /* 0x000000ffff417224 */ /* 0x100fe200020e064d */
[----:B------:R-:W-:Y:S01]  /*1dfe0*/  LOP3.LUT R68, R68, R69, RZ, 0x3c, !PT ;  /* 0x0000004544447212 */ /* 0x000fe200078e3cff */
[----:B------:R-:W-:Y:S01]  /*1dff0*/  IMAD.X R69, RZ, RZ, R77, P3 ;  /* 0x000000ffff457224 */ /* 0x000fe200018e064d */
[----:B------:R-:W-:Y:S01]  /*1e000*/  LOP3.LUT R72, R3, R6, RZ, 0x3c, !PT ;  /* 0x0000000603487212 */ /* 0x000fe200078e3cff */
[----:B------:R-:W5:Y:S01]  /*1e010*/  LD.E.128 R8, desc[UR46][R8.64] ;  /* 0x0000002e08087980 */ /* 0x000f62000c101d00 */
[----:B------:R-:W-:-:S03]  /*1e020*/  LOP3.LUT R76, R5, R76, RZ, 0x3c, !PT ;  /* 0x0000004c054c7212 */ /* 0x000fc600078e3cff */
[----:B------:R-:W5:Y:S04]  /*1e030*/  LD.E.128 R12, desc[UR46][R12.64] ;  /* 0x0000002e0c0c7980 */ /* 0x000f68000c101d00 */
[----:B------:R1:W5:Y:S04]  /*1e040*/  LD.E.128 R4, desc[UR46][R76.64] ;  /* 0x0000002e4c047980 */ /* 0x000368000c101d00 */
        /* <DEDUP_REMOVED lines=13> */
[----:B0-----:R-:W-:Y:S01]  /*1e120*/  IMAD R21, R79, UR4, RZ ;  /* 0x000000044f157c24 */ /* 0x001fe2000f8e02ff */
[----:B------:R-:W-:Y:S01]  /*1e130*/  @!PT LDS RZ, [RZ] ;  /* 0x00000000fffff984 */ /* 0x000fe20000000800 */
[----:B------:R-:W-:Y:S01]  /*1e140*/  @!PT LDS RZ, [RZ] ;  /* 0x00000000fffff984 */ /* 0x000fe20000000800 */
[----:B------:R-:W-:Y:S01]  /*1e150*/  @!PT LDS RZ, [RZ] ;  /* 0x00000000fffff984 */ /* 0x000fe20000000800 */
[----:B------:R-:W-:Y:S01]  /*1e160*/  @!PT LDS RZ, [RZ] ;  /* 0x00000000fffff984 */ /* 0x000fe20000000800 */
[----:B------:R0:W-:Y:S06]  /*1e170*/  MEMBAR.ALL.CTA ;  /* 0x0000000000007992 */ /* 0x0001ec0000008000 */
[----:B0-----:R-:W0:Y:S01]  /*1e180*/  FENCE.VIEW.ASYNC.S ;  /* 0x00000000000073c6 */ /* 0x001e220000000000 */
[----:B------:R-:W-:-:S02]  /*1e190*/  IMAD.MOV.U32 R2, RZ, RZ, R22 ;  /* 0x000000ffff027224 */ /* 0x000fc400078e0016 */
[----:B------:R-:W-:Y:S02]  /*1e1a0*/  IMAD.MOV.U32 R3, RZ, RZ, R23 ;  /* 0x000000ffff037224 */ /* 0x000fe400078e0017 */
[C---:B------:R-:W-:Y:S02]  /*1e1b0*/  IMAD R21, R78.reuse, UR5, R21 ;  /* 0x000000054e157c24 */ /* 0x040fe4000f8e0215 */
[----:B------:R-:W-:Y:S01]  /*1e1c0*/  IMAD.WIDE.U32 R2, R78, UR4, R2 ;  /* 0x000000044e027c25 */ /* 0x000fe2000f8e0002 */
[----:B------:R-:W-:-:S03]  /*1e1d0*/  ULDC.64 UR4, c[0x0][0xae0] ;  /* 0x0002b80000047ab9 */ /* 0x000fc60000000a00 */
[----:B------:R-:W-:Y:S02]  /*1e1e0*/  IMAD R81, R220, -0x80, R81 ;  /* 0xffffff80dc517824 */ /* 0x000fe400078e0251 */
[----:B------:R-:W-:Y:S02]  /*1e1f0*/  IMAD.IADD R3, R3, 0x1, R21 ;  /* 0x0000000103037824 */ /* 0x000fe400078e0215 */
[----:B------:R-:W-:Y:S01]  /*1e200*/  IMAD R0, R80, UR4, RZ ;  /* 0x0000000450007c24 */ /* 0x000fe2000f8e02ff */
[----:B------:R-:W-:Y:S01]  /*1e210*/  ISETP.GE.AND P3, PT, R18, R81, PT ;  /* 0x000000511200720c */ /* 0x000fe20003f66270 */
[----:B------:R-:W-:-:S04]  /*1e220*/  IMAD.WIDE.U32 R2, R217, UR4, R2 ;  /* 0x00000004d9027c25 */ /* 0x000fc8000f8e0002 */
[----:B------:R-:W-:Y:S01]  /*1e230*/  IMAD R21, R217, UR5, R0 ;  /* 0x00000005d9157c24 */ /* 0x000fe2000f8e0200 */
[----:B------:R-:W-:Y:S01]  /*1e240*/  IADD3 R0, R16, 0x28420, RZ ;  /* 0x0002842010007810 */ /* 0x000fe20007ffe0ff */
[----:B------:R-:W-:Y:S02]  /*1e250*/  ULDC.64 UR4, c[0x0][0xae8] ;  /* 0x0002ba0000047ab9 */ /* 0x000fe40000000a00 */
[----:B------:R-:W-:Y:S01]  /*1e260*/  IMAD R20, R82, UR4, RZ ;  /* 0x0000000452147c24 */ /* 0x000fe2000f8e02ff */
[----:B------:R-:W-:Y:S01]  /*1e270*/  PRMT R0, RZ, 0x654, R0 ;  /* 0x00000654ff007816 */ /* 0x000fe20000000000 */
[----:B------:R-:W-:Y:S01]  /*1e280*/  IMAD.IADD R3, R3, 0x1, R21 ;  /* 0x0000000103037824 */ /* 0x000fe200078e0215 */
[----:B------:R-:W-:Y:S01]  /*1e290*/  BSSY B1, `(.L_x_1441) ;  /* 0x000001f000017945 */ /* 0x000fe20003800000 */
[C---:B------:R-:W-:Y:S01]  /*1e2a0*/  IMAD R79, R83.reuse, UR5, R20 ;  /* 0x00000005534f7c24 */ /* 0x040fe2000f8e0214 */
[----:B0-----:R0:W-:Y:S01]  /*1e2b0*/  SYNCS.ARRIVE.TRANS64.RED.A1T0 RZ, [R0+URZ], RZ ;  /* 0x000000ff00ff79a7 */ /* 0x0011e2000810043f */
[----:B-1----:R-:W-:Y:S01]  /*1e2c0*/  IMAD.WIDE.U32 R76, R83, UR4, R2 ;  /* 0x00000004534c7c25 */ /* 0x002fe2000f8e0002 */
[----:B------:R-:W-:-:S02]  /*1e2d0*/  ISETP.GE.AND P2, PT, R195, R81, PT ;  /* 0x00000051c300720c */ /* 0x000fc40003f46270 */
[-C--:B------:R-:W-:Y:S01]  /*1e2e0*/  ISETP.GE.AND P0, PT, R222, R81.reuse, PT ;  /* 0x00000051de00720c */ /* 0x080fe20003f06270 */
[----:B------:R-:W-:Y:S01]  /*1e2f0*/  IMAD.WIDE R20, R220, 0x80, R18 ;  /* 0x00000080dc147825 */ /* 0x000fe200078e0212 */
[----:B------:R-:W-:-:S03]  /*1e300*/  ISETP.GE.AND P1, PT, R221, R81, PT ;  /* 0x00000051dd00720c */ /* 0x000fc60003f26270 */
[----:B------:R-:W-:Y:S01]  /*1e310*/  IMAD.IADD R81, R77, 0x1, R79 ;  /* 0x000000014d517824 */ /* 0x000fe200078e024f */
[----:B0-----:R-:W-:Y:S09]  /*1e320*/  @P3 BRA `(.L_x_1442) ;  /* 0x0000000000543947 */ /* 0x001ff20003800000 */
[----:B------:R-:W-:Y:S01]  /*1e330*/  ULDC.64 UR6, c[0x0][0xad8] ;  /* 0x0002b60000067ab9 */ /* 0x000fe20000000a00 */
[----:B------:R-:W-:Y:S01]  /*1e340*/  IMAD.MOV.U32 R2, RZ, RZ, R76 ;  /* 0x000000ffff027224 */ /* 0x000fe200078e004c */
[----:B------:R-:W-:Y:S01]  /*1e350*/  ULDC UR4, c[0x0][0xa8c] ;  /* 0x0002a30000047ab9 */ /* 0x000fe20000000800 */
[----:B------:R-:W-:Y:S01]  /*1e360*/  IMAD R79, R21, UR6, RZ ;  /* 0x00000006154f7c24 */ /* 0x000fe2000f8e02ff */
[----:B------:R-:W-:Y:S01]  /*1e370*/  ISETP.GE.AND P5, PT, R22, UR4, PT ;  /* 0x0000000416007c0c */ /* 0x000fe2000bfa6270 */
[----:B------:R-:W-:Y:S01]  /*1e380*/  IMAD.MOV.U32 R3, RZ, RZ, R81 ;  /* 0x000000ffff037224 */ /* 0x000fe200078e0051 */
[----:B------:R-:W-:Y:S01]  /*1e390*/  ISETP.GE.AND P4, PT, R199, UR4, PT ;  /* 0x00000004c7007c0c */ /* 0x000fe2000bf86270 */
[C---:B------:R-:W-:Y:S02]  /*1e3a0*/  IMAD R79, R20.reuse, UR7, R79 ;  /* 0x00000007144f7c24 */ /* 0x040fe4000f8e024f */
[----:B------:R-:W-:Y:S01]  /*1e3b0*/  IMAD.WIDE.U32 R2, R20, UR6, R2 ;  /* 0x0000000614027c25 */ /* 0x000fe2000f8e0002 */
[----:B------:R-:W-:-:S03]  /*1e3c0*/  ULDC.64 UR6, c[0x0][0xa80] ;  /* 0x0002a00000067ab9 */ /* 0x000fc60000000a00 */
[----:B------:R-:W-:Y:S01]  /*1e3d0*/  IMAD.IADD R3, R3, 0x1, R79 ;  /* 0x0000000103037824 */ /* 0x000fe200078e024f */
[----:B------:R-:W-:Y:S01]  /*1e3e0*/  LEA R78, P3, R2, UR6, 0x1 ;  /* 0x00000006024e7c11 */ /* 0x000fe2000f8608ff */
[----:B------:R-:W-:-:S03]  /*1e3f0*/  VIADD R0, R22, 0x80 ;  /* 0x0000008016007836 */ /* 0x000fc60000000000 */
        /* <DEDUP_REMOVED lines=8> */
.L_x_1442:
[----:B------:R-:W-:Y:S05]  /*1e480*/  BSYNC B1 ;  /* 0x0000000000017941 */ /* 0x000fea0003800000 */
.L_x_1441:
[----:B------:R-:W-:Y:S04]  /*1e490*/  BSSY B1, `(.L_x_1443) ;  /* 0x0000019000017945 */ /* 0x000fe80003800000 */
[----:B------:R-:W-:Y:S05]  /*1e4a0*/  @P2 BRA `(.L_x_1444) ;  /* 0x00000000005c2947 */ /* 0x000fea0003800000 */
[----:B0----5:R-:W-:Y:S01]  /*1e4b0*/  IADD3 R5, P2, R20, 0x20, RZ ;  /* 0x0000002014057810 */ /* 0x021fe20007f5e0ff */
[----:B------:R-:W-:Y:S01]  /*1e4c0*/  ULDC.64 UR4, c[0x0][0xad8] ;  /* 0x0002b60000047ab9 */ /* 0x000fe20000000a00 */
[----:B------:R-:W-:Y:S01]  /*1e4d0*/  MOV R3, R81 ;  /* 0x0000005100037202 */ /* 0x000fe20000000f00 */
[----:B------:R-:W-:Y:S01]  /*1e4e0*/  IMAD.MOV.U32 R2, RZ, RZ, R76 ;  /* 0x000000ffff027224 */ /* 0x000fe200078e004c */
[----:B------:R-:W-:Y:S01]  /*1e4f0*/  ULDC.64 UR6, c[0x0][0xa80] ;  /* 0x0002a00000067ab9 */ /* 0x000fe20000000a00 */
[----:B------:R-:W-:Y:S02]  /*1e500*/  IMAD.X R0, RZ, RZ, R21, P2 ;  /* 0x000000ffff007224 */ /* 0x000fe400010e0615 */
[----:B------:R-:W-:Y:S02]  /*1e510*/  VIADD R4, R22, 0x80 ;  /* 0x0000008016047836 */ /* 0x000fe40000000000 */
[----:B------:R-:W-:Y:S02]  /*1e520*/  IMAD R0, R0, UR4, RZ ;  /* 0x0000000400007c24 */ /* 0x000fe4000f8e02ff */
[----:B------:R-:W-:Y:S01]  /*1e530*/  IMAD.WIDE.U32 R2, R5, UR4, R2 ;  /* 0x0000000405027c25 */ /* 0x000fe2000f8e0002 */
[----:B------:R-:W-:-:S02]  /*1e540*/  ULDC UR4, c[0x0][0xa8c] ;  /* 0x0002a30000047ab9 */ /* 0x000fc40000000800 */
[----:B------:R-:W-:Y:S01]  /*1e550*/  ISETP.GE.AND P2, PT, R4, UR4, PT ;  /* 0x0000000404007c0c */ /* 0x000fe2000bf46270 */
[----:B------:R-:W-:Y:S01]  /*1e560*/  IMAD R5, R5, UR5, R0 ;  /* 0x0000000505057c24 */ /* 0x000fe2000f8e0200 */
[----:B------:R-:W-:Y:S01]  /*1e570*/  LEA R4, P5, R2, UR6, 0x1 ;  /* 0x0000000602047c11 */ /* 0x000fe2000f8a08ff */
[C---:B------:R-:W-:Y:S01]  /*1e580*/  VIADD R0, R22.reuse, 0xc0 ;  /* 0x000000c016007836 */ /* 0x040fe20000000000 */
[----:B------:R-:W-:Y:S01]  /*1e590*/  ISETP.GE.AND P4, PT, R22, UR4, PT ;  /* 0x0000000416007c0c */ /* 0x000fe2000bf86270 */
[----:B------:R-:W-:Y:S01]  /*1e5a0*/  IMAD.IADD R3, R3, 0x1, R5 ;  /* 0x0000000103037824 */ /* 0x000fe200078e0205 */
[----:B------:R-:W-:-:S04]  /*1e5b0*/  ISETP.GE.AND P3, PT, R199, UR4, PT ;  /* 0x00000004c7007c0c */ /* 0x000fc8000bf66270 */
[----:B------:R-:W-:Y:S02]  /*1e5c0*/  LEA.HI.X R5, R2, UR7, R3, 0x1, P5 ;  /* 0x0000000702057c11 */ /* 0x000fe4000a8f0c03 */
[----:B------:R-:W-:-:S03]  /*1e5d0*/  ISETP.GE.AND P5, PT, R0, UR4, PT ;  /* 0x0000000400007c0c */ /* 0x000fc6000bfa6270 */
[----:B------:R1:W-:Y:S04]  /*1e5e0*/  @!P2 STG.E.128 desc[UR46][R4.64+0x100], R48 ;  /* 0x000100300400a986 */ /* 0x0003e8000c101d2e */
[----:B------:R1:W-:Y:S04]  /*1e5f0*/  @!P4 STG.E.128 desc[UR46][R4.64], R8 ;  /* 0x000000080400c986 */ /* 0x0003e8000c101d2e */
[----:B------:R1:W-:Y:S04]  /*1e600*/  @!P3 STG.E.128 desc[UR46][R4.64+0x80], R32 ;  /* 0x000080200400b986 */ /* 0x0003e8000c101d2e */
[----:B------:R1:W-:Y:S02]  /*1e610*/  @!P5 STG.E.128 desc[UR46][R4.64+0x180], R64 ;  /* 0x000180400400d986 */ /* 0x0003e4000c101d2e */
.L_x_1444:
[----:B------:R-:W-:Y:S05]  /*1e620*/  BSYNC B1 ;  /* 0x0000000000017941 */ /* 0x000fea0003800000 */
.L_x_1443:
[----:B------:R-:W-:Y:S04]  /*1e630*/  BSSY B1, `(.L_x_1445) ;  /* 0x0000019000017945 */ /* 0x000fe80003800000 */
[----:B------:R-:W-:Y:S05]  /*1e640*/  @P0 BRA `(.L_x_1446) ;  /* 0x00000000005c0947 */ /* 0x000fea0003800000 */
[----:B01---5:R-:W-:Y:S01]  /*1e650*/  IADD3 R5, P0, R20, 0x40, RZ ;  /* 0x0000004014057810 */ /* 0x023fe20007f1e0ff */
        /* <DEDUP_REMOVED lines=22> */
.L_x_1446:
[----:B------:R-:W-:Y:S05]  /*1e7c0*/  BSYNC B1 ;  /* 0x0000000000017941 */ /* 0x000fea0003800000 */
.L_x_1445:
[----:B------:R-:W-:Y:S05]  /*1e7d0*/  @P1 BRA `(.L_x_1447) ;  /* 0x0000000c00241947 */ /* 0x000fea0003800000 */
[----:B012--5:R-:W-:Y:S01]  /*1e7e0*/  IADD3 R5, P0, R20, 0x60, RZ ;  /* 0x0000006014057810 */ /* 0x027fe20007f1e0ff */
[----:B------:R-:W-:Y:S01]  /*1e7f0*/  ULDC.64 UR6, c[0x0][0xad8] ;  /* 0x0002b60000067ab9 */ /* 0x000fe20000000a00 */
[----:B------:R-:W-:Y:S01]  /*1e800*/  IMAD.MOV.U32 R2, RZ, RZ, R76 ;  /* 0x000000ffff027224 */ /* 0x000fe200078e004c */
[----:B------:R-:W-:Y:S01]  /*1e810*/  IADD3 R0, R22, 0x80, RZ ;  /* 0x0000008016007810 */ /* 0x000fe20007ffe0ff */
[----:B------:R-:W-:Y:S01]  /*1e820*/  IMAD.MOV.U32 R3, RZ, RZ, R81 ;  /* 0x000000ffff037224 */ /* 0x000fe200078e0051 */
[----:B------:R-:W-:Y:S01]  /*1e830*/  ULDC UR4, c[0x0][0xa8c] ;  /* 0x0002a30000047ab9 */ /* 0x000fe20000000800 */
[----:B------:R-:W-:Y:S01]  /*1e840*/  IMAD.X R20, RZ, RZ, R21, P0 ;  /* 0x000000ffff147224 */ /* 0x000fe200000e0615 */
[----:B------:R-:W-:Y:S01]  /*1e850*/  ISETP.GE.AND P3, PT, R0, UR4, PT ;  /* 0x0000000400007c0c */ /* 0x000fe2000bf66270 */
[----:B------:R-:W-:Y:S01]  /*1e860*/  IMAD.WIDE.U32 R2, R5, UR6, R2 ;  /* 0x0000000605027c25 */ /* 0x000fe2000f8e0002 */
[----:B------:R-:W-:Y:S02]  /*1e870*/  ISETP.GE.AND P1, PT, R22, UR4, PT ;  /* 0x0000000416007c0c */ /* 0x000fe4000bf26270 */
[----:B------:R-:W-:Y:S01]  /*1e880*/  ISETP.GE.AND P2, PT, R199, UR4, PT ;  /* 0x00000004c7007c0c */ /* 0x000fe2000bf46270 */
[----:B------:R-:W-:-:S02]  /*1e890*/  IMAD R20, R20, UR6, RZ ;  /* 0x0000000614147c24 */ /* 0x000fc4000f8e02ff */
[----:B------:R-:W-:Y:S02]  /*1e8a0*/  VIADD R0, R22, 0xc0 ;  /* 0x000000c016007836 */ /* 0x000fe40000000000 */
[----:B------:R-:W-:Y:S01]  /*1e8b0*/  IMAD R5, R5, UR7, R20 ;  /* 0x0000000705057c24 */ /* 0x000fe2000f8e0214 */
[----:B------:R-:W-:Y:S02]  /*1e8c0*/  ULDC.64 UR6, c[0x0][0xa80] ;  /* 0x0002a00000067ab9 */ /* 0x000fe40000000a00 */
        /* <DEDUP_REMOVED lines=10> */
.L_x_1438:
[----:B------:R-:W-:Y:S01]  /*1e970*/  ULDC.64 UR4, c[0x0][0xbd8] ;  /* 0x0002f60000047ab9 */ /* 0x000fe20000000a00 */
[----:B------:R-:W2:Y:S01]  /*1e980*/  LDC.64 R2, c[0x0][0xbd8] ;  /* 0x0002f600ff027b82 */ /* 0x000ea20000000a00 */
[----:B------:R-:W-:Y:S01]  /*1e990*/  ISETP.NE.U32.AND P0, PT, RZ, UR4, PT ;  /* 0x00000004ff007c0c */ /* 0x000fe2000bf05070 */
[----:B------:R-:W-:-:S03]  /*1e9a0*/  IMAD.MOV.U32 R9, RZ, RZ, RZ ;  /* 0x000000ffff097224 */ /* 0x000fc600078e00ff */
[----:B------:R-:W-:Y:S01]  /*1e9b0*/  ISETP.NE.AND.EX P0, PT, RZ, UR5, PT, P0 ;  /* 0x00000005ff007c0c */ /* 0x000fe2000bf05300 */
[----:B------:R-:W-:Y:S02]  /*1e9c0*/  ULDC.64 UR4, c[0x0][0xbe0] ;  /* 0x0002f80000047ab9 */ /* 0x000fe40000000a00 */
[----:B------:R-:W-:-:S04]  /*1e9d0*/  ISETP.NE.U32.AND P1, PT, RZ, UR4, PT ;  /* 0x00000004ff007c0c */ /* 0x000fc8000bf25070 */
[----:B------:R-:W-:Y:S01]  /*1e9e0*/  ISETP.NE.AND.EX P1, PT, RZ, UR5, PT, P1 ;  /* 0x00000005ff007c0c */ /* 0x000fe2000bf25310 */
[----:B--2---:R-:W-:-:S12]  /*1e9f0*/  IMAD.WIDE R2, R219, 0x4, R2 ;  /* 0x00000004db027825 */ /* 0x004fd800078e0202 */
[----:B------:R-:W2:Y:S01]  /*1ea00*/  @P1 LDC.64 R4, c[0x0][0xbe0] ;  /* 0x0002f800ff041b82 */ /* 0x000ea20000000a00 */
[----:B------:R-:W-:Y:S02]  /*1ea10*/  ULDC UR4, c[0x0][0xa88] ;  /* 0x0002a20000047ab9 */ /* 0x000fe40000000800 */
[----:B------:R-:W-:Y:S01]  /*1ea20*/  IMAD.U32 R7, RZ, RZ, UR4 ;  /* 0x00000004ff077e24 */ /* 0x000fe2000f8e00ff */
[----:B------:R3:W5:Y:S01]  /*1ea30*/  @P0 LDG.E R9, desc[UR46][R2.64] ;  /* 0x0000002e02090981 */ /* 0x000762000c1e1900 */
[----:B--2---:R-:W-:-:S05]  /*1ea40*/  @P1 IMAD.WIDE R4, R219, 0x4, R4 ;  /* 0x00000004db041825 */ /* 0x004fca00078e0204 */
[----:B------:R3:W5:Y:S01]  /*1ea50*/  @P1 LDG.E R7, desc[UR46][R4.64] ;  /* 0x0000002e04071981 */ /* 0x000762000c1e1900 */
[----:B------:R-:W-:Y:S02]  /*1ea60*/  ISETP.GT.AND P2, PT, R236, 0x7f, PT ;  /* 0x0000007fec00780c */ /* 0x000fe40003f44270 */
[----:B------:R-:W-:Y:S01]  /*1ea70*/  SHF.R.S32.HI R6, RZ, 0x1f, R219 ;  /* 0x0000001fff067819 */ /* 0x000fe200000114db */
[----:B------:R-:W-:Y:S10]  /*1ea80*/  @P1 BRA `(.L_x_1448) ;  /* 0x0000000000101947 */ /* 0x000ff40003800000 */
[----:B------:R-:W-:Y:S05]  /*1ea90*/  @!P0 BRA `(.L_x_1448) ;  /* 0x00000000000c8947 */ /* 0x000fea0003800000 */
[----:B------:R-:W2:Y:S04]  /*1eaa0*/  LDG.E R0, desc[UR46][R2.64] ;  /* 0x0000002e02007981 */ /* 0x000ea8000c1e1900 */
[----:B-----5:R-:W2:Y:S02]  /*1eab0*/  LDG.E R7, desc[UR46][R2.64+0x4] ;  /* 0x0000042e02077981 */ /* 0x020ea4000c1e1900 */
[----:B--2---:R-:W-:-:S07]  /*1eac0*/  IMAD.IADD R7, R7, 0x1, -R0 ;  /* 0x0000000107077824 */ /* 0x004fce00078e0a00 */
.L_x_1448:
[----:B------:R-:W-:Y:S01]  /*1ead0*/  BSSY B1, `(.L_x_1449) ;  /* 0x000001c000017945 */ /* 0x000fe20003800000 */
[----:B------:R-:W-:Y:S02]  /*1eae0*/  SEL R10, R6, RZ, !P0 ;  /* 0x000000ff060a7207 */ /* 0x000fe40004000000 */
[----:B------:R-:W-:Y:S02]  /*1eaf0*/  SHF.R.S32.HI R8, RZ, 0x1f, R217 ;  /* 0x0000001fff087819 */ /* 0x000fe400000114d9 */
[----:B------:R-:W-:Y:S02]  /*1eb00*/  SEL R11, R219, RZ, !P0 ;  /* 0x000000ffdb0b7207 */ /* 0x000fe40004000000 */
[----:B-----5:R-:W-:Y:S01]  /*1eb10*/  SHF.R.S32.HI R6, RZ, 0x1f, R9 ;  /* 0x0000001fff067819 */ /* 0x020fe20000011409 */
[----:B------:R-:W-:Y:S06]  /*1eb20*/  @P2 BRA `(.L_x_1450) ;  /* 0x0000000000582947 */ /* 0x000fec0003800000 */
[----:B------:R-:W2:Y:S02]  /*1eb30*/  S2R R0, SR_TID.X ;  /* 0x0000000000007919 */ /* 0x000ea40000002100 */
[----:B--2---:R-:W-:-:S04]  /*1eb40*/  IMAD R0, R220, 0x80, R0 ;  /* 0x00000080dc007824 */ /* 0x004fc800078e0200 */
[----:B------:R-:W-:-:S05]  /*1eb50*/  VIADD R0, R0, 0xffffff80 ;  /* 0xffffff8000007836 */ /* 0x000fca0000000000 */
[----:B------:R-:W-:-:S13]  /*1eb60*/  ISETP.GE.AND P0, PT, R0, R7, PT ;  /* 0x000000070000720c */ /* 0x000fda0003f06270 */
[----:B------:R-:W-:Y:S05]  /*1eb70*/  @P0 BRA `(.L_x_1450) ;  /* 0x0000000000440947 */ /* 0x000fea0003800000 */
[----:B---3--:R-:W-:Y:S01]  /*1eb80*/  IADD3 R2, P0, R0, R9, RZ ;  /* 0x0000000900027210 */ /* 0x008fe20007f1e0ff */
[----:B------:R-:W-:-:S03]  /*1eb90*/  ULDC.64 UR4, c[0x0][0xb70] ;  /* 0x0002dc0000047ab9 */ /* 0x000fc60000000a00 */
[----:B------:R-:W-:Y:S01]  /*1eba0*/  LEA.HI.X.SX32 R3, R0, R6, 0x1, P0 ;  /* 0x0000000600037211 */ /* 0x000fe200000f0eff */
[----:B------:R-:W-:-:S04]  /*1ebb0*/  IMAD R0, R8, UR4, RZ ;  /* 0x0000000408007c24 */ /* 0x000fc8000f8e02ff */
        /* <DEDUP_REMOVED lines=13> */
.L_x_1450:
[----:B------:R-:W-:Y:S05]  /*1ec90*/  BSYNC B1 ;  /* 0x0000000000017941 */ /* 0x000fea0003800000 */
.L_x_1449:
[----:B------:R-:W-:Y:S01]  /*1eca0*/  ULDC.64 UR4, c[0x0][0xaa0] ;  /* 0x0002a80000047ab9 */ /* 0x000fe20000000a00 */
[----:B---3--:R-:W-:Y:S01]  /*1ecb0*/  IMAD.MOV.U32 R2, RZ, RZ, R22 ;  /* 0x000000ffff027224 */ /* 0x008fe200078e0016 */
[----:B------:R-:W-:Y:S01]  /*1ecc0*/  BSSY B1, `(.L_x_1451) ;  /* 0x000002c000017945 */ /* 0x000fe20003800000 */
[----:B--2---:R-:W-:Y:S02]  /*1ecd0*/  IMAD.MOV.U32 R3, RZ, RZ, R23 ;  /* 0x000000ffff037224 */ /* 0x004fe400078e0017 */
[----:B------:R-:W-:Y:S02]  /*1ece0*/  IMAD R0, R6, UR4, RZ ;  /* 0x0000000406007c24 */ /* 0x000fe4000f8e02ff */
[----:B------:R-:W-:-:S04]  /*1ecf0*/  IMAD.WIDE.U32 R2, R9, UR4, R2 ;  /* 0x0000000409027c25 */ /* 0x000fc8000f8e0002 */
[----:B------:R-:W-:Y:S01]  /*1ed00*/  IMAD R9, R9, UR5, R0 ;  /* 0x0000000509097c24 */ /* 0x000fe2000f8e0200 */
[----:B------:R-:W-:Y:S02]  /*1ed10*/  ULDC.64 UR4, c[0x0][0xae0] ;  /* 0x0002b80000047ab9 */ /* 0x000fe40000000a00 */
[----:B------:R-:W-:Y:S02]  /*1ed20*/  IMAD R0, R8, UR4, RZ ;  /* 0x0000000408007c24 */ /* 0x000fe4000f8e02ff */
[----:B------:R-:W-:Y:S02]  /*1ed30*/  IMAD R8, R220, -0x80, R7 ;  /* 0xffffff80dc087824 */ /* 0x000fe400078e0207 */
[----:B------:R-:W-:Y:S02]  /*1ed40*/  IMAD.IADD R3, R3, 0x1, R9 ;  /* 0x0000000103037824 */ /* 0x000fe400078e0209 */
[C---:B------:R-:W-:Y:S01]  /*1ed50*/  IMAD R5, R217.reuse, UR5, R0 ;  /* 0x00000005d9057c24 */ /* 0x040fe2000f8e0200 */
[-C--:B------:R-:W-:Y:S01]  /*1ed60*/  ISETP.GE.AND P1, PT, R18, R8.reuse, PT ;  /* 0x000000081200720c */ /* 0x080fe20003f26270 */
[----:B------:R-:W-:Y:S01]  /*1ed70*/  IMAD.WIDE.U32 R2, R217, UR4, R2 ;  /* 0x00000004d9027c25 */ /* 0x000fe2000f8e0002 */
[----:B------:R-:W-:Y:S01]  /*1ed80*/  ULDC.64 UR4, c[0x0][0xae8] ;  /* 0x0002ba0000047ab9 */ /* 0x000fe20000000a00 */
[----:B------:R-:W-:-:S02]  /*1ed90*/  ISETP.GE.AND P0, PT, R195, R8, PT ;  /* 0x00000008c300720c */ /* 0x000fc40003f06270 */
[----:B------:R-:W-:Y:S02]  /*1eda0*/  IMAD.IADD R3, R3, 0x1, R5 ;  /* 0x0000000103037824 */ /* 0x000fe400078e0205 */
[----:B------:R-:W-:Y:S02]  /*1edb0*/  IMAD R0, R10, UR4, RZ ;  /* 0x000000040a007c24 */ /* 0x000fe4000f8e02ff */
[----:B------:R-:W-:-:S04]  /*1edc0*/  IMAD.WIDE.U32 R4, R11, UR4, R2 ;  /* 0x000000040b047c25 */ /* 0x000fc8000f8e0002 */
[----:B------:R-:W-:Y:S02]  /*1edd0*/  IMAD R9, R11, UR5, R0 ;  /* 0x000000050b097c24 */ /* 0x000fe4000f8e0200 */
[----:B------:R-:W-:Y:S02]  /*1ede0*/  IMAD.MOV.U32 R2, RZ, RZ, R18 ;  /* 0x000000ffff027224 */ /* 0x000fe400078e0012 */
[----:B------:R-:W-:Y:S02]  /*1edf0*/  IMAD.MOV.U32 R3, RZ, RZ, R19 ;  /* 0x000000ffff037224 */ /* 0x000fe400078e0013 */
[----:B------:R-:W-:Y:S02]  /*1ee00*/  IMAD.IADD R11, R5, 0x1, R9 ;  /* 0x00000001050b7824 */ /* 0x000fe400078e0209 */
[----:B------:R-:W-:Y:S01]  /*1ee10*/  IMAD.WIDE R6, R220, 0x80, R2 ;  /* 0x00000080dc067825 */ /* 0x000fe200078e0202 */
[----:B------:R-:W-:Y:S06]  /*1ee20*/  @P1 BRA `(.L_x_1452) ;  /* 0x0000000000541947 */ /* 0x000fec0003800000 */
[C---:B------:R-:W-:Y:S01]  /*1ee30*/  VIADD R2, R22.reuse, 0xc0 ;  /* 0x000000c016027836 */ /* 0x040fe20000000000 */
[----:B------:R-:W-:Y:S01]  /*1ee40*/  ULDC UR4, c[0x0][0xa8c] ;  /* 0x0002a30000047ab9 */ /* 0x000fe20000000800 */
[----:B------:R-:W-:Y:S01]  /*1ee50*/  ULDC.64 UR6, c[0x0][0xad8] ;  /* 0x0002b60000067ab9 */ /* 0x000fe20000000a00 */
[----:B------:R-:W-:Y:S01]  /*1ee60*/  IMAD.MOV.U32 R3, RZ, RZ, R11 ;  /* 0x000000ffff037224 */ /* 0x000fe200078e000b */
[----:B------:R-:W-:Y:S01]  /*1ee70*/  IADD3 R0, R22, 0x80, RZ ;  /* 0x0000008016007810 */ /* 0x000fe20007ffe0ff */
[----:B------:R-:W-:Y:S01]  /*1ee80*/  IMAD R9, R7, UR6, RZ ;  /* 0x0000000607097c24 */ /* 0x000fe2000f8e02ff */
[----:B------:R-:W-:Y:S01]  /*1ee90*/  ISETP.GE.AND P5, PT, R2, UR4, PT ;  /* 0x0000000402007c0c */ /* 0x000fe2000bfa6270 */
[----:B------:R-:W-:Y:S01]  /*1eea0*/  IMAD.MOV.U32 R2, RZ, RZ, R4 ;  /* 0x000000ffff027224 */ /* 0x000fe200078e0004 */
[----:B------:R-:W-:Y:S01]  /*1eeb0*/  ISETP.GE.AND P4, PT, R0, UR4, PT ;  /* 0x0000000400007c0c */ /* 0x000fe2000bf86270 */
[----:B------:R-:W-:Y:S01]  /*1eec0*/  IMAD R9, R6, UR7, R9 ;  /* 0x0000000706097c24 */ /* 0x000fe2000f8e0209 */
[----:B------:R-:W-:Y:S01]  /*1eed0*/  ISETP.GE.AND P2, PT, R22, UR4, PT ;  /* 0x0000000416007c0c */ /* 0x000fe2000bf46270 */
[----:B------:R-:W-:Y:S01]  /*1eee0*/  IMAD.WIDE.U32 R2, R6, UR6, R2 ;  /* 0x0000000606027c25 */ /* 0x000fe2000f8e0002 */
[----:B------:R-:W-:Y:S01]  /*1eef0*/  ISETP.GE.AND P3, PT, R199, UR4, PT ;  /* 0x00000004c7007c0c */ /* 0x000fe2000bf66270 */
[----:B------:R-:W-:-:S02]  /*1ef00*/  ULDC.64 UR6, c[0x0][0xa80] ;  /* 0x0002a00000067ab9 */ /* 0x000fc40000000a00 */
[----:B------:R-:W-:Y:S01]  /*1ef10*/  IMAD.IADD R3, R3, 0x1, R9 ;  /* 0x0000000103037824 */ /* 0x000fe200078e0209 */
[----:B------:R-:W-:-:S04]  /*1ef20*/  LEA R12, P1, R2, UR6, 0x1 ;  /* 0x00000006020c7c11 */ /* 0x000fc8000f8208ff */
[----:B------:R-:W-:-:S05]  /*1ef30*/  LEA.HI.X R13, R2, UR7, R3, 0x1, P1 ;  /* 0x00000007020d7c11 */ /* 0x000fca00088f0c03 */
[----:B------:R2:W-:Y:S04]  /*1ef40*/  @!P2 STG.E.128 desc[UR46][R12.64], RZ ;  /* 0x000000ff0c00a986 */ /* 0x0005e8000c101d2e */
[----:B------:R2:W-:Y:S04]  /*1ef50*/  @!P3 STG.E.128 desc[UR46][R12.64+0x80], RZ ;  /* 0x000080ff0c00b986 */ /* 0x0005e8000c101d2e */
[----:B------:R2:W-:Y:S04]  /*1ef60*/  @!P4 STG.E.128 desc[UR46][R12.64+0x100], RZ ;  /* 0x000100ff0c00c986 */ /* 0x0005e8000c101d2e */
[----:B------:R2:W-:Y:S02]  /*1ef70*/  @!P5 STG.E.128 desc[UR46][R12.64+0x180], RZ ;  /* 0x000180ff0c00d986 */ /* 0x0005e4000c101d2e */
.L_x_1452:
[----:B------:R-:W-:Y:S05]  /*1ef80*/  BSYNC B1 ;  /* 0x0000000000017941 */ /* 0x000fea0003800000 */
.L_x_1451:
        /* <DEDUP_REMOVED lines=19> */
[----:B--2---:R-:W-:Y:S02]  /*1f0c0*/  LEA R12, P0, R2, UR6, 0x1 ;  /* 0x00000006020c7c11 */ /* 0x004fe4000f8008ff */
[----:B------:R-:W-:-:S04]  /*1f0d0*/  IADD3 R3, R3, R9, RZ ;  /* 0x0000000903037210 */ /* 0x000fc80007ffe0ff */
[----:B------:R-:W-:-:S05]  /*1f0e0*/  LEA.HI.X R13, R2, UR7, R3, 0x1, P0 ;  /* 0x00000007020d7c11 */ /* 0x000fca00080f0c03 */
[----:B------:R3:W-:Y:S04]  /*1f0f0*/  @!P2 STG.E.128 desc[UR46][R12.64], RZ ;  /* 0x000000ff0c00a986 */ /* 0x0007e8000c101d2e */
[----:B------:R3:W-:Y:S04]  /*1f100*/  @!P3 STG.E.128 desc[UR46][R12.64+0x80], RZ ;  /* 0x000080ff0c00b986 */ /* 0x0007e8000c101d2e */
[----:B------:R3:W-:Y:S04]  /*1f110*/  @!P4 STG.E.128 desc[UR46][R12.64+0x100], RZ ;  /* 0x000100ff0c00c986 */ /* 0x0007e8000c101d2e */
[----:B------:R3:W-:Y:S02]  /*1f120*/  @!P5 STG.E.128 desc[UR46][R12.64+0x180], RZ ;  /* 0x000180ff0c00d986 */ /* 0x0007e4000c101d2e */
.L_x_1454:
[----:B------:R-:W-:Y:S05]  /*1f130*/  BSYNC B1 ;  /* 0x0000000000017941 */ /* 0x000fea0003800000 */
.L_x_1453:
        /* <DEDUP_REMOVED lines=26> */
.L_x_1456:
[----:B------:R-:W-:Y:S05]  /*1f2e0*/  BSYNC B1 ;  /* 0x0000000000017941 */ /* 0x000fea0003800000 */
.L_x_1455:
[----:B------:R-:W-:Y:S05]  /*1f2f0*/  @P0 BRA `(.L_x_1447) ;  /* 0x00000000005c0947 */ /* 0x000fea0003800000 */
[----:B------:R-:W-:Y:S01]  /*1f300*/  IADD3 R5, P0, R6, 0x60, RZ ;  /* 0x0000006006057810 */ /* 0x000fe20007f1e0ff */
[----:B------:R-:W-:Y:S01]  /*1f310*/  ULDC.64 UR6, c[0x0][0xad8] ;  /* 0x0002b60000067ab9 */ /* 0x000fe20000000a00 */
[----:B------:R-:W-:Y:S01]  /*1f320*/  IMAD.MOV.U32 R2, RZ, RZ, R4 ;  /* 0x000000ffff027224 */ /* 0x000fe200078e0004 */
[----:B------:R-:W-:Y:S01]  /*1f330*/  IADD3 R0, R22, 0x80, RZ ;  /* 0x0000008016007810 */ /* 0x000fe20007ffe0ff */
[----:B------:R-:W-:Y:S01]  /*1f340*/  IMAD.MOV.U32 R3, RZ, RZ, R11 ;  /* 0x000000ffff037224 */ /* 0x000fe200078e000b */
[----:B------:R-:W-:Y:S01]  /*1f350*/  ULDC UR4, c[0x0][0xa8c] ;  /* 0x0002a30000047ab9 */ /* 0x000fe20000000800 */
[----:B------:R-:W-:Y:S01]  /*1f360*/  IMAD.X R6, RZ, RZ, R7, P0 ;  /* 0x000000ffff067224 */ /* 0x000fe200000e0607 */
[----:B------:R-:W-:Y:S01]  /*1f370*/  ISETP.GE.AND P3, PT, R0, UR4, PT ;  /* 0x0000000400007c0c */ /* 0x000fe2000bf66270 */
[C---:B------:R-:W-:Y:S01]  /*1f380*/  VIADD R4, R22.reuse, 0xc0 ;  /* 0x000000c016047836 */ /* 0x040fe20000000000 */
[----:B------:R-:W-:Y:S01]  /*1f390*/  ISETP.GE.AND P1, PT, R22, UR4, PT ;  /* 0x0000000416007c0c */ /* 0x000fe2000bf26270 */
[----:B------:R-:W-:Y:S01]  /*1f3a0*/  IMAD R6, R6, UR6, RZ ;  /* 0x0000000606067c24 */ /* 0x000fe2000f8e02ff */
[----:B------:R-:W-:Y:S01]  /*1f3b0*/  ISETP.GE.AND P2, PT, R199, UR4, PT ;  /* 0x00000004c7007c0c */ /* 0x000fe2000bf46270 */
[----:B------:R-:W-:Y:S01]  /*1f3c0*/  IMAD.WIDE.U32 R2, R5, UR6, R2 ;  /* 0x0000000605027c25 */ /* 0x000fe2000f8e0002 */
[----:B------:R-:W-:-:S03]  /*1f3d0*/  ISETP.GE.AND P4, PT, R4, UR4, PT ;  /* 0x0000000404007c0c */ /* 0x000fc6000bf86270 */
        /* <DEDUP_REMOVED lines=9> */
.L_x_1447:
[----:B------:R-:W-:Y:S05]  /*1f470*/  BSYNC B0 ;  /* 0x0000000000007941 */ /* 0x000fea0003800000 */
.L_x_1437:
[----:B------:R-:W-:Y:S02]  /*1f480*/  ULDC UR4, c[0x0][0xc14] ;  /* 0x0003050000047ab9 */ /* 0x000fe40000000800 */
[----:B-1----:R-:W-:-:S13]  /*1f490*/  ISETP.GE.AND P0, PT, R207, UR4, PT ;  /* 0x00000004cf007c0c */ /* 0x002fda000bf06270 */
[----:B------:R-:W-:Y:S05]  /*1f4a0*/  @!P0 BRA `(.L_x_1457) ;  /* 0xfffffe1c00208947 */ /* 0x000fea000383ffff */
[----:B------:R-:W-:Y:S05]  /*1f4b0*/  BRA `(.L_x_1210) ;  /* 0x0000006c00b07947 */ /* 0x000fea0003800000 */
.L_x_1208:
        /* <DEDUP_REMOVED lines=20> */
.L_x_1458:
[----:B------:R-:W1:Y:S01]  /*1f600*/  S2R R0, SR_TID.X ;  /* 0x0000000000007919 */ /* 0x000e620000002100 */
[----:B------:R-:W-:Y:S01]  /*1f610*/  ULDC UR4, c[0x0][0xc14] ;  /* 0x0003050000047ab9 */ /* 0x000fe20000000800 */
[----:B------:R-:W2:Y:S01]  /*1f620*/  S2UR UR6, SR_CTAID.X ;  /* 0x00000000000679c3 */ /* 0x000ea20000002500 */
[----:B------:R-:W-:Y:S01]  /*1f630*/  ULDC UR5, c[0x0][0xc10] ;  /* 0x0003040000057ab9 */ /* 0x000fe20000000800 */
[----:B-1----:R-:W-:-:S04]  /*1f640*/  LOP3.LUT R0, R0, 0x1f, RZ, 0xc0, !PT ;  /* 0x0000001f00007812 */ /* 0x002fc800078ec0ff */
[----:B------:R-:W-:-:S04]  /*1f650*/  ISETP.NE.AND P0, PT, R0, 0x1f, PT ;  /* 0x0000001f0000780c */ /* 0x000fc80003f05270 */
[----:B------:R-:W-:-:S13]  /*1f660*/  ISETP.GE.OR P1, PT, R0, UR4, !P0 ;  /* 0x0000000400007c0c */ /* 0x000fda000c726670 */
[----:B0-----:R-:W0:Y:S02]  /*1f670*/  @!P1 LDC.64 R2, c[0x0][0xc58] ;  /* 0x00031600ff029b82 */ /* 0x001e240000000a00 */
[----:B0-----:R-:W-:-:S05]  /*1f680*/  @!P1 IMAD.WIDE.U32 R2, R0, 0x4, R2 ;  /* 0x0000000400029825 */ /* 0x001fca00078e0002 */
[----:B------:R-:W3:Y:S01]  /*1f690*/  @!P1 LDG.E R5, desc[UR46][R2.64] ;  /* 0x0000002e02059981 */ /* 0x000ee2000c1e1900 */
[C---:B------:R-:W-:Y:S01]  /*1f6a0*/  ISETP.NE.AND P1, PT, R0.reuse, RZ, PT ;  /* 0x000000ff0000720c */ /* 0x040fe20003f25270 */
[----:B------:R-:W-:Y:S01]  /*1f6b0*/  UMOV UR4, URZ ;  /* 0x0000003f00047c82 */ /* 0x000fe20008000000 */
[C---:B------:R-:W-:Y:S02]  /*1f6c0*/  ISETP.GE.U32.AND P2, PT, R0.reuse, 0x2, PT ;  /* 0x000000020000780c */ /* 0x040fe40003f46070 */
[C---:B------:R-:W-:Y:S02]  /*1f6d0*/  ISETP.GE.U32.AND P3, PT, R0.reuse, 0x4, PT ;  /* 0x000000040000780c */ /* 0x040fe40003f66070 */
[C---:B------:R-:W-:Y:S02]  /*1f6e0*/  ISETP.GE.U32.AND P4, PT, R0.reuse, 0x8, PT ;  /* 0x000000080000780c */ /* 0x040fe40003f86070 */
[----:B------:R-:W-:Y:S01]  /*1f6f0*/  ISETP.GE.U32.AND P5, PT, R0, 0x10, PT ;  /* 0x000000100000780c */ /* 0x000fe20003fa6070 */
[----:B---3--:R-:W0:Y:S02]  /*1f700*/  SHFL.UP PT, R4, R5, 0x1, RZ ;  /* 0x0420000005047989 */ /* 0x008e2400000e00ff */
        /* <DEDUP_REMOVED lines=14> */
[----:B------:R-:W-:-:S03]  /*1f7f0*/  IMAD.MOV.U32 R4, RZ, RZ, RZ ;  /* 0x000000ffff047224 */ /* 0x000fc600078e00ff */
[----:B------:R-:W0:Y:S02]  /*1f800*/  SHFL.IDX PT, R7, R6, 0x1f, 0x1f ;  /* 0x03e01f0006077f89 */ /* 0x000e2400000e0000 */
[----:B0-----:R-:W-:-:S05]  /*1f810*/  IMAD R7, R7, UR5, RZ ;  /* 0x0000000507077c24 */ /* 0x001fca000f8e02ff */
[----:B--2---:R-:W-:Y:S02]  /*1f820*/  ISETP.GT.AND P6, PT, R7, UR6, PT ;  /* 0x0000000607007c0c */ /* 0x004fe4000bfc4270 */
[----:B------:R-:W-:-:S11]  /*1f830*/  MOV R2, R7 ;  /* 0x0000000700027202 */ /* 0x000fd60000000f00 */
[----:B------:R-:W-:Y:S05]  /*1f840*/  @P6 BRA `(.L_x_1460) ;  /* 0x0000000000a06947 */ /* 0x000fea0003800000 */
[----:B------:R-:W0:Y:S01]  /*1f850*/  LDC R6, c[0x0][0xc14] ;  /* 0x00030500ff067b82 */ /* 0x000e220000000800 */
[----:B------:R-:W-:Y:S01]  /*1f860*/  IMAD.MOV.U32 R7, RZ, RZ, R2 ;  /* 0x000000ffff077224 */ /* 0x000fe200078e0002 */
[----:B------:R-:W-:Y:S01]  /*1f870*/  UMOV UR4, URZ ;  /* 0x0000003f00047c82 */ /* 0x000fe20008000000 */
[----:B------:R-:W-:Y:S01]  /*1f880*/  ULDC UR7, c[0x0][0xc14] ;  /* 0x0003050000077ab9 */ /* 0x000fe20000000800 */
[----:B------:R-:W-:-:S05]  /*1f890*/  ULDC UR5, c[0x0][0xc10] ;  /* 0x0003040000057ab9 */ /* 0x000fca0000000800 */
.L_x_1464:
[----:B------:R-:W-:Y:S01]  /*1f8a0*/  IMAD.U32 R2, RZ, RZ, UR7 ;  /* 0x00000007ff027e24 */ /* 0x000fe2000f8e00ff */
[----:B------:R-:W-:-:S04]  /*1f8b0*/  UIADD3 UR4, UR4, 0x1f, URZ ;  /* 0x0000001f04047890 */ /* 0x000fc8000fffe03f */
[----:B------:R1:W-:Y:S02]  /*1f8c0*/  STL [R1+0xc], R2 ;  /* 0x00000c0201007387 */ /* 0x0003e40000100800 */
[----:B0-----:R-:W-:-:S13]  /*1f8d0*/  ISETP.LE.AND P6, PT, R6, UR4, PT ;  /* 0x0000000406007c0c */ /* 0x001fda000bfc3270 */
[----:B-1----:R-:W-:Y:S05]  /*1f8e0*/  @P6 BRA `(.L_x_1461) ;  /* 0x0000000400b86947 */ /* 0x002fea0003800000 */
[----:B------:R-:W-:Y:S01]  /*1f8f0*/  VIADD R9, R0, UR4 ;  /* 0x0000000400097c36 */ /* 0x000fe20008000000 */
[----:B------:R-:W-:Y:S01]  /*1f900*/  BSSY B0, `(.L_x_1462) ;  /* 0x0000007000007945 */ /* 0x000fe20003800000 */
[----:B------:R-:W-:-:S03]  /*1f910*/  IMAD.MOV.U32 R5, RZ, RZ, RZ ;  /* 0x000000ffff057224 */ /* 0x000fc600078e00ff */
[----:B------:R-:W-:-:S13]  /*1f920*/  ISETP.GE.OR P6, PT, R9, R6, !P0 ;  /* 0x000000060900720c */ /* 0x000fda00047c6670 */
[----:B------:R-:W-:Y:S05]  /*1f930*/  @P6 BRA `(.L_x_1463) ;  /* 0x00000000000c6947 */ /* 0x000fea0003800000 */
[----:B------:R-:W0:Y:S02]  /*1f940*/  LDC.64 R2, c[0x0][0xc58] ;  /* 0x00031600ff027b82 */ /* 0x000e240000000a00 */
[----:B0-----:R-:W-:-:S05]  /*1f950*/  IMAD.WIDE R2, R9, 0x4, R2 ;  /* 0x0000000409027825 */ /* 0x001fca00078e0202 */
[----:B------:R0:W5:Y:S02]  /*1f960*/  LDG.E R5, desc[UR46][R2.64] ;  /* 0x0000002e02057981 */ /* 0x000164000c1e1900 */
.L_x_1463:
[----:B------:R-:W-:Y:S05]  /*1f970*/  BSYNC B0 ;  /* 0x0000000000007941 */ /* 0x000fea0003800000 */
.L_x_1462:
        /* <DEDUP_REMOVED lines=15> */
[----:B------:R-:W0:Y:S02]  /*1fa70*/  SHFL.IDX PT, R2, R10, 0x1f, 0x1f ;  /* 0x03e01f000a027f89 */ /* 0x000e2400000e0000 */
[----:B0-----:R-:W-:-:S05]  /*1fa80*/  IMAD R2, R2, UR5, RZ ;  /* 0x0000000502027c24 */ /* 0x001fca000f8e02ff */
[----:B------:R-:W-:-:S04]  /*1fa90*/  IADD3 R7, R2, R7, RZ ;  /* 0x0000000702077210 */ /* 0x000fc80007ffe0ff */
[----:B------:R-:W-:-:S13]  /*1faa0*/  ISETP.GT.AND P6, PT, R7, UR6, PT ;  /* 0x0000000607007c0c */ /* 0x000fda000bfc4270 */
[----:B------:R-:W-:Y:S05]  /*1fab0*/  @!P6 BRA `(.L_x_1464) ;  /* 0xfffffffc0078e947 */ /* 0x000fea000383ffff */
[----:B------:R-:W-:-:S07]  /*1fac0*/  IMAD.MOV.U32 R6, RZ, RZ, R10 ;  /* 0x000000ffff067224 */ /* 0x000fce00078e000a */
.L_x_1460:
[----:B------:R-:W-:-:S04]  /*1fad0*/  IMAD.IADD R7, R7, 0x1, -R2 ;  /* 0x0000000107077824 */ /* 0x000fc800078e0a02 */
[----:B------:R-:W-:-:S05]  /*1fae0*/  IMAD R2, R6, UR5, R7 ;  /* 0x0000000506027c24 */ /* 0x000fca000f8e0207 */
[----:B------:R-:W-:Y:S02]  /*1faf0*/  ISETP.GT.AND P0, PT, R2, UR6, PT ;  /* 0x0000000602007c0c */ /* 0x000fe4000bf04270 */
[----:B------:R-:W0:Y:S11]  /*1fb00*/  LDC.64 R2, c[0x0][0xc68] ;  /* 0x00031a00ff027b82 */ /* 0x000e360000000a00 */
[----:B------:R-:W-:-:S04]  /*1fb10*/  VOTE.ANY R12, PT, !P0 ;  /* 0x00000000000c7806 */ /* 0x000fc800040e0100 */
[----:B------:R-:W1:Y:S02]  /*1fb20*/  POPC R8, R12 ;  /* 0x0000000c00087309 */ /* 0x000e640000000000 */
[----:B-1----:R-:W-:-:S04]  /*1fb30*/  VIADD R9, R8, UR4 ;  /* 0x0000000408097c36 */ /* 0x002fc80008000000 */
[----:B0-----:R-:W-:Y:S01]  /*1fb40*/  IMAD.WIDE R2, R9, 0x4, R2 ;  /* 0x0000000409027825 */ /* 0x001fe200078e0202 */
[----:B------:R-:W0:Y:S04]  /*1fb50*/  SHFL.IDX PT, R5, R5, R8, 0x1f ;  /* 0x00001f0805057589 */ /* 0x000e2800000e0000 */
[----:B------:R-:W0:Y:S04]  /*1fb60*/  LDG.E R10, desc[UR46][R2.64] ;  /* 0x0000002e020a7981 */ /* 0x000e28000c1e1900 */
[----:B------:R0:W-:Y:S01]  /*1fb70*/  STL [R1+0xc], R9 ;  /* 0x00000c0901007387 */ /* 0x0001e20000100800 */
[----:B------:R-:W-:Y:S01]  /*1fb80*/  ISETP.NE.AND P0, PT, R12, RZ, PT ;  /* 0x000000ff0c00720c */ /* 0x000fe20003f05270 */
[----:B0-----:R-:W-:-:S05]  /*1fb90*/  IMAD R9, R5, R10, RZ ;  /* 0x0000000a05097224 */ /* 0x001fca00078e02ff */
[----:B------:R-:W-:-:S04]  /*1fba0*/  IABS R11, R9 ;  /* 0x00000009000b7213 */ /* 0x000fc80000000000 */
[----:B------:R-:W0:Y:S08]  /*1fbb0*/  I2F.RP R13, R11 ;  /* 0x0000000b000d7306 */ /* 0x000e300000209400 */
[----:B0-----:R-:W0:Y:S02]  /*1fbc0*/  MUFU.RCP R13, R13 ;  /* 0x0000000d000d7308 */ /* 0x001e240000001000 */
[----:B0-----:R-:W-:-:S06]  /*1fbd0*/  VIADD R14, R13, 0xffffffe ;  /* 0x0ffffffe0d0e7836 */ /* 0x001fcc0000000000 */
[----:B------:R0:W1:Y:S01]  /*1fbe0*/  F2I.FTZ.U32.TRUNC.NTZ R3, R14 ;  /* 0x0000000e00037305 */ /* 0x000062000021f000 */
[----:B------:R-:W-:Y:S05]  /*1fbf0*/  @!P0 BRA `(.L_x_1465) ;  /* 0x0000000000088947 */ /* 0x000fea0003800000 */
[----:B------:R-:W-:-:S05]  /*1fc00*/  VIADD R13, R8, 0xffffffff ;  /* 0xffffffff080d7836 */ /* 0x000fca0000000000 */
[----:B------:R2:W3:Y:S02]  /*1fc10*/  SHFL.IDX PT, R4, R6, R13, 0x1f ;  /* 0x00001f0d06047589 */ /* 0x0004e400000e0000 */
.L_x_1465:
[----:B-1----:R-:W-:Y:S01]  /*1fc20*/  IMAD.MOV R2, RZ, RZ, -R3 ;  /* 0x000000ffff027224 */ /* 0x002fe200078e0a03 */
[----:B--2---:R-:W-:Y:S01]  /*1fc30*/  IABS R6, R9 ;  /* 0x0000000900067213 */ /* 0x004fe20000000000 */
[----:B---3--:R-:W-:Y:S02]  /*1fc40*/  IMAD R4, R4, UR5, R7 ;  /* 0x0000000504047c24 */ /* 0x008fe4000f8e0207 */
[----:B------:R-:W-:Y:S02]  /*1fc50*/  IMAD R7, R2, R11, RZ ;  /* 0x0000000b02077224 */ /* 0x000fe400078e02ff */
[----:B------:R-:W-:Y:S01]  /*1fc60*/  IMAD.MOV.U32 R2, RZ, RZ, RZ ;  /* 0x000000ffff027224 */ /* 0x000fe200078e00ff */
[----:B------:R1:W-:Y:S01]  /*1fc70*/  STL [R1], R4 ;  /* 0x0000000401007387 */ /* 0x0003e20000100800 */
[----:B------:R-:W-:Y:S02]  /*1fc80*/  IMAD.MOV R6, RZ, RZ, -R6 ;  /* 0x000000ffff067224 */ /* 0x000fe400078e0a06 */
[----:B------:R-:W-:Y:S01]  /*1fc90*/  IMAD.HI.U32 R3, R3, R7, R2 ;  /* 0x0000000703037227 */ /* 0x000fe200078e0002 */
[----:B------:R-:W-:-:S04]  /*1fca0*/  IADD3 R2, -R4, UR6, RZ ;  /* 0x0000000604027c10 */ /* 0x000fc8000fffe1ff */
[----:B-1----:R-:W-:-:S05]  /*1fcb0*/  IABS R4, R2 ;  /* 0x0000000200047213 */ /* 0x002fca0000000000 */
[----:B------:R-:W-:Y:S01]  /*1fcc0*/  IMAD.HI.U32 R7, R3, R4, RZ ;  /* 0x0000000403077227 */ /* 0x000fe200078e00ff */
[----:B------:R-:W-:-:S03]  /*1fcd0*/  LOP3.LUT R3, R2, R9, RZ, 0x3c, !PT ;  /* 0x0000000902037212 */ /* 0x000fc600078e3cff */
[----:B------:R-:W-:Y:S01]  /*1fce0*/  IMAD R4, R7, R6, R4 ;  /* 0x0000000607047224 */ /* 0x000fe200078e0204 */
[----:B------:R-:W-:-:S04]  /*1fcf0*/  ISETP.GE.AND P2, PT, R3, RZ, PT ;  /* 0x000000ff0300720c */ /* 0x000fc80003f46270 */
[----:B------:R-:W-:-:S13]  /*1fd00*/  ISETP.GT.U32.AND P1, PT, R11, R4, PT ;  /* 0x000000040b00720c */ /* 0x000fda0003f24070 */
[----:B------:R-:W-:Y:S01]  /*1fd10*/  @!P1 IMAD.IADD R4, R4, 0x1, -R11 ;  /* 0x0000000104049824 */ /* 0x000fe200078e0a0b */
[----:B------:R-:W-:Y:S02]  /*1fd20*/  @!P1 IADD3 R7, R7, 0x1, RZ ;  /* 0x0000000107079810 */ /* 0x000fe40007ffe0ff */
        /* <DEDUP_REMOVED lines=10> */
[----:B------:R-:W-:-:S04]  /*1fdd0*/  VIADDMNMX R10, R3, UR5, R10, PT ;  /* 0x00000005030a7c46 */ /* 0x000fc8000b80010a */
[----:B------:R-:W-:-:S04]  /*1fde0*/  IABS R6, R10 ;  /* 0x0000000a00067213 */ /* 0x000fc80000000000 */
[----:B------:R-:W1:Y:S08]  /*1fdf0*/  I2F.RP R8, R6 ;  /* 0x0000000600087306 */ /* 0x000e700000209400 */
[----:B-1----:R-:W1:Y:S02]  /*1fe00*/  MUFU.RCP R8, R8 ;  /* 0x0000000800087308 */ /* 0x002e640000001000 */
[----:B-1----:R-:W-:Y:S01]  /*1fe10*/  VIADD R3, R8, 0xffffffe ;  /* 0x0ffffffe08037836 */ /* 0x002fe20000000000 */
[----:B------:R-:W-:-:S05]  /*1fe20*/  IABS R8, R10 ;  /* 0x0000000a00087213 */ /* 0x000fca0000000000 */
[----:B------:R-:W1:Y:S02]  /*1fe30*/  F2I.FTZ.U32.TRUNC.NTZ R3, R3 ;  /* 0x0000000300037305 */ /* 0x000e64000021f000 */
[----:B-1----:R-:W-:-:S04]  /*1fe40*/  IMAD.MOV R7, RZ, RZ, -R3 ;  /* 0x000000ffff077224 */ /* 0x002fc800078e0a03 */
[----:B------:R-:W-:-:S04]  /*1fe50*/  IMAD R7, R7, R6, RZ ;  /* 0x0000000607077224 */ /* 0x000fc800078e02ff */
[----:B------:R-:W-:Y:S01]  /*1fe60*/  IMAD.HI.U32 R2, R3, R7, R2 ;  /* 0x0000000703027227 */ /* 0x000fe200078e0002 */
        /* <DEDUP_REMOVED lines=18> */
[----:B------:R1:W-:Y:S01]  /*1ff90*/  STL [R1+0x8], R3 ;  /* 0x0000080301007387 */ /* 0x0003e20000100800 */
[----:B------:R-:W-:-:S05]  /*1ffa0*/  IMAD.IADD R2, R5, 0x1, R2 ;  /* 0x0000000105027824 */ /* 0x000fca00078e0202 */
[----:B------:R1:W-:Y:S01]  /*1ffb0*/  STL [R1+0x4], R2 ;  /* 0x0000040201007387 */ /* 0x0003e20000100800 */
[----:B------:R-:W-:Y:S05]  /*1ffc0*/  BRA `(.L_x_1466) ;  /* 0x0000000000107947 */ /* 0x000fea0003800000 */
.L_x_1461:
[----:B------:R-:W-:Y:S01]  /*1ffd0*/  IMAD.U32 R2, RZ, RZ, UR6 ;  /* 0x00000006ff027e24 */ /* 0x000fe2000f8e00ff */
[----:B------:R0:W-:Y:S04]  /*1ffe0*/  STL [R1+0x4], RZ ;  /* 0x000004ff01007387 */ /* 0x0001e80000100800 */
[----:B------:R0:W-:Y:S04]  /*1fff0*/  STL [R1+0x8], RZ ;  /* 0x000008ff01007387 */ /* 0x0001e80000100800 */
[----:B------:R0:W-:Y:S02]  /*20000*/  STL [R1], R2 ;  /* 0x0000000201007387 */ /* 0x0001e40000100800 */
.L_x_1466:
[----:B------:R-:W2:Y:S04]  /*20010*/  LDL R4, [R1] ;  /* 0x0000000001047983 */ /* 0x000ea80000100800 */
[----:B------:R-:W2:Y:S04]  /*20020*/  LDL R5, [R1+0x4] ;  /* 0x0000040001057983 */ /* 0x000ea80000100800 */
[----:B------:R-:W2:Y:S04]  /*20030*/  LDL R6, [R1+0x8] ;  /* 0x0000080001067983 */ /* 0x000ea80000100800 */
[----:B------:R-:W2:Y:S01]  /*20040*/  LDL R7, [R1+0xc] ;  /* 0x00000c0001077983 */ /* 0x000ea20000100800 */
[----:B------:R-:W-:-:S13]  /*20050*/  ISETP.NE.AND P0, PT, R0, RZ, PT ;  /* 0x000000ff0000720c */ /* 0x000fda0003f05270 */
[----:B-1----:R-:W1:Y:S01]  /*20060*/  @!P0 S2R R3, SR_CgaCtaId ;  /* 0x0000000000038919 */ /* 0x002e620000008800 */
[----:B------:R-:W-:-:S04]  /*20070*/  @!P0 MOV R0, 0x400 ;  /* 0x0000040000008802 */ /* 0x000fc80000000f00 */
[----:B-1----:R-:W-:-:S05]  /*20080*/  @!P0 LEA R0, R3, R0, 0x18 ;  /* 0x0000000003008211 */ /* 0x002fca00078ec0ff */
[----:B--2---:R1:W-:Y:S01]  /*20090*/  @!P0 STS.128 [R0+0x284d0], R4 ;  /* 0x0284d00400008388 */ /* 0x0043e20000000c00 */
[----:B------:R-:W-:Y:S06]  /*200a0*/  BAR.ARV 0x5, 0x180 ;  /* 0x0146000000007b1d */ /* 0x000fec0000002000 */
.L_x_1459:
[----:B-1----:R-:W3:Y:S01]  /*200b0*/  LDL R0, [R1+0xc] ;  /* 0x00000c0001007983 */ /* 0x002ee20000100800 */
[----:B------:R-:W-:-:S03]  /*200c0*/  ULDC UR4, c[0x0][0xc14] ;  /* 0x0003050000047ab9 */ /* 0x000fc60000000800 */
[----:B------:R1:W-:Y:S01]  /*200d0*/  STL [R1+0x14], RZ ;  /* 0x000014ff01007387 */ /* 0x0003e20000100800 */
[----:B---3--:R-:W-:Y:S01]  /*200e0*/  ISETP.GE.AND P0, PT, R0, UR4, PT ;  /* 0x0000000400007c0c */ /* 0x008fe2000bf06270 */
[----:B------:R-:W-:-:S05]  /*200f0*/  IMAD.MOV.U32 R0, RZ, RZ, 0x1 ;  /* 0x00000001ff007424 */ /* 0x000fca00078e00ff */
[----:B------:R1:W-:Y:S04]  /*20100*/  STL [R1+0x20], R0 ;  /* 0x0000200001007387 */ /* 0x0003e80000100800 */
[----:B------:R1:W-:Y:S03]  /*20110*/  STL [R1+0x50], RZ ;  /* 0x000050ff01007387 */ /* 0x0003e60000100800 */
[----:B------:R-:W-:Y:S05]  /*20120*/  @P0 BRA `(.L_x_1467) ;  /* 0x0000005c00900947 */ /* 0x000fea0003800000 */
[----:B-1----:R-:W1:Y:S01]  /*20130*/  S2R R0, SR_TID.X ;  /* 0x0000000000007919 */ /* 0x002e620000002100 */
[----:B------:R-:W-:Y:S01]  /*20140*/  BSSY B7, `(.L_x_1467) ;  /* 0x00005e2000077945 */ /* 0x000fe20003800000 */
[----:B------:R-:W-:Y:S01]  /*20150*/  ULDC.64 UR42, c[0x0][0x198] ;  /* 0x00006600002a7ab9 */ /* 0x000fe20000000a00 */
[----:B------:R-:W-:Y:S01]  /*20160*/  ULOP3.LUT UR36, UR40, 0x1, URZ, 0xfc, !UPT ;  /* 0x0000000128247892 */ /* 0x000fe2000f8efc3f */
[----:B--2---:R-:W2:Y:S01]  /*20170*/  S2R R6, SR_TID.X ;  /* 0x0000000000067919 */ /* 0x004ea20000002100 */
[----:B------:R-:W-:Y:S01]  /*20180*/  ULOP3.LUT UR38, UR40, 0x2, URZ, 0xfc, !UPT ;  /* 0x0000000228267892 */ /* 0x000fe2000f8efc3f */
[----:B------:R-:W-:Y:S01]  /*20190*/  ULDC UR37, c[0x0][0xc] ;  /* 0x0000030000257ab9 */ /* 0x000fe20000000800 */
[----:B-1----:R-:W-:Y:S01]  /*201a0*/  LOP3.LUT R0, R0, 0x7f, RZ, 0xc0, !PT ;  /* 0x0000007f00007812 */ /* 0x002fe200078ec0ff */
[C---:B--2---:R-:W-:Y:S01]  /*201b0*/  IMAD.SHL.U32 R4, R6.reuse, 0x40, RZ ;  /* 0x0000004006047824 */ /* 0x044fe200078e00ff */
[----:B------:R-:W-:-:S03]  /*201c0*/  LOP3.LUT P0, RZ, R6, 0x4, RZ, 0xc0, !PT ;  /* 0x0000000406ff7812 */ /* 0x000fc6000780c0ff */
[----:B------:R-:W-:-:S05]  /*201d0*/  IMAD.SHL.U32 R0, R0, 0x20, RZ ;  /* 0x0000002000007824 */ /* 0x000fca00078e00ff */
[----:B------:R-:W-:Y:S02]  /*201e0*/  LOP3.LUT R3, R0, 0xc00, RZ, 0xc0, !PT ;  /* 0x00000c0000037812 */ /* 0x000fe400078ec0ff */
[----:B------:R-:W-:Y:S02]  /*201f0*/  SHF.L.U32 R0, R6, 0x7, RZ ;  /* 0x0000000706007819 */ /* 0x000fe400000006ff */
[----:B------:R-:W-:Y:S02]  /*20200*/  LOP3.LUT R5, R3, 0x40, R4, 0xf8, !PT ;  /* 0x0000004003057812 */ /* 0x000fe400078ef804 */
[----:B------:R-:W-:Y:S02]  /*20210*/  SHF.R.U32.HI R3, RZ, 0x1, R6 ;  /* 0x00000001ff037819 */ /* 0x000fe40000011606 */
[----:B0-----:R-:W-:Y:S02]  /*20220*/  LOP3.LUT R2, R0, 0x380, RZ, 0xc0, !PT ;  /* 0x0000038000027812 */ /* 0x001fe400078ec0ff */
[----:B------:R-:W-:Y:S01]  /*20230*/  LOP3.LUT R7, R5, 0x200, R4, 0xf8, !PT ;  /* 0x0000020005077812 */ /* 0x000fe200078ef804 */
[----:B------:R-:W-:Y:S01]  /*20240*/  IMAD.SHL.U32 R5, R6, 0x8, RZ ;  /* 0x0000000806057824 */ /* 0x000fe200078e00ff */
[----:B------:R-:W-:Y:S01]  /*20250*/  LOP3.LUT R2, R2, 0x30, R3, 0xf8, !PT ;  /* 0x0000003002027812 */ /* 0x000fe200078ef803 */
[----:B------:R-:W-:Y:S01]  /*20260*/  IMAD.SHL.U32 R3, R6, 0x10, RZ ;  /* 0x0000001006037824 */ /* 0x000fe200078e00ff */
[----:B------:R-:W-:-:S04]  /*20270*/  LOP3.LUT R4, R4, 0x180, RZ, 0xc0, !PT ;  /* 0x0000018004047812 */ /* 0x000fc800078ec0ff */
[----:B------:R-:W-:Y:S02]  /*20280*/  LOP3.LUT R3, R2, 0x70, R3, 0x78, !PT ;  /* 0x0000007002037812 */ /* 0x000fe400078e7803 */
[----:B------:R-:W-:Y:S02]  /*20290*/  LOP3.LUT R4, R4, 0x10, R6, 0xf8, !PT ;  /* 0x0000001004047812 */ /* 0x000fe400078ef806 */
[----:B------:R-:W-:Y:S01]  /*202a0*/  LOP3.LUT R8, R3, 0xc00, R0, 0xf8, !PT ;  /* 0x00000c0003087812 */ /* 0x000fe200078ef800 */
[----:B------:R-:W-:Y:S01]  /*202b0*/  IMAD.MOV.U32 R0, RZ, RZ, 0x20 ;  /* 0x00000020ff007424 */ /* 0x000fe200078e00ff */
[----:B------:R-:W-:-:S03]  /*202c0*/  LOP3.LUT R4, R4, 0x30, R5, 0x78, !PT ;  /* 0x0000003004047812 */ /* 0x000fc600078e7805 */
[C---:B------:R-:W-:Y:S01]  /*202d0*/  VIADD R2, R8.reuse, 0x40 ;  /* 0x0000004008027836 */ /* 0x040fe20000000000 */
[----:B------:R-:W-:Y:S01]  /*202e0*/  LOP3.LUT R6, R7, R4, RZ, 0xfc, !PT ;  /* 0x0000000407067212 */ /* 0x000fe200078efcff */
[----:B------:R-:W-:Y:S01]  /*202f0*/  @P0 VIADD R2, R8, 0xffffffc0 ;  /* 0xffffffc008020836 */ /* 0x000fe20000000000 */
[----:B------:R-:W-:Y:S01]  /*20300*/  SEL R3, R0, 0xffffffe0, !P0 ;  /* 0xffffffe000037807 */ /* 0x000fe20004000000 */
[----:B------:R-:W-:Y:S01]  /*20310*/  STL [R1+0x18], R8 ;  /* 0x0000180801007387 */ /* 0x000fe20000100800 */
[----:B------:R-:W-:-:S03]  /*20320*/  IMAD.MOV.U32 R0, RZ, RZ, 0x1 ;  /* 0x00000001ff007424 */ /* 0x000fc600078e00ff */
[----:B------:R-:W-:Y:S04]  /*20330*/  STL [R1+0x10], R6 ;  /* 0x0000100601007387 */ /* 0x000fe80000100800 */
[----:B------:R-:W-:Y:S04]  /*20340*/  STL [R1+0x44], R3 ;  /* 0x0000440301007387 */ /* 0x000fe80000100800 */
[----:B------:R0:W-:Y:S04]  /*20350*/  STL [R1+0x3c], R2 ;  /* 0x00003c0201007387 */ /* 0x0001e80000100800 */
[----:B------:R-:W-:Y:S04]  /*20360*/  STL [R1+0x50], RZ ;  /* 0x000050ff01007387 */ /* 0x000fe80000100800 */
[----:B------:R1:W-:Y:S01]  /*20370*/  STL [R1+0x24], R0 ;  /* 0x0000240001007387 */ /* 0x0003e20000100800 */
[----:B0-----:R-:W-:-:S03]  /*20380*/  IMAD.MOV.U32 R2, RZ, RZ, 0x1 ;  /* 0x00000001ff027424 */ /* 0x001fc600078e00ff */
[----:B------:R0:W-:Y:S04]  /*20390*/  STL [R1+0x1c], RZ ;  /* 0x00001cff01007387 */ /* 0x0001e80000100800 */
[----:B------:R0:W-:Y:S01]  /*203a0*/  STL [R1+0x14], RZ ;  /* 0x000014ff01007387 */ /* 0x0001e20000100800 */
[----:B-1----:R-:W-:-:S03]  /*203b0*/  LOP3.LUT R0, R6, 0x1000, RZ, 0xfc, !PT ;  /* 0x0000100006007812 */ /* 0x002fc600078efcff */
[----:B------:R0:W-:Y:S04]  /*203c0*/  STL [R1+0x20], R2 ;  /* 0x0000200201007387 */ /* 0x0001e80000100800 */
[----:B------:R0:W-:Y:S02]  /*203d0*/  STL [R1+0x40], R0 ;  /* 0x0000400001007387 */ /* 0x0001e40000100800 */
.L_x_1587:
[----:B------:R-:W2:Y:S01]  /*203e0*/  LDL R14, [R1+0xc] ;  /* 0x00000c00010e7983 */ /* 0x000ea20000100800 */
[----:B------:R-:W-:Y:S05]  /*203f0*/  YIELD ;  /* 0x0000000000007946 */ /* 0x000fea0003800000 */
[----:B------:R-:W-:Y:S01]  /*20400*/  ULDC.64 UR4, c[0x0][0xa28] ;  /* 0x00028a0000047ab9 */ /* 0x000fe20000000a00 */
[----:B------:R-:W-:Y:S01]  /*20410*/  IMAD.MOV.U32 R9, RZ, RZ, RZ ;  /* 0x000000ffff097224 */ /* 0x000fe200078e00ff */
[----:B------:R-:W-:Y:S01]  /*20420*/  ISETP.NE.U32.AND P0, PT, RZ, UR4, PT ;  /* 0x00000004ff007c0c */ /* 0x000fe2000bf05070 */
[----:B------:R-:W1:Y:S01]  /*20430*/  LDC.64 R12, c[0x0][0xa00] ;  /* 0x00028000ff0c7b82 */ /* 0x000e620000000a00 */
[----:B------:R-:W-:Y:S01]  /*20440*/  ULDC.64 UR6, c[0x0][0xa08] ;  /* 0x0002820000067ab9 */ /* 0x000fe20000000a00 */
[----:B------:R-:W-:Y:S01]  /*20450*/  ULDC.64 UR8, c[0x0][0xa10] ;  /* 0x0002840000087ab9 */ /* 0x000fe20000000a00 */
[----:B------:R-:W-:Y:S01]  /*20460*/  ISETP.NE.AND.EX P0, PT, RZ, UR5, PT, P0 ;  /* 0x00000005ff007c0c */ /* 0x000fe2000bf05300 */
[----:B------:R-:W-:-:S04]  /*20470*/  ULDC.64 UR4, c[0x0][0xa18] ;  /* 0x0002860000047ab9 */ /* 0x000fc80000000a00 */
[----:B0-----:R-:W3:Y:S08]  /*20480*/  LDC.64 R4, c[0x0][0xa08] ;  /* 0x00028200ff047b82 */ /* 0x001ef00000000a00 */
[----:B0-----:R-:W2:Y:S01]  /*20490*/  @P0 LDC.64 R2, c[0x0][0xa28] ;  /* 0x00028a00ff020b82 */ /* 0x001ea20000000a00 */
[----:B------:R-:W-:Y:S02]  /*204a0*/  ISETP.NE.U32.AND P2, PT, RZ, UR6, PT ;  /* 0x00000006ff007c0c */ /* 0x000fe4000bf45070 */
[----:B------:R-:W-:Y:S01]  /*204b0*/  ISETP.NE.U32.AND P4, PT, RZ, UR8, PT ;  /* 0x00000008ff007c0c */ /* 0x000fe2000bf85070 */
[----:B------:R-:W-:Y:S01]  /*204c0*/  IMAD.MOV.U32 R19, RZ, RZ, RZ ;  /* 0x000000ffff137224 */ /* 0x000fe200078e00ff */
[----:B------:R-:W-:Y:S01]  /*204d0*/  MOV R7, RZ ;  /* 0x000000ff00077202 */ /* 0x000fe20000000f00 */
[----:B------:R-:W-:-:S02]  /*204e0*/  IMAD.MOV.U32 R17, RZ, RZ, RZ ;  /* 0x000000ffff117224 */ /* 0x000fc400078e00ff */
[----:B--2---:R-:W-:-:S05]  /*204f0*/  @P0 IMAD.WIDE R2, R14, 0x4, R2 ;  /* 0x000000040e020825 */ /* 0x004fca00078e0202 */
[----:B------:R0:W5:Y:S01]  /*20500*/  @P0 LDG.E R9, desc[UR46][R2.64] ;  /* 0x0000002e02090981 */ /* 0x000162000c1e1900 */
[----:B------:R-:W-:Y:S01]  /*20510*/  ISETP.NE.U32.AND P0, PT, RZ, UR4, PT ;  /* 0x00000004ff007c0c */ /* 0x000fe2000bf05070 */
[----:B-1----:R-:W-:-:S03]  /*20520*/  IMAD.WIDE R12, R14, 0x4, R12 ;  /* 0x000000040e0c7825 */ /* 0x002fc600078e020c */
[----:B------:R-:W-:Y:S01]  /*20530*/  ISETP.NE.AND.EX P0, PT, RZ, UR5, PT, P0 ;  /* 0x00000005ff007c0c */ /* 0x000fe2000bf05300 */
[----:B------:R-:W-:Y:S01]  /*20540*/  ULDC.64 UR4, c[0x0][0xa00] ;  /* 0x0002800000047ab9 */ /* 0x000fe20000000a00 */
[----:B---3--:R-:W-:Y:S01]  /*20550*/  IMAD.WIDE R4, R14, 0x4, R4 ;  /* 0x000000040e047825 */ /* 0x008fe200078e0204 */
[----:B------:R-:W-:Y:S01]  /*20560*/  ISETP.NE.U32.AND P1, PT, RZ, UR4, PT ;  /* 0x00000004ff007c0c */ /* 0x000fe2000bf25070 */
[----:B0-----:R-:W0:Y:S03]  /*20570*/  LDC.64 R2, c[0x0][0xa10] ;  /* 0x00028400ff027b82 */ /* 0x001e260000000a00 */
[----:B------:R-:W-:Y:S02]  /*20580*/  ISETP.NE.AND.EX P3, PT, RZ, UR5, PT, P1 ;  /* 0x00000005ff007c0c */ /* 0x000fe4000bf65310 */
[----:B------:R-:W-:Y:S02]  /*20590*/  ISETP.NE.AND.EX P1, PT, RZ, UR7, PT, P2 ;  /* 0x00000007ff007c0c */ /* 0x000fe4000bf25320 */
[----:B------:R-:W-:-:S02]  /*205a0*/  ISETP.NE.AND.EX P2, PT, RZ, UR9, PT, P4 ;  /* 0x00000009ff007c0c */ /* 0x000fc4000bf45340 */
[----:B------:R-:W1:Y:S07]  /*205b0*/  @P0 LDC.64 R10, c[0x0][0xa18] ;  /* 0x00028600ff0a0b82 */ /* 0x000e6e0000000a00 */
[----:B------:R-:W5:Y:S04]  /*205c0*/  @P3 LDG.E R19, desc[UR46][R12.64] ;  /* 0x0000002e0c133981 */ /* 0x000f68000c1e1900 */
[----:B------:R-:W5:Y:S01]  /*205d0*/  @P1 LDG.E R7, desc[UR46][R4.64] ;  /* 0x0000002e04071981 */ /* 0x000f62000c1e1900 */
[----:B0-----:R-:W-:-:S05]  /*205e0*/  IMAD.WIDE R2, R14, 0x4, R2 ;  /* 0x000000040e027825 */ /* 0x001fca00078e0202 */
[----:B------:R-:W5:Y:S01]  /*205f0*/  @P2 LDG.E R17, desc[UR46][R2.64] ;  /* 0x0000002e02112981 */ /* 0x000f62000c1e1900 */
[----:B------:R-:W-:Y:S02]  /*20600*/  ULDC UR4, c[0x0][0x288] ;  /* 0x0000a20000047ab9 */ /* 0x000fe40000000800 */
[----:B------:R-:W-:Y:S01]  /*20610*/  IMAD.U32 R0, RZ, RZ, UR4 ;  /* 0x00000004ff007e24 */ /* 0x000fe2000f8e00ff */
[----:B------:R-:W-:Y:S02]  /*20620*/  ULDC.64 UR4, c[0x0][0x3f8] ;  /* 0x0000fe0000047ab9 */ /* 0x000fe40000000a00 */
[----:B------:R-:W-:-:S03]  /*20630*/  UISETP.NE.U32.AND UP0, UPT, UR4, URZ, UPT ;  /* 0x0000003f0400728c */ /* 0x000fc6000bf05070 */
[----:B------:R-:W-:Y:S01]  /*20640*/  ULDC UR4, c[0x0][0x404] ;  /* 0x0001010000047ab9 */ /* 0x000fe20000000800 */
[----:B------:R-:W-:Y:S01]  /*20650*/  UISETP.NE.AND.EX UP0, UPT, UR5, URZ, UPT, UP0 ;  /* 0x0000003f0500728c */ /* 0x000fe2000bf05300 */
[----:B-1----:R-:W-:Y:S02]  /*20660*/  @P0 IMAD.WIDE R10, R14, 0x4, R10 ;  /* 0x000000040e0a0825 */ /* 0x002fe400078e020a */
[----:B------:R-:W-:Y:S01]  /*20670*/  ULDC UR5, c[0x0][0x2e0] ;  /* 0x0000b80000057ab9 */ /* 0x000fe20000000800 */
[----:B------:R-:W-:Y:S02]  /*20680*/  USEL UR4, UR4, 0x1, UP0 ;  /* 0x0000000104047887 */ /* 0x000fe40008000000 */
[----:B------:R0:W5:Y:S02]  /*20690*/  @P0 LDG.E R0, desc[UR46][R10.64] ;  /* 0x0000002e0a000981 */ /* 0x000164000c1e1900 */
[----:B------:R-:W-:-:S03]  /*206a0*/  UIMAD UR4, UR4, UR5, URZ ;  /* 0x00000005040472a4 */ /* 0x000fc6000f8e023f */
[----:B------:R-:W-:-:S03]  /*206b0*/  ULDC UR5, c[0x0][0x338] ;  /* 0x0000ce0000057ab9 */ /* 0x000fc60000000800 */
[----:B------:R-:W-:Y:S02]  /*206c0*/  IMAD.U32 R6, RZ, RZ, UR4 ;  /* 0x00000004ff067e24 */ /* 0x000fe4000f8e00ff */
[----:B0-----:R-:W-:Y:S01]  /*206d0*/  IMAD.U32 R10, RZ, RZ, UR5 ;  /* 0x00000005ff0a7e24 */ /* 0x001fe2000f8e00ff */
[----:B------:R-:W-:Y:S06]  /*206e0*/  @P0 BRA `(.L_x_1468) ;  /* 0x0000000000100947 */ /* 0x000fec0003800000 */
[----:B------:R-:W-:Y:S05]  /*206f0*/  @!P3 BRA `(.L_x_1468) ;  /* 0x00000000000cb947 */ /* 0x000fea0003800000 */
[----:B------:R-:W2:Y:S04]  /*20700*/  LDG.E R8, desc[UR46][R12.64] ;  /* 0x0000002e0c087981 */ /* 0x000ea8000c1e1900 */
[----:B-----5:R-:W2:Y:S02]  /*20710*/  LDG.E R0, desc[UR46][R12.64+0x4] ;  /* 0x0000042e0c007981 */ /* 0x020ea4000c1e1900 */
[----:B--2---:R-:W-:-:S07]  /*20720*/  IMAD.IADD R0, R0, 0x1, -R8 ;  /* 0x0000000100007824 */ /* 0x004fce00078e0a08 */
.L_x_1468:
[----:B-----5:R-:W-:Y:S01]  /*20730*/  IMAD.IADD R7, R7, 0x1, R9 ;  /* 0x0000000107077824 */ /* 0x020fe200078e0209 */
[----:B------:R-:W-:Y:S02]  /*20740*/  ULDC.64 UR4, c[0x0][0xa20] ;  /* 0x0002880000047ab9 */ /* 0x000fe40000000a00 */
[----:B------:R-:W-:Y:S02]  /*20750*/  ISETP.NE.U32.AND P0, PT, RZ, UR4, PT ;  /* 0x00000004ff007c0c */ /* 0x000fe4000bf05070 */
[----:B------:R0:W-:Y:S02]  /*20760*/  STL [R1+0x38], R7 ;  /* 0x0000380701007387 */ /* 0x0001e40000100800 */
[----:B------:R-:W-:-:S13]  /*20770*/  ISETP.NE.AND.EX P0, PT, RZ, UR5, PT, P0 ;  /* 0x00000005ff007c0c */ /* 0x000fda000bf05300 */
[----:B0-----:R-:W-:Y:S05]  /*20780*/  @!P0 BRA `(.L_x_1469) ;  /* 0x0000000000108947 */ /* 0x001fea0003800000 */
[----:B------:R-:W0:Y:S02]  /*20790*/  LDC.64 R6, c[0x0][0xa20] ;  /* 0x00028800ff067b82 */ /* 0x000e240000000a00 */
[----:B0-----:R-:W-:-:S06]  /*207a0*/  IMAD.WIDE R6, R14, 0x4, R6 ;  /* 0x000000040e067825 */ /* 0x001fcc00078e0206 */
[----:B------:R0:W5:Y:S01]  /*207b0*/  LDG.E R6, desc[UR46][R6.64] ;  /* 0x0000002e06067981 */ /* 0x000162000c1e1900 */
[----:B------:R-:W-:Y:S05]  /*207c0*/  BRA `(.L_x_1470) ;  /* 0x0000000000107947 */ /* 0x000fea0003800000 */
.L_x_1469:
[----:B------:R-:W-:Y:S05]  /*207d0*/  @!P1 BRA `(.L_x_1470) ;  /* 0x00000000000c9947 */ /* 0x000fea0003800000 */
[----:B------:R-:W2:Y:S04]  /*207e0*/  LDG.E R6, desc[UR46][R4.64] ;  /* 0x0000002e04067981 */ /* 0x000ea8000c1e1900 */
[----:B------:R-:W2:Y:S02]  /*207f0*/  LDG.E R4, desc[UR46][R4.64+0x4] ;  /* 0x0000042e04047981 */ /* 0x000ea4000c1e1900 */
[----:B--2---:R-:W-:-:S07]  /*20800*/  IMAD.IADD R6, R4, 0x1, -R6 ;  /* 0x0000000104067824 */ /* 0x004fce00078e0a06 */
.L_x_1470:
[----:B------:R-:W2:Y:S04]  /*20810*/  @P2 LDG.E R4, desc[UR46][R2.64] ;  /* 0x0000002e02042981 */ /* 0x000ea8000c1e1900 */
[----:B0-----:R-:W3:Y:S04]  /*20820*/  LDL R7, [R1+0x4] ;  /* 0x0000040001077983 */ /* 0x001ee80000100800 */
[----:B------:R-:W2:Y:S01]  /*20830*/  @P2 LDG.E R2, desc[UR46][R2.64+0x4] ;  /* 0x0000042e02022981 */ /* 0x000ea2000c1e1900 */
[----:B-----5:R-:W-:Y:S02]  /*20840*/  IMAD.IADD R9, R6, 0x1, -R9 ;  /* 0x0000000106097824 */ /* 0x020fe400078e0a09 */
[----:B--2---:R-:W-:-:S05]  /*20850*/  @P2 IMAD.IADD R10, R2, 0x1, -R4 ;  /* 0x00000001020a2824 */ /* 0x004fca00078e0a04 */
[----:B------:R-:W-:-:S05]  /*20860*/  IADD3 R6, R9, R10, RZ ;  /* 0x0000000a09067210 */ /* 0x000fca0007ffe0ff */
[----:B------:R-:W-:-:S05]  /*20870*/  VIADD R2, R6, 0x3f ;  /* 0x0000003f06027836 */ /* 0x000fca0000000000 */
[----:B------:R-:W-:-:S04]  /*20880*/  SHF.R.S32.HI R3, RZ, 0x1f, R2 ;  /* 0x0000001fff037819 */ /* 0x000fc80000011402 */
[----:B------:R-:W-:Y:S02]  /*20890*/  LEA.HI R18, R3, R2, RZ, 0x6 ;  /* 0x0000000203127211 */ /* 0x000fe400078f30ff */
[----:B------:R-:W0:Y:S01]  /*208a0*/  LDC.64 R2, c[0x0][0x9e0] ;  /* 0x00027800ff027b82 */ /* 0x000e220000000a00 */
[----:B---3--:R-:W-:-:S04]  /*208b0*/  LEA R16, R7, 0x80, 0x7 ;  /* 0x0000008007107811 */ /* 0x008fc800078e38ff */
[----:B------:R-:W-:Y:S02]  /*208c0*/  IADD3 R16, R6, R16, -R0 ;  /* 0x0000001006107210 */ /* 0x000fe40007ffe800 */
[----:B------:R-:W-:Y:S02]  /*208d0*/  SHF.R.S32.HI R18, RZ, 0x6, R18 ;  /* 0x00000006ff127819 */ /* 0x000fe40000011412 */
[----:B0-----:R-:W-:Y:S01]  /*208e0*/  ISETP.GE.AND P1, PT, R3, 0x1, PT ;  /* 0x000000010300780c */ /* 0x001fe20003f26270 */
[----:B------:R-:W-:-:S12]  /*208f0*/  IMAD.IADD R8, R16, 0x1, R2 ;  /* 0x0000000110087824 */ /* 0x000fd800078e0202 */
[----:B------:R-:W-:Y:S05]  /*20900*/  @!P1 BRA `(.L_x_1471) ;  /* 0x0000000000489947 */ /* 0x000fea0003800000 */
        /* <DEDUP_REMOVED lines=11> */
.L_x_1473:
[----:B------:R-:W-:-:S13]  /*209c0*/  ISETP.NE.AND P0, PT, R3, 0x1, PT ;  /* 0x000000010300780c */ /* 0x000fda0003f05270 */
[----:B------:R-:W0:Y:S02]  /*209d0*/  @P0 LDC.64 R4, c[0x0][0x9e8] ;  /* 0x00027a00ff040b82 */ /* 0x000e240000000a00 */
[----:B0-----:R-:W-:-:S05]  /*209e0*/  @P0 IMAD.HI.U32 R4, R2, R4, RZ ;  /* 0x0000000402040227 */ /* 0x001fca00078e00ff */
[----:B------:R-:W-:-:S07]  /*209f0*/  @P0 SHF.R.U32.HI R2, RZ, R5, R4 ;  /* 0x00000005ff020219 */ /* 0x000fce0000011604 */
.L_x_1474:
[----:B------:R-:W-:Y:S05]  /*20a00*/  BSYNC B0 ;  /* 0x0000000000007941 */ /* 0x000fea0003800000 */
.L_x_1472:
[----:B------:R-:W-:-:S05]  /*20a10*/  IMAD R2, R2, R3, R3 ;  /* 0x0000000302027224 */ /* 0x000fca00078e0203 */
[----:B------:R-:W-:-:S07]  /*20a20*/  VIMNMX R8, R8, R2, PT ;  /* 0x0000000208087248 */ /* 0x000fce0003fe0100 */
.L_x_1471:
        /* <DEDUP_REMOVED lines=15> */
.L_x_1477:
[----:B------:R-:W-:Y:S01]  /*20b20*/  ISETP.NE.AND P0, PT, R3, 0x1, PT ;  /* 0x000000010300780c */ /* 0x000fe20003f05270 */
[----:B------:R-:W-:-:S12]  /*20b30*/  IMAD.MOV.U32 R2, RZ, RZ, R4 ;  /* 0x000000ffff027224 */ /* 0x000fd800078e0004 */
[----:B------:R-:W0:Y:S02]  /*20b40*/  @P0 LDC.64 R6, c[0x0][0x9e8] ;  /* 0x00027a00ff060b82 */ /* 0x000e240000000a00 */
[----:B0-----:R-:W-:-:S05]  /*20b50*/  @P0 IMAD.HI.U32 R6, R4, R6, RZ ;  /* 0x0000000604060227 */ /* 0x001fca00078e00ff */
[----:B------:R-:W-:-:S07]  /*20b60*/  @P0 SHF.R.U32.HI R2, RZ, R7, R6 ;  /* 0x00000007ff020219 */ /* 0x000fce0000011606 */
.L_x_1478:
[----:B------:R-:W-:Y:S05]  /*20b70*/  BSYNC B0 ;  /* 0x0000000000007941 */ /* 0x000fea0003800000 */
.L_x_1476:
[----:B------:R-:W-:-:S05]  /*20b80*/  IMAD R3, R2, R3, RZ ;  /* 0x0000000302037224 */ /* 0x000fca00078e02ff */
[----:B------:R-:W-:-:S07]  /*20b90*/  VIMNMX R0, R0, R3, !PT ;  /* 0x0000000300007248 */ /* 0x000fce0007fe0100 */
.L_x_1475:
[----:B------:R-:W-:Y:S01]  /*20ba0*/  VIADD R8, R8, 0x3f ;  /* 0x0000003f08087836 */ /* 0x000fe20000000000 */
[----:B------:R-:W-:Y:S04]  /*20bb0*/  BSSY B0, `(.L_x_1479) ;  /* 0x0000135000007945 */ /* 0x000fe80003800000 */
[----:B------:R-:W-:-:S04]  /*20bc0*/  SHF.R.S32.HI R2, RZ, 0x1f, R8 ;  /* 0x0000001fff027819 */ /* 0x000fc80000011408 */
[----:B------:R-:W-:Y:S02]  /*20bd0*/  LEA.HI R3, R2, R8, RZ, 0x6 ;  /* 0x0000000802037211 */ /* 0x000fe400078f30ff */
[----:B------:R-:W-:Y:S02]  /*20be0*/  SHF.R.S32.HI R2, RZ, 0x1f, R0 ;  /* 0x0000001fff027819 */ /* 0x000fe40000011400 */
[----:B------:R-:W-:Y:S02]  /*20bf0*/  SHF.R.S32.HI R3, RZ, 0x6, R3 ;  /* 0x00000006ff037819 */ /* 0x000fe40000011403 */
[----:B------:R-:W-:-:S04]  /*20c00*/  LEA.HI R0, R2, R0, RZ, 0x6 ;  /* 0x0000000002007211 */ /* 0x000fc800078f30ff */
[----:B------:R-:W-:-:S04]  /*20c10*/  SHF.R.S32.HI R0, RZ, 0x6, R0 ;  /* 0x00000006ff007819 */ /* 0x000fc80000011400 */
[----:B------:R-:W-:Y:S02]  /*20c20*/  VIMNMX R2, RZ, R0, !PT ;  /* 0x00000000ff027248 */ /* 0x000fe40007fe0100 */
[----:B------:R-:W-:Y:S02]  /*20c30*/  VIMNMX R0, R18, R3, PT ;  /* 0x0000000312007248 */ /* 0x000fe40003fe0100 */
[----:B------:R-:W-:-:S03]  /*20c40*/  LEA R2, R2, -R9, 0x6 ;  /* 0x8000000902027211 */ /* 0x000fc600078e30ff */
[----:B------:R-:W-:Y:S01]  /*20c50*/  IMAD R0, R0, 0x40, -R9 ;  /* 0x0000004000007824 */ /* 0x000fe200078e0a09 */
[----:B------:R-:W-:-:S04]  /*20c60*/  VIMNMX R3, RZ, R2, !PT ;  /* 0x00000002ff037248 */ /* 0x000fc80007fe0100 */
[----:B------:R-:W-:-:S04]  /*20c70*/  VIMNMX R0, R0, R10, PT ;  /* 0x0000000a00007248 */ /* 0x000fc80003fe0100 */
        /* <DEDUP_REMOVED lines=9> */
[----:B------:R-:W-:Y:S05]  /*20d10*/  @!P1 BRA `(.L_x_1480) ;  /* 0x0000001000789947 */ /* 0x000fea0003800000 */
[----:B------:R-:W2:Y:S01]  /*20d20*/  LDL R6, [R1+0x8] ;  /* 0x0000080001067983 */ /* 0x000ea20000100800 */
[----:B------:R-:W0:Y:S01]  /*20d30*/  LDC R0, c[0x0][0x428] ;  /* 0x00010a00ff007b82 */ /* 0x000e220000000800 */
[----:B------:R-:W-:Y:S01]  /*20d40*/  UMOV UR4, 0xffffffff ;  /* 0xffffffff00047882 */ /* 0x000fe20000000000 */
[----:B0-----:R-:W-:-:S13]  /*20d50*/  ISETP.NE.AND P0, PT, R0, 0x1, PT ;  /* 0x000000010000780c */ /* 0x001fda0003f05270 */
[----:B------:R-:W2:Y:S08]  /*20d60*/  @P0 LDC R0, c[0x0][0x42c] ;  /* 0x00010b00ff000b82 */ /* 0x000eb00000000800 */
[----:B------:R-:W0:Y:S01]  /*20d70*/  @P0 LDC R5, c[0x0][0x430] ;  /* 0x00010c00ff050b82 */ /* 0x000e220000000800 */
[----:B--2---:R-:W-:-:S04]  /*20d80*/  @P0 IMAD.HI.U32 R0, R6, R0, RZ ;  /* 0x0000000006000227 */ /* 0x004fc800078e00ff */
[----:B------:R-:W-:Y:S01]  /*20d90*/  IMAD.MOV.U32 R2, RZ, RZ, R6 ;  /* 0x000000ffff027224 */ /* 0x000fe200078e0006 */
[----:B0-----:R-:W-:Y:S02]  /*20da0*/  @P0 SHF.R.U32.HI R2, RZ, R5, R0 ;  /* 0x00000005ff020219 */ /* 0x001fe40000011600 */
[----:B------:R-:W-:Y:S01]  /*20db0*/  SEL R0, R14, RZ, !P2 ;  /* 0x000000ff0e007207 */ /* 0x000fe20005000000 */
[----:B------:R-:W-:Y:S06]  /*20dc0*/  BRA.DIV UR4, `(.L_x_1481) ;  /* 0x0000008e04b87947 */ /* 0x000fec000b800000 */
[----:B------:R-:W0:Y:S02]  /*20dd0*/  S2R R5, SR_TID.X ;  /* 0x0000000000057919 */ /* 0x000e240000002100 */
[----:B0-----:R-:W-:-:S04]  /*20de0*/  SHF.R.U32.HI R5, RZ, 0x5, R5 ;  /* 0x00000005ff057819 */ /* 0x001fc80000011605 */
[----:B------:R-:W-:-:S05]  /*20df0*/  LOP3.LUT R5, R5, 0x3, RZ, 0xc0, !PT ;  /* 0x0000000305057812 */ /* 0x000fca00078ec0ff */
[----:B------:R0:W1:Y:S02]  /*20e00*/  SHFL.IDX PT, R14, R5, RZ, 0x1f ;  /* 0x00001fff050e7589 */ /* 0x00006400000e0000 */
.L_x_1774:
[----:B-1----:R-:W-:Y:S02]  /*20e10*/  ISETP.NE.AND P0, PT, R14, RZ, PT ;  /* 0x000000ff0e00720c */ /* 0x002fe40003f05270 */
[----:B------:R-:W-:-:S11]  /*20e20*/  PLOP3.LUT P6, PT, PT, PT, PT, 0x8, 0x0 ;  /* 0x000000000000781c */ /* 0x000fd60003fce170 */
[----:B------:R-:W-:Y:S05]  /*20e30*/  @P0 BRA `(.L_x_1482) ;  /* 0x00000000000c0947 */ /* 0x000fea0003800000 */
[----:B------:R-:W-:-:S03]  /*20e40*/  UMOV UR4, 0xffffffff ;  /* 0xffffffff00047882 */ /* 0x000fc60000000000 */
[----:B------:R-:W-:Y:S05]  /*20e50*/  BRA.DIV UR4, `(.L_x_1483) ;  /* 0x0000008e04c87947 */ /* 0x000fea000b800000 */
[----:B------:R-:W-:-:S13]  /*20e60*/  ELECT P6, URZ, PT ;  /* 0x00000000003f782f */ /* 0x000fda00038c0000 */
.L_x_1482:
        /* <DEDUP_REMOVED lines=12> */
.L_x_1777:
[----:B------:R-:W-:Y:S05]  /*20f30*/  BSYNC B1 ;  /* 0x0000000000017941 */ /* 0x000fea0003800000 */
.L_x_1484:
[----:B------:R-:W-:Y:S04]  /*20f40*/  BSSY B1, `(.L_x_1486) ;  /* 0x000006f000017945 */ /* 0x000fe80003800000 */
[----:B------:R-:W-:Y:S05]  /*20f50*/  @!P6 BRA `(.L_x_1487) ;  /* 0x0000000400b4e947 */ /* 0x000fea0003800000 */
[----:B------:R-:W2:Y:S04]  /*20f60*/  LDL R8, [R1+0x1c] ;  /* 0x00001c0001087983 */ /* 0x000ea80000100800 */
[----:B------:R-:W3:Y:S01]  /*20f70*/  LDL R7, [R1+0x24] ;  /* 0x0000240001077983 */ /* 0x000ee20000100800 */
[----:B------:R-:W1:Y:S01]  /*20f80*/  S2R R6, SR_TID.X ;  /* 0x0000000000067919 */ /* 0x000e620000002100 */
[----:B------:R-:W-:Y:S01]  /*20f90*/  BSSY B2, `(.L_x_1488) ;  /* 0x0000007000027945 */ /* 0x000fe20003800000 */
[----:B-1----:R-:W-:-:S04]  /*20fa0*/  LOP3.LUT R6, R6, 0x7f, RZ, 0xc0, !PT ;  /* 0x0000007f06067812 */ /* 0x002fc800078ec0ff */
[----:B------:R-:W-:Y:S01]  /*20fb0*/  ISETP.NE.AND P1, PT, R6, RZ, PT ;  /* 0x000000ff0600720c */ /* 0x000fe20003f25270 */
[----:B--2---:R-:W-:Y:S01]  /*20fc0*/  IMAD R8, R8, 0x8, R12 ;  /* 0x0000000808087824 */ /* 0x004fe200078e020c */
[----:B---3--:R-:W-:-:S04]  /*20fd0*/  SHF.L.U32 R11, R7, 0x1f, RZ ;  /* 0x0000001f070b7819 */ /* 0x008fc800000006ff */
[----:B------:R-:W1:Y:S02]  /*20fe0*/  SYNCS.PHASECHK.TRANS64.TRYWAIT P0, [R8+URZ+0x284a0], R11 ;  /* 0x0284a00b080075a7 */ /* 0x000e64000800017f */
[----:B-1----:R-:W-:Y:S05]  /*20ff0*/  @!P0 BRA `(.L_x_1489) ;  /* 0x0000008c00948947 */ /* 0x002fea0003800000 */
.L_x_1778:
[----:B------:R-:W-:Y:S05]  /*21000*/  BSYNC B2 ;  /* 0x0000000000027941 */ /* 0x000fea0003800000 */
.L_x_1488:
        /* <DEDUP_REMOVED lines=9> */
.L_x_1491:
[----:B------:R-:W-:Y:S05]  /*210a0*/  BSYNC B2 ;  /* 0x0000000000027941 */ /* 0x000fea0003800000 */
.L_x_1490:
        /* <DEDUP_REMOVED lines=10> */
[----:B--2---:R-:W-:-:S02]  /*21150*/  IMAD R10, R5, 0x4000, R12 ;  /* 0x00004000050a7824 */ /* 0x004fc400078e020c */
[----:B------:R-:W-:Y:S02]  /*21160*/  VIADD R5, R8, 0x28490 ;  /* 0x0002849008057836 */ /* 0x000fe40000000000 */
[----:B------:R-:W-:-:S07]  /*21170*/  VIADD R7, R10, 0x20000 ;  /* 0x000200000a077836 */ /* 0x000fce0000000000 */
.L_x_1492:
        /* <DEDUP_REMOVED lines=12> */
[----:B------:R-:W-:Y:S01]  /*21240*/  VIADD R7, R10, 0x22000 ;  /* 0x000220000a077836 */ /* 0x000fe20000000000 */
[----:B------:R-:W-:Y:S01]  /*21250*/  UMOV UR6, 0x0 ;  /* 0x0000000000067882 */ /* 0x000fe20000000000 */
[----:B------:R-:W-:Y:S01]  /*21260*/  UMOV UR7, 0x12f00000 ;  /* 0x12f0000000077882 */ /* 0x000fe20000000000 */
[----:B------:R-:W-:-:S15]  /*21270*/  R2UR UR10, R13 ;  /* 0x000000000d0a72ca */ /* 0x000fde00000e0000 */
.L_x_1493:
        /* <DEDUP_REMOVED lines=13> */
.L_x_1779:
[----:B------:R-:W-:Y:S05]  /*21350*/  BSYNC B2 ;  /* 0x0000000000027941 */ /* 0x000fea0003800000 */
.L_x_1494:
[----:B------:R-:W-:Y:S01]  /*21360*/  BSSY B2, `(.L_x_1496) ;  /* 0x000000b000027945 */ /* 0x000fe20003800000 */
[----:B------:R-:W-:Y:S02]  /*21370*/  IMAD.MOV.U32 R14, RZ, RZ, 0x0 ;  /* 0x00000000ff0e7424 */ /* 0x000fe400078e00ff */
[----:B------:R-:W-:Y:S01]  /*21380*/  IMAD.MOV.U32 R15, RZ, RZ, 0x12f00000 ;  /* 0x12f00000ff0f7424 */ /* 0x000fe200078e00ff */
[----:B------:R-:W-:Y:S06]  /*21390*/  @P1 BRA `(.L_x_1497) ;  /* 0x00000000001c1947 */ /* 0x000fec0003800000 */
[----:B------:R-:W2:Y:S02]  /*213a0*/  S2R R5, SR_TID.X ;  /* 0x0000000000057919 */ /* 0x000ea40000002100 */
[----:B--2---:R-:W-:Y:S01]  /*213b0*/  LOP3.LUT R7, R5, 0x1f, RZ, 0xc0, !PT ;  /* 0x0000001f05077812 */ /* 0x004fe200078ec0ff */
[----:B------:R-:W-:-:S03]  /*213c0*/  IMAD.MOV.U32 R5, RZ, RZ, 0x4000 ;  /* 0x00004000ff057424 */ /* 0x000fc600078e00ff */
[----:B------:R-:W-:Y:S01]  /*213d0*/  ISETP.NE.AND P0, PT, R7, RZ, PT ;  /* 0x000000ff0700720c */ /* 0x000fe20003f05270 */
[----:B------:R2:W-:-:S12]  /*213e0*/  SYNCS.ARRIVE.TRANS64 RZ, [R8+URZ+0x284b0], R5 ;  /* 0x0284b00508ff79a7 */ /* 0x0005d8000800003f */
[----:B--2---:R-:W-:Y:S05]  /*213f0*/  @!P0 BRA `(.L_x_1497) ;  /* 0x0000000000048947 */ /* 0x004fea0003800000 */
[----:B------:R-:W-:Y:S01]  /*21400*/  BPT.TRAP 0x1 ;  /* 0x000000040000795c */ /* 0x000fe20000300000 */
.L_x_1497:
[----:B------:R-:W-:Y:S05]  /*21410*/  BSYNC B2 ;  /* 0x0000000000027941 */ /* 0x000fea0003800000 */
.L_x_1496:
[----:B------:R-:W-:Y:S01]  /*21420*/  R2UR UR10, R20 ;  /* 0x00000000140a72ca */ /* 0x000fe200000e0000 */
[----:B------:R-:W-:Y:S01]  /*21430*/  UIADD3 UR4, UP0, UR42, 0x670, URZ ;  /* 0x000006702a047890 */ /* 0x000fe2000ff1e03f */
[----:B------:R-:W-:Y:S01]  /*21440*/  R2UR UR6, R14 ;  /* 0x000000000e0672ca */ /* 0x000fe200000e0000 */
[----:B------:R-:W-:Y:S01]  /*21450*/  VIADD R7, R10, 0x10000 ;  /* 0x000100000a077836 */ /* 0x000fe20000000000 */
[----:B------:R-:W-:Y:S01]  /*21460*/  R2UR UR7, R15 ;  /* 0x000000000f0772ca */ /* 0x000fe200000e0000 */
[----:B------:R-:W-:Y:S01]  /*21470*/  UIADD3.X UR5, URZ, UR43, URZ, UP0, !UPT ;  /* 0x0000002b3f057290 */ /* 0x000fe200087fe43f */
[----:B------:R-:W-:Y:S02]  /*21480*/  PLOP3.LUT P0, PT, PT, PT, PT, 0x80, 0x0 ;  /* 0x000000000000781c */ /* 0x000fe40003f0f070 */
[----:B------:R-:W-:-:S11]  /*21490*/  IADD3 R5, R8, 0x284b0, RZ ;  /* 0x000284b008057810 */ /* 0x000fd60007ffe0ff */
.L_x_1498:
        /* <DEDUP_REMOVED lines=10> */
[----:B------:R-:W-:Y:S01]  /*21540*/  R2UR UR10, R13 ;  /* 0x000000000d0a72ca */ /* 0x000fe200000e0000 */
[----:B------:R-:W-:Y:S01]  /*21550*/  VIADD R7, R10, 0x12000 ;  /* 0x000120000a077836 */ /* 0x000fe20000000000 */
[----:B------:R-:W-:Y:S02]  /*21560*/  R2UR UR6, R14 ;  /* 0x000000000e0672ca */ /* 0x000fe400000e0000 */
[----:B------:R-:W-:Y:S02]  /*21570*/  R2UR UR7, R15 ;  /* 0x000000000f0772ca */ /* 0x000fe400000e0000 */
[----:B------:R-:W-:-:S13]  /*21580*/  PLOP3.LUT P0, PT, PT, PT, PT, 0x80, 0x0 ;  /* 0x000000000000781c */ /* 0x000fda0003f0f070 */
.L_x_1499:
        /* <DEDUP_REMOVED lines=10> */
.L_x_1487:
[----:B------:R-:W-:Y:S05]  /*21630*/  BSYNC B1 ;  /* 0x0000000000017941 */ /* 0x000fea0003800000 */
.L_x_1486:
[----:B------:R-:W2:Y:S04]  /*21640*/  LDL.LU R10, [R1+0x1c] ;  /* 0x00001c00010a7983 */ /* 0x000ea80000300800 */
[----:B01----:R-:W3:Y:S01]  /*21650*/  LDL.LU R8, [R1+0x24] ;  /* 0x0000240001087983 */ /* 0x003ee20000300800 */
[----:B------:R-:W-:Y:S01]  /*21660*/  PLOP3.LUT P0, PT, PT, PT, PT, 0x8, 0x0 ;  /* 0x000000000000781c */ /* 0x000fe20003f0e170 */
[----:B--2---:R-:W-:-:S05]  /*21670*/  VIADD R5, R10, 0x1 ;  /* 0x000000010a057836 */ /* 0x004fca0000000000 */
[----:B------:R-:W-:-:S04]  /*21680*/  ISETP.NE.AND P1, PT, R5, 0x2, PT ;  /* 0x000000020500780c */ /* 0x000fc80003f25270 */
[----:B------:R-:W-:Y:S02]  /*21690*/  SEL R6, RZ, 0x1, P1 ;  /* 0x00000001ff067807 */ /* 0x000fe40000800000 */
[----:B------:R-:W-:Y:S02]  /*216a0*/  SEL R5, R5, RZ, P1 ;  /* 0x000000ff05057207 */ /* 0x000fe40000800000 */
[----:B---3--:R-:W-:Y:S01]  /*216b0*/  LOP3.LUT R8, R8, R6, RZ, 0x3c, !PT ;  /* 0x0000000608087212 */ /* 0x008fe200078e3cff */
[----:B------:R-:W-:-:S04]  /*216c0*/  VIADD R6, R9, 0xfffffffe ;  /* 0xfffffffe09067836 */ /* 0x000fc80000000000 */
[----:B------:R0:W-:Y:S01]  /*216d0*/  STL [R1+0x24], R8 ;  /* 0x0000240801007387 */ /* 0x0001e20000100800 */
[----:B------:R-:W-:-:S03]  /*216e0*/  ISETP.GE.AND P2, PT, R6, R3, PT ;  /* 0x000000030600720c */ /* 0x000fc60003f46270 */
[----:B------:R0:W-:Y:S10]  /*216f0*/  STL [R1+0x1c], R5 ;  /* 0x00001c0501007387 */ /* 0x0001f40000100800 */
[----:B0-----:R-:W-:Y:S05]  /*21700*/  @!P2 BRA `(.L_x_1480) ;  /* 0x0000000400fca947 */ /* 0x001fea0003800000 */
[C---:B------:R-:W-:Y:S02]  /*21710*/  IMAD R17, R9.reuse, 0x40, R17 ;  /* 0x0000004009117824 */ /* 0x040fe400078e0211 */
[----:B------:R-:W-:Y:S02]  /*21720*/  VIADD R10, R9, 0xffffffff ;  /* 0xffffffff090a7836 */ /* 0x000fe40000000000 */
[----:B------:R-:W-:-:S07]  /*21730*/  VIADD R9, R17, 0xffffff80 ;  /* 0xffffff8011097836 */ /* 0x000fce0000000000 */
.L_x_1514:
        /* <DEDUP_REMOVED lines=8> */
[----:B------:R-:W-:Y:S01]  /*217c0*/  ISETP.NE.AND P2, PT, R5, RZ, PT ;  /* 0x000000ff0500720c */ /* 0x000fe20003f45270 */
[----:B--2---:R-:W-:Y:S01]  /*217d0*/  IMAD R8, R7, 0x8, R12 ;  /* 0x0000000807087824 */ /* 0x004fe200078e020c */
[----:B---3--:R-:W-:-:S04]  /*217e0*/  SHF.L.U32 R7, R6, 0x1f, RZ ;  /* 0x0000001f06077819 */ /* 0x008fc800000006ff */
[----:B------:R-:W0:Y:S02]  /*217f0*/  SYNCS.PHASECHK.TRANS64.TRYWAIT P1, [R8+URZ+0x284a0], R7 ;  /* 0x0284a007080075a7 */ /* 0x000e24000802017f */
[----:B0-----:R-:W-:Y:S05]  /*21800*/  @!P1 BRA `(.L_x_1503) ;  /* 0x0000008400b89947 */ /* 0x001fea0003800000 */
.L_x_1780:
[----:B------:R-:W-:Y:S05]  /*21810*/  BSYNC B2 ;  /* 0x0000000000027941 */ /* 0x000fea0003800000 */
.L_x_1502:
        /* <DEDUP_REMOVED lines=9> */
.L_x_1505:
[----:B------:R-:W-:Y:S05]  /*218b0*/  BSYNC B2 ;  /* 0x0000000000027941 */ /* 0x000fea0003800000 */
.L_x_1504:
[----:B------:R-:W2:Y:S01]  /*218c0*/  LDL R5, [R1+0x1c] ;  /* 0x00001c0001057983 */ /* 0x000ea20000100800 */
[----:B------:R-:W-:Y:S01]  /*218d0*/  MOV R13, RZ ;  /* 0x000000ff000d7202 */ /* 0x000fe20000000f00 */
[----:B------:R-:W-:Y:S01]  /*218e0*/  UIADD3 UR4, UP0, UR42, 0x570, URZ ;  /* 0x000005702a047890 */ /* 0x000fe2000ff1e03f */
[----:B------:R-:W-:Y:S01]  /*218f0*/  PLOP3.LUT P1, PT, PT, PT, PT, 0x80, 0x0 ;  /* 0x000000000000781c */ /* 0x000fe20003f2f070 */
[----:B------:R-:W-:Y:S01]  /*21900*/  UMOV UR6, 0x0 ;  /* 0x0000000000067882 */ /* 0x000fe20000000000 */
[----:B------:R-:W-:Y:S01]  /*21910*/  R2UR UR10, R13 ;  /* 0x000000000d0a72ca */ /* 0x000fe200000e0000 */
[----:B------:R-:W-:Y:S01]  /*21920*/  UIADD3.X UR5, URZ, UR43, URZ, UP0, !UPT ;  /* 0x0000002b3f057290 */ /* 0x000fe200087fe43f */
[----:B------:R-:W-:Y:S01]  /*21930*/  UMOV UR7, 0x12f00000 ;  /* 0x12f0000000077882 */ /* 0x000fe20000000000 */
[----:B--2---:R-:W-:Y:S02]  /*21940*/  IMAD R6, R5, 0x4000, R12 ;  /* 0x0000400005067824 */ /* 0x004fe400078e020c */
[----:B------:R-:W-:-:S02]  /*21950*/  VIADD R5, R8, 0x28490 ;  /* 0x0002849008057836 */ /* 0x000fc40000000000 */
[----:B------:R-:W-:-:S08]  /*21960*/  VIADD R11, R6, 0x20000 ;  /* 0x00020000060b7836 */ /* 0x000fd00000000000 */
.L_x_1506:
        /* <DEDUP_REMOVED lines=12> */
[----:B------:R-:W-:Y:S01]  /*21a30*/  VIADD R11, R6, 0x22000 ;  /* 0x00022000060b7836 */ /* 0x000fe20000000000 */
[----:B------:R-:W-:Y:S01]  /*21a40*/  UMOV UR6, 0x0 ;  /* 0x0000000000067882 */ /* 0x000fe20000000000 */
[----:B------:R-:W-:Y:S01]  /*21a50*/  UMOV UR7, 0x12f00000 ;  /* 0x12f0000000077882 */ /* 0x000fe20000000000 */
[----:B------:R-:W-:-:S15]  /*21a60*/  R2UR UR10, R17 ;  /* 0x00000000110a72ca */ /* 0x000fde00000e0000 */
.L_x_1507:
        /* <DEDUP_REMOVED lines=13> */
.L_x_1781:
[----:B------:R-:W-:Y:S05]  /*21b40*/  BSYNC B2 ;  /* 0x0000000000027941 */ /* 0x000fea0003800000 */
.L_x_1508:
        /* <DEDUP_REMOVED lines=11> */
.L_x_1511:
[----:B------:R-:W-:Y:S05]  /*21c00*/  BSYNC B2 ;  /* 0x0000000000027941 */ /* 0x000fea0003800000 */
.L_x_1510:
        /* <DEDUP_REMOVED lines=8> */
.L_x_1512:
        /* <DEDUP_REMOVED lines=15> */
.L_x_1513:
        /* <DEDUP_REMOVED lines=10> */
.L_x_1501:
[----:B------:R-:W-:Y:S05]  /*21e20*/  BSYNC B1 ;  /* 0x0000000000017941 */ /* 0x000fea0003800000 */
.L_x_1500:
[----:B------:R-:W2:Y:S04]  /*21e30*/  LDL.LU R5, [R1+0x1c] ;  /* 0x00001c0001057983 */ /* 0x000ea80000300800 */
[----:B------:R-:W3:Y:S01]  /*21e40*/  LDL.LU R7, [R1+0x24] ;  /* 0x0000240001077983 */ /* 0x000ee20000300800 */
[----:B------:R-:W-:Y:S02]  /*21e50*/  VIADD R10, R10, 0xffffffff ;  /* 0xffffffff0a0a7836 */ /* 0x000fe40000000000 */
        /* <DEDUP_REMOVED lines=10> */
.L_x_1480:
[----:B------:R-:W-:Y:S05]  /*21f00*/  BSYNC B0 ;  /* 0x0000000000007941 */ /* 0x000fea0003800000 */
.L_x_1479:
[----:B------:R-:W1:Y:S01]  /*21f10*/  LDC.64 R2, c[0x0][0x9e0] ;  /* 0x00027800ff027b82 */ /* 0x000e620000000a00 */
[----:B------:R-:W-:Y:S07]  /*21f20*/  @!P0 WARPSYNC.ALL ;  /* 0x0000000000008948 */ /* 0x000fee0003800000 */
[----:B------:R-:W-:Y:S01]  /*21f30*/  @!P0 BAR.SYNC.DEFER_BLOCKING 0xc, 0x180 ;  /* 0x0306000000008b1d */ /* 0x000fe20000010000 */
[----:B-1----:R-:W-:Y:S01]  /*21f40*/  ISETP.GE.AND P0, PT, R3, 0x1, PT ;  /* 0x000000010300780c */ /* 0x002fe20003f06270 */
        /* <DEDUP_REMOVED lines=13> */
.L_x_1517:
[----:B------:R-:W-:-:S13]  /*22020*/  ISETP.NE.AND P1, PT, R3, 0x1, PT ;  /* 0x000000010300780c */ /* 0x000fda0003f25270 */
[----:B0-----:R-:W0:Y:S02]  /*22030*/  @P1 LDC.64 R6, c[0x0][0x9e8] ;  /* 0x00027a00ff061b82 */ /* 0x001e240000000a00 */
[----:B0-----:R-:W-:-:S05]  /*22040*/  @P1 IMAD.HI.U32 R6, R0, R6, RZ ;  /* 0x0000000600061227 */ /* 0x001fca00078e00ff */
[----:B------:R-:W-:-:S07]  /*22050*/  @P1 SHF.R.U32.HI R0, RZ, R7, R6 ;  /* 0x00000007ff001219 */ /* 0x000fce0000011606 */
.L_x_1518:
[----:B------:R-:W-:Y:S05]  /*22060*/  BSYNC B0 ;  /* 0x0000000000007941 */ /* 0x000fea0003800000 */
.L_x_1516:
[----:B------:R-:W-:-:S05]  /*22070*/  IMAD R0, R0, R3, R3 ;  /* 0x0000000300007224 */ /* 0x000fca00078e0203 */
[----:B------:R-:W-:-:S07]  /*22080*/  VIMNMX R2, R2, R0, PT ;  /* 0x0000000002027248 */ /* 0x000fce0003fe0100 */
.L_x_1515:
[----:B------:R-:W-:Y:S01]  /*22090*/  VIADD R2, R2, 0x3f ;  /* 0x0000003f02027836 */ /* 0x000fe20000000000 */
[----:B------:R-:W-:-:S04]  /*220a0*/  ULDC UR4, c[0x0][0x9dc] ;  /* 0x0002770000047ab9 */ /* 0x000fc80000000800 */
[----:B------:R-:W-:-:S04]  /*220b0*/  SHF.R.S32.HI R0, RZ, 0x1f, R2 ;  /* 0x0000001fff007819 */ /* 0x000fc80000011402 */
[----:B------:R-:W-:-:S04]  /*220c0*/  LEA.HI R0, R0, R2, RZ, 0x6 ;  /* 0x0000000200007211 */ /* 0x000fc800078f30ff */
[----:B------:R-:W-:-:S04]  /*220d0*/  SHF.R.S32.HI R0, RZ, 0x6, R0 ;  /* 0x00000006ff007819 */ /* 0x000fc80000011400 */
[----:B------:R-:W-:Y:S01]  /*220e0*/  VIMNMX R16, R18, R0, PT ;  /* 0x0000000012107248 */ /* 0x000fe20003fe0100 */
[----:B------:R-:W-:Y:S01]  /*220f0*/  VIADD R0, R4, -UR4 ;  /* 0x8000000404007c36 */ /* 0x000fe20008000000 */
[----:B------:R-:W-:Y:S06]  /*22100*/  @!P0 BRA `(.L_x_1519) ;  /* 0x0000000000448947 */ /* 0x000fec0003800000 */
[----:B------:R-:W-:Y:S01]  /*22110*/  ISETP.GT.AND P0, PT, R4, -0x1, PT ;  /* 0xffffffff0400780c */ /* 0x000fe20003f04270 */
[----:B------:R-:W-:-:S12]  /*22120*/  BSSY B0, `(.L_x_1520) ;  /* 0x000000d000007945 */ /* 0x000fd80003800000 */
[----:B------:R-:W-:Y:S05]  /*22130*/  @P0 BRA `(.L_x_1521) ;  /* 0x00000000001c0947 */ /* 0x000fea0003800000 */
[----:B------:R-:W-:Y:S02]  /*22140*/  ISETP.NE.AND P0, PT, R3, 0x1, PT ;  /* 0x000000010300780c */ /* 0x000fe40003f05270 */
[----:B------:R-:W-:-:S11]  /*22150*/  LOP3.LUT R4, RZ, R4, RZ, 0x33, !PT ;  /* 0x00000004ff047212 */ /* 0x000fd600078e33ff */
[----:B0-----:R-:W0:Y:S02]  /*22160*/  @P0 LDC.64 R6, c[0x0][0x9e8] ;  /* 0x00027a00ff060b82 */ /* 0x001e240000000a00 */
[----:B0-----:R-:W-:-:S05]  /*22170*/  @P0 IMAD.HI.U32 R6, R4, R6, RZ ;  /* 0x0000000604060227 */ /* 0x001fca00078e00ff */
[----:B------:R-:W-:-:S04]  /*22180*/  @P0 SHF.R.U32.HI R4, RZ, R7, R6 ;  /* 0x00000007ff040219 */ /* 0x000fc80000011606 */
[----:B------:R-:W-:Y:S01]  /*22190*/  LOP3.LUT R4, RZ, R4, RZ, 0x33, !PT ;  /* 0x00000004ff047212 */ /* 0x000fe200078e33ff */
[----:B------:R-:W-:Y:S06]  /*221a0*/  BRA `(.L_x_1522) ;  /* 0x0000000000107947 */ /* 0x000fec0003800000 */
.L_x_1521:
[----:B------:R-:W-:-:S13]  /*221b0*/  ISETP.NE.AND P0, PT, R3, 0x1, PT ;  /* 0x000000010300780c */ /* 0x000fda0003f05270 */
[----:B0-----:R-:W0:Y:S02]  /*221c0*/  @P0 LDC.64 R6, c[0x0][0x9e8] ;  /* 0x00027a00ff060b82 */ /* 0x001e240000000a00 */
[----:B0-----:R-:W-:-:S05]  /*221d0*/  @P0 IMAD.HI.U32 R6, R4, R6, RZ ;  /* 0x0000000604060227 */ /* 0x001fca00078e00ff */
[----:B------:R-:W-:-:S07]  /*221e0*/  @P0 SHF.R.U32.HI R4, RZ, R7, R6 ;  /* 0x00000007ff040219 */ /* 0x000fce0000011606 */
.L_x_1522:
[----:B------:R-:W-:Y:S05]  /*221f0*/  BSYNC B0 ;  /* 0x0000000000007941 */ /* 0x000fea0003800000 */
.L_x_1520:
[----:B------:R-:W-:-:S05]  /*22200*/  IMAD R3, R4, R3, RZ ;  /* 0x0000000304037224 */ /* 0x000fca00078e02ff */
[----:B------:R-:W-:-:S07]  /*22210*/  VIMNMX R0, R0, R3, !PT ;  /* 0x0000000300007248 */ /* 0x000fce0007fe0100 */
.L_x_1519:
[----:B------:R-:W-:Y:S01]  /*22220*/  SHF.R.S32.HI R2, RZ, 0x1f, R0 ;  /* 0x0000001fff027819 */ /* 0x000fe20000011400 */
[----:B------:R-:W-:Y:S03]  /*22230*/  BSSY B6, `(.L_x_1523) ;  /* 0x00002fb000067945 */ /* 0x000fe60003800000 */
[----:B------:R-:W-:-:S04]  /*22240*/  LEA.HI R2, R2, R0, RZ, 0x6 ;  /* 0x0000000002027211 */ /* 0x000fc800078f30ff */
[----:B------:R-:W-:-:S04]  /*22250*/  SHF.R.S32.HI R2, RZ, 0x6, R2 ;  /* 0x00000006ff027819 */ /* 0x000fc80000011402 */
[----:B------:R-:W-:-:S04]  /*22260*/  VIMNMX R3, RZ, R2, !PT ;  /* 0x00000002ff037248 */ /* 0x000fc80007fe0100 */
[----:B------:R-:W-:Y:S01]  /*22270*/  ISETP.GT.AND P0, PT, R16, R3, PT ;  /* 0x000000031000720c */ /* 0x000fe20003f04270 */
[----:B------:R1:W-:-:S12]  /*22280*/  STL [R1+0x34], R3 ;  /* 0x0000340301007387 */ /* 0x0003d80000100800 */
[----:B-1----:R-:W-:Y:S05]  /*22290*/  @P0 BRA `(.L_x_1524) ;  /* 0x0000000000480947 */ /* 0x002fea0003800000 */
[----:B------:R-:W1:Y:S02]  /*222a0*/  S2R R3, SR_TID.X ;  /* 0x0000000000037919 */ /* 0x000e640000002100 */
[----:B-1----:R-:W-:-:S04]  /*222b0*/  LOP3.LUT R3, R3, 0x7f, RZ, 0xc0, !PT ;  /* 0x0000007f03037812 */ /* 0x002fc800078ec0ff */
[----:B------:R-:W-:-:S13]  /*222c0*/  ISETP.NE.AND P0, PT, R3, RZ, PT ;  /* 0x000000ff0300720c */ /* 0x000fda0003f05270 */
[----:B------:R-:W-:Y:S05]  /*222d0*/  @P0 BRA `(.L_x_1525) ;  /* 0x0000002c00c00947 */ /* 0x000fea0003800000 */
[----:B0-----:R-:W0:Y:S01]  /*222e0*/  S2R R5, SR_LANEID ;  /* 0x0000000000057919 */ /* 0x001e220000000000 */
        /* <DEDUP_REMOVED lines=13> */
.L_x_1524:
[----:B------:R-:W1:Y:S01]  /*223c0*/  S2R R0, SR_CgaCtaId ;  /* 0x0000000000007919 */ /* 0x000e620000008800 */
[----:B------:R-:W-:-:S04]  /*223d0*/  MOV R2, 0x400 ;  /* 0x0000040000027802 */ /* 0x000fc80000000f00 */
[----:B-1----:R-:W-:-:S04]  /*223e0*/  LEA R18, R0, R2, 0x18 ;  /* 0x0000000200127211 */ /* 0x002fc800078ec0ff */
[----:B------:R-:W-:Y:S01]  /*223f0*/  IADD3 R0, R18, 0x20000, RZ ;  /* 0x0002000012007810 */ /* 0x000fe20007ffe0ff */
[----:B------:R1:W-:Y:S03]  /*22400*/  STL [R1+0x2c], R18 ;  /* 0x00002c1201007387 */ /* 0x0003e60000100800 */
[----:B------:R-:W-:-:S13]  /*22410*/  LOP3.LUT P0, RZ, R0, 0x3ff, RZ, 0xc0, !PT ;  /* 0x000003ff00ff7812 */ /* 0x000fda000780c0ff */
[----:B-1----:R-:W-:Y:S05]  /*22420*/  @!P0 BRA `(.L_x_1526) ;  /* 0x0000000000408947 */ /* 0x002fea0003800000 */
[----:B------:R-:W-:Y:S01]  /*22430*/  MOV R2, 0x0 ;  /* 0x0000000000027802 */ /* 0x000fe20000000f00 */
[----:B------:R-:W-:Y:S01]  /*22440*/  ULDC.64 UR6, c[0x4][0x1c8] ;  /* 0x0100720000067ab9 */ /* 0x000fe20000000a00 */
[----:B------:R-:W-:Y:S01]  /*22450*/  ULDC.64 UR8, c[0x4][0x1d0] ;  /* 0x0100740000087ab9 */ /* 0x000fe20000000a00 */
[----:B------:R-:W-:Y:S01]  /*22460*/  ULDC.64 UR4, c[0x4][0x148] ;  /* 0x0100520000047ab9 */ /* 0x000fe20000000a00 */
[----:B------:R-:W-:Y:S02]  /*22470*/  IMAD.U32 R4, RZ, RZ, UR6 ;  /* 0x00000006ff047e24 */ /* 0x000fe4000f8e00ff */
[----:B------:R-:W1:Y:S01]  /*22480*/  LDC.64 R2, c[0x4][R2] ;  /* 0x0100000002027b82 */ /* 0x000e620000000a00 */
[----:B0-----:R-:W-:Y:S02]  /*22490*/  IMAD.U32 R5, RZ, RZ, UR7 ;  /* 0x00000007ff057e24 */ /* 0x001fe4000f8e00ff */
        /* <DEDUP_REMOVED lines=9> */
.L_x_1526:
[----:B------:R-:W2:Y:S01]  /*22530*/  LDL.LU R2, [R1+0x4c] ;  /* 0x00004c0001027983 */ /* 0x000ea20000300800 */
[----:B------:R-:W-:-:S04]  /*22540*/  IADD3 R17, R18, 0x10000, RZ ;  /* 0x0001000012117810 */ /* 0x000fc80007ffe0ff */
        /* <DEDUP_REMOVED lines=21> */
.L_x_1527:
[----:B------:R-:W-:-:S04]  /*226a0*/  IADD3 R0, R18, 0x8000, RZ ;  /* 0x0000800012007810 */ /* 0x000fc80007ffe0ff */
[----:B------:R-:W-:Y:S01]  /*226b0*/  LOP3.LUT P0, RZ, R0, 0x1bf, RZ, 0xc0, !PT ;  /* 0x000001bf00ff7812 */ /* 0x000fe2000780c0ff */
[----:B------:R2:W-:-:S12]  /*226c0*/  STL [R1+0x48], R0 ;  /* 0x0000480001007387 */ /* 0x0005d80000100800 */
[----:B--2---:R-:W-:Y:S05]  /*226d0*/  @!P0 BRA `(.L_x_1528) ;  /* 0x0000000000408947 */ /* 0x004fea0003800000 */
        /* <DEDUP_REMOVED lines=16> */
.L_x_1528:
[----:B------:R-:W-:-:S13]  /*227e0*/  LOP3.LUT P6, RZ, R17, 0x3ff, RZ, 0xc0, !PT ;  /* 0x000003ff11ff7812 */ /* 0x000fda00078cc0ff */
[----:B------:R-:W-:Y:S05]  /*227f0*/  @!P6 BRA `(.L_x_1529) ;  /* 0x000000000040e947 */ /* 0x000fea0003800000 */
[----:B-1----:R-:W-:Y:S01]  /*22800*/  MOV R2, 0x0 ;  /* 0x0000000000027802 */ /* 0x002fe20000000f00 */
[----:B------:R-:W-:Y:S01]  /*22810*/  ULDC.64 UR4, c[0x4][0x1c8] ;  /* 0x0100720000047ab9 */ /* 0x000fe20000000a00 */
[----:B------:R-:W-:Y:S01]  /*22820*/  ULDC.64 UR6, c[0x4][0x1d0] ;  /* 0x0100740000067ab9 */ /* 0x000fe20000000a00 */
[----:B------:R-:W-:Y:S01]  /*22830*/  ULDC.64 UR8, c[0x4][0x160] ;  /* 0x0100580000087ab9 */ /* 0x000fe20000000a00 */
[----:B------:R-:W-:Y:S01]  /*22840*/  MOV R4, UR4 ;  /* 0x0000000400047c02 */ /* 0x000fe20008000f00 */
[----:B0-----:R-:W-:Y:S01]  /*22850*/  IMAD.U32 R5, RZ, RZ, UR5 ;  /* 0x00000005ff057e24 */ /* 0x001fe2000f8e00ff */
[----:B------:R-:W0:Y:S01]  /*22860*/  LDC.64 R2, c[0x4][R2] ;  /* 0x0100000002027b82 */ /* 0x000e220000000a00 */
        /* <DEDUP_REMOVED lines=8> */
[----:B0-----:R-:W-:Y:S05]  /*228f0*/  CALL.ABS.NOINC R2 ;  /* 0x0000000002007343 */ /* 0x001fea0003c00000 */
.L_x_1529:
[----:B-1----:R-:W2:Y:S01]  /*22900*/  LDL.LU R2, [R1+0x4] ;  /* 0x0000040001027983 */ /* 0x002ea20000300800 */
[----:B------:R-:W1:Y:S01]  /*22910*/  LDC R0, c[0x0][0x428] ;  /* 0x00010a00ff007b82 */ /* 0x000e620000000800 */
[----:B------:R-:W-:Y:S02]  /*22920*/  ULDC.64 UR4, c[0x0][0x9f8] ;  /* 0x00027e0000047ab9 */ /* 0x000fe40000000a00 */
[----:B------:R-:W3:Y:S04]  /*22930*/  LDL R18, [R1+0x8] ;  /* 0x0000080001127983 */ /* 0x000ee80000100800 */
[----:B------:R-:W4:Y:S01]  /*22940*/  LDL R17, [R1+0xc] ;  /* 0x00000c0001117983 */ /* 0x000f220000100800 */
[----:B-1----:R-:W-:-:S13]  /*22950*/  ISETP.NE.AND P0, PT, R0, 0x1, PT ;  /* 0x000000010000780c */ /* 0x002fda0003f05270 */
[----:B------:R-:W1:Y:S01]  /*22960*/  @P0 LDC R4, c[0x0][0x430] ;  /* 0x00010c00ff040b82 */ /* 0x000e620000000800 */
[----:B--2---:R-:W-:-:S07]  /*22970*/  IMAD R3, R2, 0x80, R19 ;  /* 0x0000008002037824 */ /* 0x004fce00078e0213 */
[----:B------:R-:W2:Y:S01]  /*22980*/  @P0 LDC R2, c[0x0][0x42c] ;  /* 0x00010b00ff020b82 */ /* 0x000ea20000000800 */
[----:B---3--:R-:W-:Y:S01]  /*22990*/  MOV R0, R18 ;  /* 0x0000001200007202 */ /* 0x008fe20000000f00 */
[----:B--2---:R-:W-:Y:S02]  /*229a0*/  @P0 IMAD.HI.U32 R2, R18, R2, RZ ;  /* 0x0000000212020227 */ /* 0x004fe400078e00ff */
[----:B------:R-:W2:Y:S03]  /*229b0*/  S2R R18, SR_TID.X ;  /* 0x0000000000127919 */ /* 0x000ea60000002100 */
[----:B-1----:R-:W-:Y:S01]  /*229c0*/  @P0 SHF.R.U32.HI R0, RZ, R4, R2 ;  /* 0x00000004ff000219 */ /* 0x002fe20000011602 */
[----:B----4-:R-:W-:Y:S01]  /*229d0*/  IMAD.MOV.U32 R2, RZ, RZ, R17 ;  /* 0x000000ffff027224 */ /* 0x010fe200078e0011 */
[----:B------:R-:W-:-:S04]  /*229e0*/  ISETP.NE.U32.AND P0, PT, RZ, UR4, PT ;  /* 0x00000004ff007c0c */ /* 0x000fc8000bf05070 */
[----:B------:R-:W-:Y:S01]  /*229f0*/  ISETP.NE.AND.EX P0, PT, RZ, UR5, PT, P0 ;  /* 0x00000005ff007c0c */ /* 0x000fe2000bf05300 */
[----:B------:R-:W-:-:S12]  /*22a00*/  ULDC.64 UR4, c[0x0][0xa00] ;  /* 0x0002800000047ab9 */ /* 0x000fd80000000a00 */
[----:B0-----:R-:W0:Y:S01]  /*22a10*/  @P0 LDC.64 R4, c[0x0][0x9f8] ;  /* 0x00027e00ff040b82 */ /* 0x001e220000000a00 */
[----:B--2---:R-:W-:Y:S01]  /*22a20*/  LOP3.LUT R18, R18, 0x7f, RZ, 0xc0, !PT ;  /* 0x0000007f12127812 */ /* 0x004fe200078ec0ff */
[----:B0-----:R-:W-:-:S05]  /*22a30*/  @P0 IMAD.WIDE R4, R17, 0x4, R4 ;  /* 0x0000000411040825 */ /* 0x001fca00078e0204 */
[----:B------:R0:W2:Y:S01]  /*22a40*/  @P0 LDG.E R2, desc[UR46][R4.64] ;  /* 0x0000002e04020981 */ /* 0x0000a2000c1e1900 */
[----:B------:R-:W-:Y:S02]  /*22a50*/  ISETP.NE.AND P1, PT, R18, RZ, PT ;  /* 0x000000ff1200720c */ /* 0x000fe40003f25270 */
[----:B------:R-:W-:Y:S02]  /*22a60*/  ISETP.NE.U32.AND P0, PT, RZ, UR4, PT ;  /* 0x00000004ff007c0c */ /* 0x000fe4000bf05070 */
[----:B------:R-:W-:Y:S02]  /*22a70*/  PLOP3.LUT P3, PT, P1, PT, PT, 0x8, 0x0 ;  /* 0x000000000000781c */ /* 0x000fe40000f6e170 */
[----:B------:R-:W-:-:S04]  /*22a80*/  ISETP.NE.AND.EX P2, PT, RZ, UR5, PT, P0 ;  /* 0x00000005ff007c0c */ /* 0x000fc8000bf45300 */
[----:B0-----:R-:W-:-:S03]  /*22a90*/  SEL R4, R17, RZ, !P2 ;  /* 0x000000ff11047207 */ /* 0x001fc60005000000 */
[----:B------:R-:W-:-:S05]  /*22aa0*/  VOTEU.ALL UP1, P1 ;  /* 0x00000000003f7886 */ /* 0x000fca0000820000 */
[----:B------:R-:W-:-:S04]  /*22ab0*/  @!UP1 UIADD3 UR8, UP0, UR42, 0x270, URZ ;  /* 0x000002702a089890 */ /* 0x000fc8000ff1e03f */
[----:B------:R-:W-:-:S03]  /*22ac0*/  @!UP1 UIADD3.X UR9, URZ, UR43, URZ, UP0, !UPT ;  /* 0x0000002b3f099290 */ /* 0x000fc600087fe43f */
[----:B------:R-:W-:Y:S01]  /*22ad0*/  VOTEU.ALL UP0, P1 ;  /* 0x00000000003f7886 */ /* 0x000fe20000800000 */
[----:B--2---:R0:W-:Y:S08]  /*22ae0*/  STL [R1+0x28], R2 ;  /* 0x0000280201007387 */ /* 0x0041f00000100800 */
.L_x_1530:
[----:B0-----:R-:W2:Y:S01]  /*22af0*/  LDL R2, [R1+0x8] ;  /* 0x0000080001027983 */ /* 0x001ea20000100800 */
        /* <DEDUP_REMOVED lines=9> */
[----:B-1----:R-:W-:Y:S05]  /*22b90*/  @P3 BRA.U.ANY `(.L_x_1530) ;  /* 0xfffffffd00d43947 */ /* 0x002fea000393ffff */
[----:B------:R-:W-:Y:S01]  /*22ba0*/  PLOP3.LUT P2, PT, P1, PT, PT, 0x8, 0x0 ;  /* 0x000000000000781c */ /* 0x000fe20000f4e170 */
[----:B------:R-:W-:Y:S01]  /*22bb0*/  VOTEU.ALL UP0, P1 ;  /* 0x00000000003f7886 */ /* 0x000fe20000800000 */
[----:B------:R-:W-:-:S11]  /*22bc0*/  UMOV UR4, 0x80 ;  /* 0x0000008000047882 */ /* 0x000fd60000000000 */
.L_x_1531:
        /* <DEDUP_REMOVED lines=24> */
.L_x_1784:
[----:B--2---:R-:W-:Y:S02]  /*22d50*/  ISETP.NE.AND P0, PT, R14, RZ, PT ;  /* 0x000000ff0e00720c */ /* 0x004fe40003f05270 */
[----:B------:R-:W-:-:S11]  /*22d60*/  PLOP3.LUT P6, PT, PT, PT, PT, 0x8, 0x0 ;  /* 0x000000000000781c */ /* 0x000fd60003fce170 */
[----:B------:R-:W-:Y:S05]  /*22d70*/  @P0 BRA `(.L_x_1533) ;  /* 0x00000008000c0947 */ /* 0x000fea0003800000 */
[----:B------:R-:W-:-:S03]  /*22d80*/  UMOV UR4, 0xffffffff ;  /* 0xffffffff00047882 */ /* 0x000fc60000000000 */
[----:B------:R-:W-:Y:S05]  /*22d90*/  BRA.DIV UR4, `(.L_x_1534) ;  /* 0x0000007204b07947 */ /* 0x000fea000b800000 */
[----:B------:R-:W-:-:S13]  /*22da0*/  ELECT P6, URZ, PT ;  /* 0x00000000003f782f */ /* 0x000fda00038c0000 */
.L_x_1787:
[----:B------:R-:W-:Y:S05]  /*22db0*/  @!P6 BRA `(.L_x_1535) ;  /* 0x000000040080e947 */ /* 0x000fea0003800000 */
[----:B------:R-:W-:Y:S01]  /*22dc0*/  ISETP.NE.U32.AND P0, PT, R6, RZ, PT ;  /* 0x000000ff0600720c */ /* 0x000fe20003f05070 */
[----:B------:R-:W-:-:S03]  /*22dd0*/  VIADD R8, R16, 0xffffffff ;  /* 0xffffffff10087836 */ /* 0x000fc60000000000 */
[----:B------:R-:W-:-:S13]  /*22de0*/  ISETP.NE.AND.EX P0, PT, R7, RZ, PT, P0 ;  /* 0x000000ff0700720c */ /* 0x000fda0003f05300 */
[----:B------:R-:W-:Y:S05]  /*22df0*/  @!P0 BRA `(.L_x_1536) ;  /* 0x0000000000488947 */ /* 0x000fea0003800000 */
[----:B------:R-:W2:Y:S01]  /*22e00*/  LDC R9, c[0x0][0x41c] ;  /* 0x00010700ff097b82 */ /* 0x000ea20000000800 */
[----:B------:R-:W-:Y:S01]  /*22e10*/  IMAD.MOV.U32 R2, RZ, RZ, R8 ;  /* 0x000000ffff027224 */ /* 0x000fe200078e0008 */
[----:B------:R-:W-:Y:S01]  /*22e20*/  ULDC.64 UR4, c[0x0][0x408] ;  /* 0x0001020000047ab9 */ /* 0x000fe20000000a00 */
[----:B--2---:R-:W-:-:S13]  /*22e30*/  ISETP.NE.AND P0, PT, R9, 0x1, PT ;  /* 0x000000010900780c */ /* 0x004fda0003f05270 */
[----:B------:R-:W2:Y:S02]  /*22e40*/  @P0 LDC.64 R10, c[0x0][0x420] ;  /* 0x00010800ff0a0b82 */ /* 0x000ea40000000a00 */
[----:B--2---:R-:W-:-:S05]  /*22e50*/  @P0 IMAD.HI.U32 R10, R8, R10, RZ ;  /* 0x0000000a080a0227 */ /* 0x004fca00078e00ff */
[----:B------:R-:W-:-:S04]  /*22e60*/  @P0 SHF.R.U32.HI R2, RZ, R11, R10 ;  /* 0x0000000bff020219 */ /* 0x000fc8000001160a */
[--C-:B------:R-:W-:Y:S01]  /*22e70*/  SHF.R.S32.HI R11, RZ, 0x1f, R2.reuse ;  /* 0x0000001fff0b7819 */ /* 0x100fe20000011402 */
[--C-:B-1----:R-:W-:Y:S02]  /*22e80*/  IMAD.MOV R5, RZ, RZ, -R2.reuse ;  /* 0x000000ffff057224 */ /* 0x102fe400078e0a02 */
[----:B------:R-:W-:Y:S02]  /*22e90*/  IMAD.MOV.U32 R10, RZ, RZ, R2 ;  /* 0x000000ffff0a7224 */ /* 0x000fe400078e0002 */
        /* <DEDUP_REMOVED lines=8> */
.L_x_1536:
[----:B-1----:R-:W3:Y:S01]  /*22f20*/  LDL R5, [R1+0x14] ;  /* 0x0000140001057983 */ /* 0x002ee20000100800 */
[----:B------:R-:W-:-:S03]  /*22f30*/  MOV R9, 0x400 ;  /* 0x0000040000097802 */ /* 0x000fc60000000f00 */
[----:B--2---:R-:W2:Y:S01]  /*22f40*/  LDL R7, [R1+0x20] ;  /* 0x0000200001077983 */ /* 0x004ea20000100800 */
[----:B------:R-:W1:Y:S01]  /*22f50*/  S2R R10, SR_CgaCtaId ;  /* 0x00000000000a7919 */ /* 0x000e620000008800 */
[----:B------:R-:W4:Y:S01]  /*22f60*/  S2R R6, SR_TID.X ;  /* 0x0000000000067919 */ /* 0x000f220000002100 */
[----:B-1----:R-:W-:Y:S02]  /*22f70*/  LEA R9, R10, R9, 0x18 ;  /* 0x000000090a097211 */ /* 0x002fe400078ec0ff */
[----:B----4-:R-:W-:-:S04]  /*22f80*/  LOP3.LUT R6, R6, 0x7f, RZ, 0xc0, !PT ;  /* 0x0000007f06067812 */ /* 0x010fc800078ec0ff */
[----:B------:R-:W-:Y:S01]  /*22f90*/  ISETP.NE.AND P0, PT, R6, RZ, PT ;  /* 0x000000ff0600720c */ /* 0x000fe20003f05270 */
[----:B---3--:R-:W-:Y:S01]  /*22fa0*/  IMAD R5, R5, 0x8, R9 ;  /* 0x0000000805057824 */ /* 0x008fe200078e0209 */
[----:B--2---:R-:W-:-:S04]  /*22fb0*/  SHF.L.U32 R7, R7, 0x1f, RZ ;  /* 0x0000001f07077819 */ /* 0x004fc800000006ff */
[----:B------:R-:W1:Y:S02]  /*22fc0*/  SYNCS.PHASECHK.TRANS64.TRYWAIT P2, [R5+URZ+0x28480], R7 ;  /* 0x02848007050075a7 */ /* 0x000e64000804017f */
[----:B-1----:R-:W-:Y:S05]  /*22fd0*/  @!P2 BRA `(.L_x_1537) ;  /* 0x000000700040a947 */ /* 0x002fea0003800000 */
.L_x_1788:
        /* <DEDUP_REMOVED lines=8> */
.L_x_1538:
        /* <DEDUP_REMOVED lines=27> */
.L_x_1789:
        /* <DEDUP_REMOVED lines=8> */
.L_x_1540:
        /* <DEDUP_REMOVED lines=19> */
.L_x_1535:
        /* <DEDUP_REMOVED lines=31> */
.L_x_1533:
[----:B------:R-:W2:Y:S01]  /*235b0*/  LDL.LU R6, [R1+0x50] ;  /* 0x0000500001067983 */ /* 0x000ea20000300800 */
[----:B------:R-:W-:Y:S01]  /*235c0*/  MOV R4, 0x400 ;  /* 0x0000040000047802 */ /* 0x000fe20000000f00 */
[----:B------:R-:W-:Y:S01]  /*235d0*/  BSSY B0, `(.L_x_1541) ;  /* 0x000000b000007945 */ /* 0x000fe20003800000 */
[----:B-1----:R-:W1:Y:S02]  /*235e0*/  S2R R5, SR_CgaCtaId ;  /* 0x0000000000057919 */ /* 0x002e640000008800 */
[----:B-1----:R-:W-:Y:S01]  /*235f0*/  LEA R4, R5, R4, 0x18 ;  /* 0x0000000405047211 */ /* 0x002fe200078ec0ff */
[----:B--2---:R-:W-:-:S05]  /*23600*/  VIADD R6, R6, 0x1 ;  /* 0x0000000106067836 */ /* 0x004fca0000000000 */
[----:B------:R-:W-:Y:S01]  /*23610*/  LEA.HI R3, R6, R6, RZ, 0x1 ;  /* 0x0000000606037211 */ /* 0x000fe200078f08ff */
[----:B------:R1:W-:Y:S03]  /*23620*/  STL [R1+0x50], R6 ;  /* 0x0000500601007387 */ /* 0x0003e60000100800 */
[----:B------:R-:W-:-:S05]  /*23630*/  LOP3.LUT R3, R3, 0xfffffffe, RZ, 0xc0, !PT ;  /* 0xfffffffe03037812 */ /* 0x000fca00078ec0ff */
[----:B------:R-:W-:-:S05]  /*23640*/  IMAD.IADD R3, R6, 0x1, -R3 ;  /* 0x0000000106037824 */ /* 0x000fca00078e0a03 */
[----:B------:R-:W-:-:S04]  /*23650*/  SHF.L.U32 R3, R3, 0x1f, RZ ;  /* 0x0000001f03037819 */ /* 0x000fc800000006ff */
[----:B------:R-:W2:Y:S02]  /*23660*/  SYNCS.PHASECHK.TRANS64.TRYWAIT P0, [R4+URZ+0x28420], R3 ;  /* 0x02842003040075a7 */ /* 0x000ea4000800017f */
[----:B-12---:R-:W-:Y:S05]  /*23670*/  @!P0 BRA `(.L_x_1542) ;  /* 0x0000006800c08947 */ /* 0x006fea0003800000 */
.L_x_1790:
[----:B------:R-:W-:Y:S05]  /*23680*/  BSYNC B0 ;  /* 0x0000000000007941 */ /* 0x000fea0003800000 */
.L_x_1541:
[----:B-1----:R-:W2:Y:S01]  /*23690*/  LDL R4, [R1+0x34] ;  /* 0x0000340001047983 */ /* 0x002ea20000100800 */
[----:B------:R-:W-:-:S05]  /*236a0*/  VIADD R16, R16, 0xfffffffe ;  /* 0xfffffffe10107836 */ /* 0x000fca0000000000 */
[----:B--2---:R-:W-:-:S13]  /*236b0*/  ISETP.GE.AND P0, PT, R16, R4, PT ;  /* 0x000000041000720c */ /* 0x004fda0003f06270 */
[----:B------:R-:W-:Y:S05]  /*236c0*/  @!P0 BRA `(.L_x_1543) ;  /* 0x0000001000748947 */ /* 0x000fea0003800000 */
[----:B------:R1:W5:Y:S01]  /*236d0*/  LDL.LU R6, [R1+0x14] ;  /* 0x0000140001067983 */ /* 0x0003620000300800 */
[----:B------:R-:W-:-:S03]  /*236e0*/  IMAD.MOV.U32 R20, RZ, RZ, R16 ;  /* 0x000000ffff147224 */ /* 0x000fc600078e0010 */
[----:B------:R1:W5:Y:S04]  /*236f0*/  LDL.LU R7, [R1+0x20] ;  /* 0x0000200001077983 */ /* 0x0003680000300800 */
.L_x_1565:
[----:B-----5:R-:W-:Y:S01]  /*23700*/  VIADD R4, R6, 0x1 ;  /* 0x0000000106047836 */ /* 0x020fe20000000000 */
        /* <DEDUP_REMOVED lines=15> */
[----:B------:R-:W4:Y:S01]  /*23800*/  LDC R5, c[0x0][0x41c] ;  /* 0x00010700ff057b82 */ /* 0x000f220000000800 */
[----:B------:R-:W-:Y:S02]  /*23810*/  ULDC.64 UR6, c[0x0][0x408] ;  /* 0x0001020000067ab9 */ /* 0x000fe40000000a00 */
[----:B------:R-:W2:Y:S01]  /*23820*/  LDL R11, [R1+0x28] ;  /* 0x00002800010b7983 */ /* 0x000ea20000100800 */
[----:B----4-:R-:W-:-:S13]  /*23830*/  ISETP.NE.AND P0, PT, R5, 0x1, PT ;  /* 0x000000010500780c */ /* 0x010fda0003f05270 */
[----:B------:R-:W4:Y:S02]  /*23840*/  @P0 LDC.64 R2, c[0x0][0x420] ;  /* 0x00010800ff020b82 */ /* 0x000f240000000a00 */
[----:B----4-:R-:W-:-:S04]  /*23850*/  @P0 IMAD.HI.U32 R4, R20, R2, RZ ;  /* 0x0000000214040227 */ /* 0x010fc800078e00ff */
[----:B------:R-:W-:Y:S01]  /*23860*/  IMAD.MOV.U32 R2, RZ, RZ, R20 ;  /* 0x000000ffff027224 */ /* 0x000fe200078e0014 */
[----:B------:R-:W-:-:S04]  /*23870*/  @P0 SHF.R.U32.HI R2, RZ, R3, R4 ;  /* 0x00000003ff020219 */ /* 0x000fc80000011604 */
[----:B------:R-:W-:Y:S02]  /*23880*/  SHF.R.S32.HI R3, RZ, 0x1f, R2 ;  /* 0x0000001fff037819 */ /* 0x000fe40000011402 */
[----:B------:R-:W-:-:S05]  /*23890*/  IADD3 R8, -R2, RZ, RZ ;  /* 0x000000ff02087210 */ /* 0x000fca0007ffe1ff */
[----:B------:R-:W-:Y:S02]  /*238a0*/  IMAD R8, R5, R8, R20 ;  /* 0x0000000805087224 */ /* 0x000fe400078e0214 */
[----:B---3--:R-:W-:-:S04]  /*238b0*/  IMAD R4, R12, UR6, RZ ;  /* 0x000000060c047c24 */ /* 0x008fc8000f8e02ff */
[C---:B--2---:R-:W-:Y:S02]  /*238c0*/  IMAD R4, R11.reuse, UR7, R4 ;  /* 0x000000070b047c24 */ /* 0x044fe4000f8e0204 */
[----:B------:R-:W-:-:S04]  /*238d0*/  IMAD.WIDE.U32 R2, R11, UR6, R2 ;  /* 0x000000060b027c25 */ /* 0x000fc8000f8e0002 */
[----:B------:R-:W-:Y:S01]  /*238e0*/  IMAD.IADD R3, R4, 0x1, R3 ;  /* 0x0000000104037824 */ /* 0x000fe200078e0203 */
[----:B------:R-:W-:-:S04]  /*238f0*/  LEA R4, P0, R2, UR4, 0x2 ;  /* 0x0000000402047c11 */ /* 0x000fc8000f8010ff */
[----:B------:R-:W-:-:S05]  /*23900*/  LEA.HI.X R5, R2, UR5, R3, 0x2, P0 ;  /* 0x0000000502057c11 */ /* 0x000fca00080f1403 */
[----:B------:R3:W5:Y:S04]  /*23910*/  LDG.E R2, desc[UR46][R4.64] ;  /* 0x0000002e04027981 */ /* 0x000768000c1e1900 */
.L_x_1546:
[----:B---3--:R-:W3:Y:S01]  /*23920*/  S2R R5, SR_CgaCtaId ;  /* 0x0000000000057919 */ /* 0x008ee20000008800 */
[----:B------:R-:W-:Y:S01]  /*23930*/  MOV R4, 0x400 ;  /* 0x0000040000047802 */ /* 0x000fe20000000f00 */
[----:B------:R-:W-:Y:S01]  /*23940*/  BSSY B1, `(.L_x_1547) ;  /* 0x0000009000017945 */ /* 0x000fe20003800000 */
[----:B------:R-:W4:Y:S02]  /*23950*/  S2R R3, SR_TID.X ;  /* 0x0000000000037919 */ /* 0x000f240000002100 */
[----:B---3--:R-:W-:Y:S02]  /*23960*/  LEA R4, R5, R4, 0x18 ;  /* 0x0000000405047211 */ /* 0x008fe400078ec0ff */
[----:B----4-:R-:W-:-:S03]  /*23970*/  LOP3.LUT R3, R3, 0x7f, RZ, 0xc0, !PT ;  /* 0x0000007f03037812 */ /* 0x010fc600078ec0ff */
[----:B------:R-:W-:Y:S01]  /*23980*/  IMAD R5, R10, 0x8, R4 ;  /* 0x000000080a057824 */ /* 0x000fe200078e0204 */
[----:B------:R-:W-:Y:S02]  /*23990*/  SHF.L.U32 R4, R9, 0x1f, RZ ;  /* 0x0000001f09047819 */ /* 0x000fe400000006ff */
[----:B------:R-:W-:Y:S02]  /*239a0*/  ISETP.NE.AND P2, PT, R3, RZ, PT ;  /* 0x000000ff0300720c */ /* 0x000fe40003f45270 */
[----:B------:R-:W3:Y:S02]  /*239b0*/  SYNCS.PHASECHK.TRANS64.TRYWAIT P0, [R5+URZ+0x28480], R4 ;  /* 0x02848004050075a7 */ /* 0x000ee4000800017f */
[----:B---3--:R-:W-:Y:S09]  /*239c0*/  @!P0 BRA `(.L_x_1548) ;  /* 0x00000068000c8947 */ /* 0x008ff20003800000 */
.L_x_1791:
[----:B------:R-:W-:Y:S05]  /*239d0*/  BSYNC B1 ;  /* 0x0000000000017941 */ /* 0x000fea0003800000 */
.L_x_1547:
[----:B------:R-:W-:Y:S04]  /*239e0*/  BSSY B1, `(.L_x_1549) ;  /* 0x0000009000017945 */ /* 0x000fe80003800000 */
[----:B------:R-:W-:Y:S05]  /*239f0*/  @P2 BRA `(.L_x_1550) ;  /* 0x00000000001c2947 */ /* 0x000fea0003800000 */
[----:B------:R-:W2:Y:S02]  /*23a00*/  S2R R3, SR_TID.X ;  /* 0x0000000000037919 */ /* 0x000ea40000002100 */
[----:B--2---:R-:W-:Y:S01]  /*23a10*/  LOP3.LUT R9, R3, 0x1f, RZ, 0xc0, !PT ;  /* 0x0000001f03097812 */ /* 0x004fe200078ec0ff */
[----:B------:R-:W-:-:S03]  /*23a20*/  IMAD.MOV.U32 R3, RZ, RZ, 0x4000 ;  /* 0x00004000ff037424 */ /* 0x000fc600078e00ff */
[----:B------:R-:W-:Y:S01]  /*23a30*/  ISETP.NE.AND P0, PT, R9, RZ, PT ;  /* 0x000000ff0900720c */ /* 0x000fe20003f05270 */
[----:B------:R4:W-:-:S12]  /*23a40*/  SYNCS.ARRIVE.TRANS64 RZ, [R5+URZ+0x28470], R3 ;  /* 0x0284700305ff79a7 */ /* 0x0009d8000800003f */
[----:B----4-:R-:W-:Y:S05]  /*23a50*/  @!P0 BRA `(.L_x_1550) ;  /* 0x0000000000048947 */ /* 0x010fea0003800000 */
[----:B------:R-:W-:Y:S01]  /*23a60*/  BPT.TRAP 0x1 ;  /* 0x000000040000795c */ /* 0x000fe20000300000 */
.L_x_1550:
[----:B------:R-:W-:Y:S05]  /*23a70*/  BSYNC B1 ;  /* 0x0000000000017941 */ /* 0x000fea0003800000 */
.L_x_1549:
[----:B------:R-:W4:Y:S04]  /*23a80*/  LDL R3, [R1+0x14] ;  /* 0x0000140001037983 */ /* 0x000f280000100800 */
[----:B--2---:R-:W2:Y:S01]  /*23a90*/  LDL R9, [R1+0x38] ;  /* 0x0000380001097983 */ /* 0x004ea20000100800 */
[----:B------:R-:W-:Y:S01]  /*23aa0*/  IMAD.MOV.U32 R13, RZ, RZ, RZ ;  /* 0x000000ffff0d7224 */ /* 0x000fe200078e00ff */
[----:B------:R-:W-:Y:S01]  /*23ab0*/  MOV R10, 0x400 ;  /* 0x00000400000a7802 */ /* 0x000fe20000000f00 */
[----:B------:R-:W-:Y:S01]  /*23ac0*/  UIADD3 UR4, UP0, UR42, 0x470, URZ ;  /* 0x000004702a047890 */ /* 0x000fe2000ff1e03f */
[----:B------:R-:W0:Y:S01]  /*23ad0*/  S2R R11, SR_CgaCtaId ;  /* 0x00000000000b7919 */ /* 0x000e220000008800 */
[----:B------:R-:W-:Y:S01]  /*23ae0*/  PLOP3.LUT P0, PT, PT, PT, PT, 0x80, 0x0 ;  /* 0x000000000000781c */ /* 0x000fe20003f0f070 */
[----:B------:R-:W-:Y:S01]  /*23af0*/  UMOV UR6, 0x0 ;  /* 0x0000000000067882 */ /* 0x000fe20000000000 */
[----:B------:R-:W-:Y:S01]  /*23b00*/  R2UR UR10, R13 ;  /* 0x000000000d0a72ca */ /* 0x000fe200000e0000 */
[----:B------:R-:W-:Y:S01]  /*23b10*/  UIADD3.X UR5, URZ, UR43, URZ, UP0, !UPT ;  /* 0x0000002b3f057290 */ /* 0x000fe200087fe43f */
[----:B------:R-:W-:Y:S01]  /*23b20*/  UMOV UR7, 0x14f00000 ;  /* 0x14f0000000077882 */ /* 0x000fe20000000000 */
[----:B0-----:R-:W-:-:S05]  /*23b30*/  LEA R10, R11, R10, 0x18 ;  /* 0x0000000a0b0a7211 */ /* 0x001fca00078ec0ff */
[----:B----4-:R-:W-:Y:S02]  /*23b40*/  IMAD R3, R3, 0x4000, R10 ;  /* 0x0000400003037824 */ /* 0x010fe400078e020a */
[----:B--2---:R-:W-:Y:S02]  /*23b50*/  IMAD R9, R8, 0x40, R9 ;  /* 0x0000004008097824 */ /* 0x004fe400078e0209 */
[----:B------:R-:W-:Y:S02]  /*23b60*/  VIADD R8, R5, 0x28470 ;  /* 0x0002847005087836 */ /* 0x000fe40000000000 */
[----:B------:R-:W-:-:S07]  /*23b70*/  VIADD R10, R3, 0x10000 ;  /* 0x00010000030a7836 */ /* 0x000fce0000000000 */
.L_x_1551:
        /* <DEDUP_REMOVED lines=16> */
.L_x_1552:
        /* <DEDUP_REMOVED lines=13> */
.L_x_1792:
[----:B------:R-:W-:Y:S05]  /*23d50*/  BSYNC B1 ;  /* 0x0000000000017941 */ /* 0x000fea0003800000 */
.L_x_1553:
[----:B------:R-:W-:Y:S01]  /*23d60*/  BSSY B1, `(.L_x_1555) ;  /* 0x000000b000017945 */ /* 0x000fe20003800000 */
[----:B------:R-:W-:Y:S02]  /*23d70*/  IMAD.MOV.U32 R10, RZ, RZ, 0x0 ;  /* 0x00000000ff0a7424 */ /* 0x000fe400078e00ff */
[----:B------:R-:W-:Y:S01]  /*23d80*/  IMAD.MOV.U32 R11, RZ, RZ, 0x14f00000 ;  /* 0x14f00000ff0b7424 */ /* 0x000fe200078e00ff */
[----:B------:R-:W-:Y:S06]  /*23d90*/  @P2 BRA `(.L_x_1556) ;  /* 0x00000000001c2947 */ /* 0x000fec0003800000 */
[----:B------:R-:W2:Y:S01]  /*23da0*/  S2R R8, SR_TID.X ;  /* 0x0000000000087919 */ /* 0x000ea20000002100 */
[----:B0--3--:R-:W-:-:S04]  /*23db0*/  IMAD.MOV.U32 R4, RZ, RZ, 0x4000 ;  /* 0x00004000ff047424 */ /* 0x009fc800078e00ff */
[----:B------:R4:W-:Y:S01]  /*23dc0*/  SYNCS.ARRIVE.TRANS64 RZ, [R5+URZ+0x28430], R4 ;  /* 0x0284300405ff79a7 */ /* 0x0009e2000800003f */
[----:B--2---:R-:W-:-:S04]  /*23dd0*/  LOP3.LUT R8, R8, 0x1f, RZ, 0xc0, !PT ;  /* 0x0000001f08087812 */ /* 0x004fc800078ec0ff */
[----:B------:R-:W-:-:S13]  /*23de0*/  ISETP.NE.AND P0, PT, R8, RZ, PT ;  /* 0x000000ff0800720c */ /* 0x000fda0003f05270 */
[----:B----4-:R-:W-:Y:S05]  /*23df0*/  @!P0 BRA `(.L_x_1556) ;  /* 0x0000000000048947 */ /* 0x010fea0003800000 */
[----:B------:R-:W-:Y:S01]  /*23e00*/  BPT.TRAP 0x1 ;  /* 0x000000040000795c */ /* 0x000fe20000300000 */
.L_x_1556:
[----:B------:R-:W-:Y:S05]  /*23e10*/  BSYNC B1 ;  /* 0x0000000000017941 */ /* 0x000fea0003800000 */
.L_x_1555:
[----:B------:R-:W-:Y:S01]  /*23e20*/  R2UR UR10, R13 ;  /* 0x000000000d0a72ca */ /* 0x000fe200000e0000 */
[----:B------:R-:W-:Y:S01]  /*23e30*/  UIADD3 UR4, UP0, UR42, 0x370, URZ ;  /* 0x000003702a047890 */ /* 0x000fe2000ff1e03f */
[----:B------:R-:W-:Y:S01]  /*23e40*/  R2UR UR6, R10 ;  /* 0x000000000a0672ca */ /* 0x000fe200000e0000 */
[----:B0--3--:R-:W-:Y:S01]  /*23e50*/  VIADD R5, R5, 0x28430 ;  /* 0x0002843005057836 */ /* 0x009fe20000000000 */
[----:B------:R-:W-:Y:S01]  /*23e60*/  R2UR UR7, R11 ;  /* 0x000000000b0772ca */ /* 0x000fe200000e0000 */
[----:B------:R-:W-:Y:S01]  /*23e70*/  VIADD R4, R3, 0x20000 ;  /* 0x0002000003047836 */ /* 0x000fe20000000000 */
[----:B------:R-:W-:Y:S01]  /*23e80*/  PLOP3.LUT P0, PT, PT, PT, PT, 0x80, 0x0 ;  /* 0x000000000000781c */ /* 0x000fe20003f0f070 */
[----:B------:R-:W-:-:S12]  /*23e90*/  UIADD3.X UR5, URZ, UR43, URZ, UP0, !UPT ;  /* 0x0000002b3f057290 */ /* 0x000fd800087fe43f */
.L_x_1557:
        /* <DEDUP_REMOVED lines=15> */
.L_x_1558:
        /* <DEDUP_REMOVED lines=9> */
[----:B---3--:R-:W-:Y:S05]  /*24020*/  @P0 BRA.U.ANY `(.L_x_1558) ;  /* 0xfffffffd00d80947 */ /* 0x008fea000393ffff */
.L_x_1545:
[----:B------:R-:W-:Y:S05]  /*24030*/  BSYNC B0 ;  /* 0x0000000000007941 */ /* 0x000fea0003800000 */
.L_x_1544:
[----:B------:R-:W-:-:S06]  /*24040*/  UISETP.NE.AND UP0, UPT, UR36, 0x3, UPT ;  /* 0x000000032400788c */ /* 0x000fcc000bf05270 */
[----:B------:R-:W-:-:S13]  /*24050*/  PLOP3.LUT P0, PT, PT, PT, UP0, 0x80, 0x0 ;  /* 0x000000000000781c */ /* 0x000fda0003f0f008 */
[----:B------:R-:W-:Y:S05]  /*24060*/  @!P0 BRA `(.L_x_1559) ;  /* 0x0000000000048947 */ /* 0x000fea0003800000 */
[----:B------:R-:W-:Y:S01]  /*24070*/  BPT.TRAP 0x1 ;  /* 0x000000040000795c */ /* 0x000fe20000300000 */
.L_x_1559:
[----:B------:R-:W3:Y:S01]  /*24080*/  S2R R5, SR_CgaCtaId ;  /* 0x0000000000057919 */ /* 0x000ee20000008800 */
[----:B------:R-:W-:Y:S01]  /*24090*/  IMAD.U32 R3, RZ, RZ, UR38 ;  /* 0x00000026ff037e24 */ /* 0x000fe2000f8e00ff */
[----:B------:R-:W-:Y:S01]  /*240a0*/  MOV R4, 0x400 ;  /* 0x0000040000047802 */ /* 0x000fe20000000f00 */
[----:B------:R-:W-:Y:S03]  /*240b0*/  BSSY B0, `(.L_x_1560) ;  /* 0x0000008000007945 */ /* 0x000fe60003800000 */
[----:B------:R-:W-:Y:S02]  /*240c0*/  ISETP.NE.AND P0, PT, R3, 0x3, PT ;  /* 0x000000030300780c */ /* 0x000fe40003f05270 */
[----:B------:R-:W-:-:S04]  /*240d0*/  LOP3.LUT R3, R7, 0x1, RZ, 0x3c, !PT ;  /* 0x0000000107037812 */ /* 0x000fc800078e3cff */
[----:B------:R-:W-:Y:S02]  /*240e0*/  SHF.L.U32 R3, R3, 0x1f, RZ ;  /* 0x0000001f03037819 */ /* 0x000fe400000006ff */
[----:B---3--:R-:W-:-:S05]  /*240f0*/  LEA R4, R5, R4, 0x18 ;  /* 0x0000000405047211 */ /* 0x008fca00078ec0ff */
[----:B------:R-:W-:-:S04]  /*24100*/  IMAD R21, R6, 0x8, R4 ;  /* 0x0000000806157824 */ /* 0x000fc800078e0204 */
[----:B------:R-:W3:Y:S02]  /*24110*/  SYNCS.PHASECHK.TRANS64.TRYWAIT P2, [R21+URZ+0x28470], R3 ;  /* 0x02847003150075a7 */ /* 0x000ee4000804017f */
[----:B---3--:R-:W-:Y:S05]  /*24120*/  @!P2 BRA `(.L_x_1561) ;  /* 0x00000060005ca947 */ /* 0x008fea0003800000 */
.L_x_1793:
[----:B------:R-:W-:Y:S05]  /*24130*/  BSYNC B0 ;  /* 0x0000000000007941 */ /* 0x000fea0003800000 */
.L_x_1560:
[----:B------:R-:W-:Y:S05]  /*24140*/  @!P0 BRA `(.L_x_1562) ;  /* 0x0000000000048947 */ /* 0x000fea0003800000 */
[----:B------:R-:W-:Y:S01]  /*24150*/  BPT.TRAP 0x1 ;  /* 0x000000040000795c */ /* 0x000fe20000300000 */
.L_x_1562:
[----:B------:R-:W-:Y:S01]  /*24160*/  SHF.L.U32 R4, R7, 0x1f, RZ ;  /* 0x0000001f07047819 */ /* 0x000fe200000006ff */
[----:B---3--:R-:W-:-:S03]  /*24170*/  IMAD.SHL.U32 R3, R6, 0x4000, RZ ;  /* 0x0000400006037824 */ /* 0x008fc600078e00ff */
[----:B------:R-:W3:Y:S02]  /*24180*/  SYNCS.PHASECHK.TRANS64.TRYWAIT P2, [R21+URZ+0x28460], R4 ;  /* 0x02846004150075a7 */ /* 0x000ee4000804017f */
[----:B---3--:R-:W-:Y:S05]  /*24190*/  @!P2 BRA `(.L_x_1563) ;  /* 0x000000600054a947 */ /* 0x008fea0003800000 */
.L_x_1794:
[----:B------:R-:W4:Y:S04]  /*241a0*/  LDL R12, [R1+0x3c] ;  /* 0x00003c00010c7983 */ /* 0x000f280000100800 */
[----:B------:R0:W-:Y:S04]  /*241b0*/  STL [R1+0x58], R2 ;  /* 0x0000580201007387 */ /* 0x0001e80000100800 */
[----:B0-----:R-:W2:Y:S01]  /*241c0*/  LDL R2, [R1+0x10] ;  /* 0x0000100001027983 */ /* 0x001ea20000100800 */
[----:B------:R-:W-:-:S03]  /*241d0*/  MOV R13, 0x400 ;  /* 0x00000400000d7802 */ /* 0x000fc60000000f00 */
[----:B------:R0:W-:Y:S01]  /*241e0*/  STL [R1+0x54], R0 ;  /* 0x0000540001007387 */ /* 0x0001e20000100800 */
[----:B------:R-:W1:Y:S03]  /*241f0*/  S2R R14, SR_CgaCtaId ;  /* 0x00000000000e7919 */ /* 0x000e660000008800 */
[----:B0-----:R-:W3:Y:S01]  /*24200*/  LDL R0, [R1+0x18] ;  /* 0x0000180001007983 */ /* 0x001ee20000100800 */
[----:B------:R-:W-:Y:S05]  /*24210*/  WARPSYNC.ALL ;  /* 0x0000000000007948 */ /* 0x000fea0003800000 */
[----:B-1----:R-:W-:Y:S01]  /*24220*/  LEA R13, R14, R13, 0x18 ;  /* 0x0000000d0e0d7211 */ /* 0x002fe200078ec0ff */
[----:B------:R-:W0:Y:S01]  /*24230*/  S2R R19, SR_CgaCtaId ;  /* 0x0000000000137919 */ /* 0x000e220000008800 */
[----:B------:R-:W-:Y:S01]  /*24240*/  MOV R18, 0x400 ;  /* 0x0000040000127802 */ /* 0x000fe20000000f00 */
[----:B------:R-:W-:-:S03]  /*24250*/  VIADD R16, R3, 0x1000 ;  /* 0x0000100003107836 */ /* 0x000fc60000000000 */
[----:B0-----:R-:W-:-:S05]  /*24260*/  LEA R18, R19, R18, 0x18 ;  /* 0x0000001213127211 */ /* 0x001fca00078ec0ff */
[----:B------:R-:W-:Y:S01]  /*24270*/  VIADD R18, R18, 0x8000 ;  /* 0x0000800012127836 */ /* 0x000fe20000000000 */
[----:B---3--:R-:W-:-:S04]  /*24280*/  LOP3.LUT R4, R3, R0, RZ, 0xfc, !PT ;  /* 0x0000000003047212 */ /* 0x008fc800078efcff */
[----:B------:R-:W-:-:S06]  /*24290*/  IADD3 R4, R13, R4, RZ ;  /* 0x000000040d047210 */ /* 0x000fcc0007ffe0ff */
[----:B------:R-:W0:Y:S01]  /*242a0*/  LDSM.16.MT88.4 R4, [R4+0x10000] ;  /* 0x010000000404783b */ /* 0x000e220000004200 */
[----:B----4-:R-:W-:Y:S02]  /*242b0*/  IADD3 R17, R13, R12, R3 ;  /* 0x0000000c0d117210 */ /* 0x010fe40007ffe003 */
[----:B--2---:R-:W-:Y:S02]  /*242c0*/  LOP3.LUT R12, R3, R2, RZ, 0xfc, !PT ;  /* 0x00000002030c7212 */ /* 0x004fe400078efcff */
[C-C-:B0-----:R-:W-:Y:S02]  /*242d0*/  PRMT R8, R4.reuse, 0x6420, R5.reuse ;  /* 0x0000642004087816 */ /* 0x141fe40000000005 */
[----:B------:R-:W-:Y:S02]  /*242e0*/  PRMT R9, R4, 0x7531, R5 ;  /* 0x0000753104097816 */ /* 0x000fe40000000005 */
[C-C-:B------:R-:W-:Y:S02]  /*242f0*/  PRMT R10, R6.reuse, 0x6420, R7.reuse ;  /* 0x00006420060a7816 */ /* 0x140fe40000000007 */
[----:B------:R-:W-:-:S02]  /*24300*/  PRMT R11, R6, 0x7531, R7 ;  /* 0x00007531060b7816 */ /* 0x000fc40000000007 */
[----:B------:R-:W0:Y:S01]  /*24310*/  LDSM.16.MT88.4 R4, [R17+0x10000] ;  /* 0x010000001104783b */ /* 0x000e220000004200 */
[----:B------:R-:W-:-:S05]  /*24320*/  IMAD.IADD R12, R18, 0x1, R12 ;  /* 0x00000001120c7824 */ /* 0x000fca00078e020c */
[----:B------:R0:W-:Y:S02]  /*24330*/  STSM.16.M88.4 [R12], R8 ;  /* 0x000000080c007844 */ /* 0x0001e40000000200 */
[C-C-:B0-----:R-:W-:Y:S02]  /*24340*/  PRMT R8, R4.reuse, 0x6420, R5.reuse ;  /* 0x0000642004087816 */ /* 0x141fe40000000005 */
[----:B------:R-:W-:Y:S02]  /*24350*/  PRMT R9, R4, 0x7531, R5 ;  /* 0x0000753104097816 */ /* 0x000fe40000000005 */
[----:B------:R-:W-:Y:S02]  /*24360*/  LOP3.LUT R4, R16, R2, RZ, 0xfc, !PT ;  /* 0x0000000210047212 */ /* 0x000fe400078efcff */
[C-C-:B------:R-:W-:Y:S02]  /*24370*/  PRMT R10, R6.reuse, 0x6420, R7.reuse ;  /* 0x00006420060a7816 */ /* 0x140fe40000000007 */
[----:B------:R-:W-:Y:S01]  /*24380*/  PRMT R11, R6, 0x7531, R7 ;  /* 0x00007531060b7816 */ /* 0x000fe20000000007 */
[----:B------:R-:W-:-:S05]  /*24390*/  IMAD.IADD R4, R18, 0x1, R4 ;  /* 0x0000000112047824 */ /* 0x000fca00078e0204 */
[----:B------:R0:W-:Y:S02]  /*243a0*/  STSM.16.M88.4 [R4], R8 ;  /* 0x0000000804007844 */ /* 0x0001e40000000200 */
[----:B0-----:R-:W-:-:S05]  /*243b0*/  VIADD R8, R3, 0x2000 ;  /* 0x0000200003087836 */ /* 0x001fca0000000000 */
[----:B------:R-:W-:-:S05]  /*243c0*/  LOP3.LUT R4, R8, R0, RZ, 0xfc, !PT ;  /* 0x0000000008047212 */ /* 0x000fca00078efcff */
[----:B------:R-:W-:-:S06]  /*243d0*/  IMAD.IADD R4, R13, 0x1, R4 ;  /* 0x000000010d047824 */ /* 0x000fcc00078e0204 */
[----:B------:R-:W0:Y:S01]  /*243e0*/  LDSM.16.MT88.4 R4, [R4+0x10000] ;  /* 0x010000000404783b */ /* 0x000e220000004200 */
[----:B------:R-:W-:-:S05]  /*243f0*/  LOP3.LUT R8, R8, R2, RZ, 0xfc, !PT ;  /* 0x0000000208087212 */ /* 0x000fca00078efcff */
[----:B------:R-:W-:Y:S01]  /*24400*/  IMAD.IADD R8, R18, 0x1, R8 ;  /* 0x0000000112087824 */ /* 0x000fe200078e0208 */
[C-C-:B0-----:R-:W-:Y:S02]  /*24410*/  PRMT R12, R4.reuse, 0x6420, R5.reuse ;  /* 0x00006420040c7816 */ /* 0x141fe40000000005 */
[----:B------:R-:W-:Y:S02]  /*24420*/  PRMT R13, R4, 0x7531, R5 ;  /* 0x00007531040d7816 */ /* 0x000fe40000000005 */
[C-C-:B------:R-:W-:Y:S02]  /*24430*/  PRMT R14, R6.reuse, 0x6420, R7.reuse ;  /* 0x00006420060e7816 */ /* 0x140fe40000000007 */
[----:B------:R-:W-:Y:S02]  /*24440*/  PRMT R15, R6, 0x7531, R7 ;  /* 0x00007531060f7816 */ /* 0x000fe40000000007 */
[----:B------:R-:W0:Y:S04]  /*24450*/  LDSM.16.MT88.4 R4, [R17+0x12000] ;  /* 0x012000001104783b */ /* 0x000e280000004200 */
[----:B------:R1:W-:Y:S04]  /*24460*/  STSM.16.M88.4 [R8], R12 ;  /* 0x0000000c08007844 */ /* 0x0003e80000000200 */
[----:B-1----:R-:W2:Y:S01]  /*24470*/  LDL R14, [R1+0x48] ;  /* 0x00004800010e7983 */ /* 0x002ea20000100800 */
[----:B------:R-:W-:-:S03]  /*24480*/  VIADD R12, R3, 0x3000 ;  /* 0x00003000030c7836 */ /* 0x000fc60000000000 */
[----:B------:R-:W3:Y:S04]  /*24490*/  LDL R15, [R1+0x2c] ;  /* 0x00002c00010f7983 */ /* 0x000ee80000100800 */
[----:B------:R-:W4:Y:S01]  /*244a0*/  LDL R13, [R1+0x40] ;  /* 0x00004000010d7983 */ /* 0x000f220000100800 */
[C-C-:B0-----:R-:W-:Y:S02]  /*244b0*/  PRMT R8, R4.reuse, 0x6420, R5.reuse ;  /* 0x0000642004087816 */ /* 0x141fe40000000005 */
[----:B------:R-:W-:Y:S02]  /*244c0*/  PRMT R9, R4, 0x7531, R5 ;  /* 0x0000753104097816 */ /* 0x000fe40000000005 */
[----:B------:R-:W-:Y:S02]  /*244d0*/  LOP3.LUT R4, R12, R2, RZ, 0xfc, !PT ;  /* 0x000000020c047212 */ /* 0x000fe400078efcff */
[----:B------:R-:W-:-:S02]  /*244e0*/  PRMT R10, R6, 0x6420, R7 ;  /* 0x00006420060a7816 */ /* 0x000fc40000000007 */
[----:B------:R-:W-:Y:S01]  /*244f0*/  PRMT R11, R6, 0x7531, R7 ;  /* 0x00007531060b7816 */ /* 0x000fe20000000007 */
[----:B--2---:R-:W-:-:S05]  /*24500*/  IMAD.IADD R4, R14, 0x1, R4 ;  /* 0x000000010e047824 */ /* 0x004fca00078e0204 */
[----:B------:R0:W-:Y:S04]  /*24510*/  STSM.16.M88.4 [R4], R8 ;  /* 0x0000000804007844 */ /* 0x0001e80000000200 */
[----:B0-----:R-:W2:Y:S01]  /*24520*/  LDL R10, [R1+0x44] ;  /* 0x00004400010a7983 */ /* 0x001ea20000100800 */
[-C--:B------:R-:W-:Y:S02]  /*24530*/  LOP3.LUT R16, R16, R0.reuse, RZ, 0xfc, !PT ;  /* 0x0000000010107212 */ /* 0x080fe400078efcff */
[----:B------:R-:W-:-:S03]  /*24540*/  LOP3.LUT R12, R12, R0, RZ, 0xfc, !PT ;  /* 0x000000000c0c7212 */ /* 0x000fc600078efcff */
[----:B---3--:R-:W-:-:S06]  /*24550*/  IMAD.IADD R4, R15, 0x1, R16 ;  /* 0x000000010f047824 */ /* 0x008fcc00078e0210 */
[----:B------:R-:W0:Y:S01]  /*24560*/  LDSM.16.MT88.4 R4, [R4+0x10000] ;  /* 0x010000000404783b */ /* 0x000e220000004200 */
[----:B------:R-:W-:Y:S02]  /*24570*/  MOV R11, R17 ;  /* 0x00000011000b7202 */ /* 0x000fe40000000f00 */
[C-C-:B0-----:R-:W-:Y:S02]  /*24580*/  PRMT R16, R4.reuse, 0x6420, R5.reuse ;  /* 0x0000642004107816 */ /* 0x141fe40000000005 */
[----:B------:R-:W-:Y:S02]  /*24590*/  PRMT R17, R4, 0x7531, R5 ;  /* 0x0000753104117816 */ /* 0x000fe40000000005 */
[C-C-:B------:R-:W-:Y:S02]  /*245a0*/  PRMT R18, R6.reuse, 0x6420, R7.reuse ;  /* 0x0000642006127816 */ /* 0x140fe40000000007 */
[----:B------:R-:W-:Y:S02]  /*245b0*/  PRMT R19, R6, 0x7531, R7 ;  /* 0x0000753106137816 */ /* 0x000fe40000000007 */
[----:B------:R-:W0:Y:S01]  /*245c0*/  LDSM.16.MT88.4 R4, [R11+0x11000] ;  /* 0x011000000b04783b */ /* 0x000e220000004200 */
[----:B--2---:R-:W-:-:S05]  /*245d0*/  IMAD.IADD R3, R10, 0x1, R3 ;  /* 0x000000010a037824 */ /* 0x004fca00078e0203 */
[----:B------:R-:W-:Y:S02]  /*245e0*/  IADD3 R8, R14, R3, R2 ;  /* 0x000000030e087210 */ /* 0x000fe40007ffe002 */
[----:B------:R1:W5:Y:S04]  /*245f0*/  LDL.LU R2, [R1+0x58] ;  /* 0x0000580001027983 */ /* 0x0003680000300800 */
[----:B------:R1:W5:Y:S01]  /*24600*/  LDL.LU R0, [R1+0x54] ;  /* 0x0000540001007983 */ /* 0x0003620000300800 */
[----:B0-----:R-:W-:-:S03]  /*24610*/  PRMT R9, R4, 0x7531, R5 ;  /* 0x0000753104097816 */ /* 0x001fc60000000005 */
[----:B------:R0:W-:Y:S01]  /*24620*/  STSM.16.M88.4 [R8], R16 ;  /* 0x0000001008007844 */ /* 0x0001e20000000200 */
[----:B------:R-:W-:Y:S02]  /*24630*/  PRMT R10, R6, 0x6420, R7 ;  /* 0x00006420060a7816 */ /* 0x000fe40000000007 */
[----:B----4-:R-:W-:Y:S01]  /*24640*/  IADD3 R3, R14, R13, R3 ;  /* 0x0000000d0e037210 */ /* 0x010fe20007ffe003 */
[----:B0-----:R-:W-:Y:S01]  /*24650*/  IMAD.MOV.U32 R19, RZ, RZ, R8 ;  /* 0x000000ffff137224 */ /* 0x001fe200078e0008 */
[----:B------:R-:W-:Y:S01]  /*24660*/  PRMT R8, R4, 0x6420, R5 ;  /* 0x0000642004087816 */ /* 0x000fe20000000005 */
[----:B------:R-:W-:Y:S01]  /*24670*/  IMAD.MOV.U32 R18, RZ, RZ, R11 ;  /* 0x000000ffff127224 */ /* 0x000fe200078e000b */
[----:B------:R-:W-:Y:S01]  /*24680*/  PRMT R11, R6, 0x7531, R7 ;  /* 0x00007531060b7816 */ /* 0x000fe20000000007 */
[----:B------:R-:W-:-:S04]  /*24690*/  IMAD.IADD R4, R15, 0x1, R12 ;  /* 0x000000010f047824 */ /* 0x000fc800078e020c */
[----:B------:R-:W-:Y:S04]  /*246a0*/  STSM.16.M88.4 [R3], R8 ;  /* 0x0000000803007844 */ /* 0x000fe80000000200 */
[----:B------:R-:W0:Y:S02]  /*246b0*/  LDSM.16.MT88.4 R4, [R4+0x10000] ;  /* 0x010000000404783b */ /* 0x000e240000004200 */
[C-C-:B0-----:R-:W-:Y:S02]  /*246c0*/  PRMT R12, R4.reuse, 0x6420, R5.reuse ;  /* 0x00006420040c7816 */ /* 0x141fe40000000005 */
        /* <DEDUP_REMOVED lines=15> */
[----:B0-----:R-:W0:Y:S01]  /*247c0*/  FENCE.VIEW.ASYNC.S ;  /* 0x00000000000073c6 */ /* 0x001e220000000000 */
[----:B------:R-:W-:Y:S05]  /*247d0*/  @!P0 BRA `(.L_x_1564) ;  /* 0x0000000000048947 */ /* 0x000fea0003800000 */
[----:B------:R-:W-:Y:S01]  /*247e0*/  BPT.TRAP 0x1 ;  /* 0x000000040000795c */ /* 0x000fe20000300000 */
.L_x_1564:
[----:B-1----:R-:W2:Y:S01]  /*247f0*/  LDL R3, [R1+0x34] ;  /* 0x0000340001037983 */ /* 0x002ea20000100800 */
[----:B0-----:R0:W-:Y:S03]  /*24800*/  SYNCS.ARRIVE.TRANS64.A1T0 RZ, [R21+URZ+0x28450], RZ ;  /* 0x028450ff15ff79a7 */ /* 0x0011e6000810003f */
[----:B------:R3:W5:Y:S04]  /*24810*/  LDL R6, [R1+0x14] ;  /* 0x0000140001067983 */ /* 0x0007680000100800 */
[----:B------:R3:W5:Y:S01]  /*24820*/  LDL R7, [R1+0x20] ;  /* 0x0000200001077983 */ /* 0x0007620000100800 */
[----:B0-----:R-:W-:-:S05]  /*24830*/  @!P1 VIADD R21, R21, 0x28480 ;  /* 0x0002848015159836 */ /* 0x001fca0000000000 */
[----:B------:R-:W-:Y:S01]  /*24840*/  @!P1 PRMT R21, RZ, 0x654, R21 ;  /* 0x00000654ff159816 */ /* 0x000fe20000000015 */
[----:B------:R-:W-:Y:S06]  /*24850*/  BAR.SYNC.DEFER_BLOCKING 0x2, 0x80 ;  /* 0x0082000000007b1d */ /* 0x000fec0000010000 */
[----:B------:R3:W-:Y:S01]  /*24860*/  @!P1 SYNCS.ARRIVE.TRANS64.RED.A1T0 RZ, [R21+URZ], RZ ;  /* 0x000000ff15ff99a7 */ /* 0x0007e2000810043f */
[C---:B--2---:R-:W-:Y:S01]  /*24870*/  ISETP.GT.AND P0, PT, R20.reuse, R3, PT ;  /* 0x000000031400720c */ /* 0x044fe20003f04270 */
[----:B------:R-:W-:-:S12]  /*24880*/  VIADD R20, R20, 0xffffffff ;  /* 0xffffffff14147836 */ /* 0x000fd80000000000 */
[----:B---3--:R-:W-:Y:S05]  /*24890*/  @P0 BRA `(.L_x_1565) ;  /* 0xffffffec00980947 */ /* 0x008fea000383ffff */
.L_x_1543:
[----:B------:R-:W-:Y:S04]  /*248a0*/  BSSY B0, `(.L_x_1566) ;  /* 0x000000f000007945 */ /* 0x000fe80003800000 */
[----:B------:R-:W-:Y:S05]  /*248b0*/  @P1 BRA `(.L_x_1567) ;  /* 0x0000000000341947 */ /* 0x000fea0003800000 */
[----:B------:R-:W1:Y:S01]  /*248c0*/  S2R R3, SR_LANEID ;  /* 0x0000000000037919 */ /* 0x000e620000000000 */
[----:B------:R-:W-:Y:S02]  /*248d0*/  VOTEU.ANY UR4, UPT, PT ;  /* 0x0000000000047886 */ /* 0x000fe400038e0100 */
[----:B-----5:R-:W1:Y:S08]  /*248e0*/  FLO.U32 R0, UR4 ;  /* 0x0000000400007d00 */ /* 0x020e7000080e0000 */
[----:B------:R-:W2:Y:S01]  /*248f0*/  POPC R5, UR4 ;  /* 0x0000000400057d09 */ /* 0x000ea20008000000 */
[----:B-1----:R-:W-:-:S02]  /*24900*/  ISETP.EQ.U32.AND P0, PT, R0, R3, PT ;  /* 0x000000030000720c */ /* 0x002fc40003f02070 */
[----:B------:R-:W2:Y:S11]  /*24910*/  LDC.64 R2, c[0x0][0xc38] ;  /* 0x00030e00ff027b82 */ /* 0x000eb60000000a00 */
[----:B--2---:R-:W2:Y:S01]  /*24920*/  @P0 ATOMG.E.ADD.STRONG.GPU PT, R3, desc[UR46][R2.64], R5 ;  /* 0x00000005020309a8 */ /* 0x004ea200081ee1ee */
[----:B------:R-:W1:Y:S02]  /*24930*/  S2R R4, SR_LTMASK ;  /* 0x0000000000047919 */ /* 0x000e640000003900 */
[----:B-1----:R-:W-:-:S04]  /*24940*/  LOP3.LUT R4, R4, UR4, RZ, 0xc0, !PT ;  /* 0x0000000404047c12 */ /* 0x002fc8000f8ec0ff */
[----:B------:R-:W1:Y:S01]  /*24950*/  POPC R7, R4 ;  /* 0x0000000400077309 */ /* 0x000e620000000000 */
[----:B--2---:R-:W1:Y:S02]  /*24960*/  SHFL.IDX PT, R0, R3, R0, 0x1f ;  /* 0x00001f0003007589 */ /* 0x004e6400000e0000 */
[----:B-1----:R-:W-:-:S05]  /*24970*/  IADD3 R0, R0, UR37, R7 ;  /* 0x0000002500007c10 */ /* 0x002fca000fffe007 */
[----:B------:R1:W-:Y:S02]  /*24980*/  STL [R1], R0 ;  /* 0x0000000001007387 */ /* 0x0003e40000100800 */
.L_x_1567:
[----:B------:R-:W-:Y:S05]  /*24990*/  BSYNC B0 ;  /* 0x0000000000007941 */ /* 0x000fea0003800000 */
.L_x_1566:
[----:B------:R-:W-:-:S06]  /*249a0*/  UISETP.NE.AND UP0, UPT, UR36, 0x3, UPT ;  /* 0x000000032400788c */ /* 0x000fcc000bf05270 */
[----:B------:R-:W-:-:S13]  /*249b0*/  PLOP3.LUT P0, PT, PT, PT, UP0, 0x80, 0x0 ;  /* 0x000000000000781c */ /* 0x000fda0003f0f008 */
[----:B------:R-:W-:Y:S05]  /*249c0*/  @!P0 BRA `(.L_x_1568) ;  /* 0x0000000000048947 */ /* 0x000fea0003800000 */
[----:B------:R-:W-:Y:S01]  /*249d0*/  BPT.TRAP 0x1 ;  /* 0x000000040000795c */ /* 0x000fe20000300000 */
.L_x_1568:
[----:B------:R-:W2:Y:S04]  /*249e0*/  LDL R3, [R1+0x20] ;  /* 0x0000200001037983 */ /* 0x000ea80000100800 */
[----:B-----5:R-:W3:Y:S01]  /*249f0*/  LDL R2, [R1+0x14] ;  /* 0x0000140001027983 */ /* 0x020ee20000100800 */
[----:B------:R-:W-:Y:S01]  /*24a00*/  MOV R4, 0x400 ;  /* 0x0000040000047802 */ /* 0x000fe20000000f00 */
[----:B-1----:R-:W-:Y:S01]  /*24a10*/  IMAD.U32 R0, RZ, RZ, UR38 ;  /* 0x00000026ff007e24 */ /* 0x002fe2000f8e00ff */
[----:B------:R-:W-:Y:S01]  /*24a20*/  BSSY B0, `(.L_x_1569) ;  /* 0x0000009000007945 */ /* 0x000fe20003800000 */
[----:B------:R-:W1:Y:S03]  /*24a30*/  S2R R5, SR_CgaCtaId ;  /* 0x0000000000057919 */ /* 0x000e660000008800 */
[----:B------:R-:W-:-:S02]  /*24a40*/  ISETP.NE.AND P2, PT, R0, 0x3, PT ;  /* 0x000000030000780c */ /* 0x000fc40003f45270 */
[----:B-1----:R-:W-:Y:S02]  /*24a50*/  LEA R4, R5, R4, 0x18 ;  /* 0x0000000405047211 */ /* 0x002fe400078ec0ff */
[----:B--2---:R-:W-:-:S04]  /*24a60*/  LOP3.LUT R3, R3, 0x1, RZ, 0x3c, !PT ;  /* 0x0000000103037812 */ /* 0x004fc800078e3cff */
[----:B------:R-:W-:Y:S01]  /*24a70*/  SHF.L.U32 R3, R3, 0x1f, RZ ;  /* 0x0000001f03037819 */ /* 0x000fe200000006ff */
[----:B---3--:R-:W-:-:S04]  /*24a80*/  IMAD R0, R2, 0x8, R4 ;  /* 0x0000000802007824 */ /* 0x008fc800078e0204 */
[----:B------:R-:W1:Y:S02]  /*24a90*/  SYNCS.PHASECHK.TRANS64.TRYWAIT P0, [R0+URZ+0x28470], R3 ;  /* 0x02847003000075a7 */ /* 0x000e64000800017f */
[----:B-1----:R-:W-:Y:S05]  /*24aa0*/  @!P0 BRA `(.L_x_1570) ;  /* 0x0000005800248947 */ /* 0x002fea0003800000 */
.L_x_1795:
[----:B------:R-:W-:Y:S05]  /*24ab0*/  BSYNC B0 ;  /* 0x0000000000007941 */ /* 0x000fea0003800000 */
.L_x_1569:
[----:B------:R-:W-:Y:S05]  /*24ac0*/  @!P2 BRA `(.L_x_1571) ;  /* 0x000000000004a947 */ /* 0x000fea0003800000 */
[----:B------:R-:W-:Y:S01]  /*24ad0*/  BPT.TRAP 0x1 ;  /* 0x000000040000795c */ /* 0x000fe20000300000 */
.L_x_1571:
[----:B------:R-:W1:Y:S02]  /*24ae0*/  LDL R2, [R1+0x20] ;  /* 0x0000200001027983 */ /* 0x000e640000100800 */
[----:B-1----:R-:W-:-:S04]  /*24af0*/  SHF.L.U32 R3, R2, 0x1f, RZ ;  /* 0x0000001f02037819 */ /* 0x002fc800000006ff */
[----:B------:R-:W1:Y:S02]  /*24b00*/  SYNCS.PHASECHK.TRANS64.TRYWAIT P0, [R0+URZ+0x28460], R3 ;  /* 0x02846003000075a7 */ /* 0x000e64000800017f */
[----:B-1----:R-:W-:Y:S05]  /*24b10*/  @!P0 BRA `(.L_x_1572) ;  /* 0x00000058001c8947 */ /* 0x002fea0003800000 */
.L_x_1796:
[----:B------:R-:W2:Y:S04]  /*24b20*/  LDL R2, [R1+0x14] ;  /* 0x0000140001027983 */ /* 0x000ea80000100800 */
[----:B------:R-:W3:Y:S04]  /*24b30*/  LDL R14, [R1+0x18] ;  /* 0x00001800010e7983 */ /* 0x000ee80000100800 */
[----:B------:R-:W4:Y:S04]  /*24b40*/  LDL R12, [R1+0x3c] ;  /* 0x00003c00010c7983 */ /* 0x000f280000100800 */
[----:B------:R1:W-:Y:S04]  /*24b50*/  STL [R1+0x54], R0 ;  /* 0x0000540001007387 */ /* 0x0003e80000100800 */
[----:B-1----:R-:W4:Y:S04]  /*24b60*/  LDL R0, [R1+0x10] ;  /* 0x0000100001007983 */ /* 0x002f280000100800 */
[----:B------:R-:W4:Y:S01]  /*24b70*/  LDL.LU R19, [R1+0x48] ;  /* 0x0000480001137983 */ /* 0x000f220000300800 */
[----:B0-----:R-:W0:Y:S01]  /*24b80*/  S2R R18, SR_CgaCtaId ;  /* 0x0000000000127919 */ /* 0x001e220000008800 */
[----:B------:R-:W-:Y:S01]  /*24b90*/  MOV R17, 0x400 ;  /* 0x0000040000117802 */ /* 0x000fe20000000f00 */
[----:B------:R-:W-:Y:S05]  /*24ba0*/  WARPSYNC.ALL ;  /* 0x0000000000007948 */ /* 0x000fea0003800000 */
[----:B0-----:R-:W-:-:S02]  /*24bb0*/  LEA R17, R18, R17, 0x18 ;  /* 0x0000001112117211 */ /* 0x001fc400078ec0ff */
[----:B------:R-:W4:Y:S01]  /*24bc0*/  LDL R18, [R1+0x40] ;  /* 0x0000400001127983 */ /* 0x000f220000100800 */
[----:B--2---:R-:W-:-:S04]  /*24bd0*/  SHF.L.U32 R3, R2, 0xe, RZ ;  /* 0x0000000e02037819 */ /* 0x004fc800000006ff */
[----:B---3--:R-:W-:-:S05]  /*24be0*/  LOP3.LUT R2, R3, R14, RZ, 0xfc, !PT ;  /* 0x0000000e03027212 */ /* 0x008fca00078efcff */
[----:B------:R-:W-:-:S05]  /*24bf0*/  IMAD.IADD R13, R17, 0x1, R2 ;  /* 0x00000001110d7824 */ /* 0x000fca00078e0202 */
[----:B------:R-:W0:Y:S01]  /*24c00*/  LDSM.16.MT88.4 R4, [R13+0x10000] ;  /* 0x010000000d04783b */ /* 0x000e220000004200 */
[----:B----4-:R-:W-:Y:S02]  /*24c10*/  IADD3 R2, R17, R12, R3 ;  /* 0x0000000c11027210 */ /* 0x010fe40007ffe003 */
[----:B------:R-:W-:Y:S02]  /*24c20*/  LOP3.LUT R12, R3, R0, RZ, 0xfc, !PT ;  /* 0x00000000030c7212 */ /* 0x000fe400078efcff */
[C-C-:B0-----:R-:W-:Y:S02]  /*24c30*/  PRMT R8, R4.reuse, 0x6420, R5.reuse ;  /* 0x0000642004087816 */ /* 0x141fe40000000005 */
[----:B------:R-:W-:Y:S02]  /*24c40*/  PRMT R9, R4, 0x7531, R5 ;  /* 0x0000753104097816 */ /* 0x000fe40000000005 */
[C-C-:B------:R-:W-:Y:S02]  /*24c50*/  PRMT R10, R6.reuse, 0x6420, R7.reuse ;  /* 0x00006420060a7816 */ /* 0x140fe40000000007 */
[----:B------:R-:W-:-:S02]  /*24c60*/  PRMT R11, R6, 0x7531, R7 ;  /* 0x00007531060b7816 */ /* 0x000fc40000000007 */
[----:B------:R-:W0:Y:S01]  /*24c70*/  LDSM.16.MT88.4 R4, [R2+0x10000] ;  /* 0x010000000204783b */ /* 0x000e220000004200 */
[----:B------:R-:W-:Y:S02]  /*24c80*/  IMAD.IADD R12, R19, 0x1, R12 ;  /* 0x00000001130c7824 */ /* 0x000fe400078e020c */
[----:B------:R-:W-:-:S03]  /*24c90*/  VIADD R16, R3, 0x1000 ;  /* 0x0000100003107836 */ /* 0x000fc60000000000 */
        /* <DEDUP_REMOVED lines=20> */
[----:B-1----:R-:W2:Y:S04]  /*24de0*/  LDL R14, [R1+0x44] ;  /* 0x00004400010e7983 */ /* 0x002ea80000100800 */
[----:B------:R-:W3:Y:S01]  /*24df0*/  LDL R15, [R1+0x18] ;  /* 0x00001800010f7983 */ /* 0x000ee20000100800 */
[----:B------:R-:W-:Y:S01]  /*24e00*/  VIADD R12, R3, 0x3000 ;  /* 0x00003000030c7836 */ /* 0x000fe20000000000 */
[----:B0-----:R-:W-:-:S02]  /*24e10*/  PRMT R8, R4, 0x6420, R5 ;  /* 0x0000642004087816 */ /* 0x001fc40000000005 */
[----:B------:R-:W-:Y:S02]  /*24e20*/  PRMT R9, R4, 0x7531, R5 ;  /* 0x0000753104097816 */ /* 0x000fe40000000005 */
[----:B------:R-:W-:Y:S02]  /*24e30*/  LOP3.LUT R4, R12, R0, RZ, 0xfc, !PT ;  /* 0x000000000c047212 */ /* 0x000fe400078efcff */
[C-C-:B------:R-:W-:Y:S02]  /*24e40*/  PRMT R10, R6.reuse, 0x6420, R7.reuse ;  /* 0x00006420060a7816 */ /* 0x140fe40000000007 */
[----:B------:R-:W-:Y:S01]  /*24e50*/  PRMT R11, R6, 0x7531, R7 ;  /* 0x00007531060b7816 */ /* 0x000fe20000000007 */
[----:B------:R-:W-:-:S05]  /*24e60*/  IMAD.IADD R4, R19, 0x1, R4 ;  /* 0x0000000113047824 */ /* 0x000fca00078e0204 */
[----:B------:R0:W-:Y:S01]  /*24e70*/  STSM.16.M88.4 [R4], R8 ;  /* 0x0000000804007844 */ /* 0x0001e20000000200 */
[----:B--2---:R-:W-:-:S05]  /*24e80*/  IMAD.IADD R20, R14, 0x1, R3 ;  /* 0x000000010e147824 */ /* 0x004fca00078e0203 */
[----:B------:R-:W-:Y:S02]  /*24e90*/  IADD3 R3, R19, R20, R0 ;  /* 0x0000001413037210 */ /* 0x000fe40007ffe000 */
[----:B------:R1:W5:Y:S01]  /*24ea0*/  LDL.LU R0, [R1+0x54] ;  /* 0x0000540001007983 */ /* 0x0003620000300800 */
[----:B---3--:R-:W-:-:S04]  /*24eb0*/  LOP3.LUT R16, R16, R15, RZ, 0xfc, !PT ;  /* 0x0000000f10107212 */ /* 0x008fc800078efcff */
[----:B0-----:R-:W-:-:S06]  /*24ec0*/  IADD3 R4, R17, R16, RZ ;  /* 0x0000001011047210 */ /* 0x001fcc0007ffe0ff */
[----:B------:R-:W0:Y:S01]  /*24ed0*/  LDSM.16.MT88.4 R4, [R4+0x10000] ;  /* 0x010000000404783b */ /* 0x000e220000004200 */
[----:B------:R-:W-:Y:S02]  /*24ee0*/  LOP3.LUT R8, R12, R15, RZ, 0xfc, !PT ;  /* 0x0000000f0c087212 */ /* 0x000fe400078efcff */
[----:B------:R-:W-:-:S03]  /*24ef0*/  IADD3 R20, R19, R18, R20 ;  /* 0x0000001213147210 */ /* 0x000fc60007ffe014 */
[----:B------:R-:W-:Y:S01]  /*24f00*/  IMAD.IADD R12, R17, 0x1, R8 ;  /* 0x00000001110c7824 */ /* 0x000fe200078e0208 */
[C-C-:B0-----:R-:W-:Y:S02]  /*24f10*/  PRMT R16, R4.reuse, 0x6420, R5.reuse ;  /* 0x0000642004107816 */ /* 0x141fe40000000005 */
[----:B------:R-:W-:Y:S02]  /*24f20*/  PRMT R17, R4, 0x7531, R5 ;  /* 0x0000753104117816 */ /* 0x000fe40000000005 */
[C-C-:B------:R-:W-:Y:S02]  /*24f30*/  PRMT R18, R6.reuse, 0x6420, R7.reuse ;  /* 0x0000642006127816 */ /* 0x140fe40000000007 */
[----:B------:R-:W-:Y:S02]  /*24f40*/  PRMT R19, R6, 0x7531, R7 ;  /* 0x0000753106137816 */ /* 0x000fe40000000007 */
[----:B------:R-:W0:Y:S04]  /*24f50*/  LDSM.16.MT88.4 R4, [R2+0x11000] ;  /* 0x011000000204783b */ /* 0x000e280000004200 */
[----:B------:R-:W-:Y:S01]  /*24f60*/  STSM.16.M88.4 [R3], R16 ;  /* 0x0000001003007844 */ /* 0x000fe20000000200 */
[----:B0-----:R-:W-:-:S02]  /*24f70*/  PRMT R8, R4, 0x6420, R5 ;  /* 0x0000642004087816 */ /* 0x001fc40000000005 */
[----:B------:R-:W-:Y:S02]  /*24f80*/  PRMT R9, R4, 0x7531, R5 ;  /* 0x0000753104097816 */ /* 0x000fe40000000005 */
[C-C-:B------:R-:W-:Y:S02]  /*24f90*/  PRMT R10, R6.reuse, 0x6420, R7.reuse ;  /* 0x00006420060a7816 */ /* 0x140fe40000000007 */
[----:B------:R-:W-:-:S05]  /*24fa0*/  PRMT R11, R6, 0x7531, R7 ;  /* 0x00007531060b7816 */ /* 0x000fca0000000007 */
[----:B------:R-:W-:Y:S04]  /*24fb0*/  STSM.16.M88.4 [R20], R8 ;  /* 0x0000000814007844 */ /* 0x000fe80000000200 */
[----:B------:R-:W0:Y:S04]  /*24fc0*/  LDSM.16.MT88.4 R8, [R12+0x10000] ;  /* 0x010000000c08783b */ /* 0x000e280000004200 */
[----:B------:R-:W2:Y:S01]  /*24fd0*/  LDSM.16.MT88.4 R4, [R2+0x13000] ;  /* 0x013000000204783b */ /* 0x000ea20000004200 */
[C-C-:B0-----:R-:W-:Y:S02]  /*24fe0*/  PRMT R12, R8.reuse, 0x6420, R9.reuse ;  /* 0x00006420080c7816 */ /* 0x141fe40000000009 */
[----:B------:R-:W-:-:S02]  /*24ff0*/  PRMT R13, R8, 0x7531, R9 ;  /* 0x00007531080d7816 */ /* 0x000fc40000000009 */
[C-C-:B------:R-:W-:Y:S02]  /*25000*/  PRMT R14, R10.reuse, 0x6420, R11.reuse ;  /* 0x000064200a0e7816 */ /* 0x140fe4000000000b */
[----:B------:R-:W-:Y:S02]  /*25010*/  PRMT R15, R10, 0x7531, R11 ;  /* 0x000075310a0f7816 */ /* 0x000fe4000000000b */
[C-C-:B--2---:R-:W-:Y:S02]  /*25020*/  PRMT R8, R4.reuse, 0x6420, R5.reuse ;  /* 0x0000642004087816 */ /* 0x144fe40000000005 */
[----:B------:R-:W-:Y:S02]  /*25030*/  PRMT R9, R4, 0x7531, R5 ;  /* 0x0000753104097816 */ /* 0x000fe40000000005 */
[C-C-:B------:R-:W-:Y:S02]  /*25040*/  PRMT R10, R6.reuse, 0x6420, R7.reuse ;  /* 0x00006420060a7816 */ /* 0x140fe40000000007 */
        /* <DEDUP_REMOVED lines=11> */
.L_x_1573:
[----:B------:R-:W2:Y:S01]  /*25100*/  LDL.LU R4, [R1+0x14] ;  /* 0x0000140001047983 */ /* 0x000ea20000300800 */
[----:B0----5:R2:W-:Y:S03]  /*25110*/  SYNCS.ARRIVE.TRANS64.A1T0 RZ, [R0+URZ+0x28450], RZ ;  /* 0x028450ff00ff79a7 */ /* 0x0215e6000810003f */
[----:B-1----:R-:W3:Y:S01]  /*25120*/  LDL.LU R3, [R1+0x20] ;  /* 0x0000200001037983 */ /* 0x002ee20000300800 */
[----:B------:R-:W-:-:S05]  /*25130*/  @!P1 VIADD R2, R0, 0x28480 ;  /* 0x0002848000029836 */ /* 0x000fca0000000000 */
        /* <DEDUP_REMOVED lines=10> */
.L_x_1525:
[----:B------:R-:W-:Y:S05]  /*251e0*/  BSYNC B6 ;  /* 0x0000000000067941 */ /* 0x000fea0003800000 */
.L_x_1523:
        /* <DEDUP_REMOVED lines=13> */
.L_x_1574:
        /* <DEDUP_REMOVED lines=8> */
[----:B---3--:R-:W-:-:S05]  /*25340*/  IMAD.IADD R5, R7, 0x1, R6 ;  /* 0x0000000107057824 */ /* 0x008fca00078e0206 */
[----:B------:R-:W-:-:S13]  /*25350*/  ISETP.GE.OR P1, PT, R5, UR4, !P0 ;  /* 0x0000000405007c0c */ /* 0x000fda000c726670 */
[----:B------:R-:W0:Y:S02]  /*25360*/  @!P1 LDC.64 R2, c[0x0][0xc58] ;  /* 0x00031600ff029b82 */ /* 0x000e240000000a00 */
[----:B0-----:R-:W-:-:S06]  /*25370*/  @!P1 IMAD.WIDE R2, R5, 0x4, R2 ;  /* 0x0000000405029825 */ /* 0x001fcc00078e0202 */
[----:B------:R0:W3:Y:S01]  /*25380*/  @!P1 LDG.E R3, desc[UR46][R2.64] ;  /* 0x0000002e02039981 */ /* 0x0000e2000c1e1900 */
[C---:B------:R-:W-:Y:S02]  /*25390*/  ISETP.GE.U32.AND P2, PT, R6.reuse, 0x2, PT ;  /* 0x000000020600780c */ /* 0x040fe40003f46070 */
[C---:B------:R-:W-:Y:S01]  /*253a0*/  ISETP.GE.U32.AND P3, PT, R6.reuse, 0x4, PT ;  /* 0x000000040600780c */ /* 0x040fe20003f66070 */
[----:B--2---:R-:W-:Y:S01]  /*253b0*/  SHFL.IDX PT, R0, R4, RZ, 0x1f ;  /* 0x00001fff04007589 */ /* 0x004fe200000e0000 */
[C---:B------:R-:W-:Y:S02]  /*253c0*/  ISETP.GE.U32.AND P4, PT, R6.reuse, 0x8, PT ;  /* 0x000000080600780c */ /* 0x040fe40003f86070 */
[C---:B------:R-:W-:Y:S01]  /*253d0*/  ISETP.GE.U32.AND P5, PT, R6.reuse, 0x10, PT ;  /* 0x000000100600780c */ /* 0x040fe20003fa6070 */
[----:B0-----:R-:W-:Y:S02]  /*253e0*/  IMAD.MOV.U32 R2, RZ, RZ, RZ ;  /* 0x000000ffff027224 */ /* 0x001fe400078e00ff */
[----:B---3--:R-:W-:Y:S01]  /*253f0*/  @!P1 IMAD.MOV.U32 R2, RZ, RZ, R3 ;  /* 0x000000ffff029224 */ /* 0x008fe200078e0003 */
[----:B------:R-:W-:-:S04]  /*25400*/  ISETP.NE.AND P1, PT, R6, RZ, PT ;  /* 0x000000ff0600720c */ /* 0x000fc80003f25270 */
[----:B------:R-:W0:Y:S02]  /*25410*/  SHFL.UP PT, R14, R2, 0x1, RZ ;  /* 0x04200000020e7989 */ /* 0x000e2400000e00ff */
[----:B0-----:R-:W-:-:S05]  /*25420*/  SEL R5, R14, RZ, P1 ;  /* 0x000000ff0e057207 */ /* 0x001fca0000800000 */
[----:B------:R-:W-:Y:S02]  /*25430*/  IMAD.IADD R3, R2, 0x1, R5 ;  /* 0x0000000102037824 */ /* 0x000fe400078e0205 */
[----:B------:R-:W-:Y:S04]  /*25440*/  SHFL.IDX PT, R5, R4, 0x1, 0x1f ;  /* 0x00201f0004057f89 */ /* 0x000fe800000e0000 */
        /* <DEDUP_REMOVED lines=12> */
[----:B------:R0:W1:Y:S02]  /*25510*/  SHFL.IDX PT, R14, R3, 0x1f, 0x1f ;  /* 0x03e01f00030e7f89 */ /* 0x00006400000e0000 */
.L_x_1806:
[----:B------:R-:W-:Y:S02]  /*25520*/  ULDC UR4, c[0x0][0xc10] ;  /* 0x0003040000047ab9 */ /* 0x000fe40000000800 */
[----:B------:R-:W-:-:S04]  /*25530*/  IMAD.U32 R4, RZ, RZ, UR4 ;  /* 0x00000004ff047e24 */ /* 0x000fc8000f8e00ff */
[----:B-1----:R-:W-:-:S04]  /*25540*/  IMAD R8, R14, R4, RZ ;  /* 0x000000040e087224 */ /* 0x002fc800078e02ff */
[----:B------:R-:W-:-:S05]  /*25550*/  IMAD.IADD R5, R5, 0x1, R8 ;  /* 0x0000000105057824 */ /* 0x000fca00078e0208 */
[----:B------:R-:W-:-:S13]  /*25560*/  ISETP.GT.AND P6, PT, R5, R0, PT ;  /* 0x000000000500720c */ /* 0x000fda0003fc4270 */
[----:B------:R-:W-:Y:S05]  /*25570*/  @P6 BRA `(.L_x_1577) ;  /* 0x0000000000a46947 */ /* 0x000fea0003800000 */
.L_x_1582:
        /* <DEDUP_REMOVED lines=8> */
[----:B0-----:R-:W-:-:S05]  /*25600*/  LOP3.LUT R4, R4, 0x1f, RZ, 0xc0, !PT ;  /* 0x0000001f04047812 */ /* 0x001fca00078ec0ff */
[----:B------:R-:W-:Y:S02]  /*25610*/  IMAD.IADD R7, R2, 0x1, R4 ;  /* 0x0000000102077824 */ /* 0x000fe400078e0204 */
[----:B-1----:R-:W-:-:S03]  /*25620*/  IMAD.MOV.U32 R2, RZ, RZ, RZ ;  /* 0x000000ffff027224 */ /* 0x002fc600078e00ff */
[----:B------:R-:W-:-:S13]  /*25630*/  ISETP.GE.OR P6, PT, R7, R3, !P0 ;  /* 0x000000030700720c */ /* 0x000fda00047c6670 */
[----:B------:R-:W-:Y:S05]  /*25640*/  @P6 BRA `(.L_x_1580) ;  /* 0x00000000000c6947 */ /* 0x000fea0003800000 */
[----:B------:R-:W0:Y:S02]  /*25650*/  LDC.64 R2, c[0x0][0xc58] ;  /* 0x00031600ff027b82 */ /* 0x000e240000000a00 */
[----:B0-----:R-:W-:-:S06]  /*25660*/  IMAD.WIDE R2, R7, 0x4, R2 ;  /* 0x0000000407027825 */ /* 0x001fcc00078e0202 */
[----:B------:R0:W5:Y:S02]  /*25670*/  LDG.E R2, desc[UR46][R2.64] ;  /* 0x0000002e02027981 */ /* 0x000164000c1e1900 */
.L_x_1580:
[----:B------:R-:W-:Y:S05]  /*25680*/  BSYNC B0 ;  /* 0x0000000000007941 */ /* 0x000fea0003800000 */
.L_x_1579:
[----:B------:R-:W-:-:S03]  /*25690*/  UMOV UR4, 0xffffffff ;  /* 0xffffffff00047882 */ /* 0x000fc60000000000 */
[----:B------:R-:W-:Y:S05]  /*256a0*/  BRA.DIV UR4, `(.L_x_1581) ;  /* 0x0000005204787947 */ /* 0x000fea000b800000 */
[----:B-----5:R-:W0:Y:S02]  /*256b0*/  SHFL.UP PT, R14, R2, 0x1, RZ ;  /* 0x04200000020e7989 */ /* 0x020e2400000e00ff */
        /* <DEDUP_REMOVED lines=15> */
.L_x_1814:
[----:B------:R-:W-:Y:S02]  /*257b0*/  ULDC UR4, c[0x0][0xc10] ;  /* 0x0003040000047ab9 */ /* 0x000fe40000000800 */
[----:B------:R-:W-:-:S04]  /*257c0*/  IMAD.U32 R4, RZ, RZ, UR4 ;  /* 0x00000004ff047e24 */ /* 0x000fc8000f8e00ff */
[----:B-1----:R-:W-:-:S04]  /*257d0*/  IMAD R8, R14, R4, RZ ;  /* 0x000000040e087224 */ /* 0x002fc800078e02ff */
[----:B------:R-:W-:-:S05]  /*257e0*/  IMAD.IADD R5, R8, 0x1, R5 ;  /* 0x0000000108057824 */ /* 0x000fca00078e0205 */
[----:B------:R-:W-:-:S13]  /*257f0*/  ISETP.GT.AND P6, PT, R5, R0, PT ;  /* 0x000000000500720c */ /* 0x000fda0003fc4270 */
[----:B------:R-:W-:Y:S05]  /*25800*/  @!P6 BRA `(.L_x_1582) ;  /* 0xfffffffc005ce947 */ /* 0x000fea000383ffff */
.L_x_1577:
[----:B------:R-:W-:Y:S01]  /*25810*/  IMAD.IADD R8, R5, 0x1, -R8 ;  /* 0x0000000105087824 */ /* 0x000fe200078e0a08 */
[----:B------:R-:W-:-:S03]  /*25820*/  UMOV UR4, 0xffffffff ;  /* 0xffffffff00047882 */ /* 0x000fc60000000000 */
[----:B------:R-:W-:-:S05]  /*25830*/  IMAD R5, R3, R4, R8 ;  /* 0x0000000403057224 */ /* 0x000fca00078e0208 */
[----:B------:R-:W-:Y:S01]  /*25840*/  ISETP.GT.AND P6, PT, R5, R0, PT ;  /* 0x000000000500720c */ /* 0x000fe20003fc4270 */
[----:B------:R-:W-:-:S12]  /*25850*/  BRA.DIV UR4, `(.L_x_1583) ;  /* 0x0000005204cc7947 */ /* 0x000fd8000b800000 */
[----:B------:R-:W-:-:S04]  /*25860*/  VOTE.ANY R6, PT, !P6 ;  /* 0x0000000000067806 */ /* 0x000fc800070e0100 */
[----:B------:R-:W1:Y:S02]  /*25870*/  POPC R5, R6 ;  /* 0x0000000600057309 */ /* 0x000e640000000000 */
[----:B-1----:R1:W2:Y:S02]  /*25880*/  SHFL.IDX PT, R7, R2, R5, 0x1f ;  /* 0x00001f0502077589 */ /* 0x0022a400000e0000 */
.L_x_1818:
[----:B------:R-:W-:Y:S01]  /*25890*/  ISETP.NE.AND P0, PT, R6, RZ, PT ;  /* 0x000000ff0600720c */ /* 0x000fe20003f05270 */
[----:B-1----:R-:W-:-:S12]  /*258a0*/  IMAD.MOV.U32 R2, RZ, RZ, RZ ;  /* 0x000000ffff027224 */ /* 0x002fd800078e00ff */
[----:B------:R-:W-:Y:S05]  /*258b0*/  @!P0 BRA `(.L_x_1584) ;  /* 0x0000000000108947 */ /* 0x000fea0003800000 */
[----:B------:R-:W-:Y:S01]  /*258c0*/  UMOV UR4, 0xffffffff ;  /* 0xffffffff00047882 */ /* 0x000fe20000000000 */
[----:B------:R-:W-:Y:S02]  /*258d0*/  VIADD R12, R5, 0xffffffff ;  /* 0xffffffff050c7836 */ /* 0x000fe40000000000 */
[----:B------:R-:W-:Y:S05]  /*258e0*/  BRA.DIV UR4, `(.L_x_1585) ;  /* 0x0000005204f07947 */ /* 0x000fea000b800000 */
[----:B------:R1:W3:Y:S02]  /*258f0*/  SHFL.IDX PT, R2, R3, R12, 0x1f ;  /* 0x00001f0c03027589 */ /* 0x0002e400000e0000 */
.L_x_1584:
[----:B01----:R-:W4:Y:S01]  /*25900*/  LDL.LU R3, [R1+0xc] ;  /* 0x00000c0001037983 */ /* 0x003f220000300800 */
[----:B------:R-:W0:Y:S01]  /*25910*/  LDC.64 R10, c[0x0][0xc68] ;  /* 0x00031a00ff0a7b82 */ /* 0x000e220000000a00 */
[----:B----4-:R-:W-:-:S04]  /*25920*/  IMAD.IADD R3, R5, 0x1, R3 ;  /* 0x0000000105037824 */ /* 0x010fc800078e0203 */
[----:B0-----:R-:W-:Y:S01]  /*25930*/  IMAD.WIDE R10, R3, 0x4, R10 ;  /* 0x00000004030a7825 */ /* 0x001fe200078e020a */
[----:B------:R0:W-:Y:S04]  /*25940*/  STL [R1+0xc], R3 ;  /* 0x00000c0301007387 */ /* 0x0001e80000100800 */
[----:B------:R-:W2:Y:S01]  /*25950*/  LDG.E R6, desc[UR46][R10.64] ;  /* 0x0000002e0a067981 */ /* 0x000ea2000c1e1900 */
[----:B---3--:R-:W-:-:S04]  /*25960*/  IMAD R12, R2, R4, R8 ;  /* 0x00000004020c7224 */ /* 0x008fc800078e0208 */
[----:B------:R-:W-:Y:S01]  /*25970*/  IMAD.IADD R0, R0, 0x1, -R12 ;  /* 0x0000000100007824 */ /* 0x000fe200078e0a0c */
[----:B------:R3:W-:Y:S01]  /*25980*/  STL [R1], R12 ;  /* 0x0000000c01007387 */ /* 0x0007e20000100800 */
[----:B--2---:R-:W-:-:S05]  /*25990*/  IMAD R5, R7, R6, RZ ;  /* 0x0000000607057224 */ /* 0x004fca00078e02ff */
[----:B------:R-:W-:-:S04]  /*259a0*/  IABS R9, R5 ;  /* 0x0000000500097213 */ /* 0x000fc80000000000 */
[----:B0-----:R-:W0:Y:S08]  /*259b0*/  I2F.RP R3, R9 ;  /* 0x0000000900037306 */ /* 0x001e300000209400 */
[----:B0-----:R-:W0:Y:S02]  /*259c0*/  MUFU.RCP R3, R3 ;  /* 0x0000000300037308 */ /* 0x001e240000001000 */
[----:B0-----:R-:W-:-:S06]  /*259d0*/  VIADD R3, R3, 0xffffffe ;  /* 0x0ffffffe03037836 */ /* 0x001fcc0000000000 */
[----:B------:R-:W0:Y:S02]  /*259e0*/  F2I.FTZ.U32.TRUNC.NTZ R3, R3 ;  /* 0x0000000300037305 */ /* 0x000e24000021f000 */
[----:B0-----:R-:W-:-:S05]  /*259f0*/  IADD3 R2, RZ, -R3, RZ ;  /* 0x80000003ff027210 */ /* 0x001fca0007ffe0ff */
[----:B------:R-:W-:Y:S02]  /*25a00*/  IMAD R8, R2, R9, RZ ;  /* 0x0000000902087224 */ /* 0x000fe400078e02ff */
[----:B------:R-:W-:-:S04]  /*25a10*/  IMAD.MOV.U32 R2, RZ, RZ, RZ ;  /* 0x000000ffff027224 */ /* 0x000fc800078e00ff */
[----:B------:R-:W-:Y:S01]  /*25a20*/  IMAD.HI.U32 R8, R3, R8, R2 ;  /* 0x0000000803087227 */ /* 0x000fe200078e0002 */
[----:B------:R-:W-:Y:S02]  /*25a30*/  IABS R2, R0 ;  /* 0x0000000000027213 */ /* 0x000fe40000000000 */
[----:B------:R-:W-:-:S03]  /*25a40*/  IABS R3, R5 ;  /* 0x0000000500037213 */ /* 0x000fc60000000000 */
[----:B------:R-:W-:-:S04]  /*25a50*/  IMAD.HI.U32 R8, R8, R2, RZ ;  /* 0x0000000208087227 */ /* 0x000fc800078e00ff */
[----:B------:R-:W-:-:S04]  /*25a60*/  IMAD.MOV R3, RZ, RZ, -R3 ;  /* 0x000000ffff037224 */ /* 0x000fc800078e0a03 */
        /* <DEDUP_REMOVED lines=8> */
[----:B------:R-:W-:-:S04]  /*25af0*/  @P0 VIADD R8, R8, 0x1 ;  /* 0x0000000108080836 */ /* 0x000fc80000000000 */
[----:B------:R-:W-:-:S04]  /*25b00*/  IMAD.MOV.U32 R2, RZ, RZ, R8 ;  /* 0x000000ffff027224 */ /* 0x000fc800078e0008 */
[----:B------:R-:W-:Y:S01]  /*25b10*/  @!P2 IMAD.MOV R2, RZ, RZ, -R2 ;  /* 0x000000ffff02a224 */ /* 0x000fe200078e0a02 */
[----:B------:R-:W-:-:S05]  /*25b20*/  @!P1 LOP3.LUT R2, RZ, R5, RZ, 0x33, !PT ;  /* 0x00000005ff029212 */ /* 0x000fca00078e33ff */
[----:B------:R-:W-:Y:S02]  /*25b30*/  IMAD R8, R6, R2, RZ ;  /* 0x0000000206087224 */ /* 0x000fe400078e02ff */
[----:B------:R-:W-:Y:S02]  /*25b40*/  IMAD.MOV R2, RZ, RZ, -R2 ;  /* 0x000000ffff027224 */ /* 0x000fe400078e0a02 */
[----:B------:R-:W-:Y:S02]  /*25b50*/  IMAD.MOV R3, RZ, RZ, -R8 ;  /* 0x000000ffff037224 */ /* 0x000fe400078e0a08 */
[----:B------:R-:W-:-:S03]  /*25b60*/  IMAD R0, R5, R2, R0 ;  /* 0x0000000205007224 */ /* 0x000fc600078e0200 */
[----:B------:R-:W-:-:S04]  /*25b70*/  VIADDMNMX R4, R3, R4, R6, PT ;  /* 0x0000000403047246 */ /* 0x000fc80003800106 */
[----:B------:R-:W-:-:S04]  /*25b80*/  IABS R6, R4 ;  /* 0x0000000400067213 */ /* 0x000fc80000000000 */
[----:B------:R-:W0:Y:S08]  /*25b90*/  I2F.RP R3, R6 ;  /* 0x0000000600037306 */ /* 0x000e300000209400 */
[----:B0-----:R-:W0:Y:S02]  /*25ba0*/  MUFU.RCP R3, R3 ;  /* 0x0000000300037308 */ /* 0x001e240000001000 */
[----:B0-----:R-:W-:-:S06]  /*25bb0*/  IADD3 R3, R3, 0xffffffe, RZ ;  /* 0x0ffffffe03037810 */ /* 0x001fcc0007ffe0ff */
[----:B------:R-:W0:Y:S02]  /*25bc0*/  F2I.FTZ.U32.TRUNC.NTZ R3, R3 ;  /* 0x0000000300037305 */ /* 0x000e24000021f000 */
[----:B0-----:R-:W-:-:S04]  /*25bd0*/  IMAD.MOV R2, RZ, RZ, -R3 ;  /* 0x000000ffff027224 */ /* 0x001fc800078e0a03 */
        /* <DEDUP_REMOVED lines=18> */
[----:B------:R-:W-:Y:S02]  /*25d00*/  @!P1 LOP3.LUT R2, RZ, R4, RZ, 0x33, !PT ;  /* 0x00000004ff029212 */ /* 0x000fe400078e33ff */
[----:B------:R-:W-:-:S05]  /*25d10*/  IADD3 R4, -R4, RZ, RZ ;  /* 0x000000ff04047210 */ /* 0x000fca0007ffe1ff */
[----:B------:R-:W-:Y:S01]  /*25d20*/  IMAD R3, R2, R4, R3 ;  /* 0x0000000402037224 */ /* 0x000fe200078e0203 */
[----:B------:R-:W-:-:S04]  /*25d30*/  LOP3.LUT R2, RZ, R2, RZ, 0x33, !PT ;  /* 0x00000002ff027212 */ /* 0x000fc800078e33ff */
[----:B------:R3:W-:Y:S01]  /*25d40*/  STL [R1+0x8], R3 ;  /* 0x0000080301007387 */ /* 0x0007e20000100800 */
[----:B------:R-:W-:-:S05]  /*25d50*/  IMAD.IADD R0, R7, 0x1, R2 ;  /* 0x0000000107007824 */ /* 0x000fca00078e0202 */
[----:B------:R3:W-:Y:S01]  /*25d60*/  STL [R1+0x4], R0 ;  /* 0x0000040001007387 */ /* 0x0007e20000100800 */
[----:B------:R-:W-:Y:S05]  /*25d70*/  BRA `(.L_x_1586) ;  /* 0x0000000000287947 */ /* 0x000fea0003800000 */
.L_x_1578:
[----:B------:R-:W-:Y:S01]  /*25d80*/  UMOV UR4, URZ ;  /* 0x0000003f00047c82 */ /* 0x000fe20008000000 */
[----:B------:R-:W-:Y:S01]  /*25d90*/  ULDC UR6, c[0x0][0xc14] ;  /* 0x0003050000067ab9 */ /* 0x000fe20000000800 */
[----:B------:R-:W-:Y:S01]  /*25da0*/  UMOV UR5, URZ ;  /* 0x0000003f00057c82 */ /* 0x000fe20008000000 */
[----:B------:R0:W-:Y:S01]  /*25db0*/  STL [R1], R0 ;  /* 0x0000000001007387 */ /* 0x0001e20000100800 */
[----:B------:R-:W-:Y:S02]  /*25dc0*/  IMAD.U32 R3, RZ, RZ, UR4 ;  /* 0x00000004ff037e24 */ /* 0x000fe4000f8e00ff */
[----:B------:R-:W-:-:S03]  /*25dd0*/  IMAD.U32 R2, RZ, RZ, UR5 ;  /* 0x00000005ff027e24 */ /* 0x000fc6000f8e00ff */
[----:B------:R1:W-:Y:S01]  /*25de0*/  STL [R1+0x4], R3 ;  /* 0x0000040301007387 */ /* 0x0003e20000100800 */
[----:B0-----:R-:W-:-:S05]  /*25df0*/  IMAD.U32 R0, RZ, RZ, UR6 ;  /* 0x00000006ff007e24 */ /* 0x001fca000f8e00ff */
[----:B------:R1:W-:Y:S04]  /*25e00*/  STL [R1+0xc], R0 ;  /* 0x00000c0001007387 */ /* 0x0003e80000100800 */
[----:B------:R1:W-:Y:S02]  /*25e10*/  STL [R1+0x8], R2 ;  /* 0x0000080201007387 */ /* 0x0003e40000100800 */
.L_x_1586:
[----:B-1-3--:R-:W2:Y:S04]  /*25e20*/  LDL R3, [R1+0x8] ;  /* 0x0000080001037983 */ /* 0x00aea80000100800 */
[----:B------:R-:W3:Y:S04]  /*25e30*/  LDL R2, [R1+0xc] ;  /* 0x00000c0001027983 */ /* 0x000ee80000100800 */
[----:B------:R-:W4:Y:S04]  /*25e40*/  LDL R4, [R1] ;  /* 0x0000000001047983 */ /* 0x000f280000100800 */
[----:B------:R-:W4:Y:S01]  /*25e50*/  LDL R5, [R1+0x4] ;  /* 0x0000040001057983 */ /* 0x000f220000100800 */
[----:B------:R-:W-:Y:S05]  /*25e60*/  WARPSYNC.ALL ;  /* 0x0000000000007948 */ /* 0x000fea0003800000 */
[----:B------:R-:W0:Y:S02]  /*25e70*/  S2R R0, SR_TID.X ;  /* 0x0000000000007919 */ /* 0x000e240000002100 */
[----:B0-----:R-:W-:Y:S01]  /*25e80*/  LOP3.LUT R0, R0, 0x1f, RZ, 0xc0, !PT ;  /* 0x0000001f00007812 */ /* 0x001fe200078ec0ff */
[----:B------:R-:W-:Y:S03]  /*25e90*/  BAR.SYNC.DEFER_BLOCKING 0x4, 0x180 ;  /* 0x0106000000007b1d */ /* 0x000fe60000010000 */
[----:B------:R-:W-:-:S13]  /*25ea0*/  ISETP.NE.AND P0, PT, R0, RZ, PT ;  /* 0x000000ff0000720c */ /* 0x000fda0003f05270 */
[----:B------:R-:W-:Y:S01]  /*25eb0*/  @!P0 MOV R0, 0x400 ;  /* 0x0000040000008802 */ /* 0x000fe20000000f00 */
[----:B--2---:R-:W-:Y:S02]  /*25ec0*/  IMAD.MOV.U32 R6, RZ, RZ, R3 ;  /* 0x000000ffff067224 */ /* 0x004fe400078e0003 */
[----:B------:R-:W0:Y:S01]  /*25ed0*/  @!P0 S2R R3, SR_CgaCtaId ;  /* 0x0000000000038919 */ /* 0x000e220000008800 */
[----:B---3--:R-:W-:Y:S01]  /*25ee0*/  IMAD.MOV.U32 R7, RZ, RZ, R2 ;  /* 0x000000ffff077224 */ /* 0x008fe200078e0002 */
[----:B0-----:R-:W-:-:S05]  /*25ef0*/  @!P0 LEA R0, R3, R0, 0x18 ;  /* 0x0000000003008211 */ /* 0x001fca00078ec0ff */
[----:B----4-:R1:W-:Y:S01]  /*25f00*/  @!P0 STS.128 [R0+0x284d0], R4 ;  /* 0x0284d00400008388 */ /* 0x0103e20000000c00 */
[----:B------:R-:W-:Y:S06]  /*25f10*/  BAR.ARV 0x5, 0x180 ;  /* 0x0146000000007b1d */ /* 0x000fec0000002000 */
.L_x_1575:
[----:B-1----:R-:W2:Y:S01]  /*25f20*/  LDL R0, [R1+0xc] ;  /* 0x00000c0001007983 */ /* 0x002ea20000100800 */
[----:B------:R-:W-:Y:S02]  /*25f30*/  ULDC UR4, c[0x0][0xc14] ;  /* 0x0003050000047ab9 */ /* 0x000fe40000000800 */
[----:B--2---:R-:W-:-:S13]  /*25f40*/  ISETP.GE.AND P0, PT, R0, UR4, PT ;  /* 0x0000000400007c0c */ /* 0x004fda000bf06270 */
[----:B------:R-:W-:Y:S05]  /*25f50*/  @!P0 BRA `(.L_x_1587) ;  /* 0xffffffa400208947 */ /* 0x000fea000383ffff */
[----:B------:R-:W-:Y:S05]  /*25f60*/  BSYNC B7 ;  /* 0x0000000000077941 */ /* 0x000fea0003800000 */
.L_x_1467:
[----:B-1----:R-:W3:Y:S01]  /*25f70*/  LDL.LU R0, [R1+0x50] ;  /* 0x0000500001007983 */ /* 0x002ee20000300800 */
[----:B------:R-:W-:Y:S01]  /*25f80*/  BSSY B0, `(.L_x_1588) ;  /* 0x000000b000007945 */ /* 0x000fe20003800000 */
[----:B0-2---:R-:W0:Y:S01]  /*25f90*/  S2R R5, SR_CgaCtaId ;  /* 0x0000000000057919 */ /* 0x005e220000008800 */
[----:B---3--:R-:W-:-:S05]  /*25fa0*/  VIADD R0, R0, 0x1 ;  /* 0x0000000100007836 */ /* 0x008fca0000000000 */
        /* <DEDUP_REMOVED lines=8> */
.L_x_1821:
[----:B------:R-:W-:Y:S05]  /*26030*/  BSYNC B0 ;  /* 0x0000000000007941 */ /* 0x000fea0003800000 */
.L_x_1588:
[----:B------:R-:W-:-:S03]  /*26040*/  UMOV UR4, 0xffffffff ;  /* 0xffffffff00047882 */ /* 0x000fc60000000000 */
[----:B------:R-:W-:Y:S05]  /*26050*/  BRA.DIV UR4, `(.L_x_1590) ;  /* 0x0000004e04507947 */ /* 0x000fea000b800000 */
[----:B------:R-:W1:Y:S02]  /*26060*/  S2R R2, SR_TID.X ;  /* 0x0000000000027919 */ /* 0x000e640000002100 */
[----:B-1----:R-:W-:-:S04]  /*26070*/  SHF.R.U32.HI R2, RZ, 0x5, R2 ;  /* 0x00000005ff027819 */ /* 0x002fc80000011602 */
[----:B------:R-:W-:-:S05]  /*26080*/  LOP3.LUT R2, R2, 0x3, RZ, 0xc0, !PT ;  /* 0x0000000302027812 */ /* 0x000fca00078ec0ff */
[----:B------:R1:W2:Y:S02]  /*26090*/  SHFL.IDX PT, R14, R2, RZ, 0x1f ;  /* 0x00001fff020e7589 */ /* 0x0002a400000e0000 */
.L_x_1824:
[----:B--2---:R-:W-:-:S13]  /*260a0*/  ISETP.NE.AND P0, PT, R14, RZ, PT ;  /* 0x000000ff0e00720c */ /* 0x004fda0003f05270 */
[----:B------:R-:W-:Y:S05]  /*260b0*/  @P0 BRA `(.L_x_1210) ;  /* 0x0000000000b00947 */ /* 0x000fea0003800000 */
[----:B------:R-:W-:-:S03]  /*260c0*/  UMOV UR4, 0xffffffff ;  /* 0xffffffff00047882 */ /* 0x000fc60000000000 */
[----:B------:R-:W-:Y:S05]  /*260d0*/  BRA.DIV UR4, `(.L_x_1591) ;  /* 0x0000004e04647947 */ /* 0x000fea000b800000 */
[----:B------:R-:W-:-:S13]  /*260e0*/  ELECT P6, URZ, PT ;  /* 0x00000000003f782f */ /* 0x000fda00038c0000 */
.L_x_1827:
[----:B------:R-:W-:Y:S05]  /*260f0*/  @!P6 BRA `(.L_x_1210) ;  /* 0x0000000000a0e947 */ /* 0x000fea0003800000 */
[----:B------:R-:W-:-:S06]  /*26100*/  ULOP3.LUT UR4, UR40, 0x2, URZ, 0xfc, !UPT ;  /* 0x0000000228047892 */ /* 0x000fcc000f8efc3f */
[----:B-1----:R-:W-:-:S05]  /*26110*/  IMAD.U32 R2, RZ, RZ, UR4 ;  /* 0x00000004ff027e24 */ /* 0x002fca000f8e00ff */
[----:B------:R-:W-:-:S13]  /*26120*/  ISETP.NE.AND P0, PT, R2, 0x3, PT ;  /* 0x000000030200780c */ /* 0x000fda0003f05270 */
[----:B------:R-:W-:Y:S05]  /*26130*/  @!P0 BRA `(.L_x_1592) ;  /* 0x0000000000048947 */ /* 0x000fea0003800000 */
[----:B------:R-:W-:Y:S01]  /*26140*/  BPT.TRAP 0x1 ;  /* 0x000000040000795c */ /* 0x000fe20000300000 */
.L_x_1592:
[----:B0-----:R-:W2:Y:S04]  /*26150*/  LDL R3, [R1+0x14] ;  /* 0x0000140001037983 */ /* 0x001ea80000100800 */
[----:B------:R-:W3:Y:S01]  /*26160*/  LDL.LU R7, [R1+0x20] ;  /* 0x0000200001077983 */ /* 0x000ee20000300800 */
[----:B------:R-:W-:-:S05]  /*26170*/  IADD3 R2, R0, 0x28440, RZ ;  /* 0x0002844000027810 */ /* 0x000fca0007ffe0ff */
        /* <DEDUP_REMOVED lines=11> */
.L_x_1828:
[----:B------:R-:W1:Y:S02]  /*26230*/  SYNCS.PHASECHK.TRANS64.TRYWAIT P1, [R7+URZ], R2 ;  /* 0x00000002070075a7 */ /* 0x000e64000802017f */
[----:B-1----:R-:W-:Y:S05]  /*26240*/  @!P1 BRA `(.L_x_1594) ;  /* 0x0000004c003c9947 */ /* 0x002fea0003800000 */
.L_x_1829:
[----:B------:R-:W-:Y:S05]  /*26250*/  @!P0 BRA `(.L_x_1595) ;  /* 0x0000000000048947 */ /* 0x000fea0003800000 */
[----:B------:R-:W-:Y:S01]  /*26260*/  BPT.TRAP 0x1 ;  /* 0x000000040000795c */ /* 0x000fe20000300000 */
.L_x_1595:
[----:B------:R-:W2:Y:S02]  /*26270*/  LDL.LU R4, [R1+0x14] ;  /* 0x0000140001047983 */ /* 0x000ea40000300800 */
[----:B--2---:R-:W-:-:S04]  /*26280*/  IMAD R4, R4, 0x8, R0 ;  /* 0x0000000804047824 */ /* 0x004fc800078e0200 */
[----:B------:R-:W2:Y:S02]  /*26290*/  SYNCS.PHASECHK.TRANS64.TRYWAIT P1, [R4+URZ+0x28460], R5 ;  /* 0x02846005040075a7 */ /* 0x000ea4000802017f */
[----:B--2---:R-:W-:Y:S05]  /*262a0*/  @!P1 BRA `(.L_x_1596) ;  /* 0x0000004c00389947 */ /* 0x004fea0003800000 */
.L_x_1830:
[----:B------:R-:W-:Y:S05]  /*262b0*/  @!P0 BRA `(.L_x_1597) ;  /* 0x0000000000048947 */ /* 0x000fea0003800000 */
[----:B------:R-:W-:Y:S01]  /*262c0*/  BPT.TRAP 0x1 ;  /* 0x000000040000795c */ /* 0x000fe20000300000 */
.L_x_1597:
[----:B------:R-:W-:-:S04]  /*262d0*/  IMAD R3, R3, 0x8, R0 ;  /* 0x0000000803037824 */ /* 0x000fc800078e0200 */
[----:B------:R-:W3:Y:S02]  /*262e0*/  SYNCS.PHASECHK.TRANS64.TRYWAIT P1, [R3+URZ+0x28460], R2 ;  /* 0x02846002030075a7 */ /* 0x000ee4000802017f */
[----:B---3--:R-:W-:Y:S05]  /*262f0*/  @!P1 BRA `(.L_x_1598) ;  /* 0x0000004c00389947 */ /* 0x008fea0003800000 */
.L_x_1831:
[----:B------:R-:W-:Y:S05]  /*26300*/  @!P0 BRA `(.L_x_1599) ;  /* 0x0000000000048947 */ /* 0x000fea0003800000 */
[----:B------:R-:W-:Y:S01]  /*26310*/  BPT.TRAP 0x1 ;  /* 0x000000040000795c */ /* 0x000fe20000300000 */
.L_x_1599:
[----:B------:R-:W4:Y:S02]  /*26320*/  SYNCS.PHASECHK.TRANS64.TRYWAIT P0, [R4+URZ+0x28480], R5 ;  /* 0x02848005040075a7 */ /* 0x000f24000800017f */
[----:B----4-:R-:W-:Y:S05]  /*26330*/  @!P0 BRA `(.L_x_1600) ;  /* 0x0000004c003c8947 */ /* 0x010fea0003800000 */
.L_x_1601:
[----:B------:R0:W0:Y:S02]  /*26340*/  SYNCS.PHASECHK.TRANS64.TRYWAIT P0, [R3+URZ+0x28480], R2 ;  /* 0x02848002030075a7 */ /* 0x000024000800017f */
[----:B0-----:R-:W-:Y:S05]  /*26350*/  @!P0 NANOSLEEP.SYNCS 0x989680 ;  /* 0x009896800000895d */ /* 0x001fea0003900000 */
[----:B------:R-:W0:Y:S02]  /*26360*/  @!P0 SYNCS.PHASECHK.TRANS64 P0, [R3+URZ+0x28480], R2 ;  /* 0x02848002030085a7 */ /* 0x000e24000800007f */
[----:B0-----:R-:W-:Y:S05]  /*26370*/  @!P0 BRA `(.L_x_1601) ;  /* 0xfffffffc00f08947 */ /* 0x001fea000383ffff */
.L_x_1210:
[----:B------:R-:W-:Y:S05]  /*26380*/  BSYNC B8 ;  /* 0x0000000000087941 */ /* 0x000fea0003800000 */
.L_x_1207:
[----:B------:R-:W-:Y:S05]  /*26390*/  EXIT ;  /* 0x000000000000794d */ /* 0x000fea0003800000 */
.L_x_1236:
[----:B-1----:R1:W2:Y:S02]  /*263a0*/  SYNCS.PHASECHK.TRANS64.TRYWAIT P6, [R85+URZ+0x28490], R88 ;  /* 0x02849058550075a7 */ /* 0x0022a400080c017f */
[----:B--2---:R-:W-:Y:S05]  /*263b0*/  @!P6 NANOSLEEP.SYNCS 0x989680 ;  /* 0x009896800000e95d */ /* 0x004fea0003900000 */
[----:B------:R-:W2:Y:S02]  /*263c0*/  @!P6 SYNCS.PHASECHK.TRANS64 P6, [R85+URZ+0x28490], R88 ;  /* 0x028490585500e5a7 */ /* 0x000ea400080c007f */
[----:B--2---:R-:W-:Y:S05]  /*263d0*/  @!P6 BRA `(.L_x_1236) ;  /* 0xfffffffc00f0e947 */ /* 0x004fea000383ffff */
[----:B------:R-:W-:Y:S05]  /*263e0*/  BRA `(.L_x_1602) ;  /* 0xfffffdc400dc7947 */ /* 0x000fea000383ffff */
.L_x_1254:
[----:B0-----:R0:W1:Y:S02]  /*263f0*/  SYNCS.PHASECHK.TRANS64.TRYWAIT P5, [R85+URZ+0x28490], R88 ;  /* 0x02849058550075a7 */ /* 0x00106400080a017f */
[----:B-1----:R-:W-:Y:S05]  /*26400*/  @!P5 NANOSLEEP.SYNCS 0x989680 ;  /* 0x009896800000d95d */ /* 0x002fea0003900000 */
[----:B------:R-:W1:Y:S02]  /*26410*/  @!P5 SYNCS.PHASECHK.TRANS64 P5, [R85+URZ+0x28490], R88 ;  /* 0x028490585500d5a7 */ /* 0x000e6400080a007f */
[----:B-1----:R-:W-:Y:S05]  /*26420*/  @!P5 BRA `(.L_x_1254) ;  /* 0xfffffffc00f0d947 */ /* 0x002fea000383ffff */
[----:B------:R-:W-:Y:S05]  /*26430*/  BRA `(.L_x_1603) ;  /* 0xfffffde400f87947 */ /* 0x000fea000383ffff */
.L_x_1263:
[----:B0-----:R0:W1:Y:S02]  /*26440*/  SYNCS.PHASECHK.TRANS64.TRYWAIT P4, [R85+URZ+0x28490], R88 ;  /* 0x02849058550075a7 */ /* 0x001064000808017f */
[----:B-1----:R-:W-:Y:S05]  /*26450*/  @!P4 NANOSLEEP.SYNCS 0x989680 ;  /* 0x009896800000c95d */ /* 0x002fea0003900000 */
[----:B------:R-:W1:Y:S02]  /*26460*/  @!P4 SYNCS.PHASECHK.TRANS64 P4, [R85+URZ+0x28490], R88 ;  /* 0x028490585500c5a7 */ /* 0x000e64000808007f */
[----:B-1----:R-:W-:Y:S05]  /*26470*/  @!P4 BRA `(.L_x_1263) ;  /* 0xfffffffc00f0c947 */ /* 0x002fea000383ffff */
[----:B------:R-:W-:Y:S05]  /*26480*/  BRA `(.L_x_1604) ;  /* 0xfffffe08001c7947 */ /* 0x000fea000383ffff */
.L_x_1269:
[----:B-1----:R1:W2:Y:S02]  /*26490*/  SYNCS.PHASECHK.TRANS64.TRYWAIT P3, [R85+URZ+0x284b0], R88 ;  /* 0x0284b058550075a7 */ /* 0x0022a4000806017f */
[----:B--2---:R-:W-:Y:S05]  /*264a0*/  @!P3 NANOSLEEP.SYNCS 0x989680 ;  /* 0x009896800000b95d */ /* 0x004fea0003900000 */
[----:B------:R-:W2:Y:S02]  /*264b0*/  @!P3 SYNCS.PHASECHK.TRANS64 P3, [R85+URZ+0x284b0], R88 ;  /* 0x0284b0585500b5a7 */ /* 0x000ea4000806007f */
[----:B--2---:R-:W-:Y:S05]  /*264c0*/  @!P3 BRA `(.L_x_1269) ;  /* 0xfffffffc00f0b947 */ /* 0x004fea000383ffff */
[----:B------:R-:W-:Y:S05]  /*264d0*/  BRA `(.L_x_1605) ;  /* 0xfffffe0800a87947 */ /* 0x000fea000383ffff */
.L_x_1285:
[----:B------:R-:W-:Y:S01]  /*264e0*/  BSSY B0, `(.L_x_1606) ;  /* 0x0000008000007945 */ /* 0x000fe20003800000 */
[----:B------:R-:W-:Y:S02]  /*264f0*/  IMAD.MOV.U32 R13, RZ, RZ, R230 ;  /* 0x000000ffff0d7224 */ /* 0x000fe400078e00e6 */
[----:B------:R-:W-:Y:S02]  /*26500*/  IMAD.MOV.U32 R12, RZ, RZ, RZ ;  /* 0x000000ffff0c7224 */ /* 0x000fe400078e00ff */
[----:B------:R-:W-:Y:S02]  /*26510*/  IMAD.MOV.U32 R11, RZ, RZ, 0x1f ;  /* 0x0000001fff0b7424 */ /* 0x000fe400078e00ff */
[----:B------:R-:W-:-:S07]  /*26520*/  IMAD.MOV.U32 R15, RZ, RZ, -0x1 ;  /* 0xffffffffff0f7424 */ /* 0x000fce00078e00ff */
[----:B-----5:R-:W-:Y:S05]  /*26530*/  WARPSYNC.COLLECTIVE R15, `(.L_x_1607) ;  /* 0x000000000f087348 */ /* 0x020fea0003c00000 */
[----:B------:R0:W1:Y:S02]  /*26540*/  SHFL.IDX P6, R14, R13, R12, R11 ;  /* 0x0000000c0d0e7389 */ /* 0x00006400000c000b */
[----:B01---5:R-:W-:Y:S01]  /*26550*/  ENDCOLLECTIVE ;  /* 0x000000000000791b */ /* 0x023fe20003800000 */
.L_x_1607:
[----:B------:R-:W-:Y:S05]  /*26560*/  BSYNC B0 ;  /* 0x0000000000007941 */ /* 0x000fea0003800000 */
.L_x_1606:
[----:B------:R-:W-:Y:S01]  /*26570*/  MOV R202, R14 ;  /* 0x0000000e00ca7202 */ /* 0x000fe20000000f00 */
[----:B------:R-:W-:Y:S06]  /*26580*/  BRA `(.L_x_1608) ;  /* 0xfffffe1400a87947 */ /* 0x000fec000383ffff */
.L_x_1303:
[----:B------:R-:W-:Y:S01]  /*26590*/  BSSY B1, `(.L_x_1609) ;  /* 0x0000008000017945 */ /* 0x000fe20003800000 */
[----:B------:R-:W-:Y:S02]  /*265a0*/  IMAD.MOV.U32 R13, RZ, RZ, R5 ;  /* 0x000000ffff0d7224 */ /* 0x000fe400078e0005 */
[----:B------:R-:W-:Y:S02]  /*265b0*/  IMAD.MOV.U32 R12, RZ, RZ, RZ ;  /* 0x000000ffff0c7224 */ /* 0x000fe400078e00ff */
[----:B------:R-:W-:Y:S02]  /*265c0*/  IMAD.MOV.U32 R11, RZ, RZ, 0x181f ;  /* 0x0000181fff0b7424 */ /* 0x000fe400078e00ff */
[----:B-1----:R-:W-:-:S07]  /*265d0*/  IMAD.MOV.U32 R15, RZ, RZ, -0x1 ;  /* 0xffffffffff0f7424 */ /* 0x002fce00078e00ff */
[----:B0----5:R-:W-:Y:S05]  /*265e0*/  WARPSYNC.COLLECTIVE R15, `(.L_x_1610) ;  /* 0x000000000f087348 */ /* 0x021fea0003c00000 */
[----:B------:R1:W2:Y:S02]  /*265f0*/  SHFL.IDX P6, R14, R13, R12, R11 ;  /* 0x0000000c0d0e7389 */ /* 0x0002a400000c000b */
[----:B012--5:R-:W-:Y:S01]  /*26600*/  ENDCOLLECTIVE ;  /* 0x000000000000791b */ /* 0x027fe20003800000 */
.L_x_1610:
[----:B------:R-:W-:Y:S05]  /*26610*/  BSYNC B1 ;  /* 0x0000000000017941 */ /* 0x000fea0003800000 */
.L_x_1609:
[----:B------:R-:W-:Y:S05]  /*26620*/  BRA `(.L_x_1611) ;  /* 0xfffffe28002c7947 */ /* 0x000fea000383ffff */
.L_x_1304:
        /* <DEDUP_REMOVED lines=8> */
.L_x_1613:
[----:B------:R-:W-:Y:S05]  /*266b0*/  BSYNC B1 ;  /* 0x0000000000017941 */ /* 0x000fea0003800000 */
.L_x_1612:
[----:B------:R-:W-:Y:S05]  /*266c0*/  BRA `(.L_x_1614) ;  /* 0xfffffe28000c7947 */ /* 0x000fea000383ffff */
.L_x_1305:
[----:B------:R-:W-:Y:S01]  /*266d0*/  BSSY B1, `(.L_x_1615) ;  /* 0x0000008000017945 */ /* 0x000fe20003800000 */
[----:B------:R-:W-:Y:S01]  /*266e0*/  IMAD.MOV.U32 R13, RZ, RZ, R3 ;  /* 0x000000ffff0d7224 */ /* 0x000fe200078e0003 */
[----:B------:R-:W-:Y:S01]  /*266f0*/  MOV R12, RZ ;  /* 0x000000ff000c7202 */ /* 0x000fe20000000f00 */
[----:B------:R-:W-:Y:S02]  /*26700*/  IMAD.MOV.U32 R11, RZ, RZ, 0x181f ;  /* 0x0000181fff0b7424 */ /* 0x000fe400078e00ff */
[----:B-1----:R-:W-:-:S07]  /*26710*/  IMAD.MOV.U32 R15, RZ, RZ, -0x1 ;  /* 0xffffffffff0f7424 */ /* 0x002fce00078e00ff */
[----:B0----5:R-:W-:Y:S05]  /*26720*/  WARPSYNC.COLLECTIVE R15, `(.L_x_1616) ;  /* 0x000000000f087348 */ /* 0x021fea0003c00000 */
[----:B------:R1:W2:Y:S02]  /*26730*/  SHFL.IDX P6, R14, R13, R12, R11 ;  /* 0x0000000c0d0e7389 */ /* 0x0002a400000c000b */
[----:B012--5:R-:W-:Y:S01]  /*26740*/  ENDCOLLECTIVE ;  /* 0x000000000000791b */ /* 0x027fe20003800000 */
.L_x_1616:
[----:B------:R-:W-:Y:S05]  /*26750*/  BSYNC B1 ;  /* 0x0000000000017941 */ /* 0x000fea0003800000 */
.L_x_1615:
[----:B------:R-:W-:Y:S05]  /*26760*/  BRA `(.L_x_1617) ;  /* 0xfffffe2400ec7947 */ /* 0x000fea000383ffff */
.L_x_1306:
        /* <DEDUP_REMOVED lines=8> */
.L_x_1619:
[----:B------:R-:W-:Y:S05]  /*267f0*/  BSYNC B1 ;  /* 0x0000000000017941 */ /* 0x000fea0003800000 */
.L_x_1618:
[----:B------:R-:W-:Y:S05]  /*26800*/  BRA `(.L_x_1620) ;  /* 0xfffffe2400cc7947 */ /* 0x000fea000383ffff */
.L_x_1307:
[----:B------:R-:W-:Y:S01]  /*26810*/  BSSY B1, `(.L_x_1621) ;  /* 0x0000008000017945 */ /* 0x000fe20003800000 */
[----:B------:R-:W-:Y:S01]  /*26820*/  IMAD.MOV.U32 R13, RZ, RZ, R5 ;  /* 0x000000ffff0d7224 */ /* 0x000fe200078e0005 */
[----:B-1----:R-:W-:Y:S01]  /*26830*/  MOV R15, 0xffffffff ;  /* 0xffffffff000f7802 */ /* 0x002fe20000000f00 */
[----:B------:R-:W-:Y:S02]  /*26840*/  IMAD.MOV.U32 R12, RZ, RZ, 0x1 ;  /* 0x00000001ff0c7424 */ /* 0x000fe400078e00ff */
[----:B------:R-:W-:-:S07]  /*26850*/  IMAD.MOV.U32 R11, RZ, RZ, 0x181f ;  /* 0x0000181fff0b7424 */ /* 0x000fce00078e00ff */
[----:B0----5:R-:W-:Y:S05]  /*26860*/  WARPSYNC.COLLECTIVE R15, `(.L_x_1622) ;  /* 0x000000000f087348 */ /* 0x021fea0003c00000 */
[----:B------:R1:W2:Y:S02]  /*26870*/  SHFL.IDX P6, R14, R13, R12, R11 ;  /* 0x0000000c0d0e7389 */ /* 0x0002a400000c000b */
[----:B012--5:R-:W-:Y:S01]  /*26880*/  ENDCOLLECTIVE ;  /* 0x000000000000791b */ /* 0x027fe20003800000 */
.L_x_1622:
[----:B------:R-:W-:Y:S05]  /*26890*/  BSYNC B1 ;  /* 0x0000000000017941 */ /* 0x000fea0003800000 */
.L_x_1621:
[----:B------:R-:W-:Y:S05]  /*268a0*/  BRA `(.L_x_1623) ;  /* 0xfffffe2400ac7947 */ /* 0x000fea000383ffff */
.L_x_1308:
[----:B------:R-:W-:Y:S01]  /*268b0*/  BSSY B1, `(.L_x_1624) ;  /* 0x0000008000017945 */ /* 0x000fe20003800000 */
[----:B------:R-:W-:Y:S02]  /*268c0*/  IMAD.MOV.U32 R13, RZ, RZ, R4 ;  /* 0x000000ffff0d7224 */ /* 0x000fe400078e0004 */
[----:B------:R-:W-:Y:S02]  /*268d0*/  IMAD.MOV.U32 R12, RZ, RZ, 0x1 ;  /* 0x00000001ff0c7424 */ /* 0x000fe400078e00ff */
[----:B------:R-:W-:Y:S02]  /*268e0*/  IMAD.MOV.U32 R11, RZ, RZ, 0x181f ;  /* 0x0000181fff0b7424 */ /* 0x000fe400078e00ff */
[----:B-1----:R-:W-:-:S07]  /*268f0*/  IMAD.MOV.U32 R15, RZ, RZ, -0x1 ;  /* 0xffffffffff0f7424 */ /* 0x002fce00078e00ff */
[----:B0----5:R-:W-:Y:S05]  /*26900*/  WARPSYNC.COLLECTIVE R15, `(.L_x_1625) ;  /* 0x000000000f087348 */ /* 0x021fea0003c00000 */
[----:B------:R1:W2:Y:S02]  /*26910*/  SHFL.IDX P6, R14, R13, R12, R11 ;  /* 0x0000000c0d0e7389 */ /* 0x0002a400000c000b */
[----:B012--5:R-:W-:Y:S01]  /*26920*/  ENDCOLLECTIVE ;  /* 0x000000000000791b */ /* 0x027fe20003800000 */
.L_x_1625:
[----:B------:R-:W-:Y:S05]  /*26930*/  BSYNC B1 ;  /* 0x0000000000017941 */ /* 0x000fea0003800000 */
.L_x_1624:
[----:B------:R-:W-:Y:S05]  /*26940*/  BRA `(.L_x_1626) ;  /* 0xfffffe24008c7947 */ /* 0x000fea000383ffff */
.L_x_1309:
        /* <DEDUP_REMOVED lines=8> */
.L_x_1628:
[----:B------:R-:W-:Y:S05]  /*269d0*/  BSYNC B1 ;  /* 0x0000000000017941 */ /* 0x000fea0003800000 */
.L_x_1627:
[----:B------:R-:W-:Y:S05]  /*269e0*/  BRA `(.L_x_1629) ;  /* 0xfffffe24006c7947 */ /* 0x000fea000383ffff */
.L_x_1310:
[----:B------:R-:W-:Y:S01]  /*269f0*/  BSSY B1, `(.L_x_1630) ;  /* 0x0000008000017945 */ /* 0x000fe20003800000 */
[----:B------:R-:W-:Y:S01]  /*26a00*/  IMAD.MOV.U32 R13, RZ, RZ, R0 ;  /* 0x000000ffff0d7224 */ /* 0x000fe200078e0000 */
[----:B------:R-:W-:Y:S01]  /*26a10*/  MOV R12, 0x1 ;  /* 0x00000001000c7802 */ /* 0x000fe20000000f00 */
[----:B------:R-:W-:Y:S02]  /*26a20*/  IMAD.MOV.U32 R11, RZ, RZ, 0x181f ;  /* 0x0000181fff0b7424 */ /* 0x000fe400078e00ff */
[----:B-1----:R-:W-:-:S07]  /*26a30*/  IMAD.MOV.U32 R15, RZ, RZ, -0x1 ;  /* 0xffffffffff0f7424 */ /* 0x002fce00078e00ff */
[----:B0----5:R-:W-:Y:S05]  /*26a40*/  WARPSYNC.COLLECTIVE R15, `(.L_x_1631) ;  /* 0x000000000f087348 */ /* 0x021fea0003c00000 */
[----:B------:R1:W2:Y:S02]  /*26a50*/  SHFL.IDX P6, R14, R13, R12, R11 ;  /* 0x0000000c0d0e7389 */ /* 0x0002a400000c000b */
[----:B012--5:R-:W-:Y:S01]  /*26a60*/  ENDCOLLECTIVE ;  /* 0x000000000000791b */ /* 0x027fe20003800000 */
.L_x_1631:
[----:B------:R-:W-:Y:S05]  /*26a70*/  BSYNC B1 ;  /* 0x0000000000017941 */ /* 0x000fea0003800000 */
.L_x_1630:
[----:B------:R-:W-:Y:S05]  /*26a80*/  BRA `(.L_x_1632) ;  /* 0xfffffe24004c7947 */ /* 0x000fea000383ffff */
.L_x_1311:
        /* <DEDUP_REMOVED lines=8> */
.L_x_1634:
[----:B------:R-:W-:Y:S05]  /*26b10*/  BSYNC B1 ;  /* 0x0000000000017941 */ /* 0x000fea0003800000 */
.L_x_1633:
[----:B------:R-:W-:Y:S05]  /*26b20*/  BRA `(.L_x_1635) ;  /* 0xfffffe24002c7947 */ /* 0x000fea000383ffff */
.L_x_1312:
        /* <DEDUP_REMOVED lines=8> */
.L_x_1637:
[----:B------:R-:W-:Y:S05]  /*26bb0*/  BSYNC B1 ;  /* 0x0000000000017941 */ /* 0x000fea0003800000 */
.L_x_1636:
[----:B------:R-:W-:Y:S05]  /*26bc0*/  BRA `(.L_x_1638) ;  /* 0xfffffe24000c7947 */ /* 0x000fea000383ffff */
.L_x_1313:
        /* <DEDUP_REMOVED lines=8> */
.L_x_1640:
[----:B------:R-:W-:Y:S05]  /*26c50*/  BSYNC B1 ;  /* 0x0000000000017941 */ /* 0x000fea0003800000 */
.L_x_1639:
[----:B------:R-:W-:Y:S05]  /*26c60*/  BRA `(.L_x_1641) ;  /* 0xfffffe2000ec7947 */ /* 0x000fea000383ffff */
.L_x_1314:
        /* <DEDUP_REMOVED lines=8> */
.L_x_1643:
[----:B------:R-:W-:Y:S05]  /*26cf0*/  BSYNC B1 ;  /* 0x0000000000017941 */ /* 0x000fea0003800000 */
.L_x_1642:
[----:B------:R-:W-:Y:S05]  /*26d00*/  BRA `(.L_x_1644) ;  /* 0xfffffe2000cc7947 */ /* 0x000fea000383ffff */
.L_x_1315:
        /* <DEDUP_REMOVED lines=8> */
.L_x_1646:
[----:B------:R-:W-:Y:S05]  /*26d90*/  BSYNC B1 ;  /* 0x0000000000017941 */ /* 0x000fea0003800000 */
.L_x_1645:
[----:B------:R-:W-:Y:S05]  /*26da0*/  BRA `(.L_x_1647) ;  /* 0xfffffe2000ac7947 */ /* 0x000fea000383ffff */
.L_x_1316:
        /* <DEDUP_REMOVED lines=8> */
.L_x_1649:
[----:B------:R-:W-:Y:S05]  /*26e30*/  BSYNC B1 ;  /* 0x0000000000017941 */ /* 0x000fea0003800000 */
.L_x_1648:
[----:B------:R-:W-:Y:S05]  /*26e40*/  BRA `(.L_x_1650) ;  /* 0xfffffe20008c7947 */ /* 0x000fea000383ffff */
.L_x_1317:
        /* <DEDUP_REMOVED lines=8> */
.L_x_1652:
[----:B------:R-:W-:Y:S05]  /*26ed0*/  BSYNC B1 ;  /* 0x0000000000017941 */ /* 0x000fea0003800000 */
.L_x_1651:
[----:B------:R-:W-:Y:S05]  /*26ee0*/  BRA `(.L_x_1653) ;  /* 0xfffffe20006c7947 */ /* 0x000fea000383ffff */
.L_x_1318:
        /* <DEDUP_REMOVED lines=8> */
.L_x_1655:
[----:B------:R-:W-:Y:S05]  /*26f70*/  BSYNC B1 ;  /* 0x0000000000017941 */ /* 0x000fea0003800000 */
.L_x_1654:
[----:B------:R-:W-:Y:S05]  /*26f80*/  BRA `(.L_x_1656) ;  /* 0xfffffe20004c7947 */ /* 0x000fea000383ffff */
.L_x_1320:
[----:B--2---:R2:W3:Y:S02]  /*26f90*/  SYNCS.PHASECHK.TRANS64.TRYWAIT P1, [R16+URZ+0x28400], R3 ;  /* 0x02840003100075a7 */ /* 0x0044e4000802017f */
[----:B---3--:R-:W-:Y:S05]  /*26fa0*/  @!P1 NANOSLEEP.SYNCS 0x989680 ;  /* 0x009896800000995d */ /* 0x008fea0003900000 */
[----:B------:R-:W3:Y:S02]  /*26fb0*/  @!P1 SYNCS.PHASECHK.TRANS64 P1, [R16+URZ+0x28400], R3 ;  /* 0x02840003100095a7 */ /* 0x000ee4000802007f */
[----:B---3--:R-:W-:Y:S05]  /*26fc0*/  @!P1 BRA `(.L_x_1320) ;  /* 0xfffffffc00f09947 */ /* 0x008fea000383ffff */
[----:B------:R-:W-:Y:S05]  /*26fd0*/  BRA `(.L_x_1657) ;  /* 0xfffffe2000587947 */ /* 0x000fea000383ffff */
.L_x_1336:
[----:B------:R-:W-:Y:S01]  /*26fe0*/  BSSY B1, `(.L_x_1658) ;  /* 0x0000008000017945 */ /* 0x000fe20003800000 */
[----:B------:R-:W-:Y:S02]  /*26ff0*/  IMAD.MOV.U32 R13, RZ, RZ, R9 ;  /* 0x000000ffff0d7224 */ /* 0x000fe400078e0009 */
[----:B------:R-:W-:Y:S02]  /*27000*/  IMAD.MOV.U32 R12, RZ, RZ, RZ ;  /* 0x000000ffff0c7224 */ /* 0x000fe400078e00ff */
[----:B------:R-:W-:Y:S02]  /*27010*/  IMAD.MOV.U32 R11, RZ, RZ, 0x181f ;  /* 0x0000181fff0b7424 */ /* 0x000fe400078e00ff */
[----:B------:R-:W-:-:S07]  /*27020*/  IMAD.MOV.U32 R15, RZ, RZ, -0x1 ;  /* 0xffffffffff0f7424 */ /* 0x000fce00078e00ff */
[----:B0----5:R-:W-:Y:S05]  /*27030*/  WARPSYNC.COLLECTIVE R15, `(.L_x_1659) ;  /* 0x000000000f087348 */ /* 0x021fea0003c00000 */
[----:B------:R1:W2:Y:S02]  /*27040*/  SHFL.IDX P6, R14, R13, R12, R11 ;  /* 0x0000000c0d0e7389 */ /* 0x0002a400000c000b */
[----:B012--5:R-:W-:Y:S01]  /*27050*/  ENDCOLLECTIVE ;  /* 0x000000000000791b */ /* 0x027fe20003800000 */
.L_x_1659:
[----:B------:R-:W-:Y:S05]  /*27060*/  BSYNC B1 ;  /* 0x0000000000017941 */ /* 0x000fea0003800000 */
.L_x_1658:
[----:B------:R-:W-:Y:S05]  /*27070*/  BRA `(.L_x_1660) ;  /* 0xfffffe64004c7947 */ /* 0x000fea000383ffff */
.L_x_1337:
        /* <DEDUP_REMOVED lines=8> */
.L_x_1662:
[----:B------:R-:W-:Y:S05]  /*27100*/  BSYNC B1 ;  /* 0x0000000000017941 */ /* 0x000fea0003800000 */
.L_x_1661:
[----:B------:R-:W-:Y:S05]  /*27110*/  BRA `(.L_x_1663) ;  /* 0xfffffe64002c7947 */ /* 0x000fea000383ffff */
.L_x_1338:
        /* <DEDUP_REMOVED lines=8> */
.L_x_1665:
[----:B------:R-:W-:Y:S05]  /*271a0*/  BSYNC B1 ;  /* 0x0000000000017941 */ /* 0x000fea0003800000 */
.L_x_1664:
[----:B------:R-:W-:Y:S05]  /*271b0*/  BRA `(.L_x_1666) ;  /* 0xfffffe64000c7947 */ /* 0x000fea000383ffff */
.L_x_1339:
[----:B------:R-:W-:Y:S01]  /*271c0*/  BSSY B1, `(.L_x_1667) ;  /* 0x0000008000017945 */ /* 0x000fe20003800000 */
[----:B------:R-:W-:Y:S01]  /*271d0*/  IMAD.MOV.U32 R13, RZ, RZ, R0 ;  /* 0x000000ffff0d7224 */ /* 0x000fe200078e0000 */
[----:B------:R-:W-:Y:S01]  /*271e0*/  MOV R15, 0xffffffff ;  /* 0xffffffff000f7802 */ /* 0x000fe20000000f00 */
[----:B------:R-:W-:Y:S02]  /*271f0*/  IMAD.MOV.U32 R12, RZ, RZ, RZ ;  /* 0x000000ffff0c7224 */ /* 0x000fe400078e00ff */
[----:B------:R-:W-:-:S07]  /*27200*/  IMAD.MOV.U32 R11, RZ, RZ, 0x181f ;  /* 0x0000181fff0b7424 */ /* 0x000fce00078e00ff */
[----:B0----5:R-:W-:Y:S05]  /*27210*/  WARPSYNC.COLLECTIVE R15, `(.L_x_1668) ;  /* 0x000000000f087348 */ /* 0x021fea0003c00000 */
[----:B------:R1:W2:Y:S02]  /*27220*/  SHFL.IDX P6, R14, R13, R12, R11 ;  /* 0x0000000c0d0e7389 */ /* 0x0002a400000c000b */
[----:B012--5:R-:W-:Y:S01]  /*27230*/  ENDCOLLECTIVE ;  /* 0x000000000000791b */ /* 0x027fe20003800000 */
.L_x_1668:
[----:B------:R-:W-:Y:S05]  /*27240*/  BSYNC B1 ;  /* 0x0000000000017941 */ /* 0x000fea0003800000 */
.L_x_1667:
[----:B------:R-:W-:Y:S05]  /*27250*/  BRA `(.L_x_1669) ;  /* 0xfffffe6000ec7947 */ /* 0x000fea000383ffff */
.L_x_1340:
[----:B------:R-:W-:Y:S01]  /*27260*/  BSSY B1, `(.L_x_1670) ;  /* 0x0000008000017945 */ /* 0x000fe20003800000 */
[----:B------:R-:W-:Y:S02]  /*27270*/  IMAD.MOV.U32 R13, RZ, RZ, R9 ;  /* 0x000000ffff0d7224 */ /* 0x000fe400078e0009 */
[----:B------:R-:W-:Y:S02]  /*27280*/  IMAD.MOV.U32 R12, RZ, RZ, 0x1 ;  /* 0x00000001ff0c7424 */ /* 0x000fe400078e00ff */
[----:B------:R-:W-:Y:S02]  /*27290*/  IMAD.MOV.U32 R11, RZ, RZ, 0x181f ;  /* 0x0000181fff0b7424 */ /* 0x000fe400078e00ff */
[----:B------:R-:W-:-:S07]  /*272a0*/  IMAD.MOV.U32 R15, RZ, RZ, -0x1 ;  /* 0xffffffffff0f7424 */ /* 0x000fce00078e00ff */
[----:B0----5:R-:W-:Y:S05]  /*272b0*/  WARPSYNC.COLLECTIVE R15, `(.L_x_1671) ;  /* 0x000000000f087348 */ /* 0x021fea0003c00000 */
[----:B------:R1:W2:Y:S02]  /*272c0*/  SHFL.IDX P6, R14, R13, R12, R11 ;  /* 0x0000000c0d0e7389 */ /* 0x0002a400000c000b */
[----:B012--5:R-:W-:Y:S01]  /*272d0*/  ENDCOLLECTIVE ;  /* 0x000000000000791b */ /* 0x027fe20003800000 */
.L_x_1671:
[----:B------:R-:W-:Y:S05]  /*272e0*/  BSYNC B1 ;  /* 0x0000000000017941 */ /* 0x000fea0003800000 */
.L_x_1670:
[----:B------:R-:W-:Y:S05]  /*272f0*/  BRA `(.L_x_1672) ;  /* 0xfffffe6000cc7947 */ /* 0x000fea000383ffff */
.L_x_1341:
        /* <DEDUP_REMOVED lines=8> */
.L_x_1674:
[----:B------:R-:W-:Y:S05]  /*27380*/  BSYNC B1 ;  /* 0x0000000000017941 */ /* 0x000fea0003800000 */
.L_x_1673:
[----:B------:R-:W-:Y:S05]  /*27390*/  BRA `(.L_x_1675) ;  /* 0xfffffe6000ac7947 */ /* 0x000fea000383ffff */
.L_x_1342:
[----:B------:R-:W-:Y:S01]  /*273a0*/  BSSY B1, `(.L_x_1676) ;  /* 0x0000008000017945 */ /* 0x000fe20003800000 */
[----:B------:R-:W-:Y:S01]  /*273b0*/  IMAD.MOV.U32 R13, RZ, RZ, R3 ;  /* 0x000000ffff0d7224 */ /* 0x000fe200078e0003 */
[----:B------:R-:W-:Y:S01]  /*273c0*/  MOV R12, 0x1 ;  /* 0x00000001000c7802 */ /* 0x000fe20000000f00 */
[----:B------:R-:W-:Y:S02]  /*273d0*/  IMAD.MOV.U32 R11, RZ, RZ, 0x181f ;  /* 0x0000181fff0b7424 */ /* 0x000fe400078e00ff */
[----:B------:R-:W-:-:S07]  /*273e0*/  IMAD.MOV.U32 R15, RZ, RZ, -0x1 ;  /* 0xffffffffff0f7424 */ /* 0x000fce00078e00ff */
[----:B0----5:R-:W-:Y:S05]  /*273f0*/  WARPSYNC.COLLECTIVE R15, `(.L_x_1677) ;  /* 0x000000000f087348 */ /* 0x021fea0003c00000 */
[----:B------:R1:W2:Y:S02]  /*27400*/  SHFL.IDX P6, R14, R13, R12, R11 ;  /* 0x0000000c0d0e7389 */ /* 0x0002a400000c000b */
[----:B012--5:R-:W-:Y:S01]  /*27410*/  ENDCOLLECTIVE ;  /* 0x000000000000791b */ /* 0x027fe20003800000 */
.L_x_1677:
[----:B------:R-:W-:Y:S05]  /*27420*/  BSYNC B1 ;  /* 0x0000000000017941 */ /* 0x000fea0003800000 */
.L_x_1676:
[----:B------:R-:W-:Y:S05]  /*27430*/  BRA `(.L_x_1678) ;  /* 0xfffffe60008c7947 */ /* 0x000fea000383ffff */
.L_x_1343:
        /* <DEDUP_REMOVED lines=8> */
.L_x_1680:
[----:B------:R-:W-:Y:S05]  /*274c0*/  BSYNC B1 ;  /* 0x0000000000017941 */ /* 0x000fea0003800000 */
.L_x_1679:
[----:B------:R-:W-:Y:S05]  /*274d0*/  BRA `(.L_x_1681) ;  /* 0xfffffe60006c7947 */ /* 0x000fea000383ffff */
.L_x_1344:
[----:B------:R-:W-:Y:S01]  /*274e0*/  BSSY B1, `(.L_x_1682) ;  /* 0x0000008000017945 */ /* 0x000fe20003800000 */
[----:B------:R-:W-:Y:S01]  /*274f0*/  IMAD.MOV.U32 R13, RZ, RZ, R9 ;  /* 0x000000ffff0d7224 */ /* 0x000fe200078e0009 */
[----:B------:R-:W-:Y:S01]  /*27500*/  MOV R15, 0xffffffff ;  /* 0xffffffff000f7802 */ /* 0x000fe20000000f00 */
[----:B------:R-:W-:Y:S02]  /*27510*/  IMAD.MOV.U32 R12, RZ, RZ, 0x2 ;  /* 0x00000002ff0c7424 */ /* 0x000fe400078e00ff */
[----:B------:R-:W-:-:S07]  /*27520*/  IMAD.MOV.U32 R11, RZ, RZ, 0x181f ;  /* 0x0000181fff0b7424 */ /* 0x000fce00078e00ff */
[----:B0----5:R-:W-:Y:S05]  /*27530*/  WARPSYNC.COLLECTIVE R15, `(.L_x_1683) ;  /* 0x000000000f087348 */ /* 0x021fea0003c00000 */
[----:B------:R1:W2:Y:S02]  /*27540*/  SHFL.IDX P6, R14, R13, R12, R11 ;  /* 0x0000000c0d0e7389 */ /* 0x0002a400000c000b */
[----:B012--5:R-:W-:Y:S01]  /*27550*/  ENDCOLLECTIVE ;  /* 0x000000000000791b */ /* 0x027fe20003800000 */
.L_x_1683:
[----:B------:R-:W-:Y:S05]  /*27560*/  BSYNC B1 ;  /* 0x0000000000017941 */ /* 0x000fea0003800000 */
.L_x_1682:
[----:B------:R-:W-:Y:S05]  /*27570*/  BRA `(.L_x_1684) ;  /* 0xfffffe60004c7947 */ /* 0x000fea000383ffff */
.L_x_1345:
        /* <DEDUP_REMOVED lines=8> */
.L_x_1686:
[----:B------:R-:W-:Y:S05]  /*27600*/  BSYNC B1 ;  /* 0x0000000000017941 */ /* 0x000fea0003800000 */
.L_x_1685:
[----:B------:R-:W-:Y:S05]  /*27610*/  BRA `(.L_x_1687) ;  /* 0xfffffe60002c7947 */ /* 0x000fea000383ffff */
.L_x_1346:
        /* <DEDUP_REMOVED lines=8> */
.L_x_1689:
[----:B------:R-:W-:Y:S05]  /*276a0*/  BSYNC B1 ;  /* 0x0000000000017941 */ /* 0x000fea0003800000 */
.L_x_1688:
[----:B------:R-:W-:Y:S05]  /*276b0*/  BRA `(.L_x_1690) ;  /* 0xfffffe60000c7947 */ /* 0x000fea000383ffff */
.L_x_1347:
        /* <DEDUP_REMOVED lines=8> */
.L_x_1692:
[----:B------:R-:W-:Y:S05]  /*27740*/  BSYNC B1 ;  /* 0x0000000000017941 */ /* 0x000fea0003800000 */
.L_x_1691:
[----:B------:R-:W-:Y:S05]  /*27750*/  BRA `(.L_x_1693) ;  /* 0xfffffe5c00ec7947 */ /* 0x000fea000383ffff */
.L_x_1348:
        /* <DEDUP_REMOVED lines=8> */
.L_x_1695:
[----:B------:R-:W-:Y:S05]  /*277e0*/  BSYNC B1 ;  /* 0x0000000000017941 */ /* 0x000fea0003800000 */
.L_x_1694:
[----:B------:R-:W-:Y:S05]  /*277f0*/  BRA `(.L_x_1696) ;  /* 0xfffffe5c00cc7947 */ /* 0x000fea000383ffff */
.L_x_1349:
        /* <DEDUP_REMOVED lines=8> */
.L_x_1698:
[----:B------:R-:W-:Y:S05]  /*27880*/  BSYNC B1 ;  /* 0x0000000000017941 */ /* 0x000fea0003800000 */
.L_x_1697:
[----:B------:R-:W-:Y:S05]  /*27890*/  BRA `(.L_x_1699) ;  /* 0xfffffe5c00ac7947 */ /* 0x000fea000383ffff */
.L_x_1350:
        /* <DEDUP_REMOVED lines=8> */
.L_x_1701:
[----:B------:R-:W-:Y:S05]  /*27920*/  BSYNC B1 ;  /* 0x0000000000017941 */ /* 0x000fea0003800000 */
.L_x_1700:
[----:B------:R-:W-:Y:S05]  /*27930*/  BRA `(.L_x_1702) ;  /* 0xfffffe5c008c7947 */ /* 0x000fea000383ffff */
.L_x_1351:
        /* <DEDUP_REMOVED lines=8> */
.L_x_1704:
[----:B------:R-:W-:Y:S05]  /*279c0*/  BSYNC B1 ;  /* 0x0000000000017941 */ /* 0x000fea0003800000 */
.L_x_1703:
[----:B------:R-:W-:Y:S05]  /*279d0*/  BRA `(.L_x_1705) ;  /* 0xfffffe5c006c7947 */ /* 0x000fea000383ffff */
.L_x_1353:
[----:B-1----:R1:W2:Y:S02]  /*279e0*/  SYNCS.PHASECHK.TRANS64.TRYWAIT P4, [R16+URZ+0x28400], R3 ;  /* 0x02840003100075a7 */ /* 0x0022a4000808017f */
[----:B--2---:R-:W-:Y:S05]  /*279f0*/  @!P4 NANOSLEEP.SYNCS 0x989680 ;  /* 0x009896800000c95d */ /* 0x004fea0003900000 */
[----:B------:R-:W2:Y:S02]  /*27a00*/  @!P4 SYNCS.PHASECHK.TRANS64 P4, [R16+URZ+0x28400], R3 ;  /* 0x028400031000c5a7 */ /* 0x000ea4000808007f */
[----:B--2---:R-:W-:Y:S05]  /*27a10*/  @!P4 BRA `(.L_x_1353) ;  /* 0xfffffffc00f0c947 */ /* 0x004fea000383ffff */
[----:B------:R-:W-:Y:S05]  /*27a20*/  BRA `(.L_x_1706) ;  /* 0xfffffe5c008c7947 */ /* 0x000fea000383ffff */
.L_x_1363:
[----:B--2---:R2:W3:Y:S02]  /*27a30*/  SYNCS.PHASECHK.TRANS64.TRYWAIT P2, [R11+URZ+0x28430], R0 ;  /* 0x028430000b0075a7 */ /* 0x0044e4000804017f */
[----:B---3--:R-:W-:Y:S05]  /*27a40*/  @!P2 NANOSLEEP.SYNCS 0x989680 ;  /* 0x009896800000a95d */ /* 0x008fea0003900000 */
[----:B------:R-:W3:Y:S02]  /*27a50*/  @!P2 SYNCS.PHASECHK.TRANS64 P2, [R11+URZ+0x28430], R0 ;  /* 0x028430000b00a5a7 */ /* 0x000ee4000804007f */
[----:B---3--:R-:W-:Y:S05]  /*27a60*/  @!P2 BRA `(.L_x_1363) ;  /* 0xfffffffc00f0a947 */ /* 0x008fea000383ffff */
[----:B------:R-:W-:Y:S05]  /*27a70*/  BRA `(.L_x_1362) ;  /* 0xfffffe9c00a47947 */ /* 0x000fea000383ffff */
.L_x_1381:
[----:B-1----:R1:W2:Y:S02]  /*27a80*/  SYNCS.PHASECHK.TRANS64.TRYWAIT P4, [R9+URZ+0x28430], R8 ;  /* 0x02843008090075a7 */ /* 0x0022a4000808017f */
[----:B--2---:R-:W-:Y:S05]  /*27a90*/  @!P4 NANOSLEEP.SYNCS 0x989680 ;  /* 0x009896800000c95d */ /* 0x004fea0003900000 */
[----:B------:R-:W2:Y:S02]  /*27aa0*/  @!P4 SYNCS.PHASECHK.TRANS64 P4, [R9+URZ+0x28430], R8 ;  /* 0x028430080900c5a7 */ /* 0x000ea4000808007f */
[----:B--2---:R-:W-:Y:S05]  /*27ab0*/  @!P4 BRA `(.L_x_1381) ;  /* 0xfffffffc00f0c947 */ /* 0x004fea000383ffff */
[----:B------:R-:W-:Y:S05]  /*27ac0*/  BRA `(.L_x_1380) ;  /* 0xfffffec400487947 */ /* 0x000fea000383ffff */
.L_x_1385:
[----:B-1----:R1:W2:Y:S02]  /*27ad0*/  SYNCS.PHASECHK.TRANS64.TRYWAIT P3, [R9+URZ+0x28450], R8 ;  /* 0x02845008090075a7 */ /* 0x0022a4000806017f */
[----:B--2---:R-:W-:Y:S05]  /*27ae0*/  @!P3 NANOSLEEP.SYNCS 0x989680 ;  /* 0x009896800000b95d */ /* 0x004fea0003900000 */
[----:B------:R-:W2:Y:S02]  /*27af0*/  @!P3 SYNCS.PHASECHK.TRANS64 P3, [R9+URZ+0x28450], R8 ;  /* 0x028450080900b5a7 */ /* 0x000ea4000806007f */
[----:B--2---:R-:W-:Y:S05]  /*27b00*/  @!P3 BRA `(.L_x_1385) ;  /* 0xfffffffc00f0b947 */ /* 0x004fea000383ffff */
[----:B------:R-:W-:Y:S05]  /*27b10*/  BRA `(.L_x_1382) ;  /* 0xfffffec800487947 */ /* 0x000fea000383ffff */
.L_x_1405:
[----:B-1----:R1:W2:Y:S02]  /*27b20*/  SYNCS.PHASECHK.TRANS64.TRYWAIT P3, [R7+URZ+0x28430], R6 ;  /* 0x02843006070075a7 */ /* 0x0022a4000806017f */
[----:B--2---:R-:W-:Y:S05]  /*27b30*/  @!P3 NANOSLEEP.SYNCS 0x989680 ;  /* 0x009896800000b95d */ /* 0x004fea0003900000 */
[----:B------:R-:W2:Y:S02]  /*27b40*/  @!P3 SYNCS.PHASECHK.TRANS64 P3, [R7+URZ+0x28430], R6 ;  /* 0x028430060700b5a7 */ /* 0x000ea4000806007f */
[----:B--2---:R-:W-:Y:S05]  /*27b50*/  @!P3 BRA `(.L_x_1405) ;  /* 0xfffffffc00f0b947 */ /* 0x004fea000383ffff */
[----:B------:R-:W-:Y:S05]  /*27b60*/  BRA `(.L_x_1404) ;  /* 0xfffffeec00c87947 */ /* 0x000fea000383ffff */
.L_x_1409:
[----:B-1----:R1:W2:Y:S02]  /*27b70*/  SYNCS.PHASECHK.TRANS64.TRYWAIT P2, [R7+URZ+0x28450], R6 ;  /* 0x02845006070075a7 */ /* 0x0022a4000804017f */
[----:B--2---:R-:W-:Y:S05]  /*27b80*/  @!P2 NANOSLEEP.SYNCS 0x989680 ;  /* 0x009896800000a95d */ /* 0x004fea0003900000 */
[----:B------:R-:W2:Y:S02]  /*27b90*/  @!P2 SYNCS.PHASECHK.TRANS64 P2, [R7+URZ+0x28450], R6 ;  /* 0x028450060700a5a7 */ /* 0x000ea4000804007f */
[----:B--2---:R-:W-:Y:S05]  /*27ba0*/  @!P2 BRA `(.L_x_1409) ;  /* 0xfffffffc00f0a947 */ /* 0x004fea000383ffff */
[----:B------:R-:W-:Y:S05]  /*27bb0*/  BRA `(.L_x_1406) ;  /* 0xfffffef000e47947 */ /* 0x000fea000383ffff */
.L_x_1417:
[----:B-1----:R1:W2:Y:S02]  /*27bc0*/  SYNCS.PHASECHK.TRANS64.TRYWAIT P3, [R7+URZ+0x28430], R8 ;  /* 0x02843008070075a7 */ /* 0x0022a4000806017f */
[----:B--2---:R-:W-:Y:S05]  /*27bd0*/  @!P3 NANOSLEEP.SYNCS 0x989680 ;  /* 0x009896800000b95d */ /* 0x004fea0003900000 */
[----:B------:R-:W2:Y:S02]  /*27be0*/  @!P3 SYNCS.PHASECHK.TRANS64 P3, [R7+URZ+0x28430], R8 ;  /* 0x028430080700b5a7 */ /* 0x000ea4000806007f */
[----:B--2---:R-:W-:Y:S05]  /*27bf0*/  @!P3 BRA `(.L_x_1417) ;  /* 0xfffffffc00f0b947 */ /* 0x004fea000383ffff */
[----:B------:R-:W-:Y:S05]  /*27c00*/  BRA `(.L_x_1416) ;  /* 0xffffff0c00747947 */ /* 0x000fea000383ffff */
.L_x_1421:
[----:B-1----:R1:W2:Y:S02]  /*27c10*/  SYNCS.PHASECHK.TRANS64.TRYWAIT P2, [R8+URZ+0x28450], R7 ;  /* 0x02845007080075a7 */ /* 0x0022a4000804017f */
[----:B--2---:R-:W-:Y:S05]  /*27c20*/  @!P2 NANOSLEEP.SYNCS 0x989680 ;  /* 0x009896800000a95d */ /* 0x004fea0003900000 */
[----:B------:R-:W2:Y:S02]  /*27c30*/  @!P2 SYNCS.PHASECHK.TRANS64 P2, [R8+URZ+0x28450], R7 ;  /* 0x028450070800a5a7 */ /* 0x000ea4000804007f */
[----:B--2---:R-:W-:Y:S05]  /*27c40*/  @!P2 BRA `(.L_x_1421) ;  /* 0xfffffffc00f0a947 */ /* 0x004fea000383ffff */
[----:B------:R-:W-:Y:S05]  /*27c50*/  BRA `(.L_x_1418) ;  /* 0xffffff1000907947 */ /* 0x000fea000383ffff */
.L_x_1435:
[----:B-1----:R1:W2:Y:S02]  /*27c60*/  SYNCS.PHASECHK.TRANS64.TRYWAIT P1, [R5+URZ+0x28450], R0 ;  /* 0x02845000050075a7 */ /* 0x0022a4000802017f */
[----:B--2---:R-:W-:Y:S05]  /*27c70*/  @!P1 NANOSLEEP.SYNCS 0x989680 ;  /* 0x009896800000995d */ /* 0x004fea0003900000 */
[----:B------:R-:W2:Y:S02]  /*27c80*/  @!P1 SYNCS.PHASECHK.TRANS64 P1, [R5+URZ+0x28450], R0 ;  /* 0x02845000050095a7 */ /* 0x000ea4000802007f */
[----:B--2---:R-:W-:Y:S05]  /*27c90*/  @!P1 BRA `(.L_x_1435) ;  /* 0xfffffffc00f09947 */ /* 0x004fea000383ffff */
[----:B------:R-:W-:Y:S05]  /*27ca0*/  BRA `(.L_x_1434) ;  /* 0xffffff3400647947 */ /* 0x000fea000383ffff */
.L_x_1439:
[----:B------:R-:W-:Y:S02]  /*27cb0*/  SEL R28, R11, R30, P0 ;  /* 0x0000001e0b1c7207 */ /* 0x000fe40000000000 */
[----:B------:R-:W-:Y:S02]  /*27cc0*/  SEL R48, R88, R135, P0 ;  /* 0x0000008758307207 */ /* 0x000fe40000000000 */
[----:B------:R-:W-:Y:S02]  /*27cd0*/  SEL R50, R135, R88, P0 ;  /* 0x0000005887327207 */ /* 0x000fe40000000000 */
[----:B------:R-:W-:Y:S02]  /*27ce0*/  SEL R30, R30, R11, P0 ;  /* 0x0000000b1e1e7207 */ /* 0x000fe40000000000 */
[----:B------:R-:W-:Y:S02]  /*27cf0*/  SEL R82, R116, R15, P0 ;  /* 0x0000000f74527207 */ /* 0x000fe40000000000 */
[----:B------:R-:W-:Y:S01]  /*27d00*/  SEL R84, R15, R116, P0 ;  /* 0x000000740f547207 */ /* 0x000fe20000000000 */
[----:B------:R-:W-:Y:S01]  /*27d10*/  IMAD.MOV.U32 R15, RZ, RZ, -0x1 ;  /* 0xffffffffff0f7424 */ /* 0x000fe200078e00ff */
[----:B------:R-:W-:-:S02]  /*27d20*/  SEL R86, R31, R12, P0 ;  /* 0x0000000c1f567207 */ /* 0x000fc40000000000 */
[----:B------:R-:W-:Y:S01]  /*27d30*/  SEL R88, R12, R31, P0 ;  /* 0x0000001f0c587207 */ /* 0x000fe20000000000 */
[----:B-----5:R-:W-:Y:S01]  /*27d40*/  IMAD.MOV.U32 R12, RZ, RZ, R3 ;  /* 0x000000ffff0c7224 */ /* 0x020fe200078e0003 */
[----:B------:R-:W-:Y:S02]  /*27d50*/  MOV R11, 0x1c1f ;  /* 0x00001c1f000b7802 */ /* 0x000fe40000000f00 */
[----:B------:R-:W-:Y:S02]  /*27d60*/  SEL R98, R55, R14, P0 ;  /* 0x0000000e37627207 */ /* 0x000fe40000000000 */
[----:B------:R-:W-:-:S07]  /*27d70*/  SEL R100, R14, R55, P0 ;  /* 0x000000370e647207 */ /* 0x000fce0000000000 */
[----:B01----:R-:W-:Y:S05]  /*27d80*/  WARPSYNC.COLLECTIVE R15, `(.L_x_1707) ;  /* 0x000000000f087348 */ /* 0x003fea0003c00000 */
[----:B------:R2:W3:Y:S02]  /*27d90*/  SHFL.IDX P6, R14, R13, R12, R11 ;  /* 0x0000000c0d0e7389 */ /* 0x0004e400000c000b */
[----:B0123--:R-:W-:Y:S01]  /*27da0*/  ENDCOLLECTIVE ;  /* 0x000000000000791b */ /* 0x00ffe20003800000 */
.L_x_1707:
[----:B------:R-:W-:Y:S02]  /*27db0*/  SEL R10, R7, R24, P0 ;  /* 0x00000018070a7207 */ /* 0x000fe40000000000 */
[----:B------:R-:W-:Y:S02]  /*27dc0*/  SEL R20, R24, R7, P0 ;  /* 0x0000000718147207 */ /* 0x000fe40000000000 */
[----:B------:R-:W-:Y:S02]  /*27dd0*/  SEL R24, R9, R26, P0 ;  /* 0x0000001a09187207 */ /* 0x000fe40000000000 */
[----:B------:R-:W-:Y:S02]  /*27de0*/  SEL R26, R26, R9, P0 ;  /* 0x000000091a1a7207 */ /* 0x000fe40000000000 */
[----:B------:R-:W-:Y:S02]  /*27df0*/  LOP3.LUT R9, R3, 0x2, RZ, 0x3c, !PT ;  /* 0x0000000203097812 */ /* 0x000fe400078e3cff */
        /* <DEDUP_REMOVED lines=8> */
[----:B------:R-:W-:Y:S01]  /*27e80*/  SEL R32, R34, R61, P0 ;  /* 0x0000003d22207207 */ /* 0x000fe20000000000 */
[----:B------:R-:W-:Y:S01]  /*27e90*/  IMAD.MOV.U32 R7, RZ, RZ, R14 ;  /* 0x000000ffff077224 */ /* 0x000fe200078e000e */
[----:B------:R-:W-:-:S07]  /*27ea0*/  SEL R64, R120, R121, P0 ;  /* 0x0000007978407207 */ /* 0x000fce0000000000 */
[----:B------:R-:W-:Y:S05]  /*27eb0*/  WARPSYNC.COLLECTIVE R15, `(.L_x_1708) ;  /* 0x000000000f087348 */ /* 0x000fea0003c00000 */
[----:B------:R0:W1:Y:S02]  /*27ec0*/  SHFL.IDX P6, R14, R13, R12, R11 ;  /* 0x0000000c0d0e7389 */ /* 0x00006400000c000b */
[----:B01----:R-:W-:Y:S01]  /*27ed0*/  ENDCOLLECTIVE ;  /* 0x000000000000791b */ /* 0x003fe20003800000 */
.L_x_1708:
        /* <DEDUP_REMOVED lines=19> */
.L_x_1709:
        /* <DEDUP_REMOVED lines=8> */
[----:B------:R-:W-:Y:S02]  /*28090*/  MOV R12, R9 ;  /* 0x00000009000c7202 */ /* 0x000fe40000000f00 */
        /* <DEDUP_REMOVED lines=9> */
.L_x_1710:
        /* <DEDUP_REMOVED lines=19> */
.L_x_1711:
[----:B------:R-:W-:Y:S02]  /*28260*/  SEL R6, R133, R156, P0 ;  /* 0x0000009c85067207 */ /* 0x000fe40000000000 */
[----:B------:R-:W-:Y:S02]  /*28270*/  SEL R5, R156, R133, P0 ;  /* 0x000000859c057207 */ /* 0x000fe40000000000 */
[----:B------:R-:W-:Y:S01]  /*28280*/  SEL R4, R7, R8, P0 ;  /* 0x0000000807047207 */ /* 0x000fe20000000000 */
[----:B------:R-:W-:Y:S02]  /*28290*/  IMAD.MOV.U32 R13, RZ, RZ, R26 ;  /* 0x000000ffff0d7224 */ /* 0x000fe400078e001a */
[----:B------:R-:W-:Y:S02]  /*282a0*/  IMAD.MOV.U32 R12, RZ, RZ, R9 ;  /* 0x000000ffff0c7224 */ /* 0x000fe400078e0009 */
[----:B------:R-:W-:-:S07]  /*282b0*/  IMAD.MOV.U32 R24, RZ, RZ, R14 ;  /* 0x000000ffff187224 */ /* 0x000fce00078e000e */
[----:B------:R-:W-:Y:S05]  /*282c0*/  WARPSYNC.COLLECTIVE R15, `(.L_x_1712) ;  /* 0x000000000f087348 */ /* 0x000fea0003c00000 */
[----:B------:R0:W1:Y:S02]  /*282d0*/  SHFL.IDX P6, R14, R13, R12, R11 ;  /* 0x0000000c0d0e7389 */ /* 0x00006400000c000b */
[----:B01----:R-:W-:Y:S01]  /*282e0*/  ENDCOLLECTIVE ;  /* 0x000000000000791b */ /* 0x003fe20003800000 */
.L_x_1712:
[----:B------:R-:W-:Y:S02]  /*282f0*/  IMAD.MOV.U32 R13, RZ, RZ, R28 ;  /* 0x000000ffff0d7224 */ /* 0x000fe400078e001c */
[----:B------:R-:W-:Y:S02]  /*28300*/  IMAD.MOV.U32 R12, RZ, RZ, R3 ;  /* 0x000000ffff0c7224 */ /* 0x000fe400078e0003 */
[----:B------:R-:W-:-:S07]  /*28310*/  IMAD.MOV.U32 R25, RZ, RZ, R14 ;  /* 0x000000ffff197224 */ /* 0x000fce00078e000e */
[----:B------:R-:W-:Y:S05]  /*28320*/  WARPSYNC.COLLECTIVE R15, `(.L_x_1713) ;  /* 0x000000000f087348 */ /* 0x000fea0003c00000 */
[----:B------:R0:W1:Y:S02]  /*28330*/  SHFL.IDX P6, R14, R13, R12, R11 ;  /* 0x0000000c0d0e7389 */ /* 0x00006400000c000b */
[----:B01----:R-:W-:Y:S01]  /*28340*/  ENDCOLLECTIVE ;  /* 0x000000000000791b */ /* 0x003fe20003800000 */
.L_x_1713:
[----:B------:R-:W-:Y:S02]  /*28350*/  IMAD.MOV.U32 R13, RZ, RZ, R30 ;  /* 0x000000ffff0d7224 */ /* 0x000fe400078e001e */
[----:B------:R-:W-:Y:S01]  /*28360*/  IMAD.MOV.U32 R12, RZ, RZ, R9 ;  /* 0x000000ffff0c7224 */ /* 0x000fe200078e0009 */
[----:B------:R-:W-:-:S07]  /*28370*/  MOV R28, R14 ;  /* 0x0000000e001c7202 */ /* 0x000fce0000000f00 */
[----:B------:R-:W-:Y:S05]  /*28380*/  WARPSYNC.COLLECTIVE R15, `(.L_x_1714) ;  /* 0x000000000f087348 */ /* 0x000fea0003c00000 */
[----:B------:R0:W1:Y:S02]  /*28390*/  SHFL.IDX P6, R14, R13, R12, R11 ;  /* 0x0000000c0d0e7389 */ /* 0x00006400000c000b */
[----:B01----:R-:W-:Y:S01]  /*283a0*/  ENDCOLLECTIVE ;  /* 0x000000000000791b */ /* 0x003fe20003800000 */
.L_x_1714:
[----:B------:R-:W-:Y:S02]  /*283b0*/  IMAD.MOV.U32 R13, RZ, RZ, R32 ;  /* 0x000000ffff0d7224 */ /* 0x000fe400078e0020 */
[----:B------:R-:W-:Y:S02]  /*283c0*/  IMAD.MOV.U32 R12, RZ, RZ, R3 ;  /* 0x000000ffff0c7224 */ /* 0x000fe400078e0003 */
[----:B------:R-:W-:-:S07]  /*283d0*/  IMAD.MOV.U32 R27, RZ, RZ, R14 ;  /* 0x000000ffff1b7224 */ /* 0x000fce00078e000e */
[----:B------:R-:W-:Y:S05]  /*283e0*/  WARPSYNC.COLLECTIVE R15, `(.L_x_1715) ;  /* 0x000000000f087348 */ /* 0x000fea0003c00000 */
[----:B------:R0:W1:Y:S02]  /*283f0*/  SHFL.IDX P6, R14, R13, R12, R11 ;  /* 0x0000000c0d0e7389 */ /* 0x00006400000c000b */
[----:B01----:R-:W-:Y:S01]  /*28400*/  ENDCOLLECTIVE ;  /* 0x000000000000791b */ /* 0x003fe20003800000 */
.L_x_1715:
[----:B------:R-:W-:Y:S01]  /*28410*/  SEL R26, R27, R28, P0 ;  /* 0x0000001c1b1a7207 */ /* 0x000fe20000000000 */
[----:B------:R-:W-:Y:S02]  /*28420*/  IMAD.MOV.U32 R13, RZ, RZ, R34 ;  /* 0x000000ffff0d7224 */ /* 0x000fe400078e0022 */
[----:B------:R-:W-:Y:S02]  /*28430*/  IMAD.MOV.U32 R12, RZ, RZ, R9 ;  /* 0x000000ffff0c7224 */ /* 0x000fe400078e0009 */
[----:B------:R-:W-:-:S07]  /*28440*/  IMAD.MOV.U32 R32, RZ, RZ, R14 ;  /* 0x000000ffff207224 */ /* 0x000fce00078e000e */
[----:B------:R-:W-:Y:S05]  /*28450*/  WARPSYNC.COLLECTIVE R15, `(.L_x_1716) ;  /* 0x000000000f087348 */ /* 0x000fea0003c00000 */
[----:B------:R0:W1:Y:S02]  /*28460*/  SHFL.IDX P6, R14, R13, R12, R11 ;  /* 0x0000000c0d0e7389 */ /* 0x00006400000c000b */
[----:B01----:R-:W-:Y:S01]  /*28470*/  ENDCOLLECTIVE ;  /* 0x000000000000791b */ /* 0x003fe20003800000 */
.L_x_1716:
[----:B------:R-:W-:Y:S01]  /*28480*/  MOV R13, R36 ;  /* 0x00000024000d7202 */ /* 0x000fe20000000f00 */
[----:B------:R-:W-:Y:S02]  /*28490*/  IMAD.MOV.U32 R12, RZ, RZ, R3 ;  /* 0x000000ffff0c7224 */ /* 0x000fe400078e0003 */
[----:B------:R-:W-:-:S07]  /*284a0*/  IMAD.MOV.U32 R29, RZ, RZ, R14 ;  /* 0x000000ffff1d7224 */ /* 0x000fce00078e000e */
[----:B------:R-:W-:Y:S05]  /*284b0*/  WARPSYNC.COLLECTIVE R15, `(.L_x_1717) ;  /* 0x000000000f087348 */ /* 0x000fea0003c00000 */
[----:B------:R0:W1:Y:S02]  /*284c0*/  SHFL.IDX P6, R14, R13, R12, R11 ;  /* 0x0000000c0d0e7389 */ /* 0x00006400000c000b */
[----:B01----:R-:W-:Y:S01]  /*284d0*/  ENDCOLLECTIVE ;  /* 0x000000000000791b */ /* 0x003fe20003800000 */
.L_x_1717:
[----:B------:R-:W-:Y:S01]  /*284e0*/  SEL R30, R29, R32, P0 ;  /* 0x000000201d1e7207 */ /* 0x000fe20000000000 */
[----:B------:R-:W-:Y:S02]  /*284f0*/  IMAD.MOV.U32 R13, RZ, RZ, R38 ;  /* 0x000000ffff0d7224 */ /* 0x000fe400078e0026 */
[----:B------:R-:W-:Y:S02]  /*28500*/  IMAD.MOV.U32 R12, RZ, RZ, R9 ;  /* 0x000000ffff0c7224 */ /* 0x000fe400078e0009 */
[----:B------:R-:W-:-:S07]  /*28510*/  IMAD.MOV.U32 R36, RZ, RZ, R14 ;  /* 0x000000ffff247224 */ /* 0x000fce00078e000e */
[----:B------:R-:W-:Y:S05]  /*28520*/  WARPSYNC.COLLECTIVE R15, `(.L_x_1718) ;  /* 0x000000000f087348 */ /* 0x000fea0003c00000 */
[----:B------:R0:W1:Y:S02]  /*28530*/  SHFL.IDX P6, R14, R13, R12, R11 ;  /* 0x0000000c0d0e7389 */ /* 0x00006400000c000b */
[----:B01----:R-:W-:Y:S01]  /*28540*/  ENDCOLLECTIVE ;  /* 0x000000000000791b */ /* 0x003fe20003800000 */
.L_x_1718:
[----:B------:R-:W-:Y:S02]  /*28550*/  IMAD.MOV.U32 R13, RZ, RZ, R40 ;  /* 0x000000ffff0d7224 */ /* 0x000fe400078e0028 */
[----:B------:R-:W-:Y:S02]  /*28560*/  IMAD.MOV.U32 R12, RZ, RZ, R3 ;  /* 0x000000ffff0c7224 */ /* 0x000fe400078e0003 */
[----:B------:R-:W-:-:S07]  /*28570*/  IMAD.MOV.U32 R31, RZ, RZ, R14 ;  /* 0x000000ffff1f7224 */ /* 0x000fce00078e000e */
[----:B------:R-:W-:Y:S05]  /*28580*/  WARPSYNC.COLLECTIVE R15, `(.L_x_1719) ;  /* 0x000000000f087348 */ /* 0x000fea0003c00000 */
[----:B------:R0:W1:Y:S02]  /*28590*/  SHFL.IDX P6, R14, R13, R12, R11 ;  /* 0x0000000c0d0e7389 */ /* 0x00006400000c000b */
[----:B01----:R-:W-:Y:S01]  /*285a0*/  ENDCOLLECTIVE ;  /* 0x000000000000791b */ /* 0x003fe20003800000 */
.L_x_1719:
[----:B------:R-:W-:Y:S01]  /*285b0*/  SEL R34, R31, R36, P0 ;  /* 0x000000241f227207 */ /* 0x000fe20000000000 */
[----:B------:R-:W-:Y:S01]  /*285c0*/  IMAD.MOV.U32 R13, RZ, RZ, R42 ;  /* 0x000000ffff0d7224 */ /* 0x000fe200078e002a */
[----:B------:R-:W-:Y:S01]  /*285d0*/  MOV R12, R9 ;  /* 0x00000009000c7202 */ /* 0x000fe20000000f00 */
[----:B------:R-:W-:-:S07]  /*285e0*/  IMAD.MOV.U32 R40, RZ, RZ, R14 ;  /* 0x000000ffff287224 */ /* 0x000fce00078e000e */
[----:B------:R-:W-:Y:S05]  /*285f0*/  WARPSYNC.COLLECTIVE R15, `(.L_x_1720) ;  /* 0x000000000f087348 */ /* 0x000fea0003c00000 */
[----:B------:R0:W1:Y:S02]  /*28600*/  SHFL.IDX P6, R14, R13, R12, R11 ;  /* 0x0000000c0d0e7389 */ /* 0x00006400000c000b */
[----:B01----:R-:W-:Y:S01]  /*28610*/  ENDCOLLECTIVE ;  /* 0x000000000000791b */ /* 0x003fe20003800000 */
.L_x_1720:
[----:B------:R-:W-:Y:S02]  /*28620*/  IMAD.MOV.U32 R13, RZ, RZ, R44 ;  /* 0x000000ffff0d7224 */ /* 0x000fe400078e002c */
[----:B------:R-:W-:Y:S02]  /*28630*/  IMAD.MOV.U32 R12, RZ, RZ, R3 ;  /* 0x000000ffff0c7224 */ /* 0x000fe400078e0003 */
[----:B------:R-:W-:-:S07]  /*28640*/  IMAD.MOV.U32 R33, RZ, RZ, R14 ;  /* 0x000000ffff217224 */ /* 0x000fce00078e000e */
[----:B------:R-:W-:Y:S05]  /*28650*/  WARPSYNC.COLLECTIVE R15, `(.L_x_1721) ;  /* 0x000000000f087348 */ /* 0x000fea0003c00000 */
[----:B------:R0:W1:Y:S02]  /*28660*/  SHFL.IDX P6, R14, R13, R12, R11 ;  /* 0x0000000c0d0e7389 */ /* 0x00006400000c000b */
[----:B01----:R-:W-:Y:S01]  /*28670*/  ENDCOLLECTIVE ;  /* 0x000000000000791b */ /* 0x003fe20003800000 */
.L_x_1721:
[----:B------:R-:W-:Y:S01]  /*28680*/  SEL R38, R33, R40, P0 ;  /* 0x0000002821267207 */ /* 0x000fe20000000000 */
[----:B------:R-:W-:Y:S02]  /*28690*/  IMAD.MOV.U32 R13, RZ, RZ, R46 ;  /* 0x000000ffff0d7224 */ /* 0x000fe400078e002e */
[----:B------:R-:W-:Y:S02]  /*286a0*/  IMAD.MOV.U32 R12, RZ, RZ, R9 ;  /* 0x000000ffff0c7224 */ /* 0x000fe400078e0009 */
[----:B------:R-:W-:-:S07]  /*286b0*/  IMAD.MOV.U32 R44, RZ, RZ, R14 ;  /* 0x000000ffff2c7224 */ /* 0x000fce00078e000e */
[----:B------:R-:W-:Y:S05]  /*286c0*/  WARPSYNC.COLLECTIVE R15, `(.L_x_1722) ;  /* 0x000000000f087348 */ /* 0x000fea0003c00000 */
[----:B------:R0:W1:Y:S02]  /*286d0*/  SHFL.IDX P6, R14, R13, R12, R11 ;  /* 0x0000000c0d0e7389 */ /* 0x00006400000c000b */
[----:B01----:R-:W-:Y:S01]  /*286e0*/  ENDCOLLECTIVE ;  /* 0x000000000000791b */ /* 0x003fe20003800000 */
.L_x_1722:
[----:B------:R-:W-:Y:S02]  /*286f0*/  IMAD.MOV.U32 R13, RZ, RZ, R48 ;  /* 0x000000ffff0d7224 */ /* 0x000fe400078e0030 */
[----:B------:R-:W-:Y:S02]  /*28700*/  IMAD.MOV.U32 R12, RZ, RZ, R3 ;  /* 0x000000ffff0c7224 */ /* 0x000fe400078e0003 */
[----:B------:R-:W-:-:S07]  /*28710*/  IMAD.MOV.U32 R35, RZ, RZ, R14 ;  /* 0x000000ffff237224 */ /* 0x000fce00078e000e */
[----:B------:R-:W-:Y:S05]  /*28720*/  WARPSYNC.COLLECTIVE R15, `(.L_x_1723) ;  /* 0x000000000f087348 */ /* 0x000fea0003c00000 */
[----:B------:R0:W1:Y:S02]  /*28730*/  SHFL.IDX P6, R14, R13, R12, R11 ;  /* 0x0000000c0d0e7389 */ /* 0x00006400000c000b */
[----:B01----:R-:W-:Y:S01]  /*28740*/  ENDCOLLECTIVE ;  /* 0x000000000000791b */ /* 0x003fe20003800000 */
.L_x_1723:
[----:B------:R-:W-:Y:S01]  /*28750*/  SEL R42, R35, R44, P0 ;  /* 0x0000002c232a7207 */ /* 0x000fe20000000000 */
[----:B------:R-:W-:Y:S02]  /*28760*/  IMAD.MOV.U32 R13, RZ, RZ, R50 ;  /* 0x000000ffff0d7224 */ /* 0x000fe400078e0032 */
[----:B------:R-:W-:Y:S01]  /*28770*/  IMAD.MOV.U32 R12, RZ, RZ, R9 ;  /* 0x000000ffff0c7224 */ /* 0x000fe200078e0009 */
[----:B------:R-:W-:-:S07]  /*28780*/  MOV R48, R14 ;  /* 0x0000000e00307202 */ /* 0x000fce0000000f00 */
[----:B------:R-:W-:Y:S05]  /*28790*/  WARPSYNC.COLLECTIVE R15, `(.L_x_1724) ;  /* 0x000000000f087348 */ /* 0x000fea0003c00000 */
[----:B------:R0:W1:Y:S02]  /*287a0*/  SHFL.IDX P6, R14, R13, R12, R11 ;  /* 0x0000000c0d0e7389 */ /* 0x00006400000c000b */
[----:B01----:R-:W-:Y:S01]  /*287b0*/  ENDCOLLECTIVE ;  /* 0x000000000000791b */ /* 0x003fe20003800000 */
.L_x_1724:
[----:B------:R-:W-:Y:S02]  /*287c0*/  IMAD.MOV.U32 R13, RZ, RZ, R52 ;  /* 0x000000ffff0d7224 */ /* 0x000fe400078e0034 */
[----:B------:R-:W-:Y:S02]  /*287d0*/  IMAD.MOV.U32 R12, RZ, RZ, R3 ;  /* 0x000000ffff0c7224 */ /* 0x000fe400078e0003 */
[----:B------:R-:W-:-:S07]  /*287e0*/  IMAD.MOV.U32 R37, RZ, RZ, R14 ;  /* 0x000000ffff257224 */ /* 0x000fce00078e000e */
[----:B------:R-:W-:Y:S05]  /*287f0*/  WARPSYNC.COLLECTIVE R15, `(.L_x_1725) ;  /* 0x000000000f087348 */ /* 0x000fea0003c00000 */
[----:B------:R0:W1:Y:S02]  /*28800*/  SHFL.IDX P6, R14, R13, R12, R11 ;  /* 0x0000000c0d0e7389 */ /* 0x00006400000c000b */
[----:B01----:R-:W-:Y:S01]  /*28810*/  ENDCOLLECTIVE ;  /* 0x000000000000791b */ /* 0x003fe20003800000 */
.L_x_1725:
[----:B------:R-:W-:Y:S01]  /*28820*/  SEL R46, R37, R48, P0 ;  /* 0x00000030252e7207 */ /* 0x000fe20000000000 */
[----:B------:R-:W-:Y:S02]  /*28830*/  IMAD.MOV.U32 R13, RZ, RZ, R54 ;  /* 0x000000ffff0d7224 */ /* 0x000fe400078e0036 */
[----:B------:R-:W-:Y:S02]  /*28840*/  IMAD.MOV.U32 R12, RZ, RZ, R9 ;  /* 0x000000ffff0c7224 */ /* 0x000fe400078e0009 */
[----:B------:R-:W-:-:S07]  /*28850*/  IMAD.MOV.U32 R52, RZ, RZ, R14 ;  /* 0x000000ffff347224 */ /* 0x000fce00078e000e */
[----:B------:R-:W-:Y:S05]  /*28860*/  WARPSYNC.COLLECTIVE R15, `(.L_x_1726) ;  /* 0x000000000f087348 */ /* 0x000fea0003c00000 */
[----:B------:R0:W1:Y:S02]  /*28870*/  SHFL.IDX P6, R14, R13, R12, R11 ;  /* 0x0000000c0d0e7389 */ /* 0x00006400000c000b */
[----:B01----:R-:W-:Y:S01]  /*28880*/  ENDCOLLECTIVE ;  /* 0x000000000000791b */ /* 0x003fe20003800000 */
.L_x_1726:
[----:B------:R-:W-:Y:S01]  /*28890*/  MOV R13, R56 ;  /* 0x00000038000d7202 */ /* 0x000fe20000000f00 */
[----:B------:R-:W-:Y:S02]  /*288a0*/  IMAD.MOV.U32 R12, RZ, RZ, R3 ;  /* 0x000000ffff0c7224 */ /* 0x000fe400078e0003 */
[----:B------:R-:W-:-:S07]  /*288b0*/  IMAD.MOV.U32 R39, RZ, RZ, R14 ;  /* 0x000000ffff277224 */ /* 0x000fce00078e000e */
[----:B------:R-:W-:Y:S05]  /*288c0*/  WARPSYNC.COLLECTIVE R15, `(.L_x_1727) ;  /* 0x000000000f087348 */ /* 0x000fea0003c00000 */
[----:B------:R0:W1:Y:S02]  /*288d0*/  SHFL.IDX P6, R14, R13, R12, R11 ;  /* 0x0000000c0d0e7389 */ /* 0x00006400000c000b */
[----:B01----:R-:W-:Y:S01]  /*288e0*/  ENDCOLLECTIVE ;  /* 0x000000000000791b */ /* 0x003fe20003800000 */
.L_x_1727:
[----:B------:R-:W-:Y:S01]  /*288f0*/  SEL R50, R39, R52, P0 ;  /* 0x0000003427327207 */ /* 0x000fe20000000000 */
[----:B------:R-:W-:Y:S02]  /*28900*/  IMAD.MOV.U32 R13, RZ, RZ, R58 ;  /* 0x000000ffff0d7224 */ /* 0x000fe400078e003a */
[----:B------:R-:W-:Y:S02]  /*28910*/  IMAD.MOV.U32 R12, RZ, RZ, R9 ;  /* 0x000000ffff0c7224 */ /* 0x000fe400078e0009 */
[----:B------:R-:W-:-:S07]  /*28920*/  IMAD.MOV.U32 R56, RZ, RZ, R14 ;  /* 0x000000ffff387224 */ /* 0x000fce00078e000e */
[----:B------:R-:W-:Y:S05]  /*28930*/  WARPSYNC.COLLECTIVE R15, `(.L_x_1728) ;  /* 0x000000000f087348 */ /* 0x000fea0003c00000 */
[----:B------:R0:W1:Y:S02]  /*28940*/  SHFL.IDX P6, R14, R13, R12, R11 ;  /* 0x0000000c0d0e7389 */ /* 0x00006400000c000b */
[----:B01----:R-:W-:Y:S01]  /*28950*/  ENDCOLLECTIVE ;  /* 0x000000000000791b */ /* 0x003fe20003800000 */
.L_x_1728:
[----:B------:R-:W-:Y:S02]  /*28960*/  IMAD.MOV.U32 R13, RZ, RZ, R60 ;  /* 0x000000ffff0d7224 */ /* 0x000fe400078e003c */
[----:B------:R-:W-:Y:S02]  /*28970*/  IMAD.MOV.U32 R12, RZ, RZ, R3 ;  /* 0x000000ffff0c7224 */ /* 0x000fe400078e0003 */
[----:B------:R-:W-:-:S07]  /*28980*/  IMAD.MOV.U32 R41, RZ, RZ, R14 ;  /* 0x000000ffff297224 */ /* 0x000fce00078e000e */
[----:B------:R-:W-:Y:S05]  /*28990*/  WARPSYNC.COLLECTIVE R15, `(.L_x_1729) ;  /* 0x000000000f087348 */ /* 0x000fea0003c00000 */
[----:B------:R0:W1:Y:S02]  /*289a0*/  SHFL.IDX P6, R14, R13, R12, R11 ;  /* 0x0000000c0d0e7389 */ /* 0x00006400000c000b */
[----:B01----:R-:W-:Y:S01]  /*289b0*/  ENDCOLLECTIVE ;  /* 0x000000000000791b */ /* 0x003fe20003800000 */
.L_x_1729:
[----:B------:R-:W-:Y:S01]  /*289c0*/  SEL R54, R41, R56, P0 ;  /* 0x0000003829367207 */ /* 0x000fe20000000000 */
[----:B------:R-:W-:Y:S01]  /*289d0*/  IMAD.MOV.U32 R13, RZ, RZ, R62 ;  /* 0x000000ffff0d7224 */ /* 0x000fe200078e003e */
[----:B------:R-:W-:Y:S01]  /*289e0*/  MOV R12, R9 ;  /* 0x00000009000c7202 */ /* 0x000fe20000000f00 */
[----:B------:R-:W-:-:S07]  /*289f0*/  IMAD.MOV.U32 R60, RZ, RZ, R14 ;  /* 0x000000ffff3c7224 */ /* 0x000fce00078e000e */
[----:B------:R-:W-:Y:S05]  /*28a00*/  WARPSYNC.COLLECTIVE R15, `(.L_x_1730) ;  /* 0x000000000f087348 */ /* 0x000fea0003c00000 */
[----:B------:R0:W1:Y:S02]  /*28a10*/  SHFL.IDX P6, R14, R13, R12, R11 ;  /* 0x0000000c0d0e7389 */ /* 0x00006400000c000b */
[----:B01----:R-:W-:Y:S01]  /*28a20*/  ENDCOLLECTIVE ;  /* 0x000000000000791b */ /* 0x003fe20003800000 */
.L_x_1730:
[----:B------:R-:W-:Y:S02]  /*28a30*/  IMAD.MOV.U32 R13, RZ, RZ, R64 ;  /* 0x000000ffff0d7224 */ /* 0x000fe400078e0040 */
[----:B------:R-:W-:Y:S02]  /*28a40*/  IMAD.MOV.U32 R12, RZ, RZ, R3 ;  /* 0x000000ffff0c7224 */ /* 0x000fe400078e0003 */
[----:B------:R-:W-:-:S07]  /*28a50*/  IMAD.MOV.U32 R43, RZ, RZ, R14 ;  /* 0x000000ffff2b7224 */ /* 0x000fce00078e000e */
[----:B------:R-:W-:Y:S05]  /*28a60*/  WARPSYNC.COLLECTIVE R15, `(.L_x_1731) ;  /* 0x000000000f087348 */ /* 0x000fea0003c00000 */
[----:B------:R0:W1:Y:S02]  /*28a70*/  SHFL.IDX P6, R14, R13, R12, R11 ;  /* 0x0000000c0d0e7389 */ /* 0x00006400000c000b */
[----:B01----:R-:W-:Y:S01]  /*28a80*/  ENDCOLLECTIVE ;  /* 0x000000000000791b */ /* 0x003fe20003800000 */
.L_x_1731:
[----:B------:R-:W-:Y:S01]  /*28a90*/  SEL R58, R43, R60, P0 ;  /* 0x0000003c2b3a7207 */ /* 0x000fe20000000000 */
[----:B------:R-:W-:Y:S02]  /*28aa0*/  IMAD.MOV.U32 R13, RZ, RZ, R66 ;  /* 0x000000ffff0d7224 */ /* 0x000fe400078e0042 */
[----:B------:R-:W-:Y:S02]  /*28ab0*/  IMAD.MOV.U32 R12, RZ, RZ, R9 ;  /* 0x000000ffff0c7224 */ /* 0x000fe400078e0009 */
[----:B------:R-:W-:-:S07]  /*28ac0*/  IMAD.MOV.U32 R64, RZ, RZ, R14 ;  /* 0x000000ffff407224 */ /* 0x000fce00078e000e */
[----:B------:R-:W-:Y:S05]  /*28ad0*/  WARPSYNC.COLLECTIVE R15, `(.L_x_1732) ;  /* 0x000000000f087348 */ /* 0x000fea0003c00000 */
[----:B------:R0:W1:Y:S02]  /*28ae0*/  SHFL.IDX P6, R14, R13, R12, R11 ;  /* 0x0000000c0d0e7389 */ /* 0x00006400000c000b */
[----:B01----:R-:W-:Y:S01]  /*28af0*/  ENDCOLLECTIVE ;  /* 0x000000000000791b */ /* 0x003fe20003800000 */
.L_x_1732:
[----:B------:R-:W-:Y:S02]  /*28b00*/  IMAD.MOV.U32 R13, RZ, RZ, R68 ;  /* 0x000000ffff0d7224 */ /* 0x000fe400078e0044 */
[----:B------:R-:W-:Y:S02]  /*28b10*/  IMAD.MOV.U32 R12, RZ, RZ, R3 ;  /* 0x000000ffff0c7224 */ /* 0x000fe400078e0003 */
[----:B------:R-:W-:-:S07]  /*28b20*/  IMAD.MOV.U32 R45, RZ, RZ, R14 ;  /* 0x000000ffff2d7224 */ /* 0x000fce00078e000e */
[----:B------:R-:W-:Y:S05]  /*28b30*/  WARPSYNC.COLLECTIVE R15, `(.L_x_1733) ;  /* 0x000000000f087348 */ /* 0x000fea0003c00000 */
[----:B------:R0:W1:Y:S02]  /*28b40*/  SHFL.IDX P6, R14, R13, R12, R11 ;  /* 0x0000000c0d0e7389 */ /* 0x00006400000c000b */
[----:B01----:R-:W-:Y:S01]  /*28b50*/  ENDCOLLECTIVE ;  /* 0x000000000000791b */ /* 0x003fe20003800000 */
.L_x_1733:
[----:B------:R-:W-:Y:S01]  /*28b60*/  SEL R62, R45, R64, P0 ;  /* 0x000000402d3e7207 */ /* 0x000fe20000000000 */
[----:B------:R-:W-:Y:S02]  /*28b70*/  IMAD.MOV.U32 R13, RZ, RZ, R70 ;  /* 0x000000ffff0d7224 */ /* 0x000fe400078e0046 */
[----:B------:R-:W-:Y:S01]  /*28b80*/  IMAD.MOV.U32 R12, RZ, RZ, R9 ;  /* 0x000000ffff0c7224 */ /* 0x000fe200078e0009 */
[----:B------:R-:W-:-:S07]  /*28b90*/  MOV R68, R14 ;  /* 0x0000000e00447202 */ /* 0x000fce0000000f00 */
[----:B------:R-:W-:Y:S05]  /*28ba0*/  WARPSYNC.COLLECTIVE R15, `(.L_x_1734) ;  /* 0x000000000f087348 */ /* 0x000fea0003c00000 */
[----:B------:R0:W1:Y:S02]  /*28bb0*/  SHFL.IDX P6, R14, R13, R12, R11 ;  /* 0x0000000c0d0e7389 */ /* 0x00006400000c000b */
[----:B01----:R-:W-:Y:S01]  /*28bc0*/  ENDCOLLECTIVE ;  /* 0x000000000000791b */ /* 0x003fe20003800000 */
.L_x_1734:
[----:B------:R-:W-:Y:S02]  /*28bd0*/  IMAD.MOV.U32 R13, RZ, RZ, R72 ;  /* 0x000000ffff0d7224 */ /* 0x000fe400078e0048 */
[----:B------:R-:W-:Y:S02]  /*28be0*/  IMAD.MOV.U32 R12, RZ, RZ, R3 ;  /* 0x000000ffff0c7224 */ /* 0x000fe400078e0003 */
[----:B------:R-:W-:-:S07]  /*28bf0*/  IMAD.MOV.U32 R47, RZ, RZ, R14 ;  /* 0x000000ffff2f7224 */ /* 0x000fce00078e000e */
[----:B------:R-:W-:Y:S05]  /*28c00*/  WARPSYNC.COLLECTIVE R15, `(.L_x_1735) ;  /* 0x000000000f087348 */ /* 0x000fea0003c00000 */
[----:B------:R0:W1:Y:S02]  /*28c10*/  SHFL.IDX P6, R14, R13, R12, R11 ;  /* 0x0000000c0d0e7389 */ /* 0x00006400000c000b */
[----:B01----:R-:W-:Y:S01]  /*28c20*/  ENDCOLLECTIVE ;  /* 0x000000000000791b */ /* 0x003fe20003800000 */
.L_x_1735:
[----:B------:R-:W-:Y:S01]  /*28c30*/  SEL R66, R47, R68, P0 ;  /* 0x000000442f427207 */ /* 0x000fe20000000000 */
[----:B------:R-:W-:Y:S02]  /*28c40*/  IMAD.MOV.U32 R13, RZ, RZ, R74 ;  /* 0x000000ffff0d7224 */ /* 0x000fe400078e004a */
[----:B------:R-:W-:Y:S02]  /*28c50*/  IMAD.MOV.U32 R12, RZ, RZ, R9 ;  /* 0x000000ffff0c7224 */ /* 0x000fe400078e0009 */
[----:B------:R-:W-:-:S07]  /*28c60*/  IMAD.MOV.U32 R72, RZ, RZ, R14 ;  /* 0x000000ffff487224 */ /* 0x000fce00078e000e */
[----:B------:R-:W-:Y:S05]  /*28c70*/  WARPSYNC.COLLECTIVE R15, `(.L_x_1736) ;  /* 0x000000000f087348 */ /* 0x000fea0003c00000 */
[----:B------:R0:W1:Y:S02]  /*28c80*/  SHFL.IDX P6, R14, R13, R12, R11 ;  /* 0x0000000c0d0e7389 */ /* 0x00006400000c000b */
[----:B01----:R-:W-:Y:S01]  /*28c90*/  ENDCOLLECTIVE ;  /* 0x000000000000791b */ /* 0x003fe20003800000 */
.L_x_1736:
[----:B------:R-:W-:Y:S01]  /*28ca0*/  MOV R13, R78 ;  /* 0x0000004e000d7202 */ /* 0x000fe20000000f00 */
[----:B------:R-:W-:Y:S02]  /*28cb0*/  IMAD.MOV.U32 R12, RZ, RZ, R3 ;  /* 0x000000ffff0c7224 */ /* 0x000fe400078e0003 */
[----:B------:R-:W-:-:S07]  /*28cc0*/  IMAD.MOV.U32 R49, RZ, RZ, R14 ;  /* 0x000000ffff317224 */ /* 0x000fce00078e000e */
[----:B------:R-:W-:Y:S05]  /*28cd0*/  WARPSYNC.COLLECTIVE R15, `(.L_x_1737) ;  /* 0x000000000f087348 */ /* 0x000fea0003c00000 */
[----:B------:R0:W1:Y:S02]  /*28ce0*/  SHFL.IDX P6, R14, R13, R12, R11 ;  /* 0x0000000c0d0e7389 */ /* 0x00006400000c000b */
[----:B01----:R-:W-:Y:S01]  /*28cf0*/  ENDCOLLECTIVE ;  /* 0x000000000000791b */ /* 0x003fe20003800000 */
.L_x_1737:
[----:B------:R-:W-:Y:S01]  /*28d00*/  SEL R70, R49, R72, P0 ;  /* 0x0000004831467207 */ /* 0x000fe20000000000 */
[----:B------:R-:W-:Y:S02]  /*28d10*/  IMAD.MOV.U32 R13, RZ, RZ, R80 ;  /* 0x000000ffff0d7224 */ /* 0x000fe400078e0050 */
[----:B------:R-:W-:Y:S02]  /*28d20*/  IMAD.MOV.U32 R12, RZ, RZ, R9 ;  /* 0x000000ffff0c7224 */ /* 0x000fe400078e0009 */
[----:B------:R-:W-:-:S07]  /*28d30*/  IMAD.MOV.U32 R78, RZ, RZ, R14 ;  /* 0x000000ffff4e7224 */ /* 0x000fce00078e000e */
[----:B------:R-:W-:Y:S05]  /*28d40*/  WARPSYNC.COLLECTIVE R15, `(.L_x_1738) ;  /* 0x000000000f087348 */ /* 0x000fea0003c00000 */
[----:B------:R0:W1:Y:S02]  /*28d50*/  SHFL.IDX P6, R14, R13, R12, R11 ;  /* 0x0000000c0d0e7389 */ /* 0x00006400000c000b */
[----:B01----:R-:W-:Y:S01]  /*28d60*/  ENDCOLLECTIVE ;  /* 0x000000000000791b */ /* 0x003fe20003800000 */
.L_x_1738:
[----:B------:R-:W-:Y:S02]  /*28d70*/  IMAD.MOV.U32 R13, RZ, RZ, R82 ;  /* 0x000000ffff0d7224 */ /* 0x000fe400078e0052 */
[----:B------:R-:W-:Y:S02]  /*28d80*/  IMAD.MOV.U32 R12, RZ, RZ, R3 ;  /* 0x000000ffff0c7224 */ /* 0x000fe400078e0003 */
[----:B------:R-:W-:-:S07]  /*28d90*/  IMAD.MOV.U32 R51, RZ, RZ, R14 ;  /* 0x000000ffff337224 */ /* 0x000fce00078e000e */
[----:B------:R-:W-:Y:S05]  /*28da0*/  WARPSYNC.COLLECTIVE R15, `(.L_x_1739) ;  /* 0x000000000f087348 */ /* 0x000fea0003c00000 */
[----:B------:R0:W1:Y:S02]  /*28db0*/  SHFL.IDX P6, R14, R13, R12, R11 ;  /* 0x0000000c0d0e7389 */ /* 0x00006400000c000b */
[----:B01----:R-:W-:Y:S01]  /*28dc0*/  ENDCOLLECTIVE ;  /* 0x000000000000791b */ /* 0x003fe20003800000 */
.L_x_1739:
[----:B------:R-:W-:Y:S01]  /*28dd0*/  SEL R74, R51, R78, P0 ;  /* 0x0000004e334a7207 */ /* 0x000fe20000000000 */
[----:B------:R-:W-:Y:S01]  /*28de0*/  IMAD.MOV.U32 R13, RZ, RZ, R84 ;  /* 0x000000ffff0d7224 */ /* 0x000fe200078e0054 */
[----:B------:R-:W-:Y:S01]  /*28df0*/  MOV R12, R9 ;  /* 0x00000009000c7202 */ /* 0x000fe20000000f00 */
[----:B------:R-:W-:-:S07]  /*28e00*/  IMAD.MOV.U32 R82, RZ, RZ, R14 ;  /* 0x000000ffff527224 */ /* 0x000fce00078e000e */
[----:B------:R-:W-:Y:S05]  /*28e10*/  WARPSYNC.COLLECTIVE R15, `(.L_x_1740) ;  /* 0x000000000f087348 */ /* 0x000fea0003c00000 */
[----:B------:R0:W1:Y:S02]  /*28e20*/  SHFL.IDX P6, R14, R13, R12, R11 ;  /* 0x0000000c0d0e7389 */ /* 0x00006400000c000b */
[----:B01----:R-:W-:Y:S01]  /*28e30*/  ENDCOLLECTIVE ;  /* 0x000000000000791b */ /* 0x003fe20003800000 */
.L_x_1740:
[----:B------:R-:W-:Y:S02]  /*28e40*/  IMAD.MOV.U32 R13, RZ, RZ, R86 ;  /* 0x000000ffff0d7224 */ /* 0x000fe400078e0056 */
[----:B------:R-:W-:Y:S02]  /*28e50*/  IMAD.MOV.U32 R12, RZ, RZ, R3 ;  /* 0x000000ffff0c7224 */ /* 0x000fe400078e0003 */
[----:B------:R-:W-:-:S07]  /*28e60*/  IMAD.MOV.U32 R53, RZ, RZ, R14 ;  /* 0x000000ffff357224 */ /* 0x000fce00078e000e */
[----:B------:R-:W-:Y:S05]  /*28e70*/  WARPSYNC.COLLECTIVE R15, `(.L_x_1741) ;  /* 0x000000000f087348 */ /* 0x000fea0003c00000 */
[----:B------:R0:W1:Y:S02]  /*28e80*/  SHFL.IDX P6, R14, R13, R12, R11 ;  /* 0x0000000c0d0e7389 */ /* 0x00006400000c000b */
[----:B01----:R-:W-:Y:S01]  /*28e90*/  ENDCOLLECTIVE ;  /* 0x000000000000791b */ /* 0x003fe20003800000 */
.L_x_1741:
[----:B------:R-:W-:Y:S02]  /*28ea0*/  IMAD.MOV.U32 R13, RZ, RZ, R88 ;  /* 0x000000ffff0d7224 */ /* 0x000fe400078e0058 */
[----:B------:R-:W-:Y:S02]  /*28eb0*/  IMAD.MOV.U32 R12, RZ, RZ, R9 ;  /* 0x000000ffff0c7224 */ /* 0x000fe400078e0009 */
[----:B------:R-:W-:-:S07]  /*28ec0*/  IMAD.MOV.U32 R86, RZ, RZ, R14 ;  /* 0x000000ffff567224 */ /* 0x000fce00078e000e */
[----:B------:R-:W-:Y:S05]  /*28ed0*/  WARPSYNC.COLLECTIVE R15, `(.L_x_1742) ;  /* 0x000000000f087348 */ /* 0x000fea0003c00000 */
[----:B------:R0:W1:Y:S02]  /*28ee0*/  SHFL.IDX P6, R14, R13, R12, R11 ;  /* 0x0000000c0d0e7389 */ /* 0x00006400000c000b */
[----:B01----:R-:W-:Y:S01]  /*28ef0*/  ENDCOLLECTIVE ;  /* 0x000000000000791b */ /* 0x003fe20003800000 */
.L_x_1742:
[----:B------:R-:W-:Y:S02]  /*28f00*/  IMAD.MOV.U32 R13, RZ, RZ, R90 ;  /* 0x000000ffff0d7224 */ /* 0x000fe400078e005a */
[----:B------:R-:W-:Y:S02]  /*28f10*/  IMAD.MOV.U32 R12, RZ, RZ, R3 ;  /* 0x000000ffff0c7224 */ /* 0x000fe400078e0003 */
[----:B------:R-:W-:-:S07]  /*28f20*/  IMAD.MOV.U32 R55, RZ, RZ, R14 ;  /* 0x000000ffff377224 */ /* 0x000fce00078e000e */
[----:B------:R-:W-:Y:S05]  /*28f30*/  WARPSYNC.COLLECTIVE R15, `(.L_x_1743) ;  /* 0x000000000f087348 */ /* 0x000fea0003c00000 */
[----:B------:R0:W1:Y:S02]  /*28f40*/  SHFL.IDX P6, R14, R13, R12, R11 ;  /* 0x0000000c0d0e7389 */ /* 0x00006400000c000b */
[----:B01----:R-:W-:Y:S01]  /*28f50*/  ENDCOLLECTIVE ;  /* 0x000000000000791b */ /* 0x003fe20003800000 */
.L_x_1743:
[----:B------:R-:W-:Y:S02]  /*28f60*/  IMAD.MOV.U32 R13, RZ, RZ, R92 ;  /* 0x000000ffff0d7224 */ /* 0x000fe400078e005c */
[----:B------:R-:W-:Y:S01]  /*28f70*/  IMAD.MOV.U32 R12, RZ, RZ, R9 ;  /* 0x000000ffff0c7224 */ /* 0x000fe200078e0009 */
[----:B------:R-:W-:-:S07]  /*28f80*/  MOV R90, R14 ;  /* 0x0000000e005a7202 */ /* 0x000fce0000000f00 */
[----:B------:R-:W-:Y:S05]  /*28f90*/  WARPSYNC.COLLECTIVE R15, `(.L_x_1744) ;  /* 0x000000000f087348 */ /* 0x000fea0003c00000 */
[----:B------:R0:W1:Y:S02]  /*28fa0*/  SHFL.IDX P6, R14, R13, R12, R11 ;  /* 0x0000000c0d0e7389 */ /* 0x00006400000c000b */
[----:B01----:R-:W-:Y:S01]  /*28fb0*/  ENDCOLLECTIVE ;  /* 0x000000000000791b */ /* 0x003fe20003800000 */
.L_x_1744:
[----:B------:R-:W-:Y:S02]  /*28fc0*/  IMAD.MOV.U32 R13, RZ, RZ, R94 ;  /* 0x000000ffff0d7224 */ /* 0x000fe400078e005e */
[----:B------:R-:W-:Y:S02]  /*28fd0*/  IMAD.MOV.U32 R12, RZ, RZ, R3 ;  /* 0x000000ffff0c7224 */ /* 0x000fe400078e0003 */
[----:B------:R-:W-:-:S07]  /*28fe0*/  IMAD.MOV.U32 R57, RZ, RZ, R14 ;  /* 0x000000ffff397224 */ /* 0x000fce00078e000e */
[----:B------:R-:W-:Y:S05]  /*28ff0*/  WARPSYNC.COLLECTIVE R15, `(.L_x_1745) ;  /* 0x000000000f087348 */ /* 0x000fea0003c00000 */
[----:B------:R0:W1:Y:S02]  /*29000*/  SHFL.IDX P6, R14, R13, R12, R11 ;  /* 0x0000000c0d0e7389 */ /* 0x00006400000c000b */
[----:B01----:R-:W-:Y:S01]  /*29010*/  ENDCOLLECTIVE ;  /* 0x000000000000791b */ /* 0x003fe20003800000 */
.L_x_1745:
[----:B------:R-:W-:Y:S02]  /*29020*/  IMAD.MOV.U32 R13, RZ, RZ, R96 ;  /* 0x000000ffff0d7224 */ /* 0x000fe400078e0060 */
[----:B------:R-:W-:Y:S02]  /*29030*/  IMAD.MOV.U32 R12, RZ, RZ, R9 ;  /* 0x000000ffff0c7224 */ /* 0x000fe400078e0009 */
[----:B------:R-:W-:-:S07]  /*29040*/  IMAD.MOV.U32 R94, RZ, RZ, R14 ;  /* 0x000000ffff5e7224 */ /* 0x000fce00078e000e */
[----:B------:R-:W-:Y:S05]  /*29050*/  WARPSYNC.COLLECTIVE R15, `(.L_x_1746) ;  /* 0x000000000f087348 */ /* 0x000fea0003c00000 */
[----:B------:R0:W1:Y:S02]  /*29060*/  SHFL.IDX P6, R14, R13, R12, R11 ;  /* 0x0000000c0d0e7389 */ /* 0x00006400000c000b */
[----:B01----:R-:W-:Y:S01]  /*29070*/  ENDCOLLECTIVE ;  /* 0x000000000000791b */ /* 0x003fe20003800000 */
.L_x_1746:
[----:B------:R-:W-:Y:S01]  /*29080*/  MOV R13, R98 ;  /* 0x00000062000d7202 */ /* 0x000fe20000000f00 */
[----:B------:R-:W-:Y:S02]  /*29090*/  IMAD.MOV.U32 R12, RZ, RZ, R3 ;  /* 0x000000ffff0c7224 */ /* 0x000fe400078e0003 */
[----:B------:R-:W-:-:S07]  /*290a0*/  IMAD.MOV.U32 R59, RZ, RZ, R14 ;  /* 0x000000ffff3b7224 */ /* 0x000fce00078e000e */
[----:B------:R-:W-:Y:S05]  /*290b0*/  WARPSYNC.COLLECTIVE R15, `(.L_x_1747) ;  /* 0x000000000f087348 */ /* 0x000fea0003c00000 */
[----:B------:R0:W1:Y:S02]  /*290c0*/  SHFL.IDX P6, R14, R13, R12, R11 ;  /* 0x0000000c0d0e7389 */ /* 0x00006400000c000b */
[----:B01----:R-:W-:Y:S01]  /*290d0*/  ENDCOLLECTIVE ;  /* 0x000000000000791b */ /* 0x003fe20003800000 */
.L_x_1747:
[----:B------:R-:W-:Y:S02]  /*290e0*/  IMAD.MOV.U32 R13, RZ, RZ, R100 ;  /* 0x000000ffff0d7224 */ /* 0x000fe400078e0064 */
[----:B------:R-:W-:Y:S02]  /*290f0*/  IMAD.MOV.U32 R12, RZ, RZ, R9 ;  /* 0x000000ffff0c7224 */ /* 0x000fe400078e0009 */
[----:B------:R-:W-:-:S07]  /*29100*/  IMAD.MOV.U32 R98, RZ, RZ, R14 ;  /* 0x000000ffff627224 */ /* 0x000fce00078e000e */
[----:B------:R-:W-:Y:S05]  /*29110*/  WARPSYNC.COLLECTIVE R15, `(.L_x_1748) ;  /* 0x000000000f087348 */ /* 0x000fea0003c00000 */
[----:B------:R0:W1:Y:S02]  /*29120*/  SHFL.IDX P6, R14, R13, R12, R11 ;  /* 0x0000000c0d0e7389 */ /* 0x00006400000c000b */
[----:B01----:R-:W-:Y:S01]  /*29130*/  ENDCOLLECTIVE ;  /* 0x000000000000791b */ /* 0x003fe20003800000 */
.L_x_1748:
[----:B------:R-:W-:Y:S02]  /*29140*/  IMAD.MOV.U32 R13, RZ, RZ, R102 ;  /* 0x000000ffff0d7224 */ /* 0x000fe400078e0066 */
[----:B------:R-:W-:Y:S02]  /*29150*/  IMAD.MOV.U32 R12, RZ, RZ, R3 ;  /* 0x000000ffff0c7224 */ /* 0x000fe400078e0003 */
[----:B------:R-:W-:-:S07]  /*29160*/  IMAD.MOV.U32 R61, RZ, RZ, R14 ;  /* 0x000000ffff3d7224 */ /* 0x000fce00078e000e */
[----:B------:R-:W-:Y:S05]  /*29170*/  WARPSYNC.COLLECTIVE R15, `(.L_x_1749) ;  /* 0x000000000f087348 */ /* 0x000fea0003c00000 */
[----:B------:R0:W1:Y:S02]  /*29180*/  SHFL.IDX P6, R14, R13, R12, R11 ;  /* 0x0000000c0d0e7389 */ /* 0x00006400000c000b */
[----:B01----:R-:W-:Y:S01]  /*29190*/  ENDCOLLECTIVE ;  /* 0x000000000000791b */ /* 0x003fe20003800000 */
.L_x_1749:
[----:B------:R-:W-:Y:S01]  /*291a0*/  IMAD.MOV.U32 R13, RZ, RZ, R104 ;  /* 0x000000ffff0d7224 */ /* 0x000fe200078e0068 */
[----:B------:R-:W-:Y:S01]  /*291b0*/  MOV R12, R9 ;  /* 0x00000009000c7202 */ /* 0x000fe20000000f00 */
[----:B------:R-:W-:-:S07]  /*291c0*/  IMAD.MOV.U32 R102, RZ, RZ, R14 ;  /* 0x000000ffff667224 */ /* 0x000fce00078e000e */
[----:B------:R-:W-:Y:S05]  /*291d0*/  WARPSYNC.COLLECTIVE R15, `(.L_x_1750) ;  /* 0x000000000f087348 */ /* 0x000fea0003c00000 */
[----:B------:R0:W1:Y:S02]  /*291e0*/  SHFL.IDX P6, R14, R13, R12, R11 ;  /* 0x0000000c0d0e7389 */ /* 0x00006400000c000b */
[----:B01----:R-:W-:Y:S01]  /*291f0*/  ENDCOLLECTIVE ;  /* 0x000000000000791b */ /* 0x003fe20003800000 */
.L_x_1750:
[----:B------:R-:W-:Y:S02]  /*29200*/  IMAD.MOV.U32 R13, RZ, RZ, R106 ;  /* 0x000000ffff0d7224 */ /* 0x000fe400078e006a */
[----:B------:R-:W-:Y:S02]  /*29210*/  IMAD.MOV.U32 R12, RZ, RZ, R3 ;  /* 0x000000ffff0c7224 */ /* 0x000fe400078e0003 */
[----:B------:R-:W-:-:S07]  /*29220*/  IMAD.MOV.U32 R63, RZ, RZ, R14 ;  /* 0x000000ffff3f7224 */ /* 0x000fce00078e000e */
[----:B------:R-:W-:Y:S05]  /*29230*/  WARPSYNC.COLLECTIVE R15, `(.L_x_1751) ;  /* 0x000000000f087348 */ /* 0x000fea0003c00000 */
[----:B------:R0:W1:Y:S02]  /*29240*/  SHFL.IDX P6, R14, R13, R12, R11 ;  /* 0x0000000c0d0e7389 */ /* 0x00006400000c000b */
[----:B01----:R-:W-:Y:S01]  /*29250*/  ENDCOLLECTIVE ;  /* 0x000000000000791b */ /* 0x003fe20003800000 */
.L_x_1751:
[----:B------:R-:W-:Y:S02]  /*29260*/  IMAD.MOV.U32 R13, RZ, RZ, R108 ;  /* 0x000000ffff0d7224 */ /* 0x000fe400078e006c */
[----:B------:R-:W-:Y:S02]  /*29270*/  IMAD.MOV.U32 R12, RZ, RZ, R9 ;  /* 0x000000ffff0c7224 */ /* 0x000fe400078e0009 */
[----:B------:R-:W-:-:S07]  /*29280*/  IMAD.MOV.U32 R106, RZ, RZ, R14 ;  /* 0x000000ffff6a7224 */ /* 0x000fce00078e000e */
[----:B------:R-:W-:Y:S05]  /*29290*/  WARPSYNC.COLLECTIVE R15, `(.L_x_1752) ;  /* 0x000000000f087348 */ /* 0x000fea0003c00000 */
[----:B------:R0:W1:Y:S02]  /*292a0*/  SHFL.IDX P6, R14, R13, R12, R11 ;  /* 0x0000000c0d0e7389 */ /* 0x00006400000c000b */
[----:B01----:R-:W-:Y:S01]  /*292b0*/  ENDCOLLECTIVE ;  /* 0x000000000000791b */ /* 0x003fe20003800000 */
.L_x_1752:
[----:B------:R-:W-:Y:S02]  /*292c0*/  IMAD.MOV.U32 R13, RZ, RZ, R110 ;  /* 0x000000ffff0d7224 */ /* 0x000fe400078e006e */
[----:B------:R-:W-:Y:S02]  /*292d0*/  IMAD.MOV.U32 R12, RZ, RZ, R3 ;  /* 0x000000ffff0c7224 */ /* 0x000fe400078e0003 */
[----:B------:R-:W-:-:S07]  /*292e0*/  IMAD.MOV.U32 R65, RZ, RZ, R14 ;  /* 0x000000ffff417224 */ /* 0x000fce00078e000e */
[----:B------:R-:W-:Y:S05]  /*292f0*/  WARPSYNC.COLLECTIVE R15, `(.L_x_1753) ;  /* 0x000000000f087348 */ /* 0x000fea0003c00000 */
[----:B------:R0:W1:Y:S02]  /*29300*/  SHFL.IDX P6, R14, R13, R12, R11 ;  /* 0x0000000c0d0e7389 */ /* 0x00006400000c000b */
[----:B01----:R-:W-:Y:S01]  /*29310*/  ENDCOLLECTIVE ;  /* 0x000000000000791b */ /* 0x003fe20003800000 */
.L_x_1753:
[----:B------:R-:W-:Y:S02]  /*29320*/  IMAD.MOV.U32 R13, RZ, RZ, R112 ;  /* 0x000000ffff0d7224 */ /* 0x000fe400078e0070 */
[----:B------:R-:W-:Y:S01]  /*29330*/  IMAD.MOV.U32 R12, RZ, RZ, R9 ;  /* 0x000000ffff0c7224 */ /* 0x000fe200078e0009 */
[----:B------:R-:W-:-:S07]  /*29340*/  MOV R110, R14 ;  /* 0x0000000e006e7202 */ /* 0x000fce0000000f00 */
[----:B------:R-:W-:Y:S05]  /*29350*/  WARPSYNC.COLLECTIVE R15, `(.L_x_1754) ;  /* 0x000000000f087348 */ /* 0x000fea0003c00000 */
[----:B------:R0:W1:Y:S02]  /*29360*/  SHFL.IDX P6, R14, R13, R12, R11 ;  /* 0x0000000c0d0e7389 */ /* 0x00006400000c000b */
[----:B01----:R-:W-:Y:S01]  /*29370*/  ENDCOLLECTIVE ;  /* 0x000000000000791b */ /* 0x003fe20003800000 */
.L_x_1754:
[----:B------:R-:W-:Y:S02]  /*29380*/  IMAD.MOV.U32 R13, RZ, RZ, R114 ;  /* 0x000000ffff0d7224 */ /* 0x000fe400078e0072 */
[----:B------:R-:W-:Y:S02]  /*29390*/  IMAD.MOV.U32 R12, RZ, RZ, R3 ;  /* 0x000000ffff0c7224 */ /* 0x000fe400078e0003 */
[----:B------:R-:W-:-:S07]  /*293a0*/  IMAD.MOV.U32 R67, RZ, RZ, R14 ;  /* 0x000000ffff437224 */ /* 0x000fce00078e000e */
[----:B------:R-:W-:Y:S05]  /*293b0*/  WARPSYNC.COLLECTIVE R15, `(.L_x_1755) ;  /* 0x000000000f087348 */ /* 0x000fea0003c00000 */
[----:B------:R0:W1:Y:S02]  /*293c0*/  SHFL.IDX P6, R14, R13, R12, R11 ;  /* 0x0000000c0d0e7389 */ /* 0x00006400000c000b */
[----:B01----:R-:W-:Y:S01]  /*293d0*/  ENDCOLLECTIVE ;  /* 0x000000000000791b */ /* 0x003fe20003800000 */
.L_x_1755:
[----:B------:R-:W-:Y:S02]  /*293e0*/  IMAD.MOV.U32 R13, RZ, RZ, R116 ;  /* 0x000000ffff0d7224 */ /* 0x000fe400078e0074 */
[----:B------:R-:W-:Y:S02]  /*293f0*/  IMAD.MOV.U32 R12, RZ, RZ, R9 ;  /* 0x000000ffff0c7224 */ /* 0x000fe400078e0009 */
[----:B------:R-:W-:-:S07]  /*29400*/  IMAD.MOV.U32 R114, RZ, RZ, R14 ;  /* 0x000000ffff727224 */ /* 0x000fce00078e000e */
[----:B------:R-:W-:Y:S05]  /*29410*/  WARPSYNC.COLLECTIVE R15, `(.L_x_1756) ;  /* 0x000000000f087348 */ /* 0x000fea0003c00000 */
[----:B------:R0:W1:Y:S02]  /*29420*/  SHFL.IDX P6, R14, R13, R12, R11 ;  /* 0x0000000c0d0e7389 */ /* 0x00006400000c000b */
[----:B01----:R-:W-:Y:S01]  /*29430*/  ENDCOLLECTIVE ;  /* 0x000000000000791b */ /* 0x003fe20003800000 */
.L_x_1756:
[----:B------:R-:W-:Y:S01]  /*29440*/  MOV R13, R118 ;  /* 0x00000076000d7202 */ /* 0x000fe20000000f00 */
[----:B------:R-:W-:Y:S02]  /*29450*/  IMAD.MOV.U32 R12, RZ, RZ, R3 ;  /* 0x000000ffff0c7224 */ /* 0x000fe400078e0003 */
[----:B------:R-:W-:-:S07]  /*29460*/  IMAD.MOV.U32 R69, RZ, RZ, R14 ;  /* 0x000000ffff457224 */ /* 0x000fce00078e000e */
[----:B------:R-:W-:Y:S05]  /*29470*/  WARPSYNC.COLLECTIVE R15, `(.L_x_1757) ;  /* 0x000000000f087348 */ /* 0x000fea0003c00000 */
[----:B------:R0:W1:Y:S02]  /*29480*/  SHFL.IDX P6, R14, R13, R12, R11 ;  /* 0x0000000c0d0e7389 */ /* 0x00006400000c000b */
[----:B01----:R-:W-:Y:S01]  /*29490*/  ENDCOLLECTIVE ;  /* 0x000000000000791b */ /* 0x003fe20003800000 */
.L_x_1757:
[----:B------:R-:W-:Y:S02]  /*294a0*/  IMAD.MOV.U32 R13, RZ, RZ, R120 ;  /* 0x000000ffff0d7224 */ /* 0x000fe400078e0078 */
[----:B------:R-:W-:Y:S02]  /*294b0*/  IMAD.MOV.U32 R12, RZ, RZ, R9 ;  /* 0x000000ffff0c7224 */ /* 0x000fe400078e0009 */
[----:B------:R-:W-:-:S07]  /*294c0*/  IMAD.MOV.U32 R118, RZ, RZ, R14 ;  /* 0x000000ffff767224 */ /* 0x000fce00078e000e */
[----:B------:R-:W-:Y:S05]  /*294d0*/  WARPSYNC.COLLECTIVE R15, `(.L_x_1758) ;  /* 0x000000000f087348 */ /* 0x000fea0003c00000 */
[----:B------:R0:W1:Y:S02]  /*294e0*/  SHFL.IDX P6, R14, R13, R12, R11 ;  /* 0x0000000c0d0e7389 */ /* 0x00006400000c000b */
[----:B01----:R-:W-:Y:S01]  /*294f0*/  ENDCOLLECTIVE ;  /* 0x000000000000791b */ /* 0x003fe20003800000 */
.L_x_1758:
[----:B------:R-:W-:Y:S02]  /*29500*/  IMAD.MOV.U32 R13, RZ, RZ, R122 ;  /* 0x000000ffff0d7224 */ /* 0x000fe400078e007a */
[----:B------:R-:W-:Y:S02]  /*29510*/  IMAD.MOV.U32 R12, RZ, RZ, R3 ;  /* 0x000000ffff0c7224 */ /* 0x000fe400078e0003 */
[----:B------:R-:W-:-:S07]  /*29520*/  IMAD.MOV.U32 R71, RZ, RZ, R14 ;  /* 0x000000ffff477224 */ /* 0x000fce00078e000e */
[----:B------:R-:W-:Y:S05]  /*29530*/  WARPSYNC.COLLECTIVE R15, `(.L_x_1759) ;  /* 0x000000000f087348 */ /* 0x000fea0003c00000 */
[----:B------:R0:W1:Y:S02]  /*29540*/  SHFL.IDX P6, R14, R13, R12, R11 ;  /* 0x0000000c0d0e7389 */ /* 0x00006400000c000b */
[----:B01----:R-:W-:Y:S01]  /*29550*/  ENDCOLLECTIVE ;  /* 0x000000000000791b */ /* 0x003fe20003800000 */
.L_x_1759:
[----:B------:R-:W-:Y:S01]  /*29560*/  IMAD.MOV.U32 R13, RZ, RZ, R124 ;  /* 0x000000ffff0d7224 */ /* 0x000fe200078e007c */
[----:B------:R-:W-:Y:S01]  /*29570*/  MOV R12, R9 ;  /* 0x00000009000c7202 */ /* 0x000fe20000000f00 */
[----:B------:R-:W-:-:S07]  /*29580*/  IMAD.MOV.U32 R122, RZ, RZ, R14 ;  /* 0x000000ffff7a7224 */ /* 0x000fce00078e000e */
[----:B------:R-:W-:Y:S05]  /*29590*/  WARPSYNC.COLLECTIVE R15, `(.L_x_1760) ;  /* 0x000000000f087348 */ /* 0x000fea0003c00000 */
[----:B------:R0:W1:Y:S02]  /*295a0*/  SHFL.IDX P6, R14, R13, R12, R11 ;  /* 0x0000000c0d0e7389 */ /* 0x00006400000c000b */
[----:B01----:R-:W-:Y:S01]  /*295b0*/  ENDCOLLECTIVE ;  /* 0x000000000000791b */ /* 0x003fe20003800000 */
.L_x_1760:
[----:B------:R-:W-:Y:S02]  /*295c0*/  IMAD.MOV.U32 R13, RZ, RZ, R126 ;  /* 0x000000ffff0d7224 */ /* 0x000fe400078e007e */
[----:B------:R-:W-:Y:S02]  /*295d0*/  IMAD.MOV.U32 R12, RZ, RZ, R3 ;  /* 0x000000ffff0c7224 */ /* 0x000fe400078e0003 */
[----:B------:R-:W-:-:S07]  /*295e0*/  IMAD.MOV.U32 R109, RZ, RZ, R14 ;  /* 0x000000ffff6d7224 */ /* 0x000fce00078e000e */
[----:B------:R-:W-:Y:S05]  /*295f0*/  WARPSYNC.COLLECTIVE R15, `(.L_x_1761) ;  /* 0x000000000f087348 */ /* 0x000fea0003c00000 */
[----:B------:R0:W1:Y:S02]  /*29600*/  SHFL.IDX P6, R14, R13, R12, R11 ;  /* 0x0000000c0d0e7389 */ /* 0x00006400000c000b */
[----:B01----:R-:W-:Y:S01]  /*29610*/  ENDCOLLECTIVE ;  /* 0x000000000000791b */ /* 0x003fe20003800000 */
.L_x_1761:
[----:B------:R-:W-:Y:S02]  /*29620*/  IMAD.MOV.U32 R13, RZ, RZ, R128 ;  /* 0x000000ffff0d7224 */ /* 0x000fe400078e0080 */
[----:B------:R-:W-:Y:S02]  /*29630*/  IMAD.MOV.U32 R12, RZ, RZ, R9 ;  /* 0x000000ffff0c7224 */ /* 0x000fe400078e0009 */
[----:B------:R-:W-:-:S07]  /*29640*/  IMAD.MOV.U32 R126, RZ, RZ, R14 ;  /* 0x000000ffff7e7224 */ /* 0x000fce00078e000e */
[----:B------:R-:W-:Y:S05]  /*29650*/  WARPSYNC.COLLECTIVE R15, `(.L_x_1762) ;  /* 0x000000000f087348 */ /* 0x000fea0003c00000 */
[----:B------:R0:W1:Y:S02]  /*29660*/  SHFL.IDX P6, R14, R13, R12, R11 ;  /* 0x0000000c0d0e7389 */ /* 0x00006400000c000b */
[----:B01----:R-:W-:Y:S01]  /*29670*/  ENDCOLLECTIVE ;  /* 0x000000000000791b */ /* 0x003fe20003800000 */
.L_x_1762:
[----:B------:R-:W-:Y:S02]  /*29680*/  IMAD.MOV.U32 R13, RZ, RZ, R130 ;  /* 0x000000ffff0d7224 */ /* 0x000fe400078e0082 */
[----:B------:R-:W-:Y:S02]  /*29690*/  IMAD.MOV.U32 R12, RZ, RZ, R3 ;  /* 0x000000ffff0c7224 */ /* 0x000fe400078e0003 */
[----:B------:R-:W-:-:S07]  /*296a0*/  IMAD.MOV.U32 R111, RZ, RZ, R14 ;  /* 0x000000ffff6f7224 */ /* 0x000fce00078e000e */
[----:B------:R-:W-:Y:S05]  /*296b0*/  WARPSYNC.COLLECTIVE R15, `(.L_x_1763) ;  /* 0x000000000f087348 */ /* 0x000fea0003c00000 */
[----:B------:R0:W1:Y:S02]  /*296c0*/  SHFL.IDX P6, R14, R13, R12, R11 ;  /* 0x0000000c0d0e7389 */ /* 0x00006400000c000b */
[----:B01----:R-:W-:Y:S01]  /*296d0*/  ENDCOLLECTIVE ;  /* 0x000000000000791b */ /* 0x003fe20003800000 */
.L_x_1763:
[----:B------:R-:W-:Y:S02]  /*296e0*/  IMAD.MOV.U32 R13, RZ, RZ, R132 ;  /* 0x000000ffff0d7224 */ /* 0x000fe400078e0084 */
[----:B------:R-:W-:Y:S01]  /*296f0*/  IMAD.MOV.U32 R12, RZ, RZ, R9 ;  /* 0x000000ffff0c7224 */ /* 0x000fe200078e0009 */
[----:B------:R-:W-:-:S07]  /*29700*/  MOV R130, R14 ;  /* 0x0000000e00827202 */ /* 0x000fce0000000f00 */
[----:B------:R-:W-:Y:S05]  /*29710*/  WARPSYNC.COLLECTIVE R15, `(.L_x_1764) ;  /* 0x000000000f087348 */ /* 0x000fea0003c00000 */
[----:B------:R0:W1:Y:S02]  /*29720*/  SHFL.IDX P6, R14, R13, R12, R11 ;  /* 0x0000000c0d0e7389 */ /* 0x00006400000c000b */
[----:B01----:R-:W-:Y:S01]  /*29730*/  ENDCOLLECTIVE ;  /* 0x000000000000791b */ /* 0x003fe20003800000 */
.L_x_1764:
[----:B------:R-:W-:Y:S02]  /*29740*/  IMAD.MOV.U32 R13, RZ, RZ, R134 ;  /* 0x000000ffff0d7224 */ /* 0x000fe400078e0086 */
[----:B------:R-:W-:Y:S02]  /*29750*/  IMAD.MOV.U32 R12, RZ, RZ, R3 ;  /* 0x000000ffff0c7224 */ /* 0x000fe400078e0003 */
[----:B------:R-:W-:-:S07]  /*29760*/  IMAD.MOV.U32 R113, RZ, RZ, R14 ;  /* 0x000000ffff717224 */ /* 0x000fce00078e000e */
[----:B------:R-:W-:Y:S05]  /*29770*/  WARPSYNC.COLLECTIVE R15, `(.L_x_1765) ;  /* 0x000000000f087348 */ /* 0x000fea0003c00000 */
[----:B------:R0:W1:Y:S02]  /*29780*/  SHFL.IDX P6, R14, R13, R12, R11 ;  /* 0x0000000c0d0e7389 */ /* 0x00006400000c000b */
[----:B01----:R-:W-:Y:S01]  /*29790*/  ENDCOLLECTIVE ;  /* 0x000000000000791b */ /* 0x003fe20003800000 */
.L_x_1765:
[----:B------:R-:W-:Y:S02]  /*297a0*/  IMAD.MOV.U32 R13, RZ, RZ, R136 ;  /* 0x000000ffff0d7224 */ /* 0x000fe400078e0088 */
[----:B------:R-:W-:Y:S02]  /*297b0*/  IMAD.MOV.U32 R12, RZ, RZ, R9 ;  /* 0x000000ffff0c7224 */ /* 0x000fe400078e0009 */
[----:B------:R-:W-:-:S07]  /*297c0*/  IMAD.MOV.U32 R134, RZ, RZ, R14 ;  /* 0x000000ffff867224 */ /* 0x000fce00078e000e */
[----:B------:R-:W-:Y:S05]  /*297d0*/  WARPSYNC.COLLECTIVE R15, `(.L_x_1766) ;  /* 0x000000000f087348 */ /* 0x000fea0003c00000 */
[----:B------:R0:W1:Y:S02]  /*297e0*/  SHFL.IDX P6, R14, R13, R12, R11 ;  /* 0x0000000c0d0e7389 */ /* 0x00006400000c000b */
[----:B01----:R-:W-:Y:S01]  /*297f0*/  ENDCOLLECTIVE ;  /* 0x000000000000791b */ /* 0x003fe20003800000 */
.L_x_1766:
[----:B------:R-:W-:Y:S01]  /*29800*/  MOV R13, R138 ;  /* 0x0000008a000d7202 */ /* 0x000fe20000000f00 */
[----:B------:R-:W-:Y:S02]  /*29810*/  IMAD.MOV.U32 R12, RZ, RZ, R3 ;  /* 0x000000ffff0c7224 */ /* 0x000fe400078e0003 */
[----:B------:R-:W-:-:S07]  /*29820*/  IMAD.MOV.U32 R115, RZ, RZ, R14 ;  /* 0x000000ffff737224 */ /* 0x000fce00078e000e */
[----:B------:R-:W-:Y:S05]  /*29830*/  WARPSYNC.COLLECTIVE R15, `(.L_x_1767) ;  /* 0x000000000f087348 */ /* 0x000fea0003c00000 */
[----:B------:R0:W1:Y:S02]  /*29840*/  SHFL.IDX P6, R14, R13, R12, R11 ;  /* 0x0000000c0d0e7389 */ /* 0x00006400000c000b */
[----:B01----:R-:W-:Y:S01]  /*29850*/  ENDCOLLECTIVE ;  /* 0x000000000000791b */ /* 0x003fe20003800000 */
.L_x_1767:
[----:B------:R-:W-:Y:S02]  /*29860*/  IMAD.MOV.U32 R13, RZ, RZ, R140 ;  /* 0x000000ffff0d7224 */ /* 0x000fe400078e008c */
[----:B------:R-:W-:Y:S02]  /*29870*/  IMAD.MOV.U32 R12, RZ, RZ, R9 ;  /* 0x000000ffff0c7224 */ /* 0x000fe400078e0009 */
[----:B------:R-:W-:-:S07]  /*29880*/  IMAD.MOV.U32 R138, RZ, RZ, R14 ;  /* 0x000000ffff8a7224 */ /* 0x000fce00078e000e */
[----:B------:R-:W-:Y:S05]  /*29890*/  WARPSYNC.COLLECTIVE R15, `(.L_x_1768) ;  /* 0x000000000f087348 */ /* 0x000fea0003c00000 */
[----:B------:R0:W1:Y:S02]  /*298a0*/  SHFL.IDX P6, R14, R13, R12, R11 ;  /* 0x0000000c0d0e7389 */ /* 0x00006400000c000b */
[----:B01----:R-:W-:Y:S01]  /*298b0*/  ENDCOLLECTIVE ;  /* 0x000000000000791b */ /* 0x003fe20003800000 */
.L_x_1768:
[----:B------:R-:W-:Y:S01]  /*298c0*/  IMAD.MOV.U32 R13, RZ, RZ, R6 ;  /* 0x000000ffff0d7224 */ /* 0x000fe200078e0006 */
[----:B------:R-:W-:Y:S01]  /*298d0*/  SEL R6, R8, R7, P0 ;  /* 0x0000000708067207 */ /* 0x000fe20000000000 */
[----:B------:R-:W-:Y:S01]  /*298e0*/  IMAD.MOV.U32 R12, RZ, RZ, R3 ;  /* 0x000000ffff0c7224 */ /* 0x000fe200078e0003 */
[----:B------:R-:W-:Y:S02]  /*298f0*/  SEL R8, R10, R21, P0 ;  /* 0x000000150a087207 */ /* 0x000fe40000000000 */
[----:B------:R-:W-:Y:S02]  /*29900*/  SEL R7, R53, R82, P0 ;  /* 0x0000005235077207 */ /* 0x000fe40000000000 */
[----:B------:R-:W-:Y:S01]  /*29910*/  SEL R10, R21, R10, P0 ;  /* 0x0000000a150a7207 */ /* 0x000fe20000000000 */
[----:B------:R-:W-:-:S07]  /*29920*/  IMAD.MOV.U32 R117, RZ, RZ, R14 ;  /* 0x000000ffff757224 */ /* 0x000fce00078e000e */
[----:B------:R-:W-:Y:S05]  /*29930*/  WARPSYNC.COLLECTIVE R15, `(.L_x_1769) ;  /* 0x000000000f087348 */ /* 0x000fea0003c00000 */
[----:B------:R0:W1:Y:S02]  /*29940*/  SHFL.IDX P6, R14, R13, R12, R11 ;  /* 0x0000000c0d0e7389 */ /* 0x00006400000c000b */
[----:B01----:R-:W-:Y:S01]  /*29950*/  ENDCOLLECTIVE ;  /* 0x000000000000791b */ /* 0x003fe20003800000 */
.L_x_1769:
[----:B------:R-:W-:Y:S01]  /*29960*/  IMAD.MOV.U32 R13, RZ, RZ, R5 ;  /* 0x000000ffff0d7224 */ /* 0x000fe200078e0005 */
[----:B------:R-:W-:Y:S02]  /*29970*/  MOV R12, R9 ;  /* 0x00000009000c7202 */ /* 0x000fe40000000f00 */
[----:B------:R-:W-:Y:S02]  /*29980*/  SEL R5, R82, R53, P0 ;  /* 0x0000003552057207 */ /* 0x000fe40000000000 */
[----:B------:R-:W-:Y:S02]  /*29990*/  SEL R9, R86, R55, P0 ;  /* 0x0000003756097207 */ /* 0x000fe40000000000 */
[----:B------:R-:W-:Y:S01]  /*299a0*/  SEL R53, R122, R109, P0 ;  /* 0x0000006d7a357207 */ /* 0x000fe20000000000 */
[----:B------:R-:W-:-:S07]  /*299b0*/  IMAD.MOV.U32 R75, RZ, RZ, R14 ;  /* 0x000000ffff4b7224 */ /* 0x000fce00078e000e */
[----:B------:R-:W-:Y:S05]  /*299c0*/  WARPSYNC.COLLECTIVE R15, `(.L_x_1770) ;  /* 0x000000000f087348 */ /* 0x000fea0003c00000 */
[----:B------:R0:W1:Y:S02]  /*299d0*/  SHFL.IDX P6, R14, R13, R12, R11 ;  /* 0x0000000c0d0e7389 */ /* 0x00006400000c000b */
[----:B01----:R-:W-:Y:S01]  /*299e0*/  ENDCOLLECTIVE ;  /* 0x000000000000791b */ /* 0x003fe20003800000 */
.L_x_1770:
[----:B------:R-:W-:Y:S02]  /*299f0*/  SEL R12, R24, R25, P0 ;  /* 0x00000019180c7207 */ /* 0x000fe40000000000 */
[----:B------:R-:W-:Y:S02]  /*29a00*/  SEL R11, R55, R86, P0 ;  /* 0x00000056370b7207 */ /* 0x000fe40000000000 */
[----:B------:R-:W-:Y:S02]  /*29a10*/  SEL R13, R90, R57, P0 ;  /* 0x000000395a0d7207 */ /* 0x000fe40000000000 */
[----:B------:R-:W-:Y:S02]  /*29a20*/  SEL R15, R57, R90, P0 ;  /* 0x0000005a390f7207 */ /* 0x000fe40000000000 */
[----:B------:R-:W-:Y:S01]  /*29a30*/  SEL R55, R109, R122, P0 ;  /* 0x0000007a6d377207 */ /* 0x000fe20000000000 */
[----:B------:R-:W-:Y:S01]  /*29a40*/  IMAD.MOV.U32 R20, RZ, RZ, R14 ;  /* 0x000000ffff147224 */ /* 0x000fe200078e000e */
        /* <DEDUP_REMOVED lines=14> */
[----:B------:R-:W-:Y:S01]  /*29b30*/  IMAD.MOV.U32 R78, RZ, RZ, RZ ;  /* 0x000000ffff4e7224 */ /* 0x000fe200078e00ff */
        /* <DEDUP_REMOVED lines=21> */
[----:B------:R-:W-:Y:S01]  /*29c90*/  SEL R71, R117, R138, P0 ;  /* 0x0000008a75477207 */ /* 0x000fe20000000000 */
[----:B------:R-:W-:Y:S06]  /*29ca0*/  BRA `(.L_x_1771) ;  /* 0xffffff38008c7947 */ /* 0x000fec000383ffff */
.L_x_1481:
[----:B------:R-:W0:Y:S01]  /*29cb0*/  S2R R6, SR_TID.X ;  /* 0x0000000000067919 */ /* 0x000e220000002100 */
[----:B------:R-:W-:Y:S01]  /*29cc0*/  BSSY B1, `(.L_x_1772) ;  /* 0x000000a000017945 */ /* 0x000fe20003800000 */
[----:B------:R-:W-:Y:S02]  /*29cd0*/  IMAD.MOV.U32 R12, RZ, RZ, RZ ;  /* 0x000000ffff0c7224 */ /* 0x000fe400078e00ff */
        /* <DEDUP_REMOVED lines=8> */
.L_x_1773:
[----:B------:R-:W-:Y:S05]  /*29d60*/  BSYNC B1 ;  /* 0x0000000000017941 */ /* 0x000fea0003800000 */
.L_x_1772:
[----:B------:R-:W-:Y:S05]  /*29d70*/  BRA `(.L_x_1774) ;  /* 0xffffff7000247947 */ /* 0x000fea000383ffff */
.L_x_1483:
[----:B------:R-:W-:Y:S01]  /*29d80*/  BSSY B1, `(.L_x_1775) ;  /* 0x0000006000017945 */ /* 0x000fe20003800000 */
[----:B------:R-:W-:-:S07]  /*29d90*/  IMAD.MOV.U32 R15, RZ, RZ, -0x1 ;  /* 0xffffffffff0f7424 */ /* 0x000fce00078e00ff */
[----:B0-----:R-:W-:Y:S05]  /*29da0*/  WARPSYNC.COLLECTIVE R15, `(.L_x_1776) ;  /* 0x000000000f0c7348 */ /* 0x001fea0003c00000 */
[----:B------:R-:W-:Y:S02]  /*29db0*/  ELECT P6, UR62, PT ;  /* 0x00000000003e782f */ /* 0x000fe400038c0000 */
[----:B------:R-:W-:Y:S01]  /*29dc0*/  MOV R14, UR62 ;  /* 0x0000003e000e7c02 */ /* 0x000fe20008000f00 */
[----:B0-----:R-:W-:Y:S10]  /*29dd0*/  ENDCOLLECTIVE ;  /* 0x000000000000791b */ /* 0x001ff40003800000 */
.L_x_1776:
[----:B------:R-:W-:Y:S05]  /*29de0*/  BSYNC B1 ;  /* 0x0000000000017941 */ /* 0x000fea0003800000 */
.L_x_1775:
[----:B------:R-:W-:Y:S05]  /*29df0*/  BRA `(.L_x_1482) ;  /* 0xffffff70001c7947 */ /* 0x000fea000383ffff */
.L_x_1485:
[----:B0-----:R0:W1:Y:S02]  /*29e00*/  SYNCS.PHASECHK.TRANS64.TRYWAIT P0, [R12+URZ+0x28420], R5 ;  /* 0x028420050c0075a7 */ /* 0x001064000800017f */
[----:B-1----:R-:W-:Y:S05]  /*29e10*/  @!P0 NANOSLEEP.SYNCS 0x989680 ;  /* 0x009896800000895d */ /* 0x002fea0003900000 */
[----:B------:R-:W1:Y:S02]  /*29e20*/  @!P0 SYNCS.PHASECHK.TRANS64 P0, [R12+URZ+0x28420], R5 ;  /* 0x028420050c0085a7 */ /* 0x000e64000800007f */
[----:B-1----:R-:W-:Y:S05]  /*29e30*/  @!P0 BRA `(.L_x_1485) ;  /* 0xfffffffc00f08947 */ /* 0x002fea000383ffff */
[----:B------:R-:W-:Y:S05]  /*29e40*/  BRA `(.L_x_1777) ;  /* 0xffffff7000387947 */ /* 0x000fea000383ffff */
.L_x_1489:
[----:B-1----:R1:W2:Y:S02]  /*29e50*/  SYNCS.PHASECHK.TRANS64.TRYWAIT P0, [R8+URZ+0x284a0], R11 ;  /* 0x0284a00b080075a7 */ /* 0x0022a4000800017f */
[----:B--2---:R-:W-:Y:S05]  /*29e60*/  @!P0 NANOSLEEP.SYNCS 0x989680 ;  /* 0x009896800000895d */ /* 0x004fea0003900000 */
[----:B------:R-:W2:Y:S02]  /*29e70*/  @!P0 SYNCS.PHASECHK.TRANS64 P0, [R8+URZ+0x284a0], R11 ;  /* 0x0284a00b080085a7 */ /* 0x000ea4000800007f */
[----:B--2---:R-:W-:Y:S05]  /*29e80*/  @!P0 BRA `(.L_x_1489) ;  /* 0xfffffffc00f08947 */ /* 0x004fea000383ffff */
[----:B------:R-:W-:Y:S05]  /*29e90*/  BRA `(.L_x_1778) ;  /* 0xffffff7000587947 */ /* 0x000fea000383ffff */
.L_x_1495:
[----:B0-----:R0:W2:Y:S02]  /*29ea0*/  SYNCS.PHASECHK.TRANS64.TRYWAIT P0, [R8+URZ+0x284c0], R11 ;  /* 0x0284c00b080075a7 */ /* 0x0010a4000800017f */
[----:B--2---:R-:W-:Y:S05]  /*29eb0*/  @!P0 NANOSLEEP.SYNCS 0x989680 ;  /* 0x009896800000895d */ /* 0x004fea0003900000 */
[----:B------:R-:W2:Y:S02]  /*29ec0*/  @!P0 SYNCS.PHASECHK.TRANS64 P0, [R8+URZ+0x284c0], R11 ;  /* 0x0284c00b080085a7 */ /* 0x000ea4000800007f */
[----:B--2---:R-:W-:Y:S05]  /*29ed0*/  @!P0 BRA `(.L_x_1495) ;  /* 0xfffffffc00f08947 */ /* 0x004fea000383ffff */
[----:B------:R-:W-:Y:S05]  /*29ee0*/  BRA `(.L_x_1779) ;  /* 0xffffff7400187947 */ /* 0x000fea000383ffff */
.L_x_1503:
[----:B0-----:R0:W1:Y:S02]  /*29ef0*/  SYNCS.PHASECHK.TRANS64.TRYWAIT P1, [R8+URZ+0x284a0], R7 ;  /* 0x0284a007080075a7 */ /* 0x001064000802017f */
[----:B-1----:R-:W-:Y:S05]  /*29f00*/  @!P1 NANOSLEEP.SYNCS 0x989680 ;  /* 0x009896800000995d */ /* 0x002fea0003900000 */
[----:B------:R-:W1:Y:S02]  /*29f10*/  @!P1 SYNCS.PHASECHK.TRANS64 P1, [R8+URZ+0x284a0], R7 ;  /* 0x0284a007080095a7 */ /* 0x000e64000802007f */
[----:B-1----:R-:W-:Y:S05]  /*29f20*/  @!P1 BRA `(.L_x_1503) ;  /* 0xfffffffc00f09947 */ /* 0x002fea000383ffff */
[----:B------:R-:W-:Y:S05]  /*29f30*/  BRA `(.L_x_1780) ;  /* 0xffffff7800347947 */ /* 0x000fea000383ffff */
.L_x_1509:
[----:B-1----:R1:W2:Y:S02]  /*29f40*/  SYNCS.PHASECHK.TRANS64.TRYWAIT P1, [R8+URZ+0x284c0], R7 ;  /* 0x0284c007080075a7 */ /* 0x0022a4000802017f */
[----:B--2---:R-:W-:Y:S05]  /*29f50*/  @!P1 NANOSLEEP.SYNCS 0x989680 ;  /* 0x009896800000995d */ /* 0x004fea0003900000 */
[----:B------:R-:W2:Y:S02]  /*29f60*/  @!P1 SYNCS.PHASECHK.TRANS64 P1, [R8+URZ+0x284c0], R7 ;  /* 0x0284c007080095a7 */ /* 0x000ea4000802007f */
[----:B--2---:R-:W-:Y:S05]  /*29f70*/  @!P1 BRA `(.L_x_1509) ;  /* 0xfffffffc00f09947 */ /* 0x004fea000383ffff */
[----:B------:R-:W-:Y:S05]  /*29f80*/  BRA `(.L_x_1781) ;  /* 0xffffff7800ec7947 */ /* 0x000fea000383ffff */
.L_x_1532:
        /* <DEDUP_REMOVED lines=11> */
.L_x_1783:
[----:B------:R-:W-:Y:S05]  /*2a040*/  BSYNC B0 ;  /* 0x0000000000007941 */ /* 0x000fea0003800000 */
.L_x_1782:
[----:B------:R-:W-:Y:S05]  /*2a050*/  BRA `(.L_x_1784) ;  /* 0xffffff8c003c7947 */ /* 0x000fea000383ffff */
.L_x_1534:
[----:B------:R-:W-:Y:S01]  /*2a060*/  BSSY B0, `(.L_x_1785) ;  /* 0x0000006000007945 */ /* 0x000fe20003800000 */
[----:B------:R-:W-:-:S07]  /*2a070*/  IMAD.MOV.U32 R15, RZ, RZ, -0x1 ;  /* 0xffffffffff0f7424 */ /* 0x000fce00078e00ff */
[----:B01----:R-:W-:Y:S05]  /*2a080*/  WARPSYNC.COLLECTIVE R15, `(.L_x_1786) ;  /* 0x000000000f0c7348 */ /* 0x003fea0003c00000 */
[----:B------:R-:W-:Y:S02]  /*2a090*/  ELECT P6, UR62, PT ;  /* 0x00000000003e782f */ /* 0x000fe400038c0000 */
[----:B------:R-:W-:Y:S01]  /*2a0a0*/  MOV R14, UR62 ;  /* 0x0000003e000e7c02 */ /* 0x000fe20008000f00 */
[----:B01----:R-:W-:Y:S10]  /*2a0b0*/  ENDCOLLECTIVE ;  /* 0x000000000000791b */ /* 0x003ff40003800000 */
.L_x_1786:
[----:B------:R-:W-:Y:S05]  /*2a0c0*/  BSYNC B0 ;  /* 0x0000000000007941 */ /* 0x000fea0003800000 */
.L_x_1785:
[----:B------:R-:W-:Y:S05]  /*2a0d0*/  BRA `(.L_x_1787) ;  /* 0xffffff8c00347947 */ /* 0x000fea000383ffff */
.L_x_1537:
[----:B-1----:R1:W2:Y:S02]  /*2a0e0*/  SYNCS.PHASECHK.TRANS64.TRYWAIT P2, [R5+URZ+0x28480], R7 ;  /* 0x02848007050075a7 */ /* 0x0022a4000804017f */
[----:B--2---:R-:W-:Y:S05]  /*2a0f0*/  @!P2 NANOSLEEP.SYNCS 0x989680 ;  /* 0x009896800000a95d */ /* 0x004fea0003900000 */
[----:B------:R-:W2:Y:S02]  /*2a100*/  @!P2 SYNCS.PHASECHK.TRANS64 P2, [R5+URZ+0x28480], R7 ;  /* 0x028480070500a5a7 */ /* 0x000ea4000804007f */
[----:B--2---:R-:W-:Y:S05]  /*2a110*/  @!P2 BRA `(.L_x_1537) ;  /* 0xfffffffc00f0a947 */ /* 0x004fea000383ffff */
[----:B------:R-:W-:Y:S05]  /*2a120*/  BRA `(.L_x_1788) ;  /* 0xffffff8c00ac7947 */ /* 0x000fea000383ffff */
.L_x_1539:
[----:B--2---:R2:W3:Y:S02]  /*2a130*/  SYNCS.PHASECHK.TRANS64.TRYWAIT P2, [R5+URZ+0x28440], R7 ;  /* 0x02844007050075a7 */ /* 0x0044e4000804017f */
[----:B---3--:R-:W-:Y:S05]  /*2a140*/  @!P2 NANOSLEEP.SYNCS 0x989680 ;  /* 0x009896800000a95d */ /* 0x008fea0003900000 */
[----:B------:R-:W3:Y:S02]  /*2a150*/  @!P2 SYNCS.PHASECHK.TRANS64 P2, [R5+URZ+0x28440], R7 ;  /* 0x028440070500a5a7 */ /* 0x000ee4000804007f */
[----:B---3--:R-:W-:Y:S05]  /*2a160*/  @!P2 BRA `(.L_x_1539) ;  /* 0xfffffffc00f0a947 */ /* 0x008fea000383ffff */
[----:B------:R-:W-:Y:S05]  /*2a170*/  BRA `(.L_x_1789) ;  /* 0xffffff9000247947 */ /* 0x000fea000383ffff */
.L_x_1542:
        /* <DEDUP_REMOVED lines=8> */
.L_x_1548:
[----:B---3--:R3:W4:Y:S02]  /*2a200*/  SYNCS.PHASECHK.TRANS64.TRYWAIT P0, [R5+URZ+0x28480], R4 ;  /* 0x02848004050075a7 */ /* 0x008724000800017f */
[----:B----4-:R-:W-:Y:S05]  /*2a210*/  @!P0 NANOSLEEP.SYNCS 0x989680 ;  /* 0x009896800000895d */ /* 0x010fea0003900000 */
[----:B------:R-:W4:Y:S02]  /*2a220*/  @!P0 SYNCS.PHASECHK.TRANS64 P0, [R5+URZ+0x28480], R4 ;  /* 0x02848004050085a7 */ /* 0x000f24000800007f */
[----:B----4-:R-:W-:Y:S05]  /*2a230*/  @!P0 BRA `(.L_x_1548) ;  /* 0xfffffffc00f08947 */ /* 0x010fea000383ffff */
[----:B------:R-:W-:Y:S05]  /*2a240*/  BRA `(.L_x_1791) ;  /* 0xffffff9400e07947 */ /* 0x000fea000383ffff */
.L_x_1554:
[----:B0-----:R0:W2:Y:S02]  /*2a250*/  SYNCS.PHASECHK.TRANS64.TRYWAIT P0, [R5+URZ+0x28440], R4 ;  /* 0x02844004050075a7 */ /* 0x0010a4000800017f */
[----:B--2---:R-:W-:Y:S05]  /*2a260*/  @!P0 NANOSLEEP.SYNCS 0x989680 ;  /* 0x009896800000895d */ /* 0x004fea0003900000 */
[----:B------:R-:W2:Y:S02]  /*2a270*/  @!P0 SYNCS.PHASECHK.TRANS64 P0, [R5+URZ+0x28440], R4 ;  /* 0x02844004050085a7 */ /* 0x000ea4000800007f */
[----:B--2---:R-:W-:Y:S05]  /*2a280*/  @!P0 BRA `(.L_x_1554) ;  /* 0xfffffffc00f08947 */ /* 0x004fea000383ffff */
[----:B------:R-:W-:Y:S05]  /*2a290*/  BRA `(.L_x_1792) ;  /* 0xffffff9800ac7947 */ /* 0x000fea000383ffff */
.L_x_1561:
[----:B---3--:R3:W4:Y:S02]  /*2a2a0*/  SYNCS.PHASECHK.TRANS64.TRYWAIT P2, [R21+URZ+0x28470], R3 ;  /* 0x02847003150075a7 */ /* 0x008724000804017f */
[----:B----4-:R-:W-:Y:S05]  /*2a2b0*/  @!P2 NANOSLEEP.SYNCS 0x989680 ;  /* 0x009896800000a95d */ /* 0x010fea0003900000 */
[----:B------:R-:W4:Y:S02]  /*2a2c0*/  @!P2 SYNCS.PHASECHK.TRANS64 P2, [R21+URZ+0x28470], R3 ;  /* 0x028470031500a5a7 */ /* 0x000f24000804007f */
[----:B----4-:R-:W-:Y:S05]  /*2a2d0*/  @!P2 BRA `(.L_x_1561) ;  /* 0xfffffffc00f0a947 */ /* 0x010fea000383ffff */
[----:B------:R-:W-:Y:S05]  /*2a2e0*/  BRA `(.L_x_1793) ;  /* 0xffffff9c00907947 */ /* 0x000fea000383ffff */
.L_x_1563:
[----:B---3--:R3:W4:Y:S02]  /*2a2f0*/  SYNCS.PHASECHK.TRANS64.TRYWAIT P2, [R21+URZ+0x28460], R4 ;  /* 0x02846004150075a7 */ /* 0x008724000804017f */
[----:B----4-:R-:W-:Y:S05]  /*2a300*/  @!P2 NANOSLEEP.SYNCS 0x989680 ;  /* 0x009896800000a95d */ /* 0x010fea0003900000 */
[----:B------:R-:W4:Y:S02]  /*2a310*/  @!P2 SYNCS.PHASECHK.TRANS64 P2, [R21+URZ+0x28460], R4 ;  /* 0x028460041500a5a7 */ /* 0x000f24000804007f */
[----:B----4-:R-:W-:Y:S05]  /*2a320*/  @!P2 BRA `(.L_x_1563) ;  /* 0xfffffffc00f0a947 */ /* 0x010fea000383ffff */
[----:B------:R-:W-:Y:S05]  /*2a330*/  BRA `(.L_x_1794) ;  /* 0xffffff9c00987947 */ /* 0x000fea000383ffff */
.L_x_1570:
[----:B-1----:R1:W2:Y:S02]  /*2a340*/  SYNCS.PHASECHK.TRANS64.TRYWAIT P0, [R0+URZ+0x28470], R3 ;  /* 0x02847003000075a7 */ /* 0x0022a4000800017f */
[----:B--2---:R-:W-:Y:S05]  /*2a350*/  @!P0 NANOSLEEP.SYNCS 0x989680 ;  /* 0x009896800000895d */ /* 0x004fea0003900000 */
[----:B------:R-:W2:Y:S02]  /*2a360*/  @!P0 SYNCS.PHASECHK.TRANS64 P0, [R0+URZ+0x28470], R3 ;  /* 0x02847003000085a7 */ /* 0x000ea4000800007f */
[----:B--2---:R-:W-:Y:S05]  /*2a370*/  @!P0 BRA `(.L_x_1570) ;  /* 0xfffffffc00f08947 */ /* 0x004fea000383ffff */
[----:B------:R-:W-:Y:S05]  /*2a380*/  BRA `(.L_x_1795) ;  /* 0xffffffa400c87947 */ /* 0x000fea000383ffff */
.L_x_1572:
[----:B-1----:R1:W2:Y:S02]  /*2a390*/  SYNCS.PHASECHK.TRANS64.TRYWAIT P0, [R0+URZ+0x28460], R3 ;  /* 0x02846003000075a7 */ /* 0x0022a4000800017f */
[----:B--2---:R-:W-:Y:S05]  /*2a3a0*/  @!P0 NANOSLEEP.SYNCS 0x989680 ;  /* 0x009896800000895d */ /* 0x004fea0003900000 */
[----:B------:R-:W2:Y:S02]  /*2a3b0*/  @!P0 SYNCS.PHASECHK.TRANS64 P0, [R0+URZ+0x28460], R3 ;  /* 0x02846003000085a7 */ /* 0x000ea4000800007f */
[----:B--2---:R-:W-:Y:S05]  /*2a3c0*/  @!P0 BRA `(.L_x_1572) ;  /* 0xfffffffc00f08947 */ /* 0x004fea000383ffff */
[----:B------:R-:W-:Y:S05]  /*2a3d0*/  BRA `(.L_x_1796) ;  /* 0xffffffa400d07947 */ /* 0x000fea000383ffff */
.L_x_1576:
[----:B------:R-:W2:Y:S01]  /*2a3e0*/  LDL R3, [R1] ;  /* 0x0000000001037983 */ /* 0x000ea20000100800 */
[----:B------:R-:W-:Y:S01]  /*2a3f0*/  BSSY B0, `(.L_x_1797) ;  /* 0x0000008000007945 */ /* 0x000fe20003800000 */
[----:B------:R-:W-:Y:S02]  /*2a400*/  IMAD.MOV.U32 R12, RZ, RZ, RZ ;  /* 0x000000ffff0c7224 */ /* 0x000fe400078e00ff */
[----:B------:R-:W-:Y:S02]  /*2a410*/  IMAD.MOV.U32 R11, RZ, RZ, 0x1f ;  /* 0x0000001fff0b7424 */ /* 0x000fe400078e00ff */
[----:B------:R-:W-:Y:S02]  /*2a420*/  IMAD.MOV.U32 R15, RZ, RZ, -0x1 ;  /* 0xffffffffff0f7424 */ /* 0x000fe400078e00ff */
[----:B--2---:R-:W-:-:S07]  /*2a430*/  IMAD.MOV.U32 R13, RZ, RZ, R3 ;  /* 0x000000ffff0d7224 */ /* 0x004fce00078e0003 */
[----:B------:R-:W-:Y:S05]  /*2a440*/  WARPSYNC.COLLECTIVE R15, `(.L_x_1798) ;  /* 0x000000000f087348 */ /* 0x000fea0003c00000 */
[----:B------:R0:W1:Y:S02]  /*2a450*/  SHFL.IDX P6, R14, R13, R12, R11 ;  /* 0x0000000c0d0e7389 */ /* 0x00006400000c000b */
[----:B01----:R-:W-:Y:S01]  /*2a460*/  ENDCOLLECTIVE ;  /* 0x000000000000791b */ /* 0x003fe20003800000 */
.L_x_1798:
[----:B------:R-:W-:Y:S05]  /*2a470*/  BSYNC B0 ;  /* 0x0000000000007941 */ /* 0x000fea0003800000 */
.L_x_1797:
        /* <DEDUP_REMOVED lines=9> */
.L_x_1799:
[----:B------:R-:W-:Y:S01]  /*2a510*/  ULDC UR4, c[0x0][0xc14] ;  /* 0x0003050000047ab9 */ /* 0x000fe20000000800 */
[----:B------:R-:W-:Y:S02]  /*2a520*/  IMAD.IADD R7, R2, 0x1, R6 ;  /* 0x0000000102077824 */ /* 0x000fe400078e0206 */
[----:B------:R-:W-:Y:S02]  /*2a530*/  IMAD.MOV.U32 R11, RZ, RZ, RZ ;  /* 0x000000ffff0b7224 */ /* 0x000fe400078e00ff */
[----:B------:R-:W-:Y:S01]  /*2a540*/  IMAD.MOV.U32 R5, RZ, RZ, R14 ;  /* 0x000000ffff057224 */ /* 0x000fe200078e000e */
[----:B------:R-:W-:-:S13]  /*2a550*/  ISETP.GE.OR P1, PT, R7, UR4, !P0 ;  /* 0x0000000407007c0c */ /* 0x000fda000c726670 */
[----:B------:R-:W0:Y:S02]  /*2a560*/  @!P1 LDC.64 R2, c[0x0][0xc58] ;  /* 0x00031600ff029b82 */ /* 0x000e240000000a00 */
[----:B0-----:R-:W-:-:S06]  /*2a570*/  @!P1 IMAD.WIDE R2, R7, 0x4, R2 ;  /* 0x0000000407029825 */ /* 0x001fcc00078e0202 */
[----:B------:R0:W2:Y:S01]  /*2a580*/  @!P1 LDG.E R3, desc[UR46][R2.64] ;  /* 0x0000002e02039981 */ /* 0x0000a2000c1e1900 */
[C---:B------:R-:W-:Y:S02]  /*2a590*/  ISETP.GE.U32.AND P2, PT, R6.reuse, 0x2, PT ;  /* 0x000000020600780c */ /* 0x040fe40003f46070 */
[C---:B------:R-:W-:Y:S02]  /*2a5a0*/  ISETP.GE.U32.AND P3, PT, R6.reuse, 0x4, PT ;  /* 0x000000040600780c */ /* 0x040fe40003f66070 */
[C---:B------:R-:W-:Y:S02]  /*2a5b0*/  ISETP.GE.U32.AND P4, PT, R6.reuse, 0x8, PT ;  /* 0x000000080600780c */ /* 0x040fe40003f86070 */
[C---:B------:R-:W-:Y:S01]  /*2a5c0*/  ISETP.GE.U32.AND P5, PT, R6.reuse, 0x10, PT ;  /* 0x000000100600780c */ /* 0x040fe20003fa6070 */
[----:B0-----:R-:W-:Y:S02]  /*2a5d0*/  IMAD.MOV.U32 R2, RZ, RZ, RZ ;  /* 0x000000ffff027224 */ /* 0x001fe400078e00ff */
[----:B--2---:R-:W-:Y:S01]  /*2a5e0*/  @!P1 IMAD.MOV.U32 R2, RZ, RZ, R3 ;  /* 0x000000ffff029224 */ /* 0x004fe200078e0003 */
[----:B------:R-:W-:-:S03]  /*2a5f0*/  ISETP.NE.AND P1, PT, R6, RZ, PT ;  /* 0x000000ff0600720c */ /* 0x000fc60003f25270 */
[----:B------:R-:W-:-:S10]  /*2a600*/  IMAD.MOV.U32 R13, RZ, RZ, R2 ;  /* 0x000000ffff0d7224 */ /* 0x000fd400078e0002 */
[----:B------:R-:W-:Y:S05]  /*2a610*/  WARPSYNC.COLLECTIVE R15, `(.L_x_1800) ;  /* 0x000000000f087348 */ /* 0x000fea0003c00000 */
[----:B------:R0:W1:Y:S02]  /*2a620*/  SHFL.UP P6, R14, R13, R12, R11 ;  /* 0x0400000c0d0e7389 */ /* 0x00006400000c000b */
[----:B01----:R-:W-:Y:S01]  /*2a630*/  ENDCOLLECTIVE ;  /* 0x000000000000791b */ /* 0x003fe20003800000 */
.L_x_1800:
[----:B------:R-:W-:Y:S01]  /*2a640*/  IMAD.MOV.U32 R12, RZ, RZ, 0x2 ;  /* 0x00000002ff0c7424 */ /* 0x000fe200078e00ff */
[----:B------:R-:W-:-:S05]  /*2a650*/  SEL R7, R14, RZ, P1 ;  /* 0x000000ff0e077207 */ /* 0x000fca0000800000 */
[----:B------:R-:W-:-:S05]  /*2a660*/  IMAD.IADD R3, R2, 0x1, R7 ;  /* 0x0000000102037824 */ /* 0x000fca00078e0207 */
[----:B------:R-:W-:-:S07]  /*2a670*/  MOV R13, R3 ;  /* 0x00000003000d7202 */ /* 0x000fce0000000f00 */
[----:B------:R-:W-:Y:S05]  /*2a680*/  WARPSYNC.COLLECTIVE R15, `(.L_x_1801) ;  /* 0x000000000f087348 */ /* 0x000fea0003c00000 */
[----:B------:R0:W1:Y:S02]  /*2a690*/  SHFL.UP P6, R14, R13, R12, R11 ;  /* 0x0400000c0d0e7389 */ /* 0x00006400000c000b */
[----:B01----:R-:W-:Y:S01]  /*2a6a0*/  ENDCOLLECTIVE ;  /* 0x000000000000791b */ /* 0x003fe20003800000 */
.L_x_1801:
[----:B------:R-:W-:Y:S01]  /*2a6b0*/  IMAD.MOV.U32 R12, RZ, RZ, 0x4 ;  /* 0x00000004ff0c7424 */ /* 0x000fe200078e00ff */
[----:B------:R-:W-:-:S05]  /*2a6c0*/  SEL R14, R14, RZ, P2 ;  /* 0x000000ff0e0e7207 */ /* 0x000fca0001000000 */
[----:B------:R-:W-:-:S04]  /*2a6d0*/  IMAD.IADD R3, R3, 0x1, R14 ;  /* 0x0000000103037824 */ /* 0x000fc800078e020e */
[----:B------:R-:W-:-:S07]  /*2a6e0*/  IMAD.MOV.U32 R13, RZ, RZ, R3 ;  /* 0x000000ffff0d7224 */ /* 0x000fce00078e0003 */
[----:B------:R-:W-:Y:S05]  /*2a6f0*/  WARPSYNC.COLLECTIVE R15, `(.L_x_1802) ;  /* 0x000000000f087348 */ /* 0x000fea0003c00000 */
[----:B------:R0:W1:Y:S02]  /*2a700*/  SHFL.UP P6, R14, R13, R12, R11 ;  /* 0x0400000c0d0e7389 */ /* 0x00006400000c000b */
[----:B01----:R-:W-:Y:S01]  /*2a710*/  ENDCOLLECTIVE ;  /* 0x000000000000791b */ /* 0x003fe20003800000 */
.L_x_1802:
[----:B------:R-:W-:Y:S01]  /*2a720*/  IMAD.MOV.U32 R12, RZ, RZ, 0x8 ;  /* 0x00000008ff0c7424 */ /* 0x000fe200078e00ff */
[----:B------:R-:W-:-:S05]  /*2a730*/  SEL R14, R14, RZ, P3 ;  /* 0x000000ff0e0e7207 */ /* 0x000fca0001800000 */
[----:B------:R-:W-:-:S04]  /*2a740*/  IMAD.IADD R3, R3, 0x1, R14 ;  /* 0x0000000103037824 */ /* 0x000fc800078e020e */
[----:B------:R-:W-:-:S07]  /*2a750*/  IMAD.MOV.U32 R13, RZ, RZ, R3 ;  /* 0x000000ffff0d7224 */ /* 0x000fce00078e0003 */
[----:B------:R-:W-:Y:S05]  /*2a760*/  WARPSYNC.COLLECTIVE R15, `(.L_x_1803) ;  /* 0x000000000f087348 */ /* 0x000fea0003c00000 */
[----:B------:R0:W1:Y:S02]  /*2a770*/  SHFL.UP P6, R14, R13, R12, R11 ;  /* 0x0400000c0d0e7389 */ /* 0x00006400000c000b */
[----:B01----:R-:W-:Y:S01]  /*2a780*/  ENDCOLLECTIVE ;  /* 0x000000000000791b */ /* 0x003fe20003800000 */
.L_x_1803:
[----:B------:R-:W-:Y:S01]  /*2a790*/  IMAD.MOV.U32 R12, RZ, RZ, 0x10 ;  /* 0x00000010ff0c7424 */ /* 0x000fe200078e00ff */
[----:B------:R-:W-:-:S05]  /*2a7a0*/  SEL R14, R14, RZ, P4 ;  /* 0x000000ff0e0e7207 */ /* 0x000fca0002000000 */
[----:B------:R-:W-:-:S05]  /*2a7b0*/  IMAD.IADD R3, R3, 0x1, R14 ;  /* 0x0000000103037824 */ /* 0x000fca00078e020e */
[----:B------:R-:W-:-:S07]  /*2a7c0*/  MOV R13, R3 ;  /* 0x00000003000d7202 */ /* 0x000fce0000000f00 */
[----:B------:R-:W-:Y:S05]  /*2a7d0*/  WARPSYNC.COLLECTIVE R15, `(.L_x_1804) ;  /* 0x000000000f087348 */ /* 0x000fea0003c00000 */
[----:B------:R0:W1:Y:S02]  /*2a7e0*/  SHFL.UP P6, R14, R13, R12, R11 ;  /* 0x0400000c0d0e7389 */ /* 0x00006400000c000b */
[----:B01----:R-:W-:Y:S01]  /*2a7f0*/  ENDCOLLECTIVE ;  /* 0x000000000000791b */ /* 0x003fe20003800000 */
.L_x_1804:
[----:B------:R-:W-:Y:S02]  /*2a800*/  IMAD.MOV.U32 R12, RZ, RZ, 0x1f ;  /* 0x0000001fff0c7424 */ /* 0x000fe400078e00ff */
[----:B------:R-:W-:Y:S01]  /*2a810*/  IMAD.MOV.U32 R11, RZ, RZ, 0x1f ;  /* 0x0000001fff0b7424 */ /* 0x000fe200078e00ff */
[----:B------:R-:W-:-:S05]  /*2a820*/  SEL R14, R14, RZ, P5 ;  /* 0x000000ff0e0e7207 */ /* 0x000fca0002800000 */
[----:B------:R-:W-:-:S04]  /*2a830*/  IMAD.IADD R3, R3, 0x1, R14 ;  /* 0x0000000103037824 */ /* 0x000fc800078e020e */
[----:B------:R-:W-:-:S07]  /*2a840*/  IMAD.MOV.U32 R13, RZ, RZ, R3 ;  /* 0x000000ffff0d7224 */ /* 0x000fce00078e0003 */
[----:B------:R-:W-:Y:S05]  /*2a850*/  WARPSYNC.COLLECTIVE R15, `(.L_x_1805) ;  /* 0x000000000f087348 */ /* 0x000fea0003c00000 */
[----:B------:R0:W1:Y:S02]  /*2a860*/  SHFL.IDX P6, R14, R13, R12, R11 ;  /* 0x0000000c0d0e7389 */ /* 0x00006400000c000b */
[----:B01----:R-:W-:Y:S01]  /*2a870*/  ENDCOLLECTIVE ;  /* 0x000000000000791b */ /* 0x003fe20003800000 */
.L_x_1805:
[----:B------:R-:W-:Y:S05]  /*2a880*/  BRA `(.L_x_1806) ;  /* 0xffffffac00247947 */ /* 0x000fea000383ffff */
.L_x_1581:
[----:B------:R-:W-:Y:S01]  /*2a890*/  BSSY B0, `(.L_x_1807) ;  /* 0x0000008000007945 */ /* 0x000fe20003800000 */
[----:B-----5:R-:W-:Y:S01]  /*2a8a0*/  IMAD.MOV.U32 R13, RZ, RZ, R2 ;  /* 0x000000ffff0d7224 */ /* 0x020fe200078e0002 */
[----:B------:R-:W-:Y:S01]  /*2a8b0*/  MOV R15, 0xffffffff ;  /* 0xffffffff000f7802 */ /* 0x000fe20000000f00 */
[----:B------:R-:W-:Y:S02]  /*2a8c0*/  IMAD.MOV.U32 R12, RZ, RZ, 0x1 ;  /* 0x00000001ff0c7424 */ /* 0x000fe400078e00ff */
[----:B------:R-:W-:-:S07]  /*2a8d0*/  IMAD.MOV.U32 R11, RZ, RZ, RZ ;  /* 0x000000ffff0b7224 */ /* 0x000fce00078e00ff */
[----:B0-----:R-:W-:Y:S05]  /*2a8e0*/  WARPSYNC.COLLECTIVE R15, `(.L_x_1808) ;  /* 0x000000000f087348 */ /* 0x001fea0003c00000 */
[----:B------:R1:W2:Y:S02]  /*2a8f0*/  SHFL.UP P6, R14, R13, R12, R11 ;  /* 0x0400000c0d0e7389 */ /* 0x0002a400000c000b */
[----:B012---:R-:W-:Y:S01]  /*2a900*/  ENDCOLLECTIVE ;  /* 0x000000000000791b */ /* 0x007fe20003800000 */
.L_x_1808:
[----:B------:R-:W-:Y:S05]  /*2a910*/  BSYNC B0 ;  /* 0x0000000000007941 */ /* 0x000fea0003800000 */
.L_x_1807:
[----:B------:R-:W-:Y:S01]  /*2a920*/  SEL R3, R14, RZ, P1 ;  /* 0x000000ff0e037207 */ /* 0x000fe20000800000 */
[----:B------:R-:W-:Y:S02]  /*2a930*/  IMAD.MOV.U32 R12, RZ, RZ, 0x2 ;  /* 0x00000002ff0c7424 */ /* 0x000fe400078e00ff */
[----:B------:R-:W-:Y:S02]  /*2a940*/  IMAD.MOV.U32 R11, RZ, RZ, RZ ;  /* 0x000000ffff0b7224 */ /* 0x000fe400078e00ff */
[----:B------:R-:W-:Y:S02]  /*2a950*/  IMAD.IADD R3, R2, 0x1, R3 ;  /* 0x0000000102037824 */ /* 0x000fe400078e0203 */
[----:B------:R-:W-:Y:S02]  /*2a960*/  IMAD.MOV.U32 R15, RZ, RZ, -0x1 ;  /* 0xffffffffff0f7424 */ /* 0x000fe400078e00ff */
[----:B------:R-:W-:-:S07]  /*2a970*/  IMAD.MOV.U32 R13, RZ, RZ, R3 ;  /* 0x000000ffff0d7224 */ /* 0x000fce00078e0003 */
[----:B------:R-:W-:Y:S05]  /*2a980*/  WARPSYNC.COLLECTIVE R15, `(.L_x_1809) ;  /* 0x000000000f087348 */ /* 0x000fea0003c00000 */
[----:B------:R0:W1:Y:S02]  /*2a990*/  SHFL.UP P6, R14, R13, R12, R11 ;  /* 0x0400000c0d0e7389 */ /* 0x00006400000c000b */
[----:B01----:R-:W-:Y:S01]  /*2a9a0*/  ENDCOLLECTIVE ;  /* 0x000000000000791b */ /* 0x003fe20003800000 */
.L_x_1809:
[----:B------:R-:W-:Y:S01]  /*2a9b0*/  IMAD.MOV.U32 R12, RZ, RZ, 0x4 ;  /* 0x00000004ff0c7424 */ /* 0x000fe200078e00ff */
[----:B------:R-:W-:-:S05]  /*2a9c0*/  SEL R14, R14, RZ, P2 ;  /* 0x000000ff0e0e7207 */ /* 0x000fca0001000000 */
[----:B------:R-:W-:-:S04]  /*2a9d0*/  IMAD.IADD R3, R3, 0x1, R14 ;  /* 0x0000000103037824 */ /* 0x000fc800078e020e */
[----:B------:R-:W-:-:S07]  /*2a9e0*/  IMAD.MOV.U32 R13, RZ, RZ, R3 ;  /* 0x000000ffff0d7224 */ /* 0x000fce00078e0003 */
[----:B------:R-:W-:Y:S05]  /*2a9f0*/  WARPSYNC.COLLECTIVE R15, `(.L_x_1810) ;  /* 0x000000000f087348 */ /* 0x000fea0003c00000 */
[----:B------:R0:W1:Y:S02]  /*2aa00*/  SHFL.UP P6, R14, R13, R12, R11 ;  /* 0x0400000c0d0e7389 */ /* 0x00006400000c000b */
[----:B01----:R-:W-:Y:S01]  /*2aa10*/  ENDCOLLECTIVE ;  /* 0x000000000000791b */ /* 0x003fe20003800000 */
.L_x_1810:
[----:B------:R-:W-:Y:S01]  /*2aa20*/  IMAD.MOV.U32 R12, RZ, RZ, 0x8 ;  /* 0x00000008ff0c7424 */ /* 0x000fe200078e00ff */
[----:B------:R-:W-:-:S04]  /*2aa30*/  SEL R14, R14, RZ, P3 ;  /* 0x000000ff0e0e7207 */ /* 0x000fc80001800000 */
[----:B------:R-:W-:-:S05]  /*2aa40*/  IADD3 R3, R3, R14, RZ ;  /* 0x0000000e03037210 */ /* 0x000fca0007ffe0ff */
[----:B------:R-:W-:-:S07]  /*2aa50*/  IMAD.MOV.U32 R13, RZ, RZ, R3 ;  /* 0x000000ffff0d7224 */ /* 0x000fce00078e0003 */
[----:B------:R-:W-:Y:S05]  /*2aa60*/  WARPSYNC.COLLECTIVE R15, `(.L_x_1811) ;  /* 0x000000000f087348 */ /* 0x000fea0003c00000 */
[----:B------:R0:W1:Y:S02]  /*2aa70*/  SHFL.UP P6, R14, R13, R12, R11 ;  /* 0x0400000c0d0e7389 */ /* 0x00006400000c000b */
[----:B01----:R-:W-:Y:S01]  /*2aa80*/  ENDCOLLECTIVE ;  /* 0x000000000000791b */ /* 0x003fe20003800000 */
.L_x_1811:
[----:B------:R-:W-:Y:S01]  /*2aa90*/  IMAD.MOV.U32 R12, RZ, RZ, 0x10 ;  /* 0x00000010ff0c7424 */ /* 0x000fe200078e00ff */
[----:B------:R-:W-:-:S05]  /*2aaa0*/  SEL R14, R14, RZ, P4 ;  /* 0x000000ff0e0e7207 */ /* 0x000fca0002000000 */
[----:B------:R-:W-:-:S04]  /*2aab0*/  IMAD.IADD R3, R3, 0x1, R14 ;  /* 0x0000000103037824 */ /* 0x000fc800078e020e */
[----:B------:R-:W-:-:S07]  /*2aac0*/  IMAD.MOV.U32 R13, RZ, RZ, R3 ;  /* 0x000000ffff0d7224 */ /* 0x000fce00078e0003 */
[----:B------:R-:W-:Y:S05]  /*2aad0*/  WARPSYNC.COLLECTIVE R15, `(.L_x_1812) ;  /* 0x000000000f087348 */ /* 0x000fea0003c00000 */
[----:B------:R0:W1:Y:S02]  /*2aae0*/  SHFL.UP P6, R14, R13, R12, R11 ;  /* 0x0400000c0d0e7389 */ /* 0x00006400000c000b */
[----:B01----:R-:W-:Y:S01]  /*2aaf0*/  ENDCOLLECTIVE ;  /* 0x000000000000791b */ /* 0x003fe20003800000 */
.L_x_1812:
[----:B------:R-:W-:Y:S01]  /*2ab00*/  IMAD.MOV.U32 R12, RZ, RZ, 0x1f ;  /* 0x0000001fff0c7424 */ /* 0x000fe200078e00ff */
[----:B------:R-:W-:Y:S02]  /*2ab10*/  MOV R11, 0x1f ;  /* 0x0000001f000b7802 */ /* 0x000fe40000000f00 */
[----:B------:R-:W-:-:S05]  /*2ab20*/  SEL R14, R14, RZ, P5 ;  /* 0x000000ff0e0e7207 */ /* 0x000fca0002800000 */
[----:B------:R-:W-:-:S04]  /*2ab30*/  IMAD.IADD R3, R3, 0x1, R14 ;  /* 0x0000000103037824 */ /* 0x000fc800078e020e */
[----:B------:R-:W-:-:S07]  /*2ab40*/  IMAD.MOV.U32 R13, RZ, RZ, R3 ;  /* 0x000000ffff0d7224 */ /* 0x000fce00078e0003 */
[----:B------:R-:W-:Y:S05]  /*2ab50*/  WARPSYNC.COLLECTIVE R15, `(.L_x_1813) ;  /* 0x000000000f087348 */ /* 0x000fea0003c00000 */
[----:B------:R0:W1:Y:S02]  /*2ab60*/  SHFL.IDX P6, R14, R13, R12, R11 ;  /* 0x0000000c0d0e7389 */ /* 0x00006400000c000b */
[----:B01----:R-:W-:Y:S01]  /*2ab70*/  ENDCOLLECTIVE ;  /* 0x000000000000791b */ /* 0x003fe20003800000 */
.L_x_1813:
[----:B------:R-:W-:Y:S05]  /*2ab80*/  BRA `(.L_x_1814) ;  /* 0xffffffac00087947 */ /* 0x000fea000383ffff */
.L_x_1583:
[----:B------:R-:W-:Y:S01]  /*2ab90*/  BSSY B0, `(.L_x_1815) ;  /* 0x0000006000007945 */ /* 0x000fe20003800000 */
[----:B------:R-:W-:Y:S01]  /*2aba0*/  PLOP3.LUT P6, PT, P6, PT, PT, 0x8, 0x0 ;  /* 0x000000000000781c */ /* 0x000fe200037ce170 */
[----:B------:R-:W-:-:S12]  /*2abb0*/  IMAD.MOV.U32 R15, RZ, RZ, -0x1 ;  /* 0xffffffffff0f7424 */ /* 0x000fd800078e00ff */
[----:B0-----:R-:W-:Y:S05]  /*2abc0*/  WARPSYNC.COLLECTIVE R15, `(.L_x_1816) ;  /* 0x000000000f087348 */ /* 0x001fea0003c00000 */
[----:B------:R-:W-:Y:S01]  /*2abd0*/  VOTE.ANY R14, PT, P6 ;  /* 0x00000000000e7806 */ /* 0x000fe200030e0100 */
[----:B0-----:R-:W-:Y:S06]  /*2abe0*/  ENDCOLLECTIVE ;  /* 0x000000000000791b */ /* 0x001fec0003800000 */
.L_x_1816:
[----:B------:R-:W-:Y:S05]  /*2abf0*/  BSYNC B0 ;  /* 0x0000000000007941 */ /* 0x000fea0003800000 */
.L_x_1815:
[----:B------:R-:W-:Y:S02]  /*2ac00*/  IMAD.MOV.U32 R6, RZ, RZ, R14 ;  /* 0x000000ffff067224 */ /* 0x000fe400078e000e */
[----:B------:R-:W-:Y:S02]  /*2ac10*/  IMAD.MOV.U32 R13, RZ, RZ, R2 ;  /* 0x000000ffff0d7224 */ /* 0x000fe400078e0002 */
[----:B------:R-:W0:Y:S01]  /*2ac20*/  POPC R5, R6 ;  /* 0x0000000600057309 */ /* 0x000e220000000000 */
[----:B------:R-:W-:Y:S02]  /*2ac30*/  IMAD.MOV.U32 R11, RZ, RZ, 0x1f ;  /* 0x0000001fff0b7424 */ /* 0x000fe400078e00ff */
[----:B------:R-:W-:Y:S02]  /*2ac40*/  IMAD.MOV.U32 R15, RZ, RZ, -0x1 ;  /* 0xffffffffff0f7424 */ /* 0x000fe400078e00ff */
[----:B0-----:R-:W-:-:S07]  /*2ac50*/  IMAD.MOV.U32 R12, RZ, RZ, R5 ;  /* 0x000000ffff0c7224 */ /* 0x001fce00078e0005 */
[----:B------:R-:W-:Y:S05]  /*2ac60*/  WARPSYNC.COLLECTIVE R15, `(.L_x_1817) ;  /* 0x000000000f087348 */ /* 0x000fea0003c00000 */
[----:B------:R0:W1:Y:S02]  /*2ac70*/  SHFL.IDX P6, R14, R13, R12, R11 ;  /* 0x0000000c0d0e7389 */ /* 0x00006400000c000b */
[----:B01----:R-:W-:Y:S01]  /*2ac80*/  ENDCOLLECTIVE ;  /* 0x000000000000791b */ /* 0x003fe20003800000 */
.L_x_1817:
[----:B------:R-:W-:Y:S01]  /*2ac90*/  IMAD.MOV.U32 R7, RZ, RZ, R14 ;  /* 0x000000ffff077224 */ /* 0x000fe200078e000e */
[----:B------:R-:W-:Y:S06]  /*2aca0*/  BRA `(.L_x_1818) ;  /* 0xffffffa800f87947 */ /* 0x000fec000383ffff */
.L_x_1585:
[----:B------:R-:W-:Y:S01]  /*2acb0*/  BSSY B0, `(.L_x_1819) ;  /* 0x0000007000007945 */ /* 0x000fe20003800000 */
[----:B------:R-:W-:Y:S01]  /*2acc0*/  IMAD.MOV.U32 R13, RZ, RZ, R3 ;  /* 0x000000ffff0d7224 */ /* 0x000fe200078e0003 */
[----:B------:R-:W-:Y:S01]  /*2acd0*/  MOV R11, 0x1f ;  /* 0x0000001f000b7802 */ /* 0x000fe20000000f00 */
[----:B------:R-:W-:-:S07]  /*2ace0*/  IMAD.MOV.U32 R15, RZ, RZ, -0x1 ;  /* 0xffffffffff0f7424 */ /* 0x000fce00078e00ff */
[----:B0-2---:R-:W-:Y:S05]  /*2acf0*/  WARPSYNC.COLLECTIVE R15, `(.L_x_1820) ;  /* 0x000000000f087348 */ /* 0x005fea0003c00000 */
[----:B------:R1:W3:Y:S02]  /*2ad00*/  SHFL.IDX P6, R14, R13, R12, R11 ;  /* 0x0000000c0d0e7389 */ /* 0x0002e400000c000b */
[----:B0123--:R-:W-:Y:S01]  /*2ad10*/  ENDCOLLECTIVE ;  /* 0x000000000000791b */ /* 0x00ffe20003800000 */
.L_x_1820:
[----:B------:R-:W-:Y:S05]  /*2ad20*/  BSYNC B0 ;  /* 0x0000000000007941 */ /* 0x000fea0003800000 */
.L_x_1819:
[----:B------:R-:W-:Y:S01]  /*2ad30*/  IMAD.MOV.U32 R2, RZ, RZ, R14 ;  /* 0x000000ffff027224 */ /* 0x000fe200078e000e */
[----:B------:R-:W-:Y:S06]  /*2ad40*/  BRA `(.L_x_1584) ;  /* 0xffffffa800ec7947 */ /* 0x000fec000383ffff */
.L_x_1589:
[----:B0-----:R0:W1:Y:S02]  /*2ad50*/  SYNCS.PHASECHK.TRANS64.TRYWAIT P0, [R0+URZ+0x28420], R3 ;  /* 0x02842003000075a7 */ /* 0x001064000800017f */
[----:B-1----:R-:W-:Y:S05]  /*2ad60*/  @!P0 NANOSLEEP.SYNCS 0x989680 ;  /* 0x009896800000895d */ /* 0x002fea0003900000 */
[----:B------:R-:W1:Y:S02]  /*2ad70*/  @!P0 SYNCS.PHASECHK.TRANS64 P0, [R0+URZ+0x28420], R3 ;  /* 0x02842003000085a7 */ /* 0x000e64000800007f */
[----:B-1----:R-:W-:Y:S05]  /*2ad80*/  @!P0 BRA `(.L_x_1589) ;  /* 0xfffffffc00f08947 */ /* 0x002fea000383ffff */
[----:B------:R-:W-:Y:S05]  /*2ad90*/  BRA `(.L_x_1821) ;  /* 0xffffffb000a47947 */ /* 0x000fea000383ffff */
.L_x_1590:
        /* <DEDUP_REMOVED lines=11> */
.L_x_1823:
[----:B------:R-:W-:Y:S05]  /*2ae50*/  BSYNC B0 ;  /* 0x0000000000007941 */ /* 0x000fea0003800000 */
.L_x_1822:
[----:B------:R-:W-:Y:S05]  /*2ae60*/  BRA `(.L_x_1824) ;  /* 0xffffffb0008c7947 */ /* 0x000fea000383ffff */
.L_x_1591:
[----:B------:R-:W-:Y:S01]  /*2ae70*/  BSSY B0, `(.L_x_1825) ;  /* 0x0000006000007945 */ /* 0x000fe20003800000 */
[----:B------:R-:W-:-:S07]  /*2ae80*/  IMAD.MOV.U32 R15, RZ, RZ, -0x1 ;  /* 0xffffffffff0f7424 */ /* 0x000fce00078e00ff */
[----:B01----:R-:W-:Y:S05]  /*2ae90*/  WARPSYNC.COLLECTIVE R15, `(.L_x_1826) ;  /* 0x000000000f0c7348 */ /* 0x003fea0003c00000 */
[----:B------:R-:W-:Y:S02]  /*2aea0*/  ELECT P6, UR62, PT ;  /* 0x00000000003e782f */ /* 0x000fe400038c0000 */
[----:B------:R-:W-:Y:S01]  /*2aeb0*/  MOV R14, UR62 ;  /* 0x0000003e000e7c02 */ /* 0x000fe20008000f00 */
[----:B01----:R-:W-:Y:S10]  /*2aec0*/  ENDCOLLECTIVE ;  /* 0x000000000000791b */ /* 0x003ff40003800000 */
.L_x_1826:
[----:B------:R-:W-:Y:S05]  /*2aed0*/  BSYNC B0 ;  /* 0x0000000000007941 */ /* 0x000fea0003800000 */
.L_x_1825:
[----:B------:R-:W-:Y:S05]  /*2aee0*/  BRA `(.L_x_1827) ;  /* 0xffffffb000807947 */ /* 0x000fea000383ffff */
.L_x_1593:
[----:B0-----:R0:W1:Y:S02]  /*2aef0*/  SYNCS.PHASECHK.TRANS64.TRYWAIT P1, [R6+URZ], R5 ;  /* 0x00000005060075a7 */ /* 0x001064000802017f */
[----:B-1----:R-:W-:Y:S05]  /*2af00*/  @!P1 NANOSLEEP.SYNCS 0x989680 ;  /* 0x009896800000995d */ /* 0x002fea0003900000 */
[----:B------:R-:W1:Y:S02]  /*2af10*/  @!P1 SYNCS.PHASECHK.TRANS64 P1, [R6+URZ], R5 ;  /* 0x00000005060095a7 */ /* 0x000e64000802007f */
[----:B-1----:R-:W-:Y:S05]  /*2af20*/  @!P1 BRA `(.L_x_1593) ;  /* 0xfffffffc00f09947 */ /* 0x002fea000383ffff */
[----:B------:R-:W-:Y:S05]  /*2af30*/  BRA `(.L_x_1828) ;  /* 0xffffffb000bc7947 */ /* 0x000fea000383ffff */
.L_x_1594:
[----:B-1----:R1:W2:Y:S02]  /*2af40*/  SYNCS.PHASECHK.TRANS64.TRYWAIT P1, [R7+URZ], R2 ;  /* 0x00000002070075a7 */ /* 0x0022a4000802017f */
[----:B--2---:R-:W-:Y:S05]  /*2af50*/  @!P1 NANOSLEEP.SYNCS 0x989680 ;  /* 0x009896800000995d */ /* 0x004fea0003900000 */
[----:B------:R-:W2:Y:S02]  /*2af60*/  @!P1 SYNCS.PHASECHK.TRANS64 P1, [R7+URZ], R2 ;  /* 0x00000002070095a7 */ /* 0x000ea4000802007f */
[----:B--2---:R-:W-:Y:S05]  /*2af70*/  @!P1 BRA `(.L_x_1594) ;  /* 0xfffffffc00f09947 */ /* 0x004fea000383ffff */
[----:B------:R-:W-:Y:S05]  /*2af80*/  BRA `(.L_x_1829) ;  /* 0xffffffb000b07947 */ /* 0x000fea000383ffff */
.L_x_1596:
[----:B--2---:R2:W3:Y:S02]  /*2af90*/  SYNCS.PHASECHK.TRANS64.TRYWAIT P1, [R4+URZ+0x28460], R5 ;  /* 0x02846005040075a7 */ /* 0x0044e4000802017f */
[----:B---3--:R-:W-:Y:S05]  /*2afa0*/  @!P1 NANOSLEEP.SYNCS 0x989680 ;  /* 0x009896800000995d */ /* 0x008fea0003900000 */
[----:B------:R-:W3:Y:S02]  /*2afb0*/  @!P1 SYNCS.PHASECHK.TRANS64 P1, [R4+URZ+0x28460], R5 ;  /* 0x02846005040095a7 */ /* 0x000ee4000802007f */
[----:B---3--:R-:W-:Y:S05]  /*2afc0*/  @!P1 BRA `(.L_x_1596) ;  /* 0xfffffffc00f09947 */ /* 0x008fea000383ffff */
[----:B------:R-:W-:Y:S05]  /*2afd0*/  BRA `(.L_x_1830) ;  /* 0xffffffb000b47947 */ /* 0x000fea000383ffff */
.L_x_1598:
[----:B---3--:R3:W4:Y:S02]  /*2afe0*/  SYNCS.PHASECHK.TRANS64.TRYWAIT P1, [R3+URZ+0x28460], R2 ;  /* 0x02846002030075a7 */ /* 0x008724000802017f */
[----:B----4-:R-:W-:Y:S05]  /*2aff0*/  @!P1 NANOSLEEP.SYNCS 0x989680 ;  /* 0x009896800000995d */ /* 0x010fea0003900000 */
[----:B------:R-:W4:Y:S02]  /*2b000*/  @!P1 SYNCS.PHASECHK.TRANS64 P1, [R3+URZ+0x28460], R2 ;  /* 0x02846002030095a7 */ /* 0x000f24000802007f */
[----:B----4-:R-:W-:Y:S05]  /*2b010*/  @!P1 BRA `(.L_x_1598) ;  /* 0xfffffffc00f09947 */ /* 0x010fea000383ffff */
[----:B------:R-:W-:Y:S05]  /*2b020*/  BRA `(.L_x_1831) ;  /* 0xffffffb000b47947 */ /* 0x000fea000383ffff */
.L_x_1600:
[----:B----4-:R4:W0:Y:S02]  /*2b030*/  SYNCS.PHASECHK.TRANS64.TRYWAIT P0, [R4+URZ+0x28480], R5 ;  /* 0x02848005040075a7 */ /* 0x010824000800017f */
[----:B0-----:R-:W-:Y:S05]  /*2b040*/  @!P0 NANOSLEEP.SYNCS 0x989680 ;  /* 0x009896800000895d */ /* 0x001fea0003900000 */
[----:B------:R-:W0:Y:S02]  /*2b050*/  @!P0 SYNCS.PHASECHK.TRANS64 P0, [R4+URZ+0x28480], R5 ;  /* 0x02848005040085a7 */ /* 0x000e24000800007f */
[----:B0-----:R-:W-:Y:S05]  /*2b060*/  @!P0 BRA `(.L_x_1600) ;  /* 0xfffffffc00f08947 */ /* 0x001fea000383ffff */
[----:B------:R-:W-:Y:S05]  /*2b070*/  BRA `(.L_x_1601) ;  /* 0xffffffb000b07947 */ /* 0x000fea000383ffff */
.L_x_1832:
        /* <DEDUP_REMOVED lines=16> */
.L_x_12339:


//--------------------- .text._ZN7cutlass13device_kernelIN5flash11enable_sm90INS1_16FlashAttnFwdSm90INS1_25CollectiveMainloopFwdSm90ILi2EN4cute5tupleIJNS5_1CILi1EEES8_S8_EEENS6_IJNS7_ILi128EEESA_NS7_ILi256EEEEEELi256ENS_12float_e4m3_tEfNS_4arch4Sm90ELb1ELb0ELb1ELb0ELb0ELb0ELb0ELb1ELb1ELb0ELb0ELb0EEENS1_21CollectiveEpilogueFwdINS6_IJSA_SB_SA_EEES9_NS_10bfloat16_tESF_Li256ELb0ELb0ELb0ELb1EEENS1_30DynamicPersistentTileSchedulerILi256ELi128ELb0ELb0ELb1EEEEEEEEEvNT_6ParamsE --------------------------
	.section	.text._ZN7cutlass13device_kernelIN5flash11enable_sm90INS1_16FlashAttnFwdSm90INS1_25CollectiveMainloopFwdSm90ILi2EN4cute5tupleIJNS5_1CILi1EEES8_S8_EEENS6_IJNS7_ILi128EEESA_NS7_ILi256EEEEEELi256ENS_12float_e4m3_tEfNS_4arch4Sm90ELb1ELb0ELb1ELb0ELb0ELb0ELb0ELb1ELb1ELb0ELb0ELb0EEENS1_21CollectiveEpilogueFwdINS6_IJSA_SB_SA_EEES9_NS_10bfloat16_tESF_Li256ELb0ELb0ELb0ELb1EEENS1_30DynamicPersistentTileSchedulerILi256ELi128ELb0ELb0ELb1EEEEEEEEEvNT_6ParamsE,"ax",@progbits
	.align	128
.text._ZN7cutlass13device_kernelIN5flash11enable_sm90INS1_16FlashAttnFwdSm90INS1_25CollectiveMainloopFwdSm90ILi2EN4cute5tupleIJNS5_1CILi1EEES8_S8_EEENS6_IJNS7_ILi128EEESA_NS7_ILi256EEEEEELi256ENS_12float_e4m3_tEfNS_4arch4Sm90ELb1ELb0ELb1ELb0ELb0ELb0ELb0ELb1ELb1ELb0ELb0ELb0EEENS1_21CollectiveEpilogueFwdINS6_IJSA_SB_SA_EEES9_NS_10bfloat16_tESF_Li256ELb0ELb0ELb0ELb1EEENS1_30DynamicPersistentTileSchedulerILi256ELi128ELb0ELb0ELb1EEEEEEEEEvNT_6ParamsE:
        .type           _ZN7cutlass13device_kernelIN5flash11enable_sm90INS1_16FlashAttnFwdSm90INS1_25CollectiveMainloopFwdSm90ILi2EN4cute5tupleIJNS5_1CILi1EEES8_S8_EEENS6_IJNS7_ILi128EEESA_NS7_ILi256EEEEEELi256ENS_12float_e4m3_tEfNS_4arch4Sm90ELb1ELb0ELb1ELb0ELb0ELb0ELb0ELb1ELb1ELb0ELb0ELb0EEENS1_21CollectiveEpilogueFwdINS6_IJSA_SB_SA_EEES9_NS_10bfloat16_tESF_Li256ELb0ELb0ELb0ELb1EEENS1_30DynamicPersistentTileSchedulerILi256ELi128ELb0ELb0ELb1EEEEEEEEEvNT_6ParamsE,@function
        .size           _ZN7cutlass13device_kernelIN5flash11enable_sm90INS1_16FlashAttnFwdSm90INS1_25CollectiveMainloopFwdSm90ILi2EN4cute5tupleIJNS5_1CILi1EEES8_S8_EEENS6_IJNS7_ILi128EEESA_NS7_ILi256EEEEEELi256ENS_12float_e4m3_tEfNS_4arch4Sm90ELb1ELb0ELb1ELb0ELb0ELb0ELb0ELb1ELb1ELb0ELb0ELb0EEENS1_21CollectiveEpilogueFwdINS6_IJSA_SB_SA_EEES9_NS_10bfloat16_tESF_Li256ELb0ELb0ELb0ELb1EEENS1_30DynamicPersistentTileSchedulerILi256ELi128ELb0ELb0ELb1EEEEEEEEEvNT_6ParamsE,(.L_x_12340 - _ZN7cutlass13device_kernelIN5flash11enable_sm90INS1_16FlashAttnFwdSm90INS1_25CollectiveMainloopFwdSm90ILi2EN4cute5tupleIJNS5_1CILi1EEES8_S8_EEENS6_IJNS7_ILi128EEESA_NS7_ILi256EEEEEELi256ENS_12float_e4m3_tEfNS_4arch4Sm90ELb1ELb0ELb1ELb0ELb0ELb0ELb0ELb1ELb1ELb0ELb0ELb0EEENS1_21CollectiveEpilogueFwdINS6_IJSA_SB_SA_EEES9_NS_10bfloat16_tESF_Li256ELb0ELb0ELb0ELb1EEENS1_30DynamicPersistentTileSchedulerILi256ELi128ELb0ELb0ELb1EEEEEEEEEvNT_6ParamsE)
        .other          _ZN7cutlass13device_kernelIN5flash11enable_sm90INS1_16FlashAttnFwdSm90INS1_25CollectiveMainloopFwdSm90ILi2EN4cute5tupleIJNS5_1CILi1EEES8_S8_EEENS6_IJNS7_ILi128EEESA_NS7_ILi256EEEEEELi256ENS_12float_e4m3_tEfNS_4arch4Sm90ELb1ELb0ELb1ELb0ELb0ELb0ELb0ELb1ELb1ELb0ELb0ELb0EEENS1_21CollectiveEpilogueFwdINS6_IJSA_SB_SA_EEES9_NS_10bfloat16_tESF_Li256ELb0ELb0ELb0ELb1EEENS1_30DynamicPersistentTileSchedulerILi256ELi128ELb0ELb0ELb1EEEEEEEEEvNT_6ParamsE,@"STO_CUDA_ENTRY STV_DEFAULT"
_ZN7cutlass13device_kernelIN5flash11enable_sm90INS1_16FlashAttnFwdSm90INS1_25CollectiveMainloopFwdSm90ILi2EN4cute5tupleIJNS5_1CILi1EEES8_S8_EEENS6_IJNS7_ILi128EEESA_NS7_ILi256EEEEEELi256ENS_12float_e4m3_tEfNS_4arch4Sm90ELb1ELb0ELb1ELb0ELb0ELb0ELb0ELb1ELb1ELb0ELb0ELb0EEENS1_21CollectiveEpilogueFwdINS6_IJSA_SB_SA_EEES9_NS_10bfloat16_tESF_Li256ELb0ELb0ELb0ELb1EEENS1_30DynamicPersistentTileSchedulerILi256ELi128ELb0ELb0ELb1EEEEEEEEEvNT_6ParamsE:
        /* <DEDUP_REMOVED lines=24> */
.L_x_1834:
[----:B------:R-:W-:Y:S05]  /*0180*/  BSYNC B0 ;  /* 0x0000000000007941 */ /* 0x000fea0003800000 */
.L_x_1833:
        /* <DEDUP_REMOVED lines=37> */
.L_x_1835:
        /* <DEDUP_REMOVED lines=22> */
.L_x_1836:
        /* <DEDUP_REMOVED lines=18> */
.L_x_1837:
        /* <DEDUP_REMOVED lines=22> */
.L_x_1838:
        /* <DEDUP_REMOVED lines=22> */
.L_x_1839:
[----:B------:R-:W-:Y:S01]  /*0920*/  PLOP3.LUT P0, PT, PT, PT, UP0, 0x80, 0x0 ;  /* 0x000000000000781c */ /* 0x000fe20003f0f008 */
[----:B------:R-:W-:Y:S01]  /*0930*/  UMOV UR61, 0x1 ;  /* 0x00000001003d7882 */ /* 0x000fe20000000000 */
[----:B------:R-:W-:Y:S01]  /*0940*/  NOP ;  /* 0x0000000000007918 */ /* 0x000fe20000000000 */
[----:B------:R-:W-:Y:S01]  /*0950*/  USEL UR61, UR61, 0x2, !UP0 ;  /* 0x000000023d3d7887 */ /* 0x000fe2000c000000 */
[----:B------:R-:W-:Y:S01]  /*0960*/  ULDC.64 UR54, c[0x0][0x208] ;  /* 0x0000820000367ab9 */ /* 0x000fe20000000a00 */
[----:B-123--:R-:W-:Y:S08]  /*0970*/  BAR.SYNC.DEFER_BLOCKING 0x0 ;  /* 0x0000000000007b1d */ /* 0x00eff00000010000 */
[----:B------:R-:W-:Y:S05]  /*0980*/  @!P0 BRA `(.L_x_1840) ;  /* 0x000000dc00248947 */ /* 0x000fea0003800000 */
.L_x_1841:
        /* <DEDUP_REMOVED lines=36> */
[----:B------:R-:W-:Y:S02]  /*0bd0*/  LEA.HI R6, R7, R234, RZ, 0x2 ;  /* 0x000000ea07067211 */ /* 0x000fe400078f10ff */
[----:B------:R-:W-:Y:S01]  /*0be0*/  SHF.R.S32.HI R235, RZ, 0x7, R2 ;  /* 0x00000007ffeb7819 */ /* 0x000fe20000011402 */
[----:B------:R-:W-:Y:S01]  /*0bf0*/  IMAD.IADD R3, R237, 0x1, -R4 ;  /* 0x00000001ed037824 */ /* 0x000fe200078e0a04 */
[--C-:B------:R-:W-:Y:S02]  /*0c00*/  SHF.R.S32.HI R4, RZ, 0x2, R6.reuse ;  /* 0x00000002ff047819 */ /* 0x100fe40000011406 */
[----:B------:R-:W-:Y:S01]  /*0c10*/  SHF.R.S32.HI R9, RZ, 0x1f, R6 ;  /* 0x0000001fff097819 */ /* 0x000fe20000011406 */
[----:B------:R-:W-:Y:S01]  /*0c20*/  IMAD R8, R236, 0x10, R3 ;  /* 0x00000010ec087824 */ /* 0x000fe200078e0203 */
[----:B------:R-:W-:Y:S01]  /*0c30*/  LEA.HI R2, R2, R235, RZ, 0x1 ;  /* 0x000000eb02027211 */ /* 0x000fe200078f08ff */
[----:B------:R-:W-:Y:S01]  /*0c40*/  UMOV UR4, UR38 ;  /* 0x0000002600047c82 */ /* 0x000fe20008000000 */
[----:B--2---:R-:W-:Y:S01]  /*0c50*/  UMOV UR5, UR6 ;  /* 0x0000000600057c82 */ /* 0x004fe20008000000 */
[----:B------:R-:W-:Y:S01]  /*0c60*/  LEA.HI R9, R9, R4, RZ, 0x3 ;  /* 0x0000000409097211 */ /* 0x000fe200078f18ff */
[----:B------:R-:W-:Y:S01]  /*0c70*/  IMAD R3, R8, 0x8, R5 ;  /* 0x0000000808037824 */ /* 0x000fe200078e0205 */
[----:B------:R-:W-:Y:S01]  /*0c80*/  LOP3.LUT R2, R2, 0x3fffffe, RZ, 0xc0, !PT ;  /* 0x03fffffe02027812 */ /* 0x000fe200078ec0ff */
[----:B------:R-:W-:Y:S01]  /*0c90*/  IMAD.U32 R16, RZ, RZ, UR4 ;  /* 0x00000004ff107e24 */ /* 0x000fe2000f8e00ff */
[----:B------:R-:W-:Y:S01]  /*0ca0*/  LOP3.LUT R9, R9, 0xfffffff8, RZ, 0xc0, !PT ;  /* 0xfffffff809097812 */ /* 0x000fe200078ec0ff */
[----:B------:R-:W-:Y:S01]  /*0cb0*/  IMAD.U32 R17, RZ, RZ, UR5 ;  /* 0x00000005ff117e24 */ /* 0x000fe2000f8e00ff */
[----:B------:R-:W-:Y:S01]  /*0cc0*/  LEA.HI R7, R7, R234, RZ, 0x5 ;  /* 0x000000ea07077211 */ /* 0x000fe200078f28ff */
[----:B------:R-:W-:Y:S01]  /*0cd0*/  IMAD.SHL.U32 R3, R3, 0x8, RZ ;  /* 0x0000000803037824 */ /* 0x000fe200078e00ff */
[----:B------:R-:W-:Y:S01]  /*0ce0*/  LEA.HI R0, R0, R237, RZ, 0x3 ;  /* 0x000000ed00007211 */ /* 0x000fe200078f18ff */
[----:B------:R-:W-:Y:S01]  /*0cf0*/  IMAD.IADD R23, R235, 0x1, -R2 ;  /* 0x00000001eb177824 */ /* 0x000fe200078e0a02 */
[----:B------:R-:W-:Y:S01]  /*0d00*/  SHF.R.S32.HI R7, RZ, 0x5, R7 ;  /* 0x00000005ff077819 */ /* 0x000fe20000011407 */
[----:B------:R-:W-:Y:S01]  /*0d10*/  IMAD.IADD R4, R4, 0x1, -R9 ;  /* 0x0000000104047824 */ /* 0x000fe200078e0a09 */
[----:B------:R-:W-:Y:S01]  /*0d20*/  LOP3.LUT R2, R0, 0x1ffffff8, RZ, 0xc0, !PT ;  /* 0x1ffffff800027812 */ /* 0x000fe200078ec0ff */
[----:B------:R-:W-:Y:S01]  /*0d30*/  IMAD.WIDE R16, R3, 0x2, R16 ;  /* 0x0000000203107825 */ /* 0x000fe200078e0210 */
[----:B------:R-:W-:Y:S01]  /*0d40*/  LOP3.LUT R3, R6, 0x7ffffffc, RZ, 0xc0, !PT ;  /* 0x7ffffffc06037812 */ /* 0x000fe200078ec0ff */
[----:B------:R-:W-:Y:S01]  /*0d50*/  UMOV UR4, UR7 ;  /* 0x0000000700047c82 */ /* 0x000fe20008000000 */
[----:B------:R-:W-:Y:S01]  /*0d60*/  SHF.R.S32.HI R232, RZ, 0x3, R0 ;  /* 0x00000003ffe87819 */ /* 0x000fe20000011400 */
[----:B------:R-:W-:-:S02]  /*0d70*/  IMAD R4, R7, 0x10, R4 ;  /* 0x0000001007047824 */ /* 0x000fc400078e0204 */
[----:B------:R-:W-:Y:S02]  /*0d80*/  IMAD.IADD R2, R237, 0x1, -R2 ;  /* 0x00000001ed027824 */ /* 0x000fe400078e0a02 */
[----:B------:R-:W-:Y:S02]  /*0d90*/  IMAD R23, R23, 0x40, R4 ;  /* 0x0000004017177824 */ /* 0x000fe400078e0204 */
[----:B------:R-:W-:Y:S02]  /*0da0*/  IMAD.SHL.U32 R18, R2, 0x8, RZ ;  /* 0x0000000802127824 */ /* 0x000fe400078e00ff */
[----:B------:R-:W-:-:S07]  /*0db0*/  IMAD.IADD R22, R234, 0x1, -R3 ;  /* 0x00000001ea167824 */ /* 0x000fce00078e0a03 */
.L_x_1891:
[----:B------:R-:W-:Y:S01]  /*0dc0*/  ULDC UR5, c[0x0][0xdd0] ;  /* 0x0003740000057ab9 */ /* 0x000fe20000000800 */
[----:B------:R-:W1:Y:S01]  /*0dd0*/  LDC R0, c[0x0][0xde8] ;  /* 0x00037a00ff007b82 */ /* 0x000e620000000800 */
        /* <DEDUP_REMOVED lines=18> */
.L_x_1842:
[----:B------:R-:W-:Y:S01]  /*0f00*/  ULDC UR6, c[0x0][0xdc4] ;  /* 0x0003710000067ab9 */ /* 0x000fe20000000800 */
[----:B------:R-:W-:Y:S01]  /*0f10*/  UMOV UR52, UR7 ;  /* 0x0000000700347c82 */ /* 0x000fe20008000000 */
[----:B------:R-:W-:-:S11]  /*0f20*/  UISETP.NE.AND UP0, UPT, UR6, 0x1, UPT ;  /* 0x000000010600788c */ /* 0x000fd6000bf05270 */
[----:B------:R-:W-:Y:S02]  /*0f30*/  @UP0 ULDC.64 UR10, c[0x0][0xdc8] ;  /* 0x00037200000a0ab9 */ /* 0x000fe40000000a00 */
[----:B------:R-:W-:-:S04]  /*0f40*/  UIMAD.WIDE.U32 UR4, UR7, UR10, URZ ;  /* 0x0000000a070472a5 */ /* 0x000fc8000f8e003f */
[----:B------:R-:W-:-:S04]  /*0f50*/  @UP0 USHF.R.U32.HI UR52, URZ, UR11, UR5 ;  /* 0x0000000b3f340299 */ /* 0x000fc80008011605 */
[----:B------:R-:W-:-:S12]  /*0f60*/  UIMAD UR4, UR52, UR6, URZ ;  /* 0x00000006340472a4 */ /* 0x000fd8000f8e023f */
.L_x_1843:
[----:B------:R-:W-:Y:S01]  /*0f70*/  ULDC.64 UR12, c[0x0][0x3f8] ;  /* 0x0000fe00000c7ab9 */ /* 0x000fe20000000a00 */
[----:B------:R-:W-:Y:S01]  /*0f80*/  ULDC UR43, c[0x0][0xdb8] ;  /* 0x00036e00002b7ab9 */ /* 0x000fe20000000800 */
[----:B------:R-:W-:Y:S01]  /*0f90*/  UISETP.NE.U32.AND UP0, UPT, UR12, URZ, UPT ;  /* 0x0000003f0c00728c */ /* 0x000fe2000bf05070 */
[----:B------:R-:W-:Y:S01]  /*0fa0*/  PLOP3.LUT P0, PT, PT, PT, PT, 0x80, 0x0 ;  /* 0x000000000000781c */ /* 0x000fe20003f0f070 */
[----:B------:R-:W-:Y:S01]  /*0fb0*/  ULOP3.LUT UR5, URZ, UR52, URZ, 0x33, !UPT ;  /* 0x000000343f057292 */ /* 0x000fe2000f8e333f */
[----:B------:R-:W-:Y:S01]  /*0fc0*/  IMAD.MOV.U32 R0, RZ, RZ, RZ ;  /* 0x000000ffff007224 */ /* 0x000fe200078e00ff */
[----:B------:R-:W-:Y:S01]  /*0fd0*/  UISETP.NE.AND.EX UP0, UPT, UR13, URZ, UPT, UP0 ;  /* 0x0000003f0d00728c */ /* 0x000fe2000bf05300 */
[----:B------:R-:W-:Y:S01]  /*0fe0*/  CS2R R2, SRZ ;  /* 0x0000000000027805 */ /* 0x000fe2000001ff00 */
[----:B------:R-:W-:Y:S01]  /*0ff0*/  UIADD3 UR4, UR7, -UR4, URZ ;  /* 0x8000000407047290 */ /* 0x000fe2000fffe03f */
[----:B------:R-:W-:Y:S01]  /*1000*/  CS2R R8, SRZ ;  /* 0x0000000000087805 */ /* 0x000fe2000001ff00 */
[----:B------:R-:W-:Y:S01]  /*1010*/  ULDC UR6, c[0x0][0xdac] ;  /* 0x00036b0000067ab9 */ /* 0x000fe20000000800 */
[----:B------:R-:W-:Y:S01]  /*1020*/  ULDC UR39, c[0x0][0x404] ;  /* 0x0001010000277ab9 */ /* 0x000fe20000000800 */
[----:B------:R-:W-:Y:S01]  /*1030*/  ULDC UR7, c[0x0][0x288] ;  /* 0x0000a20000077ab9 */ /* 0x000fe20000000800 */
[----:B------:R-:W-:Y:S01]  /*1040*/  UISETP.NE.AND UP2, UPT, UR43, 0x1, UPT ;  /* 0x000000012b00788c */ /* 0x000fe2000bf45270 */
[----:B------:R-:W-:Y:S01]  /*1050*/  CS2R R30, SRZ ;  /* 0x00000000001e7805 */ /* 0x000fe2000001ff00 */
[----:B------:R-:W-:Y:S01]  /*1060*/  UIADD3 UR5, UR5, UR6, URZ ;  /* 0x0000000605057290 */ /* 0x000fe2000fffe03f */
[----:B------:R-:W-:Y:S01]  /*1070*/  CS2R R124, SRZ ;  /* 0x00000000007c7805 */ /* 0x000fe2000001ff00 */
[----:B------:R-:W-:Y:S01]  /*1080*/  UIADD3 UR7, -UR7, 0xff, URZ ;  /* 0x000000ff07077890 */ /* 0x000fe2000fffe13f */
[----:B------:R-:W-:Y:S01]  /*1090*/  CS2R R116, SRZ ;  /* 0x0000000000747805 */ /* 0x000fe2000001ff00 */
[----:B------:R-:W-:Y:S01]  /*10a0*/  USEL UR39, UR39, 0x1, UP0 ;  /* 0x0000000127277887 */ /* 0x000fe20008000000 */
[----:B------:R-:W-:Y:S01]  /*10b0*/  CS2R R34, SRZ ;  /* 0x0000000000227805 */ /* 0x000fe2000001ff00 */
[----:B------:R-:W-:Y:S01]  /*10c0*/  ULDC UR11, c[0x0][0xdc4] ;  /* 0x00037100000b7ab9 */ /* 0x000fe20000000800 */
[----:B------:R-:W-:Y:S01]  /*10d0*/  ULDC UR10, c[0x0][0x2e0] ;  /* 0x0000b800000a7ab9 */ /* 0x000fe20000000800 */
[----:B------:R-:W-:Y:S01]  /*10e0*/  UIMAD UR11, UR8, UR11, UR4 ;  /* 0x0000000b080b72a4 */ /* 0x000fe2000f8e0204 */
[----:B------:R-:W-:Y:S01]  /*10f0*/  CS2R R120, SRZ ;  /* 0x0000000000787805 */ /* 0x000fe2000001ff00 */
[----:B------:R-:W-:Y:S01]  /*1100*/  USHF.L.U32 UR42, UR5, 0x7, URZ ;  /* 0x00000007052a7899 */ /* 0x000fe2000800063f */
[----:B------:R-:W-:Y:S01]  /*1110*/  CS2R R112, SRZ ;  /* 0x0000000000707805 */ /* 0x000fe2000001ff00 */
[----:B------:R-:W-:Y:S01]  /*1120*/  UIMAD UR8, UR39, UR10, UR7 ;  /* 0x0000000a270872a4 */ /* 0x000fe2000f8e0207 */
[----:B------:R-:W-:Y:S01]  /*1130*/  CS2R R38, SRZ ;  /* 0x0000000000267805 */ /* 0x000fe2000001ff00 */
[----:B------:R-:W-:Y:S01]  /*1140*/  UIMAD UR6, UR39, UR10, 0x7f ;  /* 0x0000007f270674a4 */ /* 0x000fe2000f8e020a */
[----:B------:R-:W-:Y:S01]  /*1150*/  CS2R R108, SRZ ;  /* 0x00000000006c7805 */ /* 0x000fe2000001ff00 */
[----:B------:R-:W-:Y:S01]  /*1160*/  UIADD3 UR8, UR8, UR42, URZ ;  /* 0x0000002a08087290 */ /* 0x000fe2000fffe03f */
[----:B------:R-:W-:Y:S01]  /*1170*/  CS2R R42, SRZ ;  /* 0x00000000002a7805 */ /* 0x000fe2000001ff00 */
[----:B------:R-:W-:Y:S01]  /*1180*/  @UP2 ULDC UR4, c[0x0][0xdbc] ;  /* 0x00036f0000042ab9 */ /* 0x000fe20000000800 */
[----:B------:R-:W-:Y:S01]  /*1190*/  USHF.R.S32.HI UR7, URZ, 0x1f, UR6 ;  /* 0x0000001f3f077899 */ /* 0x000fe20008011406 */
[----:B------:R-:W-:Y:S01]  /*11a0*/  CS2R R104, SRZ ;  /* 0x0000000000687805 */ /* 0x000fe2000001ff00 */
[----:B------:R-:W-:Y:S01]  /*11b0*/  UIMAD.WIDE.U32 UR4, UR11, UR4, URZ ;  /* 0x000000040b0472a5 */ /* 0x000fe2000f8e003f */
[----:B------:R-:W-:Y:S01]  /*11c0*/  CS2R R46, SRZ ;  /* 0x00000000002e7805 */ /* 0x000fe2000001ff00 */
[----:B------:R-:W-:Y:S01]  /*11d0*/  USHF.R.S32.HI UR4, URZ, 0x1f, UR8 ;  /* 0x0000001f3f047899 */ /* 0x000fe20008011408 */
[----:B------:R-:W-:Y:S01]  /*11e0*/  CS2R R100, SRZ ;  /* 0x0000000000647805 */ /* 0x000fe2000001ff00 */
[----:B------:R-:W-:Y:S01]  /*11f0*/  ULEA.HI UR7, UR7, UR6, URZ, 0x7 ;  /* 0x0000000607077291 */ /* 0x000fe2000f8f383f */
[----:B------:R-:W-:Y:S01]  /*1200*/  CS2R R50, SRZ ;  /* 0x0000000000327805 */ /* 0x000fe2000001ff00 */
[----:B------:R-:W-:Y:S01]  /*1210*/  ULEA.HI UR4, UR4, UR8, URZ, 0x7 ;  /* 0x0000000804047291 */ /* 0x000fe2000f8f383f */
[----:B------:R-:W-:Y:S01]  /*1220*/  CS2R R96, SRZ ;  /* 0x0000000000607805 */ /* 0x000fe2000001ff00 */
[----:B------:R-:W-:Y:S01]  /*1230*/  USHF.R.S32.HI UR7, URZ, 0x7, UR7 ;  /* 0x000000073f077899 */ /* 0x000fe20008011407 */
[----:B------:R-:W-:Y:S01]  /*1240*/  CS2R R54, SRZ ;  /* 0x0000000000367805 */ /* 0x000fe2000001ff00 */
[----:B------:R-:W-:Y:S01]  /*1250*/  USHF.R.S32.HI UR4, URZ, 0x7, UR4 ;  /* 0x000000073f047899 */ /* 0x000fe20008011404 */
[----:B------:R-:W-:Y:S01]  /*1260*/  CS2R R92, SRZ ;  /* 0x00000000005c7805 */ /* 0x000fe2000001ff00 */
[----:B------:R-:W-:Y:S01]  /*1270*/  ULDC UR9, c[0x0][0x428] ;  /* 0x00010a0000097ab9 */ /* 0x000fe20000000800 */
[----:B------:R-:W-:Y:S01]  /*1280*/  @UP2 ULDC UR12, c[0x0][0xdc0] ;  /* 0x00037000000c2ab9 */ /* 0x000fe20000000800 */
[----:B------:R-:W-:Y:S01]  /*1290*/  UISETP.LT.AND UP0, UPT, UR7, UR4, UPT ;  /* 0x000000040700728c */ /* 0x000fe2000bf01270 */
[----:B------:R-:W-:Y:S01]  /*12a0*/  CS2R R58, SRZ ;  /* 0x00000000003a7805 */ /* 0x000fe2000001ff00 */
[----:B------:R-:W-:Y:S01]  /*12b0*/  UISETP.NE.AND UP1, UPT, UR9, 0x1, UPT ;  /* 0x000000010900788c */ /* 0x000fe2000bf25270 */
[----:B------:R-:W-:Y:S01]  /*12c0*/  CS2R R88, SRZ ;  /* 0x0000000000587805 */ /* 0x000fe2000001ff00 */
[----:B------:R-:W-:Y:S01]  /*12d0*/  USEL UR40, UR7, UR4, UP0 ;  /* 0x0000000407287287 */ /* 0x000fe20008000000 */
[----:B------:R-:W-:Y:S01]  /*12e0*/  CS2R R62, SRZ ;  /* 0x00000000003e7805 */ /* 0x000fe2000001ff00 */
[----:B------:R-:W-:Y:S01]  /*12f0*/  UMOV UR44, UR11 ;  /* 0x0000000b002c7c82 */ /* 0x000fe20008000000 */
[----:B------:R-:W-:Y:S01]  /*1300*/  @UP2 USHF.R.U32.HI UR44, URZ, UR12, UR5 ;  /* 0x0000000c3f2c2299 */ /* 0x000fe20008011605 */
[----:B------:R-:W-:Y:S01]  /*1310*/  CS2R R84, SRZ ;  /* 0x0000000000547805 */ /* 0x000fe2000001ff00 */
[----:B------:R-:W-:Y:S01]  /*1320*/  UISETP.GE.AND UP0, UPT, UR40, 0x1, UPT ;  /* 0x000000012800788c */ /* 0x000fe2000bf06270 */
[----:B------:R-:W-:Y:S01]  /*1330*/  CS2R R66, SRZ ;  /* 0x0000000000427805 */ /* 0x000fe2000001ff00 */
[----:B------:R-:W-:Y:S01]  /*1340*/  UIADD3 UR5, -UR44, URZ, URZ ;  /* 0x0000003f2c057290 */ /* 0x000fe2000fffe13f */
[----:B------:R-:W-:Y:S01]  /*1350*/  CS2R R80, SRZ ;  /* 0x0000000000507805 */ /* 0x000fe2000001ff00 */
[----:B------:R-:W-:Y:S01]  /*1360*/  @UP1 ULDC UR9, c[0x0][0x42c] ;  /* 0x00010b0000091ab9 */ /* 0x000fe20000000800 */
[----:B------:R-:W-:Y:S01]  /*1370*/  @UP1 ULDC UR6, c[0x0][0x430] ;  /* 0x00010c0000061ab9 */ /* 0x000fe20000000800 */
[----:B------:R-:W-:Y:S01]  /*1380*/  PLOP3.LUT P1, PT, PT, PT, UP0, 0x80, 0x0 ;  /* 0x000000000000781c */ /* 0x000fe20003f2f008 */
[----:B------:R-:W-:Y:S01]  /*1390*/  UIMAD UR43, UR43, UR5, UR11 ;  /* 0x000000052b2b72a4 */ /* 0x000fe2000f8e020b */
[----:B------:R-:W-:-:S02]  /*13a0*/  CS2R R70, SRZ ;  /* 0x0000000000467805 */ /* 0x000fc4000001ff00 */
[----:B------:R-:W-:Y:S02]  /*13b0*/  CS2R R76, SRZ ;  /* 0x00000000004c7805 */ /* 0x000fe4000001ff00 */
[----:B------:R-:W-:Y:S01]  /*13c0*/  CS2R R74, SRZ ;  /* 0x00000000004a7805 */ /* 0x000fe2000001ff00 */
[----:B------:R-:W-:Y:S01]  /*13d0*/  UIMAD.WIDE.U32 UR4, UR43, UR9, URZ ;  /* 0x000000092b0472a5 */ /* 0x000fe2000f8e003f */
[----:B------:R-:W-:Y:S02]  /*13e0*/  CS2R R72, SRZ ;  /* 0x0000000000487805 */ /* 0x000fe4000001ff00 */
[----:B------:R-:W-:Y:S01]  /*13f0*/  CS2R R78, SRZ ;  /* 0x00000000004e7805 */ /* 0x000fe2000001ff00 */
[----:B------:R-:W-:Y:S01]  /*1400*/  UMOV UR47, UR43 ;  /* 0x0000002b002f7c82 */ /* 0x000fe20008000000 */
[----:B------:R-:W-:Y:S01]  /*1410*/  @UP1 USHF.R.U32.HI UR47, URZ, UR6, UR5 ;  /* 0x000000063f2f1299 */ /* 0x000fe20008011605 */
        /* <DEDUP_REMOVED lines=33> */
[----:B------:R-:W-:Y:S01]  /*1630*/  CS2R R168, SRZ ;  /* 0x0000000000a87805 */ /* 0x000fe2000001ff00 */
[----:B------:R-:W-:Y:S01]  /*1640*/  IMAD.MOV.U32 R170, RZ, RZ, RZ ;  /* 0x000000ffffaa7224 */ /* 0x000fe200078e00ff */
        /* <DEDUP_REMOVED lines=30> */
.L_x_1845:
        /* <DEDUP_REMOVED lines=56> */
.L_x_1963:
[----:B------:R-:W-:Y:S05]  /*1bb0*/  @!P0 BRA `(.L_x_1847) ;  /* 0x0000000000048947 */ /* 0x000fea0003800000 */
[----:B------:R-:W-:Y:S01]  /*1bc0*/  BPT.TRAP 0x1 ;  /* 0x000000040000795c */ /* 0x000fe20000300000 */
.L_x_1847:
[----:B------:R-:W-:Y:S02]  /*1bd0*/  IMAD.U32 R2, RZ, RZ, UR37 ;  /* 0x00000025ff027e24 */ /* 0x000fe4000f8e00ff */
[----:B-1----:R-:W-:-:S03]  /*1be0*/  IMAD.U32 R3, RZ, RZ, UR36 ;  /* 0x00000024ff037e24 */ /* 0x002fc6000f8e00ff */
[----:B------:R-:W-:Y:S02]  /*1bf0*/  LEA R2, R2, UR38, 0x3 ;  /* 0x0000002602027c11 */ /* 0x000fe4000f8e18ff */
[----:B------:R-:W-:-:S04]  /*1c00*/  SHF.L.U32 R3, R3, 0x1f, RZ ;  /* 0x0000001f03037819 */ /* 0x000fc800000006ff */
[----:B------:R1:W2:Y:S01]  /*1c10*/  SYNCS.PHASECHK.TRANS64.TRYWAIT P2, [R2+URZ+0x38830], R3 ;  /* 0x03883003020075a7 */ /* 0x0002a2000804017f */
[----:B------:R-:W-:Y:S05]  /*1c20*/  @!P0 BRA `(.L_x_1848) ;  /* 0x0000000000048947 */ /* 0x000fea0003800000 */
[----:B------:R-:W-:Y:S01]  /*1c30*/  BPT.TRAP 0x1 ;  /* 0x000000040000795c */ /* 0x000fe20000300000 */
.L_x_1848:
[----:B------:R-:W3:Y:S01]  /*1c40*/  S2R R4, SR_TID.X ;  /* 0x0000000000047919 */ /* 0x000ee20000002100 */
[----:B------:R-:W-:Y:S01]  /*1c50*/  IMAD.MOV.U32 R151, RZ, RZ, RZ ;  /* 0x000000ffff977224 */ /* 0x000fe200078e00ff */
[----:B---3--:R-:W-:Y:S01]  /*1c60*/  LOP3.LUT P1, RZ, R4, 0x7f, RZ, 0xc0, !PT ;  /* 0x0000007f04ff7812 */ /* 0x008fe2000782c0ff */
[----:B--2---:R-:W-:-:S12]  /*1c70*/  @P2 BRA `(.L_x_1849) ;  /* 0x0000000000082947 */ /* 0x004fd80003800000 */
[----:B------:R-:W2:Y:S02]  /*1c80*/  SYNCS.PHASECHK.TRANS64.TRYWAIT P2, [R2+URZ+0x38830], R3 ;  /* 0x03883003020075a7 */ /* 0x000ea4000804017f */
[----:B--2---:R-:W-:Y:S05]  /*1c90*/  @!P2 BRA `(.L_x_1850) ;  /* 0x000001080080a947 */ /* 0x004fea0003800000 */
.L_x_1849:
[----:B------:R-:W-:Y:S05]  /*1ca0*/  WARPSYNC.ALL ;  /* 0x0000000000007948 */ /* 0x000fea0003800000 */
[----:B------:R-:W-:Y:S01]  /*1cb0*/  UIADD3 UR4, UR38, 0x28400, URZ ;  /* 0x0002840026047890 */ /* 0x000fe2000fffe03f */
[----:B------:R-:W-:Y:S01]  /*1cc0*/  WARPGROUP.ARRIVE ;  /* 0x00000000000079c5 */ /* 0x000fe20000000000 */
[----:B------:R-:W-:Y:S01]  /*1cd0*/  ULOP3.LUT UR48, UR41, 0x10000, URZ, 0xfc, !UPT ;  /* 0x0001000029307892 */ /* 0x000fe2000f8efc3f */
[----:B-12---:R-:W-:Y:S01]  /*1ce0*/  @!P1 VIADD R2, R2, 0x38840 ;  /* 0x0003884002029836 */ /* 0x006fe20000000000 */
[----:B------:R-:W-:Y:S01]  /*1cf0*/  USHF.R.U32.HI UR4, URZ, 0x4, UR4 ;  /* 0x000000043f047899 */ /* 0x000fe20008011604 */
[--C-:B------:R-:W-:Y:S01]  /*1d00*/  IMAD.MOV.U32 R150, RZ, RZ, R151.reuse ;  /* 0x000000ffff967224 */ /* 0x100fe200078e0097 */
[----:B------:R-:W-:Y:S01]  /*1d10*/  UMOV UR49, 0x40000040 ;  /* 0x4000004000317882 */ /* 0x000fe20000000000 */
[----:B------:R-:W-:Y:S01]  /*1d20*/  UMOV UR51, 0x40000040 ;  /* 0x4000004000337882 */ /* 0x000fe20000000000 */
[----:B------:R-:W-:Y:S01]  /*1d30*/  ULOP3.LUT UR4, UR4, 0x3fff, URZ, 0xc0, !UPT ;  /* 0x00003fff04047892 */ /* 0x000fe2000f8ec03f */
[----:B------:R-:W-:Y:S01]  /*1d40*/  @!P1 PRMT R2, RZ, 0x654, R2 ;  /* 0x00000654ff029816 */ /* 0x000fe20000000002 */
[----:B------:R-:W-:Y:S01]  /*1d50*/  UIADD3 UR32, UR48, 0x2, URZ ;  /* 0x0000000230207890 */ /* 0x000fe2000fffe03f */
[--C-:B------:R-:W-:Y:S01]  /*1d60*/  IMAD.MOV.U32 R149, RZ, RZ, R151.reuse ;  /* 0x000000ffff957224 */ /* 0x100fe200078e0097 */
[----:B------:R-:W-:Y:S01]  /*1d70*/  ULOP3.LUT UR4, UR4, 0x10000, URZ, 0xfc, !UPT ;  /* 0x0001000004047892 */ /* 0x000fe2000f8efc3f */
[--C-:B------:R-:W-:Y:S01]  /*1d80*/  IMAD.MOV.U32 R148, RZ, RZ, R151.reuse ;  /* 0x000000ffff947224 */ /* 0x100fe200078e0097 */
[----:B------:R-:W-:Y:S01]  /*1d90*/  UMOV UR33, 0x40000040 ;  /* 0x4000004000217882 */ /* 0x000fe20000000000 */
[----:B------:R-:W-:Y:S01]  /*1da0*/  UMOV UR35, 0x40000040 ;  /* 0x4000004000237882 */ /* 0x000fe20000000000 */
        /* <DEDUP_REMOVED lines=41> */
[----:B------:R-:W-:Y:S01]  /*2040*/  UMOV UR5, 0xffffff80 ;  /* 0xffffff8000057882 */ /* 0x000fe20000000000 */
[----:B------:R-:W-:Y:S01]  /*2050*/  ULDC UR6, c[0x0][0x2e0] ;  /* 0x0000b80000067ab9 */ /* 0x000fe20000000800 */
[----:B------:R-:W-:Y:S01]  /*2060*/  UIMAD UR5, UR40, UR5, 0x80 ;  /* 0x00000080280574a4 */ /* 0x000fe2000f8e0205 */
[--C-:B------:R-:W-:Y:S01]  /*2070*/  IMAD.MOV.U32 R133, RZ, RZ, R151.reuse ;  /* 0x000000ffff857224 */ /* 0x100fe200078e0097 */
[----:B------:R-:W-:Y:S01]  /*2080*/  ULDC UR7, c[0x0][0x288] ;  /* 0x0000a20000077ab9 */ /* 0x000fe20000000800 */
[--C-:B------:R-:W-:Y:S01]  /*2090*/  IMAD.MOV.U32 R132, RZ, RZ, R151.reuse ;  /* 0x000000ffff847224 */ /* 0x100fe200078e0097 */
[----:B------:R-:W-:Y:S01]  /*20a0*/  UIMAD UR5, UR39, UR6, UR5 ;  /* 0x00000006270572a4 */ /* 0x000fe2000f8e0205 */
[--C-:B------:R-:W-:Y:S01]  /*20b0*/  IMAD.MOV.U32 R131, RZ, RZ, R151.reuse ;  /* 0x000000ffff837224 */ /* 0x100fe200078e0097 */
[----:B------:R-:W-:Y:S01]  /*20c0*/  UIMAD UR39, UR39, UR6, -UR7 ;  /* 0x00000006272772a4 */ /* 0x000fe2000f8e0a07 */
[--C-:B------:R-:W-:Y:S01]  /*20d0*/  IMAD.MOV.U32 R130, RZ, RZ, R151.reuse ;  /* 0x000000ffff827224 */ /* 0x100fe200078e0097 */
[----:B------:R-:W-:Y:S01]  /*20e0*/  MOV R118, R151 ;  /* 0x0000009700767202 */ /* 0x000fe20000000f00 */
[--C-:B------:R-:W-:Y:S01]  /*20f0*/  IMAD.MOV.U32 R129, RZ, RZ, R151.reuse ;  /* 0x000000ffff817224 */ /* 0x100fe200078e0097 */
[----:B------:R-:W-:Y:S01]  /*2100*/  UIADD3 UR39, UR42, UR39, URZ ;  /* 0x000000272a277290 */ /* 0x000fe2000fffe03f */
[----:B------:R-:W-:-:S02]  /*2110*/  IMAD.MOV.U32 R128, RZ, RZ, R151 ;  /* 0x000000ffff807224 */ /* 0x000fc400078e0097 */
[--C-:B------:R-:W-:Y:S01]  /*2120*/  IMAD.MOV.U32 R127, RZ, RZ, R151.reuse ;  /* 0x000000ffff7f7224 */ /* 0x100fe200078e0097 */
[----:B------:R-:W-:Y:S01]  /*2130*/  USHF.R.S32.HI UR6, URZ, 0x1f, UR39 ;  /* 0x0000001f3f067899 */ /* 0x000fe20008011427 */
[--C-:B------:R-:W-:Y:S02]  /*2140*/  IMAD.MOV.U32 R126, RZ, RZ, R151.reuse ;  /* 0x000000ffff7e7224 */ /* 0x100fe400078e0097 */
[--C-:B------:R-:W-:Y:S01]  /*2150*/  IMAD.MOV.U32 R125, RZ, RZ, R151.reuse ;  /* 0x000000ffff7d7224 */ /* 0x100fe200078e0097 */
[----:B------:R-:W-:Y:S01]  /*2160*/  ULEA.HI UR6, UR6, UR39, URZ, 0x7 ;  /* 0x0000002706067291 */ /* 0x000fe2000f8f383f */
[--C-:B------:R-:W-:Y:S02]  /*2170*/  IMAD.MOV.U32 R124, RZ, RZ, R151.reuse ;  /* 0x000000ffff7c7224 */ /* 0x100fe400078e0097 */
[--C-:B------:R-:W-:Y:S01]  /*2180*/  IMAD.MOV.U32 R123, RZ, RZ, R151.reuse ;  /* 0x000000ffff7b7224 */ /* 0x100fe200078e0097 */
[----:B------:R-:W-:Y:S01]  /*2190*/  USHF.R.S32.HI UR6, URZ, 0x7, UR6 ;  /* 0x000000073f067899 */ /* 0x000fe20008011406 */
[----:B------:R-:W-:-:S02]  /*21a0*/  IMAD.MOV.U32 R122, RZ, RZ, R151 ;  /* 0x000000ffff7a7224 */ /* 0x000fc400078e0097 */
[--C-:B------:R-:W-:Y:S01]  /*21b0*/  IMAD.MOV.U32 R121, RZ, RZ, R151.reuse ;  /* 0x000000ffff797224 */ /* 0x100fe200078e0097 */
[----:B------:R-:W-:Y:S01]  /*21c0*/  UISETP.LT.AND UP0, UPT, URZ, UR6, UPT ;  /* 0x000000063f00728c */ /* 0x000fe2000bf01270 */
[--C-:B------:R-:W-:Y:S02]  /*21d0*/  IMAD.MOV.U32 R120, RZ, RZ, R151.reuse ;  /* 0x000000ffff787224 */ /* 0x100fe400078e0097 */
[--C-:B------:R-:W-:Y:S01]  /*21e0*/  IMAD.MOV.U32 R119, RZ, RZ, R151.reuse ;  /* 0x000000ffff777224 */ /* 0x100fe200078e0097 */
[----:B------:R-:W-:Y:S01]  /*21f0*/  USEL UR39, URZ, UR6, !UP0 ;  /* 0x000000063f277287 */ /* 0x000fe2000c000000 */
        /* <DEDUP_REMOVED lines=41> */
[----:B------:R-:W-:Y:S01]  /*2490*/  QGMMA.64x128x32.F32.E4M3.E4M3 R24, gdesc[UR12], R24, gsb0 ;  /* 0x01e000000c1879f3 */ /* 0x000fe20008000818 */
[----:B------:R-:W-:Y:S02]  /*24a0*/  ULDC UR14, c[0x0][0x988] ;  /* 0x00026200000e7ab9 */ /* 0x000fe40000000800 */
[----:B------:R-:W-:Y:S02]  /*24b0*/  WARPGROUP.DEPBAR.LE gsb0, 0x0 ;  /* 0x00008000000079c5 */ /* 0x000fe40000010000 */
[----:B------:R-:W-:-:S07]  /*24c0*/  WARPGROUP.ARRIVE ;  /* 0x00000000000079c5 */ /* 0x000fce0000000000 */
[----:B------:R-:W-:Y:S01]  /*24d0*/  QGMMA.64x128x32.F32.E4M3.E4M3 R24, gdesc[UR8], R24, gsb0 ;  /* 0x01e00000081879f3 */ /* 0x000fe20008000818 */
[----:B------:R-:W-:Y:S02]  /*24e0*/  UIADD3 UR10, UR5, 0x1, -UR7 ;  /* 0x00000001050a7890 */ /* 0x000fe4000fffe807 */
[----:B------:R-:W-:Y:S02]  /*24f0*/  WARPGROUP.DEPBAR.LE gsb0, 0x0 ;  /* 0x00008000000079c5 */ /* 0x000fe40000010000 */
[C---:B------:R-:W-:Y:S01]  /*2500*/  FMUL.FTZ R26, R0.reuse, R26 ;  /* 0x0000001a001a7220 */ /* 0x040fe20000410000 */
[C---:B------:R-:W-:Y:S01]  /*2510*/  FMUL.FTZ R27, R0.reuse, R27 ;  /* 0x0000001b001b7220 */ /* 0x040fe20000410000 */
[C---:B------:R-:W-:Y:S01]  /*2520*/  FMUL.FTZ R6, R0.reuse, R29 ;  /* 0x0000001d00067220 */ /* 0x040fe20000410000 */
[C---:B------:R-:W-:Y:S01]  /*2530*/  FMUL.FTZ R51, R0.reuse, R51 ;  /* 0x0000003300337220 */ /* 0x040fe20000410000 */
[----:B------:R-:W-:Y:S02]  /*2540*/  IMAD.U32 R29, RZ, RZ, UR10 ;  /* 0x0000000aff1d7e24 */ /* 0x000fe4000f8e00ff */
[C---:B------:R-:W-:Y:S01]  /*2550*/  FMUL.FTZ R7, R0.reuse, R33 ;  /* 0x0000002100077220 */ /* 0x040fe20000410000 */
[C---:B------:R-:W-:Y:S01]  /*2560*/  FMUL.FTZ R9, R0.reuse, R36 ;  /* 0x0000002400097220 */ /* 0x040fe20000410000 */
[C---:B------:R-:W-:Y:S01]  /*2570*/  FMUL.FTZ R30, R0.reuse, R30 ;  /* 0x0000001e001e7220 */ /* 0x040fe20000410000 */
[----:B------:R-:W-:Y:S01]  /*2580*/  FMUL.FTZ R21, R0, R52 ;  /* 0x0000003400157220 */ /* 0x000fe20000410000 */
[----:B------:R1:W-:Y:S01]  /*2590*/  MUFU.TANH R36, R51 ;  /* 0x0000003300247308 */ /* 0x0003e20000002400 */
[----:B------:R-:W-:Y:S01]  /*25a0*/  MOV R33, UR5 ;  /* 0x0000000500217c02 */ /* 0x000fe20008000f00 */
[----:B------:R-:W-:-:S02]  /*25b0*/  IMAD R52, R22, -0x2, R29 ;  /* 0xfffffffe16347824 */ /* 0x000fc400078e021d */
[C---:B------:R-:W-:Y:S01]  /*25c0*/  FMUL.FTZ R31, R0.reuse, R31 ;  /* 0x0000001f001f7220 */ /* 0x040fe20000410000 */
[C---:B------:R-:W-:Y:S01]  /*25d0*/  FMUL.FTZ R13, R0.reuse, R44 ;  /* 0x0000002c000d7220 */ /* 0x040fe20000410000 */
[----:B------:R-:W-:Y:S01]  /*25e0*/  FMUL.FTZ R34, R0, R34 ;  /* 0x0000002200227220 */ /* 0x000fe20000410000 */
[----:B------:R-:W-:Y:S02]  /*25f0*/  IMAD R33, R22, -0x2, R33 ;  /* 0xfffffffe16217824 */ /* 0x000fe400078e0221 */
[C---:B------:R-:W-:Y:S01]  /*2600*/  FMUL.FTZ R3, R0.reuse, R24 ;  /* 0x0000001800037220 */ /* 0x040fe20000410000 */
[----:B------:R-:W2:Y:S01]  /*2610*/  MUFU.TANH R26, R26 ;  /* 0x0000001a001a7308 */ /* 0x000ea20000002400 */
[----:B-1----:R-:W-:Y:S02]  /*2620*/  VIADD R51, R23, UR42 ;  /* 0x0000002a17337c36 */ /* 0x002fe40008000000 */
[C---:B------:R-:W-:Y:S01]  /*2630*/  FMUL.FTZ R24, R0.reuse, R53 ;  /* 0x0000003500187220 */ /* 0x040fe20000410000 */
[C---:B------:R-:W-:Y:S01]  /*2640*/  FMUL.FTZ R35, R0.reuse, R35 ;  /* 0x0000002300237220 */ /* 0x040fe20000410000 */
[C---:B------:R-:W-:Y:S01]  /*2650*/  FMUL.FTZ R55, R0.reuse, R55 ;  /* 0x0000003700377220 */ /* 0x040fe20000410000 */
[----:B------:R-:W-:Y:S01]  /*2660*/  FMUL.FTZ R38, R0, R38 ;  /* 0x0000002600267220 */ /* 0x000fe20000410000 */
[----:B------:R-:W-:Y:S01]  /*2670*/  IADD3 R44, R52, 0x8, R51 ;  /* 0x00000008342c7810 */ /* 0x000fe20007ffe033 */
[C---:B------:R-:W-:Y:S01]  /*2680*/  FMUL.FTZ R8, R0.reuse, R32 ;  /* 0x0000002000087220 */ /* 0x040fe20000410000 */
[----:B------:R-:W-:Y:S01]  /*2690*/  MUFU.TANH R27, R27 ;  /* 0x0000001b001b7308 */ /* 0x000fe20000002400 */
[C---:B------:R-:W-:Y:S01]  /*26a0*/  FMUL.FTZ R39, R0.reuse, R39 ;  /* 0x0000002700277220 */ /* 0x040fe20000410000 */
[----:B------:R-:W-:Y:S01]  /*26b0*/  VIMNMX R53, R33, R44, PT ;  /* 0x0000002c21357248 */ /* 0x000fe20003fe0100 */
[C---:B------:R-:W-:Y:S01]  /*26c0*/  FMUL.FTZ R5, R0.reuse, R28 ;  /* 0x0000001c00057220 */ /* 0x040fe20000410000 */
[C---:B------:R-:W-:Y:S01]  /*26d0*/  FMUL.FTZ R28, R0.reuse, R56 ;  /* 0x00000038001c7220 */ /* 0x040fe20000410000 */
[C---:B------:R-:W-:Y:S01]  /*26e0*/  FMUL.FTZ R42, R0.reuse, R42 ;  /* 0x0000002a002a7220 */ /* 0x040fe20000410000 */
[C---:B------:R-:W-:Y:S01]  /*26f0*/  ISETP.GT.AND P2, PT, R53.reuse, RZ, PT ;  /* 0x000000ff3500720c */ /* 0x040fe20003f44270 */
[C---:B------:R-:W-:Y:S01]  /*2700*/  FMUL.FTZ R4, R0.reuse, R25 ;  /* 0x0000001900047220 */ /* 0x040fe20000410000 */
[----:B------:R-:W1:Y:S01]  /*2710*/  MUFU.TANH R30, R30 ;  /* 0x0000001e001e7308 */ /* 0x000e620000002400 */
[C---:B------:R-:W-:Y:S01]  /*2720*/  ISETP.GT.AND P3, PT, R53.reuse, 0x1, PT ;  /* 0x000000013500780c */ /* 0x040fe20003f64270 */
[C---:B------:R-:W-:Y:S01]  /*2730*/  FMUL.FTZ R25, R0.reuse, R57 ;  /* 0x0000003900197220 */ /* 0x040fe20000410000 */
[C---:B------:R-:W-:Y:S01]  /*2740*/  ISETP.GT.AND P4, PT, R53.reuse, 0x8, PT ;  /* 0x000000083500780c */ /* 0x040fe20003f84270 */
[----:B------:R-:W-:Y:S01]  /*2750*/  FMUL.FTZ R59, R0, R59 ;  /* 0x0000003b003b7220 */ /* 0x000fe20000410000 */
[----:B--2---:R-:W-:Y:S01]  /*2760*/  FSEL R26, R26, -INF , P2 ;  /* 0xff8000001a1a7808 */ /* 0x004fe20001000000 */
[C---:B------:R-:W-:Y:S01]  /*2770*/  FMUL.FTZ R43, R0.reuse, R43 ;  /* 0x0000002b002b7220 */ /* 0x040fe20000410000 */
[----:B------:R-:W-:Y:S01]  /*2780*/  ISETP.GT.AND P2, PT, R53, 0x9, PT ;  /* 0x000000093500780c */ /* 0x000fe20003f44270 */
[----:B------:R-:W2:Y:S01]  /*2790*/  MUFU.TANH R31, R31 ;  /* 0x0000001f001f7308 */ /* 0x000ea20000002400 */
        /* <DEDUP_REMOVED lines=8> */
[----:B-1----:R-:W-:Y:S01]  /*2820*/  FSEL R56, R30, -INF , P4 ;  /* 0xff8000001e387808 */ /* 0x002fe20002000000 */
[C---:B------:R-:W-:Y:S01]  /*2830*/  FMUL.FTZ R63, R0.reuse, R63 ;  /* 0x0000003f003f7220 */ /* 0x040fe20000410000 */
[C---:B------:R-:W-:Y:S01]  /*2840*/  FMUL.FTZ R66, R0.reuse, R66 ;  /* 0x0000004200427220 */ /* 0x040fe20000410000 */
[C---:B------:R-:W-:Y:S01]  /*2850*/  FMUL.FTZ R67, R0.reuse, R67 ;  /* 0x0000004300437220 */ /* 0x040fe20000410000 */
[C---:B------:R-:W-:Y:S01]  /*2860*/  FMUL.FTZ R10, R0.reuse, R37 ;  /* 0x00000025000a7220 */ /* 0x040fe20000410000 */
[C---:B------:R-:W-:Y:S01]  /*2870*/  FMUL.FTZ R70, R0.reuse, R70 ;  /* 0x0000004600467220 */ /* 0x040fe20000410000 */
[C---:B------:R-:W-:Y:S01]  /*2880*/  FMUL.FTZ R71, R0.reuse, R71 ;  /* 0x0000004700477220 */ /* 0x040fe20000410000 */
[----:B------:R-:W1:Y:S01]  /*2890*/  MUFU.TANH R35, R35 ;  /* 0x0000002300237308 */ /* 0x000e620000002400 */
[----:B--2---:R-:W-:Y:S01]  /*28a0*/  FSEL R57, R31, -INF , P2 ;  /* 0xff8000001f397808 */ /* 0x004fe20001000000 */
[C---:B------:R-:W-:Y:S01]  /*28b0*/  FMUL.FTZ R11, R0.reuse, R41 ;  /* 0x00000029000b7220 */ /* 0x040fe20000410000 */
[----:B------:R-:W-:Y:S01]  /*28c0*/  ISETP.GT.AND P2, PT, R53, 0x11, PT ;  /* 0x000000113500780c */ /* 0x000fe20003f44270 */
        /* <DEDUP_REMOVED lines=13> */
[----:B--2---:R-:W-:Y:S01]  /*29a0*/  FSEL R55, R27, -INF , P3 ;  /* 0xff8000001b377808 */ /* 0x004fe20001800000 */
[C---:B------:R-:W-:Y:S01]  /*29b0*/  FMUL.FTZ R60, R0.reuse, R60 ;  /* 0x0000003c003c7220 */ /* 0x040fe20000410000 */
[----:B------:R-:W-:Y:S01]  /*29c0*/  ISETP.GT.AND P3, PT, R53, 0x10, PT ;  /* 0x000000103500780c */ /* 0x000fe20003f64270 */
[----:B------:R-:W-:Y:S01]  /*29d0*/  FMUL.FTZ R61, R0, R61 ;  /* 0x0000003d003d7220 */ /* 0x000fe20000410000 */
[----:B------:R-:W-:Y:S01]  /*29e0*/  FMNMX.FTZ R27, R26, R55, !PT ;  /* 0x000000371a1b7209 */ /* 0x000fe20007810000 */
[----:B------:R-:W-:Y:S01]  /*29f0*/  FMUL.FTZ R64, R0, R64 ;  /* 0x0000004000407220 */ /* 0x000fe20000410000 */
[----:B-1----:R-:W-:Y:S01]  /*2a00*/  FSEL R88, R35, -INF , P2 ;  /* 0xff80000023587808 */ /* 0x002fe20001000000 */
[----:B------:R-:W1:Y:S01]  /*2a10*/  MUFU.TANH R39, R39 ;  /* 0x0000002700277308 */ /* 0x000e620000002400 */
[----:B------:R-:W-:Y:S01]  /*2a20*/  FMNMX.FTZ R30, R56, R27, !PT ;  /* 0x0000001b381e7209 */ /* 0x000fe20007810000 */
[C---:B------:R-:W-:Y:S01]  /*2a30*/  FMUL.FTZ R65, R0.reuse, R65 ;  /* 0x0000004100417220 */ /* 0x040fe20000410000 */
[----:B------:R-:W-:Y:S01]  /*2a40*/  ISETP.GT.AND P2, PT, R53, 0x19, PT ;  /* 0x000000193500780c */ /* 0x000fe20003f44270 */
[C---:B------:R-:W-:Y:S01]  /*2a50*/  FMUL.FTZ R68, R0.reuse, R68 ;  /* 0x0000004400447220 */ /* 0x040fe20000410000 */
[----:B------:R-:W-:Y:S01]  /*2a60*/  FMNMX.FTZ R30, R57, R30, !PT ;  /* 0x0000001e391e7209 */ /* 0x000fe20007810000 */
[C---:B------:R-:W-:Y:S01]  /*2a70*/  FMUL.FTZ R69, R0.reuse, R69 ;  /* 0x0000004500457220 */ /* 0x040fe20000410000 */
[----:B------:R-:W-:Y:S01]  /*2a80*/  VIADDMNMX R51, R51, R52, R33, PT ;  /* 0x0000003433337246 */ /* 0x000fe20003800121 */
[----:B------:R-:W2:Y:S01]  /*2a90*/  MUFU.TANH R42, R42 ;  /* 0x0000002a002a7308 */ /* 0x000ea20000002400 */
[C---:B------:R-:W-:Y:S01]  /*2aa0*/  FMUL.FTZ R72, R0.reuse, R72 ;  /* 0x0000004800487220 */ /* 0x040fe20000410000 */
[C---:B------:R-:W-:Y:S01]  /*2ab0*/  FMUL.FTZ R73, R0.reuse, R73 ;  /* 0x0000004900497220 */ /* 0x040fe20000410000 */
[----:B------:R-:W-:Y:S01]  /*2ac0*/  ISETP.GT.AND P4, PT, R51, 0x8, PT ;  /* 0x000000083300780c */ /* 0x000fe20003f84270 */
[C---:B------:R-:W-:Y:S01]  /*2ad0*/  FMUL.FTZ R76, R0.reuse, R76 ;  /* 0x0000004c004c7220 */ /* 0x040fe20000410000 */
[C---:B------:R-:W-:Y:S01]  /*2ae0*/  FMUL.FTZ R77, R0.reuse, R77 ;  /* 0x0000004d004d7220 */ /* 0x040fe20000410000 */
[C---:B------:R-:W-:Y:S01]  /*2af0*/  FMUL.FTZ R80, R0.reuse, R80 ;  /* 0x0000005000507220 */ /* 0x040fe20000410000 */
[C---:B------:R-:W-:Y:S01]  /*2b00*/  FMUL.FTZ R81, R0.reuse, R81 ;  /* 0x0000005100517220 */ /* 0x040fe20000410000 */
[----:B------:R3:W-:Y:S01]  /*2b10*/  MUFU.TANH R29, R59 ;  /* 0x0000003b001d7308 */ /* 0x0007e20000002400 */
[----:B-1----:R-:W-:Y:S01]  /*2b20*/  FSEL R90, R39, -INF , P2 ;  /* 0xff800000275a7808 */ /* 0x002fe20001000000 */
[C---:B------:R-:W-:Y:S01]  /*2b30*/  FMUL.FTZ R84, R0.reuse, R84 ;  /* 0x0000005400547220 */ /* 0x040fe20000410000 */
[----:B------:R-:W-:Y:S01]  /*2b40*/  ISETP.GT.AND P2, PT, R53, 0x21, PT ;  /* 0x000000213500780c */ /* 0x000fe20003f44270 */
[----:B------:R-:W-:Y:S01]  /*2b50*/  FMUL.FTZ R85, R0, R85 ;  /* 0x0000005500557220 */ /* 0x000fe20000410000 */
[----:B------:R1:W-:Y:S01]  /*2b60*/  @!P1 SYNCS.ARRIVE.TRANS64.RED.A1T0 RZ, [R2+URZ], RZ ;  /* 0x000000ff02ff99a7 */ /* 0x0003e2000810043f */
[----:B------:R-:W-:-:S02]  /*2b70*/  UIADD3 UR5, UR40, -0x2, URZ ;  /* 0xfffffffe28057890 */ /* 0x000fc4000fffe03f */
[----:B------:R-:W4:Y:S01]  /*2b80*/  MUFU.TANH R43, R43 ;  /* 0x0000002b002b7308 */ /* 0x000f220000002400 */
[----:B---3--:R-:W-:Y:S01]  /*2b90*/  FSEL R59, R34, -INF , P3 ;  /* 0xff800000223b7808 */ /* 0x008fe20001800000 */
[----:B------:R-:W-:Y:S01]  /*2ba0*/  UISETP.GE.AND UP0, UPT, UR5, UR39, UPT ;  /* 0x000000270500728c */ /* 0x000fe2000bf06270 */
[----:B------:R-:W-:Y:S02]  /*2bb0*/  ISETP.GT.AND P3, PT, R53, 0x18, PT ;  /* 0x000000183500780c */ /* 0x000fe40003f64270 */
[----:B------:R-:W-:Y:S02]  /*2bc0*/  FMNMX.FTZ R27, R59, R30, !PT ;  /* 0x0000001e3b1b7209 */ /* 0x000fe40007810000 */
[----:B------:R-:W-:Y:S01]  /*2bd0*/  FSEL R89, R38, -INF , P3 ;  /* 0xff80000026597808 */ /* 0x000fe20001800000 */
[----:B------:R-:W3:Y:S01]  /*2be0*/  MUFU.TANH R46, R46 ;  /* 0x0000002e002e7308 */ /* 0x000ee20000002400 */
[----:B------:R-:W-:Y:S02]  /*2bf0*/  FMNMX.FTZ R30, R88, R27, !PT ;  /* 0x0000001b581e7209 */ /* 0x000fe40007810000 */
[----:B------:R-:W-:-:S02]  /*2c00*/  ISETP.GT.AND P3, PT, R53, 0x20, PT ;  /* 0x000000203500780c */ /* 0x000fc40003f64270 */
[----:B------:R-:W-:Y:S02]  /*2c10*/  FMNMX.FTZ R27, R89, R30, !PT ;  /* 0x0000001e591b7209 */ /* 0x000fe40007810000 */
[----:B--2---:R-:W-:Y:S01]  /*2c20*/  FSEL R91, R42, -INF , P3 ;  /* 0xff8000002a5b7808 */ /* 0x004fe20001800000 */
[----:B------:R-:W2:Y:S01]  /*2c30*/  MUFU.TANH R40, R47 ;  /* 0x0000002f00287308 */ /* 0x000ea20000002400 */
[----:B------:R-:W-:Y:S02]  /*2c40*/  FMNMX.FTZ R30, R90, R27, !PT ;  /* 0x0000001b5a1e7209 */ /* 0x000fe40007810000 */
[----:B------:R-:W-:Y:S02]  /*2c50*/  ISETP.GT.AND P3, PT, R53, 0x28, PT ;  /* 0x000000283500780c */ /* 0x000fe40003f64270 */
[----:B----4-:R-:W-:Y:S02]  /*2c60*/  FSEL R92, R43, -INF , P2 ;  /* 0xff8000002b5c7808 */ /* 0x010fe40001000000 */
[----:B------:R-:W-:Y:S01]  /*2c70*/  FMNMX.FTZ R27, R91, R30, !PT ;  /* 0x0000001e5b1b7209 */ /* 0x000fe20007810000 */
[----:B------:R-:W4:Y:S01]  /*2c80*/  MUFU.TANH R50, R50 ;  /* 0x0000003200327308 */ /* 0x000f220000002400 */
[----:B------:R-:W-:-:S02]  /*2c90*/  ISETP.GT.AND P2, PT, R53, 0x29, PT ;  /* 0x000000293500780c */ /* 0x000fc40003f44270 */
[----:B---3--:R-:W-:Y:S02]  /*2ca0*/  FSEL R93, R46, -INF , P3 ;  /* 0xff8000002e5d7808 */ /* 0x008fe40001800000 */
[----:B------:R-:W-:Y:S02]  /*2cb0*/  FMNMX.FTZ R30, R92, R27, !PT ;  /* 0x0000001b5c1e7209 */ /* 0x000fe40007810000 */
[----:B------:R-:W-:Y:S01]  /*2cc0*/  ISETP.GT.AND P3, PT, R53, 0x30, PT ;  /* 0x000000303500780c */ /* 0x000fe20003f64270 */
[----:B------:R-:W3:Y:S01]  /*2cd0*/  MUFU.TANH R54, R54 ;  /* 0x0000003600367308 */ /* 0x000ee20000002400 */
[----:B--2---:R-:W-:Y:S02]  /*2ce0*/  FSEL R40, R40, -INF , P2 ;  /* 0xff80000028287808 */ /* 0x004fe40001000000 */
[----:B------:R-:W-:Y:S02]  /*2cf0*/  FMNMX.FTZ R27, R93, R30, !PT ;  /* 0x0000001e5d1b7209 */ /* 0x000fe40007810000 */
[----:B------:R-:W-:-:S02]  /*2d00*/  ISETP.GT.AND P2, PT, R53, 0x31, PT ;  /* 0x000000313500780c */ /* 0x000fc40003f44270 */
[----:B------:R-:W-:Y:S01]  /*2d10*/  FMNMX.FTZ R27, R40, R27, !PT ;  /* 0x0000001b281b7209 */ /* 0x000fe20007810000 */
[----:B------:R-:W2:Y:S01]  /*2d20*/  MUFU.TANH R58, R58 ;  /* 0x0000003a003a7308 */ /* 0x000ea20000002400 */
[----:B----4-:R-:W-:Y:S02]  /*2d30*/  FSEL R38, R50, -INF , P3 ;  /* 0xff80000032267808 */ /* 0x010fe40001800000 */
[C---:B------:R-:W-:Y:S02]  /*2d40*/  ISETP.GT.AND P3, PT, R53.reuse, 0x38, PT ;  /* 0x000000383500780c */ /* 0x040fe40003f64270 */
[----:B------:R-:W-:Y:S02]  /*2d50*/  FSEL R36, R36, -INF , P2 ;  /* 0xff80000024247808 */ /* 0x000fe40001000000 */
[----:B------:R-:W-:Y:S01]  /*2d60*/  FMNMX.FTZ R27, R38, R27, !PT ;  /* 0x0000001b261b7209 */ /* 0x000fe20007810000 */
[----:B------:R-:W4:Y:S01]  /*2d70*/  MUFU.TANH R62, R62 ;  /* 0x0000003e003e7308 */ /* 0x000f220000002400 */
[----:B------:R-:W-:-:S02]  /*2d80*/  ISETP.GT.AND P2, PT, R53, 0x39, PT ;  /* 0x000000393500780c */ /* 0x000fc40003f44270 */
[----:B---3--:R-:W-:Y:S02]  /*2d90*/  FSEL R34, R54, -INF , P3 ;  /* 0xff80000036227808 */ /* 0x008fe40001800000 */
[----:B------:R-:W-:Y:S02]  /*2da0*/  FMNMX.FTZ R27, R36, R27, !PT ;  /* 0x0000001b241b7209 */ /* 0x000fe40007810000 */
[C---:B------:R-:W-:Y:S01]  /*2db0*/  ISETP.GT.AND P3, PT, R53.reuse, 0x40, PT ;  /* 0x000000403500780c */ /* 0x040fe20003f64270 */
[----:B------:R-:W3:Y:S01]  /*2dc0*/  MUFU.TANH R63, R63 ;  /* 0x0000003f003f7308 */ /* 0x000ee20000002400 */
[----:B------:R-:W-:Y:S02]  /*2dd0*/  FSEL R32, R32, -INF , P2 ;  /* 0xff80000020207808 */ /* 0x000fe40001000000 */
[----:B------:R-:W-:Y:S02]  /*2de0*/  FMNMX.FTZ R27, R34, R27, !PT ;  /* 0x0000001b221b7209 */ /* 0x000fe40007810000 */
[----:B------:R-:W-:-:S02]  /*2df0*/  ISETP.GT.AND P2, PT, R53, 0x41, PT ;  /* 0x000000413500780c */ /* 0x000fc40003f44270 */
[----:B--2---:R-:W-:Y:S01]  /*2e00*/  FSEL R30, R58, -INF , P3 ;  /* 0xff8000003a1e7808 */ /* 0x004fe20001800000 */
[----:B------:R-:W2:Y:S01]  /*2e10*/  MUFU.TANH R66, R66 ;  /* 0x0000004200427308 */ /* 0x000ea20000002400 */
[----:B------:R-:W-:Y:S02]  /*2e20*/  FMNMX.FTZ R27, R32, R27, !PT ;  /* 0x0000001b201b7209 */ /* 0x000fe40007810000 */
[----:B------:R-:W-:Y:S02]  /*2e30*/  ISETP.GT.AND P3, PT, R53, 0x48, PT ;  /* 0x000000483500780c */ /* 0x000fe40003f64270 */
[----:B------:R-:W-:Y:S02]  /*2e40*/  FSEL R29, R29, -INF , P2 ;  /* 0xff8000001d1d7808 */ /* 0x000fe40001000000 */
[----:B------:R-:W-:Y:S01]  /*2e50*/  FMNMX.FTZ R46, R30, R27, !PT ;  /* 0x0000001b1e2e7209 */ /* 0x000fe20007810000 */
[----:B------:R-:W5:Y:S01]  /*2e60*/  MUFU.TANH R37, R67 ;  /* 0x0000004300257308 */ /* 0x000f620000002400 */
[----:B------:R-:W-:-:S02]  /*2e70*/  ISETP.GT.AND P2, PT, R53, 0x49, PT ;  /* 0x000000493500780c */ /* 0x000fc40003f44270 */
[----:B----4-:R-:W-:Y:S02]  /*2e80*/  FSEL R27, R62, -INF , P3 ;  /* 0xff8000003e1b7808 */ /* 0x010fe40001800000 */
[----:B------:R-:W-:Y:S02]  /*2e90*/  FMNMX.FTZ R46, R29, R46, !PT ;  /* 0x0000002e1d2e7209 */ /* 0x000fe40007810000 */
[----:B------:R-:W-:Y:S01]  /*2ea0*/  ISETP.GT.AND P3, PT, R53, 0x50, PT ;  /* 0x000000503500780c */ /* 0x000fe20003f64270 */
[----:B------:R-:W4:Y:S01]  /*2eb0*/  MUFU.TANH R39, R70 ;  /* 0x0000004600277308 */ /* 0x000f220000002400 */
[----:B---3--:R-:W-:Y:S02]  /*2ec0*/  FSEL R31, R63, -INF , P2 ;  /* 0xff8000003f1f7808 */ /* 0x008fe40001000000 */
[----:B------:R-:W-:Y:S02]  /*2ed0*/  FMNMX.FTZ R46, R27, R46, !PT ;  /* 0x0000002e1b2e7209 */ /* 0x000fe40007810000 */
[----:B------:R-:W-:-:S02]  /*2ee0*/  ISETP.GT.AND P2, PT, R53, 0x51, PT ;  /* 0x000000513500780c */ /* 0x000fc40003f44270 */
[----:B--2---:R-:W-:Y:S01]  /*2ef0*/  FSEL R35, R66, -INF , P3 ;  /* 0xff80000042237808 */ /* 0x004fe20001800000 */
[----:B------:R-:W2:Y:S01]  /*2f00*/  MUFU.TANH R41, R71 ;  /* 0x0000004700297308 */ /* 0x000ea20000002400 */
[----:B------:R-:W-:Y:S02]  /*2f10*/  FMNMX.FTZ R48, R31, R46, !PT ;  /* 0x0000002e1f307209 */ /* 0x000fe40007810000 */
[----:B------:R-:W-:Y:S02]  /*2f20*/  ISETP.GT.AND P3, PT, R53, 0x58, PT ;  /* 0x000000583500780c */ /* 0x000fe40003f64270 */
[----:B-----5:R-:W-:Y:S02]  /*2f30*/  FSEL R37, R37, -INF , P2 ;  /* 0xff80000025257808 */ /* 0x020fe40001000000 */
[----:B------:R-:W-:Y:S01]  /*2f40*/  FMNMX.FTZ R48, R35, R48, !PT ;  /* 0x0000003023307209 */ /* 0x000fe20007810000 */
[----:B------:R-:W3:Y:S01]  /*2f50*/  MUFU.TANH R42, R74 ;  /* 0x0000004a002a7308 */ /* 0x000ee20000002400 */
[----:B------:R-:W-:-:S02]  /*2f60*/  ISETP.GT.AND P2, PT, R53, 0x59, PT ;  /* 0x000000593500780c */ /* 0x000fc40003f44270 */
[----:B----4-:R-:W-:Y:S02]  /*2f70*/  FSEL R39, R39, -INF , P3 ;  /* 0xff80000027277808 */ /* 0x010fe40001800000 */
[----:B------:R-:W-:Y:S02]  /*2f80*/  FMNMX.FTZ R48, R37, R48, !PT ;  /* 0x0000003025307209 */ /* 0x000fe40007810000 */
[----:B------:R-:W-:Y:S01]  /*2f90*/  ISETP.GT.AND P3, PT, R53, 0x60, PT ;  /* 0x000000603500780c */ /* 0x000fe20003f64270 */
[----:B------:R-:W4:Y:S01]  /*2fa0*/  MUFU.TANH R43, R75 ;  /* 0x0000004b002b7308 */ /* 0x000f220000002400 */
[----:B--2---:R-:W-:Y:S02]  /*2fb0*/  FSEL R41, R41, -INF , P2 ;  /* 0xff80000029297808 */ /* 0x004fe40001000000 */
[----:B------:R-:W-:Y:S02]  /*2fc0*/  FMNMX.FTZ R48, R39, R48, !PT ;  /* 0x0000003027307209 */ /* 0x000fe40007810000 */
[----:B------:R-:W-:-:S02]  /*2fd0*/  ISETP.GT.AND P2, PT, R53, 0x61, PT ;  /* 0x000000613500780c */ /* 0x000fc40003f44270 */
[----:B------:R-:W-:Y:S01]  /*2fe0*/  FMNMX.FTZ R49, R41, R48, !PT ;  /* 0x0000003029317209 */ /* 0x000fe20007810000 */
[----:B------:R-:W2:Y:S01]  /*2ff0*/  MUFU.TANH R44, R78 ;  /* 0x0000004e002c7308 */ /* 0x000ea20000002400 */
[----:B---3--:R-:W-:Y:S02]  /*3000*/  FSEL R42, R42, -INF , P3 ;  /* 0xff8000002a2a7808 */ /* 0x008fe40001800000 */
[----:B------:R-:W-:Y:S02]  /*3010*/  ISETP.GT.AND P3, PT, R53, 0x68, PT ;  /* 0x000000683500780c */ /* 0x000fe40003f64270 */
[----:B------:R-:W-:-:S03]  /*3020*/  FMNMX.FTZ R50, R42, R49, !PT ;  /* 0x000000312a327209 */ /* 0x000fc60007810000 */
[----:B------:R-:W3:Y:S01]  /*3030*/  MUFU.TANH R45, R79 ;  /* 0x0000004f002d7308 */ /* 0x000ee20000002400 */
[----:B----4-:R-:W-:Y:S02]  /*3040*/  FSEL R43, R43, -INF , P2 ;  /* 0xff8000002b2b7808 */ /* 0x010fe40001000000 */
[----:B------:R-:W-:Y:S02]  /*3050*/  ISETP.GT.AND P2, PT, R53, 0x69, PT ;  /* 0x000000693500780c */ /* 0x000fe40003f44270 */
[----:B------:R-:W-:-:S03]  /*3060*/  FMNMX.FTZ R63, R43, R50, !PT ;  /* 0x000000322b3f7209 */ /* 0x000fc60007810000 */
[----:B------:R-:W4:Y:S01]  /*3070*/  MUFU.TANH R46, R82 ;  /* 0x00000052002e7308 */ /* 0x000f220000002400 */
[----:B--2---:R-:W-:Y:S02]  /*3080*/  FSEL R44, R44, -INF , P3 ;  /* 0xff8000002c2c7808 */ /* 0x004fe40001800000 */
[----:B------:R-:W-:Y:S02]  /*3090*/  ISETP.GT.AND P3, PT, R53, 0x70, PT ;  /* 0x000000703500780c */ /* 0x000fe40003f64270 */
[----:B------:R-:W-:-:S03]  /*30a0*/  FMNMX.FTZ R50, R44, R63, !PT ;  /* 0x0000003f2c327209 */ /* 0x000fc60007810000 */
[----:B------:R2:W5:Y:S01]  /*30b0*/  MUFU.TANH R47, R83 ;  /* 0x00000053002f7308 */ /* 0x0005620000002400 */
[----:B---3--:R-:W-:Y:S02]  /*30c0*/  FSEL R45, R45, -INF , P2 ;  /* 0xff8000002d2d7808 */ /* 0x008fe40001000000 */
[----:B------:R-:W-:Y:S02]  /*30d0*/  ISETP.GT.AND P2, PT, R53, 0x71, PT ;  /* 0x000000713500780c */ /* 0x000fe40003f44270 */
[----:B------:R-:W-:-:S03]  /*30e0*/  FMNMX.FTZ R63, R45, R50, !PT ;  /* 0x000000322d3f7209 */ /* 0x000fc60007810000 */
[----:B------:R3:W1:Y:S01]  /*30f0*/  MUFU.TANH R48, R86 ;  /* 0x0000005600307308 */ /* 0x0006620000002400 */
[----:B----4-:R-:W-:Y:S01]  /*3100*/  FSEL R46, R46, -INF , P3 ;  /* 0xff8000002e2e7808 */ /* 0x010fe20001800000 */
[----:B--2---:R-:W-:Y:S01]  /*3110*/  IMAD.MOV.U32 R83, RZ, RZ, R151 ;  /* 0x000000ffff537224 */ /* 0x004fe200078e0097 */
[----:B------:R-:W-:Y:S02]  /*3120*/  ISETP.GT.AND P3, PT, R53, 0x78, PT ;  /* 0x000000783500780c */ /* 0x000fe40003f64270 */
[----:B------:R-:W-:-:S03]  /*3130*/  FMNMX.FTZ R50, R46, R63, !PT ;  /* 0x0000003f2e327209 */ /* 0x000fc60007810000 */
[----:B------:R2:W4:Y:S01]  /*3140*/  MUFU.TANH R49, R87 ;  /* 0x0000005700317308 */ /* 0x0005220000002400 */
[----:B-----5:R-:W-:Y:S01]  /*3150*/  FSEL R47, R47, -INF , P2 ;  /* 0xff8000002f2f7808 */ /* 0x020fe20001000000 */
[----:B---3--:R-:W-:Y:S01]  /*3160*/  IMAD.MOV.U32 R86, RZ, RZ, R151 ;  /* 0x000000ffff567224 */ /* 0x008fe200078e0097 */
[----:B------:R-:W-:Y:S02]  /*3170*/  ISETP.GT.AND P2, PT, R53, 0x79, PT ;  /* 0x000000793500780c */ /* 0x000fe40003f44270 */
[----:B------:R-:W-:-:S03]  /*3180*/  FMNMX.FTZ R53, R47, R50, !PT ;  /* 0x000000322f357209 */ /* 0x000fc60007810000 */
[----:B------:R-:W-:Y:S01]  /*3190*/  MUFU.TANH R3, R3 ;  /* 0x0000000300037308 */ /* 0x000fe20000002400 */
[----:B-1----:R-:W-:Y:S01]  /*31a0*/  FSEL R48, R48, -INF , P3 ;  /* 0xff80000030307808 */ /* 0x002fe20001800000 */
[----:B--2---:R-:W-:Y:S01]  /*31b0*/  IMAD.MOV.U32 R87, RZ, RZ, R151 ;  /* 0x000000ffff577224 */ /* 0x004fe200078e0097 */
[----:B------:R-:W-:Y:S02]  /*31c0*/  ISETP.GT.AND P3, PT, R51, 0x1, PT ;  /* 0x000000013300780c */ /* 0x000fe40003f64270 */
[----:B------:R-:W-:-:S03]  /*31d0*/  FMNMX.FTZ R50, R48, R53, !PT ;  /* 0x0000003530327209 */ /* 0x000fc60007810000 */
[----:B------:R-:W-:Y:S01]  /*31e0*/  MUFU.TANH R4, R4 ;  /* 0x0000000400047308 */ /* 0x000fe20000002400 */
[----:B----4-:R-:W-:-:S04]  /*31f0*/  FSEL R49, R49, -INF , P2 ;  /* 0xff80000031317808 */ /* 0x010fc80001000000 */
[----:B------:R-:W-:-:S03]  /*3200*/  FMNMX.FTZ R50, R49, R50, !PT ;  /* 0x0000003231327209 */ /* 0x000fc60007810000 */
[----:B------:R-:W1:Y:S02]  /*3210*/  MUFU.TANH R5, R5 ;  /* 0x0000000500057308 */ /* 0x000e640000002400 */
[----:B------:R-:W2:Y:S06]  /*3220*/  SHFL.BFLY PT, R53, R50, 0x2, 0x1f ;  /* 0x0c401f0032357f89 */ /* 0x000eac00000e0000 */
[----:B------:R-:W3:Y:S08]  /*3230*/  MUFU.TANH R6, R6 ;  /* 0x0000000600067308 */ /* 0x000ef00000002400 */
[----:B------:R-:W4:Y:S01]  /*3240*/  MUFU.TANH R8, R8 ;  /* 0x0000000800087308 */ /* 0x000f220000002400 */
[----:B-1----:R-:W-:-:S07]  /*3250*/  FSEL R52, R5, -INF , P4 ;  /* 0xff80000005347808 */ /* 0x002fce0002000000 */
[----:B------:R-:W1:Y:S01]  /*3260*/  MUFU.TANH R7, R7 ;  /* 0x0000000700077308 */ /* 0x000e620000002400 */
[----:B--2---:R-:W-:-:S05]  /*3270*/  FMNMX.FTZ R53, R50, R53, !PT ;  /* 0x0000003532357209 */ /* 0x004fca0007810000 */
[----:B------:R-:W2:Y:S02]  /*3280*/  SHFL.BFLY PT, R170, R53, 0x1, 0x1f ;  /* 0x0c201f0035aa7f89 */ /* 0x000ea400000e0000 */
[----:B------:R-:W5:Y:S08]  /*3290*/  MUFU.TANH R9, R9 ;  /* 0x0000000900097308 */ /* 0x000f700000002400 */
[----:B------:R-:W5:Y:S08]  /*32a0*/  MUFU.TANH R10, R10 ;  /* 0x0000000a000a7308 */ /* 0x000f700000002400 */
[----:B------:R-:W5:Y:S01]  /*32b0*/  MUFU.TANH R12, R12 ;  /* 0x0000000c000c7308 */ /* 0x000f620000002400 */
[----:B--2---:R-:W-:Y:S01]  /*32c0*/  FMNMX.FTZ R170, R53, R170, !PT ;  /* 0x000000aa35aa7209 */ /* 0x004fe20007810000 */
[----:B------:R-:W-:-:S06]  /*32d0*/  IMAD.U32 R53, RZ, RZ, UR14 ;  /* 0x0000000eff357e24 */ /* 0x000fcc000f8e00ff */
[----:B------:R-:W2:Y:S01]  /*32e0*/  MUFU.TANH R11, R11 ;  /* 0x0000000b000b7308 */ /* 0x000ea20000002400 */
[C---:B------:R-:W-:Y:S01]  /*32f0*/  FSETP.NEU.FTZ.AND P2, PT, R170.reuse, -INF , PT ;  /* 0xff800000aa00780b */ /* 0x040fe20003f5d000 */
[----:B------:R-:W-:-:S01]  /*3300*/  FFMA.FTZ R50, R170, R53, -8 ;  /* 0xc1000000aa327423 */ /* 0x000fc20000010035 */
[----:B------:R-:W-:Y:S02]  /*3310*/  FSEL R53, R4, -INF , P3 ;  /* 0xff80000004357808 */ /* 0x000fe40001800000 */
[C---:B------:R-:W-:Y:S02]  /*3320*/  ISETP.GT.AND P3, PT, R51.reuse, 0x10, PT ;  /* 0x000000103300780c */ /* 0x040fe40003f64270 */
[----:B------:R-:W-:Y:S01]  /*3330*/  FSEL R82, R50, RZ, P2 ;  /* 0x000000ff32527208 */ /* 0x000fe20001000000 */
[----:B------:R-:W2:Y:S01]  /*3340*/  MUFU.TANH R13, R13 ;  /* 0x0000000d000d7308 */ /* 0x000ea20000002400 */
[----:B------:R-:W-:-:S03]  /*3350*/  ISETP.GT.AND P2, PT, R51, RZ, PT ;  /* 0x000000ff3300720c */ /* 0x000fc60003f44270 */
[--C-:B------:R-:W-:Y:S01]  /*3360*/  FFMA.FTZ R33, R55, UR14, -R82.reuse ;  /* 0x0000000e37217c23 */ /* 0x100fe20008010852 */
[----:B------:R-:W-:Y:S01]  /*3370*/  FSEL R50, R3, -INF , P2 ;  /* 0xff80000003327808 */ /* 0x000fe20001000000 */
[--C-:B------:R-:W-:Y:S01]  /*3380*/  FFMA.FTZ R3, R56, UR14, -R82.reuse ;  /* 0x0000000e38037c23 */ /* 0x100fe20008010852 */
[----:B------:R-:W-:Y:S01]  /*3390*/  ISETP.GT.AND P2, PT, R51, 0x9, PT ;  /* 0x000000093300780c */ /* 0x000fe20003f44270 */
[--C-:B------:R-:W-:Y:S01]  /*33a0*/  FFMA.FTZ R4, R57, UR14, -R82.reuse ;  /* 0x0000000e39047c23 */ /* 0x100fe20008010852 */
[----:B------:R-:W-:Y:S01]  /*33b0*/  FMNMX.FTZ R5, R50, R53, !PT ;  /* 0x0000003532057209 */ /* 0x000fe20007810000 */
[----:B------:R-:W2:Y:S01]  /*33c0*/  MUFU.TANH R14, R14 ;  /* 0x0000000e000e7308 */ /* 0x000ea20000002400 */
[----:B---3--:R-:W-:Y:S01]  /*33d0*/  FSEL R54, R6, -INF , P2 ;  /* 0xff80000006367808 */ /* 0x008fe20001000000 */
[--C-:B------:R-:W-:Y:S01]  /*33e0*/  FFMA.FTZ R31, R31, UR14, -R82.reuse ;  /* 0x0000000e1f1f7c23 */ /* 0x100fe20008010852 */
[----:B------:R-:W-:Y:S01]  /*33f0*/  FMNMX.FTZ R5, R52, R5, !PT ;  /* 0x0000000534057209 */ /* 0x000fe20007810000 */
[--C-:B------:R-:W-:Y:S01]  /*3400*/  FFMA.FTZ R26, R26, UR14, -R82.reuse ;  /* 0x0000000e1a1a7c23 */ /* 0x100fe20008010852 */
[----:B------:R-:W-:Y:S01]  /*3410*/  ISETP.GT.AND P2, PT, R51, 0x11, PT ;  /* 0x000000113300780c */ /* 0x000fe20003f44270 */
[--C-:B------:R-:W-:Y:S01]  /*3420*/  FFMA.FTZ R88, R88, UR14, -R82.reuse ;  /* 0x0000000e58587c23 */ /* 0x100fe20008010852 */
[----:B----4-:R-:W-:Y:S01]  /*3430*/  FSEL R55, R8, -INF , P3 ;  /* 0xff80000008377808 */ /* 0x010fe20001800000 */
[----:B------:R-:W3:Y:S01]  /*3440*/  MUFU.TANH R20, R20 ;  /* 0x0000001400147308 */ /* 0x000ee20000002400 */
[----:B------:R-:W-:Y:S01]  /*3450*/  FMNMX.FTZ R6, R54, R5, !PT ;  /* 0x0000000536067209 */ /* 0x000fe20007810000 */
[--C-:B------:R-:W-:Y:S01]  /*3460*/  FFMA.FTZ R5, R59, UR14, -R82.reuse ;  /* 0x0000000e3b057c23 */ /* 0x100fe20008010852 */
[----:B-1----:R-:W-:Y:S01]  /*3470*/  FSEL R56, R7, -INF , P2 ;  /* 0xff80000007387808 */ /* 0x002fe20001000000 */
[--C-:B------:R-:W-:Y:S01]  /*3480*/  FFMA.FTZ R36, R36, UR14, -R82.reuse ;  /* 0x0000000e24247c23 */ /* 0x100fe20008010852 */
[----:B------:R-:W-:Y:S01]  /*3490*/  ISETP.GT.AND P3, PT, R51, 0x18, PT ;  /* 0x000000183300780c */ /* 0x000fe20003f64270 */
[--C-:B------:R-:W-:Y:S01]  /*34a0*/  FFMA.FTZ R41, R41, UR14, -R82.reuse ;  /* 0x0000000e29297c23 */ /* 0x100fe20008010852 */
[----:B------:R-:W-:Y:S01]  /*34b0*/  FMNMX.FTZ R7, R55, R6, !PT ;  /* 0x0000000637077209 */ /* 0x000fe20007810000 */
[----:B------:R-:W1:Y:S01]  /*34c0*/  MUFU.TANH R15, R15 ;  /* 0x0000000f000f7308 */ /* 0x000e620000002400 */
[----:B------:R-:W-:Y:S01]  /*34d0*/  ISETP.GT.AND P2, PT, R51, 0x19, PT ;  /* 0x000000193300780c */ /* 0x000fe20003f44270 */
[--C-:B------:R-:W-:Y:S01]  /*34e0*/  FFMA.FTZ R91, R91, UR14, -R82.reuse ;  /* 0x0000000e5b5b7c23 */ /* 0x100fe20008010852 */
[----:B-----5:R-:W-:Y:S01]  /*34f0*/  FSEL R57, R9, -INF , P3 ;  /* 0xff80000009397808 */ /* 0x020fe20001800000 */
[--C-:B------:R-:W-:Y:S01]  /*3500*/  FFMA.FTZ R34, R34, UR14, -R82.reuse ;  /* 0x0000000e22227c23 */ /* 0x100fe20008010852 */
[----:B------:R-:W-:Y:S01]  /*3510*/  FMNMX.FTZ R6, R56, R7, !PT ;  /* 0x0000000738067209 */ /* 0x000fe20007810000 */
[--C-:B------:R-:W-:Y:S01]  /*3520*/  FFMA.FTZ R32, R32, UR14, -R82.reuse ;  /* 0x0000000e20207c23 */ /* 0x100fe20008010852 */
[----:B------:R-:W-:Y:S01]  /*3530*/  ISETP.GT.AND P3, PT, R51, 0x20, PT ;  /* 0x000000203300780c */ /* 0x000fe20003f64270 */
[----:B------:R-:W4:Y:S01]  /*3540*/  MUFU.TANH R21, R21 ;  /* 0x0000001500157308 */ /* 0x000f220000002400 */
[----:B------:R-:W-:Y:S01]  /*3550*/  FSEL R58, R10, -INF , P2 ;  /* 0xff8000000a3a7808 */ /* 0x000fe20001000000 */
[--C-:B------:R-:W-:Y:S01]  /*3560*/  FFMA.FTZ R10, R90, UR14, -R82.reuse ;  /* 0x0000000e5a0a7c23 */ /* 0x100fe20008010852 */
[----:B------:R-:W-:Y:S01]  /*3570*/  FMNMX.FTZ R7, R57, R6, !PT ;  /* 0x0000000639077209 */ /* 0x000fe20007810000 */
[--C-:B------:R-:W-:Y:S01]  /*3580*/  FFMA.FTZ R30, R30, UR14, -R82.reuse ;  /* 0x0000000e1e1e7c23 */ /* 0x100fe20008010852 */
[----:B------:R-:W-:Y:S01]  /*3590*/  ISETP.GT.AND P2, PT, R51, 0x21, PT ;  /* 0x000000213300780c */ /* 0x000fe20003f44270 */
[--C-:B------:R-:W-:Y:S01]  /*35a0*/  FFMA.FTZ R27, R27, UR14, -R82.reuse ;  /* 0x0000000e1b1b7c23 */ /* 0x100fe20008010852 */
[----:B------:R-:W-:Y:S01]  /*35b0*/  FSEL R59, R12, -INF , P3 ;  /* 0xff8000000c3b7808 */ /* 0x000fe20001800000 */
[----:B------:R-:W5:Y:S01]  /*35c0*/  MUFU.TANH R24, R24 ;  /* 0x0000001800187308 */ /* 0x000f620000002400 */
[----:B------:R-:W-:Y:S01]  /*35d0*/  FMNMX.FTZ R8, R58, R7, !PT ;  /* 0x000000073a087209 */ /* 0x000fe20007810000 */
[--C-:B------:R-:W-:Y:S01]  /*35e0*/  FFMA.FTZ R7, R89, UR14, -R82.reuse ;  /* 0x0000000e59077c23 */ /* 0x100fe20008010852 */
[----:B------:R-:W-:Y:S01]  /*35f0*/  ISETP.GT.AND P3, PT, R51, 0x28, PT ;  /* 0x000000283300780c */ /* 0x000fe20003f64270 */
[--C-:B------:R-:W-:Y:S01]  /*3600*/  FFMA.FTZ R39, R39, UR14, -R82.reuse ;  /* 0x0000000e27277c23 */ /* 0x100fe20008010852 */
[----:B--2---:R-:W-:Y:S01]  /*3610*/  FSEL R62, R11, -INF , P2 ;  /* 0xff8000000b3e7808 */ /* 0x004fe20001000000 */
[--C-:B------:R-:W-:Y:S01]  /*3620*/  FFMA.FTZ R44, R44, UR14, -R82.reuse ;  /* 0x0000000e2c2c7c23 */ /* 0x100fe20008010852 */
[----:B------:R-:W-:Y:S01]  /*3630*/  FMNMX.FTZ R9, R59, R8, !PT ;  /* 0x000000083b097209 */ /* 0x000fe20007810000 */
[----:B------:R-:W2:Y:S01]  /*3640*/  MUFU.TANH R28, R28 ;  /* 0x0000001c001c7308 */ /* 0x000ea20000002400 */
[----:B------:R-:W-:Y:S01]  /*3650*/  ISETP.GT.AND P2, PT, R51, 0x29, PT ;  /* 0x000000293300780c */ /* 0x000fe20003f44270 */
[--C-:B------:R-:W-:Y:S01]  /*3660*/  FFMA.FTZ R42, R42, UR14, -R82.reuse ;  /* 0x0000000e2a2a7c23 */ /* 0x100fe20008010852 */
[----:B------:R-:W-:Y:S01]  /*3670*/  FSEL R63, R13, -INF , P3 ;  /* 0xff8000000d3f7808 */ /* 0x000fe20001800000 */
[--C-:B------:R-:W-:Y:S01]  /*3680*/  FFMA.FTZ R43, R43, UR14, -R82.reuse ;  /* 0x0000000e2b2b7c23 */ /* 0x100fe20008010852 */
[----:B------:R-:W-:Y:S01]  /*3690*/  FMNMX.FTZ R8, R62, R9, !PT ;  /* 0x000000093e087209 */ /* 0x000fe20007810000 */
[--C-:B------:R-:W-:Y:S01]  /*36a0*/  FFMA.FTZ R49, R49, UR14, -R82.reuse ;  /* 0x0000000e31317c23 */ /* 0x100fe20008010852 */
[----:B------:R-:W-:Y:S01]  /*36b0*/  ISETP.GT.AND P3, PT, R51, 0x30, PT ;  /* 0x000000303300780c */ /* 0x000fe20003f64270 */
[----:B------:R-:W2:Y:S01]  /*36c0*/  MUFU.TANH R25, R25 ;  /* 0x0000001900197308 */ /* 0x000ea20000002400 */
[----:B------:R-:W-:Y:S01]  /*36d0*/  FSEL R66, R14, -INF , P2 ;  /* 0xff8000000e427808 */ /* 0x000fe20001000000 */
[----:B------:R-:W-:Y:S01]  /*36e0*/  FFMA.FTZ R14, R40, UR14, -R82 ;  /* 0x0000000e280e7c23 */ /* 0x000fe20008010852 */
[----:B------:R-:W-:Y:S01]  /*36f0*/  FMNMX.FTZ R9, R63, R8, !PT ;  /* 0x000000083f097209 */ /* 0x000fe20007810000 */
[--C-:B------:R-:W-:Y:S01]  /*3700*/  IMAD.MOV.U32 R90, RZ, RZ, R151.reuse ;  /* 0x000000ffff5a7224 */ /* 0x100fe200078e0097 */
[----:B------:R-:W-:Y:S01]  /*3710*/  ISETP.GT.AND P2, PT, R51, 0x31, PT ;  /* 0x000000313300780c */ /* 0x000fe20003f44270 */
[----:B------:R-:W-:Y:S01]  /*3720*/  IMAD.MOV.U32 R89, RZ, RZ, R151 ;  /* 0x000000ffff597224 */ /* 0x000fe200078e0097 */
[----:B---3--:R-:W-:Y:S01]  /*3730*/  FSEL R67, R20, -INF , P3 ;  /* 0xff80000014437808 */ /* 0x008fe20001800000 */
[----:B------:R-:W3:Y:S01]  /*3740*/  MUFU.TANH R60, R60 ;  /* 0x0000003c003c7308 */ /* 0x000ee20000002400 */
[----:B------:R-:W-:-:S02]  /*3750*/  FMNMX.FTZ R8, R66, R9, !PT ;  /* 0x0000000942087209 */ /* 0x000fc40007810000 */
[----:B------:R-:W-:Y:S02]  /*3760*/  ISETP.GT.AND P3, PT, R51, 0x38, PT ;  /* 0x000000383300780c */ /* 0x000fe40003f64270 */
[----:B-1----:R-:W-:Y:S02]  /*3770*/  FSEL R70, R15, -INF , P2 ;  /* 0xff8000000f467808 */ /* 0x002fe40001000000 */
[----:B------:R-:W-:Y:S01]  /*3780*/  FMNMX.FTZ R9, R67, R8, !PT ;  /* 0x0000000843097209 */ /* 0x000fe20007810000 */
[----:B------:R-:W1:Y:S01]  /*3790*/  MUFU.TANH R61, R61 ;  /* 0x0000003d003d7308 */ /* 0x000e620000002400 */
[----:B------:R-:W-:Y:S02]  /*37a0*/  ISETP.GT.AND P2, PT, R51, 0x39, PT ;  /* 0x000000393300780c */ /* 0x000fe40003f44270 */
[----:B----4-:R-:W-:Y:S02]  /*37b0*/  FSEL R71, R21, -INF , P3 ;  /* 0xff80000015477808 */ /* 0x010fe40001800000 */
[----:B------:R-:W-:Y:S01]  /*37c0*/  FMNMX.FTZ R12, R70, R9, !PT ;  /* 0x00000009460c7209 */ /* 0x000fe20007810000 */
[----:B------:R-:W-:Y:S01]  /*37d0*/  FFMA.FTZ R9, R92, UR14, -R82 ;  /* 0x0000000e5c097c23 */ /* 0x000fe20008010852 */
[----:B------:R-:W-:Y:S01]  /*37e0*/  ISETP.GT.AND P3, PT, R51, 0x40, PT ;  /* 0x000000403300780c */ /* 0x000fe20003f64270 */
[----:B------:R-:W4:Y:S01]  /*37f0*/  MUFU.TANH R64, R64 ;  /* 0x0000004000407308 */ /* 0x000f220000002400 */
[----:B-----5:R-:W-:Y:S01]  /*3800*/  FSEL R74, R24, -INF , P2 ;  /* 0xff800000184a7808 */ /* 0x020fe20001000000 */
[----:B------:R-:W-:Y:S01]  /*3810*/  IMAD.MOV.U32 R92, RZ, RZ, R151 ;  /* 0x000000ffff5c7224 */ /* 0x000fe200078e0097 */
[----:B------:R-:W-:-:S02]  /*3820*/  FMNMX.FTZ R11, R71, R12, !PT ;  /* 0x0000000c470b7209 */ /* 0x000fc40007810000 */
[----:B------:R-:W-:Y:S02]  /*3830*/  ISETP.GT.AND P2, PT, R51, 0x41, PT ;  /* 0x000000413300780c */ /* 0x000fe40003f44270 */
[----:B--2---:R-:W-:Y:S01]  /*3840*/  FSEL R75, R28, -INF , P3 ;  /* 0xff8000001c4b7808 */ /* 0x004fe20001800000 */
[----:B------:R-:W2:Y:S01]  /*3850*/  MUFU.TANH R65, R65 ;  /* 0x0000004100417308 */ /* 0x000ea20000002400 */
[----:B------:R-:W-:Y:S01]  /*3860*/  FMNMX.FTZ R12, R74, R11, !PT ;  /* 0x0000000b4a0c7209 */ /* 0x000fe20007810000 */
[----:B------:R-:W-:Y:S01]  /*3870*/  FFMA.FTZ R11, R93, UR14, -R82 ;  /* 0x0000000e5d0b7c23 */ /* 0x000fe20008010852 */
[----:B------:R-:W-:Y:S01]  /*3880*/  ISETP.GT.AND P3, PT, R51, 0x48, PT ;  /* 0x000000483300780c */ /* 0x000fe20003f64270 */
[----:B------:R-:W-:Y:S01]  /*3890*/  IMAD.MOV.U32 R93, RZ, RZ, R151 ;  /* 0x000000ffff5d7224 */ /* 0x000fe200078e0097 */
[----:B------:R-:W-:Y:S02]  /*38a0*/  FSEL R78, R25, -INF , P2 ;  /* 0xff800000194e7808 */ /* 0x000fe40001000000 */
[----:B------:R-:W-:Y:S01]  /*38b0*/  FMNMX.FTZ R13, R75, R12, !PT ;  /* 0x0000000c4b0d7209 */ /* 0x000fe20007810000 */
[----:B------:R-:W5:Y:S01]  /*38c0*/  MUFU.TANH R68, R68 ;  /* 0x0000004400447308 */ /* 0x000f620000002400 */
[----:B------:R-:W-:-:S02]  /*38d0*/  ISETP.GT.AND P2, PT, R51, 0x49, PT ;  /* 0x000000493300780c */ /* 0x000fc40003f44270 */
[----:B---3--:R-:W-:Y:S02]  /*38e0*/  FSEL R60, R60, -INF , P3 ;  /* 0xff8000003c3c7808 */ /* 0x008fe40001800000 */
[----:B------:R-:W-:Y:S02]  /*38f0*/  FMNMX.FTZ R13, R78, R13, !PT ;  /* 0x0000000d4e0d7209 */ /* 0x000fe40007810000 */
[----:B------:R-:W-:Y:S01]  /*3900*/  ISETP.GT.AND P3, PT, R51, 0x50, PT ;  /* 0x000000503300780c */ /* 0x000fe20003f64270 */
[----:B------:R-:W3:Y:S01]  /*3910*/  MUFU.TANH R69, R69 ;  /* 0x0000004500457308 */ /* 0x000ee20000002400 */
[----:B-1----:R-:W-:Y:S02]  /*3920*/  FSEL R61, R61, -INF , P2 ;  /* 0xff8000003d3d7808 */ /* 0x002fe40001000000 */
[----:B------:R-:W-:Y:S02]  /*3930*/  FMNMX.FTZ R12, R60, R13, !PT ;  /* 0x0000000d3c0c7209 */ /* 0x000fe40007810000 */
[----:B------:R-:W-:-:S02]  /*3940*/  ISETP.GT.AND P2, PT, R51, 0x51, PT ;  /* 0x000000513300780c */ /* 0x000fc40003f44270 */
[----:B----4-:R-:W-:Y:S01]  /*3950*/  FSEL R64, R64, -INF , P3 ;  /* 0xff80000040407808 */ /* 0x010fe20001800000 */
[----:B------:R-:W1:Y:S01]  /*3960*/  MUFU.TANH R72, R72 ;  /* 0x0000004800487308 */ /* 0x000e620000002400 */
[----:B------:R-:W-:Y:S01]  /*3970*/  FMNMX.FTZ R13, R61, R12, !PT ;  /* 0x0000000c3d0d7209 */ /* 0x000fe20007810000 */
[----:B------:R-:W-:Y:S01]  /*3980*/  FFMA.FTZ R12, R38, UR14, -R82 ;  /* 0x0000000e260c7c23 */ /* 0x000fe20008010852 */
[----:B------:R-:W-:Y:S02]  /*3990*/  ISETP.GT.AND P3, PT, R51, 0x58, PT ;  /* 0x000000583300780c */ /* 0x000fe40003f64270 */
[----:B--2---:R-:W-:Y:S02]  /*39a0*/  FSEL R65, R65, -INF , P2 ;  /* 0xff80000041417808 */ /* 0x004fe40001000000 */
[----:B------:R-:W-:Y:S01]  /*39b0*/  FMNMX.FTZ R20, R64, R13, !PT ;  /* 0x0000000d40147209 */ /* 0x000fe20007810000 */
[----:B------:R-:W2:Y:S01]  /*39c0*/  MUFU.TANH R73, R73 ;  /* 0x0000004900497308 */ /* 0x000ea20000002400 */
[----:B------:R-:W-:-:S02]  /*39d0*/  ISETP.GT.AND P2, PT, R51, 0x59, PT ;  /* 0x000000593300780c */ /* 0x000fc40003f44270 */
[----:B-----5:R-:W-:Y:S02]  /*39e0*/  FSEL R68, R68, -INF , P3 ;  /* 0xff80000044447808 */ /* 0x020fe40001800000 */
[----:B------:R-:W-:Y:S02]  /*39f0*/  FMNMX.FTZ R13, R65, R20, !PT ;  /* 0x00000014410d7209 */ /* 0x000fe40007810000 */
[----:B------:R-:W-:Y:S01]  /*3a00*/  ISETP.GT.AND P3, PT, R51, 0x60, PT ;  /* 0x000000603300780c */ /* 0x000fe20003f64270 */
[----:B------:R-:W4:Y:S01]  /*3a10*/  MUFU.TANH R76, R76 ;  /* 0x0000004c004c7308 */ /* 0x000f220000002400 */
[----:B---3--:R-:W-:Y:S02]  /*3a20*/  FSEL R69, R69, -INF , P2 ;  /* 0xff80000045457808 */ /* 0x008fe40001000000 */
[----:B------:R-:W-:Y:S02]  /*3a30*/  FMNMX.FTZ R20, R68, R13, !PT ;  /* 0x0000000d44147209 */ /* 0x000fe40007810000 */
[----:B------:R-:W-:-:S02]  /*3a40*/  ISETP.GT.AND P2, PT, R51, 0x61, PT ;  /* 0x000000613300780c */ /* 0x000fc40003f44270 */
[----:B-1----:R-:W-:Y:S01]  /*3a50*/  FSEL R72, R72, -INF , P3 ;  /* 0xff80000048487808 */ /* 0x002fe20001800000 */
[----:B------:R-:W1:Y:S01]  /*3a60*/  MUFU.TANH R77, R77 ;  /* 0x0000004d004d7308 */ /* 0x000e620000002400 */
[----:B------:R-:W-:Y:S02]  /*3a70*/  FMNMX.FTZ R15, R69, R20, !PT ;  /* 0x00000014450f7209 */ /* 0x000fe40007810000 */
[----:B------:R-:W-:Y:S02]  /*3a80*/  ISETP.GT.AND P3, PT, R51, 0x68, PT ;  /* 0x000000683300780c */ /* 0x000fe40003f64270 */
[----:B--2---:R-:W-:Y:S02]  /*3a90*/  FSEL R73, R73, -INF , P2 ;  /* 0xff80000049497808 */ /* 0x004fe40001000000 */
[----:B------:R-:W-:Y:S01]  /*3aa0*/  FMNMX.FTZ R20, R72, R15, !PT ;  /* 0x0000000f48147209 */ /* 0x000fe20007810000 */
[----:B------:R-:W2:Y:S01]  /*3ab0*/  MUFU.TANH R80, R80 ;  /* 0x0000005000507308 */ /* 0x000ea20000002400 */
[----:B------:R-:W-:-:S02]  /*3ac0*/  ISETP.GT.AND P2, PT, R51, 0x69, PT ;  /* 0x000000693300780c */ /* 0x000fc40003f44270 */
[----:B----4-:R-:W-:Y:S02]  /*3ad0*/  FSEL R76, R76, -INF , P3 ;  /* 0xff8000004c4c7808 */ /* 0x010fe40001800000 */
[----:B------:R-:W-:Y:S02]  /*3ae0*/  FMNMX.FTZ R15, R73, R20, !PT ;  /* 0x00000014490f7209 */ /* 0x000fe40007810000 */
[----:B------:R-:W-:Y:S01]  /*3af0*/  ISETP.GT.AND P3, PT, R51, 0x70, PT ;  /* 0x000000703300780c */ /* 0x000fe20003f64270 */
[----:B------:R-:W3:Y:S01]  /*3b00*/  MUFU.TANH R81, R81 ;  /* 0x0000005100517308 */ /* 0x000ee20000002400 */
[----:B-1----:R-:W-:Y:S02]  /*3b10*/  FSEL R77, R77, -INF , P2 ;  /* 0xff8000004d4d7808 */ /* 0x002fe40001000000 */
[----:B------:R-:W-:Y:S02]  /*3b20*/  FMNMX.FTZ R20, R76, R15, !PT ;  /* 0x0000000f4c147209 */ /* 0x000fe40007810000 */
[----:B------:R-:W-:-:S02]  /*3b30*/  ISETP.GT.AND P2, PT, R51, 0x71, PT ;  /* 0x000000713300780c */ /* 0x000fc40003f44270 */
[----:B------:R-:W-:Y:S01]  /*3b40*/  FMNMX.FTZ R15, R77, R20, !PT ;  /* 0x000000144d0f7209 */ /* 0x000fe20007810000 */
[----:B------:R-:W1:Y:S01]  /*3b50*/  MUFU.TANH R84, R84 ;  /* 0x0000005400547308 */ /* 0x000e620000002400 */
[----:B--2---:R-:W-:Y:S02]  /*3b60*/  FSEL R80, R80, -INF , P3 ;  /* 0xff80000050507808 */ /* 0x004fe40001800000 */
[----:B------:R-:W-:Y:S02]  /*3b70*/  ISETP.GT.AND P3, PT, R51, 0x78, PT ;  /* 0x000000783300780c */ /* 0x000fe40003f64270 */
[----:B------:R-:W-:-:S03]  /*3b80*/  FMNMX.FTZ R20, R80, R15, !PT ;  /* 0x0000000f50147209 */ /* 0x000fc60007810000 */
[----:B------:R-:W2:Y:S01]  /*3b90*/  MUFU.TANH R85, R85 ;  /* 0x0000005500557308 */ /* 0x000ea20000002400 */
[----:B---3--:R-:W-:Y:S02]  /*3ba0*/  FSEL R81, R81, -INF , P2 ;  /* 0xff80000051517808 */ /* 0x008fe40001000000 */
[----:B------:R-:W-:Y:S02]  /*3bb0*/  ISETP.GT.AND P2, PT, R51, 0x79, PT ;  /* 0x000000793300780c */ /* 0x000fe40003f44270 */
[----:B------:R-:W-:Y:S01]  /*3bc0*/  FMNMX.FTZ R21, R81, R20, !PT ;  /* 0x0000001451157209 */ /* 0x000fe20007810000 */
[--C-:B------:R-:W-:Y:S01]  /*3bd0*/  FFMA.FTZ R20, R29, UR14, -R82.reuse ;  /* 0x0000000e1d147c23 */ /* 0x100fe20008010852 */
[----:B------:R-:W-:-:S01]  /*3be0*/  FFMA.FTZ R29, R45, UR14, -R82 ;  /* 0x0000000e2d1d7c23 */ /* 0x000fc20008010852 */
[----:B------:R-:W-:Y:S01]  /*3bf0*/  MUFU.EX2 R51, R31 ;  /* 0x0000001f00337308 */ /* 0x000fe20000000800 */
[----:B-1----:R-:W-:Y:S01]  /*3c00*/  FSEL R84, R84, -INF , P3 ;  /* 0xff80000054547808 */ /* 0x002fe20001800000 */
[----:B------:R-:W-:-:S03]  /*3c10*/  IMAD.MOV.U32 R45, RZ, RZ, R151 ;  /* 0x000000ffff2d7224 */ /* 0x000fc600078e0097 */
[----:B------:R-:W-:Y:S01]  /*3c20*/  FMNMX.FTZ R24, R84, R21, !PT ;  /* 0x0000001554187209 */ /* 0x000fe20007810000 */
[----:B------:R-:W-:-:S02]  /*3c30*/  FFMA.FTZ R21, R35, UR14, -R82 ;  /* 0x0000000e23157c23 */ /* 0x000fc40008010852 */
[----:B------:R-:W-:Y:S01]  /*3c40*/  MUFU.EX2 R26, R26 ;  /* 0x0000001a001a7308 */ /* 0x000fe20000000800 */
[----:B--2---:R-:W-:-:S04]  /*3c50*/  FSEL R85, R85, -INF , P2 ;  /* 0xff80000055557808 */ /* 0x004fc80001000000 */
[----:B------:R-:W-:Y:S01]  /*3c60*/  FMNMX.FTZ R25, R85, R24, !PT ;  /* 0x0000001855197209 */ /* 0x000fe20007810000 */
[----:B------:R-:W-:-:S02]  /*3c70*/  FFMA.FTZ R24, R37, UR14, -R82 ;  /* 0x0000000e25187c23 */ /* 0x000fc40008010852 */
[----:B------:R-:W1:Y:S02]  /*3c80*/  MUFU.EX2 R33, R33 ;  /* 0x0000002100217308 */ /* 0x000e640000000800 */
[----:B------:R-:W2:Y:S06]  /*3c90*/  SHFL.BFLY PT, R28, R25, 0x2, 0x1f ;  /* 0x0c401f00191c7f89 */ /* 0x000eac00000e0000 */
[----:B------:R-:W-:Y:S08]  /*3ca0*/  MUFU.EX2 R3, R3 ;  /* 0x0000000300037308 */ /* 0x000ff00000000800 */
[----:B------:R-:W3:Y:S01]  /*3cb0*/  MUFU.EX2 R4, R4 ;  /* 0x0000000400047308 */ /* 0x000ee20000000800 */
[----:B-1----:R-:W-:-:S07]  /*3cc0*/  FADD.FTZ R38, R26, R33 ;  /* 0x000000211a267221 */ /* 0x002fce0000010000 */
[----:B------:R-:W1:Y:S01]  /*3cd0*/  MUFU.EX2 R5, R5 ;  /* 0x0000000500057308 */ /* 0x000e620000000800 */
[----:B--2---:R-:W-:Y:S01]  /*3ce0*/  FMNMX.FTZ R28, R25, R28, !PT ;  /* 0x0000001c191c7209 */ /* 0x004fe20007810000 */
[----:B------:R-:W-:Y:S01]  /*3cf0*/  FFMA.FTZ R25, R46, UR14, -R82 ;  /* 0x0000000e2e197c23 */ /* 0x000fe20008010852 */
[----:B------:R-:W-:-:S03]  /*3d00*/  IMAD.MOV.U32 R46, RZ, RZ, R151 ;  /* 0x000000ffff2e7224 */ /* 0x000fc600078e0097 */
[----:B------:R-:W2:Y:S02]  /*3d10*/  SHFL.BFLY PT, R161, R28, 0x1, 0x1f ;  /* 0x0c201f001ca17f89 */ /* 0x000ea400000e0000 */
[----:B------:R4:W-:Y:S01]  /*3d20*/  MUFU.EX2 R6, R88 ;  /* 0x0000005800067308 */ /* 0x0009e20000000800 */
[----:B---3--:R-:W-:-:S04]  /*3d30*/  F2FP.SATFINITE.E4M3.F32.PACK_AB_MERGE_C R229, R4, R3, RZ ;  /* 0x0000000304e5723e */ /* 0x008fc800048070ff */
[----:B------:R-:W-:Y:S01]  /*3d40*/  F2FP.SATFINITE.E4M3.F32.PACK_AB_MERGE_C R229, R33, R26, R229 ;  /* 0x0000001a21e5723e */ /* 0x000fe200048070e5 */
[--C-:B------:R-:W-:Y:S02]  /*3d50*/  IMAD.MOV.U32 R33, RZ, RZ, R151.reuse ;  /* 0x000000ffff217224 */ /* 0x100fe400078e0097 */
[----:B------:R-:W-:Y:S01]  /*3d60*/  MUFU.EX2 R13, R36 ;  /* 0x00000024000d7308 */ /* 0x000fe20000000800 */
[--C-:B----4-:R-:W-:Y:S02]  /*3d70*/  IMAD.MOV.U32 R88, RZ, RZ, R151.reuse ;  /* 0x000000ffff587224 */ /* 0x110fe400078e0097 */
[----:B------:R-:W-:-:S05]  /*3d80*/  IMAD.MOV.U32 R26, RZ, RZ, R151 ;  /* 0x000000ffff1a7224 */ /* 0x000fca00078e0097 */
[----:B------:R-:W-:Y:S01]  /*3d90*/  MUFU.EX2 R7, R7 ;  /* 0x0000000700077308 */ /* 0x000fe20000000800 */
[----:B--2---:R-:W-:Y:S01]  /*3da0*/  FMNMX.FTZ R161, R28, R161, !PT ;  /* 0x000000a11ca17209 */ /* 0x004fe20007810000 */
[----:B------:R-:W-:-:S06]  /*3db0*/  IMAD.U32 R28, RZ, RZ, UR14 ;  /* 0x0000000eff1c7e24 */ /* 0x000fcc000f8e00ff */
[----:B------:R2:W-:Y:S01]  /*3dc0*/  MUFU.EX2 R36, R41 ;  /* 0x0000002900247308 */ /* 0x0005e20000000800 */
[C---:B------:R-:W-:Y:S01]  /*3dd0*/  FSETP.NEU.FTZ.AND P2, PT, R161.reuse, -INF , PT ;  /* 0xff800000a100780b */ /* 0x040fe20003f5d000 */
[----:B------:R-:W-:-:S05]  /*3de0*/  FFMA.FTZ R28, R161, R28, -8 ;  /* 0xc1000000a11c7423 */ /* 0x000fca000001001c */
[----:B------:R-:W-:Y:S01]  /*3df0*/  FSEL R31, R28, RZ, P2 ;  /* 0x000000ff1c1f7208 */ /* 0x000fe20001000000 */
[----:B--2---:R-:W-:-:S01]  /*3e00*/  FADD.FTZ R41, R3, R38 ;  /* 0x0000002603297221 */ /* 0x004fc20000010000 */
[----:B------:R-:W2:Y:S01]  /*3e10*/  MUFU.EX2 R10, R10 ;  /* 0x0000000a000a7308 */ /* 0x000ea20000000800 */
[----:B------:R-:W-:Y:S02]  /*3e20*/  PLOP3.LUT P2, PT, PT, PT, UP0, 0x80, 0x0 ;  /* 0x000000000000781c */ /* 0x000fe40003f4f008 */
        /* <DEDUP_REMOVED lines=10> */
[----:B------:R-:W-:Y:S01]  /*3ed0*/  FADD.FTZ R40, R4, R41 ;  /* 0x0000002904287221 */ /* 0x000fe20000010000 */
[----:B------:R-:W-:-:S01]  /*3ee0*/  FFMA.FTZ R62, R62, UR14, -R31 ;  /* 0x0000000e3e3e7c23 */ /* 0x000fc2000801081f */
[--C-:B------:R-:W-:Y:S01]  /*3ef0*/  FFMA.FTZ R63, R63, UR14, -R31.reuse ;  /* 0x0000000e3f3f7c23 */ /* 0x100fe2000801081f */
[----:B------:R-:W-:-:S01]  /*3f00*/  FFMA.FTZ R66, R66, UR14, -R31 ;  /* 0x0000000e42427c23 */ /* 0x000fc2000801081f */
[----:B------:R-:W3:Y:S01]  /*3f10*/  MUFU.EX2 R53, R53 ;  /* 0x0000003500357308 */ /* 0x000ee20000000800 */
[----:B-1----:R-:W-:-:S01]  /*3f20*/  FADD.FTZ R41, R5, R40 ;  /* 0x0000002805297221 */ /* 0x002fc20000010000 */
        /* <DEDUP_REMOVED lines=11> */
[----:B--2---:R-:W-:Y:S01]  /*3fe0*/  F2FP.SATFINITE.E4M3.F32.PACK_AB_MERGE_C R231, R10, R7, RZ ;  /* 0x000000070ae7723e */ /* 0x004fe200048070ff */
[--C-:B------:R-:W-:Y:S01]  /*3ff0*/  FFMA.FTZ R68, R68, UR14, -R31.reuse ;  /* 0x0000000e44447c23 */ /* 0x100fe2000801081f */
[----:B------:R-:W-:-:S01]  /*4000*/  FFMA.FTZ R69, R69, UR14, -R31 ;  /* 0x0000000e45457c23 */ /* 0x000fc2000801081f */
[----:B------:R2:W4:Y:S01]  /*4010*/  MUFU.EX2 R35, R54 ;  /* 0x0000003600237308 */ /* 0x0005220000000800 */
[----:B---3--:R-:W-:-:S01]  /*4020*/  FADD.FTZ R37, R50, R53 ;  /* 0x0000003532257221 */ /* 0x008fc20000010000 */
[--C-:B------:R-:W-:Y:S01]  /*4030*/  FFMA.FTZ R72, R72, UR14, -R31.reuse ;  /* 0x0000000e48487c23 */ /* 0x100fe2000801081f */
[----:B------:R-:W-:-:S01]  /*4040*/  FFMA.FTZ R73, R73, UR14, -R31 ;  /* 0x0000000e49497c23 */ /* 0x000fc2000801081f */
[--C-:B------:R-:W-:Y:S01]  /*4050*/  FFMA.FTZ R76, R76, UR14, -R31.reuse ;  /* 0x0000000e4c4c7c23 */ /* 0x100fe2000801081f */
[----:B------:R-:W-:-:S01]  /*4060*/  FFMA.FTZ R77, R77, UR14, -R31 ;  /* 0x0000000e4d4d7c23 */ /* 0x000fc2000801081f */
[----:B------:R-:W-:Y:S01]  /*4070*/  F2FP.SATFINITE.E4M3.F32.PACK_AB_MERGE_C R231, R6, R5, R231 ;  /* 0x0000000506e7723e */ /* 0x000fe200048070e7 */
[----:B------:R-:W-:-:S01]  /*4080*/  FFMA.FTZ R80, R80, UR14, -R31 ;  /* 0x0000000e50507c23 */ /* 0x000fc2000801081f */
[----:B------:R-:W3:Y:S01]  /*4090*/  MUFU.EX2 R55, R55 ;  /* 0x0000003700377308 */ /* 0x000ee20000000800 */
[----:B-1----:R-:W-:-:S01]  /*40a0*/  FADD.FTZ R38, R52, R37 ;  /* 0x0000002534267221 */ /* 0x002fc20000010000 */
[--C-:B------:R-:W-:Y:S01]  /*40b0*/  FFMA.FTZ R81, R81, UR14, -R31.reuse ;  /* 0x0000000e51517c23 */ /* 0x100fe2000801081f */
[----:B------:R-:W-:-:S01]  /*40c0*/  FFMA.FTZ R84, R84, UR14, -R31 ;  /* 0x0000000e54547c23 */ /* 0x000fc2000801081f */
[----:B------:R-:W-:Y:S01]  /*40d0*/  FFMA.FTZ R31, R85, UR14, -R31 ;  /* 0x0000000e551f7c23 */ /* 0x000fe2000801081f */
[----:B------:R-:W-:-:S02]  /*40e0*/  IMAD.MOV.U32 R85, RZ, RZ, R151 ;  /* 0x000000ffff557224 */ /* 0x000fc400078e0097 */
[----:B--2---:R-:W-:Y:S01]  /*40f0*/  IMAD.MOV.U32 R54, RZ, RZ, R151 ;  /* 0x000000ffff367224 */ /* 0x004fe200078e0097 */
[----:B------:R-:W1:Y:S01]  /*4100*/  MUFU.EX2 R56, R56 ;  /* 0x0000003800387308 */ /* 0x000e620000000800 */
[----:B----4-:R-:W-:-:S01]  /*4110*/  FADD.FTZ R38, R35, R38 ;  /* 0x0000002623267221 */ /* 0x010fc20000010000 */
[----:B------:R-:W-:Y:S01]  /*4120*/  F2FP.SATFINITE.E4M3.F32.PACK_AB_MERGE_C R35, R35, R52, RZ ;  /* 0x000000342323723e */ /* 0x000fe200048070ff */
[--C-:B------:R-:W-:Y:S02]  /*4130*/  IMAD.MOV.U32 R52, RZ, RZ, R151.reuse ;  /* 0x000000ffff347224 */ /* 0x100fe400078e0097 */
[----:B------:R-:W-:Y:S01]  /*4140*/  IMAD.MOV.U32 R40, RZ, RZ, R151 ;  /* 0x000000ffff287224 */ /* 0x000fe200078e0097 */
[----:B------:R-:W-:Y:S01]  /*4150*/  F2FP.SATFINITE.E4M3.F32.PACK_AB_MERGE_C R228, R53, R50, R35 ;  /* 0x0000003235e4723e */ /* 0x000fe20004807023 */
[----:B------:R-:W-:Y:S01]  /*4160*/  IMAD.MOV.U32 R53, RZ, RZ, R151 ;  /* 0x000000ffff357224 */ /* 0x000fe200078e0097 */
[----:B------:R-:W2:Y:S01]  /*4170*/  MUFU.EX2 R57, R57 ;  /* 0x0000003900397308 */ /* 0x000ea20000000800 */
[----:B---3--:R-:W-:-:S01]  /*4180*/  FADD.FTZ R37, R55, R38 ;  /* 0x0000002637257221 */ /* 0x008fc20000010000 */
[----:B------:R-:W-:Y:S01]  /*4190*/  FADD.FTZ R38, R6, R41 ;  /* 0x0000002906267221 */ /* 0x000fe20000010000 */
[----:B------:R-:W-:-:S02]  /*41a0*/  IMAD.MOV.U32 R50, RZ, RZ, R151 ;  /* 0x000000ffff327224 */ /* 0x000fc400078e0097 */
[----:B------:R-:W-:Y:S02]  /*41b0*/  IMAD.MOV.U32 R35, RZ, RZ, R151 ;  /* 0x000000ffff237224 */ /* 0x000fe400078e0097 */
[----:B------:R-:W-:-:S01]  /*41c0*/  FADD.FTZ R41, R7, R38 ;  /* 0x0000002607297221 */ /* 0x000fc20000010000 */
[----:B------:R-:W3:Y:S01]  /*41d0*/  MUFU.EX2 R58, R58 ;  /* 0x0000003a003a7308 */ /* 0x000ee20000000800 */
[----:B-1----:R-:W-:-:S02]  /*41e0*/  FADD.FTZ R2, R56, R37 ;  /* 0x0000002538027221 */ /* 0x002fc40000010000 */
[----:B------:R-:W-:-:S05]  /*41f0*/  FADD.FTZ R41, R10, R41 ;  /* 0x000000290a297221 */ /* 0x000fca0000010000 */
[----:B------:R1:W4:Y:S01]  /*4200*/  MUFU.EX2 R8, R91 ;  /* 0x0000005b00087308 */ /* 0x0003220000000800 */
[----:B--2---:R-:W-:-:S07]  /*4210*/  FADD.FTZ R37, R57, R2 ;  /* 0x0000000239257221 */ /* 0x004fce0000010000 */
[----:B------:R-:W2:Y:S01]  /*4220*/  MUFU.EX2 R59, R59 ;  /* 0x0000003b003b7308 */ /* 0x000ea20000000800 */
[----:B---3--:R-:W-:-:S01]  /*4230*/  FADD.FTZ R2, R58, R37 ;  /* 0x000000253a027221 */ /* 0x008fc20000010000 */
[----:B------:R-:W-:Y:S01]  /*4240*/  F2FP.SATFINITE.E4M3.F32.PACK_AB_MERGE_C R57, R58, R57, RZ ;  /* 0x000000393a39723e */ /* 0x000fe200048070ff */
[--C-:B-1----:R-:W-:Y:S02]  /*4250*/  IMAD.MOV.U32 R91, RZ, RZ, R151.reuse ;  /* 0x000000ffff5b7224 */ /* 0x102fe400078e0097 */
[----:B------:R-:W-:Y:S01]  /*4260*/  IMAD.MOV.U32 R58, RZ, RZ, R151 ;  /* 0x000000ffff3a7224 */ /* 0x000fe200078e0097 */
[----:B------:R-:W-:Y:S01]  /*4270*/  F2FP.SATFINITE.E4M3.F32.PACK_AB_MERGE_C R230, R56, R55, R57 ;  /* 0x0000003738e6723e */ /* 0x000fe20004807039 */
[----:B------:R-:W-:Y:S01]  /*4280*/  IMAD.MOV.U32 R57, RZ, RZ, R151 ;  /* 0x000000ffff397224 */ /* 0x000fe200078e0097 */
[----:B------:R-:W1:Y:S01]  /*4290*/  MUFU.EX2 R9, R9 ;  /* 0x0000000900097308 */ /* 0x000e620000000800 */
[----:B----4-:R-:W-:-:S01]  /*42a0*/  FADD.FTZ R38, R8, R41 ;  /* 0x0000002908267221 */ /* 0x010fc20000010000 */
[----:B------:R-:W-:-:S02]  /*42b0*/  IMAD.MOV.U32 R56, RZ, RZ, R151 ;  /* 0x000000ffff387224 */ /* 0x000fc400078e0097 */
[----:B------:R-:W-:-:S04]  /*42c0*/  IMAD.MOV.U32 R55, RZ, RZ, R151 ;  /* 0x000000ffff377224 */ /* 0x000fc800078e0097 */
        /* <DEDUP_REMOVED lines=11> */
[----:B---3--:R-:W-:-:S01]  /*4380*/  FADD.FTZ R41, R14, R41 ;  /* 0x000000290e297221 */ /* 0x008fc20000010000 */
[----:B------:R-:W-:-:S04]  /*4390*/  F2FP.SATFINITE.E4M3.F32.PACK_AB_MERGE_C R225, R14, R11, RZ ;  /* 0x0000000b0ee1723e */ /* 0x000fc800048070ff */
[----:B------:R-:W-:Y:S02]  /*43a0*/  F2FP.SATFINITE.E4M3.F32.PACK_AB_MERGE_C R225, R9, R8, R225 ;  /* 0x0000000809e1723e */ /* 0x000fe400048070e1 */
[----:B------:R-:W3:Y:S01]  /*43b0*/  MUFU.EX2 R67, R67 ;  /* 0x0000004300437308 */ /* 0x000ee20000000800 */
[----:B--2---:R-:W-:-:S01]  /*43c0*/  FADD.FTZ R2, R66, R37 ;  /* 0x0000002542027221 */ /* 0x004fc20000010000 */
[----:B------:R-:W-:Y:S01]  /*43d0*/  F2FP.SATFINITE.E4M3.F32.PACK_AB_MERGE_C R63, R66, R63, RZ ;  /* 0x0000003f423f723e */ /* 0x000fe200048070ff */
[----:B------:R-:W-:-:S03]  /*43e0*/  IMAD.MOV.U32 R66, RZ, RZ, R151 ;  /* 0x000000ffff427224 */ /* 0x000fc600078e0097 */
[----:B------:R-:W-:Y:S01]  /*43f0*/  F2FP.SATFINITE.E4M3.F32.PACK_AB_MERGE_C R224, R62, R59, R63 ;  /* 0x0000003b3ee0723e */ /* 0x000fe2000480703f */
[----:B------:R-:W-:Y:S01]  /*4400*/  IMAD.MOV.U32 R63, RZ, RZ, R151 ;  /* 0x000000ffff3f7224 */ /* 0x000fe200078e0097 */
[----:B------:R-:W2:Y:S01]  /*4410*/  MUFU.EX2 R70, R70 ;  /* 0x0000004600467308 */ /* 0x000ea20000000800 */
[----:B-1----:R-:W-:-:S01]  /*4420*/  FADD.FTZ R38, R12, R41 ;  /* 0x000000290c267221 */ /* 0x002fc20000010000 */
[--C-:B------:R-:W-:Y:S02]  /*4430*/  IMAD.MOV.U32 R62, RZ, RZ, R151.reuse ;  /* 0x000000ffff3e7224 */ /* 0x100fe400078e0097 */
[--C-:B------:R-:W-:Y:S02]  /*4440*/  IMAD.MOV.U32 R59, RZ, RZ, R151.reuse ;  /* 0x000000ffff3b7224 */ /* 0x100fe400078e0097 */
[----:B------:R-:W-:Y:S01]  /*4450*/  FADD.FTZ R3, R13, R38 ;  /* 0x000000260d037221 */ /* 0x000fe20000010000 */
[----:B------:R-:W-:Y:S01]  /*4460*/  IMAD.MOV.U32 R41, RZ, RZ, R151 ;  /* 0x000000ffff297224 */ /* 0x000fe200078e0097 */
[----:B------:R-:W1:Y:S01]  /*4470*/  MUFU.EX2 R34, R34 ;  /* 0x0000002200227308 */ /* 0x000e620000000800 */
[----:B---3--:R-:W-:-:S01]  /*4480*/  FADD.FTZ R37, R67, R2 ;  /* 0x0000000243257221 */ /* 0x008fc20000010000 */
[----:B------:R-:W-:-:S06]  /*4490*/  IMAD.MOV.U32 R38, RZ, RZ, R151 ;  /* 0x000000ffff267224 */ /* 0x000fcc00078e0097 */
[----:B------:R-:W3:Y:S01]  /*44a0*/  MUFU.EX2 R71, R71 ;  /* 0x0000004700477308 */ /* 0x000ee20000000800 */
[----:B--2---:R-:W-:-:S01]  /*44b0*/  FADD.FTZ R2, R70, R37 ;  /* 0x0000002546027221 */ /* 0x004fc20000010000 */
[----:B------:R-:W-:-:S06]  /*44c0*/  IMAD.MOV.U32 R37, RZ, RZ, R151 ;  /* 0x000000ffff257224 */ /* 0x000fcc00078e0097 */
[----:B------:R-:W2:Y:S01]  /*44d0*/  MUFU.EX2 R79, R32 ;  /* 0x00000020004f7308 */ /* 0x000ea20000000800 */
[----:B-1----:R-:W-:-:S07]  /*44e0*/  FADD.FTZ R4, R34, R3 ;  /* 0x0000000322047221 */ /* 0x002fce0000010000 */
[----:B------:R-:W1:Y:S01]  /*44f0*/  MUFU.EX2 R74, R74 ;  /* 0x0000004a004a7308 */ /* 0x000e620000000800 */
[----:B---3--:R-:W-:-:S07]  /*4500*/  FADD.FTZ R3, R71, R2 ;  /* 0x0000000247037221 */ /* 0x008fce0000010000 */
[----:B------:R3:W4:Y:S01]  /*4510*/  MUFU.EX2 R15, R30 ;  /* 0x0000001e000f7308 */ /* 0x0007220000000800 */
[----:B--2---:R-:W-:-:S01]  /*4520*/  FADD.FTZ R4, R79, R4 ;  /* 0x000000044f047221 */ /* 0x004fc20000010000 */
[----:B------:R-:W-:Y:S01]  /*4530*/  F2FP.SATFINITE.E4M3.F32.PACK_AB_MERGE_C R227, R79, R34, RZ ;  /* 0x000000224fe3723e */ /* 0x000fe200048070ff */
[--C-:B------:R-:W-:Y:S02]  /*4540*/  IMAD.MOV.U32 R79, RZ, RZ, R151.reuse ;  /* 0x000000ffff4f7224 */ /* 0x100fe400078e0097 */
[----:B------:R-:W-:Y:S01]  /*4550*/  IMAD.MOV.U32 R34, RZ, RZ, R151 ;  /* 0x000000ffff227224 */ /* 0x000fe200078e0097 */
[----:B------:R-:W-:Y:S02]  /*4560*/  F2FP.SATFINITE.E4M3.F32.PACK_AB_MERGE_C R227, R13, R12, R227 ;  /* 0x0000000c0de3723e */ /* 0x000fe400048070e3 */
[----:B------:R-:W2:Y:S01]  /*4570*/  MUFU.EX2 R75, R75 ;  /* 0x0000004b004b7308 */ /* 0x000ea20000000800 */
[----:B-1----:R-:W-:-:S01]  /*4580*/  FADD.FTZ R2, R74, R3 ;  /* 0x000000034a027221 */ /* 0x002fc20000010000 */
[----:B---3--:R-:W-:Y:S01]  /*4590*/  FFMA.FTZ R30, R47, UR14, -R82 ;  /* 0x0000000e2f1e7c23 */ /* 0x008fe20008010852 */
[----:B------:R-:W-:Y:S01]  /*45a0*/  F2FP.SATFINITE.E4M3.F32.PACK_AB_MERGE_C R71, R74, R71, RZ ;  /* 0x000000474a47723e */ /* 0x000fe200048070ff */
[----:B------:R-:W-:-:S02]  /*45b0*/  IMAD.MOV.U32 R74, RZ, RZ, R151 ;  /* 0x000000ffff4a7224 */ /* 0x000fc400078e0097 */
[----:B------:R-:W-:Y:S01]  /*45c0*/  IMAD.MOV.U32 R47, RZ, RZ, R151 ;  /* 0x000000ffff2f7224 */ /* 0x000fe200078e0097 */
[----:B------:R-:W-:Y:S01]  /*45d0*/  F2FP.SATFINITE.E4M3.F32.PACK_AB_MERGE_C R226, R70, R67, R71 ;  /* 0x0000004346e2723e */ /* 0x000fe20004807047 */
[----:B------:R-:W1:Y:S01]  /*45e0*/  MUFU.EX2 R20, R20 ;  /* 0x0000001400147308 */ /* 0x000e620000000800 */
[----:B----4-:R-:W-:-:S01]  /*45f0*/  FADD.FTZ R7, R15, R4 ;  /* 0x000000040f077221 */ /* 0x010fc20000010000 */
[--C-:B------:R-:W-:Y:S02]  /*4600*/  IMAD.MOV.U32 R71, RZ, RZ, R151.reuse ;  /* 0x000000ffff477224 */ /* 0x100fe400078e0097 */
[--C-:B------:R-:W-:Y:S02]  /*4610*/  IMAD.MOV.U32 R70, RZ, RZ, R151.reuse ;  /* 0x000000ffff467224 */ /* 0x100fe400078e0097 */
[----:B------:R-:W-:Y:S02]  /*4620*/  IMAD.MOV.U32 R67, RZ, RZ, R151 ;  /* 0x000000ffff437224 */ /* 0x000fe400078e0097 */
[----:B------:R-:W3:Y:S01]  /*4630*/  MUFU.EX2 R78, R78 ;  /* 0x0000004e004e7308 */ /* 0x000ee20000000800 */
[----:B--2---:R-:W-:-:S07]  /*4640*/  FADD.FTZ R3, R75, R2 ;  /* 0x000000024b037221 */ /* 0x004fce0000010000 */
[----:B------:R2:W4:Y:S01]  /*4650*/  MUFU.EX2 R32, R27 ;  /* 0x0000001b00207308 */ /* 0x0005220000000800 */
[----:B-1----:R-:W-:-:S07]  /*4660*/  FADD.FTZ R7, R20, R7 ;  /* 0x0000000714077221 */ /* 0x002fce0000010000 */
[----:B------:R-:W1:Y:S01]  /*4670*/  MUFU.EX2 R60, R60 ;  /* 0x0000003c003c7308 */ /* 0x000e620000000800 */
[----:B---3--:R-:W-:-:S01]  /*4680*/  FADD.FTZ R3, R78, R3 ;  /* 0x000000034e037221 */ /* 0x008fc20000010000 */
[----:B--2---:R-:W-:Y:S01]  /*4690*/  FFMA.FTZ R27, R48, UR14, -R82 ;  /* 0x0000000e301b7c23 */ /* 0x004fe20008010852 */
[--C-:B------:R-:W-:Y:S02]  /*46a0*/  IMAD.MOV.U32 R82, RZ, RZ, R151.reuse ;  /* 0x000000ffff527224 */ /* 0x100fe400078e0097 */
[----:B------:R-:W-:-:S03]  /*46b0*/  IMAD.MOV.U32 R48, RZ, RZ, R151 ;  /* 0x000000ffff307224 */ /* 0x000fc600078e0097 */
[----:B------:R-:W2:Y:S01]  /*46c0*/  MUFU.EX2 R61, R61 ;  /* 0x0000003d003d7308 */ /* 0x000ea20000000800 */
[----:B----4-:R-:W-:-:S01]  /*46d0*/  FADD.FTZ R4, R32, R7 ;  /* 0x0000000720047221 */ /* 0x010fc20000010000 */
[----:B------:R-:W-:-:S03]  /*46e0*/  F2FP.SATFINITE.E4M3.F32.PACK_AB_MERGE_C R32, R51, R32, RZ ;  /* 0x000000203320723e */ /* 0x000fc600048070ff */
[----:B------:R-:W-:Y:S01]  /*46f0*/  FADD.FTZ R4, R51, R4 ;  /* 0x0000000433047221 */ /* 0x000fe20000010000 */
[----:B------:R-:W-:Y:S01]  /*4700*/  F2FP.SATFINITE.E4M3.F32.PACK_AB_MERGE_C R221, R20, R15, R32 ;  /* 0x0000000f14dd723e */ /* 0x000fe20004807020 */
[----:B------:R-:W-:Y:S01]  /*4710*/  IMAD.MOV.U32 R51, RZ, RZ, R151 ;  /* 0x000000ffff337224 */ /* 0x000fe200078e0097 */
[----:B------:R-:W3:Y:S01]  /*4720*/  MUFU.EX2 R21, R21 ;  /* 0x0000001500157308 */ /* 0x000ee20000000800 */
[----:B-1----:R-:W-:-:S01]  /*4730*/  FADD.FTZ R2, R60, R3 ;  /* 0x000000033c027221 */ /* 0x002fc20000010000 */
[----:B------:R-:W-:-:S06]  /*4740*/  IMAD.MOV.U32 R32, RZ, RZ, R151 ;  /* 0x000000ffff207224 */ /* 0x000fcc00078e0097 */
[----:B------:R-:W1:Y:S01]  /*4750*/  MUFU.EX2 R64, R64 ;  /* 0x0000004000407308 */ /* 0x000e620000000800 */
[C---:B--2---:R-:W-:Y:S01]  /*4760*/  F2FP.SATFINITE.E4M3.F32.PACK_AB_MERGE_C R60, R61.reuse, R60, RZ ;  /* 0x0000003c3d3c723e */ /* 0x044fe200048070ff */
[----:B------:R-:W-:-:S03]  /*4770*/  FADD.FTZ R61, R61, R2 ;  /* 0x000000023d3d7221 */ /* 0x000fc60000010000 */
[----:B------:R-:W-:Y:S01]  /*4780*/  F2FP.SATFINITE.E4M3.F32.PACK_AB_MERGE_C R220, R78, R75, R60 ;  /* 0x0000004b4edc723e */ /* 0x000fe2000480703c */
[----:B------:R-:W-:Y:S02]  /*4790*/  IMAD.MOV.U32 R78, RZ, RZ, R151 ;  /* 0x000000ffff4e7224 */ /* 0x000fe400078e0097 */
[----:B------:R-:W2:Y:S01]  /*47a0*/  MUFU.EX2 R24, R24 ;  /* 0x0000001800187308 */ /* 0x000ea20000000800 */
[----:B---3--:R-:W-:-:S01]  /*47b0*/  FADD.FTZ R3, R21, R4 ;  /* 0x0000000415037221 */ /* 0x008fc20000010000 */
[--C-:B------:R-:W-:Y:S02]  /*47c0*/  IMAD.MOV.U32 R75, RZ, RZ, R151.reuse ;  /* 0x000000ffff4b7224 */ /* 0x100fe400078e0097 */
[----:B------:R-:W-:-:S04]  /*47d0*/  IMAD.MOV.U32 R60, RZ, RZ, R151 ;  /* 0x000000ffff3c7224 */ /* 0x000fc800078e0097 */
[----:B------:R-:W3:Y:S01]  /*47e0*/  MUFU.EX2 R65, R65 ;  /* 0x0000004100417308 */ /* 0x000ee20000000800 */
[----:B-1----:R-:W-:-:S01]  /*47f0*/  FADD.FTZ R2, R64, R61 ;  /* 0x0000003d40027221 */ /* 0x002fc20000010000 */
[----:B------:R-:W-:-:S06]  /*4800*/  IMAD.MOV.U32 R61, RZ, RZ, R151 ;  /* 0x000000ffff3d7224 */ /* 0x000fcc00078e0097 */
[----:B------:R-:W1:Y:S01]  /*4810*/  MUFU.EX2 R39, R39 ;  /* 0x0000002700277308 */ /* 0x000e620000000800 */
[----:B--2---:R-:W-:-:S07]  /*4820*/  FADD.FTZ R4, R24, R3 ;  /* 0x0000000318047221 */ /* 0x004fce0000010000 */
[----:B------:R-:W2:Y:S01]  /*4830*/  MUFU.EX2 R68, R68 ;  /* 0x0000004400447308 */ /* 0x000ea20000000800 */
[----:B---3--:R-:W-:-:S07]  /*4840*/  FADD.FTZ R3, R65, R2 ;  /* 0x0000000241037221 */ /* 0x008fce0000010000 */
[----:B------:R-:W3:Y:S01]  /*4850*/  MUFU.EX2 R69, R69 ;  /* 0x0000004500457308 */ /* 0x000ee20000000800 */
[----:B-1----:R-:W-:-:S01]  /*4860*/  FADD.FTZ R5, R39, R4 ;  /* 0x0000000427057221 */ /* 0x002fc20000010000 */
[----:B------:R-:W-:-:S03]  /*4870*/  F2FP.SATFINITE.E4M3.F32.PACK_AB_MERGE_C R39, R36, R39, RZ ;  /* 0x000000272427723e */ /* 0x000fc600048070ff */
[----:B------:R-:W-:Y:S01]  /*4880*/  FADD.FTZ R5, R36, R5 ;  /* 0x0000000524057221 */ /* 0x000fe20000010000 */
[----:B------:R-:W-:Y:S01]  /*4890*/  F2FP.SATFINITE.E4M3.F32.PACK_AB_MERGE_C R223, R24, R21, R39 ;  /* 0x0000001518df723e */ /* 0x000fe20004807027 */
[----:B------:R-:W-:Y:S01]  /*48a0*/  IMAD.MOV.U32 R39, RZ, RZ, R151 ;  /* 0x000000ffff277224 */ /* 0x000fe200078e0097 */
[----:B------:R-:W-:Y:S01]  /*48b0*/  MUFU.EX2 R44, R44 ;  /* 0x0000002c002c7308 */ /* 0x000fe20000000800 */
[----:B--2---:R-:W-:-:S01]  /*48c0*/  FADD.FTZ R2, R68, R3 ;  /* 0x0000000344027221 */ /* 0x004fc20000010000 */
[--C-:B------:R-:W-:Y:S02]  /*48d0*/  IMAD.MOV.U32 R36, RZ, RZ, R151.reuse ;  /* 0x000000ffff247224 */ /* 0x100fe400078e0097 */
[----:B------:R-:W-:-:S04]  /*48e0*/  IMAD.MOV.U32 R24, RZ, RZ, R151 ;  /* 0x000000ffff187224 */ /* 0x000fc800078e0097 */
[----:B------:R-:W1:Y:S01]  /*48f0*/  MUFU.EX2 R29, R29 ;  /* 0x0000001d001d7308 */ /* 0x000e620000000800 */
[C---:B---3--:R-:W-:Y:S01]  /*4900*/  F2FP.SATFINITE.E4M3.F32.PACK_AB_MERGE_C R68, R69.reuse, R68, RZ ;  /* 0x000000444544723e */ /* 0x048fe200048070ff */
[----:B------:R-:W-:-:S03]  /*4910*/  FADD.FTZ R69, R69, R2 ;  /* 0x0000000245457221 */ /* 0x000fc60000010000 */
[----:B------:R-:W-:Y:S01]  /*4920*/  F2FP.SATFINITE.E4M3.F32.PACK_AB_MERGE_C R222, R65, R64, R68 ;  /* 0x0000004041de723e */ /* 0x000fe20004807044 */
[--C-:B------:R-:W-:Y:S02]  /*4930*/  IMAD.MOV.U32 R68, RZ, RZ, R151.reuse ;  /* 0x000000ffff447224 */ /* 0x100fe400078e0097 */
[----:B------:R-:W2:Y:S01]  /*4940*/  MUFU.EX2 R42, R42 ;  /* 0x0000002a002a7308 */ /* 0x000ea20000000800 */
[--C-:B------:R-:W-:Y:S02]  /*4950*/  IMAD.MOV.U32 R65, RZ, RZ, R151.reuse ;  /* 0x000000ffff417224 */ /* 0x100fe400078e0097 */
[----:B------:R-:W-:-:S05]  /*4960*/  IMAD.MOV.U32 R64, RZ, RZ, R151 ;  /* 0x000000ffff407224 */ /* 0x000fca00078e0097 */
[----:B------:R-:W3:Y:S01]  /*4970*/  MUFU.EX2 R72, R72 ;  /* 0x0000004800487308 */ /* 0x000ee20000000800 */
[----:B-1----:R-:W-:-:S07]  /*4980*/  F2FP.SATFINITE.E4M3.F32.PACK_AB_MERGE_C R3, R29, R44, RZ ;  /* 0x0000002c1d03723e */ /* 0x002fce00048070ff */
[----:B------:R-:W1:Y:S01]  /*4990*/  MUFU.EX2 R43, R43 ;  /* 0x0000002b002b7308 */ /* 0x000e620000000800 */
[----:B--2---:R-:W-:-:S07]  /*49a0*/  FADD.FTZ R4, R42, R5 ;  /* 0x000000052a047221 */ /* 0x004fce0000010000 */
[----:B------:R-:W2:Y:S01]  /*49b0*/  MUFU.EX2 R73, R73 ;  /* 0x0000004900497308 */ /* 0x000ea20000000800 */
[----:B---3--:R-:W-:-:S01]  /*49c0*/  FADD.FTZ R2, R72, R69 ;  /* 0x0000004548027221 */ /* 0x008fc20000010000 */
[----:B------:R-:W-:-:S06]  /*49d0*/  IMAD.MOV.U32 R69, RZ, RZ, R151 ;  /* 0x000000ffff457224 */ /* 0x000fcc00078e0097 */
[----:B------:R-:W3:Y:S01]  /*49e0*/  MUFU.EX2 R76, R76 ;  /* 0x0000004c004c7308 */ /* 0x000ee20000000800 */
[C---:B-1----:R-:W-:Y:S01]  /*49f0*/  F2FP.SATFINITE.E4M3.F32.PACK_AB_MERGE_C R217, R43.reuse, R42, R3 ;  /* 0x0000002a2bd9723e */ /* 0x042fe20004807003 */
[----:B------:R-:W-:Y:S01]  /*4a00*/  FADD.FTZ R43, R43, R4 ;  /* 0x000000042b2b7221 */ /* 0x000fe20000010000 */
[----:B------:R-:W-:-:S03]  /*4a10*/  IMAD.MOV.U32 R42, RZ, RZ, R151 ;  /* 0x000000ffff2a7224 */ /* 0x000fc600078e0097 */
[----:B------:R-:W-:Y:S01]  /*4a20*/  FADD.FTZ R44, R44, R43 ;  /* 0x0000002b2c2c7221 */ /* 0x000fe20000010000 */
[----:B------:R-:W-:Y:S01]  /*4a30*/  IMAD.MOV.U32 R43, RZ, RZ, R151 ;  /* 0x000000ffff2b7224 */ /* 0x000fe200078e0097 */
[----:B------:R-:W1:Y:S01]  /*4a40*/  MUFU.EX2 R77, R77 ;  /* 0x0000004d004d7308 */ /* 0x000e620000000800 */
[----:B--2---:R-:W-:-:S01]  /*4a50*/  FADD.FTZ R3, R73, R2 ;  /* 0x0000000249037221 */ /* 0x004fc20000010000 */
[----:B------:R-:W-:Y:S01]  /*4a60*/  FADD.FTZ R44, R29, R44 ;  /* 0x0000002c1d2c7221 */ /* 0x000fe20000010000 */
[----:B------:R-:W-:-:S05]  /*4a70*/  IMAD.MOV.U32 R29, RZ, RZ, R151 ;  /* 0x000000ffff1d7224 */ /* 0x000fca00078e0097 */
[----:B------:R-:W-:Y:S01]  /*4a80*/  MUFU.EX2 R27, R27 ;  /* 0x0000001b001b7308 */ /* 0x000fe20000000800 */
[----:B---3--:R-:W-:-:S07]  /*4a90*/  FADD.FTZ R2, R76, R3 ;  /* 0x000000034c027221 */ /* 0x008fce0000010000 */
[----:B------:R2:W3:Y:S01]  /*4aa0*/  MUFU.EX2 R28, R49 ;  /* 0x00000031001c7308 */ /* 0x0004e20000000800 */
[C---:B-1----:R-:W-:Y:S01]  /*4ab0*/  F2FP.SATFINITE.E4M3.F32.PACK_AB_MERGE_C R76, R77.reuse, R76, RZ ;  /* 0x0000004c4d4c723e */ /* 0x042fe200048070ff */
[----:B------:R-:W-:-:S03]  /*4ac0*/  FADD.FTZ R77, R77, R2 ;  /* 0x000000024d4d7221 */ /* 0x000fc60000010000 */
[----:B------:R-:W-:Y:S01]  /*4ad0*/  F2FP.SATFINITE.E4M3.F32.PACK_AB_MERGE_C R216, R73, R72, R76 ;  /* 0x0000004849d8723e */ /* 0x000fe2000480704c */
[--C-:B------:R-:W-:Y:S02]  /*4ae0*/  IMAD.MOV.U32 R76, RZ, RZ, R151.reuse ;  /* 0x000000ffff4c7224 */ /* 0x100fe400078e0097 */
[----:B------:R-:W1:Y:S01]  /*4af0*/  MUFU.EX2 R25, R25 ;  /* 0x0000001900197308 */ /* 0x000e620000000800 */
[--C-:B------:R-:W-:Y:S02]  /*4b00*/  IMAD.MOV.U32 R73, RZ, RZ, R151.reuse ;  /* 0x000000ffff497224 */ /* 0x100fe400078e0097 */
[--C-:B------:R-:W-:Y:S02]  /*4b10*/  IMAD.MOV.U32 R72, RZ, RZ, R151.reuse ;  /* 0x000000ffff487224 */ /* 0x100fe400078e0097 */
[----:B--2---:R-:W-:-:S03]  /*4b20*/  IMAD.MOV.U32 R49, RZ, RZ, R151 ;  /* 0x000000ffff317224 */ /* 0x004fc600078e0097 */
[----:B------:R-:W2:Y:S01]  /*4b30*/  MUFU.EX2 R80, R80 ;  /* 0x0000005000507308 */ /* 0x000ea20000000800 */
[----:B---3--:R-:W-:-:S07]  /*4b40*/  F2FP.SATFINITE.E4M3.F32.PACK_AB_MERGE_C R4, R28, R27, RZ ;  /* 0x0000001b1c04723e */ /* 0x008fce00048070ff */
[----:B------:R-:W3:Y:S01]  /*4b50*/  MUFU.EX2 R30, R30 ;  /* 0x0000001e001e7308 */ /* 0x000ee20000000800 */
[----:B-1----:R-:W-:-:S01]  /*4b60*/  FADD.FTZ R3, R25, R44 ;  /* 0x0000002c19037221 */ /* 0x002fc20000010000 */
[----:B------:R-:W-:-:S06]  /*4b70*/  MOV R44, R151 ;  /* 0x00000097002c7202 */ /* 0x000fcc0000000f00 */
[----:B------:R-:W1:Y:S01]  /*4b80*/  MUFU.EX2 R81, R81 ;  /* 0x0000005100517308 */ /* 0x000e620000000800 */
[----:B--2---:R-:W-:-:S01]  /*4b90*/  FADD.FTZ R2, R80, R77 ;  /* 0x0000004d50027221 */ /* 0x004fc20000010000 */
[----:B------:R-:W-:-:S06]  /*4ba0*/  IMAD.MOV.U32 R77, RZ, RZ, R151 ;  /* 0x000000ffff4d7224 */ /* 0x000fcc00078e0097 */
[----:B------:R-:W-:Y:S01]  /*4bb0*/  MUFU.EX2 R84, R84 ;  /* 0x0000005400547308 */ /* 0x000fe20000000800 */
[C---:B---3--:R-:W-:Y:S01]  /*4bc0*/  F2FP.SATFINITE.E4M3.F32.PACK_AB_MERGE_C R219, R30.reuse, R25, R4 ;  /* 0x000000191edb723e */ /* 0x048fe20004807004 */
[----:B------:R-:W-:Y:S01]  /*4bd0*/  FADD.FTZ R30, R30, R3 ;  /* 0x000000031e1e7221 */ /* 0x000fe20000010000 */
[----:B------:R-:W-:-:S03]  /*4be0*/  IMAD.MOV.U32 R25, RZ, RZ, R151 ;  /* 0x000000ffff197224 */ /* 0x000fc600078e0097 */
[----:B------:R-:W-:Y:S01]  /*4bf0*/  FADD.FTZ R27, R27, R30 ;  /* 0x0000001e1b1b7221 */ /* 0x000fe20000010000 */
[----:B------:R-:W-:Y:S01]  /*4c00*/  IMAD.MOV.U32 R30, RZ, RZ, R151 ;  /* 0x000000ffff1e7224 */ /* 0x000fe200078e0097 */
[----:B------:R-:W2:Y:S01]  /*4c10*/  MUFU.EX2 R31, R31 ;  /* 0x0000001f001f7308 */ /* 0x000ea20000000800 */
[----:B-1----:R-:W-:-:S01]  /*4c20*/  FADD.FTZ R3, R81, R2 ;  /* 0x0000000251037221 */ /* 0x002fc20000010000 */
[----:B--2---:R-:W-:-:S03]  /*4c30*/  F2FP.SATFINITE.E4M3.F32.PACK_AB_MERGE_C R2, R31, R84, RZ ;  /* 0x000000541f02723e */ /* 0x004fc600048070ff */
[----:B------:R-:W-:Y:S01]  /*4c40*/  FADD.FTZ R84, R84, R3 ;  /* 0x0000000354547221 */ /* 0x000fe20000010000 */
[----:B------:R-:W-:Y:S01]  /*4c50*/  F2FP.SATFINITE.E4M3.F32.PACK_AB_MERGE_C R218, R81, R80, R2 ;  /* 0x0000005051da723e */ /* 0x000fe20004807002 */
[----:B------:R-:W-:Y:S02]  /*4c60*/  FADD.FTZ R2, R28, R27 ;  /* 0x0000001b1c027221 */ /* 0x000fe40000010000 */
[----:B------:R-:W-:-:S01]  /*4c70*/  FADD.FTZ R3, R31, R84 ;  /* 0x000000541f037221 */ /* 0x000fc20000010000 */
[--C-:B------:R-:W-:Y:S01]  /*4c80*/  IMAD.MOV.U32 R84, RZ, RZ, R151.reuse ;  /* 0x000000ffff547224 */ /* 0x100fe200078e0097 */
[----:B------:R-:W-:Y:S01]  /*4c90*/  MOV R81, R151 ;  /* 0x0000009700517202 */ /* 0x000fe20000000f00 */
[--C-:B------:R-:W-:Y:S02]  /*4ca0*/  IMAD.MOV.U32 R80, RZ, RZ, R151.reuse ;  /* 0x000000ffff507224 */ /* 0x100fe400078e0097 */
[--C-:B------:R-:W-:Y:S02]  /*4cb0*/  IMAD.MOV.U32 R31, RZ, RZ, R151.reuse ;  /* 0x000000ffff1f7224 */ /* 0x100fe400078e0097 */
        /* <DEDUP_REMOVED lines=70> */
[----:B------:R-:W-:Y:S01]  /*5120*/  ULDC UR57, c[0x0][0x2e0] ;  /* 0x0000b80000397ab9 */ /* 0x000fe20000000800 */
[----:B------:R-:W-:Y:S01]  /*5130*/  ULDC UR56, c[0x0][0x288] ;  /* 0x0000a20000387ab9 */ /* 0x000fe20000000800 */
[----:B------:R-:W-:Y:S01]  /*5140*/  ULDC UR58, c[0x0][0x404] ;  /* 0x00010100003a7ab9 */ /* 0x000fe20000000800 */
[----:B------:R-:W-:Y:S01]  /*5150*/  ULDC UR53, c[0x0][0x988] ;  /* 0x0002620000357ab9 */ /* 0x000fe20000000800 */
[----:B------:R-:W-:-:S05]  /*5160*/  ULDC.64 UR40, c[0x0][0x3f8] ;  /* 0x0000fe0000287ab9 */ /* 0x000fca0000000a00 */
.L_x_1861:
[----:B------:R-:W-:Y:S01]  /*5170*/  ISETP.NE.AND P3, PT, RZ, UR45, PT ;  /* 0x0000002dff007c0c */ /* 0x000fe2000bf65270 */
[----:B------:R-:W-:-:S04]  /*5180*/  UISETP.NE.AND UP0, UPT, UR37, 0x1, UPT ;  /* 0x000000012500788c */ /* 0x000fc8000bf05270 */
[----:B------:R-:W-:-:S04]  /*5190*/  USEL UR36, URZ, 0x1, UP0 ;  /* 0x000000013f247887 */ /* 0x000fc80008000000 */
[----:B------:R-:W-:-:S04]  /*51a0*/  ULOP3.LUT UR36, UR7, UR36, URZ, 0x3c, !UPT ;  /* 0x0000002407247292 */ /* 0x000fc8000f8e3c3f */
[----:B------:R-:W-:Y:S08]  /*51b0*/  @P3 BRA `(.L_x_1852) ;  /* 0x0000000000383947 */ /* 0x000ff00003800000 */
[----:B------:R-:W-:Y:S05]  /*51c0*/  @!P0 BRA `(.L_x_1853) ;  /* 0x0000000000048947 */ /* 0x000fea0003800000 */
[----:B------:R-:W-:Y:S01]  /*51d0*/  BPT.TRAP 0x1 ;  /* 0x000000040000795c */ /* 0x000fe20000300000 */
.L_x_1853:
        /* <DEDUP_REMOVED lines=9> */
.L_x_1854:
[----:B--2---:R-:W-:Y:S05]  /*5270*/  @P2 BRA `(.L_x_1852) ;  /* 0x0000000000082947 */ /* 0x004fea0003800000 */
[----:B------:R-:W2:Y:S02]  /*5280*/  SYNCS.PHASECHK.TRANS64.TRYWAIT P2, [UR6+0x38830], R6 ;  /* 0x03883006ff0075a7 */ /* 0x000ea40008040146 */
[----:B--2---:R-:W-:Y:S05]  /*5290*/  @!P2 BRA `(.L_x_1855) ;  /* 0x000000d40014a947 */ /* 0x004fea0003800000 */
.L_x_1852:
        /* <DEDUP_REMOVED lines=51> */
.L_x_1857:
[----:B------:R-:W-:Y:S01]  /*55d0*/  ULEA UR10, UR37, UR38, 0x3 ;  /* 0x00000026250a7291 */ /* 0x000fe2000f8e183f */
[----:B------:R-:W-:-:S05]  /*55e0*/  IMAD.U32 R6, RZ, RZ, UR7 ;  /* 0x00000007ff067e24 */ /* 0x000fca000f8e00ff */
[----:B------:R-:W-:-:S04]  /*55f0*/  SHF.L.U32 R6, R6, 0x1f, RZ ;  /* 0x0000001f06067819 */ /* 0x000fc800000006ff */
[----:B------:R1:W2:Y:S01]  /*5600*/  SYNCS.PHASECHK.TRANS64.TRYWAIT P2, [UR10+0x38850], R6 ;  /* 0x03885006ff0075a7 */ /* 0x0002a2000804014a */
[----:B------:R-:W-:Y:S05]  /*5610*/  @!P0 BRA `(.L_x_1858) ;  /* 0x0000000000048947 */ /* 0x000fea0003800000 */
[----:B------:R-:W-:Y:S01]  /*5620*/  BPT.TRAP 0x1 ;  /* 0x000000040000795c */ /* 0x000fe20000300000 */
.L_x_1858:
[----:B--2---:R-:W-:Y:S05]  /*5630*/  @P2 BRA `(.L_x_1856) ;  /* 0x0000000000082947 */ /* 0x004fea0003800000 */
[----:B------:R-:W2:Y:S02]  /*5640*/  SYNCS.PHASECHK.TRANS64.TRYWAIT P2, [UR10+0x38850], R6 ;  /* 0x03885006ff0075a7 */ /* 0x000ea4000804014a */
[----:B--2---:R-:W-:Y:S05]  /*5650*/  @!P2 BRA `(.L_x_1859) ;  /* 0x000000d0003ca947 */ /* 0x004fea0003800000 */
.L_x_1856:
[----:B------:R-:W-:Y:S01]  /*5660*/  UIADD3 UR7, UR38, 0x400, URZ ;  /* 0x0000040026077890 */ /* 0x000fe2000fffe03f */
[----:B------:R-:W-:Y:S01]  /*5670*/  WARPGROUP.ARRIVE ;  /* 0x00000000000079c5 */ /* 0x000fe20000000000 */
[----:B------:R-:W-:Y:S01]  /*5680*/  UMOV UR11, 0x40000040 ;  /* 0x40000040000b7882 */ /* 0x000fe20000000000 */
[----:B------:R-:W-:Y:S01]  /*5690*/  UISETP.NE.U32.AND UP0, UPT, UR40, URZ, UPT ;  /* 0x0000003f2800728c */ /* 0x000fe2000bf05070 */
[C---:B-12---:R-:W-:Y:S01]  /*56a0*/  FMUL.FTZ R6, R0.reuse, R152 ;  /* 0x0000009800067220 */ /* 0x046fe20000410000 */
[----:B------:R-:W-:Y:S01]  /*56b0*/  USHF.R.U32.HI UR7, URZ, 0x4, UR7 ;  /* 0x000000043f077899 */ /* 0x000fe20008011607 */
[C---:B------:R-:W-:Y:S01]  /*56c0*/  FMUL.FTZ R7, R0.reuse, R153 ;  /* 0x0000009900077220 */ /* 0x040fe20000410000 */
[----:B------:R-:W-:Y:S01]  /*56d0*/  UISETP.NE.AND.EX UP0, UPT, UR41, URZ, UPT, UP0 ;  /* 0x0000003f2900728c */ /* 0x000fe2000bf05300 */
[C---:B------:R-:W-:Y:S01]  /*56e0*/  FMUL.FTZ R21, R0.reuse, R163 ;  /* 0x000000a300157220 */ /* 0x040fe20000410000 */
[----:B------:R-:W-:Y:S01]  /*56f0*/  ULOP3.LUT UR7, UR7, 0x3fff, URZ, 0xc0, !UPT ;  /* 0x00003fff07077892 */ /* 0x000fe2000f8ec03f */
[C---:B------:R-:W-:Y:S01]  /*5700*/  FMUL.FTZ R163, R0.reuse, R175 ;  /* 0x000000af00a37220 */ /* 0x040fe20000410000 */
[----:B------:R-:W1:Y:S01]  /*5710*/  MUFU.TANH R6, R6 ;  /* 0x0000000600067308 */ /* 0x000e620000002400 */
[----:B------:R-:W-:Y:S01]  /*5720*/  IMAD.MOV.U32 R175, RZ, RZ, -0x2 ;  /* 0xfffffffeffaf7424 */ /* 0x000fe200078e00ff */
[----:B------:R-:W-:Y:S01]  /*5730*/  ULOP3.LUT UR7, UR7, 0x10000, URZ, 0xfc, !UPT ;  /* 0x0001000007077892 */ /* 0x000fe2000f8efc3f */
[C---:B------:R-:W-:Y:S01]  /*5740*/  FMUL.FTZ R10, R0.reuse, R156 ;  /* 0x0000009c000a7220 */ /* 0x040fe20000410000 */
[C---:B------:R-:W-:Y:S01]  /*5750*/  FMUL.FTZ R152, R0.reuse, R164 ;  /* 0x000000a400987220 */ /* 0x040fe20000410000 */
[C---:B------:R-:W-:Y:S01]  /*5760*/  FMUL.FTZ R164, R0.reuse, R176 ;  /* 0x000000b000a47220 */ /* 0x040fe20000410000 */
[----:B------:R-:W-:Y:S01]  /*5770*/  ULEA UR7, UR37, UR7, 0xb ;  /* 0x0000000725077291 */ /* 0x000fe2000f8e583f */
[C---:B------:R-:W-:Y:S01]  /*5780*/  FMUL.FTZ R11, R0.reuse, R157 ;  /* 0x0000009d000b7220 */ /* 0x040fe20000410000 */
[----:B------:R-:W2:Y:S01]  /*5790*/  MUFU.TANH R7, R7 ;  /* 0x0000000700077308 */ /* 0x000ea20000002400 */
        /* <DEDUP_REMOVED lines=10> */
[C---:B------:R-:W-:Y:S01]  /*5840*/  FMUL.FTZ R169, R0.reuse, R181 ;  /* 0x000000b500a97220 */ /* 0x040fe20000410000 */
[C---:B------:R-:W-:Y:S01]  /*5850*/  FMUL.FTZ R156, R0.reuse, R168 ;  /* 0x000000a8009c7220 */ /* 0x040fe20000410000 */
[C---:B------:R-:W-:Y:S01]  /*5860*/  FMUL.FTZ R160, R0.reuse, R172 ;  /* 0x000000ac00a07220 */ /* 0x040fe20000410000 */
[C---:B------:R-:W-:Y:S01]  /*5870*/  FMUL.FTZ R13, R0.reuse, R159 ;  /* 0x0000009f000d7220 */ /* 0x040fe20000410000 */
[C---:B------:R-:W-:Y:S01]  /*5880*/  FMUL.FTZ R161, R0.reuse, R173 ;  /* 0x000000ad00a17220 */ /* 0x040fe20000410000 */
[C---:B------:R-:W-:Y:S01]  /*5890*/  FMUL.FTZ R159, R0.reuse, R171 ;  /* 0x000000ab009f7220 */ /* 0x040fe20000410000 */
[----:B------:R-:W4:Y:S01]  /*58a0*/  MUFU.TANH R11, R11 ;  /* 0x0000000b000b7308 */ /* 0x000f220000002400 */
[C---:B------:R-:W-:Y:S01]  /*58b0*/  FMUL.FTZ R171, R0.reuse, R183 ;  /* 0x000000b700ab7220 */ /* 0x040fe20000410000 */
[C---:B------:R-:W-:Y:S01]  /*58c0*/  FMUL.FTZ R168, R0.reuse, R180 ;  /* 0x000000b400a87220 */ /* 0x040fe20000410000 */
[C---:B------:R-:W-:Y:S01]  /*58d0*/  FMUL.FTZ R173, R0.reuse, R185 ;  /* 0x000000b900ad7220 */ /* 0x040fe20000410000 */
[C---:B------:R-:W-:Y:S01]  /*58e0*/  FMUL.FTZ R172, R0.reuse, R184 ;  /* 0x000000b800ac7220 */ /* 0x040fe20000410000 */
[C---:B------:R-:W-:Y:S01]  /*58f0*/  FMUL.FTZ R9, R0.reuse, R155 ;  /* 0x0000009b00097220 */ /* 0x040fe20000410000 */
[C---:B------:R-:W-:Y:S01]  /*5900*/  FMUL.FTZ R155, R0.reuse, R167 ;  /* 0x000000a7009b7220 */ /* 0x040fe20000410000 */
[C---:B------:R-:W-:Y:S01]  /*5910*/  FMUL.FTZ R167, R0.reuse, R179 ;  /* 0x000000b300a77220 */ /* 0x040fe20000410000 */
[----:B------:R-:W5:Y:S01]  /*5920*/  MUFU.TANH R14, R14 ;  /* 0x0000000e000e7308 */ /* 0x000f620000002400 */
        /* <DEDUP_REMOVED lines=19> */
[----:B------:R-:W-:Y:S01]  /*5a60*/  UMOV UR14, UR53 ;  /* 0x00000035000e7c82 */ /* 0x000fe20008000000 */
[C---:B------:R-:W-:Y:S01]  /*5a70*/  FMUL.FTZ R190, R0.reuse, R190 ;  /* 0x000000be00be7220 */ /* 0x040fe20000410000 */
[C---:B------:R-:W-:Y:S01]  /*5a80*/  FMUL.FTZ R194, R0.reuse, R194 ;  /* 0x000000c200c27220 */ /* 0x040fe20000410000 */
[----:B------:R-:W-:Y:S01]  /*5a90*/  FMUL.FTZ R195, R0, R195 ;  /* 0x000000c300c37220 */ /* 0x000fe20000410000 */
[----:B------:R-:W5:Y:S08]  /*5aa0*/  MUFU.TANH R153, R153 ;  /* 0x0000009900997308 */ /* 0x000f700000002400 */
        /* <DEDUP_REMOVED lines=29> */
[----:B------:R-:W-:-:S06]  /*5c80*/  WARPGROUP.ARRIVE ;  /* 0x00000000000079c5 */ /* 0x000fcc0000000000 */
[----:B------:R-:W1:Y:S01]  /*5c90*/  S2R R231, SR_TID.X ;  /* 0x0000000000e77919 */ /* 0x000e620000002100 */
[----:B------:R-:W-:Y:S01]  /*5ca0*/  MUFU.TANH R163, R163 ;  /* 0x000000a300a37308 */ /* 0x000fe20000002400 */
[----:B------:R-:W-:Y:S01]  /*5cb0*/  QGMMA.64x256x32.F32.E4M3.E4M3 R24, R224, gdesc[UR8], R24, gsb0 ;  /* 0x03e00008e0187df3 */ /* 0x000fe20008000818 */
[----:B------:R-:W-:Y:S01]  /*5cc0*/  UMOV UR10, 0xffffff80 ;  /* 0xffffff80000a7882 */ /* 0x000fe20000000000 */
[----:B------:R-:W-:Y:S02]  /*5cd0*/  USEL UR11, UR58, 0x1, UP0 ;  /* 0x000000013a0b7887 */ /* 0x000fe40008000000 */
[----:B------:R-:W-:-:S03]  /*5ce0*/  UIMAD UR10, UR5, UR10, 0x1 ;  /* 0x00000001050a74a4 */ /* 0x000fc6000f8e020a */
[----:B------:R-:W-:Y:S01]  /*5cf0*/  MUFU.TANH R166, R166 ;  /* 0x000000a600a67308 */ /* 0x000fe20000002400 */
[----:B------:R-:W-:-:S04]  /*5d00*/  UIADD3 UR10, UR42, UR10, URZ ;  /* 0x0000000a2a0a7290 */ /* 0x000fc8000fffe03f */
[----:B------:R-:W-:-:S03]  /*5d10*/  UIMAD UR10, UR11, UR57, UR10 ;  /* 0x000000390b0a72a4 */ /* 0x000fc6000f8e020a */
[----:B------:R-:W-:Y:S01]  /*5d20*/  MUFU.TANH R167, R167 ;  /* 0x000000a700a77308 */ /* 0x000fe20000002400 */
[----:B------:R-:W-:Y:S01]  /*5d30*/  UMOV UR11, 0x40000040 ;  /* 0x40000040000b7882 */ /* 0x000fe20000000000 */
[----:B------:R-:W-:-:S06]  /*5d40*/  UIADD3 UR10, UR10, -UR56, URZ ;  /* 0x800000380a0a7290 */ /* 0x000fcc000fffe03f */
[----:B------:R-:W-:Y:S01]  /*5d50*/  MUFU.TANH R170, R170 ;  /* 0x000000aa00aa7308 */ /* 0x000fe20000002400 */
[----:B------:R-:W-:Y:S02]  /*5d60*/  IMAD R176, R22, R175, UR10 ;  /* 0x0000000a16b07e24 */ /* 0x000fe4000f8e02af */
[C---:B------:R-:W-:Y:S01]  /*5d70*/  FMUL.FTZ R175, R0.reuse, R187 ;  /* 0x000000bb00af7220 */ /* 0x040fe20000410000 */
[C---:B------:R-:W-:Y:S01]  /*5d80*/  FMUL.FTZ R187, R0.reuse, R205 ;  /* 0x000000cd00bb7220 */ /* 0x040fe20000410000 */
[----:B------:R-:W-:Y:S01]  /*5d90*/  UIADD3 UR10, UR7, 0x4, URZ ;  /* 0x00000004070a7890 */ /* 0x000fe2000fffe03f */
[----:B------:R-:W-:Y:S02]  /*5da0*/  IMAD.IADD R176, R23, 0x1, R176 ;  /* 0x0000000117b07824 */ /* 0x000fe400078e02b0 */
[----:B------:R-:W-:Y:S01]  /*5db0*/  FMUL.FTZ R205, R0, R214 ;  /* 0x000000d600cd7220 */ /* 0x000fe20000410000 */
[----:B-1----:R-:W-:Y:S01]  /*5dc0*/  SHF.R.U32.HI R231, RZ, 0x7, R231 ;  /* 0x00000007ffe77819 */ /* 0x002fe200000116e7 */
[----:B------:R-:W-:Y:S01]  /*5dd0*/  MUFU.TANH R171, R171 ;  /* 0x000000ab00ab7308 */ /* 0x000fe20000002400 */
[----:B------:R-:W-:-:S02]  /*5de0*/  ISETP.GT.AND P2, PT, R176, RZ, PT ;  /* 0x000000ffb000720c */ /* 0x000fc40003f44270 */
[----:B------:R-:W-:Y:S02]  /*5df0*/  ISETP.GT.AND P3, PT, R176, 0x1, PT ;  /* 0x00000001b000780c */ /* 0x000fe40003f64270 */
[----:B------:R-:W-:Y:S02]  /*5e00*/  FSEL R177, R6, -INF , P2 ;  /* 0xff80000006b17808 */ /* 0x000fe40001000000 */
[C---:B------:R-:W-:Y:S01]  /*5e10*/  ISETP.GT.AND P2, PT, R176.reuse, 0x8, PT ;  /* 0x00000008b000780c */ /* 0x040fe20003f44270 */
[----:B------:R-:W-:Y:S01]  /*5e20*/  MUFU.TANH R187, R187 ;  /* 0x000000bb00bb7308 */ /* 0x000fe20000002400 */
[----:B--2---:R-:W-:Y:S02]  /*5e30*/  FSEL R7, R7, -INF , P3 ;  /* 0xff80000007077808 */ /* 0x004fe40001800000 */
[----:B------:R-:W-:Y:S02]  /*5e40*/  FMNMX.FTZ R6, R177, R4, !PT ;  /* 0x00000004b1067209 */ /* 0x000fe40007810000 */
[----:B------:R-:W-:-:S02]  /*5e50*/  ISETP.GT.AND P3, PT, R176, 0x9, PT ;  /* 0x00000009b000780c */ /* 0x000fc40003f64270 */
[----:B---3--:R-:W-:Y:S01]  /*5e60*/  FSEL R10, R10, -INF , P2 ;  /* 0xff8000000a0a7808 */ /* 0x008fe20001000000 */
[----:B------:R-:W-:Y:S01]  /*5e70*/  MUFU.TANH R174, R174 ;  /* 0x000000ae00ae7308 */ /* 0x000fe20000002400 */
[----:B------:R-:W-:Y:S02]  /*5e80*/  FMNMX.FTZ R181, R7, R6, !PT ;  /* 0x0000000607b57209 */ /* 0x000fe40007810000 */
[----:B------:R-:W-:Y:S02]  /*5e90*/  ISETP.GT.AND P2, PT, R176, 0x10, PT ;  /* 0x00000010b000780c */ /* 0x000fe40003f44270 */
[----:B----4-:R-:W-:Y:S02]  /*5ea0*/  FSEL R11, R11, -INF , P3 ;  /* 0xff8000000b0b7808 */ /* 0x010fe40001800000 */
[----:B------:R-:W-:Y:S01]  /*5eb0*/  FMNMX.FTZ R6, R10, R181, !PT ;  /* 0x000000b50a067209 */ /* 0x000fe20007810000 */
[----:B------:R-:W-:Y:S01]  /*5ec0*/  MUFU.TANH R175, R175 ;  /* 0x000000af00af7308 */ /* 0x000fe20000002400 */
[----:B------:R-:W-:-:S02]  /*5ed0*/  ISETP.GT.AND P3, PT, R176, 0x11, PT ;  /* 0x00000011b000780c */ /* 0x000fc40003f64270 */
[----:B-----5:R-:W-:Y:S02]  /*5ee0*/  FSEL R14, R14, -INF , P2 ;  /* 0xff8000000e0e7808 */ /* 0x020fe40001000000 */
[----:B------:R-:W-:Y:S02]  /*5ef0*/  FMNMX.FTZ R181, R11, R6, !PT ;  /* 0x000000060bb57209 */ /* 0x000fe40007810000 */
[----:B------:R-:W-:Y:S01]  /*5f00*/  ISETP.GT.AND P2, PT, R176, 0x18, PT ;  /* 0x00000018b000780c */ /* 0x000fe20003f44270 */
[----:B------:R-:W-:Y:S01]  /*5f10*/  MUFU.TANH R190, R190 ;  /* 0x000000be00be7308 */ /* 0x000fe20000002400 */
[----:B------:R-:W-:Y:S02]  /*5f20*/  FSEL R15, R15, -INF , P3 ;  /* 0xff8000000f0f7808 */ /* 0x000fe40001800000 */
[----:B------:R-:W-:Y:S01]  /*5f30*/  FMNMX.FTZ R6, R14, R181, !PT ;  /* 0x000000b50e067209 */ /* 0x000fe20007810000 */
[----:B------:R-:W-:Y:S01]  /*5f40*/  FMUL.FTZ R181, R0, R193 ;  /* 0x000000c100b57220 */ /* 0x000fe20000410000 */
[----:B------:R-:W-:Y:S01]  /*5f50*/  ISETP.GT.AND P3, PT, R176, 0x19, PT ;  /* 0x00000019b000780c */ /* 0x000fe20003f64270 */
[----:B------:R-:W-:Y:S01]  /*5f60*/  FMUL.FTZ R193, R0, R191 ;  /* 0x000000bf00c17220 */ /* 0x000fe20000410000 */
[----:B------:R-:W-:Y:S01]  /*5f70*/  FSEL R152, R152, -INF , P2 ;  /* 0xff80000098987808 */ /* 0x000fe20001000000 */
[----:B------:R-:W-:Y:S01]  /*5f80*/  MUFU.TANH R194, R194 ;  /* 0x000000c200c27308 */ /* 0x000fe20000002400 */
[----:B------:R-:W-:-:S02]  /*5f90*/  FMNMX.FTZ R183, R15, R6, !PT ;  /* 0x000000060fb77209 */ /* 0x000fc40007810000 */
[----:B------:R-:W-:Y:S02]  /*5fa0*/  ISETP.GT.AND P2, PT, R176, 0x20, PT ;  /* 0x00000020b000780c */ /* 0x000fe40003f44270 */
[----:B------:R-:W-:Y:S02]  /*5fb0*/  FSEL R153, R153, -INF , P3 ;  /* 0xff80000099997808 */ /* 0x000fe40001800000 */
[----:B------:R-:W-:Y:S01]  /*5fc0*/  FMNMX.FTZ R6, R152, R183, !PT ;  /* 0x000000b798067209 */ /* 0x000fe20007810000 */
[----:B------:R-:W1:Y:S01]  /*5fd0*/  MUFU.TANH R181, R181 ;  /* 0x000000b500b57308 */ /* 0x000e620000002400 */
[----:B------:R-:W-:Y:S02]  /*5fe0*/  ISETP.GT.AND P3, PT, R176, 0x21, PT ;  /* 0x00000021b000780c */ /* 0x000fe40003f64270 */
[----:B------:R-:W-:Y:S02]  /*5ff0*/  FSEL R156, R156, -INF , P2 ;  /* 0xff8000009c9c7808 */ /* 0x000fe40001000000 */
[----:B------:R-:W-:-:S02]  /*6000*/  FMNMX.FTZ R183, R153, R6, !PT ;  /* 0x0000000699b77209 */ /* 0x000fc40007810000 */
        /* <DEDUP_REMOVED lines=9> */
[----:B------:R-:W-:Y:S01]  /*60a0*/  FMNMX.FTZ R185, R157, R6, !PT ;  /* 0x000000069db97209 */ /* 0x000fe20007810000 */
[----:B------:R-:W-:Y:S01]  /*60b0*/  FMUL.FTZ R199, R0, R203 ;  /* 0x000000cb00c77220 */ /* 0x000fe20000410000 */
[----:B------:R-:W-:Y:S01]  /*60c0*/  ISETP.GT.AND P2, PT, R176, 0x30, PT ;  /* 0x00000030b000780c */ /* 0x000fe20003f44270 */
[----:B------:R-:W-:Y:S01]  /*60d0*/  FMUL.FTZ R203, R0, R211 ;  /* 0x000000d300cb7220 */ /* 0x000fe20000410000 */
[----:B------:R-:W-:Y:S01]  /*60e0*/  FSEL R6, R161, -INF , P3 ;  /* 0xff800000a1067808 */ /* 0x000fe20001800000 */
[----:B------:R-:W-:Y:S01]  /*60f0*/  IMAD.U32 R211, RZ, RZ, UR14 ;  /* 0x0000000effd37e24 */ /* 0x000fe2000f8e00ff */
[----:B------:R-:W-:Y:S01]  /*6100*/  FMNMX.FTZ R185, R160, R185, !PT ;  /* 0x000000b9a0b97209 */ /* 0x000fe20007810000 */
[----:B------:R-:W2:Y:S01]  /*6110*/  MUFU.TANH R183, R183 ;  /* 0x000000b700b77308 */ /* 0x000ea20000002400 */
[----:B------:R-:W-:-:S02]  /*6120*/  ISETP.GT.AND P3, PT, R176, 0x31, PT ;  /* 0x00000031b000780c */ /* 0x000fc40003f64270 */
[----:B------:R-:W-:Y:S02]  /*6130*/  FSEL R164, R164, -INF , P2 ;  /* 0xff800000a4a47808 */ /* 0x000fe40001000000 */
        /* <DEDUP_REMOVED lines=14> */
[----:B------:R-:W-:-:S02]  /*6220*/  FSEL R169, R169, -INF , P3 ;  /* 0xff800000a9a97808 */ /* 0x000fc40001800000 */
[----:B------:R-:W-:Y:S01]  /*6230*/  FMNMX.FTZ R188, R168, R161, !PT ;  /* 0x000000a1a8bc7209 */ /* 0x000fe20007810000 */
[----:B------:R-:W3:Y:S01]  /*6240*/  MUFU.TANH R185, R185 ;  /* 0x000000b900b97308 */ /* 0x000ee20000002400 */
[----:B------:R-:W-:Y:S02]  /*6250*/  ISETP.GT.AND P3, PT, R176, 0x41, PT ;  /* 0x00000041b000780c */ /* 0x000fe40003f64270 */
[----:B------:R-:W-:Y:S02]  /*6260*/  FSEL R172, R172, -INF , P2 ;  /* 0xff800000acac7808 */ /* 0x000fe40001000000 */
[----:B------:R-:W-:Y:S02]  /*6270*/  FMNMX.FTZ R161, R169, R188, !PT ;  /* 0x000000bca9a17209 */ /* 0x000fe40007810000 */
[----:B------:R-:W-:Y:S01]  /*6280*/  ISETP.GT.AND P2, PT, R176, 0x48, PT ;  /* 0x00000048b000780c */ /* 0x000fe20003f44270 */
[----:B------:R-:W4:Y:S01]  /*6290*/  MUFU.TANH R186, R186 ;  /* 0x000000ba00ba7308 */ /* 0x000f220000002400 */
[----:B------:R-:W-:-:S02]  /*62a0*/  FSEL R173, R173, -INF , P3 ;  /* 0xff800000adad7808 */ /* 0x000fc40001800000 */
[----:B------:R-:W-:Y:S02]  /*62b0*/  FMNMX.FTZ R188, R172, R161, !PT ;  /* 0x000000a1acbc7209 */ /* 0x000fe40007810000 */
[C---:B------:R-:W-:Y:S02]  /*62c0*/  ISETP.GT.AND P3, PT, R176.reuse, 0x49, PT ;  /* 0x00000049b000780c */ /* 0x040fe40003f64270 */
[----:B------:R-:W-:Y:S01]  /*62d0*/  FSEL R179, R179, -INF , P2 ;  /* 0xff800000b3b37808 */ /* 0x000fe20001000000 */
[----:B------:R-:W-:Y:S01]  /*62e0*/  MUFU.TANH R201, R201 ;  /* 0x000000c900c97308 */ /* 0x000fe20000002400 */
[----:B------:R-:W-:Y:S02]  /*62f0*/  FMNMX.FTZ R188, R173, R188, !PT ;  /* 0x000000bcadbc7209 */ /* 0x000fe40007810000 */
[----:B------:R-:W-:Y:S02]  /*6300*/  ISETP.GT.AND P2, PT, R176, 0x50, PT ;  /* 0x00000050b000780c */ /* 0x000fe40003f44270 */
[----:B------:R-:W-:-:S02]  /*6310*/  FSEL R178, R178, -INF , P3 ;  /* 0xff800000b2b27808 */ /* 0x000fc40001800000 */
[----:B------:R-:W-:Y:S01]  /*6320*/  FMNMX.FTZ R161, R179, R188, !PT ;  /* 0x000000bcb3a17209 */ /* 0x000fe20007810000 */
[----:B------:R-:W-:Y:S01]  /*6330*/  FMUL.FTZ R188, R0, R208 ;  /* 0x000000d000bc7220 */ /* 0x000fe20000410000 */
[----:B------:R-:W-:Y:S01]  /*6340*/  ISETP.GT.AND P3, PT, R176, 0x51, PT ;  /* 0x00000051b000780c */ /* 0x000fe20003f64270 */
[----:B------:R-:W-:Y:S01]  /*6350*/  MUFU.TANH R203, R203 ;  /* 0x000000cb00cb7308 */ /* 0x000fe20000002400 */
[----:B------:R-:W-:Y:S02]  /*6360*/  FSEL R180, R180, -INF , P2 ;  /* 0xff800000b4b47808 */ /* 0x000fe40001000000 */
[----:B------:R-:W-:Y:S02]  /*6370*/  FMNMX.FTZ R161, R178, R161, !PT ;  /* 0x000000a1b2a17209 */ /* 0x000fe40007810000 */
[----:B------:R-:W-:Y:S02]  /*6380*/  ISETP.GT.AND P2, PT, R176, 0x58, PT ;  /* 0x00000058b000780c */ /* 0x000fe40003f44270 */
[----:B-1----:R-:W-:Y:S01]  /*6390*/  FSEL R181, R181, -INF , P3 ;  /* 0xff800000b5b57808 */ /* 0x002fe20001800000 */
[----:B------:R-:W1:Y:S01]  /*63a0*/  MUFU.TANH R188, R188 ;  /* 0x000000bc00bc7308 */ /* 0x000e620000002400 */
[----:B------:R-:W-:-:S02]  /*63b0*/  FMNMX.FTZ R192, R180, R161, !PT ;  /* 0x000000a1b4c07209 */ /* 0x000fc40007810000 */
[----:B------:R-:W-:Y:S02]  /*63c0*/  ISETP.GT.AND P3, PT, R176, 0x59, PT ;  /* 0x00000059b000780c */ /* 0x000fe40003f64270 */
[----:B------:R-:W-:Y:S02]  /*63d0*/  FSEL R182, R182, -INF , P2 ;  /* 0xff800000b6b67808 */ /* 0x000fe40001000000 */
[----:B------:R-:W-:Y:S01]  /*63e0*/  FMNMX.FTZ R161, R181, R192, !PT ;  /* 0x000000c0b5a17209 */ /* 0x000fe20007810000 */
[----:B------:R-:W-:Y:S01]  /*63f0*/  MUFU.TANH R205, R205 ;  /* 0x000000cd00cd7308 */ /* 0x000fe20000002400 */
[----:B------:R-:W-:Y:S02]  /*6400*/  ISETP.GT.AND P2, PT, R176, 0x60, PT ;  /* 0x00000060b000780c */ /* 0x000fe40003f44270 */
[----:B--2---:R-:W-:Y:S02]  /*6410*/  FSEL R183, R183, -INF , P3 ;  /* 0xff800000b7b77808 */ /* 0x004fe40001800000 */
[----:B------:R-:W-:-:S02]  /*6420*/  FMNMX.FTZ R192, R182, R161, !PT ;  /* 0x000000a1b6c07209 */ /* 0x000fc40007810000 */
[----:B------:R-:W-:Y:S01]  /*6430*/  ISETP.GT.AND P3, PT, R176, 0x61, PT ;  /* 0x00000061b000780c */ /* 0x000fe20003f64270 */
[----:B------:R-:W-:Y:S01]  /*6440*/  MUFU.TANH R207, R207 ;  /* 0x000000cf00cf7308 */ /* 0x000fe20000002400 */
[----:B------:R-:W-:Y:S02]  /*6450*/  FSEL R184, R184, -INF , P2 ;  /* 0xff800000b8b87808 */ /* 0x000fe40001000000 */
[----:B------:R-:W-:Y:S02]  /*6460*/  FMNMX.FTZ R161, R183, R192, !PT ;  /* 0x000000c0b7a17209 */ /* 0x000fe40007810000 */
[----:B------:R-:W-:Y:S02]  /*6470*/  ISETP.GT.AND P2, PT, R176, 0x68, PT ;  /* 0x00000068b000780c */ /* 0x000fe40003f44270 */
[----:B---3--:R-:W-:Y:S01]  /*6480*/  FSEL R185, R185, -INF , P3 ;  /* 0xff800000b9b97808 */ /* 0x008fe20001800000 */
[----:B------:R-:W2:Y:S01]  /*6490*/  MUFU.TANH R192, R212 ;  /* 0x000000d400c07308 */ /* 0x000ea20000002400 */
[----:B------:R-:W-:-:S02]  /*64a0*/  FMNMX.FTZ R196, R184, R161, !PT ;  /* 0x000000a1b8c47209 */ /* 0x000fc40007810000 */
[----:B------:R-:W-:Y:S02]  /*64b0*/  ISETP.GT.AND P3, PT, R176, 0x69, PT ;  /* 0x00000069b000780c */ /* 0x000fe40003f64270 */
[----:B----4-:R-:W-:Y:S02]  /*64c0*/  FSEL R186, R186, -INF , P2 ;  /* 0xff800000baba7808 */ /* 0x010fe40001000000 */
[----:B------:R-:W-:Y:S02]  /*64d0*/  FMNMX.FTZ R161, R185, R196, !PT ;  /* 0x000000c4b9a17209 */ /* 0x000fe40007810000 */
[----:B------:R-:W-:Y:S02]  /*64e0*/  ISETP.GT.AND P2, PT, R176, 0x70, PT ;  /* 0x00000070b000780c */ /* 0x000fe40003f44270 */
[----:B------:R-:W-:Y:S02]  /*64f0*/  FSEL R187, R187, -INF , P3 ;  /* 0xff800000bbbb7808 */ /* 0x000fe40001800000 */
[----:B------:R-:W-:-:S02]  /*6500*/  FMNMX.FTZ R196, R186, R161, !PT ;  /* 0x000000a1bac47209 */ /* 0x000fc40007810000 */
[----:B------:R-:W-:Y:S02]  /*6510*/  ISETP.GT.AND P3, PT, R176, 0x71, PT ;  /* 0x00000071b000780c */ /* 0x000fe40003f64270 */
[----:B-1----:R-:W-:Y:S02]  /*6520*/  FSEL R188, R188, -INF , P2 ;  /* 0xff800000bcbc7808 */ /* 0x002fe40001000000 */
[----:B------:R-:W-:Y:S02]  /*6530*/  FMNMX.FTZ R161, R187, R196, !PT ;  /* 0x000000c4bba17209 */ /* 0x000fe40007810000 */
[----:B------:R-:W-:Y:S02]  /*6540*/  ISETP.GT.AND P2, PT, R176, 0x78, PT ;  /* 0x00000078b000780c */ /* 0x000fe40003f44270 */
[----:B------:R-:W-:Y:S02]  /*6550*/  FSEL R189, R189, -INF , P3 ;  /* 0xff800000bdbd7808 */ /* 0x000fe40001800000 */
[----:B------:R-:W-:-:S02]  /*6560*/  FMNMX.FTZ R196, R188, R161, !PT ;  /* 0x000000a1bcc47209 */ /* 0x000fc40007810000 */
[C---:B------:R-:W-:Y:S01]  /*6570*/  ISETP.GT.AND P3, PT, R176.reuse, 0x79, PT ;  /* 0x00000079b000780c */ /* 0x040fe20003f64270 */
[----:B------:R-:W-:Y:S01]  /*6580*/  VIADD R176, R176, 0x8 ;  /* 0x00000008b0b07836 */ /* 0x000fe20000000000 */
[----:B--2---:R-:W-:Y:S02]  /*6590*/  FSEL R192, R192, -INF , P2 ;  /* 0xff800000c0c07808 */ /* 0x004fe40001000000 */
[----:B------:R-:W-:Y:S02]  /*65a0*/  FMNMX.FTZ R161, R189, R196, !PT ;  /* 0x000000c4bda17209 */ /* 0x000fe40007810000 */
[----:B------:R-:W-:Y:S02]  /*65b0*/  FSEL R191, R213, -INF , P3 ;  /* 0xff800000d5bf7808 */ /* 0x000fe40001800000 */
[----:B------:R-:W-:Y:S02]  /*65c0*/  FMNMX.FTZ R196, R192, R161, !PT ;  /* 0x000000a1c0c47209 */ /* 0x000fe40007810000 */
[----:B------:R-:W-:-:S02]  /*65d0*/  ISETP.GT.AND P3, PT, R176, RZ, PT ;  /* 0x000000ffb000720c */ /* 0x000fc40003f64270 */
[----:B------:R-:W-:Y:S01]  /*65e0*/  FMNMX.FTZ R161, R191, R196, !PT ;  /* 0x000000c4bfa17209 */ /* 0x000fe20007810000 */
[----:B------:R-:W-:Y:S01]  /*65f0*/  FMUL.FTZ R196, R0, R198 ;  /* 0x000000c600c47220 */ /* 0x000fe20000410000 */
[----:B------:R-:W-:Y:S01]  /*6600*/  ISETP.GT.AND P4, PT, R176, 0x1, PT ;  /* 0x00000001b000780c */ /* 0x000fe20003f84270 */
[----:B------:R-:W-:Y:S01]  /*6610*/  FMUL.FTZ R198, R0, R202 ;  /* 0x000000ca00c67220 */ /* 0x000fe20000410000 */
[----:B------:R-:W-:Y:S01]  /*6620*/  FSEL R8, R8, -INF , P3 ;  /* 0xff80000008087808 */ /* 0x000fe20001800000 */
[----:B------:R-:W1:Y:S01]  /*6630*/  SHFL.BFLY PT, R200, R161, 0x2, 0x1f ;  /* 0x0c401f00a1c87f89 */ /* 0x000e6200000e0000 */
[----:B------:R-:W-:Y:S01]  /*6640*/  ISETP.GT.AND P3, PT, R176, 0x8, PT ;  /* 0x00000008b000780c */ /* 0x000fe20003f64270 */
[----:B------:R-:W-:Y:S01]  /*6650*/  FMUL.FTZ R202, R0, R210 ;  /* 0x000000d200ca7220 */ /* 0x000fe20000410000 */
[----:B------:R-:W-:Y:S01]  /*6660*/  FSEL R9, R9, -INF , P4 ;  /* 0xff80000009097808 */ /* 0x000fe20002000000 */
[----:B------:R-:W2:Y:S01]  /*6670*/  MUFU.TANH R196, R196 ;  /* 0x000000c400c47308 */ /* 0x000ea20000002400 */
[----:B------:R-:W-:-:S02]  /*6680*/  FMNMX.FTZ R208, R8, R5, !PT ;  /* 0x0000000508d07209 */ /* 0x000fc40007810000 */
[----:B------:R-:W-:Y:S02]  /*6690*/  ISETP.GT.AND P4, PT, R176, 0x9, PT ;  /* 0x00000009b000780c */ /* 0x000fe40003f84270 */
[----:B------:R-:W-:Y:S02]  /*66a0*/  FSEL R12, R12, -INF , P3 ;  /* 0xff8000000c0c7808 */ /* 0x000fe40001800000 */
[C---:B------:R-:W-:Y:S01]  /*66b0*/  ISETP.GT.AND P3, PT, R176.reuse, 0x10, PT ;  /* 0x00000010b000780c */ /* 0x040fe20003f64270 */
[----:B------:R-:W3:Y:S01]  /*66c0*/  MUFU.TANH R198, R198 ;  /* 0x000000c600c67308 */ /* 0x000ee20000002400 */
[----:B------:R-:W-:Y:S02]  /*66d0*/  FSEL R13, R13, -INF , P4 ;  /* 0xff8000000d0d7808 */ /* 0x000fe40002000000 */
[----:B------:R-:W-:Y:S02]  /*66e0*/  ISETP.GT.AND P4, PT, R176, 0x11, PT ;  /* 0x00000011b000780c */ /* 0x000fe40003f84270 */
[----:B------:R-:W-:-:S02]  /*66f0*/  FSEL R20, R20, -INF , P3 ;  /* 0xff80000014147808 */ /* 0x000fc40001800000 */
[C---:B------:R-:W-:Y:S01]  /*6700*/  ISETP.GT.AND P3, PT, R176.reuse, 0x18, PT ;  /* 0x00000018b000780c */ /* 0x040fe20003f64270 */
[----:B------:R-:W-:Y:S01]  /*6710*/  MUFU.TANH R202, R202 ;  /* 0x000000ca00ca7308 */ /* 0x000fe20000002400 */
[----:B------:R-:W-:Y:S02]  /*6720*/  FSEL R21, R21, -INF , P4 ;  /* 0xff80000015157808 */ /* 0x000fe40002000000 */
[----:B------:R-:W-:Y:S02]  /*6730*/  ISETP.GT.AND P4, PT, R176, 0x19, PT ;  /* 0x00000019b000780c */ /* 0x000fe40003f84270 */
[----:B-1----:R-:W-:Y:S01]  /*6740*/  FMNMX.FTZ R204, R161, R200, !PT ;  /* 0x000000c8a1cc7209 */ /* 0x002fe20007810000 */
[----:B------:R-:W-:Y:S01]  /*6750*/  FMUL.FTZ R200, R0, R206 ;  /* 0x000000ce00c87220 */ /* 0x000fe20000410000 */
[----:B------:R-:W-:Y:S02]  /*6760*/  FSEL R154, R154, -INF , P3 ;  /* 0xff8000009a9a7808 */ /* 0x000fe40001800000 */
[C---:B------:R-:W-:Y:S01]  /*6770*/  ISETP.GT.AND P3, PT, R176.reuse, 0x20, PT ;  /* 0x00000020b000780c */ /* 0x040fe20003f64270 */
[----:B------:R-:W1:Y:S01]  /*6780*/  SHFL.BFLY PT, R161, R204, 0x1, 0x1f ;  /* 0x0c201f00cca17f89 */ /* 0x000e6200000e0000 */
[----:B------:R-:W-:Y:S01]  /*6790*/  FSEL R155, R155, -INF , P4 ;  /* 0xff8000009b9b7808 */ /* 0x000fe20002000000 */
[----:B------:R-:W4:Y:S01]  /*67a0*/  MUFU.TANH R200, R200 ;  /* 0x000000c800c87308 */ /* 0x000f220000002400 */
[----:B------:R-:W-:-:S02]  /*67b0*/  ISETP.GT.AND P4, PT, R176, 0x21, PT ;  /* 0x00000021b000780c */ /* 0x000fc40003f84270 */
[----:B------:R-:W-:Y:S02]  /*67c0*/  FSEL R158, R158, -INF , P3 ;  /* 0xff8000009e9e7808 */ /* 0x000fe40001800000 */
[C---:B------:R-:W-:Y:S02]  /*67d0*/  ISETP.GT.AND P3, PT, R176.reuse, 0x28, PT ;  /* 0x00000028b000780c */ /* 0x040fe40003f64270 */
[----:B------:R-:W-:Y:S02]  /*67e0*/  FSEL R159, R159, -INF , P4 ;  /* 0xff8000009f9f7808 */ /* 0x000fe40002000000 */
[----:B------:R-:W-:Y:S01]  /*67f0*/  ISETP.GT.AND P4, PT, R176, 0x29, PT ;  /* 0x00000029b000780c */ /* 0x000fe20003f84270 */
[----:B------:R-:W-:Y:S02]  /*6800*/  WARPGROUP.DEPBAR.LE gsb0, 0x0 ;  /* 0x00008000000079c5 */ /* 0x000fe40000010000 */
[----:B------:R-:W-:Y:S01]  /*6810*/  WARPGROUP.ARRIVE ;  /* 0x00000000000079c5 */ /* 0x000fe20000000000 */
[----:B------:R-:W-:-:S02]  /*6820*/  FSEL R162, R162, -INF , P3 ;  /* 0xff800000a2a27808 */ /* 0x000fc40001800000 */
[C---:B------:R-:W-:Y:S02]  /*6830*/  ISETP.GT.AND P3, PT, R176.reuse, 0x30, PT ;  /* 0x00000030b000780c */ /* 0x040fe40003f64270 */
[----:B------:R-:W-:Y:S01]  /*6840*/  FSEL R163, R163, -INF , P4 ;  /* 0xff800000a3a37808 */ /* 0x000fe20002000000 */
[----:B------:R-:W-:Y:S01]  /*6850*/  QGMMA.64x256x32.F32.E4M3.E4M3 R24, R220, gdesc[UR8], R24, gsb0 ;  /* 0x03e00008dc187df3 */ /* 0x000fe20008000818 */
[----:B------:R-:W-:Y:S01]  /*6860*/  ISETP.GT.AND P4, PT, R176, 0x31, PT ;  /* 0x00000031b000780c */ /* 0x000fe20003f84270 */
[----:B------:R-:W-:Y:S01]  /*6870*/  UIADD3 UR10, UR7, 0x6, URZ ;  /* 0x00000006070a7890 */ /* 0x000fe2000fffe03f */
[----:B------:R-:W-:Y:S01]  /*6880*/  FSEL R166, R166, -INF , P3 ;  /* 0xff800000a6a67808 */ /* 0x000fe20001800000 */
[----:B------:R-:W-:Y:S01]  /*6890*/  UMOV UR11, 0x40000040 ;  /* 0x40000040000b7882 */ /* 0x000fe20000000000 */
[----:B-1----:R-:W-:Y:S01]  /*68a0*/  FMNMX.FTZ R161, R204, R161, !PT ;  /* 0x000000a1cca17209 */ /* 0x002fe20007810000 */
[----:B------:R-:W-:Y:S01]  /*68b0*/  IMAD.U32 R204, RZ, RZ, UR14 ;  /* 0x0000000effcc7e24 */ /* 0x000fe2000f8e00ff */
[----:B------:R-:W-:-:S02]  /*68c0*/  ISETP.GT.AND P3, PT, R176, 0x38, PT ;  /* 0x00000038b000780c */ /* 0x000fc40003f64270 */
[C---:B------:R-:W-:Y:S01]  /*68d0*/  FSETP.NEU.FTZ.AND P2, PT, R161.reuse, -INF , PT ;  /* 0xff800000a100780b */ /* 0x040fe20003f5d000 */
[----:B------:R-:W-:-:S01]  /*68e0*/  FFMA.FTZ R204, R161, R204, -8 ;  /* 0xc1000000a1cc7423 */ /* 0x000fc200000100cc */
[----:B------:R-:W-:Y:S02]  /*68f0*/  FSEL R167, R167, -INF , P4 ;  /* 0xff800000a7a77808 */ /* 0x000fe40002000000 */
[----:B------:R-:W-:Y:S02]  /*6900*/  ISETP.GT.AND P4, PT, R176, 0x39, PT ;  /* 0x00000039b000780c */ /* 0x000fe40003f84270 */
[----:B------:R-:W-:Y:S02]  /*6910*/  FSEL R204, R204, RZ, P2 ;  /* 0x000000ffcccc7208 */ /* 0x000fe40001000000 */
[----:B------:R-:W-:Y:S02]  /*6920*/  FSEL R171, R171, -INF , P4 ;  /* 0xff800000abab7808 */ /* 0x000fe40002000000 */
[----:B------:R-:W-:Y:S01]  /*6930*/  ISETP.GT.AND P4, PT, R176, 0x41, PT ;  /* 0x00000041b000780c */ /* 0x000fe20003f84270 */
[----:B------:R-:W-:-:S01]  /*6940*/  FFMA.FTZ R206, R177, UR14, -R204 ;  /* 0x0000000eb1ce7c23 */ /* 0x000fc200080108cc */
[----:B------:R-:W-:Y:S01]  /*6950*/  FMNMX.FTZ R177, R9, R208, !PT ;  /* 0x000000d009b17209 */ /* 0x000fe20007810000 */
[----:B------:R-:W-:-:S01]  /*6960*/  FFMA.FTZ R210, R6, UR14, -R204 ;  /* 0x0000000e06d27c23 */ /* 0x000fc200080108cc */
[----:B------:R-:W-:Y:S01]  /*6970*/  FSEL R6, R175, -INF , P4 ;  /* 0xff800000af067808 */ /* 0x000fe20002000000 */
[----:B------:R-:W-:-:S01]  /*6980*/  FFMA.FTZ R7, R7, UR14, -R204 ;  /* 0x0000000e07077c23 */ /* 0x000fc200080108cc */
[----:B------:R-:W-:Y:S01]  /*6990*/  FMNMX.FTZ R208, R12, R177, !PT ;  /* 0x000000b10cd07209 */ /* 0x000fe20007810000 */
[----:B------:R-:W-:-:S01]  /*69a0*/  FFMA.FTZ R10, R10, UR14, -R204 ;  /* 0x0000000e0a0a7c23 */ /* 0x000fc200080108cc */
        /* <DEDUP_REMOVED lines=39> */
[----:B------:R-:W-:Y:S01]  /*6c20*/  MUFU.EX2 R206, R206 ;  /* 0x000000ce00ce7308 */ /* 0x000fe20000000800 */
[----:B------:R-:W-:-:S02]  /*6c30*/  FSEL R177, R170, -INF , P3 ;  /* 0xff800000aab17808 */ /* 0x000fc40001800000 */
[----:B------:R-:W-:Y:S02]  /*6c40*/  FMNMX.FTZ R208, R167, R208, !PT ;  /* 0x000000d0a7d07209 */ /* 0x000fe40007810000 */
[----:B------:R-:W-:Y:S02]  /*6c50*/  ISETP.GT.AND P3, PT, R176, 0x40, PT ;  /* 0x00000040b000780c */ /* 0x000fe40003f64270 */
[----:B------:R-:W-:Y:S01]  /*6c60*/  FMNMX.FTZ R208, R177, R208, !PT ;  /* 0x000000d0b1d07209 */ /* 0x000fe20007810000 */
[----:B------:R-:W-:Y:S01]  /*6c70*/  MUFU.EX2 R7, R7 ;  /* 0x0000000700077308 */ /* 0x000fe20000000800 */
[----:B------:R-:W-:Y:S02]  /*6c80*/  FSEL R174, R174, -INF , P3 ;  /* 0xff800000aeae7808 */ /* 0x000fe40001800000 */
[----:B------:R-:W-:Y:S02]  /*6c90*/  FMNMX.FTZ R209, R171, R208, !PT ;  /* 0x000000d0abd17209 */ /* 0x000fe40007810000 */
[----:B------:R-:W-:-:S02]  /*6ca0*/  ISETP.GT.AND P3, PT, R176, 0x48, PT ;  /* 0x00000048b000780c */ /* 0x000fc40003f64270 */
[----:B------:R-:W-:Y:S01]  /*6cb0*/  FMNMX.FTZ R209, R174, R209, !PT ;  /* 0x000000d1aed17209 */ /* 0x000fe20007810000 */
[----:B------:R-:W-:Y:S01]  /*6cc0*/  MUFU.EX2 R10, R10 ;  /* 0x0000000a000a7308 */ /* 0x000fe20000000800 */
[----:B------:R-:W-:Y:S02]  /*6cd0*/  FSEL R190, R190, -INF , P3 ;  /* 0xff800000bebe7808 */ /* 0x000fe40001800000 */
[----:B------:R-:W-:Y:S02]  /*6ce0*/  FMNMX.FTZ R209, R6, R209, !PT ;  /* 0x000000d106d17209 */ /* 0x000fe40007810000 */
[----:B------:R-:W-:Y:S02]  /*6cf0*/  ISETP.GT.AND P3, PT, R176, 0x50, PT ;  /* 0x00000050b000780c */ /* 0x000fe40003f64270 */
[----:B------:R-:W-:Y:S01]  /*6d00*/  FMNMX.FTZ R170, R190, R209, !PT ;  /* 0x000000d1beaa7209 */ /* 0x000fe20007810000 */
[----:B------:R-:W-:Y:S01]  /*6d10*/  MUFU.EX2 R11, R11 ;  /* 0x0000000b000b7308 */ /* 0x000fe20000000800 */
[----:B------:R-:W-:-:S02]  /*6d20*/  FSEL R194, R194, -INF , P3 ;  /* 0xff800000c2c27808 */ /* 0x000fc40001800000 */
[----:B------:R-:W-:Y:S02]  /*6d30*/  FMNMX.FTZ R209, R193, R170, !PT ;  /* 0x000000aac1d17209 */ /* 0x000fe40007810000 */
[----:B------:R-:W-:Y:S02]  /*6d40*/  ISETP.GT.AND P3, PT, R176, 0x58, PT ;  /* 0x00000058b000780c */ /* 0x000fe40003f64270 */
[----:B------:R-:W-:Y:S01]  /*6d50*/  FMNMX.FTZ R170, R194, R209, !PT ;  /* 0x000000d1c2aa7209 */ /* 0x000fe20007810000 */
[----:B------:R-:W-:Y:S01]  /*6d60*/  MUFU.EX2 R14, R14 ;  /* 0x0000000e000e7308 */ /* 0x000fe20000000800 */
[----:B--2---:R-:W-:Y:S02]  /*6d70*/  FSEL R196, R196, -INF , P3 ;  /* 0xff800000c4c47808 */ /* 0x004fe40001800000 */
[----:B------:R-:W-:Y:S02]  /*6d80*/  FMNMX.FTZ R209, R195, R170, !PT ;  /* 0x000000aac3d17209 */ /* 0x000fe40007810000 */
[----:B------:R-:W-:-:S02]  /*6d90*/  ISETP.GT.AND P3, PT, R176, 0x60, PT ;  /* 0x00000060b000780c */ /* 0x000fc40003f64270 */
[----:B------:R-:W-:Y:S01]  /*6da0*/  FMNMX.FTZ R170, R196, R209, !PT ;  /* 0x000000d1c4aa7209 */ /* 0x000fe20007810000 */
[----:B------:R-:W-:Y:S01]  /*6db0*/  MUFU.EX2 R15, R15 ;  /* 0x0000000f000f7308 */ /* 0x000fe20000000800 */
[----:B---3--:R-:W-:Y:S02]  /*6dc0*/  FSEL R198, R198, -INF , P3 ;  /* 0xff800000c6c67808 */ /* 0x008fe40001800000 */
[----:B------:R-:W-:Y:S02]  /*6dd0*/  FMNMX.FTZ R209, R197, R170, !PT ;  /* 0x000000aac5d17209 */ /* 0x000fe40007810000 */
[----:B------:R-:W-:Y:S02]  /*6de0*/  ISETP.GT.AND P3, PT, R176, 0x68, PT ;  /* 0x00000068b000780c */ /* 0x000fe40003f64270 */
[----:B------:R-:W-:Y:S01]  /*6df0*/  FMNMX.FTZ R170, R198, R209, !PT ;  /* 0x000000d1c6aa7209 */ /* 0x000fe20007810000 */
[----:B------:R-:W-:Y:S01]  /*6e00*/  MUFU.EX2 R152, R152 ;  /* 0x0000009800987308 */ /* 0x000fe20000000800 */
[----:B----4-:R-:W-:-:S02]  /*6e10*/  FSEL R200, R200, -INF , P3 ;  /* 0xff800000c8c87808 */ /* 0x010fc40001800000 */
[----:B------:R-:W-:Y:S02]  /*6e20*/  FMNMX.FTZ R209, R199, R170, !PT ;  /* 0x000000aac7d17209 */ /* 0x000fe40007810000 */
[----:B------:R-:W-:Y:S02]  /*6e30*/  ISETP.GT.AND P3, PT, R176, 0x70, PT ;  /* 0x00000070b000780c */ /* 0x000fe40003f64270 */
[----:B------:R-:W-:Y:S01]  /*6e40*/  FMNMX.FTZ R170, R200, R209, !PT ;  /* 0x000000d1c8aa7209 */ /* 0x000fe20007810000 */
[----:B------:R-:W-:Y:S01]  /*6e50*/  MUFU.EX2 R153, R153 ;  /* 0x0000009900997308 */ /* 0x000fe20000000800 */
[----:B------:R-:W-:Y:S02]  /*6e60*/  ISETP.GT.AND P4, PT, R176, 0x71, PT ;  /* 0x00000071b000780c */ /* 0x000fe40003f84270 */
[----:B------:R-:W-:Y:S02]  /*6e70*/  FSEL R202, R202, -INF , P3 ;  /* 0xff800000caca7808 */ /* 0x000fe40001800000 */
[----:B------:R-:W-:-:S02]  /*6e80*/  FMNMX.FTZ R209, R201, R170, !PT ;  /* 0x000000aac9d17209 */ /* 0x000fc40007810000 */
[----:B------:R-:W-:Y:S01]  /*6e90*/  ISETP.GT.AND P3, PT, R176, 0x78, PT ;  /* 0x00000078b000780c */ /* 0x000fe20003f64270 */
[----:B------:R-:W-:Y:S01]  /*6ea0*/  MUFU.EX2 R156, R156 ;  /* 0x0000009c009c7308 */ /* 0x000fe20000000800 */
[----:B------:R-:W-:Y:S02]  /*6eb0*/  FSEL R203, R203, -INF , P4 ;  /* 0xff800000cbcb7808 */ /* 0x000fe40002000000 */
[----:B------:R-:W-:Y:S02]  /*6ec0*/  FMNMX.FTZ R170, R202, R209, !PT ;  /* 0x000000d1caaa7209 */ /* 0x000fe40007810000 */
[----:B------:R-:W-:Y:S01]  /*6ed0*/  ISETP.GT.AND P4, PT, R176, 0x79, PT ;  /* 0x00000079b000780c */ /* 0x000fe20003f84270 */
[--C-:B------:R-:W-:Y:S01]  /*6ee0*/  FFMA.FTZ R176, R179, UR14, -R204.reuse ;  /* 0x0000000eb3b07c23 */ /* 0x100fe200080108cc */
[----:B------:R-:W-:Y:S01]  /*6ef0*/  FSEL R205, R205, -INF , P3 ;  /* 0xff800000cdcd7808 */ /* 0x000fe20001800000 */
[--C-:B------:R-:W-:Y:S01]  /*6f00*/  FFMA.FTZ R179, R178, UR14, -R204.reuse ;  /* 0x0000000eb2b37c23 */ /* 0x100fe200080108cc */
[----:B------:R-:W-:Y:S01]  /*6f10*/  FMNMX.FTZ R170, R203, R170, !PT ;  /* 0x000000aacbaa7209 */ /* 0x000fe20007810000 */
[--C-:B------:R-:W-:Y:S01]  /*6f20*/  FFMA.FTZ R178, R180, UR14, -R204.reuse ;  /* 0x0000000eb4b27c23 */ /* 0x100fe200080108cc */
[----:B------:R-:W-:Y:S01]  /*6f30*/  FSEL R207, R207, -INF , P4 ;  /* 0xff800000cfcf7808 */ /* 0x000fe20002000000 */
        /* <DEDUP_REMOVED lines=8> */
[----:B------:R-:W-:Y:S02]  /*6fc0*/  MUFU.EX2 R157, R157 ;  /* 0x0000009d009d7308 */ /* 0x000fe40000000800 */
[----:B------:R-:W1:Y:S06]  /*6fd0*/  SHFL.BFLY PT, R209, R170, 0x2, 0x1f ;  /* 0x0c401f00aad17f89 */ /* 0x000e6c00000e0000 */
[----:B------:R-:W-:Y:S08]  /*6fe0*/  MUFU.EX2 R160, R160 ;  /* 0x000000a000a07308 */ /* 0x000ff00000000800 */
[----:B------:R2:W-:Y:S08]  /*6ff0*/  MUFU.EX2 R175, R210 ;  /* 0x000000d200af7308 */ /* 0x0005f00000000800 */
[----:B------:R-:W-:Y:S01]  /*7000*/  MUFU.EX2 R164, R164 ;  /* 0x000000a400a47308 */ /* 0x000fe20000000800 */
[----:B--2---:R-:W-:Y:S01]  /*7010*/  IMAD.U32 R210, RZ, RZ, UR6 ;  /* 0x00000006ffd27e24 */ /* 0x004fe2000f8e00ff */
[----:B-1----:R-:W-:-:S04]  /*7020*/  FMNMX.FTZ R209, R170, R209, !PT ;  /* 0x000000d1aad17209 */ /* 0x002fc80007810000 */
[----:B------:R-:W-:Y:S01]  /*7030*/  @!P1 LEA R210, R210, UR38, 0x3 ;  /* 0x00000026d2d29c11 */ /* 0x000fe2000f8e18ff */
[----:B------:R-:W1:Y:S01]  /*7040*/  SHFL.BFLY PT, R170, R209, 0x1, 0x1f ;  /* 0x0c201f00d1aa7f89 */ /* 0x000e6200000e0000 */
[----:B------:R-:W-:Y:S08]  /*7050*/  MUFU.EX2 R165, R165 ;  /* 0x000000a500a57308 */ /* 0x000ff00000000800 */
[----:B------:R-:W-:Y:S08]  /*7060*/  MUFU.EX2 R168, R168 ;  /* 0x000000a800a87308 */ /* 0x000ff00000000800 */
[----:B------:R-:W-:Y:S01]  /*7070*/  MUFU.EX2 R169, R169 ;  /* 0x000000a900a97308 */ /* 0x000fe20000000800 */
[----:B-1----:R-:W-:-:S07]  /*7080*/  FMNMX.FTZ R170, R209, R170, !PT ;  /* 0x000000aad1aa7209 */ /* 0x002fce0007810000 */
[----:B------:R-:W-:Y:S01]  /*7090*/  MUFU.EX2 R172, R172 ;  /* 0x000000ac00ac7308 */ /* 0x000fe20000000800 */
[----:B------:R-:W-:Y:S02]  /*70a0*/  FSEL R209, R161, RZ, P2 ;  /* 0x000000ffa1d17208 */ /* 0x000fe40001000000 */
[C---:B------:R-:W-:Y:S01]  /*70b0*/  FSETP.NEU.FTZ.AND P2, PT, R170.reuse, -INF , PT ;  /* 0xff800000aa00780b */ /* 0x040fe20003f5d000 */
[----:B------:R-:W-:-:S02]  /*70c0*/  FFMA.FTZ R192, R170, R211, -8 ;  /* 0xc1000000aac07423 */ /* 0x000fc400000100d3 */
[----:B------:R-:W-:Y:S02]  /*70d0*/  FADD.FTZ R191, -R209, R4 ;  /* 0x00000004d1bf7221 */ /* 0x000fe40000010100 */
[----:B------:R-:W-:Y:S01]  /*70e0*/  MUFU.EX2 R209, R204 ;  /* 0x000000cc00d17308 */ /* 0x000fe20000000800 */
[----:B------:R-:W-:Y:S01]  /*70f0*/  FSEL R4, R192, RZ, P2 ;  /* 0x000000ffc0047208 */ /* 0x000fe20001000000 */
[----:B------:R-:W-:Y:S01]  /*7100*/  FMUL.FTZ R191, R191, UR14 ;  /* 0x0000000ebfbf7c20 */ /* 0x000fe20008410000 */
[----:B------:R-:W-:-:S03]  /*7110*/  FSEL R192, R170, RZ, P2 ;  /* 0x000000ffaac07208 */ /* 0x000fc60001000000 */
[--C-:B------:R-:W-:Y:S01]  /*7120*/  FFMA.FTZ R211, R8, UR14, -R4.reuse ;  /* 0x0000000e08d37c23 */ /* 0x100fe20008010804 */
[----:B------:R-:W-:-:S01]  /*7130*/  FFMA.FTZ R8, R9, UR14, -R4 ;  /* 0x0000000e09087c23 */ /* 0x000fc20008010804 */
[----:B------:R-:W-:Y:S01]  /*7140*/  FADD.FTZ R192, -R192, R5 ;  /* 0x00000005c0c07221 */ /* 0x000fe20000010100 */
[----:B------:R-:W1:Y:S01]  /*7150*/  MUFU.EX2 R191, R191 ;  /* 0x000000bf00bf7308 */ /* 0x000e620000000800 */
[----:B------:R-:W-:-:S01]  /*7160*/  FFMA.FTZ R9, R12, UR14, -R4 ;  /* 0x0000000e0c097c23 */ /* 0x000fc20008010804 */
[--C-:B------:R-:W-:Y:S01]  /*7170*/  FFMA.FTZ R12, R13, UR14, -R4.reuse ;  /* 0x0000000e0d0c7c23 */ /* 0x100fe20008010804 */
[----:B------:R-:W-:Y:S01]  /*7180*/  FMUL.FTZ R192, R192, UR14 ;  /* 0x0000000ec0c07c20 */ /* 0x000fe20008410000 */
        /* <DEDUP_REMOVED lines=14> */
[----:B-1----:R-:W-:Y:S01]  /*7270*/  FFMA.FTZ R174, R191, R3, R206 ;  /* 0x00000003bfae7223 */ /* 0x002fe200000100ce */
[----:B------:R-:W-:-:S01]  /*7280*/  FFMA.FTZ R204, R171, UR14, -R4 ;  /* 0x0000000eabcc7c23 */ /* 0x000fc20008010804 */
[--C-:B------:R-:W-:Y:S01]  /*7290*/  FFMA.FTZ R171, R190, UR14, -R4.reuse ;  /* 0x0000000ebeab7c23 */ /* 0x100fe20008010804 */
[----:B------:R-:W-:-:S03]  /*72a0*/  FFMA.FTZ R6, R6, UR14, -R4 ;  /* 0x0000000e06067c23 */ /* 0x000fc60008010804 */
[----:B------:R-:W1:Y:S08]  /*72b0*/  MUFU.EX2 R8, R8 ;  /* 0x0000000800087308 */ /* 0x000e700000000800 */
[----:B------:R-:W3:Y:S01]  /*72c0*/  MUFU.EX2 R9, R9 ;  /* 0x0000000900097308 */ /* 0x000ee20000000800 */
[----:B--2---:R-:W-:-:S07]  /*72d0*/  FFMA.FTZ R3, R192, R2, R211 ;  /* 0x00000002c0037223 */ /* 0x004fce00000100d3 */
[----:B------:R-:W2:Y:S01]  /*72e0*/  MUFU.EX2 R12, R12 ;  /* 0x0000000c000c7308 */ /* 0x000ea20000000800 */
[----:B-1----:R-:W-:-:S01]  /*72f0*/  FADD.FTZ R2, R8, R3 ;  /* 0x0000000308027221 */ /* 0x002fc20000010000 */
[----:B------:R-:W-:Y:S02]  /*7300*/  WARPGROUP.DEPBAR.LE gsb0, 0x0 ;  /* 0x00008000000079c5 */ /* 0x000fe40000010000 */
[----:B------:R-:W-:-:S04]  /*7310*/  WARPGROUP.ARRIVE ;  /* 0x00000000000079c5 */ /* 0x000fc80000000000 */
[----:B------:R-:W1:Y:S01]  /*7320*/  MUFU.EX2 R13, R13 ;  /* 0x0000000d000d7308 */ /* 0x000e620000000800 */
[----:B---3--:R-:W-:-:S01]  /*7330*/  FADD.FTZ R3, R9, R2 ;  /* 0x0000000209037221 */ /* 0x008fc20000010000 */
[----:B------:R-:W-:Y:S03]  /*7340*/  QGMMA.64x256x32.F32.E4M3.E4M3 R24, R216, gdesc[UR8], R24, gsb0 ;  /* 0x03e00008d8187df3 */ /* 0x000fe60008000818 */
[----:B--2---:R-:W-:-:S03]  /*7350*/  FADD.FTZ R2, R12, R3 ;  /* 0x000000030c027221 */ /* 0x004fc60000010000 */
[----:B------:R2:W-:Y:S08]  /*7360*/  MUFU.EX2 R5, R177 ;  /* 0x000000b100057308 */ /* 0x0005f00000000800 */
[----:B------:R-:W3:Y:S01]  /*7370*/  MUFU.EX2 R20, R20 ;  /* 0x0000001400147308 */ /* 0x000ee20000000800 */
[----:B--2---:R-:W-:-:S01]  /*7380*/  FADD.FTZ R177, R7, R174 ;  /* 0x000000ae07b17221 */ /* 0x004fc20000010000 */
[----:B------:R-:W-:Y:S01]  /*7390*/  FFMA.FTZ R174, R193, UR14, -R4 ;  /* 0x0000000ec1ae7c23 */ /* 0x000fe20008010804 */
[----:B-1----:R-:W-:-:S02]  /*73a0*/  FADD.FTZ R3, R13, R2 ;  /* 0x000000020d037221 */ /* 0x002fc40000010000 */
[----:B------:R-:W-:Y:S01]  /*73b0*/  FADD.FTZ R190, R10, R177 ;  /* 0x000000b10abe7221 */ /* 0x000fe20000010000 */
[----:B------:R-:W-:-:S02]  /*73c0*/  FFMA.FTZ R177, R194, UR14, -R4 ;  /* 0x0000000ec2b17c23 */ /* 0x000fc40008010804 */
[----:B------:R-:W1:Y:S01]  /*73d0*/  MUFU.EX2 R21, R21 ;  /* 0x0000001500157308 */ /* 0x000e620000000800 */
[----:B------:R-:W-:-:S04]  /*73e0*/  FADD.FTZ R193, R11, R190 ;  /* 0x000000be0bc17221 */ /* 0x000fc80000010000 */
[----:B------:R-:W-:-:S03]  /*73f0*/  FADD.FTZ R190, R14, R193 ;  /* 0x000000c10ebe7221 */ /* 0x000fc60000010000 */
[----:B------:R-:W2:Y:S01]  /*7400*/  MUFU.EX2 R154, R154 ;  /* 0x0000009a009a7308 */ /* 0x000ea20000000800 */
[----:B------:R-:W-:-:S01]  /*7410*/  FADD.FTZ R193, R15, R190 ;  /* 0x000000be0fc17221 */ /* 0x000fc20000010000 */
[----:B---3--:R-:W-:Y:S01]  /*7420*/  FADD.FTZ R2, R20, R3 ;  /* 0x0000000314027221 */ /* 0x008fe20000010000 */
[----:B------:R-:W-:-:S02]  /*7430*/  FFMA.FTZ R190, R195, UR14, -R4 ;  /* 0x0000000ec3be7c23 */ /* 0x000fc40008010804 */
[----:B------:R-:W-:Y:S01]  /*7440*/  FADD.FTZ R194, R152, R193 ;  /* 0x000000c198c27221 */ /* 0x000fe20000010000 */
[----:B------:R-:W-:-:S02]  /*7450*/  FFMA.FTZ R193, R196, UR14, -R4 ;  /* 0x0000000ec4c17c23 */ /* 0x000fc40008010804 */
[----:B------:R-:W3:Y:S01]  /*7460*/  MUFU.EX2 R155, R155 ;  /* 0x0000009b009b7308 */ /* 0x000ee20000000800 */
[----:B-1----:R-:W-:-:S01]  /*7470*/  FADD.FTZ R3, R21, R2 ;  /* 0x0000000215037221 */ /* 0x002fc20000010000 */
[----:B------:R-:W-:-:S04]  /*7480*/  FADD.FTZ R195, R153, R194 ;  /* 0x000000c299c37221 */ /* 0x000fc80000010000 */
[----:B------:R-:W-:Y:S02]  /*7490*/  FADD.FTZ R194, R156, R195 ;  /* 0x000000c39cc27221 */ /* 0x000fe40000010000 */
[----:B------:R-:W1:Y:S01]  /*74a0*/  MUFU.EX2 R158, R158 ;  /* 0x0000009e009e7308 */ /* 0x000e620000000800 */
[----:B--2---:R-:W-:-:S01]  /*74b0*/  FADD.FTZ R2, R154, R3 ;  /* 0x000000039a027221 */ /* 0x004fc20000010000 */
[----:B------:R-:W-:Y:S01]  /*74c0*/  FADD.FTZ R195, R157, R194 ;  /* 0x000000c29dc37221 */ /* 0x000fe20000010000 */
[----:B------:R-:W-:-:S03]  /*74d0*/  FFMA.FTZ R194, R197, UR14, -R4 ;  /* 0x0000000ec5c27c23 */ /* 0x000fc60008010804 */
[----:B------:R-:W-:Y:S01]  /*74e0*/  FADD.FTZ R196, R160, R195 ;  /* 0x000000c3a0c47221 */ /* 0x000fe20000010000 */
[----:B------:R-:W-:-:S01]  /*74f0*/  FFMA.FTZ R195, R198, UR14, -R4 ;  /* 0x0000000ec6c37c23 */ /* 0x000fc20008010804 */
[----:B------:R-:W2:Y:S01]  /*7500*/  MUFU.EX2 R159, R159 ;  /* 0x0000009f009f7308 */ /* 0x000ea20000000800 */
[----:B---3--:R-:W-:-:S01]  /*7510*/  FADD.FTZ R3, R155, R2 ;  /* 0x000000029b037221 */ /* 0x008fc20000010000 */
[----:B------:R-:W-:-:S04]  /*7520*/  FADD.FTZ R197, R175, R196 ;  /* 0x000000c4afc57221 */ /* 0x000fc80000010000 */
[----:B------:R-:W-:Y:S02]  /*7530*/  FADD.FTZ R196, R164, R197 ;  /* 0x000000c5a4c47221 */ /* 0x000fe40000010000 */
[----:B------:R-:W3:Y:S01]  /*7540*/  MUFU.EX2 R162, R162 ;  /* 0x000000a200a27308 */ /* 0x000ee20000000800 */
[----:B-1----:R-:W-:-:S01]  /*7550*/  FADD.FTZ R2, R158, R3 ;  /* 0x000000039e027221 */ /* 0x002fc20000010000 */
[----:B------:R-:W-:Y:S01]  /*7560*/  FADD.FTZ R197, R165, R196 ;  /* 0x000000c4a5c57221 */ /* 0x000fe20000010000 */
[----:B------:R-:W-:-:S03]  /*7570*/  FFMA.FTZ R196, R199, UR14, -R4 ;  /* 0x0000000ec7c47c23 */ /* 0x000fc60008010804 */
[----:B------:R-:W-:Y:S01]  /*7580*/  FADD.FTZ R198, R168, R197 ;  /* 0x000000c5a8c67221 */ /* 0x000fe20000010000 */
[----:B------:R-:W-:-:S01]  /*7590*/  FFMA.FTZ R197, R200, UR14, -R4 ;  /* 0x0000000ec8c57c23 */ /* 0x000fc20008010804 */
[----:B------:R-:W1:Y:S01]  /*75a0*/  MUFU.EX2 R163, R163 ;  /* 0x000000a300a37308 */ /* 0x000e620000000800 */
[----:B--2---:R-:W-:-:S01]  /*75b0*/  FADD.FTZ R3, R159, R2 ;  /* 0x000000029f037221 */ /* 0x004fc20000010000 */
[----:B------:R-:W-:-:S04]  /*75c0*/  FADD.FTZ R199, R169, R198 ;  /* 0x000000c6a9c77221 */ /* 0x000fc80000010000 */
[----:B------:R-:W-:Y:S02]  /*75d0*/  FADD.FTZ R198, R172, R199 ;  /* 0x000000c7acc67221 */ /* 0x000fe40000010000 */
[----:B------:R-:W2:Y:S01]  /*75e0*/  MUFU.EX2 R166, R166 ;  /* 0x000000a600a67308 */ /* 0x000ea20000000800 */
[----:B---3--:R-:W-:-:S07]  /*75f0*/  FADD.FTZ R2, R162, R3 ;  /* 0x00000003a2027221 */ /* 0x008fce0000010000 */
[----:B------:R-:W3:Y:S01]  /*7600*/  MUFU.EX2 R204, R204 ;  /* 0x000000cc00cc7308 */ /* 0x000ee20000000800 */
[----:B-1----:R-:W-:-:S07]  /*7610*/  FADD.FTZ R3, R163, R2 ;  /* 0x00000002a3037221 */ /* 0x002fce0000010000 */
[----:B------:R-:W1:Y:S01]  /*7620*/  MUFU.EX2 R167, R167 ;  /* 0x000000a700a77308 */ /* 0x000e620000000800 */
[----:B--2---:R-:W-:-:S04]  /*7630*/  FADD.FTZ R2, R166, R3 ;  /* 0x00000003a6027221 */ /* 0x004fc80000010000 */
[----:B------:R-:W-:-:S03]  /*7640*/  FADD.FTZ R3, R5, R2 ;  /* 0x0000000205037221 */ /* 0x000fc60000010000 */
[----:B------:R-:W2:Y:S01]  /*7650*/  MUFU.EX2 R173, R173 ;  /* 0x000000ad00ad7308 */ /* 0x000ea20000000800 */
[----:B---3--:R-:W-:-:S07]  /*7660*/  FADD.FTZ R2, R204, R3 ;  /* 0x00000003cc027221 */ /* 0x008fce0000010000 */
[----:B------:R-:W3:Y:S01]  /*7670*/  MUFU.EX2 R6, R6 ;  /* 0x0000000600067308 */ /* 0x000ee20000000800 */
[----:B-1----:R-:W-:-:S07]  /*7680*/  FADD.FTZ R3, R167, R2 ;  /* 0x00000002a7037221 */ /* 0x002fce0000010000 */
[----:B------:R-:W1:Y:S01]  /*7690*/  MUFU.EX2 R176, R176 ;  /* 0x000000b000b07308 */ /* 0x000e620000000800 */
[----:B--2---:R-:W-:-:S01]  /*76a0*/  FADD.FTZ R199, R173, R198 ;  /* 0x000000c6adc77221 */ /* 0x004fc20000010000 */
[----:B------:R-:W-:-:S06]  /*76b0*/  FFMA.FTZ R198, R201, UR14, -R4 ;  /* 0x0000000ec9c67c23 */ /* 0x000fcc0008010804 */
[----:B------:R-:W2:Y:S01]  /*76c0*/  MUFU.EX2 R171, R171 ;  /* 0x000000ab00ab7308 */ /* 0x000ea20000000800 */
[----:B---3--:R-:W-:-:S07]  /*76d0*/  FADD.FTZ R2, R6, R3 ;  /* 0x0000000306027221 */ /* 0x008fce0000010000 */
[----:B------:R-:W3:Y:S01]  /*76e0*/  MUFU.EX2 R179, R179 ;  /* 0x000000b300b37308 */ /* 0x000ee20000000800 */
[----:B-1----:R-:W-:-:S01]  /*76f0*/  FADD.FTZ R200, R176, R199 ;  /* 0x000000c7b0c87221 */ /* 0x002fc20000010000 */
[----:B------:R-:W-:-:S06]  /*7700*/  FFMA.FTZ R199, R202, UR14, -R4 ;  /* 0x0000000ecac77c23 */ /* 0x000fcc0008010804 */
        /* <DEDUP_REMOVED lines=12> */
[----:B-1----:R-:W-:-:S01]  /*77d0*/  FADD.FTZ R201, R181, R200 ;  /* 0x000000c8b5c97221 */ /* 0x002fc20000010000 */
[----:B------:R-:W-:-:S06]  /*77e0*/  FFMA.FTZ R200, R203, UR14, -R4 ;  /* 0x0000000ecbc87c23 */ /* 0x000fcc0008010804 */
        /* <DEDUP_REMOVED lines=22> */
[----:B------:R-:W-:Y:S01]  /*7950*/  MUFU.EX2 R198, R198 ;  /* 0x000000c600c67308 */ /* 0x000fe20000000800 */
[----:B---3--:R-:W-:-:S01]  /*7960*/  FADD.FTZ R3, R197, R202 ;  /* 0x000000cac5037221 */ /* 0x008fc20000010000 */
[----:B------:R-:W-:Y:S02]  /*7970*/  WARPGROUP.DEPBAR.LE gsb0, 0x0 ;  /* 0x00008000000079c5 */ /* 0x000fe40000010000 */
[----:B------:R2:W-:Y:S06]  /*7980*/  BAR.ARV R2, 0x100 ;  /* 0x000400020000751d */ /* 0x0005ec0000002000 */
[----:B------:R-:W3:Y:S01]  /*7990*/  MUFU.EX2 R186, R186 ;  /* 0x000000ba00ba7308 */ /* 0x000ee20000000800 */
[----:B-1----:R-:W-:-:S01]  /*79a0*/  FADD.FTZ R203, R187, R208 ;  /* 0x000000d0bbcb7221 */ /* 0x002fc20000010000 */
[----:B--2---:R-:W-:-:S05]  /*79b0*/  @!P1 VIADD R2, R210, 0x38840 ;  /* 0x00038840d2029836 */ /* 0x004fca0000000000 */
[----:B------:R-:W-:Y:S01]  /*79c0*/  @!P1 PRMT R2, RZ, 0x654, R2 ;  /* 0x00000654ff029816 */ /* 0x000fe20000000002 */
[----:B------:R-:W1:Y:S03]  /*79d0*/  MUFU.EX2 R199, R199 ;  /* 0x000000c700c77308 */ /* 0x000e660000000800 */
[----:B------:R2:W-:Y:S05]  /*79e0*/  @!P1 SYNCS.ARRIVE.TRANS64.RED.A1T0 RZ, [R2+URZ], RZ ;  /* 0x000000ff02ff99a7 */ /* 0x0005ea000810043f */
[----:B------:R-:W4:Y:S01]  /*79f0*/  MUFU.EX2 R189, R189 ;  /* 0x000000bd00bd7308 */ /* 0x000f220000000800 */
[----:B---3--:R-:W-:-:S01]  /*7a00*/  FADD.FTZ R202, R186, R203 ;  /* 0x000000cbbaca7221 */ /* 0x008fc20000010000 */
[----:B--2---:R-:W-:-:S06]  /*7a10*/  FADD.FTZ R2, R198, R3 ;  /* 0x00000003c6027221 */ /* 0x004fcc0000010000 */
[----:B------:R-:W2:Y:S01]  /*7a20*/  MUFU.EX2 R200, R200 ;  /* 0x000000c800c87308 */ /* 0x000ea20000000800 */
[----:B-1----:R-:W-:-:S07]  /*7a30*/  FADD.FTZ R3, R199, R2 ;  /* 0x00000002c7037221 */ /* 0x002fce0000010000 */
[----:B------:R-:W1:Y:S01]  /*7a40*/  MUFU.EX2 R188, R188 ;  /* 0x000000bc00bc7308 */ /* 0x000e620000000800 */
[----:B----4-:R-:W-:-:S07]  /*7a50*/  FADD.FTZ R203, R189, R202 ;  /* 0x000000cabdcb7221 */ /* 0x010fce0000010000 */
[----:B------:R-:W3:Y:S01]  /*7a60*/  MUFU.EX2 R201, R201 ;  /* 0x000000c900c97308 */ /* 0x000ee20000000800 */
[----:B--2---:R-:W-:-:S07]  /*7a70*/  FADD.FTZ R2, R200, R3 ;  /* 0x00000003c8027221 */ /* 0x004fce0000010000 */
[----:B------:R-:W2:Y:S01]  /*7a80*/  MUFU.EX2 R4, R4 ;  /* 0x0000000400047308 */ /* 0x000ea20000000800 */
[----:B-1----:R-:W-:-:S04]  /*7a90*/  FADD.FTZ R202, R188, R203 ;  /* 0x000000cbbcca7221 */ /* 0x002fc80000010000 */
[----:B------:R-:W-:Y:S01]  /*7aa0*/  FADD.FTZ R3, R209, R202 ;  /* 0x000000cad1037221 */ /* 0x000fe20000010000 */
[----:B---3--:R-:W-:-:S04]  /*7ab0*/  FADD.FTZ R203, R201, R2 ;  /* 0x00000002c9cb7221 */ /* 0x008fc80000010000 */
[----:B--2---:R-:W-:Y:S01]  /*7ac0*/  FADD.FTZ R2, R4, R203 ;  /* 0x000000cb04027221 */ /* 0x004fe20000010000 */
[----:B------:R-:W-:Y:S06]  /*7ad0*/  @!P0 BRA `(.L_x_1860) ;  /* 0x0000000000048947 */ /* 0x000fec0003800000 */
[----:B------:R-:W-:Y:S01]  /*7ae0*/  BPT.TRAP 0x1 ;  /* 0x000000040000795c */ /* 0x000fe20000300000 */
.L_x_1860:
[----:B------:R-:W-:Y:S01]  /*7af0*/  UISETP.GT.AND UP0, UPT, UR5, UR39, UPT ;  /* 0x000000270500728c */ /* 0x000fe2000bf04270 */
[----:B------:R-:W-:Y:S01]  /*7b00*/  F2FP.SATFINITE.E4M3.F32.PACK_AB_MERGE_C R5, R204, R5, RZ ;  /* 0x00000005cc05723e */ /* 0x000fe200048070ff */
[----:B------:R-:W-:Y:S01]  /*7b10*/  ULEA UR7, UR37, UR38, 0x3 ;  /* 0x0000002625077291 */ /* 0x000fe2000f8e183f */
[----:B------:R-:W-:Y:S01]  /*7b20*/  F2FP.SATFINITE.E4M3.F32.PACK_AB_MERGE_C R4, R4, R201, RZ ;  /* 0x000000c90404723e */ /* 0x000fe200048070ff */
[----:B------:R-:W-:Y:S01]  /*7b30*/  UIADD3 UR5, UR5, -0x1, URZ ;  /* 0xffffffff05057890 */ /* 0x000fe2000fffe03f */
[----:B------:R-:W-:Y:S01]  /*7b40*/  F2FP.SATFINITE.E4M3.F32.PACK_AB_MERGE_C R10, R11, R10, RZ ;  /* 0x0000000a0b0a723e */ /* 0x000fe200048070ff */
[----:B------:R-:W-:Y:S01]  /*7b50*/  UIADD3 UR7, UR7, 0x38860, URZ ;  /* 0x0003886007077890 */ /* 0x000fe2000fffe03f */
[----:B------:R-:W-:Y:S01]  /*7b60*/  PLOP3.LUT P2, PT, PT, PT, UP0, 0x80, 0x0 ;  /* 0x000000000000781c */ /* 0x000fe20003f4f008 */
[----:B------:R-:W-:Y:S01]  /*7b70*/  UMOV UR37, UR6 ;  /* 0x0000000600257c82 */ /* 0x000fe20008000000 */
[----:B------:R-:W-:Y:S01]  /*7b80*/  F2FP.SATFINITE.E4M3.F32.PACK_AB_MERGE_C R9, R12, R9, RZ ;  /* 0x000000090c09723e */ /* 0x000fe200048070ff */
[----:B------:R-:W-:Y:S01]  /*7b90*/  UPRMT UR10, UR46, 0x654, UR7 ;  /* 0x000006542e0a7896 */ /* 0x000fe20008000007 */
[----:B------:R-:W-:Y:S01]  /*7ba0*/  F2FP.SATFINITE.E4M3.F32.PACK_AB_MERGE_C R152, R153, R152, RZ ;  /* 0x000000989998723e */ /* 0x000fe200048070ff */
[----:B------:R-:W-:Y:S01]  /*7bb0*/  FMUL.FTZ R24, R24, R191 ;  /* 0x000000bf18187220 */ /* 0x000fe20000410000 */
[----:B------:R-:W-:Y:S01]  /*7bc0*/  F2FP.SATFINITE.E4M3.F32.PACK_AB_MERGE_C R21, R154, R21, RZ ;  /* 0x000000159a15723e */ /* 0x000fe200048070ff */
[----:B------:R-:W-:Y:S01]  /*7bd0*/  UMOV UR7, UR36 ;  /* 0x0000002400077c82 */ /* 0x000fe20008000000 */
[----:B------:R-:W-:Y:S01]  /*7be0*/  F2FP.SATFINITE.E4M3.F32.PACK_AB_MERGE_C R160, R175, R160, RZ ;  /* 0x000000a0afa0723e */ /* 0x000fe200048070ff */
[----:B------:R-:W-:Y:S01]  /*7bf0*/  FMUL.FTZ R25, R25, R191 ;  /* 0x000000bf19197220 */ /* 0x000fe20000410000 */
[----:B------:R-:W-:Y:S01]  /*7c00*/  F2FP.SATFINITE.E4M3.F32.PACK_AB_MERGE_C R159, R162, R159, RZ ;  /* 0x0000009fa29f723e */ /* 0x000fe200048070ff */
[-C--:B------:R-:W-:Y:S01]  /*7c10*/  FMUL.FTZ R28, R28, R191.reuse ;  /* 0x000000bf1c1c7220 */ /* 0x080fe20000410000 */
        /* <DEDUP_REMOVED lines=154> */
.L_x_1851:
[----:B------:R-:W-:-:S13]  /*85c0*/  ISETP.LE.AND P2, PT, RZ, UR5, PT ;  /* 0x00000005ff007c0c */ /* 0x000fda000bf43270 */
[----:B------:R-:W-:Y:S05]  /*85d0*/  @!P2 BRA `(.L_x_1862) ;  /* 0x0000002800cca947 */ /* 0x000fea0003800000 */
[----:B------:R-:W-:Y:S01]  /*85e0*/  IMAD.MOV.U32 R5, RZ, RZ, R170 ;  /* 0x000000ffff057224 */ /* 0x000fe200078e00aa */
[----:B------:R-:W-:Y:S01]  /*85f0*/  UMOV UR7, UR36 ;  /* 0x0000002400077c82 */ /* 0x000fe20008000000 */
[----:B------:R-:W-:Y:S01]  /*8600*/  IMAD.MOV.U32 R4, RZ, RZ, R161 ;  /* 0x000000ffff047224 */ /* 0x000fe200078e00a1 */
[----:B------:R-:W-:Y:S01]  /*8610*/  UMOV UR6, UR37 ;  /* 0x0000002500067c82 */ /* 0x000fe20008000000 */
[----:B------:R-:W-:-:S05]  /*8620*/  ULDC UR39, c[0x0][0x988] ;  /* 0x0002620000277ab9 */ /* 0x000fca0000000800 */
.L_x_1872:
        /* <DEDUP_REMOVED lines=9> */
.L_x_1864:
[----:B------:R-:W-:Y:S01]  /*86c0*/  ULEA UR10, UR37, UR38, 0x3 ;  /* 0x00000026250a7291 */ /* 0x000fe2000f8e183f */
[----:B------:R-:W-:-:S04]  /*86d0*/  MOV R6, UR36 ;  /* 0x0000002400067c02 */ /* 0x000fc80008000f00 */
[----:B------:R-:W-:-:S04]  /*86e0*/  SHF.L.U32 R6, R6, 0x1f, RZ ;  /* 0x0000001f06067819 */ /* 0x000fc800000006ff */
[----:B------:R1:W2:Y:S01]  /*86f0*/  SYNCS.PHASECHK.TRANS64.TRYWAIT P2, [UR10+0x38830], R6 ;  /* 0x03883006ff0075a7 */ /* 0x0002a2000804014a */
[----:B------:R-:W-:Y:S05]  /*8700*/  @!P0 BRA `(.L_x_1865) ;  /* 0x0000000000048947 */ /* 0x000fea0003800000 */
[----:B------:R-:W-:Y:S01]  /*8710*/  BPT.TRAP 0x1 ;  /* 0x000000040000795c */ /* 0x000fe20000300000 */
.L_x_1865:
[----:B--2---:R-:W-:Y:S05]  /*8720*/  @P2 BRA `(.L_x_1863) ;  /* 0x0000000000082947 */ /* 0x004fea0003800000 */
[----:B------:R-:W2:Y:S02]  /*8730*/  SYNCS.PHASECHK.TRANS64.TRYWAIT P2, [UR10+0x38830], R6 ;  /* 0x03883006ff0075a7 */ /* 0x000ea4000804014a */
[----:B--2---:R-:W-:Y:S05]  /*8740*/  @!P2 BRA `(.L_x_1866) ;  /* 0x000000a00018a947 */ /* 0x004fea0003800000 */
.L_x_1863:
        /* <DEDUP_REMOVED lines=48> */
.L_x_1868:
[----:B------:R-:W-:Y:S01]  /*8a50*/  ULEA UR10, UR6, UR38, 0x3 ;  /* 0x00000026060a7291 */ /* 0x000fe2000f8e183f */
[----:B------:R-:W-:-:S05]  /*8a60*/  IMAD.U32 R6, RZ, RZ, UR7 ;  /* 0x00000007ff067e24 */ /* 0x000fca000f8e00ff */
[----:B------:R-:W-:-:S04]  /*8a70*/  SHF.L.U32 R6, R6, 0x1f, RZ ;  /* 0x0000001f06067819 */ /* 0x000fc800000006ff */
[----:B------:R1:W2:Y:S01]  /*8a80*/  SYNCS.PHASECHK.TRANS64.TRYWAIT P2, [UR10+0x38850], R6 ;  /* 0x03885006ff0075a7 */ /* 0x0002a2000804014a */
[----:B------:R-:W-:Y:S05]  /*8a90*/  @!P0 BRA `(.L_x_1869) ;  /* 0x0000000000048947 */ /* 0x000fea0003800000 */
[----:B------:R-:W-:Y:S01]  /*8aa0*/  BPT.TRAP 0x1 ;  /* 0x000000040000795c */ /* 0x000fe20000300000 */
.L_x_1869:
[----:B--2---:R-:W-:Y:S05]  /*8ab0*/  @P2 BRA `(.L_x_1867) ;  /* 0x0000000000082947 */ /* 0x004fea0003800000 */
[----:B------:R-:W2:Y:S02]  /*8ac0*/  SYNCS.PHASECHK.TRANS64.TRYWAIT P2, [UR10+0x38850], R6 ;  /* 0x03885006ff0075a7 */ /* 0x000ea4000804014a */
[----:B--2---:R-:W-:Y:S05]  /*8ad0*/  @!P2 BRA `(.L_x_1870) ;  /* 0x0000009c004ca947 */ /* 0x004fea0003800000 */
.L_x_1867:
        /* <DEDUP_REMOVED lines=29> */
[----:B-1----:R-:W-:Y:S01]  /*8cb0*/  FMNMX.FTZ R161, R7, R4, !PT ;  /* 0x0000000407a17209 */ /* 0x002fe20007810000 */
[C---:B------:R-:W-:Y:S01]  /*8cc0*/  FMUL.FTZ R164, R0.reuse, R175 ;  /* 0x000000af00a47220 */ /* 0x040fe20000410000 */
[C---:B------:R-:W-:Y:S01]  /*8cd0*/  FMUL.FTZ R153, R0.reuse, R165 ;  /* 0x000000a500997220 */ /* 0x040fe20000410000 */
[C---:B------:R-:W-:Y:S01]  /*8ce0*/  FMUL.FTZ R175, R0.reuse, R185 ;  /* 0x000000b900af7220 */ /* 0x040fe20000410000 */
[----:B------:R-:W-:Y:S01]  /*8cf0*/  FMUL.FTZ R185, R0, R195 ;  /* 0x000000c300b97220 */ /* 0x000fe20000410000 */
        /* <DEDUP_REMOVED lines=8> */
[----:B------:R-:W-:Y:S01]  /*8d80*/  FMUL.FTZ R159, R0, R171 ;  /* 0x000000ab009f7220 */ /* 0x000fe20000410000 */
[----:B------:R-:W2:Y:S01]  /*8d90*/  MUFU.TANH R10, R10 ;  /* 0x0000000a000a7308 */ /* 0x000ea20000002400 */
[----:B---3--:R-:W-:Y:S01]  /*8da0*/  FMNMX.FTZ R161, R6, R161, !PT ;  /* 0x000000a106a17209 */ /* 0x008fe20007810000 */
[C---:B------:R-:W-:Y:S01]  /*8db0*/  FMUL.FTZ R165, R0.reuse, R176 ;  /* 0x000000b000a57220 */ /* 0x040fe20000410000 */
[C---:B------:R-:W-:Y:S01]  /*8dc0*/  FMUL.FTZ R160, R0.reuse, R172 ;  /* 0x000000ac00a07220 */ /* 0x040fe20000410000 */
[C---:B------:R-:W-:Y:S01]  /*8dd0*/  FMUL.FTZ R176, R0.reuse, R186 ;  /* 0x000000ba00b07220 */ /* 0x040fe20000410000 */
[C---:B------:R-:W-:Y:S01]  /*8de0*/  FMUL.FTZ R186, R0.reuse, R196 ;  /* 0x000000c400ba7220 */ /* 0x040fe20000410000 */
[C---:B------:R-:W-:Y:S01]  /*8df0*/  FMUL.FTZ R166, R0.reuse, R177 ;  /* 0x000000b100a67220 */ /* 0x040fe20000410000 */
[C---:B------:R-:W-:Y:S01]  /*8e00*/  FMUL.FTZ R162, R0.reuse, R173 ;  /* 0x000000ad00a27220 */ /* 0x040fe20000410000 */
[----:B------:R-:W3:Y:S01]  /*8e10*/  MUFU.TANH R12, R12 ;  /* 0x0000000c000c7308 */ /* 0x000ee20000002400 */
        /* <DEDUP_REMOVED lines=26> */
[----:B------:R-:W-:Y:S01]  /*8fc0*/  FMUL.FTZ R193, R0, R203 ;  /* 0x000000cb00c17220 */ /* 0x000fe20000410000 */
[----:B------:R-:W-:-:S04]  /*8fd0*/  UMOV UR14, UR39 ;  /* 0x00000027000e7c82 */ /* 0x000fc80008000000 */
        /* <DEDUP_REMOVED lines=56> */
[----:B------:R-:W-:Y:S01]  /*9360*/  FMUL.FTZ R200, R0, R210 ;  /* 0x000000d200c87220 */ /* 0x000fe20000410000 */
[----:B------:R-:W-:-:S05]  /*9370*/  IMAD.U32 R210, RZ, RZ, UR37 ;  /* 0x00000025ffd27e24 */ /* 0x000fca000f8e00ff */
[----:B------:R-:W2:Y:S01]  /*9380*/  MUFU.TANH R175, R175 ;  /* 0x000000af00af7308 */ /* 0x000ea20000002400 */
[----:B---3--:R-:W-:-:S07]  /*9390*/  FMNMX.FTZ R170, R174, R161, !PT ;  /* 0x000000a1aeaa7209 */ /* 0x008fce0007810000 */
[----:B------:R-:W3:Y:S01]  /*93a0*/  MUFU.TANH R177, R177 ;  /* 0x000000b100b17308 */ /* 0x000ee20000002400 */
[----:B-1----:R-:W-:Y:S01]  /*93b0*/  FMNMX.FTZ R202, R176, R201, !PT ;  /* 0x000000c9b0ca7209 */ /* 0x002fe20007810000 */
[----:B------:R-:W-:Y:S01]  /*93c0*/  FMUL.FTZ R201, R0, R211 ;  /* 0x000000d300c97220 */ /* 0x000fe20000410000 */
[----:B------:R-:W-:Y:S02]  /*93d0*/  WARPGROUP.DEPBAR.LE gsb0, 0x0 ;  /* 0x00008000000079c5 */ /* 0x000fe40000010000 */
[----:B------:R-:W-:-:S06]  /*93e0*/  WARPGROUP.ARRIVE ;  /* 0x00000000000079c5 */ /* 0x000fcc0000000000 */
[----:B------:R-:W1:Y:S01]  /*93f0*/  S2R R231, SR_TID.X ;  /* 0x0000000000e77919 */ /* 0x000e620000002100 */
[----:B------:R-:W4:Y:S01]  /*9400*/  MUFU.TANH R178, R178 ;  /* 0x000000b200b27308 */ /* 0x000f220000002400 */
[----:B--2---:R-:W-:Y:S01]  /*9410*/  FMNMX.FTZ R161, R175, R170, !PT ;  /* 0x000000aaafa17209 */ /* 0x004fe20007810000 */
[----:B------:R-:W-:Y:S01]  /*9420*/  QGMMA.64x256x32.F32.E4M3.E4M3 R24, R224, gdesc[UR8], R24, gsb0 ;  /* 0x03e00008e0187df3 */ /* 0x000fe20008000818 */
[----:B------:R-:W-:Y:S01]  /*9430*/  UIADD3 UR10, UR7, 0x4, URZ ;  /* 0x00000004070a7890 */ /* 0x000fe2000fffe03f */
[----:B------:R-:W-:-:S04]  /*9440*/  UMOV UR11, 0x40000040 ;  /* 0x40000040000b7882 */ /* 0x000fc80000000000 */
[----:B------:R-:W2:Y:S01]  /*9450*/  MUFU.TANH R180, R180 ;  /* 0x000000b400b47308 */ /* 0x000ea20000002400 */
[----:B---3--:R-:W-:-:S07]  /*9460*/  FMNMX.FTZ R203, R177, R202, !PT ;  /* 0x000000cab1cb7209 */ /* 0x008fce0007810000 */
[----:B------:R-:W3:Y:S01]  /*9470*/  MUFU.TANH R179, R179 ;  /* 0x000000b300b37308 */ /* 0x000ee20000002400 */
[----:B----4-:R-:W-:-:S07]  /*9480*/  FMNMX.FTZ R170, R178, R161, !PT ;  /* 0x000000a1b2aa7209 */ /* 0x010fce0007810000 */
[----:B------:R-:W4:Y:S01]  /*9490*/  MUFU.TANH R181, R181 ;  /* 0x000000b500b57308 */ /* 0x000f220000002400 */
[----:B--2---:R-:W-:Y:S02]  /*94a0*/  FMNMX.FTZ R202, R180, R203, !PT ;  /* 0x000000cbb4ca7209 */ /* 0x004fe40007810000 */
[----:B-1----:R-:W-:-:S05]  /*94b0*/  SHF.R.U32.HI R231, RZ, 0x7, R231 ;  /* 0x00000007ffe77819 */ /* 0x002fca00000116e7 */
[----:B------:R-:W1:Y:S01]  /*94c0*/  MUFU.TANH R182, R182 ;  /* 0x000000b600b67308 */ /* 0x000e620000002400 */
[----:B---3--:R-:W-:-:S07]  /*94d0*/  FMNMX.FTZ R161, R179, R170, !PT ;  /* 0x000000aab3a17209 */ /* 0x008fce0007810000 */
[----:B------:R-:W2:Y:S01]  /*94e0*/  MUFU.TANH R184, R184 ;  /* 0x000000b800b87308 */ /* 0x000ea20000002400 */
[----:B----4-:R-:W-:Y:S01]  /*94f0*/  FMNMX.FTZ R203, R181, R202, !PT ;  /* 0x000000cab5cb7209 */ /* 0x010fe20007810000 */
        /* <DEDUP_REMOVED lines=53> */
[----:B--2---:R-:W-:Y:S01]  /*9850*/  FMNMX.FTZ R209, R206, R161, !PT ;  /* 0x000000a1ced17209 */ /* 0x004fe20007810000 */
[----:B------:R-:W-:Y:S02]  /*9860*/  IMAD.U32 R206, RZ, RZ, UR14 ;  /* 0x0000000effce7e24 */ /* 0x000fe4000f8e00ff */
[----:B------:R-:W1:Y:S04]  /*9870*/  SHFL.BFLY PT, R161, R208, 0x1, 0x1f ;  /* 0x0c201f00d0a17f89 */ /* 0x000e6800000e0000 */
[----:B------:R-:W2:Y:S01]  /*9880*/  SHFL.BFLY PT, R170, R209, 0x1, 0x1f ;  /* 0x0c201f00d1aa7f89 */ /* 0x000ea200000e0000 */
[----:B------:R-:W-:-:S02]  /*9890*/  WARPGROUP.DEPBAR.LE gsb0, 0x0 ;  /* 0x00008000000079c5 */ /* 0x000fc40000010000 */
[----:B------:R-:W-:-:S06]  /*98a0*/  WARPGROUP.ARRIVE ;  /* 0x00000000000079c5 */ /* 0x000fcc0000000000 */
[----:B------:R-:W-:Y:S01]  /*98b0*/  QGMMA.64x256x32.F32.E4M3.E4M3 R24, R220, gdesc[UR8], R24, gsb0 ;  /* 0x03e00008dc187df3 */ /* 0x000fe20008000818 */
[----:B------:R-:W-:Y:S01]  /*98c0*/  UIADD3 UR10, UR7, 0x6, URZ ;  /* 0x00000006070a7890 */ /* 0x000fe2000fffe03f */
[----:B------:R-:W-:Y:S01]  /*98d0*/  UMOV UR11, 0x40000040 ;  /* 0x40000040000b7882 */ /* 0x000fe20000000000 */
[----:B-1----:R-:W-:Y:S02]  /*98e0*/  FMNMX.FTZ R161, R208, R161, !PT ;  /* 0x000000a1d0a17209 */ /* 0x002fe40007810000 */
[----:B------:R-:W-:Y:S02]  /*98f0*/  IADD3 R208, -R231, 0xb, RZ ;  /* 0x0000000be7d07810 */ /* 0x000fe40007ffe1ff */
[----:B--2---:R-:W-:Y:S01]  /*9900*/  FMNMX.FTZ R170, R209, R170, !PT ;  /* 0x000000aad1aa7209 */ /* 0x004fe20007810000 */
[----:B------:R-:W-:-:S01]  /*9910*/  FFMA.FTZ R206, R161, R206, -8 ;  /* 0xc1000000a1ce7423 */ /* 0x000fc200000100ce */
[----:B------:R-:W-:Y:S02]  /*9920*/  IMAD.U32 R209, RZ, RZ, UR14 ;  /* 0x0000000effd17e24 */ /* 0x000fe4000f8e00ff */
[----:B------:R-:W-:-:S01]  /*9930*/  FADD.FTZ R4, -R161, R4 ;  /* 0x00000004a1047221 */ /* 0x000fc20000010100 */
        /* <DEDUP_REMOVED lines=20> */
[----:B------:R-:W-:Y:S01]  /*9a80*/  FFMA.FTZ R202, R203, UR14, -R206 ;  /* 0x0000000ecbca7c23 */ /* 0x000fe200080108ce */
[----:B------:R-:W-:-:S01]  /*9a90*/  FADD.FTZ R5, -R170, R5 ;  /* 0x00000005aa057221 */ /* 0x000fc20000010100 */
[----:B------:R-:W-:Y:S01]  /*9aa0*/  FFMA.FTZ R203, R170, R209, -8 ;  /* 0xc1000000aacb7423 */ /* 0x000fe200000100d1 */
[----:B------:R-:W-:Y:S01]  /*9ab0*/  FMUL.FTZ R4, R4, UR14 ;  /* 0x0000000e04047c20 */ /* 0x000fe20008410000 */
[--C-:B------:R-:W-:Y:S01]  /*9ac0*/  FFMA.FTZ R7, R7, UR14, -R206.reuse ;  /* 0x0000000e07077c23 */ /* 0x100fe200080108ce */
[----:B------:R-:W-:Y:S01]  /*9ad0*/  FMUL.FTZ R5, R5, UR14 ;  /* 0x0000000e05057c20 */ /* 0x000fe20008410000 */
[----:B------:R-:W-:Y:S01]  /*9ae0*/  FFMA.FTZ R8, R8, UR14, -R203 ;  /* 0x0000000e08087c23 */ /* 0x000fe200080108cb */
[----:B------:R-:W-:-:S01]  /*9af0*/  FFMA.FTZ R6, R6, UR14, -R206 ;  /* 0x0000000e06067c23 */ /* 0x000fc200080108ce */
[----:B------:R-:W-:Y:S01]  /*9b00*/  FFMA.FTZ R9, R9, UR14, -R203 ;  /* 0x0000000e09097c23 */ /* 0x000fe200080108cb */
[----:B------:R-:W-:Y:S01]  /*9b10*/  MUFU.EX2 R4, R4 ;  /* 0x0000000400047308 */ /* 0x000fe20000000800 */
[----:B------:R-:W-:-:S01]  /*9b20*/  FFMA.FTZ R10, R10, UR14, -R206 ;  /* 0x0000000e0a0a7c23 */ /* 0x000fc200080108ce */
[----:B------:R-:W-:Y:S01]  /*9b30*/  FFMA.FTZ R12, R12, UR14, -R203 ;  /* 0x0000000e0c0c7c23 */ /* 0x000fe200080108cb */
[----:B------:R-:W-:-:S01]  /*9b40*/  FFMA.FTZ R11, R11, UR14, -R206 ;  /* 0x0000000e0b0b7c23 */ /* 0x000fc200080108ce */
[----:B------:R-:W-:Y:S01]  /*9b50*/  FFMA.FTZ R13, R13, UR14, -R203 ;  /* 0x0000000e0d0d7c23 */ /* 0x000fe200080108cb */
[----:B------:R-:W-:-:S01]  /*9b60*/  FFMA.FTZ R14, R14, UR14, -R206 ;  /* 0x0000000e0e0e7c23 */ /* 0x000fc200080108ce */
[----:B------:R-:W-:Y:S01]  /*9b70*/  FFMA.FTZ R20, R20, UR14, -R203 ;  /* 0x0000000e14147c23 */ /* 0x000fe200080108cb */
[----:B------:R-:W-:-:S01]  /*9b80*/  FFMA.FTZ R15, R15, UR14, -R206 ;  /* 0x0000000e0f0f7c23 */ /* 0x000fc200080108ce */
[----:B------:R-:W1:Y:S01]  /*9b90*/  MUFU.EX2 R7, R7 ;  /* 0x0000000700077308 */ /* 0x000e620000000800 */
[----:B------:R-:W-:-:S01]  /*9ba0*/  FFMA.FTZ R21, R21, UR14, -R203 ;  /* 0x0000000e15157c23 */ /* 0x000fc200080108cb */
[----:B------:R-:W-:Y:S01]  /*9bb0*/  FFMA.FTZ R152, R152, UR14, -R206 ;  /* 0x0000000e98987c23 */ /* 0x000fe200080108ce */
        /* <DEDUP_REMOVED lines=30> */
[----:B--2---:R-:W-:-:S01]  /*9da0*/  FFMA.FTZ R2, R5, R2, R8 ;  /* 0x0000000205027223 */ /* 0x004fc20000010008 */
[--C-:B------:R-:W-:Y:S01]  /*9db0*/  FFMA.FTZ R197, R197, UR14, -R203.reuse ;  /* 0x0000000ec5c57c23 */ /* 0x100fe200080108cb */
[----:B------:R-:W-:-:S01]  /*9dc0*/  FFMA.FTZ R200, R200, UR14, -R203 ;  /* 0x0000000ec8c87c23 */ /* 0x000fc200080108cb */
[--C-:B------:R-:W-:Y:S01]  /*9dd0*/  FFMA.FTZ R201, R201, UR14, -R203.reuse ;  /* 0x0000000ec9c97c23 */ /* 0x100fe200080108cb */
[----:B------:R-:W-:-:S01]  /*9de0*/  FFMA.FTZ R204, R204, UR14, -R203 ;  /* 0x0000000ecccc7c23 */ /* 0x000fc200080108cb */
[----:B------:R-:W-:-:S02]  /*9df0*/  FFMA.FTZ R203, R205, UR14, -R203 ;  /* 0x0000000ecdcb7c23 */ /* 0x000fc400080108cb */
        /* <DEDUP_REMOVED lines=46> */
[----:B------:R-:W-:Y:S02]  /*a0e0*/  WARPGROUP.DEPBAR.LE gsb0, 0x0 ;  /* 0x00008000000079c5 */ /* 0x000fe40000010000 */
[----:B------:R-:W-:-:S04]  /*a0f0*/  WARPGROUP.ARRIVE ;  /* 0x00000000000079c5 */ /* 0x000fc80000000000 */
[----:B------:R-:W3:Y:S01]  /*a100*/  MUFU.EX2 R168, R168 ;  /* 0x000000a800a87308 */ /* 0x000ee20000000800 */
[----:B--2---:R-:W-:-:S01]  /*a110*/  FADD.FTZ R3, R167, R2 ;  /* 0x00000002a7037221 */ /* 0x004fc20000010000 */
[----:B------:R-:W-:Y:S06]  /*a120*/  QGMMA.64x256x32.F32.E4M3.E4M3 R24, R216, gdesc[UR8], R24, gsb0 ;  /* 0x03e00008d8187df3 */ /* 0x000fec0008000818 */
        /* <DEDUP_REMOVED lines=43> */
[----:B-1----:R-:W-:-:S01]  /*a3e0*/  FADD.FTZ R3, R189, R2 ;  /* 0x00000002bd037221 */ /* 0x002fc20000010000 */
[----:B------:R-:W-:-:S05]  /*a3f0*/  @!P1 LEA R2, R210, UR38, 0x3 ;  /* 0x00000026d2029c11 */ /* 0x000fca000f8e18ff */
[----:B------:R-:W-:Y:S01]  /*a400*/  @!P1 VIADD R2, R2, 0x38840 ;  /* 0x0003884002029836 */ /* 0x000fe20000000000 */
[----:B------:R-:W-:Y:S01]  /*a410*/  MUFU.EX2 R190, R190 ;  /* 0x000000be00be7308 */ /* 0x000fe20000000800 */
[----:B---3--:R-:W-:-:S03]  /*a420*/  FADD.FTZ R209, R187, R206 ;  /* 0x000000cebbd17221 */ /* 0x008fc60000010000 */
[----:B------:R-:W-:-:S04]  /*a430*/  @!P1 PRMT R2, RZ, 0x654, R2 ;  /* 0x00000654ff029816 */ /* 0x000fc80000000002 */
[----:B------:R-:W1:Y:S01]  /*a440*/  MUFU.EX2 R193, R193 ;  /* 0x000000c100c17308 */ /* 0x000e620000000800 */
[----:B--2---:R-:W-:-:S07]  /*a450*/  FADD.FTZ R206, R192, R3 ;  /* 0x00000003c0ce7221 */ /* 0x004fce0000010000 */
[----:B------:R-:W-:Y:S08]  /*a460*/  MUFU.EX2 R191, R191 ;  /* 0x000000bf00bf7308 */ /* 0x000ff00000000800 */
[----:B------:R-:W2:Y:S01]  /*a470*/  MUFU.EX2 R196, R196 ;  /* 0x000000c400c47308 */ /* 0x000ea20000000800 */
[----:B-1----:R-:W-:-:S07]  /*a480*/  FADD.FTZ R3, R193, R206 ;  /* 0x000000cec1037221 */ /* 0x002fce0000010000 */
[----:B------:R-:W-:Y:S08]  /*a490*/  MUFU.EX2 R194, R194 ;  /* 0x000000c200c27308 */ /* 0x000ff00000000800 */
[----:B------:R-:W1:Y:S01]  /*a4a0*/  MUFU.EX2 R197, R197 ;  /* 0x000000c500c57308 */ /* 0x000e620000000800 */
[----:B--2---:R-:W-:-:S07]  /*a4b0*/  FADD.FTZ R206, R196, R3 ;  /* 0x00000003c4ce7221 */ /* 0x004fce0000010000 */
[----:B------:R-:W2:Y:S08]  /*a4c0*/  MUFU.EX2 R195, R195 ;  /* 0x000000c300c37308 */ /* 0x000eb00000000800 */
[----:B------:R-:W3:Y:S01]  /*a4d0*/  MUFU.EX2 R200, R200 ;  /* 0x000000c800c87308 */ /* 0x000ee20000000800 */
[----:B-1----:R-:W-:-:S07]  /*a4e0*/  FADD.FTZ R3, R197, R206 ;  /* 0x000000cec5037221 */ /* 0x002fce0000010000 */
[----:B------:R-:W1:Y:S08]  /*a4f0*/  MUFU.EX2 R198, R198 ;  /* 0x000000c600c67308 */ /* 0x000e700000000800 */
[----:B------:R-:W4:Y:S08]  /*a500*/  MUFU.EX2 R201, R201 ;  /* 0x000000c900c97308 */ /* 0x000f300000000800 */
[----:B------:R-:W5:Y:S01]  /*a510*/  MUFU.EX2 R199, R199 ;  /* 0x000000c700c77308 */ /* 0x000f620000000800 */
[----:B------:R-:W-:-:S02]  /*a520*/  WARPGROUP.DEPBAR.LE gsb0, 0x0 ;  /* 0x00008000000079c5 */ /* 0x000fc40000010000 */
[----:B------:R2:W-:Y:S06]  /*a530*/  BAR.ARV R208, 0x100 ;  /* 0x000400d00000751d */ /* 0x0005ec0000002000 */
[----:B------:R-:W5:Y:S01]  /*a540*/  MUFU.EX2 R204, R204 ;  /* 0x000000cc00cc7308 */ /* 0x000f620000000800 */
[----:B------:R3:W-:Y:S01]  /*a550*/  @!P1 SYNCS.ARRIVE.TRANS64.RED.A1T0 RZ, [R2+URZ], RZ ;  /* 0x000000ff02ff99a7 */ /* 0x0007e2000810043f */
[----:B--2---:R-:W-:-:S04]  /*a560*/  FADD.FTZ R208, R190, R209 ;  /* 0x000000d1bed07221 */ /* 0x004fc80000010000 */
[----:B------:R-:W-:Y:S02]  /*a570*/  FADD.FTZ R205, R191, R208 ;  /* 0x000000d0bfcd7221 */ /* 0x000fe40000010000 */
[----:B------:R-:W2:Y:S02]  /*a580*/  MUFU.EX2 R202, R202 ;  /* 0x000000ca00ca7308 */ /* 0x000ea40000000800 */
[----:B---3--:R-:W-:-:S04]  /*a590*/  FADD.FTZ R2, R194, R205 ;  /* 0x000000cdc2027221 */ /* 0x008fc80000010000 */
[----:B------:R-:W-:Y:S01]  /*a5a0*/  FADD.FTZ R205, R195, R2 ;  /* 0x00000002c3cd7221 */ /* 0x000fe20000010000 */
[----:B------:R-:W-:-:S01]  /*a5b0*/  FADD.FTZ R2, R200, R3 ;  /* 0x00000003c8027221 */ /* 0x000fc20000010000 */
[----:B------:R-:W3:Y:S02]  /*a5c0*/  MUFU.EX2 R203, R203 ;  /* 0x000000cb00cb7308 */ /* 0x000ee40000000800 */
[----:B-1----:R-:W-:-:S01]  /*a5d0*/  FADD.FTZ R206, R198, R205 ;  /* 0x000000cdc6ce7221 */ /* 0x002fc20000010000 */
[----:B----4-:R-:W-:-:S03]  /*a5e0*/  FADD.FTZ R3, R201, R2 ;  /* 0x00000002c9037221 */ /* 0x010fc60000010000 */
[----:B-----5:R-:W-:Y:S01]  /*a5f0*/  FADD.FTZ R205, R199, R206 ;  /* 0x000000cec7cd7221 */ /* 0x020fe20000010000 */
[----:B------:R-:W-:-:S03]  /*a600*/  FADD.FTZ R2, R204, R3 ;  /* 0x00000003cc027221 */ /* 0x000fc60000010000 */
[----:B--2---:R-:W-:Y:S01]  /*a610*/  FADD.FTZ R3, R202, R205 ;  /* 0x000000cdca037221 */ /* 0x004fe20000010000 */
[----:B---3--:R-:W-:-:S01]  /*a620*/  FADD.FTZ R2, R203, R2 ;  /* 0x00000002cb027221 */ /* 0x008fc20000010000 */
[----:B------:R-:W-:Y:S06]  /*a630*/  @!P0 BRA `(.L_x_1871) ;  /* 0x0000000000048947 */ /* 0x000fec0003800000 */
[----:B------:R-:W-:Y:S01]  /*a640*/  BPT.TRAP 0x1 ;  /* 0x000000040000795c */ /* 0x000fe20000300000 */
.L_x_1871:
        /* <DEDUP_REMOVED lines=19> */
[----:B------:R-:W-:Y:S01]  /*a780*/  F2FP.SATFINITE.E4M3.F32.PACK_AB_MERGE_C R175, R178, R175, RZ ;  /* 0x000000afb2af723e */ /* 0x000fe200048070ff */
[----:B------:R-:W-:Y:S01]  /*a790*/  UMOV UR6, UR37 ;  /* 0x0000002500067c82 */ /* 0x000fe20008000000 */
        /* <DEDUP_REMOVED lines=151> */
.L_x_1862:
[----:B------:R-:W-:Y:S06]  /*b110*/  BAR.ARV 0x8, 0x120 ;  /* 0x0204800000007b1d */ /* 0x000fec0000002000 */
[----:B------:R-:W-:Y:S05]  /*b120*/  @!P0 BRA `(.L_x_1873) ;  /* 0x0000000000048947 */ /* 0x000fea0003800000 */
[----:B------:R-:W-:Y:S01]  /*b130*/  BPT.TRAP 0x1 ;  /* 0x000000040000795c */ /* 0x000fe20000300000 */
.L_x_1873:
[----:B------:R-:W-:Y:S01]  /*b140*/  ULEA UR15, UR37, UR38, 0x3 ;  /* 0x00000026250f7291 */ /* 0x000fe2000f8e183f */
[----:B------:R-:W-:-:S05]  /*b150*/  IMAD.U32 R0, RZ, RZ, UR36 ;  /* 0x00000024ff007e24 */ /* 0x000fca000f8e00ff */
[----:B------:R-:W-:-:S04]  /*b160*/  SHF.L.U32 R0, R0, 0x1f, RZ ;  /* 0x0000001f00007819 */ /* 0x000fc800000006ff */
[----:B------:R1:W2:Y:S01]  /*b170*/  SYNCS.PHASECHK.TRANS64.TRYWAIT P1, [UR15+0x38850], R0 ;  /* 0x03885000ff0075a7 */ /* 0x0002a2000802014f */
[----:B------:R-:W-:Y:S05]  /*b180*/  @!P0 BRA `(.L_x_1874) ;  /* 0x0000000000048947 */ /* 0x000fea0003800000 */
[----:B------:R-:W-:Y:S01]  /*b190*/  BPT.TRAP 0x1 ;  /* 0x000000040000795c */ /* 0x000fe20000300000 */
.L_x_1874:
[----:B--2---:R-:W-:Y:S05]  /*b1a0*/  @P1 BRA `(.L_x_1875) ;  /* 0x0000000000081947 */ /* 0x004fea0003800000 */
[----:B------:R-:W2:Y:S02]  /*b1b0*/  SYNCS.PHASECHK.TRANS64.TRYWAIT P1, [UR15+0x38850], R0 ;  /* 0x03885000ff0075a7 */ /* 0x000ea4000802014f */
[----:B--2---:R-:W-:Y:S05]  /*b1c0*/  @!P1 BRA `(.L_x_1876) ;  /* 0x0000007400a89947 */ /* 0x004fea0003800000 */
.L_x_1875:
[----:B------:R-:W-:Y:S01]  /*b1d0*/  UIADD3 UR38, UR38, 0x400, URZ ;  /* 0x0000040026267890 */ /* 0x000fe2000fffe03f */
[----:B------:R-:W-:Y:S01]  /*b1e0*/  WARPGROUP.ARRIVE ;  /* 0x00000000000079c5 */ /* 0x000fe20000000000 */
[----:B------:R-:W-:Y:S01]  /*b1f0*/  UMOV UR7, 0x40000040 ;  /* 0x4000004000077882 */ /* 0x000fe20000000000 */
[----:B------:R-:W-:Y:S01]  /*b200*/  IMAD.MOV.U32 R8, RZ, RZ, 0x3f800000 ;  /* 0x3f800000ff087424 */ /* 0x000fe200078e00ff */
[----:B------:R-:W-:-:S04]  /*b210*/  USHF.R.U32.HI UR38, URZ, 0x4, UR38 ;  /* 0x000000043f267899 */ /* 0x000fc80008011626 */
[----:B------:R-:W-:-:S04]  /*b220*/  ULOP3.LUT UR38, UR38, 0x3fff, URZ, 0xc0, !UPT ;  /* 0x00003fff26267892 */ /* 0x000fc8000f8ec03f */
[----:B------:R-:W-:-:S04]  /*b230*/  ULOP3.LUT UR8, UR38, 0x10000, URZ, 0xfc, !UPT ;  /* 0x0001000026087892 */ /* 0x000fc8000f8efc3f */
[----:B------:R-:W-:-:S04]  /*b240*/  ULEA UR8, UR37, UR8, 0xb ;  /* 0x0000000825087291 */ /* 0x000fc8000f8e583f */
[----:B------:R-:W-:-:S03]  /*b250*/  UIADD3 UR4, UR8, 0x2, URZ ;  /* 0x0000000208047890 */ /* 0x000fc6000fffe03f */
[----:B------:R-:W-:-:S06]  /*b260*/  UMOV UR6, UR8 ;  /* 0x0000000800067c82 */ /* 0x000fcc0008000000 */
[----:B------:R-:W-:Y:S01]  /*b270*/  QGMMA.64x256x32.F32.E4M3.E4M3 R24, R228, gdesc[UR4], R24, gsb0 ;  /* 0x03e00004e4187df3 */ /* 0x000fe20008000818 */
[----:B------:R-:W-:Y:S01]  /*b280*/  UMOV UR7, 0x40000040 ;  /* 0x4000004000077882 */ /* 0x000fe20000000000 */
[----:B------:R-:W-:Y:S01]  /*b290*/  UMOV UR6, UR4 ;  /* 0x0000000400067c82 */ /* 0x000fe20008000000 */
[----:B------:R-:W-:Y:S02]  /*b2a0*/  ULDC.64 UR4, c[0x0][0x9a0] ;  /* 0x0002680000047ab9 */ /* 0x000fe40000000a00 */
[----:B------:R-:W-:-:S04]  /*b2b0*/  UISETP.NE.U32.AND UP0, UPT, UR4, URZ, UPT ;  /* 0x0000003f0400728c */ /* 0x000fc8000bf05070 */
[----:B------:R-:W-:-:S06]  /*b2c0*/  UISETP.NE.AND.EX UP0, UPT, UR5, URZ, UPT, UP0 ;  /* 0x0000003f0500728c */ /* 0x000fcc000bf05300 */
[----:B------:R-:W-:-:S05]  /*b2d0*/  PLOP3.LUT P1, PT, PT, PT, UP0, 0x80, 0x0 ;  /* 0x000000000000781c */ /* 0x000fca0003f2f008 */
[----:B------:R-:W-:Y:S01]  /*b2e0*/  @UP0 USHF.R.S32.HI UR9, URZ, 0x1f, UR44 ;  /* 0x0000001f3f090899 */ /* 0x000fe2000801142c */
[----:B------:R-:W-:Y:S01]  /*b2f0*/  @UP0 ULDC.64 UR10, c[0x0][0x9c8] ;  /* 0x00027200000a0ab9 */ /* 0x000fe20000000a00 */
[----:B------:R-:W-:Y:S02]  /*b300*/  @UP0 ULDC.64 UR12, c[0x0][0x9d0] ;  /* 0x00027400000c0ab9 */ /* 0x000fe40000000a00 */
[----:B------:R-:W-:-:S04]  /*b310*/  @UP0 UIMAD UR9, UR9, UR10, URZ ;  /* 0x0000000a090902a4 */ /* 0x000fc8000f8e023f */
[----:B------:R-:W-:-:S03]  /*b320*/  @UP0 UIMAD UR9, UR44, UR11, UR9 ;  /* 0x0000000b2c0902a4 */ /* 0x000fc6000f8e0209 */
[----:B------:R-:W-:Y:S01]  /*b330*/  UMOV UR11, 0x40000040 ;  /* 0x40000040000b7882 */ /* 0x000fe20000000000 */
[----:B------:R-:W-:Y:S02]  /*b340*/  WARPGROUP.DEPBAR.LE gsb0, 0x0 ;  /* 0x00008000000079c5 */ /* 0x000fe40000010000 */
[----:B------:R-:W-:-:S06]  /*b350*/  WARPGROUP.ARRIVE ;  /* 0x00000000000079c5 */ /* 0x000fcc0000000000 */
[----:B------:R-:W-:Y:S01]  /*b360*/  QGMMA.64x256x32.F32.E4M3.E4M3 R24, R224, gdesc[UR4], R24, gsb0 ;  /* 0x03e00004e0187df3 */ /* 0x000fe20008000818 */
[----:B------:R-:W-:Y:S02]  /*b370*/  @UP0 UIMAD.WIDE.U32 UR6, UR44, UR10, URZ ;  /* 0x0000000a2c0602a5 */ /* 0x000fe4000f8e003f */
[----:B------:R-:W-:Y:S02]  /*b380*/  @UP0 USHF.R.S32.HI UR10, URZ, 0x1f, UR47 ;  /* 0x0000001f3f0a0899 */ /* 0x000fe4000801142f */
[----:B------:R-:W-:Y:S02]  /*b390*/  @UP0 UIADD3 UR7, UR7, UR9, URZ ;  /* 0x0000000907070290 */ /* 0x000fe4000fffe03f */
[----:B------:R-:W-:Y:S02]  /*b3a0*/  @UP0 UIMAD UR9, UR10, UR12, URZ ;  /* 0x0000000c0a0902a4 */ /* 0x000fe4000f8e023f */
[----:B------:R-:W-:Y:S02]  /*b3b0*/  UIADD3 UR10, UR8, 0x4, URZ ;  /* 0x00000004080a7890 */ /* 0x000fe4000fffe03f */
[----:B------:R-:W-:-:S02]  /*b3c0*/  @UP0 UIMAD UR9, UR47, UR13, UR9 ;  /* 0x0000000d2f0902a4 */ /* 0x000fc4000f8e0209 */
[----:B------:R-:W-:-:S04]  /*b3d0*/  @UP0 UIMAD.WIDE.U32 UR6, UR47, UR12, UR6 ;  /* 0x0000000c2f0602a5 */ /* 0x000fc8000f8e0006 */
[----:B------:R-:W-:Y:S02]  /*b3e0*/  @UP0 UIADD3 UR7, UR7, UR9, URZ ;  /* 0x0000000907070290 */ /* 0x000fe4000fffe03f */
[----:B------:R-:W-:-:S04]  /*b3f0*/  @UP0 ULEA UR4, UP1, UR6, UR4, 0x2 ;  /* 0x0000000406040291 */ /* 0x000fc8000f82103f */
[----:B------:R-:W-:Y:S02]  /*b400*/  @UP0 ULEA.HI.X UR5, UR6, UR5, UR7, 0x2, UP1 ;  /* 0x0000000506050291 */ /* 0x000fe400088f1407 */
[----:B------:R-:W-:-:S04]  /*b410*/  IMAD.U32 R4, RZ, RZ, UR4 ;  /* 0x00000004ff047e24 */ /* 0x000fc8000f8e00ff */
[----:B--2---:R-:W-:-:S05]  /*b420*/  IMAD.U32 R5, RZ, RZ, UR5 ;  /* 0x00000005ff057e24 */ /* 0x004fca000f8e00ff */
[----:B------:R2:W3:Y:S01]  /*b430*/  @P1 LDG.E R8, desc[UR54][R4.64] ;  /* 0x0000003604081981 */ /* 0x0004e2000c1e1900 */
[----:B------:R-:W-:Y:S01]  /*b440*/  UIADD3 UR8, UR8, 0x6, URZ ;  /* 0x0000000608087890 */ /* 0x000fe2000fffe03f */
[----:B------:R-:W-:-:S06]  /*b450*/  UMOV UR7, 0x40000040 ;  /* 0x4000004000077882 */ /* 0x000fcc0000000000 */
[----:B------:R-:W-:Y:S01]  /*b460*/  UMOV UR6, UR8 ;  /* 0x0000000800067c82 */ /* 0x000fe20008000000 */
[----:B------:R-:W-:Y:S02]  /*b470*/  WARPGROUP.DEPBAR.LE gsb0, 0x0 ;  /* 0x00008000000079c5 */ /* 0x000fe40000010000 */
[----:B------:R-:W-:-:S06]  /*b480*/  WARPGROUP.ARRIVE ;  /* 0x00000000000079c5 */ /* 0x000fcc0000000000 */
[----:B------:R-:W-:Y:S01]  /*b490*/  QGMMA.64x256x32.F32.E4M3.E4M3 R24, R220, gdesc[UR8], R24, gsb0 ;  /* 0x03e00008dc187df3 */ /* 0x000fe20008000818 */
[----:B-1----:R-:W1:Y:S04]  /*b4a0*/  SHFL.BFLY PT, R0, R3, 0x2, 0x1f ;  /* 0x0c401f0003007f89 */ /* 0x002e6800000e0000 */
[----:B------:R-:W4:Y:S01]  /*b4b0*/  SHFL.BFLY PT, R9, R2, 0x2, 0x1f ;  /* 0x0c401f0002097f89 */ /* 0x000f2200000e0000 */
[----:B-1----:R-:W-:-:S01]  /*b4c0*/  FADD.FTZ R0, R0, R3 ;  /* 0x0000000300007221 */ /* 0x002fc20000010000 */
[----:B----4-:R-:W-:-:S04]  /*b4d0*/  FADD.FTZ R9, R9, R2 ;  /* 0x0000000209097221 */ /* 0x010fc80000010000 */
[----:B------:R-:W1:Y:S04]  /*b4e0*/  SHFL.BFLY PT, R7, R0, 0x1, 0x1f ;  /* 0x0c201f0000077f89 */ /* 0x000e6800000e0000 */
[----:B------:R-:W4:Y:S01]  /*b4f0*/  SHFL.BFLY PT, R6, R9, 0x1, 0x1f ;  /* 0x0c201f0009067f89 */ /* 0x000f2200000e0000 */
[----:B------:R-:W-:Y:S02]  /*b500*/  IMAD.MOV.U32 R3, RZ, RZ, RZ ;  /* 0x000000ffff037224 */ /* 0x000fe400078e00ff */
[----:B-1----:R-:W-:Y:S01]  /*b510*/  FADD.FTZ R10, R0, R7 ;  /* 0x00000007000a7221 */ /* 0x002fe20000010000 */
[----:B----4-:R-:W-:-:S04]  /*b520*/  FADD.FTZ R11, R9, R6 ;  /* 0x00000006090b7221 */ /* 0x010fc80000010000 */
[C---:B------:R-:W-:Y:S01]  /*b530*/  FSETP.NE.FTZ.AND P1, PT, R10.reuse, RZ, PT ;  /* 0x000000ff0a00720b */ /* 0x040fe20003f35000 */
[----:B--2---:R-:W-:Y:S01]  /*b540*/  FMUL.FTZ R5, R10, 0.00390625 ;  /* 0x3b8000000a057820 */ /* 0x004fe20000410000 */
[----:B------:R-:W-:-:S04]  /*b550*/  FMUL.FTZ R6, R11, 0.00390625 ;  /* 0x3b8000000b067820 */ /* 0x000fc80000410000 */
[----:B------:R-:W-:Y:S02]  /*b560*/  FSETP.NE.FTZ.AND P2, PT, R5, RZ, PT ;  /* 0x000000ff0500720b */ /* 0x000fe40003f55000 */
[----:B------:R-:W-:-:S05]  /*b570*/  FSETP.NE.FTZ.AND P3, PT, R6, RZ, PT ;  /* 0x000000ff0600720b */ /* 0x000fca0003f75000 */
[----:B------:R-:W-:Y:S01]  /*b580*/  @P1 MUFU.RCP R3, R10 ;  /* 0x0000000a00031308 */ /* 0x000fe20000001000 */
[----:B------:R-:W-:Y:S01]  /*b590*/  FSETP.NE.FTZ.AND P1, PT, R11, RZ, PT ;  /* 0x000000ff0b00720b */ /* 0x000fe20003f35000 */
[----:B------:R-:W-:-:S06]  /*b5a0*/  IMAD.MOV.U32 R7, RZ, RZ, RZ ;  /* 0x000000ffff077224 */ /* 0x000fcc00078e00ff */
[----:B------:R-:W1:Y:S08]  /*b5b0*/  @P2 MUFU.LG2 R5, R5 ;  /* 0x0000000500052308 */ /* 0x000e700000000c00 */
[----:B------:R-:W2:Y:S08]  /*b5c0*/  @P3 MUFU.LG2 R6, R6 ;  /* 0x0000000600063308 */ /* 0x000eb00000000c00 */
[----:B------:R-:W4:Y:S01]  /*b5d0*/  @P1 MUFU.RCP R7, R11 ;  /* 0x0000000b00071308 */ /* 0x000f220000001000 */
[----:B------:R-:W-:-:S02]  /*b5e0*/  IMAD.U32 R9, RZ, RZ, UR14 ;  /* 0x0000000eff097e24 */ /* 0x000fc4000f8e00ff */
[----:B------:R-:W-:Y:S02]  /*b5f0*/  IMAD.U32 R4, RZ, RZ, UR14 ;  /* 0x0000000eff047e24 */ /* 0x000fe4000f8e00ff */
[----:B-1----:R-:W-:Y:S01]  /*b600*/  @P2 FMUL.FTZ R5, R5, 0.69314718246459960938 ;  /* 0x3f31721805052820 */ /* 0x002fe20000410000 */
[----:B------:R-:W-:Y:S01]  /*b610*/  @P3 FMUL.FTZ R10, R9, 0.69314718246459960938 ;  /* 0x3f317218090a3820 */ /* 0x000fe20000410000 */
[----:B------:R-:W-:Y:S02]  /*b620*/  WARPGROUP.DEPBAR.LE gsb0, 0x0 ;  /* 0x00008000000079c5 */ /* 0x000fe40000010000 */
[----:B------:R-:W-:-:S06]  /*b630*/  WARPGROUP.ARRIVE ;  /* 0x00000000000079c5 */ /* 0x000fcc0000000000 */
[----:B------:R-:W-:Y:S01]  /*b640*/  QGMMA.64x256x32.F32.E4M3.E4M3 R24, R216, gdesc[UR4], R24, gsb0 ;  /* 0x03e00004d8187df3 */ /* 0x000fe20008000818 */
[----:B------:R-:W-:Y:S01]  /*b650*/  @P2 FMUL.FTZ R4, R4, 0.69314718246459960938 ;  /* 0x3f31721804042820 */ /* 0x000fe20000410000 */
        /* <DEDUP_REMOVED lines=10> */
.L_x_1877:
        /* <DEDUP_REMOVED lines=137> */
[----:B------:R-:W-:-:S12]  /*bf90*/  ULOP3.LUT UR36, UR36, UR4, URZ, 0x3c, !UPT ;  /* 0x0000000424247292 */ /* 0x000fd8000f8e3c3f */
.L_x_1844:
        /* <DEDUP_REMOVED lines=28> */
[----:B------:R-:W-:Y:S01]  /*c160*/  F2FP.BF16.F32.PACK_AB R167, R167, R168 ;  /* 0x000000a8a7a7723e */ /* 0x000fe200000010ff */
[----:B------:R-:W-:Y:S01]  /*c170*/  UIMAD UR5, UR43, UR7, UR5 ;  /* 0x000000072b0572a4 */ /* 0x000fe2000f8e0205 */
[----:B------:R-:W-:-:S02]  /*c180*/  F2FP.BF16.F32.PACK_AB R10, R44, R37 ;  /* 0x000000252c0a723e */ /* 0x000fc400000010ff */
[----:B------:R-:W-:Y:S01]  /*c190*/  F2FP.BF16.F32.PACK_AB R48, R46, R51 ;  /* 0x000000332e30723e */ /* 0x000fe200000010ff */
[----:B------:R-:W-:Y:S01]  /*c1a0*/  UIADD3 UR5, UR9, UR5, URZ ;  /* 0x0000000509057290 */ /* 0x000fe2000fffe03f */
[----:B------:R-:W-:Y:S01]  /*c1b0*/  SEL R51, R5, R6, P0 ;  /* 0x0000000605337207 */ /* 0x000fe20000000000 */
[----:B------:R-:W-:Y:S01]  /*c1c0*/  ULDC.64 UR6, c[0x0][0xb40] ;  /* 0x0002d00000067ab9 */ /* 0x000fe20000000a00 */
[----:B------:R-:W-:Y:S02]  /*c1d0*/  SEL R44, R6, R5, P0 ;  /* 0x00000005062c7207 */ /* 0x000fe40000000000 */
[----:B------:R-:W-:Y:S02]  /*c1e0*/  IADD3 R5, P5, R16, 0x20, RZ ;  /* 0x0000002010057810 */ /* 0x000fe40007fbe0ff */
[----:B------:R-:W-:Y:S02]  /*c1f0*/  SEL R107, R4, R167, P0 ;  /* 0x000000a7046b7207 */ /* 0x000fe40000000000 */
[----:B------:R-:W-:-:S02]  /*c200*/  SEL R167, R167, R4, P0 ;  /* 0x00000004a7a77207 */ /* 0x000fc40000000000 */
[----:B------:R-:W-:Y:S02]  /*c210*/  LOP3.LUT R4, R5, 0x380, RZ, 0xc0, !PT ;  /* 0x0000038005047812 */ /* 0x000fe400078ec0ff */
        /* <DEDUP_REMOVED lines=8> */
[----:B------:R-:W-:Y:S02]  /*c2a0*/  F2FP.BF16.F32.PACK_AB R128, R125, R128 ;  /* 0x000000807d80723e */ /* 0x000fe400000010ff */
[----:B------:R-:W-:Y:S02]  /*c2b0*/  F2FP.BF16.F32.PACK_AB R50, R38, R43 ;  /* 0x0000002b2632723e */ /* 0x000fe400000010ff */
[----:B------:R-:W-:-:S02]  /*c2c0*/  SEL R125, R78, R45, P0 ;  /* 0x0000002d4e7d7207 */ /* 0x000fc40000000000 */
[----:B------:R-:W-:Y:S02]  /*c2d0*/  SEL R43, R45, R78, P0 ;  /* 0x0000004e2d2b7207 */ /* 0x000fe40000000000 */
[----:B------:R-:W-:Y:S01]  /*c2e0*/  LOP3.LUT R4, R4, R5, RZ, 0x3c, !PT ;  /* 0x0000000504047212 */ /* 0x000fe200078e3cff */
[----:B------:R-:W-:Y:S01]  /*c2f0*/  IMAD.X R5, RZ, RZ, R17, P5 ;  /* 0x000000ffff057224 */ /* 0x000fe200028e0611 */
[----:B------:R-:W-:Y:S02]  /*c300*/  SEL R127, R70, R53, P0 ;  /* 0x00000035467f7207 */ /* 0x000fe40000000000 */
[----:B------:R-:W-:Y:S02]  /*c310*/  SEL R45, R53, R70, P0 ;  /* 0x00000046352d7207 */ /* 0x000fe40000000000 */
[----:B------:R-:W-:Y:S02]  /*c320*/  IADD3 R53, P5, R16, 0x4020, RZ ;  /* 0x0000402010357810 */ /* 0x000fe40007fbe0ff */
[----:B------:R-:W-:-:S02]  /*c330*/  F2FP.BF16.F32.PACK_AB R15, R24, R15 ;  /* 0x0000000f180f723e */ /* 0x000fc400000010ff */
[----:B------:R-:W-:Y:S02]  /*c340*/  SEL R71, R41, R52, P0 ;  /* 0x0000003429477207 */ /* 0x000fe40000000000 */
[----:B------:R-:W-:Y:S02]  /*c350*/  SEL R24, R52, R41, P0 ;  /* 0x0000002934187207 */ /* 0x000fe40000000000 */
[----:B------:R-:W-:Y:S02]  /*c360*/  LOP3.LUT R99, R16, 0x380, RZ, 0xc0, !PT ;  /* 0x0000038010637812 */ /* 0x000fe400078ec0ff */
[----:B------:R-:W-:Y:S02]  /*c370*/  F2FP.BF16.F32.PACK_AB R12, R12, R9 ;  /* 0x000000090c0c723e */ /* 0x000fe400000010ff */
[----:B------:R-:W-:Y:S02]  /*c380*/  LOP3.LUT R52, R53, 0x380, RZ, 0xc0, !PT ;  /* 0x0000038035347812 */ /* 0x000fe400078ec0ff */
[----:B------:R-:W-:-:S02]  /*c390*/  F2FP.BF16.F32.PACK_AB R54, R54, R59 ;  /* 0x0000003b3636723e */ /* 0x000fc400000010ff */
[----:B------:R-:W-:Y:S02]  /*c3a0*/  SHF.R.U64 R99, R99, 0x3, RZ ;  /* 0x0000000363637819 */ /* 0x000fe400000012ff */
[----:B------:R-:W-:Y:S02]  /*c3b0*/  SEL R59, R7, R12, P0 ;  /* 0x0000000c073b7207 */ /* 0x000fe40000000000 */
[----:B------:R-:W-:Y:S02]  /*c3c0*/  SHF.R.U64 R52, R52, 0x3, RZ ;  /* 0x0000000334347819 */ /* 0x000fe400000012ff */
[----:B------:R-:W-:Y:S02]  /*c3d0*/  SEL R12, R12, R7, P0 ;  /* 0x000000070c0c7207 */ /* 0x000fe40000000000 */
[----:B------:R-:W-:Y:S02]  /*c3e0*/  F2FP.BF16.F32.PACK_AB R28, R28, R21 ;  /* 0x000000151c1c723e */ /* 0x000fe400000010ff */
[----:B------:R-:W-:-:S02]  /*c3f0*/  IADD3 R7, P6, R16, 0x40, RZ ;  /* 0x0000004010077810 */ /* 0x000fc40007fde0ff */
[----:B------:R-:W-:Y:S02]  /*c400*/  F2FP.BF16.F32.PACK_AB R72, R72, R65 ;  /* 0x000000414848723e */ /* 0x000fe400000010ff */
[----:B------:R-:W-:Y:S02]  /*c410*/  F2FP.BF16.F32.PACK_AB R9, R76, R69 ;  /* 0x000000454c09723e */ /* 0x000fe400000010ff */
[----:B------:R-:W-:Y:S01]  /*c420*/  LOP3.LUT R98, R99, R16, RZ, 0x3c, !PT ;  /* 0x0000001063627212 */ /* 0x000fe200078e3cff */
[--C-:B------:R-:W-:Y:S01]  /*c430*/  IMAD.MOV.U32 R99, RZ, RZ, R17.reuse ;  /* 0x000000ffff637224 */ /* 0x100fe200078e0011 */
[----:B------:R-:W-:Y:S01]  /*c440*/  LOP3.LUT R52, R52, R53, RZ, 0x3c, !PT ;  /* 0x0000003534347212 */ /* 0x000fe200078e3cff */
[----:B------:R-:W-:Y:S01]  /*c450*/  IMAD.X R53, RZ, RZ, R17, P5 ;  /* 0x000000ffff357224 */ /* 0x000fe200028e0611 */
[----:B------:R-:W-:Y:S02]  /*c460*/  F2FP.BF16.F32.PACK_AB R11, R14, R11 ;  /* 0x0000000b0e0b723e */ /* 0x000fe400000010ff */
[----:B------:R-:W-:-:S02]  /*c470*/  F2FP.BF16.F32.PACK_AB R96, R96, R89 ;  /* 0x000000596060723e */ /* 0x000fc400000010ff */
[----:B------:R-:W-:Y:S02]  /*c480*/  SEL R65, R15, R28, P0 ;  /* 0x0000001c0f417207 */ /* 0x000fe40000000000 */
[----:B------:R-:W-:Y:S02]  /*c490*/  SEL R14, R28, R15, P0 ;  /* 0x0000000f1c0e7207 */ /* 0x000fe40000000000 */
[----:B------:R-:W-:Y:S02]  /*c4a0*/  LOP3.LUT R6, R7, 0x380, RZ, 0xc0, !PT ;  /* 0x0000038007067812 */ /* 0x000fe400078ec0ff */
[----:B------:R-:W-:Y:S02]  /*c4b0*/  SEL R89, R72, R9, P0 ;  /* 0x0000000948597207 */ /* 0x000fe40000000000 */
[----:B------:R-:W-:Y:S02]  /*c4c0*/  SEL R28, R9, R72, P0 ;  /* 0x00000048091c7207 */ /* 0x000fe40000000000 */
[----:B------:R-:W-:-:S02]  /*c4d0*/  IADD3 R9, P3, R16, 0x60, RZ ;  /* 0x0000006010097810 */ /* 0x000fc40007f7e0ff */
[----:B------:R-:W-:Y:S02]  /*c4e0*/  MOV R106, R98 ;  /* 0x00000062006a7202 */ /* 0x000fe40000000f00 */
[----:B------:R-:W-:Y:S02]  /*c4f0*/  SHF.R.U64 R6, R6, 0x3, RZ ;  /* 0x0000000306067819 */ /* 0x000fe400000012ff */
[----:B------:R-:W-:Y:S02]  /*c500*/  MOV R98, R52 ;  /* 0x0000003400627202 */ /* 0x000fe40000000f00 */
[----:B------:R-:W-:Y:S02]  /*c510*/  F2FP.BF16.F32.PACK_AB R91, R8, R31 ;  /* 0x0000001f085b723e */ /* 0x000fe400000010ff */
[----:B------:R-:W-:Y:S02]  /*c520*/  LOP3.LUT R8, R9, 0x380, RZ, 0xc0, !PT ;  /* 0x0000038009087812 */ /* 0x000fe400078ec0ff */
[----:B------:R-:W-:-:S02]  /*c530*/  F2FP.BF16.F32.PACK_AB R62, R62, R67 ;  /* 0x000000433e3e723e */ /* 0x000fc400000010ff */
[----:B------:R-:W-:Y:S02]  /*c540*/  F2FP.BF16.F32.PACK_AB R67, R42, R47 ;  /* 0x0000002f2a43723e */ /* 0x000fe400000010ff */
[----:B------:R-:W-:Y:S01]  /*c550*/  LOP3.LUT R6, R6, R7, RZ, 0x3c, !PT ;  /* 0x0000000706067212 */ /* 0x000fe200078e3cff */
[----:B------:R-:W-:Y:S01]  /*c560*/  IMAD.X R7, RZ, RZ, R17, P6 ;  /* 0x000000ffff077224 */ /* 0x000fe200030e0611 */
[----:B------:R-:W-:Y:S02]  /*c570*/  SEL R131, R54, R55, P0 ;  /* 0x0000003736837207 */ /* 0x000fe40000000000 */
[----:B------:R-:W-:Y:S02]  /*c580*/  SEL R47, R55, R54, P0 ;  /* 0x00000036372f7207 */ /* 0x000fe40000000000 */
[----:B------:R-:W-:Y:S02]  /*c590*/  SHF.R.U64 R8, R8, 0x3, RZ ;  /* 0x0000000308087819 */ /* 0x000fe400000012ff */
[----:B------:R-:W-:-:S02]  /*c5a0*/  IADD3 R55, P6, R16, 0x4040, RZ ;  /* 0x0000404010377810 */ /* 0x000fc40007fde0ff */
        /* <DEDUP_REMOVED lines=12> */
[----:B------:R-:W-:Y:S01]  /*c670*/  LOP3.LUT R8, R8, R9, RZ, 0x3c, !PT ;  /* 0x0000000908087212 */ /* 0x000fe200078e3cff */
[----:B------:R-:W-:Y:S01]  /*c680*/  IMAD.X R9, RZ, RZ, R17, P3 ;  /* 0x000000ffff097224 */ /* 0x000fe200018e0611 */
[----:B------:R-:W-:Y:S02]  /*c690*/  LOP3.LUT R54, R55, 0x380, RZ, 0xc0, !PT ;  /* 0x0000038037367812 */ /* 0x000fe400078ec0ff */
[----:B------:R-:W-:Y:S02]  /*c6a0*/  F2FP.BF16.F32.PACK_AB R56, R30, R35 ;  /* 0x000000231e38723e */ /* 0x000fe400000010ff */
[----:B------:R-:W-:Y:S02]  /*c6b0*/  SEL R85, R57, R68, P0 ;  /* 0x0000004439557207 */ /* 0x000fe40000000000 */
[----:B-1----:R-:W-:Y:S02]  /*c6c0*/  SEL R27, R68, R57, P0 ;  /* 0x00000039441b7207 */ /* 0x002fe40000000000 */
[----:B------:R-:W-:-:S02]  /*c6d0*/  SEL R69, R25, R36, P0 ;  /* 0x0000002419457207 */ /* 0x000fc40000000000 */
[----:B------:R-:W-:Y:S02]  /*c6e0*/  SEL R15, R36, R25, P0 ;  /* 0x00000019240f7207 */ /* 0x000fe40000000000 */
[----:B------:R-:W-:Y:S02]  /*c6f0*/  IADD3 R57, P3, R16, 0x4060, RZ ;  /* 0x0000406010397810 */ /* 0x000fe40007f7e0ff */
[----:B------:R-:W-:Y:S02]  /*c700*/  F2FP.BF16.F32.PACK_AB R33, R40, R33 ;  /* 0x000000212821723e */ /* 0x000fe400000010ff */
[----:B------:R-:W-:Y:S02]  /*c710*/  SEL R79, R49, R60, P0 ;  /* 0x0000003c314f7207 */ /* 0x000fe40000000000 */
[----:B------:R-:W-:Y:S02]  /*c720*/  SEL R25, R60, R49, P0 ;  /* 0x000000313c197207 */ /* 0x000fe40000000000 */
[----:B------:R-:W-:-:S02]  /*c730*/  SEL R123, R86, R3, P0 ;  /* 0x00000003567b7207 */ /* 0x000fc40000000000 */
[----:B------:R-:W-:Y:S01]  /*c740*/  SEL R42, R3, R86, P0 ;  /* 0x00000056032a7207 */ /* 0x000fe20000000000 */
[----:B------:R-:W-:Y:S01]  /*c750*/  VIADD R3, R23, UR42 ;  /* 0x0000002a17037c36 */ /* 0x000fe20008000000 */
[----:B------:R-:W-:Y:S02]  /*c760*/  SEL R119, R137, R136, P0 ;  /* 0x0000008889777207 */ /* 0x000fe40000000000 */
[----:B------:R-:W-:Y:S02]  /*c770*/  SEL R40, R136, R137, P0 ;  /* 0x0000008988287207 */ /* 0x000fe40000000000 */
[----:B------:R-:W-:Y:S02]  /*c780*/  SEL R135, R50, R77, P0 ;  /* 0x0000004d32877207 */ /* 0x000fe40000000000 */
[----:B------:R-:W-:Y:S02]  /*c790*/  SEL R49, R77, R50, P0 ;  /* 0x000000324d317207 */ /* 0x000fe40000000000 */
[----:B------:R-:W-:-:S02]  /*c7a0*/  SHF.R.U64 R54, R54, 0x3, RZ ;  /* 0x0000000336367819 */ /* 0x000fc400000012ff */
[----:B------:R-:W-:Y:S02]  /*c7b0*/  SEL R137, R56, R91, P0 ;  /* 0x0000005b38897207 */ /* 0x000fe40000000000 */
[----:B------:R-:W-:Y:S02]  /*c7c0*/  SEL R50, R91, R56, P0 ;  /* 0x000000385b327207 */ /* 0x000fe40000000000 */
[----:B------:R-:W-:Y:S02]  /*c7d0*/  LOP3.LUT R56, R57, 0x380, RZ, 0xc0, !PT ;  /* 0x0000038039387812 */ /* 0x000fe400078ec0ff */
[----:B------:R-:W-:Y:S02]  /*c7e0*/  SEL R75, R33, R10, P0 ;  /* 0x0000000a214b7207 */ /* 0x000fe40000000000 */
[----:B------:R-:W-:Y:S01]  /*c7f0*/  SEL R21, R10, R33, P0 ;  /* 0x000000210a157207 */ /* 0x000fe20000000000 */
[----:B------:R-:W-:Y:S01]  /*c800*/  VIADD R10, R3, 0x8 ;  /* 0x00000008030a7836 */ /* 0x000fe20000000000 */
[----:B------:R-:W-:-:S02]  /*c810*/  F2FP.BF16.F32.PACK_AB R73, R80, R73 ;  /* 0x000000495049723e */ /* 0x000fc400000010ff */
[----:B------:R-:W-:Y:S01]  /*c820*/  LOP3.LUT R54, R54, R55, RZ, 0x3c, !PT ;  /* 0x0000003736367212 */ /* 0x000fe200078e3cff */
[----:B------:R-:W-:Y:S01]  /*c830*/  IMAD.X R55, RZ, RZ, R17, P6 ;  /* 0x000000ffff377224 */ /* 0x000fe200030e0611 */
[----:B------:R-:W-:Y:S02]  /*c840*/  SEL R61, R11, R20, P0 ;  /* 0x000000140b3d7207 */ /* 0x000fe40000000000 */
[----:B------:R-:W-:Y:S02]  /*c850*/  SEL R13, R20, R11, P0 ;  /* 0x0000000b140d7207 */ /* 0x000fe40000000000 */
[----:B------:R-:W-:Y:S02]  /*c860*/  LOP3.LUT P1, RZ, R234, 0x3, RZ, 0xc0, !PT ;  /* 0x00000003eaff7812 */ /* 0x000fe4000782c0ff */
[----:B------:R-:W-:Y:S02]  /*c870*/  IADD3 R11, P4, R16, 0x4000, RZ ;  /* 0x00004000100b7810 */ /* 0x000fe40007f9e0ff */
[----:B------:R-:W-:-:S02]  /*c880*/  SHF.R.U64 R56, R56, 0x3, RZ ;  /* 0x0000000338387819 */ /* 0x000fc400000012ff */
[----:B------:R-:W-:Y:S02]  /*c890*/  F2FP.BF16.F32.PACK_AB R88, R88, R81 ;  /* 0x000000515858723e */ /* 0x000fe400000010ff */
[----:B------:R-:W-:Y:S02]  /*c8a0*/  SEL R81, R73, R84, P0 ;  /* 0x0000005449517207 */ /* 0x000fe40000000000 */
[----:B------:R-:W-:Y:S02]  /*c8b0*/  SEL R29, R84, R73, P0 ;  /* 0x00000049541d7207 */ /* 0x000fe40000000000 */
[----:B------:R-:W-:Y:S02]  /*c8c0*/  ISETP.GE.OR P2, PT, R10, UR10, P1 ;  /* 0x0000000a0a007c0c */ /* 0x000fe40008f46670 */
[----:B------:R-:W-:Y:S02]  /*c8d0*/  IADD3 R73, P6, R16, 0x8040, RZ ;  /* 0x0000804010497810 */ /* 0x000fe40007fde0ff */
[----:B------:R-:W-:-:S02]  /*c8e0*/  LOP3.LUT R10, R11, 0x380, RZ, 0xc0, !PT ;  /* 0x000003800b0a7812 */ /* 0x000fc400078ec0ff */
[----:B------:R-:W-:Y:S01]  /*c8f0*/  LOP3.LUT R56, R56, R57, RZ, 0x3c, !PT ;  /* 0x0000003938387212 */ /* 0x000fe200078e3cff */
[----:B------:R-:W-:Y:S01]  /*c900*/  IMAD.X R57, RZ, RZ, R17, P3 ;  /* 0x000000ffff397224 */ /* 0x000fe200018e0611 */
[----:B------:R-:W-:Y:S02]  /*c910*/  MOV R55, R54 ;  /* 0x0000003600377202 */ /* 0x000fe40000000f00 */
[----:B------:R-:W-:Y:S02]  /*c920*/  IADD3 R77, P3, R16, 0x8060, RZ ;  /* 0x00008060104d7810 */ /* 0x000fe40007f7e0ff */
[----:B------:R-:W-:Y:S02]  /*c930*/  LOP3.LUT R72, R73, 0x380, RZ, 0xc0, !PT ;  /* 0x0000038049487812 */ /* 0x000fe400078ec0ff */
[----:B------:R-:W-:Y:S02]  /*c940*/  F2FP.BF16.F32.PACK_AB R129, R129, R132 ;  /* 0x000000848181723e */ /* 0x000fe400000010ff */
[----:B------:R-:W-:-:S02]  /*c950*/  F2FP.BF16.F32.PACK_AB R97, R104, R97 ;  /* 0x000000616861723e */ /* 0x000fc400000010ff */
[----:B------:R-:W-:Y:S02]  /*c960*/  SHF.R.U64 R10, R10, 0x3, RZ ;  /* 0x000000030a0a7819 */ /* 0x000fe400000012ff */
[----:B------:R-:W-:Y:S02]  /*c970*/  F2FP.BF16.F32.PACK_AB R63, R58, R63 ;  /* 0x0000003f3a3f723e */ /* 0x000fe400000010ff */
[----:B------:R-:W-:Y:S02]  /*c980*/  MOV R104, R4 ;  /* 0x0000000400687202 */ /* 0x000fe40000000f00 */
[----:B------:R-:W-:Y:S02]  /*c990*/  MOV R102, R6 ;  /* 0x0000000600667202 */ /* 0x000fe40000000f00 */
[----:B------:R-:W-:Y:S02]  /*c9a0*/  SEL R133, R48, R67, P0 ;  /* 0x0000004330857207 */ /* 0x000fe40000000000 */
[----:B------:R-:W-:-:S02]  /*c9b0*/  LOP3.LUT R76, R77, 0x380, RZ, 0xc0, !PT ;  /* 0x000003804d4c7812 */ /* 0x000fc400078ec0ff */
[----:B------:R-:W-:Y:S02]  /*c9c0*/  SEL R48, R67, R48, P0 ;  /* 0x0000003043307207 */ /* 0x000fe40000000000 */
[----:B------:R-:W-:Y:S02]  /*c9d0*/  SHF.R.U64 R72, R72, 0x3, RZ ;  /* 0x0000000348487819 */ /* 0x000fe400000012ff */
[----:B------:R-:W-:Y:S02]  /*c9e0*/  F2FP.BF16.F32.PACK_AB R93, R100, R93 ;  /* 0x0000005d645d723e */ /* 0x000fe400000010ff */
[----:B------:R-:W-:Y:S02]  /*c9f0*/  SEL R121, R129, R128, P0 ;  /* 0x0000008081797207 */ /* 0x000fe40000000000 */
[----:B------:R-:W-:Y:S02]  /*ca00*/  SEL R41, R128, R129, P0 ;  /* 0x0000008180297207 */ /* 0x000fe40000000000 */
[----:B------:R-:W-:Y:S01]  /*ca10*/  LOP3.LUT R10, R10, R11, RZ, 0x3c, !PT ;  /* 0x0000000b0a0a7212 */ /* 0x000fe200078e3cff */
[----:B------:R-:W-:Y:S01]  /*ca20*/  IMAD.X R11, RZ, RZ, R17, P4 ;  /* 0x000000ffff0b7224 */ /* 0x000fe200020e0611 */
[----:B------:R-:W-:-:S02]  /*ca30*/  IADD3 R67, P5, R16, 0x8020, RZ ;  /* 0x0000802010437810 */ /* 0x000fc40007fbe0ff */
[----:B------:R-:W-:Y:S02]  /*ca40*/  SEL R129, R62, R63, P0 ;  /* 0x0000003f3e817207 */ /* 0x000fe40000000000 */
[----:B------:R-:W-:Y:S02]  /*ca50*/  SEL R46, R63, R62, P0 ;  /* 0x0000003e3f2e7207 */ /* 0x000fe40000000000 */
[----:B------:R-:W-:Y:S02]  /*ca60*/  IADD3 R63, P4, R16, 0x8000, RZ ;  /* 0x00008000103f7810 */ /* 0x000fe40007f9e0ff */
[----:B------:R-:W-:Y:S02]  /*ca70*/  SHF.R.U64 R76, R76, 0x3, RZ ;  /* 0x000000034c4c7819 */ /* 0x000fe400000012ff */
[----:B------:R-:W-:Y:S01]  /*ca80*/  LOP3.LUT R72, R72, R73, RZ, 0x3c, !PT ;  /* 0x0000004948487212 */ /* 0x000fe200078e3cff */
[----:B------:R-:W-:Y:S01]  /*ca90*/  IMAD.X R73, RZ, RZ, R17, P6 ;  /* 0x000000ffff497224 */ /* 0x000fe200030e0611 */
[----:B------:R-:W-:-:S02]  /*caa0*/  F2FP.BF16.F32.PACK_AB R105, R112, R105 ;  /* 0x000000697069723e */ /* 0x000fc400000010ff */
[----:B------:R-:W-:Y:S02]  /*cab0*/  F2FP.BF16.F32.PACK_AB R116, R116, R109 ;  /* 0x0000006d7474723e */ /* 0x000fe400000010ff */
[----:B------:R-:W-:Y:S02]  /*cac0*/  SEL R87, R96, R93, P0 ;  /* 0x0000005d60577207 */ /* 0x000fe40000000000 */
[----:B------:R-:W-:Y:S02]  /*cad0*/  SEL R31, R93, R96, P0 ;  /* 0x000000605d1f7207 */ /* 0x000fe40000000000 */
[----:B------:R-:W-:Y:S02]  /*cae0*/  LOP3.LUT R66, R67, 0x380, RZ, 0xc0, !PT ;  /* 0x0000038043427812 */ /* 0x000fe400078ec0ff */
[----:B------:R-:W-:Y:S02]  /*caf0*/  F2FP.BF16.F32.PACK_AB R113, R120, R113 ;  /* 0x000000717871723e */ /* 0x000fe400000010ff */
[----:B------:R-:W-:-:S02]  /*cb00*/  F2FP.BF16.F32.PACK_AB R124, R124, R117 ;  /* 0x000000757c7c723e */ /* 0x000fc400000010ff */
[----:B------:R-:W-:Y:S02]  /*cb10*/  IADD3 R93, P6, R16, 0xc040, RZ ;  /* 0x0000c040105d7810 */ /* 0x000fe40007fde0ff */
[----:B------:R-:W-:Y:S02]  /*cb20*/  F2FP.BF16.F32.PACK_AB R165, R165, R166 ;  /* 0x000000a6a5a5723e */ /* 0x000fe400000010ff */
[----:B------:R-:W-:Y:S02]  /*cb30*/  F2FP.BF16.F32.PACK_AB R164, R163, R164 ;  /* 0x000000a4a3a4723e */ /* 0x000fe400000010ff */
[----:B------:R-:W-:Y:S02]  /*cb40*/  F2FP.BF16.F32.PACK_AB R161, R161, R162 ;  /* 0x000000a2a1a1723e */ /* 0x000fe400000010ff */
[----:B------:R-:W-:Y:S01]  /*cb50*/  F2FP.BF16.F32.PACK_AB R160, R159, R160 ;  /* 0x000000a09fa0723e */ /* 0x000fe200000010ff */
[----:B--2---:R-:W-:Y:S01]  /*cb60*/  SHFL.IDX PT, R51, R51, R26, 0x1c1f ;  /* 0x001c1f1a33337589 */ /* 0x004fe200000e0000 */
[----:B------:R-:W-:-:S02]  /*cb70*/  LOP3.LUT R52, R26, 0x2, RZ, 0x3c, !PT ;  /* 0x000000021a347812 */ /* 0x000fc400078e3cff */
[----:B------:R-:W-:Y:S01]  /*cb80*/  F2FP.BF16.F32.PACK_AB R157, R157, R158 ;  /* 0x0000009e9d9d723e */ /* 0x000fe200000010ff */
[----:B------:R-:W-:Y:S01]  /*cb90*/  SHFL.IDX PT, R107, R107, R26, 0x1c1f ;  /* 0x001c1f1a6b6b7589 */ /* 0x000fe200000e0000 */
[----:B------:R-:W-:Y:S02]  /*cba0*/  F2FP.BF16.F32.PACK_AB R156, R155, R156 ;  /* 0x0000009c9b9c723e */ /* 0x000fe400000010ff */
[----:B------:R-:W-:Y:S01]  /*cbb0*/  F2FP.BF16.F32.PACK_AB R153, R153, R154 ;  /* 0x0000009a9999723e */ /* 0x000fe200000010ff */
[----:B------:R-:W1:Y:S01]  /*cbc0*/  SHFL.IDX PT, R44, R44, R52, 0x1c1f ;  /* 0x001c1f342c2c7589 */ /* 0x000e6200000e0000 */
[----:B------:R-:W-:Y:S02]  /*cbd0*/  F2FP.BF16.F32.PACK_AB R152, R149, R152 ;  /* 0x000000989598723e */ /* 0x000fe400000010ff */
[----:B------:R-:W-:Y:S01]  /*cbe0*/  F2FP.BF16.F32.PACK_AB R145, R145, R148 ;  /* 0x000000949191723e */ /* 0x000fe200000010ff */
[----:B------:R-:W2:Y:S01]  /*cbf0*/  SHFL.IDX PT, R54, R167, R52, 0x1c1f ;  /* 0x001c1f34a7367589 */ /* 0x000ea200000e0000 */
[----:B------:R-:W-:-:S02]  /*cc00*/  F2FP.BF16.F32.PACK_AB R144, R141, R144 ;  /* 0x000000908d90723e */ /* 0x000fc400000010ff */
[----:B------:R-:W-:Y:S01]  /*cc10*/  F2FP.BF16.F32.PACK_AB R108, R108, R101 ;  /* 0x000000656c6c723e */ /* 0x000fe200000010ff */
[----:B------:R-:W-:Y:S01]  /*cc20*/  SHFL.IDX PT, R59, R59, R26, 0x1c1f ;  /* 0x001c1f1a3b3b7589 */ /* 0x000fe200000e0000 */
[----:B------:R-:W-:Y:S02]  /*cc30*/  LOP3.LUT R62, R63, 0x380, RZ, 0xc0, !PT ;  /* 0x000003803f3e7812 */ /* 0x000fe400078ec0ff */
[----:B------:R-:W-:Y:S01]  /*cc40*/  LOP3.LUT R76, R76, R77, RZ, 0x3c, !PT ;  /* 0x0000004d4c4c7212 */ /* 0x000fe200078e3cff */
[----:B------:R-:W-:Y:S01]  /*cc50*/  IMAD.X R77, RZ, RZ, R17, P3 ;  /* 0x000000ffff4d7224 */ /* 0x000fe200018e0611 */
[----:B------:R-:W-:Y:S01]  /*cc60*/  SEL R103, R105, R116, P0 ;  /* 0x0000007469677207 */ /* 0x000fe20000000000 */
[----:B------:R-:W-:Y:S01]  /*cc70*/  SHFL.IDX PT, R61, R61, R26, 0x1c1f ;  /* 0x001c1f1a3d3d7589 */ /* 0x000fe200000e0000 */
[----:B------:R-:W-:Y:S02]  /*cc80*/  SEL R33, R116, R105, P0 ;  /* 0x0000006974217207 */ /* 0x000fe40000000000 */
[----:B------:R-:W-:Y:S01]  /*cc90*/  SHF.R.U64 R66, R66, 0x3, RZ ;  /* 0x0000000342427819 */ /* 0x000fe200000012ff */
[----:B------:R-:W-:Y:S01]  /*cca0*/  SHFL.IDX PT, R65, R65, R26, 0x1c1f ;  /* 0x001c1f1a41417589 */ /* 0x000fe200000e0000 */
[----:B------:R-:W-:-:S02]  /*ccb0*/  IADD3 R91, P3, R16, 0xc060, RZ ;  /* 0x0000c060105b7810 */ /* 0x000fc40007f7e0ff */
[----:B------:R-:W-:Y:S01]  /*ccc0*/  SEL R105, R113, R124, P0 ;  /* 0x0000007c71697207 */ /* 0x000fe20000000000 */
[----:B------:R-:W-:Y:S01]  /*ccd0*/  SHFL.IDX PT, R69, R69, R26, 0x1c1f ;  /* 0x001c1f1a45457589 */ /* 0x000fe200000e0000 */
[----:B------:R-:W-:Y:S02]  /*cce0*/  SEL R34, R124, R113, P0 ;  /* 0x000000717c227207 */ /* 0x000fe40000000000 */
[----:B-1----:R-:W-:Y:S01]  /*ccf0*/  SEL R4, R51, R44, P0 ;  /* 0x0000002c33047207 */ /* 0x002fe20000000000 */
[----:B------:R-:W-:Y:S01]  /*cd00*/  SHFL.IDX PT, R75, R75, R26, 0x1c1f ;  /* 0x001c1f1a4b4b7589 */ /* 0x000fe200000e0000 */
[----:B------:R-:W-:Y:S02]  /*cd10*/  SEL R6, R44, R51, P0 ;  /* 0x000000332c067207 */ /* 0x000fe40000000000 */
[----:B------:R-:W-:Y:S01]  /*cd20*/  LOP3.LUT R92, R93, 0x380, RZ, 0xc0, !PT ;  /* 0x000003805d5c7812 */ /* 0x000fe200078ec0ff */
[----:B------:R-:W1:Y:S01]  /*cd30*/  SHFL.IDX PT, R44, R12, R52, 0x1c1f ;  /* 0x001c1f340c2c7589 */ /* 0x000e6200000e0000 */
        /* <DEDUP_REMOVED lines=10> */
[----:B------:R-:W-:Y:S01]  /*cde0*/  SHF.R.U64 R62, R62, 0x3, RZ ;  /* 0x000000033e3e7819 */ /* 0x000fe200000012ff */
[----:B------:R-:W-:Y:S01]  /*cdf0*/  SHFL.IDX PT, R89, R89, R26, 0x1c1f ;  /* 0x001c1f1a59597589 */ /* 0x000fe200000e0000 */
[----:B------:R-:W-:Y:S02]  /*ce00*/  SEL R39, R164, R165, P0 ;  /* 0x000000a5a4277207 */ /* 0x000fe40000000000 */
[----:B------:R-:W-:Y:S01]  /*ce10*/  SEL R36, R160, R161, P0 ;  /* 0x000000a1a0247207 */ /* 0x000fe20000000000 */
[----:B------:R-:W-:Y:S01]  /*ce20*/  SHFL.IDX PT, R81, R81, R26, 0x1c1f ;  /* 0x001c1f1a51517589 */ /* 0x000fe200000e0000 */
[----:B------:R-:W-:Y:S01]  /*ce30*/  LOP3.LUT R66, R66, R67, RZ, 0x3c, !PT ;  /* 0x0000004342427212 */ /* 0x000fe200078e3cff */
[----:B------:R-:W-:Y:S01]  /*ce40*/  IMAD.X R67, RZ, RZ, R17, P5 ;  /* 0x000000ffff437224 */ /* 0x000fe200028e0611 */
[----:B------:R-:W-:Y:S01]  /*ce50*/  LOP3.LUT R90, R91, 0x380, RZ, 0xc0, !PT ;  /* 0x000003805b5a7812 */ /* 0x000fe200078ec0ff */
[----:B------:R-:W-:Y:S01]  /*ce60*/  SHFL.IDX PT, R83, R83, R26, 0x1c1f ;  /* 0x001c1f1a53537589 */ /* 0x000fe200000e0000 */
[----:B------:R-:W-:-:S02]  /*ce70*/  SHF.R.U64 R92, R92, 0x3, RZ ;  /* 0x000000035c5c7819 */ /* 0x000fc400000012ff */
[----:B------:R-:W-:Y:S01]  /*ce80*/  SEL R30, R37, R88, P0 ;  /* 0x00000058251e7207 */ /* 0x000fe20000000000 */
[----:B------:R-:W-:Y:S01]  /*ce90*/  SHFL.IDX PT, R87, R87, R26, 0x1c1f ;  /* 0x001c1f1a57577589 */ /* 0x000fe200000e0000 */
[----:B------:R-:W-:Y:S02]  /*cea0*/  SEL R35, R156, R157, P0 ;  /* 0x0000009d9c237207 */ /* 0x000fe40000000000 */
[----:B------:R-:W-:Y:S01]  /*ceb0*/  LOP3.LUT R62, R62, R63, RZ, 0x3c, !PT ;  /* 0x0000003f3e3e7212 */ /* 0x000fe200078e3cff */
[----:B------:R-:W-:Y:S01]  /*cec0*/  IMAD.X R63, RZ, RZ, R17, P4 ;  /* 0x000000ffff3f7224 */ /* 0x000fe200020e0611 */
[----:B------:R-:W-:Y:S01]  /*ced0*/  IADD3 R95, P5, R16, 0xc020, RZ ;  /* 0x0000c020105f7810 */ /* 0x000fe20007fbe0ff */
[----:B------:R-:W-:Y:S01]  /*cee0*/  SHFL.IDX PT, R101, R101, R26, 0x1c1f ;  /* 0x001c1f1a65657589 */ /* 0x000fe200000e0000 */
[----:B------:R-:W-:Y:S02]  /*cef0*/  SEL R32, R108, R97, P0 ;  /* 0x000000616c207207 */ /* 0x000fe40000000000 */
[----:B------:R-:W-:Y:S01]  /*cf00*/  SEL R37, R152, R153, P0 ;  /* 0x0000009998257207 */ /* 0x000fe20000000000 */
[----:B------:R-:W-:Y:S01]  /*cf10*/  SHFL.IDX PT, R103, R103, R26, 0x1c1f ;  /* 0x001c1f1a67677589 */ /* 0x000fe200000e0000 */
[----:B------:R-:W-:-:S02]  /*cf20*/  IADD3 R97, P4, R16, 0xc000, RZ ;  /* 0x0000c00010617810 */ /* 0x000fc40007f9e0ff */
[----:B------:R-:W-:Y:S01]  /*cf30*/  SHF.R.U64 R90, R90, 0x3, RZ ;  /* 0x000000035a5a7819 */ /* 0x000fe200000012ff */
[----:B------:R-:W-:Y:S01]  /*cf40*/  SHFL.IDX PT, R105, R105, R26, 0x1c1f ;  /* 0x001c1f1a69697589 */ /* 0x000fe200000e0000 */
[----:B------:R-:W-:Y:S02]  /*cf50*/  SEL R38, R144, R145, P0 ;  /* 0x0000009190267207 */ /* 0x000fe40000000000 */
[----:B------:R-:W-:Y:S01]  /*cf60*/  LOP3.LUT R92, R92, R93, RZ, 0x3c, !PT ;  /* 0x0000005d5c5c7212 */ /* 0x000fe200078e3cff */
[----:B------:R-:W-:Y:S01]  /*cf70*/  SHFL.IDX PT, R109, R109, R26, 0x1c1f ;  /* 0x001c1f1a6d6d7589 */ /* 0x000fe200000e0000 */
[----:B--2---:R-:W-:Y:S02]  /*cf80*/  SEL R5, R107, R54, P0 ;  /* 0x000000366b057207 */ /* 0x004fe40000000000 */
[----:B------:R-:W-:Y:S01]  /*cf90*/  SEL R7, R54, R107, P0 ;  /* 0x0000006b36077207 */ /* 0x000fe20000000000 */
[----:B------:R-:W-:Y:S01]  /*cfa0*/  SHFL.IDX PT, R111, R111, R26, 0x1c1f ;  /* 0x001c1f1a6f6f7589 */ /* 0x000fe200000e0000 */
[----:B------:R-:W-:-:S02]  /*cfb0*/  LOP3.LUT R94, R95, 0x380, RZ, 0xc0, !PT ;  /* 0x000003805f5e7812 */ /* 0x000fc400078ec0ff */
[----:B------:R-:W-:Y:S01]  /*cfc0*/  MOV R57, R56 ;  /* 0x0000003800397202 */ /* 0x000fe20000000f00 */
[----:B------:R-:W-:Y:S01]  /*cfd0*/  SHFL.IDX PT, R113, R113, R26, 0x1c1f ;  /* 0x001c1f1a71717589 */ /* 0x000fe200000e0000 */
[----:B------:R-:W-:Y:S02]  /*cfe0*/  IADD3.X R93, RZ, R17, RZ, P6, !PT ;  /* 0x00000011ff5d7210 */ /* 0x000fe400037fe4ff */
[----:B------:R-:W-:Y:S01]  /*cff0*/  LOP3.LUT R96, R97, 0x380, RZ, 0xc0, !PT ;  /* 0x0000038061607812 */ /* 0x000fe200078ec0ff */
[----:B------:R-:W-:Y:S01]  /*d000*/  SHFL.IDX PT, R115, R115, R26, 0x1c1f ;  /* 0x001c1f1a73737589 */ /* 0x000fe200000e0000 */
[----:B------:R-:W-:Y:S01]  /*d010*/  LOP3.LUT R90, R90, R91, RZ, 0x3c, !PT ;  /* 0x0000005b5a5a7212 */ /* 0x000fe200078e3cff */
[----:B------:R-:W-:Y:S01]  /*d020*/  IMAD.X R91, RZ, RZ, R17, P3 ;  /* 0x000000ffff5b7224 */ /* 0x000fe200018e0611 */
[----:B------:R-:W-:Y:S01]  /*d030*/  MOV R99, R10 ;  /* 0x0000000a00637202 */ /* 0x000fe20000000f00 */
[----:B------:R-:W-:Y:S01]  /*d040*/  SHFL.IDX PT, R117, R117, R26, 0x1c1f ;  /* 0x001c1f1a75757589 */ /* 0x000fe200000e0000 */
[----:B------:R-:W-:-:S02]  /*d050*/  SHF.R.U64 R94, R94, 0x3, RZ ;  /* 0x000000035e5e7819 */ /* 0x000fc400000012ff */
[----:B------:R-:W-:Y:S01]  /*d060*/  MOV R11, R92 ;  /* 0x0000005c000b7202 */ /* 0x000fe20000000f00 */
[----:B------:R-:W-:Y:S01]  /*d070*/  SHFL.IDX PT, R119, R119, R26, 0x1c1f ;  /* 0x001c1f1a77777589 */ /* 0x000fe200000e0000 */
[----:B------:R-:W-:Y:S02]  /*d080*/  MOV R63, R62 ;  /* 0x0000003e003f7202 */ /* 0x000fe40000000f00 */
[----:B-1----:R-:W-:Y:S01]  /*d090*/  SEL R12, R59, R44, P0 ;  /* 0x0000002c3b0c7207 */ /* 0x002fe20000000000 */
[----:B------:R-:W-:Y:S01]  /*d0a0*/  SHFL.IDX PT, R121, R121, R26, 0x1c1f ;  /* 0x001c1f1a79797589 */ /* 0x000fe200000e0000 */
[----:B------:R-:W-:Y:S02]  /*d0b0*/  SHF.R.U64 R96, R96, 0x3, RZ ;  /* 0x0000000360607819 */ /* 0x000fe400000012ff */
[----:B------:R-:W-:Y:S01]  /*d0c0*/  MOV R67, R66 ;  /* 0x0000004200437202 */ /* 0x000fe20000000f00 */
[----:B------:R-:W-:Y:S01]  /*d0d0*/  SHFL.IDX PT, R123, R123, R26, 0x1c1f ;  /* 0x001c1f1a7b7b7589 */ /* 0x000fe200000e0000 */
[----:B------:R-:W-:Y:S01]  /*d0e0*/  LOP3.LUT R94, R94, R95, RZ, 0x3c, !PT ;  /* 0x0000005f5e5e7212 */ /* 0x000fe200078e3cff */
[--C-:B------:R-:W-:Y:S01]  /*d0f0*/  IMAD.X R95, RZ, RZ, R17.reuse, P5 ;  /* 0x000000ffff5f7224 */ /* 0x100fe200028e0611 */
[----:B------:R-:W-:Y:S01]  /*d100*/  MOV R20, R90 ;  /* 0x0000005a00147202 */ /* 0x000fe20000000f00 */
[----:B------:R-:W-:Y:S01]  /*d110*/  SHFL.IDX PT, R125, R125, R26, 0x1c1f ;  /* 0x001c1f1a7d7d7589 */ /* 0x000fe200000e0000 */
[----:B------:R-:W-:Y:S01]  /*d120*/  LOP3.LUT R96, R96, R97, RZ, 0x3c, !PT ;  /* 0x0000006160607212 */ /* 0x000fe200078e3cff */
[----:B------:R-:W-:Y:S01]  /*d130*/  IMAD.X R97, RZ, RZ, R17, P4 ;  /* 0x000000ffff617224 */ /* 0x000fe200020e0611 */
        /* <DEDUP_REMOVED lines=8> */
[----:B------:R-:W-:Y:S01]  /*d1c0*/  IMAD.U32 R9, RZ, RZ, UR9 ;  /* 0x00000009ff097e24 */ /* 0x000fe2000f8e00ff */
[----:B------:R-:W-:Y:S01]  /*d1d0*/  ISETP.GE.OR P1, PT, R3, UR10, P1 ;  /* 0x0000000a03007c0c */ /* 0x000fe20008f26670 */
[----:B------:R-:W-:Y:S01]  /*d1e0*/  IMAD.U32 R9, RZ, RZ, UR5 ;  /* 0x00000005ff097e24 */ /* 0x000fe2000f8e00ff */
[----:B------:R-:W-:Y:S01]  /*d1f0*/  SHFL.IDX PT, R133, R133, R26, 0x1c1f ;  /* 0x001c1f1a85857589 */ /* 0x000fe200000e0000 */
[----:B------:R-:W-:Y:S01]  /*d200*/  USHF.R.S32.HI UR5, URZ, 0x1f, UR44 ;  /* 0x0000001f3f057899 */ /* 0x000fe2000801142c */
[----:B------:R-:W-:-:S02]  /*d210*/  IMAD.U32 R8, RZ, RZ, UR8 ;  /* 0x00000008ff087e24 */ /* 0x000fc4000f8e00ff */
[----:B------:R-:W-:Y:S04]  /*d220*/  SHFL.IDX PT, R135, R135, R26, 0x1c1f ;  /* 0x001c1f1a87877589 */ /* 0x000fe800000e0000 */
[----:B------:R-:W-:Y:S04]  /*d230*/  SHFL.IDX PT, R137, R137, R26, 0x1c1f ;  /* 0x001c1f1a89897589 */ /* 0x000fe800000e0000 */
[----:B------:R-:W1:Y:S04]  /*d240*/  SHFL.IDX PT, R26, R39, R52, 0x1c1f ;  /* 0x001c1f34271a7589 */ /* 0x000e6800000e0000 */
[----:B------:R-:W2:Y:S04]  /*d250*/  SHFL.IDX PT, R54, R13, R52, 0x1c1f ;  /* 0x001c1f340d367589 */ /* 0x000ea800000e0000 */
[----:B------:R-:W-:Y:S04]  /*d260*/  SHFL.IDX PT, R36, R36, R52, 0x1c1f ;  /* 0x001c1f3424247589 */ /* 0x000fe800000e0000 */
[----:B------:R3:W-:Y:S04]  /*d270*/  SHFL.IDX PT, R56, R14, R52, 0x1c1f ;  /* 0x001c1f340e387589 */ /* 0x0007e800000e0000 */
[----:B------:R-:W-:Y:S01]  /*d280*/  SHFL.IDX PT, R82, R35, R52, 0x1c1f ;  /* 0x001c1f3423527589 */ /* 0x000fe200000e0000 */
[----:B------:R-:W-:Y:S01]  /*d290*/  BAR.SYNC.DEFER_BLOCKING 0x1, 0x100 ;  /* 0x0044000000007b1d */ /* 0x000fe20000010000 */
[----:B---3--:R-:W-:-:S02]  /*d2a0*/  SEL R14, R44, R59, P0 ;  /* 0x0000003b2c0e7207 */ /* 0x008fc40000000000 */
[----:B-1----:R-:W-:-:S03]  /*d2b0*/  SEL R13, R109, R26, P0 ;  /* 0x0000001a6d0d7207 */ /* 0x002fc60000000000 */
[----:B------:R1:W-:Y:S04]  /*d2c0*/  SHFL.IDX PT, R58, R15, R52, 0x1c1f ;  /* 0x001c1f340f3a7589 */ /* 0x0003e800000e0000 */
[----:B------:R-:W-:Y:S04]  /*d2d0*/  SHFL.IDX PT, R84, R37, R52, 0x1c1f ;  /* 0x001c1f3425547589 */ /* 0x000fe800000e0000 */
[----:B------:R-:W-:Y:S01]  /*d2e0*/  SHFL.IDX PT, R60, R21, R52, 0x1c1f ;  /* 0x001c1f34153c7589 */ /* 0x000fe200000e0000 */
[----:B-1----:R-:W-:-:S03]  /*d2f0*/  SEL R15, R26, R109, P0 ;  /* 0x0000006d1a0f7207 */ /* 0x002fc60000000000 */
[----:B------:R-:W1:Y:S01]  /*d300*/  SHFL.IDX PT, R38, R38, R52, 0x1c1f ;  /* 0x001c1f3426267589 */ /* 0x000e6200000e0000 */
[----:B--2---:R-:W-:-:S03]  /*d310*/  SEL R26, R54, R61, P0 ;  /* 0x0000003d361a7207 */ /* 0x004fc60000000000 */
[----:B------:R2:W-:Y:S04]  /*d320*/  SHFL.IDX PT, R92, R45, R52, 0x1c1f ;  /* 0x001c1f342d5c7589 */ /* 0x0005e800000e0000 */
[----:B------:R3:W4:Y:S04]  /*d330*/  SHFL.IDX PT, R62, R24, R52, 0x1c1f ;  /* 0x001c1f34183e7589 */ /* 0x00072800000e0000 */
[----:B------:R-:W5:Y:S01]  /*d340*/  SHFL.IDX PT, R40, R40, R52, 0x1c1f ;  /* 0x001c1f3428287589 */ /* 0x000f6200000e0000 */
[----:B--2---:R-:W2:Y:S03]  /*d350*/  LDC.64 R44, c[0x0][0xb78] ;  /* 0x0002de00ff2c7b82 */ /* 0x004ea60000000a00 */
[----:B------:R1:W5:Y:S01]  /*d360*/  SHFL.IDX PT, R64, R25, R52, 0x1c1f ;  /* 0x001c1f3419407589 */ /* 0x00036200000e0000 */
[----:B---3--:R-:W-:-:S03]  /*d370*/  SEL R24, R61, R54, P0 ;  /* 0x000000363d187207 */ /* 0x008fc60000000000 */
[----:B------:R-:W3:Y:S04]  /*d380*/  SHFL.IDX PT, R86, R41, R52, 0x1c1f ;  /* 0x001c1f3429567589 */ /* 0x000ee800000e0000 */
[----:B------:R4:W-:Y:S01]  /*d390*/  SHFL.IDX PT, R66, R27, R52, 0x1c1f ;  /* 0x001c1f341b427589 */ /* 0x0009e200000e0000 */
[----:B-1----:R-:W-:Y:S02]  /*d3a0*/  SEL R35, R38, R117, P0 ;  /* 0x0000007526237207 */ /* 0x002fe40000000000 */
[----:B------:R-:W-:Y:S01]  /*d3b0*/  SEL R25, R111, R36, P0 ;  /* 0x000000246f197207 */ /* 0x000fe20000000000 */
[----:B------:R1:W-:Y:S04]  /*d3c0*/  SHFL.IDX PT, R68, R28, R52, 0x1c1f ;  /* 0x001c1f341c447589 */ /* 0x0003e800000e0000 */
[----:B------:R-:W-:Y:S01]  /*d3d0*/  SHFL.IDX PT, R88, R42, R52, 0x1c1f ;  /* 0x001c1f342a587589 */ /* 0x000fe200000e0000 */
[----:B----4-:R-:W-:-:S03]  /*d3e0*/  SEL R27, R36, R111, P0 ;  /* 0x0000006f241b7207 */ /* 0x010fc60000000000 */
[----:B------:R4:W-:Y:S01]  /*d3f0*/  SHFL.IDX PT, R70, R29, R52, 0x1c1f ;  /* 0x001c1f341d467589 */ /* 0x0009e200000e0000 */
[----:B------:R-:W-:Y:S01]  /*d400*/  SEL R36, R71, R62, P0 ;  /* 0x0000003e47247207 */ /* 0x000fe20000000000 */
[----:B--2---:R-:W-:Y:S01]  /*d410*/  IMAD.WIDE.U32 R8, R44, UR44, R8 ;  /* 0x0000002c2c087c25 */ /* 0x004fe2000f8e0008 */
[----:B-1----:R-:W-:Y:S01]  /*d420*/  SEL R28, R65, R56, P0 ;  /* 0x00000038411c7207 */ /* 0x002fe20000000000 */
[----:B------:R1:W-:Y:S01]  /*d430*/  SHFL.IDX PT, R90, R43, R52, 0x1c1f ;  /* 0x001c1f342b5a7589 */ /* 0x0003e200000e0000 */
[----:B-----5:R-:W-:Y:S02]  /*d440*/  SEL R37, R119, R40, P0 ;  /* 0x0000002877257207 */ /* 0x020fe40000000000 */
[----:B------:R-:W-:Y:S01]  /*d450*/  SEL R39, R40, R119, P0 ;  /* 0x0000007728277207 */ /* 0x000fe20000000000 */
[----:B------:R2:W-:Y:S01]  /*d460*/  SHFL.IDX PT, R72, R30, R52, 0x1c1f ;  /* 0x001c1f341e487589 */ /* 0x0005e200000e0000 */
[----:B------:R-:W-:Y:S02]  /*d470*/  SEL R40, R79, R64, P0 ;  /* 0x000000404f287207 */ /* 0x000fe40000000000 */
[----:B----4-:R-:W-:Y:S01]  /*d480*/  SEL R29, R113, R82, P0 ;  /* 0x00000052711d7207 */ /* 0x010fe20000000000 */
[----:B------:R-:W-:Y:S01]  /*d490*/  SHFL.IDX PT, R46, R46, R52, 0x1c1f ;  /* 0x001c1f342e2e7589 */ /* 0x000fe200000e0000 */
[----:B------:R-:W-:-:S02]  /*d4a0*/  SEL R42, R64, R79, P0 ;  /* 0x0000004f402a7207 */ /* 0x000fc40000000000 */
[----:B---3--:R-:W-:Y:S01]  /*d4b0*/  SEL R41, R121, R86, P0 ;  /* 0x0000005679297207 */ /* 0x008fe20000000000 */
[----:B------:R3:W-:Y:S01]  /*d4c0*/  SHFL.IDX PT, R74, R31, R52, 0x1c1f ;  /* 0x001c1f341f4a7589 */ /* 0x0007e200000e0000 */
[----:B-1----:R-:W-:Y:S02]  /*d4d0*/  SEL R43, R86, R121, P0 ;  /* 0x00000079562b7207 */ /* 0x002fe40000000000 */
[----:B--2---:R-:W-:Y:S01]  /*d4e0*/  SEL R30, R56, R65, P0 ;  /* 0x00000041381e7207 */ /* 0x004fe20000000000 */
[----:B------:R1:W-:Y:S04]  /*d4f0*/  SHFL.IDX PT, R76, R32, R52, 0x1c1f ;  /* 0x001c1f34204c7589 */ /* 0x0003e800000e0000 */
[----:B------:R-:W2:Y:S01]  /*d500*/  SHFL.IDX PT, R94, R47, R52, 0x1c1f ;  /* 0x001c1f342f5e7589 */ /* 0x000ea200000e0000 */
[----:B---3--:R-:W-:-:S03]  /*d510*/  SEL R31, R82, R113, P0 ;  /* 0x00000071521f7207 */ /* 0x008fc60000000000 */
[----:B------:R3:W-:Y:S01]  /*d520*/  SHFL.IDX PT, R78, R33, R52, 0x1c1f ;  /* 0x001c1f34214e7589 */ /* 0x0007e200000e0000 */
[----:B-1----:R-:W-:-:S03]  /*d530*/  SEL R32, R75, R60, P0 ;  /* 0x0000003c4b207207 */ /* 0x002fc60000000000 */
[----:B------:R-:W-:Y:S04]  /*d540*/  SHFL.IDX PT, R48, R48, R52, 0x1c1f ;  /* 0x001c1f3430307589 */ /* 0x000fe800000e0000 */
[----:B------:R-:W1:Y:S01]  /*d550*/  SHFL.IDX PT, R96, R49, R52, 0x1c1f ;  /* 0x001c1f3431607589 */ /* 0x000e6200000e0000 */
[----:B---3--:R-:W-:-:S03]  /*d560*/  SEL R33, R117, R38, P0 ;  /* 0x0000002675217207 */ /* 0x008fc60000000000 */
[----:B------:R3:W-:Y:S01]  /*d570*/  SHFL.IDX PT, R80, R34, R52, 0x1c1f ;  /* 0x001c1f3422507589 */ /* 0x0007e200000e0000 */
[----:B------:R-:W-:Y:S02]  /*d580*/  SEL R38, R62, R71, P0 ;  /* 0x000000473e267207 */ /* 0x000fe40000000000 */
[----:B------:R-:W-:Y:S01]  /*d590*/  SEL R71, R92, R127, P0 ;  /* 0x0000007f5c477207 */ /* 0x000fe20000000000 */
[----:B------:R-:W4:Y:S04]  /*d5a0*/  SHFL.IDX PT, R50, R50, R52, 0x1c1f ;  /* 0x001c1f3432327589 */ /* 0x000f2800000e0000 */
[----:B------:R5:W-:Y:S01]  /*d5b0*/  STSM.16.M88.4 [R106], R4 ;  /* 0x000000046a007844 */ /* 0x000be20000000200 */
[----:B--2---:R-:W-:Y:S02]  /*d5c0*/  SEL R73, R131, R94, P0 ;  /* 0x0000005e83497207 */ /* 0x004fe40000000000 */
[----:B---3--:R-:W-:Y:S01]  /*d5d0*/  SEL R34, R60, R75, P0 ;  /* 0x0000004b3c227207 */ /* 0x008fe20000000000 */
[----:B------:R-:W-:Y:S01]  /*d5e0*/  STSM.16.M88.4 [R104], R12 ;  /* 0x0000000c68007844 */ /* 0x000fe20000000200 */
[----:B------:R-:W-:-:S03]  /*d5f0*/  SEL R75, R94, R131, P0 ;  /* 0x000000835e4b7207 */ /* 0x000fc60000000000 */
[----:B------:R2:W-:Y:S04]  /*d600*/  STSM.16.M88.4 [R102], R24 ;  /* 0x0000001866007844 */ /* 0x0005e80000000200 */
[----:B------:R-:W-:Y:S01]  /*d610*/  STSM.16.M88.4 [R100], R28 ;  /* 0x0000001c64007844 */ /* 0x000fe20000000200 */
[----:B-1----:R-:W-:Y:S02]  /*d620*/  SEL R79, R96, R135, P0 ;  /* 0x00000087604f7207 */ /* 0x002fe40000000000 */
[----:B-----5:R-:W-:Y:S02]  /*d630*/  SEL R4, R69, R58, P0 ;  /* 0x0000003a45047207 */ /* 0x020fe40000000000 */
[----:B------:R-:W-:Y:S02]  /*d640*/  SEL R6, R58, R69, P0 ;  /* 0x000000453a067207 */ /* 0x000fe40000000000 */
[----:B------:R-:W-:-:S02]  /*d650*/  SEL R5, R115, R84, P0 ;  /* 0x0000005473057207 */ /* 0x000fc40000000000 */
[----:B------:R-:W-:Y:S01]  /*d660*/  SEL R7, R84, R115, P0 ;  /* 0x0000007354077207 */ /* 0x000fe20000000000 */
[----:B--2---:R-:W-:Y:S01]  /*d670*/  IMAD R24, R44, UR5, RZ ;  /* 0x000000052c187c24 */ /* 0x004fe2000f8e02ff */
[----:B------:R-:W-:-:S03]  /*d680*/  SEL R12, R85, R66, P0 ;  /* 0x00000042550c7207 */ /* 0x000fc60000000000 */
[----:B------:R1:W-:Y:S01]  /*d690*/  STSM.16.M88.4 [R99], R4 ;  /* 0x0000000463007844 */ /* 0x0003e20000000200 */
[----:B------:R-:W-:Y:S01]  /*d6a0*/  SEL R14, R66, R85, P0 ;  /* 0x00000055420e7207 */ /* 0x000fe20000000000 */
[----:B------:R-:W-:Y:S01]  /*d6b0*/  IMAD R21, R45, UR44, R24 ;  /* 0x0000002c2d157c24 */ /* 0x000fe2000f8e0218 */
[----:B------:R-:W-:Y:S01]  /*d6c0*/  SEL R13, R123, R88, P0 ;  /* 0x000000587b0d7207 */ /* 0x000fe20000000000 */
[----:B------:R-:W-:Y:S01]  /*d6d0*/  STSM.16.M88.4 [R98], R32 ;  /* 0x0000002062007844 */ /* 0x000fe20000000200 */
[----:B------:R-:W-:Y:S02]  /*d6e0*/  SEL R15, R88, R123, P0 ;  /* 0x0000007b580f7207 */ /* 0x000fe40000000000 */
[----:B------:R-:W-:Y:S01]  /*d6f0*/  SEL R69, R127, R92, P0 ;  /* 0x0000005c7f457207 */ /* 0x000fe20000000000 */
[----:B------:R-:W-:Y:S01]  /*d700*/  STSM.16.M88.4 [R55], R36 ;  /* 0x0000002437007844 */ /* 0x000fe20000000200 */
[----:B------:R-:W-:Y:S02]  /*d710*/  SEL R24, R83, R72, P0 ;  /* 0x0000004853187207 */ /* 0x000fe40000000000 */
[----:B------:R-:W-:Y:S01]  /*d720*/  SEL R26, R72, R83, P0 ;  /* 0x00000053481a7207 */ /* 0x000fe20000000000 */
[----:B------:R-:W-:Y:S01]  /*d730*/  STSM.16.M88.4 [R57], R40 ;  /* 0x0000002839007844 */ /* 0x000fe20000000200 */
[----:B------:R-:W-:-:S02]  /*d740*/  SEL R25, R129, R46, P0 ;  /* 0x0000002e81197207 */ /* 0x000fc40000000000 */
[----:B------:R-:W-:Y:S01]  /*d750*/  SEL R27, R46, R129, P0 ;  /* 0x000000812e1b7207 */ /* 0x000fe20000000000 */
[----:B------:R2:W-:Y:S01]  /*d760*/  STSM.16.M88.4 [R63], R12 ;  /* 0x0000000c3f007844 */ /* 0x0005e20000000200 */
[----:B-1----:R-:W-:Y:S02]  /*d770*/  SEL R4, R89, R68, P0 ;  /* 0x0000004459047207 */ /* 0x002fe40000000000 */
[----:B------:R-:W-:Y:S02]  /*d780*/  SEL R6, R68, R89, P0 ;  /* 0x0000005944067207 */ /* 0x000fe40000000000 */
[----:B------:R-:W-:Y:S02]  /*d790*/  SEL R5, R125, R90, P0 ;  /* 0x0000005a7d057207 */ /* 0x000fe40000000000 */
[----:B------:R-:W-:Y:S02]  /*d7a0*/  SEL R7, R90, R125, P0 ;  /* 0x0000007d5a077207 */ /* 0x000fe40000000000 */
[----:B------:R-:W-:-:S02]  /*d7b0*/  SEL R68, R81, R70, P0 ;  /* 0x0000004651447207 */ /* 0x000fc40000000000 */
[----:B------:R-:W-:Y:S01]  /*d7c0*/  SEL R70, R70, R81, P0 ;  /* 0x0000005146467207 */ /* 0x000fe20000000000 */
[----:B------:R-:W-:Y:S01]  /*d7d0*/  STSM.16.M88.4 [R67], R4 ;  /* 0x0000000443007844 */ /* 0x000fe20000000200 */
[----:B------:R-:W-:Y:S02]  /*d7e0*/  SEL R72, R87, R74, P0 ;  /* 0x0000004a57487207 */ /* 0x000fe40000000000 */
[----:B------:R-:W-:Y:S01]  /*d7f0*/  SEL R74, R74, R87, P0 ;  /* 0x000000574a4a7207 */ /* 0x000fe20000000000 */
[----:B------:R-:W-:Y:S01]  /*d800*/  STSM.16.M88.4 [R53], R68 ;  /* 0x0000004435007844 */ /* 0x000fe20000000200 */
[----:B--2---:R-:W-:Y:S02]  /*d810*/  SEL R12, R101, R76, P0 ;  /* 0x0000004c650c7207 */ /* 0x004fe40000000000 */
[----:B------:R-:W-:Y:S01]  /*d820*/  SEL R14, R76, R101, P0 ;  /* 0x000000654c0e7207 */ /* 0x000fe20000000000 */
[----:B------:R1:W-:Y:S01]  /*d830*/  STSM.16.M88.4 [R77], R24 ;  /* 0x000000184d007844 */ /* 0x0003e20000000200 */
[----:B------:R-:W-:-:S02]  /*d840*/  SEL R13, R133, R48, P0 ;  /* 0x00000030850d7207 */ /* 0x000fc40000000000 */
[----:B------:R-:W-:Y:S01]  /*d850*/  SEL R15, R48, R133, P0 ;  /* 0x00000085300f7207 */ /* 0x000fe20000000000 */
[----:B------:R-:W-:Y:S01]  /*d860*/  STSM.16.M88.4 [R97], R72 ;  /* 0x0000004861007844 */ /* 0x000fe20000000200 */
[----:B------:R-:W-:Y:S02]  /*d870*/  SEL R76, R103, R78, P0 ;  /* 0x0000004e674c7207 */ /* 0x000fe40000000000 */
[----:B------:R-:W-:Y:S01]  /*d880*/  SEL R78, R78, R103, P0 ;  /* 0x000000674e4e7207 */ /* 0x000fe20000000000 */
[----:B------:R-:W-:Y:S01]  /*d890*/  STSM.16.M88.4 [R10], R12 ;  /* 0x0000000c0a007844 */ /* 0x000fe20000000200 */
[----:B----4-:R-:W-:Y:S02]  /*d8a0*/  SEL R29, R137, R50, P0 ;  /* 0x00000032891d7207 */ /* 0x010fe40000000000 */
[----:B------:R-:W-:Y:S02]  /*d8b0*/  SEL R31, R50, R137, P0 ;  /* 0x00000089321f7207 */ /* 0x000fe40000000000 */
[----:B------:R-:W-:-:S02]  /*d8c0*/  SEL R28, R105, R80, P0 ;  /* 0x00000050691c7207 */ /* 0x000fc40000000000 */
[----:B------:R-:W-:Y:S02]  /*d8d0*/  SEL R30, R80, R105, P0 ;  /* 0x00000069501e7207 */ /* 0x000fe40000000000 */
[----:B-1----:R-:W-:Y:S02]  /*d8e0*/  SEL R77, R135, R96, P0 ;  /* 0x00000060874d7207 */ /* 0x002fe40000000000 */
[----:B------:R-:W-:Y:S02]  /*d8f0*/  SHF.R.S32.HI R5, RZ, 0x1f, R3 ;  /* 0x0000001fff057819 */ /* 0x000fe40000011403 */
[----:B------:R-:W-:Y:S01]  /*d900*/  IADD3 R3, P3, R3, R8, RZ ;  /* 0x0000000803037210 */ /* 0x000fe20007f7e0ff */
[----:B------:R-:W-:Y:S03]  /*d910*/  STSM.16.M88.4 [R11], R76 ;  /* 0x0000004c0b007844 */ /* 0x000fe60000000200 */
[----:B------:R-:W-:Y:S01]  /*d920*/  IADD3.X R8, R5, R9, R21, P3, !PT ;  /* 0x0000000905087210 */ /* 0x000fe20001ffe415 */
[----:B------:R-:W-:Y:S01]  /*d930*/  STSM.16.M88.4 [R20], R28 ;  /* 0x0000001c14007844 */ /* 0x000fe20000000200 */
[C---:B------:R-:W-:Y:S01]  /*d940*/  LEA R4, P3, R3.reuse, UR6, 0x2 ;  /* 0x0000000603047c11 */ /* 0x040fe2000f8610ff */
[----:B------:R1:W-:Y:S06]  /*d950*/  MEMBAR.ALL.CTA ;  /* 0x0000000000007992 */ /* 0x0003ec0000008000 */
[----:B-1----:R-:W1:Y:S01]  /*d960*/  FENCE.VIEW.ASYNC.S ;  /* 0x00000000000073c6 */ /* 0x002e620000000000 */
[----:B------:R-:W-:-:S03]  /*d970*/  LEA.HI.X R5, R3, UR7, R8, 0x2, P3 ;  /* 0x0000000703057c11 */ /* 0x000fc600098f1408 */
[----:B-1----:R-:W1:Y:S01]  /*d980*/  SHFL.IDX PT, R3, R236, RZ, 0x1f ;  /* 0x00001fffec037589 */ /* 0x002e6200000e0000 */
[----:B------:R-:W-:Y:S06]  /*d990*/  BAR.ARV 0x1, 0x120 ;  /* 0x0044800000007b1d */ /* 0x000fec0000002000 */
[----:B-1----:R-:W-:Y:S01]  /*d9a0*/  ISETP.NE.AND P0, PT, R3, 0x7, PT ;  /* 0x000000070300780c */ /* 0x002fe20003f05270 */
[----:B------:R1:W-:Y:S04]  /*d9b0*/  @!P1 STG.E desc[UR54][R4.64], R2 ;  /* 0x0000000204009986 */ /* 0x0003e8000c101936 */
[----:B------:R1:W-:Y:S08]  /*d9c0*/  @!P2 STG.E desc[UR54][R4.64+0x20], R0 ;  /* 0x000020000400a986 */ /* 0x0003f0000c101936 */
[----:B------:R-:W-:Y:S05]  /*d9d0*/  @P0 BRA `(.L_x_1879) ;  /* 0x0000000c00000947 */ /* 0x000fea0003800000 */
        /* <DEDUP_REMOVED lines=15> */
[----:B--2---:R-:W-:Y:S01]  /*dad0*/  UMOV UR40, UR5 ;  /* 0x0000000500287c82 */ /* 0x004fe20008000000 */
[----:B------:R-:W-:Y:S01]  /*dae0*/  UMOV UR41, UR8 ;  /* 0x0000000800297c82 */ /* 0x000fe20008000000 */
[----:B------:R-:W-:Y:S01]  /*daf0*/  UMOV UR5, 0x80 ;  /* 0x0000008000057882 */ /* 0x000fe20000000000 */
[----:B------:R2:W-:Y:S02]  /*db00*/  UTMASTG.5D [UR40], [UR6] ;  /* 0x00000028060073b5 */ /* 0x0005e40008020000 */
[----:B--2---:R-:W-:Y:S01]  /*db10*/  UMOV UR40, UR9 ;  /* 0x0000000900287c82 */ /* 0x004fe20008000000 */
[----:B------:R-:W-:Y:S01]  /*db20*/  UMOV UR41, UR5 ;  /* 0x0000000500297c82 */ /* 0x000fe20008000000 */
[----:B------:R-:W-:Y:S01]  /*db30*/  UMOV UR5, 0xc0 ;  /* 0x000000c000057882 */ /* 0x000fe20000000000 */
[----:B------:R2:W-:Y:S02]  /*db40*/  UTMASTG.5D [UR40], [UR6] ;  /* 0x00000028060073b5 */ /* 0x0005e40008020000 */
[----:B--2---:R-:W-:Y:S01]  /*db50*/  UMOV UR40, UR10 ;  /* 0x0000000a00287c82 */ /* 0x004fe20008000000 */
[----:B------:R-:W-:Y:S01]  /*db60*/  UMOV UR41, UR5 ;  /* 0x0000000500297c82 */ /* 0x000fe20008000000 */
[----:B------:R-:W-:Y:S01]  /*db70*/  UIADD3 UR5, UR38, 0x38820, URZ ;  /* 0x0003882026057890 */ /* 0x000fe2000fffe03f */
[----:B------:R2:W-:Y:S03]  /*db80*/  UTMASTG.5D [UR40], [UR6] ;  /* 0x00000028060073b5 */ /* 0x0005e60008020000 */
[----:B------:R-:W-:Y:S01]  /*db90*/  UPRMT UR5, URZ, 0x654, UR5 ;  /* 0x000006543f057896 */ /* 0x000fe20008000005 */
[----:B------:R0:W-:Y:S01]  /*dba0*/  UTMACMDFLUSH ;  /* 0x00000000000079b7 */ /* 0x0001e20000000000 */
[----:B------:R-:W-:-:S07]  /*dbb0*/  DEPBAR.LE SB0, 0x0 ;  /* 0x000080000000791a */ /* 0x000fce0000000000 */
[----:B--2---:R-:W-:Y:S03]  /*dbc0*/  SYNCS.ARRIVE.TRANS64.RED.A1T0 RZ, [UR5], RZ ;  /* 0x000000ffffff79a7 */ /* 0x004fe60008100405 */
.L_x_1881:
[----:B------:R-:W-:Y:S05]  /*dbd0*/  BSYNC B0 ;  /* 0x0000000000007941 */ /* 0x000fea0003800000 */
.L_x_1880:
[----:B------:R-:W-:Y:S05]  /*dbe0*/  BRA `(.L_x_1879) ;  /* 0x00000008007c7947 */ /* 0x000fea0003800000 */
.L_x_1878:
        /* <DEDUP_REMOVED lines=33> */
.L_x_1883:
[----:B------:R-:W-:Y:S05]  /*de00*/  BSYNC B0 ;  /* 0x0000000000007941 */ /* 0x000fea0003800000 */
.L_x_1882:
        /* <DEDUP_REMOVED lines=42> */
.L_x_1885:
[----:B------:R-:W-:Y:S05]  /*e0b0*/  BSYNC B0 ;  /* 0x0000000000007941 */ /* 0x000fea0003800000 */
.L_x_1884:
        /* <DEDUP_REMOVED lines=27> */
.L_x_1887:
[----:B------:R-:W-:Y:S05]  /*e270*/  BSYNC B0 ;  /* 0x0000000000007941 */ /* 0x000fea0003800000 */
.L_x_1886:
        /* <DEDUP_REMOVED lines=26> */
.L_x_1889:
[----:B------:R-:W-:Y:S05]  /*e420*/  BSYNC B0 ;  /* 0x0000000000007941 */ /* 0x000fea0003800000 */
.L_x_1888:
[----:B------:R-:W-:Y:S04]  /*e430*/  BSSY B0, `(.L_x_1879) ;  /* 0x000001a000007945 */ /* 0x000fe80003800000 */
[----:B------:R-:W-:Y:S05]  /*e440*/  @P2 BRA `(.L_x_1890) ;  /* 0x0000000000602947 */ /* 0x000fea0003800000 */
[----:B------:R-:W-:Y:S01]  /*e450*/  IADD3 R7, P0, R4, 0x60, RZ ;  /* 0x0000006004077810 */ /* 0x000fe20007f1e0ff */
[----:B------:R-:W-:Y:S01]  /*e460*/  VIADD R0, R18, 0x40 ;  /* 0x0000004012007836 */ /* 0x000fe20000000000 */
[----:B------:R-:W-:Y:S01]  /*e470*/  ULDC UR5, c[0x0][0xa8c] ;  /* 0x0002a30000057ab9 */ /* 0x000fe20000000800 */
[----:B------:R-:W-:Y:S01]  /*e480*/  MOV R3, R11 ;  /* 0x0000000b00037202 */ /* 0x000fe20000000f00 */
[----:B------:R-:W-:Y:S01]  /*e490*/  ULDC.64 UR6, c[0x0][0xad8] ;  /* 0x0002b60000067ab9 */ /* 0x000fe20000000a00 */
[----:B------:R-:W-:Y:S01]  /*e4a0*/  IMAD.X R4, RZ, RZ, R5, P0 ;  /* 0x000000ffff047224 */ /* 0x000fe200000e0605 */
[----:B------:R-:W-:Y:S01]  /*e4b0*/  ISETP.GE.AND P2, PT, R0, UR5, PT ;  /* 0x0000000500007c0c */ /* 0x000fe2000bf46270 */
[----:B------:R-:W-:Y:S01]  /*e4c0*/  IMAD.MOV.U32 R2, RZ, RZ, R6 ;  /* 0x000000ffff027224 */ /* 0x000fe200078e0006 */
[C---:B------:R-:W-:Y:S01]  /*e4d0*/  ISETP.GE.AND P1, PT, R18.reuse, UR5, PT ;  /* 0x0000000512007c0c */ /* 0x040fe2000bf26270 */
[----:B------:R-:W-:Y:S02]  /*e4e0*/  VIADD R5, R18, 0x80 ;  /* 0x0000008012057836 */ /* 0x000fe40000000000 */
[----:B------:R-:W-:-:S02]  /*e4f0*/  IMAD R4, R4, UR6, RZ ;  /* 0x0000000604047c24 */ /* 0x000fc4000f8e02ff */
        /* <DEDUP_REMOVED lines=13> */
.L_x_1890:
[----:B------:R-:W-:Y:S05]  /*e5d0*/  BSYNC B0 ;  /* 0x0000000000007941 */ /* 0x000fea0003800000 */
.L_x_1879:
[----:B-1----:R-:W1:Y:S02]  /*e5e0*/  LDC R0, c[0x0][0xda8] ;  /* 0x00036a00ff007b82 */ /* 0x002e640000000800 */
[----:B-1----:R-:W-:-:S13]  /*e5f0*/  ISETP.LE.AND P0, PT, R0, UR4, PT ;  /* 0x0000000400007c0c */ /* 0x002fda000bf03270 */
[----:B------:R-:W-:Y:S05]  /*e600*/  @!P0 BRA `(.L_x_1891) ;  /* 0xffffff2400ec8947 */ /* 0x000fea000383ffff */
[----:B------:R-:W-:Y:S05]  /*e610*/  EXIT ;  /* 0x000000000000794d */ /* 0x000fea0003800000 */
.L_x_1840:
[----:B------:R-:W-:-:S08]  /*e620*/  NOP ;  /* 0x0000000000007918 */ /* 0x000fd00000000000 */
[----:B------:R-:W1:-:S00]  /*e630*/  USETMAXREG.DEALLOC.CTAPOOL 0x18 ;  /* 0x00000018000079c8 */ /* 0x000e4000080e0500 */
[----:B-1----:R-:W-:-:S06]  /*e640*/  LOP3.LUT R0, R0, 0x3, RZ, 0xc0, !PT ;  /* 0x0000000300007812 */ /* 0x002fcc00078ec0ff */
[----:B------:R-:W1:Y:S01]  /*e650*/  S2UR UR4, SR_CTAID.X ;  /* 0x00000000000479c3 */ /* 0x000e620000002500 */
[----:B------:R-:W2:Y:S02]  /*e660*/  SHFL.IDX PT, R0, R0, RZ, 0x1f ;  /* 0x00001fff00007589 */ /* 0x000ea400000e0000 */
[----:B--2---:R-:W-:-:S05]  /*e670*/  ISETP.NE.AND P0, PT, R0, RZ, PT ;  /* 0x000000ff0000720c */ /* 0x004fca0003f05270 */
[----:B------:R-:W1:Y:S01]  /*e680*/  LDC R0, c[0x0][0xda8] ;  /* 0x00036a00ff007b82 */ /* 0x000e620000000800 */
[----:B------:R-:W-:-:S05]  /*e690*/  P2R R2, PR, RZ, 0x1 ;  /* 0x00000001ff027803 */ /* 0x000fca0000000000 */
[----:B------:R2:W-:Y:S02]  /*e6a0*/  STL [R1+0x38], R2 ;  /* 0x0000380201007387 */ /* 0x0005e40000100800 */
[----:B------:R-:W-:Y:S06]  /*e6b0*/  @P0 BAR.ARV 0x4, 0x180 ;  /* 0x0106000000000b1d */ /* 0x000fec0000002000 */
[----:B------:R2:W-:Y:S04]  /*e6c0*/  STL [R1+0x34], RZ ;  /* 0x000034ff01007387 */ /* 0x0005e80000100800 */
[----:B------:R2:W-:Y:S01]  /*e6d0*/  STL [R1+0xc], RZ ;  /* 0x00000cff01007387 */ /* 0x0005e20000100800 */
[----:B-1----:R-:W-:Y:S01]  /*e6e0*/  ISETP.LE.AND P0, PT, R0, UR4, PT ;  /* 0x0000000400007c0c */ /* 0x002fe2000bf03270 */
[----:B------:R-:W-:-:S05]  /*e6f0*/  IMAD.MOV.U32 R0, RZ, RZ, 0x1 ;  /* 0x00000001ff007424 */ /* 0x000fca00078e00ff */
[----:B------:R2:W-:Y:S07]  /*e700*/  STL [R1+0x14], R0 ;  /* 0x0000140001007387 */ /* 0x0005ee0000100800 */
[----:B------:R-:W-:Y:S05]  /*e710*/  @P0 BRA `(.L_x_1892) ;  /* 0x0000003800b80947 */ /* 0x000fea0003800000 */
[----:B--2---:R-:W1:Y:S01]  /*e720*/  S2R R2, SR_TID.X ;  /* 0x0000000000027919 */ /* 0x004e620000002100 */
[----:B------:R-:W-:Y:S01]  /*e730*/  ULDC UR46, c[0x0][0xc] ;  /* 0x00000300002e7ab9 */ /* 0x000fe20000000800 */
[----:B------:R-:W-:Y:S01]  /*e740*/  ULOP3.LUT UR44, UR61, 0x1, URZ, 0xfc, !UPT ;  /* 0x000000013d2c7892 */ /* 0x000fe2000f8efc3f */
[----:B------:R-:W2:Y:S01]  /*e750*/  S2R R8, SR_TID.X ;  /* 0x0000000000087919 */ /* 0x000ea20000002100 */
[----:B------:R-:W-:Y:S01]  /*e760*/  ULOP3.LUT UR45, UR61, 0x2, URZ, 0xfc, !UPT ;  /* 0x000000023d2d7892 */ /* 0x000fe2000f8efc3f */
[----:B------:R-:W-:Y:S01]  /*e770*/  ULDC.64 UR42, c[0x0][0x198] ;  /* 0x00006600002a7ab9 */ /* 0x000fe20000000a00 */
[----:B-1----:R-:W-:Y:S01]  /*e780*/  LOP3.LUT R2, R2, 0x7f, RZ, 0xc0, !PT ;  /* 0x0000007f02027812 */ /* 0x002fe200078ec0ff */
[----:B--2---:R-:W-:-:S03]  /*e790*/  IMAD.SHL.U32 R0, R8, 0x80, RZ ;  /* 0x0000008008007824 */ /* 0x004fc600078e00ff */
[----:B------:R-:W-:Y:S01]  /*e7a0*/  SHF.R.U32.HI R3, RZ, 0x5, R2 ;  /* 0x00000005ff037819 */ /* 0x000fe20000011602 */
[C---:B------:R-:W-:Y:S01]  /*e7b0*/  IMAD.SHL.U32 R4, R8.reuse, 0x10, RZ ;  /* 0x0000001008047824 */ /* 0x040fe200078e00ff */
        /* <DEDUP_REMOVED lines=9> */
[----:B------:R-:W-:Y:S02]  /*e850*/  IMAD R2, R3, 0x800, R2 ;  /* 0x0000080003027824 */ /* 0x000fe400078e0202 */
[----:B------:R-:W-:Y:S02]  /*e860*/  IMAD.U32 R3, RZ, RZ, UR4 ;  /* 0x00000004ff037e24 */ /* 0x000fe4000f8e00ff */
[----:B------:R-:W-:Y:S02]  /*e870*/  IMAD.IADD R0, R2, 0x1, R5 ;  /* 0x0000000102007824 */ /* 0x000fe400078e0205 */
[----:B------:R-:W-:-:S03]  /*e880*/  IMAD.MOV.U32 R2, RZ, RZ, 0x20 ;  /* 0x00000020ff027424 */ /* 0x000fc600078e00ff */
[----:B------:R1:W-:Y:S02]  /*e890*/  STL [R1+0x10], R0 ;  /* 0x0000100001007387 */ /* 0x0003e40000100800 */
[----:B------:R-:W-:Y:S02]  /*e8a0*/  SEL R2, R2, 0xffffffe0, !P1 ;  /* 0xffffffe002027807 */ /* 0x000fe40004800000 */
[----:B------:R-:W-:Y:S04]  /*e8b0*/  STL [R1], R6 ;  /* 0x0000000601007387 */ /* 0x000fe80000100800 */
[----:B------:R-:W-:Y:S01]  /*e8c0*/  STL [R1+0xc], RZ ;  /* 0x00000cff01007387 */ /* 0x000fe20000100800 */
[----:B-1----:R-:W-:-:S03]  /*e8d0*/  IMAD.MOV.U32 R0, RZ, RZ, 0x40 ;  /* 0x00000040ff007424 */ /* 0x002fc600078e00ff */
[----:B------:R1:W-:Y:S02]  /*e8e0*/  STL [R1+0x30], R3 ;  /* 0x0000300301007387 */ /* 0x0003e40000100800 */
[----:B------:R-:W-:-:S05]  /*e8f0*/  SEL R0, R0, 0xffffffc0, !P2 ;  /* 0xffffffc000007807 */ /* 0x000fca0005000000 */
[----:B------:R-:W-:Y:S01]  /*e900*/  STL [R1+0x20], R0 ;  /* 0x0000200001007387 */ /* 0x000fe20000100800 */
[----:B-1----:R-:W-:-:S03]  /*e910*/  IMAD.MOV.U32 R3, RZ, RZ, 0x1 ;  /* 0x00000001ff037424 */ /* 0x002fc600078e00ff */
[----:B------:R1:W-:Y:S04]  /*e920*/  STL [R1+0x24], R2 ;  /* 0x0000240201007387 */ /* 0x0003e80000100800 */
[----:B------:R2:W-:Y:S04]  /*e930*/  STL [R1+0x34], RZ ;  /* 0x000034ff01007387 */ /* 0x0005e80000100800 */
[----:B------:R2:W-:Y:S01]  /*e940*/  STL [R1+0x14], R3 ;  /* 0x0000140301007387 */ /* 0x0005e20000100800 */
[C---:B-1----:R-:W-:Y:S02]  /*e950*/  IMAD.IADD R2, R0.reuse, 0x1, R2 ;  /* 0x0000000100027824 */ /* 0x042fe400078e0202 */
[----:B------:R-:W-:-:S03]  /*e960*/  IMAD.IADD R0, R0, 0x1, R6 ;  /* 0x0000000100007824 */ /* 0x000fc600078e0206 */
[----:B------:R2:W-:Y:S04]  /*e970*/  STL [R1+0x28], R2 ;  /* 0x0000280201007387 */ /* 0x0005e80000100800 */
[----:B------:R2:W-:Y:S02]  /*e980*/  STL [R1+0x2c], R0 ;  /* 0x00002c0001007387 */ /* 0x0005e40000100800 */
.L_x_1946:
[----:B-12---:R-:W2:Y:S01]  /*e990*/  LDL R2, [R1+0x30] ;  /* 0x0000300001027983 */ /* 0x006ea20000100800 */
[----:B------:R-:W-:Y:S01]  /*e9a0*/  ULDC UR8, c[0x0][0xdd0] ;  /* 0x0003740000087ab9 */ /* 0x000fe20000000800 */
[----:B------:R-:W1:Y:S01]  /*e9b0*/  LDC R0, c[0x0][0xde8] ;  /* 0x00037a00ff007b82 */ /* 0x000e620000000800 */
[----:B------:R-:W-:-:S11]  /*e9c0*/  UISETP.NE.AND UP0, UPT, UR8, 0x1, UPT ;  /* 0x000000010800788c */ /* 0x000fd6000bf05270 */
[----:B------:R-:W-:Y:S01]  /*e9d0*/  @UP0 ULDC UR4, c[0x0][0xdd4] ;  /* 0x0003750000040ab9 */ /* 0x000fe20000000800 */
[----:B------:R-:W-:Y:S01]  /*e9e0*/  @UP0 ULDC UR9, c[0x0][0xdd8] ;  /* 0x0003760000090ab9 */ /* 0x000fe20000000800 */
[C---:B--2---:R-:W-:Y:S02]  /*e9f0*/  R2UR UR6, R2.reuse ;  /* 0x00000000020672ca */ /* 0x044fe400000e0000 */
        /* <DEDUP_REMOVED lines=15> */
.L_x_1893:
[----:B------:R-:W-:Y:S01]  /*eaf0*/  ULDC UR9, c[0x0][0xdc4] ;  /* 0x0003710000097ab9 */ /* 0x000fe20000000800 */
[----:B------:R-:W-:Y:S01]  /*eb00*/  UMOV UR7, UR8 ;  /* 0x0000000800077c82 */ /* 0x000fe20008000000 */
[----:B------:R-:W-:-:S11]  /*eb10*/  UISETP.NE.AND UP0, UPT, UR9, 0x1, UPT ;  /* 0x000000010900788c */ /* 0x000fd6000bf05270 */
[----:B------:R-:W-:Y:S02]  /*eb20*/  @UP0 ULDC.64 UR10, c[0x0][0xdc8] ;  /* 0x00037200000a0ab9 */ /* 0x000fe40000000a00 */
[----:B------:R-:W-:-:S04]  /*eb30*/  UIMAD.WIDE.U32 UR4, UR8, UR10, URZ ;  /* 0x0000000a080472a5 */ /* 0x000fc8000f8e003f */
[----:B------:R-:W-:-:S04]  /*eb40*/  @UP0 USHF.R.U32.HI UR7, URZ, UR11, UR5 ;  /* 0x0000000b3f070299 */ /* 0x000fc80008011605 */
[----:B------:R-:W-:-:S12]  /*eb50*/  UIMAD UR4, UR7, UR9, URZ ;  /* 0x00000009070472a4 */ /* 0x000fd8000f8e023f */
.L_x_1894:
[----:B------:R-:W-:Y:S01]  /*eb60*/  ULOP3.LUT UR5, URZ, UR7, URZ, 0x33, !UPT ;  /* 0x000000073f057292 */ /* 0x000fe2000f8e333f */
[----:B------:R-:W-:Y:S01]  /*eb70*/  BSSY B6, `(.L_x_1895) ;  /* 0x000034d000067945 */ /* 0x000fe20003800000 */
[----:B------:R-:W-:Y:S01]  /*eb80*/  ULDC.64 UR10, c[0x0][0x3f8] ;  /* 0x0000fe00000a7ab9 */ /* 0x000fe20000000a00 */
[----:B------:R-:W-:Y:S01]  /*eb90*/  ULDC UR7, c[0x0][0xdac] ;  /* 0x00036b0000077ab9 */ /* 0x000fe20000000800 */
[----:B------:R-:W-:Y:S02]  /*eba0*/  UISETP.NE.U32.AND UP0, UPT, UR10, URZ, UPT ;  /* 0x0000003f0a00728c */ /* 0x000fe4000bf05070 */
[----:B------:R-:W-:Y:S02]  /*ebb0*/  UIADD3 UR5, UR5, UR7, URZ ;  /* 0x0000000705057290 */ /* 0x000fe4000fffe03f */
[----:B------:R-:W-:Y:S02]  /*ebc0*/  UISETP.NE.AND.EX UP0, UPT, UR11, URZ, UPT, UP0 ;  /* 0x0000003f0b00728c */ /* 0x000fe4000bf05300 */
[----:B------:R-:W-:Y:S01]  /*ebd0*/  USHF.L.U32 UR37, UR5, 0x7, URZ ;  /* 0x0000000705257899 */ /* 0x000fe2000800063f */
[----:B------:R-:W-:Y:S01]  /*ebe0*/  ULDC UR7, c[0x0][0x404] ;  /* 0x0001010000077ab9 */ /* 0x000fe20000000800 */
[----:B------:R-:W-:Y:S01]  /*ebf0*/  ULDC UR10, c[0x0][0x288] ;  /* 0x0000a200000a7ab9 */ /* 0x000fe20000000800 */
[----:B------:R-:W-:-:S02]  /*ec00*/  USEL UR7, UR7, 0x1, UP0 ;  /* 0x0000000107077887 */ /* 0x000fc40008000000 */
[----:B------:R-:W-:Y:S01]  /*ec10*/  UIADD3 UR5, UR37, 0xff, -UR10 ;  /* 0x000000ff25057890 */ /* 0x000fe2000fffe80a */
[----:B------:R-:W-:Y:S02]  /*ec20*/  ULDC UR9, c[0x0][0xdb8] ;  /* 0x00036e0000097ab9 */ /* 0x000fe40000000800 */
[----:B------:R-:W-:Y:S01]  /*ec30*/  ULDC UR10, c[0x0][0x2e0] ;  /* 0x0000b800000a7ab9 */ /* 0x000fe20000000800 */
[----:B------:R-:W-:Y:S02]  /*ec40*/  UISETP.NE.AND UP1, UPT, UR9, 0x1, UPT ;  /* 0x000000010900788c */ /* 0x000fe4000bf25270 */
[----:B------:R-:W-:Y:S02]  /*ec50*/  UIMAD UR11, UR7, UR10, 0x7f ;  /* 0x0000007f070b74a4 */ /* 0x000fe4000f8e020a */
[----:B------:R-:W-:Y:S02]  /*ec60*/  UIMAD UR5, UR7, UR10, UR5 ;  /* 0x0000000a070572a4 */ /* 0x000fe4000f8e0205 */
[----:B------:R-:W-:-:S02]  /*ec70*/  USHF.R.S32.HI UR10, URZ, 0x1f, UR11 ;  /* 0x0000001f3f0a7899 */ /* 0x000fc4000801140b */
[----:B------:R-:W-:Y:S02]  /*ec80*/  USHF.R.S32.HI UR7, URZ, 0x1f, UR5 ;  /* 0x0000001f3f077899 */ /* 0x000fe40008011405 */
[----:B------:R-:W-:Y:S02]  /*ec90*/  ULEA.HI UR10, UR10, UR11, URZ, 0x7 ;  /* 0x0000000b0a0a7291 */ /* 0x000fe4000f8f383f */
[----:B------:R-:W-:Y:S02]  /*eca0*/  ULEA.HI UR7, UR7, UR5, URZ, 0x7 ;  /* 0x0000000507077291 */ /* 0x000fe4000f8f383f */
[----:B------:R-:W-:Y:S02]  /*ecb0*/  USHF.R.S32.HI UR10, URZ, 0x7, UR10 ;  /* 0x000000073f0a7899 */ /* 0x000fe4000801140a */
[----:B------:R-:W-:Y:S02]  /*ecc0*/  USHF.R.S32.HI UR7, URZ, 0x7, UR7 ;  /* 0x000000073f077899 */ /* 0x000fe40008011407 */
[----:B------:R-:W-:-:S02]  /*ecd0*/  UIADD3 UR4, UR8, -UR4, URZ ;  /* 0x8000000408047290 */ /* 0x000fc4000fffe03f */
[----:B------:R-:W-:Y:S01]  /*ece0*/  UISETP.LT.AND UP0, UPT, UR10, UR7, UPT ;  /* 0x000000070a00728c */ /* 0x000fe2000bf01270 */
[----:B------:R-:W-:-:S03]  /*ecf0*/  ULDC UR8, c[0x0][0xdc4] ;  /* 0x0003710000087ab9 */ /* 0x000fc60000000800 */
[----:B------:R-:W-:Y:S02]  /*ed00*/  USEL UR41, UR10, UR7, UP0 ;  /* 0x000000070a297287 */ /* 0x000fe40008000000 */
[----:B------:R-:W-:-:S03]  /*ed10*/  UIMAD UR6, UR6, UR8, UR4 ;  /* 0x00000008060672a4 */ /* 0x000fc6000f8e0204 */
[----:B------:R-:W-:Y:S01]  /*ed20*/  @UP1 ULDC UR4, c[0x0][0xdbc] ;  /* 0x00036f0000041ab9 */ /* 0x000fe20000000800 */
[----:B------:R-:W-:Y:S01]  /*ed30*/  ISETP.LT.AND P0, PT, RZ, UR41, PT ;  /* 0x00000029ff007c0c */ /* 0x000fe2000bf01270 */
[----:B------:R-:W-:Y:S01]  /*ed40*/  UIMAD.WIDE.U32 UR4, UR6, UR4, URZ ;  /* 0x00000004060472a5 */ /* 0x000fe2000f8e003f */
[----:B------:R-:W-:Y:S01]  /*ed50*/  @UP1 ULDC UR8, c[0x0][0xdc0] ;  /* 0x0003700000081ab9 */ /* 0x000fe20000000800 */
[----:B------:R-:W-:Y:S02]  /*ed60*/  UMOV UR39, UR6 ;  /* 0x0000000600277c82 */ /* 0x000fe40008000000 */
[----:B------:R-:W-:-:S04]  /*ed70*/  @UP1 USHF.R.U32.HI UR39, URZ, UR8, UR5 ;  /* 0x000000083f271299 */ /* 0x000fc80008011605 */
[----:B------:R-:W-:-:S04]  /*ed80*/  UIADD3 UR38, -UR39, URZ, URZ ;  /* 0x0000003f27267290 */ /* 0x000fc8000fffe13f */
[----:B------:R-:W-:Y:S01]  /*ed90*/  UIMAD UR38, UR9, UR38, UR6 ;  /* 0x00000026092672a4 */ /* 0x000fe2000f8e0206 */
[----:B------:R-:W-:Y:S11]  /*eda0*/  @P0 BRA `(.L_x_1896) ;  /* 0x0000000000480947 */ /* 0x000ff60003800000 */
        /* <DEDUP_REMOVED lines=18> */
.L_x_1896:
        /* <DEDUP_REMOVED lines=23> */
.L_x_1898:
        /* <DEDUP_REMOVED lines=8> */
[----:B------:R-:W-:Y:S01]  /*f0c0*/  IMAD.U32 R4, RZ, RZ, UR6 ;  /* 0x00000006ff047e24 */ /* 0x000fe2000f8e00ff */
[----:B------:R-:W-:Y:S01]  /*f0d0*/  MOV R13, RZ ;  /* 0x000000ff000d7202 */ /* 0x000fe20000000f00 */
[----:B------:R-:W1:Y:S01]  /*f0e0*/  LDC.64 R2, c[0x4][R2] ;  /* 0x0100000002027b82 */ /* 0x000e620000000a00 */
[----:B------:R-:W-:Y:S02]  /*f0f0*/  IMAD.U32 R5, RZ, RZ, UR7 ;  /* 0x00000007ff057e24 */ /* 0x000fe4000f8e00ff */
[----:B------:R-:W-:Y:S02]  /*f100*/  IMAD.U32 R6, RZ, RZ, UR8 ;  /* 0x00000008ff067e24 */ /* 0x000fe4000f8e00ff */
[----:B------:R-:W-:-:S02]  /*f110*/  IMAD.U32 R7, RZ, RZ, UR9 ;  /* 0x00000009ff077e24 */ /* 0x000fc4000f8e00ff */
[----:B------:R-:W-:Y:S02]  /*f120*/  IMAD.U32 R10, RZ, RZ, UR4 ;  /* 0x00000004ff0a7e24 */ /* 0x000fe4000f8e00ff */
[----:B------:R-:W-:Y:S02]  /*f130*/  IMAD.U32 R11, RZ, RZ, UR5 ;  /* 0x00000005ff0b7e24 */ /* 0x000fe4000f8e00ff */
[----:B------:R-:W-:Y:S02]  /*f140*/  IMAD.MOV.U32 R8, RZ, RZ, 0x70 ;  /* 0x00000070ff087424 */ /* 0x000fe400078e00ff */
[----:B------:R-:W-:-:S07]  /*f150*/  IMAD.MOV.U32 R12, RZ, RZ, 0x1 ;  /* 0x00000001ff0c7424 */ /* 0x000fce00078e00ff */
[----:B------:R-:W-:-:S07]  /*f160*/  LEPC R20, `(.L_x_1899) ;  /* 0x000000001014794e */ /* 0x000fce0000000000 */
[----:B-1----:R-:W-:Y:S05]  /*f170*/  CALL.ABS.NOINC R2 ;  /* 0x0000000002007343 */ /* 0x002fea0003c00000 */
.L_x_1899:
        /* <DEDUP_REMOVED lines=20> */
.L_x_1900:
        /* <DEDUP_REMOVED lines=18> */
.L_x_1901:
[----:B------:R-:W1:Y:S01]  /*f3e0*/  LDC R0, c[0x0][0x428] ;  /* 0x00010a00ff007b82 */ /* 0x000e620000000800 */
[----:B------:R-:W-:Y:S01]  /*f3f0*/  ULDC.64 UR4, c[0x0][0x9f8] ;  /* 0x00027e0000047ab9 */ /* 0x000fe20000000a00 */
[----:B------:R-:W-:Y:S01]  /*f400*/  IMAD.U32 R2, RZ, RZ, UR38 ;  /* 0x00000026ff027e24 */ /* 0x000fe2000f8e00ff */
[----:B------:R-:W-:Y:S01]  /*f410*/  ISETP.NE.U32.AND P0, PT, RZ, UR4, PT ;  /* 0x00000004ff007c0c */ /* 0x000fe2000bf05070 */
[----:B------:R-:W-:Y:S01]  /*f420*/  IMAD.U32 R5, RZ, RZ, UR39 ;  /* 0x00000027ff057e24 */ /* 0x000fe2000f8e00ff */
[----:B------:R-:W2:Y:S01]  /*f430*/  S2R R18, SR_TID.X ;  /* 0x0000000000127919 */ /* 0x000ea20000002100 */
[----:B------:R-:W-:Y:S01]  /*f440*/  IMAD.U32 R8, RZ, RZ, UR39 ;  /* 0x00000027ff087e24 */ /* 0x000fe2000f8e00ff */
[----:B------:R-:W-:Y:S02]  /*f450*/  ISETP.NE.AND.EX P0, PT, RZ, UR5, PT, P0 ;  /* 0x00000005ff007c0c */ /* 0x000fe4000bf05300 */
[----:B-1----:R-:W-:-:S13]  /*f460*/  ISETP.NE.AND P1, PT, R0, 0x1, PT ;  /* 0x000000010000780c */ /* 0x002fda0003f25270 */
[----:B------:R-:W1:Y:S01]  /*f470*/  @P1 LDC R0, c[0x0][0x42c] ;  /* 0x00010b00ff001b82 */ /* 0x000e620000000800 */
[----:B--2---:R-:W-:-:S07]  /*f480*/  LOP3.LUT R16, R18, 0x7f, RZ, 0xc0, !PT ;  /* 0x0000007f12107812 */ /* 0x004fce00078ec0ff */
[----:B------:R-:W2:Y:S01]  /*f490*/  @P1 LDC R3, c[0x0][0x430] ;  /* 0x00010c00ff031b82 */ /* 0x000ea20000000800 */
[----:B-1----:R-:W-:-:S05]  /*f4a0*/  @P1 IMAD.HI.U32 R0, R0, UR38, RZ ;  /* 0x0000002600001c27 */ /* 0x002fca000f8e00ff */
[----:B--2---:R-:W-:-:S05]  /*f4b0*/  @P1 SHF.R.U32.HI R2, RZ, R3, R0 ;  /* 0x00000003ff021219 */ /* 0x004fca0000011600 */
[----:B------:R1:W-:Y:S02]  /*f4c0*/  STL [R1+0x8], R2 ;  /* 0x0000080201007387 */ /* 0x0003e40000100800 */
[----:B-1----:R-:W1:Y:S02]  /*f4d0*/  @P0 LDC.64 R2, c[0x0][0x9f8] ;  /* 0x00027e00ff020b82 */ /* 0x002e640000000a00 */
[----:B-1----:R-:W-:-:S05]  /*f4e0*/  @P0 IMAD.WIDE R2, R5, 0x4, R2 ;  /* 0x0000000405020825 */ /* 0x002fca00078e0202 */
[----:B------:R1:W2:Y:S01]  /*f4f0*/  @P0 LDG.E R8, desc[UR54][R2.64] ;  /* 0x0000003602080981 */ /* 0x0002a2000c1e1900 */
[----:B------:R-:W-:Y:S01]  /*f500*/  ISETP.NE.AND P2, PT, R16, RZ, PT ;  /* 0x000000ff1000720c */ /* 0x000fe20003f45270 */
[----:B------:R-:W-:Y:S01]  /*f510*/  UMOV UR36, URZ ;  /* 0x0000003f00247c82 */ /* 0x000fe20008000000 */
[----:B------:R-:W-:Y:S01]  /*f520*/  UMOV UR8, 0x80 ;  /* 0x0000008000087882 */ /* 0x000fe20000000000 */
[----:B------:R-:W-:Y:S01]  /*f530*/  UMOV UR9, UR37 ;  /* 0x0000002500097c82 */ /* 0x000fe20008000000 */
[----:B------:R-:W-:Y:S01]  /*f540*/  UMOV UR10, UR38 ;  /* 0x00000026000a7c82 */ /* 0x000fe20008000000 */
[----:B------:R-:W-:Y:S01]  /*f550*/  UMOV UR11, UR39 ;  /* 0x00000027000b7c82 */ /* 0x000fe20008000000 */
[----:B------:R-:W-:Y:S01]  /*f560*/  UMOV UR6, 0xffffffff ;  /* 0xffffffff00067882 */ /* 0x000fe20000000000 */
[----:B------:R-:W-:Y:S01]  /*f570*/  SHF.R.U32.HI R18, RZ, 0x5, R18 ;  /* 0x00000005ff127819 */ /* 0x000fe20000011612 */
[----:B-1----:R-:W1:Y:S03]  /*f580*/  LDC.64 R2, c[0x0][0x3f8] ;  /* 0x0000fe00ff027b82 */ /* 0x002e660000000a00 */
[----:B------:R-:W-:-:S02]  /*f590*/  LOP3.LUT R18, R18, 0x3, RZ, 0xc0, !PT ;  /* 0x0000000312127812 */ /* 0x000fc400078ec0ff */
[----:B------:R-:W-:-:S05]  /*f5a0*/  VOTEU.ALL UP1, P2 ;  /* 0x00000000003f7886 */ /* 0x000fca0001020000 */
[----:B------:R-:W-:-:S04]  /*f5b0*/  @!UP1 UIADD3 UR4, UP0, UR42, 0x270, URZ ;  /* 0x000002702a049890 */ /* 0x000fc8000ff1e03f */
[----:B------:R-:W-:-:S09]  /*f5c0*/  @!UP1 UIADD3.X UR5, URZ, UR43, URZ, UP0, !UPT ;  /* 0x0000002b3f059290 */ /* 0x000fd200087fe43f */
[----:B------:R3:W-:Y:S01]  /*f5d0*/  @!UP1 UTMAPF.L2.4D [UR36], [UR4] ;  /* 0x00000024040095b8 */ /* 0x0007e20008018000 */
[----:B-1----:R-:W-:-:S04]  /*f5e0*/  ISETP.NE.U32.AND P1, PT, R2, RZ, PT ;  /* 0x000000ff0200720c */ /* 0x002fc80003f25070 */
[----:B------:R-:W-:Y:S01]  /*f5f0*/  ISETP.NE.AND.EX P1, PT, R3, RZ, PT, P1 ;  /* 0x000000ff0300720c */ /* 0x000fe20003f25310 */
[----:B------:R3:W-:Y:S01]  /*f600*/  @!UP1 UTMAPF.L2.4D [UR8], [UR4] ;  /* 0x00000008040095b8 */ /* 0x0007e20008018000 */
[----:B--2---:R-:W-:Y:S01]  /*f610*/  SHF.R.S32.HI R9, RZ, 0x1f, R8 ;  /* 0x0000001fff097819 */ /* 0x004fe20000011408 */
[----:B------:R3:W-:Y:S01]  /*f620*/  STL [R1+0x18], R8 ;  /* 0x0000180801007387 */ /* 0x0007e20000100800 */
[----:B------:R-:W-:-:S03]  /*f630*/  SEL R0, R8, RZ, !P1 ;  /* 0x000000ff08007207 */ /* 0x000fc60004800000 */
[----:B------:R3:W-:Y:S01]  /*f640*/  STL [R1+0x1c], R9 ;  /* 0x00001c0901007387 */ /* 0x0007e20000100800 */
[----:B------:R-:W-:Y:S05]  /*f650*/  BRA.DIV UR6, `(.L_x_1902) ;  /* 0x00000032069c7947 */ /* 0x000fea000b800000 */
[----:B------:R1:W2:Y:S02]  /*f660*/  SHFL.IDX PT, R14, R18, RZ, 0x1f ;  /* 0x00001fff120e7589 */ /* 0x0002a400000e0000 */
.L_x_1965:
[----:B--2---:R-:W-:Y:S02]  /*f670*/  ISETP.NE.AND P0, PT, R14, RZ, PT ;  /* 0x000000ff0e00720c */ /* 0x004fe40003f05270 */
[----:B------:R-:W-:-:S11]  /*f680*/  PLOP3.LUT P6, PT, PT, PT, PT, 0x8, 0x0 ;  /* 0x000000000000781c */ /* 0x000fd60003fce170 */
[----:B------:R-:W-:Y:S05]  /*f690*/  @P0 BRA `(.L_x_1903) ;  /* 0x0000000400d00947 */ /* 0x000fea0003800000 */
[----:B---3--:R-:W-:-:S06]  /*f6a0*/  UIADD3 UR4, UR41, -0x1, URZ ;  /* 0xffffffff29047890 */ /* 0x008fcc000fffe03f */
[----:B------:R-:W-:Y:S01]  /*f6b0*/  IMAD.U32 R6, RZ, RZ, UR4 ;  /* 0x00000004ff067e24 */ /* 0x000fe2000f8e00ff */
[----:B------:R-:W-:-:S03]  /*f6c0*/  UMOV UR4, 0xffffffff ;  /* 0xffffffff00047882 */ /* 0x000fc60000000000 */
[----:B------:R-:W-:Y:S05]  /*f6d0*/  BRA.DIV UR4, `(.L_x_1904) ;  /* 0x00000032049c7947 */ /* 0x000fea000b800000 */
[----:B------:R-:W-:-:S13]  /*f6e0*/  ELECT P6, URZ, PT ;  /* 0x00000000003f782f */ /* 0x000fda00038c0000 */
.L_x_1968:
[----:B------:R-:W-:Y:S05]  /*f6f0*/  @!P6 BRA `(.L_x_1905) ;  /* 0x000000040058e947 */ /* 0x000fea0003800000 */
[----:B------:R-:W-:Y:S01]  /*f700*/  IMAD.MOV.U32 R0, RZ, RZ, R8 ;  /* 0x000000ffff007224 */ /* 0x000fe200078e0008 */
[----:B------:R-:W-:Y:S06]  /*f710*/  @!P1 BRA `(.L_x_1906) ;  /* 0x0000000000449947 */ /* 0x000fec0003800000 */
[----:B------:R-:W2:Y:S01]  /*f720*/  LDC R7, c[0x0][0x41c] ;  /* 0x00010700ff077b82 */ /* 0x000ea20000000800 */
[----:B------:R-:W-:Y:S01]  /*f730*/  ULDC.64 UR4, c[0x0][0x408] ;  /* 0x0001020000047ab9 */ /* 0x000fe20000000a00 */
[----:B--2---:R-:W-:-:S13]  /*f740*/  ISETP.NE.AND P0, PT, R7, 0x1, PT ;  /* 0x000000010700780c */ /* 0x004fda0003f05270 */
[----:B------:R-:W2:Y:S02]  /*f750*/  @P0 LDC.64 R4, c[0x0][0x420] ;  /* 0x00010800ff040b82 */ /* 0x000ea40000000a00 */
[----:B--2---:R-:W-:-:S04]  /*f760*/  @P0 IMAD.HI.U32 R0, R6, R4, RZ ;  /* 0x0000000406000227 */ /* 0x004fc800078e00ff */
        /* <DEDUP_REMOVED lines=12> */
.L_x_1906:
[----:B--2---:R-:W2:Y:S04]  /*f830*/  LDL R3, [R1+0xc] ;  /* 0x00000c0001037983 */ /* 0x004ea80000100800 */
[----:B------:R-:W3:Y:S01]  /*f840*/  LDL R2, [R1+0x14] ;  /* 0x0000140001027983 */ /* 0x000ee20000100800 */
[----:B------:R-:W-:Y:S02]  /*f850*/  ISETP.NE.AND P0, PT, R16, RZ, PT ;  /* 0x000000ff1000720c */ /* 0x000fe40003f05270 */
[----:B--2---:R-:W-:Y:S02]  /*f860*/  LEA R4, R3, UR40, 0x3 ;  /* 0x0000002803047c11 */ /* 0x004fe4000f8e18ff */
[----:B---3--:R-:W-:-:S04]  /*f870*/  SHF.L.U32 R3, R2, 0x1f, RZ ;  /* 0x0000001f02037819 */ /* 0x008fc800000006ff */
[----:B------:R-:W2:Y:S02]  /*f880*/  SYNCS.PHASECHK.TRANS64.TRYWAIT P3, [R4+URZ+0x38880], R3 ;  /* 0x03888003040075a7 */ /* 0x000ea4000806017f */
[----:B--2---:R-:W-:Y:S05]  /*f890*/  @!P3 BRA `(.L_x_1907) ;  /* 0x00000030004cb947 */ /* 0x004fea0003800000 */
.L_x_1969:
        /* <DEDUP_REMOVED lines=8> */
.L_x_1908:
[----:B------:R-:W3:Y:S04]  /*f920*/  LDL R2, [R1+0xc] ;  /* 0x00000c0001027983 */ /* 0x000ee80000100800 */
[----:B------:R-:W4:Y:S01]  /*f930*/  LDL R5, [R1+0x8] ;  /* 0x0000080001057983 */ /* 0x000f220000100800 */
        /* <DEDUP_REMOVED lines=22> */
.L_x_1970:
[----:B------:R-:W-:Y:S05]  /*faa0*/  @P0 BRA `(.L_x_1910) ;  /* 0x00000000001c0947 */ /* 0x000fea0003800000 */
[----:B------:R-:W4:Y:S01]  /*fab0*/  S2R R5, SR_TID.X ;  /* 0x0000000000057919 */ /* 0x000f220000002100 */
[----:B--23--:R-:W-:-:S04]  /*fac0*/  IMAD.MOV.U32 R3, RZ, RZ, 0x8000 ;  /* 0x00008000ff037424 */ /* 0x00cfc800078e00ff */
[----:B------:R2:W-:Y:S01]  /*fad0*/  SYNCS.ARRIVE.TRANS64 RZ, [R4+URZ+0x38830], R3 ;  /* 0x0388300304ff79a7 */ /* 0x0005e2000800003f */
[----:B----4-:R-:W-:-:S04]  /*fae0*/  LOP3.LUT R5, R5, 0x1f, RZ, 0xc0, !PT ;  /* 0x0000001f05057812 */ /* 0x010fc800078ec0ff */
[----:B------:R-:W-:-:S13]  /*faf0*/  ISETP.NE.AND P0, PT, R5, RZ, PT ;  /* 0x000000ff0500720c */ /* 0x000fda0003f05270 */
[----:B--2---:R-:W-:Y:S05]  /*fb00*/  @!P0 BRA `(.L_x_1910) ;  /* 0x0000000000048947 */ /* 0x004fea0003800000 */
[----:B------:R-:W-:Y:S01]  /*fb10*/  BPT.TRAP 0x1 ;  /* 0x000000040000795c */ /* 0x000fe20000300000 */
.L_x_1910:
[----:B--23--:R-:W2:Y:S01]  /*fb20*/  LDL R3, [R1+0x8] ;  /* 0x0000080001037983 */ /* 0x00cea20000100800 */
        /* <DEDUP_REMOVED lines=15> */
[----:B--2---:R-:W-:Y:S01]  /*fc20*/  UMOV UR8, UR14 ;  /* 0x0000000e00087c82 */ /* 0x004fe20008000000 */
[----:B------:R-:W-:Y:S02]  /*fc30*/  UMOV UR10, UR15 ;  /* 0x0000000f000a7c82 */ /* 0x000fe40008000000 */
[----:B------:R2:W-:Y:S02]  /*fc40*/  UTMALDG.4D [UR8], [UR4], desc[UR6] ;  /* 0x00000608040075b4 */ /* 0x0005e40008019000 */
[----:B--2---:R-:W-:Y:S01]  /*fc50*/  NOP ;  /* 0x0000000000007918 */ /* 0x004fe20000000000 */
.L_x_1905:
        /* <DEDUP_REMOVED lines=24> */
.L_x_1903:
[----:B------:R-:W4:Y:S01]  /*fde0*/  LDL.LU R3, [R1+0x34] ;  /* 0x0000340001037983 */ /* 0x000f220000300800 */
[----:B------:R-:W-:Y:S01]  /*fdf0*/  BSSY B0, `(.L_x_1911) ;  /* 0x0000009000007945 */ /* 0x000fe20003800000 */
[----:B----4-:R-:W-:-:S05]  /*fe00*/  VIADD R3, R3, 0x1 ;  /* 0x0000000103037836 */ /* 0x010fca0000000000 */
[----:B--2---:R-:W-:Y:S01]  /*fe10*/  LEA.HI R2, R3, R3, RZ, 0x1 ;  /* 0x0000000303027211 */ /* 0x004fe200078f08ff */
[----:B------:R2:W-:Y:S03]  /*fe20*/  STL [R1+0x34], R3 ;  /* 0x0000340301007387 */ /* 0x0005e60000100800 */
[----:B------:R-:W-:-:S05]  /*fe30*/  LOP3.LUT R2, R2, 0xfffffffe, RZ, 0xc0, !PT ;  /* 0xfffffffe02027812 */ /* 0x000fca00078ec0ff */
[----:B------:R-:W-:-:S05]  /*fe40*/  IMAD.IADD R2, R3, 0x1, -R2 ;  /* 0x0000000103027824 */ /* 0x000fca00078e0a02 */
[----:B------:R-:W-:-:S04]  /*fe50*/  SHF.L.U32 R2, R2, 0x1f, RZ ;  /* 0x0000001f02027819 */ /* 0x000fc800000006ff */
[----:B------:R-:W4:Y:S02]  /*fe60*/  SYNCS.PHASECHK.TRANS64.TRYWAIT P0, [UR40+0x38820], R2 ;  /* 0x03882002ff0075a7 */ /* 0x000f240008000168 */
[----:B--2-4-:R-:W-:Y:S05]  /*fe70*/  @!P0 BRA `(.L_x_1912) ;  /* 0x0000002800fc8947 */ /* 0x014fea0003800000 */
.L_x_1971:
[----:B---3--:R-:W-:Y:S05]  /*fe80*/  BSYNC B0 ;  /* 0x0000000000007941 */ /* 0x008fea0003800000 */
.L_x_1911:
[----:B------:R-:W-:-:S06]  /*fe90*/  UISETP.GE.AND UP0, UPT, UR41, 0x2, UPT ;  /* 0x000000022900788c */ /* 0x000fcc000bf06270 */
[----:B------:R-:W-:-:S13]  /*fea0*/  PLOP3.LUT P0, PT, PT, PT, UP0, 0x80, 0x0 ;  /* 0x000000000000781c */ /* 0x000fda0003f0f008 */
[----:B------:R-:W-:Y:S05]  /*feb0*/  @!P0 BRA `(.L_x_1913) ;  /* 0x00000014002c8947 */ /* 0x000fea0003800000 */
[----:B------:R3:W5:Y:S01]  /*fec0*/  LDL.LU R6, [R1+0x14] ;  /* 0x0000140001067983 */ /* 0x0007620000300800 */
[----:B------:R-:W-:-:S03]  /*fed0*/  UIADD3 UR4, UR41, -0x2, URZ ;  /* 0xfffffffe29047890 */ /* 0x000fc6000fffe03f */
[----:B------:R3:W5:Y:S03]  /*fee0*/  LDL.LU R7, [R1+0xc] ;  /* 0x00000c0001077983 */ /* 0x0007660000300800 */
[----:B------:R-:W-:-:S07]  /*fef0*/  IMAD.U32 R20, RZ, RZ, UR4 ;  /* 0x00000004ff147e24 */ /* 0x000fce000f8e00ff */
.L_x_1935:
[----:B-----5:R-:W-:Y:S01]  /*ff00*/  IADD3 R3, R7, 0x1, RZ ;  /* 0x0000000107037810 */ /* 0x020fe20007ffe0ff */
[----:B------:R-:W-:Y:S05]  /*ff10*/  YIELD ;  /* 0x0000000000007946 */ /* 0x000fea0003800000 */
[----:B------:R-:W-:Y:S01]  /*ff20*/  ISETP.NE.AND P0, PT, R3, 0x2, PT ;  /* 0x000000020300780c */ /* 0x000fe20003f05270 */
[----:B------:R-:W-:Y:S03]  /*ff30*/  BSSY B0, `(.L_x_1914) ;  /* 0x000008b000007945 */ /* 0x000fe60003800000 */
[----:B--2-4-:R-:W-:-:S02]  /*ff40*/  SEL R2, RZ, 0x1, P0 ;  /* 0x00000001ff027807 */ /* 0x014fc40000000000 */
        /* <DEDUP_REMOVED lines=27> */
.L_x_1916:
        /* <DEDUP_REMOVED lines=8> */
.L_x_1972:
[----:B------:R-:W-:Y:S05]  /*10180*/  BSYNC B1 ;  /* 0x0000000000017941 */ /* 0x000fea0003800000 */
.L_x_1917:
        /* <DEDUP_REMOVED lines=9> */
.L_x_1920:
[----:B------:R-:W-:Y:S05]  /*10220*/  BSYNC B1 ;  /* 0x0000000000017941 */ /* 0x000fea0003800000 */
.L_x_1919:
[----:B------:R-:W4:Y:S04]  /*10230*/  LDL R2, [R1+0xc] ;  /* 0x00000c0001027983 */ /* 0x000f280000100800 */
[----:B------:R-:W2:Y:S01]  /*10240*/  LDL R5, [R1+0x8] ;  /* 0x0000080001057983 */ /* 0x000ea20000100800 */
        /* <DEDUP_REMOVED lines=11> */
[----:B------:R-:W-:-:S12]  /*10300*/  VIADD R9, R2, 0x10400 ;  /* 0x0001040002097836 */ /* 0x000fd80000000000 */
.L_x_1921:
        /* <DEDUP_REMOVED lines=17> */
.L_x_1922:
        /* <DEDUP_REMOVED lines=12> */
.L_x_1973:
[----:B------:R-:W-:Y:S05]  /*104e0*/  BSYNC B1 ;  /* 0x0000000000017941 */ /* 0x000fea0003800000 */
.L_x_1923:
[----:B------:R-:W-:Y:S01]  /*104f0*/  BSSY B1, `(.L_x_1925) ;  /* 0x000000b000017945 */ /* 0x000fe20003800000 */
[----:B------:R-:W-:Y:S02]  /*10500*/  IMAD.MOV.U32 R10, RZ, RZ, 0x0 ;  /* 0x00000000ff0a7424 */ /* 0x000fe400078e00ff */
[----:B------:R-:W-:Y:S01]  /*10510*/  IMAD.MOV.U32 R11, RZ, RZ, 0x14f00000 ;  /* 0x14f00000ff0b7424 */ /* 0x000fe200078e00ff */
[----:B------:R-:W-:Y:S06]  /*10520*/  @P3 BRA `(.L_x_1926) ;  /* 0x00000000001c3947 */ /* 0x000fec0003800000 */
[----:B------:R-:W4:Y:S01]  /*10530*/  S2R R5, SR_TID.X ;  /* 0x0000000000057919 */ /* 0x000f220000002100 */
[----:B-12---:R-:W-:-:S04]  /*10540*/  IMAD.MOV.U32 R3, RZ, RZ, 0x8000 ;  /* 0x00008000ff037424 */ /* 0x006fc800078e00ff */
[----:B------:R1:W-:Y:S01]  /*10550*/  SYNCS.ARRIVE.TRANS64 RZ, [R4+URZ+0x38830], R3 ;  /* 0x0388300304ff79a7 */ /* 0x0003e2000800003f */
[----:B----4-:R-:W-:-:S04]  /*10560*/  LOP3.LUT R5, R5, 0x1f, RZ, 0xc0, !PT ;  /* 0x0000001f05057812 */ /* 0x010fc800078ec0ff */
[----:B------:R-:W-:-:S13]  /*10570*/  ISETP.NE.AND P0, PT, R5, RZ, PT ;  /* 0x000000ff0500720c */ /* 0x000fda0003f05270 */
[----:B-1----:R-:W-:Y:S05]  /*10580*/  @!P0 BRA `(.L_x_1926) ;  /* 0x0000000000048947 */ /* 0x002fea0003800000 */
[----:B------:R-:W-:Y:S01]  /*10590*/  BPT.TRAP 0x1 ;  /* 0x000000040000795c */ /* 0x000fe20000300000 */
.L_x_1926:
[----:B------:R-:W-:Y:S05]  /*105a0*/  BSYNC B1 ;  /* 0x0000000000017941 */ /* 0x000fea0003800000 */
.L_x_1925:
        /* <DEDUP_REMOVED lines=10> */
.L_x_1927:
        /* <DEDUP_REMOVED lines=16> */
.L_x_1928:
        /* <DEDUP_REMOVED lines=9> */
.L_x_1915:
[----:B------:R-:W-:Y:S05]  /*107e0*/  BSYNC B0 ;  /* 0x0000000000007941 */ /* 0x000fea0003800000 */
.L_x_1914:
[----:B------:R-:W-:-:S06]  /*107f0*/  UISETP.NE.AND UP0, UPT, UR44, 0x3, UPT ;  /* 0x000000032c00788c */ /* 0x000fcc000bf05270 */
[----:B------:R-:W-:-:S13]  /*10800*/  PLOP3.LUT P0, PT, PT, PT, UP0, 0x80, 0x0 ;  /* 0x000000000000781c */ /* 0x000fda0003f0f008 */
[----:B------:R-:W-:Y:S05]  /*10810*/  @!P0 BRA `(.L_x_1929) ;  /* 0x0000000000048947 */ /* 0x000fea0003800000 */
[----:B------:R-:W-:Y:S01]  /*10820*/  BPT.TRAP 0x1 ;  /* 0x000000040000795c */ /* 0x000fe20000300000 */
.L_x_1929:
        /* <DEDUP_REMOVED lines=9> */
.L_x_1974:
[----:B------:R-:W-:Y:S05]  /*108c0*/  BSYNC B0 ;  /* 0x0000000000007941 */ /* 0x000fea0003800000 */
.L_x_1930:
[----:B------:R-:W-:Y:S05]  /*108d0*/  @!P0 BRA `(.L_x_1932) ;  /* 0x0000000000048947 */ /* 0x000fea0003800000 */
[----:B------:R-:W-:Y:S01]  /*108e0*/  BPT.TRAP 0x1 ;  /* 0x000000040000795c */ /* 0x000fe20000300000 */
.L_x_1932:
[----:B----4-:R-:W4:Y:S01]  /*108f0*/  LDL R2, [R1+0x4] ;  /* 0x0000040001027983 */ /* 0x010f220000100800 */
[----:B------:R-:W-:-:S04]  /*10900*/  SHF.L.U32 R3, R6, 0x1f, RZ ;  /* 0x0000001f06037819 */ /* 0x000fc800000006ff */
[----:B----4-:R4:W5:Y:S02]  /*10910*/  SYNCS.PHASECHK.TRANS64.TRYWAIT P3, [R2+URZ+0x38860], R3 ;  /* 0x03886003020075a7 */ /* 0x010964000806017f */
[----:B----4-:R-:W-:Y:S01]  /*10920*/  IMAD.SHL.U32 R2, R7, 0x8000, RZ ;  /* 0x0000800007027824 */ /* 0x010fe200078e00ff */
[----:B-----5:R-:W-:Y:S06]  /*10930*/  @!P3 BRA `(.L_x_1933) ;  /* 0x0000002000a0b947 */ /* 0x020fec0003800000 */
.L_x_1975:
[----:B------:R-:W5:Y:S04]  /*10940*/  LDL R16, [R1] ;  /* 0x0000000001107983 */ /* 0x000f680000100800 */
[----:B------:R-:W3:Y:S04]  /*10950*/  LDL R13, [R1+0x2c] ;  /* 0x00002c00010d7983 */ /* 0x000ee80000100800 */
[----:B------:R-:W4:Y:S01]  /*10960*/  LDL R17, [R1+0x10] ;  /* 0x0000100001117983 */ /* 0x000f220000100800 */
[----:B------:R-:W-:Y:S05]  /*10970*/  WARPSYNC.ALL ;  /* 0x0000000000007948 */ /* 0x000fea0003800000 */
[----:B------:R-:W-:-:S04]  /*10980*/  IMAD.U32 R12, RZ, RZ, UR40 ;  /* 0x00000028ff0c7e24 */ /* 0x000fc8000f8e00ff */
[----:B------:R-:W-:Y:S01]  /*10990*/  VIADD R12, R12, 0x400 ;  /* 0x000004000c0c7836 */ /* 0x000fe20000000000 */
[----:B-----5:R-:W-:-:S06]  /*109a0*/  LOP3.LUT R8, R2, R16, RZ, 0xfc, !PT ;  /* 0x0000001002087212 */ /* 0x020fcc00078efcff */
[----:B--2---:R-:W4:Y:S01]  /*109b0*/  LDSM.16.MT88.4 R8, [R8+UR40+0x10400] ;  /* 0x010400280808783b */ /* 0x004f220008004200 */
[----:B---3--:R-:W-:Y:S02]  /*109c0*/  IADD3 R21, R13, UR40, R2 ;  /* 0x000000280d157c10 */ /* 0x008fe4000fffe002 */
[C-C-:B----4-:R-:W-:Y:S02]  /*109d0*/  PRMT R4, R8.reuse, 0x6420, R9.reuse ;  /* 0x0000642008047816 */ /* 0x150fe40000000009 */
[----:B------:R-:W-:Y:S02]  /*109e0*/  PRMT R5, R8, 0x7531, R9 ;  /* 0x0000753108057816 */ /* 0x000fe40000000009 */
[C-C-:B------:R-:W-:Y:S02]  /*109f0*/  PRMT R6, R10.reuse, 0x6420, R11.reuse ;  /* 0x000064200a067816 */ /* 0x140fe4000000000b */
[----:B------:R-:W-:Y:S02]  /*10a00*/  PRMT R7, R10, 0x7531, R11 ;  /* 0x000075310a077816 */ /* 0x000fe4000000000b */
[----:B------:R-:W2:Y:S01]  /*10a10*/  LDSM.16.MT88.4 R8, [R21+0x10400] ;  /* 0x010400001508783b */ /* 0x000ea20000004200 */
[----:B------:R-:W-:-:S05]  /*10a20*/  IADD3 R3, R12, R2, R17 ;  /* 0x000000020c037210 */ /* 0x000fca0007ffe011 */
[----:B------:R-:W-:Y:S01]  /*10a30*/  STSM.16.M88.4 [R3], R4 ;  /* 0x0000000403007844 */ /* 0x000fe20000000200 */
[C-C-:B--2---:R-:W-:Y:S02]  /*10a40*/  PRMT R12, R8.reuse, 0x6420, R9.reuse ;  /* 0x00006420080c7816 */ /* 0x144fe40000000009 */
[----:B------:R-:W-:Y:S02]  /*10a50*/  PRMT R13, R8, 0x7531, R9 ;  /* 0x00007531080d7816 */ /* 0x000fe40000000009 */
[C-C-:B------:R-:W-:Y:S02]  /*10a60*/  PRMT R14, R10.reuse, 0x6420, R11.reuse ;  /* 0x000064200a0e7816 */ /* 0x140fe4000000000b */
[----:B------:R-:W-:-:S05]  /*10a70*/  PRMT R15, R10, 0x7531, R11 ;  /* 0x000075310a0f7816 */ /* 0x000fca000000000b */
[----:B------:R2:W-:Y:S04]  /*10a80*/  STSM.16.M88.4 [R3+0x2000], R12 ;  /* 0x0020000c03007844 */ /* 0x0005e80000000200 */
[----:B--2---:R-:W2:Y:S01]  /*10a90*/  LDL R14, [R1+0x24] ;  /* 0x00002400010e7983 */ /* 0x004ea20000100800 */
[----:B------:R-:W-:Y:S02]  /*10aa0*/  IMAD.MOV.U32 R15, RZ, RZ, R16 ;  /* 0x000000ffff0f7224 */ /* 0x000fe400078e0010 */
[----:B------:R-:W-:-:S05]  /*10ab0*/  VIADD R4, R2, 0x4000 ;  /* 0x0000400002047836 */ /* 0x000fca0000000000 */
[----:B------:R-:W-:-:S05]  /*10ac0*/  LOP3.LUT R4, R4, R15, RZ, 0xfc, !PT ;  /* 0x0000000f04047212 */ /* 0x000fca00078efcff */
[----:B------:R-:W3:Y:S02]  /*10ad0*/  LDSM.16.MT88.4 R8, [R4+UR40+0x10400] ;  /* 0x010400280408783b */ /* 0x000ee40008004200 */
[C-C-:B---3--:R-:W-:Y:S02]  /*10ae0*/  PRMT R4, R8.reuse, 0x6420, R9.reuse ;  /* 0x0000642008047816 */ /* 0x148fe40000000009 */
[----:B------:R-:W-:Y:S02]  /*10af0*/  PRMT R5, R8, 0x7531, R9 ;  /* 0x0000753108057816 */ /* 0x000fe40000000009 */
[C-C-:B------:R-:W-:Y:S02]  /*10b00*/  PRMT R6, R10.reuse, 0x6420, R11.reuse ;  /* 0x000064200a067816 */ /* 0x140fe4000000000b */
[----:B------:R-:W-:Y:S02]  /*10b10*/  PRMT R7, R10, 0x7531, R11 ;  /* 0x000075310a077816 */ /* 0x000fe4000000000b */
[----:B------:R-:W3:Y:S01]  /*10b20*/  LDSM.16.MT88.4 R8, [R21+0x14400] ;  /* 0x014400001508783b */ /* 0x000ee20000004200 */
[----:B------:R-:W-:-:S03]  /*10b30*/  IMAD.MOV.U32 R13, RZ, RZ, R17 ;  /* 0x000000ffff0d7224 */ /* 0x000fc600078e0011 */
[----:B------:R-:W-:Y:S01]  /*10b40*/  STSM.16.M88.4 [R3+0x4000], R4 ;  /* 0x0040000403007844 */ /* 0x000fe20000000200 */
[C-C-:B---3--:R-:W-:Y:S02]  /*10b50*/  PRMT R16, R8.reuse, 0x6420, R9.reuse ;  /* 0x0000642008107816 */ /* 0x148fe40000000009 */
[----:B------:R-:W-:Y:S02]  /*10b60*/  PRMT R17, R8, 0x7531, R9 ;  /* 0x0000753108117816 */ /* 0x000fe40000000009 */
[C-C-:B-1----:R-:W-:Y:S02]  /*10b70*/  PRMT R18, R10.reuse, 0x6420, R11.reuse ;  /* 0x000064200a127816 */ /* 0x142fe4000000000b */
        /* <DEDUP_REMOVED lines=39> */
[----:B-1----:R-:W-:Y:S01]  /*10df0*/  IMAD.MOV.U32 R19, RZ, RZ, R15 ;  /* 0x000000ffff137224 */ /* 0x002fe200078e000f */
[----:B------:R-:W-:-:S04]  /*10e00*/  IADD3 R3, R2, 0x2000, RZ ;  /* 0x0000200002037810 */ /* 0x000fc80007ffe0ff */
        /* <DEDUP_REMOVED lines=75> */
.L_x_1934:
        /* <DEDUP_REMOVED lines=11> */
.L_x_1913:
[----:B------:R-:W-:Y:S04]  /*11370*/  BSSY B0, `(.L_x_1936) ;  /* 0x000000f000007945 */ /* 0x000fe80003800000 */
[----:B------:R-:W-:Y:S05]  /*11380*/  @P2 BRA `(.L_x_1937) ;  /* 0x0000000000342947 */ /* 0x000fea0003800000 */
[----:B------:R-:W3:Y:S01]  /*11390*/  S2R R5, SR_LANEID ;  /* 0x0000000000057919 */ /* 0x000ee20000000000 */
[----:B------:R-:W-:Y:S01]  /*113a0*/  VOTEU.ANY UR4, UPT, PT ;  /* 0x0000000000047886 */ /* 0x000fe200038e0100 */
[----:B--2-4-:R-:W2:Y:S01]  /*113b0*/  LDC.64 R2, c[0x0][0xdf0] ;  /* 0x00037c00ff027b82 */ /* 0x014ea20000000a00 */
[----:B------:R-:W3:Y:S02]  /*113c0*/  FLO.U32 R0, UR4 ;  /* 0x0000000400007d00 */ /* 0x000ee400080e0000 */
[----:B---3--:R-:W-:-:S06]  /*113d0*/  ISETP.EQ.U32.AND P0, PT, R0, R5, PT ;  /* 0x000000050000720c */ /* 0x008fcc0003f02070 */
[----:B------:R-:W2:Y:S07]  /*113e0*/  POPC R5, UR4 ;  /* 0x0000000400057d09 */ /* 0x000eae0008000000 */
[----:B--2---:R-:W2:Y:S01]  /*113f0*/  @P0 ATOMG.E.ADD.STRONG.GPU PT, R3, desc[UR54][R2.64], R5 ;  /* 0x00000005020309a8 */ /* 0x004ea200081ee1f6 */
[----:B------:R-:W3:Y:S02]  /*11400*/  S2R R4, SR_LTMASK ;  /* 0x0000000000047919 */ /* 0x000ee40000003900 */
[----:B---3--:R-:W-:-:S04]  /*11410*/  LOP3.LUT R4, R4, UR4, RZ, 0xc0, !PT ;  /* 0x0000000404047c12 */ /* 0x008fc8000f8ec0ff */
[----:B-----5:R-:W3:Y:S01]  /*11420*/  POPC R7, R4 ;  /* 0x0000000400077309 */ /* 0x020ee20000000000 */
[----:B--2---:R-:W3:Y:S02]  /*11430*/  SHFL.IDX PT, R0, R3, R0, 0x1f ;  /* 0x00001f0003007589 */ /* 0x004ee400000e0000 */
[----:B---3--:R-:W-:-:S05]  /*11440*/  IADD3 R0, R0, UR46, R7 ;  /* 0x0000002e00007c10 */ /* 0x008fca000fffe007 */
[----:B------:R3:W-:Y:S02]  /*11450*/  STL [R1+0x30], R0 ;  /* 0x0000300001007387 */ /* 0x0007e40000100800 */
.L_x_1937:
[----:B------:R-:W-:Y:S05]  /*11460*/  BSYNC B0 ;  /* 0x0000000000007941 */ /* 0x000fea0003800000 */
.L_x_1936:
[----:B------:R-:W-:-:S06]  /*11470*/  UISETP.NE.AND UP0, UPT, UR44, 0x3, UPT ;  /* 0x000000032c00788c */ /* 0x000fcc000bf05270 */
[----:B------:R-:W-:-:S13]  /*11480*/  PLOP3.LUT P0, PT, PT, PT, UP0, 0x80, 0x0 ;  /* 0x000000000000781c */ /* 0x000fda0003f0f008 */
[----:B------:R-:W-:Y:S05]  /*11490*/  @!P0 BRA `(.L_x_1938) ;  /* 0x0000000000048947 */ /* 0x000fea0003800000 */
[----:B------:R-:W-:Y:S01]  /*114a0*/  BPT.TRAP 0x1 ;  /* 0x000000040000795c */ /* 0x000fe20000300000 */
.L_x_1938:
[----:B---3--:R-:W3:Y:S04]  /*114b0*/  LDL R0, [R1+0x14] ;  /* 0x0000140001007983 */ /* 0x008ee80000100800 */
[----:B--2-4-:R-:W2:Y:S01]  /*114c0*/  LDL R2, [R1+0xc] ;  /* 0x00000c0001027983 */ /* 0x014ea20000100800 */
        /* <DEDUP_REMOVED lines=8> */
.L_x_1976:
[----:B------:R-:W-:Y:S05]  /*11550*/  BSYNC B0 ;  /* 0x0000000000007941 */ /* 0x000fea0003800000 */
.L_x_1939:
[----:B------:R-:W-:Y:S05]  /*11560*/  @!P1 BRA `(.L_x_1941) ;  /* 0x0000000000049947 */ /* 0x000fea0003800000 */
[----:B------:R-:W-:Y:S01]  /*11570*/  BPT.TRAP 0x1 ;  /* 0x000000040000795c */ /* 0x000fe20000300000 */
.L_x_1941:
[----:B--2---:R-:W2:Y:S02]  /*11580*/  LDL R0, [R1+0x14] ;  /* 0x0000140001007983 */ /* 0x004ea40000100800 */
[----:B--2---:R-:W-:-:S04]  /*11590*/  SHF.L.U32 R0, R0, 0x1f, RZ ;  /* 0x0000001f00007819 */ /* 0x004fc800000006ff */
[----:B------:R-:W2:Y:S02]  /*115a0*/  SYNCS.PHASECHK.TRANS64.TRYWAIT P0, [R3+URZ+0x38860], R0 ;  /* 0x03886000030075a7 */ /* 0x000ea4000800017f */
[----:B--2---:R-:W-:Y:S05]  /*115b0*/  @!P0 BRA `(.L_x_1942) ;  /* 0x0000001400ac8947 */ /* 0x004fea0003800000 */
.L_x_1977:
[----:B------:R-:W3:Y:S04]  /*115c0*/  LDL R4, [R1+0xc] ;  /* 0x00000c0001047983 */ /* 0x000ee80000100800 */
[----:B------:R-:W4:Y:S04]  /*115d0*/  LDL R17, [R1] ;  /* 0x0000000001117983 */ /* 0x000f280000100800 */
[----:B------:R-:W2:Y:S04]  /*115e0*/  LDL R2, [R1+0x2c] ;  /* 0x00002c0001027983 */ /* 0x000ea80000100800 */
[----:B-1----:R-:W2:Y:S01]  /*115f0*/  LDL R18, [R1+0x10] ;  /* 0x0000100001127983 */ /* 0x002ea20000100800 */
        /* <DEDUP_REMOVED lines=84> */
[----:B------:R-:W-:Y:S02]  /*11b40*/  PRMT R9, R4, 0x7531, R5 ;  /* 0x0000753104097816 */ /* 0x000fe40000000005 */
[----:B------:R-:W-:Y:S02]  /*11b50*/  IADD3 R4, R20, 0x6000, RZ ;  /* 0x0000600014047810 */ /* 0x000fe40007ffe0ff */
        /* <DEDUP_REMOVED lines=64> */
.L_x_1943:
        /* <DEDUP_REMOVED lines=14> */
.L_x_1897:
[----:B------:R-:W-:Y:S05]  /*12040*/  BSYNC B6 ;  /* 0x0000000000067941 */ /* 0x000fea0003800000 */
.L_x_1895:
[----:B-12---:R-:W2:Y:S04]  /*12050*/  LDL R0, [R1+0x38] ;  /* 0x0000380001007983 */ /* 0x006ea80000100800 */
[----:B------:R1:W5:Y:S01]  /*12060*/  LDL R2, [R1+0x30] ;  /* 0x0000300001027983 */ /* 0x0003620000100800 */
[----:B--2---:R-:W-:-:S13]  /*12070*/  ISETP.NE.AND P0, PT, R0, RZ, PT ;  /* 0x000000ff0000720c */ /* 0x004fda0003f05270 */
[----:B-1----:R-:W-:Y:S05]  /*12080*/  @!P0 BRA `(.L_x_1944) ;  /* 0x0000000000208947 */ /* 0x002fea0003800000 */
[----:B------:R-:W1:Y:S08]  /*12090*/  S2UR UR5, SR_CgaCtaId ;  /* 0x00000000000579c3 */ /* 0x000e700000008800 */
[----:B------:R-:W-:Y:S06]  /*120a0*/  BAR.SYNC.DEFER_BLOCKING 0x5, 0x180 ;  /* 0x0146000000007b1d */ /* 0x000fec0000010000 */
[----:B------:R-:W-:-:S02]  /*120b0*/  UMOV UR4, 0x400 ;  /* 0x0000040000047882 */ /* 0x000fc40000000000 */
[----:B-1----:R-:W-:-:S09]  /*120c0*/  ULEA UR4, UR5, UR4, 0x18 ;  /* 0x0000000405047291 */ /* 0x002fd2000f8ec03f */
[----:B-----5:R-:W1:Y:S04]  /*120d0*/  LDS R2, [UR4+0x388d0] ;  /* 0x0388d004ff027984 */ /* 0x020e680008000800 */
[----:B-1----:R1:W-:Y:S01]  /*120e0*/  STL [R1+0x30], R2 ;  /* 0x0000300201007387 */ /* 0x0023e20000100800 */
[----:B------:R-:W-:Y:S06]  /*120f0*/  BAR.ARV 0x4, 0x180 ;  /* 0x0106000000007b1d */ /* 0x000fec0000002000 */
[----:B------:R-:W-:Y:S05]  /*12100*/  BRA `(.L_x_1945) ;  /* 0x00000000002c7947 */ /* 0x000fea0003800000 */
.L_x_1944:
[----:B------:R-:W1:Y:S01]  /*12110*/  S2R R0, SR_TID.X ;  /* 0x0000000000007919 */ /* 0x000e620000002100 */
[----:B------:R-:W-:Y:S01]  /*12120*/  BAR.SYNC.DEFER_BLOCKING 0x4, 0x180 ;  /* 0x0106000000007b1d */ /* 0x000fe20000010000 */
[----:B-1----:R-:W-:-:S04]  /*12130*/  LOP3.LUT R0, R0, 0x7f, RZ, 0xc0, !PT ;  /* 0x0000007f00007812 */ /* 0x002fc800078ec0ff */
[----:B------:R-:W-:-:S13]  /*12140*/  ISETP.NE.AND P0, PT, R0, RZ, PT ;  /* 0x000000ff0000720c */ /* 0x000fda0003f05270 */
[----:B------:R-:W1:Y:S01]  /*12150*/  @!P0 S2R R3, SR_CgaCtaId ;  /* 0x0000000000038919 */ /* 0x000e620000008800 */
[----:B------:R-:W-:-:S04]  /*12160*/  @!P0 MOV R0, 0x400 ;  /* 0x0000040000008802 */ /* 0x000fc80000000f00 */
[----:B-1----:R-:W-:Y:S02]  /*12170*/  @!P0 LEA R3, R3, R0, 0x18 ;  /* 0x0000000003038211 */ /* 0x002fe400078ec0ff */
[----:B-----5:R-:W1:Y:S04]  /*12180*/  SHFL.IDX PT, R0, R2, RZ, 0x1f ;  /* 0x00001fff02007589 */ /* 0x020e6800000e0000 */
[----:B------:R2:W-:Y:S04]  /*12190*/  @!P0 STS [R3+0x388d0], R2 ;  /* 0x0388d00203008388 */ /* 0x0005e80000000800 */
[----:B-1----:R2:W-:Y:S01]  /*121a0*/  STL [R1+0x30], R0 ;  /* 0x0000300001007387 */ /* 0x0025e20000100800 */
[----:B------:R-:W-:Y:S06]  /*121b0*/  BAR.ARV 0x5, 0x180 ;  /* 0x0146000000007b1d */ /* 0x000fec0000002000 */
.L_x_1945:
[----:B--2---:R-:W2:Y:S01]  /*121c0*/  LDL R0, [R1+0x30] ;  /* 0x0000300001007983 */ /* 0x004ea20000100800 */
[----:B------:R-:W-:Y:S02]  /*121d0*/  ULDC UR4, c[0x0][0xda8] ;  /* 0x00036a0000047ab9 */ /* 0x000fe40000000800 */
[----:B--2---:R-:W-:-:S13]  /*121e0*/  ISETP.GE.AND P0, PT, R0, UR4, PT ;  /* 0x0000000400007c0c */ /* 0x004fda000bf06270 */
[----:B------:R-:W-:Y:S05]  /*121f0*/  @!P0 BRA `(.L_x_1946) ;  /* 0xffffffc400e48947 */ /* 0x000fea000383ffff */
.L_x_1892:
[----:B--2---:R-:W2:Y:S01]  /*12200*/  LDL.LU R0, [R1+0x34] ;  /* 0x0000340001007983 */ /* 0x004ea20000300800 */
[----:B------:R-:W-:Y:S01]  /*12210*/  BSSY B0, `(.L_x_1947) ;  /* 0x000000b000007945 */ /* 0x000fe20003800000 */
[----:B------:R-:W3:Y:S01]  /*12220*/  S2R R5, SR_CgaCtaId ;  /* 0x0000000000057919 */ /* 0x000ee20000008800 */
[----:B--2---:R-:W-:-:S05]  /*12230*/  VIADD R0, R0, 0x1 ;  /* 0x0000000100007836 */ /* 0x004fca0000000000 */
[----:B-1----:R-:W-:-:S04]  /*12240*/  LEA.HI R2, R0, R0, RZ, 0x1 ;  /* 0x0000000000027211 */ /* 0x002fc800078f08ff */
[----:B------:R-:W-:-:S05]  /*12250*/  LOP3.LUT R3, R2, 0xfffffffe, RZ, 0xc0, !PT ;  /* 0xfffffffe02037812 */ /* 0x000fca00078ec0ff */
[----:B------:R-:W-:Y:S01]  /*12260*/  IMAD.IADD R3, R0, 0x1, -R3 ;  /* 0x0000000100037824 */ /* 0x000fe200078e0a03 */
[----:B------:R-:W-:-:S04]  /*12270*/  MOV R0, 0x400 ;  /* 0x0000040000007802 */ /* 0x000fc80000000f00 */
[----:B---3--:R-:W-:Y:S02]  /*12280*/  LEA R0, R5, R0, 0x18 ;  /* 0x0000000005007211 */ /* 0x008fe400078ec0ff */
[----:B------:R-:W-:-:S04]  /*12290*/  SHF.L.U32 R3, R3, 0x1f, RZ ;  /* 0x0000001f03037819 */ /* 0x000fc800000006ff */
[----:B------:R-:W1:Y:S02]  /*122a0*/  SYNCS.PHASECHK.TRANS64.TRYWAIT P0, [R0+URZ+0x38820], R3 ;  /* 0x03882003000075a7 */ /* 0x000e64000800017f */
[----:B-1----:R-:W-:Y:S05]  /*122b0*/  @!P0 BRA `(.L_x_1948) ;  /* 0x0000000800808947 */ /* 0x002fea0003800000 */
.L_x_1978:
[----:B------:R-:W-:Y:S05]  /*122c0*/  BSYNC B0 ;  /* 0x0000000000007941 */ /* 0x000fea0003800000 */
.L_x_1947:
[----:B------:R-:W-:-:S03]  /*122d0*/  UMOV UR4, 0xffffffff ;  /* 0xffffffff00047882 */ /* 0x000fc60000000000 */
[----:B------:R-:W-:Y:S05]  /*122e0*/  BRA.DIV UR4, `(.L_x_1949) ;  /* 0x0000000a04887947 */ /* 0x000fea000b800000 */
[----:B------:R-:W2:Y:S02]  /*122f0*/  S2R R2, SR_TID.X ;  /* 0x0000000000027919 */ /* 0x000ea40000002100 */
[----:B--2---:R-:W-:-:S04]  /*12300*/  SHF.R.U32.HI R2, RZ, 0x5, R2 ;  /* 0x00000005ff027819 */ /* 0x004fc80000011602 */
[----:B------:R-:W-:-:S05]  /*12310*/  LOP3.LUT R2, R2, 0x3, RZ, 0xc0, !PT ;  /* 0x0000000302027812 */ /* 0x000fca00078ec0ff */
[----:B------:R2:W3:Y:S02]  /*12320*/  SHFL.IDX PT, R14, R2, RZ, 0x1f ;  /* 0x00001fff020e7589 */ /* 0x0004e400000e0000 */
.L_x_1981:
[----:B---3--:R-:W-:Y:S01]  /*12330*/  ISETP.NE.AND P0, PT, R14, RZ, PT ;  /* 0x000000ff0e00720c */ /* 0x008fe20003f05270 */
[----:B------:R-:W-:-:S12]  /*12340*/  BSSY B0, `(.L_x_1950) ;  /* 0x000002e000007945 */ /* 0x000fd80003800000 */
[----:B------:R-:W-:Y:S05]  /*12350*/  @P0 BRA `(.L_x_1951) ;  /* 0x0000000000b00947 */ /* 0x000fea0003800000 */
[----:B------:R-:W-:-:S03]  /*12360*/  UMOV UR4, 0xffffffff ;  /* 0xffffffff00047882 */ /* 0x000fc60000000000 */
[----:B------:R-:W-:Y:S05]  /*12370*/  BRA.DIV UR4, `(.L_x_1952) ;  /* 0x0000000a04987947 */ /* 0x000fea000b800000 */
[----:B------:R-:W-:-:S13]  /*12380*/  ELECT P6, URZ, PT ;  /* 0x00000000003f782f */ /* 0x000fda00038c0000 */
.L_x_1984:
[----:B------:R-:W-:Y:S05]  /*12390*/  @!P6 BRA `(.L_x_1951) ;  /* 0x0000000000a0e947 */ /* 0x000fea0003800000 */
[----:B------:R-:W-:-:S06]  /*123a0*/  ULOP3.LUT UR4, UR61, 0x2, URZ, 0xfc, !UPT ;  /* 0x000000023d047892 */ /* 0x000fcc000f8efc3f */
[----:B--2---:R-:W-:-:S05]  /*123b0*/  IMAD.U32 R2, RZ, RZ, UR4 ;  /* 0x00000004ff027e24 */ /* 0x004fca000f8e00ff */
[----:B------:R-:W-:-:S13]  /*123c0*/  ISETP.NE.AND P0, PT, R2, 0x3, PT ;  /* 0x000000030200780c */ /* 0x000fda0003f05270 */
[----:B------:R-:W-:Y:S05]  /*123d0*/  @!P0 BRA `(.L_x_1953) ;  /* 0x0000000000048947 */ /* 0x000fea0003800000 */
[----:B------:R-:W-:Y:S01]  /*123e0*/  BPT.TRAP 0x1 ;  /* 0x000000040000795c */ /* 0x000fe20000300000 */
.L_x_1953:
        /* <DEDUP_REMOVED lines=14> */
.L_x_1985:
[----:B------:R-:W2:Y:S02]  /*124d0*/  SYNCS.PHASECHK.TRANS64.TRYWAIT P1, [R7+URZ], R2 ;  /* 0x00000002070075a7 */ /* 0x000ea4000802017f */
[----:B--2---:R-:W-:Y:S05]  /*124e0*/  @!P1 BRA `(.L_x_1955) ;  /* 0x0000000800709947 */ /* 0x004fea0003800000 */
.L_x_1986:
[----:B------:R-:W-:Y:S05]  /*124f0*/  @!P0 BRA `(.L_x_1956) ;  /* 0x0000000000048947 */ /* 0x000fea0003800000 */
[----:B------:R-:W-:Y:S01]  /*12500*/  BPT.TRAP 0x1 ;  /* 0x000000040000795c */ /* 0x000fe20000300000 */
.L_x_1956:
[----:B------:R-:W3:Y:S02]  /*12510*/  LDL.LU R4, [R1+0xc] ;  /* 0x00000c0001047983 */ /* 0x000ee40000300800 */
[----:B---3--:R-:W-:-:S04]  /*12520*/  IMAD R4, R4, 0x8, R0 ;  /* 0x0000000804047824 */ /* 0x008fc800078e0200 */
[----:B------:R-:W3:Y:S02]  /*12530*/  SYNCS.PHASECHK.TRANS64.TRYWAIT P1, [R4+URZ+0x38860], R5 ;  /* 0x03886005040075a7 */ /* 0x000ee4000802017f */
[----:B---3--:R-:W-:Y:S05]  /*12540*/  @!P1 BRA `(.L_x_1957) ;  /* 0x00000008006c9947 */ /* 0x008fea0003800000 */
.L_x_1987:
[----:B------:R-:W-:Y:S05]  /*12550*/  @!P0 BRA `(.L_x_1958) ;  /* 0x0000000000048947 */ /* 0x000fea0003800000 */
[----:B------:R-:W-:Y:S01]  /*12560*/  BPT.TRAP 0x1 ;  /* 0x000000040000795c */ /* 0x000fe20000300000 */
.L_x_1958:
[----:B------:R-:W-:-:S04]  /*12570*/  IMAD R3, R3, 0x8, R0 ;  /* 0x0000000803037824 */ /* 0x000fc800078e0200 */
[----:B------:R-:W4:Y:S02]  /*12580*/  SYNCS.PHASECHK.TRANS64.TRYWAIT P1, [R3+URZ+0x38860], R2 ;  /* 0x03886002030075a7 */ /* 0x000f24000802017f */
[----:B----4-:R-:W-:Y:S05]  /*12590*/  @!P1 BRA `(.L_x_1959) ;  /* 0x00000008006c9947 */ /* 0x010fea0003800000 */
.L_x_1988:
[----:B------:R-:W-:Y:S05]  /*125a0*/  @!P0 BRA `(.L_x_1960) ;  /* 0x0000000000048947 */ /* 0x000fea0003800000 */
[----:B------:R-:W-:Y:S01]  /*125b0*/  BPT.TRAP 0x1 ;  /* 0x000000040000795c */ /* 0x000fe20000300000 */
.L_x_1960:
[----:B------:R-:W5:Y:S02]  /*125c0*/  SYNCS.PHASECHK.TRANS64.TRYWAIT P0, [R4+URZ+0x38880], R5 ;  /* 0x03888005040075a7 */ /* 0x000f64000800017f */
[----:B-----5:R-:W-:Y:S05]  /*125d0*/  @!P0 BRA `(.L_x_1961) ;  /* 0x0000000800708947 */ /* 0x020fea0003800000 */
.L_x_1962:
[----:B------:R1:W1:Y:S02]  /*125e0*/  SYNCS.PHASECHK.TRANS64.TRYWAIT P0, [R3+URZ+0x38880], R2 ;  /* 0x03888002030075a7 */ /* 0x000264000800017f */
[----:B-1----:R-:W-:Y:S05]  /*125f0*/  @!P0 NANOSLEEP.SYNCS 0x989680 ;  /* 0x009896800000895d */ /* 0x002fea0003900000 */
[----:B------:R-:W1:Y:S02]  /*12600*/  @!P0 SYNCS.PHASECHK.TRANS64 P0, [R3+URZ+0x38880], R2 ;  /* 0x03888002030085a7 */ /* 0x000e64000800007f */
[----:B-1----:R-:W-:Y:S05]  /*12610*/  @!P0 BRA `(.L_x_1962) ;  /* 0xfffffffc00f08947 */ /* 0x002fea000383ffff */
.L_x_1951:
[----:B------:R-:W-:Y:S05]  /*12620*/  BSYNC B0 ;  /* 0x0000000000007941 */ /* 0x000fea0003800000 */
.L_x_1950:
[----:B------:R-:W-:Y:S05]  /*12630*/  EXIT ;  /* 0x000000000000794d */ /* 0x000fea0003800000 */
.L_x_1846:
[----:B-1----:R-:W-:-:S04]  /*12640*/  IMAD.U32 R3, RZ, RZ, UR38 ;  /* 0x00000026ff037e24 */ /* 0x002fc8000f8e00ff */
[----:B------:R1:W2:Y:S03]  /*12650*/  SYNCS.PHASECHK.TRANS64.TRYWAIT P1, [R3+URZ+0x38800], R6 ;  /* 0x03880006030075a7 */ /* 0x0002a6000802017f */
[----:B--2---:R-:W-:Y:S05]  /*12660*/  @!P1 NANOSLEEP.SYNCS 0x989680 ;  /* 0x009896800000995d */ /* 0x004fea0003900000 */
[----:B------:R-:W2:Y:S02]  /*12670*/  @!P1 SYNCS.PHASECHK.TRANS64 P1, [R3+URZ+0x38800], R6 ;  /* 0x03880006030095a7 */ /* 0x000ea4000802007f */
[----:B--2---:R-:W-:Y:S05]  /*12680*/  @!P1 BRA `(.L_x_1846) ;  /* 0xfffffffc00ec9947 */ /* 0x004fea000383ffff */
[----:B------:R-:W-:Y:S05]  /*12690*/  BRA `(.L_x_1963) ;  /* 0xfffffef400447947 */ /* 0x000fea000383ffff */
.L_x_1850:
[----:B--2---:R2:W3:Y:S02]  /*126a0*/  SYNCS.PHASECHK.TRANS64.TRYWAIT P2, [R2+URZ+0x38830], R3 ;  /* 0x03883003020075a7 */ /* 0x0044e4000804017f */
[----:B---3--:R-:W-:Y:S05]  /*126b0*/  @!P2 NANOSLEEP.SYNCS 0x989680 ;  /* 0x009896800000a95d */ /* 0x008fea0003900000 */
[----:B------:R-:W3:Y:S02]  /*126c0*/  @!P2 SYNCS.PHASECHK.TRANS64 P2, [R2+URZ+0x38830], R3 ;  /* 0x038830030200a5a7 */ /* 0x000ee4000804007f */
[----:B---3--:R-:W-:Y:S05]  /*126d0*/  @!P2 BRA `(.L_x_1850) ;  /* 0xfffffffc00f0a947 */ /* 0x008fea000383ffff */
[----:B------:R-:W-:Y:S05]  /*126e0*/  BRA `(.L_x_1849) ;  /* 0xfffffef4006c7947 */ /* 0x000fea000383ffff */
.L_x_1855:
[----:B--2---:R-:W-:-:S04]  /*126f0*/  IMAD.U32 R7, RZ, RZ, UR6 ;  /* 0x00000006ff077e24 */ /* 0x004fc8000f8e00ff */
[----:B------:R2:W3:Y:S03]  /*12700*/  SYNCS.PHASECHK.TRANS64.TRYWAIT P2, [R7+URZ+0x38830], R6 ;  /* 0x03883006070075a7 */ /* 0x0004e6000804017f */
[----:B---3--:R-:W-:Y:S05]  /*12710*/  @!P2 NANOSLEEP.SYNCS 0x989680 ;  /* 0x009896800000a95d */ /* 0x008fea0003900000 */
[----:B------:R-:W3:Y:S02]  /*12720*/  @!P2 SYNCS.PHASECHK.TRANS64 P2, [R7+URZ+0x38830], R6 ;  /* 0x038830060700a5a7 */ /* 0x000ee4000804007f */
[----:B---3--:R-:W-:Y:S05]  /*12730*/  @!P2 BRA `(.L_x_1855) ;  /* 0xfffffffc00eca947 */ /* 0x008fea000383ffff */
[----:B------:R-:W-:Y:S05]  /*12740*/  BRA `(.L_x_1852) ;  /* 0xffffff2800d47947 */ /* 0x000fea000383ffff */
.L_x_1859:
[----:B--2---:R-:W-:-:S04]  /*12750*/  IMAD.U32 R7, RZ, RZ, UR10 ;  /* 0x0000000aff077e24 */ /* 0x004fc8000f8e00ff */
[----:B------:R2:W3:Y:S03]  /*12760*/  SYNCS.PHASECHK.TRANS64.TRYWAIT P2, [R7+URZ+0x38850], R6 ;  /* 0x03885006070075a7 */ /* 0x0004e6000804017f */
[----:B---3--:R-:W-:Y:S05]  /*12770*/  @!P2 NANOSLEEP.SYNCS 0x989680 ;  /* 0x009896800000a95d */ /* 0x008fea0003900000 */
[----:B------:R-:W3:Y:S02]  /*12780*/  @!P2 SYNCS.PHASECHK.TRANS64 P2, [R7+URZ+0x38850], R6 ;  /* 0x038850060700a5a7 */ /* 0x000ee4000804007f */
[----:B---3--:R-:W-:Y:S05]  /*12790*/  @!P2 BRA `(.L_x_1859) ;  /* 0xfffffffc00eca947 */ /* 0x008fea000383ffff */
[----:B------:R-:W-:Y:S05]  /*127a0*/  BRA `(.L_x_1856) ;  /* 0xffffff2c00ac7947 */ /* 0x000fea000383ffff */
.L_x_1866:
[----:B--2---:R-:W-:-:S04]  /*127b0*/  IMAD.U32 R7, RZ, RZ, UR10 ;  /* 0x0000000aff077e24 */ /* 0x004fc8000f8e00ff */
[----:B------:R2:W3:Y:S03]  /*127c0*/  SYNCS.PHASECHK.TRANS64.TRYWAIT P2, [R7+URZ+0x38830], R6 ;  /* 0x03883006070075a7 */ /* 0x0004e6000804017f */
[----:B---3--:R-:W-:Y:S05]  /*127d0*/  @!P2 NANOSLEEP.SYNCS 0x989680 ;  /* 0x009896800000a95d */ /* 0x008fea0003900000 */
[----:B------:R-:W3:Y:S02]  /*127e0*/  @!P2 SYNCS.PHASECHK.TRANS64 P2, [R7+URZ+0x38830], R6 ;  /* 0x038830060700a5a7 */ /* 0x000ee4000804007f */
[----:B---3--:R-:W-:Y:S05]  /*127f0*/  @!P2 BRA `(.L_x_1866) ;  /* 0xfffffffc00eca947 */ /* 0x008fea000383ffff */
[----:B------:R-:W-:Y:S05]  /*12800*/  BRA `(.L_x_1863) ;  /* 0xffffff5c00d07947 */ /* 0x000fea000383ffff */
.L_x_1870:
[----:B--2---:R-:W-:-:S04]  /*12810*/  IMAD.U32 R7, RZ, RZ, UR10 ;  /* 0x0000000aff077e24 */ /* 0x004fc8000f8e00ff */
[----:B------:R2:W3:Y:S03]  /*12820*/  SYNCS.PHASECHK.TRANS64.TRYWAIT P2, [R7+URZ+0x38850], R6 ;  /* 0x03885006070075a7 */ /* 0x0004e6000804017f */
[----:B---3--:R-:W-:Y:S05]  /*12830*/  @!P2 NANOSLEEP.SYNCS 0x989680 ;  /* 0x009896800000a95d */ /* 0x008fea0003900000 */
[----:B------:R-:W3:Y:S02]  /*12840*/  @!P2 SYNCS.PHASECHK.TRANS64 P2, [R7+URZ+0x38850], R6 ;  /* 0x038850060700a5a7 */ /* 0x000ee4000804007f */
[----:B---3--:R-:W-:Y:S05]  /*12850*/  @!P2 BRA `(.L_x_1870) ;  /* 0xfffffffc00eca947 */ /* 0x008fea000383ffff */
[----:B------:R-:W-:Y:S05]  /*12860*/  BRA `(.L_x_1867) ;  /* 0xffffff60009c7947 */ /* 0x000fea000383ffff */
.L_x_1876:
[----:B--2---:R-:W-:-:S04]  /*12870*/  IMAD.U32 R5, RZ, RZ, UR15 ;  /* 0x0000000fff057e24 */ /* 0x004fc8000f8e00ff */
[----:B------:R2:W3:Y:S03]  /*12880*/  SYNCS.PHASECHK.TRANS64.TRYWAIT P1, [R5+URZ+0x38850], R0 ;  /* 0x03885000050075a7 */ /* 0x0004e6000802017f */
[----:B---3--:R-:W-:Y:S05]  /*12890*/  @!P1 NANOSLEEP.SYNCS 0x989680 ;  /* 0x009896800000995d */ /* 0x008fea0003900000 */
[----:B------:R-:W3:Y:S02]  /*128a0*/  @!P1 SYNCS.PHASECHK.TRANS64 P1, [R5+URZ+0x38850], R0 ;  /* 0x03885000050095a7 */ /* 0x000ee4000802007f */
[----:B---3--:R-:W-:Y:S05]  /*128b0*/  @!P1 BRA `(.L_x_1876) ;  /* 0xfffffffc00ec9947 */ /* 0x008fea000383ffff */
[----:B------:R-:W-:Y:S05]  /*128c0*/  BRA `(.L_x_1875) ;  /* 0xffffff8800407947 */ /* 0x000fea000383ffff */
.L_x_1902:
[----:B------:R-:W-:Y:S02]  /*128d0*/  IMAD.MOV.U32 R13, RZ, RZ, R18 ;  /* 0x000000ffff0d7224 */ /* 0x000fe400078e0012 */
[----:B------:R-:W-:Y:S02]  /*128e0*/  IMAD.MOV.U32 R12, RZ, RZ, RZ ;  /* 0x000000ffff0c7224 */ /* 0x000fe400078e00ff */
[----:B------:R-:W-:Y:S02]  /*128f0*/  IMAD.MOV.U32 R11, RZ, RZ, 0x1f ;  /* 0x0000001fff0b7424 */ /* 0x000fe400078e00ff */
[----:B------:R-:W-:-:S07]  /*12900*/  IMAD.MOV.U32 R15, RZ, RZ, -0x1 ;  /* 0xffffffffff0f7424 */ /* 0x000fce00078e00ff */
[----:B---3--:R-:W-:Y:S05]  /*12910*/  WARPSYNC.COLLECTIVE R15, `(.L_x_1964) ;  /* 0x000000000f087348 */ /* 0x008fea0003c00000 */
[----:B------:R1:W2:Y:S02]  /*12920*/  SHFL.IDX P6, R14, R13, R12, R11 ;  /* 0x0000000c0d0e7389 */ /* 0x0002a400000c000b */
[----:B-123--:R-:W-:Y:S01]  /*12930*/  ENDCOLLECTIVE ;  /* 0x000000000000791b */ /* 0x00efe20003800000 */
.L_x_1964:
[----:B------:R-:W-:Y:S05]  /*12940*/  BRA `(.L_x_1965) ;  /* 0xffffffcc00487947 */ /* 0x000fea000383ffff */
.L_x_1904:
[----:B------:R-:W-:Y:S01]  /*12950*/  BSSY B0, `(.L_x_1966) ;  /* 0x0000006000007945 */ /* 0x000fe20003800000 */
[----:B------:R-:W-:-:S07]  /*12960*/  IMAD.MOV.U32 R15, RZ, RZ, -0x1 ;  /* 0xffffffffff0f7424 */ /* 0x000fce00078e00ff */
[----:B-1----:R-:W-:Y:S05]  /*12970*/  WARPSYNC.COLLECTIVE R15, `(.L_x_1967) ;  /* 0x000000000f0c7348 */ /* 0x002fea0003c00000 */
[----:B------:R-:W-:Y:S02]  /*12980*/  ELECT P6, UR62, PT ;  /* 0x00000000003e782f */ /* 0x000fe400038c0000 */
[----:B------:R-:W-:Y:S01]  /*12990*/  MOV R14, UR62 ;  /* 0x0000003e000e7c02 */ /* 0x000fe20008000f00 */
[----:B-1----:R-:W-:Y:S10]  /*129a0*/  ENDCOLLECTIVE ;  /* 0x000000000000791b */ /* 0x002ff40003800000 */
.L_x_1967:
[----:B------:R-:W-:Y:S05]  /*129b0*/  BSYNC B0 ;  /* 0x0000000000007941 */ /* 0x000fea0003800000 */
.L_x_1966:
[----:B------:R-:W-:Y:S05]  /*129c0*/  BRA `(.L_x_1968) ;  /* 0xffffffcc00487947 */ /* 0x000fea000383ffff */
.L_x_1907:
[----:B--2---:R2:W3:Y:S02]  /*129d0*/  SYNCS.PHASECHK.TRANS64.TRYWAIT P3, [R4+URZ+0x38880], R3 ;  /* 0x03888003040075a7 */ /* 0x0044e4000806017f */
[----:B---3--:R-:W-:Y:S05]  /*129e0*/  @!P3 NANOSLEEP.SYNCS 0x989680 ;  /* 0x009896800000b95d */ /* 0x008fea0003900000 */
[----:B------:R-:W3:Y:S02]  /*129f0*/  @!P3 SYNCS.PHASECHK.TRANS64 P3, [R4+URZ+0x38880], R3 ;  /* 0x038880030400b5a7 */ /* 0x000ee4000806007f */
[----:B---3--:R-:W-:Y:S05]  /*12a00*/  @!P3 BRA `(.L_x_1907) ;  /* 0xfffffffc00f0b947 */ /* 0x008fea000383ffff */
[----:B------:R-:W-:Y:S05]  /*12a10*/  BRA `(.L_x_1969) ;  /* 0xffffffcc00a07947 */ /* 0x000fea000383ffff */
.L_x_1909:
[----:B---3--:R3:W4:Y:S02]  /*12a20*/  SYNCS.PHASECHK.TRANS64.TRYWAIT P3, [R4+URZ+0x38840], R3 ;  /* 0x03884003040075a7 */ /* 0x008724000806017f */
[----:B----4-:R-:W-:Y:S05]  /*12a30*/  @!P3 NANOSLEEP.SYNCS 0x989680 ;  /* 0x009896800000b95d */ /* 0x010fea0003900000 */
[----:B------:R-:W4:Y:S02]  /*12a40*/  @!P3 SYNCS.PHASECHK.TRANS64 P3, [R4+URZ+0x38840], R3 ;  /* 0x038840030400b5a7 */ /* 0x000f24000806007f */
[----:B----4-:R-:W-:Y:S05]  /*12a50*/  @!P3 BRA `(.L_x_1909) ;  /* 0xfffffffc00f0b947 */ /* 0x010fea000383ffff */
[----:B------:R-:W-:Y:S05]  /*12a60*/  BRA `(.L_x_1970) ;  /* 0xffffffd0000c7947 */ /* 0x000fea000383ffff */
.L_x_1912:
[----:B--2---:R2:W4:Y:S02]  /*12a70*/  SYNCS.PHASECHK.TRANS64.TRYWAIT P0, [R17+URZ+0x38820], R2 ;  /* 0x03882002110075a7 */ /* 0x004524000800017f */
[----:B----4-:R-:W-:Y:S05]  /*12a80*/  @!P0 NANOSLEEP.SYNCS 0x989680 ;  /* 0x009896800000895d */ /* 0x010fea0003900000 */
[----:B------:R-:W4:Y:S02]  /*12a90*/  @!P0 SYNCS.PHASECHK.TRANS64 P0, [R17+URZ+0x38820], R2 ;  /* 0x03882002110085a7 */ /* 0x000f24000800007f */
[----:B----4-:R-:W-:Y:S05]  /*12aa0*/  @!P0 BRA `(.L_x_1912) ;  /* 0xfffffffc00f08947 */ /* 0x010fea000383ffff */
[----:B------:R-:W-:Y:S05]  /*12ab0*/  BRA `(.L_x_1971) ;  /* 0xffffffd000f07947 */ /* 0x000fea000383ffff */
.L_x_1918:
[----:B-1----:R1:W4:Y:S02]  /*12ac0*/  SYNCS.PHASECHK.TRANS64.TRYWAIT P0, [R4+URZ+0x38880], R3 ;  /* 0x03888003040075a7 */ /* 0x002324000800017f */
[----:B----4-:R-:W-:Y:S05]  /*12ad0*/  @!P0 NANOSLEEP.SYNCS 0x989680 ;  /* 0x009896800000895d */ /* 0x010fea0003900000 */
[----:B------:R-:W4:Y:S02]  /*12ae0*/  @!P0 SYNCS.PHASECHK.TRANS64 P0, [R4+URZ+0x38880], R3 ;  /* 0x03888003040085a7 */ /* 0x000f24000800007f */
[----:B----4-:R-:W-:Y:S05]  /*12af0*/  @!P0 BRA `(.L_x_1918) ;  /* 0xfffffffc00f08947 */ /* 0x010fea000383ffff */
[----:B------:R-:W-:Y:S05]  /*12b00*/  BRA `(.L_x_1972) ;  /* 0xffffffd4009c7947 */ /* 0x000fea000383ffff */
.L_x_1924:
[----:B--2---:R2:W4:Y:S02]  /*12b10*/  SYNCS.PHASECHK.TRANS64.TRYWAIT P0, [R4+URZ+0x38840], R3 ;  /* 0x03884003040075a7 */ /* 0x004524000800017f */
[----:B----4-:R-:W-:Y:S05]  /*12b20*/  @!P0 NANOSLEEP.SYNCS 0x989680 ;  /* 0x009896800000895d */ /* 0x010fea0003900000 */
[----:B------:R-:W4:Y:S02]  /*12b30*/  @!P0 SYNCS.PHASECHK.TRANS64 P0, [R4+URZ+0x38840], R3 ;  /* 0x03884003040085a7 */ /* 0x000f24000800007f */
[----:B----4-:R-:W-:Y:S05]  /*12b40*/  @!P0 BRA `(.L_x_1924) ;  /* 0xfffffffc00f08947 */ /* 0x010fea000383ffff */
[----:B------:R-:W-:Y:S05]  /*12b50*/  BRA `(.L_x_1973) ;  /* 0xffffffd800607947 */ /* 0x000fea000383ffff */
.L_x_1931:
[----:B----4-:R-:W4:Y:S02]  /*12b60*/  LDL R3, [R1+0x4] ;  /* 0x0000040001037983 */ /* 0x010f240000100800 */
[----:B----4-:R4:W1:Y:S02]  /*12b70*/  SYNCS.PHASECHK.TRANS64.TRYWAIT P3, [R3+URZ+0x38870], R2 ;  /* 0x03887002030075a7 */ /* 0x010864000806017f */
[----:B-1----:R-:W-:Y:S05]  /*12b80*/  @!P3 NANOSLEEP.SYNCS 0x989680 ;  /* 0x009896800000b95d */ /* 0x002fea0003900000 */
[----:B------:R-:W1:Y:S02]  /*12b90*/  @!P3 SYNCS.PHASECHK.TRANS64 P3, [R3+URZ+0x38870], R2 ;  /* 0x038870020300b5a7 */ /* 0x000e64000806007f */
[----:B-1----:R-:W-:Y:S05]  /*12ba0*/  @!P3 BRA `(.L_x_1931) ;  /* 0xfffffffc00ecb947 */ /* 0x002fea000383ffff */
[----:B------:R-:W-:Y:S05]  /*12bb0*/  BRA `(.L_x_1974) ;  /* 0xffffffdc00407947 */ /* 0x000fea000383ffff */
.L_x_1933:
[----:B----4-:R-:W4:Y:S02]  /*12bc0*/  LDL R4, [R1+0x4] ;  /* 0x0000040001047983 */ /* 0x010f240000100800 */
[----:B----4-:R4:W1:Y:S02]  /*12bd0*/  SYNCS.PHASECHK.TRANS64.TRYWAIT P3, [R4+URZ+0x38860], R3 ;  /* 0x03886003040075a7 */ /* 0x010864000806017f */
[----:B-1----:R-:W-:Y:S05]  /*12be0*/  @!P3 NANOSLEEP.SYNCS 0x989680 ;  /* 0x009896800000b95d */ /* 0x002fea0003900000 */
[----:B------:R-:W1:Y:S02]  /*12bf0*/  @!P3 SYNCS.PHASECHK.TRANS64 P3, [R4+URZ+0x38860], R3 ;  /* 0x038860030400b5a7 */ /* 0x000e64000806007f */
[----:B-1----:R-:W-:Y:S05]  /*12c00*/  @!P3 BRA `(.L_x_1933) ;  /* 0xfffffffc00ecb947 */ /* 0x002fea000383ffff */
[----:B------:R-:W-:Y:S05]  /*12c10*/  BRA `(.L_x_1975) ;  /* 0xffffffdc00487947 */ /* 0x000fea000383ffff */
.L_x_1940:
[----:B--2---:R2:W3:Y:S02]  /*12c20*/  SYNCS.PHASECHK.TRANS64.TRYWAIT P0, [R3+URZ+0x38870], R0 ;  /* 0x03887000030075a7 */ /* 0x0044e4000800017f */
[----:B---3--:R-:W-:Y:S05]  /*12c30*/  @!P0 NANOSLEEP.SYNCS 0x989680 ;  /* 0x009896800000895d */ /* 0x008fea0003900000 */
[----:B------:R-:W3:Y:S02]  /*12c40*/  @!P0 SYNCS.PHASECHK.TRANS64 P0, [R3+URZ+0x38870], R0 ;  /* 0x03887000030085a7 */ /* 0x000ee4000800007f */
[----:B---3--:R-:W-:Y:S05]  /*12c50*/  @!P0 BRA `(.L_x_1940) ;  /* 0xfffffffc00f08947 */ /* 0x008fea000383ffff */
[----:B------:R-:W-:Y:S05]  /*12c60*/  BRA `(.L_x_1976) ;  /* 0xffffffe800387947 */ /* 0x000fea000383ffff */
.L_x_1942:
[----:B--2---:R2:W3:Y:S02]  /*12c70*/  SYNCS.PHASECHK.TRANS64.TRYWAIT P0, [R3+URZ+0x38860], R0 ;  /* 0x03886000030075a7 */ /* 0x0044e4000800017f */
[----:B---3--:R-:W-:Y:S05]  /*12c80*/  @!P0 NANOSLEEP.SYNCS 0x989680 ;  /* 0x009896800000895d */ /* 0x008fea0003900000 */
[----:B------:R-:W3:Y:S02]  /*12c90*/  @!P0 SYNCS.PHASECHK.TRANS64 P0, [R3+URZ+0x38860], R0 ;  /* 0x03886000030085a7 */ /* 0x000ee4000800007f */
[----:B---3--:R-:W-:Y:S05]  /*12ca0*/  @!P0 BRA `(.L_x_1942) ;  /* 0xfffffffc00f08947 */ /* 0x008fea000383ffff */
[----:B------:R-:W-:Y:S05]  /*12cb0*/  BRA `(.L_x_1977) ;  /* 0xffffffe800407947 */ /* 0x000fea000383ffff */
.L_x_1948:
[----:B-1----:R1:W2:Y:S02]  /*12cc0*/  SYNCS.PHASECHK.TRANS64.TRYWAIT P0, [R0+URZ+0x38820], R3 ;  /* 0x03882003000075a7 */ /* 0x0022a4000800017f */
[----:B--2---:R-:W-:Y:S05]  /*12cd0*/  @!P0 NANOSLEEP.SYNCS 0x989680 ;  /* 0x009896800000895d */ /* 0x004fea0003900000 */
[----:B------:R-:W2:Y:S02]  /*12ce0*/  @!P0 SYNCS.PHASECHK.TRANS64 P0, [R0+URZ+0x38820], R3 ;  /* 0x03882003000085a7 */ /* 0x000ea4000800007f */
[----:B--2---:R-:W-:Y:S05]  /*12cf0*/  @!P0 BRA `(.L_x_1948) ;  /* 0xfffffffc00f08947 */ /* 0x004fea000383ffff */
[----:B------:R-:W-:Y:S05]  /*12d00*/  BRA `(.L_x_1978) ;  /* 0xfffffff4006c7947 */ /* 0x000fea000383ffff */
.L_x_1949:
        /* <DEDUP_REMOVED lines=11> */
.L_x_1980:
[----:B------:R-:W-:Y:S05]  /*12dc0*/  BSYNC B0 ;  /* 0x0000000000007941 */ /* 0x000fea0003800000 */
.L_x_1979:
[----:B------:R-:W-:Y:S05]  /*12dd0*/  BRA `(.L_x_1981) ;  /* 0xfffffff400547947 */ /* 0x000fea000383ffff */
.L_x_1952:
[----:B------:R-:W-:Y:S01]  /*12de0*/  BSSY B1, `(.L_x_1982) ;  /* 0x0000006000017945 */ /* 0x000fe20003800000 */
[----:B------:R-:W-:-:S07]  /*12df0*/  IMAD.MOV.U32 R15, RZ, RZ, -0x1 ;  /* 0xffffffffff0f7424 */ /* 0x000fce00078e00ff */
[----:B-12---:R-:W-:Y:S05]  /*12e00*/  WARPSYNC.COLLECTIVE R15, `(.L_x_1983) ;  /* 0x000000000f0c7348 */ /* 0x006fea0003c00000 */
[----:B------:R-:W-:Y:S02]  /*12e10*/  ELECT P6, UR62, PT ;  /* 0x00000000003e782f */ /* 0x000fe400038c0000 */
[----:B------:R-:W-:Y:S01]  /*12e20*/  MOV R14, UR62 ;  /* 0x0000003e000e7c02 */ /* 0x000fe20008000f00 */
[----:B-12---:R-:W-:Y:S10]  /*12e30*/  ENDCOLLECTIVE ;  /* 0x000000000000791b */ /* 0x006ff40003800000 */
.L_x_1983:
[----:B------:R-:W-:Y:S05]  /*12e40*/  BSYNC B1 ;  /* 0x0000000000017941 */ /* 0x000fea0003800000 */
.L_x_1982:
[----:B------:R-:W-:Y:S05]  /*12e50*/  BRA `(.L_x_1984) ;  /* 0xfffffff4004c7947 */ /* 0x000fea000383ffff */
.L_x_1954:
[----:B-1----:R1:W2:Y:S02]  /*12e60*/  SYNCS.PHASECHK.TRANS64.TRYWAIT P1, [R6+URZ], R5 ;  /* 0x00000005060075a7 */ /* 0x0022a4000802017f */
[----:B--2---:R-:W-:Y:S05]  /*12e70*/  @!P1 NANOSLEEP.SYNCS 0x989680 ;  /* 0x009896800000995d */ /* 0x004fea0003900000 */
[----:B------:R-:W2:Y:S02]  /*12e80*/  @!P1 SYNCS.PHASECHK.TRANS64 P1, [R6+URZ], R5 ;  /* 0x00000005060095a7 */ /* 0x000ea4000802007f */
[----:B--2---:R-:W-:Y:S05]  /*12e90*/  @!P1 BRA `(.L_x_1954) ;  /* 0xfffffffc00f09947 */ /* 0x004fea000383ffff */
[----:B------:R-:W-:Y:S05]  /*12ea0*/  BRA `(.L_x_1985) ;  /* 0xfffffff400887947 */ /* 0x000fea000383ffff */
.L_x_1955:
[----:B--2---:R2:W3:Y:S02]  /*12eb0*/  SYNCS.PHASECHK.TRANS64.TRYWAIT P1, [R7+URZ], R2 ;  /* 0x00000002070075a7 */ /* 0x0044e4000802017f */
[----:B---3--:R-:W-:Y:S05]  /*12ec0*/  @!P1 NANOSLEEP.SYNCS 0x989680 ;  /* 0x009896800000995d */ /* 0x008fea0003900000 */
[----:B------:R-:W3:Y:S02]  /*12ed0*/  @!P1 SYNCS.PHASECHK.TRANS64 P1, [R7+URZ], R2 ;  /* 0x00000002070095a7 */ /* 0x000ee4000802007f */
[----:B---3--:R-:W-:Y:S05]  /*12ee0*/  @!P1 BRA `(.L_x_1955) ;  /* 0xfffffffc00f09947 */ /* 0x008fea000383ffff */
[----:B------:R-:W-:Y:S05]  /*12ef0*/  BRA `(.L_x_1986) ;  /* 0xfffffff4007c7947 */ /* 0x000fea000383ffff */
.L_x_1957:
[----:B---3--:R3:W4:Y:S02]  /*12f00*/  SYNCS.PHASECHK.TRANS64.TRYWAIT P1, [R4+URZ+0x38860], R5 ;  /* 0x03886005040075a7 */ /* 0x008724000802017f */
[----:B----4-:R-:W-:Y:S05]  /*12f10*/  @!P1 NANOSLEEP.SYNCS 0x989680 ;  /* 0x009896800000995d */ /* 0x010fea0003900000 */
[----:B------:R-:W4:Y:S02]  /*12f20*/  @!P1 SYNCS.PHASECHK.TRANS64 P1, [R4+URZ+0x38860], R5 ;  /* 0x03886005040095a7 */ /* 0x000f24000802007f */
[----:B----4-:R-:W-:Y:S05]  /*12f30*/  @!P1 BRA `(.L_x_1957) ;  /* 0xfffffffc00f09947 */ /* 0x010fea000383ffff */
[----:B------:R-:W-:Y:S05]  /*12f40*/  BRA `(.L_x_1987) ;  /* 0xfffffff400807947 */ /* 0x000fea000383ffff */
.L_x_1959:
[----:B----4-:R4:W1:Y:S02]  /*12f50*/  SYNCS.PHASECHK.TRANS64.TRYWAIT P1, [R3+URZ+0x38860], R2 ;  /* 0x03886002030075a7 */ /* 0x010864000802017f */
[----:B-1----:R-:W-:Y:S05]  /*12f60*/  @!P1 NANOSLEEP.SYNCS 0x989680 ;  /* 0x009896800000995d */ /* 0x002fea0003900000 */
[----:B------:R-:W1:Y:S02]  /*12f70*/  @!P1 SYNCS.PHASECHK.TRANS64 P1, [R3+URZ+0x38860], R2 ;  /* 0x03886002030095a7 */ /* 0x000e64000802007f */
[----:B-1----:R-:W-:Y:S05]  /*12f80*/  @!P1 BRA `(.L_x_1959) ;  /* 0xfffffffc00f09947 */ /* 0x002fea000383ffff */
[----:B------:R-:W-:Y:S05]  /*12f90*/  BRA `(.L_x_1988) ;  /* 0xfffffff400807947 */ /* 0x000fea000383ffff */
.L_x_1961:
[----:B------:R1:W1:Y:S02]  /*12fa0*/  SYNCS.PHASECHK.TRANS64.TRYWAIT P0, [R4+URZ+0x38880], R5 ;  /* 0x03888005040075a7 */ /* 0x000264000800017f */
[----:B-1----:R-:W-:Y:S05]  /*12fb0*/  @!P0 NANOSLEEP.SYNCS 0x989680 ;  /* 0x009896800000895d */ /* 0x002fea0003900000 */
[----:B------:R-:W1:Y:S02]  /*12fc0*/  @!P0 SYNCS.PHASECHK.TRANS64 P0, [R4+URZ+0x38880], R5 ;  /* 0x03888005040085a7 */ /* 0x000e64000800007f */
[----:B-1----:R-:W-:Y:S05]  /*12fd0*/  @!P0 BRA `(.L_x_1961) ;  /* 0xfffffffc00f08947 */ /* 0x002fea000383ffff */
[----:B------:R-:W-:Y:S05]  /*12fe0*/  BRA `(.L_x_1962) ;  /* 0xfffffff4007c7947 */ /* 0x000fea000383ffff */
.L_x_1989:
        /* <DEDUP_REMOVED lines=9> */
.L_x_12340:


//--------------------- .text._ZN7cutlass13device_kernelIN5flash11enable_sm90INS1_16FlashAttnFwdSm90INS1_25CollectiveMainloopFwdSm90ILi2EN4cute5tupleIJNS5_1CILi1EEES8_S8_EEENS6_IJNS7_ILi128EEESA_NS7_ILi256EEEEEELi256ENS_12float_e4m3_tEfNS_4arch4Sm90ELb1ELb0ELb1ELb1ELb0ELb0ELb0ELb1ELb1ELb0ELb0ELb0EEENS1_21CollectiveEpilogueFwdINS6_IJSA_SB_SA_EEES9_NS_10bfloat16_tESF_Li256ELb1ELb0ELb0ELb1EEENS1_36VarlenDynamicPersistentTileSchedulerILi128ELi128ELi256ELi128ELb0ELb0ELb1ELb1ELb1ELb1EEEEEEEEEvNT_6ParamsE --------------------------
	.section	.text._ZN7cutlass13device_kernelIN5flash11enable_sm90INS1_16FlashAttnFwdSm90INS1_25CollectiveMainloopFwdSm90ILi2EN4cute5tupleIJNS5_1CILi1EEES8_S8_EEENS6_IJNS7_ILi128EEESA_NS7_ILi256EEEEEELi256ENS_12float_e4m3_tEfNS_4arch4Sm90ELb1ELb0ELb1ELb1ELb0ELb0ELb0ELb1ELb1ELb0ELb0ELb0EEENS1_21CollectiveEpilogueFwdINS6_IJSA_SB_SA_EEES9_NS_10bfloat16_tESF_Li256ELb1ELb0ELb0ELb1EEENS1_36VarlenDynamicPersistentTileSchedulerILi128ELi128ELi256ELi128ELb0ELb0ELb1ELb1ELb1ELb1EEEEEEEEEvNT_6ParamsE,"ax",@progbits
	.align	128
.text._ZN7cutlass13device_kernelIN5flash11enable_sm90INS1_16FlashAttnFwdSm90INS1_25CollectiveMainloopFwdSm90ILi2EN4cute5tupleIJNS5_1CILi1EEES8_S8_EEENS6_IJNS7_ILi128EEESA_NS7_ILi256EEEEEELi256ENS_12float_e4m3_tEfNS_4arch4Sm90ELb1ELb0ELb1ELb1ELb0ELb0ELb0ELb1ELb1ELb0ELb0ELb0EEENS1_21CollectiveEpilogueFwdINS6_IJSA_SB_SA_EEES9_NS_10bfloat16_tESF_Li256ELb1ELb0ELb0ELb1EEENS1_36VarlenDynamicPersistentTileSchedulerILi128ELi128ELi256ELi128ELb0ELb0ELb1ELb1ELb1ELb1EEEEEEEEEvNT_6ParamsE:
        .type           _ZN7cutlass13device_kernelIN5flash11enable_sm90INS1_16FlashAttnFwdSm90INS1_25CollectiveMainloopFwdSm90ILi2EN4cute5tupleIJNS5_1CILi1EEES8_S8_EEENS6_IJNS7_ILi128EEESA_NS7_ILi256EEEEEELi256ENS_12float_e4m3_tEfNS_4arch4Sm90ELb1ELb0ELb1ELb1ELb0ELb0ELb0ELb1ELb1ELb0ELb0ELb0EEENS1_21CollectiveEpilogueFwdINS6_IJSA_SB_SA_EEES9_NS_10bfloat16_tESF_Li256ELb1ELb0ELb0ELb1EEENS1_36VarlenDynamicPersistentTileSchedulerILi128ELi128ELi256ELi128ELb0ELb0ELb1ELb1ELb1ELb1EEEEEEEEEvNT_6ParamsE,@function
        .size           _ZN7cutlass13device_kernelIN5flash11enable_sm90INS1_16FlashAttnFwdSm90INS1_25CollectiveMainloopFwdSm90ILi2EN4cute5tupleIJNS5_1CILi1EEES8_S8_EEENS6_IJNS7_ILi128EEESA_NS7_ILi256EEEEEELi256ENS_12float_e4m3_tEfNS_4arch4Sm90ELb1ELb0ELb1ELb1ELb0ELb0ELb0ELb1ELb1ELb0ELb0ELb0EEENS1_21CollectiveEpilogueFwdINS6_IJSA_SB_SA_EEES9_NS_10bfloat16_tESF_Li256ELb1ELb0ELb0ELb1EEENS1_36VarlenDynamicPersistentTileSchedulerILi128ELi128ELi256ELi128ELb0ELb0ELb1ELb1ELb1ELb1EEEEEEEEEvNT_6ParamsE,(.L_x_12341 - _ZN7cutlass13device_kernelIN5flash11enable_sm90INS1_16FlashAttnFwdSm90INS1_25CollectiveMainloopFwdSm90ILi2EN4cute5tupleIJNS5_1CILi1EEES8_S8_EEENS6_IJNS7_ILi128EEESA_NS7_ILi256EEEEEELi256ENS_12float_e4m3_tEfNS_4arch4Sm90ELb1ELb0ELb1ELb1ELb0ELb0ELb0ELb1ELb1ELb0ELb0ELb0EEENS1_21CollectiveEpilogueFwdINS6_IJSA_SB_SA_EEES9_NS_10bfloat16_tESF_Li256ELb1ELb0ELb0ELb1EEENS1_36VarlenDynamicPersistentTileSchedulerILi128ELi128ELi256ELi128ELb0ELb0ELb1ELb1ELb1ELb1EEEEEEEEEvNT_6ParamsE)
        .other          _ZN7cutlass13device_kernelIN5flash11enable_sm90INS1_16FlashAttnFwdSm90INS1_25CollectiveMainloopFwdSm90ILi2EN4cute5tupleIJNS5_1CILi1EEES8_S8_EEENS6_IJNS7_ILi128EEESA_NS7_ILi256EEEEEELi256ENS_12float_e4m3_tEfNS_4arch4Sm90ELb1ELb0ELb1ELb1ELb0ELb0ELb0ELb1ELb1ELb0ELb0ELb0EEENS1_21CollectiveEpilogueFwdINS6_IJSA_SB_SA_EEES9_NS_10bfloat16_tESF_Li256ELb1ELb0ELb0ELb1EEENS1_36VarlenDynamicPersistentTileSchedulerILi128ELi128ELi256ELi128ELb0ELb0ELb1ELb1ELb1ELb1EEEEEEEEEvNT_6ParamsE,@"STO_CUDA_ENTRY STV_DEFAULT"
_ZN7cutlass13device_kernelIN5flash11enable_sm90INS1_16FlashAttnFwdSm90INS1_25CollectiveMainloopFwdSm90ILi2EN4cute5tupleIJNS5_1CILi1EEES8_S8_EEENS6_IJNS7_ILi128EEESA_NS7_ILi256EEEEEELi256ENS_12float_e4m3_tEfNS_4arch4Sm90ELb1ELb0ELb1ELb1ELb0ELb0ELb0ELb1ELb1ELb0ELb0ELb0EEENS1_21CollectiveEpilogueFwdINS6_IJSA_SB_SA_EEES9_NS_10bfloat16_tESF_Li256ELb1ELb0ELb0ELb1EEENS1_36VarlenDynamicPersistentTileSchedulerILi128ELi128ELi256ELi128ELb0ELb0ELb1ELb1ELb1ELb1EEEEEEEEEvNT_6ParamsE:
        /* <DEDUP_REMOVED lines=21> */
.L_x_1991:
[----:B------:R-:W-:Y:S05]  /*0150*/  BSYNC B0 ;  /* 0x0000000000007941 */ /* 0x000fea0003800000 */
.L_x_1990:
        /* <DEDUP_REMOVED lines=41> */
.L_x_1992:
        /* <DEDUP_REMOVED lines=22> */
.L_x_1993:
        /* <DEDUP_REMOVED lines=18> */
.L_x_1994:
        /* <DEDUP_REMOVED lines=22> */
.L_x_1995:
        /* <DEDUP_REMOVED lines=22> */
.L_x_1996:
[----:B------:R-:W-:Y:S01]  /*0930*/  PLOP3.LUT P0, PT, PT, PT, UP0, 0x80, 0x0 ;  /* 0x000000000000781c */ /* 0x000fe20003f0f008 */
[----:B------:R-:W-:Y:S01]  /*0940*/  UMOV UR40, 0x1 ;  /* 0x0000000100287882 */ /* 0x000fe20000000000 */
[----:B------:R-:W-:Y:S01]  /*0950*/  NOP ;  /* 0x0000000000007918 */ /* 0x000fe20000000000 */
[----:B------:R-:W-:Y:S01]  /*0960*/  USEL UR40, UR40, 0x2, !UP0 ;  /* 0x0000000228287887 */ /* 0x000fe2000c000000 */
[----:B------:R-:W-:Y:S01]  /*0970*/  ULDC.64 UR48, c[0x0][0x208] ;  /* 0x0000820000307ab9 */ /* 0x000fe20000000a00 */
[----:B012-4-:R-:W-:Y:S08]  /*0980*/  BAR.SYNC.DEFER_BLOCKING 0x0 ;  /* 0x0000000000007b1d */ /* 0x017ff00000010000 */
[----:B------:R-:W-:Y:S05]  /*0990*/  @!P0 BRA `(.L_x_1997) ;  /* 0x000000ec00988947 */ /* 0x000fea0003800000 */
.L_x_1998:
        /* <DEDUP_REMOVED lines=29> */
[----:B------:R-:W-:-:S03]  /*0b70*/  SHF.R.S32.HI R233, RZ, 0x7, R2 ;  /* 0x00000007ffe97819 */ /* 0x000fc60000011402 */
[----:B------:R-:W-:Y:S01]  /*0b80*/  IMAD.IADD R232, R235, 0x1, -R232 ;  /* 0x00000001ebe87824 */ /* 0x000fe200078e0ae8 */
[----:B------:R-:W-:-:S04]  /*0b90*/  LEA.HI R2, R2, R233, RZ, 0x1 ;  /* 0x000000e902027211 */ /* 0x000fc800078f08ff */
[----:B------:R-:W-:Y:S02]  /*0ba0*/  SHF.R.S32.HI R7, RZ, 0x1f, R232 ;  /* 0x0000001fff077819 */ /* 0x000fe400000114e8 */
[----:B------:R-:W-:Y:S02]  /*0bb0*/  LOP3.LUT R2, R2, 0x3fffffe, RZ, 0xc0, !PT ;  /* 0x03fffffe02027812 */ /* 0x000fe400078ec0ff */
[CC--:B------:R-:W-:Y:S02]  /*0bc0*/  LEA.HI R8, R7.reuse, R232.reuse, RZ, 0x2 ;  /* 0x000000e807087211 */ /* 0x0c0fe400078f10ff */
[----:B------:R-:W-:Y:S01]  /*0bd0*/  LEA.HI R7, R7, R232, RZ, 0x5 ;  /* 0x000000e807077211 */ /* 0x000fe200078f28ff */
[----:B------:R-:W-:Y:S01]  /*0be0*/  IMAD.IADD R22, R233, 0x1, -R2 ;  /* 0x00000001e9167824 */ /* 0x000fe200078e0a02 */
[--C-:B------:R-:W-:Y:S02]  /*0bf0*/  SHF.R.S32.HI R5, RZ, 0x2, R8.reuse ;  /* 0x00000002ff057819 */ /* 0x100fe40000011408 */
[----:B------:R-:W-:-:S02]  /*0c00*/  SHF.R.S32.HI R4, RZ, 0x1f, R8 ;  /* 0x0000001fff047819 */ /* 0x000fc40000011408 */
[----:B------:R-:W-:Y:S02]  /*0c10*/  SHF.R.S32.HI R7, RZ, 0x5, R7 ;  /* 0x00000005ff077819 */ /* 0x000fe40000011407 */
[----:B------:R-:W-:Y:S02]  /*0c20*/  LEA.HI R4, R4, R5, RZ, 0x3 ;  /* 0x0000000504047211 */ /* 0x000fe400078f18ff */
[----:B------:R-:W-:Y:S02]  /*0c30*/  LOP3.LUT R17, R8, 0x7ffffffc, RZ, 0xc0, !PT ;  /* 0x7ffffffc08117812 */ /* 0x000fe400078ec0ff */
[----:B------:R-:W-:Y:S02]  /*0c40*/  LOP3.LUT R6, R4, 0xfffffff8, RZ, 0xc0, !PT ;  /* 0xfffffff804067812 */ /* 0x000fe400078ec0ff */
[-C--:B------:R-:W-:Y:S01]  /*0c50*/  LEA.HI R4, R0, R235.reuse, RZ, 0x5 ;  /* 0x000000eb00047211 */ /* 0x080fe200078f28ff */
[----:B------:R-:W-:Y:S01]  /*0c60*/  IMAD.IADD R17, R232, 0x1, -R17 ;  /* 0x00000001e8117824 */ /* 0x000fe200078e0a11 */
[----:B------:R-:W-:Y:S01]  /*0c70*/  LEA.HI R0, R0, R235, RZ, 0x3 ;  /* 0x000000eb00007211 */ /* 0x000fe200078f18ff */
[----:B------:R-:W-:Y:S01]  /*0c80*/  IMAD.IADD R10, R5, 0x1, -R6 ;  /* 0x00000001050a7824 */ /* 0x000fe200078e0a06 */
[----:B------:R-:W-:Y:S01]  /*0c90*/  SHF.R.S32.HI R6, RZ, 0x4, R3 ;  /* 0x00000004ff067819 */ /* 0x000fe20000011403 */
[----:B------:R-:W-:Y:S01]  /*0ca0*/  IMAD.SHL.U32 R5, R4, 0x20, RZ ;  /* 0x0000002004057824 */ /* 0x000fe200078e00ff */
[----:B------:R-:W-:Y:S01]  /*0cb0*/  LOP3.LUT R4, R3, 0x3fffff0, RZ, 0xc0, !PT ;  /* 0x03fffff003047812 */ /* 0x000fe200078ec0ff */
[----:B------:R-:W-:Y:S01]  /*0cc0*/  IMAD R7, R7, 0x10, R10 ;  /* 0x0000001007077824 */ /* 0x000fe200078e020a */
[----:B------:R-:W-:-:S02]  /*0cd0*/  LEA.HI R3, R3, R6, RZ, 0x1 ;  /* 0x0000000603037211 */ /* 0x000fc400078f08ff */
[----:B------:R-:W-:Y:S01]  /*0ce0*/  LOP3.LUT R5, R5, 0xfffffc00, RZ, 0xc0, !PT ;  /* 0xfffffc0005057812 */ /* 0x000fe200078ec0ff */
[----:B------:R-:W-:Y:S01]  /*0cf0*/  IMAD.IADD R4, R235, 0x1, -R4 ;  /* 0x00000001eb047824 */ /* 0x000fe200078e0a04 */
[----:B------:R-:W-:Y:S01]  /*0d00*/  LOP3.LUT R3, R3, 0x1ffffffe, RZ, 0xc0, !PT ;  /* 0x1ffffffe03037812 */ /* 0x000fe200078ec0ff */
[----:B------:R-:W-:Y:S01]  /*0d10*/  IMAD R22, R22, 0x40, R7 ;  /* 0x0000004016167824 */ /* 0x000fe200078e0207 */
[----:B------:R-:W-:Y:S01]  /*0d20*/  LOP3.LUT R2, R0, 0x1ffffff8, RZ, 0xc0, !PT ;  /* 0x1ffffff800027812 */ /* 0x000fe200078ec0ff */
[----:B------:R-:W-:Y:S01]  /*0d30*/  IMAD R4, R4, 0x40, R5 ;  /* 0x0000004004047824 */ /* 0x000fe200078e0205 */
[----:B------:R-:W-:Y:S01]  /*0d40*/  SHF.R.S32.HI R18, RZ, 0x3, R0 ;  /* 0x00000003ff127819 */ /* 0x000fe20000011400 */
[----:B------:R-:W-:Y:S02]  /*0d50*/  IMAD.IADD R3, R6, 0x1, -R3 ;  /* 0x0000000106037824 */ /* 0x000fe400078e0a03 */
[----:B------:R-:W-:Y:S02]  /*0d60*/  IMAD.IADD R2, R235, 0x1, -R2 ;  /* 0x00000001eb027824 */ /* 0x000fe400078e0a02 */
[----:B------:R-:W-:-:S02]  /*0d70*/  IMAD R234, R3, 0x8, R4 ;  /* 0x0000000803ea7824 */ /* 0x000fc400078e0204 */
[----:B------:R-:W-:-:S07]  /*0d80*/  IMAD.SHL.U32 R16, R2, 0x8, RZ ;  /* 0x0000000802107824 */ /* 0x000fce00078e00ff */
.L_x_2055:
[----:B0-----:R-:W0:Y:S01]  /*0d90*/  LDC.64 R2, c[0x0][0xc60] ;  /* 0x00031800ff027b82 */ /* 0x001e220000000a00 */
[----:B------:R-:W-:Y:S01]  /*0da0*/  ULDC.64 UR4, c[0x0][0xa28] ;  /* 0x00028a0000047ab9 */ /* 0x000fe20000000a00 */
[----:B------:R-:W-:Y:S01]  /*0db0*/  ULDC.64 UR6, c[0x0][0xa18] ;  /* 0x0002860000067ab9 */ /* 0x000fe20000000a00 */
[----:B------:R-:W-:Y:S01]  /*0dc0*/  ULDC.64 UR8, c[0x0][0xa20] ;  /* 0x0002880000087ab9 */ /* 0x000fe20000000a00 */
        /* <DEDUP_REMOVED lines=10> */
[----:B------:R-:W-:-:S04]  /*0e70*/  @UP0 ULEA UR4, UP2, UR36, UR4, 0x2 ;  /* 0x0000000424040291 */ /* 0x000fc8000f84103f */
[----:B------:R-:W-:Y:S02]  /*0e80*/  @UP0 ULEA.HI.X UR5, UR36, UR5, UR37, 0x2, UP2 ;  /* 0x0000000524050291 */ /* 0x000fe400090f1425 */
[----:B------:R-:W-:Y:S01]  /*0e90*/  @UP1 ULEA UR6, UP0, UR36, UR6, 0x2 ;  /* 0x0000000624061291 */ /* 0x000fe2000f80103f */
[----:B------:R-:W-:-:S03]  /*0ea0*/  IMAD.U32 R2, RZ, RZ, UR4 ;  /* 0x00000004ff027e24 */ /* 0x000fc6000f8e00ff */
[----:B------:R-:W-:Y:S01]  /*0eb0*/  @UP1 ULEA.HI.X UR7, UR36, UR7, UR37, 0x2, UP0 ;  /* 0x0000000724071291 */ /* 0x000fe200080f1425 */
[----:B------:R-:W-:Y:S01]  /*0ec0*/  IMAD.U32 R3, RZ, RZ, UR5 ;  /* 0x00000005ff037e24 */ /* 0x000fe2000f8e00ff */
[----:B------:R-:W-:Y:S01]  /*0ed0*/  ULDC.64 UR4, c[0x0][0x3f8] ;  /* 0x0000fe0000047ab9 */ /* 0x000fe20000000a00 */
[----:B---345:R-:W-:-:S03]  /*0ee0*/  IMAD.U32 R4, RZ, RZ, UR6 ;  /* 0x00000006ff047e24 */ /* 0x038fc6000f8e00ff */
[----:B------:R-:W-:Y:S01]  /*0ef0*/  IMAD.U32 R5, RZ, RZ, UR7 ;  /* 0x00000007ff057e24 */ /* 0x000fe2000f8e00ff */
[----:B------:R-:W2:Y:S01]  /*0f00*/  @P0 LDG.E R2, desc[UR48][R2.64] ;  /* 0x0000003002020981 */ /* 0x000ea2000c1e1900 */
[----:B------:R-:W-:Y:S01]  /*0f10*/  UISETP.NE.U32.AND UP0, UPT, UR4, URZ, UPT ;  /* 0x0000003f0400728c */ /* 0x000fe2000bf05070 */
[----:B------:R-:W-:Y:S01]  /*0f20*/  ISETP.NE.U32.AND P1, PT, RZ, UR8, PT ;  /* 0x00000008ff007c0c */ /* 0x000fe2000bf25070 */
[----:B------:R-:W-:Y:S01]  /*0f30*/  ULDC UR6, c[0x0][0x2e0] ;  /* 0x0000b80000067ab9 */ /* 0x000fe20000000800 */
[----:B------:R-:W3:Y:S01]  /*0f40*/  @P2 LDG.E R4, desc[UR48][R4.64] ;  /* 0x0000003004042981 */ /* 0x000ee2000c1e1900 */
[----:B------:R-:W-:Y:S01]  /*0f50*/  UISETP.NE.AND.EX UP0, UPT, UR5, URZ, UPT, UP0 ;  /* 0x0000003f0500728c */ /* 0x000fe2000bf05300 */
[----:B------:R-:W-:Y:S01]  /*0f60*/  ISETP.NE.AND.EX P1, PT, RZ, UR9, PT, P1 ;  /* 0x00000009ff007c0c */ /* 0x000fe2000bf25310 */
[----:B------:R-:W-:Y:S01]  /*0f70*/  ULDC UR4, c[0x0][0x404] ;  /* 0x0001010000047ab9 */ /* 0x000fe20000000800 */
[----:B------:R-:W-:Y:S01]  /*0f80*/  UMOV UR51, URZ ;  /* 0x0000003f00337c82 */ /* 0x000fe20008000000 */
[----:B------:R-:W-:Y:S01]  /*0f90*/  USEL UR4, UR4, 0x1, UP0 ;  /* 0x0000000104047887 */ /* 0x000fe20008000000 */
[----:B------:R-:W-:-:S03]  /*0fa0*/  ULDC UR52, c[0x0][0x288] ;  /* 0x0000a20000347ab9 */ /* 0x000fc60000000800 */
[----:B------:R-:W-:Y:S01]  /*0fb0*/  UIMAD UR6, UR4, UR6, URZ ;  /* 0x00000006040672a4 */ /* 0x000fe2000f8e023f */
[----:B--2---:R-:W-:Y:S02]  /*0fc0*/  @P0 R2UR UR51, R2 ;  /* 0x00000000023302ca */ /* 0x004fe400000e0000 */
[----:B---3--:R-:W-:Y:S01]  /*0fd0*/  @P2 R2UR UR52, R4 ;  /* 0x00000000043422ca */ /* 0x008fe200000e0000 */
[----:B-1----:R-:W-:-:S14]  /*0fe0*/  @P2 BRA `(.L_x_1999) ;  /* 0x0000000000342947 */ /* 0x002fdc0003800000 */
        /* <DEDUP_REMOVED lines=13> */
.L_x_1999:
[----:B------:R-:W-:Y:S01]  /*10c0*/  UMOV UR42, UR53 ;  /* 0x00000035002a7c82 */ /* 0x000fe20008000000 */
[----:B------:R-:W-:Y:S01]  /*10d0*/  UMOV UR38, UR44 ;  /* 0x0000002c00267c82 */ /* 0x000fe20008000000 */
[----:B------:R-:W-:Y:S05]  /*10e0*/  @!P1 BRA `(.L_x_2000) ;  /* 0x00000000001c9947 */ /* 0x000fea0003800000 */
[----:B------:R-:W-:-:S04]  /*10f0*/  ULEA UR4, UP0, UR36, UR8, 0x2 ;  /* 0x0000000824047291 */ /* 0x000fc8000f80103f */
[----:B------:R-:W-:Y:S02]  /*1100*/  ULEA.HI.X UR5, UR36, UR9, UR37, 0x2, UP0 ;  /* 0x0000000924057291 */ /* 0x000fe400080f1425 */
[----:B------:R-:W-:-:S04]  /*1110*/  IMAD.U32 R2, RZ, RZ, UR4 ;  /* 0x00000004ff027e24 */ /* 0x000fc8000f8e00ff */
[----:B------:R-:W-:-:S05]  /*1120*/  IMAD.U32 R3, RZ, RZ, UR5 ;  /* 0x00000005ff037e24 */ /* 0x000fca000f8e00ff */
[----:B------:R-:W2:Y:S02]  /*1130*/  LDG.E R2, desc[UR48][R2.64] ;  /* 0x0000003002027981 */ /* 0x000ea4000c1e1900 */
[----:B--2---:R-:W-:Y:S01]  /*1140*/  R2UR UR6, R2 ;  /* 0x00000000020672ca */ /* 0x004fe200000e0000 */
[----:B------:R-:W-:-:S14]  /*1150*/  BRA `(.L_x_2001) ;  /* 0x0000000000347947 */ /* 0x000fdc0003800000 */
.L_x_2000:
        /* <DEDUP_REMOVED lines=13> */
.L_x_2001:
[----:B------:R-:W-:Y:S01]  /*1230*/  UIADD3 UR51, -UR51, UR6, URZ ;  /* 0x0000000633337290 */ /* 0x000fe2000fffe13f */
[----:B------:R-:W-:Y:S01]  /*1240*/  PLOP3.LUT P0, PT, PT, PT, PT, 0x80, 0x0 ;  /* 0x000000000000781c */ /* 0x000fe20003f0f070 */
[----:B------:R-:W-:Y:S01]  /*1250*/  ULDC UR4, c[0x0][0x428] ;  /* 0x00010a0000047ab9 */ /* 0x000fe20000000800 */
[----:B------:R-:W-:Y:S01]  /*1260*/  IMAD.MOV.U32 R0, RZ, RZ, RZ ;  /* 0x000000ffff007224 */ /* 0x000fe200078e00ff */
[----:B------:R-:W-:Y:S01]  /*1270*/  UIADD3 UR5, UR51, 0xff, -UR52 ;  /* 0x000000ff33057890 */ /* 0x000fe2000fffe834 */
[----:B------:R-:W-:Y:S01]  /*1280*/  IMAD.MOV.U32 R2, RZ, RZ, RZ ;  /* 0x000000ffff027224 */ /* 0x000fe200078e00ff */
[----:B------:R-:W-:Y:S01]  /*1290*/  UISETP.NE.AND UP0, UPT, UR4, 0x1, UPT ;  /* 0x000000010400788c */ /* 0x000fe2000bf05270 */
[----:B------:R-:W-:Y:S01]  /*12a0*/  IMAD.MOV.U32 R151, RZ, RZ, RZ ;  /* 0x000000ffff977224 */ /* 0x000fe200078e00ff */
[----:B------:R-:W-:Y:S01]  /*12b0*/  UIADD3 UR4, UR51, 0x7f, URZ ;  /* 0x0000007f33047890 */ /* 0x000fe2000fffe03f */
[----:B------:R-:W-:Y:S01]  /*12c0*/  CS2R R30, SRZ ;  /* 0x00000000001e7805 */ /* 0x000fe2000001ff00 */
[----:B------:R-:W-:Y:S01]  /*12d0*/  ULEA UR6, UR53, UR5, 0x7 ;  /* 0x0000000535067291 */ /* 0x000fe2000f8e383f */
[----:B------:R-:W-:Y:S01]  /*12e0*/  CS2R R124, SRZ ;  /* 0x00000000007c7805 */ /* 0x000fe2000001ff00 */
[----:B------:R-:W-:Y:S01]  /*12f0*/  USHF.R.S32.HI UR5, URZ, 0x1f, UR4 ;  /* 0x0000001f3f057899 */ /* 0x000fe20008011404 */
        /* <DEDUP_REMOVED lines=11> */
[----:B------:R-:W-:Y:S01]  /*13b0*/  @UP0 ULDC UR4, c[0x0][0x42c] ;  /* 0x00010b0000040ab9 */ /* 0x000fe20000000800 */
[----:B------:R-:W-:Y:S01]  /*13c0*/  @UP0 ULDC UR6, c[0x0][0x430] ;  /* 0x00010c0000060ab9 */ /* 0x000fe20000000800 */
[----:B------:R-:W-:Y:S01]  /*13d0*/  UISETP.LT.AND UP1, UPT, UR5, UR7, UPT ;  /* 0x000000070500728c */ /* 0x000fe2000bf21270 */
[----:B------:R-:W-:-:S02]  /*13e0*/  CS2R R46, SRZ ;  /* 0x00000000002e7805 */ /* 0x000fc4000001ff00 */
[----:B------:R-:W-:Y:S02]  /*13f0*/  CS2R R108, SRZ ;  /* 0x00000000006c7805 */ /* 0x000fe4000001ff00 */
[----:B------:R-:W-:Y:S01]  /*1400*/  CS2R R104, SRZ ;  /* 0x0000000000687805 */ /* 0x000fe2000001ff00 */
[----:B------:R-:W-:Y:S01]  /*1410*/  USEL UR54, UR5, UR7, UP1 ;  /* 0x0000000705367287 */ /* 0x000fe20008800000 */
[----:B------:R-:W-:Y:S01]  /*1420*/  CS2R R50, SRZ ;  /* 0x0000000000327805 */ /* 0x000fe2000001ff00 */
[----:B------:R-:W-:Y:S01]  /*1430*/  UIMAD.WIDE.U32 UR4, UR44, UR4, URZ ;  /* 0x000000042c0472a5 */ /* 0x000fe2000f8e003f */
[----:B------:R-:W-:Y:S01]  /*1440*/  CS2R R54, SRZ ;  /* 0x0000000000367805 */ /* 0x000fe2000001ff00 */
[----:B------:R-:W-:Y:S01]  /*1450*/  UISETP.GE.AND UP1, UPT, UR54, 0x1, UPT ;  /* 0x000000013600788c */ /* 0x000fe2000bf26270 */
[----:B------:R-:W-:Y:S01]  /*1460*/  CS2R R100, SRZ ;  /* 0x0000000000647805 */ /* 0x000fe2000001ff00 */
[----:B------:R-:W-:Y:S01]  /*1470*/  @UP0 USHF.R.U32.HI UR44, URZ, UR6, UR5 ;  /* 0x000000063f2c0299 */ /* 0x000fe20008011605 */
[----:B------:R-:W-:-:S02]  /*1480*/  CS2R R96, SRZ ;  /* 0x0000000000607805 */ /* 0x000fc4000001ff00 */
[----:B------:R-:W-:Y:S02]  /*1490*/  CS2R R58, SRZ ;  /* 0x00000000003a7805 */ /* 0x000fe4000001ff00 */
[----:B------:R-:W-:Y:S02]  /*14a0*/  CS2R R62, SRZ ;  /* 0x00000000003e7805 */ /* 0x000fe4000001ff00 */
[----:B------:R-:W-:Y:S02]  /*14b0*/  PLOP3.LUT P1, PT, PT, PT, UP1, 0x80, 0x0 ;  /* 0x000000000000781c */ /* 0x000fe40003f2f018 */
        /* <DEDUP_REMOVED lines=79> */
.L_x_2003:
        /* <DEDUP_REMOVED lines=10> */
[----:B------:R-:W-:Y:S02]  /*1a50*/  @UP0 ULDC.64 UR16, c[0x0][0x9a8] ;  /* 0x00026a0000100ab9 */ /* 0x000fe40000000a00 */
[----:B------:R-:W-:Y:S01]  /*1a60*/  @UP1 ULDC.64 UR10, c[0x0][0x9b8] ;  /* 0x00026e00000a1ab9 */ /* 0x000fe20000000a00 */
[----:B------:R-:W-:Y:S02]  /*1a70*/  @UP0 UIMAD UR8, UR37, UR16, URZ ;  /* 0x00000010250802a4 */ /* 0x000fe4000f8e023f */
[----:B------:R-:W-:Y:S02]  /*1a80*/  @UP1 UIMAD UR9, UR37, UR10, URZ ;  /* 0x0000000a250912a4 */ /* 0x000fe4000f8e023f */
[----:B------:R-:W-:Y:S02]  /*1a90*/  @UP0 UIMAD.WIDE.U32 UR14, UR36, UR16, URZ ;  /* 0x00000010240e02a5 */ /* 0x000fe4000f8e003f */
[----:B------:R-:W-:Y:S02]  /*1aa0*/  @UP0 UIMAD UR17, UR36, UR17, UR8 ;  /* 0x00000011241102a4 */ /* 0x000fe4000f8e0208 */
[----:B------:R-:W-:-:S02]  /*1ab0*/  @UP0 USHF.R.S32.HI UR16, URZ, 0x1f, UR44 ;  /* 0x0000001f3f100899 */ /* 0x000fc4000801142c */
[----:B------:R-:W-:Y:S02]  /*1ac0*/  @UP1 UIMAD UR18, UR36, UR11, UR9 ;  /* 0x0000000b241212a4 */ /* 0x000fe4000f8e0209 */
[----:B------:R-:W-:Y:S02]  /*1ad0*/  @UP1 USHF.R.S32.HI UR19, URZ, 0x1f, UR44 ;  /* 0x0000001f3f131899 */ /* 0x000fe4000801142c */
[----:B------:R-:W-:Y:S01]  /*1ae0*/  @UP1 UIMAD.WIDE.U32 UR12, UR36, UR10, URZ ;  /* 0x0000000a240c12a5 */ /* 0x000fe2000f8e003f */
[----:B------:R-:W-:Y:S02]  /*1af0*/  @UP0 ULDC.64 UR8, c[0x0][0x9b0] ;  /* 0x00026c0000080ab9 */ /* 0x000fe40000000a00 */
        /* <DEDUP_REMOVED lines=33> */
.L_x_2144:
[----:B------:R-:W-:Y:S05]  /*1d10*/  @!P0 BRA `(.L_x_2005) ;  /* 0x0000000000048947 */ /* 0x000fea0003800000 */
[----:B------:R-:W-:Y:S01]  /*1d20*/  BPT.TRAP 0x1 ;  /* 0x000000040000795c */ /* 0x000fe20000300000 */
.L_x_2005:
[----:B------:R-:W-:Y:S02]  /*1d30*/  IMAD.U32 R2, RZ, RZ, UR55 ;  /* 0x00000037ff027e24 */ /* 0x000fe4000f8e00ff */
[----:B0-----:R-:W-:-:S03]  /*1d40*/  IMAD.U32 R3, RZ, RZ, UR45 ;  /* 0x0000002dff037e24 */ /* 0x001fc6000f8e00ff */
[----:B------:R-:W-:Y:S02]  /*1d50*/  LEA R2, R2, UR41, 0x3 ;  /* 0x0000002902027c11 */ /* 0x000fe4000f8e18ff */
[----:B------:R-:W-:-:S04]  /*1d60*/  SHF.L.U32 R3, R3, 0x1f, RZ ;  /* 0x0000001f03037819 */ /* 0x000fc800000006ff */
[----:B------:R0:W1:Y:S01]  /*1d70*/  SYNCS.PHASECHK.TRANS64.TRYWAIT P2, [R2+URZ+0x38830], R3 ;  /* 0x03883003020075a7 */ /* 0x000062000804017f */
[----:B------:R-:W-:Y:S05]  /*1d80*/  @!P0 BRA `(.L_x_2006) ;  /* 0x0000000000048947 */ /* 0x000fea0003800000 */
[----:B------:R-:W-:Y:S01]  /*1d90*/  BPT.TRAP 0x1 ;  /* 0x000000040000795c */ /* 0x000fe20000300000 */
.L_x_2006:
[----:B------:R-:W2:Y:S01]  /*1da0*/  S2R R4, SR_TID.X ;  /* 0x0000000000047919 */ /* 0x000ea20000002100 */
[----:B------:R-:W-:Y:S01]  /*1db0*/  IMAD.MOV.U32 R151, RZ, RZ, RZ ;  /* 0x000000ffff977224 */ /* 0x000fe200078e00ff */
[----:B--2---:R-:W-:Y:S01]  /*1dc0*/  LOP3.LUT P1, RZ, R4, 0x7f, RZ, 0xc0, !PT ;  /* 0x0000007f04ff7812 */ /* 0x004fe2000782c0ff */
[----:B-1----:R-:W-:-:S12]  /*1dd0*/  @P2 BRA `(.L_x_2007) ;  /* 0x0000000000082947 */ /* 0x002fd80003800000 */
[----:B------:R-:W1:Y:S02]  /*1de0*/  SYNCS.PHASECHK.TRANS64.TRYWAIT P2, [R2+URZ+0x38830], R3 ;  /* 0x03883003020075a7 */ /* 0x000e64000804017f */
[----:B-1----:R-:W-:Y:S05]  /*1df0*/  @!P2 BRA `(.L_x_2008) ;  /* 0x0000013000d4a947 */ /* 0x002fea0003800000 */
.L_x_2007:
[----:B------:R-:W-:Y:S05]  /*1e00*/  WARPSYNC.ALL ;  /* 0x0000000000007948 */ /* 0x000fea0003800000 */
[----:B------:R-:W-:Y:S01]  /*1e10*/  UIADD3 UR4, UR41, 0x28400, URZ ;  /* 0x0002840029047890 */ /* 0x000fe2000fffe03f */
[----:B------:R-:W-:Y:S01]  /*1e20*/  WARPGROUP.ARRIVE ;  /* 0x00000000000079c5 */ /* 0x000fe20000000000 */
[----:B------:R-:W-:Y:S01]  /*1e30*/  ULOP3.LUT UR32, UR56, 0x10000, URZ, 0xfc, !UPT ;  /* 0x0001000038207892 */ /* 0x000fe2000f8efc3f */
[----:B01----:R-:W-:Y:S01]  /*1e40*/  @!P1 VIADD R2, R2, 0x38840 ;  /* 0x0003884002029836 */ /* 0x003fe20000000000 */
[----:B------:R-:W-:Y:S01]  /*1e50*/  USHF.R.U32.HI UR4, URZ, 0x4, UR4 ;  /* 0x000000043f047899 */ /* 0x000fe20008011604 */
[--C-:B------:R-:W-:Y:S01]  /*1e60*/  IMAD.MOV.U32 R150, RZ, RZ, R151.reuse ;  /* 0x000000ffff967224 */ /* 0x100fe200078e0097 */
[----:B------:R-:W-:Y:S01]  /*1e70*/  UMOV UR33, 0x40000040 ;  /* 0x4000004000217882 */ /* 0x000fe20000000000 */
[----:B------:R-:W-:Y:S01]  /*1e80*/  UMOV UR35, 0x40000040 ;  /* 0x4000004000237882 */ /* 0x000fe20000000000 */
[----:B------:R-:W-:Y:S01]  /*1e90*/  ULOP3.LUT UR4, UR4, 0x3fff, URZ, 0xc0, !UPT ;  /* 0x00003fff04047892 */ /* 0x000fe2000f8ec03f */
[----:B------:R-:W-:Y:S01]  /*1ea0*/  @!P1 PRMT R2, RZ, 0x654, R2 ;  /* 0x00000654ff029816 */ /* 0x000fe20000000002 */
        /* <DEDUP_REMOVED lines=47> */
[----:B------:R-:W-:Y:S01]  /*21a0*/  UIADD3 UR56, UR54, -0x2, URZ ;  /* 0xfffffffe36387890 */ /* 0x000fe2000fffe03f */
        /* <DEDUP_REMOVED lines=41> */
[----:B------:R-:W-:Y:S01]  /*2440*/  QGMMA.64x128x32.F32.E4M3.E4M3 R24, gdesc[UR4], R24, gsb0 ;  /* 0x01e00000041879f3 */ /* 0x000fe20008000818 */
[----:B------:R-:W-:Y:S02]  /*2450*/  UMOV UR6, 0xffffff80 ;  /* 0xffffff8000067882 */ /* 0x000fe40000000000 */
[----:B------:R-:W-:-:S04]  /*2460*/  UIMAD UR6, UR54, UR6, 0x80 ;  /* 0x00000080360674a4 */ /* 0x000fc8000f8e0206 */
[----:B------:R-:W-:-:S04]  /*2470*/  UIADD3 UR6, UR51, UR6, URZ ;  /* 0x0000000633067290 */ /* 0x000fc8000fffe03f */
[----:B------:R-:W-:Y:S01]  /*2480*/  UIADD3 UR7, -UR52, 0x1, UR6 ;  /* 0x0000000134077890 */ /* 0x000fe2000fffe106 */
[----:B------:R-:W-:Y:S02]  /*2490*/  WARPGROUP.DEPBAR.LE gsb0, 0x0 ;  /* 0x00008000000079c5 */ /* 0x000fe40000010000 */
[----:B------:R-:W-:-:S06]  /*24a0*/  WARPGROUP.ARRIVE ;  /* 0x00000000000079c5 */ /* 0x000fcc0000000000 */
        /* <DEDUP_REMOVED lines=22> */
[----:B------:R-:W-:Y:S01]  /*2610*/  FMUL.FTZ R50, R0, R50 ;  /* 0x0000003200327220 */ /* 0x000fe20000410000 */
[----:B------:R-:W-:-:S02]  /*2620*/  IMAD.U32 R40, RZ, RZ, UR7 ;  /* 0x00000007ff287e24 */ /* 0x000fc4000f8e00ff */
[C---:B------:R-:W-:Y:S01]  /*2630*/  FMUL.FTZ R10, R0.reuse, R37 ;  /* 0x00000025000a7220 */ /* 0x040fe20000410000 */
[----:B------:R-:W-:Y:S02]  /*2640*/  IMAD.U32 R29, RZ, RZ, UR53 ;  /* 0x00000035ff1d7e24 */ /* 0x000fe4000f8e00ff */
[C---:B------:R-:W-:Y:S01]  /*2650*/  FMUL.FTZ R30, R0.reuse, R30 ;  /* 0x0000001e001e7220 */ /* 0x040fe20000410000 */
[C---:B------:R-:W-:Y:S01]  /*2660*/  FMUL.FTZ R9, R0.reuse, R36 ;  /* 0x0000002400097220 */ /* 0x040fe20000410000 */
[C---:B------:R-:W-:Y:S01]  /*2670*/  FMUL.FTZ R15, R0.reuse, R49 ;  /* 0x00000031000f7220 */ /* 0x040fe20000410000 */
[----:B------:R0:W-:Y:S01]  /*2680*/  MUFU.TANH R37, R50 ;  /* 0x0000003200257308 */ /* 0x0001e20000002400 */
[----:B------:R-:W-:Y:S02]  /*2690*/  IMAD.U32 R36, RZ, RZ, UR6 ;  /* 0x00000006ff247e24 */ /* 0x000fe4000f8e00ff */
[----:B------:R-:W-:Y:S01]  /*26a0*/  FMUL.FTZ R31, R0, R31 ;  /* 0x0000001f001f7220 */ /* 0x000fe20000410000 */
[----:B------:R-:W-:-:S02]  /*26b0*/  IMAD R49, R17, -0x2, R40 ;  /* 0xfffffffe11317824 */ /* 0x000fc400078e0228 */
[C---:B------:R-:W-:Y:S01]  /*26c0*/  FMUL.FTZ R34, R0.reuse, R34 ;  /* 0x0000002200227220 */ /* 0x040fe20000410000 */
[----:B------:R-:W-:Y:S02]  /*26d0*/  IMAD R36, R17, -0x2, R36 ;  /* 0xfffffffe11247824 */ /* 0x000fe400078e0224 */
[C---:B------:R-:W-:Y:S01]  /*26e0*/  FMUL.FTZ R35, R0.reuse, R35 ;  /* 0x0000002300237220 */ /* 0x040fe20000410000 */
[C---:B------:R-:W-:Y:S01]  /*26f0*/  FMUL.FTZ R38, R0.reuse, R38 ;  /* 0x0000002600267220 */ /* 0x040fe20000410000 */
[----:B------:R-:W1:Y:S01]  /*2700*/  MUFU.TANH R26, R26 ;  /* 0x0000001a001a7308 */ /* 0x000e620000002400 */
[----:B0-----:R-:W-:Y:S02]  /*2710*/  IMAD R50, R29, 0x80, R22 ;  /* 0x000000801d327824 */ /* 0x001fe400078e0216 */
[C---:B------:R-:W-:Y:S01]  /*2720*/  FMUL.FTZ R3, R0.reuse, R24 ;  /* 0x0000001800037220 */ /* 0x040fe20000410000 */
[C---:B------:R-:W-:Y:S01]  /*2730*/  FMUL.FTZ R21, R0.reuse, R52 ;  /* 0x0000003400157220 */ /* 0x040fe20000410000 */
[C---:B------:R-:W-:Y:S01]  /*2740*/  FMUL.FTZ R24, R0.reuse, R53 ;  /* 0x0000003500187220 */ /* 0x040fe20000410000 */
[C---:B------:R-:W-:Y:S01]  /*2750*/  FMUL.FTZ R54, R0.reuse, R54 ;  /* 0x0000003600367220 */ /* 0x040fe20000410000 */
[----:B------:R-:W-:Y:S01]  /*2760*/  IADD3 R29, R49, 0x8, R50 ;  /* 0x00000008311d7810 */ /* 0x000fe20007ffe032 */
[C---:B------:R-:W-:Y:S01]  /*2770*/  FMUL.FTZ R39, R0.reuse, R39 ;  /* 0x0000002700277220 */ /* 0x040fe20000410000 */
[----:B------:R-:W0:Y:S01]  /*2780*/  MUFU.TANH R27, R27 ;  /* 0x0000001b001b7308 */ /* 0x000e220000002400 */
[----:B------:R-:W-:Y:S01]  /*2790*/  FMUL.FTZ R7, R0, R33 ;  /* 0x0000002100077220 */ /* 0x000fe20000410000 */
[----:B------:R-:W-:Y:S01]  /*27a0*/  VIMNMX R29, R36, R29, PT ;  /* 0x0000001d241d7248 */ /* 0x000fe20003fe0100 */
[C---:B------:R-:W-:Y:S01]  /*27b0*/  FMUL.FTZ R55, R0.reuse, R55 ;  /* 0x0000003700377220 */ /* 0x040fe20000410000 */
[C---:B------:R-:W-:Y:S01]  /*27c0*/  FMUL.FTZ R42, R0.reuse, R42 ;  /* 0x0000002a002a7220 */ /* 0x040fe20000410000 */
[C---:B------:R-:W-:Y:S01]  /*27d0*/  FMUL.FTZ R8, R0.reuse, R32 ;  /* 0x0000002000087220 */ /* 0x040fe20000410000 */
[C---:B------:R-:W-:Y:S01]  /*27e0*/  ISETP.GT.AND P2, PT, R29.reuse, RZ, PT ;  /* 0x000000ff1d00720c */ /* 0x040fe20003f44270 */
[C---:B------:R-:W-:Y:S01]  /*27f0*/  FMUL.FTZ R43, R0.reuse, R43 ;  /* 0x0000002b002b7220 */ /* 0x040fe20000410000 */
[----:B------:R-:W-:Y:S01]  /*2800*/  MUFU.TANH R30, R30 ;  /* 0x0000001e001e7308 */ /* 0x000fe20000002400 */
[C---:B------:R-:W-:Y:S01]  /*2810*/  ISETP.GT.AND P3, PT, R29.reuse, 0x1, PT ;  /* 0x000000011d00780c */ /* 0x040fe20003f64270 */
[C---:B------:R-:W-:Y:S01]  /*2820*/  FMUL.FTZ R5, R0.reuse, R28 ;  /* 0x0000001c00057220 */ /* 0x040fe20000410000 */
[C---:B------:R-:W-:Y:S01]  /*2830*/  ISETP.GT.AND P4, PT, R29.reuse, 0x8, PT ;  /* 0x000000081d00780c */ /* 0x040fe20003f84270 */
[----:B------:R-:W-:Y:S01]  /*2840*/  FMUL.FTZ R28, R0, R56 ;  /* 0x00000038001c7220 */ /* 0x000fe20000410000 */
[----:B-1----:R-:W-:Y:S01]  /*2850*/  FSEL R52, R26, -INF , P2 ;  /* 0xff8000001a347808 */ /* 0x002fe20001000000 */
[C---:B------:R-:W-:Y:S01]  /*2860*/  FMUL.FTZ R46, R0.reuse, R46 ;  /* 0x0000002e002e7220 */ /* 0x040fe20000410000 */
[----:B------:R-:W-:Y:S01]  /*2870*/  ISETP.GT.AND P2, PT, R29, 0x9, PT ;  /* 0x000000091d00780c */ /* 0x000fe20003f44270 */
[----:B------:R-:W-:Y:S01]  /*2880*/  MUFU.TANH R31, R31 ;  /* 0x0000001f001f7308 */ /* 0x000fe20000002400 */
[----:B0-----:R-:W-:Y:S01]  /*2890*/  FSEL R53, R27, -INF , P3 ;  /* 0xff8000001b357808 */ /* 0x001fe20001800000 */
[C---:B------:R-:W-:Y:S01]  /*28a0*/  FMUL.FTZ R47, R0.reuse, R47 ;  /* 0x0000002f002f7220 */ /* 0x040fe20000410000 */
[C---:B------:R-:W-:Y:S01]  /*28b0*/  ISETP.GT.AND P3, PT, R29.reuse, 0x10, PT ;  /* 0x000000101d00780c */ /* 0x040fe20003f64270 */
[----:B------:R-:W-:Y:S01]  /*28c0*/  FMUL.FTZ R51, R0, R51 ;  /* 0x0000003300337220 */ /* 0x000fe20000410000 */
[----:B------:R-:W-:Y:S01]  /*28d0*/  FMNMX.FTZ R27, R52, R53, !PT ;  /* 0x00000035341b7209 */ /* 0x000fe20007810000 */
        /* <DEDUP_REMOVED lines=18> */
[----:B------:R-:W1:Y:S01]  /*2a00*/  MUFU.TANH R38, R38 ;  /* 0x0000002600267308 */ /* 0x000e620000002400 */
[----:B0-----:R-:W-:Y:S01]  /*2a10*/  FSEL R56, R34, -INF , P3 ;  /* 0xff80000022387808 */ /* 0x001fe20001800000 */
[C---:B------:R-:W-:Y:S01]  /*2a20*/  FMUL.FTZ R82, R0.reuse, R82 ;  /* 0x0000005200527220 */ /* 0x040fe20000410000 */
[C---:B------:R-:W-:Y:S01]  /*2a30*/  ISETP.GT.AND P3, PT, R29.reuse, 0x18, PT ;  /* 0x000000181d00780c */ /* 0x040fe20003f64270 */
[C---:B------:R-:W-:Y:S01]  /*2a40*/  FMUL.FTZ R83, R0.reuse, R83 ;  /* 0x0000005300537220 */ /* 0x040fe20000410000 */
[C---:B------:R-:W-:Y:S01]  /*2a50*/  FMUL.FTZ R86, R0.reuse, R86 ;  /* 0x0000005600567220 */ /* 0x040fe20000410000 */
[C---:B------:R-:W-:Y:S01]  /*2a60*/  FMUL.FTZ R87, R0.reuse, R87 ;  /* 0x0000005700577220 */ /* 0x040fe20000410000 */
[----:B------:R-:W-:Y:S01]  /*2a70*/  FMUL.FTZ R4, R0, R25 ;  /* 0x0000001900047220 */ /* 0x000fe20000410000 */
[----:B------:R0:W-:Y:S01]  /*2a80*/  MUFU.TANH R33, R54 ;  /* 0x0000003600217308 */ /* 0x0001e20000002400 */
[----:B------:R-:W-:Y:S01]  /*2a90*/  VIADDMNMX R49, R50, R49, R36, PT ;  /* 0x0000003132317246 */ /* 0x000fe20003800124 */
[C---:B------:R-:W-:Y:S01]  /*2aa0*/  FMUL.FTZ R25, R0.reuse, R57 ;  /* 0x0000003900197220 */ /* 0x040fe20000410000 */
[C---:B------:R-:W-:Y:S01]  /*2ab0*/  FMUL.FTZ R60, R0.reuse, R60 ;  /* 0x0000003c003c7220 */ /* 0x040fe20000410000 */
[C---:B------:R-:W-:Y:S01]  /*2ac0*/  FMUL.FTZ R61, R0.reuse, R61 ;  /* 0x0000003d003d7220 */ /* 0x040fe20000410000 */
[C---:B------:R-:W-:Y:S01]  /*2ad0*/  FMUL.FTZ R64, R0.reuse, R64 ;  /* 0x0000004000407220 */ /* 0x040fe20000410000 */
[C---:B------:R-:W-:Y:S01]  /*2ae0*/  FMUL.FTZ R65, R0.reuse, R65 ;  /* 0x0000004100417220 */ /* 0x040fe20000410000 */
[----:B------:R-:W-:Y:S01]  /*2af0*/  FMUL.FTZ R68, R0, R68 ;  /* 0x0000004400447220 */ /* 0x000fe20000410000 */
[----:B------:R-:W2:Y:S01]  /*2b00*/  MUFU.TANH R39, R39 ;  /* 0x0000002700277308 */ /* 0x000ea20000002400 */
[----:B0-----:R-:W-:Y:S01]  /*2b10*/  FSEL R54, R30, -INF , P4 ;  /* 0xff8000001e367808 */ /* 0x001fe20002000000 */
[----:B------:R-:W-:Y:S01]  /*2b20*/  FMUL.FTZ R69, R0, R69 ;  /* 0x0000004500457220 */ /* 0x000fe20000410000 */
[----:B-1----:R-:W-:Y:S01]  /*2b30*/  FSEL R89, R38, -INF , P3 ;  /* 0xff80000026597808 */ /* 0x002fe20001800000 */
[----:B------:R-:W-:Y:S01]  /*2b40*/  FMUL.FTZ R72, R0, R72 ;  /* 0x0000004800487220 */ /* 0x000fe20000410000 */
[----:B------:R-:W-:Y:S01]  /*2b50*/  FMNMX.FTZ R26, R54, R27, !PT ;  /* 0x0000001b361a7209 */ /* 0x000fe20007810000 */
[C---:B------:R-:W-:Y:S01]  /*2b60*/  FMUL.FTZ R73, R0.reuse, R73 ;  /* 0x0000004900497220 */ /* 0x040fe20000410000 */
[----:B------:R-:W-:Y:S01]  /*2b70*/  ISETP.GT.AND P3, PT, R29, 0x20, PT ;  /* 0x000000201d00780c */ /* 0x000fe20003f64270 */
[----:B------:R0:W-:Y:S01]  /*2b80*/  MUFU.TANH R32, R55 ;  /* 0x0000003700207308 */ /* 0x0001e20000002400 */
[----:B------:R-:W-:Y:S01]  /*2b90*/  ISETP.GT.AND P4, PT, R49, 0x8, PT ;  /* 0x000000083100780c */ /* 0x000fe20003f84270 */
        /* <DEDUP_REMOVED lines=8> */
[----:B------:R0:W-:Y:S01]  /*2c20*/  @!P1 SYNCS.ARRIVE.TRANS64.RED.A1T0 RZ, [R2+URZ], RZ ;  /* 0x000000ff02ff99a7 */ /* 0x0001e2000810043f */
[----:B------:R-:W-:Y:S01]  /*2c30*/  ISETP.GT.AND P2, PT, R29, 0x11, PT ;  /* 0x000000111d00780c */ /* 0x000fe20003f44270 */
[----:B------:R-:W-:Y:S01]  /*2c40*/  UIADD3 UR6, UR51, -UR52, URZ ;  /* 0x8000003433067290 */ /* 0x000fe2000fffe03f */
[----:B------:R-:W-:-:S02]  /*2c50*/  FMNMX.FTZ R27, R55, R26, !PT ;  /* 0x0000001a371b7209 */ /* 0x000fc40007810000 */
[----:B------:R-:W-:Y:S01]  /*2c60*/  FSEL R88, R35, -INF , P2 ;  /* 0xff80000023587808 */ /* 0x000fe20001000000 */
[----:B------:R-:W3:Y:S01]  /*2c70*/  MUFU.TANH R43, R43 ;  /* 0x0000002b002b7308 */ /* 0x000ee20000002400 */
[----:B------:R-:W-:Y:S01]  /*2c80*/  FMNMX.FTZ R27, R56, R27, !PT ;  /* 0x0000001b381b7209 */ /* 0x000fe20007810000 */
[----:B------:R-:W-:Y:S01]  /*2c90*/  ULEA UR6, UR53, UR6, 0x7 ;  /* 0x0000000635067291 */ /* 0x000fe2000f8e383f */
[----:B------:R-:W-:Y:S02]  /*2ca0*/  ISETP.GT.AND P2, PT, R29, 0x19, PT ;  /* 0x000000191d00780c */ /* 0x000fe40003f44270 */
[----:B------:R-:W-:Y:S01]  /*2cb0*/  FMNMX.FTZ R26, R88, R27, !PT ;  /* 0x0000001b581a7209 */ /* 0x000fe20007810000 */
[----:B------:R-:W-:Y:S01]  /*2cc0*/  USHF.R.S32.HI UR7, URZ, 0x1f, UR6 ;  /* 0x0000001f3f077899 */ /* 0x000fe20008011406 */
[----:B--2---:R-:W-:Y:S01]  /*2cd0*/  FSEL R90, R39, -INF , P2 ;  /* 0xff800000275a7808 */ /* 0x004fe20001000000 */
[----:B------:R-:W2:Y:S01]  /*2ce0*/  MUFU.TANH R46, R46 ;  /* 0x0000002e002e7308 */ /* 0x000ea20000002400 */
[----:B------:R-:W-:Y:S01]  /*2cf0*/  FMNMX.FTZ R27, R89, R26, !PT ;  /* 0x0000001a591b7209 */ /* 0x000fe20007810000 */
[----:B------:R-:W-:Y:S01]  /*2d00*/  ULEA.HI UR7, UR7, UR6, URZ, 0x7 ;  /* 0x0000000607077291 */ /* 0x000fe2000f8f383f */
[----:B------:R-:W-:-:S02]  /*2d10*/  ISETP.GT.AND P2, PT, R29, 0x21, PT ;  /* 0x000000211d00780c */ /* 0x000fc40003f44270 */
[----:B-1----:R-:W-:Y:S01]  /*2d20*/  FSEL R91, R42, -INF , P3 ;  /* 0xff8000002a5b7808 */ /* 0x002fe20001800000 */
[----:B------:R-:W-:Y:S01]  /*2d30*/  USHF.R.S32.HI UR7, URZ, 0x7, UR7 ;  /* 0x000000073f077899 */ /* 0x000fe20008011407 */
[----:B------:R-:W-:Y:S01]  /*2d40*/  FMNMX.FTZ R26, R90, R27, !PT ;  /* 0x0000001b5a1a7209 */ /* 0x000fe20007810000 */
[----:B------:R-:W1:Y:S01]  /*2d50*/  MUFU.TANH R47, R47 ;  /* 0x0000002f002f7308 */ /* 0x000e620000002400 */
[----:B------:R-:W-:Y:S01]  /*2d60*/  ISETP.GT.AND P3, PT, R29, 0x28, PT ;  /* 0x000000281d00780c */ /* 0x000fe20003f64270 */
[----:B------:R-:W-:Y:S01]  /*2d70*/  UISETP.LT.AND UP0, UPT, URZ, UR7, UPT ;  /* 0x000000073f00728c */ /* 0x000fe2000bf01270 */
[----:B---3--:R-:W-:Y:S02]  /*2d80*/  FSEL R92, R43, -INF , P2 ;  /* 0xff8000002b5c7808 */ /* 0x008fe40001000000 */
[----:B------:R-:W-:Y:S01]  /*2d90*/  FMNMX.FTZ R27, R91, R26, !PT ;  /* 0x0000001a5b1b7209 */ /* 0x000fe20007810000 */
[----:B------:R-:W-:Y:S01]  /*2da0*/  USEL UR54, URZ, UR7, !UP0 ;  /* 0x000000073f367287 */ /* 0x000fe2000c000000 */
[----:B------:R-:W-:Y:S01]  /*2db0*/  ISETP.GT.AND P2, PT, R29, 0x29, PT ;  /* 0x000000291d00780c */ /* 0x000fe20003f44270 */
[----:B------:R-:W3:Y:S01]  /*2dc0*/  MUFU.TANH R51, R51 ;  /* 0x0000003300337308 */ /* 0x000ee20000002400 */
[----:B--2---:R-:W-:Y:S01]  /*2dd0*/  FSEL R93, R46, -INF , P3 ;  /* 0xff8000002e5d7808 */ /* 0x004fe20001800000 */
[----:B------:R-:W-:Y:S01]  /*2de0*/  UISETP.GE.AND UP0, UPT, UR56, UR54, UPT ;  /* 0x000000363800728c */ /* 0x000fe2000bf06270 */
[----:B------:R-:W-:-:S02]  /*2df0*/  FMNMX.FTZ R26, R92, R27, !PT ;  /* 0x0000001b5c1a7209 */ /* 0x000fc40007810000 */
[----:B------:R-:W-:Y:S02]  /*2e00*/  ISETP.GT.AND P3, PT, R29, 0x30, PT ;  /* 0x000000301d00780c */ /* 0x000fe40003f64270 */
[----:B------:R-:W-:Y:S01]  /*2e10*/  FMNMX.FTZ R27, R93, R26, !PT ;  /* 0x0000001a5d1b7209 */ /* 0x000fe20007810000 */
[----:B------:R-:W2:Y:S01]  /*2e20*/  MUFU.TANH R58, R58 ;  /* 0x0000003a003a7308 */ /* 0x000ea20000002400 */
[----:B-1----:R-:W-:Y:S02]  /*2e30*/  FSEL R94, R47, -INF , P2 ;  /* 0xff8000002f5e7808 */ /* 0x002fe40001000000 */
[----:B------:R-:W-:Y:S02]  /*2e40*/  ISETP.GT.AND P2, PT, R29, 0x31, PT ;  /* 0x000000311d00780c */ /* 0x000fe40003f44270 */
[----:B------:R-:W-:Y:S02]  /*2e50*/  FSEL R37, R37, -INF , P3 ;  /* 0xff80000025257808 */ /* 0x000fe40001800000 */
[----:B------:R-:W-:Y:S01]  /*2e60*/  FMNMX.FTZ R26, R94, R27, !PT ;  /* 0x0000001b5e1a7209 */ /* 0x000fe20007810000 */
[----:B------:R-:W1:Y:S01]  /*2e70*/  MUFU.TANH R59, R59 ;  /* 0x0000003b003b7308 */ /* 0x000e620000002400 */
[----:B------:R-:W-:-:S02]  /*2e80*/  ISETP.GT.AND P3, PT, R29, 0x38, PT ;  /* 0x000000381d00780c */ /* 0x000fc40003f64270 */
[----:B---3--:R-:W-:Y:S02]  /*2e90*/  FSEL R35, R51, -INF , P2 ;  /* 0xff80000033237808 */ /* 0x008fe40001000000 */
[----:B------:R-:W-:Y:S02]  /*2ea0*/  FMNMX.FTZ R26, R37, R26, !PT ;  /* 0x0000001a251a7209 */ /* 0x000fe40007810000 */
[----:B------:R-:W-:Y:S01]  /*2eb0*/  ISETP.GT.AND P2, PT, R29, 0x39, PT ;  /* 0x000000391d00780c */ /* 0x000fe20003f44270 */
[----:B------:R-:W3:Y:S01]  /*2ec0*/  MUFU.TANH R62, R62 ;  /* 0x0000003e003e7308 */ /* 0x000ee20000002400 */
[----:B------:R-:W-:Y:S02]  /*2ed0*/  FSEL R33, R33, -INF , P3 ;  /* 0xff80000021217808 */ /* 0x000fe40001800000 */
[----:B------:R-:W-:Y:S02]  /*2ee0*/  FMNMX.FTZ R26, R35, R26, !PT ;  /* 0x0000001a231a7209 */ /* 0x000fe40007810000 */
[----:B------:R-:W-:-:S02]  /*2ef0*/  ISETP.GT.AND P3, PT, R29, 0x40, PT ;  /* 0x000000401d00780c */ /* 0x000fc40003f64270 */
[----:B------:R-:W-:Y:S01]  /*2f00*/  FSEL R32, R32, -INF , P2 ;  /* 0xff80000020207808 */ /* 0x000fe20001000000 */
[----:B------:R-:W4:Y:S01]  /*2f10*/  MUFU.TANH R63, R63 ;  /* 0x0000003f003f7308 */ /* 0x000f220000002400 */
[----:B------:R-:W-:Y:S02]  /*2f20*/  FMNMX.FTZ R27, R33, R26, !PT ;  /* 0x0000001a211b7209 */ /* 0x000fe40007810000 */
[C---:B------:R-:W-:Y:S02]  /*2f30*/  ISETP.GT.AND P2, PT, R29.reuse, 0x41, PT ;  /* 0x000000411d00780c */ /* 0x040fe40003f44270 */
[----:B--2---:R-:W-:Y:S02]  /*2f40*/  FSEL R30, R58, -INF , P3 ;  /* 0xff8000003a1e7808 */ /* 0x004fe40001800000 */
[----:B------:R-:W-:Y:S01]  /*2f50*/  FMNMX.FTZ R31, R32, R27, !PT ;  /* 0x0000001b201f7209 */ /* 0x000fe20007810000 */
[----:B------:R-:W2:Y:S01]  /*2f60*/  MUFU.TANH R34, R66 ;  /* 0x0000004200227308 */ /* 0x000ea20000002400 */
[----:B------:R-:W-:-:S02]  /*2f70*/  ISETP.GT.AND P3, PT, R29, 0x48, PT ;  /* 0x000000481d00780c */ /* 0x000fc40003f64270 */
[----:B-1----:R-:W-:Y:S02]  /*2f80*/  FSEL R27, R59, -INF , P2 ;  /* 0xff8000003b1b7808 */ /* 0x002fe40001000000 */
[----:B------:R-:W-:Y:S02]  /*2f90*/  FMNMX.FTZ R44, R30, R31, !PT ;  /* 0x0000001f1e2c7209 */ /* 0x000fe40007810000 */
[----:B------:R-:W-:Y:S01]  /*2fa0*/  ISETP.GT.AND P2, PT, R29, 0x49, PT ;  /* 0x000000491d00780c */ /* 0x000fe20003f44270 */
[----:B------:R-:W1:Y:S01]  /*2fb0*/  MUFU.TANH R38, R67 ;  /* 0x0000004300267308 */ /* 0x000e620000002400 */
[----:B---3--:R-:W-:Y:S02]  /*2fc0*/  FSEL R26, R62, -INF , P3 ;  /* 0xff8000003e1a7808 */ /* 0x008fe40001800000 */
[----:B------:R-:W-:Y:S02]  /*2fd0*/  FMNMX.FTZ R45, R27, R44, !PT ;  /* 0x0000002c1b2d7209 */ /* 0x000fe40007810000 */
[----:B------:R-:W-:-:S02]  /*2fe0*/  ISETP.GT.AND P3, PT, R29, 0x50, PT ;  /* 0x000000501d00780c */ /* 0x000fc40003f64270 */
[----:B----4-:R-:W-:Y:S01]  /*2ff0*/  FSEL R31, R63, -INF , P2 ;  /* 0xff8000003f1f7808 */ /* 0x010fe20001000000 */
[----:B------:R-:W3:Y:S01]  /*3000*/  MUFU.TANH R39, R70 ;  /* 0x0000004600277308 */ /* 0x000ee20000002400 */
[----:B------:R-:W-:Y:S02]  /*3010*/  FMNMX.FTZ R46, R26, R45, !PT ;  /* 0x0000002d1a2e7209 */ /* 0x000fe40007810000 */
[----:B------:R-:W-:Y:S02]  /*3020*/  ISETP.GT.AND P2, PT, R29, 0x51, PT ;  /* 0x000000511d00780c */ /* 0x000fe40003f44270 */
        /* <DEDUP_REMOVED lines=11> */
[----:B------:R-:W-:Y:S01]  /*30e0*/  FMNMX.FTZ R47, R39, R48, !PT ;  /* 0x00000030272f7209 */ /* 0x000fe20007810000 */
[----:B------:R-:W3:Y:S01]  /*30f0*/  MUFU.TANH R42, R75 ;  /* 0x0000004b002a7308 */ /* 0x000ee20000002400 */
[----:B--2---:R-:W-:Y:S02]  /*3100*/  FSEL R40, R40, -INF , P2 ;  /* 0xff80000028287808 */ /* 0x004fe40001000000 */
[----:B------:R-:W-:Y:S02]  /*3110*/  ISETP.GT.AND P2, PT, R29, 0x61, PT ;  /* 0x000000611d00780c */ /* 0x000fe40003f44270 */
[----:B------:R-:W-:-:S03]  /*3120*/  FMNMX.FTZ R48, R40, R47, !PT ;  /* 0x0000002f28307209 */ /* 0x000fc60007810000 */
[----:B------:R2:W4:Y:S01]  /*3130*/  MUFU.TANH R43, R78 ;  /* 0x0000004e002b7308 */ /* 0x0005220000002400 */
[----:B-1----:R-:W-:Y:S02]  /*3140*/  FSEL R41, R41, -INF , P3 ;  /* 0xff80000029297808 */ /* 0x002fe40001800000 */
[----:B------:R-:W-:Y:S02]  /*3150*/  ISETP.GT.AND P3, PT, R29, 0x68, PT ;  /* 0x000000681d00780c */ /* 0x000fe40003f64270 */
[----:B------:R-:W-:-:S03]  /*3160*/  FMNMX.FTZ R51, R41, R48, !PT ;  /* 0x0000003029337209 */ /* 0x000fc60007810000 */
[----:B------:R1:W5:Y:S01]  /*3170*/  MUFU.TANH R44, R79 ;  /* 0x0000004f002c7308 */ /* 0x0003620000002400 */
[----:B---3--:R-:W-:Y:S01]  /*3180*/  FSEL R42, R42, -INF , P2 ;  /* 0xff8000002a2a7808 */ /* 0x008fe20001000000 */
[----:B--2---:R-:W-:Y:S01]  /*3190*/  IMAD.MOV.U32 R78, RZ, RZ, R151 ;  /* 0x000000ffff4e7224 */ /* 0x004fe200078e0097 */
[----:B------:R-:W-:Y:S02]  /*31a0*/  ISETP.GT.AND P2, PT, R29, 0x69, PT ;  /* 0x000000691d00780c */ /* 0x000fe40003f44270 */
[----:B------:R-:W-:-:S03]  /*31b0*/  FMNMX.FTZ R58, R42, R51, !PT ;  /* 0x000000332a3a7209 */ /* 0x000fc60007810000 */
[----:B------:R2:W3:Y:S01]  /*31c0*/  MUFU.TANH R45, R82 ;  /* 0x00000052002d7308 */ /* 0x0004e20000002400 */
[----:B----4-:R-:W-:Y:S01]  /*31d0*/  FSEL R43, R43, -INF , P3 ;  /* 0xff8000002b2b7808 */ /* 0x010fe20001800000 */
[----:B-1----:R-:W-:Y:S01]  /*31e0*/  IMAD.MOV.U32 R79, RZ, RZ, R151 ;  /* 0x000000ffff4f7224 */ /* 0x002fe200078e0097 */
[----:B------:R-:W-:Y:S02]  /*31f0*/  ISETP.GT.AND P3, PT, R29, 0x70, PT ;  /* 0x000000701d00780c */ /* 0x000fe40003f64270 */
[----:B------:R-:W-:-:S03]  /*3200*/  FMNMX.FTZ R51, R43, R58, !PT ;  /* 0x0000003a2b337209 */ /* 0x000fc60007810000 */
[----:B------:R1:W4:Y:S01]  /*3210*/  MUFU.TANH R46, R83 ;  /* 0x00000053002e7308 */ /* 0x0003220000002400 */
[----:B-----5:R-:W-:Y:S01]  /*3220*/  FSEL R44, R44, -INF , P2 ;  /* 0xff8000002c2c7808 */ /* 0x020fe20001000000 */
[----:B--2---:R-:W-:Y:S01]  /*3230*/  IMAD.MOV.U32 R82, RZ, RZ, R151 ;  /* 0x000000ffff527224 */ /* 0x004fe200078e0097 */
[----:B------:R-:W-:Y:S02]  /*3240*/  ISETP.GT.AND P2, PT, R29, 0x71, PT ;  /* 0x000000711d00780c */ /* 0x000fe40003f44270 */
[----:B------:R-:W-:-:S03]  /*3250*/  FMNMX.FTZ R58, R44, R51, !PT ;  /* 0x000000332c3a7209 */ /* 0x000fc60007810000 */
[----:B------:R2:W5:Y:S01]  /*3260*/  MUFU.TANH R47, R86 ;  /* 0x00000056002f7308 */ /* 0x0005620000002400 */
[----:B---3--:R-:W-:Y:S01]  /*3270*/  FSEL R45, R45, -INF , P3 ;  /* 0xff8000002d2d7808 */ /* 0x008fe20001800000 */
[----:B-1----:R-:W-:Y:S01]  /*3280*/  IMAD.MOV.U32 R83, RZ, RZ, R151 ;  /* 0x000000ffff537224 */ /* 0x002fe200078e0097 */
[----:B------:R-:W-:Y:S02]  /*3290*/  ISETP.GT.AND P3, PT, R29, 0x78, PT ;  /* 0x000000781d00780c */ /* 0x000fe40003f64270 */
[----:B------:R-:W-:-:S03]  /*32a0*/  FMNMX.FTZ R51, R45, R58, !PT ;  /* 0x0000003a2d337209 */ /* 0x000fc60007810000 */
[----:B------:R1:W3:Y:S01]  /*32b0*/  MUFU.TANH R48, R87 ;  /* 0x0000005700307308 */ /* 0x0002e20000002400 */
[----:B----4-:R-:W-:Y:S01]  /*32c0*/  FSEL R46, R46, -INF , P2 ;  /* 0xff8000002e2e7808 */ /* 0x010fe20001000000 */
[----:B--2---:R-:W-:Y:S01]  /*32d0*/  IMAD.MOV.U32 R86, RZ, RZ, R151 ;  /* 0x000000ffff567224 */ /* 0x004fe200078e0097 */
[----:B------:R-:W-:Y:S02]  /*32e0*/  ISETP.GT.AND P2, PT, R29, 0x79, PT ;  /* 0x000000791d00780c */ /* 0x000fe40003f44270 */
[----:B------:R-:W-:-:S03]  /*32f0*/  FMNMX.FTZ R58, R46, R51, !PT ;  /* 0x000000332e3a7209 */ /* 0x000fc60007810000 */
[----:B------:R-:W-:Y:S01]  /*3300*/  MUFU.TANH R3, R3 ;  /* 0x0000000300037308 */ /* 0x000fe20000002400 */
[----:B-----5:R-:W-:Y:S01]  /*3310*/  FSEL R47, R47, -INF , P3 ;  /* 0xff8000002f2f7808 */ /* 0x020fe20001800000 */
[----:B-1----:R-:W-:Y:S01]  /*3320*/  IMAD.MOV.U32 R87, RZ, RZ, R151 ;  /* 0x000000ffff577224 */ /* 0x002fe200078e0097 */
[----:B------:R-:W-:Y:S02]  /*3330*/  ISETP.GT.AND P3, PT, R49, 0x1, PT ;  /* 0x000000013100780c */ /* 0x000fe40003f64270 */
[----:B------:R-:W-:-:S03]  /*3340*/  FMNMX.FTZ R29, R47, R58, !PT ;  /* 0x0000003a2f1d7209 */ /* 0x000fc60007810000 */
[----:B------:R-:W1:Y:S01]  /*3350*/  MUFU.TANH R4, R4 ;  /* 0x0000000400047308 */ /* 0x000e620000002400 */
[----:B---3--:R-:W-:-:S04]  /*3360*/  FSEL R48, R48, -INF , P2 ;  /* 0xff80000030307808 */ /* 0x008fc80001000000 */
[----:B------:R-:W-:-:S03]  /*3370*/  FMNMX.FTZ R29, R48, R29, !PT ;  /* 0x0000001d301d7209 */ /* 0x000fc60007810000 */
[----:B------:R-:W2:Y:S02]  /*3380*/  MUFU.TANH R5, R5 ;  /* 0x0000000500057308 */ /* 0x000ea40000002400 */
[----:B------:R-:W3:Y:S06]  /*3390*/  SHFL.BFLY PT, R58, R29, 0x2, 0x1f ;  /* 0x0c401f001d3a7f89 */ /* 0x000eec00000e0000 */
[----:B------:R-:W4:Y:S01]  /*33a0*/  MUFU.TANH R6, R6 ;  /* 0x0000000600067308 */ /* 0x000f220000002400 */
[----:B-1----:R-:W-:Y:S02]  /*33b0*/  FSEL R51, R4, -INF , P3 ;  /* 0xff80000004337808 */ /* 0x002fe40001800000 */
[----:B------:R-:W-:-:S05]  /*33c0*/  ISETP.GT.AND P3, PT, R49, 0x10, PT ;  /* 0x000000103100780c */ /* 0x000fca0003f64270 */
[----:B------:R-:W1:Y:S08]  /*33d0*/  MUFU.TANH R8, R8 ;  /* 0x0000000800087308 */ /* 0x000e700000002400 */
[----:B------:R-:W5:Y:S01]  /*33e0*/  MUFU.TANH R7, R7 ;  /* 0x0000000700077308 */ /* 0x000f620000002400 */
[----:B---3--:R-:W-:-:S05]  /*33f0*/  FMNMX.FTZ R58, R29, R58, !PT ;  /* 0x0000003a1d3a7209 */ /* 0x008fca0007810000 */
[----:B------:R-:W3:Y:S02]  /*3400*/  SHFL.BFLY PT, R29, R58, 0x1, 0x1f ;  /* 0x0c201f003a1d7f89 */ /* 0x000ee400000e0000 */
[----:B------:R-:W0:Y:S08]  /*3410*/  MUFU.TANH R9, R9 ;  /* 0x0000000900097308 */ /* 0x000e300000002400 */
[----:B------:R-:W0:Y:S08]  /*3420*/  MUFU.TANH R10, R10 ;  /* 0x0000000a000a7308 */ /* 0x000e300000002400 */
[----:B------:R-:W0:Y:S01]  /*3430*/  MUFU.TANH R12, R12 ;  /* 0x0000000c000c7308 */ /* 0x000e220000002400 */
[----:B---3--:R-:W-:-:S07]  /*3440*/  FMNMX.FTZ R174, R58, R29, !PT ;  /* 0x0000001d3aae7209 */ /* 0x008fce0007810000 */
[----:B------:R-:W3:Y:S01]  /*3450*/  MUFU.TANH R11, R11 ;  /* 0x0000000b000b7308 */ /* 0x000ee20000002400 */
[----:B------:R-:W-:Y:S02]  /*3460*/  MOV R29, UR10 ;  /* 0x0000000a001d7c02 */ /* 0x000fe40008000f00 */
[----:B------:R-:W-:-:S03]  /*3470*/  FSETP.NEU.FTZ.AND P2, PT, R174, -INF , PT ;  /* 0xff800000ae00780b */ /* 0x000fc60003f5d000 */
[----:B------:R-:W-:Y:S02]  /*3480*/  FFMA.FTZ R29, R174, R29, -8 ;  /* 0xc1000000ae1d7423 */ /* 0x000fe4000001001d */
[----:B------:R-:W3:Y:S03]  /*3490*/  MUFU.TANH R13, R13 ;  /* 0x0000000d000d7308 */ /* 0x000ee60000002400 */
[----:B------:R-:W-:Y:S02]  /*34a0*/  FSEL R75, R29, RZ, P2 ;  /* 0x000000ff1d4b7208 */ /* 0x000fe40001000000 */
[----:B------:R-:W-:-:S03]  /*34b0*/  ISETP.GT.AND P2, PT, R49, RZ, PT ;  /* 0x000000ff3100720c */ /* 0x000fc60003f44270 */
[--C-:B------:R-:W-:Y:S01]  /*34c0*/  FFMA.FTZ R29, R52, UR10, -R75.reuse ;  /* 0x0000000a341d7c23 */ /* 0x100fe2000801084b */
[----:B------:R-:W-:Y:S01]  /*34d0*/  FSEL R50, R3, -INF , P2 ;  /* 0xff80000003327808 */ /* 0x000fe20001000000 */
[--C-:B------:R-:W-:Y:S01]  /*34e0*/  FFMA.FTZ R36, R53, UR10, -R75.reuse ;  /* 0x0000000a35247c23 */ /* 0x100fe2000801084b */
[----:B------:R-:W-:Y:S01]  /*34f0*/  ISETP.GT.AND P2, PT, R49, 0x9, PT ;  /* 0x000000093100780c */ /* 0x000fe20003f44270 */
[--C-:B------:R-:W-:Y:S01]  /*3500*/  FFMA.FTZ R3, R54, UR10, -R75.reuse ;  /* 0x0000000a36037c23 */ /* 0x100fe2000801084b */
[----:B--2---:R-:W-:Y:S01]  /*3510*/  FSEL R52, R5, -INF , P4 ;  /* 0xff80000005347808 */ /* 0x004fe20002000000 */
[--C-:B------:R-:W-:Y:S01]  /*3520*/  FFMA.FTZ R4, R55, UR10, -R75.reuse ;  /* 0x0000000a37047c23 */ /* 0x100fe2000801084b */
[----:B------:R-:W-:Y:S01]  /*3530*/  FMNMX.FTZ R5, R50, R51, !PT ;  /* 0x0000003332057209 */ /* 0x000fe20007810000 */
[--C-:B------:R-:W-:Y:S01]  /*3540*/  FFMA.FTZ R59, R56, UR10, -R75.reuse ;  /* 0x0000000a383b7c23 */ /* 0x100fe2000801084b */
[----:B----4-:R-:W-:Y:S01]  /*3550*/  FSEL R53, R6, -INF , P2 ;  /* 0xff80000006357808 */ /* 0x010fe20001000000 */
[----:B------:R-:W2:Y:S01]  /*3560*/  MUFU.TANH R14, R14 ;  /* 0x0000000e000e7308 */ /* 0x000ea20000002400 */
[----:B------:R-:W-:Y:S01]  /*3570*/  FMNMX.FTZ R6, R52, R5, !PT ;  /* 0x0000000534067209 */ /* 0x000fe20007810000 */
[--C-:B------:R-:W-:Y:S01]  /*3580*/  FFMA.FTZ R38, R38, UR10, -R75.reuse ;  /* 0x0000000a26267c23 */ /* 0x100fe2000801084b */
[----:B------:R-:W-:Y:S01]  /*3590*/  ISETP.GT.AND P2, PT, R49, 0x11, PT ;  /* 0x000000113100780c */ /* 0x000fe20003f44270 */
[--C-:B------:R-:W-:Y:S01]  /*35a0*/  FFMA.FTZ R89, R89, UR10, -R75.reuse ;  /* 0x0000000a59597c23 */ /* 0x100fe2000801084b */
[----:B-1----:R-:W-:Y:S01]  /*35b0*/  FSEL R54, R8, -INF , P3 ;  /* 0xff80000008367808 */ /* 0x002fe20001800000 */
        /* <DEDUP_REMOVED lines=11> */
[----:B0-----:R-:W-:Y:S01]  /*3670*/  FSEL R56, R9, -INF , P3 ;  /* 0xff80000009387808 */ /* 0x001fe20001800000 */
[--C-:B------:R-:W-:Y:S01]  /*3680*/  FFMA.FTZ R33, R33, UR10, -R75.reuse ;  /* 0x0000000a21217c23 */ /* 0x100fe2000801084b */
[----:B------:R-:W-:Y:S01]  /*3690*/  FMNMX.FTZ R7, R55, R6, !PT ;  /* 0x0000000637077209 */ /* 0x000fe20007810000 */
[--C-:B------:R-:W-:Y:S01]  /*36a0*/  FFMA.FTZ R6, R88, UR10, -R75.reuse ;  /* 0x0000000a58067c23 */ /* 0x100fe2000801084b */
[C---:B------:R-:W-:Y:S01]  /*36b0*/  ISETP.GT.AND P3, PT, R49.reuse, 0x20, PT ;  /* 0x000000203100780c */ /* 0x040fe20003f64270 */
[--C-:B------:R-:W-:Y:S01]  /*36c0*/  FFMA.FTZ R32, R32, UR10, -R75.reuse ;  /* 0x0000000a20207c23 */ /* 0x100fe2000801084b */
[----:B------:R-:W-:Y:S01]  /*36d0*/  FSEL R57, R10, -INF , P2 ;  /* 0xff8000000a397808 */ /* 0x000fe20001000000 */
[----:B------:R3:W-:Y:S01]  /*36e0*/  MUFU.EX2 R5, R59 ;  /* 0x0000003b00057308 */ /* 0x0007e20000000800 */
[----:B------:R-:W-:Y:S01]  /*36f0*/  FMNMX.FTZ R8, R56, R7, !PT ;  /* 0x0000000738087209 */ /* 0x000fe20007810000 */
[--C-:B------:R-:W-:Y:S01]  /*3700*/  FFMA.FTZ R10, R90, UR10, -R75.reuse ;  /* 0x0000000a5a0a7c23 */ /* 0x100fe2000801084b */
[----:B------:R-:W-:Y:S01]  /*3710*/  ISETP.GT.AND P2, PT, R49, 0x21, PT ;  /* 0x000000213100780c */ /* 0x000fe20003f44270 */
[--C-:B------:R-:W-:Y:S01]  /*3720*/  FFMA.FTZ R30, R30, UR10, -R75.reuse ;  /* 0x0000000a1e1e7c23 */ /* 0x100fe2000801084b */
[----:B------:R-:W-:Y:S01]  /*3730*/  FSEL R58, R12, -INF , P3 ;  /* 0xff8000000c3a7808 */ /* 0x000fe20001800000 */
[--C-:B------:R-:W-:Y:S01]  /*3740*/  FFMA.FTZ R31, R31, UR10, -R75.reuse ;  /* 0x0000000a1f1f7c23 */ /* 0x100fe2000801084b */
[----:B------:R-:W-:Y:S01]  /*3750*/  FMNMX.FTZ R7, R57, R8, !PT ;  /* 0x0000000839077209 */ /* 0x000fe20007810000 */
[----:B------:R-:W0:Y:S01]  /*3760*/  MUFU.TANH R21, R21 ;  /* 0x0000001500157308 */ /* 0x000e220000002400 */
[----:B------:R-:W-:Y:S01]  /*3770*/  ISETP.GT.AND P3, PT, R49, 0x28, PT ;  /* 0x000000283100780c */ /* 0x000fe20003f64270 */
[--C-:B------:R-:W-:Y:S01]  /*3780*/  FFMA.FTZ R34, R34, UR10, -R75.reuse ;  /* 0x0000000a22227c23 */ /* 0x100fe2000801084b */
[----:B---3--:R-:W-:Y:S01]  /*3790*/  FSEL R59, R11, -INF , P2 ;  /* 0xff8000000b3b7808 */ /* 0x008fe20001000000 */
[--C-:B------:R-:W-:Y:S01]  /*37a0*/  FFMA.FTZ R39, R39, UR10, -R75.reuse ;  /* 0x0000000a27277c23 */ /* 0x100fe2000801084b */
[----:B------:R-:W-:Y:S01]  /*37b0*/  FMNMX.FTZ R8, R58, R7, !PT ;  /* 0x000000073a087209 */ /* 0x000fe20007810000 */
[--C-:B------:R-:W-:Y:S01]  /*37c0*/  FFMA.FTZ R40, R40, UR10, -R75.reuse ;  /* 0x0000000a28287c23 */ /* 0x100fe2000801084b */
[----:B------:R-:W-:Y:S01]  /*37d0*/  ISETP.GT.AND P2, PT, R49, 0x29, PT ;  /* 0x000000293100780c */ /* 0x000fe20003f44270 */
[----:B------:R-:W3:Y:S01]  /*37e0*/  MUFU.TANH R24, R24 ;  /* 0x0000001800187308 */ /* 0x000ee20000002400 */
[----:B------:R-:W-:Y:S01]  /*37f0*/  FSEL R62, R13, -INF , P3 ;  /* 0xff8000000d3e7808 */ /* 0x000fe20001800000 */
[--C-:B------:R-:W-:Y:S01]  /*3800*/  FFMA.FTZ R43, R43, UR10, -R75.reuse ;  /* 0x0000000a2b2b7c23 */ /* 0x100fe2000801084b */
[----:B------:R-:W-:Y:S01]  /*3810*/  FMNMX.FTZ R9, R59, R8, !PT ;  /* 0x000000083b097209 */ /* 0x000fe20007810000 */
[--C-:B------:R-:W-:Y:S01]  /*3820*/  FFMA.FTZ R44, R44, UR10, -R75.reuse ;  /* 0x0000000a2c2c7c23 */ /* 0x100fe2000801084b */
[----:B------:R-:W-:Y:S01]  /*3830*/  ISETP.GT.AND P3, PT, R49, 0x30, PT ;  /* 0x000000303100780c */ /* 0x000fe20003f64270 */
[--C-:B------:R-:W-:Y:S01]  /*3840*/  FFMA.FTZ R41, R41, UR10, -R75.reuse ;  /* 0x0000000a29297c23 */ /* 0x100fe2000801084b */
[----:B--2---:R-:W-:Y:S01]  /*3850*/  FSEL R63, R14, -INF , P2 ;  /* 0xff8000000e3f7808 */ /* 0x004fe20001000000 */
        /* <DEDUP_REMOVED lines=10> */
[----:B------:R-:W-:Y:S01]  /*3900*/  FFMA.FTZ R8, R91, UR10, -R75 ;  /* 0x0000000a5b087c23 */ /* 0x000fe2000801084b */
[----:B----4-:R-:W-:Y:S01]  /*3910*/  FSEL R67, R15, -INF , P2 ;  /* 0xff8000000f437808 */ /* 0x010fe20001000000 */
[--C-:B------:R-:W-:Y:S01]  /*3920*/  IMAD.MOV.U32 R94, RZ, RZ, R151.reuse ;  /* 0x000000ffff5e7224 */ /* 0x100fe200078e0097 */
[----:B------:R-:W-:Y:S01]  /*3930*/  FMNMX.FTZ R12, R66, R9, !PT ;  /* 0x00000009420c7209 */ /* 0x000fe20007810000 */
[--C-:B------:R-:W-:Y:S01]  /*3940*/  IMAD.MOV.U32 R91, RZ, RZ, R151.reuse ;  /* 0x000000ffff5b7224 */ /* 0x100fe200078e0097 */
[----:B------:R-:W-:Y:S01]  /*3950*/  ISETP.GT.AND P2, PT, R49, 0x39, PT ;  /* 0x000000393100780c */ /* 0x000fe20003f44270 */
[----:B------:R-:W4:Y:S01]  /*3960*/  MUFU.TANH R60, R60 ;  /* 0x0000003c003c7308 */ /* 0x000f220000002400 */
[----:B0-----:R-:W-:Y:S01]  /*3970*/  FSEL R70, R21, -INF , P3 ;  /* 0xff80000015467808 */ /* 0x001fe20001800000 */
[--C-:B------:R-:W-:Y:S01]  /*3980*/  IMAD.MOV.U32 R90, RZ, RZ, R151.reuse ;  /* 0x000000ffff5a7224 */ /* 0x100fe200078e0097 */
[----:B------:R-:W-:Y:S01]  /*3990*/  FMNMX.FTZ R9, R67, R12, !PT ;  /* 0x0000000c43097209 */ /* 0x000fe20007810000 */
[----:B------:R-:W-:Y:S01]  /*39a0*/  IMAD.MOV.U32 R88, RZ, RZ, R151 ;  /* 0x000000ffff587224 */ /* 0x000fe200078e0097 */
[----:B------:R-:W-:-:S02]  /*39b0*/  ISETP.GT.AND P3, PT, R49, 0x40, PT ;  /* 0x000000403100780c */ /* 0x000fc40003f64270 */
[----:B---3--:R-:W-:Y:S01]  /*39c0*/  FSEL R71, R24, -INF , P2 ;  /* 0xff80000018477808 */ /* 0x008fe20001000000 */
[----:B------:R-:W0:Y:S01]  /*39d0*/  MUFU.TANH R61, R61 ;  /* 0x0000003d003d7308 */ /* 0x000e220000002400 */
        /* <DEDUP_REMOVED lines=8> */
[C---:B------:R-:W-:Y:S01]  /*3a60*/  ISETP.GT.AND P2, PT, R49.reuse, 0x49, PT ;  /* 0x000000493100780c */ /* 0x040fe20003f44270 */
[----:B------:R-:W1:Y:S01]  /*3a70*/  MUFU.TANH R65, R65 ;  /* 0x0000004100417308 */ /* 0x000e620000002400 */
[----:B----4-:R-:W-:Y:S02]  /*3a80*/  FSEL R60, R60, -INF , P3 ;  /* 0xff8000003c3c7808 */ /* 0x010fe40001800000 */
[----:B------:R-:W-:Y:S02]  /*3a90*/  FMNMX.FTZ R13, R74, R13, !PT ;  /* 0x0000000d4a0d7209 */ /* 0x000fe40007810000 */
[----:B------:R-:W-:-:S02]  /*3aa0*/  ISETP.GT.AND P3, PT, R49, 0x50, PT ;  /* 0x000000503100780c */ /* 0x000fc40003f64270 */
[----:B0-----:R-:W-:Y:S01]  /*3ab0*/  FSEL R61, R61, -INF , P2 ;  /* 0xff8000003d3d7808 */ /* 0x001fe20001000000 */
[----:B------:R-:W0:Y:S01]  /*3ac0*/  MUFU.TANH R68, R68 ;  /* 0x0000004400447308 */ /* 0x000e220000002400 */
[----:B------:R-:W-:Y:S02]  /*3ad0*/  FMNMX.FTZ R12, R60, R13, !PT ;  /* 0x0000000d3c0c7209 */ /* 0x000fe40007810000 */
[----:B------:R-:W-:Y:S02]  /*3ae0*/  ISETP.GT.AND P2, PT, R49, 0x51, PT ;  /* 0x000000513100780c */ /* 0x000fe40003f44270 */
[----:B--2---:R-:W-:Y:S02]  /*3af0*/  FSEL R64, R64, -INF , P3 ;  /* 0xff80000040407808 */ /* 0x004fe40001800000 */
[----:B------:R-:W-:Y:S01]  /*3b00*/  FMNMX.FTZ R13, R61, R12, !PT ;  /* 0x0000000c3d0d7209 */ /* 0x000fe20007810000 */
[----:B------:R-:W2:Y:S01]  /*3b10*/  MUFU.TANH R69, R69 ;  /* 0x0000004500457308 */ /* 0x000ea20000002400 */
[----:B------:R-:W-:Y:S01]  /*3b20*/  ISETP.GT.AND P3, PT, R49, 0x58, PT ;  /* 0x000000583100780c */ /* 0x000fe20003f64270 */
[----:B------:R-:W-:Y:S01]  /*3b30*/  FFMA.FTZ R12, R37, UR10, -R75 ;  /* 0x0000000a250c7c23 */ /* 0x000fe2000801084b */
[----:B-1----:R-:W-:-:S02]  /*3b40*/  FSEL R65, R65, -INF , P2 ;  /* 0xff80000041417808 */ /* 0x002fc40001000000 */
[----:B------:R-:W-:Y:S02]  /*3b50*/  FMNMX.FTZ R20, R64, R13, !PT ;  /* 0x0000000d40147209 */ /* 0x000fe40007810000 */
[----:B------:R-:W-:Y:S01]  /*3b60*/  ISETP.GT.AND P2, PT, R49, 0x59, PT ;  /* 0x000000593100780c */ /* 0x000fe20003f44270 */
[----:B------:R-:W1:Y:S01]  /*3b70*/  MUFU.TANH R72, R72 ;  /* 0x0000004800487308 */ /* 0x000e620000002400 */
[----:B0-----:R-:W-:Y:S02]  /*3b80*/  FSEL R68, R68, -INF , P3 ;  /* 0xff80000044447808 */ /* 0x001fe40001800000 */
[----:B------:R-:W-:Y:S02]  /*3b90*/  FMNMX.FTZ R13, R65, R20, !PT ;  /* 0x00000014410d7209 */ /* 0x000fe40007810000 */
[----:B------:R-:W-:Y:S02]  /*3ba0*/  ISETP.GT.AND P3, PT, R49, 0x60, PT ;  /* 0x000000603100780c */ /* 0x000fe40003f64270 */
[----:B------:R-:W-:Y:S01]  /*3bb0*/  FMNMX.FTZ R20, R68, R13, !PT ;  /* 0x0000000d44147209 */ /* 0x000fe20007810000 */
[----:B------:R-:W0:Y:S01]  /*3bc0*/  MUFU.TANH R73, R73 ;  /* 0x0000004900497308 */ /* 0x000e220000002400 */
[----:B--2---:R-:W-:-:S02]  /*3bd0*/  FSEL R69, R69, -INF , P2 ;  /* 0xff80000045457808 */ /* 0x004fc40001000000 */
[----:B------:R-:W-:Y:S02]  /*3be0*/  ISETP.GT.AND P2, PT, R49, 0x61, PT ;  /* 0x000000613100780c */ /* 0x000fe40003f44270 */
[----:B------:R-:W-:-:S03]  /*3bf0*/  FMNMX.FTZ R15, R69, R20, !PT ;  /* 0x00000014450f7209 */ /* 0x000fc60007810000 */
[----:B------:R-:W2:Y:S01]  /*3c00*/  MUFU.TANH R76, R76 ;  /* 0x0000004c004c7308 */ /* 0x000ea20000002400 */
[----:B-1----:R-:W-:Y:S02]  /*3c10*/  FSEL R72, R72, -INF , P3 ;  /* 0xff80000048487808 */ /* 0x002fe40001800000 */
[----:B------:R-:W-:Y:S02]  /*3c20*/  ISETP.GT.AND P3, PT, R49, 0x68, PT ;  /* 0x000000683100780c */ /* 0x000fe40003f64270 */
[----:B------:R-:W-:-:S03]  /*3c30*/  FMNMX.FTZ R20, R72, R15, !PT ;  /* 0x0000000f48147209 */ /* 0x000fc60007810000 */
[----:B------:R-:W1:Y:S01]  /*3c40*/  MUFU.TANH R77, R77 ;  /* 0x0000004d004d7308 */ /* 0x000e620000002400 */
[----:B0-----:R-:W-:Y:S02]  /*3c50*/  FSEL R73, R73, -INF , P2 ;  /* 0xff80000049497808 */ /* 0x001fe40001000000 */
[----:B------:R-:W-:Y:S02]  /*3c60*/  ISETP.GT.AND P2, PT, R49, 0x69, PT ;  /* 0x000000693100780c */ /* 0x000fe40003f44270 */
[----:B------:R-:W-:-:S03]  /*3c70*/  FMNMX.FTZ R15, R73, R20, !PT ;  /* 0x00000014490f7209 */ /* 0x000fc60007810000 */
[----:B------:R-:W0:Y:S01]  /*3c80*/  MUFU.TANH R80, R80 ;  /* 0x0000005000507308 */ /* 0x000e220000002400 */
[----:B--2---:R-:W-:Y:S02]  /*3c90*/  FSEL R76, R76, -INF , P3 ;  /* 0xff8000004c4c7808 */ /* 0x004fe40001800000 */
        /* <DEDUP_REMOVED lines=12> */
[----:B------:R-:W-:Y:S01]  /*3d60*/  ISETP.GT.AND P2, PT, R49, 0x79, PT ;  /* 0x000000793100780c */ /* 0x000fe20003f44270 */
[----:B------:R-:W-:Y:S01]  /*3d70*/  IMAD.MOV.U32 R49, RZ, RZ, R151 ;  /* 0x000000ffff317224 */ /* 0x000fe200078e0097 */
[----:B------:R-:W-:Y:S01]  /*3d80*/  FMNMX.FTZ R21, R81, R20, !PT ;  /* 0x0000001451157209 */ /* 0x000fe20007810000 */
[----:B------:R-:W-:-:S02]  /*3d90*/  FFMA.FTZ R20, R27, UR10, -R75 ;  /* 0x0000000a1b147c23 */ /* 0x000fc4000801084b */
[----:B------:R2:W-:Y:S01]  /*3da0*/  MUFU.EX2 R37, R38 ;  /* 0x0000002600257308 */ /* 0x0005e20000000800 */
[----:B-1----:R-:W-:-:S04]  /*3db0*/  FSEL R84, R84, -INF , P3 ;  /* 0xff80000054547808 */ /* 0x002fc80001800000 */
[----:B------:R-:W-:-:S03]  /*3dc0*/  FMNMX.FTZ R24, R84, R21, !PT ;  /* 0x0000001554187209 */ /* 0x000fc60007810000 */
[----:B------:R-:W-:Y:S01]  /*3dd0*/  MUFU.EX2 R29, R29 ;  /* 0x0000001d001d7308 */ /* 0x000fe20000000800 */
[----:B0-----:R-:W-:Y:S01]  /*3de0*/  FSEL R85, R85, -INF , P2 ;  /* 0xff80000055557808 */ /* 0x001fe20001000000 */
[----:B--2---:R-:W-:-:S03]  /*3df0*/  IMAD.U32 R38, RZ, RZ, UR10 ;  /* 0x0000000aff267e24 */ /* 0x004fc6000f8e00ff */
[----:B------:R-:W-:-:S03]  /*3e00*/  FMNMX.FTZ R24, R85, R24, !PT ;  /* 0x0000001855187209 */ /* 0x000fc60007810000 */
[----:B------:R-:W-:Y:S02]  /*3e10*/  MUFU.EX2 R36, R36 ;  /* 0x0000002400247308 */ /* 0x000fe40000000800 */
[----:B------:R-:W0:Y:S06]  /*3e20*/  SHFL.BFLY PT, R21, R24, 0x2, 0x1f ;  /* 0x0c401f0018157f89 */ /* 0x000e2c00000e0000 */
[----:B------:R-:W-:Y:S08]  /*3e30*/  MUFU.EX2 R3, R3 ;  /* 0x0000000300037308 */ /* 0x000ff00000000800 */
[----:B------:R-:W1:Y:S08]  /*3e40*/  MUFU.EX2 R4, R4 ;  /* 0x0000000400047308 */ /* 0x000e700000000800 */
[----:B------:R-:W-:Y:S01]  /*3e50*/  MUFU.EX2 R6, R6 ;  /* 0x0000000600067308 */ /* 0x000fe20000000800 */
[----:B0-----:R-:W-:Y:S01]  /*3e60*/  FMNMX.FTZ R25, R24, R21, !PT ;  /* 0x0000001518197209 */ /* 0x001fe20007810000 */
[----:B------:R-:W-:-:S04]  /*3e70*/  FFMA.FTZ R21, R45, UR10, -R75 ;  /* 0x0000000a2d157c23 */ /* 0x000fc8000801084b */
[----:B------:R-:W0:Y:S02]  /*3e80*/  SHFL.BFLY PT, R24, R25, 0x1, 0x1f ;  /* 0x0c201f0019187f89 */ /* 0x000e2400000e0000 */
[----:B------:R2:W-:Y:S01]  /*3e90*/  MUFU.EX2 R7, R89 ;  /* 0x0000005900077308 */ /* 0x0005e20000000800 */
[----:B-1----:R-:W-:-:S04]  /*3ea0*/  F2FP.SATFINITE.E4M3.F32.PACK_AB_MERGE_C R229, R4, R3, RZ ;  /* 0x0000000304e5723e */ /* 0x002fc800048070ff */
[----:B------:R-:W-:-:S03]  /*3eb0*/  F2FP.SATFINITE.E4M3.F32.PACK_AB_MERGE_C R229, R36, R29, R229 ;  /* 0x0000001d24e5723e */ /* 0x000fc600048070e5 */
[----:B------:R-:W-:Y:S01]  /*3ec0*/  MUFU.EX2 R13, R35 ;  /* 0x00000023000d7308 */ /* 0x000fe20000000800 */
[----:B--2---:R-:W-:-:S07]  /*3ed0*/  IMAD.MOV.U32 R89, RZ, RZ, R151 ;  /* 0x000000ffff597224 */ /* 0x004fce00078e0097 */
[----:B------:R1:W-:Y:S01]  /*3ee0*/  MUFU.EX2 R35, R26 ;  /* 0x0000001a00237308 */ /* 0x0003e20000000800 */
[----:B0-----:R-:W-:Y:S01]  /*3ef0*/  FMNMX.FTZ R161, R25, R24, !PT ;  /* 0x0000001819a17209 */ /* 0x001fe20007810000 */
[----:B------:R-:W-:-:S06]  /*3f00*/  FFMA.FTZ R24, R47, UR10, -R75 ;  /* 0x0000000a2f187c23 */ /* 0x000fcc000801084b */
[----:B------:R-:W0:Y:S01]  /*3f10*/  MUFU.EX2 R10, R10 ;  /* 0x0000000a000a7308 */ /* 0x000e220000000800 */
[----:B-1----:R-:W-:-:S01]  /*3f20*/  FFMA.FTZ R26, R46, UR10, -R75 ;  /* 0x0000000a2e1a7c23 */ /* 0x002fc2000801084b */
[C---:B------:R-:W-:Y:S01]  /*3f30*/  FSETP.NEU.FTZ.AND P2, PT, R161.reuse, -INF , PT ;  /* 0xff800000a100780b */ /* 0x040fe20003f5d000 */
[----:B------:R-:W-:-:S01]  /*3f40*/  FFMA.FTZ R25, R161, R38, -8 ;  /* 0xc1000000a1197423 */ /* 0x000fc20000010026 */
[----:B------:R-:W-:Y:S01]  /*3f50*/  FADD.FTZ R38, R29, R36 ;  /* 0x000000241d267221 */ /* 0x000fe20000010000 */
[--C-:B------:R-:W-:Y:S02]  /*3f60*/  IMAD.MOV.U32 R75, RZ, RZ, R151.reuse ;  /* 0x000000ffff4b7224 */ /* 0x100fe400078e0097 */
[--C-:B------:R-:W-:Y:S01]  /*3f70*/  IMAD.MOV.U32 R36, RZ, RZ, R151.reuse ;  /* 0x000000ffff247224 */ /* 0x100fe200078e0097 */
[----:B------:R-:W-:Y:S01]  /*3f80*/  FSEL R27, R25, RZ, P2 ;  /* 0x000000ff191b7208 */ /* 0x000fe20001000000 */
[----:B------:R-:W-:Y:S01]  /*3f90*/  FADD.FTZ R47, R3, R38 ;  /* 0x00000026032f7221 */ /* 0x000fe20000010000 */
[----:B------:R-:W-:Y:S01]  /*3fa0*/  MUFU.EX2 R8, R8 ;  /* 0x0000000800087308 */ /* 0x000fe20000000800 */
[----:B------:R-:W-:Y:S01]  /*3fb0*/  PLOP3.LUT P2, PT, PT, PT, UP0, 0x80, 0x0 ;  /* 0x000000000000781c */ /* 0x000fe20003f4f008 */
[----:B------:R-:W-:-:S02]  /*3fc0*/  IMAD.MOV.U32 R29, RZ, RZ, R151 ;  /* 0x000000ffff1d7224 */ /* 0x000fc400078e0097 */
[----:B------:R-:W-:-:S01]  /*3fd0*/  FFMA.FTZ R50, R50, UR10, -R27 ;  /* 0x0000000a32327c23 */ /* 0x000fc2000801081b */
[--C-:B------:R-:W-:Y:S01]  /*3fe0*/  FFMA.FTZ R51, R51, UR10, -R27.reuse ;  /* 0x0000000a33337c23 */ /* 0x100fe2000801081b */
[----:B------:R-:W-:-:S01]  /*3ff0*/  FFMA.FTZ R52, R52, UR10, -R27 ;  /* 0x0000000a34347c23 */ /* 0x000fc2000801081b */
[--C-:B------:R-:W-:Y:S01]  /*4000*/  FFMA.FTZ R53, R53, UR10, -R27.reuse ;  /* 0x0000000a35357c23 */ /* 0x100fe2000801081b */
[----:B------:R-:W-:-:S01]  /*4010*/  FFMA.FTZ R54, R54, UR10, -R27 ;  /* 0x0000000a36367c23 */ /* 0x000fc2000801081b */
[--C-:B------:R-:W-:Y:S01]  /*4020*/  FFMA.FTZ R55, R55, UR10, -R27.reuse ;  /* 0x0000000a37377c23 */ /* 0x100fe2000801081b */
        /* <DEDUP_REMOVED lines=8> */
[----:B------:R-:W1:Y:S01]  /*40b0*/  MUFU.EX2 R51, R51 ;  /* 0x0000003300337308 */ /* 0x000e620000000800 */
[----:B------:R-:W-:-:S01]  /*40c0*/  FADD.FTZ R47, R5, R46 ;  /* 0x0000002e052f7221 */ /* 0x000fc20000010000 */
        /* <DEDUP_REMOVED lines=9> */
[----:B0-----:R-:W-:Y:S01]  /*4160*/  F2FP.SATFINITE.E4M3.F32.PACK_AB_MERGE_C R231, R10, R7, RZ ;  /* 0x000000070ae7723e */ /* 0x001fe200048070ff */
        /* <DEDUP_REMOVED lines=8> */
[--C-:B------:R-:W-:Y:S01]  /*41f0*/  FFMA.FTZ R76, R76, UR10, -R27.reuse ;  /* 0x0000000a4c4c7c23 */ /* 0x100fe2000801081b */
[----:B------:R-:W-:-:S01]  /*4200*/  FFMA.FTZ R77, R77, UR10, -R27 ;  /* 0x0000000a4d4d7c23 */ /* 0x000fc2000801081b */
[----:B------:R-:W-:Y:S01]  /*4210*/  F2FP.SATFINITE.E4M3.F32.PACK_AB_MERGE_C R231, R6, R5, R231 ;  /* 0x0000000506e7723e */ /* 0x000fe200048070e7 */
[----:B------:R-:W-:-:S01]  /*4220*/  FFMA.FTZ R80, R80, UR10, -R27 ;  /* 0x0000000a50507c23 */ /* 0x000fc2000801081b */
[----:B------:R-:W1:Y:S01]  /*4230*/  MUFU.EX2 R54, R54 ;  /* 0x0000003600367308 */ /* 0x000e620000000800 */
[----:B--2---:R-:W-:-:S01]  /*4240*/  FADD.FTZ R38, R52, R45 ;  /* 0x0000002d34267221 */ /* 0x004fc20000010000 */
[--C-:B------:R-:W-:Y:S01]  /*4250*/  FFMA.FTZ R81, R81, UR10, -R27.reuse ;  /* 0x0000000a51517c23 */ /* 0x100fe2000801081b */
[----:B------:R-:W-:-:S01]  /*4260*/  FFMA.FTZ R84, R84, UR10, -R27 ;  /* 0x0000000a54547c23 */ /* 0x000fc2000801081b */
[----:B------:R-:W-:Y:S01]  /*4270*/  FFMA.FTZ R27, R85, UR10, -R27 ;  /* 0x0000000a551b7c23 */ /* 0x000fe2000801081b */
[----:B------:R-:W-:-:S02]  /*4280*/  IMAD.MOV.U32 R85, RZ, RZ, R151 ;  /* 0x000000ffff557224 */ /* 0x000fc400078e0097 */
[----:B------:R-:W-:Y:S01]  /*4290*/  IMAD.MOV.U32 R46, RZ, RZ, R151 ;  /* 0x000000ffff2e7224 */ /* 0x000fe200078e0097 */
[----:B------:R-:W2:Y:S01]  /*42a0*/  MUFU.EX2 R55, R55 ;  /* 0x0000003700377308 */ /* 0x000ea20000000800 */
[----:B0-----:R-:W-:-:S01]  /*42b0*/  FADD.FTZ R45, R53, R38 ;  /* 0x00000026352d7221 */ /* 0x001fc20000010000 */
[----:B------:R-:W-:Y:S01]  /*42c0*/  FADD.FTZ R38, R6, R47 ;  /* 0x0000002f06267221 */ /* 0x000fe20000010000 */
[----:B------:R-:W-:Y:S02]  /*42d0*/  F2FP.SATFINITE.E4M3.F32.PACK_AB_MERGE_C R52, R53, R52, RZ ;  /* 0x000000343534723e */ /* 0x000fe400048070ff */
[----:B------:R-:W-:Y:S01]  /*42e0*/  MOV R53, R151 ;  /* 0x0000009700357202 */ /* 0x000fe20000000f00 */
[----:B------:R-:W-:-:S01]  /*42f0*/  FADD.FTZ R47, R7, R38 ;  /* 0x00000026072f7221 */ /* 0x000fc20000010000 */
[----:B------:R-:W-:Y:S01]  /*4300*/  F2FP.SATFINITE.E4M3.F32.PACK_AB_MERGE_C R228, R51, R50, R52 ;  /* 0x0000003233e4723e */ /* 0x000fe20004807034 */
[----:B------:R-:W0:Y:S01]  /*4310*/  MUFU.EX2 R56, R56 ;  /* 0x0000003800387308 */ /* 0x000e220000000800 */
[----:B-1----:R-:W-:-:S01]  /*4320*/  FADD.FTZ R2, R54, R45 ;  /* 0x0000002d36027221 */ /* 0x002fc20000010000 */
[----:B------:R-:W-:Y:S01]  /*4330*/  FADD.FTZ R47, R10, R47 ;  /* 0x0000002f0a2f7221 */ /* 0x000fe20000010000 */
[----:B------:R-:W-:-:S02]  /*4340*/  IMAD.MOV.U32 R52, RZ, RZ, R151 ;  /* 0x000000ffff347224 */ /* 0x000fc400078e0097 */
[----:B------:R-:W-:Y:S02]  /*4350*/  IMAD.MOV.U32 R51, RZ, RZ, R151 ;  /* 0x000000ffff337224 */ /* 0x000fe400078e0097 */
[----:B------:R-:W-:-:S01]  /*4360*/  FADD.FTZ R38, R8, R47 ;  /* 0x0000002f08267221 */ /* 0x000fc20000010000 */
[----:B------:R-:W-:Y:S01]  /*4370*/  IMAD.MOV.U32 R50, RZ, RZ, R151 ;  /* 0x000000ffff327224 */ /* 0x000fe200078e0097 */
[----:B------:R-:W1:Y:S01]  /*4380*/  MUFU.EX2 R57, R57 ;  /* 0x0000003900397308 */ /* 0x000e620000000800 */
[----:B--2---:R-:W-:-:S07]  /*4390*/  FADD.FTZ R45, R55, R2 ;  /* 0x00000002372d7221 */ /* 0x004fce0000010000 */
[----:B------:R-:W2:Y:S01]  /*43a0*/  MUFU.EX2 R58, R58 ;  /* 0x0000003a003a7308 */ /* 0x000ea20000000800 */
[----:B0-----:R-:W-:-:S07]  /*43b0*/  FADD.FTZ R2, R56, R45 ;  /* 0x0000002d38027221 */ /* 0x001fce0000010000 */
[----:B------:R0:W3:Y:S01]  /*43c0*/  MUFU.EX2 R9, R92 ;  /* 0x0000005c00097308 */ /* 0x0000e20000000800 */
[----:B-1----:R-:W-:-:S01]  /*43d0*/  FADD.FTZ R45, R57, R2 ;  /* 0x00000002392d7221 */ /* 0x002fc20000010000 */
[----:B------:R-:W-:Y:S01]  /*43e0*/  F2FP.SATFINITE.E4M3.F32.PACK_AB_MERGE_C R56, R57, R56, RZ ;  /* 0x000000383938723e */ /* 0x000fe200048070ff */
[----:B------:R-:W-:-:S03]  /*43f0*/  IMAD.MOV.U32 R57, RZ, RZ, R151 ;  /* 0x000000ffff397224 */ /* 0x000fc600078e0097 */
[----:B------:R-:W-:Y:S01]  /*4400*/  F2FP.SATFINITE.E4M3.F32.PACK_AB_MERGE_C R230, R55, R54, R56 ;  /* 0x0000003637e6723e */ /* 0x000fe20004807038 */
[----:B------:R-:W-:Y:S01]  /*4410*/  IMAD.MOV.U32 R56, RZ, RZ, R151 ;  /* 0x000000ffff387224 */ /* 0x000fe200078e0097 */
[----:B------:R-:W1:Y:S01]  /*4420*/  MUFU.EX2 R59, R59 ;  /* 0x0000003b003b7308 */ /* 0x000e620000000800 */
[----:B--2---:R-:W-:-:S01]  /*4430*/  FADD.FTZ R2, R58, R45 ;  /* 0x0000002d3a027221 */ /* 0x004fc20000010000 */
[--C-:B0-----:R-:W-:Y:S02]  /*4440*/  IMAD.MOV.U32 R92, RZ, RZ, R151.reuse ;  /* 0x000000ffff5c7224 */ /* 0x101fe400078e0097 */
[--C-:B------:R-:W-:Y:S02]  /*4450*/  IMAD.MOV.U32 R55, RZ, RZ, R151.reuse ;  /* 0x000000ffff377224 */ /* 0x100fe400078e0097 */
[----:B------:R-:W-:Y:S02]  /*4460*/  IMAD.MOV.U32 R54, RZ, RZ, R151 ;  /* 0x000000ffff367224 */ /* 0x000fe400078e0097 */
[----:B------:R0:W2:Y:S01]  /*4470*/  MUFU.EX2 R11, R93 ;  /* 0x0000005d000b7308 */ /* 0x0000a20000000800 */
[----:B---3--:R-:W-:-:S07]  /*4480*/  FADD.FTZ R38, R9, R38 ;  /* 0x0000002609267221 */ /* 0x008fce0000010000 */
[----:B------:R-:W3:Y:S01]  /*4490*/  MUFU.EX2 R62, R62 ;  /* 0x0000003e003e7308 */ /* 0x000ee20000000800 */
[----:B-1----:R-:W-:-:S01]  /*44a0*/  FADD.FTZ R45, R59, R2 ;  /* 0x000000023b2d7221 */ /* 0x002fc20000010000 */
[----:B0-----:R-:W-:-:S06]  /*44b0*/  IMAD.MOV.U32 R93, RZ, RZ, R151 ;  /* 0x000000ffff5d7224 */ /* 0x001fcc00078e0097 */
[----:B------:R-:W0:Y:S01]  /*44c0*/  MUFU.EX2 R14, R14 ;  /* 0x0000000e000e7308 */ /* 0x000e220000000800 */
[----:B--2---:R-:W-:-:S07]  /*44d0*/  FADD.FTZ R47, R11, R38 ;  /* 0x000000260b2f7221 */ /* 0x004fce0000010000 */
[----:B------:R-:W1:Y:S01]  /*44e0*/  MUFU.EX2 R63, R63 ;  /* 0x0000003f003f7308 */ /* 0x000e620000000800 */
[----:B---3--:R-:W-:-:S07]  /*44f0*/  FADD.FTZ R2, R62, R45 ;  /* 0x0000002d3e027221 */ /* 0x008fce0000010000 */
[----:B------:R-:W2:Y:S01]  /*4500*/  MUFU.EX2 R12, R12 ;  /* 0x0000000c000c7308 */ /* 0x000ea20000000800 */
[----:B0-----:R-:W-:-:S01]  /*4510*/  FADD.FTZ R47, R14, R47 ;  /* 0x0000002f0e2f7221 */ /* 0x001fc20000010000 */
[----:B------:R-:W-:-:S04]  /*4520*/  F2FP.SATFINITE.E4M3.F32.PACK_AB_MERGE_C R225, R14, R11, RZ ;  /* 0x0000000b0ee1723e */ /* 0x000fc800048070ff */
[----:B------:R-:W-:Y:S02]  /*4530*/  F2FP.SATFINITE.E4M3.F32.PACK_AB_MERGE_C R225, R9, R8, R225 ;  /* 0x0000000809e1723e */ /* 0x000fe400048070e1 */
[----:B------:R-:W0:Y:S01]  /*4540*/  MUFU.EX2 R66, R66 ;  /* 0x0000004200427308 */ /* 0x000e220000000800 */
[----:B-1----:R-:W-:-:S01]  /*4550*/  FADD.FTZ R45, R63, R2 ;  /* 0x000000023f2d7221 */ /* 0x002fc20000010000 */
[----:B------:R-:W-:Y:S01]  /*4560*/  F2FP.SATFINITE.E4M3.F32.PACK_AB_MERGE_C R62, R63, R62, RZ ;  /* 0x0000003e3f3e723e */ /* 0x000fe200048070ff */
[----:B------:R-:W-:-:S03]  /*4570*/  IMAD.MOV.U32 R63, RZ, RZ, R151 ;  /* 0x000000ffff3f7224 */ /* 0x000fc600078e0097 */
[----:B------:R-:W-:Y:S01]  /*4580*/  F2FP.SATFINITE.E4M3.F32.PACK_AB_MERGE_C R224, R59, R58, R62 ;  /* 0x0000003a3be0723e */ /* 0x000fe2000480703e */
[----:B------:R-:W-:Y:S01]  /*4590*/  IMAD.MOV.U32 R62, RZ, RZ, R151 ;  /* 0x000000ffff3e7224 */ /* 0x000fe200078e0097 */
[----:B------:R-:W1:Y:S01]  /*45a0*/  MUFU.EX2 R67, R67 ;  /* 0x0000004300437308 */ /* 0x000e620000000800 */
[----:B--2---:R-:W-:-:S01]  /*45b0*/  FADD.FTZ R38, R12, R47 ;  /* 0x0000002f0c267221 */ /* 0x004fc20000010000 */
[--C-:B------:R-:W-:Y:S02]  /*45c0*/  IMAD.MOV.U32 R59, RZ, RZ, R151.reuse ;  /* 0x000000ffff3b7224 */ /* 0x100fe400078e0097 */
[--C-:B------:R-:W-:Y:S02]  /*45d0*/  IMAD.MOV.U32 R58, RZ, RZ, R151.reuse ;  /* 0x000000ffff3a7224 */ /* 0x100fe400078e0097 */
[----:B------:R-:W-:Y:S01]  /*45e0*/  FADD.FTZ R38, R13, R38 ;  /* 0x000000260d267221 */ /* 0x000fe20000010000 */
[----:B------:R-:W-:Y:S01]  /*45f0*/  IMAD.MOV.U32 R47, RZ, RZ, R151 ;  /* 0x000000ffff2f7224 */ /* 0x000fe200078e0097 */
[----:B------:R-:W2:Y:S01]  /*4600*/  MUFU.EX2 R33, R33 ;  /* 0x0000002100217308 */ /* 0x000ea20000000800 */
[----:B0-----:R-:W-:-:S01]  /*4610*/  FADD.FTZ R2, R66, R45 ;  /* 0x0000002d42027221 */ /* 0x001fc20000010000 */
[----:B------:R-:W-:-:S06]  /*4620*/  IMAD.MOV.U32 R45, RZ, RZ, R151 ;  /* 0x000000ffff2d7224 */ /* 0x000fcc00078e0097 */
[----:B------:R-:W0:Y:S01]  /*4630*/  MUFU.EX2 R70, R70 ;  /* 0x0000004600467308 */ /* 0x000e220000000800 */
[----:B-1----:R-:W-:-:S07]  /*4640*/  FADD.FTZ R3, R67, R2 ;  /* 0x0000000243037221 */ /* 0x002fce0000010000 */
[----:B------:R-:W1:Y:S01]  /*4650*/  MUFU.EX2 R32, R32 ;  /* 0x0000002000207308 */ /* 0x000e620000000800 */
[----:B--2---:R-:W-:-:S01]  /*4660*/  FADD.FTZ R7, R33, R38 ;  /* 0x0000002621077221 */ /* 0x004fc20000010000 */
[----:B------:R-:W-:-:S06]  /*4670*/  IMAD.MOV.U32 R38, RZ, RZ, R151 ;  /* 0x000000ffff267224 */ /* 0x000fcc00078e0097 */
[----:B------:R-:W2:Y:S01]  /*4680*/  MUFU.EX2 R71, R71 ;  /* 0x0000004700477308 */ /* 0x000ea20000000800 */
[----:B0-----:R-:W-:-:S07]  /*4690*/  FADD.FTZ R2, R70, R3 ;  /* 0x0000000346027221 */ /* 0x001fce0000010000 */
[----:B------:R-:W0:Y:S01]  /*46a0*/  MUFU.EX2 R15, R30 ;  /* 0x0000001e000f7308 */ /* 0x000e220000000800 */
[C---:B-1----:R-:W-:Y:S01]  /*46b0*/  F2FP.SATFINITE.E4M3.F32.PACK_AB_MERGE_C R33, R32.reuse, R33, RZ ;  /* 0x000000212021723e */ /* 0x042fe200048070ff */
[----:B------:R-:W-:-:S03]  /*46c0*/  FADD.FTZ R32, R32, R7 ;  /* 0x0000000720207221 */ /* 0x000fc60000010000 */
[----:B------:R-:W-:Y:S01]  /*46d0*/  F2FP.SATFINITE.E4M3.F32.PACK_AB_MERGE_C R227, R13, R12, R33 ;  /* 0x0000000c0de3723e */ /* 0x000fe20004807021 */
[----:B------:R-:W-:Y:S02]  /*46e0*/  IMAD.MOV.U32 R33, RZ, RZ, R151 ;  /* 0x000000ffff217224 */ /* 0x000fe400078e0097 */
[----:B------:R-:W1:Y:S01]  /*46f0*/  MUFU.EX2 R28, R28 ;  /* 0x0000001c001c7308 */ /* 0x000e620000000800 */
[----:B--2---:R-:W-:-:S01]  /*4700*/  FADD.FTZ R3, R71, R2 ;  /* 0x0000000247037221 */ /* 0x004fc20000010000 */
[----:B------:R-:W-:Y:S01]  /*4710*/  F2FP.SATFINITE.E4M3.F32.PACK_AB_MERGE_C R70, R71, R70, RZ ;  /* 0x000000464746723e */ /* 0x000fe200048070ff */
[----:B------:R-:W-:-:S03]  /*4720*/  IMAD.MOV.U32 R71, RZ, RZ, R151 ;  /* 0x000000ffff477224 */ /* 0x000fc600078e0097 */
[----:B------:R-:W-:Y:S01]  /*4730*/  F2FP.SATFINITE.E4M3.F32.PACK_AB_MERGE_C R226, R67, R66, R70 ;  /* 0x0000004243e2723e */ /* 0x000fe20004807046 */
[----:B------:R-:W-:Y:S01]  /*4740*/  IMAD.MOV.U32 R70, RZ, RZ, R151 ;  /* 0x000000ffff467224 */ /* 0x000fe200078e0097 */
[----:B------:R-:W2:Y:S01]  /*4750*/  MUFU.EX2 R20, R20 ;  /* 0x0000001400147308 */ /* 0x000ea20000000800 */
[----:B0-----:R-:W-:-:S01]  /*4760*/  FADD.FTZ R7, R15, R32 ;  /* 0x000000200f077221 */ /* 0x001fc20000010000 */
[--C-:B------:R-:W-:Y:S02]  /*4770*/  IMAD.MOV.U32 R67, RZ, RZ, R151.reuse ;  /* 0x000000ffff437224 */ /* 0x100fe400078e0097 */
[--C-:B------:R-:W-:Y:S02]  /*4780*/  IMAD.MOV.U32 R66, RZ, RZ, R151.reuse ;  /* 0x000000ffff427224 */ /* 0x100fe400078e0097 */
[----:B------:R-:W-:Y:S02]  /*4790*/  IMAD.MOV.U32 R32, RZ, RZ, R151 ;  /* 0x000000ffff207224 */ /* 0x000fe400078e0097 */
[----:B------:R-:W0:Y:S01]  /*47a0*/  MUFU.EX2 R30, R31 ;  /* 0x0000001f001e7308 */ /* 0x000e220000000800 */
[----:B-1----:R-:W-:-:S07]  /*47b0*/  FADD.FTZ R2, R28, R3 ;  /* 0x000000031c027221 */ /* 0x002fce0000010000 */
[----:B------:R1:W3:Y:S01]  /*47c0*/  MUFU.EX2 R31, R74 ;  /* 0x0000004a001f7308 */ /* 0x0002e20000000800 */
[----:B--2---:R-:W-:-:S04]  /*47d0*/  FADD.FTZ R4, R20, R7 ;  /* 0x0000000714047221 */ /* 0x004fc80000010000 */
[----:B------:R-:W-:-:S03]  /*47e0*/  FADD.FTZ R7, R35, R4 ;  /* 0x0000000423077221 */ /* 0x000fc60000010000 */
[----:B------:R-:W2:Y:S01]  /*47f0*/  MUFU.EX2 R60, R60 ;  /* 0x0000003c003c7308 */ /* 0x000ea20000000800 */
[----:B0-----:R-:W-:-:S01]  /*4800*/  FADD.FTZ R7, R30, R7 ;  /* 0x000000071e077221 */ /* 0x001fc20000010000 */
[----:B------:R-:W-:Y:S01]  /*4810*/  F2FP.SATFINITE.E4M3.F32.PACK_AB_MERGE_C R35, R30, R35, RZ ;  /* 0x000000231e23723e */ /* 0x000fe200048070ff */
[--C-:B-1----:R-:W-:Y:S02]  /*4820*/  IMAD.MOV.U32 R74, RZ, RZ, R151.reuse ;  /* 0x000000ffff4a7224 */ /* 0x102fe400078e0097 */
[----:B------:R-:W-:Y:S01]  /*4830*/  IMAD.MOV.U32 R30, RZ, RZ, R151 ;  /* 0x000000ffff1e7224 */ /* 0x000fe200078e0097 */
[----:B------:R-:W-:Y:S01]  /*4840*/  F2FP.SATFINITE.E4M3.F32.PACK_AB_MERGE_C R221, R20, R15, R35 ;  /* 0x0000000f14dd723e */ /* 0x000fe20004807023 */
[----:B------:R-:W-:Y:S01]  /*4850*/  IMAD.MOV.U32 R35, RZ, RZ, R151 ;  /* 0x000000ffff237224 */ /* 0x000fe200078e0097 */
[----:B------:R-:W0:Y:S01]  /*4860*/  MUFU.EX2 R61, R61 ;  /* 0x0000003d003d7308 */ /* 0x000e220000000800 */
[----:B---3--:R-:W-:-:S07]  /*4870*/  FADD.FTZ R3, R31, R2 ;  /* 0x000000021f037221 */ /* 0x008fce0000010000 */
[----:B------:R-:W1:Y:S01]  /*4880*/  MUFU.EX2 R34, R34 ;  /* 0x0000002200227308 */ /* 0x000e620000000800 */
[----:B--2---:R-:W-:-:S07]  /*4890*/  FADD.FTZ R2, R60, R3 ;  /* 0x000000033c027221 */ /* 0x004fce0000010000 */
[----:B------:R-:W2:Y:S01]  /*48a0*/  MUFU.EX2 R64, R64 ;  /* 0x0000004000407308 */ /* 0x000ea20000000800 */
[C---:B0-----:R-:W-:Y:S01]  /*48b0*/  F2FP.SATFINITE.E4M3.F32.PACK_AB_MERGE_C R60, R61.reuse, R60, RZ ;  /* 0x0000003c3d3c723e */ /* 0x041fe200048070ff */
[----:B------:R-:W-:-:S03]  /*48c0*/  FADD.FTZ R61, R61, R2 ;  /* 0x000000023d3d7221 */ /* 0x000fc60000010000 */
[----:B------:R-:W-:Y:S01]  /*48d0*/  F2FP.SATFINITE.E4M3.F32.PACK_AB_MERGE_C R220, R31, R28, R60 ;  /* 0x0000001c1fdc723e */ /* 0x000fe2000480703c */
[----:B------:R-:W-:Y:S02]  /*48e0*/  IMAD.MOV.U32 R60, RZ, RZ, R151 ;  /* 0x000000ffff3c7224 */ /* 0x000fe400078e0097 */
[----:B------:R-:W0:Y:S01]  /*48f0*/  MUFU.EX2 R65, R65 ;  /* 0x0000004100417308 */ /* 0x000e220000000800 */
[----:B-1----:R-:W-:-:S01]  /*4900*/  FADD.FTZ R4, R34, R7 ;  /* 0x0000000722047221 */ /* 0x002fc20000010000 */
[--C-:B------:R-:W-:Y:S02]  /*4910*/  IMAD.MOV.U32 R31, RZ, RZ, R151.reuse ;  /* 0x000000ffff1f7224 */ /* 0x100fe400078e0097 */
[----:B------:R-:W-:Y:S02]  /*4920*/  IMAD.MOV.U32 R28, RZ, RZ, R151 ;  /* 0x000000ffff1c7224 */ /* 0x000fe400078e0097 */
[----:B------:R-:W-:Y:S02]  /*4930*/  FADD.FTZ R4, R37, R4 ;  /* 0x0000000425047221 */ /* 0x000fe40000010000 */
[----:B------:R-:W-:Y:S01]  /*4940*/  MUFU.EX2 R39, R39 ;  /* 0x0000002700277308 */ /* 0x000fe20000000800 */
[----:B--2---:R-:W-:-:S01]  /*4950*/  FADD.FTZ R2, R64, R61 ;  /* 0x0000003d40027221 */ /* 0x004fc20000010000 */
[----:B------:R-:W-:-:S06]  /*4960*/  IMAD.MOV.U32 R61, RZ, RZ, R151 ;  /* 0x000000ffff3d7224 */ /* 0x000fcc00078e0097 */
[----:B------:R-:W1:Y:S01]  /*4970*/  MUFU.EX2 R40, R40 ;  /* 0x0000002800287308 */ /* 0x000e620000000800 */
[----:B0-----:R-:W-:-:S07]  /*4980*/  FADD.FTZ R3, R65, R2 ;  /* 0x0000000241037221 */ /* 0x001fce0000010000 */
[----:B------:R-:W0:Y:S08]  /*4990*/  MUFU.EX2 R68, R68 ;  /* 0x0000004400447308 */ /* 0x000e300000000800 */
[----:B------:R-:W2:Y:S01]  /*49a0*/  MUFU.EX2 R69, R69 ;  /* 0x0000004500457308 */ /* 0x000ea20000000800 */
[----:B-1----:R-:W-:Y:S01]  /*49b0*/  F2FP.SATFINITE.E4M3.F32.PACK_AB_MERGE_C R5, R40, R39, RZ ;  /* 0x000000272805723e */ /* 0x002fe200048070ff */
[----:B------:R-:W-:-:S03]  /*49c0*/  FADD.FTZ R39, R39, R4 ;  /* 0x0000000427277221 */ /* 0x000fc60000010000 */
[----:B------:R-:W-:Y:S01]  /*49d0*/  F2FP.SATFINITE.E4M3.F32.PACK_AB_MERGE_C R223, R37, R34, R5 ;  /* 0x0000002225df723e */ /* 0x000fe20004807005 */
[----:B------:R-:W-:-:S01]  /*49e0*/  FADD.FTZ R40, R40, R39 ;  /* 0x0000002728287221 */ /* 0x000fc20000010000 */
[----:B------:R-:W-:Y:S01]  /*49f0*/  IMAD.MOV.U32 R39, RZ, RZ, R151 ;  /* 0x000000ffff277224 */ /* 0x000fe200078e0097 */
[----:B------:R-:W-:Y:S01]  /*4a00*/  MUFU.EX2 R43, R43 ;  /* 0x0000002b002b7308 */ /* 0x000fe20000000800 */
[----:B0-----:R-:W-:-:S01]  /*4a10*/  FADD.FTZ R2, R68, R3 ;  /* 0x0000000344027221 */ /* 0x001fc20000010000 */
[--C-:B------:R-:W-:Y:S02]  /*4a20*/  IMAD.MOV.U32 R37, RZ, RZ, R151.reuse ;  /* 0x000000ffff257224 */ /* 0x100fe400078e0097 */
[----:B------:R-:W-:-:S04]  /*4a30*/  IMAD.MOV.U32 R34, RZ, RZ, R151 ;  /* 0x000000ffff227224 */ /* 0x000fc800078e0097 */
[----:B------:R-:W0:Y:S01]  /*4a40*/  MUFU.EX2 R44, R44 ;  /* 0x0000002c002c7308 */ /* 0x000e220000000800 */
[C---:B--2---:R-:W-:Y:S01]  /*4a50*/  F2FP.SATFINITE.E4M3.F32.PACK_AB_MERGE_C R68, R69.reuse, R68, RZ ;  /* 0x000000444544723e */ /* 0x044fe200048070ff */
[----:B------:R-:W-:-:S03]  /*4a60*/  FADD.FTZ R69, R69, R2 ;  /* 0x0000000245457221 */ /* 0x000fc60000010000 */
[----:B------:R-:W-:Y:S01]  /*4a70*/  F2FP.SATFINITE.E4M3.F32.PACK_AB_MERGE_C R222, R65, R64, R68 ;  /* 0x0000004041de723e */ /* 0x000fe20004807044 */
[--C-:B------:R-:W-:Y:S02]  /*4a80*/  IMAD.MOV.U32 R68, RZ, RZ, R151.reuse ;  /* 0x000000ffff447224 */ /* 0x100fe400078e0097 */
[----:B------:R-:W1:Y:S01]  /*4a90*/  MUFU.EX2 R41, R41 ;  /* 0x0000002900297308 */ /* 0x000e620000000800 */
[--C-:B------:R-:W-:Y:S02]  /*4aa0*/  IMAD.MOV.U32 R65, RZ, RZ, R151.reuse ;  /* 0x000000ffff417224 */ /* 0x100fe400078e0097 */
[----:B------:R-:W-:-:S05]  /*4ab0*/  IMAD.MOV.U32 R64, RZ, RZ, R151 ;  /* 0x000000ffff407224 */ /* 0x000fca00078e0097 */
        /* <DEDUP_REMOVED lines=14> */
[----:B------:R-:W0:Y:S01]  /*4ba0*/  MUFU.EX2 R77, R77 ;  /* 0x0000004d004d7308 */ /* 0x000e220000000800 */
[----:B-1----:R-:W-:-:S01]  /*4bb0*/  FADD.FTZ R3, R73, R2 ;  /* 0x0000000249037221 */ /* 0x002fc20000010000 */
[----:B------:R-:W-:Y:S01]  /*4bc0*/  FADD.FTZ R44, R44, R43 ;  /* 0x0000002b2c2c7221 */ /* 0x000fe20000010000 */
[----:B------:R-:W-:-:S05]  /*4bd0*/  IMAD.MOV.U32 R43, RZ, RZ, R151 ;  /* 0x000000ffff2b7224 */ /* 0x000fca00078e0097 */
[----:B------:R-:W1:Y:S01]  /*4be0*/  MUFU.EX2 R21, R21 ;  /* 0x0000001500157308 */ /* 0x000e620000000800 */
[----:B--2---:R-:W-:-:S07]  /*4bf0*/  FADD.FTZ R2, R76, R3 ;  /* 0x000000034c027221 */ /* 0x004fce0000010000 */
[----:B------:R-:W2:Y:S01]  /*4c00*/  MUFU.EX2 R80, R80 ;  /* 0x0000005000507308 */ /* 0x000ea20000000800 */
[C---:B0-----:R-:W-:Y:S01]  /*4c10*/  F2FP.SATFINITE.E4M3.F32.PACK_AB_MERGE_C R76, R77.reuse, R76, RZ ;  /* 0x0000004c4d4c723e */ /* 0x041fe200048070ff */
[----:B------:R-:W-:-:S03]  /*4c20*/  FADD.FTZ R77, R77, R2 ;  /* 0x000000024d4d7221 */ /* 0x000fc60000010000 */
[----:B------:R-:W-:Y:S01]  /*4c30*/  F2FP.SATFINITE.E4M3.F32.PACK_AB_MERGE_C R216, R73, R72, R76 ;  /* 0x0000004849d8723e */ /* 0x000fe2000480704c */
[----:B------:R-:W-:Y:S02]  /*4c40*/  IMAD.MOV.U32 R76, RZ, RZ, R151 ;  /* 0x000000ffff4c7224 */ /* 0x000fe400078e0097 */
[----:B------:R-:W-:Y:S01]  /*4c50*/  MUFU.EX2 R24, R24 ;  /* 0x0000001800187308 */ /* 0x000fe20000000800 */
[----:B-1----:R-:W-:-:S01]  /*4c60*/  FADD.FTZ R3, R21, R44 ;  /* 0x0000002c15037221 */ /* 0x002fc20000010000 */
[--C-:B------:R-:W-:Y:S02]  /*4c70*/  IMAD.MOV.U32 R73, RZ, RZ, R151.reuse ;  /* 0x000000ffff497224 */ /* 0x100fe400078e0097 */
[--C-:B------:R-:W-:Y:S02]  /*4c80*/  IMAD.MOV.U32 R72, RZ, RZ, R151.reuse ;  /* 0x000000ffff487224 */ /* 0x100fe400078e0097 */
[----:B------:R-:W-:Y:S02]  /*4c90*/  IMAD.MOV.U32 R44, RZ, RZ, R151 ;  /* 0x000000ffff2c7224 */ /* 0x000fe400078e0097 */
[----:B------:R0:W1:Y:S01]  /*4ca0*/  MUFU.EX2 R25, R48 ;  /* 0x0000003000197308 */ /* 0x0000620000000800 */
[----:B--2---:R-:W-:-:S01]  /*4cb0*/  FADD.FTZ R2, R80, R77 ;  /* 0x0000004d50027221 */ /* 0x004fc20000010000 */
[----:B------:R-:W-:-:S06]  /*4cc0*/  IMAD.MOV.U32 R77, RZ, RZ, R151 ;  /* 0x000000ffff4d7224 */ /* 0x000fcc00078e0097 */
[----:B------:R-:W2:Y:S01]  /*4cd0*/  MUFU.EX2 R26, R26 ;  /* 0x0000001a001a7308 */ /* 0x000ea20000000800 */
[----:B0-----:R-:W-:-:S07]  /*4ce0*/  IMAD.MOV.U32 R48, RZ, RZ, R151 ;  /* 0x000000ffff307224 */ /* 0x001fce00078e0097 */
[----:B------:R-:W0:Y:S01]  /*4cf0*/  MUFU.EX2 R81, R81 ;  /* 0x0000005100517308 */ /* 0x000e220000000800 */
[----:B-1----:R-:W-:-:S07]  /*4d00*/  F2FP.SATFINITE.E4M3.F32.PACK_AB_MERGE_C R4, R25, R24, RZ ;  /* 0x000000181904723e */ /* 0x002fce00048070ff */
[----:B------:R-:W-:Y:S01]  /*4d10*/  MUFU.EX2 R84, R84 ;  /* 0x0000005400547308 */ /* 0x000fe20000000800 */
[----:B--2---:R-:W-:-:S01]  /*4d20*/  FADD.FTZ R5, R26, R3 ;  /* 0x000000031a057221 */ /* 0x004fc20000010000 */
[----:B------:R-:W-:Y:S01]  /*4d30*/  F2FP.SATFINITE.E4M3.F32.PACK_AB_MERGE_C R219, R26, R21, R4 ;  /* 0x000000151adb723e */ /* 0x000fe20004807004 */
[----:B------:R-:W-:-:S05]  /*4d40*/  IMAD.MOV.U32 R26, RZ, RZ, R151 ;  /* 0x000000ffff1a7224 */ /* 0x000fca00078e0097 */
[----:B------:R-:W1:Y:S01]  /*4d50*/  MUFU.EX2 R27, R27 ;  /* 0x0000001b001b7308 */ /* 0x000e620000000800 */
[----:B0-----:R-:W-:-:S01]  /*4d60*/  FADD.FTZ R3, R81, R2 ;  /* 0x0000000251037221 */ /* 0x001fc20000010000 */
[----:B------:R-:W-:Y:S01]  /*4d70*/  FADD.FTZ R2, R24, R5 ;  /* 0x0000000518027221 */ /* 0x000fe20000010000 */
[----:B------:R-:W-:-:S03]  /*4d80*/  IMAD.MOV.U32 R24, RZ, RZ, R151 ;  /* 0x000000ffff187224 */ /* 0x000fc600078e0097 */
[----:B------:R-:W-:Y:S01]  /*4d90*/  FADD.FTZ R2, R25, R2 ;  /* 0x0000000219027221 */ /* 0x000fe20000010000 */
[----:B------:R-:W-:Y:S01]  /*4da0*/  IMAD.MOV.U32 R25, RZ, RZ, R151 ;  /* 0x000000ffff197224 */ /* 0x000fe200078e0097 */
[----:B-1----:R-:W-:Y:S01]  /*4db0*/  F2FP.SATFINITE.E4M3.F32.PACK_AB_MERGE_C R4, R27, R84, RZ ;  /* 0x000000541b04723e */ /* 0x002fe200048070ff */
[----:B------:R-:W-:-:S03]  /*4dc0*/  FADD.FTZ R84, R84, R3 ;  /* 0x0000000354547221 */ /* 0x000fc60000010000 */
[----:B------:R-:W-:Y:S01]  /*4dd0*/  F2FP.SATFINITE.E4M3.F32.PACK_AB_MERGE_C R218, R81, R80, R4 ;  /* 0x0000005051da723e */ /* 0x000fe20004807004 */
[----:B------:R-:W-:-:S01]  /*4de0*/  FADD.FTZ R3, R27, R84 ;  /* 0x000000541b037221 */ /* 0x000fc20000010000 */
[--C-:B------:R-:W-:Y:S02]  /*4df0*/  IMAD.MOV.U32 R84, RZ, RZ, R151.reuse ;  /* 0x000000ffff547224 */ /* 0x100fe400078e0097 */
        /* <DEDUP_REMOVED lines=71> */
[----:B------:R-:W-:Y:S01]  /*5270*/  UMOV UR59, UR45 ;  /* 0x0000002d003b7c82 */ /* 0x000fe20008000000 */
[----:B------:R-:W-:-:S05]  /*5280*/  ULDC UR55, c[0x0][0x988] ;  /* 0x0002620000377ab9 */ /* 0x000fca0000000800 */
.L_x_2019:
[----:B------:R-:W-:Y:S01]  /*5290*/  ISETP.NE.AND P3, PT, RZ, UR43, PT ;  /* 0x0000002bff007c0c */ /* 0x000fe2000bf65270 */
[----:B------:R-:W-:-:S04]  /*52a0*/  UISETP.NE.AND UP0, UPT, UR58, 0x1, UPT ;  /* 0x000000013a00788c */ /* 0x000fc8000bf05270 */
[----:B------:R-:W-:-:S04]  /*52b0*/  USEL UR45, URZ, 0x1, UP0 ;  /* 0x000000013f2d7887 */ /* 0x000fc80008000000 */
[----:B------:R-:W-:-:S04]  /*52c0*/  ULOP3.LUT UR45, UR59, UR45, URZ, 0x3c, !UPT ;  /* 0x0000002d3b2d7292 */ /* 0x000fc8000f8e3c3f */
[----:B------:R-:W-:Y:S08]  /*52d0*/  @P3 BRA `(.L_x_2010) ;  /* 0x0000000000383947 */ /* 0x000ff00003800000 */
[----:B------:R-:W-:Y:S05]  /*52e0*/  @!P0 BRA `(.L_x_2011) ;  /* 0x0000000000048947 */ /* 0x000fea0003800000 */
[----:B------:R-:W-:Y:S01]  /*52f0*/  BPT.TRAP 0x1 ;  /* 0x000000040000795c */ /* 0x000fe20000300000 */
.L_x_2011:
        /* <DEDUP_REMOVED lines=9> */
.L_x_2012:
[----:B-1----:R-:W-:Y:S05]  /*5390*/  @P2 BRA `(.L_x_2010) ;  /* 0x0000000000082947 */ /* 0x002fea0003800000 */
[----:B------:R-:W1:Y:S02]  /*53a0*/  SYNCS.PHASECHK.TRANS64.TRYWAIT P2, [UR6+0x38830], R6 ;  /* 0x03883006ff0075a7 */ /* 0x000e640008040146 */
[----:B-1----:R-:W-:Y:S05]  /*53b0*/  @!P2 BRA `(.L_x_2013) ;  /* 0x000000fc0078a947 */ /* 0x002fea0003800000 */
.L_x_2010:
        /* <DEDUP_REMOVED lines=48> */
.L_x_2015:
[----:B------:R-:W-:Y:S01]  /*56c0*/  ULEA UR6, UR58, UR41, 0x3 ;  /* 0x000000293a067291 */ /* 0x000fe2000f8e183f */
[----:B------:R-:W-:-:S05]  /*56d0*/  IMAD.U32 R6, RZ, RZ, UR59 ;  /* 0x0000003bff067e24 */ /* 0x000fca000f8e00ff */
[----:B------:R-:W-:-:S04]  /*56e0*/  SHF.L.U32 R6, R6, 0x1f, RZ ;  /* 0x0000001f06067819 */ /* 0x000fc800000006ff */
[----:B------:R0:W1:Y:S01]  /*56f0*/  SYNCS.PHASECHK.TRANS64.TRYWAIT P2, [UR6+0x38850], R6 ;  /* 0x03885006ff0075a7 */ /* 0x0000620008040146 */
[----:B------:R-:W-:Y:S05]  /*5700*/  @!P0 BRA `(.L_x_2016) ;  /* 0x0000000000048947 */ /* 0x000fea0003800000 */
[----:B------:R-:W-:Y:S01]  /*5710*/  BPT.TRAP 0x1 ;  /* 0x000000040000795c */ /* 0x000fe20000300000 */
.L_x_2016:
[----:B-1----:R-:W-:Y:S05]  /*5720*/  @P2 BRA `(.L_x_2014) ;  /* 0x0000000000082947 */ /* 0x002fea0003800000 */
[----:B------:R-:W1:Y:S02]  /*5730*/  SYNCS.PHASECHK.TRANS64.TRYWAIT P2, [UR6+0x38850], R6 ;  /* 0x03885006ff0075a7 */ /* 0x000e640008040146 */
[----:B-1----:R-:W-:Y:S05]  /*5740*/  @!P2 BRA `(.L_x_2017) ;  /* 0x000000f800aca947 */ /* 0x002fea0003800000 */
.L_x_2014:
[----:B------:R-:W-:Y:S01]  /*5750*/  UIADD3 UR6, UR41, 0x400, URZ ;  /* 0x0000040029067890 */ /* 0x000fe2000fffe03f */
[----:B------:R-:W-:Y:S01]  /*5760*/  WARPGROUP.ARRIVE ;  /* 0x00000000000079c5 */ /* 0x000fe20000000000 */
[----:B------:R-:W-:Y:S01]  /*5770*/  UMOV UR7, 0x40000040 ;  /* 0x4000004000077882 */ /* 0x000fe20000000000 */
[C---:B01----:R-:W-:Y:S01]  /*5780*/  FMUL.FTZ R6, R0.reuse, R152 ;  /* 0x0000009800067220 */ /* 0x043fe20000410000 */
[----:B------:R-:W-:Y:S01]  /*5790*/  USHF.R.U32.HI UR6, URZ, 0x4, UR6 ;  /* 0x000000043f067899 */ /* 0x000fe20008011606 */
[C---:B------:R-:W-:Y:S01]  /*57a0*/  FMUL.FTZ R7, R0.reuse, R153 ;  /* 0x0000009900077220 */ /* 0x040fe20000410000 */
[C---:B------:R-:W-:Y:S01]  /*57b0*/  FMUL.FTZ R152, R0.reuse, R164 ;  /* 0x000000a400987220 */ /* 0x040fe20000410000 */
[----:B------:R-:W-:Y:S01]  /*57c0*/  FMUL.FTZ R164, R0, R176 ;  /* 0x000000b000a47220 */ /* 0x000fe20000410000 */
[----:B------:R-:W-:Y:S01]  /*57d0*/  ULOP3.LUT UR6, UR6, 0x3fff, URZ, 0xc0, !UPT ;  /* 0x00003fff06067892 */ /* 0x000fe2000f8ec03f */
[----:B------:R-:W0:Y:S01]  /*57e0*/  MUFU.TANH R6, R6 ;  /* 0x0000000600067308 */ /* 0x000e220000002400 */
[----:B------:R-:W-:-:S02]  /*57f0*/  IMAD.MOV.U32 R176, RZ, RZ, -0x2 ;  /* 0xfffffffeffb07424 */ /* 0x000fc400078e00ff */
[C---:B------:R-:W-:Y:S01]  /*5800*/  FMUL.FTZ R10, R0.reuse, R156 ;  /* 0x0000009c000a7220 */ /* 0x040fe20000410000 */
[----:B------:R-:W-:Y:S01]  /*5810*/  ULOP3.LUT UR6, UR6, 0x10000, URZ, 0xfc, !UPT ;  /* 0x0001000006067892 */ /* 0x000fe2000f8efc3f */
[C---:B------:R-:W-:Y:S01]  /*5820*/  FMUL.FTZ R21, R0.reuse, R163 ;  /* 0x000000a300157220 */ /* 0x040fe20000410000 */
[C---:B------:R-:W-:Y:S01]  /*5830*/  FMUL.FTZ R163, R0.reuse, R175 ;  /* 0x000000af00a37220 */ /* 0x040fe20000410000 */
[C---:B------:R-:W-:Y:S01]  /*5840*/  FMUL.FTZ R11, R0.reuse, R157 ;  /* 0x0000009d000b7220 */ /* 0x040fe20000410000 */
[----:B------:R-:W-:Y:S01]  /*5850*/  ULEA UR11, UR58, UR6, 0xb ;  /* 0x000000063a0b7291 */ /* 0x000fe2000f8e583f */
[----:B------:R-:W1:Y:S01]  /*5860*/  MUFU.TANH R7, R7 ;  /* 0x0000000700077308 */ /* 0x000e620000002400 */
        /* <DEDUP_REMOVED lines=8> */
[----:B------:R-:W-:Y:S01]  /*58f0*/  UMOV UR6, 0xffffff80 ;  /* 0xffffff8000067882 */ /* 0x000fe20000000000 */
[----:B------:R-:W2:Y:S01]  /*5900*/  MUFU.TANH R10, R10 ;  /* 0x0000000a000a7308 */ /* 0x000ea20000002400 */
[----:B------:R-:W-:Y:S01]  /*5910*/  UIMAD UR6, UR56, UR6, 0x1 ;  /* 0x00000001380674a4 */ /* 0x000fe2000f8e0206 */
[C---:B------:R-:W-:Y:S01]  /*5920*/  FMUL.FTZ R156, R0.reuse, R168 ;  /* 0x000000a8009c7220 */ /* 0x040fe20000410000 */
[C---:B------:R-:W-:Y:S01]  /*5930*/  FMUL.FTZ R160, R0.reuse, R172 ;  /* 0x000000ac00a07220 */ /* 0x040fe20000410000 */
[----:B------:R-:W-:Y:S01]  /*5940*/  UMOV UR7, 0x40000040 ;  /* 0x4000004000077882 */ /* 0x000fe20000000000 */
[----:B------:R-:W-:Y:S01]  /*5950*/  ULEA UR6, UR53, UR6, 0x7 ;  /* 0x0000000635067291 */ /* 0x000fe2000f8e383f */
[C---:B------:R-:W-:Y:S01]  /*5960*/  FMUL.FTZ R13, R0.reuse, R159 ;  /* 0x0000009f000d7220 */ /* 0x040fe20000410000 */
[C---:B------:R-:W-:Y:S01]  /*5970*/  FMUL.FTZ R161, R0.reuse, R173 ;  /* 0x000000ad00a17220 */ /* 0x040fe20000410000 */
[----:B------:R-:W3:Y:S01]  /*5980*/  MUFU.TANH R11, R11 ;  /* 0x0000000b000b7308 */ /* 0x000ee20000002400 */
[----:B------:R-:W-:Y:S01]  /*5990*/  UIADD3 UR6, -UR52, UR6, UR51 ;  /* 0x0000000634067290 */ /* 0x000fe2000fffe133 */
[C---:B------:R-:W-:Y:S01]  /*59a0*/  FMUL.FTZ R159, R0.reuse, R171 ;  /* 0x000000ab009f7220 */ /* 0x040fe20000410000 */
[C---:B------:R-:W-:Y:S01]  /*59b0*/  FMUL.FTZ R171, R0.reuse, R183 ;  /* 0x000000b700ab7220 */ /* 0x040fe20000410000 */
[C---:B------:R-:W-:Y:S01]  /*59c0*/  FMUL.FTZ R168, R0.reuse, R180 ;  /* 0x000000b400a87220 */ /* 0x040fe20000410000 */
[C---:B------:R-:W-:Y:S01]  /*59d0*/  FMUL.FTZ R173, R0.reuse, R185 ;  /* 0x000000b900ad7220 */ /* 0x040fe20000410000 */
[C---:B------:R-:W-:Y:S01]  /*59e0*/  FMUL.FTZ R172, R0.reuse, R184 ;  /* 0x000000b800ac7220 */ /* 0x040fe20000410000 */
[----:B------:R-:W-:Y:S01]  /*59f0*/  IMAD R175, R17, R176, UR6 ;  /* 0x0000000611af7e24 */ /* 0x000fe2000f8e02b0 */
[----:B------:R-:W4:Y:S01]  /*5a00*/  MUFU.TANH R14, R14 ;  /* 0x0000000e000e7308 */ /* 0x000f220000002400 */
[----:B------:R-:W-:Y:S01]  /*5a10*/  UIADD3 UR6, UR11, 0x2, URZ ;  /* 0x000000020b067890 */ /* 0x000fe2000fffe03f */
[----:B------:R-:W-:Y:S01]  /*5a20*/  FMUL.FTZ R9, R0, R155 ;  /* 0x0000009b00097220 */ /* 0x000fe20000410000 */
[----:B------:R-:W-:-:S02]  /*5a30*/  IMAD.IADD R175, R22, 0x1, R175 ;  /* 0x0000000116af7824 */ /* 0x000fc400078e02af */
[C---:B------:R-:W-:Y:S01]  /*5a40*/  FMUL.FTZ R155, R0.reuse, R167 ;  /* 0x000000a7009b7220 */ /* 0x040fe20000410000 */
[C---:B------:R-:W-:Y:S01]  /*5a50*/  FMUL.FTZ R167, R0.reuse, R179 ;  /* 0x000000b300a77220 */ /* 0x040fe20000410000 */
[C---:B------:R-:W-:Y:S01]  /*5a60*/  FMUL.FTZ R20, R0.reuse, R162 ;  /* 0x000000a200147220 */ /* 0x040fe20000410000 */
[C---:B------:R-:W-:Y:S01]  /*5a70*/  FMUL.FTZ R179, R0.reuse, R188 ;  /* 0x000000bc00b37220 */ /* 0x040fe20000410000 */
[C---:B------:R-:W-:Y:S01]  /*5a80*/  ISETP.GT.AND P2, PT, R175.reuse, RZ, PT ;  /* 0x000000ffaf00720c */ /* 0x040fe20003f44270 */
[----:B------:R-:W5:Y:S01]  /*5a90*/  MUFU.TANH R15, R15 ;  /* 0x0000000f000f7308 */ /* 0x000f620000002400 */
[C---:B------:R-:W-:Y:S01]  /*5aa0*/  ISETP.GT.AND P3, PT, R175.reuse, 0x1, PT ;  /* 0x00000001af00780c */ /* 0x040fe20003f64270 */
[----:B------:R-:W-:Y:S01]  /*5ab0*/  FMUL.FTZ R8, R0, R154 ;  /* 0x0000009a00087220 */ /* 0x000fe20000410000 */
[----:B0-----:R-:W-:Y:S01]  /*5ac0*/  FSEL R177, R6, -INF , P2 ;  /* 0xff80000006b17808 */ /* 0x001fe20001000000 */
[C---:B------:R-:W-:Y:S01]  /*5ad0*/  FMUL.FTZ R162, R0.reuse, R174 ;  /* 0x000000ae00a27220 */ /* 0x040fe20000410000 */
[----:B------:R-:W-:Y:S01]  /*5ae0*/  ISETP.GT.AND P2, PT, R175, 0x8, PT ;  /* 0x00000008af00780c */ /* 0x000fe20003f44270 */
[C---:B------:R-:W-:Y:S01]  /*5af0*/  FMUL.FTZ R154, R0.reuse, R166 ;  /* 0x000000a6009a7220 */ /* 0x040fe20000410000 */
[----:B-1----:R-:W-:Y:S01]  /*5b00*/  FSEL R7, R7, -INF , P3 ;  /* 0xff80000007077808 */ /* 0x002fe20001800000 */
[----:B------:R-:W0:Y:S01]  /*5b10*/  MUFU.TANH R152, R152 ;  /* 0x0000009800987308 */ /* 0x000e220000002400 */
[----:B------:R-:W-:Y:S01]  /*5b20*/  FMNMX.FTZ R6, R177, R4, !PT ;  /* 0x00000004b1067209 */ /* 0x000fe20007810000 */
[C---:B------:R-:W-:Y:S01]  /*5b30*/  FMUL.FTZ R174, R0.reuse, R186 ;  /* 0x000000ba00ae7220 */ /* 0x040fe20000410000 */
[----:B------:R-:W-:Y:S01]  /*5b40*/  ISETP.GT.AND P3, PT, R175, 0x9, PT ;  /* 0x00000009af00780c */ /* 0x000fe20003f64270 */
[----:B------:R-:W-:Y:S01]  /*5b50*/  FMUL.FTZ R166, R0, R178 ;  /* 0x000000b200a67220 */ /* 0x000fe20000410000 */
[----:B--2---:R-:W-:Y:S01]  /*5b60*/  FSEL R10, R10, -INF , P2 ;  /* 0xff8000000a0a7808 */ /* 0x004fe20001000000 */
[C---:B------:R-:W-:Y:S01]  /*5b70*/  FMUL.FTZ R178, R0.reuse, R189 ;  /* 0x000000bd00b27220 */ /* 0x040fe20000410000 */
[----:B------:R-:W-:Y:S01]  /*5b80*/  FMNMX.FTZ R181, R7, R6, !PT ;  /* 0x0000000607b57209 */ /* 0x000fe20007810000 */
[----:B------:R-:W1:Y:S01]  /*5b90*/  MUFU.TANH R153, R153 ;  /* 0x0000009900997308 */ /* 0x000e620000002400 */
[----:B------:R-:W-:Y:S01]  /*5ba0*/  ISETP.GT.AND P2, PT, R175, 0x10, PT ;  /* 0x00000010af00780c */ /* 0x000fe20003f44270 */
[C---:B------:R-:W-:Y:S01]  /*5bb0*/  FMUL.FTZ R180, R0.reuse, R192 ;  /* 0x000000c000b47220 */ /* 0x040fe20000410000 */
[----:B---3--:R-:W-:Y:S01]  /*5bc0*/  FSEL R11, R11, -INF , P3 ;  /* 0xff8000000b0b7808 */ /* 0x008fe20001800000 */
[----:B------:R-:W-:Y:S01]  /*5bd0*/  FMUL.FTZ R12, R0, R158 ;  /* 0x0000009e000c7220 */ /* 0x000fe20000410000 */
[----:B------:R-:W-:Y:S01]  /*5be0*/  FMNMX.FTZ R6, R10, R181, !PT ;  /* 0x000000b50a067209 */ /* 0x000fe20007810000 */
[----:B------:R-:W-:Y:S01]  /*5bf0*/  FMUL.FTZ R158, R0, R170 ;  /* 0x000000aa009e7220 */ /* 0x000fe20000410000 */
[----:B------:R-:W-:Y:S01]  /*5c00*/  ISETP.GT.AND P3, PT, R175, 0x11, PT ;  /* 0x00000011af00780c */ /* 0x000fe20003f64270 */
[----:B------:R-:W2:Y:S01]  /*5c10*/  MUFU.TANH R156, R156 ;  /* 0x0000009c009c7308 */ /* 0x000ea20000002400 */
[----:B----4-:R-:W-:Y:S01]  /*5c20*/  FSEL R14, R14, -INF , P2 ;  /* 0xff8000000e0e7808 */ /* 0x010fe20001000000 */
[C---:B------:R-:W-:Y:S01]  /*5c30*/  FMUL.FTZ R170, R0.reuse, R182 ;  /* 0x000000b600aa7220 */ /* 0x040fe20000410000 */
[----:B------:R-:W-:Y:S01]  /*5c40*/  FMNMX.FTZ R181, R11, R6, !PT ;  /* 0x000000060bb57209 */ /* 0x000fe20007810000 */
[C---:B------:R-:W-:Y:S01]  /*5c50*/  FMUL.FTZ R182, R0.reuse, R196 ;  /* 0x000000c400b67220 */ /* 0x040fe20000410000 */
[----:B------:R-:W-:Y:S01]  /*5c60*/  ISETP.GT.AND P2, PT, R175, 0x18, PT ;  /* 0x00000018af00780c */ /* 0x000fe20003f44270 */
[----:B------:R-:W-:Y:S01]  /*5c70*/  FMUL.FTZ R184, R0, R200 ;  /* 0x000000c800b87220 */ /* 0x000fe20000410000 */
[----:B-----5:R-:W-:Y:S01]  /*5c80*/  FSEL R15, R15, -INF , P3 ;  /* 0xff8000000f0f7808 */ /* 0x020fe20001800000 */
[----:B------:R-:W3:Y:S01]  /*5c90*/  MUFU.TANH R157, R157 ;  /* 0x0000009d009d7308 */ /* 0x000ee20000002400 */
[----:B------:R-:W-:Y:S01]  /*5ca0*/  FMNMX.FTZ R6, R14, R181, !PT ;  /* 0x000000b50e067209 */ /* 0x000fe20007810000 */
[C---:B------:R-:W-:Y:S01]  /*5cb0*/  FMUL.FTZ R181, R0.reuse, R193 ;  /* 0x000000c100b57220 */ /* 0x040fe20000410000 */
[----:B------:R-:W-:Y:S01]  /*5cc0*/  ISETP.GT.AND P3, PT, R175, 0x19, PT ;  /* 0x00000019af00780c */ /* 0x000fe20003f64270 */
[----:B------:R-:W-:Y:S01]  /*5cd0*/  FMUL.FTZ R176, R0, R187 ;  /* 0x000000bb00b07220 */ /* 0x000fe20000410000 */
[----:B0-----:R-:W-:Y:S01]  /*5ce0*/  FSEL R152, R152, -INF , P2 ;  /* 0xff80000098987808 */ /* 0x001fe20001000000 */
[C---:B------:R-:W-:Y:S01]  /*5cf0*/  FMUL.FTZ R187, R0.reuse, R205 ;  /* 0x000000cd00bb7220 */ /* 0x040fe20000410000 */
[----:B------:R-:W-:Y:S01]  /*5d00*/  FMNMX.FTZ R183, R15, R6, !PT ;  /* 0x000000060fb77209 */ /* 0x000fe20007810000 */
[----:B------:R-:W0:Y:S01]  /*5d10*/  MUFU.TANH R160, R160 ;  /* 0x000000a000a07308 */ /* 0x000e220000002400 */
[----:B------:R-:W-:Y:S01]  /*5d20*/  ISETP.GT.AND P2, PT, R175, 0x20, PT ;  /* 0x00000020af00780c */ /* 0x000fe20003f44270 */
[C---:B------:R-:W-:Y:S01]  /*5d30*/  FMUL.FTZ R209, R0.reuse, R209 ;  /* 0x000000d100d17220 */ /* 0x040fe20000410000 */
[----:B-1----:R-:W-:Y:S01]  /*5d40*/  FSEL R153, R153, -INF , P3 ;  /* 0xff80000099997808 */ /* 0x002fe20001800000 */
[----:B------:R-:W-:Y:S01]  /*5d50*/  FMUL.FTZ R212, R0, R212 ;  /* 0x000000d400d47220 */ /* 0x000fe20000410000 */
[----:B------:R-:W-:Y:S01]  /*5d60*/  FMNMX.FTZ R6, R152, R183, !PT ;  /* 0x000000b798067209 */ /* 0x000fe20007810000 */
[----:B------:R-:W-:Y:S01]  /*5d70*/  FMUL.FTZ R213, R0, R213 ;  /* 0x000000d500d57220 */ /* 0x000fe20000410000 */
[----:B------:R-:W-:Y:S01]  /*5d80*/  ISETP.GT.AND P3, PT, R175, 0x21, PT ;  /* 0x00000021af00780c */ /* 0x000fe20003f64270 */
[----:B------:R-:W1:Y:S01]  /*5d90*/  MUFU.TANH R161, R161 ;  /* 0x000000a100a17308 */ /* 0x000e620000002400 */
[----:B--2---:R-:W-:Y:S01]  /*5da0*/  FSEL R156, R156, -INF , P2 ;  /* 0xff8000009c9c7808 */ /* 0x004fe20001000000 */
[C---:B------:R-:W-:Y:S01]  /*5db0*/  FMUL.FTZ R193, R0.reuse, R191 ;  /* 0x000000bf00c17220 */ /* 0x040fe20000410000 */
[----:B------:R-:W-:Y:S01]  /*5dc0*/  FMNMX.FTZ R183, R153, R6, !PT ;  /* 0x0000000699b77209 */ /* 0x000fe20007810000 */
[----:B------:R-:W-:Y:S01]  /*5dd0*/  UMOV UR10, UR55 ;  /* 0x00000037000a7c82 */ /* 0x000fe20008000000 */
[----:B------:R-:W-:Y:S01]  /*5de0*/  ISETP.GT.AND P2, PT, R175, 0x28, PT ;  /* 0x00000028af00780c */ /* 0x000fe20003f44270 */
[----:B------:R-:W-:Y:S01]  /*5df0*/  FMUL.FTZ R194, R0, R194 ;  /* 0x000000c200c27220 */ /* 0x000fe20000410000 */
[----:B---3--:R-:W-:Y:S01]  /*5e00*/  FSEL R157, R157, -INF , P3 ;  /* 0xff8000009d9d7808 */ /* 0x008fe20001800000 */
[----:B------:R-:W2:Y:S01]  /*5e10*/  MUFU.TANH R164, R164 ;  /* 0x000000a400a47308 */ /* 0x000ea20000002400 */
        /* <DEDUP_REMOVED lines=16> */
[----:B--2---:R-:W-:-:S02]  /*5f20*/  FSEL R164, R164, -INF , P2 ;  /* 0xff800000a4a47808 */ /* 0x004fc40001000000 */
[----:B------:R-:W-:Y:S02]  /*5f30*/  FMNMX.FTZ R185, R6, R185, !PT ;  /* 0x000000b906b97209 */ /* 0x000fe40007810000 */
[----:B------:R-:W-:Y:S02]  /*5f40*/  ISETP.GT.AND P2, PT, R175, 0x38, PT ;  /* 0x00000038af00780c */ /* 0x000fe40003f44270 */
[----:B------:R-:W-:Y:S01]  /*5f50*/  FMNMX.FTZ R186, R164, R185, !PT ;  /* 0x000000b9a4ba7209 */ /* 0x000fe20007810000 */
[----:B------:R-:W2:Y:S01]  /*5f60*/  MUFU.TANH R169, R169 ;  /* 0x000000a900a97308 */ /* 0x000ea20000002400 */
[----:B0-----:R-:W-:Y:S01]  /*5f70*/  FSEL R165, R165, -INF , P3 ;  /* 0xff800000a5a57808 */ /* 0x001fe20001800000 */
[C---:B------:R-:W-:Y:S01]  /*5f80*/  FMUL.FTZ R185, R0.reuse, R201 ;  /* 0x000000c900b97220 */ /* 0x040fe20000410000 */
[----:B------:R-:W-:Y:S01]  /*5f90*/  ISETP.GT.AND P3, PT, R175, 0x39, PT ;  /* 0x00000039af00780c */ /* 0x000fe20003f64270 */
[C---:B------:R-:W-:Y:S01]  /*5fa0*/  FMUL.FTZ R201, R0.reuse, R207 ;  /* 0x000000cf00c97220 */ /* 0x040fe20000410000 */
[----:B------:R-:W-:Y:S01]  /*5fb0*/  FMNMX.FTZ R161, R165, R186, !PT ;  /* 0x000000baa5a17209 */ /* 0x000fe20007810000 */
[C---:B------:R-:W-:Y:S01]  /*5fc0*/  FMUL.FTZ R186, R0.reuse, R204 ;  /* 0x000000cc00ba7220 */ /* 0x040fe20000410000 */
[----:B------:R-:W-:Y:S01]  /*5fd0*/  FMUL.FTZ R207, R0, R215 ;  /* 0x000000d700cf7220 */ /* 0x000fe20000410000 */
[----:B------:R-:W0:Y:S01]  /*5fe0*/  MUFU.TANH R172, R172 ;  /* 0x000000ac00ac7308 */ /* 0x000e220000002400 */
[----:B-1----:R-:W-:-:S02]  /*5ff0*/  FSEL R168, R168, -INF , P2 ;  /* 0xff800000a8a87808 */ /* 0x002fc40001000000 */
        /* <DEDUP_REMOVED lines=8> */
[----:B------:R-:W-:Y:S02]  /*6080*/  ISETP.GT.AND P2, PT, R175, 0x48, PT ;  /* 0x00000048af00780c */ /* 0x000fe40003f44270 */
        /* <DEDUP_REMOVED lines=8> */
[----:B------:R-:W-:Y:S01]  /*6110*/  FMNMX.FTZ R161, R179, R188, !PT ;  /* 0x000000bcb3a17209 */ /* 0x000fe20007810000 */
[----:B------:R-:W-:Y:S02]  /*6120*/  FMUL.FTZ R188, R0, R208 ;  /* 0x000000d000bc7220 */ /* 0x000fe40000410000 */
[----:B------:R-:W2:Y:S01]  /*6130*/  MUFU.TANH R181, R181 ;  /* 0x000000b500b57308 */ /* 0x000ea20000002400 */
[----:B0-----:R-:W-:Y:S02]  /*6140*/  FSEL R178, R178, -INF , P3 ;  /* 0xff800000b2b27808 */ /* 0x001fe40001800000 */
[----:B------:R-:W-:-:S02]  /*6150*/  ISETP.GT.AND P3, PT, R175, 0x51, PT ;  /* 0x00000051af00780c */ /* 0x000fc40003f64270 */
        /* <DEDUP_REMOVED lines=24> */
[----:B------:R-:W-:Y:S01]  /*62e0*/  FMNMX.FTZ R161, R185, R192, !PT ;  /* 0x000000c0b9a17209 */ /* 0x000fe20007810000 */
[----:B------:R-:W-:Y:S02]  /*62f0*/  FMUL.FTZ R192, R0, R190 ;  /* 0x000000be00c07220 */ /* 0x000fe40000410000 */
[----:B------:R-:W0:Y:S01]  /*6300*/  MUFU.TANH R188, R188 ;  /* 0x000000bc00bc7308 */ /* 0x000e220000002400 */
[----:B-1----:R-:W-:Y:S02]  /*6310*/  FSEL R186, R186, -INF , P2 ;  /* 0xff800000baba7808 */ /* 0x002fe40001000000 */
[----:B------:R-:W-:-:S02]  /*6320*/  ISETP.GT.AND P2, PT, R175, 0x70, PT ;  /* 0x00000070af00780c */ /* 0x000fc40003f44270 */
        /* <DEDUP_REMOVED lines=11> */
[C---:B------:R-:W-:Y:S01]  /*63e0*/  ISETP.GT.AND P3, PT, R175.reuse, 0x79, PT ;  /* 0x00000079af00780c */ /* 0x040fe20003f64270 */
[----:B------:R-:W-:Y:S01]  /*63f0*/  VIADD R175, R175, 0x8 ;  /* 0x00000008afaf7836 */ /* 0x000fe20000000000 */
[----:B------:R-:W-:-:S03]  /*6400*/  FMNMX.FTZ R196, R189, R190, !PT ;  /* 0x000000bebdc47209 */ /* 0x000fc60007810000 */
[----:B------:R-:W1:Y:S01]  /*6410*/  MUFU.TANH R8, R8 ;  /* 0x0000000800087308 */ /* 0x000e620000002400 */
[----:B--2---:R-:W-:Y:S02]  /*6420*/  FSEL R191, R212, -INF , P2 ;  /* 0xff800000d4bf7808 */ /* 0x004fe40001000000 */
[----:B------:R-:W-:Y:S02]  /*6430*/  ISETP.GT.AND P4, PT, R175, 0x1, PT ;  /* 0x00000001af00780c */ /* 0x000fe40003f84270 */
[----:B------:R-:W-:Y:S01]  /*6440*/  FMNMX.FTZ R161, R191, R196, !PT ;  /* 0x000000c4bfa17209 */ /* 0x000fe20007810000 */
[C---:B------:R-:W-:Y:S01]  /*6450*/  FMUL.FTZ R196, R0.reuse, R198 ;  /* 0x000000c600c47220 */ /* 0x040fe20000410000 */
[C---:B------:R-:W-:Y:S01]  /*6460*/  FMUL.FTZ R198, R0.reuse, R202 ;  /* 0x000000ca00c67220 */ /* 0x040fe20000410000 */
[----:B------:R-:W2:Y:S01]  /*6470*/  MUFU.TANH R9, R9 ;  /* 0x0000000900097308 */ /* 0x000ea20000002400 */
[----:B0-----:R-:W-:Y:S01]  /*6480*/  FSEL R190, R213, -INF , P3 ;  /* 0xff800000d5be7808 */ /* 0x001fe20001800000 */
[----:B------:R-:W-:Y:S01]  /*6490*/  FMUL.FTZ R202, R0, R210 ;  /* 0x000000d200ca7220 */ /* 0x000fe20000410000 */
[----:B------:R-:W-:Y:S01]  /*64a0*/  ISETP.GT.AND P3, PT, R175, RZ, PT ;  /* 0x000000ffaf00720c */ /* 0x000fe20003f64270 */
[----:B------:R-:W-:Y:S01]  /*64b0*/  IMAD.U32 R210, RZ, RZ, UR57 ;  /* 0x00000039ffd27e24 */ /* 0x000fe2000f8e00ff */
[----:B------:R-:W-:-:S03]  /*64c0*/  FMNMX.FTZ R161, R190, R161, !PT ;  /* 0x000000a1bea17209 */ /* 0x000fc60007810000 */
[----:B------:R-:W0:Y:S01]  /*64d0*/  MUFU.TANH R12, R12 ;  /* 0x0000000c000c7308 */ /* 0x000e220000002400 */
[----:B-1----:R-:W-:Y:S01]  /*64e0*/  FSEL R8, R8, -INF , P3 ;  /* 0xff80000008087808 */ /* 0x002fe20001800000 */
[----:B------:R-:W1:Y:S01]  /*64f0*/  SHFL.BFLY PT, R200, R161, 0x2, 0x1f ;  /* 0x0c401f00a1c87f89 */ /* 0x000e6200000e0000 */
[----:B------:R-:W-:Y:S02]  /*6500*/  ISETP.GT.AND P3, PT, R175, 0x8, PT ;  /* 0x00000008af00780c */ /* 0x000fe40003f64270 */
[----:B------:R-:W-:Y:S02]  /*6510*/  FMNMX.FTZ R208, R8, R5, !PT ;  /* 0x0000000508d07209 */ /* 0x000fe40007810000 */
[----:B------:R-:W-:Y:S01]  /*6520*/  @!P1 LEA R210, R210, UR41, 0x3 ;  /* 0x00000029d2d29c11 */ /* 0x000fe2000f8e18ff */
[----:B------:R-:W3:Y:S01]  /*6530*/  MUFU.TANH R13, R13 ;  /* 0x0000000d000d7308 */ /* 0x000ee20000002400 */
[----:B--2---:R-:W-:Y:S01]  /*6540*/  FSEL R9, R9, -INF , P4 ;  /* 0xff80000009097808 */ /* 0x004fe20002000000 */
[----:B------:R-:W-:-:S02]  /*6550*/  WARPGROUP.DEPBAR.LE gsb0, 0x0 ;  /* 0x00008000000079c5 */ /* 0x000fc40000010000 */
[----:B------:R-:W-:Y:S01]  /*6560*/  WARPGROUP.ARRIVE ;  /* 0x00000000000079c5 */ /* 0x000fe20000000000 */
[----:B------:R-:W-:-:S03]  /*6570*/  ISETP.GT.AND P4, PT, R175, 0x9, PT ;  /* 0x00000009af00780c */ /* 0x000fc60003f84270 */
[----:B------:R-:W2:Y:S01]  /*6580*/  MUFU.TANH R20, R20 ;  /* 0x0000001400147308 */ /* 0x000ea20000002400 */
[----:B0-----:R-:W-:Y:S01]  /*6590*/  FSEL R12, R12, -INF , P3 ;  /* 0xff8000000c0c7808 */ /* 0x001fe20001800000 */
[----:B------:R-:W-:Y:S01]  /*65a0*/  QGMMA.64x256x32.F32.E4M3.E4M3 R24, R224, gdesc[UR4], R24, gsb0 ;  /* 0x03e00004e0187df3 */ /* 0x000fe20008000818 */
[----:B------:R-:W-:Y:S01]  /*65b0*/  UIADD3 UR6, UR11, 0x4, URZ ;  /* 0x000000040b067890 */ /* 0x000fe2000fffe03f */
[----:B------:R-:W-:Y:S01]  /*65c0*/  ISETP.GT.AND P3, PT, R175, 0x10, PT ;  /* 0x00000010af00780c */ /* 0x000fe20003f64270 */
[----:B------:R-:W-:-:S03]  /*65d0*/  UMOV UR7, 0x40000040 ;  /* 0x4000004000077882 */ /* 0x000fc60000000000 */
[----:B------:R-:W0:Y:S01]  /*65e0*/  MUFU.TANH R21, R21 ;  /* 0x0000001500157308 */ /* 0x000e220000002400 */
[----:B---3--:R-:W-:Y:S02]  /*65f0*/  FSEL R13, R13, -INF , P4 ;  /* 0xff8000000d0d7808 */ /* 0x008fe40002000000 */
[----:B-1----:R-:W-:Y:S01]  /*6600*/  FMNMX.FTZ R204, R161, R200, !PT ;  /* 0x000000c8a1cc7209 */ /* 0x002fe20007810000 */
[----:B------:R-:W-:Y:S01]  /*6610*/  FMUL.FTZ R200, R0, R206 ;  /* 0x000000ce00c87220 */ /* 0x000fe20000410000 */
[----:B------:R-:W-:-:S03]  /*6620*/  ISETP.GT.AND P4, PT, R175, 0x11, PT ;  /* 0x00000011af00780c */ /* 0x000fc60003f84270 */
[----:B------:R-:W1:Y:S01]  /*6630*/  SHFL.BFLY PT, R161, R204, 0x1, 0x1f ;  /* 0x0c201f00cca17f89 */ /* 0x000e6200000e0000 */
[----:B------:R-:W3:Y:S01]  /*6640*/  MUFU.TANH R154, R154 ;  /* 0x0000009a009a7308 */ /* 0x000ee20000002400 */
[----:B--2---:R-:W-:Y:S02]  /*6650*/  FSEL R20, R20, -INF , P3 ;  /* 0xff80000014147808 */ /* 0x004fe40001800000 */
[----:B------:R-:W-:-:S05]  /*6660*/  ISETP.GT.AND P3, PT, R175, 0x18, PT ;  /* 0x00000018af00780c */ /* 0x000fca0003f64270 */
[----:B------:R-:W2:Y:S01]  /*6670*/  MUFU.TANH R155, R155 ;  /* 0x0000009b009b7308 */ /* 0x000ea20000002400 */
[----:B0-----:R-:W-:Y:S02]  /*6680*/  FSEL R21, R21, -INF , P4 ;  /* 0xff80000015157808 */ /* 0x001fe40002000000 */
[----:B------:R-:W-:-:S05]  /*6690*/  ISETP.GT.AND P4, PT, R175, 0x19, PT ;  /* 0x00000019af00780c */ /* 0x000fca0003f84270 */
[----:B------:R-:W0:Y:S01]  /*66a0*/  MUFU.TANH R158, R158 ;  /* 0x0000009e009e7308 */ /* 0x000e220000002400 */
[----:B---3--:R-:W-:Y:S02]  /*66b0*/  FSEL R154, R154, -INF , P3 ;  /* 0xff8000009a9a7808 */ /* 0x008fe40001800000 */
[----:B------:R-:W-:Y:S02]  /*66c0*/  ISETP.GT.AND P3, PT, R175, 0x20, PT ;  /* 0x00000020af00780c */ /* 0x000fe40003f64270 */
[----:B-1----:R-:W-:Y:S01]  /*66d0*/  FMNMX.FTZ R161, R204, R161, !PT ;  /* 0x000000a1cca17209 */ /* 0x002fe20007810000 */
[----:B------:R-:W-:Y:S02]  /*66e0*/  IMAD.U32 R204, RZ, RZ, UR10 ;  /* 0x0000000affcc7e24 */ /* 0x000fe4000f8e00ff */
[----:B------:R-:W1:Y:S01]  /*66f0*/  MUFU.TANH R159, R159 ;  /* 0x0000009f009f7308 */ /* 0x000e620000002400 */
[----:B--2---:R-:W-:Y:S01]  /*6700*/  FSEL R155, R155, -INF , P4 ;  /* 0xff8000009b9b7808 */ /* 0x004fe20002000000 */
[----:B------:R-:W-:-:S01]  /*6710*/  FFMA.FTZ R204, R161, R204, -8 ;  /* 0xc1000000a1cc7423 */ /* 0x000fc200000100cc */
[----:B------:R-:W-:-:S02]  /*6720*/  FSETP.NEU.FTZ.AND P2, PT, R161, -INF , PT ;  /* 0xff800000a100780b */ /* 0x000fc40003f5d000 */
[C---:B------:R-:W-:Y:S02]  /*6730*/  ISETP.GT.AND P4, PT, R175.reuse, 0x21, PT ;  /* 0x00000021af00780c */ /* 0x040fe40003f84270 */
[----:B------:R-:W-:Y:S01]  /*6740*/  FSEL R204, R204, RZ, P2 ;  /* 0x000000ffcccc7208 */ /* 0x000fe20001000000 */
[----:B------:R-:W2:Y:S01]  /*6750*/  MUFU.TANH R162, R162 ;  /* 0x000000a200a27308 */ /* 0x000ea20000002400 */
[----:B0-----:R-:W-:Y:S02]  /*6760*/  FSEL R158, R158, -INF , P3 ;  /* 0xff8000009e9e7808 */ /* 0x001fe40001800000 */
[----:B------:R-:W-:Y:S01]  /*6770*/  ISETP.GT.AND P3, PT, R175, 0x28, PT ;  /* 0x00000028af00780c */ /* 0x000fe20003f64270 */
[----:B------:R-:W-:-:S01]  /*6780*/  FFMA.FTZ R206, R177, UR10, -R204 ;  /* 0x0000000ab1ce7c23 */ /* 0x000fc200080108cc */
[----:B------:R-:W-:Y:S01]  /*6790*/  FMNMX.FTZ R177, R9, R208, !PT ;  /* 0x000000d009b17209 */ /* 0x000fe20007810000 */
[----:B------:R-:W-:-:S01]  /*67a0*/  FFMA.FTZ R209, R6, UR10, -R204 ;  /* 0x0000000a06d17c23 */ /* 0x000fc200080108cc */
[--C-:B------:R-:W-:Y:S01]  /*67b0*/  FFMA.FTZ R6, R164, UR10, -R204.reuse ;  /* 0x0000000aa4067c23 */ /* 0x100fe200080108cc */
[----:B------:R-:W0:Y:S01]  /*67c0*/  MUFU.TANH R163, R163 ;  /* 0x000000a300a37308 */ /* 0x000e220000002400 */
[----:B------:R-:W-:Y:S01]  /*67d0*/  FMNMX.FTZ R208, R12, R177, !PT ;  /* 0x000000b10cd07209 */ /* 0x000fe20007810000 */
[--C-:B------:R-:W-:Y:S01]  /*67e0*/  FFMA.FTZ R7, R7, UR10, -R204.reuse ;  /* 0x0000000a07077c23 */ /* 0x100fe200080108cc */
[----:B-1----:R-:W-:Y:S01]  /*67f0*/  FSEL R159, R159, -INF , P4 ;  /* 0xff8000009f9f7808 */ /* 0x002fe20002000000 */
[--C-:B------:R-:W-:Y:S01]  /*6800*/  FFMA.FTZ R10, R10, UR10, -R204.reuse ;  /* 0x0000000a0a0a7c23 */ /* 0x100fe200080108cc */
[----:B------:R-:W-:Y:S01]  /*6810*/  FMNMX.FTZ R177, R13, R208, !PT ;  /* 0x000000d00db17209 */ /* 0x000fe20007810000 */
[--C-:B------:R-:W-:Y:S01]  /*6820*/  FFMA.FTZ R11, R11, UR10, -R204.reuse ;  /* 0x0000000a0b0b7c23 */ /* 0x100fe200080108cc */
[----:B------:R-:W-:Y:S01]  /*6830*/  ISETP.GT.AND P4, PT, R175, 0x29, PT ;  /* 0x00000029af00780c */ /* 0x000fe20003f84270 */
[----:B------:R-:W1:Y:S01]  /*6840*/  MUFU.TANH R166, R166 ;  /* 0x000000a600a67308 */ /* 0x000e620000002400 */
[----:B------:R-:W-:Y:S01]  /*6850*/  FMNMX.FTZ R208, R20, R177, !PT ;  /* 0x000000b114d07209 */ /* 0x000fe20007810000 */
[--C-:B------:R-:W-:Y:S01]  /*6860*/  FFMA.FTZ R14, R14, UR10, -R204.reuse ;  /* 0x0000000a0e0e7c23 */ /* 0x100fe200080108cc */
[----:B--2---:R-:W-:Y:S01]  /*6870*/  FSEL R162, R162, -INF , P3 ;  /* 0xff800000a2a27808 */ /* 0x004fe20001800000 */
[--C-:B------:R-:W-:Y:S01]  /*6880*/  FFMA.FTZ R15, R15, UR10, -R204.reuse ;  /* 0x0000000a0f0f7c23 */ /* 0x100fe200080108cc */
[----:B------:R-:W-:Y:S01]  /*6890*/  FMNMX.FTZ R177, R21, R208, !PT ;  /* 0x000000d015b17209 */ /* 0x000fe20007810000 */
[--C-:B------:R-:W-:Y:S01]  /*68a0*/  FFMA.FTZ R152, R152, UR10, -R204.reuse ;  /* 0x0000000a98987c23 */ /* 0x100fe200080108cc */
[----:B------:R-:W-:Y:S01]  /*68b0*/  ISETP.GT.AND P3, PT, R175, 0x30, PT ;  /* 0x00000030af00780c */ /* 0x000fe20003f64270 */
[----:B------:R-:W2:Y:S01]  /*68c0*/  MUFU.TANH R167, R167 ;  /* 0x000000a700a77308 */ /* 0x000ea20000002400 */
[----:B------:R-:W-:Y:S01]  /*68d0*/  FMNMX.FTZ R208, R154, R177, !PT ;  /* 0x000000b19ad07209 */ /* 0x000fe20007810000 */
[--C-:B------:R-:W-:Y:S01]  /*68e0*/  FFMA.FTZ R153, R153, UR10, -R204.reuse ;  /* 0x0000000a99997c23 */ /* 0x100fe200080108cc */
[----:B0-----:R-:W-:Y:S01]  /*68f0*/  FSEL R163, R163, -INF , P4 ;  /* 0xff800000a3a37808 */ /* 0x001fe20002000000 */
[--C-:B------:R-:W-:Y:S01]  /*6900*/  FFMA.FTZ R156, R156, UR10, -R204.reuse ;  /* 0x0000000a9c9c7c23 */ /* 0x100fe200080108cc */
[----:B------:R-:W-:Y:S01]  /*6910*/  FMNMX.FTZ R177, R155, R208, !PT ;  /* 0x000000d09bb17209 */ /* 0x000fe20007810000 */
[--C-:B------:R-:W-:Y:S01]  /*6920*/  FFMA.FTZ R157, R157, UR10, -R204.reuse ;  /* 0x0000000a9d9d7c23 */ /* 0x100fe200080108cc */
[----:B------:R-:W-:Y:S01]  /*6930*/  ISETP.GT.AND P4, PT, R175, 0x31, PT ;  /* 0x00000031af00780c */ /* 0x000fe20003f84270 */
        /* <DEDUP_REMOVED lines=10> */
[----:B------:R-:W-:Y:S01]  /*69e0*/  FFMA.FTZ R173, R173, UR10, -R204 ;  /* 0x0000000aadad7c23 */ /* 0x000fe200080108cc */
[----:B--2---:R-:W-:-:S02]  /*69f0*/  FSEL R167, R167, -INF , P4 ;  /* 0xff800000a7a77808 */ /* 0x004fc40002000000 */
[----:B------:R-:W-:Y:S02]  /*6a00*/  FMNMX.FTZ R177, R163, R208, !PT ;  /* 0x000000d0a3b17209 */ /* 0x000fe40007810000 */
[----:B------:R-:W-:Y:S01]  /*6a10*/  ISETP.GT.AND P4, PT, R175, 0x39, PT ;  /* 0x00000039af00780c */ /* 0x000fe20003f84270 */
[----:B------:R-:W2:Y:S01]  /*6a20*/  MUFU.TANH R174, R174 ;  /* 0x000000ae00ae7308 */ /* 0x000ea20000002400 */
[----:B------:R-:W-:Y:S02]  /*6a30*/  FMNMX.FTZ R208, R166, R177, !PT ;  /* 0x000000b1a6d07209 */ /* 0x000fe40007810000 */
[----:B0-----:R-:W-:Y:S02]  /*6a40*/  FSEL R170, R170, -INF , P3 ;  /* 0xff800000aaaa7808 */ /* 0x001fe40001800000 */
[----:B------:R-:W-:Y:S02]  /*6a50*/  FMNMX.FTZ R177, R167, R208, !PT ;  /* 0x000000d0a7b17209 */ /* 0x000fe40007810000 */
[----:B------:R-:W-:Y:S01]  /*6a60*/  ISETP.GT.AND P3, PT, R175, 0x40, PT ;  /* 0x00000040af00780c */ /* 0x000fe20003f64270 */
[----:B------:R-:W0:Y:S01]  /*6a70*/  MUFU.TANH R176, R176 ;  /* 0x000000b000b07308 */ /* 0x000e220000002400 */
[----:B-1----:R-:W-:-:S02]  /*6a80*/  FSEL R171, R171, -INF , P4 ;  /* 0xff800000abab7808 */ /* 0x002fc40002000000 */
[----:B------:R-:W-:Y:S02]  /*6a90*/  FMNMX.FTZ R208, R170, R177, !PT ;  /* 0x000000b1aad07209 */ /* 0x000fe40007810000 */
[----:B------:R-:W-:Y:S02]  /*6aa0*/  ISETP.GT.AND P4, PT, R175, 0x41, PT ;  /* 0x00000041af00780c */ /* 0x000fe40003f84270 */
[----:B------:R-:W-:Y:S01]  /*6ab0*/  FMNMX.FTZ R208, R171, R208, !PT ;  /* 0x000000d0abd07209 */ /* 0x000fe20007810000 */
[----:B------:R-:W1:Y:S01]  /*6ac0*/  MUFU.TANH R192, R192 ;  /* 0x000000c000c07308 */ /* 0x000e620000002400 */
[----:B--2---:R-:W-:Y:S01]  /*6ad0*/  FSEL R177, R174, -INF , P3 ;  /* 0xff800000aeb17808 */ /* 0x004fe20001800000 */
[--C-:B------:R-:W-:Y:S01]  /*6ae0*/  FFMA.FTZ R174, R168, UR10, -R204.reuse ;  /* 0x0000000aa8ae7c23 */ /* 0x100fe200080108cc */
[----:B------:R-:W-:Y:S02]  /*6af0*/  ISETP.GT.AND P3, PT, R175, 0x48, PT ;  /* 0x00000048af00780c */ /* 0x000fe40003f64270 */
[----:B------:R-:W-:Y:S01]  /*6b00*/  FMNMX.FTZ R211, R177, R208, !PT ;  /* 0x000000d0b1d37209 */ /* 0x000fe20007810000 */
[----:B------:R-:W-:-:S01]  /*6b10*/  FFMA.FTZ R208, R179, UR10, -R204 ;  /* 0x0000000ab3d07c23 */ /* 0x000fc200080108cc */
[--C-:B------:R-:W-:Y:S01]  /*6b20*/  FFMA.FTZ R179, R181, UR10, -R204.reuse ;  /* 0x0000000ab5b37c23 */ /* 0x100fe200080108cc */
[----:B------:R-:W2:Y:S01]  /*6b30*/  MUFU.TANH R193, R193 ;  /* 0x000000c100c17308 */ /* 0x000ea20000002400 */
[----:B0-----:R-:W-:Y:S01]  /*6b40*/  FSEL R176, R176, -INF , P4 ;  /* 0xff800000b0b07808 */ /* 0x001fe20002000000 */
[--C-:B------:R-:W-:Y:S01]  /*6b50*/  FFMA.FTZ R181, R183, UR10, -R204.reuse ;  /* 0x0000000ab7b57c23 */ /* 0x100fe200080108cc */
[----:B------:R-:W-:Y:S01]  /*6b60*/  ISETP.GT.AND P4, PT, R175, 0x49, PT ;  /* 0x00000049af00780c */ /* 0x000fe20003f84270 */
[--C-:B------:R-:W-:Y:S01]  /*6b70*/  FFMA.FTZ R183, R185, UR10, -R204.reuse ;  /* 0x0000000ab9b77c23 */ /* 0x100fe200080108cc */
[----:B------:R-:W-:Y:S01]  /*6b80*/  FMNMX.FTZ R211, R176, R211, !PT ;  /* 0x000000d3b0d37209 */ /* 0x000fe20007810000 */
[--C-:B------:R-:W-:Y:S01]  /*6b90*/  FFMA.FTZ R185, R187, UR10, -R204.reuse ;  /* 0x0000000abbb97c23 */ /* 0x100fe200080108cc */
[----:B------:R-:W-:-:S01]  /*6ba0*/  FFMA.FTZ R187, R189, UR10, -R204 ;  /* 0x0000000abdbb7c23 */ /* 0x000fc200080108cc */
[----:B------:R-:W0:Y:S01]  /*6bb0*/  MUFU.TANH R194, R194 ;  /* 0x000000c200c27308 */ /* 0x000e220000002400 */
[----:B-1----:R-:W-:-:S02]  /*6bc0*/  FSEL R192, R192, -INF , P3 ;  /* 0xff800000c0c07808 */ /* 0x002fc40001800000 */
[----:B------:R-:W-:Y:S02]  /*6bd0*/  ISETP.GT.AND P3, PT, R175, 0x50, PT ;  /* 0x00000050af00780c */ /* 0x000fe40003f64270 */
[----:B------:R-:W-:Y:S02]  /*6be0*/  FMNMX.FTZ R164, R192, R211, !PT ;  /* 0x000000d3c0a47209 */ /* 0x000fe40007810000 */
[----:B------:R-:W-:Y:S01]  /*6bf0*/  FSEL R189, R161, RZ, P2 ;  /* 0x000000ffa1bd7208 */ /* 0x000fe20001000000 */
[----:B------:R-:W1:Y:S01]  /*6c00*/  MUFU.TANH R195, R195 ;  /* 0x000000c300c37308 */ /* 0x000e620000002400 */
[----:B--2---:R-:W-:Y:S02]  /*6c10*/  FSEL R193, R193, -INF , P4 ;  /* 0xff800000c1c17808 */ /* 0x004fe40002000000 */
[----:B------:R-:W-:Y:S01]  /*6c20*/  ISETP.GT.AND P4, PT, R175, 0x51, PT ;  /* 0x00000051af00780c */ /* 0x000fe20003f84270 */
[----:B------:R-:W-:-:S01]  /*6c30*/  FADD.FTZ R189, -R189, R4 ;  /* 0x00000004bdbd7221 */ /* 0x000fc20000010100 */
[----:B------:R-:W-:-:S03]  /*6c40*/  FMNMX.FTZ R211, R193, R164, !PT ;  /* 0x000000a4c1d37209 */ /* 0x000fc60007810000 */
[----:B------:R-:W2:Y:S01]  /*6c50*/  MUFU.TANH R196, R196 ;  /* 0x000000c400c47308 */ /* 0x000ea20000002400 */
[----:B0-----:R-:W-:Y:S01]  /*6c60*/  FSEL R194, R194, -INF , P3 ;  /* 0xff800000c2c27808 */ /* 0x001fe20001800000 */
[----:B------:R-:W-:Y:S01]  /*6c70*/  FMUL.FTZ R189, R189, UR10 ;  /* 0x0000000abdbd7c20 */ /* 0x000fe20008410000 */
        /* <DEDUP_REMOVED lines=26> */
[----:B-1----:R-:W-:Y:S02]  /*6e20*/  FSEL R201, R201, -INF , P4 ;  /* 0xff800000c9c97808 */ /* 0x002fe40002000000 */
[----:B------:R-:W-:-:S05]  /*6e30*/  ISETP.GT.AND P4, PT, R175, 0x71, PT ;  /* 0x00000071af00780c */ /* 0x000fca0003f84270 */
[----:B------:R-:W1:Y:S01]  /*6e40*/  MUFU.TANH R205, R205 ;  /* 0x000000cd00cd7308 */ /* 0x000e620000002400 */
[----:B--2---:R-:W-:Y:S02]  /*6e50*/  FSEL R202, R202, -INF , P3 ;  /* 0xff800000caca7808 */ /* 0x004fe40001800000 */
[----:B------:R-:W-:-:S05]  /*6e60*/  ISETP.GT.AND P3, PT, R175, 0x78, PT ;  /* 0x00000078af00780c */ /* 0x000fca0003f64270 */
[----:B------:R2:W-:Y:S01]  /*6e70*/  MUFU.EX2 R164, R174 ;  /* 0x000000ae00a47308 */ /* 0x0005e20000000800 */
[----:B0-----:R-:W-:Y:S02]  /*6e80*/  FSEL R203, R203, -INF , P4 ;  /* 0xff800000cbcb7808 */ /* 0x001fe40002000000 */
[----:B------:R-:W-:Y:S01]  /*6e90*/  ISETP.GT.AND P4, PT, R175, 0x79, PT ;  /* 0x00000079af00780c */ /* 0x000fe20003f84270 */
[----:B------:R-:W-:-:S01]  /*6ea0*/  FFMA.FTZ R175, R178, UR10, -R204 ;  /* 0x0000000ab2af7c23 */ /* 0x000fc200080108cc */
[--C-:B------:R-:W-:Y:S01]  /*6eb0*/  FFMA.FTZ R178, R180, UR10, -R204.reuse ;  /* 0x0000000ab4b27c23 */ /* 0x100fe200080108cc */
[----:B------:R-:W-:-:S01]  /*6ec0*/  FFMA.FTZ R180, R182, UR10, -R204 ;  /* 0x0000000ab6b47c23 */ /* 0x000fc200080108cc */
[--C-:B------:R-:W-:Y:S01]  /*6ed0*/  FFMA.FTZ R182, R184, UR10, -R204.reuse ;  /* 0x0000000ab8b67c23 */ /* 0x100fe200080108cc */
[----:B------:R-:W0:Y:S01]  /*6ee0*/  MUFU.TANH R207, R207 ;  /* 0x000000cf00cf7308 */ /* 0x000e220000002400 */
[----:B--2---:R-:W-:-:S01]  /*6ef0*/  FFMA.FTZ R174, R172, UR10, -R204 ;  /* 0x0000000aacae7c23 */ /* 0x004fc200080108cc */
[----:B------:R-:W-:Y:S01]  /*6f00*/  FMNMX.FTZ R172, R200, R211, !PT ;  /* 0x000000d3c8ac7209 */ /* 0x000fe20007810000 */
[----:B------:R-:W-:-:S01]  /*6f10*/  FFMA.FTZ R184, R186, UR10, -R204 ;  /* 0x0000000abab87c23 */ /* 0x000fc200080108cc */
[----:B-1----:R-:W-:Y:S01]  /*6f20*/  FSEL R205, R205, -INF , P3 ;  /* 0xff800000cdcd7808 */ /* 0x002fe20001800000 */
[----:B------:R-:W-:-:S01]  /*6f30*/  FFMA.FTZ R186, R188, UR10, -R204 ;  /* 0x0000000abcba7c23 */ /* 0x000fc200080108cc */
[----:B------:R-:W-:Y:S01]  /*6f40*/  FMNMX.FTZ R211, R201, R172, !PT ;  /* 0x000000acc9d37209 */ /* 0x000fe20007810000 */
[----:B------:R-:W-:-:S01]  /*6f50*/  FFMA.FTZ R188, R191, UR10, -R204 ;  /* 0x0000000abfbc7c23 */ /* 0x000fc200080108cc */
[----:B------:R1:W-:Y:S01]  /*6f60*/  MUFU.EX2 R168, R174 ;  /* 0x000000ae00a87308 */ /* 0x0003e20000000800 */
[----:B------:R-:W-:-:S01]  /*6f70*/  FFMA.FTZ R191, R190, UR10, -R204 ;  /* 0x0000000abebf7c23 */ /* 0x000fc200080108cc */
[----:B------:R-:W-:-:S06]  /*6f80*/  FMNMX.FTZ R172, R202, R211, !PT ;  /* 0x000000d3caac7209 */ /* 0x000fcc0007810000 */
[----:B------:R-:W-:Y:S01]  /*6f90*/  MUFU.EX2 R206, R206 ;  /* 0x000000ce00ce7308 */ /* 0x000fe20000000800 */
[----:B-1----:R-:W-:Y:S02]  /*6fa0*/  FMNMX.FTZ R174, R203, R172, !PT ;  /* 0x000000accbae7209 */ /* 0x002fe40007810000 */
[----:B0-----:R-:W-:Y:S02]  /*6fb0*/  FSEL R207, R207, -INF , P4 ;  /* 0xff800000cfcf7808 */ /* 0x001fe40002000000 */
[----:B------:R-:W-:-:S03]  /*6fc0*/  FMNMX.FTZ R174, R205, R174, !PT ;  /* 0x000000aecdae7209 */ /* 0x000fc60007810000 */
[----:B------:R-:W0:Y:S01]  /*6fd0*/  MUFU.EX2 R189, R189 ;  /* 0x000000bd00bd7308 */ /* 0x000e220000000800 */
[----:B------:R-:W-:-:S05]  /*6fe0*/  FMNMX.FTZ R174, R207, R174, !PT ;  /* 0x000000aecfae7209 */ /* 0x000fca0007810000 */
[----:B------:R-:W1:Y:S02]  /*6ff0*/  SHFL.BFLY PT, R211, R174, 0x2, 0x1f ;  /* 0x0c401f00aed37f89 */ /* 0x000e6400000e0000 */
[----:B------:R-:W2:Y:S08]  /*7000*/  MUFU.EX2 R7, R7 ;  /* 0x0000000700077308 */ /* 0x000eb00000000800 */
[----:B------:R-:W-:Y:S01]  /*7010*/  MUFU.EX2 R10, R10 ;  /* 0x0000000a000a7308 */ /* 0x000fe20000000800 */
[----:B------:R-:W-:-:S02]  /*7020*/  WARPGROUP.DEPBAR.LE gsb0, 0x0 ;  /* 0x00008000000079c5 */ /* 0x000fc40000010000 */
[----:B------:R-:W-:-:S05]  /*7030*/  WARPGROUP.ARRIVE ;  /* 0x00000000000079c5 */ /* 0x000fca0000000000 */
[----:B------:R-:W-:Y:S01]  /*7040*/  MUFU.EX2 R11, R11 ;  /* 0x0000000b000b7308 */ /* 0x000fe20000000800 */
[----:B------:R-:W-:Y:S01]  /*7050*/  QGMMA.64x256x32.F32.E4M3.E4M3 R24, R220, gdesc[UR4], R24, gsb0 ;  /* 0x03e00004dc187df3 */ /* 0x000fe20008000818 */
[----:B------:R-:W-:Y:S01]  /*7060*/  UIADD3 UR6, UR11, 0x6, URZ ;  /* 0x000000060b067890 */ /* 0x000fe2000fffe03f */
[----:B-1----:R-:W-:Y:S01]  /*7070*/  FMNMX.FTZ R211, R174, R211, !PT ;  /* 0x000000d3aed37209 */ /* 0x002fe20007810000 */
[----:B------:R-:W-:-:S04]  /*7080*/  UMOV UR7, 0x40000040 ;  /* 0x4000004000077882 */ /* 0x000fc80000000000 */
[----:B------:R-:W-:Y:S01]  /*7090*/  MUFU.EX2 R14, R14 ;  /* 0x0000000e000e7308 */ /* 0x000fe20000000800 */
[----:B------:R-:W1:Y:S07]  /*70a0*/  SHFL.BFLY PT, R174, R211, 0x1, 0x1f ;  /* 0x0c201f00d3ae7f89 */ /* 0x000e6e00000e0000 */
[----:B------:R-:W-:Y:S08]  /*70b0*/  MUFU.EX2 R15, R15 ;  /* 0x0000000f000f7308 */ /* 0x000ff00000000800 */
[----:B------:R-:W-:Y:S08]  /*70c0*/  MUFU.EX2 R152, R152 ;  /* 0x0000009800987308 */ /* 0x000ff00000000800 */
[----:B------:R-:W-:Y:S01]  /*70d0*/  MUFU.EX2 R153, R153 ;  /* 0x0000009900997308 */ /* 0x000fe20000000800 */
[----:B-1----:R-:W-:Y:S01]  /*70e0*/  FMNMX.FTZ R174, R211, R174, !PT ;  /* 0x000000aed3ae7209 */ /* 0x002fe20007810000 */
[----:B------:R-:W-:-:S03]  /*70f0*/  IMAD.U32 R211, RZ, RZ, UR10 ;  /* 0x0000000affd37e24 */ /* 0x000fc6000f8e00ff */
[C---:B------:R-:W-:Y:S01]  /*7100*/  FSETP.NEU.FTZ.AND P2, PT, R174.reuse, -INF , PT ;  /* 0xff800000ae00780b */ /* 0x040fe20003f5d000 */
[----:B------:R-:W-:-:S02]  /*7110*/  FFMA.FTZ R190, R174, R211, -8 ;  /* 0xc1000000aebe7423 */ /* 0x000fc400000100d3 */
[----:B------:R-:W-:Y:S03]  /*7120*/  MUFU.EX2 R156, R156 ;  /* 0x0000009c009c7308 */ /* 0x000fe60000000800 */
[----:B------:R-:W-:Y:S02]  /*7130*/  FSEL R4, R190, RZ, P2 ;  /* 0x000000ffbe047208 */ /* 0x000fe40001000000 */
[----:B------:R-:W-:-:S03]  /*7140*/  FSEL R190, R174, RZ, P2 ;  /* 0x000000ffaebe7208 */ /* 0x000fc60001000000 */
[----:B------:R-:W-:Y:S01]  /*7150*/  MUFU.EX2 R157, R157 ;  /* 0x0000009d009d7308 */ /* 0x000fe20000000800 */
[----:B------:R-:W-:-:S01]  /*7160*/  FFMA.FTZ R204, R170, UR10, -R4 ;  /* 0x0000000aaacc7c23 */ /* 0x000fc20008010804 */
[----:B------:R-:W-:Y:S01]  /*7170*/  FFMA.FTZ R211, R8, UR10, -R4 ;  /* 0x0000000a08d37c23 */ /* 0x000fe20008010804 */
        /* <DEDUP_REMOVED lines=15> */
[----:B------:R-:W-:Y:S01]  /*7270*/  FFMA.FTZ R159, R162, UR10, -R4 ;  /* 0x0000000aa29f7c23 */ /* 0x000fe20008010804 */
[----:B0-----:R-:W-:-:S01]  /*7280*/  FFMA.FTZ R192, R189, R3, R206 ;  /* 0x00000003bdc07223 */ /* 0x001fc200000100ce */
[--C-:B------:R-:W-:Y:S01]  /*7290*/  FFMA.FTZ R162, R163, UR10, -R4.reuse ;  /* 0x0000000aa3a27c23 */ /* 0x100fe20008010804 */
[----:B------:R-:W-:-:S01]  /*72a0*/  FFMA.FTZ R163, R166, UR10, -R4 ;  /* 0x0000000aa6a37c23 */ /* 0x000fc20008010804 */
[--C-:B------:R-:W-:Y:S01]  /*72b0*/  FFMA.FTZ R166, R167, UR10, -R4.reuse ;  /* 0x0000000aa7a67c23 */ /* 0x100fe20008010804 */
[----:B------:R-:W-:-:S01]  /*72c0*/  FFMA.FTZ R167, R177, UR10, -R4 ;  /* 0x0000000ab1a77c23 */ /* 0x000fc20008010804 */
[----:B------:R-:W0:Y:S01]  /*72d0*/  MUFU.EX2 R8, R8 ;  /* 0x0000000800087308 */ /* 0x000e220000000800 */
[----:B--2---:R-:W-:-:S01]  /*72e0*/  FADD.FTZ R177, R7, R192 ;  /* 0x000000c007b17221 */ /* 0x004fc20000010000 */
[--C-:B------:R-:W-:Y:S01]  /*72f0*/  FFMA.FTZ R192, R193, UR10, -R4.reuse ;  /* 0x0000000ac1c07c23 */ /* 0x100fe20008010804 */
[----:B------:R-:W-:-:S05]  /*7300*/  FFMA.FTZ R176, R176, UR10, -R4 ;  /* 0x0000000ab0b07c23 */ /* 0x000fca0008010804 */
[----:B------:R-:W2:Y:S01]  /*7310*/  MUFU.EX2 R9, R9 ;  /* 0x0000000900097308 */ /* 0x000ea20000000800 */
[----:B-1----:R-:W-:-:S07]  /*7320*/  FFMA.FTZ R3, R170, R2, R211 ;  /* 0x00000002aa037223 */ /* 0x002fce00000100d3 */
        /* <DEDUP_REMOVED lines=8> */
[----:B------:R0:W-:Y:S01]  /*73b0*/  MUFU.EX2 R5, R204 ;  /* 0x000000cc00057308 */ /* 0x0001e20000000800 */
[----:B--2---:R-:W-:-:S07]  /*73c0*/  FADD.FTZ R2, R20, R3 ;  /* 0x0000000314027221 */ /* 0x004fce0000010000 */
[----:B------:R-:W2:Y:S01]  /*73d0*/  MUFU.EX2 R154, R154 ;  /* 0x0000009a009a7308 */ /* 0x000ea20000000800 */
[----:B0-----:R-:W-:-:S01]  /*73e0*/  FADD.FTZ R204, R10, R177 ;  /* 0x000000b10acc7221 */ /* 0x001fc20000010000 */
[----:B------:R-:W-:Y:S01]  /*73f0*/  FFMA.FTZ R177, R194, UR10, -R4 ;  /* 0x0000000ac2b17c23 */ /* 0x000fe20008010804 */
[----:B-1----:R-:W-:-:S02]  /*7400*/  FADD.FTZ R3, R21, R2 ;  /* 0x0000000215037221 */ /* 0x002fc40000010000 */
[----:B------:R-:W-:-:S03]  /*7410*/  FADD.FTZ R193, R11, R204 ;  /* 0x000000cc0bc17221 */ /* 0x000fc60000010000 */
[----:B------:R-:W0:Y:S01]  /*7420*/  MUFU.EX2 R155, R155 ;  /* 0x0000009b009b7308 */ /* 0x000e220000000800 */
[----:B------:R-:W-:-:S04]  /*7430*/  FADD.FTZ R194, R14, R193 ;  /* 0x000000c10ec27221 */ /* 0x000fc80000010000 */
[----:B------:R-:W-:Y:S01]  /*7440*/  FADD.FTZ R193, R15, R194 ;  /* 0x000000c20fc17221 */ /* 0x000fe20000010000 */
[----:B------:R-:W-:-:S02]  /*7450*/  FFMA.FTZ R194, R195, UR10, -R4 ;  /* 0x0000000ac3c27c23 */ /* 0x000fc40008010804 */
[----:B------:R-:W1:Y:S01]  /*7460*/  MUFU.EX2 R158, R158 ;  /* 0x0000009e009e7308 */ /* 0x000e620000000800 */
[----:B------:R-:W-:-:S01]  /*7470*/  FADD.FTZ R204, R152, R193 ;  /* 0x000000c198cc7221 */ /* 0x000fc20000010000 */
[----:B--2---:R-:W-:Y:S01]  /*7480*/  FADD.FTZ R2, R154, R3 ;  /* 0x000000039a027221 */ /* 0x004fe20000010000 */
[----:B------:R-:W-:-:S02]  /*7490*/  FFMA.FTZ R193, R196, UR10, -R4 ;  /* 0x0000000ac4c17c23 */ /* 0x000fc40008010804 */
[----:B------:R-:W-:-:S03]  /*74a0*/  FADD.FTZ R195, R153, R204 ;  /* 0x000000cc99c37221 */ /* 0x000fc60000010000 */
[----:B------:R-:W2:Y:S01]  /*74b0*/  MUFU.EX2 R160, R160 ;  /* 0x000000a000a07308 */ /* 0x000ea20000000800 */
[----:B------:R-:W-:-:S01]  /*74c0*/  FADD.FTZ R196, R156, R195 ;  /* 0x000000c39cc47221 */ /* 0x000fc20000010000 */
[----:B0-----:R-:W-:-:S03]  /*74d0*/  FADD.FTZ R3, R155, R2 ;  /* 0x000000029b037221 */ /* 0x001fc60000010000 */
[----:B------:R-:W-:Y:S01]  /*74e0*/  FADD.FTZ R195, R157, R196 ;  /* 0x000000c49dc37221 */ /* 0x000fe20000010000 */
[----:B------:R-:W-:-:S02]  /*74f0*/  FFMA.FTZ R196, R197, UR10, -R4 ;  /* 0x0000000ac5c47c23 */ /* 0x000fc40008010804 */
        /* <DEDUP_REMOVED lines=17> */
[----:B------:R-:W-:-:S03]  /*7610*/  FFMA.FTZ R198, R199, UR10, -R4 ;  /* 0x0000000ac7c67c23 */ /* 0x000fc60008010804 */
[----:B------:R-:W-:Y:S01]  /*7620*/  FADD.FTZ R204, R164, R197 ;  /* 0x000000c5a4cc7221 */ /* 0x000fe20000010000 */
[----:B------:R-:W-:-:S02]  /*7630*/  FFMA.FTZ R197, R200, UR10, -R4 ;  /* 0x0000000ac8c57c23 */ /* 0x000fc40008010804 */
[----:B------:R-:W2:Y:S01]  /*7640*/  MUFU.EX2 R190, R190 ;  /* 0x000000be00be7308 */ /* 0x000ea20000000800 */
[----:B0-----:R-:W-:-:S04]  /*7650*/  FADD.FTZ R2, R166, R3 ;  /* 0x00000003a6027221 */ /* 0x001fc80000010000 */
[----:B------:R-:W-:-:S03]  /*7660*/  FADD.FTZ R3, R5, R2 ;  /* 0x0000000205037221 */ /* 0x000fc60000010000 */
[----:B------:R-:W0:Y:S01]  /*7670*/  MUFU.EX2 R167, R167 ;  /* 0x000000a700a77308 */ /* 0x000e220000000800 */
[----:B-1----:R-:W-:-:S04]  /*7680*/  FADD.FTZ R199, R169, R204 ;  /* 0x000000cca9c77221 */ /* 0x002fc80000010000 */
[----:B------:R-:W-:-:S03]  /*7690*/  FADD.FTZ R200, R168, R199 ;  /* 0x000000c7a8c87221 */ /* 0x000fc60000010000 */
        /* <DEDUP_REMOVED lines=10> */
[----:B------:R-:W-:Y:S02]  /*7740*/  WARPGROUP.DEPBAR.LE gsb0, 0x0 ;  /* 0x00008000000079c5 */ /* 0x000fe40000010000 */
[----:B------:R-:W-:Y:S01]  /*7750*/  WARPGROUP.ARRIVE ;  /* 0x00000000000079c5 */ /* 0x000fe20000000000 */
[----:B0-----:R-:W-:-:S01]  /*7760*/  FADD.FTZ R204, R172, R199 ;  /* 0x000000c7accc7221 */ /* 0x001fc20000010000 */
[----:B------:R-:W-:-:S03]  /*7770*/  FFMA.FTZ R199, R202, UR10, -R4 ;  /* 0x0000000acac77c23 */ /* 0x000fc60008010804 */
[----:B------:R-:W0:Y:S01]  /*7780*/  MUFU.EX2 R192, R192 ;  /* 0x000000c000c07308 */ /* 0x000e220000000800 */
[----:B------:R-:W-:Y:S01]  /*7790*/  QGMMA.64x256x32.F32.E4M3.E4M3 R24, R216, gdesc[UR4], R24, gsb0 ;  /* 0x03e00004d8187df3 */ /* 0x000fe20008000818 */
[----:B-1----:R-:W-:-:S06]  /*77a0*/  FADD.FTZ R3, R171, R2 ;  /* 0x00000002ab037221 */ /* 0x002fcc0000010000 */
        /* <DEDUP_REMOVED lines=10> */
[----:B0-----:R-:W-:-:S01]  /*7850*/  FADD.FTZ R201, R179, R202 ;  /* 0x000000cab3c97221 */ /* 0x001fc20000010000 */
[----:B------:R-:W-:-:S06]  /*7860*/  FFMA.FTZ R202, R203, UR10, -R4 ;  /* 0x0000000acbca7c23 */ /* 0x000fcc0008010804 */
        /* <DEDUP_REMOVED lines=22> */
[----:B------:R-:W-:Y:S01]  /*79d0*/  MUFU.EX2 R200, R200 ;  /* 0x000000c800c87308 */ /* 0x000fe20000000800 */
[----:B--2---:R-:W-:-:S07]  /*79e0*/  FADD.FTZ R3, R197, R204 ;  /* 0x000000ccc5037221 */ /* 0x004fce0000010000 */
[----:B------:R-:W1:Y:S01]  /*79f0*/  MUFU.EX2 R186, R186 ;  /* 0x000000ba00ba7308 */ /* 0x000e620000000800 */
[----:B0-----:R-:W-:-:S07]  /*7a00*/  FADD.FTZ R203, R185, R208 ;  /* 0x000000d0b9cb7221 */ /* 0x001fce0000010000 */
[----:B------:R-:W-:Y:S08]  /*7a10*/  MUFU.EX2 R199, R199 ;  /* 0x000000c700c77308 */ /* 0x000ff00000000800 */
[----:B------:R-:W0:Y:S01]  /*7a20*/  MUFU.EX2 R187, R187 ;  /* 0x000000bb00bb7308 */ /* 0x000e220000000800 */
[----:B-1----:R-:W-:-:S07]  /*7a30*/  FADD.FTZ R204, R186, R203 ;  /* 0x000000cbbacc7221 */ /* 0x002fce0000010000 */
[----:B------:R-:W-:Y:S08]  /*7a40*/  MUFU.EX2 R202, R202 ;  /* 0x000000ca00ca7308 */ /* 0x000ff00000000800 */
[----:B------:R-:W1:Y:S01]  /*7a50*/  MUFU.EX2 R188, R188 ;  /* 0x000000bc00bc7308 */ /* 0x000e620000000800 */
[----:B0-----:R-:W-:-:S07]  /*7a60*/  FADD.FTZ R203, R187, R204 ;  /* 0x000000ccbbcb7221 */ /* 0x001fce0000010000 */
[----:B------:R-:W-:Y:S08]  /*7a70*/  MUFU.EX2 R201, R201 ;  /* 0x000000c900c97308 */ /* 0x000ff00000000800 */
[----:B------:R-:W0:Y:S01]  /*7a80*/  MUFU.EX2 R191, R191 ;  /* 0x000000bf00bf7308 */ /* 0x000e220000000800 */
[----:B-1----:R-:W-:-:S07]  /*7a90*/  FADD.FTZ R204, R188, R203 ;  /* 0x000000cbbccc7221 */ /* 0x002fce0000010000 */
[----:B------:R-:W1:Y:S01]  /*7aa0*/  MUFU.EX2 R4, R4 ;  /* 0x0000000400047308 */ /* 0x000e620000000800 */
[----:B------:R-:W-:Y:S02]  /*7ab0*/  WARPGROUP.DEPBAR.LE gsb0, 0x0 ;  /* 0x00008000000079c5 */ /* 0x000fe40000010000 */
[----:B------:R2:W-:Y:S06]  /*7ac0*/  BAR.ARV R2, 0x100 ;  /* 0x000400020000751d */ /* 0x0005ec0000002000 */
[----:B--2---:R-:W-:-:S05]  /*7ad0*/  @!P1 VIADD R2, R210, 0x38840 ;  /* 0x00038840d2029836 */ /* 0x004fca0000000000 */
[----:B------:R-:W-:-:S04]  /*7ae0*/  @!P1 PRMT R2, RZ, 0x654, R2 ;  /* 0x00000654ff029816 */ /* 0x000fc80000000002 */
[----:B------:R2:W-:Y:S02]  /*7af0*/  @!P1 SYNCS.ARRIVE.TRANS64.RED.A1T0 RZ, [R2+URZ], RZ ;  /* 0x000000ff02ff99a7 */ /* 0x0005e4000810043f */
[----:B--2---:R-:W-:-:S04]  /*7b00*/  FADD.FTZ R2, R200, R3 ;  /* 0x00000003c8027221 */ /* 0x004fc80000010000 */
[----:B------:R-:W-:-:S04]  /*7b10*/  FADD.FTZ R3, R199, R2 ;  /* 0x00000002c7037221 */ /* 0x000fc80000010000 */
[----:B------:R-:W-:Y:S01]  /*7b20*/  FADD.FTZ R2, R202, R3 ;  /* 0x00000003ca027221 */ /* 0x000fe20000010000 */
[----:B0-----:R-:W-:-:S03]  /*7b30*/  FADD.FTZ R3, R191, R204 ;  /* 0x000000ccbf037221 */ /* 0x001fc60000010000 */
[----:B------:R-:W-:-:S04]  /*7b40*/  FADD.FTZ R2, R201, R2 ;  /* 0x00000002c9027221 */ /* 0x000fc80000010000 */
[----:B-1----:R-:W-:Y:S01]  /*7b50*/  FADD.FTZ R2, R4, R2 ;  /* 0x0000000204027221 */ /* 0x002fe20000010000 */
[----:B------:R-:W-:Y:S06]  /*7b60*/  @!P0 BRA `(.L_x_2018) ;  /* 0x0000000000048947 */ /* 0x000fec0003800000 */
[----:B------:R-:W-:Y:S01]  /*7b70*/  BPT.TRAP 0x1 ;  /* 0x000000040000795c */ /* 0x000fe20000300000 */
.L_x_2018:
        /* <DEDUP_REMOVED lines=12> */
[----:B------:R-:W-:Y:S01]  /*7c40*/  UMOV UR58, UR57 ;  /* 0x00000039003a7c82 */ /* 0x000fe20008000000 */
        /* <DEDUP_REMOVED lines=160> */
.L_x_2009:
[----:B------:R-:W-:-:S13]  /*8650*/  ISETP.LE.AND P2, PT, RZ, UR56, PT ;  /* 0x00000038ff007c0c */ /* 0x000fda000bf43270 */
[----:B------:R-:W-:Y:S05]  /*8660*/  @!P2 BRA `(.L_x_2020) ;  /* 0x0000002800c8a947 */ /* 0x000fea0003800000 */
[----:B------:R-:W-:Y:S01]  /*8670*/  IMAD.MOV.U32 R5, RZ, RZ, R174 ;  /* 0x000000ffff057224 */ /* 0x000fe200078e00ae */
[----:B------:R-:W-:Y:S01]  /*8680*/  UMOV UR53, UR45 ;  /* 0x0000002d00357c82 */ /* 0x000fe20008000000 */
[----:B------:R-:W-:Y:S01]  /*8690*/  IMAD.MOV.U32 R4, RZ, RZ, R161 ;  /* 0x000000ffff047224 */ /* 0x000fe200078e00a1 */
[----:B------:R-:W-:Y:S01]  /*86a0*/  UMOV UR52, UR55 ;  /* 0x0000003700347c82 */ /* 0x000fe20008000000 */
[----:B------:R-:W-:-:S05]  /*86b0*/  ULDC UR51, c[0x0][0x988] ;  /* 0x0002620000337ab9 */ /* 0x000fca0000000800 */
.L_x_2030:
[----:B------:R-:W-:Y:S01]  /*86c0*/  ISETP.NE.AND P3, PT, RZ, UR43, PT ;  /* 0x0000002bff007c0c */ /* 0x000fe2000bf65270 */
[----:B------:R-:W-:-:S04]  /*86d0*/  UISETP.NE.AND UP0, UPT, UR52, 0x1, UPT ;  /* 0x000000013400788c */ /* 0x000fc8000bf05270 */
[----:B------:R-:W-:-:S04]  /*86e0*/  USEL UR45, URZ, 0x1, UP0 ;  /* 0x000000013f2d7887 */ /* 0x000fc80008000000 */
[----:B------:R-:W-:-:S04]  /*86f0*/  ULOP3.LUT UR45, UR53, UR45, URZ, 0x3c, !UPT ;  /* 0x0000002d352d7292 */ /* 0x000fc8000f8e3c3f */
[----:B------:R-:W-:Y:S08]  /*8700*/  @P3 BRA `(.L_x_2021) ;  /* 0x0000000000383947 */ /* 0x000ff00003800000 */
[----:B------:R-:W-:Y:S05]  /*8710*/  @!P0 BRA `(.L_x_2022) ;  /* 0x0000000000048947 */ /* 0x000fea0003800000 */
[----:B------:R-:W-:Y:S01]  /*8720*/  BPT.TRAP 0x1 ;  /* 0x000000040000795c */ /* 0x000fe20000300000 */
.L_x_2022:
        /* <DEDUP_REMOVED lines=9> */
.L_x_2023:
[----:B-1----:R-:W-:Y:S05]  /*87c0*/  @P2 BRA `(.L_x_2021) ;  /* 0x0000000000082947 */ /* 0x002fea0003800000 */
[----:B------:R-:W1:Y:S02]  /*87d0*/  SYNCS.PHASECHK.TRANS64.TRYWAIT P2, [UR6+0x38830], R6 ;  /* 0x03883006ff0075a7 */ /* 0x000e640008040146 */
[----:B-1----:R-:W-:Y:S05]  /*87e0*/  @!P2 BRA `(.L_x_2024) ;  /* 0x000000c8009ca947 */ /* 0x002fea0003800000 */
.L_x_2021:
        /* <DEDUP_REMOVED lines=48> */
.L_x_2026:
[----:B------:R-:W-:Y:S01]  /*8af0*/  ULEA UR6, UR52, UR41, 0x3 ;  /* 0x0000002934067291 */ /* 0x000fe2000f8e183f */
[----:B------:R-:W-:-:S05]  /*8b00*/  IMAD.U32 R6, RZ, RZ, UR53 ;  /* 0x00000035ff067e24 */ /* 0x000fca000f8e00ff */
[----:B------:R-:W-:-:S04]  /*8b10*/  SHF.L.U32 R6, R6, 0x1f, RZ ;  /* 0x0000001f06067819 */ /* 0x000fc800000006ff */
[----:B------:R0:W1:Y:S01]  /*8b20*/  SYNCS.PHASECHK.TRANS64.TRYWAIT P2, [UR6+0x38850], R6 ;  /* 0x03885006ff0075a7 */ /* 0x0000620008040146 */
[----:B------:R-:W-:Y:S05]  /*8b30*/  @!P0 BRA `(.L_x_2027) ;  /* 0x0000000000048947 */ /* 0x000fea0003800000 */
[----:B------:R-:W-:Y:S01]  /*8b40*/  BPT.TRAP 0x1 ;  /* 0x000000040000795c */ /* 0x000fe20000300000 */
.L_x_2027:
[----:B-1----:R-:W-:Y:S05]  /*8b50*/  @P2 BRA `(.L_x_2025) ;  /* 0x0000000000082947 */ /* 0x002fea0003800000 */
[----:B------:R-:W1:Y:S02]  /*8b60*/  SYNCS.PHASECHK.TRANS64.TRYWAIT P2, [UR6+0x38850], R6 ;  /* 0x03885006ff0075a7 */ /* 0x000e640008040146 */
[----:B-1----:R-:W-:Y:S05]  /*8b70*/  @!P2 BRA `(.L_x_2028) ;  /* 0x000000c400d0a947 */ /* 0x002fea0003800000 */
.L_x_2025:
[----:B------:R-:W-:Y:S01]  /*8b80*/  UIADD3 UR6, UR41, 0x400, URZ ;  /* 0x0000040029067890 */ /* 0x000fe2000fffe03f */
[----:B------:R-:W-:Y:S01]  /*8b90*/  WARPGROUP.ARRIVE ;  /* 0x00000000000079c5 */ /* 0x000fe20000000000 */
[----:B------:R-:W-:Y:S01]  /*8ba0*/  UMOV UR7, 0x40000040 ;  /* 0x4000004000077882 */ /* 0x000fe20000000000 */
[C---:B-1----:R-:W-:Y:S01]  /*8bb0*/  FMUL.FTZ R7, R0.reuse, R152 ;  /* 0x0000009800077220 */ /* 0x042fe20000410000 */
[----:B------:R-:W-:Y:S01]  /*8bc0*/  USHF.R.U32.HI UR6, URZ, 0x4, UR6 ;  /* 0x000000043f067899 */ /* 0x000fe20008011606 */
[C---:B------:R-:W-:Y:S01]  /*8bd0*/  FMUL.FTZ R8, R0.reuse, R154 ;  /* 0x0000009a00087220 */ /* 0x040fe20000410000 */
[C---:B0-----:R-:W-:Y:S01]  /*8be0*/  FMUL.FTZ R6, R0.reuse, R153 ;  /* 0x0000009900067220 */ /* 0x041fe20000410000 */
        /* <DEDUP_REMOVED lines=20> */
[----:B------:R-:W2:Y:S01]  /*8d30*/  MUFU.TANH R6, R6 ;  /* 0x0000000600067308 */ /* 0x000ea20000002400 */
[----:B------:R-:W-:Y:S01]  /*8d40*/  UMOV UR7, 0x40000040 ;  /* 0x4000004000077882 */ /* 0x000fe20000000000 */
[----:B0-----:R-:W-:Y:S01]  /*8d50*/  FMNMX.FTZ R161, R7, R4, !PT ;  /* 0x0000000407a17209 */ /* 0x001fe20007810000 */
[C---:B------:R-:W-:Y:S01]  /*8d60*/  FMUL.FTZ R164, R0.reuse, R175 ;  /* 0x000000af00a47220 */ /* 0x040fe20000410000 */
[C---:B------:R-:W-:Y:S01]  /*8d70*/  FMUL.FTZ R153, R0.reuse, R165 ;  /* 0x000000a500997220 */ /* 0x040fe20000410000 */
[C---:B------:R-:W-:Y:S01]  /*8d80*/  FMUL.FTZ R175, R0.reuse, R185 ;  /* 0x000000b900af7220 */ /* 0x040fe20000410000 */
[----:B------:R-:W-:Y:S01]  /*8d90*/  FMUL.FTZ R185, R0, R195 ;  /* 0x000000c300b97220 */ /* 0x000fe20000410000 */
[----:B-1----:R-:W-:Y:S01]  /*8da0*/  FMNMX.FTZ R174, R8, R5, !PT ;  /* 0x0000000508ae7209 */ /* 0x002fe20007810000 */
[----:B------:R-:W0:Y:S01]  /*8db0*/  MUFU.TANH R9, R9 ;  /* 0x0000000900097308 */ /* 0x000e220000002400 */
        /* <DEDUP_REMOVED lines=22> */
[----:B------:R-:W-:Y:S01]  /*8f20*/  FMUL.FTZ R178, R0, R188 ;  /* 0x000000bc00b27220 */ /* 0x000fe20000410000 */
        /* <DEDUP_REMOVED lines=19> */
[----:B------:R-:W-:Y:S01]  /*9060*/  FMUL.FTZ R193, R0, R203 ;  /* 0x000000cb00c17220 */ /* 0x000fe20000410000 */
[----:B------:R-:W-:-:S04]  /*9070*/  UMOV UR10, UR51 ;  /* 0x00000033000a7c82 */ /* 0x000fc80008000000 */
        /* <DEDUP_REMOVED lines=52> */
[----:B------:R-:W-:Y:S01]  /*93c0*/  FMUL.FTZ R200, R0, R210 ;  /* 0x000000d200c87220 */ /* 0x000fe20000410000 */
[----:B------:R-:W-:-:S05]  /*93d0*/  IMAD.U32 R210, RZ, RZ, UR10 ;  /* 0x0000000affd27e24 */ /* 0x000fca000f8e00ff */
        /* <DEDUP_REMOVED lines=9> */
[----:B------:R-:W-:Y:S02]  /*9470*/  WARPGROUP.DEPBAR.LE gsb0, 0x0 ;  /* 0x00008000000079c5 */ /* 0x000fe40000010000 */
[----:B------:R-:W-:-:S03]  /*9480*/  WARPGROUP.ARRIVE ;  /* 0x00000000000079c5 */ /* 0x000fc60000000000 */
[----:B------:R-:W0:Y:S01]  /*9490*/  MUFU.TANH R178, R178 ;  /* 0x000000b200b27308 */ /* 0x000e220000002400 */
[----:B-1----:R-:W-:Y:S02]  /*94a0*/  FMNMX.FTZ R161, R175, R174, !PT ;  /* 0x000000aeafa17209 */ /* 0x002fe40007810000 */
[----:B------:R-:W-:Y:S01]  /*94b0*/  QGMMA.64x256x32.F32.E4M3.E4M3 R24, R224, gdesc[UR4], R24, gsb0 ;  /* 0x03e00004e0187df3 */ /* 0x000fe20008000818 */
[----:B------:R-:W-:Y:S01]  /*94c0*/  UIADD3 UR6, UR11, 0x4, URZ ;  /* 0x000000040b067890 */ /* 0x000fe2000fffe03f */
[----:B------:R-:W-:-:S03]  /*94d0*/  UMOV UR7, 0x40000040 ;  /* 0x4000004000077882 */ /* 0x000fc60000000000 */
        /* <DEDUP_REMOVED lines=57> */
[----:B-1----:R-:W-:Y:S02]  /*9870*/  FMNMX.FTZ R206, R204, R207, !PT ;  /* 0x000000cfccce7209 */ /* 0x002fe40007810000 */
[----:B--2---:R-:W-:-:S05]  /*9880*/  FMNMX.FTZ R207, R203, R174, !PT ;  /* 0x000000aecbcf7209 */ /* 0x004fca0007810000 */
[----:B------:R-:W1:Y:S01]  /*9890*/  SHFL.BFLY PT, R174, R207, 0x2, 0x1f ;  /* 0x0c401f00cfae7f89 */ /* 0x000e6200000e0000 */
[----:B0-----:R-:W-:-:S05]  /*98a0*/  FMNMX.FTZ R206, R205, R206, !PT ;  /* 0x000000cecdce7209 */ /* 0x001fca0007810000 */
[----:B------:R-:W0:Y:S01]  /*98b0*/  SHFL.BFLY PT, R161, R206, 0x2, 0x1f ;  /* 0x0c401f00cea17f89 */ /* 0x000e2200000e0000 */
[----:B-1----:R-:W-:Y:S02]  /*98c0*/  FMNMX.FTZ R208, R207, R174, !PT ;  /* 0x000000aecfd07209 */ /* 0x002fe40007810000 */
[----:B0-----:R-:W-:-:S03]  /*98d0*/  FMNMX.FTZ R209, R206, R161, !PT ;  /* 0x000000a1ced17209 */ /* 0x001fc60007810000 */
[----:B------:R-:W0:Y:S04]  /*98e0*/  SHFL.BFLY PT, R161, R208, 0x1, 0x1f ;  /* 0x0c201f00d0a17f89 */ /* 0x000e2800000e0000 */
[----:B------:R-:W1:Y:S01]  /*98f0*/  SHFL.BFLY PT, R174, R209, 0x1, 0x1f ;  /* 0x0c201f00d1ae7f89 */ /* 0x000e6200000e0000 */
[----:B------:R-:W-:Y:S02]  /*9900*/  WARPGROUP.DEPBAR.LE gsb0, 0x0 ;  /* 0x00008000000079c5 */ /* 0x000fe40000010000 */
[----:B------:R-:W-:-:S06]  /*9910*/  WARPGROUP.ARRIVE ;  /* 0x00000000000079c5 */ /* 0x000fcc0000000000 */
[----:B------:R-:W-:Y:S01]  /*9920*/  QGMMA.64x256x32.F32.E4M3.E4M3 R24, R220, gdesc[UR4], R24, gsb0 ;  /* 0x03e00004dc187df3 */ /* 0x000fe20008000818 */
[----:B------:R-:W-:Y:S01]  /*9930*/  UIADD3 UR6, UR11, 0x6, URZ ;  /* 0x000000060b067890 */ /* 0x000fe2000fffe03f */
[----:B------:R-:W-:Y:S01]  /*9940*/  UMOV UR7, 0x40000040 ;  /* 0x4000004000077882 */ /* 0x000fe20000000000 */
[----:B0-----:R-:W-:Y:S02]  /*9950*/  FMNMX.FTZ R161, R208, R161, !PT ;  /* 0x000000a1d0a17209 */ /* 0x001fe40007810000 */
[----:B------:R-:W-:Y:S02]  /*9960*/  IADD3 R208, -R23, 0xb, RZ ;  /* 0x0000000b17d07810 */ /* 0x000fe40007ffe1ff */
[----:B-1----:R-:W-:Y:S01]  /*9970*/  FMNMX.FTZ R174, R209, R174, !PT ;  /* 0x000000aed1ae7209 */ /* 0x002fe20007810000 */
[----:B------:R-:W-:-:S01]  /*9980*/  FFMA.FTZ R206, R161, R210, -8 ;  /* 0xc1000000a1ce7423 */ /* 0x000fc200000100d2 */
[----:B------:R-:W-:Y:S01]  /*9990*/  MOV R209, UR10 ;  /* 0x0000000a00d17c02 */ /* 0x000fe20008000f00 */
[----:B------:R-:W-:-:S01]  /*99a0*/  FADD.FTZ R4, -R161, R4 ;  /* 0x00000004a1047221 */ /* 0x000fc20000010100 */
[----:B------:R-:W-:-:S02]  /*99b0*/  IMAD.U32 R210, RZ, RZ, UR55 ;  /* 0x00000037ffd27e24 */ /* 0x000fc4000f8e00ff */
        /* <DEDUP_REMOVED lines=21> */
[C---:B------:R-:W-:Y:S01]  /*9b10*/  FADD.FTZ R5, -R174.reuse, R5 ;  /* 0x00000005ae057221 */ /* 0x040fe20000010100 */
[----:B------:R-:W-:-:S01]  /*9b20*/  FFMA.FTZ R203, R174, R209, -8 ;  /* 0xc1000000aecb7423 */ /* 0x000fc200000100d1 */
[----:B------:R-:W-:Y:S01]  /*9b30*/  FMUL.FTZ R4, R4, UR10 ;  /* 0x0000000a04047c20 */ /* 0x000fe20008410000 */
[----:B------:R-:W-:-:S01]  /*9b40*/  FFMA.FTZ R7, R7, UR10, -R206 ;  /* 0x0000000a07077c23 */ /* 0x000fc200080108ce */
[----:B------:R-:W-:Y:S01]  /*9b50*/  FMUL.FTZ R5, R5, UR10 ;  /* 0x0000000a05057c20 */ /* 0x000fe20008410000 */
[----:B------:R-:W-:-:S01]  /*9b60*/  FFMA.FTZ R8, R8, UR10, -R203 ;  /* 0x0000000a08087c23 */ /* 0x000fc200080108cb */
[----:B------:R-:W-:Y:S01]  /*9b70*/  FFMA.FTZ R6, R6, UR10, -R206 ;  /* 0x0000000a06067c23 */ /* 0x000fe200080108ce */
[----:B------:R-:W-:-:S01]  /*9b80*/  FFMA.FTZ R9, R9, UR10, -R203 ;  /* 0x0000000a09097c23 */ /* 0x000fc200080108cb */
        /* <DEDUP_REMOVED lines=8> */
[----:B------:R-:W0:Y:S01]  /*9c10*/  MUFU.EX2 R7, R7 ;  /* 0x0000000700077308 */ /* 0x000e220000000800 */
        /* <DEDUP_REMOVED lines=37> */
[----:B------:R-:W-:-:S02]  /*9e70*/  FFMA.FTZ R203, R205, UR10, -R203 ;  /* 0x0000000acdcb7c23 */ /* 0x000fc400080108cb */
        /* <DEDUP_REMOVED lines=46> */
[----:B------:R-:W-:Y:S02]  /*a160*/  WARPGROUP.DEPBAR.LE gsb0, 0x0 ;  /* 0x00008000000079c5 */ /* 0x000fe40000010000 */
[----:B------:R-:W-:-:S04]  /*a170*/  WARPGROUP.ARRIVE ;  /* 0x00000000000079c5 */ /* 0x000fc80000000000 */
[----:B------:R-:W2:Y:S01]  /*a180*/  MUFU.EX2 R168, R168 ;  /* 0x000000a800a87308 */ /* 0x000ea20000000800 */
[----:B-1----:R-:W-:-:S01]  /*a190*/  FADD.FTZ R3, R167, R2 ;  /* 0x00000002a7037221 */ /* 0x002fc20000010000 */
[----:B------:R-:W-:Y:S06]  /*a1a0*/  QGMMA.64x256x32.F32.E4M3.E4M3 R24, R216, gdesc[UR4], R24, gsb0 ;  /* 0x03e00004d8187df3 */ /* 0x000fec0008000818 */
        /* <DEDUP_REMOVED lines=43> */
[----:B0-----:R-:W-:-:S01]  /*a460*/  FADD.FTZ R3, R189, R2 ;  /* 0x00000002bd037221 */ /* 0x001fc20000010000 */
[----:B------:R-:W-:-:S05]  /*a470*/  @!P1 LEA R2, R210, UR41, 0x3 ;  /* 0x00000029d2029c11 */ /* 0x000fca000f8e18ff */
[----:B------:R-:W-:Y:S01]  /*a480*/  @!P1 VIADD R2, R2, 0x38840 ;  /* 0x0003884002029836 */ /* 0x000fe20000000000 */
[----:B------:R-:W-:Y:S01]  /*a490*/  MUFU.EX2 R190, R190 ;  /* 0x000000be00be7308 */ /* 0x000fe20000000800 */
[----:B--2---:R-:W-:-:S03]  /*a4a0*/  FADD.FTZ R209, R187, R206 ;  /* 0x000000cebbd17221 */ /* 0x004fc60000010000 */
[----:B------:R-:W-:-:S04]  /*a4b0*/  @!P1 PRMT R2, RZ, 0x654, R2 ;  /* 0x00000654ff029816 */ /* 0x000fc80000000002 */
        /* <DEDUP_REMOVED lines=8> */
[----:B------:R-:W1:Y:S08]  /*a540*/  MUFU.EX2 R195, R195 ;  /* 0x000000c300c37308 */ /* 0x000e700000000800 */
[----:B------:R-:W2:Y:S01]  /*a550*/  MUFU.EX2 R200, R200 ;  /* 0x000000c800c87308 */ /* 0x000ea20000000800 */
[----:B0-----:R-:W-:-:S07]  /*a560*/  FADD.FTZ R3, R197, R206 ;  /* 0x000000cec5037221 */ /* 0x001fce0000010000 */
[----:B------:R-:W0:Y:S08]  /*a570*/  MUFU.EX2 R198, R198 ;  /* 0x000000c600c67308 */ /* 0x000e300000000800 */
[----:B------:R-:W3:Y:S08]  /*a580*/  MUFU.EX2 R201, R201 ;  /* 0x000000c900c97308 */ /* 0x000ef00000000800 */
[----:B------:R-:W4:Y:S01]  /*a590*/  MUFU.EX2 R199, R199 ;  /* 0x000000c700c77308 */ /* 0x000f220000000800 */
[----:B------:R-:W-:-:S02]  /*a5a0*/  WARPGROUP.DEPBAR.LE gsb0, 0x0 ;  /* 0x00008000000079c5 */ /* 0x000fc40000010000 */
[----:B------:R5:W-:Y:S06]  /*a5b0*/  BAR.ARV R208, 0x100 ;  /* 0x000400d00000751d */ /* 0x000bec0000002000 */
[----:B------:R-:W4:Y:S01]  /*a5c0*/  MUFU.EX2 R204, R204 ;  /* 0x000000cc00cc7308 */ /* 0x000f220000000800 */
[----:B------:R1:W-:Y:S01]  /*a5d0*/  @!P1 SYNCS.ARRIVE.TRANS64.RED.A1T0 RZ, [R2+URZ], RZ ;  /* 0x000000ff02ff99a7 */ /* 0x0003e2000810043f */
[----:B-----5:R-:W-:-:S04]  /*a5e0*/  FADD.FTZ R208, R190, R209 ;  /* 0x000000d1bed07221 */ /* 0x020fc80000010000 */
[----:B------:R-:W-:Y:S02]  /*a5f0*/  FADD.FTZ R205, R191, R208 ;  /* 0x000000d0bfcd7221 */ /* 0x000fe40000010000 */
[----:B------:R-:W5:Y:S02]  /*a600*/  MUFU.EX2 R202, R202 ;  /* 0x000000ca00ca7308 */ /* 0x000f640000000800 */
[----:B-1----:R-:W-:-:S04]  /*a610*/  FADD.FTZ R2, R194, R205 ;  /* 0x000000cdc2027221 */ /* 0x002fc80000010000 */
[----:B------:R-:W-:Y:S01]  /*a620*/  FADD.FTZ R205, R195, R2 ;  /* 0x00000002c3cd7221 */ /* 0x000fe20000010000 */
[----:B--2---:R-:W-:-:S01]  /*a630*/  FADD.FTZ R2, R200, R3 ;  /* 0x00000003c8027221 */ /* 0x004fc20000010000 */
[----:B------:R-:W1:Y:S02]  /*a640*/  MUFU.EX2 R203, R203 ;  /* 0x000000cb00cb7308 */ /* 0x000e640000000800 */
[----:B0-----:R-:W-:-:S01]  /*a650*/  FADD.FTZ R206, R198, R205 ;  /* 0x000000cdc6ce7221 */ /* 0x001fc20000010000 */
[----:B---3--:R-:W-:-:S03]  /*a660*/  FADD.FTZ R3, R201, R2 ;  /* 0x00000002c9037221 */ /* 0x008fc60000010000 */
[----:B----4-:R-:W-:Y:S01]  /*a670*/  FADD.FTZ R205, R199, R206 ;  /* 0x000000cec7cd7221 */ /* 0x010fe20000010000 */
[----:B------:R-:W-:-:S03]  /*a680*/  FADD.FTZ R2, R204, R3 ;  /* 0x00000003cc027221 */ /* 0x000fc60000010000 */
[----:B-----5:R-:W-:Y:S01]  /*a690*/  FADD.FTZ R3, R202, R205 ;  /* 0x000000cdca037221 */ /* 0x020fe20000010000 */
[----:B-1----:R-:W-:-:S01]  /*a6a0*/  FADD.FTZ R2, R203, R2 ;  /* 0x00000002cb027221 */ /* 0x002fc20000010000 */
[----:B------:R-:W-:Y:S06]  /*a6b0*/  @!P0 BRA `(.L_x_2029) ;  /* 0x0000000000048947 */ /* 0x000fec0003800000 */
[----:B------:R-:W-:Y:S01]  /*a6c0*/  BPT.TRAP 0x1 ;  /* 0x000000040000795c */ /* 0x000fe20000300000 */
.L_x_2029:
        /* <DEDUP_REMOVED lines=172> */
.L_x_2020:
[----:B------:R-:W-:Y:S06]  /*b190*/  BAR.ARV 0x8, 0x120 ;  /* 0x0204800000007b1d */ /* 0x000fec0000002000 */
[----:B------:R-:W-:Y:S05]  /*b1a0*/  @!P0 BRA `(.L_x_2031) ;  /* 0x0000000000048947 */ /* 0x000fea0003800000 */
[----:B------:R-:W-:Y:S01]  /*b1b0*/  BPT.TRAP 0x1 ;  /* 0x000000040000795c */ /* 0x000fe20000300000 */
.L_x_2031:
[----:B------:R-:W-:Y:S01]  /*b1c0*/  ULEA UR16, UR55, UR41, 0x3 ;  /* 0x0000002937107291 */ /* 0x000fe2000f8e183f */
[----:B------:R-:W-:-:S05]  /*b1d0*/  IMAD.U32 R0, RZ, RZ, UR45 ;  /* 0x0000002dff007e24 */ /* 0x000fca000f8e00ff */
[----:B------:R-:W-:-:S04]  /*b1e0*/  SHF.L.U32 R0, R0, 0x1f, RZ ;  /* 0x0000001f00007819 */ /* 0x000fc800000006ff */
[----:B------:R0:W1:Y:S01]  /*b1f0*/  SYNCS.PHASECHK.TRANS64.TRYWAIT P1, [UR16+0x38850], R0 ;  /* 0x03885000ff0075a7 */ /* 0x0000620008020150 */
[----:B------:R-:W-:Y:S05]  /*b200*/  @!P0 BRA `(.L_x_2032) ;  /* 0x0000000000048947 */ /* 0x000fea0003800000 */
[----:B------:R-:W-:Y:S01]  /*b210*/  BPT.TRAP 0x1 ;  /* 0x000000040000795c */ /* 0x000fe20000300000 */
.L_x_2032:
[----:B-1----:R-:W-:Y:S05]  /*b220*/  @P1 BRA `(.L_x_2033) ;  /* 0x0000000000081947 */ /* 0x002fea0003800000 */
[----:B------:R-:W1:Y:S02]  /*b230*/  SYNCS.PHASECHK.TRANS64.TRYWAIT P1, [UR16+0x38850], R0 ;  /* 0x03885000ff0075a7 */ /* 0x000e640008020150 */
[----:B-1----:R-:W-:Y:S05]  /*b240*/  @!P1 BRA `(.L_x_2034) ;  /* 0x000000a000349947 */ /* 0x002fea0003800000 */
.L_x_2033:
[----:B------:R-:W-:Y:S01]  /*b250*/  UIADD3 UR41, UR41, 0x400, URZ ;  /* 0x0000040029297890 */ /* 0x000fe2000fffe03f */
[----:B------:R-:W-:Y:S01]  /*b260*/  WARPGROUP.ARRIVE ;  /* 0x00000000000079c5 */ /* 0x000fe20000000000 */
[----:B------:R-:W-:Y:S01]  /*b270*/  UMOV UR7, 0x40000040 ;  /* 0x4000004000077882 */ /* 0x000fe20000000000 */
[----:B------:R-:W-:Y:S01]  /*b280*/  ULDC.64 UR4, c[0x0][0x9a0] ;  /* 0x0002680000047ab9 */ /* 0x000fe20000000a00 */
[----:B------:R-:W-:Y:S01]  /*b290*/  USHF.R.U32.HI UR41, URZ, 0x4, UR41 ;  /* 0x000000043f297899 */ /* 0x000fe20008011629 */
[----:B------:R-:W-:Y:S01]  /*b2a0*/  IMAD.MOV.U32 R6, RZ, RZ, 0x3f800000 ;  /* 0x3f800000ff067424 */ /* 0x000fe200078e00ff */
[----:B------:R-:W-:Y:S02]  /*b2b0*/  UISETP.NE.U32.AND UP0, UPT, UR4, URZ, UPT ;  /* 0x0000003f0400728c */ /* 0x000fe4000bf05070 */
[----:B------:R-:W-:Y:S02]  /*b2c0*/  ULOP3.LUT UR41, UR41, 0x3fff, URZ, 0xc0, !UPT ;  /* 0x00003fff29297892 */ /* 0x000fe4000f8ec03f */
[----:B------:R-:W-:-:S02]  /*b2d0*/  UISETP.NE.AND.EX UP0, UPT, UR5, URZ, UPT, UP0 ;  /* 0x0000003f0500728c */ /* 0x000fc4000bf05300 */
[----:B------:R-:W-:-:S04]  /*b2e0*/  ULOP3.LUT UR11, UR41, 0x10000, URZ, 0xfc, !UPT ;  /* 0x00010000290b7892 */ /* 0x000fc8000f8efc3f */
[----:B------:R-:W-:Y:S01]  /*b2f0*/  ULEA UR11, UR55, UR11, 0xb ;  /* 0x0000000b370b7291 */ /* 0x000fe2000f8e583f */
[----:B------:R-:W-:-:S04]  /*b300*/  PLOP3.LUT P1, PT, PT, PT, UP0, 0x80, 0x0 ;  /* 0x000000000000781c */ /* 0x000fc80003f2f008 */
[----:B------:R-:W-:Y:S01]  /*b310*/  @UP0 ULDC.64 UR12, c[0x0][0x9c8] ;  /* 0x00027200000c0ab9 */ /* 0x000fe20000000a00 */
[----:B------:R-:W-:Y:S01]  /*b320*/  @UP0 USHF.R.S32.HI UR9, URZ, 0x1f, UR44 ;  /* 0x0000001f3f090899 */ /* 0x000fe2000801142c */
[----:B------:R-:W-:Y:S01]  /*b330*/  UMOV UR6, UR11 ;  /* 0x0000000b00067c82 */ /* 0x000fe20008000000 */
[----:B------:R-:W-:Y:S01]  /*b340*/  @UP0 UIMAD UR8, UR37, UR12, URZ ;  /* 0x0000000c250802a4 */ /* 0x000fe2000f8e023f */
[----:B------:R-:W-:Y:S01]  /*b350*/  QGMMA.64x256x32.F32.E4M3.E4M3 R24, R228, gdesc[UR4], R24, gsb0 ;  /* 0x03e00004e4187df3 */ /* 0x000fe20008000818 */
[----:B------:R-:W-:Y:S01]  /*b360*/  UIADD3 UR6, UR11, 0x2, URZ ;  /* 0x000000020b067890 */ /* 0x000fe2000fffe03f */
[----:B------:R-:W-:Y:S01]  /*b370*/  UMOV UR7, 0x40000040 ;  /* 0x4000004000077882 */ /* 0x000fe20000000000 */
[----:B------:R-:W-:Y:S01]  /*b380*/  @UP0 UIMAD UR8, UR36, UR13, UR8 ;  /* 0x0000000d240802a4 */ /* 0x000fe2000f8e0208 */
[----:B------:R-:W-:Y:S01]  /*b390*/  @UP0 ULDC.64 UR14, c[0x0][0x9d0] ;  /* 0x00027400000e0ab9 */ /* 0x000fe20000000a00 */
[----:B------:R-:W-:Y:S02]  /*b3a0*/  WARPGROUP.DEPBAR.LE gsb0, 0x0 ;  /* 0x00008000000079c5 */ /* 0x000fe40000010000 */
[----:B------:R-:W-:-:S15]  /*b3b0*/  WARPGROUP.ARRIVE ;  /* 0x00000000000079c5 */ /* 0x000fde0000000000 */
[----:B------:R-:W-:-:S06]  /*b3c0*/  NOP ;  /* 0x0000000000007918 */ /* 0x000fcc0000000000 */
[----:B------:R-:W-:Y:S01]  /*b3d0*/  QGMMA.64x256x32.F32.E4M3.E4M3 R24, R224, gdesc[UR4], R24, gsb0 ;  /* 0x03e00004e0187df3 */ /* 0x000fe20008000818 */
[----:B------:R-:W-:Y:S02]  /*b3e0*/  @UP0 UIMAD.WIDE.U32 UR6, UR36, UR12, URZ ;  /* 0x0000000c240602a5 */ /* 0x000fe4000f8e003f */
[----:B------:R-:W-:Y:S02]  /*b3f0*/  UIADD3 UR12, UR11, 0x4, URZ ;  /* 0x000000040b0c7890 */ /* 0x000fe4000fffe03f */
[----:B------:R-:W-:Y:S02]  /*b400*/  @UP0 UIADD3 UR7, UR7, UR8, URZ ;  /* 0x0000000807070290 */ /* 0x000fe4000fffe03f */
        /* <DEDUP_REMOVED lines=9> */
[----:B-1----:R-:W-:-:S05]  /*b4a0*/  IMAD.U32 R5, RZ, RZ, UR5 ;  /* 0x00000005ff057e24 */ /* 0x002fca000f8e00ff */
[----:B------:R1:W2:Y:S01]  /*b4b0*/  @P1 LDG.E R6, desc[UR48][R4.64] ;  /* 0x0000003004061981 */ /* 0x0002a2000c1e1900 */
[----:B------:R-:W-:Y:S01]  /*b4c0*/  UIADD3 UR4, UR11, 0x6, URZ ;  /* 0x000000060b047890 */ /* 0x000fe2000fffe03f */
[----:B------:R-:W-:Y:S02]  /*b4d0*/  WARPGROUP.DEPBAR.LE gsb0, 0x0 ;  /* 0x00008000000079c5 */ /* 0x000fe40000010000 */
[----:B------:R-:W-:-:S06]  /*b4e0*/  WARPGROUP.ARRIVE ;  /* 0x00000000000079c5 */ /* 0x000fcc0000000000 */
[----:B------:R-:W-:Y:S01]  /*b4f0*/  QGMMA.64x256x32.F32.E4M3.E4M3 R24, R220, gdesc[UR4], R24, gsb0 ;  /* 0x03e00004dc187df3 */ /* 0x000fe20008000818 */
[----:B------:R-:W-:Y:S01]  /*b500*/  UMOV UR6, UR4 ;  /* 0x0000000400067c82 */ /* 0x000fe20008000000 */
[----:B------:R-:W-:Y:S01]  /*b510*/  UMOV UR7, 0x40000040 ;  /* 0x4000004000077882 */ /* 0x000fe20000000000 */
[----:B0-----:R-:W0:Y:S04]  /*b520*/  SHFL.BFLY PT, R0, R3, 0x2, 0x1f ;  /* 0x0c401f0003007f89 */ /* 0x001e2800000e0000 */
[----:B------:R-:W3:Y:S01]  /*b530*/  SHFL.BFLY PT, R9, R2, 0x2, 0x1f ;  /* 0x0c401f0002097f89 */ /* 0x000ee200000e0000 */
[----:B0-----:R-:W-:-:S01]  /*b540*/  FADD.FTZ R0, R0, R3 ;  /* 0x0000000300007221 */ /* 0x001fc20000010000 */
[----:B---3--:R-:W-:-:S04]  /*b550*/  FADD.FTZ R9, R9, R2 ;  /* 0x0000000209097221 */ /* 0x008fc80000010000 */
[----:B------:R-:W0:Y:S04]  /*b560*/  SHFL.BFLY PT, R7, R0, 0x1, 0x1f ;  /* 0x0c201f0000077f89 */ /* 0x000e2800000e0000 */
[----:B------:R-:W3:Y:S01]  /*b570*/  SHFL.BFLY PT, R8, R9, 0x1, 0x1f ;  /* 0x0c201f0009087f89 */ /* 0x000ee200000e0000 */
[----:B------:R-:W-:Y:S02]  /*b580*/  IMAD.MOV.U32 R3, RZ, RZ, RZ ;  /* 0x000000ffff037224 */ /* 0x000fe400078e00ff */
[----:B0-----:R-:W-:Y:S01]  /*b590*/  FADD.FTZ R10, R0, R7 ;  /* 0x00000007000a7221 */ /* 0x001fe20000010000 */
[----:B---3--:R-:W-:-:S04]  /*b5a0*/  FADD.FTZ R11, R9, R8 ;  /* 0x00000008090b7221 */ /* 0x008fc80000010000 */
[C---:B------:R-:W-:Y:S01]  /*b5b0*/  FSETP.NE.FTZ.AND P1, PT, R10.reuse, RZ, PT ;  /* 0x000000ff0a00720b */ /* 0x040fe20003f35000 */
[----:B-1----:R-:W-:Y:S01]  /*b5c0*/  FMUL.FTZ R5, R10, 0.00390625 ;  /* 0x3b8000000a057820 */ /* 0x002fe20000410000 */
[----:B------:R-:W-:-:S04]  /*b5d0*/  FMUL.FTZ R8, R11, 0.00390625 ;  /* 0x3b8000000b087820 */ /* 0x000fc80000410000 */
[----:B------:R-:W-:Y:S02]  /*b5e0*/  FSETP.NE.FTZ.AND P2, PT, R5, RZ, PT ;  /* 0x000000ff0500720b */ /* 0x000fe40003f55000 */
[----:B------:R-:W-:-:S05]  /*b5f0*/  FSETP.NE.FTZ.AND P3, PT, R8, RZ, PT ;  /* 0x000000ff0800720b */ /* 0x000fca0003f75000 */
[----:B------:R-:W-:Y:S01]  /*b600*/  @P1 MUFU.RCP R3, R10 ;  /* 0x0000000a00031308 */ /* 0x000fe20000001000 */
[----:B------:R-:W-:Y:S01]  /*b610*/  FSETP.NE.FTZ.AND P1, PT, R11, RZ, PT ;  /* 0x000000ff0b00720b */ /* 0x000fe20003f35000 */
[----:B------:R-:W-:-:S06]  /*b620*/  IMAD.MOV.U32 R7, RZ, RZ, RZ ;  /* 0x000000ffff077224 */ /* 0x000fcc00078e00ff */
[----:B------:R-:W0:Y:S08]  /*b630*/  @P2 MUFU.LG2 R5, R5 ;  /* 0x0000000500052308 */ /* 0x000e300000000c00 */
[----:B------:R-:W1:Y:S08]  /*b640*/  @P3 MUFU.LG2 R8, R8 ;  /* 0x0000000800083308 */ /* 0x000e700000000c00 */
[----:B------:R-:W3:Y:S01]  /*b650*/  @P1 MUFU.RCP R7, R11 ;  /* 0x0000000b00071308 */ /* 0x000ee20000001000 */
[----:B------:R-:W-:-:S02]  /*b660*/  IMAD.U32 R9, RZ, RZ, UR10 ;  /* 0x0000000aff097e24 */ /* 0x000fc4000f8e00ff */
[----:B------:R-:W-:Y:S02]  /*b670*/  IMAD.U32 R4, RZ, RZ, UR10 ;  /* 0x0000000aff047e24 */ /* 0x000fe4000f8e00ff */
[----:B0-----:R-:W-:Y:S01]  /*b680*/  @P2 FMUL.FTZ R5, R5, 0.69314718246459960938 ;  /* 0x3f31721805052820 */ /* 0x001fe20000410000 */
[----:B------:R-:W-:Y:S01]  /*b690*/  @P3 FMUL.FTZ R10, R9, 0.69314718246459960938 ;  /* 0x3f317218090a3820 */ /* 0x000fe20000410000 */
[----:B------:R-:W-:Y:S02]  /*b6a0*/  WARPGROUP.DEPBAR.LE gsb0, 0x0 ;  /* 0x00008000000079c5 */ /* 0x000fe40000010000 */
[----:B------:R-:W-:-:S06]  /*b6b0*/  WARPGROUP.ARRIVE ;  /* 0x00000000000079c5 */ /* 0x000fcc0000000000 */
[----:B------:R-:W-:Y:S01]  /*b6c0*/  QGMMA.64x256x32.F32.E4M3.E4M3 R24, R216, gdesc[UR4], R24, gsb0 ;  /* 0x03e00004d8187df3 */ /* 0x000fe20008000818 */
[----:B------:R-:W-:Y:S01]  /*b6d0*/  @P2 FMUL.FTZ R4, R4, 0.69314718246459960938 ;  /* 0x3f31721804042820 */ /* 0x000fe20000410000 */
        /* <DEDUP_REMOVED lines=10> */
.L_x_2035:
        /* <DEDUP_REMOVED lines=138> */
.L_x_2002:
        /* <DEDUP_REMOVED lines=12> */
[----:B------:R-:W-:Y:S01]  /*c0e0*/  F2FP.BF16.F32.PACK_AB R7, R7, R4 ;  /* 0x000000040707723e */ /* 0x000fe200000010ff */
[----:B------:R-:W-:Y:S01]  /*c0f0*/  ULDC.64 UR6, c[0x0][0xbe0] ;  /* 0x0002f80000067ab9 */ /* 0x000fe20000000a00 */
[----:B0-----:R-:W-:-:S05]  /*c100*/  IMAD.SHL.U32 R26, R94, 0x4, RZ ;  /* 0x000000045e1a7824 */ /* 0x001fca00078e00ff */
[----:B------:R-:W-:-:S04]  /*c110*/  LOP3.LUT R26, R26, 0xc, RZ, 0xc0, !PT ;  /* 0x0000000c1a1a7812 */ /* 0x000fc800078ec0ff */
[----:B------:R-:W-:-:S05]  /*c120*/  IADD3 R26, P0, R26, UR4, RZ ;  /* 0x000000041a1a7c10 */ /* 0x000fca000ff1e0ff */
[----:B------:R-:W-:Y:S01]  /*c130*/  IMAD.X R27, RZ, RZ, UR5, P0 ;  /* 0x00000005ff1b7e24 */ /* 0x000fe200080e06ff */
[----:B------:R-:W-:Y:S02]  /*c140*/  F2FP.BF16.F32.PACK_AB R4, R10, R9 ;  /* 0x000000090a04723e */ /* 0x000fe400000010ff */
[----:B------:R-:W-:Y:S02]  /*c150*/  F2FP.BF16.F32.PACK_AB R6, R6, R5 ;  /* 0x000000050606723e */ /* 0x000fe400000010ff */
[----:B------:R-:W-:Y:S01]  /*c160*/  F2FP.BF16.F32.PACK_AB R11, R11, R8 ;  /* 0x000000080b0b723e */ /* 0x000fe200000010ff */
[----:B------:R-:W2:Y:S01]  /*c170*/  LDG.E.CONSTANT R26, desc[UR48][R26.64] ;  /* 0x000000301a1a7981 */ /* 0x000ea2000c1e9900 */
[----:B------:R-:W-:Y:S01]  /*c180*/  LOP3.LUT P0, R10, R94, 0x3, RZ, 0xc0, !PT ;  /* 0x000000035e0a7812 */ /* 0x000fe2000780c0ff */
[----:B------:R-:W-:Y:S01]  /*c190*/  UISETP.NE.U32.AND UP1, UPT, UR6, URZ, UPT ;  /* 0x0000003f0600728c */ /* 0x000fe2000bf25070 */
[----:B------:R-:W-:Y:S01]  /*c1a0*/  F2FP.BF16.F32.PACK_AB R9, R75, R78 ;  /* 0x0000004e4b09723e */ /* 0x000fe200000010ff */
[----:B------:R-:W-:Y:S01]  /*c1b0*/  ULDC.64 UR4, c[0x0][0xbd8] ;  /* 0x0002f60000047ab9 */ /* 0x000fe20000000a00 */
[----:B------:R-:W-:Y:S01]  /*c1c0*/  ISETP.EQ.OR P0, PT, R10, 0x3, !P0 ;  /* 0x000000030a00780c */ /* 0x000fe20004702670 */
[----:B------:R-:W-:Y:S01]  /*c1d0*/  UISETP.NE.AND.EX UP1, UPT, UR7, URZ, UPT, UP1 ;  /* 0x0000003f0700728c */ /* 0x000fe2000bf25310 */
[----:B------:R-:W-:Y:S01]  /*c1e0*/  F2FP.BF16.F32.PACK_AB R5, R171, R172 ;  /* 0x000000acab05723e */ /* 0x000fe200000010ff */
[----:B------:R-:W-:Y:S01]  /*c1f0*/  UISETP.NE.U32.AND UP0, UPT, UR4, URZ, UPT ;  /* 0x0000003f0400728c */ /* 0x000fe2000bf05070 */
[----:B------:R-:W-:Y:S01]  /*c200*/  SEL R75, R6, R7, P0 ;  /* 0x00000007064b7207 */ /* 0x000fe20000000000 */
[----:B------:R-:W-:Y:S01]  /*c210*/  ULEA UR4, UP2, UR36, UR4, 0x2 ;  /* 0x0000000424047291 */ /* 0x000fe2000f84103f */
[----:B------:R-:W-:Y:S01]  /*c220*/  SEL R10, R7, R6, P0 ;  /* 0x00000006070a7207 */ /* 0x000fe20000000000 */
[----:B------:R-:W-:Y:S01]  /*c230*/  UISETP.NE.AND.EX UP0, UPT, UR5, URZ, UPT, UP0 ;  /* 0x0000003f0500728c */ /* 0x000fe2000bf05300 */
[----:B------:R-:W0:Y:S01]  /*c240*/  S2R R6, SR_SWINHI ;  /* 0x0000000000067919 */ /* 0x000e220000002f00 */
[----:B------:R-:W-:Y:S01]  /*c250*/  F2FP.BF16.F32.PACK_AB R170, R169, R170 ;  /* 0x000000aaa9aa723e */ /* 0x000fe200000010ff */
[----:B------:R-:W-:Y:S01]  /*c260*/  ULEA.HI.X UR6, UR36, UR5, UR37, 0x2, UP2 ;  /* 0x0000000524067291 */ /* 0x000fe200090f1425 */
[----:B------:R-:W-:-:S02]  /*c270*/  F2FP.BF16.F32.PACK_AB R12, R15, R12 ;  /* 0x0000000c0f0c723e */ /* 0x000fc400000010ff */
[----:B------:R-:W-:Y:S02]  /*c280*/  F2FP.BF16.F32.PACK_AB R69, R72, R69 ;  /* 0x000000454845723e */ /* 0x000fe400000010ff */
[----:B------:R-:W-:Y:S02]  /*c290*/  F2FP.BF16.F32.PACK_AB R15, R84, R77 ;  /* 0x0000004d540f723e */ /* 0x000fe400000010ff */
[----:B------:R-:W-:Y:S02]  /*c2a0*/  F2FP.BF16.F32.PACK_AB R72, R63, R66 ;  /* 0x000000423f48723e */ /* 0x000fe400000010ff */
[----:B------:R-:W-:Y:S02]  /*c2b0*/  SEL R77, R11, R4, P0 ;  /* 0x000000040b4d7207 */ /* 0x000fe40000000000 */
[----:B------:R-:W-:Y:S02]  /*c2c0*/  SEL R11, R4, R11, P0 ;  /* 0x0000000b040b7207 */ /* 0x000fe40000000000 */
[----:B------:R-:W-:-:S02]  /*c2d0*/  SEL R111, R5, R170, P0 ;  /* 0x000000aa056f7207 */ /* 0x000fc40000000000 */
[----:B------:R-:W-:Y:S02]  /*c2e0*/  SEL R66, R170, R5, P0 ;  /* 0x00000005aa427207 */ /* 0x000fe40000000000 */
[----:B------:R-:W-:Y:S02]  /*c2f0*/  F2FP.BF16.F32.PACK_AB R60, R65, R60 ;  /* 0x0000003c413c723e */ /* 0x000fe400000010ff */
[----:B------:R-:W-:Y:S02]  /*c300*/  F2FP.BF16.F32.PACK_AB R61, R64, R61 ;  /* 0x0000003d403d723e */ /* 0x000fe400000010ff */
[----:B------:R-:W-:Y:S02]  /*c310*/  F2FP.BF16.F32.PACK_AB R36, R41, R36 ;  /* 0x000000242924723e */ /* 0x000fe400000010ff */
[----:B------:R-:W-:Y:S02]  /*c320*/  SEL R95, R60, R61, P0 ;  /* 0x0000003d3c5f7207 */ /* 0x000fe40000000000 */
[----:B------:R-:W-:-:S02]  /*c330*/  SEL R41, R61, R60, P0 ;  /* 0x0000003c3d297207 */ /* 0x000fc40000000000 */
[----:B------:R-:W-:Y:S02]  /*c340*/  F2FP.BF16.F32.PACK_AB R141, R141, R144 ;  /* 0x000000908d8d723e */ /* 0x000fe400000010ff */
[----:B------:R-:W-:Y:S02]  /*c350*/  F2FP.BF16.F32.PACK_AB R140, R137, R140 ;  /* 0x0000008c898c723e */ /* 0x000fe400000010ff */
[----:B------:R-:W-:Y:S02]  /*c360*/  MOV R4, R3 ;  /* 0x0000000300047202 */ /* 0x000fe40000000f00 */
[----:B0-----:R-:W-:Y:S02]  /*c370*/  MOV R5, R6 ;  /* 0x0000000600057202 */ /* 0x001fe40000000f00 */
[----:B------:R-:W-:Y:S02]  /*c380*/  F2FP.BF16.F32.PACK_AB R13, R14, R13 ;  /* 0x0000000d0e0d723e */ /* 0x000fe400000010ff */
[----:B------:R-:W-:Y:S01]  /*c390*/  F2FP.BF16.F32.PACK_AB R14, R67, R70 ;  /* 0x00000046430e723e */ /* 0x000fe200000010ff */
[----:B------:R-:W-:Y:S01]  /*c3a0*/  IMAD.WIDE R60, R234, 0x2, R4 ;  /* 0x00000002ea3c7825 */ /* 0x000fe200078e0204 */
[----:B------:R-:W-:-:S02]  /*c3b0*/  SEL R123, R141, R140, P0 ;  /* 0x0000008c8d7b7207 */ /* 0x000fc40000000000 */
[----:B------:R-:W-:Y:S02]  /*c3c0*/  SEL R67, R140, R141, P0 ;  /* 0x0000008d8c437207 */ /* 0x000fe40000000000 */
[----:B------:R-:W-:Y:S02]  /*c3d0*/  IADD3 R141, P2, R60, 0x20, RZ ;  /* 0x000000203c8d7810 */ /* 0x000fe40007f5e0ff */
[----:B------:R-:W-:Y:S02]  /*c3e0*/  F2FP.BF16.F32.PACK_AB R68, R73, R68 ;  /* 0x000000444944723e */ /* 0x000fe400000010ff */
[----:B------:R-:W-:Y:S02]  /*c3f0*/  LOP3.LUT R6, R141, 0x380, RZ, 0xc0, !PT ;  /* 0x000003808d067812 */ /* 0x000fe400078ec0ff */
[----:B------:R-:W-:Y:S02]  /*c400*/  F2FP.BF16.F32.PACK_AB R133, R133, R136 ;  /* 0x000000888585723e */ /* 0x000fe400000010ff */
[----:B------:R-:W-:-:S02]  /*c410*/  F2FP.BF16.F32.PACK_AB R132, R129, R132 ;  /* 0x000000848184723e */ /* 0x000fc400000010ff */
[----:B------:R-:W-:Y:S02]  /*c420*/  F2FP.BF16.F32.PACK_AB R55, R55, R58 ;  /* 0x0000003a3737723e */ /* 0x000fe400000010ff */
[----:B------:R-:W-:Y:S02]  /*c430*/  F2FP.BF16.F32.PACK_AB R54, R51, R54 ;  /* 0x000000363336723e */ /* 0x000fe400000010ff */
[----:B------:R-:W-:Y:S02]  /*c440*/  F2FP.BF16.F32.PACK_AB R43, R43, R46 ;  /* 0x0000002e2b2b723e */ /* 0x000fe400000010ff */
[----:B------:R-:W-:Y:S02]  /*c450*/  SHF.R.U64 R6, R6, 0x3, RZ ;  /* 0x0000000306067819 */ /* 0x000fe400000012ff */
[----:B------:R-:W-:Y:S02]  /*c460*/  F2FP.BF16.F32.PACK_AB R120, R125, R120 ;  /* 0x000000787d78723e */ /* 0x000fe400000010ff */
[----:B------:R-:W-:-:S02]  /*c470*/  SEL R99, R68, R69, P0 ;  /* 0x0000004544637207 */ /* 0x000fc40000000000 */
[----:B------:R-:W-:Y:S02]  /*c480*/  SEL R46, R69, R68, P0 ;  /* 0x00000044452e7207 */ /* 0x000fe40000000000 */
[----:B------:R-:W-:Y:S02]  /*c490*/  IADD3 R147, P5, R60, 0x4000, RZ ;  /* 0x000040003c937810 */ /* 0x000fe40007fbe0ff */
[----:B------:R-:W-:Y:S02]  /*c4a0*/  SEL R125, R133, R132, P0 ;  /* 0x00000084857d7207 */ /* 0x000fe40000000000 */
[----:B------:R-:W-:Y:S02]  /*c4b0*/  SEL R68, R132, R133, P0 ;  /* 0x0000008584447207 */ /* 0x000fe40000000000 */
[----:B------:R-:W-:Y:S02]  /*c4c0*/  SEL R133, R55, R54, P0 ;  /* 0x0000003637857207 */ /* 0x000fe40000000000 */
[----:B------:R-:W-:Y:S01]  /*c4d0*/  SEL R73, R54, R55, P0 ;  /* 0x0000003736497207 */ /* 0x000fe20000000000 */
[----:B------:R-:W-:Y:S01]  /*c4e0*/  IMAD.X R55, RZ, RZ, R61, P2 ;  /* 0x000000ffff377224 */ /* 0x000fe200010e063d */
[----:B------:R-:W-:-:S02]  /*c4f0*/  F2FP.BF16.F32.PACK_AB R52, R57, R52 ;  /* 0x000000343934723e */ /* 0x000fc400000010ff */
[----:B------:R-:W-:Y:S02]  /*c500*/  F2FP.BF16.F32.PACK_AB R53, R56, R53 ;  /* 0x000000353835723e */ /* 0x000fe400000010ff */
[----:B------:R-:W-:Y:S02]  /*c510*/  IADD3 R143, P3, R60, 0x40, RZ ;  /* 0x000000403c8f7810 */ /* 0x000fe40007f7e0ff */
[----:B------:R-:W-:Y:S02]  /*c520*/  LOP3.LUT R54, R6, R141, RZ, 0x3c, !PT ;  /* 0x0000008d06367212 */ /* 0x000fe400078e3cff */
[----:B------:R-:W-:Y:S02]  /*c530*/  F2FP.BF16.F32.PACK_AB R155, R155, R156 ;  /* 0x0000009c9b9b723e */ /* 0x000fe400000010ff */
[----:B------:R-:W-:Y:S02]  /*c540*/  F2FP.BF16.F32.PACK_AB R154, R153, R154 ;  /* 0x0000009a999a723e */ /* 0x000fe400000010ff */
[----:B------:R-:W-:-:S02]  /*c550*/  LOP3.LUT R6, R147, 0x380, RZ, 0xc0, !PT ;  /* 0x0000038093067812 */ /* 0x000fc400078ec0ff */
        /* <DEDUP_REMOVED lines=10> */
[----:B------:R-:W-:Y:S02]  /*c600*/  SEL R93, R52, R53, P0 ;  /* 0x00000035345d7207 */ /* 0x000fe40000000000 */
[----:B------:R-:W-:Y:S01]  /*c610*/  SEL R40, R53, R52, P0 ;  /* 0x0000003435287207 */ /* 0x000fe20000000000 */
[----:B------:R-:W-:Y:S01]  /*c620*/  IMAD.X R53, RZ, RZ, R61, P3 ;  /* 0x000000ffff357224 */ /* 0x000fe200018e063d */
[----:B------:R-:W-:-:S02]  /*c630*/  IADD3 R145, P4, R60, 0x60, RZ ;  /* 0x000000603c917810 */ /* 0x000fc40007f9e0ff */
[----:B------:R-:W-:Y:S02]  /*c640*/  F2FP.BF16.F32.PACK_AB R90, R87, R90 ;  /* 0x0000005a575a723e */ /* 0x000fe400000010ff */
[----:B------:R-:W-:Y:S01]  /*c650*/  F2FP.BF16.F32.PACK_AB R104, R109, R104 ;  /* 0x000000686d68723e */ /* 0x000fe200000010ff */
[----:B------:R-:W-:Y:S01]  /*c660*/  IMAD.X R49, RZ, RZ, R61, P4 ;  /* 0x000000ffff317224 */ /* 0x000fe200020e063d */
[----:B------:R-:W-:Y:S02]  /*c670*/  SEL R119, R155, R154, P0 ;  /* 0x0000009a9b777207 */ /* 0x000fe40000000000 */
[----:B------:R-:W-:Y:S02]  /*c680*/  SEL R64, R154, R155, P0 ;  /* 0x0000009b9a407207 */ /* 0x000fe40000000000 */
[----:B------:R-:W-:Y:S02]  /*c690*/  IADD3 R153, P2, R60, 0x4060, RZ ;  /* 0x000040603c997810 */ /* 0x000fe40007f5e0ff */
[----:B------:R-:W-:-:S02]  /*c6a0*/  SHF.R.U64 R6, R6, 0x3, RZ ;  /* 0x0000000306067819 */ /* 0x000fc400000012ff */
[----:B------:R-:W-:Y:S02]  /*c6b0*/  F2FP.BF16.F32.PACK_AB R86, R79, R86 ;  /* 0x000000564f56723e */ /* 0x000fe400000010ff */
[----:B------:R-:W-:Y:S02]  /*c6c0*/  SEL R87, R36, R37, P0 ;  /* 0x0000002524577207 */ /* 0x000fe40000000000 */
[----:B------:R-:W-:Y:S02]  /*c6d0*/  SEL R109, R120, R121, P0 ;  /* 0x00000079786d7207 */ /* 0x000fe40000000000 */
[----:B------:R-:W-:Y:S02]  /*c6e0*/  SEL R58, R121, R120, P0 ;  /* 0x00000078793a7207 */ /* 0x000fe40000000000 */
[----:B------:R-:W-:Y:S02]  /*c6f0*/  IADD3 R155, P3, R60, 0x8000, RZ ;  /* 0x000080003c9b7810 */ /* 0x000fe40007f7e0ff */
[----:B------:R-:W-:-:S02]  /*c700*/  F2FP.BF16.F32.PACK_AB R21, R92, R89 ;  /* 0x000000595c15723e */ /* 0x000fc400000010ff */
[----:B------:R-:W-:Y:S02]  /*c710*/  F2FP.BF16.F32.PACK_AB R74, R47, R50 ;  /* 0x000000322f4a723e */ /* 0x000fe400000010ff */
[----:B------:R-:W-:Y:S02]  /*c720*/  SEL R79, R12, R13, P0 ;  /* 0x0000000d0c4f7207 */ /* 0x000fe40000000000 */
[----:B------:R-:W-:Y:S02]  /*c730*/  SEL R24, R13, R12, P0 ;  /* 0x0000000c0d187207 */ /* 0x000fe40000000000 */
[----:B------:R-:W-:Y:S02]  /*c740*/  SEL R81, R25, R8, P0 ;  /* 0x0000000819517207 */ /* 0x000fe40000000000 */
        /* <DEDUP_REMOVED lines=9> */
[----:B------:R-:W-:Y:S02]  /*c7e0*/  SEL R25, R8, R25, P0 ;  /* 0x0000001908197207 */ /* 0x000fe40000000000 */
[----:B------:R-:W-:Y:S02]  /*c7f0*/  SEL R89, R44, R45, P0 ;  /* 0x0000002d2c597207 */ /* 0x000fe40000000000 */
[----:B------:R-:W-:Y:S01]  /*c800*/  SEL R37, R45, R44, P0 ;  /* 0x0000002c2d257207 */ /* 0x000fe20000000000 */
[----:B------:R-:W-:Y:S01]  /*c810*/  IMAD.X R45, RZ, RZ, R61, P5 ;  /* 0x000000ffff2d7224 */ /* 0x000fe200028e063d */
[----:B------:R-:W-:Y:S02]  /*c820*/  SEL R71, R14, R71, P0 ;  /* 0x000000470e477207 */ /* 0x000fe40000000000 */
[----:B------:R-:W-:-:S02]  /*c830*/  IADD3 R149, P6, R60, 0x4020, RZ ;  /* 0x000040203c957810 */ /* 0x000fc40007fde0ff */
[----:B------:R-:W-:Y:S02]  /*c840*/  LOP3.LUT R12, R145, 0x380, RZ, 0xc0, !PT ;  /* 0x00000380910c7812 */ /* 0x000fe400078ec0ff */
[----:B------:R-:W-:Y:S02]  /*c850*/  F2FP.BF16.F32.PACK_AB R33, R59, R62 ;  /* 0x0000003e3b21723e */ /* 0x000fe400000010ff */
[----:B------:R-:W-:Y:S02]  /*c860*/  F2FP.BF16.F32.PACK_AB R105, R108, R105 ;  /* 0x000000696c69723e */ /* 0x000fe400000010ff */
[----:B------:R-:W-:Y:S02]  /*c870*/  F2FP.BF16.F32.PACK_AB R39, R39, R42 ;  /* 0x0000002a2727723e */ /* 0x000fe400000010ff */
[----:B------:R-:W-:Y:S01]  /*c880*/  F2FP.BF16.F32.PACK_AB R38, R35, R38 ;  /* 0x000000262326723e */ /* 0x000fe200000010ff */
[----:B------:R-:W-:Y:S01]  /*c890*/  IMAD.X R35, RZ, RZ, R61, P2 ;  /* 0x000000ffff237224 */ /* 0x000fe200010e063d */
[----:B------:R-:W-:-:S02]  /*c8a0*/  IADD3 R151, P1, R60, 0x4040, RZ ;  /* 0x000040403c977810 */ /* 0x000fc40007f3e0ff */
[----:B------:R-:W-:Y:S02]  /*c8b0*/  LOP3.LUT R8, R143, 0x380, RZ, 0xc0, !PT ;  /* 0x000003808f087812 */ /* 0x000fe400078ec0ff */
[----:B------:R-:W-:Y:S02]  /*c8c0*/  LOP3.LUT R14, R153, 0x380, RZ, 0xc0, !PT ;  /* 0x00000380990e7812 */ /* 0x000fe400078ec0ff */
[----:B------:R-:W-:Y:S02]  /*c8d0*/  LOP3.LUT R44, R6, R147, RZ, 0x3c, !PT ;  /* 0x00000093062c7212 */ /* 0x000fe400078e3cff */
[----:B------:R-:W-:Y:S02]  /*c8e0*/  F2FP.BF16.F32.PACK_AB R163, R163, R164 ;  /* 0x000000a4a3a3723e */ /* 0x000fe400000010ff */
[----:B------:R-:W-:Y:S02]  /*c8f0*/  F2FP.BF16.F32.PACK_AB R162, R161, R162 ;  /* 0x000000a2a1a2723e */ /* 0x000fe400000010ff */
[----:B------:R-:W-:-:S02]  /*c900*/  F2FP.BF16.F32.PACK_AB R112, R117, R112 ;  /* 0x000000707570723e */ /* 0x000fc400000010ff */
[----:B------:R-:W-:Y:S02]  /*c910*/  F2FP.BF16.F32.PACK_AB R113, R116, R113 ;  /* 0x000000717471723e */ /* 0x000fe400000010ff */
[----:B------:R-:W-:Y:S02]  /*c920*/  LOP3.LUT R6, R155, 0x380, RZ, 0xc0, !PT ;  /* 0x000003809b067812 */ /* 0x000fe400078ec0ff */
[----:B------:R-:W-:Y:S02]  /*c930*/  F2FP.BF16.F32.PACK_AB R167, R167, R168 ;  /* 0x000000a8a7a7723e */ /* 0x000fe400000010ff */
[----:B------:R-:W-:Y:S02]  /*c940*/  F2FP.BF16.F32.PACK_AB R166, R165, R166 ;  /* 0x000000a6a5a6723e */ /* 0x000fe400000010ff */
[----:B------:R-:W-:Y:S02]  /*c950*/  SEL R135, R74, R43, P0 ;  /* 0x0000002b4a877207 */ /* 0x000fe40000000000 */
[----:B------:R-:W-:-:S02]  /*c960*/  SEL R101, R76, R15, P0 ;  /* 0x0000000f4c657207 */ /* 0x000fc40000000000 */
[----:B------:R-:W-:Y:S02]  /*c970*/  SEL R47, R15, R76, P0 ;  /* 0x0000004c0f2f7207 */ /* 0x000fe40000000000 */
[----:B------:R-:W-:Y:S02]  /*c980*/  SEL R107, R96, R97, P0 ;  /* 0x00000061606b7207 */ /* 0x000fe40000000000 */
[----:B------:R-:W-:Y:S02]  /*c990*/  SEL R51, R97, R96, P0 ;  /* 0x0000006061337207 */ /* 0x000fe40000000000 */
[----:B------:R-:W-:Y:S01]  /*c9a0*/  SEL R74, R43, R74, P0 ;  /* 0x0000004a2b4a7207 */ /* 0x000fe20000000000 */
[----:B------:R-:W-:Y:S01]  /*c9b0*/  IMAD.X R43, RZ, RZ, R61, P6 ;  /* 0x000000ffff2b7224 */ /* 0x000fe200030e063d */
[----:B------:R-:W-:Y:S02]  /*c9c0*/  SHF.R.U64 R12, R12, 0x3, RZ ;  /* 0x000000030c0c7819 */ /* 0x000fe400000012ff */
[----:B------:R-:W-:-:S02]  /*c9d0*/  SEL R97, R104, R105, P0 ;  /* 0x0000006968617207 */ /* 0x000fc40000000000 */
[----:B------:R-:W-:Y:S02]  /*c9e0*/  SEL R56, R105, R104, P0 ;  /* 0x0000006869387207 */ /* 0x000fe40000000000 */
[----:B------:R-:W-:Y:S02]  /*c9f0*/  SEL R131, R72, R33, P0 ;  /* 0x0000002148837207 */ /* 0x000fe40000000000 */
[----:B------:R-:W-:Y:S02]  /*ca00*/  SEL R137, R39, R38, P0 ;  /* 0x0000002627897207 */ /* 0x000fe40000000000 */
[----:B------:R-:W-:Y:S01]  /*ca10*/  SEL R76, R38, R39, P0 ;  /* 0x00000027264c7207 */ /* 0x000fe20000000000 */
[----:B------:R-:W-:Y:S01]  /*ca20*/  IMAD.X R39, RZ, RZ, R61, P1 ;  /* 0x000000ffff277224 */ /* 0x000fe200008e063d */
[----:B------:R-:W-:Y:S02]  /*ca30*/  SHF.R.U64 R8, R8, 0x3, RZ ;  /* 0x0000000308087819 */ /* 0x000fe400000012ff */
[----:B------:R-:W-:-:S02]  /*ca40*/  SHF.R.U64 R14, R14, 0x3, RZ ;  /* 0x000000030e0e7819 */ /* 0x000fc400000012ff */
[----:B------:R-:W-:Y:S02]  /*ca50*/  SEL R105, R112, R113, P0 ;  /* 0x0000007170697207 */ /* 0x000fe40000000000 */
[----:B------:R-:W-:Y:S02]  /*ca60*/  SEL R57, R113, R112, P0 ;  /* 0x0000007071397207 */ /* 0x000fe40000000000 */
[----:B------:R-:W-:Y:S02]  /*ca70*/  SEL R115, R163, R162, P0 ;  /* 0x000000a2a3737207 */ /* 0x000fe40000000000 */
[----:B------:R-:W-:Y:S02]  /*ca80*/  SEL R59, R162, R163, P0 ;  /* 0x000000a3a23b7207 */ /* 0x000fe40000000000 */
[----:B------:R-:W-:Y:S01]  /*ca90*/  SEL R72, R33, R72, P0 ;  /* 0x0000004821487207 */ /* 0x000fe20000000000 */
[----:B------:R-:W-:Y:S01]  /*caa0*/  IMAD.X R33, RZ, RZ, R61, P3 ;  /* 0x000000ffff217224 */ /* 0x000fe200018e063d */
[----:B------:R-:W-:-:S02]  /*cab0*/  IADD3 R161, P6, R60, 0x8060, RZ ;  /* 0x000080603ca17810 */ /* 0x000fc40007fde0ff */
[----:B------:R-:W-:Y:S02]  /*cac0*/  SHF.R.U64 R6, R6, 0x3, RZ ;  /* 0x0000000306067819 */ /* 0x000fe400000012ff */
[----:B------:R-:W-:Y:S02]  /*cad0*/  SEL R113, R167, R166, P0 ;  /* 0x000000a6a7717207 */ /* 0x000fe40000000000 */
[----:B------:R-:W-:Y:S02]  /*cae0*/  SEL R63, R166, R167, P0 ;  /* 0x000000a7a63f7207 */ /* 0x000fe40000000000 */
[C---:B------:R-:W-:Y:S02]  /*caf0*/  IADD3 R163, P1, R60.reuse, 0xc000, RZ ;  /* 0x0000c0003ca37810 */ /* 0x040fe40007f3e0ff */
[----:B------:R-:W-:Y:S02]  /*cb00*/  F2FP.BF16.F32.PACK_AB R31, R31, R34 ;  /* 0x000000221f1f723e */ /* 0x000fe400000010ff */
[----:B------:R-:W-:Y:S01]  /*cb10*/  IADD3 R167, P3, R60, 0xc040, RZ ;  /* 0x0000c0403ca77810 */ /* 0x000fe20007f7e0ff */
[----:B------:R-:W-:Y:S01]  /*cb20*/  IMAD.X R15, RZ, RZ, R61, P1 ;  /* 0x000000ffff0f7224 */ /* 0x000fe200008e063d */
[----:B------:R-:W-:-:S02]  /*cb30*/  LOP3.LUT R48, R12, R145, RZ, 0x3c, !PT ;  /* 0x000000910c307212 */ /* 0x000fc400078e3cff */
[----:B------:R-:W-:Y:S01]  /*cb40*/  F2FP.BF16.F32.PACK_AB R159, R159, R160 ;  /* 0x000000a09f9f723e */ /* 0x000fe200000010ff */
[----:B------:R-:W-:Y:S01]  /*cb50*/  IMAD.X R7, RZ, RZ, R61, P3 ;  /* 0x000000ffff077224 */ /* 0x000fe200018e063d */
[----:B------:R-:W-:Y:S02]  /*cb60*/  F2FP.BF16.F32.PACK_AB R158, R157, R158 ;  /* 0x0000009e9d9e723e */ /* 0x000fe400000010ff */
[----:B------:R-:W-:Y:S02]  /*cb70*/  F2FP.BF16.F32.PACK_AB R29, R32, R29 ;  /* 0x0000001d201d723e */ /* 0x000fe400000010ff */
[----:B------:R-:W-:Y:S02]  /*cb80*/  LOP3.LUT R52, R8, R143, RZ, 0x3c, !PT ;  /* 0x0000008f08347212 */ /* 0x000fe400078e3cff */
[----:B------:R-:W-:Y:S02]  /*cb90*/  LOP3.LUT R12, R151, 0x380, RZ, 0xc0, !PT ;  /* 0x00000380970c7812 */ /* 0x000fe400078ec0ff */
[----:B------:R-:W-:-:S02]  /*cba0*/  LOP3.LUT R34, R14, R153, RZ, 0x3c, !PT ;  /* 0x000000990e227212 */ /* 0x000fc400078e3cff */
[----:B------:R-:W-:Y:S02]  /*cbb0*/  LOP3.LUT R8, R149, 0x380, RZ, 0xc0, !PT ;  /* 0x0000038095087812 */ /* 0x000fe400078ec0ff */
[----:B------:R-:W-:Y:S02]  /*cbc0*/  LOP3.LUT R14, R161, 0x380, RZ, 0xc0, !PT ;  /* 0x00000380a10e7812 */ /* 0x000fe400078ec0ff */
[----:B------:R-:W-:Y:S02]  /*cbd0*/  LOP3.LUT R32, R6, R155, RZ, 0x3c, !PT ;  /* 0x0000009b06207212 */ /* 0x000fe400078e3cff */
[----:B------:R-:W-:Y:S02]  /*cbe0*/  LOP3.LUT R6, R163, 0x380, RZ, 0xc0, !PT ;  /* 0x00000380a3067812 */ /* 0x000fe400078ec0ff */
[----:B------:R-:W-:Y:S02]  /*cbf0*/  LOP3.LUT R80, R167, 0x380, RZ, 0xc0, !PT ;  /* 0x00000380a7507812 */ /* 0x000fe400078ec0ff */
[----:B------:R-:W-:-:S02]  /*cc00*/  SEL R117, R159, R158, P0 ;  /* 0x0000009e9f757207 */ /* 0x000fc40000000000 */
[----:B------:R-:W-:Y:S01]  /*cc10*/  SEL R62, R158, R159, P0 ;  /* 0x0000009f9e3e7207 */ /* 0x000fe20000000000 */
[----:B--2---:R-:W-:Y:S01]  /*cc20*/  SHFL.IDX PT, R75, R75, R26, 0x1c1f ;  /* 0x001c1f1a4b4b7589 */ /* 0x004fe200000e0000 */
[----:B------:R-:W-:Y:S02]  /*cc30*/  SHF.R.U64 R12, R12, 0x3, RZ ;  /* 0x000000030c0c7819 */ /* 0x000fe400000012ff */
[----:B------:R-:W-:Y:S01]  /*cc40*/  IADD3 R159, P5, R60, 0x8040, RZ ;  /* 0x000080403c9f7810 */ /* 0x000fe20007fbe0ff */
[----:B------:R-:W-:Y:S01]  /*cc50*/  SHFL.IDX PT, R77, R77, R26, 0x1c1f ;  /* 0x001c1f1a4d4d7589 */ /* 0x000fe200000e0000 */
[----:B------:R-:W-:Y:S02]  /*cc60*/  SHF.R.U64 R8, R8, 0x3, RZ ;  /* 0x0000000308087819 */ /* 0x000fe400000012ff */
[----:B------:R-:W-:Y:S01]  /*cc70*/  SHF.R.U64 R14, R14, 0x3, RZ ;  /* 0x000000030e0e7819 */ /* 0x000fe200000012ff */
[----:B------:R-:W-:Y:S01]  /*cc80*/  SHFL.IDX PT, R111, R111, R26, 0x1c1f ;  /* 0x001c1f1a6f6f7589 */ /* 0x000fe200000e0000 */
[----:B------:R-:W-:-:S02]  /*cc90*/  IADD3 R157, P4, R60, 0x8020, RZ ;  /* 0x000080203c9d7810 */ /* 0x000fc40007f9e0ff */
[----:B------:R-:W-:Y:S01]  /*cca0*/  SHF.R.U64 R6, R6, 0x3, RZ ;  /* 0x0000000306067819 */ /* 0x000fe200000012ff */
[----:B------:R-:W-:Y:S01]  /*ccb0*/  SHFL.IDX PT, R113, R113, R26, 0x1c1f ;  /* 0x001c1f1a71717589 */ /* 0x000fe200000e0000 */
[----:B------:R-:W-:Y:S02]  /*ccc0*/  SHF.R.U64 R80, R80, 0x3, RZ ;  /* 0x0000000350507819 */ /* 0x000fe400000012ff */
[----:B------:R-:W-:Y:S01]  /*ccd0*/  F2FP.BF16.F32.PACK_AB R91, R91, R128 ;  /* 0x000000805b5b723e */ /* 0x000fe200000010ff */
[----:B------:R-:W-:Y:S01]  /*cce0*/  SHFL.IDX PT, R115, R115, R26, 0x1c1f ;  /* 0x001c1f1a73737589 */ /* 0x000fe200000e0000 */
[----:B------:R-:W-:Y:S02]  /*ccf0*/  LOP3.LUT R38, R12, R151, RZ, 0x3c, !PT ;  /* 0x000000970c267212 */ /* 0x000fe400078e3cff */
[----:B------:R-:W-:Y:S01]  /*cd00*/  LOP3.LUT R42, R8, R149, RZ, 0x3c, !PT ;  /* 0x00000095082a7212 */ /* 0x000fe200078e3cff */
[----:B------:R-:W-:Y:S01]  /*cd10*/  SHFL.IDX PT, R79, R79, R26, 0x1c1f ;  /* 0x001c1f1a4f4f7589 */ /* 0x000fe200000e0000 */
[----:B------:R-:W-:-:S02]  /*cd20*/  LOP3.LUT R12, R159, 0x380, RZ, 0xc0, !PT ;  /* 0x000003809f0c7812 */ /* 0x000fc400078ec0ff */
[----:B------:R-:W-:Y:S01]  /*cd30*/  LOP3.LUT R20, R14, R161, RZ, 0x3c, !PT ;  /* 0x000000a10e147212 */ /* 0x000fe200078e3cff */
[----:B------:R-:W-:Y:S01]  /*cd40*/  SHFL.IDX PT, R81, R81, R26, 0x1c1f ;  /* 0x001c1f1a51517589 */ /* 0x000fe200000e0000 */
[----:B------:R-:W-:Y:S02]  /*cd50*/  LOP3.LUT R8, R157, 0x380, RZ, 0xc0, !PT ;  /* 0x000003809d087812 */ /* 0x000fe400078ec0ff */
[----:B------:R-:W-:Y:S01]  /*cd60*/  LOP3.LUT R14, R6, R163, RZ, 0x3c, !PT ;  /* 0x000000a3060e7212 */ /* 0x000fe200078e3cff */
[----:B------:R-:W-:Y:S01]  /*cd70*/  SHFL.IDX PT, R117, R117, R26, 0x1c1f ;  /* 0x001c1f1a75757589 */ /* 0x000fe200000e0000 */
[----:B------:R-:W-:Y:S02]  /*cd80*/  LOP3.LUT R6, R80, R167, RZ, 0x3c, !PT ;  /* 0x000000a750067212 */ /* 0x000fe400078e3cff */
[----:B------:R-:W-:Y:S01]  /*cd90*/  SEL R127, R91, R90, P0 ;  /* 0x0000005a5b7f7207 */ /* 0x000fe20000000000 */
[----:B------:R-:W-:Y:S01]  /*cda0*/  SHFL.IDX PT, R87, R87, R26, 0x1c1f ;  /* 0x001c1f1a57577589 */ /* 0x000fe200000e0000 */
[----:B------:R-:W-:-:S02]  /*cdb0*/  SEL R69, R90, R91, P0 ;  /* 0x0000005b5a457207 */ /* 0x000fc40000000000 */
[----:B------:R-:W-:Y:S01]  /*cdc0*/  SEL R91, R86, R9, P0 ;  /* 0x00000009565b7207 */ /* 0x000fe20000000000 */
[----:B------:R-:W-:Y:S01]  /*cdd0*/  SHFL.IDX PT, R119, R119, R26, 0x1c1f ;  /* 0x001c1f1a77777589 */ /* 0x000fe200000e0000 */
[----:B------:R-:W-:Y:S02]  /*cde0*/  SEL R70, R9, R86, P0 ;  /* 0x0000005609467207 */ /* 0x000fe40000000000 */
[----:B------:R-:W-:Y:S01]  /*cdf0*/  SHF.R.U64 R12, R12, 0x3, RZ ;  /* 0x000000030c0c7819 */ /* 0x000fe200000012ff */
[----:B------:R-:W-:Y:S01]  /*ce00*/  SHFL.IDX PT, R121, R121, R26, 0x1c1f ;  /* 0x001c1f1a79797589 */ /* 0x000fe200000e0000 */
[----:B------:R-:W-:Y:S02]  /*ce10*/  LOP3.LUT R9, R60, 0x380, RZ, 0xc0, !PT ;  /* 0x000003803c097812 */ /* 0x000fe400078ec0ff */
[----:B------:R-:W-:Y:S01]  /*ce20*/  SHF.R.U64 R8, R8, 0x3, RZ ;  /* 0x0000000308087819 */ /* 0x000fe200000012ff */
[----:B------:R-:W-:Y:S01]  /*ce30*/  SHFL.IDX PT, R89, R89, R26, 0x1c1f ;  /* 0x001c1f1a59597589 */ /* 0x000fe200000e0000 */
[----:B------:R-:W-:-:S02]  /*ce40*/  MOV R96, R44 ;  /* 0x0000002c00607202 */ /* 0x000fc40000000f00 */
[----:B------:R-:W-:Y:S01]  /*ce50*/  MOV R45, R6 ;  /* 0x00000006002d7202 */ /* 0x000fe20000000f00 */
[----:B------:R-:W-:Y:S01]  /*ce60*/  SHFL.IDX PT, R123, R123, R26, 0x1c1f ;  /* 0x001c1f1a7b7b7589 */ /* 0x000fe200000e0000 */
[----:B------:R-:W-:Y:S02]  /*ce70*/  SEL R85, R28, R29, P0 ;  /* 0x0000001d1c557207 */ /* 0x000fe40000000000 */
[----:B------:R-:W-:Y:S01]  /*ce80*/  SEL R27, R29, R28, P0 ;  /* 0x0000001c1d1b7207 */ /* 0x000fe20000000000 */
[--C-:B------:R-:W-:Y:S01]  /*ce90*/  IMAD.X R29, RZ, RZ, R61.reuse, P5 ;  /* 0x000000ffff1d7224 */ /* 0x100fe200028e063d */
[----:B------:R-:W-:Y:S01]  /*cea0*/  LOP3.LUT R7, R26, 0x2, RZ, 0x3c, !PT ;  /* 0x000000021a077812 */ /* 0x000fe200078e3cff */
[----:B------:R-:W-:Y:S01]  /*ceb0*/  SHFL.IDX PT, R93, R93, R26, 0x1c1f ;  /* 0x001c1f1a5d5d7589 */ /* 0x000fe200000e0000 */
[----:B------:R-:W-:Y:S02]  /*cec0*/  SEL R139, R31, R30, P0 ;  /* 0x0000001e1f8b7207 */ /* 0x000fe40000000000 */
[----:B------:R-:W-:Y:S01]  /*ced0*/  SEL R78, R30, R31, P0 ;  /* 0x0000001f1e4e7207 */ /* 0x000fe20000000000 */
[----:B------:R-:W-:Y:S01]  /*cee0*/  IMAD.X R31, RZ, RZ, R61, P4 ;  /* 0x000000ffff1f7224 */ /* 0x000fe200020e063d */
[----:B------:R-:W-:Y:S01]  /*cef0*/  LOP3.LUT R28, R12, R159, RZ, 0x3c, !PT ;  /* 0x0000009f0c1c7212 */ /* 0x000fe200078e3cff */
[----:B------:R-:W0:Y:S01]  /*cf00*/  SHFL.IDX PT, R10, R10, R7, 0x1c1f ;  /* 0x001c1f070a0a7589 */ /* 0x000e2200000e0000 */
[----:B------:R-:W-:-:S02]  /*cf10*/  SEL R103, R88, R21, P0 ;  /* 0x0000001558677207 */ /* 0x000fc40000000000 */
[----:B------:R-:W-:Y:S01]  /*cf20*/  SEL R50, R21, R88, P0 ;  /* 0x0000005815327207 */ /* 0x000fe20000000000 */
[--C-:B------:R-:W-:Y:S01]  /*cf30*/  IMAD.X R21, RZ, RZ, R61.reuse, P6 ;  /* 0x000000ffff157224 */ /* 0x100fe200030e063d */
[----:B------:R-:W-:Y:S01]  /*cf40*/  SHF.R.U64 R9, R9, 0x3, RZ ;  /* 0x0000000309097819 */ /* 0x000fe200000012ff */
[----:B------:R-:W-:Y:S01]  /*cf50*/  SHFL.IDX PT, R6, R24, R7, 0x1c1f ;  /* 0x001c1f0718067589 */ /* 0x000fe200000e0000 */
[----:B------:R-:W-:Y:S02]  /*cf60*/  LOP3.LUT R30, R8, R157, RZ, 0x3c, !PT ;  /* 0x0000009d081e7212 */ /* 0x000fe400078e3cff */
[C---:B------:R-:W-:Y:S01]  /*cf70*/  IADD3 R165, P2, R60.reuse, 0xc020, RZ ;  /* 0x0000c0203ca57810 */ /* 0x040fe20007f5e0ff */
[----:B------:R-:W1:Y:S01]  /*cf80*/  SHFL.IDX PT, R66, R66, R7, 0x1c1f ;  /* 0x001c1f0742427589 */ /* 0x000e6200000e0000 */
[----:B------:R-:W-:Y:S02]  /*cf90*/  IADD3 R169, P4, R60, 0xc060, RZ ;  /* 0x0000c0603ca97810 */ /* 0x000fe40007f9e0ff */
[----:B------:R-:W-:Y:S01]  /*cfa0*/  MOV R102, R54 ;  /* 0x0000003600667202 */ /* 0x000fe20000000f00 */
[----:B------:R-:W-:Y:S01]  /*cfb0*/  SHFL.IDX PT, R24, R63, R7, 0x1c1f ;  /* 0x001c1f073f187589 */ /* 0x000fe200000e0000 */
[----:B------:R-:W-:Y:S01]  /*cfc0*/  MOV R55, R14 ;  /* 0x0000000e00377202 */ /* 0x000fe20000000f00 */
[--C-:B------:R-:W-:Y:S01]  /*cfd0*/  IMAD.X R13, RZ, RZ, R61.reuse, P2 ;  /* 0x000000ffff0d7224 */ /* 0x100fe200010e063d */
[----:B------:R-:W-:Y:S01]  /*cfe0*/  LOP3.LUT R60, R9, R60, RZ, 0x3c, !PT ;  /* 0x0000003c093c7212 */ /* 0x000fe200078e3cff */
[----:B------:R2:W3:Y:S01]  /*cff0*/  SHFL.IDX PT, R14, R11, R7, 0x1c1f ;  /* 0x001c1f070b0e7589 */ /* 0x0004e200000e0000 */
[----:B------:R-:W-:Y:S01]  /*d000*/  MOV R86, R28 ;  /* 0x0000001c00567202 */ /* 0x000fe20000000f00 */
[----:B------:R-:W-:Y:S01]  /*d010*/  IMAD.X R9, RZ, RZ, R61, P4 ;  /* 0x000000ffff097224 */ /* 0x000fe200020e063d */
[----:B------:R-:W-:Y:S01]  /*d020*/  MOV R100, R52 ;  /* 0x0000003400647202 */ /* 0x000fe20000000f00 */
[----:B------:R-:W4:Y:S01]  /*d030*/  SHFL.IDX PT, R28, R59, R7, 0x1c1f ;  /* 0x001c1f073b1c7589 */ /* 0x000f2200000e0000 */
[----:B------:R-:W-:-:S02]  /*d040*/  MOV R98, R48 ;  /* 0x0000003000627202 */ /* 0x000fc40000000f00 */
[----:B------:R-:W-:Y:S01]  /*d050*/  MOV R88, R30 ;  /* 0x0000001e00587202 */ /* 0x000fe20000000f00 */
[----:B------:R-:W-:Y:S01]  /*d060*/  SHFL.IDX PT, R85, R85, R26, 0x1c1f ;  /* 0x001c1f1a55557589 */ /* 0x000fe200000e0000 */
[----:B------:R-:W-:Y:S02]  /*d070*/  LOP3.LUT R8, R165, 0x380, RZ, 0xc0, !PT ;  /* 0x00000380a5087812 */ /* 0x000fe400078ec0ff */
[----:B------:R-:W-:Y:S01]  /*d080*/  LOP3.LUT R82, R169, 0x380, RZ, 0xc0, !PT ;  /* 0x00000380a9527812 */ /* 0x000fe200078ec0ff */
[----:B------:R4:W5:Y:S01]  /*d090*/  SHFL.IDX PT, R30, R25, R7, 0x1c1f ;  /* 0x001c1f07191e7589 */ /* 0x00096200000e0000 */
[----:B------:R-:W-:Y:S02]  /*d0a0*/  MOV R49, R34 ;  /* 0x0000002200317202 */ /* 0x000fe40000000f00 */
[----:B------:R-:W-:Y:S01]  /*d0b0*/  MOV R53, R20 ;  /* 0x0000001400357202 */ /* 0x000fe20000000f00 */
[----:B------:R4:W-:Y:S01]  /*d0c0*/  SHFL.IDX PT, R34, R27, R7, 0x1c1f ;  /* 0x001c1f071b227589 */ /* 0x0009e200000e0000 */
[----:B------:R-:W-:-:S02]  /*d0d0*/  MOV R92, R38 ;  /* 0x00000026005c7202 */ /* 0x000fc40000000f00 */
[----:B------:R-:W-:Y:S01]  /*d0e0*/  MOV R94, R42 ;  /* 0x0000002a005e7202 */ /* 0x000fe20000000f00 */
[----:B------:R-:W-:Y:S01]  /*d0f0*/  SHFL.IDX PT, R20, R40, R7, 0x1c1f ;  /* 0x001c1f0728147589 */ /* 0x000fe200000e0000 */
[----:B------:R-:W-:Y:S02]  /*d100*/  MOV R104, R60 ;  /* 0x0000003c00687202 */ /* 0x000fe40000000f00 */
[----:B------:R-:W-:Y:S01]  /*d110*/  SHF.R.U64 R8, R8, 0x3, RZ ;  /* 0x0000000308087819 */ /* 0x000fe200000012ff */
[----:B------:R-:W5:Y:S01]  /*d120*/  SHFL.IDX PT, R62, R62, R7, 0x1c1f ;  /* 0x001c1f073e3e7589 */ /* 0x000f6200000e0000 */
[----:B------:R-:W-:Y:S02]  /*d130*/  SHF.R.U64 R82, R82, 0x3, RZ ;  /* 0x0000000352527819 */ /* 0x000fe400000012ff */
[----:B------:R-:W-:Y:S01]  /*d140*/  LOP3.LUT R12, R8, R165, RZ, 0x3c, !PT ;  /* 0x000000a5080c7212 */ /* 0x000fe200078e3cff */
[----:B------:R-:W-:Y:S01]  /*d150*/  SHFL.IDX PT, R38, R36, R7, 0x1c1f ;  /* 0x001c1f0724267589 */ /* 0x000fe200000e0000 */
[----:B------:R-:W-:-:S02]  /*d160*/  LOP3.LUT R8, R82, R169, RZ, 0x3c, !PT ;  /* 0x000000a952087212 */ /* 0x000fc400078e3cff */
[----:B------:R-:W-:Y:S01]  /*d170*/  MOV R61, R12 ;  /* 0x0000000c003d7202 */ /* 0x000fe20000000f00 */
[----:B------:R-:W5:Y:S01]  /*d180*/  SHFL.IDX PT, R64, R64, R7, 0x1c1f ;  /* 0x001c1f0740407589 */ /* 0x000f6200000e0000 */
[----:B------:R-:W-:Y:S02]  /*d190*/  MOV R21, R8 ;  /* 0x0000000800157202 */ /* 0x000fe40000000f00 */
[----:B0-----:R-:W-:Y:S01]  /*d1a0*/  SEL R8, R75, R10, P0 ;  /* 0x0000000a4b087207 */ /* 0x001fe20000000000 */
[----:B------:R-:W0:Y:S01]  /*d1b0*/  SHFL.IDX PT, R40, R65, R7, 0x1c1f ;  /* 0x001c1f0741287589 */ /* 0x000e2200000e0000 */
[----:B------:R-:W-:Y:S02]  /*d1c0*/  SEL R10, R10, R75, P0 ;  /* 0x0000004b0a0a7207 */ /* 0x000fe40000000000 */
[----:B-1----:R-:W-:Y:S01]  /*d1d0*/  SEL R9, R111, R66, P0 ;  /* 0x000000426f097207 */ /* 0x002fe20000000000 */
[----:B------:R0:W1:Y:S01]  /*d1e0*/  SHFL.IDX PT, R42, R37, R7, 0x1c1f ;  /* 0x001c1f07252a7589 */ /* 0x00006200000e0000 */
[----:B--2---:R-:W-:-:S02]  /*d1f0*/  SEL R11, R66, R111, P0 ;  /* 0x0000006f420b7207 */ /* 0x004fc40000000000 */
[----:B---3--:R-:W-:Y:S01]  /*d200*/  SEL R12, R77, R14, P0 ;  /* 0x0000000e4d0c7207 */ /* 0x008fe20000000000 */
[----:B------:R-:W-:Y:S01]  /*d210*/  BAR.SYNC.DEFER_BLOCKING 0x1, 0x100 ;  /* 0x0044000000007b1d */ /* 0x000fe20000010000 */
[----:B------:R-:W-:Y:S02]  /*d220*/  SEL R14, R14, R77, P0 ;  /* 0x0000004d0e0e7207 */ /* 0x000fe40000000000 */
[----:B------:R-:W-:Y:S02]  /*d230*/  SEL R13, R113, R24, P0 ;  /* 0x00000018710d7207 */ /* 0x000fe40000000000 */
[----:B------:R-:W-:Y:S02]  /*d240*/  SEL R15, R24, R113, P0 ;  /* 0x00000071180f7207 */ /* 0x000fe40000000000 */
[----:B----4-:R-:W-:Y:S01]  /*d250*/  SEL R25, R115, R28, P0 ;  /* 0x0000001c73197207 */ /* 0x010fe20000000000 */
[----:B------:R-:W2:Y:S01]  /*d260*/  SHFL.IDX PT, R60, R67, R7, 0x1c1f ;  /* 0x001c1f07433c7589 */ /* 0x000ea200000e0000 */
[----:B------:R-:W-:-:S02]  /*d270*/  SEL R27, R28, R115, P0 ;  /* 0x000000731c1b7207 */ /* 0x000fc40000000000 */
[----:B------:R-:W-:Y:S01]  /*d280*/  MOV R90, R32 ;  /* 0x00000020005a7202 */ /* 0x000fe20000000f00 */
[----:B------:R-:W-:Y:S01]  /*d290*/  SHFL.IDX PT, R125, R125, R26, 0x1c1f ;  /* 0x001c1f1a7d7d7589 */ /* 0x000fe200000e0000 */
[----:B------:R-:W-:Y:S02]  /*d2a0*/  SEL R24, R79, R6, P0 ;  /* 0x000000064f187207 */ /* 0x000fe40000000000 */
[----:B-----5:R-:W-:Y:S01]  /*d2b0*/  SEL R28, R81, R30, P0 ;  /* 0x0000001e511c7207 */ /* 0x020fe20000000000 */
        /* <DEDUP_REMOVED lines=9> */
[----:B------:R2:W-:Y:S01]  /*d350*/  SHFL.IDX PT, R44, R41, R7, 0x1c1f ;  /* 0x001c1f07292c7589 */ /* 0x0005e200000e0000 */
[----:B------:R-:W-:Y:S02]  /*d360*/  SEL R35, R64, R119, P0 ;  /* 0x0000007740237207 */ /* 0x000fe40000000000 */
[----:B------:R-:W-:Y:S01]  /*d370*/  SEL R36, R87, R38, P0 ;  /* 0x0000002657247207 */ /* 0x000fe20000000000 */
[----:B------:R-:W-:Y:S01]  /*d380*/  SHFL.IDX PT, R80, R69, R7, 0x1c1f ;  /* 0x001c1f0745507589 */ /* 0x000fe200000e0000 */
[----:B0-----:R-:W-:-:S02]  /*d390*/  SEL R37, R121, R40, P0 ;  /* 0x0000002879257207 */ /* 0x001fc40000000000 */
[----:B------:R-:W-:Y:S01]  /*d3a0*/  SEL R39, R40, R121, P0 ;  /* 0x0000007928277207 */ /* 0x000fe20000000000 */
[----:B------:R-:W-:Y:S01]  /*d3b0*/  SHFL.IDX PT, R99, R99, R26, 0x1c1f ;  /* 0x001c1f1a63637589 */ /* 0x000fe200000e0000 */
[----:B------:R-:W-:Y:S02]  /*d3c0*/  SEL R38, R38, R87, P0 ;  /* 0x0000005726267207 */ /* 0x000fe40000000000 */
[----:B-1----:R-:W-:Y:S01]  /*d3d0*/  SEL R40, R89, R42, P0 ;  /* 0x0000002a59287207 */ /* 0x002fe20000000000 */
[----:B------:R-:W-:Y:S01]  /*d3e0*/  SHFL.IDX PT, R101, R101, R26, 0x1c1f ;  /* 0x001c1f1a65657589 */ /* 0x000fe200000e0000 */
[----:B------:R-:W-:Y:S02]  /*d3f0*/  SEL R42, R42, R89, P0 ;  /* 0x000000592a2a7207 */ /* 0x000fe40000000000 */
[----:B--2---:R-:W-:Y:S01]  /*d400*/  SEL R41, R123, R60, P0 ;  /* 0x0000003c7b297207 */ /* 0x004fe20000000000 */
[----:B------:R-:W-:Y:S01]  /*d410*/  SHFL.IDX PT, R91, R91, R26, 0x1c1f ;  /* 0x001c1f1a5b5b7589 */ /* 0x000fe200000e0000 */
[----:B------:R-:W-:-:S02]  /*d420*/  SEL R43, R60, R123, P0 ;  /* 0x0000007b3c2b7207 */ /* 0x000fc40000000000 */
[----:B------:R-:W-:Y:S01]  /*d430*/  PLOP3.LUT P1, PT, PT, PT, UP0, 0x80, 0x0 ;  /* 0x000000000000781c */ /* 0x000fe20003f2f008 */
[----:B------:R-:W-:Y:S01]  /*d440*/  SHFL.IDX PT, R46, R46, R7, 0x1c1f ;  /* 0x001c1f072e2e7589 */ /* 0x000fe200000e0000 */
[----:B------:R-:W-:-:S03]  /*d450*/  PLOP3.LUT P2, PT, PT, PT, UP1, 0x80, 0x0 ;  /* 0x000000000000781c */ /* 0x000fc60003f4f018 */
[----:B------:R-:W-:Y:S04]  /*d460*/  SHFL.IDX PT, R48, R47, R7, 0x1c1f ;  /* 0x001c1f072f307589 */ /* 0x000fe800000e0000 */
[----:B------:R-:W-:Y:S04]  /*d470*/  SHFL.IDX PT, R70, R70, R7, 0x1c1f ;  /* 0x001c1f0746467589 */ /* 0x000fe800000e0000 */
[----:B------:R-:W-:Y:S04]  /*d480*/  SHFL.IDX PT, R103, R103, R26, 0x1c1f ;  /* 0x001c1f1a67677589 */ /* 0x000fe800000e0000 */
[----:B------:R-:W-:Y:S04]  /*d490*/  SHFL.IDX PT, R129, R129, R26, 0x1c1f ;  /* 0x001c1f1a81817589 */ /* 0x000fe800000e0000 */
[----:B------:R-:W-:Y:S04]  /*d4a0*/  SHFL.IDX PT, R50, R50, R7, 0x1c1f ;  /* 0x001c1f0732327589 */ /* 0x000fe800000e0000 */
[----:B------:R-:W-:Y:S04]  /*d4b0*/  SHFL.IDX PT, R82, R71, R7, 0x1c1f ;  /* 0x001c1f0747527589 */ /* 0x000fe800000e0000 */
[----:B------:R-:W-:Y:S04]  /*d4c0*/  SHFL.IDX PT, R131, R131, R26, 0x1c1f ;  /* 0x001c1f1a83837589 */ /* 0x000fe800000e0000 */
[----:B------:R-:W0:Y:S04]  /*d4d0*/  SHFL.IDX PT, R72, R72, R7, 0x1c1f ;  /* 0x001c1f0748487589 */ /* 0x000e2800000e0000 */
[----:B------:R-:W-:Y:S04]  /*d4e0*/  SHFL.IDX PT, R107, R107, R26, 0x1c1f ;  /* 0x001c1f1a6b6b7589 */ /* 0x000fe800000e0000 */
[----:B------:R-:W-:Y:S04]  /*d4f0*/  SHFL.IDX PT, R133, R133, R26, 0x1c1f ;  /* 0x001c1f1a85857589 */ /* 0x000fe800000e0000 */
[----:B------:R0:W1:Y:S04]  /*d500*/  SHFL.IDX PT, R52, R51, R7, 0x1c1f ;  /* 0x001c1f0733347589 */ /* 0x00006800000e0000 */
[----:B------:R-:W2:Y:S04]  /*d510*/  SHFL.IDX PT, R84, R73, R7, 0x1c1f ;  /* 0x001c1f0749547589 */ /* 0x000ea800000e0000 */
[----:B------:R-:W-:Y:S04]  /*d520*/  SHFL.IDX PT, R97, R97, R26, 0x1c1f ;  /* 0x001c1f1a61617589 */ /* 0x000fe800000e0000 */
[----:B------:R-:W-:Y:S01]  /*d530*/  SHFL.IDX PT, R105, R105, R26, 0x1c1f ;  /* 0x001c1f1a69697589 */ /* 0x000fe200000e0000 */
[----:B0-----:R-:W-:-:S03]  /*d540*/  SEL R51, R72, R131, P0 ;  /* 0x0000008348337207 */ /* 0x001fc60000000000 */
[----:B------:R-:W-:Y:S04]  /*d550*/  SHFL.IDX PT, R135, R135, R26, 0x1c1f ;  /* 0x001c1f1a87877589 */ /* 0x000fe800000e0000 */
[----:B------:R-:W0:Y:S04]  /*d560*/  SHFL.IDX PT, R56, R56, R7, 0x1c1f ;  /* 0x001c1f0738387589 */ /* 0x000e2800000e0000 */
[----:B------:R-:W-:Y:S04]  /*d570*/  SHFL.IDX PT, R54, R57, R7, 0x1c1f ;  /* 0x001c1f0739367589 */ /* 0x000fe800000e0000 */
[----:B------:R-:W3:Y:S04]  /*d580*/  SHFL.IDX PT, R74, R74, R7, 0x1c1f ;  /* 0x001c1f074a4a7589 */ /* 0x000ee800000e0000 */
[----:B------:R-:W-:Y:S04]  /*d590*/  SHFL.IDX PT, R109, R109, R26, 0x1c1f ;  /* 0x001c1f1a6d6d7589 */ /* 0x000fe800000e0000 */
[----:B------:R-:W-:Y:S04]  /*d5a0*/  SHFL.IDX PT, R137, R137, R26, 0x1c1f ;  /* 0x001c1f1a89897589 */ /* 0x000fe800000e0000 */
[----:B------:R-:W-:Y:S04]  /*d5b0*/  SHFL.IDX PT, R58, R58, R7, 0x1c1f ;  /* 0x001c1f073a3a7589 */ /* 0x000fe800000e0000 */
[----:B------:R-:W4:Y:S04]  /*d5c0*/  SHFL.IDX PT, R76, R76, R7, 0x1c1f ;  /* 0x001c1f074c4c7589 */ /* 0x000f2800000e0000 */
[----:B------:R5:W-:Y:S04]  /*d5d0*/  SHFL.IDX PT, R139, R139, R26, 0x1c1f ;  /* 0x001c1f1a8b8b7589 */ /* 0x000be800000e0000 */
[----:B------:R1:W4:Y:S04]  /*d5e0*/  SHFL.IDX PT, R78, R78, R7, 0x1c1f ;  /* 0x001c1f074e4e7589 */ /* 0x00032800000e0000 */
[----:B------:R2:W-:Y:S01]  /*d5f0*/  STSM.16.M88.4 [R104], R8 ;  /* 0x0000000868007844 */ /* 0x0005e20000000200 */
[----:B-----5:R-:W-:Y:S01]  /*d600*/  SEL R26, R6, R79, P0 ;  /* 0x0000004f061a7207 */ /* 0x020fe20000000000 */
[----:B------:R-:W-:-:S02]  /*d610*/  IMAD.U32 R6, RZ, RZ, UR4 ;  /* 0x00000004ff067e24 */ /* 0x000fc4000f8e00ff */
[----:B------:R5:W-:Y:S01]  /*d620*/  STSM.16.M88.4 [R102], R12 ;  /* 0x0000000c66007844 */ /* 0x000be20000000200 */
[----:B------:R-:W-:Y:S01]  /*d630*/  @UP1 ULDC.64 UR4, c[0x0][0xbe0] ;  /* 0x0002f80000041ab9 */ /* 0x000fe20000000a00 */
[----:B-1----:R-:W-:Y:S01]  /*d640*/  IMAD.U32 R7, RZ, RZ, UR6 ;  /* 0x00000006ff077e24 */ /* 0x002fe2000f8e00ff */
[----:B------:R-:W-:Y:S01]  /*d650*/  @UP1 UIMAD.WIDE UR4, UR36, 0x4, UR4 ;  /* 0x00000004240418a5 */ /* 0x000fe2000f8e0204 */
[----:B------:R1:W-:Y:S04]  /*d660*/  STSM.16.M88.4 [R100], R24 ;  /* 0x0000001864007844 */ /* 0x0003e80000000200 */
[----:B------:R0:W-:Y:S01]  /*d670*/  STSM.16.M88.4 [R98], R28 ;  /* 0x0000001c62007844 */ /* 0x0001e20000000200 */
[----:B--2---:R-:W-:-:S03]  /*d680*/  SEL R8, R93, R20, P0 ;  /* 0x000000145d087207 */ /* 0x004fc60000000000 */
[----:B------:R-:W-:Y:S01]  /*d690*/  STSM.16.M88.4 [R96], R32 ;  /* 0x0000002060007844 */ /* 0x000fe20000000200 */
[----:B------:R-:W-:Y:S02]  /*d6a0*/  SEL R10, R20, R93, P0 ;  /* 0x0000005d140a7207 */ /* 0x000fe40000000000 */
[----:B------:R-:W-:Y:S01]  /*d6b0*/  SEL R9, R125, R68, P0 ;  /* 0x000000447d097207 */ /* 0x000fe20000000000 */
[----:B------:R-:W-:Y:S01]  /*d6c0*/  STSM.16.M88.4 [R94], R36 ;  /* 0x000000245e007844 */ /* 0x000fe20000000200 */
[----:B------:R-:W-:Y:S02]  /*d6d0*/  SEL R11, R68, R125, P0 ;  /* 0x0000007d440b7207 */ /* 0x000fe40000000000 */
[----:B-----5:R-:W-:Y:S01]  /*d6e0*/  SEL R12, R95, R44, P0 ;  /* 0x0000002c5f0c7207 */ /* 0x020fe20000000000 */
[----:B------:R-:W-:Y:S01]  /*d6f0*/  STSM.16.M88.4 [R92], R40 ;  /* 0x000000285c007844 */ /* 0x000fe20000000200 */
[----:B------:R-:W-:Y:S02]  /*d700*/  SEL R14, R44, R95, P0 ;  /* 0x0000005f2c0e7207 */ /* 0x000fe40000000000 */
[----:B------:R-:W-:Y:S01]  /*d710*/  SEL R13, R127, R80, P0 ;  /* 0x000000507f0d7207 */ /* 0x000fe20000000000 */
[----:B------:R2:W-:Y:S01]  /*d720*/  STSM.16.M88.4 [R49], R8 ;  /* 0x0000000831007844 */ /* 0x0005e20000000200 */
[----:B------:R-:W-:-:S02]  /*d730*/  SEL R15, R80, R127, P0 ;  /* 0x0000007f500f7207 */ /* 0x000fc40000000000 */
[----:B-1----:R-:W-:Y:S02]  /*d740*/  SEL R24, R99, R46, P0 ;  /* 0x0000002e63187207 */ /* 0x002fe40000000000 */
[----:B------:R-:W-:Y:S01]  /*d750*/  SEL R26, R46, R99, P0 ;  /* 0x000000632e1a7207 */ /* 0x000fe20000000000 */
[----:B------:R1:W-:Y:S01]  /*d760*/  STSM.16.M88.4 [R90], R12 ;  /* 0x0000000c5a007844 */ /* 0x0003e20000000200 */
[----:B------:R-:W-:Y:S02]  /*d770*/  SEL R25, R91, R70, P0 ;  /* 0x000000465b197207 */ /* 0x000fe40000000000 */
[----:B------:R-:W-:Y:S02]  /*d780*/  SEL R27, R70, R91, P0 ;  /* 0x0000005b461b7207 */ /* 0x000fe40000000000 */
[----:B0-----:R-:W-:Y:S02]  /*d790*/  SEL R28, R101, R48, P0 ;  /* 0x00000030651c7207 */ /* 0x001fe40000000000 */
[----:B------:R-:W-:Y:S01]  /*d7a0*/  SEL R30, R48, R101, P0 ;  /* 0x00000065301e7207 */ /* 0x000fe20000000000 */
[----:B------:R-:W-:Y:S01]  /*d7b0*/  STSM.16.M88.4 [R88], R24 ;  /* 0x0000001858007844 */ /* 0x000fe20000000200 */
[----:B------:R-:W-:-:S02]  /*d7c0*/  SEL R29, R129, R82, P0 ;  /* 0x00000052811d7207 */ /* 0x000fc40000000000 */
[----:B------:R-:W-:Y:S02]  /*d7d0*/  SEL R31, R82, R129, P0 ;  /* 0x00000081521f7207 */ /* 0x000fe40000000000 */
[----:B------:R-:W-:Y:S02]  /*d7e0*/  SEL R48, R103, R50, P0 ;  /* 0x0000003267307207 */ /* 0x000fe40000000000 */
[----:B------:R-:W-:Y:S01]  /*d7f0*/  SEL R50, R50, R103, P0 ;  /* 0x0000006732327207 */ /* 0x000fe20000000000 */
[----:B------:R-:W-:Y:S01]  /*d800*/  STSM.16.M88.4 [R86], R28 ;  /* 0x0000001c56007844 */ /* 0x000fe20000000200 */
[----:B--2---:R-:W-:Y:S02]  /*d810*/  SEL R49, R131, R72, P0 ;  /* 0x0000004883317207 */ /* 0x004fe40000000000 */
[----:B------:R-:W-:Y:S02]  /*d820*/  SEL R8, R107, R52, P0 ;  /* 0x000000346b087207 */ /* 0x000fe40000000000 */
[----:B------:R-:W-:Y:S01]  /*d830*/  SEL R10, R52, R107, P0 ;  /* 0x0000006b340a7207 */ /* 0x000fe20000000000 */
[----:B------:R4:W-:Y:S01]  /*d840*/  STSM.16.M88.4 [R53], R48 ;  /* 0x0000003035007844 */ /* 0x0009e20000000200 */
[----:B------:R-:W-:-:S02]  /*d850*/  SEL R9, R133, R84, P0 ;  /* 0x0000005485097207 */ /* 0x000fc40000000000 */
[----:B------:R-:W-:Y:S02]  /*d860*/  SEL R11, R84, R133, P0 ;  /* 0x00000085540b7207 */ /* 0x000fe40000000000 */
[----:B-1----:R-:W-:Y:S02]  /*d870*/  SEL R12, R97, R56, P0 ;  /* 0x00000038610c7207 */ /* 0x002fe40000000000 */
[----:B------:R-:W-:Y:S01]  /*d880*/  SEL R14, R56, R97, P0 ;  /* 0x00000061380e7207 */ /* 0x000fe20000000000 */
[----:B------:R0:W-:Y:S01]  /*d890*/  STSM.16.M88.4 [R55], R8 ;  /* 0x0000000837007844 */ /* 0x0001e20000000200 */
[----:B---3--:R-:W-:Y:S02]  /*d8a0*/  SEL R13, R135, R74, P0 ;  /* 0x0000004a870d7207 */ /* 0x008fe40000000000 */
[----:B------:R-:W-:Y:S02]  /*d8b0*/  SEL R15, R74, R135, P0 ;  /* 0x000000874a0f7207 */ /* 0x000fe40000000000 */
[----:B------:R-:W-:-:S02]  /*d8c0*/  SEL R52, R105, R54, P0 ;  /* 0x0000003669347207 */ /* 0x000fc40000000000 */
[----:B------:R-:W-:Y:S01]  /*d8d0*/  SEL R54, R54, R105, P0 ;  /* 0x0000006936367207 */ /* 0x000fe20000000000 */
[----:B------:R1:W-:Y:S01]  /*d8e0*/  STSM.16.M88.4 [R61], R12 ;  /* 0x0000000c3d007844 */ /* 0x0003e20000000200 */
[----:B----4-:R-:W-:Y:S02]  /*d8f0*/  SEL R53, R137, R76, P0 ;  /* 0x0000004c89357207 */ /* 0x010fe40000000000 */
[----:B------:R-:W-:Y:S02]  /*d900*/  SEL R56, R109, R58, P0 ;  /* 0x0000003a6d387207 */ /* 0x000fe40000000000 */
[----:B------:R-:W-:Y:S02]  /*d910*/  SEL R57, R139, R78, P0 ;  /* 0x0000004e8b397207 */ /* 0x000fe40000000000 */
[----:B------:R-:W-:Y:S02]  /*d920*/  SEL R59, R78, R139, P0 ;  /* 0x0000008b4e3b7207 */ /* 0x000fe40000000000 */
[----:B0-----:R-:W-:-:S02]  /*d930*/  SEL R55, R76, R137, P0 ;  /* 0x000000894c377207 */ /* 0x001fc40000000000 */
[----:B------:R-:W-:-:S03]  /*d940*/  SEL R58, R58, R109, P0 ;  /* 0x0000006d3a3a7207 */ /* 0x000fc60000000000 */
[----:B------:R1:W-:Y:S04]  /*d950*/  STSM.16.M88.4 [R45], R52 ;  /* 0x000000342d007844 */ /* 0x0003e80000000200 */
[----:B------:R1:W-:Y:S01]  /*d960*/  STSM.16.M88.4 [R21], R56 ;  /* 0x0000003815007844 */ /* 0x0003e20000000200 */
[----:B------:R-:W-:Y:S01]  /*d970*/  BAR.SYNC.DEFER_BLOCKING 0x1, 0x100 ;  /* 0x0044000000007b1d */ /* 0x000fe20000010000 */
[----:B------:R-:W-:Y:S02]  /*d980*/  IMAD.U32 R8, RZ, RZ, UR4 ;  /* 0x00000004ff087e24 */ /* 0x000fe4000f8e00ff */
[----:B------:R-:W-:-:S03]  /*d990*/  IMAD.U32 R9, RZ, RZ, UR5 ;  /* 0x00000005ff097e24 */ /* 0x000fc6000f8e00ff */
[----:B------:R-:W2:Y:S04]  /*d9a0*/  @P1 LDG.E R10, desc[UR48][R6.64] ;  /* 0x00000030060a1981 */ /* 0x000ea8000c1e1900 */
[----:B------:R-:W3:Y:S01]  /*d9b0*/  @P2 LDG.E R8, desc[UR48][R8.64] ;  /* 0x0000003008082981 */ /* 0x000ee2000c1e1900 */
[----:B------:R-:W-:Y:S01]  /*d9c0*/  IMAD R11, R18, 0x40, R16 ;  /* 0x00000040120b7824 */ /* 0x000fe200078e0210 */
[----:B------:R-:W-:Y:S01]  /*d9d0*/  UMOV UR4, URZ ;  /* 0x0000003f00047c82 */ /* 0x000fe20008000000 */
[----:B------:R-:W-:Y:S02]  /*d9e0*/  ULDC UR8, c[0x0][0xa88] ;  /* 0x0002a20000087ab9 */ /* 0x000fe40000000800 */
[----:B------:R-:W-:-:S03]  /*d9f0*/  IMAD.WIDE R4, R11, 0x2, R4 ;  /* 0x000000020b047825 */ /* 0x000fc600078e0204 */
[----:B------:R-:W-:Y:S02]  /*da00*/  IADD3 R33, P0, R4, 0x1000, RZ ;  /* 0x0000100004217810 */ /* 0x000fe40007f1e0ff */
[----:B--2---:R-:W-:Y:S02]  /*da10*/  @P1 R2UR UR4, R10 ;  /* 0x000000000a0412ca */ /* 0x004fe400000e0000 */
[----:B---3--:R-:W-:Y:S01]  /*da20*/  @P2 R2UR UR8, R8 ;  /* 0x00000000080822ca */ /* 0x008fe200000e0000 */
[----:B-1----:R-:W-:-:S14]  /*da30*/  @P2 BRA `(.L_x_2038) ;  /* 0x0000000000182947 */ /* 0x002fdc0003800000 */
[----:B------:R-:W-:Y:S05]  /*da40*/  @!P1 BRA `(.L_x_2038) ;  /* 0x0000000000149947 */ /* 0x000fea0003800000 */
[----:B------:R-:W2:Y:S04]  /*da50*/  LDG.E R9, desc[UR48][R6.64] ;  /* 0x0000003006097981 */ /* 0x000ea8000c1e1900 */
[----:B------:R-:W3:Y:S01]  /*da60*/  LDG.E R8, desc[UR48][R6.64+0x4] ;  /* 0x0000043006087981 */ /* 0x000ee2000c1e1900 */
[----:B--2---:R-:W-:Y:S02]  /*da70*/  R2UR UR5, R9 ;  /* 0x00000000090572ca */ /* 0x004fe400000e0000 */
[----:B---3--:R-:W-:-:S13]  /*da80*/  R2UR UR8, R8 ;  /* 0x00000000080872ca */ /* 0x008fda00000e0000 */
[----:B------:R-:W-:-:S12]  /*da90*/  UIADD3 UR8, -UR5, UR8, URZ ;  /* 0x0000000805087290 */ /* 0x000fd8000fffe13f */
.L_x_2038:
[----:B------:R-:W-:Y:S01]  /*daa0*/  USHF.R.S32.HI UR12, URZ, 0x1f, UR38 ;  /* 0x0000001f3f0c7899 */ /* 0x000fe20008011426 */
[C---:B------:R-:W-:Y:S01]  /*dab0*/  IADD3 R9, P1, R4.reuse, 0x2000, RZ ;  /* 0x0000200004097810 */ /* 0x040fe20007f3e0ff */
[----:B------:R-:W-:Y:S01]  /*dac0*/  ULDC.64 UR10, c[0x0][0xb70] ;  /* 0x0002dc00000a7ab9 */ /* 0x000fe20000000a00 */
[----:B------:R-:W-:Y:S01]  /*dad0*/  USHF.R.S32.HI UR5, URZ, 0x1f, UR4 ;  /* 0x0000001f3f057899 */ /* 0x000fe20008011404 */
[----:B------:R-:W-:Y:S01]  /*dae0*/  IADD3 R7, P2, R4, 0x3000, RZ ;  /* 0x0000300004077810 */ /* 0x000fe20007f5e0ff */
[----:B------:R-:W-:Y:S01]  /*daf0*/  UIMAD UR9, UR12, UR10, URZ ;  /* 0x0000000a0c0972a4 */ /* 0x000fe2000f8e023f */
[----:B------:R-:W-:Y:S01]  /*db00*/  IMAD.U32 R11, RZ, RZ, UR42 ;  /* 0x0000002aff0b7e24 */ /* 0x000fe2000f8e00ff */
[----:B------:R-:W-:Y:S01]  /*db10*/  UIMAD.WIDE.U32 UR6, UR38, UR10, UR4 ;  /* 0x0000000a260672a5 */ /* 0x000fe2000f8e0004 */
[----:B------:R-:W-:Y:S01]  /*db20*/  LOP3.LUT R8, R9, 0x380, RZ, 0xc0, !PT ;  /* 0x0000038009087812 */ /* 0x000fe200078ec0ff */
[----:B------:R-:W-:Y:S01]  /*db30*/  UIMAD UR9, UR38, UR11, UR9 ;  /* 0x0000000b260972a4 */ /* 0x000fe2000f8e0209 */
[----:B------:R-:W-:Y:S01]  /*db40*/  LOP3.LUT R6, R7, 0x380, RZ, 0xc0, !PT ;  /* 0x0000038007067812 */ /* 0x000fe200078ec0ff */
[----:B------:R-:W-:Y:S01]  /*db50*/  USEL UR37, UR37, URZ, !UP0 ;  /* 0x0000003f25257287 */ /* 0x000fe2000c000000 */
[----:B------:R-:W-:Y:S01]  /*db60*/  SHF.R.U64 R8, R8, 0x3, RZ ;  /* 0x0000000308087819 */ /* 0x000fe200000012ff */
[----:B------:R-:W-:Y:S01]  /*db70*/  ULDC.64 UR10, c[0x0][0xb78] ;  /* 0x0002de00000a7ab9 */ /* 0x000fe20000000a00 */
[----:B------:R-:W-:Y:S01]  /*db80*/  UIADD3 UR7, UR7, UR9, URZ ;  /* 0x0000000907077290 */ /* 0x000fe2000fffe03f */
[----:B------:R-:W-:Y:S01]  /*db90*/  IMAD R11, R11, 0x80, R22 ;  /* 0x000000800b0b7824 */ /* 0x000fe200078e0216 */
[----:B------:R-:W-:Y:S01]  /*dba0*/  USEL UR36, UR36, URZ, !UP0 ;  /* 0x0000003f24247287 */ /* 0x000fe2000c000000 */
[----:B------:R-:W-:Y:S01]  /*dbb0*/  SHF.R.U64 R6, R6, 0x3, RZ ;  /* 0x0000000306067819 */ /* 0x000fe200000012ff */
[----:B------:R-:W-:Y:S01]  /*dbc0*/  UIMAD UR9, UR37, UR10, URZ ;  /* 0x0000000a250972a4 */ /* 0x000fe2000f8e023f */
[----:B------:R-:W-:Y:S01]  /*dbd0*/  LOP3.LUT R32, R33, 0x380, RZ, 0xc0, !PT ;  /* 0x0000038021207812 */ /* 0x000fe200078ec0ff */
[----:B------:R-:W-:Y:S01]  /*dbe0*/  UIMAD.WIDE.U32 UR6, UR36, UR10, UR6 ;  /* 0x0000000a240672a5 */ /* 0x000fe2000f8e0006 */
[----:B------:R-:W-:Y:S01]  /*dbf0*/  LOP3.LUT R8, R8, R9, RZ, 0x3c, !PT ;  /* 0x0000000908087212 */ /* 0x000fe200078e3cff */
[----:B------:R-:W-:Y:S01]  /*dc00*/  UIMAD UR9, UR36, UR11, UR9 ;  /* 0x0000000b240972a4 */ /* 0x000fe2000f8e0209 */
[----:B------:R-:W-:-:S02]  /*dc10*/  LOP3.LUT R6, R6, R7, RZ, 0x3c, !PT ;  /* 0x0000000706067212 */ /* 0x000fc400078e3cff */
[----:B------:R-:W-:Y:S02]  /*dc20*/  SHF.R.S32.HI R7, RZ, 0x1f, R11 ;  /* 0x0000001fff077819 */ /* 0x000fe4000001140b */
[----:B------:R-:W-:Y:S01]  /*dc30*/  IADD3 R9, P3, R11, UR6, RZ ;  /* 0x000000060b097c10 */ /* 0x000fe2000ff7e0ff */
[----:B------:R-:W-:Y:S01]  /*dc40*/  IMAD.U32 R10, RZ, RZ, UR9 ;  /* 0x00000009ff0a7e24 */ /* 0x000fe2000f8e00ff */
[----:B------:R-:W-:Y:S02]  /*dc50*/  SHF.R.U64 R32, R32, 0x3, RZ ;  /* 0x0000000320207819 */ /* 0x000fe400000012ff */
[----:B------:R-:W-:Y:S02]  /*dc60*/  IADD3 R61, P6, R4, 0x4000, RZ ;  /* 0x00004000043d7810 */ /* 0x000fe40007fde0ff */
[----:B------:R-:W-:Y:S01]  /*dc70*/  IADD3.X R10, R7, UR7, R10, P3, !PT ;  /* 0x00000007070a7c10 */ /* 0x000fe20009ffe40a */
[----:B------:R-:W-:Y:S01]  /*dc80*/  ULDC.64 UR6, c[0x0][0xb40] ;  /* 0x0002d00000067ab9 */ /* 0x000fe20000000a00 */
[----:B------:R-:W-:Y:S01]  /*dc90*/  LOP3.LUT R32, R32, R33, RZ, 0x3c, !PT ;  /* 0x0000002120207212 */ /* 0x000fe200078e3cff */
[--C-:B------:R-:W-:Y:S01]  /*dca0*/  IMAD.X R33, RZ, RZ, R5.reuse, P0 ;  /* 0x000000ffff217224 */ /* 0x100fe200000e0605 */
[----:B------:R-:W-:Y:S01]  /*dcb0*/  LEA R20, P3, R9, UR6, 0x2 ;  /* 0x0000000609147c11 */ /* 0x000fe2000f8610ff */
[----:B------:R-:W-:Y:S01]  /*dcc0*/  IMAD.X R7, RZ, RZ, R5, P2 ;  /* 0x000000ffff077224 */ /* 0x000fe200010e0605 */
[----:B------:R-:W-:-:S02]  /*dcd0*/  IADD3 R69, P0, R4, 0x8000, RZ ;  /* 0x0000800004457810 */ /* 0x000fc40007f1e0ff */
[----:B------:R-:W-:Y:S01]  /*dce0*/  LEA.HI.X R21, R9, UR7, R10, 0x2, P3 ;  /* 0x0000000709157c11 */ /* 0x000fe200098f140a */
[----:B------:R-:W-:Y:S01]  /*dcf0*/  IMAD.X R9, RZ, RZ, R5, P1 ;  /* 0x000000ffff097224 */ /* 0x000fe200008e0605 */
[C---:B------:R-:W-:Y:S01]  /*dd00*/  IADD3 R57, P1, R4.reuse, 0x9000, RZ ;  /* 0x0000900004397810 */ /* 0x040fe20007f3e0ff */
[----:B------:R-:W-:Y:S01]  /*dd10*/  VIADD R10, R11, 0x8 ;  /* 0x000000080b0a7836 */ /* 0x000fe20000000000 */
[----:B------:R-:W-:Y:S01]  /*dd20*/  LOP3.LUT R68, R69, 0x380, RZ, 0xc0, !PT ;  /* 0x0000038045447812 */ /* 0x000fe200078ec0ff */
[----:B------:R-:W-:Y:S01]  /*dd30*/  ULDC.64 UR6, c[0x0][0xaa0] ;  /* 0x0002a80000067ab9 */ /* 0x000fe20000000a00 */
[C---:B------:R-:W-:Y:S02]  /*dd40*/  IADD3 R45, P5, R4.reuse, 0x5000, RZ ;  /* 0x00005000042d7810 */ /* 0x040fe40007fbe0ff */
[C---:B------:R-:W-:Y:S02]  /*dd50*/  IADD3 R29, P4, R4.reuse, 0x6000, RZ ;  /* 0x00006000041d7810 */ /* 0x040fe40007f9e0ff */
[----:B------:R-:W-:-:S02]  /*dd60*/  IADD3 R13, P3, R4, 0x7000, RZ ;  /* 0x00007000040d7810 */ /* 0x000fc40007f7e0ff */
[----:B------:R-:W-:Y:S02]  /*dd70*/  IADD3 R41, P2, R4, 0xa000, RZ ;  /* 0x0000a00004297810 */ /* 0x000fe40007f5e0ff */
[----:B------:R-:W-:Y:S02]  /*dd80*/  LOP3.LUT R56, R57, 0x380, RZ, 0xc0, !PT ;  /* 0x0000038039387812 */ /* 0x000fe400078ec0ff */
[----:B------:R-:W-:Y:S02]  /*dd90*/  SHF.R.U64 R68, R68, 0x3, RZ ;  /* 0x0000000344447819 */ /* 0x000fe400000012ff */
[----:B------:R-:W-:Y:S02]  /*dda0*/  LOP3.LUT R60, R61, 0x380, RZ, 0xc0, !PT ;  /* 0x000003803d3c7812 */ /* 0x000fe400078ec0ff */
[----:B------:R-:W-:Y:S02]  /*ddb0*/  LOP3.LUT R44, R45, 0x380, RZ, 0xc0, !PT ;  /* 0x000003802d2c7812 */ /* 0x000fe400078ec0ff */
[----:B------:R-:W-:-:S02]  /*ddc0*/  LOP3.LUT R28, R29, 0x380, RZ, 0xc0, !PT ;  /* 0x000003801d1c7812 */ /* 0x000fc400078ec0ff */
[----:B------:R-:W-:Y:S02]  /*ddd0*/  LOP3.LUT R12, R13, 0x380, RZ, 0xc0, !PT ;  /* 0x000003800d0c7812 */ /* 0x000fe400078ec0ff */
[----:B------:R-:W-:Y:S02]  /*dde0*/  LOP3.LUT R40, R41, 0x380, RZ, 0xc0, !PT ;  /* 0x0000038029287812 */ /* 0x000fe400078ec0ff */
[----:B------:R-:W-:Y:S02]  /*ddf0*/  SHF.R.U64 R56, R56, 0x3, RZ ;  /* 0x0000000338387819 */ /* 0x000fe400000012ff */
[----:B------:R-:W-:Y:S01]  /*de00*/  LOP3.LUT R68, R68, R69, RZ, 0x3c, !PT ;  /* 0x0000004544447212 */ /* 0x000fe200078e3cff */
[----:B------:R-:W-:Y:S01]  /*de10*/  IMAD.X R69, RZ, RZ, R5, P0 ;  /* 0x000000ffff457224 */ /* 0x000fe200000e0605 */
[----:B------:R-:W-:Y:S02]  /*de20*/  SHF.R.U64 R60, R60, 0x3, RZ ;  /* 0x000000033c3c7819 */ /* 0x000fe400000012ff */
[----:B------:R-:W-:-:S02]  /*de30*/  SHF.R.U64 R44, R44, 0x3, RZ ;  /* 0x000000032c2c7819 */ /* 0x000fc400000012ff */
[----:B------:R-:W-:Y:S02]  /*de40*/  SHF.R.U64 R28, R28, 0x3, RZ ;  /* 0x000000031c1c7819 */ /* 0x000fe400000012ff */
[----:B------:R-:W-:Y:S02]  /*de50*/  SHF.R.U64 R12, R12, 0x3, RZ ;  /* 0x000000030c0c7819 */ /* 0x000fe400000012ff */
[----:B------:R-:W-:Y:S02]  /*de60*/  LOP3.LUT P0, RZ, R232, 0x3, RZ, 0xc0, !PT ;  /* 0x00000003e8ff7812 */ /* 0x000fe4000780c0ff */
        /* <DEDUP_REMOVED lines=11> */
[----:B------:R-:W-:-:S02]  /*df20*/  ISETP.GE.OR P1, PT, R11, UR8, P0 ;  /* 0x000000080b007c0c */ /* 0x000fc40008726670 */
[----:B------:R-:W-:Y:S02]  /*df30*/  LOP3.LUT R40, R40, R41, RZ, 0x3c, !PT ;  /* 0x0000002928287212 */ /* 0x000fe400078e3cff */
[----:B------:R-:W-:Y:S02]  /*df40*/  ISETP.GE.OR P0, PT, R10, UR8, P0 ;  /* 0x000000080a007c0c */ /* 0x000fe40008706670 */
[C---:B------:R-:W-:Y:S02]  /*df50*/  IADD3 R25, P6, R4.reuse, 0xb000, RZ ;  /* 0x0000b00004197810 */ /* 0x040fe40007fde0ff */
[C---:B------:R-:W-:Y:S02]  /*df60*/  IADD3 R73, P5, R4.reuse, 0xc000, RZ ;  /* 0x0000c00004497810 */ /* 0x040fe40007fbe0ff */
[C---:B------:R-:W-:Y:S02]  /*df70*/  IADD3 R65, P4, R4.reuse, 0xd000, RZ ;  /* 0x0000d00004417810 */ /* 0x040fe40007f9e0ff */
[C---:B------:R-:W-:Y:S01]  /*df80*/  IADD3 R49, P3, R4.reuse, 0xe000, RZ ;  /* 0x0000e00004317810 */ /* 0x040fe20007f7e0ff */
[----:B------:R-:W-:Y:S01]  /*df90*/  @!P1 STG.E desc[UR48][R20.64], R2 ;  /* 0x0000000214009986 */ /* 0x000fe2000c101930 */
[----:B------:R-:W-:-:S02]  /*dfa0*/  LOP3.LUT R53, R4, 0x380, RZ, 0xc0, !PT ;  /* 0x0000038004357812 */ /* 0x000fc400078ec0ff */
[----:B------:R-:W-:Y:S01]  /*dfb0*/  IADD3.X R41, RZ, R5, RZ, P2, !PT ;  /* 0x00000005ff297210 */ /* 0x000fe200017fe4ff */
[----:B------:R0:W-:Y:S01]  /*dfc0*/  @!P0 STG.E desc[UR48][R20.64+0x20], R0 ;  /* 0x0000200014008986 */ /* 0x0001e2000c101930 */
[----:B------:R-:W-:Y:S02]  /*dfd0*/  IADD3 R11, P2, R4, 0xf000, RZ ;  /* 0x0000f000040b7810 */ /* 0x000fe40007f5e0ff */
[----:B------:R-:W-:Y:S01]  /*dfe0*/  LOP3.LUT R24, R25, 0x380, RZ, 0xc0, !PT ;  /* 0x0000038019187812 */ /* 0x000fe200078ec0ff */
[----:B------:R-:W-:Y:S01]  /*dff0*/  UIMAD UR5, UR5, UR6, URZ ;  /* 0x00000006050572a4 */ /* 0x000fe2000f8e023f */
[----:B------:R-:W-:Y:S01]  /*e000*/  LOP3.LUT R72, R73, 0x380, RZ, 0xc0, !PT ;  /* 0x0000038049487812 */ /* 0x000fe200078ec0ff */
[----:B------:R-:W-:Y:S01]  /*e010*/  IMAD.X R37, RZ, RZ, R5, P2 ;  /* 0x000000ffff257224 */ /* 0x000fe200010e0605 */
[----:B------:R-:W-:Y:S01]  /*e020*/  LOP3.LUT R64, R65, 0x380, RZ, 0xc0, !PT ;  /* 0x0000038041407812 */ /* 0x000fe200078ec0ff */
[----:B------:R-:W-:Y:S01]  /*e030*/  IMAD.U32 R19, RZ, RZ, UR6 ;  /* 0x00000006ff137e24 */ /* 0x000fe2000f8e00ff */
[----:B------:R-:W-:Y:S01]  /*e040*/  LOP3.LUT R48, R49, 0x380, RZ, 0xc0, !PT ;  /* 0x0000038031307812 */ /* 0x000fe200078ec0ff */
[----:B------:R-:W5:Y:S01]  /*e050*/  LD.E.128 R32, desc[UR48][R32.64] ;  /* 0x0000003020207980 */ /* 0x000f62000c101d00 */
[----:B------:R-:W-:-:S02]  /*e060*/  SHF.R.U64 R53, R53, 0x3, RZ ;  /* 0x0000000335357819 */ /* 0x000fc400000012ff */
[----:B------:R-:W-:Y:S01]  /*e070*/  LOP3.LUT R10, R11, 0x380, RZ, 0xc0, !PT ;  /* 0x000003800b0a7812 */ /* 0x000fe200078ec0ff */
[----:B0-----:R-:W-:Y:S01]  /*e080*/  IMAD.MOV.U32 R20, RZ, RZ, R16 ;  /* 0x000000ffff147224 */ /* 0x001fe200078e0010 */
[----:B------:R-:W-:Y:S01]  /*e090*/  SHF.R.U64 R24, R24, 0x3, RZ ;  /* 0x0000000318187819 */ /* 0x000fe200000012ff */
[----:B------:R-:W5:Y:S01]  /*e0a0*/  LD.E.128 R60, desc[UR48][R60.64] ;  /* 0x000000303c3c7980 */ /* 0x000f62000c101d00 */
[----:B------:R-:W-:Y:S02]  /*e0b0*/  SHF.R.U64 R72, R72, 0x3, RZ ;  /* 0x0000000348487819 */ /* 0x000fe400000012ff */
[----:B------:R-:W-:Y:S01]  /*e0c0*/  SHF.R.U64 R64, R64, 0x3, RZ ;  /* 0x0000000340407819 */ /* 0x000fe200000012ff */
[----:B------:R-:W5:Y:S01]  /*e0d0*/  LD.E.128 R44, desc[UR48][R44.64] ;  /* 0x000000302c2c7980 */ /* 0x000f62000c101d00 */
[----:B------:R-:W-:Y:S02]  /*e0e0*/  SHF.R.U64 R48, R48, 0x3, RZ ;  /* 0x0000000330307819 */ /* 0x000fe400000012ff */
[----:B------:R-:W-:Y:S01]  /*e0f0*/  LOP3.LUT R52, R53, R4, RZ, 0x3c, !PT ;  /* 0x0000000435347212 */ /* 0x000fe200078e3cff */
[--C-:B------:R-:W-:Y:S01]  /*e100*/  IMAD.MOV.U32 R53, RZ, RZ, R5.reuse ;  /* 0x000000ffff357224 */ /* 0x100fe200078e0005 */
[----:B------:R-:W-:Y:S01]  /*e110*/  SHF.R.U64 R4, R10, 0x3, RZ ;  /* 0x000000030a047819 */ /* 0x000fe200000012ff */
[----:B------:R-:W5:Y:S01]  /*e120*/  LD.E.128 R28, desc[UR48][R28.64] ;  /* 0x000000301c1c7980 */ /* 0x000f62000c101d00 */
        /* <DEDUP_REMOVED lines=9> */
[----:B------:R-:W-:Y:S01]  /*e1c0*/  SHF.R.S32.HI R21, RZ, 0x1f, R16 ;  /* 0x0000001fff157819 */ /* 0x000fe20000011410 */
[----:B------:R-:W-:Y:S01]  /*e1d0*/  UIMAD UR5, UR4, UR7, UR5 ;  /* 0x00000007040572a4 */ /* 0x000fe2000f8e0205 */
[----:B------:R-:W5:Y:S02]  /*e1e0*/  LD.E.128 R52, desc[UR48][R52.64] ;  /* 0x0000003034347980 */ /* 0x000f64000c101d00 */
[----:B------:R-:W-:Y:S01]  /*e1f0*/  ULDC.64 UR6, c[0x0][0xae0] ;  /* 0x0002b80000067ab9 */ /* 0x000fe20000000a00 */
[----:B------:R-:W-:Y:S01]  /*e200*/  IMAD.WIDE.U32 R20, R19, UR4, R20 ;  /* 0x0000000413147c25 */ /* 0x000fe2000f8e0014 */
[----:B------:R-:W5:Y:S01]  /*e210*/  LD.E.128 R8, desc[UR48][R8.64] ;  /* 0x0000003008087980 */ /* 0x000f62000c101d00 */
[----:B------:R-:W-:-:S03]  /*e220*/  UIMAD UR4, UR12, UR6, URZ ;  /* 0x000000060c0472a4 */ /* 0x000fc6000f8e023f */
[----:B------:R-:W5:Y:S01]  /*e230*/  LD.E.128 R4, desc[UR48][R6.64] ;  /* 0x0000003006047980 */ /* 0x000f62000c101d00 */
[----:B------:R-:W-:-:S03]  /*e240*/  VIADD R21, R21, UR5 ;  /* 0x0000000515157c36 */ /* 0x000fc60008000000 */
[----:B------:R-:W5:Y:S01]  /*e250*/  LD.E.128 R12, desc[UR48][R12.64] ;  /* 0x000000300c0c7980 */ /* 0x000f62000c101d00 */
[----:B------:R-:W-:-:S03]  /*e260*/  IMAD.U32 R19, RZ, RZ, UR6 ;  /* 0x00000006ff137e24 */ /* 0x000fc6000f8e00ff */
        /* <DEDUP_REMOVED lines=8> */
[----:B------:R-:W-:Y:S01]  /*e2f0*/  @!PT LDS RZ, [RZ] ;  /* 0x00000000fffff984 */ /* 0x000fe20000000800 */
[----:B------:R-:W-:Y:S01]  /*e300*/  @!PT LDS RZ, [RZ] ;  /* 0x00000000fffff984 */ /* 0x000fe20000000800 */
[----:B------:R-:W-:Y:S01]  /*e310*/  @!PT LDS RZ, [RZ] ;  /* 0x00000000fffff984 */ /* 0x000fe20000000800 */
[----:B------:R-:W-:Y:S01]  /*e320*/  @!PT LDS RZ, [RZ] ;  /* 0x00000000fffff984 */ /* 0x000fe20000000800 */
[----:B------:R0:W-:Y:S06]  /*e330*/  MEMBAR.ALL.CTA ;  /* 0x0000000000007992 */ /* 0x0001ec0000008000 */
[----:B0-----:R-:W0:Y:S01]  /*e340*/  FENCE.VIEW.ASYNC.S ;  /* 0x00000000000073c6 */ /* 0x001e220000000000 */
[----:B------:R-:W-:-:S02]  /*e350*/  UIMAD UR4, UR38, UR7, UR4 ;  /* 0x00000007260472a4 */ /* 0x000fc4000f8e0204 */
[----:B------:R-:W-:Y:S01]  /*e360*/  IMAD.WIDE.U32 R20, R19, UR38, R20 ;  /* 0x0000002613147c25 */ /* 0x000fe2000f8e0014 */
[----:B------:R-:W-:-:S03]  /*e370*/  UIMAD UR8, UR42, -0x80, UR8 ;  /* 0xffffff802a0878a4 */ /* 0x000fc6000f8e0208 */
[----:B------:R-:W-:Y:S01]  /*e380*/  VIADD R21, R21, UR4 ;  /* 0x0000000415157c36 */ /* 0x000fe20008000000 */
[----:B------:R-:W-:Y:S02]  /*e390*/  ULDC.64 UR4, c[0x0][0xae8] ;  /* 0x0002ba0000047ab9 */ /* 0x000fe40000000a00 */
[C---:B------:R-:W-:Y:S01]  /*e3a0*/  ISETP.GE.AND P3, PT, R18.reuse, UR8, PT ;  /* 0x0000000812007c0c */ /* 0x040fe2000bf66270 */
[----:B------:R-:W-:Y:S01]  /*e3b0*/  IMAD.U32 R77, RZ, RZ, UR4 ;  /* 0x00000004ff4d7e24 */ /* 0x000fe2000f8e00ff */
[----:B------:R-:W-:Y:S01]  /*e3c0*/  UIMAD UR4, UR37, UR4, URZ ;  /* 0x00000004250472a4 */ /* 0x000fe2000f8e023f */
[----:B------:R-:W-:Y:S02]  /*e3d0*/  VIADD R3, R3, 0x38820 ;  /* 0x0003882003037836 */ /* 0x000fe40000000000 */
[----:B------:R-:W-:Y:S01]  /*e3e0*/  VIADD R19, R18, 0x60 ;  /* 0x0000006012137836 */ /* 0x000fe20000000000 */
[----:B------:R-:W-:Y:S02]  /*e3f0*/  UIMAD UR4, UR36, UR5, UR4 ;  /* 0x00000005240472a4 */ /* 0x000fe4000f8e0204 */
[----:B------:R-:W-:Y:S01]  /*e400*/  IMAD.WIDE.U32 R76, R77, UR36, R20 ;  /* 0x000000244d4c7c25 */ /* 0x000fe2000f8e0014 */
[----:B------:R-:W-:-:S02]  /*e410*/  PRMT R3, RZ, 0x654, R3 ;  /* 0x00000654ff037816 */ /* 0x000fc40000000003 */
[----:B------:R-:W-:Y:S01]  /*e420*/  ISETP.GE.AND P2, PT, R19, UR8, PT ;  /* 0x0000000813007c0c */ /* 0x000fe2000bf46270 */
[C---:B------:R-:W-:Y:S01]  /*e430*/  VIADD R0, R18.reuse, 0x20 ;  /* 0x0000002012007836 */ /* 0x040fe20000000000 */
[--C-:B------:R-:W-:Y:S01]  /*e440*/  SHF.R.S32.HI R19, RZ, 0x1f, R18.reuse ;  /* 0x0000001fff137819 */ /* 0x100fe20000011412 */
[----:B------:R-:W-:Y:S01]  /*e450*/  VIADD R2, R18, 0x40 ;  /* 0x0000004012027836 */ /* 0x000fe20000000000 */
[----:B------:R-:W-:Y:S01]  /*e460*/  BSSY B1, `(.L_x_2039) ;  /* 0x000001e000017945 */ /* 0x000fe20003800000 */
[----:B------:R-:W-:Y:S01]  /*e470*/  IMAD.U32 R79, RZ, RZ, UR42 ;  /* 0x0000002aff4f7e24 */ /* 0x000fe2000f8e00ff */
[----:B0-----:R0:W-:Y:S01]  /*e480*/  SYNCS.ARRIVE.TRANS64.RED.A1T0 RZ, [R3+URZ], RZ ;  /* 0x000000ff03ff79a7 */ /* 0x0011e2000810043f */
[----:B------:R-:W-:Y:S01]  /*e490*/  VIADD R81, R77, UR4 ;  /* 0x000000044d517c36 */ /* 0x000fe20008000000 */
[----:B------:R-:W-:Y:S01]  /*e4a0*/  ISETP.GE.AND P0, PT, R0, UR8, PT ;  /* 0x0000000800007c0c */ /* 0x000fe2000bf06270 */
[----:B------:R-:W-:Y:S01]  /*e4b0*/  IMAD.WIDE R20, R79, 0x80, R18 ;  /* 0x000000804f147825 */ /* 0x000fe200078e0212 */
[----:B------:R-:W-:Y:S01]  /*e4c0*/  ISETP.GE.AND P1, PT, R2, UR8, PT ;  /* 0x0000000802007c0c */ /* 0x000fe2000bf26270 */
[----:B------:R-:W-:-:S12]  /*e4d0*/  @P3 BRA `(.L_x_2040) ;  /* 0x0000000000583947 */ /* 0x000fd80003800000 */
[----:B------:R-:W-:Y:S01]  /*e4e0*/  ULDC.64 UR6, c[0x0][0xad8] ;  /* 0x0002b60000067ab9 */ /* 0x000fe20000000a00 */
[----:B------:R-:W-:Y:S01]  /*e4f0*/  IMAD.MOV.U32 R2, RZ, RZ, R76 ;  /* 0x000000ffff027224 */ /* 0x000fe200078e004c */
[----:B------:R-:W-:Y:S01]  /*e500*/  ULDC UR4, c[0x0][0xa8c] ;  /* 0x0002a30000047ab9 */ /* 0x000fe20000000800 */
[----:B------:R-:W-:Y:S01]  /*e510*/  IMAD R79, R21, UR6, RZ ;  /* 0x00000006154f7c24 */ /* 0x000fe2000f8e02ff */
[C---:B------:R-:W-:Y:S01]  /*e520*/  ISETP.GE.AND P4, PT, R16.reuse, UR4, PT ;  /* 0x0000000410007c0c */ /* 0x040fe2000bf86270 */
[----:B0-----:R-:W-:Y:S02]  /*e530*/  IMAD.MOV.U32 R3, RZ, RZ, R81 ;  /* 0x000000ffff037224 */ /* 0x001fe400078e0051 */
        /* <DEDUP_REMOVED lines=16> */
.L_x_2040:
[----:B------:R-:W-:Y:S05]  /*e640*/  BSYNC B1 ;  /* 0x0000000000017941 */ /* 0x000fea0003800000 */
.L_x_2039:
[----:B------:R-:W-:Y:S04]  /*e650*/  BSSY B1, `(.L_x_2041) ;  /* 0x000001a000017945 */ /* 0x000fe80003800000 */
[----:B------:R-:W-:Y:S05]  /*e660*/  @P0 BRA `(.L_x_2042) ;  /* 0x0000000000600947 */ /* 0x000fea0003800000 */
[----:B-1---5:R-:W-:Y:S01]  /*e670*/  IADD3 R53, P0, R20, 0x20, RZ ;  /* 0x0000002014357810 */ /* 0x022fe20007f1e0ff */
[C---:B------:R-:W-:Y:S01]  /*e680*/  VIADD R2, R16.reuse, 0x40 ;  /* 0x0000004010027836 */ /* 0x040fe20000000000 */
[----:B------:R-:W-:Y:S01]  /*e690*/  ULDC UR4, c[0x0][0xa8c] ;  /* 0x0002a30000047ab9 */ /* 0x000fe20000000800 */
[----:B0-----:R-:W-:Y:S01]  /*e6a0*/  VIADD R3, R16, 0x80 ;  /* 0x0000008010037836 */ /* 0x001fe20000000000 */
        /* <DEDUP_REMOVED lines=20> */
.L_x_2042:
[----:B------:R-:W-:Y:S05]  /*e7f0*/  BSYNC B1 ;  /* 0x0000000000017941 */ /* 0x000fea0003800000 */
.L_x_2041:
[----:B------:R-:W-:Y:S04]  /*e800*/  BSSY B1, `(.L_x_2043) ;  /* 0x000001a000017945 */ /* 0x000fe80003800000 */
[----:B------:R-:W-:Y:S05]  /*e810*/  @P1 BRA `(.L_x_2044) ;  /* 0x0000000000601947 */ /* 0x000fea0003800000 */
[----:B--2--5:R-:W-:Y:S01]  /*e820*/  IADD3 R33, P0, R20, 0x40, RZ ;  /* 0x0000004014217810 */ /* 0x024fe20007f1e0ff */
        /* <DEDUP_REMOVED lines=23> */
.L_x_2044:
[----:B------:R-:W-:Y:S05]  /*e9a0*/  BSYNC B1 ;  /* 0x0000000000017941 */ /* 0x000fea0003800000 */
.L_x_2043:
[----:B------:R-:W-:Y:S05]  /*e9b0*/  @P2 BRA `(.L_x_2045) ;  /* 0x0000000c007c2947 */ /* 0x000fea0003800000 */
[----:B---3-5:R-:W-:Y:S01]  /*e9c0*/  IADD3 R9, P0, R20, 0x60, RZ ;  /* 0x0000006014097810 */ /* 0x028fe20007f1e0ff */
[C---:B------:R-:W-:Y:S01]  /*e9d0*/  VIADD R0, R16.reuse, 0x40 ;  /* 0x0000004010007836 */ /* 0x040fe20000000000 */
[----:B------:R-:W-:Y:S01]  /*e9e0*/  ULDC UR4, c[0x0][0xa8c] ;  /* 0x0002a30000047ab9 */ /* 0x000fe20000000800 */
[----:B------:R-:W-:Y:S01]  /*e9f0*/  ULDC.64 UR6, c[0x0][0xad8] ;  /* 0x0002b60000067ab9 */ /* 0x000fe20000000a00 */
[----:B------:R-:W-:Y:S01]  /*ea00*/  IMAD.MOV.U32 R2, RZ, RZ, R76 ;  /* 0x000000ffff027224 */ /* 0x000fe200078e004c */
[----:B------:R-:W-:Y:S01]  /*ea10*/  ISETP.GE.AND P1, PT, R16, UR4, PT ;  /* 0x0000000410007c0c */ /* 0x000fe2000bf26270 */
[----:B------:R-:W-:Y:S01]  /*ea20*/  IMAD.X R20, RZ, RZ, R21, P0 ;  /* 0x000000ffff147224 */ /* 0x000fe200000e0615 */
[----:B------:R-:W-:Y:S01]  /*ea30*/  ISETP.GE.AND P2, PT, R0, UR4, PT ;  /* 0x0000000400007c0c */ /* 0x000fe2000bf46270 */
[----:B0-----:R-:W-:Y:S02]  /*ea40*/  IMAD.MOV.U32 R3, RZ, RZ, R81 ;  /* 0x000000ffff037224 */ /* 0x001fe400078e0051 */
        /* <DEDUP_REMOVED lines=17> */
.L_x_2037:
[----:B------:R-:W-:Y:S01]  /*eb60*/  ULDC.64 UR4, c[0x0][0xbe0] ;  /* 0x0002f80000047ab9 */ /* 0x000fe20000000a00 */
[----:B------:R-:W-:Y:S01]  /*eb70*/  ULDC.64 UR6, c[0x0][0xbd8] ;  /* 0x0002f60000067ab9 */ /* 0x000fe20000000a00 */
[----:B------:R-:W-:-:S04]  /*eb80*/  UISETP.NE.U32.AND UP0, UPT, UR4, URZ, UPT ;  /* 0x0000003f0400728c */ /* 0x000fc8000bf05070 */
[----:B------:R-:W-:Y:S02]  /*eb90*/  UISETP.NE.AND.EX UP1, UPT, UR5, URZ, UPT, UP0 ;  /* 0x0000003f0500728c */ /* 0x000fe4000bf25300 */
[----:B------:R-:W-:-:S04]  /*eba0*/  UISETP.NE.U32.AND UP0, UPT, UR6, URZ, UPT ;  /* 0x0000003f0600728c */ /* 0x000fc8000bf05070 */
[----:B------:R-:W-:Y:S01]  /*ebb0*/  PLOP3.LUT P2, PT, PT, PT, UP1, 0x80, 0x0 ;  /* 0x000000000000781c */ /* 0x000fe20003f4f018 */
[----:B------:R-:W-:-:S04]  /*ebc0*/  UISETP.NE.AND.EX UP0, UPT, UR7, URZ, UPT, UP0 ;  /* 0x0000003f0700728c */ /* 0x000fc8000bf05300 */
[----:B------:R-:W-:Y:S02]  /*ebd0*/  @UP1 ULDC.64 UR4, c[0x0][0xbe0] ;  /* 0x0002f80000041ab9 */ /* 0x000fe40000000a00 */
[----:B------:R-:W-:Y:S01]  /*ebe0*/  @UP1 UIMAD.WIDE UR4, UR36, 0x4, UR4 ;  /* 0x00000004240418a5 */ /* 0x000fe2000f8e0204 */
[----:B------:R-:W-:Y:S01]  /*ebf0*/  PLOP3.LUT P1, PT, PT, PT, UP0, 0x80, 0x0 ;  /* 0x000000000000781c */ /* 0x000fe20003f2f008 */
[----:B------:R-:W-:-:S04]  /*ec00*/  ULEA UR6, UP1, UR36, UR6, 0x2 ;  /* 0x0000000624067291 */ /* 0x000fc8000f82103f */
[----:B------:R-:W-:Y:S01]  /*ec10*/  IMAD.U32 R4, RZ, RZ, UR4 ;  /* 0x00000004ff047e24 */ /* 0x000fe2000f8e00ff */
[----:B------:R-:W-:Y:S01]  /*ec20*/  ULEA.HI.X UR7, UR36, UR7, UR37, 0x2, UP1 ;  /* 0x0000000724077291 */ /* 0x000fe200088f1425 */
[----:B------:R-:W-:Y:S01]  /*ec30*/  IMAD.U32 R5, RZ, RZ, UR5 ;  /* 0x00000005ff057e24 */ /* 0x000fe2000f8e00ff */
[----:B------:R-:W-:Y:S01]  /*ec40*/  MOV R7, RZ ;  /* 0x000000ff00077202 */ /* 0x000fe20000000f00 */
[----:B------:R-:W-:-:S03]  /*ec50*/  IMAD.U32 R2, RZ, RZ, UR6 ;  /* 0x00000006ff027e24 */ /* 0x000fc6000f8e00ff */
[----:B------:R-:W2:Y:S01]  /*ec60*/  @P2 LDG.E R4, desc[UR48][R4.64] ;  /* 0x0000003004042981 */ /* 0x000ea2000c1e1900 */
[----:B------:R-:W-:-:S05]  /*ec70*/  IMAD.U32 R3, RZ, RZ, UR7 ;  /* 0x00000007ff037e24 */ /* 0x000fca000f8e00ff */
[----:B------:R0:W5:Y:S01]  /*ec80*/  @P1 LDG.E R7, desc[UR48][R2.64] ;  /* 0x0000003002071981 */ /* 0x000162000c1e1900 */
[----:B------:R-:W-:Y:S01]  /*ec90*/  ULDC UR4, c[0x0][0xa88] ;  /* 0x0002a20000047ab9 */ /* 0x000fe20000000800 */
[----:B------:R-:W-:Y:S02]  /*eca0*/  ISETP.GT.AND P0, PT, R235, 0x7f, PT ;  /* 0x0000007feb00780c */ /* 0x000fe40003f04270 */
[----:B--2---:R-:W-:Y:S01]  /*ecb0*/  @P2 R2UR UR4, R4 ;  /* 0x00000000040422ca */ /* 0x004fe200000e0000 */
[----:B0-----:R-:W-:-:S14]  /*ecc0*/  @P2 BRA `(.L_x_2046) ;  /* 0x0000000000182947 */ /* 0x001fdc0003800000 */
[----:B------:R-:W-:Y:S05]  /*ecd0*/  @!P1 BRA `(.L_x_2046) ;  /* 0x0000000000149947 */ /* 0x000fea0003800000 */
[----:B------:R-:W2:Y:S04]  /*ece0*/  LDG.E R4, desc[UR48][R2.64] ;  /* 0x0000003002047981 */ /* 0x000ea8000c1e1900 */
[----:B------:R-:W3:Y:S01]  /*ecf0*/  LDG.E R0, desc[UR48][R2.64+0x4] ;  /* 0x0000043002007981 */ /* 0x000ee2000c1e1900 */
[----:B--2---:R-:W-:Y:S02]  /*ed00*/  R2UR UR5, R4 ;  /* 0x00000000040572ca */ /* 0x004fe400000e0000 */
[----:B---3--:R-:W-:-:S13]  /*ed10*/  R2UR UR4, R0 ;  /* 0x00000000000472ca */ /* 0x008fda00000e0000 */
[----:B------:R-:W-:-:S12]  /*ed20*/  UIADD3 UR4, -UR5, UR4, URZ ;  /* 0x0000000405047290 */ /* 0x000fd8000fffe13f */
.L_x_2046:
[----:B------:R-:W-:Y:S01]  /*ed30*/  USHF.R.S32.HI UR7, URZ, 0x1f, UR38 ;  /* 0x0000001f3f077899 */ /* 0x000fe20008011426 */
[----:B------:R-:W-:Y:S01]  /*ed40*/  BSSY B1, `(.L_x_2047) ;  /* 0x000001f000017945 */ /* 0x000fe20003800000 */
[----:B------:R-:W-:Y:S01]  /*ed50*/  USEL UR36, UR36, URZ, !UP0 ;  /* 0x0000003f24247287 */ /* 0x000fe2000c000000 */
[----:B------:R-:W-:Y:S01]  /*ed60*/  SHF.R.S32.HI R9, RZ, 0x1f, R16 ;  /* 0x0000001fff097819 */ /* 0x000fe20000011410 */
[----:B------:R-:W-:Y:S01]  /*ed70*/  USEL UR37, UR37, URZ, !UP0 ;  /* 0x0000003f25257287 */ /* 0x000fe2000c000000 */
[----:B-----5:R-:W-:Y:S01]  /*ed80*/  SHF.R.S32.HI R6, RZ, 0x1f, R7 ;  /* 0x0000001fff067819 */ /* 0x020fe20000011407 */
[----:B------:R-:W-:Y:S10]  /*ed90*/  @P0 BRA `(.L_x_2048) ;  /* 0x0000000000640947 */ /* 0x000ff40003800000 */
[----:B------:R-:W0:Y:S01]  /*eda0*/  S2R R2, SR_TID.X ;  /* 0x0000000000027919 */ /* 0x000e220000002100 */
[----:B------:R-:W-:-:S04]  /*edb0*/  IMAD.U32 R0, RZ, RZ, UR42 ;  /* 0x0000002aff007e24 */ /* 0x000fc8000f8e00ff */
[----:B0-----:R-:W-:-:S04]  /*edc0*/  IMAD R0, R0, 0x80, R2 ;  /* 0x0000008000007824 */ /* 0x001fc800078e0202 */
[----:B------:R-:W-:-:S05]  /*edd0*/  VIADD R0, R0, 0xffffff80 ;  /* 0xffffff8000007836 */ /* 0x000fca0000000000 */
[----:B------:R-:W-:-:S13]  /*ede0*/  ISETP.GE.AND P0, PT, R0, UR4, PT ;  /* 0x0000000400007c0c */ /* 0x000fda000bf06270 */
        /* <DEDUP_REMOVED lines=20> */
.L_x_2048:
[----:B------:R-:W-:Y:S05]  /*ef30*/  BSYNC B1 ;  /* 0x0000000000017941 */ /* 0x000fea0003800000 */
.L_x_2047:
[----:B------:R-:W-:Y:S01]  /*ef40*/  ULDC.64 UR8, c[0x0][0xaa0] ;  /* 0x0002a80000087ab9 */ /* 0x000fe20000000a00 */
[----:B------:R-:W-:Y:S01]  /*ef50*/  IMAD.MOV.U32 R2, RZ, RZ, R16 ;  /* 0x000000ffff027224 */ /* 0x000fe200078e0010 */
[----:B------:R-:W-:Y:S01]  /*ef60*/  UIMAD UR6, UR42, -0x80, UR4 ;  /* 0xffffff802a0678a4 */ /* 0x000fe2000f8e0204 */
[----:B0-----:R-:W-:Y:S01]  /*ef70*/  IMAD.MOV.U32 R3, RZ, RZ, R9 ;  /* 0x000000ffff037224 */ /* 0x001fe200078e0009 */
[----:B------:R-:W-:Y:S01]  /*ef80*/  BSSY B1, `(.L_x_2049) ;  /* 0x0000032000017945 */ /* 0x000fe20003800000 */
[----:B------:R-:W-:Y:S02]  /*ef90*/  IMAD R0, R6, UR8, RZ ;  /* 0x0000000806007c24 */ /* 0x000fe4000f8e02ff */
[----:B------:R-:W-:Y:S01]  /*efa0*/  IMAD.WIDE.U32 R2, R7, UR8, R2 ;  /* 0x0000000807027c25 */ /* 0x000fe2000f8e0002 */
[----:B------:R-:W-:-:S03]  /*efb0*/  ISETP.GE.AND P2, PT, R18, UR6, PT ;  /* 0x0000000612007c0c */ /* 0x000fc6000bf46270 */
[----:B------:R-:W-:Y:S01]  /*efc0*/  IMAD R7, R7, UR9, R0 ;  /* 0x0000000907077c24 */ /* 0x000fe2000f8e0200 */
[----:B------:R-:W-:Y:S01]  /*efd0*/  ULDC.64 UR8, c[0x0][0xae0] ;  /* 0x0002b80000087ab9 */ /* 0x000fe20000000a00 */
[----:B------:R-:W-:Y:S01]  /*efe0*/  VIADD R4, R18, 0x40 ;  /* 0x0000004012047836 */ /* 0x000fe20000000000 */
[----:B------:R-:W-:Y:S01]  /*eff0*/  UIMAD UR5, UR7, UR8, URZ ;  /* 0x00000008070572a4 */ /* 0x000fe2000f8e023f */
[----:B------:R-:W-:Y:S01]  /*f000*/  IMAD.IADD R3, R3, 0x1, R7 ;  /* 0x0000000103037824 */ /* 0x000fe200078e0207 */
[----:B------:R-:W-:Y:S01]  /*f010*/  SHF.R.S32.HI R7, RZ, 0x1f, R18 ;  /* 0x0000001fff077819 */ /* 0x000fe20000011412 */
[----:B------:R-:W-:Y:S01]  /*f020*/  IMAD.U32 R5, RZ, RZ, UR8 ;  /* 0x00000008ff057e24 */ /* 0x000fe2000f8e00ff */
[----:B------:R-:W-:Y:S01]  /*f030*/  UIMAD UR5, UR38, UR9, UR5 ;  /* 0x00000009260572a4 */ /* 0x000fe2000f8e0205 */
[----:B------:R-:W-:Y:S01]  /*f040*/  ISETP.GE.AND P0, PT, R4, UR6, PT ;  /* 0x0000000604007c0c */ /* 0x000fe2000bf06270 */
[----:B------:R-:W-:Y:S01]  /*f050*/  VIADD R0, R18, 0x20 ;  /* 0x0000002012007836 */ /* 0x000fe20000000000 */
[----:B------:R-:W-:Y:S01]  /*f060*/  ULDC.64 UR8, c[0x0][0xae8] ;  /* 0x0002ba0000087ab9 */ /* 0x000fe20000000a00 */
[----:B------:R-:W-:Y:S01]  /*f070*/  IMAD.WIDE.U32 R2, R5, UR38, R2 ;  /* 0x0000002605027c25 */ /* 0x000fe2000f8e0002 */
[----:B------:R-:W-:-:S02]  /*f080*/  UIMAD UR4, UR37, UR8, URZ ;  /* 0x00000008250472a4 */ /* 0x000fc4000f8e023f */
[----:B------:R-:W-:Y:S01]  /*f090*/  ISETP.GE.AND P1, PT, R0, UR6, PT ;  /* 0x0000000600007c0c */ /* 0x000fe2000bf26270 */
[----:B------:R-:W-:Y:S01]  /*f0a0*/  VIADD R3, R3, UR5 ;  /* 0x0000000503037c36 */ /* 0x000fe20008000000 */
[----:B------:R-:W-:Y:S01]  /*f0b0*/  UIMAD UR4, UR36, UR9, UR4 ;  /* 0x00000009240472a4 */ /* 0x000fe2000f8e0204 */
[----:B------:R-:W-:Y:S02]  /*f0c0*/  IMAD.U32 R5, RZ, RZ, UR8 ;  /* 0x00000008ff057e24 */ /* 0x000fe4000f8e00ff */
[----:B------:R-:W-:Y:S02]  /*f0d0*/  IMAD.U32 R9, RZ, RZ, UR42 ;  /* 0x0000002aff097e24 */ /* 0x000fe4000f8e00ff */
[----:B------:R-:W-:-:S04]  /*f0e0*/  IMAD.WIDE.U32 R4, R5, UR36, R2 ;  /* 0x0000002405047c25 */ /* 0x000fc8000f8e0002 */
[----:B------:R-:W-:Y:S02]  /*f0f0*/  IMAD.MOV.U32 R6, RZ, RZ, R18 ;  /* 0x000000ffff067224 */ /* 0x000fe400078e0012 */
[----:B------:R-:W-:Y:S02]  /*f100*/  VIADD R11, R5, UR4 ;  /* 0x00000004050b7c36 */ /* 0x000fe40008000000 */
[----:B------:R-:W-:-:S04]  /*f110*/  IMAD.WIDE R6, R9, 0x80, R6 ;  /* 0x0000008009067825 */ /* 0x000fc800078e0206 */
[----:B------:R-:W-:Y:S01]  /*f120*/  VIADD R10, R18, 0x60 ;  /* 0x00000060120a7836 */ /* 0x000fe20000000000 */
        /* <DEDUP_REMOVED lines=23> */
.L_x_2050:
[----:B------:R-:W-:Y:S05]  /*f2a0*/  BSYNC B1 ;  /* 0x0000000000017941 */ /* 0x000fea0003800000 */
.L_x_2049:
[----:B------:R-:W-:Y:S01]  /*f2b0*/  BSSY B1, `(.L_x_2051) ;  /* 0x000001b000017945 */ /* 0x000fe20003800000 */
[----:B------:R-:W-:-:S03]  /*f2c0*/  ISETP.GE.AND P2, PT, R10, UR6, PT ;  /* 0x000000060a007c0c */ /* 0x000fc6000bf46270 */
        /* <DEDUP_REMOVED lines=25> */
.L_x_2052:
[----:B------:R-:W-:Y:S05]  /*f460*/  BSYNC B1 ;  /* 0x0000000000017941 */ /* 0x000fea0003800000 */
.L_x_2051:
        /* <DEDUP_REMOVED lines=26> */
.L_x_2054:
[----:B------:R-:W-:Y:S05]  /*f610*/  BSYNC B1 ;  /* 0x0000000000017941 */ /* 0x000fea0003800000 */
.L_x_2053:
        /* <DEDUP_REMOVED lines=25> */
.L_x_2045:
[----:B------:R-:W-:Y:S05]  /*f7b0*/  BSYNC B0 ;  /* 0x0000000000007941 */ /* 0x000fea0003800000 */
.L_x_2036:
[----:B------:R-:W-:Y:S02]  /*f7c0*/  ULDC UR4, c[0x0][0xc14] ;  /* 0x0003050000047ab9 */ /* 0x000fe40000000800 */
[----:B------:R-:W-:-:S13]  /*f7d0*/  ISETP.GE.AND P0, PT, R83, UR4, PT ;  /* 0x0000000453007c0c */ /* 0x000fda000bf06270 */
[----:B------:R-:W-:Y:S05]  /*f7e0*/  @!P0 BRA `(.L_x_2055) ;  /* 0xffffff1400688947 */ /* 0x000fea000383ffff */
[----:B------:R-:W-:Y:S05]  /*f7f0*/  EXIT ;  /* 0x000000000000794d */ /* 0x000fea0003800000 */
.L_x_1997:
[----:B------:R-:W-:-:S08]  /*f800*/  NOP ;  /* 0x0000000000007918 */ /* 0x000fd00000000000 */
[----:B------:R-:W0:-:S00]  /*f810*/  USETMAXREG.DEALLOC.CTAPOOL 0x18 ;  /* 0x00000018000079c8 */ /* 0x000e0000080e0500 */
[----:B0-----:R-:W-:Y:S01]  /*f820*/  LOP3.LUT R0, R0, 0x3, RZ, 0xc0, !PT ;  /* 0x0000000300007812 */ /* 0x001fe200078ec0ff */
[----:B------:R-:W-:-:S05]  /*f830*/  IMAD.MOV.U32 R6, RZ, RZ, RZ ;  /* 0x000000ffff067224 */ /* 0x000fca00078e00ff */
[----:B------:R-:W0:Y:S02]  /*f840*/  SHFL.IDX PT, R0, R0, RZ, 0x1f ;  /* 0x00001fff00007589 */ /* 0x000e2400000e0000 */
[----:B0-----:R-:W-:-:S04]  /*f850*/  ISETP.NE.AND P0, PT, R0, RZ, PT ;  /* 0x000000ff0000720c */ /* 0x001fc80003f05270 */
        /* <DEDUP_REMOVED lines=14> */
.L_x_2056:
[----:B0-----:R-:W0:Y:S01]  /*f940*/  S2R R0, SR_TID.X ;  /* 0x0000000000007919 */ /* 0x001e220000002100 */
        /* <DEDUP_REMOVED lines=40> */
.L_x_2062:
        /* <DEDUP_REMOVED lines=14> */
.L_x_2061:
[----:B------:R-:W-:Y:S05]  /*fcb0*/  BSYNC B0 ;  /* 0x0000000000007941 */ /* 0x000fea0003800000 */
.L_x_2060:
        /* <DEDUP_REMOVED lines=22> */
.L_x_2058:
        /* <DEDUP_REMOVED lines=25> */
.L_x_2063:
        /* <DEDUP_REMOVED lines=58> */
.L_x_2059:
[----:B------:R0:W-:Y:S01]  /*10350*/  STL [R1+0x20], R0 ;  /* 0x0000200001007387 */ /* 0x0001e20000100800 */
[----:B------:R-:W-:-:S03]  /*10360*/  UMOV UR38, URZ ;  /* 0x0000003f00267c82 */ /* 0x000fc60008000000 */
[----:B------:R0:W-:Y:S02]  /*10370*/  STL [R1+0x24], RZ ;  /* 0x000024ff01007387 */ /* 0x0001e40000100800 */
.L_x_2064:
        /* <DEDUP_REMOVED lines=11> */
.L_x_2057:
[----:B0-2---:R-:W-:Y:S01]  /*10430*/  IMAD.MOV.U32 R0, RZ, RZ, 0x1 ;  /* 0x00000001ff007424 */ /* 0x005fe200078e00ff */
[----:B------:R-:W-:Y:S01]  /*10440*/  ULDC UR4, c[0x0][0xc14] ;  /* 0x0003050000047ab9 */ /* 0x000fe20000000800 */
[----:B------:R0:W-:Y:S01]  /*10450*/  STL [R1+0x3c], RZ ;  /* 0x00003cff01007387 */ /* 0x0001e20000100800 */
[----:B------:R-:W-:-:S03]  /*10460*/  UISETP.GE.AND UP0, UPT, UR50, UR4, UPT ;  /* 0x000000043200728c */ /* 0x000fc6000bf06270 */
[----:B------:R0:W-:Y:S03]  /*10470*/  STL [R1+0x14], R0 ;  /* 0x0000140001007387 */ /* 0x0001e60000100800 */
[----:B------:R-:W-:Y:S01]  /*10480*/  PLOP3.LUT P0, PT, PT, PT, UP0, 0x80, 0x0 ;  /* 0x000000000000781c */ /* 0x000fe20003f0f008 */
[----:B------:R0:W-:-:S12]  /*10490*/  STL [R1+0xc], RZ ;  /* 0x00000cff01007387 */ /* 0x0001d80000100800 */
[----:B0-----:R-:W-:Y:S05]  /*104a0*/  @P0 BRA `(.L_x_2065) ;  /* 0x0000004800000947 */ /* 0x001fea0003800000 */
        /* <DEDUP_REMOVED lines=12> */
[----:B------:R-:W-:Y:S02]  /*10570*/  LOP3.LUT R5, R4, 0x70, RZ, 0xc0, !PT ;  /* 0x0000007004057812 */ /* 0x000fe400078ec0ff */
[----:B------:R-:W-:Y:S02]  /*10580*/  LEA R4, R3, R2, 0x4 ;  /* 0x0000000203047211 */ /* 0x000fe400078e20ff */
[----:B------:R-:W-:-:S02]  /*10590*/  LOP3.LUT R2, R2, 0x10, R8, 0xf8, !PT ;  /* 0x0000001002027812 */ /* 0x000fc400078ef808 */
        /* <DEDUP_REMOVED lines=22> */
.L_x_2127:
[----:B------:R-:W-:Y:S01]  /*10700*/  ULDC.64 UR4, c[0x0][0xc60] ;  /* 0x0003180000047ab9 */ /* 0x000fe20000000a00 */
[----:B------:R-:W-:Y:S01]  /*10710*/  ULDC.64 UR10, c[0x0][0xa00] ;  /* 0x00028000000a7ab9 */ /* 0x000fe20000000a00 */
[----:B------:R-:W-:Y:S01]  /*10720*/  UIMAD.WIDE UR4, UR50, 0x4, UR4 ;  /* 0x00000004320478a5 */ /* 0x000fe2000f8e0204 */
[----:B------:R-:W-:Y:S01]  /*10730*/  ULDC.64 UR6, c[0x0][0xa18] ;  /* 0x0002860000067ab9 */ /* 0x000fe20000000a00 */
[----:B------:R-:W-:-:S04]  /*10740*/  ULDC.64 UR12, c[0x0][0xa08] ;  /* 0x00028200000c7ab9 */ /* 0x000fc80000000a00 */
[----:B-1----:R-:W-:Y:S02]  /*10750*/  IMAD.U32 R2, RZ, RZ, UR4 ;  /* 0x00000004ff027e24 */ /* 0x002fe4000f8e00ff */
[----:B------:R-:W-:Y:S01]  /*10760*/  IMAD.U32 R3, RZ, RZ, UR5 ;  /* 0x00000005ff037e24 */ /* 0x000fe2000f8e00ff */
[----:B------:R-:W-:-:S04]  /*10770*/  ULDC.64 UR4, c[0x0][0xa28] ;  /* 0x00028a0000047ab9 */ /* 0x000fc80000000a00 */
[----:B------:R-:W2:Y:S01]  /*10780*/  LDG.E R2, desc[UR48][R2.64] ;  /* 0x0000003002027981 */ /* 0x000ea2000c1e1900 */
[----:B------:R-:W-:Y:S01]  /*10790*/  UISETP.NE.U32.AND UP0, UPT, UR4, URZ, UPT ;  /* 0x0000003f0400728c */ /* 0x000fe2000bf05070 */
[----:B------:R-:W-:-:S03]  /*107a0*/  IMAD.MOV.U32 R0, RZ, RZ, RZ ;  /* 0x000000ffff007224 */ /* 0x000fc600078e00ff */
[----:B------:R-:W-:-:S06]  /*107b0*/  UISETP.NE.AND.EX UP0, UPT, UR5, URZ, UPT, UP0 ;  /* 0x0000003f0500728c */ /* 0x000fcc000bf05300 */
[----:B------:R-:W-:Y:S02]  /*107c0*/  PLOP3.LUT P0, PT, PT, PT, UP0, 0x80, 0x0 ;  /* 0x000000000000781c */ /* 0x000fe40003f0f008 */
[----:B------:R-:W-:-:S04]  /*107d0*/  ISETP.NE.U32.AND P1, PT, RZ, UR12, PT ;  /* 0x0000000cff007c0c */ /* 0x000fc8000bf25070 */
[----:B------:R-:W-:Y:S01]  /*107e0*/  ISETP.NE.AND.EX P1, PT, RZ, UR13, PT, P1 ;  /* 0x0000000dff007c0c */ /* 0x000fe2000bf25310 */
[----:B------:R-:W-:Y:S02]  /*107f0*/  IMAD.MOV.U32 R18, RZ, RZ, RZ ;  /* 0x000000ffff127224 */ /* 0x000fe400078e00ff */
[----:B------:R-:W-:Y:S01]  /*10800*/  IMAD.MOV.U32 R7, RZ, RZ, RZ ;  /* 0x000000ffff077224 */ /* 0x000fe200078e00ff */
[----:B--2---:R-:W-:-:S13]  /*10810*/  R2UR UR45, R2 ;  /* 0x00000000022d72ca */ /* 0x004fda00000e0000 */
[----:B------:R-:W-:Y:S02]  /*10820*/  USHF.R.S32.HI UR44, URZ, 0x1f, UR45 ;  /* 0x0000001f3f2c7899 */ /* 0x000fe4000801142d */
[----:B------:R-:W-:-:S04]  /*10830*/  @UP0 ULEA UR4, UP1, UR45, UR4, 0x2 ;  /* 0x000000042d040291 */ /* 0x000fc8000f82103f */
[----:B------:R-:W-:Y:S02]  /*10840*/  @UP0 ULEA.HI.X UR5, UR45, UR5, UR44, 0x2, UP1 ;  /* 0x000000052d050291 */ /* 0x000fe400088f142c */
[----:B------:R-:W-:Y:S01]  /*10850*/  USHF.L.U32 UR43, UR45, 0x2, URZ ;  /* 0x000000022d2b7899 */ /* 0x000fe2000800063f */
[----:B------:R-:W-:Y:S01]  /*10860*/  IMAD.U32 R2, RZ, RZ, UR4 ;  /* 0x00000004ff027e24 */ /* 0x000fe2000f8e00ff */
[----:B------:R-:W-:Y:S02]  /*10870*/  USHF.L.U64.HI UR44, UR45, 0x2, UR44 ;  /* 0x000000022d2c7899 */ /* 0x000fe4000801022c */
[----:B------:R-:W-:Y:S01]  /*10880*/  IMAD.U32 R3, RZ, RZ, UR5 ;  /* 0x00000005ff037e24 */ /* 0x000fe2000f8e00ff */
[----:B------:R-:W-:-:S04]  /*10890*/  UIADD3 UR5, UP0, UR43, UR10, URZ ;  /* 0x0000000a2b057290 */ /* 0x000fc8000ff1e03f */
[----:B------:R-:W-:Y:S01]  /*108a0*/  UIADD3.X UR8, UR44, UR11, URZ, UP0, !UPT ;  /* 0x0000000b2c087290 */ /* 0x000fe200087fe43f */
[----:B0-----:R0:W5:Y:S01]  /*108b0*/  @P0 LDG.E R0, desc[UR48][R2.64] ;  /* 0x0000003002000981 */ /* 0x001162000c1e1900 */
[----:B------:R-:W-:Y:S01]  /*108c0*/  UISETP.NE.U32.AND UP0, UPT, UR6, URZ, UPT ;  /* 0x0000003f0600728c */ /* 0x000fe2000bf05070 */
[----:B------:R-:W-:Y:S01]  /*108d0*/  ISETP.NE.U32.AND P0, PT, RZ, UR10, PT ;  /* 0x0000000aff007c0c */ /* 0x000fe2000bf05070 */
[----:B------:R-:W-:Y:S02]  /*108e0*/  UIADD3 UR9, UP1, UR43, UR12, URZ ;  /* 0x0000000c2b097290 */ /* 0x000fe4000ff3e03f */
[----:B------:R-:W-:Y:S01]  /*108f0*/  UISETP.NE.AND.EX UP0, UPT, UR7, URZ, UPT, UP0 ;  /* 0x0000003f0700728c */ /* 0x000fe2000bf05300 */
[----:B------:R-:W-:Y:S01]  /*10900*/  ISETP.NE.AND.EX P0, PT, RZ, UR11, PT, P0 ;  /* 0x0000000bff007c0c */ /* 0x000fe2000bf05300 */
[----:B------:R-:W-:Y:S02]  /*10910*/  UIADD3.X UR4, UR44, UR13, URZ, UP1, !UPT ;  /* 0x0000000d2c047290 */ /* 0x000fe40008ffe43f */
[----:B------:R-:W-:-:S02]  /*10920*/  IMAD.U32 R4, RZ, RZ, UR9 ;  /* 0x00000009ff047e24 */ /* 0x000fc4000f8e00ff */
[----:B0-----:R-:W-:Y:S02]  /*10930*/  IMAD.U32 R2, RZ, RZ, UR5 ;  /* 0x00000005ff027e24 */ /* 0x001fe4000f8e00ff */
[----:B------:R-:W-:Y:S01]  /*10940*/  IMAD.U32 R5, RZ, RZ, UR4 ;  /* 0x00000004ff057e24 */ /* 0x000fe2000f8e00ff */
[----:B------:R-:W-:Y:S01]  /*10950*/  PLOP3.LUT P2, PT, PT, PT, UP0, 0x80, 0x0 ;  /* 0x000000000000781c */ /* 0x000fe20003f4f008 */
[----:B------:R-:W-:Y:S01]  /*10960*/  IMAD.U32 R3, RZ, RZ, UR8 ;  /* 0x00000008ff037e24 */ /* 0x000fe2000f8e00ff */
[----:B------:R-:W-:Y:S02]  /*10970*/  @UP0 UIADD3 UR4, UP1, UR43, UR6, URZ ;  /* 0x000000062b040290 */ /* 0x000fe4000ff3e03f */
[----:B------:R0:W5:Y:S02]  /*10980*/  @P1 LDG.E R7, desc[UR48][R4.64] ;  /* 0x0000003004071981 */ /* 0x000164000c1e1900 */
[----:B------:R-:W-:Y:S01]  /*10990*/  @UP0 UIADD3.X UR5, UR44, UR7, URZ, UP1, !UPT ;  /* 0x000000072c050290 */ /* 0x000fe20008ffe43f */
[----:B------:R-:W-:Y:S01]  /*109a0*/  ULDC UR6, c[0x0][0x288] ;  /* 0x0000a20000067ab9 */ /* 0x000fe20000000800 */
[----:B------:R-:W-:Y:S01]  /*109b0*/  IMAD.U32 R8, RZ, RZ, UR4 ;  /* 0x00000004ff087e24 */ /* 0x000fe2000f8e00ff */
[----:B------:R0:W5:Y:S01]  /*109c0*/  @P0 LDG.E R18, desc[UR48][R2.64] ;  /* 0x0000003002120981 */ /* 0x000162000c1e1900 */
[----:B------:R-:W-:-:S02]  /*109d0*/  IMAD.U32 R6, RZ, RZ, UR6 ;  /* 0x00000006ff067e24 */ /* 0x000fc4000f8e00ff */
[----:B------:R-:W-:-:S05]  /*109e0*/  IMAD.U32 R9, RZ, RZ, UR5 ;  /* 0x00000005ff097e24 */ /* 0x000fca000f8e00ff */
[----:B------:R0:W5:Y:S01]  /*109f0*/  @P2 LDG.E R6, desc[UR48][R8.64] ;  /* 0x0000003008062981 */ /* 0x000162000c1e1900 */
[----:B------:R-:W-:Y:S05]  /*10a00*/  @P2 BRA `(.L_x_2066) ;  /* 0x0000000000102947 */ /* 0x000fea0003800000 */
[----:B------:R-:W-:Y:S05]  /*10a10*/  @!P0 BRA `(.L_x_2066) ;  /* 0x00000000000c8947 */ /* 0x000fea0003800000 */
[----:B-----5:R-:W2:Y:S04]  /*10a20*/  LDG.E R6, desc[UR48][R2.64] ;  /* 0x0000003002067981 */ /* 0x020ea8000c1e1900 */
[----:B0-----:R-:W2:Y:S02]  /*10a30*/  LDG.E R2, desc[UR48][R2.64+0x4] ;  /* 0x0000043002027981 */ /* 0x001ea4000c1e1900 */
[----:B--2---:R-:W-:-:S07]  /*10a40*/  IMAD.IADD R6, R2, 0x1, -R6 ;  /* 0x0000000102067824 */ /* 0x004fce00078e0a06 */
.L_x_2066:
[----:B0----5:R-:W-:Y:S01]  /*10a50*/  IMAD.IADD R3, R7, 0x1, R0 ;  /* 0x0000000107037824 */ /* 0x021fe200078e0200 */
[----:B------:R-:W-:Y:S01]  /*10a60*/  ULDC.64 UR4, c[0x0][0x3f8] ;  /* 0x0000fe0000047ab9 */ /* 0x000fe20000000a00 */
[----:B------:R-:W-:Y:S01]  /*10a70*/  ULDC.64 UR6, c[0x0][0xa20] ;  /* 0x0002880000067ab9 */ /* 0x000fe20000000a00 */
[----:B------:R-:W-:Y:S01]  /*10a80*/  UISETP.NE.U32.AND UP0, UPT, UR4, URZ, UPT ;  /* 0x0000003f0400728c */ /* 0x000fe2000bf05070 */
[----:B------:R-:W-:Y:S01]  /*10a90*/  ISETP.NE.U32.AND P0, PT, RZ, UR6, PT ;  /* 0x00000006ff007c0c */ /* 0x000fe2000bf05070 */
[----:B------:R0:W-:Y:S01]  /*10aa0*/  STL [R1+0x28], R3 ;  /* 0x0000280301007387 */ /* 0x0001e20000100800 */
[----:B------:R-:W-:Y:S01]  /*10ab0*/  ULDC UR4, c[0x0][0x404] ;  /* 0x0001010000047ab9 */ /* 0x000fe20000000800 */
[----:B------:R-:W-:Y:S01]  /*10ac0*/  UISETP.NE.AND.EX UP0, UPT, UR5, URZ, UPT, UP0 ;  /* 0x0000003f0500728c */ /* 0x000fe2000bf05300 */
[----:B------:R-:W-:Y:S02]  /*10ad0*/  ISETP.NE.AND.EX P0, PT, RZ, UR7, PT, P0 ;  /* 0x00000007ff007c0c */ /* 0x000fe4000bf05300 */
[----:B------:R-:W-:Y:S01]  /*10ae0*/  ULDC UR5, c[0x0][0x2e0] ;  /* 0x0000b80000057ab9 */ /* 0x000fe20000000800 */
[----:B------:R-:W-:-:S04]  /*10af0*/  USEL UR4, UR4, 0x1, UP0 ;  /* 0x0000000104047887 */ /* 0x000fc80008000000 */
[----:B------:R-:W-:-:S06]  /*10b00*/  UIMAD UR4, UR4, UR5, URZ ;  /* 0x00000005040472a4 */ /* 0x000fcc000f8e023f */
[----:B------:R-:W-:Y:S01]  /*10b10*/  IMAD.U32 R2, RZ, RZ, UR4 ;  /* 0x00000004ff027e24 */ /* 0x000fe2000f8e00ff */
[----:B0-----:R-:W-:Y:S06]  /*10b20*/  @!P0 BRA `(.L_x_2067) ;  /* 0x0000000000188947 */ /* 0x001fec0003800000 */
[----:B------:R-:W-:-:S04]  /*10b30*/  UIADD3 UR4, UP0, UR43, UR6, URZ ;  /* 0x000000062b047290 */ /* 0x000fc8000ff1e03f */
[----:B------:R-:W-:Y:S02]  /*10b40*/  UIADD3.X UR5, UR44, UR7, URZ, UP0, !UPT ;  /* 0x000000072c057290 */ /* 0x000fe400087fe43f */
[----:B------:R-:W-:-:S04]  /*10b50*/  IMAD.U32 R2, RZ, RZ, UR4 ;  /* 0x00000004ff027e24 */ /* 0x000fc8000f8e00ff */
[----:B------:R-:W-:-:S05]  /*10b60*/  IMAD.U32 R3, RZ, RZ, UR5 ;  /* 0x00000005ff037e24 */ /* 0x000fca000f8e00ff */
[----:B------:R0:W5:Y:S01]  /*10b70*/  LDG.E R2, desc[UR48][R2.64] ;  /* 0x0000003002027981 */ /* 0x000162000c1e1900 */
[----:B------:R-:W-:Y:S05]  /*10b80*/  BRA `(.L_x_2068) ;  /* 0x0000000000107947 */ /* 0x000fea0003800000 */
.L_x_2067:
[----:B------:R-:W-:Y:S05]  /*10b90*/  @!P1 BRA `(.L_x_2068) ;  /* 0x00000000000c9947 */ /* 0x000fea0003800000 */
[----:B------:R-:W2:Y:S04]  /*10ba0*/  LDG.E R2, desc[UR48][R4.64] ;  /* 0x0000003004027981 */ /* 0x000ea8000c1e1900 */
[----:B------:R-:W2:Y:S02]  /*10bb0*/  LDG.E R3, desc[UR48][R4.64+0x4] ;  /* 0x0000043004037981 */ /* 0x000ea4000c1e1900 */
[----:B--2---:R-:W-:-:S07]  /*10bc0*/  IMAD.IADD R2, R3, 0x1, -R2 ;  /* 0x0000000103027824 */ /* 0x004fce00078e0a02 */
.L_x_2068:
[----:B------:R-:W2:Y:S01]  /*10bd0*/  LDL R4, [R1+0x24] ;  /* 0x0000240001047983 */ /* 0x000ea20000100800 */
[----:B0----5:R-:W-:Y:S01]  /*10be0*/  IMAD.IADD R3, R2, 0x1, -R0 ;  /* 0x0000000102037824 */ /* 0x021fe200078e0a00 */
[----:B------:R-:W-:Y:S01]  /*10bf0*/  BSSY B6, `(.L_x_2069) ;  /* 0x0000344000067945 */ /* 0x000fe20003800000 */
[----:B--2---:R-:W-:-:S04]  /*10c00*/  LEA R0, R4, 0xff, 0x7 ;  /* 0x000000ff04007811 */ /* 0x004fc800078e38ff */
[C---:B------:R-:W-:Y:S01]  /*10c10*/  IADD3 R6, R3.reuse, R0, -R6 ;  /* 0x0000000003067210 */ /* 0x040fe20007ffe806 */
[----:B------:R-:W-:-:S05]  /*10c20*/  VIADD R3, R3, 0x7f ;  /* 0x0000007f03037836 */ /* 0x000fca0000000000 */
[----:B------:R-:W-:-:S04]  /*10c30*/  SHF.R.S32.HI R0, RZ, 0x1f, R3 ;  /* 0x0000001fff007819 */ /* 0x000fc80000011403 */
[----:B------:R-:W-:Y:S02]  /*10c40*/  LEA.HI R0, R0, R3, RZ, 0x7 ;  /* 0x0000000300007211 */ /* 0x000fe400078f38ff */
[----:B------:R-:W-:Y:S02]  /*10c50*/  SHF.R.S32.HI R3, RZ, 0x1f, R6 ;  /* 0x0000001fff037819 */ /* 0x000fe40000011406 */
[----:B------:R-:W-:Y:S02]  /*10c60*/  SHF.R.S32.HI R0, RZ, 0x7, R0 ;  /* 0x00000007ff007819 */ /* 0x000fe40000011400 */
[----:B------:R-:W-:-:S04]  /*10c70*/  LEA.HI R3, R3, R6, RZ, 0x7 ;  /* 0x0000000603037211 */ /* 0x000fc800078f38ff */
[----:B------:R-:W-:-:S04]  /*10c80*/  SHF.R.S32.HI R3, RZ, 0x7, R3 ;  /* 0x00000007ff037819 */ /* 0x000fc80000011403 */
[----:B------:R-:W-:-:S04]  /*10c90*/  VIMNMX R16, R0, R3, PT ;  /* 0x0000000300107248 */ /* 0x000fc80003fe0100 */
[----:B------:R-:W-:-:S13]  /*10ca0*/  ISETP.GT.AND P0, PT, R16, RZ, PT ;  /* 0x000000ff1000720c */ /* 0x000fda0003f04270 */
[----:B------:R-:W-:Y:S05]  /*10cb0*/  @P0 BRA `(.L_x_2070) ;  /* 0x0000000000480947 */ /* 0x000fea0003800000 */
        /* <DEDUP_REMOVED lines=18> */
.L_x_2070:
        /* <DEDUP_REMOVED lines=23> */
.L_x_2072:
        /* <DEDUP_REMOVED lines=20> */
.L_x_2073:
[----:B------:R-:W-:-:S05]  /*11090*/  MOV R19, UR41 ;  /* 0x0000002900137c02 */ /* 0x000fca0008000f00 */
        /* <DEDUP_REMOVED lines=19> */
.L_x_2074:
        /* <DEDUP_REMOVED lines=18> */
.L_x_2075:
        /* <DEDUP_REMOVED lines=52> */
.L_x_2146:
[----:B--2---:R-:W-:Y:S02]  /*11630*/  ISETP.NE.AND P0, PT, R14, RZ, PT ;  /* 0x000000ff0e00720c */ /* 0x004fe40003f05270 */
[----:B------:R-:W-:-:S11]  /*11640*/  PLOP3.LUT P6, PT, PT, PT, PT, 0x8, 0x0 ;  /* 0x000000000000781c */ /* 0x000fd60003fce170 */
[----:B------:R-:W-:Y:S05]  /*11650*/  @P0 BRA `(.L_x_2077) ;  /* 0x0000000400d80947 */ /* 0x000fea0003800000 */
[----:B0-----:R-:W-:Y:S01]  /*11660*/  UMOV UR4, 0xffffffff ;  /* 0xffffffff00047882 */ /* 0x001fe20000000000 */
[----:B-1----:R-:W-:Y:S02]  /*11670*/  VIADD R4, R16, 0xffffffff ;  /* 0xffffffff10047836 */ /* 0x002fe40000000000 */
[----:B------:R-:W-:Y:S05]  /*11680*/  BRA.DIV UR4, `(.L_x_2078) ;  /* 0x0000003e045c7947 */ /* 0x000fea000b800000 */
[----:B------:R-:W-:-:S13]  /*11690*/  ELECT P6, URZ, PT ;  /* 0x00000000003f782f */ /* 0x000fda00038c0000 */
.L_x_2149:
        /* <DEDUP_REMOVED lines=22> */
.L_x_2080:
[----:B0-----:R-:W2:Y:S04]  /*11800*/  LDL R3, [R1+0xc] ;  /* 0x00000c0001037983 */ /* 0x001ea80000100800 */
[----:B------:R-:W3:Y:S01]  /*11810*/  LDL R2, [R1+0x14] ;  /* 0x0000140001027983 */ /* 0x000ee20000100800 */
[----:B------:R-:W-:Y:S02]  /*11820*/  ISETP.NE.AND P0, PT, R17, RZ, PT ;  /* 0x000000ff1100720c */ /* 0x000fe40003f05270 */
[----:B--2---:R-:W-:Y:S02]  /*11830*/  LEA R3, R3, UR41, 0x3 ;  /* 0x0000002903037c11 */ /* 0x004fe4000f8e18ff */
[----:B---3--:R-:W-:-:S04]  /*11840*/  SHF.L.U32 R6, R2, 0x1f, RZ ;  /* 0x0000001f02067819 */ /* 0x008fc800000006ff */
[----:B------:R-:W0:Y:S02]  /*11850*/  SYNCS.PHASECHK.TRANS64.TRYWAIT P2, [R3+URZ+0x38880], R6 ;  /* 0x03888006030075a7 */ /* 0x000e24000804017f */
[----:B0-----:R-:W-:Y:S05]  /*11860*/  @!P2 BRA `(.L_x_2081) ;  /* 0x0000003c0004a947 */ /* 0x001fea0003800000 */
.L_x_2150:
        /* <DEDUP_REMOVED lines=8> */
.L_x_2082:
        /* <DEDUP_REMOVED lines=25> */
.L_x_2151:
        /* <DEDUP_REMOVED lines=8> */
.L_x_2084:
        /* <DEDUP_REMOVED lines=20> */
.L_x_2079:
        /* <DEDUP_REMOVED lines=24> */
.L_x_2077:
        /* <DEDUP_REMOVED lines=10> */
.L_x_2152:
[----:B0-----:R-:W-:Y:S05]  /*11e60*/  BSYNC B0 ;  /* 0x0000000000007941 */ /* 0x001fea0003800000 */
.L_x_2085:
[----:B------:R-:W-:-:S13]  /*11e70*/  ISETP.GE.AND P0, PT, R16, 0x2, PT ;  /* 0x000000021000780c */ /* 0x000fda0003f06270 */
[----:B------:R-:W-:Y:S05]  /*11e80*/  @!P0 BRA `(.L_x_2087) ;  /* 0x0000001400348947 */ /* 0x000fea0003800000 */
[----:B------:R0:W5:Y:S01]  /*11e90*/  LDL.LU R6, [R1+0x14] ;  /* 0x0000140001067983 */ /* 0x0001620000300800 */
[----:B------:R-:W-:-:S03]  /*11ea0*/  VIADD R20, R16, 0xfffffffe ;  /* 0xfffffffe10147836 */ /* 0x000fc60000000000 */
[----:B------:R0:W5:Y:S04]  /*11eb0*/  LDL.LU R7, [R1+0xc] ;  /* 0x00000c0001077983 */ /* 0x0001680000300800 */
.L_x_2109:
        /* <DEDUP_REMOVED lines=34> */
.L_x_2090:
        /* <DEDUP_REMOVED lines=8> */
.L_x_2153:
[----:B------:R-:W-:Y:S05]  /*12160*/  BSYNC B1 ;  /* 0x0000000000017941 */ /* 0x000fea0003800000 */
.L_x_2091:
        /* <DEDUP_REMOVED lines=9> */
.L_x_2094:
[----:B------:R-:W-:Y:S05]  /*12200*/  BSYNC B1 ;  /* 0x0000000000017941 */ /* 0x000fea0003800000 */
.L_x_2093:
        /* <DEDUP_REMOVED lines=15> */
.L_x_2095:
        /* <DEDUP_REMOVED lines=17> */
.L_x_2096:
        /* <DEDUP_REMOVED lines=12> */
.L_x_2154:
[----:B------:R-:W-:Y:S05]  /*124d0*/  BSYNC B1 ;  /* 0x0000000000017941 */ /* 0x000fea0003800000 */
.L_x_2097:
[----:B------:R-:W-:Y:S01]  /*124e0*/  BSSY B1, `(.L_x_2099) ;  /* 0x000000b000017945 */ /* 0x000fe20003800000 */
[----:B------:R-:W-:Y:S01]  /*124f0*/  MOV R10, 0x0 ;  /* 0x00000000000a7802 */ /* 0x000fe20000000f00 */
[----:B------:R-:W-:Y:S02]  /*12500*/  IMAD.MOV.U32 R11, RZ, RZ, 0x14f00000 ;  /* 0x14f00000ff0b7424 */ /* 0x000fe400078e00ff */
        /* <DEDUP_REMOVED lines=8> */
.L_x_2100:
[----:B------:R-:W-:Y:S05]  /*12590*/  BSYNC B1 ;  /* 0x0000000000017941 */ /* 0x000fea0003800000 */
.L_x_2099:
        /* <DEDUP_REMOVED lines=10> */
.L_x_2101:
        /* <DEDUP_REMOVED lines=16> */
.L_x_2102:
        /* <DEDUP_REMOVED lines=9> */
.L_x_2089:
[----:B------:R-:W-:Y:S05]  /*127d0*/  BSYNC B0 ;  /* 0x0000000000007941 */ /* 0x000fea0003800000 */
.L_x_2088:
[----:B------:R-:W-:-:S06]  /*127e0*/  UISETP.NE.AND UP0, UPT, UR42, 0x3, UPT ;  /* 0x000000032a00788c */ /* 0x000fcc000bf05270 */
[----:B------:R-:W-:-:S13]  /*127f0*/  PLOP3.LUT P0, PT, PT, PT, UP0, 0x80, 0x0 ;  /* 0x000000000000781c */ /* 0x000fda0003f0f008 */
[----:B------:R-:W-:Y:S05]  /*12800*/  @!P0 BRA `(.L_x_2103) ;  /* 0x0000000000048947 */ /* 0x000fea0003800000 */
[----:B------:R-:W-:Y:S01]  /*12810*/  BPT.TRAP 0x1 ;  /* 0x000000040000795c */ /* 0x000fe20000300000 */
.L_x_2103:
        /* <DEDUP_REMOVED lines=9> */
.L_x_2155:
[----:B------:R-:W-:Y:S05]  /*128b0*/  BSYNC B0 ;  /* 0x0000000000007941 */ /* 0x000fea0003800000 */
.L_x_2104:
[----:B------:R-:W-:Y:S05]  /*128c0*/  @!P0 BRA `(.L_x_2106) ;  /* 0x0000000000048947 */ /* 0x000fea0003800000 */
[----:B------:R-:W-:Y:S01]  /*128d0*/  BPT.TRAP 0x1 ;  /* 0x000000040000795c */ /* 0x000fe20000300000 */
.L_x_2106:
[----:B---3--:R-:W3:Y:S01]  /*128e0*/  LDL R2, [R1+0x4] ;  /* 0x0000040001027983 */ /* 0x008ee20000100800 */
[----:B------:R-:W-:-:S04]  /*128f0*/  SHF.L.U32 R3, R6, 0x1f, RZ ;  /* 0x0000001f06037819 */ /* 0x000fc800000006ff */
[----:B---3--:R3:W4:Y:S02]  /*12900*/  SYNCS.PHASECHK.TRANS64.TRYWAIT P2, [R2+URZ+0x38860], R3 ;  /* 0x03886003020075a7 */ /* 0x008724000804017f */
[----:B---3--:R-:W-:Y:S01]  /*12910*/  IMAD.SHL.U32 R2, R7, 0x8000, RZ ;  /* 0x0000800007027824 */ /* 0x008fe200078e00ff */
[----:B----4-:R-:W-:Y:S06]  /*12920*/  @!P2 BRA `(.L_x_2107) ;  /* 0x0000002c0050a947 */ /* 0x010fec0003800000 */
.L_x_2156:
        /* <DEDUP_REMOVED lines=152> */
.L_x_2108:
        /* <DEDUP_REMOVED lines=11> */
.L_x_2087:
        /* <DEDUP_REMOVED lines=15> */
.L_x_2111:
[----:B------:R-:W-:Y:S05]  /*13450*/  BSYNC B0 ;  /* 0x0000000000007941 */ /* 0x000fea0003800000 */
.L_x_2110:
[----:B------:R-:W-:-:S06]  /*13460*/  UISETP.NE.AND UP0, UPT, UR42, 0x3, UPT ;  /* 0x000000032a00788c */ /* 0x000fcc000bf05270 */
[----:B------:R-:W-:-:S13]  /*13470*/  PLOP3.LUT P0, PT, PT, PT, UP0, 0x80, 0x0 ;  /* 0x000000000000781c */ /* 0x000fda0003f0f008 */
[----:B------:R-:W-:Y:S05]  /*13480*/  @!P0 BRA `(.L_x_2112) ;  /* 0x0000000000048947 */ /* 0x000fea0003800000 */
[----:B------:R-:W-:Y:S01]  /*13490*/  BPT.TRAP 0x1 ;  /* 0x000000040000795c */ /* 0x000fe20000300000 */
.L_x_2112:
        /* <DEDUP_REMOVED lines=10> */
.L_x_2157:
[----:B------:R-:W-:Y:S05]  /*13540*/  BSYNC B0 ;  /* 0x0000000000007941 */ /* 0x000fea0003800000 */
.L_x_2113:
[----:B------:R-:W-:Y:S05]  /*13550*/  @!P2 BRA `(.L_x_2115) ;  /* 0x000000000004a947 */ /* 0x000fea0003800000 */
[----:B------:R-:W-:Y:S01]  /*13560*/  BPT.TRAP 0x1 ;  /* 0x000000040000795c */ /* 0x000fe20000300000 */
.L_x_2115:
[----:B--2---:R-:W2:Y:S02]  /*13570*/  LDL R0, [R1+0x14] ;  /* 0x0000140001007983 */ /* 0x004ea40000100800 */
[----:B--2---:R-:W-:-:S04]  /*13580*/  SHF.L.U32 R0, R0, 0x1f, RZ ;  /* 0x0000001f00007819 */ /* 0x004fc800000006ff */
[----:B------:R-:W2:Y:S02]  /*13590*/  SYNCS.PHASECHK.TRANS64.TRYWAIT P0, [R3+URZ+0x38860], R0 ;  /* 0x03886000030075a7 */ /* 0x000ea4000800017f */
[----:B--2---:R-:W-:Y:S05]  /*135a0*/  @!P0 BRA `(.L_x_2116) ;  /* 0x00000020005c8947 */ /* 0x004fea0003800000 */
.L_x_2158:
        /* <DEDUP_REMOVED lines=154> */
.L_x_2117:
        /* <DEDUP_REMOVED lines=14> */
.L_x_2071:
[----:B------:R-:W-:Y:S05]  /*14030*/  BSYNC B6 ;  /* 0x0000000000067941 */ /* 0x000fea0003800000 */
.L_x_2069:
[----:B01----:R-:W2:Y:S02]  /*14040*/  LDL R0, [R1+0x40] ;  /* 0x0000400001007983 */ /* 0x003ea40000100800 */
[----:B--2---:R-:W-:-:S13]  /*14050*/  ISETP.NE.AND P0, PT, R0, RZ, PT ;  /* 0x000000ff0000720c */ /* 0x004fda0003f05270 */
[----:B------:R-:W-:Y:S05]  /*14060*/  @!P0 BRA `(.L_x_2118) ;  /* 0x0000000000308947 */ /* 0x000fea0003800000 */
[----:B------:R-:W0:Y:S08]  /*14070*/  S2UR UR5, SR_CgaCtaId ;  /* 0x00000000000579c3 */ /* 0x000e300000008800 */
[----:B------:R-:W-:Y:S06]  /*14080*/  BAR.SYNC.DEFER_BLOCKING 0x5, 0x180 ;  /* 0x0146000000007b1d */ /* 0x000fec0000010000 */
[----:B------:R-:W-:-:S02]  /*14090*/  UMOV UR4, 0x400 ;  /* 0x0000040000047882 */ /* 0x000fc40000000000 */
[----:B0-----:R-:W-:-:S09]  /*140a0*/  ULEA UR4, UR5, UR4, 0x18 ;  /* 0x0000000405047291 */ /* 0x001fd2000f8ec03f */
[----:B------:R-:W0:Y:S04]  /*140b0*/  LDS.128 R4, [UR4+0x388d0] ;  /* 0x0388d004ff047984 */ /* 0x000e280008000c00 */
[----:B0-----:R0:W-:Y:S01]  /*140c0*/  STL.64 [R1+0x20], R4 ;  /* 0x0000200401007387 */ /* 0x0011e20000100a00 */
[----:B------:R-:W-:Y:S02]  /*140d0*/  IMAD.MOV.U32 R2, RZ, RZ, R7 ;  /* 0x000000ffff027224 */ /* 0x000fe400078e0007 */
[----:B------:R-:W-:-:S03]  /*140e0*/  IMAD.MOV.U32 R0, RZ, RZ, R6 ;  /* 0x000000ffff007224 */ /* 0x000fc600078e0006 */
[----:B------:R-:W-:Y:S02]  /*140f0*/  R2UR UR50, R2 ;  /* 0x00000000023272ca */ /* 0x000fe400000e0000 */
[----:B------:R-:W-:Y:S01]  /*14100*/  R2UR UR38, R0 ;  /* 0x00000000002672ca */ /* 0x000fe200000e0000 */
[----:B------:R-:W-:Y:S06]  /*14110*/  BAR.ARV 0x4, 0x180 ;  /* 0x0106000000007b1d */ /* 0x000fec0000002000 */
[----:B------:R-:W-:Y:S08]  /*14120*/  BRA `(.L_x_2119) ;  /* 0x0000000800d07947 */ /* 0x000ff00003800000 */
.L_x_2118:
[----:B------:R-:W0:Y:S01]  /*14130*/  S2R R2, SR_TID.X ;  /* 0x0000000000027919 */ /* 0x000e220000002100 */
[----:B------:R-:W-:Y:S01]  /*14140*/  ULDC UR4, c[0x0][0xc14] ;  /* 0x0003050000047ab9 */ /* 0x000fe20000000800 */
[----:B------:R-:W2:Y:S01]  /*14150*/  LDL.LU R0, [R1+0x20] ;  /* 0x0000200001007983 */ /* 0x000ea20000300800 */
[----:B0-----:R-:W-:-:S04]  /*14160*/  LOP3.LUT R8, R2, 0x1f, RZ, 0xc0, !PT ;  /* 0x0000001f02087812 */ /* 0x001fc800078ec0ff */
[C---:B------:R-:W-:Y:S01]  /*14170*/  ISETP.NE.AND P0, PT, R8.reuse, 0x1f, PT ;  /* 0x0000001f0800780c */ /* 0x040fe20003f05270 */
[----:B------:R-:W-:-:S05]  /*14180*/  VIADD R5, R8, UR50 ;  /* 0x0000003208057c36 */ /* 0x000fca0008000000 */
[----:B------:R-:W-:Y:S01]  /*14190*/  ISETP.GE.OR P1, PT, R5, UR4, !P0 ;  /* 0x0000000405007c0c */ /* 0x000fe2000c726670 */
[----:B------:R-:W-:-:S12]  /*141a0*/  ULDC UR4, c[0x0][0xc14] ;  /* 0x0003050000047ab9 */ /* 0x000fd80000000800 */
[----:B------:R-:W0:Y:S02]  /*141b0*/  @!P1 LDC.64 R2, c[0x0][0xc58] ;  /* 0x00031600ff029b82 */ /* 0x000e240000000a00 */
[----:B0-----:R-:W-:-:S04]  /*141c0*/  @!P1 IMAD.WIDE R2, R5, 0x4, R2 ;  /* 0x0000000405029825 */ /* 0x001fc800078e0202 */
        /* <DEDUP_REMOVED lines=18> */
[----:B------:R-:W1:Y:S02]  /*142f0*/  SHFL.UP PT, R3, R2, 0x8, RZ ;  /* 0x0500000002037989 */ /* 0x000e6400000e00ff */
[----:B-1----:R-:W-:-:S05]  /*14300*/  SEL R3, R3, RZ, P4 ;  /* 0x000000ff03037207 */ /* 0x002fca0002000000 */
[----:B------:R-:W-:-:S05]  /*14310*/  IMAD.IADD R3, R2, 0x1, R3 ;  /* 0x0000000102037824 */ /* 0x000fca00078e0203 */
[----:B------:R-:W1:Y:S04]  /*14320*/  SHFL.UP PT, R0, R3, 0x10, RZ ;  /* 0x0600000003007989 */ /* 0x000e6800000e00ff */
[----:B------:R-:W-:Y:S01]  /*14330*/  SHFL.IDX PT, R9, R6, 0x1, 0x1f ;  /* 0x00201f0006097f89 */ /* 0x000fe200000e0000 */
[----:B-1----:R-:W-:-:S05]  /*14340*/  SEL R0, R0, RZ, P5 ;  /* 0x000000ff00007207 */ /* 0x002fca0002800000 */
[----:B------:R-:W-:-:S05]  /*14350*/  IMAD.IADD R8, R3, 0x1, R0 ;  /* 0x0000000103087824 */ /* 0x000fca00078e0200 */
[----:B------:R-:W0:Y:S04]  /*14360*/  SHFL.IDX PT, R7, R8, 0x1f, 0x1f ;  /* 0x03e01f0008077f89 */ /* 0x000e2800000e0000 */
[----:B------:R-:W1:Y:S01]  /*14370*/  SHFL.IDX PT, R0, R6, RZ, 0x1f ;  /* 0x00001fff06007589 */ /* 0x000e6200000e0000 */
[----:B0-----:R-:W-:-:S04]  /*14380*/  IMAD R2, R7, R4, RZ ;  /* 0x0000000407027224 */ /* 0x001fc800078e02ff */
[----:B------:R-:W-:-:S05]  /*14390*/  IMAD.IADD R7, R9, 0x1, R2 ;  /* 0x0000000109077824 */ /* 0x000fca00078e0202 */
[----:B-1----:R-:W-:-:S13]  /*143a0*/  ISETP.GT.AND P6, PT, R7, R0, PT ;  /* 0x000000000700720c */ /* 0x002fda0003fc4270 */
[----:B------:R-:W-:Y:S05]  /*143b0*/  @P6 BRA `(.L_x_2120) ;  /* 0x0000000000906947 */ /* 0x000fea0003800000 */
.L_x_2124:
[----:B------:R-:W-:-:S04]  /*143c0*/  UIADD3 UR50, UR50, 0x1f, URZ ;  /* 0x0000001f32327890 */ /* 0x000fc8000fffe03f */
[----:B------:R-:W-:-:S06]  /*143d0*/  UISETP.GE.AND UP0, UPT, UR50, UR4, UPT ;  /* 0x000000043200728c */ /* 0x000fcc000bf06270 */
[----:B------:R-:W-:-:S13]  /*143e0*/  PLOP3.LUT P6, PT, PT, PT, UP0, 0x40, 0x0 ;  /* 0x000000000000781c */ /* 0x000fda0003fce808 */
[----:B------:R-:W-:Y:S05]  /*143f0*/  @!P6 BRA `(.L_x_2121) ;  /* 0x0000000400d0e947 */ /* 0x000fea0003800000 */
[----:B------:R-:W0:Y:S01]  /*14400*/  S2R R2, SR_TID.X ;  /* 0x0000000000027919 */ /* 0x000e220000002100 */
[----:B------:R-:W-:Y:S01]  /*14410*/  BSSY B0, `(.L_x_2122) ;  /* 0x0000009000007945 */ /* 0x000fe20003800000 */
[----:B------:R-:W-:Y:S01]  /*14420*/  IMAD.MOV.U32 R5, RZ, RZ, RZ ;  /* 0x000000ffff057224 */ /* 0x000fe200078e00ff */
[----:B0-----:R-:W-:-:S05]  /*14430*/  LOP3.LUT R2, R2, 0x1f, RZ, 0xc0, !PT ;  /* 0x0000001f02027812 */ /* 0x001fca00078ec0ff */
[----:B------:R-:W-:-:S05]  /*14440*/  VIADD R9, R2, UR50 ;  /* 0x0000003202097c36 */ /* 0x000fca0008000000 */
[----:B------:R-:W-:-:S13]  /*14450*/  ISETP.GE.OR P6, PT, R9, UR4, !P0 ;  /* 0x0000000409007c0c */ /* 0x000fda000c7c6670 */
[----:B------:R-:W-:Y:S05]  /*14460*/  @P6 BRA `(.L_x_2123) ;  /* 0x00000000000c6947 */ /* 0x000fea0003800000 */
[----:B------:R-:W0:Y:S02]  /*14470*/  LDC.64 R2, c[0x0][0xc58] ;  /* 0x00031600ff027b82 */ /* 0x000e240000000a00 */
[----:B0-----:R-:W-:-:S05]  /*14480*/  IMAD.WIDE R2, R9, 0x4, R2 ;  /* 0x0000000409027825 */ /* 0x001fca00078e0202 */
[----:B------:R0:W5:Y:S02]  /*14490*/  LDG.E R5, desc[UR48][R2.64] ;  /* 0x0000003002057981 */ /* 0x000164000c1e1900 */
.L_x_2123:
[----:B------:R-:W-:Y:S05]  /*144a0*/  BSYNC B0 ;  /* 0x0000000000007941 */ /* 0x000fea0003800000 */
.L_x_2122:
        /* <DEDUP_REMOVED lines=21> */
.L_x_2120:
        /* <DEDUP_REMOVED lines=14> */
[----:B0-----:R-:W-:Y:S02]  /*146e0*/  IMAD.MOV.U32 R2, RZ, RZ, RZ ;  /* 0x000000ffff027224 */ /* 0x001fe400078e00ff */
[----:B--2---:R-:W-:-:S05]  /*146f0*/  IMAD R6, R5, R9, RZ ;  /* 0x0000000905067224 */ /* 0x004fca00078e02ff */
[----:B------:R-:W-:Y:S01]  /*14700*/  IABS R10, R6 ;  /* 0x00000006000a7213 */ /* 0x000fe20000000000 */
[----:B------:R-:W-:Y:S06]  /*14710*/  @!P0 BRA `(.L_x_2125) ;  /* 0x00000000000c8947 */ /* 0x000fec0003800000 */
[----:B------:R-:W-:-:S06]  /*14720*/  UIADD3 UR4, UR6, -0x1, URZ ;  /* 0xffffffff06047890 */ /* 0x000fcc000fffe03f */
[----:B------:R-:W-:-:S06]  /*14730*/  IMAD.U32 R2, RZ, RZ, UR4 ;  /* 0x00000004ff027e24 */ /* 0x000fcc000f8e00ff */
[----:B------:R0:W1:Y:S02]  /*14740*/  SHFL.IDX PT, R2, R8, R2, 0x1f ;  /* 0x00001f0208027589 */ /* 0x00006400000e0000 */
.L_x_2125:
[----:B------:R-:W2:Y:S01]  /*14750*/  I2F.RP R3, R10 ;  /* 0x0000000a00037306 */ /* 0x000ea20000209400 */
[----:B01----:R-:W-:-:S05]  /*14760*/  IMAD R8, R2, R4, R7 ;  /* 0x0000000402087224 */ /* 0x003fca00078e0207 */
[----:B------:R-:W-:Y:S01]  /*14770*/  IADD3 R0, R0, -R8, RZ ;  /* 0x8000000800007210 */ /* 0x000fe20007ffe0ff */
[----:B------:R0:W-:Y:S01]  /*14780*/  STL [R1+0x20], R8 ;  /* 0x0000200801007387 */ /* 0x0001e20000100800 */
[----:B--2---:R-:W1:Y:S02]  /*14790*/  MUFU.RCP R3, R3 ;  /* 0x0000000300037308 */ /* 0x004e640000001000 */
[----:B-1----:R-:W-:-:S06]  /*147a0*/  VIADD R3, R3, 0xffffffe ;  /* 0x0ffffffe03037836 */ /* 0x002fcc0000000000 */
[----:B------:R-:W1:Y:S02]  /*147b0*/  F2I.FTZ.U32.TRUNC.NTZ R3, R3 ;  /* 0x0000000300037305 */ /* 0x000e64000021f000 */
[----:B-1----:R-:W-:-:S04]  /*147c0*/  IMAD.MOV R2, RZ, RZ, -R3 ;  /* 0x000000ffff027224 */ /* 0x002fc800078e0a03 */
[----:B------:R-:W-:Y:S02]  /*147d0*/  IMAD R7, R2, R10, RZ ;  /* 0x0000000a02077224 */ /* 0x000fe400078e02ff */
[----:B------:R-:W-:-:S04]  /*147e0*/  IMAD.MOV.U32 R2, RZ, RZ, RZ ;  /* 0x000000ffff027224 */ /* 0x000fc800078e00ff */
[----:B------:R-:W-:Y:S01]  /*147f0*/  IMAD.HI.U32 R2, R3, R7, R2 ;  /* 0x0000000703027227 */ /* 0x000fe200078e0002 */
[----:B------:R-:W-:Y:S02]  /*14800*/  IABS R7, R6 ;  /* 0x0000000600077213 */ /* 0x000fe40000000000 */
[----:B------:R-:W-:-:S03]  /*14810*/  IABS R3, R0 ;  /* 0x0000000000037213 */ /* 0x000fc60000000000 */
        /* <DEDUP_REMOVED lines=12> */
[----:B------:R-:W-:-:S05]  /*148e0*/  @!P1 LOP3.LUT R2, RZ, R6, RZ, 0x33, !PT ;  /* 0x00000006ff029212 */ /* 0x000fca00078e33ff */
[----:B------:R-:W-:Y:S02]  /*148f0*/  IMAD R7, R9, R2, RZ ;  /* 0x0000000209077224 */ /* 0x000fe400078e02ff */
[----:B------:R-:W-:Y:S02]  /*14900*/  IMAD.MOV R2, RZ, RZ, -R2 ;  /* 0x000000ffff027224 */ /* 0x000fe400078e0a02 */
[----:B------:R-:W-:Y:S02]  /*14910*/  IMAD.MOV R3, RZ, RZ, -R7 ;  /* 0x000000ffff037224 */ /* 0x000fe400078e0a07 */
[----:B------:R-:W-:-:S03]  /*14920*/  IMAD R0, R6, R2, R0 ;  /* 0x0000000206007224 */ /* 0x000fc600078e0200 */
[----:B------:R-:W-:Y:S01]  /*14930*/  VIADDMNMX R4, R3, R4, R9, PT ;  /* 0x0000000403047246 */ /* 0x000fe20003800109 */
[----:B------:R-:W-:-:S03]  /*14940*/  IMAD.IADD R7, R0, 0x1, R7 ;  /* 0x0000000100077824 */ /* 0x000fc600078e0207 */
[----:B0-----:R-:W-:-:S04]  /*14950*/  IABS R8, R4 ;  /* 0x0000000400087213 */ /* 0x001fc80000000000 */
[----:B------:R-:W0:Y:S08]  /*14960*/  I2F.RP R3, R8 ;  /* 0x0000000800037306 */ /* 0x000e300000209400 */
[----:B0-----:R-:W0:Y:S02]  /*14970*/  MUFU.RCP R3, R3 ;  /* 0x0000000300037308 */ /* 0x001e240000001000 */
[----:B0-----:R-:W-:-:S06]  /*14980*/  VIADD R3, R3, 0xffffffe ;  /* 0x0ffffffe03037836 */ /* 0x001fcc0000000000 */
        /* <DEDUP_REMOVED lines=27> */
.L_x_2121:
[----:B------:R1:W-:Y:S01]  /*14b40*/  STL [R1+0x20], R0 ;  /* 0x0000200001007387 */ /* 0x0003e20000100800 */
[----:B------:R-:W-:Y:S01]  /*14b50*/  ULDC UR50, c[0x0][0xc14] ;  /* 0x0003050000327ab9 */ /* 0x000fe20000000800 */
[----:B------:R-:W-:Y:S02]  /*14b60*/  UMOV UR38, URZ ;  /* 0x0000003f00267c82 */ /* 0x000fe40008000000 */
[----:B------:R1:W-:Y:S03]  /*14b70*/  STL [R1+0x24], RZ ;  /* 0x000024ff01007387 */ /* 0x0003e60000100800 */
.L_x_2126:
[----:B------:R-:W2:Y:S04]  /*14b80*/  LDL R3, [R1+0x20] ;  /* 0x0000200001037983 */ /* 0x000ea80000100800 */
[----:B------:R-:W3:Y:S01]  /*14b90*/  LDL R2, [R1+0x24] ;  /* 0x0000240001027983 */ /* 0x000ee20000100800 */
[----:B------:R-:W-:Y:S02]  /*14ba0*/  IMAD.U32 R6, RZ, RZ, UR38 ;  /* 0x00000026ff067e24 */ /* 0x000fe4000f8e00ff */
[----:B------:R-:W-:Y:S01]  /*14bb0*/  IMAD.U32 R7, RZ, RZ, UR50 ;  /* 0x00000032ff077e24 */ /* 0x000fe2000f8e00ff */
[----:B01----:R-:W0:Y:S02]  /*14bc0*/  S2R R0, SR_TID.X ;  /* 0x0000000000007919 */ /* 0x003e240000002100 */
        /* <DEDUP_REMOVED lines=8> */
[----:B------:R1:W-:Y:S01]  /*14c50*/  @!P0 STS.128 [R0+0x388d0], R4 ;  /* 0x0388d00400008388 */ /* 0x0003e20000000c00 */
[----:B------:R-:W-:Y:S06]  /*14c60*/  BAR.ARV 0x5, 0x180 ;  /* 0x0146000000007b1d */ /* 0x000fec0000002000 */
.L_x_2119:
[----:B------:R-:W-:Y:S02]  /*14c70*/  ULDC UR4, c[0x0][0xc14] ;  /* 0x0003050000047ab9 */ /* 0x000fe40000000800 */
[----:B------:R-:W-:-:S06]  /*14c80*/  UISETP.GE.AND UP0, UPT, UR50, UR4, UPT ;  /* 0x000000043200728c */ /* 0x000fcc000bf06270 */
[----:B------:R-:W-:-:S13]  /*14c90*/  PLOP3.LUT P0, PT, PT, PT, UP0, 0x80, 0x0 ;  /* 0x000000000000781c */ /* 0x000fda0003f0f008 */
[----:B------:R-:W-:Y:S05]  /*14ca0*/  @!P0 BRA `(.L_x_2127) ;  /* 0xffffffb800948947 */ /* 0x000fea000383ffff */
.L_x_2065:
[----:B-1----:R-:W2:Y:S01]  /*14cb0*/  LDL.LU R0, [R1+0x3c] ;  /* 0x00003c0001007983 */ /* 0x002ea20000300800 */
[----:B------:R-:W-:Y:S01]  /*14cc0*/  BSSY B0, `(.L_x_2128) ;  /* 0x000000b000007945 */ /* 0x000fe20003800000 */
[----:B0-----:R-:W0:Y:S01]  /*14cd0*/  S2R R5, SR_CgaCtaId ;  /* 0x0000000000057919 */ /* 0x001e220000008800 */
        /* <DEDUP_REMOVED lines=9> */
.L_x_2159:
[----:B------:R-:W-:Y:S05]  /*14d70*/  BSYNC B0 ;  /* 0x0000000000007941 */ /* 0x000fea0003800000 */
.L_x_2128:
[----:B------:R-:W-:-:S03]  /*14d80*/  UMOV UR4, 0xffffffff ;  /* 0xffffffff00047882 */ /* 0x000fc60000000000 */
[----:B------:R-:W-:Y:S05]  /*14d90*/  BRA.DIV UR4, `(.L_x_2130) ;  /* 0x0000000a04887947 */ /* 0x000fea000b800000 */
[----:B------:R-:W1:Y:S02]  /*14da0*/  S2R R2, SR_TID.X ;  /* 0x0000000000027919 */ /* 0x000e640000002100 */
[----:B-1----:R-:W-:-:S04]  /*14db0*/  SHF.R.U32.HI R2, RZ, 0x5, R2 ;  /* 0x00000005ff027819 */ /* 0x002fc80000011602 */
[----:B------:R-:W-:-:S05]  /*14dc0*/  LOP3.LUT R2, R2, 0x3, RZ, 0xc0, !PT ;  /* 0x0000000302027812 */ /* 0x000fca00078ec0ff */
[----:B------:R1:W2:Y:S02]  /*14dd0*/  SHFL.IDX PT, R14, R2, RZ, 0x1f ;  /* 0x00001fff020e7589 */ /* 0x0002a400000e0000 */
.L_x_2162:
[----:B--2---:R-:W-:Y:S01]  /*14de0*/  ISETP.NE.AND P0, PT, R14, RZ, PT ;  /* 0x000000ff0e00720c */ /* 0x004fe20003f05270 */
[----:B------:R-:W-:-:S12]  /*14df0*/  BSSY B0, `(.L_x_2131) ;  /* 0x000002e000007945 */ /* 0x000fd80003800000 */
[----:B------:R-:W-:Y:S05]  /*14e00*/  @P0 BRA `(.L_x_2132) ;  /* 0x0000000000b00947 */ /* 0x000fea0003800000 */
[----:B------:R-:W-:-:S03]  /*14e10*/  UMOV UR4, 0xffffffff ;  /* 0xffffffff00047882 */ /* 0x000fc60000000000 */
[----:B------:R-:W-:Y:S05]  /*14e20*/  BRA.DIV UR4, `(.L_x_2133) ;  /* 0x0000000a04987947 */ /* 0x000fea000b800000 */
[----:B------:R-:W-:-:S13]  /*14e30*/  ELECT P6, URZ, PT ;  /* 0x00000000003f782f */ /* 0x000fda00038c0000 */
.L_x_2165:
[----:B------:R-:W-:Y:S05]  /*14e40*/  @!P6 BRA `(.L_x_2132) ;  /* 0x0000000000a0e947 */ /* 0x000fea0003800000 */
[----:B------:R-:W-:-:S06]  /*14e50*/  ULOP3.LUT UR4, UR40, 0x2, URZ, 0xfc, !UPT ;  /* 0x0000000228047892 */ /* 0x000fcc000f8efc3f */
[----:B-1----:R-:W-:-:S05]  /*14e60*/  IMAD.U32 R2, RZ, RZ, UR4 ;  /* 0x00000004ff027e24 */ /* 0x002fca000f8e00ff */
[----:B------:R-:W-:-:S13]  /*14e70*/  ISETP.NE.AND P0, PT, R2, 0x3, PT ;  /* 0x000000030200780c */ /* 0x000fda0003f05270 */
[----:B------:R-:W-:Y:S05]  /*14e80*/  @!P0 BRA `(.L_x_2134) ;  /* 0x0000000000048947 */ /* 0x000fea0003800000 */
[----:B------:R-:W-:Y:S01]  /*14e90*/  BPT.TRAP 0x1 ;  /* 0x000000040000795c */ /* 0x000fe20000300000 */
.L_x_2134:
        /* <DEDUP_REMOVED lines=14> */
.L_x_2166:
[----:B------:R-:W1:Y:S02]  /*14f80*/  SYNCS.PHASECHK.TRANS64.TRYWAIT P1, [R7+URZ], R2 ;  /* 0x00000002070075a7 */ /* 0x000e64000802017f */
[----:B-1----:R-:W-:Y:S05]  /*14f90*/  @!P1 BRA `(.L_x_2136) ;  /* 0x0000000800709947 */ /* 0x002fea0003800000 */
.L_x_2167:
[----:B------:R-:W-:Y:S05]  /*14fa0*/  @!P0 BRA `(.L_x_2137) ;  /* 0x0000000000048947 */ /* 0x000fea0003800000 */
[----:B------:R-:W-:Y:S01]  /*14fb0*/  BPT.TRAP 0x1 ;  /* 0x000000040000795c */ /* 0x000fe20000300000 */
.L_x_2137:
[----:B------:R-:W2:Y:S02]  /*14fc0*/  LDL.LU R4, [R1+0xc] ;  /* 0x00000c0001047983 */ /* 0x000ea40000300800 */
[----:B--2---:R-:W-:-:S04]  /*14fd0*/  IMAD R4, R4, 0x8, R0 ;  /* 0x0000000804047824 */ /* 0x004fc800078e0200 */
[----:B------:R-:W2:Y:S02]  /*14fe0*/  SYNCS.PHASECHK.TRANS64.TRYWAIT P1, [R4+URZ+0x38860], R5 ;  /* 0x03886005040075a7 */ /* 0x000ea4000802017f */
[----:B--2---:R-:W-:Y:S05]  /*14ff0*/  @!P1 BRA `(.L_x_2138) ;  /* 0x00000008006c9947 */ /* 0x004fea0003800000 */
.L_x_2168:
[----:B------:R-:W-:Y:S05]  /*15000*/  @!P0 BRA `(.L_x_2139) ;  /* 0x0000000000048947 */ /* 0x000fea0003800000 */
[----:B------:R-:W-:Y:S01]  /*15010*/  BPT.TRAP 0x1 ;  /* 0x000000040000795c */ /* 0x000fe20000300000 */
.L_x_2139:
[----:B------:R-:W-:-:S04]  /*15020*/  IMAD R3, R3, 0x8, R0 ;  /* 0x0000000803037824 */ /* 0x000fc800078e0200 */
[----:B------:R-:W3:Y:S02]  /*15030*/  SYNCS.PHASECHK.TRANS64.TRYWAIT P1, [R3+URZ+0x38860], R2 ;  /* 0x03886002030075a7 */ /* 0x000ee4000802017f */
[----:B---3--:R-:W-:Y:S05]  /*15040*/  @!P1 BRA `(.L_x_2140) ;  /* 0x00000008006c9947 */ /* 0x008fea0003800000 */
.L_x_2169:
[----:B------:R-:W-:Y:S05]  /*15050*/  @!P0 BRA `(.L_x_2141) ;  /* 0x0000000000048947 */ /* 0x000fea0003800000 */
[----:B------:R-:W-:Y:S01]  /*15060*/  BPT.TRAP 0x1 ;  /* 0x000000040000795c */ /* 0x000fe20000300000 */
.L_x_2141:
[----:B------:R-:W4:Y:S02]  /*15070*/  SYNCS.PHASECHK.TRANS64.TRYWAIT P0, [R4+URZ+0x38880], R5 ;  /* 0x03888005040075a7 */ /* 0x000f24000800017f */
[----:B----4-:R-:W-:Y:S05]  /*15080*/  @!P0 BRA `(.L_x_2142) ;  /* 0x0000000800708947 */ /* 0x010fea0003800000 */
.L_x_2143:
[----:B------:R0:W0:Y:S02]  /*15090*/  SYNCS.PHASECHK.TRANS64.TRYWAIT P0, [R3+URZ+0x38880], R2 ;  /* 0x03888002030075a7 */ /* 0x000024000800017f */
[----:B0-----:R-:W-:Y:S05]  /*150a0*/  @!P0 NANOSLEEP.SYNCS 0x989680 ;  /* 0x009896800000895d */ /* 0x001fea0003900000 */
[----:B------:R-:W0:Y:S02]  /*150b0*/  @!P0 SYNCS.PHASECHK.TRANS64 P0, [R3+URZ+0x38880], R2 ;  /* 0x03888002030085a7 */ /* 0x000e24000800007f */
[----:B0-----:R-:W-:Y:S05]  /*150c0*/  @!P0 BRA `(.L_x_2143) ;  /* 0xfffffffc00f08947 */ /* 0x001fea000383ffff */
.L_x_2132:
[----:B------:R-:W-:Y:S05]  /*150d0*/  BSYNC B0 ;  /* 0x0000000000007941 */ /* 0x000fea0003800000 */
.L_x_2131:
[----:B------:R-:W-:Y:S05]  /*150e0*/  EXIT ;  /* 0x000000000000794d */ /* 0x000fea0003800000 */
.L_x_2004:
[----:B0-----:R-:W-:-:S04]  /*150f0*/  IMAD.U32 R3, RZ, RZ, UR41 ;  /* 0x00000029ff037e24 */ /* 0x001fc8000f8e00ff */
[----:B------:R0:W1:Y:S03]  /*15100*/  SYNCS.PHASECHK.TRANS64.TRYWAIT P1, [R3+URZ+0x38800], R6 ;  /* 0x03880006030075a7 */ /* 0x000066000802017f */
[----:B-1----:R-:W-:Y:S05]  /*15110*/  @!P1 NANOSLEEP.SYNCS 0x989680 ;  /* 0x009896800000995d */ /* 0x002fea0003900000 */
[----:B------:R-:W1:Y:S02]  /*15120*/  @!P1 SYNCS.PHASECHK.TRANS64 P1, [R3+URZ+0x38800], R6 ;  /* 0x03880006030095a7 */ /* 0x000e64000802007f */
[----:B-1----:R-:W-:Y:S05]  /*15130*/  @!P1 BRA `(.L_x_2004) ;  /* 0xfffffffc00ec9947 */ /* 0x002fea000383ffff */
[----:B------:R-:W-:Y:S05]  /*15140*/  BRA `(.L_x_2144) ;  /* 0xfffffec800f07947 */ /* 0x000fea000383ffff */
.L_x_2008:
[----:B-1----:R1:W2:Y:S02]  /*15150*/  SYNCS.PHASECHK.TRANS64.TRYWAIT P2, [R2+URZ+0x38830], R3 ;  /* 0x03883003020075a7 */ /* 0x0022a4000804017f */
[----:B--2---:R-:W-:Y:S05]  /*15160*/  @!P2 NANOSLEEP.SYNCS 0x989680 ;  /* 0x009896800000a95d */ /* 0x004fea0003900000 */
[----:B------:R-:W2:Y:S02]  /*15170*/  @!P2 SYNCS.PHASECHK.TRANS64 P2, [R2+URZ+0x38830], R3 ;  /* 0x038830030200a5a7 */ /* 0x000ea4000804007f */
[----:B--2---:R-:W-:Y:S05]  /*15180*/  @!P2 BRA `(.L_x_2008) ;  /* 0xfffffffc00f0a947 */ /* 0x004fea000383ffff */
[----:B------:R-:W-:Y:S05]  /*15190*/  BRA `(.L_x_2007) ;  /* 0xfffffecc00187947 */ /* 0x000fea000383ffff */
.L_x_2013:
[----:B-1----:R-:W-:-:S04]  /*151a0*/  IMAD.U32 R7, RZ, RZ, UR6 ;  /* 0x00000006ff077e24 */ /* 0x002fc8000f8e00ff */
[----:B------:R1:W2:Y:S03]  /*151b0*/  SYNCS.PHASECHK.TRANS64.TRYWAIT P2, [R7+URZ+0x38830], R6 ;  /* 0x03883006070075a7 */ /* 0x0002a6000804017f */
[----:B--2---:R-:W-:Y:S05]  /*151c0*/  @!P2 NANOSLEEP.SYNCS 0x989680 ;  /* 0x009896800000a95d */ /* 0x004fea0003900000 */
[----:B------:R-:W2:Y:S02]  /*151d0*/  @!P2 SYNCS.PHASECHK.TRANS64 P2, [R7+URZ+0x38830], R6 ;  /* 0x038830060700a5a7 */ /* 0x000ea4000804007f */
[----:B--2---:R-:W-:Y:S05]  /*151e0*/  @!P2 BRA `(.L_x_2013) ;  /* 0xfffffffc00eca947 */ /* 0x004fea000383ffff */
[----:B------:R-:W-:Y:S05]  /*151f0*/  BRA `(.L_x_2010) ;  /* 0xffffff0000707947 */ /* 0x000fea000383ffff */
.L_x_2017:
[----:B-1----:R-:W-:-:S04]  /*15200*/  IMAD.U32 R7, RZ, RZ, UR6 ;  /* 0x00000006ff077e24 */ /* 0x002fc8000f8e00ff */
[----:B------:R1:W2:Y:S03]  /*15210*/  SYNCS.PHASECHK.TRANS64.TRYWAIT P2, [R7+URZ+0x38850], R6 ;  /* 0x03885006070075a7 */ /* 0x0002a6000804017f */
[----:B--2---:R-:W-:Y:S05]  /*15220*/  @!P2 NANOSLEEP.SYNCS 0x989680 ;  /* 0x009896800000a95d */ /* 0x004fea0003900000 */
[----:B------:R-:W2:Y:S02]  /*15230*/  @!P2 SYNCS.PHASECHK.TRANS64 P2, [R7+URZ+0x38850], R6 ;  /* 0x038850060700a5a7 */ /* 0x000ea4000804007f */
[----:B--2---:R-:W-:Y:S05]  /*15240*/  @!P2 BRA `(.L_x_2017) ;  /* 0xfffffffc00eca947 */ /* 0x004fea000383ffff */
[----:B------:R-:W-:Y:S05]  /*15250*/  BRA `(.L_x_2014) ;  /* 0xffffff04003c7947 */ /* 0x000fea000383ffff */
.L_x_2024:
[----:B-1----:R-:W-:-:S04]  /*15260*/  IMAD.U32 R7, RZ, RZ, UR6 ;  /* 0x00000006ff077e24 */ /* 0x002fc8000f8e00ff */
[----:B------:R1:W2:Y:S03]  /*15270*/  SYNCS.PHASECHK.TRANS64.TRYWAIT P2, [R7+URZ+0x38830], R6 ;  /* 0x03883006070075a7 */ /* 0x0002a6000804017f */
[----:B--2---:R-:W-:Y:S05]  /*15280*/  @!P2 NANOSLEEP.SYNCS 0x989680 ;  /* 0x009896800000a95d */ /* 0x004fea0003900000 */
[----:B------:R-:W2:Y:S02]  /*15290*/  @!P2 SYNCS.PHASECHK.TRANS64 P2, [R7+URZ+0x38830], R6 ;  /* 0x038830060700a5a7 */ /* 0x000ea4000804007f */
[----:B--2---:R-:W-:Y:S05]  /*152a0*/  @!P2 BRA `(.L_x_2024) ;  /* 0xfffffffc00eca947 */ /* 0x004fea000383ffff */
[----:B------:R-:W-:Y:S05]  /*152b0*/  BRA `(.L_x_2021) ;  /* 0xffffff34004c7947 */ /* 0x000fea000383ffff */
.L_x_2028:
[----:B-1----:R-:W-:-:S04]  /*152c0*/  IMAD.U32 R7, RZ, RZ, UR6 ;  /* 0x00000006ff077e24 */ /* 0x002fc8000f8e00ff */
[----:B------:R1:W2:Y:S03]  /*152d0*/  SYNCS.PHASECHK.TRANS64.TRYWAIT P2, [R7+URZ+0x38850], R6 ;  /* 0x03885006070075a7 */ /* 0x0002a6000804017f */
[----:B--2---:R-:W-:Y:S05]  /*152e0*/  @!P2 NANOSLEEP.SYNCS 0x989680 ;  /* 0x009896800000a95d */ /* 0x004fea0003900000 */
[----:B------:R-:W2:Y:S02]  /*152f0*/  @!P2 SYNCS.PHASECHK.TRANS64 P2, [R7+URZ+0x38850], R6 ;  /* 0x038850060700a5a7 */ /* 0x000ea4000804007f */
[----:B--2---:R-:W-:Y:S05]  /*15300*/  @!P2 BRA `(.L_x_2028) ;  /* 0xfffffffc00eca947 */ /* 0x004fea000383ffff */
[----:B------:R-:W-:Y:S05]  /*15310*/  BRA `(.L_x_2025) ;  /* 0xffffff3800187947 */ /* 0x000fea000383ffff */
.L_x_2034:
[----:B-1----:R-:W-:-:S04]  /*15320*/  IMAD.U32 R5, RZ, RZ, UR16 ;  /* 0x00000010ff057e24 */ /* 0x002fc8000f8e00ff */
[----:B------:R1:W2:Y:S03]  /*15330*/  SYNCS.PHASECHK.TRANS64.TRYWAIT P1, [R5+URZ+0x38850], R0 ;  /* 0x03885000050075a7 */ /* 0x0002a6000802017f */
[----:B--2---:R-:W-:Y:S05]  /*15340*/  @!P1 NANOSLEEP.SYNCS 0x989680 ;  /* 0x009896800000995d */ /* 0x004fea0003900000 */
[----:B------:R-:W2:Y:S02]  /*15350*/  @!P1 SYNCS.PHASECHK.TRANS64 P1, [R5+URZ+0x38850], R0 ;  /* 0x03885000050095a7 */ /* 0x000ea4000802007f */
[----:B--2---:R-:W-:Y:S05]  /*15360*/  @!P1 BRA `(.L_x_2034) ;  /* 0xfffffffc00ec9947 */ /* 0x004fea000383ffff */
[----:B------:R-:W-:Y:S05]  /*15370*/  BRA `(.L_x_2033) ;  /* 0xffffff5c00b47947 */ /* 0x000fea000383ffff */
.L_x_2076:
[----:B------:R-:W-:Y:S02]  /*15380*/  IMAD.MOV.U32 R13, RZ, RZ, R4 ;  /* 0x000000ffff0d7224 */ /* 0x000fe400078e0004 */
[----:B------:R-:W-:Y:S02]  /*15390*/  IMAD.MOV.U32 R12, RZ, RZ, RZ ;  /* 0x000000ffff0c7224 */ /* 0x000fe400078e00ff */
[----:B------:R-:W-:Y:S02]  /*153a0*/  IMAD.MOV.U32 R11, RZ, RZ, 0x1f ;  /* 0x0000001fff0b7424 */ /* 0x000fe400078e00ff */
[----:B------:R-:W-:-:S07]  /*153b0*/  IMAD.MOV.U32 R15, RZ, RZ, -0x1 ;  /* 0xffffffffff0f7424 */ /* 0x000fce00078e00ff */
[----:B0-----:R-:W-:Y:S05]  /*153c0*/  WARPSYNC.COLLECTIVE R15, `(.L_x_2145) ;  /* 0x000000000f087348 */ /* 0x001fea0003c00000 */
[----:B------:R1:W2:Y:S02]  /*153d0*/  SHFL.IDX P6, R14, R13, R12, R11 ;  /* 0x0000000c0d0e7389 */ /* 0x0002a400000c000b */
[----:B012---:R-:W-:Y:S01]  /*153e0*/  ENDCOLLECTIVE ;  /* 0x000000000000791b */ /* 0x007fe20003800000 */
.L_x_2145:
[----:B------:R-:W-:Y:S05]  /*153f0*/  BRA `(.L_x_2146) ;  /* 0xffffffc0008c7947 */ /* 0x000fea000383ffff */
.L_x_2078:
[----:B------:R-:W-:Y:S01]  /*15400*/  BSSY B0, `(.L_x_2147) ;  /* 0x0000006000007945 */ /* 0x000fe20003800000 */
[----:B------:R-:W-:-:S07]  /*15410*/  IMAD.MOV.U32 R15, RZ, RZ, -0x1 ;  /* 0xffffffffff0f7424 */ /* 0x000fce00078e00ff */
[----:B------:R-:W-:Y:S05]  /*15420*/  WARPSYNC.COLLECTIVE R15, `(.L_x_2148) ;  /* 0x000000000f0c7348 */ /* 0x000fea0003c00000 */
[----:B------:R-:W-:Y:S02]  /*15430*/  ELECT P6, UR62, PT ;  /* 0x00000000003e782f */ /* 0x000fe400038c0000 */
[----:B------:R-:W-:Y:S01]  /*15440*/  MOV R14, UR62 ;  /* 0x0000003e000e7c02 */ /* 0x000fe20008000f00 */
[----:B------:R-:W-:Y:S10]  /*15450*/  ENDCOLLECTIVE ;  /* 0x000000000000791b */ /* 0x000ff40003800000 */
.L_x_2148:
[----:B------:R-:W-:Y:S05]  /*15460*/  BSYNC B0 ;  /* 0x0000000000007941 */ /* 0x000fea0003800000 */
.L_x_2147:
[----:B------:R-:W-:Y:S05]  /*15470*/  BRA `(.L_x_2149) ;  /* 0xffffffc000887947 */ /* 0x000fea000383ffff */
.L_x_2081:
[----:B0-----:R0:W1:Y:S02]  /*15480*/  SYNCS.PHASECHK.TRANS64.TRYWAIT P2, [R3+URZ+0x38880], R6 ;  /* 0x03888006030075a7 */ /* 0x001064000804017f */
[----:B-1----:R-:W-:Y:S05]  /*15490*/  @!P2 NANOSLEEP.SYNCS 0x989680 ;  /* 0x009896800000a95d */ /* 0x002fea0003900000 */
[----:B------:R-:W1:Y:S02]  /*154a0*/  @!P2 SYNCS.PHASECHK.TRANS64 P2, [R3+URZ+0x38880], R6 ;  /* 0x038880060300a5a7 */ /* 0x000e64000804007f */
[----:B-1----:R-:W-:Y:S05]  /*154b0*/  @!P2 BRA `(.L_x_2081) ;  /* 0xfffffffc00f0a947 */ /* 0x002fea000383ffff */
[----:B------:R-:W-:Y:S05]  /*154c0*/  BRA `(.L_x_2150) ;  /* 0xffffffc000e87947 */ /* 0x000fea000383ffff */
.L_x_2083:
[----:B-1----:R1:W2:Y:S02]  /*154d0*/  SYNCS.PHASECHK.TRANS64.TRYWAIT P2, [R3+URZ+0x38840], R6 ;  /* 0x03884006030075a7 */ /* 0x0022a4000804017f */
[----:B--2---:R-:W-:Y:S05]  /*154e0*/  @!P2 NANOSLEEP.SYNCS 0x989680 ;  /* 0x009896800000a95d */ /* 0x004fea0003900000 */
[----:B------:R-:W2:Y:S02]  /*154f0*/  @!P2 SYNCS.PHASECHK.TRANS64 P2, [R3+URZ+0x38840], R6 ;  /* 0x038840060300a5a7 */ /* 0x000ea4000804007f */
[----:B--2---:R-:W-:Y:S05]  /*15500*/  @!P2 BRA `(.L_x_2083) ;  /* 0xfffffffc00f0a947 */ /* 0x004fea000383ffff */
[----:B------:R-:W-:Y:S05]  /*15510*/  BRA `(.L_x_2151) ;  /* 0xffffffc400587947 */ /* 0x000fea000383ffff */
.L_x_2086:
[----:B--2---:R2:W3:Y:S02]  /*15520*/  SYNCS.PHASECHK.TRANS64.TRYWAIT P0, [R19+URZ+0x38820], R2 ;  /* 0x03882002130075a7 */ /* 0x0044e4000800017f */
[----:B---3--:R-:W-:Y:S05]  /*15530*/  @!P0 NANOSLEEP.SYNCS 0x989680 ;  /* 0x009896800000895d */ /* 0x008fea0003900000 */
[----:B------:R-:W3:Y:S02]  /*15540*/  @!P0 SYNCS.PHASECHK.TRANS64 P0, [R19+URZ+0x38820], R2 ;  /* 0x03882002130085a7 */ /* 0x000ee4000800007f */
[----:B---3--:R-:W-:Y:S05]  /*15550*/  @!P0 BRA `(.L_x_2086) ;  /* 0xfffffffc00f08947 */ /* 0x008fea000383ffff */
[----:B------:R-:W-:Y:S05]  /*15560*/  BRA `(.L_x_2152) ;  /* 0xffffffc8003c7947 */ /* 0x000fea000383ffff */
.L_x_2092:
[----:B-1----:R1:W3:Y:S02]  /*15570*/  SYNCS.PHASECHK.TRANS64.TRYWAIT P0, [R4+URZ+0x38880], R3 ;  /* 0x03888003040075a7 */ /* 0x0022e4000800017f */
[----:B---3--:R-:W-:Y:S05]  /*15580*/  @!P0 NANOSLEEP.SYNCS 0x989680 ;  /* 0x009896800000895d */ /* 0x008fea0003900000 */
[----:B------:R-:W3:Y:S02]  /*15590*/  @!P0 SYNCS.PHASECHK.TRANS64 P0, [R4+URZ+0x38880], R3 ;  /* 0x03888003040085a7 */ /* 0x000ee4000800007f */
[----:B---3--:R-:W-:Y:S05]  /*155a0*/  @!P0 BRA `(.L_x_2092) ;  /* 0xfffffffc00f08947 */ /* 0x008fea000383ffff */
[----:B------:R-:W-:Y:S05]  /*155b0*/  BRA `(.L_x_2153) ;  /* 0xffffffc800e87947 */ /* 0x000fea000383ffff */
.L_x_2098:
[----:B--2---:R2:W3:Y:S02]  /*155c0*/  SYNCS.PHASECHK.TRANS64.TRYWAIT P0, [R4+URZ+0x38840], R3 ;  /* 0x03884003040075a7 */ /* 0x0044e4000800017f */
[----:B---3--:R-:W-:Y:S05]  /*155d0*/  @!P0 NANOSLEEP.SYNCS 0x989680 ;  /* 0x009896800000895d */ /* 0x008fea0003900000 */
[----:B------:R-:W3:Y:S02]  /*155e0*/  @!P0 SYNCS.PHASECHK.TRANS64 P0, [R4+URZ+0x38840], R3 ;  /* 0x03884003040085a7 */ /* 0x000ee4000800007f */
[----:B---3--:R-:W-:Y:S05]  /*155f0*/  @!P0 BRA `(.L_x_2098) ;  /* 0xfffffffc00f08947 */ /* 0x008fea000383ffff */
[----:B------:R-:W-:Y:S05]  /*15600*/  BRA `(.L_x_2154) ;  /* 0xffffffcc00b07947 */ /* 0x000fea000383ffff */
.L_x_2105:
[----:B---3--:R-:W3:Y:S02]  /*15610*/  LDL R3, [R1+0x4] ;  /* 0x0000040001037983 */ /* 0x008ee40000100800 */
[----:B---3--:R3:W4:Y:S02]  /*15620*/  SYNCS.PHASECHK.TRANS64.TRYWAIT P2, [R3+URZ+0x38870], R2 ;  /* 0x03887002030075a7 */ /* 0x008724000804017f */
[----:B----4-:R-:W-:Y:S05]  /*15630*/  @!P2 NANOSLEEP.SYNCS 0x989680 ;  /* 0x009896800000a95d */ /* 0x010fea0003900000 */
[----:B------:R-:W4:Y:S02]  /*15640*/  @!P2 SYNCS.PHASECHK.TRANS64 P2, [R3+URZ+0x38870], R2 ;  /* 0x038870020300a5a7 */ /* 0x000f24000804007f */
[----:B----4-:R-:W-:Y:S05]  /*15650*/  @!P2 BRA `(.L_x_2105) ;  /* 0xfffffffc00eca947 */ /* 0x010fea000383ffff */
[----:B------:R-:W-:Y:S05]  /*15660*/  BRA `(.L_x_2155) ;  /* 0xffffffd000907947 */ /* 0x000fea000383ffff */
.L_x_2107:
[----:B-1----:R-:W3:Y:S02]  /*15670*/  LDL R4, [R1+0x4] ;  /* 0x0000040001047983 */ /* 0x002ee40000100800 */
[----:B---3--:R1:W3:Y:S02]  /*15680*/  SYNCS.PHASECHK.TRANS64.TRYWAIT P2, [R4+URZ+0x38860], R3 ;  /* 0x03886003040075a7 */ /* 0x0082e4000804017f */
[----:B---3--:R-:W-:Y:S05]  /*15690*/  @!P2 NANOSLEEP.SYNCS 0x989680 ;  /* 0x009896800000a95d */ /* 0x008fea0003900000 */
[----:B------:R-:W3:Y:S02]  /*156a0*/  @!P2 SYNCS.PHASECHK.TRANS64 P2, [R4+URZ+0x38860], R3 ;  /* 0x038860030400a5a7 */ /* 0x000ee4000804007f */
[----:B---3--:R-:W-:Y:S05]  /*156b0*/  @!P2 BRA `(.L_x_2107) ;  /* 0xfffffffc00eca947 */ /* 0x008fea000383ffff */
[----:B------:R-:W-:Y:S05]  /*156c0*/  BRA `(.L_x_2156) ;  /* 0xffffffd000987947 */ /* 0x000fea000383ffff */
.L_x_2114:
[----:B--2---:R2:W3:Y:S02]  /*156d0*/  SYNCS.PHASECHK.TRANS64.TRYWAIT P0, [R3+URZ+0x38870], R0 ;  /* 0x03887000030075a7 */ /* 0x0044e4000800017f */
[----:B---3--:R-:W-:Y:S05]  /*156e0*/  @!P0 NANOSLEEP.SYNCS 0x989680 ;  /* 0x009896800000895d */ /* 0x008fea0003900000 */
[----:B------:R-:W3:Y:S02]  /*156f0*/  @!P0 SYNCS.PHASECHK.TRANS64 P0, [R3+URZ+0x38870], R0 ;  /* 0x03887000030085a7 */ /* 0x000ee4000800007f */
[----:B---3--:R-:W-:Y:S05]  /*15700*/  @!P0 BRA `(.L_x_2114) ;  /* 0xfffffffc00f08947 */ /* 0x008fea000383ffff */
[----:B------:R-:W-:Y:S05]  /*15710*/  BRA `(.L_x_2157) ;  /* 0xffffffdc00887947 */ /* 0x000fea000383ffff */
.L_x_2116:
[----:B--2---:R2:W3:Y:S02]  /*15720*/  SYNCS.PHASECHK.TRANS64.TRYWAIT P0, [R3+URZ+0x38860], R0 ;  /* 0x03886000030075a7 */ /* 0x0044e4000800017f */
[----:B---3--:R-:W-:Y:S05]  /*15730*/  @!P0 NANOSLEEP.SYNCS 0x989680 ;  /* 0x009896800000895d */ /* 0x008fea0003900000 */
[----:B------:R-:W3:Y:S02]  /*15740*/  @!P0 SYNCS.PHASECHK.TRANS64 P0, [R3+URZ+0x38860], R0 ;  /* 0x03886000030085a7 */ /* 0x000ee4000800007f */
[----:B---3--:R-:W-:Y:S05]  /*15750*/  @!P0 BRA `(.L_x_2116) ;  /* 0xfffffffc00f08947 */ /* 0x008fea000383ffff */
[----:B------:R-:W-:Y:S05]  /*15760*/  BRA `(.L_x_2158) ;  /* 0xffffffdc00907947 */ /* 0x000fea000383ffff */
.L_x_2129:
[----:B0-----:R0:W1:Y:S02]  /*15770*/  SYNCS.PHASECHK.TRANS64.TRYWAIT P0, [R0+URZ+0x38820], R3 ;  /* 0x03882003000075a7 */ /* 0x001064000800017f */
[----:B-1----:R-:W-:Y:S05]  /*15780*/  @!P0 NANOSLEEP.SYNCS 0x989680 ;  /* 0x009896800000895d */ /* 0x002fea0003900000 */
[----:B------:R-:W1:Y:S02]  /*15790*/  @!P0 SYNCS.PHASECHK.TRANS64 P0, [R0+URZ+0x38820], R3 ;  /* 0x03882003000085a7 */ /* 0x000e64000800007f */
[----:B-1----:R-:W-:Y:S05]  /*157a0*/  @!P0 BRA `(.L_x_2129) ;  /* 0xfffffffc00f08947 */ /* 0x002fea000383ffff */
[----:B------:R-:W-:Y:S05]  /*157b0*/  BRA `(.L_x_2159) ;  /* 0xfffffff4006c7947 */ /* 0x000fea000383ffff */
.L_x_2130:
        /* <DEDUP_REMOVED lines=11> */
.L_x_2161:
[----:B------:R-:W-:Y:S05]  /*15870*/  BSYNC B0 ;  /* 0x0000000000007941 */ /* 0x000fea0003800000 */
.L_x_2160:
[----:B------:R-:W-:Y:S05]  /*15880*/  BRA `(.L_x_2162) ;  /* 0xfffffff400547947 */ /* 0x000fea000383ffff */
.L_x_2133:
[----:B------:R-:W-:Y:S01]  /*15890*/  BSSY B1, `(.L_x_2163) ;  /* 0x0000006000017945 */ /* 0x000fe20003800000 */
[----:B------:R-:W-:-:S07]  /*158a0*/  IMAD.MOV.U32 R15, RZ, RZ, -0x1 ;  /* 0xffffffffff0f7424 */ /* 0x000fce00078e00ff */
[----:B01----:R-:W-:Y:S05]  /*158b0*/  WARPSYNC.COLLECTIVE R15, `(.L_x_2164) ;  /* 0x000000000f0c7348 */ /* 0x003fea0003c00000 */
[----:B------:R-:W-:Y:S02]  /*158c0*/  ELECT P6, UR62, PT ;  /* 0x00000000003e782f */ /* 0x000fe400038c0000 */
[----:B------:R-:W-:Y:S01]  /*158d0*/  MOV R14, UR62 ;  /* 0x0000003e000e7c02 */ /* 0x000fe20008000f00 */
[----:B01----:R-:W-:Y:S10]  /*158e0*/  ENDCOLLECTIVE ;  /* 0x000000000000791b */ /* 0x003ff40003800000 */
.L_x_2164:
[----:B------:R-:W-:Y:S05]  /*158f0*/  BSYNC B1 ;  /* 0x0000000000017941 */ /* 0x000fea0003800000 */
.L_x_2163:
[----:B------:R-:W-:Y:S05]  /*15900*/  BRA `(.L_x_2165) ;  /* 0xfffffff4004c7947 */ /* 0x000fea000383ffff */
.L_x_2135:
[----:B0-----:R0:W1:Y:S02]  /*15910*/  SYNCS.PHASECHK.TRANS64.TRYWAIT P1, [R6+URZ], R5 ;  /* 0x00000005060075a7 */ /* 0x001064000802017f */
[----:B-1----:R-:W-:Y:S05]  /*15920*/  @!P1 NANOSLEEP.SYNCS 0x989680 ;  /* 0x009896800000995d */ /* 0x002fea0003900000 */
[----:B------:R-:W1:Y:S02]  /*15930*/  @!P1 SYNCS.PHASECHK.TRANS64 P1, [R6+URZ], R5 ;  /* 0x00000005060095a7 */ /* 0x000e64000802007f */
[----:B-1----:R-:W-:Y:S05]  /*15940*/  @!P1 BRA `(.L_x_2135) ;  /* 0xfffffffc00f09947 */ /* 0x002fea000383ffff */
[----:B------:R-:W-:Y:S05]  /*15950*/  BRA `(.L_x_2166) ;  /* 0xfffffff400887947 */ /* 0x000fea000383ffff */
.L_x_2136:
[----:B-1----:R1:W2:Y:S02]  /*15960*/  SYNCS.PHASECHK.TRANS64.TRYWAIT P1, [R7+URZ], R2 ;  /* 0x00000002070075a7 */ /* 0x0022a4000802017f */
[----:B--2---:R-:W-:Y:S05]  /*15970*/  @!P1 NANOSLEEP.SYNCS 0x989680 ;  /* 0x009896800000995d */ /* 0x004fea0003900000 */
[----:B------:R-:W2:Y:S02]  /*15980*/  @!P1 SYNCS.PHASECHK.TRANS64 P1, [R7+URZ], R2 ;  /* 0x00000002070095a7 */ /* 0x000ea4000802007f */
[----:B--2---:R-:W-:Y:S05]  /*15990*/  @!P1 BRA `(.L_x_2136) ;  /* 0xfffffffc00f09947 */ /* 0x004fea000383ffff */
[----:B------:R-:W-:Y:S05]  /*159a0*/  BRA `(.L_x_2167) ;  /* 0xfffffff4007c7947 */ /* 0x000fea000383ffff */
.L_x_2138:
[----:B--2---:R2:W3:Y:S02]  /*159b0*/  SYNCS.PHASECHK.TRANS64.TRYWAIT P1, [R4+URZ+0x38860], R5 ;  /* 0x03886005040075a7 */ /* 0x0044e4000802017f */
[----:B---3--:R-:W-:Y:S05]  /*159c0*/  @!P1 NANOSLEEP.SYNCS 0x989680 ;  /* 0x009896800000995d */ /* 0x008fea0003900000 */
[----:B------:R-:W3:Y:S02]  /*159d0*/  @!P1 SYNCS.PHASECHK.TRANS64 P1, [R4+URZ+0x38860], R5 ;  /* 0x03886005040095a7 */ /* 0x000ee4000802007f */
[----:B---3--:R-:W-:Y:S05]  /*159e0*/  @!P1 BRA `(.L_x_2138) ;  /* 0xfffffffc00f09947 */ /* 0x008fea000383ffff */
[----:B------:R-:W-:Y:S05]  /*159f0*/  BRA `(.L_x_2168) ;  /* 0xfffffff400807947 */ /* 0x000fea000383ffff */
.L_x_2140:
[----:B---3--:R3:W4:Y:S02]  /*15a00*/  SYNCS.PHASECHK.TRANS64.TRYWAIT P1, [R3+URZ+0x38860], R2 ;  /* 0x03886002030075a7 */ /* 0x008724000802017f */
[----:B----4-:R-:W-:Y:S05]  /*15a10*/  @!P1 NANOSLEEP.SYNCS 0x989680 ;  /* 0x009896800000995d */ /* 0x010fea0003900000 */
[----:B------:R-:W4:Y:S02]  /*15a20*/  @!P1 SYNCS.PHASECHK.TRANS64 P1, [R3+URZ+0x38860], R2 ;  /* 0x03886002030095a7 */ /* 0x000f24000802007f */
[----:B----4-:R-:W-:Y:S05]  /*15a30*/  @!P1 BRA `(.L_x_2140) ;  /* 0xfffffffc00f09947 */ /* 0x010fea000383ffff */
[----:B------:R-:W-:Y:S05]  /*15a40*/  BRA `(.L_x_2169) ;  /* 0xfffffff400807947 */ /* 0x000fea000383ffff */
.L_x_2142:
[----:B----4-:R4:W0:Y:S02]  /*15a50*/  SYNCS.PHASECHK.TRANS64.TRYWAIT P0, [R4+URZ+0x38880], R5 ;  /* 0x03888005040075a7 */ /* 0x010824000800017f */
[----:B0-----:R-:W-:Y:S05]  /*15a60*/  @!P0 NANOSLEEP.SYNCS 0x989680 ;  /* 0x009896800000895d */ /* 0x001fea0003900000 */
[----:B------:R-:W0:Y:S02]  /*15a70*/  @!P0 SYNCS.PHASECHK.TRANS64 P0, [R4+URZ+0x38880], R5 ;  /* 0x03888005040085a7 */ /* 0x000e24000800007f */
[----:B0-----:R-:W-:Y:S05]  /*15a80*/  @!P0 BRA `(.L_x_2142) ;  /* 0xfffffffc00f08947 */ /* 0x001fea000383ffff */
[----:B------:R-:W-:Y:S05]  /*15a90*/  BRA `(.L_x_2143) ;  /* 0xfffffff4007c7947 */ /* 0x000fea000383ffff */
.L_x_2170:
        /* <DEDUP_REMOVED lines=14> */
.L_x_12341:


//--------------------- .text._ZN7cutlass13device_kernelIN5flash11enable_sm90INS1_16FlashAttnFwdSm90INS1_25CollectiveMainloopFwdSm90ILi2EN4cute5tupleIJNS5_1CILi1EEES8_S8_EEENS6_IJNS7_ILi128EEESA_NS7_ILi256EEEEEELi256ENS_12float_e4m3_tEfNS_4arch4Sm90ELb1ELb0ELb1ELb1ELb0ELb1ELb0ELb1ELb1ELb0ELb0ELb0EEENS1_21CollectiveEpilogueFwdINS6_IJSA_SB_SA_EEES9_NS_10bfloat16_tESF_Li256ELb1ELb0ELb0ELb1EEENS1_36VarlenDynamicPersistentTileSchedulerILi128ELi128ELi256ELi128ELb0ELb0ELb1ELb1ELb1ELb1EEEEEEEEEvNT_6ParamsE --------------------------
	.section	.text._ZN7cutlass13device_kernelIN5flash11enable_sm90INS1_16FlashAttnFwdSm90INS1_25CollectiveMainloopFwdSm90ILi2EN4cute5tupleIJNS5_1CILi1EEES8_S8_EEENS6_IJNS7_ILi128EEESA_NS7_ILi256EEEEEELi256ENS_12float_e4m3_tEfNS_4arch4Sm90ELb1ELb0ELb1ELb1ELb0ELb1ELb0ELb1ELb1ELb0ELb0ELb0EEENS1_21CollectiveEpilogueFwdINS6_IJSA_SB_SA_EEES9_NS_10bfloat16_tESF_Li256ELb1ELb0ELb0ELb1EEENS1_36VarlenDynamicPersistentTileSchedulerILi128ELi128ELi256ELi128ELb0ELb0ELb1ELb1ELb1ELb1EEEEEEEEEvNT_6ParamsE,"ax",@progbits
	.align	128
.text._ZN7cutlass13device_kernelIN5flash11enable_sm90INS1_16FlashAttnFwdSm90INS1_25CollectiveMainloopFwdSm90ILi2EN4cute5tupleIJNS5_1CILi1EEES8_S8_EEENS6_IJNS7_ILi128EEESA_NS7_ILi256EEEEEELi256ENS_12float_e4m3_tEfNS_4arch4Sm90ELb1ELb0ELb1ELb1ELb0ELb1ELb0ELb1ELb1ELb0ELb0ELb0EEENS1_21CollectiveEpilogueFwdINS6_IJSA_SB_SA_EEES9_NS_10bfloat16_tESF_Li256ELb1ELb0ELb0ELb1EEENS1_36VarlenDynamicPersistentTileSchedulerILi128ELi128ELi256ELi128ELb0ELb0ELb1ELb1ELb1ELb1EEEEEEEEEvNT_6ParamsE:
        .type           _ZN7cutlass13device_kernelIN5flash11enable_sm90INS1_16FlashAttnFwdSm90INS1_25CollectiveMainloopFwdSm90ILi2EN4cute5tupleIJNS5_1CILi1EEES8_S8_EEENS6_IJNS7_ILi128EEESA_NS7_ILi256EEEEEELi256ENS_12float_e4m3_tEfNS_4arch4Sm90ELb1ELb0ELb1ELb1ELb0ELb1ELb0ELb1ELb1ELb0ELb0ELb0EEENS1_21CollectiveEpilogueFwdINS6_IJSA_SB_SA_EEES9_NS_10bfloat16_tESF_Li256ELb1ELb0ELb0ELb1EEENS1_36VarlenDynamicPersistentTileSchedulerILi128ELi128ELi256ELi128ELb0ELb0ELb1ELb1ELb1ELb1EEEEEEEEEvNT_6ParamsE,@function
        .size           _ZN7cutlass13device_kernelIN5flash11enable_sm90INS1_16FlashAttnFwdSm90INS1_25CollectiveMainloopFwdSm90ILi2EN4cute5tupleIJNS5_1CILi1EEES8_S8_EEENS6_IJNS7_ILi128EEESA_NS7_ILi256EEEEEELi256ENS_12float_e4m3_tEfNS_4arch4Sm90ELb1ELb0ELb1ELb1ELb0ELb1ELb0ELb1ELb1ELb0ELb0ELb0EEENS1_21CollectiveEpilogueFwdINS6_IJSA_SB_SA_EEES9_NS_10bfloat16_tESF_Li256ELb1ELb0ELb0ELb1EEENS1_36VarlenDynamicPersistentTileSchedulerILi128ELi128ELi256ELi128ELb0ELb0ELb1ELb1ELb1ELb1EEEEEEEEEvNT_6ParamsE,(.L_x_12342 - _ZN7cutlass13device_kernelIN5flash11enable_sm90INS1_16FlashAttnFwdSm90INS1_25CollectiveMainloopFwdSm90ILi2EN4cute5tupleIJNS5_1CILi1EEES8_S8_EEENS6_IJNS7_ILi128EEESA_NS7_ILi256EEEEEELi256ENS_12float_e4m3_tEfNS_4arch4Sm90ELb1ELb0ELb1ELb1ELb0ELb1ELb0ELb1ELb1ELb0ELb0ELb0EEENS1_21CollectiveEpilogueFwdINS6_IJSA_SB_SA_EEES9_NS_10bfloat16_tESF_Li256ELb1ELb0ELb0ELb1EEENS1_36VarlenDynamicPersistentTileSchedulerILi128ELi128ELi256ELi128ELb0ELb0ELb1ELb1ELb1ELb1EEEEEEEEEvNT_6ParamsE)
        .other          _ZN7cutlass13device_kernelIN5flash11enable_sm90INS1_16FlashAttnFwdSm90INS1_25CollectiveMainloopFwdSm90ILi2EN4cute5tupleIJNS5_1CILi1EEES8_S8_EEENS6_IJNS7_ILi128EEESA_NS7_ILi256EEEEEELi256ENS_12float_e4m3_tEfNS_4arch4Sm90ELb1ELb0ELb1ELb1ELb0ELb1ELb0ELb1ELb1ELb0ELb0ELb0EEENS1_21CollectiveEpilogueFwdINS6_IJSA_SB_SA_EEES9_NS_10bfloat16_tESF_Li256ELb1ELb0ELb0ELb1EEENS1_36VarlenDynamicPersistentTileSchedulerILi128ELi128ELi256ELi128ELb0ELb0ELb1ELb1ELb1ELb1EEEEEEEEEvNT_6ParamsE,@"STO_CUDA_ENTRY STV_DEFAULT"
_ZN7cutlass13device_kernelIN5flash11enable_sm90INS1_16FlashAttnFwdSm90INS1_25CollectiveMainloopFwdSm90ILi2EN4cute5tupleIJNS5_1CILi1EEES8_S8_EEENS6_IJNS7_ILi128EEESA_NS7_ILi256EEEEEELi256ENS_12float_e4m3_tEfNS_4arch4Sm90ELb1ELb0ELb1ELb1ELb0ELb1ELb0ELb1ELb1ELb0ELb0ELb0EEENS1_21CollectiveEpilogueFwdINS6_IJSA_SB_SA_EEES9_NS_10bfloat16_tESF_Li256ELb1ELb0ELb0ELb1EEENS1_36VarlenDynamicPersistentTileSchedulerILi128ELi128ELi256ELi128ELb0ELb0ELb1ELb1ELb1ELb1EEEEEEEEEvNT_6ParamsE:
        /* <DEDUP_REMOVED lines=27> */
.L_x_2172:
[----:B------:R-:W-:Y:S05]  /*01b0*/  BSYNC B0 ;  /* 0x0000000000007941 */ /* 0x000fea0003800000 */
.L_x_2171:
        /* <DEDUP_REMOVED lines=41> */
.L_x_2173:
        /* <DEDUP_REMOVED lines=22> */
.L_x_2174:
        /* <DEDUP_REMOVED lines=18> */
.L_x_2175:
        /* <DEDUP_REMOVED lines=22> */
.L_x_2176:
        /* <DEDUP_REMOVED lines=22> */
.L_x_2177:
        /* <DEDUP_REMOVED lines=8> */
.L_x_2180:
        /* <DEDUP_REMOVED lines=31> */
[----:B------:R-:W-:Y:S01]  /*0c00*/  LEA.HI R2, R3, R0, RZ, 0x7 ;  /* 0x0000000003027211 */ /* 0x000fe200078f38ff */
[----:B------:R-:W-:Y:S01]  /*0c10*/  IMAD.SHL.U32 R6, R5, 0x20, RZ ;  /* 0x0000002005067824 */ /* 0x000fe200078e00ff */
[----:B------:R-:W-:Y:S02]  /*0c20*/  LOP3.LUT R5, R4, 0x3fffff0, RZ, 0xc0, !PT ;  /* 0x03fffff004057812 */ /* 0x000fe400078ec0ff */
[----:B------:R-:W-:Y:S02]  /*0c30*/  SHF.R.S32.HI R7, RZ, 0x4, R4 ;  /* 0x00000004ff077819 */ /* 0x000fe40000011404 */
[----:B------:R-:W-:Y:S01]  /*0c40*/  LOP3.LUT R9, R2, 0xffffff80, RZ, 0xc0, !PT ;  /* 0xffffff8002097812 */ /* 0x000fe200078ec0ff */
[----:B------:R-:W-:Y:S01]  /*0c50*/  IMAD.IADD R5, R0, 0x1, -R5 ;  /* 0x0000000100057824 */ /* 0x000fe200078e0a05 */
[----:B------:R-:W-:-:S02]  /*0c60*/  LOP3.LUT R6, R6, 0xfffffc00, RZ, 0xc0, !PT ;  /* 0xfffffc0006067812 */ /* 0x000fc400078ec0ff */
[----:B------:R-:W-:Y:S02]  /*0c70*/  LEA.HI R4, R4, R7, RZ, 0x1 ;  /* 0x0000000704047211 */ /* 0x000fe400078f08ff */
[----:B------:R-:W-:Y:S01]  /*0c80*/  IADD3 R8, R0, -R9, RZ ;  /* 0x8000000900087210 */ /* 0x000fe20007ffe0ff */
[----:B------:R-:W-:Y:S01]  /*0c90*/  IMAD R9, R5, 0x40, R6 ;  /* 0x0000004005097824 */ /* 0x000fe200078e0206 */
[----:B------:R-:W-:Y:S02]  /*0ca0*/  LOP3.LUT R4, R4, 0x1ffffffe, RZ, 0xc0, !PT ;  /* 0x1ffffffe04047812 */ /* 0x000fe400078ec0ff */
[----:B------:R-:W-:Y:S02]  /*0cb0*/  SHF.R.S32.HI R5, RZ, 0x7, R2 ;  /* 0x00000007ff057819 */ /* 0x000fe40000011402 */
[----:B------:R-:W-:Y:S01]  /*0cc0*/  LEA.HI R22, R3, R0, RZ, 0x3 ;  /* 0x0000000003167211 */ /* 0x000fe200078f18ff */
[----:B------:R-:W-:Y:S01]  /*0cd0*/  IMAD.IADD R4, R7, 0x1, -R4 ;  /* 0x0000000107047824 */ /* 0x000fe200078e0a04 */
[----:B------:R-:W-:-:S02]  /*0ce0*/  LEA.HI R2, R2, R5, RZ, 0x1 ;  /* 0x0000000502027211 */ /* 0x000fc400078f08ff */
[----:B------:R-:W-:Y:S02]  /*0cf0*/  SHF.R.S32.HI R11, RZ, 0x1f, R8 ;  /* 0x0000001fff0b7819 */ /* 0x000fe40000011408 */
[----:B------:R-:W-:Y:S02]  /*0d00*/  LOP3.LUT R7, R22, 0xfffffff8, RZ, 0xc0, !PT ;  /* 0xfffffff816077812 */ /* 0x000fe400078ec0ff */
[----:B------:R-:W-:Y:S02]  /*0d10*/  LOP3.LUT R2, R2, 0x3fffffe, RZ, 0xc0, !PT ;  /* 0x03fffffe02027812 */ /* 0x000fe400078ec0ff */
[----:B------:R-:W-:Y:S01]  /*0d20*/  SHF.R.S32.HI R22, RZ, 0x3, R22 ;  /* 0x00000003ff167819 */ /* 0x000fe20000011416 */
[----:B------:R-:W-:Y:S01]  /*0d30*/  IMAD.IADD R7, R0, 0x1, -R7 ;  /* 0x0000000100077824 */ /* 0x000fe200078e0a07 */
[----:B------:R-:W-:Y:S01]  /*0d40*/  LEA.HI R6, R11, R8, RZ, 0x2 ;  /* 0x000000080b067211 */ /* 0x000fe200078f10ff */
[----:B------:R-:W-:Y:S01]  /*0d50*/  IMAD.IADD R2, R5, 0x1, -R2 ;  /* 0x0000000105027824 */ /* 0x000fe200078e0a02 */
[----:B------:R-:W-:Y:S01]  /*0d60*/  LEA.HI R3, R3, R0, RZ, 0x6 ;  /* 0x0000000003037211 */ /* 0x000fe200078f30ff */
[----:B------:R-:W-:Y:S01]  /*0d70*/  IMAD R0, R4, 0x8, R9 ;  /* 0x0000000804007824 */ /* 0x000fe200078e0209 */
[----:B------:R-:W-:Y:S01]  /*0d80*/  LOP3.LUT R5, R6, 0x7ffffffc, RZ, 0xc0, !PT ;  /* 0x7ffffffc06057812 */ /* 0x000fe200078ec0ff */
[C---:B------:R-:W-:Y:S01]  /*0d90*/  VIADD R234, R22.reuse, 0x20 ;  /* 0x0000002016ea7836 */ /* 0x040fe20000000000 */
[--C-:B------:R-:W-:Y:S01]  /*0da0*/  SHF.R.S32.HI R10, RZ, 0x2, R6.reuse ;  /* 0x00000002ff0a7819 */ /* 0x100fe20000011406 */
[C---:B------:R-:W-:Y:S01]  /*0db0*/  VIADD R233, R22.reuse, 0x40 ;  /* 0x0000004016e97836 */ /* 0x040fe20000000000 */
[----:B------:R-:W-:Y:S01]  /*0dc0*/  SHF.R.S32.HI R13, RZ, 0x1f, R6 ;  /* 0x0000001fff0d7819 */ /* 0x000fe20000011406 */
[----:B------:R0:W-:Y:S01]  /*0dd0*/  STL [R1+0x5c], R0 ;  /* 0x00005c0001007387 */ /* 0x0001e20000100800 */
[----:B------:R-:W-:Y:S01]  /*0de0*/  VIADD R235, R22, 0x60 ;  /* 0x0000006016eb7836 */ /* 0x000fe20000000000 */
[----:B------:R-:W-:Y:S01]  /*0df0*/  LEA.HI R11, R11, R8, RZ, 0x5 ;  /* 0x000000080b0b7211 */ /* 0x000fe200078f28ff */
[----:B------:R-:W-:Y:S01]  /*0e00*/  IMAD.SHL.U32 R16, R7, 0x10, RZ ;  /* 0x0000001007107824 */ /* 0x000fe200078e00ff */
[----:B------:R-:W-:Y:S01]  /*0e10*/  LEA.HI R13, R13, R10, RZ, 0x3 ;  /* 0x0000000a0d0d7211 */ /* 0x000fe200078f18ff */
[----:B------:R-:W-:Y:S01]  /*0e20*/  IMAD.SHL.U32 R3, R3, 0x10, RZ ;  /* 0x0000001003037824 */ /* 0x000fe200078e00ff */
[----:B------:R-:W-:Y:S01]  /*0e30*/  SHF.R.S32.HI R14, RZ, 0x1f, R235 ;  /* 0x0000001fff0e7819 */ /* 0x000fe200000114eb */
[----:B------:R-:W-:Y:S01]  /*0e40*/  IMAD.SHL.U32 R6, R233, 0x80, RZ ;  /* 0x00000080e9067824 */ /* 0x000fe200078e00ff */
[----:B------:R-:W-:Y:S01]  /*0e50*/  LOP3.LUT R13, R13, 0xfffffff8, RZ, 0xc0, !PT ;  /* 0xfffffff80d0d7812 */ /* 0x000fe200078ec0ff */
[----:B------:R-:W-:Y:S01]  /*0e60*/  IMAD.SHL.U32 R12, R235, 0x80, RZ ;  /* 0x00000080eb0c7824 */ /* 0x000fe200078e00ff */
[----:B0-----:R-:W-:-:S02]  /*0e70*/  IADD3 R0, R8, -R5, RZ ;  /* 0x8000000508007210 */ /* 0x001fc40007ffe0ff */
[----:B------:R-:W-:Y:S01]  /*0e80*/  SHF.R.S32.HI R5, RZ, 0x1f, R234 ;  /* 0x0000001fff057819 */ /* 0x000fe200000114ea */
[----:B------:R-:W-:Y:S01]  /*0e90*/  IMAD.IADD R10, R10, 0x1, -R13 ;  /* 0x000000010a0a7824 */ /* 0x000fe200078e0a0d */
[----:B------:R-:W-:Y:S01]  /*0ea0*/  SHF.R.S32.HI R8, RZ, 0x1f, R233 ;  /* 0x0000001fff087819 */ /* 0x000fe200000114e9 */
[----:B------:R0:W-:Y:S01]  /*0eb0*/  STL [R1+0x38], R0 ;  /* 0x0000380001007387 */ /* 0x0001e20000100800 */
[----:B------:R-:W-:Y:S02]  /*0ec0*/  LEA.HI R4, R5, R234, RZ, 0x3 ;  /* 0x000000ea05047211 */ /* 0x000fe400078f18ff */
[----:B------:R-:W-:Y:S02]  /*0ed0*/  LEA.HI R8, R8, R233, RZ, 0x3 ;  /* 0x000000e908087211 */ /* 0x000fe400078f18ff */
[----:B------:R-:W-:Y:S01]  /*0ee0*/  LEA.HI R14, R14, R235, RZ, 0x3 ;  /* 0x000000eb0e0e7211 */ /* 0x000fe200078f18ff */
[----:B------:R-:W-:Y:S01]  /*0ef0*/  IMAD.SHL.U32 R4, R4, 0x80, RZ ;  /* 0x0000008004047824 */ /* 0x000fe200078e00ff */
[----:B------:R-:W-:Y:S01]  /*0f00*/  SHF.R.S32.HI R11, RZ, 0x5, R11 ;  /* 0x00000005ff0b7819 */ /* 0x000fe2000001140b */
[----:B------:R-:W-:Y:S01]  /*0f10*/  IMAD.SHL.U32 R8, R8, 0x80, RZ ;  /* 0x0000008008087824 */ /* 0x000fe200078e00ff */
[----:B------:R-:W-:Y:S01]  /*0f20*/  LOP3.LUT R9, R6, 0x380, RZ, 0xc0, !PT ;  /* 0x0000038006097812 */ /* 0x000fe200078ec0ff */
[----:B------:R-:W-:Y:S01]  /*0f30*/  IMAD.SHL.U32 R14, R14, 0x80, RZ ;  /* 0x000000800e0e7824 */ /* 0x000fe200078e00ff */
[----:B0-----:R-:W-:-:S02]  /*0f40*/  SHF.L.U32 R0, R234, 0x7, RZ ;  /* 0x00000007ea007819 */ /* 0x001fc400000006ff */
[----:B------:R-:W-:Y:S02]  /*0f50*/  LOP3.LUT R21, R4, 0xfffffc00, RZ, 0xc0, !PT ;  /* 0xfffffc0004157812 */ /* 0x000fe400078ec0ff */
[----:B------:R-:W-:Y:S02]  /*0f60*/  LOP3.LUT R5, R0, 0x380, RZ, 0xc0, !PT ;  /* 0x0000038000057812 */ /* 0x000fe400078ec0ff */
[----:B------:R-:W-:Y:S01]  /*0f70*/  LEA R11, R11, R10, 0x4 ;  /* 0x0000000a0b0b7211 */ /* 0x000fe200078e20ff */
[----:B------:R-:W-:Y:S01]  /*0f80*/  STL [R1+0x30], R21 ;  /* 0x0000301501007387 */ /* 0x000fe20000100800 */
[----:B------:R-:W-:Y:S02]  /*0f90*/  SHF.R.U32.HI R0, RZ, 0x3, R5 ;  /* 0x00000003ff007819 */ /* 0x000fe40000011605 */
[----:B------:R-:W-:Y:S02]  /*0fa0*/  LOP3.LUT R15, R5, 0x70, R16, 0xf8, !PT ;  /* 0x00000070050f7812 */ /* 0x000fe400078ef810 */
[----:B------:R-:W-:-:S02]  /*0fb0*/  LOP3.LUT R20, R8, 0xfffffc00, RZ, 0xc0, !PT ;  /* 0xfffffc0008147812 */ /* 0x000fc400078ec0ff */
[----:B------:R-:W-:Y:S02]  /*0fc0*/  LOP3.LUT R19, R14, 0xfffffc00, RZ, 0xc0, !PT ;  /* 0xfffffc000e137812 */ /* 0x000fe400078ec0ff */
[----:B------:R-:W-:Y:S01]  /*0fd0*/  LOP3.LUT R15, R21, R15, R0, 0xf6, !PT ;  /* 0x0000000f150f7212 */ /* 0x000fe200078ef600 */
[----:B------:R-:W-:Y:S01]  /*0fe0*/  IMAD R0, R2, 0x40, R11 ;  /* 0x0000004002007824 */ /* 0x000fe200078e020b */
[----:B------:R-:W-:Y:S01]  /*0ff0*/  STL [R1+0x2c], R20 ;  /* 0x00002c1401007387 */ /* 0x000fe20000100800 */
[----:B------:R-:W-:Y:S02]  /*1000*/  LOP3.LUT R2, R3, 0xfffffc00, RZ, 0xc0, !PT ;  /* 0xfffffc0003027812 */ /* 0x000fe400078ec0ff */
[----:B------:R-:W-:Y:S01]  /*1010*/  LOP3.LUT R13, R12, 0x380, RZ, 0xc0, !PT ;  /* 0x000003800c0d7812 */ /* 0x000fe200078ec0ff */
[----:B------:R0:W-:Y:S01]  /*1020*/  STL [R1+0x28], R19 ;  /* 0x0000281301007387 */ /* 0x0001e20000100800 */
[----:B------:R-:W-:Y:S02]  /*1030*/  SHF.R.U32.HI R5, RZ, 0x3, R9 ;  /* 0x00000003ff057819 */ /* 0x000fe40000011609 */
[----:B------:R-:W-:Y:S01]  /*1040*/  LOP3.LUT R12, R9, 0x70, R16, 0xf8, !PT ;  /* 0x00000070090c7812 */ /* 0x000fe200078ef810 */
[----:B------:R-:W-:Y:S01]  /*1050*/  STL [R1+0x4], R25 ;  /* 0x0000041901007387 */ /* 0x000fe20000100800 */
[----:B------:R-:W-:-:S02]  /*1060*/  SHF.R.U32.HI R6, RZ, 0x3, R13 ;  /* 0x00000003ff067819 */ /* 0x000fc4000001160d */
[----:B------:R-:W-:Y:S01]  /*1070*/  LOP3.LUT R13, R13, 0x70, R16, 0xf8, !PT ;  /* 0x000000700d0d7812 */ /* 0x000fe200078ef810 */
[----:B------:R1:W-:Y:S01]  /*1080*/  STL [R1+0x3c], R0 ;  /* 0x00003c0001007387 */ /* 0x0003e20000100800 */
[----:B------:R-:W-:Y:S02]  /*1090*/  LOP3.LUT R5, R20, R12, R5, 0xf6, !PT ;  /* 0x0000000c14057212 */ /* 0x000fe400078ef605 */
[----:B------:R-:W-:Y:S01]  /*10a0*/  LOP3.LUT R13, R19, R13, R6, 0xf6, !PT ;  /* 0x0000000d130d7212 */ /* 0x000fe200078ef606 */
[----:B------:R-:W-:Y:S01]  /*10b0*/  STL [R1+0x8], R26 ;  /* 0x0000081a01007387 */ /* 0x000fe20000100800 */
[----:B0-----:R-:W-:Y:S01]  /*10c0*/  IMAD.SHL.U32 R19, R7, 0x8, RZ ;  /* 0x0000000807137824 */ /* 0x001fe200078e00ff */
[----:B------:R-:W-:Y:S02]  /*10d0*/  SHF.R.S32.HI R23, RZ, 0x1f, R22 ;  /* 0x0000001fff177819 */ /* 0x000fe40000011416 */
[----:B------:R-:W-:Y:S01]  /*10e0*/  STL [R1+0xc], R27 ;  /* 0x00000c1b01007387 */ /* 0x000fe20000100800 */
[----:B------:R-:W-:-:S02]  /*10f0*/  VIADD R236, R19, 0x40 ;  /* 0x0000004013ec7836 */ /* 0x000fc40000000000 */
[----:B-1----:R-:W-:Y:S01]  /*1100*/  IMAD.SHL.U32 R0, R22, 0x80, RZ ;  /* 0x0000008016007824 */ /* 0x002fe200078e00ff */
[----:B------:R-:W-:Y:S04]  /*1110*/  STL [R1+0x10], RZ ;  /* 0x000010ff01007387 */ /* 0x000fe80000100800 */
[----:B------:R-:W-:-:S04]  /*1120*/  LOP3.LUT R4, R0, 0x380, RZ, 0xc0, !PT ;  /* 0x0000038000047812 */ /* 0x000fc800078ec0ff */
[----:B------:R-:W-:Y:S01]  /*1130*/  SHF.R.U32.HI R3, RZ, 0x3, R4 ;  /* 0x00000003ff037819 */ /* 0x000fe20000011604 */
[----:B------:R-:W-:Y:S01]  /*1140*/  STL [R1+0x14], R4 ;  /* 0x0000140401007387 */ /* 0x000fe20000100800 */
[----:B------:R-:W-:-:S03]  /*1150*/  LOP3.LUT R0, R4, 0x70, R16, 0xf8, !PT ;  /* 0x0000007004007812 */ /* 0x000fc600078ef810 */
[----:B------:R-:W-:Y:S04]  /*1160*/  STL [R1+0x1c], R2 ;  /* 0x00001c0201007387 */ /* 0x000fe80000100800 */
[----:B------:R0:W-:Y:S02]  /*1170*/  STL [R1+0x18], R3 ;  /* 0x0000180301007387 */ /* 0x0001e40000100800 */
[----:B0-----:R-:W-:Y:S01]  /*1180*/  LOP3.LUT R3, R2, R0, R3, 0xf6, !PT ;  /* 0x0000000002037212 */ /* 0x001fe200078ef603 */
[----:B------:R-:W-:-:S04]  /*1190*/  IMAD.IADD R2, R18, 0x1, R5 ;  /* 0x0000000112027824 */ /* 0x000fc800078e0205 */
[C---:B------:R-:W-:Y:S02]  /*11a0*/  IMAD.IADD R0, R18.reuse, 0x1, R3 ;  /* 0x0000000112007824 */ /* 0x040fe400078e0203 */
[----:B------:R-:W-:-:S03]  /*11b0*/  IMAD.IADD R3, R18, 0x1, R15 ;  /* 0x0000000112037824 */ /* 0x000fc600078e020f */
[----:B------:R0:W-:Y:S04]  /*11c0*/  STL [R1+0x34], R0 ;  /* 0x0000340001007387 */ /* 0x0001e80000100800 */
[----:B------:R1:W-:Y:S04]  /*11d0*/  STL [R1+0x58], R3 ;  /* 0x0000580301007387 */ /* 0x0003e80000100800 */
[----:B------:R1:W-:Y:S01]  /*11e0*/  STL [R1+0x54], R2 ;  /* 0x0000540201007387 */ /* 0x0003e20000100800 */
[----:B0-----:R-:W-:-:S05]  /*11f0*/  IADD3 R0, R18, R13, RZ ;  /* 0x0000000d12007210 */ /* 0x001fca0007ffe0ff */
[----:B------:R1:W-:Y:S02]  /*1200*/  STL [R1+0x50], R0 ;  /* 0x0000500001007387 */ /* 0x0003e40000100800 */
.L_x_2404:
[----:B-1----:R-:W2:Y:S01]  /*1210*/  LDL.LU R0, [R1+0xc] ;  /* 0x00000c0001007983 */ /* 0x002ea20000300800 */
[----:B------:R-:W2:Y:S01]  /*1220*/  LDC.64 R2, c[0x0][0xc60] ;  /* 0x00031800ff027b82 */ /* 0x000ea20000000a00 */
[----:B------:R-:W-:Y:S05]  /*1230*/  YIELD ;  /* 0x0000000000007946 */ /* 0x000fea0003800000 */
[----:B------:R-:W-:Y:S01]  /*1240*/  ULDC.64 UR4, c[0x0][0xa28] ;  /* 0x00028a0000047ab9 */ /* 0x000fe20000000a00 */
[----:B------:R-:W-:Y:S01]  /*1250*/  ULDC.64 UR8, c[0x0][0xa18] ;  /* 0x0002860000087ab9 */ /* 0x000fe20000000a00 */
[----:B------:R-:W-:Y:S01]  /*1260*/  ISETP.NE.U32.AND P1, PT, RZ, UR4, PT ;  /* 0x00000004ff007c0c */ /* 0x000fe2000bf25070 */
[----:B------:R-:W-:Y:S01]  /*1270*/  ULDC.64 UR6, c[0x0][0xa08] ;  /* 0x0002820000067ab9 */ /* 0x000fe20000000a00 */
[----:B--2---:R-:W-:-:S05]  /*1280*/  IMAD.WIDE R2, R0, 0x4, R2 ;  /* 0x0000000400027825 */ /* 0x004fca00078e0202 */
[----:B0-----:R0:W2:Y:S01]  /*1290*/  LDG.E R0, desc[UR46][R2.64] ;  /* 0x0000002e02007981 */ /* 0x0010a2000c1e1900 */
[----:B------:R-:W-:Y:S01]  /*12a0*/  ISETP.NE.AND.EX P1, PT, RZ, UR5, PT, P1 ;  /* 0x00000005ff007c0c */ /* 0x000fe2000bf25310 */
[----:B---3-5:R-:W-:Y:S01]  /*12b0*/  IMAD.MOV.U32 R27, RZ, RZ, RZ ;  /* 0x000000ffff1b7224 */ /* 0x028fe200078e00ff */
[----:B------:R-:W-:-:S04]  /*12c0*/  ISETP.NE.U32.AND P0, PT, RZ, UR6, PT ;  /* 0x00000006ff007c0c */ /* 0x000fc8000bf05070 */
[----:B------:R-:W-:Y:S01]  /*12d0*/  ISETP.NE.AND.EX P0, PT, RZ, UR7, PT, P0 ;  /* 0x00000007ff007c0c */ /* 0x000fe2000bf05300 */
[----:B0-----:R-:W-:Y:S01]  /*12e0*/  IMAD.MOV.U32 R3, RZ, RZ, RZ ;  /* 0x000000ffff037224 */ /* 0x001fe200078e00ff */
[----:B--2---:R-:W-:Y:S01]  /*12f0*/  SHF.R.S32.HI R6, RZ, 0x1f, R0 ;  /* 0x0000001fff067819 */ /* 0x004fe20000011400 */
[----:B------:R-:W-:-:S04]  /*1300*/  IMAD.SHL.U32 R28, R0, 0x4, RZ ;  /* 0x00000004001c7824 */ /* 0x000fc800078e00ff */
[C---:B----4-:R-:W-:Y:S01]  /*1310*/  @P1 LEA R4, P2, R0.reuse, UR4, 0x2 ;  /* 0x0000000400041c11 */ /* 0x050fe2000f8410ff */
        /* <DEDUP_REMOVED lines=15> */
[----:B------:R-:W2:Y:S01]  /*1410*/  @P2 LDG.E R2, desc[UR46][R6.64] ;  /* 0x0000002e06022981 */ /* 0x000ea2000c1e1900 */
[----:B------:R-:W-:-:S03]  /*1420*/  UISETP.NE.U32.AND UP0, UPT, UR4, URZ, UPT ;  /* 0x0000003f0400728c */ /* 0x000fc6000bf05070 */
[----:B------:R-:W-:Y:S01]  /*1430*/  ULDC UR4, c[0x0][0x404] ;  /* 0x0001010000047ab9 */ /* 0x000fe20000000800 */
[----:B------:R-:W-:-:S03]  /*1440*/  UISETP.NE.AND.EX UP0, UPT, UR5, URZ, UPT, UP0 ;  /* 0x0000003f0500728c */ /* 0x000fc6000bf05300 */
[----:B------:R-:W-:Y:S01]  /*1450*/  ULDC UR5, c[0x0][0x2e0] ;  /* 0x0000b80000057ab9 */ /* 0x000fe20000000800 */
[----:B------:R-:W-:-:S04]  /*1460*/  USEL UR4, UR4, 0x1, UP0 ;  /* 0x0000000104047887 */ /* 0x000fc80008000000 */
[----:B------:R-:W-:-:S03]  /*1470*/  UIMAD UR4, UR4, UR5, URZ ;  /* 0x00000005040472a4 */ /* 0x000fc6000f8e023f */
[----:B------:R-:W-:-:S03]  /*1480*/  ULDC UR5, c[0x0][0x338] ;  /* 0x0000ce0000057ab9 */ /* 0x000fc60000000800 */
[----:B------:R-:W-:Y:S02]  /*1490*/  IMAD.U32 R26, RZ, RZ, UR4 ;  /* 0x00000004ff1a7e24 */ /* 0x000fe4000f8e00ff */
[----:B------:R-:W-:Y:S01]  /*14a0*/  IMAD.MOV.U32 R25, RZ, RZ, R0 ;  /* 0x000000ffff197224 */ /* 0x000fe200078e0000 */
[----:B--2---:R0:W-:Y:S01]  /*14b0*/  STL [R1+0xc], R2 ;  /* 0x00000c0201007387 */ /* 0x0041e20000100800 */
[----:B------:R-:W-:Y:S01]  /*14c0*/  IMAD.MOV.U32 R10, RZ, RZ, R2 ;  /* 0x000000ffff0a7224 */ /* 0x000fe200078e0002 */
[----:B0-----:R-:W-:Y:S01]  /*14d0*/  MOV R2, UR5 ;  /* 0x0000000500027c02 */ /* 0x001fe20008000f00 */
[----:B-1----:R-:W-:Y:S06]  /*14e0*/  @P2 BRA `(.L_x_2182) ;  /* 0x0000000000282947 */ /* 0x002fec0003800000 */
[----:B------:R-:W-:Y:S02]  /*14f0*/  ULDC.64 UR4, c[0x0][0xa00] ;  /* 0x0002800000047ab9 */ /* 0x000fe40000000a00 */
[----:B------:R-:W-:-:S04]  /*1500*/  ISETP.NE.U32.AND P1, PT, RZ, UR4, PT ;  /* 0x00000004ff007c0c */ /* 0x000fc8000bf25070 */
[----:B------:R-:W-:-:S13]  /*1510*/  ISETP.NE.AND.EX P1, PT, RZ, UR5, PT, P1 ;  /* 0x00000005ff007c0c */ /* 0x000fda000bf25310 */
[----:B------:R-:W-:Y:S05]  /*1520*/  @!P1 BRA `(.L_x_2182) ;  /* 0x0000000000189947 */ /* 0x000fea0003800000 */
[----:B------:R-:W0:Y:S02]  /*1530*/  LDC.64 R4, c[0x0][0xa00] ;  /* 0x00028000ff047b82 */ /* 0x000e240000000a00 */
[----:B0-----:R-:W-:-:S05]  /*1540*/  IMAD.WIDE R4, R25, 0x4, R4 ;  /* 0x0000000419047825 */ /* 0x001fca00078e0204 */
[----:B------:R-:W2:Y:S04]  /*1550*/  LDG.E R0, desc[UR46][R4.64] ;  /* 0x0000002e04007981 */ /* 0x000ea8000c1e1900 */
[----:B------:R-:W2:Y:S02]  /*1560*/  LDG.E R7, desc[UR46][R4.64+0x4] ;  /* 0x0000042e04077981 */ /* 0x000ea4000c1e1900 */
[----:B--2---:R-:W-:-:S05]  /*1570*/  IMAD.IADD R10, R7, 0x1, -R0 ;  /* 0x00000001070a7824 */ /* 0x004fca00078e0a00 */
[----:B------:R0:W-:Y:S02]  /*1580*/  STL [R1+0xc], R10 ;  /* 0x00000c0a01007387 */ /* 0x0001e40000100800 */
.L_x_2182:
[----:B------:R-:W2:Y:S01]  /*1590*/  LDL R12, [R1+0x4] ;  /* 0x00000400010c7983 */ /* 0x000ea20000100800 */
[----:B------:R-:W-:-:S03]  /*15a0*/  ULDC.64 UR4, c[0x0][0xa20] ;  /* 0x0002880000047ab9 */ /* 0x000fc60000000a00 */
[----:B------:R-:W3:Y:S01]  /*15b0*/  LDL R30, [R1+0x8] ;  /* 0x00000800011e7983 */ /* 0x000ee20000100800 */
[----:B------:R-:W-:-:S04]  /*15c0*/  ISETP.NE.U32.AND P1, PT, RZ, UR4, PT ;  /* 0x00000004ff007c0c */ /* 0x000fc8000bf25070 */
[----:B------:R-:W-:Y:S01]  /*15d0*/  ISETP.NE.AND.EX P1, PT, RZ, UR5, PT, P1 ;  /* 0x00000005ff007c0c */ /* 0x000fe2000bf25310 */
[----:B--2---:R1:W-:Y:S04]  /*15e0*/  STL [R1+0x48], R12 ;  /* 0x0000480c01007387 */ /* 0x0043e80000100800 */
[----:B---3--:R1:W-:Y:S08]  /*15f0*/  STL [R1+0x40], R30 ;  /* 0x0000401e01007387 */ /* 0x0083f00000100800 */
[----:B------:R-:W-:Y:S05]  /*1600*/  @!P1 BRA `(.L_x_2183) ;  /* 0x0000000000109947 */ /* 0x000fea0003800000 */
[----:B------:R-:W-:-:S04]  /*1610*/  IADD3 R4, P0, R28, UR4, RZ ;  /* 0x000000041c047c10 */ /* 0x000fc8000ff1e0ff */
[----:B------:R-:W-:-:S05]  /*1620*/  IADD3.X R5, R29, UR5, RZ, P0, !PT ;  /* 0x000000051d057c10 */ /* 0x000fca00087fe4ff */
[----:B------:R2:W5:Y:S01]  /*1630*/  LDG.E R26, desc[UR46][R4.64] ;  /* 0x0000002e041a7981 */ /* 0x000562000c1e1900 */
[----:B------:R-:W-:Y:S05]  /*1640*/  BRA `(.L_x_2184) ;  /* 0x0000000000107947 */ /* 0x000fea0003800000 */
.L_x_2183:
[----:B------:R-:W-:Y:S05]  /*1650*/  @!P0 BRA `(.L_x_2184) ;  /* 0x00000000000c8947 */ /* 0x000fea0003800000 */
[----:B------:R-:W2:Y:S04]  /*1660*/  LDG.E R5, desc[UR46][R8.64] ;  /* 0x0000002e08057981 */ /* 0x000ea8000c1e1900 */
[----:B------:R-:W2:Y:S02]  /*1670*/  LDG.E R26, desc[UR46][R8.64+0x4] ;  /* 0x0000042e081a7981 */ /* 0x000ea4000c1e1900 */
[----:B--2---:R-:W-:-:S07]  /*1680*/  IMAD.IADD R26, R26, 0x1, -R5 ;  /* 0x000000011a1a7824 */ /* 0x004fce00078e0a05 */
.L_x_2184:
[----:B------:R-:W-:Y:S02]  /*1690*/  ULDC.64 UR4, c[0x0][0xa10] ;  /* 0x0002840000047ab9 */ /* 0x000fe40000000a00 */
[----:B------:R-:W-:-:S04]  /*16a0*/  ISETP.NE.U32.AND P0, PT, RZ, UR4, PT ;  /* 0x00000004ff007c0c */ /* 0x000fc8000bf05070 */
[----:B------:R-:W-:Y:S01]  /*16b0*/  ISETP.NE.AND.EX P0, PT, RZ, UR5, PT, P0 ;  /* 0x00000005ff007c0c */ /* 0x000fe2000bf05300 */
[----:B------:R-:W-:-:S12]  /*16c0*/  ULDC.64 UR4, c[0x0][0xa30] ;  /* 0x00028c0000047ab9 */ /* 0x000fd80000000a00 */
[----:B--2---:R-:W2:Y:S02]  /*16d0*/  @P0 LDC.64 R4, c[0x0][0xa10] ;  /* 0x00028400ff040b82 */ /* 0x004ea40000000a00 */
[----:B--2---:R-:W-:-:S05]  /*16e0*/  @P0 IMAD.WIDE R4, R25, 0x4, R4 ;  /* 0x0000000419040825 */ /* 0x004fca00078e0204 */
[----:B------:R-:W2:Y:S04]  /*16f0*/  @P0 LDG.E R0, desc[UR46][R4.64] ;  /* 0x0000002e04000981 */ /* 0x000ea8000c1e1900 */
[----:B------:R-:W2:Y:S01]  /*1700*/  @P0 LDG.E R9, desc[UR46][R4.64+0x4] ;  /* 0x0000042e04090981 */ /* 0x000ea2000c1e1900 */
[----:B-----5:R-:W-:Y:S01]  /*1710*/  IADD3 R11, -R3, R26, RZ ;  /* 0x0000001a030b7210 */ /* 0x020fe20007ffe1ff */
[----:B------:R-:W-:Y:S01]  /*1720*/  IMAD.MOV.U32 R123, RZ, RZ, R26 ;  /* 0x000000ffff7b7224 */ /* 0x000fe200078e001a */
[----:B------:R-:W-:Y:S02]  /*1730*/  LEA R3, R12, 0xff, 0x7 ;  /* 0x000000ff0c037811 */ /* 0x000fe400078e38ff */
[----:B------:R-:W-:Y:S01]  /*1740*/  ISETP.NE.U32.AND P1, PT, RZ, UR4, PT ;  /* 0x00000004ff007c0c */ /* 0x000fe2000bf25070 */
[----:B------:R-:W-:-:S03]  /*1750*/  IMAD.MOV R110, RZ, RZ, -R11 ;  /* 0x000000ffff6e7224 */ /* 0x000fc600078e0a0b */
[----:B------:R-:W-:Y:S02]  /*1760*/  ISETP.NE.AND.EX P1, PT, RZ, UR5, PT, P1 ;  /* 0x00000005ff007c0c */ /* 0x000fe4000bf25310 */
[----:B------:R-:W-:-:S11]  /*1770*/  VIMNMX R110, RZ, R110, !PT ;  /* 0x0000006eff6e7248 */ /* 0x000fd60007fe0100 */
[----:B------:R-:W-:-:S04]  /*1780*/  @P1 IADD3 R6, P2, R28, UR4, RZ ;  /* 0x000000041c061c10 */ /* 0x000fc8000ff5e0ff */
[----:B------:R-:W-:-:S05]  /*1790*/  @P1 IADD3.X R7, R29, UR5, RZ, P2, !PT ;  /* 0x000000051d071c10 */ /* 0x000fca00097fe4ff */
[----:B------:R3:W5:Y:S01]  /*17a0*/  @P1 LDG.E R123, desc[UR46][R6.64] ;  /* 0x0000002e067b1981 */ /* 0x000762000c1e1900 */
[----:B--2---:R-:W-:-:S04]  /*17b0*/  @P0 IMAD.IADD R2, R9, 0x1, -R0 ;  /* 0x0000000109020824 */ /* 0x004fc800078e0a00 */
[----:B------:R-:W-:-:S04]  /*17c0*/  IMAD.IADD R8, R11, 0x1, R2 ;  /* 0x000000010b087824 */ /* 0x000fc800078e0202 */
[C---:B------:R-:W-:Y:S01]  /*17d0*/  VIADD R0, R8.reuse, 0x7f ;  /* 0x0000007f08007836 */ /* 0x040fe20000000000 */
[----:B------:R-:W-:Y:S01]  /*17e0*/  IADD3 R4, R8, R3, -R10 ;  /* 0x0000000308047210 */ /* 0x000fe20007ffe80a */
[----:B------:R3:W-:Y:S03]  /*17f0*/  STL [R1+0x20], R8 ;  /* 0x0000200801007387 */ /* 0x0007e60000100800 */
[----:B------:R-:W-:Y:S02]  /*1800*/  SHF.R.S32.HI R3, RZ, 0x1f, R0 ;  /* 0x0000001fff037819 */ /* 0x000fe40000011400 */
[----:B------:R-:W-:Y:S02]  /*1810*/  SHF.R.S32.HI R5, RZ, 0x1f, R4 ;  /* 0x0000001fff057819 */ /* 0x000fe40000011404 */
[----:B------:R-:W-:Y:S02]  /*1820*/  LEA.HI R3, R3, R0, RZ, 0x7 ;  /* 0x0000000003037211 */ /* 0x000fe400078f38ff */
[----:B------:R-:W-:-:S02]  /*1830*/  LEA.HI R5, R5, R4, RZ, 0x7 ;  /* 0x0000000405057211 */ /* 0x000fc400078f38ff */
[----:B------:R-:W-:Y:S02]  /*1840*/  SHF.R.S32.HI R133, RZ, 0x7, R3 ;  /* 0x00000007ff857819 */ /* 0x000fe40000011403 */
[----:B------:R-:W-:-:S04]  /*1850*/  SHF.R.S32.HI R0, RZ, 0x7, R5 ;  /* 0x00000007ff007819 */ /* 0x000fc80000011405 */
[----:B------:R-:W-:-:S05]  /*1860*/  VIMNMX R0, R133, R0, PT ;  /* 0x0000000085007248 */ /* 0x000fca0003fe0100 */
[----:B------:R-:W-:-:S05]  /*1870*/  IMAD R3, R0, 0x80, -R11 ;  /* 0x0000008000037824 */ /* 0x000fca00078e0a0b */
[----:B------:R-:W-:-:S04]  /*1880*/  VIMNMX R3, R3, R2, PT ;  /* 0x0000000203037248 */ /* 0x000fc80003fe0100 */
[----:B------:R-:W-:Y:S02]  /*1890*/  ISETP.GT.AND P0, PT, R3, R110, PT ;  /* 0x0000006e0300720c */ /* 0x000fe40003f04270 */
[----:B------:R-:W-:-:S05]  /*18a0*/  SHF.R.U32.HI R110, RZ, 0x7, R110 ;  /* 0x00000007ff6e7819 */ /* 0x000fca000001166e */
[----:B------:R-:W-:-:S06]  /*18b0*/  IMAD.MOV.U32 R24, RZ, RZ, R110 ;  /* 0x000000ffff187224 */ /* 0x000fcc00078e006e */
[----:B------:R-:W-:-:S04]  /*18c0*/  @P0 IADD3 R0, R3, 0x7f, RZ ;  /* 0x0000007f03000810 */ /* 0x000fc80007ffe0ff */
[----:B------:R-:W-:-:S04]  /*18d0*/  @P0 SHF.R.S32.HI R3, RZ, 0x1f, R0 ;  /* 0x0000001fff030819 */ /* 0x000fc80000011400 */
[----:B------:R-:W-:-:S04]  /*18e0*/  @P0 LEA.HI R3, R3, R0, RZ, 0x7 ;  /* 0x0000000003030211 */ /* 0x000fc800078f38ff */
[----:B------:R-:W-:Y:S02]  /*18f0*/  @P0 SHF.R.S32.HI R24, RZ, 0x7, R3 ;  /* 0x00000007ff180819 */ /* 0x000fe40000011403 */
[----:B------:R-:W-:Y:S02]  /*1900*/  PLOP3.LUT P0, PT, PT, PT, PT, 0x80, 0x0 ;  /* 0x000000000000781c */ /* 0x000fe40003f0f070 */
[----:B------:R-:W-:-:S13]  /*1910*/  ISETP.GT.AND P1, PT, R24, R110, PT ;  /* 0x0000006e1800720c */ /* 0x000fda0003f24270 */
[----:B---3--:R-:W-:Y:S05]  /*1920*/  @!P1 BRA `(.L_x_2185) ;  /* 0x000000a8006c9947 */ /* 0x008fea0003800000 */
        /* <DEDUP_REMOVED lines=8> */
[----:B------:R2:W3:Y:S01]  /*19b0*/  LDC.64 R14, c[0x4][R0] ;  /* 0x01000000000e7b82 */ /* 0x0004e20000000a00 */
[----:B------:R-:W-:Y:S01]  /*19c0*/  IMAD.U32 R5, RZ, RZ, UR5 ;  /* 0x00000005ff057e24 */ /* 0x000fe2000f8e00ff */
[----:B------:R-:W-:Y:S01]  /*19d0*/  ULDC.64 UR4, c[0x4][0x1d0] ;  /* 0x0100740000047ab9 */ /* 0x000fe20000000a00 */
[----:B0-----:R-:W-:Y:S01]  /*19e0*/  IMAD.U32 R10, RZ, RZ, UR6 ;  /* 0x00000006ff0a7e24 */ /* 0x001fe2000f8e00ff */
[----:B------:R-:W-:Y:S01]  /*19f0*/  MOV R7, UR5 ;  /* 0x0000000500077c02 */ /* 0x000fe20008000f00 */
[----:B------:R-:W-:Y:S02]  /*1a00*/  IMAD.U32 R6, RZ, RZ, UR4 ;  /* 0x00000004ff067e24 */ /* 0x000fe4000f8e00ff */
[----:B------:R-:W-:-:S02]  /*1a10*/  IMAD.U32 R11, RZ, RZ, UR7 ;  /* 0x00000007ff0b7e24 */ /* 0x000fc4000f8e00ff */
[----:B------:R-:W-:Y:S02]  /*1a20*/  IMAD.MOV.U32 R8, RZ, RZ, 0x70 ;  /* 0x00000070ff087424 */ /* 0x000fe400078e00ff */
[----:B-1----:R-:W-:Y:S02]  /*1a30*/  IMAD.MOV.U32 R12, RZ, RZ, 0x1 ;  /* 0x00000001ff0c7424 */ /* 0x002fe400078e00ff */
[----:B--2---:R-:W-:-:S07]  /*1a40*/  IMAD.MOV.U32 R13, RZ, RZ, RZ ;  /* 0x000000ffff0d7224 */ /* 0x004fce00078e00ff */
[----:B------:R-:W-:-:S07]  /*1a50*/  LEPC R20, `(.L_x_2187) ;  /* 0x000000001014794e */ /* 0x000fce0000000000 */
[----:B---3-5:R-:W-:Y:S05]  /*1a60*/  CALL.ABS.NOINC R14 ;  /* 0x000000000e007343 */ /* 0x028fea0003c00000 */
.L_x_2187:
[----:B------:R-:W-:Y:S05]  /*1a70*/  BSYNC B6 ;  /* 0x0000000000067941 */ /* 0x000fea0003800000 */
.L_x_2186:
        /* <DEDUP_REMOVED lines=20> */
.L_x_2189:
[----:B------:R-:W-:Y:S05]  /*1bc0*/  BSYNC B6 ;  /* 0x0000000000067941 */ /* 0x000fea0003800000 */
.L_x_2188:
[----:B------:R-:W-:Y:S01]  /*1bd0*/  ULDC.64 UR4, c[0x0][0x9f8] ;  /* 0x00027e0000047ab9 */ /* 0x000fe20000000a00 */
[----:B------:R-:W2:Y:S01]  /*1be0*/  LDL R14, [R1+0x14] ;  /* 0x00001400010e7983 */ /* 0x000ea20000100800 */
[----:B------:R-:W-:Y:S01]  /*1bf0*/  ISETP.NE.U32.AND P0, PT, RZ, UR4, PT ;  /* 0x00000004ff007c0c */ /* 0x000fe2000bf05070 */
[----:B------:R-:W3:Y:S08]  /*1c00*/  LDC R0, c[0x0][0x428] ;  /* 0x00010a00ff007b82 */ /* 0x000ef00000000800 */
[----:B------:R-:W4:Y:S01]  /*1c10*/  LDC.64 R102, c[0x0][0x2f0] ;  /* 0x0000bc00ff667b82 */ /* 0x000f220000000a00 */
[----:B------:R-:W-:Y:S01]  /*1c20*/  ISETP.NE.AND.EX P0, PT, RZ, UR5, PT, P0 ;  /* 0x00000005ff007c0c */ /* 0x000fe2000bf05300 */
[----:B------:R-:W2:Y:S01]  /*1c30*/  LDL R36, [R1+0x18] ;  /* 0x0000180001247983 */ /* 0x000ea20000100800 */
[----:B------:R-:W-:Y:S01]  /*1c40*/  IMAD.IADD R45, R27, 0x1, R26 ;  /* 0x000000011b2d7824 */ /* 0x000fe200078e021a */
[----:B------:R-:W-:-:S02]  /*1c50*/  ULDC.64 UR6, c[0x0][0xa08] ;  /* 0x0002820000067ab9 */ /* 0x000fc40000000a00 */
[----:B------:R-:W2:Y:S01]  /*1c60*/  LDL R34, [R1+0x1c] ;  /* 0x00001c0001227983 */ /* 0x000ea20000100800 */
[----:B------:R-:W-:Y:S01]  /*1c70*/  IMAD.MOV.U32 R3, RZ, RZ, R30 ;  /* 0x000000ffff037224 */ /* 0x000fe200078e001e */
[----:B------:R-:W0:Y:S02]  /*1c80*/  LDC.64 R116, c[0x0][0x3d8] ;  /* 0x0000f600ff747b82 */ /* 0x000e240000000a00 */
[----:B------:R-:W2:Y:S04]  /*1c90*/  LDL R31, [R1+0x2c] ;  /* 0x00002c00011f7983 */ /* 0x000ea80000100800 */
[----:B------:R-:W-:Y:S01]  /*1ca0*/  @P0 IADD3 R4, P1, R28, UR4, RZ ;  /* 0x000000041c040c10 */ /* 0x000fe2000ff3e0ff */
[----:B------:R-:W2:Y:S01]  /*1cb0*/  LDL R33, [R1+0x30] ;  /* 0x0000300001217983 */ /* 0x000ea20000100800 */
[----:B------:R-:W1:Y:S02]  /*1cc0*/  LDC R37, c[0x0][0x3d4] ;  /* 0x0000f500ff257b82 */ /* 0x000e640000000800 */
[----:B------:R-:W-:Y:S01]  /*1cd0*/  @P0 IADD3.X R5, R29, UR5, RZ, P1, !PT ;  /* 0x000000051d050c10 */ /* 0x000fe20008ffe4ff */
[----:B------:R-:W2:Y:S01]  /*1ce0*/  LDL R15, [R1+0x28] ;  /* 0x00002800010f7983 */ /* 0x000ea20000100800 */
[----:B------:R-:W0:Y:S01]  /*1cf0*/  S2R R20, SR_TID.X ;  /* 0x0000000000147919 */ /* 0x000e220000002100 */
[----:B------:R-:W-:Y:S01]  /*1d00*/  SHF.R.S32.HI R39, RZ, 0x1f, R45 ;  /* 0x0000001fff277819 */ /* 0x000fe2000001142d */
[----:B------:R-:W-:Y:S01]  /*1d10*/  ULDC.64 UR4, c[0x0][0x2f8] ;  /* 0x0000be0000047ab9 */ /* 0x000fe20000000a00 */
[----:B------:R4:W2:Y:S01]  /*1d20*/  @P0 LDG.E R25, desc[UR46][R4.64] ;  /* 0x0000002e04190981 */ /* 0x0008a2000c1e1900 */
[----:B---3--:R-:W-:-:S02]  /*1d30*/  ISETP.NE.AND P0, PT, R0, 0x1, PT ;  /* 0x000000010000780c */ /* 0x008fc40003f05270 */
[-C--:B----4-:R-:W-:Y:S02]  /*1d40*/  IMAD R6, R39, R102.reuse, RZ ;  /* 0x0000006627067224 */ /* 0x090fe400078e02ff */
[----:B------:R-:W-:-:S09]  /*1d50*/  IMAD.WIDE.U32 R4, R45, R102, RZ ;  /* 0x000000662d047225 */ /* 0x000fd200078e00ff */
[----:B------:R-:W3:Y:S08]  /*1d60*/  @P0 LDC R0, c[0x0][0x42c] ;  /* 0x00010b00ff000b82 */ /* 0x000ef00000000800 */
[----:B------:R-:W4:Y:S01]  /*1d70*/  @P0 LDC R7, c[0x0][0x430] ;  /* 0x00010c00ff070b82 */ /* 0x000f220000000800 */
[----:B0-----:R-:W-:Y:S01]  /*1d80*/  SHF.R.U32.HI R32, RZ, 0x7, R20 ;  /* 0x00000007ff207819 */ /* 0x001fe20000011614 */
[----:B---3--:R-:W-:-:S05]  /*1d90*/  @P0 IMAD.HI.U32 R0, R30, R0, RZ ;  /* 0x000000001e000227 */ /* 0x008fca00078e00ff */
[----:B----4-:R-:W-:Y:S01]  /*1da0*/  @P0 SHF.R.U32.HI R3, RZ, R7, R0 ;  /* 0x00000007ff030219 */ /* 0x010fe20000011600 */
[----:B------:R-:W-:Y:S01]  /*1db0*/  IMAD R7, R45, R103, R6 ;  /* 0x000000672d077224 */ /* 0x000fe200078e0206 */
[----:B------:R-:W-:Y:S02]  /*1dc0*/  ISETP.NE.U32.AND P0, PT, RZ, UR6, PT ;  /* 0x00000006ff007c0c */ /* 0x000fe4000bf05070 */
[----:B------:R-:W-:Y:S02]  /*1dd0*/  SHF.R.S32.HI R8, RZ, 0x1f, R3 ;  /* 0x0000001fff087819 */ /* 0x000fe40000011403 */
[----:B------:R-:W-:Y:S02]  /*1de0*/  IADD3 R5, R5, R7, RZ ;  /* 0x0000000705057210 */ /* 0x000fe40007ffe0ff */
[----:B------:R-:W-:Y:S01]  /*1df0*/  ISETP.NE.AND.EX P0, PT, RZ, UR7, PT, P0 ;  /* 0x00000007ff007c0c */ /* 0x000fe2000bf05300 */
[----:B------:R-:W-:Y:S01]  /*1e00*/  IMAD R6, R8, UR4, RZ ;  /* 0x0000000408067c24 */ /* 0x000fe2000f8e02ff */
[----:B------:R-:W-:Y:S01]  /*1e10*/  ISETP.NE.AND P6, PT, R32, 0x1, PT ;  /* 0x000000012000780c */ /* 0x000fe20003fc5270 */
[----:B------:R-:W-:-:S04]  /*1e20*/  IMAD.WIDE.U32 R4, R3, UR4, R4 ;  /* 0x0000000403047c25 */ /* 0x000fc8000f8e0004 */
[----:B------:R-:W-:Y:S01]  /*1e30*/  IMAD R7, R3, UR5, R6 ;  /* 0x0000000503077c24 */ /* 0x000fe2000f8e0206 */
[----:B------:R-:W-:-:S03]  /*1e40*/  ULDC.64 UR4, c[0x0][0x300] ;  /* 0x0000c00000047ab9 */ /* 0x000fc60000000a00 */
[----:B------:R-:W-:Y:S01]  /*1e50*/  IMAD.IADD R5, R5, 0x1, R7 ;  /* 0x0000000105057824 */ /* 0x000fe200078e0207 */
[----:B------:R-:W-:Y:S01]  /*1e60*/  SHF.R.S32.HI R17, RZ, 0x1f, R16 ;  /* 0x0000001fff117819 */ /* 0x000fe20000011410 */
[----:B------:R-:W0:Y:S01]  /*1e70*/  LDC.64 R6, c[0x0][0x3e8] ;  /* 0x0000fa00ff067b82 */ /* 0x000e220000000a00 */
[----:B-1----:R-:W-:Y:S02]  /*1e80*/  ISETP.GE.AND P2, PT, R16, R37, PT ;  /* 0x000000251000720c */ /* 0x002fe40003f46270 */
[----:B------:R-:W-:Y:S01]  /*1e90*/  SHF.L.U32 R27, R233, 0x7, RZ ;  /* 0x00000007e91b7819 */ /* 0x000fe200000006ff */
[----:B------:R-:W-:-:S03]  /*1ea0*/  IMAD.SHL.U32 R28, R234, 0x80, RZ ;  /* 0x00000080ea1c7824 */ /* 0x000fc600078e00ff */
[----:B------:R-:W-:-:S04]  /*1eb0*/  LOP3.LUT R27, R27, 0x380, RZ, 0xc0, !PT ;  /* 0x000003801b1b7812 */ /* 0x000fc800078ec0ff */
[----:B------:R-:W-:Y:S02]  /*1ec0*/  SHF.R.U32.HI R21, RZ, 0x3, R27 ;  /* 0x00000003ff157819 */ /* 0x000fe4000001161b */
[----:B------:R-:W-:Y:S02]  /*1ed0*/  LOP3.LUT R28, R28, 0x380, RZ, 0xc0, !PT ;  /* 0x000003801c1c7812 */ /* 0x000fe400078ec0ff */
[C---:B------:R-:W-:Y:S02]  /*1ee0*/  SHF.L.U64.HI R93, R102.reuse, 0x5, R103 ;  /* 0x00000005665d7819 */ /* 0x040fe40000010267 */
[----:B------:R-:W-:Y:S01]  /*1ef0*/  SHF.L.U32 R92, R102, 0x5, RZ ;  /* 0x00000005665c7819 */ /* 0x000fe200000006ff */
[----:B0-----:R-:W-:-:S04]  /*1f00*/  IMAD R12, R23, R6, RZ ;  /* 0x00000006170c7224 */ /* 0x001fc800078e02ff */
[C---:B------:R-:W-:Y:S02]  /*1f10*/  IMAD R89, R22.reuse, R7, R12 ;  /* 0x0000000716597224 */ /* 0x040fe400078e020c */
[----:B------:R-:W-:Y:S01]  /*1f20*/  IMAD.WIDE.U32 R12, R22, R6, R16 ;  /* 0x00000006160c7225 */ /* 0x000fe200078e0010 */
[----:B-----5:R-:W-:-:S03]  /*1f30*/  SHF.R.S32.HI R29, RZ, 0x1f, R123 ;  /* 0x0000001fff1d7819 */ /* 0x020fc6000001147b */
[----:B------:R-:W-:Y:S02]  /*1f40*/  IMAD.MOV.U32 R88, RZ, RZ, R12 ;  /* 0x000000ffff587224 */ /* 0x000fe400078e000c */
[----:B------:R-:W-:Y:S02]  /*1f50*/  IMAD.SHL.U32 R26, R235, 0x80, RZ ;  /* 0x00000080eb1a7824 */ /* 0x000fe400078e00ff */
[----:B------:R-:W-:-:S03]  /*1f60*/  IMAD.WIDE.U32 R46, R22, R102, R92 ;  /* 0x00000066162e7225 */ /* 0x000fc600078e005c */
[----:B------:R-:W-:Y:S01]  /*1f70*/  LOP3.LUT R26, R26, 0x380, RZ, 0xc0, !PT ;  /* 0x000003801a1a7812 */ /* 0x000fe200078ec0ff */
[----:B------:R-:W-:Y:S01]  /*1f80*/  IMAD.WIDE.U32 R42, R22, R102, R16 ;  /* 0x00000066162a7225 */ /* 0x000fe200078e0010 */
[----:B------:R-:W-:-:S03]  /*1f90*/  IADD3 R109, P1, R92, R46, RZ ;  /* 0x0000002e5c6d7210 */ /* 0x000fc60007f3e0ff */
[----:B------:R-:W-:Y:S01]  /*1fa0*/  IMAD R30, R29, R116, RZ ;  /* 0x000000741d1e7224 */ /* 0x000fe200078e02ff */
[----:B------:R-:W-:Y:S01]  /*1fb0*/  SHF.R.U32.HI R20, RZ, 0x3, R26 ;  /* 0x00000003ff147819 */ /* 0x000fe2000001161a */
[----:B------:R-:W-:Y:S01]  /*1fc0*/  IMAD.SHL.U32 R122, R37, 0x2, RZ ;  /* 0x00000002257a7824 */ /* 0x000fe200078e00ff */
[----:B------:R-:W-:Y:S01]  /*1fd0*/  SHF.L.U64.HI R115, R6, 0x7, R7 ;  /* 0x0000000706737819 */ /* 0x000fe20000010207 */
[----:B------:R-:W-:Y:S01]  /*1fe0*/  VIADD R129, R32, 0x8 ;  /* 0x0000000820817836 */ /* 0x000fe20000000000 */
[C---:B------:R-:W-:Y:S01]  /*1ff0*/  SHF.L.U64.HI R111, R102.reuse, 0x6, R103 ;  /* 0x00000006666f7819 */ /* 0x040fe20000010267 */
[----:B------:R-:W-:Y:S01]  /*2000*/  IMAD.SHL.U32 R132, R102, 0x80, RZ ;  /* 0x0000008066847824 */ /* 0x000fe200078e00ff */
[----:B--2---:R-:W-:Y:S02]  /*2010*/  SHF.R.S32.HI R0, RZ, 0x1f, R25 ;  /* 0x0000001fff007819 */ /* 0x004fe40000011419 */
[----:B------:R-:W-:Y:S02]  /*2020*/  SEL R99, R25, RZ, !P0 ;  /* 0x000000ff19637207 */ /* 0x000fe40004000000 */
[----:B------:R-:W-:-:S05]  /*2030*/  SEL R10, R0, RZ, !P0 ;  /* 0x000000ff000a7207 */ /* 0x000fca0004000000 */
[----:B------:R-:W-:Y:S02]  /*2040*/  IMAD R0, R10, UR4, RZ ;  /* 0x000000040a007c24 */ /* 0x000fe4000f8e02ff */
[----:B------:R-:W-:-:S04]  /*2050*/  IMAD.WIDE.U32 R100, R99, UR4, R4 ;  /* 0x0000000463647c25 */ /* 0x000fc8000f8e0004 */
[----:B------:R-:W-:Y:S01]  /*2060*/  IMAD R35, R99, UR5, R0 ;  /* 0x0000000563237c24 */ /* 0x000fe2000f8e0200 */
[----:B------:R-:W-:Y:S05]  /*2070*/  @!P6 WARPSYNC.ALL ;  /* 0x000000000000e948 */ /* 0x000fea0003800000 */
[----:B------:R-:W-:Y:S02]  /*2080*/  ULDC.64 UR4, c[0x0][0x320] ;  /* 0x0000c80000047ab9 */ /* 0x000fe40000000a00 */
[----:B------:R-:W-:Y:S02]  /*2090*/  IMAD R0, R8, UR4, RZ ;  /* 0x0000000408007c24 */ /* 0x000fe4000f8e02ff */
[----:B------:R-:W-:-:S04]  /*20a0*/  IMAD.WIDE.U32 R4, R3, UR4, R16 ;  /* 0x0000000403047c25 */ /* 0x000fc8000f8e0010 */
[----:B------:R-:W-:Y:S01]  /*20b0*/  IMAD R9, R3, UR5, R0 ;  /* 0x0000000503097c24 */ /* 0x000fe2000f8e0200 */
[----:B------:R-:W-:Y:S02]  /*20c0*/  ULDC.64 UR4, c[0x0][0x328] ;  /* 0x0000ca0000047ab9 */ /* 0x000fe40000000a00 */
[----:B------:R-:W-:Y:S02]  /*20d0*/  IMAD R0, R10, UR4, RZ ;  /* 0x000000040a007c24 */ /* 0x000fe4000f8e02ff */
[----:B------:R-:W-:Y:S01]  /*20e0*/  IMAD.IADD R5, R5, 0x1, R9 ;  /* 0x0000000105057824 */ /* 0x000fe200078e0209 */
[--C-:B------:R-:W-:Y:S01]  /*20f0*/  SHF.R.S32.HI R9, RZ, 0x1f, R19.reuse ;  /* 0x0000001fff097819 */ /* 0x100fe20000011413 */
[----:B------:R-:W-:Y:S02]  /*2100*/  IMAD R51, R99, UR5, R0 ;  /* 0x0000000563337c24 */ /* 0x000fe4000f8e0200 */
[----:B------:R-:W-:Y:S02]  /*2110*/  IMAD R0, R23, R116, RZ ;  /* 0x0000007417007224 */ /* 0x000fe400078e02ff */
[----:B------:R-:W-:-:S02]  /*2120*/  IMAD.MOV.U32 R8, RZ, RZ, R19 ;  /* 0x000000ffff087224 */ /* 0x000fc400078e0013 */
[----:B------:R-:W-:Y:S01]  /*2130*/  IMAD.WIDE.U32 R98, R99, UR4, R4 ;  /* 0x0000000463627c25 */ /* 0x000fe2000f8e0004 */
[----:B------:R-:W-:Y:S01]  /*2140*/  SHF.R.U32.HI R25, RZ, 0x3, R28 ;  /* 0x00000003ff197819 */ /* 0x000fe2000001161c */
[----:B------:R-:W-:Y:S02]  /*2150*/  ULDC UR4, c[0x0][0x2e4] ;  /* 0x0000b90000047ab9 */ /* 0x000fe40000000800 */
[C---:B------:R-:W-:Y:S02]  /*2160*/  IMAD R3, R22.reuse, R117, R0 ;  /* 0x0000007516037224 */ /* 0x040fe400078e0200 */
[----:B------:R-:W-:-:S04]  /*2170*/  IMAD.WIDE.U32 R4, R22, R116, R8 ;  /* 0x0000007416047225 */ /* 0x000fc800078e0008 */
[----:B------:R-:W-:-:S04]  /*2180*/  IMAD.WIDE.U32 R10, R22, R116, R16 ;  /* 0x00000074160a7225 */ /* 0x000fc800078e0010 */
[----:B------:R-:W-:Y:S02]  /*2190*/  IMAD.IADD R5, R5, 0x1, R3 ;  /* 0x0000000105057824 */ /* 0x000fe400078e0203 */
[----:B------:R-:W-:Y:S01]  /*21a0*/  IMAD.IADD R11, R3, 0x1, R11 ;  /* 0x00000001030b7824 */ /* 0x000fe200078e020b */
[----:B------:R-:W-:Y:S01]  /*21b0*/  SEL R3, R37, RZ, P2 ;  /* 0x000000ff25037207 */ /* 0x000fe20001000000 */
[----:B------:R-:W-:-:S04]  /*21c0*/  IMAD.WIDE.U32 R8, R22, R6, R8 ;  /* 0x0000000616087225 */ /* 0x000fc800078e0008 */
[----:B------:R-:W-:Y:S02]  /*21d0*/  IMAD.IADD R3, R16, 0x1, R3 ;  /* 0x0000000110037824 */ /* 0x000fe400078e0203 */
[----:B------:R-:W-:-:S03]  /*21e0*/  IMAD.MOV.U32 R90, RZ, RZ, R8 ;  /* 0x000000ffff5a7224 */ /* 0x000fc600078e0008 */
[----:B------:R-:W-:-:S04]  /*21f0*/  SHF.R.S32.HI R8, RZ, 0x1f, R3 ;  /* 0x0000001fff087819 */ /* 0x000fc80000011403 */
[CC--:B------:R-:W-:Y:S02]  /*2200*/  LEA.HI R41, R8.reuse, R3.reuse, RZ, 0x4 ;  /* 0x0000000308297211 */ /* 0x0c0fe400078f20ff */
[----:B------:R-:W-:-:S05]  /*2210*/  LEA.HI R3, R8, R3, RZ, 0x7 ;  /* 0x0000000308037211 */ /* 0x000fca00078f38ff */
[----:B------:R-:W-:Y:S01]  /*2220*/  IMAD.SHL.U32 R8, R3, 0x80, RZ ;  /* 0x0000008003087824 */ /* 0x000fe200078e00ff */
[--C-:B------:R-:W-:Y:S02]  /*2230*/  LOP3.LUT R3, R14, 0x70, R41.reuse, 0xf8, !PT ;  /* 0x000000700e037812 */ /* 0x100fe400078ef829 */
[--C-:B------:R-:W-:Y:S02]  /*2240*/  LOP3.LUT R14, R27, 0x70, R41.reuse, 0xf8, !PT ;  /* 0x000000701b0e7812 */ /* 0x100fe400078ef829 */
[----:B------:R-:W-:Y:S02]  /*2250*/  LOP3.LUT R8, R8, 0xffffc000, RZ, 0xc0, !PT ;  /* 0xffffc00008087812 */ /* 0x000fe400078ec0ff */
[----:B------:R-:W-:Y:S02]  /*2260*/  LOP3.LUT R3, R3, R36, RZ, 0x3c, !PT ;  /* 0x0000002403037212 */ /* 0x000fe400078e3cff */
[----:B------:R-:W-:Y:S02]  /*2270*/  LOP3.LUT R119, R14, R21, RZ, 0x3c, !PT ;  /* 0x000000150e777212 */ /* 0x000fe400078e3cff */
[----:B------:R-:W-:Y:S01]  /*2280*/  IADD3 R121, R3, R8, R34 ;  /* 0x0000000803797210 */ /* 0x000fe20007ffe022 */
[----:B------:R-:W-:Y:S01]  /*2290*/  IMAD R3, R23, R102, RZ ;  /* 0x0000006617037224 */ /* 0x000fe200078e02ff */
[----:B------:R-:W-:-:S02]  /*22a0*/  LOP3.LUT R12, R28, 0x70, R41, 0xf8, !PT ;  /* 0x000000701c0c7812 */ /* 0x000fc400078ef829 */
[----:B------:R-:W-:Y:S01]  /*22b0*/  IADD3 R119, R119, R8, R31 ;  /* 0x0000000877777210 */ /* 0x000fe20007ffe01f */
[C---:B------:R-:W-:Y:S01]  /*22c0*/  IMAD R31, R22.reuse, R103, R3 ;  /* 0x00000067161f7224 */ /* 0x040fe200078e0203 */
[----:B------:R-:W-:Y:S02]  /*22d0*/  IADD3 R91, R9, R89, RZ ;  /* 0x00000059095b7210 */ /* 0x000fe40007ffe0ff */
[----:B------:R-:W-:Y:S02]  /*22e0*/  IADD3 R44, P0, R22, R45, RZ ;  /* 0x0000002d162c7210 */ /* 0x000fe40007f1e0ff */
[----:B------:R-:W-:Y:S01]  /*22f0*/  LOP3.LUT R9, R12, R25, RZ, 0x3c, !PT ;  /* 0x000000190c097212 */ /* 0x000fe200078e3cff */
[----:B------:R-:W-:Y:S01]  /*2300*/  IMAD.IADD R89, R89, 0x1, R13 ;  /* 0x0000000159597824 */ /* 0x000fe200078e020d */
[----:B------:R-:W-:Y:S01]  /*2310*/  IADD3 R3, R31, R47, RZ ;  /* 0x0000002f1f037210 */ /* 0x000fe20007ffe0ff */
[----:B------:R-:W-:Y:S01]  /*2320*/  IMAD.WIDE.U32 R96, R123, R116, R4 ;  /* 0x000000747b607225 */ /* 0x000fe200078e0004 */
[----:B------:R-:W-:-:S02]  /*2330*/  LOP3.LUT R13, R26, 0x70, R41, 0xf8, !PT ;  /* 0x000000701a0d7812 */ /* 0x000fc400078ef829 */
[----:B------:R-:W-:Y:S01]  /*2340*/  IADD3 R120, R9, R8, R33 ;  /* 0x0000000809787210 */ /* 0x000fe20007ffe021 */
[----:B------:R-:W-:Y:S02]  /*2350*/  IMAD.X R45, R23, 0x1, R39, P0 ;  /* 0x00000001172d7824 */ /* 0x000fe400000e0627 */
[----:B------:R-:W-:Y:S01]  /*2360*/  IMAD.IADD R34, R101, 0x1, R35 ;  /* 0x0000000165227824 */ /* 0x000fe200078e0223 */
[----:B------:R-:W-:Y:S01]  /*2370*/  IADD3 R35, P0, R100, R42, RZ ;  /* 0x0000002a64237210 */ /* 0x000fe20007f1e0ff */
[----:B------:R-:W-:Y:S02]  /*2380*/  IMAD R33, R123, R117, R30 ;  /* 0x000000757b217224 */ /* 0x000fe400078e021e */
[----:B------:R-:W-:Y:S02]  /*2390*/  IMAD R4, R29, R6, RZ ;  /* 0x000000061d047224 */ /* 0x000fe400078e02ff */
[----:B------:R-:W-:Y:S01]  /*23a0*/  IMAD.IADD R30, R43, 0x1, R31 ;  /* 0x000000012b1e7824 */ /* 0x000fe200078e021f */
[----:B------:R-:W-:Y:S01]  /*23b0*/  P2R R0, PR, RZ, 0x4 ;  /* 0x00000004ff007803 */ /* 0x000fe20000000000 */
[----:B------:R-:W-:Y:S01]  /*23c0*/  IMAD.X R29, R3, 0x1, R93, P1 ;  /* 0x00000001031d7824 */ /* 0x000fe200008e065d */
[----:B------:R-:W-:Y:S01]  /*23d0*/  LOP3.LUT R13, R13, R20, RZ, 0x3c, !PT ;  /* 0x000000140d0d7212 */ /* 0x000fe200078e3cff */
[----:B------:R-:W-:Y:S01]  /*23e0*/  IMAD.WIDE.U32 R94, R123, R116, R10 ;  /* 0x000000747b5e7225 */ /* 0x000fe200078e000a */
[----:B------:R-:W-:-:S02]  /*23f0*/  IADD3 R114, P1, R109, R92, RZ ;  /* 0x0000005c6d727210 */ /* 0x000fc40007f3e0ff */
[----:B------:R-:W-:Y:S01]  /*2400*/  IADD3 R37, P3, R100, 0x80, RZ ;  /* 0x0000008064257810 */ /* 0x000fe20007f7e0ff */
[----:B------:R-:W-:Y:S01]  /*2410*/  IMAD R49, R123, R7, R4 ;  /* 0x000000077b317224 */ /* 0x000fe200078e0204 */
[----:B------:R-:W-:Y:S01]  /*2420*/  IADD3 R39, P2, R35, 0x80, RZ ;  /* 0x0000008023277810 */ /* 0x000fe20007f5e0ff */
[----:B------:R-:W-:Y:S01]  /*2430*/  IMAD.WIDE.U32 R88, R123, R6, R88 ;  /* 0x000000067b587225 */ /* 0x000fe200078e0058 */
[----:B------:R-:W-:-:S03]  /*2440*/  LOP3.LUT R36, R41, 0xfffffff0, RZ, 0xc0, !PT ;  /* 0xfffffff029247812 */ /* 0x000fc600078ec0ff */
[----:B------:R-:W-:Y:S02]  /*2450*/  VIADD R5, R16, 0x80 ;  /* 0x0000008010057836 */ /* 0x000fe40000000000 */
[----:B------:R-:W-:Y:S01]  /*2460*/  IMAD.WIDE.U32 R90, R123, R6, R90 ;  /* 0x000000067b5a7225 */ /* 0x000fe200078e005a */
[----:B------:R-:W-:-:S03]  /*2470*/  IADD3 R118, R13, R8, R15 ;  /* 0x000000080d767210 */ /* 0x000fc60007ffe00f */
[--C-:B------:R-:W-:Y:S01]  /*2480*/  IMAD.X R38, R30, 0x1, R34.reuse, P0 ;  /* 0x000000011e267824 */ /* 0x100fe200000e0622 */
[C-C-:B------:R-:W-:Y:S01]  /*2490*/  SHF.L.U64.HI R10, R6.reuse, 0x5, R7.reuse ;  /* 0x00000005060a7819 */ /* 0x140fe20000010207 */
[C---:B------:R-:W-:Y:S01]  /*24a0*/  IMAD.SHL.U32 R8, R6.reuse, 0x20, RZ ;  /* 0x0000002006087824 */ /* 0x040fe200078e00ff */
[C---:B------:R-:W-:Y:S01]  /*24b0*/  SHF.L.U64.HI R9, R6.reuse, 0x6, R7 ;  /* 0x0000000606097819 */ /* 0x040fe20000010207 */
[----:B------:R-:W-:Y:S01]  /*24c0*/  IMAD.SHL.U32 R7, R6, 0x40, RZ ;  /* 0x0000004006077824 */ /* 0x000fe200078e00ff */
[C---:B------:R-:W-:Y:S01]  /*24d0*/  SHF.L.U64.HI R15, R116.reuse, 0x5, R117 ;  /* 0x00000005740f7819 */ /* 0x040fe20000010275 */
[----:B------:R-:W-:Y:S01]  /*24e0*/  IMAD.IADD R31, R97, 0x1, R33 ;  /* 0x00000001611f7824 */ /* 0x000fe200078e0221 */
[----:B------:R-:W-:Y:S01]  /*24f0*/  SHF.L.U64.HI R14, R116, 0x6, R117 ;  /* 0x00000006740e7819 */ /* 0x000fe20000010275 */
[----:B------:R-:W-:Y:S01]  /*2500*/  IMAD.IADD R32, R33, 0x1, R95 ;  /* 0x0000000121207824 */ /* 0x000fe200078e025f */
[----:B------:R-:W-:Y:S01]  /*2510*/  SHF.L.U64.HI R4, R102, 0x7, R103 ;  /* 0x0000000766047819 */ /* 0x000fe20000010267 */
[C---:B------:R-:W-:Y:S01]  /*2520*/  IMAD.SHL.U32 R13, R116.reuse, 0x20, RZ ;  /* 0x00000020740d7824 */ /* 0x040fe200078e00ff */
[----:B------:R-:W-:Y:S01]  /*2530*/  IADD3.X R113, R29, R93, RZ, P1, !PT ;  /* 0x0000005d1d717210 */ /* 0x000fe20000ffe4ff */
[C---:B------:R-:W-:Y:S01]  /*2540*/  IMAD.SHL.U32 R12, R116.reuse, 0x40, RZ ;  /* 0x00000040740c7824 */ /* 0x040fe200078e00ff */
[C---:B------:R-:W-:Y:S01]  /*2550*/  SHF.L.U64.HI R117, R116.reuse, 0x7, R117 ;  /* 0x0000000774757819 */ /* 0x040fe20000010275 */
[----:B------:R-:W-:Y:S01]  /*2560*/  IMAD.SHL.U32 R11, R116, 0x80, RZ ;  /* 0x00000080740b7824 */ /* 0x000fe200078e00ff */
[----:B------:R-:W-:Y:S01]  /*2570*/  ISETP.GE.AND P0, PT, R16, UR4, PT ;  /* 0x0000000410007c0c */ /* 0x000fe2000bf06270 */
[----:B------:R-:W-:Y:S01]  /*2580*/  IMAD.SHL.U32 R6, R6, 0x80, RZ ;  /* 0x0000008006067824 */ /* 0x000fe200078e00ff */
[----:B------:R-:W-:Y:S01]  /*2590*/  ISETP.GE.AND P1, PT, R5, UR4, PT ;  /* 0x0000000405007c0c */ /* 0x000fe2000bf26270 */
[----:B------:R-:W-:Y:S01]  /*25a0*/  IMAD.IADD R33, R91, 0x1, R49 ;  /* 0x000000015b217824 */ /* 0x000fe200078e0231 */
[----:B------:R-:W-:Y:S01]  /*25b0*/  IADD3 R40, R49, R89, RZ ;  /* 0x0000005931287210 */ /* 0x000fe20007ffe0ff */
[----:B------:R-:W-:Y:S01]  /*25c0*/  IMAD.X R104, RZ, RZ, R34, P3 ;  /* 0x000000ffff687224 */ /* 0x000fe200018e0622 */
[----:B------:R-:W-:Y:S01]  /*25d0*/  SHF.R.S32.HI R41, RZ, 0x4, R41 ;  /* 0x00000004ff297819 */ /* 0x000fe20000011429 */
[----:B------:R-:W-:Y:S01]  /*25e0*/  IMAD.X R105, RZ, RZ, R38, P2 ;  /* 0x000000ffff697224 */ /* 0x000fe200010e0626 */
[----:B------:R-:W-:Y:S01]  /*25f0*/  SHF.R.S32.HI R103, RZ, 0x1f, R36 ;  /* 0x0000001fff677819 */ /* 0x000fe20000011424 */
[----:B------:R-:W-:Y:S01]  /*2600*/  IMAD.IADD R106, R99, 0x1, R51 ;  /* 0x00000001636a7824 */ /* 0x000fe200078e0233 */
[----:B------:R-:W-:Y:S06]  /*2610*/  @!P6 BAR.SYNC.DEFER_BLOCKING 0x9, 0x100 ;  /* 0x024400000000eb1d */ /* 0x000fec0000010000 */
.L_x_2273:
[----:B------:R-:W2:Y:S01]  /*2620*/  LDL R48, [R1+0x14] ;  /* 0x0000140001307983 */ /* 0x000ea20000100800 */
[----:B0-----:R-:W0:Y:S03]  /*2630*/  LDC R126, c[0x0][0x3d4] ;  /* 0x0000f500ff7e7b82 */ /* 0x001e260000000800 */
[----:B------:R-:W3:Y:S04]  /*2640*/  LDL R50, [R1+0x18] ;  /* 0x0000180001327983 */ /* 0x000ee80000100800 */
[----:B------:R-:W3:Y:S01]  /*2650*/  LDL R49, [R1+0x1c] ;  /* 0x00001c0001317983 */ /* 0x000ee20000100800 */
[----:B------:R-:W-:Y:S01]  /*2660*/  VIADD R24, R24, 0xffffffff ;  /* 0xffffffff18187836 */ /* 0x000fe20000000000 */
[----:B------:R-:W-:Y:S05]  /*2670*/  YIELD ;  /* 0x0000000000007946 */ /* 0x000fea0003800000 */
[----:B------:R-:W-:Y:S01]  /*2680*/  ISETP.GT.AND P3, PT, R24, R110, PT ;  /* 0x0000006e1800720c */ /* 0x000fe20003f64270 */
[----:B------:R-:W-:Y:S03]  /*2690*/  BSSY B0, `(.L_x_2190) ;  /* 0x0000948000007945 */ /* 0x000fe60003800000 */
[----:B------:R-:W-:-:S02]  /*26a0*/  P2R R108, PR, RZ, 0x8 ;  /* 0x00000008ff6c7803 */ /* 0x000fc40000000000 */
[----:B0-----:R-:W-:Y:S02]  /*26b0*/  ISETP.GE.AND P2, PT, R126, 0x1, PT ;  /* 0x000000017e00780c */ /* 0x001fe40003f46270 */
[----:B--2---:R-:W-:-:S04]  /*26c0*/  LOP3.LUT R48, R48, 0x70, R16, 0xf8, !PT ;  /* 0x0000007030307812 */ /* 0x004fc800078ef810 */
[----:B---3--:R-:W-:-:S05]  /*26d0*/  LOP3.LUT R49, R49, R48, R50, 0xf6, !PT ;  /* 0x0000003031317212 */ /* 0x008fca00078ef632 */
[----:B------:R-:W-:-:S05]  /*26e0*/  IMAD R49, R232, 0x8000, R49 ;  /* 0x00008000e8317824 */ /* 0x000fca00078e0231 */
[----:B------:R-:W-:Y:S01]  /*26f0*/  IADD3 R112, R18, R49, RZ ;  /* 0x0000003112707210 */ /* 0x000fe20007ffe0ff */
        /* <DEDUP_REMOVED lines=13> */
[----:B------:R-:W-:-:S04]  /*27d0*/  IMAD.WIDE.U32 R48, R11, R24, RZ ;  /* 0x000000180b307225 */ /* 0x000fc800078e00ff */
[----:B------:R-:W-:-:S04]  /*27e0*/  IMAD.WIDE.U32 R50, R6, R24, RZ ;  /* 0x0000001806327225 */ /* 0x000fc800078e00ff */
[----:B------:R-:W-:Y:S02]  /*27f0*/  IMAD.IADD R127, R125, 0x1, R127 ;  /* 0x000000017d7f7824 */ /* 0x000fe400078e027f */
        /* <DEDUP_REMOVED lines=27> */
.L_x_2194:
[----:B------:R-:W-:Y:S05]  /*29b0*/  BSYNC B1 ;  /* 0x0000000000017941 */ /* 0x000fea0003800000 */
.L_x_2193:
        /* <DEDUP_REMOVED lines=36> */
.L_x_2196:
[----:B------:R-:W-:Y:S05]  /*2c00*/  BSYNC B1 ;  /* 0x0000000000017941 */ /* 0x000fea0003800000 */
.L_x_2195:
        /* <DEDUP_REMOVED lines=24> */
.L_x_2198:
[----:B------:R-:W-:Y:S05]  /*2d90*/  BSYNC B1 ;  /* 0x0000000000017941 */ /* 0x000fea0003800000 */
.L_x_2197:
        /* <DEDUP_REMOVED lines=29> */
.L_x_2200:
[----:B------:R-:W-:Y:S05]  /*2f70*/  BSYNC B1 ;  /* 0x0000000000017941 */ /* 0x000fea0003800000 */
.L_x_2199:
[----:B------:R-:W-:Y:S01]  /*2f80*/  UISETP.NE.AND UP0, UPT, UR45, 0x3, UPT ;  /* 0x000000032d00788c */ /* 0x000fe2000bf05270 */
[----:B------:R-:W-:Y:S01]  /*2f90*/  IMAD.MOV.U32 R143, RZ, RZ, R78 ;  /* 0x000000ffff8f7224 */ /* 0x000fe200078e004e */
[----:B-----5:R-:W-:Y:S01]  /*2fa0*/  MOV R137, R68 ;  /* 0x0000004400897202 */ /* 0x020fe20000000f00 */
[----:B------:R-:W-:Y:S01]  /*2fb0*/  IMAD.MOV.U32 R155, RZ, RZ, R82 ;  /* 0x000000ffff9b7224 */ /* 0x000fe200078e0052 */
[----:B------:R-:W-:Y:S01]  /*2fc0*/  MOV R131, R62 ;  /* 0x0000003e00837202 */ /* 0x000fe20000000f00 */
[----:B------:R-:W-:Y:S01]  /*2fd0*/  IMAD.MOV.U32 R139, RZ, RZ, R72 ;  /* 0x000000ffff8b7224 */ /* 0x000fe200078e0048 */
[----:B------:R-:W-:Y:S01]  /*2fe0*/  PLOP3.LUT P5, PT, PT, PT, UP0, 0x80, 0x0 ;  /* 0x000000000000781c */ /* 0x000fe20003faf008 */
[----:B------:R-:W-:Y:S02]  /*2ff0*/  IMAD.MOV.U32 R138, RZ, RZ, R70 ;  /* 0x000000ffff8a7224 */ /* 0x000fe400078e0046 */
[----:B------:R-:W-:Y:S02]  /*3000*/  IMAD.MOV.U32 R140, RZ, RZ, R74 ;  /* 0x000000ffff8c7224 */ /* 0x000fe400078e004a */
[----:B------:R-:W-:-:S02]  /*3010*/  IMAD.MOV.U32 R130, RZ, RZ, R60 ;  /* 0x000000ffff827224 */ /* 0x000fc400078e003c */
[----:B------:R-:W-:Y:S02]  /*3020*/  IMAD.MOV.U32 R135, RZ, RZ, R64 ;  /* 0x000000ffff877224 */ /* 0x000fe400078e0040 */
[----:B------:R-:W-:Y:S02]  /*3030*/  IMAD.MOV.U32 R136, RZ, RZ, R66 ;  /* 0x000000ffff887224 */ /* 0x000fe400078e0042 */
[----:B01----:R-:W-:Y:S02]  /*3040*/  IMAD.MOV.U32 R84, RZ, RZ, R52 ;  /* 0x000000ffff547224 */ /* 0x003fe400078e0034 */
[----:B------:R-:W-:Y:S02]  /*3050*/  IMAD.MOV.U32 R86, RZ, RZ, R56 ;  /* 0x000000ffff567224 */ /* 0x000fe400078e0038 */
[----:B------:R-:W-:Y:S02]  /*3060*/  IMAD.MOV.U32 R85, RZ, RZ, R54 ;  /* 0x000000ffff557224 */ /* 0x000fe400078e0036 */
[----:B------:R-:W-:Y:S01]  /*3070*/  IMAD.MOV.U32 R87, RZ, RZ, R58 ;  /* 0x000000ffff577224 */ /* 0x000fe200078e003a */
[----:B------:R-:W-:Y:S06]  /*3080*/  @!P5 BRA `(.L_x_2201) ;  /* 0x000000000004d947 */ /* 0x000fec0003800000 */
[----:B------:R-:W-:Y:S01]  /*3090*/  BPT.TRAP 0x1 ;  /* 0x000000040000795c */ /* 0x000fe20000300000 */
.L_x_2201:
[----:B--2---:R-:W2:Y:S01]  /*30a0*/  LDL R48, [R1+0x10] ;  /* 0x0000100001307983 */ /* 0x004ea20000100800 */
[----:B------:R-:W-:Y:S01]  /*30b0*/  LEA R107, R232, R18, 0x3 ;  /* 0x00000012e86b7211 */ /* 0x000fe200078e18ff */
[----:B------:R-:W-:Y:S01]  /*30c0*/  BSSY B1, `(.L_x_2202) ;  /* 0x0000004000017945 */ /* 0x000fe20003800000 */
[----:B--2---:R-:W-:-:S04]  /*30d0*/  SHF.L.U32 R128, R48, 0x1f, RZ ;  /* 0x0000001f30807819 */ /* 0x004fc800000006ff */
[----:B------:R-:W0:Y:S02]  /*30e0*/  SYNCS.PHASECHK.TRANS64.TRYWAIT P6, [R107+URZ+0x38890], R128 ;  /* 0x038890806b0075a7 */ /* 0x000e2400080c017f */
[----:B0-----:R-:W-:Y:S05]  /*30f0*/  @!P6 BRA `(.L_x_2203) ;  /* 0x000002880014e947 */ /* 0x001fea0003800000 */
.L_x_2533:
[----:B------:R-:W-:Y:S05]  /*3100*/  BSYNC B1 ;  /* 0x0000000000017941 */ /* 0x000fea0003800000 */
.L_x_2202:
[----:B------:R-:W-:Y:S04]  /*3110*/  BSSY B1, `(.L_x_2204) ;  /* 0x00000f0000017945 */ /* 0x000fe80003800000 */
[----:B------:R-:W-:Y:S05]  /*3120*/  @P2 BRA `(.L_x_2205) ;  /* 0x0000000c00b82947 */ /* 0x000fea0003800000 */
[----:B------:R-:W-:Y:S01]  /*3130*/  IADD3 R142, P2, R42, R124, RZ ;  /* 0x0000007c2a8e7210 */ /* 0x000fe20007f5e0ff */
[----:B------:R-:W-:Y:S04]  /*3140*/  BSSY B2, `(.L_x_2206) ;  /* 0x0000077000027945 */ /* 0x000fe80003800000 */
[----:B------:R-:W-:Y:S01]  /*3150*/  IMAD.X R141, R127, 0x1, R30, P2 ;  /* 0x000000017f8d7824 */ /* 0x000fe200010e061e */
[----:B------:R-:W-:Y:S07]  /*3160*/  @P0 BRA `(.L_x_2207) ;  /* 0x0000000400d00947 */ /* 0x000fee0003800000 */
[----:B------:R1:W2:Y:S01]  /*3170*/  LDS.128 R48, [R112+0x28400] ;  /* 0x0284000070307984 */ /* 0x0002a20000000c00 */
        /* <DEDUP_REMOVED lines=10> */
[----:B------:R-:W-:Y:S01]  /*3220*/  SHF.R.U32.HI R148, RZ, 0x10, R83 ;  /* 0x00000010ff947819 */ /* 0x000fe20000011653 */
[----:B------:R-:W-:Y:S01]  /*3230*/  IMAD.SHL.U32 R83, R147, 0x100, RZ ;  /* 0x0000010093537824 */ /* 0x000fe200078e00ff */
[----:B------:R-:W-:Y:S01]  /*3240*/  PRMT R146, R146, 0x654, R81 ;  /* 0x0000065492927816 */ /* 0x000fe20000000051 */
[----:B------:R-:W-:Y:S01]  /*3250*/  IMAD.SHL.U32 R81, R150, 0x100, RZ ;  /* 0x0000010096517824 */ /* 0x000fe200078e00ff */
[----:B------:R-:W-:Y:S01]  /*3260*/  PRMT R82, R149, 0x654, R80 ;  /* 0x0000065495527816 */ /* 0x000fe20000000050 */
[----:B--2---:R-:W-:Y:S01]  /*3270*/  IMAD.MOV.U32 R80, RZ, RZ, R48 ;  /* 0x000000ffff507224 */ /* 0x004fe200078e0030 */
[----:B------:R-:W-:Y:S02]  /*3280*/  LOP3.LUT R147, R146, 0xff00, R83, 0xf8, !PT ;  /* 0x0000ff0092937812 */ /* 0x000fe400078ef853 */
[----:B------:R-:W-:Y:S01]  /*3290*/  LOP3.LUT R82, R82, 0xff00, R81, 0xf8, !PT ;  /* 0x0000ff0052527812 */ /* 0x000fe200078ef851 */
[----:B------:R-:W-:Y:S01]  /*32a0*/  IMAD.U32 R81, R151, 0x10000, RZ ;  /* 0x0001000097517824 */ /* 0x000fe200078e00ff */
[----:B------:R-:W-:-:S02]  /*32b0*/  SHF.L.U32 R146, R148, 0x10, RZ ;  /* 0x0000001094927819 */ /* 0x000fc400000006ff */
[----:B------:R-:W-:Y:S02]  /*32c0*/  F2FP.F16.E4M3.UNPACK_B R83, R155.H1 ;  /* 0x0000009bff53723e */ /* 0x000fe400030006ff */
[-C--:B------:R-:W-:Y:S02]  /*32d0*/  F2FP.F16.E4M3.UNPACK_B R48, R49.reuse ;  /* 0x00000031ff30723e */ /* 0x080fe400020006ff */
[----:B------:R-:W-:Y:S01]  /*32e0*/  LOP3.LUT R151, R147, 0xff0000, R146, 0xf8, !PT ;  /* 0x00ff000093977812 */ /* 0x000fe200078ef892 */
[--C-:B------:R-:W-:Y:S01]  /*32f0*/  HADD2.F32 R149, -RZ, R83.reuse.H0_H0 ;  /* 0x20000053ff957230 */ /* 0x100fe20000004100 */
[----:B------:R-:W-:Y:S01]  /*3300*/  LOP3.LUT R148, R82, 0xff0000, R81, 0xf8, !PT ;  /* 0x00ff000052947812 */ /* 0x000fe200078ef851 */
[--C-:B------:R-:W-:Y:S01]  /*3310*/  HADD2.F32 R81, -RZ, R48.reuse.H1_H1 ;  /* 0x30000030ff517230 */ /* 0x100fe20000004100 */
[----:B------:R-:W-:Y:S01]  /*3320*/  F2FP.F16.E4M3.UNPACK_B R146, R144.H1 ;  /* 0x00000090ff92723e */ /* 0x000fe200030006ff */
[----:B------:R-:W-:Y:S01]  /*3330*/  HADD2.F32 R48, -RZ, R48.H0_H0 ;  /* 0x20000030ff307230 */ /* 0x000fe20000004100 */
[----:B------:R-:W-:Y:S01]  /*3340*/  F2FP.F16.E4M3.UNPACK_B R49, R49.H1 ;  /* 0x00000031ff31723e */ /* 0x000fe200030006ff */
[----:B------:R-:W-:-:S02]  /*3350*/  HADD2.F32 R150, -RZ, R83.H1_H1 ;  /* 0x30000053ff967230 */ /* 0x000fc40000004100 */
[-C--:B------:R-:W-:Y:S01]  /*3360*/  FMUL.FTZ R153, R81, R149.reuse ;  /* 0x0000009551997220 */ /* 0x080fe20000410000 */
[--C-:B------:R-:W-:Y:S02]  /*3370*/  HADD2.F32 R147, -RZ, R146.reuse.H0_H0 ;  /* 0x20000092ff937230 */ /* 0x100fe40000004100 */
[C---:B------:R-:W-:Y:S01]  /*3380*/  FMUL.FTZ R154, R48.reuse, R149 ;  /* 0x00000095309a7220 */ /* 0x040fe20000410000 */
[--C-:B------:R-:W-:Y:S01]  /*3390*/  HADD2.F32 R83, -RZ, R49.reuse.H1_H1 ;  /* 0x30000031ff537230 */ /* 0x100fe20000004100 */
[----:B------:R-:W-:Y:S01]  /*33a0*/  F2FP.F16.E4M3.UNPACK_B R149, R155 ;  /* 0x0000009bff95723e */ /* 0x000fe200020006ff */
[----:B------:R-:W-:Y:S02]  /*33b0*/  HADD2.F32 R82, -RZ, R49.H0_H0 ;  /* 0x20000031ff527230 */ /* 0x000fe40000004100 */
[-C--:B------:R-:W-:Y:S01]  /*33c0*/  FFMA.FTZ R48, R48, R147.reuse, -R153 ;  /* 0x0000009330307223 */ /* 0x080fe20000010899 */
[----:B------:R-:W-:Y:S02]  /*33d0*/  HADD2.F32 R146, -RZ, R146.H1_H1 ;  /* 0x30000092ff927230 */ /* 0x000fe40000004100 */
[-C--:B------:R-:W-:Y:S01]  /*33e0*/  FMUL.FTZ R153, R83, R150.reuse ;  /* 0x0000009653997220 */ /* 0x080fe20000410000 */
[----:B------:R-:W-:Y:S01]  /*33f0*/  FFMA.FTZ R49, R81, R147, R154 ;  /* 0x0000009351317223 */ /* 0x000fe2000001009a */
[C---:B------:R-:W-:Y:S01]  /*3400*/  FMUL.FTZ R150, R82.reuse, R150 ;  /* 0x0000009652967220 */ /* 0x040fe20000410000 */
[----:B------:R-:W-:Y:S01]  /*3410*/  F2FP.F16.E4M3.UNPACK_B R81, R80.H1 ;  /* 0x00000050ff51723e */ /* 0x000fe200030006ff */
[----:B------:R-:W-:Y:S01]  /*3420*/  FFMA.FTZ R155, R82, R146, -R153 ;  /* 0x00000092529b7223 */ /* 0x000fe20000010899 */
[----:B------:R-:W-:Y:S01]  /*3430*/  F2FP.F16.E4M3.UNPACK_B R80, R80 ;  /* 0x00000050ff50723e */ /* 0x000fe200020006ff */
[----:B------:R-:W-:Y:S01]  /*3440*/  FFMA.FTZ R156, R83, R146, R150 ;  /* 0x00000092539c7223 */ /* 0x000fe20000010096 */
[----:B------:R-:W-:Y:S01]  /*3450*/  F2FP.F16.E4M3.UNPACK_B R144, R144 ;  /* 0x00000090ff90723e */ /* 0x000fe200020006ff */
[----:B------:R-:W-:-:S02]  /*3460*/  HADD2.F32 R82, -RZ, R81.H0_H0 ;  /* 0x20000051ff527230 */ /* 0x000fc40000004100 */
[----:B------:R-:W-:Y:S01]  /*3470*/  HADD2.F32 R83, -RZ, R81.H1_H1 ;  /* 0x30000051ff537230 */ /* 0x000fe20000004100 */
[----:B------:R-:W-:Y:S01]  /*3480*/  F2FP.SATFINITE.E4M3.F32.PACK_AB_MERGE_C R159, R156, R155, RZ ;  /* 0x0000009b9c9f723e */ /* 0x000fe200048070ff */
[--C-:B------:R-:W-:Y:S02]  /*3490*/  HADD2.F32 R147, -RZ, R149.reuse.H1_H1 ;  /* 0x30000095ff937230 */ /* 0x100fe40000004100 */
[--C-:B------:R-:W-:Y:S01]  /*34a0*/  HADD2.F32 R81, -RZ, R80.reuse.H0_H0 ;  /* 0x20000050ff517230 */ /* 0x100fe20000004100 */
[----:B------:R-:W-:Y:S01]  /*34b0*/  F2FP.SATFINITE.E4M3.F32.PACK_AB_MERGE_C R49, R49, R48, R159 ;  /* 0x000000303131723e */ /* 0x000fe2000480709f */
[----:B------:R-:W-:Y:S02]  /*34c0*/  HADD2.F32 R149, -RZ, R149.H0_H0 ;  /* 0x20000095ff957230 */ /* 0x000fe40000004100 */
[-C--:B------:R-:W-:Y:S01]  /*34d0*/  FMUL.FTZ R153, R83, R147.reuse ;  /* 0x0000009353997220 */ /* 0x080fe20000410000 */
[----:B------:R-:W-:Y:S02]  /*34e0*/  HADD2.F32 R80, -RZ, R80.H1_H1 ;  /* 0x30000050ff507230 */ /* 0x000fe40000004100 */
[----:B------:R-:W-:Y:S01]  /*34f0*/  FMUL.FTZ R154, R82, R147 ;  /* 0x00000093529a7220 */ /* 0x000fe20000410000 */
[--C-:B------:R-:W-:Y:S01]  /*3500*/  HADD2.F32 R146, -RZ, R144.reuse.H1_H1 ;  /* 0x30000090ff927230 */ /* 0x100fe20000004100 */
[----:B------:R-:W-:Y:S01]  /*3510*/  F2FP.F16.E4M3.UNPACK_B R147, R151.H1 ;  /* 0x00000097ff93723e */ /* 0x000fe200030006ff */
[----:B------:R-:W-:-:S02]  /*3520*/  HADD2.F32 R144, -RZ, R144.H0_H0 ;  /* 0x20000090ff907230 */ /* 0x000fc40000004100 */
[-C--:B------:R-:W-:Y:S01]  /*3530*/  FMUL.FTZ R150, R80, R149.reuse ;  /* 0x0000009550967220 */ /* 0x080fe20000410000 */
[----:B------:R-:W-:Y:S01]  /*3540*/  FMUL.FTZ R149, R81, R149 ;  /* 0x0000009551957220 */ /* 0x000fe20000410000 */
[-C--:B------:R-:W-:Y:S01]  /*3550*/  FFMA.FTZ R82, R82, R146.reuse, -R153 ;  /* 0x0000009252527223 */ /* 0x080fe20000010899 */
[----:B------:R-:W-:Y:S01]  /*3560*/  FFMA.FTZ R83, R83, R146, R154 ;  /* 0x0000009253537223 */ /* 0x000fe2000001009a */
[-C--:B------:R-:W-:Y:S01]  /*3570*/  FFMA.FTZ R153, R81, R144.reuse, -R150 ;  /* 0x0000009051997223 */ /* 0x080fe20000010896 */
[----:B------:R-:W-:Y:S01]  /*3580*/  F2FP.F16.E4M3.UNPACK_B R81, R51.H1 ;  /* 0x00000033ff51723e */ /* 0x000fe200030006ff */
[----:B------:R-:W-:Y:S01]  /*3590*/  FFMA.FTZ R154, R80, R144, R149 ;  /* 0x00000090509a7223 */ /* 0x000fe20000010095 */
[----:B------:R-:W-:Y:S01]  /*35a0*/  F2FP.F16.E4M3.UNPACK_B R144, R148.H1 ;  /* 0x00000094ff90723e */ /* 0x000fe200030006ff */
[----:B------:R-:W-:Y:S01]  /*35b0*/  HADD2.F32 R150, -RZ, R147.H1_H1 ;  /* 0x30000093ff967230 */ /* 0x000fe20000004100 */
[----:B------:R-:W-:Y:S01]  /*35c0*/  F2FP.SATFINITE.E4M3.F32.PACK_AB_MERGE_C R157, R83, R82, RZ ;  /* 0x00000052539d723e */ /* 0x000fe200048070ff */
[--C-:B------:R-:W-:Y:S01]  /*35d0*/  HADD2.F32 R83, -RZ, R81.reuse.H1_H1 ;  /* 0x30000051ff537230 */ /* 0x100fe20000004100 */
[----:B------:R-:W-:Y:S01]  /*35e0*/  F2FP.F16.E4M3.UNPACK_B R80, R50.H1 ;  /* 0x00000032ff50723e */ /* 0x000fe200030006ff */
[----:B------:R-:W-:Y:S01]  /*35f0*/  HADD2.F32 R82, -RZ, R81.H0_H0 ;  /* 0x20000051ff527230 */ /* 0x000fe20000004100 */
[----:B------:R-:W-:Y:S01]  /*3600*/  F2FP.F16.E4M3.UNPACK_B R151, R151 ;  /* 0x00000097ff97723e */ /* 0x000fe200020006ff */
[----:B------:R-:W-:Y:S01]  /*3610*/  HADD2.F32 R146, -RZ, R144.H1_H1 ;  /* 0x30000090ff927230 */ /* 0x000fe20000004100 */
        /* <DEDUP_REMOVED lines=21> */
[----:B------:R-:W-:Y:S01]  /*3770*/  HADD2.F32 R50, -RZ, R50.H1_H1 ;  /* 0x30000032ff327230 */ /* 0x000fe20000004100 */
[----:B------:R-:W-:Y:S01]  /*3780*/  F2FP.SATFINITE.E4M3.F32.PACK_AB_MERGE_C R149, R149, R156, RZ ;  /* 0x0000009c9595723e */ /* 0x000fe200048070ff */
[----:B------:R-:W-:-:S02]  /*3790*/  HADD2.F32 R147, -RZ, R147.H0_H0 ;  /* 0x20000093ff937230 */ /* 0x000fc40000004100 */
[----:B------:R-:W-:Y:S02]  /*37a0*/  HADD2.F32 R144, -RZ, R144.H0_H0 ;  /* 0x20000090ff907230 */ /* 0x000fe40000004100 */
        /* <DEDUP_REMOVED lines=11> */
.L_x_2209:
[----:B------:R-:W-:Y:S05]  /*3860*/  BSYNC B3 ;  /* 0x0000000000037941 */ /* 0x000fea0003800000 */
.L_x_2208:
[----:B------:R-:W-:Y:S02]  /*3870*/  ULDC.64 UR4, c[0x0][0x2d8] ;  /* 0x0000b60000047ab9 */ /* 0x000fe40000000a00 */
[----:B------:R-:W-:-:S04]  /*3880*/  IADD3 R80, P2, P6, R142, UR4, R100 ;  /* 0x000000048e507c10 */ /* 0x000fc8000fe5e064 */
[----:B------:R-:W-:-:S05]  /*3890*/  IADD3.X R81, R141, UR5, R34, P2, P6 ;  /* 0x000000058d517c10 */ /* 0x000fca00097ec422 */
[----:B--2---:R1:W-:Y:S04]  /*38a0*/  STG.E.128 desc[UR46][R80.64], R48 ;  /* 0x0000003050007986 */ /* 0x0043e8000c101d2e */
.L_x_2207:
[----:B------:R-:W-:Y:S05]  /*38b0*/  BSYNC B2 ;  /* 0x0000000000027941 */ /* 0x000fea0003800000 */
.L_x_2206:
[----:B------:R-:W-:Y:S05]  /*38c0*/  @P1 BRA `(.L_x_2205) ;  /* 0x0000000400d01947 */ /* 0x000fea0003800000 */
[----:B-1----:R1:W2:Y:S01]  /*38d0*/  LDS.128 R48, [R112+0x2c400] ;  /* 0x02c4000070307984 */ /* 0x0022a20000000c00 */
[----:B------:R-:W-:Y:S01]  /*38e0*/  ISETP.GE.AND P2, PT, R236, R126, PT ;  /* 0x0000007eec00720c */ /* 0x000fe20003f46270 */
[----:B------:R-:W-:-:S12]  /*38f0*/  BSSY B2, `(.L_x_2210) ;  /* 0x000006d000027945 */ /* 0x000fd80003800000 */
[----:B-1----:R-:W-:Y:S05]  /*3900*/  @P2 BRA `(.L_x_2211) ;  /* 0x0000000400ac2947 */ /* 0x002fea0003800000 */
[----:B------:R-:W-:Y:S02]  /*3910*/  SHF.R.U32.HI R144, RZ, 0x8, R77 ;  /* 0x00000008ff907819 */ /* 0x000fe4000001164d */
[----:B------:R-:W-:Y:S02]  /*3920*/  SHF.R.U32.HI R83, RZ, 0x18, R79 ;  /* 0x00000018ff537819 */ /* 0x000fe4000001164f */
[----:B------:R-:W-:Y:S02]  /*3930*/  LOP3.LUT R78, R79, 0xff, RZ, 0xc0, !PT ;  /* 0x000000ff4f4e7812 */ /* 0x000fe400078ec0ff */
[----:B------:R-:W-:Y:S02]  /*3940*/  SHF.R.U32.HI R147, RZ, 0x18, R77 ;  /* 0x00000018ff937819 */ /* 0x000fe4000001164d */
[----:B------:R-:W-:Y:S02]  /*3950*/  LOP3.LUT R76, R77, 0xff, RZ, 0xc0, !PT ;  /* 0x000000ff4d4c7812 */ /* 0x000fe400078ec0ff */
[----:B------:R-:W-:-:S02]  /*3960*/  SHF.R.U32.HI R80, RZ, 0x8, R79 ;  /* 0x00000008ff507819 */ /* 0x000fc4000001164f */
[----:B------:R-:W-:Y:S02]  /*3970*/  SHF.R.U32.HI R81, RZ, 0x10, R79 ;  /* 0x00000010ff517819 */ /* 0x000fe4000001164f */
[----:B------:R-:W-:Y:S01]  /*3980*/  PRMT R79, R83, 0x654, R78 ;  /* 0x00000654534f7816 */ /* 0x000fe2000000004e */
[----:B------:R-:W-:Y:S01]  /*3990*/  IMAD.SHL.U32 R78, R144, 0x100, RZ ;  /* 0x00000100904e7824 */ /* 0x000fe200078e00ff */
[----:B------:R-:W-:Y:S01]  /*39a0*/  SHF.R.U32.HI R82, RZ, 0x10, R77 ;  /* 0x00000010ff527819 */ /* 0x000fe2000001164d */
[----:B------:R-:W-:Y:S01]  /*39b0*/  IMAD.SHL.U32 R80, R80, 0x100, RZ ;  /* 0x0000010050507824 */ /* 0x000fe200078e00ff */
[----:B------:R-:W-:Y:S01]  /*39c0*/  PRMT R77, R147, 0x654, R76 ;  /* 0x00000654934d7816 */ /* 0x000fe2000000004c */
[----:B--2---:R-:W-:Y:S01]  /*39d0*/  IMAD.MOV.U32 R76, RZ, RZ, R48 ;  /* 0x000000ffff4c7224 */ /* 0x004fe200078e0030 */
[----:B------:R-:W-:Y:S01]  /*39e0*/  F2FP.F16.E4M3.UNPACK_B R48, R49 ;  /* 0x00000031ff30723e */ /* 0x000fe200020006ff */
[----:B------:R-:W-:Y:S01]  /*39f0*/  IMAD.U32 R81, R81, 0x10000, RZ ;  /* 0x0001000051517824 */ /* 0x000fe200078e00ff */
[----:B------:R-:W-:Y:S01]  /*3a00*/  LOP3.LUT R77, R77, 0xff00, R78, 0xf8, !PT ;  /* 0x0000ff004d4d7812 */ /* 0x000fe200078ef84e */
[----:B------:R-:W-:Y:S01]  /*3a10*/  IMAD.U32 R78, R82, 0x10000, RZ ;  /* 0x00010000524e7824 */ /* 0x000fe200078e00ff */
[----:B------:R-:W-:-:S02]  /*3a20*/  LOP3.LUT R80, R79, 0xff00, R80, 0xf8, !PT ;  /* 0x0000ff004f507812 */ /* 0x000fc400078ef850 */
        /* <DEDUP_REMOVED lines=8> */
[----:B------:R-:W-:Y:S02]  /*3ab0*/  HADD2.F32 R144, -RZ, R79.H1_H1 ;  /* 0x3000004fff907230 */ /* 0x000fe40000004100 */
[----:B------:R-:W-:Y:S01]  /*3ac0*/  FMUL.FTZ R147, R77, R83 ;  /* 0x000000534d937220 */ /* 0x000fe20000410000 */
[----:B------:R-:W-:-:S02]  /*3ad0*/  HADD2.F32 R81, -RZ, R80.H0_H0 ;  /* 0x20000050ff517230 */ /* 0x000fc40000004100 */
[----:B------:R-:W-:Y:S01]  /*3ae0*/  FMUL.FTZ R148, R48, R83 ;  /* 0x0000005330947220 */ /* 0x000fe20000410000 */
[--C-:B------:R-:W-:Y:S01]  /*3af0*/  HADD2.F32 R79, -RZ, R49.reuse.H1_H1 ;  /* 0x30000031ff4f7230 */ /* 0x100fe20000004100 */
[----:B------:R-:W-:Y:S01]  /*3b00*/  F2FP.F16.E4M3.UNPACK_B R143, R143 ;  /* 0x0000008fff8f723e */ /* 0x000fe200020006ff */
[----:B------:R-:W-:Y:S02]  /*3b10*/  HADD2.F32 R78, -RZ, R49.H0_H0 ;  /* 0x20000031ff4e7230 */ /* 0x000fe40000004100 */
[-C--:B------:R-:W-:Y:S01]  /*3b20*/  FFMA.FTZ R49, R77, R81.reuse, R148 ;  /* 0x000000514d317223 */ /* 0x080fe20000010094 */
[----:B------:R-:W-:Y:S02]  /*3b30*/  HADD2.F32 R80, -RZ, R80.H1_H1 ;  /* 0x30000050ff507230 */ /* 0x000fe40000004100 */
[C---:B------:R-:W-:Y:S01]  /*3b40*/  FMUL.FTZ R83, R79.reuse, R144 ;  /* 0x000000904f537220 */ /* 0x040fe20000410000 */
        /* <DEDUP_REMOVED lines=21> */
[-C--:B------:R-:W-:Y:S01]  /*3ca0*/  F2FP.F16.E4M3.UNPACK_B R80, R82.reuse.H1 ;  /* 0x00000052ff50723e */ /* 0x080fe200030006ff */
[-C--:B------:R-:W-:Y:S01]  /*3cb0*/  FMUL.FTZ R144, R76, R143.reuse ;  /* 0x0000008f4c907220 */ /* 0x080fe20000410000 */
[C---:B------:R-:W-:Y:S01]  /*3cc0*/  FMUL.FTZ R143, R77.reuse, R143 ;  /* 0x0000008f4d8f7220 */ /* 0x040fe20000410000 */
[----:B------:R-:W-:Y:S02]  /*3cd0*/  F2FP.F16.E4M3.UNPACK_B R82, R82 ;  /* 0x00000052ff52723e */ /* 0x000fe400020006ff */
[-C--:B------:R-:W-:Y:S01]  /*3ce0*/  FFMA.FTZ R144, R77, R134.reuse, -R144 ;  /* 0x000000864d907223 */ /* 0x080fe20000010890 */
[----:B------:R-:W-:Y:S01]  /*3cf0*/  F2FP.SATFINITE.E4M3.F32.PACK_AB_MERGE_C R151, R148, R83, RZ ;  /* 0x000000539497723e */ /* 0x000fe200048070ff */
[----:B------:R-:W-:Y:S01]  /*3d00*/  FFMA.FTZ R147, R76, R134, R143 ;  /* 0x000000864c937223 */ /* 0x000fe2000001008f */
[-C--:B------:R-:W-:Y:S01]  /*3d10*/  F2FP.F16.E4M3.UNPACK_B R77, R51.reuse.H1 ;  /* 0x00000033ff4d723e */ /* 0x080fe200030006ff */
[--C-:B------:R-:W-:Y:S01]  /*3d20*/  HADD2.F32 R81, -RZ, R80.reuse.H1_H1 ;  /* 0x30000050ff517230 */ /* 0x100fe20000004100 */
[----:B------:R-:W-:Y:S01]  /*3d30*/  F2FP.F16.E4M3.UNPACK_B R83, R146.H1 ;  /* 0x00000092ff53723e */ /* 0x000fe200030006ff */
[----:B------:R-:W-:Y:S01]  /*3d40*/  HADD2.F32 R80, -RZ, R80.H0_H0 ;  /* 0x20000050ff507230 */ /* 0x000fe20000004100 */
        /* <DEDUP_REMOVED lines=15> */
[----:B------:R-:W-:-:S02]  /*3e40*/  HADD2.F32 R83, -RZ, R83.H0_H0 ;  /* 0x20000053ff537230 */ /* 0x000fc40000004100 */
[C---:B------:R-:W-:Y:S01]  /*3e50*/  FMUL.FTZ R134, R76.reuse, R134 ;  /* 0x000000864c867220 */ /* 0x040fe20000410000 */
[----:B------:R-:W-:Y:S02]  /*3e60*/  HADD2.F32 R146, -RZ, R146.H0_H0 ;  /* 0x20000092ff927230 */ /* 0x000fe40000004100 */
[-C--:B------:R-:W-:Y:S01]  /*3e70*/  FFMA.FTZ R143, R76, R78.reuse, -R143 ;  /* 0x0000004e4c8f7223 */ /* 0x080fe2000001088f */
[--C-:B------:R-:W-:Y:S02]  /*3e80*/  HADD2.F32 R76, -RZ, R51.reuse.H0_H0 ;  /* 0x20000033ff4c7230 */ /* 0x100fe40000004100 */
[----:B------:R-:W-:Y:S01]  /*3e90*/  FFMA.FTZ R134, R77, R78, R134 ;  /* 0x0000004e4d867223 */ /* 0x000fe20000010086 */
[----:B------:R-:W-:Y:S02]  /*3ea0*/  HADD2.F32 R77, -RZ, R51.H1_H1 ;  /* 0x30000033ff4d7230 */ /* 0x000fe40000004100 */
[----:B------:R-:W-:Y:S01]  /*3eb0*/  FFMA.FTZ R150, R79, R81, R148 ;  /* 0x000000514f967223 */ /* 0x000fe20000010094 */
[----:B------:R-:W-:-:S02]  /*3ec0*/  HADD2.F32 R51, -RZ, R50.H0_H0 ;  /* 0x20000032ff337230 */ /* 0x000fc40000004100 */
[-C--:B------:R-:W-:Y:S01]  /*3ed0*/  FMUL.FTZ R148, R76, R83.reuse ;  /* 0x000000534c947220 */ /* 0x080fe20000410000 */
[----:B------:R-:W-:Y:S02]  /*3ee0*/  HADD2.F32 R50, -RZ, R50.H1_H1 ;  /* 0x30000032ff327230 */ /* 0x000fe40000004100 */
[----:B------:R-:W-:Y:S01]  /*3ef0*/  FMUL.FTZ R81, R77, R83 ;  /* 0x000000534d517220 */ /* 0x000fe20000410000 */
[----:B------:R-:W-:Y:S02]  /*3f00*/  HADD2.F32 R82, -RZ, R82.H0_H0 ;  /* 0x20000052ff527230 */ /* 0x000fe40000004100 */
[----:B------:R-:W-:Y:S01]  /*3f10*/  FMUL.FTZ R79, R51, R146 ;  /* 0x00000092334f7220 */ /* 0x000fe20000410000 */
[----:B------:R-:W-:Y:S01]  /*3f20*/  FFMA.FTZ R148, R77, R80, R148 ;  /* 0x000000504d947223 */ /* 0x000fe20000010094 */
[----:B------:R-:W-:Y:S01]  /*3f30*/  FMUL.FTZ R78, R50, R146 ;  /* 0x00000092324e7220 */ /* 0x000fe20000410000 */
[----:B------:R-:W-:Y:S01]  /*3f40*/  FFMA.FTZ R81, R76, R80, -R81 ;  /* 0x000000504c517223 */ /* 0x000fe20000010851 */
[-C--:B------:R-:W-:Y:S01]  /*3f50*/  FFMA.FTZ R79, R50, R82.reuse, R79 ;  /* 0x00000052324f7223 */ /* 0x080fe2000001004f */
[----:B------:R-:W-:Y:S01]  /*3f60*/  F2FP.SATFINITE.E4M3.F32.PACK_AB_MERGE_C R134, R134, R143, RZ ;  /* 0x0000008f8686723e */ /* 0x000fe200048070ff */
[----:B------:R-:W-:Y:S01]  /*3f70*/  FFMA.FTZ R78, R51, R82, -R78 ;  /* 0x00000052334e7223 */ /* 0x000fe2000001084e */
[----:B------:R-:W-:-:S02]  /*3f80*/  F2FP.SATFINITE.E4M3.F32.PACK_AB_MERGE_C R149, R150, R149, RZ ;  /* 0x000000959695723e */ /* 0x000fc400048070ff */
[----:B------:R-:W-:Y:S02]  /*3f90*/  F2FP.SATFINITE.E4M3.F32.PACK_AB_MERGE_C R48, R147, R144, R151 ;  /* 0x000000909330723e */ /* 0x000fe40004807097 */
[----:B------:R-:W-:Y:S02]  /*3fa0*/  F2FP.SATFINITE.E4M3.F32.PACK_AB_MERGE_C R50, R79, R78, R134 ;  /* 0x0000004e4f32723e */ /* 0x000fe40004807086 */
[----:B------:R-:W-:-:S07]  /*3fb0*/  F2FP.SATFINITE.E4M3.F32.PACK_AB_MERGE_C R51, R148, R81, R149 ;  /* 0x000000519433723e */ /* 0x000fce0004807095 */
.L_x_2211:
[----:B------:R-:W-:Y:S05]  /*3fc0*/  BSYNC B2 ;  /* 0x0000000000027941 */ /* 0x000fea0003800000 */
.L_x_2210:
[----:B------:R-:W-:Y:S02]  /*3fd0*/  ULDC.64 UR4, c[0x0][0x2d8] ;  /* 0x0000b60000047ab9 */ /* 0x000fe40000000a00 */
[----:B------:R-:W-:-:S04]  /*3fe0*/  IADD3 R76, P2, P6, R37, UR4, R142 ;  /* 0x00000004254c7c10 */ /* 0x000fc8000fe5e08e */
[----:B------:R-:W-:-:S05]  /*3ff0*/  IADD3.X R77, R104, UR5, R141, P2, P6 ;  /* 0x00000005684d7c10 */ /* 0x000fca00097ec48d */
[----:B--2---:R2:W-:Y:S04]  /*4000*/  STG.E.128 desc[UR46][R76.64], R48 ;  /* 0x000000304c007986 */ /* 0x0045e8000c101d2e */
.L_x_2205:
[----:B------:R-:W-:Y:S05]  /*4010*/  BSYNC B1 ;  /* 0x0000000000017941 */ /* 0x000fea0003800000 */
.L_x_2204:
[----:B------:R-:W-:Y:S04]  /*4020*/  BSSY B1, `(.L_x_2212) ;  /* 0x00000ef000017945 */ /* 0x000fe80003800000 */
[----:B------:R-:W-:Y:S05]  /*4030*/  @P3 BRA `(.L_x_2213) ;  /* 0x0000000c00b43947 */ /* 0x000fea0003800000 */
[----:B--2---:R-:W-:Y:S01]  /*4040*/  IADD3 R76, P2, P3, R46, R124, R16 ;  /* 0x0000007c2e4c7210 */ /* 0x004fe20007b5e010 */
[----:B------:R-:W-:Y:S03]  /*4050*/  BSSY B2, `(.L_x_2214) ;  /* 0x0000077000027945 */ /* 0x000fe60003800000 */
[----:B------:R-:W-:Y:S01]  /*4060*/  IADD3.X R77, R3, R127, R17, P2, P3 ;  /* 0x0000007f034d7210 */ /* 0x000fe200017e6411 */
[----:B------:R-:W-:Y:S08]  /*4070*/  @P0 BRA `(.L_x_2215) ;  /* 0x0000000400d00947 */ /* 0x000ff00003800000 */
[----:B-1----:R1:W2:Y:S01]  /*4080*/  LDS.128 R48, [R112+0x29400] ;  /* 0x0294000070307984 */ /* 0x0022a20000000c00 */
[----:B------:R-:W-:Y:S01]  /*4090*/  ISETP.GE.AND P2, PT, R19, R126, PT ;  /* 0x0000007e1300720c */ /* 0x000fe20003f46270 */
[----:B------:R-:W-:-:S12]  /*40a0*/  BSSY B3, `(.L_x_2216) ;  /* 0x000006d000037945 */ /* 0x000fd80003800000 */
[----:B-1----:R-:W-:Y:S05]  /*40b0*/  @P2 BRA `(.L_x_2217) ;  /* 0x0000000400ac2947 */ /* 0x002fea0003800000 */
[--C-:B------:R-:W-:Y:S02]  /*40c0*/  SHF.R.U32.HI R78, RZ, 0x8, R75.reuse ;  /* 0x00000008ff4e7819 */ /* 0x100fe4000001164b */
[----:B------:R-:W-:Y:S02]  /*40d0*/  SHF.R.U32.HI R79, RZ, 0x18, R75 ;  /* 0x00000018ff4f7819 */ /* 0x000fe4000001164b */
[----:B------:R-:W-:Y:S01]  /*40e0*/  LOP3.LUT R74, R75, 0xff, RZ, 0xc0, !PT ;  /* 0x000000ff4b4a7812 */ /* 0x000fe200078ec0ff */
[----:B------:R-:W-:Y:S01]  /*40f0*/  IMAD.SHL.U32 R78, R78, 0x100, RZ ;  /* 0x000001004e4e7824 */ /* 0x000fe200078e00ff */
[--C-:B------:R-:W-:Y:S02]  /*4100*/  SHF.R.U32.HI R83, RZ, 0x18, R73.reuse ;  /* 0x00000018ff537819 */ /* 0x100fe40000011649 */
[----:B------:R-:W-:Y:S02]  /*4110*/  LOP3.LUT R72, R73, 0xff, RZ, 0xc0, !PT ;  /* 0x000000ff49487812 */ /* 0x000fe400078ec0ff */
[----:B------:R-:W-:-:S02]  /*4120*/  SHF.R.U32.HI R82, RZ, 0x8, R73 ;  /* 0x00000008ff527819 */ /* 0x000fc40000011649 */
[----:B------:R-:W-:Y:S02]  /*4130*/  SHF.R.U32.HI R80, RZ, 0x10, R75 ;  /* 0x00000010ff507819 */ /* 0x000fe4000001164b */
[----:B------:R-:W-:Y:S02]  /*4140*/  SHF.R.U32.HI R81, RZ, 0x10, R73 ;  /* 0x00000010ff517819 */ /* 0x000fe40000011649 */
[----:B------:R-:W-:Y:S01]  /*4150*/  PRMT R75, R79, 0x654, R74 ;  /* 0x000006544f4b7816 */ /* 0x000fe2000000004a */
[----:B------:R-:W-:Y:S01]  /*4160*/  IMAD.U32 R80, R80, 0x10000, RZ ;  /* 0x0001000050507824 */ /* 0x000fe200078e00ff */
[----:B------:R-:W-:Y:S01]  /*4170*/  PRMT R73, R83, 0x654, R72 ;  /* 0x0000065453497816 */ /* 0x000fe20000000048 */
[----:B--2---:R-:W-:Y:S01]  /*4180*/  IMAD.MOV.U32 R72, RZ, RZ, R48 ;  /* 0x000000ffff487224 */ /* 0x004fe200078e0030 */
[----:B------:R-:W-:Y:S02]  /*4190*/  SHF.L.U32 R74, R82, 0x8, RZ ;  /* 0x00000008524a7819 */ /* 0x000fe400000006ff */
[----:B------:R-:W-:-:S02]  /*41a0*/  LOP3.LUT R75, R75, 0xff00, R78, 0xf8, !PT ;  /* 0x0000ff004b4b7812 */ /* 0x000fc400078ef84e */
[----:B------:R-:W-:Y:S01]  /*41b0*/  LOP3.LUT R73, R73, 0xff00, R74, 0xf8, !PT ;  /* 0x0000ff0049497812 */ /* 0x000fe200078ef84a */
[----:B------:R-:W-:Y:S01]  /*41c0*/  IMAD.U32 R74, R81, 0x10000, RZ ;  /* 0x00010000514a7824 */ /* 0x000fe200078e00ff */
[-C--:B------:R-:W-:Y:S02]  /*41d0*/  F2FP.F16.E4M3.UNPACK_B R48, R49.reuse ;  /* 0x00000031ff30723e */ /* 0x080fe400020006ff */
[-C--:B------:R-:W-:Y:S02]  /*41e0*/  F2FP.F16.E4M3.UNPACK_B R78, R140.reuse.H1 ;  /* 0x0000008cff4e723e */ /* 0x080fe400030006ff */
        /* <DEDUP_REMOVED lines=20> */
[----:B------:R-:W-:Y:S01]  /*4330*/  F2FP.F16.E4M3.UNPACK_B R72, R72 ;  /* 0x00000048ff48723e */ /* 0x000fe200020006ff */
[-C--:B------:R-:W-:Y:S01]  /*4340*/  FFMA.FTZ R48, R48, R78.reuse, -R83 ;  /* 0x0000004e30307223 */ /* 0x080fe20000010853 */
[----:B------:R-:W-:Y:S01]  /*4350*/  FFMA.FTZ R143, R74, R75, R81 ;  /* 0x0000004b4a8f7223 */ /* 0x000fe20000010051 */
[----:B------:R-:W-:Y:S01]  /*4360*/  FFMA.FTZ R141, R73, R78, R80 ;  /* 0x0000004e498d7223 */ /* 0x000fe20000010050 */
        /* <DEDUP_REMOVED lines=64> */
.L_x_2217:
[----:B------:R-:W-:Y:S05]  /*4770*/  BSYNC B3 ;  /* 0x0000000000037941 */ /* 0x000fea0003800000 */
.L_x_2216:
[----:B------:R-:W-:Y:S02]  /*4780*/  ULDC.64 UR4, c[0x0][0x2d8] ;  /* 0x0000b60000047ab9 */ /* 0x000fe40000000a00 */
[----:B------:R-:W-:-:S04]  /*4790*/  IADD3 R72, P2, P3, R76, UR4, R100 ;  /* 0x000000044c487c10 */ /* 0x000fc8000fb5e064 */
[----:B------:R-:W-:-:S05]  /*47a0*/  IADD3.X R73, R77, UR5, R34, P2, P3 ;  /* 0x000000054d497c10 */ /* 0x000fca00097e6422 */
[----:B--2---:R2:W-:Y:S04]  /*47b0*/  STG.E.128 desc[UR46][R72.64], R48 ;  /* 0x0000003048007986 */ /* 0x0045e8000c101d2e */
.L_x_2215:
[----:B------:R-:W-:Y:S05]  /*47c0*/  BSYNC B2 ;  /* 0x0000000000027941 */ /* 0x000fea0003800000 */
.L_x_2214:
[----:B------:R-:W-:Y:S05]  /*47d0*/  @P1 BRA `(.L_x_2213) ;  /* 0x0000000400cc1947 */ /* 0x000fea0003800000 */
[----:B-12---:R1:W2:Y:S01]  /*47e0*/  LDS.128 R48, [R112+0x2d400] ;  /* 0x02d4000070307984 */ /* 0x0062a20000000c00 */
[----:B------:R-:W-:Y:S01]  /*47f0*/  ISETP.GE.AND P2, PT, R236, R126, PT ;  /* 0x0000007eec00720c */ /* 0x000fe20003f46270 */
[----:B------:R-:W-:-:S12]  /*4800*/  BSSY B2, `(.L_x_2218) ;  /* 0x000006c000027945 */ /* 0x000fd80003800000 */
[----:B-1----:R-:W-:Y:S05]  /*4810*/  @P2 BRA `(.L_x_2219) ;  /* 0x0000000400a82947 */ /* 0x002fea0003800000 */
[--C-:B------:R-:W-:Y:S02]  /*4820*/  SHF.R.U32.HI R78, RZ, 0x10, R69.reuse ;  /* 0x00000010ff4e7819 */ /* 0x100fe40000011645 */
[----:B------:R-:W-:Y:S02]  /*4830*/  SHF.R.U32.HI R74, RZ, 0x8, R69 ;  /* 0x00000008ff4a7819 */ /* 0x000fe40000011645 */
[----:B------:R-:W-:Y:S02]  /*4840*/  LOP3.LUT R68, R69, 0xff, RZ, 0xc0, !PT ;  /* 0x000000ff45447812 */ /* 0x000fe400078ec0ff */
[--C-:B------:R-:W-:Y:S02]  /*4850*/  SHF.R.U32.HI R75, RZ, 0x10, R71.reuse ;  /* 0x00000010ff4b7819 */ /* 0x100fe40000011647 */
[----:B------:R-:W-:Y:S02]  /*4860*/  SHF.R.U32.HI R73, RZ, 0x8, R71 ;  /* 0x00000008ff497819 */ /* 0x000fe40000011647 */
[----:B------:R-:W-:-:S02]  /*4870*/  LOP3.LUT R70, R71, 0xff, RZ, 0xc0, !PT ;  /* 0x000000ff47467812 */ /* 0x000fc400078ec0ff */
[----:B------:R-:W-:Y:S02]  /*4880*/  SHF.R.U32.HI R69, RZ, 0x18, R69 ;  /* 0x00000018ff457819 */ /* 0x000fe40000011645 */
[----:B------:R-:W-:Y:S02]  /*4890*/  SHF.R.U32.HI R71, RZ, 0x18, R71 ;  /* 0x00000018ff477819 */ /* 0x000fe40000011647 */
[----:B------:R-:W-:Y:S01]  /*48a0*/  PRMT R69, R69, 0x654, R68 ;  /* 0x0000065445457816 */ /* 0x000fe20000000044 */
[----:B------:R-:W-:Y:S01]  /*48b0*/  IMAD.SHL.U32 R68, R74, 0x100, RZ ;  /* 0x000001004a447824 */ /* 0x000fe200078e00ff */
[----:B------:R-:W-:Y:S02]  /*48c0*/  PRMT R72, R71, 0x654, R70 ;  /* 0x0000065447487816 */ /* 0x000fe40000000046 */
[----:B------:R-:W-:Y:S02]  /*48d0*/  SHF.L.U32 R71, R73, 0x8, RZ ;  /* 0x0000000849477819 */ /* 0x000fe400000006ff */
[----:B------:R-:W-:Y:S01]  /*48e0*/  LOP3.LUT R70, R69, 0xff00, R68, 0xf8, !PT ;  /* 0x0000ff0045467812 */ /* 0x000fe200078ef844 */
[----:B------:R-:W-:Y:S01]  /*48f0*/  IMAD.U32 R69, R78, 0x10000, RZ ;  /* 0x000100004e457824 */ /* 0x000fe200078e00ff */
[----:B------:R-:W-:Y:S01]  /*4900*/  LOP3.LUT R74, R72, 0xff00, R71, 0xf8, !PT ;  /* 0x0000ff00484a7812 */ /* 0x000fe200078ef847 */
[----:B------:R-:W-:Y:S01]  /*4910*/  IMAD.U32 R71, R75, 0x10000, RZ ;  /* 0x000100004b477824 */ /* 0x000fe200078e00ff */
[----:B------:R-:W-:-:S02]  /*4920*/  F2FP.F16.E4M3.UNPACK_B R72, R138.H1 ;  /* 0x0000008aff48723e */ /* 0x000fc400030006ff */
[----:B--2---:R-:W-:Y:S02]  /*4930*/  F2FP.F16.E4M3.UNPACK_B R68, R49 ;  /* 0x00000031ff44723e */ /* 0x004fe400020006ff */
        /* <DEDUP_REMOVED lines=25> */
[--C-:B------:R-:W-:Y:S02]  /*4ad0*/  HADD2.F32 R68, -RZ, R49.reuse.H0_H0 ;  /* 0x20000031ff447230 */ /* 0x100fe40000004100 */
        /* <DEDUP_REMOVED lines=10> */
[----:B------:R-:W-:Y:S01]  /*4b80*/  F2FP.SATFINITE.E4M3.F32.PACK_AB_MERGE_C R138, R134, R83, RZ ;  /* 0x00000053868a723e */ /* 0x000fe200048070ff */
        /* <DEDUP_REMOVED lines=26> */
[-C--:B------:R-:W-:Y:S01]  /*4d30*/  FFMA.FTZ R75, R48, R68.reuse, -R75 ;  /* 0x00000044304b7223 */ /* 0x080fe2000001084b */
[----:B------:R-:W-:Y:S01]  /*4d40*/  FFMA.FTZ R134, R69, R71, R134 ;  /* 0x0000004745867223 */ /* 0x000fe20000010086 */
[----:B------:R-:W-:Y:S01]  /*4d50*/  FFMA.FTZ R74, R49, R68, R74 ;  /* 0x00000044314a7223 */ /* 0x000fe2000001004a */
[----:B------:R-:W-:-:S02]  /*4d60*/  HADD2.F32 R49, -RZ, R51.H0_H0 ;  /* 0x20000033ff317230 */ /* 0x000fc40000004100 */
[----:B------:R-:W-:Y:S01]  /*4d70*/  HADD2.F32 R48, -RZ, R50.H0_H0 ;  /* 0x20000032ff307230 */ /* 0x000fe20000004100 */
[----:B------:R-:W-:Y:S01]  /*4d80*/  F2FP.SATFINITE.E4M3.F32.PACK_AB_MERGE_C R83, R134, R83, RZ ;  /* 0x000000538653723e */ /* 0x000fe200048070ff */
[----:B------:R-:W-:Y:S01]  /*4d90*/  HADD2.F32 R51, -RZ, R51.H1_H1 ;  /* 0x30000033ff337230 */ /* 0x000fe20000004100 */
[----:B------:R-:W-:Y:S01]  /*4da0*/  F2FP.SATFINITE.E4M3.F32.PACK_AB_MERGE_C R74, R74, R75, RZ ;  /* 0x0000004b4a4a723e */ /* 0x000fe200048070ff */
[----:B------:R-:W-:Y:S02]  /*4db0*/  HADD2.F32 R72, -RZ, R72.H0_H0 ;  /* 0x20000048ff487230 */ /* 0x000fe40000004100 */
[----:B------:R-:W-:Y:S02]  /*4dc0*/  HADD2.F32 R50, -RZ, R50.H1_H1 ;  /* 0x30000032ff327230 */ /* 0x000fe40000004100 */
[----:B------:R-:W-:Y:S02]  /*4dd0*/  HADD2.F32 R69, -RZ, R78.H0_H0 ;  /* 0x2000004eff457230 */ /* 0x000fe40000004100 */
[----:B------:R-:W-:Y:S01]  /*4de0*/  FMUL.FTZ R68, R51, R72 ;  /* 0x0000004833447220 */ /* 0x000fe20000410000 */
[----:B------:R-:W-:-:S02]  /*4df0*/  HADD2.F32 R70, -RZ, R70.H0_H0 ;  /* 0x20000046ff467230 */ /* 0x000fc40000004100 */
[C---:B------:R-:W-:Y:S01]  /*4e00*/  FMUL.FTZ R72, R49.reuse, R72 ;  /* 0x0000004831487220 */ /* 0x040fe20000410000 */
[----:B------:R-:W-:Y:S02]  /*4e10*/  HADD2.F32 R73, -RZ, R73.H0_H0 ;  /* 0x20000049ff497230 */ /* 0x000fe40000004100 */
[-C--:B------:R-:W-:Y:S01]  /*4e20*/  FMUL.FTZ R71, R50, R69.reuse ;  /* 0x0000004532477220 */ /* 0x080fe20000410000 */
[C---:B------:R-:W-:Y:S01]  /*4e30*/  FMUL.FTZ R69, R48.reuse, R69 ;  /* 0x0000004530457220 */ /* 0x040fe20000410000 */
[-C--:B------:R-:W-:Y:S01]  /*4e40*/  FFMA.FTZ R68, R49, R70.reuse, -R68 ;  /* 0x0000004631447223 */ /* 0x080fe20000010844 */
[----:B------:R-:W-:Y:S01]  /*4e50*/  FFMA.FTZ R51, R51, R70, R72 ;  /* 0x0000004633337223 */ /* 0x000fe20000010048 */
[-C--:B------:R-:W-:Y:S01]  /*4e60*/  FFMA.FTZ R71, R48, R73.reuse, -R71 ;  /* 0x0000004930477223 */ /* 0x080fe20000010847 */
[----:B------:R-:W-:Y:S01]  /*4e70*/  FFMA.FTZ R50, R50, R73, R69 ;  /* 0x0000004932327223 */ /* 0x000fe20000010045 */
[----:B------:R-:W-:Y:S02]  /*4e80*/  F2FP.SATFINITE.E4M3.F32.PACK_AB_MERGE_C R49, R82, R81, R138 ;  /* 0x000000515231723e */ /* 0x000fe4000480708a */
[----:B------:R-:W-:-:S02]  /*4e90*/  F2FP.SATFINITE.E4M3.F32.PACK_AB_MERGE_C R48, R80, R79, R137 ;  /* 0x0000004f5030723e */ /* 0x000fc40004807089 */
[----:B------:R-:W-:Y:S02]  /*4ea0*/  F2FP.SATFINITE.E4M3.F32.PACK_AB_MERGE_C R50, R50, R71, R74 ;  /* 0x000000473232723e */ /* 0x000fe4000480704a */
[----:B------:R-:W-:-:S07]  /*4eb0*/  F2FP.SATFINITE.E4M3.F32.PACK_AB_MERGE_C R51, R51, R68, R83 ;  /* 0x000000443333723e */ /* 0x000fce0004807053 */
.L_x_2219:
[----:B------:R-:W-:Y:S05]  /*4ec0*/  BSYNC B2 ;  /* 0x0000000000027941 */ /* 0x000fea0003800000 */
.L_x_2218:
[----:B------:R-:W-:Y:S02]  /*4ed0*/  ULDC.64 UR4, c[0x0][0x2d8] ;  /* 0x0000b60000047ab9 */ /* 0x000fe40000000a00 */
[----:B------:R-:W-:-:S04]  /*4ee0*/  IADD3 R68, P2, P3, R37, UR4, R76 ;  /* 0x0000000425447c10 */ /* 0x000fc8000fb5e04c */
[----:B------:R-:W-:-:S05]  /*4ef0*/  IADD3.X R69, R104, UR5, R77, P2, P3 ;  /* 0x0000000568457c10 */ /* 0x000fca00097e644d */
[----:B--2---:R3:W-:Y:S04]  /*4f00*/  STG.E.128 desc[UR46][R68.64], R48 ;  /* 0x0000003044007986 */ /* 0x0047e8000c101d2e */
.L_x_2213:
[----:B------:R-:W-:Y:S05]  /*4f10*/  BSYNC B1 ;  /* 0x0000000000017941 */ /* 0x000fea0003800000 */
.L_x_2212:
[----:B------:R-:W-:Y:S01]  /*4f20*/  ISETP.NE.AND P2, PT, R145, RZ, PT ;  /* 0x000000ff9100720c */ /* 0x000fe20003f45270 */
[----:B------:R-:W-:-:S12]  /*4f30*/  BSSY B1, `(.L_x_2220) ;  /* 0x00000f4000017945 */ /* 0x000fd80003800000 */
        /* <DEDUP_REMOVED lines=9> */
[----:B------:R-:W-:Y:S01]  /*4fd0*/  SHF.R.U32.HI R73, RZ, 0x10, R67 ;  /* 0x00000010ff497819 */ /* 0x000fe20000011643 */
[----:B--2---:R-:W-:Y:S01]  /*4fe0*/  IMAD.MOV.U32 R66, RZ, RZ, R51 ;  /* 0x000000ffff427224 */ /* 0x004fe200078e0033 */
[----:B------:R-:W-:Y:S02]  /*4ff0*/  SHF.R.U32.HI R71, RZ, 0x8, R67 ;  /* 0x00000008ff477819 */ /* 0x000fe40000011643 */
[----:B------:R-:W-:Y:S02]  /*5000*/  LOP3.LUT R70, R67, 0xff, RZ, 0xc0, !PT ;  /* 0x000000ff43467812 */ /* 0x000fe400078ec0ff */
[----:B------:R-:W-:Y:S02]  /*5010*/  SHF.R.U32.HI R72, RZ, 0x8, R65 ;  /* 0x00000008ff487819 */ /* 0x000fe40000011641 */
[----:B------:R-:W-:Y:S02]  /*5020*/  SHF.R.U32.HI R67, RZ, 0x18, R67 ;  /* 0x00000018ff437819 */ /* 0x000fe40000011643 */
[----:B------:R-:W-:-:S02]  /*5030*/  LOP3.LUT R64, R65, 0xff, RZ, 0xc0, !PT ;  /* 0x000000ff41407812 */ /* 0x000fc400078ec0ff */
        /* <DEDUP_REMOVED lines=12> */
[----:B------:R-:W-:Y:S02]  /*5100*/  F2FP.F16.E4M3.UNPACK_B R50, R49 ;  /* 0x00000031ff32723e */ /* 0x000fe400020006ff */
        /* <DEDUP_REMOVED lines=89> */
.L_x_2225:
[----:B------:R-:W-:Y:S05]  /*56a0*/  BSYNC B3 ;  /* 0x0000000000037941 */ /* 0x000fea0003800000 */
.L_x_2224:
[----:B------:R-:W-:Y:S02]  /*56b0*/  ULDC.64 UR4, c[0x0][0x2d8] ;  /* 0x0000b60000047ab9 */ /* 0x000fe40000000a00 */
[----:B------:R-:W-:-:S04]  /*56c0*/  IADD3 R64, P2, P3, R68, UR4, R100 ;  /* 0x0000000444407c10 */ /* 0x000fc8000fb5e064 */
[----:B------:R-:W-:-:S05]  /*56d0*/  IADD3.X R65, R69, UR5, R34, P2, P3 ;  /* 0x0000000545417c10 */ /* 0x000fca00097e6422 */
[----:B--2---:R3:W-:Y:S04]  /*56e0*/  STG.E.128 desc[UR46][R64.64], R48 ;  /* 0x0000003040007986 */ /* 0x0047e8000c101d2e */
.L_x_2223:
[----:B------:R-:W-:Y:S05]  /*56f0*/  BSYNC B2 ;  /* 0x0000000000027941 */ /* 0x000fea0003800000 */
.L_x_2222:
        /* <DEDUP_REMOVED lines=114> */
.L_x_2227:
[----:B------:R-:W-:Y:S05]  /*5e20*/  BSYNC B2 ;  /* 0x0000000000027941 */ /* 0x000fea0003800000 */
.L_x_2226:
[----:B------:R-:W-:Y:S02]  /*5e30*/  ULDC.64 UR4, c[0x0][0x2d8] ;  /* 0x0000b60000047ab9 */ /* 0x000fe40000000a00 */
[----:B------:R-:W-:-:S04]  /*5e40*/  IADD3 R60, P2, P3, R37, UR4, R68 ;  /* 0x00000004253c7c10 */ /* 0x000fc8000fb5e044 */
[----:B------:R-:W-:-:S05]  /*5e50*/  IADD3.X R61, R104, UR5, R69, P2, P3 ;  /* 0x00000005683d7c10 */ /* 0x000fca00097e6445 */
[----:B--2---:R4:W-:Y:S04]  /*5e60*/  STG.E.128 desc[UR46][R60.64], R48 ;  /* 0x000000303c007986 */ /* 0x0049e8000c101d2e */
.L_x_2221:
[----:B------:R-:W-:Y:S05]  /*5e70*/  BSYNC B1 ;  /* 0x0000000000017941 */ /* 0x000fea0003800000 */
.L_x_2220:
        /* <DEDUP_REMOVED lines=20> */
[----:B------:R-:W-:Y:S01]  /*5fc0*/  PRMT R56, R67, 0x654, R56 ;  /* 0x0000065443387816 */ /* 0x000fe20000000038 */
[----:B------:R-:W-:Y:S01]  /*5fd0*/  IMAD.U32 R62, R62, 0x10000, RZ ;  /* 0x000100003e3e7824 */ /* 0x000fe200078e00ff */
[----:B------:R-:W-:Y:S02]  /*5fe0*/  PRMT R60, R63, 0x654, R60 ;  /* 0x000006543f3c7816 */ /* 0x000fe4000000003c */
        /* <DEDUP_REMOVED lines=95> */
.L_x_2232:
[----:B------:R-:W-:Y:S05]  /*65e0*/  BSYNC B2 ;  /* 0x0000000000027941 */ /* 0x000fea0003800000 */
.L_x_2231:
[----:B------:R-:W-:Y:S02]  /*65f0*/  ULDC.64 UR4, c[0x0][0x2d8] ;  /* 0x0000b60000047ab9 */ /* 0x000fe40000000a00 */
[----:B------:R-:W-:-:S04]  /*6600*/  IADD3 R56, P2, P3, R124, UR4, R100 ;  /* 0x000000047c387c10 */ /* 0x000fc8000fb5e064 */
[----:B------:R-:W-:-:S05]  /*6610*/  IADD3.X R57, R127, UR5, R34, P2, P3 ;  /* 0x000000057f397c10 */ /* 0x000fca00097e6422 */
[----:B--2---:R1:W-:Y:S04]  /*6620*/  STG.E.128 desc[UR46][R56.64], R48 ;  /* 0x0000003038007986 */ /* 0x0043e8000c101d2e */
.L_x_2230:
[----:B------:R-:W-:Y:S05]  /*6630*/  BSYNC B1 ;  /* 0x0000000000017941 */ /* 0x000fea0003800000 */
.L_x_2229:
[----:B------:R-:W-:Y:S05]  /*6640*/  @P1 BRA `(.L_x_2228) ;  /* 0x0000005400301947 */ /* 0x000fea0003800000 */
[----:B-1234-:R1:W2:Y:S01]  /*6650*/  LDS.128 R48, [R112+0x2f400] ;  /* 0x02f4000070307984 */ /* 0x01e2a20000000c00 */
[----:B------:R-:W-:Y:S01]  /*6660*/  ISETP.GE.AND P2, PT, R236, R126, PT ;  /* 0x0000007eec00720c */ /* 0x000fe20003f46270 */
[----:B------:R-:W-:-:S12]  /*6670*/  BSSY B1, `(.L_x_2233) ;  /* 0x000006d000017945 */ /* 0x000fd80003800000 */
[----:B-1----:R-:W-:Y:S05]  /*6680*/  @P2 BRA `(.L_x_2234) ;  /* 0x0000000400ac2947 */ /* 0x002fea0003800000 */
[----:B------:R-:W-:Y:S02]  /*6690*/  SHF.R.U32.HI R57, RZ, 0x8, R55 ;  /* 0x00000008ff397819 */ /* 0x000fe40000011637 */
[--C-:B------:R-:W-:Y:S02]  /*66a0*/  SHF.R.U32.HI R58, RZ, 0x8, R53.reuse ;  /* 0x00000008ff3a7819 */ /* 0x100fe40000011635 */
[----:B------:R-:W-:Y:S02]  /*66b0*/  LOP3.LUT R52, R53, 0xff, RZ, 0xc0, !PT ;  /* 0x000000ff35347812 */ /* 0x000fe400078ec0ff */
[--C-:B------:R-:W-:Y:S02]  /*66c0*/  SHF.R.U32.HI R61, RZ, 0x18, R53.reuse ;  /* 0x00000018ff3d7819 */ /* 0x100fe40000011635 */
[----:B------:R-:W-:Y:S01]  /*66d0*/  SHF.R.U32.HI R60, RZ, 0x10, R53 ;  /* 0x00000010ff3c7819 */ /* 0x000fe20000011635 */
[----:B--2---:R-:W-:Y:S01]  /*66e0*/  IMAD.MOV.U32 R53, RZ, RZ, R50 ;  /* 0x000000ffff357224 */ /* 0x004fe200078e0032 */
[----:B------:R-:W-:Y:S01]  /*66f0*/  SHF.R.U32.HI R59, RZ, 0x10, R55 ;  /* 0x00000010ff3b7819 */ /* 0x000fe20000011637 */
[----:B------:R-:W-:Y:S01]  /*6700*/  IMAD.SHL.U32 R50, R58, 0x100, RZ ;  /* 0x000001003a327824 */ /* 0x000fe200078e00ff */
[----:B------:R-:W-:Y:S01]  /*6710*/  LOP3.LUT R56, R55, 0xff0000ff, RZ, 0xc0, !PT ;  /* 0xff0000ff37387812 */ /* 0x000fe200078ec0ff */
[----:B------:R-:W-:Y:S01]  /*6720*/  IMAD.SHL.U32 R55, R57, 0x100, RZ ;  /* 0x0000010039377824 */ /* 0x000fe200078e00ff */
[----:B------:R-:W-:-:S02]  /*6730*/  MOV R54, R51 ;  /* 0x0000003300367202 */ /* 0x000fc40000000f00 */
[----:B------:R-:W-:Y:S02]  /*6740*/  PRMT R51, R61, 0x654, R52 ;  /* 0x000006543d337816 */ /* 0x000fe40000000034 */
[----:B------:R-:W-:Y:S01]  /*6750*/  LOP3.LUT R58, R56, 0xff00, R55, 0xf8, !PT ;  /* 0x0000ff00383a7812 */ /* 0x000fe200078ef837 */
[----:B------:R-:W-:Y:S01]  /*6760*/  IMAD.U32 R55, R59, 0x10000, RZ ;  /* 0x000100003b377824 */ /* 0x000fe200078e00ff */
[----:B------:R-:W-:Y:S01]  /*6770*/  LOP3.LUT R52, R51, 0xff00, R50, 0xf8, !PT ;  /* 0x0000ff0033347812 */ /* 0x000fe200078ef832 */
[----:B------:R-:W-:Y:S01]  /*6780*/  IMAD.U32 R51, R60, 0x10000, RZ ;  /* 0x000100003c337824 */ /* 0x000fe200078e00ff */
        /* <DEDUP_REMOVED lines=91> */
.L_x_2234:
[----:B------:R-:W-:Y:S05]  /*6d40*/  BSYNC B1 ;  /* 0x0000000000017941 */ /* 0x000fea0003800000 */
.L_x_2233:
[----:B------:R-:W-:Y:S02]  /*6d50*/  ULDC.64 UR4, c[0x0][0x2d8] ;  /* 0x0000b60000047ab9 */ /* 0x000fe40000000a00 */
[----:B------:R-:W-:-:S04]  /*6d60*/  IADD3 R124, P2, P3, R37, UR4, R124 ;  /* 0x00000004257c7c10 */ /* 0x000fc8000fb5e07c */
[----:B------:R-:W-:-:S05]  /*6d70*/  IADD3.X R125, R104, UR5, R127, P2, P3 ;  /* 0x00000005687d7c10 */ /* 0x000fca00097e647f */
[----:B--2---:R1:W-:Y:S01]  /*6d80*/  STG.E.128 desc[UR46][R124.64], R48 ;  /* 0x000000307c007986 */ /* 0x0043e2000c101d2e */
[----:B------:R-:W-:Y:S05]  /*6d90*/  BRA `(.L_x_2228) ;  /* 0x0000004c005c7947 */ /* 0x000fea0003800000 */
.L_x_2192:
        /* <DEDUP_REMOVED lines=10> */
[----:B------:R-:W-:Y:S02]  /*6e40*/  @!P2 IMAD.MOV.U32 R49, RZ, RZ, R107 ;  /* 0x000000ffff31a224 */ /* 0x000fe400078e006b */
[----:B------:R-:W-:-:S05]  /*6e50*/  @!P2 IMAD.MOV.U32 R51, RZ, RZ, R131 ;  /* 0x000000ffff33a224 */ /* 0x000fca00078e0083 */
        /* <DEDUP_REMOVED lines=33> */
[----:B------:R-:W-:Y:S01]  /*7070*/  ISETP.NE.AND P0, PT, R61, RZ, PT ;  /* 0x000000ff3d00720c */ /* 0x000fe20003f05270 */
[----:B------:R-:W-:Y:S01]  /*7080*/  @!P4 IMAD.X R65, R60, 0x1, R65, P6 ;  /* 0x000000013c41c824 */ /* 0x000fe200030e0641 */
[----:B-1----:R-:W-:-:S04]  /*7090*/  @!P4 IADD3 R66, P6, R53, R66, RZ ;  /* 0x000000423542c210 */ /* 0x002fc80007fde0ff */
[----:B------:R-:W-:Y:S02]  /*70a0*/  @!P4 IADD3.X R67, R54, R67, RZ, P6, !PT ;  /* 0x000000433643c210 */ /* 0x000fe400037fe4ff */
[----:B------:R-:W-:Y:S02]  /*70b0*/  CS2R R54, SRZ ;  /* 0x0000000000367805 */ /* 0x000fe4000001ff00 */
[----:B--2---:R-:W-:-:S05]  /*70c0*/  @!P3 IADD3 R68, P6, R49, R68, RZ ;  /* 0x000000443144b210 */ /* 0x004fca0007fde0ff */
        /* <DEDUP_REMOVED lines=28> */
[----:B--2---:R-:W-:Y:S01]  /*7290*/  IMAD.MOV.U32 R153, RZ, RZ, R54 ;  /* 0x000000ffff997224 */ /* 0x004fe200078e0036 */
[----:B------:R-:W-:Y:S01]  /*72a0*/  MOV R155, R52 ;  /* 0x00000034009b7202 */ /* 0x000fe20000000f00 */
[----:B---3--:R-:W-:Y:S02]  /*72b0*/  IMAD.MOV.U32 R150, RZ, RZ, R50 ;  /* 0x000000ffff967224 */ /* 0x008fe400078e0032 */
[----:B------:R-:W-:Y:S02]  /*72c0*/  IMAD.MOV.U32 R154, RZ, RZ, R48 ;  /* 0x000000ffff9a7224 */ /* 0x000fe400078e0030 */
[----:B-----5:R-:W-:Y:S02]  /*72d0*/  IMAD.MOV.U32 R144, RZ, RZ, R62 ;  /* 0x000000ffff907224 */ /* 0x020fe400078e003e */
[----:B------:R-:W-:-:S02]  /*72e0*/  IMAD.MOV.U32 R147, RZ, RZ, R60 ;  /* 0x000000ffff937224 */ /* 0x000fc400078e003c */
[----:B----4-:R-:W-:Y:S02]  /*72f0*/  IMAD.MOV.U32 R145, RZ, RZ, R58 ;  /* 0x000000ffff917224 */ /* 0x010fe400078e003a */
[----:B------:R-:W-:Y:S02]  /*7300*/  IMAD.MOV.U32 R146, RZ, RZ, R56 ;  /* 0x000000ffff927224 */ /* 0x000fe400078e0038 */
[----:B------:R-:W-:Y:S02]  /*7310*/  IMAD.MOV.U32 R134, RZ, RZ, R74 ;  /* 0x000000ffff867224 */ /* 0x000fe400078e004a */
[----:B------:R-:W-:Y:S02]  /*7320*/  IMAD.MOV.U32 R135, RZ, RZ, R72 ;  /* 0x000000ffff877224 */ /* 0x000fe400078e0048 */
[----:B------:R-:W-:Y:S01]  /*7330*/  IMAD.MOV.U32 R136, RZ, RZ, R78 ;  /* 0x000000ffff887224 */ /* 0x000fe200078e004e */
[----:B------:R-:W-:Y:S01]  /*7340*/  MOV R137, R76 ;  /* 0x0000004c00897202 */ /* 0x000fe20000000f00 */
[----:B------:R-:W-:Y:S01]  /*7350*/  IMAD.MOV.U32 R138, RZ, RZ, R66 ;  /* 0x000000ffff8a7224 */ /* 0x000fe200078e0042 */
[----:B------:R-:W-:Y:S01]  /*7360*/  MOV R140, R64 ;  /* 0x00000040008c7202 */ /* 0x000fe20000000f00 */
[----:B------:R-:W-:-:S02]  /*7370*/  IMAD.MOV.U32 R142, RZ, RZ, R70 ;  /* 0x000000ffff8e7224 */ /* 0x000fc400078e0046 */
[----:B------:R-:W-:Y:S01]  /*7380*/  IMAD.MOV.U32 R143, RZ, RZ, R68 ;  /* 0x000000ffff8f7224 */ /* 0x000fe200078e0044 */
[----:B------:R-:W-:Y:S06]  /*7390*/  @!P5 BRA `(.L_x_2235) ;  /* 0x000000000004d947 */ /* 0x000fec0003800000 */
[----:B------:R-:W-:Y:S01]  /*73a0*/  BPT.TRAP 0x1 ;  /* 0x000000040000795c */ /* 0x000fe20000300000 */
.L_x_2235:
[----:B------:R-:W2:Y:S01]  /*73b0*/  LDL R80, [R1+0x10] ;  /* 0x0000100001507983 */ /* 0x000ea20000100800 */
[----:B------:R-:W-:Y:S01]  /*73c0*/  IMAD R107, R232, 0x8, R18 ;  /* 0x00000008e86b7824 */ /* 0x000fe200078e0212 */
[----:B------:R-:W0:Y:S01]  /*73d0*/  LDC R139, c[0x0][0x2e4] ;  /* 0x0000b900ff8b7b82 */ /* 0x000e220000000800 */
[----:B------:R-:W-:Y:S01]  /*73e0*/  IMAD.MOV.U32 R125, RZ, RZ, R127 ;  /* 0x000000ffff7d7224 */ /* 0x000fe200078e007f */
[----:B------:R-:W-:Y:S06]  /*73f0*/  BSSY B1, `(.L_x_2236) ;  /* 0x0000006000017945 */ /* 0x000fec0003800000 */
[----:B------:R-:W1:Y:S01]  /*7400*/  LDC.64 R126, c[0x0][0x2f0] ;  /* 0x0000bc00ff7e7b82 */ /* 0x000e620000000a00 */
[----:B0-----:R-:W-:Y:S01]  /*7410*/  IMAD.IADD R141, R139, 0x1, -R122 ;  /* 0x000000018b8d7824 */ /* 0x001fe200078e0a7a */
[----:B--2---:R-:W-:-:S04]  /*7420*/  SHF.L.U32 R128, R80, 0x1f, RZ ;  /* 0x0000001f50807819 */ /* 0x004fc800000006ff */
[----:B------:R-:W0:Y:S02]  /*7430*/  SYNCS.PHASECHK.TRANS64.TRYWAIT P3, [R107+URZ+0x38890], R128 ;  /* 0x038890806b0075a7 */ /* 0x000e24000806017f */
[----:B01----:R-:W-:Y:S05]  /*7440*/  @!P3 BRA `(.L_x_2237) ;  /* 0x000002440054b947 */ /* 0x003fea0003800000 */
.L_x_2534:
[----:B------:R-:W-:Y:S05]  /*7450*/  BSYNC B1 ;  /* 0x0000000000017941 */ /* 0x000fea0003800000 */
.L_x_2236:
[----:B------:R-:W-:Y:S01]  /*7460*/  ISETP.GE.OR P3, PT, R22, R116, P0 ;  /* 0x000000741600720c */ /* 0x000fe20000766670 */
[----:B------:R-:W-:-:S12]  /*7470*/  BSSY B1, `(.L_x_2238) ;  /* 0x0000100000017945 */ /* 0x000fd80003800000 */
[----:B------:R-:W-:Y:S05]  /*7480*/  @P3 BRA `(.L_x_2239) ;  /* 0x0000000c00f83947 */ /* 0x000fea0003800000 */
[----:B------:R-:W2:Y:S04]  /*7490*/  LDL R84, [R1+0x14] ;  /* 0x0000140001547983 */ /* 0x000ea80000100800 */
[----:B------:R-:W3:Y:S04]  /*74a0*/  LDL R83, [R1+0x18] ;  /* 0x0000180001537983 */ /* 0x000ee80000100800 */
[----:B------:R-:W4:Y:S01]  /*74b0*/  LDL R82, [R1+0x1c] ;  /* 0x00001c0001527983 */ /* 0x000f220000100800 */
[-C--:B------:R-:W-:Y:S01]  /*74c0*/  IMAD R80, R23, R126.reuse, RZ ;  /* 0x0000007e17507224 */ /* 0x080fe200078e02ff */
        /* <DEDUP_REMOVED lines=13> */
[----:B------:R-:W-:-:S04]  /*75a0*/  LEA.HI R81, R81, R80, RZ, 0x3 ;  /* 0x0000005051517211 */ /* 0x000fc800078f18ff */
[----:B------:R-:W-:-:S04]  /*75b0*/  SHF.L.U32 R81, R81, 0xb, RZ ;  /* 0x0000000b51517819 */ /* 0x000fc800000006ff */
[----:B------:R-:W-:Y:S02]  /*75c0*/  LOP3.LUT R81, R81, 0xffffc000, RZ, 0xc0, !PT ;  /* 0xffffc00051517812 */ /* 0x000fe400078ec0ff */
[----:B--2---:R-:W-:-:S04]  /*75d0*/  LOP3.LUT R80, R84, 0x70, R151, 0xf8, !PT ;  /* 0x0000007054507812 */ /* 0x004fc800078ef897 */
[----:B---3--:R-:W-:-:S04]  /*75e0*/  LOP3.LUT R80, R80, R83, RZ, 0x3c, !PT ;  /* 0x0000005350507212 */ /* 0x008fc800078e3cff */
[----:B----4-:R-:W-:Y:S01]  /*75f0*/  IADD3 R83, R80, R81, R82 ;  /* 0x0000005150537210 */ /* 0x010fe20007ffe052 */
[----:B------:R-:W-:-:S04]  /*7600*/  IMAD R81, R232, 0x8000, R121 ;  /* 0x00008000e8517824 */ /* 0x000fc800078e0279 */
[----:B------:R-:W-:Y:S02]  /*7610*/  IMAD R83, R232, 0x8000, R83 ;  /* 0x00008000e8537824 */ /* 0x000fe400078e0253 */
[C---:B------:R-:W-:Y:S02]  /*7620*/  IMAD.IADD R81, R18.reuse, 0x1, R81 ;  /* 0x0000000112517824 */ /* 0x040fe400078e0251 */
[----:B------:R-:W-:-:S04]  /*7630*/  IMAD.IADD R84, R18, 0x1, R83 ;  /* 0x0000000112547824 */ /* 0x000fc800078e0253 */
        /* <DEDUP_REMOVED lines=19> */
[----:B------:R-:W-:Y:S01]  /*7770*/  LOP3.LUT R53, R55, 0xff, RZ, 0xc0, !PT ;  /* 0x000000ff37357812 */ /* 0x000fe200078ec0ff */
[----:B------:R-:W-:Y:S01]  /*7780*/  IMAD.U32 R162, R162, 0x10000, RZ ;  /* 0x00010000a2a27824 */ /* 0x000fe200078e00ff */
[----:B------:R-:W-:Y:S02]  /*7790*/  PRMT R52, R52, 0x654, R51 ;  /* 0x0000065434347816 */ /* 0x000fe40000000033 */
[----:B------:R-:W-:Y:S01]  /*77a0*/  LOP3.LUT R48, R48, 0xff00, R49, 0xf8, !PT ;  /* 0x0000ff0030307812 */ /* 0x000fe200078ef831 */
[----:B------:R-:W-:Y:S01]  /*77b0*/  IMAD.U32 R49, R163, 0x10000, RZ ;  /* 0x00010000a3317824 */ /* 0x000fe200078e00ff */
[----:B------:R-:W-:Y:S01]  /*77c0*/  SHF.R.U32.HI R164, RZ, 0x10, R55 ;  /* 0x00000010ffa47819 */ /* 0x000fe20000011637 */
[----:B------:R-:W-:Y:S01]  /*77d0*/  IMAD.SHL.U32 R55, R157, 0x100, RZ ;  /* 0x000001009d377824 */ /* 0x000fe200078e00ff */
[----:B------:R-:W-:-:S02]  /*77e0*/  PRMT R50, R161, 0x654, R50 ;  /* 0x00000654a1327816 */ /* 0x000fc40000000032 */
[----:B------:R-:W-:Y:S02]  /*77f0*/  SHF.L.U32 R51, R159, 0x8, RZ ;  /* 0x000000089f337819 */ /* 0x000fe400000006ff */
[----:B------:R-:W-:Y:S01]  /*7800*/  PRMT R54, R54, 0x654, R53 ;  /* 0x0000065436367816 */ /* 0x000fe20000000035 */
[----:B------:R-:W-:Y:S01]  /*7810*/  IMAD.SHL.U32 R53, R158, 0x100, RZ ;  /* 0x000001009e357824 */ /* 0x000fe200078e00ff */
[----:B------:R-:W-:Y:S02]  /*7820*/  LOP3.LUT R51, R50, 0xff00, R51, 0xf8, !PT ;  /* 0x0000ff0032337812 */ /* 0x000fe400078ef833 */
[----:B------:R-:W-:Y:S01]  /*7830*/  LOP3.LUT R50, R48, 0xff0000, R49, 0xf8, !PT ;  /* 0x00ff000030327812 */ /* 0x000fe200078ef831 */
[----:B------:R-:W-:Y:S01]  /*7840*/  IMAD.U32 R48, R160, 0x10000, RZ ;  /* 0x00010000a0307824 */ /* 0x000fe200078e00ff */
[----:B------:R-:W-:Y:S02]  /*7850*/  LOP3.LUT R161, R54, 0xff00, R55, 0xf8, !PT ;  /* 0x0000ff0036a17812 */ /* 0x000fe400078ef837 */
        /* <DEDUP_REMOVED lines=8> */
[----:B------:R-:W-:Y:S01]  /*78e0*/  LOP3.LUT R48, R51, 0xff0000, R48, 0xf8, !PT ;  /* 0x00ff000033307812 */ /* 0x000fe200078ef830 */
[----:B------:R-:W-:Y:S02]  /*78f0*/  HADD2.F32 R54, -RZ, R54.H1_H1 ;  /* 0x30000036ff367230 */ /* 0x000fe40000004100 */
[----:B------:R-:W-:Y:S01]  /*7900*/  FMUL.FTZ R163, R53, R49 ;  /* 0x0000003135a37220 */ /* 0x000fe20000410000 */
[----:B------:R-:W-:-:S02]  /*7910*/  HADD2.F32 R158, -RZ, R157.H0_H0 ;  /* 0x2000009dff9e7230 */ /* 0x000fc40000004100 */
[----:B------:R-:W-:Y:S01]  /*7920*/  FMUL.FTZ R166, R52, R49 ;  /* 0x0000003134a67220 */ /* 0x000fe20000410000 */
[----:B------:R-:W-:Y:S01]  /*7930*/  LOP3.LUT R51, R159, 0xff0000, R162, 0xf8, !PT ;  /* 0x00ff00009f337812 */ /* 0x000fe200078ef8a2 */
[----:B------:R-:W-:Y:S01]  /*7940*/  HADD2.F32 R159, -RZ, R157.H1_H1 ;  /* 0x3000009dff9f7230 */ /* 0x000fe20000004100 */
[----:B------:R-:W-:Y:S01]  /*7950*/  SHF.L.U32 R164, R164, 0x10, RZ ;  /* 0x00000010a4a47819 */ /* 0x000fe200000006ff */
[-C--:B------:R-:W-:Y:S01]  /*7960*/  FFMA.FTZ R52, R52, R158.reuse, -R163 ;  /* 0x0000009e34347223 */ /* 0x080fe200000108a3 */
[----:B------:R-:W-:Y:S01]  /*7970*/  FFMA.FTZ R53, R53, R158, R166 ;  /* 0x0000009e35357223 */ /* 0x000fe200000100a6 */
[----:B------:R-:W-:Y:S01]  /*7980*/  HADD2.F32 R162, -RZ, R160.H1_H1 ;  /* 0x300000a0ffa27230 */ /* 0x000fe20000004100 */
[----:B------:R-:W-:Y:S01]  /*7990*/  F2FP.F16.E4M3.UNPACK_B R158, R154 ;  /* 0x0000009aff9e723e */ /* 0x000fe200020006ff */
[----:B------:R-:W-:Y:S01]  /*79a0*/  HADD2.F32 R157, -RZ, R55.H1_H1 ;  /* 0x30000037ff9d7230 */ /* 0x000fe20000004100 */
[----:B------:R-:W-:Y:S02]  /*79b0*/  F2FP.F16.E4M3.UNPACK_B R160, R155 ;  /* 0x0000009bffa0723e */ /* 0x000fe400020006ff */
[----:B------:R-:W-:-:S02]  /*79c0*/  F2FP.F16.E4M3.UNPACK_B R154, R80 ;  /* 0x00000050ff9a723e */ /* 0x000fc400020006ff */
        /* <DEDUP_REMOVED lines=158> */
.L_x_2241:
[----:B------:R-:W-:Y:S05]  /*83b0*/  BSYNC B2 ;  /* 0x0000000000027941 */ /* 0x000fea0003800000 */
.L_x_2240:
        /* <DEDUP_REMOVED lines=11> */
.L_x_2239:
[----:B------:R-:W-:Y:S05]  /*8470*/  BSYNC B1 ;  /* 0x0000000000017941 */ /* 0x000fea0003800000 */
.L_x_2238:
[----:B------:R-:W-:Y:S01]  /*8480*/  ISETP.GE.OR P3, PT, R234, R116, P0 ;  /* 0x00000074ea00720c */ /* 0x000fe20000766670 */
[----:B------:R-:W-:-:S12]  /*8490*/  BSSY B1, `(.L_x_2242) ;  /* 0x0000106000017945 */ /* 0x000fd80003800000 */
[----:B------:R-:W-:Y:S05]  /*84a0*/  @P3 BRA `(.L_x_2243) ;  /* 0x0000001000103947 */ /* 0x000fea0003800000 */
[----:B-1----:R-:W2:Y:S01]  /*84b0*/  LDL R50, [R1+0x30] ;  /* 0x0000300001327983 */ /* 0x002ea20000100800 */
[----:B------:R-:W-:Y:S01]  /*84c0*/  SHF.R.S32.HI R49, RZ, 0x1f, R234 ;  /* 0x0000001fff317819 */ /* 0x000fe200000114ea */
[-C--:B------:R-:W-:Y:S01]  /*84d0*/  IMAD.WIDE.U32 R80, R234, R126.reuse, R124 ;  /* 0x0000007eea507225 */ /* 0x080fe200078e007c */
        /* <DEDUP_REMOVED lines=18> */
[----:B--2---:R-:W-:Y:S01]  /*8600*/  IADD3 R51, R48, R49, R50 ;  /* 0x0000003130337210 */ /* 0x004fe20007ffe032 */
[----:B------:R-:W-:-:S04]  /*8610*/  IMAD R49, R232, 0x8000, R120 ;  /* 0x00008000e8317824 */ /* 0x000fc800078e0278 */
[----:B------:R-:W-:Y:S01]  /*8620*/  IMAD R51, R232, 0x8000, R51 ;  /* 0x00008000e8337824 */ /* 0x000fe200078e0233 */
[----:B------:R-:W-:-:S03]  /*8630*/  IADD3 R49, R18, R49, RZ ;  /* 0x0000003112317210 */ /* 0x000fc60007ffe0ff */
[----:B------:R-:W-:-:S03]  /*8640*/  IMAD.IADD R52, R18, 0x1, R51 ;  /* 0x0000000112347824 */ /* 0x000fc600078e0233 */
[----:B------:R-:W1:Y:S04]  /*8650*/  LDS.128 R48, [R49+0x28400] ;  /* 0x0284000031307984 */ /* 0x000e680000000c00 */
[----:B------:R-:W2:Y:S01]  /*8660*/  LDS.128 R52, [R52+0x28400] ;  /* 0x0284000034347984 */ /* 0x000ea20000000c00 */
[----:B------:R-:W-:Y:S05]  /*8670*/  @P2 BRA `(.L_x_2245) ;  /* 0x0000000c006c2947 */ /* 0x000fea0003800000 */
[----:B------:R-:W-:Y:S01]  /*8680*/  SHF.R.U32.HI R154, RZ, 0x8, R57 ;  /* 0x00000008ff9a7819 */ /* 0x000fe20000011639 */
[----:B-1----:R-:W-:Y:S01]  /*8690*/  IMAD.MOV.U32 R56, RZ, RZ, R49 ;  /* 0x000000ffff387224 */ /* 0x002fe200078e0031 */
[----:B------:R-:W-:Y:S01]  /*86a0*/  LOP3.LUT R58, R57, 0xff, RZ, 0xc0, !PT ;  /* 0x000000ff393a7812 */ /* 0x000fe200078ec0ff */
[----:B------:R-:W-:Y:S01]  /*86b0*/  IMAD.MOV.U32 R60, RZ, RZ, R48 ;  /* 0x000000ffff3c7224 */ /* 0x000fe200078e0030 */
[----:B------:R-:W-:Y:S02]  /*86c0*/  SHF.R.U32.HI R155, RZ, 0x18, R57 ;  /* 0x00000018ff9b7819 */ /* 0x000fe40000011639 */
[----:B------:R-:W-:Y:S02]  /*86d0*/  SHF.R.U32.HI R151, RZ, 0x8, R59 ;  /* 0x00000008ff977819 */ /* 0x000fe4000001163b */
[----:B------:R-:W-:Y:S02]  /*86e0*/  PRMT R49, R155, 0x654, R58 ;  /* 0x000006549b317816 */ /* 0x000fe4000000003a */
[----:B------:R-:W-:-:S02]  /*86f0*/  SHF.L.U32 R48, R154, 0x8, RZ ;  /* 0x000000089a307819 */ /* 0x000fc400000006ff */
[----:B------:R-:W-:Y:S02]  /*8700*/  SHF.R.U32.HI R153, RZ, 0x10, R59 ;  /* 0x00000010ff997819 */ /* 0x000fe4000001163b */
[----:B------:R-:W-:Y:S02]  /*8710*/  LOP3.LUT R62, R59, 0xff, RZ, 0xc0, !PT ;  /* 0x000000ff3b3e7812 */ /* 0x000fe400078ec0ff */
[----:B------:R-:W-:Y:S02]  /*8720*/  SHF.R.U32.HI R131, RZ, 0x8, R61 ;  /* 0x00000008ff837819 */ /* 0x000fe4000001163d */
[----:B------:R-:W-:Y:S02]  /*8730*/  SHF.R.U32.HI R59, RZ, 0x18, R59 ;  /* 0x00000018ff3b7819 */ /* 0x000fe4000001163b */
[----:B------:R-:W-:Y:S02]  /*8740*/  SHF.R.U32.HI R150, RZ, 0x10, R61 ;  /* 0x00000010ff967819 */ /* 0x000fe4000001163d */
[----:B------:R-:W-:-:S02]  /*8750*/  LOP3.LUT R84, R61, 0xff, RZ, 0xc0, !PT ;  /* 0x000000ff3d547812 */ /* 0x000fc400078ec0ff */
[----:B------:R-:W-:Y:S02]  /*8760*/  SHF.R.U32.HI R61, RZ, 0x18, R61 ;  /* 0x00000018ff3d7819 */ /* 0x000fe4000001163d */
[--C-:B------:R-:W-:Y:S02]  /*8770*/  SHF.R.U32.HI R148, RZ, 0x10, R63.reuse ;  /* 0x00000010ff947819 */ /* 0x100fe4000001163f */
[--C-:B------:R-:W-:Y:S02]  /*8780*/  SHF.R.U32.HI R130, RZ, 0x8, R63.reuse ;  /* 0x00000008ff827819 */ /* 0x100fe4000001163f */
[----:B------:R-:W-:Y:S01]  /*8790*/  LOP3.LUT R86, R63, 0xff, RZ, 0xc0, !PT ;  /* 0x000000ff3f567812 */ /* 0x000fe200078ec0ff */
[----:B------:R-:W-:Y:S01]  /*87a0*/  IMAD.U32 R148, R148, 0x10000, RZ ;  /* 0x0001000094947824 */ /* 0x000fe200078e00ff */
[----:B------:R-:W-:Y:S01]  /*87b0*/  SHF.R.U32.HI R149, RZ, 0x18, R63 ;  /* 0x00000018ff957819 */ /* 0x000fe2000001163f */
[----:B--2---:R-:W-:Y:S01]  /*87c0*/  IMAD.MOV.U32 R63, RZ, RZ, R52 ;  /* 0x000000ffff3f7224 */ /* 0x004fe200078e0034 */
[----:B------:R-:W-:Y:S01]  /*87d0*/  LOP3.LUT R49, R49, 0xff00, R48, 0xf8, !PT ;  /* 0x0000ff0031317812 */ /* 0x000fe200078ef830 */
[----:B------:R-:W-:Y:S01]  /*87e0*/  IMAD.SHL.U32 R48, R151, 0x100, RZ ;  /* 0x0000010097307824 */ /* 0x000fe200078e00ff */
[----:B------:R-:W-:Y:S01]  /*87f0*/  SHF.R.U32.HI R156, RZ, 0x10, R57 ;  /* 0x00000010ff9c7819 */ /* 0x000fe20000011639 */
[----:B------:R-:W-:Y:S01]  /*8800*/  IMAD.SHL.U32 R52, R131, 0x100, RZ ;  /* 0x0000010083347824 */ /* 0x000fe200078e00ff */
[----:B------:R-:W-:Y:S01]  /*8810*/  PRMT R59, R59, 0x654, R62 ;  /* 0x000006543b3b7816 */ /* 0x000fe2000000003e */
[----:B------:R-:W-:Y:S01]  /*8820*/  IMAD.MOV.U32 R57, RZ, RZ, R50 ;  /* 0x000000ffff397224 */ /* 0x000fe200078e0032 */
[----:B------:R-:W-:Y:S01]  /*8830*/  PRMT R61, R61, 0x654, R84 ;  /* 0x000006543d3d7816 */ /* 0x000fe20000000054 */
[----:B------:R-:W-:Y:S01]  /*8840*/  IMAD.SHL.U32 R58, R130, 0x100, RZ ;  /* 0x00000100823a7824 */ /* 0x000fe200078e00ff */
[----:B------:R-:W-:Y:S01]  /*8850*/  LOP3.LUT R59, R59, 0xff00, R48, 0xf8, !PT ;  /* 0x0000ff003b3b7812 */ /* 0x000fe200078ef830 */
[----:B------:R-:W-:Y:S01]  /*8860*/  IMAD.U32 R50, R156, 0x10000, RZ ;  /* 0x000100009c327824 */ /* 0x000fe200078e00ff */
        /* <DEDUP_REMOVED lines=16> */
[C---:B------:R-:W-:Y:S01]  /*8970*/  FMUL.FTZ R150, R58.reuse, R49 ;  /* 0x000000313a967220 */ /* 0x040fe20000410000 */
        /* <DEDUP_REMOVED lines=65> */
[C---:B------:R-:W-:Y:S01]  /*8d90*/  FMUL.FTZ R131, R61.reuse, R63 ;  /* 0x0000003f3d837220 */ /* 0x040fe20000410000 */
[----:B------:R-:W-:Y:S01]  /*8da0*/  HADD2.F32 R62, -RZ, R145.H0_H0 ;  /* 0x20000091ff3e7230 */ /* 0x000fe20000004100 */
[----:B------:R-:W-:Y:S01]  /*8db0*/  F2FP.SATFINITE.E4M3.F32.PACK_AB_MERGE_C R154, R154, R59, RZ ;  /* 0x0000003b9a9a723e */ /* 0x000fe200048070ff */
[----:B------:R-:W-:Y:S02]  /*8dc0*/  HADD2.F32 R57, -RZ, R57.H1_H1 ;  /* 0x30000039ff397230 */ /* 0x000fe40000004100 */
[----:B------:R-:W-:Y:S01]  /*8dd0*/  FMUL.FTZ R86, R60, R144 ;  /* 0x000000903c567220 */ /* 0x000fe20000410000 */
[----:B------:R-:W-:Y:S02]  /*8de0*/  HADD2.F32 R145, -RZ, R145.H1_H1 ;  /* 0x30000091ff917230 */ /* 0x000fe40000004100 */
[-C--:B------:R-:W-:Y:S01]  /*8df0*/  FFMA.FTZ R54, R54, R62.reuse, -R131 ;  /* 0x0000003e36367223 */ /* 0x080fe20000010883 */
[----:B------:R-:W-:Y:S01]  /*8e00*/  FFMA.FTZ R84, R61, R62, R84 ;  /* 0x0000003e3d547223 */ /* 0x000fe20000010054 */
[C---:B------:R-:W-:Y:S01]  /*8e10*/  FMUL.FTZ R63, R57.reuse, R144 ;  /* 0x00000090393f7220 */ /* 0x040fe20000410000 */
[----:B------:R-:W-:Y:S01]  /*8e20*/  F2FP.F16.E4M3.UNPACK_B R62, R53 ;  /* 0x00000035ff3e723e */ /* 0x000fe200020006ff */
[-C--:B------:R-:W-:Y:S01]  /*8e30*/  FFMA.FTZ R57, R57, R145.reuse, -R86 ;  /* 0x0000009139397223 */ /* 0x080fe20000010856 */
[----:B------:R-:W-:Y:S01]  /*8e40*/  F2FP.F16.E4M3.UNPACK_B R131, R52 ;  /* 0x00000034ff83723e */ /* 0x000fe200020006ff */
[----:B------:R-:W-:Y:S01]  /*8e50*/  FFMA.FTZ R145, R60, R145, R63 ;  /* 0x000000913c917223 */ /* 0x000fe2000001003f */
[----:B------:R-:W-:Y:S01]  /*8e60*/  F2FP.F16.E4M3.UNPACK_B R61, R56 ;  /* 0x00000038ff3d723e */ /* 0x000fe200020006ff */
[----:B------:R-:W-:Y:S01]  /*8e70*/  HADD2.F32 R63, -RZ, R62.H0_H0 ;  /* 0x2000003eff3f7230 */ /* 0x000fe20000004100 */
[----:B------:R-:W-:Y:S01]  /*8e80*/  F2FP.F16.E4M3.UNPACK_B R86, R50 ;  /* 0x00000032ff56723e */ /* 0x000fe200020006ff */
[----:B------:R-:W-:Y:S01]  /*8e90*/  HADD2.F32 R144, -RZ, R131.H0_H0 ;  /* 0x20000083ff907230 */ /* 0x000fe20000004100 */
[----:B------:R-:W-:Y:S01]  /*8ea0*/  F2FP.SATFINITE.E4M3.F32.PACK_AB_MERGE_C R57, R57, R54, R146 ;  /* 0x000000363939723e */ /* 0x000fe20004807092 */
[----:B------:R-:W-:Y:S01]  /*8eb0*/  HADD2.F32 R60, -RZ, R61.H0_H0 ;  /* 0x2000003dff3c7230 */ /* 0x000fe20000004100 */
[----:B------:R-:W-:Y:S01]  /*8ec0*/  F2FP.SATFINITE.E4M3.F32.PACK_AB_MERGE_C R54, R145, R84, R130 ;  /* 0x000000549136723e */ /* 0x000fe20004807082 */
[----:B------:R-:W-:-:S02]  /*8ed0*/  HADD2.F32 R130, -RZ, R86.H0_H0 ;  /* 0x20000056ff827230 */ /* 0x000fc40000004100 */
[CC--:B------:R-:W-:Y:S01]  /*8ee0*/  FMUL.FTZ R145, R63.reuse, R144.reuse ;  /* 0x000000903f917220 */ /* 0x0c0fe20000410000 */
        /* <DEDUP_REMOVED lines=9> */
[----:B------:R-:W-:Y:S01]  /*8f80*/  FMUL.FTZ R131, R62, R131 ;  /* 0x000000833e837220 */ /* 0x000fe20000410000 */
[----:B------:R-:W-:Y:S02]  /*8f90*/  F2FP.F16.E4M3.UNPACK_B R86, R52.H1 ;  /* 0x00000034ff56723e */ /* 0x000fe400030006ff */
[----:B------:R-:W-:Y:S01]  /*8fa0*/  F2FP.F16.E4M3.UNPACK_B R56, R56.H1 ;  /* 0x00000038ff38723e */ /* 0x000fe200030006ff */
[-C--:B------:R-:W-:Y:S01]  /*8fb0*/  FFMA.FTZ R146, R84, R63.reuse, R131 ;  /* 0x0000003f54927223 */ /* 0x080fe20000010083 */
[----:B------:R-:W-:Y:S01]  /*8fc0*/  F2FP.SATFINITE.E4M3.F32.PACK_AB_MERGE_C R59, R147, R148, R58 ;  /* 0x00000094933b723e */ /* 0x000fe2000480703a */
[----:B------:R-:W-:Y:S01]  /*8fd0*/  FFMA.FTZ R147, R62, R63, -R145 ;  /* 0x0000003f3e937223 */ /* 0x000fe20000010891 */
[--C-:B------:R-:W-:Y:S01]  /*8fe0*/  HADD2.F32 R62, -RZ, R53.reuse.H0_H0 ;  /* 0x20000035ff3e7230 */ /* 0x100fe20000004100 */
[----:B------:R-:W-:Y:S01]  /*8ff0*/  F2FP.F16.E4M3.UNPACK_B R50, R50.H1 ;  /* 0x00000032ff32723e */ /* 0x000fe200030006ff */
[--C-:B------:R-:W-:Y:S01]  /*9000*/  HADD2.F32 R131, -RZ, R86.reuse.H0_H0 ;  /* 0x20000056ff837230 */ /* 0x100fe20000004100 */
[----:B------:R-:W-:Y:S01]  /*9010*/  F2FP.SATFINITE.E4M3.F32.PACK_AB_MERGE_C R58, R150, R149, R154 ;  /* 0x00000095963a723e */ /* 0x000fe2000480709a */
[----:B------:R-:W-:Y:S01]  /*9020*/  HADD2.F32 R53, -RZ, R53.H1_H1 ;  /* 0x30000035ff357230 */ /* 0x000fe20000004100 */
[----:B------:R-:W-:Y:S01]  /*9030*/  F2FP.F16.E4M3.UNPACK_B R130, R49.H1 ;  /* 0x00000031ff82723e */ /* 0x000fe200030006ff */
[----:B------:R-:W-:-:S02]  /*9040*/  HADD2.F32 R86, -RZ, R86.H1_H1 ;  /* 0x30000056ff567230 */ /* 0x000fc40000004100 */
[-C--:B------:R-:W-:Y:S01]  /*9050*/  FMUL.FTZ R145, R62, R131.reuse ;  /* 0x000000833e917220 */ /* 0x080fe20000410000 */
[--C-:B------:R-:W-:Y:S02]  /*9060*/  HADD2.F32 R52, -RZ, R56.reuse.H0_H0 ;  /* 0x20000038ff347230 */ /* 0x100fe40000004100 */
[----:B------:R-:W-:Y:S02]  /*9070*/  HADD2.F32 R56, -RZ, R56.H1_H1 ;  /* 0x30000038ff387230 */ /* 0x000fe40000004100 */
[CC--:B------:R-:W-:Y:S01]  /*9080*/  FMUL.FTZ R151, R53.reuse, R86.reuse ;  /* 0x0000005635977220 */ /* 0x0c0fe20000410000 */
[--C-:B------:R-:W-:Y:S02]  /*9090*/  HADD2.F32 R84, -RZ, R50.reuse.H1_H1 ;  /* 0x30000032ff547230 */ /* 0x100fe40000004100 */
[----:B------:R-:W-:Y:S01]  /*90a0*/  FMUL.FTZ R131, R52, R131 ;  /* 0x0000008334837220 */ /* 0x000fe20000410000 */
[----:B------:R-:W-:Y:S02]  /*90b0*/  HADD2.F32 R63, -RZ, R50.H0_H0 ;  /* 0x20000032ff3f7230 */ /* 0x000fe40000004100 */
        /* <DEDUP_REMOVED lines=17> */
[CC--:B------:R-:W-:Y:S01]  /*91d0*/  FMUL.FTZ R155, R53.reuse, R144.reuse ;  /* 0x00000090359b7220 */ /* 0x0c0fe20000410000 */
        /* <DEDUP_REMOVED lines=37> */
.L_x_2245:
[----:B------:R-:W-:Y:S05]  /*9430*/  BSYNC B2 ;  /* 0x0000000000027941 */ /* 0x000fea0003800000 */
.L_x_2244:
        /* <DEDUP_REMOVED lines=11> */
.L_x_2243:
[----:B------:R-:W-:Y:S05]  /*94f0*/  BSYNC B1 ;  /* 0x0000000000017941 */ /* 0x000fea0003800000 */
.L_x_2242:
[----:B------:R-:W-:Y:S01]  /*9500*/  ISETP.GE.OR P3, PT, R233, R116, P0 ;  /* 0x00000074e900720c */ /* 0x000fe20000766670 */
[----:B------:R-:W-:-:S12]  /*9510*/  BSSY B1, `(.L_x_2246) ;  /* 0x0000107000017945 */ /* 0x000fd80003800000 */
[----:B------:R-:W-:Y:S05]  /*9520*/  @P3 BRA `(.L_x_2247) ;  /* 0x0000001000143947 */ /* 0x000fea0003800000 */
[----:B-1-3--:R-:W2:Y:S01]  /*9530*/  LDL R50, [R1+0x2c] ;  /* 0x00002c0001327983 */ /* 0x00aea20000100800 */
        /* <DEDUP_REMOVED lines=13> */
[----:B------:R-:W-:Y:S02]  /*9610*/  SHF.R.S32.HI R49, RZ, 0x1f, R48 ;  /* 0x0000001fff317819 */ /* 0x000fe40000011430 */
[----:B------:R-:W-:Y:S02]  /*9620*/  SHF.L.U32 R60, R48, 0x4, RZ ;  /* 0x00000004303c7819 */ /* 0x000fe400000006ff */
[----:B------:R-:W-:Y:S02]  /*9630*/  LEA.HI R49, R49, R48, RZ, 0x3 ;  /* 0x0000003031317211 */ /* 0x000fe400078f18ff */
[----:B------:R-:W-:-:S03]  /*9640*/  LOP3.LUT R48, R27, 0x70, R60, 0xf8, !PT ;  /* 0x000000701b307812 */ /* 0x000fc600078ef83c */
[----:B------:R-:W-:Y:S01]  /*9650*/  IMAD.SHL.U32 R49, R49, 0x800, RZ ;  /* 0x0000080031317824 */ /* 0x000fe200078e00ff */
[----:B------:R-:W-:-:S04]  /*9660*/  LOP3.LUT R48, R48, R21, RZ, 0x3c, !PT ;  /* 0x0000001530307212 */ /* 0x000fc800078e3cff */
[----:B------:R-:W-:-:S04]  /*9670*/  LOP3.LUT R49, R49, 0xffffc000, RZ, 0xc0, !PT ;  /* 0xffffc00031317812 */ /* 0x000fc800078ec0ff */
[----:B--2---:R-:W-:Y:S01]  /*9680*/  IADD3 R51, R48, R49, R50 ;  /* 0x0000003130337210 */ /* 0x004fe20007ffe032 */
[----:B------:R-:W-:-:S04]  /*9690*/  IMAD R49, R232, 0x8000, R119 ;  /* 0x00008000e8317824 */ /* 0x000fc800078e0277 */
[----:B------:R-:W-:Y:S02]  /*96a0*/  IMAD R51, R232, 0x8000, R51 ;  /* 0x00008000e8337824 */ /* 0x000fe400078e0233 */
[C---:B------:R-:W-:Y:S02]  /*96b0*/  IMAD.IADD R49, R18.reuse, 0x1, R49 ;  /* 0x0000000112317824 */ /* 0x040fe400078e0231 */
[----:B------:R-:W-:-:S04]  /*96c0*/  IMAD.IADD R52, R18, 0x1, R51 ;  /* 0x0000000112347824 */ /* 0x000fc800078e0233 */
[----:B------:R-:W1:Y:S04]  /*96d0*/  LDS.128 R48, [R49+0x28400] ;  /* 0x0284000031307984 */ /* 0x000e680000000c00 */
[----:B------:R-:W2:Y:S01]  /*96e0*/  LDS.128 R52, [R52+0x28400] ;  /* 0x0284000034347984 */ /* 0x000ea20000000c00 */
[----:B------:R-:W-:Y:S05]  /*96f0*/  @P2 BRA `(.L_x_2249) ;  /* 0x0000000c00702947 */ /* 0x000fea0003800000 */
[--C-:B------:R-:W-:Y:S01]  /*9700*/  SHF.R.U32.HI R144, RZ, 0x8, R65.reuse ;  /* 0x00000008ff907819 */ /* 0x100fe20000011641 */
[----:B--2---:R-:W-:Y:S01]  /*9710*/  IMAD.MOV.U32 R66, RZ, RZ, R52 ;  /* 0x000000ffff427224 */ /* 0x004fe200078e0034 */
[--C-:B------:R-:W-:Y:S01]  /*9720*/  SHF.R.U32.HI R145, RZ, 0x18, R65.reuse ;  /* 0x00000018ff917819 */ /* 0x100fe20000011641 */
[----:B-1----:R-:W-:Y:S01]  /*9730*/  IMAD.MOV.U32 R61, RZ, RZ, R50 ;  /* 0x000000ffff3d7224 */ /* 0x002fe200078e0032 */
[----:B------:R-:W-:Y:S01]  /*9740*/  LOP3.LUT R64, R65, 0xff, RZ, 0xc0, !PT ;  /* 0x000000ff41407812 */ /* 0x000fe200078ec0ff */
[----:B------:R-:W-:Y:S01]  /*9750*/  IMAD.MOV.U32 R62, RZ, RZ, R54 ;  /* 0x000000ffff3e7224 */ /* 0x000fe200078e0036 */
[----:B------:R-:W-:Y:S01]  /*9760*/  SHF.R.U32.HI R130, RZ, 0x10, R65 ;  /* 0x00000010ff827819 */ /* 0x000fe20000011641 */
[----:B------:R-:W-:Y:S01]  /*9770*/  IMAD.SHL.U32 R65, R144, 0x100, RZ ;  /* 0x0000010090417824 */ /* 0x000fe200078e00ff */
[----:B------:R-:W-:Y:S02]  /*9780*/  PRMT R64, R145, 0x654, R64 ;  /* 0x0000065491407816 */ /* 0x000fe40000000040 */
[----:B------:R-:W-:-:S02]  /*9790*/  SHF.R.U32.HI R131, RZ, 0x18, R67 ;  /* 0x00000018ff837819 */ /* 0x000fc40000011643 */
[----:B------:R-:W-:Y:S02]  /*97a0*/  LOP3.LUT R68, R67, 0xff, RZ, 0xc0, !PT ;  /* 0x000000ff43447812 */ /* 0x000fe400078ec0ff */
[--C-:B------:R-:W-:Y:S02]  /*97b0*/  SHF.R.U32.HI R87, RZ, 0x8, R67.reuse ;  /* 0x00000008ff577819 */ /* 0x100fe40000011643 */
[----:B------:R-:W-:Y:S02]  /*97c0*/  SHF.R.U32.HI R85, RZ, 0x10, R67 ;  /* 0x00000010ff557819 */ /* 0x000fe40000011643 */
[----:B------:R-:W-:Y:S02]  /*97d0*/  SHF.R.U32.HI R81, RZ, 0x8, R71 ;  /* 0x00000008ff517819 */ /* 0x000fe40000011647 */
[----:B------:R-:W-:Y:S02]  /*97e0*/  SHF.R.U32.HI R86, RZ, 0x18, R69 ;  /* 0x00000018ff567819 */ /* 0x000fe40000011645 */
[----:B------:R-:W-:-:S02]  /*97f0*/  LOP3.LUT R67, R69, 0xff, RZ, 0xc0, !PT ;  /* 0x000000ff45437812 */ /* 0x000fc400078ec0ff */
[--C-:B------:R-:W-:Y:S02]  /*9800*/  SHF.R.U32.HI R82, RZ, 0x8, R69.reuse ;  /* 0x00000008ff527819 */ /* 0x100fe40000011645 */
[----:B------:R-:W-:Y:S02]  /*9810*/  SHF.R.U32.HI R84, RZ, 0x10, R69 ;  /* 0x00000010ff547819 */ /* 0x000fe40000011645 */
[----:B------:R-:W-:Y:S02]  /*9820*/  SHF.R.U32.HI R70, RZ, 0x18, R71 ;  /* 0x00000018ff467819 */ /* 0x000fe40000011647 */
[----:B------:R-:W-:Y:S02]  /*9830*/  LOP3.LUT R69, R71, 0xff, RZ, 0xc0, !PT ;  /* 0x000000ff47457812 */ /* 0x000fe400078ec0ff */
[----:B------:R-:W-:Y:S01]  /*9840*/  LOP3.LUT R52, R64, 0xff00, R65, 0xf8, !PT ;  /* 0x0000ff0040347812 */ /* 0x000fe200078ef841 */
[----:B------:R-:W-:Y:S01]  /*9850*/  IMAD.U32 R65, R130, 0x10000, RZ ;  /* 0x0001000082417824 */ /* 0x000fe200078e00ff */
[----:B------:R-:W-:Y:S01]  /*9860*/  SHF.R.U32.HI R83, RZ, 0x10, R71 ;  /* 0x00000010ff537819 */ /* 0x000fe20000011647 */
[----:B------:R-:W-:Y:S01]  /*9870*/  IMAD.SHL.U32 R71, R81, 0x100, RZ ;  /* 0x0000010051477824 */ /* 0x000fe200078e00ff */
[----:B------:R-:W-:Y:S01]  /*9880*/  PRMT R50, R86, 0x654, R67 ;  /* 0x0000065456327816 */ /* 0x000fe20000000043 */
[----:B------:R-:W-:Y:S01]  /*9890*/  IMAD.SHL.U32 R67, R87, 0x100, RZ ;  /* 0x0000010057437824 */ /* 0x000fe200078e00ff */
[----:B------:R-:W-:Y:S01]  /*98a0*/  PRMT R70, R70, 0x654, R69 ;  /* 0x0000065446467816 */ /* 0x000fe20000000045 */
[----:B------:R-:W-:Y:S01]  /*98b0*/  IMAD.U32 R81, R84, 0x10000, RZ ;  /* 0x0001000054517824 */ /* 0x000fe200078e00ff */
[----:B------:R-:W-:Y:S01]  /*98c0*/  MOV R63, R48 ;  /* 0x00000030003f7202 */ /* 0x000fe20000000f00 */
[----:B------:R-:W-:Y:S01]  /*98d0*/  IMAD.U32 R83, R83, 0x10000, RZ ;  /* 0x0001000053537824 */ /* 0x000fe200078e00ff */
[----:B------:R-:W-:-:S02]  /*98e0*/  PRMT R68, R131, 0x654, R68 ;  /* 0x0000065483447816 */ /* 0x000fc40000000044 */
[----:B------:R-:W-:Y:S02]  /*98f0*/  SHF.L.U32 R69, R82, 0x8, RZ ;  /* 0x0000000852457819 */ /* 0x000fe400000006ff */
[----:B------:R-:W-:Y:S01]  /*9900*/  LOP3.LUT R52, R52, 0xff0000, R65, 0xf8, !PT ;  /* 0x00ff000034347812 */ /* 0x000fe200078ef841 */
[----:B------:R-:W-:Y:S01]  /*9910*/  IMAD.U32 R65, R85, 0x10000, RZ ;  /* 0x0001000055417824 */ /* 0x000fe200078e00ff */
[----:B------:R-:W-:Y:S02]  /*9920*/  LOP3.LUT R82, R70, 0xff00, R71, 0xf8, !PT ;  /* 0x0000ff0046527812 */ /* 0x000fe400078ef847 */
[----:B------:R-:W-:Y:S02]  /*9930*/  LOP3.LUT R48, R68, 0xff00, R67, 0xf8, !PT ;  /* 0x0000ff0044307812 */ /* 0x000fe400078ef843 */
        /* <DEDUP_REMOVED lines=64> */
[--C-:B------:R-:W-:Y:S02]  /*9d40*/  HADD2.F32 R67, -RZ, R142.reuse.H0_H0 ;  /* 0x2000008eff437230 */ /* 0x100fe40000004100 */
[----:B------:R-:W-:Y:S01]  /*9d50*/  FFMA.FTZ R131, R63, R68, -R64 ;  /* 0x000000443f837223 */ /* 0x000fe20000010840 */
[----:B------:R-:W-:Y:S01]  /*9d60*/  F2FP.F16.E4M3.UNPACK_B R63, R62 ;  /* 0x0000003eff3f723e */ /* 0x000fe200020006ff */
[----:B------:R-:W-:Y:S01]  /*9d70*/  HADD2.F32 R142, -RZ, R142.H1_H1 ;  /* 0x3000008eff8e7230 */ /* 0x000fe20000004100 */
[----:B------:R-:W-:Y:S01]  /*9d80*/  F2FP.F16.E4M3.UNPACK_B R138, R138 ;  /* 0x0000008aff8a723e */ /* 0x000fe200020006ff */
[----:B------:R-:W-:-:S02]  /*9d90*/  HADD2.F32 R62, -RZ, R61.H0_H0 ;  /* 0x2000003dff3e7230 */ /* 0x000fc40000004100 */
[----:B------:R-:W-:Y:S01]  /*9da0*/  FFMA.FTZ R143, R65, R68, R70 ;  /* 0x00000044418f7223 */ /* 0x000fe20000010046 */
[--C-:B------:R-:W-:Y:S01]  /*9db0*/  HADD2.F32 R64, -RZ, R63.reuse.H0_H0 ;  /* 0x2000003fff407230 */ /* 0x100fe20000004100 */
[----:B------:R-:W-:Y:S01]  /*9dc0*/  F2FP.F16.E4M3.UNPACK_B R70, R54 ;  /* 0x00000036ff46723e */ /* 0x000fe200020006ff */
[----:B------:R-:W-:Y:S01]  /*9dd0*/  HADD2.F32 R63, -RZ, R63.H1_H1 ;  /* 0x3000003fff3f7230 */ /* 0x000fe20000004100 */
[----:B------:R-:W-:Y:S01]  /*9de0*/  F2FP.SATFINITE.E4M3.F32.PACK_AB_MERGE_C R130, R131, R130, RZ ;  /* 0x000000828382723e */ /* 0x000fe200048070ff */
[----:B------:R-:W-:Y:S02]  /*9df0*/  HADD2.F32 R61, -RZ, R61.H1_H1 ;  /* 0x3000003dff3d7230 */ /* 0x000fe40000004100 */
[----:B------:R-:W-:Y:S01]  /*9e00*/  FMUL.FTZ R69, R64, R67 ;  /* 0x0000004340457220 */ /* 0x000fe20000410000 */
[--C-:B------:R-:W-:Y:S02]  /*9e10*/  HADD2.F32 R65, -RZ, R138.reuse.H0_H0 ;  /* 0x2000008aff417230 */ /* 0x100fe40000004100 */
[----:B------:R-:W-:Y:S01]  /*9e20*/  FMUL.FTZ R66, R63, R142 ;  /* 0x0000008e3f427220 */ /* 0x000fe20000410000 */
[----:B------:R-:W-:-:S02]  /*9e30*/  HADD2.F32 R138, -RZ, R138.H1_H1 ;  /* 0x3000008aff8a7230 */ /* 0x000fc40000004100 */
[C---:B------:R-:W-:Y:S01]  /*9e40*/  FMUL.FTZ R67, R62.reuse, R67 ;  /* 0x000000433e437220 */ /* 0x040fe20000410000 */
[----:B------:R-:W-:Y:S01]  /*9e50*/  FMUL.FTZ R142, R61, R142 ;  /* 0x0000008e3d8e7220 */ /* 0x000fe20000410000 */
[-C--:B------:R-:W-:Y:S01]  /*9e60*/  FFMA.FTZ R62, R62, R65.reuse, -R69 ;  /* 0x000000413e3e7223 */ /* 0x080fe20000010845 */
[----:B------:R-:W-:Y:S01]  /*9e70*/  F2FP.F16.E4M3.UNPACK_B R69, R52 ;  /* 0x00000034ff45723e */ /* 0x000fe200020006ff */
[----:B------:R-:W-:Y:S01]  /*9e80*/  FFMA.FTZ R87, R64, R65, R67 ;  /* 0x0000004140577223 */ /* 0x000fe20000010043 */
[-C--:B------:R-:W-:Y:S01]  /*9e90*/  FFMA.FTZ R142, R63, R138.reuse, R142 ;  /* 0x0000008a3f8e7223 */ /* 0x080fe2000001008e */
[----:B------:R-:W-:Y:S01]  /*9ea0*/  F2FP.SATFINITE.E4M3.F32.PACK_AB_MERGE_C R63, R86, R85, RZ ;  /* 0x00000055563f723e */ /* 0x000fe200048070ff */
[----:B------:R-:W-:Y:S01]  /*9eb0*/  FFMA.FTZ R61, R61, R138, -R66 ;  /* 0x0000008a3d3d7223 */ /* 0x000fe20000010842 */
[----:B------:R-:W-:Y:S02]  /*9ec0*/  F2FP.F16.E4M3.UNPACK_B R67, R53 ;  /* 0x00000035ff43723e */ /* 0x000fe400020006ff */
[----:B------:R-:W-:-:S02]  /*9ed0*/  F2FP.F16.E4M3.UNPACK_B R65, R49 ;  /* 0x00000031ff41723e */ /* 0x000fc400020006ff */
[----:B------:R-:W-:Y:S01]  /*9ee0*/  F2FP.SATFINITE.E4M3.F32.PACK_AB_MERGE_C R63, R140, R81, R63 ;  /* 0x000000518c3f723e */ /* 0x000fe2000480703f */
[----:B------:R-:W-:Y:S01]  /*9ef0*/  HADD2.F32 R68, -RZ, R67.H0_H0 ;  /* 0x20000043ff447230 */ /* 0x000fe20000004100 */
[----:B------:R-:W-:Y:S01]  /*9f00*/  F2FP.SATFINITE.E4M3.F32.PACK_AB_MERGE_C R64, R83, R84, RZ ;  /* 0x000000545340723e */ /* 0x000fe200048070ff */
[----:B------:R-:W-:Y:S01]  /*9f10*/  HADD2.F32 R81, -RZ, R70.H0_H0 ;  /* 0x20000046ff517230 */ /* 0x000fe20000004100 */
[----:B------:R-:W-:Y:S01]  /*9f20*/  F2FP.F16.E4M3.UNPACK_B R49, R49.H1 ;  /* 0x00000031ff31723e */ /* 0x000fe200030006ff */
        /* <DEDUP_REMOVED lines=17> */
[----:B------:R-:W-:Y:S01]  /*a040*/  FFMA.FTZ R85, R67, R68, R70 ;  /* 0x0000004443557223 */ /* 0x000fe20000010046 */
[--C-:B------:R-:W-:Y:S01]  /*a050*/  HADD2.F32 R54, -RZ, R66.reuse.H0_H0 ;  /* 0x20000042ff367230 */ /* 0x100fe20000004100 */
[----:B------:R-:W-:Y:S01]  /*a060*/  F2FP.SATFINITE.E4M3.F32.PACK_AB_MERGE_C R143, R143, R144, RZ ;  /* 0x000000908f8f723e */ /* 0x000fe200048070ff */
[----:B------:R-:W-:Y:S01]  /*a070*/  HADD2.F32 R53, -RZ, R49.H0_H0 ;  /* 0x20000031ff357230 */ /* 0x000fe20000004100 */
[----:B------:R-:W-:Y:S01]  /*a080*/  F2FP.SATFINITE.E4M3.F32.PACK_AB_MERGE_C R62, R61, R62, R130 ;  /* 0x0000003e3d3e723e */ /* 0x000fe20004807082 */
[--C-:B------:R-:W-:Y:S01]  /*a090*/  HADD2.F32 R67, -RZ, R65.reuse.H0_H0 ;  /* 0x20000041ff437230 */ /* 0x100fe20000004100 */
[----:B------:R-:W-:Y:S01]  /*a0a0*/  F2FP.SATFINITE.E4M3.F32.PACK_AB_MERGE_C R61, R142, R87, R143 ;  /* 0x000000578e3d723e */ /* 0x000fe2000480708f */
[----:B------:R-:W-:Y:S01]  /*a0b0*/  HADD2.F32 R66, -RZ, R66.H1_H1 ;  /* 0x30000042ff427230 */ /* 0x000fe20000004100 */
[----:B------:R-:W-:Y:S01]  /*a0c0*/  F2FP.F16.E4M3.UNPACK_B R69, R50 ;  /* 0x00000032ff45723e */ /* 0x000fe200020006ff */
[----:B------:R-:W-:-:S02]  /*a0d0*/  HADD2.F32 R68, -RZ, R65.H1_H1 ;  /* 0x30000041ff447230 */ /* 0x000fc40000004100 */
[-C--:B------:R-:W-:Y:S01]  /*a0e0*/  FMUL.FTZ R70, R54, R67.reuse ;  /* 0x0000004336467220 */ /* 0x080fe20000410000 */
[--C-:B------:R-:W-:Y:S02]  /*a0f0*/  HADD2.F32 R65, -RZ, R52.reuse.H0_H0 ;  /* 0x20000034ff417230 */ /* 0x100fe40000004100 */
[C---:B------:R-:W-:Y:S01]  /*a100*/  FMUL.FTZ R67, R53.reuse, R67 ;  /* 0x0000004335437220 */ /* 0x040fe20000410000 */
[----:B------:R-:W-:Y:S02]  /*a110*/  HADD2.F32 R49, -RZ, R49.H1_H1 ;  /* 0x30000031ff317230 */ /* 0x000fe40000004100 */
[-C--:B------:R-:W-:Y:S01]  /*a120*/  FMUL.FTZ R130, R66, R68.reuse ;  /* 0x0000004442827220 */ /* 0x080fe20000410000 */
[----:B------:R-:W-:Y:S02]  /*a130*/  HADD2.F32 R52, -RZ, R52.H1_H1 ;  /* 0x30000034ff347230 */ /* 0x000fe40000004100 */
        /* <DEDUP_REMOVED lines=56> */
.L_x_2249:
[----:B------:R-:W-:Y:S05]  /*a4c0*/  BSYNC B2 ;  /* 0x0000000000027941 */ /* 0x000fea0003800000 */
.L_x_2248:
        /* <DEDUP_REMOVED lines=11> */
.L_x_2247:
[----:B------:R-:W-:Y:S05]  /*a580*/  BSYNC B1 ;  /* 0x0000000000017941 */ /* 0x000fea0003800000 */
.L_x_2246:
[C---:B------:R-:W-:Y:S01]  /*a590*/  ISETP.GE.OR P3, PT, R235.reuse, R116, P0 ;  /* 0x00000074eb00720c */ /* 0x040fe20000766670 */
[----:B------:R-:W-:Y:S01]  /*a5a0*/  IMAD.WIDE.U32 R124, R235, R126, R124 ;  /* 0x0000007eeb7c7225 */ /* 0x000fe200078e007c */
[----:B-1-34-:R-:W-:-:S05]  /*a5b0*/  SHF.R.S32.HI R49, RZ, 0x1f, R235 ;  /* 0x0000001fff317819 */ /* 0x01afca00000114eb */
[----:B------:R-:W-:-:S04]  /*a5c0*/  IMAD R48, R49, R126, RZ ;  /* 0x0000007e31307224 */ /* 0x000fc800078e02ff */
[----:B------:R-:W-:Y:S02]  /*a5d0*/  IMAD R61, R235, R127, R48 ;  /* 0x0000007feb3d7224 */ /* 0x000fe400078e0230 */
[----:B------:R-:W-:Y:S05]  /*a5e0*/  @P3 BRA `(.L_x_2228) ;  /* 0x0000001400483947 */ /* 0x000fea0003800000 */
[----:B------:R-:W2:Y:S01]  /*a5f0*/  LDL R50, [R1+0x28] ;  /* 0x0000280001327983 */ /* 0x000ea20000100800 */
[----:B------:R-:W1:Y:S01]  /*a600*/  LDC.64 R56, c[0x0][0x2d8] ;  /* 0x0000b600ff387b82 */ /* 0x000e620000000a00 */
[----:B------:R-:W-:Y:S01]  /*a610*/  IMAD.IADD R61, R125, 0x1, R61 ;  /* 0x000000017d3d7824 */ /* 0x000fe200078e023d */
[----:B------:R-:W-:Y:S01]  /*a620*/  IADD3 R59, P3, P4, R100, R124, R36 ;  /* 0x0000007c643b7210 */ /* 0x000fe20007c7e024 */
[----:B------:R-:W-:Y:S01]  /*a630*/  BSSY B1, `(.L_x_2250) ;  /* 0x00000f2000017945 */ /* 0x000fe20003800000 */
[----:B------:R-:W-:Y:S02]  /*a640*/  ISETP.NE.AND P6, PT, R0, RZ, PT ;  /* 0x000000ff0000720c */ /* 0x000fe40003fc5270 */
[----:B------:R-:W-:Y:S02]  /*a650*/  IADD3.X R48, R34, R61, R103, P3, P4 ;  /* 0x0000003d22307210 */ /* 0x000fe40001fe8467 */
[----:B------:R-:W-:Y:S02]  /*a660*/  SEL R141, R122, R141, !P6 ;  /* 0x0000008d7a8d7207 */ /* 0x000fe40007000000 */
[----:B-1----:R-:W-:-:S05]  /*a670*/  IADD3 R58, P3, R59, R56, RZ ;  /* 0x000000383b3a7210 */ /* 0x002fca0007f7e0ff */
[----:B------:R-:W-:Y:S01]  /*a680*/  IMAD.X R59, R48, 0x1, R57, P3 ;  /* 0x00000001303b7824 */ /* 0x000fe200018e0639 */
[----:B------:R-:W-:-:S04]  /*a690*/  SHF.R.S32.HI R48, RZ, 0x1f, R141 ;  /* 0x0000001fff307819 */ /* 0x000fc8000001148d */
[----:B------:R-:W-:-:S04]  /*a6a0*/  LEA.HI R48, R48, R141, RZ, 0x5 ;  /* 0x0000008d30307211 */ /* 0x000fc800078f28ff */
        /* <DEDUP_REMOVED lines=18> */
[----:B------:R-:W-:Y:S01]  /*a7d0*/  LOP3.LUT R62, R73, 0xff, RZ, 0xc0, !PT ;  /* 0x000000ff493e7812 */ /* 0x000fe200078ec0ff */
[----:B-1----:R-:W-:Y:S01]  /*a7e0*/  IMAD.MOV.U32 R65, RZ, RZ, R50 ;  /* 0x000000ffff417224 */ /* 0x002fe200078e0032 */
[--C-:B------:R-:W-:Y:S02]  /*a7f0*/  SHF.R.U32.HI R67, RZ, 0x18, R73.reuse ;  /* 0x00000018ff437819 */ /* 0x100fe40000011649 */
[----:B------:R-:W-:Y:S02]  /*a800*/  SHF.R.U32.HI R81, RZ, 0x10, R73 ;  /* 0x00000010ff517819 */ /* 0x000fe40000011649 */
[----:B------:R-:W-:Y:S01]  /*a810*/  MOV R60, R48 ;  /* 0x00000030003c7202 */ /* 0x000fe20000000f00 */
[----:B------:R-:W-:Y:S01]  /*a820*/  IMAD.SHL.U32 R48, R69, 0x100, RZ ;  /* 0x0000010045307824 */ /* 0x000fe200078e00ff */
[----:B------:R-:W-:Y:S01]  /*a830*/  PRMT R67, R67, 0x654, R62 ;  /* 0x0000065443437816 */ /* 0x000fe2000000003e */
[----:B------:R-:W-:Y:S01]  /*a840*/  IMAD.U32 R52, R81, 0x10000, RZ ;  /* 0x0001000051347824 */ /* 0x000fe200078e00ff */
[----:B------:R-:W-:Y:S01]  /*a850*/  SHF.R.U32.HI R78, RZ, 0x8, R75 ;  /* 0x00000008ff4e7819 */ /* 0x000fe2000001164b */
[----:B------:R-:W-:Y:S01]  /*a860*/  IMAD.MOV.U32 R69, RZ, RZ, R54 ;  /* 0x000000ffff457224 */ /* 0x000fe200078e0036 */
[----:B------:R-:W-:-:S02]  /*a870*/  LOP3.LUT R64, R75, 0xff, RZ, 0xc0, !PT ;  /* 0x000000ff4b407812 */ /* 0x000fc400078ec0ff */
[----:B------:R-:W-:Y:S02]  /*a880*/  SHF.R.U32.HI R71, RZ, 0x18, R75 ;  /* 0x00000018ff477819 */ /* 0x000fe4000001164b */
[--C-:B------:R-:W-:Y:S02]  /*a890*/  SHF.R.U32.HI R72, RZ, 0x8, R77.reuse ;  /* 0x00000008ff487819 */ /* 0x100fe4000001164d */
[----:B------:R-:W-:Y:S01]  /*a8a0*/  LOP3.LUT R67, R67, 0xff00, R48, 0xf8, !PT ;  /* 0x0000ff0043437812 */ /* 0x000fe200078ef830 */
[----:B------:R-:W-:Y:S01]  /*a8b0*/  IMAD.SHL.U32 R48, R78, 0x100, RZ ;  /* 0x000001004e307824 */ /* 0x000fe200078e00ff */
[----:B------:R-:W-:Y:S02]  /*a8c0*/  LOP3.LUT R68, R77, 0xff, RZ, 0xc0, !PT ;  /* 0x000000ff4d447812 */ /* 0x000fe400078ec0ff */
[----:B------:R-:W-:Y:S02]  /*a8d0*/  SHF.R.U32.HI R73, RZ, 0x18, R77 ;  /* 0x00000018ff497819 */ /* 0x000fe4000001164d */
[----:B------:R-:W-:-:S02]  /*a8e0*/  SHF.R.U32.HI R80, RZ, 0x10, R75 ;  /* 0x00000010ff507819 */ /* 0x000fc4000001164b */
[----:B------:R-:W-:Y:S02]  /*a8f0*/  SHF.R.U32.HI R70, RZ, 0x8, R79 ;  /* 0x00000008ff467819 */ /* 0x000fe4000001164f */
[----:B------:R-:W-:Y:S02]  /*a900*/  PRMT R71, R71, 0x654, R64 ;  /* 0x0000065447477816 */ /* 0x000fe40000000040 */
[----:B------:R-:W-:Y:S01]  /*a910*/  SHF.L.U32 R50, R72, 0x8, RZ ;  /* 0x0000000848327819 */ /* 0x000fe200000006ff */
[----:B------:R-:W-:Y:S01]  /*a920*/  IMAD.SHL.U32 R54, R70, 0x100, RZ ;  /* 0x0000010046367824 */ /* 0x000fe200078e00ff */
[----:B------:R-:W-:Y:S02]  /*a930*/  LOP3.LUT R52, R67, 0xff0000, R52, 0xf8, !PT ;  /* 0x00ff000043347812 */ /* 0x000fe400078ef834 */
[----:B------:R-:W-:Y:S02]  /*a940*/  PRMT R73, R73, 0x654, R68 ;  /* 0x0000065449497816 */ /* 0x000fe40000000044 */
[----:B------:R-:W-:-:S02]  /*a950*/  F2FP.F16.E4M3.UNPACK_B R72, R137.H1 ;  /* 0x00000089ff48723e */ /* 0x000fc400030006ff */
[----:B------:R-:W-:Y:S02]  /*a960*/  F2FP.F16.E4M3.UNPACK_B R67, R66.H1 ;  /* 0x00000042ff43723e */ /* 0x000fe400030006ff */
[----:B------:R-:W-:Y:S02]  /*a970*/  F2FP.F16.E4M3.UNPACK_B R62, R60.H1 ;  /* 0x0000003cff3e723e */ /* 0x000fe400030006ff */
[----:B------:R-:W-:Y:S01]  /*a980*/  LOP3.LUT R71, R71, 0xff00, R48, 0xf8, !PT ;  /* 0x0000ff0047477812 */ /* 0x000fe200078ef830 */
[----:B------:R-:W-:Y:S01]  /*a990*/  IMAD.U32 R48, R80, 0x10000, RZ ;  /* 0x0001000050307824 */ /* 0x000fe200078e00ff */
[----:B------:R-:W-:Y:S01]  /*a9a0*/  LOP3.LUT R75, R73, 0xff00, R50, 0xf8, !PT ;  /* 0x0000ff00494b7812 */ /* 0x000fe200078ef832 */
[----:B------:R-:W-:Y:S01]  /*a9b0*/  HADD2.F32 R73, -RZ, R72.H0_H0 ;  /* 0x20000048ff497230 */ /* 0x000fe20000004100 */
[----:B------:R-:W-:Y:S01]  /*a9c0*/  F2FP.F16.E4M3.UNPACK_B R70, R135.H1 ;  /* 0x00000087ff46723e */ /* 0x000fe200030006ff */
[----:B------:R-:W-:Y:S01]  /*a9d0*/  HADD2.F32 R68, -RZ, R67.H0_H0 ;  /* 0x20000043ff447230 */ /* 0x000fe20000004100 */
[----:B------:R-:W-:Y:S01]  /*a9e0*/  SHF.R.U32.HI R76, RZ, 0x10, R77 ;  /* 0x00000010ff4c7819 */ /* 0x000fe2000001164d */
[----:B------:R-:W-:Y:S01]  /*a9f0*/  HADD2.F32 R64, -RZ, R62.H0_H0 ;  /* 0x2000003eff407230 */ /* 0x000fe20000004100 */
[----:B------:R-:W-:-:S02]  /*aa00*/  SHF.R.U32.HI R74, RZ, 0x10, R79 ;  /* 0x00000010ff4a7819 */ /* 0x000fc4000001164f */
        /* <DEDUP_REMOVED lines=16> */
[----:B------:R-:W-:-:S02]  /*ab10*/  IMAD.U32 R50, R74, 0x10000, RZ ;  /* 0x000100004a327824 */ /* 0x000fc400078e00ff */
[----:B------:R-:W-:Y:S01]  /*ab20*/  FMUL.FTZ R75, R68, R73 ;  /* 0x00000049444b7220 */ /* 0x000fe20000410000 */
[----:B------:R-:W-:Y:S01]  /*ab30*/  HADD2.F32 R71, -RZ, R70.H1_H1 ;  /* 0x30000046ff477230 */ /* 0x000fe20000004100 */
[----:B------:R-:W-:Y:S01]  /*ab40*/  F2FP.F16.E4M3.UNPACK_B R135, R135 ;  /* 0x00000087ff87723e */ /* 0x000fe200020006ff */
[----:B------:R-:W-:Y:S02]  /*ab50*/  HADD2.F32 R70, -RZ, R137.H0_H0 ;  /* 0x20000089ff467230 */ /* 0x000fe40000004100 */
[C---:B------:R-:W-:Y:S01]  /*ab60*/  FMUL.FTZ R73, R64.reuse, R73 ;  /* 0x0000004940497220 */ /* 0x040fe20000410000 */
[----:B------:R-:W-:Y:S01]  /*ab70*/  HADD2.F32 R67, -RZ, R66.H0_H0 ;  /* 0x20000042ff437230 */ /* 0x000fe20000004100 */
[----:B------:R-:W-:Y:S01]  /*ab80*/  LOP3.LUT R50, R77, 0xff0000, R50, 0xf8, !PT ;  /* 0x00ff00004d327812 */ /* 0x000fe200078ef832 */
[----:B------:R-:W-:Y:S02]  /*ab90*/  HADD2.F32 R62, -RZ, R60.H0_H0 ;  /* 0x2000003cff3e7230 */ /* 0x000fe40000004100 */
[-C--:B------:R-:W-:Y:S01]  /*aba0*/  FFMA.FTZ R78, R64, R71.reuse, -R75 ;  /* 0x00000047404e7223 */ /* 0x080fe2000001084b */
[----:B------:R-:W-:Y:S01]  /*abb0*/  FFMA.FTZ R77, R68, R71, R73 ;  /* 0x00000047444d7223 */ /* 0x000fe20000010049 */
[----:B------:R-:W-:-:S02]  /*abc0*/  HADD2.F32 R64, -RZ, R135.H0_H0 ;  /* 0x20000087ff407230 */ /* 0x000fc40000004100 */
[CC--:B------:R-:W-:Y:S01]  /*abd0*/  FMUL.FTZ R71, R67.reuse, R70.reuse ;  /* 0x0000004643477220 */ /* 0x0c0fe20000410000 */
[C---:B------:R-:W-:Y:S01]  /*abe0*/  FMUL.FTZ R70, R62.reuse, R70 ;  /* 0x000000463e467220 */ /* 0x040fe20000410000 */
[----:B------:R-:W-:Y:S01]  /*abf0*/  HADD2.F32 R137, -RZ, R137.H1_H1 ;  /* 0x30000089ff897230 */ /* 0x000fe20000004100 */
[----:B------:R-:W-:Y:S01]  /*ac00*/  F2FP.F16.E4M3.UNPACK_B R68, R134.H1 ;  /* 0x00000086ff44723e */ /* 0x000fe200030006ff */
[----:B------:R-:W-:Y:S02]  /*ac10*/  HADD2.F32 R66, -RZ, R66.H1_H1 ;  /* 0x30000042ff427230 */ /* 0x000fe40000004100 */
[-C--:B------:R-:W-:Y:S01]  /*ac20*/  FFMA.FTZ R74, R67, R64.reuse, R70 ;  /* 0x00000040434a7223 */ /* 0x080fe20000010046 */
[----:B------:R-:W-:Y:S02]  /*ac30*/  HADD2.F32 R60, -RZ, R60.H1_H1 ;  /* 0x3000003cff3c7230 */ /* 0x000fe40000004100 */
[----:B------:R-:W-:Y:S01]  /*ac40*/  FFMA.FTZ R72, R62, R64, -R71 ;  /* 0x000000403e487223 */ /* 0x000fe20000010847 */
[----:B------:R-:W-:-:S02]  /*ac50*/  HADD2.F32 R135, -RZ, R135.H1_H1 ;  /* 0x30000087ff877230 */ /* 0x000fc40000004100 */
[-C--:B------:R-:W-:Y:S01]  /*ac60*/  FMUL.FTZ R67, R66, R137.reuse ;  /* 0x0000008942437220 */ /* 0x080fe20000410000 */
[-C--:B------:R-:W-:Y:S01]  /*ac70*/  F2FP.F16.E4M3.UNPACK_B R62, R136.reuse.H1 ;  /* 0x00000088ff3e723e */ /* 0x080fe200030006ff */
[C---:B------:R-:W-:Y:S01]  /*ac80*/  FMUL.FTZ R137, R60.reuse, R137 ;  /* 0x000000893c897220 */ /* 0x040fe20000410000 */
[----:B------:R-:W-:Y:S01]  /*ac90*/  F2FP.F16.E4M3.UNPACK_B R64, R69.H1 ;  /* 0x00000045ff40723e */ /* 0x000fe200030006ff */
[----:B------:R-:W-:Y:S01]  /*aca0*/  FFMA.FTZ R75, R60, R135, -R67 ;  /* 0x000000873c4b7223 */ /* 0x000fe20000010843 */
[----:B------:R-:W-:Y:S01]  /*acb0*/  F2FP.F16.E4M3.UNPACK_B R60, R65.H1 ;  /* 0x00000041ff3c723e */ /* 0x000fe200030006ff */
[----:B------:R-:W-:Y:S02]  /*acc0*/  HADD2.F32 R70, -RZ, R62.H0_H0 ;  /* 0x2000003eff467230 */ /* 0x000fe40000004100 */
[----:B------:R-:W-:Y:S01]  /*acd0*/  FFMA.FTZ R137, R66, R135, R137 ;  /* 0x0000008742897223 */ /* 0x000fe20000010089 */
[----:B------:R-:W-:Y:S01]  /*ace0*/  HADD2.F32 R67, -RZ, R64.H0_H0 ;  /* 0x20000040ff437230 */ /* 0x000fe20000004100 */
[----:B------:R-:W-:Y:S01]  /*acf0*/  F2FP.F16.E4M3.UNPACK_B R136, R136 ;  /* 0x00000088ff88723e */ /* 0x000fe200020006ff */
[----:B------:R-:W-:Y:S01]  /*ad00*/  HADD2.F32 R73, -RZ, R62.H1_H1 ;  /* 0x3000003eff497230 */ /* 0x000fe20000004100 */
[----:B------:R-:W-:Y:S01]  /*ad10*/  F2FP.F16.E4M3.UNPACK_B R69, R69 ;  /* 0x00000045ff45723e */ /* 0x000fe200020006ff */
[----:B------:R-:W-:-:S02]  /*ad20*/  HADD2.F32 R62, -RZ, R60.H0_H0 ;  /* 0x2000003cff3e7230 */ /* 0x000fc40000004100 */
[-C--:B------:R-:W-:Y:S01]  /*ad30*/  FMUL.FTZ R71, R67, R70.reuse ;  /* 0x0000004643477220 */ /* 0x080fe20000410000 */
[----:B------:R-:W-:Y:S01]  /*ad40*/  HADD2.F32 R66, -RZ, R68.H0_H0 ;  /* 0x20000044ff427230 */ /* 0x000fe20000004100 */
[----:B------:R-:W-:Y:S01]  /*ad50*/  F2FP.F16.E4M3.UNPACK_B R65, R65 ;  /* 0x00000041ff41723e */ /* 0x000fe200020006ff */
[----:B------:R-:W-:Y:S02]  /*ad60*/  HADD2.F32 R64, -RZ, R64.H1_H1 ;  /* 0x30000040ff407230 */ /* 0x000fe40000004100 */
[C---:B------:R-:W-:Y:S01]  /*ad70*/  FMUL.FTZ R80, R62.reuse, R70 ;  /* 0x000000463e507220 */ /* 0x040fe20000410000 */
[----:B------:R-:W-:Y:S02]  /*ad80*/  HADD2.F32 R60, -RZ, R60.H1_H1 ;  /* 0x3000003cff3c7230 */ /* 0x000fe40000004100 */
[----:B------:R-:W-:Y:S01]  /*ad90*/  FFMA.FTZ R70, R62, R66, -R71 ;  /* 0x000000423e467223 */ /* 0x000fe20000010847 */
        /* <DEDUP_REMOVED lines=8> */
[--C-:B------:R-:W-:Y:S02]  /*ae20*/  HADD2.F32 R71, -RZ, R136.reuse.H0_H0 ;  /* 0x20000088ff477230 */ /* 0x100fe40000004100 */
[----:B------:R-:W-:Y:S01]  /*ae30*/  FFMA.FTZ R80, R67, R66, R80 ;  /* 0x0000004243507223 */ /* 0x000fe20000010050 */
[----:B------:R-:W-:Y:S01]  /*ae40*/  HADD2.F32 R136, -RZ, R136.H1_H1 ;  /* 0x30000088ff887230 */ /* 0x000fe20000004100 */
[----:B------:R-:W-:Y:S01]  /*ae50*/  F2FP.SATFINITE.E4M3.F32.PACK_AB_MERGE_C R70, R81, R70, RZ ;  /* 0x000000465146723e */ /* 0x000fe200048070ff */
[----:B------:R-:W-:Y:S02]  /*ae60*/  HADD2.F32 R69, -RZ, R69.H1_H1 ;  /* 0x30000045ff457230 */ /* 0x000fe40000004100 */
[----:B------:R-:W-:Y:S01]  /*ae70*/  FMUL.FTZ R73, R62, R71 ;  /* 0x000000473e497220 */ /* 0x000fe20000410000 */
[----:B------:R-:W-:-:S02]  /*ae80*/  HADD2.F32 R67, -RZ, R134.H0_H0 ;  /* 0x20000086ff437230 */ /* 0x000fc40000004100 */
[----:B------:R-:W-:Y:S01]  /*ae90*/  FMUL.FTZ R71, R60, R71 ;  /* 0x000000473c477220 */ /* 0x000fe20000410000 */
[----:B------:R-:W-:Y:S02]  /*aea0*/  HADD2.F32 R65, -RZ, R65.H1_H1 ;  /* 0x30000041ff417230 */ /* 0x000fe40000004100 */
[-C--:B------:R-:W-:Y:S01]  /*aeb0*/  FMUL.FTZ R64, R69, R136.reuse ;  /* 0x0000008845407220 */ /* 0x080fe20000410000 */
[----:B------:R-:W-:Y:S02]  /*aec0*/  HADD2.F32 R134, -RZ, R134.H1_H1 ;  /* 0x30000086ff867230 */ /* 0x000fe40000004100 */
[-C--:B------:R-:W-:Y:S01]  /*aed0*/  FFMA.FTZ R71, R62, R67.reuse, R71 ;  /* 0x000000433e477223 */ /* 0x080fe20000010047 */
[----:B------:R-:W-:Y:S01]  /*aee0*/  FFMA.FTZ R73, R60, R67, -R73 ;  /* 0x000000433c497223 */ /* 0x000fe20000010849 */
        /* <DEDUP_REMOVED lines=11> */
[----:B------:R-:W-:Y:S01]  /*afa0*/  F2FP.SATFINITE.E4M3.F32.PACK_AB_MERGE_C R83, R83, R80, RZ ;  /* 0x000000505353723e */ /* 0x000fe200048070ff */
[----:B------:R-:W-:Y:S01]  /*afb0*/  HADD2.F32 R67, -RZ, R66.H0_H0 ;  /* 0x20000042ff437230 */ /* 0x000fe20000004100 */
[----:B------:R-:W-:Y:S01]  /*afc0*/  F2FP.SATFINITE.E4M3.F32.PACK_AB_MERGE_C R78, R78, R79, RZ ;  /* 0x0000004f4e4e723e */ /* 0x000fe200048070ff */
[----:B------:R-:W-:Y:S01]  /*afd0*/  HADD2.F32 R64, -RZ, R64.H1_H1 ;  /* 0x30000040ff407230 */ /* 0x000fe20000004100 */
[----:B------:R-:W-:Y:S01]  /*afe0*/  F2FP.SATFINITE.E4M3.F32.PACK_AB_MERGE_C R83, R136, R71, R83 ;  /* 0x000000478853723e */ /* 0x000fe20004807053 */
[-C--:B------:R-:W-:Y:S01]  /*aff0*/  FMUL.FTZ R71, R65, R69.reuse ;  /* 0x0000004541477220 */ /* 0x080fe20000410000 */
[C---:B------:R-:W-:Y:S01]  /*b000*/  FMUL.FTZ R70, R62.reuse, R69 ;  /* 0x000000453e467220 */ /* 0x040fe20000410000 */
[----:B------:R-:W-:Y:S01]  /*b010*/  HADD2.F32 R69, -RZ, R68.H1_H1 ;  /* 0x30000044ff457230 */ /* 0x000fe20000004100 */
[----:B------:R-:W-:Y:S01]  /*b020*/  F2FP.SATFINITE.E4M3.F32.PACK_AB_MERGE_C R80, R75, R72, R78 ;  /* 0x000000484b50723e */ /* 0x000fe2000480704e */
[-C--:B------:R-:W-:Y:S01]  /*b030*/  FFMA.FTZ R71, R62, R67.reuse, -R71 ;  /* 0x000000433e477223 */ /* 0x080fe20000010847 */
[----:B------:R-:W-:Y:S01]  /*b040*/  FFMA.FTZ R70, R65, R67, R70 ;  /* 0x0000004341467223 */ /* 0x000fe20000010046 */
[----:B------:R-:W-:-:S02]  /*b050*/  HADD2.F32 R60, -RZ, R60.H1_H1 ;  /* 0x3000003cff3c7230 */ /* 0x000fc40000004100 */
[----:B------:R-:W-:Y:S01]  /*b060*/  FMUL.FTZ R67, R64, R69 ;  /* 0x0000004540437220 */ /* 0x000fe20000410000 */
[----:B------:R-:W-:Y:S01]  /*b070*/  HADD2.F32 R65, -RZ, R66.H1_H1 ;  /* 0x30000042ff417230 */ /* 0x000fe20000004100 */
[----:B------:R-:W-:Y:S01]  /*b080*/  F2FP.F16.E4M3.UNPACK_B R49, R49.H1 ;  /* 0x00000031ff31723e */ /* 0x000fe200030006ff */
[C---:B------:R-:W-:Y:S01]  /*b090*/  FMUL.FTZ R69, R60.reuse, R69 ;  /* 0x000000453c457220 */ /* 0x040fe20000410000 */
[----:B------:R-:W-:Y:S02]  /*b0a0*/  F2FP.F16.E4M3.UNPACK_B R62, R53.H1 ;  /* 0x00000035ff3e723e */ /* 0x000fe400030006ff */
[-C--:B------:R-:W-:Y:S01]  /*b0b0*/  FFMA.FTZ R72, R60, R65.reuse, -R67 ;  /* 0x000000413c487223 */ /* 0x080fe20000010843 */
[----:B------:R-:W-:Y:S01]  /*b0c0*/  F2FP.F16.E4M3.UNPACK_B R60, R54.H1 ;  /* 0x00000036ff3c723e */ /* 0x000fe200030006ff */
[----:B------:R-:W-:Y:S01]  /*b0d0*/  FFMA.FTZ R73, R64, R65, R69 ;  /* 0x0000004140497223 */ /* 0x000fe20000010045 */
[----:B------:R-:W-:Y:S01]  /*b0e0*/  F2FP.F16.E4M3.UNPACK_B R52, R52.H1 ;  /* 0x00000034ff34723e */ /* 0x000fe200030006ff */
[----:B------:R-:W-:Y:S01]  /*b0f0*/  HADD2.F32 R53, -RZ, R49.H0_H0 ;  /* 0x20000031ff357230 */ /* 0x000fe20000004100 */
[----:B------:R-:W-:Y:S01]  /*b100*/  F2FP.SATFINITE.E4M3.F32.PACK_AB_MERGE_C R76, R77, R76, RZ ;  /* 0x0000004c4d4c723e */ /* 0x000fe200048070ff */
[----:B------:R-:W-:-:S02]  /*b110*/  HADD2.F32 R54, -RZ, R62.H0_H0 ;  /* 0x2000003eff367230 */ /* 0x000fc40000004100 */
[----:B------:R-:W-:Y:S01]  /*b120*/  HADD2.F32 R64, -RZ, R60.H0_H0 ;  /* 0x2000003cff407230 */ /* 0x000fe20000004100 */
[----:B------:R-:W-:Y:S01]  /*b130*/  F2FP.SATFINITE.E4M3.F32.PACK_AB_MERGE_C R137, R137, R74, R76 ;  /* 0x0000004a8989723e */ /* 0x000fe2000480704c */
        /* <DEDUP_REMOVED lines=57> */
[----:B------:R-:W-:Y:S01]  /*b4d0*/  F2FP.SATFINITE.E4M3.F32.PACK_AB_MERGE_C R51, R51, R78, RZ ;  /* 0x0000004e3333723e */ /* 0x000fe200048070ff */
[----:B------:R-:W-:Y:S01]  /*b4e0*/  IMAD.MOV.U32 R54, RZ, RZ, R83 ;  /* 0x000000ffff367224 */ /* 0x000fe200078e0053 */
[----:B------:R-:W-:-:S02]  /*b4f0*/  F2FP.SATFINITE.E4M3.F32.PACK_AB_MERGE_C R60, R60, R81, RZ ;  /* 0x000000513c3c723e */ /* 0x000fc400048070ff */
[----:B------:R-:W-:Y:S02]  /*b500*/  F2FP.SATFINITE.E4M3.F32.PACK_AB_MERGE_C R51, R48, R79, R51 ;  /* 0x0000004f3033723e */ /* 0x000fe40004807033 */
[----:B------:R-:W-:Y:S01]  /*b510*/  F2FP.SATFINITE.E4M3.F32.PACK_AB_MERGE_C R55, R50, R69, R60 ;  /* 0x000000453237723e */ /* 0x000fe2000480703c */
[----:B------:R-:W-:Y:S01]  /*b520*/  IMAD.MOV.U32 R50, RZ, RZ, R82 ;  /* 0x000000ffff327224 */ /* 0x000fe200078e0052 */
[----:B------:R-:W-:Y:S02]  /*b530*/  F2FP.SATFINITE.E4M3.F32.PACK_AB_MERGE_C R53, R73, R70, R75 ;  /* 0x000000464935723e */ /* 0x000fe4000480704b */
[----:B------:R-:W-:-:S07]  /*b540*/  MOV R48, R80 ;  /* 0x0000005000307202 */ /* 0x000fce0000000f00 */
.L_x_2251:
[----:B------:R-:W-:Y:S05]  /*b550*/  BSYNC B1 ;  /* 0x0000000000017941 */ /* 0x000fea0003800000 */
.L_x_2250:
        /* <DEDUP_REMOVED lines=10> */
.L_x_2191:
[----:B------:R-:W-:-:S06]  /*b600*/  UISETP.NE.AND UP0, UPT, UR45, 0x3, UPT ;  /* 0x000000032d00788c */ /* 0x000fcc000bf05270 */
[----:B------:R-:W-:-:S13]  /*b610*/  PLOP3.LUT P5, PT, PT, PT, UP0, 0x80, 0x0 ;  /* 0x000000000000781c */ /* 0x000fda0003faf008 */
[----:B------:R-:W-:Y:S05]  /*b620*/  @!P5 BRA `(.L_x_2252) ;  /* 0x000000000004d947 */ /* 0x000fea0003800000 */
[----:B------:R-:W-:Y:S01]  /*b630*/  BPT.TRAP 0x1 ;  /* 0x000000040000795c */ /* 0x000fe20000300000 */
.L_x_2252:
[----:B------:R-:W2:Y:S01]  /*b640*/  LDL R48, [R1+0x10] ;  /* 0x0000100001307983 */ /* 0x000ea20000100800 */
[----:B------:R-:W-:Y:S01]  /*b650*/  IMAD R107, R232, 0x8, R18 ;  /* 0x00000008e86b7824 */ /* 0x000fe200078e0212 */
[----:B------:R-:W-:Y:S01]  /*b660*/  BSSY B1, `(.L_x_2253) ;  /* 0x0000008000017945 */ /* 0x000fe20003800000 */
[----:B------:R-:W-:Y:S01]  /*b670*/  IMAD R116, R24, -0x80, R2 ;  /* 0xffffff8018747824 */ /* 0x000fe200078e0202 */
[----:B------:R-:W-:-:S04]  /*b680*/  SHF.R.S32.HI R49, RZ, 0x1f, R24 ;  /* 0x0000001fff317819 */ /* 0x000fc80000011418 */
[----:B------:R-:W-:Y:S02]  /*b690*/  VIMNMX R116, R116, 0x80, PT ;  /* 0x0000008074747848 */ /* 0x000fe40003fe0100 */
[----:B--2---:R-:W-:Y:S01]  /*b6a0*/  SHF.L.U32 R128, R48, 0x1f, RZ ;  /* 0x0000001f30807819 */ /* 0x004fe200000006ff */
[----:B------:R-:W-:-:S03]  /*b6b0*/  IMAD R48, R4, R24, RZ ;  /* 0x0000001804307224 */ /* 0x000fc600078e02ff */
[----:B------:R-:W0:Y:S02]  /*b6c0*/  SYNCS.PHASECHK.TRANS64.TRYWAIT P2, [R107+URZ+0x38890], R128 ;  /* 0x038890806b0075a7 */ /* 0x000e24000804017f */
[----:B0-----:R-:W-:Y:S05]  /*b6d0*/  @!P2 BRA `(.L_x_2254) ;  /* 0x0000020000c4a947 */ /* 0x001fea0003800000 */
.L_x_2535:
[----:B------:R-:W-:Y:S05]  /*b6e0*/  BSYNC B1 ;  /* 0x0000000000017941 */ /* 0x000fea0003800000 */
.L_x_2253:
[----:B------:R-:W-:Y:S01]  /*b6f0*/  ISETP.GE.AND P2, PT, R22, R116, PT ;  /* 0x000000741600720c */ /* 0x000fe20003f46270 */
[----:B------:R-:W-:Y:S01]  /*b700*/  IMAD R49, R49, R132, R48 ;  /* 0x0000008431317224 */ /* 0x000fe200078e0230 */
[----:B------:R-:W-:Y:S01]  /*b710*/  BSSY B1, `(.L_x_2255) ;  /* 0x000000e000017945 */ /* 0x000fe20003800000 */
[----:B------:R-:W-:-:S05]  /*b720*/  IMAD.WIDE.U32 R56, R132, R24, RZ ;  /* 0x0000001884387225 */ /* 0x000fca00078e00ff */
[----:B------:R-:W-:-:S05]  /*b730*/  IADD3 R62, R49, R57, RZ ;  /* 0x00000039313e7210 */ /* 0x000fca0007ffe0ff */
        /* <DEDUP_REMOVED lines=11> */
.L_x_2256:
[----:B------:R-:W-:Y:S05]  /*b7f0*/  BSYNC B1 ;  /* 0x0000000000017941 */ /* 0x000fea0003800000 */
.L_x_2255:
        /* <DEDUP_REMOVED lines=15> */
.L_x_2258:
[----:B------:R-:W-:Y:S05]  /*b8f0*/  BSYNC B1 ;  /* 0x0000000000017941 */ /* 0x000fea0003800000 */
.L_x_2257:
        /* <DEDUP_REMOVED lines=15> */
.L_x_2260:
[----:B------:R-:W-:Y:S05]  /*b9f0*/  BSYNC B1 ;  /* 0x0000000000017941 */ /* 0x000fea0003800000 */
.L_x_2259:
[----:B------:R-:W-:-:S13]  /*ba00*/  ISETP.GE.AND P2, PT, R235, R116, PT ;  /* 0x00000074eb00720c */ /* 0x000fda0003f46270 */
[----:B------:R-:W-:Y:S05]  /*ba10*/  @P2 BRA `(.L_x_2228) ;  /* 0x00000000003c2947 */ /* 0x000fea0003800000 */
[----:B-123--:R-:W1:Y:S01]  /*ba20*/  LDC.64 R48, c[0x0][0x2f0] ;  /* 0x0000bc00ff307b82 */ /* 0x00ee620000000a00 */
[----:B------:R-:W-:Y:S01]  /*ba30*/  IMAD.MOV.U32 R57, RZ, RZ, R62 ;  /* 0x000000ffff397224 */ /* 0x000fe200078e003e */
        /* <DEDUP_REMOVED lines=13> */
.L_x_2228:
[----:B------:R-:W-:Y:S05]  /*bb10*/  BSYNC B0 ;  /* 0x0000000000007941 */ /* 0x000fea0003800000 */
.L_x_2190:
        /* <DEDUP_REMOVED lines=17> */
.L_x_2262:
[----:B------:R-:W-:Y:S05]  /*bc30*/  BSYNC B0 ;  /* 0x0000000000007941 */ /* 0x000fea0003800000 */
.L_x_2261:
[----:B------:R-:W2:Y:S01]  /*bc40*/  SYNCS.PHASECHK.TRANS64.TRYWAIT P3, [R107+URZ+0x388b0], R128 ;  /* 0x0388b0806b0075a7 */ /* 0x000ea2000806017f */
[----:B------:R-:W-:Y:S01]  /*bc50*/  ULDC UR41, c[0x0][0x2e4] ;  /* 0x0000b90000297ab9 */ /* 0x000fe20000000800 */
[----:B------:R-:W-:Y:S01]  /*bc60*/  ULDC.64 UR36, c[0x0][0x318] ;  /* 0x0000c60000247ab9 */ /* 0x000fe20000000a00 */
[----:B------:R-:W-:Y:S01]  /*bc70*/  ULDC.64 UR38, c[0x0][0x308] ;  /* 0x0000c20000267ab9 */ /* 0x000fe20000000a00 */
[----:B------:R-:W-:Y:S04]  /*bc80*/  BSSY B0, `(.L_x_2263) ;  /* 0x0000002000007945 */ /* 0x000fe80003800000 */
[----:B--2---:R-:W-:Y:S05]  /*bc90*/  @!P3 BRA `(.L_x_2264) ;  /* 0x000001fc0068b947 */ /* 0x004fea0003800000 */
.L_x_2536:
[----:B------:R-:W-:Y:S05]  /*bca0*/  BSYNC B0 ;  /* 0x0000000000007941 */ /* 0x000fea0003800000 */
.L_x_2263:
[----:B------:R-:W-:Y:S01]  /*bcb0*/  ISETP.GE.AND P3, PT, R22, R116, PT ;  /* 0x000000741600720c */ /* 0x000fe20003f66270 */
[----:B------:R-:W-:Y:S01]  /*bcc0*/  BSSY B0, `(.L_x_2265) ;  /* 0x0000010000007945 */ /* 0x000fe20003800000 */
[----:B------:R-:W-:-:S11]  /*bcd0*/  IMAD.WIDE R52, R24, 0x80, R44 ;  /* 0x0000008018347825 */ /* 0x000fd600078e022c */
[----:B------:R-:W-:Y:S05]  /*bce0*/  @P3 BRA `(.L_x_2266) ;  /* 0x0000000000343947 */ /* 0x000fea0003800000 */
[----:B-1----:R-:W-:Y:S01]  /*bcf0*/  MOV R48, R98 ;  /* 0x0000006200307202 */ /* 0x002fe20000000f00 */
[----:B------:R-:W-:Y:S02]  /*bd00*/  IMAD.MOV.U32 R49, RZ, RZ, R106 ;  /* 0x000000ffff317224 */ /* 0x000fe400078e006a */
        /* <DEDUP_REMOVED lines=11> */
.L_x_2266:
[----:B------:R-:W-:Y:S05]  /*bdc0*/  BSYNC B0 ;  /* 0x0000000000007941 */ /* 0x000fea0003800000 */
.L_x_2265:
        /* <DEDUP_REMOVED lines=18> */
.L_x_2268:
[----:B------:R-:W-:Y:S05]  /*bef0*/  BSYNC B0 ;  /* 0x0000000000007941 */ /* 0x000fea0003800000 */
.L_x_2267:
[----:B------:R-:W-:Y:S01]  /*bf00*/  ISETP.GE.AND P3, PT, R233, R116, PT ;  /* 0x00000074e900720c */ /* 0x000fe20003f66270 */
[----:B------:R-:W-:-:S12]  /*bf10*/  BSSY B0, `(.L_x_2269) ;  /* 0x0000011000007945 */ /* 0x000fd80003800000 */
[----:B------:R-:W-:Y:S05]  /*bf20*/  @P3 BRA `(.L_x_2270) ;  /* 0x00000000003c3947 */ /* 0x000fea0003800000 */
[----:B---34-:R-:W-:Y:S01]  /*bf30*/  IADD3 R51, P3, R52, 0x40, RZ ;  /* 0x0000004034337810 */ /* 0x018fe20007f7e0ff */
[----:B------:R-:W-:Y:S01]  /*bf40*/  IMAD.MOV.U32 R49, RZ, RZ, R106 ;  /* 0x000000ffff317224 */ /* 0x000fe200078e006a */
[----:B-1----:R-:W-:-:S03]  /*bf50*/  MOV R48, R98 ;  /* 0x0000006200307202 */ /* 0x002fc60000000f00 */
        /* <DEDUP_REMOVED lines=12> */
.L_x_2270:
[----:B------:R-:W-:Y:S05]  /*c020*/  BSYNC B0 ;  /* 0x0000000000007941 */ /* 0x000fea0003800000 */
.L_x_2269:
[----:B------:R-:W-:Y:S01]  /*c030*/  ISETP.GE.AND P3, PT, R235, R116, PT ;  /* 0x00000074eb00720c */ /* 0x000fe20003f66270 */
[----:B------:R-:W-:-:S12]  /*c040*/  BSSY B0, `(.L_x_2271) ;  /* 0x0000011000007945 */ /* 0x000fd80003800000 */
[----:B------:R-:W-:Y:S05]  /*c050*/  @P3 BRA `(.L_x_2272) ;  /* 0x00000000003c3947 */ /* 0x000fea0003800000 */
[----:B-1-34-:R-:W-:Y:S01]  /*c060*/  IADD3 R51, P3, R52, 0x60, RZ ;  /* 0x0000006034337810 */ /* 0x01afe20007f7e0ff */
[----:B------:R-:W-:Y:S02]  /*c070*/  IMAD.MOV.U32 R48, RZ, RZ, R98 ;  /* 0x000000ffff307224 */ /* 0x000fe400078e0062 */
        /* <DEDUP_REMOVED lines=13> */
.L_x_2272:
[----:B------:R-:W-:Y:S05]  /*c150*/  BSYNC B0 ;  /* 0x0000000000007941 */ /* 0x000fea0003800000 */
.L_x_2271:
[----:B-1-34-:R-:W3:Y:S01]  /*c160*/  LDL.LU R49, [R1+0x10] ;  /* 0x0000100001317983 */ /* 0x01aee20000300800 */
[----:B0-2---:R-:W-:Y:S01]  /*c170*/  @!P2 VIADD R107, R107, 0x388c0 ;  /* 0x000388c06b6ba836 */ /* 0x005fe20000000000 */
[----:B------:R-:W-:Y:S01]  /*c180*/  IADD3 R232, R232, 0x1, RZ ;  /* 0x00000001e8e87810 */ /* 0x000fe20007ffe0ff */
[----:B------:R-:W-:Y:S01]  /*c190*/  @!PT LDS RZ, [RZ] ;  /* 0x00000000fffff984 */ /* 0x000fe20000000800 */
[----:B------:R-:W-:Y:S01]  /*c1a0*/  @!PT LDS RZ, [RZ] ;  /* 0x00000000fffff984 */ /* 0x000fe20000000800 */
[----:B------:R-:W-:Y:S01]  /*c1b0*/  @!PT LDS RZ, [RZ] ;  /* 0x00000000fffff984 */ /* 0x000fe20000000800 */
[----:B------:R-:W-:Y:S01]  /*c1c0*/  @!PT LDS RZ, [RZ] ;  /* 0x00000000fffff984 */ /* 0x000fe20000000800 */
[----:B------:R0:W-:Y:S06]  /*c1d0*/  MEMBAR.ALL.CTA ;  /* 0x0000000000007992 */ /* 0x0001ec0000008000 */
[----:B0-----:R-:W0:Y:S02]  /*c1e0*/  FENCE.VIEW.ASYNC.S ;  /* 0x00000000000073c6 */ /* 0x001e240000000000 */
[----:B0-----:R0:W-:Y:S01]  /*c1f0*/  BAR.SYNC.DEFER_BLOCKING R129, 0x80 ;  /* 0x000200810000751d */ /* 0x0011e20000010000 */
[----:B------:R-:W-:-:S02]  /*c200*/  @!P2 PRMT R107, RZ, 0x654, R107 ;  /* 0x00000654ff6ba816 */ /* 0x000fc4000000006b */
[----:B------:R-:W-:-:S03]  /*c210*/  ISETP.NE.AND P3, PT, R108, RZ, PT ;  /* 0x000000ff6c00720c */ /* 0x000fc60003f65270 */
[----:B------:R0:W-:Y:S01]  /*c220*/  @!P2 SYNCS.ARRIVE.TRANS64.RED.A1T0 RZ, [R107+URZ], RZ ;  /* 0x000000ff6bffa9a7 */ /* 0x0001e2000810043f */
[----:B------:R-:W-:-:S04]  /*c230*/  ISETP.NE.AND P2, PT, R232, 0x2, PT ;  /* 0x00000002e800780c */ /* 0x000fc80003f45270 */
[----:B------:R-:W-:Y:S02]  /*c240*/  SEL R48, RZ, 0x1, P2 ;  /* 0x00000001ff307807 */ /* 0x000fe40001000000 */
[----:B------:R-:W-:Y:S02]  /*c250*/  SEL R232, R232, RZ, P2 ;  /* 0x000000ffe8e87207 */ /* 0x000fe40001000000 */
[----:B---3--:R-:W-:-:S05]  /*c260*/  LOP3.LUT R49, R49, R48, RZ, 0x3c, !PT ;  /* 0x0000003031317212 */ /* 0x008fca00078e3cff */
[----:B------:R0:W-:Y:S01]  /*c270*/  STL [R1+0x10], R49 ;  /* 0x0000103101007387 */ /* 0x0001e20000100800 */
[----:B------:R-:W-:Y:S05]  /*c280*/  @P3 BRA `(.L_x_2273) ;  /* 0xffffff6000e43947 */ /* 0x000fea000383ffff */
[----:B0-----:R-:W0:Y:S01]  /*c290*/  S2R R49, SR_TID.X ;  /* 0x0000000000317919 */ /* 0x001e220000002100 */
[----:B------:R-:W-:Y:S02]  /*c2a0*/  PLOP3.LUT P0, PT, PT, PT, PT, 0x8, 0x0 ;  /* 0x000000000000781c */ /* 0x000fe40003f0e170 */
[----:B0-----:R-:W-:-:S04]  /*c2b0*/  SHF.R.U32.HI R49, RZ, 0x7, R49 ;  /* 0x00000007ff317819 */ /* 0x001fc80000011631 */
[----:B------:R-:W-:-:S13]  /*c2c0*/  ISETP.NE.AND P3, PT, R49, 0x1, PT ;  /* 0x000000013100780c */ /* 0x000fda0003f65270 */
[----:B------:R-:W-:Y:S06]  /*c2d0*/  @!P3 BAR.ARV 0x9, 0x100 ;  /* 0x024400000000bb1d */ /* 0x000fec0000002000 */
.L_x_2185:
[----:B------:R-:W2:Y:S01]  /*c2e0*/  LDL R7, [R1+0xc] ;  /* 0x00000c0001077983 */ /* 0x000ea20000100800 */
[----:B------:R-:W3:Y:S03]  /*c2f0*/  LDC R0, c[0x0][0x428] ;  /* 0x00010a00ff007b82 */ /* 0x000ee60000000800 */
[----:B------:R-:W2:Y:S04]  /*c300*/  LDL R6, [R1+0x20] ;  /* 0x0000200001067983 */ /* 0x000ea80000100800 */
[----:B------:R-:W4:Y:S04]  /*c310*/  LDL R3, [R1+0x4] ;  /* 0x0000040001037983 */ /* 0x000f280000100800 */
[----:B------:R-:W4:Y:S01]  /*c320*/  LDL.LU R4, [R1+0x8] ;  /* 0x0000080001047983 */ /* 0x000f220000300800 */
[----:B------:R-:W-:-:S02]  /*c330*/  PLOP3.LUT P1, PT, PT, PT, PT, 0x80, 0x0 ;  /* 0x000000000000781c */ /* 0x000fc40003f2f070 */
[----:B------:R-:W-:Y:S01]  /*c340*/  CS2R R154, SRZ ;  /* 0x00000000009a7805 */ /* 0x000fe2000001ff00 */
[----:B------:R-:W-:Y:S01]  /*c350*/  IMAD.MOV.U32 R153, RZ, RZ, RZ ;  /* 0x000000ffff997224 */ /* 0x000fe200078e00ff */
[----:B------:R-:W-:Y:S01]  /*c360*/  CS2R R114, SRZ ;  /* 0x0000000000727805 */ /* 0x000fe2000001ff00 */
[----:B------:R-:W-:Y:S01]  /*c370*/  IMAD.MOV.U32 R151, RZ, RZ, RZ ;  /* 0x000000ffff977224 */ /* 0x000fe200078e00ff */
[----:B------:R-:W-:Y:S02]  /*c380*/  CS2R R116, SRZ ;  /* 0x0000000000747805 */ /* 0x000fe4000001ff00 */
[----:B------:R-:W-:Y:S01]  /*c390*/  CS2R R112, SRZ ;  /* 0x0000000000707805 */ /* 0x000fe2000001ff00 */
[----:B------:R-:W-:Y:S01]  /*c3a0*/  IMAD.MOV.U32 R130, RZ, RZ, RZ ;  /* 0x000000ffff827224 */ /* 0x000fe200078e00ff */
[----:B------:R-:W-:Y:S02]  /*c3b0*/  CS2R R106, SRZ ;  /* 0x00000000006a7805 */ /* 0x000fe4000001ff00 */
[----:B------:R-:W-:-:S02]  /*c3c0*/  MOV R126, RZ ;  /* 0x000000ff007e7202 */ /* 0x000fc40000000f00 */
[----:B------:R-:W-:Y:S02]  /*c3d0*/  CS2R R102, SRZ ;  /* 0x0000000000667805 */ /* 0x000fe4000001ff00 */
[----:B------:R-:W-:Y:S02]  /*c3e0*/  CS2R R108, SRZ ;  /* 0x00000000006c7805 */ /* 0x000fe4000001ff00 */
[----:B---3--:R-:W-:Y:S02]  /*c3f0*/  ISETP.NE.AND P2, PT, R0, 0x1, PT ;  /* 0x000000010000780c */ /* 0x008fe40003f45270 */
[----:B------:R-:W-:Y:S01]  /*c400*/  CS2R R104, SRZ ;  /* 0x0000000000687805 */ /* 0x000fe2000001ff00 */
[----:B------:R-:W-:Y:S01]  /*c410*/  IMAD.MOV.U32 R122, RZ, RZ, RZ ;  /* 0x000000ffff7a7224 */ /* 0x000fe200078e00ff */
[----:B------:R-:W-:Y:S01]  /*c420*/  CS2R R98, SRZ ;  /* 0x0000000000627805 */ /* 0x000fe2000001ff00 */
[----:B------:R-:W-:Y:S01]  /*c430*/  IMAD.MOV.U32 R118, RZ, RZ, RZ ;  /* 0x000000ffff767224 */ /* 0x000fe200078e00ff */
[----:B------:R-:W-:-:S02]  /*c440*/  CS2R R94, SRZ ;  /* 0x00000000005e7805 */ /* 0x000fc4000001ff00 */
[----:B------:R-:W-:Y:S02]  /*c450*/  CS2R R100, SRZ ;  /* 0x0000000000647805 */ /* 0x000fe4000001ff00 */
[----:B------:R-:W-:Y:S01]  /*c460*/  CS2R R96, SRZ ;  /* 0x0000000000607805 */ /* 0x000fe2000001ff00 */
[----:B------:R-:W-:Y:S01]  /*c470*/  IMAD.MOV.U32 R134, RZ, RZ, RZ ;  /* 0x000000ffff867224 */ /* 0x000fe200078e00ff */
[----:B------:R-:W-:Y:S02]  /*c480*/  CS2R R90, SRZ ;  /* 0x00000000005a7805 */ /* 0x000fe4000001ff00 */
[----:B------:R-:W-:Y:S02]  /*c490*/  CS2R R86, SRZ ;  /* 0x0000000000567805 */ /* 0x000fe4000001ff00 */
[----:B------:R-:W-:Y:S02]  /*c4a0*/  CS2R R92, SRZ ;  /* 0x00000000005c7805 */ /* 0x000fe4000001ff00 */
[----:B------:R-:W-:Y:S01]  /*c4b0*/  CS2R R88, SRZ ;  /* 0x0000000000587805 */ /* 0x000fe2000001ff00 */
[----:B------:R-:W3:Y:S01]  /*c4c0*/  @P2 LDC R2, c[0x0][0x42c] ;  /* 0x00010b00ff022b82 */ /* 0x000ee20000000800 */
[----:B------:R-:W-:-:S02]  /*c4d0*/  CS2R R148, SRZ ;  /* 0x0000000000947805 */ /* 0x000fc4000001ff00 */
[----:B------:R-:W-:Y:S02]  /*c4e0*/  CS2R R82, SRZ ;  /* 0x0000000000527805 */ /* 0x000fe4000001ff00 */
[----:B------:R-:W-:Y:S02]  /*c4f0*/  CS2R R84, SRZ ;  /* 0x0000000000547805 */ /* 0x000fe4000001ff00 */
[----:B------:R-:W-:Y:S01]  /*c500*/  CS2R R80, SRZ ;  /* 0x0000000000507805 */ /* 0x000fe2000001ff00 */
[----:B------:R-:W-:Y:S01]  /*c510*/  IMAD.MOV.U32 R161, RZ, RZ, RZ ;  /* 0x000000ffffa17224 */ /* 0x000fe200078e00ff */
[----:B------:R-:W-:Y:S01]  /*c520*/  MOV R63, RZ ;  /* 0x000000ff003f7202 */ /* 0x000fe20000000f00 */
[----:B------:R-:W-:Y:S01]  /*c530*/  IMAD.MOV.U32 R110, RZ, RZ, RZ ;  /* 0x000000ffff6e7224 */ /* 0x000fe200078e00ff */
[----:B------:R-:W3:Y:S01]  /*c540*/  @P2 LDC R5, c[0x0][0x430] ;  /* 0x00010c00ff052b82 */ /* 0x000ee20000000800 */
[----:B------:R-:W-:Y:S02]  /*c550*/  CS2R R76, SRZ ;  /* 0x00000000004c7805 */ /* 0x000fe4000001ff00 */
[----:B------:R-:W-:-:S02]  /*c560*/  CS2R R72, SRZ ;  /* 0x0000000000487805 */ /* 0x000fc4000001ff00 */
[----:B------:R-:W-:Y:S02]  /*c570*/  CS2R R144, SRZ ;  /* 0x0000000000907805 */ /* 0x000fe4000001ff00 */
[----:B------:R-:W-:Y:S02]  /*c580*/  CS2R R58, SRZ ;  /* 0x00000000003a7805 */ /* 0x000fe4000001ff00 */
[----:B------:R-:W-:Y:S02]  /*c590*/  CS2R R50, SRZ ;  /* 0x0000000000327805 */ /* 0x000fe4000001ff00 */
[----:B------:R-:W-:Y:S02]  /*c5a0*/  CS2R R68, SRZ ;  /* 0x0000000000447805 */ /* 0x000fe4000001ff00 */
        /* <DEDUP_REMOVED lines=10> */
[----:B------:R-:W-:Y:S01]  /*c650*/  IMAD.MOV.U32 R71, RZ, RZ, RZ ;  /* 0x000000ffff477224 */ /* 0x000fe200078e00ff */
[----:B------:R-:W-:-:S02]  /*c660*/  CS2R R44, SRZ ;  /* 0x00000000002c7805 */ /* 0x000fc4000001ff00 */
[----:B------:R-:W-:Y:S01]  /*c670*/  CS2R R40, SRZ ;  /* 0x0000000000287805 */ /* 0x000fe2000001ff00 */
[----:B------:R-:W-:Y:S01]  /*c680*/  IMAD.MOV.U32 R54, RZ, RZ, RZ ;  /* 0x000000ffff367224 */ /* 0x000fe200078e00ff */
[----:B------:R-:W-:Y:S01]  /*c690*/  CS2R R36, SRZ ;  /* 0x0000000000247805 */ /* 0x000fe2000001ff00 */
[----:B------:R-:W-:Y:S01]  /*c6a0*/  IMAD.MOV.U32 R67, RZ, RZ, RZ ;  /* 0x000000ffff437224 */ /* 0x000fe200078e00ff */
[----:B------:R-:W-:Y:S02]  /*c6b0*/  CS2R R32, SRZ ;  /* 0x0000000000207805 */ /* 0x000fe4000001ff00 */
[----:B------:R-:W-:Y:S02]  /*c6c0*/  CS2R R42, SRZ ;  /* 0x00000000002a7805 */ /* 0x000fe4000001ff00 */
[----:B-1----:R-:W-:Y:S02]  /*c6d0*/  CS2R R30, SRZ ;  /* 0x00000000001e7805 */ /* 0x002fe4000001ff00 */
        /* <DEDUP_REMOVED lines=8> */
[----:B0-----:R-:W-:Y:S02]  /*c760*/  CS2R R10, SRZ ;  /* 0x00000000000a7805 */ /* 0x001fe4000001ff00 */
[----:B------:R-:W-:Y:S02]  /*c770*/  CS2R R128, SRZ ;  /* 0x0000000000807805 */ /* 0x000fe4000001ff00 */
[----:B------:R-:W-:Y:S02]  /*c780*/  CS2R R8, SRZ ;  /* 0x0000000000087805 */ /* 0x000fe4000001ff00 */
[----:B------:R-:W-:Y:S02]  /*c790*/  CS2R R124, SRZ ;  /* 0x00000000007c7805 */ /* 0x000fe4000001ff00 */
[----:B------:R-:W-:-:S02]  /*c7a0*/  CS2R R136, SRZ ;  /* 0x0000000000887805 */ /* 0x000fc4000001ff00 */
[----:B------:R-:W-:Y:S01]  /*c7b0*/  CS2R R120, SRZ ;  /* 0x0000000000787805 */ /* 0x000fe2000001ff00 */
[----:B------:R-:W-:Y:S01]  /*c7c0*/  IMAD.MOV.U32 R132, RZ, RZ, RZ ;  /* 0x000000ffff847224 */ /* 0x000fe200078e00ff */
[----:B--2---:R-:W-:Y:S02]  /*c7d0*/  IADD3 R0, R6, 0xff, -R7 ;  /* 0x000000ff06007810 */ /* 0x004fe40007ffe807 */
[----:B------:R-:W-:-:S03]  /*c7e0*/  CS2R R6, SRZ ;  /* 0x0000000000067805 */ /* 0x000fc6000001ff00 */
[----:B----4-:R-:W-:Y:S02]  /*c7f0*/  IMAD R0, R3, 0x80, R0 ;  /* 0x0000008003007824 */ /* 0x010fe400078e0200 */
[----:B---3--:R-:W-:-:S03]  /*c800*/  @P2 IMAD.HI.U32 R2, R4, R2, RZ ;  /* 0x0000000204022227 */ /* 0x008fc600078e00ff */
[----:B------:R-:W-:Y:S01]  /*c810*/  SHF.R.S32.HI R3, RZ, 0x1f, R0 ;  /* 0x0000001fff037819 */ /* 0x000fe20000011400 */
[----:B------:R-:W-:Y:S01]  /*c820*/  IMAD.MOV.U32 R26, RZ, RZ, R4 ;  /* 0x000000ffff1a7224 */ /* 0x000fe200078e0004 */
[----:B------:R-:W-:Y:S02]  /*c830*/  @P2 SHF.R.U32.HI R26, RZ, R5, R2 ;  /* 0x00000005ff1a2219 */ /* 0x000fe40000011602 */
[----:B------:R-:W-:Y:S02]  /*c840*/  LEA.HI R3, R3, R0, RZ, 0x7 ;  /* 0x0000000003037211 */ /* 0x000fe400078f38ff */
[----:B------:R-:W-:Y:S01]  /*c850*/  MOV R4, RZ ;  /* 0x000000ff00047202 */ /* 0x000fe20000000f00 */
[----:B------:R0:W-:Y:S01]  /*c860*/  STL [R1+0x8], R26 ;  /* 0x0000081a01007387 */ /* 0x0001e20000100800 */
[----:B------:R-:W-:Y:S01]  /*c870*/  SHF.R.S32.HI R0, RZ, 0x7, R3 ;  /* 0x00000007ff007819 */ /* 0x000fe20000011403 */
[----:B------:R-:W-:-:S03]  /*c880*/  IMAD.MOV.U32 R3, RZ, RZ, RZ ;  /* 0x000000ffff037224 */ /* 0x000fc600078e00ff */
[----:B------:R-:W-:-:S04]  /*c890*/  VIMNMX R133, R133, R0, PT ;  /* 0x0000000085857248 */ /* 0x000fc80003fe0100 */
[----:B------:R-:W-:Y:S01]  /*c8a0*/  ISETP.GE.AND P2, PT, R133, 0x1, PT ;  /* 0x000000018500780c */ /* 0x000fe20003f46270 */
[----:B0-----:R-:W-:-:S12]  /*c8b0*/  @P0 BRA `(.L_x_2274) ;  /* 0x00000000000c0947 */ /* 0x001fd80003800000 */
[----:B------:R-:W0:Y:S01]  /*c8c0*/  FENCE.VIEW.ASYNC.G ;  /* 0x00000000000073c6 */ /* 0x000e220000000100 */
[----:B------:R-:W-:Y:S05]  /*c8d0*/  WARPSYNC.ALL ;  /* 0x0000000000007948 */ /* 0x000fea0003800000 */
[----:B0-----:R-:W-:Y:S06]  /*c8e0*/  BAR.ARV 0xc, 0x180 ;  /* 0x0306000000007b1d */ /* 0x001fec0000002000 */
.L_x_2274:
[----:B------:R-:W-:Y:S02]  /*c8f0*/  IMAD.MOV.U32 R5, RZ, RZ, RZ ;  /* 0x000000ffff057224 */ /* 0x000fe400078e00ff */
[----:B------:R-:W-:Y:S01]  /*c900*/  IMAD.MOV.U32 R0, RZ, RZ, RZ ;  /* 0x000000ffff007224 */ /* 0x000fe200078e00ff */
        /* <DEDUP_REMOVED lines=9> */
[----:B0-----:R1:W-:Y:S02]  /*c9a0*/  STL [R1], R0 ;  /* 0x0000000001007387 */ /* 0x0013e40000100800 */
.L_x_2539:
[----:B------:R-:W1:Y:S02]  /*c9b0*/  LDL R2, [R1] ;  /* 0x0000000001027983 */ /* 0x000e640000100800 */
[----:B-1----:R-:W-:-:S04]  /*c9c0*/  LEA.HI R0, R2, R2, RZ, 0x1 ;  /* 0x0000000202007211 */ /* 0x002fc800078f08ff */
[----:B------:R-:W-:-:S04]  /*c9d0*/  LOP3.LUT R0, R0, 0x1e, RZ, 0xc0, !PT ;  /* 0x0000001e00007812 */ /* 0x000fc800078ec0ff */
[----:B------:R-:W-:Y:S01]  /*c9e0*/  IADD3 R0, R2, -R0, RZ ;  /* 0x8000000002007210 */ /* 0x000fe20007ffe0ff */
        /* <DEDUP_REMOVED lines=15> */
[----:B------:R-:W-:Y:S01]  /*cae0*/  MOV R10, UR4 ;  /* 0x00000004000a7c02 */ /* 0x000fe20008000f00 */
[----:B------:R-:W-:Y:S02]  /*caf0*/  IMAD.U32 R7, RZ, RZ, UR7 ;  /* 0x00000007ff077e24 */ /* 0x000fe4000f8e00ff */
[----:B------:R-:W-:-:S02]  /*cb00*/  IMAD.U32 R11, RZ, RZ, UR5 ;  /* 0x00000005ff0b7e24 */ /* 0x000fc4000f8e00ff */
[----:B------:R-:W-:Y:S02]  /*cb10*/  IMAD.MOV.U32 R8, RZ, RZ, 0x70 ;  /* 0x00000070ff087424 */ /* 0x000fe400078e00ff */
[----:B------:R-:W-:Y:S02]  /*cb20*/  IMAD.MOV.U32 R12, RZ, RZ, 0x1 ;  /* 0x00000001ff0c7424 */ /* 0x000fe400078e00ff */
[----:B-1----:R-:W-:-:S07]  /*cb30*/  IMAD.MOV.U32 R13, RZ, RZ, RZ ;  /* 0x000000ffff0d7224 */ /* 0x002fce00078e00ff */
[----:B------:R-:W-:-:S07]  /*cb40*/  LEPC R20, `(.L_x_2277) ;  /* 0x000000001014794e */ /* 0x000fce0000000000 */
[----:B0-2--5:R-:W-:Y:S05]  /*cb50*/  CALL.ABS.NOINC R2 ;  /* 0x0000000002007343 */ /* 0x025fea0003c00000 */
.L_x_2277:
        /* <DEDUP_REMOVED lines=10> */
[----:B------:R-:W1:Y:S08]  /*cc00*/  @P1 LDC.64 R10, c[0x0][0x9b8] ;  /* 0x00026e00ff0a1b82 */ /* 0x000e700000000a00 */
[----:B------:R-:W4:Y:S08]  /*cc10*/  @P0 LDC.64 R12, c[0x0][0x9b0] ;  /* 0x00026c00ff0c0b82 */ /* 0x000f300000000a00 */
[----:B0-----:R-:W0:Y:S01]  /*cc20*/  @P1 LDC.64 R14, c[0x0][0x9c0] ;  /* 0x00027000ff0e1b82 */ /* 0x001e220000000a00 */
[----:B--2---:R-:W-:-:S02]  /*cc30*/  @P0 IMAD R0, R2, R8, RZ ;  /* 0x0000000802000224 */ /* 0x004fc400078e02ff */
[----:B-1----:R-:W-:Y:S02]  /*cc40*/  @P1 IMAD R4, R2, R10, RZ ;  /* 0x0000000a02041224 */ /* 0x002fe400078e02ff */
[C---:B---3--:R-:W-:Y:S02]  /*cc50*/  @P0 IMAD R9, R20.reuse, R9, R0 ;  /* 0x0000000914090224 */ /* 0x048fe400078e0200 */
[----:B------:R-:W-:-:S04]  /*cc60*/  @P0 IMAD.WIDE.U32 R2, R20, R8, RZ ;  /* 0x0000000814020225 */ /* 0x000fc800078e00ff */
[C---:B------:R-:W-:Y:S02]  /*cc70*/  @P1 IMAD R11, R20.reuse, R11, R4 ;  /* 0x0000000b140b1224 */ /* 0x040fe400078e0204 */
[----:B------:R-:W-:Y:S01]  /*cc80*/  @P0 IMAD.IADD R3, R3, 0x1, R9 ;  /* 0x0000000103030824 */ /* 0x000fe200078e0209 */
[----:B------:R-:W-:Y:S01]  /*cc90*/  @P1 SHF.R.S32.HI R9, RZ, 0x1f, R26 ;  /* 0x0000001fff091819 */ /* 0x000fe2000001141a */
[----:B------:R-:W-:-:S04]  /*cca0*/  @P1 IMAD.WIDE.U32 R4, R20, R10, RZ ;  /* 0x0000000a14041225 */ /* 0x000fc800078e00ff */
[----:B----4-:R-:W-:Y:S01]  /*ccb0*/  @P0 IMAD R0, R7, R12, RZ ;  /* 0x0000000c07000224 */ /* 0x010fe200078e02ff */
[----:B------:R-:W-:Y:S01]  /*ccc0*/  @P1 IADD3 R5, R5, R11, RZ ;  /* 0x0000000b05051210 */ /* 0x000fe20007ffe0ff */
[----:B0-----:R-:W-:Y:S02]  /*ccd0*/  @P1 IMAD R6, R9, R14, RZ ;  /* 0x0000000e09061224 */ /* 0x001fe400078e02ff */
[C---:B------:R-:W-:Y:S02]  /*cce0*/  @P0 IMAD R9, R26.reuse, R13, R0 ;  /* 0x0000000d1a090224 */ /* 0x040fe400078e0200 */
[----:B------:R-:W-:-:S04]  /*ccf0*/  @P0 IMAD.WIDE.U32 R2, R26, R12, R2 ;  /* 0x0000000c1a020225 */ /* 0x000fc800078e0002 */
[C---:B------:R-:W-:Y:S02]  /*cd00*/  @P1 IMAD R11, R26.reuse, R15, R6 ;  /* 0x0000000f1a0b1224 */ /* 0x040fe400078e0206 */
[----:B------:R-:W-:Y:S01]  /*cd10*/  @P1 IMAD.WIDE.U32 R6, R26, R14, R4 ;  /* 0x0000000e1a061225 */ /* 0x000fe200078e0004 */
[----:B------:R-:W-:Y:S01]  /*cd20*/  @P0 LEA R4, P2, R2, UR4, 0x2 ;  /* 0x0000000402040c11 */ /* 0x000fe2000f8410ff */
[----:B------:R-:W-:Y:S02]  /*cd30*/  ULDC UR4, c[0x0][0x3d4] ;  /* 0x0000f50000047ab9 */ /* 0x000fe40000000800 */
[----:B------:R-:W-:Y:S01]  /*cd40*/  @P0 IMAD.IADD R5, R3, 0x1, R9 ;  /* 0x0000000103050824 */ /* 0x000fe200078e0209 */
[----:B------:R-:W-:Y:S01]  /*cd50*/  @P1 LEA R8, P3, R6, UR6, 0x2 ;  /* 0x0000000606081c11 */ /* 0x000fe2000f8610ff */
[----:B------:R-:W-:Y:S02]  /*cd60*/  @P1 IMAD.IADD R3, R7, 0x1, R11 ;  /* 0x0000000107031824 */ /* 0x000fe400078e020b */
[----:B------:R-:W-:Y:S01]  /*cd70*/  IMAD.MOV.U32 R0, RZ, RZ, 0x3f800000 ;  /* 0x3f800000ff007424 */ /* 0x000fe200078e00ff */
[----:B------:R-:W-:-:S02]  /*cd80*/  @P0 LEA.HI.X R5, R2, UR5, R5, 0x2, P2 ;  /* 0x0000000502050c11 */ /* 0x000fc400090f1405 */
        /* <DEDUP_REMOVED lines=19> */
.L_x_2281:
[----:B-1----:R1:W2:Y:S02]  /*cec0*/  SYNCS.PHASECHK.TRANS64.TRYWAIT P0, [R18+URZ+0x38800], R3 ;  /* 0x03880003120075a7 */ /* 0x0022a4000800017f */
[----:B--2---:R-:W-:Y:S05]  /*ced0*/  @!P0 NANOSLEEP.SYNCS 0x989680 ;  /* 0x009896800000895d */ /* 0x004fea0003900000 */
[----:B------:R-:W2:Y:S02]  /*cee0*/  @!P0 SYNCS.PHASECHK.TRANS64 P0, [R18+URZ+0x38800], R3 ;  /* 0x03880003120085a7 */ /* 0x000ea4000800007f */
[----:B--2---:R-:W-:Y:S05]  /*cef0*/  @!P0 BRA `(.L_x_2281) ;  /* 0xfffffffc00f08947 */ /* 0x004fea000383ffff */
.L_x_2280:
[----:B------:R-:W-:Y:S05]  /*cf00*/  BSYNC B0 ;  /* 0x0000000000007941 */ /* 0x000fea0003800000 */
.L_x_2279:
[----:B------:R-:W-:Y:S05]  /*cf10*/  BRA `(.L_x_2282) ;  /* 0x0000009800187947 */ /* 0x000fea0003800000 */
.L_x_2278:
[----:B------:R-:W0:Y:S01]  /*cf20*/  LDC.64 R12, c[0x0][0x3d8] ;  /* 0x0000f600ff0c7b82 */ /* 0x000e220000000a00 */
[----:B-----5:R-:W-:Y:S01]  /*cf30*/  SHF.R.S32.HI R3, RZ, 0x1f, R123 ;  /* 0x0000001fff037819 */ /* 0x020fe2000001147b */
[--C-:B------:R-:W-:Y:S01]  /*cf40*/  IMAD.MOV.U32 R8, RZ, RZ, R16.reuse ;  /* 0x000000ffff087224 */ /* 0x100fe200078e0010 */
[----:B------:R-:W-:Y:S02]  /*cf50*/  ISETP.NE.AND P4, PT, R24, RZ, PT ;  /* 0x000000ff1800720c */ /* 0x000fe40003f85270 */
[----:B------:R-:W-:Y:S02]  /*cf60*/  SHF.R.S32.HI R5, RZ, 0x1f, R19 ;  /* 0x0000001fff057819 */ /* 0x000fe40000011413 */
[----:B------:R-:W-:Y:S01]  /*cf70*/  SHF.R.S32.HI R9, RZ, 0x1f, R16 ;  /* 0x0000001fff097819 */ /* 0x000fe20000011410 */
[----:B------:R-:W1:Y:S01]  /*cf80*/  LDC.64 R14, c[0x0][0x3e8] ;  /* 0x0000fa00ff0e7b82 */ /* 0x000e620000000a00 */
[----:B------:R-:W-:Y:S01]  /*cf90*/  MOV R4, R19 ;  /* 0x0000001300047202 */ /* 0x000fe20000000f00 */
[-C--:B0-----:R-:W-:Y:S01]  /*cfa0*/  IMAD R7, R23, R12.reuse, RZ ;  /* 0x0000000c17077224 */ /* 0x081fe200078e02ff */
[----:B------:R-:W-:Y:S01]  /*cfb0*/  SHF.L.U64.HI R27, R12, 0x5, R13 ;  /* 0x000000050c1b7819 */ /* 0x000fe2000001020d */
[----:B------:R-:W-:-:S02]  /*cfc0*/  IMAD R0, R3, R12, RZ ;  /* 0x0000000c03007224 */ /* 0x000fc400078e02ff */
[----:B------:R-:W-:Y:S02]  /*cfd0*/  IMAD R24, R22, R13, R7 ;  /* 0x0000000d16187224 */ /* 0x000fe400078e0207 */
[----:B------:R-:W-:Y:S01]  /*cfe0*/  IMAD.WIDE.U32 R60, R123, R12, RZ ;  /* 0x0000000c7b3c7225 */ /* 0x000fe200078e00ff */
[----:B-1----:R-:W-:-:S03]  /*cff0*/  SHF.L.U64.HI R29, R14, 0x5, R15 ;  /* 0x000000050e1d7819 */ /* 0x002fc6000001020f */
[----:B------:R-:W-:Y:S02]  /*d000*/  IMAD R6, R3, R14, RZ ;  /* 0x0000000e03067224 */ /* 0x000fe400078e02ff */
[C---:B------:R-:W-:Y:S02]  /*d010*/  IMAD R63, R123.reuse, R13, R0 ;  /* 0x0000000d7b3f7224 */ /* 0x040fe400078e0200 */
[----:B------:R-:W-:Y:S02]  /*d020*/  IMAD R57, R123, R15, R6 ;  /* 0x0000000f7b397224 */ /* 0x000fe400078e0206 */
[----:B------:R-:W-:-:S04]  /*d030*/  IMAD.WIDE.U32 R6, R22, R12, R4 ;  /* 0x0000000c16067225 */ /* 0x000fc800078e0004 */
[----:B------:R-:W-:Y:S01]  /*d040*/  IMAD.WIDE.U32 R10, R22, R12, R8 ;  /* 0x0000000c160a7225 */ /* 0x000fe200078e0008 */
[----:B------:R-:W-:-:S03]  /*d050*/  IADD3 R65, P0, R6, R60, RZ ;  /* 0x0000003c06417210 */ /* 0x000fc60007f1e0ff */
[----:B------:R-:W-:Y:S01]  /*d060*/  IMAD R3, R23, R14, RZ ;  /* 0x0000000e17037224 */ /* 0x000fe200078e02ff */
[----:B------:R-:W-:Y:S01]  /*d070*/  IADD3 R25, P2, R10, R60, RZ ;  /* 0x0000003c0a197210 */ /* 0x000fe20007f5e0ff */
[----:B------:R-:W-:-:S04]  /*d080*/  IMAD.WIDE.U32 R58, R123, R14, RZ ;  /* 0x0000000e7b3a7225 */ /* 0x000fc800078e00ff */
[----:B------:R-:W-:-:S04]  /*d090*/  IMAD.WIDE.U32 R4, R22, R14, R4 ;  /* 0x0000000e16047225 */ /* 0x000fc800078e0004 */
[----:B------:R-:W-:Y:S01]  /*d0a0*/  IMAD.WIDE.U32 R8, R22, R14, R8 ;  /* 0x0000000e16087225 */ /* 0x000fe200078e0008 */
[----:B------:R-:W-:-:S03]  /*d0b0*/  IADD3 R67, P1, R4, R58, RZ ;  /* 0x0000003a04437210 */ /* 0x000fc60007f3e0ff */
[----:B------:R-:W-:Y:S01]  /*d0c0*/  IMAD.IADD R63, R63, 0x1, R61 ;  /* 0x000000013f3f7824 */ /* 0x000fe200078e023d */
[----:B------:R-:W-:Y:S01]  /*d0d0*/  IADD3 R71, P3, R8, R58, RZ ;  /* 0x0000003a08477210 */ /* 0x000fe20007f7e0ff */
[----:B------:R-:W-:Y:S02]  /*d0e0*/  IMAD R3, R22, R15, R3 ;  /* 0x0000000f16037224 */ /* 0x000fe400078e0203 */
[----:B------:R-:W-:Y:S01]  /*d0f0*/  IMAD.IADD R57, R57, 0x1, R59 ;  /* 0x0000000139397824 */ /* 0x000fe200078e023b */
[C---:B------:R-:W-:Y:S01]  /*d100*/  IADD3.X R54, R63.reuse, R7, R24, P0, !PT ;  /* 0x000000073f367210 */ /* 0x040fe200007fe418 */
[----:B------:R-:W-:Y:S01]  /*d110*/  IMAD.SHL.U32 R28, R12, 0x20, RZ ;  /* 0x000000200c1c7824 */ /* 0x000fe200078e00ff */
[----:B------:R-:W-:Y:S01]  /*d120*/  IADD3.X R24, R63, R24, R11, P2, !PT ;  /* 0x000000183f187210 */ /* 0x000fe200017fe40b */
[----:B------:R-:W-:Y:S01]  /*d130*/  IMAD.SHL.U32 R30, R14, 0x20, RZ ;  /* 0x000000200e1e7824 */ /* 0x000fe200078e00ff */
[C---:B------:R-:W-:Y:S02]  /*d140*/  IADD3.X R69, R57.reuse, R5, R3, P1, !PT ;  /* 0x0000000539457210 */ /* 0x040fe40000ffe403 */
[----:B------:R-:W-:Y:S01]  /*d150*/  IADD3.X R26, R57, R3, R9, P3, !PT ;  /* 0x00000003391a7210 */ /* 0x000fe20001ffe409 */
[----:B------:R-:W-:Y:S06]  /*d160*/  @!P4 BRA `(.L_x_2283) ;  /* 0x000000000040c947 */ /* 0x000fec0003800000 */
[----:B------:R-:W-:Y:S01]  /*d170*/  MOV R0, 0x0 ;  /* 0x0000000000007802 */ /* 0x000fe20000000f00 */
[----:B------:R-:W-:Y:S01]  /*d180*/  ULDC.64 UR4, c[0x4][0x1c8] ;  /* 0x0100720000047ab9 */ /* 0x000fe20000000a00 */
[----:B------:R-:W-:Y:S01]  /*d190*/  ULDC.64 UR6, c[0x4][0x1d0] ;  /* 0x0100740000067ab9 */ /* 0x000fe20000000a00 */
[----:B------:R-:W-:Y:S01]  /*d1a0*/  MOV R4, UR4 ;  /* 0x0000000400047c02 */ /* 0x000fe20008000f00 */
[----:B------:R0:W1:Y:S01]  /*d1b0*/  LDC.64 R14, c[0x4][R0] ;  /* 0x01000000000e7b82 */ /* 0x0000620000000a00 */
        /* <DEDUP_REMOVED lines=8> */
[----:B0-----:R-:W-:-:S07]  /*d240*/  IMAD.MOV.U32 R13, RZ, RZ, RZ ;  /* 0x000000ffff0d7224 */ /* 0x001fce00078e00ff */
[----:B------:R-:W-:-:S07]  /*d250*/  LEPC R20, `(.L_x_2283) ;  /* 0x000000001014794e */ /* 0x000fce0000000000 */
[----:B-1----:R-:W-:Y:S05]  /*d260*/  CALL.ABS.NOINC R14 ;  /* 0x000000000e007343 */ /* 0x002fea0003c00000 */
.L_x_2283:
[----:B------:R-:W2:Y:S01]  /*d270*/  LDL R21, [R1+0x4] ;  /* 0x0000040001157983 */ /* 0x000ea20000100800 */
[----:B------:R-:W0:Y:S01]  /*d280*/  LDC.64 R6, c[0x0][0x3d8] ;  /* 0x0000f600ff067b82 */ /* 0x000e220000000a00 */
[----:B------:R-:W-:Y:S02]  /*d290*/  ULDC.U8 UR4, c[0x0][0x3f0] ;  /* 0x0000fc0000047ab9 */ /* 0x000fe40000000000 */
[----:B------:R-:W3:Y:S05]  /*d2a0*/  LDL R33, [R1+0xc] ;  /* 0x00000c0001217983 */ /* 0x000eea0000100800 */
[----:B------:R-:W1:Y:S01]  /*d2b0*/  LDC.64 R4, c[0x0][0x3e8] ;  /* 0x0000fa00ff047b82 */ /* 0x000e620000000a00 */
[----:B------:R-:W-:-:S02]  /*d2c0*/  ISETP.NE.AND P0, PT, RZ, UR4, PT ;  /* 0x00000004ff007c0c */ /* 0x000fc4000bf05270 */
[----:B------:R-:W-:Y:S01]  /*d2d0*/  LEA.HI R32, R32, R31, RZ, 0x3 ;  /* 0x0000001f20207211 */ /* 0x000fe200078f18ff */
[----:B------:R-:W-:Y:S03]  /*d2e0*/  BSSY B0, `(.L_x_2284) ;  /* 0x0000941000007945 */ /* 0x000fe60003800000 */
[----:B------:R-:W-:-:S05]  /*d2f0*/  LOP3.LUT R20, R32, 0xfffffff8, RZ, 0xc0, !PT ;  /* 0xfffffff820147812 */ /* 0x000fca00078ec0ff */
[----:B------:R-:W-:Y:S01]  /*d300*/  IMAD.IADD R20, R31, 0x1, -R20 ;  /* 0x000000011f147824 */ /* 0x000fe200078e0a14 */
[----:B--2---:R-:W-:Y:S01]  /*d310*/  SHF.R.S32.HI R3, RZ, 0x1f, R21 ;  /* 0x0000001fff037819 */ /* 0x004fe20000011415 */
[----:B0-----:R-:W-:-:S04]  /*d320*/  IMAD.WIDE.U32 R8, R21, R6, RZ ;  /* 0x0000000615087225 */ /* 0x001fc800078e00ff */
[C---:B------:R-:W-:Y:S02]  /*d330*/  IMAD R0, R3.reuse, R6, RZ ;  /* 0x0000000603007224 */ /* 0x040fe400078e02ff */
[-C--:B-1----:R-:W-:Y:S02]  /*d340*/  IMAD R10, R3, R4.reuse, RZ ;  /* 0x00000004030a7224 */ /* 0x082fe400078e02ff */
[C---:B------:R-:W-:Y:S02]  /*d350*/  IMAD R3, R21.reuse, R7, R0 ;  /* 0x0000000715037224 */ /* 0x040fe400078e0200 */
[----:B------:R-:W-:-:S04]  /*d360*/  IMAD.WIDE.U32 R14, R21, R4, RZ ;  /* 0x00000004150e7225 */ /* 0x000fc800078e00ff */
[----:B------:R-:W-:Y:S02]  /*d370*/  IMAD R11, R21, R5, R10 ;  /* 0x00000005150b7224 */ /* 0x000fe400078e020a */
[----:B------:R-:W-:Y:S02]  /*d380*/  IMAD.IADD R9, R9, 0x1, R3 ;  /* 0x0000000109097824 */ /* 0x000fe400078e0203 */
[----:B---3--:R-:W-:Y:S02]  /*d390*/  IMAD R0, R21, -0x80, R33 ;  /* 0xffffff8015007824 */ /* 0x008fe400078e0221 */
[----:B------:R-:W-:Y:S01]  /*d3a0*/  IMAD.IADD R3, R15, 0x1, R11 ;  /* 0x000000010f037824 */ /* 0x000fe200078e020b */
[----:B------:R-:W-:Y:S01]  /*d3b0*/  SHF.L.U32 R12, R8, 0x7, RZ ;  /* 0x00000007080c7819 */ /* 0x000fe200000006ff */
[----:B------:R-:W-:Y:S01]  /*d3c0*/  IMAD.SHL.U32 R10, R14, 0x80, RZ ;  /* 0x000000800e0a7824 */ /* 0x000fe200078e00ff */
[----:B------:R-:W-:Y:S02]  /*d3d0*/  SHF.L.U64.HI R13, R8, 0x7, R9 ;  /* 0x00000007080d7819 */ /* 0x000fe40000010209 */
[----:B------:R-:W-:-:S02]  /*d3e0*/  SHF.L.U64.HI R11, R14, 0x7, R3 ;  /* 0x000000070e0b7819 */ /* 0x000fc40000010203 */
[----:B------:R-:W-:Y:S01]  /*d3f0*/  VIMNMX R72, R0, 0x80, PT ;  /* 0x0000008000487848 */ /* 0x000fe20003fe0100 */
[----:B------:R-:W-:Y:S06]  /*d400*/  @!P0 BRA `(.L_x_2285) ;  /* 0x0000004800748947 */ /* 0x000fec0003800000 */
[----:B------:R-:W0:Y:S01]  /*d410*/  LDC R0, c[0x0][0x428] ;  /* 0x00010a00ff007b82 */ /* 0x000e220000000800 */
        /* <DEDUP_REMOVED lines=8> */
[----:B0-----:R-:W-:-:S13]  /*d4a0*/  ISETP.NE.AND P1, PT, R0, 0x1, PT ;  /* 0x000000010000780c */ /* 0x001fda0003f25270 */
[----:B------:R-:W0:Y:S08]  /*d4b0*/  @P1 LDC R0, c[0x0][0x42c] ;  /* 0x00010b00ff001b82 */ /* 0x000e300000000800 */
[----:B------:R-:W1:Y:S01]  /*d4c0*/  @P1 LDC R31, c[0x0][0x430] ;  /* 0x00010c00ff1f1b82 */ /* 0x000e620000000800 */
        /* <DEDUP_REMOVED lines=18> */
.L_x_2287:
[----:B------:R-:W-:Y:S05]  /*d5f0*/  BSYNC B1 ;  /* 0x0000000000017941 */ /* 0x000fea0003800000 */
.L_x_2286:
[----:B------:R-:W-:Y:S01]  /*d600*/  ISETP.GE.AND P2, PT, R234, R72, PT ;  /* 0x00000048ea00720c */ /* 0x000fe20003f46270 */
[----:B------:R-:W-:Y:S01]  /*d610*/  IMAD R3, R20, 0x20, R3 ;  /* 0x0000002014037824 */ /* 0x000fe200078e0203 */
[----:B------:R-:W-:Y:S01]  /*d620*/  BSSY B1, `(.L_x_2288) ;  /* 0x000001b000017945 */ /* 0x000fe20003800000 */
[----:B------:R-:W-:Y:S02]  /*d630*/  CS2R R40, SRZ ;  /* 0x0000000000287805 */ /* 0x000fe4000001ff00 */
[----:B------:R-:W-:Y:S01]  /*d640*/  CS2R R20, SRZ ;  /* 0x0000000000147805 */ /* 0x000fe2000001ff00 */
[----:B0-----:R-:W-:Y:S01]  /*d650*/  @P1 IMAD.HI.U32 R0, R3, R0, RZ ;  /* 0x0000000003001227 */ /* 0x001fe200078e00ff */
[----:B------:R-:W-:-:S06]  /*d660*/  CS2R R42, SRZ ;  /* 0x00000000002a7805 */ /* 0x000fcc000001ff00 */
[----:B------:R-:W-:Y:S05]  /*d670*/  @P2 BRA `(.L_x_2289) ;  /* 0x0000000000542947 */ /* 0x000fea0003800000 */
[----:B--2---:R-:W-:Y:S01]  /*d680*/  IADD3 R14, P3, P4, R65, R28, R12 ;  /* 0x0000001c410e7210 */ /* 0x004fe20007c7e00c */
        /* <DEDUP_REMOVED lines=10> */
[----:B------:R-:W-:Y:S02]  /*d730*/  ISETP.GE.AND P5, PT, R19, UR4, PT ;  /* 0x0000000413007c0c */ /* 0x000fe4000bfa6270 */
[----:B------:R-:W-:Y:S02]  /*d740*/  ISETP.GE.AND P4, PT, R236, UR4, PT ;  /* 0x00000004ec007c0c */ /* 0x000fe4000bf86270 */
[----:B------:R-:W-:-:S02]  /*d750*/  IADD3.X R15, R9, UR7, RZ, P3, !PT ;  /* 0x00000007090f7c10 */ /* 0x000fc40009ffe4ff */
[----:B------:R-:W-:-:S04]  /*d760*/  IADD3 R24, P3, R24, UR8, RZ ;  /* 0x0000000818187c10 */ /* 0x000fc8000ff7e0ff */
[----:B------:R-:W-:Y:S02]  /*d770*/  IADD3.X R25, R8, UR9, RZ, P3, !PT ;  /* 0x0000000908197c10 */ /* 0x000fe40009ffe4ff */
[----:B------:R-:W-:Y:S01]  /*d780*/  CS2R R8, SRZ ;  /* 0x0000000000087805 */ /* 0x000fe2000001ff00 */
[----:B------:R0:W5:Y:S05]  /*d790*/  @!P5 LDG.E.64 R40, desc[UR46][R14.64] ;  /* 0x0000002e0e28d981 */ /* 0x00016a000c1e1b00 */
[----:B------:R0:W5:Y:S04]  /*d7a0*/  @!P4 LDG.E.64 R8, desc[UR46][R14.64+0x40] ;  /* 0x0000402e0e08c981 */ /* 0x000168000c1e1b00 */
[----:B------:R0:W5:Y:S04]  /*d7b0*/  @!P5 LDG.E.64 R42, desc[UR46][R24.64] ;  /* 0x0000002e182ad981 */ /* 0x000168000c1e1b00 */
[----:B------:R0:W5:Y:S02]  /*d7c0*/  @!P4 LDG.E.64 R20, desc[UR46][R24.64+0x40] ;  /* 0x0000402e1814c981 */ /* 0x000164000c1e1b00 */
.L_x_2289:
[----:B------:R-:W-:Y:S05]  /*d7d0*/  BSYNC B1 ;  /* 0x0000000000017941 */ /* 0x000fea0003800000 */
.L_x_2288:
[-C--:B------:R-:W-:Y:S01]  /*d7e0*/  ISETP.GE.AND P3, PT, R233, R72.reuse, PT ;  /* 0x00000048e900720c */ /* 0x080fe20003f66270 */
[----:B------:R-:W-:Y:S01]  /*d7f0*/  BSSY B1, `(.L_x_2290) ;  /* 0x0000024000017945 */ /* 0x000fe20003800000 */
[----:B-1----:R-:W-:Y:S01]  /*d800*/  @P1 SHF.R.U32.HI R3, RZ, R31, R0 ;  /* 0x0000001fff031219 */ /* 0x002fe20000011600 */
[----:B------:R-:W-:Y:S01]  /*d810*/  IMAD.MOV.U32 R62, RZ, RZ, R60 ;  /* 0x000000ffff3e7224 */ /* 0x000fe200078e003c */
[----:B------:R-:W-:Y:S01]  /*d820*/  ISETP.GE.AND P4, PT, R235, R72, PT ;  /* 0x00000048eb00720c */ /* 0x000fe20003f86270 */
[----:B------:R-:W-:Y:S01]  /*d830*/  IMAD.MOV.U32 R59, RZ, RZ, R57 ;  /* 0x000000ffff3b7224 */ /* 0x000fe200078e0039 */
[----:B0-2---:R-:W-:Y:S02]  /*d840*/  CS2R R24, SRZ ;  /* 0x0000000000187805 */ /* 0x005fe4000001ff00 */
        /* <DEDUP_REMOVED lines=30> */
.L_x_2291:
[----:B------:R-:W-:Y:S05]  /*da30*/  BSYNC B1 ;  /* 0x0000000000017941 */ /* 0x000fea0003800000 */
.L_x_2290:
[----:B------:R-:W-:Y:S04]  /*da40*/  BSSY B1, `(.L_x_2292) ;  /* 0x0000019000017945 */ /* 0x000fe80003800000 */
[----:B------:R-:W-:Y:S05]  /*da50*/  @P4 BRA `(.L_x_2293) ;  /* 0x00000000005c4947 */ /* 0x000fea0003800000 */
[----:B0-----:R-:W-:Y:S01]  /*da60*/  IMAD R15, R7, 0x60, RZ ;  /* 0x00000060070f7824 */ /* 0x001fe200078e02ff */
[----:B------:R-:W-:Y:S01]  /*da70*/  ULDC.64 UR4, c[0x0][0x3c8] ;  /* 0x0000f20000047ab9 */ /* 0x000fe20000000a00 */
[----:B------:R-:W-:Y:S01]  /*da80*/  IMAD.WIDE.U32 R12, R6, 0x60, R12 ;  /* 0x00000060060c7825 */ /* 0x000fe200078e000c */
[----:B------:R-:W-:Y:S01]  /*da90*/  ULDC.64 UR6, c[0x0][0x3e0] ;  /* 0x0000f80000067ab9 */ /* 0x000fe20000000a00 */
[----:B------:R-:W-:Y:S02]  /*daa0*/  CS2R R32, SRZ ;  /* 0x0000000000207805 */ /* 0x000fe4000001ff00 */
[----:B------:R-:W-:Y:S01]  /*dab0*/  CS2R R34, SRZ ;  /* 0x0000000000227805 */ /* 0x000fe2000001ff00 */
[----:B------:R-:W-:Y:S01]  /*dac0*/  IMAD R25, R5, 0x60, RZ ;  /* 0x0000006005197824 */ /* 0x000fe200078e02ff */
        /* <DEDUP_REMOVED lines=16> */
.L_x_2293:
[----:B------:R-:W-:Y:S05]  /*dbd0*/  BSYNC B1 ;  /* 0x0000000000017941 */ /* 0x000fea0003800000 */
.L_x_2292:
[-C--:B------:R-:W-:Y:S01]  /*dbe0*/  IMAD R0, R55, R6.reuse, RZ ;  /* 0x0000000637007224 */ /* 0x080fe200078e02ff */
[----:B------:R-:W-:Y:S01]  /*dbf0*/  ULDC.64 UR4, c[0x0][0x3c8] ;  /* 0x0000f20000047ab9 */ /* 0x000fe20000000a00 */
[----:B-1----:R-:W-:Y:S01]  /*dc00*/  IMAD.WIDE.U32 R10, R3, R6, R62 ;  /* 0x00000006030a7225 */ /* 0x002fe200078e003e */
        /* <DEDUP_REMOVED lines=11> */
.L_x_2542:
[----:B------:R-:W-:-:S03]  /*dcc0*/  UMOV UR4, 0xffffffff ;  /* 0xffffffff00047882 */ /* 0x000fc60000000000 */
[----:B------:R-:W-:Y:S05]  /*dcd0*/  BRA.DIV UR4, `(.L_x_2295) ;  /* 0x000001de04bc7947 */ /* 0x000fea000b800000 */
.L_x_2545:
[----:B------:R-:W-:-:S03]  /*dce0*/  UMOV UR4, 0xffffffff ;  /* 0xffffffff00047882 */ /* 0x000fc60000000000 */
[----:B------:R-:W-:Y:S05]  /*dcf0*/  BRA.DIV UR4, `(.L_x_2296) ;  /* 0x000001de04dc7947 */ /* 0x000fea000b800000 */
.L_x_2548:
[----:B------:R-:W-:-:S03]  /*dd00*/  UMOV UR4, 0xffffffff ;  /* 0xffffffff00047882 */ /* 0x000fc60000000000 */
[----:B------:R-:W-:Y:S05]  /*dd10*/  BRA.DIV UR4, `(.L_x_2297) ;  /* 0x000001de04fc7947 */ /* 0x000fea000b800000 */
.L_x_2551:
[----:B------:R-:W-:-:S03]  /*dd20*/  UMOV UR4, 0xffffffff ;  /* 0xffffffff00047882 */ /* 0x000fc60000000000 */
[----:B------:R-:W-:Y:S05]  /*dd30*/  BRA.DIV UR4, `(.L_x_2298) ;  /* 0x000001e2041c7947 */ /* 0x000fea000b800000 */
.L_x_2554:
[----:B------:R-:W-:-:S03]  /*dd40*/  UMOV UR4, 0xffffffff ;  /* 0xffffffff00047882 */ /* 0x000fc60000000000 */
[----:B------:R-:W-:Y:S05]  /*dd50*/  BRA.DIV UR4, `(.L_x_2299) ;  /* 0x000001e2043c7947 */ /* 0x000fea000b800000 */
.L_x_2557:
[----:B------:R-:W-:-:S03]  /*dd60*/  UMOV UR4, 0xffffffff ;  /* 0xffffffff00047882 */ /* 0x000fc60000000000 */
[----:B------:R-:W-:Y:S05]  /*dd70*/  BRA.DIV UR4, `(.L_x_2300) ;  /* 0x000001e2045c7947 */ /* 0x000fea000b800000 */
.L_x_2560:
[----:B------:R-:W-:-:S03]  /*dd80*/  UMOV UR4, 0xffffffff ;  /* 0xffffffff00047882 */ /* 0x000fc60000000000 */
[----:B------:R-:W-:Y:S05]  /*dd90*/  BRA.DIV UR4, `(.L_x_2301) ;  /* 0x000001e2047c7947 */ /* 0x000fea000b800000 */
.L_x_2563:
[----:B------:R-:W-:-:S03]  /*dda0*/  UMOV UR4, 0xffffffff ;  /* 0xffffffff00047882 */ /* 0x000fc60000000000 */
[----:B------:R-:W-:Y:S05]  /*ddb0*/  BRA.DIV UR4, `(.L_x_2302) ;  /* 0x000001e2049c7947 */ /* 0x000fea000b800000 */
.L_x_2566:
[----:B------:R-:W-:-:S03]  /*ddc0*/  UMOV UR4, 0xffffffff ;  /* 0xffffffff00047882 */ /* 0x000fc60000000000 */
[----:B------:R-:W-:Y:S05]  /*ddd0*/  BRA.DIV UR4, `(.L_x_2303) ;  /* 0x000001e204bc7947 */ /* 0x000fea000b800000 */
.L_x_2569:
[----:B------:R-:W-:-:S03]  /*dde0*/  UMOV UR4, 0xffffffff ;  /* 0xffffffff00047882 */ /* 0x000fc60000000000 */
[----:B------:R-:W-:Y:S05]  /*ddf0*/  BRA.DIV UR4, `(.L_x_2304) ;  /* 0x000001e204dc7947 */ /* 0x000fea000b800000 */
.L_x_2572:
[----:B------:R-:W-:-:S03]  /*de00*/  UMOV UR4, 0xffffffff ;  /* 0xffffffff00047882 */ /* 0x000fc60000000000 */
[----:B------:R-:W-:Y:S05]  /*de10*/  BRA.DIV UR4, `(.L_x_2305) ;  /* 0x000001e204fc7947 */ /* 0x000fea000b800000 */
.L_x_2575:
[----:B------:R-:W-:-:S03]  /*de20*/  UMOV UR4, 0xffffffff ;  /* 0xffffffff00047882 */ /* 0x000fc60000000000 */
[----:B------:R-:W-:Y:S05]  /*de30*/  BRA.DIV UR4, `(.L_x_2306) ;  /* 0x000001e6041c7947 */ /* 0x000fea000b800000 */
.L_x_2578:
[----:B------:R-:W-:-:S03]  /*de40*/  UMOV UR4, 0xffffffff ;  /* 0xffffffff00047882 */ /* 0x000fc60000000000 */
[----:B------:R-:W-:Y:S05]  /*de50*/  BRA.DIV UR4, `(.L_x_2307) ;  /* 0x000001e6043c7947 */ /* 0x000fea000b800000 */
.L_x_2581:
[----:B------:R-:W-:-:S03]  /*de60*/  UMOV UR4, 0xffffffff ;  /* 0xffffffff00047882 */ /* 0x000fc60000000000 */
[----:B------:R-:W-:Y:S05]  /*de70*/  BRA.DIV UR4, `(.L_x_2308) ;  /* 0x000001e6045c7947 */ /* 0x000fea000b800000 */
.L_x_2584:
[----:B------:R-:W-:-:S03]  /*de80*/  UMOV UR4, 0xffffffff ;  /* 0xffffffff00047882 */ /* 0x000fc60000000000 */
[----:B------:R-:W-:Y:S05]  /*de90*/  BRA.DIV UR4, `(.L_x_2309) ;  /* 0x000001e6047c7947 */ /* 0x000fea000b800000 */
.L_x_2587:
[----:B------:R-:W-:Y:S01]  /*dea0*/  ULEA.HI UR4, UR43, UR43, URZ, 0x1 ;  /* 0x0000002b2b047291 */ /* 0x000fe2000f8f083f */
[----:B------:R-:W-:Y:S03]  /*deb0*/  BSSY B1, `(.L_x_2310) ;  /* 0x0000007000017945 */ /* 0x000fe60003800000 */
[----:B------:R-:W-:-:S04]  /*dec0*/  ULOP3.LUT UR4, UR4, 0xfffffffe, URZ, 0xc0, !UPT ;  /* 0xfffffffe04047892 */ /* 0x000fc8000f8ec03f */
[----:B------:R-:W-:-:S06]  /*ded0*/  UIADD3 UR4, UR43, -UR4, URZ ;  /* 0x800000042b047290 */ /* 0x000fcc000fffe03f */
[----:B------:R-:W-:-:S05]  /*dee0*/  IMAD.U32 R3, RZ, RZ, UR4 ;  /* 0x00000004ff037e24 */ /* 0x000fca000f8e00ff */
[----:B------:R-:W-:-:S04]  /*def0*/  SHF.L.U32 R3, R3, 0x1f, RZ ;  /* 0x0000001f03037819 */ /* 0x000fc800000006ff */
[----:B------:R-:W1:Y:S02]  /*df00*/  SYNCS.PHASECHK.TRANS64.TRYWAIT P1, [R18+URZ+0x38800], R3 ;  /* 0x03880003120075a7 */ /* 0x000e64000802017f */
[----:B-1----:R-:W-:Y:S05]  /*df10*/  @!P1 BRA `(.L_x_2311) ;  /* 0x000001e400849947 */ /* 0x002fea0003800000 */
.L_x_2588:
[----:B------:R-:W-:Y:S05]  /*df20*/  BSYNC B1 ;  /* 0x0000000000017941 */ /* 0x000fea0003800000 */
.L_x_2310:
[----:B------:R-:W-:Y:S04]  /*df30*/  BSSY B1, `(.L_x_2312) ;  /* 0x00000fa000017945 */ /* 0x000fe80003800000 */
[----:B------:R-:W-:Y:S05]  /*df40*/  @P0 BRA `(.L_x_2313) ;  /* 0x0000000c00e00947 */ /* 0x000fea0003800000 */
[----:B------:R2:W5:Y:S01]  /*df50*/  LDL R61, [R1+0x34] ;  /* 0x00003400013d7983 */ /* 0x0005620000100800 */
[----:B------:R-:W3:Y:S01]  /*df60*/  LDC R0, c[0x0][0x3d4] ;  /* 0x0000f500ff007b82 */ /* 0x000ee20000000800 */
[----:B------:R-:W-:Y:S01]  /*df70*/  BSSY B2, `(.L_x_2314) ;  /* 0x000007a000027945 */ /* 0x000fe20003800000 */
[-C--:B---3--:R-:W-:Y:S02]  /*df80*/  ISETP.GE.AND P0, PT, R19, R0.reuse, PT ;  /* 0x000000001300720c */ /* 0x088fe40003f06270 */
[----:B------:R-:W-:-:S11]  /*df90*/  ISETP.GE.AND P1, PT, R236, R0, PT ;  /* 0x00000000ec00720c */ /* 0x000fd60003f26270 */
[----:B--2---:R-:W-:Y:S05]  /*dfa0*/  @P0 BRA `(.L_x_2315) ;  /* 0x0000000400d80947 */ /* 0x004fea0003800000 */
[----:B-----5:R-:W2:Y:S01]  /*dfb0*/  LDS.128 R4, [R61+0x20400] ;  /* 0x020400003d047984 */ /* 0x020ea20000000c00 */
[----:B------:R-:W-:Y:S02]  /*dfc0*/  SHF.R.U32.HI R10, RZ, 0x8, R51 ;  /* 0x00000008ff0a7819 */ /* 0x000fe40000011633 */
[----:B------:R-:W-:Y:S02]  /*dfd0*/  LOP3.LUT R11, R51, 0xff, RZ, 0xc0, !PT ;  /* 0x000000ff330b7812 */ /* 0x000fe400078ec0ff */
[----:B------:R-:W-:Y:S02]  /*dfe0*/  LOP3.LUT R10, R10, 0xff, RZ, 0xc0, !PT ;  /* 0x000000ff0a0a7812 */ /* 0x000fe400078ec0ff */
[----:B------:R-:W-:Y:S02]  /*dff0*/  SHF.R.U32.HI R12, RZ, 0x8, R49 ;  /* 0x00000008ff0c7819 */ /* 0x000fe40000011631 */
[----:B------:R-:W-:Y:S02]  /*e000*/  SHF.R.U32.HI R0, RZ, 0x8, R50 ;  /* 0x00000008ff007819 */ /* 0x000fe40000011632 */
[----:B------:R-:W-:-:S02]  /*e010*/  PRMT R10, R10, 0x7604, R11 ;  /* 0x000076040a0a7816 */ /* 0x000fc4000000000b */
[----:B0-----:R-:W-:Y:S02]  /*e020*/  LOP3.LUT R15, R49, 0xff, RZ, 0xc0, !PT ;  /* 0x000000ff310f7812 */ /* 0x001fe400078ec0ff */
[----:B------:R-:W-:Y:S02]  /*e030*/  LOP3.LUT R12, R12, 0xff, RZ, 0xc0, !PT ;  /* 0x000000ff0c0c7812 */ /* 0x000fe400078ec0ff */
[----:B------:R-:W-:Y:S02]  /*e040*/  SHF.R.U32.HI R14, RZ, 0x10, R49 ;  /* 0x00000010ff0e7819 */ /* 0x000fe40000011631 */
[----:B------:R-:W-:Y:S02]  /*e050*/  SHF.R.U32.HI R11, RZ, 0x10, R51 ;  /* 0x00000010ff0b7819 */ /* 0x000fe40000011633 */
[----:B-1----:R-:W-:Y:S02]  /*e060*/  LOP3.LUT R3, R50, 0xff, RZ, 0xc0, !PT ;  /* 0x000000ff32037812 */ /* 0x002fe400078ec0ff */
        /* <DEDUP_REMOVED lines=8> */
[----:B------:R-:W-:Y:S02]  /*e0f0*/  LOP3.LUT R13, R48, 0xff, RZ, 0xc0, !PT ;  /* 0x000000ff300d7812 */ /* 0x000fe400078ec0ff */
[----:B------:R-:W-:Y:S02]  /*e100*/  LOP3.LUT R0, R0, 0xff, RZ, 0xc0, !PT ;  /* 0x000000ff00007812 */ /* 0x000fe400078ec0ff */
[----:B------:R-:W-:-:S02]  /*e110*/  LOP3.LUT R11, R10, 0xff0000, R11, 0xf8, !PT ;  /* 0x00ff00000a0b7812 */ /* 0x000fc400078ef80b */
[----:B------:R-:W-:Y:S02]  /*e120*/  LOP3.LUT R14, R3, 0xff000000, R50, 0xf8, !PT ;  /* 0xff000000030e7812 */ /* 0x000fe400078ef832 */
[----:B------:R-:W-:Y:S02]  /*e130*/  LOP3.LUT R52, R15, 0xff000000, R49, 0xf8, !PT ;  /* 0xff0000000f347812 */ /* 0x000fe400078ef831 */
[----:B------:R-:W-:Y:S02]  /*e140*/  PRMT R13, R0, 0x7604, R13 ;  /* 0x00007604000d7816 */ /* 0x000fe4000000000d */
[----:B------:R-:W-:Y:S02]  /*e150*/  LOP3.LUT R50, R11, 0xff000000, R51, 0xf8, !PT ;  /* 0xff0000000b327812 */ /* 0x000fe400078ef833 */
[----:B--2---:R-:W-:Y:S02]  /*e160*/  F2FP.F16.E4M3.UNPACK_B R0, R6.H1 ;  /* 0x00000006ff00723e */ /* 0x004fe400030006ff */
[----:B------:R-:W-:-:S02]  /*e170*/  F2FP.F16.E4M3.UNPACK_B R51, R52 ;  /* 0x00000034ff33723e */ /* 0x000fc400020006ff */
[--C-:B------:R-:W-:Y:S01]  /*e180*/  LOP3.LUT R13, R13, 0xff0000, R48.reuse, 0xf8, !PT ;  /* 0x00ff00000d0d7812 */ /* 0x100fe200078ef830 */
[--C-:B------:R-:W-:Y:S01]  /*e190*/  HADD2.F32 R11, -RZ, R0.reuse.H1_H1 ;  /* 0x30000000ff0b7230 */ /* 0x100fe20000004100 */
[----:B------:R-:W-:Y:S01]  /*e1a0*/  F2FP.F16.E4M3.UNPACK_B R15, R50 ;  /* 0x00000032ff0f723e */ /* 0x000fe200020006ff */
[----:B------:R-:W-:Y:S01]  /*e1b0*/  HADD2.F32 R53, -RZ, R51.H1_H1 ;  /* 0x30000033ff357230 */ /* 0x000fe20000004100 */
[----:B------:R-:W-:Y:S01]  /*e1c0*/  LOP3.LUT R49, R13, 0xff000000, R48, 0xf8, !PT ;  /* 0xff0000000d317812 */ /* 0x000fe200078ef830 */
[----:B------:R-:W-:Y:S01]  /*e1d0*/  HADD2.F32 R10, -RZ, R0.H0_H0 ;  /* 0x20000000ff0a7230 */ /* 0x000fe20000004100 */
[----:B------:R-:W-:Y:S01]  /*e1e0*/  F2FP.F16.E4M3.UNPACK_B R3, R6 ;  /* 0x00000006ff03723e */ /* 0x000fe200020006ff */
[----:B------:R-:W-:Y:S02]  /*e1f0*/  HADD2.F32 R48, -RZ, R15.H1_H1 ;  /* 0x3000000fff307230 */ /* 0x000fe40000004100 */
[----:B------:R-:W-:Y:S01]  /*e200*/  FMUL.FTZ R55, R11, R53 ;  /* 0x000000350b377220 */ /* 0x000fe20000410000 */
[----:B------:R-:W-:-:S02]  /*e210*/  F2FP.F16.E4M3.UNPACK_B R12, R7 ;  /* 0x00000007ff0c723e */ /* 0x000fc400020006ff */
        /* <DEDUP_REMOVED lines=79> */
.L_x_2315:
[----:B------:R-:W-:Y:S05]  /*e710*/  BSYNC B2 ;  /* 0x0000000000027941 */ /* 0x000fea0003800000 */
.L_x_2314:
[----:B------:R-:W-:Y:S05]  /*e720*/  @P1 BRA `(.L_x_2313) ;  /* 0x0000000400e81947 */ /* 0x000fea0003800000 */
[----:B--2--5:R-:W2:Y:S01]  /*e730*/  LDS.128 R4, [R61+0x24400] ;  /* 0x024400003d047984 */ /* 0x024ea20000000c00 */
[----:B-1----:R-:W-:Y:S02]  /*e740*/  SHF.R.U32.HI R3, RZ, 0x8, R36 ;  /* 0x00000008ff037819 */ /* 0x002fe40000011624 */
[----:B------:R-:W-:Y:S02]  /*e750*/  SHF.R.U32.HI R11, RZ, 0x8, R37 ;  /* 0x00000008ff0b7819 */ /* 0x000fe40000011625 */
[----:B0-----:R-:W-:Y:S02]  /*e760*/  SHF.R.U32.HI R15, RZ, 0x8, R39 ;  /* 0x00000008ff0f7819 */ /* 0x001fe40000011627 */
        /* <DEDUP_REMOVED lines=26> */
[----:B--2---:R-:W-:-:S02]  /*e910*/  F2FP.F16.E4M3.UNPACK_B R0, R6.H1 ;  /* 0x00000006ff00723e */ /* 0x004fc400030006ff */
        /* <DEDUP_REMOVED lines=91> */
.L_x_2313:
[----:B------:R-:W-:Y:S05]  /*eed0*/  BSYNC B1 ;  /* 0x0000000000017941 */ /* 0x000fea0003800000 */
.L_x_2312:
[----:B------:R-:W-:Y:S04]  /*eee0*/  BSSY B1, `(.L_x_2316) ;  /* 0x00000fa000017945 */ /* 0x000fe80003800000 */
[----:B------:R-:W-:Y:S05]  /*eef0*/  @P2 BRA `(.L_x_2317) ;  /* 0x0000000c00e02947 */ /* 0x000fea0003800000 */
[----:B-----5:R4:W5:Y:S01]  /*ef00*/  LDL R51, [R1+0x34] ;  /* 0x0000340001337983 */ /* 0x0209620000100800 */
[----:B------:R-:W0:Y:S01]  /*ef10*/  LDC R0, c[0x0][0x3d4] ;  /* 0x0000f500ff007b82 */ /* 0x000e220000000800 */
[----:B------:R-:W-:Y:S01]  /*ef20*/  BSSY B2, `(.L_x_2318) ;  /* 0x000007e000027945 */ /* 0x000fe20003800000 */
[-C--:B0-----:R-:W-:Y:S02]  /*ef30*/  ISETP.GE.AND P0, PT, R19, R0.reuse, PT ;  /* 0x000000001300720c */ /* 0x081fe40003f06270 */
[----:B------:R-:W-:-:S11]  /*ef40*/  ISETP.GE.AND P1, PT, R236, R0, PT ;  /* 0x00000000ec00720c */ /* 0x000fd60003f26270 */
[----:B----4-:R-:W-:Y:S05]  /*ef50*/  @P0 BRA `(.L_x_2319) ;  /* 0x0000000400e80947 */ /* 0x010fea0003800000 */
[----:B--23-5:R-:W0:Y:S01]  /*ef60*/  LDS.128 R4, [R51+0x21400] ;  /* 0x0214000033047984 */ /* 0x02ce220000000c00 */
[----:B-1----:R-:W-:Y:S02]  /*ef70*/  SHF.R.U32.HI R3, RZ, 0x8, R40 ;  /* 0x00000008ff037819 */ /* 0x002fe40000011628 */
        /* <DEDUP_REMOVED lines=120> */
.L_x_2319:
[----:B------:R-:W-:Y:S05]  /*f700*/  BSYNC B2 ;  /* 0x0000000000027941 */ /* 0x000fea0003800000 */
.L_x_2318:
[----:B------:R-:W-:Y:S05]  /*f710*/  @P1 BRA `(.L_x_2317) ;  /* 0x0000000400d81947 */ /* 0x000fea0003800000 */
[----:B0-23-5:R-:W0:Y:S01]  /*f720*/  LDS.128 R4, [R51+0x25400] ;  /* 0x0254000033047984 */ /* 0x02de220000000c00 */
[----:B------:R-:W-:Y:S02]  /*f730*/  SHF.R.U32.HI R10, RZ, 0x8, R9 ;  /* 0x00000008ff0a7819 */ /* 0x000fe40000011609 */
[----:B------:R-:W-:Y:S02]  /*f740*/  SHF.R.U32.HI R0, RZ, 0x8, R8 ;  /* 0x00000008ff007819 */ /* 0x000fe40000011608 */
[----:B------:R-:W-:Y:S02]  /*f750*/  LOP3.LUT R11, R9, 0xff, RZ, 0xc0, !PT ;  /* 0x000000ff090b7812 */ /* 0x000fe400078ec0ff */
[----:B------:R-:W-:Y:S02]  /*f760*/  LOP3.LUT R10, R10, 0xff, RZ, 0xc0, !PT ;  /* 0x000000ff0a0a7812 */ /* 0x000fe400078ec0ff */
[----:B-1----:R-:W-:Y:S02]  /*f770*/  LOP3.LUT R3, R8, 0xff, RZ, 0xc0, !PT ;  /* 0x000000ff08037812 */ /* 0x002fe400078ec0ff */
        /* <DEDUP_REMOVED lines=88> */
[--C-:B------:R-:W-:Y:S01]  /*fd00*/  HADD2.F32 R3, -RZ, R7.reuse.H1_H1 ;  /* 0x30000007ff037230 */ /* 0x100fe20000004100 */
[----:B------:R-:W-:Y:S01]  /*fd10*/  F2FP.SATFINITE.E4M3.F32.PACK_AB_MERGE_C R14, R15, R14, RZ ;  /* 0x0000000e0f0e723e */ /* 0x000fe200048070ff */
        /* <DEDUP_REMOVED lines=20> */
[----:B------:R-:W-:-:S05]  /*fe60*/  F2FP.SATFINITE.E4M3.F32.PACK_AB_MERGE_C R5, R0, R3, R5 ;  /* 0x000000030005723e */ /* 0x000fca0004807005 */
[----:B------:R4:W-:Y:S02]  /*fe70*/  STS.128 [R51+0x25400], R4 ;  /* 0x0254000433007388 */ /* 0x0009e40000000c00 */
.L_x_2317:
[----:B------:R-:W-:Y:S05]  /*fe80*/  BSYNC B1 ;  /* 0x0000000000017941 */ /* 0x000fea0003800000 */
.L_x_2316:
[----:B------:R-:W-:Y:S04]  /*fe90*/  BSSY B1, `(.L_x_2320) ;  /* 0x00000fa000017945 */ /* 0x000fe80003800000 */
[----:B------:R-:W-:Y:S05]  /*fea0*/  @P3 BRA `(.L_x_2321) ;  /* 0x0000000c00e03947 */ /* 0x000fea0003800000 */
[----:B-----5:R0:W5:Y:S01]  /*feb0*/  LDL R40, [R1+0x34] ;  /* 0x0000340001287983 */ /* 0x0201620000100800 */
[----:B------:R-:W1:Y:S01]  /*fec0*/  LDC R0, c[0x0][0x3d4] ;  /* 0x0000f500ff007b82 */ /* 0x000e620000000800 */
[----:B------:R-:W-:Y:S01]  /*fed0*/  BSSY B2, `(.L_x_2322) ;  /* 0x000007a000027945 */ /* 0x000fe20003800000 */
[-C--:B-1----:R-:W-:Y:S02]  /*fee0*/  ISETP.GE.AND P0, PT, R19, R0.reuse, PT ;  /* 0x000000001300720c */ /* 0x082fe40003f06270 */
[----:B------:R-:W-:-:S11]  /*fef0*/  ISETP.GE.AND P1, PT, R236, R0, PT ;  /* 0x00000000ec00720c */ /* 0x000fd60003f26270 */
[----:B0-----:R-:W-:Y:S05]  /*ff00*/  @P0 BRA `(.L_x_2323) ;  /* 0x0000000400d80947 */ /* 0x001fea0003800000 */
[----:B--2345:R-:W0:Y:S01]  /*ff10*/  LDS.128 R4, [R40+0x22400] ;  /* 0x0224000028047984 */ /* 0x03ce220000000c00 */
[----:B------:R-:W-:Y:S02]  /*ff20*/  SHF.R.U32.HI R8, RZ, 0x8, R45 ;  /* 0x00000008ff087819 */ /* 0x000fe4000001162d */
[----:B------:R-:W-:Y:S02]  /*ff30*/  LOP3.LUT R9, R45, 0xff, RZ, 0xc0, !PT ;  /* 0x000000ff2d097812 */ /* 0x000fe400078ec0ff */
[----:B------:R-:W-:Y:S02]  /*ff40*/  LOP3.LUT R8, R8, 0xff, RZ, 0xc0, !PT ;  /* 0x000000ff08087812 */ /* 0x000fe400078ec0ff */
[----:B------:R-:W-:Y:S02]  /*ff50*/  SHF.R.U32.HI R10, RZ, 0x8, R47 ;  /* 0x00000008ff0a7819 */ /* 0x000fe4000001162f */
[----:B------:R-:W-:Y:S02]  /*ff60*/  SHF.R.U32.HI R0, RZ, 0x8, R44 ;  /* 0x00000008ff007819 */ /* 0x000fe4000001162c */
[----:B------:R-:W-:-:S02]  /*ff70*/  PRMT R8, R8, 0x7604, R9 ;  /* 0x0000760408087816 */ /* 0x000fc40000000009 */
[----:B------:R-:W-:Y:S02]  /*ff80*/  SHF.R.U32.HI R9, RZ, 0x10, R45 ;  /* 0x00000010ff097819 */ /* 0x000fe4000001162d */
[----:B------:R-:W-:Y:S02]  /*ff90*/  LOP3.LUT R13, R47, 0xff, RZ, 0xc0, !PT ;  /* 0x000000ff2f0d7812 */ /* 0x000fe400078ec0ff */
[----:B------:R-:W-:Y:S01]  /*ffa0*/  LOP3.LUT R10, R10, 0xff, RZ, 0xc0, !PT ;  /* 0x000000ff0a0a7812 */ /* 0x000fe200078ec0ff */
[----:B------:R-:W-:Y:S01]  /*ffb0*/  IMAD.U32 R9, R9, 0x10000, RZ ;  /* 0x0001000009097824 */ /* 0x000fe200078e00ff */
[----:B------:R-:W-:Y:S02]  /*ffc0*/  SHF.R.U32.HI R12, RZ, 0x10, R47 ;  /* 0x00000010ff0c7819 */ /* 0x000fe4000001162f */
[----:B------:R-:W-:Y:S02]  /*ffd0*/  LOP3.LUT R3, R44, 0xff, RZ, 0xc0, !PT ;  /* 0x000000ff2c037812 */ /* 0x000fe400078ec0ff */
        /* <DEDUP_REMOVED lines=81> */
[----:B------:R-:W-:Y:S01]  /*104f0*/  HADD2.F32 R3, -RZ, R7.H1_H1 ;  /* 0x30000007ff037230 */ /* 0x000fe20000004100 */
[----:B------:R-:W-:Y:S01]  /*10500*/  F2FP.SATFINITE.E4M3.F32.PACK_AB_MERGE_C R14, R15, R14, RZ ;  /* 0x0000000e0f0e723e */ /* 0x000fe200048070ff */
        /* <DEDUP_REMOVED lines=17> */
[----:B------:R-:W-:Y:S02]  /*10620*/  F2FP.SATFINITE.E4M3.F32.PACK_AB_MERGE_C R6, R20, R21, R6 ;  /* 0x000000151406723e */ /* 0x000fe40004807006 */
[----:B------:R-:W-:Y:S02]  /*10630*/  F2FP.SATFINITE.E4M3.F32.PACK_AB_MERGE_C R7, R39, R38, R7 ;  /* 0x000000262707723e */ /* 0x000fe40004807007 */
[----:B------:R-:W-:Y:S02]  /*10640*/  F2FP.SATFINITE.E4M3.F32.PACK_AB_MERGE_C R4, R10, R11, R14 ;  /* 0x0000000b0a04723e */ /* 0x000fe4000480700e */
[----:B------:R-:W-:-:S05]  /*10650*/  F2FP.SATFINITE.E4M3.F32.PACK_AB_MERGE_C R5, R0, R3, R5 ;  /* 0x000000030005723e */ /* 0x000fca0004807005 */
[----:B------:R0:W-:Y:S02]  /*10660*/  STS.128 [R40+0x22400], R4 ;  /* 0x0224000428007388 */ /* 0x0001e40000000c00 */
.L_x_2323:
[----:B------:R-:W-:Y:S05]  /*10670*/  BSYNC B2 ;  /* 0x0000000000027941 */ /* 0x000fea0003800000 */
.L_x_2322:
[----:B------:R-:W-:Y:S05]  /*10680*/  @P1 BRA `(.L_x_2321) ;  /* 0x0000000400e81947 */ /* 0x000fea0003800000 */
[----:B0-2345:R-:W0:Y:S01]  /*10690*/  LDS.128 R4, [R40+0x26400] ;  /* 0x0264000028047984 */ /* 0x03de220000000c00 */
        /* <DEDUP_REMOVED lines=82> */
[----:B------:R-:W-:Y:S01]  /*10bc0*/  HADD2.F32 R5, -RZ, R4.H1_H1 ;  /* 0x30000004ff057230 */ /* 0x000fe20000004100 */
[----:B------:R-:W-:Y:S01]  /*10bd0*/  F2FP.SATFINITE.E4M3.F32.PACK_AB_MERGE_C R29, R36, R29, RZ ;  /* 0x0000001d241d723e */ /* 0x000fe200048070ff */
[----:B------:R-:W-:Y:S01]  /*10be0*/  HADD2.F32 R9, -RZ, R8.H1_H1 ;  /* 0x30000008ff097230 */ /* 0x000fe20000004100 */
[----:B------:R-:W-:Y:S01]  /*10bf0*/  F2FP.SATFINITE.E4M3.F32.PACK_AB_MERGE_C R28, R37, R28, RZ ;  /* 0x0000001c251c723e */ /* 0x000fe200048070ff */
[----:B------:R-:W-:-:S02]  /*10c00*/  HADD2.F32 R3, -RZ, R0.H1_H1 ;  /* 0x30000000ff037230 */ /* 0x000fc40000004100 */
[C---:B------:R-:W-:Y:S01]  /*10c10*/  FMUL.FTZ R11, R5.reuse, R13 ;  /* 0x0000000d050b7220 */ /* 0x040fe20000410000 */
[----:B------:R-:W-:Y:S02]  /*10c20*/  HADD2.F32 R8, -RZ, R8.H0_H0 ;  /* 0x20000008ff087230 */ /* 0x000fe40000004100 */
[----:B------:R-:W-:Y:S01]  /*10c30*/  FMUL.FTZ R15, R5, R9 ;  /* 0x00000009050f7220 */ /* 0x000fe20000410000 */
[----:B------:R-:W-:Y:S02]  /*10c40*/  HADD2.F32 R4, -RZ, R4.H0_H0 ;  /* 0x20000004ff047230 */ /* 0x000fe40000004100 */
[C---:B------:R-:W-:Y:S01]  /*10c50*/  FMUL.FTZ R5, R3.reuse, R10 ;  /* 0x0000000a03057220 */ /* 0x040fe20000410000 */
[----:B------:R-:W-:Y:S02]  /*10c60*/  HADD2.F32 R0, -RZ, R0.H0_H0 ;  /* 0x20000000ff007230 */ /* 0x000fe40000004100 */
[-C--:B------:R-:W-:Y:S01]  /*10c70*/  FMUL.FTZ R3, R3, R8.reuse ;  /* 0x0000000803037220 */ /* 0x080fe20000410000 */
[----:B------:R-:W-:Y:S01]  /*10c80*/  F2FP.SATFINITE.E4M3.F32.PACK_AB_MERGE_C R31, R38, R31, R28 ;  /* 0x0000001f261f723e */ /* 0x000fe2000480701c */
        /* <DEDUP_REMOVED lines=10> */
[----:B------:R-:W-:Y:S01]  /*10d30*/  HADD2.F32 R0, -RZ, R6.H1_H1 ;  /* 0x30000006ff007230 */ /* 0x000fe20000004100 */
[----:B------:R-:W-:Y:S01]  /*10d40*/  F2FP.SATFINITE.E4M3.F32.PACK_AB_MERGE_C R30, R20, R21, R29 ;  /* 0x00000015141e723e */ /* 0x000fe2000480701d */
[----:B------:R-:W-:Y:S02]  /*10d50*/  HADD2.F32 R5, -RZ, R12.H0_H0 ;  /* 0x2000000cff057230 */ /* 0x000fe40000004100 */
[----:B------:R-:W-:Y:S01]  /*10d60*/  FMUL.FTZ R12, R3, R8 ;  /* 0x00000008030c7220 */ /* 0x000fe20000410000 */
[----:B------:R-:W-:-:S02]  /*10d70*/  HADD2.F32 R7, -RZ, R7.H0_H0 ;  /* 0x20000007ff077230 */ /* 0x000fc40000004100 */
[C---:B------:R-:W-:Y:S01]  /*10d80*/  FMUL.FTZ R3, R0.reuse, R9 ;  /* 0x0000000900037220 */ /* 0x040fe20000410000 */
[----:B------:R-:W-:Y:S02]  /*10d90*/  HADD2.F32 R6, -RZ, R6.H0_H0 ;  /* 0x20000006ff067230 */ /* 0x000fe40000004100 */
[----:B------:R-:W-:Y:S01]  /*10da0*/  FMUL.FTZ R0, R0, R5 ;  /* 0x0000000500007220 */ /* 0x000fe20000410000 */
[----:B------:R-:W-:Y:S01]  /*10db0*/  F2FP.SATFINITE.E4M3.F32.PACK_AB_MERGE_C R28, R10, R11, R14 ;  /* 0x0000000b0a1c723e */ /* 0x000fe2000480700e */
[C---:B------:R-:W-:Y:S01]  /*10dc0*/  FFMA.FTZ R12, R7.reuse, R4, -R12 ;  /* 0x00000004070c7223 */ /* 0x040fe2000001080c */
[----:B------:R-:W-:Y:S01]  /*10dd0*/  FFMA.FTZ R13, R7, R8, R13 ;  /* 0x00000008070d7223 */ /* 0x000fe2000001000d */
[C---:B------:R-:W-:Y:S01]  /*10de0*/  FFMA.FTZ R3, R6.reuse, R5, -R3 ;  /* 0x0000000506037223 */ /* 0x040fe20000010803 */
[----:B------:R-:W-:-:S03]  /*10df0*/  FFMA.FTZ R0, R6, R9, R0 ;  /* 0x0000000906007223 */ /* 0x000fc60000010000 */
[----:B------:R-:W-:-:S04]  /*10e00*/  F2FP.SATFINITE.E4M3.F32.PACK_AB_MERGE_C R12, R13, R12, RZ ;  /* 0x0000000c0d0c723e */ /* 0x000fc800048070ff */
[----:B------:R-:W-:-:S05]  /*10e10*/  F2FP.SATFINITE.E4M3.F32.PACK_AB_MERGE_C R29, R0, R3, R12 ;  /* 0x00000003001d723e */ /* 0x000fca000480700c */
[----:B------:R0:W-:Y:S02]  /*10e20*/  STS.128 [R40+0x26400], R28 ;  /* 0x0264001c28007388 */ /* 0x0001e40000000c00 */
.L_x_2321:
[----:B------:R-:W-:Y:S05]  /*10e30*/  BSYNC B1 ;  /* 0x0000000000017941 */ /* 0x000fea0003800000 */
.L_x_2320:
        /* <DEDUP_REMOVED lines=129> */
.L_x_2326:
[----:B------:R-:W-:Y:S05]  /*11650*/  BSYNC B1 ;  /* 0x0000000000017941 */ /* 0x000fea0003800000 */
.L_x_2325:
[----:B------:R-:W-:Y:S05]  /*11660*/  @P1 BRA `(.L_x_2324) ;  /* 0x0000005000201947 */ /* 0x000fea0003800000 */
[----:B0-2345:R-:W0:Y:S01]  /*11670*/  LDS.128 R4, [R36+0x27400] ;  /* 0x0274000024047984 */ /* 0x03de220000000c00 */
        /* <DEDUP_REMOVED lines=116> */
[----:B------:R0:W-:Y:S01]  /*11dc0*/  STS.128 [R36+0x27400], R24 ;  /* 0x0274001824007388 */ /* 0x0001e20000000c00 */
[----:B------:R-:W-:Y:S05]  /*11dd0*/  BRA `(.L_x_2324) ;  /* 0x0000004800447947 */ /* 0x000fea0003800000 */
.L_x_2285:
[----:B------:R-:W0:Y:S01]  /*11de0*/  LDC R21, c[0x0][0x3d4] ;  /* 0x0000f500ff157b82 */ /* 0x000e220000000800 */
[-C--:B------:R-:W-:Y:S01]  /*11df0*/  ISETP.GE.AND P0, PT, R233, R72.reuse, PT ;  /* 0x00000048e900720c */ /* 0x080fe20003f06270 */
[----:B------:R-:W-:Y:S01]  /*11e00*/  ULDC.64 UR4, c[0x0][0x3c8] ;  /* 0x0000f20000047ab9 */ /* 0x000fe20000000a00 */
[-C--:B------:R-:W-:Y:S01]  /*11e10*/  ISETP.GE.AND P1, PT, R235, R72.reuse, PT ;  /* 0x00000048eb00720c */ /* 0x080fe20003f26270 */
[----:B------:R-:W2:Y:S01]  /*11e20*/  LDL R62, [R1+0x4] ;  /* 0x00000400013e7983 */ /* 0x000ea20000100800 */
[-C--:B------:R-:W-:Y:S01]  /*11e30*/  ISETP.GE.AND P2, PT, R234, R72.reuse, PT ;  /* 0x00000048ea00720c */ /* 0x080fe20003f46270 */
[----:B------:R-:W-:Y:S01]  /*11e40*/  ULDC.64 UR6, c[0x0][0x3e0] ;  /* 0x0000f80000067ab9 */ /* 0x000fe20000000a00 */
[----:B------:R-:W-:Y:S02]  /*11e50*/  ISETP.GE.AND P3, PT, R22, R72, PT ;  /* 0x000000481600720c */ /* 0x000fe40003f66270 */
[CC--:B0-----:R-:W-:Y:S02]  /*11e60*/  ISETP.GE.OR P0, PT, R16.reuse, R21.reuse, P0 ;  /* 0x000000151000720c */ /* 0x0c1fe40000706670 */
[----:B------:R-:W-:-:S02]  /*11e70*/  ISETP.GE.OR P1, PT, R16, R21, P1 ;  /* 0x000000151000720c */ /* 0x000fc40000f26670 */
[CC--:B------:R-:W-:Y:S02]  /*11e80*/  ISETP.GE.OR P2, PT, R16.reuse, R21.reuse, P2 ;  /* 0x000000151000720c */ /* 0x0c0fe40001746670 */
[----:B------:R-:W-:-:S07]  /*11e90*/  ISETP.GE.OR P3, PT, R16, R21, P3 ;  /* 0x000000151000720c */ /* 0x000fce0001f66670 */
[----:B------:R-:W0:Y:S01]  /*11ea0*/  @!P0 LDC.64 R8, c[0x0][0x3c8] ;  /* 0x0000f200ff088b82 */ /* 0x000e220000000a00 */
[C---:B------:R-:W-:Y:S01]  /*11eb0*/  @!P0 LEA R64, P4, R6.reuse, R12, 0x6 ;  /* 0x0000000c06408211 */ /* 0x040fe200078830ff */
[----:B------:R-:W-:Y:S02]  /*11ec0*/  @!P1 IMAD R15, R7, 0x60, RZ ;  /* 0x00000060070f9824 */ /* 0x000fe400078e02ff */
[C---:B------:R-:W-:Y:S01]  /*11ed0*/  @!P1 IMAD.WIDE.U32 R68, R6.reuse, 0x60, R12 ;  /* 0x0000006006449825 */ /* 0x040fe200078e000c */
[----:B------:R-:W-:-:S03]  /*11ee0*/  @!P0 LEA.HI.X R0, R6, R13, R7, 0x6, P4 ;  /* 0x0000000d06008211 */ /* 0x000fc600020f3407 */
[----:B------:R-:W1:Y:S01]  /*11ef0*/  @!P1 LDC.64 R32, c[0x0][0x3c8] ;  /* 0x0000f200ff209b82 */ /* 0x000e620000000a00 */
[----:B------:R-:W-:-:S07]  /*11f00*/  @!P1 IMAD.IADD R15, R15, 0x1, R69 ;  /* 0x000000010f0f9824 */ /* 0x000fce00078e0245 */
[----:B------:R-:W3:Y:S01]  /*11f10*/  @!P0 LDC.64 R34, c[0x0][0x3e0] ;  /* 0x0000f800ff228b82 */ /* 0x000ee20000000a00 */
[----:B0-----:R-:W-:-:S04]  /*11f20*/  @!P0 IADD3 R64, P4, P5, R25, R8, R64 ;  /* 0x0000000819408210 */ /* 0x001fc80007d9e040 */
[----:B------:R-:W-:Y:S02]  /*11f30*/  @!P0 IADD3.X R65, R24, R9, R0, P4, P5 ;  /* 0x0000000918418210 */ /* 0x000fe400027ea400 */
[----:B------:R-:W-:-:S04]  /*11f40*/  @!P2 IADD3 R3, P4, P5, R25, R28, R12 ;  /* 0x0000001c1903a210 */ /* 0x000fc80007d9e00c */
[----:B------:R-:W-:Y:S02]  /*11f50*/  @!P2 IADD3.X R14, R24, R27, R13, P4, P5 ;  /* 0x0000001b180ea210 */ /* 0x000fe400027ea40d */
[----:B------:R-:W-:-:S04]  /*11f60*/  @!P3 IADD3 R8, P4, P5, R25, UR4, R12 ;  /* 0x000000041908bc10 */ /* 0x000fc8000fd9e00c */
[----:B------:R-:W-:Y:S02]  /*11f70*/  @!P3 IADD3.X R9, R24, UR5, R13, P4, P5 ;  /* 0x000000051809bc10 */ /* 0x000fe4000a7ea40d */
[----:B-1----:R-:W-:-:S04]  /*11f80*/  @!P1 IADD3 R68, P4, P5, R25, R32, R68 ;  /* 0x0000002019449210 */ /* 0x002fc80007d9e044 */
[----:B------:R-:W-:Y:S02]  /*11f90*/  @!P1 IADD3.X R69, R24, R33, R15, P4, P5 ;  /* 0x0000002118459210 */ /* 0x000fe400027ea40f */
[--C-:B------:R-:W-:Y:S01]  /*11fa0*/  @!P2 IADD3 R15, P4, P5, R71, R30, R10.reuse ;  /* 0x0000001e470fa210 */ /* 0x100fe20007d9e00a */
[----:B------:R-:W0:Y:S03]  /*11fb0*/  @!P2 LDC.64 R24, c[0x0][0x3c8] ;  /* 0x0000f200ff18ab82 */ /* 0x000e260000000a00 */
[----:B------:R-:W-:Y:S01]  /*11fc0*/  @!P2 IADD3.X R0, R26, R29, R11, P4, P5 ;  /* 0x0000001d1a00a210 */ /* 0x000fe200027ea40b */
[----:B------:R-:W-:Y:S01]  /*11fd0*/  @!P1 IMAD R29, R5, 0x60, RZ ;  /* 0x00000060051d9824 */ /* 0x000fe200078e02ff */
[----:B------:R-:W-:-:S03]  /*11fe0*/  @!P3 IADD3 R12, P4, P5, R71, UR6, R10 ;  /* 0x00000006470cbc10 */ /* 0x000fc6000fd9e00a */
[----:B------:R-:W1:Y:S01]  /*11ff0*/  @!P1 LDC.64 R30, c[0x0][0x3e0] ;  /* 0x0000f800ff1e9b82 */ /* 0x000e620000000a00 */
[----:B------:R-:W-:Y:S02]  /*12000*/  @!P3 IADD3.X R13, R26, UR7, R11, P4, P5 ;  /* 0x000000071a0dbc10 */ /* 0x000fe4000a7ea40b */
[----:B------:R-:W-:-:S04]  /*12010*/  @!P0 LEA R66, P4, R4, R10, 0x6 ;  /* 0x0000000a04428211 */ /* 0x000fc800078830ff */
[C---:B------:R-:W-:Y:S01]  /*12020*/  @!P0 LEA.HI.X R27, R4.reuse, R11, R5, 0x6, P4 ;  /* 0x0000000b041b8211 */ /* 0x040fe200020f3405 */
[----:B------:R-:W4:Y:S01]  /*12030*/  @!P2 LDC.64 R32, c[0x0][0x3e0] ;  /* 0x0000f800ff20ab82 */ /* 0x000f220000000a00 */
[----:B---3--:R-:W-:Y:S01]  /*12040*/  @!P0 IADD3 R66, P4, P5, R71, R34, R66 ;  /* 0x0000002247428210 */ /* 0x008fe20007d9e042 */
[----:B------:R-:W-:-:S03]  /*12050*/  @!P1 IMAD.WIDE.U32 R10, R4, 0x60, R10 ;  /* 0x00000060040a9825 */ /* 0x000fc600078e000a */
[----:B------:R-:W-:Y:S02]  /*12060*/  @!P0 IADD3.X R67, R26, R35, R27, P4, P5 ;  /* 0x000000231a438210 */ /* 0x000fe400027ea41b */
[----:B------:R-:W-:Y:S02]  /*12070*/  @!P1 IADD3 R29, R29, R11, RZ ;  /* 0x0000000b1d1d9210 */ /* 0x000fe40007ffe0ff */
[----:B-1----:R-:W-:-:S04]  /*12080*/  @!P1 IADD3 R70, P4, P5, R71, R30, R10 ;  /* 0x0000001e47469210 */ /* 0x002fc80007d9e00a */
[----:B------:R-:W-:Y:S02]  /*12090*/  @!P1 IADD3.X R71, R26, R31, R29, P4, P5 ;  /* 0x0000001f1a479210 */ /* 0x000fe400027ea41d */
[----:B------:R-:W-:Y:S02]  /*120a0*/  CS2R R52, SRZ ;  /* 0x0000000000347805 */ /* 0x000fe4000001ff00 */
[----:B0-----:R-:W-:Y:S02]  /*120b0*/  @!P2 IADD3 R10, P4, R3, R24, RZ ;  /* 0x00000018030aa210 */ /* 0x001fe40007f9e0ff */
[----:B------:R-:W-:Y:S02]  /*120c0*/  CS2R R54, SRZ ;  /* 0x0000000000367805 */ /* 0x000fe4000001ff00 */
[----:B------:R-:W-:Y:S02]  /*120d0*/  CS2R R34, SRZ ;  /* 0x0000000000227805 */ /* 0x000fe4000001ff00 */
[----:B------:R-:W-:-:S02]  /*120e0*/  CS2R R40, SRZ ;  /* 0x0000000000287805 */ /* 0x000fc4000001ff00 */
[----:B------:R-:W-:Y:S01]  /*120f0*/  CS2R R42, SRZ ;  /* 0x00000000002a7805 */ /* 0x000fe2000001ff00 */
[----:B------:R-:W-:Y:S01]  /*12100*/  @!P2 IMAD.X R11, R14, 0x1, R25, P4 ;  /* 0x000000010e0ba824 */ /* 0x000fe200020e0619 */
[----:B----4-:R-:W-:Y:S02]  /*12110*/  @!P2 IADD3 R14, P4, R15, R32, RZ ;  /* 0x000000200f0ea210 */ /* 0x010fe40007f9e0ff */
[----:B------:R-:W-:Y:S02]  /*12120*/  CS2R R24, SRZ ;  /* 0x0000000000187805 */ /* 0x000fe4000001ff00 */
[----:B------:R-:W-:Y:S02]  /*12130*/  CS2R R26, SRZ ;  /* 0x00000000001a7805 */ /* 0x000fe4000001ff00 */
[----:B------:R-:W-:Y:S01]  /*12140*/  CS2R R28, SRZ ;  /* 0x00000000001c7805 */ /* 0x000fe2000001ff00 */
[----:B------:R-:W5:Y:S01]  /*12150*/  @!P0 LDG.E.128 R40, desc[UR46][R66.64] ;  /* 0x0000002e42288981 */ /* 0x000f62000c1e1d00 */
[----:B------:R-:W-:Y:S01]  /*12160*/  @!P2 IMAD.X R15, R0, 0x1, R33, P4 ;  /* 0x00000001000fa824 */ /* 0x000fe200020e0621 */
[----:B------:R-:W-:Y:S01]  /*12170*/  CS2R R30, SRZ ;  /* 0x00000000001e7805 */ /* 0x000fe2000001ff00 */
[----:B------:R-:W0:Y:S01]  /*12180*/  LDC R0, c[0x0][0x428] ;  /* 0x00010a00ff007b82 */ /* 0x000e220000000800 */
[----:B------:R1:W5:Y:S04]  /*12190*/  @!P3 LDG.E.128 R24, desc[UR46][R8.64] ;  /* 0x0000002e0818b981 */ /* 0x000368000c1e1d00 */
[----:B------:R-:W5:Y:S01]  /*121a0*/  @!P2 LDG.E.128 R52, desc[UR46][R14.64] ;  /* 0x0000002e0e34a981 */ /* 0x000f62000c1e1d00 */
[----:B------:R-:W-:-:S02]  /*121b0*/  CS2R R32, SRZ ;  /* 0x0000000000207805 */ /* 0x000fc4000001ff00 */
[----:B------:R-:W-:Y:S02]  /*121c0*/  CS2R R48, SRZ ;  /* 0x0000000000307805 */ /* 0x000fe4000001ff00 */
[----:B------:R-:W-:Y:S01]  /*121d0*/  CS2R R50, SRZ ;  /* 0x0000000000327805 */ /* 0x000fe2000001ff00 */
[----:B------:R-:W5:Y:S01]  /*121e0*/  @!P3 LDG.E.128 R28, desc[UR46][R12.64] ;  /* 0x0000002e0c1cb981 */ /* 0x000f62000c1e1d00 */
[----:B------:R-:W-:Y:S02]  /*121f0*/  CS2R R36, SRZ ;  /* 0x0000000000247805 */ /* 0x000fe4000001ff00 */
[----:B------:R-:W-:Y:S01]  /*12200*/  CS2R R38, SRZ ;  /* 0x0000000000267805 */ /* 0x000fe2000001ff00 */
[----:B------:R-:W5:Y:S04]  /*12210*/  @!P0 LDG.E.128 R32, desc[UR46][R64.64] ;  /* 0x0000002e40208981 */ /* 0x000f68000c1e1d00 */
[----:B------:R3:W5:Y:S01]  /*12220*/  @!P2 LDG.E.128 R48, desc[UR46][R10.64] ;  /* 0x0000002e0a30a981 */ /* 0x000762000c1e1d00 */
[----:B------:R-:W-:-:S02]  /*12230*/  CS2R R44, SRZ ;  /* 0x00000000002c7805 */ /* 0x000fc4000001ff00 */
[----:B------:R-:W-:Y:S01]  /*12240*/  CS2R R46, SRZ ;  /* 0x00000000002e7805 */ /* 0x000fe2000001ff00 */
[----:B------:R4:W5:Y:S01]  /*12250*/  @!P1 LDG.E.128 R36, desc[UR46][R68.64] ;  /* 0x0000002e44249981 */ /* 0x000962000c1e1d00 */
[----:B0-----:R-:W-:-:S04]  /*12260*/  ISETP.NE.AND P0, PT, R0, 0x1, PT ;  /* 0x000000010000780c */ /* 0x001fc80003f05270 */
[----:B------:R4:W5:Y:S09]  /*12270*/  @!P1 LDG.E.128 R44, desc[UR46][R70.64] ;  /* 0x0000002e462c9981 */ /* 0x000972000c1e1d00 */
[----:B------:R-:W0:Y:S08]  /*12280*/  @P0 LDC R0, c[0x0][0x42c] ;  /* 0x00010b00ff000b82 */ /* 0x000e300000000800 */
[----:B-1----:R-:W1:Y:S01]  /*12290*/  @P0 LDC R9, c[0x0][0x430] ;  /* 0x00010c00ff090b82 */ /* 0x002e620000000800 */
[----:B---3--:R-:W-:Y:S01]  /*122a0*/  MOV R10, R58 ;  /* 0x0000003a000a7202 */ /* 0x008fe20000000f00 */
[----:B------:R-:W-:-:S02]  /*122b0*/  IMAD.MOV.U32 R11, RZ, RZ, R57 ;  /* 0x000000ffff0b7224 */ /* 0x000fc400078e0039 */
[----:B--2---:R-:W-:-:S04]  /*122c0*/  IMAD R3, R62, 0x80, R22 ;  /* 0x000000803e037824 */ /* 0x004fc800078e0216 */
[----:B------:R-:W-:-:S04]  /*122d0*/  IMAD R3, R20, 0x20, R3 ;  /* 0x0000002014037824 */ /* 0x000fc800078e0203 */
[----:B0-----:R-:W-:-:S05]  /*122e0*/  @P0 IMAD.HI.U32 R0, R3, R0, RZ ;  /* 0x0000000003000227 */ /* 0x001fca00078e00ff */
[----:B-1----:R-:W-:Y:S01]  /*122f0*/  @P0 SHF.R.U32.HI R3, RZ, R9, R0 ;  /* 0x00000009ff030219 */ /* 0x002fe20000011600 */
[----:B------:R-:W-:-:S03]  /*12300*/  IMAD.MOV.U32 R62, RZ, RZ, R60 ;  /* 0x000000ffff3e7224 */ /* 0x000fc600078e003c */
[----:B------:R-:W-:Y:S01]  /*12310*/  SHF.R.S32.HI R13, RZ, 0x1f, R3 ;  /* 0x0000001fff0d7819 */ /* 0x000fe20000011403 */
        /* <DEDUP_REMOVED lines=11> */
[----:B----4-:R-:W-:Y:S08]  /*123d0*/  BRA.DIV UR4, `(.L_x_2327) ;  /* 0x000001a204687947 */ /* 0x010ff0000b800000 */
.L_x_2591:
[----:B------:R-:W-:-:S03]  /*123e0*/  UMOV UR4, 0xffffffff ;  /* 0xffffffff00047882 */ /* 0x000fc60000000000 */
[----:B------:R-:W-:Y:S05]  /*123f0*/  BRA.DIV UR4, `(.L_x_2328) ;  /* 0x000001a204887947 */ /* 0x000fea000b800000 */
.L_x_2594:
[----:B------:R-:W-:-:S03]  /*12400*/  UMOV UR4, 0xffffffff ;  /* 0xffffffff00047882 */ /* 0x000fc60000000000 */
[----:B------:R-:W-:Y:S05]  /*12410*/  BRA.DIV UR4, `(.L_x_2329) ;  /* 0x000001a204a87947 */ /* 0x000fea000b800000 */
.L_x_2597:
[----:B------:R-:W-:-:S03]  /*12420*/  UMOV UR4, 0xffffffff ;  /* 0xffffffff00047882 */ /* 0x000fc60000000000 */
[----:B------:R-:W-:Y:S05]  /*12430*/  BRA.DIV UR4, `(.L_x_2330) ;  /* 0x000001a204c87947 */ /* 0x000fea000b800000 */
.L_x_2600:
[----:B------:R-:W-:-:S03]  /*12440*/  UMOV UR4, 0xffffffff ;  /* 0xffffffff00047882 */ /* 0x000fc60000000000 */
[----:B------:R-:W-:Y:S05]  /*12450*/  BRA.DIV UR4, `(.L_x_2331) ;  /* 0x000001a204e87947 */ /* 0x000fea000b800000 */
.L_x_2603:
[----:B------:R-:W-:-:S03]  /*12460*/  UMOV UR4, 0xffffffff ;  /* 0xffffffff00047882 */ /* 0x000fc60000000000 */
[----:B------:R-:W-:Y:S05]  /*12470*/  BRA.DIV UR4, `(.L_x_2332) ;  /* 0x000001a604087947 */ /* 0x000fea000b800000 */
.L_x_2606:
[----:B------:R-:W-:-:S03]  /*12480*/  UMOV UR4, 0xffffffff ;  /* 0xffffffff00047882 */ /* 0x000fc60000000000 */
[----:B------:R-:W-:Y:S05]  /*12490*/  BRA.DIV UR4, `(.L_x_2333) ;  /* 0x000001a604287947 */ /* 0x000fea000b800000 */
.L_x_2609:
[----:B------:R-:W-:-:S03]  /*124a0*/  UMOV UR4, 0xffffffff ;  /* 0xffffffff00047882 */ /* 0x000fc60000000000 */
[----:B------:R-:W-:Y:S05]  /*124b0*/  BRA.DIV UR4, `(.L_x_2334) ;  /* 0x000001a604487947 */ /* 0x000fea000b800000 */
.L_x_2612:
[----:B------:R-:W-:-:S03]  /*124c0*/  UMOV UR4, 0xffffffff ;  /* 0xffffffff00047882 */ /* 0x000fc60000000000 */
[----:B------:R-:W-:Y:S05]  /*124d0*/  BRA.DIV UR4, `(.L_x_2335) ;  /* 0x000001a604687947 */ /* 0x000fea000b800000 */
.L_x_2615:
[----:B------:R-:W-:-:S03]  /*124e0*/  UMOV UR4, 0xffffffff ;  /* 0xffffffff00047882 */ /* 0x000fc60000000000 */
[----:B------:R-:W-:Y:S05]  /*124f0*/  BRA.DIV UR4, `(.L_x_2336) ;  /* 0x000001a604887947 */ /* 0x000fea000b800000 */
.L_x_2618:
[----:B------:R-:W-:-:S03]  /*12500*/  UMOV UR4, 0xffffffff ;  /* 0xffffffff00047882 */ /* 0x000fc60000000000 */
[----:B------:R-:W-:Y:S05]  /*12510*/  BRA.DIV UR4, `(.L_x_2337) ;  /* 0x000001a604a87947 */ /* 0x000fea000b800000 */
.L_x_2621:
[----:B------:R-:W-:-:S03]  /*12520*/  UMOV UR4, 0xffffffff ;  /* 0xffffffff00047882 */ /* 0x000fc60000000000 */
[----:B------:R-:W-:Y:S05]  /*12530*/  BRA.DIV UR4, `(.L_x_2338) ;  /* 0x000001a604c87947 */ /* 0x000fea000b800000 */
.L_x_2624:
[----:B------:R-:W-:-:S03]  /*12540*/  UMOV UR4, 0xffffffff ;  /* 0xffffffff00047882 */ /* 0x000fc60000000000 */
[----:B------:R-:W-:Y:S05]  /*12550*/  BRA.DIV UR4, `(.L_x_2339) ;  /* 0x000001a604e87947 */ /* 0x000fea000b800000 */
.L_x_2627:
[----:B------:R-:W-:-:S03]  /*12560*/  UMOV UR4, 0xffffffff ;  /* 0xffffffff00047882 */ /* 0x000fc60000000000 */
[----:B------:R-:W-:Y:S05]  /*12570*/  BRA.DIV UR4, `(.L_x_2340) ;  /* 0x000001aa04087947 */ /* 0x000fea000b800000 */
.L_x_2630:
[----:B------:R-:W-:-:S03]  /*12580*/  UMOV UR4, 0xffffffff ;  /* 0xffffffff00047882 */ /* 0x000fc60000000000 */
[----:B------:R-:W-:Y:S05]  /*12590*/  BRA.DIV UR4, `(.L_x_2341) ;  /* 0x000001aa04287947 */ /* 0x000fea000b800000 */
.L_x_2633:
[----:B------:R-:W-:-:S03]  /*125a0*/  UMOV UR4, 0xffffffff ;  /* 0xffffffff00047882 */ /* 0x000fc60000000000 */
[----:B------:R-:W-:Y:S05]  /*125b0*/  BRA.DIV UR4, `(.L_x_2342) ;  /* 0x000001aa04487947 */ /* 0x000fea000b800000 */
.L_x_2636:
        /* <DEDUP_REMOVED lines=9> */
[----:B------:R-:W-:-:S05]  /*12650*/  IMAD.U32 R3, RZ, RZ, UR4 ;  /* 0x00000004ff037e24 */ /* 0x000fca000f8e00ff */
[----:B------:R-:W-:-:S04]  /*12660*/  SHF.L.U32 R3, R3, 0x1f, RZ ;  /* 0x0000001f03037819 */ /* 0x000fc800000006ff */
[----:B------:R-:W0:Y:S02]  /*12670*/  SYNCS.PHASECHK.TRANS64.TRYWAIT P4, [R18+URZ+0x38800], R3 ;  /* 0x03880003120075a7 */ /* 0x000e24000808017f */
[----:B0-----:R-:W-:Y:S05]  /*12680*/  @!P4 BRA `(.L_x_2344) ;  /* 0x000001a8003cc947 */ /* 0x001fea0003800000 */
.L_x_2637:
[----:B------:R-:W-:Y:S05]  /*12690*/  BSYNC B1 ;  /* 0x0000000000017941 */ /* 0x000fea0003800000 */
.L_x_2343:
[----:B------:R-:W-:Y:S04]  /*126a0*/  BSSY B1, `(.L_x_2345) ;  /* 0x0000104000017945 */ /* 0x000fe80003800000 */
[----:B------:R-:W-:Y:S05]  /*126b0*/  @P3 BRA `(.L_x_2346) ;  /* 0x0000001000083947 */ /* 0x000fea0003800000 */
[----:B------:R-:W2:Y:S04]  /*126c0*/  LDL R13, [R1+0x14] ;  /* 0x00001400010d7983 */ /* 0x000ea80000100800 */
[----:B------:R-:W3:Y:S04]  /*126d0*/  LDL R11, [R1+0x18] ;  /* 0x00001800010b7983 */ /* 0x000ee80000100800 */
[----:B------:R-:W4:Y:S04]  /*126e0*/  LDL R10, [R1+0x1c] ;  /* 0x00001c00010a7983 */ /* 0x000f280000100800 */
[----:B------:R-:W4:Y:S01]  /*126f0*/  LDL R77, [R1+0x34] ;  /* 0x00003400014d7983 */ /* 0x000f220000100800 */
[----:B-----5:R-:W-:-:S02]  /*12700*/  SHF.R.U32.HI R0, RZ, 0x8, R24 ;  /* 0x00000008ff007819 */ /* 0x020fc40000011618 */
[----:B0-----:R-:W-:Y:S02]  /*12710*/  LOP3.LUT R3, R24, 0xff, RZ, 0xc0, !PT ;  /* 0x000000ff18037812 */ /* 0x001fe400078ec0ff */
[----:B------:R-:W-:Y:S02]  /*12720*/  LOP3.LUT R4, R0, 0xff, RZ, 0xc0, !PT ;  /* 0x000000ff00047812 */ /* 0x000fe400078ec0ff */
[----:B------:R-:W-:Y:S02]  /*12730*/  LEA.HI R0, R21, R20, RZ, 0x1c ;  /* 0x0000001415007211 */ /* 0x000fe400078fe0ff */
[----:B------:R-:W-:Y:S02]  /*12740*/  PRMT R12, R4, 0x7604, R3 ;  /* 0x00007604040c7816 */ /* 0x000fe40000000003 */
[----:B------:R-:W-:Y:S02]  /*12750*/  SHF.R.S32.HI R3, RZ, 0x1f, R0 ;  /* 0x0000001fff037819 */ /* 0x000fe40000011400 */
[----:B------:R-:W-:-:S02]  /*12760*/  SHF.R.U32.HI R9, RZ, 0x8, R28 ;  /* 0x00000008ff097819 */ /* 0x000fc4000001161c */
[----:B------:R-:W-:Y:S01]  /*12770*/  LEA.HI R3, R3, R0, RZ, 0x3 ;  /* 0x0000000003037211 */ /* 0x000fe200078f18ff */
[----:B------:R-:W-:Y:S01]  /*12780*/  IMAD.SHL.U32 R0, R0, 0x10, RZ ;  /* 0x0000001000007824 */ /* 0x000fe200078e00ff */
[----:B------:R-:W-:Y:S02]  /*12790*/  LOP3.LUT R8, R28, 0xff, RZ, 0xc0, !PT ;  /* 0x000000ff1c087812 */ /* 0x000fe400078ec0ff */
[----:B------:R-:W-:Y:S01]  /*127a0*/  LOP3.LUT R9, R9, 0xff, RZ, 0xc0, !PT ;  /* 0x000000ff09097812 */ /* 0x000fe200078ec0ff */
[----:B------:R-:W-:Y:S01]  /*127b0*/  IMAD.SHL.U32 R3, R3, 0x800, RZ ;  /* 0x0000080003037824 */ /* 0x000fe200078e00ff */
[----:B------:R-:W-:Y:S02]  /*127c0*/  SHF.R.U32.HI R6, RZ, 0x8, R25 ;  /* 0x00000008ff067819 */ /* 0x000fe40000011619 */
[----:B------:R-:W-:Y:S02]  /*127d0*/  PRMT R61, R9, 0x7604, R8 ;  /* 0x00007604093d7816 */ /* 0x000fe40000000008 */
[----:B------:R-:W-:-:S02]  /*127e0*/  LOP3.LUT R3, R3, 0xffffc000, RZ, 0xc0, !PT ;  /* 0xffffc00003037812 */ /* 0x000fc400078ec0ff */
[----:B------:R-:W-:Y:S02]  /*127f0*/  SHF.R.U32.HI R9, RZ, 0x8, R29 ;  /* 0x00000008ff097819 */ /* 0x000fe4000001161d */
[----:B------:R-:W-:Y:S02]  /*12800*/  LOP3.LUT R5, R25, 0xff, RZ, 0xc0, !PT ;  /* 0x000000ff19057812 */ /* 0x000fe400078ec0ff */
[----:B------:R-:W-:Y:S02]  /*12810*/  LOP3.LUT R6, R6, 0xff, RZ, 0xc0, !PT ;  /* 0x000000ff06067812 */ /* 0x000fe400078ec0ff */
[----:B------:R-:W-:Y:S02]  /*12820*/  LOP3.LUT R9, R9, 0xff, RZ, 0xc0, !PT ;  /* 0x000000ff09097812 */ /* 0x000fe400078ec0ff */
[----:B------:R-:W-:Y:S02]  /*12830*/  PRMT R14, R6, 0x7604, R5 ;  /* 0x00007604060e7816 */ /* 0x000fe40000000005 */
        /* <DEDUP_REMOVED lines=11> */
[----:B------:R-:W-:Y:S02]  /*128f0*/  LOP3.LUT R15, R15, 0xff, RZ, 0xc0, !PT ;  /* 0x000000ff0f0f7812 */ /* 0x000fe400078ec0ff */
[----:B------:R-:W-:-:S02]  /*12900*/  LOP3.LUT R57, R57, 0xff, RZ, 0xc0, !PT ;  /* 0x000000ff39397812 */ /* 0x000fc400078ec0ff */
[----:B------:R-:W-:Y:S02]  /*12910*/  PRMT R15, R15, 0x7054, R58 ;  /* 0x000070540f0f7816 */ /* 0x000fe4000000003a */
[----:B------:R-:W-:Y:S02]  /*12920*/  SHF.R.U32.HI R58, RZ, 0x10, R31 ;  /* 0x00000010ff3a7819 */ /* 0x000fe4000001161f */
[----:B------:R-:W-:Y:S02]  /*12930*/  PRMT R59, R57, 0x7054, R60 ;  /* 0x00007054393b7816 */ /* 0x000fe4000000003c */
[----:B------:R-:W-:Y:S02]  /*12940*/  SHF.R.U32.HI R57, RZ, 0x10, R30 ;  /* 0x00000010ff397819 */ /* 0x000fe4000001161e */
[----:B------:R-:W-:Y:S02]  /*12950*/  LOP3.LUT R58, R58, 0xff, RZ, 0xc0, !PT ;  /* 0x000000ff3a3a7812 */ /* 0x000fe400078ec0ff */
[----:B------:R-:W-:-:S02]  /*12960*/  LOP3.LUT R57, R57, 0xff, RZ, 0xc0, !PT ;  /* 0x000000ff39397812 */ /* 0x000fc400078ec0ff */
[----:B------:R-:W-:Y:S02]  /*12970*/  LOP3.LUT R60, R15, 0xff000000, R26, 0xf8, !PT ;  /* 0xff0000000f3c7812 */ /* 0x000fe400078ef81a */
[----:B--2---:R-:W-:Y:S02]  /*12980*/  LOP3.LUT R0, R13, 0x70, R0, 0xf8, !PT ;  /* 0x000000700d007812 */ /* 0x004fe400078ef800 */
[----:B------:R-:W-:Y:S02]  /*12990*/  SHF.R.U32.HI R13, RZ, 0x8, R31 ;  /* 0x00000008ff0d7819 */ /* 0x000fe4000001161f */
[----:B---3--:R-:W-:Y:S02]  /*129a0*/  LOP3.LUT R0, R0, R11, RZ, 0x3c, !PT ;  /* 0x0000000b00007212 */ /* 0x008fe400078e3cff */
[----:B------:R-:W-:Y:S02]  /*129b0*/  LOP3.LUT R13, R13, 0xff, RZ, 0xc0, !PT ;  /* 0x000000ff0d0d7812 */ /* 0x000fe400078ec0ff */
[----:B----4-:R-:W-:-:S02]  /*129c0*/  IADD3 R3, R0, R3, R10 ;  /* 0x0000000300037210 */ /* 0x010fc40007ffe00a */
[----:B------:R-:W-:Y:S02]  /*129d0*/  SHF.R.U32.HI R10, RZ, 0x8, R30 ;  /* 0x00000008ff0a7819 */ /* 0x000fe4000001161e */
[----:B------:R-:W-:Y:S01]  /*129e0*/  LOP3.LUT R0, R29, 0xff, RZ, 0xc0, !PT ;  /* 0x000000ff1d007812 */ /* 0x000fe200078ec0ff */
[----:B------:R-:W0:Y:S01]  /*129f0*/  LDS.128 R4, [R77+0x20400] ;  /* 0x020400004d047984 */ /* 0x000e220000000c00 */
[----:B------:R-:W-:Y:S02]  /*12a00*/  LOP3.LUT R11, R10, 0xff, RZ, 0xc0, !PT ;  /* 0x000000ff0a0b7812 */ /* 0x000fe400078ec0ff */
[----:B------:R-:W-:Y:S02]  /*12a10*/  LOP3.LUT R10, R31, 0xff, RZ, 0xc0, !PT ;  /* 0x000000ff1f0a7812 */ /* 0x000fe400078ec0ff */
[----:B------:R-:W-:Y:S01]  /*12a20*/  PRMT R65, R9, 0x7604, R0 ;  /* 0x0000760409417816 */ /* 0x000fe20000000000 */
[----:B------:R-:W-:Y:S01]  /*12a30*/  IMAD.IADD R0, R18, 0x1, R3 ;  /* 0x0000000112007824 */ /* 0x000fe200078e0203 */
[----:B------:R-:W-:-:S02]  /*12a40*/  PRMT R62, R11, 0x7604, R8 ;  /* 0x000076040b3e7816 */ /* 0x000fc40000000008 */
[----:B------:R-:W-:Y:S02]  /*12a50*/  PRMT R69, R13, 0x7604, R10 ;  /* 0x000076040d457816 */ /* 0x000fe4000000000a */
[----:B------:R-:W1:Y:S01]  /*12a60*/  LDS.128 R8, [R0+0x20400] ;  /* 0x0204000000087984 */ /* 0x000e620000000c00 */
[----:B------:R-:W-:Y:S02]  /*12a70*/  SHF.R.U32.HI R13, RZ, 0x10, R25 ;  /* 0x00000010ff0d7819 */ /* 0x000fe40000011619 */
[----:B------:R-:W-:Y:S02]  /*12a80*/  SHF.R.U32.HI R3, RZ, 0x10, R24 ;  /* 0x00000010ff037819 */ /* 0x000fe40000011618 */
[----:B------:R-:W-:Y:S02]  /*12a90*/  LOP3.LUT R13, R13, 0xff, RZ, 0xc0, !PT ;  /* 0x000000ff0d0d7812 */ /* 0x000fe400078ec0ff */
[----:B------:R-:W-:Y:S02]  /*12aa0*/  LOP3.LUT R3, R3, 0xff, RZ, 0xc0, !PT ;  /* 0x000000ff03037812 */ /* 0x000fe400078ec0ff */
[----:B------:R-:W-:-:S02]  /*12ab0*/  PRMT R13, R13, 0x7054, R14 ;  /* 0x000070540d0d7816 */ /* 0x000fc4000000000e */
[----:B------:R-:W-:Y:S02]  /*12ac0*/  SHF.R.U32.HI R14, RZ, 0x10, R29 ;  /* 0x00000010ff0e7819 */ /* 0x000fe4000001161d */
[----:B------:R-:W-:Y:S02]  /*12ad0*/  PRMT R3, R3, 0x7054, R12 ;  /* 0x0000705403037816 */ /* 0x000fe4000000000c */
[----:B------:R-:W-:Y:S02]  /*12ae0*/  LOP3.LUT R14, R14, 0xff, RZ, 0xc0, !PT ;  /* 0x000000ff0e0e7812 */ /* 0x000fe400078ec0ff */
[----:B------:R-:W-:Y:S02]  /*12af0*/  SHF.R.U32.HI R12, RZ, 0x10, R28 ;  /* 0x00000010ff0c7819 */ /* 0x000fe4000001161c */
[----:B------:R-:W-:Y:S02]  /*12b00*/  PRMT R65, R14, 0x7054, R65 ;  /* 0x000070540e417816 */ /* 0x000fe40000000041 */
[----:B------:R-:W-:-:S02]  /*12b10*/  PRMT R69, R58, 0x7054, R69 ;  /* 0x000070543a457816 */ /* 0x000fc40000000045 */
[----:B------:R-:W-:Y:S02]  /*12b20*/  LOP3.LUT R65, R65, 0xff000000, R29, 0xf8, !PT ;  /* 0xff00000041417812 */ /* 0x000fe400078ef81d */
[----:B------:R-:W-:Y:S02]  /*12b30*/  LOP3.LUT R58, R13, 0xff000000, R25, 0xf8, !PT ;  /* 0xff0000000d3a7812 */ /* 0x000fe400078ef819 */
[----:B------:R-:W-:Y:S02]  /*12b40*/  LOP3.LUT R12, R12, 0xff, RZ, 0xc0, !PT ;  /* 0x000000ff0c0c7812 */ /* 0x000fe400078ec0ff */
[----:B------:R-:W-:Y:S02]  /*12b50*/  PRMT R67, R57, 0x7054, R62 ;  /* 0x0000705439437816 */ /* 0x000fe4000000003e */
[----:B------:R-:W-:Y:S02]  /*12b60*/  LOP3.LUT R69, R69, 0xff000000, R31, 0xf8, !PT ;  /* 0xff00000045457812 */ /* 0x000fe400078ef81f */
[----:B------:R-:W-:-:S02]  /*12b70*/  F2FP.F16.E4M3.UNPACK_B R62, R65 ;  /* 0x00000041ff3e723e */ /* 0x000fc400020006ff */
[----:B------:R-:W-:Y:S02]  /*12b80*/  F2FP.F16.E4M3.UNPACK_B R31, R58 ;  /* 0x0000003aff1f723e */ /* 0x000fe400020006ff */
[----:B------:R-:W-:Y:S01]  /*12b90*/  PRMT R63, R12, 0x7054, R61 ;  /* 0x000070540c3f7816 */ /* 0x000fe2000000003d */
[--C-:B------:R-:W-:Y:S01]  /*12ba0*/  HADD2.F32 R64, -RZ, R62.reuse.H0_H0 ;  /* 0x2000003eff407230 */ /* 0x100fe20000004100 */
[----:B0-----:R-:W-:Y:S01]  /*12bb0*/  F2FP.F16.E4M3.UNPACK_B R12, R5 ;  /* 0x00000005ff0c723e */ /* 0x001fe200020006ff */
[----:B------:R-:W-:Y:S01]  /*12bc0*/  HADD2.F32 R62, -RZ, R62.H1_H1 ;  /* 0x3000003eff3e7230 */ /* 0x000fe20000004100 */
[----:B-1----:R-:W-:Y:S02]  /*12bd0*/  F2FP.F16.E4M3.UNPACK_B R25, R9 ;  /* 0x00000009ff19723e */ /* 0x002fe400020006ff */
[----:B------:R-:W-:Y:S02]  /*12be0*/  F2FP.F16.E4M3.UNPACK_B R13, R5.H1 ;  /* 0x00000005ff0d723e */ /* 0x000fe400030006ff */
[----:B------:R-:W-:Y:S01]  /*12bf0*/  LOP3.LUT R61, R59, 0xff000000, R27, 0xf8, !PT ;  /* 0xff0000003b3d7812 */ /* 0x000fe200078ef81b */
[----:B------:R-:W-:Y:S01]  /*12c00*/  HADD2.F32 R5, -RZ, R25.H0_H0 ;  /* 0x20000019ff057230 */ /* 0x000fe20000004100 */
[----:B------:R-:W-:Y:S01]  /*12c10*/  LOP3.LUT R57, R3, 0xff000000, R24, 0xf8, !PT ;  /* 0xff00000003397812 */ /* 0x000fe200078ef818 */
[----:B------:R-:W-:Y:S01]  /*12c20*/  HADD2.F32 R59, -RZ, R31.H0_H0 ;  /* 0x2000001fff3b7230 */ /* 0x000fe20000004100 */
[-C--:B------:R-:W-:Y:S01]  /*12c30*/  F2FP.F16.E4M3.UNPACK_B R15, R7.reuse ;  /* 0x00000007ff0f723e */ /* 0x080fe200020006ff */
[----:B------:R-:W-:Y:S01]  /*12c40*/  HADD2.F32 R25, -RZ, R25.H1_H1 ;  /* 0x30000019ff197230 */ /* 0x000fe20000004100 */
[----:B------:R-:W-:Y:S01]  /*12c50*/  F2FP.F16.E4M3.UNPACK_B R24, R7.H1 ;  /* 0x00000007ff18723e */ /* 0x000fe200030006ff */
[----:B------:R-:W-:Y:S01]  /*12c60*/  HADD2.F32 R31, -RZ, R31.H1_H1 ;  /* 0x3000001fff1f7230 */ /* 0x000fe20000004100 */
[----:B------:R-:W-:-:S02]  /*12c70*/  F2FP.F16.E4M3.UNPACK_B R7, R6 ;  /* 0x00000006ff07723e */ /* 0x000fc400020006ff */
[----:B------:R-:W-:Y:S01]  /*12c80*/  F2FP.F16.E4M3.UNPACK_B R14, R6.H1 ;  /* 0x00000006ff0e723e */ /* 0x000fe200030006ff */
[--C-:B------:R-:W-:Y:S01]  /*12c90*/  HADD2.F32 R6, -RZ, R12.reuse.H0_H0 ;  /* 0x2000000cff067230 */ /* 0x100fe20000004100 */
[----:B------:R-:W-:Y:S01]  /*12ca0*/  F2FP.F16.E4M3.UNPACK_B R26, R9.H1 ;  /* 0x00000009ff1a723e */ /* 0x000fe200030006ff */
[----:B------:R-:W-:Y:S01]  /*12cb0*/  FMUL.FTZ R9, R5, R64 ;  /* 0x0000004005097220 */ /* 0x000fe20000410000 */
[----:B------:R-:W-:Y:S01]  /*12cc0*/  LOP3.LUT R66, R67, 0xff000000, R30, 0xf8, !PT ;  /* 0xff00000043427812 */ /* 0x000fe200078ef81e */
[----:B------:R-:W-:Y:S01]  /*12cd0*/  FMUL.FTZ R67, R5, R59 ;  /* 0x0000003b05437220 */ /* 0x000fe20000410000 */
[----:B------:R-:W-:Y:S01]  /*12ce0*/  F2FP.F16.E4M3.UNPACK_B R65, R65.H1 ;  /* 0x00000041ff41723e */ /* 0x000fe200030006ff */
[C---:B------:R-:W-:Y:S01]  /*12cf0*/  FFMA.FTZ R5, R6.reuse, R59, -R9 ;  /* 0x0000003b06057223 */ /* 0x040fe20000010809 */
[----:B------:R-:W-:Y:S01]  /*12d00*/  F2FP.F16.E4M3.UNPACK_B R58, R58.H1 ;  /* 0x0000003aff3a723e */ /* 0x000fe200030006ff */
[----:B------:R-:W-:Y:S01]  /*12d10*/  FFMA.FTZ R9, R6, R64, R67 ;  /* 0x0000004006097223 */ /* 0x000fe20000010043 */
[----:B------:R-:W-:Y:S01]  /*12d20*/  LOP3.LUT R63, R63, 0xff000000, R28, 0xf8, !PT ;  /* 0xff0000003f3f7812 */ /* 0x000fe200078ef81c */
[----:B------:R-:W-:Y:S01]  /*12d30*/  HADD2.F32 R12, -RZ, R12.H1_H1 ;  /* 0x3000000cff0c7230 */ /* 0x000fe20000004100 */
[-C--:B------:R-:W-:Y:S01]  /*12d40*/  F2FP.F16.E4M3.UNPACK_B R27, R10.reuse ;  /* 0x0000000aff1b723e */ /* 0x080fe200020006ff */
[----:B------:R-:W-:Y:S01]  /*12d50*/  HADD2.F32 R67, -RZ, R65.H0_H0 ;  /* 0x20000041ff437230 */ /* 0x000fe20000004100 */
[----:B------:R-:W-:Y:S01]  /*12d60*/  F2FP.F16.E4M3.UNPACK_B R28, R10.H1 ;  /* 0x0000000aff1c723e */ /* 0x000fe200030006ff */
[----:B------:R-:W-:-:S02]  /*12d70*/  HADD2.F32 R10, -RZ, R26.H0_H0 ;  /* 0x2000001aff0a7230 */ /* 0x000fc40000004100 */
[CC--:B------:R-:W-:Y:S01]  /*12d80*/  FMUL.FTZ R71, R25.reuse, R62.reuse ;  /* 0x0000003e19477220 */ /* 0x0c0fe20000410000 */
[----:B------:R-:W-:Y:S02]  /*12d90*/  HADD2.F32 R59, -RZ, R58.H0_H0 ;  /* 0x2000003aff3b7230 */ /* 0x000fe40000004100 */
[----:B------:R-:W-:Y:S01]  /*12da0*/  FMUL.FTZ R25, R25, R31 ;  /* 0x0000001f19197220 */ /* 0x000fe20000410000 */
[----:B------:R-:W-:Y:S02]  /*12db0*/  HADD2.F32 R6, -RZ, R13.H0_H0 ;  /* 0x2000000dff067230 */ /* 0x000fe40000004100 */
[----:B------:R-:W-:Y:S01]  /*12dc0*/  FMUL.FTZ R73, R10, R67 ;  /* 0x000000430a497220 */ /* 0x000fe20000410000 */
[----:B------:R-:W-:Y:S01]  /*12dd0*/  FFMA.FTZ R64, R12, R31, -R71 ;  /* 0x0000001f0c407223 */ /* 0x000fe20000010847 */
[----:B------:R-:W-:Y:S01]  /*12de0*/  F2FP.F16.E4M3.UNPACK_B R29, R11 ;  /* 0x0000000bff1d723e */ /* 0x000fe200020006ff */
[----:B------:R-:W-:Y:S01]  /*12df0*/  FMUL.FTZ R10, R10, R59 ;  /* 0x0000003b0a0a7220 */ /* 0x000fe20000410000 */
[----:B------:R-:W-:Y:S01]  /*12e00*/  FFMA.FTZ R62, R12, R62, R25 ;  /* 0x0000003e0c3e7223 */ /* 0x000fe20000010019 */
[----:B------:R-:W-:Y:S01]  /*12e10*/  F2FP.F16.E4M3.UNPACK_B R31, R69 ;  /* 0x00000045ff1f723e */ /* 0x000fe200020006ff */
[----:B------:R-:W-:Y:S01]  /*12e20*/  HADD2.F32 R65, -RZ, R65.H1_H1 ;  /* 0x30000041ff417230 */ /* 0x000fe20000004100 */
[----:B------:R-:W-:Y:S01]  /*12e30*/  F2FP.F16.E4M3.UNPACK_B R12, R61 ;  /* 0x0000003dff0c723e */ /* 0x000fe200020006ff */
[----:B------:R-:W-:-:S02]  /*12e40*/  HADD2.F32 R26, -RZ, R26.H1_H1 ;  /* 0x3000001aff1a7230 */ /* 0x000fc40000004100 */
[C---:B------:R-:W-:Y:S01]  /*12e50*/  FFMA.FTZ R73, R6.reuse, R59, -R73 ;  /* 0x0000003b06497223 */ /* 0x040fe20000010849 */
[----:B------:R-:W-:Y:S02]  /*12e60*/  HADD2.F32 R58, -RZ, R58.H1_H1 ;  /* 0x3000003aff3a7230 */ /* 0x000fe40000004100 */
[----:B------:R-:W-:Y:S01]  /*12e70*/  FFMA.FTZ R67, R6, R67, R10 ;  /* 0x0000004306437223 */ /* 0x000fe2000001000a */
[----:B------:R-:W-:Y:S02]  /*12e80*/  HADD2.F32 R13, -RZ, R13.H1_H1 ;  /* 0x3000000dff0d7230 */ /* 0x000fe40000004100 */
[C---:B------:R-:W-:Y:S01]  /*12e90*/  FMUL.FTZ R68, R26.reuse, R65 ;  /* 0x000000411a447220 */ /* 0x040fe20000410000 */
        /* <DEDUP_REMOVED lines=8> */
[----:B------:R-:W-:Y:S01]  /*12f20*/  F2FP.F16.E4M3.UNPACK_B R30, R11.H1 ;  /* 0x0000000bff1e723e */ /* 0x000fe200030006ff */
[----:B------:R-:W-:Y:S01]  /*12f30*/  FMUL.FTZ R10, R10, R25 ;  /* 0x000000190a0a7220 */ /* 0x000fe20000410000 */
[----:B------:R-:W-:Y:S01]  /*12f40*/  F2FP.F16.E4M3.UNPACK_B R69, R69.H1 ;  /* 0x00000045ff45723e */ /* 0x000fe200030006ff */
[----:B------:R-:W-:Y:S01]  /*12f50*/  HADD2.F32 R26, -RZ, R31.H1_H1 ;  /* 0x3000001fff1a7230 */ /* 0x000fe20000004100 */
[----:B------:R-:W-:Y:S01]  /*12f60*/  F2FP.F16.E4M3.UNPACK_B R61, R61.H1 ;  /* 0x0000003dff3d723e */ /* 0x000fe200030006ff */
        /* <DEDUP_REMOVED lines=8> */
[----:B------:R-:W-:Y:S01]  /*12ff0*/  HADD2.F32 R10, -RZ, R30.H0_H0 ;  /* 0x2000001eff0a7230 */ /* 0x000fe20000004100 */
[----:B------:R-:W-:Y:S01]  /*13000*/  F2FP.F16.E4M3.UNPACK_B R11, R8 ;  /* 0x00000008ff0b723e */ /* 0x000fe200020006ff */
[----:B------:R-:W-:-:S02]  /*13010*/  HADD2.F32 R13, -RZ, R61.H0_H0 ;  /* 0x2000003dff0d7230 */ /* 0x000fc40000004100 */
        /* <DEDUP_REMOVED lines=9> */
[C---:B------:R-:W-:Y:S01]  /*130b0*/  FFMA.FTZ R76, R6.reuse, R25, R10 ;  /* 0x00000019064c7223 */ /* 0x040fe2000001000a */
[-C--:B------:R-:W-:Y:S01]  /*130c0*/  F2FP.F16.E4M3.UNPACK_B R3, R4.reuse ;  /* 0x00000004ff03723e */ /* 0x080fe200020006ff */
[----:B------:R-:W-:Y:S01]  /*130d0*/  HADD2.F32 R30, -RZ, R30.H1_H1 ;  /* 0x3000001eff1e7230 */ /* 0x000fe20000004100 */
[----:B------:R-:W-:Y:S01]  /*130e0*/  F2FP.F16.E4M3.UNPACK_B R4, R4.H1 ;  /* 0x00000004ff04723e */ /* 0x000fe200030006ff */
[----:B------:R-:W-:Y:S01]  /*130f0*/  FFMA.FTZ R75, R6, R13, -R31 ;  /* 0x0000000d064b7223 */ /* 0x000fe2000001081f */
[----:B------:R-:W-:Y:S01]  /*13100*/  HADD2.F32 R61, -RZ, R61.H1_H1 ;  /* 0x3000003dff3d7230 */ /* 0x000fe20000004100 */
[----:B------:R-:W-:Y:S01]  /*13110*/  F2FP.F16.E4M3.UNPACK_B R63, R63 ;  /* 0x0000003fff3f723e */ /* 0x000fe200020006ff */
        /* <DEDUP_REMOVED lines=11> */
[----:B------:R-:W-:Y:S01]  /*131d0*/  FFMA.FTZ R69, R24, R69, R30 ;  /* 0x0000004518457223 */ /* 0x000fe2000001001e */
        /* <DEDUP_REMOVED lines=14> */
[C---:B------:R-:W-:Y:S01]  /*132c0*/  FMUL.FTZ R25, R6.reuse, R15 ;  /* 0x0000000f06197220 */ /* 0x040fe20000410000 */
[----:B------:R-:W-:Y:S01]  /*132d0*/  HADD2.F32 R11, -RZ, R11.H1_H1 ;  /* 0x3000000bff0b7230 */ /* 0x000fe20000004100 */
[----:B------:R-:W-:Y:S01]  /*132e0*/  F2FP.F16.E4M3.UNPACK_B R12, R66.H1 ;  /* 0x00000042ff0c723e */ /* 0x000fe200030006ff */
[----:B------:R-:W-:Y:S01]  /*132f0*/  FMUL.FTZ R29, R6, R13 ;  /* 0x0000000d061d7220 */ /* 0x000fe20000410000 */
[----:B------:R-:W-:Y:S01]  /*13300*/  HADD2.F32 R4, -RZ, R3.H0_H0 ;  /* 0x20000003ff047230 */ /* 0x000fe20000004100 */
[----:B------:R-:W-:Y:S01]  /*13310*/  F2FP.F16.E4M3.UNPACK_B R8, R60.H1 ;  /* 0x0000003cff08723e */ /* 0x000fe200030006ff */
[----:B------:R-:W-:-:S02]  /*13320*/  HADD2.F32 R6, -RZ, R57.H1_H1 ;  /* 0x30000039ff067230 */ /* 0x000fc40000004100 */
[C---:B------:R-:W-:Y:S01]  /*13330*/  FMUL.FTZ R24, R11.reuse, R10 ;  /* 0x0000000a0b187220 */ /* 0x040fe20000410000 */
[----:B------:R-:W-:Y:S02]  /*13340*/  HADD2.F32 R3, -RZ, R3.H1_H1 ;  /* 0x30000003ff037230 */ /* 0x000fe40000004100 */
[C---:B------:R-:W-:Y:S01]  /*13350*/  FFMA.FTZ R25, R4.reuse, R13, -R25 ;  /* 0x0000000d04197223 */ /* 0x040fe20000010819 */
[----:B------:R-:W-:Y:S01]  /*13360*/  FFMA.FTZ R29, R4, R15, R29 ;  /* 0x0000000f041d7223 */ /* 0x000fe2000001001d */
[-C--:B------:R-:W-:Y:S01]  /*13370*/  FMUL.FTZ R11, R11, R6.reuse ;  /* 0x000000060b0b7220 */ /* 0x080fe20000410000 */
[----:B------:R-:W-:Y:S02]  /*13380*/  HADD2.F32 R13, -RZ, R12.H0_H0 ;  /* 0x2000000cff0d7230 */ /* 0x000fe40000004100 */
[C---:B------:R-:W-:Y:S01]  /*13390*/  FFMA.FTZ R24, R3.reuse, R6, -R24 ;  /* 0x0000000603187223 */ /* 0x040fe20000010818 */
[----:B------:R-:W-:Y:S02]  /*133a0*/  HADD2.F32 R4, -RZ, R28.H0_H0 ;  /* 0x2000001cff047230 */ /* 0x000fe40000004100 */
[----:B------:R-:W-:Y:S01]  /*133b0*/  FFMA.FTZ R10, R3, R10, R11 ;  /* 0x0000000a030a7223 */ /* 0x000fe2000001000b */
[--C-:B------:R-:W-:Y:S01]  /*133c0*/  HADD2.F32 R6, -RZ, R8.reuse.H0_H0 ;  /* 0x20000008ff067230 */ /* 0x100fe20000004100 */
[----:B------:R-:W-:Y:S01]  /*133d0*/  F2FP.F16.E4M3.UNPACK_B R60, R60 ;  /* 0x0000003cff3c723e */ /* 0x000fe200020006ff */
[----:B------:R-:W-:-:S02]  /*133e0*/  HADD2.F32 R11, -RZ, R8.H1_H1 ;  /* 0x30000008ff0b7230 */ /* 0x000fc40000004100 */
[C---:B------:R-:W-:Y:S01]  /*133f0*/  FMUL.FTZ R8, R4.reuse, R13 ;  /* 0x0000000d04087220 */ /* 0x040fe20000410000 */
[----:B------:R-:W-:Y:S02]  /*13400*/  HADD2.F32 R3, -RZ, R14.H0_H0 ;  /* 0x2000000eff037230 */ /* 0x000fe40000004100 */
[----:B------:R-:W-:Y:S01]  /*13410*/  FMUL.FTZ R4, R4, R6 ;  /* 0x0000000604047220 */ /* 0x000fe20000410000 */
[----:B------:R-:W-:Y:S01]  /*13420*/  HADD2.F32 R28, -RZ, R28.H1_H1 ;  /* 0x3000001cff1c7230 */ /* 0x000fe20000004100 */
[----:B------:R-:W-:Y:S01]  /*13430*/  F2FP.F16.E4M3.UNPACK_B R66, R66 ;  /* 0x00000042ff42723e */ /* 0x000fe200020006ff */
[----:B------:R-:W-:Y:S02]  /*13440*/  HADD2.F32 R15, -RZ, R12.H1_H1 ;  /* 0x3000000cff0f7230 */ /* 0x000fe40000004100 */
[----:B------:R-:W-:Y:S01]  /*13450*/  FFMA.FTZ R57, R3, R6, -R8 ;  /* 0x0000000603397223 */ /* 0x000fe20000010808 */
[----:B------:R-:W-:Y:S02]  /*13460*/  HADD2.F32 R14, -RZ, R14.H1_H1 ;  /* 0x3000000eff0e7230 */ /* 0x000fe40000004100 */
[----:B------:R-:W-:Y:S01]  /*13470*/  FMUL.FTZ R6, R28, R11 ;  /* 0x0000000b1c067220 */ /* 0x000fe20000410000 */
[----:B------:R-:W-:-:S02]  /*13480*/  HADD2.F32 R8, -RZ, R66.H0_H0 ;  /* 0x20000042ff087230 */ /* 0x000fc40000004100 */
[----:B------:R-:W-:Y:S01]  /*13490*/  FMUL.FTZ R61, R28, R15 ;  /* 0x0000000f1c3d7220 */ /* 0x000fe20000410000 */
[----:B------:R-:W-:Y:S01]  /*134a0*/  FFMA.FTZ R28, R3, R13, R4 ;  /* 0x0000000d031c7223 */ /* 0x000fe20000010004 */
[C---:B------:R-:W-:Y:S01]  /*134b0*/  FFMA.FTZ R15, R14.reuse, R15, R6 ;  /* 0x0000000f0e0f7223 */ /* 0x040fe20000010006 */
[----:B------:R-:W-:Y:S02]  /*134c0*/  HADD2.F32 R6, -RZ, R60.H0_H0 ;  /* 0x2000003cff067230 */ /* 0x000fe40000004100 */
[----:B------:R-:W-:Y:S01]  /*134d0*/  FFMA.FTZ R70, R14, R11, -R61 ;  /* 0x0000000b0e467223 */ /* 0x000fe2000001083d */
[--C-:B------:R-:W-:Y:S01]  /*134e0*/  HADD2.F32 R4, -RZ, R27.reuse.H0_H0 ;  /* 0x2000001bff047230 */ /* 0x100fe20000004100 */
[----:B------:R-:W-:Y:S01]  /*134f0*/  F2FP.SATFINITE.E4M3.F32.PACK_AB_MERGE_C R68, R68, R73, RZ ;  /* 0x000000494444723e */ /* 0x000fe200048070ff */
[----:B------:R-:W-:Y:S01]  /*13500*/  HADD2.F32 R66, -RZ, R66.H1_H1 ;  /* 0x30000042ff427230 */ /* 0x000fe20000004100 */
        /* <DEDUP_REMOVED lines=8> */
[----:B------:R-:W-:Y:S01]  /*13590*/  FMUL.FTZ R27, R27, R60 ;  /* 0x0000003c1b1b7220 */ /* 0x000fe20000410000 */
        /* <DEDUP_REMOVED lines=10> */
[----:B------:R-:W-:Y:S02]  /*13640*/  F2FP.SATFINITE.E4M3.F32.PACK_AB_MERGE_C R5, R64, R5, R68 ;  /* 0x000000054005723e */ /* 0x000fe40004807044 */
[----:B------:R-:W-:-:S02]  /*13650*/  F2FP.SATFINITE.E4M3.F32.PACK_AB_MERGE_C R7, R72, R71, R7 ;  /* 0x000000474807723e */ /* 0x000fc40004807007 */
[----:B------:R-:W-:Y:S02]  /*13660*/  F2FP.SATFINITE.E4M3.F32.PACK_AB_MERGE_C R4, R24, R25, R4 ;  /* 0x000000191804723e */ /* 0x000fe40004807004 */
[----:B------:R-:W-:Y:S02]  /*13670*/  F2FP.SATFINITE.E4M3.F32.PACK_AB_MERGE_C R8, R10, R29, R8 ;  /* 0x0000001d0a08723e */ /* 0x000fe40004807008 */
[----:B------:R-:W-:Y:S02]  /*13680*/  F2FP.SATFINITE.E4M3.F32.PACK_AB_MERGE_C R6, R13, R6, R57 ;  /* 0x000000060d06723e */ /* 0x000fe40004807039 */
[----:B------:R-:W-:Y:S02]  /*13690*/  F2FP.SATFINITE.E4M3.F32.PACK_AB_MERGE_C R9, R62, R9, R58 ;  /* 0x000000093e09723e */ /* 0x000fe4000480703a */
[----:B------:R-:W-:Y:S01]  /*136a0*/  F2FP.SATFINITE.E4M3.F32.PACK_AB_MERGE_C R11, R74, R65, R11 ;  /* 0x000000414a0b723e */ /* 0x000fe2000480700b */
[----:B------:R1:W-:Y:S01]  /*136b0*/  STS.128 [R77+0x20400], R4 ;  /* 0x020400044d007388 */ /* 0x0003e20000000c00 */
[----:B------:R-:W-:-:S05]  /*136c0*/  F2FP.SATFINITE.E4M3.F32.PACK_AB_MERGE_C R10, R66, R3, R15 ;  /* 0x00000003420a723e */ /* 0x000fca000480700f */
[----:B------:R1:W-:Y:S02]  /*136d0*/  STS.128 [R0+0x20400], R8 ;  /* 0x0204000800007388 */ /* 0x0003e40000000c00 */
.L_x_2346:
[----:B------:R-:W-:Y:S05]  /*136e0*/  BSYNC B1 ;  /* 0x0000000000017941 */ /* 0x000fea0003800000 */
.L_x_2345:
[----:B------:R-:W-:Y:S04]  /*136f0*/  BSSY B1, `(.L_x_2347) ;  /* 0x00000fd000017945 */ /* 0x000fe80003800000 */
[----:B------:R-:W-:Y:S05]  /*13700*/  @P2 BRA `(.L_x_2348) ;  /* 0x0000000c00ec2947 */ /* 0x000fea0003800000 */
[----:B-1----:R-:W2:Y:S04]  /*13710*/  LDL R8, [R1+0x30] ;  /* 0x0000300001087983 */ /* 0x002ea80000100800 */
[----:B------:R-:W3:Y:S01]  /*13720*/  LDL R69, [R1+0x58] ;  /* 0x0000580001457983 */ /* 0x000ee20000100800 */
[----:B-----5:R-:W-:Y:S02]  /*13730*/  SHF.R.U32.HI R0, RZ, 0x8, R48 ;  /* 0x00000008ff007819 */ /* 0x020fe40000011630 */
[----:B0-----:R-:W-:Y:S02]  /*13740*/  LOP3.LUT R3, R48, 0xff, RZ, 0xc0, !PT ;  /* 0x000000ff30037812 */ /* 0x001fe400078ec0ff */
[----:B------:R-:W-:Y:S02]  /*13750*/  LOP3.LUT R0, R0, 0xff, RZ, 0xc0, !PT ;  /* 0x000000ff00007812 */ /* 0x000fe400078ec0ff */
[----:B------:R-:W-:-:S02]  /*13760*/  SHF.R.U32.HI R4, RZ, 0x8, R49 ;  /* 0x00000008ff047819 */ /* 0x000fc40000011631 */
[----:B------:R-:W-:Y:S02]  /*13770*/  PRMT R13, R0, 0x7604, R3 ;  /* 0x00007604000d7816 */ /* 0x000fe40000000003 */
[----:B------:R-:W-:Y:S02]  /*13780*/  LOP3.LUT R5, R49, 0xff, RZ, 0xc0, !PT ;  /* 0x000000ff31057812 */ /* 0x000fe400078ec0ff */
[----:B------:R-:W-:Y:S02]  /*13790*/  LOP3.LUT R0, R4, 0xff, RZ, 0xc0, !PT ;  /* 0x000000ff04007812 */ /* 0x000fe400078ec0ff */
[----:B------:R-:W-:Y:S02]  /*137a0*/  LEA.HI R6, R21, R20, RZ, 0x1c ;  /* 0x0000001415067211 */ /* 0x000fe400078fe0ff */
[----:B------:R-:W-:Y:S02]  /*137b0*/  PRMT R12, R0, 0x7604, R5 ;  /* 0x00007604000c7816 */ /* 0x000fe40000000005 */
[----:B------:R-:W-:-:S02]  /*137c0*/  SHF.L.U32 R0, R234, 0x7, RZ ;  /* 0x00000007ea007819 */ /* 0x000fc400000006ff */
[----:B------:R-:W-:Y:S02]  /*137d0*/  SHF.R.U32.HI R3, RZ, 0x8, R50 ;  /* 0x00000008ff037819 */ /* 0x000fe40000011632 */
[----:B------:R-:W-:Y:S02]  /*137e0*/  SHF.R.S32.HI R5, RZ, 0x1f, R6 ;  /* 0x0000001fff057819 */ /* 0x000fe40000011406 */
[----:B------:R-:W-:Y:S01]  /*137f0*/  LOP3.LUT R9, R0, 0x380, RZ, 0xc0, !PT ;  /* 0x0000038000097812 */ /* 0x000fe200078ec0ff */
[----:B------:R-:W-:Y:S01]  /*13800*/  IMAD.SHL.U32 R0, R6, 0x10, RZ ;  /* 0x0000001006007824 */ /* 0x000fe200078e00ff */
[----:B------:R-:W-:Y:S02]  /*13810*/  LOP3.LUT R4, R50, 0xff, RZ, 0xc0, !PT ;  /* 0x000000ff32047812 */ /* 0x000fe400078ec0ff */
[----:B------:R-:W-:Y:S02]  /*13820*/  LOP3.LUT R3, R3, 0xff, RZ, 0xc0, !PT ;  /* 0x000000ff03037812 */ /* 0x000fe400078ec0ff */
[----:B------:R-:W-:-:S02]  /*13830*/  LEA.HI R7, R5, R6, RZ, 0x3 ;  /* 0x0000000605077211 */ /* 0x000fc400078f18ff */
[----:B------:R-:W-:Y:S02]  /*13840*/  PRMT R15, R3, 0x7604, R4 ;  /* 0x00007604030f7816 */ /* 0x000fe40000000004 */
[----:B------:R-:W-:Y:S01]  /*13850*/  LOP3.LUT R0, R9, 0x70, R0, 0xf8, !PT ;  /* 0x0000007009007812 */ /* 0x000fe200078ef800 */
[----:B------:R-:W-:Y:S01]  /*13860*/  IMAD.SHL.U32 R7, R7, 0x800, RZ ;  /* 0x0000080007077824 */ /* 0x000fe200078e00ff */
[----:B------:R-:W-:Y:S02]  /*13870*/  SHF.R.U32.HI R3, RZ, 0x8, R51 ;  /* 0x00000008ff037819 */ /* 0x000fe40000011633 */
[----:B------:R-:W-:Y:S02]  /*13880*/  SHF.R.U32.HI R9, RZ, 0x3, R9 ;  /* 0x00000003ff097819 */ /* 0x000fe40000011609 */
[----:B------:R-:W-:Y:S02]  /*13890*/  LOP3.LUT R4, R51, 0xff, RZ, 0xc0, !PT ;  /* 0x000000ff33047812 */ /* 0x000fe400078ec0ff */
[----:B------:R-:W-:-:S02]  /*138a0*/  LOP3.LUT R3, R3, 0xff, RZ, 0xc0, !PT ;  /* 0x000000ff03037812 */ /* 0x000fc400078ec0ff */
[----:B------:R-:W-:Y:S02]  /*138b0*/  LOP3.LUT R0, R0, R9, RZ, 0x3c, !PT ;  /* 0x0000000900007212 */ /* 0x000fe400078e3cff */
[----:B------:R-:W-:Y:S02]  /*138c0*/  LOP3.LUT R9, R7, 0xffffc000, RZ, 0xc0, !PT ;  /* 0xffffc00007097812 */ /* 0x000fe400078ec0ff */
[----:B------:R-:W-:Y:S02]  /*138d0*/  PRMT R14, R3, 0x7604, R4 ;  /* 0x00007604030e7816 */ /* 0x000fe40000000004 */
[----:B------:R-:W-:Y:S02]  /*138e0*/  SHF.R.U32.HI R5, RZ, 0x8, R52 ;  /* 0x00000008ff057819 */ /* 0x000fe40000011634 */
[----:B------:R-:W-:Y:S02]  /*138f0*/  LOP3.LUT R6, R52, 0xff, RZ, 0xc0, !PT ;  /* 0x000000ff34067812 */ /* 0x000fe400078ec0ff */
[----:B------:R-:W-:-:S02]  /*13900*/  LOP3.LUT R5, R5, 0xff, RZ, 0xc0, !PT ;  /* 0x000000ff05057812 */ /* 0x000fc400078ec0ff */
[----:B------:R-:W-:Y:S02]  /*13910*/  SHF.R.U32.HI R28, RZ, 0x8, R55 ;  /* 0x00000008ff1c7819 */ /* 0x000fe40000011637 */
[----:B------:R-:W-:Y:S02]  /*13920*/  PRMT R27, R5, 0x7604, R6 ;  /* 0x00007604051b7816 */ /* 0x000fe40000000006 */
[----:B------:R-:W-:Y:S02]  /*13930*/  LOP3.LUT R24, R53, 0xff, RZ, 0xc0, !PT ;  /* 0x000000ff35187812 */ /* 0x000fe400078ec0ff */
[----:B------:R-:W-:Y:S02]  /*13940*/  LOP3.LUT R29, R55, 0xff, RZ, 0xc0, !PT ;  /* 0x000000ff371d7812 */ /* 0x000fe400078ec0ff */
[----:B------:R-:W-:Y:S02]  /*13950*/  LOP3.LUT R28, R28, 0xff, RZ, 0xc0, !PT ;  /* 0x000000ff1c1c7812 */ /* 0x000fe400078ec0ff */
[----:B------:R-:W-:-:S02]  /*13960*/  SHF.R.U32.HI R25, RZ, 0x8, R54 ;  /* 0x00000008ff197819 */ /* 0x000fc40000011636 */
[----:B------:R-:W-:Y:S02]  /*13970*/  PRMT R28, R28, 0x7604, R29 ;  /* 0x000076041c1c7816 */ /* 0x000fe4000000001d */
[----:B------:R-:W-:Y:S02]  /*13980*/  SHF.R.U32.HI R29, RZ, 0x10, R53 ;  /* 0x00000010ff1d7819 */ /* 0x000fe40000011635 */
[----:B------:R-:W-:Y:S02]  /*13990*/  LOP3.LUT R26, R54, 0xff, RZ, 0xc0, !PT ;  /* 0x000000ff361a7812 */ /* 0x000fe400078ec0ff */
[----:B------:R-:W-:Y:S02]  /*139a0*/  SHF.L.U32 R29, R29, 0x10, RZ ;  /* 0x000000101d1d7819 */ /* 0x000fe400000006ff */
[----:B------:R-:W-:Y:S02]  /*139b0*/  LOP3.LUT R25, R25, 0xff, RZ, 0xc0, !PT ;  /* 0x000000ff19197812 */ /* 0x000fe400078ec0ff */
[----:B------:R-:W-:-:S02]  /*139c0*/  SHF.R.U32.HI R59, RZ, 0x10, R55 ;  /* 0x00000010ff3b7819 */ /* 0x000fc40000011637 */
[----:B------:R-:W-:Y:S02]  /*139d0*/  LOP3.LUT R13, R13, 0xff0000, R48, 0xf8, !PT ;  /* 0x00ff00000d0d7812 */ /* 0x000fe400078ef830 */
[----:B------:R-:W-:Y:S01]  /*139e0*/  PRMT R57, R25, 0x7604, R26 ;  /* 0x0000760419397816 */ /* 0x000fe2000000001a */
[----:B------:R-:W-:Y:S01]  /*139f0*/  IMAD.U32 R59, R59, 0x10000, RZ ;  /* 0x000100003b3b7824 */ /* 0x000fe200078e00ff */
[----:B------:R-:W-:Y:S02]  /*13a00*/  SHF.R.U32.HI R25, RZ, 0x10, R51 ;  /* 0x00000010ff197819 */ /* 0x000fe40000011633 */
[----:B------:R-:W-:Y:S02]  /*13a10*/  LOP3.LUT R15, R15, 0xff0000, R50, 0xf8, !PT ;  /* 0x00ff00000f0f7812 */ /* 0x000fe400078ef832 */
        /* <DEDUP_REMOVED lines=10> */
[----:B--2---:R-:W-:Y:S02]  /*13ac0*/  IADD3 R3, R0, R9, R8 ;  /* 0x0000000900037210 */ /* 0x004fe40007ffe008 */
[----:B------:R-:W-:Y:S01]  /*13ad0*/  SHF.R.U32.HI R8, RZ, 0x8, R53 ;  /* 0x00000008ff087819 */ /* 0x000fe20000011635 */
[----:B---3--:R-:W0:Y:S02]  /*13ae0*/  LDS.128 R4, [R69+0x20400] ;  /* 0x0204000045047984 */ /* 0x008e240000000c00 */
[----:B------:R-:W-:Y:S01]  /*13af0*/  IMAD.IADD R0, R18, 0x1, R3 ;  /* 0x0000000112007824 */ /* 0x000fe200078e0203 */
[----:B------:R-:W-:-:S04]  /*13b00*/  LOP3.LUT R3, R8, 0xff, RZ, 0xc0, !PT ;  /* 0x000000ff08037812 */ /* 0x000fc800078ec0ff */
[----:B------:R-:W1:Y:S01]  /*13b10*/  LDS.128 R8, [R0+0x20400] ;  /* 0x0204000000087984 */ /* 0x000e620000000c00 */
[----:B------:R-:W-:Y:S02]  /*13b20*/  PRMT R24, R3, 0x7604, R24 ;  /* 0x0000760403187816 */ /* 0x000fe40000000018 */
[----:B------:R-:W-:Y:S02]  /*13b30*/  SHF.R.U32.HI R3, RZ, 0x10, R49 ;  /* 0x00000010ff037819 */ /* 0x000fe40000011631 */
[----:B------:R-:W-:Y:S02]  /*13b40*/  LOP3.LUT R31, R24, 0xff0000, R29, 0xf8, !PT ;  /* 0x00ff0000181f7812 */ /* 0x000fe400078ef81d */
[----:B------:R-:W-:Y:S01]  /*13b50*/  LOP3.LUT R29, R13, 0xff000000, R48, 0xf8, !PT ;  /* 0xff0000000d1d7812 */ /* 0x000fe200078ef830 */
[----:B------:R-:W-:Y:S01]  /*13b60*/  IMAD.U32 R3, R3, 0x10000, RZ ;  /* 0x0001000003037824 */ /* 0x000fe200078e00ff */
[----:B------:R-:W-:-:S04]  /*13b70*/  LOP3.LUT R53, R31, 0xff000000, R53, 0xf8, !PT ;  /* 0xff0000001f357812 */ /* 0x000fc800078ef835 */
[----:B------:R-:W-:-:S04]  /*13b80*/  LOP3.LUT R3, R12, 0xff0000, R3, 0xf8, !PT ;  /* 0x00ff00000c037812 */ /* 0x000fc800078ef803 */
[----:B------:R-:W-:Y:S02]  /*13b90*/  LOP3.LUT R48, R3, 0xff000000, R49, 0xf8, !PT ;  /* 0xff00000003307812 */ /* 0x000fe400078ef831 */
[-C--:B------:R-:W-:Y:S02]  /*13ba0*/  F2FP.F16.E4M3.UNPACK_B R49, R53.reuse ;  /* 0x00000035ff31723e */ /* 0x080fe400020006ff */
[-C--:B------:R-:W-:Y:S02]  /*13bb0*/  F2FP.F16.E4M3.UNPACK_B R30, R48.reuse ;  /* 0x00000030ff1e723e */ /* 0x080fe400020006ff */
[----:B------:R-:W-:Y:S01]  /*13bc0*/  F2FP.F16.E4M3.UNPACK_B R53, R53.H1 ;  /* 0x00000035ff35723e */ /* 0x000fe200030006ff */
[----:B------:R-:W-:Y:S01]  /*13bd0*/  HADD2.F32 R55, -RZ, R49.H0_H0 ;  /* 0x20000031ff377230 */ /* 0x000fe20000004100 */
[----:B------:R-:W-:Y:S01]  /*13be0*/  F2FP.F16.E4M3.UNPACK_B R48, R48.H1 ;  /* 0x00000030ff30723e */ /* 0x000fe200030006ff */
[----:B------:R-:W-:Y:S01]  /*13bf0*/  HADD2.F32 R31, -RZ, R30.H0_H0 ;  /* 0x2000001eff1f7230 */ /* 0x000fe20000004100 */
[----:B0-----:R-:W-:-:S02]  /*13c00*/  F2FP.F16.E4M3.UNPACK_B R12, R5 ;  /* 0x00000005ff0c723e */ /* 0x001fc400020006ff */
[-C--:B------:R-:W-:Y:S02]  /*13c10*/  F2FP.F16.E4M3.UNPACK_B R14, R7.reuse ;  /* 0x00000007ff0e723e */ /* 0x080fe400020006ff */
[----:B------:R-:W-:Y:S02]  /*13c20*/  F2FP.F16.E4M3.UNPACK_B R15, R7.H1 ;  /* 0x00000007ff0f723e */ /* 0x000fe400030006ff */
[-C--:B-1----:R-:W-:Y:S02]  /*13c30*/  F2FP.F16.E4M3.UNPACK_B R24, R9.reuse ;  /* 0x00000009ff18723e */ /* 0x082fe400020006ff */
[-C--:B------:R-:W-:Y:S02]  /*13c40*/  F2FP.F16.E4M3.UNPACK_B R7, R6.reuse ;  /* 0x00000006ff07723e */ /* 0x080fe400020006ff */
[----:B------:R-:W-:Y:S01]  /*13c50*/  F2FP.F16.E4M3.UNPACK_B R13, R6.H1 ;  /* 0x00000006ff0d723e */ /* 0x000fe200030006ff */
[----:B------:R-:W-:Y:S01]  /*13c60*/  HADD2.F32 R26, -RZ, R24.H0_H0 ;  /* 0x20000018ff1a7230 */ /* 0x000fe20000004100 */
[----:B------:R-:W-:Y:S01]  /*13c70*/  F2FP.F16.E4M3.UNPACK_B R25, R9.H1 ;  /* 0x00000009ff19723e */ /* 0x000fe200030006ff */
[----:B------:R-:W-:Y:S01]  /*13c80*/  HADD2.F32 R6, -RZ, R12.H0_H0 ;  /* 0x2000000cff067230 */ /* 0x000fe20000004100 */
[----:B------:R-:W-:Y:S01]  /*13c90*/  F2FP.F16.E4M3.UNPACK_B R27, R11 ;  /* 0x0000000bff1b723e */ /* 0x000fe200020006ff */
[----:B------:R-:W-:-:S02]  /*13ca0*/  HADD2.F32 R24, -RZ, R24.H1_H1 ;  /* 0x30000018ff187230 */ /* 0x000fc40000004100 */
[C---:B------:R-:W-:Y:S01]  /*13cb0*/  FMUL.FTZ R60, R26.reuse, R31 ;  /* 0x0000001f1a3c7220 */ /* 0x040fe20000410000 */
[----:B------:R-:W-:Y:S01]  /*13cc0*/  FMUL.FTZ R57, R26, R55 ;  /* 0x000000371a397220 */ /* 0x000fe20000410000 */
[----:B------:R-:W-:Y:S01]  /*13cd0*/  F2FP.F16.E4M3.UNPACK_B R28, R11.H1 ;  /* 0x0000000bff1c723e */ /* 0x000fe200030006ff */
[----:B------:R-:W-:Y:S02]  /*13ce0*/  HADD2.F32 R12, -RZ, R12.H1_H1 ;  /* 0x3000000cff0c7230 */ /* 0x000fe40000004100 */
[C---:B------:R-:W-:Y:S01]  /*13cf0*/  FFMA.FTZ R60, R6.reuse, R55, R60 ;  /* 0x00000037063c7223 */ /* 0x040fe2000001003c */
[----:B------:R-:W-:Y:S01]  /*13d00*/  FFMA.FTZ R58, R6, R31, -R57 ;  /* 0x0000001f063a7223 */ /* 0x000fe20000010839 */
[----:B------:R-:W-:Y:S01]  /*13d10*/  HADD2.F32 R55, -RZ, R49.H1_H1 ;  /* 0x30000031ff377230 */ /* 0x000fe20000004100 */
[-C--:B------:R-:W-:Y:S01]  /*13d20*/  F2FP.F16.E4M3.UNPACK_B R11, R10.reuse ;  /* 0x0000000aff0b723e */ /* 0x080fe200020006ff */
[----:B------:R-:W-:Y:S01]  /*13d30*/  HADD2.F32 R31, -RZ, R30.H1_H1 ;  /* 0x3000001eff1f7230 */ /* 0x000fe20000004100 */
[----:B------:R-:W-:Y:S01]  /*13d40*/  F2FP.F16.E4M3.UNPACK_B R26, R10.H1 ;  /* 0x0000000aff1a723e */ /* 0x000fe200030006ff */
[----:B------:R-:W-:Y:S01]  /*13d50*/  HADD2.F32 R57, -RZ, R53.H0_H0 ;  /* 0x20000035ff397230 */ /* 0x000fe20000004100 */
[----:B------:R-:W-:Y:S01]  /*13d60*/  F2FP.F16.E4M3.UNPACK_B R5, R5.H1 ;  /* 0x00000005ff05723e */ /* 0x000fe200030006ff */
[----:B------:R-:W-:-:S02]  /*13d70*/  HADD2.F32 R10, -RZ, R25.H0_H0 ;  /* 0x20000019ff0a7230 */ /* 0x000fc40000004100 */
[C---:B------:R-:W-:Y:S01]  /*13d80*/  FMUL.FTZ R61, R24.reuse, R55 ;  /* 0x00000037183d7220 */ /* 0x040fe20000410000 */
[----:B------:R-:W-:Y:S02]  /*13d90*/  HADD2.F32 R49, -RZ, R48.H0_H0 ;  /* 0x20000030ff317230 */ /* 0x000fe40000004100 */
[----:B------:R-:W-:Y:S01]  /*13da0*/  FMUL.FTZ R24, R24, R31 ;  /* 0x0000001f18187220 */ /* 0x000fe20000410000 */
[----:B------:R-:W-:Y:S02]  /*13db0*/  HADD2.F32 R6, -RZ, R5.H0_H0 ;  /* 0x20000005ff067230 */ /* 0x000fe40000004100 */
[----:B------:R-:W-:Y:S01]  /*13dc0*/  FMUL.FTZ R63, R10, R57 ;  /* 0x000000390a3f7220 */ /* 0x000fe20000410000 */
[----:B------:R-:W-:Y:S01]  /*13dd0*/  FFMA.FTZ R61, R12, R31, -R61 ;  /* 0x0000001f0c3d7223 */ /* 0x000fe2000001083d */
[----:B------:R-:W-:Y:S01]  /*13de0*/  FMUL.FTZ R10, R10, R49 ;  /* 0x000000310a0a7220 */ /* 0x000fe20000410000 */
[----:B------:R-:W-:Y:S01]  /*13df0*/  FFMA.FTZ R55, R12, R55, R24 ;  /* 0x000000370c377223 */ /* 0x000fe20000010018 */
[----:B------:R-:W-:Y:S01]  /*13e00*/  F2FP.F16.E4M3.UNPACK_B R30, R59 ;  /* 0x0000003bff1e723e */ /* 0x000fe200020006ff */
[C---:B------:R-:W-:Y:S01]  /*13e10*/  FFMA.FTZ R63, R6.reuse, R49, -R63 ;  /* 0x00000031063f7223 */ /* 0x040fe2000001083f */
[----:B------:R-:W-:Y:S01]  /*13e20*/  F2FP.F16.E4M3.UNPACK_B R12, R51 ;  /* 0x00000033ff0c723e */ /* 0x000fe200020006ff */
[----:B------:R-:W-:Y:S01]  /*13e30*/  FFMA.FTZ R57, R6, R57, R10 ;  /* 0x0000003906397223 */ /* 0x000fe2000001000a */
[----:B------:R-:W-:Y:S01]  /*13e40*/  HADD2.F32 R24, -RZ, R53.H1_H1 ;  /* 0x30000035ff187230 */ /* 0x000fe20000004100 */
[----:B------:R-:W-:Y:S01]  /*13e50*/  F2FP.F16.E4M3.UNPACK_B R59, R59.H1 ;  /* 0x0000003bff3b723e */ /* 0x000fe200030006ff */
[----:B------:R-:W-:Y:S01]  /*13e60*/  HADD2.F32 R25, -RZ, R25.H1_H1 ;  /* 0x30000019ff197230 */ /* 0x000fe20000004100 */
[----:B------:R-:W-:Y:S01]  /*13e70*/  F2FP.F16.E4M3.UNPACK_B R51, R51.H1 ;  /* 0x00000033ff33723e */ /* 0x000fe200030006ff */
[----:B------:R-:W-:Y:S01]  /*13e80*/  HADD2.F32 R49, -RZ, R30.H0_H0 ;  /* 0x2000001eff317230 */ /* 0x000fe20000004100 */
[----:B------:R-:W-:Y:S01]  /*13e90*/  F2FP.F16.E4M3.UNPACK_B R9, R8 ;  /* 0x00000008ff09723e */ /* 0x000fe200020006ff */
[----:B------:R-:W-:-:S02]  /*13ea0*/  HADD2.F32 R10, -RZ, R27.H0_H0 ;  /* 0x2000001bff0a7230 */ /* 0x000fc40000004100 */
[C---:B------:R-:W-:Y:S01]  /*13eb0*/  FMUL.FTZ R62, R25.reuse, R24 ;  /* 0x00000018193e7220 */ /* 0x040fe20000410000 */
[----:B------:R-:W-:Y:S01]  /*13ec0*/  HADD2.F32 R48, -RZ, R48.H1_H1 ;  /* 0x30000030ff307230 */ /* 0x000fe20000004100 */
[----:B------:R-:W-:Y:S01]  /*13ed0*/  F2FP.F16.E4M3.UNPACK_B R8, R8.H1 ;  /* 0x00000008ff08723e */ /* 0x000fe200030006ff */
[----:B------:R-:W-:Y:S02]  /*13ee0*/  HADD2.F32 R31, -RZ, R12.H0_H0 ;  /* 0x2000000cff1f7230 */ /* 0x000fe40000004100 */
[C---:B------:R-:W-:Y:S01]  /*13ef0*/  FMUL.FTZ R53, R10.reuse, R49 ;  /* 0x000000310a357220 */ /* 0x040fe20000410000 */
[----:B------:R-:W-:Y:S02]  /*13f00*/  HADD2.F32 R5, -RZ, R5.H1_H1 ;  /* 0x30000005ff057230 */ /* 0x000fe40000004100 */
[----:B------:R-:W-:Y:S01]  /*13f10*/  FMUL.FTZ R25, R25, R48 ;  /* 0x0000003019197220 */ /* 0x000fe20000410000 */
[----:B------:R-:W-:Y:S02]  /*13f20*/  HADD2.F32 R6, -RZ, R14.H0_H0 ;  /* 0x2000000eff067230 */ /* 0x000fe40000004100 */
[----:B------:R-:W-:Y:S01]  /*13f30*/  FMUL.FTZ R10, R10, R31 ;  /* 0x0000001f0a0a7220 */ /* 0x000fe20000410000 */
[----:B------:R-:W-:-:S02]  /*13f40*/  HADD2.F32 R30, -RZ, R30.H1_H1 ;  /* 0x3000001eff1e7230 */ /* 0x000fc40000004100 */
[C---:B------:R-:W-:Y:S01]  /*13f50*/  FFMA.FTZ R62, R5.reuse, R48, -R62 ;  /* 0x00000030053e7223 */ /* 0x040fe2000001083e */
[----:B------:R-:W-:Y:S01]  /*13f60*/  FFMA.FTZ R48, R5, R24, R25 ;  /* 0x0000001805307223 */ /* 0x000fe20000010019 */
[C---:B------:R-:W-:Y:S01]  /*13f70*/  FFMA.FTZ R53, R6.reuse, R31, -R53 ;  /* 0x0000001f06357223 */ /* 0x040fe20000010835 */
[----:B------:R-:W-:Y:S01]  /*13f80*/  FFMA.FTZ R64, R6, R49, R10 ;  /* 0x0000003106407223 */ /* 0x000fe2000001000a */
[----:B------:R-:W-:Y:S01]  /*13f90*/  HADD2.F32 R24, -RZ, R59.H0_H0 ;  /* 0x2000003bff187230 */ /* 0x000fe20000004100 */
[-C--:B------:R-:W-:Y:S01]  /*13fa0*/  F2FP.F16.E4M3.UNPACK_B R3, R4.reuse ;  /* 0x00000004ff03723e */ /* 0x080fe200020006ff */
[----:B------:R-:W-:Y:S01]  /*13fb0*/  HADD2.F32 R6, -RZ, R28.H0_H0 ;  /* 0x2000001cff067230 */ /* 0x000fe20000004100 */
[----:B------:R-:W-:Y:S01]  /*13fc0*/  F2FP.F16.E4M3.UNPACK_B R4, R4.H1 ;  /* 0x00000004ff04723e */ /* 0x000fe200030006ff */
[----:B------:R-:W-:Y:S02]  /*13fd0*/  HADD2.F32 R27, -RZ, R27.H1_H1 ;  /* 0x3000001bff1b7230 */ /* 0x000fe40000004100 */
        /* <DEDUP_REMOVED lines=8> */
[----:B------:R-:W-:-:S02]  /*14060*/  HADD2.F32 R51, -RZ, R51.H1_H1 ;  /* 0x30000033ff337230 */ /* 0x000fc40000004100 */
[C---:B------:R-:W-:Y:S01]  /*14070*/  FFMA.FTZ R68, R5.reuse, R10, -R68 ;  /* 0x0000000a05447223 */ /* 0x040fe20000010844 */
[-C--:B------:R-:W-:Y:S01]  /*14080*/  F2FP.F16.E4M3.UNPACK_B R10, R29.reuse.H1 ;  /* 0x0000001dff0a723e */ /* 0x080fe200030006ff */
[C---:B------:R-:W-:Y:S01]  /*14090*/  FFMA.FTZ R66, R14.reuse, R12, -R25 ;  /* 0x0000000c0e427223 */ /* 0x040fe20000010819 */
[----:B------:R-:W-:Y:S01]  /*140a0*/  FFMA.FTZ R65, R14, R30, R27 ;  /* 0x0000001e0e417223 */ /* 0x000fe2000001001b */
[----:B------:R-:W-:Y:S01]  /*140b0*/  F2FP.F16.E4M3.UNPACK_B R14, R52.H1 ;  /* 0x00000034ff0e723e */ /* 0x000fe200030006ff */
[----:B------:R-:W-:Y:S02]  /*140c0*/  HADD2.F32 R59, -RZ, R59.H1_H1 ;  /* 0x3000003bff3b7230 */ /* 0x000fe40000004100 */
[----:B------:R-:W-:Y:S01]  /*140d0*/  FFMA.FTZ R67, R5, R24, R31 ;  /* 0x0000001805437223 */ /* 0x000fe2000001001f */
        /* <DEDUP_REMOVED lines=8> */
[----:B------:R-:W-:Y:S02]  /*14160*/  HADD2.F32 R15, -RZ, R15.H1_H1 ;  /* 0x3000000fff0f7230 */ /* 0x000fe40000004100 */
[C---:B------:R-:W-:Y:S01]  /*14170*/  FMUL.FTZ R25, R6.reuse, R12 ;  /* 0x0000000c06197220 */ /* 0x040fe20000410000 */
[----:B------:R-:W-:Y:S02]  /*14180*/  HADD2.F32 R5, -RZ, R4.H0_H0 ;  /* 0x20000004ff057230 */ /* 0x000fe40000004100 */
[----:B------:R-:W-:Y:S01]  /*14190*/  FMUL.FTZ R28, R6, R24 ;  /* 0x00000018061c7220 */ /* 0x000fe20000410000 */
[----:B------:R-:W-:-:S02]  /*141a0*/  HADD2.F32 R8, -RZ, R8.H1_H1 ;  /* 0x30000008ff087230 */ /* 0x000fc40000004100 */
[C---:B------:R-:W-:Y:S01]  /*141b0*/  FFMA.FTZ R51, R15.reuse, R51, -R30 ;  /* 0x000000330f337223 */ /* 0x040fe2000001081e */
[----:B------:R-:W-:Y:S01]  /*141c0*/  FFMA.FTZ R70, R15, R59, R70 ;  /* 0x0000003b0f467223 */ /* 0x000fe20000010046 */
[C---:B------:R-:W-:Y:S01]  /*141d0*/  FFMA.FTZ R24, R5.reuse, R24, R25 ;  /* 0x0000001805187223 */ /* 0x040fe20000010019 */
[----:B------:R-:W-:Y:S02]  /*141e0*/  HADD2.F32 R25, -RZ, R14.H1_H1 ;  /* 0x3000000eff197230 */ /* 0x000fe40000004100 */
[----:B------:R-:W-:Y:S01]  /*141f0*/  FFMA.FTZ R28, R5, R12, -R28 ;  /* 0x0000000c051c7223 */ /* 0x000fe2000001081c */
[----:B------:R-:W-:Y:S01]  /*14200*/  HADD2.F32 R15, -RZ, R10.H1_H1 ;  /* 0x3000000aff0f7230 */ /* 0x000fe20000004100 */
[----:B------:R-:W-:Y:S01]  /*14210*/  F2FP.F16.E4M3.UNPACK_B R10, R54.H1 ;  /* 0x00000036ff0a723e */ /* 0x000fe200030006ff */
        /* <DEDUP_REMOVED lines=11> */
[----:B------:R-:W-:Y:S01]  /*142d0*/  F2FP.F16.E4M3.UNPACK_B R54, R54 ;  /* 0x00000036ff36723e */ /* 0x000fe200020006ff */
        /* <DEDUP_REMOVED lines=24> */
[-C--:B------:R-:W-:Y:S01]  /*14460*/  FMUL.FTZ R9, R26, R5.reuse ;  /* 0x000000051a097220 */ /* 0x080fe20000410000 */
[----:B------:R-:W-:Y:S02]  /*14470*/  FFMA.FTZ R26, R3, R8, R4 ;  /* 0x00000008031a7223 */ /* 0x000fe40000010004 */
        /* <DEDUP_REMOVED lines=36> */
.L_x_2348:
[----:B------:R-:W-:Y:S05]  /*146c0*/  BSYNC B1 ;  /* 0x0000000000017941 */ /* 0x000fea0003800000 */
.L_x_2347:
[----:B------:R-:W-:Y:S04]  /*146d0*/  BSSY B1, `(.L_x_2349) ;  /* 0x0000105000017945 */ /* 0x000fe80003800000 */
[----:B------:R-:W-:Y:S05]  /*146e0*/  @P1 BRA `(.L_x_2350) ;  /* 0x00000010000c1947 */ /* 0x000fea0003800000 */
[----:B-12---:R-:W2:Y:S04]  /*146f0*/  LDL R11, [R1+0x2c] ;  /* 0x00002c00010b7983 */ /* 0x006ea80000100800 */
[----:B------:R-:W3:Y:S01]  /*14700*/  LDL R61, [R1+0x54] ;  /* 0x00005400013d7983 */ /* 0x000ee20000100800 */
[----:B------:R-:W-:Y:S01]  /*14710*/  LEA.HI R7, R21, R20, RZ, 0x1c ;  /* 0x0000001415077211 */ /* 0x000fe200078fe0ff */
[----:B------:R-:W-:Y:S01]  /*14720*/  IMAD.SHL.U32 R4, R233, 0x80, RZ ;  /* 0x00000080e9047824 */ /* 0x000fe200078e00ff */
[----:B-----5:R-:W-:Y:S02]  /*14730*/  SHF.R.U32.HI R6, RZ, 0x8, R33 ;  /* 0x00000008ff067819 */ /* 0x020fe40000011621 */
[----:B------:R-:W-:Y:S01]  /*14740*/  SHF.R.U32.HI R0, RZ, 0x8, R32 ;  /* 0x00000008ff007819 */ /* 0x000fe20000011620 */
[----:B------:R-:W-:Y:S01]  /*14750*/  IMAD.SHL.U32 R8, R7, 0x10, RZ ;  /* 0x0000001007087824 */ /* 0x000fe200078e00ff */
[----:B------:R-:W-:-:S02]  /*14760*/  SHF.R.S32.HI R10, RZ, 0x1f, R7 ;  /* 0x0000001fff0a7819 */ /* 0x000fc40000011407 */
[----:B------:R-:W-:Y:S02]  /*14770*/  LOP3.LUT R5, R33, 0xff, RZ, 0xc0, !PT ;  /* 0x000000ff21057812 */ /* 0x000fe400078ec0ff */
[----:B------:R-:W-:Y:S02]  /*14780*/  LOP3.LUT R6, R6, 0xff, RZ, 0xc0, !PT ;  /* 0x000000ff06067812 */ /* 0x000fe400078ec0ff */
[----:B------:R-:W-:Y:S02]  /*14790*/  LOP3.LUT R9, R4, 0x380, RZ, 0xc0, !PT ;  /* 0x0000038004097812 */ /* 0x000fe400078ec0ff */
[----:B0-----:R-:W-:Y:S02]  /*147a0*/  LOP3.LUT R3, R32, 0xff, RZ, 0xc0, !PT ;  /* 0x000000ff20037812 */ /* 0x001fe400078ec0ff */
[----:B------:R-:W-:Y:S02]  /*147b0*/  LOP3.LUT R4, R0, 0xff, RZ, 0xc0, !PT ;  /* 0x000000ff00047812 */ /* 0x000fe400078ec0ff */
[----:B------:R-:W-:-:S02]  /*147c0*/  LEA.HI R10, R10, R7, RZ, 0x3 ;  /* 0x000000070a0a7211 */ /* 0x000fc400078f18ff */
[----:B------:R-:W-:Y:S02]  /*147d0*/  PRMT R14, R6, 0x7604, R5 ;  /* 0x00007604060e7816 */ /* 0x000fe40000000005 */
[----:B------:R-:W-:Y:S01]  /*147e0*/  SHF.R.U32.HI R6, RZ, 0x8, R35 ;  /* 0x00000008ff067819 */ /* 0x000fe20000011623 */
[----:B------:R-:W-:Y:S01]  /*147f0*/  IMAD.SHL.U32 R10, R10, 0x800, RZ ;  /* 0x000008000a0a7824 */ /* 0x000fe200078e00ff */
[----:B------:R-:W-:Y:S02]  /*14800*/  LOP3.LUT R0, R9, 0x70, R8, 0xf8, !PT ;  /* 0x0000007009007812 */ /* 0x000fe400078ef808 */
[----:B------:R-:W-:Y:S02]  /*14810*/  PRMT R12, R4, 0x7604, R3 ;  /* 0x00007604040c7816 */ /* 0x000fe40000000003 */
[----:B------:R-:W-:Y:S02]  /*14820*/  SHF.R.U32.HI R9, RZ, 0x3, R9 ;  /* 0x00000003ff097819 */ /* 0x000fe40000011609 */
[----:B------:R-:W-:-:S02]  /*14830*/  SHF.R.U32.HI R4, RZ, 0x8, R34 ;  /* 0x00000008ff047819 */ /* 0x000fc40000011622 */
[----:B------:R-:W-:Y:S02]  /*14840*/  LOP3.LUT R5, R35, 0xff, RZ, 0xc0, !PT ;  /* 0x000000ff23057812 */ /* 0x000fe400078ec0ff */
[----:B------:R-:W-:Y:S02]  /*14850*/  LOP3.LUT R6, R6, 0xff, RZ, 0xc0, !PT ;  /* 0x000000ff06067812 */ /* 0x000fe400078ec0ff */
[----:B------:R-:W-:Y:S02]  /*14860*/  LOP3.LUT R0, R0, R9, RZ, 0x3c, !PT ;  /* 0x0000000900007212 */ /* 0x000fe400078e3cff */
[----:B------:R-:W-:Y:S02]  /*14870*/  LOP3.LUT R3, R34, 0xff, RZ, 0xc0, !PT ;  /* 0x000000ff22037812 */ /* 0x000fe400078ec0ff */
[----:B------:R-:W-:Y:S02]  /*14880*/  SHF.R.U32.HI R8, RZ, 0x8, R40 ;  /* 0x00000008ff087819 */ /* 0x000fe40000011628 */
[----:B------:R-:W-:-:S02]  /*14890*/  LOP3.LUT R4, R4, 0xff, RZ, 0xc0, !PT ;  /* 0x000000ff04047812 */ /* 0x000fc400078ec0ff */
[----:B------:R-:W-:Y:S02]  /*148a0*/  LOP3.LUT R9, R10, 0xffffc000, RZ, 0xc0, !PT ;  /* 0xffffc0000a097812 */ /* 0x000fe400078ec0ff */
[----:B------:R-:W-:Y:S02]  /*148b0*/  PRMT R26, R6, 0x7604, R5 ;  /* 0x00007604061a7816 */ /* 0x000fe40000000005 */
[----:B------:R-:W-:Y:S02]  /*148c0*/  SHF.R.U32.HI R5, RZ, 0x8, R41 ;  /* 0x00000008ff057819 */ /* 0x000fe40000011629 */
[----:B------:R-:W-:Y:S02]  /*148d0*/  LOP3.LUT R7, R40, 0xff, RZ, 0xc0, !PT ;  /* 0x000000ff28077812 */ /* 0x000fe400078ec0ff */
[----:B------:R-:W-:Y:S02]  /*148e0*/  LOP3.LUT R8, R8, 0xff, RZ, 0xc0, !PT ;  /* 0x000000ff08087812 */ /* 0x000fe400078ec0ff */
[----:B------:R-:W-:-:S02]  /*148f0*/  PRMT R24, R4, 0x7604, R3 ;  /* 0x0000760404187816 */ /* 0x000fc40000000003 */
[----:B------:R-:W-:Y:S02]  /*14900*/  SHF.R.U32.HI R6, RZ, 0x8, R42 ;  /* 0x00000008ff067819 */ /* 0x000fe4000001162a */
[----:B------:R-:W-:Y:S02]  /*14910*/  LOP3.LUT R5, R5, 0xff, RZ, 0xc0, !PT ;  /* 0x000000ff05057812 */ /* 0x000fe400078ec0ff */
[----:B------:R-:W-:Y:S02]  /*14920*/  SHF.R.U32.HI R13, RZ, 0x8, R43 ;  /* 0x00000008ff0d7819 */ /* 0x000fe4000001162b */
[----:B------:R-:W-:Y:S02]  /*14930*/  PRMT R27, R8, 0x7604, R7 ;  /* 0x00007604081b7816 */ /* 0x000fe40000000007 */
[----:B------:R-:W-:Y:S02]  /*14940*/  LOP3.LUT R7, R6, 0xff, RZ, 0xc0, !PT ;  /* 0x000000ff06077812 */ /* 0x000fe400078ec0ff */
[----:B------:R-:W-:-:S02]  /*14950*/  LOP3.LUT R4, R42, 0xff, RZ, 0xc0, !PT ;  /* 0x000000ff2a047812 */ /* 0x000fc400078ec0ff */
[----:B------:R-:W-:Y:S02]  /*14960*/  LOP3.LUT R6, R43, 0xff, RZ, 0xc0, !PT ;  /* 0x000000ff2b067812 */ /* 0x000fe400078ec0ff */
[----:B------:R-:W-:Y:S02]  /*14970*/  LOP3.LUT R13, R13, 0xff, RZ, 0xc0, !PT ;  /* 0x000000ff0d0d7812 */ /* 0x000fe400078ec0ff */
[----:B------:R-:W-:Y:S02]  /*14980*/  PRMT R31, R7, 0x7604, R4 ;  /* 0x00007604071f7816 */ /* 0x000fe40000000004 */
[----:B------:R-:W-:Y:S02]  /*14990*/  PRMT R49, R13, 0x7604, R6 ;  /* 0x000076040d317816 */ /* 0x000fe40000000006 */
[----:B------:R-:W-:Y:S02]  /*149a0*/  SHF.R.U32.HI R15, RZ, 0x10, R34 ;  /* 0x00000010ff0f7819 */ /* 0x000fe40000011622 */
[----:B------:R-:W-:-:S02]  /*149b0*/  SHF.R.U32.HI R13, RZ, 0x10, R33 ;  /* 0x00000010ff0d7819 */ /* 0x000fc40000011621 */
[----:B------:R-:W-:Y:S02]  /*149c0*/  LOP3.LUT R15, R15, 0xff, RZ, 0xc0, !PT ;  /* 0x000000ff0f0f7812 */ /* 0x000fe400078ec0ff */
[----:B------:R-:W-:Y:S02]  /*149d0*/  LOP3.LUT R13, R13, 0xff, RZ, 0xc0, !PT ;  /* 0x000000ff0d0d7812 */ /* 0x000fe400078ec0ff */
[----:B------:R-:W-:Y:S02]  /*149e0*/  PRMT R15, R15, 0x7054, R24 ;  /* 0x000070540f0f7816 */ /* 0x000fe40000000018 */
[----:B------:R-:W-:Y:S02]  /*149f0*/  SHF.R.U32.HI R25, RZ, 0x10, R35 ;  /* 0x00000010ff197819 */ /* 0x000fe40000011623 */
[----:B------:R-:W-:Y:S02]  /*14a00*/  PRMT R13, R13, 0x7054, R14 ;  /* 0x000070540d0d7816 */ /* 0x000fe4000000000e */
[----:B------:R-:W-:-:S02]  /*14a10*/  SHF.R.U32.HI R24, RZ, 0x10, R42 ;  /* 0x00000010ff187819 */ /* 0x000fc4000001162a */
[----:B------:R-:W-:Y:S02]  /*14a20*/  SHF.R.U32.HI R14, RZ, 0x10, R41 ;  /* 0x00000010ff0e7819 */ /* 0x000fe40000011629 */
[----:B------:R-:W-:Y:S02]  /*14a30*/  LOP3.LUT R25, R25, 0xff, RZ, 0xc0, !PT ;  /* 0x000000ff19197812 */ /* 0x000fe400078ec0ff */
[----:B------:R-:W-:Y:S02]  /*14a40*/  LOP3.LUT R24, R24, 0xff, RZ, 0xc0, !PT ;  /* 0x000000ff18187812 */ /* 0x000fe400078ec0ff */
[----:B------:R-:W-:Y:S02]  /*14a50*/  LOP3.LUT R14, R14, 0xff, RZ, 0xc0, !PT ;  /* 0x000000ff0e0e7812 */ /* 0x000fe400078ec0ff */
[----:B------:R-:W-:Y:S02]  /*14a60*/  PRMT R25, R25, 0x7054, R26 ;  /* 0x0000705419197816 */ /* 0x000fe4000000001a */
[----:B------:R-:W-:-:S02]  /*14a70*/  PRMT R31, R24, 0x7054, R31 ;  /* 0x00007054181f7816 */ /* 0x000fc4000000001f */
[----:B------:R-:W-:Y:S02]  /*14a80*/  SHF.R.U32.HI R26, RZ, 0x10, R43 ;  /* 0x00000010ff1a7819 */ /* 0x000fe4000001162b */
[----:B------:R-:W-:Y:S02]  /*14a90*/  LOP3.LUT R48, R31, 0xff000000, R42, 0xf8, !PT ;  /* 0xff0000001f307812 */ /* 0x000fe400078ef82a */
[----:B------:R-:W-:Y:S02]  /*14aa0*/  LOP3.LUT R26, R26, 0xff, RZ, 0xc0, !PT ;  /* 0x000000ff1a1a7812 */ /* 0x000fe400078ec0ff */
[----:B------:R-:W-:Y:S02]  /*14ab0*/  LOP3.LUT R34, R15, 0xff000000, R34, 0xf8, !PT ;  /* 0xff0000000f227812 */ /* 0x000fe400078ef822 */
[----:B------:R-:W-:Y:S02]  /*14ac0*/  PRMT R49, R26, 0x7054, R49 ;  /* 0x000070541a317816 */ /* 0x000fe40000000031 */
[----:B------:R-:W-:-:S02]  /*14ad0*/  LOP3.LUT R35, R25, 0xff000000, R35, 0xf8, !PT ;  /* 0xff00000019237812 */ /* 0x000fc400078ef823 */
[----:B------:R-:W-:Y:S02]  /*14ae0*/  LOP3.LUT R50, R49, 0xff000000, R43, 0xf8, !PT ;  /* 0xff00000031327812 */ /* 0x000fe400078ef82b */
[----:B--2---:R-:W-:Y:S02]  /*14af0*/  IADD3 R3, R0, R9, R11 ;  /* 0x0000000900037210 */ /* 0x004fe40007ffe00b */
[----:B------:R-:W-:Y:S01]  /*14b00*/  LOP3.LUT R0, R41, 0xff, RZ, 0xc0, !PT ;  /* 0x000000ff29007812 */ /* 0x000fe200078ec0ff */
[----:B---3--:R-:W0:Y:S03]  /*14b10*/  LDS.128 R8, [R61+0x20400] ;  /* 0x020400003d087984 */ /* 0x008e260000000c00 */
[----:B------:R-:W-:Y:S01]  /*14b20*/  PRMT R29, R5, 0x7604, R0 ;  /* 0x00007604051d7816 */ /* 0x000fe20000000000 */
[----:B------:R-:W-:Y:S01]  /*14b30*/  IMAD.IADD R0, R18, 0x1, R3 ;  /* 0x0000000112007824 */ /* 0x000fe200078e0203 */
[----:B------:R-:W-:-:S02]  /*14b40*/  SHF.R.U32.HI R3, RZ, 0x10, R32 ;  /* 0x00000010ff037819 */ /* 0x000fc40000011620 */
[----:B------:R-:W-:Y:S02]  /*14b50*/  PRMT R29, R14, 0x7054, R29 ;  /* 0x000070540e1d7816 */ /* 0x000fe4000000001d */
[----:B------:R-:W1:Y:S01]  /*14b60*/  LDS.128 R4, [R0+0x20400] ;  /* 0x0204000000047984 */ /* 0x000e620000000c00 */
[----:B------:R-:W-:Y:S02]  /*14b70*/  LOP3.LUT R3, R3, 0xff, RZ, 0xc0, !PT ;  /* 0x000000ff03037812 */ /* 0x000fe400078ec0ff */
[----:B------:R-:W-:Y:S02]  /*14b80*/  LOP3.LUT R41, R29, 0xff000000, R41, 0xf8, !PT ;  /* 0xff0000001d297812 */ /* 0x000fe400078ef829 */
[----:B------:R-:W-:Y:S02]  /*14b90*/  PRMT R3, R3, 0x7054, R12 ;  /* 0x0000705403037816 */ /* 0x000fe4000000000c */
[----:B------:R-:W-:Y:S02]  /*14ba0*/  SHF.R.U32.HI R12, RZ, 0x10, R40 ;  /* 0x00000010ff0c7819 */ /* 0x000fe40000011628 */
[----:B------:R-:W-:-:S02]  /*14bb0*/  LOP3.LUT R30, R3, 0xff000000, R32, 0xf8, !PT ;  /* 0xff000000031e7812 */ /* 0x000fc400078ef820 */
[----:B------:R-:W-:Y:S02]  /*14bc0*/  LOP3.LUT R32, R13, 0xff000000, R33, 0xf8, !PT ;  /* 0xff0000000d207812 */ /* 0x000fe400078ef821 */
[----:B------:R-:W-:Y:S02]  /*14bd0*/  LOP3.LUT R12, R12, 0xff, RZ, 0xc0, !PT ;  /* 0x000000ff0c0c7812 */ /* 0x000fe400078ec0ff */
[-C--:B------:R-:W-:Y:S02]  /*14be0*/  F2FP.F16.E4M3.UNPACK_B R31, R32.reuse ;  /* 0x00000020ff1f723e */ /* 0x080fe400020006ff */
[----:B------:R-:W-:Y:S02]  /*14bf0*/  PRMT R27, R12, 0x7054, R27 ;  /* 0x000070540c1b7816 */ /* 0x000fe4000000001b */
[-C--:B------:R-:W-:Y:S01]  /*14c00*/  F2FP.F16.E4M3.UNPACK_B R42, R41.reuse ;  /* 0x00000029ff2a723e */ /* 0x080fe200020006ff */
[--C-:B------:R-:W-:Y:S01]  /*14c10*/  HADD2.F32 R33, -RZ, R31.reuse.H0_H0 ;  /* 0x2000001fff217230 */ /* 0x100fe20000004100 */
[----:B------:R-:W-:Y:S01]  /*14c20*/  F2FP.F16.E4M3.UNPACK_B R41, R41.H1 ;  /* 0x00000029ff29723e */ /* 0x000fe200030006ff */
[----:B------:R-:W-:Y:S01]  /*14c30*/  HADD2.F32 R31, -RZ, R31.H1_H1 ;  /* 0x3000001fff1f7230 */ /* 0x000fe20000004100 */
[----:B------:R-:W-:Y:S01]  /*14c40*/  F2FP.F16.E4M3.UNPACK_B R32, R32.H1 ;  /* 0x00000020ff20723e */ /* 0x000fe200030006ff */
[----:B------:R-:W-:Y:S01]  /*14c50*/  HADD2.F32 R43, -RZ, R42.H0_H0 ;  /* 0x2000002aff2b7230 */ /* 0x000fe20000004100 */
[----:B------:R-:W-:-:S02]  /*14c60*/  LOP3.LUT R40, R27, 0xff000000, R40, 0xf8, !PT ;  /* 0xff0000001b287812 */ /* 0x000fc400078ef828 */
[----:B0-----:R-:W-:Y:S02]  /*14c70*/  F2FP.F16.E4M3.UNPACK_B R12, R9 ;  /* 0x00000009ff0c723e */ /* 0x001fe400020006ff */
[-C--:B------:R-:W-:Y:S02]  /*14c80*/  F2FP.F16.E4M3.UNPACK_B R14, R11.reuse ;  /* 0x0000000bff0e723e */ /* 0x080fe400020006ff */
[----:B------:R-:W-:Y:S02]  /*14c90*/  F2FP.F16.E4M3.UNPACK_B R15, R11.H1 ;  /* 0x0000000bff0f723e */ /* 0x000fe400030006ff */
[-C--:B------:R-:W-:Y:S02]  /*14ca0*/  F2FP.F16.E4M3.UNPACK_B R11, R10.reuse ;  /* 0x0000000aff0b723e */ /* 0x080fe400020006ff */
[-C--:B-1----:R-:W-:Y:S02]  /*14cb0*/  F2FP.F16.E4M3.UNPACK_B R24, R5.reuse ;  /* 0x00000005ff18723e */ /* 0x082fe400020006ff */
[----:B------:R-:W-:Y:S01]  /*14cc0*/  F2FP.F16.E4M3.UNPACK_B R13, R10.H1 ;  /* 0x0000000aff0d723e */ /* 0x000fe200030006ff */
[----:B------:R-:W-:Y:S01]  /*14cd0*/  HADD2.F32 R10, -RZ, R12.H0_H0 ;  /* 0x2000000cff0a7230 */ /* 0x000fe20000004100 */
[----:B------:R-:W-:Y:S01]  /*14ce0*/  F2FP.F16.E4M3.UNPACK_B R25, R5.H1 ;  /* 0x00000005ff19723e */ /* 0x000fe200030006ff */
[--C-:B------:R-:W-:Y:S01]  /*14cf0*/  HADD2.F32 R26, -RZ, R24.reuse.H0_H0 ;  /* 0x20000018ff1a7230 */ /* 0x100fe20000004100 */
[-C--:B------:R-:W-:Y:S01]  /*14d00*/  F2FP.F16.E4M3.UNPACK_B R28, R7.reuse ;  /* 0x00000007ff1c723e */ /* 0x080fe200020006ff */
[----:B------:R-:W-:Y:S01]  /*14d10*/  HADD2.F32 R24, -RZ, R24.H1_H1 ;  /* 0x30000018ff187230 */ /* 0x000fe20000004100 */
[----:B------:R-:W-:Y:S01]  /*14d20*/  F2FP.F16.E4M3.UNPACK_B R29, R7.H1 ;  /* 0x00000007ff1d723e */ /* 0x000fe200030006ff */
[----:B------:R-:W-:Y:S01]  /*14d30*/  HADD2.F32 R12, -RZ, R12.H1_H1 ;  /* 0x3000000cff0c7230 */ /* 0x000fe20000004100 */
[-C--:B------:R-:W-:Y:S01]  /*14d40*/  F2FP.F16.E4M3.UNPACK_B R5, R4.reuse ;  /* 0x00000004ff05723e */ /* 0x080fe200020006ff */
[C---:B------:R-:W-:Y:S01]  /*14d50*/  FMUL.FTZ R49, R26.reuse, R43 ;  /* 0x0000002b1a317220 */ /* 0x040fe20000410000 */
[----:B------:R-:W-:Y:S01]  /*14d60*/  F2FP.F16.E4M3.UNPACK_B R7, R4.H1 ;  /* 0x00000004ff07723e */ /* 0x000fe200030006ff */
[-C--:B------:R-:W-:Y:S01]  /*14d70*/  FMUL.FTZ R4, R26, R33.reuse ;  /* 0x000000211a047220 */ /* 0x080fe20000410000 */
[-C--:B------:R-:W-:Y:S01]  /*14d80*/  F2FP.F16.E4M3.UNPACK_B R26, R6.reuse ;  /* 0x00000006ff1a723e */ /* 0x080fe200020006ff */
[C---:B------:R-:W-:Y:S01]  /*14d90*/  FFMA.FTZ R51, R10.reuse, R33, -R49 ;  /* 0x000000210a337223 */ /* 0x040fe20000010831 */
[----:B------:R-:W-:Y:S01]  /*14da0*/  F2FP.F16.E4M3.UNPACK_B R27, R6.H1 ;  /* 0x00000006ff1b723e */ /* 0x000fe200030006ff */
[----:B------:R-:W-:Y:S01]  /*14db0*/  FFMA.FTZ R52, R10, R43, R4 ;  /* 0x0000002b0a347223 */ /* 0x000fe20000010004 */
[----:B------:R-:W-:Y:S01]  /*14dc0*/  HADD2.F32 R43, -RZ, R42.H1_H1 ;  /* 0x3000002aff2b7230 */ /* 0x000fe20000004100 */
[----:B------:R-:W-:Y:S01]  /*14dd0*/  F2FP.F16.E4M3.UNPACK_B R9, R9.H1 ;  /* 0x00000009ff09723e */ /* 0x000fe200030006ff */
[----:B------:R-:W-:Y:S01]  /*14de0*/  HADD2.F32 R49, -RZ, R41.H0_H0 ;  /* 0x20000029ff317230 */ /* 0x000fe20000004100 */
[----:B------:R-:W-:Y:S01]  /*14df0*/  F2FP.F16.E4M3.UNPACK_B R10, R35 ;  /* 0x00000023ff0a723e */ /* 0x000fe200020006ff */
[----:B------:R-:W-:-:S02]  /*14e00*/  HADD2.F32 R6, -RZ, R25.H0_H0 ;  /* 0x20000019ff067230 */ /* 0x000fc40000004100 */
[C---:B------:R-:W-:Y:S01]  /*14e10*/  FMUL.FTZ R53, R24.reuse, R43 ;  /* 0x0000002b18357220 */ /* 0x040fe20000410000 */
[----:B------:R-:W-:Y:S02]  /*14e20*/  HADD2.F32 R33, -RZ, R32.H0_H0 ;  /* 0x20000020ff217230 */ /* 0x000fe40000004100 */
[----:B------:R-:W-:Y:S01]  /*14e30*/  FMUL.FTZ R24, R24, R31 ;  /* 0x0000001f18187220 */ /* 0x000fe20000410000 */
[----:B------:R-:W-:Y:S02]  /*14e40*/  HADD2.F32 R4, -RZ, R9.H0_H0 ;  /* 0x20000009ff047230 */ /* 0x000fe40000004100 */
[----:B------:R-:W-:Y:S01]  /*14e50*/  FMUL.FTZ R55, R6, R49 ;  /* 0x0000003106377220 */ /* 0x000fe20000410000 */
[C---:B------:R-:W-:Y:S01]  /*14e60*/  FFMA.FTZ R42, R12.reuse, R31, -R53 ;  /* 0x0000001f0c2a7223 */ /* 0x040fe20000010835 */
[----:B------:R-:W-:Y:S01]  /*14e70*/  FFMA.FTZ R43, R12, R43, R24 ;  /* 0x0000002b0c2b7223 */ /* 0x000fe20000010018 */
[-C--:B------:R-:W-:Y:S01]  /*14e80*/  FMUL.FTZ R6, R6, R33.reuse ;  /* 0x0000002106067220 */ /* 0x080fe20000410000 */
[----:B------:R-:W-:Y:S01]  /*14e90*/  F2FP.F16.E4M3.UNPACK_B R24, R50 ;  /* 0x00000032ff18723e */ /* 0x000fe200020006ff */
[----:B------:R-:W-:Y:S01]  /*14ea0*/  FFMA.FTZ R55, R4, R33, -R55 ;  /* 0x0000002104377223 */ /* 0x000fe20000010837 */
[----:B------:R-:W-:-:S02]  /*14eb0*/  HADD2.F32 R12, -RZ, R41.H1_H1 ;  /* 0x30000029ff0c7230 */ /* 0x000fc40000004100 */
[----:B------:R-:W-:Y:S01]  /*14ec0*/  FFMA.FTZ R49, R4, R49, R6 ;  /* 0x0000003104317223 */ /* 0x000fe20000010006 */
[----:B------:R-:W-:Y:S01]  /*14ed0*/  HADD2.F32 R6, -RZ, R28.H0_H0 ;  /* 0x2000001cff067230 */ /* 0x000fe20000004100 */
[----:B------:R-:W-:Y:S01]  /*14ee0*/  F2FP.F16.E4M3.UNPACK_B R50, R50.H1 ;  /* 0x00000032ff32723e */ /* 0x000fe200030006ff */
[----:B------:R-:W-:Y:S01]  /*14ef0*/  HADD2.F32 R33, -RZ, R24.H0_H0 ;  /* 0x20000018ff217230 */ /* 0x000fe20000004100 */
[----:B------:R-:W-:Y:S01]  /*14f00*/  F2FP.F16.E4M3.UNPACK_B R35, R35.H1 ;  /* 0x00000023ff23723e */ /* 0x000fe200030006ff */
[----:B------:R-:W-:Y:S01]  /*14f10*/  HADD2.F32 R25, -RZ, R25.H1_H1 ;  /* 0x30000019ff197230 */ /* 0x000fe20000004100 */
[----:B------:R-:W-:Y:S01]  /*14f20*/  F2FP.F16.E4M3.UNPACK_B R3, R8 ;  /* 0x00000008ff03723e */ /* 0x000fe200020006ff */
[----:B------:R-:W-:Y:S02]  /*14f30*/  HADD2.F32 R31, -RZ, R10.H0_H0 ;  /* 0x2000000aff1f7230 */ /* 0x000fe40000004100 */
[----:B------:R-:W-:Y:S01]  /*14f40*/  FMUL.FTZ R41, R6, R33 ;  /* 0x0000002106297220 */ /* 0x000fe20000410000 */
[----:B------:R-:W-:-:S02]  /*14f50*/  HADD2.F32 R32, -RZ, R32.H1_H1 ;  /* 0x30000020ff207230 */ /* 0x000fc40000004100 */
[C---:B------:R-:W-:Y:S01]  /*14f60*/  FMUL.FTZ R54, R25.reuse, R12 ;  /* 0x0000000c19367220 */ /* 0x040fe20000410000 */
[----:B------:R-:W-:Y:S02]  /*14f70*/  HADD2.F32 R4, -RZ, R14.H0_H0 ;  /* 0x2000000eff047230 */ /* 0x000fe40000004100 */
[-C--:B------:R-:W-:Y:S01]  /*14f80*/  FMUL.FTZ R6, R6, R31.reuse ;  /* 0x0000001f06067220 */ /* 0x080fe20000410000 */
[----:B------:R-:W-:Y:S02]  /*14f90*/  HADD2.F32 R9, -RZ, R9.H1_H1 ;  /* 0x30000009ff097230 */ /* 0x000fe40000004100 */
[----:B------:R-:W-:Y:S01]  /*14fa0*/  FMUL.FTZ R25, R25, R32 ;  /* 0x0000002019197220 */ /* 0x000fe20000410000 */
[----:B------:R-:W-:Y:S02]  /*14fb0*/  HADD2.F32 R28, -RZ, R28.H1_H1 ;  /* 0x3000001cff1c7230 */ /* 0x000fe40000004100 */
[----:B------:R-:W-:Y:S01]  /*14fc0*/  FFMA.FTZ R41, R4, R31, -R41 ;  /* 0x0000001f04297223 */ /* 0x000fe20000010829 */
[----:B------:R-:W-:-:S02]  /*14fd0*/  HADD2.F32 R31, -RZ, R24.H1_H1 ;  /* 0x30000018ff1f7230 */ /* 0x000fc40000004100 */
[C---:B------:R-:W-:Y:S01]  /*14fe0*/  FFMA.FTZ R54, R9.reuse, R32, -R54 ;  /* 0x0000002009367223 */ /* 0x040fe20000010836 */
[----:B------:R-:W-:Y:S01]  /*14ff0*/  FFMA.FTZ R53, R4, R33, R6 ;  /* 0x0000002104357223 */ /* 0x000fe20000010006 */
[----:B------:R-:W-:Y:S01]  /*15000*/  FFMA.FTZ R32, R9, R12, R25 ;  /* 0x0000000c09207223 */ /* 0x000fe20000010019 */
[----:B------:R-:W-:Y:S02]  /*15010*/  HADD2.F32 R33, -RZ, R50.H0_H0 ;  /* 0x20000032ff217230 */ /* 0x000fe40000004100 */
[----:B------:R-:W-:Y:S01]  /*15020*/  FMUL.FTZ R57, R28, R31 ;  /* 0x0000001f1c397220 */ /* 0x000fe20000410000 */
[----:B------:R-:W-:Y:S01]  /*15030*/  HADD2.F32 R6, -RZ, R29.H0_H0 ;  /* 0x2000001dff067230 */ /* 0x000fe20000004100 */
[----:B------:R-:W-:Y:S01]  /*15040*/  F2FP.F16.E4M3.UNPACK_B R12, R40.H1 ;  /* 0x00000028ff0c723e */ /* 0x000fe200030006ff */
[----:B------:R-:W-:Y:S01]  /*15050*/  HADD2.F32 R9, -RZ, R10.H1_H1 ;  /* 0x3000000aff097230 */ /* 0x000fe20000004100 */
[----:B------:R-:W-:Y:S01]  /*15060*/  F2FP.F16.E4M3.UNPACK_B R8, R8.H1 ;  /* 0x00000008ff08723e */ /* 0x000fe200030006ff */
[----:B------:R-:W-:-:S02]  /*15070*/  HADD2.F32 R25, -RZ, R35.H0_H0 ;  /* 0x20000023ff197230 */ /* 0x000fc40000004100 */
[----:B------:R-:W-:Y:S01]  /*15080*/  FMUL.FTZ R59, R6, R33 ;  /* 0x00000021063b7220 */ /* 0x000fe20000410000 */
[----:B------:R-:W-:Y:S02]  /*15090*/  HADD2.F32 R14, -RZ, R14.H1_H1 ;  /* 0x3000000eff0e7230 */ /* 0x000fe40000004100 */
[----:B------:R-:W-:Y:S01]  /*150a0*/  FMUL.FTZ R28, R28, R9 ;  /* 0x000000091c1c7220 */ /* 0x000fe20000410000 */
[----:B------:R-:W-:Y:S02]  /*150b0*/  HADD2.F32 R4, -RZ, R15.H0_H0 ;  /* 0x2000000fff047230 */ /* 0x000fe40000004100 */
[----:B------:R-:W-:Y:S01]  /*150c0*/  FMUL.FTZ R6, R6, R25 ;  /* 0x0000001906067220 */ /* 0x000fe20000410000 */
[----:B------:R-:W-:Y:S02]  /*150d0*/  HADD2.F32 R10, -RZ, R35.H1_H1 ;  /* 0x30000023ff0a7230 */ /* 0x000fe40000004100 */
[C---:B------:R-:W-:Y:S01]  /*150e0*/  FFMA.FTZ R58, R14.reuse, R9, -R57 ;  /* 0x000000090e3a7223 */ /* 0x040fe20000010839 */
[----:B------:R-:W-:Y:S01]  /*150f0*/  F2FP.F16.E4M3.UNPACK_B R9, R30.H1 ;  /* 0x0000001eff09723e */ /* 0x000fe200030006ff */
[----:B------:R-:W-:Y:S01]  /*15100*/  FFMA.FTZ R60, R14, R31, R28 ;  /* 0x0000001f0e3c7223 */ /* 0x000fe2000001001c */
[----:B------:R-:W-:Y:S01]  /*15110*/  FFMA.FTZ R57, R4, R33, R6 ;  /* 0x0000002104397223 */ /* 0x000fe20000010006 */
[----:B------:R-:W-:-:S02]  /*15120*/  HADD2.F32 R50, -RZ, R50.H1_H1 ;  /* 0x30000032ff327230 */ /* 0x000fc40000004100 */
[----:B------:R-:W-:Y:S01]  /*15130*/  FFMA.FTZ R59, R4, R25, -R59 ;  /* 0x00000019043b7223 */ /* 0x000fe2000001083b */
[----:B------:R-:W-:Y:S01]  /*15140*/  HADD2.F32 R29, -RZ, R29.H1_H1 ;  /* 0x3000001dff1d7230 */ /* 0x000fe20000004100 */
[----:B------:R-:W-:Y:S01]  /*15150*/  F2FP.F16.E4M3.UNPACK_B R40, R40 ;  /* 0x00000028ff28723e */ /* 0x000fe200020006ff */
[----:B------:R-:W-:Y:S01]  /*15160*/  HADD2.F32 R31, -RZ, R12.H0_H0 ;  /* 0x2000000cff1f7230 */ /* 0x000fe20000004100 */
[----:B------:R-:W-:Y:S01]  /*15170*/  F2FP.F16.E4M3.UNPACK_B R30, R30 ;  /* 0x0000001eff1e723e */ /* 0x000fe200020006ff */
        /* <DEDUP_REMOVED lines=9> */
[C---:B------:R-:W-:Y:S01]  /*15210*/  FFMA.FTZ R29, R4.reuse, R25, -R29 ;  /* 0x00000019041d7223 */ /* 0x040fe2000001081d */
[----:B------:R-:W-:Y:S02]  /*15220*/  HADD2.F32 R15, -RZ, R15.H1_H1 ;  /* 0x3000000fff0f7230 */ /* 0x000fe40000004100 */
[----:B------:R-:W-:Y:S01]  /*15230*/  FFMA.FTZ R31, R4, R31, R6 ;  /* 0x0000001f041f7223 */ /* 0x000fe20000010006 */
[----:B------:R-:W-:-:S02]  /*15240*/  HADD2.F32 R9, -RZ, R9.H1_H1 ;  /* 0x30000009ff097230 */ /* 0x000fc40000004100 */
[----:B------:R-:W-:Y:S01]  /*15250*/  FMUL.FTZ R25, R7, R12 ;  /* 0x0000000c07197220 */ /* 0x000fe20000410000 */
        /* <DEDUP_REMOVED lines=8> */
[----:B------:R-:W-:-:S02]  /*152e0*/  HADD2.F32 R7, -RZ, R30.H0_H0 ;  /* 0x2000001eff077230 */ /* 0x000fc40000004100 */
[----:B------:R-:W-:Y:S02]  /*152f0*/  HADD2.F32 R4, -RZ, R3.H0_H0 ;  /* 0x20000003ff047230 */ /* 0x000fe40000004100 */
[C---:B------:R-:W-:Y:S01]  /*15300*/  FMUL.FTZ R9, R6.reuse, R15 ;  /* 0x0000000f06097220 */ /* 0x040fe20000410000 */
[----:B------:R-:W-:Y:S02]  /*15310*/  HADD2.F32 R40, -RZ, R40.H1_H1 ;  /* 0x30000028ff287230 */ /* 0x000fe40000004100 */
[-C--:B------:R-:W-:Y:S01]  /*15320*/  FMUL.FTZ R25, R6, R7.reuse ;  /* 0x0000000706197220 */ /* 0x080fe20000410000 */
[----:B------:R-:W-:Y:S02]  /*15330*/  HADD2.F32 R5, -RZ, R5.H1_H1 ;  /* 0x30000005ff057230 */ /* 0x000fe40000004100 */
[----:B------:R-:W-:Y:S01]  /*15340*/  FFMA.FTZ R12, R4, R7, -R9 ;  /* 0x00000007040c7223 */ /* 0x000fe20000010809 */
[----:B------:R-:W-:Y:S01]  /*15350*/  HADD2.F32 R30, -RZ, R30.H1_H1 ;  /* 0x3000001eff1e7230 */ /* 0x000fe20000004100 */
[----:B------:R-:W-:Y:S01]  /*15360*/  F2FP.F16.E4M3.UNPACK_B R7, R48.H1 ;  /* 0x00000030ff07723e */ /* 0x000fe200030006ff */
[----:B------:R-:W-:-:S02]  /*15370*/  HADD2.F32 R3, -RZ, R3.H1_H1 ;  /* 0x30000003ff037230 */ /* 0x000fc40000004100 */
[C---:B------:R-:W-:Y:S01]  /*15380*/  FMUL.FTZ R8, R5.reuse, R40 ;  /* 0x0000002805087220 */ /* 0x040fe20000410000 */
[----:B------:R-:W-:Y:S01]  /*15390*/  FFMA.FTZ R25, R4, R15, R25 ;  /* 0x0000000f04197223 */ /* 0x000fe20000010019 */
[----:B------:R-:W-:Y:S01]  /*153a0*/  F2FP.F16.E4M3.UNPACK_B R6, R34.H1 ;  /* 0x00000022ff06723e */ /* 0x000fe200030006ff */
[-C--:B------:R-:W-:Y:S01]  /*153b0*/  FMUL.FTZ R5, R5, R30.reuse ;  /* 0x0000001e05057220 */ /* 0x080fe20000410000 */
[C---:B------:R-:W-:Y:S01]  /*153c0*/  FFMA.FTZ R15, R3.reuse, R30, -R8 ;  /* 0x0000001e030f7223 */ /* 0x040fe20000010808 */
[----:B------:R-:W-:Y:S01]  /*153d0*/  HADD2.F32 R8, -RZ, R7.H0_H0 ;  /* 0x20000007ff087230 */ /* 0x000fe20000004100 */
[----:B------:R-:W-:Y:S01]  /*153e0*/  F2FP.F16.E4M3.UNPACK_B R34, R34 ;  /* 0x00000022ff22723e */ /* 0x000fe200020006ff */
[----:B------:R-:W-:Y:S02]  /*153f0*/  HADD2.F32 R4, -RZ, R27.H0_H0 ;  /* 0x2000001bff047230 */ /* 0x000fe40000004100 */
[----:B------:R-:W-:Y:S01]  /*15400*/  FFMA.FTZ R40, R3, R40, R5 ;  /* 0x0000002803287223 */ /* 0x000fe20000010005 */
[----:B------:R-:W-:Y:S01]  /*15410*/  HADD2.F32 R5, -RZ, R6.H0_H0 ;  /* 0x20000006ff057230 */ /* 0x000fe20000004100 */
[----:B------:R-:W-:Y:S01]  /*15420*/  F2FP.F16.E4M3.UNPACK_B R48, R48 ;  /* 0x00000030ff30723e */ /* 0x000fe200020006ff */
[----:B------:R-:W-:-:S02]  /*15430*/  HADD2.F32 R3, -RZ, R13.H0_H0 ;  /* 0x2000000dff037230 */ /* 0x000fc40000004100 */
[C---:B------:R-:W-:Y:S01]  /*15440*/  FMUL.FTZ R28, R4.reuse, R8 ;  /* 0x00000008041c7220 */ /* 0x040fe20000410000 */
[----:B------:R-:W-:Y:S02]  /*15450*/  HADD2.F32 R10, -RZ, R7.H1_H1 ;  /* 0x30000007ff0a7230 */ /* 0x000fe40000004100 */
[-C--:B------:R-:W-:Y:S01]  /*15460*/  FMUL.FTZ R4, R4, R5.reuse ;  /* 0x0000000504047220 */ /* 0x080fe20000410000 */
[----:B------:R-:W-:Y:S02]  /*15470*/  HADD2.F32 R27, -RZ, R27.H1_H1 ;  /* 0x3000001bff1b7230 */ /* 0x000fe40000004100 */
[----:B------:R-:W-:Y:S01]  /*15480*/  FFMA.FTZ R28, R3, R5, -R28 ;  /* 0x00000005031c7223 */ /* 0x000fe2000001081c */
[----:B------:R-:W-:Y:S02]  /*15490*/  HADD2.F32 R6, -RZ, R6.H1_H1 ;  /* 0x30000006ff067230 */ /* 0x000fe40000004100 */
[----:B------:R-:W-:Y:S02]  /*154a0*/  HADD2.F32 R13, -RZ, R13.H1_H1 ;  /* 0x3000000dff0d7230 */ /* 0x000fe40000004100 */
[C---:B------:R-:W-:Y:S01]  /*154b0*/  FMUL.FTZ R30, R27.reuse, R10 ;  /* 0x0000000a1b1e7220 */ /* 0x040fe20000410000 */
[----:B------:R-:W-:Y:S01]  /*154c0*/  FMUL.FTZ R5, R27, R6 ;  /* 0x000000061b057220 */ /* 0x000fe20000410000 */
[----:B------:R-:W-:-:S02]  /*154d0*/  FFMA.FTZ R27, R3, R8, R4 ;  /* 0x00000008031b7223 */ /* 0x000fc40000010004 */
[C---:B------:R-:W-:Y:S01]  /*154e0*/  FFMA.FTZ R33, R13.reuse, R6, -R30 ;  /* 0x000000060d217223 */ /* 0x040fe2000001081e */
[----:B------:R-:W-:Y:S02]  /*154f0*/  HADD2.F32 R6, -RZ, R48.H0_H0 ;  /* 0x20000030ff067230 */ /* 0x000fe40000004100 */
[----:B------:R-:W-:Y:S01]  /*15500*/  FFMA.FTZ R30, R13, R10, R5 ;  /* 0x0000000a0d1e7223 */ /* 0x000fe20000010005 */
[----:B------:R-:W-:Y:S02]  /*15510*/  HADD2.F32 R5, -RZ, R34.H0_H0 ;  /* 0x20000022ff057230 */ /* 0x000fe40000004100 */
[----:B------:R-:W-:Y:S02]  /*15520*/  HADD2.F32 R4, -RZ, R26.H0_H0 ;  /* 0x2000001aff047230 */ /* 0x000fe40000004100 */
[----:B------:R-:W-:Y:S01]  /*15530*/  HADD2.F32 R48, -RZ, R48.H1_H1 ;  /* 0x30000030ff307230 */ /* 0x000fe20000004100 */
[----:B------:R-:W-:Y:S01]  /*15540*/  F2FP.SATFINITE.E4M3.F32.PACK_AB_MERGE_C R27, R30, R27, RZ ;  /* 0x0000001b1e1b723e */ /* 0x000fe200048070ff */
[----:B------:R-:W-:-:S02]  /*15550*/  HADD2.F32 R26, -RZ, R26.H1_H1 ;  /* 0x3000001aff1a7230 */ /* 0x000fc40000004100 */
[C---:B------:R-:W-:Y:S01]  /*15560*/  FMUL.FTZ R8, R4.reuse, R6 ;  /* 0x0000000604087220 */ /* 0x040fe20000410000 */
[----:B------:R-:W-:Y:S02]  /*15570*/  HADD2.F32 R34, -RZ, R34.H1_H1 ;  /* 0x30000022ff227230 */ /* 0x000fe40000004100 */
        /* <DEDUP_REMOVED lines=26> */
.L_x_2350:
[----:B------:R-:W-:Y:S05]  /*15720*/  BSYNC B1 ;  /* 0x0000000000017941 */ /* 0x000fea0003800000 */
.L_x_2349:
[----:B------:R-:W-:Y:S05]  /*15730*/  @P0 BRA `(.L_x_2324) ;  /* 0x0000000c00ec0947 */ /* 0x000fea0003800000 */
[----:B-----5:R-:W4:Y:S04]  /*15740*/  LDL R24, [R1+0x28] ;  /* 0x0000280001187983 */ /* 0x020f280000100800 */
[----:B------:R-:W4:Y:S01]  /*15750*/  LDL R49, [R1+0x50] ;  /* 0x0000500001317983 */ /* 0x000f220000100800 */
[----:B-123--:R-:W-:Y:S02]  /*15760*/  SHF.R.U32.HI R0, RZ, 0x8, R36 ;  /* 0x00000008ff007819 */ /* 0x00efe40000011624 */
[----:B------:R-:W-:Y:S02]  /*15770*/  SHF.R.U32.HI R4, RZ, 0x8, R37 ;  /* 0x00000008ff047819 */ /* 0x000fe40000011625 */
[----:B0-----:R-:W-:Y:S02]  /*15780*/  LOP3.LUT R3, R36, 0xff, RZ, 0xc0, !PT ;  /* 0x000000ff24037812 */ /* 0x001fe400078ec0ff */
[----:B------:R-:W-:-:S02]  /*15790*/  LOP3.LUT R0, R0, 0xff, RZ, 0xc0, !PT ;  /* 0x000000ff00007812 */ /* 0x000fc400078ec0ff */
[----:B------:R-:W-:Y:S02]  /*157a0*/  LOP3.LUT R5, R37, 0xff, RZ, 0xc0, !PT ;  /* 0x000000ff25057812 */ /* 0x000fe400078ec0ff */
[----:B------:R-:W-:Y:S02]  /*157b0*/  LOP3.LUT R4, R4, 0xff, RZ, 0xc0, !PT ;  /* 0x000000ff04047812 */ /* 0x000fe400078ec0ff */
[----:B------:R-:W-:Y:S02]  /*157c0*/  LEA.HI R20, R21, R20, RZ, 0x1c ;  /* 0x0000001415147211 */ /* 0x000fe400078fe0ff */
[----:B------:R-:W-:Y:S02]  /*157d0*/  PRMT R13, R0, 0x7604, R3 ;  /* 0x00007604000d7816 */ /* 0x000fe40000000003 */
        /* <DEDUP_REMOVED lines=10> */
[----:B------:R-:W-:Y:S01]  /*15880*/  SHF.R.U32.HI R3, RZ, 0x8, R39 ;  /* 0x00000008ff037819 */ /* 0x000fe20000011627 */
[----:B------:R-:W-:Y:S01]  /*15890*/  IMAD.SHL.U32 R7, R7, 0x800, RZ ;  /* 0x0000080007077824 */ /* 0x000fe200078e00ff */
[----:B------:R-:W-:Y:S02]  /*158a0*/  LOP3.LUT R0, R9, 0x70, R0, 0xf8, !PT ;  /* 0x0000007009007812 */ /* 0x000fe400078ef800 */
        /* <DEDUP_REMOVED lines=11> */
[----:B------:R-:W-:Y:S02]  /*15960*/  SHF.R.U32.HI R26, RZ, 0x8, R47 ;  /* 0x00000008ff1a7819 */ /* 0x000fe4000001162f */
[----:B------:R-:W-:Y:S02]  /*15970*/  LOP3.LUT R20, R45, 0xff, RZ, 0xc0, !PT ;  /* 0x000000ff2d147812 */ /* 0x000fe400078ec0ff */
[----:B------:R-:W-:Y:S02]  /*15980*/  LOP3.LUT R27, R47, 0xff, RZ, 0xc0, !PT ;  /* 0x000000ff2f1b7812 */ /* 0x000fe400078ec0ff */
[----:B------:R-:W-:-:S02]  /*15990*/  LOP3.LUT R26, R26, 0xff, RZ, 0xc0, !PT ;  /* 0x000000ff1a1a7812 */ /* 0x000fc400078ec0ff */
[----:B------:R-:W-:Y:S02]  /*159a0*/  SHF.R.U32.HI R21, RZ, 0x8, R46 ;  /* 0x00000008ff157819 */ /* 0x000fe4000001162e */
[----:B------:R-:W-:Y:S02]  /*159b0*/  PRMT R26, R26, 0x7604, R27 ;  /* 0x000076041a1a7816 */ /* 0x000fe4000000001b */
[----:B------:R-:W-:Y:S02]  /*159c0*/  SHF.R.U32.HI R27, RZ, 0x10, R45 ;  /* 0x00000010ff1b7819 */ /* 0x000fe4000001162d */
[----:B------:R-:W-:Y:S02]  /*159d0*/  LOP3.LUT R21, R21, 0xff, RZ, 0xc0, !PT ;  /* 0x000000ff15157812 */ /* 0x000fe400078ec0ff */
[----:B------:R-:W-:Y:S02]  /*159e0*/  SHF.L.U32 R27, R27, 0x10, RZ ;  /* 0x000000101b1b7819 */ /* 0x000fe400000006ff */
[----:B------:R-:W-:-:S02]  /*159f0*/  SHF.R.U32.HI R31, RZ, 0x10, R47 ;  /* 0x00000010ff1f7819 */ /* 0x000fc4000001162f */
[----:B------:R-:W-:Y:S02]  /*15a00*/  LOP3.LUT R13, R13, 0xff0000, R36, 0xf8, !PT ;  /* 0x00ff00000d0d7812 */ /* 0x000fe400078ef824 */
[----:B------:R-:W-:Y:S01]  /*15a10*/  LOP3.LUT R25, R25, 0xff0000, R44, 0xf8, !PT ;  /* 0x00ff000019197812 */ /* 0x000fe200078ef82c */
[----:B------:R-:W-:Y:S01]  /*15a20*/  IMAD.U32 R31, R31, 0x10000, RZ ;  /* 0x000100001f1f7824 */ /* 0x000fe200078e00ff */
[----:B------:R-:W-:Y:S02]  /*15a30*/  LOP3.LUT R28, R13, 0xff000000, R36, 0xf8, !PT ;  /* 0xff0000000d1c7812 */ /* 0x000fe400078ef824 */
[----:B------:R-:W-:Y:S02]  /*15a40*/  LOP3.LUT R32, R25, 0xff000000, R44, 0xf8, !PT ;  /* 0xff00000019207812 */ /* 0x000fe400078ef82c */
[----:B------:R-:W-:Y:S02]  /*15a50*/  LOP3.LUT R31, R26, 0xff0000, R31, 0xf8, !PT ;  /* 0x00ff00001a1f7812 */ /* 0x000fe400078ef81f */
[----:B------:R-:W-:-:S04]  /*15a60*/  LOP3.LUT R15, R15, 0xff0000, R38, 0xf8, !PT ;  /* 0x00ff00000f0f7812 */ /* 0x000fc800078ef826 */
[----:B------:R-:W-:Y:S02]  /*15a70*/  LOP3.LUT R30, R15, 0xff000000, R38, 0xf8, !PT ;  /* 0xff0000000f1e7812 */ /* 0x000fe400078ef826 */
[----:B----4-:R-:W-:Y:S02]  /*15a80*/  IADD3 R3, R0, R7, R24 ;  /* 0x0000000700037210 */ /* 0x010fe40007ffe018 */
[----:B------:R-:W-:Y:S01]  /*15a90*/  LOP3.LUT R24, R46, 0xff, RZ, 0xc0, !PT ;  /* 0x000000ff2e187812 */ /* 0x000fe200078ec0ff */
[----:B------:R-:W0:Y:S02]  /*15aa0*/  LDS.128 R8, [R49+0x20400] ;  /* 0x0204000031087984 */ /* 0x000e240000000c00 */
[----:B------:R-:W-:Y:S01]  /*15ab0*/  IMAD.IADD R0, R18, 0x1, R3 ;  /* 0x0000000112007824 */ /* 0x000fe200078e0203 */
[----:B------:R-:W-:Y:S02]  /*15ac0*/  LOP3.LUT R3, R4, 0xff, RZ, 0xc0, !PT ;  /* 0x000000ff04037812 */ /* 0x000fe400078ec0ff */
[----:B------:R-:W-:-:S02]  /*15ad0*/  PRMT R29, R21, 0x7604, R24 ;  /* 0x00007604151d7816 */ /* 0x000fc40000000018 */
[----:B------:R-:W1:Y:S01]  /*15ae0*/  LDS.128 R4, [R0+0x20400] ;  /* 0x0204000000047984 */ /* 0x000e620000000c00 */
[----:B------:R-:W-:Y:S02]  /*15af0*/  PRMT R20, R3, 0x7604, R20 ;  /* 0x0000760403147816 */ /* 0x000fe40000000014 */
[----:B------:R-:W-:Y:S02]  /*15b00*/  SHF.R.U32.HI R3, RZ, 0x10, R37 ;  /* 0x00000010ff037819 */ /* 0x000fe40000011625 */
[----:B------:R-:W-:Y:S02]  /*15b10*/  SHF.R.U32.HI R21, RZ, 0x10, R39 ;  /* 0x00000010ff157819 */ /* 0x000fe40000011627 */
[----:B------:R-:W-:Y:S01]  /*15b20*/  LOP3.LUT R27, R20, 0xff0000, R27, 0xf8, !PT ;  /* 0x00ff0000141b7812 */ /* 0x000fe200078ef81b */
[----:B------:R-:W-:Y:S01]  /*15b30*/  IMAD.U32 R3, R3, 0x10000, RZ ;  /* 0x0001000003037824 */ /* 0x000fe200078e00ff */
[----:B------:R-:W-:Y:S01]  /*15b40*/  LOP3.LUT R29, R29, 0xff0000, R46, 0xf8, !PT ;  /* 0x00ff00001d1d7812 */ /* 0x000fe200078ef82e */
[----:B------:R-:W-:Y:S01]  /*15b50*/  IMAD.U32 R21, R21, 0x10000, RZ ;  /* 0x0001000015157824 */ /* 0x000fe200078e00ff */
[----:B------:R-:W-:-:S02]  /*15b60*/  LOP3.LUT R44, R27, 0xff000000, R45, 0xf8, !PT ;  /* 0xff0000001b2c7812 */ /* 0x000fc400078ef82d */
[----:B------:R-:W-:Y:S02]  /*15b70*/  LOP3.LUT R3, R12, 0xff0000, R3, 0xf8, !PT ;  /* 0x00ff00000c037812 */ /* 0x000fe400078ef803 */
[----:B------:R-:W-:Y:S02]  /*15b80*/  LOP3.LUT R34, R29, 0xff000000, R46, 0xf8, !PT ;  /* 0xff0000001d227812 */ /* 0x000fe400078ef82e */
[----:B------:R-:W-:Y:S02]  /*15b90*/  LOP3.LUT R36, R3, 0xff000000, R37, 0xf8, !PT ;  /* 0xff00000003247812 */ /* 0x000fe400078ef825 */
[----:B------:R-:W-:Y:S02]  /*15ba0*/  F2FP.F16.E4M3.UNPACK_B R33, R44 ;  /* 0x0000002cff21723e */ /* 0x000fe400020006ff */
[----:B------:R-:W-:Y:S02]  /*15bb0*/  F2FP.F16.E4M3.UNPACK_B R29, R36 ;  /* 0x00000024ff1d723e */ /* 0x000fe400020006ff */
[----:B------:R-:W-:Y:S01]  /*15bc0*/  LOP3.LUT R21, R14, 0xff0000, R21, 0xf8, !PT ;  /* 0x00ff00000e157812 */ /* 0x000fe200078ef815 */
[----:B------:R-:W-:Y:S01]  /*15bd0*/  HADD2.F32 R35, -RZ, R33.H0_H0 ;  /* 0x20000021ff237230 */ /* 0x000fe20000004100 */
[----:B------:R-:W-:Y:S01]  /*15be0*/  LOP3.LUT R46, R31, 0xff000000, R47, 0xf8, !PT ;  /* 0xff0000001f2e7812 */ /* 0x000fe200078ef82f */
[--C-:B------:R-:W-:Y:S01]  /*15bf0*/  HADD2.F32 R31, -RZ, R29.reuse.H0_H0 ;  /* 0x2000001dff1f7230 */ /* 0x100fe20000004100 */
[----:B------:R-:W-:Y:S01]  /*15c00*/  LOP3.LUT R38, R21, 0xff000000, R39, 0xf8, !PT ;  /* 0xff00000015267812 */ /* 0x000fe200078ef827 */
[----:B------:R-:W-:Y:S01]  /*15c10*/  HADD2.F32 R29, -RZ, R29.H1_H1 ;  /* 0x3000001dff1d7230 */ /* 0x000fe20000004100 */
[----:B------:R-:W-:Y:S01]  /*15c20*/  F2FP.F16.E4M3.UNPACK_B R44, R44.H1 ;  /* 0x0000002cff2c723e */ /* 0x000fe200030006ff */
[----:B------:R-:W-:Y:S01]  /*15c30*/  HADD2.F32 R33, -RZ, R33.H1_H1 ;  /* 0x30000021ff217230 */ /* 0x000fe20000004100 */
[----:B------:R-:W-:-:S02]  /*15c40*/  F2FP.F16.E4M3.UNPACK_B R36, R36.H1 ;  /* 0x00000024ff24723e */ /* 0x000fc400030006ff */
[----:B0-----:R-:W-:Y:S02]  /*15c50*/  F2FP.F16.E4M3.UNPACK_B R12, R9 ;  /* 0x00000009ff0c723e */ /* 0x001fe400020006ff */
        /* <DEDUP_REMOVED lines=8> */
[-C--:B------:R-:W-:Y:S01]  /*15ce0*/  F2FP.F16.E4M3.UNPACK_B R26, R7.reuse ;  /* 0x00000007ff1a723e */ /* 0x080fe200020006ff */
[----:B------:R-:W-:Y:S01]  /*15cf0*/  HADD2.F32 R20, -RZ, R20.H1_H1 ;  /* 0x30000014ff147230 */ /* 0x000fe20000004100 */
[----:B------:R-:W-:Y:S01]  /*15d00*/  F2FP.F16.E4M3.UNPACK_B R27, R7.H1 ;  /* 0x00000007ff1b723e */ /* 0x000fe200030006ff */
[C---:B------:R-:W-:Y:S01]  /*15d10*/  FMUL.FTZ R37, R24.reuse, R35 ;  /* 0x0000002318257220 */ /* 0x040fe20000410000 */
[-C--:B------:R-:W-:Y:S01]  /*15d20*/  F2FP.F16.E4M3.UNPACK_B R5, R4.reuse ;  /* 0x00000004ff05723e */ /* 0x080fe200020006ff */
[----:B------:R-:W-:Y:S01]  /*15d30*/  HADD2.F32 R12, -RZ, R12.H1_H1 ;  /* 0x3000000cff0c7230 */ /* 0x000fe20000004100 */
[----:B------:R-:W-:Y:S01]  /*15d40*/  F2FP.F16.E4M3.UNPACK_B R7, R4.H1 ;  /* 0x00000004ff07723e */ /* 0x000fe200030006ff */
[-C--:B------:R-:W-:Y:S01]  /*15d50*/  FMUL.FTZ R4, R24, R31.reuse ;  /* 0x0000001f18047220 */ /* 0x080fe20000410000 */
[-C--:B------:R-:W-:Y:S01]  /*15d60*/  F2FP.F16.E4M3.UNPACK_B R24, R6.reuse ;  /* 0x00000006ff18723e */ /* 0x080fe200020006ff */
[C---:B------:R-:W-:Y:S01]  /*15d70*/  FFMA.FTZ R37, R10.reuse, R31, -R37 ;  /* 0x0000001f0a257223 */ /* 0x040fe20000010825 */
[----:B------:R-:W-:Y:S01]  /*15d80*/  F2FP.F16.E4M3.UNPACK_B R25, R6.H1 ;  /* 0x00000006ff19723e */ /* 0x000fe200030006ff */
[----:B------:R-:W-:Y:S01]  /*15d90*/  FFMA.FTZ R39, R10, R35, R4 ;  /* 0x000000230a277223 */ /* 0x000fe20000010004 */
[----:B------:R-:W-:Y:S01]  /*15da0*/  F2FP.F16.E4M3.UNPACK_B R9, R9.H1 ;  /* 0x00000009ff09723e */ /* 0x000fe200030006ff */
[----:B------:R-:W-:-:S02]  /*15db0*/  HADD2.F32 R35, -RZ, R44.H0_H0 ;  /* 0x2000002cff237230 */ /* 0x000fc40000004100 */
[C---:B------:R-:W-:Y:S01]  /*15dc0*/  FMUL.FTZ R41, R20.reuse, R33 ;  /* 0x0000002114297220 */ /* 0x040fe20000410000 */
[----:B------:R-:W-:Y:S02]  /*15dd0*/  HADD2.F32 R6, -RZ, R21.H0_H0 ;  /* 0x20000015ff067230 */ /* 0x000fe40000004100 */
[-C--:B------:R-:W-:Y:S01]  /*15de0*/  FMUL.FTZ R10, R20, R29.reuse ;  /* 0x0000001d140a7220 */ /* 0x080fe20000410000 */
[----:B------:R-:W-:Y:S02]  /*15df0*/  HADD2.F32 R31, -RZ, R36.H0_H0 ;  /* 0x20000024ff1f7230 */ /* 0x000fe40000004100 */
[----:B------:R-:W-:Y:S01]  /*15e00*/  FFMA.FTZ R20, R12, R29, -R41 ;  /* 0x0000001d0c147223 */ /* 0x000fe20000010829 */
[----:B------:R-:W-:Y:S02]  /*15e10*/  HADD2.F32 R4, -RZ, R9.H0_H0 ;  /* 0x20000009ff047230 */ /* 0x000fe40000004100 */
[----:B------:R-:W-:Y:S01]  /*15e20*/  FMUL.FTZ R43, R6, R35 ;  /* 0x00000023062b7220 */ /* 0x000fe20000410000 */
[----:B------:R-:W-:Y:S01]  /*15e30*/  FFMA.FTZ R40, R12, R33, R10 ;  /* 0x000000210c287223 */ /* 0x000fe2000001000a */
[-C--:B------:R-:W-:Y:S01]  /*15e40*/  FMUL.FTZ R6, R6, R31.reuse ;  /* 0x0000001f06067220 */ /* 0x080fe20000410000 */
[----:B------:R-:W-:Y:S01]  /*15e50*/  F2FP.F16.E4M3.UNPACK_B R12, R46 ;  /* 0x0000002eff0c723e */ /* 0x000fe200020006ff */
[C---:B------:R-:W-:Y:S01]  /*15e60*/  FFMA.FTZ R43, R4.reuse, R31, -R43 ;  /* 0x0000001f042b7223 */ /* 0x040fe2000001082b */
[----:B------:R-:W-:Y:S01]  /*15e70*/  F2FP.F16.E4M3.UNPACK_B R10, R38 ;  /* 0x00000026ff0a723e */ /* 0x000fe200020006ff */
[----:B------:R-:W-:Y:S01]  /*15e80*/  FFMA.FTZ R35, R4, R35, R6 ;  /* 0x0000002304237223 */ /* 0x000fe20000010006 */
[----:B------:R-:W-:Y:S01]  /*15e90*/  HADD2.F32 R6, -RZ, R26.H0_H0 ;  /* 0x2000001aff067230 */ /* 0x000fe20000004100 */
[----:B------:R-:W-:Y:S01]  /*15ea0*/  F2FP.F16.E4M3.UNPACK_B R46, R46.H1 ;  /* 0x0000002eff2e723e */ /* 0x000fe200030006ff */
[----:B------:R-:W-:Y:S01]  /*15eb0*/  HADD2.F32 R31, -RZ, R12.H0_H0 ;  /* 0x2000000cff1f7230 */ /* 0x000fe20000004100 */
[----:B------:R-:W-:Y:S01]  /*15ec0*/  F2FP.F16.E4M3.UNPACK_B R38, R38.H1 ;  /* 0x00000026ff26723e */ /* 0x000fe200030006ff */
[----:B------:R-:W-:Y:S01]  /*15ed0*/  HADD2.F32 R44, -RZ, R44.H1_H1 ;  /* 0x3000002cff2c7230 */ /* 0x000fe20000004100 */
[----:B------:R-:W-:Y:S01]  /*15ee0*/  F2FP.F16.E4M3.UNPACK_B R3, R8 ;  /* 0x00000008ff03723e */ /* 0x000fe200020006ff */
[----:B------:R-:W-:-:S02]  /*15ef0*/  HADD2.F32 R21, -RZ, R21.H1_H1 ;  /* 0x30000015ff157230 */ /* 0x000fc40000004100 */
[C---:B------:R-:W-:Y:S01]  /*15f00*/  FMUL.FTZ R33, R6.reuse, R31 ;  /* 0x0000001f06217220 */ /* 0x040fe20000410000 */
[----:B------:R-:W-:Y:S01]  /*15f10*/  HADD2.F32 R29, -RZ, R10.H0_H0 ;  /* 0x2000000aff1d7230 */ /* 0x000fe20000004100 */
[----:B------:R-:W-:Y:S01]  /*15f20*/  F2FP.F16.E4M3.UNPACK_B R8, R8.H1 ;  /* 0x00000008ff08723e */ /* 0x000fe200030006ff */
[----:B------:R-:W-:Y:S02]  /*15f30*/  HADD2.F32 R36, -RZ, R36.H1_H1 ;  /* 0x30000024ff247230 */ /* 0x000fe40000004100 */
[C---:B------:R-:W-:Y:S01]  /*15f40*/  FMUL.FTZ R42, R21.reuse, R44 ;  /* 0x0000002c152a7220 */ /* 0x040fe20000410000 */
[----:B------:R-:W-:Y:S02]  /*15f50*/  HADD2.F32 R4, -RZ, R14.H0_H0 ;  /* 0x2000000eff047230 */ /* 0x000fe40000004100 */
[----:B------:R-:W-:Y:S01]  /*15f60*/  FMUL.FTZ R6, R6, R29 ;  /* 0x0000001d06067220 */ /* 0x000fe20000410000 */
[----:B------:R-:W-:Y:S02]  /*15f70*/  HADD2.F32 R9, -RZ, R9.H1_H1 ;  /* 0x30000009ff097230 */ /* 0x000fe40000004100 */
[----:B------:R-:W-:Y:S01]  /*15f80*/  FMUL.FTZ R21, R21, R36 ;  /* 0x0000002415157220 */ /* 0x000fe20000410000 */
[----:B------:R-:W-:-:S02]  /*15f90*/  HADD2.F32 R26, -RZ, R26.H1_H1 ;  /* 0x3000001aff1a7230 */ /* 0x000fc40000004100 */
[C---:B------:R-:W-:Y:S01]  /*15fa0*/  FFMA.FTZ R33, R4.reuse, R29, -R33 ;  /* 0x0000001d04217223 */ /* 0x040fe20000010821 */
[----:B------:R-:W-:Y:S02]  /*15fb0*/  HADD2.F32 R29, -RZ, R12.H1_H1 ;  /* 0x3000000cff1d7230 */ /* 0x000fe40000004100 */
[----:B------:R-:W-:Y:S01]  /*15fc0*/  FFMA.FTZ R41, R4, R31, R6 ;  /* 0x0000001f04297223 */ /* 0x000fe20000010006 */
[C---:B------:R-:W-:Y:S01]  /*15fd0*/  FFMA.FTZ R42, R9.reuse, R36, -R42 ;  /* 0x00000024092a7223 */ /* 0x040fe2000001082a */
[----:B------:R-:W-:Y:S01]  /*15fe0*/  FFMA.FTZ R44, R9, R44, R21 ;  /* 0x0000002c092c7223 */ /* 0x000fe20000010015 */
[----:B------:R-:W-:Y:S02]  /*15ff0*/  HADD2.F32 R31, -RZ, R46.H0_H0 ;  /* 0x2000002eff1f7230 */ /* 0x000fe40000004100 */
[----:B------:R-:W-:Y:S01]  /*16000*/  FMUL.FTZ R45, R26, R29 ;  /* 0x0000001d1a2d7220 */ /* 0x000fe20000410000 */
[----:B------:R-:W-:Y:S02]  /*16010*/  HADD2.F32 R6, -RZ, R27.H0_H0 ;  /* 0x2000001bff067230 */ /* 0x000fe40000004100 */
        /* <DEDUP_REMOVED lines=41> */
[----:B------:R-:W-:Y:S01]  /*162b0*/  HADD2.F32 R7, -RZ, R28.H0_H0 ;  /* 0x2000001cff077230 */ /* 0x000fe20000004100 */
[----:B------:R-:W-:Y:S01]  /*162c0*/  F2FP.SATFINITE.E4M3.F32.PACK_AB_MERGE_C R35, R44, R35, RZ ;  /* 0x000000232c23723e */ /* 0x000fe200048070ff */
[----:B------:R-:W-:-:S02]  /*162d0*/  HADD2.F32 R4, -RZ, R3.H0_H0 ;  /* 0x20000003ff047230 */ /* 0x000fc40000004100 */
[C---:B------:R-:W-:Y:S01]  /*162e0*/  FMUL.FTZ R9, R6.reuse, R15 ;  /* 0x0000000f06097220 */ /* 0x040fe20000410000 */
[----:B------:R-:W-:Y:S02]  /*162f0*/  HADD2.F32 R32, -RZ, R32.H1_H1 ;  /* 0x30000020ff207230 */ /* 0x000fe40000004100 */
        /* <DEDUP_REMOVED lines=8> */
[----:B------:R-:W-:Y:S01]  /*16380*/  FMUL.FTZ R5, R5, R28 ;  /* 0x0000001c05057220 */ /* 0x000fe20000410000 */
[----:B------:R-:W-:Y:S01]  /*16390*/  F2FP.F16.E4M3.UNPACK_B R6, R30.H1 ;  /* 0x0000001eff06723e */ /* 0x000fe200030006ff */
[----:B------:R-:W-:Y:S01]  /*163a0*/  FFMA.FTZ R28, R3, R28, -R8 ;  /* 0x0000001c031c7223 */ /* 0x000fe20000010808 */
[----:B------:R-:W-:-:S02]  /*163b0*/  HADD2.F32 R8, -RZ, R7.H0_H0 ;  /* 0x20000007ff087230 */ /* 0x000fc40000004100 */
[----:B------:R-:W-:Y:S01]  /*163c0*/  FFMA.FTZ R32, R3, R32, R5 ;  /* 0x0000002003207223 */ /* 0x000fe20000010005 */
[----:B------:R-:W-:Y:S01]  /*163d0*/  HADD2.F32 R4, -RZ, R25.H0_H0 ;  /* 0x20000019ff047230 */ /* 0x000fe20000004100 */
[----:B------:R-:W-:Y:S01]  /*163e0*/  F2FP.F16.E4M3.UNPACK_B R34, R34 ;  /* 0x00000022ff22723e */ /* 0x000fe200020006ff */
[----:B------:R-:W-:Y:S01]  /*163f0*/  HADD2.F32 R5, -RZ, R6.H0_H0 ;  /* 0x20000006ff057230 */ /* 0x000fe20000004100 */
[----:B------:R-:W-:Y:S01]  /*16400*/  F2FP.F16.E4M3.UNPACK_B R30, R30 ;  /* 0x0000001eff1e723e */ /* 0x000fe200020006ff */
[----:B------:R-:W-:Y:S02]  /*16410*/  HADD2.F32 R3, -RZ, R13.H0_H0 ;  /* 0x2000000dff037230 */ /* 0x000fe40000004100 */
[C---:B------:R-:W-:Y:S01]  /*16420*/  FMUL.FTZ R26, R4.reuse, R8 ;  /* 0x00000008041a7220 */ /* 0x040fe20000410000 */
[----:B------:R-:W-:Y:S02]  /*16430*/  HADD2.F32 R10, -RZ, R7.H1_H1 ;  /* 0x30000007ff0a7230 */ /* 0x000fe40000004100 */
[----:B------:R-:W-:Y:S01]  /*16440*/  FMUL.FTZ R4, R4, R5 ;  /* 0x0000000504047220 */ /* 0x000fe20000410000 */
[----:B------:R-:W-:-:S02]  /*16450*/  HADD2.F32 R25, -RZ, R25.H1_H1 ;  /* 0x30000019ff197230 */ /* 0x000fc40000004100 */
[----:B------:R-:W-:Y:S01]  /*16460*/  FFMA.FTZ R26, R3, R5, -R26 ;  /* 0x00000005031a7223 */ /* 0x000fe2000001081a */
[----:B------:R-:W-:Y:S01]  /*16470*/  HADD2.F32 R6, -RZ, R6.H1_H1 ;  /* 0x30000006ff067230 */ /* 0x000fe20000004100 */
[----:B------:R-:W-:Y:S01]  /*16480*/  F2FP.SATFINITE.E4M3.F32.PACK_AB_MERGE_C R45, R46, R45, RZ ;  /* 0x0000002d2e2d723e */ /* 0x000fe200048070ff */
[----:B------:R-:W-:Y:S02]  /*16490*/  HADD2.F32 R13, -RZ, R13.H1_H1 ;  /* 0x3000000dff0d7230 */ /* 0x000fe40000004100 */
[C---:B------:R-:W-:Y:S01]  /*164a0*/  FMUL.FTZ R36, R25.reuse, R10 ;  /* 0x0000000a19247220 */ /* 0x040fe20000410000 */
[----:B------:R-:W-:Y:S01]  /*164b0*/  F2FP.SATFINITE.E4M3.F32.PACK_AB_MERGE_C R14, R14, R29, RZ ;  /* 0x0000001d0e0e723e */ /* 0x000fe200048070ff */
[----:B------:R-:W-:Y:S01]  /*164c0*/  FMUL.FTZ R5, R25, R6 ;  /* 0x0000000619057220 */ /* 0x000fe20000410000 */
[----:B------:R-:W-:Y:S01]  /*164d0*/  FFMA.FTZ R25, R3, R8, R4 ;  /* 0x0000000803197223 */ /* 0x000fe20000010004 */
[----:B------:R-:W-:Y:S01]  /*164e0*/  FFMA.FTZ R31, R13, R6, -R36 ;  /* 0x000000060d1f7223 */ /* 0x000fe20000010824 */
[----:B------:R-:W-:-:S02]  /*164f0*/  HADD2.F32 R6, -RZ, R34.H0_H0 ;  /* 0x20000022ff067230 */ /* 0x000fc40000004100 */
[----:B------:R-:W-:Y:S01]  /*16500*/  FFMA.FTZ R10, R13, R10, R5 ;  /* 0x0000000a0d0a7223 */ /* 0x000fe20000010005 */
[----:B------:R-:W-:Y:S01]  /*16510*/  HADD2.F32 R4, -RZ, R24.H0_H0 ;  /* 0x20000018ff047230 */ /* 0x000fe20000004100 */
[----:B------:R-:W-:Y:S01]  /*16520*/  F2FP.SATFINITE.E4M3.F32.PACK_AB_MERGE_C R32, R32, R21, R14 ;  /* 0x000000152020723e */ /* 0x000fe2000480700e */
[----:B------:R-:W-:Y:S02]  /*16530*/  HADD2.F32 R5, -RZ, R30.H0_H0 ;  /* 0x2000001eff057230 */ /* 0x000fe40000004100 */
        /* <DEDUP_REMOVED lines=10> */
[C---:B------:R-:W-:Y:S01]  /*165e0*/  FFMA.FTZ R8, R3.reuse, R5, -R8 ;  /* 0x0000000503087223 */ /* 0x040fe20000010808 */
[----:B------:R-:W-:Y:S01]  /*165f0*/  FFMA.FTZ R3, R3, R6, R7 ;  /* 0x0000000603037223 */ /* 0x000fe20000010007 */
[C---:B------:R-:W-:Y:S01]  /*16600*/  FFMA.FTZ R13, R11.reuse, R30, -R4 ;  /* 0x0000001e0b0d7223 */ /* 0x040fe20000010804 */
[----:B------:R-:W-:Y:S01]  /*16610*/  F2FP.SATFINITE.E4M3.F32.PACK_AB_MERGE_C R7, R38, R47, RZ ;  /* 0x0000002f2607723e */ /* 0x000fe200048070ff */
        /* <DEDUP_REMOVED lines=11> */
[----:B------:R4:W-:Y:S04]  /*166d0*/  STS.128 [R49+0x20400], R4 ;  /* 0x0204000431007388 */ /* 0x0009e80000000c00 */
[----:B------:R4:W-:Y:S02]  /*166e0*/  STS.128 [R0+0x20400], R32 ;  /* 0x0204002000007388 */ /* 0x0009e40000000c00 */
.L_x_2324:
[----:B------:R-:W-:Y:S05]  /*166f0*/  BSYNC B0 ;  /* 0x0000000000007941 */ /* 0x000fea0003800000 */
.L_x_2284:
        /* <DEDUP_REMOVED lines=8> */
.L_x_2282:
[----:B--234-:R-:W-:-:S05]  /*16780*/  IMAD.U32 R0, RZ, RZ, UR45 ;  /* 0x0000002dff007e24 */ /* 0x01cfca000f8e00ff */
[----:B------:R-:W-:-:S13]  /*16790*/  ISETP.NE.AND P1, PT, R0, 0x3, PT ;  /* 0x000000030000780c */ /* 0x000fda0003f25270 */
[----:B------:R-:W-:Y:S05]  /*167a0*/  @!P1 BRA `(.L_x_2351) ;  /* 0x0000000000049947 */ /* 0x000fea0003800000 */
[----:B------:R-:W-:Y:S01]  /*167b0*/  BPT.TRAP 0x1 ;  /* 0x000000040000795c */ /* 0x000fe20000300000 */
.L_x_2351:
[----:B------:R-:W-:Y:S01]  /*167c0*/  IMAD R0, R152, 0x8, R18 ;  /* 0x0000000898007824 */ /* 0x000fe200078e0212 */
[----:B01----:R-:W-:-:S04]  /*167d0*/  SHF.L.U32 R3, R237, 0x1f, RZ ;  /* 0x0000001fed037819 */ /* 0x003fc800000006ff */
[----:B------:R0:W1:Y:S01]  /*167e0*/  SYNCS.PHASECHK.TRANS64.TRYWAIT P2, [R0+URZ+0x38830], R3 ;  /* 0x03883003000075a7 */ /* 0x000062000804017f */
[----:B------:R-:W-:Y:S05]  /*167f0*/  @!P1 BRA `(.L_x_2352) ;  /* 0x0000000000049947 */ /* 0x000fea0003800000 */
[----:B------:R-:W-:Y:S01]  /*16800*/  BPT.TRAP 0x1 ;  /* 0x000000040000795c */ /* 0x000fe20000300000 */
.L_x_2352:
[----:B------:R-:W2:Y:S01]  /*16810*/  S2R R4, SR_TID.X ;  /* 0x0000000000047919 */ /* 0x000ea20000002100 */
[----:B------:R-:W-:Y:S01]  /*16820*/  IMAD.MOV.U32 R151, RZ, RZ, RZ ;  /* 0x000000ffff977224 */ /* 0x000fe200078e00ff */
[----:B--2---:R-:W-:-:S04]  /*16830*/  LOP3.LUT R4, R4, 0x7f, RZ, 0xc0, !PT ;  /* 0x0000007f04047812 */ /* 0x004fc800078ec0ff */
[----:B------:R-:W-:Y:S01]  /*16840*/  ISETP.NE.AND P0, PT, R4, RZ, PT ;  /* 0x000000ff0400720c */ /* 0x000fe20003f05270 */
[----:B-1----:R-:W-:-:S12]  /*16850*/  @P2 BRA `(.L_x_2353) ;  /* 0x0000000000082947 */ /* 0x002fd80003800000 */
[----:B------:R-:W1:Y:S02]  /*16860*/  SYNCS.PHASECHK.TRANS64.TRYWAIT P2, [R0+URZ+0x38830], R3 ;  /* 0x03883003000075a7 */ /* 0x000e64000804017f */
[----:B-1----:R-:W-:Y:S05]  /*16870*/  @!P2 BRA `(.L_x_2354) ;  /* 0x0000016400d4a947 */ /* 0x002fea0003800000 */
.L_x_2353:
[----:B------:R-:W-:Y:S05]  /*16880*/  WARPSYNC.ALL ;  /* 0x0000000000007948 */ /* 0x000fea0003800000 */
[----:B01----:R-:W-:Y:S01]  /*16890*/  VIADD R3, R18, 0x28400 ;  /* 0x0002840012037836 */ /* 0x003fe20000000000 */
[----:B------:R-:W-:Y:S01]  /*168a0*/  R2UR UR12, R56 ;  /* 0x00000000380c72ca */ /* 0x000fe200000e0000 */
[----:B------:R-:W-:Y:S01]  /*168b0*/  IMAD.MOV.U32 R5, RZ, RZ, 0x40000040 ;  /* 0x40000040ff057424 */ /* 0x000fe200078e00ff */
[----:B------:R-:W-:Y:S01]  /*168c0*/  UMOV UR13, 0x40000040 ;  /* 0x40000040000d7882 */ /* 0x000fe20000000000 */
[----:B------:R-:W-:Y:S01]  /*168d0*/  IMAD.MOV.U32 R7, RZ, RZ, 0x40000040 ;  /* 0x40000040ff077424 */ /* 0x000fe200078e00ff */
[----:B------:R-:W-:Y:S01]  /*168e0*/  SHF.R.U32.HI R3, RZ, 0x4, R3 ;  /* 0x00000004ff037819 */ /* 0x000fe20000011603 */
[----:B------:R-:W-:Y:S01]  /*168f0*/  UMOV UR9, 0x40000040 ;  /* 0x4000004000097882 */ /* 0x000fe20000000000 */
[----:B------:R-:W-:Y:S01]  /*16900*/  UMOV UR5, 0x40000040 ;  /* 0x4000004000057882 */ /* 0x000fe20000000000 */
[----:B------:R-:W-:Y:S01]  /*16910*/  UMOV UR17, 0x40000040 ;  /* 0x4000004000117882 */ /* 0x000fe20000000000 */
[----:B------:R-:W-:Y:S01]  /*16920*/  LOP3.LUT R3, R3, 0x3fff, RZ, 0xc0, !PT ;  /* 0x00003fff03037812 */ /* 0x000fe200078ec0ff */
[----:B------:R-:W-:Y:S01]  /*16930*/  UMOV UR21, 0x40000040 ;  /* 0x4000004000157882 */ /* 0x000fe20000000000 */
[----:B------:R-:W-:Y:S01]  /*16940*/  UMOV UR25, 0x40000040 ;  /* 0x4000004000197882 */ /* 0x000fe20000000000 */
[----:B------:R-:W2:Y:S01]  /*16950*/  LDL R90, [R1+0x20] ;  /* 0x00002000015a7983 */ /* 0x000ea20000100800 */
[----:B------:R-:W-:-:S03]  /*16960*/  LOP3.LUT R13, R3, 0x10000, RZ, 0xfc, !PT ;  /* 0x00010000030d7812 */ /* 0x000fc600078efcff */
[----:B------:R-:W3:Y:S01]  /*16970*/  LDL R92, [R1+0xc] ;  /* 0x00000c00015c7983 */ /* 0x000ee20000100800 */
[----:B------:R-:W-:-:S03]  /*16980*/  LEA R4, R152, R13, 0xb ;  /* 0x0000000d98047211 */ /* 0x000fc600078e58ff */
[----:B------:R-:W4:Y:S01]  /*16990*/  LDL R89, [R1+0x38] ;  /* 0x0000380001597983 */ /* 0x000f220000100800 */
[----:B------:R-:W-:-:S03]  /*169a0*/  R2UR UR14, R4 ;  /* 0x00000000040e72ca */ /* 0x000fc600000e0000 */
[----:B------:R-:W2:Y:S01]  /*169b0*/  LDL R91, [R1+0x3c] ;  /* 0x00003c00015b7983 */ /* 0x000ea20000100800 */
[----:B------:R-:W-:Y:S01]  /*169c0*/  R2UR UR15, R5 ;  /* 0x00000000050f72ca */ /* 0x000fe200000e0000 */
[----:B------:R-:W-:Y:S01]  /*169d0*/  ULOP3.LUT UR12, UR12, 0x10000, URZ, 0xfc, !UPT ;  /* 0x000100000c0c7892 */ /* 0x000fe2000f8efc3f */
[----:B-----5:R-:W-:Y:S01]  /*169e0*/  WARPGROUP.ARRIVE ;  /* 0x00000000000079c5 */ /* 0x020fe20000000000 */
[----:B------:R-:W2:Y:S01]  /*169f0*/  LDL R88, [R1+0x4] ;  /* 0x0000040001587983 */ /* 0x000ea20000100800 */
[----:B------:R-:W-:Y:S01]  /*16a00*/  UMOV UR29, 0x40000040 ;  /* 0x40000040001d7882 */ /* 0x000fe20000000000 */
[----:B------:R-:W-:Y:S01]  /*16a10*/  UMOV UR33, 0x40000040 ;  /* 0x4000004000217882 */ /* 0x000fe20000000000 */
[----:B------:R-:W-:Y:S01]  /*16a20*/  @!P0 VIADD R0, R0, 0x38840 ;  /* 0x0003884000008836 */ /* 0x000fe20000000000 */
[----:B------:R-:W-:Y:S01]  /*16a30*/  ULDC UR48, c[0x0][0x988] ;  /* 0x0002620000307ab9 */ /* 0x000fe20000000800 */
[----:B------:R-:W-:-:S05]  /*16a40*/  ULDC UR49, c[0x0][0x988] ;  /* 0x0002620000317ab9 */ /* 0x000fca0000000800 */
[----:B------:R-:W-:Y:S01]  /*16a50*/  QGMMA.64x128x32.F32.E4M3.E4M3 R24, gdesc[UR12], RZ, !UPT, gsb0 ;  /* 0x01e000000c1879f3 */ /* 0x000fe2000c0008ff */
[----:B------:R-:W-:Y:S01]  /*16a60*/  VIADD R6, R4, 0x2 ;  /* 0x0000000204067836 */ /* 0x000fe20000000000 */
[----:B------:R-:W-:-:S04]  /*16a70*/  R2UR UR11, R7 ;  /* 0x00000000070b72ca */ /* 0x000fc800000e0000 */
[----:B------:R-:W-:Y:S01]  /*16a80*/  R2UR UR10, R6 ;  /* 0x00000000060a72ca */ /* 0x000fe200000e0000 */
[----:B------:R-:W-:Y:S01]  /*16a90*/  UIADD3 UR8, UR12, 0x2, URZ ;  /* 0x000000020c087890 */ /* 0x000fe2000fffe03f */
[----:B------:R-:W-:Y:S02]  /*16aa0*/  VIADD R6, R4, 0x4 ;  /* 0x0000000404067836 */ /* 0x000fe40000000000 */
[----:B------:R-:W-:-:S03]  /*16ab0*/  IMAD.MOV.U32 R7, RZ, RZ, 0x40000040 ;  /* 0x40000040ff077424 */ /* 0x000fc600078e00ff */
[----:B------:R-:W-:Y:S02]  /*16ac0*/  R2UR UR6, R6 ;  /* 0x00000000060672ca */ /* 0x000fe400000e0000 */
[----:B------:R-:W-:Y:S01]  /*16ad0*/  R2UR UR7, R7 ;  /* 0x00000000070772ca */ /* 0x000fe200000e0000 */
[----:B------:R-:W-:Y:S01]  /*16ae0*/  UIADD3 UR4, UR12, 0x4, URZ ;  /* 0x000000040c047890 */ /* 0x000fe2000fffe03f */
[----:B------:R-:W-:Y:S02]  /*16af0*/  WARPGROUP.DEPBAR.LE gsb0, 0x0 ;  /* 0x00008000000079c5 */ /* 0x000fe40000010000 */
[----:B------:R-:W-:-:S06]  /*16b00*/  WARPGROUP.ARRIVE ;  /* 0x00000000000079c5 */ /* 0x000fcc0000000000 */
[----:B------:R-:W-:Y:S01]  /*16b10*/  QGMMA.64x128x32.F32.E4M3.E4M3 R24, gdesc[UR8], R24, gsb0 ;  /* 0x01e00000081879f3 */ /* 0x000fe20008000818 */
[----:B------:R-:W-:Y:S01]  /*16b20*/  IMAD.MOV.U32 R7, RZ, RZ, 0x40000040 ;  /* 0x40000040ff077424 */ /* 0x000fe200078e00ff */
[----:B------:R-:W-:-:S04]  /*16b30*/  IADD3 R6, R4, 0x6, RZ ;  /* 0x0000000604067810 */ /* 0x000fc80007ffe0ff */
[----:B------:R-:W-:Y:S02]  /*16b40*/  R2UR UR18, R6 ;  /* 0x00000000061272ca */ /* 0x000fe400000e0000 */
[----:B------:R-:W-:Y:S01]  /*16b50*/  R2UR UR19, R7 ;  /* 0x00000000071372ca */ /* 0x000fe200000e0000 */
[----:B------:R-:W-:Y:S01]  /*16b60*/  UIADD3 UR16, UR12, 0x6, URZ ;  /* 0x000000060c107890 */ /* 0x000fe2000fffe03f */
[----:B------:R-:W-:Y:S02]  /*16b70*/  WARPGROUP.DEPBAR.LE gsb0, 0x0 ;  /* 0x00008000000079c5 */ /* 0x000fe40000010000 */
[----:B------:R-:W-:-:S06]  /*16b80*/  WARPGROUP.ARRIVE ;  /* 0x00000000000079c5 */ /* 0x000fcc0000000000 */
[----:B------:R-:W-:Y:S01]  /*16b90*/  QGMMA.64x128x32.F32.E4M3.E4M3 R24, gdesc[UR4], R24, gsb0 ;  /* 0x01e00000041879f3 */ /* 0x000fe20008000818 */
[----:B------:R-:W-:Y:S01]  /*16ba0*/  VIADD R6, R4, 0x400 ;  /* 0x0000040004067836 */ /* 0x000fe20000000000 */
[----:B------:R-:W-:Y:S01]  /*16bb0*/  UIADD3 UR20, UR12, 0x400, URZ ;  /* 0x000004000c147890 */ /* 0x000fe2000fffe03f */
[----:B------:R-:W-:Y:S01]  /*16bc0*/  IMAD.MOV.U32 R7, RZ, RZ, 0x40000040 ;  /* 0x40000040ff077424 */ /* 0x000fe200078e00ff */
[----:B------:R-:W-:Y:S02]  /*16bd0*/  UIADD3 UR24, UR12, 0x402, URZ ;  /* 0x000004020c187890 */ /* 0x000fe4000fffe03f */
[----:B------:R-:W-:Y:S01]  /*16be0*/  R2UR UR22, R6 ;  /* 0x00000000061672ca */ /* 0x000fe200000e0000 */
[----:B------:R-:W-:Y:S01]  /*16bf0*/  UIADD3 UR28, UR12, 0x404, URZ ;  /* 0x000004040c1c7890 */ /* 0x000fe2000fffe03f */
[----:B------:R-:W-:Y:S01]  /*16c00*/  R2UR UR23, R7 ;  /* 0x00000000071772ca */ /* 0x000fe200000e0000 */
[----:B------:R-:W-:Y:S01]  /*16c10*/  IMAD.MOV.U32 R5, RZ, RZ, 0x40000040 ;  /* 0x40000040ff057424 */ /* 0x000fe200078e00ff */
[----:B------:R-:W-:Y:S01]  /*16c20*/  UIADD3 UR32, UR12, 0x406, URZ ;  /* 0x000004060c207890 */ /* 0x000fe2000fffe03f */
[----:B--2---:R-:W-:Y:S01]  /*16c30*/  LEA R91, R88, R91, 0x7 ;  /* 0x0000005b585b7211 */ /* 0x004fe200078e38ff */
[----:B------:R-:W-:Y:S01]  /*16c40*/  ULDC UR6, c[0x0][0x988] ;  /* 0x0002620000067ab9 */ /* 0x000fe20000000800 */
[----:B------:R-:W-:-:S02]  /*16c50*/  WARPGROUP.DEPBAR.LE gsb0, 0x0 ;  /* 0x00008000000079c5 */ /* 0x000fc40000010000 */
[----:B------:R-:W-:-:S06]  /*16c60*/  WARPGROUP.ARRIVE ;  /* 0x00000000000079c5 */ /* 0x000fcc0000000000 */
[----:B------:R-:W-:Y:S01]  /*16c70*/  QGMMA.64x128x32.F32.E4M3.E4M3 R24, gdesc[UR16], R24, gsb0 ;  /* 0x01e00000101879f3 */ /* 0x000fe20008000818 */
[----:B------:R-:W-:Y:S02]  /*16c80*/  VIADD R6, R4, 0x402 ;  /* 0x0000040204067836 */ /* 0x000fe40000000000 */
[----:B------:R-:W-:-:S03]  /*16c90*/  IMAD.MOV.U32 R7, RZ, RZ, 0x40000040 ;  /* 0x40000040ff077424 */ /* 0x000fc600078e00ff */
[----:B------:R-:W-:Y:S02]  /*16ca0*/  R2UR UR26, R6 ;  /* 0x00000000061a72ca */ /* 0x000fe400000e0000 */
[----:B------:R-:W-:Y:S01]  /*16cb0*/  R2UR UR27, R7 ;  /* 0x00000000071b72ca */ /* 0x000fe200000e0000 */
[----:B------:R-:W-:Y:S02]  /*16cc0*/  WARPGROUP.DEPBAR.LE gsb0, 0x0 ;  /* 0x00008000000079c5 */ /* 0x000fe40000010000 */
[----:B------:R-:W-:-:S06]  /*16cd0*/  WARPGROUP.ARRIVE ;  /* 0x00000000000079c5 */ /* 0x000fcc0000000000 */
[----:B------:R-:W-:Y:S01]  /*16ce0*/  QGMMA.64x128x32.F32.E4M3.E4M3 R24, gdesc[UR20], R24, gsb0 ;  /* 0x01e00000141879f3 */ /* 0x000fe20008000818 */
[----:B------:R-:W-:Y:S01]  /*16cf0*/  IMAD.MOV.U32 R7, RZ, RZ, 0x40000040 ;  /* 0x40000040ff077424 */ /* 0x000fe200078e00ff */
[----:B------:R-:W-:-:S04]  /*16d00*/  IADD3 R6, R4, 0x404, RZ ;  /* 0x0000040404067810 */ /* 0x000fc80007ffe0ff */
[----:B------:R-:W-:Y:S02]  /*16d10*/  R2UR UR30, R6 ;  /* 0x00000000061e72ca */ /* 0x000fe400000e0000 */
[----:B------:R-:W-:Y:S01]  /*16d20*/  R2UR UR31, R7 ;  /* 0x00000000071f72ca */ /* 0x000fe200000e0000 */
[----:B------:R-:W-:Y:S02]  /*16d30*/  WARPGROUP.DEPBAR.LE gsb0, 0x0 ;  /* 0x00008000000079c5 */ /* 0x000fe40000010000 */
[----:B------:R-:W-:-:S06]  /*16d40*/  WARPGROUP.ARRIVE ;  /* 0x00000000000079c5 */ /* 0x000fcc0000000000 */
[----:B------:R-:W-:Y:S01]  /*16d50*/  QGMMA.64x128x32.F32.E4M3.E4M3 R24, gdesc[UR24], R24, gsb0 ;  /* 0x01e00000181879f3 */ /* 0x000fe20008000818 */
[----:B------:R-:W-:Y:S01]  /*16d60*/  VIADD R4, R4, 0x406 ;  /* 0x0000040604047836 */ /* 0x000fe20000000000 */
[----:B------:R-:W-:-:S04]  /*16d70*/  R2UR UR35, R5 ;  /* 0x00000000052372ca */ /* 0x000fc800000e0000 */
[----:B------:R-:W-:Y:S01]  /*16d80*/  R2UR UR34, R4 ;  /* 0x00000000042272ca */ /* 0x000fe200000e0000 */
[----:B------:R-:W-:Y:S02]  /*16d90*/  WARPGROUP.DEPBAR.LE gsb0, 0x0 ;  /* 0x00008000000079c5 */ /* 0x000fe40000010000 */
[----:B------:R-:W-:-:S06]  /*16da0*/  WARPGROUP.ARRIVE ;  /* 0x00000000000079c5 */ /* 0x000fcc0000000000 */
[----:B------:R-:W-:Y:S03]  /*16db0*/  QGMMA.64x128x32.F32.E4M3.E4M3 R24, gdesc[UR28], R24, gsb0 ;  /* 0x01e000001c1879f3 */ /* 0x000fe60008000818 */
[----:B------:R-:W-:Y:S02]  /*16dc0*/  WARPGROUP.DEPBAR.LE gsb0, 0x0 ;  /* 0x00008000000079c5 */ /* 0x000fe40000010000 */
[----:B------:R-:W-:-:S07]  /*16dd0*/  WARPGROUP.ARRIVE ;  /* 0x00000000000079c5 */ /* 0x000fce0000000000 */
[----:B------:R-:W-:Y:S03]  /*16de0*/  QGMMA.64x128x32.F32.E4M3.E4M3 R24, gdesc[UR32], R24, gsb0 ;  /* 0x01e00000201879f3 */ /* 0x000fe60008000818 */
[----:B------:R-:W-:Y:S02]  /*16df0*/  WARPGROUP.DEPBAR.LE gsb0, 0x0 ;  /* 0x00008000000079c5 */ /* 0x000fe40000010000 */
[C---:B------:R-:W-:Y:S01]  /*16e00*/  FMUL.FTZ R26, R2.reuse, R26 ;  /* 0x0000001a021a7220 */ /* 0x040fe20000410000 */
[----:B------:R-:W-:-:S03]  /*16e10*/  FMUL.FTZ R7, R2, R32 ;  /* 0x0000002002077220 */ /* 0x000fc60000410000 */
[----:B------:R0:W1:Y:S01]  /*16e20*/  MUFU.TANH R32, R26 ;  /* 0x0000001a00207308 */ /* 0x0000620000002400 */
[C---:B------:R-:W-:Y:S01]  /*16e30*/  FMUL.FTZ R30, R2.reuse, R30 ;  /* 0x0000001e021e7220 */ /* 0x040fe20000410000 */
[----:B------:R-:W-:Y:S01]  /*16e40*/  FMUL.FTZ R9, R2, R33 ;  /* 0x0000002102097220 */ /* 0x000fe20000410000 */
[----:B0-----:R-:W-:-:S05]  /*16e50*/  IMAD.MOV.U32 R26, RZ, RZ, -0x80 ;  /* 0xffffff80ff1a7424 */ /* 0x001fca00078e00ff */
[----:B------:R0:W-:Y:S01]  /*16e60*/  MUFU.TANH R33, R30 ;  /* 0x0000001e00217308 */ /* 0x0001e20000002400 */
[----:B------:R-:W-:Y:S02]  /*16e70*/  IMAD R26, R133, R26, 0x80 ;  /* 0x00000080851a7424 */ /* 0x000fe400078e021a */
[----:B------:R-:W-:Y:S02]  /*16e80*/  FMUL.FTZ R27, R2, R27 ;  /* 0x0000001b021b7220 */ /* 0x000fe40000410000 */
[----:B0-----:R-:W-:-:S05]  /*16e90*/  IMAD.IADD R30, R90, 0x1, R26 ;  /* 0x000000015a1e7824 */ /* 0x001fca00078e021a */
[----:B---3--:R-:W-:Y:S01]  /*16ea0*/  IADD3 R26, -R92, 0x1, R30 ;  /* 0x000000015c1a7810 */ /* 0x008fe20007ffe11e */
[----:B------:R-:W0:Y:S01]  /*16eb0*/  MUFU.TANH R27, R27 ;  /* 0x0000001b001b7308 */ /* 0x000e220000002400 */
[----:B------:R-:W-:-:S03]  /*16ec0*/  FMUL.FTZ R31, R2, R31 ;  /* 0x0000001f021f7220 */ /* 0x000fc60000410000 */
[C---:B----4-:R-:W-:Y:S02]  /*16ed0*/  IMAD R26, R89.reuse, -0x2, R26 ;  /* 0xfffffffe591a7824 */ /* 0x050fe400078e021a */
[C---:B------:R-:W-:Y:S01]  /*16ee0*/  FMUL.FTZ R12, R2.reuse, R41 ;  /* 0x00000029020c7220 */ /* 0x040fe20000410000 */
[----:B------:R-:W-:Y:S02]  /*16ef0*/  IMAD R30, R89, -0x2, R30 ;  /* 0xfffffffe591e7824 */ /* 0x000fe400078e021e */
[----:B------:R-:W-:Y:S01]  /*16f00*/  FMUL.FTZ R34, R2, R34 ;  /* 0x0000002202227220 */ /* 0x000fe20000410000 */
[----:B------:R-:W-:Y:S01]  /*16f10*/  IADD3 R41, R26, 0x8, R91 ;  /* 0x000000081a297810 */ /* 0x000fe20007ffe05b */
[C---:B------:R-:W-:Y:S01]  /*16f20*/  FMUL.FTZ R11, R2.reuse, R40 ;  /* 0x00000028020b7220 */ /* 0x040fe20000410000 */
[----:B------:R-:W2:Y:S01]  /*16f30*/  MUFU.TANH R31, R31 ;  /* 0x0000001f001f7308 */ /* 0x000ea20000002400 */
[----:B------:R-:W-:Y:S01]  /*16f40*/  FMUL.FTZ R35, R2, R35 ;  /* 0x0000002302237220 */ /* 0x000fe20000410000 */
[----:B------:R-:W-:Y:S01]  /*16f50*/  VIMNMX R40, R30, R41, PT ;  /* 0x000000291e287248 */ /* 0x000fe20003fe0100 */
[----:B------:R-:W-:-:S03]  /*16f60*/  FMUL.FTZ R38, R2, R38 ;  /* 0x0000002602267220 */ /* 0x000fc60000410000 */
[C---:B------:R-:W-:Y:S02]  /*16f70*/  ISETP.GT.AND P2, PT, R40.reuse, RZ, PT ;  /* 0x000000ff2800720c */ /* 0x040fe40003f44270 */
[----:B------:R-:W3:Y:S01]  /*16f80*/  MUFU.TANH R34, R34 ;  /* 0x0000002200227308 */ /* 0x000ee20000002400 */
[----:B------:R-:W-:Y:S01]  /*16f90*/  ISETP.GT.AND P3, PT, R40, 0x1, PT ;  /* 0x000000012800780c */ /* 0x000fe20003f64270 */
[----:B------:R-:W-:Y:S01]  /*16fa0*/  FMUL.FTZ R39, R2, R39 ;  /* 0x0000002702277220 */ /* 0x000fe20000410000 */
[----:B------:R-:W-:Y:S02]  /*16fb0*/  ISETP.GT.AND P4, PT, R40, 0x8, PT ;  /* 0x000000082800780c */ /* 0x000fe40003f84270 */
[----:B-1----:R-:W-:Y:S02]  /*16fc0*/  FSEL R101, R32, -INF , P2 ;  /* 0xff80000020657808 */ /* 0x002fe40001000000 */
[----:B0-----:R-:W-:Y:S01]  /*16fd0*/  FSEL R103, R27, -INF , P3 ;  /* 0xff8000001b677808 */ /* 0x001fe20001800000 */
[----:B------:R-:W0:Y:S01]  /*16fe0*/  MUFU.TANH R35, R35 ;  /* 0x0000002300237308 */ /* 0x000e220000002400 */
[----:B------:R-:W-:Y:S01]  /*16ff0*/  ISETP.GT.AND P2, PT, R40, 0x9, PT ;  /* 0x000000092800780c */ /* 0x000fe20003f44270 */
[----:B------:R-:W-:Y:S01]  /*17000*/  FMUL.FTZ R42, R2, R42 ;  /* 0x0000002a022a7220 */ /* 0x000fe20000410000 */
[----:B------:R-:W-:-:S02]  /*17010*/  FSEL R105, R33, -INF , P4 ;  /* 0xff80000021697808 */ /* 0x000fc40002000000 */
[----:B------:R-:W-:-:S03]  /*17020*/  FMNMX.FTZ R32, R101, R103, !PT ;  /* 0x0000006765207209 */ /* 0x000fc60007810000 */
[----:B------:R-:W1:Y:S01]  /*17030*/  MUFU.TANH R38, R38 ;  /* 0x0000002600267308 */ /* 0x000e620000002400 */
[----:B------:R-:W-:Y:S01]  /*17040*/  ISETP.GT.AND P3, PT, R40, 0x10, PT ;  /* 0x000000102800780c */ /* 0x000fe20003f64270 */
[----:B------:R-:W-:Y:S01]  /*17050*/  FMUL.FTZ R43, R2, R43 ;  /* 0x0000002b022b7220 */ /* 0x000fe20000410000 */
[----:B--2---:R-:W-:Y:S02]  /*17060*/  FSEL R99, R31, -INF , P2 ;  /* 0xff8000001f637808 */ /* 0x004fe40001000000 */
[----:B------:R-:W-:-:S03]  /*17070*/  FMNMX.FTZ R32, R105, R32, !PT ;  /* 0x0000002069207209 */ /* 0x000fc60007810000 */
[----:B------:R-:W2:Y:S01]  /*17080*/  MUFU.TANH R39, R39 ;  /* 0x0000002700277308 */ /* 0x000ea20000002400 */
[----:B------:R-:W-:Y:S01]  /*17090*/  ISETP.GT.AND P2, PT, R40, 0x11, PT ;  /* 0x000000112800780c */ /* 0x000fe20003f44270 */
[----:B------:R-:W-:Y:S01]  /*170a0*/  FMUL.FTZ R46, R2, R46 ;  /* 0x0000002e022e7220 */ /* 0x000fe20000410000 */
[----:B---3--:R-:W-:Y:S02]  /*170b0*/  FSEL R97, R34, -INF , P3 ;  /* 0xff80000022617808 */ /* 0x008fe40001800000 */
[----:B------:R-:W-:-:S03]  /*170c0*/  FMNMX.FTZ R32, R99, R32, !PT ;  /* 0x0000002063207209 */ /* 0x000fc60007810000 */
[----:B------:R-:W3:Y:S01]  /*170d0*/  MUFU.TANH R42, R42 ;  /* 0x0000002a002a7308 */ /* 0x000ee20000002400 */
[----:B------:R-:W-:Y:S02]  /*170e0*/  ISETP.GT.AND P3, PT, R40, 0x18, PT ;  /* 0x000000182800780c */ /* 0x000fe40003f64270 */
[----:B0-----:R-:W-:Y:S02]  /*170f0*/  FSEL R95, R35, -INF , P2 ;  /* 0xff800000235f7808 */ /* 0x001fe40001000000 */
[----:B------:R-:W-:-:S03]  /*17100*/  FMNMX.FTZ R32, R97, R32, !PT ;  /* 0x0000002061207209 */ /* 0x000fc60007810000 */
[----:B------:R-:W0:Y:S01]  /*17110*/  MUFU.TANH R43, R43 ;  /* 0x0000002b002b7308 */ /* 0x000e220000002400 */
[----:B------:R-:W-:Y:S01]  /*17120*/  FMUL.FTZ R47, R2, R47 ;  /* 0x0000002f022f7220 */ /* 0x000fe20000410000 */
[----:B------:R-:W-:Y:S01]  /*17130*/  ISETP.GT.AND P2, PT, R40, 0x19, PT ;  /* 0x000000192800780c */ /* 0x000fe20003f44270 */
[----:B------:R-:W-:Y:S01]  /*17140*/  FMUL.FTZ R50, R2, R50 ;  /* 0x0000003202327220 */ /* 0x000fe20000410000 */
[----:B-1----:R-:W-:Y:S02]  /*17150*/  FSEL R93, R38, -INF , P3 ;  /* 0xff800000265d7808 */ /* 0x002fe40001800000 */
[----:B------:R-:W-:Y:S02]  /*17160*/  FMNMX.FTZ R32, R95, R32, !PT ;  /* 0x000000205f207209 */ /* 0x000fe40007810000 */
[----:B------:R-:W1:Y:S01]  /*17170*/  MUFU.TANH R46, R46 ;  /* 0x0000002e002e7308 */ /* 0x000e620000002400 */
[----:B------:R-:W-:Y:S01]  /*17180*/  FMUL.FTZ R15, R2, R45 ;  /* 0x0000002d020f7220 */ /* 0x000fe20000410000 */
[----:B------:R-:W-:-:S02]  /*17190*/  ISETP.GT.AND P3, PT, R40, 0x20, PT ;  /* 0x000000202800780c */ /* 0x000fc40003f64270 */
[----:B--2---:R-:W-:Y:S02]  /*171a0*/  FSEL R89, R39, -INF , P2 ;  /* 0xff80000027597808 */ /* 0x004fe40001000000 */
[----:B------:R-:W-:Y:S02]  /*171b0*/  FMNMX.FTZ R32, R93, R32, !PT ;  /* 0x000000205d207209 */ /* 0x000fe40007810000 */
[----:B------:R-:W2:Y:S01]  /*171c0*/  MUFU.TANH R45, R47 ;  /* 0x0000002f002d7308 */ /* 0x000ea20000002400 */
[C---:B------:R-:W-:Y:S01]  /*171d0*/  FMUL.FTZ R51, R2.reuse, R51 ;  /* 0x0000003302337220 */ /* 0x040fe20000410000 */
[----:B------:R-:W-:Y:S01]  /*171e0*/  FMUL.FTZ R27, R2, R67 ;  /* 0x00000043021b7220 */ /* 0x000fe20000410000 */
[----:B------:R-:W-:Y:S01]  /*171f0*/  ISETP.GT.AND P2, PT, R40, 0x21, PT ;  /* 0x000000212800780c */ /* 0x000fe20003f44270 */
[----:B------:R-:W-:Y:S01]  /*17200*/  FMUL.FTZ R54, R2, R54 ;  /* 0x0000003602367220 */ /* 0x000fe20000410000 */
[----:B---3--:R-:W-:Y:S02]  /*17210*/  FSEL R67, R42, -INF , P3 ;  /* 0xff8000002a437808 */ /* 0x008fe40001800000 */
[----:B------:R-:W-:Y:S01]  /*17220*/  FMNMX.FTZ R32, R89, R32, !PT ;  /* 0x0000002059207209 */ /* 0x000fe20007810000 */
[----:B------:R-:W3:Y:S01]  /*17230*/  MUFU.TANH R50, R50 ;  /* 0x0000003200327308 */ /* 0x000ee20000002400 */
[C---:B------:R-:W-:Y:S01]  /*17240*/  FMUL.FTZ R6, R2.reuse, R29 ;  /* 0x0000001d02067220 */ /* 0x040fe20000410000 */
[C---:B------:R-:W-:Y:S01]  /*17250*/  FMUL.FTZ R8, R2.reuse, R36 ;  /* 0x0000002402087220 */ /* 0x040fe20000410000 */
[----:B------:R-:W-:Y:S01]  /*17260*/  FMUL.FTZ R29, R2, R57 ;  /* 0x00000039021d7220 */ /* 0x000fe20000410000 */
[----:B------:R-:W-:Y:S01]  /*17270*/  ISETP.GT.AND P3, PT, R40, 0x28, PT ;  /* 0x000000282800780c */ /* 0x000fe20003f64270 */
[----:B------:R-:W-:Y:S01]  /*17280*/  FMUL.FTZ R55, R2, R55 ;  /* 0x0000003702377220 */ /* 0x000fe20000410000 */
[----:B0-----:R-:W-:-:S02]  /*17290*/  FSEL R57, R43, -INF , P2 ;  /* 0xff8000002b397808 */ /* 0x001fc40001000000 */
[----:B------:R1:W0:Y:S01]  /*172a0*/  MUFU.TANH R36, R51 ;  /* 0x0000003300247308 */ /* 0x0002220000002400 */
[----:B------:R-:W-:Y:S02]  /*172b0*/  FMNMX.FTZ R32, R67, R32, !PT ;  /* 0x0000002043207209 */ /* 0x000fe40007810000 */
[----:B------:R-:W-:Y:S02]  /*172c0*/  ISETP.GT.AND P2, PT, R40, 0x29, PT ;  /* 0x000000292800780c */ /* 0x000fe40003f44270 */
[----:B------:R-:W-:-:S03]  /*172d0*/  FMNMX.FTZ R32, R57, R32, !PT ;  /* 0x0000002039207209 */ /* 0x000fc60007810000 */
[----:B------:R-:W-:Y:S01]  /*172e0*/  MUFU.TANH R54, R54 ;  /* 0x0000003600367308 */ /* 0x000fe20000002400 */
[----:B-1----:R-:W-:Y:S01]  /*172f0*/  FSEL R51, R46, -INF , P3 ;  /* 0xff8000002e337808 */ /* 0x002fe20001800000 */
[----:B------:R-:W-:Y:S01]  /*17300*/  FMUL.FTZ R58, R2, R58 ;  /* 0x0000003a023a7220 */ /* 0x000fe20000410000 */
[----:B------:R-:W-:Y:S01]  /*17310*/  ISETP.GT.AND P3, PT, R40, 0x30, PT ;  /* 0x000000302800780c */ /* 0x000fe20003f64270 */
[C---:B------:R-:W-:Y:S01]  /*17320*/  FMUL.FTZ R59, R2.reuse, R59 ;  /* 0x0000003b023b7220 */ /* 0x040fe20000410000 */
[----:B--2---:R-:W-:Y:S02]  /*17330*/  FSEL R45, R45, -INF , P2 ;  /* 0xff8000002d2d7808 */ /* 0x004fe40001000000 */
[----:B------:R-:W-:Y:S01]  /*17340*/  FMNMX.FTZ R32, R51, R32, !PT ;  /* 0x0000002033207209 */ /* 0x000fe20007810000 */
[----:B------:R-:W1:Y:S01]  /*17350*/  MUFU.TANH R55, R55 ;  /* 0x0000003700377308 */ /* 0x000e620000002400 */
[----:B------:R-:W-:Y:S01]  /*17360*/  FMUL.FTZ R10, R2, R37 ;  /* 0x00000025020a7220 */ /* 0x000fe20000410000 */
[----:B------:R-:W-:-:S02]  /*17370*/  ISETP.GT.AND P2, PT, R40, 0x31, PT ;  /* 0x000000312800780c */ /* 0x000fc40003f44270 */
[----:B---3--:R-:W-:Y:S02]  /*17380*/  FSEL R35, R50, -INF , P3 ;  /* 0xff80000032237808 */ /* 0x008fe40001800000 */
[----:B------:R-:W-:Y:S02]  /*17390*/  FMNMX.FTZ R32, R45, R32, !PT ;  /* 0x000000202d207209 */ /* 0x000fe40007810000 */
[----:B------:R-:W2:Y:S01]  /*173a0*/  MUFU.TANH R37, R58 ;  /* 0x0000003a00257308 */ /* 0x000ea20000002400 */
[----:B------:R-:W-:Y:S01]  /*173b0*/  FMUL.FTZ R62, R2, R62 ;  /* 0x0000003e023e7220 */ /* 0x000fe20000410000 */
[----:B------:R-:W-:Y:S01]  /*173c0*/  ISETP.GT.AND P3, PT, R40, 0x38, PT ;  /* 0x000000382800780c */ /* 0x000fe20003f64270 */
[----:B------:R-:W-:Y:S01]  /*173d0*/  FMUL.FTZ R63, R2, R63 ;  /* 0x0000003f023f7220 */ /* 0x000fe20000410000 */
[----:B0-----:R-:W-:Y:S02]  /*173e0*/  FSEL R33, R36, -INF , P2 ;  /* 0xff80000024217808 */ /* 0x001fe40001000000 */
[----:B------:R-:W-:-:S02]  /*173f0*/  FMNMX.FTZ R32, R35, R32, !PT ;  /* 0x0000002023207209 */ /* 0x000fc40007810000 */
[----:B------:R-:W0:Y:S01]  /*17400*/  MUFU.TANH R59, R59 ;  /* 0x0000003b003b7308 */ /* 0x000e220000002400 */
[----:B------:R-:W-:Y:S01]  /*17410*/  FMUL.FTZ R21, R2, R49 ;  /* 0x0000003102157220 */ /* 0x000fe20000410000 */
[----:B------:R-:W-:Y:S02]  /*17420*/  ISETP.GT.AND P2, PT, R40, 0x39, PT ;  /* 0x000000392800780c */ /* 0x000fe40003f44270 */
[----:B------:R-:W-:-:S04]  /*17430*/  FMNMX.FTZ R32, R33, R32, !PT ;  /* 0x0000002021207209 */ /* 0x000fc80007810000 */
[----:B------:R-:W3:Y:S01]  /*17440*/  MUFU.TANH R41, R62 ;  /* 0x0000003e00297308 */ /* 0x000ee20000002400 */
[----:B------:R-:W-:Y:S01]  /*17450*/  FMUL.FTZ R66, R2, R66 ;  /* 0x0000004202427220 */ /* 0x000fe20000410000 */
[----:B-1----:R-:W-:-:S06]  /*17460*/  FSEL R31, R55, -INF , P2 ;  /* 0xff800000371f7808 */ /* 0x002fcc0001000000 */
[----:B------:R1:W-:Y:S01]  /*17470*/  MUFU.TANH R49, R27 ;  /* 0x0000001b00317308 */ /* 0x0003e20000002400 */
[----:B------:R-:W-:Y:S02]  /*17480*/  ISETP.GT.AND P2, PT, R40, 0x41, PT ;  /* 0x000000412800780c */ /* 0x000fe40003f44270 */
[----:B-1----:R-:W-:-:S05]  /*17490*/  FSEL R27, R54, -INF , P3 ;  /* 0xff800000361b7808 */ /* 0x002fca0001800000 */
[----:B------:R-:W1:Y:S01]  /*174a0*/  MUFU.TANH R63, R63 ;  /* 0x0000003f003f7308 */ /* 0x000e620000002400 */
[----:B------:R-:W-:Y:S02]  /*174b0*/  ISETP.GT.AND P3, PT, R40, 0x40, PT ;  /* 0x000000402800780c */ /* 0x000fe40003f64270 */
[----:B------:R-:W-:Y:S02]  /*174c0*/  FMNMX.FTZ R32, R27, R32, !PT ;  /* 0x000000201b207209 */ /* 0x000fe40007810000 */
[----:B--2---:R-:W-:Y:S02]  /*174d0*/  FSEL R37, R37, -INF , P3 ;  /* 0xff80000025257808 */ /* 0x004fe40001800000 */
[----:B------:R-:W-:Y:S01]  /*174e0*/  FMNMX.FTZ R32, R31, R32, !PT ;  /* 0x000000201f207209 */ /* 0x000fe20007810000 */
[----:B------:R-:W2:Y:S01]  /*174f0*/  MUFU.TANH R47, R66 ;  /* 0x00000042002f7308 */ /* 0x000ea20000002400 */
[----:B------:R-:W-:Y:S01]  /*17500*/  FMUL.FTZ R70, R2, R70 ;  /* 0x0000004602467220 */ /* 0x000fe20000410000 */
[----:B------:R-:W-:Y:S01]  /*17510*/  ISETP.GT.AND P3, PT, R40, 0x48, PT ;  /* 0x000000482800780c */ /* 0x000fe20003f64270 */
[C---:B------:R-:W-:Y:S01]  /*17520*/  FMUL.FTZ R3, R2.reuse, R25 ;  /* 0x0000001902037220 */ /* 0x040fe20000410000 */
[----:B0-----:R-:W-:Y:S01]  /*17530*/  FSEL R39, R59, -INF , P2 ;  /* 0xff8000003b277808 */ /* 0x001fe20001000000 */
[C---:B------:R-:W-:Y:S01]  /*17540*/  FMUL.FTZ R71, R2.reuse, R71 ;  /* 0x0000004702477220 */ /* 0x040fe20000410000 */
[----:B------:R-:W-:Y:S01]  /*17550*/  FMNMX.FTZ R32, R37, R32, !PT ;  /* 0x0000002025207209 */ /* 0x000fe20007810000 */
[----:B------:R-:W-:Y:S01]  /*17560*/  FMUL.FTZ R25, R2, R53 ;  /* 0x0000003502197220 */ /* 0x000fe20000410000 */
[----:B------:R-:W-:Y:S01]  /*17570*/  ISETP.GT.AND P2, PT, R40, 0x49, PT ;  /* 0x000000492800780c */ /* 0x000fe20003f44270 */
[----:B------:R-:W0:Y:S01]  /*17580*/  MUFU.TANH R53, R70 ;  /* 0x0000004600357308 */ /* 0x000e220000002400 */
[----:B---3--:R-:W-:Y:S01]  /*17590*/  FSEL R41, R41, -INF , P3 ;  /* 0xff80000029297808 */ /* 0x008fe20001800000 */
[C---:B------:R-:W-:Y:S01]  /*175a0*/  FMUL.FTZ R74, R2.reuse, R74 ;  /* 0x0000004a024a7220 */ /* 0x040fe20000410000 */
[----:B------:R-:W-:Y:S01]  /*175b0*/  FMNMX.FTZ R32, R39, R32, !PT ;  /* 0x0000002027207209 */ /* 0x000fe20007810000 */
[----:B------:R-:W-:Y:S01]  /*175c0*/  FMUL.FTZ R75, R2, R75 ;  /* 0x0000004b024b7220 */ /* 0x000fe20000410000 */
[----:B------:R-:W-:-:S02]  /*175d0*/  ISETP.GT.AND P3, PT, R40, 0x50, PT ;  /* 0x000000502800780c */ /* 0x000fc40003f64270 */
[----:B-1----:R-:W-:Y:S01]  /*175e0*/  FSEL R43, R63, -INF , P2 ;  /* 0xff8000003f2b7808 */ /* 0x002fe20001000000 */
[----:B------:R-:W1:Y:S01]  /*175f0*/  MUFU.TANH R71, R71 ;  /* 0x0000004700477308 */ /* 0x000e620000002400 */
[----:B------:R-:W-:Y:S01]  /*17600*/  FMNMX.FTZ R32, R41, R32, !PT ;  /* 0x0000002029207209 */ /* 0x000fe20007810000 */
[----:B------:R-:W-:Y:S01]  /*17610*/  FMUL.FTZ R78, R2, R78 ;  /* 0x0000004e024e7220 */ /* 0x000fe20000410000 */
[C---:B------:R-:W-:Y:S02]  /*17620*/  ISETP.GT.AND P2, PT, R40.reuse, 0x51, PT ;  /* 0x000000512800780c */ /* 0x040fe40003f44270 */
[----:B--2---:R-:W-:Y:S02]  /*17630*/  FSEL R47, R47, -INF , P3 ;  /* 0xff8000002f2f7808 */ /* 0x004fe40001800000 */
[----:B------:R-:W-:Y:S01]  /*17640*/  FMNMX.FTZ R32, R43, R32, !PT ;  /* 0x000000202b207209 */ /* 0x000fe20007810000 */
[----:B------:R-:W2:Y:S01]  /*17650*/  MUFU.TANH R74, R74 ;  /* 0x0000004a004a7308 */ /* 0x000ea20000002400 */
[----:B------:R-:W-:Y:S01]  /*17660*/  ISETP.GT.AND P3, PT, R40, 0x58, PT ;  /* 0x000000582800780c */ /* 0x000fe20003f64270 */
[----:B------:R-:W-:Y:S01]  /*17670*/  FMUL.FTZ R79, R2, R79 ;  /* 0x0000004f024f7220 */ /* 0x000fe20000410000 */
[----:B------:R-:W-:-:S02]  /*17680*/  FSEL R49, R49, -INF , P2 ;  /* 0xff80000031317808 */ /* 0x000fc40001000000 */
[----:B------:R-:W-:-:S03]  /*17690*/  FMNMX.FTZ R32, R47, R32, !PT ;  /* 0x000000202f207209 */ /* 0x000fc60007810000 */
[----:B------:R-:W3:Y:S01]  /*176a0*/  MUFU.TANH R75, R75 ;  /* 0x0000004b004b7308 */ /* 0x000ee20000002400 */
[----:B------:R-:W-:Y:S01]  /*176b0*/  ISETP.GT.AND P2, PT, R40, 0x59, PT ;  /* 0x000000592800780c */ /* 0x000fe20003f44270 */
[----:B------:R-:W-:Y:S01]  /*176c0*/  FMUL.FTZ R82, R2, R82 ;  /* 0x0000005202527220 */ /* 0x000fe20000410000 */
[----:B0-----:R-:W-:Y:S02]  /*176d0*/  FSEL R53, R53, -INF , P3 ;  /* 0xff80000035357808 */ /* 0x001fe40001800000 */
[----:B------:R-:W-:-:S03]  /*176e0*/  FMNMX.FTZ R32, R49, R32, !PT ;  /* 0x0000002031207209 */ /* 0x000fc60007810000 */
[----:B------:R-:W0:Y:S01]  /*176f0*/  MUFU.TANH R78, R78 ;  /* 0x0000004e004e7308 */ /* 0x000e220000002400 */
[----:B------:R-:W-:Y:S01]  /*17700*/  ISETP.GT.AND P3, PT, R40, 0x60, PT ;  /* 0x000000602800780c */ /* 0x000fe20003f64270 */
[----:B------:R-:W-:Y:S01]  /*17710*/  FMUL.FTZ R83, R2, R83 ;  /* 0x0000005302537220 */ /* 0x000fe20000410000 */
[----:B-1----:R-:W-:Y:S02]  /*17720*/  FSEL R55, R71, -INF , P2 ;  /* 0xff80000047377808 */ /* 0x002fe40001000000 */
        /* <DEDUP_REMOVED lines=16> */
[----:B------:R-:W-:Y:S02]  /*17830*/  ISETP.GT.AND P3, PT, R40, 0x70, PT ;  /* 0x000000702800780c */ /* 0x000fe40003f64270 */
[----:B-1----:R-:W-:Y:S02]  /*17840*/  FSEL R75, R79, -INF , P2 ;  /* 0xff8000004f4b7808 */ /* 0x002fe40001000000 */
[----:B------:R-:W-:-:S03]  /*17850*/  FMNMX.FTZ R32, R71, R32, !PT ;  /* 0x0000002047207209 */ /* 0x000fc60007810000 */
[----:B------:R-:W1:Y:S01]  /*17860*/  MUFU.TANH R87, R87 ;  /* 0x0000005700577308 */ /* 0x000e620000002400 */
[----:B------:R-:W-:Y:S02]  /*17870*/  ISETP.GT.AND P2, PT, R40, 0x71, PT ;  /* 0x000000712800780c */ /* 0x000fe40003f44270 */
[----:B--2---:R-:W-:Y:S02]  /*17880*/  FSEL R79, R82, -INF , P3 ;  /* 0xff800000524f7808 */ /* 0x004fe40001800000 */
[----:B------:R-:W-:Y:S02]  /*17890*/  FMNMX.FTZ R32, R75, R32, !PT ;  /* 0x000000204b207209 */ /* 0x000fe40007810000 */
[----:B------:R-:W-:Y:S02]  /*178a0*/  ISETP.GT.AND P3, PT, R40, 0x78, PT ;  /* 0x000000782800780c */ /* 0x000fe40003f64270 */
[----:B---3--:R-:W-:Y:S02]  /*178b0*/  FSEL R83, R83, -INF , P2 ;  /* 0xff80000053537808 */ /* 0x008fe40001000000 */
[----:B------:R-:W-:Y:S01]  /*178c0*/  FMNMX.FTZ R34, R79, R32, !PT ;  /* 0x000000204f227209 */ /* 0x000fe20007810000 */
[----:B------:R-:W-:Y:S01]  /*178d0*/  FMUL.FTZ R32, R2, R61 ;  /* 0x0000003d02207220 */ /* 0x000fe20000410000 */
[----:B------:R-:W-:-:S02]  /*178e0*/  ISETP.GT.AND P2, PT, R40, 0x79, PT ;  /* 0x000000792800780c */ /* 0x000fc40003f44270 */
[----:B0-----:R-:W-:Y:S02]  /*178f0*/  FSEL R61, R86, -INF , P3 ;  /* 0xff800000563d7808 */ /* 0x001fe40001800000 */
[----:B------:R-:W-:Y:S02]  /*17900*/  FMNMX.FTZ R34, R83, R34, !PT ;  /* 0x0000002253227209 */ /* 0x000fe40007810000 */
[----:B-1----:R-:W-:Y:S02]  /*17910*/  FSEL R87, R87, -INF , P2 ;  /* 0xff80000057577808 */ /* 0x002fe40001000000 */
[----:B------:R-:W-:-:S04]  /*17920*/  FMNMX.FTZ R34, R61, R34, !PT ;  /* 0x000000223d227209 */ /* 0x000fc80007810000 */
[----:B------:R-:W-:-:S05]  /*17930*/  FMNMX.FTZ R34, R87, R34, !PT ;  /* 0x0000002257227209 */ /* 0x000fca0007810000 */
[----:B------:R-:W0:Y:S01]  /*17940*/  SHFL.BFLY PT, R107, R34, 0x2, 0x1f ;  /* 0x0c401f00226b7f89 */ /* 0x000e2200000e0000 */
[----:B------:R1:W-:Y:S01]  /*17950*/  MUFU.TANH R36, R32 ;  /* 0x0000002000247308 */ /* 0x0003e20000002400 */
[----:B------:R-:W-:Y:S01]  /*17960*/  FMUL.FTZ R4, R2, R24 ;  /* 0x0000001802047220 */ /* 0x000fe20000410000 */
[----:B0-----:R-:W-:-:S05]  /*17970*/  FMNMX.FTZ R107, R34, R107, !PT ;  /* 0x0000006b226b7209 */ /* 0x001fca0007810000 */
[----:B-1----:R-:W0:Y:S01]  /*17980*/  SHFL.BFLY PT, R32, R107, 0x1, 0x1f ;  /* 0x0c201f006b207f89 */ /* 0x002e2200000e0000 */
[----:B------:R-:W-:Y:S01]  /*17990*/  FMUL.FTZ R5, R2, R28 ;  /* 0x0000001c02057220 */ /* 0x000fe20000410000 */
[----:B------:R-:W1:Y:S01]  /*179a0*/  MUFU.TANH R4, R4 ;  /* 0x0000000400047308 */ /* 0x000e620000002400 */
[----:B------:R-:W-:-:S07]  /*179b0*/  IMAD.U32 R166, RZ, RZ, UR6 ;  /* 0x00000006ffa67e24 */ /* 0x000fce000f8e00ff */
[----:B------:R-:W2:Y:S01]  /*179c0*/  MUFU.TANH R3, R3 ;  /* 0x0000000300037308 */ /* 0x000ea20000002400 */
[----:B------:R-:W-:-:S07]  /*179d0*/  VIADDMNMX R30, R91, R26, R30, PT ;  /* 0x0000001a5b1e7246 */ /* 0x000fce000380011e */
[----:B------:R-:W3:Y:S01]  /*179e0*/  MUFU.TANH R5, R5 ;  /* 0x0000000500057308 */ /* 0x000ee20000002400 */
[----:B0-----:R-:W-:-:S07]  /*179f0*/  FMNMX.FTZ R167, R107, R32, !PT ;  /* 0x000000206ba77209 */ /* 0x001fce0007810000 */
[----:B------:R-:W0:Y:S01]  /*17a00*/  MUFU.TANH R6, R6 ;  /* 0x0000000600067308 */ /* 0x000e220000002400 */
[C---:B------:R-:W-:Y:S01]  /*17a10*/  FSETP.NEU.FTZ.AND P2, PT, R167.reuse, -INF , PT ;  /* 0xff800000a700780b */ /* 0x040fe20003f5d000 */
[----:B------:R-:W-:-:S01]  /*17a20*/  FFMA.FTZ R34, R167, R166, -8 ;  /* 0xc1000000a7227423 */ /* 0x000fc200000100a6 */
[----:B------:R-:W-:Y:S01]  /*17a30*/  FMUL.FTZ R77, R2, R77 ;  /* 0x0000004d024d7220 */ /* 0x000fe20000410000 */
[----:B------:R-:W-:-:S03]  /*17a40*/  ISETP.GT.AND P3, PT, R30, 0x1, PT ;  /* 0x000000011e00780c */ /* 0x000fc60003f64270 */
[----:B------:R-:W-:Y:S01]  /*17a50*/  FSEL R34, R34, RZ, P2 ;  /* 0x000000ff22227208 */ /* 0x000fe20001000000 */
[----:B------:R-:W4:Y:S01]  /*17a60*/  MUFU.TANH R7, R7 ;  /* 0x0000000700077308 */ /* 0x000f220000002400 */
[----:B------:R-:W-:Y:S01]  /*17a70*/  ISETP.GT.AND P2, PT, R30, RZ, PT ;  /* 0x000000ff1e00720c */ /* 0x000fe20003f44270 */
[C---:B------:R-:W-:Y:S01]  /*17a80*/  FMUL.FTZ R14, R2.reuse, R44 ;  /* 0x0000002c020e7220 */ /* 0x040fe20000410000 */
[----:B------:R-:W-:Y:S01]  /*17a90*/  FMUL.FTZ R73, R2, R73 ;  /* 0x0000004902497220 */ /* 0x000fe20000410000 */
[----:B------:R-:W-:-:S04]  /*17aa0*/  ISETP.GT.AND P4, PT, R30, 0x8, PT ;  /* 0x000000081e00780c */ /* 0x000fc80003f84270 */
[----:B------:R1:W-:Y:S01]  /*17ab0*/  MUFU.TANH R44, R77 ;  /* 0x0000004d002c7308 */ /* 0x0003e20000002400 */
[----:B------:R-:W-:-:S07]  /*17ac0*/  FMUL.FTZ R69, R2, R69 ;  /* 0x0000004502457220 */ /* 0x000fce0000410000 */
[----:B------:R-:W-:Y:S01]  /*17ad0*/  MUFU.TANH R9, R9 ;  /* 0x0000000900097308 */ /* 0x000fe20000002400 */
[----:B-1----:R-:W-:Y:S02]  /*17ae0*/  FSEL R77, R4, -INF , P2 ;  /* 0xff800000044d7808 */ /* 0x002fe40001000000 */
[----:B--2---:R-:W-:Y:S02]  /*17af0*/  FSEL R4, R3, -INF , P3 ;  /* 0xff80000003047808 */ /* 0x004fe40001800000 */
[----:B------:R-:W-:Y:S02]  /*17b00*/  ISETP.GT.AND P2, PT, R30, 0x9, PT ;  /* 0x000000091e00780c */ /* 0x000fe40003f44270 */
[----:B------:R-:W-:Y:S01]  /*17b10*/  FMNMX.FTZ R50, R77, R4, !PT ;  /* 0x000000044d327209 */ /* 0x000fe20007810000 */
[----:B------:R-:W1:Y:S01]  /*17b20*/  MUFU.TANH R8, R8 ;  /* 0x0000000800087308 */ /* 0x000e620000002400 */
[----:B------:R-:W-:Y:S01]  /*17b30*/  FMUL.FTZ R81, R2, R81 ;  /* 0x0000005102517220 */ /* 0x000fe20000410000 */
[----:B------:R-:W-:-:S06]  /*17b40*/  ISETP.GT.AND P3, PT, R30, 0x10, PT ;  /* 0x000000101e00780c */ /* 0x000fcc0003f64270 */
[----:B------:R3:W-:Y:S01]  /*17b50*/  MUFU.TANH R42, R73 ;  /* 0x00000049002a7308 */ /* 0x0007e20000002400 */
[----:B------:R-:W-:Y:S01]  /*17b60*/  FMUL.FTZ R85, R2, R85 ;  /* 0x0000005502557220 */ /* 0x000fe20000410000 */
[----:B---3--:R-:W-:-:S06]  /*17b70*/  FSEL R73, R5, -INF , P4 ;  /* 0xff80000005497808 */ /* 0x008fcc0002000000 */
[----:B------:R-:W2:Y:S01]  /*17b80*/  MUFU.TANH R10, R10 ;  /* 0x0000000a000a7308 */ /* 0x000ea20000002400 */
[----:B------:R-:W-:-:S07]  /*17b90*/  FMNMX.FTZ R50, R73, R50, !PT ;  /* 0x0000003249327209 */ /* 0x000fce0007810000 */
[----:B------:R0:W-:Y:S01]  /*17ba0*/  MUFU.TANH R40, R69 ;  /* 0x0000004500287308 */ /* 0x0001e20000002400 */
[----:B------:R-:W-:Y:S01]  /*17bb0*/  FMUL.FTZ R20, R2, R48 ;  /* 0x0000003002147220 */ /* 0x000fe20000410000 */
[----:B0-----:R-:W-:-:S06]  /*17bc0*/  FSEL R69, R6, -INF , P2 ;  /* 0xff80000006457808 */ /* 0x001fcc0001000000 */
[----:B------:R-:W0:Y:S01]  /*17bd0*/  MUFU.TANH R11, R11 ;  /* 0x0000000b000b7308 */ /* 0x000e220000002400 */
[----:B------:R-:W-:Y:S02]  /*17be0*/  ISETP.GT.AND P2, PT, R30, 0x11, PT ;  /* 0x000000111e00780c */ /* 0x000fe40003f44270 */
[----:B------:R-:W-:-:S05]  /*17bf0*/  FMNMX.FTZ R50, R69, R50, !PT ;  /* 0x0000003245327209 */ /* 0x000fca0007810000 */
[----:B------:R4:W-:Y:S02]  /*17c00*/  MUFU.TANH R46, R81 ;  /* 0x00000051002e7308 */ /* 0x0009e40000002400 */
[----:B----4-:R-:W-:-:S06]  /*17c10*/  FSEL R81, R7, -INF , P3 ;  /* 0xff80000007517808 */ /* 0x010fcc0001800000 */
[----:B------:R-:W3:Y:S01]  /*17c20*/  MUFU.TANH R12, R12 ;  /* 0x0000000c000c7308 */ /* 0x000ee20000002400 */
[----:B------:R-:W-:Y:S02]  /*17c30*/  ISETP.GT.AND P3, PT, R30, 0x18, PT ;  /* 0x000000181e00780c */ /* 0x000fe40003f64270 */
[----:B------:R-:W-:-:S05]  /*17c40*/  FMNMX.FTZ R50, R81, R50, !PT ;  /* 0x0000003251327209 */ /* 0x000fca0007810000 */
[----:B------:R4:W-:Y:S01]  /*17c50*/  MUFU.TANH R48, R85 ;  /* 0x0000005500307308 */ /* 0x0009e20000002400 */
[----:B-1----:R-:W-:Y:S01]  /*17c60*/  FSEL R91, R8, -INF , P3 ;  /* 0xff800000085b7808 */ /* 0x002fe20001800000 */
[----:B------:R-:W-:Y:S01]  /*17c70*/  FFMA.FTZ R6, R95, R166, -R34 ;  /* 0x000000a65f067223 */ /* 0x000fe20000010822 */
[----:B----4-:R-:W-:-:S05]  /*17c80*/  FSEL R85, R9, -INF , P2 ;  /* 0xff80000009557808 */ /* 0x010fca0001000000 */
[----:B------:R-:W1:Y:S01]  /*17c90*/  MUFU.TANH R14, R14 ;  /* 0x0000000e000e7308 */ /* 0x000e620000002400 */
[C---:B------:R-:W-:Y:S02]  /*17ca0*/  ISETP.GT.AND P2, PT, R30.reuse, 0x19, PT ;  /* 0x000000191e00780c */ /* 0x040fe40003f44270 */
[----:B------:R-:W-:Y:S02]  /*17cb0*/  FMNMX.FTZ R50, R85, R50, !PT ;  /* 0x0000003255327209 */ /* 0x000fe40007810000 */
[----:B------:R-:W-:Y:S02]  /*17cc0*/  ISETP.GT.AND P3, PT, R30, 0x20, PT ;  /* 0x000000201e00780c */ /* 0x000fe40003f64270 */
[----:B--2---:R-:W-:Y:S01]  /*17cd0*/  FSEL R95, R10, -INF , P2 ;  /* 0xff8000000a5f7808 */ /* 0x004fe20001000000 */
[----:B------:R-:W2:Y:S01]  /*17ce0*/  MUFU.TANH R15, R15 ;  /* 0x0000000f000f7308 */ /* 0x000ea20000002400 */
[----:B------:R-:W-:Y:S01]  /*17cf0*/  FMNMX.FTZ R50, R91, R50, !PT ;  /* 0x000000325b327209 */ /* 0x000fe20007810000 */
[----:B------:R-:W-:Y:S01]  /*17d00*/  FFMA.FTZ R5, R97, R166, -R34 ;  /* 0x000000a661057223 */ /* 0x000fe20000010822 */
[----:B------:R-:W-:Y:S01]  /*17d10*/  ISETP.GT.AND P2, PT, R30, 0x21, PT ;  /* 0x000000211e00780c */ /* 0x000fe20003f44270 */
[----:B------:R-:W-:Y:S01]  /*17d20*/  FMUL.FTZ R24, R2, R52 ;  /* 0x0000003402187220 */ /* 0x000fe20000410000 */
[----:B0-----:R-:W-:-:S02]  /*17d30*/  FSEL R97, R11, -INF , P3 ;  /* 0xff8000000b617808 */ /* 0x001fc40001800000 */
[----:B------:R-:W-:Y:S01]  /*17d40*/  FMNMX.FTZ R50, R95, R50, !PT ;  /* 0x000000325f327209 */ /* 0x000fe20007810000 */
[----:B------:R-:W0:Y:S01]  /*17d50*/  MUFU.TANH R20, R20 ;  /* 0x0000001400147308 */ /* 0x000e220000002400 */
[----:B------:R-:W-:-:S01]  /*17d60*/  FFMA.FTZ R7, R93, R166, -R34 ;  /* 0x000000a65d077223 */ /* 0x000fc20000010822 */
[----:B------:R-:W-:Y:S02]  /*17d70*/  ISETP.GT.AND P3, PT, R30, 0x28, PT ;  /* 0x000000281e00780c */ /* 0x000fe40003f64270 */
[----:B---3--:R-:W-:Y:S02]  /*17d80*/  FSEL R93, R12, -INF , P2 ;  /* 0xff8000000c5d7808 */ /* 0x008fe40001000000 */
[----:B------:R-:W-:Y:S02]  /*17d90*/  FMNMX.FTZ R50, R97, R50, !PT ;  /* 0x0000003261327209 */ /* 0x000fe40007810000 */
[----:B------:R-:W3:Y:S01]  /*17da0*/  MUFU.TANH R21, R21 ;  /* 0x0000001500157308 */ /* 0x000ee20000002400 */
[----:B------:R-:W-:-:S01]  /*17db0*/  FFMA.FTZ R3, R99, R166, -R34 ;  /* 0x000000a663037223 */ /* 0x000fc20000010822 */
[----:B------:R-:W-:Y:S01]  /*17dc0*/  ISETP.GT.AND P2, PT, R30, 0x29, PT ;  /* 0x000000291e00780c */ /* 0x000fe20003f44270 */
[----:B------:R-:W-:Y:S01]  /*17dd0*/  FMUL.FTZ R28, R2, R56 ;  /* 0x00000038021c7220 */ /* 0x000fe20000410000 */
[----:B-1----:R-:W-:-:S02]  /*17de0*/  FSEL R99, R14, -INF , P3 ;  /* 0xff8000000e637808 */ /* 0x002fc40001800000 */
[----:B------:R-:W-:Y:S02]  /*17df0*/  FMNMX.FTZ R50, R93, R50, !PT ;  /* 0x000000325d327209 */ /* 0x000fe40007810000 */
[----:B------:R-:W-:Y:S01]  /*17e00*/  MUFU.TANH R24, R24 ;  /* 0x0000001800187308 */ /* 0x000fe20000002400 */
[----:B------:R-:W-:-:S01]  /*17e10*/  FFMA.FTZ R8, R89, R166, -R34 ;  /* 0x000000a659087223 */ /* 0x000fc20000010822 */
[----:B------:R-:W-:Y:S02]  /*17e20*/  ISETP.GT.AND P3, PT, R30, 0x30, PT ;  /* 0x000000301e00780c */ /* 0x000fe40003f64270 */
[----:B--2---:R-:W-:Y:S02]  /*17e30*/  FSEL R89, R15, -INF , P2 ;  /* 0xff8000000f597808 */ /* 0x004fe40001000000 */
[----:B------:R-:W-:Y:S02]  /*17e40*/  FMNMX.FTZ R50, R99, R50, !PT ;  /* 0x0000003263327209 */ /* 0x000fe40007810000 */
[----:B------:R-:W1:Y:S01]  /*17e50*/  MUFU.TANH R25, R25 ;  /* 0x0000001900197308 */ /* 0x000e620000002400 */
[----:B------:R-:W-:-:S01]  /*17e60*/  FFMA.FTZ R32, R101, R166, -R34 ;  /* 0x000000a665207223 */ /* 0x000fc20000010822 */
[----:B------:R-:W-:Y:S01]  /*17e70*/  ISETP.GT.AND P2, PT, R30, 0x31, PT ;  /* 0x000000311e00780c */ /* 0x000fe20003f44270 */
[----:B------:R-:W-:Y:S01]  /*17e80*/  FMUL.FTZ R60, R2, R60 ;  /* 0x0000003c023c7220 */ /* 0x000fe20000410000 */
[----:B0-----:R-:W-:-:S02]  /*17e90*/  FSEL R101, R20, -INF , P3 ;  /* 0xff80000014657808 */ /* 0x001fc40001800000 */
[----:B------:R-:W-:Y:S02]  /*17ea0*/  FMNMX.FTZ R50, R89, R50, !PT ;  /* 0x0000003259327209 */ /* 0x000fe40007810000 */
[----:B------:R-:W0:Y:S01]  /*17eb0*/  MUFU.TANH R28, R28 ;  /* 0x0000001c001c7308 */ /* 0x000e220000002400 */
[----:B------:R-:W-:Y:S01]  /*17ec0*/  FMUL.FTZ R65, R2, R65 ;  /* 0x0000004102417220 */ /* 0x000fe20000410000 */
[----:B------:R-:W-:Y:S01]  /*17ed0*/  FFMA.FTZ R9, R67, R166, -R34 ;  /* 0x000000a643097223 */ /* 0x000fe20000010822 */
[C---:B------:R-:W-:Y:S02]  /*17ee0*/  ISETP.GT.AND P3, PT, R30.reuse, 0x38, PT ;  /* 0x000000381e00780c */ /* 0x040fe40003f64270 */
[----:B---3--:R-:W-:Y:S02]  /*17ef0*/  FSEL R67, R21, -INF , P2 ;  /* 0xff80000015437808 */ /* 0x008fe40001000000 */
[----:B------:R-:W-:Y:S01]  /*17f00*/  FMNMX.FTZ R50, R101, R50, !PT ;  /* 0x0000003265327209 */ /* 0x000fe20007810000 */
[----:B------:R-:W2:Y:S01]  /*17f10*/  MUFU.TANH R29, R29 ;  /* 0x0000001d001d7308 */ /* 0x000ea20000002400 */
[----:B------:R-:W-:Y:S01]  /*17f20*/  ISETP.GT.AND P2, PT, R30, 0x39, PT ;  /* 0x000000391e00780c */ /* 0x000fe20003f44270 */
[----:B------:R-:W-:Y:S01]  /*17f30*/  FMUL.FTZ R64, R2, R64 ;  /* 0x0000004002407220 */ /* 0x000fe20000410000 */
[----:B------:R-:W-:-:S05]  /*17f40*/  FMNMX.FTZ R50, R67, R50, !PT ;  /* 0x0000003243327209 */ /* 0x000fca0007810000 */
[----:B------:R3:W-:Y:S01]  /*17f50*/  MUFU.TANH R38, R65 ;  /* 0x0000004100267308 */ /* 0x0007e20000002400 */
[----:B------:R-:W-:-:S01]  /*17f60*/  FFMA.FTZ R10, R57, R166, -R34 ;  /* 0x000000a6390a7223 */ /* 0x000fc20000010822 */
[----:B-1----:R-:W-:-:S06]  /*17f70*/  FSEL R57, R25, -INF , P2 ;  /* 0xff80000019397808 */ /* 0x002fcc0001000000 */
[----:B------:R-:W1:Y:S01]  /*17f80*/  MUFU.TANH R60, R60 ;  /* 0x0000003c003c7308 */ /* 0x000e620000002400 */
[----:B---3--:R-:W-:-:S01]  /*17f90*/  FFMA.FTZ R65, R103, R166, -R34 ;  /* 0x000000a667417223 */ /* 0x008fc20000010822 */
[----:B------:R-:W-:Y:S02]  /*17fa0*/  FSEL R103, R24, -INF , P3 ;  /* 0xff80000018677808 */ /* 0x000fe40001800000 */
[----:B------:R-:W-:Y:S02]  /*17fb0*/  ISETP.GT.AND P3, PT, R30, 0x40, PT ;  /* 0x000000401e00780c */ /* 0x000fe40003f64270 */
[----:B------:R-:W-:Y:S01]  /*17fc0*/  FMNMX.FTZ R50, R103, R50, !PT ;  /* 0x0000003267327209 */ /* 0x000fe20007810000 */
[----:B------:R-:W-:-:S01]  /*17fd0*/  FFMA.FTZ R26, R105, R166, -R34 ;  /* 0x000000a6691a7223 */ /* 0x000fc20000010822 */
[----:B------:R-:W3:Y:S01]  /*17fe0*/  MUFU.TANH R64, R64 ;  /* 0x0000004000407308 */ /* 0x000ee20000002400 */
[----:B------:R-:W-:Y:S01]  /*17ff0*/  ISETP.GT.AND P2, PT, R30, 0x41, PT ;  /* 0x000000411e00780c */ /* 0x000fe20003f44270 */
[----:B------:R-:W-:Y:S01]  /*18000*/  FMUL.FTZ R68, R2, R68 ;  /* 0x0000004402447220 */ /* 0x000fe20000410000 */
[----:B0-----:R-:W-:-:S02]  /*18010*/  FSEL R105, R28, -INF , P3 ;  /* 0xff8000001c697808 */ /* 0x001fc40001800000 */
[----:B------:R-:W-:Y:S01]  /*18020*/  FMNMX.FTZ R50, R57, R50, !PT ;  /* 0x0000003239327209 */ /* 0x000fe20007810000 */
[----:B------:R-:W-:-:S01]  /*18030*/  FFMA.FTZ R11, R51, R166, -R34 ;  /* 0x000000a6330b7223 */ /* 0x000fc20000010822 */
[C---:B------:R-:W-:Y:S02]  /*18040*/  ISETP.GT.AND P3, PT, R30.reuse, 0x48, PT ;  /* 0x000000481e00780c */ /* 0x040fe40003f64270 */
[----:B--2---:R-:W-:Y:S02]  /*18050*/  FSEL R51, R29, -INF , P2 ;  /* 0xff8000001d337808 */ /* 0x004fe40001000000 */
[----:B------:R-:W-:Y:S01]  /*18060*/  FMNMX.FTZ R50, R105, R50, !PT ;  /* 0x0000003269327209 */ /* 0x000fe20007810000 */
[----:B------:R-:W0:Y:S01]  /*18070*/  MUFU.TANH R68, R68 ;  /* 0x0000004400447308 */ /* 0x000e220000002400 */
[----:B------:R-:W-:Y:S01]  /*18080*/  ISETP.GT.AND P2, PT, R30, 0x49, PT ;  /* 0x000000491e00780c */ /* 0x000fe20003f44270 */
[----:B------:R-:W-:Y:S01]  /*18090*/  FMUL.FTZ R72, R2, R72 ;  /* 0x0000004802487220 */ /* 0x000fe20000410000 */
[----:B-1----:R-:W-:-:S02]  /*180a0*/  FSEL R107, R60, -INF , P3 ;  /* 0xff8000003c6b7808 */ /* 0x002fc40001800000 */
[----:B------:R-:W-:Y:S02]  /*180b0*/  FMNMX.FTZ R50, R51, R50, !PT ;  /* 0x0000003233327209 */ /* 0x000fe40007810000 */
[----:B------:R-:W-:Y:S02]  /*180c0*/  ISETP.GT.AND P3, PT, R30, 0x50, PT ;  /* 0x000000501e00780c */ /* 0x000fe40003f64270 */
[----:B------:R-:W-:Y:S02]  /*180d0*/  FSEL R109, R36, -INF , P2 ;  /* 0xff800000246d7808 */ /* 0x000fe40001000000 */
[----:B------:R-:W-:Y:S01]  /*180e0*/  FMNMX.FTZ R50, R107, R50, !PT ;  /* 0x000000326b327209 */ /* 0x000fe20007810000 */
[----:B------:R-:W1:Y:S01]  /*180f0*/  MUFU.TANH R72, R72 ;  /* 0x0000004800487308 */ /* 0x000e620000002400 */
[----:B------:R-:W-:Y:S01]  /*18100*/  ISETP.GT.AND P2, PT, R30, 0x51, PT ;  /* 0x000000511e00780c */ /* 0x000fe20003f44270 */
[----:B------:R-:W-:Y:S01]  /*18110*/  FMUL.FTZ R76, R2, R76 ;  /* 0x0000004c024c7220 */ /* 0x000fe20000410000 */
[----:B---3--:R-:W-:-:S02]  /*18120*/  FSEL R111, R64, -INF , P3 ;  /* 0xff800000406f7808 */ /* 0x008fc40001800000 */
[----:B------:R-:W-:Y:S02]  /*18130*/  FMNMX.FTZ R50, R109, R50, !PT ;  /* 0x000000326d327209 */ /* 0x000fe40007810000 */
[----:B------:R-:W-:Y:S02]  /*18140*/  ISETP.GT.AND P3, PT, R30, 0x58, PT ;  /* 0x000000581e00780c */ /* 0x000fe40003f64270 */
[----:B------:R-:W-:Y:S02]  /*18150*/  FSEL R113, R38, -INF , P2 ;  /* 0xff80000026717808 */ /* 0x000fe40001000000 */
[----:B------:R-:W-:Y:S01]  /*18160*/  FMNMX.FTZ R50, R111, R50, !PT ;  /* 0x000000326f327209 */ /* 0x000fe20007810000 */
[----:B------:R-:W2:Y:S01]  /*18170*/  MUFU.TANH R76, R76 ;  /* 0x0000004c004c7308 */ /* 0x000ea20000002400 */
[----:B------:R-:W-:-:S01]  /*18180*/  FFMA.FTZ R14, R45, R166, -R34 ;  /* 0x000000a62d0e7223 */ /* 0x000fc20000010822 */
[----:B------:R-:W-:Y:S01]  /*18190*/  ISETP.GT.AND P2, PT, R30, 0x59, PT ;  /* 0x000000591e00780c */ /* 0x000fe20003f44270 */
[----:B------:R-:W-:Y:S01]  /*181a0*/  FMUL.FTZ R80, R2, R80 ;  /* 0x0000005002507220 */ /* 0x000fe20000410000 */
[----:B0-----:R-:W-:-:S02]  /*181b0*/  FSEL R45, R68, -INF , P3 ;  /* 0xff800000442d7808 */ /* 0x001fc40001800000 */
[----:B------:R-:W-:Y:S02]  /*181c0*/  FMNMX.FTZ R50, R113, R50, !PT ;  /* 0x0000003271327209 */ /* 0x000fe40007810000 */
[----:B------:R-:W-:Y:S02]  /*181d0*/  ISETP.GT.AND P3, PT, R30, 0x60, PT ;  /* 0x000000601e00780c */ /* 0x000fe40003f64270 */
[----:B------:R-:W-:Y:S02]  /*181e0*/  FSEL R115, R40, -INF , P2 ;  /* 0xff80000028737808 */ /* 0x000fe40001000000 */
        /* <DEDUP_REMOVED lines=10> */
[----:B------:R-:W-:Y:S02]  /*18290*/  ISETP.GT.AND P2, PT, R30, 0x69, PT ;  /* 0x000000691e00780c */ /* 0x000fe40003f44270 */
[----:B--2---:R-:W-:-:S02]  /*182a0*/  FSEL R121, R76, -INF , P3 ;  /* 0xff8000004c797808 */ /* 0x004fc40001800000 */
[----:B------:R-:W-:Y:S02]  /*182b0*/  FMNMX.FTZ R50, R119, R50, !PT ;  /* 0x0000003277327209 */ /* 0x000fe40007810000 */
[----:B------:R-:W-:Y:S02]  /*182c0*/  ISETP.GT.AND P3, PT, R30, 0x70, PT ;  /* 0x000000701e00780c */ /* 0x000fe40003f64270 */
[----:B------:R-:W-:Y:S02]  /*182d0*/  FSEL R123, R44, -INF , P2 ;  /* 0xff8000002c7b7808 */ /* 0x000fe40001000000 */
[----:B------:R-:W-:Y:S02]  /*182e0*/  FMNMX.FTZ R50, R121, R50, !PT ;  /* 0x0000003279327209 */ /* 0x000fe40007810000 */
[----:B------:R-:W-:Y:S02]  /*182f0*/  ISETP.GT.AND P2, PT, R30, 0x71, PT ;  /* 0x000000711e00780c */ /* 0x000fe40003f44270 */
[----:B0-----:R-:W-:-:S02]  /*18300*/  FSEL R125, R80, -INF , P3 ;  /* 0xff800000507d7808 */ /* 0x001fc40001800000 */
[----:B------:R-:W-:Y:S02]  /*18310*/  FMNMX.FTZ R50, R123, R50, !PT ;  /* 0x000000327b327209 */ /* 0x000fe40007810000 */
[----:B------:R-:W-:Y:S02]  /*18320*/  ISETP.GT.AND P3, PT, R30, 0x78, PT ;  /* 0x000000781e00780c */ /* 0x000fe40003f64270 */
[----:B------:R-:W-:Y:S02]  /*18330*/  FSEL R127, R46, -INF , P2 ;  /* 0xff8000002e7f7808 */ /* 0x000fe40001000000 */
[----:B------:R-:W-:Y:S02]  /*18340*/  FMNMX.FTZ R50, R125, R50, !PT ;  /* 0x000000327d327209 */ /* 0x000fe40007810000 */
[----:B------:R-:W-:Y:S02]  /*18350*/  ISETP.GT.AND P2, PT, R30, 0x79, PT ;  /* 0x000000791e00780c */ /* 0x000fe40003f44270 */
[----:B-1----:R-:W-:-:S02]  /*18360*/  FSEL R129, R84, -INF , P3 ;  /* 0xff80000054817808 */ /* 0x002fc40001800000 */
[----:B------:R-:W-:Y:S02]  /*18370*/  FMNMX.FTZ R50, R127, R50, !PT ;  /* 0x000000327f327209 */ /* 0x000fe40007810000 */
[----:B------:R-:W-:Y:S02]  /*18380*/  FSEL R131, R48, -INF , P2 ;  /* 0xff80000030837808 */ /* 0x000fe40001000000 */
[----:B------:R-:W-:-:S04]  /*18390*/  FMNMX.FTZ R50, R129, R50, !PT ;  /* 0x0000003281327209 */ /* 0x000fc80007810000 */
[----:B------:R-:W-:Y:S01]  /*183a0*/  FMNMX.FTZ R50, R131, R50, !PT ;  /* 0x0000003283327209 */ /* 0x000fe20007810000 */
[----:B------:R-:W-:-:S04]  /*183b0*/  FFMA.FTZ R15, R33, R166, -R34 ;  /* 0x000000a6210f7223 */ /* 0x000fc80000010822 */
[----:B------:R-:W0:Y:S01]  /*183c0*/  SHFL.BFLY PT, R33, R50, 0x2, 0x1f ;  /* 0x0c401f0032217f89 */ /* 0x000e2200000e0000 */
[----:B------:R-:W-:-:S01]  /*183d0*/  FFMA.FTZ R24, R39, R166, -R34 ;  /* 0x000000a627187223 */ /* 0x000fc20000010822 */
[----:B0-----:R-:W-:-:S05]  /*183e0*/  FMNMX.FTZ R39, R50, R33, !PT ;  /* 0x0000002132277209 */ /* 0x001fca0007810000 */
[----:B------:R-:W0:Y:S01]  /*183f0*/  SHFL.BFLY PT, R42, R39, 0x1, 0x1f ;  /* 0x0c201f00272a7f89 */ /* 0x000e2200000e0000 */
[----:B------:R-:W-:-:S01]  /*18400*/  FFMA.FTZ R29, R41, R166, -R34 ;  /* 0x000000a6291d7223 */ /* 0x000fc20000010822 */
[----:B------:R-:W-:Y:S01]  /*18410*/  MUFU.EX2 R32, R32 ;  /* 0x0000002000207308 */ /* 0x000fe20000000800 */
[----:B0-----:R-:W-:-:S04]  /*18420*/  FMNMX.FTZ R191, R39, R42, !PT ;  /* 0x0000002a27bf7209 */ /* 0x001fc80007810000 */
[C---:B------:R-:W-:Y:S01]  /*18430*/  FSETP.NEU.FTZ.AND P2, PT, R191.reuse, -INF , PT ;  /* 0xff800000bf00780b */ /* 0x040fe20003f5d000 */
[----:B------:R-:W-:-:S05]  /*18440*/  FFMA.FTZ R41, R191, R166, -8 ;  /* 0xc1000000bf297423 */ /* 0x000fca00000100a6 */
[----:B------:R-:W-:-:S05]  /*18450*/  FSEL R46, R41, RZ, P2 ;  /* 0x000000ff292e7208 */ /* 0x000fca0001000000 */
[-CC-:B------:R-:W-:Y:S01]  /*18460*/  FFMA.FTZ R41, R77, R166.reuse, -R46.reuse ;  /* 0x000000a64d297223 */ /* 0x180fe2000001082e */
[----:B------:R-:W-:-:S01]  /*18470*/  FFMA.FTZ R228, R4, R166, -R46 ;  /* 0x000000a604e47223 */ /* 0x000fc2000001082e */
[-CC-:B------:R-:W-:Y:S01]  /*18480*/  FFMA.FTZ R73, R73, R166.reuse, -R46.reuse ;  /* 0x000000a649497223 */ /* 0x180fe2000001082e */
[----:B------:R-:W0:Y:S01]  /*18490*/  MUFU.EX2 R65, R65 ;  /* 0x0000004100417308 */ /* 0x000e220000000800 */
[----:B------:R-:W-:-:S01]  /*184a0*/  FFMA.FTZ R69, R69, R166, -R46 ;  /* 0x000000a645457223 */ /* 0x000fc2000001082e */
[----:B------:R-:W-:-:S06]  /*184b0*/  FFMA.FTZ R36, R43, R166, -R34 ;  /* 0x000000a62b247223 */ /* 0x000fcc0000010822 */
[----:B------:R-:W-:Y:S01]  /*184c0*/  MUFU.EX2 R41, R41 ;  /* 0x0000002900297308 */ /* 0x000fe20000000800 */
[----:B------:R-:W-:-:S07]  /*184d0*/  FFMA.FTZ R43, R81, R166, -R46 ;  /* 0x000000a6512b7223 */ /* 0x000fce000001082e */
[----:B------:R-:W1:Y:S01]  /*184e0*/  MUFU.EX2 R228, R228 ;  /* 0x000000e400e47308 */ /* 0x000e620000000800 */
[----:B------:R-:W-:-:S07]  /*184f0*/  FFMA.FTZ R44, R85, R166, -R46 ;  /* 0x000000a6552c7223 */ /* 0x000fce000001082e */
[----:B------:R-:W2:Y:S08]  /*18500*/  MUFU.EX2 R26, R26 ;  /* 0x0000001a001a7308 */ /* 0x000eb00000000800 */
[----:B------:R-:W3:Y:S01]  /*18510*/  MUFU.EX2 R73, R73 ;  /* 0x0000004900497308 */ /* 0x000ee20000000800 */
[----:B------:R-:W-:-:S07]  /*18520*/  FFMA.FTZ R20, R27, R166, -R34 ;  /* 0x000000a61b147223 */ /* 0x000fce0000010822 */
[----:B------:R-:W4:Y:S01]  /*18530*/  MUFU.EX2 R3, R3 ;  /* 0x0000000300037308 */ /* 0x000f220000000800 */
[----:B------:R-:W-:-:S01]  /*18540*/  FFMA.FTZ R91, R91, R166, -R46 ;  /* 0x000000a65b5b7223 */ /* 0x000fc2000001082e */
[----:B------:R-:W-:-:S06]  /*18550*/  IMAD.IADD R4, R90, 0x1, -R92 ;  /* 0x000000015a047824 */ /* 0x000fcc00078e0a5c */
[----:B------:R-:W4:Y:S01]  /*18560*/  MUFU.EX2 R48, R69 ;  /* 0x0000004500307308 */ /* 0x000f220000000800 */
[----:B------:R-:W-:-:S01]  /*18570*/  FFMA.FTZ R27, R47, R166, -R34 ;  /* 0x000000a62f1b7223 */ /* 0x000fc20000010822 */
[----:B0-----:R-:W-:-:S06]  /*18580*/  FADD.FTZ R47, R32, R65 ;  /* 0x00000041202f7221 */ /* 0x001fcc0000010000 */
[----:B------:R-:W0:Y:S01]  /*18590*/  MUFU.EX2 R5, R5 ;  /* 0x0000000500057308 */ /* 0x000e220000000800 */
[----:B-1----:R-:W-:-:S01]  /*185a0*/  FADD.FTZ R62, R41, R228 ;  /* 0x000000e4293e7221 */ /* 0x002fc20000010000 */
[----:B------:R-:W-:-:S06]  /*185b0*/  IMAD R4, R88, 0x80, R4 ;  /* 0x0000008058047824 */ /* 0x000fcc00078e0204 */
[----:B------:R-:W1:Y:S01]  /*185c0*/  MUFU.EX2 R43, R43 ;  /* 0x0000002b002b7308 */ /* 0x000e620000000800 */
[----:B------:R-:W-:-:S01]  /*185d0*/  FFMA.FTZ R95, R95, R166, -R46 ;  /* 0x000000a65f5f7223 */ /* 0x000fc2000001082e */
[----:B--2---:R-:W-:-:S06]  /*185e0*/  FADD.FTZ R64, R26, R47 ;  /* 0x0000002f1a407221 */ /* 0x004fcc0000010000 */
[----:B------:R-:W2:Y:S01]  /*185f0*/  MUFU.EX2 R6, R6 ;  /* 0x0000000600067308 */ /* 0x000ea20000000800 */
[----:B---3--:R-:W-:-:S01]  /*18600*/  FADD.FTZ R47, R73, R62 ;  /* 0x0000003e492f7221 */ /* 0x008fc20000010000 */
[----:B------:R-:W-:-:S06]  /*18610*/  FFMA.FTZ R28, R49, R166, -R34 ;  /* 0x000000a6311c7223 */ /* 0x000fcc0000010822 */
[----:B------:R-:W3:Y:S01]  /*18620*/  MUFU.EX2 R44, R44 ;  /* 0x0000002c002c7308 */ /* 0x000ee20000000800 */
[----:B------:R-:W-:-:S01]  /*18630*/  FFMA.FTZ R224, R97, R166, -R46 ;  /* 0x000000a661e07223 */ /* 0x000fc2000001082e */
[----:B------:R-:W-:Y:S01]  /*18640*/  SHF.R.S32.HI R49, RZ, 0x1f, R4 ;  /* 0x0000001fff317819 */ /* 0x000fe20000011404 */
[----:B----4-:R-:W-:-:S05]  /*18650*/  FADD.FTZ R64, R3, R64 ;  /* 0x0000004003407221 */ /* 0x010fca0000010000 */
[----:B------:R-:W4:Y:S01]  /*18660*/  MUFU.EX2 R7, R7 ;  /* 0x0000000700077308 */ /* 0x000f220000000800 */
[----:B------:R-:W-:-:S01]  /*18670*/  FADD.FTZ R62, R48, R47 ;  /* 0x0000002f303e7221 */ /* 0x000fc20000010000 */
[----:B------:R-:W-:-:S06]  /*18680*/  FFMA.FTZ R93, R93, R166, -R46 ;  /* 0x000000a65d5d7223 */ /* 0x000fcc000001082e */
[----:B------:R-:W4:Y:S01]  /*18690*/  MUFU.EX2 R91, R91 ;  /* 0x0000005b005b7308 */ /* 0x000f220000000800 */
[----:B------:R-:W-:Y:S01]  /*186a0*/  LEA.HI R4, R49, R4, RZ, 0x7 ;  /* 0x0000000431047211 */ /* 0x000fe200078f38ff */
[----:B0-----:R-:W-:-:S06]  /*186b0*/  FADD.FTZ R49, R5, R64 ;  /* 0x0000004005317221 */ /* 0x001fcc0000010000 */
[----:B------:R-:W0:Y:S01]  /*186c0*/  MUFU.EX2 R8, R8 ;  /* 0x0000000800087308 */ /* 0x000e220000000800 */
[----:B-1----:R-:W-:-:S01]  /*186d0*/  FADD.FTZ R47, R43, R62 ;  /* 0x0000003e2b2f7221 */ /* 0x002fc20000010000 */
[----:B------:R-:W-:-:S06]  /*186e0*/  FFMA.FTZ R99, R99, R166, -R46 ;  /* 0x000000a663637223 */ /* 0x000fcc000001082e */
[----:B------:R-:W1:Y:S01]  /*186f0*/  MUFU.EX2 R50, R95 ;  /* 0x0000005f00327308 */ /* 0x000e620000000800 */
[----:B--2---:R-:W-:-:S01]  /*18700*/  FADD.FTZ R64, R6, R49 ;  /* 0x0000003106407221 */ /* 0x004fc20000010000 */
[----:B---3--:R-:W-:-:S06]  /*18710*/  FADD.FTZ R62, R44, R47 ;  /* 0x0000002f2c3e7221 */ /* 0x008fcc0000010000 */
[----:B------:R-:W2:Y:S08]  /*18720*/  MUFU.EX2 R9, R9 ;  /* 0x0000000900097308 */ /* 0x000eb00000000800 */
[----:B------:R-:W3:Y:S01]  /*18730*/  MUFU.EX2 R224, R224 ;  /* 0x000000e000e07308 */ /* 0x000ee20000000800 */
[----:B------:R-:W-:-:S01]  /*18740*/  FFMA.FTZ R89, R89, R166, -R46 ;  /* 0x000000a659597223 */ /* 0x000fc2000001082e */
[----:B----4-:R-:W-:-:S06]  /*18750*/  FADD.FTZ R49, R7, R64 ;  /* 0x0000004007317221 */ /* 0x010fcc0000010000 */
[----:B------:R-:W4:Y:S01]  /*18760*/  MUFU.EX2 R10, R10 ;  /* 0x0000000a000a7308 */ /* 0x000f220000000800 */
[----:B------:R-:W-:-:S01]  /*18770*/  FFMA.FTZ R12, R35, R166, -R34 ;  /* 0x000000a6230c7223 */ /* 0x000fc20000010822 */
[----:B------:R-:W-:-:S06]  /*18780*/  FADD.FTZ R47, R91, R62 ;  /* 0x0000003e5b2f7221 */ /* 0x000fcc0000010000 */
[----:B------:R-:W4:Y:S01]  /*18790*/  MUFU.EX2 R93, R93 ;  /* 0x0000005d005d7308 */ /* 0x000f220000000800 */
[----:B------:R-:W-:-:S01]  /*187a0*/  FFMA.FTZ R101, R101, R166, -R46 ;  /* 0x000000a665657223 */ /* 0x000fc2000001082e */
[----:B0-----:R-:W-:-:S06]  /*187b0*/  FADD.FTZ R62, R8, R49 ;  /* 0x00000031083e7221 */ /* 0x001fcc0000010000 */
[----:B------:R-:W0:Y:S01]  /*187c0*/  MUFU.EX2 R11, R11 ;  /* 0x0000000b000b7308 */ /* 0x000e220000000800 */
[----:B-1----:R-:W-:-:S07]  /*187d0*/  FADD.FTZ R47, R50, R47 ;  /* 0x0000002f322f7221 */ /* 0x002fce0000010000 */
[----:B------:R-:W1:Y:S01]  /*187e0*/  MUFU.EX2 R99, R99 ;  /* 0x0000006300637308 */ /* 0x000e620000000800 */
[----:B------:R-:W-:-:S01]  /*187f0*/  FFMA.FTZ R67, R67, R166, -R46 ;  /* 0x000000a643437223 */ /* 0x000fc2000001082e */
[----:B--2---:R-:W-:-:S06]  /*18800*/  FADD.FTZ R49, R9, R62 ;  /* 0x0000003e09317221 */ /* 0x004fcc0000010000 */
[----:B------:R-:W2:Y:S01]  /*18810*/  MUFU.EX2 R14, R14 ;  /* 0x0000000e000e7308 */ /* 0x000ea20000000800 */
[----:B---3--:R-:W-:-:S01]  /*18820*/  FADD.FTZ R62, R224, R47 ;  /* 0x0000002fe03e7221 */ /* 0x008fc20000010000 */
[----:B------:R-:W-:-:S06]  /*18830*/  FFMA.FTZ R103, R103, R166, -R46 ;  /* 0x000000a667677223 */ /* 0x000fcc000001082e */
[----:B------:R-:W3:Y:S01]  /*18840*/  MUFU.EX2 R52, R89 ;  /* 0x0000005900347308 */ /* 0x000ee20000000800 */
[----:B----4-:R-:W-:-:S01]  /*18850*/  FADD.FTZ R66, R10, R49 ;  /* 0x000000310a427221 */ /* 0x010fc20000010000 */
[----:B------:R-:W-:-:S06]  /*18860*/  FADD.FTZ R64, R93, R62 ;  /* 0x0000003e5d407221 */ /* 0x000fcc0000010000 */
[----:B------:R-:W4:Y:S08]  /*18870*/  MUFU.EX2 R12, R12 ;  /* 0x0000000c000c7308 */ /* 0x000f300000000800 */
[----:B------:R-:W4:Y:S01]  /*18880*/  MUFU.EX2 R101, R101 ;  /* 0x0000006500657308 */ /* 0x000f220000000800 */
[----:B------:R-:W-:-:S01]  /*18890*/  FFMA.FTZ R57, R57, R166, -R46 ;  /* 0x000000a639397223 */ /* 0x000fc2000001082e */
[----:B0-----:R-:W-:-:S06]  /*188a0*/  FADD.FTZ R49, R11, R66 ;  /* 0x000000420b317221 */ /* 0x001fcc0000010000 */
[----:B------:R-:W0:Y:S01]  /*188b0*/  MUFU.EX2 R15, R15 ;  /* 0x0000000f000f7308 */ /* 0x000e220000000800 */
[----:B-1----:R-:W-:-:S01]  /*188c0*/  FADD.FTZ R47, R99, R64 ;  /* 0x00000040632f7221 */ /* 0x002fc20000010000 */
[----:B------:R-:W-:-:S06]  /*188d0*/  FFMA.FTZ R105, R105, R166, -R46 ;  /* 0x000000a669697223 */ /* 0x000fcc000001082e */
[----:B------:R-:W1:Y:S01]  /*188e0*/  MUFU.EX2 R54, R67 ;  /* 0x0000004300367308 */ /* 0x000e620000000800 */
[----:B--2---:R-:W-:-:S01]  /*188f0*/  FADD.FTZ R49, R14, R49 ;  /* 0x000000310e317221 */ /* 0x004fc20000010000 */
[----:B------:R-:W-:-:S06]  /*18900*/  FFMA.FTZ R25, R31, R166, -R34 ;  /* 0x000000a61f197223 */ /* 0x000fcc0000010822 */
[----:B------:R-:W2:Y:S01]  /*18910*/  MUFU.EX2 R20, R20 ;  /* 0x0000001400147308 */ /* 0x000ea20000000800 */
[----:B---3--:R-:W-:-:S07]  /*18920*/  FADD.FTZ R64, R52, R47 ;  /* 0x0000002f34407221 */ /* 0x008fce0000010000 */
[----:B------:R-:W3:Y:S01]  /*18930*/  MUFU.EX2 R103, R103 ;  /* 0x0000006700677308 */ /* 0x000ee20000000800 */
[----:B------:R-:W-:-:S01]  /*18940*/  FFMA.FTZ R51, R51, R166, -R46 ;  /* 0x000000a633337223 */ /* 0x000fc2000001082e */
[----:B----4-:R-:W-:Y:S01]  /*18950*/  FADD.FTZ R66, R12, R49 ;  /* 0x000000310c427221 */ /* 0x010fe20000010000 */
[----:B------:R-:W-:-:S05]  /*18960*/  FADD.FTZ R47, R101, R64 ;  /* 0x00000040652f7221 */ /* 0x000fca0000010000 */
[----:B------:R-:W4:Y:S01]  /*18970*/  MUFU.EX2 R56, R57 ;  /* 0x0000003900387308 */ /* 0x000f220000000800 */
[----:B------:R-:W-:-:S01]  /*18980*/  FFMA.FTZ R107, R107, R166, -R46 ;  /* 0x000000a66b6b7223 */ /* 0x000fc2000001082e */
[----:B------:R-:W-:Y:S01]  /*18990*/  F2FP.SATFINITE.E4M3.F32.PACK_AB_MERGE_C R229, R3, R26, RZ ;  /* 0x0000001a03e5723e */ /* 0x000fe200048070ff */
[----:B0-----:R-:W-:-:S05]  /*189a0*/  FADD.FTZ R3, R15, R66 ;  /* 0x000000420f037221 */ /* 0x001fca0000010000 */
[----:B------:R-:W0:Y:S01]  /*189b0*/  MUFU.EX2 R105, R105 ;  /* 0x0000006900697308 */ /* 0x000e220000000800 */
[----:B-1----:R-:W-:-:S01]  /*189c0*/  FADD.FTZ R26, R54, R47 ;  /* 0x0000002f361a7221 */ /* 0x002fc20000010000 */
[----:B------:R-:W-:Y:S01]  /*189d0*/  FFMA.FTZ R109, R109, R166, -R46 ;  /* 0x000000a66d6d7223 */ /* 0x000fe2000001082e */
[----:B--2---:R-:W-:-:S05]  /*189e0*/  FADD.FTZ R64, R20, R3 ;  /* 0x0000000314407221 */ /* 0x004fca0000010000 */
[----:B------:R-:W1:Y:S01]  /*189f0*/  MUFU.EX2 R25, R25 ;  /* 0x0000001900197308 */ /* 0x000e620000000800 */
[----:B---3--:R-:W-:-:S01]  /*18a00*/  FADD.FTZ R3, R103, R26 ;  /* 0x0000001a67037221 */ /* 0x008fc20000010000 */
[----:B------:R-:W-:-:S06]  /*18a10*/  FFMA.FTZ R21, R37, R166, -R34 ;  /* 0x000000a625157223 */ /* 0x000fcc0000010822 */
[----:B------:R-:W2:Y:S01]  /*18a20*/  MUFU.EX2 R58, R51 ;  /* 0x00000033003a7308 */ /* 0x000ea20000000800 */
[----:B------:R-:W-:-:S01]  /*18a30*/  FFMA.FTZ R111, R111, R166, -R46 ;  /* 0x000000a66f6f7223 */ /* 0x000fc2000001082e */
[----:B------:R-:W-:Y:S01]  /*18a40*/  F2FP.SATFINITE.E4M3.F32.PACK_AB_MERGE_C R225, R14, R11, RZ ;  /* 0x0000000b0ee1723e */ /* 0x000fe200048070ff */
[----:B----4-:R-:W-:-:S05]  /*18a50*/  FADD.FTZ R14, R56, R3 ;  /* 0x00000003380e7221 */ /* 0x010fca0000010000 */
[----:B------:R-:W3:Y:S01]  /*18a60*/  MUFU.EX2 R107, R107 ;  /* 0x0000006b006b7308 */ /* 0x000ee20000000800 */
[----:B------:R-:W-:Y:S01]  /*18a70*/  @!P0 PRMT R0, RZ, 0x654, R0 ;  /* 0x00000654ff008816 */ /* 0x000fe20000000000 */
[----:B------:R-:W-:-:S06]  /*18a80*/  FFMA.FTZ R113, R113, R166, -R46 ;  /* 0x000000a671717223 */ /* 0x000fcc000001082e */
[----:B------:R-:W4:Y:S01]  /*18a90*/  MUFU.EX2 R60, R109 ;  /* 0x0000006d003c7308 */ /* 0x000f220000000800 */
[----:B0-----:R-:W-:-:S01]  /*18aa0*/  FADD.FTZ R3, R105, R14 ;  /* 0x0000000e69037221 */ /* 0x001fc20000010000 */
[----:B------:R-:W-:Y:S01]  /*18ab0*/  FFMA.FTZ R45, R45, R166, -R46 ;  /* 0x000000a62d2d7223 */ /* 0x000fe2000001082e */
[----:B------:R0:W-:Y:S01]  /*18ac0*/  @!P0 SYNCS.ARRIVE.TRANS64.RED.A1T0 RZ, [R0+URZ], RZ ;  /* 0x000000ff00ff89a7 */ /* 0x0001e2000810043f */
[----:B-1----:R-:W-:-:S04]  /*18ad0*/  F2FP.SATFINITE.E4M3.F32.PACK_AB_MERGE_C R227, R25, R20, RZ ;  /* 0x0000001419e3723e */ /* 0x002fc800048070ff */
[----:B------:R-:W1:Y:S01]  /*18ae0*/  MUFU.EX2 R21, R21 ;  /* 0x0000001500157308 */ /* 0x000e620000000800 */
[----:B--2---:R-:W-:-:S07]  /*18af0*/  FADD.FTZ R20, R58, R3 ;  /* 0x000000033a147221 */ /* 0x004fce0000010000 */
[----:B------:R-:W2:Y:S01]  /*18b00*/  MUFU.EX2 R111, R111 ;  /* 0x0000006f006f7308 */ /* 0x000ea20000000800 */
[----:B------:R-:W-:-:S01]  /*18b10*/  FFMA.FTZ R115, R115, R166, -R46 ;  /* 0x000000a673737223 */ /* 0x000fc2000001082e */
[----:B---3--:R-:W-:-:S06]  /*18b20*/  FADD.FTZ R3, R107, R20 ;  /* 0x000000146b037221 */ /* 0x008fcc0000010000 */
[----:B------:R-:W3:Y:S01]  /*18b30*/  MUFU.EX2 R24, R24 ;  /* 0x0000001800187308 */ /* 0x000ee20000000800 */
[----:B------:R-:W-:-:S07]  /*18b40*/  FFMA.FTZ R117, R117, R166, -R46 ;  /* 0x000000a675757223 */ /* 0x000fce000001082e */
[----:B0-----:R-:W0:Y:S01]  /*18b50*/  MUFU.EX2 R0, R113 ;  /* 0x0000007100007308 */ /* 0x001e220000000800 */
[C---:B----4-:R-:W-:Y:S01]  /*18b60*/  F2FP.SATFINITE.E4M3.F32.PACK_AB_MERGE_C R107, R60.reuse, R107, RZ ;  /* 0x0000006b3c6b723e */ /* 0x050fe200048070ff */
[----:B------:R-:W-:Y:S01]  /*18b70*/  FADD.FTZ R64, R25, R64 ;  /* 0x0000004019407221 */ /* 0x000fe20000010000 */
[----:B------:R-:W-:-:S05]  /*18b80*/  FADD.FTZ R60, R60, R3 ;  /* 0x000000033c3c7221 */ /* 0x000fca0000010000 */
[----:B------:R-:W4:Y:S08]  /*18b90*/  MUFU.EX2 R29, R29 ;  /* 0x0000001d001d7308 */ /* 0x000f300000000800 */
[----:B------:R-:W4:Y:S01]  /*18ba0*/  MUFU.EX2 R45, R45 ;  /* 0x0000002d002d7308 */ /* 0x000f220000000800 */
[----:B------:R-:W-:-:S01]  /*18bb0*/  FFMA.FTZ R119, R119, R166, -R46 ;  /* 0x000000a677777223 */ /* 0x000fc2000001082e */
[----:B------:R-:W-:-:S06]  /*18bc0*/  F2FP.SATFINITE.E4M3.F32.PACK_AB_MERGE_C R231, R8, R7, RZ ;  /* 0x0000000708e7723e */ /* 0x000fcc00048070ff */
[----:B------:R-:W4:Y:S01]  /*18bd0*/  MUFU.EX2 R36, R36 ;  /* 0x0000002400247308 */ /* 0x000f220000000800 */
[----:B-1----:R-:W-:-:S01]  /*18be0*/  FADD.FTZ R7, R21, R64 ;  /* 0x0000004015077221 */ /* 0x002fc20000010000 */
[----:B--2---:R-:W-:-:S06]  /*18bf0*/  FADD.FTZ R3, R111, R60 ;  /* 0x0000003c6f037221 */ /* 0x004fcc0000010000 */
[----:B------:R-:W1:Y:S01]  /*18c00*/  MUFU.EX2 R62, R115 ;  /* 0x00000073003e7308 */ /* 0x000e620000000800 */
[----:B------:R-:W-:-:S01]  /*18c10*/  FFMA.FTZ R30, R53, R166, -R34 ;  /* 0x000000a6351e7223 */ /* 0x000fc20000010822 */
[----:B------:R-:W-:Y:S01]  /*18c20*/  FFMA.FTZ R121, R121, R166, -R46 ;  /* 0x000000a679797223 */ /* 0x000fe2000001082e */
[----:B------:R-:W-:-:S05]  /*18c30*/  F2FP.SATFINITE.E4M3.F32.PACK_AB_MERGE_C R225, R10, R9, R225 ;  /* 0x000000090ae1723e */ /* 0x000fca00048070e1 */
[----:B------:R-:W2:Y:S01]  /*18c40*/  MUFU.EX2 R27, R27 ;  /* 0x0000001b001b7308 */ /* 0x000ea20000000800 */
[----:B---3--:R-:W-:-:S01]  /*18c50*/  FADD.FTZ R26, R24, R7 ;  /* 0x00000007181a7221 */ /* 0x008fc20000010000 */
[----:B0-----:R-:W-:-:S06]  /*18c60*/  FADD.FTZ R10, R0, R3 ;  /* 0x00000003000a7221 */ /* 0x001fcc0000010000 */
[----:B------:R-:W0:Y:S01]  /*18c70*/  MUFU.EX2 R117, R117 ;  /* 0x0000007500757308 */ /* 0x000e220000000800 */
[----:B------:R-:W-:-:S01]  /*18c80*/  FFMA.FTZ R31, R55, R166, -R34 ;  /* 0x000000a6371f7223 */ /* 0x000fc20000010822 */
[----:B------:R-:W-:Y:S01]  /*18c90*/  FFMA.FTZ R123, R123, R166, -R46 ;  /* 0x000000a67b7b7223 */ /* 0x000fe2000001082e */
[----:B----4-:R-:W-:-:S05]  /*18ca0*/  FADD.FTZ R7, R29, R26 ;  /* 0x0000001a1d077221 */ /* 0x010fca0000010000 */
[----:B------:R-:W3:Y:S01]  /*18cb0*/  MUFU.EX2 R28, R28 ;  /* 0x0000001c001c7308 */ /* 0x000ee20000000800 */
[----:B------:R-:W-:-:S01]  /*18cc0*/  FADD.FTZ R3, R45, R10 ;  /* 0x0000000a2d037221 */ /* 0x000fc20000010000 */
[----:B------:R-:W-:-:S06]  /*18cd0*/  FFMA.FTZ R33, R59, R166, -R34 ;  /* 0x000000a63b217223 */ /* 0x000fcc0000010822 */
[----:B------:R-:W4:Y:S01]  /*18ce0*/  MUFU.EX2 R8, R119 ;  /* 0x0000007700087308 */ /* 0x000f220000000800 */
[----:B------:R-:W-:-:S01]  /*18cf0*/  FFMA.FTZ R125, R125, R166, -R46 ;  /* 0x000000a67d7d7223 */ /* 0x000fc2000001082e */
[C---:B------:R-:W-:Y:S01]  /*18d00*/  F2FP.SATFINITE.E4M3.F32.PACK_AB_MERGE_C R221, R36.reuse, R29, RZ ;  /* 0x0000001d24dd723e */ /* 0x040fe200048070ff */
[----:B------:R-:W-:-:S01]  /*18d10*/  FADD.FTZ R36, R36, R7 ;  /* 0x0000000724247221 */ /* 0x000fc20000010000 */
[----:B-1----:R-:W-:-:S04]  /*18d20*/  F2FP.SATFINITE.E4M3.F32.PACK_AB_MERGE_C R45, R62, R45, RZ ;  /* 0x0000002d3e2d723e */ /* 0x002fc800048070ff */
[----:B------:R-:W1:Y:S01]  /*18d30*/  MUFU.EX2 R30, R30 ;  /* 0x0000001e001e7308 */ /* 0x000e620000000800 */
[----:B------:R-:W-:-:S01]  /*18d40*/  FADD.FTZ R62, R62, R3 ;  /* 0x000000033e3e7221 */ /* 0x000fc20000010000 */
[----:B------:R-:W-:-:S06]  /*18d50*/  FFMA.FTZ R40, R63, R166, -R34 ;  /* 0x000000a63f287223 */ /* 0x000fcc0000010822 */
[----:B------:R-:W1:Y:S01]  /*18d60*/  MUFU.EX2 R121, R121 ;  /* 0x0000007900797308 */ /* 0x000e620000000800 */
[----:B------:R-:W-:-:S01]  /*18d70*/  FFMA.FTZ R127, R127, R166, -R46 ;  /* 0x000000a67f7f7223 */ /* 0x000fc2000001082e */
[----:B------:R-:W-:-:S06]  /*18d80*/  FFMA.FTZ R38, R71, R166, -R34 ;  /* 0x000000a647267223 */ /* 0x000fcc0000010822 */
[----:B------:R-:W1:Y:S01]  /*18d90*/  MUFU.EX2 R14, R123 ;  /* 0x0000007b000e7308 */ /* 0x000e620000000800 */
[----:B------:R-:W-:-:S01]  /*18da0*/  FFMA.FTZ R35, R75, R166, -R34 ;  /* 0x000000a64b237223 */ /* 0x000fc20000010822 */
[----:B--2---:R-:W-:Y:S01]  /*18db0*/  FADD.FTZ R7, R27, R36 ;  /* 0x000000241b077221 */ /* 0x004fe20000010000 */
[----:B0-----:R-:W-:-:S05]  /*18dc0*/  FADD.FTZ R3, R117, R62 ;  /* 0x0000003e75037221 */ /* 0x001fca0000010000 */
[----:B------:R-:W0:Y:S01]  /*18dd0*/  MUFU.EX2 R31, R31 ;  /* 0x0000001f001f7308 */ /* 0x000e220000000800 */
[----:B------:R-:W-:-:S01]  /*18de0*/  FFMA.FTZ R129, R129, R166, -R46 ;  /* 0x000000a681817223 */ /* 0x000fc2000001082e */
[----:B------:R-:W-:Y:S01]  /*18df0*/  F2FP.SATFINITE.E4M3.F32.PACK_AB_MERGE_C R231, R6, R5, R231 ;  /* 0x0000000506e7723e */ /* 0x000fe200048070e7 */
[----:B---3--:R-:W-:-:S05]  /*18e00*/  FADD.FTZ R7, R28, R7 ;  /* 0x000000071c077221 */ /* 0x008fca0000010000 */
[----:B------:R-:W2:Y:S01]  /*18e10*/  MUFU.EX2 R33, R33 ;  /* 0x0000002100217308 */ /* 0x000ea20000000800 */
[----:B----4-:R-:W-:-:S07]  /*18e20*/  FADD.FTZ R10, R8, R3 ;  /* 0x00000003080a7221 */ /* 0x010fce0000010000 */
[----:B------:R-:W3:Y:S01]  /*18e30*/  MUFU.EX2 R125, R125 ;  /* 0x0000007d007d7308 */ /* 0x000ee20000000800 */
[----:B------:R-:W-:-:S01]  /*18e40*/  FFMA.FTZ R37, R79, R166, -R34 ;  /* 0x000000a64f257223 */ /* 0x000fc20000010822 */
[-CC-:B------:R-:W-:Y:S01]  /*18e50*/  FFMA.FTZ R83, R83, R166.reuse, -R34.reuse ;  /* 0x000000a653537223 */ /* 0x180fe20000010822 */
[----:B------:R-:W-:-:S01]  /*18e60*/  FFMA.FTZ R39, R61, R166, -R34 ;  /* 0x000000a63d277223 */ /* 0x000fc20000010822 */
[----:B------:R-:W-:-:S04]  /*18e70*/  F2FP.SATFINITE.E4M3.F32.PACK_AB_MERGE_C R227, R15, R12, R227 ;  /* 0x0000000c0fe3723e */ /* 0x000fc800048070e3 */
[----:B------:R-:W4:Y:S01]  /*18e80*/  MUFU.EX2 R40, R40 ;  /* 0x0000002800287308 */ /* 0x000f220000000800 */
[----:B------:R-:W-:-:S01]  /*18e90*/  FFMA.FTZ R34, R87, R166, -R34 ;  /* 0x000000a657227223 */ /* 0x000fc20000010822 */
[----:B-1----:R-:W-:Y:S01]  /*18ea0*/  FADD.FTZ R12, R30, R7 ;  /* 0x000000071e0c7221 */ /* 0x002fe20000010000 */
[----:B------:R-:W-:-:S05]  /*18eb0*/  FADD.FTZ R3, R121, R10 ;  /* 0x0000000a79037221 */ /* 0x000fca0000010000 */
[----:B------:R-:W1:Y:S01]  /*18ec0*/  MUFU.EX2 R6, R127 ;  /* 0x0000007f00067308 */ /* 0x000e620000000800 */
[----:B------:R-:W-:Y:S01]  /*18ed0*/  F2FP.SATFINITE.E4M3.F32.PACK_AB_MERGE_C R121, R14, R121, RZ ;  /* 0x000000790e79723e */ /* 0x000fe200048070ff */
[----:B0-----:R-:W-:-:S06]  /*18ee0*/  FADD.FTZ R12, R31, R12 ;  /* 0x0000000c1f0c7221 */ /* 0x001fcc0000010000 */
[----:B------:R-:W-:Y:S01]  /*18ef0*/  MUFU.EX2 R38, R38 ;  /* 0x0000002600267308 */ /* 0x000fe20000000800 */
[----:B------:R-:W-:-:S07]  /*18f00*/  FADD.FTZ R14, R14, R3 ;  /* 0x000000030e0e7221 */ /* 0x000fce0000010000 */
[----:B------:R-:W0:Y:S08]  /*18f10*/  MUFU.EX2 R35, R35 ;  /* 0x0000002300237308 */ /* 0x000e300000000800 */
[----:B------:R-:W0:Y:S01]  /*18f20*/  MUFU.EX2 R129, R129 ;  /* 0x0000008100817308 */ /* 0x000e220000000800 */
[----:B------:R-:W-:-:S01]  /*18f30*/  FFMA.FTZ R46, R131, R166, -R46 ;  /* 0x000000a6832e7223 */ /* 0x000fc2000001082e */
[----:B--2---:R-:W-:Y:S01]  /*18f40*/  FADD.FTZ R5, R33, R12 ;  /* 0x0000000c21057221 */ /* 0x004fe20000010000 */
[----:B---3--:R-:W-:-:S05]  /*18f50*/  FADD.FTZ R3, R125, R14 ;  /* 0x0000000e7d037221 */ /* 0x008fca0000010000 */
[----:B------:R-:W-:Y:S01]  /*18f60*/  MUFU.EX2 R39, R39 ;  /* 0x0000002700277308 */ /* 0x000fe20000000800 */
[----:B----4-:R-:W-:-:S01]  /*18f70*/  FADD.FTZ R5, R40, R5 ;  /* 0x0000000528057221 */ /* 0x010fc20000010000 */
[----:B-1----:R-:W-:-:S06]  /*18f80*/  FADD.FTZ R10, R6, R3 ;  /* 0x00000003060a7221 */ /* 0x002fcc0000010000 */
[----:B------:R-:W1:Y:S01]  /*18f90*/  MUFU.EX2 R34, R34 ;  /* 0x0000002200227308 */ /* 0x000e620000000800 */
[----:B------:R-:W-:-:S07]  /*18fa0*/  SHF.R.S32.HI R4, RZ, 0x7, R4 ;  /* 0x00000007ff047819 */ /* 0x000fce0000011404 */
[----:B------:R-:W2:Y:S01]  /*18fb0*/  MUFU.EX2 R37, R37 ;  /* 0x0000002500257308 */ /* 0x000ea20000000800 */
[----:B0-----:R-:W-:Y:S01]  /*18fc0*/  F2FP.SATFINITE.E4M3.F32.PACK_AB_MERGE_C R217, R35, R38, RZ ;  /* 0x0000002623d9723e */ /* 0x001fe200048070ff */
[----:B------:R-:W-:-:S06]  /*18fd0*/  FADD.FTZ R38, R38, R5 ;  /* 0x0000000526267221 */ /* 0x000fcc0000010000 */
[----:B------:R-:W0:Y:S01]  /*18fe0*/  MUFU.EX2 R42, R83 ;  /* 0x00000053002a7308 */ /* 0x000e220000000800 */
[----:B------:R-:W-:-:S01]  /*18ff0*/  FADD.FTZ R3, R129, R10 ;  /* 0x0000000a81037221 */ /* 0x000fc20000010000 */
[----:B------:R-:W-:Y:S01]  /*19000*/  VIADD R10, R133, 0xfffffffe ;  /* 0xfffffffe850a7836 */ /* 0x000fe20000000000 */
[----:B------:R-:W-:-:S05]  /*19010*/  VIMNMX R14, RZ, R4, !PT ;  /* 0x00000004ff0e7248 */ /* 0x000fca0007fe0100 */
[----:B------:R-:W3:Y:S01]  /*19020*/  MUFU.EX2 R46, R46 ;  /* 0x0000002e002e7308 */ /* 0x000ee20000000800 */
[----:B------:R-:W-:-:S01]  /*19030*/  FADD.FTZ R38, R35, R38 ;  /* 0x0000002623267221 */ /* 0x000fc20000010000 */
[----:B------:R-:W-:Y:S02]  /*19040*/  ISETP.GE.AND P0, PT, R10, R14, PT ;  /* 0x0000000e0a00720c */ /* 0x000fe40003f06270 */
[----:B-1----:R-:W-:Y:S01]  /*19050*/  F2FP.SATFINITE.E4M3.F32.PACK_AB_MERGE_C R7, R34, R39, RZ ;  /* 0x000000272207723e */ /* 0x002fe200048070ff */
[----:B--2---:R-:W-:Y:S01]  /*19060*/  FADD.FTZ R5, R37, R38 ;  /* 0x0000002625057221 */ /* 0x004fe20000010000 */
[----:B------:R-:W-:Y:S02]  /*19070*/  F2FP.SATFINITE.E4M3.F32.PACK_AB_MERGE_C R222, R0, R111, R45 ;  /* 0x0000006f00de723e */ /* 0x000fe4000480702d */
[C---:B0-----:R-:W-:Y:S01]  /*19080*/  F2FP.SATFINITE.E4M3.F32.PACK_AB_MERGE_C R219, R42.reuse, R37, R7 ;  /* 0x000000252adb723e */ /* 0x041fe20004807007 */
[----:B------:R-:W-:-:S01]  /*19090*/  FADD.FTZ R42, R42, R5 ;  /* 0x000000052a2a7221 */ /* 0x000fc20000010000 */
[----:B------:R-:W-:-:S02]  /*190a0*/  F2FP.SATFINITE.E4M3.F32.PACK_AB_MERGE_C R48, R48, R73, RZ ;  /* 0x000000493030723e */ /* 0x000fc400048070ff */
[----:B------:R-:W-:Y:S01]  /*190b0*/  F2FP.SATFINITE.E4M3.F32.PACK_AB_MERGE_C R230, R50, R91, RZ ;  /* 0x0000005b32e6723e */ /* 0x000fe200048070ff */
[----:B------:R-:W-:Y:S01]  /*190c0*/  FADD.FTZ R39, R39, R42 ;  /* 0x0000002a27277221 */ /* 0x000fe20000010000 */
[----:B------:R-:W-:Y:S02]  /*190d0*/  F2FP.SATFINITE.E4M3.F32.PACK_AB_MERGE_C R52, R52, R99, RZ ;  /* 0x000000633434723e */ /* 0x000fe400048070ff */
[----:B---3--:R-:W-:Y:S02]  /*190e0*/  F2FP.SATFINITE.E4M3.F32.PACK_AB_MERGE_C R0, R46, R129, RZ ;  /* 0x000000812e00723e */ /* 0x008fe400048070ff */
[----:B------:R-:W-:Y:S02]  /*190f0*/  F2FP.SATFINITE.E4M3.F32.PACK_AB_MERGE_C R56, R56, R103, RZ ;  /* 0x000000673838723e */ /* 0x000fe400048070ff */
[----:B------:R-:W-:Y:S01]  /*19100*/  F2FP.SATFINITE.E4M3.F32.PACK_AB_MERGE_C R223, R31, R30, RZ ;  /* 0x0000001e1fdf723e */ /* 0x000fe200048070ff */
[----:B------:R-:W-:-:S01]  /*19110*/  FADD.FTZ R3, R46, R3 ;  /* 0x000000032e037221 */ /* 0x000fc20000010000 */
[----:B------:R-:W-:Y:S01]  /*19120*/  F2FP.SATFINITE.E4M3.F32.PACK_AB_MERGE_C R218, R6, R125, R0 ;  /* 0x0000007d06da723e */ /* 0x000fe20004807000 */
[----:B------:R-:W-:-:S01]  /*19130*/  FADD.FTZ R0, R34, R39 ;  /* 0x0000002722007221 */ /* 0x000fc20000010000 */
[----:B------:R-:W-:Y:S01]  /*19140*/  F2FP.SATFINITE.E4M3.F32.PACK_AB_MERGE_C R229, R65, R32, R229 ;  /* 0x0000002041e5723e */ /* 0x000fe200048070e5 */
[----:B------:R-:W-:Y:S01]  /*19150*/  IMAD.MOV.U32 R149, RZ, RZ, R151 ;  /* 0x000000ffff957224 */ /* 0x000fe200078e0097 */
[----:B------:R-:W-:Y:S01]  /*19160*/  F2FP.SATFINITE.E4M3.F32.PACK_AB_MERGE_C R221, R24, R21, R221 ;  /* 0x0000001518dd723e */ /* 0x000fe200048070dd */
[----:B------:R-:W-:Y:S01]  /*19170*/  IMAD.MOV.U32 R148, RZ, RZ, R151 ;  /* 0x000000ffff947224 */ /* 0x000fe200078e0097 */
[----:B------:R-:W-:Y:S01]  /*19180*/  F2FP.SATFINITE.E4M3.F32.PACK_AB_MERGE_C R223, R28, R27, R223 ;  /* 0x0000001b1cdf723e */ /* 0x000fe200048070df */
[----:B------:R-:W-:Y:S01]  /*19190*/  IMAD.MOV.U32 R147, RZ, RZ, R151 ;  /* 0x000000ffff937224 */ /* 0x000fe200078e0097 */
[----:B------:R-:W-:Y:S01]  /*191a0*/  F2FP.SATFINITE.E4M3.F32.PACK_AB_MERGE_C R217, R40, R33, R217 ;  /* 0x0000002128d9723e */ /* 0x000fe200048070d9 */
[--C-:B------:R-:W-:Y:S01]  /*191b0*/  IMAD.MOV.U32 R146, RZ, RZ, R151.reuse ;  /* 0x000000ffff927224 */ /* 0x100fe200078e0097 */
[----:B------:R-:W-:Y:S01]  /*191c0*/  F2FP.SATFINITE.E4M3.F32.PACK_AB_MERGE_C R228, R228, R41, R48 ;  /* 0x00000029e4e4723e */ /* 0x000fe20004807030 */
[--C-:B------:R-:W-:Y:S01]  /*191d0*/  IMAD.MOV.U32 R145, RZ, RZ, R151.reuse ;  /* 0x000000ffff917224 */ /* 0x100fe200078e0097 */
[----:B------:R-:W-:Y:S01]  /*191e0*/  F2FP.SATFINITE.E4M3.F32.PACK_AB_MERGE_C R230, R44, R43, R230 ;  /* 0x0000002b2ce6723e */ /* 0x000fe200048070e6 */
[--C-:B------:R-:W-:Y:S01]  /*191f0*/  IMAD.MOV.U32 R143, RZ, RZ, R151.reuse ;  /* 0x000000ffff8f7224 */ /* 0x100fe200078e0097 */
[----:B------:R-:W-:Y:S01]  /*19200*/  F2FP.SATFINITE.E4M3.F32.PACK_AB_MERGE_C R224, R93, R224, R52 ;  /* 0x000000e05de0723e */ /* 0x000fe20004807034 */
[--C-:B------:R-:W-:Y:S01]  /*19210*/  IMAD.MOV.U32 R142, RZ, RZ, R151.reuse ;  /* 0x000000ffff8e7224 */ /* 0x100fe200078e0097 */
[----:B------:R-:W-:Y:S01]  /*19220*/  F2FP.SATFINITE.E4M3.F32.PACK_AB_MERGE_C R226, R54, R101, R56 ;  /* 0x0000006536e2723e */ /* 0x000fe20004807038 */
[----:B------:R-:W-:Y:S01]  /*19230*/  IMAD.MOV.U32 R141, RZ, RZ, R151 ;  /* 0x000000ffff8d7224 */ /* 0x000fe200078e0097 */
[----:B------:R-:W-:Y:S01]  /*19240*/  F2FP.SATFINITE.E4M3.F32.PACK_AB_MERGE_C R220, R58, R105, R107 ;  /* 0x000000693adc723e */ /* 0x000fe2000480706b */
[----:B------:R-:W-:Y:S01]  /*19250*/  IMAD.MOV.U32 R140, RZ, RZ, R151 ;  /* 0x000000ffff8c7224 */ /* 0x000fe200078e0097 */
[----:B------:R-:W-:Y:S01]  /*19260*/  F2FP.SATFINITE.E4M3.F32.PACK_AB_MERGE_C R216, R8, R117, R121 ;  /* 0x0000007508d8723e */ /* 0x000fe20004807079 */
        /* <DEDUP_REMOVED lines=122> */
[----:B------:R-:W-:Y:S01]  /*19a10*/  CS2R R148, SRZ ;  /* 0x0000000000947805 */ /* 0x000fe2000001ff00 */
        /* <DEDUP_REMOVED lines=63> */
[----:B------:R-:W-:-:S07]  /*19e10*/  CS2R R24, SRZ ;  /* 0x0000000000187805 */ /* 0x000fce000001ff00 */
.L_x_2366:
[----:B------:R-:W2:Y:S01]  /*19e20*/  LDL R5, [R1] ;  /* 0x0000000001057983 */ /* 0x000ea20000100800 */
[----:B------:R-:W-:Y:S01]  /*19e30*/  ISETP.NE.AND P0, PT, R11, 0x1, PT ;  /* 0x000000010b00780c */ /* 0x000fe20003f05270 */
[----:B------:R-:W-:Y:S05]  /*19e40*/  YIELD ;  /* 0x0000000000007946 */ /* 0x000fea0003800000 */
[----:B------:R-:W-:-:S04]  /*19e50*/  SEL R237, RZ, 0x1, P0 ;  /* 0x00000001ffed7807 */ /* 0x000fc80000000000 */
[----:B------:R-:W-:Y:S02]  /*19e60*/  LOP3.LUT R237, R4, R237, RZ, 0x3c, !PT ;  /* 0x000000ed04ed7212 */ /* 0x000fe400078e3cff */
[----:B--2---:R-:W-:-:S13]  /*19e70*/  ISETP.NE.AND P0, PT, R5, RZ, PT ;  /* 0x000000ff0500720c */ /* 0x004fda0003f05270 */
[----:B------:R-:W-:Y:S05]  /*19e80*/  @P0 BRA `(.L_x_2356) ;  /* 0x00000000003c0947 */ /* 0x000fea0003800000 */
[----:B------:R-:W-:Y:S05]  /*19e90*/  @!P1 BRA `(.L_x_2357) ;  /* 0x0000000000049947 */ /* 0x000fea0003800000 */
[----:B------:R-:W-:Y:S01]  /*19ea0*/  BPT.TRAP 0x1 ;  /* 0x000000040000795c */ /* 0x000fe20000300000 */
.L_x_2357:
[----:B------:R-:W-:Y:S01]  /*19eb0*/  VIADD R5, R11, 0x1 ;  /* 0x000000010b057836 */ /* 0x000fe20000000000 */
[----:B------:R-:W-:-:S04]  /*19ec0*/  SHF.L.U32 R6, R237, 0x1f, RZ ;  /* 0x0000001fed067819 */ /* 0x000fc800000006ff */
[----:B------:R-:W-:-:S04]  /*19ed0*/  ISETP.NE.AND P2, PT, R5, 0x2, PT ;  /* 0x000000020500780c */ /* 0x000fc80003f45270 */
[----:B------:R-:W-:-:S04]  /*19ee0*/  SEL R5, R5, RZ, P2 ;  /* 0x000000ff05057207 */ /* 0x000fc80001000000 */
[----:B------:R-:W-:-:S04]  /*19ef0*/  LEA R5, R5, R18, 0x3 ;  /* 0x0000001205057211 */ /* 0x000fc800078e18ff */
[----:B------:R0:W1:Y:S01]  /*19f00*/  SYNCS.PHASECHK.TRANS64.TRYWAIT P2, [R5+URZ+0x38830], R6 ;  /* 0x03883006050075a7 */ /* 0x000062000804017f */
[----:B------:R-:W-:Y:S05]  /*19f10*/  @!P1 BRA `(.L_x_2358) ;  /* 0x0000000000049947 */ /* 0x000fea0003800000 */
[----:B------:R-:W-:Y:S01]  /*19f20*/  BPT.TRAP 0x1 ;  /* 0x000000040000795c */ /* 0x000fe20000300000 */
.L_x_2358:
[----:B------:R-:W-:Y:S04]  /*19f30*/  BSSY B0, `(.L_x_2356) ;  /* 0x0000004000007945 */ /* 0x000fe80003800000 */
[----:B-1----:R-:W-:Y:S05]  /*19f40*/  @P2 BRA `(.L_x_2359) ;  /* 0x0000000000082947 */ /* 0x002fea0003800000 */
[----:B------:R-:W1:Y:S02]  /*19f50*/  SYNCS.PHASECHK.TRANS64.TRYWAIT P2, [R5+URZ+0x38830], R6 ;  /* 0x03883006050075a7 */ /* 0x000e64000804017f */
[----:B-1----:R-:W-:Y:S05]  /*19f60*/  @!P2 BRA `(.L_x_2360) ;  /* 0x00000130002ca947 */ /* 0x002fea0003800000 */
.L_x_2359:
[----:B------:R-:W-:Y:S05]  /*19f70*/  BSYNC B0 ;  /* 0x0000000000007941 */ /* 0x000fea0003800000 */
.L_x_2356:
[----:B01----:R-:W0:Y:S01]  /*19f80*/  S2R R5, SR_TID.X ;  /* 0x0000000000057919 */ /* 0x003e220000002100 */
[----:B------:R-:W-:Y:S01]  /*19f90*/  VIADD R12, R11, 0x1 ;  /* 0x000000010b0c7836 */ /* 0x000fe20000000000 */
[----:B------:R-:W-:Y:S05]  /*19fa0*/  WARPSYNC.ALL ;  /* 0x0000000000007948 */ /* 0x000fea0003800000 */
[C---:B------:R-:W-:Y:S01]  /*19fb0*/  ISETP.NE.AND P2, PT, R12.reuse, 0x2, PT ;  /* 0x000000020c00780c */ /* 0x040fe20003f45270 */
[----:B------:R-:W-:Y:S01]  /*19fc0*/  IMAD.MOV.U32 R153, RZ, RZ, 0x40000040 ;  /* 0x40000040ff997424 */ /* 0x000fe200078e00ff */
[----:B------:R-:W-:Y:S01]  /*19fd0*/  MOV R7, 0x40000040 ;  /* 0x4000004000077802 */ /* 0x000fe20000000f00 */
[----:B------:R-:W-:Y:S01]  /*19fe0*/  IMAD.MOV.U32 R155, RZ, RZ, 0x40000040 ;  /* 0x40000040ff9b7424 */ /* 0x000fe200078e00ff */
[----:B------:R-:W-:Y:S01]  /*19ff0*/  SEL R12, R12, RZ, P2 ;  /* 0x000000ff0c0c7207 */ /* 0x000fe20001000000 */
[----:B------:R-:W-:Y:S01]  /*1a000*/  IMAD.MOV.U32 R21, RZ, RZ, 0x40000040 ;  /* 0x40000040ff157424 */ /* 0x000fe200078e00ff */
[----:B------:R-:W-:-:S02]  /*1a010*/  R2UR UR15, R7 ;  /* 0x00000000070f72ca */ /* 0x000fc400000e0000 */
[----:B------:R-:W-:Y:S01]  /*1a020*/  R2UR UR11, R153 ;  /* 0x00000000990b72ca */ /* 0x000fe200000e0000 */
[----:B------:R-:W-:Y:S01]  /*1a030*/  IMAD R6, R12, 0x800, R13 ;  /* 0x000008000c067824 */ /* 0x000fe200078e020d */
[----:B------:R-:W-:Y:S02]  /*1a040*/  R2UR UR7, R155 ;  /* 0x000000009b0772ca */ /* 0x000fe400000e0000 */
[----:B------:R-:W-:Y:S01]  /*1a050*/  R2UR UR23, R153 ;  /* 0x00000000991772ca */ /* 0x000fe200000e0000 */
        /* <DEDUP_REMOVED lines=15> */
[C---:B------:R-:W-:Y:S01]  /*1a150*/  IADD3 R20, R6.reuse, 0x402, RZ ;  /* 0x0000040206147810 */ /* 0x040fe20007ffe0ff */
[----:B------:R-:W-:Y:S01]  /*1a160*/  VIADD R6, R6, 0x406 ;  /* 0x0000040606067836 */ /* 0x000fe20000000000 */
[----:B------:R-:W-:-:S02]  /*1a170*/  R2UR UR27, R21 ;  /* 0x00000000151b72ca */ /* 0x000fc400000e0000 */
[----:B------:R0:W-:Y:S01]  /*1a180*/  BAR.SYNC.DEFER_BLOCKING R5, 0x100 ;  /* 0x000400050000751d */ /* 0x0001e20000010000 */
        /* <DEDUP_REMOVED lines=30> */
.L_x_2362:
[----:B------:R-:W-:Y:S01]  /*1a370*/  SHF.L.U32 R4, R4, 0x1f, RZ ;  /* 0x0000001f04047819 */ /* 0x000fe200000006ff */
[----:B------:R-:W-:-:S04]  /*1a380*/  IMAD R5, R11, 0x8, R18 ;  /* 0x000000080b057824 */ /* 0x000fc800078e0212 */
[----:B------:R0:W1:Y:S01]  /*1a390*/  SYNCS.PHASECHK.TRANS64.TRYWAIT P0, [R5+URZ+0x38850], R4 ;  /* 0x03885004050075a7 */ /* 0x000062000800017f */
[----:B------:R-:W-:Y:S05]  /*1a3a0*/  @!P1 BRA `(.L_x_2363) ;  /* 0x0000000000049947 */ /* 0x000fea0003800000 */
[----:B------:R-:W-:Y:S01]  /*1a3b0*/  BPT.TRAP 0x1 ;  /* 0x000000040000795c */ /* 0x000fe20000300000 */
.L_x_2363:
[----:B-1----:R-:W-:Y:S05]  /*1a3c0*/  @P0 BRA `(.L_x_2361) ;  /* 0x0000000000080947 */ /* 0x002fea0003800000 */
[----:B------:R-:W1:Y:S02]  /*1a3d0*/  SYNCS.PHASECHK.TRANS64.TRYWAIT P0, [R5+URZ+0x38850], R4 ;  /* 0x03885004050075a7 */ /* 0x000e64000800017f */
[----:B-1----:R-:W-:Y:S05]  /*1a3e0*/  @!P0 BRA `(.L_x_2364) ;  /* 0x0000012c00208947 */ /* 0x002fea0003800000 */
.L_x_2361:
[----:B01----:R-:W-:Y:S01]  /*1a3f0*/  VIADD R4, R18, 0x400 ;  /* 0x0000040012047836 */ /* 0x003fe20000000000 */
[----:B------:R-:W-:Y:S01]  /*1a400*/  MOV R5, 0x40000040 ;  /* 0x4000004000057802 */ /* 0x000fe20000000f00 */
[----:B------:R-:W-:Y:S05]  /*1a410*/  WARPSYNC.ALL ;  /* 0x0000000000007948 */ /* 0x000fea0003800000 */
[----:B------:R-:W-:Y:S01]  /*1a420*/  SHF.R.U32.HI R4, RZ, 0x4, R4 ;  /* 0x00000004ff047819 */ /* 0x000fe20000011604 */
[----:B------:R-:W-:Y:S01]  /*1a430*/  WARPGROUP.ARRIVE ;  /* 0x00000000000079c5 */ /* 0x000fe20000000000 */
[----:B------:R-:W-:Y:S02]  /*1a440*/  R2UR UR7, R5 ;  /* 0x00000000050772ca */ /* 0x000fe400000e0000 */
[----:B------:R-:W-:-:S04]  /*1a450*/  LOP3.LUT R4, R4, 0x3fff, RZ, 0xc0, !PT ;  /* 0x00003fff04047812 */ /* 0x000fc800078ec0ff */
[----:B------:R-:W-:-:S05]  /*1a460*/  LOP3.LUT R4, R4, 0x10000, RZ, 0xfc, !PT ;  /* 0x0001000004047812 */ /* 0x000fca00078efcff */
[----:B------:R-:W-:-:S05]  /*1a470*/  IMAD R4, R11, 0x800, R4 ;  /* 0x000008000b047824 */ /* 0x000fca00078e0204 */
[----:B------:R-:W-:-:S13]  /*1a480*/  R2UR UR6, R4 ;  /* 0x00000000040672ca */ /* 0x000fda00000e0000 */
[----:B------:R-:W-:Y:S01]  /*1a490*/  QGMMA.64x256x32.F32.E4M3.E4M3 R24, R228, gdesc[UR4], R24, gsb0 ;  /* 0x03e00004e4187df3 */ /* 0x000fe20008000818 */
[----:B------:R-:W-:Y:S02]  /*1a4a0*/  VIADD R6, R4, 0x2 ;  /* 0x0000000204067836 */ /* 0x000fe40000000000 */
[----:B------:R-:W-:-:S03]  /*1a4b0*/  IMAD.MOV.U32 R7, RZ, RZ, 0x40000040 ;  /* 0x40000040ff077424 */ /* 0x000fc600078e00ff */
[----:B------:R-:W-:Y:S02]  /*1a4c0*/  R2UR UR6, R6 ;  /* 0x00000000060672ca */ /* 0x000fe400000e0000 */
[----:B------:R-:W-:Y:S01]  /*1a4d0*/  R2UR UR7, R7 ;  /* 0x00000000070772ca */ /* 0x000fe200000e0000 */
[----:B------:R-:W-:Y:S02]  /*1a4e0*/  WARPGROUP.DEPBAR.LE gsb0, 0x0 ;  /* 0x00008000000079c5 */ /* 0x000fe40000010000 */
[----:B------:R-:W-:Y:S01]  /*1a4f0*/  WARPGROUP.ARRIVE ;  /* 0x00000000000079c5 */ /* 0x000fe20000000000 */
[----:B------:R-:W2:Y:S04]  /*1a500*/  LDL R228, [R1+0x20] ;  /* 0x0000200001e47983 */ /* 0x000ea80000100800 */
[----:B------:R-:W2:-:S12]  /*1a510*/  LDL R229, [R1+0xc] ;  /* 0x00000c0001e57983 */ /* 0x000e980000100800 */
[----:B------:R-:W-:Y:S01]  /*1a520*/  QGMMA.64x256x32.F32.E4M3.E4M3 R24, R224, gdesc[UR4], R24, gsb0 ;  /* 0x03e00004e0187df3 */ /* 0x000fe20008000818 */
[----:B------:R-:W3:Y:S04]  /*1a530*/  LDL R230, [R1+0x38] ;  /* 0x0000380001e67983 */ /* 0x000ee80000100800 */
[----:B------:R-:W4:Y:S01]  /*1a540*/  LDL R231, [R1+0x3c] ;  /* 0x00003c0001e77983 */ /* 0x000f220000100800 */
[----:B------:R-:W-:-:S03]  /*1a550*/  WARPGROUP.DEPBAR.LE gsb0, 0x0 ;  /* 0x00008000000079c5 */ /* 0x000fc60000010000 */
[----:B------:R-:W5:Y:S01]  /*1a560*/  LDL R227, [R1+0x4] ;  /* 0x0000040001e37983 */ /* 0x000f620000100800 */
[----:B------:R-:W-:Y:S01]  /*1a570*/  VIADD R6, R4, 0x4 ;  /* 0x0000000404067836 */ /* 0x000fe20000000000 */
[----:B------:R-:W-:Y:S01]  /*1a580*/  WARPGROUP.ARRIVE ;  /* 0x00000000000079c5 */ /* 0x000fe20000000000 */
[----:B------:R-:W-:Y:S02]  /*1a590*/  IMAD.MOV.U32 R7, RZ, RZ, 0x40000040 ;  /* 0x40000040ff077424 */ /* 0x000fe400078e00ff */
[----:B------:R-:W-:Y:S01]  /*1a5a0*/  FMUL.FTZ R15, R2, R156 ;  /* 0x0000009c020f7220 */ /* 0x000fe20000410000 */
[----:B------:R-:W-:Y:S01]  /*1a5b0*/  VIADD R4, R4, 0x6 ;  /* 0x0000000604047836 */ /* 0x000fe20000000000 */
[----:B------:R-:W-:Y:S01]  /*1a5c0*/  R2UR UR6, R6 ;  /* 0x00000000060672ca */ /* 0x000fe200000e0000 */
[C---:B------:R-:W-:Y:S01]  /*1a5d0*/  FMUL.FTZ R156, R2.reuse, R163 ;  /* 0x000000a3029c7220 */ /* 0x040fe20000410000 */
[----:B------:R-:W-:Y:S01]  /*1a5e0*/  R2UR UR7, R7 ;  /* 0x00000000070772ca */ /* 0x000fe200000e0000 */
[C---:B------:R-:W-:Y:S01]  /*1a5f0*/  FMUL.FTZ R163, R2.reuse, R170 ;  /* 0x000000aa02a37220 */ /* 0x040fe20000410000 */
[----:B------:R-:W-:Y:S01]  /*1a600*/  FMUL.FTZ R170, R2, R178 ;  /* 0x000000b202aa7220 */ /* 0x000fe20000410000 */
[----:B------:R-:W-:-:S02]  /*1a610*/  IMAD.MOV.U32 R178, RZ, RZ, -0x80 ;  /* 0xffffff80ffb27424 */ /* 0x000fc400078e00ff */
[C---:B------:R-:W-:Y:S01]  /*1a620*/  FMUL.FTZ R6, R2.reuse, R153 ;  /* 0x0000009902067220 */ /* 0x040fe20000410000 */
[C---:B------:R-:W-:Y:S01]  /*1a630*/  FMUL.FTZ R153, R2.reuse, R160 ;  /* 0x000000a002997220 */ /* 0x040fe20000410000 */
[C---:B------:R-:W-:Y:S01]  /*1a640*/  FMUL.FTZ R160, R2.reuse, R167 ;  /* 0x000000a702a07220 */ /* 0x040fe20000410000 */
[C---:B------:R-:W-:Y:S01]  /*1a650*/  FMUL.FTZ R167, R2.reuse, R175 ;  /* 0x000000af02a77220 */ /* 0x040fe20000410000 */
[C---:B------:R-:W-:Y:S01]  /*1a660*/  FMUL.FTZ R175, R2.reuse, R181 ;  /* 0x000000b502af7220 */ /* 0x040fe20000410000 */
[C---:B------:R-:W-:Y:S01]  /*1a670*/  FMUL.FTZ R20, R2.reuse, R157 ;  /* 0x0000009d02147220 */ /* 0x040fe20000410000 */
[----:B------:R-:W-:Y:S01]  /*1a680*/  MUFU.TANH R6, R6 ;  /* 0x0000000600067308 */ /* 0x000fe20000002400 */
[----:B------:R-:W-:Y:S01]  /*1a690*/  MOV R5, 0x40000040 ;  /* 0x4000004000057802 */ /* 0x000fe20000000f00 */
[----:B------:R-:W-:Y:S01]  /*1a6a0*/  FMUL.FTZ R21, R2, R158 ;  /* 0x0000009e02157220 */ /* 0x000fe20000410000 */
[----:B------:R-:W-:Y:S01]  /*1a6b0*/  QGMMA.64x256x32.F32.E4M3.E4M3 R24, R220, gdesc[UR4], R24, gsb0 ;  /* 0x03e00004dc187df3 */ /* 0x000fe20008000818 */
[----:B------:R-:W-:Y:S01]  /*1a6c0*/  R2UR UR6, R4 ;  /* 0x00000000040672ca */ /* 0x000fe200000e0000 */
[C---:B------:R-:W-:Y:S01]  /*1a6d0*/  FMUL.FTZ R4, R2.reuse, R152 ;  /* 0x0000009802047220 */ /* 0x040fe20000410000 */
[C---:B------:R-:W-:Y:S01]  /*1a6e0*/  FMUL.FTZ R152, R2.reuse, R159 ;  /* 0x0000009f02987220 */ /* 0x040fe20000410000 */
[C---:B------:R-:W-:Y:S01]  /*1a6f0*/  FMUL.FTZ R159, R2.reuse, R166 ;  /* 0x000000a6029f7220 */ /* 0x040fe20000410000 */
[C---:B------:R-:W-:Y:S01]  /*1a700*/  FMUL.FTZ R166, R2.reuse, R174 ;  /* 0x000000ae02a67220 */ /* 0x040fe20000410000 */
[----:B------:R-:W-:Y:S01]  /*1a710*/  FMUL.FTZ R174, R2, R180 ;  /* 0x000000b402ae7220 */ /* 0x000fe20000410000 */
[----:B------:R-:W-:Y:S01]  /*1a720*/  IMAD R180, R10, R178, 0x1 ;  /* 0x000000010ab47424 */ /* 0x000fe200078e02b2 */
[----:B------:R-:W0:Y:S01]  /*1a730*/  MUFU.TANH R4, R4 ;  /* 0x0000000400047308 */ /* 0x000e220000002400 */
[----:B------:R-:W-:Y:S01]  /*1a740*/  R2UR UR7, R5 ;  /* 0x00000000050772ca */ /* 0x000fe200000e0000 */
        /* <DEDUP_REMOVED lines=48> */
[----:B------:R-:W-:-:S06]  /*1aa50*/  FMUL.FTZ R215, R2, R215 ;  /* 0x000000d702d77220 */ /* 0x000fcc0000410000 */
[----:B------:R-:W1:Y:S08]  /*1aa60*/  MUFU.TANH R161, R161 ;  /* 0x000000a100a17308 */ /* 0x000e700000002400 */
[----:B------:R1:W-:Y:S08]  /*1aa70*/  MUFU.TANH R178, R186 ;  /* 0x000000ba00b27308 */ /* 0x0003f00000002400 */
        /* <DEDUP_REMOVED lines=24> */
[----:B------:R-:W-:-:S07]  /*1ac00*/  WARPGROUP.DEPBAR.LE gsb0, 0x0 ;  /* 0x00008000000079c5 */ /* 0x000fce0000010000 */
[----:B------:R-:W-:Y:S01]  /*1ac10*/  MUFU.TANH R7, R7 ;  /* 0x0000000700077308 */ /* 0x000fe20000002400 */
[----:B------:R-:W-:Y:S01]  /*1ac20*/  WARPGROUP.ARRIVE ;  /* 0x00000000000079c5 */ /* 0x000fe20000000000 */
[----:B-----5:R-:W-:-:S06]  /*1ac30*/  IMAD R180, R227, 0x80, R180 ;  /* 0x00000080e3b47824 */ /* 0x020fcc00078e02b4 */
[----:B------:R-:W-:Y:S01]  /*1ac40*/  MUFU.TANH R194, R194 ;  /* 0x000000c200c27308 */ /* 0x000fe20000002400 */
[----:B------:R-:W-:Y:S01]  /*1ac50*/  QGMMA.64x256x32.F32.E4M3.E4M3 R24, R216, gdesc[UR4], R24, gsb0 ;  /* 0x03e00004d8187df3 */ /* 0x000fe20008000818 */
[----:B--2---:R-:W-:-:S06]  /*1ac60*/  IADD3 R181, -R229, R180, R228 ;  /* 0x000000b4e5b57210 */ /* 0x004fcc0007ffe1e4 */
[----:B------:R2:W-:Y:S01]  /*1ac70*/  MUFU.TANH R180, R187 ;  /* 0x000000bb00b47308 */ /* 0x0005e20000002400 */
[----:B---3--:R-:W-:-:S04]  /*1ac80*/  IMAD R181, R230, -0x2, R181 ;  /* 0xfffffffee6b57824 */ /* 0x008fc800078e02b5 */
[----:B----4-:R-:W-:Y:S02]  /*1ac90*/  IMAD.IADD R181, R231, 0x1, R181 ;  /* 0x00000001e7b57824 */ /* 0x010fe400078e02b5 */
[----:B------:R-:W3:Y:S01]  /*1aca0*/  S2R R231, SR_TID.X ;  /* 0x0000000000e77919 */ /* 0x000ee20000002100 */
[----:B------:R-:W-:Y:S02]  /*1acb0*/  MUFU.TANH R195, R195 ;  /* 0x000000c300c37308 */ /* 0x000fe40000002400 */
[C---:B------:R-:W-:Y:S02]  /*1acc0*/  ISETP.GT.AND P0, PT, R181.reuse, RZ, PT ;  /* 0x000000ffb500720c */ /* 0x040fe40003f04270 */
[C---:B------:R-:W-:Y:S02]  /*1acd0*/  ISETP.GT.AND P2, PT, R181.reuse, 0x1, PT ;  /* 0x00000001b500780c */ /* 0x040fe40003f44270 */
[----:B0-----:R-:W-:Y:S02]  /*1ace0*/  FSEL R4, R4, -INF , P0 ;  /* 0xff80000004047808 */ /* 0x001fe40000000000 */
[----:B------:R-:W-:Y:S01]  /*1acf0*/  ISETP.GT.AND P0, PT, R181, 0x8, PT ;  /* 0x00000008b500780c */ /* 0x000fe20003f04270 */
[----:B------:R-:W-:Y:S01]  /*1ad00*/  MUFU.TANH R198, R198 ;  /* 0x000000c600c67308 */ /* 0x000fe20000002400 */
[----:B------:R-:W-:-:S02]  /*1ad10*/  FSEL R6, R6, -INF , P2 ;  /* 0xff80000006067808 */ /* 0x000fc40001000000 */
[----:B------:R-:W-:Y:S02]  /*1ad20*/  FMNMX.FTZ R185, R4, R9, !PT ;  /* 0x0000000904b97209 */ /* 0x000fe40007810000 */
[----:B------:R-:W-:Y:S02]  /*1ad30*/  ISETP.GT.AND P2, PT, R181, 0x9, PT ;  /* 0x00000009b500780c */ /* 0x000fe40003f44270 */
[----:B-1----:R-:W-:Y:S01]  /*1ad40*/  FSEL R183, R15, -INF , P0 ;  /* 0xff8000000fb77808 */ /* 0x002fe20000000000 */
[----:B------:R-:W-:Y:S01]  /*1ad50*/  MUFU.TANH R199, R199 ;  /* 0x000000c700c77308 */ /* 0x000fe20000002400 */
[----:B------:R-:W-:Y:S02]  /*1ad60*/  FMNMX.FTZ R185, R6, R185, !PT ;  /* 0x000000b906b97209 */ /* 0x000fe40007810000 */
[----:B------:R-:W-:Y:S02]  /*1ad70*/  ISETP.GT.AND P0, PT, R181, 0x10, PT ;  /* 0x00000010b500780c */ /* 0x000fe40003f04270 */
[----:B------:R-:W-:-:S02]  /*1ad80*/  FSEL R20, R20, -INF , P2 ;  /* 0xff80000014147808 */ /* 0x000fc40001000000 */
[----:B------:R-:W-:Y:S01]  /*1ad90*/  FMNMX.FTZ R185, R183, R185, !PT ;  /* 0x000000b9b7b97209 */ /* 0x000fe20007810000 */
[----:B------:R0:W-:Y:S01]  /*1ada0*/  MUFU.TANH R15, R190 ;  /* 0x000000be000f7308 */ /* 0x0001e20000002400 */
[----:B------:R-:W-:Y:S02]  /*1adb0*/  ISETP.GT.AND P2, PT, R181, 0x11, PT ;  /* 0x00000011b500780c */ /* 0x000fe40003f44270 */
[----:B------:R-:W-:Y:S02]  /*1adc0*/  FSEL R153, R153, -INF , P0 ;  /* 0xff80000099997808 */ /* 0x000fe40000000000 */
[----:B------:R-:W-:Y:S02]  /*1add0*/  FMNMX.FTZ R186, R20, R185, !PT ;  /* 0x000000b914ba7209 */ /* 0x000fe40007810000 */
[----:B------:R-:W-:Y:S01]  /*1ade0*/  ISETP.GT.AND P0, PT, R181, 0x18, PT ;  /* 0x00000018b500780c */ /* 0x000fe20003f04270 */
[----:B------:R1:W4:Y:S01]  /*1adf0*/  MUFU.TANH R185, R192 ;  /* 0x000000c000b97308 */ /* 0x0003220000002400 */
[----:B------:R-:W-:-:S02]  /*1ae00*/  FSEL R154, R154, -INF , P2 ;  /* 0xff8000009a9a7808 */ /* 0x000fc40001000000 */
[----:B------:R-:W-:Y:S02]  /*1ae10*/  FMNMX.FTZ R186, R153, R186, !PT ;  /* 0x000000ba99ba7209 */ /* 0x000fe40007810000 */
[----:B------:R-:W-:Y:S02]  /*1ae20*/  ISETP.GT.AND P2, PT, R181, 0x19, PT ;  /* 0x00000019b500780c */ /* 0x000fe40003f44270 */
[----:B------:R-:W-:Y:S01]  /*1ae30*/  FSEL R157, R157, -INF , P0 ;  /* 0xff8000009d9d7808 */ /* 0x000fe20000000000 */
[----:B------:R-:W-:Y:S01]  /*1ae40*/  MUFU.TANH R159, R159 ;  /* 0x0000009f009f7308 */ /* 0x000fe20000002400 */
[----:B--2---:R-:W-:Y:S02]  /*1ae50*/  FMNMX.FTZ R187, R154, R186, !PT ;  /* 0x000000ba9abb7209 */ /* 0x004fe40007810000 */
[----:B------:R-:W-:Y:S02]  /*1ae60*/  ISETP.GT.AND P0, PT, R181, 0x20, PT ;  /* 0x00000020b500780c */ /* 0x000fe40003f04270 */
[----:B------:R-:W-:-:S02]  /*1ae70*/  FSEL R158, R158, -INF , P2 ;  /* 0xff8000009e9e7808 */ /* 0x000fc40001000000 */
[----:B------:R-:W-:Y:S01]  /*1ae80*/  FMNMX.FTZ R187, R157, R187, !PT ;  /* 0x000000bb9dbb7209 */ /* 0x000fe20007810000 */
[----:B------:R2:W5:Y:S01]  /*1ae90*/  MUFU.TANH R186, R193 ;  /* 0x000000c100ba7308 */ /* 0x0005620000002400 */
[----:B------:R-:W-:Y:S02]  /*1aea0*/  ISETP.GT.AND P2, PT, R181, 0x21, PT ;  /* 0x00000021b500780c */ /* 0x000fe40003f44270 */
[----:B------:R-:W-:Y:S02]  /*1aeb0*/  FSEL R161, R161, -INF , P0 ;  /* 0xff800000a1a17808 */ /* 0x000fe40000000000 */
[----:B------:R-:W-:Y:S02]  /*1aec0*/  FMNMX.FTZ R188, R158, R187, !PT ;  /* 0x000000bb9ebc7209 */ /* 0x000fe40007810000 */
[----:B------:R-:W-:Y:S01]  /*1aed0*/  ISETP.GT.AND P0, PT, R181, 0x28, PT ;  /* 0x00000028b500780c */ /* 0x000fe20003f04270 */
[----:B------:R3:W5:Y:S01]  /*1aee0*/  MUFU.TANH R187, R196 ;  /* 0x000000c400bb7308 */ /* 0x0007620000002400 */
[----:B------:R-:W-:-:S02]  /*1aef0*/  FSEL R162, R162, -INF , P2 ;  /* 0xff800000a2a27808 */ /* 0x000fc40001000000 */
[----:B------:R-:W-:Y:S02]  /*1af00*/  FMNMX.FTZ R188, R161, R188, !PT ;  /* 0x000000bca1bc7209 */ /* 0x000fe40007810000 */
[----:B------:R-:W-:Y:S02]  /*1af10*/  ISETP.GT.AND P2, PT, R181, 0x29, PT ;  /* 0x00000029b500780c */ /* 0x000fe40003f44270 */
[----:B------:R-:W-:Y:S01]  /*1af20*/  FSEL R165, R165, -INF , P0 ;  /* 0xff800000a5a57808 */ /* 0x000fe20000000000 */
[----:B------:R-:W-:Y:S01]  /*1af30*/  MUFU.TANH R202, R202 ;  /* 0x000000ca00ca7308 */ /* 0x000fe20000002400 */
[----:B------:R-:W-:Y:S02]  /*1af40*/  FMNMX.FTZ R189, R162, R188, !PT ;  /* 0x000000bca2bd7209 */ /* 0x000fe40007810000 */
[----:B------:R-:W-:Y:S02]  /*1af50*/  ISETP.GT.AND P0, PT, R181, 0x30, PT ;  /* 0x00000030b500780c */ /* 0x000fe40003f04270 */
[----:B------:R-:W-:-:S02]  /*1af60*/  FSEL R168, R168, -INF , P2 ;  /* 0xff800000a8a87808 */ /* 0x000fc40001000000 */
[----:B------:R-:W-:Y:S01]  /*1af70*/  FMNMX.FTZ R189, R165, R189, !PT ;  /* 0x000000bda5bd7209 */ /* 0x000fe20007810000 */
[----:B------:R5:W5:Y:S01]  /*1af80*/  MUFU.TANH R188, R197 ;  /* 0x000000c500bc7308 */ /* 0x000b620000002400 */
[----:B------:R-:W-:Y:S02]  /*1af90*/  ISETP.GT.AND P2, PT, R181, 0x31, PT ;  /* 0x00000031b500780c */ /* 0x000fe40003f44270 */
[----:B------:R-:W-:Y:S02]  /*1afa0*/  FSEL R169, R169, -INF , P0 ;  /* 0xff800000a9a97808 */ /* 0x000fe40000000000 */
[----:B0-----:R-:W-:Y:S02]  /*1afb0*/  FMNMX.FTZ R190, R168, R189, !PT ;  /* 0x000000bda8be7209 */ /* 0x001fe40007810000 */
[----:B------:R-:W-:Y:S01]  /*1afc0*/  ISETP.GT.AND P0, PT, R181, 0x38, PT ;  /* 0x00000038b500780c */ /* 0x000fe20003f04270 */
[----:B------:R0:W0:Y:S01]  /*1afd0*/  MUFU.TANH R189, R200 ;  /* 0x000000c800bd7308 */ /* 0x0000220000002400 */
[----:B------:R-:W-:-:S02]  /*1afe0*/  FSEL R171, R171, -INF , P2 ;  /* 0xff800000abab7808 */ /* 0x000fc40001000000 */
[----:B------:R-:W-:Y:S02]  /*1aff0*/  FMNMX.FTZ R190, R169, R190, !PT ;  /* 0x000000bea9be7209 */ /* 0x000fe40007810000 */
[----:B------:R-:W-:Y:S02]  /*1b000*/  ISETP.GT.AND P2, PT, R181, 0x39, PT ;  /* 0x00000039b500780c */ /* 0x000fe40003f44270 */
[----:B------:R-:W-:Y:S01]  /*1b010*/  FSEL R174, R174, -INF , P0 ;  /* 0xff800000aeae7808 */ /* 0x000fe20000000000 */
[----:B------:R-:W-:Y:S01]  /*1b020*/  MUFU.TANH R203, R203 ;  /* 0x000000cb00cb7308 */ /* 0x000fe20000002400 */
[----:B-1----:R-:W-:Y:S02]  /*1b030*/  FMNMX.FTZ R192, R171, R190, !PT ;  /* 0x000000beabc07209 */ /* 0x002fe40007810000 */
[----:B------:R-:W-:Y:S02]  /*1b040*/  ISETP.GT.AND P0, PT, R181, 0x40, PT ;  /* 0x00000040b500780c */ /* 0x000fe40003f04270 */
[----:B------:R-:W-:-:S02]  /*1b050*/  FSEL R175, R175, -INF , P2 ;  /* 0xff800000afaf7808 */ /* 0x000fc40001000000 */
[----:B------:R-:W-:Y:S01]  /*1b060*/  FMNMX.FTZ R192, R174, R192, !PT ;  /* 0x000000c0aec07209 */ /* 0x000fe20007810000 */
[----:B------:R-:W1:Y:S01]  /*1b070*/  MUFU.TANH R190, R201 ;  /* 0x000000c900be7308 */ /* 0x000e620000002400 */
[----:B------:R-:W-:Y:S02]  /*1b080*/  ISETP.GT.AND P2, PT, R181, 0x41, PT ;  /* 0x00000041b500780c */ /* 0x000fe40003f44270 */
[----:B------:R-:W-:Y:S02]  /*1b090*/  FSEL R177, R177, -INF , P0 ;  /* 0xff800000b1b17808 */ /* 0x000fe40000000000 */
[----:B--2---:R-:W-:Y:S02]  /*1b0a0*/  FMNMX.FTZ R193, R175, R192, !PT ;  /* 0x000000c0afc17209 */ /* 0x004fe40007810000 */
[----:B------:R-:W-:Y:S01]  /*1b0b0*/  ISETP.GT.AND P0, PT, R181, 0x48, PT ;  /* 0x00000048b500780c */ /* 0x000fe20003f04270 */
[----:B------:R-:W2:Y:S01]  /*1b0c0*/  MUFU.TANH R192, R204 ;  /* 0x000000cc00c07308 */ /* 0x000ea20000002400 */
[----:B------:R-:W-:-:S02]  /*1b0d0*/  FSEL R179, R179, -INF , P2 ;  /* 0xff800000b3b37808 */ /* 0x000fc40001000000 */
[----:B------:R-:W-:Y:S02]  /*1b0e0*/  FMNMX.FTZ R193, R177, R193, !PT ;  /* 0x000000c1b1c17209 */ /* 0x000fe40007810000 */
[----:B------:R-:W-:Y:S02]  /*1b0f0*/  ISETP.GT.AND P2, PT, R181, 0x49, PT ;  /* 0x00000049b500780c */ /* 0x000fe40003f44270 */
[----:B------:R-:W-:Y:S01]  /*1b100*/  FSEL R182, R182, -INF , P0 ;  /* 0xff800000b6b67808 */ /* 0x000fe20000000000 */
[----:B------:R-:W-:Y:S01]  /*1b110*/  MUFU.TANH R167, R167 ;  /* 0x000000a700a77308 */ /* 0x000fe20000002400 */
[----:B---3--:R-:W-:Y:S02]  /*1b120*/  FMNMX.FTZ R196, R179, R193, !PT ;  /* 0x000000c1b3c47209 */ /* 0x008fe40007810000 */
[----:B------:R-:W-:Y:S02]  /*1b130*/  ISETP.GT.AND P0, PT, R181, 0x50, PT ;  /* 0x00000050b500780c */ /* 0x000fe40003f04270 */
[----:B------:R-:W-:-:S02]  /*1b140*/  FSEL R184, R184, -INF , P2 ;  /* 0xff800000b8b87808 */ /* 0x000fc40001000000 */
[----:B------:R-:W-:Y:S01]  /*1b150*/  FMNMX.FTZ R196, R182, R196, !PT ;  /* 0x000000c4b6c47209 */ /* 0x000fe20007810000 */
[----:B------:R-:W3:Y:S01]  /*1b160*/  MUFU.TANH R193, R205 ;  /* 0x000000cd00c17308 */ /* 0x000ee20000002400 */
[----:B------:R-:W-:Y:S02]  /*1b170*/  ISETP.GT.AND P2, PT, R181, 0x51, PT ;  /* 0x00000051b500780c */ /* 0x000fe40003f44270 */
[----:B----4-:R-:W-:Y:S02]  /*1b180*/  FSEL R185, R185, -INF , P0 ;  /* 0xff800000b9b97808 */ /* 0x010fe40000000000 */
[----:B-----5:R-:W-:Y:S02]  /*1b190*/  FMNMX.FTZ R197, R184, R196, !PT ;  /* 0x000000c4b8c57209 */ /* 0x020fe40007810000 */
[----:B------:R-:W-:Y:S01]  /*1b1a0*/  ISETP.GT.AND P0, PT, R181, 0x58, PT ;  /* 0x00000058b500780c */ /* 0x000fe20003f04270 */
[----:B------:R4:W5:Y:S01]  /*1b1b0*/  MUFU.TANH R196, R208 ;  /* 0x000000d000c47308 */ /* 0x0009620000002400 */
[----:B------:R-:W-:-:S02]  /*1b1c0*/  FSEL R186, R186, -INF , P2 ;  /* 0xff800000baba7808 */ /* 0x000fc40001000000 */
[----:B------:R-:W-:Y:S02]  /*1b1d0*/  FMNMX.FTZ R197, R185, R197, !PT ;  /* 0x000000c5b9c57209 */ /* 0x000fe40007810000 */
[----:B------:R-:W-:Y:S02]  /*1b1e0*/  ISETP.GT.AND P2, PT, R181, 0x59, PT ;  /* 0x00000059b500780c */ /* 0x000fe40003f44270 */
[----:B------:R-:W-:Y:S02]  /*1b1f0*/  FSEL R187, R187, -INF , P0 ;  /* 0xff800000bbbb7808 */ /* 0x000fe40000000000 */
[----:B0-----:R-:W-:Y:S01]  /*1b200*/  FMNMX.FTZ R200, R186, R197, !PT ;  /* 0x000000c5bac87209 */ /* 0x001fe20007810000 */
[----:B----4-:R-:W-:Y:S01]  /*1b210*/  FMUL.FTZ R208, R2, R211 ;  /* 0x000000d302d07220 */ /* 0x010fe20000410000 */
[----:B------:R-:W-:Y:S01]  /*1b220*/  ISETP.GT.AND P0, PT, R181, 0x60, PT ;  /* 0x00000060b500780c */ /* 0x000fe20003f04270 */
[----:B------:R-:W0:Y:S01]  /*1b230*/  MUFU.TANH R197, R209 ;  /* 0x000000d100c57308 */ /* 0x000e220000002400 */
[----:B------:R-:W-:-:S02]  /*1b240*/  FSEL R188, R188, -INF , P2 ;  /* 0xff800000bcbc7808 */ /* 0x000fc40001000000 */
[----:B------:R-:W-:Y:S02]  /*1b250*/  FMNMX.FTZ R200, R187, R200, !PT ;  /* 0x000000c8bbc87209 */ /* 0x000fe40007810000 */
[----:B------:R-:W-:Y:S02]  /*1b260*/  ISETP.GT.AND P2, PT, R181, 0x61, PT ;  /* 0x00000061b500780c */ /* 0x000fe40003f44270 */
[----:B------:R-:W-:Y:S01]  /*1b270*/  FSEL R189, R189, -INF , P0 ;  /* 0xff800000bdbd7808 */ /* 0x000fe20000000000 */
[----:B------:R-:W-:Y:S01]  /*1b280*/  MUFU.TANH R208, R208 ;  /* 0x000000d000d07308 */ /* 0x000fe20000002400 */
[----:B------:R-:W-:Y:S02]  /*1b290*/  FMNMX.FTZ R201, R188, R200, !PT ;  /* 0x000000c8bcc97209 */ /* 0x000fe40007810000 */
[----:B------:R-:W-:Y:S02]  /*1b2a0*/  ISETP.GT.AND P0, PT, R181, 0x68, PT ;  /* 0x00000068b500780c */ /* 0x000fe40003f04270 */
[----:B-1----:R-:W-:-:S02]  /*1b2b0*/  FSEL R190, R190, -INF , P2 ;  /* 0xff800000bebe7808 */ /* 0x002fc40001000000 */
[----:B------:R-:W-:Y:S01]  /*1b2c0*/  FMNMX.FTZ R201, R189, R201, !PT ;  /* 0x000000c9bdc97209 */ /* 0x000fe20007810000 */
[----:B------:R-:W1:Y:S01]  /*1b2d0*/  MUFU.TANH R200, R212 ;  /* 0x000000d400c87308 */ /* 0x000e620000002400 */
[C---:B------:R-:W-:Y:S02]  /*1b2e0*/  ISETP.GT.AND P2, PT, R181.reuse, 0x69, PT ;  /* 0x00000069b500780c */ /* 0x040fe40003f44270 */
[----:B--2---:R-:W-:Y:S02]  /*1b2f0*/  FSEL R192, R192, -INF , P0 ;  /* 0xff800000c0c07808 */ /* 0x004fe40000000000 */
[----:B------:R-:W-:Y:S02]  /*1b300*/  FMNMX.FTZ R204, R190, R201, !PT ;  /* 0x000000c9becc7209 */ /* 0x000fe40007810000 */
[----:B------:R-:W-:Y:S01]  /*1b310*/  ISETP.GT.AND P0, PT, R181, 0x70, PT ;  /* 0x00000070b500780c */ /* 0x000fe20003f04270 */
[----:B------:R-:W2:Y:S01]  /*1b320*/  MUFU.TANH R201, R213 ;  /* 0x000000d500c97308 */ /* 0x000ea20000002400 */
[----:B---3--:R-:W-:-:S02]  /*1b330*/  FSEL R193, R193, -INF , P2 ;  /* 0xff800000c1c17808 */ /* 0x008fc40001000000 */
[----:B------:R-:W-:Y:S02]  /*1b340*/  FMNMX.FTZ R204, R192, R204, !PT ;  /* 0x000000ccc0cc7209 */ /* 0x000fe40007810000 */
[----:B------:R-:W-:Y:S02]  /*1b350*/  ISETP.GT.AND P2, PT, R181, 0x71, PT ;  /* 0x00000071b500780c */ /* 0x000fe40003f44270 */
[----:B-----5:R-:W-:Y:S02]  /*1b360*/  FSEL R196, R196, -INF , P0 ;  /* 0xff800000c4c47808 */ /* 0x020fe40000000000 */
[----:B------:R-:W-:Y:S02]  /*1b370*/  FMNMX.FTZ R205, R193, R204, !PT ;  /* 0x000000ccc1cd7209 */ /* 0x000fe40007810000 */
[----:B------:R-:W-:Y:S01]  /*1b380*/  ISETP.GT.AND P0, PT, R181, 0x78, PT ;  /* 0x00000078b500780c */ /* 0x000fe20003f04270 */
[----:B------:R3:W4:Y:S01]  /*1b390*/  MUFU.TANH R204, R191 ;  /* 0x000000bf00cc7308 */ /* 0x0007220000002400 */
[----:B0-----:R-:W-:-:S02]  /*1b3a0*/  FSEL R197, R197, -INF , P2 ;  /* 0xff800000c5c57808 */ /* 0x001fc40001000000 */
[----:B------:R-:W-:Y:S02]  /*1b3b0*/  FMNMX.FTZ R205, R196, R205, !PT ;  /* 0x000000cdc4cd7209 */ /* 0x000fe40007810000 */
[C---:B------:R-:W-:Y:S01]  /*1b3c0*/  ISETP.GT.AND P2, PT, R181.reuse, 0x79, PT ;  /* 0x00000079b500780c */ /* 0x040fe20003f44270 */
[----:B------:R-:W-:Y:S01]  /*1b3d0*/  VIADD R181, R181, 0x8 ;  /* 0x00000008b5b57836 */ /* 0x000fe20000000000 */
[----:B-1----:R-:W-:Y:S02]  /*1b3e0*/  FSEL R200, R200, -INF , P0 ;  /* 0xff800000c8c87808 */ /* 0x002fe40000000000 */
[----:B------:R-:W-:Y:S02]  /*1b3f0*/  FMNMX.FTZ R205, R197, R205, !PT ;  /* 0x000000cdc5cd7209 */ /* 0x000fe40007810000 */
[----:B--2---:R-:W-:Y:S02]  /*1b400*/  FSEL R201, R201, -INF , P2 ;  /* 0xff800000c9c97808 */ /* 0x004fe40001000000 */
[----:B---3--:R-:W-:-:S02]  /*1b410*/  FMNMX.FTZ R191, R200, R205, !PT ;  /* 0x000000cdc8bf7209 */ /* 0x008fc40007810000 */
[----:B------:R-:W-:Y:S02]  /*1b420*/  ISETP.GT.AND P4, PT, R181, RZ, PT ;  /* 0x000000ffb500720c */ /* 0x000fe40003f84270 */
[----:B------:R-:W-:Y:S02]  /*1b430*/  FMNMX.FTZ R191, R201, R191, !PT ;  /* 0x000000bfc9bf7209 */ /* 0x000fe40007810000 */
[----:B------:R-:W-:Y:S02]  /*1b440*/  FSEL R5, R5, -INF , P4 ;  /* 0xff80000005057808 */ /* 0x000fe40002000000 */
[C---:B------:R-:W-:Y:S01]  /*1b450*/  ISETP.GT.AND P2, PT, R181.reuse, 0x8, PT ;  /* 0x00000008b500780c */ /* 0x040fe20003f44270 */
[----:B------:R-:W0:Y:S01]  /*1b460*/  SHFL.BFLY PT, R205, R191, 0x2, 0x1f ;  /* 0x0c401f00bfcd7f89 */ /* 0x000e2200000e0000 */
[C---:B------:R-:W-:Y:S02]  /*1b470*/  ISETP.GT.AND P3, PT, R181.reuse, 0x9, PT ;  /* 0x00000009b500780c */ /* 0x040fe40003f64270 */
[----:B------:R-:W-:-:S02]  /*1b480*/  ISETP.GT.AND P5, PT, R181, 0x10, PT ;  /* 0x00000010b500780c */ /* 0x000fc40003fa4270 */
[----:B------:R-:W-:Y:S02]  /*1b490*/  ISETP.GT.AND P4, PT, R181, 0x11, PT ;  /* 0x00000011b500780c */ /* 0x000fe40003f84270 */
[----:B------:R-:W-:Y:S02]  /*1b4a0*/  FSEL R21, R21, -INF , P2 ;  /* 0xff80000015157808 */ /* 0x000fe40001000000 */
[----:B------:R-:W-:Y:S02]  /*1b4b0*/  FSEL R152, R152, -INF , P3 ;  /* 0xff80000098987808 */ /* 0x000fe40001800000 */
[----:B------:R-:W-:Y:S02]  /*1b4c0*/  FSEL R155, R155, -INF , P5 ;  /* 0xff8000009b9b7808 */ /* 0x000fe40002800000 */
[----:B------:R-:W-:Y:S02]  /*1b4d0*/  FSEL R156, R156, -INF , P4 ;  /* 0xff8000009c9c7808 */ /* 0x000fe40002000000 */
[----:B------:R-:W-:-:S02]  /*1b4e0*/  ISETP.GT.AND P2, PT, R181, 0x19, PT ;  /* 0x00000019b500780c */ /* 0x000fc40003f44270 */
[C---:B------:R-:W-:Y:S02]  /*1b4f0*/  ISETP.GT.AND P3, PT, R181.reuse, 0x20, PT ;  /* 0x00000020b500780c */ /* 0x040fe40003f64270 */
[C---:B------:R-:W-:Y:S02]  /*1b500*/  ISETP.GT.AND P5, PT, R181.reuse, 0x21, PT ;  /* 0x00000021b500780c */ /* 0x040fe40003fa4270 */
[----:B------:R-:W-:Y:S02]  /*1b510*/  ISETP.GT.AND P4, PT, R181, 0x28, PT ;  /* 0x00000028b500780c */ /* 0x000fe40003f84270 */
[----:B------:R-:W-:Y:S02]  /*1b520*/  FSEL R160, R160, -INF , P2 ;  /* 0xff800000a0a07808 */ /* 0x000fe40001000000 */
[----:B0-----:R-:W-:Y:S01]  /*1b530*/  FMNMX.FTZ R191, R191, R205, !PT ;  /* 0x000000cdbfbf7209 */ /* 0x001fe20007810000 */
[C---:B------:R-:W-:Y:S01]  /*1b540*/  FMUL.FTZ R205, R2.reuse, R206 ;  /* 0x000000ce02cd7220 */ /* 0x040fe20000410000 */
[C---:B------:R-:W-:Y:S01]  /*1b550*/  FMUL.FTZ R206, R2.reuse, R207 ;  /* 0x000000cf02ce7220 */ /* 0x040fe20000410000 */
[----:B------:R-:W-:Y:S01]  /*1b560*/  FSEL R163, R163, -INF , P3 ;  /* 0xff800000a3a37808 */ /* 0x000fe20001800000 */
[----:B------:R-:W-:Y:S01]  /*1b570*/  FMUL.FTZ R207, R2, R210 ;  /* 0x000000d202cf7220 */ /* 0x000fe20000410000 */
[----:B------:R-:W-:Y:S01]  /*1b580*/  FSEL R164, R164, -INF , P5 ;  /* 0xff800000a4a47808 */ /* 0x000fe20002800000 */
[----:B------:R-:W0:Y:S01]  /*1b590*/  SHFL.BFLY PT, R209, R191, 0x1, 0x1f ;  /* 0x0c201f00bfd17f89 */ /* 0x000e2200000e0000 */
[----:B------:R-:W-:Y:S01]  /*1b5a0*/  FSEL R211, R166, -INF , P4 ;  /* 0xff800000a6d37808 */ /* 0x000fe20002000000 */
[----:B------:R-:W1:Y:S01]  /*1b5b0*/  MUFU.TANH R205, R205 ;  /* 0x000000cd00cd7308 */ /* 0x000e620000002400 */
[C---:B------:R-:W-:Y:S01]  /*1b5c0*/  ISETP.GT.AND P2, PT, R181.reuse, 0x30, PT ;  /* 0x00000030b500780c */ /* 0x040fe20003f44270 */
[----:B------:R-:W-:Y:S01]  /*1b5d0*/  FMUL.FTZ R210, R2, R214 ;  /* 0x000000d602d27220 */ /* 0x000fe20000410000 */
[C---:B------:R-:W-:Y:S01]  /*1b5e0*/  ISETP.GT.AND P3, PT, R181.reuse, 0x31, PT ;  /* 0x00000031b500780c */ /* 0x040fe20003f64270 */
[----:B------:R-:W-:Y:S01]  /*1b5f0*/  IMAD.U32 R166, RZ, RZ, UR49 ;  /* 0x00000031ffa67e24 */ /* 0x000fe2000f8e00ff */
[----:B------:R-:W-:-:S02]  /*1b600*/  ISETP.GT.AND P5, PT, R181, 0x38, PT ;  /* 0x00000038b500780c */ /* 0x000fc40003fa4270 */
[----:B------:R-:W-:Y:S01]  /*1b610*/  ISETP.GT.AND P4, PT, R181, 0x39, PT ;  /* 0x00000039b500780c */ /* 0x000fe20003f84270 */
[----:B------:R-:W2:Y:S01]  /*1b620*/  MUFU.TANH R206, R206 ;  /* 0x000000ce00ce7308 */ /* 0x000ea20000002400 */
[----:B------:R-:W-:Y:S02]  /*1b630*/  FSEL R170, R170, -INF , P2 ;  /* 0xff800000aaaa7808 */ /* 0x000fe40001000000 */
[----:B------:R-:W-:Y:S02]  /*1b640*/  FSEL R172, R172, -INF , P3 ;  /* 0xff800000acac7808 */ /* 0x000fe40001800000 */
[----:B------:R-:W-:Y:S02]  /*1b650*/  FSEL R173, R173, -INF , P5 ;  /* 0xff800000adad7808 */ /* 0x000fe40002800000 */
[----:B------:R-:W-:Y:S01]  /*1b660*/  FSEL R176, R176, -INF , P4 ;  /* 0xff800000b0b07808 */ /* 0x000fe20002000000 */
[----:B------:R-:W3:Y:S01]  /*1b670*/  MUFU.TANH R207, R207 ;  /* 0x000000cf00cf7308 */ /* 0x000ee20000002400 */
[----:B------:R-:W-:-:S02]  /*1b680*/  ISETP.GT.AND P2, PT, R181, 0x40, PT ;  /* 0x00000040b500780c */ /* 0x000fc40003f44270 */
[C---:B------:R-:W-:Y:S02]  /*1b690*/  ISETP.GT.AND P3, PT, R181.reuse, 0x41, PT ;  /* 0x00000041b500780c */ /* 0x040fe40003f64270 */
[C---:B------:R-:W-:Y:S02]  /*1b6a0*/  ISETP.GT.AND P5, PT, R181.reuse, 0x48, PT ;  /* 0x00000048b500780c */ /* 0x040fe40003fa4270 */
[----:B------:R-:W-:Y:S01]  /*1b6b0*/  ISETP.GT.AND P4, PT, R181, 0x49, PT ;  /* 0x00000049b500780c */ /* 0x000fe20003f84270 */
[----:B------:R-:W5:Y:S01]  /*1b6c0*/  MUFU.TANH R210, R210 ;  /* 0x000000d200d27308 */ /* 0x000f620000002400 */
[----:B------:R-:W-:Y:S01]  /*1b6d0*/  FSEL R178, R178, -INF , P2 ;  /* 0xff800000b2b27808 */ /* 0x000fe20001000000 */
[----:B------:R-:W-:Y:S02]  /*1b6e0*/  WARPGROUP.DEPBAR.LE gsb0, 0x0 ;  /* 0x00008000000079c5 */ /* 0x000fe40000010000 */
[----:B------:R-:W-:Y:S02]  /*1b6f0*/  FSEL R180, R180, -INF , P3 ;  /* 0xff800000b4b47808 */ /* 0x000fe40001800000 */
[----:B------:R-:W-:-:S02]  /*1b700*/  FSEL R15, R15, -INF , P5 ;  /* 0xff8000000f0f7808 */ /* 0x000fc40002800000 */
[----:B----4-:R-:W-:Y:S02]  /*1b710*/  FSEL R204, R204, -INF , P4 ;  /* 0xff800000cccc7808 */ /* 0x010fe40002000000 */
[C---:B------:R-:W-:Y:S02]  /*1b720*/  ISETP.GT.AND P0, PT, R181.reuse, 0x1, PT ;  /* 0x00000001b500780c */ /* 0x040fe40003f04270 */
[C---:B------:R-:W-:Y:S02]  /*1b730*/  ISETP.GT.AND P2, PT, R181.reuse, 0x50, PT ;  /* 0x00000050b500780c */ /* 0x040fe40003f44270 */
[C---:B------:R-:W-:Y:S02]  /*1b740*/  ISETP.GT.AND P3, PT, R181.reuse, 0x51, PT ;  /* 0x00000051b500780c */ /* 0x040fe40003f64270 */
[C---:B------:R-:W-:Y:S02]  /*1b750*/  ISETP.GT.AND P5, PT, R181.reuse, 0x58, PT ;  /* 0x00000058b500780c */ /* 0x040fe40003fa4270 */
[----:B------:R-:W-:-:S02]  /*1b760*/  ISETP.GT.AND P4, PT, R181, 0x59, PT ;  /* 0x00000059b500780c */ /* 0x000fc40003f84270 */
[----:B------:R-:W-:Y:S02]  /*1b770*/  FSEL R7, R7, -INF , P0 ;  /* 0xff80000007077808 */ /* 0x000fe40000000000 */
[----:B------:R-:W-:Y:S02]  /*1b780*/  FSEL R194, R194, -INF , P2 ;  /* 0xff800000c2c27808 */ /* 0x000fe40001000000 */
[----:B------:R-:W-:Y:S02]  /*1b790*/  FSEL R195, R195, -INF , P3 ;  /* 0xff800000c3c37808 */ /* 0x000fe40001800000 */
[----:B------:R-:W-:Y:S02]  /*1b7a0*/  FSEL R198, R198, -INF , P5 ;  /* 0xff800000c6c67808 */ /* 0x000fe40002800000 */
[----:B------:R-:W-:Y:S02]  /*1b7b0*/  FSEL R199, R199, -INF , P4 ;  /* 0xff800000c7c77808 */ /* 0x000fe40002000000 */
[----:B------:R-:W-:-:S02]  /*1b7c0*/  ISETP.GT.AND P0, PT, R181, 0x18, PT ;  /* 0x00000018b500780c */ /* 0x000fc40003f04270 */
[C---:B------:R-:W-:Y:S02]  /*1b7d0*/  ISETP.GT.AND P2, PT, R181.reuse, 0x60, PT ;  /* 0x00000060b500780c */ /* 0x040fe40003f44270 */
[C---:B------:R-:W-:Y:S02]  /*1b7e0*/  ISETP.GT.AND P3, PT, R181.reuse, 0x61, PT ;  /* 0x00000061b500780c */ /* 0x040fe40003f64270 */
[C---:B------:R-:W-:Y:S02]  /*1b7f0*/  ISETP.GT.AND P5, PT, R181.reuse, 0x68, PT ;  /* 0x00000068b500780c */ /* 0x040fe40003fa4270 */
[----:B------:R-:W-:Y:S02]  /*1b800*/  ISETP.GT.AND P4, PT, R181, 0x69, PT ;  /* 0x00000069b500780c */ /* 0x000fe40003f84270 */
[----:B------:R-:W-:Y:S02]  /*1b810*/  FSEL R159, R159, -INF , P0 ;  /* 0xff8000009f9f7808 */ /* 0x000fe40000000000 */
[----:B------:R-:W-:-:S02]  /*1b820*/  FSEL R202, R202, -INF , P2 ;  /* 0xff800000caca7808 */ /* 0x000fc40001000000 */
[----:B------:R-:W-:Y:S02]  /*1b830*/  FSEL R203, R203, -INF , P3 ;  /* 0xff800000cbcb7808 */ /* 0x000fe40001800000 */
[----:B-1----:R-:W-:Y:S02]  /*1b840*/  FSEL R205, R205, -INF , P5 ;  /* 0xff800000cdcd7808 */ /* 0x002fe40002800000 */
[----:B--2---:R-:W-:Y:S02]  /*1b850*/  FSEL R206, R206, -INF , P4 ;  /* 0xff800000cece7808 */ /* 0x004fe40002000000 */
[C---:B------:R-:W-:Y:S02]  /*1b860*/  ISETP.GT.AND P0, PT, R181.reuse, 0x29, PT ;  /* 0x00000029b500780c */ /* 0x040fe40003f04270 */
[C---:B------:R-:W-:Y:S02]  /*1b870*/  ISETP.GT.AND P2, PT, R181.reuse, 0x70, PT ;  /* 0x00000070b500780c */ /* 0x040fe40003f44270 */
[----:B------:R-:W-:-:S02]  /*1b880*/  ISETP.GT.AND P3, PT, R181, 0x71, PT ;  /* 0x00000071b500780c */ /* 0x000fc40003f64270 */
[C---:B------:R-:W-:Y:S02]  /*1b890*/  ISETP.GT.AND P5, PT, R181.reuse, 0x78, PT ;  /* 0x00000078b500780c */ /* 0x040fe40003fa4270 */
[----:B------:R-:W-:Y:S02]  /*1b8a0*/  ISETP.GT.AND P4, PT, R181, 0x79, PT ;  /* 0x00000079b500780c */ /* 0x000fe40003f84270 */
[----:B------:R-:W-:Y:S02]  /*1b8b0*/  FMNMX.FTZ R181, R5, R8, !PT ;  /* 0x0000000805b57209 */ /* 0x000fe40007810000 */
[----:B------:R-:W-:Y:S02]  /*1b8c0*/  FSEL R212, R167, -INF , P0 ;  /* 0xff800000a7d47808 */ /* 0x000fe40000000000 */
[----:B------:R-:W-:Y:S02]  /*1b8d0*/  FMNMX.FTZ R181, R7, R181, !PT ;  /* 0x000000b507b57209 */ /* 0x000fe40007810000 */
[----:B0-----:R-:W-:-:S02]  /*1b8e0*/  FMNMX.FTZ R191, R191, R209, !PT ;  /* 0x000000d1bfbf7209 */ /* 0x001fc40007810000 */
[----:B------:R-:W-:Y:S01]  /*1b8f0*/  FMNMX.FTZ R181, R21, R181, !PT ;  /* 0x000000b515b57209 */ /* 0x000fe20007810000 */
[----:B------:R-:W0:Y:S01]  /*1b900*/  MUFU.TANH R209, R215 ;  /* 0x000000d700d17308 */ /* 0x000e220000002400 */
[----:B---3--:R-:W-:Y:S01]  /*1b910*/  FSEL R207, R207, -INF , P2 ;  /* 0xff800000cfcf7808 */ /* 0x008fe20001000000 */
[----:B------:R-:W-:-:S01]  /*1b920*/  FFMA.FTZ R167, R191, R166, -8 ;  /* 0xc1000000bfa77423 */ /* 0x000fc200000100a6 */
[----:B------:R-:W-:Y:S02]  /*1b930*/  FMNMX.FTZ R181, R152, R181, !PT ;  /* 0x000000b598b57209 */ /* 0x000fe40007810000 */
[----:B------:R-:W-:Y:S02]  /*1b940*/  FSEL R208, R208, -INF , P3 ;  /* 0xff800000d0d07808 */ /* 0x000fe40001800000 */
[----:B------:R-:W-:Y:S02]  /*1b950*/  FMNMX.FTZ R181, R155, R181, !PT ;  /* 0x000000b59bb57209 */ /* 0x000fe40007810000 */
[----:B-----5:R-:W-:-:S02]  /*1b960*/  FSEL R210, R210, -INF , P5 ;  /* 0xff800000d2d27808 */ /* 0x020fc40002800000 */
[----:B------:R-:W-:Y:S02]  /*1b970*/  FMNMX.FTZ R181, R156, R181, !PT ;  /* 0x000000b59cb57209 */ /* 0x000fe40007810000 */
[----:B------:R-:W-:Y:S02]  /*1b980*/  FSETP.NEU.FTZ.AND P0, PT, R191, -INF , PT ;  /* 0xff800000bf00780b */ /* 0x000fe40003f1d000 */
[----:B------:R-:W-:Y:S02]  /*1b990*/  FMNMX.FTZ R181, R159, R181, !PT ;  /* 0x000000b59fb57209 */ /* 0x000fe40007810000 */
[----:B0-----:R-:W-:Y:S02]  /*1b9a0*/  FSEL R209, R209, -INF , P4 ;  /* 0xff800000d1d17808 */ /* 0x001fe40002000000 */
[----:B------:R-:W-:Y:S02]  /*1b9b0*/  FMNMX.FTZ R181, R160, R181, !PT ;  /* 0x000000b5a0b57209 */ /* 0x000fe40007810000 */
[----:B------:R-:W-:-:S02]  /*1b9c0*/  FSEL R167, R167, RZ, P0 ;  /* 0x000000ffa7a77208 */ /* 0x000fc40000000000 */
[----:B------:R-:W-:Y:S02]  /*1b9d0*/  FMNMX.FTZ R181, R163, R181, !PT ;  /* 0x000000b5a3b57209 */ /* 0x000fe40007810000 */
[----:B------:R-:W-:Y:S01]  /*1b9e0*/  LOP3.LUT R216, R231, 0x7f, RZ, 0xc0, !PT ;  /* 0x0000007fe7d87812 */ /* 0x000fe200078ec0ff */
[-CC-:B------:R-:W-:Y:S01]  /*1b9f0*/  FFMA.FTZ R182, R182, R166.reuse, -R167.reuse ;  /* 0x000000a6b6b67223 */ /* 0x180fe200000108a7 */
[----:B------:R-:W-:Y:S01]  /*1ba00*/  FMNMX.FTZ R181, R164, R181, !PT ;  /* 0x000000b5a4b57209 */ /* 0x000fe20007810000 */
[-CC-:B------:R-:W-:Y:S01]  /*1ba10*/  FFMA.FTZ R4, R4, R166.reuse, -R167.reuse ;  /* 0x000000a604047223 */ /* 0x180fe200000108a7 */
[----:B------:R-:W-:-:S01]  /*1ba20*/  FFMA.FTZ R6, R6, R166, -R167 ;  /* 0x000000a606067223 */ /* 0x000fc200000108a7 */
        /* <DEDUP_REMOVED lines=24> */
[----:B------:R-:W-:Y:S01]  /*1bbb0*/  FFMA.FTZ R201, R201, R166, -R167 ;  /* 0x000000a6c9c97223 */ /* 0x000fe200000108a7 */
[----:B------:R-:W-:Y:S01]  /*1bbc0*/  FMNMX.FTZ R181, R178, R181, !PT ;  /* 0x000000b5b2b57209 */ /* 0x000fe20007810000 */
[----:B------:R-:W0:Y:S01]  /*1bbd0*/  S2R R231, SR_TID.X ;  /* 0x0000000000e77919 */ /* 0x000e220000002100 */
[----:B------:R-:W-:Y:S01]  /*1bbe0*/  ISETP.NE.AND P2, PT, R216, RZ, PT ;  /* 0x000000ffd800720c */ /* 0x000fe20003f45270 */
        /* <DEDUP_REMOVED lines=11> */
[----:B------:R-:W-:Y:S02]  /*1bca0*/  FMNMX.FTZ R181, R202, R181, !PT ;  /* 0x000000b5cab57209 */ /* 0x000fe40007810000 */
[----:B0-----:R-:W-:Y:S01]  /*1bcb0*/  SHF.R.U32.HI R216, RZ, 0x7, R231 ;  /* 0x00000007ffd87819 */ /* 0x001fe200000116e7 */
[----:B------:R-:W-:Y:S01]  /*1bcc0*/  MUFU.EX2 R153, R153 ;  /* 0x0000009900997308 */ /* 0x000fe20000000800 */
[----:B------:R-:W-:-:S04]  /*1bcd0*/  FMNMX.FTZ R181, R203, R181, !PT ;  /* 0x000000b5cbb57209 */ /* 0x000fc80007810000 */
[----:B------:R-:W-:-:S03]  /*1bce0*/  FMNMX.FTZ R181, R205, R181, !PT ;  /* 0x000000b5cdb57209 */ /* 0x000fc60007810000 */
[----:B------:R-:W-:Y:S01]  /*1bcf0*/  MUFU.EX2 R154, R154 ;  /* 0x0000009a009a7308 */ /* 0x000fe20000000800 */
[----:B------:R-:W-:-:S04]  /*1bd00*/  FMNMX.FTZ R181, R206, R181, !PT ;  /* 0x000000b5ceb57209 */ /* 0x000fc80007810000 */
[----:B------:R-:W-:-:S03]  /*1bd10*/  FMNMX.FTZ R213, R207, R181, !PT ;  /* 0x000000b5cfd57209 */ /* 0x000fc60007810000 */
[----:B------:R0:W-:Y:S01]  /*1bd20*/  MUFU.EX2 R181, R182 ;  /* 0x000000b600b57308 */ /* 0x0001e20000000800 */
[----:B------:R-:W-:-:S04]  /*1bd30*/  FMNMX.FTZ R213, R208, R213, !PT ;  /* 0x000000d5d0d57209 */ /* 0x000fc80007810000 */
[----:B------:R-:W-:-:S03]  /*1bd40*/  FMNMX.FTZ R213, R210, R213, !PT ;  /* 0x000000d5d2d57209 */ /* 0x000fc60007810000 */
[----:B------:R-:W-:Y:S01]  /*1bd50*/  MUFU.EX2 R157, R157 ;  /* 0x0000009d009d7308 */ /* 0x000fe20000000800 */
[----:B------:R-:W-:Y:S01]  /*1bd60*/  FMNMX.FTZ R213, R209, R213, !PT ;  /* 0x000000d5d1d57209 */ /* 0x000fe20007810000 */
[-CC-:B0-----:R-:W-:Y:S01]  /*1bd70*/  FFMA.FTZ R182, R184, R166.reuse, -R167.reuse ;  /* 0x000000a6b8b67223 */ /* 0x181fe200000108a7 */
[----:B------:R-:W-:-:S01]  /*1bd80*/  FFMA.FTZ R184, R185, R166, -R167 ;  /* 0x000000a6b9b87223 */ /* 0x000fc200000108a7 */
[-CC-:B------:R-:W-:Y:S01]  /*1bd90*/  FFMA.FTZ R185, R186, R166.reuse, -R167.reuse ;  /* 0x000000a6bab97223 */ /* 0x180fe200000108a7 */
[----:B------:R-:W-:-:S01]  /*1bda0*/  FFMA.FTZ R186, R187, R166, -R167 ;  /* 0x000000a6bbba7223 */ /* 0x000fc200000108a7 */
[----:B------:R-:W0:Y:S01]  /*1bdb0*/  SHFL.BFLY PT, R214, R213, 0x2, 0x1f ;  /* 0x0c401f00d5d67f89 */ /* 0x000e2200000e0000 */
[----:B------:R-:W-:-:S01]  /*1bdc0*/  FFMA.FTZ R187, R188, R166, -R167 ;  /* 0x000000a6bcbb7223 */ /* 0x000fc200000108a7 */
[-CC-:B------:R-:W-:Y:S01]  /*1bdd0*/  FFMA.FTZ R188, R189, R166.reuse, -R167.reuse ;  /* 0x000000a6bdbc7223 */ /* 0x180fe200000108a7 */
[----:B------:R-:W-:-:S01]  /*1bde0*/  FFMA.FTZ R189, R190, R166, -R167 ;  /* 0x000000a6bebd7223 */ /* 0x000fc200000108a7 */
[-CC-:B------:R-:W-:Y:S01]  /*1bdf0*/  FFMA.FTZ R190, R192, R166.reuse, -R167.reuse ;  /* 0x000000a6c0be7223 */ /* 0x180fe200000108a7 */
[----:B------:R-:W-:-:S01]  /*1be00*/  FFMA.FTZ R192, R193, R166, -R167 ;  /* 0x000000a6c1c07223 */ /* 0x000fc200000108a7 */
[----:B------:R-:W-:Y:S01]  /*1be10*/  FFMA.FTZ R193, R196, R166, -R167 ;  /* 0x000000a6c4c17223 */ /* 0x000fe200000108a7 */
[----:B------:R-:W-:Y:S01]  /*1be20*/  FSEL R196, R191, RZ, P0 ;  /* 0x000000ffbfc47208 */ /* 0x000fe20000000000 */
[----:B------:R-:W-:Y:S04]  /*1be30*/  MUFU.EX2 R158, R158 ;  /* 0x0000009e009e7308 */ /* 0x000fe80000000800 */
[----:B------:R-:W-:-:S04]  /*1be40*/  FADD.FTZ R9, -R196, R9 ;  /* 0x00000009c4097221 */ /* 0x000fc80000010100 */
[----:B------:R-:W-:Y:S01]  /*1be50*/  FMUL.FTZ R9, R9, R166 ;  /* 0x000000a609097220 */ /* 0x000fe20000410000 */
[----:B------:R-:W-:Y:S01]  /*1be60*/  MUFU.EX2 R161, R161 ;  /* 0x000000a100a17308 */ /* 0x000fe20000000800 */
[----:B0-----:R-:W-:-:S07]  /*1be70*/  FMNMX.FTZ R214, R213, R214, !PT ;  /* 0x000000d6d5d67209 */ /* 0x001fce0007810000 */
[----:B------:R-:W0:Y:S01]  /*1be80*/  MUFU.EX2 R9, R9 ;  /* 0x0000000900097308 */ /* 0x000e220000000800 */
[----:B------:R-:W1:Y:S07]  /*1be90*/  SHFL.BFLY PT, R213, R214, 0x1, 0x1f ;  /* 0x0c201f00d6d57f89 */ /* 0x000e6e00000e0000 */
[----:B------:R-:W-:Y:S08]  /*1bea0*/  MUFU.EX2 R162, R162 ;  /* 0x000000a200a27308 */ /* 0x000ff00000000800 */
[----:B------:R-:W-:Y:S01]  /*1beb0*/  MUFU.EX2 R165, R165 ;  /* 0x000000a500a57308 */ /* 0x000fe20000000800 */
[----:B0-----:R-:W-:-:S04]  /*1bec0*/  FFMA.FTZ R3, R9, R3, R4 ;  /* 0x0000000309037223 */ /* 0x001fc80000010004 */
[----:B------:R-:W-:-:S03]  /*1bed0*/  FADD.FTZ R3, R6, R3 ;  /* 0x0000000306037221 */ /* 0x000fc60000010000 */
[----:B------:R-:W-:Y:S01]  /*1bee0*/  MUFU.EX2 R168, R168 ;  /* 0x000000a800a87308 */ /* 0x000fe20000000800 */
[----:B-1----:R-:W-:Y:S02]  /*1bef0*/  FMNMX.FTZ R167, R214, R213, !PT ;  /* 0x000000d5d6a77209 */ /* 0x002fe40007810000 */
[----:B------:R-:W-:Y:S02]  /*1bf00*/  IADD3 R214, -R216, 0xb, RZ ;  /* 0x0000000bd8d67810 */ /* 0x000fe40007ffe1ff */
[C---:B------:R-:W-:Y:S01]  /*1bf10*/  FSETP.NEU.FTZ.AND P0, PT, R167.reuse, -INF , PT ;  /* 0xff800000a700780b */ /* 0x040fe20003f1d000 */
[----:B------:R-:W-:Y:S02]  /*1bf20*/  FFMA.FTZ R213, R167, R166, -8 ;  /* 0xc1000000a7d57423 */ /* 0x000fe400000100a6 */
[----:B------:R-:W-:Y:S03]  /*1bf30*/  MUFU.EX2 R169, R169 ;  /* 0x000000a900a97308 */ /* 0x000fe60000000800 */
[----:B------:R-:W-:-:S05]  /*1bf40*/  FSEL R213, R213, RZ, P0 ;  /* 0x000000ffd5d57208 */ /* 0x000fca0000000000 */
[----:B------:R-:W-:Y:S01]  /*1bf50*/  MUFU.EX2 R171, R171 ;  /* 0x000000ab00ab7308 */ /* 0x000fe20000000800 */
[----:B------:R-:W-:-:S01]  /*1bf60*/  FFMA.FTZ R196, R211, R166, -R213 ;  /* 0x000000a6d3c47223 */ /* 0x000fc200000108d5 */
[-CC-:B------:R-:W-:Y:S01]  /*1bf70*/  FFMA.FTZ R211, R212, R166.reuse, -R213.reuse ;  /* 0x000000a6d4d37223 */ /* 0x180fe200000108d5 */
[----:B------:R-:W-:Y:S01]  /*1bf80*/  FSEL R212, R167, RZ, P0 ;  /* 0x000000ffa7d47208 */ /* 0x000fe20000000000 */
[-CC-:B------:R-:W-:Y:S01]  /*1bf90*/  FFMA.FTZ R5, R5, R166.reuse, -R213.reuse ;  /* 0x000000a605057223 */ /* 0x180fe200000108d5 */
[----:B------:R-:W-:-:S01]  /*1bfa0*/  FFMA.FTZ R7, R7, R166, -R213 ;  /* 0x000000a607077223 */ /* 0x000fc200000108d5 */
[-CC-:B------:R-:W-:Y:S01]  /*1bfb0*/  FFMA.FTZ R21, R21, R166.reuse, -R213.reuse ;  /* 0x000000a615157223 */ /* 0x180fe200000108d5 */
[----:B------:R-:W-:-:S01]  /*1bfc0*/  FFMA.FTZ R152, R152, R166, -R213 ;  /* 0x000000a698987223 */ /* 0x000fc200000108d5 */
[----:B------:R-:W-:Y:S01]  /*1bfd0*/  FADD.FTZ R8, -R212, R8 ;  /* 0x00000008d4087221 */ /* 0x000fe20000010100 */
[----:B------:R-:W-:Y:S01]  /*1bfe0*/  @!P2 LEA R212, R12, R18, 0x3 ;  /* 0x000000120cd4a211 */ /* 0x000fe200078e18ff */
[----:B------:R-:W-:Y:S01]  /*1bff0*/  MUFU.EX2 R5, R5 ;  /* 0x0000000500057308 */ /* 0x000fe20000000800 */
[----:B------:R-:W-:-:S01]  /*1c000*/  FFMA.FTZ R155, R155, R166, -R213 ;  /* 0x000000a69b9b7223 */ /* 0x000fc200000108d5 */
[-C--:B------:R-:W-:Y:S01]  /*1c010*/  FMUL.FTZ R8, R8, R166.reuse ;  /* 0x000000a608087220 */ /* 0x080fe20000410000 */
[----:B------:R-:W-:-:S01]  /*1c020*/  FFMA.FTZ R156, R156, R166, -R213 ;  /* 0x000000a69c9c7223 */ /* 0x000fc200000108d5 */
[----:B------:R-:W-:-:S02]  /*1c030*/  @!P2 VIADD R212, R212, 0x38840 ;  /* 0x00038840d4d4a836 */ /* 0x000fc40000000000 */
[----:B------:R-:W-:-:S01]  /*1c040*/  FFMA.FTZ R159, R159, R166, -R213 ;  /* 0x000000a69f9f7223 */ /* 0x000fc200000108d5 */
[-CC-:B------:R-:W-:Y:S01]  /*1c050*/  FFMA.FTZ R160, R160, R166.reuse, -R213.reuse ;  /* 0x000000a6a0a07223 */ /* 0x180fe200000108d5 */
[----:B------:R-:W-:-:S01]  /*1c060*/  FFMA.FTZ R163, R163, R166, -R213 ;  /* 0x000000a6a3a37223 */ /* 0x000fc200000108d5 */
[----:B------:R-:W0:Y:S01]  /*1c070*/  MUFU.EX2 R8, R8 ;  /* 0x0000000800087308 */ /* 0x000e220000000800 */
[----:B------:R-:W-:Y:S01]  /*1c080*/  @!P2 PRMT R212, RZ, 0x654, R212 ;  /* 0x00000654ffd4a816 */ /* 0x000fe200000000d4 */
[----:B------:R1:W-:Y:S06]  /*1c090*/  BAR.ARV R214, 0x100 ;  /* 0x000400d60000751d */ /* 0x0003ec0000002000 */
[----:B------:R-:W2:Y:S01]  /*1c0a0*/  MUFU.EX2 R7, R7 ;  /* 0x0000000700077308 */ /* 0x000ea20000000800 */
[----:B------:R2:W-:Y:S01]  /*1c0b0*/  @!P2 SYNCS.ARRIVE.TRANS64.RED.A1T0 RZ, [R212+URZ], RZ ;  /* 0x000000ffd4ffa9a7 */ /* 0x0005e2000810043f */
[----:B------:R-:W-:-:S01]  /*1c0c0*/  FFMA.FTZ R164, R164, R166, -R213 ;  /* 0x000000a6a4a47223 */ /* 0x000fc200000108d5 */
[-CC-:B------:R-:W-:Y:S01]  /*1c0d0*/  FFMA.FTZ R170, R170, R166.reuse, -R213.reuse ;  /* 0x000000a6aaaa7223 */ /* 0x180fe200000108d5 */
[----:B------:R-:W-:-:S01]  /*1c0e0*/  FFMA.FTZ R172, R172, R166, -R213 ;  /* 0x000000a6acac7223 */ /* 0x000fc200000108d5 */
[-CC-:B------:R-:W-:Y:S01]  /*1c0f0*/  FFMA.FTZ R173, R173, R166.reuse, -R213.reuse ;  /* 0x000000a6adad7223 */ /* 0x180fe200000108d5 */
[----:B------:R-:W-:-:S01]  /*1c100*/  FFMA.FTZ R176, R176, R166, -R213 ;  /* 0x000000a6b0b07223 */ /* 0x000fc200000108d5 */
[----:B------:R-:W-:Y:S01]  /*1c110*/  FFMA.FTZ R178, R178, R166, -R213 ;  /* 0x000000a6b2b27223 */ /* 0x000fe200000108d5 */
[----:B------:R-:W3:Y:S01]  /*1c120*/  MUFU.EX2 R21, R21 ;  /* 0x0000001500157308 */ /* 0x000ee20000000800 */
[----:B0-----:R-:W-:-:S01]  /*1c130*/  FFMA.FTZ R0, R8, R0, R5 ;  /* 0x0000000008007223 */ /* 0x001fc20000010005 */
[-CC-:B------:R-:W-:Y:S01]  /*1c140*/  FFMA.FTZ R180, R180, R166.reuse, -R213.reuse ;  /* 0x000000a6b4b47223 */ /* 0x180fe200000108d5 */
[----:B------:R-:W-:-:S01]  /*1c150*/  FFMA.FTZ R15, R15, R166, -R213 ;  /* 0x000000a60f0f7223 */ /* 0x000fc200000108d5 */
[-CC-:B------:R-:W-:Y:S01]  /*1c160*/  FFMA.FTZ R204, R204, R166.reuse, -R213.reuse ;  /* 0x000000a6cccc7223 */ /* 0x180fe200000108d5 */
[----:B------:R-:W-:-:S01]  /*1c170*/  FFMA.FTZ R194, R194, R166, -R213 ;  /* 0x000000a6c2c27223 */ /* 0x000fc200000108d5 */
[-CC-:B------:R-:W-:Y:S01]  /*1c180*/  FFMA.FTZ R195, R195, R166.reuse, -R213.reuse ;  /* 0x000000a6c3c37223 */ /* 0x180fe200000108d5 */
[----:B------:R-:W-:-:S01]  /*1c190*/  FFMA.FTZ R198, R198, R166, -R213 ;  /* 0x000000a6c6c67223 */ /* 0x000fc200000108d5 */
[----:B------:R-:W0:Y:S01]  /*1c1a0*/  MUFU.EX2 R152, R152 ;  /* 0x0000009800987308 */ /* 0x000e220000000800 */
[----:B--2---:R-:W-:-:S01]  /*1c1b0*/  FADD.FTZ R212, R7, R0 ;  /* 0x0000000007d47221 */ /* 0x004fc20000010000 */
[----:B------:R-:W-:Y:S01]  /*1c1c0*/  FADD.FTZ R0, R183, R3 ;  /* 0x00000003b7007221 */ /* 0x000fe20000010000 */
[----:B------:R-:W-:-:S01]  /*1c1d0*/  FFMA.FTZ R199, R199, R166, -R213 ;  /* 0x000000a6c7c77223 */ /* 0x000fc200000108d5 */
[-CC-:B------:R-:W-:Y:S01]  /*1c1e0*/  FFMA.FTZ R202, R202, R166.reuse, -R213.reuse ;  /* 0x000000a6caca7223 */ /* 0x180fe200000108d5 */
[----:B------:R-:W-:-:S01]  /*1c1f0*/  FFMA.FTZ R203, R203, R166, -R213 ;  /* 0x000000a6cbcb7223 */ /* 0x000fc200000108d5 */
[----:B------:R-:W-:Y:S01]  /*1c200*/  FADD.FTZ R0, R20, R0 ;  /* 0x0000000014007221 */ /* 0x000fe20000010000 */
[----:B------:R-:W-:-:S01]  /*1c210*/  FFMA.FTZ R205, R205, R166, -R213 ;  /* 0x000000a6cdcd7223 */ /* 0x000fc200000108d5 */
[----:B------:R-:W2:Y:S01]  /*1c220*/  MUFU.EX2 R155, R155 ;  /* 0x0000009b009b7308 */ /* 0x000ea20000000800 */
[----:B---3--:R-:W-:-:S01]  /*1c230*/  FADD.FTZ R3, R21, R212 ;  /* 0x000000d415037221 */ /* 0x008fc20000010000 */
[----:B------:R-:W-:Y:S01]  /*1c240*/  FADD.FTZ R0, R153, R0 ;  /* 0x0000000099007221 */ /* 0x000fe20000010000 */
[----:B------:R-:W-:-:S01]  /*1c250*/  FFMA.FTZ R206, R206, R166, -R213 ;  /* 0x000000a6cece7223 */ /* 0x000fc200000108d5 */
[-CC-:B------:R-:W-:Y:S01]  /*1c260*/  FFMA.FTZ R207, R207, R166.reuse, -R213.reuse ;  /* 0x000000a6cfcf7223 */ /* 0x180fe200000108d5 */
[----:B------:R-:W-:-:S01]  /*1c270*/  FFMA.FTZ R208, R208, R166, -R213 ;  /* 0x000000a6d0d07223 */ /* 0x000fc200000108d5 */
[----:B------:R-:W-:Y:S01]  /*1c280*/  FADD.FTZ R0, R154, R0 ;  /* 0x000000009a007221 */ /* 0x000fe20000010000 */
[----:B------:R-:W-:-:S01]  /*1c290*/  FFMA.FTZ R210, R210, R166, -R213 ;  /* 0x000000a6d2d27223 */ /* 0x000fc200000108d5 */
[----:B------:R-:W3:Y:S01]  /*1c2a0*/  MUFU.EX2 R156, R156 ;  /* 0x0000009c009c7308 */ /* 0x000ee20000000800 */
[----:B0-----:R-:W-:-:S01]  /*1c2b0*/  FADD.FTZ R3, R152, R3 ;  /* 0x0000000398037221 */ /* 0x001fc20000010000 */
[----:B------:R-:W-:Y:S01]  /*1c2c0*/  FADD.FTZ R0, R157, R0 ;  /* 0x000000009d007221 */ /* 0x000fe20000010000 */
[----:B------:R-:W-:-:S03]  /*1c2d0*/  FFMA.FTZ R209, R209, R166, -R213 ;  /* 0x000000a6d1d17223 */ /* 0x000fc600000108d5 */
[----:B------:R-:W-:Y:S02]  /*1c2e0*/  FADD.FTZ R0, R158, R0 ;  /* 0x000000009e007221 */ /* 0x000fe40000010000 */
[----:B------:R-:W0:Y:S01]  /*1c2f0*/  MUFU.EX2 R159, R159 ;  /* 0x0000009f009f7308 */ /* 0x000e220000000800 */
[----:B--2---:R-:W-:-:S01]  /*1c300*/  FADD.FTZ R3, R155, R3 ;  /* 0x000000039b037221 */ /* 0x004fc20000010000 */
[----:B------:R-:W-:-:S04]  /*1c310*/  FADD.FTZ R0, R161, R0 ;  /* 0x00000000a1007221 */ /* 0x000fc80000010000 */
[----:B------:R-:W-:Y:S02]  /*1c320*/  FADD.FTZ R0, R162, R0 ;  /* 0x00000000a2007221 */ /* 0x000fe40000010000 */
[----:B------:R-:W2:Y:S01]  /*1c330*/  MUFU.EX2 R160, R160 ;  /* 0x000000a000a07308 */ /* 0x000ea20000000800 */
[----:B---3--:R-:W-:-:S01]  /*1c340*/  FADD.FTZ R3, R156, R3 ;  /* 0x000000039c037221 */ /* 0x008fc20000010000 */
[----:B------:R-:W-:-:S04]  /*1c350*/  FADD.FTZ R0, R165, R0 ;  /* 0x00000000a5007221 */ /* 0x000fc80000010000 */
[----:B------:R-:W-:Y:S02]  /*1c360*/  FADD.FTZ R0, R168, R0 ;  /* 0x00000000a8007221 */ /* 0x000fe40000010000 */
[----:B------:R-:W3:Y:S01]  /*1c370*/  MUFU.EX2 R163, R163 ;  /* 0x000000a300a37308 */ /* 0x000ee20000000800 */
[----:B0-----:R-:W-:-:S01]  /*1c380*/  FADD.FTZ R3, R159, R3 ;  /* 0x000000039f037221 */ /* 0x001fc20000010000 */
[----:B------:R-:W-:-:S04]  /*1c390*/  FADD.FTZ R0, R169, R0 ;  /* 0x00000000a9007221 */ /* 0x000fc80000010000 */
[----:B------:R-:W-:Y:S02]  /*1c3a0*/  FADD.FTZ R0, R171, R0 ;  /* 0x00000000ab007221 */ /* 0x000fe40000010000 */
[----:B------:R-:W0:Y:S01]  /*1c3b0*/  MUFU.EX2 R164, R164 ;  /* 0x000000a400a47308 */ /* 0x000e220000000800 */
[----:B--2---:R-:W-:-:S07]  /*1c3c0*/  FADD.FTZ R3, R160, R3 ;  /* 0x00000003a0037221 */ /* 0x004fce0000010000 */
[----:B------:R-:W2:Y:S01]  /*1c3d0*/  MUFU.EX2 R196, R196 ;  /* 0x000000c400c47308 */ /* 0x000ea20000000800 */
[----:B---3--:R-:W-:-:S07]  /*1c3e0*/  FADD.FTZ R3, R163, R3 ;  /* 0x00000003a3037221 */ /* 0x008fce0000010000 */
[----:B------:R-:W3:Y:S01]  /*1c3f0*/  MUFU.EX2 R211, R211 ;  /* 0x000000d300d37308 */ /* 0x000ee20000000800 */
[----:B0-----:R-:W-:-:S07]  /*1c400*/  FADD.FTZ R3, R164, R3 ;  /* 0x00000003a4037221 */ /* 0x001fce0000010000 */
        /* <DEDUP_REMOVED lines=21> */
[----:B---3--:R-:W-:-:S04]  /*1c560*/  FADD.FTZ R0, R179, R0 ;  /* 0x00000000b3007221 */ /* 0x008fc80000010000 */
[----:B------:R-:W-:-:S03]  /*1c570*/  FADD.FTZ R0, R181, R0 ;  /* 0x00000000b5007221 */ /* 0x000fc60000010000 */
        /* <DEDUP_REMOVED lines=56> */
.L_x_2365:
[----:B------:R-:W-:Y:S01]  /*1c900*/  IMAD R11, R11, 0x8, R18 ;  /* 0x000000080b0b7824 */ /* 0x000fe200078e0212 */
[----:B------:R-:W-:Y:S01]  /*1c910*/  ISETP.GT.AND P0, PT, R10, R14, PT ;  /* 0x0000000e0a00720c */ /* 0x000fe20003f04270 */
[----:B------:R-:W-:Y:S01]  /*1c920*/  IMAD.U32 R212, RZ, RZ, UR42 ;  /* 0x0000002affd47e24 */ /* 0x000fe2000f8e00ff */
[----:B------:R-:W-:Y:S01]  /*1c930*/  F2FP.SATFINITE.E4M3.F32.PACK_AB_MERGE_C R20, R20, R183, RZ ;  /* 0x000000b71414723e */ /* 0x000fe200048070ff */
[----:B------:R-:W-:Y:S01]  /*1c940*/  VIADD R11, R11, 0x38860 ;  /* 0x000388600b0b7836 */ /* 0x000fe20000000000 */
[----:B------:R-:W-:Y:S01]  /*1c950*/  F2FP.SATFINITE.E4M3.F32.PACK_AB_MERGE_C R21, R152, R21, RZ ;  /* 0x000000159815723e */ /* 0x000fe200048070ff */
[-C--:B------:R-:W-:Y:S01]  /*1c960*/  FMUL.FTZ R24, R24, R9.reuse ;  /* 0x0000000918187220 */ /* 0x080fe20000410000 */
[----:B------:R-:W-:Y:S01]  /*1c970*/  F2FP.SATFINITE.E4M3.F32.PACK_AB_MERGE_C R6, R6, R4, R20 ;  /* 0x000000040606723e */ /* 0x000fe20004807014 */
        /* <DEDUP_REMOVED lines=149> */
[----:B------:R-:W-:Y:S01]  /*1d2d0*/  F2FP.SATFINITE.E4M3.F32.PACK_AB_MERGE_C R224, R162, R161, R165 ;  /* 0x000000a1a2e0723e */ /* 0x000fe200048070a5 */
[----:B0-----:R-:W-:Y:S01]  /*1d2e0*/  IMAD.MOV.U32 R11, RZ, RZ, R12 ;  /* 0x000000ffff0b7224 */ /* 0x001fe200078e000c */
        /* <DEDUP_REMOVED lines=12> */
[----:B------:R-:W-:Y:S01]  /*1d3b0*/  MOV R8, R167 ;  /* 0x000000a700087202 */ /* 0x000fe20000000f00 */
[----:B------:R-:W-:Y:S06]  /*1d3c0*/  @P0 BRA `(.L_x_2366) ;  /* 0xffffffc800940947 */ /* 0x000fec000383ffff */
[----:B------:R-:W-:-:S07]  /*1d3d0*/  IMAD.MOV.U32 R152, RZ, RZ, R12 ;  /* 0x000000ffff987224 */ /* 0x000fce00078e000c */
.L_x_2355:
[----:B------:R-:W-:-:S13]  /*1d3e0*/  ISETP.GE.AND P0, PT, R10, RZ, PT ;  /* 0x000000ff0a00720c */ /* 0x000fda0003f06270 */
[----:B------:R-:W-:Y:S05]  /*1d3f0*/  @!P0 BRA `(.L_x_2367) ;  /* 0x0000002c00348947 */ /* 0x000fea0003800000 */
[----:B------:R-:W-:Y:S01]  /*1d400*/  MOV R8, R167 ;  /* 0x000000a700087202 */ /* 0x000fe20000000f00 */
[----:B------:R-:W-:Y:S02]  /*1d410*/  IMAD.MOV.U32 R9, RZ, RZ, R191 ;  /* 0x000000ffff097224 */ /* 0x000fe400078e00bf */
[----:B------:R-:W-:Y:S02]  /*1d420*/  IMAD.MOV.U32 R4, RZ, RZ, R237 ;  /* 0x000000ffff047224 */ /* 0x000fe400078e00ed */
[----:B------:R-:W-:-:S07]  /*1d430*/  IMAD.MOV.U32 R11, RZ, RZ, R152 ;  /* 0x000000ffff0b7224 */ /* 0x000fce00078e0098 */
.L_x_2378:
        /* <DEDUP_REMOVED lines=9> */
.L_x_2369:
        /* <DEDUP_REMOVED lines=8> */
.L_x_2370:
[----:B------:R-:W-:Y:S04]  /*1d550*/  BSSY B0, `(.L_x_2368) ;  /* 0x0000004000007945 */ /* 0x000fe80003800000 */
[----:B-1----:R-:W-:Y:S05]  /*1d560*/  @P2 BRA `(.L_x_2371) ;  /* 0x0000000000082947 */ /* 0x002fea0003800000 */
[----:B------:R-:W1:Y:S02]  /*1d570*/  SYNCS.PHASECHK.TRANS64.TRYWAIT P2, [R5+URZ+0x38830], R6 ;  /* 0x03883006050075a7 */ /* 0x000e64000804017f */
[----:B-1----:R-:W-:Y:S05]  /*1d580*/  @!P2 BRA `(.L_x_2372) ;  /* 0x000000f800cca947 */ /* 0x002fea0003800000 */
.L_x_2371:
[----:B------:R-:W-:Y:S05]  /*1d590*/  BSYNC B0 ;  /* 0x0000000000007941 */ /* 0x000fea0003800000 */
.L_x_2368:
[----:B01----:R-:W0:Y:S01]  /*1d5a0*/  S2R R5, SR_TID.X ;  /* 0x0000000000057919 */ /* 0x003e220000002100 */
[----:B------:R-:W-:Y:S01]  /*1d5b0*/  IADD3 R12, R11, 0x1, RZ ;  /* 0x000000010b0c7810 */ /* 0x000fe20007ffe0ff */
[----:B------:R-:W-:Y:S05]  /*1d5c0*/  WARPSYNC.ALL ;  /* 0x0000000000007948 */ /* 0x000fea0003800000 */
[C---:B------:R-:W-:Y:S01]  /*1d5d0*/  ISETP.NE.AND P2, PT, R12.reuse, 0x2, PT ;  /* 0x000000020c00780c */ /* 0x040fe20003f45270 */
[----:B------:R-:W-:Y:S02]  /*1d5e0*/  IMAD.MOV.U32 R7, RZ, RZ, 0x40000040 ;  /* 0x40000040ff077424 */ /* 0x000fe400078e00ff */
[----:B------:R-:W-:Y:S01]  /*1d5f0*/  IMAD.MOV.U32 R153, RZ, RZ, 0x40000040 ;  /* 0x40000040ff997424 */ /* 0x000fe200078e00ff */
[----:B------:R-:W-:Y:S01]  /*1d600*/  SEL R12, R12, RZ, P2 ;  /* 0x000000ff0c0c7207 */ /* 0x000fe20001000000 */
[----:B------:R-:W-:Y:S01]  /*1d610*/  IMAD.MOV.U32 R21, RZ, RZ, 0x40000040 ;  /* 0x40000040ff157424 */ /* 0x000fe200078e00ff */
[----:B------:R-:W-:Y:S01]  /*1d620*/  R2UR UR15, R7 ;  /* 0x00000000070f72ca */ /* 0x000fe200000e0000 */
[----:B------:R-:W-:Y:S01]  /*1d630*/  IMAD.MOV.U32 R15, RZ, RZ, 0x40000040 ;  /* 0x40000040ff0f7424 */ /* 0x000fe200078e00ff */
[C---:B------:R-:W-:Y:S01]  /*1d640*/  R2UR UR7, R153.reuse ;  /* 0x00000000990772ca */ /* 0x040fe200000e0000 */
[----:B------:R-:W-:Y:S01]  /*1d650*/  IMAD R6, R12, 0x800, R13 ;  /* 0x000008000c067824 */ /* 0x000fe200078e020d */
[----:B------:R-:W-:-:S02]  /*1d660*/  R2UR UR31, R153 ;  /* 0x00000000991f72ca */ /* 0x000fc400000e0000 */
[----:B------:R-:W-:Y:S01]  /*1d670*/  R2UR UR11, R21 ;  /* 0x00000000150b72ca */ /* 0x000fe200000e0000 */
[C---:B------:R-:W-:Y:S01]  /*1d680*/  VIADD R152, R6.reuse, 0x4 ;  /* 0x0000000406987836 */ /* 0x040fe20000000000 */
[C---:B------:R-:W-:Y:S01]  /*1d690*/  R2UR UR14, R6.reuse ;  /* 0x00000000060e72ca */ /* 0x040fe200000e0000 */
[C---:B------:R-:W-:Y:S01]  /*1d6a0*/  VIADD R20, R6.reuse, 0x2 ;  /* 0x0000000206147836 */ /* 0x040fe20000000000 */
[----:B------:R-:W-:Y:S02]  /*1d6b0*/  IADD3 R14, R6, 0x6, RZ ;  /* 0x00000006060e7810 */ /* 0x000fe40007ffe0ff */
[----:B------:R-:W-:Y:S02]  /*1d6c0*/  R2UR UR6, R152 ;  /* 0x00000000980672ca */ /* 0x000fe400000e0000 */
[----:B------:R-:W-:Y:S02]  /*1d6d0*/  IADD3 R152, R6, 0x404, RZ ;  /* 0x0000040406987810 */ /* 0x000fe40007ffe0ff */
[----:B------:R-:W-:Y:S01]  /*1d6e0*/  R2UR UR10, R20 ;  /* 0x00000000140a72ca */ /* 0x000fe200000e0000 */
[----:B------:R-:W-:Y:S01]  /*1d6f0*/  VIADD R20, R6, 0x400 ;  /* 0x0000040006147836 */ /* 0x000fe20000000000 */
[----:B------:R-:W-:-:S02]  /*1d700*/  R2UR UR30, R152 ;  /* 0x00000000981e72ca */ /* 0x000fc400000e0000 */
[----:B0-----:R-:W-:Y:S02]  /*1d710*/  SHF.R.U32.HI R5, RZ, 0x7, R5 ;  /* 0x00000007ff057819 */ /* 0x001fe40000011605 */
[----:B------:R-:W-:Y:S01]  /*1d720*/  R2UR UR18, R14 ;  /* 0x000000000e1272ca */ /* 0x000fe200000e0000 */
[----:B------:R-:W-:Y:S01]  /*1d730*/  VIADD R14, R6, 0x402 ;  /* 0x00000402060e7836 */ /* 0x000fe20000000000 */
[----:B------:R-:W-:Y:S01]  /*1d740*/  R2UR UR19, R15 ;  /* 0x000000000f1372ca */ /* 0x000fe200000e0000 */
[----:B------:R-:W-:Y:S01]  /*1d750*/  VIADD R5, R5, 0x8 ;  /* 0x0000000805057836 */ /* 0x000fe20000000000 */
[----:B------:R-:W-:Y:S01]  /*1d760*/  R2UR UR22, R20 ;  /* 0x00000000141672ca */ /* 0x000fe200000e0000 */
[----:B------:R-:W-:Y:S01]  /*1d770*/  VIADD R6, R6, 0x406 ;  /* 0x0000040606067836 */ /* 0x000fe20000000000 */
[----:B------:R-:W-:Y:S02]  /*1d780*/  R2UR UR23, R21 ;  /* 0x00000000151772ca */ /* 0x000fe400000e0000 */
[----:B------:R0:W-:Y:S01]  /*1d790*/  BAR.SYNC.DEFER_BLOCKING R5, 0x100 ;  /* 0x000400050000751d */ /* 0x0001e20000010000 */
[----:B------:R-:W-:-:S02]  /*1d7a0*/  R2UR UR26, R14 ;  /* 0x000000000e1a72ca */ /* 0x000fc400000e0000 */
        /* <DEDUP_REMOVED lines=30> */
.L_x_2374:
[----:B------:R-:W-:Y:S01]  /*1d990*/  SHF.L.U32 R4, R4, 0x1f, RZ ;  /* 0x0000001f04047819 */ /* 0x000fe200000006ff */
[----:B------:R-:W-:-:S04]  /*1d9a0*/  IMAD R5, R11, 0x8, R18 ;  /* 0x000000080b057824 */ /* 0x000fc800078e0212 */
[----:B------:R0:W1:Y:S01]  /*1d9b0*/  SYNCS.PHASECHK.TRANS64.TRYWAIT P0, [R5+URZ+0x38850], R4 ;  /* 0x03885004050075a7 */ /* 0x000062000800017f */
[----:B------:R-:W-:Y:S05]  /*1d9c0*/  @!P1 BRA `(.L_x_2375) ;  /* 0x0000000000049947 */ /* 0x000fea0003800000 */
[----:B------:R-:W-:Y:S01]  /*1d9d0*/  BPT.TRAP 0x1 ;  /* 0x000000040000795c */ /* 0x000fe20000300000 */
.L_x_2375:
[----:B-1----:R-:W-:Y:S05]  /*1d9e0*/  @P0 BRA `(.L_x_2373) ;  /* 0x0000000000080947 */ /* 0x002fea0003800000 */
[----:B------:R-:W1:Y:S02]  /*1d9f0*/  SYNCS.PHASECHK.TRANS64.TRYWAIT P0, [R5+URZ+0x38850], R4 ;  /* 0x03885004050075a7 */ /* 0x000e64000800017f */
[----:B-1----:R-:W-:Y:S05]  /*1da00*/  @!P0 BRA `(.L_x_2376) ;  /* 0x000000f400c08947 */ /* 0x002fea0003800000 */
.L_x_2373:
[----:B01----:R-:W-:Y:S01]  /*1da10*/  VIADD R4, R18, 0x400 ;  /* 0x0000040012047836 */ /* 0x003fe20000000000 */
[----:B------:R-:W-:Y:S05]  /*1da20*/  WARPSYNC.ALL ;  /* 0x0000000000007948 */ /* 0x000fea0003800000 */
[----:B------:R-:W-:Y:S01]  /*1da30*/  SHF.R.U32.HI R4, RZ, 0x4, R4 ;  /* 0x00000004ff047819 */ /* 0x000fe20000011604 */
[----:B------:R-:W-:Y:S01]  /*1da40*/  IMAD.MOV.U32 R5, RZ, RZ, 0x40000040 ;  /* 0x40000040ff057424 */ /* 0x000fe200078e00ff */
[----:B------:R-:W-:Y:S01]  /*1da50*/  WARPGROUP.ARRIVE ;  /* 0x00000000000079c5 */ /* 0x000fe20000000000 */
[----:B------:R-:W-:Y:S01]  /*1da60*/  IMAD.MOV.U32 R7, RZ, RZ, 0x40000040 ;  /* 0x40000040ff077424 */ /* 0x000fe200078e00ff */
[----:B------:R-:W-:Y:S01]  /*1da70*/  LOP3.LUT R4, R4, 0x3fff, RZ, 0xc0, !PT ;  /* 0x00003fff04047812 */ /* 0x000fe200078ec0ff */
[C---:B------:R-:W-:Y:S01]  /*1da80*/  FMUL.FTZ R14, R2.reuse, R155 ;  /* 0x0000009b020e7220 */ /* 0x040fe20000410000 */
[----:B------:R-:W-:Y:S01]  /*1da90*/  R2UR UR7, R5 ;  /* 0x00000000050772ca */ /* 0x000fe200000e0000 */
[----:B------:R-:W-:Y:S01]  /*1daa0*/  FMUL.FTZ R5, R2, R152 ;  /* 0x0000009802057220 */ /* 0x000fe20000410000 */
[----:B------:R-:W-:Y:S01]  /*1dab0*/  LOP3.LUT R4, R4, 0x10000, RZ, 0xfc, !PT ;  /* 0x0001000004047812 */ /* 0x000fe200078efcff */
[C---:B------:R-:W-:Y:S01]  /*1dac0*/  FMUL.FTZ R15, R2.reuse, R156 ;  /* 0x0000009c020f7220 */ /* 0x040fe20000410000 */
[C---:B------:R-:W-:Y:S01]  /*1dad0*/  FMUL.FTZ R20, R2.reuse, R157 ;  /* 0x0000009d02147220 */ /* 0x040fe20000410000 */
[----:B------:R-:W-:Y:S01]  /*1dae0*/  FMUL.FTZ R21, R2, R158 ;  /* 0x0000009e02157220 */ /* 0x000fe20000410000 */
[----:B------:R-:W-:Y:S01]  /*1daf0*/  MUFU.TANH R14, R14 ;  /* 0x0000000e000e7308 */ /* 0x000fe20000002400 */
[----:B------:R-:W-:-:S02]  /*1db00*/  IMAD R4, R11, 0x800, R4 ;  /* 0x000008000b047824 */ /* 0x000fc400078e0204 */
[C---:B------:R-:W-:Y:S01]  /*1db10*/  FMUL.FTZ R152, R2.reuse, R159 ;  /* 0x0000009f02987220 */ /* 0x040fe20000410000 */
[C---:B------:R-:W-:Y:S01]  /*1db20*/  FMUL.FTZ R155, R2.reuse, R162 ;  /* 0x000000a2029b7220 */ /* 0x040fe20000410000 */
[C---:B------:R-:W-:Y:S01]  /*1db30*/  FMUL.FTZ R156, R2.reuse, R163 ;  /* 0x000000a3029c7220 */ /* 0x040fe20000410000 */
[----:B------:R-:W-:Y:S01]  /*1db40*/  FMUL.FTZ R157, R2, R164 ;  /* 0x000000a4029d7220 */ /* 0x000fe20000410000 */
[----:B------:R-:W-:Y:S01]  /*1db50*/  R2UR UR6, R4 ;  /* 0x00000000040672ca */ /* 0x000fe200000e0000 */
[----:B------:R-:W-:Y:S01]  /*1db60*/  FMUL.FTZ R159, R2, R166 ;  /* 0x000000a6029f7220 */ /* 0x000fe20000410000 */
[----:B------:R-:W-:Y:S01]  /*1db70*/  IADD3 R6, R4, 0x2, RZ ;  /* 0x0000000204067810 */ /* 0x000fe20007ffe0ff */
        /* <DEDUP_REMOVED lines=9> */
[----:B------:R-:W-:Y:S01]  /*1dc10*/  FMUL.FTZ R171, R2, R176 ;  /* 0x000000b002ab7220 */ /* 0x000fe20000410000 */
[----:B------:R-:W-:Y:S01]  /*1dc20*/  QGMMA.64x256x32.F32.E4M3.E4M3 R24, R228, gdesc[UR4], R24, gsb0 ;  /* 0x03e00004e4187df3 */ /* 0x000fe20008000818 */
[----:B------:R-:W-:Y:S01]  /*1dc30*/  R2UR UR6, R6 ;  /* 0x00000000060672ca */ /* 0x000fe200000e0000 */
[----:B------:R-:W-:Y:S01]  /*1dc40*/  VIADD R6, R4, 0x4 ;  /* 0x0000000404067836 */ /* 0x000fe20000000000 */
[----:B------:R-:W-:Y:S01]  /*1dc50*/  R2UR UR7, R7 ;  /* 0x00000000070772ca */ /* 0x000fe200000e0000 */
[----:B------:R-:W-:-:S02]  /*1dc60*/  IMAD.MOV.U32 R7, RZ, RZ, 0x40000040 ;  /* 0x40000040ff077424 */ /* 0x000fc400078e00ff */
        /* <DEDUP_REMOVED lines=34> */
[----:B------:R-:W-:-:S07]  /*1de90*/  FMUL.FTZ R211, R2, R215 ;  /* 0x000000d702d37220 */ /* 0x000fce0000410000 */
        /* <DEDUP_REMOVED lines=69> */
[----:B------:R-:W-:Y:S02]  /*1e2f0*/  FMNMX.FTZ R166, R155, R166, !PT ;  /* 0x000000a69ba67209 */ /* 0x000fe40007810000 */
[----:B-1----:R-:W-:Y:S02]  /*1e300*/  FMNMX.FTZ R167, R154, R167, !PT ;  /* 0x000000a79aa77209 */ /* 0x002fe40007810000 */
        /* <DEDUP_REMOVED lines=13> */
[----:B------:R-:W-:-:S02]  /*1e3e0*/  FMNMX.FTZ R166, R169, R166, !PT ;  /* 0x000000a6a9a67209 */ /* 0x000fc40007810000 */
[----:B-1----:R-:W-:Y:S02]  /*1e3f0*/  FMNMX.FTZ R167, R168, R167, !PT ;  /* 0x000000a7a8a77209 */ /* 0x002fe40007810000 */
[----:B------:R-:W-:Y:S01]  /*1e400*/  FMNMX.FTZ R166, R170, R166, !PT ;  /* 0x000000a6aaa67209 */ /* 0x000fe20007810000 */
[----:B------:R-:W1:Y:S01]  /*1e410*/  MUFU.TANH R183, R183 ;  /* 0x000000b700b77308 */ /* 0x000e620000002400 */
[----:B------:R-:W-:Y:S02]  /*1e420*/  FMNMX.FTZ R167, R171, R167, !PT ;  /* 0x000000a7aba77209 */ /* 0x000fe40007810000 */
[----:B0-----:R-:W-:Y:S02]  /*1e430*/  FMNMX.FTZ R166, R173, R166, !PT ;  /* 0x000000a6ada67209 */ /* 0x001fe40007810000 */
[----:B------:R-:W-:Y:S02]  /*1e440*/  FMNMX.FTZ R167, R172, R167, !PT ;  /* 0x000000a7aca77209 */ /* 0x000fe40007810000 */
[----:B------:R-:W-:Y:S01]  /*1e450*/  FMNMX.FTZ R166, R174, R166, !PT ;  /* 0x000000a6aea67209 */ /* 0x000fe20007810000 */
[----:B------:R-:W0:Y:S01]  /*1e460*/  MUFU.TANH R188, R188 ;  /* 0x000000bc00bc7308 */ /* 0x000e220000002400 */
[----:B------:R-:W-:-:S02]  /*1e470*/  FMNMX.FTZ R167, R175, R167, !PT ;  /* 0x000000a7afa77209 */ /* 0x000fc40007810000 */
[----:B------:R-:W-:Y:S02]  /*1e480*/  FMNMX.FTZ R166, R177, R166, !PT ;  /* 0x000000a6b1a67209 */ /* 0x000fe40007810000 */
[----:B------:R-:W-:Y:S02]  /*1e490*/  FMNMX.FTZ R167, R176, R167, !PT ;  /* 0x000000a7b0a77209 */ /* 0x000fe40007810000 */
[----:B---3--:R-:W-:Y:S01]  /*1e4a0*/  FMNMX.FTZ R166, R178, R166, !PT ;  /* 0x000000a6b2a67209 */ /* 0x008fe20007810000 */
[----:B------:R-:W3:Y:S01]  /*1e4b0*/  MUFU.TANH R193, R193 ;  /* 0x000000c100c17308 */ /* 0x000ee20000002400 */
[----:B------:R-:W-:Y:S02]  /*1e4c0*/  FMNMX.FTZ R167, R179, R167, !PT ;  /* 0x000000a7b3a77209 */ /* 0x000fe40007810000 */
[----:B------:R-:W-:Y:S02]  /*1e4d0*/  FMNMX.FTZ R166, R181, R166, !PT ;  /* 0x000000a6b5a67209 */ /* 0x000fe40007810000 */
[----:B------:R-:W-:-:S02]  /*1e4e0*/  FMNMX.FTZ R167, R180, R167, !PT ;  /* 0x000000a7b4a77209 */ /* 0x000fc40007810000 */
[----:B------:R-:W-:Y:S01]  /*1e4f0*/  FMNMX.FTZ R166, R182, R166, !PT ;  /* 0x000000a6b6a67209 */ /* 0x000fe20007810000 */
[----:B------:R-:W-:Y:S01]  /*1e500*/  MUFU.TANH R197, R197 ;  /* 0x000000c500c57308 */ /* 0x000fe20000002400 */
[----:B-1----:R-:W-:Y:S02]  /*1e510*/  FMNMX.FTZ R167, R183, R167, !PT ;  /* 0x000000a7b7a77209 */ /* 0x002fe40007810000 */
[----:B------:R-:W-:Y:S02]  /*1e520*/  FMNMX.FTZ R166, R185, R166, !PT ;  /* 0x000000a6b9a67209 */ /* 0x000fe40007810000 */
[----:B------:R-:W-:Y:S02]  /*1e530*/  FMNMX.FTZ R167, R184, R167, !PT ;  /* 0x000000a7b8a77209 */ /* 0x000fe40007810000 */
[----:B------:R-:W-:Y:S01]  /*1e540*/  FMNMX.FTZ R166, R186, R166, !PT ;  /* 0x000000a6baa67209 */ /* 0x000fe20007810000 */
[----:B------:R-:W1:Y:S01]  /*1e550*/  MUFU.TANH R198, R198 ;  /* 0x000000c600c67308 */ /* 0x000e620000002400 */
[----:B------:R-:W-:-:S02]  /*1e560*/  FMNMX.FTZ R167, R187, R167, !PT ;  /* 0x000000a7bba77209 */ /* 0x000fc40007810000 */
[----:B------:R-:W-:Y:S02]  /*1e570*/  FMNMX.FTZ R166, R189, R166, !PT ;  /* 0x000000a6bda67209 */ /* 0x000fe40007810000 */
[----:B0-----:R-:W-:Y:S02]  /*1e580*/  FMNMX.FTZ R167, R188, R167, !PT ;  /* 0x000000a7bca77209 */ /* 0x001fe40007810000 */
[----:B------:R-:W-:Y:S01]  /*1e590*/  FMNMX.FTZ R166, R190, R166, !PT ;  /* 0x000000a6bea67209 */ /* 0x000fe20007810000 */
[----:B------:R-:W0:Y:S01]  /*1e5a0*/  MUFU.TANH R199, R199 ;  /* 0x000000c700c77308 */ /* 0x000e220000002400 */
[----:B------:R-:W-:Y:S02]  /*1e5b0*/  FMNMX.FTZ R167, R192, R167, !PT ;  /* 0x000000a7c0a77209 */ /* 0x000fe40007810000 */
[----:B------:R-:W-:Y:S02]  /*1e5c0*/  FMNMX.FTZ R166, R194, R166, !PT ;  /* 0x000000a6c2a67209 */ /* 0x000fe40007810000 */
[----:B---3--:R-:W-:-:S02]  /*1e5d0*/  FMNMX.FTZ R167, R193, R167, !PT ;  /* 0x000000a7c1a77209 */ /* 0x008fc40007810000 */
[----:B------:R-:W-:Y:S01]  /*1e5e0*/  FMNMX.FTZ R166, R195, R166, !PT ;  /* 0x000000a6c3a67209 */ /* 0x000fe20007810000 */
[----:B------:R-:W3:Y:S01]  /*1e5f0*/  MUFU.TANH R200, R200 ;  /* 0x000000c800c87308 */ /* 0x000ee20000002400 */
[----:B------:R-:W-:Y:S02]  /*1e600*/  FMNMX.FTZ R167, R196, R167, !PT ;  /* 0x000000a7c4a77209 */ /* 0x000fe40007810000 */
[----:B-1----:R-:W-:Y:S02]  /*1e610*/  FMNMX.FTZ R166, R198, R166, !PT ;  /* 0x000000a6c6a67209 */ /* 0x002fe40007810000 */
[----:B------:R-:W-:Y:S02]  /*1e620*/  FMNMX.FTZ R167, R197, R167, !PT ;  /* 0x000000a7c5a77209 */ /* 0x000fe40007810000 */
[----:B--2---:R-:W-:Y:S01]  /*1e630*/  SHF.R.U32.HI R231, RZ, 0x7, R231 ;  /* 0x00000007ffe77819 */ /* 0x004fe200000116e7 */
[----:B------:R-:W1:Y:S01]  /*1e640*/  MUFU.TANH R201, R201 ;  /* 0x000000c900c97308 */ /* 0x000e620000002400 */
[----:B0-----:R-:W-:-:S07]  /*1e650*/  FMNMX.FTZ R166, R199, R166, !PT ;  /* 0x000000a6c7a67209 */ /* 0x001fce0007810000 */
[----:B------:R-:W0:Y:S01]  /*1e660*/  MUFU.TANH R202, R202 ;  /* 0x000000ca00ca7308 */ /* 0x000e220000002400 */
[----:B---3--:R-:W-:-:S07]  /*1e670*/  FMNMX.FTZ R167, R200, R167, !PT ;  /* 0x000000a7c8a77209 */ /* 0x008fce0007810000 */
        /* <DEDUP_REMOVED lines=23> */
[----:B--2---:R-:W-:Y:S01]  /*1e7f0*/  FMNMX.FTZ R212, R167, R212, !PT ;  /* 0x000000d4a7d47209 */ /* 0x004fe20007810000 */
[----:B------:R-:W-:Y:S01]  /*1e800*/  IMAD.MOV.U32 R167, RZ, RZ, 0x40000040 ;  /* 0x40000040ffa77424 */ /* 0x000fe200078e00ff */
[----:B0-----:R-:W-:-:S03]  /*1e810*/  FMNMX.FTZ R213, R191, R213, !PT ;  /* 0x000000d5bfd57209 */ /* 0x001fc60007810000 */
[----:B------:R-:W0:Y:S01]  /*1e820*/  SHFL.BFLY PT, R191, R212, 0x1, 0x1f ;  /* 0x0c201f00d4bf7f89 */ /* 0x000e2200000e0000 */
[----:B------:R-:W-:Y:S02]  /*1e830*/  WARPGROUP.DEPBAR.LE gsb0, 0x0 ;  /* 0x00008000000079c5 */ /* 0x000fe40000010000 */
[----:B------:R-:W-:-:S06]  /*1e840*/  WARPGROUP.ARRIVE ;  /* 0x00000000000079c5 */ /* 0x000fcc0000000000 */
[----:B------:R-:W-:Y:S01]  /*1e850*/  QGMMA.64x256x32.F32.E4M3.E4M3 R24, R220, gdesc[UR4], R24, gsb0 ;  /* 0x03e00004dc187df3 */ /* 0x000fe20008000818 */
[----:B------:R-:W-:Y:S02]  /*1e860*/  R2UR UR7, R167 ;  /* 0x00000000a70772ca */ /* 0x000fe400000e0000 */
[----:B------:R-:W1:Y:S01]  /*1e870*/  SHFL.BFLY PT, R167, R213, 0x1, 0x1f ;  /* 0x0c201f00d5a77f89 */ /* 0x000e6200000e0000 */
[----:B------:R-:W-:Y:S02]  /*1e880*/  R2UR UR6, R166 ;  /* 0x00000000a60672ca */ /* 0x000fe400000e0000 */
[----:B------:R-:W-:Y:S02]  /*1e890*/  MOV R166, UR48 ;  /* 0x0000003000a67c02 */ /* 0x000fe40008000f00 */
[----:B0-----:R-:W-:Y:S01]  /*1e8a0*/  FMNMX.FTZ R191, R212, R191, !PT ;  /* 0x000000bfd4bf7209 */ /* 0x001fe20007810000 */
[----:B------:R-:W-:-:S04]  /*1e8b0*/  @!P0 IMAD R212, R12, 0x8, R18 ;  /* 0x000000080cd48824 */ /* 0x000fc800078e0212 */
[----:B------:R-:W-:Y:S01]  /*1e8c0*/  FADD.FTZ R4, -R191, R9 ;  /* 0x00000009bf047221 */ /* 0x000fe20000010100 */
[----:B------:R-:W-:-:S03]  /*1e8d0*/  @!P0 VIADD R212, R212, 0x38840 ;  /* 0x00038840d4d48836 */ /* 0x000fc60000000000 */
[----:B------:R-:W-:Y:S02]  /*1e8e0*/  FMUL.FTZ R4, R4, R166 ;  /* 0x000000a604047220 */ /* 0x000fe40000410000 */
[----:B------:R-:W-:Y:S02]  /*1e8f0*/  @!P0 PRMT R212, RZ, 0x654, R212 ;  /* 0x00000654ffd48816 */ /* 0x000fe400000000d4 */
[----:B-1----:R-:W-:Y:S02]  /*1e900*/  FMNMX.FTZ R167, R213, R167, !PT ;  /* 0x000000a7d5a77209 */ /* 0x002fe40007810000 */
[----:B------:R-:W-:-:S03]  /*1e910*/  IADD3 R213, -R231, 0xb, RZ ;  /* 0x0000000be7d57810 */ /* 0x000fc60007ffe1ff */
[----:B------:R-:W-:Y:S02]  /*1e920*/  FADD.FTZ R9, -R167, R8 ;  /* 0x00000008a7097221 */ /* 0x000fe40000010100 */
[----:B------:R0:W-:Y:S02]  /*1e930*/  MUFU.EX2 R8, R4 ;  /* 0x0000000400087308 */ /* 0x0001e40000000800 */
[-C--:B0-----:R-:W-:Y:S01]  /*1e940*/  FMUL.FTZ R4, R9, R166.reuse ;  /* 0x000000a609047220 */ /* 0x081fe20000410000 */
[----:B------:R-:W-:-:S04]  /*1e950*/  FFMA.FTZ R9, R191, R166, -8 ;  /* 0xc1000000bf097423 */ /* 0x000fc800000100a6 */
        /* <DEDUP_REMOVED lines=32> */
[-C--:B------:R-:W-:Y:S01]  /*1eb60*/  FFMA.FTZ R209, R167, R166.reuse, -8 ;  /* 0xc1000000a7d17423 */ /* 0x080fe200000100a6 */
[----:B------:R-:W0:Y:S03]  /*1eb70*/  MUFU.EX2 R5, R5 ;  /* 0x0000000500057308 */ /* 0x000e260000000800 */
[----:B------:R-:W-:-:S01]  /*1eb80*/  FFMA.FTZ R7, R7, R166, -R209 ;  /* 0x000000a607077223 */ /* 0x000fc200000108d1 */
[-CC-:B------:R-:W-:Y:S01]  /*1eb90*/  FFMA.FTZ R14, R14, R166.reuse, -R209.reuse ;  /* 0x000000a60e0e7223 */ /* 0x180fe200000108d1 */
[----:B------:R-:W-:-:S01]  /*1eba0*/  FFMA.FTZ R21, R21, R166, -R209 ;  /* 0x000000a615157223 */ /* 0x000fc200000108d1 */
[-CC-:B------:R-:W-:Y:S01]  /*1ebb0*/  FFMA.FTZ R152, R152, R166.reuse, -R209.reuse ;  /* 0x000000a698987223 */ /* 0x180fe200000108d1 */
[----:B------:R-:W-:-:S01]  /*1ebc0*/  FFMA.FTZ R155, R155, R166, -R209 ;  /* 0x000000a69b9b7223 */ /* 0x000fc200000108d1 */
        /* <DEDUP_REMOVED lines=34> */
[----:B0-----:R-:W-:-:S06]  /*1edf0*/  FADD.FTZ R3, R6, R3 ;  /* 0x0000000306037221 */ /* 0x001fcc0000010000 */
        /* <DEDUP_REMOVED lines=36> */
[----:B------:R-:W-:Y:S02]  /*1f040*/  WARPGROUP.DEPBAR.LE gsb0, 0x0 ;  /* 0x00008000000079c5 */ /* 0x000fe40000010000 */
[----:B------:R-:W-:-:S04]  /*1f050*/  WARPGROUP.ARRIVE ;  /* 0x00000000000079c5 */ /* 0x000fc80000000000 */
[----:B------:R-:W0:Y:S01]  /*1f060*/  MUFU.EX2 R170, R170 ;  /* 0x000000aa00aa7308 */ /* 0x000e220000000800 */
[----:B--2---:R-:W-:-:S01]  /*1f070*/  FADD.FTZ R3, R169, R3 ;  /* 0x00000003a9037221 */ /* 0x004fc20000010000 */
[----:B------:R-:W-:Y:S06]  /*1f080*/  QGMMA.64x256x32.F32.E4M3.E4M3 R24, R216, gdesc[UR4], R24, gsb0 ;  /* 0x03e00004d8187df3 */ /* 0x000fec0008000818 */
        /* <DEDUP_REMOVED lines=67> */
[----:B-1----:R-:W-:-:S01]  /*1f4c0*/  FADD.FTZ R3, R203, R3 ;  /* 0x00000003cb037221 */ /* 0x002fc20000010000 */
[----:B------:R-:W-:Y:S02]  /*1f4d0*/  WARPGROUP.DEPBAR.LE gsb0, 0x0 ;  /* 0x00008000000079c5 */ /* 0x000fe40000010000 */
[----:B------:R1:W-:Y:S06]  /*1f4e0*/  BAR.ARV R213, 0x100 ;  /* 0x000400d50000751d */ /* 0x0003ec0000002000 */
[----:B------:R-:W3:Y:S01]  /*1f4f0*/  MUFU.EX2 R205, R205 ;  /* 0x000000cd00cd7308 */ /* 0x000ee20000000800 */
[----:B0-----:R-:W-:-:S01]  /*1f500*/  FADD.FTZ R0, R204, R0 ;  /* 0x00000000cc007221 */ /* 0x001fc20000010000 */
[----:B------:R1:W-:Y:S01]  /*1f510*/  @!P0 SYNCS.ARRIVE.TRANS64.RED.A1T0 RZ, [R212+URZ], RZ ;  /* 0x000000ffd4ff89a7 */ /* 0x0003e2000810043f */
[----:B--2---:R-:W-:-:S05]  /*1f520*/  FADD.FTZ R3, R206, R3 ;  /* 0x00000003ce037221 */ /* 0x004fca0000010000 */
[----:B------:R-:W0:Y:S08]  /*1f530*/  MUFU.EX2 R207, R207 ;  /* 0x000000cf00cf7308 */ /* 0x000e300000000800 */
[----:B------:R-:W2:Y:S01]  /*1f540*/  MUFU.EX2 R208, R208 ;  /* 0x000000d000d07308 */ /* 0x000ea20000000800 */
[----:B---3--:R-:W-:-:S07]  /*1f550*/  FADD.FTZ R0, R205, R0 ;  /* 0x00000000cd007221 */ /* 0x008fce0000010000 */
[----:B------:R-:W3:Y:S01]  /*1f560*/  MUFU.EX2 R210, R210 ;  /* 0x000000d200d27308 */ /* 0x000ee20000000800 */
[----:B0-----:R-:W-:-:S07]  /*1f570*/  FADD.FTZ R3, R207, R3 ;  /* 0x00000003cf037221 */ /* 0x001fce0000010000 */
[----:B------:R-:W0:Y:S01]  /*1f580*/  MUFU.EX2 R9, R9 ;  /* 0x0000000900097308 */ /* 0x000e220000000800 */
[----:B--2---:R-:W-:-:S07]  /*1f590*/  FADD.FTZ R0, R208, R0 ;  /* 0x00000000d0007221 */ /* 0x004fce0000010000 */
[----:B------:R-:W2:Y:S01]  /*1f5a0*/  MUFU.EX2 R209, R209 ;  /* 0x000000d100d17308 */ /* 0x000ea20000000800 */
[----:B---3--:R-:W-:-:S01]  /*1f5b0*/  FADD.FTZ R211, R210, R3 ;  /* 0x00000003d2d37221 */ /* 0x008fc20000010000 */
[----:B0-----:R-:W-:-:S03]  /*1f5c0*/  FADD.FTZ R3, R9, R0 ;  /* 0x0000000009037221 */ /* 0x001fc60000010000 */
[----:B--2---:R-:W-:Y:S01]  /*1f5d0*/  FADD.FTZ R0, R209, R211 ;  /* 0x000000d3d1007221 */ /* 0x004fe20000010000 */
[----:B-1----:R-:W-:Y:S06]  /*1f5e0*/  @!P1 BRA `(.L_x_2377) ;  /* 0x0000000000049947 */ /* 0x002fec0003800000 */
[----:B------:R-:W-:Y:S01]  /*1f5f0*/  BPT.TRAP 0x1 ;  /* 0x000000040000795c */ /* 0x000fe20000300000 */
.L_x_2377:
[----:B------:R-:W-:Y:S01]  /*1f600*/  IMAD R11, R11, 0x8, R18 ;  /* 0x000000080b0b7824 */ /* 0x000fe200078e0212 */
[----:B------:R-:W-:Y:S01]  /*1f610*/  ISETP.GT.AND P0, PT, R10, RZ, PT ;  /* 0x000000ff0a00720c */ /* 0x000fe20003f04270 */
[----:B------:R-:W-:Y:S01]  /*1f620*/  IMAD.U32 R211, RZ, RZ, UR42 ;  /* 0x0000002affd37e24 */ /* 0x000fe2000f8e00ff */
[----:B------:R-:W-:Y:S01]  /*1f630*/  F2FP.SATFINITE.E4M3.F32.PACK_AB_MERGE_C R9, R9, R208, RZ ;  /* 0x000000d00909723e */ /* 0x000fe200048070ff */
        /* <DEDUP_REMOVED lines=154> */
[----:B0-----:R-:W-:Y:S01]  /*1ffe0*/  IMAD.MOV.U32 R11, RZ, RZ, R12 ;  /* 0x000000ffff0b7224 */ /* 0x001fe200078e000c */
        /* <DEDUP_REMOVED lines=11> */
[----:B------:R-:W-:Y:S01]  /*200a0*/  IADD3 R10, R10, -0x1, RZ ;  /* 0xffffffff0a0a7810 */ /* 0x000fe20007ffe0ff */
[----:B------:R-:W-:Y:S06]  /*200b0*/  @P0 BRA `(.L_x_2378) ;  /* 0xffffffd000e00947 */ /* 0x000fec000383ffff */
[----:B------:R-:W-:-:S07]  /*200c0*/  IMAD.MOV.U32 R152, RZ, RZ, R12 ;  /* 0x000000ffff987224 */ /* 0x000fce00078e000c */
.L_x_2367:
[----:B------:R-:W-:Y:S05]  /*200d0*/  WARPSYNC.ALL ;  /* 0x0000000000007948 */ /* 0x000fea0003800000 */
[----:B------:R-:W-:Y:S06]  /*200e0*/  BAR.ARV 0x8, 0x120 ;  /* 0x0204800000007b1d */ /* 0x000fec0000002000 */
[----:B------:R-:W-:Y:S05]  /*200f0*/  @!P1 BRA `(.L_x_2379) ;  /* 0x0000000000049947 */ /* 0x000fea0003800000 */
[----:B------:R-:W-:Y:S01]  /*20100*/  BPT.TRAP 0x1 ;  /* 0x000000040000795c */ /* 0x000fe20000300000 */
.L_x_2379:
[----:B------:R-:W-:Y:S02]  /*20110*/  LEA R6, R152, R18, 0x3 ;  /* 0x0000001298067211 */ /* 0x000fe400078e18ff */
[----:B------:R-:W-:-:S04]  /*20120*/  SHF.L.U32 R5, R237, 0x1f, RZ ;  /* 0x0000001fed057819 */ /* 0x000fc800000006ff */
[----:B------:R0:W1:Y:S01]  /*20130*/  SYNCS.PHASECHK.TRANS64.TRYWAIT P0, [R6+URZ+0x38850], R5 ;  /* 0x03885005060075a7 */ /* 0x000062000800017f */
[----:B------:R-:W-:Y:S05]  /*20140*/  @!P1 BRA `(.L_x_2380) ;  /* 0x0000000000049947 */ /* 0x000fea0003800000 */
[----:B------:R-:W-:Y:S01]  /*20150*/  BPT.TRAP 0x1 ;  /* 0x000000040000795c */ /* 0x000fe20000300000 */
.L_x_2380:
[----:B------:R-:W-:-:S05]  /*20160*/  VIADD R18, R18, 0x400 ;  /* 0x0000040012127836 */ /* 0x000fca0000000000 */
[----:B------:R-:W-:-:S04]  /*20170*/  SHF.R.U32.HI R18, RZ, 0x4, R18 ;  /* 0x00000004ff127819 */ /* 0x000fc80000011612 */
[----:B------:R-:W-:-:S04]  /*20180*/  LOP3.LUT R18, R18, 0x3fff, RZ, 0xc0, !PT ;  /* 0x00003fff12127812 */ /* 0x000fc800078ec0ff */
[----:B------:R-:W-:Y:S01]  /*20190*/  LOP3.LUT R7, R18, 0x10000, RZ, 0xfc, !PT ;  /* 0x0001000012077812 */ /* 0x000fe200078efcff */
[----:B-1----:R-:W-:Y:S06]  /*201a0*/  @P0 BRA `(.L_x_2381) ;  /* 0x0000000000080947 */ /* 0x002fec0003800000 */
[----:B------:R-:W1:Y:S02]  /*201b0*/  SYNCS.PHASECHK.TRANS64.TRYWAIT P0, [R6+URZ+0x38850], R5 ;  /* 0x03885005060075a7 */ /* 0x000e64000800017f */
[----:B-1----:R-:W-:Y:S05]  /*201c0*/  @!P0 BRA `(.L_x_2382) ;  /* 0x000000cc00e48947 */ /* 0x002fea0003800000 */
.L_x_2381:
[----:B------:R-:W-:Y:S01]  /*201d0*/  IMAD R4, R152, 0x800, R7 ;  /* 0x0000080098047824 */ /* 0x000fe200078e0207 */
[----:B------:R-:W2:Y:S01]  /*201e0*/  LDL R2, [R1+0x44] ;  /* 0x0000440001027983 */ /* 0x000ea20000100800 */
[----:B01----:R-:W-:Y:S01]  /*201f0*/  IMAD.MOV.U32 R5, RZ, RZ, 0x40000040 ;  /* 0x40000040ff057424 */ /* 0x003fe200078e00ff */
[----:B------:R-:W-:Y:S05]  /*20200*/  WARPSYNC.ALL ;  /* 0x0000000000007948 */ /* 0x000fea0003800000 */
[C---:B------:R-:W-:Y:S01]  /*20210*/  R2UR UR6, R4.reuse ;  /* 0x00000000040672ca */ /* 0x040fe200000e0000 */
[----:B------:R-:W3:Y:S01]  /*20220*/  LDL R15, [R1+0x24] ;  /* 0x00002400010f7983 */ /* 0x000ee20000100800 */
[----:B------:R-:W-:Y:S01]  /*20230*/  R2UR UR7, R5 ;  /* 0x00000000050772ca */ /* 0x000fe200000e0000 */
[----:B------:R-:W-:Y:S01]  /*20240*/  WARPGROUP.ARRIVE ;  /* 0x00000000000079c5 */ /* 0x000fe20000000000 */
[----:B------:R-:W-:Y:S01]  /*20250*/  VIADD R8, R4, 0x2 ;  /* 0x0000000204087836 */ /* 0x000fe20000000000 */
[----:B------:R-:W4:Y:S01]  /*20260*/  LDL.LU R14, [R1+0x8] ;  /* 0x00000800010e7983 */ /* 0x000f220000300800 */
[----:B------:R-:W-:Y:S01]  /*20270*/  IMAD.MOV.U32 R9, RZ, RZ, 0x40000040 ;  /* 0x40000040ff097424 */ /* 0x000fe200078e00ff */
[----:B------:R-:W-:Y:S01]  /*20280*/  ULDC.64 UR4, c[0x0][0x9a0] ;  /* 0x0002680000047ab9 */ /* 0x000fe20000000a00 */
[----:B------:R-:W-:Y:S01]  /*20290*/  IMAD.MOV.U32 R13, RZ, RZ, 0x40000040 ;  /* 0x40000040ff0d7424 */ /* 0x000fe200078e00ff */
[----:B------:R-:W-:-:S02]  /*202a0*/  ISETP.NE.U32.AND P0, PT, RZ, UR4, PT ;  /* 0x00000004ff007c0c */ /* 0x000fc4000bf05070 */
[----:B------:R-:W-:Y:S02]  /*202b0*/  IADD3 R12, R4, 0x4, RZ ;  /* 0x00000004040c7810 */ /* 0x000fe40007ffe0ff */
[----:B------:R-:W-:Y:S02]  /*202c0*/  ISETP.NE.AND.EX P0, PT, RZ, UR5, PT, P0 ;  /* 0x00000005ff007c0c */ /* 0x000fe4000bf05300 */
[----:B------:R-:W-:Y:S01]  /*202d0*/  QGMMA.64x256x32.F32.E4M3.E4M3 R24, R228, gdesc[UR4], R24, gsb0 ;  /* 0x03e00004e4187df3 */ /* 0x000fe20008000818 */
[----:B------:R-:W-:Y:S02]  /*202e0*/  R2UR UR6, R8 ;  /* 0x00000000080672ca */ /* 0x000fe400000e0000 */
[----:B------:R-:W-:-:S08]  /*202f0*/  R2UR UR7, R9 ;  /* 0x00000000090772ca */ /* 0x000fd000000e0000 */
[----:B------:R-:W2:Y:S08]  /*20300*/  @P0 LDC.64 R8, c[0x0][0x9c8] ;  /* 0x00027200ff080b82 */ /* 0x000eb00000000a00 */
[----:B------:R-:W0:Y:S01]  /*20310*/  @P0 LDC.64 R10, c[0x0][0x9d0] ;  /* 0x00027400ff0a0b82 */ /* 0x000e220000000a00 */
[----:B------:R-:W-:Y:S02]  /*20320*/  WARPGROUP.DEPBAR.LE gsb0, 0x0 ;  /* 0x00008000000079c5 */ /* 0x000fe40000010000 */
[----:B------:R-:W-:-:S06]  /*20330*/  WARPGROUP.ARRIVE ;  /* 0x00000000000079c5 */ /* 0x000fcc0000000000 */
[----:B------:R-:W-:Y:S01]  /*20340*/  QGMMA.64x256x32.F32.E4M3.E4M3 R24, R224, gdesc[UR4], R24, gsb0 ;  /* 0x03e00004e0187df3 */ /* 0x000fe20008000818 */
[----:B------:R-:W-:Y:S01]  /*20350*/  R2UR UR6, R12 ;  /* 0x000000000c0672ca */ /* 0x000fe200000e0000 */
[----:B--2---:R-:W-:Y:S01]  /*20360*/  @P0 IMAD R2, R2, R8, RZ ;  /* 0x0000000802020224 */ /* 0x004fe200078e02ff */
[----:B------:R-:W-:-:S03]  /*20370*/  R2UR UR7, R13 ;  /* 0x000000000d0772ca */ /* 0x000fc600000e0000 */
[C---:B---3--:R-:W-:Y:S02]  /*20380*/  @P0 IMAD R5, R15.reuse, R9, R2 ;  /* 0x000000090f050224 */ /* 0x048fe400078e0202 */
[----:B------:R-:W-:Y:S01]  /*20390*/  @P0 IMAD.WIDE.U32 R8, R15, R8, RZ ;  /* 0x000000080f080225 */ /* 0x000fe200078e00ff */
[----:B----4-:R-:W-:-:S03]  /*203a0*/  @P0 SHF.R.S32.HI R7, RZ, 0x1f, R14 ;  /* 0x0000001fff070819 */ /* 0x010fc6000001140e */
[----:B------:R-:W-:Y:S02]  /*203b0*/  @P0 IMAD.IADD R9, R9, 0x1, R5 ;  /* 0x0000000109090824 */ /* 0x000fe400078e0205 */
        /* <DEDUP_REMOVED lines=8> */
[----:B------:R-:W-:Y:S01]  /*20440*/  VIADD R4, R4, 0x6 ;  /* 0x0000000604047836 */ /* 0x000fe20000000000 */
[----:B------:R-:W-:Y:S01]  /*20450*/  MOV R5, 0x40000040 ;  /* 0x4000004000057802 */ /* 0x000fe20000000f00 */
[----:B------:R-:W-:Y:S02]  /*20460*/  WARPGROUP.DEPBAR.LE gsb0, 0x0 ;  /* 0x00008000000079c5 */ /* 0x000fe40000010000 */
[----:B------:R-:W-:-:S06]  /*20470*/  WARPGROUP.ARRIVE ;  /* 0x00000000000079c5 */ /* 0x000fcc0000000000 */
[----:B------:R-:W-:Y:S01]  /*20480*/  QGMMA.64x256x32.F32.E4M3.E4M3 R24, R220, gdesc[UR4], R24, gsb0 ;  /* 0x03e00004dc187df3 */ /* 0x000fe20008000818 */
[----:B------:R-:W-:Y:S02]  /*20490*/  R2UR UR6, R4 ;  /* 0x00000000040672ca */ /* 0x000fe400000e0000 */
[----:B------:R-:W-:Y:S01]  /*204a0*/  R2UR UR7, R5 ;  /* 0x00000000050772ca */ /* 0x000fe200000e0000 */
[----:B------:R-:W1:Y:S04]  /*204b0*/  SHFL.BFLY PT, R4, R3, 0x2, 0x1f ;  /* 0x0c401f0003047f89 */ /* 0x000e6800000e0000 */
[----:B------:R-:W3:Y:S01]  /*204c0*/  SHFL.BFLY PT, R7, R0, 0x2, 0x1f ;  /* 0x0c401f0000077f89 */ /* 0x000ee200000e0000 */
[----:B-1----:R-:W-:-:S01]  /*204d0*/  FADD.FTZ R4, R4, R3 ;  /* 0x0000000304047221 */ /* 0x002fc20000010000 */
[----:B---3--:R-:W-:-:S04]  /*204e0*/  FADD.FTZ R7, R7, R0 ;  /* 0x0000000007077221 */ /* 0x008fc80000010000 */
[----:B------:R-:W1:Y:S04]  /*204f0*/  SHFL.BFLY PT, R5, R4, 0x1, 0x1f ;  /* 0x0c201f0004057f89 */ /* 0x000e6800000e0000 */
[----:B------:R-:W3:Y:S01]  /*20500*/  SHFL.BFLY PT, R8, R7, 0x1, 0x1f ;  /* 0x0c201f0007087f89 */ /* 0x000ee200000e0000 */
[----:B------:R-:W-:Y:S02]  /*20510*/  IMAD.MOV.U32 R3, RZ, RZ, RZ ;  /* 0x000000ffff037224 */ /* 0x000fe400078e00ff */
[----:B-1----:R-:W-:Y:S01]  /*20520*/  FADD.FTZ R5, R4, R5 ;  /* 0x0000000504057221 */ /* 0x002fe20000010000 */
[----:B---3--:R-:W-:-:S04]  /*20530*/  FADD.FTZ R9, R7, R8 ;  /* 0x0000000807097221 */ /* 0x008fc80000010000 */
[C---:B------:R-:W-:Y:S01]  /*20540*/  FSETP.NE.FTZ.AND P0, PT, R5.reuse, RZ, PT ;  /* 0x000000ff0500720b */ /* 0x040fe20003f15000 */
[----:B0-----:R-:W-:Y:S01]  /*20550*/  FMUL.FTZ R10, R5, 0.00390625 ;  /* 0x3b800000050a7820 */ /* 0x001fe20000410000 */
        /* <DEDUP_REMOVED lines=9> */
[C---:B------:R-:W-:Y:S01]  /*205f0*/  @P2 FMUL.FTZ R0, R166.reuse, 0.69314718246459960938 ;  /* 0x3f317218a6002820 */ /* 0x040fe20000410000 */
[----:B------:R-:W-:Y:S01]  /*20600*/  @P3 FMUL.FTZ R13, R166, 0.69314718246459960938 ;  /* 0x3f317218a60d3820 */ /* 0x000fe20000410000 */
[----:B0-----:R-:W-:Y:S01]  /*20610*/  @P2 FMUL.FTZ R5, R4, 0.69314718246459960938 ;  /* 0x3f31721804052820 */ /* 0x001fe20000410000 */
[----:B------:R-:W-:-:S02]  /*20620*/  WARPGROUP.DEPBAR.LE gsb0, 0x0 ;  /* 0x00008000000079c5 */ /* 0x000fc40000010000 */
[----:B------:R-:W-:-:S06]  /*20630*/  WARPGROUP.ARRIVE ;  /* 0x00000000000079c5 */ /* 0x000fcc0000000000 */
[----:B------:R-:W-:Y:S01]  /*20640*/  QGMMA.64x256x32.F32.E4M3.E4M3 R24, R216, gdesc[UR4], R24, gsb0 ;  /* 0x03e00004d8187df3 */ /* 0x000fe20008000818 */
[----:B-1----:R-:W-:Y:S01]  /*20650*/  @P3 FMUL.FTZ R8, R8, 0.69314718246459960938 ;  /* 0x3f31721808083820 */ /* 0x002fe20000410000 */
[----:B------:R-:W-:Y:S02]  /*20660*/  IMAD.MOV.U32 R153, RZ, RZ, -0x800000 ;  /* 0xff800000ff997424 */ /* 0x000fe400078e00ff */
[----:B--2---:R-:W-:Y:S01]  /*20670*/  FMUL.FTZ R155, R3, R2 ;  /* 0x00000002039b7220 */ /* 0x004fe20000410000 */
[----:B------:R-:W-:Y:S02]  /*20680*/  IMAD.MOV.U32 R154, RZ, RZ, -0x800000 ;  /* 0xff800000ff9a7424 */ /* 0x000fe400078e00ff */
[----:B------:R-:W-:-:S01]  /*20690*/  @P2 FFMA.FTZ R153, R0, R191, R5 ;  /* 0x000000bf00992223 */ /* 0x000fc20000010005 */
[----:B------:R-:W-:Y:S01]  /*206a0*/  @P3 FFMA.FTZ R154, R13, R167, R8 ;  /* 0x000000a70d9a3223 */ /* 0x000fe20000010008 */
[----:B---3--:R-:W-:Y:S01]  /*206b0*/  FMUL.FTZ R2, R7, R2 ;  /* 0x0000000207027220 */ /* 0x008fe20000410000 */
[----:B------:R-:W-:-:S02]  /*206c0*/  WARPGROUP.DEPBAR.LE gsb0, 0x0 ;  /* 0x00008000000079c5 */ /* 0x000fc40000010000 */
[----:B------:R-:W-:Y:S05]  /*206d0*/  @!P1 BRA `(.L_x_2383) ;  /* 0x0000000000049947 */ /* 0x000fea0003800000 */
[----:B------:R-:W-:Y:S01]  /*206e0*/  BPT.TRAP 0x1 ;  /* 0x000000040000795c */ /* 0x000fe20000300000 */
.L_x_2383:
[----:B------:R-:W-:Y:S01]  /*206f0*/  VIADD R6, R6, 0x38860 ;  /* 0x0003886006067836 */ /* 0x000fe20000000000 */
[----:B------:R-:W-:Y:S01]  /*20700*/  MOV R5, UR42 ;  /* 0x0000002a00057c02 */ /* 0x000fe20008000f00 */
        /* <DEDUP_REMOVED lines=137> */
.L_x_2275:
[----:B------:R-:W-:Y:S05]  /*20fa0*/  WARPSYNC.ALL ;  /* 0x0000000000007948 */ /* 0x000fea0003800000 */
[----:B------:R-:W0:Y:S08]  /*20fb0*/  S2UR UR42, SR_CgaCtaId ;  /* 0x00000000002a79c3 */ /* 0x000e300000008800 */
[----:B------:R-:W-:Y:S06]  /*20fc0*/  BAR.SYNC.DEFER_BLOCKING 0x5, 0x180 ;  /* 0x0146000000007b1d */ /* 0x000fec0000010000 */
[----:B------:R-:W-:Y:S01]  /*20fd0*/  UMOV UR4, 0x400 ;  /* 0x0000040000047882 */ /* 0x000fe20000000000 */
[----:B------:R-:W-:Y:S01]  /*20fe0*/  BSSY B0, `(.L_x_2384) ;  /* 0x0000362000007945 */ /* 0x000fe20003800000 */
[----:B0-----:R-:W-:-:S06]  /*20ff0*/  ULEA UR4, UR42, UR4, 0x18 ;  /* 0x000000042a047291 */ /* 0x001fcc000f8ec03f */
[----:B------:R-:W-:-:S05]  /*21000*/  IMAD.U32 R18, RZ, RZ, UR4 ;  /* 0x00000004ff127e24 */ /* 0x000fca000f8e00ff */
[----:B------:R-:W0:Y:S04]  /*21010*/  LDS.128 R164, [R18+0x388d0] ;  /* 0x0388d00012a47984 */ /* 0x000e280000000c00 */
[----:B0-----:R0:W-:Y:S04]  /*21020*/  STL.64 [R1], R164 ;  /* 0x000000a401007387 */ /* 0x0011e80000100a00 */
[----:B------:R0:W-:Y:S01]  /*21030*/  STL.64 [R1+0x8], R166 ;  /* 0x000008a601007387 */ /* 0x0001e20000100a00 */
[----:B------:R-:W-:Y:S06]  /*21040*/  BAR.ARV 0x4, 0x180 ;  /* 0x0106000000007b1d */ /* 0x000fec0000002000 */
[----:B------:R-:W-:Y:S05]  /*21050*/  @P1 BRA `(.L_x_2385) ;  /* 0x00000028008c1947 */ /* 0x000fea0003800000 */
[----:B------:R-:W2:Y:S04]  /*21060*/  LDL R139, [R1+0x5c] ;  /* 0x00005c00018b7983 */ /* 0x000ea80000100800 */
[----:B------:R-:W3:Y:S04]  /*21070*/  LDL R135, [R1+0x44] ;  /* 0x0000440001877983 */ /* 0x000ee80000100800 */
[----:B------:R-:W4:Y:S01]  /*21080*/  LDL R133, [R1+0x24] ;  /* 0x0000240001857983 */ /* 0x000f220000100800 */
[----:B------:R-:W1:Y:S01]  /*21090*/  S2R R138, SR_TID.X ;  /* 0x00000000008a7919 */ /* 0x000e620000002100 */
[----:B------:R-:W-:Y:S01]  /*210a0*/  F2FP.BF16.F32.PACK_AB R4, R4, R3 ;  /* 0x000000030404723e */ /* 0x000fe200000010ff */
[----:B------:R-:W-:Y:S01]  /*210b0*/  ULDC.64 UR4, c[0x4][0x140] ;  /* 0x0100500000047ab9 */ /* 0x000fe20000000a00 */
[----:B------:R-:W0:Y:S01]  /*210c0*/  S2R R3, SR_SWINHI ;  /* 0x0000000000037919 */ /* 0x000e220000002f00 */
[----:B------:R-:W-:-:S02]  /*210d0*/  F2FP.BF16.F32.PACK_AB R67, R54, R67 ;  /* 0x000000433643723e */ /* 0x000fc400000010ff */
[----:B------:R-:W-:Y:S01]  /*210e0*/  F2FP.BF16.F32.PACK_AB R54, R56, R49 ;  /* 0x000000313836723e */ /* 0x000fe200000010ff */
[----:B-1----:R-:W-:-:S05]  /*210f0*/  IMAD.SHL.U32 R2, R138, 0x4, RZ ;  /* 0x000000048a027824 */ /* 0x002fca00078e00ff */
[----:B------:R-:W-:-:S04]  /*21100*/  LOP3.LUT R2, R2, 0xc, RZ, 0xc0, !PT ;  /* 0x0000000c02027812 */ /* 0x000fc800078ec0ff */
[----:B------:R-:W-:-:S05]  /*21110*/  IADD3 R26, P0, R2, UR4, RZ ;  /* 0x00000004021a7c10 */ /* 0x000fca000ff1e0ff */
[----:B------:R-:W-:-:S05]  /*21120*/  IMAD.X R27, RZ, RZ, UR5, P0 ;  /* 0x00000005ff1b7e24 */ /* 0x000fca00080e06ff */
[----:B------:R1:W5:Y:S01]  /*21130*/  LDG.E.CONSTANT R2, desc[UR46][R26.64] ;  /* 0x0000002e1a027981 */ /* 0x000362000c1e9900 */
[----:B------:R-:W-:Y:S02]  /*21140*/  F2FP.BF16.F32.PACK_AB R5, R5, R0 ;  /* 0x000000000505723e */ /* 0x000fe400000010ff */
[----:B-1----:R-:W-:Y:S02]  /*21150*/  F2FP.BF16.F32.PACK_AB R27, R12, R9 ;  /* 0x000000090c1b723e */ /* 0x002fe400000010ff */
[----:B------:R-:W-:Y:S02]  /*21160*/  F2FP.BF16.F32.PACK_AB R9, R128, R35 ;  /* 0x000000238009723e */ /* 0x000fe400000010ff */
[----:B------:R-:W-:Y:S02]  /*21170*/  F2FP.BF16.F32.PACK_AB R35, R20, R11 ;  /* 0x0000000b1423723e */ /* 0x000fe400000010ff */
[----:B------:R-:W-:Y:S02]  /*21180*/  F2FP.BF16.F32.PACK_AB R11, R47, R34 ;  /* 0x000000222f0b723e */ /* 0x000fe400000010ff */
[----:B------:R-:W-:-:S02]  /*21190*/  F2FP.BF16.F32.PACK_AB R47, R57, R48 ;  /* 0x00000030392f723e */ /* 0x000fc400000010ff */
[----:B------:R-:W-:Y:S02]  /*211a0*/  MOV R56, R18 ;  /* 0x0000001200387202 */ /* 0x000fe40000000f00 */
[----:B0-----:R-:W-:Y:S02]  /*211b0*/  MOV R57, R3 ;  /* 0x0000000300397202 */ /* 0x001fe40000000f00 */
        /* <DEDUP_REMOVED lines=27> */
[----:B------:R-:W-:-:S02]  /*21370*/  LOP3.LUT P0, R8, R138, 0x3, RZ, 0xc0, !PT ;  /* 0x000000038a087812 */ /* 0x000fc4000780c0ff */
[----:B------:R-:W-:Y:S02]  /*21380*/  F2FP.BF16.F32.PACK_AB R12, R21, R10 ;  /* 0x0000000a150c723e */ /* 0x000fe400000010ff */
[----:B------:R-:W-:Y:S02]  /*21390*/  F2FP.BF16.F32.PACK_AB R10, R149, R42 ;  /* 0x0000002a950a723e */ /* 0x000fe400000010ff */
[----:B------:R-:W-:Y:S02]  /*213a0*/  F2FP.BF16.F32.PACK_AB R78, R78, R39 ;  /* 0x000000274e4e723e */ /* 0x000fe400000010ff */
[----:B------:R-:W-:Y:S02]  /*213b0*/  F2FP.BF16.F32.PACK_AB R32, R37, R32 ;  /* 0x000000202520723e */ /* 0x000fe400000010ff */
[----:B------:R-:W-:Y:S02]  /*213c0*/  F2FP.BF16.F32.PACK_AB R42, R45, R40 ;  /* 0x000000282d2a723e */ /* 0x000fe400000010ff */
[----:B------:R-:W-:-:S02]  /*213d0*/  F2FP.BF16.F32.PACK_AB R39, R44, R41 ;  /* 0x000000292c27723e */ /* 0x000fc400000010ff */
[----:B------:R-:W-:Y:S02]  /*213e0*/  ISETP.EQ.OR P0, PT, R8, 0x3, !P0 ;  /* 0x000000030800780c */ /* 0x000fe40004702670 */
[----:B------:R-:W-:Y:S02]  /*213f0*/  F2FP.BF16.F32.PACK_AB R70, R140, R43 ;  /* 0x0000002b8c46723e */ /* 0x000fe400000010ff */
[----:B------:R-:W-:Y:S02]  /*21400*/  F2FP.BF16.F32.PACK_AB R43, R28, R13 ;  /* 0x0000000d1c2b723e */ /* 0x000fe400000010ff */
[----:B------:R-:W-:Y:S02]  /*21410*/  F2FP.BF16.F32.PACK_AB R33, R36, R33 ;  /* 0x000000212421723e */ /* 0x000fe400000010ff */
[----:B------:R-:W-:Y:S02]  /*21420*/  SEL R13, R5, R4, P0 ;  /* 0x00000004050d7207 */ /* 0x000fe40000000000 */
[----:B------:R-:W-:Y:S01]  /*21430*/  SEL R4, R4, R5, P0 ;  /* 0x0000000504047207 */ /* 0x000fe20000000000 */
[----:B------:R-:W-:Y:S01]  /*21440*/  UMOV UR4, 0xffffffff ;  /* 0xffffffff00047882 */ /* 0x000fe20000000000 */
        /* <DEDUP_REMOVED lines=11> */
[----:B-----5:R-:W-:Y:S02]  /*21500*/  F2FP.BF16.F32.PACK_AB R123, R126, R103 ;  /* 0x000000677e7b723e */ /* 0x020fe400000010ff */
[----:B------:R-:W-:-:S02]  /*21510*/  F2FP.BF16.F32.PACK_AB R3, R130, R107 ;  /* 0x0000006b8203723e */ /* 0x000fc400000010ff */
[----:B------:R-:W-:Y:S02]  /*21520*/  F2FP.BF16.F32.PACK_AB R82, R157, R82 ;  /* 0x000000529d52723e */ /* 0x000fe400000010ff */
[----:B------:R-:W-:Y:S02]  /*21530*/  F2FP.BF16.F32.PACK_AB R98, R159, R98 ;  /* 0x000000629f62723e */ /* 0x000fe400000010ff */
[----:B------:R-:W-:Y:S02]  /*21540*/  F2FP.BF16.F32.PACK_AB R110, R161, R110 ;  /* 0x0000006ea16e723e */ /* 0x000fe400000010ff */
[----:B------:R-:W-:Y:S02]  /*21550*/  F2FP.BF16.F32.PACK_AB R112, R117, R112 ;  /* 0x000000707570723e */ /* 0x000fe400000010ff */
[----:B------:R-:W-:Y:S02]  /*21560*/  F2FP.BF16.F32.PACK_AB R113, R116, R113 ;  /* 0x000000717471723e */ /* 0x000fe400000010ff */
[----:B------:R-:W-:Y:S01]  /*21570*/  F2FP.BF16.F32.PACK_AB R90, R151, R114 ;  /* 0x00000072975a723e */ /* 0x000fe200000010ff */
[----:B--2---:R-:W-:-:S03]  /*21580*/  IMAD.WIDE R60, R139, 0x2, R56 ;  /* 0x000000028b3c7825 */ /* 0x004fc600078e0238 */
        /* <DEDUP_REMOVED lines=15> */
[----:B------:R-:W-:Y:S01]  /*21680*/  LOP3.LUT R88, R88, R89, RZ, 0x3c, !PT ;  /* 0x0000005958587212 */ /* 0x000fe200078e3cff */
[--C-:B------:R-:W-:Y:S01]  /*21690*/  IMAD.X R89, RZ, RZ, R61.reuse, P3 ;  /* 0x000000ffff597224 */ /* 0x100fe200018e063d */
[----:B------:R-:W-:Y:S02]  /*216a0*/  LOP3.LUT R86, R86, R87, RZ, 0x3c, !PT ;  /* 0x0000005756567212 */ /* 0x000fe400078e3cff */
[----:B------:R-:W-:Y:S01]  /*216b0*/  LOP3.LUT R84, R84, R85, RZ, 0x3c, !PT ;  /* 0x0000005554547212 */ /* 0x000fe200078e3cff */
[--C-:B------:R-:W-:Y:S01]  /*216c0*/  IMAD.X R85, RZ, RZ, R61.reuse, P1 ;  /* 0x000000ffff557224 */ /* 0x100fe200008e063d */
[----:B------:R-:W-:Y:S01]  /*216d0*/  LOP3.LUT R68, R68, R69, RZ, 0x3c, !PT ;  /* 0x0000004544447212 */ /* 0x000fe200078e3cff */
[----:B------:R-:W-:Y:S01]  /*216e0*/  IMAD.X R69, RZ, RZ, R61, P4 ;  /* 0x000000ffff457224 */ /* 0x000fe200020e063d */
[----:B------:R-:W-:-:S02]  /*216f0*/  IADD3.X R87, RZ, R61, RZ, P2, !PT ;  /* 0x0000003dff577210 */ /* 0x000fc400017fe4ff */
[----:B------:R-:W-:Y:S01]  /*21700*/  LOP3.LUT R80, R80, R81, RZ, 0x3c, !PT ;  /* 0x0000005150507212 */ /* 0x000fe200078e3cff */
[----:B------:R-:W-:Y:S01]  /*21710*/  IMAD.X R81, RZ, RZ, R61, P5 ;  /* 0x000000ffff517224 */ /* 0x000fe200028e063d */
        /* <DEDUP_REMOVED lines=10> */
[----:B------:R-:W-:-:S02]  /*217c0*/  SHF.R.U64 R64, R64, 0x3, RZ ;  /* 0x0000000340407819 */ /* 0x000fc400000012ff */
[----:B------:R-:W-:Y:S02]  /*217d0*/  SHF.R.U64 R58, R58, 0x3, RZ ;  /* 0x000000033a3a7819 */ /* 0x000fe400000012ff */
        /* <DEDUP_REMOVED lines=8> */
[----:B------:R-:W-:Y:S01]  /*21860*/  LOP3.LUT R48, R48, R49, RZ, 0x3c, !PT ;  /* 0x0000003130307212 */ /* 0x000fe200078e3cff */
[--C-:B------:R-:W-:Y:S01]  /*21870*/  IMAD.X R49, RZ, RZ, R61.reuse, P4 ;  /* 0x000000ffff317224 */ /* 0x100fe200020e063d */
[----:B------:R-:W-:Y:S01]  /*21880*/  LOP3.LUT R50, R50, R51, RZ, 0x3c, !PT ;  /* 0x0000003332327212 */ /* 0x000fe200078e3cff */
[----:B------:R-:W-:Y:S01]  /*21890*/  IMAD.X R51, RZ, RZ, R61, P5 ;  /* 0x000000ffff337224 */ /* 0x000fe200028e063d */
[----:B------:R-:W-:Y:S02]  /*218a0*/  IADD3.X R53, RZ, R61, RZ, P1, !PT ;  /* 0x0000003dff357210 */ /* 0x000fe40000ffe4ff */
[C---:B------:R-:W-:Y:S02]  /*218b0*/  IADD3 R45, P3, R60.reuse, 0x4020, RZ ;  /* 0x000040203c2d7810 */ /* 0x040fe40007f7e0ff */
[C---:B------:R-:W-:Y:S02]  /*218c0*/  IADD3 R41, P2, R60.reuse, 0x4000, RZ ;  /* 0x000040003c297810 */ /* 0x040fe40007f5e0ff */
[----:B------:R-:W-:-:S02]  /*218d0*/  IADD3 R37, P1, R60, 0x60, RZ ;  /* 0x000000603c257810 */ /* 0x000fc40007f3e0ff */
[C---:B------:R-:W-:Y:S02]  /*218e0*/  IADD3 R21, P4, R60.reuse, 0x20, RZ ;  /* 0x000000203c157810 */ /* 0x040fe40007f9e0ff */
[----:B------:R-:W-:Y:S02]  /*218f0*/  IADD3 R25, P5, R60, 0x40, RZ ;  /* 0x000000403c197810 */ /* 0x000fe40007fbe0ff */
[----:B------:R-:W-:Y:S02]  /*21900*/  LOP3.LUT R44, R45, 0x380, RZ, 0xc0, !PT ;  /* 0x000003802d2c7812 */ /* 0x000fe400078ec0ff */
        /* <DEDUP_REMOVED lines=20> */
[----:B------:R-:W-:Y:S02]  /*21a50*/  LOP3.LUT R60, R5, R60, RZ, 0x3c, !PT ;  /* 0x0000003c053c7212 */ /* 0x000fe400078e3cff */
[----:B------:R-:W-:Y:S02]  /*21a60*/  IADD3.X R25, RZ, R61, RZ, P5, !PT ;  /* 0x0000003dff197210 */ /* 0x000fe40002ffe4ff */
[----:B------:R-:W-:Y:S02]  /*21a70*/  MOV R91, R88 ;  /* 0x00000058005b7202 */ /* 0x000fe40000000f00 */
[----:B------:R-:W-:Y:S02]  /*21a80*/  MOV R89, R86 ;  /* 0x0000005600597202 */ /* 0x000fe40000000f00 */
[----:B------:R-:W-:Y:S01]  /*21a90*/  MOV R87, R84 ;  /* 0x0000005400577202 */ /* 0x000fe20000000f00 */
[----:B----4-:R-:W-:Y:S01]  /*21aa0*/  IMAD.SHL.U32 R93, R133, 0x4, RZ ;  /* 0x00000004855d7824 */ /* 0x010fe200078e00ff */
        /* <DEDUP_REMOVED lines=13> */
[----:B---3--:R-:W-:Y:S01]  /*21b80*/  SHF.L.U64.HI R106, R133, 0x2, R135 ;  /* 0x00000002856a7819 */ /* 0x008fe20000010287 */
        /* <DEDUP_REMOVED lines=191> */
.L_x_2702:
[----:B------:R-:W-:Y:S05]  /*22780*/  WARPSYNC.ALL ;  /* 0x0000000000007948 */ /* 0x000fea0003800000 */
[----:B------:R-:W-:Y:S06]  /*22790*/  BAR.SYNC.DEFER_BLOCKING 0x1, 0x100 ;  /* 0x0044000000007b1d */ /* 0x000fec0000010000 */
[----:B------:R-:W-:-:S02]  /*227a0*/  ULDC.64 UR4, c[0x0][0xbd8] ;  /* 0x0002f60000047ab9 */ /* 0x000fc40000000a00 */
[----:B------:R-:W-:Y:S01]  /*227b0*/  ISETP.NE.U32.AND P1, PT, RZ, UR4, PT ;  /* 0x00000004ff007c0c */ /* 0x000fe2000bf25070 */
[----:B------:R-:W2:Y:S01]  /*227c0*/  LDL R84, [R1+0x40] ;  /* 0x0000400001547983 */ /* 0x000ea20000100800 */
[----:B------:R-:W-:Y:S02]  /*227d0*/  IADD3 R20, P2, R93, UR4, RZ ;  /* 0x000000045d147c10 */ /* 0x000fe4000ff5e0ff */
[----:B------:R-:W-:Y:S02]  /*227e0*/  ISETP.NE.AND.EX P1, PT, RZ, UR5, PT, P1 ;  /* 0x00000005ff007c0c */ /* 0x000fe4000bf25310 */
[----:B------:R-:W-:Y:S01]  /*227f0*/  IADD3.X R21, R106, UR5, RZ, P2, !PT ;  /* 0x000000056a157c10 */ /* 0x000fe200097fe4ff */
[----:B------:R-:W-:Y:S01]  /*22800*/  ULDC.64 UR4, c[0x0][0xbe0] ;  /* 0x0002f80000047ab9 */ /* 0x000fe20000000a00 */
[----:B------:R-:W-:Y:S04]  /*22810*/  STSM.16.M88.4 [R108], R4 ;  /* 0x000000046c007844 */ /* 0x000fe80000000200 */
[----:B------:R0:W-:Y:S04]  /*22820*/  STSM.16.M88.4 [R81], R8 ;  /* 0x0000000851007844 */ /* 0x0001e80000000200 */
[----:B------:R1:W-:Y:S04]  /*22830*/  STSM.16.M88.4 [R83], R24 ;  /* 0x0000001853007844 */ /* 0x0003e80000000200 */
[----:B------:R-:W-:Y:S04]  /*22840*/  STSM.16.M88.4 [R95], R28 ;  /* 0x0000001c5f007844 */ /* 0x000fe80000000200 */
[----:B------:R-:W-:Y:S04]  /*22850*/  STSM.16.M88.4 [R97], R32 ;  /* 0x0000002061007844 */ /* 0x000fe80000000200 */
[----:B------:R-:W-:Y:S01]  /*22860*/  STSM.16.M88.4 [R99], R36 ;  /* 0x0000002463007844 */ /* 0x000fe20000000200 */
[----:B0-----:R-:W-:-:S03]  /*22870*/  SEL R81, R0, R3, P0 ;  /* 0x0000000300517207 */ /* 0x001fc60000000000 */
[----:B------:R-:W-:Y:S01]  /*22880*/  STSM.16.M88.4 [R101], R12 ;  /* 0x0000000c65007844 */ /* 0x000fe20000000200 */
[----:B-1----:R-:W-:-:S03]  /*22890*/  SEL R83, R3, R0, P0 ;  /* 0x0000000003537207 */ /* 0x002fc60000000000 */
[----:B------:R-:W-:Y:S04]  /*228a0*/  STSM.16.M88.4 [R102], R40 ;  /* 0x0000002866007844 */ /* 0x000fe80000000200 */
[----:B------:R-:W-:Y:S04]  /*228b0*/  STSM.16.M88.4 [R103], R60 ;  /* 0x0000003c67007844 */ /* 0x000fe80000000200 */
[----:B------:R-:W-:Y:S04]  /*228c0*/  STSM.16.M88.4 [R104], R44 ;  /* 0x0000002c68007844 */ /* 0x000fe80000000200 */
[----:B------:R-:W-:Y:S04]  /*228d0*/  STSM.16.M88.4 [R105], R64 ;  /* 0x0000004069007844 */ /* 0x000fe80000000200 */
[----:B------:R-:W-:Y:S04]  /*228e0*/  STSM.16.M88.4 [R107], R48 ;  /* 0x000000306b007844 */ /* 0x000fe80000000200 */
[----:B------:R-:W-:Y:S04]  /*228f0*/  STSM.16.M88.4 [R85], R68 ;  /* 0x0000004455007844 */ /* 0x000fe80000000200 */
[----:B------:R-:W-:Y:S04]  /*22900*/  STSM.16.M88.4 [R87], R52 ;  /* 0x0000003457007844 */ /* 0x000fe80000000200 */
[----:B------:R2:W-:Y:S01]  /*22910*/  STSM.16.M88.4 [R89], R76 ;  /* 0x0000004c59007844 */ /* 0x0005e20000000200 */
[----:B------:R-:W-:-:S03]  /*22920*/  ISETP.NE.U32.AND P0, PT, RZ, UR4, PT ;  /* 0x00000004ff007c0c */ /* 0x000fc6000bf05070 */
[----:B------:R0:W-:Y:S01]  /*22930*/  STSM.16.M88.4 [R91], R80 ;  /* 0x000000505b007844 */ /* 0x0001e20000000200 */
[----:B------:R-:W-:Y:S01]  /*22940*/  BAR.SYNC.DEFER_BLOCKING 0x1, 0x100 ;  /* 0x0044000000007b1d */ /* 0x000fe20000010000 */
[----:B------:R-:W-:-:S13]  /*22950*/  ISETP.NE.AND.EX P0, PT, RZ, UR5, PT, P0 ;  /* 0x00000005ff007c0c */ /* 0x000fda000bf05300 */
[----:B------:R-:W-:Y:S01]  /*22960*/  @P0 IADD3 R4, P2, R93, UR4, RZ ;  /* 0x000000045d040c10 */ /* 0x000fe2000ff5e0ff */
[----:B------:R-:W-:Y:S02]  /*22970*/  ULDC UR4, c[0x0][0xa88] ;  /* 0x0002a20000047ab9 */ /* 0x000fe40000000800 */
[----:B------:R-:W-:Y:S01]  /*22980*/  IMAD.U32 R0, RZ, RZ, UR4 ;  /* 0x00000004ff007e24 */ /* 0x000fe2000f8e00ff */
[----:B------:R-:W-:Y:S01]  /*22990*/  @P0 IADD3.X R5, R106, UR5, RZ, P2, !PT ;  /* 0x000000056a050c10 */ /* 0x000fe200097fe4ff */
[----:B------:R-:W3:Y:S04]  /*229a0*/  @P1 LDG.E R2, desc[UR46][R20.64] ;  /* 0x0000002e14021981 */ /* 0x000ee8000c1e1900 */
[----:B------:R0:W5:Y:S01]  /*229b0*/  @P0 LDG.E R0, desc[UR46][R4.64] ;  /* 0x0000002e04000981 */ /* 0x000162000c1e1900 */
[----:B--2---:R-:W-:-:S02]  /*229c0*/  SHF.R.S32.HI R76, RZ, 0x1f, R84 ;  /* 0x0000001fff4c7819 */ /* 0x004fc40000011454 */
[----:B---3--:R-:W-:Y:S01]  /*229d0*/  SHF.R.S32.HI R77, RZ, 0x1f, R2 ;  /* 0x0000001fff4d7819 */ /* 0x008fe20000011402 */
[----:B0-----:R-:W-:Y:S06]  /*229e0*/  @P0 BRA `(.L_x_2387) ;  /* 0x0000000000100947 */ /* 0x001fec0003800000 */
[----:B------:R-:W-:Y:S05]  /*229f0*/  @!P1 BRA `(.L_x_2387) ;  /* 0x00000000000c9947 */ /* 0x000fea0003800000 */
[----:B------:R-:W2:Y:S04]  /*22a00*/  LDG.E R3, desc[UR46][R20.64] ;  /* 0x0000002e14037981 */ /* 0x000ea8000c1e1900 */
[----:B-----5:R-:W2:Y:S02]  /*22a10*/  LDG.E R0, desc[UR46][R20.64+0x4] ;  /* 0x0000042e14007981 */ /* 0x020ea4000c1e1900 */
[----:B--2---:R-:W-:-:S07]  /*22a20*/  IMAD.IADD R0, R0, 0x1, -R3 ;  /* 0x0000000100007824 */ /* 0x004fce00078e0a03 */
.L_x_2387:
[----:B------:R-:W2:Y:S01]  /*22a30*/  LDL R8, [R1+0x3c] ;  /* 0x00003c0001087983 */ /* 0x000ea20000100800 */
[----:B------:R-:W-:-:S03]  /*22a40*/  ULDC.64 UR4, c[0x0][0xb70] ;  /* 0x0002dc0000047ab9 */ /* 0x000fc60000000a00 */
[----:B------:R-:W2:Y:S01]  /*22a50*/  LDL.LU R80, [R1+0x48] ;  /* 0x0000480001507983 */ /* 0x000ea20000300800 */
[----:B------:R-:W-:Y:S01]  /*22a60*/  IMAD.MOV.U32 R3, RZ, RZ, R77 ;  /* 0x000000ffff037224 */ /* 0x000fe200078e004d */
[----:B------:R-:W-:Y:S01]  /*22a70*/  LEA R7, R22, R19, 0x6 ;  /* 0x0000001316077211 */ /* 0x000fe200078e30ff */
[----:B------:R-:W-:Y:S01]  /*22a80*/  IMAD R6, R76, UR4, RZ ;  /* 0x000000044c067c24 */ /* 0x000fe2000f8e02ff */
[----:B------:R-:W-:Y:S01]  /*22a90*/  SEL R78, R135, RZ, !P1 ;  /* 0x000000ff874e7207 */ /* 0x000fe20004800000 */
[----:B------:R-:W-:Y:S01]  /*22aa0*/  VIADD R10, R138, 0xffffff80 ;  /* 0xffffff808a0a7836 */ /* 0x000fe20000000000 */
[----:B------:R-:W-:Y:S01]  /*22ab0*/  SEL R81, R133, RZ, !P1 ;  /* 0x000000ff85517207 */ /* 0x000fe20004800000 */
[----:B------:R-:W-:-:S03]  /*22ac0*/  IMAD.WIDE.U32 R4, R84, UR4, R2 ;  /* 0x0000000454047c25 */ /* 0x000fc6000f8e0002 */
[----:B------:R-:W-:Y:S01]  /*22ad0*/  SHF.R.S32.HI R9, RZ, 0x1f, R10 ;  /* 0x0000001fff097819 */ /* 0x000fe2000001140a */
[----:B------:R-:W-:Y:S01]  /*22ae0*/  IMAD R3, R84, UR5, R6 ;  /* 0x0000000554037c24 */ /* 0x000fe2000f8e0206 */
[----:B------:R-:W-:Y:S01]  /*22af0*/  ULDC.64 UR4, c[0x0][0xb78] ;  /* 0x0002de0000047ab9 */ /* 0x000fe20000000a00 */
[----:B------:R-:W-:-:S04]  /*22b00*/  IMAD.WIDE R56, R7, 0x2, R56 ;  /* 0x0000000207387825 */ /* 0x000fc800078e0238 */
[----:B------:R-:W-:Y:S01]  /*22b10*/  IMAD.IADD R5, R5, 0x1, R3 ;  /* 0x0000000105057824 */ /* 0x000fe200078e0203 */
[----:B------:R-:W-:Y:S01]  /*22b20*/  IADD3 R13, P5, R56, 0x2000, RZ ;  /* 0x00002000380d7810 */ /* 0x000fe20007fbe0ff */
[----:B------:R-:W-:Y:S01]  /*22b30*/  IMAD R3, R78, UR4, RZ ;  /* 0x000000044e037c24 */ /* 0x000fe2000f8e02ff */
[C---:B------:R-:W-:Y:S01]  /*22b40*/  IADD3 R25, P4, R56.reuse, 0x3000, RZ ;  /* 0x0000300038197810 */ /* 0x040fe20007f9e0ff */
[----:B------:R-:W-:Y:S01]  /*22b50*/  IMAD.WIDE.U32 R4, R81, UR4, R4 ;  /* 0x0000000451047c25 */ /* 0x000fe2000f8e0004 */
[----:B------:R-:W-:Y:S02]  /*22b60*/  IADD3 R29, P3, R56, 0x4000, RZ ;  /* 0x00004000381d7810 */ /* 0x000fe40007f7e0ff */
[----:B------:R-:W-:Y:S01]  /*22b70*/  LOP3.LUT R12, R13, 0x380, RZ, 0xc0, !PT ;  /* 0x000003800d0c7812 */ /* 0x000fe200078ec0ff */
[----:B------:R-:W-:Y:S01]  /*22b80*/  IMAD R6, R81, UR5, R3 ;  /* 0x0000000551067c24 */ /* 0x000fe2000f8e0203 */
[----:B------:R-:W-:Y:S01]  /*22b90*/  ULDC.64 UR4, c[0x0][0xb40] ;  /* 0x0002d00000047ab9 */ /* 0x000fe20000000a00 */
        /* <DEDUP_REMOVED lines=13> */
[----:B------:R-:W-:Y:S02]  /*22c70*/  IADD3 R49, P3, R56, 0x9000, RZ ;  /* 0x0000900038317810 */ /* 0x000fe40007f7e0ff */
[----:B------:R-:W-:Y:S02]  /*22c80*/  LOP3.LUT R40, R41, 0x380, RZ, 0xc0, !PT ;  /* 0x0000038029287812 */ /* 0x000fe400078ec0ff */
[----:B------:R-:W-:Y:S02]  /*22c90*/  LOP3.LUT R44, R45, 0x380, RZ, 0xc0, !PT ;  /* 0x000003802d2c7812 */ /* 0x000fe400078ec0ff */
[----:B------:R-:W-:Y:S02]  /*22ca0*/  LOP3.LUT R48, R49, 0x380, RZ, 0xc0, !PT ;  /* 0x0000038031307812 */ /* 0x000fe400078ec0ff */
[----:B------:R-:W-:-:S02]  /*22cb0*/  SHF.R.U64 R40, R40, 0x3, RZ ;  /* 0x0000000328287819 */ /* 0x000fc400000012ff */
[----:B------:R-:W-:Y:S02]  /*22cc0*/  SHF.R.U64 R44, R44, 0x3, RZ ;  /* 0x000000032c2c7819 */ /* 0x000fe400000012ff */
[----:B------:R-:W-:Y:S02]  /*22cd0*/  SHF.R.U64 R48, R48, 0x3, RZ ;  /* 0x0000000330307819 */ /* 0x000fe400000012ff */
[----:B------:R-:W-:Y:S02]  /*22ce0*/  LOP3.LUT R40, R40, R41, RZ, 0x3c, !PT ;  /* 0x0000002928287212 */ /* 0x000fe400078e3cff */
[----:B------:R-:W-:Y:S01]  /*22cf0*/  LOP3.LUT R44, R44, R45, RZ, 0x3c, !PT ;  /* 0x0000002d2c2c7212 */ /* 0x000fe200078e3cff */
[--C-:B------:R-:W-:Y:S01]  /*22d00*/  IMAD.X R45, RZ, RZ, R57.reuse, P4 ;  /* 0x000000ffff2d7224 */ /* 0x100fe200020e0639 */
        /* <DEDUP_REMOVED lines=12> */
[----:B------:R-:W-:Y:S02]  /*22dd0*/  LOP3.LUT R72, R72, R73, RZ, 0x3c, !PT ;  /* 0x0000004948487212 */ /* 0x000fe400078e3cff */
[----:B------:R-:W-:Y:S01]  /*22de0*/  LOP3.LUT R68, R68, R69, RZ, 0x3c, !PT ;  /* 0x0000004544447212 */ /* 0x000fe200078e3cff */
[--C-:B------:R-:W-:Y:S01]  /*22df0*/  IMAD.X R69, RZ, RZ, R57.reuse, P4 ;  /* 0x000000ffff457224 */ /* 0x100fe200020e0639 */
[----:B------:R-:W-:Y:S01]  /*22e00*/  LOP3.LUT R64, R64, R65, RZ, 0x3c, !PT ;  /* 0x0000004140407212 */ /* 0x000fe200078e3cff */
[----:B------:R-:W-:Y:S01]  /*22e10*/  IMAD.X R65, RZ, RZ, R57, P3 ;  /* 0x000000ffff417224 */ /* 0x000fe200018e0639 */
[----:B------:R-:W-:Y:S01]  /*22e20*/  IADD3.X R73, RZ, R57, RZ, P5, !PT ;  /* 0x00000039ff497210 */ /* 0x000fe20002ffe4ff */
[----:B------:R-:W-:Y:S01]  /*22e30*/  BSSY B1, `(.L_x_2388) ;  /* 0x0000077000017945 */ /* 0x000fe20003800000 */
[----:B--2---:R-:W-:Y:S01]  /*22e40*/  IMAD R7, R80, 0x80, R8 ;  /* 0x0000008050077824 */ /* 0x004fe200078e0208 */
[----:B------:R-:W-:-:S02]  /*22e50*/  LEA.HI R8, R9, R10, RZ, 0x7 ;  /* 0x0000000a09087211 */ /* 0x000fc400078f38ff */
[----:B------:R-:W-:Y:S02]  /*22e60*/  IADD3 R9, P2, R56, 0x1000, RZ ;  /* 0x0000100038097810 */ /* 0x000fe40007f5e0ff */
[----:B------:R-:W-:Y:S02]  /*22e70*/  LOP3.LUT R11, R8, 0xffffff80, RZ, 0xc0, !PT ;  /* 0xffffff80080b7812 */ /* 0x000fe400078ec0ff */
[----:B------:R-:W-:Y:S02]  /*22e80*/  LOP3.LUT R8, R9, 0x380, RZ, 0xc0, !PT ;  /* 0x0000038009087812 */ /* 0x000fe400078ec0ff */
[----:B------:R-:W-:Y:S01]  /*22e90*/  SHF.R.S32.HI R3, RZ, 0x1f, R7 ;  /* 0x0000001fff037819 */ /* 0x000fe20000011407 */
[----:B------:R-:W-:Y:S01]  /*22ea0*/  IMAD.IADD R11, R10, 0x1, -R11 ;  /* 0x000000010a0b7824 */ /* 0x000fe200078e0a0b */
[----:B------:R-:W-:Y:S02]  /*22eb0*/  IADD3 R4, P0, R7, R4, RZ ;  /* 0x0000000407047210 */ /* 0x000fe40007f1e0ff */
[----:B------:R-:W-:-:S02]  /*22ec0*/  SHF.R.U64 R8, R8, 0x3, RZ ;  /* 0x0000000308087819 */ /* 0x000fc400000012ff */
[----:B------:R-:W-:Y:S02]  /*22ed0*/  IADD3.X R3, R3, R5, R6, P0, !PT ;  /* 0x0000000503037210 */ /* 0x000fe400007fe406 */
[----:B------:R-:W-:Y:S02]  /*22ee0*/  LEA R20, P1, R4, UR4, 0x2 ;  /* 0x0000000404147c11 */ /* 0x000fe4000f8210ff */
[----:B------:R-:W-:Y:S02]  /*22ef0*/  LOP3.LUT R8, R8, R9, RZ, 0x3c, !PT ;  /* 0x0000000908087212 */ /* 0x000fe400078e3cff */
[----:B------:R-:W-:Y:S02]  /*22f00*/  IADD3.X R9, RZ, R57, RZ, P2, !PT ;  /* 0x00000039ff097210 */ /* 0x000fe400017fe4ff */
[----:B------:R-:W-:Y:S02]  /*22f10*/  IADD3 R37, P2, R56, 0x6000, RZ ;  /* 0x0000600038257810 */ /* 0x000fe40007f5e0ff */
[----:B------:R-:W-:Y:S01]  /*22f20*/  LEA.HI.X R21, R4, UR5, R3, 0x2, P1 ;  /* 0x0000000504157c11 */ /* 0x000fe200088f1403 */
[----:B------:R-:W-:Y:S01]  /*22f30*/  VIADD R3, R7, 0x8 ;  /* 0x0000000807037836 */ /* 0x000fe20000000000 */
[----:B------:R-:W-:Y:S01]  /*22f40*/  IADD3 R33, P1, R56, 0x5000, RZ ;  /* 0x0000500038217810 */ /* 0x000fe20007f3e0ff */
[----:B------:R-:W-:Y:S01]  /*22f50*/  ULDC.64 UR4, c[0x0][0xaa0] ;  /* 0x0002a80000047ab9 */ /* 0x000fe20000000a00 */
[----:B------:R-:W-:-:S02]  /*22f60*/  LOP3.LUT R36, R37, 0x380, RZ, 0xc0, !PT ;  /* 0x0000038025247812 */ /* 0x000fc400078ec0ff */
[----:B------:R-:W-:Y:S02]  /*22f70*/  LOP3.LUT R32, R33, 0x380, RZ, 0xc0, !PT ;  /* 0x0000038021207812 */ /* 0x000fe400078ec0ff */
[----:B------:R-:W-:Y:S02]  /*22f80*/  SHF.R.U64 R36, R36, 0x3, RZ ;  /* 0x0000000324247819 */ /* 0x000fe400000012ff */
[----:B------:R-:W-:Y:S02]  /*22f90*/  SHF.R.U64 R32, R32, 0x3, RZ ;  /* 0x0000000320207819 */ /* 0x000fe400000012ff */
[----:B------:R-:W-:Y:S01]  /*22fa0*/  LOP3.LUT R36, R36, R37, RZ, 0x3c, !PT ;  /* 0x0000002524247212 */ /* 0x000fe200078e3cff */
[--C-:B------:R-:W-:Y:S01]  /*22fb0*/  IMAD.X R37, RZ, RZ, R57.reuse, P2 ;  /* 0x000000ffff257224 */ /* 0x100fe200010e0639 */
[----:B------:R-:W-:Y:S01]  /*22fc0*/  LOP3.LUT R32, R32, R33, RZ, 0x3c, !PT ;  /* 0x0000002120207212 */ /* 0x000fe200078e3cff */
[----:B------:R-:W-:Y:S01]  /*22fd0*/  IMAD.X R33, RZ, RZ, R57, P1 ;  /* 0x000000ffff217224 */ /* 0x000fe200008e0639 */
[----:B------:R-:W-:-:S02]  /*22fe0*/  IADD3 R59, P2, R56, 0xb000, RZ ;  /* 0x0000b000383b7810 */ /* 0x000fc40007f5e0ff */
[----:B------:R-:W-:Y:S02]  /*22ff0*/  IADD3 R53, P1, R56, 0xa000, RZ ;  /* 0x0000a00038357810 */ /* 0x000fe40007f3e0ff */
[----:B------:R-:W-:Y:S02]  /*23000*/  LOP3.LUT R58, R59, 0x380, RZ, 0xc0, !PT ;  /* 0x000003803b3a7812 */ /* 0x000fe400078ec0ff */
[----:B------:R-:W-:Y:S02]  /*23010*/  LOP3.LUT R52, R53, 0x380, RZ, 0xc0, !PT ;  /* 0x0000038035347812 */ /* 0x000fe400078ec0ff */
[----:B------:R-:W-:Y:S02]  /*23020*/  SHF.R.U64 R58, R58, 0x3, RZ ;  /* 0x000000033a3a7819 */ /* 0x000fe400000012ff */
[----:B------:R-:W-:Y:S02]  /*23030*/  SHF.R.U64 R52, R52, 0x3, RZ ;  /* 0x0000000334347819 */ /* 0x000fe400000012ff */
[----:B------:R-:W-:-:S02]  /*23040*/  LOP3.LUT P0, RZ, R11, 0x3, RZ, 0xc0, !PT ;  /* 0x000000030bff7812 */ /* 0x000fc4000780c0ff */
[----:B------:R-:W-:Y:S01]  /*23050*/  LOP3.LUT R58, R58, R59, RZ, 0x3c, !PT ;  /* 0x0000003b3a3a7212 */ /* 0x000fe200078e3cff */
[--C-:B------:R-:W-:Y:S01]  /*23060*/  IMAD.X R59, RZ, RZ, R57.reuse, P2 ;  /* 0x000000ffff3b7224 */ /* 0x100fe200010e0639 */
[----:B------:R-:W-:Y:S01]  /*23070*/  LOP3.LUT R52, R52, R53, RZ, 0x3c, !PT ;  /* 0x0000003534347212 */ /* 0x000fe200078e3cff */
[--C-:B------:R-:W-:Y:S01]  /*23080*/  IMAD.X R53, RZ, RZ, R57.reuse, P1 ;  /* 0x000000ffff357224 */ /* 0x100fe200008e0639 */
[C---:B------:R-:W-:Y:S02]  /*23090*/  IADD3 R4, P2, R56.reuse, 0xf000, RZ ;  /* 0x0000f00038047810 */ /* 0x040fe40007f5e0ff */
[-C--:B-----5:R-:W-:Y:S02]  /*230a0*/  ISETP.GE.OR P1, PT, R7, R0.reuse, P0 ;  /* 0x000000000700720c */ /* 0x0a0fe40000726670 */
[----:B------:R-:W-:Y:S01]  /*230b0*/  ISETP.GE.OR P0, PT, R3, R0, P0 ;  /* 0x000000000300720c */ /* 0x000fe20000706670 */
[----:B------:R-:W-:Y:S01]  /*230c0*/  IMAD.X R61, RZ, RZ, R57, P2 ;  /* 0x000000ffff3d7224 */ /* 0x000fe200010e0639 */
[----:B------:R-:W-:-:S02]  /*230d0*/  LOP3.LUT R5, R56, 0x380, RZ, 0xc0, !PT ;  /* 0x0000038038057812 */ /* 0x000fc400078ec0ff */
[----:B------:R-:W-:Y:S02]  /*230e0*/  LOP3.LUT R3, R4, 0x380, RZ, 0xc0, !PT ;  /* 0x0000038004037812 */ /* 0x000fe400078ec0ff */
[----:B------:R-:W-:Y:S02]  /*230f0*/  SHF.R.U64 R5, R5, 0x3, RZ ;  /* 0x0000000305057819 */ /* 0x000fe400000012ff */
[----:B------:R-:W-:Y:S02]  /*23100*/  SHF.R.U64 R3, R3, 0x3, RZ ;  /* 0x0000000303037819 */ /* 0x000fe400000012ff */
[----:B------:R-:W-:Y:S01]  /*23110*/  LOP3.LUT R56, R5, R56, RZ, 0x3c, !PT ;  /* 0x0000003805387212 */ /* 0x000fe200078e3cff */
        /* <DEDUP_REMOVED lines=32> */
[----:B------:R-:W-:Y:S02]  /*23320*/  IMAD R2, R76, UR4, RZ ;  /* 0x000000044c027c24 */ /* 0x000fe4000f8e02ff */
[----:B------:R-:W-:Y:S01]  /*23330*/  IMAD.IADD R21, R21, 0x1, R3 ;  /* 0x0000000115157824 */ /* 0x000fe200078e0203 */
[-C--:B------:R-:W-:Y:S01]  /*23340*/  ISETP.GE.AND P3, PT, R22, R0.reuse, PT ;  /* 0x000000001600720c */ /* 0x080fe20003f66270 */
[----:B------:R-:W-:Y:S01]  /*23350*/  IMAD R77, R84, UR5, R2 ;  /* 0x00000005544d7c24 */ /* 0x000fe2000f8e0202 */
[-C--:B------:R-:W-:Y:S01]  /*23360*/  ISETP.GE.AND P2, PT, R234, R0.reuse, PT ;  /* 0x00000000ea00720c */ /* 0x080fe20003f46270 */
[----:B------:R-:W-:Y:S01]  /*23370*/  IMAD.WIDE.U32 R2, R84, UR4, R20 ;  /* 0x0000000454027c25 */ /* 0x000fe2000f8e0014 */
[-C--:B------:R-:W-:Y:S01]  /*23380*/  ISETP.GE.AND P0, PT, R233, R0.reuse, PT ;  /* 0x00000000e900720c */ /* 0x080fe20003f06270 */
[----:B------:R-:W-:Y:S01]  /*23390*/  ULDC.64 UR4, c[0x0][0xae8] ;  /* 0x0002ba0000047ab9 */ /* 0x000fe20000000a00 */
[----:B------:R-:W-:Y:S01]  /*233a0*/  ISETP.GE.AND P1, PT, R235, R0, PT ;  /* 0x00000000eb00720c */ /* 0x000fe20003f26270 */
[----:B------:R-:W-:Y:S01]  /*233b0*/  VIADD R0, R18, 0x38820 ;  /* 0x0003882012007836 */ /* 0x000fe20000000000 */
[----:B------:R-:W-:Y:S01]  /*233c0*/  IADD3 R3, R3, R77, RZ ;  /* 0x0000004d03037210 */ /* 0x000fe20007ffe0ff */
[----:B------:R-:W-:-:S03]  /*233d0*/  IMAD R20, R78, UR4, RZ ;  /* 0x000000044e147c24 */ /* 0x000fc6000f8e02ff */
[----:B------:R-:W-:Y:S01]  /*233e0*/  PRMT R0, RZ, 0x654, R0 ;  /* 0x00000654ff007816 */ /* 0x000fe20000000000 */
[C---:B------:R-:W-:Y:S02]  /*233f0*/  IMAD R79, R81.reuse, UR5, R20 ;  /* 0x00000005514f7c24 */ /* 0x040fe4000f8e0214 */
[----:B------:R-:W-:Y:S01]  /*23400*/  IMAD.WIDE.U32 R76, R81, UR4, R2 ;  /* 0x00000004514c7c25 */ /* 0x000fe2000f8e0002 */
[----:B0-----:R1:W-:Y:S03]  /*23410*/  SYNCS.ARRIVE.TRANS64.RED.A1T0 RZ, [R0+URZ], RZ ;  /* 0x000000ff00ff79a7 */ /* 0x0013e6000810043f */
[----:B------:R-:W-:-:S04]  /*23420*/  IMAD.WIDE R20, R80, 0x80, R22 ;  /* 0x0000008050147825 */ /* 0x000fc800078e0216 */
[----:B------:R-:W-:Y:S01]  /*23430*/  IMAD.IADD R81, R77, 0x1, R79 ;  /* 0x000000014d517824 */ /* 0x000fe200078e024f */
[----:B-1----:R-:W-:Y:S06]  /*23440*/  @P3 BRA `(.L_x_2389) ;  /* 0x0000000000543947 */ /* 0x002fec0003800000 */
[----:B------:R-:W-:Y:S01]  /*23450*/  ULDC.64 UR6, c[0x0][0xad8] ;  /* 0x0002b60000067ab9 */ /* 0x000fe20000000a00 */
[----:B------:R-:W-:Y:S01]  /*23460*/  IMAD.MOV.U32 R2, RZ, RZ, R76 ;  /* 0x000000ffff027224 */ /* 0x000fe200078e004c */
[----:B------:R-:W-:Y:S01]  /*23470*/  ULDC UR4, c[0x0][0xa8c] ;  /* 0x0002a30000047ab9 */ /* 0x000fe20000000800 */
[----:B------:R-:W-:Y:S01]  /*23480*/  IMAD R79, R21, UR6, RZ ;  /* 0x00000006154f7c24 */ /* 0x000fe2000f8e02ff */
[C---:B------:R-:W-:Y:S01]  /*23490*/  ISETP.GE.AND P5, PT, R19.reuse, UR4, PT ;  /* 0x0000000413007c0c */ /* 0x040fe2000bfa6270 */
[----:B------:R-:W-:Y:S01]  /*234a0*/  IMAD.MOV.U32 R3, RZ, RZ, R81 ;  /* 0x000000ffff037224 */ /* 0x000fe200078e0051 */
[----:B------:R-:W-:Y:S01]  /*234b0*/  IADD3 R0, -R19, 0x80, R16 ;  /* 0x0000008013007810 */ /* 0x000fe20007ffe110 */
[----:B------:R-:W-:Y:S01]  /*234c0*/  IMAD R79, R20, UR7, R79 ;  /* 0x00000007144f7c24 */ /* 0x000fe2000f8e024f */
[----:B------:R-:W-:Y:S01]  /*234d0*/  ISETP.GE.AND P4, PT, R236, UR4, PT ;  /* 0x00000004ec007c0c */ /* 0x000fe2000bf86270 */
[----:B------:R-:W-:Y:S01]  /*234e0*/  IMAD.WIDE.U32 R2, R20, UR6, R2 ;  /* 0x0000000614027c25 */ /* 0x000fe2000f8e0002 */
[----:B------:R-:W-:-:S03]  /*234f0*/  ULDC.64 UR6, c[0x0][0xa80] ;  /* 0x0002a00000067ab9 */ /* 0x000fc60000000a00 */
[----:B------:R-:W-:Y:S01]  /*23500*/  IMAD.IADD R3, R3, 0x1, R79 ;  /* 0x0000000103037824 */ /* 0x000fe200078e024f */
[----:B------:R-:W-:-:S04]  /*23510*/  LEA R78, P3, R2, UR6, 0x1 ;  /* 0x00000006024e7c11 */ /* 0x000fc8000f8608ff */
[----:B------:R-:W-:Y:S02]  /*23520*/  LEA.HI.X R79, R2, UR7, R3, 0x1, P3 ;  /* 0x00000007024f7c11 */ /* 0x000fe400098f0c03 */
[----:B------:R-:W-:Y:S02]  /*23530*/  ISETP.GE.AND P3, PT, R0, UR4, PT ;  /* 0x0000000400007c0c */ /* 0x000fe4000bf66270 */
[----:B------:R-:W-:Y:S01]  /*23540*/  IADD3 R0, R19, 0xc0, RZ ;  /* 0x000000c013007810 */ /* 0x000fe20007ffe0ff */
[----:B-----5:R0:W-:Y:S03]  /*23550*/  @!P5 STG.E.128 desc[UR46][R78.64], R4 ;  /* 0x000000044e00d986 */ /* 0x0201e6000c101d2e */
[----:B------:R-:W-:Y:S01]  /*23560*/  ISETP.GE.AND P5, PT, R0, UR4, PT ;  /* 0x0000000400007c0c */ /* 0x000fe2000bfa6270 */
[----:B------:R0:W-:Y:S06]  /*23570*/  @!P4 STG.E.128 desc[UR46][R78.64+0x80], R28 ;  /* 0x0000801c4e00c986 */ /* 0x0001ec000c101d2e */
[----:B------:R0:W-:Y:S06]  /*23580*/  @!P3 STG.E.128 desc[UR46][R78.64+0x100], R44 ;  /* 0x0001002c4e00b986 */ /* 0x0001ec000c101d2e */
[----:B------:R0:W-:Y:S02]  /*23590*/  @!P5 STG.E.128 desc[UR46][R78.64+0x180], R72 ;  /* 0x000180484e00d986 */ /* 0x0001e4000c101d2e */
.L_x_2389:
[----:B------:R-:W-:Y:S05]  /*235a0*/  BSYNC B1 ;  /* 0x0000000000017941 */ /* 0x000fea0003800000 */
.L_x_2388:
[----:B------:R-:W-:Y:S04]  /*235b0*/  BSSY B1, `(.L_x_2390) ;  /* 0x0000019000017945 */ /* 0x000fe80003800000 */
[----:B------:R-:W-:Y:S05]  /*235c0*/  @P2 BRA `(.L_x_2391) ;  /* 0x00000000005c2947 */ /* 0x000fea0003800000 */
[----:B0----5:R-:W-:Y:S01]  /*235d0*/  IADD3 R5, P2, R20, 0x20, RZ ;  /* 0x0000002014057810 */ /* 0x021fe20007f5e0ff */
[----:B------:R-:W-:Y:S01]  /*235e0*/  ULDC.64 UR4, c[0x0][0xad8] ;  /* 0x0002b60000047ab9 */ /* 0x000fe20000000a00 */
[----:B------:R-:W-:Y:S01]  /*235f0*/  IMAD.MOV.U32 R2, RZ, RZ, R76 ;  /* 0x000000ffff027224 */ /* 0x000fe200078e004c */
[----:B------:R-:W-:Y:S01]  /*23600*/  IADD3 R4, -R19, 0x80, R16 ;  /* 0x0000008013047810 */ /* 0x000fe20007ffe110 */
[----:B------:R-:W-:Y:S01]  /*23610*/  IMAD.MOV.U32 R3, RZ, RZ, R81 ;  /* 0x000000ffff037224 */ /* 0x000fe200078e0051 */
[----:B------:R-:W-:Y:S01]  /*23620*/  ULDC.64 UR6, c[0x0][0xa80] ;  /* 0x0002a00000067ab9 */ /* 0x000fe20000000a00 */
[----:B------:R-:W-:Y:S02]  /*23630*/  IMAD.X R0, RZ, RZ, R21, P2 ;  /* 0x000000ffff007224 */ /* 0x000fe400010e0615 */
[----:B------:R-:W-:-:S04]  /*23640*/  IMAD.WIDE.U32 R2, R5, UR4, R2 ;  /* 0x0000000405027c25 */ /* 0x000fc8000f8e0002 */
[----:B------:R-:W-:Y:S01]  /*23650*/  IMAD R0, R0, UR4, RZ ;  /* 0x0000000400007c24 */ /* 0x000fe2000f8e02ff */
[----:B------:R-:W-:Y:S02]  /*23660*/  ULDC UR4, c[0x0][0xa8c] ;  /* 0x0002a30000047ab9 */ /* 0x000fe40000000800 */
        /* <DEDUP_REMOVED lines=13> */
.L_x_2391:
[----:B------:R-:W-:Y:S05]  /*23740*/  BSYNC B1 ;  /* 0x0000000000017941 */ /* 0x000fea0003800000 */
.L_x_2390:
[----:B------:R-:W-:Y:S04]  /*23750*/  BSSY B1, `(.L_x_2392) ;  /* 0x0000019000017945 */ /* 0x000fe80003800000 */
[----:B------:R-:W-:Y:S05]  /*23760*/  @P0 BRA `(.L_x_2393) ;  /* 0x00000000005c0947 */ /* 0x000fea0003800000 */
[----:B01---5:R-:W-:Y:S01]  /*23770*/  IADD3 R5, P0, R20, 0x40, RZ ;  /* 0x0000004014057810 */ /* 0x023fe20007f1e0ff */
[C---:B------:R-:W-:Y:S01]  /*23780*/  VIADD R3, R19.reuse, 0xc0 ;  /* 0x000000c013037836 */ /* 0x040fe20000000000 */
[----:B------:R-:W-:Y:S01]  /*23790*/  IADD3 R2, -R19, 0x80, R16 ;  /* 0x0000008013027810 */ /* 0x000fe20007ffe110 */
[----:B------:R-:W-:Y:S01]  /*237a0*/  ULDC UR4, c[0x0][0xa8c] ;  /* 0x0002a30000047ab9 */ /* 0x000fe20000000800 */
[----:B------:R-:W-:Y:S01]  /*237b0*/  IADD3.X R0, RZ, R21, RZ, P0, !PT ;  /* 0x00000015ff007210 */ /* 0x000fe200007fe4ff */
[----:B------:R-:W-:Y:S01]  /*237c0*/  ULDC.64 UR6, c[0x0][0xad8] ;  /* 0x0002b60000067ab9 */ /* 0x000fe20000000a00 */
        /* <DEDUP_REMOVED lines=17> */
.L_x_2393:
[----:B------:R-:W-:Y:S05]  /*238e0*/  BSYNC B1 ;  /* 0x0000000000017941 */ /* 0x000fea0003800000 */
.L_x_2392:
[----:B------:R-:W-:Y:S05]  /*238f0*/  @P1 BRA `(.L_x_2394) ;  /* 0x0000000c00401947 */ /* 0x000fea0003800000 */
[----:B012--5:R-:W-:Y:S01]  /*23900*/  IADD3 R5, P0, R20, 0x60, RZ ;  /* 0x0000006014057810 */ /* 0x027fe20007f1e0ff */
[----:B------:R-:W-:Y:S01]  /*23910*/  ULDC.64 UR6, c[0x0][0xad8] ;  /* 0x0002b60000067ab9 */ /* 0x000fe20000000a00 */
[----:B------:R-:W-:Y:S01]  /*23920*/  MOV R2, R76 ;  /* 0x0000004c00027202 */ /* 0x000fe20000000f00 */
[----:B------:R-:W-:Y:S01]  /*23930*/  IMAD.MOV.U32 R3, RZ, RZ, R81 ;  /* 0x000000ffff037224 */ /* 0x000fe200078e0051 */
[----:B------:R-:W-:Y:S01]  /*23940*/  IADD3 R0, -R19, 0x80, R16 ;  /* 0x0000008013007810 */ /* 0x000fe20007ffe110 */
[----:B------:R-:W-:Y:S01]  /*23950*/  IMAD.X R20, RZ, RZ, R21, P0 ;  /* 0x000000ffff147224 */ /* 0x000fe200000e0615 */
[----:B------:R-:W-:Y:S01]  /*23960*/  ULDC UR4, c[0x0][0xa8c] ;  /* 0x0002a30000047ab9 */ /* 0x000fe20000000800 */
[----:B------:R-:W-:Y:S01]  /*23970*/  IMAD.WIDE.U32 R2, R5, UR6, R2 ;  /* 0x0000000605027c25 */ /* 0x000fe2000f8e0002 */
[----:B------:R-:W-:Y:S02]  /*23980*/  ISETP.GE.AND P3, PT, R0, UR4, PT ;  /* 0x0000000400007c0c */ /* 0x000fe4000bf66270 */
[C---:B------:R-:W-:Y:S01]  /*23990*/  ISETP.GE.AND P1, PT, R19.reuse, UR4, PT ;  /* 0x0000000413007c0c */ /* 0x040fe2000bf26270 */
[----:B------:R-:W-:Y:S01]  /*239a0*/  IMAD R20, R20, UR6, RZ ;  /* 0x0000000614147c24 */ /* 0x000fe2000f8e02ff */
[----:B------:R-:W-:Y:S01]  /*239b0*/  ISETP.GE.AND P2, PT, R236, UR4, PT ;  /* 0x00000004ec007c0c */ /* 0x000fe2000bf46270 */
[----:B------:R-:W-:-:S02]  /*239c0*/  VIADD R0, R19, 0xc0 ;  /* 0x000000c013007836 */ /* 0x000fc40000000000 */
        /* <DEDUP_REMOVED lines=12> */
.L_x_2385:
[----:B------:R-:W2:Y:S01]  /*23a90*/  LDL R11, [R1+0x24] ;  /* 0x00002400010b7983 */ /* 0x000ea20000100800 */
[----:B------:R-:W-:-:S03]  /*23aa0*/  ULDC.64 UR4, c[0x0][0xbd8] ;  /* 0x0002f60000047ab9 */ /* 0x000fc60000000a00 */
[----:B------:R-:W3:Y:S01]  /*23ab0*/  LDL R9, [R1+0x44] ;  /* 0x0000440001097983 */ /* 0x000ee20000100800 */
[----:B------:R-:W-:Y:S01]  /*23ac0*/  ISETP.NE.U32.AND P0, PT, RZ, UR4, PT ;  /* 0x00000004ff007c0c */ /* 0x000fe2000bf05070 */
[----:B------:R-:W-:-:S03]  /*23ad0*/  IMAD.MOV.U32 R7, RZ, RZ, RZ ;  /* 0x000000ffff077224 */ /* 0x000fc600078e00ff */
[----:B------:R-:W-:Y:S01]  /*23ae0*/  ISETP.NE.AND.EX P0, PT, RZ, UR5, PT, P0 ;  /* 0x00000005ff007c0c */ /* 0x000fe2000bf05300 */
[C---:B--2---:R-:W-:Y:S01]  /*23af0*/  IMAD.SHL.U32 R4, R11.reuse, 0x4, RZ ;  /* 0x000000040b047824 */ /* 0x044fe200078e00ff */
[----:B---3--:R-:W-:-:S04]  /*23b00*/  SHF.L.U64.HI R0, R11, 0x2, R9 ;  /* 0x000000020b007819 */ /* 0x008fc80000010209 */
[----:B------:R-:W-:-:S04]  /*23b10*/  IADD3 R2, P1, R4, UR4, RZ ;  /* 0x0000000404027c10 */ /* 0x000fc8000ff3e0ff */
[----:B------:R-:W-:Y:S01]  /*23b20*/  IADD3.X R3, R0, UR5, RZ, P1, !PT ;  /* 0x0000000500037c10 */ /* 0x000fe20008ffe4ff */
[----:B------:R-:W-:Y:S02]  /*23b30*/  ULDC.64 UR4, c[0x0][0xbe0] ;  /* 0x0002f80000047ab9 */ /* 0x000fe40000000a00 */
[----:B------:R-:W-:Y:S02]  /*23b40*/  ISETP.NE.U32.AND P1, PT, RZ, UR4, PT ;  /* 0x00000004ff007c0c */ /* 0x000fe4000bf25070 */
[----:B------:R1:W5:Y:S02]  /*23b50*/  @P0 LDG.E R7, desc[UR46][R2.64] ;  /* 0x0000002e02070981 */ /* 0x000364000c1e1900 */
[----:B------:R-:W-:Y:S01]  /*23b60*/  ISETP.NE.AND.EX P1, PT, RZ, UR5, PT, P1 ;  /* 0x00000005ff007c0c */ /* 0x000fe2000bf25310 */
[----:B------:R-:W2:-:S12]  /*23b70*/  S2R R14, SR_TID.X ;  /* 0x00000000000e7919 */ /* 0x000e980000002100 */
[----:B------:R-:W-:Y:S01]  /*23b80*/  @P1 IADD3 R4, P2, R4, UR4, RZ ;  /* 0x0000000404041c10 */ /* 0x000fe2000ff5e0ff */
[----:B------:R-:W-:-:S03]  /*23b90*/  ULDC UR4, c[0x0][0xa88] ;  /* 0x0002a20000047ab9 */ /* 0x000fc60000000800 */
[----:B------:R-:W-:Y:S02]  /*23ba0*/  @P1 IADD3.X R5, R0, UR5, RZ, P2, !PT ;  /* 0x0000000500051c10 */ /* 0x000fe400097fe4ff */
[----:B------:R-:W-:-:S06]  /*23bb0*/  MOV R0, UR4 ;  /* 0x0000000400007c02 */ /* 0x000fcc0008000f00 */
[----:B------:R1:W5:Y:S01]  /*23bc0*/  @P1 LDG.E R0, desc[UR46][R4.64] ;  /* 0x0000002e04001981 */ /* 0x000362000c1e1900 */
[----:B--2---:R-:W-:-:S05]  /*23bd0*/  VIADD R6, R14, 0xffffff80 ;  /* 0xffffff800e067836 */ /* 0x004fca0000000000 */
[----:B------:R-:W-:Y:S01]  /*23be0*/  ISETP.GT.AND P2, PT, R6, 0x7f, PT ;  /* 0x0000007f0600780c */ /* 0x000fe20003f44270 */
[----:B-1----:R-:W-:-:S12]  /*23bf0*/  @P1 BRA `(.L_x_2395) ;  /* 0x0000000000101947 */ /* 0x002fd80003800000 */
[----:B------:R-:W-:Y:S05]  /*23c00*/  @!P0 BRA `(.L_x_2395) ;  /* 0x00000000000c8947 */ /* 0x000fea0003800000 */
[----:B------:R-:W2:Y:S04]  /*23c10*/  LDG.E R5, desc[UR46][R2.64] ;  /* 0x0000002e02057981 */ /* 0x000ea8000c1e1900 */
[----:B-----5:R-:W2:Y:S02]  /*23c20*/  LDG.E R0, desc[UR46][R2.64+0x4] ;  /* 0x0000042e02007981 */ /* 0x020ea4000c1e1900 */
[----:B--2---:R-:W-:-:S07]  /*23c30*/  IMAD.IADD R0, R0, 0x1, -R5 ;  /* 0x0000000100007824 */ /* 0x004fce00078e0a05 */
.L_x_2395:
[----:B------:R-:W2:Y:S04]  /*23c40*/  LDL R13, [R1+0x40] ;  /* 0x00004000010d7983 */ /* 0x000ea80000100800 */
[----:B------:R1:W5:Y:S01]  /*23c50*/  LDL R12, [R1+0x48] ;  /* 0x00004800010c7983 */ /* 0x0003620000100800 */
[----:B------:R-:W-:Y:S01]  /*23c60*/  BSSY B1, `(.L_x_2396) ;  /* 0x000001c000017945 */ /* 0x000fe20003800000 */
[----:B------:R-:W-:Y:S02]  /*23c70*/  SHF.R.S32.HI R10, RZ, 0x1f, R19 ;  /* 0x0000001fff0a7819 */ /* 0x000fe40000011413 */
[----:B------:R-:W-:Y:S02]  /*23c80*/  SEL R11, R11, RZ, !P0 ;  /* 0x000000ff0b0b7207 */ /* 0x000fe40004000000 */
[----:B------:R-:W-:-:S02]  /*23c90*/  SEL R9, R9, RZ, !P0 ;  /* 0x000000ff09097207 */ /* 0x000fc40004000000 */
[----:B-----5:R-:W-:Y:S02]  /*23ca0*/  SHF.R.S32.HI R6, RZ, 0x1f, R7 ;  /* 0x0000001fff067819 */ /* 0x020fe40000011407 */
[----:B--2---:R-:W-:Y:S01]  /*23cb0*/  SHF.R.S32.HI R8, RZ, 0x1f, R13 ;  /* 0x0000001fff087819 */ /* 0x004fe2000001140d */
[----:B-1----:R-:W-:Y:S06]  /*23cc0*/  @P2 BRA `(.L_x_2397) ;  /* 0x0000000000542947 */ /* 0x002fec0003800000 */
        /* <DEDUP_REMOVED lines=11> */
[----:B------:R-:W-:Y:S02]  /*23d80*/  IMAD R4, R9, UR4, RZ ;  /* 0x0000000409047c24 */ /* 0x000fe4000f8e02ff */
[----:B------:R-:W-:Y:S02]  /*23d90*/  IMAD.IADD R3, R3, 0x1, R5 ;  /* 0x0000000103037824 */ /* 0x000fe400078e0205 */
[C---:B------:R-:W-:Y:S02]  /*23da0*/  IMAD R5, R11.reuse, UR5, R4 ;  /* 0x000000050b057c24 */ /* 0x040fe4000f8e0204 */
[----:B------:R-:W-:Y:S01]  /*23db0*/  IMAD.WIDE.U32 R2, R11, UR4, R2 ;  /* 0x000000040b027c25 */ /* 0x000fe2000f8e0002 */
[----:B------:R-:W-:-:S04]  /*23dc0*/  ULDC.64 UR4, c[0x0][0xb40] ;  /* 0x0002d00000047ab9 */ /* 0x000fc80000000a00 */
[----:B------:R-:W-:Y:S02]  /*23dd0*/  IADD3 R3, R3, R5, RZ ;  /* 0x0000000503037210 */ /* 0x000fe40007ffe0ff */
[----:B------:R-:W-:-:S04]  /*23de0*/  LEA R4, P0, R2, UR4, 0x2 ;  /* 0x0000000402047c11 */ /* 0x000fc8000f8010ff */
[----:B------:R-:W-:Y:S01]  /*23df0*/  LEA.HI.X R5, R2, UR5, R3, 0x2, P0 ;  /* 0x0000000502057c11 */ /* 0x000fe200080f1403 */
[----:B------:R-:W-:-:S05]  /*23e00*/  IMAD.MOV.U32 R3, RZ, RZ, -0x800000 ;  /* 0xff800000ff037424 */ /* 0x000fca00078e00ff */
[----:B------:R1:W-:Y:S03]  /*23e10*/  STG.E desc[UR46][R4.64], R3 ;  /* 0x0000000304007986 */ /* 0x0003e6000c10192e */
.L_x_2397:
[----:B------:R-:W-:Y:S05]  /*23e20*/  BSYNC B1 ;  /* 0x0000000000017941 */ /* 0x000fea0003800000 */
.L_x_2396:
[----:B------:R-:W-:Y:S01]  /*23e30*/  ULDC.64 UR4, c[0x0][0xaa0] ;  /* 0x0002a80000047ab9 */ /* 0x000fe20000000a00 */
[----:B------:R-:W-:Y:S01]  /*23e40*/  IMAD.MOV.U32 R2, RZ, RZ, R19 ;  /* 0x000000ffff027224 */ /* 0x000fe200078e0013 */
[----:B------:R-:W-:Y:S01]  /*23e50*/  BSSY B1, `(.L_x_2398) ;  /* 0x000002c000017945 */ /* 0x000fe20003800000 */
[----:B-1----:R-:W-:Y:S02]  /*23e60*/  IMAD.MOV.U32 R3, RZ, RZ, R10 ;  /* 0x000000ffff037224 */ /* 0x002fe400078e000a */
        /* <DEDUP_REMOVED lines=14> */
[----:B------:R-:W-:Y:S01]  /*23f50*/  IMAD.WIDE.U32 R4, R11, UR4, R2 ;  /* 0x000000040b047c25 */ /* 0x000fe2000f8e0002 */
[----:B------:R-:W-:-:S03]  /*23f60*/  MOV R2, R22 ;  /* 0x0000001600027202 */ /* 0x000fc60000000f00 */
[----:B------:R-:W-:Y:S02]  /*23f70*/  IMAD R9, R11, UR5, R0 ;  /* 0x000000050b097c24 */ /* 0x000fe4000f8e0200 */
        /* <DEDUP_REMOVED lines=8> */
[----:B------:R-:W-:Y:S01]  /*24000*/  IADD3 R0, -R19, 0x80, R16 ;  /* 0x0000008013007810 */ /* 0x000fe20007ffe110 */
[----:B------:R-:W-:Y:S01]  /*24010*/  IMAD R9, R7, UR6, RZ ;  /* 0x0000000607097c24 */ /* 0x000fe2000f8e02ff */
[----:B------:R-:W-:Y:S01]  /*24020*/  ISETP.GE.AND P5, PT, R2, UR4, PT ;  /* 0x0000000402007c0c */ /* 0x000fe2000bfa6270 */
[----:B------:R-:W-:Y:S01]  /*24030*/  IMAD.MOV.U32 R2, RZ, RZ, R4 ;  /* 0x000000ffff027224 */ /* 0x000fe200078e0004 */
[----:B------:R-:W-:Y:S01]  /*24040*/  ISETP.GE.AND P4, PT, R0, UR4, PT ;  /* 0x0000000400007c0c */ /* 0x000fe2000bf86270 */
[C---:B------:R-:W-:Y:S01]  /*24050*/  IMAD R9, R6.reuse, UR7, R9 ;  /* 0x0000000706097c24 */ /* 0x040fe2000f8e0209 */
[----:B------:R-:W-:Y:S01]  /*24060*/  ISETP.GE.AND P2, PT, R19, UR4, PT ;  /* 0x0000000413007c0c */ /* 0x000fe2000bf46270 */
[----:B------:R-:W-:Y:S01]  /*24070*/  IMAD.WIDE.U32 R2, R6, UR6, R2 ;  /* 0x0000000606027c25 */ /* 0x000fe2000f8e0002 */
[----:B------:R-:W-:Y:S01]  /*24080*/  ISETP.GE.AND P3, PT, R236, UR4, PT ;  /* 0x00000004ec007c0c */ /* 0x000fe2000bf66270 */
[----:B------:R-:W-:-:S02]  /*24090*/  ULDC.64 UR6, c[0x0][0xa80] ;  /* 0x0002a00000067ab9 */ /* 0x000fc40000000a00 */
[----:B------:R-:W-:Y:S02]  /*240a0*/  LEA R12, P1, R2, UR6, 0x1 ;  /* 0x00000006020c7c11 */ /* 0x000fe4000f8208ff */
[----:B------:R-:W-:-:S04]  /*240b0*/  IADD3 R3, R3, R9, RZ ;  /* 0x0000000903037210 */ /* 0x000fc80007ffe0ff */
[----:B------:R-:W-:-:S05]  /*240c0*/  LEA.HI.X R13, R2, UR7, R3, 0x1, P1 ;  /* 0x00000007020d7c11 */ /* 0x000fca00088f0c03 */
[----:B------:R1:W-:Y:S04]  /*240d0*/  @!P2 STG.E.128 desc[UR46][R12.64], RZ ;  /* 0x000000ff0c00a986 */ /* 0x0003e8000c101d2e */
[----:B------:R1:W-:Y:S04]  /*240e0*/  @!P3 STG.E.128 desc[UR46][R12.64+0x80], RZ ;  /* 0x000080ff0c00b986 */ /* 0x0003e8000c101d2e */
[----:B------:R1:W-:Y:S04]  /*240f0*/  @!P4 STG.E.128 desc[UR46][R12.64+0x100], RZ ;  /* 0x000100ff0c00c986 */ /* 0x0003e8000c101d2e */
[----:B------:R1:W-:Y:S02]  /*24100*/  @!P5 STG.E.128 desc[UR46][R12.64+0x180], RZ ;  /* 0x000180ff0c00d986 */ /* 0x0003e4000c101d2e */
.L_x_2399:
[----:B------:R-:W-:Y:S05]  /*24110*/  BSYNC B1 ;  /* 0x0000000000017941 */ /* 0x000fea0003800000 */
.L_x_2398:
        /* <DEDUP_REMOVED lines=19> */
[----:B-1----:R-:W-:Y:S01]  /*24250*/  LEA R12, P0, R2, UR6, 0x1 ;  /* 0x00000006020c7c11 */ /* 0x002fe2000f8008ff */
[----:B------:R-:W-:-:S05]  /*24260*/  IMAD.IADD R3, R3, 0x1, R9 ;  /* 0x0000000103037824 */ /* 0x000fca00078e0209 */
[----:B------:R-:W-:-:S05]  /*24270*/  LEA.HI.X R13, R2, UR7, R3, 0x1, P0 ;  /* 0x00000007020d7c11 */ /* 0x000fca00080f0c03 */
[----:B------:R2:W-:Y:S04]  /*24280*/  @!P2 STG.E.128 desc[UR46][R12.64], RZ ;  /* 0x000000ff0c00a986 */ /* 0x0005e8000c101d2e */
[----:B------:R2:W-:Y:S04]  /*24290*/  @!P3 STG.E.128 desc[UR46][R12.64+0x80], RZ ;  /* 0x000080ff0c00b986 */ /* 0x0005e8000c101d2e */
[----:B------:R2:W-:Y:S04]  /*242a0*/  @!P4 STG.E.128 desc[UR46][R12.64+0x100], RZ ;  /* 0x000100ff0c00c986 */ /* 0x0005e8000c101d2e */
[----:B------:R2:W-:Y:S02]  /*242b0*/  @!P5 STG.E.128 desc[UR46][R12.64+0x180], RZ ;  /* 0x000180ff0c00d986 */ /* 0x0005e4000c101d2e */
.L_x_2401:
[----:B------:R-:W-:Y:S05]  /*242c0*/  BSYNC B1 ;  /* 0x0000000000017941 */ /* 0x000fea0003800000 */
.L_x_2400:
[----:B------:R-:W-:Y:S01]  /*242d0*/  BSSY B1, `(.L_x_2402) ;  /* 0x000001a000017945 */ /* 0x000fe20003800000 */
[----:B------:R-:W-:-:S03]  /*242e0*/  ISETP.GE.AND P0, PT, R235, R8, PT ;  /* 0x00000008eb00720c */ /* 0x000fc60003f06270 */
[----:B------:R-:W-:Y:S10]  /*242f0*/  @P1 BRA `(.L_x_2403) ;  /* 0x00000000005c1947 */ /* 0x000ff40003800000 */
[----:B------:R-:W-:Y:S01]  /*24300*/  IADD3 R9, P1, R6, 0x40, RZ ;  /* 0x0000004006097810 */ /* 0x000fe20007f3e0ff */
        /* <DEDUP_REMOVED lines=22> */
.L_x_2403:
[----:B------:R-:W-:Y:S05]  /*24470*/  BSYNC B1 ;  /* 0x0000000000017941 */ /* 0x000fea0003800000 */
.L_x_2402:
[----:B------:R-:W-:Y:S05]  /*24480*/  @P0 BRA `(.L_x_2394) ;  /* 0x00000000005c0947 */ /* 0x000fea0003800000 */
[----:B------:R-:W-:Y:S01]  /*24490*/  IADD3 R5, P0, R6, 0x60, RZ ;  /* 0x0000006006057810 */ /* 0x000fe20007f1e0ff */
[----:B------:R-:W-:Y:S01]  /*244a0*/  ULDC.64 UR6, c[0x0][0xad8] ;  /* 0x0002b60000067ab9 */ /* 0x000fe20000000a00 */
[----:B------:R-:W-:Y:S01]  /*244b0*/  MOV R3, R11 ;  /* 0x0000000b00037202 */ /* 0x000fe20000000f00 */
[----:B------:R-:W-:Y:S01]  /*244c0*/  IMAD.MOV.U32 R2, RZ, RZ, R4 ;  /* 0x000000ffff027224 */ /* 0x000fe200078e0004 */
[C---:B------:R-:W-:Y:S01]  /*244d0*/  IADD3 R0, -R19.reuse, 0x80, R16 ;  /* 0x0000008013007810 */ /* 0x040fe20007ffe110 */
[----:B------:R-:W-:Y:S01]  /*244e0*/  IMAD.X R6, RZ, RZ, R7, P0 ;  /* 0x000000ffff067224 */ /* 0x000fe200000e0607 */
[----:B------:R-:W-:Y:S01]  /*244f0*/  ULDC UR4, c[0x0][0xa8c] ;  /* 0x0002a30000047ab9 */ /* 0x000fe20000000800 */
[C---:B------:R-:W-:Y:S01]  /*24500*/  VIADD R4, R19.reuse, 0xc0 ;  /* 0x000000c013047836 */ /* 0x040fe20000000000 */
[----:B------:R-:W-:Y:S01]  /*24510*/  ISETP.GE.AND P3, PT, R0, UR4, PT ;  /* 0x0000000400007c0c */ /* 0x000fe2000bf66270 */
[----:B------:R-:W-:Y:S01]  /*24520*/  IMAD R6, R6, UR6, RZ ;  /* 0x0000000606067c24 */ /* 0x000fe2000f8e02ff */
[----:B------:R-:W-:Y:S01]  /*24530*/  ISETP.GE.AND P1, PT, R19, UR4, PT ;  /* 0x0000000413007c0c */ /* 0x000fe2000bf26270 */
[----:B------:R-:W-:Y:S01]  /*24540*/  IMAD.WIDE.U32 R2, R5, UR6, R2 ;  /* 0x0000000605027c25 */ /* 0x000fe2000f8e0002 */
        /* <DEDUP_REMOVED lines=11> */
.L_x_2394:
[----:B------:R-:W-:Y:S05]  /*24600*/  BSYNC B0 ;  /* 0x0000000000007941 */ /* 0x000fea0003800000 */
.L_x_2384:
[----:B------:R-:W2:Y:S01]  /*24610*/  LDL R0, [R1+0xc] ;  /* 0x00000c0001007983 */ /* 0x000ea20000100800 */
[----:B------:R-:W-:Y:S02]  /*24620*/  ULDC UR4, c[0x0][0xc14] ;  /* 0x0003050000047ab9 */ /* 0x000fe40000000800 */
[----:B--2---:R-:W-:-:S13]  /*24630*/  ISETP.GE.AND P0, PT, R0, UR4, PT ;  /* 0x0000000400007c0c */ /* 0x004fda000bf06270 */
[----:B------:R-:W-:Y:S05]  /*24640*/  @!P0 BRA `(.L_x_2404) ;  /* 0xfffffdc800f08947 */ /* 0x000fea000383ffff */
[----:B------:R-:W-:Y:S05]  /*24650*/  BRA `(.L_x_2181) ;  /* 0x0000007000b47947 */ /* 0x000fea0003800000 */
.L_x_2179:
        /* <DEDUP_REMOVED lines=20> */
.L_x_2405:
        /* <DEDUP_REMOVED lines=33> */
[----:B0-----:R-:W-:-:S04]  /*249b0*/  IMAD R7, R7, UR5, RZ ;  /* 0x0000000507077c24 */ /* 0x001fc8000f8e02ff */
[----:B------:R-:W-:Y:S01]  /*249c0*/  IMAD.MOV.U32 R2, RZ, RZ, R7 ;  /* 0x000000ffff027224 */ /* 0x000fe200078e0007 */
[----:B--2---:R-:W-:-:S13]  /*249d0*/  ISETP.GT.AND P6, PT, R7, UR6, PT ;  /* 0x0000000607007c0c */ /* 0x004fda000bfc4270 */
[----:B------:R-:W-:Y:S05]  /*249e0*/  @P6 BRA `(.L_x_2407) ;  /* 0x0000000000a06947 */ /* 0x000fea0003800000 */
[----:B------:R-:W0:Y:S01]  /*249f0*/  LDC R6, c[0x0][0xc14] ;  /* 0x00030500ff067b82 */ /* 0x000e220000000800 */
[----:B------:R-:W-:Y:S01]  /*24a00*/  MOV R7, R2 ;  /* 0x0000000200077202 */ /* 0x000fe20000000f00 */
[----:B------:R-:W-:Y:S01]  /*24a10*/  UMOV UR4, URZ ;  /* 0x0000003f00047c82 */ /* 0x000fe20008000000 */
[----:B------:R-:W-:Y:S01]  /*24a20*/  ULDC UR7, c[0x0][0xc14] ;  /* 0x0003050000077ab9 */ /* 0x000fe20000000800 */
[----:B------:R-:W-:-:S05]  /*24a30*/  ULDC UR5, c[0x0][0xc10] ;  /* 0x0003040000057ab9 */ /* 0x000fca0000000800 */
.L_x_2411:
        /* <DEDUP_REMOVED lines=13> */
.L_x_2410:
[----:B------:R-:W-:Y:S05]  /*24b10*/  BSYNC B0 ;  /* 0x0000000000007941 */ /* 0x000fea0003800000 */
.L_x_2409:
[----:B0----5:R-:W0:Y:S02]  /*24b20*/  SHFL.UP PT, R2, R5, 0x1, RZ ;  /* 0x0420000005027989 */ /* 0x021e2400000e00ff */
        /* <DEDUP_REMOVED lines=14> */
[----:B------:R-:W0:Y:S02]  /*24c10*/  SHFL.IDX PT, R2, R10, 0x1f, 0x1f ;  /* 0x03e01f000a027f89 */ /* 0x000e2400000e0000 */
[----:B0-----:R-:W-:-:S04]  /*24c20*/  IMAD R2, R2, UR5, RZ ;  /* 0x0000000502027c24 */ /* 0x001fc8000f8e02ff */
[----:B------:R-:W-:-:S05]  /*24c30*/  IMAD.IADD R7, R2, 0x1, R7 ;  /* 0x0000000102077824 */ /* 0x000fca00078e0207 */
[----:B------:R-:W-:-:S13]  /*24c40*/  ISETP.GT.AND P6, PT, R7, UR6, PT ;  /* 0x0000000607007c0c */ /* 0x000fda000bfc4270 */
[----:B------:R-:W-:Y:S05]  /*24c50*/  @!P6 BRA `(.L_x_2411) ;  /* 0xfffffffc0078e947 */ /* 0x000fea000383ffff */
[----:B------:R-:W-:-:S07]  /*24c60*/  IMAD.MOV.U32 R6, RZ, RZ, R10 ;  /* 0x000000ffff067224 */ /* 0x000fce00078e000a */
.L_x_2407:
[----:B------:R-:W-:-:S04]  /*24c70*/  IMAD.IADD R7, R7, 0x1, -R2 ;  /* 0x0000000107077824 */ /* 0x000fc800078e0a02 */
[----:B------:R-:W-:-:S05]  /*24c80*/  IMAD R2, R6, UR5, R7 ;  /* 0x0000000506027c24 */ /* 0x000fca000f8e0207 */
[----:B------:R-:W-:Y:S02]  /*24c90*/  ISETP.GT.AND P0, PT, R2, UR6, PT ;  /* 0x0000000602007c0c */ /* 0x000fe4000bf04270 */
[----:B------:R-:W0:Y:S11]  /*24ca0*/  LDC.64 R2, c[0x0][0xc68] ;  /* 0x00031a00ff027b82 */ /* 0x000e360000000a00 */
[----:B------:R-:W-:-:S04]  /*24cb0*/  VOTE.ANY R12, PT, !P0 ;  /* 0x00000000000c7806 */ /* 0x000fc800040e0100 */
[----:B------:R-:W1:Y:S02]  /*24cc0*/  POPC R8, R12 ;  /* 0x0000000c00087309 */ /* 0x000e640000000000 */
[----:B-1----:R-:W-:-:S05]  /*24cd0*/  IADD3 R9, R8, UR4, RZ ;  /* 0x0000000408097c10 */ /* 0x002fca000fffe0ff */
        /* <DEDUP_REMOVED lines=14> */
.L_x_2412:
        /* <DEDUP_REMOVED lines=15> */
[-C--:B------:R-:W-:Y:S01]  /*24eb0*/  @!P1 IADD3 R4, R4, -R11.reuse, RZ ;  /* 0x8000000b04049210 */ /* 0x080fe20007ffe0ff */
[----:B------:R-:W-:Y:S01]  /*24ec0*/  @!P1 VIADD R7, R7, 0x1 ;  /* 0x0000000107079836 */ /* 0x000fe20000000000 */
[----:B------:R-:W-:Y:S02]  /*24ed0*/  ISETP.NE.AND P1, PT, R9, RZ, PT ;  /* 0x000000ff0900720c */ /* 0x000fe40003f25270 */
[----:B------:R-:W-:-:S13]  /*24ee0*/  ISETP.GE.U32.AND P0, PT, R4, R11, PT ;  /* 0x0000000b0400720c */ /* 0x000fda0003f06070 */
[----:B------:R-:W-:-:S04]  /*24ef0*/  @P0 VIADD R7, R7, 0x1 ;  /* 0x0000000107070836 */ /* 0x000fc80000000000 */
[----:B------:R-:W-:Y:S01]  /*24f00*/  @!P2 IMAD.MOV R7, RZ, RZ, -R7 ;  /* 0x000000ffff07a224 */ /* 0x000fe200078e0a07 */
[----:B------:R-:W-:-:S05]  /*24f10*/  @!P1 LOP3.LUT R7, RZ, R9, RZ, 0x33, !PT ;  /* 0x00000009ff079212 */ /* 0x000fca00078e33ff */
[----:B------:R-:W-:Y:S01]  /*24f20*/  IMAD R4, R10, R7, RZ ;  /* 0x000000070a047224 */ /* 0x000fe200078e02ff */
[----:B------:R-:W-:-:S03]  /*24f30*/  IADD3 R7, -R7, RZ, RZ ;  /* 0x000000ff07077210 */ /* 0x000fc60007ffe1ff */
        /* <DEDUP_REMOVED lines=25> */
[----:B------:R-:W-:-:S06]  /*250d0*/  @P0 IADD3 R2, R2, 0x1, RZ ;  /* 0x0000000102020810 */ /* 0x000fcc0007ffe0ff */
        /* <DEDUP_REMOVED lines=9> */
.L_x_2408:
[----:B------:R-:W-:Y:S01]  /*25170*/  IMAD.U32 R2, RZ, RZ, UR6 ;  /* 0x00000006ff027e24 */ /* 0x000fe2000f8e00ff */
[----:B------:R0:W-:Y:S04]  /*25180*/  STL [R1+0x4], RZ ;  /* 0x000004ff01007387 */ /* 0x0001e80000100800 */
[----:B------:R0:W-:Y:S04]  /*25190*/  STL [R1+0x8], RZ ;  /* 0x000008ff01007387 */ /* 0x0001e80000100800 */
[----:B------:R0:W-:Y:S02]  /*251a0*/  STL [R1], R2 ;  /* 0x0000000201007387 */ /* 0x0001e40000100800 */
.L_x_2413:
        /* <DEDUP_REMOVED lines=10> */
.L_x_2406:
[----:B-1----:R-:W3:Y:S01]  /*25250*/  LDL R0, [R1+0xc] ;  /* 0x00000c0001007983 */ /* 0x002ee20000100800 */
[----:B------:R-:W-:-:S03]  /*25260*/  ULDC UR4, c[0x0][0xc14] ;  /* 0x0003050000047ab9 */ /* 0x000fc60000000800 */
[----:B------:R1:W-:Y:S01]  /*25270*/  STL [R1+0x18], RZ ;  /* 0x000018ff01007387 */ /* 0x0003e20000100800 */
[----:B---3--:R-:W-:Y:S02]  /*25280*/  ISETP.GE.AND P0, PT, R0, UR4, PT ;  /* 0x0000000400007c0c */ /* 0x008fe4000bf06270 */
[----:B------:R-:W-:-:S05]  /*25290*/  MOV R0, 0x1 ;  /* 0x0000000100007802 */ /* 0x000fca0000000f00 */
[----:B------:R1:W-:Y:S04]  /*252a0*/  STL [R1+0x24], R0 ;  /* 0x0000240001007387 */ /* 0x0003e80000100800 */
[----:B------:R1:W-:Y:S02]  /*252b0*/  STL [R1+0x5c], RZ ;  /* 0x00005cff01007387 */ /* 0x0003e40000100800 */
[----:B------:R-:W-:Y:S05]  /*252c0*/  @P0 BRA `(.L_x_2414) ;  /* 0x0000006000940947 */ /* 0x000fea0003800000 */
[----:B------:R-:W0:Y:S01]  /*252d0*/  S2R R9, SR_TID.X ;  /* 0x0000000000097919 */ /* 0x000e220000002100 */
[----:B------:R-:W-:Y:S01]  /*252e0*/  BSSY B7, `(.L_x_2414) ;  /* 0x0000623000077945 */ /* 0x000fe20003800000 */
[----:B------:R-:W-:Y:S01]  /*252f0*/  ULDC UR37, c[0x0][0xc] ;  /* 0x0000030000257ab9 */ /* 0x000fe20000000800 */
[----:B------:R-:W-:Y:S01]  /*25300*/  ULOP3.LUT UR36, UR40, 0x1, URZ, 0xfc, !UPT ;  /* 0x0000000128247892 */ /* 0x000fe2000f8efc3f */
[----:B------:R-:W2:Y:S01]  /*25310*/  S2R R3, SR_TID.X ;  /* 0x0000000000037919 */ /* 0x000ea20000002100 */
[----:B------:R-:W-:Y:S01]  /*25320*/  ULOP3.LUT UR38, UR40, 0x2, URZ, 0xfc, !UPT ;  /* 0x0000000228267892 */ /* 0x000fe2000f8efc3f */
[----:B------:R-:W-:Y:S01]  /*25330*/  ULDC.64 UR42, c[0x0][0x198] ;  /* 0x00006600002a7ab9 */ /* 0x000fe20000000a00 */
[C---:B0-----:R-:W-:Y:S01]  /*25340*/  IMAD.SHL.U32 R2, R9.reuse, 0x10, RZ ;  /* 0x0000001009027824 */ /* 0x041fe200078e00ff */
[C---:B------:R-:W-:Y:S01]  /*25350*/  R2P PR, R9.reuse, 0x6 ;  /* 0x0000000609007804 */ /* 0x040fe20000000000 */
[----:B-1----:R-:W-:Y:S01]  /*25360*/  IMAD.SHL.U32 R0, R9, 0x80, RZ ;  /* 0x0000008009007824 */ /* 0x002fe200078e00ff */
[----:B--2---:R-:W-:-:S02]  /*25370*/  LOP3.LUT R5, R3, 0x7f, RZ, 0xc0, !PT ;  /* 0x0000007f03057812 */ /* 0x004fc400078ec0ff */
        /* <DEDUP_REMOVED lines=10> */
[----:B------:R-:W-:Y:S01]  /*25420*/  LOP3.LUT R7, R3, 0xc00, R0, 0xf8, !PT ;  /* 0x00000c0003077812 */ /* 0x000fe200078ef800 */
[----:B------:R-:W-:Y:S01]  /*25430*/  IMAD.MOV.U32 R0, RZ, RZ, 0x40 ;  /* 0x00000040ff007424 */ /* 0x000fe200078e00ff */
[----:B------:R-:W-:Y:S02]  /*25440*/  LOP3.LUT R8, R6, R5, R4, 0xf6, !PT ;  /* 0x0000000506087212 */ /* 0x000fe400078ef604 */
[----:B------:R-:W-:Y:S02]  /*25450*/  SEL R4, R2, 0xffffffe0, !P1 ;  /* 0xffffffe002047807 */ /* 0x000fe40004800000 */
[----:B------:R-:W-:Y:S01]  /*25460*/  SEL R3, R0, 0xffffffc0, !P2 ;  /* 0xffffffc000037807 */ /* 0x000fe20005000000 */
[----:B------:R-:W-:Y:S01]  /*25470*/  STL [R1+0x14], R8 ;  /* 0x0000140801007387 */ /* 0x000fe20000100800 */
[----:B------:R-:W-:-:S02]  /*25480*/  MOV R0, 0x1 ;  /* 0x0000000100007802 */ /* 0x000fc40000000f00 */
[----:B------:R-:W-:Y:S01]  /*25490*/  LOP3.LUT R2, R8, 0x2000, RZ, 0xfc, !PT ;  /* 0x0000200008027812 */ /* 0x000fe200078efcff */
[----:B------:R-:W-:Y:S04]  /*254a0*/  STL [R1+0x10], R7 ;  /* 0x0000100701007387 */ /* 0x000fe80000100800 */
[----:B------:R-:W-:Y:S04]  /*254b0*/  STL [R1+0x40], R3 ;  /* 0x0000400301007387 */ /* 0x000fe80000100800 */
[----:B------:R-:W-:Y:S04]  /*254c0*/  STL [R1+0x28], R0 ;  /* 0x0000280001007387 */ /* 0x000fe80000100800 */
[----:B------:R-:W-:Y:S04]  /*254d0*/  STL [R1+0x5c], RZ ;  /* 0x00005cff01007387 */ /* 0x000fe80000100800 */
[----:B------:R0:W-:Y:S04]  /*254e0*/  STL [R1+0x44], R4 ;  /* 0x0000440401007387 */ /* 0x0001e80000100800 */
[----:B------:R-:W-:Y:S04]  /*254f0*/  STL [R1+0x1c], RZ ;  /* 0x00001cff01007387 */ /* 0x000fe80000100800 */
[----:B------:R-:W-:Y:S01]  /*25500*/  STL [R1+0x18], RZ ;  /* 0x000018ff01007387 */ /* 0x000fe20000100800 */
[----:B0-----:R-:W-:-:S03]  /*25510*/  IMAD.IADD R4, R3, 0x1, R4 ;  /* 0x0000000103047824 */ /* 0x001fc600078e0204 */
[----:B------:R0:W-:Y:S04]  /*25520*/  STL [R1+0x24], R0 ;  /* 0x0000240001007387 */ /* 0x0001e80000100800 */
[----:B------:R1:W-:Y:S04]  /*25530*/  STL [R1+0x48], R4 ;  /* 0x0000480401007387 */ /* 0x0003e80000100800 */
[----:B------:R1:W-:Y:S01]  /*25540*/  STL [R1+0x2c], R2 ;  /* 0x00002c0201007387 */ /* 0x0003e20000100800 */
[----:B0-----:R-:W-:-:S05]  /*25550*/  IMAD.IADD R0, R3, 0x1, R7 ;  /* 0x0000000103007824 */ /* 0x001fca00078e0207 */
[----:B------:R1:W-:Y:S02]  /*25560*/  STL [R1+0x4c], R0 ;  /* 0x00004c0001007387 */ /* 0x0003e40000100800 */
.L_x_2518:
[----:B-1----:R-:W2:Y:S01]  /*25570*/  LDL R0, [R1+0xc] ;  /* 0x00000c0001007983 */ /* 0x002ea20000100800 */
[----:B------:R-:W2:Y:S01]  /*25580*/  LDC.64 R16, c[0x0][0xc60] ;  /* 0x00031800ff107b82 */ /* 0x000ea20000000a00 */
[----:B------:R-:W-:Y:S05]  /*25590*/  YIELD ;  /* 0x0000000000007946 */ /* 0x000fea0003800000 */
[----:B------:R-:W-:Y:S01]  /*255a0*/  ULDC.64 UR4, c[0x0][0xa28] ;  /* 0x00028a0000047ab9 */ /* 0x000fe20000000a00 */
[----:B------:R-:W-:Y:S01]  /*255b0*/  IMAD.MOV.U32 R8, RZ, RZ, RZ ;  /* 0x000000ffff087224 */ /* 0x000fe200078e00ff */
[----:B------:R-:W-:Y:S01]  /*255c0*/  ISETP.NE.U32.AND P0, PT, RZ, UR4, PT ;  /* 0x00000004ff007c0c */ /* 0x000fe2000bf05070 */
[----:B------:R-:W-:Y:S01]  /*255d0*/  ULDC.64 UR6, c[0x0][0xa08] ;  /* 0x0002820000067ab9 */ /* 0x000fe20000000a00 */
[----:B------:R-:W-:Y:S01]  /*255e0*/  ULDC.64 UR8, c[0x0][0xa10] ;  /* 0x0002840000087ab9 */ /* 0x000fe20000000a00 */
[----:B------:R-:W-:Y:S01]  /*255f0*/  MOV R11, RZ ;  /* 0x000000ff000b7202 */ /* 0x000fe20000000f00 */
[----:B------:R-:W-:-:S02]  /*25600*/  IMAD.MOV.U32 R20, RZ, RZ, RZ ;  /* 0x000000ffff147224 */ /* 0x000fc400078e00ff */
[----:B--2---:R-:W-:Y:S01]  /*25610*/  IMAD.WIDE R16, R0, 0x4, R16 ;  /* 0x0000000400107825 */ /* 0x004fe200078e0210 */
[----:B------:R-:W-:-:S05]  /*25620*/  ULDC.64 UR10, c[0x0][0xa18] ;  /* 0x00028600000a7ab9 */ /* 0x000fca0000000a00 */
[----:B------:R-:W2:Y:S01]  /*25630*/  LDG.E R16, desc[UR46][R16.64] ;  /* 0x0000002e10107981 */ /* 0x000ea2000c1e1900 */
[----:B------:R-:W-:Y:S01]  /*25640*/  ISETP.NE.AND.EX P0, PT, RZ, UR5, PT, P0 ;  /* 0x00000005ff007c0c */ /* 0x000fe2000bf05300 */
[----:B------:R-:W-:Y:S01]  /*25650*/  IMAD.MOV.U32 R0, RZ, RZ, RZ ;  /* 0x000000ffff007224 */ /* 0x000fe200078e00ff */
[----:B--2---:R-:W-:-:S11]  /*25660*/  SHF.R.S32.HI R18, RZ, 0x1f, R16 ;  /* 0x0000001fff127819 */ /* 0x004fd60000011410 */
[----:B------:R-:W-:-:S04]  /*25670*/  @P0 LEA R2, P1, R16, UR4, 0x2 ;  /* 0x0000000410020c11 */ /* 0x000fc8000f8210ff */
[C-C-:B------:R-:W-:Y:S01]  /*25680*/  @P0 LEA.HI.X R3, R16.reuse, UR5, R18.reuse, 0x2, P1 ;  /* 0x0000000510030c11 */ /* 0x140fe200088f1412 */
[----:B------:R-:W-:Y:S02]  /*25690*/  ULDC.64 UR4, c[0x0][0xa00] ;  /* 0x0002800000047ab9 */ /* 0x000fe40000000a00 */
[----:B------:R-:W-:Y:S01]  /*256a0*/  ISETP.NE.U32.AND P2, PT, RZ, UR4, PT ;  /* 0x00000004ff007c0c */ /* 0x000fe2000bf45070 */
[C---:B------:R-:W-:Y:S01]  /*256b0*/  IMAD.SHL.U32 R17, R16.reuse, 0x4, RZ ;  /* 0x0000000410117824 */ /* 0x040fe200078e00ff */
[----:B------:R0:W5:Y:S01]  /*256c0*/  @P0 LDG.E R0, desc[UR46][R2.64] ;  /* 0x0000002e02000981 */ /* 0x000162000c1e1900 */
[----:B------:R-:W-:Y:S02]  /*256d0*/  SHF.L.U64.HI R18, R16, 0x2, R18 ;  /* 0x0000000210127819 */ /* 0x000fe40000010212 */
[----:B------:R-:W-:Y:S02]  /*256e0*/  ISETP.NE.AND.EX P2, PT, RZ, UR5, PT, P2 ;  /* 0x00000005ff007c0c */ /* 0x000fe4000bf45320 */
[----:B------:R-:W-:-:S02]  /*256f0*/  ISETP.NE.U32.AND P0, PT, RZ, UR6, PT ;  /* 0x00000006ff007c0c */ /* 0x000fc4000bf05070 */
[----:B------:R-:W-:Y:S02]  /*25700*/  ISETP.NE.U32.AND P1, PT, RZ, UR8, PT ;  /* 0x00000008ff007c0c */ /* 0x000fe4000bf25070 */
[----:B------:R-:W-:Y:S02]  /*25710*/  ISETP.NE.AND.EX P0, PT, RZ, UR7, PT, P0 ;  /* 0x00000007ff007c0c */ /* 0x000fe4000bf05300 */
[C---:B0-----:R-:W-:Y:S02]  /*25720*/  IADD3 R2, P4, R17.reuse, UR4, RZ ;  /* 0x0000000411027c10 */ /* 0x041fe4000ff9e0ff */
[----:B------:R-:W-:Y:S02]  /*25730*/  ISETP.NE.AND.EX P1, PT, RZ, UR9, PT, P1 ;  /* 0x00000009ff007c0c */ /* 0x000fe4000bf25310 */
[----:B------:R-:W-:Y:S02]  /*25740*/  IADD3.X R3, R18, UR5, RZ, P4, !PT ;  /* 0x0000000512037c10 */ /* 0x000fe4000a7fe4ff */
[----:B------:R-:W-:-:S02]  /*25750*/  IADD3 R6, P5, R17, UR6, RZ ;  /* 0x0000000611067c10 */ /* 0x000fc4000ffbe0ff */
[----:B------:R-:W-:Y:S01]  /*25760*/  IADD3 R4, P4, R17, UR8, RZ ;  /* 0x0000000811047c10 */ /* 0x000fe2000ff9e0ff */
[----:B------:R-:W2:Y:S01]  /*25770*/  @P2 LDG.E R8, desc[UR46][R2.64] ;  /* 0x0000002e02082981 */ /* 0x000ea2000c1e1900 */
[C---:B------:R-:W-:Y:S02]  /*25780*/  IADD3.X R7, R18.reuse, UR7, RZ, P5, !PT ;  /* 0x0000000712077c10 */ /* 0x040fe4000affe4ff */
[----:B------:R-:W-:Y:S02]  /*25790*/  IADD3.X R5, R18, UR9, RZ, P4, !PT ;  /* 0x0000000912057c10 */ /* 0x000fe4000a7fe4ff */
[----:B------:R-:W-:Y:S01]  /*257a0*/  ISETP.NE.U32.AND P3, PT, RZ, UR10, PT ;  /* 0x0000000aff007c0c */ /* 0x000fe2000bf65070 */
[----:B------:R-:W5:Y:S01]  /*257b0*/  @P0 LDG.E R11, desc[UR46][R6.64] ;  /* 0x0000002e060b0981 */ /* 0x000f62000c1e1900 */
[----:B------:R-:W-:Y:S02]  /*257c0*/  ULDC UR4, c[0x0][0x288] ;  /* 0x0000a20000047ab9 */ /* 0x000fe40000000800 */
[----:B------:R-:W-:Y:S01]  /*257d0*/  ISETP.NE.AND.EX P3, PT, RZ, UR11, PT, P3 ;  /* 0x0000000bff007c0c */ /* 0x000fe2000bf65330 */
[----:B------:R-:W5:Y:S01]  /*257e0*/  @P1 LDG.E R20, desc[UR46][R4.64] ;  /* 0x0000002e04141981 */ /* 0x000f62000c1e1900 */
[----:B------:R-:W-:Y:S01]  /*257f0*/  IMAD.U32 R10, RZ, RZ, UR4 ;  /* 0x00000004ff0a7e24 */ /* 0x000fe2000f8e00ff */
[----:B------:R-:W-:-:S02]  /*25800*/  ULDC.64 UR4, c[0x0][0x3f8] ;  /* 0x0000fe0000047ab9 */ /* 0x000fc40000000a00 */
[----:B------:R-:W-:-:S03]  /*25810*/  UISETP.NE.U32.AND UP0, UPT, UR4, URZ, UPT ;  /* 0x0000003f0400728c */ /* 0x000fc6000bf05070 */
[----:B------:R-:W-:Y:S01]  /*25820*/  ULDC UR4, c[0x0][0x404] ;  /* 0x0001010000047ab9 */ /* 0x000fe20000000800 */
[----:B------:R-:W-:-:S03]  /*25830*/  UISETP.NE.AND.EX UP0, UPT, UR5, URZ, UPT, UP0 ;  /* 0x0000003f0500728c */ /* 0x000fc6000bf05300 */
[----:B------:R-:W-:Y:S01]  /*25840*/  ULDC UR5, c[0x0][0x2e0] ;  /* 0x0000b80000057ab9 */ /* 0x000fe20000000800 */
[----:B------:R-:W-:-:S04]  /*25850*/  USEL UR4, UR4, 0x1, UP0 ;  /* 0x0000000104047887 */ /* 0x000fc80008000000 */
[----:B------:R-:W-:-:S03]  /*25860*/  UIMAD UR4, UR4, UR5, URZ ;  /* 0x00000005040472a4 */ /* 0x000fc6000f8e023f */
[----:B------:R-:W-:Y:S01]  /*25870*/  ULDC UR5, c[0x0][0x338] ;  /* 0x0000ce0000057ab9 */ /* 0x000fe20000000800 */
[----:B--2---:R0:W-:Y:S02]  /*25880*/  STL [R1+0x20], R8 ;  /* 0x0000200801007387 */ /* 0x0041e40000100800 */
[----:B0-----:R-:W-:-:S04]  /*25890*/  @P3 IADD3 R8, P4, R17, UR10, RZ ;  /* 0x0000000a11083c10 */ /* 0x001fc8000ff9e0ff */
[----:B------:R-:W-:-:S05]  /*258a0*/  @P3 IADD3.X R9, R18, UR11, RZ, P4, !PT ;  /* 0x0000000b12093c10 */ /* 0x000fca000a7fe4ff */
[----:B------:R0:W5:Y:S02]  /*258b0*/  @P3 LDG.E R10, desc[UR46][R8.64] ;  /* 0x0000002e080a3981 */ /* 0x000164000c1e1900 */
[----:B0-----:R-:W-:Y:S02]  /*258c0*/  IMAD.U32 R8, RZ, RZ, UR5 ;  /* 0x00000005ff087e24 */ /* 0x001fe4000f8e00ff */
[----:B------:R-:W-:Y:S01]  /*258d0*/  IMAD.U32 R9, RZ, RZ, UR4 ;  /* 0x00000004ff097e24 */ /* 0x000fe2000f8e00ff */
[----:B------:R-:W-:Y:S06]  /*258e0*/  @P3 BRA `(.L_x_2415) ;  /* 0x0000000000103947 */ /* 0x000fec0003800000 */
[----:B------:R-:W-:Y:S05]  /*258f0*/  @!P2 BRA `(.L_x_2415) ;  /* 0x00000000000ca947 */ /* 0x000fea0003800000 */
[----:B-----5:R-:W2:Y:S04]  /*25900*/  LDG.E R10, desc[UR46][R2.64] ;  /* 0x0000002e020a7981 */ /* 0x020ea8000c1e1900 */
[----:B------:R-:W2:Y:S02]  /*25910*/  LDG.E R2, desc[UR46][R2.64+0x4] ;  /* 0x0000042e02027981 */ /* 0x000ea4000c1e1900 */
[----:B--2---:R-:W-:-:S07]  /*25920*/  IMAD.IADD R10, R2, 0x1, -R10 ;  /* 0x00000001020a7824 */ /* 0x004fce00078e0a0a */
.L_x_2415:
[----:B-----5:R-:W-:Y:S01]  /*25930*/  IADD3 R2, R11, R0, RZ ;  /* 0x000000000b027210 */ /* 0x020fe20007ffe0ff */
[----:B------:R-:W-:Y:S02]  /*25940*/  ULDC.64 UR4, c[0x0][0xa20] ;  /* 0x0002880000047ab9 */ /* 0x000fe40000000a00 */
[----:B------:R-:W-:Y:S02]  /*25950*/  ISETP.NE.U32.AND P2, PT, RZ, UR4, PT ;  /* 0x00000004ff007c0c */ /* 0x000fe4000bf45070 */
[----:B------:R0:W-:Y:S02]  /*25960*/  STL [R1+0x3c], R2 ;  /* 0x00003c0201007387 */ /* 0x0001e40000100800 */
[----:B------:R-:W-:-:S13]  /*25970*/  ISETP.NE.AND.EX P2, PT, RZ, UR5, PT, P2 ;  /* 0x00000005ff007c0c */ /* 0x000fda000bf45320 */
[----:B0-----:R-:W-:Y:S05]  /*25980*/  @!P2 BRA `(.L_x_2416) ;  /* 0x000000000010a947 */ /* 0x001fea0003800000 */
[----:B------:R-:W-:-:S04]  /*25990*/  IADD3 R2, P0, R17, UR4, RZ ;  /* 0x0000000411027c10 */ /* 0x000fc8000ff1e0ff */
[----:B------:R-:W-:-:S05]  /*259a0*/  IADD3.X R3, R18, UR5, RZ, P0, !PT ;  /* 0x0000000512037c10 */ /* 0x000fca00087fe4ff */
[----:B------:R0:W5:Y:S01]  /*259b0*/  LDG.E R9, desc[UR46][R2.64] ;  /* 0x0000002e02097981 */ /* 0x000162000c1e1900 */
[----:B------:R-:W-:Y:S05]  /*259c0*/  BRA `(.L_x_2417) ;  /* 0x0000000000107947 */ /* 0x000fea0003800000 */
.L_x_2416:
[----:B------:R-:W-:Y:S05]  /*259d0*/  @!P0 BRA `(.L_x_2417) ;  /* 0x00000000000c8947 */ /* 0x000fea0003800000 */
[----:B------:R-:W2:Y:S04]  /*259e0*/  LDG.E R9, desc[UR46][R6.64] ;  /* 0x0000002e06097981 */ /* 0x000ea8000c1e1900 */
[----:B------:R-:W2:Y:S02]  /*259f0*/  LDG.E R6, desc[UR46][R6.64+0x4] ;  /* 0x0000042e06067981 */ /* 0x000ea4000c1e1900 */
[----:B--2---:R-:W-:-:S07]  /*25a00*/  IMAD.IADD R9, R6, 0x1, -R9 ;  /* 0x0000000106097824 */ /* 0x004fce00078e0a09 */
.L_x_2417:
[----:B0-----:R-:W2:Y:S04]  /*25a10*/  @P1 LDG.E R2, desc[UR46][R4.64] ;  /* 0x0000002e04021981 */ /* 0x001ea8000c1e1900 */
[----:B------:R-:W3:Y:S01]  /*25a20*/  LDL R3, [R1+0x4] ;  /* 0x0000040001037983 */ /* 0x000ee20000100800 */
[----:B-----5:R-:W-:-:S03]  /*25a30*/  IMAD.IADD R0, R9, 0x1, -R0 ;  /* 0x0000000109007824 */ /* 0x020fc600078e0a00 */
[----:B------:R-:W2:Y:S01]  /*25a40*/  @P1 LDG.E R4, desc[UR46][R4.64+0x4] ;  /* 0x0000042e04041981 */ /* 0x000ea2000c1e1900 */
[----:B------:R-:W-:Y:S01]  /*25a50*/  BSSY B0, `(.L_x_2418) ;  /* 0x0000139000007945 */ /* 0x000fe20003800000 */
[----:B---3--:R-:W-:Y:S01]  /*25a60*/  LEA R3, R3, 0xff, 0x7 ;  /* 0x000000ff03037811 */ /* 0x008fe200078e38ff */
[----:B--2---:R-:W-:-:S04]  /*25a70*/  @P1 IMAD.IADD R8, R4, 0x1, -R2 ;  /* 0x0000000104081824 */ /* 0x004fc800078e0a02 */
[----:B------:R-:W-:-:S05]  /*25a80*/  IMAD.IADD R2, R0, 0x1, R8 ;  /* 0x0000000100027824 */ /* 0x000fca00078e0208 */
[C---:B------:R-:W-:Y:S01]  /*25a90*/  IADD3 R10, R2.reuse, R3, -R10 ;  /* 0x00000003020a7210 */ /* 0x040fe20007ffe80a */
[----:B------:R-:W-:-:S03]  /*25aa0*/  VIADD R2, R2, 0x7f ;  /* 0x0000007f02027836 */ /* 0x000fc60000000000 */
[----:B------:R-:W-:Y:S02]  /*25ab0*/  SHF.R.S32.HI R19, RZ, 0x1f, R10 ;  /* 0x0000001fff137819 */ /* 0x000fe4000001140a */
[----:B------:R-:W-:Y:S02]  /*25ac0*/  SHF.R.S32.HI R3, RZ, 0x1f, R2 ;  /* 0x0000001fff037819 */ /* 0x000fe40000011402 */
[----:B------:R-:W-:Y:S02]  /*25ad0*/  LEA.HI R19, R19, R10, RZ, 0x7 ;  /* 0x0000000a13137211 */ /* 0x000fe400078f38ff */
[----:B------:R-:W-:Y:S02]  /*25ae0*/  LEA.HI R2, R3, R2, RZ, 0x7 ;  /* 0x0000000203027211 */ /* 0x000fe400078f38ff */
[----:B------:R-:W-:Y:S02]  /*25af0*/  SHF.R.S32.HI R19, RZ, 0x7, R19 ;  /* 0x00000007ff137819 */ /* 0x000fe40000011413 */
[----:B------:R-:W-:Y:S01]  /*25b00*/  SHF.R.S32.HI R2, RZ, 0x7, R2 ;  /* 0x00000007ff027819 */ /* 0x000fe20000011402 */
[----:B------:R-:W-:-:S03]  /*25b10*/  IMAD.MOV R3, RZ, RZ, -R0 ;  /* 0x000000ffff037224 */ /* 0x000fc600078e0a00 */
[----:B------:R-:W-:-:S04]  /*25b20*/  VIMNMX R19, R2, R19, PT ;  /* 0x0000001302137248 */ /* 0x000fc80003fe0100 */
[----:B------:R-:W-:Y:S02]  /*25b30*/  LEA R2, R19, -R0, 0x7 ;  /* 0x8000000013027211 */ /* 0x000fe400078e38ff */
[----:B------:R-:W-:Y:S02]  /*25b40*/  VIMNMX R3, RZ, R3, !PT ;  /* 0x00000003ff037248 */ /* 0x000fe40007fe0100 */
[----:B------:R-:W-:-:S04]  /*25b50*/  VIMNMX R8, R2, R8, PT ;  /* 0x0000000802087248 */ /* 0x000fc80003fe0100 */
[----:B------:R-:W-:Y:S02]  /*25b60*/  ISETP.GT.AND P0, PT, R8, R3, PT ;  /* 0x000000030800720c */ /* 0x000fe40003f04270 */
[----:B------:R-:W-:-:S11]  /*25b70*/  SHF.R.U32.HI R3, RZ, 0x7, R3 ;  /* 0x00000007ff037819 */ /* 0x000fd60000011603 */
[----:B------:R-:W-:-:S05]  /*25b80*/  @P0 VIADD R8, R8, 0x7f ;  /* 0x0000007f08080836 */ /* 0x000fca0000000000 */
[----:B------:R-:W-:-:S04]  /*25b90*/  @P0 SHF.R.S32.HI R0, RZ, 0x1f, R8 ;  /* 0x0000001fff000819 */ /* 0x000fc80000011408 */
[----:B------:R-:W-:Y:S01]  /*25ba0*/  @P0 LEA.HI R0, R0, R8, RZ, 0x7 ;  /* 0x0000000800000211 */ /* 0x000fe200078f38ff */
[----:B------:R-:W-:-:S03]  /*25bb0*/  IMAD.MOV.U32 R8, RZ, RZ, R3 ;  /* 0x000000ffff087224 */ /* 0x000fc600078e0003 */
[----:B------:R-:W-:-:S04]  /*25bc0*/  @P0 SHF.R.S32.HI R8, RZ, 0x7, R0 ;  /* 0x00000007ff080819 */ /* 0x000fc80000011400 */
[----:B------:R-:W-:Y:S02]  /*25bd0*/  ISETP.GT.AND P2, PT, R8, R3, PT ;  /* 0x000000030800720c */ /* 0x000fe40003f44270 */
[----:B------:R-:W-:-:S11]  /*25be0*/  PLOP3.LUT P0, PT, PT, PT, PT, 0x80, 0x0 ;  /* 0x000000000000781c */ /* 0x000fd60003f0f070 */
        /* <DEDUP_REMOVED lines=16> */
.L_x_2705:
[----:B-1----:R-:W-:Y:S02]  /*25cf0*/  ISETP.NE.AND P0, PT, R14, RZ, PT ;  /* 0x000000ff0e00720c */ /* 0x002fe40003f05270 */
[----:B------:R-:W-:-:S11]  /*25d00*/  PLOP3.LUT P6, PT, PT, PT, PT, 0x8, 0x0 ;  /* 0x000000000000781c */ /* 0x000fd60003fce170 */
[----:B------:R-:W-:Y:S05]  /*25d10*/  @P0 BRA `(.L_x_2421) ;  /* 0x00000000000c0947 */ /* 0x000fea0003800000 */
[----:B------:R-:W-:-:S03]  /*25d20*/  UMOV UR4, 0xffffffff ;  /* 0xffffffff00047882 */ /* 0x000fc60000000000 */
[----:B------:R-:W-:Y:S05]  /*25d30*/  BRA.DIV UR4, `(.L_x_2422) ;  /* 0x0000009604507947 */ /* 0x000fea000b800000 */
[----:B------:R-:W-:-:S13]  /*25d40*/  ELECT P6, URZ, PT ;  /* 0x00000000003f782f */ /* 0x000fda00038c0000 */
.L_x_2421:
[----:B0-----:R-:W2:Y:S01]  /*25d50*/  LDL R4, [R1+0x5c] ;  /* 0x00005c0001047983 */ /* 0x001ea20000100800 */
[----:B------:R-:W-:Y:S01]  /*25d60*/  BSSY B1, `(.L_x_2423) ;  /* 0x000000b000017945 */ /* 0x000fe20003800000 */
[----:B------:R-:W0:Y:S01]  /*25d70*/  S2R R11, SR_CgaCtaId ;  /* 0x00000000000b7919 */ /* 0x000e220000008800 */
[----:B--2---:R-:W-:-:S05]  /*25d80*/  VIADD R4, R4, 0x1 ;  /* 0x0000000104047836 */ /* 0x004fca0000000000 */
[----:B------:R-:W-:-:S04]  /*25d90*/  LEA.HI R5, R4, R4, RZ, 0x1 ;  /* 0x0000000404057211 */ /* 0x000fc800078f08ff */
[----:B------:R-:W-:-:S04]  /*25da0*/  LOP3.LUT R5, R5, 0xfffffffe, RZ, 0xc0, !PT ;  /* 0xfffffffe05057812 */ /* 0x000fc800078ec0ff */
[----:B------:R-:W-:Y:S02]  /*25db0*/  IADD3 R4, R4, -R5, RZ ;  /* 0x8000000504047210 */ /* 0x000fe40007ffe0ff */
[----:B------:R-:W-:Y:S02]  /*25dc0*/  MOV R5, 0x400 ;  /* 0x0000040000057802 */ /* 0x000fe40000000f00 */
[----:B------:R-:W-:Y:S02]  /*25dd0*/  SHF.L.U32 R4, R4, 0x1f, RZ ;  /* 0x0000001f04047819 */ /* 0x000fe400000006ff */
[----:B0-----:R-:W-:-:S04]  /*25de0*/  LEA R11, R11, R5, 0x18 ;  /* 0x000000050b0b7211 */ /* 0x001fc800078ec0ff */
[----:B------:R-:W0:Y:S02]  /*25df0*/  SYNCS.PHASECHK.TRANS64.TRYWAIT P0, [R11+URZ+0x38820], R4 ;  /* 0x038820040b0075a7 */ /* 0x000e24000800017f */
[----:B0-----:R-:W-:Y:S05]  /*25e00*/  @!P0 BRA `(.L_x_2424) ;  /* 0x00000094003c8947 */ /* 0x001fea0003800000 */
.L_x_2708:
[----:B------:R-:W-:Y:S05]  /*25e10*/  BSYNC B1 ;  /* 0x0000000000017941 */ /* 0x000fea0003800000 */
.L_x_2423:
        /* <DEDUP_REMOVED lines=12> */
.L_x_2709:
[----:B------:R-:W-:Y:S05]  /*25ee0*/  BSYNC B2 ;  /* 0x0000000000027941 */ /* 0x000fea0003800000 */
.L_x_2427:
        /* <DEDUP_REMOVED lines=9> */
.L_x_2430:
[----:B------:R-:W-:Y:S05]  /*25f80*/  BSYNC B2 ;  /* 0x0000000000027941 */ /* 0x000fea0003800000 */
.L_x_2429:
[----:B0-----:R-:W2:Y:S01]  /*25f90*/  LDL R4, [R1+0x1c] ;  /* 0x00001c0001047983 */ /* 0x001ea20000100800 */
[----:B------:R-:W-:Y:S01]  /*25fa0*/  IMAD.MOV.U32 R15, RZ, RZ, RZ ;  /* 0x000000ffff0f7224 */ /* 0x000fe200078e00ff */
[----:B------:R-:W-:Y:S01]  /*25fb0*/  UIADD3 UR4, UP0, UR42, 0x570, URZ ;  /* 0x000005702a047890 */ /* 0x000fe2000ff1e03f */
[----:B------:R-:W-:Y:S01]  /*25fc0*/  IMAD R5, R8, 0x80, R20 ;  /* 0x0000008008057824 */ /* 0x000fe200078e0214 */
[----:B------:R-:W-:Y:S01]  /*25fd0*/  PLOP3.LUT P0, PT, PT, PT, PT, 0x80, 0x0 ;  /* 0x000000000000781c */ /* 0x000fe20003f0f070 */
[----:B------:R-:W-:Y:S01]  /*25fe0*/  UMOV UR6, 0x0 ;  /* 0x0000000000067882 */ /* 0x000fe20000000000 */
[----:B------:R-:W-:Y:S01]  /*25ff0*/  R2UR UR10, R15 ;  /* 0x000000000f0a72ca */ /* 0x000fe200000e0000 */
[----:B------:R-:W-:Y:S01]  /*26000*/  VIADD R5, R5, 0xffffff80 ;  /* 0xffffff8005057836 */ /* 0x000fe20000000000 */
[----:B------:R-:W-:Y:S01]  /*26010*/  UIADD3.X UR5, URZ, UR43, URZ, UP0, !UPT ;  /* 0x0000002b3f057290 */ /* 0x000fe200087fe43f */
[----:B------:R-:W-:Y:S01]  /*26020*/  UMOV UR7, 0x12f00000 ;  /* 0x12f0000000077882 */ /* 0x000fe20000000000 */
[----:B--2---:R-:W-:Y:S01]  /*26030*/  LEA R9, R4, R11, 0xf ;  /* 0x0000000b04097211 */ /* 0x004fe200078e78ff */
[----:B------:R-:W-:-:S04]  /*26040*/  VIADD R4, R7, 0x38890 ;  /* 0x0003889007047836 */ /* 0x000fc80000000000 */
[----:B------:R-:W-:-:S07]  /*26050*/  VIADD R6, R9, 0x28400 ;  /* 0x0002840009067836 */ /* 0x000fce0000000000 */
.L_x_2431:
        /* <DEDUP_REMOVED lines=16> */
.L_x_2432:
        /* <DEDUP_REMOVED lines=13> */
.L_x_2710:
[----:B------:R-:W-:Y:S05]  /*26230*/  BSYNC B2 ;  /* 0x0000000000027941 */ /* 0x000fea0003800000 */
.L_x_2433:
        /* <DEDUP_REMOVED lines=11> */
.L_x_2436:
[----:B------:R-:W-:Y:S05]  /*262f0*/  BSYNC B2 ;  /* 0x0000000000027941 */ /* 0x000fea0003800000 */
.L_x_2435:
        /* <DEDUP_REMOVED lines=8> */
.L_x_2437:
        /* <DEDUP_REMOVED lines=15> */
.L_x_2438:
        /* <DEDUP_REMOVED lines=10> */
.L_x_2426:
[----:B------:R-:W-:Y:S05]  /*26510*/  BSYNC B1 ;  /* 0x0000000000017941 */ /* 0x000fea0003800000 */
.L_x_2425:
        /* <DEDUP_REMOVED lines=13> */
[C---:B------:R-:W-:Y:S01]  /*265f0*/  IMAD R20, R8.reuse, 0x80, R20 ;  /* 0x0000008008147824 */ /* 0x040fe200078e0214 */
[----:B------:R-:W-:-:S03]  /*26600*/  IADD3 R9, R8, -0x1, RZ ;  /* 0xffffffff08097810 */ /* 0x000fc60007ffe0ff */
[----:B------:R-:W-:-:S07]  /*26610*/  VIADD R8, R20, 0xffffff00 ;  /* 0xffffff0014087836 */ /* 0x000fce0000000000 */
.L_x_2453:
        /* <DEDUP_REMOVED lines=13> */
.L_x_2711:
[----:B------:R-:W-:Y:S05]  /*266f0*/  BSYNC B2 ;  /* 0x0000000000027941 */ /* 0x000fea0003800000 */
.L_x_2441:
        /* <DEDUP_REMOVED lines=9> */
.L_x_2444:
[----:B------:R-:W-:Y:S05]  /*26790*/  BSYNC B2 ;  /* 0x0000000000027941 */ /* 0x000fea0003800000 */
.L_x_2443:
        /* <DEDUP_REMOVED lines=11> */
.L_x_2445:
        /* <DEDUP_REMOVED lines=16> */
.L_x_2446:
        /* <DEDUP_REMOVED lines=13> */
.L_x_2712:
[----:B------:R-:W-:Y:S05]  /*26a20*/  BSYNC B2 ;  /* 0x0000000000027941 */ /* 0x000fea0003800000 */
.L_x_2447:
[----:B------:R-:W-:Y:S01]  /*26a30*/  BSSY B2, `(.L_x_2449) ;  /* 0x000000b000027945 */ /* 0x000fe20003800000 */
[----:B------:R-:W-:Y:S01]  /*26a40*/  MOV R12, 0x0 ;  /* 0x00000000000c7802 */ /* 0x000fe20000000f00 */
[----:B------:R-:W-:Y:S02]  /*26a50*/  IMAD.MOV.U32 R13, RZ, RZ, 0x12f00000 ;  /* 0x12f00000ff0d7424 */ /* 0x000fe400078e00ff */
        /* <DEDUP_REMOVED lines=8> */
.L_x_2450:
[----:B------:R-:W-:Y:S05]  /*26ae0*/  BSYNC B2 ;  /* 0x0000000000027941 */ /* 0x000fea0003800000 */
.L_x_2449:
[----:B------:R-:W-:Y:S01]  /*26af0*/  R2UR UR10, R14 ;  /* 0x000000000e0a72ca */ /* 0x000fe200000e0000 */
[----:B------:R-:W-:Y:S01]  /*26b00*/  UIADD3 UR4, UP0, UR42, 0x670, URZ ;  /* 0x000006702a047890 */ /* 0x000fe2000ff1e03f */
[----:B------:R-:W-:Y:S01]  /*26b10*/  R2UR UR6, R12 ;  /* 0x000000000c0672ca */ /* 0x000fe200000e0000 */
[----:B01----:R-:W-:Y:S01]  /*26b20*/  VIADD R7, R7, 0x388b0 ;  /* 0x000388b007077836 */ /* 0x003fe20000000000 */
[----:B------:R-:W-:Y:S01]  /*26b30*/  R2UR UR7, R13 ;  /* 0x000000000d0772ca */ /* 0x000fe200000e0000 */
[----:B------:R-:W-:Y:S01]  /*26b40*/  VIADD R4, R5, 0x10400 ;  /* 0x0001040005047836 */ /* 0x000fe20000000000 */
[----:B------:R-:W-:Y:S01]  /*26b50*/  PLOP3.LUT P1, PT, PT, PT, PT, 0x80, 0x0 ;  /* 0x000000000000781c */ /* 0x000fe20003f2f070 */
[----:B------:R-:W-:-:S12]  /*26b60*/  UIADD3.X UR5, URZ, UR43, URZ, UP0, !UPT ;  /* 0x0000002b3f057290 */ /* 0x000fd800087fe43f */
.L_x_2451:
        /* <DEDUP_REMOVED lines=15> */
.L_x_2452:
        /* <DEDUP_REMOVED lines=10> */
.L_x_2440:
[----:B------:R-:W-:Y:S05]  /*26d00*/  BSYNC B1 ;  /* 0x0000000000017941 */ /* 0x000fea0003800000 */
.L_x_2439:
        /* <DEDUP_REMOVED lines=13> */
.L_x_2419:
[----:B------:R-:W-:Y:S05]  /*26de0*/  BSYNC B0 ;  /* 0x0000000000007941 */ /* 0x000fea0003800000 */
.L_x_2418:
        /* <DEDUP_REMOVED lines=23> */
.L_x_2455:
        /* <DEDUP_REMOVED lines=16> */
[----:B------:R-:W-:Y:S02]  /*27060*/  IMAD.U32 R7, RZ, RZ, UR9 ;  /* 0x00000009ff077e24 */ /* 0x000fe4000f8e00ff */
[----:B------:R-:W-:-:S02]  /*27070*/  IMAD.U32 R10, RZ, RZ, UR4 ;  /* 0x00000004ff0a7e24 */ /* 0x000fc4000f8e00ff */
[----:B------:R-:W-:Y:S02]  /*27080*/  IMAD.MOV.U32 R8, RZ, RZ, 0x70 ;  /* 0x00000070ff087424 */ /* 0x000fe400078e00ff */
[----:B------:R-:W-:Y:S02]  /*27090*/  IMAD.MOV.U32 R12, RZ, RZ, 0x1 ;  /* 0x00000001ff0c7424 */ /* 0x000fe400078e00ff */
[----:B------:R-:W-:-:S07]  /*270a0*/  IMAD.MOV.U32 R13, RZ, RZ, RZ ;  /* 0x000000ffff0d7224 */ /* 0x000fce00078e00ff */
[----:B------:R-:W-:-:S07]  /*270b0*/  LEPC R20, `(.L_x_2457) ;  /* 0x000000001014794e */ /* 0x000fce0000000000 */
[----:B0-----:R-:W-:Y:S05]  /*270c0*/  CALL.ABS.NOINC R2 ;  /* 0x0000000002007343 */ /* 0x001fea0003c00000 */
.L_x_2457:
[----:B------:R-:W2:Y:S01]  /*270d0*/  LDL.LU R2, [R1+0x58] ;  /* 0x0000580001027983 */ /* 0x000ea20000300800 */
[----:B------:R-:W-:Y:S01]  /*270e0*/  MOV R0, 0x400 ;  /* 0x0000040000007802 */ /* 0x000fe20000000f00 */
[----:B------:R-:W1:Y:S03]  /*270f0*/  S2R R15, SR_CgaCtaId ;  /* 0x00000000000f7919 */ /* 0x000e660000008800 */
[----:B-1----:R-:W-:-:S05]  /*27100*/  LEA R0, R15, R0, 0x18 ;  /* 0x000000000f007211 */ /* 0x002fca00078ec0ff */
[----:B------:R-:W-:-:S05]  /*27110*/  VIADD R0, R0, 0x10400 ;  /* 0x0001040000007836 */ /* 0x000fca0000000000 */
        /* <DEDUP_REMOVED lines=22> */
.L_x_2458:
        /* <DEDUP_REMOVED lines=21> */
.L_x_2459:
        /* <DEDUP_REMOVED lines=11> */
[----:B------:R-:W-:Y:S01]  /*27480*/  MOV R8, 0x70 ;  /* 0x0000007000087802 */ /* 0x000fe20000000f00 */
[----:B------:R-:W-:Y:S02]  /*27490*/  IMAD.U32 R7, RZ, RZ, UR7 ;  /* 0x00000007ff077e24 */ /* 0x000fe4000f8e00ff */
[----:B------:R-:W-:-:S02]  /*274a0*/  IMAD.U32 R10, RZ, RZ, UR8 ;  /* 0x00000008ff0a7e24 */ /* 0x000fc4000f8e00ff */
[----:B------:R-:W-:Y:S02]  /*274b0*/  IMAD.U32 R11, RZ, RZ, UR9 ;  /* 0x00000009ff0b7e24 */ /* 0x000fe4000f8e00ff */
[----:B------:R-:W-:Y:S02]  /*274c0*/  IMAD.MOV.U32 R12, RZ, RZ, 0x1 ;  /* 0x00000001ff0c7424 */ /* 0x000fe400078e00ff */
[----:B------:R-:W-:-:S07]  /*274d0*/  IMAD.MOV.U32 R13, RZ, RZ, RZ ;  /* 0x000000ffff0d7224 */ /* 0x000fce00078e00ff */
[----:B------:R-:W-:-:S07]  /*274e0*/  LEPC R20, `(.L_x_2460) ;  /* 0x000000001014794e */ /* 0x000fce0000000000 */
[----:B0-----:R-:W-:Y:S05]  /*274f0*/  CALL.ABS.NOINC R2 ;  /* 0x0000000002007343 */ /* 0x001fea0003c00000 */
.L_x_2460:
        /* <DEDUP_REMOVED lines=11> */
[----:B--2---:R-:W-:Y:S02]  /*275b0*/  IMAD R4, R0, 0x80, R4 ;  /* 0x0000008000047824 */ /* 0x004fe400078e0204 */
[----:B------:R-:W0:Y:S01]  /*275c0*/  LDC R0, c[0x0][0x428] ;  /* 0x00010a00ff007b82 */ /* 0x000e220000000800 */
[----:B----4-:R1:W-:Y:S01]  /*275d0*/  STL [R1+0x34], R5 ;  /* 0x0000340501007387 */ /* 0x0103e20000100800 */
[----:B0-----:R-:W-:Y:S02]  /*275e0*/  ISETP.NE.AND P0, PT, R0, 0x1, PT ;  /* 0x000000010000780c */ /* 0x001fe40003f05270 */
[----:B---3--:R-:W-:Y:S01]  /*275f0*/  MOV R0, R6 ;  /* 0x0000000600007202 */ /* 0x008fe20000000f00 */
[----:B-1----:R-:W0:Y:S10]  /*27600*/  S2R R5, SR_TID.X ;  /* 0x0000000000057919 */ /* 0x002e340000002100 */
        /* <DEDUP_REMOVED lines=14> */
.L_x_2461:
        /* <DEDUP_REMOVED lines=14> */
.L_x_2462:
        /* <DEDUP_REMOVED lines=24> */
.L_x_2715:
[----:B--2---:R-:W-:Y:S02]  /*27950*/  ISETP.NE.AND P0, PT, R14, RZ, PT ;  /* 0x000000ff0e00720c */ /* 0x004fe40003f05270 */
[----:B------:R-:W-:-:S11]  /*27960*/  PLOP3.LUT P6, PT, PT, PT, PT, 0x8, 0x0 ;  /* 0x000000000000781c */ /* 0x000fd60003fce170 */
[----:B------:R-:W-:Y:S05]  /*27970*/  @P0 BRA `(.L_x_2464) ;  /* 0x00000008000c0947 */ /* 0x000fea0003800000 */
[----:B------:R-:W-:-:S03]  /*27980*/  UMOV UR4, 0xffffffff ;  /* 0xffffffff00047882 */ /* 0x000fc60000000000 */
[----:B------:R-:W-:Y:S05]  /*27990*/  BRA.DIV UR4, `(.L_x_2465) ;  /* 0x0000007a04f07947 */ /* 0x000fea000b800000 */
[----:B------:R-:W-:-:S13]  /*279a0*/  ELECT P6, URZ, PT ;  /* 0x00000000003f782f */ /* 0x000fda00038c0000 */
.L_x_2718:
        /* <DEDUP_REMOVED lines=19> */
[----:B------:R-:W-:-:S04]  /*27ae0*/  LEA R6, P0, R10, R6, 0x2 ;  /* 0x000000060a067211 */ /* 0x000fc800078010ff */
[----:B------:R-:W-:-:S04]  /*27af0*/  IADD3 R2, R11, R2, RZ ;  /* 0x000000020b027210 */ /* 0x000fc80007ffe0ff */
[----:B------:R-:W-:-:S05]  /*27b00*/  LEA.HI.X R7, R10, R7, R2, 0x2, P0 ;  /* 0x000000070a077211 */ /* 0x000fca00000f1402 */
[----:B------:R2:W5:Y:S02]  /*27b10*/  LDG.E R2, desc[UR46][R6.64] ;  /* 0x0000002e06027981 */ /* 0x000564000c1e1900 */
.L_x_2467:
        /* <DEDUP_REMOVED lines=12> */
.L_x_2719:
        /* <DEDUP_REMOVED lines=8> */
.L_x_2469:
        /* <DEDUP_REMOVED lines=16> */
[----:B------:R-:W-:Y:S01]  /*27d60*/  R2UR UR14, R6 ;  /* 0x00000000060e72ca */ /* 0x000fe200000e0000 */
[----:B---3--:R-:W-:-:S05]  /*27d70*/  IMAD R8, R8, 0x80, R9 ;  /* 0x0000008008087824 */ /* 0x008fca00078e0209 */
        /* <DEDUP_REMOVED lines=9> */
.L_x_2720:
[----:B------:R-:W-:Y:S05]  /*27e10*/  @P0 BRA `(.L_x_2471) ;  /* 0x00000000001c0947 */ /* 0x000fea0003800000 */
[----:B------:R-:W3:Y:S01]  /*27e20*/  S2R R9, SR_TID.X ;  /* 0x0000000000097919 */ /* 0x000ee20000002100 */
[----:B-12---:R-:W-:-:S04]  /*27e30*/  MOV R7, 0x8000 ;  /* 0x0000800000077802 */ /* 0x006fc80000000f00 */
[----:B------:R4:W-:Y:S01]  /*27e40*/  SYNCS.ARRIVE.TRANS64 RZ, [R5+URZ+0x38830], R7 ;  /* 0x0388300705ff79a7 */ /* 0x0009e2000800003f */
[----:B---3--:R-:W-:-:S04]  /*27e50*/  LOP3.LUT R9, R9, 0x1f, RZ, 0xc0, !PT ;  /* 0x0000001f09097812 */ /* 0x008fc800078ec0ff */
[----:B------:R-:W-:-:S13]  /*27e60*/  ISETP.NE.AND P0, PT, R9, RZ, PT ;  /* 0x000000ff0900720c */ /* 0x000fda0003f05270 */
[----:B----4-:R-:W-:Y:S05]  /*27e70*/  @!P0 BRA `(.L_x_2471) ;  /* 0x0000000000048947 */ /* 0x010fea0003800000 */
[----:B------:R-:W-:Y:S01]  /*27e80*/  BPT.TRAP 0x1 ;  /* 0x000000040000795c */ /* 0x000fe20000300000 */
.L_x_2471:
        /* <DEDUP_REMOVED lines=19> */
.L_x_2466:
        /* <DEDUP_REMOVED lines=31> */
.L_x_2464:
        /* <DEDUP_REMOVED lines=13> */
.L_x_2721:
[----:B------:R-:W-:Y:S05]  /*28280*/  BSYNC B0 ;  /* 0x0000000000007941 */ /* 0x000fea0003800000 */
.L_x_2472:
[----:B------:R-:W-:-:S13]  /*28290*/  ISETP.GE.AND P0, PT, R19, 0x2, PT ;  /* 0x000000021300780c */ /* 0x000fda0003f06270 */
[----:B------:R-:W-:Y:S05]  /*282a0*/  @!P0 BRA `(.L_x_2474) ;  /* 0x0000001400a48947 */ /* 0x000fea0003800000 */
[----:B------:R2:W5:Y:S01]  /*282b0*/  LDL.LU R6, [R1+0x18] ;  /* 0x0000180001067983 */ /* 0x0005620000300800 */
[----:B------:R-:W-:-:S03]  /*282c0*/  VIADD R20, R19, 0xfffffffe ;  /* 0xfffffffe13147836 */ /* 0x000fc60000000000 */
[----:B------:R2:W5:Y:S04]  /*282d0*/  LDL.LU R7, [R1+0x24] ;  /* 0x0000240001077983 */ /* 0x0005680000300800 */
.L_x_2496:
[----:B-1---5:R-:W-:Y:S01]  /*282e0*/  IADD3 R4, R6, 0x1, RZ ;  /* 0x0000000106047810 */ /* 0x022fe20007ffe0ff */
[----:B------:R-:W-:Y:S05]  /*282f0*/  YIELD ;  /* 0x0000000000007946 */ /* 0x000fea0003800000 */
[----:B------:R-:W-:Y:S01]  /*28300*/  ISETP.NE.AND P0, PT, R4, 0x2, PT ;  /* 0x000000020400780c */ /* 0x000fe20003f05270 */
[----:B------:R-:W-:Y:S03]  /*28310*/  BSSY B0, `(.L_x_2475) ;  /* 0x0000090000007945 */ /* 0x000fe60003800000 */
[----:B---3--:R-:W-:-:S02]  /*28320*/  SEL R3, RZ, 0x1, P0 ;  /* 0x00000001ff037807 */ /* 0x008fc40000000000 */
        /* <DEDUP_REMOVED lines=19> */
[--C-:B------:R-:W-:Y:S01]  /*28460*/  SHF.R.S32.HI R3, RZ, 0x1f, R2.reuse ;  /* 0x0000001fff037819 */ /* 0x100fe20000011402 */
[----:B------:R-:W-:-:S04]  /*28470*/  IMAD.MOV R8, RZ, RZ, -R2 ;  /* 0x000000ffff087224 */ /* 0x000fc800078e0a02 */
        /* <DEDUP_REMOVED lines=8> */
.L_x_2477:
[----:B---3--:R-:W3:Y:S01]  /*28500*/  S2R R5, SR_CgaCtaId ;  /* 0x0000000000057919 */ /* 0x008ee20000008800 */
[----:B------:R-:W-:Y:S01]  /*28510*/  MOV R4, 0x400 ;  /* 0x0000040000047802 */ /* 0x000fe20000000f00 */
[----:B------:R-:W-:Y:S01]  /*28520*/  BSSY B1, `(.L_x_2478) ;  /* 0x0000009000017945 */ /* 0x000fe20003800000 */
[----:B------:R-:W4:Y:S02]  /*28530*/  S2R R3, SR_TID.X ;  /* 0x0000000000037919 */ /* 0x000f240000002100 */
[----:B---3--:R-:W-:-:S04]  /*28540*/  LEA R4, R5, R4, 0x18 ;  /* 0x0000000405047211 */ /* 0x008fc800078ec0ff */
[----:B------:R-:W-:Y:S02]  /*28550*/  LEA R5, R10, R4, 0x3 ;  /* 0x000000040a057211 */ /* 0x000fe400078e18ff */
[----:B------:R-:W-:Y:S02]  /*28560*/  SHF.L.U32 R4, R9, 0x1f, RZ ;  /* 0x0000001f09047819 */ /* 0x000fe400000006ff */
[----:B----4-:R-:W-:Y:S02]  /*28570*/  LOP3.LUT R3, R3, 0x7f, RZ, 0xc0, !PT ;  /* 0x0000007f03037812 */ /* 0x010fe400078ec0ff */
[----:B------:R-:W3:Y:S02]  /*28580*/  SYNCS.PHASECHK.TRANS64.TRYWAIT P0, [R5+URZ+0x38880], R4 ;  /* 0x03888004050075a7 */ /* 0x000ee4000800017f */
[----:B------:R-:W-:Y:S01]  /*28590*/  ISETP.NE.AND P2, PT, R3, RZ, PT ;  /* 0x000000ff0300720c */ /* 0x000fe20003f45270 */
[----:B---3--:R-:W-:-:S12]  /*285a0*/  @!P0 BRA `(.L_x_2479) ;  /* 0x0000007000548947 */ /* 0x008fd80003800000 */
.L_x_2722:
[----:B------:R-:W-:Y:S05]  /*285b0*/  BSYNC B1 ;  /* 0x0000000000017941 */ /* 0x000fea0003800000 */
.L_x_2478:
[----:B------:R-:W-:Y:S04]  /*285c0*/  BSSY B1, `(.L_x_2480) ;  /* 0x0000009000017945 */ /* 0x000fe80003800000 */
[----:B------:R-:W-:Y:S05]  /*285d0*/  @P2 BRA `(.L_x_2481) ;  /* 0x00000000001c2947 */ /* 0x000fea0003800000 */
[----:B------:R-:W1:Y:S02]  /*285e0*/  S2R R3, SR_TID.X ;  /* 0x0000000000037919 */ /* 0x000e640000002100 */
[----:B-1----:R-:W-:Y:S01]  /*285f0*/  LOP3.LUT R9, R3, 0x1f, RZ, 0xc0, !PT ;  /* 0x0000001f03097812 */ /* 0x002fe200078ec0ff */
[----:B------:R-:W-:-:S03]  /*28600*/  IMAD.MOV.U32 R3, RZ, RZ, 0x8000 ;  /* 0x00008000ff037424 */ /* 0x000fc600078e00ff */
[----:B------:R-:W-:Y:S01]  /*28610*/  ISETP.NE.AND P0, PT, R9, RZ, PT ;  /* 0x000000ff0900720c */ /* 0x000fe20003f05270 */
[----:B------:R4:W-:-:S12]  /*28620*/  SYNCS.ARRIVE.TRANS64 RZ, [R5+URZ+0x38870], R3 ;  /* 0x0388700305ff79a7 */ /* 0x0009d8000800003f */
[----:B----4-:R-:W-:Y:S05]  /*28630*/  @!P0 BRA `(.L_x_2481) ;  /* 0x0000000000048947 */ /* 0x010fea0003800000 */
[----:B------:R-:W-:Y:S01]  /*28640*/  BPT.TRAP 0x1 ;  /* 0x000000040000795c */ /* 0x000fe20000300000 */
.L_x_2481:
[----:B------:R-:W-:Y:S05]  /*28650*/  BSYNC B1 ;  /* 0x0000000000017941 */ /* 0x000fea0003800000 */
.L_x_2480:
[----:B------:R-:W4:Y:S04]  /*28660*/  LDL R3, [R1+0x18] ;  /* 0x0000180001037983 */ /* 0x000f280000100800 */
[----:B-1----:R-:W2:Y:S01]  /*28670*/  LDL R9, [R1+0x3c] ;  /* 0x00003c0001097983 */ /* 0x002ea20000100800 */
[----:B------:R-:W-:Y:S01]  /*28680*/  IMAD.MOV.U32 R13, RZ, RZ, RZ ;  /* 0x000000ffff0d7224 */ /* 0x000fe200078e00ff */
[----:B------:R-:W-:Y:S01]  /*28690*/  MOV R10, 0x400 ;  /* 0x00000400000a7802 */ /* 0x000fe20000000f00 */
[----:B------:R-:W-:Y:S01]  /*286a0*/  UIADD3 UR4, UP0, UR42, 0x470, URZ ;  /* 0x000004702a047890 */ /* 0x000fe2000ff1e03f */
[----:B------:R-:W1:Y:S01]  /*286b0*/  S2R R11, SR_CgaCtaId ;  /* 0x00000000000b7919 */ /* 0x000e620000008800 */
[----:B------:R-:W-:Y:S01]  /*286c0*/  PLOP3.LUT P0, PT, PT, PT, PT, 0x80, 0x0 ;  /* 0x000000000000781c */ /* 0x000fe20003f0f070 */
[----:B------:R-:W-:Y:S01]  /*286d0*/  UMOV UR6, 0x0 ;  /* 0x0000000000067882 */ /* 0x000fe20000000000 */
[----:B------:R-:W-:Y:S01]  /*286e0*/  R2UR UR10, R13 ;  /* 0x000000000d0a72ca */ /* 0x000fe200000e0000 */
[----:B------:R-:W-:Y:S01]  /*286f0*/  UIADD3.X UR5, URZ, UR43, URZ, UP0, !UPT ;  /* 0x0000002b3f057290 */ /* 0x000fe200087fe43f */
[----:B------:R-:W-:Y:S01]  /*28700*/  UMOV UR7, 0x14f00000 ;  /* 0x14f0000000077882 */ /* 0x000fe20000000000 */
[----:B-1----:R-:W-:-:S05]  /*28710*/  LEA R10, R11, R10, 0x18 ;  /* 0x0000000a0b0a7211 */ /* 0x002fca00078ec0ff */
[----:B----4-:R-:W-:Y:S02]  /*28720*/  IMAD R3, R3, 0x8000, R10 ;  /* 0x0000800003037824 */ /* 0x010fe400078e020a */
[----:B--2---:R-:W-:Y:S01]  /*28730*/  IMAD R9, R8, 0x80, R9 ;  /* 0x0000008008097824 */ /* 0x004fe200078e0209 */
[----:B------:R-:W-:Y:S01]  /*28740*/  IADD3 R8, R5, 0x38870, RZ ;  /* 0x0003887005087810 */ /* 0x000fe20007ffe0ff */
[----:B------:R-:W-:-:S07]  /*28750*/  VIADD R10, R3, 0x10400 ;  /* 0x00010400030a7836 */ /* 0x000fce0000000000 */
.L_x_2482:
        /* <DEDUP_REMOVED lines=16> */
.L_x_2483:
        /* <DEDUP_REMOVED lines=13> */
.L_x_2723:
[----:B------:R-:W-:Y:S05]  /*28930*/  BSYNC B1 ;  /* 0x0000000000017941 */ /* 0x000fea0003800000 */
.L_x_2484:
[----:B------:R-:W-:Y:S01]  /*28940*/  BSSY B1, `(.L_x_2486) ;  /* 0x000000b000017945 */ /* 0x000fe20003800000 */
[----:B------:R-:W-:Y:S01]  /*28950*/  IMAD.MOV.U32 R10, RZ, RZ, 0x0 ;  /* 0x00000000ff0a7424 */ /* 0x000fe200078e00ff */
[----:B------:R-:W-:Y:S02]  /*28960*/  MOV R11, 0x14f00000 ;  /* 0x14f00000000b7802 */ /* 0x000fe40000000f00 */
[----:B------:R-:W-:Y:S05]  /*28970*/  @P2 BRA `(.L_x_2487) ;  /* 0x00000000001c2947 */ /* 0x000fea0003800000 */
[----:B------:R-:W2:Y:S01]  /*28980*/  S2R R8, SR_TID.X ;  /* 0x0000000000087919 */ /* 0x000ea20000002100 */
[----:B-1-3--:R-:W-:-:S04]  /*28990*/  IMAD.MOV.U32 R4, RZ, RZ, 0x8000 ;  /* 0x00008000ff047424 */ /* 0x00afc800078e00ff */
[----:B------:R4:W-:Y:S01]  /*289a0*/  SYNCS.ARRIVE.TRANS64 RZ, [R5+URZ+0x38830], R4 ;  /* 0x0388300405ff79a7 */ /* 0x0009e2000800003f */
[----:B--2---:R-:W-:-:S04]  /*289b0*/  LOP3.LUT R8, R8, 0x1f, RZ, 0xc0, !PT ;  /* 0x0000001f08087812 */ /* 0x004fc800078ec0ff */
[----:B------:R-:W-:-:S13]  /*289c0*/  ISETP.NE.AND P0, PT, R8, RZ, PT ;  /* 0x000000ff0800720c */ /* 0x000fda0003f05270 */
[----:B----4-:R-:W-:Y:S05]  /*289d0*/  @!P0 BRA `(.L_x_2487) ;  /* 0x0000000000048947 */ /* 0x010fea0003800000 */
[----:B------:R-:W-:Y:S01]  /*289e0*/  BPT.TRAP 0x1 ;  /* 0x000000040000795c */ /* 0x000fe20000300000 */
.L_x_2487:
[----:B------:R-:W-:Y:S05]  /*289f0*/  BSYNC B1 ;  /* 0x0000000000017941 */ /* 0x000fea0003800000 */
.L_x_2486:
[----:B------:R-:W-:Y:S01]  /*28a00*/  R2UR UR10, R13 ;  /* 0x000000000d0a72ca */ /* 0x000fe200000e0000 */
[----:B------:R-:W-:Y:S01]  /*28a10*/  UIADD3 UR4, UP0, UR42, 0x370, URZ ;  /* 0x000003702a047890 */ /* 0x000fe2000ff1e03f */
[----:B------:R-:W-:Y:S01]  /*28a20*/  R2UR UR6, R10 ;  /* 0x000000000a0672ca */ /* 0x000fe200000e0000 */
[----:B-1-3--:R-:W-:Y:S01]  /*28a30*/  VIADD R5, R5, 0x38830 ;  /* 0x0003883005057836 */ /* 0x00afe20000000000 */
[----:B------:R-:W-:Y:S01]  /*28a40*/  R2UR UR7, R11 ;  /* 0x000000000b0772ca */ /* 0x000fe200000e0000 */
[----:B------:R-:W-:Y:S01]  /*28a50*/  VIADD R4, R3, 0x28400 ;  /* 0x0002840003047836 */ /* 0x000fe20000000000 */
[----:B------:R-:W-:Y:S01]  /*28a60*/  PLOP3.LUT P0, PT, PT, PT, PT, 0x80, 0x0 ;  /* 0x000000000000781c */ /* 0x000fe20003f0f070 */
[----:B------:R-:W-:-:S12]  /*28a70*/  UIADD3.X UR5, URZ, UR43, URZ, UP0, !UPT ;  /* 0x0000002b3f057290 */ /* 0x000fd800087fe43f */
.L_x_2488:
        /* <DEDUP_REMOVED lines=10> */
[----:B------:R-:W-:Y:S01]  /*28b20*/  R2UR UR10, R12 ;  /* 0x000000000c0a72ca */ /* 0x000fe200000e0000 */
[----:B------:R-:W-:Y:S01]  /*28b30*/  VIADD R3, R3, 0x2c400 ;  /* 0x0002c40003037836 */ /* 0x000fe20000000000 */
[----:B------:R-:W-:Y:S02]  /*28b40*/  R2UR UR6, R10 ;  /* 0x000000000a0672ca */ /* 0x000fe400000e0000 */
[----:B------:R-:W-:Y:S02]  /*28b50*/  R2UR UR7, R11 ;  /* 0x000000000b0772ca */ /* 0x000fe400000e0000 */
[----:B------:R-:W-:-:S13]  /*28b60*/  PLOP3.LUT P0, PT, PT, PT, PT, 0x80, 0x0 ;  /* 0x000000000000781c */ /* 0x000fda0003f0f070 */
.L_x_2489:
        /* <DEDUP_REMOVED lines=10> */
.L_x_2476:
[----:B------:R-:W-:Y:S05]  /*28c10*/  BSYNC B0 ;  /* 0x0000000000007941 */ /* 0x000fea0003800000 */
.L_x_2475:
[----:B------:R-:W-:-:S06]  /*28c20*/  UISETP.NE.AND UP0, UPT, UR36, 0x3, UPT ;  /* 0x000000032400788c */ /* 0x000fcc000bf05270 */
[----:B------:R-:W-:-:S13]  /*28c30*/  PLOP3.LUT P0, PT, PT, PT, UP0, 0x80, 0x0 ;  /* 0x000000000000781c */ /* 0x000fda0003f0f008 */
[----:B------:R-:W-:Y:S05]  /*28c40*/  @!P0 BRA `(.L_x_2490) ;  /* 0x0000000000048947 */ /* 0x000fea0003800000 */
[----:B------:R-:W-:Y:S01]  /*28c50*/  BPT.TRAP 0x1 ;  /* 0x000000040000795c */ /* 0x000fe20000300000 */
.L_x_2490:
[----:B------:R-:W3:Y:S01]  /*28c60*/  S2R R5, SR_CgaCtaId ;  /* 0x0000000000057919 */ /* 0x000ee20000008800 */
[----:B------:R-:W-:Y:S01]  /*28c70*/  MOV R3, UR38 ;  /* 0x0000002600037c02 */ /* 0x000fe20008000f00 */
[----:B------:R-:W-:Y:S01]  /*28c80*/  BSSY B0, `(.L_x_2491) ;  /* 0x000000a000007945 */ /* 0x000fe20003800000 */
[----:B------:R-:W-:Y:S02]  /*28c90*/  MOV R4, 0x400 ;  /* 0x0000040000047802 */ /* 0x000fe40000000f00 */
[----:B------:R-:W-:Y:S02]  /*28ca0*/  ISETP.NE.AND P0, PT, R3, 0x3, PT ;  /* 0x000000030300780c */ /* 0x000fe40003f05270 */
[----:B------:R-:W-:-:S04]  /*28cb0*/  LOP3.LUT R3, R7, 0x1, RZ, 0x3c, !PT ;  /* 0x0000000107037812 */ /* 0x000fc800078e3cff */
[----:B------:R-:W-:Y:S02]  /*28cc0*/  SHF.L.U32 R3, R3, 0x1f, RZ ;  /* 0x0000001f03037819 */ /* 0x000fe400000006ff */
[----:B---3--:R-:W-:-:S05]  /*28cd0*/  LEA R4, R5, R4, 0x18 ;  /* 0x0000000405047211 */ /* 0x008fca00078ec0ff */
[----:B------:R-:W-:-:S04]  /*28ce0*/  IMAD R4, R6, 0x8, R4 ;  /* 0x0000000806047824 */ /* 0x000fc800078e0204 */
[----:B------:R-:W3:Y:S01]  /*28cf0*/  SYNCS.PHASECHK.TRANS64.TRYWAIT P2, [R4+URZ+0x38870], R3 ;  /* 0x03887003040075a7 */ /* 0x000ee2000804017f */
[----:B------:R4:W-:Y:S02]  /*28d00*/  STL [R1+0x4], R4 ;  /* 0x0000040401007387 */ /* 0x0009e40000100800 */
[----:B---34-:R-:W-:Y:S05]  /*28d10*/  @!P2 BRA `(.L_x_2492) ;  /* 0x0000006800a0a947 */ /* 0x018fea0003800000 */
.L_x_2724:
[----:B------:R-:W-:Y:S05]  /*28d20*/  BSYNC B0 ;  /* 0x0000000000007941 */ /* 0x000fea0003800000 */
.L_x_2491:
[----:B------:R-:W-:Y:S05]  /*28d30*/  @!P0 BRA `(.L_x_2493) ;  /* 0x0000000000048947 */ /* 0x000fea0003800000 */
[----:B------:R-:W-:Y:S01]  /*28d40*/  BPT.TRAP 0x1 ;  /* 0x000000040000795c */ /* 0x000fe20000300000 */
.L_x_2493:
[----:B---3--:R-:W3:Y:S01]  /*28d50*/  LDL R3, [R1+0x4] ;  /* 0x0000040001037983 */ /* 0x008ee20000100800 */
[----:B------:R-:W-:-:S04]  /*28d60*/  SHF.L.U32 R4, R7, 0x1f, RZ ;  /* 0x0000001f07047819 */ /* 0x000fc800000006ff */
[----:B---3--:R3:W4:Y:S02]  /*28d70*/  SYNCS.PHASECHK.TRANS64.TRYWAIT P2, [R3+URZ+0x38860], R4 ;  /* 0x03886004030075a7 */ /* 0x008724000804017f */
[----:B---3--:R-:W-:Y:S01]  /*28d80*/  IMAD.SHL.U32 R3, R6, 0x8000, RZ ;  /* 0x0000800006037824 */ /* 0x008fe200078e00ff */
[----:B----4-:R-:W-:Y:S06]  /*28d90*/  @!P2 BRA `(.L_x_2494) ;  /* 0x000000680098a947 */ /* 0x010fec0003800000 */
.L_x_2725:
[----:B---3--:R-:W3:Y:S04]  /*28da0*/  LDL R5, [R1+0x4c] ;  /* 0x00004c0001057983 */ /* 0x008ee80000100800 */
[----:B------:R-:W4:Y:S04]  /*28db0*/  LDL R18, [R1+0x14] ;  /* 0x0000140001127983 */ /* 0x000f280000100800 */
[----:B0-----:R-:W2:Y:S04]  /*28dc0*/  LDL R17, [R1+0x50] ;  /* 0x0000500001117983 */ /* 0x001ea80000100800 */
[----:B------:R-:W3:Y:S04]  /*28dd0*/  LDL R19, [R1+0x30] ;  /* 0x0000300001137983 */ /* 0x000ee80000100800 */
[----:B------:R0:W-:Y:S04]  /*28de0*/  STL [R1+0x64], R2 ;  /* 0x0000640201007387 */ /* 0x0001e80000100800 */
[----:B------:R1:W-:Y:S04]  /*28df0*/  STL [R1+0x60], R0 ;  /* 0x0000600001007387 */ /* 0x0003e80000100800 */
[----:B------:R-:W2:Y:S04]  /*28e00*/  LDL R16, [R1+0x44] ;  /* 0x0000440001107983 */ /* 0x000ea80000100800 */
[----:B0-----:R-:W2:Y:S04]  /*28e10*/  LDL R2, [R1+0x2c] ;  /* 0x00002c0001027983 */ /* 0x001ea80000100800 */
[----:B-1----:R-:W4:Y:S01]  /*28e20*/  LDL R0, [R1+0x10] ;  /* 0x0000100001007983 */ /* 0x002f220000100800 */
[----:B------:R-:W-:Y:S05]  /*28e30*/  WARPSYNC.ALL ;  /* 0x0000000000007948 */ /* 0x000fea0003800000 */
[----:B---3--:R-:W-:-:S02]  /*28e40*/  IADD3 R21, R19, R5, R3 ;  /* 0x0000000513157210 */ /* 0x008fc40007ffe003 */
[----:B----4-:R-:W-:-:S05]  /*28e50*/  LOP3.LUT R4, R3, R0, RZ, 0xfc, !PT ;  /* 0x0000000003047212 */ /* 0x010fca00078efcff */
        /* <DEDUP_REMOVED lines=8> */
[----:B--2---:R-:W-:-:S05]  /*28ee0*/  IMAD.IADD R8, R17, 0x1, R8 ;  /* 0x0000000111087824 */ /* 0x004fca00078e0208 */
        /* <DEDUP_REMOVED lines=11> */
[----:B------:R-:W-:-:S04]  /*28fa0*/  LOP3.LUT R4, R8, R0, RZ, 0xfc, !PT ;  /* 0x0000000008047212 */ /* 0x000fc800078efcff */
[----:B------:R-:W-:-:S06]  /*28fb0*/  IADD3 R4, R19, R4, RZ ;  /* 0x0000000413047210 */ /* 0x000fcc0007ffe0ff */
[----:B------:R-:W0:Y:S01]  /*28fc0*/  LDSM.16.MT88.4 R4, [R4+0x10400] ;  /* 0x010400000404783b */ /* 0x000e220000004200 */
[----:B------:R-:W-:-:S05]  /*28fd0*/  IMAD.MOV.U32 R11, RZ, RZ, R15 ;  /* 0x000000ffff0b7224 */ /* 0x000fca00078e000f */
[----:B------:R-:W-:Y:S02]  /*28fe0*/  LOP3.LUT R8, R8, R11, RZ, 0xfc, !PT ;  /* 0x0000000b08087212 */ /* 0x000fe400078efcff */
[C-C-:B0-----:R-:W-:Y:S02]  /*28ff0*/  PRMT R12, R4.reuse, 0x6420, R5.reuse ;  /* 0x00006420040c7816 */ /* 0x141fe40000000005 */
[----:B------:R-:W-:Y:S02]  /*29000*/  PRMT R13, R4, 0x7531, R5 ;  /* 0x00007531040d7816 */ /* 0x000fe40000000005 */
[C-C-:B------:R-:W-:Y:S02]  /*29010*/  PRMT R14, R6.reuse, 0x6420, R7.reuse ;  /* 0x00006420060e7816 */ /* 0x140fe40000000007 */
[----:B------:R-:W-:Y:S02]  /*29020*/  PRMT R15, R6, 0x7531, R7 ;  /* 0x00007531060f7816 */ /* 0x000fe40000000007 */
[----:B------:R-:W0:Y:S01]  /*29030*/  LDSM.16.MT88.4 R4, [R21+0x14400] ;  /* 0x014400001504783b */ /* 0x000e220000004200 */
[----:B------:R-:W-:-:S05]  /*29040*/  IMAD.IADD R8, R17, 0x1, R8 ;  /* 0x0000000111087824 */ /* 0x000fca00078e0208 */
[----:B------:R1:W-:Y:S02]  /*29050*/  STSM.16.M88.4 [R8], R12 ;  /* 0x0000000c08007844 */ /* 0x0003e40000000200 */
[----:B-1----:R-:W-:Y:S02]  /*29060*/  IMAD.MOV.U32 R15, RZ, RZ, R11 ;  /* 0x000000ffff0f7224 */ /* 0x002fe400078e000b */
[----:B------:R-:W-:Y:S01]  /*29070*/  VIADD R12, R3, 0x6000 ;  /* 0x00006000030c7836 */ /* 0x000fe20000000000 */
[C-C-:B0-----:R-:W-:Y:S02]  /*29080*/  PRMT R8, R4.reuse, 0x6420, R5.reuse ;  /* 0x0000642004087816 */ /* 0x141fe40000000005 */
[----:B------:R-:W-:Y:S02]  /*29090*/  PRMT R9, R4, 0x7531, R5 ;  /* 0x0000753104097816 */ /* 0x000fe40000000005 */
[----:B------:R-:W-:Y:S02]  /*290a0*/  LOP3.LUT R4, R12, R15, RZ, 0xfc, !PT ;  /* 0x0000000f0c047212 */ /* 0x000fe400078efcff */
[----:B------:R-:W-:-:S02]  /*290b0*/  PRMT R10, R6, 0x6420, R7 ;  /* 0x00006420060a7816 */ /* 0x000fc40000000007 */
[----:B------:R-:W-:Y:S01]  /*290c0*/  PRMT R11, R6, 0x7531, R7 ;  /* 0x00007531060b7816 */ /* 0x000fe20000000007 */
[----:B------:R-:W-:-:S05]  /*290d0*/  IMAD.IADD R4, R17, 0x1, R4 ;  /* 0x0000000111047824 */ /* 0x000fca00078e0204 */
[----:B------:R0:W-:Y:S02]  /*290e0*/  STSM.16.M88.4 [R4], R8 ;  /* 0x0000000804007844 */ /* 0x0001e40000000200 */
[----:B0-----:R-:W-:-:S05]  /*290f0*/  VIADD R4, R3, 0x1000 ;  /* 0x0000100003047836 */ /* 0x001fca0000000000 */
[----:B------:R-:W-:-:S05]  /*29100*/  LOP3.LUT R4, R4, R0, RZ, 0xfc, !PT ;  /* 0x0000000004047212 */ /* 0x000fca00078efcff */
[----:B------:R-:W-:-:S06]  /*29110*/  IMAD.IADD R4, R19, 0x1, R4 ;  /* 0x0000000113047824 */ /* 0x000fcc00078e0204 */
[----:B------:R-:W0:Y:S01]  /*29120*/  LDSM.16.MT88.4 R4, [R4+0x10400] ;  /* 0x010400000404783b */ /* 0x000e220000004200 */
[----:B------:R-:W-:Y:S01]  /*29130*/  MOV R10, R15 ;  /* 0x0000000f000a7202 */ /* 0x000fe20000000f00 */
[----:B------:R-:W-:Y:S02]  /*29140*/  IMAD.MOV.U32 R11, RZ, RZ, R17 ;  /* 0x000000ffff0b7224 */ /* 0x000fe400078e0011 */
[----:B------:R-:W-:Y:S01]  /*29150*/  IMAD.IADD R16, R16, 0x1, R3 ;  /* 0x0000000110107824 */ /* 0x000fe200078e0203 */
[C-C-:B0-----:R-:W-:Y:S02]  /*29160*/  PRMT R12, R4.reuse, 0x6420, R5.reuse ;  /* 0x00006420040c7816 */ /* 0x141fe40000000005 */
[----:B------:R-:W-:Y:S02]  /*29170*/  PRMT R13, R4, 0x7531, R5 ;  /* 0x00007531040d7816 */ /* 0x000fe40000000005 */
[C-C-:B------:R-:W-:Y:S02]  /*29180*/  PRMT R14, R6.reuse, 0x6420, R7.reuse ;  /* 0x00006420060e7816 */ /* 0x140fe40000000007 */
[----:B------:R-:W-:-:S02]  /*29190*/  PRMT R15, R6, 0x7531, R7 ;  /* 0x00007531060f7816 */ /* 0x000fc40000000007 */
[----:B------:R-:W0:Y:S01]  /*291a0*/  LDSM.16.MT88.4 R4, [R21+0x11400] ;  /* 0x011400001504783b */ /* 0x000e220000004200 */
[----:B------:R-:W-:-:S05]  /*291b0*/  IADD3 R17, R11, R16, R10 ;  /* 0x000000100b117210 */ /* 0x000fca0007ffe00a */
[----:B------:R1:W-:Y:S02]  /*291c0*/  STSM.16.M88.4 [R17], R12 ;  /* 0x0000000c11007844 */ /* 0x0003e40000000200 */
[----:B-1----:R-:W-:Y:S01]  /*291d0*/  IMAD.MOV.U32 R15, RZ, RZ, R11 ;  /* 0x000000ffff0f7224 */ /* 0x002fe200078e000b */
[----:B------:R-:W-:-:S04]  /*291e0*/  MOV R14, R10 ;  /* 0x0000000a000e7202 */ /* 0x000fc80000000f00 */
[----:B------:R-:W-:Y:S02]  /*291f0*/  IADD3 R16, R15, R2, R16 ;  /* 0x000000020f107210 */ /* 0x000fe40007ffe010 */
[C-C-:B0-----:R-:W-:Y:S02]  /*29200*/  PRMT R8, R4.reuse, 0x6420, R5.reuse ;  /* 0x0000642004087816 */ /* 0x141fe40000000005 */
[----:B------:R-:W-:Y:S01]  /*29210*/  PRMT R9, R4, 0x7531, R5 ;  /* 0x0000753104097816 */ /* 0x000fe20000000005 */
[----:B------:R-:W-:Y:S01]  /*29220*/  VIADD R4, R3, 0x5000 ;  /* 0x0000500003047836 */ /* 0x000fe20000000000 */
[----:B------:R-:W-:-:S04]  /*29230*/  PRMT R10, R6, 0x6420, R7 ;  /* 0x00006420060a7816 */ /* 0x000fc80000000007 */
[----:B------:R-:W-:Y:S02]  /*29240*/  LOP3.LUT R4, R4, R0, RZ, 0xfc, !PT ;  /* 0x0000000004047212 */ /* 0x000fe400078efcff */
[----:B------:R-:W-:Y:S02]  /*29250*/  PRMT R11, R6, 0x7531, R7 ;  /* 0x00007531060b7816 */ /* 0x000fe40000000007 */
[----:B------:R-:W-:-:S03]  /*29260*/  IADD3 R4, R19, R4, RZ ;  /* 0x0000000413047210 */ /* 0x000fc60007ffe0ff */
[----:B------:R0:W-:Y:S04]  /*29270*/  STSM.16.M88.4 [R16], R8 ;  /* 0x0000000810007844 */ /* 0x0001e80000000200 */
[----:B------:R-:W1:Y:S01]  /*29280*/  LDSM.16.MT88.4 R4, [R4+0x10400] ;  /* 0x010400000404783b */ /* 0x000e620000004200 */
[----:B0-----:R-:W-:Y:S02]  /*29290*/  IMAD.MOV.U32 R10, RZ, RZ, R14 ;  /* 0x000000ffff0a7224 */ /* 0x001fe400078e000e */
[----:B------:R-:W-:Y:S01]  /*292a0*/  IMAD.MOV.U32 R11, RZ, RZ, R15 ;  /* 0x000000ffff0b7224 */ /* 0x000fe200078e000f */
        /* <DEDUP_REMOVED lines=8> */
[----:B------:R-:W-:-:S02]  /*29330*/  IMAD.MOV.U32 R14, RZ, RZ, R10 ;  /* 0x000000ffff0e7224 */ /* 0x000fc400078e000a */
[----:B------:R-:W-:Y:S01]  /*29340*/  IMAD.MOV.U32 R15, RZ, RZ, R11 ;  /* 0x000000ffff0f7224 */ /* 0x000fe200078e000b */
        /* <DEDUP_REMOVED lines=12> */
[----:B--2---:R-:W-:-:S05]  /*29410*/  IMAD.IADD R12, R13, 0x1, R3 ;  /* 0x000000010d0c7824 */ /* 0x004fca00078e0203 */
[----:B------:R-:W-:-:S05]  /*29420*/  IADD3 R13, R15, R12, R14 ;  /* 0x0000000c0f0d7210 */ /* 0x000fca0007ffe00e */
[----:B------:R1:W-:Y:S04]  /*29430*/  STSM.16.M88.4 [R13], R16 ;  /* 0x000000100d007844 */ /* 0x0003e80000000200 */
[----:B-1----:R-:W2:Y:S04]  /*29440*/  LDL R18, [R1+0x50] ;  /* 0x0000500001127983 */ /* 0x002ea80000100800 */
[----:B------:R-:W3:Y:S01]  /*29450*/  LDL R19, [R1+0x30] ;  /* 0x0000300001137983 */ /* 0x000ee20000100800 */
[----:B------:R-:W-:Y:S02]  /*29460*/  IADD3 R15, R3, 0x6000, RZ ;  /* 0x00006000030f7810 */ /* 0x000fe40007ffe0ff */
[C-C-:B0-----:R-:W-:Y:S01]  /*29470*/  PRMT R8, R4.reuse, 0x6420, R5.reuse ;  /* 0x0000642004087816 */ /* 0x141fe20000000005 */
[----:B------:R-:W4:Y:S01]  /*29480*/  LDL R17, [R1+0x14] ;  /* 0x0000140001117983 */ /* 0x000f220000100800 */
[----:B------:R-:W-:-:S02]  /*29490*/  PRMT R9, R4, 0x7531, R5 ;  /* 0x0000753104097816 */ /* 0x000fc40000000005 */
[----:B------:R-:W-:Y:S02]  /*294a0*/  LOP3.LUT R4, R15, R0, RZ, 0xfc, !PT ;  /* 0x000000000f047212 */ /* 0x000fe400078efcff */
[C-C-:B------:R-:W-:Y:S02]  /*294b0*/  PRMT R10, R6.reuse, 0x6420, R7.reuse ;  /* 0x00006420060a7816 */ /* 0x140fe40000000007 */
[----:B------:R-:W-:Y:S02]  /*294c0*/  PRMT R11, R6, 0x7531, R7 ;  /* 0x00007531060b7816 */ /* 0x000fe40000000007 */
[----:B--2---:R-:W-:Y:S01]  /*294d0*/  IADD3 R16, R18, R2, R12 ;  /* 0x0000000212107210 */ /* 0x004fe20007ffe00c */
[----:B---3--:R-:W-:-:S04]  /*294e0*/  IMAD.IADD R4, R19, 0x1, R4 ;  /* 0x0000000113047824 */ /* 0x008fc800078e0204 */
        /* <DEDUP_REMOVED lines=58> */
.L_x_2495:
[----:B------:R-:W1:Y:S01]  /*29890*/  LDL.LU R3, [R1+0x4] ;  /* 0x0000040001037983 */ /* 0x000e620000300800 */
[C---:B------:R-:W-:Y:S01]  /*298a0*/  ISETP.GT.AND P0, PT, R20.reuse, RZ, PT ;  /* 0x000000ff1400720c */ /* 0x040fe20003f04270 */
[----:B------:R-:W-:Y:S02]  /*298b0*/  VIADD R20, R20, 0xffffffff ;  /* 0xffffffff14147836 */ /* 0x000fe40000000000 */
[----:B0-----:R3:W5:Y:S04]  /*298c0*/  LDL R6, [R1+0x18] ;  /* 0x0000180001067983 */ /* 0x0017680000100800 */
[----:B------:R3:W5:Y:S01]  /*298d0*/  LDL R7, [R1+0x24] ;  /* 0x0000240001077983 */ /* 0x0007620000100800 */
[----:B-1----:R0:W-:Y:S02]  /*298e0*/  SYNCS.ARRIVE.TRANS64.A1T0 RZ, [R3+URZ+0x38850], RZ ;  /* 0x038850ff03ff79a7 */ /* 0x0021e4000810003f */
[----:B0-----:R-:W-:-:S05]  /*298f0*/  @!P1 VIADD R3, R3, 0x38880 ;  /* 0x0003888003039836 */ /* 0x001fca0000000000 */
[----:B------:R-:W-:Y:S01]  /*29900*/  @!P1 PRMT R3, RZ, 0x654, R3 ;  /* 0x00000654ff039816 */ /* 0x000fe20000000003 */
[----:B------:R-:W-:Y:S06]  /*29910*/  BAR.SYNC.DEFER_BLOCKING 0x2, 0x80 ;  /* 0x0082000000007b1d */ /* 0x000fec0000010000 */
[----:B------:R3:W-:Y:S01]  /*29920*/  @!P1 SYNCS.ARRIVE.TRANS64.RED.A1T0 RZ, [R3+URZ], RZ ;  /* 0x000000ff03ff99a7 */ /* 0x0007e2000810043f */
[----:B------:R-:W-:Y:S05]  /*29930*/  @P0 BRA `(.L_x_2496) ;  /* 0xffffffe800680947 */ /* 0x000fea000383ffff */
.L_x_2474:
[----:B------:R-:W-:Y:S04]  /*29940*/  BSSY B0, `(.L_x_2497) ;  /* 0x000000f000007945 */ /* 0x000fe80003800000 */
[----:B------:R-:W-:Y:S05]  /*29950*/  @P1 BRA `(.L_x_2498) ;  /* 0x0000000000341947 */ /* 0x000fea0003800000 */
[----:B-1-3--:R-:W1:Y:S01]  /*29960*/  S2R R3, SR_LANEID ;  /* 0x0000000000037919 */ /* 0x00ae620000000000 */
        /* <DEDUP_REMOVED lines=12> */
.L_x_2498:
[----:B------:R-:W-:Y:S05]  /*29a30*/  BSYNC B0 ;  /* 0x0000000000007941 */ /* 0x000fea0003800000 */
.L_x_2497:
[----:B------:R-:W-:-:S06]  /*29a40*/  UISETP.NE.AND UP0, UPT, UR36, 0x3, UPT ;  /* 0x000000032400788c */ /* 0x000fcc000bf05270 */
[----:B------:R-:W-:-:S13]  /*29a50*/  PLOP3.LUT P0, PT, PT, PT, UP0, 0x80, 0x0 ;  /* 0x000000000000781c */ /* 0x000fda0003f0f008 */
[----:B------:R-:W-:Y:S05]  /*29a60*/  @!P0 BRA `(.L_x_2499) ;  /* 0x0000000000048947 */ /* 0x000fea0003800000 */
[----:B------:R-:W-:Y:S01]  /*29a70*/  BPT.TRAP 0x1 ;  /* 0x000000040000795c */ /* 0x000fe20000300000 */
.L_x_2499:
[----:B------:R-:W4:Y:S04]  /*29a80*/  LDL R5, [R1+0x24] ;  /* 0x0000240001057983 */ /* 0x000f280000100800 */
[----:B-----5:R-:W4:Y:S01]  /*29a90*/  LDL R2, [R1+0x18] ;  /* 0x0000180001027983 */ /* 0x020f220000100800 */
[----:B--2---:R-:W-:Y:S01]  /*29aa0*/  MOV R0, UR38 ;  /* 0x0000002600007c02 */ /* 0x004fe20008000f00 */
[----:B------:R-:W-:Y:S01]  /*29ab0*/  BSSY B0, `(.L_x_2500) ;  /* 0x000000a000007945 */ /* 0x000fe20003800000 */
[----:B-1-3--:R-:W-:Y:S01]  /*29ac0*/  MOV R3, 0x400 ;  /* 0x0000040000037802 */ /* 0x00afe20000000f00 */
[----:B------:R-:W1:Y:S01]  /*29ad0*/  S2R R4, SR_CgaCtaId ;  /* 0x0000000000047919 */ /* 0x000e620000008800 */
[----:B------:R-:W-:Y:S02]  /*29ae0*/  ISETP.NE.AND P2, PT, R0, 0x3, PT ;  /* 0x000000030000780c */ /* 0x000fe40003f45270 */
[----:B-1----:R-:W-:-:S02]  /*29af0*/  LEA R3, R4, R3, 0x18 ;  /* 0x0000000304037211 */ /* 0x002fc400078ec0ff */
[----:B----4-:R-:W-:-:S04]  /*29b00*/  LOP3.LUT R0, R5, 0x1, RZ, 0x3c, !PT ;  /* 0x0000000105007812 */ /* 0x010fc800078e3cff */
[----:B------:R-:W-:Y:S01]  /*29b10*/  SHF.L.U32 R0, R0, 0x1f, RZ ;  /* 0x0000001f00007819 */ /* 0x000fe200000006ff */
[----:B------:R-:W-:-:S04]  /*29b20*/  IMAD R2, R2, 0x8, R3 ;  /* 0x0000000802027824 */ /* 0x000fc800078e0203 */
[----:B------:R-:W1:Y:S02]  /*29b30*/  SYNCS.PHASECHK.TRANS64.TRYWAIT P0, [R2+URZ+0x38870], R0 ;  /* 0x03887000020075a7 */ /* 0x000e64000800017f */
[----:B-1----:R-:W-:Y:S05]  /*29b40*/  @!P0 BRA `(.L_x_2501) ;  /* 0x0000005c00448947 */ /* 0x002fea0003800000 */
.L_x_2726:
[----:B------:R-:W-:Y:S05]  /*29b50*/  BSYNC B0 ;  /* 0x0000000000007941 */ /* 0x000fea0003800000 */
.L_x_2500:
[----:B------:R-:W-:Y:S05]  /*29b60*/  @!P2 BRA `(.L_x_2502) ;  /* 0x000000000004a947 */ /* 0x000fea0003800000 */
[----:B------:R-:W-:Y:S01]  /*29b70*/  BPT.TRAP 0x1 ;  /* 0x000000040000795c */ /* 0x000fe20000300000 */
.L_x_2502:
[----:B-1----:R-:W2:Y:S02]  /*29b80*/  LDL R0, [R1+0x24] ;  /* 0x0000240001007983 */ /* 0x002ea40000100800 */
[----:B--2---:R-:W-:-:S04]  /*29b90*/  SHF.L.U32 R0, R0, 0x1f, RZ ;  /* 0x0000001f00007819 */ /* 0x004fc800000006ff */
[----:B------:R-:W1:Y:S02]  /*29ba0*/  SYNCS.PHASECHK.TRANS64.TRYWAIT P0, [R2+URZ+0x38860], R0 ;  /* 0x03886000020075a7 */ /* 0x000e64000800017f */
[----:B-1----:R-:W-:Y:S05]  /*29bb0*/  @!P0 BRA `(.L_x_2503) ;  /* 0x0000005c003c8947 */ /* 0x002fea0003800000 */
.L_x_2727:
        /* <DEDUP_REMOVED lines=17> */
[----:B----4-:R-:W-:-:S05]  /*29cd0*/  LOP3.LUT R3, R21, R19, RZ, 0xfc, !PT ;  /* 0x0000001315037212 */ /* 0x010fca00078efcff */
[----:B------:R-:W-:Y:S01]  /*29ce0*/  IMAD.IADD R3, R17, 0x1, R3 ;  /* 0x0000000111037824 */ /* 0x000fe200078e0203 */
[C-C-:B-1----:R-:W-:Y:S02]  /*29cf0*/  PRMT R12, R8.reuse, 0x6420, R9.reuse ;  /* 0x00006420080c7816 */ /* 0x142fe40000000009 */
[----:B------:R-:W-:Y:S02]  /*29d00*/  PRMT R13, R8, 0x7531, R9 ;  /* 0x00007531080d7816 */ /* 0x000fe40000000009 */
[C-C-:B------:R-:W-:Y:S02]  /*29d10*/  PRMT R14, R10.reuse, 0x6420, R11.reuse ;  /* 0x000064200a0e7816 */ /* 0x140fe4000000000b */
[----:B------:R-:W-:-:S05]  /*29d20*/  PRMT R15, R10, 0x7531, R11 ;  /* 0x000075310a0f7816 */ /* 0x000fca000000000b */
[----:B------:R1:W-:Y:S01]  /*29d30*/  STSM.16.M88.4 [R3], R12 ;  /* 0x0000000c03007844 */ /* 0x0003e20000000200 */
[C-C-:B0-----:R-:W-:Y:S02]  /*29d40*/  PRMT R8, R4.reuse, 0x6420, R5.reuse ;  /* 0x0000642004087816 */ /* 0x141fe40000000005 */
[----:B------:R-:W-:Y:S02]  /*29d50*/  PRMT R9, R4, 0x7531, R5 ;  /* 0x0000753104097816 */ /* 0x000fe40000000005 */
[----:B-1----:R-:W-:Y:S01]  /*29d60*/  MOV R15, R17 ;  /* 0x00000011000f7202 */ /* 0x002fe20000000f00 */
[----:B------:R-:W-:-:S05]  /*29d70*/  VIADD R17, R21, 0x2000 ;  /* 0x0000200015117836 */ /* 0x000fca0000000000 */
[----:B------:R-:W-:Y:S02]  /*29d80*/  LOP3.LUT R3, R17, R19, RZ, 0xfc, !PT ;  /* 0x0000001311037212 */ /* 0x000fe400078efcff */
[C-C-:B------:R-:W-:Y:S02]  /*29d90*/  PRMT R10, R6.reuse, 0x6420, R7.reuse ;  /* 0x00006420060a7816 */ /* 0x140fe40000000007 */
[----:B------:R-:W-:Y:S01]  /*29da0*/  PRMT R11, R6, 0x7531, R7 ;  /* 0x00007531060b7816 */ /* 0x000fe20000000007 */
[----:B------:R-:W-:-:S05]  /*29db0*/  IMAD.IADD R3, R15, 0x1, R3 ;  /* 0x000000010f037824 */ /* 0x000fca00078e0203 */
        /* <DEDUP_REMOVED lines=14> */
[----:B-1----:R-:W-:-:S02]  /*29ea0*/  VIADD R3, R21, 0x6000 ;  /* 0x0000600015037836 */ /* 0x002fc40000000000 */
        /* <DEDUP_REMOVED lines=8> */
[----:B0-----:R-:W-:-:S05]  /*29f30*/  VIADD R3, R21, 0x1000 ;  /* 0x0000100015037836 */ /* 0x001fca0000000000 */
[----:B------:R-:W-:-:S05]  /*29f40*/  LOP3.LUT R3, R3, R2, RZ, 0xfc, !PT ;  /* 0x0000000203037212 */ /* 0x000fca00078efcff */
[----:B------:R-:W-:-:S05]  /*29f50*/  IMAD.IADD R3, R18, 0x1, R3 ;  /* 0x0000000112037824 */ /* 0x000fca00078e0203 */
[----:B------:R0:W1:Y:S01]  /*29f60*/  LDSM.16.MT88.4 R4, [R3+0x10400] ;  /* 0x010400000304783b */ /* 0x0000620000004200 */
[----:B------:R-:W-:Y:S01]  /*29f70*/  MOV R11, R15 ;  /* 0x0000000f000b7202 */ /* 0x000fe20000000f00 */
        /* <DEDUP_REMOVED lines=9> */
[----:B------:R-:W-:Y:S01]  /*2a010*/  IMAD.MOV.U32 R15, RZ, RZ, R11 ;  /* 0x000000ffff0f7224 */ /* 0x000fe200078e000b */
[----:B0-----:R-:W-:-:S02]  /*2a020*/  PRMT R8, R4, 0x6420, R5 ;  /* 0x0000642004087816 */ /* 0x001fc40000000005 */
[----:B------:R-:W-:Y:S01]  /*2a030*/  PRMT R9, R4, 0x7531, R5 ;  /* 0x0000753104097816 */ /* 0x000fe20000000005 */
[----:B------:R-:W-:-:S05]  /*2a040*/  VIADD R4, R21, 0x5000 ;  /* 0x0000500015047836 */ /* 0x000fca0000000000 */
[----:B------:R-:W-:Y:S02]  /*2a050*/  LOP3.LUT R4, R4, R2, RZ, 0xfc, !PT ;  /* 0x0000000204047212 */ /* 0x000fe400078efcff */
[C-C-:B------:R-:W-:Y:S02]  /*2a060*/  PRMT R10, R6.reuse, 0x6420, R7.reuse ;  /* 0x00006420060a7816 */ /* 0x140fe40000000007 */
[----:B------:R-:W-:Y:S01]  /*2a070*/  PRMT R11, R6, 0x7531, R7 ;  /* 0x00007531060b7816 */ /* 0x000fe20000000007 */
[----:B------:R-:W-:Y:S01]  /*2a080*/  IMAD.IADD R4, R18, 0x1, R4 ;  /* 0x0000000112047824 */ /* 0x000fe200078e0204 */
[----:B--2---:R-:W-:-:S05]  /*2a090*/  IADD3 R3, R15, R14, R3 ;  /* 0x0000000e0f037210 */ /* 0x004fca0007ffe003 */
[----:B------:R0:W-:Y:S04]  /*2a0a0*/  STSM.16.M88.4 [R3], R8 ;  /* 0x0000000803007844 */ /* 0x0001e80000000200 */
[----:B------:R-:W1:Y:S01]  /*2a0b0*/  LDSM.16.MT88.4 R4, [R4+0x10400] ;  /* 0x010400000404783b */ /* 0x000e620000004200 */
[----:B0-----:R-:W-:Y:S02]  /*2a0c0*/  MOV R11, R15 ;  /* 0x0000000f000b7202 */ /* 0x001fe40000000f00 */
        /* <DEDUP_REMOVED lines=28> */
[----:B------:R-:W-:-:S02]  /*2a290*/  IMAD.MOV.U32 R16, RZ, RZ, R15 ;  /* 0x000000ffff107224 */ /* 0x000fc400078e000f */
[----:B------:R-:W-:Y:S01]  /*2a2a0*/  VIADD R15, R21, 0x6000 ;  /* 0x00006000150f7836 */ /* 0x000fe20000000000 */
        /* <DEDUP_REMOVED lines=21> */
[----:B0-----:R-:W-:-:S04]  /*2a400*/  IADD3 R3, R21, 0x3000, RZ ;  /* 0x0000300015037810 */ /* 0x001fc80007ffe0ff */
[----:B------:R-:W-:-:S05]  /*2a410*/  LOP3.LUT R3, R3, R2, RZ, 0xfc, !PT ;  /* 0x0000000203037212 */ /* 0x000fca00078efcff */
[----:B------:R-:W-:-:S05]  /*2a420*/  IMAD.IADD R3, R19, 0x1, R3 ;  /* 0x0000000113037824 */ /* 0x000fca00078e0203 */
        /* <DEDUP_REMOVED lines=13> */
[----:B------:R-:W-:Y:S01]  /*2a500*/  IADD3 R3, R18, R17, R3 ;  /* 0x0000001112037210 */ /* 0x000fe20007ffe003 */
[----:B------:R-:W-:Y:S01]  /*2a510*/  IMAD.IADD R4, R19, 0x1, R4 ;  /* 0x0000000113047824 */ /* 0x000fe200078e0204 */
        /* <DEDUP_REMOVED lines=24> */
.L_x_2504:
[----:B------:R-:W2:Y:S01]  /*2a6a0*/  LDL.LU R0, [R1+0x18] ;  /* 0x0000180001007983 */ /* 0x000ea20000300800 */
[----:B-1---5:R1:W-:Y:S03]  /*2a6b0*/  SYNCS.ARRIVE.TRANS64.A1T0 RZ, [R2+URZ+0x38850], RZ ;  /* 0x038850ff02ff79a7 */ /* 0x0223e6000810003f */
[----:B0-----:R-:W3:Y:S01]  /*2a6c0*/  LDL.LU R3, [R1+0x24] ;  /* 0x0000240001037983 */ /* 0x001ee20000300800 */
[----:B-1----:R-:W-:-:S04]  /*2a6d0*/  @!P1 IADD3 R2, R2, 0x38880, RZ ;  /* 0x0003888002029810 */ /* 0x002fc80007ffe0ff */
        /* <DEDUP_REMOVED lines=10> */
.L_x_2456:
[----:B------:R-:W-:Y:S05]  /*2a780*/  BSYNC B6 ;  /* 0x0000000000067941 */ /* 0x000fea0003800000 */
.L_x_2454:
        /* <DEDUP_REMOVED lines=13> */
.L_x_2505:
        /* <DEDUP_REMOVED lines=36> */
[----:B------:R0:W1:Y:S04]  /*2aaa0*/  SHFL.IDX PT, R0, R6, RZ, 0x1f ;  /* 0x00001fff06007589 */ /* 0x00006800000e0000 */
[----:B------:R0:W2:Y:S02]  /*2aab0*/  SHFL.IDX PT, R9, R5, 0x1f, 0x1f ;  /* 0x03e01f0005097f89 */ /* 0x0000a400000e0000 */
.L_x_2737:
[----:B------:R-:W-:Y:S01]  /*2aac0*/  ULDC UR4, c[0x0][0xc10] ;  /* 0x0003040000047ab9 */ /* 0x000fe20000000800 */
[----:B0-----:R-:W-:Y:S01]  /*2aad0*/  IMAD.MOV.U32 R6, RZ, RZ, R5 ;  /* 0x000000ffff067224 */ /* 0x001fe200078e0005 */
[----:B------:R-:W-:-:S05]  /*2aae0*/  MOV R3, UR4 ;  /* 0x0000000400037c02 */ /* 0x000fca0008000f00 */
[----:B--2---:R-:W-:-:S04]  /*2aaf0*/  IMAD R9, R9, R3, RZ ;  /* 0x0000000309097224 */ /* 0x004fc800078e02ff */
[----:B------:R-:W-:-:S05]  /*2ab00*/  IMAD.IADD R4, R4, 0x1, R9 ;  /* 0x0000000104047824 */ /* 0x000fca00078e0209 */
[----:B-1----:R-:W-:-:S13]  /*2ab10*/  ISETP.GT.AND P6, PT, R4, R0, PT ;  /* 0x000000000400720c */ /* 0x002fda0003fc4270 */
[----:B------:R-:W-:Y:S05]  /*2ab20*/  @P6 BRA `(.L_x_2508) ;  /* 0x0000000000a46947 */ /* 0x000fea0003800000 */
.L_x_2513:
        /* <DEDUP_REMOVED lines=9> */
[----:B-1----:R-:W-:-:S05]  /*2abc0*/  IMAD.IADD R3, R3, 0x1, R5 ;  /* 0x0000000103037824 */ /* 0x002fca00078e0205 */
[----:B------:R-:W-:Y:S02]  /*2abd0*/  ISETP.GE.OR P6, PT, R3, R2, !P0 ;  /* 0x000000020300720c */ /* 0x000fe400047c6670 */
[----:B------:R-:W-:-:S11]  /*2abe0*/  MOV R2, RZ ;  /* 0x000000ff00027202 */ /* 0x000fd60000000f00 */
[----:B------:R-:W-:Y:S05]  /*2abf0*/  @P6 BRA `(.L_x_2511) ;  /* 0x00000000000c6947 */ /* 0x000fea0003800000 */
[----:B------:R-:W0:Y:S02]  /*2ac00*/  LDC.64 R6, c[0x0][0xc58] ;  /* 0x00031600ff067b82 */ /* 0x000e240000000a00 */
[----:B0-----:R-:W-:-:S06]  /*2ac10*/  IMAD.WIDE R2, R3, 0x4, R6 ;  /* 0x0000000403027825 */ /* 0x001fcc00078e0206 */
[----:B------:R0:W5:Y:S02]  /*2ac20*/  LDG.E R2, desc[UR46][R2.64] ;  /* 0x0000002e02027981 */ /* 0x000164000c1e1900 */
.L_x_2511:
[----:B------:R-:W-:Y:S05]  /*2ac30*/  BSYNC B0 ;  /* 0x0000000000007941 */ /* 0x000fea0003800000 */
.L_x_2510:
        /* <DEDUP_REMOVED lines=18> */
.L_x_2745:
[----:B------:R-:W-:Y:S02]  /*2ad60*/  ULDC UR4, c[0x0][0xc10] ;  /* 0x0003040000047ab9 */ /* 0x000fe40000000800 */
[----:B------:R-:W-:-:S04]  /*2ad70*/  IMAD.U32 R3, RZ, RZ, UR4 ;  /* 0x00000004ff037e24 */ /* 0x000fc8000f8e00ff */
[----:B-1----:R-:W-:-:S04]  /*2ad80*/  IMAD R9, R9, R3, RZ ;  /* 0x0000000309097224 */ /* 0x002fc800078e02ff */
[----:B------:R-:W-:-:S05]  /*2ad90*/  IMAD.IADD R4, R9, 0x1, R4 ;  /* 0x0000000109047824 */ /* 0x000fca00078e0204 */
[----:B------:R-:W-:-:S13]  /*2ada0*/  ISETP.GT.AND P6, PT, R4, R0, PT ;  /* 0x000000000400720c */ /* 0x000fda0003fc4270 */
[----:B------:R-:W-:Y:S05]  /*2adb0*/  @!P6 BRA `(.L_x_2513) ;  /* 0xfffffffc005ce947 */ /* 0x000fea000383ffff */
.L_x_2508:
        /* <DEDUP_REMOVED lines=8> */
.L_x_2749:
[----:B------:R-:W-:Y:S01]  /*2ae40*/  ISETP.NE.AND P0, PT, R5, RZ, PT ;  /* 0x000000ff0500720c */ /* 0x000fe20003f05270 */
[----:B-1----:R-:W-:-:S12]  /*2ae50*/  IMAD.MOV.U32 R2, RZ, RZ, RZ ;  /* 0x000000ffff027224 */ /* 0x002fd800078e00ff */
[----:B------:R-:W-:Y:S05]  /*2ae60*/  @!P0 BRA `(.L_x_2515) ;  /* 0x0000000000108947 */ /* 0x000fea0003800000 */
[----:B------:R-:W-:Y:S01]  /*2ae70*/  UMOV UR4, 0xffffffff ;  /* 0xffffffff00047882 */ /* 0x000fe20000000000 */
[----:B------:R-:W-:Y:S02]  /*2ae80*/  IADD3 R12, R4, -0x1, RZ ;  /* 0xffffffff040c7810 */ /* 0x000fe40007ffe0ff */
[----:B------:R-:W-:Y:S05]  /*2ae90*/  BRA.DIV UR4, `(.L_x_2516) ;  /* 0x0000005204f87947 */ /* 0x000fea000b800000 */
[----:B------:R1:W3:Y:S02]  /*2aea0*/  SHFL.IDX PT, R2, R6, R12, 0x1f ;  /* 0x00001f0c06027589 */ /* 0x0002e400000e0000 */
.L_x_2515:
[----:B------:R-:W4:Y:S01]  /*2aeb0*/  LDL.LU R5, [R1+0xc] ;  /* 0x00000c0001057983 */ /* 0x000f220000300800 */
[----:B------:R-:W5:Y:S01]  /*2aec0*/  LDC.64 R10, c[0x0][0xc68] ;  /* 0x00031a00ff0a7b82 */ /* 0x000f620000000a00 */
[----:B----4-:R-:W-:-:S05]  /*2aed0*/  IMAD.IADD R5, R4, 0x1, R5 ;  /* 0x0000000104057824 */ /* 0x010fca00078e0205 */
[----:B------:R5:W-:Y:S02]  /*2aee0*/  STL [R1+0xc], R5 ;  /* 0x00000c0501007387 */ /* 0x000be40000100800 */
[----:B-----5:R-:W-:-:S05]  /*2aef0*/  IMAD.WIDE R4, R5, 0x4, R10 ;  /* 0x0000000405047825 */ /* 0x020fca00078e020a */
[----:B01----:R-:W2:Y:S01]  /*2af00*/  LDG.E R6, desc[UR46][R4.64] ;  /* 0x0000002e04067981 */ /* 0x003ea2000c1e1900 */
[----:B---3--:R-:W-:-:S05]  /*2af10*/  IMAD R9, R2, R3, R9 ;  /* 0x0000000302097224 */ /* 0x008fca00078e0209 */
[----:B------:R-:W-:Y:S01]  /*2af20*/  IADD3 R0, R0, -R9, RZ ;  /* 0x8000000900007210 */ /* 0x000fe20007ffe0ff */
[----:B------:R0:W-:Y:S01]  /*2af30*/  STL [R1], R9 ;  /* 0x0000000901007387 */ /* 0x0001e20000100800 */
[----:B--2---:R-:W-:-:S05]  /*2af40*/  IMAD R10, R7, R6, RZ ;  /* 0x00000006070a7224 */ /* 0x004fca00078e02ff */
[----:B------:R-:W-:-:S04]  /*2af50*/  IABS R8, R10 ;  /* 0x0000000a00087213 */ /* 0x000fc80000000000 */
[----:B------:R-:W1:Y:S08]  /*2af60*/  I2F.RP R4, R8 ;  /* 0x0000000800047306 */ /* 0x000e700000209400 */
[----:B-1----:R-:W1:Y:S02]  /*2af70*/  MUFU.RCP R4, R4 ;  /* 0x0000000400047308 */ /* 0x002e640000001000 */
[----:B-1----:R-:W-:-:S06]  /*2af80*/  VIADD R4, R4, 0xffffffe ;  /* 0x0ffffffe04047836 */ /* 0x002fcc0000000000 */
[----:B------:R1:W2:Y:S02]  /*2af90*/  F2I.FTZ.U32.TRUNC.NTZ R5, R4 ;  /* 0x0000000400057305 */ /* 0x0002a4000021f000 */
[----:B-1----:R-:W-:Y:S02]  /*2afa0*/  IMAD.MOV.U32 R4, RZ, RZ, RZ ;  /* 0x000000ffff047224 */ /* 0x002fe400078e00ff */
[----:B--2---:R-:W-:-:S04]  /*2afb0*/  IMAD.MOV R2, RZ, RZ, -R5 ;  /* 0x000000ffff027224 */ /* 0x004fc800078e0a05 */
[----:B------:R-:W-:-:S04]  /*2afc0*/  IMAD R2, R2, R8, RZ ;  /* 0x0000000802027224 */ /* 0x000fc800078e02ff */
        /* <DEDUP_REMOVED lines=14> */
[----:B------:R-:W-:Y:S02]  /*2b0b0*/  @!P2 IADD3 R2, -R2, RZ, RZ ;  /* 0x000000ff0202a210 */ /* 0x000fe40007ffe1ff */
[----:B------:R-:W-:-:S05]  /*2b0c0*/  @!P1 LOP3.LUT R2, RZ, R10, RZ, 0x33, !PT ;  /* 0x0000000aff029212 */ /* 0x000fca00078e33ff */
[----:B------:R-:W-:Y:S02]  /*2b0d0*/  IMAD R4, R6, R2, RZ ;  /* 0x0000000206047224 */ /* 0x000fe400078e02ff */
[----:B------:R-:W-:Y:S02]  /*2b0e0*/  IMAD.MOV R2, RZ, RZ, -R2 ;  /* 0x000000ffff027224 */ /* 0x000fe400078e0a02 */
[----:B------:R-:W-:Y:S02]  /*2b0f0*/  IMAD.MOV R5, RZ, RZ, -R4 ;  /* 0x000000ffff057224 */ /* 0x000fe400078e0a04 */
[----:B------:R-:W-:-:S03]  /*2b100*/  IMAD R0, R10, R2, R0 ;  /* 0x000000020a007224 */ /* 0x000fc600078e0200 */
[----:B------:R-:W-:-:S04]  /*2b110*/  VIADDMNMX R6, R5, R3, R6, PT ;  /* 0x0000000305067246 */ /* 0x000fc80003800106 */
[----:B------:R-:W-:-:S04]  /*2b120*/  IABS R5, R6 ;  /* 0x0000000600057213 */ /* 0x000fc80000000000 */
[----:B------:R-:W1:Y:S08]  /*2b130*/  I2F.RP R3, R5 ;  /* 0x0000000500037306 */ /* 0x000e700000209400 */
[----:B-1----:R-:W1:Y:S02]  /*2b140*/  MUFU.RCP R3, R3 ;  /* 0x0000000300037308 */ /* 0x002e640000001000 */
[----:B-1----:R-:W-:-:S06]  /*2b150*/  VIADD R3, R3, 0xffffffe ;  /* 0x0ffffffe03037836 */ /* 0x002fcc0000000000 */
[----:B------:R-:W1:Y:S02]  /*2b160*/  F2I.FTZ.U32.TRUNC.NTZ R3, R3 ;  /* 0x0000000300037305 */ /* 0x000e64000021f000 */
[----:B-1----:R-:W-:-:S04]  /*2b170*/  IMAD.MOV R2, RZ, RZ, -R3 ;  /* 0x000000ffff027224 */ /* 0x002fc800078e0a03 */
[----:B------:R-:W-:Y:S01]  /*2b180*/  IMAD R8, R2, R5, RZ ;  /* 0x0000000502087224 */ /* 0x000fe200078e02ff */
[----:B------:R-:W-:-:S05]  /*2b190*/  MOV R2, RZ ;  /* 0x000000ff00027202 */ /* 0x000fca0000000f00 */
[----:B0-----:R-:W-:Y:S01]  /*2b1a0*/  IMAD.HI.U32 R9, R3, R8, R2 ;  /* 0x0000000803097227 */ /* 0x001fe200078e0002 */
[----:B------:R-:W-:Y:S02]  /*2b1b0*/  IABS R2, R6 ;  /* 0x0000000600027213 */ /* 0x000fe40000000000 */
[----:B------:R-:W-:-:S03]  /*2b1c0*/  IABS R3, R0 ;  /* 0x0000000000037213 */ /* 0x000fc60000000000 */
[----:B------:R-:W-:-:S04]  /*2b1d0*/  IMAD.MOV R2, RZ, RZ, -R2 ;  /* 0x000000ffff027224 */ /* 0x000fc800078e0a02 */
[----:B------:R-:W-:Y:S02]  /*2b1e0*/  IMAD.MOV.U32 R8, RZ, RZ, R2 ;  /* 0x000000ffff087224 */ /* 0x000fe400078e0002 */
        /* <DEDUP_REMOVED lines=20> */
.L_x_2509:
[----:B------:R-:W-:Y:S01]  /*2b330*/  UMOV UR4, URZ ;  /* 0x0000003f00047c82 */ /* 0x000fe20008000000 */
[----:B------:R-:W-:Y:S01]  /*2b340*/  ULDC UR6, c[0x0][0xc14] ;  /* 0x0003050000067ab9 */ /* 0x000fe20000000800 */
[----:B------:R-:W-:Y:S01]  /*2b350*/  UMOV UR5, URZ ;  /* 0x0000003f00057c82 */ /* 0x000fe20008000000 */
[----:B------:R0:W-:Y:S01]  /*2b360*/  STL [R1], R0 ;  /* 0x0000000001007387 */ /* 0x0001e20000100800 */
[----:B------:R-:W-:Y:S01]  /*2b370*/  MOV R3, UR4 ;  /* 0x0000000400037c02 */ /* 0x000fe20008000f00 */
[----:B------:R-:W-:-:S04]  /*2b380*/  IMAD.U32 R2, RZ, RZ, UR5 ;  /* 0x00000005ff027e24 */ /* 0x000fc8000f8e00ff */
[----:B------:R1:W-:Y:S01]  /*2b390*/  STL [R1+0x4], R3 ;  /* 0x0000040301007387 */ /* 0x0003e20000100800 */
[----:B0-----:R-:W-:-:S05]  /*2b3a0*/  IMAD.U32 R0, RZ, RZ, UR6 ;  /* 0x00000006ff007e24 */ /* 0x001fca000f8e00ff */
[----:B------:R1:W-:Y:S04]  /*2b3b0*/  STL [R1+0xc], R0 ;  /* 0x00000c0001007387 */ /* 0x0003e80000100800 */
[----:B------:R1:W-:Y:S02]  /*2b3c0*/  STL [R1+0x8], R2 ;  /* 0x0000080201007387 */ /* 0x0003e40000100800 */
.L_x_2517:
[----:B-1----:R-:W2:Y:S04]  /*2b3d0*/  LDL R2, [R1+0xc] ;  /* 0x00000c0001027983 */ /* 0x002ea80000100800 */
[----:B0-----:R-:W3:Y:S04]  /*2b3e0*/  LDL R3, [R1+0x8] ;  /* 0x0000080001037983 */ /* 0x001ee80000100800 */
[----:B------:R-:W4:Y:S04]  /*2b3f0*/  LDL R4, [R1] ;  /* 0x0000000001047983 */ /* 0x000f280000100800 */
[----:B------:R-:W4:Y:S01]  /*2b400*/  LDL R5, [R1+0x4] ;  /* 0x0000040001057983 */ /* 0x000f220000100800 */
[----:B------:R-:W0:Y:S01]  /*2b410*/  S2R R0, SR_TID.X ;  /* 0x0000000000007919 */ /* 0x000e220000002100 */
[----:B------:R-:W-:Y:S05]  /*2b420*/  WARPSYNC.ALL ;  /* 0x0000000000007948 */ /* 0x000fea0003800000 */
[----:B0-----:R-:W-:Y:S01]  /*2b430*/  LOP3.LUT R0, R0, 0x1f, RZ, 0xc0, !PT ;  /* 0x0000001f00007812 */ /* 0x001fe200078ec0ff */
[----:B------:R-:W-:Y:S03]  /*2b440*/  BAR.SYNC.DEFER_BLOCKING 0x4, 0x180 ;  /* 0x0106000000007b1d */ /* 0x000fe60000010000 */
[----:B------:R-:W-:-:S13]  /*2b450*/  ISETP.NE.AND P0, PT, R0, RZ, PT ;  /* 0x000000ff0000720c */ /* 0x000fda0003f05270 */
[----:B------:R-:W0:Y:S01]  /*2b460*/  @!P0 S2R R0, SR_CgaCtaId ;  /* 0x0000000000008919 */ /* 0x000e220000008800 */
[----:B--2---:R-:W-:Y:S01]  /*2b470*/  IMAD.MOV.U32 R7, RZ, RZ, R2 ;  /* 0x000000ffff077224 */ /* 0x004fe200078e0002 */
[----:B------:R-:W-:Y:S01]  /*2b480*/  @!P0 MOV R2, 0x400 ;  /* 0x0000040000028802 */ /* 0x000fe20000000f00 */
[----:B---3--:R-:W-:-:S03]  /*2b490*/  IMAD.MOV.U32 R6, RZ, RZ, R3 ;  /* 0x000000ffff067224 */ /* 0x008fc600078e0003 */
[----:B0-----:R-:W-:-:S05]  /*2b4a0*/  @!P0 LEA R0, R0, R2, 0x18 ;  /* 0x0000000200008211 */ /* 0x001fca00078ec0ff */
[----:B----4-:R0:W-:Y:S01]  /*2b4b0*/  @!P0 STS.128 [R0+0x388d0], R4 ;  /* 0x0388d00400008388 */ /* 0x0101e20000000c00 */
[----:B------:R-:W-:Y:S06]  /*2b4c0*/  BAR.ARV 0x5, 0x180 ;  /* 0x0146000000007b1d */ /* 0x000fec0000002000 */
.L_x_2506:
[----:B0-----:R-:W2:Y:S01]  /*2b4d0*/  LDL R0, [R1+0xc] ;  /* 0x00000c0001007983 */ /* 0x001ea20000100800 */
[----:B------:R-:W-:Y:S02]  /*2b4e0*/  ULDC UR4, c[0x0][0xc14] ;  /* 0x0003050000047ab9 */ /* 0x000fe40000000800 */
[----:B--2---:R-:W-:-:S13]  /*2b4f0*/  ISETP.GE.AND P0, PT, R0, UR4, PT ;  /* 0x0000000400007c0c */ /* 0x004fda000bf06270 */
[----:B------:R-:W-:Y:S05]  /*2b500*/  @!P0 BRA `(.L_x_2518) ;  /* 0xffffffa000188947 */ /* 0x000fea000383ffff */
[----:B------:R-:W-:Y:S05]  /*2b510*/  BSYNC B7 ;  /* 0x0000000000077941 */ /* 0x000fea0003800000 */
.L_x_2414:
[----:B-1----:R-:W3:Y:S01]  /*2b520*/  LDL.LU R0, [R1+0x5c] ;  /* 0x00005c0001007983 */ /* 0x002ee20000300800 */
[----:B------:R-:W-:Y:S01]  /*2b530*/  BSSY B0, `(.L_x_2519) ;  /* 0x000000b000007945 */ /* 0x000fe20003800000 */
[----:B--2---:R-:W1:Y:S01]  /*2b540*/  S2R R5, SR_CgaCtaId ;  /* 0x0000000000057919 */ /* 0x004e620000008800 */
[----:B---3--:R-:W-:-:S04]  /*2b550*/  IADD3 R0, R0, 0x1, RZ ;  /* 0x0000000100007810 */ /* 0x008fc80007ffe0ff */
        /* <DEDUP_REMOVED lines=8> */
.L_x_2752:
[----:B------:R-:W-:Y:S05]  /*2b5e0*/  BSYNC B0 ;  /* 0x0000000000007941 */ /* 0x000fea0003800000 */
.L_x_2519:
[----:B------:R-:W-:-:S03]  /*2b5f0*/  UMOV UR4, 0xffffffff ;  /* 0xffffffff00047882 */ /* 0x000fc60000000000 */
[----:B------:R-:W-:Y:S05]  /*2b600*/  BRA.DIV UR4, `(.L_x_2521) ;  /* 0x0000004e04587947 */ /* 0x000fea000b800000 */
[----:B------:R-:W1:Y:S02]  /*2b610*/  S2R R2, SR_TID.X ;  /* 0x0000000000027919 */ /* 0x000e640000002100 */
[----:B-1----:R-:W-:-:S04]  /*2b620*/  SHF.R.U32.HI R2, RZ, 0x5, R2 ;  /* 0x00000005ff027819 */ /* 0x002fc80000011602 */
[----:B------:R-:W-:-:S05]  /*2b630*/  LOP3.LUT R2, R2, 0x3, RZ, 0xc0, !PT ;  /* 0x0000000302027812 */ /* 0x000fca00078ec0ff */
[----:B------:R1:W2:Y:S02]  /*2b640*/  SHFL.IDX PT, R14, R2, RZ, 0x1f ;  /* 0x00001fff020e7589 */ /* 0x0002a400000e0000 */
.L_x_2755:
[----:B--2---:R-:W-:-:S13]  /*2b650*/  ISETP.NE.AND P0, PT, R14, RZ, PT ;  /* 0x000000ff0e00720c */ /* 0x004fda0003f05270 */
[----:B------:R-:W-:Y:S05]  /*2b660*/  @P0 BRA `(.L_x_2181) ;  /* 0x0000000000b00947 */ /* 0x000fea0003800000 */
[----:B------:R-:W-:-:S03]  /*2b670*/  UMOV UR4, 0xffffffff ;  /* 0xffffffff00047882 */ /* 0x000fc60000000000 */
[----:B------:R-:W-:Y:S05]  /*2b680*/  BRA.DIV UR4, `(.L_x_2522) ;  /* 0x0000004e046c7947 */ /* 0x000fea000b800000 */
[----:B------:R-:W-:-:S13]  /*2b690*/  ELECT P6, URZ, PT ;  /* 0x00000000003f782f */ /* 0x000fda00038c0000 */
.L_x_2758:
[----:B------:R-:W-:Y:S05]  /*2b6a0*/  @!P6 BRA `(.L_x_2181) ;  /* 0x0000000000a0e947 */ /* 0x000fea0003800000 */
[----:B------:R-:W-:-:S06]  /*2b6b0*/  ULOP3.LUT UR4, UR40, 0x2, URZ, 0xfc, !UPT ;  /* 0x0000000228047892 */ /* 0x000fcc000f8efc3f */
[----:B-1----:R-:W-:-:S05]  /*2b6c0*/  IMAD.U32 R2, RZ, RZ, UR4 ;  /* 0x00000004ff027e24 */ /* 0x002fca000f8e00ff */
[----:B------:R-:W-:-:S13]  /*2b6d0*/  ISETP.NE.AND P0, PT, R2, 0x3, PT ;  /* 0x000000030200780c */ /* 0x000fda0003f05270 */
[----:B------:R-:W-:Y:S05]  /*2b6e0*/  @!P0 BRA `(.L_x_2523) ;  /* 0x0000000000048947 */ /* 0x000fea0003800000 */
[----:B------:R-:W-:Y:S01]  /*2b6f0*/  BPT.TRAP 0x1 ;  /* 0x000000040000795c */ /* 0x000fe20000300000 */
.L_x_2523:
        /* <DEDUP_REMOVED lines=14> */
.L_x_2759:
[----:B------:R-:W1:Y:S02]  /*2b7e0*/  SYNCS.PHASECHK.TRANS64.TRYWAIT P1, [R7+URZ], R2 ;  /* 0x00000002070075a7 */ /* 0x000e64000802017f */
[----:B-1----:R-:W-:Y:S05]  /*2b7f0*/  @!P1 BRA `(.L_x_2525) ;  /* 0x0000004c00449947 */ /* 0x002fea0003800000 */
.L_x_2760:
[----:B------:R-:W-:Y:S05]  /*2b800*/  @!P0 BRA `(.L_x_2526) ;  /* 0x0000000000048947 */ /* 0x000fea0003800000 */
[----:B------:R-:W-:Y:S01]  /*2b810*/  BPT.TRAP 0x1 ;  /* 0x000000040000795c */ /* 0x000fe20000300000 */
.L_x_2526:
[----:B------:R-:W2:Y:S02]  /*2b820*/  LDL.LU R4, [R1+0x18] ;  /* 0x0000180001047983 */ /* 0x000ea40000300800 */
[----:B--2---:R-:W-:-:S04]  /*2b830*/  IMAD R4, R4, 0x8, R0 ;  /* 0x0000000804047824 */ /* 0x004fc800078e0200 */
[----:B------:R-:W2:Y:S02]  /*2b840*/  SYNCS.PHASECHK.TRANS64.TRYWAIT P1, [R4+URZ+0x38860], R5 ;  /* 0x03886005040075a7 */ /* 0x000ea4000802017f */
[----:B--2---:R-:W-:Y:S05]  /*2b850*/  @!P1 BRA `(.L_x_2527) ;  /* 0x0000004c00409947 */ /* 0x004fea0003800000 */
.L_x_2761:
[----:B------:R-:W-:Y:S05]  /*2b860*/  @!P0 BRA `(.L_x_2528) ;  /* 0x0000000000048947 */ /* 0x000fea0003800000 */
[----:B------:R-:W-:Y:S01]  /*2b870*/  BPT.TRAP 0x1 ;  /* 0x000000040000795c */ /* 0x000fe20000300000 */
.L_x_2528:
[----:B------:R-:W-:-:S04]  /*2b880*/  IMAD R3, R3, 0x8, R0 ;  /* 0x0000000803037824 */ /* 0x000fc800078e0200 */
[----:B------:R-:W3:Y:S02]  /*2b890*/  SYNCS.PHASECHK.TRANS64.TRYWAIT P1, [R3+URZ+0x38860], R2 ;  /* 0x03886002030075a7 */ /* 0x000ee4000802017f */
[----:B---3--:R-:W-:Y:S05]  /*2b8a0*/  @!P1 BRA `(.L_x_2529) ;  /* 0x0000004c00409947 */ /* 0x008fea0003800000 */
.L_x_2762:
[----:B------:R-:W-:Y:S05]  /*2b8b0*/  @!P0 BRA `(.L_x_2530) ;  /* 0x0000000000048947 */ /* 0x000fea0003800000 */
[----:B------:R-:W-:Y:S01]  /*2b8c0*/  BPT.TRAP 0x1 ;  /* 0x000000040000795c */ /* 0x000fe20000300000 */
.L_x_2530:
[----:B------:R-:W4:Y:S02]  /*2b8d0*/  SYNCS.PHASECHK.TRANS64.TRYWAIT P0, [R4+URZ+0x38880], R5 ;  /* 0x03888005040075a7 */ /* 0x000f24000800017f */
[----:B----4-:R-:W-:Y:S05]  /*2b8e0*/  @!P0 BRA `(.L_x_2531) ;  /* 0x0000004c00448947 */ /* 0x010fea0003800000 */
.L_x_2532:
[----:B------:R0:W0:Y:S02]  /*2b8f0*/  SYNCS.PHASECHK.TRANS64.TRYWAIT P0, [R3+URZ+0x38880], R2 ;  /* 0x03888002030075a7 */ /* 0x000024000800017f */
[----:B0-----:R-:W-:Y:S05]  /*2b900*/  @!P0 NANOSLEEP.SYNCS 0x989680 ;  /* 0x009896800000895d */ /* 0x001fea0003900000 */
[----:B------:R-:W0:Y:S02]  /*2b910*/  @!P0 SYNCS.PHASECHK.TRANS64 P0, [R3+URZ+0x38880], R2 ;  /* 0x03888002030085a7 */ /* 0x000e24000800007f */
[----:B0-----:R-:W-:Y:S05]  /*2b920*/  @!P0 BRA `(.L_x_2532) ;  /* 0xfffffffc00f08947 */ /* 0x001fea000383ffff */
.L_x_2181:
[----:B------:R-:W-:Y:S05]  /*2b930*/  BSYNC B8 ;  /* 0x0000000000087941 */ /* 0x000fea0003800000 */
.L_x_2178:
[----:B------:R-:W-:Y:S05]  /*2b940*/  EXIT ;  /* 0x000000000000794d */ /* 0x000fea0003800000 */
.L_x_2203:
[----:B0-----:R0:W1:Y:S02]  /*2b950*/  SYNCS.PHASECHK.TRANS64.TRYWAIT P6, [R107+URZ+0x38890], R128 ;  /* 0x038890806b0075a7 */ /* 0x00106400080c017f */
[----:B-1----:R-:W-:Y:S05]  /*2b960*/  @!P6 NANOSLEEP.SYNCS 0x989680 ;  /* 0x009896800000e95d */ /* 0x002fea0003900000 */
[----:B------:R-:W1:Y:S02]  /*2b970*/  @!P6 SYNCS.PHASECHK.TRANS64 P6, [R107+URZ+0x38890], R128 ;  /* 0x038890806b00e5a7 */ /* 0x000e6400080c007f */
[----:B-1----:R-:W-:Y:S05]  /*2b980*/  @!P6 BRA `(.L_x_2203) ;  /* 0xfffffffc00f0e947 */ /* 0x002fea000383ffff */
[----:B------:R-:W-:Y:S05]  /*2b990*/  BRA `(.L_x_2533) ;  /* 0xfffffd7400d87947 */ /* 0x000fea000383ffff */
.L_x_2237:
[----:B0-----:R0:W1:Y:S02]  /*2b9a0*/  SYNCS.PHASECHK.TRANS64.TRYWAIT P3, [R107+URZ+0x38890], R128 ;  /* 0x038890806b0075a7 */ /* 0x001064000806017f */
[----:B-1----:R-:W-:Y:S05]  /*2b9b0*/  @!P3 NANOSLEEP.SYNCS 0x989680 ;  /* 0x009896800000b95d */ /* 0x002fea0003900000 */
[----:B------:R-:W1:Y:S02]  /*2b9c0*/  @!P3 SYNCS.PHASECHK.TRANS64 P3, [R107+URZ+0x38890], R128 ;  /* 0x038890806b00b5a7 */ /* 0x000e64000806007f */
[----:B-1----:R-:W-:Y:S05]  /*2b9d0*/  @!P3 BRA `(.L_x_2237) ;  /* 0xfffffffc00f0b947 */ /* 0x002fea000383ffff */
[----:B------:R-:W-:Y:S05]  /*2b9e0*/  BRA `(.L_x_2534) ;  /* 0xfffffdb800987947 */ /* 0x000fea000383ffff */
.L_x_2254:
[----:B0-----:R0:W1:Y:S02]  /*2b9f0*/  SYNCS.PHASECHK.TRANS64.TRYWAIT P2, [R107+URZ+0x38890], R128 ;  /* 0x038890806b0075a7 */ /* 0x001064000804017f */
[----:B-1----:R-:W-:Y:S05]  /*2ba00*/  @!P2 NANOSLEEP.SYNCS 0x989680 ;  /* 0x009896800000a95d */ /* 0x002fea0003900000 */
[----:B------:R-:W1:Y:S02]  /*2ba10*/  @!P2 SYNCS.PHASECHK.TRANS64 P2, [R107+URZ+0x38890], R128 ;  /* 0x038890806b00a5a7 */ /* 0x000e64000804007f */
[----:B-1----:R-:W-:Y:S05]  /*2ba20*/  @!P2 BRA `(.L_x_2254) ;  /* 0xfffffffc00f0a947 */ /* 0x002fea000383ffff */
[----:B------:R-:W-:Y:S05]  /*2ba30*/  BRA `(.L_x_2535) ;  /* 0xfffffdfc00287947 */ /* 0x000fea000383ffff */
.L_x_2264:
[----:B--2---:R2:W3:Y:S02]  /*2ba40*/  SYNCS.PHASECHK.TRANS64.TRYWAIT P3, [R107+URZ+0x388b0], R128 ;  /* 0x0388b0806b0075a7 */ /* 0x0044e4000806017f */
[----:B---3--:R-:W-:Y:S05]  /*2ba50*/  @!P3 NANOSLEEP.SYNCS 0x989680 ;  /* 0x009896800000b95d */ /* 0x008fea0003900000 */
[----:B------:R-:W3:Y:S02]  /*2ba60*/  @!P3 SYNCS.PHASECHK.TRANS64 P3, [R107+URZ+0x388b0], R128 ;  /* 0x0388b0806b00b5a7 */ /* 0x000ee4000806007f */
[----:B---3--:R-:W-:Y:S05]  /*2ba70*/  @!P3 BRA `(.L_x_2264) ;  /* 0xfffffffc00f0b947 */ /* 0x008fea000383ffff */
[----:B------:R-:W-:Y:S05]  /*2ba80*/  BRA `(.L_x_2536) ;  /* 0xfffffe0000847947 */ /* 0x000fea000383ffff */
.L_x_2276:
[----:B------:R-:W-:Y:S01]  /*2ba90*/  BSSY B0, `(.L_x_2537) ;  /* 0x0000007000007945 */ /* 0x000fe20003800000 */
[----:B------:R-:W-:Y:S01]  /*2baa0*/  IMAD.MOV.U32 R12, RZ, RZ, RZ ;  /* 0x000000ffff0c7224 */ /* 0x000fe200078e00ff */
[----:B------:R-:W-:Y:S01]  /*2bab0*/  MOV R11, 0x1f ;  /* 0x0000001f000b7802 */ /* 0x000fe20000000f00 */
[----:B------:R-:W-:-:S07]  /*2bac0*/  IMAD.MOV.U32 R15, RZ, RZ, -0x1 ;  /* 0xffffffffff0f7424 */ /* 0x000fce00078e00ff */
[----:B-----5:R-:W-:Y:S05]  /*2bad0*/  WARPSYNC.COLLECTIVE R15, `(.L_x_2538) ;  /* 0x000000000f087348 */ /* 0x020fea0003c00000 */
[----:B------:R0:W1:Y:S02]  /*2bae0*/  SHFL.IDX P6, R14, R13, R12, R11 ;  /* 0x0000000c0d0e7389 */ /* 0x00006400000c000b */
[----:B01---5:R-:W-:Y:S01]  /*2baf0*/  ENDCOLLECTIVE ;  /* 0x000000000000791b */ /* 0x023fe20003800000 */
.L_x_2538:
[----:B------:R-:W-:Y:S05]  /*2bb00*/  BSYNC B0 ;  /* 0x0000000000007941 */ /* 0x000fea0003800000 */
.L_x_2537:
[----:B------:R0:W-:Y:S01]  /*2bb10*/  STL [R1], R14 ;  /* 0x0000000e01007387 */ /* 0x0001e20000100800 */
[----:B------:R-:W-:Y:S05]  /*2bb20*/  BRA `(.L_x_2539) ;  /* 0xfffffe0c00a07947 */ /* 0x000fea000383ffff */
.L_x_2294:
[----:B------:R-:W-:Y:S01]  /*2bb30*/  BSSY B1, `(.L_x_2540) ;  /* 0x0000008000017945 */ /* 0x000fe20003800000 */
[----:B------:R-:W-:Y:S01]  /*2bb40*/  IMAD.MOV.U32 R13, RZ, RZ, R5 ;  /* 0x000000ffff0d7224 */ /* 0x000fe200078e0005 */
[----:B0-----:R-:W-:Y:S01]  /*2bb50*/  MOV R15, 0xffffffff ;  /* 0xffffffff000f7802 */ /* 0x001fe20000000f00 */
[----:B------:R-:W-:Y:S02]  /*2bb60*/  IMAD.MOV.U32 R12, RZ, RZ, RZ ;  /* 0x000000ffff0c7224 */ /* 0x000fe400078e00ff */
[----:B------:R-:W-:-:S07]  /*2bb70*/  IMAD.MOV.U32 R11, RZ, RZ, 0x181f ;  /* 0x0000181fff0b7424 */ /* 0x000fce00078e00ff */
[----:B-----5:R-:W-:Y:S05]  /*2bb80*/  WARPSYNC.COLLECTIVE R15, `(.L_x_2541) ;  /* 0x000000000f087348 */ /* 0x020fea0003c00000 */
[----:B------:R0:W1:Y:S02]  /*2bb90*/  SHFL.IDX P6, R14, R13, R12, R11 ;  /* 0x0000000c0d0e7389 */ /* 0x00006400000c000b */
[----:B01---5:R-:W-:Y:S01]  /*2bba0*/  ENDCOLLECTIVE ;  /* 0x000000000000791b */ /* 0x023fe20003800000 */
.L_x_2541:
[----:B------:R-:W-:Y:S05]  /*2bbb0*/  BSYNC B1 ;  /* 0x0000000000017941 */ /* 0x000fea0003800000 */
.L_x_2540:
[----:B------:R-:W-:Y:S05]  /*2bbc0*/  BRA `(.L_x_2542) ;  /* 0xfffffe20003c7947 */ /* 0x000fea000383ffff */
.L_x_2295:
[----:B------:R-:W-:Y:S01]  /*2bbd0*/  BSSY B1, `(.L_x_2543) ;  /* 0x0000008000017945 */ /* 0x000fe20003800000 */
[----:B------:R-:W-:Y:S02]  /*2bbe0*/  IMAD.MOV.U32 R13, RZ, RZ, R4 ;  /* 0x000000ffff0d7224 */ /* 0x000fe400078e0004 */
[----:B------:R-:W-:Y:S02]  /*2bbf0*/  IMAD.MOV.U32 R12, RZ, RZ, RZ ;  /* 0x000000ffff0c7224 */ /* 0x000fe400078e00ff */
[----:B------:R-:W-:Y:S02]  /*2bc00*/  IMAD.MOV.U32 R11, RZ, RZ, 0x181f ;  /* 0x0000181fff0b7424 */ /* 0x000fe400078e00ff */
[----:B0-----:R-:W-:-:S07]  /*2bc10*/  IMAD.MOV.U32 R15, RZ, RZ, -0x1 ;  /* 0xffffffffff0f7424 */ /* 0x001fce00078e00ff */
[----:B-----5:R-:W-:Y:S05]  /*2bc20*/  WARPSYNC.COLLECTIVE R15, `(.L_x_2544) ;  /* 0x000000000f087348 */ /* 0x020fea0003c00000 */
[----:B------:R0:W1:Y:S02]  /*2bc30*/  SHFL.IDX P6, R14, R13, R12, R11 ;  /* 0x0000000c0d0e7389 */ /* 0x00006400000c000b */
[----:B01---5:R-:W-:Y:S01]  /*2bc40*/  ENDCOLLECTIVE ;  /* 0x000000000000791b */ /* 0x023fe20003800000 */
.L_x_2544:
[----:B------:R-:W-:Y:S05]  /*2bc50*/  BSYNC B1 ;  /* 0x0000000000017941 */ /* 0x000fea0003800000 */
.L_x_2543:
[----:B------:R-:W-:Y:S05]  /*2bc60*/  BRA `(.L_x_2545) ;  /* 0xfffffe20001c7947 */ /* 0x000fea000383ffff */
.L_x_2296:
[----:B------:R-:W-:Y:S01]  /*2bc70*/  BSSY B1, `(.L_x_2546) ;  /* 0x0000008000017945 */ /* 0x000fe20003800000 */
[----:B------:R-:W-:Y:S01]  /*2bc80*/  MOV R13, R3 ;  /* 0x00000003000d7202 */ /* 0x000fe20000000f00 */
[----:B------:R-:W-:Y:S02]  /*2bc90*/  IMAD.MOV.U32 R12, RZ, RZ, RZ ;  /* 0x000000ffff0c7224 */ /* 0x000fe400078e00ff */
[----:B------:R-:W-:Y:S02]  /*2bca0*/  IMAD.MOV.U32 R11, RZ, RZ, 0x181f ;  /* 0x0000181fff0b7424 */ /* 0x000fe400078e00ff */
[----:B0-----:R-:W-:-:S07]  /*2bcb0*/  IMAD.MOV.U32 R15, RZ, RZ, -0x1 ;  /* 0xffffffffff0f7424 */ /* 0x001fce00078e00ff */
[----:B-----5:R-:W-:Y:S05]  /*2bcc0*/  WARPSYNC.COLLECTIVE R15, `(.L_x_2547) ;  /* 0x000000000f087348 */ /* 0x020fea0003c00000 */
[----:B------:R0:W1:Y:S02]  /*2bcd0*/  SHFL.IDX P6, R14, R13, R12, R11 ;  /* 0x0000000c0d0e7389 */ /* 0x00006400000c000b */
[----:B01---5:R-:W-:Y:S01]  /*2bce0*/  ENDCOLLECTIVE ;  /* 0x000000000000791b */ /* 0x023fe20003800000 */
.L_x_2547:
[----:B------:R-:W-:Y:S05]  /*2bcf0*/  BSYNC B1 ;  /* 0x0000000000017941 */ /* 0x000fea0003800000 */
.L_x_2546:
[----:B------:R-:W-:Y:S05]  /*2bd00*/  BRA `(.L_x_2548) ;  /* 0xfffffe1c00fc7947 */ /* 0x000fea000383ffff */
.L_x_2297:
[----:B------:R-:W-:Y:S01]  /*2bd10*/  BSSY B1, `(.L_x_2549) ;  /* 0x0000008000017945 */ /* 0x000fe20003800000 */
[----:B------:R-:W-:Y:S01]  /*2bd20*/  IMAD.MOV.U32 R13, RZ, RZ, R0 ;  /* 0x000000ffff0d7224 */ /* 0x000fe200078e0000 */
[----:B------:R-:W-:Y:S01]  /*2bd30*/  MOV R12, RZ ;  /* 0x000000ff000c7202 */ /* 0x000fe20000000f00 */
[----:B------:R-:W-:Y:S02]  /*2bd40*/  IMAD.MOV.U32 R11, RZ, RZ, 0x181f ;  /* 0x0000181fff0b7424 */ /* 0x000fe400078e00ff */
[----:B0-----:R-:W-:-:S07]  /*2bd50*/  IMAD.MOV.U32 R15, RZ, RZ, -0x1 ;  /* 0xffffffffff0f7424 */ /* 0x001fce00078e00ff */
[----:B-----5:R-:W-:Y:S05]  /*2bd60*/  WARPSYNC.COLLECTIVE R15, `(.L_x_2550) ;  /* 0x000000000f087348 */ /* 0x020fea0003c00000 */
[----:B------:R0:W1:Y:S02]  /*2bd70*/  SHFL.IDX P6, R14, R13, R12, R11 ;  /* 0x0000000c0d0e7389 */ /* 0x00006400000c000b */
[----:B01---5:R-:W-:Y:S01]  /*2bd80*/  ENDCOLLECTIVE ;  /* 0x000000000000791b */ /* 0x023fe20003800000 */
.L_x_2550:
[----:B------:R-:W-:Y:S05]  /*2bd90*/  BSYNC B1 ;  /* 0x0000000000017941 */ /* 0x000fea0003800000 */
.L_x_2549:
[----:B------:R-:W-:Y:S05]  /*2bda0*/  BRA `(.L_x_2551) ;  /* 0xfffffe1c00dc7947 */ /* 0x000fea000383ffff */
.L_x_2298:
[----:B------:R-:W-:Y:S01]  /*2bdb0*/  BSSY B1, `(.L_x_2552) ;  /* 0x0000008000017945 */ /* 0x000fe20003800000 */
[----:B------:R-:W-:Y:S01]  /*2bdc0*/  IMAD.MOV.U32 R13, RZ, RZ, R5 ;  /* 0x000000ffff0d7224 */ /* 0x000fe200078e0005 */
[----:B------:R-:W-:Y:S01]  /*2bdd0*/  MOV R11, 0x181f ;  /* 0x0000181f000b7802 */ /* 0x000fe20000000f00 */
[----:B------:R-:W-:Y:S02]  /*2bde0*/  IMAD.MOV.U32 R12, RZ, RZ, 0x1 ;  /* 0x00000001ff0c7424 */ /* 0x000fe400078e00ff */
[----:B0-----:R-:W-:-:S07]  /*2bdf0*/  IMAD.MOV.U32 R15, RZ, RZ, -0x1 ;  /* 0xffffffffff0f7424 */ /* 0x001fce00078e00ff */
[----:B-----5:R-:W-:Y:S05]  /*2be00*/  WARPSYNC.COLLECTIVE R15, `(.L_x_2553) ;  /* 0x000000000f087348 */ /* 0x020fea0003c00000 */
[----:B------:R0:W1:Y:S02]  /*2be10*/  SHFL.IDX P6, R14, R13, R12, R11 ;  /* 0x0000000c0d0e7389 */ /* 0x00006400000c000b */
[----:B01---5:R-:W-:Y:S01]  /*2be20*/  ENDCOLLECTIVE ;  /* 0x000000000000791b */ /* 0x023fe20003800000 */
.L_x_2553:
[----:B------:R-:W-:Y:S05]  /*2be30*/  BSYNC B1 ;  /* 0x0000000000017941 */ /* 0x000fea0003800000 */
.L_x_2552:
[----:B------:R-:W-:Y:S05]  /*2be40*/  BRA `(.L_x_2554) ;  /* 0xfffffe1c00bc7947 */ /* 0x000fea000383ffff */
.L_x_2299:
[----:B------:R-:W-:Y:S01]  /*2be50*/  BSSY B1, `(.L_x_2555) ;  /* 0x0000008000017945 */ /* 0x000fe20003800000 */
[----:B------:R-:W-:Y:S01]  /*2be60*/  IMAD.MOV.U32 R13, RZ, RZ, R4 ;  /* 0x000000ffff0d7224 */ /* 0x000fe200078e0004 */
[----:B0-----:R-:W-:Y:S01]  /*2be70*/  MOV R15, 0xffffffff ;  /* 0xffffffff000f7802 */ /* 0x001fe20000000f00 */
[----:B------:R-:W-:Y:S02]  /*2be80*/  IMAD.MOV.U32 R12, RZ, RZ, 0x1 ;  /* 0x00000001ff0c7424 */ /* 0x000fe400078e00ff */
[----:B------:R-:W-:-:S07]  /*2be90*/  IMAD.MOV.U32 R11, RZ, RZ, 0x181f ;  /* 0x0000181fff0b7424 */ /* 0x000fce00078e00ff */
[----:B-----5:R-:W-:Y:S05]  /*2bea0*/  WARPSYNC.COLLECTIVE R15, `(.L_x_2556) ;  /* 0x000000000f087348 */ /* 0x020fea0003c00000 */
[----:B------:R0:W1:Y:S02]  /*2beb0*/  SHFL.IDX P6, R14, R13, R12, R11 ;  /* 0x0000000c0d0e7389 */ /* 0x00006400000c000b */
[----:B01---5:R-:W-:Y:S01]  /*2bec0*/  ENDCOLLECTIVE ;  /* 0x000000000000791b */ /* 0x023fe20003800000 */
.L_x_2556:
[----:B------:R-:W-:Y:S05]  /*2bed0*/  BSYNC B1 ;  /* 0x0000000000017941 */ /* 0x000fea0003800000 */
.L_x_2555:
[----:B------:R-:W-:Y:S05]  /*2bee0*/  BRA `(.L_x_2557) ;  /* 0xfffffe1c009c7947 */ /* 0x000fea000383ffff */
.L_x_2300:
[----:B------:R-:W-:Y:S01]  /*2bef0*/  BSSY B1, `(.L_x_2558) ;  /* 0x0000008000017945 */ /* 0x000fe20003800000 */
[----:B------:R-:W-:Y:S02]  /*2bf00*/  IMAD.MOV.U32 R13, RZ, RZ, R3 ;  /* 0x000000ffff0d7224 */ /* 0x000fe400078e0003 */
[----:B------:R-:W-:Y:S02]  /*2bf10*/  IMAD.MOV.U32 R12, RZ, RZ, 0x1 ;  /* 0x00000001ff0c7424 */ /* 0x000fe400078e00ff */
[----:B------:R-:W-:Y:S02]  /*2bf20*/  IMAD.MOV.U32 R11, RZ, RZ, 0x181f ;  /* 0x0000181fff0b7424 */ /* 0x000fe400078e00ff */
[----:B0-----:R-:W-:-:S07]  /*2bf30*/  IMAD.MOV.U32 R15, RZ, RZ, -0x1 ;  /* 0xffffffffff0f7424 */ /* 0x001fce00078e00ff */
[----:B-----5:R-:W-:Y:S05]  /*2bf40*/  WARPSYNC.COLLECTIVE R15, `(.L_x_2559) ;  /* 0x000000000f087348 */ /* 0x020fea0003c00000 */
[----:B------:R0:W1:Y:S02]  /*2bf50*/  SHFL.IDX P6, R14, R13, R12, R11 ;  /* 0x0000000c0d0e7389 */ /* 0x00006400000c000b */
[----:B01---5:R-:W-:Y:S01]  /*2bf60*/  ENDCOLLECTIVE ;  /* 0x000000000000791b */ /* 0x023fe20003800000 */
.L_x_2559:
[----:B------:R-:W-:Y:S05]  /*2bf70*/  BSYNC B1 ;  /* 0x0000000000017941 */ /* 0x000fea0003800000 */
.L_x_2558:
[----:B------:R-:W-:Y:S05]  /*2bf80*/  BRA `(.L_x_2560) ;  /* 0xfffffe1c007c7947 */ /* 0x000fea000383ffff */
.L_x_2301:
[----:B------:R-:W-:Y:S01]  /*2bf90*/  BSSY B1, `(.L_x_2561) ;  /* 0x0000008000017945 */ /* 0x000fe20003800000 */
[----:B------:R-:W-:Y:S01]  /*2bfa0*/  MOV R13, R0 ;  /* 0x00000000000d7202 */ /* 0x000fe20000000f00 */
[----:B------:R-:W-:Y:S02]  /*2bfb0*/  IMAD.MOV.U32 R12, RZ, RZ, 0x1 ;  /* 0x00000001ff0c7424 */ /* 0x000fe400078e00ff */
[----:B------:R-:W-:Y:S02]  /*2bfc0*/  IMAD.MOV.U32 R11, RZ, RZ, 0x181f ;  /* 0x0000181fff0b7424 */ /* 0x000fe400078e00ff */
[----:B0-----:R-:W-:-:S07]  /*2bfd0*/  IMAD.MOV.U32 R15, RZ, RZ, -0x1 ;  /* 0xffffffffff0f7424 */ /* 0x001fce00078e00ff */
[----:B-----5:R-:W-:Y:S05]  /*2bfe0*/  WARPSYNC.COLLECTIVE R15, `(.L_x_2562) ;  /* 0x000000000f087348 */ /* 0x020fea0003c00000 */
[----:B------:R0:W1:Y:S02]  /*2bff0*/  SHFL.IDX P6, R14, R13, R12, R11 ;  /* 0x0000000c0d0e7389 */ /* 0x00006400000c000b */
[----:B01---5:R-:W-:Y:S01]  /*2c000*/  ENDCOLLECTIVE ;  /* 0x000000000000791b */ /* 0x023fe20003800000 */
.L_x_2562:
[----:B------:R-:W-:Y:S05]  /*2c010*/  BSYNC B1 ;  /* 0x0000000000017941 */ /* 0x000fea0003800000 */
.L_x_2561:
[----:B------:R-:W-:Y:S05]  /*2c020*/  BRA `(.L_x_2563) ;  /* 0xfffffe1c005c7947 */ /* 0x000fea000383ffff */
.L_x_2302:
        /* <DEDUP_REMOVED lines=8> */
.L_x_2565:
[----:B------:R-:W-:Y:S05]  /*2c0b0*/  BSYNC B1 ;  /* 0x0000000000017941 */ /* 0x000fea0003800000 */
.L_x_2564:
[----:B------:R-:W-:Y:S05]  /*2c0c0*/  BRA `(.L_x_2566) ;  /* 0xfffffe1c003c7947 */ /* 0x000fea000383ffff */
.L_x_2303:
        /* <DEDUP_REMOVED lines=8> */
.L_x_2568:
[----:B------:R-:W-:Y:S05]  /*2c150*/  BSYNC B1 ;  /* 0x0000000000017941 */ /* 0x000fea0003800000 */
.L_x_2567:
[----:B------:R-:W-:Y:S05]  /*2c160*/  BRA `(.L_x_2569) ;  /* 0xfffffe1c001c7947 */ /* 0x000fea000383ffff */
.L_x_2304:
        /* <DEDUP_REMOVED lines=8> */
.L_x_2571:
[----:B------:R-:W-:Y:S05]  /*2c1f0*/  BSYNC B1 ;  /* 0x0000000000017941 */ /* 0x000fea0003800000 */
.L_x_2570:
[----:B------:R-:W-:Y:S05]  /*2c200*/  BRA `(.L_x_2572) ;  /* 0xfffffe1800fc7947 */ /* 0x000fea000383ffff */
.L_x_2305:
        /* <DEDUP_REMOVED lines=8> */
.L_x_2574:
[----:B------:R-:W-:Y:S05]  /*2c290*/  BSYNC B1 ;  /* 0x0000000000017941 */ /* 0x000fea0003800000 */
.L_x_2573:
[----:B------:R-:W-:Y:S05]  /*2c2a0*/  BRA `(.L_x_2575) ;  /* 0xfffffe1800dc7947 */ /* 0x000fea000383ffff */
.L_x_2306:
        /* <DEDUP_REMOVED lines=8> */
.L_x_2577:
[----:B------:R-:W-:Y:S05]  /*2c330*/  BSYNC B1 ;  /* 0x0000000000017941 */ /* 0x000fea0003800000 */
.L_x_2576:
[----:B------:R-:W-:Y:S05]  /*2c340*/  BRA `(.L_x_2578) ;  /* 0xfffffe1800bc7947 */ /* 0x000fea000383ffff */
.L_x_2307:
        /* <DEDUP_REMOVED lines=8> */
.L_x_2580:
[----:B------:R-:W-:Y:S05]  /*2c3d0*/  BSYNC B1 ;  /* 0x0000000000017941 */ /* 0x000fea0003800000 */
.L_x_2579:
[----:B------:R-:W-:Y:S05]  /*2c3e0*/  BRA `(.L_x_2581) ;  /* 0xfffffe18009c7947 */ /* 0x000fea000383ffff */
.L_x_2308:
        /* <DEDUP_REMOVED lines=8> */
.L_x_2583:
[----:B------:R-:W-:Y:S05]  /*2c470*/  BSYNC B1 ;  /* 0x0000000000017941 */ /* 0x000fea0003800000 */
.L_x_2582:
[----:B------:R-:W-:Y:S05]  /*2c480*/  BRA `(.L_x_2584) ;  /* 0xfffffe18007c7947 */ /* 0x000fea000383ffff */
.L_x_2309:
        /* <DEDUP_REMOVED lines=8> */
.L_x_2586:
[----:B------:R-:W-:Y:S05]  /*2c510*/  BSYNC B1 ;  /* 0x0000000000017941 */ /* 0x000fea0003800000 */
.L_x_2585:
[----:B------:R-:W-:Y:S05]  /*2c520*/  BRA `(.L_x_2587) ;  /* 0xfffffe18005c7947 */ /* 0x000fea000383ffff */
.L_x_2311:
[----:B-1----:R1:W2:Y:S02]  /*2c530*/  SYNCS.PHASECHK.TRANS64.TRYWAIT P1, [R18+URZ+0x38800], R3 ;  /* 0x03880003120075a7 */ /* 0x0022a4000802017f */
[----:B--2---:R-:W-:Y:S05]  /*2c540*/  @!P1 NANOSLEEP.SYNCS 0x989680 ;  /* 0x009896800000995d */ /* 0x004fea0003900000 */
[----:B------:R-:W2:Y:S02]  /*2c550*/  @!P1 SYNCS.PHASECHK.TRANS64 P1, [R18+URZ+0x38800], R3 ;  /* 0x03880003120095a7 */ /* 0x000ea4000802007f */
[----:B--2---:R-:W-:Y:S05]  /*2c560*/  @!P1 BRA `(.L_x_2311) ;  /* 0xfffffffc00f09947 */ /* 0x004fea000383ffff */
[----:B------:R-:W-:Y:S05]  /*2c570*/  BRA `(.L_x_2588) ;  /* 0xfffffe1800687947 */ /* 0x000fea000383ffff */
.L_x_2327:
        /* <DEDUP_REMOVED lines=8> */
.L_x_2590:
[----:B------:R-:W-:Y:S05]  /*2c600*/  BSYNC B1 ;  /* 0x0000000000017941 */ /* 0x000fea0003800000 */
.L_x_2589:
[----:B------:R-:W-:Y:S05]  /*2c610*/  BRA `(.L_x_2591) ;  /* 0xfffffe5c00707947 */ /* 0x000fea000383ffff */
.L_x_2328:
[----:B------:R-:W-:Y:S01]  /*2c620*/  BSSY B1, `(.L_x_2592) ;  /* 0x0000008000017945 */ /* 0x000fe20003800000 */
[----:B------:R-:W-:Y:S01]  /*2c630*/  MOV R13, R4 ;  /* 0x00000004000d7202 */ /* 0x000fe20000000f00 */
[----:B------:R-:W-:Y:S02]  /*2c640*/  IMAD.MOV.U32 R12, RZ, RZ, RZ ;  /* 0x000000ffff0c7224 */ /* 0x000fe400078e00ff */
[----:B------:R-:W-:Y:S02]  /*2c650*/  IMAD.MOV.U32 R11, RZ, RZ, 0x181f ;  /* 0x0000181fff0b7424 */ /* 0x000fe400078e00ff */
[----:B------:R-:W-:-:S07]  /*2c660*/  IMAD.MOV.U32 R15, RZ, RZ, -0x1 ;  /* 0xffffffffff0f7424 */ /* 0x000fce00078e00ff */
[----:B-----5:R-:W-:Y:S05]  /*2c670*/  WARPSYNC.COLLECTIVE R15, `(.L_x_2593) ;  /* 0x000000000f087348 */ /* 0x020fea0003c00000 */
[----:B------:R0:W1:Y:S02]  /*2c680*/  SHFL.IDX P6, R14, R13, R12, R11 ;  /* 0x0000000c0d0e7389 */ /* 0x00006400000c000b */
[----:B01---5:R-:W-:Y:S01]  /*2c690*/  ENDCOLLECTIVE ;  /* 0x000000000000791b */ /* 0x023fe20003800000 */
.L_x_2593:
[----:B------:R-:W-:Y:S05]  /*2c6a0*/  BSYNC B1 ;  /* 0x0000000000017941 */ /* 0x000fea0003800000 */
.L_x_2592:
[----:B------:R-:W-:Y:S05]  /*2c6b0*/  BRA `(.L_x_2594) ;  /* 0xfffffe5c00507947 */ /* 0x000fea000383ffff */
.L_x_2329:
[----:B------:R-:W-:Y:S01]  /*2c6c0*/  BSSY B1, `(.L_x_2595) ;  /* 0x0000008000017945 */ /* 0x000fe20003800000 */
[----:B------:R-:W-:Y:S01]  /*2c6d0*/  IMAD.MOV.U32 R13, RZ, RZ, R3 ;  /* 0x000000ffff0d7224 */ /* 0x000fe200078e0003 */
[----:B------:R-:W-:Y:S01]  /*2c6e0*/  MOV R12, RZ ;  /* 0x000000ff000c7202 */ /* 0x000fe20000000f00 */
[----:B------:R-:W-:Y:S02]  /*2c6f0*/  IMAD.MOV.U32 R11, RZ, RZ, 0x181f ;  /* 0x0000181fff0b7424 */ /* 0x000fe400078e00ff */
[----:B------:R-:W-:-:S07]  /*2c700*/  IMAD.MOV.U32 R15, RZ, RZ, -0x1 ;  /* 0xffffffffff0f7424 */ /* 0x000fce00078e00ff */
[----:B-----5:R-:W-:Y:S05]  /*2c710*/  WARPSYNC.COLLECTIVE R15, `(.L_x_2596) ;  /* 0x000000000f087348 */ /* 0x020fea0003c00000 */
[----:B------:R0:W1:Y:S02]  /*2c720*/  SHFL.IDX P6, R14, R13, R12, R11 ;  /* 0x0000000c0d0e7389 */ /* 0x00006400000c000b */
[----:B01---5:R-:W-:Y:S01]  /*2c730*/  ENDCOLLECTIVE ;  /* 0x000000000000791b */ /* 0x023fe20003800000 */
.L_x_2596:
[----:B------:R-:W-:Y:S05]  /*2c740*/  BSYNC B1 ;  /* 0x0000000000017941 */ /* 0x000fea0003800000 */
.L_x_2595:
[----:B------:R-:W-:Y:S05]  /*2c750*/  BRA `(.L_x_2597) ;  /* 0xfffffe5c00307947 */ /* 0x000fea000383ffff */
.L_x_2330:
[----:B------:R-:W-:Y:S01]  /*2c760*/  BSSY B1, `(.L_x_2598) ;  /* 0x0000008000017945 */ /* 0x000fe20003800000 */
[----:B------:R-:W-:Y:S01]  /*2c770*/  IMAD.MOV.U32 R13, RZ, RZ, R0 ;  /* 0x000000ffff0d7224 */ /* 0x000fe200078e0000 */
[----:B------:R-:W-:Y:S01]  /*2c780*/  MOV R11, 0x181f ;  /* 0x0000181f000b7802 */ /* 0x000fe20000000f00 */
[----:B------:R-:W-:Y:S02]  /*2c790*/  IMAD.MOV.U32 R12, RZ, RZ, RZ ;  /* 0x000000ffff0c7224 */ /* 0x000fe400078e00ff */
[----:B------:R-:W-:-:S07]  /*2c7a0*/  IMAD.MOV.U32 R15, RZ, RZ, -0x1 ;  /* 0xffffffffff0f7424 */ /* 0x000fce00078e00ff */
[----:B-----5:R-:W-:Y:S05]  /*2c7b0*/  WARPSYNC.COLLECTIVE R15, `(.L_x_2599) ;  /* 0x000000000f087348 */ /* 0x020fea0003c00000 */
[----:B------:R0:W1:Y:S02]  /*2c7c0*/  SHFL.IDX P6, R14, R13, R12, R11 ;  /* 0x0000000c0d0e7389 */ /* 0x00006400000c000b */
[----:B01---5:R-:W-:Y:S01]  /*2c7d0*/  ENDCOLLECTIVE ;  /* 0x000000000000791b */ /* 0x023fe20003800000 */
.L_x_2599:
[----:B------:R-:W-:Y:S05]  /*2c7e0*/  BSYNC B1 ;  /* 0x0000000000017941 */ /* 0x000fea0003800000 */
.L_x_2598:
[----:B------:R-:W-:Y:S05]  /*2c7f0*/  BRA `(.L_x_2600) ;  /* 0xfffffe5c00107947 */ /* 0x000fea000383ffff */
.L_x_2331:
[----:B------:R-:W-:Y:S01]  /*2c800*/  BSSY B1, `(.L_x_2601) ;  /* 0x0000008000017945 */ /* 0x000fe20003800000 */
[----:B------:R-:W-:Y:S01]  /*2c810*/  IMAD.MOV.U32 R13, RZ, RZ, R5 ;  /* 0x000000ffff0d7224 */ /* 0x000fe200078e0005 */
[----:B------:R-:W-:Y:S01]  /*2c820*/  MOV R15, 0xffffffff ;  /* 0xffffffff000f7802 */ /* 0x000fe20000000f00 */
[----:B------:R-:W-:Y:S02]  /*2c830*/  IMAD.MOV.U32 R12, RZ, RZ, 0x1 ;  /* 0x00000001ff0c7424 */ /* 0x000fe400078e00ff */
[----:B------:R-:W-:-:S07]  /*2c840*/  IMAD.MOV.U32 R11, RZ, RZ, 0x181f ;  /* 0x0000181fff0b7424 */ /* 0x000fce00078e00ff */
[----:B-----5:R-:W-:Y:S05]  /*2c850*/  WARPSYNC.COLLECTIVE R15, `(.L_x_2602) ;  /* 0x000000000f087348 */ /* 0x020fea0003c00000 */
[----:B------:R0:W1:Y:S02]  /*2c860*/  SHFL.IDX P6, R14, R13, R12, R11 ;  /* 0x0000000c0d0e7389 */ /* 0x00006400000c000b */
[----:B01---5:R-:W-:Y:S01]  /*2c870*/  ENDCOLLECTIVE ;  /* 0x000000000000791b */ /* 0x023fe20003800000 */
.L_x_2602:
[----:B------:R-:W-:Y:S05]  /*2c880*/  BSYNC B1 ;  /* 0x0000000000017941 */ /* 0x000fea0003800000 */
.L_x_2601:
[----:B------:R-:W-:Y:S05]  /*2c890*/  BRA `(.L_x_2603) ;  /* 0xfffffe5800f07947 */ /* 0x000fea000383ffff */
.L_x_2332:
[----:B------:R-:W-:Y:S01]  /*2c8a0*/  BSSY B1, `(.L_x_2604) ;  /* 0x0000008000017945 */ /* 0x000fe20003800000 */
[----:B------:R-:W-:Y:S02]  /*2c8b0*/  IMAD.MOV.U32 R13, RZ, RZ, R4 ;  /* 0x000000ffff0d7224 */ /* 0x000fe400078e0004 */
[----:B------:R-:W-:Y:S02]  /*2c8c0*/  IMAD.MOV.U32 R12, RZ, RZ, 0x1 ;  /* 0x00000001ff0c7424 */ /* 0x000fe400078e00ff */
[----:B------:R-:W-:Y:S02]  /*2c8d0*/  IMAD.MOV.U32 R11, RZ, RZ, 0x181f ;  /* 0x0000181fff0b7424 */ /* 0x000fe400078e00ff */
[----:B------:R-:W-:-:S07]  /*2c8e0*/  IMAD.MOV.U32 R15, RZ, RZ, -0x1 ;  /* 0xffffffffff0f7424 */ /* 0x000fce00078e00ff */
[----:B-----5:R-:W-:Y:S05]  /*2c8f0*/  WARPSYNC.COLLECTIVE R15, `(.L_x_2605) ;  /* 0x000000000f087348 */ /* 0x020fea0003c00000 */
[----:B------:R0:W1:Y:S02]  /*2c900*/  SHFL.IDX P6, R14, R13, R12, R11 ;  /* 0x0000000c0d0e7389 */ /* 0x00006400000c000b */
[----:B01---5:R-:W-:Y:S01]  /*2c910*/  ENDCOLLECTIVE ;  /* 0x000000000000791b */ /* 0x023fe20003800000 */
.L_x_2605:
[----:B------:R-:W-:Y:S05]  /*2c920*/  BSYNC B1 ;  /* 0x0000000000017941 */ /* 0x000fea0003800000 */
.L_x_2604:
[----:B------:R-:W-:Y:S05]  /*2c930*/  BRA `(.L_x_2606) ;  /* 0xfffffe5800d07947 */ /* 0x000fea000383ffff */
.L_x_2333:
[----:B------:R-:W-:Y:S01]  /*2c940*/  BSSY B1, `(.L_x_2607) ;  /* 0x0000008000017945 */ /* 0x000fe20003800000 */
[----:B------:R-:W-:Y:S01]  /*2c950*/  MOV R13, R3 ;  /* 0x00000003000d7202 */ /* 0x000fe20000000f00 */
[----:B------:R-:W-:Y:S02]  /*2c960*/  IMAD.MOV.U32 R12, RZ, RZ, 0x1 ;  /* 0x00000001ff0c7424 */ /* 0x000fe400078e00ff */
[----:B------:R-:W-:Y:S02]  /*2c970*/  IMAD.MOV.U32 R11, RZ, RZ, 0x181f ;  /* 0x0000181fff0b7424 */ /* 0x000fe400078e00ff */
[----:B------:R-:W-:-:S07]  /*2c980*/  IMAD.MOV.U32 R15, RZ, RZ, -0x1 ;  /* 0xffffffffff0f7424 */ /* 0x000fce00078e00ff */
[----:B-----5:R-:W-:Y:S05]  /*2c990*/  WARPSYNC.COLLECTIVE R15, `(.L_x_2608) ;  /* 0x000000000f087348 */ /* 0x020fea0003c00000 */
[----:B------:R0:W1:Y:S02]  /*2c9a0*/  SHFL.IDX P6, R14, R13, R12, R11 ;  /* 0x0000000c0d0e7389 */ /* 0x00006400000c000b */
[----:B01---5:R-:W-:Y:S01]  /*2c9b0*/  ENDCOLLECTIVE ;  /* 0x000000000000791b */ /* 0x023fe20003800000 */
.L_x_2608:
[----:B------:R-:W-:Y:S05]  /*2c9c0*/  BSYNC B1 ;  /* 0x0000000000017941 */ /* 0x000fea0003800000 */
.L_x_2607:
[----:B------:R-:W-:Y:S05]  /*2c9d0*/  BRA `(.L_x_2609) ;  /* 0xfffffe5800b07947 */ /* 0x000fea000383ffff */
.L_x_2334:
[----:B------:R-:W-:Y:S01]  /*2c9e0*/  BSSY B1, `(.L_x_2610) ;  /* 0x0000008000017945 */ /* 0x000fe20003800000 */
[----:B------:R-:W-:Y:S01]  /*2c9f0*/  IMAD.MOV.U32 R13, RZ, RZ, R0 ;  /* 0x000000ffff0d7224 */ /* 0x000fe200078e0000 */
[----:B------:R-:W-:Y:S01]  /*2ca00*/  MOV R12, 0x1 ;  /* 0x00000001000c7802 */ /* 0x000fe20000000f00 */
[----:B------:R-:W-:Y:S02]  /*2ca10*/  IMAD.MOV.U32 R11, RZ, RZ, 0x181f ;  /* 0x0000181fff0b7424 */ /* 0x000fe400078e00ff */
[----:B------:R-:W-:-:S07]  /*2ca20*/  IMAD.MOV.U32 R15, RZ, RZ, -0x1 ;  /* 0xffffffffff0f7424 */ /* 0x000fce00078e00ff */
[----:B-----5:R-:W-:Y:S05]  /*2ca30*/  WARPSYNC.COLLECTIVE R15, `(.L_x_2611) ;  /* 0x000000000f087348 */ /* 0x020fea0003c00000 */
[----:B------:R0:W1:Y:S02]  /*2ca40*/  SHFL.IDX P6, R14, R13, R12, R11 ;  /* 0x0000000c0d0e7389 */ /* 0x00006400000c000b */
[----:B01---5:R-:W-:Y:S01]  /*2ca50*/  ENDCOLLECTIVE ;  /* 0x000000000000791b */ /* 0x023fe20003800000 */
.L_x_2611:
[----:B------:R-:W-:Y:S05]  /*2ca60*/  BSYNC B1 ;  /* 0x0000000000017941 */ /* 0x000fea0003800000 */
.L_x_2610:
[----:B------:R-:W-:Y:S05]  /*2ca70*/  BRA `(.L_x_2612) ;  /* 0xfffffe5800907947 */ /* 0x000fea000383ffff */
.L_x_2335:
        /* <DEDUP_REMOVED lines=8> */
.L_x_2614:
[----:B------:R-:W-:Y:S05]  /*2cb00*/  BSYNC B1 ;  /* 0x0000000000017941 */ /* 0x000fea0003800000 */
.L_x_2613:
[----:B------:R-:W-:Y:S05]  /*2cb10*/  BRA `(.L_x_2615) ;  /* 0xfffffe5800707947 */ /* 0x000fea000383ffff */
.L_x_2336:
        /* <DEDUP_REMOVED lines=8> */
.L_x_2617:
[----:B------:R-:W-:Y:S05]  /*2cba0*/  BSYNC B1 ;  /* 0x0000000000017941 */ /* 0x000fea0003800000 */
.L_x_2616:
[----:B------:R-:W-:Y:S05]  /*2cbb0*/  BRA `(.L_x_2618) ;  /* 0xfffffe5800507947 */ /* 0x000fea000383ffff */
.L_x_2337:
        /* <DEDUP_REMOVED lines=8> */
.L_x_2620:
[----:B------:R-:W-:Y:S05]  /*2cc40*/  BSYNC B1 ;  /* 0x0000000000017941 */ /* 0x000fea0003800000 */
.L_x_2619:
[----:B------:R-:W-:Y:S05]  /*2cc50*/  BRA `(.L_x_2621) ;  /* 0xfffffe5800307947 */ /* 0x000fea000383ffff */
.L_x_2338:
        /* <DEDUP_REMOVED lines=8> */
.L_x_2623:
[----:B------:R-:W-:Y:S05]  /*2cce0*/  BSYNC B1 ;  /* 0x0000000000017941 */ /* 0x000fea0003800000 */
.L_x_2622:
[----:B------:R-:W-:Y:S05]  /*2ccf0*/  BRA `(.L_x_2624) ;  /* 0xfffffe5800107947 */ /* 0x000fea000383ffff */
.L_x_2339:
        /* <DEDUP_REMOVED lines=8> */
.L_x_2626:
[----:B------:R-:W-:Y:S05]  /*2cd80*/  BSYNC B1 ;  /* 0x0000000000017941 */ /* 0x000fea0003800000 */
.L_x_2625:
[----:B------:R-:W-:Y:S05]  /*2cd90*/  BRA `(.L_x_2627) ;  /* 0xfffffe5400f07947 */ /* 0x000fea000383ffff */
.L_x_2340:
        /* <DEDUP_REMOVED lines=8> */
.L_x_2629:
[----:B------:R-:W-:Y:S05]  /*2ce20*/  BSYNC B1 ;  /* 0x0000000000017941 */ /* 0x000fea0003800000 */
.L_x_2628:
[----:B------:R-:W-:Y:S05]  /*2ce30*/  BRA `(.L_x_2630) ;  /* 0xfffffe5400d07947 */ /* 0x000fea000383ffff */
.L_x_2341:
        /* <DEDUP_REMOVED lines=8> */
.L_x_2632:
[----:B------:R-:W-:Y:S05]  /*2cec0*/  BSYNC B1 ;  /* 0x0000000000017941 */ /* 0x000fea0003800000 */
.L_x_2631:
[----:B------:R-:W-:Y:S05]  /*2ced0*/  BRA `(.L_x_2633) ;  /* 0xfffffe5400b07947 */ /* 0x000fea000383ffff */
.L_x_2342:
        /* <DEDUP_REMOVED lines=8> */
.L_x_2635:
[----:B------:R-:W-:Y:S05]  /*2cf60*/  BSYNC B1 ;  /* 0x0000000000017941 */ /* 0x000fea0003800000 */
.L_x_2634:
[----:B------:R-:W-:Y:S05]  /*2cf70*/  BRA `(.L_x_2636) ;  /* 0xfffffe5400907947 */ /* 0x000fea000383ffff */
.L_x_2344:
[----:B0-----:R0:W1:Y:S02]  /*2cf80*/  SYNCS.PHASECHK.TRANS64.TRYWAIT P4, [R18+URZ+0x38800], R3 ;  /* 0x03880003120075a7 */ /* 0x001064000808017f */
[----:B-1----:R-:W-:Y:S05]  /*2cf90*/  @!P4 NANOSLEEP.SYNCS 0x989680 ;  /* 0x009896800000c95d */ /* 0x002fea0003900000 */
[----:B------:R-:W1:Y:S02]  /*2cfa0*/  @!P4 SYNCS.PHASECHK.TRANS64 P4, [R18+URZ+0x38800], R3 ;  /* 0x038800031200c5a7 */ /* 0x000e64000808007f */
[----:B-1----:R-:W-:Y:S05]  /*2cfb0*/  @!P4 BRA `(.L_x_2344) ;  /* 0xfffffffc00f0c947 */ /* 0x002fea000383ffff */
[----:B------:R-:W-:Y:S05]  /*2cfc0*/  BRA `(.L_x_2637) ;  /* 0xfffffe5400b07947 */ /* 0x000fea000383ffff */
.L_x_2354:
[----:B-1----:R1:W2:Y:S02]  /*2cfd0*/  SYNCS.PHASECHK.TRANS64.TRYWAIT P2, [R0+URZ+0x38830], R3 ;  /* 0x03883003000075a7 */ /* 0x0022a4000804017f */
[----:B--2---:R-:W-:Y:S05]  /*2cfe0*/  @!P2 NANOSLEEP.SYNCS 0x989680 ;  /* 0x009896800000a95d */ /* 0x004fea0003900000 */
[----:B------:R-:W2:Y:S02]  /*2cff0*/  @!P2 SYNCS.PHASECHK.TRANS64 P2, [R0+URZ+0x38830], R3 ;  /* 0x038830030000a5a7 */ /* 0x000ea4000804007f */
[----:B--2---:R-:W-:Y:S05]  /*2d000*/  @!P2 BRA `(.L_x_2354) ;  /* 0xfffffffc00f0a947 */ /* 0x004fea000383ffff */
[----:B------:R-:W-:Y:S05]  /*2d010*/  BRA `(.L_x_2353) ;  /* 0xfffffe9800187947 */ /* 0x000fea000383ffff */
.L_x_2360:
[----:B-1----:R1:W2:Y:S02]  /*2d020*/  SYNCS.PHASECHK.TRANS64.TRYWAIT P2, [R5+URZ+0x38830], R6 ;  /* 0x03883006050075a7 */ /* 0x0022a4000804017f */
[----:B--2---:R-:W-:Y:S05]  /*2d030*/  @!P2 NANOSLEEP.SYNCS 0x989680 ;  /* 0x009896800000a95d */ /* 0x004fea0003900000 */
[----:B------:R-:W2:Y:S02]  /*2d040*/  @!P2 SYNCS.PHASECHK.TRANS64 P2, [R5+URZ+0x38830], R6 ;  /* 0x038830060500a5a7 */ /* 0x000ea4000804007f */
[----:B--2---:R-:W-:Y:S05]  /*2d050*/  @!P2 BRA `(.L_x_2360) ;  /* 0xfffffffc00f0a947 */ /* 0x004fea000383ffff */
[----:B------:R-:W-:Y:S05]  /*2d060*/  BRA `(.L_x_2359) ;  /* 0xfffffecc00c07947 */ /* 0x000fea000383ffff */
.L_x_2364:
[----:B-1----:R1:W2:Y:S02]  /*2d070*/  SYNCS.PHASECHK.TRANS64.TRYWAIT P0, [R5+URZ+0x38850], R4 ;  /* 0x03885004050075a7 */ /* 0x0022a4000800017f */
[----:B--2---:R-:W-:Y:S05]  /*2d080*/  @!P0 NANOSLEEP.SYNCS 0x989680 ;  /* 0x009896800000895d */ /* 0x004fea0003900000 */
[----:B------:R-:W2:Y:S02]  /*2d090*/  @!P0 SYNCS.PHASECHK.TRANS64 P0, [R5+URZ+0x38850], R4 ;  /* 0x03885004050085a7 */ /* 0x000ea4000800007f */
[----:B--2---:R-:W-:Y:S05]  /*2d0a0*/  @!P0 BRA `(.L_x_2364) ;  /* 0xfffffffc00f08947 */ /* 0x004fea000383ffff */
[----:B------:R-:W-:Y:S05]  /*2d0b0*/  BRA `(.L_x_2361) ;  /* 0xfffffed000cc7947 */ /* 0x000fea000383ffff */
.L_x_2372:
[----:B-1----:R1:W2:Y:S02]  /*2d0c0*/  SYNCS.PHASECHK.TRANS64.TRYWAIT P2, [R5+URZ+0x38830], R6 ;  /* 0x03883006050075a7 */ /* 0x0022a4000804017f */
[----:B--2---:R-:W-:Y:S05]  /*2d0d0*/  @!P2 NANOSLEEP.SYNCS 0x989680 ;  /* 0x009896800000a95d */ /* 0x004fea0003900000 */
[----:B------:R-:W2:Y:S02]  /*2d0e0*/  @!P2 SYNCS.PHASECHK.TRANS64 P2, [R5+URZ+0x38830], R6 ;  /* 0x038830060500a5a7 */ /* 0x000ea4000804007f */
[----:B--2---:R-:W-:Y:S05]  /*2d0f0*/  @!P2 BRA `(.L_x_2372) ;  /* 0xfffffffc00f0a947 */ /* 0x004fea000383ffff */
[----:B------:R-:W-:Y:S05]  /*2d100*/  BRA `(.L_x_2371) ;  /* 0xffffff0400207947 */ /* 0x000fea000383ffff */
.L_x_2376:
[----:B-1----:R1:W2:Y:S02]  /*2d110*/  SYNCS.PHASECHK.TRANS64.TRYWAIT P0, [R5+URZ+0x38850], R4 ;  /* 0x03885004050075a7 */ /* 0x0022a4000800017f */
[----:B--2---:R-:W-:Y:S05]  /*2d120*/  @!P0 NANOSLEEP.SYNCS 0x989680 ;  /* 0x009896800000895d */ /* 0x004fea0003900000 */
[----:B------:R-:W2:Y:S02]  /*2d130*/  @!P0 SYNCS.PHASECHK.TRANS64 P0, [R5+URZ+0x38850], R4 ;  /* 0x03885004050085a7 */ /* 0x000ea4000800007f */
[----:B--2---:R-:W-:Y:S05]  /*2d140*/  @!P0 BRA `(.L_x_2376) ;  /* 0xfffffffc00f08947 */ /* 0x004fea000383ffff */
[----:B------:R-:W-:Y:S05]  /*2d150*/  BRA `(.L_x_2373) ;  /* 0xffffff08002c7947 */ /* 0x000fea000383ffff */
.L_x_2382:
[----:B-1----:R1:W2:Y:S02]  /*2d160*/  SYNCS.PHASECHK.TRANS64.TRYWAIT P0, [R6+URZ+0x38850], R5 ;  /* 0x03885005060075a7 */ /* 0x0022a4000800017f */
[----:B--2---:R-:W-:Y:S05]  /*2d170*/  @!P0 NANOSLEEP.SYNCS 0x989680 ;  /* 0x009896800000895d */ /* 0x004fea0003900000 */
[----:B------:R-:W2:Y:S02]  /*2d180*/  @!P0 SYNCS.PHASECHK.TRANS64 P0, [R6+URZ+0x38850], R5 ;  /* 0x03885005060085a7 */ /* 0x000ea4000800007f */
[----:B--2---:R-:W-:Y:S05]  /*2d190*/  @!P0 BRA `(.L_x_2382) ;  /* 0xfffffffc00f08947 */ /* 0x004fea000383ffff */
[----:B------:R-:W-:Y:S05]  /*2d1a0*/  BRA `(.L_x_2381) ;  /* 0xffffff3000087947 */ /* 0x000fea000383ffff */
.L_x_2386:
        /* <DEDUP_REMOVED lines=22> */
.L_x_2638:
        /* <DEDUP_REMOVED lines=18> */
.L_x_2639:
        /* <DEDUP_REMOVED lines=19> */
.L_x_2640:
        /* <DEDUP_REMOVED lines=18> */
.L_x_2641:
        /* <DEDUP_REMOVED lines=14> */
[----:B------:R-:W-:-:S07]  /*2d760*/  IMAD.MOV.U32 R21, RZ, RZ, R14 ;  /* 0x000000ffff157224 */ /* 0x000fce00078e000e */
[----:B------:R-:W-:Y:S05]  /*2d770*/  WARPSYNC.COLLECTIVE R15, `(.L_x_2642) ;  /* 0x000000000f087348 */ /* 0x000fea0003c00000 */
[----:B------:R0:W1:Y:S02]  /*2d780*/  SHFL.IDX P6, R14, R13, R12, R11 ;  /* 0x0000000c0d0e7389 */ /* 0x00006400000c000b */
[----:B01----:R-:W-:Y:S01]  /*2d790*/  ENDCOLLECTIVE ;  /* 0x000000000000791b */ /* 0x003fe20003800000 */
.L_x_2642:
        /* <DEDUP_REMOVED lines=8> */
.L_x_2643:
[----:B------:R-:W-:Y:S01]  /*2d820*/  IMAD.MOV.U32 R13, RZ, RZ, R27 ;  /* 0x000000ffff0d7224 */ /* 0x000fe200078e001b */
[----:B------:R-:W-:Y:S01]  /*2d830*/  MOV R12, R2 ;  /* 0x00000002000c7202 */ /* 0x000fe20000000f00 */
[----:B------:R-:W-:-:S07]  /*2d840*/  IMAD.MOV.U32 R25, RZ, RZ, R14 ;  /* 0x000000ffff197224 */ /* 0x000fce00078e000e */
[----:B------:R-:W-:Y:S05]  /*2d850*/  WARPSYNC.COLLECTIVE R15, `(.L_x_2644) ;  /* 0x000000000f087348 */ /* 0x000fea0003c00000 */
[----:B------:R0:W1:Y:S02]  /*2d860*/  SHFL.IDX P6, R14, R13, R12, R11 ;  /* 0x0000000c0d0e7389 */ /* 0x00006400000c000b */
[----:B01----:R-:W-:Y:S01]  /*2d870*/  ENDCOLLECTIVE ;  /* 0x000000000000791b */ /* 0x003fe20003800000 */
.L_x_2644:
[----:B------:R-:W-:Y:S01]  /*2d880*/  IMAD.MOV.U32 R13, RZ, RZ, R24 ;  /* 0x000000ffff0d7224 */ /* 0x000fe200078e0018 */
[----:B------:R-:W-:Y:S01]  /*2d890*/  SEL R24, R26, R25, P0 ;  /* 0x000000191a187207 */ /* 0x000fe20000000000 */
[----:B------:R-:W-:Y:S01]  /*2d8a0*/  IMAD.MOV.U32 R12, RZ, RZ, R7 ;  /* 0x000000ffff0c7224 */ /* 0x000fe200078e0007 */
[----:B------:R-:W-:Y:S01]  /*2d8b0*/  SEL R26, R25, R26, P0 ;  /* 0x0000001a191a7207 */ /* 0x000fe20000000000 */
[----:B------:R-:W-:-:S07]  /*2d8c0*/  IMAD.MOV.U32 R30, RZ, RZ, R14 ;  /* 0x000000ffff1e7224 */ /* 0x000fce00078e000e */
[----:B------:R-:W-:Y:S05]  /*2d8d0*/  WARPSYNC.COLLECTIVE R15, `(.L_x_2645) ;  /* 0x000000000f087348 */ /* 0x000fea0003c00000 */
[----:B------:R0:W1:Y:S02]  /*2d8e0*/  SHFL.IDX P6, R14, R13, R12, R11 ;  /* 0x0000000c0d0e7389 */ /* 0x00006400000c000b */
[----:B01----:R-:W-:Y:S01]  /*2d8f0*/  ENDCOLLECTIVE ;  /* 0x000000000000791b */ /* 0x003fe20003800000 */
.L_x_2645:
[----:B------:R-:W-:Y:S01]  /*2d900*/  MOV R13, R29 ;  /* 0x0000001d000d7202 */ /* 0x000fe20000000f00 */
[----:B------:R-:W-:Y:S02]  /*2d910*/  IMAD.MOV.U32 R12, RZ, RZ, R2 ;  /* 0x000000ffff0c7224 */ /* 0x000fe400078e0002 */
[----:B------:R-:W-:-:S07]  /*2d920*/  IMAD.MOV.U32 R27, RZ, RZ, R14 ;  /* 0x000000ffff1b7224 */ /* 0x000fce00078e000e */
[----:B------:R-:W-:Y:S05]  /*2d930*/  WARPSYNC.COLLECTIVE R15, `(.L_x_2646) ;  /* 0x000000000f087348 */ /* 0x000fea0003c00000 */
[----:B------:R0:W1:Y:S02]  /*2d940*/  SHFL.IDX P6, R14, R13, R12, R11 ;  /* 0x0000000c0d0e7389 */ /* 0x00006400000c000b */
[----:B01----:R-:W-:Y:S01]  /*2d950*/  ENDCOLLECTIVE ;  /* 0x000000000000791b */ /* 0x003fe20003800000 */
.L_x_2646:
        /* <DEDUP_REMOVED lines=8> */
.L_x_2647:
[----:B------:R-:W-:Y:S02]  /*2d9e0*/  IMAD.MOV.U32 R13, RZ, RZ, R31 ;  /* 0x000000ffff0d7224 */ /* 0x000fe400078e001f */
[----:B------:R-:W-:Y:S01]  /*2d9f0*/  IMAD.MOV.U32 R12, RZ, RZ, R2 ;  /* 0x000000ffff0c7224 */ /* 0x000fe200078e0002 */
[----:B------:R-:W-:-:S07]  /*2da00*/  MOV R29, R14 ;  /* 0x0000000e001d7202 */ /* 0x000fce0000000f00 */
[----:B------:R-:W-:Y:S05]  /*2da10*/  WARPSYNC.COLLECTIVE R15, `(.L_x_2648) ;  /* 0x000000000f087348 */ /* 0x000fea0003c00000 */
[----:B------:R0:W1:Y:S02]  /*2da20*/  SHFL.IDX P6, R14, R13, R12, R11 ;  /* 0x0000000c0d0e7389 */ /* 0x00006400000c000b */
[----:B01----:R-:W-:Y:S01]  /*2da30*/  ENDCOLLECTIVE ;  /* 0x000000000000791b */ /* 0x003fe20003800000 */
.L_x_2648:
[----:B------:R-:W-:Y:S01]  /*2da40*/  IMAD.MOV.U32 R13, RZ, RZ, R32 ;  /* 0x000000ffff0d7224 */ /* 0x000fe200078e0020 */
[----:B------:R-:W-:Y:S02]  /*2da50*/  MOV R12, R7 ;  /* 0x00000007000c7202 */ /* 0x000fe40000000f00 */
[----:B------:R-:W-:Y:S02]  /*2da60*/  SEL R32, R34, R29, P0 ;  /* 0x0000001d22207207 */ /* 0x000fe40000000000 */
[----:B------:R-:W-:Y:S01]  /*2da70*/  SEL R34, R29, R34, P0 ;  /* 0x000000221d227207 */ /* 0x000fe20000000000 */
[----:B------:R-:W-:-:S07]  /*2da80*/  IMAD.MOV.U32 R38, RZ, RZ, R14 ;  /* 0x000000ffff267224 */ /* 0x000fce00078e000e */
[----:B------:R-:W-:Y:S05]  /*2da90*/  WARPSYNC.COLLECTIVE R15, `(.L_x_2649) ;  /* 0x000000000f087348 */ /* 0x000fea0003c00000 */
[----:B------:R0:W1:Y:S02]  /*2daa0*/  SHFL.IDX P6, R14, R13, R12, R11 ;  /* 0x0000000c0d0e7389 */ /* 0x00006400000c000b */
[----:B01----:R-:W-:Y:S01]  /*2dab0*/  ENDCOLLECTIVE ;  /* 0x000000000000791b */ /* 0x003fe20003800000 */
.L_x_2649:
[----:B------:R-:W-:Y:S02]  /*2dac0*/  IMAD.MOV.U32 R13, RZ, RZ, R33 ;  /* 0x000000ffff0d7224 */ /* 0x000fe400078e0021 */
[----:B------:R-:W-:Y:S02]  /*2dad0*/  IMAD.MOV.U32 R12, RZ, RZ, R2 ;  /* 0x000000ffff0c7224 */ /* 0x000fe400078e0002 */
[----:B------:R-:W-:-:S07]  /*2dae0*/  IMAD.MOV.U32 R31, RZ, RZ, R14 ;  /* 0x000000ffff1f7224 */ /* 0x000fce00078e000e */
[----:B------:R-:W-:Y:S05]  /*2daf0*/  WARPSYNC.COLLECTIVE R15, `(.L_x_2650) ;  /* 0x000000000f087348 */ /* 0x000fea0003c00000 */
[----:B------:R0:W1:Y:S02]  /*2db00*/  SHFL.IDX P6, R14, R13, R12, R11 ;  /* 0x0000000c0d0e7389 */ /* 0x00006400000c000b */
[----:B01----:R-:W-:Y:S01]  /*2db10*/  ENDCOLLECTIVE ;  /* 0x000000000000791b */ /* 0x003fe20003800000 */
.L_x_2650:
[----:B------:R-:W-:Y:S01]  /*2db20*/  MOV R13, R36 ;  /* 0x00000024000d7202 */ /* 0x000fe20000000f00 */
[----:B------:R-:W-:Y:S01]  /*2db30*/  IMAD.MOV.U32 R12, RZ, RZ, R7 ;  /* 0x000000ffff0c7224 */ /* 0x000fe200078e0007 */
[----:B------:R-:W-:Y:S02]  /*2db40*/  SEL R36, R38, R31, P0 ;  /* 0x0000001f26247207 */ /* 0x000fe40000000000 */
[----:B------:R-:W-:Y:S01]  /*2db50*/  SEL R38, R31, R38, P0 ;  /* 0x000000261f267207 */ /* 0x000fe20000000000 */
[----:B------:R-:W-:-:S07]  /*2db60*/  IMAD.MOV.U32 R33, RZ, RZ, R14 ;  /* 0x000000ffff217224 */ /* 0x000fce00078e000e */
[----:B------:R-:W-:Y:S05]  /*2db70*/  WARPSYNC.COLLECTIVE R15, `(.L_x_2651) ;  /* 0x000000000f087348 */ /* 0x000fea0003c00000 */
[----:B------:R0:W1:Y:S02]  /*2db80*/  SHFL.IDX P6, R14, R13, R12, R11 ;  /* 0x0000000c0d0e7389 */ /* 0x00006400000c000b */
[----:B01----:R-:W-:Y:S01]  /*2db90*/  ENDCOLLECTIVE ;  /* 0x000000000000791b */ /* 0x003fe20003800000 */
.L_x_2651:
[----:B------:R-:W-:Y:S02]  /*2dba0*/  IMAD.MOV.U32 R13, RZ, RZ, R35 ;  /* 0x000000ffff0d7224 */ /* 0x000fe400078e0023 */
[----:B------:R-:W-:Y:S02]  /*2dbb0*/  IMAD.MOV.U32 R12, RZ, RZ, R2 ;  /* 0x000000ffff0c7224 */ /* 0x000fe400078e0002 */
[----:B------:R-:W-:-:S07]  /*2dbc0*/  IMAD.MOV.U32 R40, RZ, RZ, R14 ;  /* 0x000000ffff287224 */ /* 0x000fce00078e000e */
[----:B------:R-:W-:Y:S05]  /*2dbd0*/  WARPSYNC.COLLECTIVE R15, `(.L_x_2652) ;  /* 0x000000000f087348 */ /* 0x000fea0003c00000 */
[----:B------:R0:W1:Y:S02]  /*2dbe0*/  SHFL.IDX P6, R14, R13, R12, R11 ;  /* 0x0000000c0d0e7389 */ /* 0x00006400000c000b */
[----:B01----:R-:W-:Y:S01]  /*2dbf0*/  ENDCOLLECTIVE ;  /* 0x000000000000791b */ /* 0x003fe20003800000 */
.L_x_2652:
[----:B------:R-:W-:Y:S02]  /*2dc00*/  IMAD.MOV.U32 R13, RZ, RZ, R42 ;  /* 0x000000ffff0d7224 */ /* 0x000fe400078e002a */
[----:B------:R-:W-:Y:S01]  /*2dc10*/  IMAD.MOV.U32 R12, RZ, RZ, R7 ;  /* 0x000000ffff0c7224 */ /* 0x000fe200078e0007 */
[----:B------:R-:W-:-:S07]  /*2dc20*/  MOV R35, R14 ;  /* 0x0000000e00237202 */ /* 0x000fce0000000f00 */
[----:B------:R-:W-:Y:S05]  /*2dc30*/  WARPSYNC.COLLECTIVE R15, `(.L_x_2653) ;  /* 0x000000000f087348 */ /* 0x000fea0003c00000 */
[----:B------:R0:W1:Y:S02]  /*2dc40*/  SHFL.IDX P6, R14, R13, R12, R11 ;  /* 0x0000000c0d0e7389 */ /* 0x00006400000c000b */
[----:B01----:R-:W-:Y:S01]  /*2dc50*/  ENDCOLLECTIVE ;  /* 0x000000000000791b */ /* 0x003fe20003800000 */
.L_x_2653:
[----:B------:R-:W-:Y:S01]  /*2dc60*/  IMAD.MOV.U32 R13, RZ, RZ, R37 ;  /* 0x000000ffff0d7224 */ /* 0x000fe200078e0025 */
[----:B------:R-:W-:Y:S01]  /*2dc70*/  MOV R12, R2 ;  /* 0x00000002000c7202 */ /* 0x000fe20000000f00 */
[----:B------:R-:W-:-:S07]  /*2dc80*/  IMAD.MOV.U32 R42, RZ, RZ, R14 ;  /* 0x000000ffff2a7224 */ /* 0x000fce00078e000e */
[----:B------:R-:W-:Y:S05]  /*2dc90*/  WARPSYNC.COLLECTIVE R15, `(.L_x_2654) ;  /* 0x000000000f087348 */ /* 0x000fea0003c00000 */
[----:B------:R0:W1:Y:S02]  /*2dca0*/  SHFL.IDX P6, R14, R13, R12, R11 ;  /* 0x0000000c0d0e7389 */ /* 0x00006400000c000b */
[----:B01----:R-:W-:Y:S01]  /*2dcb0*/  ENDCOLLECTIVE ;  /* 0x000000000000791b */ /* 0x003fe20003800000 */
.L_x_2654:
[----:B------:R-:W-:Y:S02]  /*2dcc0*/  IMAD.MOV.U32 R13, RZ, RZ, R44 ;  /* 0x000000ffff0d7224 */ /* 0x000fe400078e002c */
[----:B------:R-:W-:Y:S02]  /*2dcd0*/  IMAD.MOV.U32 R12, RZ, RZ, R7 ;  /* 0x000000ffff0c7224 */ /* 0x000fe400078e0007 */
[----:B------:R-:W-:-:S07]  /*2dce0*/  IMAD.MOV.U32 R37, RZ, RZ, R14 ;  /* 0x000000ffff257224 */ /* 0x000fce00078e000e */
[----:B------:R-:W-:Y:S05]  /*2dcf0*/  WARPSYNC.COLLECTIVE R15, `(.L_x_2655) ;  /* 0x000000000f087348 */ /* 0x000fea0003c00000 */
[----:B------:R0:W1:Y:S02]  /*2dd00*/  SHFL.IDX P6, R14, R13, R12, R11 ;  /* 0x0000000c0d0e7389 */ /* 0x00006400000c000b */
[----:B01----:R-:W-:Y:S01]  /*2dd10*/  ENDCOLLECTIVE ;  /* 0x000000000000791b */ /* 0x003fe20003800000 */
.L_x_2655:
[----:B------:R-:W-:Y:S01]  /*2dd20*/  MOV R13, R39 ;  /* 0x00000027000d7202 */ /* 0x000fe20000000f00 */
[----:B------:R-:W-:Y:S02]  /*2dd30*/  IMAD.MOV.U32 R12, RZ, RZ, R2 ;  /* 0x000000ffff0c7224 */ /* 0x000fe400078e0002 */
[----:B------:R-:W-:-:S07]  /*2dd40*/  IMAD.MOV.U32 R44, RZ, RZ, R14 ;  /* 0x000000ffff2c7224 */ /* 0x000fce00078e000e */
[----:B------:R-:W-:Y:S05]  /*2dd50*/  WARPSYNC.COLLECTIVE R15, `(.L_x_2656) ;  /* 0x000000000f087348 */ /* 0x000fea0003c00000 */
[----:B------:R0:W1:Y:S02]  /*2dd60*/  SHFL.IDX P6, R14, R13, R12, R11 ;  /* 0x0000000c0d0e7389 */ /* 0x00006400000c000b */
[----:B01----:R-:W-:Y:S01]  /*2dd70*/  ENDCOLLECTIVE ;  /* 0x000000000000791b */ /* 0x003fe20003800000 */
.L_x_2656:
[----:B------:R-:W-:Y:S02]  /*2dd80*/  IMAD.MOV.U32 R13, RZ, RZ, R46 ;  /* 0x000000ffff0d7224 */ /* 0x000fe400078e002e */
[----:B------:R-:W-:Y:S02]  /*2dd90*/  IMAD.MOV.U32 R12, RZ, RZ, R7 ;  /* 0x000000ffff0c7224 */ /* 0x000fe400078e0007 */
[----:B------:R-:W-:-:S07]  /*2dda0*/  IMAD.MOV.U32 R39, RZ, RZ, R14 ;  /* 0x000000ffff277224 */ /* 0x000fce00078e000e */
[----:B------:R-:W-:Y:S05]  /*2ddb0*/  WARPSYNC.COLLECTIVE R15, `(.L_x_2657) ;  /* 0x000000000f087348 */ /* 0x000fea0003c00000 */
[----:B------:R0:W1:Y:S02]  /*2ddc0*/  SHFL.IDX P6, R14, R13, R12, R11 ;  /* 0x0000000c0d0e7389 */ /* 0x00006400000c000b */
[----:B01----:R-:W-:Y:S01]  /*2ddd0*/  ENDCOLLECTIVE ;  /* 0x000000000000791b */ /* 0x003fe20003800000 */
.L_x_2657:
[----:B------:R-:W-:Y:S02]  /*2dde0*/  IMAD.MOV.U32 R13, RZ, RZ, R41 ;  /* 0x000000ffff0d7224 */ /* 0x000fe400078e0029 */
[----:B------:R-:W-:Y:S01]  /*2ddf0*/  IMAD.MOV.U32 R12, RZ, RZ, R2 ;  /* 0x000000ffff0c7224 */ /* 0x000fe200078e0002 */
[----:B------:R-:W-:-:S07]  /*2de00*/  MOV R46, R14 ;  /* 0x0000000e002e7202 */ /* 0x000fce0000000f00 */
[----:B------:R-:W-:Y:S05]  /*2de10*/  WARPSYNC.COLLECTIVE R15, `(.L_x_2658) ;  /* 0x000000000f087348 */ /* 0x000fea0003c00000 */
[----:B------:R0:W1:Y:S02]  /*2de20*/  SHFL.IDX P6, R14, R13, R12, R11 ;  /* 0x0000000c0d0e7389 */ /* 0x00006400000c000b */
[----:B01----:R-:W-:Y:S01]  /*2de30*/  ENDCOLLECTIVE ;  /* 0x000000000000791b */ /* 0x003fe20003800000 */
.L_x_2658:
[----:B------:R-:W-:Y:S01]  /*2de40*/  IMAD.MOV.U32 R13, RZ, RZ, R48 ;  /* 0x000000ffff0d7224 */ /* 0x000fe200078e0030 */
[----:B------:R-:W-:Y:S01]  /*2de50*/  MOV R12, R7 ;  /* 0x00000007000c7202 */ /* 0x000fe20000000f00 */
[----:B------:R-:W-:-:S07]  /*2de60*/  IMAD.MOV.U32 R41, RZ, RZ, R14 ;  /* 0x000000ffff297224 */ /* 0x000fce00078e000e */
[----:B------:R-:W-:Y:S05]  /*2de70*/  WARPSYNC.COLLECTIVE R15, `(.L_x_2659) ;  /* 0x000000000f087348 */ /* 0x000fea0003c00000 */
[----:B------:R0:W1:Y:S02]  /*2de80*/  SHFL.IDX P6, R14, R13, R12, R11 ;  /* 0x0000000c0d0e7389 */ /* 0x00006400000c000b */
[----:B01----:R-:W-:Y:S01]  /*2de90*/  ENDCOLLECTIVE ;  /* 0x000000000000791b */ /* 0x003fe20003800000 */
.L_x_2659:
[----:B------:R-:W-:Y:S02]  /*2dea0*/  IMAD.MOV.U32 R13, RZ, RZ, R43 ;  /* 0x000000ffff0d7224 */ /* 0x000fe400078e002b */
[----:B------:R-:W-:Y:S02]  /*2deb0*/  IMAD.MOV.U32 R12, RZ, RZ, R2 ;  /* 0x000000ffff0c7224 */ /* 0x000fe400078e0002 */
[----:B------:R-:W-:-:S07]  /*2dec0*/  IMAD.MOV.U32 R48, RZ, RZ, R14 ;  /* 0x000000ffff307224 */ /* 0x000fce00078e000e */
[----:B------:R-:W-:Y:S05]  /*2ded0*/  WARPSYNC.COLLECTIVE R15, `(.L_x_2660) ;  /* 0x000000000f087348 */ /* 0x000fea0003c00000 */
[----:B------:R0:W1:Y:S02]  /*2dee0*/  SHFL.IDX P6, R14, R13, R12, R11 ;  /* 0x0000000c0d0e7389 */ /* 0x00006400000c000b */
[----:B01----:R-:W-:Y:S01]  /*2def0*/  ENDCOLLECTIVE ;  /* 0x000000000000791b */ /* 0x003fe20003800000 */
.L_x_2660:
[----:B------:R-:W-:Y:S01]  /*2df00*/  MOV R13, R50 ;  /* 0x00000032000d7202 */ /* 0x000fe20000000f00 */
[----:B------:R-:W-:Y:S02]  /*2df10*/  IMAD.MOV.U32 R12, RZ, RZ, R7 ;  /* 0x000000ffff0c7224 */ /* 0x000fe400078e0007 */
[----:B------:R-:W-:-:S07]  /*2df20*/  IMAD.MOV.U32 R43, RZ, RZ, R14 ;  /* 0x000000ffff2b7224 */ /* 0x000fce00078e000e */
[----:B------:R-:W-:Y:S05]  /*2df30*/  WARPSYNC.COLLECTIVE R15, `(.L_x_2661) ;  /* 0x000000000f087348 */ /* 0x000fea0003c00000 */
[----:B------:R0:W1:Y:S02]  /*2df40*/  SHFL.IDX P6, R14, R13, R12, R11 ;  /* 0x0000000c0d0e7389 */ /* 0x00006400000c000b */
[----:B01----:R-:W-:Y:S01]  /*2df50*/  ENDCOLLECTIVE ;  /* 0x000000000000791b */ /* 0x003fe20003800000 */
.L_x_2661:
[----:B------:R-:W-:Y:S02]  /*2df60*/  IMAD.MOV.U32 R13, RZ, RZ, R45 ;  /* 0x000000ffff0d7224 */ /* 0x000fe400078e002d */
[----:B------:R-:W-:Y:S02]  /*2df70*/  IMAD.MOV.U32 R12, RZ, RZ, R2 ;  /* 0x000000ffff0c7224 */ /* 0x000fe400078e0002 */
[----:B------:R-:W-:-:S07]  /*2df80*/  IMAD.MOV.U32 R50, RZ, RZ, R14 ;  /* 0x000000ffff327224 */ /* 0x000fce00078e000e */
[----:B------:R-:W-:Y:S05]  /*2df90*/  WARPSYNC.COLLECTIVE R15, `(.L_x_2662) ;  /* 0x000000000f087348 */ /* 0x000fea0003c00000 */
[----:B------:R0:W1:Y:S02]  /*2dfa0*/  SHFL.IDX P6, R14, R13, R12, R11 ;  /* 0x0000000c0d0e7389 */ /* 0x00006400000c000b */
[----:B01----:R-:W-:Y:S01]  /*2dfb0*/  ENDCOLLECTIVE ;  /* 0x000000000000791b */ /* 0x003fe20003800000 */
.L_x_2662:
[----:B------:R-:W-:Y:S02]  /*2dfc0*/  IMAD.MOV.U32 R13, RZ, RZ, R52 ;  /* 0x000000ffff0d7224 */ /* 0x000fe400078e0034 */
[----:B------:R-:W-:Y:S01]  /*2dfd0*/  IMAD.MOV.U32 R12, RZ, RZ, R7 ;  /* 0x000000ffff0c7224 */ /* 0x000fe200078e0007 */
[----:B------:R-:W-:-:S07]  /*2dfe0*/  MOV R45, R14 ;  /* 0x0000000e002d7202 */ /* 0x000fce0000000f00 */
[----:B------:R-:W-:Y:S05]  /*2dff0*/  WARPSYNC.COLLECTIVE R15, `(.L_x_2663) ;  /* 0x000000000f087348 */ /* 0x000fea0003c00000 */
[----:B------:R0:W1:Y:S02]  /*2e000*/  SHFL.IDX P6, R14, R13, R12, R11 ;  /* 0x0000000c0d0e7389 */ /* 0x00006400000c000b */
[----:B01----:R-:W-:Y:S01]  /*2e010*/  ENDCOLLECTIVE ;  /* 0x000000000000791b */ /* 0x003fe20003800000 */
.L_x_2663:
[----:B------:R-:W-:Y:S01]  /*2e020*/  IMAD.MOV.U32 R13, RZ, RZ, R47 ;  /* 0x000000ffff0d7224 */ /* 0x000fe200078e002f */
[----:B------:R-:W-:Y:S01]  /*2e030*/  MOV R12, R2 ;  /* 0x00000002000c7202 */ /* 0x000fe20000000f00 */
[----:B------:R-:W-:-:S07]  /*2e040*/  IMAD.MOV.U32 R52, RZ, RZ, R14 ;  /* 0x000000ffff347224 */ /* 0x000fce00078e000e */
[----:B------:R-:W-:Y:S05]  /*2e050*/  WARPSYNC.COLLECTIVE R15, `(.L_x_2664) ;  /* 0x000000000f087348 */ /* 0x000fea0003c00000 */
[----:B------:R0:W1:Y:S02]  /*2e060*/  SHFL.IDX P6, R14, R13, R12, R11 ;  /* 0x0000000c0d0e7389 */ /* 0x00006400000c000b */
[----:B01----:R-:W-:Y:S01]  /*2e070*/  ENDCOLLECTIVE ;  /* 0x000000000000791b */ /* 0x003fe20003800000 */
.L_x_2664:
[----:B------:R-:W-:Y:S02]  /*2e080*/  IMAD.MOV.U32 R13, RZ, RZ, R54 ;  /* 0x000000ffff0d7224 */ /* 0x000fe400078e0036 */
[----:B------:R-:W-:Y:S02]  /*2e090*/  IMAD.MOV.U32 R12, RZ, RZ, R7 ;  /* 0x000000ffff0c7224 */ /* 0x000fe400078e0007 */
[----:B------:R-:W-:-:S07]  /*2e0a0*/  IMAD.MOV.U32 R47, RZ, RZ, R14 ;  /* 0x000000ffff2f7224 */ /* 0x000fce00078e000e */
[----:B------:R-:W-:Y:S05]  /*2e0b0*/  WARPSYNC.COLLECTIVE R15, `(.L_x_2665) ;  /* 0x000000000f087348 */ /* 0x000fea0003c00000 */
[----:B------:R0:W1:Y:S02]  /*2e0c0*/  SHFL.IDX P6, R14, R13, R12, R11 ;  /* 0x0000000c0d0e7389 */ /* 0x00006400000c000b */
[----:B01----:R-:W-:Y:S01]  /*2e0d0*/  ENDCOLLECTIVE ;  /* 0x000000000000791b */ /* 0x003fe20003800000 */
.L_x_2665:
[----:B------:R-:W-:Y:S01]  /*2e0e0*/  MOV R13, R49 ;  /* 0x00000031000d7202 */ /* 0x000fe20000000f00 */
[----:B------:R-:W-:Y:S02]  /*2e0f0*/  IMAD.MOV.U32 R12, RZ, RZ, R2 ;  /* 0x000000ffff0c7224 */ /* 0x000fe400078e0002 */
[----:B------:R-:W-:-:S07]  /*2e100*/  IMAD.MOV.U32 R54, RZ, RZ, R14 ;  /* 0x000000ffff367224 */ /* 0x000fce00078e000e */
[----:B------:R-:W-:Y:S05]  /*2e110*/  WARPSYNC.COLLECTIVE R15, `(.L_x_2666) ;  /* 0x000000000f087348 */ /* 0x000fea0003c00000 */
[----:B------:R0:W1:Y:S02]  /*2e120*/  SHFL.IDX P6, R14, R13, R12, R11 ;  /* 0x0000000c0d0e7389 */ /* 0x00006400000c000b */
[----:B01----:R-:W-:Y:S01]  /*2e130*/  ENDCOLLECTIVE ;  /* 0x000000000000791b */ /* 0x003fe20003800000 */
.L_x_2666:
[----:B------:R-:W-:Y:S02]  /*2e140*/  IMAD.MOV.U32 R13, RZ, RZ, R58 ;  /* 0x000000ffff0d7224 */ /* 0x000fe400078e003a */
[----:B------:R-:W-:Y:S02]  /*2e150*/  IMAD.MOV.U32 R12, RZ, RZ, R7 ;  /* 0x000000ffff0c7224 */ /* 0x000fe400078e0007 */
[----:B------:R-:W-:-:S07]  /*2e160*/  IMAD.MOV.U32 R49, RZ, RZ, R14 ;  /* 0x000000ffff317224 */ /* 0x000fce00078e000e */
[----:B------:R-:W-:Y:S05]  /*2e170*/  WARPSYNC.COLLECTIVE R15, `(.L_x_2667) ;  /* 0x000000000f087348 */ /* 0x000fea0003c00000 */
[----:B------:R0:W1:Y:S02]  /*2e180*/  SHFL.IDX P6, R14, R13, R12, R11 ;  /* 0x0000000c0d0e7389 */ /* 0x00006400000c000b */
[----:B01----:R-:W-:Y:S01]  /*2e190*/  ENDCOLLECTIVE ;  /* 0x000000000000791b */ /* 0x003fe20003800000 */
.L_x_2667:
[----:B------:R-:W-:Y:S02]  /*2e1a0*/  IMAD.MOV.U32 R13, RZ, RZ, R51 ;  /* 0x000000ffff0d7224 */ /* 0x000fe400078e0033 */
[----:B------:R-:W-:Y:S01]  /*2e1b0*/  IMAD.MOV.U32 R12, RZ, RZ, R2 ;  /* 0x000000ffff0c7224 */ /* 0x000fe200078e0002 */
[----:B------:R-:W-:-:S07]  /*2e1c0*/  MOV R58, R14 ;  /* 0x0000000e003a7202 */ /* 0x000fce0000000f00 */
[----:B------:R-:W-:Y:S05]  /*2e1d0*/  WARPSYNC.COLLECTIVE R15, `(.L_x_2668) ;  /* 0x000000000f087348 */ /* 0x000fea0003c00000 */
[----:B------:R0:W1:Y:S02]  /*2e1e0*/  SHFL.IDX P6, R14, R13, R12, R11 ;  /* 0x0000000c0d0e7389 */ /* 0x00006400000c000b */
[----:B01----:R-:W-:Y:S01]  /*2e1f0*/  ENDCOLLECTIVE ;  /* 0x000000000000791b */ /* 0x003fe20003800000 */
.L_x_2668:
[----:B------:R-:W-:Y:S01]  /*2e200*/  IMAD.MOV.U32 R13, RZ, RZ, R60 ;  /* 0x000000ffff0d7224 */ /* 0x000fe200078e003c */
[----:B------:R-:W-:Y:S02]  /*2e210*/  MOV R12, R7 ;  /* 0x00000007000c7202 */ /* 0x000fe40000000f00 */
[----:B------:R-:W-:Y:S01]  /*2e220*/  SEL R60, R37, R44, P0 ;  /* 0x0000002c253c7207 */ /* 0x000fe20000000000 */
[----:B------:R-:W-:-:S07]  /*2e230*/  IMAD.MOV.U32 R51, RZ, RZ, R14 ;  /* 0x000000ffff337224 */ /* 0x000fce00078e000e */
[----:B------:R-:W-:Y:S05]  /*2e240*/  WARPSYNC.COLLECTIVE R15, `(.L_x_2669) ;  /* 0x000000000f087348 */ /* 0x000fea0003c00000 */
[----:B------:R0:W1:Y:S02]  /*2e250*/  SHFL.IDX P6, R14, R13, R12, R11 ;  /* 0x0000000c0d0e7389 */ /* 0x00006400000c000b */
[----:B01----:R-:W-:Y:S01]  /*2e260*/  ENDCOLLECTIVE ;  /* 0x000000000000791b */ /* 0x003fe20003800000 */
.L_x_2669:
[----:B------:R-:W-:Y:S02]  /*2e270*/  IMAD.MOV.U32 R13, RZ, RZ, R53 ;  /* 0x000000ffff0d7224 */ /* 0x000fe400078e0035 */
[----:B------:R-:W-:Y:S02]  /*2e280*/  IMAD.MOV.U32 R12, RZ, RZ, R2 ;  /* 0x000000ffff0c7224 */ /* 0x000fe400078e0002 */
[----:B------:R-:W-:-:S07]  /*2e290*/  IMAD.MOV.U32 R20, RZ, RZ, R14 ;  /* 0x000000ffff147224 */ /* 0x000fce00078e000e */
[----:B------:R-:W-:Y:S05]  /*2e2a0*/  WARPSYNC.COLLECTIVE R15, `(.L_x_2670) ;  /* 0x000000000f087348 */ /* 0x000fea0003c00000 */
[----:B------:R0:W1:Y:S02]  /*2e2b0*/  SHFL.IDX P6, R14, R13, R12, R11 ;  /* 0x0000000c0d0e7389 */ /* 0x00006400000c000b */
[----:B01----:R-:W-:Y:S01]  /*2e2c0*/  ENDCOLLECTIVE ;  /* 0x000000000000791b */ /* 0x003fe20003800000 */
.L_x_2670:
[----:B------:R-:W-:Y:S01]  /*2e2d0*/  MOV R13, R62 ;  /* 0x0000003e000d7202 */ /* 0x000fe20000000f00 */
        /* <DEDUP_REMOVED lines=8> */
.L_x_2671:
[----:B------:R-:W-:Y:S02]  /*2e360*/  IMAD.MOV.U32 R13, RZ, RZ, R55 ;  /* 0x000000ffff0d7224 */ /* 0x000fe400078e0037 */
[----:B------:R-:W-:Y:S02]  /*2e370*/  IMAD.MOV.U32 R12, RZ, RZ, R2 ;  /* 0x000000ffff0c7224 */ /* 0x000fe400078e0002 */
[----:B------:R-:W-:-:S07]  /*2e380*/  IMAD.MOV.U32 R72, RZ, RZ, R14 ;  /* 0x000000ffff487224 */ /* 0x000fce00078e000e */
[----:B------:R-:W-:Y:S05]  /*2e390*/  WARPSYNC.COLLECTIVE R15, `(.L_x_2672) ;  /* 0x000000000f087348 */ /* 0x000fea0003c00000 */
[----:B------:R0:W1:Y:S02]  /*2e3a0*/  SHFL.IDX P6, R14, R13, R12, R11 ;  /* 0x0000000c0d0e7389 */ /* 0x00006400000c000b */
[----:B01----:R-:W-:Y:S01]  /*2e3b0*/  ENDCOLLECTIVE ;  /* 0x000000000000791b */ /* 0x003fe20003800000 */
.L_x_2672:
[----:B------:R-:W-:Y:S01]  /*2e3c0*/  IMAD.MOV.U32 R13, RZ, RZ, R64 ;  /* 0x000000ffff0d7224 */ /* 0x000fe200078e0040 */
[----:B------:R-:W-:Y:S01]  /*2e3d0*/  SEL R64, R41, R48, P0 ;  /* 0x0000003029407207 */ /* 0x000fe20000000000 */
[----:B------:R-:W-:Y:S01]  /*2e3e0*/  IMAD.MOV.U32 R12, RZ, RZ, R7 ;  /* 0x000000ffff0c7224 */ /* 0x000fe200078e0007 */
[----:B------:R-:W-:-:S07]  /*2e3f0*/  MOV R55, R14 ;  /* 0x0000000e00377202 */ /* 0x000fce0000000f00 */
[----:B------:R-:W-:Y:S05]  /*2e400*/  WARPSYNC.COLLECTIVE R15, `(.L_x_2673) ;  /* 0x000000000f087348 */ /* 0x000fea0003c00000 */
[----:B------:R0:W1:Y:S02]  /*2e410*/  SHFL.IDX P6, R14, R13, R12, R11 ;  /* 0x0000000c0d0e7389 */ /* 0x00006400000c000b */
[----:B01----:R-:W-:Y:S01]  /*2e420*/  ENDCOLLECTIVE ;  /* 0x000000000000791b */ /* 0x003fe20003800000 */
.L_x_2673:
[----:B------:R-:W-:Y:S01]  /*2e430*/  IMAD.MOV.U32 R13, RZ, RZ, R59 ;  /* 0x000000ffff0d7224 */ /* 0x000fe200078e003b */
[----:B------:R-:W-:Y:S01]  /*2e440*/  MOV R12, R2 ;  /* 0x00000002000c7202 */ /* 0x000fe20000000f00 */
[----:B------:R-:W-:-:S07]  /*2e450*/  IMAD.MOV.U32 R74, RZ, RZ, R14 ;  /* 0x000000ffff4a7224 */ /* 0x000fce00078e000e */
[----:B------:R-:W-:Y:S05]  /*2e460*/  WARPSYNC.COLLECTIVE R15, `(.L_x_2674) ;  /* 0x000000000f087348 */ /* 0x000fea0003c00000 */
[----:B------:R0:W1:Y:S02]  /*2e470*/  SHFL.IDX P6, R14, R13, R12, R11 ;  /* 0x0000000c0d0e7389 */ /* 0x00006400000c000b */
[----:B01----:R-:W-:Y:S01]  /*2e480*/  ENDCOLLECTIVE ;  /* 0x000000000000791b */ /* 0x003fe20003800000 */
.L_x_2674:
[----:B------:R-:W-:Y:S01]  /*2e490*/  SEL R9, R55, R74, P0 ;  /* 0x0000004a37097207 */ /* 0x000fe20000000000 */
[----:B------:R-:W-:Y:S01]  /*2e4a0*/  IMAD.MOV.U32 R13, RZ, RZ, R66 ;  /* 0x000000ffff0d7224 */ /* 0x000fe200078e0042 */
[----:B------:R-:W-:Y:S01]  /*2e4b0*/  SEL R66, R48, R41, P0 ;  /* 0x0000002930427207 */ /* 0x000fe20000000000 */
[----:B------:R-:W-:Y:S01]  /*2e4c0*/  IMAD.MOV.U32 R12, RZ, RZ, R7 ;  /* 0x000000ffff0c7224 */ /* 0x000fe200078e0007 */
[----:B------:R-:W-:Y:S02]  /*2e4d0*/  SEL R48, R43, R50, P0 ;  /* 0x000000322b307207 */ /* 0x000fe40000000000 */
[----:B------:R-:W-:Y:S01]  /*2e4e0*/  SEL R50, R50, R43, P0 ;  /* 0x0000002b32327207 */ /* 0x000fe20000000000 */
[----:B------:R-:W-:-:S07]  /*2e4f0*/  IMAD.MOV.U32 R59, RZ, RZ, R14 ;  /* 0x000000ffff3b7224 */ /* 0x000fce00078e000e */
[----:B------:R-:W-:Y:S05]  /*2e500*/  WARPSYNC.COLLECTIVE R15, `(.L_x_2675) ;  /* 0x000000000f087348 */ /* 0x000fea0003c00000 */
[----:B------:R0:W1:Y:S02]  /*2e510*/  SHFL.IDX P6, R14, R13, R12, R11 ;  /* 0x0000000c0d0e7389 */ /* 0x00006400000c000b */
[----:B01----:R-:W-:Y:S01]  /*2e520*/  ENDCOLLECTIVE ;  /* 0x000000000000791b */ /* 0x003fe20003800000 */
.L_x_2675:
[----:B------:R-:W-:Y:S01]  /*2e530*/  MOV R13, R61 ;  /* 0x0000003d000d7202 */ /* 0x000fe20000000f00 */
[----:B------:R-:W-:Y:S02]  /*2e540*/  IMAD.MOV.U32 R12, RZ, RZ, R2 ;  /* 0x000000ffff0c7224 */ /* 0x000fe400078e0002 */
[----:B------:R-:W-:-:S07]  /*2e550*/  IMAD.MOV.U32 R84, RZ, RZ, R14 ;  /* 0x000000ffff547224 */ /* 0x000fce00078e000e */
[----:B------:R-:W-:Y:S05]  /*2e560*/  WARPSYNC.COLLECTIVE R15, `(.L_x_2676) ;  /* 0x000000000f087348 */ /* 0x000fea0003c00000 */
[----:B------:R0:W1:Y:S02]  /*2e570*/  SHFL.IDX P6, R14, R13, R12, R11 ;  /* 0x0000000c0d0e7389 */ /* 0x00006400000c000b */
[----:B01----:R-:W-:Y:S01]  /*2e580*/  ENDCOLLECTIVE ;  /* 0x000000000000791b */ /* 0x003fe20003800000 */
.L_x_2676:
[----:B------:R-:W-:Y:S02]  /*2e590*/  SEL R25, R59, R84, P0 ;  /* 0x000000543b197207 */ /* 0x000fe40000000000 */
[----:B------:R-:W-:Y:S01]  /*2e5a0*/  SEL R27, R84, R59, P0 ;  /* 0x0000003b541b7207 */ /* 0x000fe20000000000 */
[----:B------:R-:W-:Y:S01]  /*2e5b0*/  IMAD.MOV.U32 R13, RZ, RZ, R68 ;  /* 0x000000ffff0d7224 */ /* 0x000fe200078e0044 */
[----:B------:R-:W-:Y:S01]  /*2e5c0*/  SEL R68, R45, R52, P0 ;  /* 0x000000342d447207 */ /* 0x000fe20000000000 */
[----:B------:R-:W-:Y:S02]  /*2e5d0*/  IMAD.MOV.U32 R12, RZ, RZ, R7 ;  /* 0x000000ffff0c7224 */ /* 0x000fe400078e0007 */
[----:B------:R-:W-:-:S07]  /*2e5e0*/  IMAD.MOV.U32 R61, RZ, RZ, R14 ;  /* 0x000000ffff3d7224 */ /* 0x000fce00078e000e */
[----:B------:R-:W-:Y:S05]  /*2e5f0*/  WARPSYNC.COLLECTIVE R15, `(.L_x_2677) ;  /* 0x000000000f087348 */ /* 0x000fea0003c00000 */
[----:B------:R0:W1:Y:S02]  /*2e600*/  SHFL.IDX P6, R14, R13, R12, R11 ;  /* 0x0000000c0d0e7389 */ /* 0x00006400000c000b */
[----:B01----:R-:W-:Y:S01]  /*2e610*/  ENDCOLLECTIVE ;  /* 0x000000000000791b */ /* 0x003fe20003800000 */
.L_x_2677:
[----:B------:R-:W-:Y:S02]  /*2e620*/  IMAD.MOV.U32 R13, RZ, RZ, R63 ;  /* 0x000000ffff0d7224 */ /* 0x000fe400078e003f */
[----:B------:R-:W-:Y:S01]  /*2e630*/  IMAD.MOV.U32 R12, RZ, RZ, R2 ;  /* 0x000000ffff0c7224 */ /* 0x000fe200078e0002 */
[----:B------:R-:W-:-:S07]  /*2e640*/  MOV R86, R14 ;  /* 0x0000000e00567202 */ /* 0x000fce0000000f00 */
[----:B------:R-:W-:Y:S05]  /*2e650*/  WARPSYNC.COLLECTIVE R15, `(.L_x_2678) ;  /* 0x000000000f087348 */ /* 0x000fea0003c00000 */
[----:B------:R0:W1:Y:S02]  /*2e660*/  SHFL.IDX P6, R14, R13, R12, R11 ;  /* 0x0000000c0d0e7389 */ /* 0x00006400000c000b */
[----:B01----:R-:W-:Y:S01]  /*2e670*/  ENDCOLLECTIVE ;  /* 0x000000000000791b */ /* 0x003fe20003800000 */
.L_x_2678:
[----:B------:R-:W-:Y:S02]  /*2e680*/  SEL R29, R61, R86, P0 ;  /* 0x000000563d1d7207 */ /* 0x000fe40000000000 */
[----:B------:R-:W-:Y:S01]  /*2e690*/  SEL R31, R86, R61, P0 ;  /* 0x0000003d561f7207 */ /* 0x000fe20000000000 */
        /* <DEDUP_REMOVED lines=9> */
.L_x_2679:
[----:B------:R-:W-:Y:S02]  /*2e730*/  IMAD.MOV.U32 R13, RZ, RZ, R65 ;  /* 0x000000ffff0d7224 */ /* 0x000fe400078e0041 */
[----:B------:R-:W-:Y:S02]  /*2e740*/  IMAD.MOV.U32 R12, RZ, RZ, R2 ;  /* 0x000000ffff0c7224 */ /* 0x000fe400078e0002 */
[----:B------:R-:W-:-:S07]  /*2e750*/  IMAD.MOV.U32 R88, RZ, RZ, R14 ;  /* 0x000000ffff587224 */ /* 0x000fce00078e000e */
[----:B------:R-:W-:Y:S05]  /*2e760*/  WARPSYNC.COLLECTIVE R15, `(.L_x_2680) ;  /* 0x000000000f087348 */ /* 0x000fea0003c00000 */
[----:B------:R0:W1:Y:S02]  /*2e770*/  SHFL.IDX P6, R14, R13, R12, R11 ;  /* 0x0000000c0d0e7389 */ /* 0x00006400000c000b */
[----:B01----:R-:W-:Y:S01]  /*2e780*/  ENDCOLLECTIVE ;  /* 0x000000000000791b */ /* 0x003fe20003800000 */
.L_x_2680:
[----:B------:R-:W-:Y:S01]  /*2e790*/  MOV R13, R76 ;  /* 0x0000004c000d7202 */ /* 0x000fe20000000f00 */
[----:B------:R-:W-:Y:S01]  /*2e7a0*/  IMAD.MOV.U32 R12, RZ, RZ, R7 ;  /* 0x000000ffff0c7224 */ /* 0x000fe200078e0007 */
[----:B------:R-:W-:Y:S01]  /*2e7b0*/  SEL R76, R49, R58, P0 ;  /* 0x0000003a314c7207 */ /* 0x000fe20000000000 */
[----:B------:R-:W-:-:S07]  /*2e7c0*/  IMAD.MOV.U32 R65, RZ, RZ, R14 ;  /* 0x000000ffff417224 */ /* 0x000fce00078e000e */
[----:B------:R-:W-:Y:S05]  /*2e7d0*/  WARPSYNC.COLLECTIVE R15, `(.L_x_2681) ;  /* 0x000000000f087348 */ /* 0x000fea0003c00000 */
[----:B------:R0:W1:Y:S02]  /*2e7e0*/  SHFL.IDX P6, R14, R13, R12, R11 ;  /* 0x0000000c0d0e7389 */ /* 0x00006400000c000b */
[----:B01----:R-:W-:Y:S01]  /*2e7f0*/  ENDCOLLECTIVE ;  /* 0x000000000000791b */ /* 0x003fe20003800000 */
.L_x_2681:
[----:B------:R-:W-:Y:S02]  /*2e800*/  IMAD.MOV.U32 R13, RZ, RZ, R67 ;  /* 0x000000ffff0d7224 */ /* 0x000fe400078e0043 */
[----:B------:R-:W-:Y:S02]  /*2e810*/  IMAD.MOV.U32 R12, RZ, RZ, R2 ;  /* 0x000000ffff0c7224 */ /* 0x000fe400078e0002 */
[----:B------:R-:W-:-:S07]  /*2e820*/  IMAD.MOV.U32 R90, RZ, RZ, R14 ;  /* 0x000000ffff5a7224 */ /* 0x000fce00078e000e */
[----:B------:R-:W-:Y:S05]  /*2e830*/  WARPSYNC.COLLECTIVE R15, `(.L_x_2682) ;  /* 0x000000000f087348 */ /* 0x000fea0003c00000 */
[----:B------:R0:W1:Y:S02]  /*2e840*/  SHFL.IDX P6, R14, R13, R12, R11 ;  /* 0x0000000c0d0e7389 */ /* 0x00006400000c000b */
[----:B01----:R-:W-:Y:S01]  /*2e850*/  ENDCOLLECTIVE ;  /* 0x000000000000791b */ /* 0x003fe20003800000 */
.L_x_2682:
        /* <DEDUP_REMOVED lines=9> */
.L_x_2683:
[----:B------:R-:W-:Y:S01]  /*2e8f0*/  IMAD.MOV.U32 R13, RZ, RZ, R69 ;  /* 0x000000ffff0d7224 */ /* 0x000fe200078e0045 */
[----:B------:R-:W-:Y:S01]  /*2e900*/  MOV R12, R2 ;  /* 0x00000002000c7202 */ /* 0x000fe20000000f00 */
[----:B------:R-:W-:-:S07]  /*2e910*/  IMAD.MOV.U32 R92, RZ, RZ, R14 ;  /* 0x000000ffff5c7224 */ /* 0x000fce00078e000e */
[----:B------:R-:W-:Y:S05]  /*2e920*/  WARPSYNC.COLLECTIVE R15, `(.L_x_2684) ;  /* 0x000000000f087348 */ /* 0x000fea0003c00000 */
[----:B------:R0:W1:Y:S02]  /*2e930*/  SHFL.IDX P6, R14, R13, R12, R11 ;  /* 0x0000000c0d0e7389 */ /* 0x00006400000c000b */
[----:B01----:R-:W-:Y:S01]  /*2e940*/  ENDCOLLECTIVE ;  /* 0x000000000000791b */ /* 0x003fe20003800000 */
.L_x_2684:
[----:B------:R-:W-:Y:S01]  /*2e950*/  IMAD.MOV.U32 R13, RZ, RZ, R80 ;  /* 0x000000ffff0d7224 */ /* 0x000fe200078e0050 */
[----:B------:R-:W-:Y:S01]  /*2e960*/  SEL R80, R51, R20, P0 ;  /* 0x0000001433507207 */ /* 0x000fe20000000000 */
[----:B------:R-:W-:Y:S02]  /*2e970*/  IMAD.MOV.U32 R12, RZ, RZ, R7 ;  /* 0x000000ffff0c7224 */ /* 0x000fe400078e0007 */
[----:B------:R-:W-:-:S07]  /*2e980*/  IMAD.MOV.U32 R69, RZ, RZ, R14 ;  /* 0x000000ffff457224 */ /* 0x000fce00078e000e */
[----:B------:R-:W-:Y:S05]  /*2e990*/  WARPSYNC.COLLECTIVE R15, `(.L_x_2685) ;  /* 0x000000000f087348 */ /* 0x000fea0003c00000 */
[----:B------:R0:W1:Y:S02]  /*2e9a0*/  SHFL.IDX P6, R14, R13, R12, R11 ;  /* 0x0000000c0d0e7389 */ /* 0x00006400000c000b */
[----:B01----:R-:W-:Y:S01]  /*2e9b0*/  ENDCOLLECTIVE ;  /* 0x000000000000791b */ /* 0x003fe20003800000 */
.L_x_2685:
[----:B------:R-:W-:Y:S01]  /*2e9c0*/  MOV R13, R71 ;  /* 0x00000047000d7202 */ /* 0x000fe20000000f00 */
[----:B------:R-:W-:Y:S02]  /*2e9d0*/  IMAD.MOV.U32 R12, RZ, RZ, R2 ;  /* 0x000000ffff0c7224 */ /* 0x000fe400078e0002 */
[----:B------:R-:W-:-:S07]  /*2e9e0*/  IMAD.MOV.U32 R94, RZ, RZ, R14 ;  /* 0x000000ffff5e7224 */ /* 0x000fce00078e000e */
[----:B------:R-:W-:Y:S05]  /*2e9f0*/  WARPSYNC.COLLECTIVE R15, `(.L_x_2686) ;  /* 0x000000000f087348 */ /* 0x000fea0003c00000 */
[----:B------:R0:W1:Y:S02]  /*2ea00*/  SHFL.IDX P6, R14, R13, R12, R11 ;  /* 0x0000000c0d0e7389 */ /* 0x00006400000c000b */
[----:B01----:R-:W-:Y:S01]  /*2ea10*/  ENDCOLLECTIVE ;  /* 0x000000000000791b */ /* 0x003fe20003800000 */
.L_x_2686:
        /* <DEDUP_REMOVED lines=9> */
.L_x_2687:
[----:B------:R-:W-:Y:S02]  /*2eab0*/  IMAD.MOV.U32 R13, RZ, RZ, R73 ;  /* 0x000000ffff0d7224 */ /* 0x000fe400078e0049 */
[----:B------:R-:W-:Y:S01]  /*2eac0*/  IMAD.MOV.U32 R12, RZ, RZ, R2 ;  /* 0x000000ffff0c7224 */ /* 0x000fe200078e0002 */
[----:B------:R-:W-:-:S07]  /*2ead0*/  MOV R96, R14 ;  /* 0x0000000e00607202 */ /* 0x000fce0000000f00 */
[----:B------:R-:W-:Y:S05]  /*2eae0*/  WARPSYNC.COLLECTIVE R15, `(.L_x_2688) ;  /* 0x000000000f087348 */ /* 0x000fea0003c00000 */
[----:B------:R0:W1:Y:S02]  /*2eaf0*/  SHFL.IDX P6, R14, R13, R12, R11 ;  /* 0x0000000c0d0e7389 */ /* 0x00006400000c000b */
[----:B01----:R-:W-:Y:S01]  /*2eb00*/  ENDCOLLECTIVE ;  /* 0x000000000000791b */ /* 0x003fe20003800000 */
.L_x_2688:
[----:B------:R-:W-:Y:S01]  /*2eb10*/  SEL R61, R71, R96, P0 ;  /* 0x00000060473d7207 */ /* 0x000fe20000000000 */
[----:B------:R-:W-:Y:S01]  /*2eb20*/  IMAD.MOV.U32 R13, RZ, RZ, R98 ;  /* 0x000000ffff0d7224 */ /* 0x000fe200078e0062 */
[----:B------:R-:W-:Y:S01]  /*2eb30*/  MOV R12, R7 ;  /* 0x00000007000c7202 */ /* 0x000fe20000000f00 */
[----:B------:R-:W-:-:S07]  /*2eb40*/  IMAD.MOV.U32 R73, RZ, RZ, R14 ;  /* 0x000000ffff497224 */ /* 0x000fce00078e000e */
[----:B------:R-:W-:Y:S05]  /*2eb50*/  WARPSYNC.COLLECTIVE R15, `(.L_x_2689) ;  /* 0x000000000f087348 */ /* 0x000fea0003c00000 */
[----:B------:R0:W1:Y:S02]  /*2eb60*/  SHFL.IDX P6, R14, R13, R12, R11 ;  /* 0x0000000c0d0e7389 */ /* 0x00006400000c000b */
[----:B01----:R-:W-:Y:S01]  /*2eb70*/  ENDCOLLECTIVE ;  /* 0x000000000000791b */ /* 0x003fe20003800000 */
.L_x_2689:
[----:B------:R-:W-:Y:S02]  /*2eb80*/  IMAD.MOV.U32 R13, RZ, RZ, R75 ;  /* 0x000000ffff0d7224 */ /* 0x000fe400078e004b */
[----:B------:R-:W-:Y:S02]  /*2eb90*/  IMAD.MOV.U32 R12, RZ, RZ, R2 ;  /* 0x000000ffff0c7224 */ /* 0x000fe400078e0002 */
[----:B------:R-:W-:-:S07]  /*2eba0*/  IMAD.MOV.U32 R98, RZ, RZ, R14 ;  /* 0x000000ffff627224 */ /* 0x000fce00078e000e */
[----:B------:R-:W-:Y:S05]  /*2ebb0*/  WARPSYNC.COLLECTIVE R15, `(.L_x_2690) ;  /* 0x000000000f087348 */ /* 0x000fea0003c00000 */
[----:B------:R0:W1:Y:S02]  /*2ebc0*/  SHFL.IDX P6, R14, R13, R12, R11 ;  /* 0x0000000c0d0e7389 */ /* 0x00006400000c000b */
[----:B01----:R-:W-:Y:S01]  /*2ebd0*/  ENDCOLLECTIVE ;  /* 0x000000000000791b */ /* 0x003fe20003800000 */
.L_x_2690:
[----:B------:R-:W-:Y:S02]  /*2ebe0*/  SEL R45, R73, R98, P0 ;  /* 0x00000062492d7207 */ /* 0x000fe40000000000 */
[----:B------:R-:W-:Y:S02]  /*2ebf0*/  SEL R47, R98, R73, P0 ;  /* 0x00000049622f7207 */ /* 0x000fe40000000000 */
[----:B------:R-:W-:Y:S01]  /*2ec00*/  MOV R13, R100 ;  /* 0x00000064000d7202 */ /* 0x000fe20000000f00 */
[----:B------:R-:W-:Y:S02]  /*2ec10*/  IMAD.MOV.U32 R12, RZ, RZ, R7 ;  /* 0x000000ffff0c7224 */ /* 0x000fe400078e0007 */
[----:B------:R-:W-:-:S07]  /*2ec20*/  IMAD.MOV.U32 R75, RZ, RZ, R14 ;  /* 0x000000ffff4b7224 */ /* 0x000fce00078e000e */
[----:B------:R-:W-:Y:S05]  /*2ec30*/  WARPSYNC.COLLECTIVE R15, `(.L_x_2691) ;  /* 0x000000000f087348 */ /* 0x000fea0003c00000 */
[----:B------:R0:W1:Y:S02]  /*2ec40*/  SHFL.IDX P6, R14, R13, R12, R11 ;  /* 0x0000000c0d0e7389 */ /* 0x00006400000c000b */
[----:B01----:R-:W-:Y:S01]  /*2ec50*/  ENDCOLLECTIVE ;  /* 0x000000000000791b */ /* 0x003fe20003800000 */
.L_x_2691:
[----:B------:R-:W-:Y:S02]  /*2ec60*/  IMAD.MOV.U32 R13, RZ, RZ, R77 ;  /* 0x000000ffff0d7224 */ /* 0x000fe400078e004d */
[----:B------:R-:W-:Y:S02]  /*2ec70*/  IMAD.MOV.U32 R12, RZ, RZ, R2 ;  /* 0x000000ffff0c7224 */ /* 0x000fe400078e0002 */
[----:B------:R-:W-:-:S07]  /*2ec80*/  IMAD.MOV.U32 R100, RZ, RZ, R14 ;  /* 0x000000ffff647224 */ /* 0x000fce00078e000e */
[----:B------:R-:W-:Y:S05]  /*2ec90*/  WARPSYNC.COLLECTIVE R15, `(.L_x_2692) ;  /* 0x000000000f087348 */ /* 0x000fea0003c00000 */
[----:B------:R0:W1:Y:S02]  /*2eca0*/  SHFL.IDX P6, R14, R13, R12, R11 ;  /* 0x0000000c0d0e7389 */ /* 0x00006400000c000b */
[----:B01----:R-:W-:Y:S01]  /*2ecb0*/  ENDCOLLECTIVE ;  /* 0x000000000000791b */ /* 0x003fe20003800000 */
.L_x_2692:
[----:B------:R-:W-:Y:S01]  /*2ecc0*/  SEL R65, R75, R100, P0 ;  /* 0x000000644b417207 */ /* 0x000fe20000000000 */
[----:B------:R-:W-:Y:S02]  /*2ecd0*/  IMAD.MOV.U32 R13, RZ, RZ, R110 ;  /* 0x000000ffff0d7224 */ /* 0x000fe400078e006e */
[----:B------:R-:W-:Y:S01]  /*2ece0*/  IMAD.MOV.U32 R12, RZ, RZ, R7 ;  /* 0x000000ffff0c7224 */ /* 0x000fe200078e0007 */
[----:B------:R-:W-:-:S07]  /*2ecf0*/  MOV R77, R14 ;  /* 0x0000000e004d7202 */ /* 0x000fce0000000f00 */
[----:B------:R-:W-:Y:S05]  /*2ed00*/  WARPSYNC.COLLECTIVE R15, `(.L_x_2693) ;  /* 0x000000000f087348 */ /* 0x000fea0003c00000 */
[----:B------:R0:W1:Y:S02]  /*2ed10*/  SHFL.IDX P6, R14, R13, R12, R11 ;  /* 0x0000000c0d0e7389 */ /* 0x00006400000c000b */
[----:B01----:R-:W-:Y:S01]  /*2ed20*/  ENDCOLLECTIVE ;  /* 0x000000000000791b */ /* 0x003fe20003800000 */
.L_x_2693:
[----:B------:R-:W-:Y:S01]  /*2ed30*/  IMAD.MOV.U32 R13, RZ, RZ, R79 ;  /* 0x000000ffff0d7224 */ /* 0x000fe200078e004f */
[----:B------:R-:W-:Y:S01]  /*2ed40*/  MOV R12, R2 ;  /* 0x00000002000c7202 */ /* 0x000fe20000000f00 */
[----:B------:R-:W-:-:S07]  /*2ed50*/  IMAD.MOV.U32 R110, RZ, RZ, R14 ;  /* 0x000000ffff6e7224 */ /* 0x000fce00078e000e */
[----:B------:R-:W-:Y:S05]  /*2ed60*/  WARPSYNC.COLLECTIVE R15, `(.L_x_2694) ;  /* 0x000000000f087348 */ /* 0x000fea0003c00000 */
[----:B------:R0:W1:Y:S02]  /*2ed70*/  SHFL.IDX P6, R14, R13, R12, R11 ;  /* 0x0000000c0d0e7389 */ /* 0x00006400000c000b */
[----:B01----:R-:W-:Y:S01]  /*2ed80*/  ENDCOLLECTIVE ;  /* 0x000000000000791b */ /* 0x003fe20003800000 */
.L_x_2694:
        /* <DEDUP_REMOVED lines=8> */
.L_x_2695:
[----:B------:R-:W-:Y:S01]  /*2ee10*/  MOV R13, R109 ;  /* 0x0000006d000d7202 */ /* 0x000fe20000000f00 */
[----:B------:R-:W-:Y:S02]  /*2ee20*/  IMAD.MOV.U32 R12, RZ, RZ, R2 ;  /* 0x000000ffff0c7224 */ /* 0x000fe400078e0002 */
[----:B------:R-:W-:-:S07]  /*2ee30*/  IMAD.MOV.U32 R112, RZ, RZ, R14 ;  /* 0x000000ffff707224 */ /* 0x000fce00078e000e */
[----:B------:R-:W-:Y:S05]  /*2ee40*/  WARPSYNC.COLLECTIVE R15, `(.L_x_2696) ;  /* 0x000000000f087348 */ /* 0x000fea0003c00000 */
[----:B------:R0:W1:Y:S02]  /*2ee50*/  SHFL.IDX P6, R14, R13, R12, R11 ;  /* 0x0000000c0d0e7389 */ /* 0x00006400000c000b */
[----:B01----:R-:W-:Y:S01]  /*2ee60*/  ENDCOLLECTIVE ;  /* 0x000000000000791b */ /* 0x003fe20003800000 */
.L_x_2696:
[----:B------:R-:W-:Y:S01]  /*2ee70*/  SEL R69, R79, R112, P0 ;  /* 0x000000704f457207 */ /* 0x000fe20000000000 */
[----:B------:R-:W-:Y:S02]  /*2ee80*/  IMAD.MOV.U32 R13, RZ, RZ, R114 ;  /* 0x000000ffff0d7224 */ /* 0x000fe400078e0072 */
[----:B------:R-:W-:Y:S02]  /*2ee90*/  IMAD.MOV.U32 R12, RZ, RZ, R7 ;  /* 0x000000ffff0c7224 */ /* 0x000fe400078e0007 */
[----:B------:R-:W-:-:S07]  /*2eea0*/  IMAD.MOV.U32 R109, RZ, RZ, R14 ;  /* 0x000000ffff6d7224 */ /* 0x000fce00078e000e */
[----:B------:R-:W-:Y:S05]  /*2eeb0*/  WARPSYNC.COLLECTIVE R15, `(.L_x_2697) ;  /* 0x000000000f087348 */ /* 0x000fea0003c00000 */
[----:B------:R0:W1:Y:S02]  /*2eec0*/  SHFL.IDX P6, R14, R13, R12, R11 ;  /* 0x0000000c0d0e7389 */ /* 0x00006400000c000b */
[----:B01----:R-:W-:Y:S01]  /*2eed0*/  ENDCOLLECTIVE ;  /* 0x000000000000791b */ /* 0x003fe20003800000 */
.L_x_2697:
[----:B------:R-:W-:Y:S02]  /*2eee0*/  IMAD.MOV.U32 R13, RZ, RZ, R111 ;  /* 0x000000ffff0d7224 */ /* 0x000fe400078e006f */
[----:B------:R-:W-:Y:S01]  /*2eef0*/  IMAD.MOV.U32 R12, RZ, RZ, R2 ;  /* 0x000000ffff0c7224 */ /* 0x000fe200078e0002 */
[----:B------:R-:W-:-:S07]  /*2ef00*/  MOV R114, R14 ;  /* 0x0000000e00727202 */ /* 0x000fce0000000f00 */
[----:B------:R-:W-:Y:S05]  /*2ef10*/  WARPSYNC.COLLECTIVE R15, `(.L_x_2698) ;  /* 0x000000000f087348 */ /* 0x000fea0003c00000 */
[----:B------:R0:W1:Y:S02]  /*2ef20*/  SHFL.IDX P6, R14, R13, R12, R11 ;  /* 0x0000000c0d0e7389 */ /* 0x00006400000c000b */
[----:B01----:R-:W-:Y:S01]  /*2ef30*/  ENDCOLLECTIVE ;  /* 0x000000000000791b */ /* 0x003fe20003800000 */
.L_x_2698:
[----:B------:R-:W-:Y:S01]  /*2ef40*/  IMAD.MOV.U32 R13, RZ, RZ, R116 ;  /* 0x000000ffff0d7224 */ /* 0x000fe200078e0074 */
[----:B------:R-:W-:Y:S01]  /*2ef50*/  MOV R12, R7 ;  /* 0x00000007000c7202 */ /* 0x000fe20000000f00 */
[----:B------:R-:W-:-:S07]  /*2ef60*/  IMAD.MOV.U32 R111, RZ, RZ, R14 ;  /* 0x000000ffff6f7224 */ /* 0x000fce00078e000e */
[----:B------:R-:W-:Y:S05]  /*2ef70*/  WARPSYNC.COLLECTIVE R15, `(.L_x_2699) ;  /* 0x000000000f087348 */ /* 0x000fea0003c00000 */
[----:B------:R0:W1:Y:S02]  /*2ef80*/  SHFL.IDX P6, R14, R13, R12, R11 ;  /* 0x0000000c0d0e7389 */ /* 0x00006400000c000b */
[----:B01----:R-:W-:Y:S01]  /*2ef90*/  ENDCOLLECTIVE ;  /* 0x000000000000791b */ /* 0x003fe20003800000 */
.L_x_2699:
[----:B------:R-:W-:Y:S01]  /*2efa0*/  IMAD.MOV.U32 R13, RZ, RZ, R5 ;  /* 0x000000ffff0d7224 */ /* 0x000fe200078e0005 */
[----:B------:R-:W-:Y:S01]  /*2efb0*/  SEL R5, R53, R72, P0 ;  /* 0x0000004835057207 */ /* 0x000fe20000000000 */
[----:B------:R-:W-:Y:S02]  /*2efc0*/  IMAD.MOV.U32 R12, RZ, RZ, R2 ;  /* 0x000000ffff0c7224 */ /* 0x000fe400078e0002 */
[----:B------:R-:W-:Y:S02]  /*2efd0*/  IMAD.MOV.U32 R2, RZ, RZ, RZ ;  /* 0x000000ffff027224 */ /* 0x000fe400078e00ff */
[----:B------:R-:W-:-:S07]  /*2efe0*/  IMAD.MOV.U32 R116, RZ, RZ, R14 ;  /* 0x000000ffff747224 */ /* 0x000fce00078e000e */
[----:B------:R-:W-:Y:S05]  /*2eff0*/  WARPSYNC.COLLECTIVE R15, `(.L_x_2700) ;  /* 0x000000000f087348 */ /* 0x000fea0003c00000 */
[----:B------:R0:W1:Y:S02]  /*2f000*/  SHFL.IDX P6, R14, R13, R12, R11 ;  /* 0x0000000c0d0e7389 */ /* 0x00006400000c000b */
[----:B01----:R-:W-:Y:S01]  /*2f010*/  ENDCOLLECTIVE ;  /* 0x000000000000791b */ /* 0x003fe20003800000 */
.L_x_2700:
[----:B------:R-:W-:Y:S02]  /*2f020*/  SEL R77, R111, R116, P0 ;  /* 0x000000746f4d7207 */ /* 0x000fe40000000000 */
        /* <DEDUP_REMOVED lines=8> */
.L_x_2701:
        /* <DEDUP_REMOVED lines=14> */
[----:B------:R-:W-:Y:S01]  /*2f190*/  SEL R79, R116, R111, P0 ;  /* 0x0000006f744f7207 */ /* 0x000fe20000000000 */
[----:B------:R-:W-:Y:S06]  /*2f1a0*/  BRA `(.L_x_2702) ;  /* 0xffffff3400747947 */ /* 0x000fec000383ffff */
.L_x_2420:
        /* <DEDUP_REMOVED lines=11> */
.L_x_2704:
[----:B------:R-:W-:Y:S05]  /*2f260*/  BSYNC B1 ;  /* 0x0000000000017941 */ /* 0x000fea0003800000 */
.L_x_2703:
[----:B------:R-:W-:Y:S05]  /*2f270*/  BRA `(.L_x_2705) ;  /* 0xffffff68009c7947 */ /* 0x000fea000383ffff */
.L_x_2422:
[----:B------:R-:W-:Y:S01]  /*2f280*/  BSSY B1, `(.L_x_2706) ;  /* 0x0000006000017945 */ /* 0x000fe20003800000 */
[----:B------:R-:W-:-:S07]  /*2f290*/  IMAD.MOV.U32 R15, RZ, RZ, -0x1 ;  /* 0xffffffffff0f7424 */ /* 0x000fce00078e00ff */
[----:B0-----:R-:W-:Y:S05]  /*2f2a0*/  WARPSYNC.COLLECTIVE R15, `(.L_x_2707) ;  /* 0x000000000f0c7348 */ /* 0x001fea0003c00000 */
[----:B------:R-:W-:Y:S02]  /*2f2b0*/  ELECT P6, UR62, PT ;  /* 0x00000000003e782f */ /* 0x000fe400038c0000 */
[----:B------:R-:W-:Y:S01]  /*2f2c0*/  MOV R14, UR62 ;  /* 0x0000003e000e7c02 */ /* 0x000fe20008000f00 */
[----:B0-----:R-:W-:Y:S10]  /*2f2d0*/  ENDCOLLECTIVE ;  /* 0x000000000000791b */ /* 0x001ff40003800000 */
.L_x_2707:
[----:B------:R-:W-:Y:S05]  /*2f2e0*/  BSYNC B1 ;  /* 0x0000000000017941 */ /* 0x000fea0003800000 */
.L_x_2706:
[----:B------:R-:W-:Y:S05]  /*2f2f0*/  BRA `(.L_x_2421) ;  /* 0xffffff6800947947 */ /* 0x000fea000383ffff */
.L_x_2424:
[----:B0-----:R0:W1:Y:S02]  /*2f300*/  SYNCS.PHASECHK.TRANS64.TRYWAIT P0, [R11+URZ+0x38820], R4 ;  /* 0x038820040b0075a7 */ /* 0x001064000800017f */
[----:B-1----:R-:W-:Y:S05]  /*2f310*/  @!P0 NANOSLEEP.SYNCS 0x989680 ;  /* 0x009896800000895d */ /* 0x002fea0003900000 */
[----:B------:R-:W1:Y:S02]  /*2f320*/  @!P0 SYNCS.PHASECHK.TRANS64 P0, [R11+URZ+0x38820], R4 ;  /* 0x038820040b0085a7 */ /* 0x000e64000800007f */
[----:B-1----:R-:W-:Y:S05]  /*2f330*/  @!P0 BRA `(.L_x_2424) ;  /* 0xfffffffc00f08947 */ /* 0x002fea000383ffff */
[----:B------:R-:W-:Y:S05]  /*2f340*/  BRA `(.L_x_2708) ;  /* 0xffffff6800b07947 */ /* 0x000fea000383ffff */
.L_x_2428:
[----:B-1----:R1:W2:Y:S02]  /*2f350*/  SYNCS.PHASECHK.TRANS64.TRYWAIT P0, [R7+URZ+0x388a0], R10 ;  /* 0x0388a00a070075a7 */ /* 0x0022a4000800017f */
[----:B--2---:R-:W-:Y:S05]  /*2f360*/  @!P0 NANOSLEEP.SYNCS 0x989680 ;  /* 0x009896800000895d */ /* 0x004fea0003900000 */
[----:B------:R-:W2:Y:S02]  /*2f370*/  @!P0 SYNCS.PHASECHK.TRANS64 P0, [R7+URZ+0x388a0], R10 ;  /* 0x0388a00a070085a7 */ /* 0x000ea4000800007f */
[----:B--2---:R-:W-:Y:S05]  /*2f380*/  @!P0 BRA `(.L_x_2428) ;  /* 0xfffffffc00f08947 */ /* 0x004fea000383ffff */
[----:B------:R-:W-:Y:S05]  /*2f390*/  BRA `(.L_x_2709) ;  /* 0xffffff6800d07947 */ /* 0x000fea000383ffff */
.L_x_2434:
[----:B0-----:R0:W2:Y:S02]  /*2f3a0*/  SYNCS.PHASECHK.TRANS64.TRYWAIT P0, [R7+URZ+0x388c0], R10 ;  /* 0x0388c00a070075a7 */ /* 0x0010a4000800017f */
[----:B--2---:R-:W-:Y:S05]  /*2f3b0*/  @!P0 NANOSLEEP.SYNCS 0x989680 ;  /* 0x009896800000895d */ /* 0x004fea0003900000 */
[----:B------:R-:W2:Y:S02]  /*2f3c0*/  @!P0 SYNCS.PHASECHK.TRANS64 P0, [R7+URZ+0x388c0], R10 ;  /* 0x0388c00a070085a7 */ /* 0x000ea4000800007f */
[----:B--2---:R-:W-:Y:S05]  /*2f3d0*/  @!P0 BRA `(.L_x_2434) ;  /* 0xfffffffc00f08947 */ /* 0x004fea000383ffff */
[----:B------:R-:W-:Y:S05]  /*2f3e0*/  BRA `(.L_x_2710) ;  /* 0xffffff6c00907947 */ /* 0x000fea000383ffff */
.L_x_2442:
[----:B0-----:R0:W1:Y:S02]  /*2f3f0*/  SYNCS.PHASECHK.TRANS64.TRYWAIT P1, [R7+URZ+0x388a0], R6 ;  /* 0x0388a006070075a7 */ /* 0x001064000802017f */
[----:B-1----:R-:W-:Y:S05]  /*2f400*/  @!P1 NANOSLEEP.SYNCS 0x989680 ;  /* 0x009896800000995d */ /* 0x002fea0003900000 */
[----:B------:R-:W1:Y:S02]  /*2f410*/  @!P1 SYNCS.PHASECHK.TRANS64 P1, [R7+URZ+0x388a0], R6 ;  /* 0x0388a006070095a7 */ /* 0x000e64000802007f */
[----:B-1----:R-:W-:Y:S05]  /*2f420*/  @!P1 BRA `(.L_x_2442) ;  /* 0xfffffffc00f09947 */ /* 0x002fea000383ffff */
[----:B------:R-:W-:Y:S05]  /*2f430*/  BRA `(.L_x_2711) ;  /* 0xffffff7000ac7947 */ /* 0x000fea000383ffff */
.L_x_2448:
[----:B-1----:R1:W2:Y:S02]  /*2f440*/  SYNCS.PHASECHK.TRANS64.TRYWAIT P1, [R7+URZ+0x388c0], R6 ;  /* 0x0388c006070075a7 */ /* 0x0022a4000802017f */
[----:B--2---:R-:W-:Y:S05]  /*2f450*/  @!P1 NANOSLEEP.SYNCS 0x989680 ;  /* 0x009896800000995d */ /* 0x004fea0003900000 */
[----:B------:R-:W2:Y:S02]  /*2f460*/  @!P1 SYNCS.PHASECHK.TRANS64 P1, [R7+URZ+0x388c0], R6 ;  /* 0x0388c006070095a7 */ /* 0x000ea4000802007f */
[----:B--2---:R-:W-:Y:S05]  /*2f470*/  @!P1 BRA `(.L_x_2448) ;  /* 0xfffffffc00f09947 */ /* 0x004fea000383ffff */
[----:B------:R-:W-:Y:S05]  /*2f480*/  BRA `(.L_x_2712) ;  /* 0xffffff7400647947 */ /* 0x000fea000383ffff */
.L_x_2463:
[----:B------:R-:W1:Y:S01]  /*2f490*/  S2R R5, SR_TID.X ;  /* 0x0000000000057919 */ /* 0x000e620000002100 */
[----:B------:R-:W-:Y:S01]  /*2f4a0*/  BSSY B0, `(.L_x_2713) ;  /* 0x000000a000007945 */ /* 0x000fe20003800000 */
[----:B------:R-:W-:Y:S01]  /*2f4b0*/  MOV R12, RZ ;  /* 0x000000ff000c7202 */ /* 0x000fe20000000f00 */
        /* <DEDUP_REMOVED lines=8> */
.L_x_2714:
[----:B------:R-:W-:Y:S05]  /*2f540*/  BSYNC B0 ;  /* 0x0000000000007941 */ /* 0x000fea0003800000 */
.L_x_2713:
[----:B------:R-:W-:Y:S05]  /*2f550*/  BRA `(.L_x_2715) ;  /* 0xffffff8000fc7947 */ /* 0x000fea000383ffff */
.L_x_2465:
[----:B------:R-:W-:Y:S01]  /*2f560*/  BSSY B0, `(.L_x_2716) ;  /* 0x0000006000007945 */ /* 0x000fe20003800000 */
[----:B------:R-:W-:-:S07]  /*2f570*/  IMAD.MOV.U32 R15, RZ, RZ, -0x1 ;  /* 0xffffffffff0f7424 */ /* 0x000fce00078e00ff */
[----:B01----:R-:W-:Y:S05]  /*2f580*/  WARPSYNC.COLLECTIVE R15, `(.L_x_2717) ;  /* 0x000000000f0c7348 */ /* 0x003fea0003c00000 */
[----:B------:R-:W-:Y:S02]  /*2f590*/  ELECT P6, UR62, PT ;  /* 0x00000000003e782f */ /* 0x000fe400038c0000 */
[----:B------:R-:W-:Y:S01]  /*2f5a0*/  MOV R14, UR62 ;  /* 0x0000003e000e7c02 */ /* 0x000fe20008000f00 */
[----:B01----:R-:W-:Y:S10]  /*2f5b0*/  ENDCOLLECTIVE ;  /* 0x000000000000791b */ /* 0x003ff40003800000 */
.L_x_2717:
[----:B------:R-:W-:Y:S05]  /*2f5c0*/  BSYNC B0 ;  /* 0x0000000000007941 */ /* 0x000fea0003800000 */
.L_x_2716:
[----:B------:R-:W-:Y:S05]  /*2f5d0*/  BRA `(.L_x_2718) ;  /* 0xffffff8000f47947 */ /* 0x000fea000383ffff */
.L_x_2468:
[----:B-1----:R1:W2:Y:S02]  /*2f5e0*/  SYNCS.PHASECHK.TRANS64.TRYWAIT P2, [R5+URZ+0x38880], R7 ;  /* 0x03888007050075a7 */ /* 0x0022a4000804017f */
[----:B--2---:R-:W-:Y:S05]  /*2f5f0*/  @!P2 NANOSLEEP.SYNCS 0x989680 ;  /* 0x009896800000a95d */ /* 0x004fea0003900000 */
[----:B------:R-:W2:Y:S02]  /*2f600*/  @!P2 SYNCS.PHASECHK.TRANS64 P2, [R5+URZ+0x38880], R7 ;  /* 0x038880070500a5a7 */ /* 0x000ea4000804007f */
[----:B--2---:R-:W-:Y:S05]  /*2f610*/  @!P2 BRA `(.L_x_2468) ;  /* 0xfffffffc00f0a947 */ /* 0x004fea000383ffff */
[----:B------:R-:W-:Y:S05]  /*2f620*/  BRA `(.L_x_2719) ;  /* 0xffffff84006c7947 */ /* 0x000fea000383ffff */
.L_x_2470:
[----:B--2---:R2:W3:Y:S02]  /*2f630*/  SYNCS.PHASECHK.TRANS64.TRYWAIT P2, [R5+URZ+0x38840], R7 ;  /* 0x03884007050075a7 */ /* 0x0044e4000804017f */
[----:B---3--:R-:W-:Y:S05]  /*2f640*/  @!P2 NANOSLEEP.SYNCS 0x989680 ;  /* 0x009896800000a95d */ /* 0x008fea0003900000 */
[----:B------:R-:W3:Y:S02]  /*2f650*/  @!P2 SYNCS.PHASECHK.TRANS64 P2, [R5+URZ+0x38840], R7 ;  /* 0x038840070500a5a7 */ /* 0x000ee4000804007f */
[----:B---3--:R-:W-:Y:S05]  /*2f660*/  @!P2 BRA `(.L_x_2470) ;  /* 0xfffffffc00f0a947 */ /* 0x008fea000383ffff */
[----:B------:R-:W-:Y:S05]  /*2f670*/  BRA `(.L_x_2720) ;  /* 0xffffff8400e47947 */ /* 0x000fea000383ffff */
.L_x_2473:
        /* <DEDUP_REMOVED lines=8> */
.L_x_2479:
[----:B---3--:R3:W4:Y:S02]  /*2f700*/  SYNCS.PHASECHK.TRANS64.TRYWAIT P0, [R5+URZ+0x38880], R4 ;  /* 0x03888004050075a7 */ /* 0x008724000800017f */
[----:B----4-:R-:W-:Y:S05]  /*2f710*/  @!P0 NANOSLEEP.SYNCS 0x989680 ;  /* 0x009896800000895d */ /* 0x010fea0003900000 */
[----:B------:R-:W4:Y:S02]  /*2f720*/  @!P0 SYNCS.PHASECHK.TRANS64 P0, [R5+URZ+0x38880], R4 ;  /* 0x03888004050085a7 */ /* 0x000f24000800007f */
[----:B----4-:R-:W-:Y:S05]  /*2f730*/  @!P0 BRA `(.L_x_2479) ;  /* 0xfffffffc00f08947 */ /* 0x010fea000383ffff */
[----:B------:R-:W-:Y:S05]  /*2f740*/  BRA `(.L_x_2722) ;  /* 0xffffff8c00987947 */ /* 0x000fea000383ffff */
.L_x_2485:
[----:B-1----:R1:W2:Y:S02]  /*2f750*/  SYNCS.PHASECHK.TRANS64.TRYWAIT P0, [R5+URZ+0x38840], R4 ;  /* 0x03884004050075a7 */ /* 0x0022a4000800017f */
[----:B--2---:R-:W-:Y:S05]  /*2f760*/  @!P0 NANOSLEEP.SYNCS 0x989680 ;  /* 0x009896800000895d */ /* 0x004fea0003900000 */
[----:B------:R-:W2:Y:S02]  /*2f770*/  @!P0 SYNCS.PHASECHK.TRANS64 P0, [R5+URZ+0x38840], R4 ;  /* 0x03884004050085a7 */ /* 0x000ea4000800007f */
[----:B--2---:R-:W-:Y:S05]  /*2f780*/  @!P0 BRA `(.L_x_2485) ;  /* 0xfffffffc00f08947 */ /* 0x004fea000383ffff */
[----:B------:R-:W-:Y:S05]  /*2f790*/  BRA `(.L_x_2723) ;  /* 0xffffff9000647947 */ /* 0x000fea000383ffff */
.L_x_2492:
[----:B---3--:R-:W3:Y:S02]  /*2f7a0*/  LDL R4, [R1+0x4] ;  /* 0x0000040001047983 */ /* 0x008ee40000100800 */
[----:B---3--:R3:W4:Y:S02]  /*2f7b0*/  SYNCS.PHASECHK.TRANS64.TRYWAIT P2, [R4+URZ+0x38870], R3 ;  /* 0x03887003040075a7 */ /* 0x008724000804017f */
[----:B----4-:R-:W-:Y:S05]  /*2f7c0*/  @!P2 NANOSLEEP.SYNCS 0x989680 ;  /* 0x009896800000a95d */ /* 0x010fea0003900000 */
[----:B------:R-:W4:Y:S02]  /*2f7d0*/  @!P2 SYNCS.PHASECHK.TRANS64 P2, [R4+URZ+0x38870], R3 ;  /* 0x038870030400a5a7 */ /* 0x000f24000804007f */
[----:B----4-:R-:W-:Y:S05]  /*2f7e0*/  @!P2 BRA `(.L_x_2492) ;  /* 0xfffffffc00eca947 */ /* 0x010fea000383ffff */
[----:B------:R-:W-:Y:S05]  /*2f7f0*/  BRA `(.L_x_2724) ;  /* 0xffffff9400487947 */ /* 0x000fea000383ffff */
.L_x_2494:
[----:B---3--:R-:W3:Y:S02]  /*2f800*/  LDL R5, [R1+0x4] ;  /* 0x0000040001057983 */ /* 0x008ee40000100800 */
[----:B---3--:R3:W4:Y:S02]  /*2f810*/  SYNCS.PHASECHK.TRANS64.TRYWAIT P2, [R5+URZ+0x38860], R4 ;  /* 0x03886004050075a7 */ /* 0x008724000804017f */
[----:B----4-:R-:W-:Y:S05]  /*2f820*/  @!P2 NANOSLEEP.SYNCS 0x989680 ;  /* 0x009896800000a95d */ /* 0x010fea0003900000 */
[----:B------:R-:W4:Y:S02]  /*2f830*/  @!P2 SYNCS.PHASECHK.TRANS64 P2, [R5+URZ+0x38860], R4 ;  /* 0x038860040500a5a7 */ /* 0x000f24000804007f */
[----:B----4-:R-:W-:Y:S05]  /*2f840*/  @!P2 BRA `(.L_x_2494) ;  /* 0xfffffffc00eca947 */ /* 0x010fea000383ffff */
[----:B------:R-:W-:Y:S05]  /*2f850*/  BRA `(.L_x_2725) ;  /* 0xffffff9400507947 */ /* 0x000fea000383ffff */
.L_x_2501:
[----:B-1----:R1:W2:Y:S02]  /*2f860*/  SYNCS.PHASECHK.TRANS64.TRYWAIT P0, [R2+URZ+0x38870], R0 ;  /* 0x03887000020075a7 */ /* 0x0022a4000800017f */
[----:B--2---:R-:W-:Y:S05]  /*2f870*/  @!P0 NANOSLEEP.SYNCS 0x989680 ;  /* 0x009896800000895d */ /* 0x004fea0003900000 */
[----:B------:R-:W2:Y:S02]  /*2f880*/  @!P0 SYNCS.PHASECHK.TRANS64 P0, [R2+URZ+0x38870], R0 ;  /* 0x03887000020085a7 */ /* 0x000ea4000800007f */
[----:B--2---:R-:W-:Y:S05]  /*2f890*/  @!P0 BRA `(.L_x_2501) ;  /* 0xfffffffc00f08947 */ /* 0x004fea000383ffff */
[----:B------:R-:W-:Y:S05]  /*2f8a0*/  BRA `(.L_x_2726) ;  /* 0xffffffa000a87947 */ /* 0x000fea000383ffff */
.L_x_2503:
[----:B-1----:R1:W2:Y:S02]  /*2f8b0*/  SYNCS.PHASECHK.TRANS64.TRYWAIT P0, [R2+URZ+0x38860], R0 ;  /* 0x03886000020075a7 */ /* 0x0022a4000800017f */
[----:B--2---:R-:W-:Y:S05]  /*2f8c0*/  @!P0 NANOSLEEP.SYNCS 0x989680 ;  /* 0x009896800000895d */ /* 0x004fea0003900000 */
[----:B------:R-:W2:Y:S02]  /*2f8d0*/  @!P0 SYNCS.PHASECHK.TRANS64 P0, [R2+URZ+0x38860], R0 ;  /* 0x03886000020085a7 */ /* 0x000ea4000800007f */
[----:B--2---:R-:W-:Y:S05]  /*2f8e0*/  @!P0 BRA `(.L_x_2503) ;  /* 0xfffffffc00f08947 */ /* 0x004fea000383ffff */
[----:B------:R-:W-:Y:S05]  /*2f8f0*/  BRA `(.L_x_2727) ;  /* 0xffffffa000b07947 */ /* 0x000fea000383ffff */
.L_x_2507:
[----:B------:R-:W2:Y:S01]  /*2f900*/  LDL R3, [R1] ;  /* 0x0000000001037983 */ /* 0x000ea20000100800 */
[----:B------:R-:W-:Y:S01]  /*2f910*/  BSSY B0, `(.L_x_2728) ;  /* 0x0000008000007945 */ /* 0x000fe20003800000 */
[----:B------:R-:W-:Y:S01]  /*2f920*/  MOV R12, RZ ;  /* 0x000000ff000c7202 */ /* 0x000fe20000000f00 */
[----:B------:R-:W-:Y:S02]  /*2f930*/  IMAD.MOV.U32 R11, RZ, RZ, 0x1f ;  /* 0x0000001fff0b7424 */ /* 0x000fe400078e00ff */
[----:B------:R-:W-:Y:S02]  /*2f940*/  IMAD.MOV.U32 R15, RZ, RZ, -0x1 ;  /* 0xffffffffff0f7424 */ /* 0x000fe400078e00ff */
[----:B--2---:R-:W-:-:S07]  /*2f950*/  IMAD.MOV.U32 R13, RZ, RZ, R3 ;  /* 0x000000ffff0d7224 */ /* 0x004fce00078e0003 */
[----:B------:R-:W-:Y:S05]  /*2f960*/  WARPSYNC.COLLECTIVE R15, `(.L_x_2729) ;  /* 0x000000000f087348 */ /* 0x000fea0003c00000 */
[----:B------:R0:W1:Y:S02]  /*2f970*/  SHFL.IDX P6, R14, R13, R12, R11 ;  /* 0x0000000c0d0e7389 */ /* 0x00006400000c000b */
[----:B01----:R-:W-:Y:S01]  /*2f980*/  ENDCOLLECTIVE ;  /* 0x000000000000791b */ /* 0x003fe20003800000 */
.L_x_2729:
[----:B------:R-:W-:Y:S05]  /*2f990*/  BSYNC B0 ;  /* 0x0000000000007941 */ /* 0x000fea0003800000 */
.L_x_2728:
        /* <DEDUP_REMOVED lines=9> */
.L_x_2730:
        /* <DEDUP_REMOVED lines=11> */
[C---:B------:R-:W-:Y:S02]  /*2fae0*/  ISETP.GE.U32.AND P5, PT, R7.reuse, 0x10, PT ;  /* 0x000000100700780c */ /* 0x040fe40003fa6070 */
[----:B0-----:R-:W-:Y:S01]  /*2faf0*/  MOV R2, RZ ;  /* 0x000000ff00027202 */ /* 0x001fe20000000f00 */
[----:B--2---:R-:W-:Y:S01]  /*2fb00*/  @!P1 IMAD.MOV.U32 R2, RZ, RZ, R3 ;  /* 0x000000ffff029224 */ /* 0x004fe200078e0003 */
[----:B------:R-:W-:-:S03]  /*2fb10*/  ISETP.NE.AND P1, PT, R7, RZ, PT ;  /* 0x000000ff0700720c */ /* 0x000fc60003f25270 */
[----:B------:R-:W-:-:S10]  /*2fb20*/  IMAD.MOV.U32 R13, RZ, RZ, R2 ;  /* 0x000000ffff0d7224 */ /* 0x000fd400078e0002 */
[----:B------:R-:W-:Y:S05]  /*2fb30*/  WARPSYNC.COLLECTIVE R15, `(.L_x_2731) ;  /* 0x000000000f087348 */ /* 0x000fea0003c00000 */
[----:B------:R0:W1:Y:S02]  /*2fb40*/  SHFL.UP P6, R14, R13, R12, R11 ;  /* 0x0400000c0d0e7389 */ /* 0x00006400000c000b */
[----:B01----:R-:W-:Y:S01]  /*2fb50*/  ENDCOLLECTIVE ;  /* 0x000000000000791b */ /* 0x003fe20003800000 */
.L_x_2731:
        /* <DEDUP_REMOVED lines=8> */
.L_x_2732:
        /* <DEDUP_REMOVED lines=8> */
.L_x_2733:
[----:B------:R-:W-:Y:S01]  /*2fc60*/  MOV R12, 0x8 ;  /* 0x00000008000c7802 */ /* 0x000fe20000000f00 */
[----:B------:R-:W-:-:S05]  /*2fc70*/  IMAD.MOV.U32 R5, RZ, RZ, R14 ;  /* 0x000000ffff057224 */ /* 0x000fca00078e000e */
[----:B------:R-:W-:-:S05]  /*2fc80*/  SEL R5, R5, RZ, P3 ;  /* 0x000000ff05057207 */ /* 0x000fca0001800000 */
[----:B------:R-:W-:-:S04]  /*2fc90*/  IMAD.IADD R3, R3, 0x1, R5 ;  /* 0x0000000103037824 */ /* 0x000fc800078e0205 */
[----:B------:R-:W-:-:S07]  /*2fca0*/  IMAD.MOV.U32 R13, RZ, RZ, R3 ;  /* 0x000000ffff0d7224 */ /* 0x000fce00078e0003 */
[----:B------:R-:W-:Y:S05]  /*2fcb0*/  WARPSYNC.COLLECTIVE R15, `(.L_x_2734) ;  /* 0x000000000f087348 */ /* 0x000fea0003c00000 */
[----:B------:R0:W1:Y:S02]  /*2fcc0*/  SHFL.UP P6, R14, R13, R12, R11 ;  /* 0x0400000c0d0e7389 */ /* 0x00006400000c000b */
[----:B01----:R-:W-:Y:S01]  /*2fcd0*/  ENDCOLLECTIVE ;  /* 0x000000000000791b */ /* 0x003fe20003800000 */
.L_x_2734:
[----:B------:R-:W-:Y:S02]  /*2fce0*/  IMAD.MOV.U32 R12, RZ, RZ, 0x10 ;  /* 0x00000010ff0c7424 */ /* 0x000fe400078e00ff */
[----:B------:R-:W-:-:S05]  /*2fcf0*/  IMAD.MOV.U32 R5, RZ, RZ, R14 ;  /* 0x000000ffff057224 */ /* 0x000fca00078e000e */
[----:B------:R-:W-:-:S05]  /*2fd00*/  SEL R5, R5, RZ, P4 ;  /* 0x000000ff05057207 */ /* 0x000fca0002000000 */
[----:B------:R-:W-:-:S04]  /*2fd10*/  IMAD.IADD R3, R3, 0x1, R5 ;  /* 0x0000000103037824 */ /* 0x000fc800078e0205 */
[----:B------:R-:W-:-:S07]  /*2fd20*/  IMAD.MOV.U32 R13, RZ, RZ, R3 ;  /* 0x000000ffff0d7224 */ /* 0x000fce00078e0003 */
[----:B------:R-:W-:Y:S05]  /*2fd30*/  WARPSYNC.COLLECTIVE R15, `(.L_x_2735) ;  /* 0x000000000f087348 */ /* 0x000fea0003c00000 */
[----:B------:R0:W1:Y:S02]  /*2fd40*/  SHFL.UP P6, R14, R13, R12, R11 ;  /* 0x0400000c0d0e7389 */ /* 0x00006400000c000b */
[----:B01----:R-:W-:Y:S01]  /*2fd50*/  ENDCOLLECTIVE ;  /* 0x000000000000791b */ /* 0x003fe20003800000 */
.L_x_2735:
[----:B------:R-:W-:Y:S02]  /*2fd60*/  IMAD.MOV.U32 R12, RZ, RZ, 0x1f ;  /* 0x0000001fff0c7424 */ /* 0x000fe400078e00ff */
[----:B------:R-:W-:Y:S01]  /*2fd70*/  IMAD.MOV.U32 R11, RZ, RZ, 0x1f ;  /* 0x0000001fff0b7424 */ /* 0x000fe200078e00ff */
[----:B------:R-:W-:-:S04]  /*2fd80*/  MOV R5, R14 ;  /* 0x0000000e00057202 */ /* 0x000fc80000000f00 */
[----:B------:R-:W-:-:S05]  /*2fd90*/  SEL R5, R5, RZ, P5 ;  /* 0x000000ff05057207 */ /* 0x000fca0002800000 */
[----:B------:R-:W-:-:S04]  /*2fda0*/  IMAD.IADD R5, R3, 0x1, R5 ;  /* 0x0000000103057824 */ /* 0x000fc800078e0205 */
[----:B------:R-:W-:-:S07]  /*2fdb0*/  IMAD.MOV.U32 R13, RZ, RZ, R5 ;  /* 0x000000ffff0d7224 */ /* 0x000fce00078e0005 */
[----:B------:R-:W-:Y:S05]  /*2fdc0*/  WARPSYNC.COLLECTIVE R15, `(.L_x_2736) ;  /* 0x000000000f087348 */ /* 0x000fea0003c00000 */
[----:B------:R0:W1:Y:S02]  /*2fdd0*/  SHFL.IDX P6, R14, R13, R12, R11 ;  /* 0x0000000c0d0e7389 */ /* 0x00006400000c000b */
[----:B01----:R-:W-:Y:S01]  /*2fde0*/  ENDCOLLECTIVE ;  /* 0x000000000000791b */ /* 0x003fe20003800000 */
.L_x_2736:
[----:B------:R-:W-:Y:S01]  /*2fdf0*/  MOV R9, R14 ;  /* 0x0000000e00097202 */ /* 0x000fe20000000f00 */
[----:B------:R-:W-:Y:S06]  /*2fe00*/  BRA `(.L_x_2737) ;  /* 0xffffffac002c7947 */ /* 0x000fec000383ffff */
.L_x_2512:
[----:B------:R-:W-:Y:S01]  /*2fe10*/  BSSY B0, `(.L_x_2738) ;  /* 0x0000008000007945 */ /* 0x000fe20003800000 */
[----:B-----5:R-:W-:Y:S02]  /*2fe20*/  IMAD.MOV.U32 R13, RZ, RZ, R2 ;  /* 0x000000ffff0d7224 */ /* 0x020fe400078e0002 */
[----:B------:R-:W-:Y:S02]  /*2fe30*/  IMAD.MOV.U32 R12, RZ, RZ, 0x1 ;  /* 0x00000001ff0c7424 */ /* 0x000fe400078e00ff */
[----:B------:R-:W-:Y:S02]  /*2fe40*/  IMAD.MOV.U32 R11, RZ, RZ, RZ ;  /* 0x000000ffff0b7224 */ /* 0x000fe400078e00ff */
[----:B------:R-:W-:-:S07]  /*2fe50*/  IMAD.MOV.U32 R15, RZ, RZ, -0x1 ;  /* 0xffffffffff0f7424 */ /* 0x000fce00078e00ff */
[----:B0-----:R-:W-:Y:S05]  /*2fe60*/  WARPSYNC.COLLECTIVE R15, `(.L_x_2739) ;  /* 0x000000000f087348 */ /* 0x001fea0003c00000 */
[----:B------:R1:W2:Y:S02]  /*2fe70*/  SHFL.UP P6, R14, R13, R12, R11 ;  /* 0x0400000c0d0e7389 */ /* 0x0002a400000c000b */
[----:B012---:R-:W-:Y:S01]  /*2fe80*/  ENDCOLLECTIVE ;  /* 0x000000000000791b */ /* 0x007fe20003800000 */
.L_x_2739:
[----:B------:R-:W-:Y:S05]  /*2fe90*/  BSYNC B0 ;  /* 0x0000000000007941 */ /* 0x000fea0003800000 */
.L_x_2738:
[----:B------:R-:W-:Y:S01]  /*2fea0*/  SEL R3, R14, RZ, P1 ;  /* 0x000000ff0e037207 */ /* 0x000fe20000800000 */
[----:B------:R-:W-:Y:S02]  /*2feb0*/  IMAD.MOV.U32 R12, RZ, RZ, 0x2 ;  /* 0x00000002ff0c7424 */ /* 0x000fe400078e00ff */
[----:B------:R-:W-:Y:S01]  /*2fec0*/  IMAD.MOV.U32 R11, RZ, RZ, RZ ;  /* 0x000000ffff0b7224 */ /* 0x000fe200078e00ff */
[----:B------:R-:W-:Y:S01]  /*2fed0*/  IADD3 R3, R2, R3, RZ ;  /* 0x0000000302037210 */ /* 0x000fe20007ffe0ff */
[----:B------:R-:W-:-:S04]  /*2fee0*/  IMAD.MOV.U32 R15, RZ, RZ, -0x1 ;  /* 0xffffffffff0f7424 */ /* 0x000fc800078e00ff */
[----:B------:R-:W-:-:S07]  /*2fef0*/  IMAD.MOV.U32 R13, RZ, RZ, R3 ;  /* 0x000000ffff0d7224 */ /* 0x000fce00078e0003 */
[----:B------:R-:W-:Y:S05]  /*2ff00*/  WARPSYNC.COLLECTIVE R15, `(.L_x_2740) ;  /* 0x000000000f087348 */ /* 0x000fea0003c00000 */
[----:B------:R0:W1:Y:S02]  /*2ff10*/  SHFL.UP P6, R14, R13, R12, R11 ;  /* 0x0400000c0d0e7389 */ /* 0x00006400000c000b */
[----:B01----:R-:W-:Y:S01]  /*2ff20*/  ENDCOLLECTIVE ;  /* 0x000000000000791b */ /* 0x003fe20003800000 */
.L_x_2740:
[----:B------:R-:W-:Y:S01]  /*2ff30*/  IMAD.MOV.U32 R12, RZ, RZ, 0x4 ;  /* 0x00000004ff0c7424 */ /* 0x000fe200078e00ff */
[----:B------:R-:W-:-:S04]  /*2ff40*/  MOV R5, R14 ;  /* 0x0000000e00057202 */ /* 0x000fc80000000f00 */
[----:B------:R-:W-:-:S05]  /*2ff50*/  SEL R5, R5, RZ, P2 ;  /* 0x000000ff05057207 */ /* 0x000fca0001000000 */
[----:B------:R-:W-:-:S04]  /*2ff60*/  IMAD.IADD R3, R3, 0x1, R5 ;  /* 0x0000000103037824 */ /* 0x000fc800078e0205 */
[----:B------:R-:W-:-:S07]  /*2ff70*/  IMAD.MOV.U32 R13, RZ, RZ, R3 ;  /* 0x000000ffff0d7224 */ /* 0x000fce00078e0003 */
[----:B------:R-:W-:Y:S05]  /*2ff80*/  WARPSYNC.COLLECTIVE R15, `(.L_x_2741) ;  /* 0x000000000f087348 */ /* 0x000fea0003c00000 */
[----:B------:R0:W1:Y:S02]  /*2ff90*/  SHFL.UP P6, R14, R13, R12, R11 ;  /* 0x0400000c0d0e7389 */ /* 0x00006400000c000b */
[----:B01----:R-:W-:Y:S01]  /*2ffa0*/  ENDCOLLECTIVE ;  /* 0x000000000000791b */ /* 0x003fe20003800000 */
.L_x_2741:
        /* <DEDUP_REMOVED lines=8> */
.L_x_2742:
        /* <DEDUP_REMOVED lines=8> */
.L_x_2743:
[----:B------:R-:W-:Y:S01]  /*300b0*/  MOV R12, 0x1f ;  /* 0x0000001f000c7802 */ /* 0x000fe20000000f00 */
[----:B------:R-:W-:Y:S02]  /*300c0*/  IMAD.MOV.U32 R11, RZ, RZ, 0x1f ;  /* 0x0000001fff0b7424 */ /* 0x000fe400078e00ff */
[----:B------:R-:W-:-:S05]  /*300d0*/  IMAD.MOV.U32 R5, RZ, RZ, R14 ;  /* 0x000000ffff057224 */ /* 0x000fca00078e000e */
[----:B------:R-:W-:-:S05]  /*300e0*/  SEL R5, R5, RZ, P5 ;  /* 0x000000ff05057207 */ /* 0x000fca0002800000 */
[----:B------:R-:W-:-:S04]  /*300f0*/  IMAD.IADD R6, R3, 0x1, R5 ;  /* 0x0000000103067824 */ /* 0x000fc800078e0205 */
[----:B------:R-:W-:-:S07]  /*30100*/  IMAD.MOV.U32 R13, RZ, RZ, R6 ;  /* 0x000000ffff0d7224 */ /* 0x000fce00078e0006 */
[----:B------:R-:W-:Y:S05]  /*30110*/  WARPSYNC.COLLECTIVE R15, `(.L_x_2744) ;  /* 0x000000000f087348 */ /* 0x000fea0003c00000 */
[----:B------:R0:W1:Y:S02]  /*30120*/  SHFL.IDX P6, R14, R13, R12, R11 ;  /* 0x0000000c0d0e7389 */ /* 0x00006400000c000b */
[----:B01----:R-:W-:Y:S01]  /*30130*/  ENDCOLLECTIVE ;  /* 0x000000000000791b */ /* 0x003fe20003800000 */
.L_x_2744:
[----:B------:R-:W-:Y:S01]  /*30140*/  IMAD.MOV.U32 R9, RZ, RZ, R14 ;  /* 0x000000ffff097224 */ /* 0x000fe200078e000e */
[----:B------:R-:W-:Y:S06]  /*30150*/  BRA `(.L_x_2745) ;  /* 0xffffffac00007947 */ /* 0x000fec000383ffff */
.L_x_2514:
[----:B------:R-:W-:Y:S01]  /*30160*/  BSSY B0, `(.L_x_2746) ;  /* 0x0000006000007945 */ /* 0x000fe20003800000 */
[----:B------:R-:W-:Y:S01]  /*30170*/  PLOP3.LUT P6, PT, P6, PT, PT, 0x8, 0x0 ;  /* 0x000000000000781c */ /* 0x000fe200037ce170 */
[----:B------:R-:W-:-:S12]  /*30180*/  IMAD.MOV.U32 R15, RZ, RZ, -0x1 ;  /* 0xffffffffff0f7424 */ /* 0x000fd800078e00ff */
[----:B0-----:R-:W-:Y:S05]  /*30190*/  WARPSYNC.COLLECTIVE R15, `(.L_x_2747) ;  /* 0x000000000f087348 */ /* 0x001fea0003c00000 */
[----:B------:R-:W-:Y:S01]  /*301a0*/  VOTE.ANY R14, PT, P6 ;  /* 0x00000000000e7806 */ /* 0x000fe200030e0100 */
[----:B0-----:R-:W-:Y:S06]  /*301b0*/  ENDCOLLECTIVE ;  /* 0x000000000000791b */ /* 0x001fec0003800000 */
.L_x_2747:
[----:B------:R-:W-:Y:S05]  /*301c0*/  BSYNC B0 ;  /* 0x0000000000007941 */ /* 0x000fea0003800000 */
.L_x_2746:
[----:B------:R-:W-:Y:S01]  /*301d0*/  IMAD.MOV.U32 R5, RZ, RZ, R14 ;  /* 0x000000ffff057224 */ /* 0x000fe200078e000e */
[----:B------:R-:W-:Y:S01]  /*301e0*/  MOV R13, R2 ;  /* 0x00000002000d7202 */ /* 0x000fe20000000f00 */
[----:B------:R-:W-:Y:S02]  /*301f0*/  IMAD.MOV.U32 R11, RZ, RZ, 0x1f ;  /* 0x0000001fff0b7424 */ /* 0x000fe400078e00ff */
[----:B------:R-:W0:Y:S01]  /*30200*/  POPC R4, R5 ;  /* 0x0000000500047309 */ /* 0x000e220000000000 */
[----:B------:R-:W-:Y:S02]  /*30210*/  IMAD.MOV.U32 R15, RZ, RZ, -0x1 ;  /* 0xffffffffff0f7424 */ /* 0x000fe400078e00ff */
[----:B0-----:R-:W-:-:S07]  /*30220*/  IMAD.MOV.U32 R12, RZ, RZ, R4 ;  /* 0x000000ffff0c7224 */ /* 0x001fce00078e0004 */
[----:B------:R-:W-:Y:S05]  /*30230*/  WARPSYNC.COLLECTIVE R15, `(.L_x_2748) ;  /* 0x000000000f087348 */ /* 0x000fea0003c00000 */
[----:B------:R0:W1:Y:S02]  /*30240*/  SHFL.IDX P6, R14, R13, R12, R11 ;  /* 0x0000000c0d0e7389 */ /* 0x00006400000c000b */
[----:B01----:R-:W-:Y:S01]  /*30250*/  ENDCOLLECTIVE ;  /* 0x000000000000791b */ /* 0x003fe20003800000 */
.L_x_2748:
[----:B------:R-:W-:Y:S01]  /*30260*/  IMAD.MOV.U32 R7, RZ, RZ, R14 ;  /* 0x000000ffff077224 */ /* 0x000fe200078e000e */
[----:B------:R-:W-:Y:S06]  /*30270*/  BRA `(.L_x_2749) ;  /* 0xffffffa800f07947 */ /* 0x000fec000383ffff */
.L_x_2516:
[----:B------:R-:W-:Y:S01]  /*30280*/  BSSY B0, `(.L_x_2750) ;  /* 0x0000007000007945 */ /* 0x000fe20003800000 */
[----:B------:R-:W-:Y:S01]  /*30290*/  MOV R13, R6 ;  /* 0x00000006000d7202 */ /* 0x000fe20000000f00 */
[----:B------:R-:W-:Y:S02]  /*302a0*/  IMAD.MOV.U32 R11, RZ, RZ, 0x1f ;  /* 0x0000001fff0b7424 */ /* 0x000fe400078e00ff */
[----:B------:R-:W-:-:S07]  /*302b0*/  IMAD.MOV.U32 R15, RZ, RZ, -0x1 ;  /* 0xffffffffff0f7424 */ /* 0x000fce00078e00ff */
[----:B0-2---:R-:W-:Y:S05]  /*302c0*/  WARPSYNC.COLLECTIVE R15, `(.L_x_2751) ;  /* 0x000000000f087348 */ /* 0x005fea0003c00000 */
[----:B------:R1:W3:Y:S02]  /*302d0*/  SHFL.IDX P6, R14, R13, R12, R11 ;  /* 0x0000000c0d0e7389 */ /* 0x0002e400000c000b */
[----:B0123--:R-:W-:Y:S01]  /*302e0*/  ENDCOLLECTIVE ;  /* 0x000000000000791b */ /* 0x00ffe20003800000 */
.L_x_2751:
[----:B------:R-:W-:Y:S05]  /*302f0*/  BSYNC B0 ;  /* 0x0000000000007941 */ /* 0x000fea0003800000 */
.L_x_2750:
[----:B------:R-:W-:Y:S01]  /*30300*/  IMAD.MOV.U32 R2, RZ, RZ, R14 ;  /* 0x000000ffff027224 */ /* 0x000fe200078e000e */
[----:B------:R-:W-:Y:S06]  /*30310*/  BRA `(.L_x_2515) ;  /* 0xffffffa800e47947 */ /* 0x000fec000383ffff */
.L_x_2520:
[----:B0-----:R0:W1:Y:S02]  /*30320*/  SYNCS.PHASECHK.TRANS64.TRYWAIT P0, [R0+URZ+0x38820], R3 ;  /* 0x03882003000075a7 */ /* 0x001064000800017f */
[----:B-1----:R-:W-:Y:S05]  /*30330*/  @!P0 NANOSLEEP.SYNCS 0x989680 ;  /* 0x009896800000895d */ /* 0x002fea0003900000 */
[----:B------:R-:W1:Y:S02]  /*30340*/  @!P0 SYNCS.PHASECHK.TRANS64 P0, [R0+URZ+0x38820], R3 ;  /* 0x03882003000085a7 */ /* 0x000e64000800007f */
[----:B-1----:R-:W-:Y:S05]  /*30350*/  @!P0 BRA `(.L_x_2520) ;  /* 0xfffffffc00f08947 */ /* 0x002fea000383ffff */
[----:B------:R-:W-:Y:S05]  /*30360*/  BRA `(.L_x_2752) ;  /* 0xffffffb0009c7947 */ /* 0x000fea000383ffff */
.L_x_2521:
        /* <DEDUP_REMOVED lines=11> */
.L_x_2754:
[----:B------:R-:W-:Y:S05]  /*30420*/  BSYNC B0 ;  /* 0x0000000000007941 */ /* 0x000fea0003800000 */
.L_x_2753:
[----:B------:R-:W-:Y:S05]  /*30430*/  BRA `(.L_x_2755) ;  /* 0xffffffb000847947 */ /* 0x000fea000383ffff */
.L_x_2522:
[----:B------:R-:W-:Y:S01]  /*30440*/  BSSY B0, `(.L_x_2756) ;  /* 0x0000006000007945 */ /* 0x000fe20003800000 */
[----:B------:R-:W-:-:S07]  /*30450*/  IMAD.MOV.U32 R15, RZ, RZ, -0x1 ;  /* 0xffffffffff0f7424 */ /* 0x000fce00078e00ff */
[----:B01----:R-:W-:Y:S05]  /*30460*/  WARPSYNC.COLLECTIVE R15, `(.L_x_2757) ;  /* 0x000000000f0c7348 */ /* 0x003fea0003c00000 */
[----:B------:R-:W-:Y:S02]  /*30470*/  ELECT P6, UR62, PT ;  /* 0x00000000003e782f */ /* 0x000fe400038c0000 */
[----:B------:R-:W-:Y:S01]  /*30480*/  MOV R14, UR62 ;  /* 0x0000003e000e7c02 */ /* 0x000fe20008000f00 */
[----:B01----:R-:W-:Y:S10]  /*30490*/  ENDCOLLECTIVE ;  /* 0x000000000000791b */ /* 0x003ff40003800000 */
.L_x_2757:
[----:B------:R-:W-:Y:S05]  /*304a0*/  BSYNC B0 ;  /* 0x0000000000007941 */ /* 0x000fea0003800000 */
.L_x_2756:
[----:B------:R-:W-:Y:S05]  /*304b0*/  BRA `(.L_x_2758) ;  /* 0xffffffb000787947 */ /* 0x000fea000383ffff */
.L_x_2524:
[----:B0-----:R0:W1:Y:S02]  /*304c0*/  SYNCS.PHASECHK.TRANS64.TRYWAIT P1, [R6+URZ], R5 ;  /* 0x00000005060075a7 */ /* 0x001064000802017f */
[----:B-1----:R-:W-:Y:S05]  /*304d0*/  @!P1 NANOSLEEP.SYNCS 0x989680 ;  /* 0x009896800000995d */ /* 0x002fea0003900000 */
[----:B------:R-:W1:Y:S02]  /*304e0*/  @!P1 SYNCS.PHASECHK.TRANS64 P1, [R6+URZ], R5 ;  /* 0x00000005060095a7 */ /* 0x000e64000802007f */
[----:B-1----:R-:W-:Y:S05]  /*304f0*/  @!P1 BRA `(.L_x_2524) ;  /* 0xfffffffc00f09947 */ /* 0x002fea000383ffff */
[----:B------:R-:W-:Y:S05]  /*30500*/  BRA `(.L_x_2759) ;  /* 0xffffffb000b47947 */ /* 0x000fea000383ffff */
.L_x_2525:
[----:B-1----:R1:W2:Y:S02]  /*30510*/  SYNCS.PHASECHK.TRANS64.TRYWAIT P1, [R7+URZ], R2 ;  /* 0x00000002070075a7 */ /* 0x0022a4000802017f */
[----:B--2---:R-:W-:Y:S05]  /*30520*/  @!P1 NANOSLEEP.SYNCS 0x989680 ;  /* 0x009896800000995d */ /* 0x004fea0003900000 */
[----:B------:R-:W2:Y:S02]  /*30530*/  @!P1 SYNCS.PHASECHK.TRANS64 P1, [R7+URZ], R2 ;  /* 0x00000002070095a7 */ /* 0x000ea4000802007f */
[----:B--2---:R-:W-:Y:S05]  /*30540*/  @!P1 BRA `(.L_x_2525) ;  /* 0xfffffffc00f09947 */ /* 0x004fea000383ffff */
[----:B------:R-:W-:Y:S05]  /*30550*/  BRA `(.L_x_2760) ;  /* 0xffffffb000a87947 */ /* 0x000fea000383ffff */
.L_x_2527:
[----:B--2---:R2:W3:Y:S02]  /*30560*/  SYNCS.PHASECHK.TRANS64.TRYWAIT P1, [R4+URZ+0x38860], R5 ;  /* 0x03886005040075a7 */ /* 0x0044e4000802017f */
[----:B---3--:R-:W-:Y:S05]  /*30570*/  @!P1 NANOSLEEP.SYNCS 0x989680 ;  /* 0x009896800000995d */ /* 0x008fea0003900000 */
[----:B------:R-:W3:Y:S02]  /*30580*/  @!P1 SYNCS.PHASECHK.TRANS64 P1, [R4+URZ+0x38860], R5 ;  /* 0x03886005040095a7 */ /* 0x000ee4000802007f */
[----:B---3--:R-:W-:Y:S05]  /*30590*/  @!P1 BRA `(.L_x_2527) ;  /* 0xfffffffc00f09947 */ /* 0x008fea000383ffff */
[----:B------:R-:W-:Y:S05]  /*305a0*/  BRA `(.L_x_2761) ;  /* 0xffffffb000ac7947 */ /* 0x000fea000383ffff */
.L_x_2529:
[----:B---3--:R3:W4:Y:S02]  /*305b0*/  SYNCS.PHASECHK.TRANS64.TRYWAIT P1, [R3+URZ+0x38860], R2 ;  /* 0x03886002030075a7 */ /* 0x008724000802017f */
[----:B----4-:R-:W-:Y:S05]  /*305c0*/  @!P1 NANOSLEEP.SYNCS 0x989680 ;  /* 0x009896800000995d */ /* 0x010fea0003900000 */
[----:B------:R-:W4:Y:S02]  /*305d0*/  @!P1 SYNCS.PHASECHK.TRANS64 P1, [R3+URZ+0x38860], R2 ;  /* 0x03886002030095a7 */ /* 0x000f24000802007f */
[----:B----4-:R-:W-:Y:S05]  /*305e0*/  @!P1 BRA `(.L_x_2529) ;  /* 0xfffffffc00f09947 */ /* 0x010fea000383ffff */
[----:B------:R-:W-:Y:S05]  /*305f0*/  BRA `(.L_x_2762) ;  /* 0xffffffb000ac7947 */ /* 0x000fea000383ffff */
.L_x_2531:
[----:B----4-:R4:W0:Y:S02]  /*30600*/  SYNCS.PHASECHK.TRANS64.TRYWAIT P0, [R4+URZ+0x38880], R5 ;  /* 0x03888005040075a7 */ /* 0x010824000800017f */
[----:B0-----:R-:W-:Y:S05]  /*30610*/  @!P0 NANOSLEEP.SYNCS 0x989680 ;  /* 0x009896800000895d */ /* 0x001fea0003900000 */
[----:B------:R-:W0:Y:S02]  /*30620*/  @!P0 SYNCS.PHASECHK.TRANS64 P0, [R4+URZ+0x38880], R5 ;  /* 0x03888005040085a7 */ /* 0x000e24000800007f */
[----:B0-----:R-:W-:Y:S05]  /*30630*/  @!P0 BRA `(.L_x_2531) ;  /* 0xfffffffc00f08947 */ /* 0x001fea000383ffff */
[----:B------:R-:W-:Y:S05]  /*30640*/  BRA `(.L_x_2532) ;  /* 0xffffffb000a87947 */ /* 0x000fea000383ffff */
.L_x_2763:
        /* <DEDUP_REMOVED lines=11> */
.L_x_12342:


//--------------------- .text._ZN7cutlass13device_kernelIN5flash11enable_sm90INS1_16FlashAttnFwdSm90INS1_25CollectiveMainloopFwdSm90ILi2EN4cute5tupleIJNS5_1CILi1EEES8_S8_EEENS6_IJNS7_ILi128EEENS7_ILi160EEENS7_ILi192EEEEEELi192ENS_12float_e4m3_tEfNS_4arch4Sm90ELb0ELb0ELb1ELb0ELb0ELb0ELb0ELb1ELb1ELb0ELb0ELb0EEENS1_21CollectiveEpilogueFwdINS6_IJSA_SC_SB_EEES9_NS_10bfloat16_tESG_Li256ELb0ELb0ELb0ELb1EEENS1_29StaticPersistentTileSchedulerILb0EEEEEEEEEvNT_6ParamsE --------------------------
	.section	.text._ZN7cutlass13device_kernelIN5flash11enable_sm90INS1_16FlashAttnFwdSm90INS1_25CollectiveMainloopFwdSm90ILi2EN4cute5tupleIJNS5_1CILi1EEES8_S8_EEENS6_IJNS7_ILi128EEENS7_ILi160EEENS7_ILi192EEEEEELi192ENS_12float_e4m3_tEfNS_4arch4Sm90ELb0ELb0ELb1ELb0ELb0ELb0ELb0ELb1ELb1ELb0ELb0ELb0EEENS1_21CollectiveEpilogueFwdINS6_IJSA_SC_SB_EEES9_NS_10bfloat16_tESG_Li256ELb0ELb0ELb0ELb1EEENS1_29StaticPersistentTileSchedulerILb0EEEEEEEEEvNT_6ParamsE,"ax",@progbits
	.align	128
.text._ZN7cutlass13device_kernelIN5flash11enable_sm90INS1_16FlashAttnFwdSm90INS1_25CollectiveMainloopFwdSm90ILi2EN4cute5tupleIJNS5_1CILi1EEES8_S8_EEENS6_IJNS7_ILi128EEENS7_ILi160EEENS7_ILi192EEEEEELi192ENS_12float_e4m3_tEfNS_4arch4Sm90ELb0ELb0ELb1ELb0ELb0ELb0ELb0ELb1ELb1ELb0ELb0ELb0EEENS1_21CollectiveEpilogueFwdINS6_IJSA_SC_SB_EEES9_NS_10bfloat16_tESG_Li256ELb0ELb0ELb0ELb1EEENS1_29StaticPersistentTileSchedulerILb0EEEEEEEEEvNT_6ParamsE:
        .type           _ZN7cutlass13device_kernelIN5flash11enable_sm90INS1_16FlashAttnFwdSm90INS1_25CollectiveMainloopFwdSm90ILi2EN4cute5tupleIJNS5_1CILi1EEES8_S8_EEENS6_IJNS7_ILi128EEENS7_ILi160EEENS7_ILi192EEEEEELi192ENS_12float_e4m3_tEfNS_4arch4Sm90ELb0ELb0ELb1ELb0ELb0ELb0ELb0ELb1ELb1ELb0ELb0ELb0EEENS1_21CollectiveEpilogueFwdINS6_IJSA_SC_SB_EEES9_NS_10bfloat16_tESG_Li256ELb0ELb0ELb0ELb1EEENS1_29StaticPersistentTileSchedulerILb0EEEEEEEEEvNT_6ParamsE,@function
        .size           _ZN7cutlass13device_kernelIN5flash11enable_sm90INS1_16FlashAttnFwdSm90INS1_25CollectiveMainloopFwdSm90ILi2EN4cute5tupleIJNS5_1CILi1EEES8_S8_EEENS6_IJNS7_ILi128EEENS7_ILi160EEENS7_ILi192EEEEEELi192ENS_12float_e4m3_tEfNS_4arch4Sm90ELb0ELb0ELb1ELb0ELb0ELb0ELb0ELb1ELb1ELb0ELb0ELb0EEENS1_21CollectiveEpilogueFwdINS6_IJSA_SC_SB_EEES9_NS_10bfloat16_tESG_Li256ELb0ELb0ELb0ELb1EEENS1_29StaticPersistentTileSchedulerILb0EEEEEEEEEvNT_6ParamsE,(.L_x_12343 - _ZN7cutlass13device_kernelIN5flash11enable_sm90INS1_16FlashAttnFwdSm90INS1_25CollectiveMainloopFwdSm90ILi2EN4cute5tupleIJNS5_1CILi1EEES8_S8_EEENS6_IJNS7_ILi128EEENS7_ILi160EEENS7_ILi192EEEEEELi192ENS_12float_e4m3_tEfNS_4arch4Sm90ELb0ELb0ELb1ELb0ELb0ELb0ELb0ELb1ELb1ELb0ELb0ELb0EEENS1_21CollectiveEpilogueFwdINS6_IJSA_SC_SB_EEES9_NS_10bfloat16_tESG_Li256ELb0ELb0ELb0ELb1EEENS1_29StaticPersistentTileSchedulerILb0EEEEEEEEEvNT_6ParamsE)
        .other          _ZN7cutlass13device_kernelIN5flash11enable_sm90INS1_16FlashAttnFwdSm90INS1_25CollectiveMainloopFwdSm90ILi2EN4cute5tupleIJNS5_1CILi1EEES8_S8_EEENS6_IJNS7_ILi128EEENS7_ILi160EEENS7_ILi192EEEEEELi192ENS_12float_e4m3_tEfNS_4arch4Sm90ELb0ELb0ELb1ELb0ELb0ELb0ELb0ELb1ELb1ELb0ELb0ELb0EEENS1_21CollectiveEpilogueFwdINS6_IJSA_SC_SB_EEES9_NS_10bfloat16_tESG_Li256ELb0ELb0ELb0ELb1EEENS1_29StaticPersistentTileSchedulerILb0EEEEEEEEEvNT_6ParamsE,@"STO_CUDA_ENTRY STV_DEFAULT"
_ZN7cutlass13device_kernelIN5flash11enable_sm90INS1_16FlashAttnFwdSm90INS1_25CollectiveMainloopFwdSm90ILi2EN4cute5tupleIJNS5_1CILi1EEES8_S8_EEENS6_IJNS7_ILi128EEENS7_ILi160EEENS7_ILi192EEEEEELi192ENS_12float_e4m3_tEfNS_4arch4Sm90ELb0ELb0ELb1ELb0ELb0ELb0ELb0ELb1ELb1ELb0ELb0ELb0EEENS1_21CollectiveEpilogueFwdINS6_IJSA_SC_SB_EEES9_NS_10bfloat16_tESG_Li256ELb0ELb0ELb0ELb1EEENS1_29StaticPersistentTileSchedulerILb0EEEEEEEEEvNT_6ParamsE:
        /* <DEDUP_REMOVED lines=24> */
.L_x_2765:
[----:B------:R-:W-:Y:S05]  /*0180*/  BSYNC B0 ;  /* 0x0000000000007941 */ /* 0x000fea0003800000 */
.L_x_2764:
        /* <DEDUP_REMOVED lines=37> */
.L_x_2766:
        /* <DEDUP_REMOVED lines=22> */
.L_x_2767:
        /* <DEDUP_REMOVED lines=18> */
.L_x_2768:
        /* <DEDUP_REMOVED lines=22> */
.L_x_2769:
        /* <DEDUP_REMOVED lines=22> */
.L_x_2770:
[----:B------:R-:W-:Y:S01]  /*0920*/  PLOP3.LUT P0, PT, PT, PT, UP0, 0x80, 0x0 ;  /* 0x000000000000781c */ /* 0x000fe20003f0f008 */
[----:B------:R-:W-:Y:S01]  /*0930*/  UMOV UR46, 0x1 ;  /* 0x00000001002e7882 */ /* 0x000fe20000000000 */
[----:B------:R-:W-:Y:S01]  /*0940*/  NOP ;  /* 0x0000000000007918 */ /* 0x000fe20000000000 */
[----:B------:R-:W-:Y:S01]  /*0950*/  USEL UR46, UR46, 0x2, !UP0 ;  /* 0x000000022e2e7887 */ /* 0x000fe2000c000000 */
[----:B------:R-:W-:Y:S01]  /*0960*/  ULDC.64 UR50, c[0x0][0x208] ;  /* 0x0000820000327ab9 */ /* 0x000fe20000000a00 */
[----:B-123--:R-:W-:Y:S08]  /*0970*/  BAR.SYNC.DEFER_BLOCKING 0x0 ;  /* 0x0000000000007b1d */ /* 0x00eff00000010000 */
[----:B------:R-:W-:Y:S05]  /*0980*/  @!P0 BRA `(.L_x_2771) ;  /* 0x000000a400a88947 */ /* 0x000fea0003800000 */
.L_x_2772:
        /* <DEDUP_REMOVED lines=63> */
.L_x_2797:
[----:B------:R-:W1:Y:S01]  /*0d80*/  SHFL.IDX PT, R0, R19, RZ, 0x1f ;  /* 0x00001fff13007589 */ /* 0x000e6200000e0000 */
[----:B------:R-:W-:Y:S01]  /*0d90*/  ULDC UR4, c[0x0][0xda8] ;  /* 0x00036a0000047ab9 */ /* 0x000fe20000000800 */
[----:B------:R-:W-:Y:S01]  /*0da0*/  ULDC.64 UR6, c[0x0][0x3f8] ;  /* 0x0000fe0000067ab9 */ /* 0x000fe20000000a00 */
[----:B------:R-:W-:Y:S01]  /*0db0*/  UISETP.NE.AND UP1, UPT, UR4, 0x1, UPT ;  /* 0x000000010400788c */ /* 0x000fe2000bf25270 */
[----:B------:R-:W-:Y:S01]  /*0dc0*/  ULDC UR43, c[0x0][0xdb4] ;  /* 0x00036d00002b7ab9 */ /* 0x000fe20000000800 */
[----:B------:R-:W-:Y:S02]  /*0dd0*/  UISETP.NE.U32.AND UP0, UPT, UR6, URZ, UPT ;  /* 0x0000003f0600728c */ /* 0x000fe4000bf05070 */
[----:B------:R-:W-:Y:S02]  /*0de0*/  UISETP.NE.AND UP3, UPT, UR43, 0x1, UPT ;  /* 0x000000012b00788c */ /* 0x000fe4000bf65270 */
[----:B------:R-:W-:Y:S01]  /*0df0*/  UISETP.NE.AND.EX UP0, UPT, UR7, URZ, UPT, UP0 ;  /* 0x0000003f0700728c */ /* 0x000fe2000bf05300 */
[----:B------:R-:W-:Y:S01]  /*0e00*/  ULDC UR6, c[0x0][0x428] ;  /* 0x00010a0000067ab9 */ /* 0x000fe20000000800 */
[----:B------:R-:W-:-:S03]  /*0e10*/  ULDC UR55, c[0x0][0x404] ;  /* 0x0001010000377ab9 */ /* 0x000fc60000000800 */
[----:B------:R-:W-:Y:S01]  /*0e20*/  @UP1 ULDC UR4, c[0x0][0xdac] ;  /* 0x00036b0000041ab9 */ /* 0x000fe20000000800 */
[----:B------:R-:W-:Y:S02]  /*0e30*/  UISETP.NE.AND UP2, UPT, UR6, 0x1, UPT ;  /* 0x000000010600788c */ /* 0x000fe4000bf45270 */
[----:B------:R-:W-:Y:S01]  /*0e40*/  UIMAD.WIDE.U32 UR4, UR48, UR4, URZ ;  /* 0x00000004300472a5 */ /* 0x000fe2000f8e003f */
[----:B------:R-:W-:Y:S01]  /*0e50*/  @UP1 ULDC UR6, c[0x0][0xdb0] ;  /* 0x00036c0000061ab9 */ /* 0x000fe20000000800 */
[----:B------:R-:W-:Y:S01]  /*0e60*/  UMOV UR42, UR48 ;  /* 0x00000030002a7c82 */ /* 0x000fe20008000000 */
[----:B------:R-:W-:Y:S02]  /*0e70*/  USEL UR55, UR55, 0x1, UP0 ;  /* 0x0000000137377887 */ /* 0x000fe40008000000 */
[----:B------:R-:W-:Y:S01]  /*0e80*/  @UP1 USHF.R.U32.HI UR42, URZ, UR6, UR5 ;  /* 0x000000063f2a1299 */ /* 0x000fe20008011605 */
[----:B-1----:R-:W-:Y:S01]  /*0e90*/  R2UR UR40, R0 ;  /* 0x00000000002872ca */ /* 0x002fe200000e0000 */
[----:B------:R-:W-:Y:S01]  /*0ea0*/  ULDC UR10, c[0x0][0x2e0] ;  /* 0x0000b800000a7ab9 */ /* 0x000fe20000000800 */
[----:B------:R-:W-:Y:S01]  /*0eb0*/  UIADD3 UR7, UR38, 0x1e200, URZ ;  /* 0x0001e20026077890 */ /* 0x000fe2000fffe03f */
[----:B------:R-:W-:Y:S01]  /*0ec0*/  @UP3 ULDC.64 UR8, c[0x0][0xdb8] ;  /* 0x00036e0000083ab9 */ /* 0x000fe20000000a00 */
[----:B------:R-:W-:-:S02]  /*0ed0*/  UIMAD UR55, UR55, UR10, URZ ;  /* 0x0000000a373772a4 */ /* 0x000fc4000f8e023f */
[----:B------:R-:W-:Y:S02]  /*0ee0*/  UIMAD.WIDE.U32 UR4, UR42, UR8, URZ ;  /* 0x000000082a0472a5 */ /* 0x000fe4000f8e003f */
[----:B------:R-:W-:Y:S02]  /*0ef0*/  ULOP3.LUT UP0, URZ, UR7, 0x9f, URZ, 0xc0, !UPT ;  /* 0x0000009f073f7892 */ /* 0x000fe4000f80c03f */
[----:B------:R-:W-:-:S03]  /*0f00*/  UIADD3 UR8, UR55, 0x9f, URZ ;  /* 0x0000009f37087890 */ /* 0x000fc6000fffe03f */
[----:B------:R-:W-:Y:S01]  /*0f10*/  ULEA.HI UR6, UR40, UR40, URZ, 0x1 ;  /* 0x0000002828067291 */ /* 0x000fe2000f8f083f */
[----:B------:R-:W-:Y:S01]  /*0f20*/  UMOV UR44, UR42 ;  /* 0x0000002a002c7c82 */ /* 0x000fe20008000000 */
[----:B------:R-:W-:Y:S01]  /*0f30*/  @UP3 USHF.R.U32.HI UR44, URZ, UR9, UR5 ;  /* 0x000000093f2c3299 */ /* 0x000fe20008011605 */
[----:B------:R-:W-:Y:S01]  /*0f40*/  PLOP3.LUT P0, PT, PT, PT, UP0, 0x80, 0x0 ;  /* 0x000000000000781c */ /* 0x000fe20003f0f008 */
[----:B------:R-:W-:Y:S02]  /*0f50*/  ULOP3.LUT UR6, UR6, 0x3e, URZ, 0xc0, !UPT ;  /* 0x0000003e06067892 */ /* 0x000fe4000f8ec03f */
[----:B------:R-:W-:Y:S02]  /*0f60*/  UIMAD.WIDE UR4, UR8, 0x66666667, URZ ;  /* 0x66666667080478a5 */ /* 0x000fe4000f8e023f */
[----:B------:R-:W-:Y:S02]  /*0f70*/  UIADD3 UR6, UR40, -UR6, URZ ;  /* 0x8000000628067290 */ /* 0x000fe4000fffe03f */
[----:B------:R-:W-:-:S02]  /*0f80*/  UIADD3 UR8, -UR44, URZ, URZ ;  /* 0x0000003f2c087290 */ /* 0x000fc4000fffe13f */
[----:B------:R-:W-:Y:S02]  /*0f90*/  ULEA UR6, UR6, UR7, 0xc ;  /* 0x0000000706067291 */ /* 0x000fe4000f8e603f */
[----:B------:R-:W-:Y:S01]  /*0fa0*/  UIMAD UR43, UR43, UR8, UR42 ;  /* 0x000000082b2b72a4 */ /* 0x000fe2000f8e022a */
[----:B------:R-:W-:Y:S01]  /*0fb0*/  @UP2 ULDC UR9, c[0x0][0x42c] ;  /* 0x00010b0000092ab9 */ /* 0x000fe20000000800 */
[----:B------:R-:W-:Y:S01]  /*0fc0*/  UMOV UR54, UR5 ;  /* 0x0000000500367c82 */ /* 0x000fe20008000000 */
[----:B------:R-:W-:Y:S02]  /*0fd0*/  USHF.R.U32.HI UR6, URZ, 0x4, UR6 ;  /* 0x000000043f067899 */ /* 0x000fe40008011606 */
[----:B------:R-:W-:Y:S02]  /*0fe0*/  USHF.R.U32.HI UR7, URZ, 0x1f, UR54 ;  /* 0x0000001f3f077899 */ /* 0x000fe40008011636 */
[----:B------:R-:W-:Y:S01]  /*0ff0*/  UIMAD.WIDE.U32 UR4, UR43, UR9, URZ ;  /* 0x000000092b0472a5 */ /* 0x000fe2000f8e003f */
[----:B------:R-:W-:Y:S01]  /*1000*/  @UP2 ULDC UR10, c[0x0][0x430] ;  /* 0x00010c00000a2ab9 */ /* 0x000fe20000000800 */
[----:B------:R-:W-:Y:S01]  /*1010*/  UMOV UR41, UR43 ;  /* 0x0000002b00297c82 */ /* 0x000fe20008000000 */
[----:B------:R-:W-:-:S02]  /*1020*/  ULOP3.LUT UR56, UR6, 0x3fff, URZ, 0xc0, !UPT ;  /* 0x00003fff06387892 */ /* 0x000fc4000f8ec03f */
[----:B------:R-:W-:Y:S02]  /*1030*/  ULEA.HI.SX32 UR54, UR54, UR7, 0x1a ;  /* 0x0000000736367291 */ /* 0x000fe4000f8fd23f */
        /* <DEDUP_REMOVED lines=17> */
[----:B--2---:R-:W-:Y:S05]  /*1150*/  CALL.ABS.NOINC R14 ;  /* 0x000000000e007343 */ /* 0x004fea0003c00000 */
.L_x_2773:
        /* <DEDUP_REMOVED lines=54> */
.L_x_2858:
[----:B------:R-:W-:Y:S05]  /*14c0*/  @!P0 BRA `(.L_x_2775) ;  /* 0x0000000000048947 */ /* 0x000fea0003800000 */
[----:B------:R-:W-:Y:S01]  /*14d0*/  BPT.TRAP 0x1 ;  /* 0x000000040000795c */ /* 0x000fe20000300000 */
.L_x_2775:
[----:B-1----:R-:W-:Y:S02]  /*14e0*/  IMAD.U32 R3, RZ, RZ, UR49 ;  /* 0x00000031ff037e24 */ /* 0x002fe4000f8e00ff */
[----:B------:R-:W-:-:S03]  /*14f0*/  IMAD.U32 R4, RZ, RZ, UR36 ;  /* 0x00000024ff047e24 */ /* 0x000fc6000f8e00ff */
[----:B------:R-:W-:Y:S02]  /*1500*/  LEA R3, R3, UR38, 0x3 ;  /* 0x0000002603037c11 */ /* 0x000fe4000f8e18ff */
[----:B------:R-:W-:-:S04]  /*1510*/  SHF.L.U32 R4, R4, 0x1f, RZ ;  /* 0x0000001f04047819 */ /* 0x000fc800000006ff */
[----:B------:R1:W2:Y:S01]  /*1520*/  SYNCS.PHASECHK.TRANS64.TRYWAIT P1, [R3+URZ+0x33430], R4 ;  /* 0x03343004030075a7 */ /* 0x0002a2000802017f */
[----:B------:R-:W-:Y:S05]  /*1530*/  @!P0 BRA `(.L_x_2776) ;  /* 0x0000000000048947 */ /* 0x000fea0003800000 */
[----:B------:R-:W-:Y:S01]  /*1540*/  BPT.TRAP 0x1 ;  /* 0x000000040000795c */ /* 0x000fe20000300000 */
.L_x_2776:
[----:B------:R-:W3:Y:S01]  /*1550*/  S2R R5, SR_TID.X ;  /* 0x0000000000057919 */ /* 0x000ee20000002100 */
[----:B------:R-:W-:Y:S01]  /*1560*/  IMAD.MOV.U32 R119, RZ, RZ, RZ ;  /* 0x000000ffff777224 */ /* 0x000fe200078e00ff */
[----:B---3--:R-:W-:Y:S01]  /*1570*/  LOP3.LUT P2, RZ, R5, 0x7f, RZ, 0xc0, !PT ;  /* 0x0000007f05ff7812 */ /* 0x008fe2000784c0ff */
[----:B--2---:R-:W-:-:S12]  /*1580*/  @P1 BRA `(.L_x_2777) ;  /* 0x0000000000081947 */ /* 0x004fd80003800000 */
[----:B------:R-:W2:Y:S02]  /*1590*/  SYNCS.PHASECHK.TRANS64.TRYWAIT P1, [R3+URZ+0x33430], R4 ;  /* 0x03343004030075a7 */ /* 0x000ea4000802017f */
[----:B--2---:R-:W-:Y:S05]  /*15a0*/  @!P1 BRA `(.L_x_2778) ;  /* 0x000000d8003c9947 */ /* 0x004fea0003800000 */
.L_x_2777:
        /* <DEDUP_REMOVED lines=10> */
[----:B------:R-:W-:Y:S01]  /*1650*/  MOV R117, R119 ;  /* 0x0000007700757202 */ /* 0x000fe20000000f00 */
[----:B------:R-:W-:Y:S01]  /*1660*/  UMOV UR24, UR28 ;  /* 0x0000001c00187c82 */ /* 0x000fe20008000000 */
[----:B------:R-:W-:Y:S01]  /*1670*/  UMOV UR5, UR25 ;  /* 0x0000001900057c82 */ /* 0x000fe20008000000 */
[----:B------:R-:W-:Y:S01]  /*1680*/  ULOP3.LUT UR45, UR4, 0x10000, URZ, 0xfc, !UPT ;  /* 0x00010000042d7892 */ /* 0x000fe2000f8efc3f */
[--C-:B------:R-:W-:Y:S01]  /*1690*/  IMAD.MOV.U32 R116, RZ, RZ, R119.reuse ;  /* 0x000000ffff747224 */ /* 0x100fe200078e0077 */
[----:B------:R-:W-:Y:S01]  /*16a0*/  UMOV UR7, 0x80000020 ;  /* 0x8000002000077882 */ /* 0x000fe20000000000 */
[----:B------:R-:W-:Y:S01]  /*16b0*/  UMOV UR4, UR24 ;  /* 0x0000001800047c82 */ /* 0x000fe20008000000 */
[----:B------:R-:W-:Y:S01]  /*16c0*/  UIMAD UR32, UR49, 0x780, UR45 ;  /* 0x00000780312078a4 */ /* 0x000fe2000f8e022d */
[--C-:B------:R-:W-:Y:S01]  /*16d0*/  IMAD.MOV.U32 R115, RZ, RZ, R119.reuse ;  /* 0x000000ffff737224 */ /* 0x100fe200078e0077 */
[----:B------:R-:W-:Y:S01]  /*16e0*/  UMOV UR8, UR24 ;  /* 0x0000001800087c82 */ /* 0x000fe20008000000 */
[----:B------:R-:W-:Y:S01]  /*16f0*/  UMOV UR9, UR25 ;  /* 0x0000001900097c82 */ /* 0x000fe20008000000 */
[----:B------:R-:W-:Y:S01]  /*1700*/  UIADD3 UR6, UR32, 0x100, URZ ;  /* 0x0000010020067890 */ /* 0x000fe2000fffe03f */
[--C-:B------:R-:W-:Y:S01]  /*1710*/  IMAD.MOV.U32 R114, RZ, RZ, R119.reuse ;  /* 0x000000ffff727224 */ /* 0x100fe200078e0077 */
[----:B------:R-:W-:Y:S01]  /*1720*/  UIADD3 UR10, UR32, 0x180, URZ ;  /* 0x00000180200a7890 */ /* 0x000fe2000fffe03f */
[--C-:B------:R-:W-:Y:S01]  /*1730*/  IMAD.MOV.U32 R113, RZ, RZ, R119.reuse ;  /* 0x000000ffff717224 */ /* 0x100fe200078e0077 */
[----:B------:R-:W-:Y:S01]  /*1740*/  UMOV UR26, UR32 ;  /* 0x00000020001a7c82 */ /* 0x000fe20008000000 */
[----:B------:R-:W-:Y:S01]  /*1750*/  UMOV UR11, 0x80000020 ;  /* 0x80000020000b7882 */ /* 0x000fe20000000000 */
[----:B------:R-:W-:Y:S01]  /*1760*/  QGMMA.64x32x32.F32.E4M3.E4M3 R88, gdesc[UR24], RZ, !UPT, gsb0 ;  /* 0x00600000185879f3 */ /* 0x000fe2000c0008ff */
[----:B------:R-:W-:Y:S01]  /*1770*/  UIADD3 UR26, UR32, 0x80, URZ ;  /* 0x00000080201a7890 */ /* 0x000fe2000fffe03f */
[--C-:B------:R-:W-:Y:S01]  /*1780*/  IMAD.MOV.U32 R112, RZ, RZ, R119.reuse ;  /* 0x000000ffff707224 */ /* 0x100fe200078e0077 */
[----:B------:R-:W-:Y:S01]  /*1790*/  UMOV UR27, 0x80000020 ;  /* 0x80000020001b7882 */ /* 0x000fe20000000000 */
[----:B------:R-:W-:Y:S01]  /*17a0*/  UIADD3 UR12, UR28, 0x2, URZ ;  /* 0x000000021c0c7890 */ /* 0x000fe2000fffe03f */
[----:B------:R-:W-:Y:S01]  /*17b0*/  IMAD.MOV.U32 R111, RZ, RZ, R119 ;  /* 0x000000ffff6f7224 */ /* 0x000fe200078e0077 */
[----:B------:R-:W-:Y:S01]  /*17c0*/  UIADD3 UR14, UR32, 0x182, URZ ;  /* 0x00000182200e7890 */ /* 0x000fe2000fffe03f */
[----:B------:R-:W-:Y:S01]  /*17d0*/  UMOV UR15, 0x80000020 ;  /* 0x80000020000f7882 */ /* 0x000fe20000000000 */
[----:B------:R-:W-:-:S02]  /*17e0*/  UIADD3 UR16, UR28, 0x200, URZ ;  /* 0x000002001c107890 */ /* 0x000fc4000fffe03f */
[----:B------:R-:W-:Y:S01]  /*17f0*/  UIADD3 UR18, UR32, 0x400, URZ ;  /* 0x0000040020127890 */ /* 0x000fe2000fffe03f */
[----:B------:R-:W-:Y:S01]  /*1800*/  UMOV UR19, 0x80000020 ;  /* 0x8000002000137882 */ /* 0x000fe20000000000 */
[----:B------:R-:W-:Y:S01]  /*1810*/  UIADD3 UR22, UR32, 0x402, URZ ;  /* 0x0000040220167890 */ /* 0x000fe2000fffe03f */
[----:B------:R-:W-:Y:S01]  /*1820*/  UMOV UR23, 0x80000020 ;  /* 0x8000002000177882 */ /* 0x000fe20000000000 */
[----:B------:R-:W-:Y:S01]  /*1830*/  UIADD3 UR30, UR32, 0x680, URZ ;  /* 0x00000680201e7890 */ /* 0x000fe2000fffe03f */
[----:B------:R-:W-:Y:S01]  /*1840*/  UMOV UR31, 0x80000020 ;  /* 0x80000020001f7882 */ /* 0x000fe20000000000 */
[----:B------:R-:W-:Y:S01]  /*1850*/  UISETP.GE.AND UP0, UPT, UR55, 0xa1, UPT ;  /* 0x000000a13700788c */ /* 0x000fe2000bf06270 */
[----:B------:R-:W-:Y:S02]  /*1860*/  WARPGROUP.DEPBAR.LE gsb0, 0x0 ;  /* 0x00008000000079c5 */ /* 0x000fe40000010000 */
[----:B------:R-:W-:-:S06]  /*1870*/  WARPGROUP.ARRIVE ;  /* 0x00000000000079c5 */ /* 0x000fcc0000000000 */
[----:B------:R-:W-:Y:S01]  /*1880*/  QGMMA.64x32x32.F32.E4M3.E4M3 R72, gdesc[UR24], RZ, !UPT, gsb0 ;  /* 0x00600000184879f3 */ /* 0x000fe2000c0008ff */
[----:B------:R-:W-:Y:S01]  /*1890*/  UIADD3 UR26, UR32, 0x200, URZ ;  /* 0x00000200201a7890 */ /* 0x000fe2000fffe03f */
[----:B------:R-:W-:Y:S01]  /*18a0*/  UMOV UR27, 0x80000020 ;  /* 0x80000020001b7882 */ /* 0x000fe20000000000 */
[----:B------:R-:W-:Y:S02]  /*18b0*/  WARPGROUP.DEPBAR.LE gsb0, 0x0 ;  /* 0x00008000000079c5 */ /* 0x000fe40000010000 */
[----:B------:R-:W-:-:S06]  /*18c0*/  WARPGROUP.ARRIVE ;  /* 0x00000000000079c5 */ /* 0x000fcc0000000000 */
[----:B------:R-:W-:Y:S01]  /*18d0*/  QGMMA.64x32x32.F32.E4M3.E4M3 R56, gdesc[UR4], RZ, !UPT, gsb0 ;  /* 0x00600000043879f3 */ /* 0x000fe2000c0008ff */
[----:B------:R-:W-:Y:S01]  /*18e0*/  UIADD3 UR6, UR32, 0x2, URZ ;  /* 0x0000000220067890 */ /* 0x000fe2000fffe03f */
[----:B------:R-:W-:Y:S01]  /*18f0*/  UMOV UR4, UR12 ;  /* 0x0000000c00047c82 */ /* 0x000fe20008000000 */
[----:B------:R-:W-:Y:S01]  /*1900*/  UMOV UR5, 0x80000020 ;  /* 0x8000002000057882 */ /* 0x000fe20000000000 */
[----:B------:R-:W-:Y:S01]  /*1910*/  UMOV UR7, 0x80000020 ;  /* 0x8000002000077882 */ /* 0x000fe20000000000 */
[----:B------:R-:W-:Y:S01]  /*1920*/  UMOV UR12, UR4 ;  /* 0x00000004000c7c82 */ /* 0x000fe20008000000 */
[----:B------:R-:W-:Y:S01]  /*1930*/  UMOV UR13, UR5 ;  /* 0x00000005000d7c82 */ /* 0x000fe20008000000 */
[----:B------:R-:W-:Y:S02]  /*1940*/  WARPGROUP.DEPBAR.LE gsb0, 0x0 ;  /* 0x00008000000079c5 */ /* 0x000fe40000010000 */
[----:B------:R-:W-:-:S06]  /*1950*/  WARPGROUP.ARRIVE ;  /* 0x00000000000079c5 */ /* 0x000fcc0000000000 */
[----:B------:R-:W-:Y:S01]  /*1960*/  QGMMA.64x32x32.F32.E4M3.E4M3 R40, gdesc[UR8], RZ, !UPT, gsb0 ;  /* 0x00600000082879f3 */ /* 0x000fe2000c0008ff */
[----:B------:R-:W-:Y:S01]  /*1970*/  UIADD3 UR10, UR32, 0x102, URZ ;  /* 0x00000102200a7890 */ /* 0x000fe2000fffe03f */
[----:B------:R-:W-:Y:S01]  /*1980*/  UMOV UR8, UR4 ;  /* 0x0000000400087c82 */ /* 0x000fe20008000000 */
[----:B------:R-:W-:Y:S01]  /*1990*/  UMOV UR9, UR5 ;  /* 0x0000000500097c82 */ /* 0x000fe20008000000 */
[----:B------:R-:W-:Y:S01]  /*19a0*/  UMOV UR11, 0x80000020 ;  /* 0x80000020000b7882 */ /* 0x000fe20000000000 */
[----:B------:R-:W-:Y:S02]  /*19b0*/  WARPGROUP.DEPBAR.LE gsb0, 0x0 ;  /* 0x00008000000079c5 */ /* 0x000fe40000010000 */
[----:B------:R-:W-:-:S06]  /*19c0*/  WARPGROUP.ARRIVE ;  /* 0x00000000000079c5 */ /* 0x000fcc0000000000 */
[----:B------:R-:W-:Y:S03]  /*19d0*/  QGMMA.64x32x32.F32.E4M3.E4M3 R24, gdesc[UR24], RZ, !UPT, gsb0 ;  /* 0x00600000181879f3 */ /* 0x000fe6000c0008ff */
[----:B------:R-:W-:Y:S02]  /*19e0*/  WARPGROUP.DEPBAR.LE gsb0, 0x0 ;  /* 0x00008000000079c5 */ /* 0x000fe40000010000 */
[----:B------:R-:W-:-:S06]  /*19f0*/  WARPGROUP.ARRIVE ;  /* 0x00000000000079c5 */ /* 0x000fcc0000000000 */
[----:B------:R-:W-:Y:S01]  /*1a00*/  QGMMA.64x32x32.F32.E4M3.E4M3 R88, gdesc[UR4], R88, gsb0 ;  /* 0x00600000045879f3 */ /* 0x000fe20008000858 */
[----:B------:R-:W-:Y:S01]  /*1a10*/  UIADD3 UR6, UR32, 0x82, URZ ;  /* 0x0000008220067890 */ /* 0x000fe2000fffe03f */
[----:B------:R-:W-:Y:S01]  /*1a20*/  UMOV UR7, 0x80000020 ;  /* 0x8000002000077882 */ /* 0x000fe20000000000 */
        /* <DEDUP_REMOVED lines=16> */
[----:B------:R-:W-:Y:S01]  /*1b30*/  QGMMA.64x32x32.F32.E4M3.E4M3 R40, gdesc[UR12], R40, gsb0 ;  /* 0x006000000c2879f3 */ /* 0x000fe20008000828 */
[----:B------:R-:W-:Y:S01]  /*1b40*/  UIADD3 UR14, UR32, 0x380, URZ ;  /* 0x00000380200e7890 */ /* 0x000fe2000fffe03f */
[----:B------:R-:W-:Y:S01]  /*1b50*/  UMOV UR12, UR8 ;  /* 0x00000008000c7c82 */ /* 0x000fe20008000000 */
[----:B------:R-:W-:Y:S01]  /*1b60*/  UMOV UR13, UR9 ;  /* 0x00000009000d7c82 */ /* 0x000fe20008000000 */
[----:B------:R-:W-:Y:S01]  /*1b70*/  UMOV UR15, 0x80000020 ;  /* 0x80000020000f7882 */ /* 0x000fe20000000000 */
[----:B------:R-:W-:Y:S02]  /*1b80*/  WARPGROUP.DEPBAR.LE gsb0, 0x0 ;  /* 0x00008000000079c5 */ /* 0x000fe40000010000 */
[----:B------:R-:W-:-:S06]  /*1b90*/  WARPGROUP.ARRIVE ;  /* 0x00000000000079c5 */ /* 0x000fcc0000000000 */
[----:B------:R-:W-:Y:S01]  /*1ba0*/  QGMMA.64x32x32.F32.E4M3.E4M3 R24, gdesc[UR4], R24, gsb0 ;  /* 0x00600000041879f3 */ /* 0x000fe20008000818 */
[----:B------:R-:W-:Y:S02]  /*1bb0*/  UIADD3 UR6, UR28, 0x202, URZ ;  /* 0x000002021c067890 */ /* 0x000fe4000fffe03f */
        /* <DEDUP_REMOVED lines=19> */
[----:B------:R-:W-:Y:S01]  /*1cf0*/  UIADD3 UR6, UR28, 0x400, URZ ;  /* 0x000004001c067890 */ /* 0x000fe2000fffe03f */
        /* <DEDUP_REMOVED lines=10> */
[----:B------:R-:W-:Y:S02]  /*1da0*/  ULDC UR10, c[0x0][0x988] ;  /* 0x00026200000a7ab9 */ /* 0x000fe40000000800 */
        /* <DEDUP_REMOVED lines=17> */
[----:B------:R-:W-:Y:S01]  /*1ec0*/  UIADD3 UR6, UR28, 0x402, URZ ;  /* 0x000004021c067890 */ /* 0x000fe2000fffe03f */
[----:B------:R-:W-:Y:S02]  /*1ed0*/  UMOV UR29, UR17 ;  /* 0x00000011001d7c82 */ /* 0x000fe40008000000 */
        /* <DEDUP_REMOVED lines=10> */
[----:B------:R-:W-:Y:S03]  /*1f80*/  QGMMA.64x32x32.F32.E4M3.E4M3 R24, gdesc[UR12], R24, gsb0 ;  /* 0x006000000c1879f3 */ /* 0x000fe60008000818 */
        /* <DEDUP_REMOVED lines=17> */
[----:B------:R-:W-:Y:S02]  /*20a0*/  WARPGROUP.DEPBAR.LE gsb0, 0x0 ;  /* 0x00008000000079c5 */ /* 0x000fe40000010000 */
[----:B------:R-:W-:-:S06]  /*20b0*/  WARPGROUP.ARRIVE ;  /* 0x00000000000079c5 */ /* 0x000fcc0000000000 */
[----:B------:R-:W-:Y:S03]  /*20c0*/  QGMMA.64x32x32.F32.E4M3.E4M3 R40, gdesc[UR28], R40, gsb0 ;  /* 0x006000001c2879f3 */ /* 0x000fe60008000828 */
        /* <DEDUP_REMOVED lines=9> */
[----:B------:R-:W-:Y:S01]  /*2160*/  WARPGROUP.ARRIVE ;  /* 0x00000000000079c5 */ /* 0x000fe20000000000 */
[C---:B------:R-:W-:Y:S01]  /*2170*/  FMUL.FTZ R88, R0.reuse, R88 ;  /* 0x0000005800587220 */ /* 0x040fe20000410000 */
[C---:B------:R-:W-:Y:S01]  /*2180*/  FMUL.FTZ R89, R0.reuse, R89 ;  /* 0x0000005900597220 */ /* 0x040fe20000410000 */
[C---:B------:R-:W-:Y:S01]  /*2190*/  FMUL.FTZ R92, R0.reuse, R92 ;  /* 0x0000005c005c7220 */ /* 0x040fe20000410000 */
[C---:B------:R-:W-:Y:S01]  /*21a0*/  FMUL.FTZ R93, R0.reuse, R93 ;  /* 0x0000005d005d7220 */ /* 0x040fe20000410000 */
[C---:B------:R-:W-:Y:S01]  /*21b0*/  FMUL.FTZ R96, R0.reuse, R96 ;  /* 0x0000006000607220 */ /* 0x040fe20000410000 */
[----:B------:R-:W-:Y:S01]  /*21c0*/  QGMMA.64x32x32.F32.E4M3.E4M3 R72, gdesc[UR20], R72, gsb0 ;  /* 0x00600000144879f3 */ /* 0x000fe20008000848 */
[----:B------:R-:W-:Y:S01]  /*21d0*/  UIADD3 UR22, UR32, 0x602, URZ ;  /* 0x0000060220167890 */ /* 0x000fe2000fffe03f */
[----:B------:R-:W-:Y:S01]  /*21e0*/  MUFU.TANH R88, R88 ;  /* 0x0000005800587308 */ /* 0x000fe20000002400 */
[----:B------:R-:W-:Y:S01]  /*21f0*/  UMOV UR23, 0x80000020 ;  /* 0x8000002000177882 */ /* 0x000fe20000000000 */
        /* <DEDUP_REMOVED lines=11> */
[----:B------:R-:W-:-:S03]  /*22b0*/  FMUL.FTZ R103, R0, R103 ;  /* 0x0000006700677220 */ /* 0x000fc60000410000 */
[----:B------:R-:W-:Y:S08]  /*22c0*/  MUFU.TANH R92, R92 ;  /* 0x0000005c005c7308 */ /* 0x000ff00000002400 */
[----:B------:R-:W-:Y:S08]  /*22d0*/  MUFU.TANH R93, R93 ;  /* 0x0000005d005d7308 */ /* 0x000ff00000002400 */
[----:B-12---:R-:W1:Y:S08]  /*22e0*/  MUFU.TANH R4, R90 ;  /* 0x0000005a00047308 */ /* 0x006e700000002400 */
[----:B------:R-:W-:Y:S08]  /*22f0*/  MUFU.TANH R96, R96 ;  /* 0x0000006000607308 */ /* 0x000ff00000002400 */
[----:B------:R-:W2:Y:S08]  /*2300*/  MUFU.TANH R5, R91 ;  /* 0x0000005b00057308 */ /* 0x000eb00000002400 */
[----:B------:R-:W-:Y:S01]  /*2310*/  MUFU.TANH R97, R97 ;  /* 0x0000006100617308 */ /* 0x000fe20000002400 */
[----:B------:R-:W-:-:S02]  /*2320*/  WARPGROUP.DEPBAR.LE gsb0, 0x0 ;  /* 0x00008000000079c5 */ /* 0x000fc40000010000 */
[----:B------:R-:W-:Y:S01]  /*2330*/  WARPGROUP.ARRIVE ;  /* 0x00000000000079c5 */ /* 0x000fe20000000000 */
[C---:B------:R-:W-:Y:S01]  /*2340*/  FMUL.FTZ R74, R0.reuse, R74 ;  /* 0x0000004a004a7220 */ /* 0x040fe20000410000 */
[C---:B------:R-:W-:Y:S01]  /*2350*/  FMUL.FTZ R75, R0.reuse, R75 ;  /* 0x0000004b004b7220 */ /* 0x040fe20000410000 */
[C---:B------:R-:W-:Y:S02]  /*2360*/  FMUL.FTZ R79, R0.reuse, R79 ;  /* 0x0000004f004f7220 */ /* 0x040fe40000410000 */
[----:B------:R-:W4:Y:S01]  /*2370*/  MUFU.TANH R6, R94 ;  /* 0x0000005e00067308 */ /* 0x000f220000002400 */
[C---:B------:R-:W-:Y:S01]  /*2380*/  FMUL.FTZ R72, R0.reuse, R72 ;  /* 0x0000004800487220 */ /* 0x040fe20000410000 */
[----:B------:R-:W-:Y:S01]  /*2390*/  QGMMA.64x32x32.F32.E4M3.E4M3 R56, gdesc[UR20], R56, gsb0 ;  /* 0x00600000143879f3 */ /* 0x000fe20008000838 */
[----:B------:R-:W-:Y:S01]  /*23a0*/  UIADD3 UR22, UR32, 0x682, URZ ;  /* 0x0000068220167890 */ /* 0x000fe2000fffe03f */
[C---:B------:R-:W-:Y:S01]  /*23b0*/  FMUL.FTZ R73, R0.reuse, R73 ;  /* 0x0000004900497220 */ /* 0x040fe20000410000 */
[----:B------:R-:W-:Y:S01]  /*23c0*/  UMOV UR23, 0x80000020 ;  /* 0x8000002000177882 */ /* 0x000fe20000000000 */
        /* <DEDUP_REMOVED lines=12> */
[----:B------:R-:W-:-:S06]  /*2490*/  FMUL.FTZ R87, R0, R87 ;  /* 0x0000005700577220 */ /* 0x000fcc0000410000 */
[----:B------:R-:W-:Y:S08]  /*24a0*/  MUFU.TANH R100, R100 ;  /* 0x0000006400647308 */ /* 0x000ff00000002400 */
[----:B------:R-:W5:Y:S08]  /*24b0*/  MUFU.TANH R7, R95 ;  /* 0x0000005f00077308 */ /* 0x000f700000002400 */
[----:B------:R-:W-:Y:S08]  /*24c0*/  MUFU.TANH R101, R101 ;  /* 0x0000006500657308 */ /* 0x000ff00000002400 */
[----:B------:R-:W-:Y:S08]  /*24d0*/  MUFU.TANH R15, R79 ;  /* 0x0000004f000f7308 */ /* 0x000ff00000002400 */
[----:B------:R-:W3:Y:S01]  /*24e0*/  MUFU.TANH R8, R98 ;  /* 0x0000006200087308 */ /* 0x000ee20000002400 */
[----:B------:R-:W-:-:S02]  /*24f0*/  WARPGROUP.DEPBAR.LE gsb0, 0x0 ;  /* 0x00008000000079c5 */ /* 0x000fc40000010000 */
[----:B------:R-:W-:Y:S01]  /*2500*/  WARPGROUP.ARRIVE ;  /* 0x00000000000079c5 */ /* 0x000fe20000000000 */
[C---:B------:R-:W-:Y:S01]  /*2510*/  FMUL.FTZ R56, R0.reuse, R56 ;  /* 0x0000003800387220 */ /* 0x040fe20000410000 */
[C---:B------:R-:W-:Y:S01]  /*2520*/  FMUL.FTZ R57, R0.reuse, R57 ;  /* 0x0000003900397220 */ /* 0x040fe20000410000 */
[C---:B------:R-:W-:Y:S02]  /*2530*/  FMUL.FTZ R59, R0.reuse, R59 ;  /* 0x0000003b003b7220 */ /* 0x040fe40000410000 */
[----:B------:R-:W-:Y:S01]  /*2540*/  MUFU.TANH R72, R72 ;  /* 0x0000004800487308 */ /* 0x000fe20000002400 */
[C---:B------:R-:W-:Y:S01]  /*2550*/  FMUL.FTZ R58, R0.reuse, R58 ;  /* 0x0000003a003a7220 */ /* 0x040fe20000410000 */
[----:B------:R-:W-:Y:S01]  /*2560*/  QGMMA.64x32x32.F32.E4M3.E4M3 R40, gdesc[UR20], R40, gsb0 ;  /* 0x00600000142879f3 */ /* 0x000fe20008000828 */
[----:B------:R-:W-:Y:S01]  /*2570*/  UIADD3 UR22, UR32, 0x702, URZ ;  /* 0x0000070220167890 */ /* 0x000fe2000fffe03f */
[C---:B------:R-:W-:Y:S01]  /*2580*/  FMUL.FTZ R68, R0.reuse, R68 ;  /* 0x0000004400447220 */ /* 0x040fe20000410000 */
[----:B------:R-:W-:Y:S01]  /*2590*/  UMOV UR23, 0x80000020 ;  /* 0x8000002000177882 */ /* 0x000fe20000000000 */
        /* <DEDUP_REMOVED lines=11> */
[----:B-1----:R-:W-:-:S02]  /*2650*/  VIADD R56, R220, UR55 ;  /* 0x00000037dc387c36 */ /* 0x002fc40008000000 */
[C---:B------:R-:W-:Y:S01]  /*2660*/  FMUL.FTZ R71, R0.reuse, R71 ;  /* 0x0000004700477220 */ /* 0x040fe20000410000 */
[----:B------:R-:W-:-:S04]  /*2670*/  FMUL.FTZ R69, R0, R69 ;  /* 0x0000004500457220 */ /* 0x000fc80000410000 */
[----:B------:R1:W-:Y:S01]  /*2680*/  MUFU.TANH R79, R59 ;  /* 0x0000003b004f7308 */ /* 0x0003e20000002400 */
[----:B--2---:R-:W-:-:S04]  /*2690*/  IMAD.U32 R57, RZ, RZ, UR54 ;  /* 0x00000036ff397e24 */ /* 0x004fc8000f8e00ff */
[----:B------:R-:W-:-:S03]  /*26a0*/  IMAD R56, R57, -0xa0, R56 ;  /* 0xffffff6039387824 */ /* 0x000fc600078e0238 */
[----:B------:R-:W2:Y:S02]  /*26b0*/  MUFU.TANH R9, R99 ;  /* 0x0000006300097308 */ /* 0x000ea40000002400 */
[C---:B------:R-:W-:Y:S02]  /*26c0*/  ISETP.GT.AND P1, PT, R56.reuse, RZ, PT ;  /* 0x000000ff3800720c */ /* 0x040fe40003f24270 */
[C---:B------:R-:W-:Y:S02]  /*26d0*/  ISETP.GT.AND P2, PT, R56.reuse, 0x1, PT ;  /* 0x000000013800780c */ /* 0x040fe40003f44270 */
[C---:B------:R-:W-:Y:S02]  /*26e0*/  ISETP.GT.AND P3, PT, R56.reuse, 0x8, PT ;  /* 0x000000083800780c */ /* 0x040fe40003f64270 */
[C---:B------:R-:W-:Y:S01]  /*26f0*/  ISETP.GT.AND P4, PT, R56.reuse, 0x9, PT ;  /* 0x000000093800780c */ /* 0x040fe20003f84270 */
[----:B------:R-:W-:Y:S01]  /*2700*/  MUFU.TANH R73, R73 ;  /* 0x0000004900497308 */ /* 0x000fe20000002400 */
[----:B------:R-:W-:-:S02]  /*2710*/  ISETP.GT.AND P5, PT, R56, 0x10, PT ;  /* 0x000000103800780c */ /* 0x000fc40003fa4270 */
[----:B------:R-:W-:Y:S02]  /*2720*/  FSEL R4, R4, -INF , P1 ;  /* 0xff80000004047808 */ /* 0x000fe40000800000 */
[----:B------:R-:W-:Y:S02]  /*2730*/  FSEL R5, R5, -INF , P2 ;  /* 0xff80000005057808 */ /* 0x000fe40001000000 */
[----:B----4-:R-:W-:Y:S01]  /*2740*/  FSEL R6, R6, -INF , P3 ;  /* 0xff80000006067808 */ /* 0x010fe20001800000 */
[----:B------:R-:W4:Y:S01]  /*2750*/  MUFU.TANH R10, R102 ;  /* 0x00000066000a7308 */ /* 0x000f220000002400 */
[----:B-----5:R-:W-:Y:S02]  /*2760*/  FSEL R7, R7, -INF , P4 ;  /* 0xff80000007077808 */ /* 0x020fe40002000000 */
[----:B---3--:R-:W-:-:S05]  /*2770*/  FSEL R8, R8, -INF , P5 ;  /* 0xff80000008087808 */ /* 0x008fca0002800000 */
[----:B------:R-:W3:Y:S01]  /*2780*/  MUFU.TANH R14, R78 ;  /* 0x0000004e000e7308 */ /* 0x000ee20000002400 */
[----:B------:R-:W-:Y:S02]  /*2790*/  WARPGROUP.DEPBAR.LE gsb0, 0x0 ;  /* 0x00008000000079c5 */ /* 0x000fe40000010000 */
[C---:B------:R-:W-:Y:S01]  /*27a0*/  FMUL.FTZ R40, R0.reuse, R40 ;  /* 0x0000002800287220 */ /* 0x040fe20000410000 */
[C---:B------:R-:W-:Y:S01]  /*27b0*/  FMUL.FTZ R41, R0.reuse, R41 ;  /* 0x0000002900297220 */ /* 0x040fe20000410000 */
[C---:B------:R-:W-:Y:S01]  /*27c0*/  FMUL.FTZ R57, R0.reuse, R46 ;  /* 0x0000002e00397220 */ /* 0x040fe20000410000 */
[----:B------:R-:W-:Y:S02]  /*27d0*/  FSEL R46, R89, -INF , P2 ;  /* 0xff800000592e7808 */ /* 0x000fe40001000000 */
[----:B------:R5:W-:Y:S01]  /*27e0*/  MUFU.TANH R104, R40 ;  /* 0x0000002800687308 */ /* 0x000be20000002400 */
[----:B------:R-:W-:Y:S01]  /*27f0*/  WARPGROUP.ARRIVE ;  /* 0x00000000000079c5 */ /* 0x000fe20000000000 */
[C---:B------:R-:W-:Y:S01]  /*2800*/  FMUL.FTZ R42, R0.reuse, R42 ;  /* 0x0000002a002a7220 */ /* 0x040fe20000410000 */
[C---:B------:R-:W-:Y:S01]  /*2810*/  FMUL.FTZ R43, R0.reuse, R43 ;  /* 0x0000002b002b7220 */ /* 0x040fe20000410000 */
[----:B-1----:R-:W-:Y:S01]  /*2820*/  FMUL.FTZ R59, R0, R50 ;  /* 0x00000032003b7220 */ /* 0x002fe20000410000 */
[----:B------:R-:W-:Y:S01]  /*2830*/  FSEL R50, R96, -INF , P5 ;  /* 0xff80000060327808 */ /* 0x000fe20002800000 */
[C---:B------:R-:W-:Y:S01]  /*2840*/  FMUL.FTZ R44, R0.reuse, R44 ;  /* 0x0000002c002c7220 */ /* 0x040fe20000410000 */
[----:B------:R-:W-:Y:S01]  /*2850*/  QGMMA.64x32x32.F32.E4M3.E4M3 R24, gdesc[UR20], R24, gsb0 ;  /* 0x00600000141879f3 */ /* 0x000fe20008000818 */
[----:B------:R1:W-:Y:S01]  /*2860*/  MUFU.TANH R105, R41 ;  /* 0x0000002900697308 */ /* 0x0003e20000002400 */
[----:B-----5:R-:W-:Y:S01]  /*2870*/  FMUL.FTZ R40, R0, R45 ;  /* 0x0000002d00287220 */ /* 0x020fe20000410000 */
[----:B------:R-:W-:Y:S01]  /*2880*/  FSEL R45, R88, -INF , P1 ;  /* 0xff800000582d7808 */ /* 0x000fe20000800000 */
[----:B------:R-:W-:Y:S01]  /*2890*/  FMUL.FTZ R47, R0, R47 ;  /* 0x0000002f002f7220 */ /* 0x000fe20000410000 */
[----:B------:R-:W-:-:S02]  /*28a0*/  ISETP.GT.AND P1, PT, R56, 0x11, PT ;  /* 0x000000113800780c */ /* 0x000fc40003f24270 */
[----:B------:R-:W-:Y:S02]  /*28b0*/  ISETP.GT.AND P2, PT, R56, 0x18, PT ;  /* 0x000000183800780c */ /* 0x000fe40003f44270 */
[----:B------:R5:W-:Y:S01]  /*28c0*/  MUFU.TANH R106, R42 ;  /* 0x0000002a006a7308 */ /* 0x000be20000002400 */
[----:B-1----:R-:W-:Y:S01]  /*28d0*/  FMUL.FTZ R41, R0, R48 ;  /* 0x0000003000297220 */ /* 0x002fe20000410000 */
[----:B------:R-:W-:Y:S02]  /*28e0*/  FSEL R48, R92, -INF , P3 ;  /* 0xff8000005c307808 */ /* 0x000fe40001800000 */
[C---:B------:R-:W-:Y:S02]  /*28f0*/  ISETP.GT.AND P3, PT, R56.reuse, 0x19, PT ;  /* 0x000000193800780c */ /* 0x040fe40003f64270 */
[----:B------:R-:W-:Y:S02]  /*2900*/  ISETP.GT.AND P5, PT, R56, 0x21, PT ;  /* 0x000000213800780c */ /* 0x000fe40003fa4270 */
[----:B------:R1:W-:Y:S01]  /*2910*/  MUFU.TANH R89, R41 ;  /* 0x0000002900597308 */ /* 0x0003e20000002400 */
[----:B-----5:R-:W-:Y:S01]  /*2920*/  FMUL.FTZ R42, R0, R49 ;  /* 0x00000031002a7220 */ /* 0x020fe20000410000 */
[----:B------:R-:W-:-:S02]  /*2930*/  FSEL R49, R93, -INF , P4 ;  /* 0xff8000005d317808 */ /* 0x000fc40002000000 */
[----:B------:R-:W-:Y:S02]  /*2940*/  ISETP.GT.AND P4, PT, R56, 0x20, PT ;  /* 0x000000203800780c */ /* 0x000fe40003f84270 */
[----:B--2---:R-:W-:Y:S02]  /*2950*/  FSEL R9, R9, -INF , P1 ;  /* 0xff80000009097808 */ /* 0x004fe40000800000 */
[----:B------:R2:W-:Y:S01]  /*2960*/  MUFU.TANH R109, R40 ;  /* 0x00000028006d7308 */ /* 0x0005e20000002400 */
[----:B-1----:R-:W-:Y:S02]  /*2970*/  FMNMX.FTZ R41, R45, R46, !PT ;  /* 0x0000002e2d297209 */ /* 0x002fe40007810000 */
[----:B----4-:R-:W-:Y:S02]  /*2980*/  FSEL R10, R10, -INF , P2 ;  /* 0xff8000000a0a7808 */ /* 0x010fe40001000000 */
[----:B------:R-:W-:Y:S02]  /*2990*/  FSEL R12, R12, -INF , P4 ;  /* 0xff8000000c0c7808 */ /* 0x000fe40002000000 */
[----:B------:R-:W-:Y:S01]  /*29a0*/  FSEL R13, R13, -INF , P5 ;  /* 0xff8000000d0d7808 */ /* 0x000fe20002800000 */
[----:B------:R1:W-:Y:S01]  /*29b0*/  MUFU.TANH R107, R43 ;  /* 0x0000002b006b7308 */ /* 0x0003e20000002400 */
[----:B--2---:R-:W-:-:S04]  /*29c0*/  FMNMX.FTZ R40, R48, R41, !PT ;  /* 0x0000002930287209 */ /* 0x004fc80007810000 */
[----:B------:R-:W-:-:S03]  /*29d0*/  FMNMX.FTZ R41, R49, R40, !PT ;  /* 0x0000002831297209 */ /* 0x000fc60007810000 */
[----:B------:R-:W-:Y:S01]  /*29e0*/  MUFU.TANH R76, R76 ;  /* 0x0000004c004c7308 */ /* 0x000fe20000002400 */
[----:B-1----:R-:W-:Y:S01]  /*29f0*/  FMUL.FTZ R43, R0, R52 ;  /* 0x00000034002b7220 */ /* 0x002fe20000410000 */
[----:B------:R-:W-:Y:S02]  /*2a00*/  FSEL R52, R97, -INF , P1 ;  /* 0xff80000061347808 */ /* 0x000fe40000800000 */
[----:B------:R-:W-:Y:S02]  /*2a10*/  FMNMX.FTZ R41, R50, R41, !PT ;  /* 0x0000002932297209 */ /* 0x000fe40007810000 */
[----:B------:R-:W-:Y:S02]  /*2a20*/  ISETP.GT.AND P1, PT, R56, 0x28, PT ;  /* 0x000000283800780c */ /* 0x000fe40003f24270 */
[----:B------:R1:W-:Y:S01]  /*2a30*/  MUFU.TANH R78, R58 ;  /* 0x0000003a004e7308 */ /* 0x0003e20000002400 */
[----:B------:R-:W-:Y:S02]  /*2a40*/  FMNMX.FTZ R41, R52, R41, !PT ;  /* 0x0000002934297209 */ /* 0x000fe40007810000 */
[----:B---3--:R-:W-:-:S05]  /*2a50*/  FSEL R14, R14, -INF , P1 ;  /* 0xff8000000e0e7808 */ /* 0x008fca0000800000 */
[----:B------:R-:W2:Y:S01]  /*2a60*/  MUFU.TANH R11, R103 ;  /* 0x00000067000b7308 */ /* 0x000ea20000002400 */
[----:B-1----:R-:W-:Y:S01]  /*2a70*/  FSEL R58, R100, -INF , P2 ;  /* 0xff800000643a7808 */ /* 0x002fe20001000000 */
[----:B------:R-:W-:Y:S01]  /*2a80*/  IMAD.MOV.U32 R100, RZ, RZ, R119 ;  /* 0x000000ffff647224 */ /* 0x000fe200078e0077 */
[----:B------:R-:W-:Y:S01]  /*2a90*/  ISETP.GT.AND P2, PT, R56, 0x29, PT ;  /* 0x000000293800780c */ /* 0x000fe20003f44270 */
[----:B------:R-:W-:-:S03]  /*2aa0*/  WARPGROUP.DEPBAR.LE gsb0, 0x0 ;  /* 0x00008000000079c5 */ /* 0x000fc60000010000 */
[----:B------:R-:W-:Y:S01]  /*2ab0*/  FSEL R15, R15, -INF , P2 ;  /* 0xff8000000f0f7808 */ /* 0x000fe20001000000 */
[----:B------:R1:W-:Y:S08]  /*2ac0*/  MUFU.TANH R99, R68 ;  /* 0x0000004400637308 */ /* 0x0003f00000002400 */
[----:B------:R-:W-:Y:S01]  /*2ad0*/  MUFU.TANH R77, R77 ;  /* 0x0000004d004d7308 */ /* 0x000fe20000002400 */
[----:B-1----:R-:W-:Y:S01]  /*2ae0*/  FMUL.FTZ R68, R0, R55 ;  /* 0x0000003700447220 */ /* 0x002fe20000410000 */
[----:B------:R-:W-:Y:S01]  /*2af0*/  FSEL R55, R101, -INF , P3 ;  /* 0xff80000065377808 */ /* 0x000fe20001800000 */
[----:B------:R-:W-:Y:S01]  /*2b00*/  IMAD.MOV.U32 R101, RZ, RZ, R119 ;  /* 0x000000ffff657224 */ /* 0x000fe200078e0077 */
[----:B--2---:R-:W-:-:S02]  /*2b10*/  FSEL R11, R11, -INF , P3 ;  /* 0xff8000000b0b7808 */ /* 0x004fc40001800000 */
[----:B------:R-:W-:Y:S02]  /*2b20*/  ISETP.GT.AND P3, PT, R56, 0x30, PT ;  /* 0x000000303800780c */ /* 0x000fe40003f64270 */
[----:B------:R1:W-:Y:S08]  /*2b30*/  MUFU.TANH R92, R42 ;  /* 0x0000002a005c7308 */ /* 0x0003f00000002400 */
[----:B------:R2:W-:Y:S01]  /*2b40*/  MUFU.TANH R95, R66 ;  /* 0x00000042005f7308 */ /* 0x0005e20000002400 */
[----:B-1----:R-:W-:-:S07]  /*2b50*/  FMNMX.FTZ R42, R58, R41, !PT ;  /* 0x000000293a2a7209 */ /* 0x002fce0007810000 */
[----:B------:R-:W-:Y:S01]  /*2b60*/  MUFU.TANH R80, R80 ;  /* 0x0000005000507308 */ /* 0x000fe20000002400 */
[----:B--2---:R-:W-:Y:S01]  /*2b70*/  FMUL.FTZ R66, R0, R54 ;  /* 0x0000003600427220 */ /* 0x004fe20000410000 */
[----:B------:R-:W-:Y:S02]  /*2b80*/  FSEL R54, R72, -INF , P4 ;  /* 0xff80000048367808 */ /* 0x000fe40002000000 */
[----:B------:R-:W-:-:S04]  /*2b90*/  ISETP.GT.AND P4, PT, R56, 0x31, PT ;  /* 0x000000313800780c */ /* 0x000fc80003f84270 */
[----:B------:R1:W-:Y:S08]  /*2ba0*/  MUFU.TANH R97, R43 ;  /* 0x0000002b00617308 */ /* 0x0003f00000002400 */
[----:B------:R-:W-:Y:S01]  /*2bb0*/  MUFU.TANH R81, R81 ;  /* 0x0000005100517308 */ /* 0x000fe20000002400 */
[----:B-1----:R-:W-:-:S04]  /*2bc0*/  FMNMX.FTZ R43, R55, R42, !PT ;  /* 0x0000002a372b7209 */ /* 0x002fc80007810000 */
[----:B------:R-:W-:-:S03]  /*2bd0*/  FMNMX.FTZ R42, R54, R43, !PT ;  /* 0x0000002b362a7209 */ /* 0x000fc60007810000 */
[----:B------:R-:W1:Y:S08]  /*2be0*/  MUFU.TANH R21, R83 ;  /* 0x0000005300157308 */ /* 0x000e700000002400 */
[----:B------:R2:W-:Y:S08]  /*2bf0*/  MUFU.TANH R91, R64 ;  /* 0x00000040005b7308 */ /* 0x0005f00000002400 */
[----:B------:R-:W3:Y:S01]  /*2c00*/  MUFU.TANH R20, R82 ;  /* 0x0000005200147308 */ /* 0x000ee20000002400 */
[----:B--2---:R-:W-:Y:S01]  /*2c10*/  FMUL.FTZ R64, R0, R53 ;  /* 0x0000003500407220 */ /* 0x004fe20000410000 */
[----:B------:R-:W-:-:S02]  /*2c20*/  FSEL R53, R73, -INF , P5 ;  /* 0xff80000049357808 */ /* 0x000fc40002800000 */
[----:B-1----:R-:W-:Y:S02]  /*2c30*/  FSEL R21, R21, -INF , P4 ;  /* 0xff80000015157808 */ /* 0x002fe40002000000 */
[----:B------:R-:W-:Y:S02]  /*2c40*/  ISETP.GT.AND P5, PT, R56, 0x38, PT ;  /* 0x000000383800780c */ /* 0x000fe40003fa4270 */
[----:B------:R1:W-:Y:S08]  /*2c50*/  MUFU.TANH R82, R60 ;  /* 0x0000003c00527308 */ /* 0x0003f00000002400 */
[----:B------:R-:W2:Y:S01]  /*2c60*/  MUFU.TANH R62, R62 ;  /* 0x0000003e003e7308 */ /* 0x000ea20000002400 */
[----:B-1----:R-:W-:Y:S01]  /*2c70*/  FMUL.FTZ R60, R0, R51 ;  /* 0x00000033003c7220 */ /* 0x002fe20000410000 */
[----:B---3--:R-:W-:-:S06]  /*2c80*/  FSEL R20, R20, -INF , P3 ;  /* 0xff80000014147808 */ /* 0x008fcc0001800000 */
[----:B------:R-:W1:Y:S08]  /*2c90*/  MUFU.TANH R84, R84 ;  /* 0x0000005400547308 */ /* 0x000e700000002400 */
[----:B------:R3:W-:Y:S08]  /*2ca0*/  MUFU.TANH R108, R44 ;  /* 0x0000002c006c7308 */ /* 0x0007f00000002400 */
[----:B------:R4:W-:Y:S01]  /*2cb0*/  MUFU.TANH R51, R57 ;  /* 0x0000003900337308 */ /* 0x0009e20000002400 */
[----:B---3--:R-:W-:-:S07]  /*2cc0*/  FMNMX.FTZ R44, R53, R42, !PT ;  /* 0x0000002a352c7209 */ /* 0x008fce0007810000 */
[----:B------:R-:W-:Y:S01]  /*2cd0*/  MUFU.TANH R85, R85 ;  /* 0x0000005500557308 */ /* 0x000fe20000002400 */
[----:B----4-:R-:W-:Y:S01]  /*2ce0*/  FSEL R57, R76, -INF , P1 ;  /* 0xff8000004c397808 */ /* 0x010fe20000800000 */
[----:B------:R-:W-:Y:S01]  /*2cf0*/  FMUL.FTZ R76, R0, R29 ;  /* 0x0000001d004c7220 */ /* 0x000fe20000410000 */
[----:B------:R-:W-:-:S05]  /*2d00*/  ISETP.GT.AND P1, PT, R56, 0x39, PT ;  /* 0x000000393800780c */ /* 0x000fca0003f24270 */
[----:B------:R3:W-:Y:S08]  /*2d10*/  MUFU.TANH R103, R70 ;  /* 0x0000004600677308 */ /* 0x0007f00000002400 */
[----:B------:R4:W-:Y:S01]  /*2d20*/  MUFU.TANH R93, R59 ;  /* 0x0000003b005d7308 */ /* 0x0009e20000002400 */
[----:B---3--:R-:W-:Y:S01]  /*2d30*/  FMNMX.FTZ R70, R57, R44, !PT ;  /* 0x0000002c39467209 */ /* 0x008fe20007810000 */
[----:B------:R-:W-:-:S06]  /*2d40*/  FMUL.FTZ R44, R0, R24 ;  /* 0x00000018002c7220 */ /* 0x000fcc0000410000 */
[----:B------:R3:W-:Y:S01]  /*2d50*/  MUFU.TANH R83, R61 ;  /* 0x0000003d00537308 */ /* 0x0007e20000002400 */
[----:B----4-:R-:W-:Y:S02]  /*2d60*/  FSEL R59, R77, -INF , P2 ;  /* 0xff8000004d3b7808 */ /* 0x010fe40001000000 */
[----:B------:R-:W-:Y:S02]  /*2d70*/  ISETP.GT.AND P2, PT, R56, 0x40, PT ;  /* 0x000000403800780c */ /* 0x000fe40003f44270 */
[----:B------:R-:W-:Y:S02]  /*2d80*/  FMNMX.FTZ R70, R59, R70, !PT ;  /* 0x000000463b467209 */ /* 0x000fe40007810000 */
[----:B------:R-:W-:Y:S01]  /*2d90*/  FSEL R42, R78, -INF , P2 ;  /* 0xff8000004e2a7808 */ /* 0x000fe20001000000 */
[----:B------:R4:W-:Y:S01]  /*2da0*/  MUFU.TANH R96, R60 ;  /* 0x0000003c00607308 */ /* 0x0009e20000002400 */
[----:B---3--:R-:W-:Y:S02]  /*2db0*/  FSEL R61, R80, -INF , P3 ;  /* 0xff800000503d7808 */ /* 0x008fe40001800000 */
[----:B------:R-:W-:-:S04]  /*2dc0*/  ISETP.GT.AND P3, PT, R56, 0x41, PT ;  /* 0x000000413800780c */ /* 0x000fc80003f64270 */
[----:B------:R-:W-:Y:S01]  /*2dd0*/  FSEL R24, R79, -INF , P3 ;  /* 0xff8000004f187808 */ /* 0x000fe20001800000 */
[----:B------:R3:W-:Y:S01]  /*2de0*/  MUFU.TANH R88, R47 ;  /* 0x0000002f00587308 */ /* 0x0007e20000002400 */
[----:B----4-:R-:W-:Y:S02]  /*2df0*/  FSEL R60, R81, -INF , P4 ;  /* 0xff800000513c7808 */ /* 0x010fe40002000000 */
[----:B------:R-:W-:-:S04]  /*2e00*/  ISETP.GT.AND P4, PT, R56, 0x48, PT ;  /* 0x000000483800780c */ /* 0x000fc80003f84270 */
[----:B--2---:R-:W-:Y:S01]  /*2e10*/  FSEL R43, R62, -INF , P4 ;  /* 0xff8000003e2b7808 */ /* 0x004fe20002000000 */
[----:B------:R-:W2:Y:S01]  /*2e20*/  MUFU.TANH R86, R86 ;  /* 0x0000005600567308 */ /* 0x000ea20000002400 */
[----:B---3--:R-:W-:-:S04]  /*2e30*/  FMNMX.FTZ R47, R61, R70, !PT ;  /* 0x000000463d2f7209 */ /* 0x008fc80007810000 */
[----:B------:R-:W-:Y:S01]  /*2e40*/  FMNMX.FTZ R62, R60, R47, !PT ;  /* 0x0000002f3c3e7209 */ /* 0x000fe20007810000 */
[----:B------:R-:W-:Y:S02]  /*2e50*/  FMUL.FTZ R47, R0, R25 ;  /* 0x00000019002f7220 */ /* 0x000fe40000410000 */
[----:B------:R1:W3:Y:S08]  /*2e60*/  MUFU.TANH R90, R63 ;  /* 0x0000003f005a7308 */ /* 0x0002f00000002400 */
[----:B------:R-:W4:Y:S01]  /*2e70*/  MUFU.TANH R87, R87 ;  /* 0x0000005700577308 */ /* 0x000f220000002400 */
[----:B-1----:R-:W-:-:S02]  /*2e80*/  FSEL R63, R84, -INF , P5 ;  /* 0xff800000543f7808 */ /* 0x002fc40002800000 */
[----:B--2---:R-:W-:Y:S02]  /*2e90*/  FSEL R40, R86, -INF , P5 ;  /* 0xff80000056287808 */ /* 0x004fe40002800000 */
[----:B------:R-:W-:Y:S01]  /*2ea0*/  FMNMX.FTZ R70, R63, R62, !PT ;  /* 0x0000003e3f467209 */ /* 0x000fe20007810000 */
[----:B------:R-:W-:Y:S01]  /*2eb0*/  FMUL.FTZ R62, R0, R26 ;  /* 0x0000001a003e7220 */ /* 0x000fe20000410000 */
[----:B------:R-:W-:Y:S01]  /*2ec0*/  ISETP.GT.AND P5, PT, R56, 0x49, PT ;  /* 0x000000493800780c */ /* 0x000fe20003fa4270 */
[----:B------:R1:W2:Y:S03]  /*2ed0*/  MUFU.TANH R94, R65 ;  /* 0x00000041005e7308 */ /* 0x0002a60000002400 */
[----:B---3--:R-:W-:-:S05]  /*2ee0*/  FSEL R25, R90, -INF , P5 ;  /* 0xff8000005a197808 */ /* 0x008fca0002800000 */
[----:B------:R3:W-:Y:S01]  /*2ef0*/  MUFU.TANH R80, R64 ;  /* 0x0000004000507308 */ /* 0x0007e20000002400 */
[----:B-1----:R-:W-:Y:S02]  /*2f00*/  FSEL R65, R85, -INF , P1 ;  /* 0xff80000055417808 */ /* 0x002fe40000800000 */
[----:B----4-:R-:W-:Y:S02]  /*2f10*/  FSEL R41, R87, -INF , P1 ;  /* 0xff80000057297808 */ /* 0x010fe40000800000 */
[----:B------:R-:W-:Y:S02]  /*2f20*/  FMNMX.FTZ R73, R65, R70, !PT ;  /* 0x0000004641497209 */ /* 0x000fe40007810000 */
[----:B------:R-:W-:Y:S01]  /*2f30*/  ISETP.GT.AND P1, PT, R56, 0x50, PT ;  /* 0x000000503800780c */ /* 0x000fe20003f24270 */
[----:B------:R1:W-:Y:S01]  /*2f40*/  MUFU.TANH R84, R66 ;  /* 0x0000004200547308 */ /* 0x0003e20000002400 */
[----:B---3--:R-:W-:Y:S02]  /*2f50*/  FSEL R64, R74, -INF , P2 ;  /* 0xff8000004a407808 */ /* 0x008fe40001000000 */
[----:B------:R-:W-:-:S02]  /*2f60*/  ISETP.GT.AND P2, PT, R56, 0x51, PT ;  /* 0x000000513800780c */ /* 0x000fc40003f44270 */
[----:B------:R-:W-:Y:S02]  /*2f70*/  FSEL R26, R95, -INF , P1 ;  /* 0xff8000005f1a7808 */ /* 0x000fe40000800000 */
[----:B--2---:R-:W-:Y:S01]  /*2f80*/  FSEL R70, R94, -INF , P2 ;  /* 0xff8000005e467808 */ /* 0x004fe20001000000 */
[----:B------:R2:W3:Y:S01]  /*2f90*/  MUFU.TANH R98, R67 ;  /* 0x0000004300627308 */ /* 0x0004e20000002400 */
[----:B-1----:R-:W-:Y:S02]  /*2fa0*/  FSEL R66, R75, -INF , P3 ;  /* 0xff8000004b427808 */ /* 0x002fe40001800000 */
[----:B------:R-:W-:Y:S01]  /*2fb0*/  FMNMX.FTZ R75, R64, R73, !PT ;  /* 0x00000049404b7209 */ /* 0x000fe20007810000 */
[----:B------:R-:W-:Y:S01]  /*2fc0*/  FMUL.FTZ R73, R0, R27 ;  /* 0x0000001b00497220 */ /* 0x000fe20000410000 */
[----:B------:R-:W-:Y:S02]  /*2fd0*/  ISETP.GT.AND P3, PT, R56, 0x58, PT ;  /* 0x000000583800780c */ /* 0x000fe40003f64270 */
[----:B------:R-:W-:Y:S01]  /*2fe0*/  FMNMX.FTZ R72, R66, R75, !PT ;  /* 0x0000004b42487209 */ /* 0x000fe20007810000 */
[----:B------:R-:W1:Y:S01]  /*2ff0*/  MUFU.TANH R71, R71 ;  /* 0x0000004700477308 */ /* 0x000e620000002400 */
[----:B--2---:R-:W-:-:S02]  /*3000*/  FSEL R67, R82, -INF , P4 ;  /* 0xff80000052437808 */ /* 0x004fc40002000000 */
[----:B------:R-:W-:-:S05]  /*3010*/  ISETP.GT.AND P4, PT, R56, 0x59, PT ;  /* 0x000000593800780c */ /* 0x000fca0003f84270 */
[----:B------:R2:W4:Y:S01]  /*3020*/  MUFU.TANH R102, R69 ;  /* 0x0000004500667308 */ /* 0x0005220000002400 */
[----:B---3--:R-:W-:Y:S02]  /*3030*/  FSEL R27, R98, -INF , P2 ;  /* 0xff800000621b7808 */ /* 0x008fe40001000000 */
[----:B------:R-:W-:-:S05]  /*3040*/  ISETP.GT.AND P2, PT, R56, 0x68, PT ;  /* 0x000000683800780c */ /* 0x000fca0003f44270 */
[----:B------:R3:W-:Y:S01]  /*3050*/  MUFU.TANH R78, R68 ;  /* 0x00000044004e7308 */ /* 0x0007e20000002400 */
[----:B--2---:R-:W-:Y:S02]  /*3060*/  FSEL R69, R91, -INF , P1 ;  /* 0xff8000005b457808 */ /* 0x004fe40000800000 */
[----:B------:R-:W-:-:S05]  /*3070*/  ISETP.GT.AND P1, PT, R56, 0x61, PT ;  /* 0x000000613800780c */ /* 0x000fca0003f24270 */
[----:B------:R2:W-:Y:S01]  /*3080*/  MUFU.TANH R86, R47 ;  /* 0x0000002f00567308 */ /* 0x0005e20000002400 */
[----:B---3--:R-:W-:Y:S01]  /*3090*/  FSEL R68, R83, -INF , P5 ;  /* 0xff80000053447808 */ /* 0x008fe20002800000 */
[----:B------:R-:W-:Y:S01]  /*30a0*/  FMUL.FTZ R83, R0, R32 ;  /* 0x0000002000537220 */ /* 0x000fe20000410000 */
[----:B------:R-:W-:-:S04]  /*30b0*/  ISETP.GT.AND P5, PT, R56, 0x60, PT ;  /* 0x000000603800780c */ /* 0x000fc80003fa4270 */
[----:B------:R-:W-:Y:S01]  /*30c0*/  FSEL R29, R106, -INF , P5 ;  /* 0xff8000006a1d7808 */ /* 0x000fe20002800000 */
[----:B------:R3:W-:Y:S01]  /*30d0*/  MUFU.TANH R87, R62 ;  /* 0x0000003e00577308 */ /* 0x0007e20000002400 */
[----:B--2---:R-:W-:Y:S01]  /*30e0*/  FMNMX.FTZ R47, R67, R72, !PT ;  /* 0x00000048432f7209 */ /* 0x004fe20007810000 */
[--C-:B------:R-:W-:Y:S01]  /*30f0*/  IMAD.MOV.U32 R106, RZ, RZ, R119.reuse ;  /* 0x000000ffff6a7224 */ /* 0x100fe200078e0077 */
[----:B------:R-:W-:Y:S01]  /*3100*/  FSEL R72, R99, -INF , P3 ;  /* 0xff80000063487808 */ /* 0x000fe20001800000 */
[----:B------:R-:W-:Y:S01]  /*3110*/  IMAD.MOV.U32 R99, RZ, RZ, R119 ;  /* 0x000000ffff637224 */ /* 0x000fe200078e0077 */
[----:B------:R-:W-:-:S03]  /*3120*/  FMNMX.FTZ R74, R68, R47, !PT ;  /* 0x0000002f444a7209 */ /* 0x000fc60007810000 */
[----:B------:R2:W-:Y:S01]  /*3130*/  MUFU.TANH R90, R73 ;  /* 0x00000049005a7308 */ /* 0x0005e20000002400 */
[----:B------:R-:W-:Y:S01]  /*3140*/  FMNMX.FTZ R47, R69, R74, !PT ;  /* 0x0000004a452f7209 */ /* 0x000fe20007810000 */
[----:B---3--:R-:W-:Y:S01]  /*3150*/  FMUL.FTZ R62, R0, R28 ;  /* 0x0000001c003e7220 */ /* 0x008fe20000410000 */
[----:B-1----:R-:W-:Y:S02]  /*3160*/  FSEL R28, R71, -INF , P4 ;  /* 0xff800000471c7808 */ /* 0x002fe40002000000 */
[----:B------:R-:W-:Y:S02]  /*3170*/  FMNMX.FTZ R47, R70, R47, !PT ;  /* 0x0000002f462f7209 */ /* 0x000fe40007810000 */
[----:B----4-:R-:W-:Y:S01]  /*3180*/  FSEL R71, R102, -INF , P4 ;  /* 0xff80000066477808 */ /* 0x010fe20002000000 */
[----:B------:R1:W3:Y:S01]  /*3190*/  MUFU.TANH R85, R44 ;  /* 0x0000002c00557308 */ /* 0x0002e20000002400 */
[----:B------:R-:W-:Y:S01]  /*31a0*/  FMNMX.FTZ R82, R72, R47, !PT ;  /* 0x0000002f48527209 */ /* 0x000fe20007810000 */
[--C-:B------:R-:W-:Y:S01]  /*31b0*/  IMAD.MOV.U32 R102, RZ, RZ, R119.reuse ;  /* 0x000000ffff667224 */ /* 0x100fe200078e0077 */
[----:B------:R-:W-:Y:S01]  /*31c0*/  FSEL R74, R104, -INF , P5 ;  /* 0xff800000684a7808 */ /* 0x000fe20002800000 */
[----:B------:R-:W-:Y:S01]  /*31d0*/  IMAD.MOV.U32 R104, RZ, RZ, R119 ;  /* 0x000000ffff687224 */ /* 0x000fe200078e0077 */
[----:B------:R-:W-:-:S02]  /*31e0*/  FMNMX.FTZ R75, R71, R82, !PT ;  /* 0x00000052474b7209 */ /* 0x000fc40007810000 */
[----:B--2---:R-:W-:Y:S01]  /*31f0*/  FSEL R73, R105, -INF , P1 ;  /* 0xff80000069497808 */ /* 0x004fe20000800000 */
[----:B------:R2:W-:Y:S01]  /*3200*/  MUFU.TANH R94, R76 ;  /* 0x0000004c005e7308 */ /* 0x0005e20000002400 */
[----:B------:R-:W-:Y:S01]  /*3210*/  FMNMX.FTZ R82, R74, R75, !PT ;  /* 0x0000004b4a527209 */ /* 0x000fe20007810000 */
[--C-:B------:R-:W-:Y:S01]  /*3220*/  IMAD.MOV.U32 R105, RZ, RZ, R119.reuse ;  /* 0x000000ffff697224 */ /* 0x100fe200078e0077 */
[----:B-1----:R-:W-:Y:S01]  /*3230*/  FSEL R44, R103, -INF , P3 ;  /* 0xff800000672c7808 */ /* 0x002fe20001800000 */
[--C-:B------:R-:W-:Y:S01]  /*3240*/  IMAD.MOV.U32 R103, RZ, RZ, R119.reuse ;  /* 0x000000ffff677224 */ /* 0x100fe200078e0077 */
[----:B------:R-:W-:Y:S02]  /*3250*/  ISETP.GT.AND P3, PT, R56, 0x69, PT ;  /* 0x000000693800780c */ /* 0x000fe40003f64270 */
[----:B------:R-:W-:Y:S01]  /*3260*/  FSEL R75, R108, -INF , P2 ;  /* 0xff8000006c4b7808 */ /* 0x000fe20001000000 */
[----:B------:R1:W4:Y:S01]  /*3270*/  MUFU.TANH R91, R62 ;  /* 0x0000003e005b7308 */ /* 0x0003220000002400 */
[----:B------:R-:W-:Y:S01]  /*3280*/  FMNMX.FTZ R82, R73, R82, !PT ;  /* 0x0000005249527209 */ /* 0x000fe20007810000 */
[----:B------:R-:W-:Y:S01]  /*3290*/  IMAD.MOV.U32 R108, RZ, RZ, R119 ;  /* 0x000000ffff6c7224 */ /* 0x000fe200078e0077 */
[----:B------:R-:W-:-:S02]  /*32a0*/  ISETP.GT.AND P4, PT, R56, 0x70, PT ;  /* 0x000000703800780c */ /* 0x000fc40003f84270 */
[----:B--2---:R-:W-:Y:S01]  /*32b0*/  FSEL R76, R109, -INF , P3 ;  /* 0xff8000006d4c7808 */ /* 0x004fe20001800000 */
[--C-:B------:R-:W-:Y:S01]  /*32c0*/  IMAD.MOV.U32 R109, RZ, RZ, R119.reuse ;  /* 0x000000ffff6d7224 */ /* 0x100fe200078e0077 */
[----:B------:R-:W-:Y:S02]  /*32d0*/  FMNMX.FTZ R79, R75, R82, !PT ;  /* 0x000000524b4f7209 */ /* 0x000fe40007810000 */
[----:B------:R-:W-:Y:S01]  /*32e0*/  ISETP.GT.AND P5, PT, R56, 0x71, PT ;  /* 0x000000713800780c */ /* 0x000fe20003fa4270 */
[C---:B-1----:R-:W-:Y:S01]  /*32f0*/  FMUL.FTZ R62, R0.reuse, R30 ;  /* 0x0000001e003e7220 */ /* 0x042fe20000410000 */
[----:B------:R-:W-:Y:S01]  /*3300*/  FSEL R77, R89, -INF , P4 ;  /* 0xff800000594d7808 */ /* 0x000fe20002000000 */
[----:B------:R-:W-:Y:S01]  /*3310*/  FMUL.FTZ R89, R0, R33 ;  /* 0x0000002100597220 */ /* 0x000fe20000410000 */
[----:B------:R-:W-:Y:S01]  /*3320*/  FMNMX.FTZ R82, R76, R79, !PT ;  /* 0x0000004f4c527209 */ /* 0x000fe20007810000 */
[----:B------:R-:W-:Y:S01]  /*3330*/  MUFU.TANH R95, R62 ;  /* 0x0000003e005f7308 */ /* 0x000fe20000002400 */
[----:B------:R-:W-:Y:S01]  /*3340*/  FSEL R47, R107, -INF , P1 ;  /* 0xff8000006b2f7808 */ /* 0x000fe20000800000 */
[----:B------:R-:W-:Y:S01]  /*3350*/  IMAD.MOV.U32 R107, RZ, RZ, R119 ;  /* 0x000000ffff6b7224 */ /* 0x000fe200078e0077 */
[----:B------:R-:W-:-:S02]  /*3360*/  ISETP.GT.AND P1, PT, R56, 0x78, PT ;  /* 0x000000783800780c */ /* 0x000fc40003f24270 */
[----:B------:R-:W-:Y:S02]  /*3370*/  FSEL R79, R92, -INF , P5 ;  /* 0xff8000005c4f7808 */ /* 0x000fe40002800000 */
[----:B------:R-:W-:Y:S01]  /*3380*/  FMNMX.FTZ R82, R77, R82, !PT ;  /* 0x000000524d527209 */ /* 0x000fe20007810000 */
[----:B------:R-:W-:Y:S01]  /*3390*/  MUFU.TANH R89, R89 ;  /* 0x0000005900597308 */ /* 0x000fe20000002400 */
[----:B------:R-:W-:Y:S02]  /*33a0*/  FSEL R30, R51, -INF , P2 ;  /* 0xff800000331e7808 */ /* 0x000fe40001000000 */
[----:B------:R-:W-:Y:S02]  /*33b0*/  ISETP.GT.AND P2, PT, R56, 0x79, PT ;  /* 0x000000793800780c */ /* 0x000fe40003f44270 */
[----:B------:R-:W-:Y:S02]  /*33c0*/  FSEL R81, R97, -INF , P1 ;  /* 0xff80000061517808 */ /* 0x000fe40000800000 */
[----:B------:R-:W-:-:S02]  /*33d0*/  FMNMX.FTZ R92, R79, R82, !PT ;  /* 0x000000524f5c7209 */ /* 0x000fc40007810000 */
[----:B------:R-:W-:Y:S02]  /*33e0*/  FSEL R51, R88, -INF , P3 ;  /* 0xff80000058337808 */ /* 0x000fe40001800000 */
[----:B------:R-:W-:Y:S01]  /*33f0*/  FSEL R32, R93, -INF , P4 ;  /* 0xff8000005d207808 */ /* 0x000fe20002000000 */
[----:B------:R3:W1:Y:S01]  /*3400*/  MUFU.TANH R88, R83 ;  /* 0x0000005300587308 */ /* 0x0006620000002400 */
[----:B------:R-:W-:Y:S02]  /*3410*/  ISETP.GT.AND P3, PT, R56, 0x80, PT ;  /* 0x000000803800780c */ /* 0x000fe40003f64270 */
[----:B------:R-:W-:Y:S01]  /*3420*/  FSEL R82, R80, -INF , P2 ;  /* 0xff80000050527808 */ /* 0x000fe20001000000 */
[----:B------:R-:W-:Y:S01]  /*3430*/  FMUL.FTZ R80, R0, R36 ;  /* 0x0000002400507220 */ /* 0x000fe20000410000 */
[----:B------:R-:W-:Y:S02]  /*3440*/  FMNMX.FTZ R93, R81, R92, !PT ;  /* 0x0000005c515d7209 */ /* 0x000fe40007810000 */
[----:B------:R-:W-:Y:S01]  /*3450*/  ISETP.GT.AND P4, PT, R56, 0x81, PT ;  /* 0x000000813800780c */ /* 0x000fe20003f84270 */
[----:B------:R2:W5:Y:S01]  /*3460*/  MUFU.TANH R92, R80 ;  /* 0x00000050005c7308 */ /* 0x0005620000002400 */
[----:B---3--:R-:W-:-:S02]  /*3470*/  FSEL R83, R85, -INF , P3 ;  /* 0xff80000055537808 */ /* 0x008fc40001800000 */
[----:B------:R-:W-:Y:S01]  /*3480*/  FMNMX.FTZ R36, R82, R93, !PT ;  /* 0x0000005d52247209 */ /* 0x000fe20007810000 */
[----:B------:R-:W-:Y:S01]  /*3490*/  FMUL.FTZ R93, R0, R37 ;  /* 0x00000025005d7220 */ /* 0x000fe20000410000 */
[----:B------:R-:W-:Y:S02]  /*34a0*/  FSEL R62, R96, -INF , P5 ;  /* 0xff800000603e7808 */ /* 0x000fe40002800000 */
[----:B------:R-:W-:Y:S02]  /*34b0*/  FSEL R33, R84, -INF , P1 ;  /* 0xff80000054217808 */ /* 0x000fe40000800000 */
[----:B------:R-:W-:Y:S01]  /*34c0*/  ISETP.GT.AND P5, PT, R56, 0x88, PT ;  /* 0x000000883800780c */ /* 0x000fe20003fa4270 */
[----:B------:R-:W3:Y:S01]  /*34d0*/  MUFU.TANH R93, R93 ;  /* 0x0000005d005d7308 */ /* 0x000ee20000002400 */
[----:B------:R-:W-:Y:S02]  /*34e0*/  FSEL R84, R86, -INF , P4 ;  /* 0xff80000056547808 */ /* 0x000fe40002000000 */
[----:B------:R-:W-:-:S02]  /*34f0*/  FMNMX.FTZ R97, R83, R36, !PT ;  /* 0x0000002453617209 */ /* 0x000fc40007810000 */
[----:B------:R-:W-:Y:S02]  /*3500*/  FSEL R36, R78, -INF , P2 ;  /* 0xff8000004e247808 */ /* 0x000fe40001000000 */
[----:B------:R-:W-:Y:S02]  /*3510*/  ISETP.GT.AND P1, PT, R56, 0x89, PT ;  /* 0x000000893800780c */ /* 0x000fe40003f24270 */
[----:B----4-:R-:W-:Y:S02]  /*3520*/  FSEL R85, R91, -INF , P5 ;  /* 0xff8000005b557808 */ /* 0x010fe40002800000 */
[----:B------:R-:W-:Y:S01]  /*3530*/  FMNMX.FTZ R78, R84, R97, !PT ;  /* 0x00000061544e7209 */ /* 0x000fe20007810000 */
[----:B------:R-:W-:Y:S01]  /*3540*/  IMAD.MOV.U32 R97, RZ, RZ, R119 ;  /* 0x000000ffff617224 */ /* 0x000fe200078e0077 */
[----:B------:R-:W-:Y:S02]  /*3550*/  ISETP.GT.AND P2, PT, R56, 0x90, PT ;  /* 0x000000903800780c */ /* 0x000fe40003f44270 */
[----:B------:R-:W-:Y:S01]  /*3560*/  FSEL R86, R94, -INF , P1 ;  /* 0xff8000005e567808 */ /* 0x000fe20000800000 */
[----:B------:R-:W-:Y:S01]  /*3570*/  FMUL.FTZ R94, R0, R39 ;  /* 0x00000027005e7220 */ /* 0x000fe20000410000 */
[----:B------:R-:W-:-:S02]  /*3580*/  FMNMX.FTZ R91, R85, R78, !PT ;  /* 0x0000004e555b7209 */ /* 0x000fc40007810000 */
[----:B------:R-:W-:Y:S02]  /*3590*/  FSEL R37, R87, -INF , P3 ;  /* 0xff80000057257808 */ /* 0x000fe40001800000 */
[----:B------:R-:W-:Y:S01]  /*35a0*/  ISETP.GT.AND P3, PT, R56, 0x91, PT ;  /* 0x000000913800780c */ /* 0x000fe20003f64270 */
[----:B------:R-:W4:Y:S01]  /*35b0*/  MUFU.TANH R94, R94 ;  /* 0x0000005e005e7308 */ /* 0x000f220000002400 */
[----:B-1----:R-:W-:Y:S02]  /*35c0*/  FSEL R87, R88, -INF , P2 ;  /* 0xff80000058577808 */ /* 0x002fe40001000000 */
[----:B--2---:R-:W-:Y:S02]  /*35d0*/  FMNMX.FTZ R80, R86, R91, !PT ;  /* 0x0000005b56507209 */ /* 0x004fe40007810000 */
[----:B------:R-:W-:Y:S02]  /*35e0*/  FSEL R78, R90, -INF , P4 ;  /* 0xff8000005a4e7808 */ /* 0x000fe40002000000 */
[----:B------:R-:W-:-:S02]  /*35f0*/  ISETP.GT.AND P4, PT, R56, 0x98, PT ;  /* 0x000000983800780c */ /* 0x000fc40003f84270 */
[----:B------:R-:W-:Y:S02]  /*3600*/  FSEL R88, R89, -INF , P3 ;  /* 0xff80000059587808 */ /* 0x000fe40001800000 */
[----:B------:R-:W-:Y:S02]  /*3610*/  FMNMX.FTZ R91, R87, R80, !PT ;  /* 0x00000050575b7209 */ /* 0x000fe40007810000 */
[----:B------:R-:W-:Y:S02]  /*3620*/  FSEL R80, R95, -INF , P5 ;  /* 0xff8000005f507808 */ /* 0x000fe40002800000 */
[----:B------:R-:W-:Y:S02]  /*3630*/  ISETP.GT.AND P5, PT, R56, 0x99, PT ;  /* 0x000000993800780c */ /* 0x000fe40003fa4270 */
[----:B-----5:R-:W-:Y:S02]  /*3640*/  FSEL R89, R92, -INF , P4 ;  /* 0xff8000005c597808 */ /* 0x020fe40002000000 */
[----:B------:R-:W-:-:S02]  /*3650*/  FMNMX.FTZ R90, R88, R91, !PT ;  /* 0x0000005b585a7209 */ /* 0x000fc40007810000 */
[----:B---3--:R-:W-:Y:S02]  /*3660*/  FSEL R56, R93, -INF , P5 ;  /* 0xff8000005d387808 */ /* 0x008fe40002800000 */
[----:B------:R-:W-:Y:S02]  /*3670*/  FMNMX.FTZ R91, R89, R90, !PT ;  /* 0x0000005a595b7209 */ /* 0x000fe40007810000 */
[----:B----4-:R-:W-:Y:S02]  /*3680*/  FSEL R94, R94, -INF , P5 ;  /* 0xff8000005e5e7808 */ /* 0x010fe40002800000 */
[----:B------:R-:W-:-:S05]  /*3690*/  FMNMX.FTZ R91, R56, R91, !PT ;  /* 0x0000005b385b7209 */ /* 0x000fca0007810000 */
[----:B------:R-:W1:Y:S02]  /*36a0*/  SHFL.BFLY PT, R90, R91, 0x2, 0x1f ;  /* 0x0c401f005b5a7f89 */ /* 0x000e6400000e0000 */
[----:B-1----:R-:W-:Y:S01]  /*36b0*/  FMNMX.FTZ R92, R91, R90, !PT ;  /* 0x0000005a5b5c7209 */ /* 0x002fe20007810000 */
[----:B------:R-:W-:-:S04]  /*36c0*/  FMUL.FTZ R91, R0, R34 ;  /* 0x00000022005b7220 */ /* 0x000fc80000410000 */
[----:B------:R-:W1:Y:S02]  /*36d0*/  SHFL.BFLY PT, R93, R92, 0x1, 0x1f ;  /* 0x0c201f005c5d7f89 */ /* 0x000e6400000e0000 */
[----:B------:R-:W2:Y:S02]  /*36e0*/  MUFU.TANH R91, R91 ;  /* 0x0000005b005b7308 */ /* 0x000ea40000002400 */
[----:B--2---:R-:W-:Y:S02]  /*36f0*/  FSEL R91, R91, -INF , P2 ;  /* 0xff8000005b5b7808 */ /* 0x004fe40001000000 */
[----:B-1----:R-:W-:Y:S01]  /*3700*/  FMNMX.FTZ R126, R92, R93, !PT ;  /* 0x0000005d5c7e7209 */ /* 0x002fe20007810000 */
[----:B------:R-:W-:Y:S02]  /*3710*/  IMAD.U32 R93, RZ, RZ, UR10 ;  /* 0x0000000aff5d7e24 */ /* 0x000fe4000f8e00ff */
[----:B------:R-:W-:Y:S01]  /*3720*/  FMUL.FTZ R92, R0, R35 ;  /* 0x00000023005c7220 */ /* 0x000fe20000410000 */
[C---:B------:R-:W-:Y:S01]  /*3730*/  FSETP.NEU.FTZ.AND P6, PT, R126.reuse, -INF , PT ;  /* 0xff8000007e00780b */ /* 0x040fe20003fdd000 */
[----:B------:R-:W-:-:S01]  /*3740*/  FFMA.FTZ R90, R126, R93, -8 ;  /* 0xc10000007e5a7423 */ /* 0x000fc2000001005d */
[----:B------:R-:W-:-:S03]  /*3750*/  FMUL.FTZ R93, R0, R38 ;  /* 0x00000026005d7220 */ /* 0x000fc60000410000 */
[----:B------:R-:W1:Y:S01]  /*3760*/  MUFU.TANH R92, R92 ;  /* 0x0000005c005c7308 */ /* 0x000e620000002400 */
[----:B------:R-:W-:Y:S01]  /*3770*/  FSEL R98, R90, RZ, P6 ;  /* 0x000000ff5a627208 */ /* 0x000fe20003000000 */
[----:B------:R-:W-:Y:S01]  /*3780*/  FMUL.FTZ R90, R0, R31 ;  /* 0x0000001f005a7220 */ /* 0x000fe20000410000 */
[----:B------:R-:W-:Y:S01]  /*3790*/  LOP3.LUT P6, RZ, R110, 0x7f, RZ, 0xc0, !PT ;  /* 0x0000007f6eff7812 */ /* 0x000fe200078cc0ff */
[----:B------:R-:W-:Y:S02]  /*37a0*/  IMAD.MOV.U32 R110, RZ, RZ, R119 ;  /* 0x000000ffff6e7224 */ /* 0x000fe400078e0077 */
        /* <DEDUP_REMOVED lines=21> */
[----:B------:R-:W-:Y:S01]  /*3900*/  FMNMX.FTZ R52, R10, R55, !PT ;  /* 0x000000370a347209 */ /* 0x000fe20007810000 */
[----:B------:R-:W-:-:S01]  /*3910*/  FFMA.FTZ R69, R69, UR10, -R98 ;  /* 0x0000000a45457c23 */ /* 0x000fc20008010862 */
[----:B------:R-:W2:Y:S01]  /*3920*/  MUFU.TANH R90, R90 ;  /* 0x0000005a005a7308 */ /* 0x000ea20000002400 */
[----:B-1----:R-:W-:Y:S01]  /*3930*/  FSEL R92, R92, -INF , P3 ;  /* 0xff8000005c5c7808 */ /* 0x002fe20001800000 */
[--C-:B------:R-:W-:Y:S01]  /*3940*/  FFMA.FTZ R73, R73, UR10, -R98.reuse ;  /* 0x0000000a49497c23 */ /* 0x100fe20008010862 */
[----:B------:R-:W-:Y:S01]  /*3950*/  FMNMX.FTZ R53, R11, R52, !PT ;  /* 0x000000340b357209 */ /* 0x000fe20007810000 */
[----:B------:R-:W-:Y:S01]  /*3960*/  FFMA.FTZ R52, R57, UR10, -R98 ;  /* 0x0000000a39347c23 */ /* 0x000fe20008010862 */
[----:B------:R-:W-:-:S02]  /*3970*/  @!P6 VIADD R3, R3, 0x33440 ;  /* 0x000334400303e836 */ /* 0x000fc40000000000 */
[----:B------:R-:W-:Y:S01]  /*3980*/  FFMA.FTZ R56, R56, UR10, -R98 ;  /* 0x0000000a38387c23 */ /* 0x000fe20008010862 */
[----:B------:R-:W-:Y:S01]  /*3990*/  FMNMX.FTZ R54, R12, R53, !PT ;  /* 0x000000350c367209 */ /* 0x000fe20007810000 */
[----:B------:R-:W1:Y:S01]  /*39a0*/  MUFU.TANH R93, R93 ;  /* 0x0000005d005d7308 */ /* 0x000e620000002400 */
[----:B------:R-:W-:Y:S02]  /*39b0*/  @!P6 PRMT R3, RZ, 0x654, R3 ;  /* 0x00000654ff03e816 */ /* 0x000fe40000000003 */
[----:B------:R-:W-:Y:S02]  /*39c0*/  FMNMX.FTZ R53, R13, R54, !PT ;  /* 0x000000360d357209 */ /* 0x000fe40007810000 */
[----:B------:R3:W-:Y:S02]  /*39d0*/  @!P6 SYNCS.ARRIVE.TRANS64.RED.A1T0 RZ, [R3+URZ], RZ ;  /* 0x000000ff03ffe9a7 */ /* 0x0007e4000810043f */
[----:B------:R-:W-:Y:S01]  /*39e0*/  FMNMX.FTZ R54, R14, R53, !PT ;  /* 0x000000350e367209 */ /* 0x000fe20007810000 */
[----:B------:R-:W-:Y:S01]  /*39f0*/  MUFU.EX2 R31, R31 ;  /* 0x0000001f001f7308 */ /* 0x000fe20000000800 */
[----:B--2---:R-:W-:-:S02]  /*3a00*/  FSEL R90, R90, -INF , P1 ;  /* 0xff8000005a5a7808 */ /* 0x004fc40000800000 */
[----:B------:R-:W-:Y:S01]  /*3a10*/  FMNMX.FTZ R55, R15, R54, !PT ;  /* 0x000000360f377209 */ /* 0x000fe20007810000 */
[----:B------:R-:W-:-:S01]  /*3a20*/  FFMA.FTZ R54, R61, UR10, -R98 ;  /* 0x0000000a3d367c23 */ /* 0x000fc20008010862 */
[----:B------:R-:W-:Y:S02]  /*3a30*/  FFMA.FTZ R61, R60, UR10, -R98 ;  /* 0x0000000a3c3d7c23 */ /* 0x000fe40008010862 */
[----:B------:R-:W-:Y:S01]  /*3a40*/  FMNMX.FTZ R58, R20, R55, !PT ;  /* 0x00000037143a7209 */ /* 0x000fe20007810000 */
[----:B------:R2:W-:Y:S01]  /*3a50*/  MUFU.EX2 R53, R59 ;  /* 0x0000003b00357308 */ /* 0x0005e20000000800 */
[----:B-1----:R-:W-:Y:S02]  /*3a60*/  FSEL R93, R93, -INF , P4 ;  /* 0xff8000005d5d7808 */ /* 0x002fe40002000000 */
[----:B------:R-:W-:-:S04]  /*3a70*/  FMNMX.FTZ R55, R21, R58, !PT ;  /* 0x0000003a15377209 */ /* 0x000fc80007810000 */
[----:B------:R-:W-:Y:S01]  /*3a80*/  FMNMX.FTZ R58, R40, R55, !PT ;  /* 0x00000037283a7209 */ /* 0x000fe20007810000 */
[----:B------:R-:W-:Y:S03]  /*3a90*/  MUFU.EX2 R34, R34 ;  /* 0x0000002200227308 */ /* 0x000fe60000000800 */
[----:B------:R-:W-:-:S04]  /*3aa0*/  FMNMX.FTZ R57, R41, R58, !PT ;  /* 0x0000003a29397209 */ /* 0x000fc80007810000 */
[----:B--2---:R-:W-:Y:S01]  /*3ab0*/  FMNMX.FTZ R59, R42, R57, !PT ;  /* 0x000000392a3b7209 */ /* 0x004fe20007810000 */
[----:B------:R1:W-:Y:S03]  /*3ac0*/  MUFU.EX2 R55, R61 ;  /* 0x0000003d00377308 */ /* 0x0003e60000000800 */
[----:B------:R-:W-:-:S04]  /*3ad0*/  FMNMX.FTZ R58, R24, R59, !PT ;  /* 0x0000003b183a7209 */ /* 0x000fc80007810000 */
[----:B------:R-:W-:Y:S01]  /*3ae0*/  FMNMX.FTZ R60, R43, R58, !PT ;  /* 0x0000003a2b3c7209 */ /* 0x000fe20007810000 */
[----:B------:R2:W-:Y:S03]  /*3af0*/  MUFU.EX2 R57, R63 ;  /* 0x0000003f00397308 */ /* 0x0005e60000000800 */
[----:B------:R-:W-:-:S04]  /*3b00*/  FMNMX.FTZ R59, R25, R60, !PT ;  /* 0x0000003c193b7209 */ /* 0x000fc80007810000 */
[----:B------:R-:W-:Y:S01]  /*3b10*/  FMNMX.FTZ R60, R26, R59, !PT ;  /* 0x0000003b1a3c7209 */ /* 0x000fe20007810000 */
[----:B------:R4:W-:Y:S03]  /*3b20*/  MUFU.EX2 R58, R65 ;  /* 0x00000041003a7308 */ /* 0x0009e60000000800 */
[----:B-1----:R-:W-:Y:S01]  /*3b30*/  FMNMX.FTZ R61, R27, R60, !PT ;  /* 0x0000003c1b3d7209 */ /* 0x002fe20007810000 */
[----:B------:R-:W-:-:S03]  /*3b40*/  FFMA.FTZ R60, R66, UR10, -R98 ;  /* 0x0000000a423c7c23 */ /* 0x000fc60008010862 */
[----:B------:R-:W-:Y:S01]  /*3b50*/  FMNMX.FTZ R61, R44, R61, !PT ;  /* 0x0000003d2c3d7209 */ /* 0x000fe20007810000 */
[----:B------:R-:W-:Y:S03]  /*3b60*/  MUFU.EX2 R59, R95 ;  /* 0x0000005f003b7308 */ /* 0x000fe60000000800 */
[----:B------:R-:W-:Y:S01]  /*3b70*/  FMNMX.FTZ R64, R28, R61, !PT ;  /* 0x0000003d1c407209 */ /* 0x000fe20007810000 */
[----:B------:R-:W-:-:S03]  /*3b80*/  FFMA.FTZ R61, R67, UR10, -R98 ;  /* 0x0000000a433d7c23 */ /* 0x000fc60008010862 */
[----:B------:R-:W-:Y:S01]  /*3b90*/  FMNMX.FTZ R64, R29, R64, !PT ;  /* 0x000000401d407209 */ /* 0x000fe20007810000 */
[----:B------:R-:W-:Y:S03]  /*3ba0*/  MUFU.EX2 R35, R35 ;  /* 0x0000002300237308 */ /* 0x000fe60000000800 */
[----:B--2---:R-:W-:Y:S01]  /*3bb0*/  FMNMX.FTZ R63, R47, R64, !PT ;  /* 0x000000402f3f7209 */ /* 0x004fe20007810000 */
[----:B------:R-:W-:-:S03]  /*3bc0*/  FFMA.FTZ R64, R68, UR10, -R98 ;  /* 0x0000000a44407c23 */ /* 0x000fc60008010862 */
[----:B------:R-:W-:Y:S01]  /*3bd0*/  FMNMX.FTZ R66, R30, R63, !PT ;  /* 0x0000003f1e427209 */ /* 0x000fe20007810000 */
[----:B------:R-:W1:Y:S03]  /*3be0*/  MUFU.EX2 R38, R38 ;  /* 0x0000002600267308 */ /* 0x000e660000000800 */
[----:B------:R-:W-:-:S04]  /*3bf0*/  FMNMX.FTZ R63, R51, R66, !PT ;  /* 0x00000042333f7209 */ /* 0x000fc80007810000 */
[----:B----4-:R-:W-:Y:S01]  /*3c00*/  FMNMX.FTZ R65, R32, R63, !PT ;  /* 0x0000003f20417209 */ /* 0x010fe20007810000 */
[----:B------:R-:W-:Y:S03]  /*3c10*/  MUFU.EX2 R39, R39 ;  /* 0x0000002700277308 */ /* 0x000fe60000000800 */
[----:B------:R-:W-:-:S04]  /*3c20*/  FMNMX.FTZ R66, R62, R65, !PT ;  /* 0x000000413e427209 */ /* 0x000fc80007810000 */
[----:B------:R-:W-:Y:S01]  /*3c30*/  FMNMX.FTZ R65, R33, R66, !PT ;  /* 0x0000004221417209 */ /* 0x000fe20007810000 */
[----:B------:R-:W-:Y:S01]  /*3c40*/  MUFU.EX2 R63, R69 ;  /* 0x00000045003f7308 */ /* 0x000fe20000000800 */
[----:B-1----:R-:W-:Y:S02]  /*3c50*/  F2FP.SATFINITE.E4M3.F32.PACK_AB_MERGE_C R200, R38, R35, RZ ;  /* 0x0000002326c8723e */ /* 0x002fe400048070ff */
[----:B------:R-:W-:Y:S01]  /*3c60*/  FMNMX.FTZ R68, R36, R65, !PT ;  /* 0x0000004124447209 */ /* 0x000fe20007810000 */
[----:B------:R-:W-:-:S01]  /*3c70*/  FFMA.FTZ R65, R72, UR10, -R98 ;  /* 0x0000000a48417c23 */ /* 0x000fc20008010862 */
[--C-:B------:R-:W-:Y:S01]  /*3c80*/  FFMA.FTZ R72, R76, UR10, -R98.reuse ;  /* 0x0000000a4c487c23 */ /* 0x100fe20008010862 */
[----:B------:R-:W-:-:S01]  /*3c90*/  FFMA.FTZ R76, R82, UR10, -R98 ;  /* 0x0000000a524c7c23 */ /* 0x000fc20008010862 */
[----:B------:R-:W-:Y:S01]  /*3ca0*/  FMNMX.FTZ R67, R37, R68, !PT ;  /* 0x0000004425437209 */ /* 0x000fe20007810000 */
[----:B------:R1:W-:Y:S01]  /*3cb0*/  MUFU.EX2 R66, R70 ;  /* 0x0000004600427308 */ /* 0x0003e20000000800 */
[----:B------:R-:W-:-:S01]  /*3cc0*/  FFMA.FTZ R68, R71, UR10, -R98 ;  /* 0x0000000a47447c23 */ /* 0x000fc20008010862 */
[--C-:B------:R-:W-:Y:S01]  /*3cd0*/  FFMA.FTZ R71, R77, UR10, -R98.reuse ;  /* 0x0000000a4d477c23 */ /* 0x100fe20008010862 */
[----:B------:R-:W-:Y:S01]  /*3ce0*/  FMNMX.FTZ R67, R78, R67, !PT ;  /* 0x000000434e437209 */ /* 0x000fe20007810000 */
[--C-:B------:R-:W-:Y:S01]  /*3cf0*/  FFMA.FTZ R77, R85, UR10, -R98.reuse ;  /* 0x0000000a554d7c23 */ /* 0x100fe20008010862 */
[----:B------:R-:W-:-:S01]  /*3d00*/  FFMA.FTZ R82, R84, UR10, -R98 ;  /* 0x0000000a54527c23 */ /* 0x000fc20008010862 */
[--C-:B------:R-:W-:Y:S01]  /*3d10*/  FFMA.FTZ R84, R86, UR10, -R98.reuse ;  /* 0x0000000a56547c23 */ /* 0x100fe20008010862 */
[----:B------:R-:W-:Y:S01]  /*3d20*/  FMNMX.FTZ R67, R80, R67, !PT ;  /* 0x0000004350437209 */ /* 0x000fe20007810000 */
[----:B------:R-:W-:Y:S01]  /*3d30*/  FFMA.FTZ R86, R88, UR10, -R98 ;  /* 0x0000000a58567c23 */ /* 0x000fe20008010862 */
[----:B------:R-:W-:Y:S01]  /*3d40*/  MUFU.EX2 R46, R46 ;  /* 0x0000002e002e7308 */ /* 0x000fe20000000800 */
[----:B------:R-:W-:-:S02]  /*3d50*/  F2FP.SATFINITE.E4M3.F32.PACK_AB_MERGE_C R200, R34, R31, R200 ;  /* 0x0000001f22c8723e */ /* 0x000fc400048070c8 */
[----:B-1----:R-:W-:Y:S01]  /*3d60*/  FMNMX.FTZ R70, R90, R67, !PT ;  /* 0x000000435a467209 */ /* 0x002fe20007810000 */
[----:B------:R-:W-:-:S01]  /*3d70*/  FFMA.FTZ R67, R74, UR10, -R98 ;  /* 0x0000000a4a437c23 */ /* 0x000fc20008010862 */
[--C-:B------:R-:W-:Y:S01]  /*3d80*/  FFMA.FTZ R74, R79, UR10, -R98.reuse ;  /* 0x0000000a4f4a7c23 */ /* 0x100fe20008010862 */
[----:B------:R-:W-:-:S01]  /*3d90*/  FFMA.FTZ R79, R87, UR10, -R98 ;  /* 0x0000000a574f7c23 */ /* 0x000fc20008010862 */
[----:B------:R-:W-:Y:S01]  /*3da0*/  FMNMX.FTZ R69, R91, R70, !PT ;  /* 0x000000465b457209 */ /* 0x000fe20007810000 */
[----:B------:R-:W-:Y:S03]  /*3db0*/  MUFU.EX2 R45, R45 ;  /* 0x0000002d002d7308 */ /* 0x000fe60000000800 */
[----:B------:R-:W-:-:S04]  /*3dc0*/  FMNMX.FTZ R70, R92, R69, !PT ;  /* 0x000000455c467209 */ /* 0x000fc80007810000 */
[----:B------:R-:W-:Y:S01]  /*3dd0*/  FMNMX.FTZ R69, R93, R70, !PT ;  /* 0x000000465d457209 */ /* 0x000fe20007810000 */
[----:B------:R-:W-:Y:S03]  /*3de0*/  MUFU.EX2 R48, R48 ;  /* 0x0000003000307308 */ /* 0x000fe60000000800 */
[----:B------:R-:W-:Y:S01]  /*3df0*/  FMNMX.FTZ R95, R94, R69, !PT ;  /* 0x000000455e5f7209 */ /* 0x000fe20007810000 */
[--C-:B------:R-:W-:Y:S01]  /*3e00*/  FFMA.FTZ R69, R75, UR10, -R98.reuse ;  /* 0x0000000a4b457c23 */ /* 0x100fe20008010862 */
[----:B------:R-:W-:-:S01]  /*3e10*/  FFMA.FTZ R75, R83, UR10, -R98 ;  /* 0x0000000a534b7c23 */ /* 0x000fc20008010862 */
[----:B------:R-:W-:Y:S02]  /*3e20*/  IMAD.U32 R83, RZ, RZ, UR10 ;  /* 0x0000000aff537e24 */ /* 0x000fe4000f8e00ff */
[----:B------:R-:W1:Y:S01]  /*3e30*/  SHFL.BFLY PT, R96, R95, 0x2, 0x1f ;  /* 0x0c401f005f607f89 */ /* 0x000e6200000e0000 */
[----:B------:R2:W-:Y:S08]  /*3e40*/  MUFU.EX2 R70, R73 ;  /* 0x0000004900467308 */ /* 0x0005f00000000800 */
[----:B------:R-:W-:Y:S01]  /*3e50*/  MUFU.EX2 R50, R50 ;  /* 0x0000003200327308 */ /* 0x000fe20000000800 */
[----:B--2---:R-:W-:-:S07]  /*3e60*/  FFMA.FTZ R73, R81, UR10, -R98 ;  /* 0x0000000a51497c23 */ /* 0x004fce0008010862 */
[----:B------:R-:W-:Y:S01]  /*3e70*/  MUFU.EX2 R52, R52 ;  /* 0x0000003400347308 */ /* 0x000fe20000000800 */
[----:B-1----:R-:W-:-:S07]  /*3e80*/  FMNMX.FTZ R96, R95, R96, !PT ;  /* 0x000000605f607209 */ /* 0x002fce0007810000 */
[----:B------:R-:W-:Y:S01]  /*3e90*/  MUFU.EX2 R54, R54 ;  /* 0x0000003600367308 */ /* 0x000fe20000000800 */
[--C-:B------:R-:W-:Y:S01]  /*3ea0*/  IMAD.MOV.U32 R95, RZ, RZ, R119.reuse ;  /* 0x000000ffff5f7224 */ /* 0x100fe200078e0077 */
[----:B------:R-:W1:Y:S06]  /*3eb0*/  SHFL.BFLY PT, R81, R96, 0x1, 0x1f ;  /* 0x0c201f0060517f89 */ /* 0x000e6c00000e0000 */
[----:B------:R-:W-:Y:S08]  /*3ec0*/  MUFU.EX2 R60, R60 ;  /* 0x0000003c003c7308 */ /* 0x000ff00000000800 */
[----:B------:R-:W-:Y:S08]  /*3ed0*/  MUFU.EX2 R61, R61 ;  /* 0x0000003d003d7308 */ /* 0x000ff00000000800 */
[----:B------:R-:W-:Y:S01]  /*3ee0*/  MUFU.EX2 R64, R64 ;  /* 0x0000004000407308 */ /* 0x000fe20000000800 */
[----:B-1----:R-:W-:Y:S01]  /*3ef0*/  FMNMX.FTZ R132, R96, R81, !PT ;  /* 0x0000005160847209 */ /* 0x002fe20007810000 */
[----:B------:R-:W-:Y:S01]  /*3f00*/  FFMA.FTZ R81, R89, UR10, -R98 ;  /* 0x0000000a59517c23 */ /* 0x000fe20008010862 */
[----:B------:R-:W-:-:S02]  /*3f10*/  IMAD.MOV.U32 R98, RZ, RZ, R119 ;  /* 0x000000ffff627224 */ /* 0x000fc400078e0077 */
[C---:B------:R-:W-:Y:S01]  /*3f20*/  FSETP.NEU.FTZ.AND P1, PT, R132.reuse, -INF , PT ;  /* 0xff8000008400780b */ /* 0x040fe20003f3d000 */
[----:B------:R-:W-:-:S02]  /*3f30*/  FFMA.FTZ R83, R132, R83, -8 ;  /* 0xc100000084537423 */ /* 0x000fc40000010053 */
[----:B------:R-:W-:Y:S03]  /*3f40*/  MUFU.EX2 R65, R65 ;  /* 0x0000004100417308 */ /* 0x000fe60000000800 */
        /* <DEDUP_REMOVED lines=34> */
[----:B------:R2:W4:Y:S01]  /*4170*/  MUFU.EX2 R88, R87 ;  /* 0x0000005700587308 */ /* 0x0005220000000800 */
        /* <DEDUP_REMOVED lines=11> */
[--C-:B------:R-:W-:Y:S01]  /*4230*/  FFMA.FTZ R92, R92, UR10, -R83.reuse ;  /* 0x0000000a5c5c7c23 */ /* 0x100fe20008010853 */
[----:B------:R-:W-:-:S01]  /*4240*/  FFMA.FTZ R93, R93, UR10, -R83 ;  /* 0x0000000a5d5d7c23 */ /* 0x000fc20008010853 */
[----:B------:R-:W-:-:S02]  /*4250*/  IMAD.MOV.U32 R34, RZ, RZ, R119 ;  /* 0x000000ffff227224 */ /* 0x000fc400078e0077 */
[----:B------:R-:W2:Y:S01]  /*4260*/  MUFU.EX2 R7, R7 ;  /* 0x0000000700077308 */ /* 0x000ea20000000800 */
[----:B----4-:R-:W-:-:S01]  /*4270*/  FADD.FTZ R87, R88, R87 ;  /* 0x0000005758577221 */ /* 0x010fc20000010000 */
[----:B------:R-:W-:Y:S01]  /*4280*/  F2FP.SATFINITE.E4M3.F32.PACK_AB_MERGE_C R85, R88, R85, RZ ;  /* 0x000000555855723e */ /* 0x000fe200048070ff */
[--C-:B------:R-:W-:Y:S02]  /*4290*/  IMAD.MOV.U32 R88, RZ, RZ, R119.reuse ;  /* 0x000000ffff587224 */ /* 0x100fe400078e0077 */
[----:B------:R-:W-:Y:S01]  /*42a0*/  IMAD.MOV.U32 R31, RZ, RZ, R119 ;  /* 0x000000ffff1f7224 */ /* 0x000fe200078e0077 */
[----:B------:R-:W-:Y:S01]  /*42b0*/  F2FP.SATFINITE.E4M3.F32.PACK_AB_MERGE_C R201, R5, R4, R85 ;  /* 0x0000000405c9723e */ /* 0x000fe20004807055 */
[----:B------:R-:W-:Y:S01]  /*42c0*/  IMAD.MOV.U32 R85, RZ, RZ, R119 ;  /* 0x000000ffff557224 */ /* 0x000fe200078e0077 */
[----:B------:R4:W5:Y:S08]  /*42d0*/  MUFU.EX2 R89, R10 ;  /* 0x0000000a00597308 */ /* 0x0009700000000800 */
[----:B------:R3:W5:Y:S01]  /*42e0*/  MUFU.EX2 R96, R11 ;  /* 0x0000000b00607308 */ /* 0x0007620000000800 */
[----:B----4-:R-:W-:-:S07]  /*42f0*/  FFMA.FTZ R10, R20, UR10, -R83 ;  /* 0x0000000a140a7c23 */ /* 0x010fce0008010853 */
[----:B------:R4:W-:Y:S01]  /*4300*/  MUFU.EX2 R20, R25 ;  /* 0x0000001900147308 */ /* 0x0009e20000000800 */
[----:B---3--:R-:W-:-:S01]  /*4310*/  FFMA.FTZ R11, R21, UR10, -R83 ;  /* 0x0000000a150b7c23 */ /* 0x008fc20008010853 */
[----:B------:R-:W-:Y:S01]  /*4320*/  FFMA.FTZ R83, R94, UR10, -R83 ;  /* 0x0000000a5e537c23 */ /* 0x000fe20008010853 */
[----:B------:R-:W-:-:S05]  /*4330*/  IMAD.MOV.U32 R94, RZ, RZ, R119 ;  /* 0x000000ffff5e7224 */ /* 0x000fca00078e0077 */
[----:B------:R-:W3:Y:S01]  /*4340*/  MUFU.EX2 R8, R8 ;  /* 0x0000000800087308 */ /* 0x000ee20000000800 */
[----:B----4-:R-:W-:-:S04]  /*4350*/  FADD.FTZ R25, R35, R24 ;  /* 0x0000001823197221 */ /* 0x010fc80000010000 */
[----:B------:R-:W-:-:S03]  /*4360*/  FADD.FTZ R24, R38, R25 ;  /* 0x0000001926187221 */ /* 0x000fc60000010000 */
[----:B------:R4:W-:Y:S01]  /*4370*/  MUFU.EX2 R21, R28 ;  /* 0x0000001c00157308 */ /* 0x0009e20000000800 */
[----:B------:R-:W-:-:S01]  /*4380*/  FADD.FTZ R25, R39, R24 ;  /* 0x0000001827197221 */ /* 0x000fc20000010000 */
[----:B-1----:R-:W-:Y:S01]  /*4390*/  FADD.FTZ R24, R6, R87 ;  /* 0x0000005706187221 */ /* 0x002fe20000010000 */
[----:B------:R-:W-:-:S03]  /*43a0*/  IMAD.MOV.U32 R87, RZ, RZ, R119 ;  /* 0x000000ffff577224 */ /* 0x000fc600078e0077 */
[----:B--2---:R-:W-:Y:S02]  /*43b0*/  FADD.FTZ R42, R7, R24 ;  /* 0x00000018072a7221 */ /* 0x004fe40000010000 */
[----:B------:R-:W1:Y:S01]  /*43c0*/  MUFU.EX2 R9, R9 ;  /* 0x0000000900097308 */ /* 0x000e620000000800 */
[----:B----4-:R-:W-:-:S01]  /*43d0*/  FADD.FTZ R28, R46, R25 ;  /* 0x000000192e1c7221 */ /* 0x010fc20000010000 */
[----:B-----5:R-:W-:Y:S01]  /*43e0*/  FADD.FTZ R25, R89, R42 ;  /* 0x0000002a59197221 */ /* 0x020fe20000010000 */
[C---:B------:R-:W-:Y:S02]  /*43f0*/  F2FP.SATFINITE.E4M3.F32.PACK_AB_MERGE_C R89, R96.reuse, R89, RZ ;  /* 0x000000596059723e */ /* 0x040fe400048070ff */
[----:B------:R-:W-:Y:S01]  /*4400*/  FADD.FTZ R3, R45, R28 ;  /* 0x0000001c2d037221 */ /* 0x000fe20000010000 */
[----:B------:R-:W-:-:S01]  /*4410*/  FADD.FTZ R25, R96, R25 ;  /* 0x0000001960197221 */ /* 0x000fc20000010000 */
[----:B------:R-:W-:Y:S01]  /*4420*/  F2FP.SATFINITE.E4M3.F32.PACK_AB_MERGE_C R203, R7, R6, R89 ;  /* 0x0000000607cb723e */ /* 0x000fe20004807059 */
[----:B------:R-:W2:Y:S01]  /*4430*/  MUFU.EX2 R14, R14 ;  /* 0x0000000e000e7308 */ /* 0x000ea20000000800 */
[----:B------:R-:W-:-:S01]  /*4440*/  FADD.FTZ R28, R48, R3 ;  /* 0x00000003301c7221 */ /* 0x000fc20000010000 */
[----:B------:R-:W-:Y:S01]  /*4450*/  F2FP.SATFINITE.E4M3.F32.PACK_AB_MERGE_C R45, R48, R45, RZ ;  /* 0x0000002d302d723e */ /* 0x000fe200048070ff */
[----:B------:R-:W-:Y:S01]  /*4460*/  IMAD.MOV.U32 R89, RZ, RZ, R119 ;  /* 0x000000ffff597224 */ /* 0x000fe200078e0077 */
[----:B------:R-:W-:Y:S01]  /*4470*/  MOV R96, R119 ;  /* 0x0000007700607202 */ /* 0x000fe20000000f00 */
[----:B------:R-:W-:-:S01]  /*4480*/  FADD.FTZ R3, R49, R28 ;  /* 0x0000001c31037221 */ /* 0x000fc20000010000 */
[----:B---3--:R-:W-:Y:S01]  /*4490*/  FADD.FTZ R28, R8, R25 ;  /* 0x00000019081c7221 */ /* 0x008fe20000010000 */
[----:B------:R-:W-:Y:S01]  /*44a0*/  F2FP.SATFINITE.E4M3.F32.PACK_AB_MERGE_C R202, R46, R39, R45 ;  /* 0x000000272eca723e */ /* 0x000fe2000480702d */
[----:B------:R-:W3:Y:S01]  /*44b0*/  MUFU.EX2 R15, R15 ;  /* 0x0000000f000f7308 */ /* 0x000ee20000000800 */
[----:B------:R-:W-:-:S01]  /*44c0*/  FADD.FTZ R3, R50, R3 ;  /* 0x0000000332037221 */ /* 0x000fc20000010000 */
[----:B-1----:R-:W-:Y:S01]  /*44d0*/  FADD.FTZ R25, R9, R28 ;  /* 0x0000001c09197221 */ /* 0x002fe20000010000 */
[----:B------:R-:W-:-:S02]  /*44e0*/  IMAD.MOV.U32 R48, RZ, RZ, R119 ;  /* 0x000000ffff307224 */ /* 0x000fc400078e0077 */
[----:B------:R-:W-:Y:S01]  /*44f0*/  FADD.FTZ R28, R52, R3 ;  /* 0x00000003341c7221 */ /* 0x000fe20000010000 */
[----:B------:R-:W-:Y:S01]  /*4500*/  F2FP.SATFINITE.E4M3.F32.PACK_AB_MERGE_C R52, R53, R52, RZ ;  /* 0x000000343534723e */ /* 0x000fe200048070ff */
[----:B------:R-:W-:Y:S01]  /*4510*/  IMAD.MOV.U32 R46, RZ, RZ, R119 ;  /* 0x000000ffff2e7224 */ /* 0x000fe200078e0077 */
[----:B------:R-:W1:Y:S01]  /*4520*/  MUFU.EX2 R10, R10 ;  /* 0x0000000a000a7308 */ /* 0x000e620000000800 */
[----:B--2---:R-:W-:-:S01]  /*4530*/  FADD.FTZ R42, R14, R25 ;  /* 0x000000190e2a7221 */ /* 0x004fc20000010000 */
[----:B------:R-:W-:Y:S01]  /*4540*/  FADD.FTZ R3, R53, R28 ;  /* 0x0000001c35037221 */ /* 0x000fe20000010000 */
[----:B------:R-:W-:Y:S01]  /*4550*/  F2FP.SATFINITE.E4M3.F32.PACK_AB_MERGE_C R204, R50, R49, R52 ;  /* 0x0000003132cc723e */ /* 0x000fe20004807034 */
[----:B------:R-:W-:Y:S02]  /*4560*/  IMAD.MOV.U32 R53, RZ, RZ, R119 ;  /* 0x000000ffff357224 */ /* 0x000fe400078e0077 */
[----:B------:R-:W-:-:S01]  /*4570*/  FADD.FTZ R28, R54, R3 ;  /* 0x00000003361c7221 */ /* 0x000fc20000010000 */
[----:B------:R-:W-:Y:S01]  /*4580*/  IMAD.MOV.U32 R52, RZ, RZ, R119 ;  /* 0x000000ffff347224 */ /* 0x000fe200078e0077 */
[----:B------:R-:W2:Y:S01]  /*4590*/  MUFU.EX2 R11, R11 ;  /* 0x0000000b000b7308 */ /* 0x000ea20000000800 */
[----:B---3--:R-:W-:-:S01]  /*45a0*/  FADD.FTZ R25, R15, R42 ;  /* 0x0000002a0f197221 */ /* 0x008fc20000010000 */
[----:B------:R-:W-:Y:S01]  /*45b0*/  FADD.FTZ R28, R55, R28 ;  /* 0x0000001c371c7221 */ /* 0x000fe20000010000 */
[----:B------:R-:W-:-:S02]  /*45c0*/  IMAD.MOV.U32 R50, RZ, RZ, R119 ;  /* 0x000000ffff327224 */ /* 0x000fc400078e0077 */
[--C-:B------:R-:W-:Y:S02]  /*45d0*/  IMAD.MOV.U32 R49, RZ, RZ, R119.reuse ;  /* 0x000000ffff317224 */ /* 0x100fe400078e0077 */
[----:B------:R-:W-:Y:S01]  /*45e0*/  IMAD.MOV.U32 R45, RZ, RZ, R119 ;  /* 0x000000ffff2d7224 */ /* 0x000fe200078e0077 */
[----:B------:R-:W3:Y:S01]  /*45f0*/  MUFU.EX2 R40, R40 ;  /* 0x0000002800287308 */ /* 0x000ee20000000800 */
[----:B-1----:R-:W-:-:S01]  /*4600*/  FADD.FTZ R42, R10, R25 ;  /* 0x000000190a2a7221 */ /* 0x002fc20000010000 */
[----:B------:R-:W-:-:S06]  /*4610*/  IMAD.MOV.U32 R39, RZ, RZ, R119 ;  /* 0x000000ffff277224 */ /* 0x000fcc00078e0077 */
[----:B------:R-:W1:Y:S01]  /*4620*/  MUFU.EX2 R41, R41 ;  /* 0x0000002900297308 */ /* 0x000e620000000800 */
[----:B--2---:R-:W-:-:S07]  /*4630*/  FADD.FTZ R25, R11, R42 ;  /* 0x0000002a0b197221 */ /* 0x004fce0000010000 */
[----:B------:R-:W2:Y:S08]  /*4640*/  MUFU.EX2 R12, R12 ;  /* 0x0000000c000c7308 */ /* 0x000eb00000000800 */
[----:B------:R-:W4:Y:S08]  /*4650*/  MUFU.EX2 R13, R13 ;  /* 0x0000000d000d7308 */ /* 0x000f300000000800 */
[----:B------:R5:W-:Y:S08]  /*4660*/  MUFU.EX2 R24, R47 ;  /* 0x0000002f00187308 */ /* 0x000bf00000000800 */
[----:B------:R-:W4:Y:S01]  /*4670*/  MUFU.EX2 R43, R43 ;  /* 0x0000002b002b7308 */ /* 0x000f220000000800 */
[----:B-----5:R-:W-:-:S01]  /*4680*/  FADD.FTZ R47, R57, R28 ;  /* 0x0000001c392f7221 */ /* 0x020fc20000010000 */
[----:B---3--:R-:W-:Y:S01]  /*4690*/  FADD.FTZ R28, R40, R25 ;  /* 0x00000019281c7221 */ /* 0x008fe20000010000 */
[----:B------:R-:W-:-:S02]  /*46a0*/  F2FP.SATFINITE.E4M3.F32.PACK_AB_MERGE_C R57, R58, R57, RZ ;  /* 0x000000393a39723e */ /* 0x000fc400048070ff */
[----:B------:R-:W-:Y:S01]  /*46b0*/  FADD.FTZ R42, R58, R47 ;  /* 0x0000002f3a2a7221 */ /* 0x000fe20000010000 */
[----:B-1----:R-:W-:-:S01]  /*46c0*/  FADD.FTZ R25, R41, R28 ;  /* 0x0000001c29197221 */ /* 0x002fc20000010000 */
[----:B------:R-:W-:Y:S01]  /*46d0*/  F2FP.SATFINITE.E4M3.F32.PACK_AB_MERGE_C R40, R41, R40, RZ ;  /* 0x000000282928723e */ /* 0x000fe200048070ff */
[----:B------:R-:W1:Y:S01]  /*46e0*/  MUFU.EX2 R26, R26 ;  /* 0x0000001a001a7308 */ /* 0x000e620000000800 */
[----:B------:R-:W-:-:S01]  /*46f0*/  FADD.FTZ R35, R59, R42 ;  /* 0x0000002a3b237221 */ /* 0x000fc20000010000 */
[----:B--2---:R-:W-:Y:S01]  /*4700*/  FADD.FTZ R28, R12, R25 ;  /* 0x000000190c1c7221 */ /* 0x004fe20000010000 */
[----:B------:R-:W-:Y:S01]  /*4710*/  F2FP.SATFINITE.E4M3.F32.PACK_AB_MERGE_C R206, R55, R54, R57 ;  /* 0x0000003637ce723e */ /* 0x000fe20004807039 */
[----:B------:R-:W-:Y:S02]  /*4720*/  IMAD.MOV.U32 R58, RZ, RZ, R119 ;  /* 0x000000ffff3a7224 */ /* 0x000fe400078e0077 */
[----:B------:R-:W-:-:S01]  /*4730*/  FADD.FTZ R38, R60, R35 ;  /* 0x000000233c267221 */ /* 0x000fc20000010000 */
[----:B----4-:R-:W-:Y:S01]  /*4740*/  FADD.FTZ R28, R13, R28 ;  /* 0x0000001c0d1c7221 */ /* 0x010fe20000010000 */
[----:B------:R-:W-:Y:S01]  /*4750*/  F2FP.SATFINITE.E4M3.F32.PACK_AB_MERGE_C R207, R11, R10, R40 ;  /* 0x0000000a0bcf723e */ /* 0x000fe20004807028 */
[----:B------:R-:W2:Y:S01]  /*4760*/  MUFU.EX2 R27, R27 ;  /* 0x0000001b001b7308 */ /* 0x000ea20000000800 */
[----:B------:R-:W-:-:S01]  /*4770*/  FADD.FTZ R25, R61, R38 ;  /* 0x000000263d197221 */ /* 0x000fc20000010000 */
[----:B------:R-:W-:Y:S01]  /*4780*/  FADD.FTZ R35, R43, R28 ;  /* 0x0000001c2b237221 */ /* 0x000fe20000010000 */
[----:B------:R-:W-:Y:S01]  /*4790*/  F2FP.SATFINITE.E4M3.F32.PACK_AB_MERGE_C R61, R64, R61, RZ ;  /* 0x0000003d403d723e */ /* 0x000fe200048070ff */
[----:B------:R-:W-:-:S02]  /*47a0*/  IMAD.MOV.U32 R57, RZ, RZ, R119 ;  /* 0x000000ffff397224 */ /* 0x000fc400078e0077 */
[----:B------:R-:W-:-:S01]  /*47b0*/  FADD.FTZ R64, R64, R25 ;  /* 0x0000001940407221 */ /* 0x000fc20000010000 */
[----:B------:R-:W-:Y:S01]  /*47c0*/  FADD.FTZ R35, R20, R35 ;  /* 0x0000002314237221 */ /* 0x000fe20000010000 */
[----:B------:R-:W-:Y:S01]  /*47d0*/  F2FP.SATFINITE.E4M3.F32.PACK_AB_MERGE_C R38, R15, R14, RZ ;  /* 0x0000000e0f26723e */ /* 0x000fe200048070ff */
[----:B------:R-:W3:Y:S01]  /*47e0*/  MUFU.EX2 R44, R44 ;  /* 0x0000002c002c7308 */ /* 0x000ee20000000800 */
[----:B------:R-:W-:-:S01]  /*47f0*/  FADD.FTZ R25, R63, R64 ;  /* 0x000000403f197221 */ /* 0x000fc20000010000 */
[----:B-1----:R-:W-:Y:S01]  /*4800*/  FADD.FTZ R14, R26, R35 ;  /* 0x000000231a0e7221 */ /* 0x002fe20000010000 */
[----:B------:R-:W-:Y:S01]  /*4810*/  F2FP.SATFINITE.E4M3.F32.PACK_AB_MERGE_C R43, R20, R43, RZ ;  /* 0x0000002b142b723e */ /* 0x000fe200048070ff */
[----:B------:R-:W-:Y:S02]  /*4820*/  IMAD.MOV.U32 R64, RZ, RZ, R119 ;  /* 0x000000ffff407224 */ /* 0x000fe400078e0077 */
[----:B------:R-:W-:-:S01]  /*4830*/  FADD.FTZ R28, R66, R25 ;  /* 0x00000019421c7221 */ /* 0x000fc20000010000 */
[----:B------:R-:W-:Y:S01]  /*4840*/  F2FP.SATFINITE.E4M3.F32.PACK_AB_MERGE_C R205, R9, R8, R38 ;  /* 0x0000000809cd723e */ /* 0x000fe20004807026 */
[----:B------:R-:W-:Y:S01]  /*4850*/  IMAD.MOV.U32 R55, RZ, RZ, R119 ;  /* 0x000000ffff377224 */ /* 0x000fe200078e0077 */
[----:B------:R-:W1:Y:S01]  /*4860*/  MUFU.EX2 R67, R67 ;  /* 0x0000004300437308 */ /* 0x000e620000000800 */
[----:B--2---:R-:W-:-:S01]  /*4870*/  FADD.FTZ R15, R27, R14 ;  /* 0x0000000e1b0f7221 */ /* 0x004fc20000010000 */
[----:B------:R-:W-:Y:S01]  /*4880*/  FADD.FTZ R25, R65, R28 ;  /* 0x0000001c41197221 */ /* 0x000fe20000010000 */
[----:B------:R-:W-:Y:S01]  /*4890*/  F2FP.SATFINITE.E4M3.F32.PACK_AB_MERGE_C R65, R68, R65, RZ ;  /* 0x000000414441723e */ /* 0x000fe200048070ff */
[----:B------:R-:W-:Y:S01]  /*48a0*/  IMAD.MOV.U32 R47, RZ, RZ, R119 ;  /* 0x000000ffff2f7224 */ /* 0x000fe200078e0077 */
[----:B------:R-:W-:Y:S01]  /*48b0*/  F2FP.SATFINITE.E4M3.F32.PACK_AB_MERGE_C R208, R60, R59, R61 ;  /* 0x0000003b3cd0723e */ /* 0x000fe2000480703d */
[----:B------:R-:W-:Y:S01]  /*48c0*/  FADD.FTZ R68, R68, R25 ;  /* 0x0000001944447221 */ /* 0x000fe20000010000 */
[----:B------:R-:W-:Y:S01]  /*48d0*/  F2FP.SATFINITE.E4M3.F32.PACK_AB_MERGE_C R210, R66, R63, R65 ;  /* 0x0000003f42d2723e */ /* 0x000fe20004807041 */
[----:B------:R-:W2:Y:S01]  /*48e0*/  MUFU.EX2 R29, R29 ;  /* 0x0000001d001d7308 */ /* 0x000ea20000000800 */
[----:B---3--:R-:W-:-:S01]  /*48f0*/  FADD.FTZ R14, R44, R15 ;  /* 0x0000000f2c0e7221 */ /* 0x008fc20000010000 */
[----:B------:R-:W-:Y:S01]  /*4900*/  F2FP.SATFINITE.E4M3.F32.PACK_AB_MERGE_C R44, R21, R44, RZ ;  /* 0x0000002c152c723e */ /* 0x000fe200048070ff */
[----:B------:R-:W-:Y:S01]  /*4910*/  IMAD.MOV.U32 R66, RZ, RZ, R119 ;  /* 0x000000ffff427224 */ /* 0x000fe200078e0077 */
[----:B------:R-:W-:Y:S01]  /*4920*/  F2FP.SATFINITE.E4M3.F32.PACK_AB_MERGE_C R209, R13, R12, R43 ;  /* 0x0000000c0dd1723e */ /* 0x000fe2000480702b */
[----:B------:R-:W-:-:S01]  /*4930*/  FADD.FTZ R14, R21, R14 ;  /* 0x0000000e150e7221 */ /* 0x000fc20000010000 */
[----:B------:R-:W-:Y:S01]  /*4940*/  F2FP.SATFINITE.E4M3.F32.PACK_AB_MERGE_C R211, R27, R26, R44 ;  /* 0x0000001a1bd3723e */ /* 0x000fe2000480702c */
[----:B------:R-:W-:Y:S01]  /*4950*/  IMAD.MOV.U32 R65, RZ, RZ, R119 ;  /* 0x000000ffff417224 */ /* 0x000fe200078e0077 */
[----:B------:R-:W3:Y:S01]  /*4960*/  MUFU.EX2 R69, R69 ;  /* 0x0000004500457308 */ /* 0x000ee20000000800 */
[----:B-1----:R-:W-:-:S01]  /*4970*/  FADD.FTZ R15, R67, R68 ;  /* 0x00000044430f7221 */ /* 0x002fc20000010000 */
[--C-:B------:R-:W-:Y:S01]  /*4980*/  IMAD.MOV.U32 R68, RZ, RZ, R119.reuse ;  /* 0x000000ffff447224 */ /* 0x100fe200078e0077 */
[----:B------:R-:W-:Y:S01]  /*4990*/  MOV R54, R119 ;  /* 0x0000007700367202 */ /* 0x000fe20000000f00 */
[----:B------:R-:W-:-:S02]  /*49a0*/  IMAD.MOV.U32 R63, RZ, RZ, R119 ;  /* 0x000000ffff3f7224 */ /* 0x000fc400078e0077 */
[----:B------:R-:W-:Y:S02]  /*49b0*/  IMAD.MOV.U32 R61, RZ, RZ, R119 ;  /* 0x000000ffff3d7224 */ /* 0x000fe400078e0077 */
[----:B------:R-:W1:Y:S01]  /*49c0*/  MUFU.EX2 R30, R30 ;  /* 0x0000001e001e7308 */ /* 0x000e620000000800 */
[----:B--2---:R-:W-:-:S01]  /*49d0*/  FADD.FTZ R21, R29, R14 ;  /* 0x0000000e1d157221 */ /* 0x004fc20000010000 */
[----:B------:R-:W-:Y:S01]  /*49e0*/  FADD.FTZ R14, R70, R15 ;  /* 0x0000000f460e7221 */ /* 0x000fe20000010000 */
[----:B------:R-:W-:Y:S02]  /*49f0*/  IMAD.MOV.U32 R60, RZ, RZ, R119 ;  /* 0x000000ffff3c7224 */ /* 0x000fe400078e0077 */
[----:B------:R-:W-:Y:S01]  /*4a00*/  FADD.FTZ R21, R24, R21 ;  /* 0x0000001518157221 */ /* 0x000fe20000010000 */
[----:B------:R-:W-:Y:S02]  /*4a10*/  IMAD.MOV.U32 R59, RZ, RZ, R119 ;  /* 0x000000ffff3b7224 */ /* 0x000fe400078e0077 */
[----:B------:R-:W2:Y:S01]  /*4a20*/  MUFU.EX2 R72, R72 ;  /* 0x0000004800487308 */ /* 0x000ea20000000800 */
[----:B---3--:R-:W-:-:S01]  /*4a30*/  FADD.FTZ R25, R69, R14 ;  /* 0x0000000e45197221 */ /* 0x008fc20000010000 */
[----:B------:R-:W-:-:S02]  /*4a40*/  IMAD.MOV.U32 R44, RZ, RZ, R119 ;  /* 0x000000ffff2c7224 */ /* 0x000fc400078e0077 */
[--C-:B------:R-:W-:Y:S02]  /*4a50*/  IMAD.MOV.U32 R43, RZ, RZ, R119.reuse ;  /* 0x000000ffff2b7224 */ /* 0x100fe400078e0077 */
[----:B------:R-:W-:Y:S02]  /*4a60*/  IMAD.MOV.U32 R42, RZ, RZ, R119 ;  /* 0x000000ffff2a7224 */ /* 0x000fe400078e0077 */
[----:B------:R-:W3:Y:S01]  /*4a70*/  MUFU.EX2 R51, R51 ;  /* 0x0000003300337308 */ /* 0x000ee20000000800 */
[----:B-1----:R-:W-:-:S01]  /*4a80*/  FADD.FTZ R14, R30, R21 ;  /* 0x000000151e0e7221 */ /* 0x002fc20000010000 */
[--C-:B------:R-:W-:Y:S02]  /*4a90*/  IMAD.MOV.U32 R41, RZ, RZ, R119.reuse ;  /* 0x000000ffff297224 */ /* 0x100fe400078e0077 */
[--C-:B------:R-:W-:Y:S02]  /*4aa0*/  IMAD.MOV.U32 R40, RZ, RZ, R119.reuse ;  /* 0x000000ffff287224 */ /* 0x100fe400078e0077 */
[----:B------:R-:W-:-:S02]  /*4ab0*/  IMAD.MOV.U32 R38, RZ, RZ, R119 ;  /* 0x000000ffff267224 */ /* 0x000fc400078e0077 */
[----:B------:R-:W1:Y:S01]  /*4ac0*/  MUFU.EX2 R71, R71 ;  /* 0x0000004700477308 */ /* 0x000e620000000800 */
[C---:B--2---:R-:W-:Y:S01]  /*4ad0*/  F2FP.SATFINITE.E4M3.F32.PACK_AB_MERGE_C R69, R72.reuse, R69, RZ ;  /* 0x000000454845723e */ /* 0x044fe200048070ff */
[----:B------:R-:W-:Y:S01]  /*4ae0*/  FADD.FTZ R72, R72, R25 ;  /* 0x0000001948487221 */ /* 0x000fe20000010000 */
[----:B------:R-:W-:Y:S02]  /*4af0*/  IMAD.MOV.U32 R35, RZ, RZ, R119 ;  /* 0x000000ffff237224 */ /* 0x000fe400078e0077 */
[----:B------:R-:W-:Y:S01]  /*4b00*/  F2FP.SATFINITE.E4M3.F32.PACK_AB_MERGE_C R212, R70, R67, R69 ;  /* 0x0000004346d4723e */ /* 0x000fe20004807045 */
[--C-:B------:R-:W-:Y:S02]  /*4b10*/  IMAD.MOV.U32 R70, RZ, RZ, R119.reuse ;  /* 0x000000ffff467224 */ /* 0x100fe400078e0077 */
[----:B------:R-:W2:Y:S01]  /*4b20*/  MUFU.EX2 R32, R32 ;  /* 0x0000002000207308 */ /* 0x000ea20000000800 */
[C---:B---3--:R-:W-:Y:S01]  /*4b30*/  F2FP.SATFINITE.E4M3.F32.PACK_AB_MERGE_C R30, R51.reuse, R30, RZ ;  /* 0x0000001e331e723e */ /* 0x048fe200048070ff */
[----:B------:R-:W-:Y:S01]  /*4b40*/  FADD.FTZ R51, R51, R14 ;  /* 0x0000000e33337221 */ /* 0x000fe20000010000 */
[----:B------:R-:W-:-:S02]  /*4b50*/  IMAD.MOV.U32 R69, RZ, RZ, R119 ;  /* 0x000000ffff457224 */ /* 0x000fc400078e0077 */
[----:B------:R-:W-:Y:S01]  /*4b60*/  F2FP.SATFINITE.E4M3.F32.PACK_AB_MERGE_C R213, R24, R29, R30 ;  /* 0x0000001d18d5723e */ /* 0x000fe2000480701e */
[----:B------:R-:W-:Y:S02]  /*4b70*/  IMAD.MOV.U32 R67, RZ, RZ, R119 ;  /* 0x000000ffff437224 */ /* 0x000fe400078e0077 */
[----:B------:R-:W3:Y:S01]  /*4b80*/  MUFU.EX2 R74, R74 ;  /* 0x0000004a004a7308 */ /* 0x000ee20000000800 */
[----:B-1----:R-:W-:-:S01]  /*4b90*/  FADD.FTZ R21, R71, R72 ;  /* 0x0000004847157221 */ /* 0x002fc20000010000 */
[--C-:B------:R-:W-:Y:S02]  /*4ba0*/  IMAD.MOV.U32 R72, RZ, RZ, R119.reuse ;  /* 0x000000ffff487224 */ /* 0x100fe400078e0077 */
[--C-:B------:R-:W-:Y:S02]  /*4bb0*/  IMAD.MOV.U32 R30, RZ, RZ, R119.reuse ;  /* 0x000000ffff1e7224 */ /* 0x100fe400078e0077 */
[----:B------:R-:W-:Y:S02]  /*4bc0*/  IMAD.MOV.U32 R29, RZ, RZ, R119 ;  /* 0x000000ffff1d7224 */ /* 0x000fe400078e0077 */
[----:B------:R-:W-:Y:S01]  /*4bd0*/  MUFU.EX2 R73, R73 ;  /* 0x0000004900497308 */ /* 0x000fe20000000800 */
[----:B--2---:R-:W-:-:S01]  /*4be0*/  FADD.FTZ R14, R32, R51 ;  /* 0x00000033200e7221 */ /* 0x004fc20000010000 */
[----:B------:R-:W-:-:S02]  /*4bf0*/  IMAD.MOV.U32 R51, RZ, RZ, R119 ;  /* 0x000000ffff337224 */ /* 0x000fc400078e0077 */
[--C-:B------:R-:W-:Y:S02]  /*4c00*/  IMAD.MOV.U32 R28, RZ, RZ, R119.reuse ;  /* 0x000000ffff1c7224 */ /* 0x100fe400078e0077 */
[----:B------:R-:W-:Y:S02]  /*4c10*/  IMAD.MOV.U32 R27, RZ, RZ, R119 ;  /* 0x000000ffff1b7224 */ /* 0x000fe400078e0077 */
[----:B------:R-:W1:Y:S01]  /*4c20*/  MUFU.EX2 R76, R76 ;  /* 0x0000004c004c7308 */ /* 0x000e620000000800 */
[----:B---3--:R-:W-:-:S01]  /*4c30*/  FADD.FTZ R20, R74, R21 ;  /* 0x000000154a147221 */ /* 0x008fc20000010000 */
[--C-:B------:R-:W-:Y:S02]  /*4c40*/  IMAD.MOV.U32 R26, RZ, RZ, R119.reuse ;  /* 0x000000ffff1a7224 */ /* 0x100fe400078e0077 */
[--C-:B------:R-:W-:Y:S02]  /*4c50*/  IMAD.MOV.U32 R25, RZ, RZ, R119.reuse ;  /* 0x000000ffff197224 */ /* 0x100fe400078e0077 */
[----:B------:R-:W-:-:S02]  /*4c60*/  IMAD.MOV.U32 R24, RZ, RZ, R119 ;  /* 0x000000ffff187224 */ /* 0x000fc400078e0077 */
[----:B------:R2:W3:Y:S08]  /*4c70*/  MUFU.EX2 R3, R62 ;  /* 0x0000003e00037308 */ /* 0x0004f00000000800 */
[----:B------:R-:W4:Y:S01]  /*4c80*/  MUFU.EX2 R33, R33 ;  /* 0x0000002100217308 */ /* 0x000f220000000800 */
[----:B-1----:R-:W-:Y:S01]  /*4c90*/  F2FP.SATFINITE.E4M3.F32.PACK_AB_MERGE_C R21, R76, R73, RZ ;  /* 0x000000494c15723e */ /* 0x002fe200048070ff */
[----:B------:R-:W-:Y:S01]  /*4ca0*/  FADD.FTZ R73, R73, R20 ;  /* 0x0000001449497221 */ /* 0x000fe20000010000 */
[----:B--2---:R-:W-:-:S02]  /*4cb0*/  IMAD.MOV.U32 R62, RZ, RZ, R119 ;  /* 0x000000ffff3e7224 */ /* 0x004fc400078e0077 */
[----:B------:R-:W-:Y:S01]  /*4cc0*/  F2FP.SATFINITE.E4M3.F32.PACK_AB_MERGE_C R214, R74, R71, R21 ;  /* 0x000000474ad6723e */ /* 0x000fe20004807015 */
[----:B------:R-:W-:-:S01]  /*4cd0*/  FADD.FTZ R76, R76, R73 ;  /* 0x000000494c4c7221 */ /* 0x000fc20000010000 */
[----:B------:R-:W-:Y:S01]  /*4ce0*/  IMAD.MOV.U32 R74, RZ, RZ, R119 ;  /* 0x000000ffff4a7224 */ /* 0x000fe200078e0077 */
[----:B------:R-:W1:Y:S01]  /*4cf0*/  MUFU.EX2 R36, R36 ;  /* 0x0000002400247308 */ /* 0x000e620000000800 */
[----:B---3--:R-:W-:-:S01]  /*4d00*/  FADD.FTZ R14, R3, R14 ;  /* 0x0000000e030e7221 */ /* 0x008fc20000010000 */
[--C-:B------:R-:W-:Y:S02]  /*4d10*/  IMAD.MOV.U32 R73, RZ, RZ, R119.reuse ;  /* 0x000000ffff497224 */ /* 0x100fe400078e0077 */
[----:B------:R-:W-:-:S04]  /*4d20*/  IMAD.MOV.U32 R71, RZ, RZ, R119 ;  /* 0x000000ffff477224 */ /* 0x000fc800078e0077 */
[----:B------:R-:W-:Y:S01]  /*4d30*/  MUFU.EX2 R77, R77 ;  /* 0x0000004d004d7308 */ /* 0x000fe20000000800 */
[----:B----4-:R-:W-:-:S07]  /*4d40*/  FADD.FTZ R21, R33, R14 ;  /* 0x0000000e21157221 */ /* 0x010fce0000010000 */
[----:B------:R-:W2:Y:S01]  /*4d50*/  MUFU.EX2 R84, R84 ;  /* 0x0000005400547308 */ /* 0x000ea20000000800 */
[C---:B-1----:R-:W-:Y:S01]  /*4d60*/  F2FP.SATFINITE.E4M3.F32.PACK_AB_MERGE_C R33, R36.reuse, R33, RZ ;  /* 0x000000212421723e */ /* 0x042fe200048070ff */
[----:B------:R-:W-:-:S03]  /*4d70*/  FADD.FTZ R36, R36, R21 ;  /* 0x0000001524247221 */ /* 0x000fc60000010000 */
[----:B------:R-:W-:Y:S01]  /*4d80*/  F2FP.SATFINITE.E4M3.F32.PACK_AB_MERGE_C R215, R3, R32, R33 ;  /* 0x0000002003d7723e */ /* 0x000fe20004807021 */
[----:B------:R-:W-:Y:S01]  /*4d90*/  IMAD.MOV.U32 R32, RZ, RZ, R119 ;  /* 0x000000ffff207224 */ /* 0x000fe200078e0077 */
[----:B------:R-:W-:Y:S01]  /*4da0*/  MOV R33, R119 ;  /* 0x0000007700217202 */ /* 0x000fe20000000f00 */
[----:B------:R-:W1:Y:S08]  /*4db0*/  MUFU.EX2 R75, R75 ;  /* 0x0000004b004b7308 */ /* 0x000e700000000800 */
        /* <DEDUP_REMOVED lines=11> */
[----:B------:R-:W-:-:S03]  /*4e70*/  MOV R75, R119 ;  /* 0x00000077004b7202 */ /* 0x000fc60000000f00 */
[----:B------:R-:W-:Y:S01]  /*4e80*/  FADD.FTZ R77, R77, R82 ;  /* 0x000000524d4d7221 */ /* 0x000fe20000010000 */
[----:B------:R-:W-:Y:S01]  /*4e90*/  IMAD.MOV.U32 R82, RZ, RZ, R119 ;  /* 0x000000ffff527224 */ /* 0x000fe200078e0077 */
[----:B------:R2:W4:Y:S01]  /*4ea0*/  MUFU.EX2 R15, R90 ;  /* 0x0000005a000f7308 */ /* 0x0005220000000800 */
[----:B-1----:R-:W-:-:S01]  /*4eb0*/  FADD.FTZ R7, R78, R7 ;  /* 0x000000074e077221 */ /* 0x002fc20000010000 */
[----:B------:R-:W-:Y:S01]  /*4ec0*/  FADD.FTZ R84, R84, R77 ;  /* 0x0000004d54547221 */ /* 0x000fe20000010000 */
[----:B------:R-:W-:-:S05]  /*4ed0*/  IMAD.MOV.U32 R77, RZ, RZ, R119 ;  /* 0x000000ffff4d7224 */ /* 0x000fca00078e0077 */
[----:B------:R-:W-:Y:S01]  /*4ee0*/  MUFU.EX2 R81, R81 ;  /* 0x0000005100517308 */ /* 0x000fe20000000800 */
[----:B---3--:R-:W-:-:S01]  /*4ef0*/  FADD.FTZ R4, R80, R7 ;  /* 0x0000000750047221 */ /* 0x008fc20000010000 */
[----:B--2---:R-:W-:-:S06]  /*4f00*/  IMAD.MOV.U32 R90, RZ, RZ, R119 ;  /* 0x000000ffff5a7224 */ /* 0x004fcc00078e0077 */
[----:B------:R-:W1:Y:S01]  /*4f10*/  MUFU.EX2 R56, R56 ;  /* 0x0000003800387308 */ /* 0x000e620000000800 */
[----:B----4-:R-:W-:-:S01]  /*4f20*/  FADD.FTZ R4, R15, R4 ;  /* 0x000000040f047221 */ /* 0x010fc20000010000 */
[----:B------:R-:W-:-:S04]  /*4f30*/  F2FP.SATFINITE.E4M3.F32.PACK_AB_MERGE_C R80, R15, R80, RZ ;  /* 0x000000500f50723e */ /* 0x000fc800048070ff */
[----:B------:R-:W-:Y:S01]  /*4f40*/  F2FP.SATFINITE.E4M3.F32.PACK_AB_MERGE_C R217, R78, R37, R80 ;  /* 0x000000254ed9723e */ /* 0x000fe20004807050 */
[--C-:B------:R-:W-:Y:S01]  /*4f50*/  IMAD.MOV.U32 R80, RZ, RZ, R119.reuse ;  /* 0x000000ffff507224 */ /* 0x100fe200078e0077 */
[----:B------:R-:W2:Y:S01]  /*4f60*/  MUFU.EX2 R79, R79 ;  /* 0x0000004f004f7308 */ /* 0x000ea20000000800 */
[--C-:B------:R-:W-:Y:S02]  /*4f70*/  IMAD.MOV.U32 R78, RZ, RZ, R119.reuse ;  /* 0x000000ffff4e7224 */ /* 0x100fe400078e0077 */
[----:B------:R-:W-:-:S05]  /*4f80*/  IMAD.MOV.U32 R37, RZ, RZ, R119 ;  /* 0x000000ffff257224 */ /* 0x000fca00078e0077 */
[----:B------:R-:W3:Y:S01]  /*4f90*/  MUFU.EX2 R91, R91 ;  /* 0x0000005b005b7308 */ /* 0x000ee20000000800 */
[----:B-1----:R-:W-:-:S07]  /*4fa0*/  F2FP.SATFINITE.E4M3.F32.PACK_AB_MERGE_C R8, R56, R81, RZ ;  /* 0x000000513808723e */ /* 0x002fce00048070ff */
[----:B------:R-:W1:Y:S01]  /*4fb0*/  MUFU.EX2 R86, R86 ;  /* 0x0000005600567308 */ /* 0x000e620000000800 */
[----:B--2---:R-:W-:-:S01]  /*4fc0*/  FADD.FTZ R5, R79, R84 ;  /* 0x000000544f057221 */ /* 0x004fc20000010000 */
[----:B------:R-:W-:-:S06]  /*4fd0*/  IMAD.MOV.U32 R84, RZ, RZ, R119 ;  /* 0x000000ffff547224 */ /* 0x000fcc00078e0077 */
[----:B------:R-:W2:Y:S01]  /*4fe0*/  MUFU.EX2 R92, R92 ;  /* 0x0000005c005c7308 */ /* 0x000ea20000000800 */
[----:B---3--:R-:W-:-:S07]  /*4ff0*/  FADD.FTZ R7, R91, R4 ;  /* 0x000000045b077221 */ /* 0x008fce0000010000 */
[----:B------:R-:W-:Y:S01]  /*5000*/  MUFU.EX2 R93, R93 ;  /* 0x0000005d005d7308 */ /* 0x000fe20000000800 */
[C---:B-1----:R-:W-:Y:S01]  /*5010*/  F2FP.SATFINITE.E4M3.F32.PACK_AB_MERGE_C R218, R86.reuse, R79, R8 ;  /* 0x0000004f56da723e */ /* 0x042fe20004807008 */
[----:B------:R-:W-:Y:S01]  /*5020*/  FADD.FTZ R86, R86, R5 ;  /* 0x0000000556567221 */ /* 0x000fe20000010000 */
[----:B------:R-:W-:-:S03]  /*5030*/  IMAD.MOV.U32 R79, RZ, RZ, R119 ;  /* 0x000000ffff4f7224 */ /* 0x000fc600078e0077 */
[----:B------:R-:W-:Y:S01]  /*5040*/  FADD.FTZ R81, R81, R86 ;  /* 0x0000005651517221 */ /* 0x000fe20000010000 */
[----:B------:R-:W-:Y:S01]  /*5050*/  IMAD.MOV.U32 R86, RZ, RZ, R119 ;  /* 0x000000ffff567224 */ /* 0x000fe200078e0077 */
[----:B------:R1:W3:Y:S01]  /*5060*/  MUFU.EX2 R6, R83 ;  /* 0x0000005300067308 */ /* 0x0002e20000000800 */
[----:B--2---:R-:W-:-:S01]  /*5070*/  FADD.FTZ R4, R92, R7 ;  /* 0x000000075c047221 */ /* 0x004fc20000010000 */
[----:B-1----:R-:W-:Y:S01]  /*5080*/  IMAD.MOV.U32 R83, RZ, RZ, R119 ;  /* 0x000000ffff537224 */ /* 0x002fe200078e0077 */
[----:B---3--:R-:W-:Y:S02]  /*5090*/  F2FP.SATFINITE.E4M3.F32.PACK_AB_MERGE_C R3, R6, R93, RZ ;  /* 0x0000005d0603723e */ /* 0x008fe400048070ff */
[----:B------:R-:W-:Y:S01]  /*50a0*/  FADD.FTZ R93, R93, R4 ;  /* 0x000000045d5d7221 */ /* 0x000fe20000010000 */
[----:B------:R-:W-:-:S01]  /*50b0*/  FADD.FTZ R4, R56, R81 ;  /* 0x0000005138047221 */ /* 0x000fc20000010000 */
[----:B------:R-:W-:Y:S01]  /*50c0*/  IMAD.MOV.U32 R81, RZ, RZ, R119 ;  /* 0x000000ffff517224 */ /* 0x000fe200078e0077 */
[----:B------:R-:W-:Y:S01]  /*50d0*/  F2FP.SATFINITE.E4M3.F32.PACK_AB_MERGE_C R219, R92, R91, R3 ;  /* 0x0000005b5cdb723e */ /* 0x000fe20004807003 */
[----:B------:R-:W-:Y:S01]  /*50e0*/  FADD.FTZ R6, R6, R93 ;  /* 0x0000005d06067221 */ /* 0x000fe20000010000 */
[----:B------:R-:W-:-:S02]  /*50f0*/  IMAD.MOV.U32 R93, RZ, RZ, R119 ;  /* 0x000000ffff5d7224 */ /* 0x000fc400078e0077 */
        /* <DEDUP_REMOVED lines=58> */
.L_x_2789:
[----:B------:R-:W-:Y:S01]  /*54a0*/  ISETP.NE.AND P2, PT, RZ, UR40, PT ;  /* 0x00000028ff007c0c */ /* 0x000fe2000bf45270 */
[----:B------:R-:W-:-:S04]  /*54b0*/  UISETP.NE.AND UP0, UPT, UR56, 0x1, UPT ;  /* 0x000000013800788c */ /* 0x000fc8000bf05270 */
[----:B------:R-:W-:-:S04]  /*54c0*/  USEL UR36, URZ, 0x1, UP0 ;  /* 0x000000013f247887 */ /* 0x000fc80008000000 */
[----:B------:R-:W-:-:S04]  /*54d0*/  ULOP3.LUT UR36, UR57, UR36, URZ, 0x3c, !UPT ;  /* 0x0000002439247292 */ /* 0x000fc8000f8e3c3f */
[----:B------:R-:W-:Y:S08]  /*54e0*/  @P2 BRA `(.L_x_2780) ;  /* 0x0000000000382947 */ /* 0x000ff00003800000 */
[----:B------:R-:W-:Y:S05]  /*54f0*/  @!P0 BRA `(.L_x_2781) ;  /* 0x0000000000048947 */ /* 0x000fea0003800000 */
[----:B------:R-:W-:Y:S01]  /*5500*/  BPT.TRAP 0x1 ;  /* 0x000000040000795c */ /* 0x000fe20000300000 */
.L_x_2781:
        /* <DEDUP_REMOVED lines=9> */
.L_x_2782:
[----:B--2---:R-:W-:Y:S05]  /*55a0*/  @P1 BRA `(.L_x_2780) ;  /* 0x0000000000081947 */ /* 0x004fea0003800000 */
[----:B------:R-:W2:Y:S02]  /*55b0*/  SYNCS.PHASECHK.TRANS64.TRYWAIT P1, [UR6+0x33430], R7 ;  /* 0x03343007ff0075a7 */ /* 0x000ea40008020146 */
[----:B--2---:R-:W-:Y:S05]  /*55c0*/  @!P1 BRA `(.L_x_2783) ;  /* 0x0000009800489947 */ /* 0x004fea0003800000 */
.L_x_2780:
[----:B-12---:R-:W-:Y:S01]  /*55d0*/  VIADD R7, R18, 0x8 ;  /* 0x0000000812077836 */ /* 0x006fe20000000000 */
[----:B------:R-:W-:Y:S01]  /*55e0*/  UIADD3 UR55, UR56, 0x1, URZ ;  /* 0x0000000138377890 */ /* 0x000fe2000fffe03f */
[----:B------:R-:W-:Y:S01]  /*55f0*/  UMOV UR27, 0x80000020 ;  /* 0x80000020001b7882 */ /* 0x000fe20000000000 */
[----:B------:R-:W-:Y:S02]  /*5600*/  UMOV UR28, UR24 ;  /* 0x00000018001c7c82 */ /* 0x000fe40008000000 */
[----:B------:R1:W-:Y:S01]  /*5610*/  BAR.SYNC.DEFER_BLOCKING R7, 0x100 ;  /* 0x000400070000751d */ /* 0x0003e20000010000 */
[----:B------:R-:W-:-:S04]  /*5620*/  UISETP.NE.AND UP0, UPT, UR55, 0x2, UPT ;  /* 0x000000023700788c */ /* 0x000fc8000bf05270 */
[----:B------:R-:W-:Y:S01]  /*5630*/  USEL UR55, UR55, URZ, UP0 ;  /* 0x0000003f37377287 */ /* 0x000fe20008000000 */
[----:B------:R-:W-:Y:S01]  /*5640*/  UMOV UR29, UR25 ;  /* 0x00000019001d7c82 */ /* 0x000fe20008000000 */
[----:B------:R-:W-:Y:S02]  /*5650*/  UMOV UR31, 0x80000020 ;  /* 0x80000020001f7882 */ /* 0x000fe40000000000 */
[----:B------:R-:W-:Y:S01]  /*5660*/  UIMAD UR58, UR55, 0x780, UR45 ;  /* 0x00000780373a78a4 */ /* 0x000fe2000f8e022d */
[----:B------:R-:W-:Y:S01]  /*5670*/  UMOV UR32, UR24 ;  /* 0x0000001800207c82 */ /* 0x000fe20008000000 */
[----:B------:R-:W-:Y:S02]  /*5680*/  UMOV UR33, UR25 ;  /* 0x0000001900217c82 */ /* 0x000fe40008000000 */
[----:B------:R-:W-:Y:S02]  /*5690*/  UIADD3 UR30, UR58, 0x80, URZ ;  /* 0x000000803a1e7890 */ /* 0x000fe4000fffe03f */
[----:B------:R-:W-:-:S02]  /*56a0*/  UIADD3 UR34, UR58, 0x100, URZ ;  /* 0x000001003a227890 */ /* 0x000fc4000fffe03f */
[----:B------:R-:W-:Y:S01]  /*56b0*/  UMOV UR26, UR58 ;  /* 0x0000003a001a7c82 */ /* 0x000fe20008000000 */
[----:B------:R-:W-:Y:S01]  /*56c0*/  UMOV UR35, 0x80000020 ;  /* 0x8000002000237882 */ /* 0x000fe20000000000 */
[----:B------:R-:W-:Y:S01]  /*56d0*/  UIADD3 UR6, UR58, 0x200, URZ ;  /* 0x000002003a067890 */ /* 0x000fe2000fffe03f */
[----:B------:R-:W-:Y:S01]  /*56e0*/  UMOV UR7, 0x80000020 ;  /* 0x8000002000077882 */ /* 0x000fe20000000000 */
[----:B------:R-:W-:Y:S01]  /*56f0*/  UIADD3 UR10, UR58, 0x202, URZ ;  /* 0x000002023a0a7890 */ /* 0x000fe2000fffe03f */
[----:B------:R-:W-:Y:S01]  /*5700*/  WARPGROUP.ARRIVE ;  /* 0x00000000000079c5 */ /* 0x000fe20000000000 */
[----:B------:R-:W-:Y:S01]  /*5710*/  UMOV UR11, 0x80000020 ;  /* 0x80000020000b7882 */ /* 0x000fe20000000000 */
[----:B------:R-:W-:Y:S01]  /*5720*/  UIADD3 UR14, UR58, 0x282, URZ ;  /* 0x000002823a0e7890 */ /* 0x000fe2000fffe03f */
[----:B------:R-:W-:Y:S01]  /*5730*/  UMOV UR15, 0x80000020 ;  /* 0x80000020000f7882 */ /* 0x000fe20000000000 */
[----:B------:R-:W-:Y:S02]  /*5740*/  UIADD3 UR18, UR58, 0x500, URZ ;  /* 0x000005003a127890 */ /* 0x000fe4000fffe03f */
[----:B------:R-:W-:Y:S01]  /*5750*/  QGMMA.64x32x32.F32.E4M3.E4M3 R184, gdesc[UR24], RZ, !UPT, gsb0 ;  /* 0x0060000018b879f3 */ /* 0x000fe2000c0008ff */
[----:B------:R-:W-:Y:S01]  /*5760*/  UIADD3 UR26, UR58, 0x180, URZ ;  /* 0x000001803a1a7890 */ /* 0x000fe2000fffe03f */
[----:B------:R-:W-:Y:S01]  /*5770*/  UMOV UR27, 0x80000020 ;  /* 0x80000020001b7882 */ /* 0x000fe20000000000 */
[----:B------:R-:W-:Y:S01]  /*5780*/  UMOV UR19, 0x80000020 ;  /* 0x8000002000137882 */ /* 0x000fe20000000000 */
[----:B------:R-:W-:Y:S01]  /*5790*/  UIADD3 UR22, UR58, 0x502, URZ ;  /* 0x000005023a167890 */ /* 0x000fe2000fffe03f */
[----:B------:R-:W-:Y:S01]  /*57a0*/  UMOV UR23, 0x80000020 ;  /* 0x8000002000177882 */ /* 0x000fe20000000000 */
[----:B------:R-:W-:-:S02]  /*57b0*/  WARPGROUP.DEPBAR.LE gsb0, 0x0 ;  /* 0x00008000000079c5 */ /* 0x000fc40000010000 */
        /* <DEDUP_REMOVED lines=16> */
[----:B------:R-:W-:Y:S01]  /*58c0*/  UMOV UR26, UR6 ;  /* 0x00000006001a7c82 */ /* 0x000fe20008000000 */
[----:B------:R-:W-:Y:S01]  /*58d0*/  UMOV UR27, 0x80000020 ;  /* 0x80000020001b7882 */ /* 0x000fe20000000000 */
[----:B------:R-:W-:Y:S01]  /*58e0*/  UIADD3 UR6, UR58, 0x2, URZ ;  /* 0x000000023a067890 */ /* 0x000fe2000fffe03f */
        /* <DEDUP_REMOVED lines=25> */
[----:B------:R-:W-:Y:S01]  /*5a80*/  UMOV UR6, UR10 ;  /* 0x0000000a00067c82 */ /* 0x000fe20008000000 */
[----:B------:R-:W-:Y:S01]  /*5a90*/  UMOV UR7, 0x80000020 ;  /* 0x8000002000077882 */ /* 0x000fe20000000000 */
[----:B------:R-:W-:Y:S01]  /*5aa0*/  UIADD3 UR10, UR58, 0x280, URZ ;  /* 0x000002803a0a7890 */ /* 0x000fe2000fffe03f */
        /* <DEDUP_REMOVED lines=92> */
[----:B------:R-:W-:Y:S01]  /*6070*/  UIADD3 UR58, UR58, 0x702, URZ ;  /* 0x000007023a3a7890 */ /* 0x000fe2000fffe03f */
        /* <DEDUP_REMOVED lines=15> */
[----:B-1----:R-:W-:Y:S05]  /*6170*/  @P2 BRA `(.L_x_2784) ;  /* 0x00000000002c2947 */ /* 0x002fea0003800000 */
[----:B------:R-:W-:Y:S05]  /*6180*/  @!P0 BRA `(.L_x_2785) ;  /* 0x0000000000048947 */ /* 0x000fea0003800000 */
[----:B------:R-:W-:Y:S01]  /*6190*/  BPT.TRAP 0x1 ;  /* 0x000000040000795c */ /* 0x000fe20000300000 */
.L_x_2785:
[----:B------:R-:W-:Y:S01]  /*61a0*/  ULEA UR6, UR56, UR38, 0x3 ;  /* 0x0000002638067291 */ /* 0x000fe2000f8e183f */
[----:B------:R-:W-:-:S05]  /*61b0*/  IMAD.U32 R7, RZ, RZ, UR57 ;  /* 0x00000039ff077e24 */ /* 0x000fca000f8e00ff */
[----:B------:R-:W-:-:S04]  /*61c0*/  SHF.L.U32 R7, R7, 0x1f, RZ ;  /* 0x0000001f07077819 */ /* 0x000fc800000006ff */
[----:B------:R1:W2:Y:S01]  /*61d0*/  SYNCS.PHASECHK.TRANS64.TRYWAIT P1, [UR6+0x33450], R7 ;  /* 0x03345007ff0075a7 */ /* 0x0002a20008020146 */
[----:B------:R-:W-:Y:S05]  /*61e0*/  @!P0 BRA `(.L_x_2786) ;  /* 0x0000000000048947 */ /* 0x000fea0003800000 */
[----:B------:R-:W-:Y:S01]  /*61f0*/  BPT.TRAP 0x1 ;  /* 0x000000040000795c */ /* 0x000fe20000300000 */
.L_x_2786:
[----:B--2---:R-:W-:Y:S05]  /*6200*/  @P1 BRA `(.L_x_2784) ;  /* 0x0000000000081947 */ /* 0x004fea0003800000 */
[----:B------:R-:W2:Y:S02]  /*6210*/  SYNCS.PHASECHK.TRANS64.TRYWAIT P1, [UR6+0x33450], R7 ;  /* 0x03345007ff0075a7 */ /* 0x000ea40008020146 */
[----:B--2---:R-:W-:Y:S05]  /*6220*/  @!P1 BRA `(.L_x_2787) ;  /* 0x0000008c00489947 */ /* 0x004fea0003800000 */
.L_x_2784:
        /* <DEDUP_REMOVED lines=16> */
[----:B------:R-:W-:Y:S01]  /*6330*/  UIMAD UR11, UR56, 0x780, UR6 ;  /* 0x00000780380b78a4 */ /* 0x000fe2000f8e0206 */
[----:B------:R-:W2:Y:S01]  /*6340*/  MUFU.TANH R10, R10 ;  /* 0x0000000a000a7308 */ /* 0x000ea20000002400 */
[C---:B------:R-:W-:Y:S01]  /*6350*/  FMUL.FTZ R21, R0.reuse, R194 ;  /* 0x000000c200157220 */ /* 0x040fe20000410000 */
[C---:B------:R-:W-:Y:S01]  /*6360*/  FMUL.FTZ R20, R0.reuse, R193 ;  /* 0x000000c100147220 */ /* 0x040fe20000410000 */
[C---:B------:R-:W-:Y:S01]  /*6370*/  FMUL.FTZ R184, R0.reuse, R195 ;  /* 0x000000c300b87220 */ /* 0x040fe20000410000 */
[C---:B------:R-:W-:Y:S01]  /*6380*/  FMUL.FTZ R185, R0.reuse, R196 ;  /* 0x000000c400b97220 */ /* 0x040fe20000410000 */
[C---:B------:R-:W-:Y:S01]  /*6390*/  FMUL.FTZ R187, R0.reuse, R198 ;  /* 0x000000c600bb7220 */ /* 0x040fe20000410000 */
[----:B------:R-:W-:Y:S01]  /*63a0*/  UMOV UR6, UR11 ;  /* 0x0000000b00067c82 */ /* 0x000fe20008000000 */
[----:B------:R-:W-:Y:S01]  /*63b0*/  FMUL.FTZ R186, R0, R197 ;  /* 0x000000c500ba7220 */ /* 0x000fe20000410000 */
[----:B------:R-:W-:Y:S01]  /*63c0*/  QGMMA.64x192x32.F32.E4M3.E4M3 R24, R200, gdesc[UR4], R24, gsb0 ;  /* 0x02e00004c8187df3 */ /* 0x000fe20008000818 */
        /* <DEDUP_REMOVED lines=86> */
[----:B------:R-:W-:Y:S01]  /*6930*/  FMUL.FTZ R135, R0, R135 ;  /* 0x0000008700877220 */ /* 0x000fe20000410000 */
[----:B------:R-:W-:Y:S01]  /*6940*/  UMOV UR10, UR49 ;  /* 0x00000031000a7c82 */ /* 0x000fe20008000000 */
[----:B------:R-:W2:Y:S01]  /*6950*/  S2R R221, SR_TID.X ;  /* 0x0000000000dd7919 */ /* 0x000ea20000002100 */
[----:B------:R-:W4:Y:S01]  /*6960*/  MUFU.TANH R187, R187 ;  /* 0x000000bb00bb7308 */ /* 0x000f220000002400 */
[----:B---3--:R-:W-:-:S07]  /*6970*/  FMNMX.FTZ R192, R184, R191, !PT ;  /* 0x000000bfb8c07209 */ /* 0x008fce0007810000 */
[----:B------:R-:W3:Y:S01]  /*6980*/  MUFU.TANH R186, R186 ;  /* 0x000000ba00ba7308 */ /* 0x000ee20000002400 */
[----:B-1----:R-:W-:-:S07]  /*6990*/  FMNMX.FTZ R189, R185, R190, !PT ;  /* 0x000000beb9bd7209 */ /* 0x002fce0007810000 */
[----:B------:R-:W1:Y:S01]  /*69a0*/  MUFU.TANH R188, R188 ;  /* 0x000000bc00bc7308 */ /* 0x000e620000002400 */
[----:B----4-:R-:W-:-:S07]  /*69b0*/  FMNMX.FTZ R191, R187, R192, !PT ;  /* 0x000000c0bbbf7209 */ /* 0x010fce0007810000 */
[----:B------:R-:W4:Y:S01]  /*69c0*/  MUFU.TANH R168, R168 ;  /* 0x000000a800a87308 */ /* 0x000f220000002400 */
[----:B---3--:R-:W-:Y:S02]  /*69d0*/  FMNMX.FTZ R189, R186, R189, !PT ;  /* 0x000000bdbabd7209 */ /* 0x008fe40007810000 */
[----:B--2---:R-:W-:-:S05]  /*69e0*/  LOP3.LUT P1, RZ, R221, 0x7f, RZ, 0xc0, !PT ;  /* 0x0000007fddff7812 */ /* 0x004fca000782c0ff */
[----:B------:R-:W2:Y:S01]  /*69f0*/  MUFU.TANH R170, R170 ;  /* 0x000000aa00aa7308 */ /* 0x000ea20000002400 */
[----:B-1----:R-:W-:-:S07]  /*6a00*/  FMNMX.FTZ R191, R188, R191, !PT ;  /* 0x000000bfbcbf7209 */ /* 0x002fce0007810000 */
[----:B------:R-:W1:Y:S01]  /*6a10*/  MUFU.TANH R169, R169 ;  /* 0x000000a900a97308 */ /* 0x000e620000002400 */
[----:B----4-:R-:W-:-:S07]  /*6a20*/  FMNMX.FTZ R190, R168, R189, !PT ;  /* 0x000000bda8be7209 */ /* 0x010fce0007810000 */
[----:B------:R-:W3:Y:S01]  /*6a30*/  MUFU.TANH R171, R171 ;  /* 0x000000ab00ab7308 */ /* 0x000ee20000002400 */
[----:B--2---:R-:W-:-:S07]  /*6a40*/  FMNMX.FTZ R192, R170, R191, !PT ;  /* 0x000000bfaac07209 */ /* 0x004fce0007810000 */
[----:B------:R-:W2:Y:S01]  /*6a50*/  MUFU.TANH R172, R172 ;  /* 0x000000ac00ac7308 */ /* 0x000ea20000002400 */
[----:B-1----:R-:W-:-:S07]  /*6a60*/  FMNMX.FTZ R189, R169, R190, !PT ;  /* 0x000000bea9bd7209 */ /* 0x002fce0007810000 */
[----:B------:R-:W1:Y:S01]  /*6a70*/  MUFU.TANH R174, R174 ;  /* 0x000000ae00ae7308 */ /* 0x000e620000002400 */
[----:B---3--:R-:W-:-:S07]  /*6a80*/  FMNMX.FTZ R191, R171, R192, !PT ;  /* 0x000000c0abbf7209 */ /* 0x008fce0007810000 */
        /* <DEDUP_REMOVED lines=11> */
[----:B---3--:R-:W-:Y:S01]  /*6b40*/  FMNMX.FTZ R192, R178, R191, !PT ;  /* 0x000000bfb2c07209 */ /* 0x008fe20007810000 */
[----:B------:R-:W-:Y:S02]  /*6b50*/  WARPGROUP.DEPBAR.LE gsb0, 0x0 ;  /* 0x00008000000079c5 */ /* 0x000fe40000010000 */
[----:B------:R-:W-:-:S04]  /*6b60*/  WARPGROUP.ARRIVE ;  /* 0x00000000000079c5 */ /* 0x000fc80000000000 */
[----:B------:R-:W3:Y:S01]  /*6b70*/  MUFU.TANH R180, R180 ;  /* 0x000000b400b47308 */ /* 0x000ee20000002400 */
[----:B--2---:R-:W-:Y:S01]  /*6b80*/  FMNMX.FTZ R189, R177, R190, !PT ;  /* 0x000000beb1bd7209 */ /* 0x004fe20007810000 */
[----:B------:R-:W-:Y:S01]  /*6b90*/  QGMMA.64x192x32.F32.E4M3.E4M3 R24, R204, gdesc[UR4], R24, gsb0 ;  /* 0x02e00004cc187df3 */ /* 0x000fe20008000818 */
[----:B------:R-:W-:Y:S01]  /*6ba0*/  UIADD3 UR6, UR11, 0x300, URZ ;  /* 0x000003000b067890 */ /* 0x000fe2000fffe03f */
[----:B------:R-:W-:-:S04]  /*6bb0*/  UMOV UR7, 0xc0000010 ;  /* 0xc000001000077882 */ /* 0x000fc80000000000 */
        /* <DEDUP_REMOVED lines=11> */
[----:B--2---:R-:W-:Y:S01]  /*6c70*/  FMNMX.FTZ R190, R152, R189, !PT ;  /* 0x000000bd98be7209 */ /* 0x004fe20007810000 */
[----:B------:R-:W-:-:S06]  /*6c80*/  FMUL.FTZ R189, R0, R126 ;  /* 0x0000007e00bd7220 */ /* 0x000fcc0000410000 */
        /* <DEDUP_REMOVED lines=95> */
[----:B--2---:R-:W-:-:S05]  /*7280*/  FMNMX.FTZ R191, R133, R126, !PT ;  /* 0x0000007e85bf7209 */ /* 0x004fca0007810000 */
[----:B------:R-:W2:Y:S01]  /*7290*/  SHFL.BFLY PT, R126, R191, 0x2, 0x1f ;  /* 0x0c401f00bf7e7f89 */ /* 0x000ea200000e0000 */
[----:B-1----:R-:W-:Y:S01]  /*72a0*/  FMNMX.FTZ R132, R134, R193, !PT ;  /* 0x000000c186847209 */ /* 0x002fe20007810000 */
[----:B------:R-:W-:Y:S02]  /*72b0*/  WARPGROUP.DEPBAR.LE gsb0, 0x0 ;  /* 0x00008000000079c5 */ /* 0x000fe40000010000 */
[----:B------:R-:W-:Y:S01]  /*72c0*/  WARPGROUP.ARRIVE ;  /* 0x00000000000079c5 */ /* 0x000fe20000000000 */
[----:B---3--:R-:W-:-:S05]  /*72d0*/  FMNMX.FTZ R192, R135, R132, !PT ;  /* 0x0000008487c07209 */ /* 0x008fca0007810000 */
[----:B------:R-:W-:Y:S01]  /*72e0*/  QGMMA.64x192x32.F32.E4M3.E4M3 R24, R212, gdesc[UR4], R24, gsb0 ;  /* 0x02e00004d4187df3 */ /* 0x000fe20008000818 */
[----:B------:R-:W1:Y:S01]  /*72f0*/  SHFL.BFLY PT, R195, R192, 0x2, 0x1f ;  /* 0x0c401f00c0c37f89 */ /* 0x000e6200000e0000 */
[----:B------:R-:W-:Y:S01]  /*7300*/  UIADD3 UR6, UR11, 0x600, URZ ;  /* 0x000006000b067890 */ /* 0x000fe2000fffe03f */
[----:B------:R-:W-:Y:S01]  /*7310*/  UMOV UR7, 0xc0000010 ;  /* 0xc000001000077882 */ /* 0x000fe20000000000 */
[----:B--2---:R-:W-:Y:S01]  /*7320*/  FMNMX.FTZ R193, R191, R126, !PT ;  /* 0x0000007ebfc17209 */ /* 0x004fe20007810000 */
[----:B------:R-:W-:-:S04]  /*7330*/  IMAD.U32 R191, RZ, RZ, UR10 ;  /* 0x0000000affbf7e24 */ /* 0x000fc8000f8e00ff */
[----:B------:R-:W2:Y:S01]  /*7340*/  SHFL.BFLY PT, R126, R193, 0x1, 0x1f ;  /* 0x0c201f00c17e7f89 */ /* 0x000ea200000e0000 */
[----:B-1----:R-:W-:-:S05]  /*7350*/  FMNMX.FTZ R195, R192, R195, !PT ;  /* 0x000000c3c0c37209 */ /* 0x002fca0007810000 */
[----:B------:R-:W1:Y:S01]  /*7360*/  SHFL.BFLY PT, R132, R195, 0x1, 0x1f ;  /* 0x0c201f00c3847f89 */ /* 0x000e6200000e0000 */
[----:B--2---:R-:W-:Y:S01]  /*7370*/  FMNMX.FTZ R126, R193, R126, !PT ;  /* 0x0000007ec17e7209 */ /* 0x004fe20007810000 */
[----:B------:R-:W-:-:S04]  /*7380*/  IMAD.U32 R193, RZ, RZ, UR10 ;  /* 0x0000000affc17e24 */ /* 0x000fc8000f8e00ff */
[C---:B------:R-:W-:Y:S01]  /*7390*/  FADD.FTZ R3, -R126.reuse, R3 ;  /* 0x000000037e037221 */ /* 0x040fe20000010100 */
[----:B------:R-:W-:-:S03]  /*73a0*/  FFMA.FTZ R191, R126, R191, -8 ;  /* 0xc10000007ebf7423 */ /* 0x000fc600000100bf */
[----:B------:R-:W-:Y:S01]  /*73b0*/  FMUL.FTZ R192, R3, UR10 ;  /* 0x0000000a03c07c20 */ /* 0x000fe20008410000 */
        /* <DEDUP_REMOVED lines=9> */
[----:B-1----:R-:W-:Y:S01]  /*7450*/  FMNMX.FTZ R132, R195, R132, !PT ;  /* 0x00000084c3847209 */ /* 0x002fe20007810000 */
[--C-:B------:R-:W-:Y:S01]  /*7460*/  FFMA.FTZ R168, R168, UR10, -R191.reuse ;  /* 0x0000000aa8a87c23 */ /* 0x100fe200080108bf */
[----:B------:R-:W-:-:S01]  /*7470*/  FFMA.FTZ R169, R169, UR10, -R191 ;  /* 0x0000000aa9a97c23 */ /* 0x000fc200080108bf */
[--C-:B------:R-:W-:Y:S01]  /*7480*/  FFMA.FTZ R172, R172, UR10, -R191.reuse ;  /* 0x0000000aacac7c23 */ /* 0x100fe200080108bf */
[----:B------:R-:W-:-:S01]  /*7490*/  FFMA.FTZ R173, R173, UR10, -R191 ;  /* 0x0000000aadad7c23 */ /* 0x000fc200080108bf */
[----:B------:R-:W-:Y:S01]  /*74a0*/  FADD.FTZ R3, -R132, R5 ;  /* 0x0000000584037221 */ /* 0x000fe20000010100 */
[----:B------:R-:W-:Y:S01]  /*74b0*/  MUFU.EX2 R7, R7 ;  /* 0x0000000700077308 */ /* 0x000fe20000000800 */
[----:B------:R-:W-:-:S01]  /*74c0*/  FFMA.FTZ R176, R176, UR10, -R191 ;  /* 0x0000000ab0b07c23 */ /* 0x000fc200080108bf */
[--C-:B------:R-:W-:Y:S01]  /*74d0*/  FFMA.FTZ R177, R177, UR10, -R191.reuse ;  /* 0x0000000ab1b17c23 */ /* 0x100fe200080108bf */
[----:B------:R-:W-:Y:S01]  /*74e0*/  FMUL.FTZ R3, R3, UR10 ;  /* 0x0000000a03037c20 */ /* 0x000fe20008410000 */
[--C-:B------:R-:W-:Y:S01]  /*74f0*/  FFMA.FTZ R180, R180, UR10, -R191.reuse ;  /* 0x0000000ab4b47c23 */ /* 0x100fe200080108bf */
[----:B------:R-:W-:-:S01]  /*7500*/  FFMA.FTZ R181, R181, UR10, -R191 ;  /* 0x0000000ab5b57c23 */ /* 0x000fc200080108bf */
[--C-:B------:R-:W-:Y:S01]  /*7510*/  FFMA.FTZ R152, R152, UR10, -R191.reuse ;  /* 0x0000000a98987c23 */ /* 0x100fe200080108bf */
[----:B------:R-:W-:-:S01]  /*7520*/  FFMA.FTZ R153, R153, UR10, -R191 ;  /* 0x0000000a99997c23 */ /* 0x000fc200080108bf */
[----:B------:R1:W2:Y:S01]  /*7530*/  MUFU.EX2 R5, R192 ;  /* 0x000000c000057308 */ /* 0x0002a20000000800 */
        /* <DEDUP_REMOVED lines=8> */
[----:B-1----:R-:W-:-:S01]  /*75c0*/  FFMA.FTZ R192, R132, R193, -8 ;  /* 0xc100000084c07423 */ /* 0x002fc200000100c1 */
[--C-:B------:R-:W-:Y:S01]  /*75d0*/  FFMA.FTZ R137, R137, UR10, -R191.reuse ;  /* 0x0000000a89897c23 */ /* 0x100fe200080108bf */
[----:B------:R-:W-:-:S01]  /*75e0*/  FFMA.FTZ R140, R140, UR10, -R191 ;  /* 0x0000000a8c8c7c23 */ /* 0x000fc200080108bf */
[----:B------:R-:W-:Y:S01]  /*75f0*/  FFMA.FTZ R141, R141, UR10, -R191 ;  /* 0x0000000a8d8d7c23 */ /* 0x000fe200080108bf */
[----:B------:R-:W-:-:S01]  /*7600*/  FFMA.FTZ R10, R10, UR10, -R192 ;  /* 0x0000000a0a0a7c23 */ /* 0x000fc200080108c0 */
[--C-:B------:R-:W-:Y:S01]  /*7610*/  FFMA.FTZ R9, R9, UR10, -R192.reuse ;  /* 0x0000000a09097c23 */ /* 0x100fe200080108c0 */
[----:B------:R-:W-:-:S01]  /*7620*/  FFMA.FTZ R13, R13, UR10, -R192 ;  /* 0x0000000a0d0d7c23 */ /* 0x000fc200080108c0 */
[--C-:B------:R-:W-:Y:S01]  /*7630*/  FFMA.FTZ R14, R14, UR10, -R192.reuse ;  /* 0x0000000a0e0e7c23 */ /* 0x100fe200080108c0 */
[----:B------:R-:W1:Y:S01]  /*7640*/  MUFU.EX2 R11, R11 ;  /* 0x0000000b000b7308 */ /* 0x000e620000000800 */
[----:B------:R-:W-:-:S01]  /*7650*/  FFMA.FTZ R21, R21, UR10, -R192 ;  /* 0x0000000a15157c23 */ /* 0x000fc200080108c0 */
[----:B------:R-:W-:Y:S01]  /*7660*/  FFMA.FTZ R184, R184, UR10, -R192 ;  /* 0x0000000ab8b87c23 */ /* 0x000fe200080108c0 */
[----:B--2---:R-:W-:-:S01]  /*7670*/  FFMA.FTZ R4, R5, R4, R8 ;  /* 0x0000000405047223 */ /* 0x004fc20000010008 */
[--C-:B------:R-:W-:Y:S01]  /*7680*/  FFMA.FTZ R187, R187, UR10, -R192.reuse ;  /* 0x0000000abbbb7c23 */ /* 0x100fe200080108c0 */
[----:B------:R-:W-:-:S01]  /*7690*/  FFMA.FTZ R188, R188, UR10, -R192 ;  /* 0x0000000abcbc7c23 */ /* 0x000fc200080108c0 */
[----:B------:R-:W-:Y:S01]  /*76a0*/  FFMA.FTZ R144, R144, UR10, -R191 ;  /* 0x0000000a90907c23 */ /* 0x000fe200080108bf */
[----:B------:R-:W-:-:S01]  /*76b0*/  FADD.FTZ R4, R7, R4 ;  /* 0x0000000407047221 */ /* 0x000fc20000010000 */
        /* <DEDUP_REMOVED lines=12> */
[----:B------:R-:W-:Y:S01]  /*7780*/  FFMA.FTZ R133, R133, UR10, -R191 ;  /* 0x0000000a85857c23 */ /* 0x000fe200080108bf */
[----:B-1----:R-:W-:-:S01]  /*7790*/  FADD.FTZ R191, R11, R4 ;  /* 0x000000040bbf7221 */ /* 0x002fc20000010000 */
        /* <DEDUP_REMOVED lines=12> */
[--C-:B------:R-:W-:Y:S01]  /*7860*/  FFMA.FTZ R154, R154, UR10, -R192.reuse ;  /* 0x0000000a9a9a7c23 */ /* 0x100fe200080108c0 */
[----:B------:R-:W-:-:S01]  /*7870*/  FFMA.FTZ R155, R155, UR10, -R192 ;  /* 0x0000000a9b9b7c23 */ /* 0x000fc200080108c0 */
[--C-:B------:R-:W-:Y:S01]  /*7880*/  FFMA.FTZ R158, R158, UR10, -R192.reuse ;  /* 0x0000000a9e9e7c23 */ /* 0x100fe200080108c0 */
        /* <DEDUP_REMOVED lines=25> */
[----:B------:R-:W-:-:S02]  /*7a20*/  FFMA.FTZ R135, R135, UR10, -R192 ;  /* 0x0000000a87877c23 */ /* 0x000fc400080108c0 */
        /* <DEDUP_REMOVED lines=15> */
[----:B------:R-:W-:Y:S02]  /*7b20*/  WARPGROUP.DEPBAR.LE gsb0, 0x0 ;  /* 0x00008000000079c5 */ /* 0x000fe40000010000 */
[----:B------:R-:W-:Y:S01]  /*7b30*/  WARPGROUP.ARRIVE ;  /* 0x00000000000079c5 */ /* 0x000fe20000000000 */
[----:B--2---:R-:W-:-:S04]  /*7b40*/  FADD.FTZ R193, R188, R193 ;  /* 0x000000c1bcc17221 */ /* 0x004fc80000010000 */
[----:B------:R-:W2:Y:S01]  /*7b50*/  MUFU.EX2 R169, R169 ;  /* 0x000000a900a97308 */ /* 0x000ea20000000800 */
[----:B------:R-:W-:Y:S01]  /*7b60*/  QGMMA.64x192x32.F32.E4M3.E4M3 R24, R216, gdesc[UR4], R24, gsb0 ;  /* 0x02e00004d8187df3 */ /* 0x000fe20008000818 */
[----:B---3--:R-:W-:-:S06]  /*7b70*/  FADD.FTZ R4, R168, R191 ;  /* 0x000000bfa8047221 */ /* 0x008fcc0000010000 */
        /* <DEDUP_REMOVED lines=50> */
[----:B------:R-:W-:-:S06]  /*7ea0*/  WARPGROUP.DEPBAR.LE gsb0, 0x0 ;  /* 0x00008000000079c5 */ /* 0x000fcc0000010000 */
        /* <DEDUP_REMOVED lines=26> */
[----:B------:R-:W-:-:S06]  /*8050*/  IADD3 R4, -R18, 0xb, RZ ;  /* 0x0000000b12047810 */ /* 0x000fcc0007ffe1ff */
        /* <DEDUP_REMOVED lines=14> */
[----:B---3--:R-:W-:-:S01]  /*8140*/  FADD.FTZ R196, R150, R193 ;  /* 0x000000c196c47221 */ /* 0x008fc20000010000 */
[----:B------:R-:W-:-:S05]  /*8150*/  IMAD.U32 R193, RZ, RZ, UR55 ;  /* 0x00000037ffc17e24 */ /* 0x000fca000f8e00ff */
[----:B------:R-:W-:Y:S01]  /*8160*/  @!P1 LEA R193, R193, UR38, 0x3 ;  /* 0x00000026c1c19c11 */ /* 0x000fe2000f8e18ff */
[----:B------:R-:W3:Y:S01]  /*8170*/  MUFU.EX2 R120, R120 ;  /* 0x0000007800787308 */ /* 0x000ee20000000800 */
[----:B-1----:R-:W-:-:S01]  /*8180*/  FADD.FTZ R131, R149, R6 ;  /* 0x0000000695837221 */ /* 0x002fc20000010000 */
[----:B------:R1:W-:Y:S06]  /*8190*/  BAR.ARV R4, 0x100 ;  /* 0x000400040000751d */ /* 0x0003ec0000002000 */
[----:B------:R-:W4:Y:S01]  /*81a0*/  MUFU.EX2 R122, R122 ;  /* 0x0000007a007a7308 */ /* 0x000f220000000800 */
[----:B--2---:R-:W-:-:S01]  /*81b0*/  FADD.FTZ R191, R151, R196 ;  /* 0x000000c497bf7221 */ /* 0x004fc20000010000 */
[----:B-1----:R-:W-:-:S05]  /*81c0*/  @!P1 VIADD R4, R193, 0x33440 ;  /* 0x00033440c1049836 */ /* 0x002fca0000000000 */
[----:B------:R-:W-:Y:S01]  /*81d0*/  @!P1 PRMT R4, RZ, 0x654, R4 ;  /* 0x00000654ff049816 */ /* 0x000fe20000000004 */
[----:B------:R-:W1:Y:S01]  /*81e0*/  MUFU.EX2 R121, R121 ;  /* 0x0000007900797308 */ /* 0x000e620000000800 */
[----:B---3--:R-:W-:-:S02]  /*81f0*/  FADD.FTZ R6, R120, R131 ;  /* 0x0000008378067221 */ /* 0x008fc40000010000 */
[----:B------:R2:W-:Y:S05]  /*8200*/  @!P1 SYNCS.ARRIVE.TRANS64.RED.A1T0 RZ, [R4+URZ], RZ ;  /* 0x000000ff04ff99a7 */ /* 0x0005ea000810043f */
[----:B------:R-:W3:Y:S01]  /*8210*/  MUFU.EX2 R123, R123 ;  /* 0x0000007b007b7308 */ /* 0x000ee20000000800 */
[----:B----4-:R-:W-:-:S07]  /*8220*/  FADD.FTZ R196, R122, R191 ;  /* 0x000000bf7ac47221 */ /* 0x010fce0000010000 */
[----:B------:R-:W4:Y:S01]  /*8230*/  MUFU.EX2 R124, R124 ;  /* 0x0000007c007c7308 */ /* 0x000f220000000800 */
[----:B-1----:R-:W-:-:S07]  /*8240*/  FADD.FTZ R131, R121, R6 ;  /* 0x0000000679837221 */ /* 0x002fce0000010000 */
[----:B------:R-:W1:Y:S01]  /*8250*/  MUFU.EX2 R189, R189 ;  /* 0x000000bd00bd7308 */ /* 0x000e620000000800 */
[----:B---3--:R-:W-:-:S07]  /*8260*/  FADD.FTZ R196, R123, R196 ;  /* 0x000000c47bc47221 */ /* 0x008fce0000010000 */
[----:B------:R-:W3:Y:S01]  /*8270*/  MUFU.EX2 R125, R125 ;  /* 0x0000007d007d7308 */ /* 0x000ee20000000800 */
[----:B----4-:R-:W-:-:S07]  /*8280*/  FADD.FTZ R6, R124, R131 ;  /* 0x000000837c067221 */ /* 0x010fce0000010000 */
        /* <DEDUP_REMOVED lines=17> */
[----:B--2---:R-:W-:-:S01]  /*83a0*/  FADD.FTZ R131, R134, R131 ;  /* 0x0000008386837221 */ /* 0x004fc20000010000 */
[----:B-1----:R-:W-:-:S03]  /*83b0*/  FADD.FTZ R4, R133, R4 ;  /* 0x0000000485047221 */ /* 0x002fc60000010000 */
[----:B---3--:R-:W-:Y:S01]  /*83c0*/  FADD.FTZ R6, R135, R131 ;  /* 0x0000008387067221 */ /* 0x008fe20000010000 */
[----:B------:R-:W-:Y:S06]  /*83d0*/  @!P0 BRA `(.L_x_2788) ;  /* 0x0000000000048947 */ /* 0x000fec0003800000 */
[----:B------:R-:W-:Y:S01]  /*83e0*/  BPT.TRAP 0x1 ;  /* 0x000000040000795c */ /* 0x000fe20000300000 */
.L_x_2788:
        /* <DEDUP_REMOVED lines=16> */
[-C--:B------:R-:W-:Y:S01]  /*84f0*/  FMUL.FTZ R25, R25, R5.reuse ;  /* 0x0000000519197220 */ /* 0x080fe20000410000 */
[----:B------:R-:W-:Y:S01]  /*8500*/  F2FP.SATFINITE.E4M3.F32.PACK_AB_MERGE_C R182, R183, R182, RZ ;  /* 0x000000b6b7b6723e */ /* 0x000fe200048070ff */
[----:B------:R-:W-:Y:S01]  /*8510*/  SYNCS.ARRIVE.TRANS64.RED.A1T0 RZ, [UR6], RZ ;  /* 0x000000ffffff79a7 */ /* 0x000fe20008100406 */
        /* <DEDUP_REMOVED lines=127> */
[----:B------:R-:W-:Y:S01]  /*8d10*/  F2FP.SATFINITE.E4M3.F32.PACK_AB_MERGE_C R219, R130, R127, R12 ;  /* 0x0000007f82db723e */ /* 0x000fe2000480700c */
[----:B------:R-:W-:Y:S06]  /*8d20*/  @P1 BRA `(.L_x_2789) ;  /* 0xffffffc400dc1947 */ /* 0x000fec000383ffff */
[----:B------:R-:W-:-:S05]  /*8d30*/  UMOV UR49, UR55 ;  /* 0x0000003700317c82 */ /* 0x000fca0008000000 */
.L_x_2779:
[----:B------:R-:W-:Y:S06]  /*8d40*/  BAR.ARV 0x8, 0x120 ;  /* 0x0204800000007b1d */ /* 0x000fec0000002000 */
[----:B------:R-:W-:Y:S05]  /*8d50*/  @!P0 BRA `(.L_x_2790) ;  /* 0x0000000000048947 */ /* 0x000fea0003800000 */
[----:B------:R-:W-:Y:S01]  /*8d60*/  BPT.TRAP 0x1 ;  /* 0x000000040000795c */ /* 0x000fe20000300000 */
.L_x_2790:
[----:B------:R-:W-:Y:S01]  /*8d70*/  ULEA UR4, UR49, UR38, 0x3 ;  /* 0x0000002631047291 */ /* 0x000fe2000f8e183f */
[----:B------:R-:W-:-:S04]  /*8d80*/  MOV R0, UR36 ;  /* 0x0000002400007c02 */ /* 0x000fc80008000f00 */
[----:B------:R-:W-:-:S04]  /*8d90*/  SHF.L.U32 R0, R0, 0x1f, RZ ;  /* 0x0000001f00007819 */ /* 0x000fc800000006ff */
[----:B------:R1:W2:Y:S01]  /*8da0*/  SYNCS.PHASECHK.TRANS64.TRYWAIT P1, [UR4+0x33450], R0 ;  /* 0x03345000ff0075a7 */ /* 0x0002a20008020144 */
[----:B------:R-:W-:Y:S05]  /*8db0*/  @!P0 BRA `(.L_x_2791) ;  /* 0x0000000000048947 */ /* 0x000fea0003800000 */
[----:B------:R-:W-:Y:S01]  /*8dc0*/  BPT.TRAP 0x1 ;  /* 0x000000040000795c */ /* 0x000fe20000300000 */
.L_x_2791:
[----:B--2---:R-:W-:Y:S05]  /*8dd0*/  @P1 BRA `(.L_x_2792) ;  /* 0x0000000000081947 */ /* 0x004fea0003800000 */
[----:B------:R-:W2:Y:S02]  /*8de0*/  SYNCS.PHASECHK.TRANS64.TRYWAIT P1, [UR4+0x33450], R0 ;  /* 0x03345000ff0075a7 */ /* 0x000ea40008020144 */
[----:B--2---:R-:W-:Y:S05]  /*8df0*/  @!P1 BRA `(.L_x_2793) ;  /* 0x00000060006c9947 */ /* 0x004fea0003800000 */
.L_x_2792:
[----:B------:R-:W-:Y:S01]  /*8e00*/  UIADD3 UR5, UR38, 0x200, URZ ;  /* 0x0000020026057890 */ /* 0x000fe2000fffe03f */
[----:B------:R-:W-:Y:S01]  /*8e10*/  WARPGROUP.ARRIVE ;  /* 0x00000000000079c5 */ /* 0x000fe20000000000 */
[----:B------:R-:W-:Y:S01]  /*8e20*/  UMOV UR7, 0xc0000010 ;  /* 0xc000001000077882 */ /* 0x000fe20000000000 */
[----:B------:R-:W-:Y:S01]  /*8e30*/  IMAD.MOV.U32 R5, RZ, RZ, 0x3f800000 ;  /* 0x3f800000ff057424 */ /* 0x000fe200078e00ff */
[----:B------:R-:W-:-:S04]  /*8e40*/  USHF.R.U32.HI UR5, URZ, 0x4, UR5 ;  /* 0x000000043f057899 */ /* 0x000fc80008011605 */
[----:B------:R-:W-:-:S04]  /*8e50*/  ULOP3.LUT UR5, UR5, 0x3fff, URZ, 0xc0, !UPT ;  /* 0x00003fff05057892 */ /* 0x000fc8000f8ec03f */
[----:B------:R-:W-:-:S04]  /*8e60*/  ULOP3.LUT UR5, UR5, 0x10000, URZ, 0xfc, !UPT ;  /* 0x0001000005057892 */ /* 0x000fc8000f8efc3f */
[----:B------:R-:W-:-:S07]  /*8e70*/  UIMAD UR5, UR49, 0x780, UR5 ;  /* 0x00000780310578a4 */ /* 0x000fce000f8e0205 */
[----:B------:R-:W-:Y:S02]  /*8e80*/  UMOV UR6, UR5 ;  /* 0x0000000500067c82 */ /* 0x000fe40008000000 */
[----:B------:R-:W-:Y:S01]  /*8e90*/  QGMMA.64x192x32.F32.E4M3.E4M3 R24, R200, gdesc[UR4], R24, gsb0 ;  /* 0x02e00004c8187df3 */ /* 0x000fe20008000818 */
[----:B------:R-:W-:Y:S01]  /*8ea0*/  UIADD3 UR6, UR5, 0x180, URZ ;  /* 0x0000018005067890 */ /* 0x000fe2000fffe03f */
[----:B------:R-:W-:Y:S01]  /*8eb0*/  UMOV UR7, 0xc0000010 ;  /* 0xc000001000077882 */ /* 0x000fe20000000000 */
[----:B------:R-:W-:Y:S02]  /*8ec0*/  WARPGROUP.DEPBAR.LE gsb0, 0x0 ;  /* 0x00008000000079c5 */ /* 0x000fe40000010000 */
[----:B------:R-:W-:-:S15]  /*8ed0*/  WARPGROUP.ARRIVE ;  /* 0x00000000000079c5 */ /* 0x000fde0000000000 */
[----:B------:R-:W-:Y:S01]  /*8ee0*/  QGMMA.64x192x32.F32.E4M3.E4M3 R24, R204, gdesc[UR4], R24, gsb0 ;  /* 0x02e00004cc187df3 */ /* 0x000fe20008000818 */
[----:B------:R-:W-:Y:S01]  /*8ef0*/  UIADD3 UR6, UR5, 0x300, URZ ;  /* 0x0000030005067890 */ /* 0x000fe2000fffe03f */
[----:B------:R-:W-:Y:S01]  /*8f00*/  UMOV UR7, 0xc0000010 ;  /* 0xc000001000077882 */ /* 0x000fe20000000000 */
[----:B------:R-:W-:Y:S02]  /*8f10*/  WARPGROUP.DEPBAR.LE gsb0, 0x0 ;  /* 0x00008000000079c5 */ /* 0x000fe40000010000 */
[----:B------:R-:W-:-:S15]  /*8f20*/  WARPGROUP.ARRIVE ;  /* 0x00000000000079c5 */ /* 0x000fde0000000000 */
[----:B------:R-:W-:Y:S01]  /*8f30*/  QGMMA.64x192x32.F32.E4M3.E4M3 R24, R208, gdesc[UR4], R24, gsb0 ;  /* 0x02e00004d0187df3 */ /* 0x000fe20008000818 */
[----:B------:R-:W-:Y:S02]  /*8f40*/  ULDC.64 UR6, c[0x0][0x9a0] ;  /* 0x0002680000067ab9 */ /* 0x000fe40000000a00 */
[----:B------:R-:W-:-:S04]  /*8f50*/  UISETP.NE.U32.AND UP0, UPT, UR6, URZ, UPT ;  /* 0x0000003f0600728c */ /* 0x000fc8000bf05070 */
[----:B------:R-:W-:-:S06]  /*8f60*/  UISETP.NE.AND.EX UP0, UPT, UR7, URZ, UPT, UP0 ;  /* 0x0000003f0700728c */ /* 0x000fcc000bf05300 */
[----:B------:R-:W-:-:S05]  /*8f70*/  PLOP3.LUT P1, PT, PT, PT, UP0, 0x80, 0x0 ;  /* 0x000000000000781c */ /* 0x000fca0003f2f008 */
        /* <DEDUP_REMOVED lines=8> */
[----:B------:R-:W-:Y:S02]  /*9000*/  @UP0 UIMAD UR11, UR14, UR12, URZ ;  /* 0x0000000c0e0b02a4 */ /* 0x000fe4000f8e023f */
[----:B------:R-:W-:Y:S02]  /*9010*/  @UP0 UIMAD.WIDE.U32 UR8, UR41, UR12, UR8 ;  /* 0x0000000c290802a5 */ /* 0x000fe4000f8e0008 */
[----:B------:R-:W-:Y:S02]  /*9020*/  @UP0 UIMAD UR11, UR41, UR13, UR11 ;  /* 0x0000000d290b02a4 */ /* 0x000fe4000f8e020b */
[----:B------:R-:W-:Y:S02]  /*9030*/  @UP0 ULEA UR6, UP1, UR8, UR6, 0x2 ;  /* 0x0000000608060291 */ /* 0x000fe4000f82103f */
[----:B------:R-:W-:-:S04]  /*9040*/  @UP0 UIADD3 UR9, UR9, UR11, URZ ;  /* 0x0000000b09090290 */ /* 0x000fc8000fffe03f */
[----:B------:R-:W-:Y:S01]  /*9050*/  @UP0 ULEA.HI.X UR7, UR8, UR7, UR9, 0x2, UP1 ;  /* 0x0000000708070291 */ /* 0x000fe200088f1409 */
[----:B------:R-:W-:-:S05]  /*9060*/  IMAD.U32 R8, RZ, RZ, UR6 ;  /* 0x00000006ff087e24 */ /* 0x000fca000f8e00ff */
[----:B------:R-:W-:-:S05]  /*9070*/  IMAD.U32 R9, RZ, RZ, UR7 ;  /* 0x00000007ff097e24 */ /* 0x000fca000f8e00ff */
[----:B------:R3:W4:Y:S01]  /*9080*/  @P1 LDG.E R5, desc[UR50][R8.64] ;  /* 0x0000003208051981 */ /* 0x000722000c1e1900 */
[----:B------:R-:W-:Y:S01]  /*9090*/  UIADD3 UR6, UR5, 0x480, URZ ;  /* 0x0000048005067890 */ /* 0x000fe2000fffe03f */
[----:B------:R-:W-:Y:S01]  /*90a0*/  UMOV UR7, 0xc0000010 ;  /* 0xc000001000077882 */ /* 0x000fe20000000000 */
[----:B------:R-:W-:Y:S02]  /*90b0*/  WARPGROUP.DEPBAR.LE gsb0, 0x0 ;  /* 0x00008000000079c5 */ /* 0x000fe40000010000 */
[----:B------:R-:W-:-:S06]  /*90c0*/  WARPGROUP.ARRIVE ;  /* 0x00000000000079c5 */ /* 0x000fcc0000000000 */
[----:B------:R-:W-:Y:S01]  /*90d0*/  QGMMA.64x192x32.F32.E4M3.E4M3 R24, R212, gdesc[UR4], R24, gsb0 ;  /* 0x02e00004d4187df3 */ /* 0x000fe20008000818 */
[----:B------:R-:W-:Y:S01]  /*90e0*/  UIADD3 UR6, UR5, 0x600, URZ ;  /* 0x0000060005067890 */ /* 0x000fe2000fffe03f */
[----:B------:R-:W-:Y:S01]  /*90f0*/  UMOV UR7, 0xc0000010 ;  /* 0xc000001000077882 */ /* 0x000fe20000000000 */
[----:B--2---:R-:W2:Y:S04]  /*9100*/  SHFL.BFLY PT, R3, R4, 0x2, 0x1f ;  /* 0x0c401f0004037f89 */ /* 0x004ea800000e0000 */
[----:B------:R-:W5:Y:S01]  /*9110*/  SHFL.BFLY PT, R7, R6, 0x2, 0x1f ;  /* 0x0c401f0006077f89 */ /* 0x000f6200000e0000 */
[----:B--2---:R-:W-:-:S01]  /*9120*/  FADD.FTZ R3, R3, R4 ;  /* 0x0000000403037221 */ /* 0x004fc20000010000 */
[----:B-----5:R-:W-:-:S04]  /*9130*/  FADD.FTZ R7, R7, R6 ;  /* 0x0000000607077221 */ /* 0x020fc80000010000 */
[----:B-1----:R-:W1:Y:S04]  /*9140*/  SHFL.BFLY PT, R0, R3, 0x1, 0x1f ;  /* 0x0c201f0003007f89 */ /* 0x002e6800000e0000 */
[----:B---3--:R-:W2:Y:S01]  /*9150*/  SHFL.BFLY PT, R8, R7, 0x1, 0x1f ;  /* 0x0c201f0007087f89 */ /* 0x008ea200000e0000 */
        /* <DEDUP_REMOVED lines=11> */
[----:B------:R-:W1:Y:S01]  /*9210*/  @P2 MUFU.LG2 R6, R12 ;  /* 0x0000000c00062308 */ /* 0x000e620000000c00 */
[----:B------:R-:W-:Y:S02]  /*9220*/  WARPGROUP.DEPBAR.LE gsb0, 0x0 ;  /* 0x00008000000079c5 */ /* 0x000fe40000010000 */
[----:B------:R-:W-:-:S06]  /*9230*/  WARPGROUP.ARRIVE ;  /* 0x00000000000079c5 */ /* 0x000fcc0000000000 */
[----:B------:R-:W-:Y:S01]  /*9240*/  QGMMA.64x192x32.F32.E4M3.E4M3 R24, R216, gdesc[UR4], R24, gsb0 ;  /* 0x02e00004d8187df3 */ /* 0x000fe20008000818 */
[----:B------:R-:W2:Y:S08]  /*9250*/  @P3 MUFU.LG2 R9, R13 ;  /* 0x0000000d00093308 */ /* 0x000eb00000000c00 */
[----:B------:R4:W3:Y:S01]  /*9260*/  @P1 MUFU.RCP R8, R11 ;  /* 0x0000000b00081308 */ /* 0x0008e20000001000 */
[----:B------:R-:W-:-:S02]  /*9270*/  IMAD.U32 R7, RZ, RZ, UR10 ;  /* 0x0000000aff077e24 */ /* 0x000fc4000f8e00ff */
[----:B------:R-:W-:Y:S02]  /*9280*/  IMAD.U32 R14, RZ, RZ, UR10 ;  /* 0x0000000aff0e7e24 */ /* 0x000fe4000f8e00ff */
[----:B-1----:R-:W-:Y:S01]  /*9290*/  @P2 FMUL.FTZ R6, R6, 0.69314718246459960938 ;  /* 0x3f31721806062820 */ /* 0x002fe20000410000 */
[----:B------:R-:W-:Y:S01]  /*92a0*/  @P2 FMUL.FTZ R7, R7, 0.69314718246459960938 ;  /* 0x3f31721807072820 */ /* 0x000fe20000410000 */
[----:B------:R-:W-:Y:S01]  /*92b0*/  @P3 FMUL.FTZ R10, R14, 0.69314718246459960938 ;  /* 0x3f3172180e0a3820 */ /* 0x000fe20000410000 */
[----:B--2---:R-:W-:Y:S01]  /*92c0*/  @P3 FMUL.FTZ R9, R9, 0.69314718246459960938 ;  /* 0x3f31721809093820 */ /* 0x004fe20000410000 */
[----:B------:R-:W-:Y:S02]  /*92d0*/  IMAD.MOV.U32 R3, RZ, RZ, -0x800000 ;  /* 0xff800000ff037424 */ /* 0x000fe400078e00ff */
[----:B------:R-:W-:Y:S01]  /*92e0*/  @P2 FFMA.FTZ R3, R7, R126, R6 ;  /* 0x0000007e07032223 */ /* 0x000fe20000010006 */
[----:B------:R-:W-:Y:S02]  /*92f0*/  IMAD.MOV.U32 R0, RZ, RZ, -0x800000 ;  /* 0xff800000ff007424 */ /* 0x000fe400078e00ff */
[----:B------:R-:W-:Y:S01]  /*9300*/  @P3 FFMA.FTZ R0, R10, R132, R9 ;  /* 0x000000840a003223 */ /* 0x000fe20000010009 */
[-C--:B----4-:R-:W-:Y:S01]  /*9310*/  FMUL.FTZ R11, R4, R5.reuse ;  /* 0x00000005040b7220 */ /* 0x090fe20000410000 */
[----:B---3--:R-:W-:Y:S01]  /*9320*/  FMUL.FTZ R120, R8, R5 ;  /* 0x0000000508787220 */ /* 0x008fe20000410000 */
[----:B------:R-:W-:-:S02]  /*9330*/  WARPGROUP.DEPBAR.LE gsb0, 0x0 ;  /* 0x00008000000079c5 */ /* 0x000fc40000010000 */
[----:B------:R-:W-:Y:S05]  /*9340*/  @!P0 BRA `(.L_x_2794) ;  /* 0x0000000000048947 */ /* 0x000fea0003800000 */
[----:B------:R-:W-:Y:S01]  /*9350*/  BPT.TRAP 0x1 ;  /* 0x000000040000795c */ /* 0x000fe20000300000 */
.L_x_2794:
        /* <DEDUP_REMOVED lines=13> */
[----:B------:R-:W-:-:S02]  /*9430*/  UIADD3 UR42, -UR42, URZ, URZ ;  /* 0x0000003f2a2a7290 */ /* 0x000fc4000fffe13f */
[----:B------:R-:W-:Y:S01]  /*9440*/  USHF.R.S32.HI UR5, URZ, 0x1f, UR43 ;  /* 0x0000001f3f057899 */ /* 0x000fe2000801142b */
[----:B------:R-:W-:Y:S01]  /*9450*/  ULDC UR8, c[0x0][0xda8] ;  /* 0x00036a0000087ab9 */ /* 0x000fe20000000800 */
[----:B-1----:R-:W-:-:S05]  /*9460*/  IMAD.SHL.U32 R4, R121, 0x4, RZ ;  /* 0x0000000479047824 */ /* 0x002fca00078e00ff */
[----:B------:R-:W-:-:S04]  /*9470*/  LOP3.LUT R4, R4, 0xc, RZ, 0xc0, !PT ;  /* 0x0000000c04047812 */ /* 0x000fc800078ec0ff */
[----:B------:R-:W-:-:S05]  /*9480*/  IADD3 R4, P0, R4, UR6, RZ ;  /* 0x0000000604047c10 */ /* 0x000fca000ff1e0ff */
[----:B------:R-:W-:Y:S02]  /*9490*/  IMAD.X R5, RZ, RZ, UR7, P0 ;  /* 0x00000007ff057e24 */ /* 0x000fe400080e06ff */
[-C--:B------:R-:W-:Y:S01]  /*94a0*/  FMUL.FTZ R24, R33, R11.reuse ;  /* 0x0000000b21187220 */ /* 0x080fe20000410000 */
[-C--:B------:R-:W-:Y:S01]  /*94b0*/  FMUL.FTZ R29, R40, R11.reuse ;  /* 0x0000000b281d7220 */ /* 0x080fe20000410000 */
[-C--:B------:R-:W-:Y:S01]  /*94c0*/  FMUL.FTZ R32, R45, R11.reuse ;  /* 0x0000000b2d207220 */ /* 0x080fe20000410000 */
[-C--:B------:R-:W-:Y:S01]  /*94d0*/  FMUL.FTZ R37, R48, R11.reuse ;  /* 0x0000000b30257220 */ /* 0x080fe20000410000 */
        /* <DEDUP_REMOVED lines=39> */
[-C--:B-1----:R-:W-:Y:S01]  /*9750*/  FMUL.FTZ R5, R30, R120.reuse ;  /* 0x000000781e057220 */ /* 0x082fe20000410000 */
[-C--:B------:R-:W-:Y:S01]  /*9760*/  FMUL.FTZ R11, R31, R120.reuse ;  /* 0x000000781f0b7220 */ /* 0x080fe20000410000 */
[-C--:B------:R-:W-:Y:S01]  /*9770*/  FMUL.FTZ R25, R39, R120.reuse ;  /* 0x0000007827197220 */ /* 0x080fe20000410000 */
[-C--:B------:R-:W-:Y:S01]  /*9780*/  FMUL.FTZ R27, R46, R120.reuse ;  /* 0x000000782e1b7220 */ /* 0x080fe20000410000 */
        /* <DEDUP_REMOVED lines=8> */
[----:B------:R-:W-:Y:S01]  /*9810*/  F2FP.BF16.F32.PACK_AB R68, R68, R69 ;  /* 0x000000454444723e */ /* 0x000fe200000010ff */
[-C--:B------:R-:W-:Y:S01]  /*9820*/  FMUL.FTZ R26, R35, R120.reuse ;  /* 0x00000078231a7220 */ /* 0x080fe20000410000 */
[----:B------:R-:W-:Y:S01]  /*9830*/  F2FP.BF16.F32.PACK_AB R73, R72, R73 ;  /* 0x000000494849723e */ /* 0x000fe200000010ff */
[-C--:B------:R-:W-:Y:S01]  /*9840*/  FMUL.FTZ R43, R62, R120.reuse ;  /* 0x000000783e2b7220 */ /* 0x080fe20000410000 */
[----:B------:R-:W-:Y:S01]  /*9850*/  ISETP.EQ.OR P0, PT, R7, 0x3, !P0 ;  /* 0x000000030700780c */ /* 0x000fe20004702670 */
[----:B------:R-:W-:Y:S01]  /*9860*/  FMUL.FTZ R35, R54, R120 ;  /* 0x0000007836237220 */ /* 0x000fe20000410000 */
[----:B------:R-:W-:Y:S01]  /*9870*/  F2FP.BF16.F32.PACK_AB R27, R27, R30 ;  /* 0x0000001e1b1b723e */ /* 0x000fe200000010ff */
[----:B------:R-:W-:Y:S01]  /*9880*/  FMUL.FTZ R42, R51, R120 ;  /* 0x00000078332a7220 */ /* 0x000fe20000410000 */
[----:B------:R-:W-:Y:S01]  /*9890*/  F2FP.BF16.F32.PACK_AB R34, R31, R34 ;  /* 0x000000221f22723e */ /* 0x000fe200000010ff */
[----:B------:R-:W-:Y:S01]  /*98a0*/  FMUL.FTZ R62, R74, R120 ;  /* 0x000000784a3e7220 */ /* 0x000fe20000410000 */
[----:B------:R-:W-:Y:S01]  /*98b0*/  F2FP.BF16.F32.PACK_AB R58, R55, R58 ;  /* 0x0000003a373a723e */ /* 0x000fe200000010ff */
[-C--:B------:R-:W-:Y:S01]  /*98c0*/  FMUL.FTZ R51, R70, R120.reuse ;  /* 0x0000007846337220 */ /* 0x080fe20000410000 */
[-C--:B------:R-:W-:Y:S01]  /*98d0*/  FMUL.FTZ R54, R66, R120.reuse ;  /* 0x0000007842367220 */ /* 0x080fe20000410000 */
[-C--:B------:R-:W-:Y:S01]  /*98e0*/  FMUL.FTZ R71, R87, R120.reuse ;  /* 0x0000007857477220 */ /* 0x080fe20000410000 */
[-C--:B------:R-:W-:Y:S01]  /*98f0*/  FMUL.FTZ R74, R83, R120.reuse ;  /* 0x00000078534a7220 */ /* 0x080fe20000410000 */
[----:B------:R-:W-:Y:S01]  /*9900*/  SEL R55, R68, R73, P0 ;  /* 0x0000004944377207 */ /* 0x000fe20000000000 */
[----:B------:R-:W-:Y:S01]  /*9910*/  FMUL.FTZ R38, R50, R120 ;  /* 0x0000007832267220 */ /* 0x000fe20000410000 */
[----:B------:R-:W-:Y:S01]  /*9920*/  F2FP.BF16.F32.PACK_AB R57, R56, R57 ;  /* 0x000000393839723e */ /* 0x000fe200000010ff */
[----:B------:R-:W-:Y:S01]  /*9930*/  ULDC.64 UR6, c[0x0][0xb70] ;  /* 0x0002dc0000067ab9 */ /* 0x000fe20000000a00 */
[----:B------:R-:W-:Y:S01]  /*9940*/  SEL R68, R73, R68, P0 ;  /* 0x0000004449447207 */ /* 0x000fe20000000000 */
[----:B------:R-:W-:Y:S01]  /*9950*/  UIMAD UR42, UR8, UR42, UR48 ;  /* 0x0000002a082a72a4 */ /* 0x000fe2000f8e0230 */
[----:B------:R-:W-:Y:S01]  /*9960*/  F2FP.BF16.F32.PACK_AB R15, R15, R20 ;  /* 0x000000140f0f723e */ /* 0x000fe200000010ff */
[----:B------:R-:W-:Y:S01]  /*9970*/  FMUL.FTZ R50, R59, R120 ;  /* 0x000000783b327220 */ /* 0x000fe20000410000 */
[----:B------:R-:W-:Y:S01]  /*9980*/  F2FP.BF16.F32.PACK_AB R26, R25, R26 ;  /* 0x0000001a191a723e */ /* 0x000fe200000010ff */
[----:B------:R-:W-:Y:S01]  /*9990*/  FMUL.FTZ R59, R78, R120 ;  /* 0x000000784e3b7220 */ /* 0x000fe20000410000 */
[----:B------:R-:W-:Y:S01]  /*99a0*/  SEL R73, R27, R34, P0 ;  /* 0x000000221b497207 */ /* 0x000fe20000000000 */
[----:B------:R-:W-:Y:S01]  /*99b0*/  UIMAD UR5, UR5, UR6, URZ ;  /* 0x00000006050572a4 */ /* 0x000fe2000f8e023f */
[----:B------:R-:W-:Y:S01]  /*99c0*/  SEL R56, R34, R27, P0 ;  /* 0x0000001b22387207 */ /* 0x000fe20000000000 */
[-C--:B------:R-:W-:Y:S01]  /*99d0*/  FMUL.FTZ R78, R90, R120.reuse ;  /* 0x000000785a4e7220 */ /* 0x080fe20000410000 */
[----:B------:R-:W-:Y:S01]  /*99e0*/  IADD3 R27, P1, R16, 0x4000, RZ ;  /* 0x00004000101b7810 */ /* 0x000fe20007f3e0ff */
[----:B------:R-:W-:Y:S01]  /*99f0*/  FMUL.FTZ R87, R103, R120 ;  /* 0x0000007867577220 */ /* 0x000fe20000410000 */
[----:B------:R-:W-:Y:S01]  /*9a00*/  F2FP.BF16.F32.PACK_AB R51, R51, R54 ;  /* 0x000000363333723e */ /* 0x000fe200000010ff */
[----:B------:R-:W-:Y:S01]  /*9a10*/  FMUL.FTZ R90, R99, R120 ;  /* 0x00000078635a7220 */ /* 0x000fe20000410000 */
[----:B------:R-:W-:Y:S01]  /*9a20*/  F2FP.BF16.F32.PACK_AB R74, R71, R74 ;  /* 0x0000004a474a723e */ /* 0x000fe200000010ff */
[----:B------:R-:W-:Y:S01]  /*9a30*/  USHF.L.U32 UR42, UR42, 0x7, URZ ;  /* 0x000000072a2a7899 */ /* 0x000fe2000800063f */
[----:B------:R-:W-:Y:S01]  /*9a40*/  SEL R71, R15, R26, P0 ;  /* 0x0000001a0f477207 */ /* 0x000fe20000000000 */
[----:B------:R-:W-:Y:S01]  /*9a50*/  UIMAD.WIDE.U32 UR10, UR43, UR6, URZ ;  /* 0x000000062b0a72a5 */ /* 0x000fe2000f8e003f */
[----:B------:R-:W-:Y:S01]  /*9a60*/  SEL R54, R26, R15, P0 ;  /* 0x0000000f1a367207 */ /* 0x000fe20000000000 */
[----:B------:R-:W-:Y:S01]  /*9a70*/  UIMAD UR5, UR43, UR7, UR5 ;  /* 0x000000072b0572a4 */ /* 0x000fe2000f8e0205 */
[----:B------:R-:W-:Y:S01]  /*9a80*/  LOP3.LUT R26, R27, 0x380, RZ, 0xc0, !PT ;  /* 0x000003801b1a7812 */ /* 0x000fe200078ec0ff */
[----:B------:R-:W-:Y:S01]  /*9a90*/  FMUL.FTZ R47, R63, R120 ;  /* 0x000000783f2f7220 */ /* 0x000fe20000410000 */
[----:B------:R-:W-:Y:S01]  /*9aa0*/  F2FP.BF16.F32.PACK_AB R13, R13, R14 ;  /* 0x0000000e0d0d723e */ /* 0x000fe200000010ff */
[----:B------:R-:W-:Y:S01]  /*9ab0*/  UIADD3 UR5, UR11, UR5, URZ ;  /* 0x000000050b057290 */ /* 0x000fe2000fffe03f */
[----:B------:R-:W-:Y:S01]  /*9ac0*/  F2FP.BF16.F32.PACK_AB R24, R21, R24 ;  /* 0x000000181518723e */ /* 0x000fe200000010ff */
[-C--:B------:R-:W-:Y:S01]  /*9ad0*/  FMUL.FTZ R63, R79, R120.reuse ;  /* 0x000000784f3f7220 */ /* 0x080fe20000410000 */
[----:B------:R-:W-:Y:S01]  /*9ae0*/  SHF.R.U64 R26, R26, 0x3, RZ ;  /* 0x000000031a1a7819 */ /* 0x000fe200000012ff */
[-C--:B------:R-:W-:Y:S01]  /*9af0*/  FMUL.FTZ R70, R82, R120.reuse ;  /* 0x0000007852467220 */ /* 0x080fe20000410000 */
[----:B------:R-:W-:Y:S01]  /*9b00*/  IADD3 R25, P2, R16, 0x4020, RZ ;  /* 0x0000402010197810 */ /* 0x000fe20007f5e0ff */
[----:B------:R-:W-:Y:S01]  /*9b10*/  UIADD3 UR4, UR4, 0x33460, URZ ;  /* 0x0003346004047890 */ /* 0x000fe2000fffe03f */
[----:B------:R-:W-:Y:S01]  /*9b20*/  F2FP.BF16.F32.PACK_AB R41, R40, R41 ;  /* 0x000000292829723e */ /* 0x000fe200000010ff */
[----:B------:R-:W-:Y:S01]  /*9b30*/  FMUL.FTZ R79, R95, R120 ;  /* 0x000000785f4f7220 */ /* 0x000fe20000410000 */
[----:B------:R-:W-:Y:S01]  /*9b40*/  F2FP.BF16.F32.PACK_AB R42, R39, R42 ;  /* 0x0000002a272a723e */ /* 0x000fe200000010ff */
[----:B------:R-:W-:Y:S01]  /*9b50*/  FMUL.FTZ R82, R91, R120 ;  /* 0x000000785b527220 */ /* 0x000fe20000410000 */
[----:B------:R-:W-:Y:S01]  /*9b60*/  SEL R39, R13, R24, P0 ;  /* 0x000000180d277207 */ /* 0x000fe20000000000 */
[-C--:B------:R-:W-:Y:S01]  /*9b70*/  FMUL.FTZ R66, R75, R120.reuse ;  /* 0x000000784b427220 */ /* 0x080fe20000410000 */
[----:B------:R-:W-:Y:S01]  /*9b80*/  SEL R40, R24, R13, P0 ;  /* 0x0000000d18287207 */ /* 0x000fe20000000000 */
[----:B------:R-:W-:Y:S01]  /*9b90*/  FMUL.FTZ R67, R86, R120 ;  /* 0x0000007856437220 */ /* 0x000fe20000410000 */
[----:B------:R-:W-:Y:S01]  /*9ba0*/  LOP3.LUT R26, R26, R27, RZ, 0x3c, !PT ;  /* 0x0000001b1a1a7212 */ /* 0x000fe200078e3cff */
[--C-:B------:R-:W-:Y:S01]  /*9bb0*/  IMAD.X R27, RZ, RZ, R17.reuse, P1 ;  /* 0x000000ffff1b7224 */ /* 0x100fe200008e0611 */
[----:B------:R-:W-:Y:S01]  /*9bc0*/  F2FP.BF16.F32.PACK_AB R9, R9, R10 ;  /* 0x0000000a0909723e */ /* 0x000fe200000010ff */
[----:B------:R-:W-:Y:S01]  /*9bd0*/  UPRMT UR4, UR37, 0x654, UR4 ;  /* 0x0000065425047896 */ /* 0x000fe20008000004 */
[----:B------:R-:W-:Y:S01]  /*9be0*/  IADD3 R21, P3, R16, 0x4040, RZ ;  /* 0x0000404010157810 */ /* 0x000fe20007f7e0ff */
[-C--:B------:R-:W-:Y:S01]  /*9bf0*/  FMUL.FTZ R75, R94, R120.reuse ;  /* 0x000000785e4b7220 */ /* 0x080fe20000410000 */
[----:B------:R-:W-:Y:S01]  /*9c00*/  LOP3.LUT R24, R25, 0x380, RZ, 0xc0, !PT ;  /* 0x0000038019187812 */ /* 0x000fe200078ec0ff */
[-C--:B------:R-:W-:Y:S01]  /*9c10*/  FMUL.FTZ R83, R102, R120.reuse ;  /* 0x0000007866537220 */ /* 0x080fe20000410000 */
[----:B------:R-:W-:Y:S01]  /*9c20*/  IADD3 R7, P1, R16, 0x8040, RZ ;  /* 0x0000804010077810 */ /* 0x000fe20007f3e0ff */
[-C--:B------:R-:W-:Y:S01]  /*9c30*/  FMUL.FTZ R86, R98, R120.reuse ;  /* 0x0000007862567220 */ /* 0x080fe20000410000 */
[----:B------:R-:W-:Y:S01]  /*9c40*/  F2FP.BF16.F32.PACK_AB R36, R36, R37 ;  /* 0x000000252424723e */ /* 0x000fe200000010ff */
[----:B------:R-:W-:Y:S01]  /*9c50*/  FMUL.FTZ R91, R110, R120 ;  /* 0x000000786e5b7220 */ /* 0x000fe20000410000 */
[----:B------:R-:W-:Y:S01]  /*9c60*/  F2FP.BF16.F32.PACK_AB R35, R35, R38 ;  /* 0x000000262323723e */ /* 0x000fe200000010ff */
[-C--:B------:R-:W-:Y:S01]  /*9c70*/  FMUL.FTZ R94, R106, R120.reuse ;  /* 0x000000786a5e7220 */ /* 0x080fe20000410000 */
[----:B------:R-:W-:Y:S01]  /*9c80*/  SEL R37, R6, R9, P0 ;  /* 0x0000000906257207 */ /* 0x000fe20000000000 */
[----:B------:R-:W-:Y:S01]  /*9c90*/  FMUL.FTZ R95, R111, R120 ;  /* 0x000000786f5f7220 */ /* 0x000fe20000410000 */
[----:B------:R-:W-:Y:S01]  /*9ca0*/  SEL R38, R9, R6, P0 ;  /* 0x0000000609267207 */ /* 0x000fe20000000000 */
[-C--:B------:R-:W-:Y:S01]  /*9cb0*/  FMUL.FTZ R98, R107, R120.reuse ;  /* 0x000000786b627220 */ /* 0x080fe20000410000 */
[----:B------:R-:W-:Y:S01]  /*9cc0*/  LOP3.LUT R20, R21, 0x380, RZ, 0xc0, !PT ;  /* 0x0000038015147812 */ /* 0x000fe200078ec0ff */
[-C--:B------:R-:W-:Y:S01]  /*9cd0*/  FMUL.FTZ R99, R118, R120.reuse ;  /* 0x0000007876637220 */ /* 0x080fe20000410000 */
[----:B------:R-:W-:Y:S01]  /*9ce0*/  SHF.R.U64 R24, R24, 0x3, RZ ;  /* 0x0000000318187819 */ /* 0x000fe200000012ff */
[-C--:B------:R-:W-:Y:S01]  /*9cf0*/  FMUL.FTZ R102, R114, R120.reuse ;  /* 0x0000007872667220 */ /* 0x080fe20000410000 */
[----:B------:R-:W-:Y:S01]  /*9d00*/  LOP3.LUT R6, R7, 0x380, RZ, 0xc0, !PT ;  /* 0x0000038007067812 */ /* 0x000fe200078ec0ff */
[-C--:B------:R-:W-:Y:S01]  /*9d10*/  FMUL.FTZ R103, R119, R120.reuse ;  /* 0x0000007877677220 */ /* 0x080fe20000410000 */
[----:B------:R-:W-:Y:S01]  /*9d20*/  SHF.R.U64 R20, R20, 0x3, RZ ;  /* 0x0000000314147819 */ /* 0x000fe200000012ff */
[----:B------:R-:W-:Y:S01]  /*9d30*/  FMUL.FTZ R106, R115, R120 ;  /* 0x00000078736a7220 */ /* 0x000fe20000410000 */
[----:B------:R-:W-:Y:S01]  /*9d40*/  LOP3.LUT R24, R24, R25, RZ, 0x3c, !PT ;  /* 0x0000001918187212 */ /* 0x000fe200078e3cff */
[--C-:B------:R-:W-:Y:S01]  /*9d50*/  IMAD.X R25, RZ, RZ, R17.reuse, P2 ;  /* 0x000000ffff197224 */ /* 0x100fe200010e0611 */
[----:B------:R-:W-:Y:S01]  /*9d60*/  SHF.R.U64 R6, R6, 0x3, RZ ;  /* 0x0000000306067819 */ /* 0x000fe200000012ff */
[----:B------:R-:W-:Y:S01]  /*9d70*/  SYNCS.ARRIVE.TRANS64.RED.A1T0 RZ, [UR4], RZ ;  /* 0x000000ffffff79a7 */ /* 0x000fe20008100404 */
[----:B------:R-:W-:Y:S01]  /*9d80*/  IADD3 R9, P2, R16, 0x8060, RZ ;  /* 0x0000806010097810 */ /* 0x000fe20007f5e0ff */
[----:B------:R-:W-:Y:S01]  /*9d90*/  USHF.R.S32.HI UR4, URZ, 0x1f, UR44 ;  /* 0x0000001f3f047899 */ /* 0x000fe2000801142c */
[----:B------:R-:W-:Y:S01]  /*9da0*/  LOP3.LUT R20, R20, R21, RZ, 0x3c, !PT ;  /* 0x0000001514147212 */ /* 0x000fe200078e3cff */
[----:B------:R-:W-:Y:S01]  /*9db0*/  IMAD.X R21, RZ, RZ, R17, P3 ;  /* 0x000000ffff157224 */ /* 0x000fe200018e0611 */
[----:B------:R-:W-:-:S02]  /*9dc0*/  F2FP.BF16.F32.PACK_AB R5, R5, R8 ;  /* 0x000000080505723e */ /* 0x000fc400000010ff */
[----:B------:R-:W-:Y:S01]  /*9dd0*/  LOP3.LUT R6, R6, R7, RZ, 0x3c, !PT ;  /* 0x0000000706067212 */ /* 0x000fe200078e3cff */
[----:B------:R-:W-:Y:S01]  /*9de0*/  IMAD.X R7, RZ, RZ, R17, P1 ;  /* 0x000000ffff077224 */ /* 0x000fe200008e0611 */
[----:B------:R-:W-:Y:S02]  /*9df0*/  F2FP.BF16.F32.PACK_AB R12, R11, R12 ;  /* 0x0000000c0b0c723e */ /* 0x000fe400000010ff */
[----:B------:R-:W-:Y:S01]  /*9e00*/  F2FP.BF16.F32.PACK_AB R90, R87, R90 ;  /* 0x0000005a575a723e */ /* 0x000fe200000010ff */
[----:B------:R-:W-:Y:S01]  /*9e10*/  VIADD R87, R23, UR42 ;  /* 0x0000002a17577c36 */ /* 0x000fe20008000000 */
[----:B------:R-:W-:Y:S02]  /*9e20*/  LOP3.LUT R8, R9, 0x380, RZ, 0xc0, !PT ;  /* 0x0000038009087812 */ /* 0x000fe400078ec0ff */
[----:B------:R-:W-:Y:S02]  /*9e30*/  F2FP.BF16.F32.PACK_AB R28, R28, R29 ;  /* 0x0000001d1c1c723e */ /* 0x000fe400000010ff */
[----:B------:R-:W-:-:S02]  /*9e40*/  F2FP.BF16.F32.PACK_AB R33, R32, R33 ;  /* 0x000000212021723e */ /* 0x000fc400000010ff */
[----:B------:R-:W-:Y:S02]  /*9e50*/  F2FP.BF16.F32.PACK_AB R49, R48, R49 ;  /* 0x000000313031723e */ /* 0x000fe400000010ff */
[----:B------:R-:W-:Y:S02]  /*9e60*/  SEL R69, R5, R12, P0 ;  /* 0x0000000c05457207 */ /* 0x000fe40000000000 */
[----:B------:R-:W-:Y:S01]  /*9e70*/  SEL R48, R12, R5, P0 ;  /* 0x000000050c307207 */ /* 0x000fe20000000000 */
[----:B------:R-:W-:Y:S01]  /*9e80*/  VIADD R5, R87, 0x8 ;  /* 0x0000000857057836 */ /* 0x000fe20000000000 */
[----:B------:R-:W-:Y:S02]  /*9e90*/  SHF.R.U64 R8, R8, 0x3, RZ ;  /* 0x0000000308087819 */ /* 0x000fe400000012ff */
[----:B------:R-:W-:Y:S02]  /*9ea0*/  MOV R72, R20 ;  /* 0x0000001400487202 */ /* 0x000fe40000000f00 */
[----:B------:R-:W-:-:S02]  /*9eb0*/  F2FP.BF16.F32.PACK_AB R44, R44, R45 ;  /* 0x0000002d2c2c723e */ /* 0x000fc400000010ff */
[----:B------:R-:W-:Y:S02]  /*9ec0*/  F2FP.BF16.F32.PACK_AB R43, R43, R46 ;  /* 0x0000002e2b2b723e */ /* 0x000fe400000010ff */
[----:B------:R-:W-:Y:S01]  /*9ed0*/  MOV R21, R6 ;  /* 0x0000000600157202 */ /* 0x000fe20000000f00 */
[----:B------:R-:W-:Y:S01]  /*9ee0*/  IMAD.U32 R7, RZ, RZ, UR11 ;  /* 0x0000000bff077e24 */ /* 0x000fe2000f8e00ff */
[----:B------:R-:W-:Y:S01]  /*9ef0*/  SEL R45, R28, R33, P0 ;  /* 0x000000211c2d7207 */ /* 0x000fe20000000000 */
[----:B------:R-:W-:Y:S01]  /*9f00*/  IMAD.U32 R7, RZ, RZ, UR5 ;  /* 0x00000005ff077e24 */ /* 0x000fe2000f8e00ff */
[----:B------:R-:W-:Y:S01]  /*9f10*/  SEL R46, R33, R28, P0 ;  /* 0x0000001c212e7207 */ /* 0x000fe20000000000 */
[----:B------:R-:W-:Y:S01]  /*9f20*/  ULDC UR5, c[0x0][0xa88] ;  /* 0x0002a20000057ab9 */ /* 0x000fe20000000800 */
[----:B------:R-:W-:Y:S01]  /*9f30*/  LOP3.LUT P1, RZ, R2, 0x3, RZ, 0xc0, !PT ;  /* 0x0000000302ff7812 */ /* 0x000fe2000782c0ff */
[----:B------:R-:W-:Y:S01]  /*9f40*/  IMAD.U32 R6, RZ, RZ, UR10 ;  /* 0x0000000aff067e24 */ /* 0x000fe2000f8e00ff */
[----:B------:R-:W-:-:S02]  /*9f50*/  IADD3 R33, P4, R16, 0x20, RZ ;  /* 0x0000002010217810 */ /* 0x000fc40007f9e0ff */
[C---:B------:R-:W-:Y:S02]  /*9f60*/  IADD3 R31, P5, R16.reuse, 0x40, RZ ;  /* 0x00000040101f7810 */ /* 0x040fe40007fbe0ff */
[----:B------:R-:W-:Y:S02]  /*9f70*/  IADD3 R29, P6, R16, 0x60, RZ ;  /* 0x00000060101d7810 */ /* 0x000fe40007fde0ff */
[----:B------:R-:W-:Y:S01]  /*9f80*/  LOP3.LUT R8, R8, R9, RZ, 0x3c, !PT ;  /* 0x0000000908087212 */ /* 0x000fe200078e3cff */
[----:B------:R-:W-:Y:S01]  /*9f90*/  IMAD.X R9, RZ, RZ, R17, P2 ;  /* 0x000000ffff097224 */ /* 0x000fe200010e0611 */
[----:B------:R-:W-:Y:S02]  /*9fa0*/  ISETP.GE.OR P2, PT, R5, UR5, P1 ;  /* 0x0000000505007c0c */ /* 0x000fe40008f46670 */
        /* <DEDUP_REMOVED lines=12> */
[----:B------:R-:W-:-:S02]  /*a070*/  F2FP.BF16.F32.PACK_AB R50, R47, R50 ;  /* 0x000000322f32723e */ /* 0x000fc400000010ff */
[C---:B------:R-:W-:Y:S02]  /*a080*/  IADD3 R15, P4, R16.reuse, 0x4060, RZ ;  /* 0x00004060100f7810 */ /* 0x040fe40007f9e0ff */
[C---:B------:R-:W-:Y:S02]  /*a090*/  IADD3 R13, P5, R16.reuse, 0x8000, RZ ;  /* 0x00008000100d7810 */ /* 0x040fe40007fbe0ff */
[----:B------:R-:W-:Y:S02]  /*a0a0*/  IADD3 R11, P6, R16, 0x8020, RZ ;  /* 0x00008020100b7810 */ /* 0x000fe40007fde0ff */
[----:B------:R-:W-:Y:S02]  /*a0b0*/  F2FP.BF16.F32.PACK_AB R52, R52, R53 ;  /* 0x000000353434723e */ /* 0x000fe400000010ff */
[----:B------:R-:W-:Y:S02]  /*a0c0*/  F2FP.BF16.F32.PACK_AB R82, R79, R82 ;  /* 0x000000524f52723e */ /* 0x000fe400000010ff */
[----:B------:R-:W-:-:S02]  /*a0d0*/  SEL R47, R36, R41, P0 ;  /* 0x00000029242f7207 */ /* 0x000fc40000000000 */
[----:B------:R-:W-:Y:S02]  /*a0e0*/  F2FP.BF16.F32.PACK_AB R59, R59, R62 ;  /* 0x0000003e3b3b723e */ /* 0x000fe400000010ff */
[----:B------:R-:W-:Y:S02]  /*a0f0*/  F2FP.BF16.F32.PACK_AB R66, R63, R66 ;  /* 0x000000423f42723e */ /* 0x000fe400000010ff */
[----:B------:R-:W-:Y:S02]  /*a100*/  F2FP.BF16.F32.PACK_AB R76, R76, R77 ;  /* 0x0000004d4c4c723e */ /* 0x000fe400000010ff */
[----:B------:R-:W-:Y:S02]  /*a110*/  SEL R36, R41, R36, P0 ;  /* 0x0000002429247207 */ /* 0x000fe40000000000 */
[----:B------:R-:W-:Y:S02]  /*a120*/  SEL R79, R43, R50, P0 ;  /* 0x000000322b4f7207 */ /* 0x000fe40000000000 */
[----:B------:R-:W-:-:S02]  /*a130*/  LOP3.LUT R14, R15, 0x380, RZ, 0xc0, !PT ;  /* 0x000003800f0e7812 */ /* 0x000fc400078ec0ff */
[----:B------:R-:W-:Y:S02]  /*a140*/  LOP3.LUT R12, R13, 0x380, RZ, 0xc0, !PT ;  /* 0x000003800d0c7812 */ /* 0x000fe400078ec0ff */
[----:B------:R-:W-:Y:S02]  /*a150*/  F2FP.BF16.F32.PACK_AB R60, R60, R61 ;  /* 0x0000003d3c3c723e */ /* 0x000fe400000010ff */
[----:B------:R-:W-:Y:S02]  /*a160*/  F2FP.BF16.F32.PACK_AB R65, R64, R65 ;  /* 0x000000414041723e */ /* 0x000fe400000010ff */
[----:B------:R-:W-:Y:S02]  /*a170*/  SEL R41, R44, R49, P0 ;  /* 0x000000312c297207 */ /* 0x000fe40000000000 */
[----:B------:R-:W-:Y:S02]  /*a180*/  SEL R77, R35, R42, P0 ;  /* 0x0000002a234d7207 */ /* 0x000fe40000000000 */
[----:B------:R-:W-:-:S02]  /*a190*/  SEL R50, R50, R43, P0 ;  /* 0x0000002b32327207 */ /* 0x000fc40000000000 */
[----:B------:R-:W-:Y:S02]  /*a1a0*/  LOP3.LUT R10, R11, 0x380, RZ, 0xc0, !PT ;  /* 0x000003800b0a7812 */ /* 0x000fe400078ec0ff */
[----:B------:R-:W-:Y:S02]  /*a1b0*/  F2FP.BF16.F32.PACK_AB R67, R67, R70 ;  /* 0x000000464343723e */ /* 0x000fe400000010ff */
[----:B------:R-:W-:Y:S02]  /*a1c0*/  SEL R44, R49, R44, P0 ;  /* 0x0000002c312c7207 */ /* 0x000fe40000000000 */
[----:B------:R-:W-:Y:S02]  /*a1d0*/  SEL R42, R42, R35, P0 ;  /* 0x000000232a2a7207 */ /* 0x000fe40000000000 */
[----:B------:R-:W-:Y:S02]  /*a1e0*/  SEL R43, R51, R58, P0 ;  /* 0x0000003a332b7207 */ /* 0x000fe40000000000 */
[----:B------:R-:W-:-:S02]  /*a1f0*/  SEL R49, R52, R57, P0 ;  /* 0x0000003934317207 */ /* 0x000fc40000000000 */
[----:B------:R-:W-:Y:S02]  /*a200*/  SEL R58, R58, R51, P0 ;  /* 0x000000333a3a7207 */ /* 0x000fe40000000000 */
[----:B------:R-:W-:Y:S02]  /*a210*/  F2FP.BF16.F32.PACK_AB R75, R75, R78 ;  /* 0x0000004e4b4b723e */ /* 0x000fe400000010ff */
[----:B------:R-:W-:Y:S02]  /*a220*/  SEL R52, R57, R52, P0 ;  /* 0x0000003439347207 */ /* 0x000fe40000000000 */
[----:B------:R-:W-:Y:S02]  /*a230*/  SEL R51, R59, R66, P0 ;  /* 0x000000423b337207 */ /* 0x000fe40000000000 */
[----:B------:R-:W-:Y:S02]  /*a240*/  SHF.R.U64 R14, R14, 0x3, RZ ;  /* 0x000000030e0e7819 */ /* 0x000fe400000012ff */
[----:B------:R-:W-:-:S02]  /*a250*/  SHF.R.U64 R12, R12, 0x3, RZ ;  /* 0x000000030c0c7819 */ /* 0x000fc400000012ff */
[----:B------:R-:W-:Y:S02]  /*a260*/  F2FP.BF16.F32.PACK_AB R81, R80, R81 ;  /* 0x000000515051723e */ /* 0x000fe400000010ff */
[----:B------:R-:W-:Y:S02]  /*a270*/  SEL R53, R60, R65, P0 ;  /* 0x000000413c357207 */ /* 0x000fe40000000000 */
[----:B------:R-:W-:Y:S02]  /*a280*/  SEL R66, R66, R59, P0 ;  /* 0x0000003b42427207 */ /* 0x000fe40000000000 */
[----:B------:R-:W-:Y:S02]  /*a290*/  SHF.R.U64 R10, R10, 0x3, RZ ;  /* 0x000000030a0a7819 */ /* 0x000fe400000012ff */
[----:B------:R-:W-:Y:S02]  /*a2a0*/  F2FP.BF16.F32.PACK_AB R84, R84, R85 ;  /* 0x000000555454723e */ /* 0x000fe400000010ff */
[----:B------:R-:W-:-:S02]  /*a2b0*/  F2FP.BF16.F32.PACK_AB R83, R83, R86 ;  /* 0x000000565353723e */ /* 0x000fc400000010ff */
[----:B------:R-:W-:Y:S02]  /*a2c0*/  F2FP.BF16.F32.PACK_AB R89, R88, R89 ;  /* 0x000000595859723e */ /* 0x000fe400000010ff */
[----:B------:R-:W-:Y:S02]  /*a2d0*/  SEL R60, R65, R60, P0 ;  /* 0x0000003c413c7207 */ /* 0x000fe40000000000 */
[----:B------:R-:W-:Y:S02]  /*a2e0*/  SEL R59, R67, R74, P0 ;  /* 0x0000004a433b7207 */ /* 0x000fe40000000000 */
[----:B------:R-:W-:Y:S02]  /*a2f0*/  F2FP.BF16.F32.PACK_AB R92, R92, R93 ;  /* 0x0000005d5c5c723e */ /* 0x000fe400000010ff */
[----:B------:R-:W-:Y:S02]  /*a300*/  F2FP.BF16.F32.PACK_AB R91, R91, R94 ;  /* 0x0000005e5b5b723e */ /* 0x000fe400000010ff */
[----:B------:R-:W-:-:S02]  /*a310*/  F2FP.BF16.F32.PACK_AB R97, R96, R97 ;  /* 0x000000616061723e */ /* 0x000fc400000010ff */
[----:B------:R-:W-:Y:S02]  /*a320*/  F2FP.BF16.F32.PACK_AB R98, R95, R98 ;  /* 0x000000625f62723e */ /* 0x000fe400000010ff */
[----:B------:R-:W-:Y:S02]  /*a330*/  SEL R74, R74, R67, P0 ;  /* 0x000000434a4a7207 */ /* 0x000fe40000000000 */
[----:B------:R-:W-:Y:S02]  /*a340*/  F2FP.BF16.F32.PACK_AB R100, R100, R101 ;  /* 0x000000656464723e */ /* 0x000fe400000010ff */
[----:B------:R-:W-:Y:S02]  /*a350*/  F2FP.BF16.F32.PACK_AB R99, R99, R102 ;  /* 0x000000666363723e */ /* 0x000fe400000010ff */
[----:B--2---:R-:W-:Y:S01]  /*a360*/  LOP3.LUT R5, R4, 0x2, RZ, 0x3c, !PT ;  /* 0x0000000204057812 */ /* 0x004fe200078e3cff */
[----:B------:R-:W-:Y:S01]  /*a370*/  SHFL.IDX PT, R37, R37, R4, 0x1c1f ;  /* 0x001c1f0425257589 */ /* 0x000fe200000e0000 */
[----:B------:R-:W-:-:S02]  /*a380*/  F2FP.BF16.F32.PACK_AB R105, R104, R105 ;  /* 0x000000696869723e */ /* 0x000fc400000010ff */
[----:B------:R-:W-:Y:S01]  /*a390*/  F2FP.BF16.F32.PACK_AB R106, R103, R106 ;  /* 0x0000006a676a723e */ /* 0x000fe200000010ff */
[----:B------:R-:W-:Y:S01]  /*a3a0*/  SHFL.IDX PT, R39, R39, R4, 0x1c1f ;  /* 0x001c1f0427277589 */ /* 0x000fe200000e0000 */
[----:B------:R-:W-:Y:S02]  /*a3b0*/  SEL R67, R75, R82, P0 ;  /* 0x000000524b437207 */ /* 0x000fe40000000000 */
[----:B------:R-:W-:Y:S01]  /*a3c0*/  LOP3.LUT R14, R14, R15, RZ, 0x3c, !PT ;  /* 0x0000000f0e0e7212 */ /* 0x000fe200078e3cff */
[----:B------:R-:W1:Y:S01]  /*a3d0*/  SHFL.IDX PT, R38, R38, R5, 0x1c1f ;  /* 0x001c1f0526267589 */ /* 0x000e6200000e0000 */
[----:B------:R-:W-:Y:S01]  /*a3e0*/  LOP3.LUT R12, R12, R13, RZ, 0x3c, !PT ;  /* 0x0000000d0c0c7212 */ /* 0x000fe200078e3cff */
[--C-:B------:R-:W-:Y:S01]  /*a3f0*/  IMAD.X R15, RZ, RZ, R17.reuse, P4 ;  /* 0x000000ffff0f7224 */ /* 0x100fe200020e0611 */
[----:B------:R-:W-:Y:S01]  /*a400*/  SEL R57, R76, R81, P0 ;  /* 0x000000514c397207 */ /* 0x000fe20000000000 */
[----:B------:R-:W2:Y:S01]  /*a410*/  SHFL.IDX PT, R40, R40, R5, 0x1c1f ;  /* 0x001c1f0528287589 */ /* 0x000ea200000e0000 */
[----:B------:R-:W-:Y:S01]  /*a420*/  SEL R82, R82, R75, P0 ;  /* 0x0000004b52527207 */ /* 0x000fe20000000000 */
[----:B------:R-:W-:Y:S01]  /*a430*/  IMAD.X R13, RZ, RZ, R17, P5 ;  /* 0x000000ffff0d7224 */ /* 0x000fe200028e0611 */
[----:B------:R-:W-:Y:S01]  /*a440*/  LOP3.LUT R10, R10, R11, RZ, 0x3c, !PT ;  /* 0x0000000b0a0a7212 */ /* 0x000fe200078e3cff */
[----:B------:R-:W-:Y:S01]  /*a450*/  SHFL.IDX PT, R69, R69, R4, 0x1c1f ;  /* 0x001c1f0445457589 */ /* 0x000fe200000e0000 */
[----:B------:R-:W-:-:S02]  /*a460*/  SEL R76, R81, R76, P0 ;  /* 0x0000004c514c7207 */ /* 0x000fc40000000000 */
[----:B------:R-:W-:Y:S01]  /*a470*/  SEL R61, R84, R89, P0 ;  /* 0x00000059543d7207 */ /* 0x000fe20000000000 */
[----:B------:R-:W3:Y:S01]  /*a480*/  SHFL.IDX PT, R48, R48, R5, 0x1c1f ;  /* 0x001c1f0530307589 */ /* 0x000ee200000e0000 */
[----:B------:R-:W-:Y:S02]  /*a490*/  SEL R75, R83, R90, P0 ;  /* 0x0000005a534b7207 */ /* 0x000fe40000000000 */
[----:B------:R-:W-:Y:S01]  /*a4a0*/  IADD3.X R11, RZ, R17, RZ, P6, !PT ;  /* 0x00000011ff0b7210 */ /* 0x000fe200037fe4ff */
[----:B------:R-:W-:Y:S01]  /*a4b0*/  SHFL.IDX PT, R71, R71, R4, 0x1c1f ;  /* 0x001c1f0447477589 */ /* 0x000fe200000e0000 */
[----:B------:R-:W-:Y:S02]  /*a4c0*/  SEL R84, R89, R84, P0 ;  /* 0x0000005459547207 */ /* 0x000fe40000000000 */
[----:B------:R-:W-:Y:S01]  /*a4d0*/  SEL R63, R92, R97, P0 ;  /* 0x000000615c3f7207 */ /* 0x000fe20000000000 */
[----:B------:R-:W4:Y:S01]  /*a4e0*/  SHFL.IDX PT, R54, R54, R5, 0x1c1f ;  /* 0x001c1f0536367589 */ /* 0x000f2200000e0000 */
        /* <DEDUP_REMOVED lines=8> */
[----:B------:R-:W5:Y:S01]  /*a570*/  SHFL.IDX PT, R46, R46, R5, 0x1c1f ;  /* 0x001c1f052e2e7589 */ /* 0x000f6200000e0000 */
[----:B------:R-:W-:-:S02]  /*a580*/  LOP3.LUT R35, R16, 0x380, RZ, 0xc0, !PT ;  /* 0x0000038010237812 */ /* 0x000fc400078ec0ff */
[----:B------:R-:W-:Y:S01]  /*a590*/  SEL R100, R105, R100, P0 ;  /* 0x0000006469647207 */ /* 0x000fe20000000000 */
[----:B------:R-:W5:Y:S01]  /*a5a0*/  SHFL.IDX PT, R56, R56, R5, 0x1c1f ;  /* 0x001c1f0538387589 */ /* 0x000f6200000e0000 */
[----:B------:R-:W-:Y:S02]  /*a5b0*/  SEL R106, R106, R99, P0 ;  /* 0x000000636a6a7207 */ /* 0x000fe40000000000 */
[----:B------:R-:W-:Y:S01]  /*a5c0*/  MOV R70, R14 ;  /* 0x0000000e00467202 */ /* 0x000fe20000000f00 */
[----:B------:R-:W-:Y:S01]  /*a5d0*/  SHFL.IDX PT, R47, R47, R4, 0x1c1f ;  /* 0x001c1f042f2f7589 */ /* 0x000fe200000e0000 */
[----:B------:R-:W-:Y:S02]  /*a5e0*/  MOV R64, R12 ;  /* 0x0000000c00407202 */ /* 0x000fe40000000f00 */
[----:B------:R-:W-:Y:S01]  /*a5f0*/  MOV R62, R10 ;  /* 0x0000000a003e7202 */ /* 0x000fe20000000f00 */
[----:B------:R-:W-:Y:S01]  /*a600*/  SHFL.IDX PT, R77, R77, R4, 0x1c1f ;  /* 0x001c1f044d4d7589 */ /* 0x000fe200000e0000 */
[----:B------:R-:W-:-:S02]  /*a610*/  MOV R20, R8 ;  /* 0x0000000800147202 */ /* 0x000fc40000000f00 */
[----:B-1----:R-:W-:Y:S01]  /*a620*/  SEL R8, R37, R38, P0 ;  /* 0x0000002625087207 */ /* 0x002fe20000000000 */
[----:B------:R-:W1:Y:S01]  /*a630*/  SHFL.IDX PT, R36, R36, R5, 0x1c1f ;  /* 0x001c1f0524247589 */ /* 0x000e6200000e0000 */
[----:B------:R-:W-:Y:S02]  /*a640*/  SEL R10, R38, R37, P0 ;  /* 0x00000025260a7207 */ /* 0x000fe40000000000 */
[----:B--2---:R-:W-:Y:S01]  /*a650*/  SEL R12, R39, R40, P0 ;  /* 0x00000028270c7207 */ /* 0x004fe20000000000 */
[----:B------:R-:W2:Y:S01]  /*a660*/  SHFL.IDX PT, R42, R42, R5, 0x1c1f ;  /* 0x001c1f052a2a7589 */ /* 0x000ea200000e0000 */
[----:B------:R-:W-:Y:S02]  /*a670*/  SEL R14, R40, R39, P0 ;  /* 0x00000027280e7207 */ /* 0x000fe40000000000 */
[----:B------:R-:W-:Y:S01]  /*a680*/  SHF.R.U64 R35, R35, 0x3, RZ ;  /* 0x0000000323237819 */ /* 0x000fe200000012ff */
[----:B------:R-:W-:Y:S01]  /*a690*/  SHFL.IDX PT, R41, R41, R4, 0x1c1f ;  /* 0x001c1f0429297589 */ /* 0x000fe200000e0000 */
[----:B------:R-:W1:Y:S01]  /*a6a0*/  LDC.64 R38, c[0x0][0xb78] ;  /* 0x0002de00ff267b82 */ /* 0x000e620000000a00 */
[----:B---3--:R-:W-:-:S02]  /*a6b0*/  SEL R9, R69, R48, P0 ;  /* 0x0000003045097207 */ /* 0x008fc40000000000 */
[----:B------:R-:W-:Y:S01]  /*a6c0*/  SHFL.IDX PT, R79, R79, R4, 0x1c1f ;  /* 0x001c1f044f4f7589 */ /* 0x000fe200000e0000 */
[----:B------:R-:W-:Y:S01]  /*a6d0*/  LOP3.LUT R34, R35, R16, RZ, 0x3c, !PT ;  /* 0x0000001023227212 */ /* 0x000fe200078e3cff */
[----:B------:R-:W-:Y:S01]  /*a6e0*/  IMAD.MOV.U32 R35, RZ, RZ, R17 ;  /* 0x000000ffff237224 */ /* 0x000fe200078e0011 */
[----:B------:R-:W-:Y:S01]  /*a6f0*/  SEL R11, R48, R69, P0 ;  /* 0x00000045300b7207 */ /* 0x000fe20000000000 */
[----:B------:R-:W3:Y:S01]  /*a700*/  SHFL.IDX PT, R44, R44, R5, 0x1c1f ;  /* 0x001c1f052c2c7589 */ /* 0x000ee200000e0000 */
[----:B------:R-:W-:Y:S02]  /*a710*/  MOV R33, R32 ;  /* 0x0000002000217202 */ /* 0x000fe40000000f00 */
[----:B------:R-:W-:Y:S01]  /*a720*/  MOV R34, R34 ;  /* 0x0000002200227202 */ /* 0x000fe20000000f00 */
[----:B------:R-:W-:Y:S01]  /*a730*/  BAR.SYNC.DEFER_BLOCKING 0x1, 0x100 ;  /* 0x0044000000007b1d */ /* 0x000fe20000010000 */
[----:B----4-:R-:W-:Y:S02]  /*a740*/  SEL R13, R71, R54, P0 ;  /* 0x00000036470d7207 */ /* 0x010fe40000000000 */
[----:B------:R-:W-:-:S02]  /*a750*/  SEL R15, R54, R71, P0 ;  /* 0x00000047360f7207 */ /* 0x000fc40000000000 */
[----:B------:R-:W-:Y:S02]  /*a760*/  MOV R80, R26 ;  /* 0x0000001a00507202 */ /* 0x000fe40000000f00 */
[----:B------:R-:W-:Y:S01]  /*a770*/  MOV R78, R24 ;  /* 0x00000018004e7202 */ /* 0x000fe20000000f00 */
[----:B------:R-:W4:Y:S01]  /*a780*/  SHFL.IDX PT, R50, R50, R5, 0x1c1f ;  /* 0x001c1f0532327589 */ /* 0x000f2200000e0000 */
[----:B------:R-:W-:Y:S02]  /*a790*/  MOV R86, R30 ;  /* 0x0000001e00567202 */ /* 0x000fe40000000f00 */
[----:B------:R-:W-:Y:S01]  /*a7a0*/  MOV R85, R28 ;  /* 0x0000001c00557202 */ /* 0x000fe20000000f00 */
[----:B------:R-:W-:Y:S01]  /*a7b0*/  SHFL.IDX PT, R49, R49, R4, 0x1c1f ;  /* 0x001c1f0431317589 */ /* 0x000fe200000e0000 */
[----:B-----5:R-:W-:Y:S01]  /*a7c0*/  SEL R24, R45, R46, P0 ;  /* 0x0000002e2d187207 */ /* 0x020fe20000000000 */
[----:B-1----:R-:W-:Y:S01]  /*a7d0*/  IMAD.WIDE.U32 R6, R38, UR44, R6 ;  /* 0x0000002c26067c25 */ /* 0x002fe2000f8e0006 */
[----:B------:R-:W-:Y:S01]  /*a7e0*/  SEL R26, R46, R45, P0 ;  /* 0x0000002d2e1a7207 */ /* 0x000fe20000000000 */
[----:B------:R-:W-:Y:S01]  /*a7f0*/  SHFL.IDX PT, R43, R43, R4, 0x1c1f ;  /* 0x001c1f042b2b7589 */ /* 0x000fe200000e0000 */
[----:B------:R-:W-:-:S02]  /*a800*/  SEL R25, R73, R56, P0 ;  /* 0x0000003849197207 */ /* 0x000fc40000000000 */
[----:B------:R-:W-:Y:S01]  /*a810*/  SEL R27, R56, R73, P0 ;  /* 0x00000049381b7207 */ /* 0x000fe20000000000 */
[----:B------:R-:W1:Y:S01]  /*a820*/  SHFL.IDX PT, R52, R52, R5, 0x1c1f ;  /* 0x001c1f0534347589 */ /* 0x000e6200000e0000 */
[----:B------:R-:W-:Y:S02]  /*a830*/  SEL R28, R47, R36, P0 ;  /* 0x000000242f1c7207 */ /* 0x000fe40000000000 */
[----:B------:R-:W-:Y:S01]  /*a840*/  SEL R30, R36, R47, P0 ;  /* 0x0000002f241e7207 */ /* 0x000fe20000000000 */
[----:B------:R-:W5:Y:S01]  /*a850*/  SHFL.IDX PT, R58, R58, R5, 0x1c1f ;  /* 0x001c1f053a3a7589 */ /* 0x000f6200000e0000 */
[----:B--2---:R-:W-:Y:S02]  /*a860*/  SEL R29, R77, R42, P0 ;  /* 0x0000002a4d1d7207 */ /* 0x004fe40000000000 */
[----:B------:R-:W-:Y:S01]  /*a870*/  SEL R31, R42, R77, P0 ;  /* 0x0000004d2a1f7207 */ /* 0x000fe20000000000 */
[----:B------:R-:W-:Y:S01]  /*a880*/  SHFL.IDX PT, R53, R53, R4, 0x1c1f ;  /* 0x001c1f0435357589 */ /* 0x000fe200000e0000 */
[----:B---3--:R-:W-:-:S02]  /*a890*/  SEL R32, R41, R44, P0 ;  /* 0x0000002c29207207 */ /* 0x008fc40000000000 */
[C---:B------:R-:W-:Y:S01]  /*a8a0*/  IADD3 R6, P3, R87.reuse, R6, RZ ;  /* 0x0000000657067210 */ /* 0x040fe20007f7e0ff */
[----:B------:R-:W-:Y:S01]  /*a8b0*/  SHFL.IDX PT, R51, R51, R4, 0x1c1f ;  /* 0x001c1f0433337589 */ /* 0x000fe200000e0000 */
[----:B----4-:R-:W-:Y:S02]  /*a8c0*/  SEL R35, R50, R79, P0 ;  /* 0x0000004f32237207 */ /* 0x010fe40000000000 */
[----:B------:R-:W-:Y:S01]  /*a8d0*/  ISETP.GE.OR P1, PT, R87, UR5, P1 ;  /* 0x0000000557007c0c */ /* 0x000fe20008f26670 */
[----:B------:R-:W2:Y:S04]  /*a8e0*/  SHFL.IDX PT, R60, R60, R5, 0x1c1f ;  /* 0x001c1f053c3c7589 */ /* 0x000ea800000e0000 */
[----:B------:R-:W3:Y:S04]  /*a8f0*/  SHFL.IDX PT, R66, R66, R5, 0x1c1f ;  /* 0x001c1f0542427589 */ /* 0x000ee800000e0000 */
[----:B------:R-:W-:Y:S04]  /*a900*/  SHFL.IDX PT, R55, R55, R4, 0x1c1f ;  /* 0x001c1f0437377589 */ /* 0x000fe800000e0000 */
[----:B------:R-:W-:Y:S04]  /*a910*/  SHFL.IDX PT, R59, R59, R4, 0x1c1f ;  /* 0x001c1f043b3b7589 */ /* 0x000fe800000e0000 */
[----:B------:R-:W4:Y:S04]  /*a920*/  SHFL.IDX PT, R68, R68, R5, 0x1c1f ;  /* 0x001c1f0544447589 */ /* 0x000f2800000e0000 */
[----:B------:R-:W4:Y:S04]  /*a930*/  SHFL.IDX PT, R74, R74, R5, 0x1c1f ;  /* 0x001c1f054a4a7589 */ /* 0x000f2800000e0000 */
[----:B------:R-:W-:Y:S04]  /*a940*/  SHFL.IDX PT, R57, R57, R4, 0x1c1f ;  /* 0x001c1f0439397589 */ /* 0x000fe800000e0000 */
[----:B------:R-:W-:Y:S04]  /*a950*/  SHFL.IDX PT, R67, R67, R4, 0x1c1f ;  /* 0x001c1f0443437589 */ /* 0x000fe800000e0000 */
[----:B------:R-:W-:Y:S04]  /*a960*/  SHFL.IDX PT, R76, R76, R5, 0x1c1f ;  /* 0x001c1f054c4c7589 */ /* 0x000fe800000e0000 */
[----:B------:R-:W-:Y:S04]  /*a970*/  SHFL.IDX PT, R82, R82, R5, 0x1c1f ;  /* 0x001c1f0552527589 */ /* 0x000fe800000e0000 */
[----:B------:R-:W-:Y:S04]  /*a980*/  SHFL.IDX PT, R61, R61, R4, 0x1c1f ;  /* 0x001c1f043d3d7589 */ /* 0x000fe800000e0000 */
[----:B------:R-:W-:Y:S04]  /*a990*/  SHFL.IDX PT, R75, R75, R4, 0x1c1f ;  /* 0x001c1f044b4b7589 */ /* 0x000fe800000e0000 */
[----:B------:R-:W4:Y:S04]  /*a9a0*/  SHFL.IDX PT, R84, R84, R5, 0x1c1f ;  /* 0x001c1f0554547589 */ /* 0x000f2800000e0000 */
[----:B------:R-:W4:Y:S04]  /*a9b0*/  SHFL.IDX PT, R90, R90, R5, 0x1c1f ;  /* 0x001c1f055a5a7589 */ /* 0x000f2800000e0000 */
[----:B------:R-:W-:Y:S04]  /*a9c0*/  SHFL.IDX PT, R63, R63, R4, 0x1c1f ;  /* 0x001c1f043f3f7589 */ /* 0x000fe800000e0000 */
[----:B------:R-:W-:Y:S04]  /*a9d0*/  SHFL.IDX PT, R81, R81, R4, 0x1c1f ;  /* 0x001c1f0451517589 */ /* 0x000fe800000e0000 */
[----:B------:R-:W4:Y:S04]  /*a9e0*/  SHFL.IDX PT, R92, R92, R5, 0x1c1f ;  /* 0x001c1f055c5c7589 */ /* 0x000f2800000e0000 */
[----:B------:R-:W4:Y:S04]  /*a9f0*/  SHFL.IDX PT, R98, R98, R5, 0x1c1f ;  /* 0x001c1f0562627589 */ /* 0x000f2800000e0000 */
[----:B------:R-:W-:Y:S04]  /*aa00*/  SHFL.IDX PT, R65, R65, R4, 0x1c1f ;  /* 0x001c1f0441417589 */ /* 0x000fe800000e0000 */
[----:B------:R1:W-:Y:S04]  /*aa10*/  SHFL.IDX PT, R83, R83, R4, 0x1c1f ;  /* 0x001c1f0453537589 */ /* 0x0003e800000e0000 */
[----:B------:R-:W-:Y:S04]  /*aa20*/  SHFL.IDX PT, R100, R100, R5, 0x1c1f ;  /* 0x001c1f0564647589 */ /* 0x000fe800000e0000 */
[----:B------:R5:W4:Y:S01]  /*aa30*/  SHFL.IDX PT, R106, R106, R5, 0x1c1f ;  /* 0x001c1f056a6a7589 */ /* 0x000b2200000e0000 */
[----:B-1----:R-:W-:Y:S01]  /*aa40*/  IMAD R4, R38, UR4, RZ ;  /* 0x0000000426047c24 */ /* 0x002fe2000f8e02ff */
[----:B------:R-:W-:-:S02]  /*aa50*/  ULDC.64 UR4, c[0x0][0xb40] ;  /* 0x0002d00000047ab9 */ /* 0x000fc40000000a00 */
[----:B------:R1:W-:Y:S01]  /*aa60*/  STSM.16.M88.4 [R34], R8 ;  /* 0x0000000822007844 */ /* 0x0003e20000000200 */
[----:B------:R-:W-:-:S03]  /*aa70*/  IMAD R4, R39, UR44, R4 ;  /* 0x0000002c27047c24 */ /* 0x000fc6000f8e0204 */
[----:B------:R2:W-:Y:S01]  /*aa80*/  STSM.16.M88.4 [R33], R12 ;  /* 0x0000000c21007844 */ /* 0x0005e20000000200 */
[----:B-----5:R-:W-:-:S03]  /*aa90*/  SHF.R.S32.HI R5, RZ, 0x1f, R87 ;  /* 0x0000001fff057819 */ /* 0x020fc60000011457 */
[----:B------:R4:W-:Y:S01]  /*aaa0*/  STSM.16.M88.4 [R86], R24 ;  /* 0x0000001856007844 */ /* 0x0009e20000000200 */
[----:B------:R-:W-:-:S03]  /*aab0*/  IADD3.X R5, R5, R7, R4, P3, !PT ;  /* 0x0000000705057210 */ /* 0x000fc60001ffe404 */
[----:B------:R5:W-:Y:S01]  /*aac0*/  STSM.16.M88.4 [R85], R28 ;  /* 0x0000001c55007844 */ /* 0x000be20000000200 */
[----:B------:R-:W-:Y:S01]  /*aad0*/  LEA R4, P3, R6, UR4, 0x2 ;  /* 0x0000000406047c11 */ /* 0x000fe2000f8610ff */
[----:B------:R-:W-:Y:S01]  /*aae0*/  ULDC UR4, c[0x0][0xc] ;  /* 0x0000030000047ab9 */ /* 0x000fe20000000800 */
[----:B-1----:R-:W-:Y:S01]  /*aaf0*/  SEL R34, R44, R41, P0 ;  /* 0x000000292c227207 */ /* 0x002fe20000000000 */
[----:B------:R-:W-:Y:S01]  /*ab00*/  UIADD3 UR48, UR4, UR48, URZ ;  /* 0x0000003004307290 */ /* 0x000fe2000fffe03f */
[----:B------:R-:W-:Y:S02]  /*ab10*/  SEL R8, R49, R52, P0 ;  /* 0x0000003431087207 */ /* 0x000fe40000000000 */
[----:B--2---:R-:W-:Y:S02]  /*ab20*/  SEL R33, R79, R50, P0 ;  /* 0x000000324f217207 */ /* 0x004fe40000000000 */
[----:B------:R-:W-:Y:S02]  /*ab30*/  SEL R10, R52, R49, P0 ;  /* 0x00000031340a7207 */ /* 0x000fe40000000000 */
[----:B------:R-:W-:Y:S01]  /*ab40*/  SEL R9, R43, R58, P0 ;  /* 0x0000003a2b097207 */ /* 0x000fe20000000000 */
[----:B------:R-:W-:Y:S01]  /*ab50*/  STSM.16.M88.4 [R80], R32 ;  /* 0x0000002050007844 */ /* 0x000fe20000000200 */
[----:B------:R-:W-:-:S02]  /*ab60*/  SEL R11, R58, R43, P0 ;  /* 0x0000002b3a0b7207 */ /* 0x000fc40000000000 */
[----:B------:R-:W-:Y:S02]  /*ab70*/  SEL R12, R53, R60, P0 ;  /* 0x0000003c350c7207 */ /* 0x000fe40000000000 */
[----:B------:R-:W-:Y:S01]  /*ab80*/  SEL R14, R60, R53, P0 ;  /* 0x000000353c0e7207 */ /* 0x000fe20000000000 */
[----:B------:R1:W-:Y:S01]  /*ab90*/  STSM.16.M88.4 [R78], R8 ;  /* 0x000000084e007844 */ /* 0x0003e20000000200 */
[----:B---3--:R-:W-:Y:S02]  /*aba0*/  SEL R13, R51, R66, P0 ;  /* 0x00000042330d7207 */ /* 0x008fe40000000000 */
[----:B------:R-:W-:Y:S02]  /*abb0*/  SEL R15, R66, R51, P0 ;  /* 0x00000033420f7207 */ /* 0x000fe40000000000 */
[----:B----4-:R-:W-:Y:S02]  /*abc0*/  SEL R24, R55, R68, P0 ;  /* 0x0000004437187207 */ /* 0x010fe40000000000 */
[----:B------:R-:W-:Y:S01]  /*abd0*/  SEL R26, R68, R55, P0 ;  /* 0x00000037441a7207 */ /* 0x000fe20000000000 */
[----:B------:R2:W-:Y:S01]  /*abe0*/  STSM.16.M88.4 [R72], R12 ;  /* 0x0000000c48007844 */ /* 0x0005e20000000200 */
[----:B------:R-:W-:-:S02]  /*abf0*/  SEL R25, R59, R74, P0 ;  /* 0x0000004a3b197207 */ /* 0x000fc40000000000 */
[----:B------:R-:W-:Y:S02]  /*ac00*/  SEL R27, R74, R59, P0 ;  /* 0x0000003b4a1b7207 */ /* 0x000fe40000000000 */
[----:B-----5:R-:W-:Y:S02]  /*ac10*/  SEL R28, R61, R84, P0 ;  /* 0x000000543d1c7207 */ /* 0x020fe40000000000 */
[----:B------:R-:W-:Y:S01]  /*ac20*/  SEL R30, R84, R61, P0 ;  /* 0x0000003d541e7207 */ /* 0x000fe20000000000 */
[----:B------:R-:W-:Y:S01]  /*ac30*/  STSM.16.M88.4 [R70], R24 ;  /* 0x0000001846007844 */ /* 0x000fe20000000200 */
[----:B-1----:R-:W-:Y:S02]  /*ac40*/  SEL R8, R57, R76, P0 ;  /* 0x0000004c39087207 */ /* 0x002fe40000000000 */
[----:B------:R-:W-:Y:S02]  /*ac50*/  SEL R10, R76, R57, P0 ;  /* 0x000000394c0a7207 */ /* 0x000fe40000000000 */
[----:B------:R-:W-:-:S02]  /*ac60*/  SEL R9, R67, R82, P0 ;  /* 0x0000005243097207 */ /* 0x000fc40000000000 */
[----:B------:R-:W-:Y:S02]  /*ac70*/  SEL R11, R82, R67, P0 ;  /* 0x00000043520b7207 */ /* 0x000fe40000000000 */
[----:B------:R-:W-:Y:S02]  /*ac80*/  SEL R29, R75, R90, P0 ;  /* 0x0000005a4b1d7207 */ /* 0x000fe40000000000 */
[----:B------:R-:W-:Y:S01]  /*ac90*/  SEL R31, R90, R75, P0 ;  /* 0x0000004b5a1f7207 */ /* 0x000fe20000000000 */
[----:B------:R-:W-:Y:S01]  /*aca0*/  STSM.16.M88.4 [R64], R8 ;  /* 0x0000000840007844 */ /* 0x000fe20000000200 */
[----:B--2---:R-:W-:Y:S02]  /*acb0*/  SEL R12, R63, R92, P0 ;  /* 0x0000005c3f0c7207 */ /* 0x004fe40000000000 */
[----:B------:R-:W-:Y:S01]  /*acc0*/  SEL R14, R92, R63, P0 ;  /* 0x0000003f5c0e7207 */ /* 0x000fe20000000000 */
[----:B------:R-:W-:Y:S01]  /*acd0*/  STSM.16.M88.4 [R62], R28 ;  /* 0x0000001c3e007844 */ /* 0x000fe20000000200 */
[----:B------:R-:W-:-:S02]  /*ace0*/  SEL R13, R81, R98, P0 ;  /* 0x00000062510d7207 */ /* 0x000fc40000000000 */
[----:B------:R-:W-:Y:S02]  /*acf0*/  SEL R15, R98, R81, P0 ;  /* 0x00000051620f7207 */ /* 0x000fe40000000000 */
[----:B------:R-:W-:Y:S02]  /*ad00*/  SEL R33, R83, R106, P0 ;  /* 0x0000006a53217207 */ /* 0x000fe40000000000 */
[----:B------:R-:W-:Y:S01]  /*ad10*/  SEL R35, R106, R83, P0 ;  /* 0x000000536a237207 */ /* 0x000fe20000000000 */
[----:B------:R-:W-:Y:S01]  /*ad20*/  STSM.16.M88.4 [R21], R12 ;  /* 0x0000000c15007844 */ /* 0x000fe20000000200 */
[----:B------:R-:W-:Y:S02]  /*ad30*/  SEL R32, R65, R100, P0 ;  /* 0x0000006441207207 */ /* 0x000fe40000000000 */
[----:B------:R-:W-:Y:S02]  /*ad40*/  SEL R34, R100, R65, P0 ;  /* 0x0000004164227207 */ /* 0x000fe40000000000 */
[----:B------:R-:W-:-:S02]  /*ad50*/  LEA.HI.X R5, R6, UR5, R5, 0x2, P3 ;  /* 0x0000000506057c11 */ /* 0x000fc400098f1405 */
[----:B------:R-:W1:Y:S04]  /*ad60*/  SHFL.IDX PT, R6, R22, RZ, 0x1f ;  /* 0x00001fff16067589 */ /* 0x000e6800000e0000 */
[----:B------:R2:W-:Y:S01]  /*ad70*/  STSM.16.M88.4 [R20], R32 ;  /* 0x0000002014007844 */ /* 0x0005e20000000200 */
[----:B------:R3:W-:Y:S06]  /*ad80*/  MEMBAR.ALL.CTA ;  /* 0x0000000000007992 */ /* 0x0007ec0000008000 */
[----:B---3--:R-:W3:Y:S02]  /*ad90*/  FENCE.VIEW.ASYNC.S ;  /* 0x00000000000073c6 */ /* 0x008ee40000000000 */
[----:B---3--:R-:W-:Y:S06]  /*ada0*/  BAR.ARV 0x1, 0x120 ;  /* 0x0044800000007b1d */ /* 0x008fec0000002000 */
        /* <DEDUP_REMOVED lines=15> */
[----:B------:R-:W-:-:S03]  /*aea0*/  UMOV UR7, 0x40 ;  /* 0x0000004000077882 */ /* 0x000fc60000000000 */
        /* <DEDUP_REMOVED lines=13> */
.L_x_2796:
[----:B------:R-:W-:Y:S05]  /*af80*/  BSYNC B0 ;  /* 0x0000000000007941 */ /* 0x000fea0003800000 */
.L_x_2795:
[----:B--2---:R-:W1:Y:S01]  /*af90*/  LDC R0, c[0x0][0xda4] ;  /* 0x00036900ff007b82 */ /* 0x004e620000000800 */
        /* <DEDUP_REMOVED lines=9> */
.L_x_2771:
[----:B------:R-:W-:-:S08]  /*b030*/  NOP ;  /* 0x0000000000007918 */ /* 0x000fd00000000000 */
[----:B------:R-:W1:-:S00]  /*b040*/  USETMAXREG.DEALLOC.CTAPOOL 0x18 ;  /* 0x00000018000079c8 */ /* 0x000e4000080e0500 */
[----:B------:R-:W2:Y:S01]  /*b050*/  S2UR UR49, SR_CTAID.X ;  /* 0x00000000003179c3 */ /* 0x000ea20000002500 */
[----:B-1----:R-:W-:Y:S01]  /*b060*/  IMAD.MOV.U32 R0, RZ, RZ, 0x1 ;  /* 0x00000001ff007424 */ /* 0x002fe200078e00ff */
[----:B------:R-:W-:Y:S01]  /*b070*/  UMOV UR47, 0x1 ;  /* 0x00000001002f7882 */ /* 0x000fe20000000000 */
[----:B------:R-:W-:-:S03]  /*b080*/  IMAD.MOV.U32 R19, RZ, RZ, RZ ;  /* 0x000000ffff137224 */ /* 0x000fc600078e00ff */
[----:B------:R1:W-:Y:S02]  /*b090*/  STL [R1], R0 ;  /* 0x0000000001007387 */ /* 0x0003e40000100800 */
[----:B------:R-:W2:Y:S02]  /*b0a0*/  LDC R2, c[0x0][0xda4] ;  /* 0x00036900ff027b82 */ /* 0x000ea40000000800 */
[----:B--2---:R-:W-:-:S13]  /*b0b0*/  ISETP.LE.AND P0, PT, R2, UR49, PT ;  /* 0x0000003102007c0c */ /* 0x004fda000bf03270 */
[----:B-1----:R-:W-:Y:S05]  /*b0c0*/  @P0 BRA `(.L_x_2798) ;  /* 0x00000038007c0947 */ /* 0x002fea0003800000 */
[----:B------:R-:W1:Y:S01]  /*b0d0*/  S2R R3, SR_TID.X ;  /* 0x0000000000037919 */ /* 0x000e620000002100 */
[----:B------:R-:W-:Y:S01]  /*b0e0*/  IMAD.MOV.U32 R19, RZ, RZ, RZ ;  /* 0x000000ffff137224 */ /* 0x000fe200078e00ff */
[----:B------:R-:W-:Y:S01]  /*b0f0*/  ULOP3.LUT UR43, UR46, 0x1, URZ, 0xfc, !UPT ;  /* 0x000000012e2b7892 */ /* 0x000fe2000f8efc3f */
[----:B------:R-:W2:Y:S01]  /*b100*/  S2R R4, SR_TID.X ;  /* 0x0000000000047919 */ /* 0x000ea20000002100 */
[----:B------:R-:W-:Y:S01]  /*b110*/  ULOP3.LUT UR48, UR46, 0x2, URZ, 0xfc, !UPT ;  /* 0x000000022e307892 */ /* 0x000fe2000f8efc3f */
[----:B------:R-:W-:Y:S01]  /*b120*/  ULDC.64 UR52, c[0x0][0x198] ;  /* 0x0000660000347ab9 */ /* 0x000fe20000000a00 */
[----:B------:R-:W-:Y:S01]  /*b130*/  ULDC UR44, c[0x0][0xc] ;  /* 0x00000300002c7ab9 */ /* 0x000fe20000000800 */
[----:B------:R-:W-:Y:S01]  /*b140*/  UMOV UR47, URZ ;  /* 0x0000003f002f7c82 */ /* 0x000fe20008000000 */
[----:B-1----:R-:W-:Y:S01]  /*b150*/  LOP3.LUT R3, R3, 0x7f, RZ, 0xc0, !PT ;  /* 0x0000007f03037812 */ /* 0x002fe200078ec0ff */
[----:B--2---:R-:W-:-:S04]  /*b160*/  IMAD.SHL.U32 R17, R4, 0x40, RZ ;  /* 0x0000004004117824 */ /* 0x004fc800078e00ff */
[----:B------:R-:W-:-:S05]  /*b170*/  IMAD.SHL.U32 R0, R3, 0x10, RZ ;  /* 0x0000001003007824 */ /* 0x000fca00078e00ff */
[----:B------:R-:W-:Y:S01]  /*b180*/  LOP3.LUT R3, R0, 0x600, RZ, 0xc0, !PT ;  /* 0x0000060000037812 */ /* 0x000fe200078ec0ff */
[----:B------:R-:W-:-:S05]  /*b190*/  IMAD.SHL.U32 R0, R4, 0x20, RZ ;  /* 0x0000002004007824 */ /* 0x000fca00078e00ff */
[--C-:B------:R-:W-:Y:S02]  /*b1a0*/  LOP3.LUT R3, R3, 0x60, R0.reuse, 0xf8, !PT ;  /* 0x0000006003037812 */ /* 0x100fe400078ef800 */
[----:B------:R-:W-:Y:S02]  /*b1b0*/  LOP3.LUT R2, R0, 0x80, RZ, 0xc0, !PT ;  /* 0x0000008000027812 */ /* 0x000fe400078ec0ff */
[----:B------:R-:W-:Y:S02]  /*b1c0*/  LOP3.LUT R5, R3, 0x100, R0, 0xf8, !PT ;  /* 0x0000010003057812 */ /* 0x000fe400078ef800 */
[--C-:B------:R-:W-:Y:S02]  /*b1d0*/  SHF.R.U32.HI R0, RZ, 0x1, R4.reuse ;  /* 0x00000001ff007819 */ /* 0x100fe40000011604 */
[----:B------:R-:W-:Y:S02]  /*b1e0*/  LOP3.LUT R3, R17, 0x180, RZ, 0xc0, !PT ;  /* 0x0000018011037812 */ /* 0x000fe400078ec0ff */
[----:B------:R-:W-:-:S02]  /*b1f0*/  LOP3.LUT R2, R2, 0x10, R4, 0xf8, !PT ;  /* 0x0000001002027812 */ /* 0x000fc400078ef804 */
[----:B------:R-:W-:Y:S01]  /*b200*/  LOP3.LUT R0, R3, 0x30, R0, 0xf8, !PT ;  /* 0x0000003003007812 */ /* 0x000fe200078ef800 */
[----:B------:R-:W-:-:S05]  /*b210*/  IMAD.SHL.U32 R3, R4, 0x4, RZ ;  /* 0x0000000404037824 */ /* 0x000fca00078e00ff */
[----:B------:R-:W-:Y:S01]  /*b220*/  LOP3.LUT R2, R2, 0x10, R3, 0x78, !PT ;  /* 0x0000001002027812 */ /* 0x000fe200078e7803 */
[----:B------:R-:W-:-:S03]  /*b230*/  IMAD.SHL.U32 R3, R4, 0x8, RZ ;  /* 0x0000000804037824 */ /* 0x000fc600078e00ff */
[----:B------:R-:W-:Y:S02]  /*b240*/  LOP3.LUT R16, R5, R2, RZ, 0xfc, !PT ;  /* 0x0000000205107212 */ /* 0x000fe400078efcff */
[----:B------:R-:W-:-:S04]  /*b250*/  LOP3.LUT R0, R0, 0x30, R3, 0x78, !PT ;  /* 0x0000003000007812 */ /* 0x000fc800078e7803 */
[----:B------:R-:W-:Y:S01]  /*b260*/  LOP3.LUT R17, R0, 0x640, R17, 0xf8, !PT ;  /* 0x0000064000117812 */ /* 0x000fe200078ef811 */
[----:B------:R-:W-:-:S05]  /*b270*/  IMAD.MOV.U32 R0, RZ, RZ, 0x1 ;  /* 0x00000001ff007424 */ /* 0x000fca00078e00ff */
[----:B------:R1:W-:Y:S02]  /*b280*/  STL [R1], R0 ;  /* 0x0000000001007387 */ /* 0x0003e40000100800 */
.L_x_2844:
[----:B--2---:R-:W2:Y:S01]  /*b290*/  S2UR UR4, SR_CgaCtaId ;  /* 0x00000000000479c3 */ /* 0x004ea20000008800 */
[----:B------:R-:W-:Y:S01]  /*b2a0*/  ULDC UR5, c[0x0][0xda8] ;  /* 0x00036a0000057ab9 */ /* 0x000fe20000000800 */
[----:B------:R-:W-:Y:S01]  /*b2b0*/  ULDC.64 UR6, c[0x0][0x3f8] ;  /* 0x0000fe0000067ab9 */ /* 0x000fe20000000a00 */
[----:B------:R-:W-:Y:S02]  /*b2c0*/  UISETP.NE.AND UP1, UPT, UR5, 0x1, UPT ;  /* 0x000000010500788c */ /* 0x000fe4000bf25270 */
[----:B------:R-:W-:Y:S01]  /*b2d0*/  UISETP.NE.U32.AND UP0, UPT, UR6, URZ, UPT ;  /* 0x0000003f0600728c */ /* 0x000fe2000bf05070 */
[----:B------:R-:W-:Y:S01]  /*b2e0*/  UMOV UR40, 0x400 ;  /* 0x0000040000287882 */ /* 0x000fe20000000000 */
[----:B------:R-:W-:Y:S02]  /*b2f0*/  ULDC UR8, c[0x0][0xdb4] ;  /* 0x00036d0000087ab9 */ /* 0x000fe40000000800 */
[----:B------:R-:W-:Y:S02]  /*b300*/  UISETP.NE.AND.EX UP0, UPT, UR7, URZ, UPT, UP0 ;  /* 0x0000003f0700728c */ /* 0x000fe4000bf05300 */
[----:B------:R-:W-:Y:S01]  /*b310*/  UISETP.NE.AND UP2, UPT, UR8, 0x1, UPT ;  /* 0x000000010800788c */ /* 0x000fe2000bf45270 */
[----:B------:R-:W-:Y:S01]  /*b320*/  ULDC UR6, c[0x0][0x404] ;  /* 0x0001010000067ab9 */ /* 0x000fe20000000800 */
[----:B------:R-:W-:Y:S01]  /*b330*/  ULDC UR42, c[0x0][0x2e0] ;  /* 0x0000b800002a7ab9 */ /* 0x000fe20000000800 */
[----:B------:R-:W-:Y:S01]  /*b340*/  USEL UR6, UR6, 0x1, UP0 ;  /* 0x0000000106067887 */ /* 0x000fe20008000000 */
[----:B------:R-:W-:Y:S01]  /*b350*/  @UP1 ULDC UR7, c[0x0][0xdb0] ;  /* 0x00036c0000071ab9 */ /* 0x000fe20000000800 */
[----:B------:R-:W-:-:S02]  /*b360*/  UMOV UR45, UR49 ;  /* 0x00000031002d7c82 */ /* 0x000fc40008000000 */
[----:B------:R-:W-:-:S04]  /*b370*/  UIMAD UR42, UR6, UR42, URZ ;  /* 0x0000002a062a72a4 */ /* 0x000fc8000f8e023f */
[----:B------:R-:W-:Y:S01]  /*b380*/  @UP2 ULDC.64 UR10, c[0x0][0xdb8] ;  /* 0x00036e00000a2ab9 */ /* 0x000fe20000000a00 */
[----:B------:R-:W-:Y:S02]  /*b390*/  UIADD3 UR6, UR42, 0x9f, URZ ;  /* 0x0000009f2a067890 */ /* 0x000fe4000fffe03f */
[----:B--2---:R-:W-:-:S03]  /*b3a0*/  ULEA UR40, UR4, UR40, 0x18 ;  /* 0x0000002804287291 */ /* 0x004fc6000f8ec03f */
[----:B------:R-:W-:Y:S01]  /*b3b0*/  @UP1 ULDC UR4, c[0x0][0xdac] ;  /* 0x00036b0000041ab9 */ /* 0x000fe20000000800 */
[----:B------:R-:W-:Y:S02]  /*b3c0*/  UIADD3 UR9, UR40, 0x24200, URZ ;  /* 0x0002420028097890 */ /* 0x000fe4000fffe03f */
[----:B------:R-:W-:Y:S02]  /*b3d0*/  UIMAD.WIDE.U32 UR4, UR49, UR4, URZ ;  /* 0x00000004310472a5 */ /* 0x000fe4000f8e003f */
[----:B------:R-:W-:Y:S02]  /*b3e0*/  ULOP3.LUT UP0, URZ, UR9, 0x1bf, URZ, 0xc0, !UPT ;  /* 0x000001bf093f7892 */ /* 0x000fe4000f80c03f */
[----:B------:R-:W-:Y:S02]  /*b3f0*/  @UP1 USHF.R.U32.HI UR45, URZ, UR7, UR5 ;  /* 0x000000073f2d1299 */ /* 0x000fe40008011605 */
[----:B------:R-:W-:Y:S02]  /*b400*/  UIMAD.WIDE UR6, UR6, 0x66666667, URZ ;  /* 0x66666667060678a5 */ /* 0x000fe4000f8e023f */
[----:B------:R-:W-:Y:S01]  /*b410*/  UIMAD.WIDE.U32 UR4, UR45, UR10, URZ ;  /* 0x0000000a2d0472a5 */ /* 0x000fe2000f8e003f */
[----:B------:R-:W-:Y:S01]  /*b420*/  PLOP3.LUT P0, PT, PT, PT, UP0, 0x80, 0x0 ;  /* 0x000000000000781c */ /* 0x000fe20003f0f008 */
[----:B------:R-:W-:Y:S01]  /*b430*/  USHF.R.U32.HI UR41, URZ, 0x1f, UR7 ;  /* 0x0000001f3f297899 */ /* 0x000fe20008011607 */
[----:B------:R-:W-:Y:S01]  /*b440*/  UMOV UR39, UR45 ;  /* 0x0000002d00277c82 */ /* 0x000fe20008000000 */
[----:B------:R-:W-:-:S02]  /*b450*/  @UP2 USHF.R.U32.HI UR39, URZ, UR11, UR5 ;  /* 0x0000000b3f272299 */ /* 0x000fc40008011605 */
[----:B------:R-:W-:Y:S02]  /*b460*/  ULEA.HI.SX32 UR41, UR7, UR41, 0x1a ;  /* 0x0000002907297291 */ /* 0x000fe4000f8fd23f */
[----:B------:R-:W-:-:S04]  /*b470*/  UIADD3 UR38, -UR39, URZ, URZ ;  /* 0x0000003f27267290 */ /* 0x000fc8000fffe13f */
[----:B------:R-:W-:Y:S02]  /*b480*/  UIMAD UR38, UR8, UR38, UR45 ;  /* 0x00000026082672a4 */ /* 0x000fe4000f8e022d */
[----:B---3--:R-:W-:Y:S10]  /*b490*/  @!P0 BRA `(.L_x_2799) ;  /* 0x0000000000408947 */ /* 0x008ff40003800000 */
[----:B------:R-:W-:Y:S01]  /*b4a0*/  MOV R2, 0x0 ;  /* 0x0000000000027802 */ /* 0x000fe20000000f00 */
[----:B------:R-:W-:Y:S01]  /*b4b0*/  ULDC.64 UR6, c[0x4][0x1c8] ;  /* 0x0100720000067ab9 */ /* 0x000fe20000000a00 */
[----:B------:R-:W-:Y:S01]  /*b4c0*/  ULDC.64 UR8, c[0x4][0x1d0] ;  /* 0x0100740000087ab9 */ /* 0x000fe20000000a00 */
[----:B------:R-:W-:Y:S01]  /*b4d0*/  ULDC.64 UR4, c[0x4][0xd8] ;  /* 0x0100360000047ab9 */ /* 0x000fe20000000a00 */
[----:B------:R-:W-:Y:S01]  /*b4e0*/  IMAD.U32 R4, RZ, RZ, UR6 ;  /* 0x00000006ff047e24 */ /* 0x000fe2000f8e00ff */
[----:B------:R-:W-:Y:S01]  /*b4f0*/  MOV R10, UR4 ;  /* 0x00000004000a7c02 */ /* 0x000fe20008000f00 */
[----:B------:R-:W2:Y:S01]  /*b500*/  LDC.64 R2, c[0x4][R2] ;  /* 0x0100000002027b82 */ /* 0x000ea20000000a00 */
        /* <DEDUP_REMOVED lines=8> */
[----:B-12---:R-:W-:Y:S05]  /*b590*/  CALL.ABS.NOINC R2 ;  /* 0x0000000002007343 */ /* 0x006fea0003c00000 */
.L_x_2799:
        /* <DEDUP_REMOVED lines=9> */
[----:B------:R-:W2:Y:S01]  /*b630*/  LDC.64 R2, c[0x4][R2] ;  /* 0x0100000002027b82 */ /* 0x000ea20000000a00 */
        /* <DEDUP_REMOVED lines=9> */
[----:B-12---:R-:W-:Y:S05]  /*b6d0*/  CALL.ABS.NOINC R2 ;  /* 0x0000000002007343 */ /* 0x006fea0003c00000 */
.L_x_2800:
[----:B-1----:R-:W-:-:S04]  /*b6e0*/  IMAD.U32 R0, RZ, RZ, UR40 ;  /* 0x00000028ff007e24 */ /* 0x002fc8000f8e00ff */
[----:B------:R-:W-:-:S05]  /*b6f0*/  VIADD R0, R0, 0x200 ;  /* 0x0000020000007836 */ /* 0x000fca0000000000 */
        /* <DEDUP_REMOVED lines=18> */
.L_x_2801:
        /* <DEDUP_REMOVED lines=18> */
.L_x_2802:
[----:B------:R-:W-:Y:S01]  /*b940*/  ULDC.64 UR4, c[0x0][0x9f8] ;  /* 0x00027e0000047ab9 */ /* 0x000fe20000000a00 */
[----:B------:R-:W-:Y:S01]  /*b950*/  IMAD.U32 R5, RZ, RZ, UR39 ;  /* 0x00000027ff057e24 */ /* 0x000fe2000f8e00ff */
[----:B------:R-:W-:Y:S01]  /*b960*/  ISETP.NE.U32.AND P0, PT, RZ, UR4, PT ;  /* 0x00000004ff007c0c */ /* 0x000fe2000bf05070 */
[----:B------:R-:W-:Y:S01]  /*b970*/  IMAD.U32 R9, RZ, RZ, UR39 ;  /* 0x00000027ff097e24 */ /* 0x000fe2000f8e00ff */
[----:B------:R-:W1:Y:S01]  /*b980*/  S2R R7, SR_TID.X ;  /* 0x0000000000077919 */ /* 0x000e620000002100 */
[----:B------:R-:W2:Y:S01]  /*b990*/  LDC R0, c[0x0][0x428] ;  /* 0x00010a00ff007b82 */ /* 0x000ea20000000800 */
[----:B------:R-:W-:-:S13]  /*b9a0*/  ISETP.NE.AND.EX P0, PT, RZ, UR5, PT, P0 ;  /* 0x00000005ff007c0c */ /* 0x000fda000bf05300 */
[----:B------:R-:W3:Y:S01]  /*b9b0*/  @P0 LDC.64 R2, c[0x0][0x9f8] ;  /* 0x00027e00ff020b82 */ /* 0x000ee20000000a00 */
[----:B------:R-:W-:Y:S01]  /*b9c0*/  IMAD R6, RZ, RZ, -UR45 ;  /* 0x8000002dff067e24 */ /* 0x000fe2000f8e02ff */
[----:B-1----:R-:W-:Y:S01]  /*b9d0*/  LOP3.LUT R10, R7, 0x7f, RZ, 0xc0, !PT ;  /* 0x0000007f070a7812 */ /* 0x002fe200078ec0ff */
[----:B---3--:R-:W-:-:S05]  /*b9e0*/  @P0 IMAD.WIDE R2, R5, 0x4, R2 ;  /* 0x0000000405020825 */ /* 0x008fca00078e0202 */
[----:B------:R-:W1:Y:S01]  /*b9f0*/  LDC R5, c[0x0][0xda8] ;  /* 0x00036a00ff057b82 */ /* 0x000e620000000800 */
[----:B------:R3:W4:Y:S01]  /*ba00*/  @P0 LDG.E R9, desc[UR50][R2.64] ;  /* 0x0000003202090981 */ /* 0x000722000c1e1900 */
[----:B--2---:R-:W-:Y:S01]  /*ba10*/  ISETP.NE.AND P0, PT, R0, 0x1, PT ;  /* 0x000000010000780c */ /* 0x004fe20003f05270 */
[----:B------:R-:W-:Y:S01]  /*ba20*/  UMOV UR36, URZ ;  /* 0x0000003f00247c82 */ /* 0x000fe20008000000 */
[----:B------:R-:W-:Y:S01]  /*ba30*/  ISETP.NE.AND P2, PT, R10, RZ, PT ;  /* 0x000000ff0a00720c */ /* 0x000fe20003f45270 */
[----:B------:R-:W-:Y:S01]  /*ba40*/  UMOV UR4, 0x40 ;  /* 0x0000004000047882 */ /* 0x000fe20000000000 */
[----:B------:R-:W-:Y:S01]  /*ba50*/  UMOV UR6, UR38 ;  /* 0x0000002600067c82 */ /* 0x000fe20008000000 */
[----:B------:R-:W-:Y:S01]  /*ba60*/  UMOV UR7, UR39 ;  /* 0x0000002700077c82 */ /* 0x000fe20008000000 */
[----:B------:R-:W-:Y:S01]  /*ba70*/  UMOV UR8, 0x80 ;  /* 0x0000008000087882 */ /* 0x000fe20000000000 */
[----:B------:R-:W-:Y:S01]  /*ba80*/  UMOV UR10, UR38 ;  /* 0x00000026000a7c82 */ /* 0x000fe20008000000 */
[----:B------:R-:W-:Y:S01]  /*ba90*/  UMOV UR11, UR39 ;  /* 0x00000027000b7c82 */ /* 0x000fe20008000000 */
[----:B---3--:R-:W2:Y:S01]  /*baa0*/  LDC.64 R2, c[0x0][0x3f8] ;  /* 0x0000fe00ff027b82 */ /* 0x008ea20000000a00 */
[----:B------:R-:W-:Y:S01]  /*bab0*/  UMOV UR14, 0xffffffff ;  /* 0xffffffff000e7882 */ /* 0x000fe20000000000 */
[----:B------:R-:W-:Y:S01]  /*bac0*/  SHF.R.U32.HI R7, RZ, 0x5, R7 ;  /* 0x00000005ff077819 */ /* 0x000fe20000011607 */
[----:B------:R-:W-:-:S03]  /*bad0*/  IMAD.U32 R18, RZ, RZ, UR38 ;  /* 0x00000026ff127e24 */ /* 0x000fc6000f8e00ff */
[----:B------:R-:W-:Y:S01]  /*bae0*/  VOTEU.ALL UP1, P2 ;  /* 0x00000000003f7886 */ /* 0x000fe20001020000 */
[----:B------:R-:W-:Y:S01]  /*baf0*/  LOP3.LUT R7, R7, 0x3, RZ, 0xc0, !PT ;  /* 0x0000000307077812 */ /* 0x000fe200078ec0ff */
[----:B------:R-:W3:Y:S01]  /*bb00*/  @P0 LDC R0, c[0x0][0x42c] ;  /* 0x00010b00ff000b82 */ /* 0x000ee20000000800 */
[----:B-1----:R-:W-:Y:S02]  /*bb10*/  IMAD R6, R5, R6, UR49 ;  /* 0x0000003105067e24 */ /* 0x002fe4000f8e0206 */
[----:B------:R-:W-:Y:S02]  /*bb20*/  @!UP1 UIADD3 UR12, UP0, UR52, 0x270, URZ ;  /* 0x00000270340c9890 */ /* 0x000fe4000ff1e03f */
[----:B------:R-:W-:-:S03]  /*bb30*/  IMAD.SHL.U32 R6, R6, 0x80, RZ ;  /* 0x0000008006067824 */ /* 0x000fc600078e00ff */
[----:B------:R-:W1:Y:S01]  /*bb40*/  @P0 LDC R5, c[0x0][0x430] ;  /* 0x00010c00ff050b82 */ /* 0x000e620000000800 */
[----:B------:R-:W-:Y:S01]  /*bb50*/  @!UP1 UIADD3.X UR13, URZ, UR53, URZ, UP0, !UPT ;  /* 0x000000353f0d9290 */ /* 0x000fe200087fe43f */
[----:B------:R-:W-:Y:S02]  /*bb60*/  R2UR UR37, R6 ;  /* 0x00000000062572ca */ /* 0x000fe400000e0000 */
[----:B--2---:R-:W-:-:S04]  /*bb70*/  ISETP.NE.U32.AND P1, PT, R2, RZ, PT ;  /* 0x000000ff0200720c */ /* 0x004fc80003f25070 */
[----:B------:R-:W-:Y:S01]  /*bb80*/  ISETP.NE.AND.EX P1, PT, R3, RZ, PT, P1 ;  /* 0x000000ff0300720c */ /* 0x000fe20003f25310 */
[----:B---3--:R-:W-:-:S06]  /*bb90*/  @P0 IMAD.HI.U32 R0, R0, UR38, RZ ;  /* 0x0000002600000c27 */ /* 0x008fcc000f8e00ff */
[----:B------:R-:W-:Y:S01]  /*bba0*/  UMOV UR5, UR37 ;  /* 0x0000002500057c82 */ /* 0x000fe20008000000 */
[----:B------:R-:W-:Y:S01]  /*bbb0*/  UMOV UR9, UR37 ;  /* 0x0000002500097c82 */ /* 0x000fe20008000000 */
[----:B------:R2:W-:Y:S01]  /*bbc0*/  @!UP1 UTMAPF.L2.4D [UR36], [UR12] ;  /* 0x000000240c0095b8 */ /* 0x0005e20008018000 */
[----:B-1----:R-:W-:Y:S01]  /*bbd0*/  @P0 SHF.R.U32.HI R18, RZ, R5, R0 ;  /* 0x00000005ff120219 */ /* 0x002fe20000011600 */
[----:B------:R2:W-:Y:S01]  /*bbe0*/  @!UP1 UTMAPF.L2.4D [UR4], [UR12] ;  /* 0x000000040c0095b8 */ /* 0x0005e20008018000 */
[----:B------:R2:W-:Y:S01]  /*bbf0*/  @!UP1 UTMAPF.L2.4D [UR8], [UR12] ;  /* 0x000000080c0095b8 */ /* 0x0005e20008018000 */
[----:B----4-:R-:W-:Y:S01]  /*bc00*/  SHF.R.S32.HI R4, RZ, 0x1f, R9 ;  /* 0x0000001fff047819 */ /* 0x010fe20000011409 */
[----:B------:R2:W-:Y:S01]  /*bc10*/  STL [R1+0x4], R9 ;  /* 0x0000040901007387 */ /* 0x0005e20000100800 */
[----:B------:R-:W-:-:S03]  /*bc20*/  SEL R0, R9, RZ, !P1 ;  /* 0x000000ff09007207 */ /* 0x000fc60004800000 */
[----:B------:R2:W-:Y:S01]  /*bc30*/  STL [R1+0x8], R4 ;  /* 0x0000080401007387 */ /* 0x0005e20000100800 */
[----:B------:R-:W-:Y:S05]  /*bc40*/  BRA.DIV UR14, `(.L_x_2803) ;  /* 0x000000320ef07947 */ /* 0x000fea000b800000 */
[----:B------:R1:W3:Y:S02]  /*bc50*/  SHFL.IDX PT, R14, R7, RZ, 0x1f ;  /* 0x00001fff070e7589 */ /* 0x0002e400000e0000 */
.L_x_2860:
[----:B---3--:R-:W-:Y:S02]  /*bc60*/  ISETP.NE.AND P0, PT, R14, RZ, PT ;  /* 0x000000ff0e00720c */ /* 0x008fe40003f05270 */
[----:B------:R-:W-:-:S11]  /*bc70*/  PLOP3.LUT P6, PT, PT, PT, PT, 0x8, 0x0 ;  /* 0x000000000000781c */ /* 0x000fd60003fce170 */
[----:B------:R-:W-:Y:S05]  /*bc80*/  @P0 BRA `(.L_x_2804) ;  /* 0x00000008000c0947 */ /* 0x000fea0003800000 */
[----:B--2---:R-:W-:-:S06]  /*bc90*/  UIADD3 UR4, UR41, -0x1, URZ ;  /* 0xffffffff29047890 */ /* 0x004fcc000fffe03f */
[----:B-1----:R-:W-:Y:S01]  /*bca0*/  IMAD.U32 R7, RZ, RZ, UR4 ;  /* 0x00000004ff077e24 */ /* 0x002fe2000f8e00ff */
[----:B------:R-:W-:-:S03]  /*bcb0*/  UMOV UR4, 0xffffffff ;  /* 0xffffffff00047882 */ /* 0x000fc60000000000 */
[----:B------:R-:W-:Y:S05]  /*bcc0*/  BRA.DIV UR4, `(.L_x_2805) ;  /* 0x0000003204f07947 */ /* 0x000fea000b800000 */
[----:B------:R-:W-:-:S13]  /*bcd0*/  ELECT P6, URZ, PT ;  /* 0x00000000003f782f */ /* 0x000fda00038c0000 */
.L_x_2863:
[----:B------:R-:W-:Y:S05]  /*bce0*/  @!P6 BRA `(.L_x_2806) ;  /* 0x000000040078e947 */ /* 0x000fea0003800000 */
[----:B------:R-:W-:Y:S01]  /*bcf0*/  IMAD.MOV.U32 R0, RZ, RZ, R9 ;  /* 0x000000ffff007224 */ /* 0x000fe200078e0009 */
[----:B------:R-:W-:Y:S06]  /*bd00*/  @!P1 BRA `(.L_x_2807) ;  /* 0x0000000000489947 */ /* 0x000fec0003800000 */
[----:B------:R-:W1:Y:S01]  /*bd10*/  LDC R0, c[0x0][0x41c] ;  /* 0x00010700ff007b82 */ /* 0x000e620000000800 */
[----:B------:R-:W-:Y:S01]  /*bd20*/  MOV R11, R4 ;  /* 0x00000004000b7202 */ /* 0x000fe20000000f00 */
[----:B------:R-:W-:Y:S01]  /*bd30*/  ULDC.64 UR4, c[0x0][0x408] ;  /* 0x0001020000047ab9 */ /* 0x000fe20000000a00 */
[----:B-1----:R-:W-:-:S13]  /*bd40*/  ISETP.NE.AND P0, PT, R0, 0x1, PT ;  /* 0x000000010000780c */ /* 0x002fda0003f05270 */
[----:B------:R-:W1:Y:S02]  /*bd50*/  @P0 LDC.64 R4, c[0x0][0x420] ;  /* 0x00010800ff040b82 */ /* 0x000e640000000a00 */
[----:B-1----:R-:W-:-:S04]  /*bd60*/  @P0 IMAD.HI.U32 R8, R7, R4, RZ ;  /* 0x0000000407080227 */ /* 0x002fc800078e00ff */
[----:B------:R-:W-:Y:S01]  /*bd70*/  IMAD.MOV.U32 R4, RZ, RZ, R7 ;  /* 0x000000ffff047224 */ /* 0x000fe200078e0007 */
[----:B------:R-:W-:-:S05]  /*bd80*/  @P0 SHF.R.U32.HI R4, RZ, R5, R8 ;  /* 0x00000005ff040219 */ /* 0x000fca0000011608 */
[----:B------:R-:W-:-:S04]  /*bd90*/  IMAD.MOV R5, RZ, RZ, -R4 ;  /* 0x000000ffff057224 */ /* 0x000fc800078e0a04 */
[----:B------:R-:W-:Y:S01]  /*bda0*/  IMAD R7, R0, R5, R7 ;  /* 0x0000000500077224 */ /* 0x000fe200078e0207 */
[--C-:B------:R-:W-:Y:S01]  /*bdb0*/  SHF.R.S32.HI R5, RZ, 0x1f, R4.reuse ;  /* 0x0000001fff057819 */ /* 0x100fe20000011404 */
[----:B------:R-:W-:Y:S02]  /*bdc0*/  IMAD R0, R11, UR4, RZ ;  /* 0x000000040b007c24 */ /* 0x000fe4000f8e02ff */
[----:B------:R-:W-:-:S04]  /*bdd0*/  IMAD.WIDE.U32 R4, R9, UR4, R4 ;  /* 0x0000000409047c25 */ /* 0x000fc8000f8e0004 */
[----:B------:R-:W-:Y:S01]  /*bde0*/  IMAD R9, R9, UR5, R0 ;  /* 0x0000000509097c24 */ /* 0x000fe2000f8e0200 */
[----:B------:R-:W-:-:S03]  /*bdf0*/  LEA R2, P0, R4, R2, 0x2 ;  /* 0x0000000204027211 */ /* 0x000fc600078010ff */
[----:B------:R-:W-:-:S05]  /*be00*/  IMAD.IADD R0, R5, 0x1, R9 ;  /* 0x0000000105007824 */ /* 0x000fca00078e0209 */
[----:B------:R-:W-:-:S05]  /*be10*/  LEA.HI.X R3, R4, R3, R0, 0x2, P0 ;  /* 0x0000000304037211 */ /* 0x000fca00000f1400 */
[----:B------:R1:W5:Y:S02]  /*be20*/  LDG.E R0, desc[UR50][R2.64] ;  /* 0x0000003202007981 */ /* 0x000364000c1e1900 */
.L_x_2807:
[----:B-1----:R-:W2:Y:S01]  /*be30*/  LDL R2, [R1] ;  /* 0x0000000001027983 */ /* 0x002ea20000100800 */
[----:B------:R-:W-:Y:S02]  /*be40*/  LEA R5, R19, UR40, 0x3 ;  /* 0x0000002813057c11 */ /* 0x000fe4000f8e18ff */
[----:B------:R-:W-:Y:S02]  /*be50*/  ISETP.NE.AND P0, PT, R10, RZ, PT ;  /* 0x000000ff0a00720c */ /* 0x000fe40003f05270 */
[----:B--2---:R-:W-:-:S04]  /*be60*/  SHF.L.U32 R2, R2, 0x1f, RZ ;  /* 0x0000001f02027819 */ /* 0x004fc800000006ff */
[----:B------:R-:W1:Y:S02]  /*be70*/  SYNCS.PHASECHK.TRANS64.TRYWAIT P3, [R5+URZ+0x33480], R2 ;  /* 0x03348002050075a7 */ /* 0x000e64000806017f */
[----:B-1----:R-:W-:Y:S05]  /*be80*/  @!P3 BRA `(.L_x_2808) ;  /* 0x0000003000a0b947 */ /* 0x002fea0003800000 */
.L_x_2864:
        /* <DEDUP_REMOVED lines=8> */
.L_x_2809:
[----:B------:R-:W-:Y:S01]  /*bf10*/  IMAD.U32 R3, RZ, RZ, UR40 ;  /* 0x00000028ff037e24 */ /* 0x000fe2000f8e00ff */
[----:B------:R-:W-:Y:S01]  /*bf20*/  R2UR UR9, R5 ;  /* 0x00000000050972ca */ /* 0x000fe200000e0000 */
[----:B------:R-:W-:Y:S01]  /*bf30*/  IMAD R7, R7, 0xa0, RZ ;  /* 0x000000a007077824 */ /* 0x000fe200078e02ff */
[----:B------:R-:W-:Y:S01]  /*bf40*/  UIADD3 UR4, UP0, UR52, 0x470, URZ ;  /* 0x0000047034047890 */ /* 0x000fe2000ff1e03f */
[----:B------:R-:W-:Y:S01]  /*bf50*/  IMAD R3, R19, 0x7800, R3 ;  /* 0x0000780013037824 */ /* 0x000fe200078e0203 */
[----:B------:R-:W-:Y:S01]  /*bf60*/  R2UR UR12, R18 ;  /* 0x00000000120c72ca */ /* 0x000fe200000e0000 */
[----:B------:R-:W-:Y:S01]  /*bf70*/  UMOV UR10, URZ ;  /* 0x0000003f000a7c82 */ /* 0x000fe20008000000 */
[----:B-----5:R-:W-:Y:S01]  /*bf80*/  R2UR UR13, R0 ;  /* 0x00000000000d72ca */ /* 0x020fe200000e0000 */
[----:B------:R-:W-:Y:S01]  /*bf90*/  UIADD3.X UR5, URZ, UR53, URZ, UP0, !UPT ;  /* 0x000000353f057290 */ /* 0x000fe200087fe43f */
[----:B------:R-:W-:Y:S01]  /*bfa0*/  R2UR UR15, R3 ;  /* 0x00000000030f72ca */ /* 0x000fe200000e0000 */
[----:B------:R-:W-:Y:S01]  /*bfb0*/  UMOV UR6, 0x0 ;  /* 0x0000000000067882 */ /* 0x000fe20000000000 */
[----:B------:R-:W-:Y:S01]  /*bfc0*/  R2UR UR11, R7 ;  /* 0x00000000070b72ca */ /* 0x000fe200000e0000 */
[----:B------:R-:W-:Y:S01]  /*bfd0*/  UMOV UR7, 0x14f00000 ;  /* 0x14f0000000077882 */ /* 0x000fe20000000000 */
[----:B------:R-:W-:Y:S01]  /*bfe0*/  UMOV UR16, 0x40 ;  /* 0x0000004000107882 */ /* 0x000fe20000000000 */
[----:B------:R-:W-:-:S08]  /*bff0*/  UIADD3 UR9, UR9, 0x33470, URZ ;  /* 0x0003347009097890 */ /* 0x000fd0000fffe03f */
[----:B------:R-:W-:Y:S02]  /*c000*/  UIADD3 UR8, UR15, 0xf200, URZ ;  /* 0x0000f2000f087890 */ /* 0x000fe4000fffe03f */
[----:B------:R-:W-:Y:S02]  /*c010*/  UIADD3 UR14, UR15, 0x11a00, URZ ;  /* 0x00011a000f0e7890 */ /* 0x000fe4000fffe03f */
[----:B------:R-:W-:-:S05]  /*c020*/  UIADD3 UR15, UR15, 0x14200, URZ ;  /* 0x000142000f0f7890 */ /* 0x000fca000fffe03f */
[----:B------:R2:W-:Y:S02]  /*c030*/  UTMALDG.4D [UR8], [UR4], desc[UR6] ;  /* 0x00000608040075b4 */ /* 0x0005e40008019000 */
[----:B--2---:R-:W-:Y:S01]  /*c040*/  UMOV UR8, UR14 ;  /* 0x0000000e00087c82 */ /* 0x004fe20008000000 */
[----:B------:R-:W-:Y:S01]  /*c050*/  UMOV UR10, UR16 ;  /* 0x00000010000a7c82 */ /* 0x000fe20008000000 */
[----:B------:R-:W-:Y:S01]  /*c060*/  UMOV UR14, 0x80 ;  /* 0x00000080000e7882 */ /* 0x000fe20000000000 */
[----:B------:R2:W-:Y:S02]  /*c070*/  UTMALDG.4D [UR8], [UR4], desc[UR6] ;  /* 0x00000608040075b4 */ /* 0x0005e40008019000 */
[----:B--2---:R-:W-:Y:S01]  /*c080*/  UMOV UR8, UR15 ;  /* 0x0000000f00087c82 */ /* 0x004fe20008000000 */
[----:B------:R-:W-:Y:S02]  /*c090*/  UMOV UR10, UR14 ;  /* 0x0000000e000a7c82 */ /* 0x000fe40008000000 */
[----:B------:R2:W-:Y:S01]  /*c0a0*/  UTMALDG.4D [UR8], [UR4], desc[UR6] ;  /* 0x00000608040075b4 */ /* 0x0005e20008019000 */
[----:B------:R-:W3:Y:S02]  /*c0b0*/  SYNCS.PHASECHK.TRANS64.TRYWAIT P3, [R5+URZ+0x33440], R2 ;  /* 0x03344002050075a7 */ /* 0x000ee4000806017f */
[----:B--23--:R-:W-:Y:S05]  /*c0c0*/  @!P3 BRA `(.L_x_2810) ;  /* 0x000000300024b947 */ /* 0x00cfea0003800000 */
.L_x_2865:
        /* <DEDUP_REMOVED lines=8> */
.L_x_2811:
        /* <DEDUP_REMOVED lines=13> */
[----:B------:R-:W-:Y:S02]  /*c220*/  UIADD3 UR14, UR15, 0x26a00, URZ ;  /* 0x00026a000f0e7890 */ /* 0x000fe4000fffe03f */
[----:B------:R-:W-:-:S05]  /*c230*/  UIADD3 UR15, UR15, 0x29200, URZ ;  /* 0x000292000f0f7890 */ /* 0x000fca000fffe03f */
[----:B------:R3:W-:Y:S02]  /*c240*/  UTMALDG.4D [UR8], [UR4], desc[UR6] ;  /* 0x00000608040075b4 */ /* 0x0007e40008019000 */
[----:B---3--:R-:W-:Y:S01]  /*c250*/  UMOV UR8, UR14 ;  /* 0x0000000e00087c82 */ /* 0x008fe20008000000 */
[----:B------:R-:W-:Y:S01]  /*c260*/  UMOV UR10, UR16 ;  /* 0x00000010000a7c82 */ /* 0x000fe20008000000 */
[----:B------:R-:W-:Y:S01]  /*c270*/  UMOV UR14, 0x80 ;  /* 0x00000080000e7882 */ /* 0x000fe20000000000 */
[----:B------:R3:W-:Y:S02]  /*c280*/  UTMALDG.4D [UR8], [UR4], desc[UR6] ;  /* 0x00000608040075b4 */ /* 0x0007e40008019000 */
[----:B---3--:R-:W-:Y:S01]  /*c290*/  UMOV UR8, UR15 ;  /* 0x0000000f00087c82 */ /* 0x008fe20008000000 */
[----:B------:R-:W-:Y:S02]  /*c2a0*/  UMOV UR10, UR14 ;  /* 0x0000000e000a7c82 */ /* 0x000fe40008000000 */
[----:B------:R3:W-:Y:S02]  /*c2b0*/  UTMALDG.4D [UR8], [UR4], desc[UR6] ;  /* 0x00000608040075b4 */ /* 0x0007e40008019000 */
[----:B---3--:R-:W-:Y:S01]  /*c2c0*/  NOP ;  /* 0x0000000000007918 */ /* 0x008fe20000000000 */
.L_x_2806:
[----:B------:R-:W-:Y:S05]  /*c2d0*/  WARPSYNC.ALL ;  /* 0x0000000000007948 */ /* 0x000fea0003800000 */
[----:B------:R-:W-:Y:S01]  /*c2e0*/  ELECT P0, URZ, PT ;  /* 0x00000000003f782f */ /* 0x000fe20003800000 */
[----:B------:R-:W-:Y:S01]  /*c2f0*/  BAR.SYNC.DEFER_BLOCKING 0x8, 0x120 ;  /* 0x0204800000007b1d */ /* 0x000fe20000010000 */
[----:B------:R-:W-:Y:S02]  /*c300*/  UIADD3 UR4, UP0, UR52, 0x270, URZ ;  /* 0x0000027034047890 */ /* 0x000fe4000ff1e03f */
[----:B------:R-:W-:Y:S02]  /*c310*/  UIADD3 UR8, UR40, 0x1e200, URZ ;  /* 0x0001e20028087890 */ /* 0x000fe4000fffe03f */
[----:B------:R-:W-:-:S02]  /*c320*/  UIADD3 UR9, UR40, 0x33400, URZ ;  /* 0x0003340028097890 */ /* 0x000fc4000fffe03f */
[----:B------:R-:W-:Y:S02]  /*c330*/  UIADD3.X UR5, URZ, UR53, URZ, UP0, !UPT ;  /* 0x000000353f057290 */ /* 0x000fe400087fe43f */
[----:B------:R-:W-:Y:S02]  /*c340*/  UIADD3 UR24, UR40, 0x20200, URZ ;  /* 0x0002020028187890 */ /* 0x000fe4000fffe03f */
[----:B------:R-:W-:Y:S01]  /*c350*/  UIADD3 UR16, UR40, 0x22200, URZ ;  /* 0x0002220028107890 */ /* 0x000fe2000fffe03f */
[C---:B------:R-:W-:Y:S01]  /*c360*/  @P0 R2UR UR11, R6.reuse ;  /* 0x00000000060b02ca */ /* 0x040fe200000e0000 */
[----:B-12---:R-:W-:Y:S01]  /*c370*/  @P0 IMAD.MOV.U32 R2, RZ, RZ, 0x6000 ;  /* 0x00006000ff020424 */ /* 0x006fe200078e00ff */
[C---:B------:R-:W-:Y:S01]  /*c380*/  @P0 R2UR UR27, R6.reuse ;  /* 0x00000000061b02ca */ /* 0x040fe200000e0000 */
[----:B------:R-:W-:Y:S01]  /*c390*/  UMOV UR6, 0x0 ;  /* 0x0000000000067882 */ /* 0x000fe20000000000 */
        /* <DEDUP_REMOVED lines=8> */
[----:B------:R3:W-:Y:S01]  /*c420*/  @P0 SYNCS.ARRIVE.TRANS64 RZ, [UR40+0x33400], R2 ;  /* 0x03340002ffff09a7 */ /* 0x0007e20008000028 */
[----:B------:R-:W-:Y:S01]  /*c430*/  UMOV UR25, UR9 ;  /* 0x0000000900197c82 */ /* 0x000fe20008000000 */
[----:B------:R-:W-:Y:S01]  /*c440*/  UMOV UR18, 0x80 ;  /* 0x0000008000127882 */ /* 0x000fe20000000000 */
[----:B------:R-:W-:Y:S01]  /*c450*/  UMOV UR20, UR38 ;  /* 0x0000002600147c82 */ /* 0x000fe20008000000 */
[----:B------:R-:W-:Y:S01]  /*c460*/  UMOV UR21, UR39 ;  /* 0x0000002700157c82 */ /* 0x000fe20008000000 */
[----:B------:R3:W-:Y:S01]  /*c470*/  UTMALDG.4D [UR8], [UR4], desc[UR6] ;  /* 0x00000608040075b4 */ /* 0x0007e20008019000 */
[----:B------:R-:W-:Y:S01]  /*c480*/  UMOV UR17, UR9 ;  /* 0x0000000900117c82 */ /* 0x000fe20008000000 */
[----:B------:R3:W-:Y:S01]  /*c490*/  UTMALDG.4D [UR24], [UR4], desc[UR6] ;  /* 0x00000618040075b4 */ /* 0x0007e20008019000 */
[----:B------:R3:W-:Y:S02]  /*c4a0*/  UTMALDG.4D [UR16], [UR4], desc[UR6] ;  /* 0x00000610040075b4 */ /* 0x0007e40008019000 */
[----:B---3--:R-:W-:Y:S01]  /*c4b0*/  NOP ;  /* 0x0000000000007918 */ /* 0x008fe20000000000 */
.L_x_2804:
[----:B--2---:R-:W-:-:S06]  /*c4c0*/  ULOP3.LUT UR4, UR47, 0x1, URZ, 0xc, !UPT ;  /* 0x000000012f047892 */ /* 0x004fcc000f8e0c3f */
[----:B------:R-:W-:-:S05]  /*c4d0*/  IMAD.U32 R2, RZ, RZ, UR4 ;  /* 0x00000004ff027e24 */ /* 0x000fca000f8e00ff */
[----:B------:R-:W-:-:S04]  /*c4e0*/  SHF.L.U32 R2, R2, 0x1f, RZ ;  /* 0x0000001f02027819 */ /* 0x000fc800000006ff */
[----:B------:R-:W2:Y:S02]  /*c4f0*/  SYNCS.PHASECHK.TRANS64.TRYWAIT P0, [UR40+0x33420], R2 ;  /* 0x03342002ff0075a7 */ /* 0x000ea40008000168 */
[----:B--2---:R-:W-:Y:S05]  /*c500*/  @!P0 BRA `(.L_x_2812) ;  /* 0x0000002c00288947 */ /* 0x004fea0003800000 */
.L_x_2866:
[----:B------:R-:W-:-:S06]  /*c510*/  UISETP.GE.AND UP0, UPT, UR42, 0xa1, UPT ;  /* 0x000000a12a00788c */ /* 0x000fcc000bf06270 */
[----:B------:R-:W-:-:S13]  /*c520*/  PLOP3.LUT P0, PT, PT, PT, UP0, 0x80, 0x0 ;  /* 0x000000000000781c */ /* 0x000fda0003f0f008 */
[----:B------:R-:W-:Y:S05]  /*c530*/  @!P0 BRA `(.L_x_2813) ;  /* 0x0000001800048947 */ /* 0x000fea0003800000 */
[----:B--2---:R2:W5:Y:S01]  /*c540*/  LDL.LU R2, [R1] ;  /* 0x0000000001027983 */ /* 0x0045620000300800 */
[----:B------:R-:W-:Y:S01]  /*c550*/  UIADD3 UR4, UR41, -0x2, URZ ;  /* 0xfffffffe29047890 */ /* 0x000fe2000fffe03f */
[----:B------:R-:W-:-:S05]  /*c560*/  IMAD.MOV.U32 R8, RZ, RZ, R19 ;  /* 0x000000ffff087224 */ /* 0x000fca00078e0013 */
[----:B------:R-:W-:-:S07]  /*c570*/  IMAD.U32 R3, RZ, RZ, UR4 ;  /* 0x00000004ff037e24 */ /* 0x000fce000f8e00ff */
.L_x_2837:
[----:B------:R-:W-:Y:S01]  /*c580*/  VIADD R19, R8, 0x1 ;  /* 0x0000000108137836 */ /* 0x000fe20000000000 */
[----:B------:R-:W-:Y:S04]  /*c590*/  BSSY B0, `(.L_x_2814) ;  /* 0x00000a6000007945 */ /* 0x000fe80003800000 */
[----:B------:R-:W-:-:S04]  /*c5a0*/  ISETP.NE.AND P0, PT, R19, 0x2, PT ;  /* 0x000000021300780c */ /* 0x000fc80003f05270 */
[----:B------:R-:W-:Y:S02]  /*c5b0*/  SEL R5, RZ, 0x1, P0 ;  /* 0x00000001ff057807 */ /* 0x000fe40000000000 */
[----:B------:R-:W-:Y:S02]  /*c5c0*/  SEL R19, R19, RZ, P0 ;  /* 0x000000ff13137207 */ /* 0x000fe40000000000 */
[----:B-----5:R-:W-:-:S05]  /*c5d0*/  LOP3.LUT R10, R2, R5, RZ, 0x3c, !PT ;  /* 0x00000005020a7212 */ /* 0x020fca00078e3cff */
[----:B---3--:R3:W-:Y:S01]  /*c5e0*/  STL [R1], R10 ;  /* 0x0000000a01007387 */ /* 0x0087e20000100800 */
[----:B------:R-:W-:Y:S05]  /*c5f0*/  @!P6 BRA `(.L_x_2815) ;  /* 0x00000008007ce947 */ /* 0x000fea0003800000 */
[----:B------:R-:W-:Y:S01]  /*c600*/  IMAD.MOV.U32 R9, RZ, RZ, R3 ;  /* 0x000000ffff097224 */ /* 0x000fe200078e0003 */
[----:B------:R-:W-:Y:S06]  /*c610*/  @!P1 BRA `(.L_x_2816) ;  /* 0x0000000000509947 */ /* 0x000fec0003800000 */
[----:B-1----:R-:W4:Y:S01]  /*c620*/  LDL R7, [R1+0x8] ;  /* 0x0000080001077983 */ /* 0x002f220000100800 */
        /* <DEDUP_REMOVED lines=19> */
.L_x_2816:
[----:B------:R-:W1:Y:S01]  /*c760*/  S2R R4, SR_TID.X ;  /* 0x0000000000047919 */ /* 0x000e620000002100 */
[----:B----4-:R-:W-:Y:S01]  /*c770*/  LEA R6, R19, UR40, 0x3 ;  /* 0x0000002813067c11 */ /* 0x010fe2000f8e18ff */
[----:B------:R-:W-:Y:S01]  /*c780*/  BSSY B1, `(.L_x_2817) ;  /* 0x0000006000017945 */ /* 0x000fe20003800000 */
[----:B-1----:R-:W-:Y:S02]  /*c790*/  LOP3.LUT R5, R4, 0x7f, RZ, 0xc0, !PT ;  /* 0x0000007f04057812 */ /* 0x002fe400078ec0ff */
[----:B------:R-:W-:Y:S02]  /*c7a0*/  SHF.L.U32 R4, R10, 0x1f, RZ ;  /* 0x0000001f0a047819 */ /* 0x000fe400000006ff */
[----:B------:R-:W-:Y:S02]  /*c7b0*/  ISETP.NE.AND P3, PT, R5, RZ, PT ;  /* 0x000000ff0500720c */ /* 0x000fe40003f65270 */
[----:B------:R-:W1:Y:S02]  /*c7c0*/  SYNCS.PHASECHK.TRANS64.TRYWAIT P0, [R6+URZ+0x33480], R4 ;  /* 0x03348004060075a7 */ /* 0x000e64000800017f */
[----:B-1----:R-:W-:Y:S09]  /*c7d0*/  @!P0 BRA `(.L_x_2818) ;  /* 0x00000028008c8947 */ /* 0x002ff20003800000 */
.L_x_2867:
[----:B------:R-:W-:Y:S05]  /*c7e0*/  BSYNC B1 ;  /* 0x0000000000017941 */ /* 0x000fea0003800000 */
.L_x_2817:
        /* <DEDUP_REMOVED lines=9> */
.L_x_2820:
[----:B------:R-:W-:Y:S05]  /*c880*/  BSYNC B1 ;  /* 0x0000000000017941 */ /* 0x000fea0003800000 */
.L_x_2819:
[----:B------:R-:W-:Y:S01]  /*c890*/  IMAD.MOV.U32 R13, RZ, RZ, RZ ;  /* 0x000000ffff0d7224 */ /* 0x000fe200078e00ff */
[----:B------:R-:W-:Y:S01]  /*c8a0*/  R2UR UR12, R18 ;  /* 0x00000000120c72ca */ /* 0x000fe200000e0000 */
[----:B------:R-:W-:Y:S01]  /*c8b0*/  IMAD.U32 R5, RZ, RZ, UR40 ;  /* 0x00000028ff057e24 */ /* 0x000fe2000f8e00ff */
[----:B------:R-:W-:Y:S01]  /*c8c0*/  UIADD3 UR4, UP0, UR52, 0x470, URZ ;  /* 0x0000047034047890 */ /* 0x000fe2000ff1e03f */
[----:B------:R-:W-:Y:S01]  /*c8d0*/  PLOP3.LUT P0, PT, PT, PT, PT, 0x80, 0x0 ;  /* 0x000000000000781c */ /* 0x000fe20003f0f070 */
[----:B------:R-:W-:Y:S01]  /*c8e0*/  IMAD R9, R9, 0xa0, RZ ;  /* 0x000000a009097824 */ /* 0x000fe200078e02ff */
[----:B------:R-:W-:Y:S01]  /*c8f0*/  R2UR UR10, R13 ;  /* 0x000000000d0a72ca */ /* 0x000fe200000e0000 */
[----:B------:R-:W-:Y:S01]  /*c900*/  IMAD R7, R19, 0x7800, R5 ;  /* 0x0000780013077824 */ /* 0x000fe200078e0205 */
[----:B------:R-:W-:Y:S01]  /*c910*/  UIADD3.X UR5, URZ, UR53, URZ, UP0, !UPT ;  /* 0x000000353f057290 */ /* 0x000fe200087fe43f */
[----:B------:R-:W-:Y:S01]  /*c920*/  VIADD R5, R6, 0x33470 ;  /* 0x0003347006057836 */ /* 0x000fe20000000000 */
[----:B------:R-:W-:Y:S01]  /*c930*/  UMOV UR6, 0x0 ;  /* 0x0000000000067882 */ /* 0x000fe20000000000 */
[----:B------:R-:W-:Y:S01]  /*c940*/  UMOV UR7, 0x14f00000 ;  /* 0x14f0000000077882 */ /* 0x000fe20000000000 */
[----:B---3--:R-:W-:-:S09]  /*c950*/  IADD3 R10, R7, 0xf200, RZ ;  /* 0x0000f200070a7810 */ /* 0x008fd20007ffe0ff */
.L_x_2821:
        /* <DEDUP_REMOVED lines=8> */
[----:B---3--:R-:W-:Y:S05]  /*c9e0*/  @P0 BRA.U.ANY `(.L_x_2821) ;  /* 0xfffffffd00dc0947 */ /* 0x008fea000393ffff */
[----:B------:R-:W-:Y:S01]  /*c9f0*/  IMAD.MOV.U32 R10, RZ, RZ, 0x40 ;  /* 0x00000040ff0a7424 */ /* 0x000fe200078e00ff */
[----:B------:R-:W-:Y:S01]  /*ca00*/  R2UR UR12, R18 ;  /* 0x00000000120c72ca */ /* 0x000fe200000e0000 */
[----:B------:R-:W-:Y:S01]  /*ca10*/  VIADD R11, R7, 0x11a00 ;  /* 0x00011a00070b7836 */ /* 0x000fe20000000000 */
[----:B------:R-:W-:Y:S01]  /*ca20*/  PLOP3.LUT P0, PT, PT, PT, PT, 0x80, 0x0 ;  /* 0x000000000000781c */ /* 0x000fe20003f0f070 */
[----:B------:R-:W-:Y:S01]  /*ca30*/  UMOV UR6, 0x0 ;  /* 0x0000000000067882 */ /* 0x000fe20000000000 */
[----:B------:R-:W-:Y:S01]  /*ca40*/  R2UR UR10, R10 ;  /* 0x000000000a0a72ca */ /* 0x000fe200000e0000 */
[----:B------:R-:W-:-:S14]  /*ca50*/  UMOV UR7, 0x14f00000 ;  /* 0x14f0000000077882 */ /* 0x000fdc0000000000 */
.L_x_2822:
        /* <DEDUP_REMOVED lines=16> */
.L_x_2823:
        /* <DEDUP_REMOVED lines=9> */
[----:B------:R-:W3:Y:S01]  /*cbf0*/  SYNCS.PHASECHK.TRANS64.TRYWAIT P0, [R6+URZ+0x33440], R4 ;  /* 0x03344004060075a7 */ /* 0x000ee2000800017f */
[----:B------:R-:W-:Y:S04]  /*cc00*/  BSSY B1, `(.L_x_2824) ;  /* 0x0000002000017945 */ /* 0x000fe80003800000 */
[----:B---3--:R-:W-:Y:S05]  /*cc10*/  @!P0 BRA `(.L_x_2825) ;  /* 0x0000002400908947 */ /* 0x008fea0003800000 */
.L_x_2868:
[----:B------:R-:W-:Y:S05]  /*cc20*/  BSYNC B1 ;  /* 0x0000000000017941 */ /* 0x000fea0003800000 */
.L_x_2824:
[----:B------:R-:W-:Y:S01]  /*cc30*/  BSSY B1, `(.L_x_2826) ;  /* 0x000000b000017945 */ /* 0x000fe20003800000 */
[----:B-1-3--:R-:W-:Y:S02]  /*cc40*/  IMAD.MOV.U32 R4, RZ, RZ, 0x0 ;  /* 0x00000000ff047424 */ /* 0x00afe400078e00ff */
[----:B------:R-:W-:Y:S01]  /*cc50*/  IMAD.MOV.U32 R5, RZ, RZ, 0x14f00000 ;  /* 0x14f00000ff057424 */ /* 0x000fe200078e00ff */
[----:B------:R-:W-:Y:S06]  /*cc60*/  @P3 BRA `(.L_x_2827) ;  /* 0x00000000001c3947 */ /* 0x000fec0003800000 */
[----:B------:R-:W1:Y:S02]  /*cc70*/  S2R R12, SR_TID.X ;  /* 0x00000000000c7919 */ /* 0x000e640000002100 */
[----:B-1----:R-:W-:Y:S01]  /*cc80*/  LOP3.LUT R14, R12, 0x1f, RZ, 0xc0, !PT ;  /* 0x0000001f0c0e7812 */ /* 0x002fe200078ec0ff */
[----:B------:R-:W-:-:S03]  /*cc90*/  IMAD.MOV.U32 R12, RZ, RZ, 0x7800 ;  /* 0x00007800ff0c7424 */ /* 0x000fc600078e00ff */
[----:B------:R-:W-:Y:S01]  /*cca0*/  ISETP.NE.AND P0, PT, R14, RZ, PT ;  /* 0x000000ff0e00720c */ /* 0x000fe20003f05270 */
[----:B------:R1:W-:-:S12]  /*ccb0*/  SYNCS.ARRIVE.TRANS64 RZ, [R6+URZ+0x33430], R12 ;  /* 0x0334300c06ff79a7 */ /* 0x0003d8000800003f */
[----:B-1----:R-:W-:Y:S05]  /*ccc0*/  @!P0 BRA `(.L_x_2827) ;  /* 0x0000000000048947 */ /* 0x002fea0003800000 */
[----:B------:R-:W-:Y:S01]  /*ccd0*/  BPT.TRAP 0x1 ;  /* 0x000000040000795c */ /* 0x000fe20000300000 */
.L_x_2827:
[----:B------:R-:W-:Y:S05]  /*cce0*/  BSYNC B1 ;  /* 0x0000000000017941 */ /* 0x000fea0003800000 */
.L_x_2826:
[----:B------:R-:W-:Y:S01]  /*ccf0*/  R2UR UR10, R13 ;  /* 0x000000000d0a72ca */ /* 0x000fe200000e0000 */
[----:B------:R-:W-:Y:S01]  /*cd00*/  UIADD3 UR4, UP0, UR52, 0x370, URZ ;  /* 0x0000037034047890 */ /* 0x000fe2000ff1e03f */
[----:B------:R-:W-:Y:S01]  /*cd10*/  R2UR UR6, R4 ;  /* 0x00000000040672ca */ /* 0x000fe200000e0000 */
[----:B------:R-:W-:Y:S01]  /*cd20*/  VIADD R6, R6, 0x33430 ;  /* 0x0003343006067836 */ /* 0x000fe20000000000 */
[----:B------:R-:W-:Y:S01]  /*cd30*/  R2UR UR7, R5 ;  /* 0x00000000050772ca */ /* 0x000fe200000e0000 */
[----:B------:R-:W-:Y:S01]  /*cd40*/  VIADD R12, R7, 0x24200 ;  /* 0x00024200070c7836 */ /* 0x000fe20000000000 */
[----:B------:R-:W-:Y:S01]  /*cd50*/  R2UR UR12, R18 ;  /* 0x00000000120c72ca */ /* 0x000fe200000e0000 */
[----:B------:R-:W-:Y:S01]  /*cd60*/  UIADD3.X UR5, URZ, UR53, URZ, UP0, !UPT ;  /* 0x000000353f057290 */ /* 0x000fe200087fe43f */
[----:B------:R-:W-:-:S13]  /*cd70*/  PLOP3.LUT P0, PT, PT, PT, PT, 0x80, 0x0 ;  /* 0x000000000000781c */ /* 0x000fda0003f0f070 */
.L_x_2828:
        /* <DEDUP_REMOVED lines=9> */
[----:B------:R-:W-:Y:S02]  /*ce10*/  R2UR UR6, R4 ;  /* 0x00000000040672ca */ /* 0x000fe400000e0000 */
[----:B------:R-:W-:Y:S02]  /*ce20*/  R2UR UR7, R5 ;  /* 0x00000000050772ca */ /* 0x000fe400000e0000 */
[----:B------:R-:W-:Y:S02]  /*ce30*/  R2UR UR12, R18 ;  /* 0x00000000120c72ca */ /* 0x000fe400000e0000 */
[----:B------:R-:W-:Y:S01]  /*ce40*/  R2UR UR10, R10 ;  /* 0x000000000a0a72ca */ /* 0x000fe200000e0000 */
[----:B------:R-:W-:Y:S01]  /*ce50*/  VIADD R10, R7, 0x26a00 ;  /* 0x00026a00070a7836 */ /* 0x000fe20000000000 */
[----:B------:R-:W-:-:S13]  /*ce60*/  PLOP3.LUT P0, PT, PT, PT, PT, 0x80, 0x0 ;  /* 0x000000000000781c */ /* 0x000fda0003f0f070 */
.L_x_2829:
        /* <DEDUP_REMOVED lines=9> */
[----:B------:R-:W-:Y:S01]  /*cf00*/  R2UR UR10, R11 ;  /* 0x000000000b0a72ca */ /* 0x000fe200000e0000 */
[----:B------:R-:W-:Y:S01]  /*cf10*/  VIADD R7, R7, 0x29200 ;  /* 0x0002920007077836 */ /* 0x000fe20000000000 */
[----:B------:R-:W-:Y:S02]  /*cf20*/  R2UR UR6, R4 ;  /* 0x00000000040672ca */ /* 0x000fe400000e0000 */
[----:B------:R-:W-:Y:S02]  /*cf30*/  R2UR UR7, R5 ;  /* 0x00000000050772ca */ /* 0x000fe400000e0000 */
[----:B------:R-:W-:Y:S02]  /*cf40*/  R2UR UR12, R18 ;  /* 0x00000000120c72ca */ /* 0x000fe400000e0000 */
[----:B------:R-:W-:-:S13]  /*cf50*/  PLOP3.LUT P0, PT, PT, PT, PT, 0x80, 0x0 ;  /* 0x000000000000781c */ /* 0x000fda0003f0f070 */
.L_x_2830:
        /* <DEDUP_REMOVED lines=9> */
.L_x_2815:
[----:B------:R-:W-:Y:S05]  /*cff0*/  BSYNC B0 ;  /* 0x0000000000007941 */ /* 0x000fea0003800000 */
.L_x_2814:
[----:B------:R-:W-:-:S06]  /*d000*/  UISETP.NE.AND UP0, UPT, UR43, 0x3, UPT ;  /* 0x000000032b00788c */ /* 0x000fcc000bf05270 */
[----:B------:R-:W-:-:S13]  /*d010*/  PLOP3.LUT P0, PT, PT, PT, UP0, 0x80, 0x0 ;  /* 0x000000000000781c */ /* 0x000fda0003f0f008 */
[----:B------:R-:W-:Y:S05]  /*d020*/  @!P0 BRA `(.L_x_2831) ;  /* 0x0000000000048947 */ /* 0x000fea0003800000 */
[----:B------:R-:W-:Y:S01]  /*d030*/  BPT.TRAP 0x1 ;  /* 0x000000040000795c */ /* 0x000fe20000300000 */
.L_x_2831:
[----:B------:R-:W-:Y:S01]  /*d040*/  LOP3.LUT R5, R2, 0x1, RZ, 0x3c, !PT ;  /* 0x0000000102057812 */ /* 0x000fe200078e3cff */
[----:B------:R-:W-:Y:S01]  /*d050*/  IMAD.U32 R4, RZ, RZ, UR48 ;  /* 0x00000030ff047e24 */ /* 0x000fe2000f8e00ff */
[----:B------:R-:W-:Y:S01]  /*d060*/  LEA R12, R8, UR40, 0x3 ;  /* 0x00000028080c7c11 */ /* 0x000fe2000f8e18ff */
[----:B------:R-:W-:Y:S01]  /*d070*/  BSSY B0, `(.L_x_2832) ;  /* 0x0000005000007945 */ /* 0x000fe20003800000 */
[----:B------:R-:W-:Y:S02]  /*d080*/  SHF.L.U32 R5, R5, 0x1f, RZ ;  /* 0x0000001f05057819 */ /* 0x000fe400000006ff */
[----:B------:R-:W-:Y:S02]  /*d090*/  ISETP.NE.AND P0, PT, R4, 0x3, PT ;  /* 0x000000030400780c */ /* 0x000fe40003f05270 */
[----:B------:R-:W4:Y:S02]  /*d0a0*/  SYNCS.PHASECHK.TRANS64.TRYWAIT P3, [R12+URZ+0x33470], R5 ;  /* 0x033470050c0075a7 */ /* 0x000f24000806017f */
[----:B----4-:R-:W-:Y:S09]  /*d0b0*/  @!P3 BRA `(.L_x_2833) ;  /* 0x00000020007cb947 */ /* 0x010ff20003800000 */
.L_x_2869:
[----:B------:R-:W-:Y:S05]  /*d0c0*/  BSYNC B0 ;  /* 0x0000000000007941 */ /* 0x000fea0003800000 */
.L_x_2832:
[----:B------:R-:W-:Y:S05]  /*d0d0*/  @!P0 BRA `(.L_x_2834) ;  /* 0x0000000000048947 */ /* 0x000fea0003800000 */
[----:B------:R-:W-:Y:S01]  /*d0e0*/  BPT.TRAP 0x1 ;  /* 0x000000040000795c */ /* 0x000fe20000300000 */
.L_x_2834:
[----:B----4-:R-:W-:Y:S01]  /*d0f0*/  SHF.L.U32 R5, R2, 0x1f, RZ ;  /* 0x0000001f02057819 */ /* 0x010fe200000006ff */
[----:B------:R-:W-:-:S03]  /*d100*/  IMAD R2, R8, 0x7800, RZ ;  /* 0x0000780008027824 */ /* 0x000fc600078e02ff */
[----:B------:R-:W4:Y:S02]  /*d110*/  SYNCS.PHASECHK.TRANS64.TRYWAIT P3, [R12+URZ+0x33460], R5 ;  /* 0x033460050c0075a7 */ /* 0x000f24000806017f */
[----:B----4-:R-:W-:Y:S05]  /*d120*/  @!P3 BRA `(.L_x_2835) ;  /* 0x000000200074b947 */ /* 0x010fea0003800000 */
.L_x_2870:
[C---:B------:R-:W-:Y:S01]  /*d130*/  LOP3.LUT R13, R2.reuse, R17, RZ, 0xfc, !PT ;  /* 0x00000011020d7212 */ /* 0x040fe200078efcff */
[----:B------:R-:W-:Y:S05]  /*d140*/  WARPSYNC.ALL ;  /* 0x0000000000007948 */ /* 0x000fea0003800000 */
[----:B-1--4-:R1:W4:Y:S01]  /*d150*/  LDSM.16.MT88.4 R4, [R13+UR40+0xf200] ;  /* 0x00f200280d04783b */ /* 0x0123220008004200 */
[----:B------:R-:W-:Y:S02]  /*d160*/  IMAD.U32 R14, RZ, RZ, UR40 ;  /* 0x00000028ff0e7e24 */ /* 0x000fe4000f8e00ff */
[----:B------:R-:W-:Y:S02]  /*d170*/  VIADD R15, R2, 0x2800 ;  /* 0x00002800020f7836 */ /* 0x000fe40000000000 */
[----:B------:R-:W-:-:S02]  /*d180*/  VIADD R14, R14, 0x200 ;  /* 0x000002000e0e7836 */ /* 0x000fc40000000000 */
[C---:B------:R-:W-:Y:S02]  /*d190*/  VIADD R21, R2.reuse, 0x5800 ;  /* 0x0000580002157836 */ /* 0x040fe40000000000 */
[----:B-1----:R-:W-:Y:S01]  /*d1a0*/  VIADD R13, R2, 0x800 ;  /* 0x00000800020d7836 */ /* 0x002fe20000000000 */
[C-C-:B----4-:R-:W-:Y:S02]  /*d1b0*/  PRMT R8, R4.reuse, 0x6420, R5.reuse ;  /* 0x0000642004087816 */ /* 0x150fe40000000005 */
[----:B------:R-:W-:Y:S02]  /*d1c0*/  PRMT R9, R4, 0x7531, R5 ;  /* 0x0000753104097816 */ /* 0x000fe40000000005 */
[----:B------:R-:W-:Y:S02]  /*d1d0*/  LOP3.LUT R4, R2, R16, RZ, 0xfc, !PT ;  /* 0x0000001002047212 */ /* 0x000fe400078efcff */
[C-C-:B---3--:R-:W-:Y:S02]  /*d1e0*/  PRMT R10, R6.reuse, 0x6420, R7.reuse ;  /* 0x00006420060a7816 */ /* 0x148fe40000000007 */
[----:B------:R-:W-:Y:S01]  /*d1f0*/  PRMT R11, R6, 0x7531, R7 ;  /* 0x00007531060b7816 */ /* 0x000fe20000000007 */
[----:B------:R-:W-:Y:S01]  /*d200*/  IMAD.IADD R14, R14, 0x1, R4 ;  /* 0x000000010e0e7824 */ /* 0x000fe200078e0204 */
[----:B------:R-:W-:-:S02]  /*d210*/  LOP3.LUT R5, R15, R17, RZ, 0xfc, !PT ;  /* 0x000000110f057212 */ /* 0x000fc400078efcff */
[----:B------:R-:W-:Y:S02]  /*d220*/  LOP3.LUT R15, R15, R16, RZ, 0xfc, !PT ;  /* 0x000000100f0f7212 */ /* 0x000fe400078efcff */
[----:B------:R1:W-:Y:S04]  /*d230*/  STSM.16.M88.4 [R14], R8 ;  /* 0x000000080e007844 */ /* 0x0003e80000000200 */
[----:B------:R-:W3:Y:S01]  /*d240*/  LDSM.16.MT88.4 R4, [R5+UR40+0xf200] ;  /* 0x00f200280504783b */ /* 0x000ee20008004200 */
[----:B-1----:R-:W-:-:S04]  /*d250*/  IMAD.U32 R14, RZ, RZ, UR40 ;  /* 0x00000028ff0e7e24 */ /* 0x002fc8000f8e00ff */
[----:B------:R-:W-:Y:S01]  /*d260*/  VIADD R14, R14, 0x200 ;  /* 0x000002000e0e7836 */ /* 0x000fe20000000000 */
[C-C-:B---3--:R-:W-:Y:S02]  /*d270*/  PRMT R8, R4.reuse, 0x6420, R5.reuse ;  /* 0x0000642004087816 */ /* 0x148fe40000000005 */
[----:B------:R-:W-:Y:S01]  /*d280*/  PRMT R9, R4, 0x7531, R5 ;  /* 0x0000753104097816 */ /* 0x000fe20000000005 */
[----:B------:R-:W-:Y:S01]  /*d290*/  VIADD R5, R2, 0x5000 ;  /* 0x0000500002057836 */ /* 0x000fe20000000000 */
[----:B------:R-:W-:Y:S02]  /*d2a0*/  LOP3.LUT R4, R13, R16, RZ, 0xfc, !PT ;  /* 0x000000100d047212 */ /* 0x000fe400078efcff */
[C-C-:B------:R-:W-:Y:S02]  /*d2b0*/  PRMT R10, R6.reuse, 0x6420, R7.reuse ;  /* 0x00006420060a7816 */ /* 0x140fe40000000007 */
[----:B------:R-:W-:Y:S02]  /*d2c0*/  PRMT R11, R6, 0x7531, R7 ;  /* 0x00007531060b7816 */ /* 0x000fe40000000007 */
[----:B------:R-:W-:Y:S01]  /*d2d0*/  IADD3 R4, R14, R4, RZ ;  /* 0x000000040e047210 */ /* 0x000fe20007ffe0ff */
[----:B------:R-:W-:Y:S01]  /*d2e0*/  VIADD R14, R2, 0x1000 ;  /* 0x00001000020e7836 */ /* 0x000fe20000000000 */
[----:B------:R-:W-:-:S03]  /*d2f0*/  LOP3.LUT R20, R5, R17, RZ, 0xfc, !PT ;  /* 0x0000001105147212 */ /* 0x000fc600078efcff */
[----:B------:R-:W-:Y:S04]  /*d300*/  STSM.16.M88.4 [R4], R8 ;  /* 0x0000000804007844 */ /* 0x000fe80000000200 */
[----:B------:R1:W3:Y:S02]  /*d310*/  LDSM.16.MT88.4 R4, [R20+UR40+0xf200] ;  /* 0x00f200281404783b */ /* 0x0002e40008004200 */
[----:B-1----:R-:W-:Y:S01]  /*d320*/  VIADD R20, R2, 0x1800 ;  /* 0x0000180002147836 */ /* 0x002fe20000000000 */
[C-C-:B---3--:R-:W-:Y:S02]  /*d330*/  PRMT R8, R4.reuse, 0x6420, R5.reuse ;  /* 0x0000642004087816 */ /* 0x148fe40000000005 */
[----:B------:R-:W-:Y:S01]  /*d340*/  PRMT R9, R4, 0x7531, R5 ;  /* 0x0000753104097816 */ /* 0x000fe20000000005 */
[----:B------:R-:W-:Y:S01]  /*d350*/  IMAD.U32 R5, RZ, RZ, UR40 ;  /* 0x00000028ff057e24 */ /* 0x000fe2000f8e00ff */
[----:B------:R-:W-:-:S02]  /*d360*/  LOP3.LUT R4, R14, R16, RZ, 0xfc, !PT ;  /* 0x000000100e047212 */ /* 0x000fc400078efcff */
[C-C-:B------:R-:W-:Y:S01]  /*d370*/  PRMT R10, R6.reuse, 0x6420, R7.reuse ;  /* 0x00006420060a7816 */ /* 0x140fe20000000007 */
[----:B------:R-:W-:Y:S01]  /*d380*/  VIADD R5, R5, 0x200 ;  /* 0x0000020005057836 */ /* 0x000fe20000000000 */
[----:B------:R-:W-:-:S03]  /*d390*/  PRMT R11, R6, 0x7531, R7 ;  /* 0x00007531060b7816 */ /* 0x000fc60000000007 */
[----:B------:R-:W-:Y:S01]  /*d3a0*/  IMAD.IADD R4, R5, 0x1, R4 ;  /* 0x0000000105047824 */ /* 0x000fe200078e0204 */
[----:B------:R-:W-:Y:S01]  /*d3b0*/  LOP3.LUT R5, R13, R17, RZ, 0xfc, !PT ;  /* 0x000000110d057212 */ /* 0x000fe200078efcff */
[----:B------:R-:W-:-:S03]  /*d3c0*/  IMAD.U32 R13, RZ, RZ, UR40 ;  /* 0x00000028ff0d7e24 */ /* 0x000fc6000f8e00ff */
[----:B------:R-:W-:Y:S01]  /*d3d0*/  STSM.16.M88.4 [R4], R8 ;  /* 0x0000000804007844 */ /* 0x000fe20000000200 */
[----:B------:R-:W-:-:S03]  /*d3e0*/  VIADD R13, R13, 0x200 ;  /* 0x000002000d0d7836 */ /* 0x000fc60000000000 */
[----:B------:R-:W1:Y:S02]  /*d3f0*/  LDSM.16.MT88.4 R4, [R5+UR40+0xf200] ;  /* 0x00f200280504783b */ /* 0x000e640008004200 */
[C-C-:B-1----:R-:W-:Y:S02]  /*d400*/  PRMT R8, R4.reuse, 0x6420, R5.reuse ;  /* 0x0000642004087816 */ /* 0x142fe40000000005 */
[----:B------:R-:W-:Y:S02]  /*d410*/  PRMT R9, R4, 0x7531, R5 ;  /* 0x0000753104097816 */ /* 0x000fe40000000005 */
[----:B------:R-:W-:Y:S02]  /*d420*/  LOP3.LUT R4, R20, R16, RZ, 0xfc, !PT ;  /* 0x0000001014047212 */ /* 0x000fe400078efcff */
[C-C-:B------:R-:W-:Y:S02]  /*d430*/  PRMT R10, R6.reuse, 0x6420, R7.reuse ;  /* 0x00006420060a7816 */ /* 0x140fe40000000007 */
[----:B------:R-:W-:Y:S01]  /*d440*/  PRMT R11, R6, 0x7531, R7 ;  /* 0x00007531060b7816 */ /* 0x000fe20000000007 */
[----:B------:R-:W-:-:S02]  /*d450*/  IMAD.IADD R4, R13, 0x1, R4 ;  /* 0x000000010d047824 */ /* 0x000fc400078e0204 */
[----:B------:R-:W-:-:S03]  /*d460*/  VIADD R13, R2, 0x3000 ;  /* 0x00003000020d7836 */ /* 0x000fc60000000000 */
[----:B------:R1:W-:Y:S02]  /*d470*/  STSM.16.M88.4 [R4], R8 ;  /* 0x0000000804007844 */ /* 0x0003e40000000200 */
[C---:B-1----:R-:W-:Y:S02]  /*d480*/  LOP3.LUT R4, R13.reuse, R17, RZ, 0xfc, !PT ;  /* 0x000000110d047212 */ /* 0x042fe400078efcff */
[----:B------:R-:W-:-:S04]  /*d490*/  LOP3.LUT R13, R13, R16, RZ, 0xfc, !PT ;  /* 0x000000100d0d7212 */ /* 0x000fc800078efcff */
[----:B------:R-:W1:Y:S02]  /*d4a0*/  LDSM.16.MT88.4 R4, [R4+UR40+0xf200] ;  /* 0x00f200280404783b */ /* 0x000e640008004200 */
[C-C-:B-1----:R-:W-:Y:S02]  /*d4b0*/  PRMT R8, R4.reuse, 0x6420, R5.reuse ;  /* 0x0000642004087816 */ /* 0x142fe40000000005 */
[----:B------:R-:W-:Y:S01]  /*d4c0*/  PRMT R9, R4, 0x7531, R5 ;  /* 0x0000753104097816 */ /* 0x000fe20000000005 */
[----:B------:R-:W-:Y:S01]  /*d4d0*/  VIADD R4, R2, 0x2000 ;  /* 0x0000200002047836 */ /* 0x000fe20000000000 */
[C-C-:B------:R-:W-:Y:S01]  /*d4e0*/  PRMT R10, R6.reuse, 0x6420, R7.reuse ;  /* 0x00006420060a7816 */ /* 0x140fe20000000007 */
[----:B------:R-:W-:Y:S01]  /*d4f0*/  IMAD.U32 R5, RZ, RZ, UR40 ;  /* 0x00000028ff057e24 */ /* 0x000fe2000f8e00ff */
[----:B------:R-:W-:Y:S02]  /*d500*/  PRMT R11, R6, 0x7531, R7 ;  /* 0x00007531060b7816 */ /* 0x000fe40000000007 */
[----:B------:R-:W-:Y:S01]  /*d510*/  LOP3.LUT R4, R4, R16, RZ, 0xfc, !PT ;  /* 0x0000001004047212 */ /* 0x000fe200078efcff */
[----:B------:R-:W-:-:S04]  /*d520*/  VIADD R5, R5, 0x200 ;  /* 0x0000020005057836 */ /* 0x000fc80000000000 */
[----:B------:R-:W-:-:S05]  /*d530*/  IMAD.IADD R4, R5, 0x1, R4 ;  /* 0x0000000105047824 */ /* 0x000fca00078e0204 */
[----:B------:R1:W-:Y:S02]  /*d540*/  STSM.16.M88.4 [R4], R8 ;  /* 0x0000000804007844 */ /* 0x0003e40000000200 */
[C---:B-1----:R-:W-:Y:S02]  /*d550*/  LOP3.LUT R4, R21.reuse, R17, RZ, 0xfc, !PT ;  /* 0x0000001115047212 */ /* 0x042fe400078efcff */
[----:B------:R-:W-:-:S04]  /*d560*/  LOP3.LUT R21, R21, R16, RZ, 0xfc, !PT ;  /* 0x0000001015157212 */ /* 0x000fc800078efcff */
[----:B------:R-:W1:Y:S02]  /*d570*/  LDSM.16.MT88.4 R4, [R4+UR40+0xf200] ;  /* 0x00f200280404783b */ /* 0x000e640008004200 */
[C-C-:B-1----:R-:W-:Y:S02]  /*d580*/  PRMT R8, R4.reuse, 0x6420, R5.reuse ;  /* 0x0000642004087816 */ /* 0x142fe40000000005 */
[----:B------:R-:W-:Y:S01]  /*d590*/  PRMT R9, R4, 0x7531, R5 ;  /* 0x0000753104097816 */ /* 0x000fe20000000005 */
[----:B------:R-:W-:Y:S01]  /*d5a0*/  IMAD.U32 R5, RZ, RZ, UR40 ;  /* 0x00000028ff057e24 */ /* 0x000fe2000f8e00ff */
[C-C-:B------:R-:W-:Y:S02]  /*d5b0*/  PRMT R10, R6.reuse, 0x6420, R7.reuse ;  /* 0x00006420060a7816 */ /* 0x140fe40000000007 */
[----:B------:R-:W-:Y:S01]  /*d5c0*/  PRMT R11, R6, 0x7531, R7 ;  /* 0x00007531060b7816 */ /* 0x000fe20000000007 */
[----:B------:R-:W-:Y:S01]  /*d5d0*/  VIADD R5, R5, 0x200 ;  /* 0x0000020005057836 */ /* 0x000fe20000000000 */
[----:B------:R-:W-:Y:S01]  /*d5e0*/  LOP3.LUT R4, R14, R17, RZ, 0xfc, !PT ;  /* 0x000000110e047212 */ /* 0x000fe200078efcff */
[----:B------:R-:W-:-:S02]  /*d5f0*/  IMAD.U32 R14, RZ, RZ, UR40 ;  /* 0x00000028ff0e7e24 */ /* 0x000fc4000f8e00ff */
[----:B------:R-:W-:-:S03]  /*d600*/  IMAD.IADD R15, R5, 0x1, R15 ;  /* 0x00000001050f7824 */ /* 0x000fc600078e020f */
[----:B------:R-:W-:Y:S02]  /*d610*/  IADD3 R14, R14, 0x200, RZ ;  /* 0x000002000e0e7810 */ /* 0x000fe40007ffe0ff */
[----:B------:R1:W-:Y:S03]  /*d620*/  STSM.16.M88.4 [R15], R8 ;  /* 0x000000080f007844 */ /* 0x0003e60000000200 */
[----:B------:R-:W-:Y:S01]  /*d630*/  IMAD.IADD R13, R14, 0x1, R13 ;  /* 0x000000010e0d7824 */ /* 0x000fe200078e020d */
[----:B------:R-:W3:Y:S01]  /*d640*/  LDSM.16.MT88.4 R4, [R4+UR40+0xf200] ;  /* 0x00f200280404783b */ /* 0x000ee20008004200 */
[----:B-1----:R-:W-:Y:S01]  /*d650*/  VIADD R15, R2, 0x6000 ;  /* 0x00006000020f7836 */ /* 0x002fe20000000000 */
[C-C-:B---3--:R-:W-:Y:S02]  /*d660*/  PRMT R8, R4.reuse, 0x6420, R5.reuse ;  /* 0x0000642004087816 */ /* 0x148fe40000000005 */
[----:B------:R-:W-:-:S02]  /*d670*/  PRMT R9, R4, 0x7531, R5 ;  /* 0x0000753104097816 */ /* 0x000fc40000000005 */
[C-C-:B------:R-:W-:Y:S02]  /*d680*/  PRMT R10, R6.reuse, 0x6420, R7.reuse ;  /* 0x00006420060a7816 */ /* 0x140fe40000000007 */
[----:B------:R-:W-:-:S05]  /*d690*/  PRMT R11, R6, 0x7531, R7 ;  /* 0x00007531060b7816 */ /* 0x000fca0000000007 */
[----:B------:R1:W-:Y:S02]  /*d6a0*/  STSM.16.M88.4 [R13], R8 ;  /* 0x000000080d007844 */ /* 0x0003e40000000200 */
[C---:B-1----:R-:W-:Y:S02]  /*d6b0*/  VIADD R10, R2.reuse, 0x3800 ;  /* 0x00003800020a7836 */ /* 0x042fe40000000000 */
[----:B------:R-:W-:-:S03]  /*d6c0*/  VIADD R13, R2, 0x4000 ;  /* 0x00004000020d7836 */ /* 0x000fc60000000000 */
[----:B------:R-:W-:-:S06]  /*d6d0*/  LOP3.LUT R4, R10, R17, RZ, 0xfc, !PT ;  /* 0x000000110a047212 */ /* 0x000fcc00078efcff */
[----:B------:R-:W1:Y:S02]  /*d6e0*/  LDSM.16.MT88.4 R4, [R4+UR40+0xf200] ;  /* 0x00f200280404783b */ /* 0x000e640008004200 */
[C-C-:B-1----:R-:W-:Y:S02]  /*d6f0*/  PRMT R8, R4.reuse, 0x6420, R5.reuse ;  /* 0x0000642004087816 */ /* 0x142fe40000000005 */
[----:B------:R-:W-:Y:S02]  /*d700*/  PRMT R9, R4, 0x7531, R5 ;  /* 0x0000753104097816 */ /* 0x000fe40000000005 */
[----:B------:R-:W-:Y:S02]  /*d710*/  LOP3.LUT R4, R10, R16, RZ, 0xfc, !PT ;  /* 0x000000100a047212 */ /* 0x000fe400078efcff */
[C-C-:B------:R-:W-:Y:S02]  /*d720*/  PRMT R10, R6.reuse, 0x6420, R7.reuse ;  /* 0x00006420060a7816 */ /* 0x140fe40000000007 */
[----:B------:R-:W-:Y:S01]  /*d730*/  PRMT R11, R6, 0x7531, R7 ;  /* 0x00007531060b7816 */ /* 0x000fe20000000007 */
[----:B------:R-:W-:-:S05]  /*d740*/  IMAD.IADD R4, R14, 0x1, R4 ;  /* 0x000000010e047824 */ /* 0x000fca00078e0204 */
[----:B------:R1:W-:Y:S02]  /*d750*/  STSM.16.M88.4 [R4], R8 ;  /* 0x0000000804007844 */ /* 0x0003e40000000200 */
[C---:B-1----:R-:W-:Y:S02]  /*d760*/  LOP3.LUT R4, R15.reuse, R17, RZ, 0xfc, !PT ;  /* 0x000000110f047212 */ /* 0x042fe400078efcff */
[----:B------:R-:W-:-:S04]  /*d770*/  LOP3.LUT R15, R15, R16, RZ, 0xfc, !PT ;  /* 0x000000100f0f7212 */ /* 0x000fc800078efcff */
        /* <DEDUP_REMOVED lines=9> */
[----:B-1----:R-:W-:-:S06]  /*d810*/  LOP3.LUT R4, R20, R17, RZ, 0xfc, !PT ;  /* 0x0000001114047212 */ /* 0x002fcc00078efcff */
[----:B------:R-:W1:Y:S02]  /*d820*/  LDSM.16.MT88.4 R4, [R4+UR40+0xf200] ;  /* 0x00f200280404783b */ /* 0x000e640008004200 */
[C-C-:B-1----:R-:W-:Y:S02]  /*d830*/  PRMT R8, R4.reuse, 0x6420, R5.reuse ;  /* 0x0000642004087816 */ /* 0x142fe40000000005 */
[----:B------:R-:W-:Y:S01]  /*d840*/  PRMT R9, R4, 0x7531, R5 ;  /* 0x0000753104097816 */ /* 0x000fe20000000005 */
[----:B------:R-:W-:Y:S01]  /*d850*/  IMAD.U32 R5, RZ, RZ, UR40 ;  /* 0x00000028ff057e24 */ /* 0x000fe2000f8e00ff */
[----:B------:R-:W-:Y:S02]  /*d860*/  LOP3.LUT R4, R14, R16, RZ, 0xfc, !PT ;  /* 0x000000100e047212 */ /* 0x000fe400078efcff */
[C-C-:B------:R-:W-:Y:S01]  /*d870*/  PRMT R10, R6.reuse, 0x6420, R7.reuse ;  /* 0x00006420060a7816 */ /* 0x140fe20000000007 */
[----:B------:R-:W-:Y:S01]  /*d880*/  VIADD R5, R5, 0x200 ;  /* 0x0000020005057836 */ /* 0x000fe20000000000 */
[----:B------:R-:W-:-:S02]  /*d890*/  PRMT R11, R6, 0x7531, R7 ;  /* 0x00007531060b7816 */ /* 0x000fc40000000007 */
[----:B------:R-:W-:Y:S01]  /*d8a0*/  LOP3.LUT R14, R14, R17, RZ, 0xfc, !PT ;  /* 0x000000110e0e7212 */ /* 0x000fe200078efcff */
[----:B------:R-:W-:-:S05]  /*d8b0*/  IMAD.IADD R4, R5, 0x1, R4 ;  /* 0x0000000105047824 */ /* 0x000fca00078e0204 */
[----:B------:R1:W-:Y:S02]  /*d8c0*/  STSM.16.M88.4 [R4], R8 ;  /* 0x0000000804007844 */ /* 0x0003e40000000200 */
[----:B-1----:R-:W-:Y:S01]  /*d8d0*/  LOP3.LUT R4, R13, R17, RZ, 0xfc, !PT ;  /* 0x000000110d047212 */ /* 0x002fe200078efcff */
[----:B------:R-:W-:Y:S02]  /*d8e0*/  VIADD R11, R2, 0x5000 ;  /* 0x00005000020b7836 */ /* 0x000fe40000000000 */
[----:B------:R-:W-:-:S03]  /*d8f0*/  IMAD.U32 R13, RZ, RZ, UR40 ;  /* 0x00000028ff0d7e24 */ /* 0x000fc6000f8e00ff */
[----:B------:R-:W1:Y:S01]  /*d900*/  LDSM.16.MT88.4 R4, [R4+UR40+0xf200] ;  /* 0x00f200280404783b */ /* 0x000e620008004200 */
[----:B------:R-:W-:Y:S01]  /*d910*/  VIADD R13, R13, 0x200 ;  /* 0x000002000d0d7836 */ /* 0x000fe20000000000 */
        /* <DEDUP_REMOVED lines=13> */
[----:B------:R-:W-:Y:S01]  /*d9f0*/  IMAD.U32 R4, RZ, RZ, UR40 ;  /* 0x00000028ff047e24 */ /* 0x000fe2000f8e00ff */
[--C-:B------:R-:W-:Y:S01]  /*da00*/  PRMT R10, R6, 0x6420, R7.reuse ;  /* 0x00006420060a7816 */ /* 0x100fe20000000007 */
[----:B------:R-:W-:Y:S01]  /*da10*/  VIADD R5, R2, 0x2000 ;  /* 0x0000200002057836 */ /* 0x000fe20000000000 */
[----:B------:R-:W-:Y:S01]  /*da20*/  PRMT R11, R6, 0x7531, R7 ;  /* 0x00007531060b7816 */ /* 0x000fe20000000007 */
[----:B------:R-:W-:Y:S02]  /*da30*/  VIADD R4, R4, 0x200 ;  /* 0x0000020004047836 */ /* 0x000fe40000000000 */
[----:B------:R-:W-:Y:S01]  /*da40*/  VIADD R2, R2, 0x7000 ;  /* 0x0000700002027836 */ /* 0x000fe20000000000 */
[----:B------:R-:W-:Y:S01]  /*da50*/  LOP3.LUT R20, R5, R17, RZ, 0xfc, !PT ;  /* 0x0000001105147212 */ /* 0x000fe200078efcff */
[----:B------:R-:W-:-:S05]  /*da60*/  IMAD.IADD R21, R4, 0x1, R21 ;  /* 0x0000000104157824 */ /* 0x000fca00078e0215 */
[----:B------:R-:W-:Y:S04]  /*da70*/  STSM.16.M88.4 [R21], R8 ;  /* 0x0000000815007844 */ /* 0x000fe80000000200 */
[----:B------:R-:W1:Y:S02]  /*da80*/  LDSM.16.MT88.4 R4, [R20+UR40+0xf200] ;  /* 0x00f200281404783b */ /* 0x000e640008004200 */
[C-C-:B-1----:R-:W-:Y:S02]  /*da90*/  PRMT R8, R4.reuse, 0x6420, R5.reuse ;  /* 0x0000642004087816 */ /* 0x142fe40000000005 */
[----:B------:R-:W-:Y:S02]  /*daa0*/  PRMT R9, R4, 0x7531, R5 ;  /* 0x0000753104097816 */ /* 0x000fe40000000005 */
[----:B------:R-:W-:-:S02]  /*dab0*/  MOV R5, UR40 ;  /* 0x0000002800057c02 */ /* 0x000fc40008000f00 */
[C-C-:B------:R-:W-:Y:S02]  /*dac0*/  PRMT R10, R6.reuse, 0x6420, R7.reuse ;  /* 0x00006420060a7816 */ /* 0x140fe40000000007 */
[----:B------:R-:W-:Y:S01]  /*dad0*/  PRMT R11, R6, 0x7531, R7 ;  /* 0x00007531060b7816 */ /* 0x000fe20000000007 */
[----:B------:R-:W-:-:S04]  /*dae0*/  VIADD R5, R5, 0x200 ;  /* 0x0000020005057836 */ /* 0x000fc80000000000 */
[----:B------:R-:W-:-:S05]  /*daf0*/  IMAD.IADD R15, R5, 0x1, R15 ;  /* 0x00000001050f7824 */ /* 0x000fca00078e020f */
[----:B------:R1:W-:Y:S04]  /*db00*/  STSM.16.M88.4 [R15], R8 ;  /* 0x000000080f007844 */ /* 0x0003e80000000200 */
[----:B------:R-:W3:Y:S01]  /*db10*/  LDSM.16.MT88.4 R4, [R14+UR40+0xf200] ;  /* 0x00f200280e04783b */ /* 0x000ee20008004200 */
[----:B-1----:R-:W-:-:S04]  /*db20*/  IMAD.U32 R15, RZ, RZ, UR40 ;  /* 0x00000028ff0f7e24 */ /* 0x002fc8000f8e00ff */
[----:B------:R-:W-:-:S04]  /*db30*/  VIADD R15, R15, 0x200 ;  /* 0x000002000f0f7836 */ /* 0x000fc80000000000 */
[C---:B------:R-:W-:Y:S01]  /*db40*/  IMAD.IADD R13, R15.reuse, 0x1, R13 ;  /* 0x000000010f0d7824 */ /* 0x040fe200078e020d */
[C-C-:B---3--:R-:W-:Y:S02]  /*db50*/  PRMT R8, R4.reuse, 0x6420, R5.reuse ;  /* 0x0000642004087816 */ /* 0x148fe40000000005 */
[----:B------:R-:W-:Y:S02]  /*db60*/  PRMT R9, R4, 0x7531, R5 ;  /* 0x0000753104097816 */ /* 0x000fe40000000005 */
[C-C-:B------:R-:W-:Y:S02]  /*db70*/  PRMT R10, R6.reuse, 0x6420, R7.reuse ;  /* 0x00006420060a7816 */ /* 0x140fe40000000007 */
[----:B------:R-:W-:Y:S02]  /*db80*/  PRMT R11, R6, 0x7531, R7 ;  /* 0x00007531060b7816 */ /* 0x000fe40000000007 */
[C---:B------:R-:W-:Y:S02]  /*db90*/  LOP3.LUT R4, R2.reuse, R17, RZ, 0xfc, !PT ;  /* 0x0000001102047212 */ /* 0x040fe400078efcff */
[----:B------:R-:W-:Y:S01]  /*dba0*/  LOP3.LUT R2, R2, R16, RZ, 0xfc, !PT ;  /* 0x0000001002027212 */ /* 0x000fe200078efcff */
[----:B------:R-:W-:Y:S04]  /*dbb0*/  STSM.16.M88.4 [R13], R8 ;  /* 0x000000080d007844 */ /* 0x000fe80000000200 */
[----:B------:R-:W1:Y:S01]  /*dbc0*/  LDSM.16.MT88.4 R4, [R4+UR40+0xf200] ;  /* 0x00f200280404783b */ /* 0x000e620008004200 */
[----:B------:R-:W-:Y:S01]  /*dbd0*/  IMAD.IADD R2, R15, 0x1, R2 ;  /* 0x000000010f027824 */ /* 0x000fe200078e0202 */
[----:B-1----:R-:W-:-:S02]  /*dbe0*/  PRMT R8, R4, 0x6420, R5 ;  /* 0x0000642004087816 */ /* 0x002fc40000000005 */
[----:B------:R-:W-:Y:S02]  /*dbf0*/  PRMT R9, R4, 0x7531, R5 ;  /* 0x0000753104097816 */ /* 0x000fe40000000005 */
[C-C-:B------:R-:W-:Y:S02]  /*dc00*/  PRMT R10, R6.reuse, 0x6420, R7.reuse ;  /* 0x00006420060a7816 */ /* 0x140fe40000000007 */
[----:B------:R-:W-:-:S05]  /*dc10*/  PRMT R11, R6, 0x7531, R7 ;  /* 0x00007531060b7816 */ /* 0x000fca0000000007 */
[----:B------:R1:W-:Y:S01]  /*dc20*/  STSM.16.M88.4 [R2], R8 ;  /* 0x0000000802007844 */ /* 0x0003e20000000200 */
        /* <DEDUP_REMOVED lines=8> */
.L_x_2836:
[----:B---3--:R-:W-:Y:S01]  /*dcb0*/  SYNCS.ARRIVE.TRANS64.A1T0 RZ, [R12+URZ+0x33450], RZ ;  /* 0x033450ff0cff79a7 */ /* 0x008fe2000810003f */
[----:B-1----:R-:W-:Y:S01]  /*dcc0*/  @!P2 VIADD R2, R12, 0x33480 ;  /* 0x000334800c02a836 */ /* 0x002fe20000000000 */
[----:B------:R-:W-:Y:S01]  /*dcd0*/  BAR.SYNC.DEFER_BLOCKING 0x2, 0x80 ;  /* 0x0082000000007b1d */ /* 0x000fe20000010000 */
[C---:B------:R-:W-:Y:S01]  /*dce0*/  ISETP.GT.AND P0, PT, R3.reuse, RZ, PT ;  /* 0x000000ff0300720c */ /* 0x040fe20003f04270 */
[----:B------:R-:W-:Y:S02]  /*dcf0*/  VIADD R3, R3, 0xffffffff ;  /* 0xffffffff03037836 */ /* 0x000fe40000000000 */
[----:B------:R-:W-:-:S04]  /*dd00*/  @!P2 PRMT R2, RZ, 0x654, R2 ;  /* 0x00000654ff02a816 */ /* 0x000fc80000000002 */
[----:B------:R1:W-:Y:S02]  /*dd10*/  @!P2 SYNCS.ARRIVE.TRANS64.RED.A1T0 RZ, [R2+URZ], RZ ;  /* 0x000000ff02ffa9a7 */ /* 0x0003e4000810043f */
[----:B-1----:R3:W5:Y:S01]  /*dd20*/  LDL R2, [R1] ;  /* 0x0000000001027983 */ /* 0x0027620000100800 */
[----:B------:R-:W-:-:S03]  /*dd30*/  IMAD.MOV.U32 R8, RZ, RZ, R19 ;  /* 0x000000ffff087224 */ /* 0x000fc600078e0013 */
[----:B------:R-:W-:Y:S05]  /*dd40*/  @P0 BRA `(.L_x_2837) ;  /* 0xffffffe8000c0947 */ /* 0x000fea000383ffff */
.L_x_2813:
[----:B------:R-:W-:-:S06]  /*dd50*/  UISETP.NE.AND UP0, UPT, UR43, 0x3, UPT ;  /* 0x000000032b00788c */ /* 0x000fcc000bf05270 */
[----:B------:R-:W-:-:S13]  /*dd60*/  PLOP3.LUT P0, PT, PT, PT, UP0, 0x80, 0x0 ;  /* 0x000000000000781c */ /* 0x000fda0003f0f008 */
[----:B------:R-:W-:Y:S05]  /*dd70*/  @!P0 BRA `(.L_x_2838) ;  /* 0x0000000000048947 */ /* 0x000fea0003800000 */
[----:B------:R-:W-:Y:S01]  /*dd80*/  BPT.TRAP 0x1 ;  /* 0x000000040000795c */ /* 0x000fe20000300000 */
.L_x_2838:
[----:B------:R-:W4:Y:S01]  /*dd90*/  LDL R0, [R1] ;  /* 0x0000000001007983 */ /* 0x000f220000100800 */
[----:B--2--5:R-:W-:Y:S01]  /*dda0*/  IMAD.U32 R2, RZ, RZ, UR48 ;  /* 0x00000030ff027e24 */ /* 0x024fe2000f8e00ff */
[----:B------:R-:W-:Y:S04]  /*ddb0*/  BSSY B0, `(.L_x_2839) ;  /* 0x0000007000007945 */ /* 0x000fe80003800000 */
[----:B------:R-:W-:Y:S02]  /*ddc0*/  ISETP.NE.AND P1, PT, R2, 0x3, PT ;  /* 0x000000030200780c */ /* 0x000fe40003f25270 */
[----:B----4-:R-:W-:Y:S02]  /*ddd0*/  LOP3.LUT R3, R0, 0x1, RZ, 0x3c, !PT ;  /* 0x0000000100037812 */ /* 0x010fe400078e3cff */
[----:B------:R-:W-:-:S02]  /*dde0*/  LEA R0, R19, UR40, 0x3 ;  /* 0x0000002813007c11 */ /* 0x000fc4000f8e18ff */
[----:B------:R-:W-:-:S04]  /*ddf0*/  SHF.L.U32 R3, R3, 0x1f, RZ ;  /* 0x0000001f03037819 */ /* 0x000fc800000006ff */
[----:B------:R-:W2:Y:S02]  /*de00*/  SYNCS.PHASECHK.TRANS64.TRYWAIT P0, [R0+URZ+0x33470], R3 ;  /* 0x03347003000075a7 */ /* 0x000ea4000800017f */
[----:B--2---:R-:W-:Y:S05]  /*de10*/  @!P0 BRA `(.L_x_2840) ;  /* 0x00000014004c8947 */ /* 0x004fea0003800000 */
.L_x_2871:
[----:B------:R-:W-:Y:S05]  /*de20*/  BSYNC B0 ;  /* 0x0000000000007941 */ /* 0x000fea0003800000 */
.L_x_2839:
[----:B------:R-:W-:Y:S05]  /*de30*/  @!P1 BRA `(.L_x_2841) ;  /* 0x0000000000049947 */ /* 0x000fea0003800000 */
[----:B------:R-:W-:Y:S01]  /*de40*/  BPT.TRAP 0x1 ;  /* 0x000000040000795c */ /* 0x000fe20000300000 */
.L_x_2841:
[----:B------:R-:W2:Y:S02]  /*de50*/  LDL R2, [R1] ;  /* 0x0000000001027983 */ /* 0x000ea40000100800 */
[----:B--2---:R-:W-:-:S04]  /*de60*/  SHF.L.U32 R3, R2, 0x1f, RZ ;  /* 0x0000001f02037819 */ /* 0x004fc800000006ff */
[----:B------:R-:W2:Y:S02]  /*de70*/  SYNCS.PHASECHK.TRANS64.TRYWAIT P0, [R0+URZ+0x33460], R3 ;  /* 0x03346003000075a7 */ /* 0x000ea4000800017f */
[----:B--2---:R-:W-:Y:S05]  /*de80*/  @!P0 BRA `(.L_x_2842) ;  /* 0x0000001400448947 */ /* 0x004fea0003800000 */
.L_x_2872:
[----:B------:R-:W-:Y:S01]  /*de90*/  IMAD R2, R19, 0x7800, RZ ;  /* 0x0000780013027824 */ /* 0x000fe200078e02ff */
[----:B------:R-:W-:Y:S05]  /*dea0*/  WARPSYNC.ALL ;  /* 0x0000000000007948 */ /* 0x000fea0003800000 */
[C---:B--2---:R-:W-:Y:S01]  /*deb0*/  LOP3.LUT R3, R2.reuse, R17, RZ, 0xfc, !PT ;  /* 0x0000001102037212 */ /* 0x044fe200078efcff */
[----:B------:R-:W-:Y:S02]  /*dec0*/  IMAD.U32 R14, RZ, RZ, UR40 ;  /* 0x00000028ff0e7e24 */ /* 0x000fe4000f8e00ff */
[----:B------:R-:W-:Y:S02]  /*ded0*/  VIADD R13, R2, 0x2800 ;  /* 0x00002800020d7836 */ /* 0x000fe40000000000 */
[----:B-1----:R1:W2:Y:S01]  /*dee0*/  LDSM.16.MT88.4 R4, [R3+UR40+0xf200] ;  /* 0x00f200280304783b */ /* 0x0022a20008004200 */
[----:B------:R-:W-:-:S02]  /*def0*/  VIADD R14, R14, 0x200 ;  /* 0x000002000e0e7836 */ /* 0x000fc40000000000 */
[C---:B------:R-:W-:Y:S02]  /*df00*/  VIADD R20, R2.reuse, 0x5000 ;  /* 0x0000500002147836 */ /* 0x040fe40000000000 */
[----:B-1----:R-:W-:-:S03]  /*df10*/  VIADD R3, R2, 0x800 ;  /* 0x0000080002037836 */ /* 0x002fc60000000000 */
[C---:B------:R-:W-:Y:S02]  /*df20*/  LOP3.LUT R15, R20.reuse, R17, RZ, 0xfc, !PT ;  /* 0x00000011140f7212 */ /* 0x040fe400078efcff */
[-C--:B------:R-:W-:Y:S02]  /*df30*/  LOP3.LUT R20, R20, R16.reuse, RZ, 0xfc, !PT ;  /* 0x0000001014147212 */ /* 0x080fe400078efcff */
[C-C-:B--2---:R-:W-:Y:S02]  /*df40*/  PRMT R8, R4.reuse, 0x6420, R5.reuse ;  /* 0x0000642004087816 */ /* 0x144fe40000000005 */
[----:B------:R-:W-:Y:S02]  /*df50*/  PRMT R9, R4, 0x7531, R5 ;  /* 0x0000753104097816 */ /* 0x000fe40000000005 */
[----:B------:R-:W-:Y:S02]  /*df60*/  LOP3.LUT R4, R2, R16, RZ, 0xfc, !PT ;  /* 0x0000001002047212 */ /* 0x000fe400078efcff */
[----:B------:R-:W-:-:S02]  /*df70*/  PRMT R10, R6, 0x6420, R7 ;  /* 0x00006420060a7816 */ /* 0x000fc40000000007 */
[----:B------:R-:W-:Y:S01]  /*df80*/  PRMT R11, R6, 0x7531, R7 ;  /* 0x00007531060b7816 */ /* 0x000fe20000000007 */
[----:B------:R-:W-:Y:S01]  /*df90*/  IMAD.IADD R12, R14, 0x1, R4 ;  /* 0x000000010e0c7824 */ /* 0x000fe200078e0204 */
[C---:B------:R-:W-:Y:S02]  /*dfa0*/  LOP3.LUT R4, R13.reuse, R17, RZ, 0xfc, !PT ;  /* 0x000000110d047212 */ /* 0x040fe400078efcff */
[----:B------:R-:W-:Y:S02]  /*dfb0*/  LOP3.LUT R13, R13, R16, RZ, 0xfc, !PT ;  /* 0x000000100d0d7212 */ /* 0x000fe400078efcff */
[----:B------:R1:W-:Y:S04]  /*dfc0*/  STSM.16.M88.4 [R12], R8 ;  /* 0x000000080c007844 */ /* 0x0003e80000000200 */
[----:B------:R-:W2:Y:S01]  /*dfd0*/  LDSM.16.MT88.4 R4, [R4+UR40+0xf200] ;  /* 0x00f200280404783b */ /* 0x000ea20008004200 */
[----:B-1----:R-:W-:Y:S01]  /*dfe0*/  VIADD R12, R2, 0x1000 ;  /* 0x00001000020c7836 */ /* 0x002fe20000000000 */
[----:B--2---:R-:W-:-:S02]  /*dff0*/  PRMT R8, R4, 0x6420, R5 ;  /* 0x0000642004087816 */ /* 0x004fc40000000005 */
[----:B------:R-:W-:Y:S02]  /*e000*/  PRMT R9, R4, 0x7531, R5 ;  /* 0x0000753104097816 */ /* 0x000fe40000000005 */
[----:B------:R-:W-:Y:S02]  /*e010*/  LOP3.LUT R5, R3, R16, RZ, 0xfc, !PT ;  /* 0x0000001003057212 */ /* 0x000fe400078efcff */
[C-C-:B------:R-:W-:Y:S02]  /*e020*/  PRMT R10, R6.reuse, 0x6420, R7.reuse ;  /* 0x00006420060a7816 */ /* 0x140fe40000000007 */
[----:B------:R-:W-:Y:S01]  /*e030*/  PRMT R11, R6, 0x7531, R7 ;  /* 0x00007531060b7816 */ /* 0x000fe20000000007 */
[----:B------:R-:W-:-:S05]  /*e040*/  IMAD.IADD R14, R14, 0x1, R5 ;  /* 0x000000010e0e7824 */ /* 0x000fca00078e0205 */
[----:B------:R-:W-:Y:S04]  /*e050*/  STSM.16.M88.4 [R14], R8 ;  /* 0x000000080e007844 */ /* 0x000fe80000000200 */
[----:B------:R1:W2:Y:S02]  /*e060*/  LDSM.16.MT88.4 R4, [R15+UR40+0xf200] ;  /* 0x00f200280f04783b */ /* 0x0002a40008004200 */
[----:B-1----:R-:W-:Y:S02]  /*e070*/  IMAD.U32 R15, RZ, RZ, UR40 ;  /* 0x00000028ff0f7e24 */ /* 0x002fe4000f8e00ff */
[----:B------:R-:W-:-:S03]  /*e080*/  VIADD R14, R2, 0x1800 ;  /* 0x00001800020e7836 */ /* 0x000fc60000000000 */
[----:B------:R-:W-:Y:S02]  /*e090*/  IADD3 R15, R15, 0x200, RZ ;  /* 0x000002000f0f7810 */ /* 0x000fe40007ffe0ff */
[C-C-:B--2---:R-:W-:Y:S02]  /*e0a0*/  PRMT R8, R4.reuse, 0x6420, R5.reuse ;  /* 0x0000642004087816 */ /* 0x144fe40000000005 */
[----:B------:R-:W-:Y:S02]  /*e0b0*/  PRMT R9, R4, 0x7531, R5 ;  /* 0x0000753104097816 */ /* 0x000fe40000000005 */
[----:B------:R-:W-:Y:S02]  /*e0c0*/  LOP3.LUT R4, R12, R16, RZ, 0xfc, !PT ;  /* 0x000000100c047212 */ /* 0x000fe400078efcff */
[C-C-:B------:R-:W-:Y:S02]  /*e0d0*/  PRMT R10, R6.reuse, 0x6420, R7.reuse ;  /* 0x00006420060a7816 */ /* 0x140fe40000000007 */
[----:B------:R-:W-:Y:S01]  /*e0e0*/  PRMT R11, R6, 0x7531, R7 ;  /* 0x00007531060b7816 */ /* 0x000fe20000000007 */
[----:B------:R-:W-:Y:S01]  /*e0f0*/  IMAD.IADD R18, R15, 0x1, R4 ;  /* 0x000000010f127824 */ /* 0x000fe200078e0204 */
[----:B------:R-:W-:-:S02]  /*e100*/  LOP3.LUT R4, R3, R17, RZ, 0xfc, !PT ;  /* 0x0000001103047212 */ /* 0x000fc400078efcff */
[----:B------:R-:W-:Y:S02]  /*e110*/  LOP3.LUT R3, R14, R16, RZ, 0xfc, !PT ;  /* 0x000000100e037212 */ /* 0x000fe400078efcff */
[----:B------:R1:W-:Y:S01]  /*e120*/  STSM.16.M88.4 [R18], R8 ;  /* 0x0000000812007844 */ /* 0x0003e20000000200 */
[-C--:B------:R-:W-:Y:S02]  /*e130*/  LOP3.LUT R12, R12, R17.reuse, RZ, 0xfc, !PT ;  /* 0x000000110c0c7212 */ /* 0x080fe400078efcff */
[----:B------:R-:W-:Y:S01]  /*e140*/  IMAD.IADD R15, R15, 0x1, R3 ;  /* 0x000000010f0f7824 */ /* 0x000fe200078e0203 */
[----:B------:R-:W2:Y:S01]  /*e150*/  LDSM.16.MT88.4 R4, [R4+UR40+0xf200] ;  /* 0x00f200280404783b */ /* 0x000ea20008004200 */
[----:B------:R-:W-:Y:S01]  /*e160*/  VIADD R3, R2, 0x3000 ;  /* 0x0000300002037836 */ /* 0x000fe20000000000 */
[----:B------:R-:W-:Y:S01]  /*e170*/  LOP3.LUT R14, R14, R17, RZ, 0xfc, !PT ;  /* 0x000000110e0e7212 */ /* 0x000fe200078efcff */
[----:B-1----:R-:W-:Y:S01]  /*e180*/  VIADD R18, R2, 0x2000 ;  /* 0x0000200002127836 */ /* 0x002fe20000000000 */
[----:B--2---:R-:W-:-:S02]  /*e190*/  PRMT R8, R4, 0x6420, R5 ;  /* 0x0000642004087816 */ /* 0x004fc40000000005 */
[----:B------:R-:W-:Y:S02]  /*e1a0*/  PRMT R9, R4, 0x7531, R5 ;  /* 0x0000753104097816 */ /* 0x000fe40000000005 */
[C-C-:B------:R-:W-:Y:S02]  /*e1b0*/  PRMT R10, R6.reuse, 0x6420, R7.reuse ;  /* 0x00006420060a7816 */ /* 0x140fe40000000007 */
[----:B------:R-:W-:Y:S02]  /*e1c0*/  PRMT R11, R6, 0x7531, R7 ;  /* 0x00007531060b7816 */ /* 0x000fe40000000007 */
[C---:B------:R-:W-:Y:S02]  /*e1d0*/  LOP3.LUT R5, R3.reuse, R17, RZ, 0xfc, !PT ;  /* 0x0000001103057212 */ /* 0x040fe400078efcff */
[----:B------:R-:W-:Y:S01]  /*e1e0*/  LOP3.LUT R3, R3, R16, RZ, 0xfc, !PT ;  /* 0x0000001003037212 */ /* 0x000fe200078efcff */
[----:B------:R1:W-:Y:S04]  /*e1f0*/  STSM.16.M88.4 [R15], R8 ;  /* 0x000000080f007844 */ /* 0x0003e80000000200 */
[----:B------:R-:W2:Y:S01]  /*e200*/  LDSM.16.MT88.4 R4, [R5+UR40+0xf200] ;  /* 0x00f200280504783b */ /* 0x000ea20008004200 */
[----:B-1----:R-:W-:-:S04]  /*e210*/  IMAD.U32 R15, RZ, RZ, UR40 ;  /* 0x00000028ff0f7e24 */ /* 0x002fc8000f8e00ff */
[----:B------:R-:W-:Y:S01]  /*e220*/  VIADD R15, R15, 0x200 ;  /* 0x000002000f0f7836 */ /* 0x000fe20000000000 */
[C-C-:B--2---:R-:W-:Y:S02]  /*e230*/  PRMT R8, R4.reuse, 0x6420, R5.reuse ;  /* 0x0000642004087816 */ /* 0x144fe40000000005 */
[----:B------:R-:W-:Y:S02]  /*e240*/  PRMT R9, R4, 0x7531, R5 ;  /* 0x0000753104097816 */ /* 0x000fe40000000005 */
[----:B------:R-:W-:Y:S02]  /*e250*/  LOP3.LUT R4, R18, R16, RZ, 0xfc, !PT ;  /* 0x0000001012047212 */ /* 0x000fe400078efcff */
[C-C-:B------:R-:W-:Y:S02]  /*e260*/  PRMT R10, R6.reuse, 0x6420, R7.reuse ;  /* 0x00006420060a7816 */ /* 0x140fe40000000007 */
[----:B------:R-:W-:Y:S01]  /*e270*/  PRMT R11, R6, 0x7531, R7 ;  /* 0x00007531060b7816 */ /* 0x000fe20000000007 */
[----:B------:R-:W-:Y:S01]  /*e280*/  IMAD.IADD R21, R15, 0x1, R4 ;  /* 0x000000010f157824 */ /* 0x000fe200078e0204 */
[----:B------:R-:W-:Y:S01]  /*e290*/  LOP3.LUT R18, R18, R17, RZ, 0xfc, !PT ;  /* 0x0000001112127212 */ /* 0x000fe200078efcff */
[----:B------:R-:W-:-:S03]  /*e2a0*/  VIADD R15, R2, 0x5800 ;  /* 0x00005800020f7836 */ /* 0x000fc60000000000 */
[----:B------:R-:W-:Y:S02]  /*e2b0*/  STSM.16.M88.4 [R21], R8 ;  /* 0x0000000815007844 */ /* 0x000fe40000000200 */
[C---:B------:R-:W-:Y:S02]  /*e2c0*/  LOP3.LUT R4, R15.reuse, R17, RZ, 0xfc, !PT ;  /* 0x000000110f047212 */ /* 0x040fe400078efcff */
[----:B------:R-:W-:-:S04]  /*e2d0*/  LOP3.LUT R15, R15, R16, RZ, 0xfc, !PT ;  /* 0x000000100f0f7212 */ /* 0x000fc800078efcff */
[----:B------:R-:W1:Y:S02]  /*e2e0*/  LDSM.16.MT88.4 R4, [R4+UR40+0xf200] ;  /* 0x00f200280404783b */ /* 0x000e640008004200 */
[C-C-:B-1----:R-:W-:Y:S02]  /*e2f0*/  PRMT R8, R4.reuse, 0x6420, R5.reuse ;  /* 0x0000642004087816 */ /* 0x142fe40000000005 */
[----:B------:R-:W-:Y:S01]  /*e300*/  PRMT R9, R4, 0x7531, R5 ;  /* 0x0000753104097816 */ /* 0x000fe20000000005 */
[----:B------:R-:W-:Y:S01]  /*e310*/  IMAD.U32 R5, RZ, RZ, UR40 ;  /* 0x00000028ff057e24 */ /* 0x000fe2000f8e00ff */
[C-C-:B------:R-:W-:Y:S02]  /*e320*/  PRMT R10, R6.reuse, 0x6420, R7.reuse ;  /* 0x00006420060a7816 */ /* 0x140fe40000000007 */
[----:B------:R-:W-:Y:S01]  /*e330*/  PRMT R11, R6, 0x7531, R7 ;  /* 0x00007531060b7816 */ /* 0x000fe20000000007 */
[----:B------:R-:W-:-:S04]  /*e340*/  VIADD R5, R5, 0x200 ;  /* 0x0000020005057836 */ /* 0x000fc80000000000 */
[----:B------:R-:W-:-:S05]  /*e350*/  IMAD.IADD R13, R5, 0x1, R13 ;  /* 0x00000001050d7824 */ /* 0x000fca00078e020d */
[----:B------:R1:W-:Y:S04]  /*e360*/  STSM.16.M88.4 [R13], R8 ;  /* 0x000000080d007844 */ /* 0x0003e80000000200 */
[----:B------:R-:W2:Y:S01]  /*e370*/  LDSM.16.MT88.4 R4, [R12+UR40+0xf200] ;  /* 0x00f200280c04783b */ /* 0x000ea20008004200 */
[----:B-1----:R-:W-:-:S04]  /*e380*/  IMAD.U32 R13, RZ, RZ, UR40 ;  /* 0x00000028ff0d7e24 */ /* 0x002fc8000f8e00ff */
[----:B------:R-:W-:-:S04]  /*e390*/  VIADD R13, R13, 0x200 ;  /* 0x000002000d0d7836 */ /* 0x000fc80000000000 */
[----:B------:R-:W-:Y:S02]  /*e3a0*/  IMAD.IADD R21, R13, 0x1, R3 ;  /* 0x000000010d157824 */ /* 0x000fe400078e0203 */
[----:B------:R-:W-:Y:S01]  /*e3b0*/  VIADD R3, R2, 0x3800 ;  /* 0x0000380002037836 */ /* 0x000fe20000000000 */
[C-C-:B--2---:R-:W-:Y:S02]  /*e3c0*/  PRMT R8, R4.reuse, 0x6420, R5.reuse ;  /* 0x0000642004087816 */ /* 0x144fe40000000005 */
[----:B------:R-:W-:Y:S02]  /*e3d0*/  PRMT R9, R4, 0x7531, R5 ;  /* 0x0000753104097816 */ /* 0x000fe40000000005 */
[C-C-:B------:R-:W-:Y:S02]  /*e3e0*/  PRMT R10, R6.reuse, 0x6420, R7.reuse ;  /* 0x00006420060a7816 */ /* 0x140fe40000000007 */
[----:B------:R-:W-:Y:S02]  /*e3f0*/  PRMT R11, R6, 0x7531, R7 ;  /* 0x00007531060b7816 */ /* 0x000fe40000000007 */
[----:B------:R-:W-:-:S02]  /*e400*/  LOP3.LUT R4, R3, R17, RZ, 0xfc, !PT ;  /* 0x0000001103047212 */ /* 0x000fc400078efcff */
[----:B------:R-:W-:Y:S01]  /*e410*/  LOP3.LUT R3, R3, R16, RZ, 0xfc, !PT ;  /* 0x0000001003037212 */ /* 0x000fe200078efcff */
[----:B------:R1:W-:Y:S04]  /*e420*/  STSM.16.M88.4 [R21], R8 ;  /* 0x0000000815007844 */ /* 0x0003e80000000200 */
[----:B------:R-:W2:Y:S01]  /*e430*/  LDSM.16.MT88.4 R4, [R4+UR40+0xf200] ;  /* 0x00f200280404783b */ /* 0x000ea20008004200 */
[----:B------:R-:W-:Y:S02]  /*e440*/  IMAD.IADD R12, R13, 0x1, R3 ;  /* 0x000000010d0c7824 */ /* 0x000fe400078e0203 */
[C---:B------:R-:W-:Y:S02]  /*e450*/  VIADD R13, R2.reuse, 0x6000 ;  /* 0x00006000020d7836 */ /* 0x040fe40000000000 */
[----:B------:R-:W-:-:S03]  /*e460*/  VIADD R3, R2, 0x4000 ;  /* 0x0000400002037836 */ /* 0x000fc60000000000 */
[C---:B-1----:R-:W-:Y:S02]  /*e470*/  LOP3.LUT R21, R13.reuse, R17, RZ, 0xfc, !PT ;  /* 0x000000110d157212 */ /* 0x042fe400078efcff */
[----:B------:R-:W-:Y:S02]  /*e480*/  LOP3.LUT R13, R13, R16, RZ, 0xfc, !PT ;  /* 0x000000100d0d7212 */ /* 0x000fe400078efcff */
[C-C-:B--2---:R-:W-:Y:S02]  /*e490*/  PRMT R8, R4.reuse, 0x6420, R5.reuse ;  /* 0x0000642004087816 */ /* 0x144fe40000000005 */
[----:B------:R-:W-:Y:S02]  /*e4a0*/  PRMT R9, R4, 0x7531, R5 ;  /* 0x0000753104097816 */ /* 0x000fe40000000005 */
[C-C-:B------:R-:W-:Y:S02]  /*e4b0*/  PRMT R10, R6.reuse, 0x6420, R7.reuse ;  /* 0x00006420060a7816 */ /* 0x140fe40000000007 */
[----:B------:R-:W-:-:S05]  /*e4c0*/  PRMT R11, R6, 0x7531, R7 ;  /* 0x00007531060b7816 */ /* 0x000fca0000000007 */
[----:B------:R1:W-:Y:S04]  /*e4d0*/  STSM.16.M88.4 [R12], R8 ;  /* 0x000000080c007844 */ /* 0x0003e80000000200 */
[----:B------:R-:W2:Y:S01]  /*e4e0*/  LDSM.16.MT88.4 R4, [R21+UR40+0xf200] ;  /* 0x00f200281504783b */ /* 0x000ea20008004200 */
[----:B-1----:R-:W-:-:S05]  /*e4f0*/  MOV R12, UR40 ;  /* 0x00000028000c7c02 */ /* 0x002fca0008000f00 */
[----:B------:R-:W-:Y:S01]  /*e500*/  VIADD R12, R12, 0x200 ;  /* 0x000002000c0c7836 */ /* 0x000fe20000000000 */
[C-C-:B--2---:R-:W-:Y:S02]  /*e510*/  PRMT R8, R4.reuse, 0x6420, R5.reuse ;  /* 0x0000642004087816 */ /* 0x144fe40000000005 */
[----:B------:R-:W-:Y:S02]  /*e520*/  PRMT R9, R4, 0x7531, R5 ;  /* 0x0000753104097816 */ /* 0x000fe40000000005 */
[----:B------:R-:W-:Y:S02]  /*e530*/  LOP3.LUT R4, R3, R16, RZ, 0xfc, !PT ;  /* 0x0000001003047212 */ /* 0x000fe400078efcff */
[C-C-:B------:R-:W-:Y:S02]  /*e540*/  PRMT R10, R6.reuse, 0x6420, R7.reuse ;  /* 0x00006420060a7816 */ /* 0x140fe40000000007 */
[----:B------:R-:W-:Y:S01]  /*e550*/  PRMT R11, R6, 0x7531, R7 ;  /* 0x00007531060b7816 */ /* 0x000fe20000000007 */
[----:B------:R-:W-:-:S02]  /*e560*/  IMAD.IADD R21, R12, 0x1, R4 ;  /* 0x000000010c157824 */ /* 0x000fc400078e0204 */
[----:B------:R-:W-:-:S03]  /*e570*/  VIADD R12, R2, 0x4800 ;  /* 0x00004800020c7836 */ /* 0x000fc60000000000 */
[----:B------:R-:W-:Y:S04]  /*e580*/  STSM.16.M88.4 [R21], R8 ;  /* 0x0000000815007844 */ /* 0x000fe80000000200 */
[----:B------:R1:W2:Y:S02]  /*e590*/  LDSM.16.MT88.4 R4, [R14+UR40+0xf200] ;  /* 0x00f200280e04783b */ /* 0x0002a40008004200 */
[----:B-1----:R-:W-:-:S04]  /*e5a0*/  IMAD.U32 R14, RZ, RZ, UR40 ;  /* 0x00000028ff0e7e24 */ /* 0x002fc8000f8e00ff */
[----:B------:R-:W-:Y:S01]  /*e5b0*/  VIADD R14, R14, 0x200 ;  /* 0x000002000e0e7836 */ /* 0x000fe20000000000 */
[----:B------:R-:W-:Y:S01]  /*e5c0*/  LOP3.LUT R21, R3, R17, RZ, 0xfc, !PT ;  /* 0x0000001103157212 */ /* 0x000fe200078efcff */
[C---:B------:R-:W-:Y:S02]  /*e5d0*/  VIADD R3, R2.reuse, 0x6800 ;  /* 0x0000680002037836 */ /* 0x040fe40000000000 */
[----:B------:R-:W-:Y:S01]  /*e5e0*/  VIADD R2, R2, 0x7000 ;  /* 0x0000700002027836 */ /* 0x000fe20000000000 */
[C-C-:B--2---:R-:W-:Y:S02]  /*e5f0*/  PRMT R8, R4.reuse, 0x6420, R5.reuse ;  /* 0x0000642004087816 */ /* 0x144fe40000000005 */
[----:B------:R-:W-:Y:S02]  /*e600*/  PRMT R9, R4, 0x7531, R5 ;  /* 0x0000753104097816 */ /* 0x000fe40000000005 */
[----:B------:R-:W-:Y:S02]  /*e610*/  LOP3.LUT R4, R12, R16, RZ, 0xfc, !PT ;  /* 0x000000100c047212 */ /* 0x000fe400078efcff */
[----:B------:R-:W-:-:S02]  /*e620*/  PRMT R10, R6, 0x6420, R7 ;  /* 0x00006420060a7816 */ /* 0x000fc40000000007 */
[----:B------:R-:W-:Y:S01]  /*e630*/  PRMT R11, R6, 0x7531, R7 ;  /* 0x00007531060b7816 */ /* 0x000fe20000000007 */
[----:B------:R-:W-:Y:S01]  /*e640*/  IMAD.IADD R14, R14, 0x1, R4 ;  /* 0x000000010e0e7824 */ /* 0x000fe200078e0204 */
[----:B------:R-:W-:-:S04]  /*e650*/  LOP3.LUT R12, R12, R17, RZ, 0xfc, !PT ;  /* 0x000000110c0c7212 */ /* 0x000fc800078efcff */
[----:B------:R1:W-:Y:S04]  /*e660*/  STSM.16.M88.4 [R14], R8 ;  /* 0x000000080e007844 */ /* 0x0003e80000000200 */
[----:B------:R-:W2:Y:S01]  /*e670*/  LDSM.16.MT88.4 R4, [R21+UR40+0xf200] ;  /* 0x00f200281504783b */ /* 0x000ea20008004200 */
[----:B-1----:R-:W-:-:S04]  /*e680*/  IMAD.U32 R14, RZ, RZ, UR40 ;  /* 0x00000028ff0e7e24 */ /* 0x002fc8000f8e00ff */
[----:B------:R-:W-:-:S04]  /*e690*/  VIADD R14, R14, 0x200 ;  /* 0x000002000e0e7836 */ /* 0x000fc80000000000 */
[----:B------:R-:W-:Y:S01]  /*e6a0*/  IMAD.IADD R20, R14, 0x1, R20 ;  /* 0x000000010e147824 */ /* 0x000fe200078e0214 */
[C---:B------:R-:W-:Y:S02]  /*e6b0*/  LOP3.LUT R14, R3.reuse, R17, RZ, 0xfc, !PT ;  /* 0x00000011030e7212 */ /* 0x040fe400078efcff */
[----:B------:R-:W-:Y:S02]  /*e6c0*/  LOP3.LUT R3, R3, R16, RZ, 0xfc, !PT ;  /* 0x0000001003037212 */ /* 0x000fe400078efcff */
[C-C-:B--2---:R-:W-:Y:S02]  /*e6d0*/  PRMT R8, R4.reuse, 0x6420, R5.reuse ;  /* 0x0000642004087816 */ /* 0x144fe40000000005 */
[----:B------:R-:W-:Y:S02]  /*e6e0*/  PRMT R9, R4, 0x7531, R5 ;  /* 0x0000753104097816 */ /* 0x000fe40000000005 */
[C-C-:B------:R-:W-:Y:S02]  /*e6f0*/  PRMT R10, R6.reuse, 0x6420, R7.reuse ;  /* 0x00006420060a7816 */ /* 0x140fe40000000007 */
[----:B------:R-:W-:-:S05]  /*e700*/  PRMT R11, R6, 0x7531, R7 ;  /* 0x00007531060b7816 */ /* 0x000fca0000000007 */
[----:B------:R-:W-:Y:S04]  /*e710*/  STSM.16.M88.4 [R20], R8 ;  /* 0x0000000814007844 */ /* 0x000fe80000000200 */
[----:B------:R1:W2:Y:S02]  /*e720*/  LDSM.16.MT88.4 R4, [R14+UR40+0xf200] ;  /* 0x00f200280e04783b */ /* 0x0002a40008004200 */
[----:B-1----:R-:W-:-:S04]  /*e730*/  IMAD.U32 R14, RZ, RZ, UR40 ;  /* 0x00000028ff0e7e24 */ /* 0x002fc8000f8e00ff */
[----:B------:R-:W-:-:S04]  /*e740*/  VIADD R14, R14, 0x200 ;  /* 0x000002000e0e7836 */ /* 0x000fc80000000000 */
[C---:B------:R-:W-:Y:S02]  /*e750*/  IMAD.IADD R15, R14.reuse, 0x1, R15 ;  /* 0x000000010e0f7824 */ /* 0x040fe400078e020f */
[C---:B------:R-:W-:Y:S02]  /*e760*/  IMAD.IADD R13, R14.reuse, 0x1, R13 ;  /* 0x000000010e0d7824 */ /* 0x040fe400078e020d */
[----:B------:R-:W-:Y:S01]  /*e770*/  IMAD.IADD R3, R14, 0x1, R3 ;  /* 0x000000010e037824 */ /* 0x000fe200078e0203 */
[C-C-:B--2---:R-:W-:Y:S02]  /*e780*/  PRMT R8, R4.reuse, 0x6420, R5.reuse ;  /* 0x0000642004087816 */ /* 0x144fe40000000005 */
[----:B------:R-:W-:Y:S02]  /*e790*/  PRMT R9, R4, 0x7531, R5 ;  /* 0x0000753104097816 */ /* 0x000fe40000000005 */
[C-C-:B------:R-:W-:Y:S02]  /*e7a0*/  PRMT R10, R6.reuse, 0x6420, R7.reuse ;  /* 0x00006420060a7816 */ /* 0x140fe40000000007 */
[----:B------:R-:W-:-:S05]  /*e7b0*/  PRMT R11, R6, 0x7531, R7 ;  /* 0x00007531060b7816 */ /* 0x000fca0000000007 */
[----:B------:R-:W-:Y:S04]  /*e7c0*/  STSM.16.M88.4 [R15], R8 ;  /* 0x000000080f007844 */ /* 0x000fe80000000200 */
[----:B------:R-:W1:Y:S02]  /*e7d0*/  LDSM.16.MT88.4 R4, [R18+UR40+0xf200] ;  /* 0x00f200281204783b */ /* 0x000e640008004200 */
[C-C-:B-1----:R-:W-:Y:S02]  /*e7e0*/  PRMT R8, R4.reuse, 0x6420, R5.reuse ;  /* 0x0000642004087816 */ /* 0x142fe40000000005 */
[----:B------:R-:W-:Y:S02]  /*e7f0*/  PRMT R9, R4, 0x7531, R5 ;  /* 0x0000753104097816 */ /* 0x000fe40000000005 */
[----:B------:R-:W-:-:S02]  /*e800*/  PRMT R10, R6, 0x6420, R7 ;  /* 0x00006420060a7816 */ /* 0x000fc40000000007 */
[----:B------:R-:W-:-:S05]  /*e810*/  PRMT R11, R6, 0x7531, R7 ;  /* 0x00007531060b7816 */ /* 0x000fca0000000007 */
[----:B------:R-:W-:Y:S04]  /*e820*/  STSM.16.M88.4 [R13], R8 ;  /* 0x000000080d007844 */ /* 0x000fe80000000200 */
[----:B------:R-:W1:Y:S02]  /*e830*/  LDSM.16.MT88.4 R4, [R12+UR40+0xf200] ;  /* 0x00f200280c04783b */ /* 0x000e640008004200 */
[C-C-:B-1----:R-:W-:Y:S02]  /*e840*/  PRMT R8, R4.reuse, 0x6420, R5.reuse ;  /* 0x0000642004087816 */ /* 0x142fe40000000005 */
[----:B------:R-:W-:Y:S02]  /*e850*/  PRMT R9, R4, 0x7531, R5 ;  /* 0x0000753104097816 */ /* 0x000fe40000000005 */
[----:B------:R-:W-:-:S02]  /*e860*/  PRMT R10, R6, 0x6420, R7 ;  /* 0x00006420060a7816 */ /* 0x000fc40000000007 */
        /* <DEDUP_REMOVED lines=19> */
.L_x_2843:
[----:B------:R-:W4:Y:S01]  /*e9a0*/  LDL.LU R4, [R1] ;  /* 0x0000000001047983 */ /* 0x000f220000300800 */
[----:B------:R-:W5:Y:S01]  /*e9b0*/  LDC R3, c[0x0][0xda4] ;  /* 0x00036900ff037b82 */ /* 0x000f620000000800 */
[----:B------:R-:W-:Y:S01]  /*e9c0*/  IADD3 R19, R19, 0x1, RZ ;  /* 0x0000000113137810 */ /* 0x000fe20007ffe0ff */
[----:B-1----:R-:W-:Y:S01]  /*e9d0*/  @!P2 VIADD R2, R0, 0x33480 ;  /* 0x000334800002a836 */ /* 0x002fe20000000000 */
[----:B------:R-:W-:Y:S02]  /*e9e0*/  UIADD3 UR49, UR44, UR49, URZ ;  /* 0x000000312c317290 */ /* 0x000fe4000fffe03f */
[C---:B------:R-:W-:Y:S01]  /*e9f0*/  ISETP.NE.AND P0, PT, R19.reuse, 0x2, PT ;  /* 0x000000021300780c */ /* 0x040fe20003f05270 */
[----:B------:R-:W-:Y:S01]  /*ea00*/  UIADD3 UR47, UR47, 0x1, URZ ;  /* 0x000000012f2f7890 */ /* 0x000fe2000fffe03f */
[----:B------:R-:W-:Y:S01]  /*ea10*/  @!P2 PRMT R2, RZ, 0x654, R2 ;  /* 0x00000654ff02a816 */ /* 0x000fe20000000002 */
[----:B--2---:R1:W-:Y:S01]  /*ea20*/  SYNCS.ARRIVE.TRANS64.A1T0 RZ, [R0+URZ+0x33450], RZ ;  /* 0x033450ff00ff79a7 */ /* 0x0043e2000810003f */
[----:B------:R-:W-:Y:S01]  /*ea30*/  BAR.SYNC.DEFER_BLOCKING 0x2, 0x80 ;  /* 0x0082000000007b1d */ /* 0x000fe20000010000 */
[----:B------:R-:W-:-:S02]  /*ea40*/  SEL R19, R19, RZ, P0 ;  /* 0x000000ff13137207 */ /* 0x000fc40000000000 */
[----:B-1----:R-:W-:Y:S02]  /*ea50*/  SEL R0, RZ, 0x1, P0 ;  /* 0x00000001ff007807 */ /* 0x002fe40000000000 */
[----:B-----5:R-:W-:Y:S01]  /*ea60*/  ISETP.LE.AND P1, PT, R3, UR49, PT ;  /* 0x0000003103007c0c */ /* 0x020fe2000bf23270 */
[----:B------:R2:W-:Y:S01]  /*ea70*/  @!P2 SYNCS.ARRIVE.TRANS64.RED.A1T0 RZ, [R2+URZ], RZ ;  /* 0x000000ff02ffa9a7 */ /* 0x0005e2000810043f */
[----:B----4-:R-:W-:-:S05]  /*ea80*/  LOP3.LUT R4, R4, R0, RZ, 0x3c, !PT ;  /* 0x0000000004047212 */ /* 0x010fca00078e3cff */
[----:B------:R2:W-:Y:S06]  /*ea90*/  STL [R1], R4 ;  /* 0x0000000401007387 */ /* 0x0005ec0000100800 */
[----:B------:R-:W-:Y:S05]  /*eaa0*/  @!P1 BRA `(.L_x_2844) ;  /* 0xffffffc400f89947 */ /* 0x000fea000383ffff */
[----:B------:R-:W-:-:S12]  /*eab0*/  ULOP3.LUT UR47, UR47, 0x1, URZ, 0xc, !UPT ;  /* 0x000000012f2f7892 */ /* 0x000fd8000f8e0c3f */
.L_x_2798:
[----:B------:R-:W1:Y:S01]  /*eac0*/  S2R R3, SR_CgaCtaId ;  /* 0x0000000000037919 */ /* 0x000e620000008800 */
[----:B------:R-:W-:-:S04]  /*ead0*/  MOV R0, 0x400 ;  /* 0x0000040000007802 */ /* 0x000fc80000000f00 */
[----:B-1----:R-:W-:Y:S01]  /*eae0*/  LEA R8, R3, R0, 0x18 ;  /* 0x0000000003087211 */ /* 0x002fe200078ec0ff */
[----:B------:R-:W-:-:S05]  /*eaf0*/  IMAD.U32 R0, RZ, RZ, UR47 ;  /* 0x0000002fff007e24 */ /* 0x000fca000f8e00ff */
[----:B------:R-:W-:-:S04]  /*eb00*/  SHF.L.U32 R0, R0, 0x1f, RZ ;  /* 0x0000001f00007819 */ /* 0x000fc800000006ff */
[----:B------:R-:W1:Y:S02]  /*eb10*/  SYNCS.PHASECHK.TRANS64.TRYWAIT P0, [R8+URZ+0x33420], R0 ;  /* 0x03342000080075a7 */ /* 0x000e64000800017f */
[----:B-1----:R-:W-:Y:S05]  /*eb20*/  @!P0 BRA `(.L_x_2845) ;  /* 0x0000000800308947 */ /* 0x002fea0003800000 */
.L_x_2873:
[----:B--2---:R-:W2:Y:S02]  /*eb30*/  S2R R2, SR_TID.X ;  /* 0x0000000000027919 */ /* 0x004ea40000002100 */
        /* <DEDUP_REMOVED lines=13> */
.L_x_2848:
[----:B------:R-:W2:Y:S01]  /*ec10*/  LDL.LU R6, [R1] ;  /* 0x0000000001067983 */ /* 0x000ea20000300800 */
[----:B------:R-:W-:Y:S02]  /*ec20*/  VIADD R0, R8, 0x33440 ;  /* 0x0003344008007836 */ /* 0x000fe40000000000 */
[C---:B------:R-:W-:Y:S02]  /*ec30*/  VIADD R2, R19.reuse, 0x1 ;  /* 0x0000000113027836 */ /* 0x040fe40000000000 */
[----:B------:R-:W-:-:S03]  /*ec40*/  IMAD R5, R19, 0x8, R0 ;  /* 0x0000000813057824 */ /* 0x000fc600078e0200 */
[----:B------:R-:W-:-:S04]  /*ec50*/  ISETP.NE.AND P2, PT, R2, 0x2, PT ;  /* 0x000000020200780c */ /* 0x000fc80003f45270 */
[----:B------:R-:W-:Y:S02]  /*ec60*/  SEL R3, RZ, 0x1, P2 ;  /* 0x00000001ff037807 */ /* 0x000fe40001000000 */
[C---:B--2---:R-:W-:Y:S02]  /*ec70*/  SHF.L.U32 R4, R6.reuse, 0x1f, RZ ;  /* 0x0000001f06047819 */ /* 0x044fe400000006ff */
[----:B------:R-:W-:Y:S02]  /*ec80*/  LOP3.LUT R6, R6, R3, RZ, 0x3c, !PT ;  /* 0x0000000306067212 */ /* 0x000fe400078e3cff */
[----:B------:R-:W1:Y:S01]  /*ec90*/  SYNCS.PHASECHK.TRANS64.TRYWAIT P1, [R5+URZ], R4 ;  /* 0x00000004050075a7 */ /* 0x000e62000802017f */
[----:B------:R-:W-:-:S05]  /*eca0*/  SEL R3, R2, RZ, P2 ;  /* 0x000000ff02037207 */ /* 0x000fca0001000000 */
[----:B------:R-:W-:Y:S01]  /*ecb0*/  IMAD R7, R3, 0x8, R0 ;  /* 0x0000000803077824 */ /* 0x000fe200078e0200 */
[----:B------:R-:W-:Y:S01]  /*ecc0*/  SHF.L.U32 R0, R6, 0x1f, RZ ;  /* 0x0000001f06007819 */ /* 0x000fe200000006ff */
[----:B-1----:R-:W-:Y:S06]  /*ecd0*/  @!P1 BRA `(.L_x_2849) ;  /* 0x0000000400d89947 */ /* 0x002fec0003800000 */
.L_x_2874:
[----:B------:R-:W2:Y:S02]  /*ece0*/  SYNCS.PHASECHK.TRANS64.TRYWAIT P1, [R7+URZ], R0 ;  /* 0x00000000070075a7 */ /* 0x000ea4000802017f */
[----:B--2---:R-:W-:Y:S05]  /*ecf0*/  @!P1 BRA `(.L_x_2850) ;  /* 0x0000000400e49947 */ /* 0x004fea0003800000 */
.L_x_2875:
[----:B------:R-:W-:Y:S05]  /*ed00*/  @!P0 BRA `(.L_x_2851) ;  /* 0x0000000000048947 */ /* 0x000fea0003800000 */
[----:B------:R-:W-:Y:S01]  /*ed10*/  BPT.TRAP 0x1 ;  /* 0x000000040000795c */ /* 0x000fe20000300000 */
.L_x_2851:
[----:B------:R-:W-:-:S04]  /*ed20*/  IMAD R19, R19, 0x8, R8 ;  /* 0x0000000813137824 */ /* 0x000fc800078e0208 */
[----:B------:R-:W4:Y:S02]  /*ed30*/  SYNCS.PHASECHK.TRANS64.TRYWAIT P1, [R19+URZ+0x33460], R4 ;  /* 0x03346004130075a7 */ /* 0x000f24000802017f */
[----:B----4-:R-:W-:Y:S05]  /*ed40*/  @!P1 BRA `(.L_x_2852) ;  /* 0x0000000400e49947 */ /* 0x010fea0003800000 */
.L_x_2876:
[----:B------:R-:W-:Y:S05]  /*ed50*/  @!P0 BRA `(.L_x_2853) ;  /* 0x0000000000048947 */ /* 0x000fea0003800000 */
[----:B------:R-:W-:Y:S01]  /*ed60*/  BPT.TRAP 0x1 ;  /* 0x000000040000795c */ /* 0x000fe20000300000 */
.L_x_2853:
[----:B------:R-:W-:-:S04]  /*ed70*/  IMAD R3, R3, 0x8, R8 ;  /* 0x0000000803037824 */ /* 0x000fc800078e0208 */
[----:B------:R-:W5:Y:S02]  /*ed80*/  SYNCS.PHASECHK.TRANS64.TRYWAIT P1, [R3+URZ+0x33460], R0 ;  /* 0x03346000030075a7 */ /* 0x000f64000802017f */
[----:B-----5:R-:W-:Y:S05]  /*ed90*/  @!P1 BRA `(.L_x_2854) ;  /* 0x0000000400e49947 */ /* 0x020fea0003800000 */
.L_x_2877:
[----:B------:R-:W-:Y:S05]  /*eda0*/  @!P0 BRA `(.L_x_2855) ;  /* 0x0000000000048947 */ /* 0x000fea0003800000 */
[----:B------:R-:W-:Y:S01]  /*edb0*/  BPT.TRAP 0x1 ;  /* 0x000000040000795c */ /* 0x000fe20000300000 */
.L_x_2855:
[----:B------:R-:W5:Y:S02]  /*edc0*/  SYNCS.PHASECHK.TRANS64.TRYWAIT P0, [R19+URZ+0x33480], R4 ;  /* 0x03348004130075a7 */ /* 0x000f64000800017f */
[----:B-----5:R-:W-:Y:S05]  /*edd0*/  @!P0 BRA `(.L_x_2856) ;  /* 0x0000000400e88947 */ /* 0x020fea0003800000 */
.L_x_2857:
[----:B------:R1:W1:Y:S02]  /*ede0*/  SYNCS.PHASECHK.TRANS64.TRYWAIT P0, [R3+URZ+0x33480], R0 ;  /* 0x03348000030075a7 */ /* 0x000264000800017f */
[----:B-1----:R-:W-:Y:S05]  /*edf0*/  @!P0 NANOSLEEP.SYNCS 0x989680 ;  /* 0x009896800000895d */ /* 0x002fea0003900000 */
[----:B------:R-:W1:Y:S02]  /*ee00*/  @!P0 SYNCS.PHASECHK.TRANS64 P0, [R3+URZ+0x33480], R0 ;  /* 0x03348000030085a7 */ /* 0x000e64000800007f */
[----:B-1----:R-:W-:Y:S05]  /*ee10*/  @!P0 BRA `(.L_x_2857) ;  /* 0xfffffffc00f08947 */ /* 0x002fea000383ffff */
.L_x_2847:
[----:B------:R-:W-:Y:S05]  /*ee20*/  BSYNC B0 ;  /* 0x0000000000007941 */ /* 0x000fea0003800000 */
.L_x_2846:
[----:B------:R-:W-:Y:S05]  /*ee30*/  EXIT ;  /* 0x000000000000794d */ /* 0x000fea0003800000 */
.L_x_2774:
[----:B-1----:R-:W-:-:S04]  /*ee40*/  IMAD.U32 R3, RZ, RZ, UR38 ;  /* 0x00000026ff037e24 */ /* 0x002fc8000f8e00ff */
[----:B------:R1:W2:Y:S03]  /*ee50*/  SYNCS.PHASECHK.TRANS64.TRYWAIT P1, [R3+URZ+0x33400], R8 ;  /* 0x03340008030075a7 */ /* 0x0002a6000802017f */
[----:B--2---:R-:W-:Y:S05]  /*ee60*/  @!P1 NANOSLEEP.SYNCS 0x989680 ;  /* 0x009896800000995d */ /* 0x004fea0003900000 */
[----:B------:R-:W2:Y:S02]  /*ee70*/  @!P1 SYNCS.PHASECHK.TRANS64 P1, [R3+URZ+0x33400], R8 ;  /* 0x03340008030095a7 */ /* 0x000ea4000802007f */
[----:B--2---:R-:W-:Y:S05]  /*ee80*/  @!P1 BRA `(.L_x_2774) ;  /* 0xfffffffc00ec9947 */ /* 0x004fea000383ffff */
[----:B------:R-:W-:Y:S05]  /*ee90*/  BRA `(.L_x_2858) ;  /* 0xffffff2400887947 */ /* 0x000fea000383ffff */
.L_x_2778:
[----:B--2---:R2:W3:Y:S02]  /*eea0*/  SYNCS.PHASECHK.TRANS64.TRYWAIT P1, [R3+URZ+0x33430], R4 ;  /* 0x03343004030075a7 */ /* 0x0044e4000802017f */
[----:B---3--:R-:W-:Y:S05]  /*eeb0*/  @!P1 NANOSLEEP.SYNCS 0x989680 ;  /* 0x009896800000995d */ /* 0x008fea0003900000 */
[----:B------:R-:W3:Y:S02]  /*eec0*/  @!P1 SYNCS.PHASECHK.TRANS64 P1, [R3+URZ+0x33430], R4 ;  /* 0x03343004030095a7 */ /* 0x000ee4000802007f */
[----:B---3--:R-:W-:Y:S05]  /*eed0*/  @!P1 BRA `(.L_x_2778) ;  /* 0xfffffffc00f09947 */ /* 0x008fea000383ffff */
[----:B------:R-:W-:Y:S05]  /*eee0*/  BRA `(.L_x_2777) ;  /* 0xffffff2400b07947 */ /* 0x000fea000383ffff */
.L_x_2783:
[----:B--2---:R-:W-:-:S04]  /*eef0*/  IMAD.U32 R8, RZ, RZ, UR6 ;  /* 0x00000006ff087e24 */ /* 0x004fc8000f8e00ff */
[----:B------:R2:W3:Y:S03]  /*ef00*/  SYNCS.PHASECHK.TRANS64.TRYWAIT P1, [R8+URZ+0x33430], R7 ;  /* 0x03343007080075a7 */ /* 0x0004e6000802017f */
[----:B---3--:R-:W-:Y:S05]  /*ef10*/  @!P1 NANOSLEEP.SYNCS 0x989680 ;  /* 0x009896800000995d */ /* 0x008fea0003900000 */
[----:B------:R-:W3:Y:S02]  /*ef20*/  @!P1 SYNCS.PHASECHK.TRANS64 P1, [R8+URZ+0x33430], R7 ;  /* 0x03343007080095a7 */ /* 0x000ee4000802007f */
[----:B---3--:R-:W-:Y:S05]  /*ef30*/  @!P1 BRA `(.L_x_2783) ;  /* 0xfffffffc00ec9947 */ /* 0x008fea000383ffff */
[----:B------:R-:W-:Y:S05]  /*ef40*/  BRA `(.L_x_2780) ;  /* 0xffffff6400a07947 */ /* 0x000fea000383ffff */
.L_x_2787:
[----:B--2---:R-:W-:-:S04]  /*ef50*/  IMAD.U32 R8, RZ, RZ, UR6 ;  /* 0x00000006ff087e24 */ /* 0x004fc8000f8e00ff */
[----:B------:R2:W3:Y:S03]  /*ef60*/  SYNCS.PHASECHK.TRANS64.TRYWAIT P1, [R8+URZ+0x33450], R7 ;  /* 0x03345007080075a7 */ /* 0x0004e6000802017f */
[----:B---3--:R-:W-:Y:S05]  /*ef70*/  @!P1 NANOSLEEP.SYNCS 0x989680 ;  /* 0x009896800000995d */ /* 0x008fea0003900000 */
[----:B------:R-:W3:Y:S02]  /*ef80*/  @!P1 SYNCS.PHASECHK.TRANS64 P1, [R8+URZ+0x33450], R7 ;  /* 0x03345007080095a7 */ /* 0x000ee4000802007f */
[----:B---3--:R-:W-:Y:S05]  /*ef90*/  @!P1 BRA `(.L_x_2787) ;  /* 0xfffffffc00ec9947 */ /* 0x008fea000383ffff */
[----:B------:R-:W-:Y:S05]  /*efa0*/  BRA `(.L_x_2784) ;  /* 0xffffff7000a07947 */ /* 0x000fea000383ffff */
.L_x_2793:
[----:B--2---:R-:W-:-:S04]  /*efb0*/  IMAD.U32 R3, RZ, RZ, UR4 ;  /* 0x00000004ff037e24 */ /* 0x004fc8000f8e00ff */
[----:B------:R2:W3:Y:S03]  /*efc0*/  SYNCS.PHASECHK.TRANS64.TRYWAIT P1, [R3+URZ+0x33450], R0 ;  /* 0x03345000030075a7 */ /* 0x0004e6000802017f */
[----:B---3--:R-:W-:Y:S05]  /*efd0*/  @!P1 NANOSLEEP.SYNCS 0x989680 ;  /* 0x009896800000995d */ /* 0x008fea0003900000 */
[----:B------:R-:W3:Y:S02]  /*efe0*/  @!P1 SYNCS.PHASECHK.TRANS64 P1, [R3+URZ+0x33450], R0 ;  /* 0x03345000030095a7 */ /* 0x000ee4000802007f */
[----:B---3--:R-:W-:Y:S05]  /*eff0*/  @!P1 BRA `(.L_x_2793) ;  /* 0xfffffffc00ec9947 */ /* 0x008fea000383ffff */
[----:B------:R-:W-:Y:S05]  /*f000*/  BRA `(.L_x_2792) ;  /* 0xffffff9c007c7947 */ /* 0x000fea000383ffff */
.L_x_2803:
[----:B------:R-:W-:Y:S02]  /*f010*/  IMAD.MOV.U32 R13, RZ, RZ, R7 ;  /* 0x000000ffff0d7224 */ /* 0x000fe400078e0007 */
[----:B------:R-:W-:Y:S02]  /*f020*/  IMAD.MOV.U32 R12, RZ, RZ, RZ ;  /* 0x000000ffff0c7224 */ /* 0x000fe400078e00ff */
[----:B------:R-:W-:Y:S02]  /*f030*/  IMAD.MOV.U32 R11, RZ, RZ, 0x1f ;  /* 0x0000001fff0b7424 */ /* 0x000fe400078e00ff */
[----:B------:R-:W-:-:S07]  /*f040*/  IMAD.MOV.U32 R15, RZ, RZ, -0x1 ;  /* 0xffffffffff0f7424 */ /* 0x000fce00078e00ff */
[----:B--2---:R-:W-:Y:S05]  /*f050*/  WARPSYNC.COLLECTIVE R15, `(.L_x_2859) ;  /* 0x000000000f087348 */ /* 0x004fea0003c00000 */
[----:B------:R1:W3:Y:S02]  /*f060*/  SHFL.IDX P6, R14, R13, R12, R11 ;  /* 0x0000000c0d0e7389 */ /* 0x0002e400000c000b */
[----:B-123--:R-:W-:Y:S01]  /*f070*/  ENDCOLLECTIVE ;  /* 0x000000000000791b */ /* 0x00efe20003800000 */
.L_x_2859:
[----:B------:R-:W-:Y:S05]  /*f080*/  BRA `(.L_x_2860) ;  /* 0xffffffc800f47947 */ /* 0x000fea000383ffff */
.L_x_2805:
[----:B------:R-:W-:Y:S01]  /*f090*/  BSSY B0, `(.L_x_2861) ;  /* 0x0000006000007945 */ /* 0x000fe20003800000 */
[----:B------:R-:W-:-:S07]  /*f0a0*/  IMAD.MOV.U32 R15, RZ, RZ, -0x1 ;  /* 0xffffffffff0f7424 */ /* 0x000fce00078e00ff */
[----:B------:R-:W-:Y:S05]  /*f0b0*/  WARPSYNC.COLLECTIVE R15, `(.L_x_2862) ;  /* 0x000000000f0c7348 */ /* 0x000fea0003c00000 */
[----:B------:R-:W-:Y:S02]  /*f0c0*/  ELECT P6, UR62, PT ;  /* 0x00000000003e782f */ /* 0x000fe400038c0000 */
[----:B------:R-:W-:Y:S01]  /*f0d0*/  MOV R14, UR62 ;  /* 0x0000003e000e7c02 */ /* 0x000fe20008000f00 */
[----:B------:R-:W-:Y:S10]  /*f0e0*/  ENDCOLLECTIVE ;  /* 0x000000000000791b */ /* 0x000ff40003800000 */
.L_x_2862:
[----:B------:R-:W-:Y:S05]  /*f0f0*/  BSYNC B0 ;  /* 0x0000000000007941 */ /* 0x000fea0003800000 */
.L_x_2861:
[----:B------:R-:W-:Y:S05]  /*f100*/  BRA `(.L_x_2863) ;  /* 0xffffffc800f47947 */ /* 0x000fea000383ffff */
.L_x_2808:
[----:B-1----:R1:W2:Y:S02]  /*f110*/  SYNCS.PHASECHK.TRANS64.TRYWAIT P3, [R5+URZ+0x33480], R2 ;  /* 0x03348002050075a7 */ /* 0x0022a4000806017f */
[----:B--2---:R-:W-:Y:S05]  /*f120*/  @!P3 NANOSLEEP.SYNCS 0x989680 ;  /* 0x009896800000b95d */ /* 0x004fea0003900000 */
[----:B------:R-:W2:Y:S02]  /*f130*/  @!P3 SYNCS.PHASECHK.TRANS64 P3, [R5+URZ+0x33480], R2 ;  /* 0x033480020500b5a7 */ /* 0x000ea4000806007f */
[----:B--2---:R-:W-:Y:S05]  /*f140*/  @!P3 BRA `(.L_x_2808) ;  /* 0xfffffffc00f0b947 */ /* 0x004fea000383ffff */
[----:B------:R-:W-:Y:S05]  /*f150*/  BRA `(.L_x_2864) ;  /* 0xffffffcc004c7947 */ /* 0x000fea000383ffff */
.L_x_2810:
[----:B--2---:R2:W3:Y:S02]  /*f160*/  SYNCS.PHASECHK.TRANS64.TRYWAIT P3, [R5+URZ+0x33440], R2 ;  /* 0x03344002050075a7 */ /* 0x0044e4000806017f */
[----:B---3--:R-:W-:Y:S05]  /*f170*/  @!P3 NANOSLEEP.SYNCS 0x989680 ;  /* 0x009896800000b95d */ /* 0x008fea0003900000 */
[----:B------:R-:W3:Y:S02]  /*f180*/  @!P3 SYNCS.PHASECHK.TRANS64 P3, [R5+URZ+0x33440], R2 ;  /* 0x033440020500b5a7 */ /* 0x000ee4000806007f */
[----:B---3--:R-:W-:Y:S05]  /*f190*/  @!P3 BRA `(.L_x_2810) ;  /* 0xfffffffc00f0b947 */ /* 0x008fea000383ffff */
[----:B------:R-:W-:Y:S05]  /*f1a0*/  BRA `(.L_x_2865) ;  /* 0xffffffcc00c87947 */ /* 0x000fea000383ffff */
.L_x_2812:
[----:B--2---:R-:W-:-:S04]  /*f1b0*/  IMAD.U32 R3, RZ, RZ, UR40 ;  /* 0x00000028ff037e24 */ /* 0x004fc8000f8e00ff */
[----:B------:R2:W3:Y:S03]  /*f1c0*/  SYNCS.PHASECHK.TRANS64.TRYWAIT P0, [R3+URZ+0x33420], R2 ;  /* 0x03342002030075a7 */ /* 0x0004e6000800017f */
[----:B---3--:R-:W-:Y:S05]  /*f1d0*/  @!P0 NANOSLEEP.SYNCS 0x989680 ;  /* 0x009896800000895d */ /* 0x008fea0003900000 */
[----:B------:R-:W3:Y:S02]  /*f1e0*/  @!P0 SYNCS.PHASECHK.TRANS64 P0, [R3+URZ+0x33420], R2 ;  /* 0x03342002030085a7 */ /* 0x000ee4000800007f */
[----:B---3--:R-:W-:Y:S05]  /*f1f0*/  @!P0 BRA `(.L_x_2812) ;  /* 0xfffffffc00ec8947 */ /* 0x008fea000383ffff */
[----:B------:R-:W-:Y:S05]  /*f200*/  BRA `(.L_x_2866) ;  /* 0xffffffd000c07947 */ /* 0x000fea000383ffff */
.L_x_2818:
[----:B-1----:R1:W4:Y:S02]  /*f210*/  SYNCS.PHASECHK.TRANS64.TRYWAIT P0, [R6+URZ+0x33480], R4 ;  /* 0x03348004060075a7 */ /* 0x002324000800017f */
[----:B----4-:R-:W-:Y:S05]  /*f220*/  @!P0 NANOSLEEP.SYNCS 0x989680 ;  /* 0x009896800000895d */ /* 0x010fea0003900000 */
[----:B------:R-:W4:Y:S02]  /*f230*/  @!P0 SYNCS.PHASECHK.TRANS64 P0, [R6+URZ+0x33480], R4 ;  /* 0x03348004060085a7 */ /* 0x000f24000800007f */
[----:B----4-:R-:W-:Y:S05]  /*f240*/  @!P0 BRA `(.L_x_2818) ;  /* 0xfffffffc00f08947 */ /* 0x010fea000383ffff */
[----:B------:R-:W-:Y:S05]  /*f250*/  BRA `(.L_x_2867) ;  /* 0xffffffd400607947 */ /* 0x000fea000383ffff */
.L_x_2825:
[----:B---3--:R3:W4:Y:S02]  /*f260*/  SYNCS.PHASECHK.TRANS64.TRYWAIT P0, [R6+URZ+0x33440], R4 ;  /* 0x03344004060075a7 */ /* 0x008724000800017f */
[----:B----4-:R-:W-:Y:S05]  /*f270*/  @!P0 NANOSLEEP.SYNCS 0x989680 ;  /* 0x009896800000895d */ /* 0x010fea0003900000 */
[----:B------:R-:W4:Y:S02]  /*f280*/  @!P0 SYNCS.PHASECHK.TRANS64 P0, [R6+URZ+0x33440], R4 ;  /* 0x03344004060085a7 */ /* 0x000f24000800007f */
[----:B----4-:R-:W-:Y:S05]  /*f290*/  @!P0 BRA `(.L_x_2825) ;  /* 0xfffffffc00f08947 */ /* 0x010fea000383ffff */
[----:B------:R-:W-:Y:S05]  /*f2a0*/  BRA `(.L_x_2868) ;  /* 0xffffffd8005c7947 */ /* 0x000fea000383ffff */
.L_x_2833:
[----:B----4-:R4:W1:Y:S02]  /*f2b0*/  SYNCS.PHASECHK.TRANS64.TRYWAIT P3, [R12+URZ+0x33470], R5 ;  /* 0x033470050c0075a7 */ /* 0x010864000806017f */
[----:B-1----:R-:W-:Y:S05]  /*f2c0*/  @!P3 NANOSLEEP.SYNCS 0x989680 ;  /* 0x009896800000b95d */ /* 0x002fea0003900000 */
[----:B------:R-:W1:Y:S02]  /*f2d0*/  @!P3 SYNCS.PHASECHK.TRANS64 P3, [R12+URZ+0x33470], R5 ;  /* 0x033470050c00b5a7 */ /* 0x000e64000806007f */
[----:B-1----:R-:W-:Y:S05]  /*f2e0*/  @!P3 BRA `(.L_x_2833) ;  /* 0xfffffffc00f0b947 */ /* 0x002fea000383ffff */
[----:B------:R-:W-:Y:S05]  /*f2f0*/  BRA `(.L_x_2869) ;  /* 0xffffffdc00707947 */ /* 0x000fea000383ffff */
.L_x_2835:
[----:B----4-:R4:W1:Y:S02]  /*f300*/  SYNCS.PHASECHK.TRANS64.TRYWAIT P3, [R12+URZ+0x33460], R5 ;  /* 0x033460050c0075a7 */ /* 0x010864000806017f */
[----:B-1----:R-:W-:Y:S05]  /*f310*/  @!P3 NANOSLEEP.SYNCS 0x989680 ;  /* 0x009896800000b95d */ /* 0x002fea0003900000 */
[----:B------:R-:W1:Y:S02]  /*f320*/  @!P3 SYNCS.PHASECHK.TRANS64 P3, [R12+URZ+0x33460], R5 ;  /* 0x033460050c00b5a7 */ /* 0x000e64000806007f */
[----:B-1----:R-:W-:Y:S05]  /*f330*/  @!P3 BRA `(.L_x_2835) ;  /* 0xfffffffc00f0b947 */ /* 0x002fea000383ffff */
[----:B------:R-:W-:Y:S05]  /*f340*/  BRA `(.L_x_2870) ;  /* 0xffffffdc00787947 */ /* 0x000fea000383ffff */
.L_x_2840:
[----:B--2---:R2:W4:Y:S02]  /*f350*/  SYNCS.PHASECHK.TRANS64.TRYWAIT P0, [R0+URZ+0x33470], R3 ;  /* 0x03347003000075a7 */ /* 0x004524000800017f */
[----:B----4-:R-:W-:Y:S05]  /*f360*/  @!P0 NANOSLEEP.SYNCS 0x989680 ;  /* 0x009896800000895d */ /* 0x010fea0003900000 */
[----:B------:R-:W4:Y:S02]  /*f370*/  @!P0 SYNCS.PHASECHK.TRANS64 P0, [R0+URZ+0x33470], R3 ;  /* 0x03347003000085a7 */ /* 0x000f24000800007f */
[----:B----4-:R-:W-:Y:S05]  /*f380*/  @!P0 BRA `(.L_x_2840) ;  /* 0xfffffffc00f08947 */ /* 0x010fea000383ffff */
[----:B------:R-:W-:Y:S05]  /*f390*/  BRA `(.L_x_2871) ;  /* 0xffffffe800a07947 */ /* 0x000fea000383ffff */
.L_x_2842:
[----:B--2---:R2:W4:Y:S02]  /*f3a0*/  SYNCS.PHASECHK.TRANS64.TRYWAIT P0, [R0+URZ+0x33460], R3 ;  /* 0x03346003000075a7 */ /* 0x004524000800017f */
[----:B----4-:R-:W-:Y:S05]  /*f3b0*/  @!P0 NANOSLEEP.SYNCS 0x989680 ;  /* 0x009896800000895d */ /* 0x010fea0003900000 */
[----:B------:R-:W4:Y:S02]  /*f3c0*/  @!P0 SYNCS.PHASECHK.TRANS64 P0, [R0+URZ+0x33460], R3 ;  /* 0x03346003000085a7 */ /* 0x000f24000800007f */
[----:B----4-:R-:W-:Y:S05]  /*f3d0*/  @!P0 BRA `(.L_x_2842) ;  /* 0xfffffffc00f08947 */ /* 0x010fea000383ffff */
[----:B------:R-:W-:Y:S05]  /*f3e0*/  BRA `(.L_x_2872) ;  /* 0xffffffe800a87947 */ /* 0x000fea000383ffff */
.L_x_2845:
[----:B-1----:R1:W4:Y:S02]  /*f3f0*/  SYNCS.PHASECHK.TRANS64.TRYWAIT P0, [R8+URZ+0x33420], R0 ;  /* 0x03342000080075a7 */ /* 0x002324000800017f */
[----:B----4-:R-:W-:Y:S05]  /*f400*/  @!P0 NANOSLEEP.SYNCS 0x989680 ;  /* 0x009896800000895d */ /* 0x010fea0003900000 */
[----:B------:R-:W4:Y:S02]  /*f410*/  @!P0 SYNCS.PHASECHK.TRANS64 P0, [R8+URZ+0x33420], R0 ;  /* 0x03342000080085a7 */ /* 0x000f24000800007f */
[----:B----4-:R-:W-:Y:S05]  /*f420*/  @!P0 BRA `(.L_x_2845) ;  /* 0xfffffffc00f08947 */ /* 0x010fea000383ffff */
[----:B------:R-:W-:Y:S05]  /*f430*/  BRA `(.L_x_2873) ;  /* 0xfffffff400bc7947 */ /* 0x000fea000383ffff */
.L_x_2849:
[----:B-1----:R1:W2:Y:S02]  /*f440*/  SYNCS.PHASECHK.TRANS64.TRYWAIT P1, [R5+URZ], R4 ;  /* 0x00000004050075a7 */ /* 0x0022a4000802017f */
[----:B--2---:R-:W-:Y:S05]  /*f450*/  @!P1 NANOSLEEP.SYNCS 0x989680 ;  /* 0x009896800000995d */ /* 0x004fea0003900000 */
[----:B------:R-:W2:Y:S02]  /*f460*/  @!P1 SYNCS.PHASECHK.TRANS64 P1, [R5+URZ], R4 ;  /* 0x00000004050095a7 */ /* 0x000ea4000802007f */
[----:B--2---:R-:W-:Y:S05]  /*f470*/  @!P1 BRA `(.L_x_2849) ;  /* 0xfffffffc00f09947 */ /* 0x004fea000383ffff */
[----:B------:R-:W-:Y:S05]  /*f480*/  BRA `(.L_x_2874) ;  /* 0xfffffff800147947 */ /* 0x000fea000383ffff */
.L_x_2850:
[----:B--2---:R2:W4:Y:S02]  /*f490*/  SYNCS.PHASECHK.TRANS64.TRYWAIT P1, [R7+URZ], R0 ;  /* 0x00000000070075a7 */ /* 0x004524000802017f */
[----:B----4-:R-:W-:Y:S05]  /*f4a0*/  @!P1 NANOSLEEP.SYNCS 0x989680 ;  /* 0x009896800000995d */ /* 0x010fea0003900000 */
[----:B------:R-:W4:Y:S02]  /*f4b0*/  @!P1 SYNCS.PHASECHK.TRANS64 P1, [R7+URZ], R0 ;  /* 0x00000000070095a7 */ /* 0x000f24000802007f */
[----:B----4-:R-:W-:Y:S05]  /*f4c0*/  @!P1 BRA `(.L_x_2850) ;  /* 0xfffffffc00f09947 */ /* 0x010fea000383ffff */
[----:B------:R-:W-:Y:S05]  /*f4d0*/  BRA `(.L_x_2875) ;  /* 0xfffffff800087947 */ /* 0x000fea000383ffff */
.L_x_2852:
[----:B----4-:R4:W1:Y:S02]  /*f4e0*/  SYNCS.PHASECHK.TRANS64.TRYWAIT P1, [R19+URZ+0x33460], R4 ;  /* 0x03346004130075a7 */ /* 0x010864000802017f */
[----:B-1----:R-:W-:Y:S05]  /*f4f0*/  @!P1 NANOSLEEP.SYNCS 0x989680 ;  /* 0x009896800000995d */ /* 0x002fea0003900000 */
[----:B------:R-:W1:Y:S02]  /*f500*/  @!P1 SYNCS.PHASECHK.TRANS64 P1, [R19+URZ+0x33460], R4 ;  /* 0x03346004130095a7 */ /* 0x000e64000802007f */
[----:B-1----:R-:W-:Y:S05]  /*f510*/  @!P1 BRA `(.L_x_2852) ;  /* 0xfffffffc00f09947 */ /* 0x002fea000383ffff */
[----:B------:R-:W-:Y:S05]  /*f520*/  BRA `(.L_x_2876) ;  /* 0xfffffff800087947 */ /* 0x000fea000383ffff */
.L_x_2854:
[----:B------:R1:W1:Y:S02]  /*f530*/  SYNCS.PHASECHK.TRANS64.TRYWAIT P1, [R3+URZ+0x33460], R0 ;  /* 0x03346000030075a7 */ /* 0x000264000802017f */
[----:B-1----:R-:W-:Y:S05]  /*f540*/  @!P1 NANOSLEEP.SYNCS 0x989680 ;  /* 0x009896800000995d */ /* 0x002fea0003900000 */
[----:B------:R-:W1:Y:S02]  /*f550*/  @!P1 SYNCS.PHASECHK.TRANS64 P1, [R3+URZ+0x33460], R0 ;  /* 0x03346000030095a7 */ /* 0x000e64000802007f */
[----:B-1----:R-:W-:Y:S05]  /*f560*/  @!P1 BRA `(.L_x_2854) ;  /* 0xfffffffc00f09947 */ /* 0x002fea000383ffff */
[----:B------:R-:W-:Y:S05]  /*f570*/  BRA `(.L_x_2877) ;  /* 0xfffffff800087947 */ /* 0x000fea000383ffff */
.L_x_2856:
[----:B------:R1:W1:Y:S02]  /*f580*/  SYNCS.PHASECHK.TRANS64.TRYWAIT P0, [R19+URZ+0x33480], R4 ;  /* 0x03348004130075a7 */ /* 0x000264000800017f */
[----:B-1----:R-:W-:Y:S05]  /*f590*/  @!P0 NANOSLEEP.SYNCS 0x989680 ;  /* 0x009896800000895d */ /* 0x002fea0003900000 */
[----:B------:R-:W1:Y:S02]  /*f5a0*/  @!P0 SYNCS.PHASECHK.TRANS64 P0, [R19+URZ+0x33480], R4 ;  /* 0x03348004130085a7 */ /* 0x000e64000800007f */
[----:B-1----:R-:W-:Y:S05]  /*f5b0*/  @!P0 BRA `(.L_x_2856) ;  /* 0xfffffffc00f08947 */ /* 0x002fea000383ffff */
[----:B------:R-:W-:Y:S05]  /*f5c0*/  BRA `(.L_x_2857) ;  /* 0xfffffff800047947 */ /* 0x000fea000383ffff */
.L_x_2878:
        /* <DEDUP_REMOVED lines=11> */
.L_x_12343:


//--------------------- .text._ZN7cutlass13device_kernelIN5flash11enable_sm90INS1_16FlashAttnFwdSm90INS1_25CollectiveMainloopFwdSm90ILi2EN4cute5tupleIJNS5_1CILi2EEENS7_ILi1EEES9_EEENS6_IJNS7_ILi128EEENS7_ILi160EEENS7_ILi192EEEEEELi192ENS_12float_e4m3_tEfNS_4arch4Sm90ELb0ELb0ELb1ELb0ELb0ELb0ELb0ELb1ELb1ELb0ELb0ELb0EEENS1_21CollectiveEpilogueFwdINS6_IJSB_SD_SC_EEESA_NS_10bfloat16_tESH_Li256ELb0ELb0ELb0ELb1EEENS1_29StaticPersistentTileSchedulerILb0EEEEEEEEEvNT_6ParamsE --------------------------
	.section	.text._ZN7cutlass13device_kernelIN5flash11enable_sm90INS1_16FlashAttnFwdSm90INS1_25CollectiveMainloopFwdSm90ILi2EN4cute5tupleIJNS5_1CILi2EEENS7_ILi1EEES9_EEENS6_IJNS7_ILi128EEENS7_ILi160EEENS7_ILi192EEEEEELi192ENS_12float_e4m3_tEfNS_4arch4Sm90ELb0ELb0ELb1ELb0ELb0ELb0ELb0ELb1ELb1ELb0ELb0ELb0EEENS1_21CollectiveEpilogueFwdINS6_IJSB_SD_SC_EEESA_NS_10bfloat16_tESH_Li256ELb0ELb0ELb0ELb1EEENS1_29StaticPersistentTileSchedulerILb0EEEEEEEEEvNT_6ParamsE,"ax",@progbits
	.align	128
.text._ZN7cutlass13device_kernelIN5flash11enable_sm90INS1_16FlashAttnFwdSm90INS1_25CollectiveMainloopFwdSm90ILi2EN4cute5tupleIJNS5_1CILi2EEENS7_ILi1EEES9_EEENS6_IJNS7_ILi128EEENS7_ILi160EEENS7_ILi192EEEEEELi192ENS_12float_e4m3_tEfNS_4arch4Sm90ELb0ELb0ELb1ELb0ELb0ELb0ELb0ELb1ELb1ELb0ELb0ELb0EEENS1_21CollectiveEpilogueFwdINS6_IJSB_SD_SC_EEESA_NS_10bfloat16_tESH_Li256ELb0ELb0ELb0ELb1EEENS1_29StaticPersistentTileSchedulerILb0EEEEEEEEEvNT_6ParamsE:
        .type           _ZN7cutlass13device_kernelIN5flash11enable_sm90INS1_16FlashAttnFwdSm90INS1_25CollectiveMainloopFwdSm90ILi2EN4cute5tupleIJNS5_1CILi2EEENS7_ILi1EEES9_EEENS6_IJNS7_ILi128EEENS7_ILi160EEENS7_ILi192EEEEEELi192ENS_12float_e4m3_tEfNS_4arch4Sm90ELb0ELb0ELb1ELb0ELb0ELb0ELb0ELb1ELb1ELb0ELb0ELb0EEENS1_21CollectiveEpilogueFwdINS6_IJSB_SD_SC_EEESA_NS_10bfloat16_tESH_Li256ELb0ELb0ELb0ELb1EEENS1_29StaticPersistentTileSchedulerILb0EEEEEEEEEvNT_6ParamsE,@function
        .size           _ZN7cutlass13device_kernelIN5flash11enable_sm90INS1_16FlashAttnFwdSm90INS1_25CollectiveMainloopFwdSm90ILi2EN4cute5tupleIJNS5_1CILi2EEENS7_ILi1EEES9_EEENS6_IJNS7_ILi128EEENS7_ILi160EEENS7_ILi192EEEEEELi192ENS_12float_e4m3_tEfNS_4arch4Sm90ELb0ELb0ELb1ELb0ELb0ELb0ELb0ELb1ELb1ELb0ELb0ELb0EEENS1_21CollectiveEpilogueFwdINS6_IJSB_SD_SC_EEESA_NS_10bfloat16_tESH_Li256ELb0ELb0ELb0ELb1EEENS1_29StaticPersistentTileSchedulerILb0EEEEEEEEEvNT_6ParamsE,(.L_x_12344 - _ZN7cutlass13device_kernelIN5flash11enable_sm90INS1_16FlashAttnFwdSm90INS1_25CollectiveMainloopFwdSm90ILi2EN4cute5tupleIJNS5_1CILi2EEENS7_ILi1EEES9_EEENS6_IJNS7_ILi128EEENS7_ILi160EEENS7_ILi192EEEEEELi192ENS_12float_e4m3_tEfNS_4arch4Sm90ELb0ELb0ELb1ELb0ELb0ELb0ELb0ELb1ELb1ELb0ELb0ELb0EEENS1_21CollectiveEpilogueFwdINS6_IJSB_SD_SC_EEESA_NS_10bfloat16_tESH_Li256ELb0ELb0ELb0ELb1EEENS1_29StaticPersistentTileSchedulerILb0EEEEEEEEEvNT_6ParamsE)
        .other          _ZN7cutlass13device_kernelIN5flash11enable_sm90INS1_16FlashAttnFwdSm90INS1_25CollectiveMainloopFwdSm90ILi2EN4cute5tupleIJNS5_1CILi2EEENS7_ILi1EEES9_EEENS6_IJNS7_ILi128EEENS7_ILi160EEENS7_ILi192EEEEEELi192ENS_12float_e4m3_tEfNS_4arch4Sm90ELb0ELb0ELb1ELb0ELb0ELb0ELb0ELb1ELb1ELb0ELb0ELb0EEENS1_21CollectiveEpilogueFwdINS6_IJSB_SD_SC_EEESA_NS_10bfloat16_tESH_Li256ELb0ELb0ELb0ELb1EEENS1_29StaticPersistentTileSchedulerILb0EEEEEEEEEvNT_6ParamsE,@"STO_CUDA_ENTRY STV_DEFAULT"
_ZN7cutlass13device_kernelIN5flash11enable_sm90INS1_16FlashAttnFwdSm90INS1_25CollectiveMainloopFwdSm90ILi2EN4cute5tupleIJNS5_1CILi2EEENS7_ILi1EEES9_EEENS6_IJNS7_ILi128EEENS7_ILi160EEENS7_ILi192EEEEEELi192ENS_12float_e4m3_tEfNS_4arch4Sm90ELb0ELb0ELb1ELb0ELb0ELb0ELb0ELb1ELb1ELb0ELb0ELb0EEENS1_21CollectiveEpilogueFwdINS6_IJSB_SD_SC_EEESA_NS_10bfloat16_tESH_Li256ELb0ELb0ELb0ELb1EEENS1_29StaticPersistentTileSchedulerILb0EEEEEEEEEvNT_6ParamsE:
        /* <DEDUP_REMOVED lines=24> */
.L_x_2880:
[----:B------:R-:W-:Y:S05]  /*0180*/  BSYNC B0 ;  /* 0x0000000000007941 */ /* 0x000fea0003800000 */
.L_x_2879:
[----:B------:R-:W-:Y:S01]  /*0190*/  VOTEU.ANY UP0, P0 ;  /* 0x00000000003f7886 */ /* 0x000fe20000000100 */
[----:B------:R-:W1:Y:S01]  /*01a0*/  SHFL.IDX PT, R3, R22, RZ, 0x1f ;  /* 0x00001fff16037589 */ /* 0x000e6200000e0000 */
[----:B------:R-:W-:Y:S01]  /*01b0*/  UMOV UR4, 0x1 ;  /* 0x0000000100047882 */ /* 0x000fe20000000000 */
[----:B------:R-:W-:Y:S01]  /*01c0*/  UMOV UR7, 0x2 ;  /* 0x0000000200077882 */ /* 0x000fe20000000000 */
[----:B------:R-:W-:Y:S01]  /*01d0*/  VOTEU.ANY UP1, P0 ;  /* 0x00000000003f7886 */ /* 0x000fe20000020100 */
[----:B------:R-:W2:Y:S01]  /*01e0*/  @UP0 S2UR UR8, SR_CgaCtaId ;  /* 0x00000000000809c3 */ /* 0x000ea20000008800 */
[----:B------:R-:W3:Y:S01]  /*01f0*/  SHFL.IDX PT, R2, R0, RZ, 0x1f ;  /* 0x00001fff00027589 */ /* 0x000ee200000e0000 */
[----:B------:R-:W-:Y:S01]  /*0200*/  @UP0 UMOV UR6, 0x400 ;  /* 0x0000040000060882 */ /* 0x000fe20000000000 */
[----:B------:R-:W-:-:S04]  /*0210*/  @UP0 UIADD3 UR4, -UR4, 0x100000, URZ ;  /* 0x0010000004040890 */ /* 0x000fc8000fffe13f */
[----:B------:R-:W-:Y:S02]  /*0220*/  @UP0 USHF.L.U32 UR5, UR4, 0xb, URZ ;  /* 0x0000000b04050899 */ /* 0x000fe4000800063f */
[----:B------:R-:W-:Y:S01]  /*0230*/  @UP0 USHF.L.U32 UR4, UR4, 0x1, URZ ;  /* 0x0000000104040899 */ /* 0x000fe2000800063f */
[----:B------:R-:W-:Y:S01]  /*0240*/  VOTEU.ANY UP2, P0 ;  /* 0x00000000003f7886 */ /* 0x000fe20000040100 */
[----:B-1----:R-:W-:Y:S01]  /*0250*/  R2UR UR9, R3 ;  /* 0x00000000030972ca */ /* 0x002fe200000e0000 */
[----:B--2---:R-:W-:Y:S01]  /*0260*/  @UP0 ULEA UR8, UR8, UR6, 0x18 ;  /* 0x0000000608080291 */ /* 0x004fe2000f8ec03f */
[----:B---3--:R-:W-:Y:S01]  /*0270*/  ISETP.NE.AND P1, PT, R2, RZ, PT ;  /* 0x000000ff0200720c */ /* 0x008fe20003f25270 */
[----:B------:R-:W-:-:S04]  /*0280*/  @UP0 UIADD3 UR6, -UR7, 0x100000, URZ ;  /* 0x0010000007060890 */ /* 0x000fc8000fffe13f */
[----:B------:R-:W-:Y:S02]  /*0290*/  @UP0 USHF.L.U32 UR7, UR6, 0xb, URZ ;  /* 0x0000000b06070899 */ /* 0x000fe4000800063f */
[----:B------:R-:W-:-:S04]  /*02a0*/  @UP0 USHF.L.U32 UR6, UR6, 0x1, URZ ;  /* 0x0000000106060899 */ /* 0x000fc8000800063f */
[----:B------:R-:W-:Y:S01]  /*02b0*/  UISETP.NE.AND UP0, UPT, UR9, URZ, UPT ;  /* 0x0000003f0900728c */ /* 0x000fe2000bf05270 */
[----:B------:R-:W1:Y:S02]  /*02c0*/  FENCE.VIEW.ASYNC.S ;  /* 0x00000000000073c6 */ /* 0x000e640000000000 */
[----:B-1----:R1:W2:Y:S05]  /*02d0*/  @UP1 SYNCS.EXCH.64 URZ, [UR8+0x33400], UR4 ;  /* 0x03340004083f15b2 */ /* 0x0022aa0008000100 */
[----:B------:R1:W3:Y:S01]  /*02e0*/  @UP2 SYNCS.EXCH.64 URZ, [UR8+0x33420], UR6 ;  /* 0x03342006083f25b2 */ /* 0x0002e20008000100 */
[----:B------:R-:W-:Y:S05]  /*02f0*/  @P1 BRA `(.L_x_2881) ;  /* 0x0000000000481947 */ /* 0x000fea0003800000 */
        /* <DEDUP_REMOVED lines=18> */
.L_x_2881:
[----:B-1----:R-:W1:Y:S01]  /*0420*/  S2UR UR4, SR_CTAID.Y ;  /* 0x00000000000479c3 */ /* 0x002e620000002600 */
[----:B------:R-:W4:Y:S01]  /*0430*/  SHFL.IDX PT, R4, R0, RZ, 0x1f ;  /* 0x00001fff00047589 */ /* 0x000f2200000e0000 */
[----:B------:R-:W-:Y:S01]  /*0440*/  ULDC UR5, c[0x0][0x154] ;  /* 0x0000550000057ab9 */ /* 0x000fe20000000800 */
[----:B------:R-:W-:-:S05]  /*0450*/  NOP ;  /* 0x0000000000007918 */ /* 0x000fca0000000000 */
[----:B------:R-:W5:Y:S08]  /*0460*/  S2UR UR49, SR_CTAID.X ;  /* 0x00000000003179c3 */ /* 0x000f700000002500 */
[----:B------:R-:W2:Y:S01]  /*0470*/  LDC R6, c[0x0][0x148] ;  /* 0x00005200ff067b82 */ /* 0x000ea20000000800 */
[----:B-1----:R-:W-:Y:S02]  /*0480*/  I2FP.F32.U32 R3, UR4 ;  /* 0x0000000400037c45 */ /* 0x002fe40008201000 */
[----:B----4-:R-:W-:-:S03]  /*0490*/  ISETP.NE.AND P0, PT, R4, RZ, PT ;  /* 0x000000ff0400720c */ /* 0x010fc60003f05270 */
[----:B------:R-:W-:Y:S01]  /*04a0*/  FMUL R5, R3, UR5 ;  /* 0x0000000503057c20 */ /* 0x000fe20008400000 */
[----:B------:R-:W-:Y:S02]  /*04b0*/  SHF.R.S32.HI R3, RZ, 0x1f, R7 ;  /* 0x0000001fff037819 */ /* 0x000fe40000011407 */
[----:B-----5:R-:W-:-:S03]  /*04c0*/  I2FP.F32.U32 R4, UR49 ;  /* 0x0000003100047c45 */ /* 0x020fc60008201000 */
[----:B------:R-:W1:Y:S02]  /*04d0*/  F2I.U32.TRUNC.NTZ R5, R5 ;  /* 0x0000000500057305 */ /* 0x000e64000020f000 */
[----:B-1----:R-:W-:-:S04]  /*04e0*/  IMAD.MOV R11, RZ, RZ, -R5 ;  /* 0x000000ffff0b7224 */ /* 0x002fc800078e0a05 */
[----:B--2---:R-:W-:Y:S01]  /*04f0*/  IMAD R11, R6, R11, UR4 ;  /* 0x00000004060b7e24 */ /* 0x004fe2000f8e020b */
[----:B------:R-:W-:Y:S02]  /*0500*/  ULDC UR4, c[0x0][0x150] ;  /* 0x0000540000047ab9 */ /* 0x000fe40000000800 */
[----:B------:R-:W-:Y:S01]  /*0510*/  FMUL R8, R4, UR4 ;  /* 0x0000000404087c20 */ /* 0x000fe20008400000 */
[----:B------:R-:W-:Y:S06]  /*0520*/  @P0 BRA `(.L_x_2882) ;  /* 0x0000000000480947 */ /* 0x000fec0003800000 */
[----:B------:R-:W1:Y:S01]  /*0530*/  S2UR UR5, SR_CgaCtaId ;  /* 0x00000000000579c3 */ /* 0x000e620000008800 */
        /* <DEDUP_REMOVED lines=12> */
[----:B-1----:R1:W2:Y:S08]  /*0600*/  SYNCS.EXCH.64 URZ, [UR8+0x33450], UR4 ;  /* 0x03345004083f75b2 */ /* 0x0022b00008000100 */
[----:B------:R1:W4:Y:S01]  /*0610*/  SYNCS.EXCH.64 URZ, [UR8+0x33460], UR6 ;  /* 0x03346006083f75b2 */ /* 0x0003220008000100 */
[----:B------:R1:W1:Y:S01]  /*0620*/  SYNCS.EXCH.64 URZ, [UR8+0x33458], UR4 ;  /* 0x03345804083f75b2 */ /* 0x0002620008000100 */
[----:B------:R1:W1:Y:S01]  /*0630*/  SYNCS.EXCH.64 URZ, [UR8+0x33468], UR6 ;  /* 0x03346806083f75b2 */ /* 0x0002620008000100 */
[----:B------:R-:W-:Y:S01]  /*0640*/  NOP ;  /* 0x0000000000007918 */ /* 0x000fe20000000000 */
.L_x_2882:
[----:B------:R-:W5:Y:S01]  /*0650*/  SHFL.IDX PT, R6, R0, RZ, 0x1f ;  /* 0x00001fff00067589 */ /* 0x000f6200000e0000 */
[----:B------:R-:W-:Y:S01]  /*0660*/  LEA.HI R3, R3, R7, RZ, 0x7 ;  /* 0x0000000703037211 */ /* 0x000fe200078f38ff */
[----:B------:R-:W1:Y:S01]  /*0670*/  LDC R9, c[0x0][0x144] ;  /* 0x00005100ff097b82 */ /* 0x000e620000000800 */
[----:B------:R-:W1:Y:S01]  /*0680*/  F2I.U32.TRUNC.NTZ R8, R8 ;  /* 0x0000000800087305 */ /* 0x000e62000020f000 */
[----:B------:R-:W-:Y:S01]  /*0690*/  NOP ;  /* 0x0000000000007918 */ /* 0x000fe20000000000 */
[----:B------:R-:W-:-:S05]  /*06a0*/  LOP3.LUT R3, R3, 0xffffff80, RZ, 0xc0, !PT ;  /* 0xffffff8003037812 */ /* 0x000fca00078ec0ff */
[----:B------:R-:W-:Y:S01]  /*06b0*/  IMAD.IADD R3, R7, 0x1, -R3 ;  /* 0x0000000107037824 */ /* 0x000fe200078e0a03 */
[----:B------:R-:W-:-:S04]  /*06c0*/  SHF.R.S32.HI R7, RZ, 0x1f, R2 ;  /* 0x0000001fff077819 */ /* 0x000fc80000011402 */
[----:B------:R-:W-:Y:S02]  /*06d0*/  SHF.R.S32.HI R4, RZ, 0x1f, R3 ;  /* 0x0000001fff047819 */ /* 0x000fe40000011403 */
[----:B------:R-:W-:Y:S02]  /*06e0*/  LEA.HI R7, R7, R2, RZ, 0x2 ;  /* 0x0000000207077211 */ /* 0x000fe400078f10ff */
[----:B------:R-:W-:-:S04]  /*06f0*/  LEA.HI R4, R4, R3, RZ, 0x3 ;  /* 0x0000000304047211 */ /* 0x000fc800078f18ff */
[--C-:B------:R-:W-:Y:S02]  /*0700*/  SHF.R.S32.HI R5, RZ, 0x3, R4.reuse ;  /* 0x00000003ff057819 */ /* 0x100fe40000011404 */
[----:B-----5:R-:W-:Y:S02]  /*0710*/  ISETP.NE.AND P0, PT, R6, RZ, PT ;  /* 0x000000ff0600720c */ /* 0x020fe40003f05270 */
[----:B------:R-:W-:-:S04]  /*0720*/  SHF.R.S32.HI R4, RZ, 0x1f, R4 ;  /* 0x0000001fff047819 */ /* 0x000fc80000011404 */
[----:B------:R-:W-:-:S04]  /*0730*/  LEA.HI R4, R4, R5, RZ, 0x2 ;  /* 0x0000000504047211 */ /* 0x000fc800078f10ff */
[----:B------:R-:W-:-:S03]  /*0740*/  LOP3.LUT R4, R4, 0xfffffffc, RZ, 0xc0, !PT ;  /* 0xfffffffc04047812 */ /* 0x000fc600078ec0ff */
        /* <DEDUP_REMOVED lines=17> */
[----:B------:R1:W1:Y:S01]  /*0860*/  SYNCS.EXCH.64 URZ, [UR8+0x33488], UR6 ;  /* 0x03348806083f75b2 */ /* 0x0002620008000100 */
[----:B------:R-:W-:Y:S01]  /*0870*/  NOP ;  /* 0x0000000000007918 */ /* 0x000fe20000000000 */
.L_x_2883:
[----:B------:R-:W5:Y:S01]  /*0880*/  SHFL.IDX PT, R12, R0, RZ, 0x1f ;  /* 0x00001fff000c7589 */ /* 0x000f6200000e0000 */
[----:B------:R-:W-:Y:S01]  /*0890*/  LOP3.LUT R7, R7, 0x3ffffffc, RZ, 0xc0, !PT ;  /* 0x3ffffffc07077812 */ /* 0x000fe200078ec0ff */
[----:B------:R-:W-:Y:S01]  /*08a0*/  IMAD.IADD R4, R5, 0x1, -R4 ;  /* 0x0000000105047824 */ /* 0x000fe200078e0a04 */
[----:B------:R-:W-:Y:S01]  /*08b0*/  SHF.R.S32.HI R5, RZ, 0x1f, R6 ;  /* 0x0000001fff057819 */ /* 0x000fe20000011406 */
[----:B------:R-:W2:Y:S01]  /*08c0*/  LDC R10, c[0x0][0x140] ;  /* 0x00005000ff0a7b82 */ /* 0x000ea20000000800 */
[----:B-1----:R-:W-:Y:S01]  /*08d0*/  IMAD.MOV R8, RZ, RZ, -R8 ;  /* 0x000000ffff087224 */ /* 0x002fe200078e0a08 */
[----:B------:R-:W-:Y:S01]  /*08e0*/  NOP ;  /* 0x0000000000007918 */ /* 0x000fe20000000000 */
[----:B------:R-:W-:Y:S01]  /*08f0*/  IMAD.IADD R7, R2, 0x1, -R7 ;  /* 0x0000000102077824 */ /* 0x000fe200078e0a07 */
[----:B------:R-:W-:Y:S01]  /*0900*/  LEA.HI R5, R5, R6, RZ, 0x2 ;  /* 0x0000000605057211 */ /* 0x000fe200078f10ff */
[----:B------:R-:W-:Y:S02]  /*0910*/  IMAD R9, R9, R8, UR49 ;  /* 0x0000003109097e24 */ /* 0x000fe4000f8e0208 */
[----:B------:R-:W-:Y:S01]  /*0920*/  IMAD R7, R7, 0x4, R4 ;  /* 0x0000000407077824 */ /* 0x000fe200078e0204 */
[----:B------:R-:W-:-:S04]  /*0930*/  LOP3.LUT R5, R5, 0x3ffffffc, RZ, 0xc0, !PT ;  /* 0x3ffffffc05057812 */ /* 0x000fc800078ec0ff */
[----:B------:R-:W-:Y:S01]  /*0940*/  LEA.HI R2, R7, R7, RZ, 0x1 ;  /* 0x0000000707027211 */ /* 0x000fe200078f08ff */
[----:B------:R-:W-:-:S03]  /*0950*/  IMAD.IADD R5, R6, 0x1, -R5 ;  /* 0x0000000106057824 */ /* 0x000fc600078e0a05 */
[----:B------:R-:W-:Y:S01]  /*0960*/  LOP3.LUT R2, R2, 0xfffffffe, RZ, 0xc0, !PT ;  /* 0xfffffffe02027812 */ /* 0x000fe200078ec0ff */
[----:B------:R-:W-:Y:S01]  /*0970*/  IMAD R5, R5, 0x4, R4 ;  /* 0x0000000405057824 */ /* 0x000fe200078e0204 */
[----:B-----5:R-:W-:-:S03]  /*0980*/  ISETP.NE.AND P0, PT, R12, RZ, PT ;  /* 0x000000ff0c00720c */ /* 0x020fc60003f05270 */
[----:B------:R-:W-:-:S05]  /*0990*/  IMAD.IADD R2, R7, 0x1, -R2 ;  /* 0x0000000107027824 */ /* 0x000fca00078e0a02 */
[----:B------:R-:W-:Y:S02]  /*09a0*/  ISETP.NE.AND P5, PT, R2, R9, PT ;  /* 0x000000090200720c */ /* 0x000fe40003fa5270 */
[----:B------:R-:W-:-:S04]  /*09b0*/  LEA.HI R2, R5, R5, RZ, 0x1 ;  /* 0x0000000505027211 */ /* 0x000fc800078f08ff */
[----:B------:R-:W-:Y:S01]  /*09c0*/  LOP3.LUT R2, R2, 0xfffffffe, RZ, 0xc0, !PT ;  /* 0xfffffffe02027812 */ /* 0x000fe200078ec0ff */
        /* <DEDUP_REMOVED lines=19> */
.L_x_2884:
[----:B------:R-:W5:Y:S01]  /*0b00*/  SHFL.IDX PT, R6, R0, RZ, 0x1f ;  /* 0x00001fff00067589 */ /* 0x000f6200000e0000 */
[----:B------:R-:W-:Y:S01]  /*0b10*/  IMAD.IADD R2, R5, 0x1, -R2 ;  /* 0x0000000105027824 */ /* 0x000fe200078e0a02 */
[----:B------:R-:W-:Y:S01]  /*0b20*/  LOP3.LUT P0, RZ, R3, 0x7, RZ, 0xc0, !PT ;  /* 0x0000000703ff7812 */ /* 0x000fe2000780c0ff */
[----:B------:R-:W-:Y:S01]  /*0b30*/  IMAD.SHL.U32 R4, R5, 0x4, RZ ;  /* 0x0000000405047824 */ /* 0x000fe200078e00ff */
[----:B--2---:R-:W-:Y:S01]  /*0b40*/  ISETP.EQ.U32.AND P1, PT, R10, 0x1, PT ;  /* 0x000000010a00780c */ /* 0x004fe20003f22070 */
[----:B------:R-:W-:Y:S01]  /*0b50*/  IMAD.SHL.U32 R18, R7, 0x4, RZ ;  /* 0x0000000407127824 */ /* 0x000fe200078e00ff */
[----:B------:R-:W-:Y:S01]  /*0b60*/  ISETP.NE.AND P2, PT, R2, R9, PT ;  /* 0x000000090200720c */ /* 0x000fe20003f45270 */
[----:B------:R-:W-:Y:S01]  /*0b70*/  NOP ;  /* 0x0000000000007918 */ /* 0x000fe20000000000 */
[----:B------:R-:W-:Y:S02]  /*0b80*/  LOP3.LUT R8, R5, 0xc, R4, 0x78, !PT ;  /* 0x0000000c05087812 */ /* 0x000fe400078e7804 */
[----:B------:R-:W-:-:S03]  /*0b90*/  LOP3.LUT R18, R7, 0xc, R18, 0x78, !PT ;  /* 0x0000000c07127812 */ /* 0x000fc600078e7812 */
[----:B------:R2:W-:Y:S01]  /*0ba0*/  STL [R1+0x18], R8 ;  /* 0x0000180801007387 */ /* 0x0005e20000100800 */
[C---:B------:R-:W-:Y:S02]  /*0bb0*/  @P5 LEA.HI R2, R18.reuse, R18, RZ, 0x1 ;  /* 0x0000001212025211 */ /* 0x040fe400078f08ff */
[----:B------:R-:W-:Y:S02]  /*0bc0*/  ISETP.LT.U32.AND P4, PT, R18, 0x2, !P0 ;  /* 0x000000021200780c */ /* 0x000fe40004781070 */
[----:B------:R-:W-:Y:S02]  /*0bd0*/  @P5 SHF.R.S32.HI R2, RZ, 0x1, R2 ;  /* 0x00000001ff025819 */ /* 0x000fe40000011402 */
[----:B------:R-:W-:Y:S02]  /*0be0*/  @P2 LEA.HI R3, R8, R8, RZ, 0x1 ;  /* 0x0000000808032211 */ /* 0x000fe400078f08ff */
[----:B------:R-:W-:Y:S01]  /*0bf0*/  @P5 ISETP.NE.AND P6, PT, R2, R11, PT ;  /* 0x0000000b0200520c */ /* 0x000fe20003fc5270 */
[----:B------:R-:W-:Y:S01]  /*0c00*/  IMAD.MOV.U32 R2, RZ, RZ, 0x1 ;  /* 0x00000001ff027424 */ /* 0x000fe200078e00ff */
[----:B-----5:R-:W-:-:S02]  /*0c10*/  ISETP.NE.AND P3, PT, R6, RZ, PT ;  /* 0x000000ff0600720c */ /* 0x020fc40003f65270 */
[----:B------:R-:W-:Y:S02]  /*0c20*/  @P2 SHF.R.S32.HI R4, RZ, 0x1, R3 ;  /* 0x00000001ff042819 */ /* 0x000fe40000011403 */
[----:B------:R-:W-:Y:S02]  /*0c30*/  SEL R3, RZ, 0x1, !P4 ;  /* 0x00000001ff037807 */ /* 0x000fe40006000000 */
[----:B------:R-:W-:Y:S02]  /*0c40*/  @P5 SEL R2, RZ, 0x1, P6 ;  /* 0x00000001ff025807 */ /* 0x000fe40003000000 */
[----:B------:R-:W-:Y:S01]  /*0c50*/  @P2 ISETP.NE.AND P4, PT, R4, R11, PT ;  /* 0x0000000b0400220c */ /* 0x000fe20003f85270 */
[----:B------:R-:W-:Y:S01]  /*0c60*/  IMAD.MOV.U32 R4, RZ, RZ, 0x1 ;  /* 0x00000001ff047424 */ /* 0x000fe200078e00ff */
[----:B------:R-:W-:Y:S02]  /*0c70*/  ISETP.LT.U32.AND P0, PT, R8, 0x2, !P0 ;  /* 0x000000020800780c */ /* 0x000fe40004701070 */
[----:B------:R-:W-:-:S02]  /*0c80*/  LOP3.LUT R2, R2, R3, RZ, 0xc0, !PT ;  /* 0x0000000302027212 */ /* 0x000fc400078ec0ff */
[----:B------:R-:W-:Y:S02]  /*0c90*/  SEL R3, RZ, 0x1, !P0 ;  /* 0x00000001ff037807 */ /* 0x000fe40004000000 */
[----:B------:R-:W-:Y:S01]  /*0ca0*/  @P2 SEL R4, RZ, 0x1, P4 ;  /* 0x00000001ff042807 */ /* 0x000fe20002000000 */
[----:B--2---:R-:W-:Y:S06]  /*0cb0*/  @P3 BRA `(.L_x_2885) ;  /* 0x0000000000483947 */ /* 0x004fec0003800000 */
        /* <DEDUP_REMOVED lines=17> */
[----:B--2---:R-:W-:Y:S01]  /*0dd0*/  NOP ;  /* 0x0000000000007918 */ /* 0x004fe20000000000 */
.L_x_2885:
[----:B------:R-:W-:Y:S01]  /*0de0*/  LOP3.LUT R3, R4, R3, RZ, 0xc0, !PT ;  /* 0x0000000304037212 */ /* 0x000fe200078ec0ff */
[----:B------:R-:W-:-:S04]  /*0df0*/  NOP ;  /* 0x0000000000007918 */ /* 0x000fc80000000000 */
[----:B------:R2:W-:Y:S01]  /*0e00*/  STL [R1+0x14], R3 ;  /* 0x0000140301007387 */ /* 0x0005e20000100800 */
[----:B------:R-:W-:Y:S05]  /*0e10*/  @!P1 BRA `(.L_x_2886) ;  /* 0x0000000000089947 */ /* 0x000fea0003800000 */
[----:B-1-34-:R-:W-:Y:S01]  /*0e20*/  UCGABAR_ARV ;  /* 0x00000000000079c7 */ /* 0x01afe20008000000 */
[----:B------:R-:W-:Y:S05]  /*0e30*/  BRA `(.L_x_2887) ;  /* 0x0000000000047947 */ /* 0x000fea0003800000 */
.L_x_2886:
[----:B-1-34-:R-:W-:Y:S01]  /*0e40*/  NOP ;  /* 0x0000000000007918 */ /* 0x01afe20000000000 */
.L_x_2887:
[----:B------:R-:W-:Y:S05]  /*0e50*/  @!P1 BRA `(.L_x_2888) ;  /* 0x00000000000c9947 */ /* 0x000fea0003800000 */
[----:B------:R-:W-:Y:S01]  /*0e60*/  UCGABAR_WAIT ;  /* 0x0000000000007dc7 */ /* 0x000fe20008000000 */
[----:B------:R-:W-:Y:S01]  /*0e70*/  CCTL.IVALL ;  /* 0x00000000ff00798f */ /* 0x000fe20002000000 */
[----:B------:R-:W-:Y:S05]  /*0e80*/  BRA `(.L_x_2889) ;  /* 0x0000000000047947 */ /* 0x000fea0003800000 */
.L_x_2888:
[----:B------:R-:W-:Y:S06]  /*0e90*/  BAR.SYNC.DEFER_BLOCKING 0x0 ;  /* 0x0000000000007b1d */ /* 0x000fec0000010000 */
.L_x_2889:
[----:B------:R-:W-:Y:S01]  /*0ea0*/  PLOP3.LUT P0, PT, PT, PT, UP0, 0x80, 0x0 ;  /* 0x000000000000781c */ /* 0x000fe20003f0f008 */
[----:B------:R-:W-:Y:S01]  /*0eb0*/  UMOV UR46, 0x1 ;  /* 0x00000001002e7882 */ /* 0x000fe20000000000 */
[----:B------:R-:W-:Y:S01]  /*0ec0*/  ULDC.64 UR50, c[0x0][0x208] ;  /* 0x0000820000327ab9 */ /* 0x000fe20000000a00 */
[----:B------:R-:W-:-:S10]  /*0ed0*/  USEL UR46, UR46, 0x2, !UP0 ;  /* 0x000000022e2e7887 */ /* 0x000fd4000c000000 */
[----:B------:R-:W-:Y:S05]  /*0ee0*/  @!P0 BRA `(.L_x_2890) ;  /* 0x000000a000608947 */ /* 0x000fea0003800000 */
.L_x_2891:
[----:B------:R-:W-:-:S08]  /*0ef0*/  NOP ;  /* 0x0000000000007918 */ /* 0x000fd00000000000 */
[----:B------:R-:W1:Y:S02]  /*0f00*/  USETMAXREG.TRY_ALLOC.CTAPOOL UP0, 0xf0 ;  /* 0x000000f0000079c8 */ /* 0x000e640008000600 */
[----:B-1----:R-:W-:-:S13]  /*0f10*/  PLOP3.LUT P0, PT, PT, PT, UP0, 0x80, 0x0 ;  /* 0x000000000000781c */ /* 0x002fda0003f0f008 */
[----:B------:R-:W-:Y:S05]  /*0f20*/  @!P0 BRA `(.L_x_2891) ;  /* 0xfffffffc00f08947 */ /* 0x000fea000383ffff */
[----:B--2---:R-:W1:Y:S01]  /*0f30*/  S2R R3, SR_TID.X ;  /* 0x0000000000037919 */ /* 0x004e620000002100 */
        /* <DEDUP_REMOVED lines=42> */
[----:B------:R-:W-:Y:S01]  /*11e0*/  IMAD.MOV.U32 R7, RZ, RZ, -0x2 ;  /* 0xfffffffeff077424 */ /* 0x000fe200078e00ff */
[----:B------:R-:W-:Y:S01]  /*11f0*/  LOP3.LUT R10, R10, 0xfffffff8, RZ, 0xc0, !PT ;  /* 0xfffffff80a0a7812 */ /* 0x000fe200078ec0ff */
[----:B------:R-:W-:Y:S01]  /*1200*/  IMAD.U32 R16, RZ, RZ, UR4 ;  /* 0x00000004ff107e24 */ /* 0x000fe2000f8e00ff */
[----:B------:R-:W-:Y:S01]  /*1210*/  LEA.HI R6, R6, R19, RZ, 0x5 ;  /* 0x0000001306067211 */ /* 0x000fe200078f28ff */
[----:B------:R-:W-:Y:S01]  /*1220*/  IMAD.U32 R17, RZ, RZ, UR5 ;  /* 0x00000005ff117e24 */ /* 0x000fe2000f8e00ff */
[----:B------:R-:W-:Y:S01]  /*1230*/  LOP3.LUT R0, R5, 0x7ffffffc, RZ, 0xc0, !PT ;  /* 0x7ffffffc05007812 */ /* 0x000fe200078ec0ff */
[----:B------:R-:W-:Y:S01]  /*1240*/  IMAD.IADD R9, R9, 0x1, -R10 ;  /* 0x0000000109097824 */ /* 0x000fe200078e0a0a */
[----:B------:R-:W-:Y:S01]  /*1250*/  LOP3.LUT R4, R4, 0x3fffffe, RZ, 0xc0, !PT ;  /* 0x03fffffe04047812 */ /* 0x000fe200078ec0ff */
[----:B------:R-:W-:Y:S01]  /*1260*/  IMAD.SHL.U32 R3, R3, 0x8, RZ ;  /* 0x0000000803037824 */ /* 0x000fe200078e00ff */
[----:B------:R-:W-:Y:S01]  /*1270*/  SHF.R.S32.HI R6, RZ, 0x5, R6 ;  /* 0x00000005ff067819 */ /* 0x000fe20000011406 */
[----:B------:R-:W-:-:S02]  /*1280*/  IMAD.IADD R0, R19, 0x1, -R0 ;  /* 0x0000000113007824 */ /* 0x000fc400078e0a00 */
[----:B------:R-:W-:Y:S02]  /*1290*/  IMAD.IADD R4, R23, 0x1, -R4 ;  /* 0x0000000117047824 */ /* 0x000fe400078e0a04 */
[----:B------:R-:W-:Y:S02]  /*12a0*/  IMAD R9, R6, 0x10, R9 ;  /* 0x0000001006097824 */ /* 0x000fe400078e0209 */
[----:B------:R-:W-:Y:S02]  /*12b0*/  IMAD R222, R0, R7, 0xa0 ;  /* 0x000000a000de7424 */ /* 0x000fe400078e0207 */
[----:B------:R-:W-:-:S04]  /*12c0*/  IMAD.WIDE R16, R3, 0x2, R16 ;  /* 0x0000000203107825 */ /* 0x000fc800078e0210 */
[----:B------:R-:W-:-:S07]  /*12d0*/  IMAD R221, R4, 0x40, R9 ;  /* 0x0000004004dd7824 */ /* 0x000fce00078e0209 */
.L_x_2918:
        /* <DEDUP_REMOVED lines=62> */
.L_x_2892:
        /* <DEDUP_REMOVED lines=54> */
.L_x_2985:
[----:B------:R-:W-:Y:S05]  /*1a20*/  @!P0 BRA `(.L_x_2894) ;  /* 0x0000000000048947 */ /* 0x000fea0003800000 */
[----:B------:R-:W-:Y:S01]  /*1a30*/  BPT.TRAP 0x1 ;  /* 0x000000040000795c */ /* 0x000fe20000300000 */
.L_x_2894:
[----:B-1----:R-:W-:Y:S02]  /*1a40*/  IMAD.U32 R3, RZ, RZ, UR49 ;  /* 0x00000031ff037e24 */ /* 0x002fe4000f8e00ff */
[----:B------:R-:W-:-:S03]  /*1a50*/  IMAD.U32 R4, RZ, RZ, UR36 ;  /* 0x00000024ff047e24 */ /* 0x000fc6000f8e00ff */
[----:B------:R-:W-:Y:S02]  /*1a60*/  LEA R3, R3, UR38, 0x3 ;  /* 0x0000002603037c11 */ /* 0x000fe4000f8e18ff */
[----:B------:R-:W-:-:S04]  /*1a70*/  SHF.L.U32 R4, R4, 0x1f, RZ ;  /* 0x0000001f04047819 */ /* 0x000fc800000006ff */
[----:B------:R1:W2:Y:S01]  /*1a80*/  SYNCS.PHASECHK.TRANS64.TRYWAIT P1, [R3+URZ+0x33430], R4 ;  /* 0x03343004030075a7 */ /* 0x0002a2000802017f */
[----:B------:R-:W-:Y:S05]  /*1a90*/  @!P0 BRA `(.L_x_2895) ;  /* 0x0000000000048947 */ /* 0x000fea0003800000 */
[----:B------:R-:W-:Y:S01]  /*1aa0*/  BPT.TRAP 0x1 ;  /* 0x000000040000795c */ /* 0x000fe20000300000 */
.L_x_2895:
[----:B--2---:R-:W-:Y:S05]  /*1ab0*/  @P1 BRA `(.L_x_2896) ;  /* 0x0000000000081947 */ /* 0x004fea0003800000 */
[----:B------:R-:W2:Y:S02]  /*1ac0*/  SYNCS.PHASECHK.TRANS64.TRYWAIT P1, [R3+URZ+0x33430], R4 ;  /* 0x03343004030075a7 */ /* 0x000ea4000802017f */
[----:B--2---:R-:W-:Y:S05]  /*1ad0*/  @!P1 BRA `(.L_x_2897) ;  /* 0x000000d4005c9947 */ /* 0x004fea0003800000 */
.L_x_2896:
[----:B------:R-:W-:Y:S05]  /*1ae0*/  WARPSYNC.ALL ;  /* 0x0000000000007948 */ /* 0x000fea0003800000 */
[----:B------:R-:W-:Y:S01]  /*1af0*/  UIADD3 UR4, UR38, 0x24200, URZ ;  /* 0x0002420026047890 */ /* 0x000fe2000fffe03f */
[----:B------:R-:W-:Y:S01]  /*1b00*/  WARPGROUP.ARRIVE ;  /* 0x00000000000079c5 */ /* 0x000fe20000000000 */
[----:B------:R-:W-:Y:S02]  /*1b10*/  ULOP3.LUT UR28, UR45, 0x10000, URZ, 0xfc, !UPT ;  /* 0x000100002d1c7892 */ /* 0x000fe4000f8efc3f */
[----:B------:R-:W-:Y:S01]  /*1b20*/  USHF.R.U32.HI UR4, URZ, 0x4, UR4 ;  /* 0x000000043f047899 */ /* 0x000fe20008011604 */
[----:B------:R-:W-:Y:S01]  /*1b30*/  UMOV UR25, 0x80000020 ;  /* 0x8000002000197882 */ /* 0x000fe20000000000 */
[----:B------:R-:W-:-:S02]  /*1b40*/  UMOV UR27, 0x80000020 ;  /* 0x80000020001b7882 */ /* 0x000fc40000000000 */
[----:B------:R-:W-:Y:S01]  /*1b50*/  ULOP3.LUT UR4, UR4, 0x3fff, URZ, 0xc0, !UPT ;  /* 0x00003fff04047892 */ /* 0x000fe2000f8ec03f */
[----:B------:R-:W-:Y:S01]  /*1b60*/  UMOV UR24, UR28 ;  /* 0x0000001c00187c82 */ /* 0x000fe20008000000 */
[----:B------:R-:W-:Y:S02]  /*1b70*/  UMOV UR5, UR25 ;  /* 0x0000001900057c82 */ /* 0x000fe40008000000 */
[----:B------:R-:W-:Y:S01]  /*1b80*/  ULOP3.LUT UR45, UR4, 0x10000, URZ, 0xfc, !UPT ;  /* 0x00010000042d7892 */ /* 0x000fe2000f8efc3f */
[----:B------:R-:W-:Y:S02]  /*1b90*/  UMOV UR7, 0x80000020 ;  /* 0x8000002000077882 */ /* 0x000fe40000000000 */
[----:B------:R-:W-:Y:S01]  /*1ba0*/  UMOV UR4, UR24 ;  /* 0x0000001800047c82 */ /* 0x000fe20008000000 */
[----:B------:R-:W-:Y:S01]  /*1bb0*/  UIMAD UR30, UR49, 0x780, UR45 ;  /* 0x00000780311e78a4 */ /* 0x000fe2000f8e022d */
[----:B------:R-:W-:Y:S01]  /*1bc0*/  UMOV UR11, 0x80000020 ;  /* 0x80000020000b7882 */ /* 0x000fe20000000000 */
[----:B------:R-:W-:-:S02]  /*1bd0*/  UMOV UR15, 0x80000020 ;  /* 0x80000020000f7882 */ /* 0x000fc40000000000 */
[----:B------:R-:W-:Y:S02]  /*1be0*/  UIADD3 UR6, UR30, 0x80, URZ ;  /* 0x000000801e067890 */ /* 0x000fe4000fffe03f */
[----:B------:R-:W-:Y:S02]  /*1bf0*/  UIADD3 UR8, UR30, 0x100, URZ ;  /* 0x000001001e087890 */ /* 0x000fe4000fffe03f */
[----:B------:R-:W-:Y:S01]  /*1c00*/  UMOV UR26, UR30 ;  /* 0x0000001e001a7c82 */ /* 0x000fe20008000000 */
[----:B------:R-:W-:Y:S01]  /*1c10*/  UIADD3 UR9, UR30, 0x180, URZ ;  /* 0x000001801e097890 */ /* 0x000fe2000fffe03f */
[----:B------:R-:W-:Y:S01]  /*1c20*/  QGMMA.64x32x32.F32.E4M3.E4M3 R88, gdesc[UR24], RZ, !UPT, gsb0 ;  /* 0x00600000185879f3 */ /* 0x000fe2000c0008ff */
[----:B------:R-:W-:Y:S01]  /*1c30*/  UMOV UR26, UR6 ;  /* 0x00000006001a7c82 */ /* 0x000fe20008000000 */
[----:B------:R-:W-:Y:S01]  /*1c40*/  UMOV UR27, 0x80000020 ;  /* 0x80000020001b7882 */ /* 0x000fe20000000000 */
[----:B------:R-:W-:Y:S01]  /*1c50*/  UMOV UR6, UR8 ;  /* 0x0000000800067c82 */ /* 0x000fe20008000000 */
[----:B------:R-:W-:-:S02]  /*1c60*/  UIADD3 UR10, UR30, 0x200, URZ ;  /* 0x000002001e0a7890 */ /* 0x000fc4000fffe03f */
[----:B------:R-:W-:Y:S02]  /*1c70*/  UIADD3 UR12, UR30, 0x102, URZ ;  /* 0x000001021e0c7890 */ /* 0x000fe4000fffe03f */
[----:B------:R-:W-:Y:S02]  /*1c80*/  UIADD3 UR13, UR30, 0x182, URZ ;  /* 0x000001821e0d7890 */ /* 0x000fe4000fffe03f */
[----:B------:R-:W-:Y:S02]  /*1c90*/  UIADD3 UR14, UR30, 0x202, URZ ;  /* 0x000002021e0e7890 */ /* 0x000fe4000fffe03f */
[----:B------:R-:W-:Y:S01]  /*1ca0*/  UIADD3 UR18, UR30, 0x382, URZ ;  /* 0x000003821e127890 */ /* 0x000fe2000fffe03f */
[----:B------:R-:W-:Y:S01]  /*1cb0*/  UMOV UR19, 0x80000020 ;  /* 0x8000002000137882 */ /* 0x000fe20000000000 */
[----:B------:R-:W-:Y:S01]  /*1cc0*/  UIADD3 UR22, UR30, 0x600, URZ ;  /* 0x000006001e167890 */ /* 0x000fe2000fffe03f */
[----:B------:R-:W-:Y:S01]  /*1cd0*/  UMOV UR23, 0x80000020 ;  /* 0x8000002000177882 */ /* 0x000fe20000000000 */
[----:B------:R-:W-:Y:S01]  /*1ce0*/  UMOV UR31, 0x80000020 ;  /* 0x80000020001f7882 */ /* 0x000fe20000000000 */
[----:B------:R-:W-:-:S02]  /*1cf0*/  WARPGROUP.DEPBAR.LE gsb0, 0x0 ;  /* 0x00008000000079c5 */ /* 0x000fc40000010000 */
[----:B------:R-:W-:-:S06]  /*1d00*/  WARPGROUP.ARRIVE ;  /* 0x00000000000079c5 */ /* 0x000fcc0000000000 */
[----:B------:R-:W-:Y:S01]  /*1d10*/  QGMMA.64x32x32.F32.E4M3.E4M3 R72, gdesc[UR24], RZ, !UPT, gsb0 ;  /* 0x00600000184879f3 */ /* 0x000fe2000c0008ff */
[----:B------:R-:W-:Y:S01]  /*1d20*/  UMOV UR26, UR9 ;  /* 0x00000009001a7c82 */ /* 0x000fe20008000000 */
[----:B------:R-:W-:Y:S01]  /*1d30*/  UMOV UR27, 0x80000020 ;  /* 0x80000020001b7882 */ /* 0x000fe20000000000 */
[----:B------:R-:W-:Y:S02]  /*1d40*/  WARPGROUP.DEPBAR.LE gsb0, 0x0 ;  /* 0x00008000000079c5 */ /* 0x000fe40000010000 */
[----:B------:R-:W-:-:S06]  /*1d50*/  WARPGROUP.ARRIVE ;  /* 0x00000000000079c5 */ /* 0x000fcc0000000000 */
[----:B------:R-:W-:Y:S01]  /*1d60*/  QGMMA.64x32x32.F32.E4M3.E4M3 R56, gdesc[UR4], RZ, !UPT, gsb0 ;  /* 0x00600000043879f3 */ /* 0x000fe2000c0008ff */
[----:B------:R-:W-:Y:S02]  /*1d70*/  UIADD3 UR4, UR28, 0x2, URZ ;  /* 0x000000021c047890 */ /* 0x000fe4000fffe03f */
[----:B------:R-:W-:Y:S01]  /*1d80*/  UIADD3 UR6, UR30, 0x2, URZ ;  /* 0x000000021e067890 */ /* 0x000fe2000fffe03f */
[----:B------:R-:W-:Y:S01]  /*1d90*/  UMOV UR5, 0x80000020 ;  /* 0x8000002000057882 */ /* 0x000fe20000000000 */
[----:B------:R-:W-:Y:S01]  /*1da0*/  UMOV UR7, 0x80000020 ;  /* 0x8000002000077882 */ /* 0x000fe20000000000 */
[----:B------:R-:W-:Y:S02]  /*1db0*/  UMOV UR9, UR5 ;  /* 0x0000000500097c82 */ /* 0x000fe40008000000 */
[----:B------:R-:W-:Y:S01]  /*1dc0*/  UMOV UR8, UR4 ;  /* 0x0000000400087c82 */ /* 0x000fe20008000000 */
        /* <DEDUP_REMOVED lines=12> */
[----:B------:R-:W-:Y:S01]  /*1e90*/  UMOV UR6, UR10 ;  /* 0x0000000a00067c82 */ /* 0x000fe20008000000 */
[----:B------:R-:W-:Y:S01]  /*1ea0*/  UMOV UR7, 0x80000020 ;  /* 0x8000002000077882 */ /* 0x000fe20000000000 */
[----:B------:R-:W-:Y:S01]  /*1eb0*/  UMOV UR10, UR12 ;  /* 0x0000000c000a7c82 */ /* 0x000fe20008000000 */
[----:B------:R-:W-:Y:S02]  /*1ec0*/  WARPGROUP.DEPBAR.LE gsb0, 0x0 ;  /* 0x00008000000079c5 */ /* 0x000fe40000010000 */
[----:B------:R-:W-:-:S06]  /*1ed0*/  WARPGROUP.ARRIVE ;  /* 0x00000000000079c5 */ /* 0x000fcc0000000000 */
[----:B------:R-:W-:Y:S01]  /*1ee0*/  QGMMA.64x32x32.F32.E4M3.E4M3 R72, gdesc[UR4], R72, gsb0 ;  /* 0x00600000044879f3 */ /* 0x000fe20008000848 */
[----:B------:R-:W-:Y:S01]  /*1ef0*/  UMOV UR6, UR13 ;  /* 0x0000000d00067c82 */ /* 0x000fe20008000000 */
[----:B------:R-:W-:Y:S01]  /*1f00*/  UMOV UR7, 0x80000020 ;  /* 0x8000002000077882 */ /* 0x000fe20000000000 */
[----:B------:R-:W-:Y:S02]  /*1f10*/  WARPGROUP.DEPBAR.LE gsb0, 0x0 ;  /* 0x00008000000079c5 */ /* 0x000fe40000010000 */
[----:B------:R-:W-:-:S06]  /*1f20*/  WARPGROUP.ARRIVE ;  /* 0x00000000000079c5 */ /* 0x000fcc0000000000 */
[----:B------:R-:W-:Y:S01]  /*1f30*/  QGMMA.64x32x32.F32.E4M3.E4M3 R56, gdesc[UR8], R56, gsb0 ;  /* 0x00600000083879f3 */ /* 0x000fe20008000838 */
        /* <DEDUP_REMOVED lines=16> */
[----:B------:R-:W-:Y:S01]  /*2040*/  UIADD3 UR7, UR30, 0x400, URZ ;  /* 0x000004001e077890 */ /* 0x000fe2000fffe03f */
        /* <DEDUP_REMOVED lines=96> */
[----:B------:R-:W-:-:S03]  /*2650*/  UIADD3 UR6, UR30, 0x702, URZ ;  /* 0x000007021e067890 */ /* 0x000fc6000fffe03f */
        /* <DEDUP_REMOVED lines=18> */
[----:B------:R-:W-:Y:S05]  /*2780*/  @!P0 BRA `(.L_x_2898) ;  /* 0x0000000000048947 */ /* 0x000fea0003800000 */
[----:B------:R-:W-:Y:S01]  /*2790*/  BPT.TRAP 0x1 ;  /* 0x000000040000795c */ /* 0x000fe20000300000 */
.L_x_2898:
[C---:B-12---:R-:W-:Y:S01]  /*27a0*/  FMUL.FTZ R4, R0.reuse, R88 ;  /* 0x0000005800047220 */ /* 0x046fe20000410000 */
        /* <DEDUP_REMOVED lines=30> */
[----:B---3--:R-:W-:-:S02]  /*2990*/  VIADD R24, R222, UR55 ;  /* 0x00000037de187c36 */ /* 0x008fc40008000000 */
[C---:B------:R-:W-:Y:S01]  /*29a0*/  FMUL.FTZ R78, R0.reuse, R78 ;  /* 0x0000004e004e7220 */ /* 0x040fe20000410000 */
[C---:B------:R-:W-:Y:S01]  /*29b0*/  FMUL.FTZ R85, R0.reuse, R85 ;  /* 0x0000005500557220 */ /* 0x040fe20000410000 */
[C---:B------:R-:W-:Y:S01]  /*29c0*/  FMUL.FTZ R20, R0.reuse, R79 ;  /* 0x0000004f00147220 */ /* 0x040fe20000410000 */
[C---:B------:R-:W-:Y:S01]  /*29d0*/  FMUL.FTZ R56, R0.reuse, R56 ;  /* 0x0000003800387220 */ /* 0x040fe20000410000 */
[C---:B------:R-:W-:Y:S01]  /*29e0*/  FMUL.FTZ R82, R0.reuse, R82 ;  /* 0x0000005200527220 */ /* 0x040fe20000410000 */
[C---:B------:R-:W-:Y:S01]  /*29f0*/  FMUL.FTZ R57, R0.reuse, R57 ;  /* 0x0000003900397220 */ /* 0x040fe20000410000 */
[----:B------:R-:W3:Y:S01]  /*2a00*/  MUFU.TANH R92, R92 ;  /* 0x0000005c005c7308 */ /* 0x000ee20000002400 */
[----:B----4-:R-:W-:Y:S02]  /*2a10*/  IMAD.U32 R25, RZ, RZ, UR54 ;  /* 0x00000036ff197e24 */ /* 0x010fe4000f8e00ff */
[C---:B------:R-:W-:Y:S01]  /*2a20*/  FMUL.FTZ R60, R0.reuse, R60 ;  /* 0x0000003c003c7220 */ /* 0x040fe20000410000 */
[C---:B------:R-:W-:Y:S01]  /*2a30*/  FMUL.FTZ R83, R0.reuse, R83 ;  /* 0x0000005300537220 */ /* 0x040fe20000410000 */
[----:B------:R-:W-:Y:S01]  /*2a40*/  FMUL.FTZ R86, R0, R86 ;  /* 0x0000005600567220 */ /* 0x000fe20000410000 */
[----:B------:R-:W-:-:S02]  /*2a50*/  IMAD R108, R25, -0xa0, R24 ;  /* 0xffffff60196c7824 */ /* 0x000fc400078e0218 */
[C---:B------:R-:W-:Y:S01]  /*2a60*/  FMUL.FTZ R61, R0.reuse, R61 ;  /* 0x0000003d003d7220 */ /* 0x040fe20000410000 */
[C---:B------:R-:W-:Y:S01]  /*2a70*/  FMUL.FTZ R87, R0.reuse, R87 ;  /* 0x0000005700577220 */ /* 0x040fe20000410000 */
[----:B------:R-:W4:Y:S01]  /*2a80*/  MUFU.TANH R93, R93 ;  /* 0x0000005d005d7308 */ /* 0x000f220000002400 */
[----:B------:R-:W-:Y:S01]  /*2a90*/  FMUL.FTZ R64, R0, R64 ;  /* 0x0000004000407220 */ /* 0x000fe20000410000 */
[----:B------:R-:W-:Y:S01]  /*2aa0*/  ISETP.GT.AND P4, PT, R108, RZ, PT ;  /* 0x000000ff6c00720c */ /* 0x000fe20003f84270 */
[----:B------:R-:W-:Y:S01]  /*2ab0*/  FMUL.FTZ R58, R0, R58 ;  /* 0x0000003a003a7220 */ /* 0x000fe20000410000 */
[----:B------:R-:W-:Y:S01]  /*2ac0*/  ISETP.GT.AND P3, PT, R108, 0x1, PT ;  /* 0x000000016c00780c */ /* 0x000fe20003f64270 */
[----:B------:R-:W-:Y:S01]  /*2ad0*/  FMUL.FTZ R65, R0, R65 ;  /* 0x0000004100417220 */ /* 0x000fe20000410000 */
[----:B------:R-:W-:Y:S01]  /*2ae0*/  ISETP.GT.AND P2, PT, R108, 0x8, PT ;  /* 0x000000086c00780c */ /* 0x000fe20003f44270 */
[----:B------:R-:W-:Y:S01]  /*2af0*/  FMUL.FTZ R68, R0, R68 ;  /* 0x0000004400447220 */ /* 0x000fe20000410000 */
[----:B------:R-:W5:Y:S01]  /*2b00*/  MUFU.TANH R96, R96 ;  /* 0x0000006000607308 */ /* 0x000f620000002400 */
[----:B-1----:R-:W-:Y:S01]  /*2b10*/  FSEL R109, R4, -INF , P4 ;  /* 0xff800000046d7808 */ /* 0x002fe20002000000 */
[C---:B------:R-:W-:Y:S01]  /*2b20*/  FMUL.FTZ R59, R0.reuse, R59 ;  /* 0x0000003b003b7220 */ /* 0x040fe20000410000 */
[----:B--2---:R-:W-:Y:S01]  /*2b30*/  FSEL R110, R7, -INF , P3 ;  /* 0xff800000076e7808 */ /* 0x004fe20001800000 */
[----:B------:R-:W-:Y:S01]  /*2b40*/  FMUL.FTZ R26, R0, R26 ;  /* 0x0000001a001a7220 */ /* 0x000fe20000410000 */
[----:B------:R-:W-:Y:S01]  /*2b50*/  ISETP.GT.AND P1, PT, R108, 0x9, PT ;  /* 0x000000096c00780c */ /* 0x000fe20003f24270 */
[----:B------:R-:W-:Y:S01]  /*2b60*/  FMUL.FTZ R62, R0, R62 ;  /* 0x0000003e003e7220 */ /* 0x000fe20000410000 */
[----:B---3--:R-:W-:Y:S01]  /*2b70*/  FSEL R111, R92, -INF , P2 ;  /* 0xff8000005c6f7808 */ /* 0x008fe20001000000 */
[----:B------:R-:W1:Y:S01]  /*2b80*/  MUFU.TANH R5, R5 ;  /* 0x0000000500057308 */ /* 0x000e620000002400 */
[----:B------:R-:W-:Y:S01]  /*2b90*/  FMNMX.FTZ R4, R109, R110, !PT ;  /* 0x0000006e6d047209 */ /* 0x000fe20007810000 */
[----:B------:R-:W-:Y:S01]  /*2ba0*/  FMUL.FTZ R69, R0, R69 ;  /* 0x0000004500457220 */ /* 0x000fe20000410000 */
[----:B------:R-:W-:Y:S01]  /*2bb0*/  ISETP.GT.AND P6, PT, R108, 0x10, PT ;  /* 0x000000106c00780c */ /* 0x000fe20003fc4270 */
[C---:B------:R-:W-:Y:S01]  /*2bc0*/  FMUL.FTZ R27, R0.reuse, R27 ;  /* 0x0000001b001b7220 */ /* 0x040fe20000410000 */
[----:B----4-:R-:W-:Y:S01]  /*2bd0*/  FSEL R93, R93, -INF , P1 ;  /* 0xff8000005d5d7808 */ /* 0x010fe20000800000 */
[----:B------:R-:W-:Y:S01]  /*2be0*/  FMUL.FTZ R63, R0, R63 ;  /* 0x0000003f003f7220 */ /* 0x000fe20000410000 */
[----:B------:R-:W-:Y:S01]  /*2bf0*/  FMNMX.FTZ R4, R111, R4, !PT ;  /* 0x000000046f047209 */ /* 0x000fe20007810000 */
[----:B------:R-:W2:Y:S01]  /*2c00*/  MUFU.TANH R97, R97 ;  /* 0x0000006100617308 */ /* 0x000ea20000002400 */
[----:B------:R-:W-:Y:S01]  /*2c10*/  ISETP.GT.AND P5, PT, R108, 0x11, PT ;  /* 0x000000116c00780c */ /* 0x000fe20003fa4270 */
[----:B------:R-:W-:Y:S01]  /*2c20*/  FMUL.FTZ R40, R0, R40 ;  /* 0x0000002800287220 */ /* 0x000fe20000410000 */
[----:B-----5:R-:W-:Y:S01]  /*2c30*/  FSEL R96, R96, -INF , P6 ;  /* 0xff80000060607808 */ /* 0x020fe20003000000 */
[C---:B------:R-:W-:Y:S01]  /*2c40*/  FMUL.FTZ R28, R0.reuse, R28 ;  /* 0x0000001c001c7220 */ /* 0x040fe20000410000 */
[----:B------:R-:W-:Y:S01]  /*2c50*/  FMNMX.FTZ R7, R93, R4, !PT ;  /* 0x000000045d077209 */ /* 0x000fe20007810000 */
[C---:B------:R-:W-:Y:S01]  /*2c60*/  FMUL.FTZ R66, R0.reuse, R66 ;  /* 0x0000004200427220 */ /* 0x040fe20000410000 */
[C---:B------:R-:W-:Y:S01]  /*2c70*/  FMUL.FTZ R41, R0.reuse, R41 ;  /* 0x0000002900297220 */ /* 0x040fe20000410000 */
[----:B------:R-:W3:Y:S01]  /*2c80*/  MUFU.TANH R6, R6 ;  /* 0x0000000600067308 */ /* 0x000ee20000002400 */
[----:B-1----:R-:W-:Y:S01]  /*2c90*/  FSEL R5, R5, -INF , P4 ;  /* 0xff80000005057808 */ /* 0x002fe20002000000 */
[----:B------:R-:W-:Y:S01]  /*2ca0*/  FMUL.FTZ R29, R0, R29 ;  /* 0x0000001d001d7220 */ /* 0x000fe20000410000 */
[----:B------:R-:W-:Y:S01]  /*2cb0*/  ISETP.GT.AND P4, PT, R108, 0x18, PT ;  /* 0x000000186c00780c */ /* 0x000fe20003f84270 */
[----:B------:R-:W-:Y:S01]  /*2cc0*/  FMUL.FTZ R67, R0, R67 ;  /* 0x0000004300437220 */ /* 0x000fe20000410000 */
[----:B------:R-:W-:Y:S01]  /*2cd0*/  FMNMX.FTZ R4, R96, R7, !PT ;  /* 0x0000000760047209 */ /* 0x000fe20007810000 */
[C---:B------:R-:W-:Y:S01]  /*2ce0*/  FMUL.FTZ R44, R0.reuse, R44 ;  /* 0x0000002c002c7220 */ /* 0x040fe20000410000 */
[C---:B------:R-:W-:Y:S01]  /*2cf0*/  FMUL.FTZ R32, R0.reuse, R32 ;  /* 0x0000002000207220 */ /* 0x040fe20000410000 */
[----:B------:R-:W1:Y:S01]  /*2d00*/  MUFU.TANH R100, R100 ;  /* 0x0000006400647308 */ /* 0x000e620000002400 */
[----:B--2---:R-:W-:Y:S01]  /*2d10*/  FSEL R97, R97, -INF , P5 ;  /* 0xff80000061617808 */ /* 0x004fe20002800000 */
[C---:B------:R-:W-:Y:S01]  /*2d20*/  FMUL.FTZ R70, R0.reuse, R70 ;  /* 0x0000004600467220 */ /* 0x040fe20000410000 */
[C---:B------:R-:W-:Y:S01]  /*2d30*/  FMUL.FTZ R45, R0.reuse, R45 ;  /* 0x0000002d002d7220 */ /* 0x040fe20000410000 */
[C---:B------:R-:W-:Y:S01]  /*2d40*/  FMUL.FTZ R54, R0.reuse, R54 ;  /* 0x0000003600367220 */ /* 0x040fe20000410000 */
[----:B------:R-:W-:Y:S01]  /*2d50*/  FMNMX.FTZ R7, R97, R4, !PT ;  /* 0x0000000461077209 */ /* 0x000fe20007810000 */
[C---:B------:R-:W-:Y:S01]  /*2d60*/  FMUL.FTZ R33, R0.reuse, R33 ;  /* 0x0000002100217220 */ /* 0x040fe20000410000 */
[----:B------:R-:W-:Y:S01]  /*2d70*/  FMUL.FTZ R71, R0, R71 ;  /* 0x0000004700477220 */ /* 0x000fe20000410000 */
[----:B------:R-:W2:Y:S01]  /*2d80*/  MUFU.TANH R8, R8 ;  /* 0x0000000800087308 */ /* 0x000ea20000002400 */
[----:B---3--:R-:W-:Y:S01]  /*2d90*/  FSEL R6, R6, -INF , P3 ;  /* 0xff80000006067808 */ /* 0x008fe20001800000 */
[----:B------:R-:W-:Y:S01]  /*2da0*/  FMUL.FTZ R48, R0, R48 ;  /* 0x0000003000307220 */ /* 0x000fe20000410000 */
[----:B------:R-:W-:Y:S01]  /*2db0*/  ISETP.GT.AND P3, PT, R108, 0x19, PT ;  /* 0x000000196c00780c */ /* 0x000fe20003f64270 */
[C---:B------:R-:W-:Y:S01]  /*2dc0*/  FMUL.FTZ R52, R0.reuse, R52 ;  /* 0x0000003400347220 */ /* 0x040fe20000410000 */
[C---:B------:R-:W-:Y:S01]  /*2dd0*/  FMUL.FTZ R42, R0.reuse, R42 ;  /* 0x0000002a002a7220 */ /* 0x040fe20000410000 */
[C---:B------:R-:W-:Y:S01]  /*2de0*/  FMUL.FTZ R49, R0.reuse, R49 ;  /* 0x0000003100317220 */ /* 0x040fe20000410000 */
[----:B------:R-:W-:Y:S01]  /*2df0*/  FMUL.FTZ R36, R0, R36 ;  /* 0x0000002400247220 */ /* 0x000fe20000410000 */
[----:B------:R-:W3:Y:S01]  /*2e00*/  MUFU.TANH R101, R101 ;  /* 0x0000006500657308 */ /* 0x000ee20000002400 */
[----:B-1----:R-:W-:Y:S01]  /*2e10*/  FSEL R100, R100, -INF , P4 ;  /* 0xff80000064647808 */ /* 0x002fe20002000000 */
[C---:B------:R-:W-:Y:S01]  /*2e20*/  FMUL.FTZ R43, R0.reuse, R43 ;  /* 0x0000002b002b7220 */ /* 0x040fe20000410000 */
[C---:B------:R-:W-:Y:S01]  /*2e30*/  FMUL.FTZ R37, R0.reuse, R37 ;  /* 0x0000002500257220 */ /* 0x040fe20000410000 */
[----:B------:R-:W-:Y:S01]  /*2e40*/  FMUL.FTZ R46, R0, R46 ;  /* 0x0000002e002e7220 */ /* 0x000fe20000410000 */
[----:B------:R-:W-:Y:S01]  /*2e50*/  FMNMX.FTZ R4, R100, R7, !PT ;  /* 0x0000000764047209 */ /* 0x000fe20007810000 */
[C---:B------:R-:W-:Y:S01]  /*2e60*/  FMUL.FTZ R51, R0.reuse, R51 ;  /* 0x0000003300337220 */ /* 0x040fe20000410000 */
[----:B------:R-:W-:Y:S01]  /*2e70*/  FMUL.FTZ R53, R0, R53 ;  /* 0x0000003500357220 */ /* 0x000fe20000410000 */
[----:B------:R-:W1:Y:S01]  /*2e80*/  MUFU.TANH R9, R9 ;  /* 0x0000000900097308 */ /* 0x000e620000002400 */
[----:B--2---:R-:W-:Y:S01]  /*2e90*/  FSEL R8, R8, -INF , P2 ;  /* 0xff80000008087808 */ /* 0x004fe20001000000 */
[----:B------:R-:W-:Y:S01]  /*2ea0*/  FMUL.FTZ R47, R0, R47 ;  /* 0x0000002f002f7220 */ /* 0x000fe20000410000 */
[----:B------:R-:W-:Y:S01]  /*2eb0*/  ISETP.GT.AND P2, PT, R108, 0x20, PT ;  /* 0x000000206c00780c */ /* 0x000fe20003f44270 */
[C---:B------:R-:W-:Y:S01]  /*2ec0*/  FMUL.FTZ R50, R0.reuse, R50 ;  /* 0x0000003200327220 */ /* 0x040fe20000410000 */
[C---:B------:R-:W-:Y:S01]  /*2ed0*/  FMUL.FTZ R55, R0.reuse, R55 ;  /* 0x0000003700377220 */ /* 0x040fe20000410000 */
[----:B------:R-:W-:Y:S01]  /*2ee0*/  ULDC UR10, c[0x0][0x988] ;  /* 0x00026200000a7ab9 */ /* 0x000fe20000000800 */
[----:B------:R-:W-:Y:S01]  /*2ef0*/  P2R R104, PR, RZ, 0x1 ;  /* 0x00000001ff687803 */ /* 0x000fe20000000000 */
[----:B------:R-:W2:Y:S01]  /*2f00*/  MUFU.TANH R72, R72 ;  /* 0x0000004800487308 */ /* 0x000ea20000002400 */
[----:B---3--:R-:W-:Y:S01]  /*2f10*/  FSEL R101, R101, -INF , P3 ;  /* 0xff80000065657808 */ /* 0x008fe20001800000 */
[C---:B------:R-:W-:Y:S01]  /*2f20*/  FMUL.FTZ R30, R0.reuse, R30 ;  /* 0x0000001e001e7220 */ /* 0x040fe20000410000 */
[C---:B------:R-:W-:Y:S01]  /*2f30*/  FMUL.FTZ R31, R0.reuse, R31 ;  /* 0x0000001f001f7220 */ /* 0x040fe20000410000 */
        /* <DEDUP_REMOVED lines=8> */
[----:B------:R-:W-:Y:S01]  /*2fc0*/  UISETP.GE.AND UP0, UPT, UR55, 0xa1, UPT ;  /* 0x000000a13700788c */ /* 0x000fe2000bf06270 */
[----:B------:R-:W-:-:S03]  /*2fd0*/  CS2R R118, SRZ ;  /* 0x0000000000767805 */ /* 0x000fc6000001ff00 */
[----:B------:R-:W1:Y:S01]  /*2fe0*/  MUFU.TANH R73, R73 ;  /* 0x0000004900497308 */ /* 0x000e620000002400 */
[----:B--2---:R-:W-:-:S04]  /*2ff0*/  FSEL R112, R72, -INF , P2 ;  /* 0xff80000048707808 */ /* 0x004fc80001000000 */
[----:B------:R-:W-:-:S03]  /*3000*/  FMNMX.FTZ R4, R112, R7, !PT ;  /* 0x0000000770047209 */ /* 0x000fc60007810000 */
[----:B------:R-:W2:Y:S01]  /*3010*/  MUFU.TANH R10, R10 ;  /* 0x0000000a000a7308 */ /* 0x000ea20000002400 */
[----:B---3--:R-:W-:Y:S02]  /*3020*/  FSEL R11, R11, -INF , P6 ;  /* 0xff8000000b0b7808 */ /* 0x008fe40003000000 */
[----:B------:R-:W-:-:S05]  /*3030*/  ISETP.GT.AND P6, PT, R108, 0x28, PT ;  /* 0x000000286c00780c */ /* 0x000fca0003fc4270 */
[----:B------:R-:W3:Y:S01]  /*3040*/  MUFU.TANH R76, R76 ;  /* 0x0000004c004c7308 */ /* 0x000ee20000002400 */
[----:B-1----:R-:W-:-:S04]  /*3050*/  FSEL R113, R73, -INF , P1 ;  /* 0xff80000049717808 */ /* 0x002fc80000800000 */
[----:B------:R-:W-:-:S03]  /*3060*/  FMNMX.FTZ R7, R113, R4, !PT ;  /* 0x0000000471077209 */ /* 0x000fc60007810000 */
[----:B------:R-:W1:Y:S01]  /*3070*/  MUFU.TANH R13, R13 ;  /* 0x0000000d000d7308 */ /* 0x000e620000002400 */
[----:B--2---:R-:W-:Y:S02]  /*3080*/  FSEL R10, R10, -INF , P5 ;  /* 0xff8000000a0a7808 */ /* 0x004fe40002800000 */
[----:B------:R-:W-:-:S05]  /*3090*/  ISETP.GT.AND P5, PT, R108, 0x29, PT ;  /* 0x000000296c00780c */ /* 0x000fca0003fa4270 */
[----:B------:R-:W2:Y:S01]  /*30a0*/  MUFU.TANH R77, R77 ;  /* 0x0000004d004d7308 */ /* 0x000ea20000002400 */
[----:B---3--:R-:W-:-:S04]  /*30b0*/  FSEL R76, R76, -INF , P6 ;  /* 0xff8000004c4c7808 */ /* 0x008fc80003000000 */
[----:B------:R-:W-:-:S03]  /*30c0*/  FMNMX.FTZ R4, R76, R7, !PT ;  /* 0x000000074c047209 */ /* 0x000fc60007810000 */
[----:B------:R-:W3:Y:S01]  /*30d0*/  MUFU.TANH R12, R12 ;  /* 0x0000000c000c7308 */ /* 0x000ee20000002400 */
[----:B-1----:R-:W-:Y:S02]  /*30e0*/  FSEL R13, R13, -INF , P4 ;  /* 0xff8000000d0d7808 */ /* 0x002fe40002000000 */
[----:B------:R-:W-:-:S05]  /*30f0*/  ISETP.GT.AND P4, PT, R108, 0x30, PT ;  /* 0x000000306c00780c */ /* 0x000fca0003f84270 */
        /* <DEDUP_REMOVED lines=37> */
[----:B--2---:R-:W-:-:S07]  /*3350*/  FSEL R82, R57, -INF , P5 ;  /* 0xff80000039527808 */ /* 0x004fce0002800000 */
[----:B------:R-:W2:Y:S01]  /*3360*/  MUFU.TANH R86, R86 ;  /* 0x0000005600567308 */ /* 0x000ea20000002400 */
[----:B---3--:R-:W-:Y:S02]  /*3370*/  FSEL R21, R21, -INF , P3 ;  /* 0xff80000015157808 */ /* 0x008fe40001800000 */
[----:B------:R-:W-:-:S05]  /*3380*/  ISETP.GT.AND P3, PT, R108, 0x49, PT ;  /* 0x000000496c00780c */ /* 0x000fca0003f64270 */
[----:B------:R-:W3:Y:S01]  /*3390*/  MUFU.TANH R61, R61 ;  /* 0x0000003d003d7308 */ /* 0x000ee20000002400 */
[----:B-1----:R-:W-:-:S07]  /*33a0*/  FSEL R83, R60, -INF , P4 ;  /* 0xff8000003c537808 */ /* 0x002fce0002000000 */
[----:B------:R-:W-:Y:S01]  /*33b0*/  MUFU.TANH R87, R87 ;  /* 0x0000005700577308 */ /* 0x000fe20000002400 */
[----:B--2---:R-:W-:Y:S02]  /*33c0*/  FSEL R24, R86, -INF , P2 ;  /* 0xff80000056187808 */ /* 0x004fe40001000000 */
[----:B------:R-:W-:-:S05]  /*33d0*/  ISETP.GT.AND P2, PT, R108, 0x50, PT ;  /* 0x000000506c00780c */ /* 0x000fca0003f44270 */
[----:B------:R-:W1:Y:S01]  /*33e0*/  MUFU.TANH R64, R64 ;  /* 0x0000004000407308 */ /* 0x000e620000002400 */
[----:B---3--:R-:W-:-:S07]  /*33f0*/  FSEL R60, R61, -INF , P3 ;  /* 0xff8000003d3c7808 */ /* 0x008fce0001800000 */
[----:B------:R-:W2:Y:S08]  /*3400*/  MUFU.TANH R58, R58 ;  /* 0x0000003a003a7308 */ /* 0x000eb00000002400 */
[----:B------:R-:W3:Y:S08]  /*3410*/  MUFU.TANH R65, R65 ;  /* 0x0000004100417308 */ /* 0x000ef00000002400 */
[----:B------:R1:W-:Y:S08]  /*3420*/  MUFU.TANH R74, R59 ;  /* 0x0000003b004a7308 */ /* 0x0003f00000002400 */
[----:B------:R-:W4:Y:S01]  /*3430*/  MUFU.TANH R68, R68 ;  /* 0x0000004400447308 */ /* 0x000f220000002400 */
[----:B-1----:R-:W-:-:S07]  /*3440*/  FSEL R59, R64, -INF , P2 ;  /* 0xff800000403b7808 */ /* 0x002fce0001000000 */
[----:B------:R1:W-:Y:S08]  /*3450*/  MUFU.TANH R98, R26 ;  /* 0x0000001a00627308 */ /* 0x0003f00000002400 */
[----:B------:R-:W5:Y:S01]  /*3460*/  MUFU.TANH R62, R62 ;  /* 0x0000003e003e7308 */ /* 0x000f620000002400 */
[----:B-1----:R-:W-:Y:S02]  /*3470*/  FMNMX.FTZ R26, R82, R25, !PT ;  /* 0x00000019521a7209 */ /* 0x002fe40007810000 */
[----:B------:R-:W-:-:S02]  /*3480*/  FSEL R25, R87, -INF , P1 ;  /* 0xff80000057197808 */ /* 0x000fc40000800000 */
[----:B------:R-:W-:-:S03]  /*3490*/  ISETP.GT.AND P1, PT, R108, 0x51, PT ;  /* 0x000000516c00780c */ /* 0x000fc60003f24270 */
[----:B------:R-:W-:Y:S08]  /*34a0*/  MUFU.TANH R69, R69 ;  /* 0x0000004500457308 */ /* 0x000ff00000002400 */
[----:B------:R1:W-:Y:S08]  /*34b0*/  MUFU.TANH R99, R27 ;  /* 0x0000001b00637308 */ /* 0x0003f00000002400 */
[----:B------:R-:W5:Y:S01]  /*34c0*/  MUFU.TANH R63, R63 ;  /* 0x0000003f003f7308 */ /* 0x000f620000002400 */
[----:B-1----:R-:W-:-:S02]  /*34d0*/  FMNMX.FTZ R27, R83, R26, !PT ;  /* 0x0000001a531b7209 */ /* 0x002fc40007810000 */
[----:B--2---:R-:W-:Y:S02]  /*34e0*/  FSEL R26, R58, -INF , P6 ;  /* 0xff8000003a1a7808 */ /* 0x004fe40003000000 */
[----:B------:R-:W-:Y:S02]  /*34f0*/  ISETP.GT.AND P6, PT, R108, 0x58, PT ;  /* 0x000000586c00780c */ /* 0x000fe40003fc4270 */
[----:B---3--:R-:W-:Y:S01]  /*3500*/  FSEL R58, R65, -INF , P1 ;  /* 0xff800000413a7808 */ /* 0x008fe20000800000 */
[----:B------:R-:W-:Y:S01]  /*3510*/  MUFU.TANH R40, R40 ;  /* 0x0000002800287308 */ /* 0x000fe20000002400 */
[----:B----4-:R-:W-:-:S07]  /*3520*/  FSEL R57, R68, -INF , P6 ;  /* 0xff80000044397808 */ /* 0x010fce0003000000 */
[----:B------:R1:W-:Y:S08]  /*3530*/  MUFU.TANH R102, R28 ;  /* 0x0000001c00667308 */ /* 0x0003f00000002400 */
[----:B------:R-:W2:Y:S01]  /*3540*/  MUFU.TANH R66, R66 ;  /* 0x0000004200427308 */ /* 0x000ea20000002400 */
[----:B-1----:R-:W-:Y:S02]  /*3550*/  FMNMX.FTZ R28, R60, R27, !PT ;  /* 0x0000001b3c1c7209 */ /* 0x002fe40007810000 */
[----:B------:R-:W-:Y:S01]  /*3560*/  FSEL R27, R74, -INF , P5 ;  /* 0xff8000004a1b7808 */ /* 0x000fe20002800000 */
[----:B------:R-:W-:Y:S01]  /*3570*/  IMAD.U32 R74, RZ, RZ, UR10 ;  /* 0x0000000aff4a7e24 */ /* 0x000fe2000f8e00ff */
[----:B------:R-:W-:-:S03]  /*3580*/  ISETP.GT.AND P5, PT, R108, 0x59, PT ;  /* 0x000000596c00780c */ /* 0x000fc60003fa4270 */
[----:B------:R-:W-:Y:S08]  /*3590*/  MUFU.TANH R41, R41 ;  /* 0x0000002900297308 */ /* 0x000ff00000002400 */
[----:B------:R1:W-:Y:S08]  /*35a0*/  MUFU.TANH R103, R29 ;  /* 0x0000001d00677308 */ /* 0x0003f00000002400 */
[----:B------:R-:W-:Y:S01]  /*35b0*/  MUFU.TANH R67, R67 ;  /* 0x0000004300437308 */ /* 0x000fe20000002400 */
[----:B-1----:R-:W-:-:S02]  /*35c0*/  FMNMX.FTZ R29, R59, R28, !PT ;  /* 0x0000001c3b1d7209 */ /* 0x002fc40007810000 */
[----:B-----5:R-:W-:Y:S02]  /*35d0*/  FSEL R28, R62, -INF , P4 ;  /* 0xff8000003e1c7808 */ /* 0x020fe40002000000 */
[----:B------:R-:W-:-:S03]  /*35e0*/  ISETP.GT.AND P4, PT, R108, 0x60, PT ;  /* 0x000000606c00780c */ /* 0x000fc60003f84270 */
[----:B------:R-:W1:Y:S08]  /*35f0*/  MUFU.TANH R44, R44 ;  /* 0x0000002c002c7308 */ /* 0x000e700000002400 */
[----:B------:R3:W-:Y:S08]  /*3600*/  MUFU.TANH R105, R32 ;  /* 0x0000002000697308 */ /* 0x0007f00000002400 */
[----:B------:R-:W4:Y:S01]  /*3610*/  MUFU.TANH R70, R70 ;  /* 0x0000004600467308 */ /* 0x000f220000002400 */
[----:B---3--:R-:W-:-:S02]  /*3620*/  FMNMX.FTZ R32, R58, R29, !PT ;  /* 0x0000001d3a207209 */ /* 0x008fc40007810000 */
[----:B------:R-:W-:Y:S02]  /*3630*/  FSEL R29, R63, -INF , P3 ;  /* 0xff8000003f1d7808 */ /* 0x000fe40001800000 */
[----:B------:R-:W-:-:S03]  /*3640*/  ISETP.GT.AND P3, PT, R108, 0x61, PT ;  /* 0x000000616c00780c */ /* 0x000fc60003f64270 */
[----:B------:R-:W-:Y:S08]  /*3650*/  MUFU.TANH R45, R45 ;  /* 0x0000002d002d7308 */ /* 0x000ff00000002400 */
[----:B------:R3:W-:Y:S08]  /*3660*/  MUFU.TANH R91, R54 ;  /* 0x00000036005b7308 */ /* 0x0007f00000002400 */
[----:B------:R5:W-:Y:S01]  /*3670*/  MUFU.TANH R106, R33 ;  /* 0x00000021006a7308 */ /* 0x000be20000002400 */
[----:B---3--:R-:W-:-:S07]  /*3680*/  FSEL R54, R69, -INF , P5 ;  /* 0xff80000045367808 */ /* 0x008fce0002800000 */
[----:B------:R-:W3:Y:S01]  /*3690*/  MUFU.TANH R71, R71 ;  /* 0x0000004700477308 */ /* 0x000ee20000002400 */
[----:B-----5:R-:W-:Y:S02]  /*36a0*/  FMNMX.FTZ R33, R57, R32, !PT ;  /* 0x0000002039217209 */ /* 0x020fe40007810000 */
[----:B--2---:R-:W-:Y:S02]  /*36b0*/  FSEL R32, R66, -INF , P2 ;  /* 0xff80000042207808 */ /* 0x004fe40001000000 */
[----:B------:R-:W-:Y:S02]  /*36c0*/  FMNMX.FTZ R33, R54, R33, !PT ;  /* 0x0000002136217209 */ /* 0x000fe40007810000 */
[----:B------:R-:W-:Y:S01]  /*36d0*/  ISETP.GT.AND P2, PT, R108, 0x68, PT ;  /* 0x000000686c00780c */ /* 0x000fe20003f44270 */
[----:B------:R1:W-:Y:S08]  /*36e0*/  MUFU.TANH R75, R48 ;  /* 0x00000030004b7308 */ /* 0x0003f00000002400 */
[----:B------:R2:W-:Y:S01]  /*36f0*/  MUFU.TANH R89, R52 ;  /* 0x0000003400597308 */ /* 0x0005e20000002400 */
[----:B-1----:R-:W-:-:S07]  /*3700*/  FSEL R48, R44, -INF , P2 ;  /* 0xff8000002c307808 */ /* 0x002fce0001000000 */
[----:B------:R-:W-:Y:S01]  /*3710*/  MUFU.TANH R42, R42 ;  /* 0x0000002a002a7308 */ /* 0x000fe20000002400 */
[----:B--2---:R-:W-:-:S07]  /*3720*/  FSEL R52, R40, -INF , P4 ;  /* 0xff80000028347808 */ /* 0x004fce0002000000 */
[----:B------:R1:W-:Y:S08]  /*3730*/  MUFU.TANH R79, R49 ;  /* 0x00000031004f7308 */ /* 0x0003f00000002400 */
[----:B------:R2:W-:Y:S01]  /*3740*/  MUFU.TANH R107, R36 ;  /* 0x00000024006b7308 */ /* 0x0005e20000002400 */
[----:B-1----:R-:W-:-:S07]  /*3750*/  FSEL R49, R41, -INF , P3 ;  /* 0xff80000029317808 */ /* 0x002fce0001800000 */
[----:B------:R-:W1:Y:S01]  /*3760*/  MUFU.TANH R43, R43 ;  /* 0x0000002b002b7308 */ /* 0x000e620000002400 */
[----:B--2---:R-:W-:Y:S02]  /*3770*/  FMNMX.FTZ R36, R52, R33, !PT ;  /* 0x0000002134247209 */ /* 0x004fe40007810000 */
[----:B------:R-:W-:Y:S02]  /*3780*/  FSEL R33, R67, -INF , P1 ;  /* 0xff80000043217808 */ /* 0x000fe40000800000 */
[----:B------:R-:W-:-:S03]  /*3790*/  ISETP.GT.AND P1, PT, R108, 0x69, PT ;  /* 0x000000696c00780c */ /* 0x000fc60003f24270 */
[----:B------:R2:W-:Y:S08]  /*37a0*/  MUFU.TANH R92, R37 ;  /* 0x00000025005c7308 */ /* 0x0005f00000002400 */
[----:B------:R-:W5:Y:S01]  /*37b0*/  MUFU.TANH R46, R46 ;  /* 0x0000002e002e7308 */ /* 0x000f620000002400 */
[----:B--2---:R-:W-:Y:S02]  /*37c0*/  FMNMX.FTZ R37, R49, R36, !PT ;  /* 0x0000002431257209 */ /* 0x004fe40007810000 */
[----:B----4-:R-:W-:-:S02]  /*37d0*/  FSEL R36, R70, -INF , P6 ;  /* 0xff80000046247808 */ /* 0x010fc40003000000 */
[----:B------:R-:W-:Y:S02]  /*37e0*/  ISETP.GT.AND P6, PT, R108, 0x70, PT ;  /* 0x000000706c00780c */ /* 0x000fe40003fc4270 */
[----:B------:R-:W-:Y:S01]  /*37f0*/  FMNMX.FTZ R40, R48, R37, !PT ;  /* 0x0000002530287209 */ /* 0x000fe20007810000 */
[----:B------:R2:W-:Y:S01]  /*3800*/  MUFU.TANH R88, R51 ;  /* 0x0000003300587308 */ /* 0x0005e20000002400 */
[----:B---3--:R-:W-:Y:S02]  /*3810*/  FSEL R37, R71, -INF , P5 ;  /* 0xff80000047257808 */ /* 0x008fe40002800000 */
[----:B------:R-:W-:Y:S02]  /*3820*/  ISETP.GT.AND P5, PT, R108, 0x71, PT ;  /* 0x000000716c00780c */ /* 0x000fe40003fa4270 */
[----:B-1----:R-:W-:Y:S02]  /*3830*/  FSEL R41, R43, -INF , P3 ;  /* 0xff8000002b297808 */ /* 0x002fe40001800000 */
[----:B------:R-:W-:Y:S01]  /*3840*/  FSEL R56, R79, -INF , P5 ;  /* 0xff8000004f387808 */ /* 0x000fe20002800000 */
[----:B------:R1:W3:Y:S01]  /*3850*/  MUFU.TANH R90, R53 ;  /* 0x00000035005a7308 */ /* 0x0002e20000002400 */
[----:B--2---:R-:W-:-:S02]  /*3860*/  FSEL R51, R45, -INF , P1 ;  /* 0xff8000002d337808 */ /* 0x004fc40000800000 */
[----:B------:R-:W-:Y:S02]  /*3870*/  ISETP.GT.AND P3, PT, R108, 0x79, PT ;  /* 0x000000796c00780c */ /* 0x000fe40003f64270 */
[----:B------:R-:W-:Y:S02]  /*3880*/  FMNMX.FTZ R44, R51, R40, !PT ;  /* 0x00000028332c7209 */ /* 0x000fe40007810000 */
[----:B------:R-:W-:Y:S01]  /*3890*/  FSEL R40, R42, -INF , P4 ;  /* 0xff8000002a287808 */ /* 0x000fe20002000000 */
[----:B------:R-:W2:Y:S01]  /*38a0*/  MUFU.TANH R47, R47 ;  /* 0x0000002f002f7308 */ /* 0x000ea20000002400 */
[----:B-1----:R-:W-:Y:S02]  /*38b0*/  FSEL R53, R75, -INF , P6 ;  /* 0xff8000004b357808 */ /* 0x002fe40003000000 */
[----:B------:R-:W-:Y:S02]  /*38c0*/  ISETP.GT.AND P4, PT, R108, 0x78, PT ;  /* 0x000000786c00780c */ /* 0x000fe40003f84270 */
[----:B------:R-:W-:-:S02]  /*38d0*/  FMNMX.FTZ R45, R53, R44, !PT ;  /* 0x0000002c352d7209 */ /* 0x000fc40007810000 */
[----:B------:R-:W-:Y:S01]  /*38e0*/  FSEL R61, R89, -INF , P4 ;  /* 0xff800000593d7808 */ /* 0x000fe20002000000 */
[----:B------:R-:W1:Y:S01]  /*38f0*/  MUFU.TANH R50, R50 ;  /* 0x0000003200327308 */ /* 0x000e620000002400 */
[----:B------:R-:W-:Y:S02]  /*3900*/  FMNMX.FTZ R44, R56, R45, !PT ;  /* 0x0000002d382c7209 */ /* 0x000fe40007810000 */
[----:B-----5:R-:W-:Y:S02]  /*3910*/  FSEL R42, R46, -INF , P2 ;  /* 0xff8000002e2a7808 */ /* 0x020fe40001000000 */
[----:B------:R-:W-:Y:S02]  /*3920*/  ISETP.GT.AND P2, PT, R108, 0x80, PT ;  /* 0x000000806c00780c */ /* 0x000fe40003f44270 */
[----:B---3--:R-:W-:Y:S01]  /*3930*/  FSEL R62, R90, -INF , P3 ;  /* 0xff8000005a3e7808 */ /* 0x008fe20001800000 */
[----:B------:R-:W3:Y:S01]  /*3940*/  MUFU.TANH R55, R55 ;  /* 0x0000003700377308 */ /* 0x000ee20000002400 */
[----:B------:R-:W-:-:S02]  /*3950*/  FMNMX.FTZ R45, R61, R44, !PT ;  /* 0x0000002c3d2d7209 */ /* 0x000fc40007810000 */
[----:B--2---:R-:W-:Y:S02]  /*3960*/  FSEL R43, R47, -INF , P1 ;  /* 0xff8000002f2b7808 */ /* 0x004fe40000800000 */
[----:B------:R-:W-:Y:S02]  /*3970*/  ISETP.GT.AND P1, PT, R108, 0x81, PT ;  /* 0x000000816c00780c */ /* 0x000fe40003f24270 */
[----:B------:R-:W-:Y:S01]  /*3980*/  FSEL R63, R94, -INF , P2 ;  /* 0xff8000005e3f7808 */ /* 0x000fe20001000000 */
[----:B------:R-:W2:Y:S01]  /*3990*/  MUFU.TANH R84, R30 ;  /* 0x0000001e00547308 */ /* 0x000ea20000002400 */
[----:B------:R-:W-:Y:S02]  /*39a0*/  FMNMX.FTZ R46, R62, R45, !PT ;  /* 0x0000002d3e2e7209 */ /* 0x000fe40007810000 */
[----:B-1----:R-:W-:Y:S02]  /*39b0*/  FSEL R44, R50, -INF , P6 ;  /* 0xff800000322c7808 */ /* 0x002fe40003000000 */
[----:B------:R-:W-:-:S02]  /*39c0*/  ISETP.GT.AND P6, PT, R108, 0x88, PT ;  /* 0x000000886c00780c */ /* 0x000fc40003fc4270 */
[----:B------:R-:W-:Y:S01]  /*39d0*/  FSEL R64, R95, -INF , P1 ;  /* 0xff8000005f407808 */ /* 0x000fe20000800000 */
[----:B------:R-:W-:Y:S01]  /*39e0*/  MUFU.TANH R85, R31 ;  /* 0x0000001f00557308 */ /* 0x000fe20000002400 */
[----:B------:R-:W-:Y:S02]  /*39f0*/  FMNMX.FTZ R47, R63, R46, !PT ;  /* 0x0000002e3f2f7209 */ /* 0x000fe40007810000 */
[----:B------:R-:W-:Y:S02]  /*3a00*/  FSEL R45, R88, -INF , P5 ;  /* 0xff800000582d7808 */ /* 0x000fe40002800000 */
[----:B------:R-:W-:Y:S02]  /*3a10*/  ISETP.GT.AND P5, PT, R108, 0x89, PT ;  /* 0x000000896c00780c */ /* 0x000fe40003fa4270 */
[----:B------:R-:W-:Y:S01]  /*3a20*/  FSEL R65, R102, -INF , P6 ;  /* 0xff80000066417808 */ /* 0x000fe20003000000 */
[----:B------:R-:W1:Y:S01]  /*3a30*/  MUFU.TANH R86, R34 ;  /* 0x0000002200567308 */ /* 0x000e620000002400 */
[----:B------:R-:W-:-:S02]  /*3a40*/  FMNMX.FTZ R50, R64, R47, !PT ;  /* 0x0000002f40327209 */ /* 0x000fc40007810000 */
[----:B------:R-:W-:Y:S02]  /*3a50*/  FSEL R46, R91, -INF , P4 ;  /* 0xff8000005b2e7808 */ /* 0x000fe40002000000 */
[----:B------:R-:W-:Y:S02]  /*3a60*/  ISETP.GT.AND P4, PT, R108, 0x90, PT ;  /* 0x000000906c00780c */ /* 0x000fe40003f84270 */
[----:B------:R-:W-:Y:S01]  /*3a70*/  FSEL R66, R103, -INF , P5 ;  /* 0xff80000067427808 */ /* 0x000fe20002800000 */
[----:B------:R-:W4:Y:S01]  /*3a80*/  MUFU.TANH R87, R35 ;  /* 0x0000002300577308 */ /* 0x000f220000002400 */
[----:B------:R-:W-:Y:S02]  /*3a90*/  FMNMX.FTZ R69, R65, R50, !PT ;  /* 0x0000003241457209 */ /* 0x000fe40007810000 */
[----:B------:R-:W-:Y:S02]  /*3aa0*/  CS2R R102, SRZ ;  /* 0x0000000000667805 */ /* 0x000fe4000001ff00 */
[----:B---3--:R-:W-:-:S02]  /*3ab0*/  FSEL R47, R55, -INF , P3 ;  /* 0xff800000372f7808 */ /* 0x008fc40001800000 */
[----:B------:R-:W-:Y:S02]  /*3ac0*/  ISETP.GT.AND P3, PT, R108, 0x91, PT ;  /* 0x000000916c00780c */ /* 0x000fe40003f64270 */
[----:B------:R-:W-:Y:S01]  /*3ad0*/  FSEL R67, R105, -INF , P4 ;  /* 0xff80000069437808 */ /* 0x000fe20002000000 */
[----:B------:R-:W3:Y:S01]  /*3ae0*/  MUFU.TANH R88, R38 ;  /* 0x0000002600587308 */ /* 0x000ee20000002400 */
[----:B------:R-:W-:Y:S02]  /*3af0*/  FMNMX.FTZ R70, R66, R69, !PT ;  /* 0x0000004542467209 */ /* 0x000fe40007810000 */
[----:B------:R-:W-:Y:S02]  /*3b00*/  FSEL R50, R98, -INF , P2 ;  /* 0xff80000062327808 */ /* 0x000fe40001000000 */
[----:B------:R-:W-:Y:S02]  /*3b10*/  ISETP.GT.AND P2, PT, R108, 0x98, PT ;  /* 0x000000986c00780c */ /* 0x000fe40003f44270 */
[----:B------:R-:W-:Y:S01]  /*3b20*/  FSEL R68, R106, -INF , P3 ;  /* 0xff8000006a447808 */ /* 0x000fe20001800000 */
[----:B------:R-:W5:Y:S01]  /*3b30*/  MUFU.TANH R89, R39 ;  /* 0x0000002700597308 */ /* 0x000f620000002400 */
[----:B------:R-:W-:-:S02]  /*3b40*/  FMNMX.FTZ R71, R67, R70, !PT ;  /* 0x0000004643477209 */ /* 0x000fc40007810000 */
[----:B------:R-:W-:Y:S02]  /*3b50*/  FSEL R55, R99, -INF , P1 ;  /* 0xff80000063377808 */ /* 0x000fe40000800000 */
[----:B------:R-:W-:Y:S02]  /*3b60*/  CS2R R98, SRZ ;  /* 0x0000000000627805 */ /* 0x000fe4000001ff00 */
[----:B------:R-:W-:Y:S02]  /*3b70*/  ISETP.GT.AND P1, PT, R108, 0x99, PT ;  /* 0x000000996c00780c */ /* 0x000fe40003f24270 */
[----:B------:R-:W-:Y:S02]  /*3b80*/  FSEL R69, R107, -INF , P2 ;  /* 0xff8000006b457808 */ /* 0x000fe40001000000 */
[----:B------:R-:W-:Y:S02]  /*3b90*/  CS2R R106, SRZ ;  /* 0x00000000006a7805 */ /* 0x000fe4000001ff00 */
[----:B------:R-:W-:-:S02]  /*3ba0*/  FMNMX.FTZ R72, R68, R71, !PT ;  /* 0x0000004744487209 */ /* 0x000fc40007810000 */
[----:B------:R-:W-:Y:S02]  /*3bb0*/  FSEL R70, R92, -INF , P1 ;  /* 0xff8000005c467808 */ /* 0x000fe40000800000 */
[----:B------:R-:W-:Y:S02]  /*3bc0*/  FMNMX.FTZ R71, R69, R72, !PT ;  /* 0x0000004845477209 */ /* 0x000fe40007810000 */
[----:B--2---:R-:W-:Y:S02]  /*3bd0*/  FSEL R84, R84, -INF , P6 ;  /* 0xff80000054547808 */ /* 0x004fe40003000000 */
[----:B------:R-:W-:Y:S02]  /*3be0*/  FMNMX.FTZ R71, R70, R71, !PT ;  /* 0x0000004746477209 */ /* 0x000fe40007810000 */
[----:B-1----:R-:W-:Y:S02]  /*3bf0*/  FSEL R86, R86, -INF , P4 ;  /* 0xff80000056567808 */ /* 0x002fe40002000000 */
[----:B----4-:R-:W-:Y:S01]  /*3c00*/  FSEL R87, R87, -INF , P3 ;  /* 0xff80000057577808 */ /* 0x010fe20001800000 */
[----:B------:R-:W1:Y:S01]  /*3c10*/  SHFL.BFLY PT, R72, R71, 0x2, 0x1f ;  /* 0x0c401f0047487f89 */ /* 0x000e6200000e0000 */
[----:B---3--:R-:W-:-:S02]  /*3c20*/  FSEL R88, R88, -INF , P2 ;  /* 0xff80000058587808 */ /* 0x008fc40001000000 */
[----:B-----5:R-:W-:Y:S02]  /*3c30*/  FSEL R89, R89, -INF , P1 ;  /* 0xff80000059597808 */ /* 0x020fe40000800000 */
[----:B-1----:R-:W-:-:S05]  /*3c40*/  FMNMX.FTZ R72, R71, R72, !PT ;  /* 0x0000004847487209 */ /* 0x002fca0007810000 */
[----:B------:R-:W1:Y:S02]  /*3c50*/  SHFL.BFLY PT, R121, R72, 0x1, 0x1f ;  /* 0x0c201f0048797f89 */ /* 0x000e6400000e0000 */
[----:B-1----:R-:W-:-:S04]  /*3c60*/  FMNMX.FTZ R121, R72, R121, !PT ;  /* 0x0000007948797209 */ /* 0x002fc80007810000 */
[C---:B------:R-:W-:Y:S01]  /*3c70*/  FSETP.NEU.FTZ.AND P0, PT, R121.reuse, -INF , PT ;  /* 0xff8000007900780b */ /* 0x040fe20003f1d000 */
[----:B------:R-:W-:-:S05]  /*3c80*/  FFMA.FTZ R73, R121, R74, -8 ;  /* 0xc100000079497423 */ /* 0x000fca000001004a */
[----:B------:R-:W-:Y:S02]  /*3c90*/  FSEL R94, R73, RZ, P0 ;  /* 0x000000ff495e7208 */ /* 0x000fe40000000000 */
[----:B------:R-:W-:Y:S02]  /*3ca0*/  FMNMX.FTZ R73, R5, R6, !PT ;  /* 0x0000000605497209 */ /* 0x000fe40007810000 */
[----:B------:R-:W-:Y:S01]  /*3cb0*/  ISETP.NE.AND P0, PT, R104, RZ, PT ;  /* 0x000000ff6800720c */ /* 0x000fe20003f05270 */
        /* <DEDUP_REMOVED lines=32> */
[----:B------:R-:W1:Y:S01]  /*3ec0*/  MUFU.EX2 R35, R35 ;  /* 0x0000002300237308 */ /* 0x000e620000000800 */
        /* <DEDUP_REMOVED lines=16> */
[----:B------:R-:W-:Y:S01]  /*3fd0*/  FMNMX.FTZ R80, R24, R79, !PT ;  /* 0x0000004f18507209 */ /* 0x000fe20007810000 */
[----:B------:R-:W-:Y:S01]  /*3fe0*/  FFMA.FTZ R70, R70, UR10, -R94 ;  /* 0x0000000a46467c23 */ /* 0x000fe2000801085e */
[----:B-1----:R-:W-:-:S02]  /*3ff0*/  F2FP.SATFINITE.E4M3.F32.PACK_AB_MERGE_C R200, R35, R34, RZ ;  /* 0x0000002223c8723e */ /* 0x002fc400048070ff */
[----:B------:R-:W-:Y:S02]  /*4000*/  CS2R R110, SRZ ;  /* 0x00000000006e7805 */ /* 0x000fe4000001ff00 */
[----:B------:R-:W-:Y:S02]  /*4010*/  FMNMX.FTZ R79, R25, R80, !PT ;  /* 0x00000050194f7209 */ /* 0x000fe40007810000 */
[----:B------:R-:W-:Y:S02]  /*4020*/  CS2R R108, SRZ ;  /* 0x00000000006c7805 */ /* 0x000fe4000001ff00 */
[----:B------:R-:W-:Y:S01]  /*4030*/  F2FP.SATFINITE.E4M3.F32.PACK_AB_MERGE_C R200, R31, R30, R200 ;  /* 0x0000001e1fc8723e */ /* 0x000fe200048070c8 */
[----:B------:R-:W-:Y:S01]  /*4040*/  MUFU.EX2 R39, R39 ;  /* 0x0000002700277308 */ /* 0x000fe20000000800 */
[----:B------:R-:W-:Y:S02]  /*4050*/  FMNMX.FTZ R80, R26, R79, !PT ;  /* 0x0000004f1a507209 */ /* 0x000fe40007810000 */
[----:B------:R-:W-:-:S02]  /*4060*/  CS2R R104, SRZ ;  /* 0x0000000000687805 */ /* 0x000fc4000001ff00 */
[----:B------:R-:W-:Y:S02]  /*4070*/  CS2R R100, SRZ ;  /* 0x0000000000647805 */ /* 0x000fe4000001ff00 */
[----:B------:R-:W-:Y:S01]  /*4080*/  FMNMX.FTZ R81, R27, R80, !PT ;  /* 0x000000501b517209 */ /* 0x000fe20007810000 */
[----:B------:R-:W-:-:S01]  /*4090*/  FFMA.FTZ R80, R115, UR10, -R94 ;  /* 0x0000000a73507c23 */ /* 0x000fc2000801085e */
[----:B------:R-:W-:Y:S02]  /*40a0*/  MUFU.EX2 R71, R71 ;  /* 0x0000004700477308 */ /* 0x000fe40000000800 */
[----:B--2---:R-:W-:-:S04]  /*40b0*/  FMNMX.FTZ R90, R28, R81, !PT ;  /* 0x000000511c5a7209 */ /* 0x004fc80007810000 */
[----:B------:R-:W-:Y:S02]  /*40c0*/  FMNMX.FTZ R81, R29, R90, !PT ;  /* 0x0000005a1d517209 */ /* 0x000fe40007810000 */
[----:B------:R-:W1:Y:S02]  /*40d0*/  MUFU.EX2 R72, R72 ;  /* 0x0000004800487308 */ /* 0x000e640000000800 */
[----:B------:R-:W-:-:S04]  /*40e0*/  FMNMX.FTZ R90, R32, R81, !PT ;  /* 0x00000051205a7209 */ /* 0x000fc80007810000 */
[----:B------:R-:W-:Y:S02]  /*40f0*/  FMNMX.FTZ R91, R33, R90, !PT ;  /* 0x0000005a215b7209 */ /* 0x000fe40007810000 */
[----:B------:R-:W-:Y:S02]  /*4100*/  MUFU.EX2 R73, R73 ;  /* 0x0000004900497308 */ /* 0x000fe40000000800 */
[----:B------:R-:W-:-:S04]  /*4110*/  FMNMX.FTZ R90, R36, R91, !PT ;  /* 0x0000005b245a7209 */ /* 0x000fc80007810000 */
[----:B------:R-:W-:Y:S02]  /*4120*/  FMNMX.FTZ R91, R37, R90, !PT ;  /* 0x0000005a255b7209 */ /* 0x000fe40007810000 */
[----:B------:R2:W-:Y:S02]  /*4130*/  MUFU.EX2 R74, R113 ;  /* 0x00000071004a7308 */ /* 0x0005e40000000800 */
[----:B------:R-:W-:Y:S02]  /*4140*/  FMNMX.FTZ R90, R40, R91, !PT ;  /* 0x0000005b285a7209 */ /* 0x000fe40007810000 */
[----:B-1----:R-:W-:Y:S02]  /*4150*/  F2FP.SATFINITE.E4M3.F32.PACK_AB_MERGE_C R202, R72, R71, RZ ;  /* 0x0000004748ca723e */ /* 0x002fe400048070ff */
[----:B------:R-:W-:Y:S02]  /*4160*/  FMNMX.FTZ R91, R41, R90, !PT ;  /* 0x0000005a295b7209 */ /* 0x000fe40007810000 */
[----:B------:R-:W-:Y:S01]  /*4170*/  F2FP.SATFINITE.E4M3.F32.PACK_AB_MERGE_C R202, R39, R38, R202 ;  /* 0x0000002627ca723e */ /* 0x000fe200048070ca */
[----:B------:R-:W-:Y:S01]  /*4180*/  MUFU.EX2 R75, R75 ;  /* 0x0000004b004b7308 */ /* 0x000fe20000000800 */
[----:B------:R-:W-:-:S02]  /*4190*/  FMNMX.FTZ R90, R42, R91, !PT ;  /* 0x0000005b2a5a7209 */ /* 0x000fc40007810000 */
[----:B--2---:R-:W-:Y:S02]  /*41a0*/  CS2R R112, SRZ ;  /* 0x0000000000707805 */ /* 0x004fe4000001ff00 */
[----:B------:R-:W-:-:S03]  /*41b0*/  FMNMX.FTZ R91, R43, R90, !PT ;  /* 0x0000005a2b5b7209 */ /* 0x000fc60007810000 */
        /* <DEDUP_REMOVED lines=8> */
[----:B------:R-:W-:Y:S02]  /*4240*/  FMNMX.FTZ R91, R55, R90, !PT ;  /* 0x0000005a375b7209 */ /* 0x000fe40007810000 */
[----:B------:R-:W-:Y:S01]  /*4250*/  FSEL R90, R85, -INF , P5 ;  /* 0xff800000555a7808 */ /* 0x000fe20002800000 */
[----:B------:R-:W-:Y:S01]  /*4260*/  MUFU.EX2 R80, R80 ;  /* 0x0000005000507308 */ /* 0x000fe20000000800 */
[----:B------:R-:W-:Y:S02]  /*4270*/  FMNMX.FTZ R91, R84, R91, !PT ;  /* 0x0000005b545b7209 */ /* 0x000fe40007810000 */
[----:B-1----:R-:W-:Y:S02]  /*4280*/  CS2R R114, SRZ ;  /* 0x0000000000727805 */ /* 0x002fe4000001ff00 */
[----:B------:R-:W-:-:S03]  /*4290*/  FMNMX.FTZ R91, R90, R91, !PT ;  /* 0x0000005b5a5b7209 */ /* 0x000fc60007810000 */
[----:B------:R1:W-:Y:S01]  /*42a0*/  MUFU.EX2 R81, R116 ;  /* 0x0000007400517308 */ /* 0x0003e20000000800 */
[----:B------:R-:W-:-:S04]  /*42b0*/  FMNMX.FTZ R92, R86, R91, !PT ;  /* 0x0000005b565c7209 */ /* 0x000fc80007810000 */
[----:B------:R-:W-:-:S03]  /*42c0*/  FMNMX.FTZ R85, R87, R92, !PT ;  /* 0x0000005c57557209 */ /* 0x000fc60007810000 */
        /* <DEDUP_REMOVED lines=9> */
[----:B------:R-:W-:-:S01]  /*4360*/  FFMA.FTZ R67, R69, UR10, -R94 ;  /* 0x0000000a45437c23 */ /* 0x000fc2000801085e */
[----:B------:R-:W2:Y:S01]  /*4370*/  SHFL.BFLY PT, R91, R92, 0x2, 0x1f ;  /* 0x0c401f005c5b7f89 */ /* 0x000ea200000e0000 */
[----:B------:R-:W-:Y:S01]  /*4380*/  MUFU.EX2 R83, R83 ;  /* 0x0000005300537308 */ /* 0x000fe20000000800 */
[----:B-1----:R-:W-:-:S07]  /*4390*/  CS2R R116, SRZ ;  /* 0x0000000000747805 */ /* 0x002fce000001ff00 */
[----:B------:R-:W-:Y:S08]  /*43a0*/  MUFU.EX2 R60, R60 ;  /* 0x0000003c003c7308 */ /* 0x000ff00000000800 */
[----:B------:R-:W-:Y:S01]  /*43b0*/  MUFU.EX2 R59, R59 ;  /* 0x0000003b003b7308 */ /* 0x000fe20000000800 */
[----:B--2---:R-:W-:-:S07]  /*43c0*/  FMNMX.FTZ R91, R92, R91, !PT ;  /* 0x0000005b5c5b7209 */ /* 0x004fce0007810000 */
        /* <DEDUP_REMOVED lines=11> */
[----:B------:R-:W-:-:S03]  /*4480*/  ISETP.NE.AND P1, PT, R2, RZ, PT ;  /* 0x000000ff0200720c */ /* 0x000fc60003f25270 */
        /* <DEDUP_REMOVED lines=15> */
[----:B------:R-:W-:-:S01]  /*4580*/  FADD.FTZ R21, R30, R31 ;  /* 0x0000001f1e157221 */ /* 0x000fc20000010000 */
[----:B------:R-:W1:Y:S01]  /*4590*/  MUFU.EX2 R6, R6 ;  /* 0x0000000600067308 */ /* 0x000e620000000800 */
[----:B------:R-:W-:-:S01]  /*45a0*/  FFMA.FTZ R10, R15, UR10, -R69 ;  /* 0x0000000a0f0a7c23 */ /* 0x000fc20008010845 */
[----:B------:R-:W-:-:S02]  /*45b0*/  @P1 VIADD R3, R3, 0x33440 ;  /* 0x0003344003031836 */ /* 0x000fc40000000000 */
[----:B------:R-:W-:-:S01]  /*45c0*/  FFMA.FTZ R24, R24, UR10, -R69 ;  /* 0x0000000a18187c23 */ /* 0x000fc20008010845 */
[--C-:B------:R-:W-:Y:S01]  /*45d0*/  FFMA.FTZ R25, R25, UR10, -R69.reuse ;  /* 0x0000000a19197c23 */ /* 0x100fe20008010845 */
[----:B------:R-:W-:-:S01]  /*45e0*/  FFMA.FTZ R28, R28, UR10, -R69 ;  /* 0x0000000a1c1c7c23 */ /* 0x000fc20008010845 */
[----:B------:R-:W-:Y:S01]  /*45f0*/  FFMA.FTZ R29, R29, UR10, -R69 ;  /* 0x0000000a1d1d7c23 */ /* 0x000fe20008010845 */
[----:B------:R-:W-:Y:S01]  /*4600*/  @P1 PRMT R3, R18, 0x654, R3 ;  /* 0x0000065412031816 */ /* 0x000fe20000000003 */
[----:B------:R-:W2:Y:S01]  /*4610*/  MUFU.EX2 R91, R91 ;  /* 0x0000005b005b7308 */ /* 0x000ea20000000800 */
[----:B------:R-:W-:-:S01]  /*4620*/  FFMA.FTZ R33, R33, UR10, -R69 ;  /* 0x0000000a21217c23 */ /* 0x000fc20008010845 */
[--C-:B------:R-:W-:Y:S01]  /*4630*/  FFMA.FTZ R36, R36, UR10, -R69.reuse ;  /* 0x0000000a24247c23 */ /* 0x100fe20008010845 */
[----:B------:R3:W-:Y:S01]  /*4640*/  @P1 SYNCS.ARRIVE.TRANS64.RED.A1T0 RZ, [R3+URZ], RZ ;  /* 0x000000ff03ff19a7 */ /* 0x0007e2000810043f */
[----:B------:R-:W-:-:S01]  /*4650*/  FFMA.FTZ R37, R37, UR10, -R69 ;  /* 0x0000000a25257c23 */ /* 0x000fc20008010845 */
[--C-:B------:R-:W-:Y:S01]  /*4660*/  FFMA.FTZ R40, R40, UR10, -R69.reuse ;  /* 0x0000000a28287c23 */ /* 0x100fe20008010845 */
[----:B------:R-:W-:-:S01]  /*4670*/  FFMA.FTZ R41, R41, UR10, -R69 ;  /* 0x0000000a29297c23 */ /* 0x000fc20008010845 */
[----:B------:R-:W-:Y:S01]  /*4680*/  FFMA.FTZ R42, R42, UR10, -R69 ;  /* 0x0000000a2a2a7c23 */ /* 0x000fe20008010845 */
[----:B------:R-:W4:Y:S01]  /*4690*/  MUFU.EX2 R92, R92 ;  /* 0x0000005c005c7308 */ /* 0x000f220000000800 */
        /* <DEDUP_REMOVED lines=13> */
[----:B------:R-:W-:Y:S01]  /*4770*/  FFMA.FTZ R88, R88, UR10, -R69 ;  /* 0x0000000a58587c23 */ /* 0x000fe20008010845 */
[----:B------:R-:W-:Y:S01]  /*4780*/  PLOP3.LUT P1, PT, PT, PT, UP0, 0x80, 0x0 ;  /* 0x000000000000781c */ /* 0x000fe20003f2f008 */
[----:B------:R-:W5:Y:S01]  /*4790*/  MUFU.EX2 R9, R9 ;  /* 0x0000000900097308 */ /* 0x000f620000000800 */
[----:B------:R-:W-:-:S07]  /*47a0*/  CS2R R30, SRZ ;  /* 0x00000000001e7805 */ /* 0x000fce000001ff00 */
[----:B------:R3:W-:Y:S08]  /*47b0*/  MUFU.EX2 R94, R12 ;  /* 0x0000000c005e7308 */ /* 0x0007f00000000800 */
[----:B------:R1:W5:Y:S01]  /*47c0*/  MUFU.EX2 R93, R13 ;  /* 0x0000000d005d7308 */ /* 0x0003620000000800 */
[----:B---3--:R-:W-:-:S01]  /*47d0*/  FFMA.FTZ R12, R26, UR10, -R69 ;  /* 0x0000000a1a0c7c23 */ /* 0x008fc20008010845 */
[----:B------:R-:W-:Y:S01]  /*47e0*/  FADD.FTZ R26, R34, R21 ;  /* 0x00000015221a7221 */ /* 0x000fe20000010000 */
[----:B--2---:R-:W-:-:S01]  /*47f0*/  FADD.FTZ R21, R91, R20 ;  /* 0x000000145b157221 */ /* 0x004fc20000010000 */
[----:B----4-:R-:W-:-:S03]  /*4800*/  F2FP.SATFINITE.E4M3.F32.PACK_AB_MERGE_C R91, R92, R91, RZ ;  /* 0x0000005b5c5b723e */ /* 0x010fc600048070ff */
[----:B------:R-:W-:Y:S01]  /*4810*/  FADD.FTZ R21, R92, R21 ;  /* 0x000000155c157221 */ /* 0x000fe20000010000 */
[----:B------:R-:W2:Y:S01]  /*4820*/  MUFU.EX2 R10, R10 ;  /* 0x0000000a000a7308 */ /* 0x000ea20000000800 */
[----:B-1----:R-:W-:-:S01]  /*4830*/  FFMA.FTZ R13, R27, UR10, -R69 ;  /* 0x0000000a1b0d7c23 */ /* 0x002fc20008010845 */
[----:B------:R-:W-:Y:S01]  /*4840*/  FADD.FTZ R27, R35, R26 ;  /* 0x0000001a231b7221 */ /* 0x000fe20000010000 */
[----:B------:R-:W-:-:S01]  /*4850*/  FADD.FTZ R26, R8, R21 ;  /* 0x00000015081a7221 */ /* 0x000fc20000010000 */
[----:B------:R-:W-:Y:S02]  /*4860*/  F2FP.SATFINITE.E4M3.F32.PACK_AB_MERGE_C R201, R6, R5, R91 ;  /* 0x0000000506c9723e */ /* 0x000fe4000480705b */
[----:B------:R-:W-:Y:S01]  /*4870*/  CS2R R34, SRZ ;  /* 0x0000000000227805 */ /* 0x000fe2000001ff00 */
[----:B------:R-:W-:Y:S01]  /*4880*/  FADD.FTZ R20, R38, R27 ;  /* 0x0000001b26147221 */ /* 0x000fe20000010000 */
[----:B-----5:R-:W-:-:S01]  /*4890*/  FADD.FTZ R26, R9, R26 ;  /* 0x0000001a091a7221 */ /* 0x020fc20000010000 */
[----:B------:R-:W1:Y:S02]  /*48a0*/  MUFU.EX2 R11, R11 ;  /* 0x0000000b000b7308 */ /* 0x000e640000000800 */
[----:B------:R-:W-:-:S01]  /*48b0*/  FADD.FTZ R20, R39, R20 ;  /* 0x0000001427147221 */ /* 0x000fc20000010000 */
[----:B------:R-:W-:Y:S01]  /*48c0*/  FADD.FTZ R21, R93, R26 ;  /* 0x0000001a5d157221 */ /* 0x000fe20000010000 */
[----:B------:R-:W-:-:S02]  /*48d0*/  F2FP.SATFINITE.E4M3.F32.PACK_AB_MERGE_C R93, R94, R93, RZ ;  /* 0x0000005d5e5d723e */ /* 0x000fc400048070ff */
[----:B------:R-:W-:Y:S01]  /*48e0*/  CS2R R38, SRZ ;  /* 0x0000000000267805 */ /* 0x000fe2000001ff00 */
[----:B------:R-:W-:-:S01]  /*48f0*/  FADD.FTZ R3, R71, R20 ;  /* 0x0000001447037221 */ /* 0x000fc20000010000 */
[----:B------:R-:W-:Y:S01]  /*4900*/  FADD.FTZ R21, R94, R21 ;  /* 0x000000155e157221 */ /* 0x000fe20000010000 */
[----:B------:R3:W4:Y:S01]  /*4910*/  MUFU.EX2 R15, R14 ;  /* 0x0000000e000f7308 */ /* 0x0007220000000800 */
[----:B------:R-:W-:Y:S01]  /*4920*/  F2FP.SATFINITE.E4M3.F32.PACK_AB_MERGE_C R203, R9, R8, R93 ;  /* 0x0000000809cb723e */ /* 0x000fe2000480705d */
[----:B------:R-:W-:Y:S01]  /*4930*/  FADD.FTZ R20, R72, R3 ;  /* 0x0000000348147221 */ /* 0x000fe20000010000 */
[----:B------:R-:W-:-:S03]  /*4940*/  CS2R R92, SRZ ;  /* 0x00000000005c7805 */ /* 0x000fc6000001ff00 */
[----:B------:R-:W-:Y:S01]  /*4950*/  FADD.FTZ R3, R73, R20 ;  /* 0x0000001449037221 */ /* 0x000fe20000010000 */
[----:B--2---:R-:W-:-:S01]  /*4960*/  FADD.FTZ R20, R10, R21 ;  /* 0x000000150a147221 */ /* 0x004fc20000010000 */
[----:B------:R2:W5:Y:S01]  /*4970*/  MUFU.EX2 R96, R95 ;  /* 0x0000005f00607308 */ /* 0x0005620000000800 */
[----:B---3--:R-:W-:-:S01]  /*4980*/  FFMA.FTZ R14, R32, UR10, -R69 ;  /* 0x0000000a200e7c23 */ /* 0x008fc20008010845 */
[----:B------:R-:W-:Y:S01]  /*4990*/  FADD.FTZ R26, R74, R3 ;  /* 0x000000034a1a7221 */ /* 0x000fe20000010000 */
[----:B-1----:R-:W-:-:S01]  /*49a0*/  FADD.FTZ R20, R11, R20 ;  /* 0x000000140b147221 */ /* 0x002fc20000010000 */
[----:B------:R-:W-:Y:S02]  /*49b0*/  FFMA.FTZ R69, R89, UR10, -R69 ;  /* 0x0000000a59457c23 */ /* 0x000fe40008010845 */
[----:B------:R-:W-:-:S01]  /*49c0*/  FADD.FTZ R3, R75, R26 ;  /* 0x0000001a4b037221 */ /* 0x000fc20000010000 */
[----:B------:R-:W-:Y:S01]  /*49d0*/  F2FP.SATFINITE.E4M3.F32.PACK_AB_MERGE_C R75, R76, R75, RZ ;  /* 0x0000004b4c4b723e */ /* 0x000fe200048070ff */
[----:B------:R-:W1:Y:S01]  /*49e0*/  MUFU.EX2 R4, R4 ;  /* 0x0000000400047308 */ /* 0x000e620000000800 */
[----:B----4-:R-:W-:-:S01]  /*49f0*/  FADD.FTZ R21, R15, R20 ;  /* 0x000000140f157221 */ /* 0x010fc20000010000 */
[----:B------:R-:W-:Y:S01]  /*4a00*/  FADD.FTZ R20, R76, R3 ;  /* 0x000000034c147221 */ /* 0x000fe20000010000 */
[----:B------:R-:W-:-:S02]  /*4a10*/  F2FP.SATFINITE.E4M3.F32.PACK_AB_MERGE_C R204, R74, R73, R75 ;  /* 0x000000494acc723e */ /* 0x000fc4000480704b */
[----:B--2---:R-:W-:Y:S02]  /*4a20*/  CS2R R94, SRZ ;  /* 0x00000000005e7805 */ /* 0x004fe4000001ff00 */
[----:B------:R-:W-:Y:S01]  /*4a30*/  CS2R R74, SRZ ;  /* 0x00000000004a7805 */ /* 0x000fe2000001ff00 */
[----:B------:R-:W-:Y:S01]  /*4a40*/  FADD.FTZ R3, R77, R20 ;  /* 0x000000144d037221 */ /* 0x000fe20000010000 */
[----:B------:R-:W-:Y:S01]  /*4a50*/  CS2R R72, SRZ ;  /* 0x0000000000487805 */ /* 0x000fe2000001ff00 */
[----:B------:R-:W2:Y:S01]  /*4a60*/  MUFU.EX2 R7, R7 ;  /* 0x0000000700077308 */ /* 0x000ea20000000800 */
[----:B-----5:R-:W-:-:S01]  /*4a70*/  FADD.FTZ R21, R96, R21 ;  /* 0x0000001560157221 */ /* 0x020fc20000010000 */
[----:B------:R-:W-:Y:S01]  /*4a80*/  FADD.FTZ R26, R78, R3 ;  /* 0x000000034e1a7221 */ /* 0x000fe20000010000 */
[----:B------:R-:W-:-:S04]  /*4a90*/  F2FP.SATFINITE.E4M3.F32.PACK_AB_MERGE_C R96, R96, R15, RZ ;  /* 0x0000000f6060723e */ /* 0x000fc800048070ff */
[----:B------:R-:W-:Y:S01]  /*4aa0*/  F2FP.SATFINITE.E4M3.F32.PACK_AB_MERGE_C R205, R11, R10, R96 ;  /* 0x0000000a0bcd723e */ /* 0x000fe20004807060 */
[----:B------:R-:W3:Y:S01]  /*4ab0*/  MUFU.EX2 R24, R24 ;  /* 0x0000001800187308 */ /* 0x000ee20000000800 */
[----:B-1----:R-:W-:-:S01]  /*4ac0*/  FADD.FTZ R20, R4, R21 ;  /* 0x0000001504147221 */ /* 0x002fc20000010000 */
[----:B------:R-:W-:Y:S01]  /*4ad0*/  FADD.FTZ R21, R79, R26 ;  /* 0x0000001a4f157221 */ /* 0x000fe20000010000 */
[C---:B------:R-:W-:Y:S02]  /*4ae0*/  F2FP.SATFINITE.E4M3.F32.PACK_AB_MERGE_C R79, R80.reuse, R79, RZ ;  /* 0x0000004f504f723e */ /* 0x040fe400048070ff */
[----:B------:R-:W-:Y:S01]  /*4af0*/  CS2R R96, SRZ ;  /* 0x0000000000607805 */ /* 0x000fe2000001ff00 */
[----:B------:R-:W-:-:S01]  /*4b00*/  FADD.FTZ R26, R80, R21 ;  /* 0x00000015501a7221 */ /* 0x000fc20000010000 */
[----:B------:R-:W-:Y:S01]  /*4b10*/  F2FP.SATFINITE.E4M3.F32.PACK_AB_MERGE_C R206, R78, R77, R79 ;  /* 0x0000004d4ece723e */ /* 0x000fe2000480704f */
[----:B------:R-:W1:Y:S01]  /*4b20*/  MUFU.EX2 R25, R25 ;  /* 0x0000001900197308 */ /* 0x000e620000000800 */
[----:B--2---:R-:W-:-:S01]  /*4b30*/  FADD.FTZ R3, R7, R20 ;  /* 0x0000001407037221 */ /* 0x004fc20000010000 */
[----:B------:R-:W-:Y:S01]  /*4b40*/  FADD.FTZ R21, R81, R26 ;  /* 0x0000001a51157221 */ /* 0x000fe20000010000 */
[----:B------:R-:W-:-:S02]  /*4b50*/  CS2R R78, SRZ ;  /* 0x00000000004e7805 */ /* 0x000fc4000001ff00 */
[----:B------:R-:W-:Y:S01]  /*4b60*/  CS2R R76, SRZ ;  /* 0x00000000004c7805 */ /* 0x000fe2000001ff00 */
[----:B------:R-:W-:-:S02]  /*4b70*/  FADD.FTZ R26, R82, R21 ;  /* 0x00000015521a7221 */ /* 0x000fc40000010000 */
[----:B------:R-:W2:Y:S01]  /*4b80*/  MUFU.EX2 R12, R12 ;  /* 0x0000000c000c7308 */ /* 0x000ea20000000800 */
[----:B---3--:R-:W-:-:S01]  /*4b90*/  FADD.FTZ R20, R24, R3 ;  /* 0x0000000318147221 */ /* 0x008fc20000010000 */
[----:B------:R-:W-:Y:S01]  /*4ba0*/  FADD.FTZ R21, R83, R26 ;  /* 0x0000001a53157221 */ /* 0x000fe20000010000 */
[C---:B------:R-:W-:Y:S02]  /*4bb0*/  F2FP.SATFINITE.E4M3.F32.PACK_AB_MERGE_C R83, R60.reuse, R83, RZ ;  /* 0x000000533c53723e */ /* 0x040fe400048070ff */
[----:B------:R-:W-:Y:S01]  /*4bc0*/  CS2R R26, SRZ ;  /* 0x00000000001a7805 */ /* 0x000fe2000001ff00 */
[----:B------:R-:W-:-:S01]  /*4bd0*/  FADD.FTZ R60, R60, R21 ;  /* 0x000000153c3c7221 */ /* 0x000fc20000010000 */
[----:B------:R-:W-:Y:S01]  /*4be0*/  F2FP.SATFINITE.E4M3.F32.PACK_AB_MERGE_C R208, R82, R81, R83 ;  /* 0x0000005152d0723e */ /* 0x000fe20004807053 */
[----:B------:R-:W3:Y:S01]  /*4bf0*/  MUFU.EX2 R13, R13 ;  /* 0x0000000d000d7308 */ /* 0x000ee20000000800 */
[----:B-1----:R-:W-:-:S01]  /*4c00*/  FADD.FTZ R3, R25, R20 ;  /* 0x0000001419037221 */ /* 0x002fc20000010000 */
[----:B------:R-:W-:Y:S01]  /*4c10*/  FADD.FTZ R21, R59, R60 ;  /* 0x0000003c3b157221 */ /* 0x000fe20000010000 */
[----:B------:R-:W-:-:S02]  /*4c20*/  F2FP.SATFINITE.E4M3.F32.PACK_AB_MERGE_C R25, R25, R24, RZ ;  /* 0x000000181919723e */ /* 0x000fc400048070ff */
[----:B------:R-:W-:Y:S02]  /*4c30*/  CS2R R82, SRZ ;  /* 0x0000000000527805 */ /* 0x000fe4000001ff00 */
[----:B------:R-:W-:Y:S01]  /*4c40*/  CS2R R80, SRZ ;  /* 0x0000000000507805 */ /* 0x000fe2000001ff00 */
[----:B------:R-:W-:Y:S01]  /*4c50*/  FADD.FTZ R24, R58, R21 ;  /* 0x000000153a187221 */ /* 0x000fe20000010000 */
[----:B------:R-:W-:Y:S01]  /*4c60*/  F2FP.SATFINITE.E4M3.F32.PACK_AB_MERGE_C R207, R7, R4, R25 ;  /* 0x0000000407cf723e */ /* 0x000fe20004807019 */
[----:B------:R-:W1:Y:S01]  /*4c70*/  MUFU.EX2 R28, R28 ;  /* 0x0000001c001c7308 */ /* 0x000e620000000800 */
[----:B--2---:R-:W-:-:S01]  /*4c80*/  FADD.FTZ R20, R12, R3 ;  /* 0x000000030c147221 */ /* 0x004fc20000010000 */
[----:B------:R-:W-:Y:S01]  /*4c90*/  FADD.FTZ R15, R57, R24 ;  /* 0x00000018390f7221 */ /* 0x000fe20000010000 */
[----:B------:R-:W-:-:S03]  /*4ca0*/  F2FP.SATFINITE.E4M3.F32.PACK_AB_MERGE_C R57, R54, R57, RZ ;  /* 0x000000393639723e */ /* 0x000fc600048070ff */
[----:B------:R-:W-:Y:S01]  /*4cb0*/  FADD.FTZ R15, R54, R15 ;  /* 0x0000000f360f7221 */ /* 0x000fe20000010000 */
[----:B------:R-:W-:Y:S01]  /*4cc0*/  F2FP.SATFINITE.E4M3.F32.PACK_AB_MERGE_C R210, R58, R59, R57 ;  /* 0x0000003b3ad2723e */ /* 0x000fe20004807039 */
[----:B------:R-:W2:Y:S01]  /*4cd0*/  MUFU.EX2 R29, R29 ;  /* 0x0000001d001d7308 */ /* 0x000ea20000000800 */
[----:B---3--:R-:W-:-:S01]  /*4ce0*/  FADD.FTZ R3, R13, R20 ;  /* 0x000000140d037221 */ /* 0x008fc20000010000 */
[----:B------:R-:W-:-:S06]  /*4cf0*/  CS2R R58, SRZ ;  /* 0x00000000003a7805 */ /* 0x000fcc000001ff00 */
[----:B------:R-:W3:Y:S01]  /*4d00*/  MUFU.EX2 R14, R14 ;  /* 0x0000000e000e7308 */ /* 0x000ee20000000800 */
[----:B-1----:R-:W-:-:S07]  /*4d10*/  FADD.FTZ R20, R28, R3 ;  /* 0x000000031c147221 */ /* 0x002fce0000010000 */
[----:B------:R-:W1:Y:S01]  /*4d20*/  MUFU.EX2 R33, R33 ;  /* 0x0000002100217308 */ /* 0x000e620000000800 */
[----:B--2---:R-:W-:-:S01]  /*4d30*/  FADD.FTZ R3, R29, R20 ;  /* 0x000000141d037221 */ /* 0x004fc20000010000 */
[----:B------:R-:W-:-:S04]  /*4d40*/  F2FP.SATFINITE.E4M3.F32.PACK_AB_MERGE_C R28, R29, R28, RZ ;  /* 0x0000001c1d1c723e */ /* 0x000fc800048070ff */
[----:B------:R-:W-:Y:S02]  /*4d50*/  F2FP.SATFINITE.E4M3.F32.PACK_AB_MERGE_C R209, R13, R12, R28 ;  /* 0x0000000c0dd1723e */ /* 0x000fe4000480701c */
[----:B------:R-:W-:Y:S01]  /*4d60*/  CS2R R28, SRZ ;  /* 0x00000000001c7805 */ /* 0x000fe2000001ff00 */
[----:B------:R-:W2:Y:S01]  /*4d70*/  MUFU.EX2 R36, R36 ;  /* 0x0000002400247308 */ /* 0x000ea20000000800 */
[----:B---3--:R-:W-:-:S07]  /*4d80*/  FADD.FTZ R20, R14, R3 ;  /* 0x000000030e147221 */ /* 0x008fce0000010000 */
[----:B------:R-:W3:Y:S01]  /*4d90*/  MUFU.EX2 R37, R37 ;  /* 0x0000002500257308 */ /* 0x000ee20000000800 */
[----:B-1----:R-:W-:-:S07]  /*4da0*/  FADD.FTZ R3, R33, R20 ;  /* 0x0000001421037221 */ /* 0x002fce0000010000 */
[----:B------:R-:W1:Y:S01]  /*4db0*/  MUFU.EX2 R40, R40 ;  /* 0x0000002800287308 */ /* 0x000e620000000800 */
[----:B--2---:R-:W-:-:S07]  /*4dc0*/  FADD.FTZ R20, R36, R3 ;  /* 0x0000000324147221 */ /* 0x004fce0000010000 */
[----:B------:R-:W2:Y:S01]  /*4dd0*/  MUFU.EX2 R41, R41 ;  /* 0x0000002900297308 */ /* 0x000ea20000000800 */
[C---:B---3--:R-:W-:Y:S01]  /*4de0*/  F2FP.SATFINITE.E4M3.F32.PACK_AB_MERGE_C R36, R37.reuse, R36, RZ ;  /* 0x000000242524723e */ /* 0x048fe200048070ff */
[----:B------:R-:W-:Y:S01]  /*4df0*/  FADD.FTZ R37, R37, R20 ;  /* 0x0000001425257221 */ /* 0x000fe20000010000 */
[----:B------:R-:W-:-:S02]  /*4e00*/  FADD.FTZ R20, R52, R15 ;  /* 0x0000000f34147221 */ /* 0x000fc40000010000 */
[----:B------:R-:W-:Y:S02]  /*4e10*/  F2FP.SATFINITE.E4M3.F32.PACK_AB_MERGE_C R211, R33, R14, R36 ;  /* 0x0000000e21d3723e */ /* 0x000fe40004807024 */
[----:B------:R-:W-:Y:S01]  /*4e20*/  CS2R R32, SRZ ;  /* 0x0000000000207805 */ /* 0x000fe2000001ff00 */
[----:B------:R-:W-:Y:S01]  /*4e30*/  FADD.FTZ R15, R49, R20 ;  /* 0x00000014310f7221 */ /* 0x000fe20000010000 */
[----:B------:R-:W3:Y:S01]  /*4e40*/  MUFU.EX2 R42, R42 ;  /* 0x0000002a002a7308 */ /* 0x000ee20000000800 */
[----:B-1----:R-:W-:-:S01]  /*4e50*/  FADD.FTZ R24, R40, R37 ;  /* 0x0000002528187221 */ /* 0x002fc20000010000 */
[----:B------:R-:W-:Y:S01]  /*4e60*/  CS2R R36, SRZ ;  /* 0x0000000000247805 */ /* 0x000fe2000001ff00 */
[----:B------:R-:W-:-:S05]  /*4e70*/  FADD.FTZ R20, R48, R15 ;  /* 0x0000000f30147221 */ /* 0x000fca0000010000 */
[----:B------:R-:W1:Y:S01]  /*4e80*/  MUFU.EX2 R85, R85 ;  /* 0x0000005500557308 */ /* 0x000e620000000800 */
[----:B--2---:R-:W-:-:S07]  /*4e90*/  FADD.FTZ R21, R41, R24 ;  /* 0x0000001829157221 */ /* 0x004fce0000010000 */
[----:B------:R-:W2:Y:S01]  /*4ea0*/  MUFU.EX2 R43, R43 ;  /* 0x0000002b002b7308 */ /* 0x000ea20000000800 */
[----:B---3--:R-:W-:-:S07]  /*4eb0*/  FADD.FTZ R24, R42, R21 ;  /* 0x000000152a187221 */ /* 0x008fce0000010000 */
[----:B------:R-:W3:Y:S01]  /*4ec0*/  MUFU.EX2 R51, R51 ;  /* 0x0000003300337308 */ /* 0x000ee20000000800 */
[----:B-1----:R-:W-:-:S01]  /*4ed0*/  FADD.FTZ R20, R85, R20 ;  /* 0x0000001455147221 */ /* 0x002fc20000010000 */
[----:B------:R-:W-:-:S04]  /*4ee0*/  F2FP.SATFINITE.E4M3.F32.PACK_AB_MERGE_C R48, R85, R48, RZ ;  /* 0x000000305530723e */ /* 0x000fc800048070ff */
[----:B------:R-:W-:Y:S02]  /*4ef0*/  F2FP.SATFINITE.E4M3.F32.PACK_AB_MERGE_C R212, R49, R52, R48 ;  /* 0x0000003431d4723e */ /* 0x000fe40004807030 */
[----:B------:R-:W-:Y:S01]  /*4f00*/  CS2R R48, SRZ ;  /* 0x0000000000307805 */ /* 0x000fe2000001ff00 */
[----:B------:R-:W1:Y:S01]  /*4f10*/  MUFU.EX2 R44, R44 ;  /* 0x0000002c002c7308 */ /* 0x000e620000000800 */
[C---:B--2---:R-:W-:Y:S01]  /*4f20*/  F2FP.SATFINITE.E4M3.F32.PACK_AB_MERGE_C R42, R43.reuse, R42, RZ ;  /* 0x0000002a2b2a723e */ /* 0x044fe200048070ff */
[----:B------:R-:W-:-:S03]  /*4f30*/  FADD.FTZ R43, R43, R24 ;  /* 0x000000182b2b7221 */ /* 0x000fc60000010000 */
[----:B------:R-:W-:Y:S02]  /*4f40*/  F2FP.SATFINITE.E4M3.F32.PACK_AB_MERGE_C R213, R41, R40, R42 ;  /* 0x0000002829d5723e */ /* 0x000fe4000480702a */
[----:B------:R-:W-:Y:S01]  /*4f50*/  CS2R R40, SRZ ;  /* 0x0000000000287805 */ /* 0x000fe2000001ff00 */
[----:B------:R-:W2:Y:S01]  /*4f60*/  MUFU.EX2 R56, R56 ;  /* 0x0000003800387308 */ /* 0x000ea20000000800 */
[----:B---3--:R-:W-:-:S07]  /*4f70*/  FADD.FTZ R15, R51, R20 ;  /* 0x00000014330f7221 */ /* 0x008fce0000010000 */
[----:B------:R-:W3:Y:S01]  /*4f80*/  MUFU.EX2 R45, R45 ;  /* 0x0000002d002d7308 */ /* 0x000ee20000000800 */
[----:B-1----:R-:W-:-:S01]  /*4f90*/  FADD.FTZ R20, R44, R43 ;  /* 0x0000002b2c147221 */ /* 0x002fc20000010000 */
[----:B------:R-:W-:-:S06]  /*4fa0*/  CS2R R42, SRZ ;  /* 0x00000000002a7805 */ /* 0x000fcc000001ff00 */
[----:B------:R-:W-:Y:S01]  /*4fb0*/  MUFU.EX2 R53, R53 ;  /* 0x0000003500357308 */ /* 0x000fe20000000800 */
[----:B--2---:R-:W-:-:S07]  /*4fc0*/  FADD.FTZ R24, R56, R15 ;  /* 0x0000000f38187221 */ /* 0x004fce0000010000 */
[----:B------:R-:W1:Y:S01]  /*4fd0*/  MUFU.EX2 R62, R62 ;  /* 0x0000003e003e7308 */ /* 0x000e620000000800 */
[----:B---3--:R-:W-:-:S07]  /*4fe0*/  FADD.FTZ R15, R45, R20 ;  /* 0x000000142d0f7221 */ /* 0x008fce0000010000 */
[----:B------:R-:W2:Y:S08]  /*4ff0*/  MUFU.EX2 R46, R46 ;  /* 0x0000002e002e7308 */ /* 0x000eb00000000800 */
[----:B------:R-:W3:Y:S01]  /*5000*/  MUFU.EX2 R47, R47 ;  /* 0x0000002f002f7308 */ /* 0x000ee20000000800 */
[----:B-1----:R-:W-:Y:S01]  /*5010*/  F2FP.SATFINITE.E4M3.F32.PACK_AB_MERGE_C R21, R62, R53, RZ ;  /* 0x000000353e15723e */ /* 0x002fe200048070ff */
[----:B------:R-:W-:Y:S01]  /*5020*/  FADD.FTZ R53, R53, R24 ;  /* 0x0000001835357221 */ /* 0x000fe20000010000 */
[----:B------:R-:W-:-:S02]  /*5030*/  CS2R R24, SRZ ;  /* 0x0000000000187805 */ /* 0x000fc4000001ff00 */
[----:B------:R-:W-:Y:S01]  /*5040*/  F2FP.SATFINITE.E4M3.F32.PACK_AB_MERGE_C R214, R56, R51, R21 ;  /* 0x0000003338d6723e */ /* 0x000fe20004807015 */
[----:B------:R-:W-:-:S01]  /*5050*/  FADD.FTZ R62, R62, R53 ;  /* 0x000000353e3e7221 */ /* 0x000fc20000010000 */
[----:B------:R-:W-:Y:S01]  /*5060*/  CS2R R56, SRZ ;  /* 0x0000000000387805 */ /* 0x000fe2000001ff00 */
[----:B------:R-:W-:Y:S01]  /*5070*/  MUFU.EX2 R63, R63 ;  /* 0x0000003f003f7308 */ /* 0x000fe20000000800 */
[----:B--2---:R-:W-:-:S01]  /*5080*/  FADD.FTZ R20, R46, R15 ;  /* 0x0000000f2e147221 */ /* 0x004fc20000010000 */
[----:B------:R-:W-:-:S06]  /*5090*/  CS2R R52, SRZ ;  /* 0x0000000000347805 */ /* 0x000fcc000001ff00 */
[----:B------:R-:W1:Y:S01]  /*50a0*/  MUFU.EX2 R66, R66 ;  /* 0x0000004200427308 */ /* 0x000e620000000800 */
[C---:B---3--:R-:W-:Y:S01]  /*50b0*/  F2FP.SATFINITE.E4M3.F32.PACK_AB_MERGE_C R46, R47.reuse, R46, RZ ;  /* 0x0000002e2f2e723e */ /* 0x048fe200048070ff */
[----:B------:R-:W-:-:S03]  /*50c0*/  FADD.FTZ R47, R47, R20 ;  /* 0x000000142f2f7221 */ /* 0x000fc60000010000 */
[----:B------:R-:W-:Y:S02]  /*50d0*/  F2FP.SATFINITE.E4M3.F32.PACK_AB_MERGE_C R215, R45, R44, R46 ;  /* 0x0000002c2dd7723e */ /* 0x000fe4000480702e */
[----:B------:R-:W-:Y:S01]  /*50e0*/  CS2R R44, SRZ ;  /* 0x00000000002c7805 */ /* 0x000fe2000001ff00 */
[----:B------:R-:W2:Y:S08]  /*50f0*/  MUFU.EX2 R61, R61 ;  /* 0x0000003d003d7308 */ /* 0x000eb00000000800 */
[----:B------:R-:W3:Y:S01]  /*5100*/  MUFU.EX2 R50, R50 ;  /* 0x0000003200327308 */ /* 0x000ee20000000800 */
[----:B-1----:R-:W-:-:S07]  /*5110*/  F2FP.SATFINITE.E4M3.F32.PACK_AB_MERGE_C R15, R66, R63, RZ ;  /* 0x0000003f420f723e */ /* 0x002fce00048070ff */
[----:B------:R-:W1:Y:S01]  /*5120*/  MUFU.EX2 R64, R64 ;  /* 0x0000004000407308 */ /* 0x000e620000000800 */
[----:B--2---:R-:W-:-:S07]  /*5130*/  FADD.FTZ R5, R61, R62 ;  /* 0x0000003e3d057221 */ /* 0x004fce0000010000 */
[----:B------:R-:W2:Y:S01]  /*5140*/  MUFU.EX2 R55, R55 ;  /* 0x0000003700377308 */ /* 0x000ea20000000800 */
[----:B---3--:R-:W-:-:S01]  /*5150*/  FADD.FTZ R6, R50, R47 ;  /* 0x0000002f32067221 */ /* 0x008fc20000010000 */
[----:B------:R-:W-:-:S06]  /*5160*/  CS2R R46, SRZ ;  /* 0x00000000002e7805 */ /* 0x000fcc000001ff00 */
[----:B------:R-:W3:Y:S01]  /*5170*/  MUFU.EX2 R84, R84 ;  /* 0x0000005400547308 */ /* 0x000ee20000000800 */
[C---:B-1----:R-:W-:Y:S01]  /*5180*/  F2FP.SATFINITE.E4M3.F32.PACK_AB_MERGE_C R216, R64.reuse, R61, R15 ;  /* 0x0000003d40d8723e */ /* 0x042fe2000480700f */
[----:B------:R-:W-:Y:S01]  /*5190*/  FADD.FTZ R64, R64, R5 ;  /* 0x0000000540407221 */ /* 0x000fe20000010000 */
[----:B------:R-:W-:-:S03]  /*51a0*/  CS2R R60, SRZ ;  /* 0x00000000003c7805 */ /* 0x000fc6000001ff00 */
[----:B------:R-:W-:Y:S02]  /*51b0*/  FADD.FTZ R63, R63, R64 ;  /* 0x000000403f3f7221 */ /* 0x000fe40000010000 */
[----:B------:R1:W4:Y:S01]  /*51c0*/  MUFU.EX2 R3, R90 ;  /* 0x0000005a00037308 */ /* 0x0003220000000800 */
[----:B--2---:R-:W-:-:S01]  /*51d0*/  FADD.FTZ R5, R55, R6 ;  /* 0x0000000637057221 */ /* 0x004fc20000010000 */
[----:B------:R-:W-:Y:S01]  /*51e0*/  FADD.FTZ R66, R66, R63 ;  /* 0x0000003f42427221 */ /* 0x000fe20000010000 */
[----:B------:R-:W-:-:S05]  /*51f0*/  CS2R R62, SRZ ;  /* 0x00000000003e7805 */ /* 0x000fca000001ff00 */
[----:B------:R-:W-:Y:S01]  /*5200*/  MUFU.EX2 R67, R67 ;  /* 0x0000004300437308 */ /* 0x000fe20000000800 */
[----:B---3--:R-:W-:-:S01]  /*5210*/  FADD.FTZ R4, R84, R5 ;  /* 0x0000000554047221 */ /* 0x008fc20000010000 */
[----:B-1----:R-:W-:-:S06]  /*5220*/  CS2R R90, SRZ ;  /* 0x00000000005a7805 */ /* 0x002fcc000001ff00 */
[----:B------:R-:W1:Y:S01]  /*5230*/  MUFU.EX2 R70, R70 ;  /* 0x0000004600467308 */ /* 0x000e620000000800 */
[C---:B----4-:R-:W-:Y:S01]  /*5240*/  F2FP.SATFINITE.E4M3.F32.PACK_AB_MERGE_C R84, R3.reuse, R84, RZ ;  /* 0x000000540354723e */ /* 0x050fe200048070ff */
[----:B------:R-:W-:-:S03]  /*5250*/  FADD.FTZ R3, R3, R4 ;  /* 0x0000000403037221 */ /* 0x000fc60000010000 */
[----:B------:R-:W-:Y:S02]  /*5260*/  F2FP.SATFINITE.E4M3.F32.PACK_AB_MERGE_C R217, R55, R50, R84 ;  /* 0x0000003237d9723e */ /* 0x000fe40004807054 */
[----:B------:R-:W-:Y:S02]  /*5270*/  CS2R R84, SRZ ;  /* 0x0000000000547805 */ /* 0x000fe4000001ff00 */
[----:B------:R-:W-:Y:S01]  /*5280*/  CS2R R54, SRZ ;  /* 0x0000000000367805 */ /* 0x000fe2000001ff00 */
[----:B------:R-:W2:Y:S01]  /*5290*/  MUFU.EX2 R65, R65 ;  /* 0x0000004100417308 */ /* 0x000ea20000000800 */
[----:B------:R-:W-:-:S07]  /*52a0*/  CS2R R50, SRZ ;  /* 0x0000000000327805 */ /* 0x000fce000001ff00 */
[----:B------:R-:W3:Y:S01]  /*52b0*/  MUFU.EX2 R86, R86 ;  /* 0x0000005600567308 */ /* 0x000ee20000000800 */
[----:B-1----:R-:W-:-:S07]  /*52c0*/  F2FP.SATFINITE.E4M3.F32.PACK_AB_MERGE_C R6, R70, R67, RZ ;  /* 0x000000434606723e */ /* 0x002fce00048070ff */
[----:B------:R-:W1:Y:S01]  /*52d0*/  MUFU.EX2 R68, R68 ;  /* 0x0000004400447308 */ /* 0x000e620000000800 */
[----:B--2---:R-:W-:-:S07]  /*52e0*/  FADD.FTZ R5, R65, R66 ;  /* 0x0000004241057221 */ /* 0x004fce0000010000 */
[----:B------:R-:W2:Y:S01]  /*52f0*/  MUFU.EX2 R87, R87 ;  /* 0x0000005700577308 */ /* 0x000ea20000000800 */
[----:B---3--:R-:W-:-:S07]  /*5300*/  FADD.FTZ R4, R86, R3 ;  /* 0x0000000356047221 */ /* 0x008fce0000010000 */
[----:B------:R-:W3:Y:S01]  /*5310*/  MUFU.EX2 R88, R88 ;  /* 0x0000005800587308 */ /* 0x000ee20000000800 */
[C---:B-1----:R-:W-:Y:S01]  /*5320*/  F2FP.SATFINITE.E4M3.F32.PACK_AB_MERGE_C R218, R68.reuse, R65, R6 ;  /* 0x0000004144da723e */ /* 0x042fe20004807006 */
[----:B------:R-:W-:Y:S01]  /*5330*/  FADD.FTZ R68, R68, R5 ;  /* 0x0000000544447221 */ /* 0x000fe20000010000 */
[----:B------:R-:W-:-:S03]  /*5340*/  CS2R R64, SRZ ;  /* 0x0000000000407805 */ /* 0x000fc6000001ff00 */
[----:B------:R-:W-:Y:S02]  /*5350*/  FADD.FTZ R67, R67, R68 ;  /* 0x0000004443437221 */ /* 0x000fe40000010000 */
[----:B------:R-:W1:Y:S01]  /*5360*/  MUFU.EX2 R69, R69 ;  /* 0x0000004500457308 */ /* 0x000e620000000800 */
[----:B--2---:R-:W-:-:S04]  /*5370*/  FADD.FTZ R3, R87, R4 ;  /* 0x0000000457037221 */ /* 0x004fc80000010000 */
[----:B---3--:R-:W-:Y:S01]  /*5380*/  FADD.FTZ R6, R88, R3 ;  /* 0x0000000358067221 */ /* 0x008fe20000010000 */
[----:B------:R-:W-:-:S01]  /*5390*/  FADD.FTZ R3, R70, R67 ;  /* 0x0000004346037221 */ /* 0x000fc20000010000 */
[----:B------:R-:W-:Y:S02]  /*53a0*/  CS2R R70, SRZ ;  /* 0x0000000000467805 */ /* 0x000fe4000001ff00 */
[----:B------:R-:W-:Y:S02]  /*53b0*/  CS2R R66, SRZ ;  /* 0x0000000000427805 */ /* 0x000fe4000001ff00 */
[C---:B-1----:R-:W-:Y:S01]  /*53c0*/  F2FP.SATFINITE.E4M3.F32.PACK_AB_MERGE_C R4, R69.reuse, R88, RZ ;  /* 0x000000584504723e */ /* 0x042fe200048070ff */
[----:B------:R-:W-:-:S01]  /*53d0*/  FADD.FTZ R6, R69, R6 ;  /* 0x0000000645067221 */ /* 0x000fc20000010000 */
[----:B------:R-:W-:Y:S02]  /*53e0*/  CS2R R88, SRZ ;  /* 0x0000000000587805 */ /* 0x000fe4000001ff00 */
[----:B------:R-:W-:-:S02]  /*53f0*/  CS2R R68, SRZ ;  /* 0x0000000000447805 */ /* 0x000fc4000001ff00 */
[----:B------:R-:W-:Y:S02]  /*5400*/  F2FP.SATFINITE.E4M3.F32.PACK_AB_MERGE_C R219, R87, R86, R4 ;  /* 0x0000005657db723e */ /* 0x000fe40004807004 */
[----:B------:R-:W-:Y:S01]  /*5410*/  CS2R R86, SRZ ;  /* 0x0000000000567805 */ /* 0x000fe2000001ff00 */
[----:B------:R-:W-:Y:S06]  /*5420*/  @!P1 BRA `(.L_x_2899) ;  /* 0x0000003800489947 */ /* 0x000fec0003800000 */
[----:B------:R-:W-:Y:S01]  /*5430*/  IMAD.MOV.U32 R5, RZ, RZ, R120 ;  /* 0x000000ffff057224 */ /* 0x000fe200078e0078 */
[----:B------:R-:W-:Y:S01]  /*5440*/  UMOV UR56, UR49 ;  /* 0x0000003100387c82 */ /* 0x000fe20008000000 */
[----:B------:R-:W-:Y:S01]  /*5450*/  IMAD.MOV.U32 R4, RZ, RZ, R121 ;  /* 0x000000ffff047224 */ /* 0x000fe200078e0079 */
[----:B------:R-:W-:Y:S01]  /*5460*/  UIADD3 UR54, UR54, -0x2, URZ ;  /* 0xfffffffe36367890 */ /* 0x000fe2000fffe03f */
[----:B------:R-:W-:Y:S01]  /*5470*/  IMAD.MOV.U32 R119, RZ, RZ, RZ ;  /* 0x000000ffff777224 */ /* 0x000fe200078e00ff */
[----:B------:R-:W-:Y:S01]  /*5480*/  UMOV UR57, UR36 ;  /* 0x0000002400397c82 */ /* 0x000fe20008000000 */
[----:B------:R-:W-:-:S09]  /*5490*/  ULDC UR49, c[0x0][0x988] ;  /* 0x0002620000317ab9 */ /* 0x000fd20000000800 */
.L_x_2910:
[----:B------:R-:W-:Y:S01]  /*54a0*/  ISETP.NE.AND P2, PT, RZ, UR40, PT ;  /* 0x00000028ff007c0c */ /* 0x000fe2000bf45270 */
[----:B------:R-:W-:-:S04]  /*54b0*/  UISETP.NE.AND UP0, UPT, UR56, 0x1, UPT ;  /* 0x000000013800788c */ /* 0x000fc8000bf05270 */
[----:B------:R-:W-:-:S04]  /*54c0*/  USEL UR36, URZ, 0x1, UP0 ;  /* 0x000000013f247887 */ /* 0x000fc80008000000 */
[----:B------:R-:W-:-:S04]  /*54d0*/  ULOP3.LUT UR36, UR57, UR36, URZ, 0x3c, !UPT ;  /* 0x0000002439247292 */ /* 0x000fc8000f8e3c3f */
[----:B------:R-:W-:Y:S08]  /*54e0*/  @P2 BRA `(.L_x_2900) ;  /* 0x0000000000382947 */ /* 0x000ff00003800000 */
[----:B------:R-:W-:Y:S05]  /*54f0*/  @!P0 BRA `(.L_x_2901) ;  /* 0x0000000000048947 */ /* 0x000fea0003800000 */
[----:B------:R-:W-:Y:S01]  /*5500*/  BPT.TRAP 0x1 ;  /* 0x000000040000795c */ /* 0x000fe20000300000 */
.L_x_2901:
        /* <DEDUP_REMOVED lines=9> */
.L_x_2902:
[----:B--2---:R-:W-:Y:S05]  /*55a0*/  @P1 BRA `(.L_x_2900) ;  /* 0x0000000000081947 */ /* 0x004fea0003800000 */
[----:B------:R-:W2:Y:S02]  /*55b0*/  SYNCS.PHASECHK.TRANS64.TRYWAIT P1, [UR6+0x33430], R7 ;  /* 0x03343007ff0075a7 */ /* 0x000ea40008020146 */
[----:B--2---:R-:W-:Y:S05]  /*55c0*/  @!P1 BRA `(.L_x_2903) ;  /* 0x0000009800b49947 */ /* 0x004fea0003800000 */
.L_x_2900:
        /* <DEDUP_REMOVED lines=189> */
.L_x_2905:
[----:B------:R-:W-:Y:S01]  /*61a0*/  ULEA UR6, UR56, UR38, 0x3 ;  /* 0x0000002638067291 */ /* 0x000fe2000f8e183f */
[----:B------:R-:W-:-:S05]  /*61b0*/  IMAD.U32 R7, RZ, RZ, UR57 ;  /* 0x00000039ff077e24 */ /* 0x000fca000f8e00ff */
[----:B------:R-:W-:-:S04]  /*61c0*/  SHF.L.U32 R7, R7, 0x1f, RZ ;  /* 0x0000001f07077819 */ /* 0x000fc800000006ff */
[----:B------:R1:W2:Y:S01]  /*61d0*/  SYNCS.PHASECHK.TRANS64.TRYWAIT P1, [UR6+0x33450], R7 ;  /* 0x03345007ff0075a7 */ /* 0x0002a20008020146 */
[----:B------:R-:W-:Y:S05]  /*61e0*/  @!P0 BRA `(.L_x_2906) ;  /* 0x0000000000048947 */ /* 0x000fea0003800000 */
[----:B------:R-:W-:Y:S01]  /*61f0*/  BPT.TRAP 0x1 ;  /* 0x000000040000795c */ /* 0x000fe20000300000 */
.L_x_2906:
[----:B--2---:R-:W-:Y:S05]  /*6200*/  @P1 BRA `(.L_x_2904) ;  /* 0x0000000000081947 */ /* 0x004fea0003800000 */
[----:B------:R-:W2:Y:S02]  /*6210*/  SYNCS.PHASECHK.TRANS64.TRYWAIT P1, [UR6+0x33450], R7 ;  /* 0x03345007ff0075a7 */ /* 0x000ea40008020146 */
[----:B--2---:R-:W-:Y:S05]  /*6220*/  @!P1 BRA `(.L_x_2907) ;  /* 0x0000008c00b49947 */ /* 0x004fea0003800000 */
.L_x_2904:
[----:B------:R-:W-:Y:S01]  /*6230*/  UIADD3 UR6, UR38, 0x200, URZ ;  /* 0x0000020026067890 */ /* 0x000fe2000fffe03f */
[----:B------:R-:W-:Y:S01]  /*6240*/  WARPGROUP.ARRIVE ;  /* 0x00000000000079c5 */ /* 0x000fe20000000000 */
[----:B------:R-:W-:Y:S01]  /*6250*/  UMOV UR7, 0xc0000010 ;  /* 0xc000001000077882 */ /* 0x000fe20000000000 */
[----:B-12---:R-:W-:Y:S01]  /*6260*/  IADD3 R7, -R22, 0xb, RZ ;  /* 0x0000000b16077810 */ /* 0x006fe20007ffe1ff */
        /* <DEDUP_REMOVED lines=25> */
[----:B------:R-:W-:Y:S03]  /*6400*/  QGMMA.64x192x32.F32.E4M3.E4M3 R24, R216, gdesc[UR4], R24, gsb0 ;  /* 0x02e00004d8187df3 */ /* 0x000fe60008000818 */
[----:B------:R-:W-:Y:S02]  /*6410*/  WARPGROUP.DEPBAR.LE gsb0, 0x0 ;  /* 0x00008000000079c5 */ /* 0x000fe40000010000 */
[----:B------:R1:W-:Y:S06]  /*6420*/  BAR.ARV R7, 0x100 ;  /* 0x000400070000751d */ /* 0x0003ec0000002000 */
[----:B------:R-:W-:Y:S05]  /*6430*/  @!P0 BRA `(.L_x_2908) ;  /* 0x0000000000048947 */ /* 0x000fea0003800000 */
[----:B------:R-:W-:Y:S01]  /*6440*/  BPT.TRAP 0x1 ;  /* 0x000000040000795c */ /* 0x000fe20000300000 */
.L_x_2908:
[C---:B-1----:R-:W-:Y:S01]  /*6450*/  FMUL.FTZ R7, R0.reuse, R184 ;  /* 0x000000b800077220 */ /* 0x042fe20000410000 */
        /* <DEDUP_REMOVED lines=103> */
[----:B------:R-:W-:Y:S01]  /*6ad0*/  UMOV UR10, UR49 ;  /* 0x00000031000a7c82 */ /* 0x000fe20008000000 */
[----:B------:R-:W-:Y:S01]  /*6ae0*/  ISETP.NE.AND P1, PT, R2, RZ, PT ;  /* 0x000000ff0200720c */ /* 0x000fe20003f25270 */
[----:B------:R-:W-:-:S04]  /*6af0*/  IMAD.U32 R196, RZ, RZ, UR10 ;  /* 0x0000000affc47e24 */ /* 0x000fc8000f8e00ff */
        /* <DEDUP_REMOVED lines=134> */
[----:B-1----:R-:W-:-:S05]  /*7360*/  FMNMX.FTZ R191, R133, R120, !PT ;  /* 0x0000007885bf7209 */ /* 0x002fca0007810000 */
[----:B------:R-:W1:Y:S01]  /*7370*/  SHFL.BFLY PT, R120, R191, 0x2, 0x1f ;  /* 0x0c401f00bf787f89 */ /* 0x000e6200000e0000 */
[----:B--2---:R-:W-:-:S05]  /*7380*/  FMNMX.FTZ R192, R135, R192, !PT ;  /* 0x000000c087c07209 */ /* 0x004fca0007810000 */
[----:B------:R-:W2:Y:S01]  /*7390*/  SHFL.BFLY PT, R121, R192, 0x2, 0x1f ;  /* 0x0c401f00c0797f89 */ /* 0x000ea200000e0000 */
[----:B-1----:R-:W-:-:S05]  /*73a0*/  FMNMX.FTZ R193, R191, R120, !PT ;  /* 0x00000078bfc17209 */ /* 0x002fca0007810000 */
[----:B------:R-:W1:Y:S01]  /*73b0*/  SHFL.BFLY PT, R120, R193, 0x1, 0x1f ;  /* 0x0c201f00c1787f89 */ /* 0x000e6200000e0000 */
[----:B--2---:R-:W-:-:S05]  /*73c0*/  FMNMX.FTZ R194, R192, R121, !PT ;  /* 0x00000079c0c27209 */ /* 0x004fca0007810000 */
[----:B------:R-:W2:Y:S01]  /*73d0*/  SHFL.BFLY PT, R195, R194, 0x1, 0x1f ;  /* 0x0c201f00c2c37f89 */ /* 0x000ea200000e0000 */
[----:B-1----:R-:W-:Y:S01]  /*73e0*/  FMNMX.FTZ R121, R193, R120, !PT ;  /* 0x00000078c1797209 */ /* 0x002fe20007810000 */
[----:B------:R-:W-:-:S04]  /*73f0*/  IMAD.U32 R193, RZ, RZ, UR10 ;  /* 0x0000000affc17e24 */ /* 0x000fc8000f8e00ff */
[C---:B------:R-:W-:Y:S01]  /*7400*/  FFMA.FTZ R191, R121.reuse, R196, -8 ;  /* 0xc100000079bf7423 */ /* 0x040fe200000100c4 */
[----:B------:R-:W-:-:S01]  /*7410*/  FADD.FTZ R4, -R121, R4 ;  /* 0x0000000479047221 */ /* 0x000fc20000010100 */
[----:B--2---:R-:W-:Y:S02]  /*7420*/  FMNMX.FTZ R120, R194, R195, !PT ;  /* 0x000000c3c2787209 */ /* 0x004fe40007810000 */
        /* <DEDUP_REMOVED lines=43> */
[----:B------:R-:W-:Y:S01]  /*76e0*/  MUFU.EX2 R7, R7 ;  /* 0x0000000700077308 */ /* 0x000fe20000000800 */
[----:B------:R-:W-:Y:S01]  /*76f0*/  FMUL.FTZ R5, R5, UR10 ;  /* 0x0000000a05057c20 */ /* 0x000fe20008410000 */
        /* <DEDUP_REMOVED lines=42> */
[----:B------:R-:W-:-:S04]  /*79a0*/  FFMA.FTZ R134, R134, UR10, -R133 ;  /* 0x0000000a86867c23 */ /* 0x000fc80008010885 */
        /* <DEDUP_REMOVED lines=96> */
[--C-:B------:R-:W-:Y:S01]  /*7fb0*/  FFMA.FTZ R193, R127, UR10, -R133.reuse ;  /* 0x0000000a7fc17c23 */ /* 0x100fe20008010885 */
[----:B------:R-:W-:-:S05]  /*7fc0*/  FFMA.FTZ R127, R130, UR10, -R133 ;  /* 0x0000000a827f7c23 */ /* 0x000fca0008010885 */
        /* <DEDUP_REMOVED lines=20> */
[--C-:B------:R-:W-:Y:S01]  /*8110*/  FFMA.FTZ R130, R131, UR10, -R133.reuse ;  /* 0x0000000a83827c23 */ /* 0x100fe20008010885 */
[----:B------:R-:W-:Y:S02]  /*8120*/  IMAD.U32 R131, RZ, RZ, UR55 ;  /* 0x00000037ff837e24 */ /* 0x000fe4000f8e00ff */
[----:B------:R-:W-:-:S03]  /*8130*/  FFMA.FTZ R133, R135, UR10, -R133 ;  /* 0x0000000a87857c23 */ /* 0x000fc60008010885 */
        /* <DEDUP_REMOVED lines=8> */
[----:B------:R-:W-:-:S06]  /*81c0*/  @P1 LEA R192, R131, UR38, 0x3 ;  /* 0x0000002683c01c11 */ /* 0x000fcc000f8e18ff */
[----:B------:R-:W3:Y:S01]  /*81d0*/  MUFU.EX2 R190, R190 ;  /* 0x000000be00be7308 */ /* 0x000ee20000000800 */
[----:B--2---:R-:W-:-:S07]  /*81e0*/  FADD.FTZ R131, R189, R6 ;  /* 0x00000006bd837221 */ /* 0x004fce0000010000 */
[----:B------:R-:W2:Y:S01]  /*81f0*/  MUFU.EX2 R123, R123 ;  /* 0x0000007b007b7308 */ /* 0x000ea20000000800 */
[----:B-1----:R-:W-:-:S01]  /*8200*/  FADD.FTZ R6, R122, R3 ;  /* 0x000000037a067221 */ /* 0x002fc20000010000 */
[----:B------:R-:W-:-:S05]  /*8210*/  @P1 VIADD R3, R192, 0x33440 ;  /* 0x00033440c0031836 */ /* 0x000fca0000000000 */
[----:B------:R-:W-:Y:S01]  /*8220*/  @P1 PRMT R3, R18, 0x654, R3 ;  /* 0x0000065412031816 */ /* 0x000fe20000000003 */
[----:B------:R-:W1:Y:S01]  /*8230*/  MUFU.EX2 R124, R124 ;  /* 0x0000007c007c7308 */ /* 0x000e620000000800 */
[----:B---3--:R-:W-:-:S02]  /*8240*/  FADD.FTZ R131, R190, R131 ;  /* 0x00000083be837221 */ /* 0x008fc40000010000 */
[----:B------:R3:W-:Y:S05]  /*8250*/  @P1 SYNCS.ARRIVE.TRANS64.RED.A1T0 RZ, [R3+URZ], RZ ;  /* 0x000000ff03ff19a7 */ /* 0x0007ea000810043f */
[----:B------:R-:W4:Y:S01]  /*8260*/  MUFU.EX2 R126, R126 ;  /* 0x0000007e007e7308 */ /* 0x000f220000000800 */
[----:B--2---:R-:W-:-:S07]  /*8270*/  FADD.FTZ R195, R123, R6 ;  /* 0x000000067bc37221 */ /* 0x004fce0000010000 */
[----:B------:R-:W3:Y:S01]  /*8280*/  MUFU.EX2 R125, R125 ;  /* 0x0000007d007d7308 */ /* 0x000ee20000000800 */
[----:B-1----:R-:W-:-:S07]  /*8290*/  FADD.FTZ R6, R124, R131 ;  /* 0x000000837c067221 */ /* 0x002fce0000010000 */
[----:B------:R-:W1:Y:S01]  /*82a0*/  MUFU.EX2 R193, R193 ;  /* 0x000000c100c17308 */ /* 0x000e620000000800 */
[----:B----4-:R-:W-:-:S07]  /*82b0*/  FADD.FTZ R192, R126, R195 ;  /* 0x000000c37ec07221 */ /* 0x010fce0000010000 */
        /* <DEDUP_REMOVED lines=16> */
[----:B--2---:R-:W-:-:S03]  /*83c0*/  FADD.FTZ R3, R191, R6 ;  /* 0x00000006bf037221 */ /* 0x004fc60000010000 */
[----:B---3--:R-:W-:Y:S01]  /*83d0*/  FADD.FTZ R6, R133, R131 ;  /* 0x0000008385067221 */ /* 0x008fe20000010000 */
[----:B------:R-:W-:Y:S06]  /*83e0*/  @!P0 BRA `(.L_x_2909) ;  /* 0x0000000000048947 */ /* 0x000fec0003800000 */
[----:B------:R-:W-:Y:S01]  /*83f0*/  BPT.TRAP 0x1 ;  /* 0x000000040000795c */ /* 0x000fe20000300000 */
.L_x_2909:
        /* <DEDUP_REMOVED lines=16> */
[----:B------:R-:W-:Y:S01]  /*8500*/  FMUL.FTZ R25, R25, R4 ;  /* 0x0000000419197220 */ /* 0x000fe20000410000 */
[----:B------:R-:W-:Y:S01]  /*8510*/  F2FP.SATFINITE.E4M3.F32.PACK_AB_MERGE_C R182, R183, R182, RZ ;  /* 0x000000b6b7b6723e */ /* 0x000fe200048070ff */
[----:B------:R-:W-:Y:S01]  /*8520*/  SYNCS.ARRIVE.TRANS64.RED.A1T0 RZ, [UR6], RZ ;  /* 0x000000ffffff79a7 */ /* 0x000fe20008100406 */
        /* <DEDUP_REMOVED lines=130> */
.L_x_2899:
[----:B------:R-:W-:Y:S06]  /*8d50*/  BAR.ARV 0x8, 0x120 ;  /* 0x0204800000007b1d */ /* 0x000fec0000002000 */
[----:B------:R-:W-:Y:S05]  /*8d60*/  @!P0 BRA `(.L_x_2911) ;  /* 0x0000000000048947 */ /* 0x000fea0003800000 */
[----:B------:R-:W-:Y:S01]  /*8d70*/  BPT.TRAP 0x1 ;  /* 0x000000040000795c */ /* 0x000fe20000300000 */
.L_x_2911:
[----:B------:R-:W-:Y:S01]  /*8d80*/  ULEA UR4, UR49, UR38, 0x3 ;  /* 0x0000002631047291 */ /* 0x000fe2000f8e183f */
[----:B------:R-:W-:-:S05]  /*8d90*/  IMAD.U32 R0, RZ, RZ, UR36 ;  /* 0x00000024ff007e24 */ /* 0x000fca000f8e00ff */
[----:B------:R-:W-:-:S04]  /*8da0*/  SHF.L.U32 R0, R0, 0x1f, RZ ;  /* 0x0000001f00007819 */ /* 0x000fc800000006ff */
[----:B------:R1:W2:Y:S01]  /*8db0*/  SYNCS.PHASECHK.TRANS64.TRYWAIT P1, [UR4+0x33450], R0 ;  /* 0x03345000ff0075a7 */ /* 0x0002a20008020144 */
[----:B------:R-:W-:Y:S05]  /*8dc0*/  @!P0 BRA `(.L_x_2912) ;  /* 0x0000000000048947 */ /* 0x000fea0003800000 */
[----:B------:R-:W-:Y:S01]  /*8dd0*/  BPT.TRAP 0x1 ;  /* 0x000000040000795c */ /* 0x000fe20000300000 */
.L_x_2912:
[----:B--2---:R-:W-:Y:S05]  /*8de0*/  @P1 BRA `(.L_x_2913) ;  /* 0x0000000000081947 */ /* 0x004fea0003800000 */
[----:B------:R-:W2:Y:S02]  /*8df0*/  SYNCS.PHASECHK.TRANS64.TRYWAIT P1, [UR4+0x33450], R0 ;  /* 0x03345000ff0075a7 */ /* 0x000ea40008020144 */
[----:B--2---:R-:W-:Y:S05]  /*8e00*/  @!P1 BRA `(.L_x_2914) ;  /* 0x0000006000d49947 */ /* 0x004fea0003800000 */
.L_x_2913:
        /* <DEDUP_REMOVED lines=39> */
[----:B--2---:R-:W-:-:S05]  /*9080*/  IMAD.U32 R5, RZ, RZ, UR7 ;  /* 0x00000007ff057e24 */ /* 0x004fca000f8e00ff */
[----:B------:R2:W3:Y:S01]  /*9090*/  @P1 LDG.E R7, desc[UR50][R4.64] ;  /* 0x0000003204071981 */ /* 0x0004e2000c1e1900 */
[----:B------:R-:W-:Y:S01]  /*90a0*/  UIADD3 UR6, UR5, 0x480, URZ ;  /* 0x0000048005067890 */ /* 0x000fe2000fffe03f */
[----:B------:R-:W-:Y:S01]  /*90b0*/  UMOV UR7, 0xc0000010 ;  /* 0xc000001000077882 */ /* 0x000fe20000000000 */
[----:B------:R-:W-:Y:S02]  /*90c0*/  WARPGROUP.DEPBAR.LE gsb0, 0x0 ;  /* 0x00008000000079c5 */ /* 0x000fe40000010000 */
[----:B------:R-:W-:-:S06]  /*90d0*/  WARPGROUP.ARRIVE ;  /* 0x00000000000079c5 */ /* 0x000fcc0000000000 */
[----:B------:R-:W-:Y:S01]  /*90e0*/  QGMMA.64x192x32.F32.E4M3.E4M3 R24, R212, gdesc[UR4], R24, gsb0 ;  /* 0x02e00004d4187df3 */ /* 0x000fe20008000818 */
[----:B------:R-:W-:Y:S01]  /*90f0*/  UIADD3 UR6, UR5, 0x600, URZ ;  /* 0x0000060005067890 */ /* 0x000fe2000fffe03f */
[----:B------:R-:W-:Y:S01]  /*9100*/  UMOV UR7, 0xc0000010 ;  /* 0xc000001000077882 */ /* 0x000fe20000000000 */
[----:B-1----:R-:W1:Y:S04]  /*9110*/  SHFL.BFLY PT, R0, R3, 0x2, 0x1f ;  /* 0x0c401f0003007f89 */ /* 0x002e6800000e0000 */
[----:B------:R-:W4:Y:S01]  /*9120*/  SHFL.BFLY PT, R11, R6, 0x2, 0x1f ;  /* 0x0c401f00060b7f89 */ /* 0x000f2200000e0000 */
[----:B-1----:R-:W-:-:S01]  /*9130*/  FADD.FTZ R0, R0, R3 ;  /* 0x0000000300007221 */ /* 0x002fc20000010000 */
[----:B----4-:R-:W-:-:S04]  /*9140*/  FADD.FTZ R11, R11, R6 ;  /* 0x000000060b0b7221 */ /* 0x010fc80000010000 */
[----:B------:R-:W1:Y:S04]  /*9150*/  SHFL.BFLY PT, R9, R0, 0x1, 0x1f ;  /* 0x0c201f0000097f89 */ /* 0x000e6800000e0000 */
[----:B--2---:R-:W2:Y:S01]  /*9160*/  SHFL.BFLY PT, R4, R11, 0x1, 0x1f ;  /* 0x0c201f000b047f89 */ /* 0x004ea200000e0000 */
[----:B-1----:R-:W-:-:S01]  /*9170*/  FADD.FTZ R10, R0, R9 ;  /* 0x00000009000a7221 */ /* 0x002fc20000010000 */
[----:B--2---:R-:W-:-:S04]  /*9180*/  FADD.FTZ R12, R11, R4 ;  /* 0x000000040b0c7221 */ /* 0x004fc80000010000 */
[C---:B------:R-:W-:Y:S01]  /*9190*/  FSETP.NE.FTZ.AND P1, PT, R10.reuse, RZ, PT ;  /* 0x000000ff0a00720b */ /* 0x040fe20003f35000 */
[----:B------:R-:W-:Y:S01]  /*91a0*/  FMUL.FTZ R5, R10, 0.00390625 ;  /* 0x3b8000000a057820 */ /* 0x000fe20000410000 */
[----:B------:R-:W-:Y:S01]  /*91b0*/  FMUL.FTZ R13, R12, 0.00390625 ;  /* 0x3b8000000c0d7820 */ /* 0x000fe20000410000 */
[----:B------:R-:W-:-:S03]  /*91c0*/  IMAD.MOV.U32 R4, RZ, RZ, RZ ;  /* 0x000000ffff047224 */ /* 0x000fc600078e00ff */
        /* <DEDUP_REMOVED lines=10> */
[----:B------:R-:W4:Y:S01]  /*9270*/  @P1 MUFU.RCP R8, R12 ;  /* 0x0000000c00081308 */ /* 0x000f220000001000 */
        /* <DEDUP_REMOVED lines=10> */
[-C--:B---3--:R-:W-:Y:S01]  /*9320*/  FMUL.FTZ R11, R4, R7.reuse ;  /* 0x00000007040b7220 */ /* 0x088fe20000410000 */
[----:B----4-:R-:W-:Y:S01]  /*9330*/  FMUL.FTZ R120, R8, R7 ;  /* 0x0000000708787220 */ /* 0x010fe20000410000 */
[----:B------:R-:W-:-:S02]  /*9340*/  WARPGROUP.DEPBAR.LE gsb0, 0x0 ;  /* 0x00008000000079c5 */ /* 0x000fc40000010000 */
[----:B------:R-:W-:Y:S05]  /*9350*/  @!P0 BRA `(.L_x_2915) ;  /* 0x0000000000048947 */ /* 0x000fea0003800000 */
[----:B------:R-:W-:Y:S01]  /*9360*/  BPT.TRAP 0x1 ;  /* 0x000000040000795c */ /* 0x000fe20000300000 */
.L_x_2915:
        /* <DEDUP_REMOVED lines=36> */
[-C--:B------:R-:W-:Y:S01]  /*95b0*/  FMUL.FTZ R63, R63, R120.reuse ;  /* 0x000000783f3f7220 */ /* 0x080fe20000410000 */
[----:B------:R-:W-:Y:S01]  /*95c0*/  LOP3.LUT R4, R4, 0xc, RZ, 0xc0, !PT ;  /* 0x0000000c04047812 */ /* 0x000fe200078ec0ff */
[-C--:B------:R-:W-:Y:S01]  /*95d0*/  FMUL.FTZ R12, R35, R120.reuse ;  /* 0x00000078230c7220 */ /* 0x080fe20000410000 */
[-C--:B------:R-:W-:Y:S01]  /*95e0*/  FMUL.FTZ R70, R70, R120.reuse ;  /* 0x0000007846467220 */ /* 0x080fe20000410000 */
[-C--:B------:R-:W-:Y:S01]  /*95f0*/  FMUL.FTZ R79, R79, R120.reuse ;  /* 0x000000784f4f7220 */ /* 0x080fe20000410000 */
[----:B------:R-:W-:Y:S01]  /*9600*/  IADD3 R4, P0, R4, UR6, RZ ;  /* 0x0000000604047c10 */ /* 0x000fe2000ff1e0ff */
[-C--:B------:R-:W-:Y:S01]  /*9610*/  FMUL.FTZ R54, R54, R120.reuse ;  /* 0x0000007836367220 */ /* 0x080fe20000410000 */
[-C--:B------:R-:W-:Y:S01]  /*9620*/  FMUL.FTZ R55, R55, R120.reuse ;  /* 0x0000007837377220 */ /* 0x080fe20000410000 */
[-C--:B------:R-:W-:Y:S01]  /*9630*/  FMUL.FTZ R46, R46, R120.reuse ;  /* 0x000000782e2e7220 */ /* 0x080fe20000410000 */
[----:B------:R-:W-:Y:S01]  /*9640*/  FMUL.FTZ R15, R42, R120 ;  /* 0x000000782a0f7220 */ /* 0x000fe20000410000 */
[----:B------:R-:W-:-:S02]  /*9650*/  IMAD.X R5, RZ, RZ, UR7, P0 ;  /* 0x00000007ff057e24 */ /* 0x000fc400080e06ff */
        /* <DEDUP_REMOVED lines=21> */
[----:B------:R-:W-:Y:S01]  /*97b0*/  F2FP.BF16.F32.PACK_AB R7, R28, R7 ;  /* 0x000000071c07723e */ /* 0x000fe200000010ff */
[-C--:B------:R-:W-:Y:S01]  /*97c0*/  FMUL.FTZ R25, R50, R120.reuse ;  /* 0x0000007832197220 */ /* 0x080fe20000410000 */
[----:B------:R-:W-:Y:S01]  /*97d0*/  LOP3.LUT P0, R28, R121, 0x3, RZ, 0xc0, !PT ;  /* 0x00000003791c7812 */ /* 0x000fe2000780c0ff */
[-C--:B-1----:R-:W-:Y:S01]  /*97e0*/  FMUL.FTZ R5, R26, R120.reuse ;  /* 0x000000781a057220 */ /* 0x082fe20000410000 */
        /* <DEDUP_REMOVED lines=8> */
[----:B------:R-:W-:Y:S01]  /*9870*/  UIADD3 UR42, -UR42, URZ, URZ ;  /* 0x0000003f2a2a7290 */ /* 0x000fe2000fffe13f */
[----:B------:R-:W-:Y:S01]  /*9880*/  F2FP.BF16.F32.PACK_AB R35, R70, R35 ;  /* 0x000000234623723e */ /* 0x000fe200000010ff */
[----:B------:R-:W-:Y:S01]  /*9890*/  FMUL.FTZ R38, R38, R120 ;  /* 0x0000007826267220 */ /* 0x000fe20000410000 */
[----:B------:R-:W-:Y:S01]  /*98a0*/  F2FP.BF16.F32.PACK_AB R50, R79, R50 ;  /* 0x000000324f32723e */ /* 0x000fe200000010ff */
[----:B------:R-:W-:Y:S01]  /*98b0*/  FMUL.FTZ R39, R39, R120 ;  /* 0x0000007827277220 */ /* 0x000fe20000410000 */
[----:B------:R-:W-:Y:S01]  /*98c0*/  F2FP.BF16.F32.PACK_AB R25, R54, R25 ;  /* 0x000000193619723e */ /* 0x000fe200000010ff */
[----:B------:R-:W-:Y:S01]  /*98d0*/  USHF.R.S32.HI UR5, URZ, 0x1f, UR43 ;  /* 0x0000001f3f057899 */ /* 0x000fe2000801142b */
[----:B------:R-:W-:Y:S01]  /*98e0*/  F2FP.BF16.F32.PACK_AB R26, R55, R26 ;  /* 0x0000001a371a723e */ /* 0x000fe200000010ff */
[----:B------:R-:W-:Y:S01]  /*98f0*/  ULDC UR8, c[0x0][0xda8] ;  /* 0x00036a0000087ab9 */ /* 0x000fe20000000800 */
[----:B------:R-:W-:Y:S01]  /*9900*/  SEL R79, R27, R34, P0 ;  /* 0x000000221b4f7207 */ /* 0x000fe20000000000 */
[-C--:B------:R-:W-:Y:S01]  /*9910*/  FMUL.FTZ R30, R30, R120.reuse ;  /* 0x000000781e1e7220 */ /* 0x080fe20000410000 */
[----:B------:R-:W-:Y:S01]  /*9920*/  SEL R70, R34, R27, P0 ;  /* 0x0000001b22467207 */ /* 0x000fe20000000000 */
[----:B------:R-:W-:Y:S01]  /*9930*/  FMUL.FTZ R31, R31, R120 ;  /* 0x000000781f1f7220 */ /* 0x000fe20000410000 */
[----:B------:R-:W-:Y:S01]  /*9940*/  IADD3 R27, P1, R16, 0x4000, RZ ;  /* 0x00004000101b7810 */ /* 0x000fe20007f3e0ff */
[----:B------:R-:W-:Y:S01]  /*9950*/  ULDC.64 UR6, c[0x0][0xb70] ;  /* 0x0002dc0000067ab9 */ /* 0x000fe20000000a00 */
[----:B------:R-:W-:Y:S01]  /*9960*/  F2FP.BF16.F32.PACK_AB R41, R68, R41 ;  /* 0x000000294429723e */ /* 0x000fe200000010ff */
[----:B------:R-:W-:Y:S01]  /*9970*/  UIMAD UR42, UR8, UR42, UR48 ;  /* 0x0000002a082a72a4 */ /* 0x000fe2000f8e0230 */
[----:B------:R-:W-:Y:S01]  /*9980*/  F2FP.BF16.F32.PACK_AB R48, R77, R48 ;  /* 0x000000304d30723e */ /* 0x000fe200000010ff */
[----:B------:R-:W-:Y:S01]  /*9990*/  UIMAD UR5, UR5, UR6, URZ ;  /* 0x00000006050572a4 */ /* 0x000fe2000f8e023f */
[----:B------:R-:W-:Y:S01]  /*99a0*/  SEL R77, R25, R26, P0 ;  /* 0x0000001a194d7207 */ /* 0x000fe20000000000 */
[----:B------:R-:W-:Y:S01]  /*99b0*/  USHF.L.U32 UR42, UR42, 0x7, URZ ;  /* 0x000000072a2a7899 */ /* 0x000fe2000800063f */
[----:B------:R-:W-:Y:S01]  /*99c0*/  SEL R68, R26, R25, P0 ;  /* 0x000000191a447207 */ /* 0x000fe20000000000 */
[----:B------:R-:W-:Y:S01]  /*99d0*/  UIMAD.WIDE.U32 UR10, UR43, UR6, URZ ;  /* 0x000000062b0a72a5 */ /* 0x000fe2000f8e003f */
[----:B------:R-:W-:Y:S01]  /*99e0*/  LOP3.LUT R26, R27, 0x380, RZ, 0xc0, !PT ;  /* 0x000003801b1a7812 */ /* 0x000fe200078ec0ff */
[----:B------:R-:W-:Y:S01]  /*99f0*/  UIMAD UR5, UR43, UR7, UR5 ;  /* 0x000000072b0572a4 */ /* 0x000fe2000f8e0205 */
[----:B------:R-:W-:Y:S01]  /*9a00*/  F2FP.BF16.F32.PACK_AB R21, R52, R21 ;  /* 0x000000153415723e */ /* 0x000fe200000010ff */
[----:B------:R-:W-:Y:S01]  /*9a10*/  FMUL.FTZ R71, R71, R120 ;  /* 0x0000007847477220 */ /* 0x000fe20000410000 */
[----:B------:R-:W-:Y:S01]  /*9a20*/  F2FP.BF16.F32.PACK_AB R24, R53, R24 ;  /* 0x000000183518723e */ /* 0x000fe200000010ff */
[----:B------:R-:W-:Y:S01]  /*9a30*/  UIADD3 UR5, UR11, UR5, URZ ;  /* 0x000000050b057290 */ /* 0x000fe2000fffe03f */
[----:B------:R-:W-:Y:S01]  /*9a40*/  SHF.R.U64 R26, R26, 0x3, RZ ;  /* 0x000000031a1a7819 */ /* 0x000fe200000012ff */
[----:B------:R-:W-:Y:S01]  /*9a50*/  FMUL.FTZ R42, R67, R120 ;  /* 0x00000078432a7220 */ /* 0x000fe20000410000 */
[----:B------:R-:W-:Y:S01]  /*9a60*/  F2FP.BF16.F32.PACK_AB R6, R29, R6 ;  /* 0x000000061d06723e */ /* 0x000fe200000010ff */
[-C--:B------:R-:W-:Y:S01]  /*9a70*/  FMUL.FTZ R78, R78, R120.reuse ;  /* 0x000000784e4e7220 */ /* 0x080fe20000410000 */
[----:B------:R-:W-:Y:S01]  /*9a80*/  IADD3 R25, P2, R16, 0x4020, RZ ;  /* 0x0000402010197810 */ /* 0x000fe20007f5e0ff */
[----:B------:R-:W-:Y:S01]  /*9a90*/  FMUL.FTZ R43, R74, R120 ;  /* 0x000000784a2b7220 */ /* 0x000fe20000410000 */
[----:B------:R-:W-:Y:S01]  /*9aa0*/  F2FP.BF16.F32.PACK_AB R73, R100, R73 ;  /* 0x000000496449723e */ /* 0x000fe200000010ff */
[----:B------:R-:W-:Y:S01]  /*9ab0*/  UIADD3 UR4, UR4, 0x33460, URZ ;  /* 0x0003346004047890 */ /* 0x000fe2000fffe03f */
[----:B------:R-:W-:Y:S01]  /*9ac0*/  F2FP.BF16.F32.PACK_AB R72, R101, R72 ;  /* 0x000000486548723e */ /* 0x000fe200000010ff */
[-C--:B------:R-:W-:Y:S01]  /*9ad0*/  FMUL.FTZ R86, R86, R120.reuse ;  /* 0x0000007856567220 */ /* 0x080fe20000410000 */
[----:B------:R-:W-:Y:S01]  /*9ae0*/  F2FP.BF16.F32.PACK_AB R15, R46, R15 ;  /* 0x0000000f2e0f723e */ /* 0x000fe200000010ff */
[----:B------:R-:W-:Y:S01]  /*9af0*/  FMUL.FTZ R51, R82, R120 ;  /* 0x0000007852337220 */ /* 0x000fe20000410000 */
[----:B------:R-:W-:Y:S01]  /*9b00*/  F2FP.BF16.F32.PACK_AB R20, R47, R20 ;  /* 0x000000142f14723e */ /* 0x000fe200000010ff */
[-C--:B------:R-:W-:Y:S01]  /*9b10*/  FMUL.FTZ R87, R87, R120.reuse ;  /* 0x0000007857577220 */ /* 0x080fe20000410000 */
        /* <DEDUP_REMOVED lines=11> */
[----:B------:R-:W-:Y:S01]  /*9bd0*/  FMUL.FTZ R66, R91, R120 ;  /* 0x000000785b427220 */ /* 0x000fe20000410000 */
[----:B------:R-:W-:Y:S01]  /*9be0*/  SEL R37, R7, R6, P0 ;  /* 0x0000000607257207 */ /* 0x000fe20000000000 */
[----:B------:R-:W-:Y:S01]  /*9bf0*/  UPRMT UR4, UR37, 0x654, UR4 ;  /* 0x0000065425047896 */ /* 0x000fe20008000004 */
[----:B------:R-:W-:Y:S01]  /*9c00*/  SEL R36, R6, R7, P0 ;  /* 0x0000000706247207 */ /* 0x000fe20000000000 */
[-C--:B------:R-:W-:Y:S01]  /*9c10*/  FMUL.FTZ R102, R102, R120.reuse ;  /* 0x0000007866667220 */ /* 0x080fe20000410000 */
[----:B------:R-:W-:Y:S01]  /*9c20*/  IADD3 R21, P3, R16, 0x4040, RZ ;  /* 0x0000404010157810 */ /* 0x000fe20007f7e0ff */
[-C--:B------:R-:W-:Y:S01]  /*9c30*/  FMUL.FTZ R67, R98, R120.reuse ;  /* 0x0000007862437220 */ /* 0x080fe20000410000 */
[----:B------:R-:W-:Y:S01]  /*9c40*/  LOP3.LUT R24, R25, 0x380, RZ, 0xc0, !PT ;  /* 0x0000038019187812 */ /* 0x000fe200078ec0ff */
[----:B------:R-:W-:Y:S01]  /*9c50*/  FMUL.FTZ R103, R103, R120 ;  /* 0x0000007867677220 */ /* 0x000fe20000410000 */
[----:B------:R-:W-:Y:S01]  /*9c60*/  SEL R61, R73, R72, P0 ;  /* 0x00000048493d7207 */ /* 0x000fe20000000000 */
[-C--:B------:R-:W-:Y:S01]  /*9c70*/  FMUL.FTZ R74, R99, R120.reuse ;  /* 0x00000078634a7220 */ /* 0x080fe20000410000 */
[----:B------:R-:W-:Y:S01]  /*9c80*/  IADD3 R7, P1, R16, 0x8040, RZ ;  /* 0x0000804010077810 */ /* 0x000fe20007f3e0ff */
[-C--:B------:R-:W-:Y:S01]  /*9c90*/  FMUL.FTZ R110, R110, R120.reuse ;  /* 0x000000786e6e7220 */ /* 0x080fe20000410000 */
[----:B------:R-:W-:Y:S01]  /*9ca0*/  SEL R72, R72, R73, P0 ;  /* 0x0000004948487207 */ /* 0x000fe20000000000 */
[----:B------:R-:W-:Y:S01]  /*9cb0*/  FMUL.FTZ R75, R106, R120 ;  /* 0x000000786a4b7220 */ /* 0x000fe20000410000 */
[----:B------:R-:W-:Y:S01]  /*9cc0*/  SEL R73, R15, R20, P0 ;  /* 0x000000140f497207 */ /* 0x000fe20000000000 */
[-C--:B------:R-:W-:Y:S01]  /*9cd0*/  FMUL.FTZ R111, R111, R120.reuse ;  /* 0x000000786f6f7220 */ /* 0x080fe20000410000 */
        /* <DEDUP_REMOVED lines=8> */
[----:B------:R-:W-:Y:S01]  /*9d60*/  F2FP.BF16.F32.PACK_AB R11, R38, R11 ;  /* 0x0000000b260b723e */ /* 0x000fe200000010ff */
[----:B------:R-:W-:Y:S01]  /*9d70*/  FMUL.FTZ R90, R115, R120 ;  /* 0x00000078735a7220 */ /* 0x000fe20000410000 */
[----:B------:R-:W-:Y:S01]  /*9d80*/  F2FP.BF16.F32.PACK_AB R12, R39, R12 ;  /* 0x0000000c270c723e */ /* 0x000fe200000010ff */
[----:B------:R-:W-:Y:S01]  /*9d90*/  SYNCS.ARRIVE.TRANS64.RED.A1T0 RZ, [UR4], RZ ;  /* 0x000000ffffff79a7 */ /* 0x000fe20008100404 */
[----:B------:R-:W-:Y:S01]  /*9da0*/  SHF.R.U64 R20, R20, 0x3, RZ ;  /* 0x0000000314147819 */ /* 0x000fe200000012ff */
[----:B------:R-:W-:Y:S01]  /*9db0*/  USHF.R.S32.HI UR4, URZ, 0x1f, UR44 ;  /* 0x0000001f3f047899 */ /* 0x000fe2000801142c */
[----:B------:R-:W-:Y:S01]  /*9dc0*/  LOP3.LUT R24, R24, R25, RZ, 0x3c, !PT ;  /* 0x0000001918187212 */ /* 0x000fe200078e3cff */
[----:B------:R-:W-:Y:S01]  /*9dd0*/  IMAD.X R25, RZ, RZ, R17, P2 ;  /* 0x000000ffff197224 */ /* 0x000fe200010e0611 */
[----:B------:R-:W-:-:S02]  /*9de0*/  F2FP.BF16.F32.PACK_AB R5, R30, R5 ;  /* 0x000000051e05723e */ /* 0x000fc400000010ff */
[----:B------:R-:W-:Y:S02]  /*9df0*/  F2FP.BF16.F32.PACK_AB R8, R31, R8 ;  /* 0x000000081f08723e */ /* 0x000fe400000010ff */
[----:B------:R-:W-:Y:S02]  /*9e00*/  SEL R39, R9, R10, P0 ;  /* 0x0000000a09277207 */ /* 0x000fe40000000000 */
[----:B------:R-:W-:Y:S02]  /*9e10*/  SEL R38, R10, R9, P0 ;  /* 0x000000090a267207 */ /* 0x000fe40000000000 */
[----:B------:R-:W-:Y:S02]  /*9e20*/  SHF.R.U64 R6, R6, 0x3, RZ ;  /* 0x0000000306067819 */ /* 0x000fe400000012ff */
[----:B------:R-:W-:Y:S02]  /*9e30*/  IADD3 R9, P2, R16, 0x8060, RZ ;  /* 0x0000806010097810 */ /* 0x000fe40007f5e0ff */
[----:B------:R-:W-:-:S02]  /*9e40*/  F2FP.BF16.F32.PACK_AB R40, R69, R40 ;  /* 0x000000284528723e */ /* 0x000fc400000010ff */
[----:B------:R-:W-:Y:S01]  /*9e50*/  LOP3.LUT R20, R20, R21, RZ, 0x3c, !PT ;  /* 0x0000001514147212 */ /* 0x000fe200078e3cff */
[--C-:B------:R-:W-:Y:S01]  /*9e60*/  IMAD.X R21, RZ, RZ, R17.reuse, P3 ;  /* 0x000000ffff157224 */ /* 0x100fe200018e0611 */
[----:B------:R-:W-:Y:S02]  /*9e70*/  SEL R69, R5, R8, P0 ;  /* 0x0000000805457207 */ /* 0x000fe40000000000 */
[----:B------:R-:W-:Y:S02]  /*9e80*/  SEL R54, R8, R5, P0 ;  /* 0x0000000508367207 */ /* 0x000fe40000000000 */
[----:B------:R-:W-:Y:S01]  /*9e90*/  LOP3.LUT R6, R6, R7, RZ, 0x3c, !PT ;  /* 0x0000000706067212 */ /* 0x000fe200078e3cff */
[----:B------:R-:W-:Y:S01]  /*9ea0*/  IMAD.X R7, RZ, RZ, R17, P1 ;  /* 0x000000ffff077224 */ /* 0x000fe200008e0611 */
[----:B------:R-:W-:Y:S01]  /*9eb0*/  F2FP.BF16.F32.PACK_AB R64, R93, R64 ;  /* 0x000000405d40723e */ /* 0x000fe200000010ff */
[----:B------:R-:W-:Y:S01]  /*9ec0*/  VIADD R93, R221, UR42 ;  /* 0x0000002add5d7c36 */ /* 0x000fe20008000000 */
[----:B------:R-:W-:-:S02]  /*9ed0*/  LOP3.LUT R8, R9, 0x380, RZ, 0xc0, !PT ;  /* 0x0000038009087812 */ /* 0x000fc400078ec0ff */
[----:B------:R-:W-:Y:S01]  /*9ee0*/  F2FP.BF16.F32.PACK_AB R57, R84, R57 ;  /* 0x000000395439723e */ /* 0x000fe200000010ff */
[----:B------:R-:W-:Y:S01]  /*9ef0*/  VIADD R5, R93, 0x8 ;  /* 0x000000085d057836 */ /* 0x000fe20000000000 */
[----:B------:R-:W-:Y:S02]  /*9f00*/  SHF.R.U64 R8, R8, 0x3, RZ ;  /* 0x0000000308087819 */ /* 0x000fe400000012ff */
[----:B------:R-:W-:Y:S02]  /*9f10*/  MOV R84, R20 ;  /* 0x0000001400547202 */ /* 0x000fe40000000f00 */
[----:B------:R-:W-:Y:S01]  /*9f20*/  MOV R21, R6 ;  /* 0x0000000600157202 */ /* 0x000fe20000000f00 */
[----:B------:R-:W-:Y:S01]  /*9f30*/  IMAD.U32 R7, RZ, RZ, UR11 ;  /* 0x0000000bff077e24 */ /* 0x000fe2000f8e00ff */
[----:B------:R-:W-:Y:S01]  /*9f40*/  LOP3.LUT P1, RZ, R19, 0x3, RZ, 0xc0, !PT ;  /* 0x0000000313ff7812 */ /* 0x000fe2000782c0ff */
[----:B------:R-:W-:Y:S01]  /*9f50*/  IMAD.U32 R7, RZ, RZ, UR5 ;  /* 0x00000005ff077e24 */ /* 0x000fe2000f8e00ff */
[----:B------:R-:W-:Y:S01]  /*9f60*/  IADD3 R29, P6, R16, 0x60, RZ ;  /* 0x00000060101d7810 */ /* 0x000fe20007fde0ff */
[----:B------:R-:W-:Y:S01]  /*9f70*/  ULDC UR5, c[0x0][0xa88] ;  /* 0x0002a20000057ab9 */ /* 0x000fe20000000800 */
[----:B------:R-:W-:Y:S01]  /*9f80*/  LOP3.LUT R8, R8, R9, RZ, 0x3c, !PT ;  /* 0x0000000908087212 */ /* 0x000fe200078e3cff */
[----:B------:R-:W-:Y:S01]  /*9f90*/  IMAD.X R9, RZ, RZ, R17, P2 ;  /* 0x000000ffff097224 */ /* 0x000fe200010e0611 */
[----:B------:R-:W-:Y:S01]  /*9fa0*/  ISETP.GE.OR P2, PT, R5, UR5, P1 ;  /* 0x0000000505007c0c */ /* 0x000fe20008f46670 */
[----:B------:R-:W-:Y:S01]  /*9fb0*/  IMAD.U32 R6, RZ, RZ, UR10 ;  /* 0x0000000aff067e24 */ /* 0x000fe2000f8e00ff */
[----:B------:R-:W-:-:S02]  /*9fc0*/  LOP3.LUT R28, R29, 0x380, RZ, 0xc0, !PT ;  /* 0x000003801d1c7812 */ /* 0x000fc400078ec0ff */
[----:B------:R-:W-:Y:S02]  /*9fd0*/  F2FP.BF16.F32.PACK_AB R33, R60, R33 ;  /* 0x000000213c21723e */ /* 0x000fe400000010ff */
[----:B------:R-:W-:Y:S02]  /*9fe0*/  SHF.R.U64 R28, R28, 0x3, RZ ;  /* 0x000000031c1c7819 */ /* 0x000fe400000012ff */
[----:B------:R-:W-:Y:S02]  /*9ff0*/  SEL R53, R33, R32, P0 ;  /* 0x0000002021357207 */ /* 0x000fe40000000000 */
[----:B------:R-:W-:Y:S02]  /*a000*/  SEL R52, R32, R33, P0 ;  /* 0x0000002120347207 */ /* 0x000fe40000000000 */
[----:B------:R-:W-:Y:S02]  /*a010*/  F2FP.BF16.F32.PACK_AB R42, R71, R42 ;  /* 0x0000002a472a723e */ /* 0x000fe400000010ff */
[----:B------:R-:W-:-:S02]  /*a020*/  IADD3 R33, P4, R16, 0x20, RZ ;  /* 0x0000002010217810 */ /* 0x000fc40007f9e0ff */
[----:B------:R-:W-:Y:S02]  /*a030*/  IADD3 R31, P5, R16, 0x40, RZ ;  /* 0x00000040101f7810 */ /* 0x000fe40007fbe0ff */
[----:B------:R-:W-:Y:S01]  /*a040*/  LOP3.LUT R28, R28, R29, RZ, 0x3c, !PT ;  /* 0x0000001d1c1c7212 */ /* 0x000fe200078e3cff */
[----:B------:R-:W-:Y:S01]  /*a050*/  IMAD.X R29, RZ, RZ, R17, P6 ;  /* 0x000000ffff1d7224 */ /* 0x000fe200030e0611 */
        /* <DEDUP_REMOVED lines=8> */
[----:B------:R-:W-:Y:S02]  /*a0e0*/  LOP3.LUT R32, R33, 0x380, RZ, 0xc0, !PT ;  /* 0x0000038021207812 */ /* 0x000fe400078ec0ff */
[----:B------:R-:W-:-:S02]  /*a0f0*/  LOP3.LUT R30, R31, 0x380, RZ, 0xc0, !PT ;  /* 0x000003801f1e7812 */ /* 0x000fc400078ec0ff */
[----:B------:R-:W-:Y:S02]  /*a100*/  F2FP.BF16.F32.PACK_AB R51, R86, R51 ;  /* 0x000000335633723e */ /* 0x000fe400000010ff */
[----:B------:R-:W-:Y:S02]  /*a110*/  F2FP.BF16.F32.PACK_AB R58, R87, R58 ;  /* 0x0000003a573a723e */ /* 0x000fe400000010ff */
[----:B------:R-:W-:Y:S02]  /*a120*/  LOP3.LUT R10, R11, 0x380, RZ, 0xc0, !PT ;  /* 0x000003800b0a7812 */ /* 0x000fe400078ec0ff */
[----:B------:R-:W-:Y:S02]  /*a130*/  F2FP.BF16.F32.PACK_AB R49, R76, R49 ;  /* 0x000000314c31723e */ /* 0x000fe400000010ff */
[----:B------:R-:W-:Y:S02]  /*a140*/  F2FP.BF16.F32.PACK_AB R56, R85, R56 ;  /* 0x000000385538723e */ /* 0x000fe400000010ff */
[----:B------:R-:W-:-:S02]  /*a150*/  SEL R45, R13, R14, P0 ;  /* 0x0000000e0d2d7207 */ /* 0x000fc40000000000 */
[----:B------:R-:W-:Y:S02]  /*a160*/  SEL R44, R14, R13, P0 ;  /* 0x0000000d0e2c7207 */ /* 0x000fe40000000000 */
[----:B------:R-:W-:Y:S02]  /*a170*/  SEL R63, R81, R80, P0 ;  /* 0x00000050513f7207 */ /* 0x000fe40000000000 */
[----:B------:R-:W-:Y:S02]  /*a180*/  F2FP.BF16.F32.PACK_AB R59, R94, R59 ;  /* 0x0000003b5e3b723e */ /* 0x000fe400000010ff */
[----:B------:R-:W-:Y:S02]  /*a190*/  F2FP.BF16.F32.PACK_AB R66, R95, R66 ;  /* 0x000000425f42723e */ /* 0x000fe400000010ff */
[----:B------:R-:W-:Y:S02]  /*a1a0*/  SEL R80, R80, R81, P0 ;  /* 0x0000005150507207 */ /* 0x000fe40000000000 */
[----:B------:R-:W-:-:S02]  /*a1b0*/  SEL R85, R43, R50, P0 ;  /* 0x000000322b557207 */ /* 0x000fc40000000000 */
[----:B------:R-:W-:Y:S02]  /*a1c0*/  SHF.R.U64 R32, R32, 0x3, RZ ;  /* 0x0000000320207819 */ /* 0x000fe400000012ff */
[----:B------:R-:W-:Y:S02]  /*a1d0*/  SHF.R.U64 R30, R30, 0x3, RZ ;  /* 0x000000031e1e7819 */ /* 0x000fe400000012ff */
[----:B------:R-:W-:Y:S02]  /*a1e0*/  SEL R55, R41, R40, P0 ;  /* 0x0000002829377207 */ /* 0x000fe40000000000 */
[----:B------:R-:W-:Y:S02]  /*a1f0*/  SEL R81, R35, R42, P0 ;  /* 0x0000002a23517207 */ /* 0x000fe40000000000 */
[----:B------:R-:W-:Y:S02]  /*a200*/  SEL R50, R50, R43, P0 ;  /* 0x0000002b32327207 */ /* 0x000fe40000000000 */
[----:B------:R-:W-:-:S02]  /*a210*/  F2FP.BF16.F32.PACK_AB R67, R102, R67 ;  /* 0x000000436643723e */ /* 0x000fc400000010ff */
[----:B------:R-:W-:Y:S02]  /*a220*/  F2FP.BF16.F32.PACK_AB R74, R103, R74 ;  /* 0x0000004a674a723e */ /* 0x000fe400000010ff */
[----:B------:R-:W-:Y:S02]  /*a230*/  SEL R40, R40, R41, P0 ;  /* 0x0000002928287207 */ /* 0x000fe40000000000 */
[----:B------:R-:W-:Y:S02]  /*a240*/  SEL R42, R42, R35, P0 ;  /* 0x000000232a2a7207 */ /* 0x000fe40000000000 */
[----:B------:R-:W-:Y:S02]  /*a250*/  SEL R43, R51, R58, P0 ;  /* 0x0000003a332b7207 */ /* 0x000fe40000000000 */
[----:B------:R-:W-:Y:S02]  /*a260*/  SHF.R.U64 R10, R10, 0x3, RZ ;  /* 0x000000030a0a7819 */ /* 0x000fe400000012ff */
[----:B------:R-:W-:-:S02]  /*a270*/  F2FP.BF16.F32.PACK_AB R65, R92, R65 ;  /* 0x000000415c41723e */ /* 0x000fc400000010ff */
[----:B------:R-:W-:Y:S02]  /*a280*/  SEL R41, R49, R48, P0 ;  /* 0x0000003031297207 */ /* 0x000fe40000000000 */
[----:B------:R-:W-:Y:S02]  /*a290*/  SEL R58, R58, R51, P0 ;  /* 0x000000333a3a7207 */ /* 0x000fe40000000000 */
[----:B------:R-:W-:Y:S02]  /*a2a0*/  F2FP.BF16.F32.PACK_AB R75, R110, R75 ;  /* 0x0000004b6e4b723e */ /* 0x000fe400000010ff */
[----:B------:R-:W-:Y:S02]  /*a2b0*/  F2FP.BF16.F32.PACK_AB R82, R111, R82 ;  /* 0x000000526f52723e */ /* 0x000fe400000010ff */
[----:B------:R-:W-:Y:S02]  /*a2c0*/  SEL R48, R48, R49, P0 ;  /* 0x0000003130307207 */ /* 0x000fe40000000000 */
[----:B------:R-:W-:-:S02]  /*a2d0*/  SEL R51, R59, R66, P0 ;  /* 0x000000423b337207 */ /* 0x000fc40000000000 */
[----:B------:R-:W-:Y:S01]  /*a2e0*/  LOP3.LUT R32, R32, R33, RZ, 0x3c, !PT ;  /* 0x0000002120207212 */ /* 0x000fe200078e3cff */
[--C-:B------:R-:W-:Y:S01]  /*a2f0*/  IMAD.X R33, RZ, RZ, R17.reuse, P4 ;  /* 0x000000ffff217224 */ /* 0x100fe200020e0611 */
[----:B------:R-:W-:Y:S01]  /*a300*/  LOP3.LUT R30, R30, R31, RZ, 0x3c, !PT ;  /* 0x0000001f1e1e7212 */ /* 0x000fe200078e3cff */
[----:B------:R-:W-:Y:S01]  /*a310*/  IMAD.X R31, RZ, RZ, R17, P5 ;  /* 0x000000ffff1f7224 */ /* 0x000fe200028e0611 */
[----:B------:R-:W-:Y:S02]  /*a320*/  SEL R49, R57, R56, P0 ;  /* 0x0000003839317207 */ /* 0x000fe40000000000 */
[----:B------:R-:W-:Y:S02]  /*a330*/  SEL R66, R66, R59, P0 ;  /* 0x0000003b42427207 */ /* 0x000fe40000000000 */
[----:B------:R-:W-:Y:S02]  /*a340*/  F2FP.BF16.F32.PACK_AB R89, R116, R89 ;  /* 0x000000597459723e */ /* 0x000fe400000010ff */
[----:B------:R-:W-:-:S02]  /*a350*/  F2FP.BF16.F32.PACK_AB R83, R118, R83 ;  /* 0x000000537653723e */ /* 0x000fc400000010ff */
[----:B------:R-:W-:Y:S02]  /*a360*/  F2FP.BF16.F32.PACK_AB R88, R117, R88 ;  /* 0x000000587558723e */ /* 0x000fe400000010ff */
[----:B------:R-:W-:Y:S02]  /*a370*/  F2FP.BF16.F32.PACK_AB R90, R119, R90 ;  /* 0x0000005a775a723e */ /* 0x000fe400000010ff */
[----:B------:R-:W-:Y:S02]  /*a380*/  SEL R56, R56, R57, P0 ;  /* 0x0000003938387207 */ /* 0x000fe40000000000 */
[----:B------:R-:W-:Y:S02]  /*a390*/  SEL R59, R67, R74, P0 ;  /* 0x0000004a433b7207 */ /* 0x000fe40000000000 */
[C---:B------:R-:W-:Y:S02]  /*a3a0*/  IADD3 R15, P4, R16.reuse, 0x4060, RZ ;  /* 0x00004060100f7810 */ /* 0x040fe40007f9e0ff */
[----:B------:R-:W-:-:S02]  /*a3b0*/  IADD3 R13, P5, R16, 0x8000, RZ ;  /* 0x00008000100d7810 */ /* 0x000fc40007fbe0ff */
[----:B------:R-:W-:Y:S01]  /*a3c0*/  LOP3.LUT R10, R10, R11, RZ, 0x3c, !PT ;  /* 0x0000000b0a0a7212 */ /* 0x000fe200078e3cff */
[----:B------:R-:W-:Y:S01]  /*a3d0*/  IMAD.X R11, RZ, RZ, R17, P6 ;  /* 0x000000ffff0b7224 */ /* 0x000fe200030e0611 */
[----:B------:R-:W-:Y:S02]  /*a3e0*/  SEL R57, R65, R64, P0 ;  /* 0x0000004041397207 */ /* 0x000fe40000000000 */
[----:B------:R-:W-:Y:S02]  /*a3f0*/  SEL R74, R74, R67, P0 ;  /* 0x000000434a4a7207 */ /* 0x000fe40000000000 */
[----:B------:R-:W-:Y:S02]  /*a400*/  SEL R64, R64, R65, P0 ;  /* 0x0000004140407207 */ /* 0x000fe40000000000 */
[----:B------:R-:W-:Y:S02]  /*a410*/  SEL R67, R75, R82, P0 ;  /* 0x000000524b437207 */ /* 0x000fe40000000000 */
[----:B------:R-:W-:-:S02]  /*a420*/  SEL R82, R82, R75, P0 ;  /* 0x0000004b52527207 */ /* 0x000fc40000000000 */
[----:B------:R-:W-:Y:S02]  /*a430*/  SEL R65, R89, R88, P0 ;  /* 0x0000005859417207 */ /* 0x000fe40000000000 */
[----:B------:R-:W-:Y:S02]  /*a440*/  SEL R75, R83, R90, P0 ;  /* 0x0000005a534b7207 */ /* 0x000fe40000000000 */
[----:B------:R-:W-:Y:S02]  /*a450*/  LOP3.LUT R14, R15, 0x380, RZ, 0xc0, !PT ;  /* 0x000003800f0e7812 */ /* 0x000fe400078ec0ff */
[----:B------:R-:W-:Y:S02]  /*a460*/  LOP3.LUT R35, R16, 0x380, RZ, 0xc0, !PT ;  /* 0x0000038010237812 */ /* 0x000fe400078ec0ff */
[----:B--2---:R-:W-:Y:S01]  /*a470*/  LOP3.LUT R5, R4, 0x2, RZ, 0x3c, !PT ;  /* 0x0000000204057812 */ /* 0x004fe200078e3cff */
[----:B------:R-:W-:Y:S01]  /*a480*/  SHFL.IDX PT, R37, R37, R4, 0x1c1f ;  /* 0x001c1f0425257589 */ /* 0x000fe200000e0000 */
[----:B------:R-:W-:-:S02]  /*a490*/  LOP3.LUT R12, R13, 0x380, RZ, 0xc0, !PT ;  /* 0x000003800d0c7812 */ /* 0x000fc400078ec0ff */
[----:B------:R-:W-:Y:S01]  /*a4a0*/  SEL R88, R88, R89, P0 ;  /* 0x0000005958587207 */ /* 0x000fe20000000000 */
[----:B------:R-:W1:Y:S01]  /*a4b0*/  SHFL.IDX PT, R36, R36, R5, 0x1c1f ;  /* 0x001c1f0524247589 */ /* 0x000e6200000e0000 */
[----:B------:R-:W-:Y:S02]  /*a4c0*/  SEL R90, R90, R83, P0 ;  /* 0x000000535a5a7207 */ /* 0x000fe40000000000 */
[----:B------:R-:W-:Y:S01]  /*a4d0*/  MOV R76, R10 ;  /* 0x0000000a004c7202 */ /* 0x000fe20000000f00 */
[----:B------:R-:W-:Y:S01]  /*a4e0*/  SHFL.IDX PT, R69, R69, R4, 0x1c1f ;  /* 0x001c1f0445457589 */ /* 0x000fe200000e0000 */
[----:B------:R-:W-:Y:S02]  /*a4f0*/  MOV R20, R8 ;  /* 0x0000000800147202 */ /* 0x000fe40000000f00 */
[----:B------:R-:W-:Y:S01]  /*a500*/  SHF.R.U64 R14, R14, 0x3, RZ ;  /* 0x000000030e0e7819 */ /* 0x000fe200000012ff */
[----:B------:R-:W2:Y:S01]  /*a510*/  SHFL.IDX PT, R54, R54, R5, 0x1c1f ;  /* 0x001c1f0536367589 */ /* 0x000ea200000e0000 */
[----:B------:R-:W-:-:S02]  /*a520*/  SHF.R.U64 R35, R35, 0x3, RZ ;  /* 0x0000000323237819 */ /* 0x000fc400000012ff */
[----:B------:R-:W-:Y:S01]  /*a530*/  SHF.R.U64 R12, R12, 0x3, RZ ;  /* 0x000000030c0c7819 */ /* 0x000fe200000012ff */
[----:B------:R-:W-:Y:S01]  /*a540*/  SHFL.IDX PT, R39, R39, R4, 0x1c1f ;  /* 0x001c1f0427277589 */ /* 0x000fe200000e0000 */
[----:B------:R-:W-:Y:S01]  /*a550*/  LOP3.LUT R14, R14, R15, RZ, 0x3c, !PT ;  /* 0x0000000f0e0e7212 */ /* 0x000fe200078e3cff */
[--C-:B------:R-:W-:Y:S01]  /*a560*/  IMAD.X R15, RZ, RZ, R17.reuse, P4 ;  /* 0x000000ffff0f7224 */ /* 0x100fe200020e0611 */
[----:B------:R-:W-:Y:S01]  /*a570*/  LOP3.LUT R34, R35, R16, RZ, 0x3c, !PT ;  /* 0x0000001023227212 */ /* 0x000fe200078e3cff */
[----:B------:R-:W3:Y:S01]  /*a580*/  SHFL.IDX PT, R38, R38, R5, 0x1c1f ;  /* 0x001c1f0526267589 */ /* 0x000ee200000e0000 */
[----:B------:R-:W-:Y:S01]  /*a590*/  LOP3.LUT R12, R12, R13, RZ, 0x3c, !PT ;  /* 0x0000000d0c0c7212 */ /* 0x000fe200078e3cff */
[--C-:B------:R-:W-:Y:S01]  /*a5a0*/  IMAD.MOV.U32 R35, RZ, RZ, R17.reuse ;  /* 0x000000ffff237224 */ /* 0x100fe200078e0011 */
[----:B------:R-:W-:Y:S01]  /*a5b0*/  MOV R83, R14 ;  /* 0x0000000e00537202 */ /* 0x000fe20000000f00 */
[----:B------:R-:W-:Y:S01]  /*a5c0*/  SHFL.IDX PT, R71, R71, R4, 0x1c1f ;  /* 0x001c1f0447477589 */ /* 0x000fe200000e0000 */
[----:B------:R-:W-:Y:S01]  /*a5d0*/  IMAD.X R13, RZ, RZ, R17, P5 ;  /* 0x000000ffff0d7224 */ /* 0x000fe200028e0611 */
[----:B------:R-:W-:-:S02]  /*a5e0*/  MOV R33, R32 ;  /* 0x0000002000217202 */ /* 0x000fc40000000f00 */
[----:B------:R-:W4:Y:S01]  /*a5f0*/  SHFL.IDX PT, R60, R60, R5, 0x1c1f ;  /* 0x001c1f053c3c7589 */ /* 0x000f2200000e0000 */
[----:B-1----:R-:W-:Y:S02]  /*a600*/  SEL R8, R37, R36, P0 ;  /* 0x0000002425087207 */ /* 0x002fe40000000000 */
[----:B------:R-:W-:Y:S01]  /*a610*/  SEL R10, R36, R37, P0 ;  /* 0x00000025240a7207 */ /* 0x000fe20000000000 */
[----:B------:R-:W-:Y:S01]  /*a620*/  SHFL.IDX PT, R45, R45, R4, 0x1c1f ;  /* 0x001c1f042d2d7589 */ /* 0x000fe200000e0000 */
[----:B------:R-:W1:Y:S01]  /*a630*/  LDC.64 R36, c[0x0][0xb78] ;  /* 0x0002de00ff247b82 */ /* 0x000e620000000a00 */
[----:B------:R-:W-:Y:S02]  /*a640*/  MOV R34, R34 ;  /* 0x0000002200227202 */ /* 0x000fe40000000f00 */
[----:B------:R-:W-:Y:S01]  /*a650*/  SHFL.IDX PT, R73, R73, R4, 0x1c1f ;  /* 0x001c1f0449497589 */ /* 0x000fe200000e0000 */
[----:B------:R-:W-:Y:S02]  /*a660*/  MOV R78, R12 ;  /* 0x0000000c004e7202 */ /* 0x000fe40000000f00 */
[----:B--2---:R-:W-:Y:S01]  /*a670*/  SEL R9, R69, R54, P0 ;  /* 0x0000003645097207 */ /* 0x004fe20000000000 */
[----:B------:R-:W2:Y:S01]  /*a680*/  SHFL.IDX PT, R44, R44, R5, 0x1c1f ;  /* 0x001c1f052c2c7589 */ /* 0x000ea200000e0000 */
[----:B------:R-:W-:-:S02]  /*a690*/  SEL R11, R54, R69, P0 ;  /* 0x00000045360b7207 */ /* 0x000fc40000000000 */
[----:B------:R-:W-:Y:S01]  /*a6a0*/  MOV R87, R26 ;  /* 0x0000001a00577202 */ /* 0x000fe20000000f00 */
[----:B------:R-:W5:Y:S01]  /*a6b0*/  SHFL.IDX PT, R62, R62, R5, 0x1c1f ;  /* 0x001c1f053e3e7589 */ /* 0x000f6200000e0000 */
[----:B---3--:R-:W-:Y:S02]  /*a6c0*/  SEL R12, R39, R38, P0 ;  /* 0x00000026270c7207 */ /* 0x008fe40000000000 */
[----:B------:R-:W-:Y:S01]  /*a6d0*/  SEL R14, R38, R39, P0 ;  /* 0x00000027260e7207 */ /* 0x000fe20000000000 */
[----:B------:R-:W-:Y:S01]  /*a6e0*/  BAR.SYNC.DEFER_BLOCKING 0x1, 0x100 ;  /* 0x0044000000007b1d */ /* 0x000fe20000010000 */
[----:B------:R-:W-:Y:S02]  /*a6f0*/  MOV R86, R24 ;  /* 0x0000001800567202 */ /* 0x000fe40000000f00 */
[----:B------:R-:W-:Y:S02]  /*a700*/  MOV R91, R30 ;  /* 0x0000001e005b7202 */ /* 0x000fe40000000f00 */
[----:B----4-:R-:W-:-:S02]  /*a710*/  SEL R13, R71, R60, P0 ;  /* 0x0000003c470d7207 */ /* 0x010fc40000000000 */
[----:B------:R-:W-:Y:S01]  /*a720*/  SEL R15, R60, R71, P0 ;  /* 0x000000473c0f7207 */ /* 0x000fe20000000000 */
[----:B------:R-:W-:Y:S01]  /*a730*/  SHFL.IDX PT, R47, R47, R4, 0x1c1f ;  /* 0x001c1f042f2f7589 */ /* 0x000fe200000e0000 */
[----:B------:R-:W-:Y:S01]  /*a740*/  MOV R89, R28 ;  /* 0x0000001c00597202 */ /* 0x000fe20000000f00 */
[----:B-1----:R-:W-:Y:S01]  /*a750*/  IMAD.WIDE.U32 R6, R36, UR44, R6 ;  /* 0x0000002c24067c25 */ /* 0x002fe2000f8e0006 */
[C---:B------:R-:W-:Y:S01]  /*a760*/  ISETP.GE.OR P1, PT, R93.reuse, UR5, P1 ;  /* 0x000000055d007c0c */ /* 0x040fe20008f26670 */
[----:B------:R-:W-:Y:S01]  /*a770*/  SHFL.IDX PT, R77, R77, R4, 0x1c1f ;  /* 0x001c1f044d4d7589 */ /* 0x000fe200000e0000 */
[----:B------:R-:W-:-:S03]  /*a780*/  IADD3 R6, P3, R93, R6, RZ ;  /* 0x000000065d067210 */ /* 0x000fc60007f7e0ff */
[----:B------:R-:W1:Y:S01]  /*a790*/  SHFL.IDX PT, R46, R46, R5, 0x1c1f ;  /* 0x001c1f052e2e7589 */ /* 0x000e6200000e0000 */
[----:B--2---:R-:W-:Y:S02]  /*a7a0*/  SEL R24, R45, R44, P0 ;  /* 0x0000002c2d187207 */ /* 0x004fe40000000000 */
[----:B------:R-:W-:Y:S01]  /*a7b0*/  SEL R26, R44, R45, P0 ;  /* 0x0000002d2c1a7207 */ /* 0x000fe20000000000 */
[----:B------:R-:W2:Y:S01]  /*a7c0*/  SHFL.IDX PT, R68, R68, R5, 0x1c1f ;  /* 0x001c1f0544447589 */ /* 0x000ea200000e0000 */
[----:B-----5:R-:W-:Y:S02]  /*a7d0*/  SEL R25, R73, R62, P0 ;  /* 0x0000003e49197207 */ /* 0x020fe40000000000 */
[----:B------:R-:W-:Y:S01]  /*a7e0*/  SEL R27, R62, R73, P0 ;  /* 0x000000493e1b7207 */ /* 0x000fe20000000000 */
[----:B------:R-:W-:Y:S04]  /*a7f0*/  SHFL.IDX PT, R53, R53, R4, 0x1c1f ;  /* 0x001c1f0435357589 */ /* 0x000fe800000e0000 */
[----:B------:R-:W-:Y:S04]  /*a800*/  SHFL.IDX PT, R79, R79, R4, 0x1c1f ;  /* 0x001c1f044f4f7589 */ /* 0x000fe800000e0000 */
[----:B------:R-:W3:Y:S04]  /*a810*/  SHFL.IDX PT, R52, R52, R5, 0x1c1f ;  /* 0x001c1f0534347589 */ /* 0x000ee800000e0000 */
[----:B------:R-:W4:Y:S04]  /*a820*/  SHFL.IDX PT, R70, R70, R5, 0x1c1f ;  /* 0x001c1f0546467589 */ /* 0x000f2800000e0000 */
[----:B------:R-:W-:Y:S01]  /*a830*/  SHFL.IDX PT, R55, R55, R4, 0x1c1f ;  /* 0x001c1f0437377589 */ /* 0x000fe200000e0000 */
[----:B-1----:R-:W-:-:S02]  /*a840*/  SEL R28, R47, R46, P0 ;  /* 0x0000002e2f1c7207 */ /* 0x002fc40000000000 */
[----:B------:R-:W-:Y:S01]  /*a850*/  SEL R30, R46, R47, P0 ;  /* 0x0000002f2e1e7207 */ /* 0x000fe20000000000 */
[----:B------:R-:W-:Y:S01]  /*a860*/  SHFL.IDX PT, R81, R81, R4, 0x1c1f ;  /* 0x001c1f0451517589 */ /* 0x000fe200000e0000 */
[----:B--2---:R-:W-:Y:S02]  /*a870*/  SEL R29, R77, R68, P0 ;  /* 0x000000444d1d7207 */ /* 0x004fe40000000000 */
[----:B------:R-:W-:Y:S01]  /*a880*/  SEL R31, R68, R77, P0 ;  /* 0x0000004d441f7207 */ /* 0x000fe20000000000 */
[----:B------:R-:W1:Y:S04]  /*a890*/  SHFL.IDX PT, R40, R40, R5, 0x1c1f ;  /* 0x001c1f0528287589 */ /* 0x000e6800000e0000 */
[----:B------:R-:W2:Y:S04]  /*a8a0*/  SHFL.IDX PT, R42, R42, R5, 0x1c1f ;  /* 0x001c1f052a2a7589 */ /* 0x000ea800000e0000 */
[----:B------:R-:W-:Y:S01]  /*a8b0*/  SHFL.IDX PT, R41, R41, R4, 0x1c1f ;  /* 0x001c1f0429297589 */ /* 0x000fe200000e0000 */
[----:B---3--:R-:W-:-:S03]  /*a8c0*/  SEL R32, R53, R52, P0 ;  /* 0x0000003435207207 */ /* 0x008fc60000000000 */
[----:B------:R-:W-:Y:S01]  /*a8d0*/  SHFL.IDX PT, R85, R85, R4, 0x1c1f ;  /* 0x001c1f0455557589 */ /* 0x000fe200000e0000 */
[----:B----4-:R-:W-:-:S03]  /*a8e0*/  SEL R35, R70, R79, P0 ;  /* 0x0000004f46237207 */ /* 0x010fc60000000000 */
[----:B------:R-:W3:Y:S04]  /*a8f0*/  SHFL.IDX PT, R48, R48, R5, 0x1c1f ;  /* 0x001c1f0530307589 */ /* 0x000ee800000e0000 */
[----:B------:R-:W4:Y:S04]  /*a900*/  SHFL.IDX PT, R50, R50, R5, 0x1c1f ;  /* 0x001c1f0532327589 */ /* 0x000f2800000e0000 */
[----:B------:R-:W-:Y:S04]  /*a910*/  SHFL.IDX PT, R49, R49, R4, 0x1c1f ;  /* 0x001c1f0431317589 */ /* 0x000fe800000e0000 */
[----:B------:R-:W-:Y:S04]  /*a920*/  SHFL.IDX PT, R43, R43, R4, 0x1c1f ;  /* 0x001c1f042b2b7589 */ /* 0x000fe800000e0000 */
[----:B------:R-:W5:Y:S04]  /*a930*/  SHFL.IDX PT, R56, R56, R5, 0x1c1f ;  /* 0x001c1f0538387589 */ /* 0x000f6800000e0000 */
[----:B------:R-:W5:Y:S04]  /*a940*/  SHFL.IDX PT, R58, R58, R5, 0x1c1f ;  /* 0x001c1f053a3a7589 */ /* 0x000f6800000e0000 */
[----:B------:R-:W-:Y:S04]  /*a950*/  SHFL.IDX PT, R57, R57, R4, 0x1c1f ;  /* 0x001c1f0439397589 */ /* 0x000fe800000e0000 */
[----:B------:R-:W-:Y:S04]  /*a960*/  SHFL.IDX PT, R51, R51, R4, 0x1c1f ;  /* 0x001c1f0433337589 */ /* 0x000fe800000e0000 */
[----:B------:R-:W-:Y:S04]  /*a970*/  SHFL.IDX PT, R64, R64, R5, 0x1c1f ;  /* 0x001c1f0540407589 */ /* 0x000fe800000e0000 */
[----:B------:R-:W-:Y:S04]  /*a980*/  SHFL.IDX PT, R66, R66, R5, 0x1c1f ;  /* 0x001c1f0542427589 */ /* 0x000fe800000e0000 */
[----:B------:R-:W-:Y:S04]  /*a990*/  SHFL.IDX PT, R61, R61, R4, 0x1c1f ;  /* 0x001c1f043d3d7589 */ /* 0x000fe800000e0000 */
[----:B------:R-:W-:Y:S04]  /*a9a0*/  SHFL.IDX PT, R59, R59, R4, 0x1c1f ;  /* 0x001c1f043b3b7589 */ /* 0x000fe800000e0000 */
[----:B------:R-:W5:Y:S04]  /*a9b0*/  SHFL.IDX PT, R72, R72, R5, 0x1c1f ;  /* 0x001c1f0548487589 */ /* 0x000f6800000e0000 */
[----:B------:R-:W5:Y:S04]  /*a9c0*/  SHFL.IDX PT, R74, R74, R5, 0x1c1f ;  /* 0x001c1f054a4a7589 */ /* 0x000f6800000e0000 */
[----:B------:R-:W-:Y:S04]  /*a9d0*/  SHFL.IDX PT, R63, R63, R4, 0x1c1f ;  /* 0x001c1f043f3f7589 */ /* 0x000fe800000e0000 */
[----:B------:R-:W-:Y:S04]  /*a9e0*/  SHFL.IDX PT, R67, R67, R4, 0x1c1f ;  /* 0x001c1f0443437589 */ /* 0x000fe800000e0000 */
[----:B------:R-:W5:Y:S04]  /*a9f0*/  SHFL.IDX PT, R80, R80, R5, 0x1c1f ;  /* 0x001c1f0550507589 */ /* 0x000f6800000e0000 */
[----:B------:R-:W5:Y:S04]  /*aa00*/  SHFL.IDX PT, R82, R82, R5, 0x1c1f ;  /* 0x001c1f0552527589 */ /* 0x000f6800000e0000 */
[----:B------:R-:W-:Y:S04]  /*aa10*/  SHFL.IDX PT, R65, R65, R4, 0x1c1f ;  /* 0x001c1f0441417589 */ /* 0x000fe800000e0000 */
[----:B------:R1:W-:Y:S04]  /*aa20*/  SHFL.IDX PT, R75, R75, R4, 0x1c1f ;  /* 0x001c1f044b4b7589 */ /* 0x0003e800000e0000 */
[----:B------:R-:W-:Y:S04]  /*aa30*/  SHFL.IDX PT, R88, R88, R5, 0x1c1f ;  /* 0x001c1f0558587589 */ /* 0x000fe800000e0000 */
[----:B------:R2:W5:Y:S01]  /*aa40*/  SHFL.IDX PT, R90, R90, R5, 0x1c1f ;  /* 0x001c1f055a5a7589 */ /* 0x00056200000e0000 */
[----:B-1----:R-:W-:Y:S01]  /*aa50*/  IMAD R4, R36, UR4, RZ ;  /* 0x0000000424047c24 */ /* 0x002fe2000f8e02ff */
[----:B------:R-:W-:-:S02]  /*aa60*/  ULDC.64 UR4, c[0x0][0xb40] ;  /* 0x0002d00000047ab9 */ /* 0x000fc40000000a00 */
[----:B------:R1:W-:Y:S01]  /*aa70*/  STSM.16.M88.4 [R34], R8 ;  /* 0x0000000822007844 */ /* 0x0003e20000000200 */
[----:B------:R-:W-:-:S03]  /*aa80*/  IMAD R4, R37, UR44, R4 ;  /* 0x0000002c25047c24 */ /* 0x000fc6000f8e0204 */
[----:B------:R3:W-:Y:S01]  /*aa90*/  STSM.16.M88.4 [R33], R12 ;  /* 0x0000000c21007844 */ /* 0x0007e20000000200 */
[----:B--2---:R-:W-:-:S03]  /*aaa0*/  SHF.R.S32.HI R5, RZ, 0x1f, R93 ;  /* 0x0000001fff057819 */ /* 0x004fc6000001145d */
        /* <DEDUP_REMOVED lines=8> */
[----:B---3--:R-:W-:Y:S02]  /*ab30*/  SEL R33, R79, R70, P0 ;  /* 0x000000464f217207 */ /* 0x008fe40000000000 */
[----:B------:R-:W-:Y:S02]  /*ab40*/  SEL R10, R40, R55, P0 ;  /* 0x00000037280a7207 */ /* 0x000fe40000000000 */
[----:B------:R-:W-:Y:S01]  /*ab50*/  SEL R9, R81, R42, P0 ;  /* 0x0000002a51097207 */ /* 0x000fe20000000000 */
[----:B------:R-:W-:Y:S01]  /*ab60*/  STSM.16.M88.4 [R87], R32 ;  /* 0x0000002057007844 */ /* 0x000fe20000000200 */
[----:B------:R-:W-:-:S02]  /*ab70*/  SEL R11, R42, R81, P0 ;  /* 0x000000512a0b7207 */ /* 0x000fc40000000000 */
[----:B------:R-:W-:Y:S02]  /*ab80*/  SEL R12, R41, R48, P0 ;  /* 0x00000030290c7207 */ /* 0x000fe40000000000 */
[----:B------:R-:W-:Y:S01]  /*ab90*/  SEL R14, R48, R41, P0 ;  /* 0x00000029300e7207 */ /* 0x000fe20000000000 */
[----:B------:R1:W-:Y:S01]  /*aba0*/  STSM.16.M88.4 [R86], R8 ;  /* 0x0000000856007844 */ /* 0x0003e20000000200 */
[----:B----4-:R-:W-:Y:S02]  /*abb0*/  SEL R13, R85, R50, P0 ;  /* 0x00000032550d7207 */ /* 0x010fe40000000000 */
[----:B------:R-:W-:Y:S02]  /*abc0*/  SEL R15, R50, R85, P0 ;  /* 0x00000055320f7207 */ /* 0x000fe40000000000 */
[----:B-----5:R-:W-:Y:S02]  /*abd0*/  SEL R24, R49, R56, P0 ;  /* 0x0000003831187207 */ /* 0x020fe40000000000 */
[----:B------:R-:W-:Y:S01]  /*abe0*/  SEL R26, R56, R49, P0 ;  /* 0x00000031381a7207 */ /* 0x000fe20000000000 */
[----:B------:R3:W-:Y:S01]  /*abf0*/  STSM.16.M88.4 [R84], R12 ;  /* 0x0000000c54007844 */ /* 0x0007e20000000200 */
[----:B------:R-:W-:-:S02]  /*ac00*/  SEL R25, R43, R58, P0 ;  /* 0x0000003a2b197207 */ /* 0x000fc40000000000 */
[----:B------:R-:W-:Y:S02]  /*ac10*/  SEL R27, R58, R43, P0 ;  /* 0x0000002b3a1b7207 */ /* 0x000fe40000000000 */
[----:B--2---:R-:W-:Y:S02]  /*ac20*/  SEL R28, R61, R72, P0 ;  /* 0x000000483d1c7207 */ /* 0x004fe40000000000 */
        /* <DEDUP_REMOVED lines=9> */
[----:B---3--:R-:W-:Y:S02]  /*acc0*/  SEL R12, R63, R80, P0 ;  /* 0x000000503f0c7207 */ /* 0x008fe40000000000 */
        /* <DEDUP_REMOVED lines=39> */
[----:B------:R1:W-:Y:S01]  /*af40*/  UTMASTG.5D [UR40], [UR4] ;  /* 0x00000028040073b5 */ /* 0x0003e20008020000 */
[----:B------:R-:W-:-:S02]  /*af50*/  UMOV UR8, 0x1 ;  /* 0x0000000100087882 */ /* 0x000fc40000000000 */
[----:B------:R-:W-:Y:S02]  /*af60*/  UPRMT UR7, URZ, 0x654, UR6 ;  /* 0x000006543f077896 */ /* 0x000fe40008000006 */
[----:B------:R-:W-:Y:S01]  /*af70*/  UPRMT UR6, UR8, 0x654, UR6 ;  /* 0x0000065408067896 */ /* 0x000fe20008000006 */
[----:B------:R0:W-:Y:S01]  /*af80*/  UTMACMDFLUSH ;  /* 0x00000000000079b7 */ /* 0x0001e20000000000 */
[----:B------:R-:W-:-:S05]  /*af90*/  DEPBAR.LE SB0, 0x0 ;  /* 0x000080000000791a */ /* 0x000fca0000000000 */
[----:B------:R-:W-:Y:S02]  /*afa0*/  SYNCS.ARRIVE.TRANS64.RED.A1T0 RZ, [UR7], RZ ;  /* 0x000000ffffff79a7 */ /* 0x000fe40008100407 */
[----:B-1----:R-:W-:Y:S03]  /*afb0*/  SYNCS.ARRIVE.TRANS64.RED.A1T0 RZ, [UR6], RZ ;  /* 0x000000ffffff79a7 */ /* 0x002fe60008100406 */
.L_x_2917:
[----:B------:R-:W-:Y:S05]  /*afc0*/  BSYNC B0 ;  /* 0x0000000000007941 */ /* 0x000fea0003800000 */
.L_x_2916:
        /* <DEDUP_REMOVED lines=10> */
.L_x_2890:
[----:B------:R-:W-:-:S08]  /*b070*/  NOP ;  /* 0x0000000000007918 */ /* 0x000fd00000000000 */
[----:B--2---:R-:W1:-:S00]  /*b080*/  USETMAXREG.DEALLOC.CTAPOOL 0x18 ;  /* 0x00000018000079c8 */ /* 0x004e4000080e0500 */
[----:B-1----:R-:W1:Y:S01]  /*b090*/  LDC R2, c[0x0][0xda4] ;  /* 0x00036900ff027b82 */ /* 0x002e620000000800 */
[----:B------:R-:W-:Y:S01]  /*b0a0*/  IMAD.MOV.U32 R0, RZ, RZ, 0x1 ;  /* 0x00000001ff007424 */ /* 0x000fe200078e00ff */
[----:B------:R2:W-:Y:S01]  /*b0b0*/  STL [R1], RZ ;  /* 0x000000ff01007387 */ /* 0x0005e20000100800 */
[----:B------:R-:W-:-:S03]  /*b0c0*/  UMOV UR47, 0x1 ;  /* 0x00000001002f7882 */ /* 0x000fc60000000000 */
[----:B------:R2:W-:Y:S01]  /*b0d0*/  STL [R1+0x4], R0 ;  /* 0x0000040001007387 */ /* 0x0005e20000100800 */
[----:B-1----:R-:W-:-:S13]  /*b0e0*/  ISETP.LE.AND P0, PT, R2, UR49, PT ;  /* 0x0000003102007c0c */ /* 0x002fda000bf03270 */
[----:B--2---:R-:W-:Y:S05]  /*b0f0*/  @P0 BRA `(.L_x_2919) ;  /* 0x0000003800d40947 */ /* 0x004fea0003800000 */
[----:B------:R-:W2:Y:S01]  /*b100*/  LDL.LU R4, [R1+0xc] ;  /* 0x00000c0001047983 */ /* 0x000ea20000300800 */
[----:B------:R-:W1:Y:S02]  /*b110*/  S2R R8, SR_TID.X ;  /* 0x0000000000087919 */ /* 0x000e640000002100 */
[C---:B-1----:R-:W-:Y:S01]  /*b120*/  LOP3.LUT R6, R8.reuse, 0x7f, RZ, 0xc0, !PT ;  /* 0x0000007f08067812 */ /* 0x042fe200078ec0ff */
[----:B------:R-:W-:Y:S01]  /*b130*/  IMAD.SHL.U32 R18, R8, 0x40, RZ ;  /* 0x0000004008127824 */ /* 0x000fe200078e00ff */
[----:B------:R-:W-:Y:S02]  /*b140*/  SHF.R.U32.HI R0, RZ, 0x1, R8 ;  /* 0x00000001ff007819 */ /* 0x000fe40000011608 */
[----:B------:R-:W-:Y:S02]  /*b150*/  ISETP.NE.AND P1, PT, R6, RZ, PT ;  /* 0x000000ff0600720c */ /* 0x000fe40003f25270 */
[----:B------:R-:W-:Y:S02]  /*b160*/  LOP3.LUT R3, R18, 0x180, RZ, 0xc0, !PT ;  /* 0x0000018012037812 */ /* 0x000fe400078ec0ff */
[----:B------:R-:W-:-:S02]  /*b170*/  LOP3.LUT P0, RZ, R8, 0x1f, RZ, 0xc0, !PT ;  /* 0x0000001f08ff7812 */ /* 0x000fc4000780c0ff */
[----:B------:R-:W-:Y:S01]  /*b180*/  LOP3.LUT R0, R3, 0x30, R0, 0xf8, !PT ;  /* 0x0000003003007812 */ /* 0x000fe200078ef800 */
[----:B------:R-:W-:Y:S01]  /*b190*/  IMAD.SHL.U32 R3, R8, 0x8, RZ ;  /* 0x0000000808037824 */ /* 0x000fe200078e00ff */
[C---:B------:R-:W-:Y:S01]  /*b1a0*/  ISETP.NE.OR P0, PT, R6.reuse, RZ, !P0 ;  /* 0x000000ff0600720c */ /* 0x040fe20004705670 */
[----:B------:R-:W-:-:S03]  /*b1b0*/  IMAD.SHL.U32 R2, R6, 0x10, RZ ;  /* 0x0000001006027824 */ /* 0x000fc600078e00ff */
[----:B------:R-:W-:Y:S01]  /*b1c0*/  LOP3.LUT R3, R0, 0x30, R3, 0x78, !PT ;  /* 0x0000003000037812 */ /* 0x000fe200078e7803 */
[----:B------:R-:W-:Y:S01]  /*b1d0*/  IMAD.SHL.U32 R0, R8, 0x20, RZ ;  /* 0x0000002008007824 */ /* 0x000fe200078e00ff */
[----:B------:R-:W-:-:S04]  /*b1e0*/  LOP3.LUT R5, R2, 0x600, RZ, 0xc0, !PT ;  /* 0x0000060002057812 */ /* 0x000fc800078ec0ff */
[--C-:B------:R-:W-:Y:S02]  /*b1f0*/  LOP3.LUT R5, R5, 0x60, R0.reuse, 0xf8, !PT ;  /* 0x0000006005057812 */ /* 0x100fe400078ef800 */
[----:B------:R-:W-:Y:S02]  /*b200*/  LOP3.LUT R2, R0, 0x80, RZ, 0xc0, !PT ;  /* 0x0000008000027812 */ /* 0x000fe400078ec0ff */
[----:B------:R-:W-:Y:S01]  /*b210*/  LOP3.LUT R5, R5, 0x100, R0, 0xf8, !PT ;  /* 0x0000010005057812 */ /* 0x000fe200078ef800 */
[----:B------:R-:W-:Y:S01]  /*b220*/  IMAD.MOV.U32 R0, RZ, RZ, 0x1 ;  /* 0x00000001ff007424 */ /* 0x000fe200078e00ff */
[----:B------:R-:W-:Y:S01]  /*b230*/  LOP3.LUT R2, R2, 0x10, R8, 0xf8, !PT ;  /* 0x0000001002027812 */ /* 0x000fe200078ef808 */
[----:B------:R-:W-:Y:S01]  /*b240*/  IMAD.SHL.U32 R7, R8, 0x4, RZ ;  /* 0x0000000408077824 */ /* 0x000fe200078e00ff */
[----:B------:R-:W-:-:S04]  /*b250*/  LOP3.LUT R18, R3, 0x640, R18, 0xf8, !PT ;  /* 0x0000064003127812 */ /* 0x000fc800078ef812 */
[----:B------:R-:W-:Y:S01]  /*b260*/  LOP3.LUT R2, R2, 0x10, R7, 0x78, !PT ;  /* 0x0000001002027812 */ /* 0x000fe200078e7807 */
[----:B------:R-:W-:-:S03]  /*b270*/  ULOP3.LUT UR43, UR46, 0x1, URZ, 0xfc, !UPT ;  /* 0x000000012e2b7892 */ /* 0x000fc6000f8efc3f */
[----:B------:R-:W-:Y:S01]  /*b280*/  LOP3.LUT R17, R5, R2, RZ, 0xfc, !PT ;  /* 0x0000000205117212 */ /* 0x000fe200078efcff */
[----:B------:R-:W-:Y:S01]  /*b290*/  ULOP3.LUT UR48, UR46, 0x2, URZ, 0xfc, !UPT ;  /* 0x000000022e307892 */ /* 0x000fe2000f8efc3f */
[----:B------:R-:W-:Y:S01]  /*b2a0*/  ULDC.64 UR52, c[0x0][0x198] ;  /* 0x0000660000347ab9 */ /* 0x000fe20000000a00 */
[----:B------:R-:W-:Y:S01]  /*b2b0*/  ULDC UR44, c[0x0][0xc] ;  /* 0x00000300002c7ab9 */ /* 0x000fe20000000800 */
[----:B------:R-:W-:Y:S01]  /*b2c0*/  UMOV UR47, URZ ;  /* 0x0000003f002f7c82 */ /* 0x000fe20008000000 */
[----:B--2---:R-:W-:-:S04]  /*b2d0*/  LOP3.LUT R4, R4, 0xfffffffe, RZ, 0xc0, !PT ;  /* 0xfffffffe04047812 */ /* 0x004fc800078ec0ff */
[----:B------:R-:W-:-:S04]  /*b2e0*/  @P1 LOP3.LUT R4, R4, 0x1, RZ, 0xfc, !PT ;  /* 0x0000000104041812 */ /* 0x000fc800078efcff */
[----:B------:R-:W-:-:S04]  /*b2f0*/  LOP3.LUT R4, R4, 0xfffffffd, RZ, 0xc0, !PT ;  /* 0xfffffffd04047812 */ /* 0x000fc800078ec0ff */
[----:B------:R-:W-:-:S05]  /*b300*/  @P0 LOP3.LUT R4, R4, 0x2, RZ, 0xfc, !PT ;  /* 0x0000000204040812 */ /* 0x000fca00078efcff */
[----:B------:R1:W-:Y:S04]  /*b310*/  STL [R1+0xc], R4 ;  /* 0x00000c0401007387 */ /* 0x0003e80000100800 */
[----:B------:R1:W-:Y:S04]  /*b320*/  STL [R1], RZ ;  /* 0x000000ff01007387 */ /* 0x0003e80000100800 */
[----:B------:R1:W-:Y:S02]  /*b330*/  STL [R1+0x4], R0 ;  /* 0x0000040001007387 */ /* 0x0003e40000100800 */
.L_x_2971:
        /* <DEDUP_REMOVED lines=32> */
[----:B-1----:R-:W-:Y:S10]  /*b540*/  @!P0 BRA `(.L_x_2920) ;  /* 0x0000000000408947 */ /* 0x002ff40003800000 */
[----:B------:R-:W-:Y:S01]  /*b550*/  MOV R2, 0x0 ;  /* 0x0000000000027802 */ /* 0x000fe20000000f00 */
[----:B------:R-:W-:Y:S01]  /*b560*/  ULDC.64 UR6, c[0x4][0x1c8] ;  /* 0x0100720000067ab9 */ /* 0x000fe20000000a00 */
[----:B------:R-:W-:Y:S01]  /*b570*/  ULDC.64 UR8, c[0x4][0x1d0] ;  /* 0x0100740000087ab9 */ /* 0x000fe20000000a00 */
[----:B------:R-:W-:Y:S01]  /*b580*/  ULDC.64 UR4, c[0x4][0xd8] ;  /* 0x0100360000047ab9 */ /* 0x000fe20000000a00 */
[----:B-1----:R-:W-:Y:S02]  /*b590*/  IMAD.U32 R4, RZ, RZ, UR6 ;  /* 0x00000006ff047e24 */ /* 0x002fe4000f8e00ff */
        /* <DEDUP_REMOVED lines=11> */
.L_x_2920:
        /* <DEDUP_REMOVED lines=8> */
[----:B--2---:R-:W-:Y:S01]  /*b6d0*/  MOV R2, 0x0 ;  /* 0x0000000000027802 */ /* 0x004fe20000000f00 */
        /* <DEDUP_REMOVED lines=15> */
.L_x_2921:
[----:B-1----:R-:W-:-:S04]  /*b7d0*/  IMAD.U32 R0, RZ, RZ, UR40 ;  /* 0x00000028ff007e24 */ /* 0x002fc8000f8e00ff */
[----:B------:R-:W-:-:S05]  /*b7e0*/  VIADD R16, R0, 0x200 ;  /* 0x0000020000107836 */ /* 0x000fca0000000000 */
        /* <DEDUP_REMOVED lines=18> */
.L_x_2922:
        /* <DEDUP_REMOVED lines=18> */
.L_x_2923:
[----:B------:R-:W-:Y:S01]  /*ba30*/  ULDC.64 UR4, c[0x0][0x9f8] ;  /* 0x00027e0000047ab9 */ /* 0x000fe20000000a00 */
[----:B------:R-:W-:Y:S01]  /*ba40*/  IMAD.U32 R5, RZ, RZ, UR39 ;  /* 0x00000027ff057e24 */ /* 0x000fe2000f8e00ff */
[----:B------:R-:W-:Y:S01]  /*ba50*/  ISETP.NE.U32.AND P0, PT, RZ, UR4, PT ;  /* 0x00000004ff007c0c */ /* 0x000fe2000bf05070 */
[----:B------:R-:W-:Y:S01]  /*ba60*/  IMAD.U32 R4, RZ, RZ, UR39 ;  /* 0x00000027ff047e24 */ /* 0x000fe2000f8e00ff */
[----:B------:R-:W1:Y:S01]  /*ba70*/  S2R R19, SR_TID.X ;  /* 0x0000000000137919 */ /* 0x000e620000002100 */
[----:B------:R-:W3:Y:S01]  /*ba80*/  LDC R0, c[0x0][0x428] ;  /* 0x00010a00ff007b82 */ /* 0x000ee20000000800 */
[----:B------:R-:W-:-:S07]  /*ba90*/  ISETP.NE.AND.EX P0, PT, RZ, UR5, PT, P0 ;  /* 0x00000005ff007c0c */ /* 0x000fce000bf05300 */
[----:B------:R-:W4:Y:S08]  /*baa0*/  LDC R6, c[0x0][0xda8] ;  /* 0x00036a00ff067b82 */ /* 0x000f300000000800 */
[----:B--2---:R-:W2:Y:S01]  /*bab0*/  @P0 LDC.64 R2, c[0x0][0x9f8] ;  /* 0x00027e00ff020b82 */ /* 0x004ea20000000a00 */
[----:B------:R-:W5:Y:S01]  /*bac0*/  S2R R8, SR_TID.X ;  /* 0x0000000000087919 */ /* 0x000f620000002100 */
[----:B-1----:R-:W-:Y:S01]  /*bad0*/  LOP3.LUT R19, R19, 0x7f, RZ, 0xc0, !PT ;  /* 0x0000007f13137812 */ /* 0x002fe200078ec0ff */
[----:B--2---:R-:W-:-:S05]  /*bae0*/  @P0 IMAD.WIDE R2, R5, 0x4, R2 ;  /* 0x0000000405020825 */ /* 0x004fca00078e0202 */
[----:B------:R1:W2:Y:S01]  /*baf0*/  @P0 LDG.E R4, desc[UR50][R2.64] ;  /* 0x0000003202040981 */ /* 0x0002a2000c1e1900 */
[----:B---3--:R-:W-:Y:S01]  /*bb00*/  ISETP.NE.AND P0, PT, R0, 0x1, PT ;  /* 0x000000010000780c */ /* 0x008fe20003f05270 */
[----:B------:R-:W-:Y:S01]  /*bb10*/  IMAD R5, RZ, RZ, -UR45 ;  /* 0x8000002dff057e24 */ /* 0x000fe2000f8e02ff */
[----:B------:R-:W-:Y:S01]  /*bb20*/  ISETP.NE.AND P6, PT, R19, RZ, PT ;  /* 0x000000ff1300720c */ /* 0x000fe20003fc5270 */
[----:B------:R-:W-:Y:S01]  /*bb30*/  UMOV UR36, URZ ;  /* 0x0000003f00247c82 */ /* 0x000fe20008000000 */
[----:B------:R-:W-:Y:S01]  /*bb40*/  UMOV UR4, 0x40 ;  /* 0x0000004000047882 */ /* 0x000fe20000000000 */
[----:B----4-:R-:W-:Y:S01]  /*bb50*/  IMAD R5, R6, R5, UR49 ;  /* 0x0000003106057e24 */ /* 0x010fe2000f8e0205 */
[----:B------:R-:W-:Y:S01]  /*bb60*/  UMOV UR6, UR38 ;  /* 0x0000002600067c82 */ /* 0x000fe20008000000 */
[----:B------:R-:W-:Y:S01]  /*bb70*/  UMOV UR7, UR39 ;  /* 0x0000002700077c82 */ /* 0x000fe20008000000 */
[----:B------:R-:W-:Y:S01]  /*bb80*/  UMOV UR8, 0x80 ;  /* 0x0000008000087882 */ /* 0x000fe20000000000 */
[----:B-1----:R-:W1:Y:S01]  /*bb90*/  LDC.64 R2, c[0x0][0x3f8] ;  /* 0x0000fe00ff027b82 */ /* 0x002e620000000a00 */
[----:B------:R-:W-:Y:S01]  /*bba0*/  IMAD.SHL.U32 R5, R5, 0x80, RZ ;  /* 0x0000008005057824 */ /* 0x000fe200078e00ff */
[----:B------:R-:W-:Y:S01]  /*bbb0*/  UMOV UR10, UR38 ;  /* 0x00000026000a7c82 */ /* 0x000fe20008000000 */
[----:B------:R-:W-:Y:S01]  /*bbc0*/  UMOV UR11, UR39 ;  /* 0x00000027000b7c82 */ /* 0x000fe20008000000 */
[----:B-----5:R-:W-:Y:S01]  /*bbd0*/  SHF.R.U32.HI R8, RZ, 0x5, R8 ;  /* 0x00000005ff087819 */ /* 0x020fe20000011608 */
[----:B------:R-:W-:Y:S01]  /*bbe0*/  IMAD.U32 R19, RZ, RZ, UR38 ;  /* 0x00000026ff137e24 */ /* 0x000fe2000f8e00ff */
[----:B------:R-:W-:Y:S01]  /*bbf0*/  VOTEU.ALL UP1, P6 ;  /* 0x00000000003f7886 */ /* 0x000fe20003020000 */
[----:B------:R-:W-:Y:S01]  /*bc00*/  R2UR UR37, R5 ;  /* 0x00000000052572ca */ /* 0x000fe200000e0000 */
[----:B------:R-:W3:Y:S01]  /*bc10*/  @P0 LDC R0, c[0x0][0x42c] ;  /* 0x00010b00ff000b82 */ /* 0x000ee20000000800 */
[----:B------:R-:W-:-:S02]  /*bc20*/  LOP3.LUT R8, R8, 0x3, RZ, 0xc0, !PT ;  /* 0x0000000308087812 */ /* 0x000fc400078ec0ff */
[----:B------:R-:W-:-:S04]  /*bc30*/  @!UP1 UIADD3 UR12, UP0, UR52, 0x270, URZ ;  /* 0x00000270340c9890 */ /* 0x000fc8000ff1e03f */
[----:B------:R-:W-:Y:S01]  /*bc40*/  @!UP1 UIADD3.X UR13, URZ, UR53, URZ, UP0, !UPT ;  /* 0x000000353f0d9290 */ /* 0x000fe200087fe43f */
[----:B------:R-:W4:Y:S04]  /*bc50*/  @P0 LDC R7, c[0x0][0x430] ;  /* 0x00010c00ff070b82 */ /* 0x000f280000000800 */
[----:B------:R-:W-:Y:S01]  /*bc60*/  UMOV UR5, UR37 ;  /* 0x0000002500057c82 */ /* 0x000fe20008000000 */
[----:B------:R-:W-:Y:S01]  /*bc70*/  UMOV UR9, UR37 ;  /* 0x0000002500097c82 */ /* 0x000fe20008000000 */
[----:B-1----:R-:W-:Y:S02]  /*bc80*/  ISETP.NE.U32.AND P1, PT, R2, RZ, PT ;  /* 0x000000ff0200720c */ /* 0x002fe40003f25070 */
[----:B------:R-:W-:Y:S02]  /*bc90*/  @!UP1 UTMAPF.L2.4D [UR36], [UR12] ;  /* 0x000000240c0095b8 */ /* 0x000fe40008018000 */
[----:B------:R-:W-:Y:S01]  /*bca0*/  ISETP.NE.AND.EX P1, PT, R3, RZ, PT, P1 ;  /* 0x000000ff0300720c */ /* 0x000fe20003f25310 */
[----:B---3--:R-:W-:Y:S01]  /*bcb0*/  @P0 IMAD.HI.U32 R0, R0, UR38, RZ ;  /* 0x0000002600000c27 */ /* 0x008fe2000f8e00ff */
[----:B------:R1:W-:Y:S04]  /*bcc0*/  @!UP1 UTMAPF.L2.4D [UR4], [UR12] ;  /* 0x000000040c0095b8 */ /* 0x0003e80008018000 */
[----:B----4-:R-:W-:Y:S01]  /*bcd0*/  @P0 SHF.R.U32.HI R19, RZ, R7, R0 ;  /* 0x00000007ff130219 */ /* 0x010fe20000011600 */
[----:B------:R3:W-:Y:S01]  /*bce0*/  @!UP1 UTMAPF.L2.4D [UR8], [UR12] ;  /* 0x000000080c0095b8 */ /* 0x0007e20008018000 */
[----:B-1----:R-:W-:Y:S01]  /*bcf0*/  UMOV UR4, 0xffffffff ;  /* 0xffffffff00047882 */ /* 0x002fe20000000000 */
[----:B--2---:R-:W-:Y:S01]  /*bd00*/  SHF.R.S32.HI R10, RZ, 0x1f, R4 ;  /* 0x0000001fff0a7819 */ /* 0x004fe20000011404 */
[----:B------:R3:W-:Y:S01]  /*bd10*/  STL [R1+0x8], R4 ;  /* 0x0000080401007387 */ /* 0x0007e20000100800 */
[----:B------:R-:W-:-:S03]  /*bd20*/  SEL R0, R4, RZ, !P1 ;  /* 0x000000ff04007207 */ /* 0x000fc60004800000 */
[----:B------:R3:W-:Y:S01]  /*bd30*/  STL [R1+0x10], R10 ;  /* 0x0000100a01007387 */ /* 0x0007e20000100800 */
[----:B------:R-:W-:Y:S05]  /*bd40*/  BRA.DIV UR4, `(.L_x_2924) ;  /* 0x00000036041c7947 */ /* 0x000fea000b800000 */
[----:B------:R1:W2:Y:S02]  /*bd50*/  SHFL.IDX PT, R14, R8, RZ, 0x1f ;  /* 0x00001fff080e7589 */ /* 0x0002a400000e0000 */
.L_x_2987:
[----:B--2---:R-:W-:Y:S02]  /*bd60*/  ISETP.NE.AND P0, PT, R14, RZ, PT ;  /* 0x000000ff0e00720c */ /* 0x004fe40003f05270 */
[----:B------:R-:W-:-:S11]  /*bd70*/  PLOP3.LUT P6, PT, PT, PT, PT, 0x8, 0x0 ;  /* 0x000000000000781c */ /* 0x000fd60003fce170 */
[----:B------:R-:W-:Y:S05]  /*bd80*/  @P0 BRA `(.L_x_2925) ;  /* 0x0000000800500947 */ /* 0x000fea0003800000 */
[----:B------:R-:W-:-:S06]  /*bd90*/  UIADD3 UR4, UR41, -0x1, URZ ;  /* 0xffffffff29047890 */ /* 0x000fcc000fffe03f */
[----:B-1----:R-:W-:Y:S01]  /*bda0*/  IMAD.U32 R8, RZ, RZ, UR4 ;  /* 0x00000004ff087e24 */ /* 0x002fe2000f8e00ff */
[----:B------:R-:W-:-:S03]  /*bdb0*/  UMOV UR4, 0xffffffff ;  /* 0xffffffff00047882 */ /* 0x000fc60000000000 */
[----:B------:R-:W-:Y:S05]  /*bdc0*/  BRA.DIV UR4, `(.L_x_2926) ;  /* 0x00000036041c7947 */ /* 0x000fea000b800000 */
[----:B------:R-:W-:-:S13]  /*bdd0*/  ELECT P6, URZ, PT ;  /* 0x00000000003f782f */ /* 0x000fda00038c0000 */
.L_x_2990:
[----:B------:R-:W-:Y:S05]  /*bde0*/  @!P6 BRA `(.L_x_2927) ;  /* 0x0000000400bce947 */ /* 0x000fea0003800000 */
[----:B------:R-:W-:Y:S05]  /*bdf0*/  @!P1 BRA `(.L_x_2928) ;  /* 0x0000000000449947 */ /* 0x000fea0003800000 */
        /* <DEDUP_REMOVED lines=16> */
[----:B---3--:R1:W5:Y:S02]  /*bf00*/  LDG.E R4, desc[UR50][R2.64] ;  /* 0x0000003202047981 */ /* 0x008364000c1e1900 */
.L_x_2928:
[----:B-1----:R-:W2:Y:S04]  /*bf10*/  LDL R2, [R1] ;  /* 0x0000000001027983 */ /* 0x002ea80000100800 */
[----:B------:R-:W4:Y:S01]  /*bf20*/  LDL R0, [R1+0x4] ;  /* 0x0000040001007983 */ /* 0x000f220000100800 */
[----:B--2---:R-:W-:Y:S02]  /*bf30*/  LEA R2, R2, UR40, 0x3 ;  /* 0x0000002802027c11 */ /* 0x004fe4000f8e18ff */
[----:B----4-:R-:W-:-:S04]  /*bf40*/  SHF.L.U32 R3, R0, 0x1f, RZ ;  /* 0x0000001f00037819 */ /* 0x010fc800000006ff */
[----:B------:R-:W1:Y:S02]  /*bf50*/  SYNCS.PHASECHK.TRANS64.TRYWAIT P0, [R2+URZ+0x33480], R3 ;  /* 0x03348003020075a7 */ /* 0x000e64000800017f */
[----:B-1----:R-:W-:Y:S05]  /*bf60*/  @!P0 BRA `(.L_x_2929) ;  /* 0x0000003000d48947 */ /* 0x002fea0003800000 */
.L_x_2991:
[----:B------:R-:W2:Y:S01]  /*bf70*/  S2R R0, SR_TID.X ;  /* 0x0000000000007919 */ /* 0x000ea20000002100 */
[----:B------:R-:W-:Y:S01]  /*bf80*/  UPRMT UR4, UR48, 0x9910, URZ ;  /* 0x0000991030047896 */ /* 0x000fe2000800003f */
[----:B--2---:R-:W-:-:S04]  /*bf90*/  LOP3.LUT R0, R0, 0x7f, RZ, 0xc0, !PT ;  /* 0x0000007f00007812 */ /* 0x004fc800078ec0ff */
[----:B------:R-:W-:-:S13]  /*bfa0*/  ISETP.NE.AND P0, PT, R0, RZ, PT ;  /* 0x000000ff0000720c */ /* 0x000fda0003f05270 */
[----:B------:R-:W-:-:S04]  /*bfb0*/  @!P0 IMAD.MOV.U32 R0, RZ, RZ, 0x7800 ;  /* 0x00007800ff008424 */ /* 0x000fc800078e00ff */
[----:B------:R2:W-:Y:S02]  /*bfc0*/  @!P0 SYNCS.ARRIVE.TRANS64 RZ, [R2+URZ+0x33470], R0 ;  /* 0x0334700002ff89a7 */ /* 0x0005e4000800003f */
[----:B--2---:R-:W-:-:S05]  /*bfd0*/  IMAD.U32 R0, RZ, RZ, UR4 ;  /* 0x00000004ff007e24 */ /* 0x004fca000f8e00ff */
[----:B------:R-:W-:-:S13]  /*bfe0*/  ISETP.NE.AND P2, PT, R0, 0x2, PT ;  /* 0x000000020000780c */ /* 0x000fda0003f45270 */
[----:B------:R-:W-:Y:S05]  /*bff0*/  @P2 BRA `(.L_x_2930) ;  /* 0x0000000000042947 */ /* 0x000fea0003800000 */
[----:B---3--:R-:W-:Y:S01]  /*c000*/  BPT.TRAP 0x1 ;  /* 0x000000040000795c */ /* 0x008fe20000300000 */
.L_x_2930:
[----:B------:R-:W2:Y:S02]  /*c010*/  LDL R0, [R1+0xc] ;  /* 0x00000c0001007983 */ /* 0x000ea40000100800 */
[----:B--2---:R-:W-:-:S13]  /*c020*/  LOP3.LUT P0, RZ, R0, 0x2, RZ, 0xc0, !PT ;  /* 0x0000000200ff7812 */ /* 0x004fda000780c0ff */
[----:B------:R-:W-:Y:S05]  /*c030*/  @P0 BRA `(.L_x_2931) ;  /* 0x0000000000040947 */ /* 0x000fea0003800000 */
[----:B---3--:R-:W-:Y:S01]  /*c040*/  BPT.TRAP 0x1 ;  /* 0x000000040000795c */ /* 0x008fe20000300000 */
.L_x_2931:
[----:B------:R-:W2:Y:S01]  /*c050*/  LDL R0, [R1] ;  /* 0x0000000001007983 */ /* 0x000ea20000100800 */
[----:B------:R-:W4:Y:S02]  /*c060*/  S2R R6, SR_CgaCtaId ;  /* 0x0000000000067919 */ /* 0x000f240000008800 */
[----:B----4-:R-:W-:-:S05]  /*c070*/  LOP3.LUT R6, R6, 0x1, RZ, 0xc0, !PT ;  /* 0x0000000106067812 */ /* 0x010fca00078ec0ff */
[----:B------:R-:W-:Y:S01]  /*c080*/  IMAD R6, R6, 0x1400, RZ ;  /* 0x0000140006067824 */ /* 0x000fe200078e02ff */
[----:B---3--:R-:W-:Y:S01]  /*c090*/  R2UR UR9, R2 ;  /* 0x00000000020972ca */ /* 0x008fe200000e0000 */
[----:B------:R-:W-:Y:S01]  /*c0a0*/  UIADD3 UR4, UP0, UR52, 0x470, URZ ;  /* 0x0000047034047890 */ /* 0x000fe2000ff1e03f */
[----:B------:R-:W-:Y:S02]  /*c0b0*/  R2UR UR12, R19 ;  /* 0x00000000130c72ca */ /* 0x000fe400000e0000 */
[----:B-----5:R-:W-:Y:S01]  /*c0c0*/  R2UR UR13, R4 ;  /* 0x00000000040d72ca */ /* 0x020fe200000e0000 */
[----:B------:R-:W-:-:S08]  /*c0d0*/  UIADD3.X UR5, URZ, UR53, URZ, UP0, !UPT ;  /* 0x000000353f057290 */ /* 0x000fd000087fe43f */
[----:B------:R-:W-:Y:S01]  /*c0e0*/  UIADD3 UR9, UR9, 0x33470, URZ ;  /* 0x0003347009097890 */ /* 0x000fe2000fffe03f */
[----:B------:R-:W-:Y:S01]  /*c0f0*/  UMOV UR10, URZ ;  /* 0x0000003f000a7c82 */ /* 0x000fe20008000000 */
[----:B------:R-:W-:Y:S01]  /*c100*/  UMOV UR17, 0x30000 ;  /* 0x0003000000117882 */ /* 0x000fe20000000000 */
[----:B------:R-:W-:Y:S01]  /*c110*/  UMOV UR6, 0x0 ;  /* 0x0000000000067882 */ /* 0x000fe20000000000 */
[----:B------:R-:W-:Y:S01]  /*c120*/  UMOV UR7, 0x14f00000 ;  /* 0x14f0000000077882 */ /* 0x000fe20000000000 */
[----:B------:R-:W-:Y:S01]  /*c130*/  UMOV UR16, 0x40 ;  /* 0x0000004000107882 */ /* 0x000fe20000000000 */
[----:B--2---:R-:W-:Y:S02]  /*c140*/  IMAD R0, R0, 0x7800, R6 ;  /* 0x0000780000007824 */ /* 0x004fe400078e0206 */
[----:B------:R-:W2:Y:S02]  /*c150*/  S2R R6, SR_CgaCtaId ;  /* 0x0000000000067919 */ /* 0x000ea40000008800 */
[----:B------:R-:W-:-:S05]  /*c160*/  VIADD R0, R0, UR40 ;  /* 0x0000002800007c36 */ /* 0x000fca0008000000 */
[----:B------:R-:W-:Y:S02]  /*c170*/  R2UR UR15, R0 ;  /* 0x00000000000f72ca */ /* 0x000fe400000e0000 */
[----:B--2---:R-:W-:-:S05]  /*c180*/  LOP3.LUT R6, R6, 0x1, RZ, 0xc0, !PT ;  /* 0x0000000106067812 */ /* 0x004fca00078ec0ff */
[----:B------:R-:W-:-:S04]  /*c190*/  IMAD R6, R6, 0x50, RZ ;  /* 0x0000005006067824 */ /* 0x000fc800078e02ff */
[----:B------:R-:W-:Y:S02]  /*c1a0*/  IMAD R8, R8, 0xa0, R6 ;  /* 0x000000a008087824 */ /* 0x000fe400078e0206 */
[----:B------:R-:W-:-:S03]  /*c1b0*/  UIADD3 UR8, UR15, 0xf200, URZ ;  /* 0x0000f2000f087890 */ /* 0x000fc6000fffe03f */
[----:B------:R-:W-:Y:S01]  /*c1c0*/  R2UR UR11, R8 ;  /* 0x00000000080b72ca */ /* 0x000fe200000e0000 */
[----:B------:R-:W-:Y:S02]  /*c1d0*/  UIADD3 UR14, UR15, 0x11a00, URZ ;  /* 0x00011a000f0e7890 */ /* 0x000fe4000fffe03f */
[----:B------:R-:W-:-:S10]  /*c1e0*/  UIADD3 UR15, UR15, 0x14200, URZ ;  /* 0x000142000f0f7890 */ /* 0x000fd4000fffe03f */
[----:B------:R2:W-:Y:S02]  /*c1f0*/  UTMALDG.4D.MULTICAST [UR8], [UR4], UR17, desc[UR6] ;  /* 0x00000608040073b4 */ /* 0x0005e40008019811 */
[----:B--2---:R-:W-:Y:S01]  /*c200*/  UMOV UR8, UR14 ;  /* 0x0000000e00087c82 */ /* 0x004fe20008000000 */
[----:B------:R-:W-:Y:S01]  /*c210*/  UMOV UR10, UR16 ;  /* 0x00000010000a7c82 */ /* 0x000fe20008000000 */
[----:B------:R-:W-:Y:S01]  /*c220*/  UMOV UR14, 0x80 ;  /* 0x00000080000e7882 */ /* 0x000fe20000000000 */
[----:B------:R2:W-:Y:S02]  /*c230*/  UTMALDG.4D.MULTICAST [UR8], [UR4], UR17, desc[UR6] ;  /* 0x00000608040073b4 */ /* 0x0005e40008019811 */
[----:B--2---:R-:W-:Y:S01]  /*c240*/  UMOV UR8, UR15 ;  /* 0x0000000f00087c82 */ /* 0x004fe20008000000 */
[----:B------:R-:W-:Y:S02]  /*c250*/  UMOV UR10, UR14 ;  /* 0x0000000e000a7c82 */ /* 0x000fe40008000000 */
[----:B------:R2:W-:Y:S01]  /*c260*/  UTMALDG.4D.MULTICAST [UR8], [UR4], UR17, desc[UR6] ;  /* 0x00000608040073b4 */ /* 0x0005e20008019811 */
[----:B------:R-:W3:Y:S02]  /*c270*/  SYNCS.PHASECHK.TRANS64.TRYWAIT P0, [R2+URZ+0x33440], R3 ;  /* 0x03344003020075a7 */ /* 0x000ee4000800017f */
[----:B--23--:R-:W-:Y:S05]  /*c280*/  @!P0 BRA `(.L_x_2932) ;  /* 0x0000003000208947 */ /* 0x00cfea0003800000 */
.L_x_2992:
[----:B------:R-:W3:Y:S02]  /*c290*/  S2R R6, SR_TID.X ;  /* 0x0000000000067919 */ /* 0x000ee40000002100 */
[----:B---3--:R-:W-:-:S04]  /*c2a0*/  LOP3.LUT R6, R6, 0x7f, RZ, 0xc0, !PT ;  /* 0x0000007f06067812 */ /* 0x008fc800078ec0ff */
[----:B------:R-:W-:-:S13]  /*c2b0*/  ISETP.NE.AND P0, PT, R6, RZ, PT ;  /* 0x000000ff0600720c */ /* 0x000fda0003f05270 */
[----:B-12---:R-:W-:-:S04]  /*c2c0*/  @!P0 IMAD.MOV.U32 R3, RZ, RZ, 0x7800 ;  /* 0x00007800ff038424 */ /* 0x006fc800078e00ff */
[----:B------:R1:W-:Y:S01]  /*c2d0*/  @!P0 SYNCS.ARRIVE.TRANS64 RZ, [R2+URZ+0x33430], R3 ;  /* 0x0334300302ff89a7 */ /* 0x0003e2000800003f */
[----:B------:R-:W-:Y:S05]  /*c2e0*/  @P2 BRA `(.L_x_2933) ;  /* 0x0000000000042947 */ /* 0x000fea0003800000 */
[----:B------:R-:W-:Y:S01]  /*c2f0*/  BPT.TRAP 0x1 ;  /* 0x000000040000795c */ /* 0x000fe20000300000 */
.L_x_2933:
[----:B-1----:R-:W2:Y:S02]  /*c300*/  LDL R3, [R1+0xc] ;  /* 0x00000c0001037983 */ /* 0x002ea40000100800 */
[----:B--2---:R-:W-:-:S13]  /*c310*/  LOP3.LUT P0, RZ, R3, 0x2, RZ, 0xc0, !PT ;  /* 0x0000000203ff7812 */ /* 0x004fda000780c0ff */
[----:B------:R-:W-:Y:S05]  /*c320*/  @P0 BRA `(.L_x_2934) ;  /* 0x0000000000040947 */ /* 0x000fea0003800000 */
[----:B------:R-:W-:Y:S01]  /*c330*/  BPT.TRAP 0x1 ;  /* 0x000000040000795c */ /* 0x000fe20000300000 */
.L_x_2934:
        /* <DEDUP_REMOVED lines=10> */
[----:B------:R-:W-:Y:S01]  /*c3e0*/  UMOV UR7, 0x14f00000 ;  /* 0x14f0000000077882 */ /* 0x000fe20000000000 */
[----:B------:R-:W-:Y:S01]  /*c3f0*/  UMOV UR16, 0x40 ;  /* 0x0000004000107882 */ /* 0x000fe20000000000 */
[----:B------:R-:W-:Y:S01]  /*c400*/  IMAD.MOV.U32 R0, RZ, RZ, R4 ;  /* 0x000000ffff007224 */ /* 0x000fe200078e0004 */
[----:B------:R-:W-:-:S02]  /*c410*/  UIADD3 UR8, UR15, 0x24200, URZ ;  /* 0x000242000f087890 */ /* 0x000fc4000fffe03f */
[----:B------:R-:W-:Y:S02]  /*c420*/  UIADD3 UR9, UR9, 0x33430, URZ ;  /* 0x0003343009097890 */ /* 0x000fe4000fffe03f */
[----:B------:R-:W-:Y:S02]  /*c430*/  UIADD3 UR14, UR15, 0x26a00, URZ ;  /* 0x00026a000f0e7890 */ /* 0x000fe4000fffe03f */
[----:B------:R-:W-:-:S05]  /*c440*/  UIADD3 UR15, UR15, 0x29200, URZ ;  /* 0x000292000f0f7890 */ /* 0x000fca000fffe03f */
[----:B------:R1:W-:Y:S02]  /*c450*/  UTMALDG.4D.MULTICAST [UR8], [UR4], UR17, desc[UR6] ;  /* 0x00000608040073b4 */ /* 0x0003e40008019811 */
[----:B-1----:R-:W-:Y:S01]  /*c460*/  UMOV UR8, UR14 ;  /* 0x0000000e00087c82 */ /* 0x002fe20008000000 */
[----:B------:R-:W-:Y:S01]  /*c470*/  UMOV UR10, UR16 ;  /* 0x00000010000a7c82 */ /* 0x000fe20008000000 */
[----:B------:R-:W-:Y:S01]  /*c480*/  UMOV UR14, 0x80 ;  /* 0x00000080000e7882 */ /* 0x000fe20000000000 */
[----:B------:R1:W-:Y:S02]  /*c490*/  UTMALDG.4D.MULTICAST [UR8], [UR4], UR17, desc[UR6] ;  /* 0x00000608040073b4 */ /* 0x0003e40008019811 */
[----:B-1----:R-:W-:Y:S01]  /*c4a0*/  UMOV UR8, UR15 ;  /* 0x0000000f00087c82 */ /* 0x002fe20008000000 */
[----:B------:R-:W-:Y:S02]  /*c4b0*/  UMOV UR10, UR14 ;  /* 0x0000000e000a7c82 */ /* 0x000fe40008000000 */
[----:B------:R1:W-:Y:S02]  /*c4c0*/  UTMALDG.4D.MULTICAST [UR8], [UR4], UR17, desc[UR6] ;  /* 0x00000608040073b4 */ /* 0x0003e40008019811 */
[----:B-1----:R-:W-:Y:S01]  /*c4d0*/  NOP ;  /* 0x0000000000007918 */ /* 0x002fe20000000000 */
.L_x_2927:
[----:B------:R-:W-:Y:S05]  /*c4e0*/  WARPSYNC.ALL ;  /* 0x0000000000007948 */ /* 0x000fea0003800000 */
[----:B------:R-:W-:Y:S01]  /*c4f0*/  ELECT P0, URZ, PT ;  /* 0x00000000003f782f */ /* 0x000fe20003800000 */
[----:B------:R-:W-:Y:S01]  /*c500*/  BAR.SYNC.DEFER_BLOCKING 0x8, 0x120 ;  /* 0x0204800000007b1d */ /* 0x000fe20000010000 */
[----:B------:R-:W-:Y:S02]  /*c510*/  UIADD3 UR4, UP0, UR52, 0x270, URZ ;  /* 0x0000027034047890 */ /* 0x000fe4000ff1e03f */
[----:B---3--:R-:W-:Y:S02]  /*c520*/  UIADD3 UR8, UR40, 0x1e200, URZ ;  /* 0x0001e20028087890 */ /* 0x008fe4000fffe03f */
[----:B------:R-:W-:-:S02]  /*c530*/  UIADD3 UR9, UR40, 0x33400, URZ ;  /* 0x0003340028097890 */ /* 0x000fc4000fffe03f */
[----:B------:R-:W-:Y:S02]  /*c540*/  UIADD3.X UR5, URZ, UR53, URZ, UP0, !UPT ;  /* 0x000000353f057290 */ /* 0x000fe400087fe43f */
[----:B------:R-:W-:Y:S02]  /*c550*/  UIADD3 UR24, UR40, 0x20200, URZ ;  /* 0x0002020028187890 */ /* 0x000fe4000fffe03f */
[----:B------:R-:W-:Y:S01]  /*c560*/  UIADD3 UR16, UR40, 0x22200, URZ ;  /* 0x0002220028107890 */ /* 0x000fe2000fffe03f */
[C---:B------:R-:W-:Y:S01]  /*c570*/  @P0 R2UR UR11, R5.reuse ;  /* 0x00000000050b02ca */ /* 0x040fe200000e0000 */
[----:B------:R-:W-:Y:S01]  /*c580*/  @P0 IMAD.MOV.U32 R2, RZ, RZ, 0x6000 ;  /* 0x00006000ff020424 */ /* 0x000fe200078e00ff */
        /* <DEDUP_REMOVED lines=19> */
[----:B--2---:R-:W-:Y:S01]  /*c6c0*/  NOP ;  /* 0x0000000000007918 */ /* 0x004fe20000000000 */
.L_x_2925:
[----:B------:R-:W-:-:S06]  /*c6d0*/  ULOP3.LUT UR4, UR47, 0x1, URZ, 0xc, !UPT ;  /* 0x000000012f047892 */ /* 0x000fcc000f8e0c3f */
[----:B------:R-:W-:-:S05]  /*c6e0*/  IMAD.U32 R2, RZ, RZ, UR4 ;  /* 0x00000004ff027e24 */ /* 0x000fca000f8e00ff */
[----:B------:R-:W-:-:S04]  /*c6f0*/  SHF.L.U32 R2, R2, 0x1f, RZ ;  /* 0x0000001f02027819 */ /* 0x000fc800000006ff */
[----:B------:R-:W2:Y:S02]  /*c700*/  SYNCS.PHASECHK.TRANS64.TRYWAIT P0, [UR40+0x33420], R2 ;  /* 0x03342002ff0075a7 */ /* 0x000ea40008000168 */
[----:B--2---:R-:W-:Y:S05]  /*c710*/  @!P0 BRA `(.L_x_2935) ;  /* 0x0000002c00108947 */ /* 0x004fea0003800000 */
.L_x_2993:
[----:B------:R-:W-:-:S06]  /*c720*/  UISETP.GE.AND UP0, UPT, UR42, 0xa1, UPT ;  /* 0x000000a12a00788c */ /* 0x000fcc000bf06270 */
[----:B------:R-:W-:-:S13]  /*c730*/  PLOP3.LUT P0, PT, PT, PT, UP0, 0x80, 0x0 ;  /* 0x000000000000781c */ /* 0x000fda0003f0f008 */
[----:B------:R-:W-:Y:S05]  /*c740*/  @!P0 BRA `(.L_x_2936) ;  /* 0x0000001800048947 */ /* 0x000fea0003800000 */
[----:B--2---:R2:W5:Y:S01]  /*c750*/  LDL.LU R2, [R1+0x4] ;  /* 0x0000040001027983 */ /* 0x0045620000300800 */
[----:B------:R-:W-:-:S03]  /*c760*/  UIADD3 UR4, UR41, -0x2, URZ ;  /* 0xfffffffe29047890 */ /* 0x000fc6000fffe03f */
[----:B-1----:R2:W5:Y:S03]  /*c770*/  LDL.LU R8, [R1] ;  /* 0x0000000001087983 */ /* 0x0025660000300800 */
[----:B------:R-:W-:-:S07]  /*c780*/  IMAD.U32 R3, RZ, RZ, UR4 ;  /* 0x00000004ff037e24 */ /* 0x000fce000f8e00ff */
.L_x_2963:
[----:B---3-5:R-:W-:Y:S01]  /*c790*/  VIADD R4, R8, 0x1 ;  /* 0x0000000108047836 */ /* 0x028fe20000000000 */
[----:B------:R-:W-:Y:S04]  /*c7a0*/  BSSY B0, `(.L_x_2937) ;  /* 0x00000b8000007945 */ /* 0x000fe80003800000 */
[----:B------:R-:W-:-:S04]  /*c7b0*/  ISETP.NE.AND P0, PT, R4, 0x2, PT ;  /* 0x000000020400780c */ /* 0x000fc80003f05270 */
[----:B------:R-:W-:Y:S02]  /*c7c0*/  SEL R5, RZ, 0x1, P0 ;  /* 0x00000001ff057807 */ /* 0x000fe40000000000 */
[----:B------:R-:W-:Y:S02]  /*c7d0*/  SEL R11, R4, RZ, P0 ;  /* 0x000000ff040b7207 */ /* 0x000fe40000000000 */
[----:B------:R-:W-:-:S05]  /*c7e0*/  LOP3.LUT R10, R2, R5, RZ, 0x3c, !PT ;  /* 0x00000005020a7212 */ /* 0x000fca00078e3cff */
[----:B-1----:R1:W-:Y:S04]  /*c7f0*/  STL [R1+0x4], R10 ;  /* 0x0000040a01007387 */ /* 0x0023e80000100800 */
[----:B------:R1:W-:Y:S01]  /*c800*/  STL [R1], R11 ;  /* 0x0000000b01007387 */ /* 0x0003e20000100800 */
[----:B------:R-:W-:Y:S05]  /*c810*/  @!P6 BRA `(.L_x_2938) ;  /* 0x0000000800c0e947 */ /* 0x000fea0003800000 */
[----:B------:R-:W-:Y:S01]  /*c820*/  IMAD.MOV.U32 R9, RZ, RZ, R3 ;  /* 0x000000ffff097224 */ /* 0x000fe200078e0003 */
[----:B------:R-:W-:Y:S06]  /*c830*/  @!P1 BRA `(.L_x_2939) ;  /* 0x0000000000509947 */ /* 0x000fec0003800000 */
        /* <DEDUP_REMOVED lines=14> */
[----:B------:R-:W-:Y:S01]  /*c920*/  IMAD.WIDE.U32 R4, R6, UR4, R4 ;  /* 0x0000000406047c25 */ /* 0x000fe2000f8e0004 */
[----:B------:R-:W-:-:S03]  /*c930*/  ULDC.64 UR4, c[0x0][0x3f8] ;  /* 0x0000fe0000047ab9 */ /* 0x000fc60000000a00 */
[----:B------:R-:W-:Y:S01]  /*c940*/  IMAD.IADD R0, R0, 0x1, R5 ;  /* 0x0000000100007824 */ /* 0x000fe200078e0205 */
[----:B------:R-:W-:-:S04]  /*c950*/  LEA R6, P0, R4, UR4, 0x2 ;  /* 0x0000000404067c11 */ /* 0x000fc8000f8010ff */
[----:B------:R-:W-:-:S05]  /*c960*/  LEA.HI.X R7, R4, UR5, R0, 0x2, P0 ;  /* 0x0000000504077c11 */ /* 0x000fca00080f1400 */
[----:B------:R3:W5:Y:S04]  /*c970*/  LDG.E R0, desc[UR50][R6.64] ;  /* 0x0000003206007981 */ /* 0x000768000c1e1900 */
.L_x_2939:
[----:B---3--:R-:W-:Y:S01]  /*c980*/  LEA R6, R11, UR40, 0x3 ;  /* 0x000000280b067c11 */ /* 0x008fe2000f8e18ff */
[----:B------:R-:W-:Y:S01]  /*c990*/  BSSY B1, `(.L_x_2940) ;  /* 0x0000004000017945 */ /* 0x000fe20003800000 */
[----:B------:R-:W-:-:S04]  /*c9a0*/  SHF.L.U32 R5, R10, 0x1f, RZ ;  /* 0x0000001f0a057819 */ /* 0x000fc800000006ff */
[----:B------:R-:W3:Y:S02]  /*c9b0*/  SYNCS.PHASECHK.TRANS64.TRYWAIT P0, [R6+URZ+0x33480], R5 ;  /* 0x03348005060075a7 */ /* 0x000ee4000800017f */
[----:B---3--:R-:W-:Y:S05]  /*c9c0*/  @!P0 BRA `(.L_x_2941) ;  /* 0x00000028007c8947 */ /* 0x008fea0003800000 */
.L_x_2994:
[----:B------:R-:W-:Y:S05]  /*c9d0*/  BSYNC B1 ;  /* 0x0000000000017941 */ /* 0x000fea0003800000 */
.L_x_2940:
[----:B------:R-:W4:Y:S01]  /*c9e0*/  S2R R4, SR_TID.X ;  /* 0x0000000000047919 */ /* 0x000f220000002100 */
[----:B------:R-:W-:Y:S01]  /*c9f0*/  UPRMT UR4, UR48, 0x9910, URZ ;  /* 0x0000991030047896 */ /* 0x000fe2000800003f */
[----:B----4-:R-:W-:-:S04]  /*ca00*/  LOP3.LUT R4, R4, 0x7f, RZ, 0xc0, !PT ;  /* 0x0000007f04047812 */ /* 0x010fc800078ec0ff */
[----:B------:R-:W-:-:S13]  /*ca10*/  ISETP.NE.AND P0, PT, R4, RZ, PT ;  /* 0x000000ff0400720c */ /* 0x000fda0003f05270 */
[----:B------:R-:W-:-:S04]  /*ca20*/  @!P0 IMAD.MOV.U32 R4, RZ, RZ, 0x7800 ;  /* 0x00007800ff048424 */ /* 0x000fc800078e00ff */
[----:B------:R4:W-:Y:S02]  /*ca30*/  @!P0 SYNCS.ARRIVE.TRANS64 RZ, [R6+URZ+0x33470], R4 ;  /* 0x0334700406ff89a7 */ /* 0x0009e4000800003f */
[----:B----4-:R-:W-:-:S05]  /*ca40*/  IMAD.U32 R4, RZ, RZ, UR4 ;  /* 0x00000004ff047e24 */ /* 0x010fca000f8e00ff */
[----:B------:R-:W-:-:S13]  /*ca50*/  ISETP.NE.AND P2, PT, R4, 0x2, PT ;  /* 0x000000020400780c */ /* 0x000fda0003f45270 */
[----:B------:R-:W-:Y:S05]  /*ca60*/  @P2 BRA `(.L_x_2942) ;  /* 0x0000000000042947 */ /* 0x000fea0003800000 */
[----:B------:R-:W-:Y:S01]  /*ca70*/  BPT.TRAP 0x1 ;  /* 0x000000040000795c */ /* 0x000fe20000300000 */
.L_x_2942:
[----:B------:R-:W4:Y:S01]  /*ca80*/  LDL R4, [R1+0xc] ;  /* 0x00000c0001047983 */ /* 0x000f220000100800 */
[----:B------:R-:W-:Y:S01]  /*ca90*/  BSSY B1, `(.L_x_2943) ;  /* 0x0000004000017945 */ /* 0x000fe20003800000 */
[----:B----4-:R-:W-:-:S13]  /*caa0*/  LOP3.LUT P0, RZ, R4, 0x2, RZ, 0xc0, !PT ;  /* 0x0000000204ff7812 */ /* 0x010fda000780c0ff */
[----:B------:R-:W-:Y:S05]  /*cab0*/  @P0 BRA `(.L_x_2944) ;  /* 0x0000000000040947 */ /* 0x000fea0003800000 */
[----:B------:R-:W-:Y:S01]  /*cac0*/  BPT.TRAP 0x1 ;  /* 0x000000040000795c */ /* 0x000fe20000300000 */
.L_x_2944:
[----:B------:R-:W-:Y:S05]  /*cad0*/  BSYNC B1 ;  /* 0x0000000000017941 */ /* 0x000fea0003800000 */
.L_x_2943:
[----:B------:R-:W4:Y:S01]  /*cae0*/  LDL R4, [R1] ;  /* 0x0000000001047983 */ /* 0x000f220000100800 */
[----:B------:R-:W-:Y:S01]  /*caf0*/  IMAD.MOV.U32 R13, RZ, RZ, RZ ;  /* 0x000000ffff0d7224 */ /* 0x000fe200078e00ff */
[----:B------:R-:W-:Y:S01]  /*cb00*/  R2UR UR12, R19 ;  /* 0x00000000130c72ca */ /* 0x000fe200000e0000 */
[----:B------:R-:W-:Y:S01]  /*cb10*/  UIADD3 UR4, UP0, UR52, 0x470, URZ ;  /* 0x0000047034047890 */ /* 0x000fe2000ff1e03f */
[----:B------:R-:W1:Y:S01]  /*cb20*/  S2R R7, SR_CgaCtaId ;  /* 0x0000000000077919 */ /* 0x000e620000008800 */
[----:B------:R-:W-:Y:S01]  /*cb30*/  PLOP3.LUT P0, PT, PT, PT, PT, 0x80, 0x0 ;  /* 0x000000000000781c */ /* 0x000fe20003f0f070 */
[----:B------:R-:W-:Y:S01]  /*cb40*/  UMOV UR6, 0x30000 ;  /* 0x0003000000067882 */ /* 0x000fe20000000000 */
[----:B------:R-:W-:Y:S01]  /*cb50*/  R2UR UR10, R13 ;  /* 0x000000000d0a72ca */ /* 0x000fe200000e0000 */
[----:B------:R-:W-:Y:S01]  /*cb60*/  UIADD3.X UR5, URZ, UR53, URZ, UP0, !UPT ;  /* 0x000000353f057290 */ /* 0x000fe200087fe43f */
[----:B------:R-:W-:Y:S01]  /*cb70*/  UMOV UR14, 0x0 ;  /* 0x00000000000e7882 */ /* 0x000fe20000000000 */
[----:B------:R-:W-:Y:S01]  /*cb80*/  UMOV UR15, 0x14f00000 ;  /* 0x14f00000000f7882 */ /* 0x000fe20000000000 */
[----:B-1----:R-:W-:-:S05]  /*cb90*/  LOP3.LUT R7, R7, 0x1, RZ, 0xc0, !PT ;  /* 0x0000000107077812 */ /* 0x002fca00078ec0ff */
[----:B------:R-:W-:-:S04]  /*cba0*/  IMAD R7, R7, 0x1400, RZ ;  /* 0x0000140007077824 */ /* 0x000fc800078e02ff */
[----:B----4-:R-:W-:Y:S02]  /*cbb0*/  IMAD R4, R4, 0x7800, R7 ;  /* 0x0000780004047824 */ /* 0x010fe400078e0207 */
[----:B------:R-:W1:Y:S02]  /*cbc0*/  S2R R7, SR_CgaCtaId ;  /* 0x0000000000077919 */ /* 0x000e640000008800 */
[----:B------:R-:W-:-:S04]  /*cbd0*/  VIADD R4, R4, UR40 ;  /* 0x0000002804047c36 */ /* 0x000fc80008000000 */
[----:B------:R-:W-:Y:S01]  /*cbe0*/  VIADD R10, R4, 0xf200 ;  /* 0x0000f200040a7836 */ /* 0x000fe20000000000 */
[----:B-1----:R-:W-:-:S05]  /*cbf0*/  LOP3.LUT R7, R7, 0x1, RZ, 0xc0, !PT ;  /* 0x0000000107077812 */ /* 0x002fca00078ec0ff */
[----:B------:R-:W-:-:S04]  /*cc00*/  IMAD R7, R7, 0x50, RZ ;  /* 0x0000005007077824 */ /* 0x000fc800078e02ff */
[----:B------:R-:W-:Y:S02]  /*cc10*/  IMAD R9, R9, 0xa0, R7 ;  /* 0x000000a009097824 */ /* 0x000fe400078e0207 */
[----:B------:R-:W-:-:S07]  /*cc20*/  VIADD R7, R6, 0x33470 ;  /* 0x0003347006077836 */ /* 0x000fce0000000000 */
.L_x_2945:
[----:B------:R-:W-:-:S13]  /*cc30*/  @P0 ELECT P3, URZ, PT ;  /* 0x00000000003f082f */ /* 0x000fda0003860000 */
[----:B-----5:R-:W-:Y:S02]  /*cc40*/  @P3 R2UR UR13, R0 ;  /* 0x00000000000d32ca */ /* 0x020fe400000e0000 */
[----:B------:R-:W-:Y:S02]  /*cc50*/  @P3 R2UR UR11, R9 ;  /* 0x00000000090b32ca */ /* 0x000fe400000e0000 */
[----:B------:R-:W-:Y:S02]  /*cc60*/  @P3 R2UR UR9, R7 ;  /* 0x00000000070932ca */ /* 0x000fe400000e0000 */
[----:B------:R-:W-:Y:S02]  /*cc70*/  @P3 R2UR UR8, R10 ;  /* 0x000000000a0832ca */ /* 0x000fe400000e0000 */
[----:B------:R-:W-:Y:S02]  /*cc80*/  @P3 PLOP3.LUT P0, PT, P3, PT, PT, 0x8, 0x0 ;  /* 0x000000000000381c */ /* 0x000fe40001f0e170 */
[----:B------:R-:W-:-:S09]  /*cc90*/  PLOP3.LUT P3, PT, PT, PT, PT, 0x8, 0x0 ;  /* 0x000000000000781c */ /* 0x000fd20003f6e170 */
[----:B------:R1:W-:Y:S02]  /*cca0*/  UTMALDG.4D.MULTICAST [UR8], [UR4], UR6, desc[UR14] ;  /* 0x00000e08040073b4 */ /* 0x0003e40008019806 */
[----:B-1----:R-:W-:Y:S05]  /*ccb0*/  @P0 BRA.U.ANY `(.L_x_2945) ;  /* 0xfffffffd00dc0947 */ /* 0x002fea000393ffff */
[----:B------:R-:W-:Y:S01]  /*ccc0*/  IMAD.MOV.U32 R12, RZ, RZ, 0x40 ;  /* 0x00000040ff0c7424 */ /* 0x000fe200078e00ff */
[----:B------:R-:W-:Y:S01]  /*ccd0*/  R2UR UR12, R19 ;  /* 0x00000000130c72ca */ /* 0x000fe200000e0000 */
[----:B------:R-:W-:Y:S01]  /*cce0*/  VIADD R10, R4, 0x11a00 ;  /* 0x00011a00040a7836 */ /* 0x000fe20000000000 */
[----:B------:R-:W-:Y:S01]  /*ccf0*/  PLOP3.LUT P0, PT, PT, PT, PT, 0x80, 0x0 ;  /* 0x000000000000781c */ /* 0x000fe20003f0f070 */
[----:B------:R-:W-:Y:S01]  /*cd00*/  UMOV UR6, 0x30000 ;  /* 0x0003000000067882 */ /* 0x000fe20000000000 */
[----:B------:R-:W-:Y:S01]  /*cd10*/  R2UR UR10, R12 ;  /* 0x000000000c0a72ca */ /* 0x000fe200000e0000 */
[----:B------:R-:W-:Y:S01]  /*cd20*/  UMOV UR14, 0x0 ;  /* 0x00000000000e7882 */ /* 0x000fe20000000000 */
[----:B------:R-:W-:-:S13]  /*cd30*/  UMOV UR15, 0x14f00000 ;  /* 0x14f00000000f7882 */ /* 0x000fda0000000000 */
.L_x_2946:
[----:B------:R-:W-:-:S13]  /*cd40*/  @P0 ELECT P3, URZ, PT ;  /* 0x00000000003f082f */ /* 0x000fda0003860000 */
[----:B------:R-:W-:Y:S02]  /*cd50*/  @P3 R2UR UR13, R0 ;  /* 0x00000000000d32ca */ /* 0x000fe400000e0000 */
        /* <DEDUP_REMOVED lines=15> */
.L_x_2947:
        /* <DEDUP_REMOVED lines=9> */
[----:B------:R-:W1:Y:S01]  /*cee0*/  SYNCS.PHASECHK.TRANS64.TRYWAIT P0, [R6+URZ+0x33440], R5 ;  /* 0x03344005060075a7 */ /* 0x000e62000800017f */
[----:B------:R-:W-:Y:S04]  /*cef0*/  BSSY B1, `(.L_x_2948) ;  /* 0x0000002000017945 */ /* 0x000fe80003800000 */
[----:B-1----:R-:W-:Y:S05]  /*cf00*/  @!P0 BRA `(.L_x_2949) ;  /* 0x0000002400408947 */ /* 0x002fea0003800000 */
.L_x_2995:
[----:B------:R-:W-:Y:S05]  /*cf10*/  BSYNC B1 ;  /* 0x0000000000017941 */ /* 0x000fea0003800000 */
.L_x_2948:
[----:B------:R-:W4:Y:S02]  /*cf20*/  S2R R7, SR_TID.X ;  /* 0x0000000000077919 */ /* 0x000f240000002100 */
[----:B----4-:R-:W-:-:S04]  /*cf30*/  LOP3.LUT R7, R7, 0x7f, RZ, 0xc0, !PT ;  /* 0x0000007f07077812 */ /* 0x010fc800078ec0ff */
[----:B------:R-:W-:-:S13]  /*cf40*/  ISETP.NE.AND P0, PT, R7, RZ, PT ;  /* 0x000000ff0700720c */ /* 0x000fda0003f05270 */
[----:B-1-3--:R-:W-:-:S04]  /*cf50*/  @!P0 IMAD.MOV.U32 R5, RZ, RZ, 0x7800 ;  /* 0x00007800ff058424 */ /* 0x00afc800078e00ff */
[----:B------:R1:W-:Y:S01]  /*cf60*/  @!P0 SYNCS.ARRIVE.TRANS64 RZ, [R6+URZ+0x33430], R5 ;  /* 0x0334300506ff89a7 */ /* 0x0003e2000800003f */
[----:B------:R-:W-:Y:S05]  /*cf70*/  @P2 BRA `(.L_x_2950) ;  /* 0x0000000000042947 */ /* 0x000fea0003800000 */
[----:B------:R-:W-:Y:S01]  /*cf80*/  BPT.TRAP 0x1 ;  /* 0x000000040000795c */ /* 0x000fe20000300000 */
.L_x_2950:
[----:B-1----:R-:W3:Y:S01]  /*cf90*/  LDL R5, [R1+0xc] ;  /* 0x00000c0001057983 */ /* 0x002ee20000100800 */
[----:B------:R-:W-:Y:S01]  /*cfa0*/  BSSY B1, `(.L_x_2951) ;  /* 0x0000004000017945 */ /* 0x000fe20003800000 */
[----:B---3--:R-:W-:-:S13]  /*cfb0*/  LOP3.LUT P0, RZ, R5, 0x2, RZ, 0xc0, !PT ;  /* 0x0000000205ff7812 */ /* 0x008fda000780c0ff */
[----:B------:R-:W-:Y:S05]  /*cfc0*/  @P0 BRA `(.L_x_2952) ;  /* 0x0000000000040947 */ /* 0x000fea0003800000 */
[----:B------:R-:W-:Y:S01]  /*cfd0*/  BPT.TRAP 0x1 ;  /* 0x000000040000795c */ /* 0x000fe20000300000 */
.L_x_2952:
[----:B------:R-:W-:Y:S05]  /*cfe0*/  BSYNC B1 ;  /* 0x0000000000017941 */ /* 0x000fea0003800000 */
.L_x_2951:
[----:B------:R-:W-:Y:S01]  /*cff0*/  R2UR UR10, R13 ;  /* 0x000000000d0a72ca */ /* 0x000fe200000e0000 */
[----:B------:R-:W-:Y:S01]  /*d000*/  UIADD3 UR4, UP0, UR52, 0x370, URZ ;  /* 0x0000037034047890 */ /* 0x000fe2000ff1e03f */
[----:B------:R-:W-:Y:S01]  /*d010*/  R2UR UR12, R19 ;  /* 0x00000000130c72ca */ /* 0x000fe200000e0000 */
[----:B------:R-:W-:Y:S01]  /*d020*/  VIADD R6, R6, 0x33430 ;  /* 0x0003343006067836 */ /* 0x000fe20000000000 */
[----:B------:R-:W-:Y:S01]  /*d030*/  PLOP3.LUT P0, PT, PT, PT, PT, 0x80, 0x0 ;  /* 0x000000000000781c */ /* 0x000fe20003f0f070 */
[----:B------:R-:W-:Y:S01]  /*d040*/  VIADD R5, R4, 0x24200 ;  /* 0x0002420004057836 */ /* 0x000fe20000000000 */
[----:B------:R-:W-:Y:S01]  /*d050*/  UIADD3.X UR5, URZ, UR53, URZ, UP0, !UPT ;  /* 0x000000353f057290 */ /* 0x000fe200087fe43f */
[----:B------:R-:W-:Y:S01]  /*d060*/  UMOV UR6, 0x30000 ;  /* 0x0003000000067882 */ /* 0x000fe20000000000 */
[----:B------:R-:W-:Y:S01]  /*d070*/  UMOV UR14, 0x0 ;  /* 0x00000000000e7882 */ /* 0x000fe20000000000 */
[----:B------:R-:W-:-:S09]  /*d080*/  UMOV UR15, 0x14f00000 ;  /* 0x14f00000000f7882 */ /* 0x000fd20000000000 */
.L_x_2953:
        /* <DEDUP_REMOVED lines=9> */
[----:B------:R-:W-:Y:S01]  /*d120*/  R2UR UR10, R12 ;  /* 0x000000000c0a72ca */ /* 0x000fe200000e0000 */
[----:B------:R-:W-:Y:S01]  /*d130*/  VIADD R5, R4, 0x26a00 ;  /* 0x00026a0004057836 */ /* 0x000fe20000000000 */
[----:B------:R-:W-:Y:S01]  /*d140*/  R2UR UR12, R19 ;  /* 0x00000000130c72ca */ /* 0x000fe200000e0000 */
[----:B------:R-:W-:Y:S01]  /*d150*/  UMOV UR6, 0x30000 ;  /* 0x0003000000067882 */ /* 0x000fe20000000000 */
[----:B------:R-:W-:Y:S01]  /*d160*/  PLOP3.LUT P0, PT, PT, PT, PT, 0x80, 0x0 ;  /* 0x000000000000781c */ /* 0x000fe20003f0f070 */
[----:B------:R-:W-:Y:S01]  /*d170*/  UMOV UR14, 0x0 ;  /* 0x00000000000e7882 */ /* 0x000fe20000000000 */
[----:B------:R-:W-:-:S11]  /*d180*/  UMOV UR15, 0x14f00000 ;  /* 0x14f00000000f7882 */ /* 0x000fd60000000000 */
.L_x_2954:
        /* <DEDUP_REMOVED lines=16> */
.L_x_2955:
        /* <DEDUP_REMOVED lines=8> */
[----:B---3--:R-:W-:Y:S05]  /*d310*/  @P0 BRA.U.ANY `(.L_x_2955) ;  /* 0xfffffffd00dc0947 */ /* 0x008fea000393ffff */
.L_x_2938:
[----:B------:R-:W-:Y:S05]  /*d320*/  BSYNC B0 ;  /* 0x0000000000007941 */ /* 0x000fea0003800000 */
.L_x_2937:
[----:B------:R-:W-:-:S05]  /*d330*/  IMAD.U32 R4, RZ, RZ, UR43 ;  /* 0x0000002bff047e24 */ /* 0x000fca000f8e00ff */
[----:B------:R-:W-:-:S13]  /*d340*/  ISETP.NE.AND P0, PT, R4, 0x3, PT ;  /* 0x000000030400780c */ /* 0x000fda0003f05270 */
[----:B------:R-:W-:Y:S05]  /*d350*/  @!P0 BRA `(.L_x_2956) ;  /* 0x0000000000048947 */ /* 0x000fea0003800000 */
[----:B------:R-:W-:Y:S01]  /*d360*/  BPT.TRAP 0x1 ;  /* 0x000000040000795c */ /* 0x000fe20000300000 */
.L_x_2956:
[----:B------:R-:W-:Y:S01]  /*d370*/  LOP3.LUT R5, R2, 0x1, RZ, 0x3c, !PT ;  /* 0x0000000102057812 */ /* 0x000fe200078e3cff */
[----:B------:R-:W-:Y:S01]  /*d380*/  IMAD.U32 R4, RZ, RZ, UR48 ;  /* 0x00000030ff047e24 */ /* 0x000fe2000f8e00ff */
[----:B------:R-:W-:Y:S01]  /*d390*/  LEA R12, R8, UR40, 0x3 ;  /* 0x00000028080c7c11 */ /* 0x000fe2000f8e18ff */
[----:B------:R-:W-:Y:S01]  /*d3a0*/  BSSY B0, `(.L_x_2957) ;  /* 0x0000005000007945 */ /* 0x000fe20003800000 */
[----:B------:R-:W-:Y:S02]  /*d3b0*/  SHF.L.U32 R5, R5, 0x1f, RZ ;  /* 0x0000001f05057819 */ /* 0x000fe400000006ff */
[----:B------:R-:W-:Y:S02]  /*d3c0*/  ISETP.NE.AND P2, PT, R4, 0x3, PT ;  /* 0x000000030400780c */ /* 0x000fe40003f45270 */
[----:B------:R-:W3:Y:S02]  /*d3d0*/  SYNCS.PHASECHK.TRANS64.TRYWAIT P3, [R12+URZ+0x33470], R5 ;  /* 0x033470050c0075a7 */ /* 0x000ee4000806017f */
[----:B---3--:R-:W-:Y:S09]  /*d3e0*/  @!P3 BRA `(.L_x_2958) ;  /* 0x00000020001cb947 */ /* 0x008ff20003800000 */
.L_x_2996:
[----:B------:R-:W-:Y:S05]  /*d3f0*/  BSYNC B0 ;  /* 0x0000000000007941 */ /* 0x000fea0003800000 */
.L_x_2957:
[----:B------:R-:W-:Y:S05]  /*d400*/  @!P2 BRA `(.L_x_2959) ;  /* 0x000000000004a947 */ /* 0x000fea0003800000 */
[----:B------:R-:W-:Y:S01]  /*d410*/  BPT.TRAP 0x1 ;  /* 0x000000040000795c */ /* 0x000fe20000300000 */
.L_x_2959:
[----:B---3--:R-:W-:Y:S01]  /*d420*/  SHF.L.U32 R5, R2, 0x1f, RZ ;  /* 0x0000001f02057819 */ /* 0x008fe200000006ff */
[----:B------:R-:W-:-:S03]  /*d430*/  IMAD R2, R8, 0x7800, RZ ;  /* 0x0000780008027824 */ /* 0x000fc600078e02ff */
[----:B------:R-:W3:Y:S02]  /*d440*/  SYNCS.PHASECHK.TRANS64.TRYWAIT P3, [R12+URZ+0x33460], R5 ;  /* 0x033460050c0075a7 */ /* 0x000ee4000806017f */
[----:B---3--:R-:W-:Y:S05]  /*d450*/  @!P3 BRA `(.L_x_2960) ;  /* 0x000000200014b947 */ /* 0x008fea0003800000 */
.L_x_2997:
[C---:B------:R-:W-:Y:S01]  /*d460*/  LOP3.LUT R13, R2.reuse, R18, RZ, 0xfc, !PT ;  /* 0x00000012020d7212 */ /* 0x040fe200078efcff */
[----:B------:R-:W-:Y:S05]  /*d470*/  WARPSYNC.ALL ;  /* 0x0000000000007948 */ /* 0x000fea0003800000 */
[----:B---3--:R3:W4:Y:S01]  /*d480*/  LDSM.16.MT88.4 R4, [R13+UR40+0xf200] ;  /* 0x00f200280d04783b */ /* 0x0087220008004200 */
[C---:B------:R-:W-:Y:S02]  /*d490*/  VIADD R15, R2.reuse, 0x2800 ;  /* 0x00002800020f7836 */ /* 0x040fe40000000000 */
[C---:B------:R-:W-:Y:S02]  /*d4a0*/  VIADD R14, R2.reuse, 0x5000 ;  /* 0x00005000020e7836 */ /* 0x040fe40000000000 */
[----:B------:R-:W-:-:S02]  /*d4b0*/  VIADD R20, R2, 0x1800 ;  /* 0x0000180002147836 */ /* 0x000fc40000000000 */
[C---:B------:R-:W-:Y:S02]  /*d4c0*/  VIADD R21, R2.reuse, 0x5800 ;  /* 0x0000580002157836 */ /* 0x040fe40000000000 */
[----:B---3--:R-:W-:Y:S01]  /*d4d0*/  VIADD R13, R2, 0x800 ;  /* 0x00000800020d7836 */ /* 0x008fe20000000000 */
[C-C-:B----4-:R-:W-:Y:S02]  /*d4e0*/  PRMT R8, R4.reuse, 0x6420, R5.reuse ;  /* 0x0000642004087816 */ /* 0x150fe40000000005 */
[----:B------:R-:W-:Y:S02]  /*d4f0*/  PRMT R9, R4, 0x7531, R5 ;  /* 0x0000753104097816 */ /* 0x000fe40000000005 */
[----:B------:R-:W-:Y:S02]  /*d500*/  LOP3.LUT R4, R2, R17, RZ, 0xfc, !PT ;  /* 0x0000001102047212 */ /* 0x000fe400078efcff */
[C-C-:B-1----:R-:W-:Y:S02]  /*d510*/  PRMT R10, R6.reuse, 0x6420, R7.reuse ;  /* 0x00006420060a7816 */ /* 0x142fe40000000007 */
[----:B------:R-:W-:Y:S01]  /*d520*/  PRMT R11, R6, 0x7531, R7 ;  /* 0x00007531060b7816 */ /* 0x000fe20000000007 */
[----:B------:R-:W-:Y:S01]  /*d530*/  IMAD.IADD R4, R16, 0x1, R4 ;  /* 0x0000000110047824 */ /* 0x000fe200078e0204 */
[----:B------:R-:W-:-:S02]  /*d540*/  LOP3.LUT R5, R15, R18, RZ, 0xfc, !PT ;  /* 0x000000120f057212 */ /* 0x000fc400078efcff */
[----:B------:R-:W-:Y:S02]  /*d550*/  LOP3.LUT R15, R15, R17, RZ, 0xfc, !PT ;  /* 0x000000110f0f7212 */ /* 0x000fe400078efcff */
[----:B------:R-:W-:Y:S03]  /*d560*/  STSM.16.M88.4 [R4], R8 ;  /* 0x0000000804007844 */ /* 0x000fe60000000200 */
[----:B------:R-:W-:Y:S01]  /*d570*/  IMAD.IADD R15, R16, 0x1, R15 ;  /* 0x00000001100f7824 */ /* 0x000fe200078e020f */
[----:B------:R-:W1:Y:S02]  /*d580*/  LDSM.16.MT88.4 R4, [R5+UR40+0xf200] ;  /* 0x00f200280504783b */ /* 0x000e640008004200 */
[C-C-:B-1----:R-:W-:Y:S02]  /*d590*/  PRMT R8, R4.reuse, 0x6420, R5.reuse ;  /* 0x0000642004087816 */ /* 0x142fe40000000005 */
[----:B------:R-:W-:-:S02]  /*d5a0*/  PRMT R9, R4, 0x7531, R5 ;  /* 0x0000753104097816 */ /* 0x000fc40000000005 */
[----:B------:R-:W-:Y:S02]  /*d5b0*/  LOP3.LUT R4, R13, R17, RZ, 0xfc, !PT ;  /* 0x000000110d047212 */ /* 0x000fe400078efcff */
[C-C-:B------:R-:W-:Y:S02]  /*d5c0*/  PRMT R10, R6.reuse, 0x6420, R7.reuse ;  /* 0x00006420060a7816 */ /* 0x140fe40000000007 */
[----:B------:R-:W-:Y:S01]  /*d5d0*/  PRMT R11, R6, 0x7531, R7 ;  /* 0x00007531060b7816 */ /* 0x000fe20000000007 */
[----:B------:R-:W-:-:S05]  /*d5e0*/  IMAD.IADD R4, R16, 0x1, R4 ;  /* 0x0000000110047824 */ /* 0x000fca00078e0204 */
[----:B------:R1:W-:Y:S02]  /*d5f0*/  STSM.16.M88.4 [R4], R8 ;  /* 0x0000000804007844 */ /* 0x0003e40000000200 */
[----:B-1----:R-:W-:Y:S01]  /*d600*/  LOP3.LUT R4, R14, R18, RZ, 0xfc, !PT ;  /* 0x000000120e047212 */ /* 0x002fe200078efcff */
[----:B------:R-:W-:-:S05]  /*d610*/  VIADD R14, R2, 0x1000 ;  /* 0x00001000020e7836 */ /* 0x000fca0000000000 */
        /* <DEDUP_REMOVED lines=20> */
[----:B------:R-:W1:Y:S01]  /*d760*/  LDSM.16.MT88.4 R4, [R4+UR40+0xf200] ;  /* 0x00f200280404783b */ /* 0x000e620008004200 */
[----:B------:R-:W-:Y:S01]  /*d770*/  IMAD.IADD R13, R16, 0x1, R13 ;  /* 0x00000001100d7824 */ /* 0x000fe200078e020d */
[C-C-:B-1----:R-:W-:Y:S02]  /*d780*/  PRMT R8, R4.reuse, 0x6420, R5.reuse ;  /* 0x0000642004087816 */ /* 0x142fe40000000005 */
[----:B------:R-:W-:Y:S01]  /*d790*/  PRMT R9, R4, 0x7531, R5 ;  /* 0x0000753104097816 */ /* 0x000fe20000000005 */
[----:B------:R-:W-:Y:S01]  /*d7a0*/  VIADD R5, R2, 0x2000 ;  /* 0x0000200002057836 */ /* 0x000fe20000000000 */
[C-C-:B------:R-:W-:Y:S02]  /*d7b0*/  PRMT R10, R6.reuse, 0x6420, R7.reuse ;  /* 0x00006420060a7816 */ /* 0x140fe40000000007 */
[----:B------:R-:W-:Y:S02]  /*d7c0*/  PRMT R11, R6, 0x7531, R7 ;  /* 0x00007531060b7816 */ /* 0x000fe40000000007 */
[----:B------:R-:W-:-:S05]  /*d7d0*/  LOP3.LUT R4, R5, R17, RZ, 0xfc, !PT ;  /* 0x0000001105047212 */ /* 0x000fca00078efcff */
[----:B------:R-:W-:-:S05]  /*d7e0*/  IMAD.IADD R4, R16, 0x1, R4 ;  /* 0x0000000110047824 */ /* 0x000fca00078e0204 */
[----:B------:R1:W-:Y:S02]  /*d7f0*/  STSM.16.M88.4 [R4], R8 ;  /* 0x0000000804007844 */ /* 0x0003e40000000200 */
[C---:B-1----:R-:W-:Y:S02]  /*d800*/  LOP3.LUT R4, R21.reuse, R18, RZ, 0xfc, !PT ;  /* 0x0000001215047212 */ /* 0x042fe400078efcff */
[----:B------:R-:W-:-:S04]  /*d810*/  LOP3.LUT R21, R21, R17, RZ, 0xfc, !PT ;  /* 0x0000001115157212 */ /* 0x000fc800078efcff */
[----:B------:R-:W1:Y:S01]  /*d820*/  LDSM.16.MT88.4 R4, [R4+UR40+0xf200] ;  /* 0x00f200280404783b */ /* 0x000e620008004200 */
[----:B------:R-:W-:Y:S01]  /*d830*/  IMAD.IADD R21, R16, 0x1, R21 ;  /* 0x0000000110157824 */ /* 0x000fe200078e0215 */
[C-C-:B-1----:R-:W-:Y:S02]  /*d840*/  PRMT R8, R4.reuse, 0x6420, R5.reuse ;  /* 0x0000642004087816 */ /* 0x142fe40000000005 */
[----:B------:R-:W-:Y:S02]  /*d850*/  PRMT R9, R4, 0x7531, R5 ;  /* 0x0000753104097816 */ /* 0x000fe40000000005 */
[C-C-:B------:R-:W-:Y:S02]  /*d860*/  PRMT R10, R6.reuse, 0x6420, R7.reuse ;  /* 0x00006420060a7816 */ /* 0x140fe40000000007 */
[----:B------:R-:W-:Y:S02]  /*d870*/  PRMT R11, R6, 0x7531, R7 ;  /* 0x00007531060b7816 */ /* 0x000fe40000000007 */
[----:B------:R-:W-:Y:S01]  /*d880*/  LOP3.LUT R4, R14, R18, RZ, 0xfc, !PT ;  /* 0x000000120e047212 */ /* 0x000fe200078efcff */
[----:B------:R-:W-:-:S02]  /*d890*/  VIADD R14, R2, 0x4800 ;  /* 0x00004800020e7836 */ /* 0x000fc40000000000 */
[----:B------:R1:W-:Y:S04]  /*d8a0*/  STSM.16.M88.4 [R15], R8 ;  /* 0x000000080f007844 */ /* 0x0003e80000000200 */
[----:B------:R-:W3:Y:S01]  /*d8b0*/  LDSM.16.MT88.4 R4, [R4+UR40+0xf200] ;  /* 0x00f200280404783b */ /* 0x000ee20008004200 */
[----:B-1----:R-:W-:Y:S01]  /*d8c0*/  VIADD R15, R2, 0x6000 ;  /* 0x00006000020f7836 */ /* 0x002fe20000000000 */
[C-C-:B---3--:R-:W-:Y:S02]  /*d8d0*/  PRMT R8, R4.reuse, 0x6420, R5.reuse ;  /* 0x0000642004087816 */ /* 0x148fe40000000005 */
[----:B------:R-:W-:Y:S02]  /*d8e0*/  PRMT R9, R4, 0x7531, R5 ;  /* 0x0000753104097816 */ /* 0x000fe40000000005 */
[----:B------:R-:W-:-:S02]  /*d8f0*/  PRMT R10, R6, 0x6420, R7 ;  /* 0x00006420060a7816 */ /* 0x000fc40000000007 */
        /* <DEDUP_REMOVED lines=19> */
[----:B------:R-:W-:Y:S02]  /*da30*/  LOP3.LUT R4, R13, R17, RZ, 0xfc, !PT ;  /* 0x000000110d047212 */ /* 0x000fe400078efcff */
[C-C-:B------:R-:W-:Y:S02]  /*da40*/  PRMT R10, R6.reuse, 0x6420, R7.reuse ;  /* 0x00006420060a7816 */ /* 0x140fe40000000007 */
[----:B------:R-:W-:Y:S01]  /*da50*/  PRMT R11, R6, 0x7531, R7 ;  /* 0x00007531060b7816 */ /* 0x000fe20000000007 */
[----:B------:R-:W-:-:S05]  /*da60*/  IMAD.IADD R4, R16, 0x1, R4 ;  /* 0x0000000110047824 */ /* 0x000fca00078e0204 */
[----:B------:R1:W-:Y:S02]  /*da70*/  STSM.16.M88.4 [R4], R8 ;  /* 0x0000000804007844 */ /* 0x0003e40000000200 */
[----:B-1----:R-:W-:-:S06]  /*da80*/  LOP3.LUT R4, R20, R18, RZ, 0xfc, !PT ;  /* 0x0000001214047212 */ /* 0x002fcc00078efcff */
[----:B------:R-:W1:Y:S02]  /*da90*/  LDSM.16.MT88.4 R4, [R4+UR40+0xf200] ;  /* 0x00f200280404783b */ /* 0x000e640008004200 */
[C-C-:B-1----:R-:W-:Y:S02]  /*daa0*/  PRMT R8, R4.reuse, 0x6420, R5.reuse ;  /* 0x0000642004087816 */ /* 0x142fe40000000005 */
[----:B------:R-:W-:Y:S02]  /*dab0*/  PRMT R9, R4, 0x7531, R5 ;  /* 0x0000753104097816 */ /* 0x000fe40000000005 */
[----:B------:R-:W-:Y:S02]  /*dac0*/  LOP3.LUT R4, R14, R17, RZ, 0xfc, !PT ;  /* 0x000000110e047212 */ /* 0x000fe400078efcff */
[C-C-:B------:R-:W-:Y:S02]  /*dad0*/  PRMT R10, R6.reuse, 0x6420, R7.reuse ;  /* 0x00006420060a7816 */ /* 0x140fe40000000007 */
[----:B------:R-:W-:Y:S01]  /*dae0*/  PRMT R11, R6, 0x7531, R7 ;  /* 0x00007531060b7816 */ /* 0x000fe20000000007 */
[----:B------:R-:W-:Y:S01]  /*daf0*/  IMAD.IADD R4, R16, 0x1, R4 ;  /* 0x0000000110047824 */ /* 0x000fe200078e0204 */
[----:B------:R-:W-:-:S04]  /*db00*/  LOP3.LUT R14, R14, R18, RZ, 0xfc, !PT ;  /* 0x000000120e0e7212 */ /* 0x000fc800078efcff */
[----:B------:R1:W-:Y:S02]  /*db10*/  STSM.16.M88.4 [R4], R8 ;  /* 0x0000000804007844 */ /* 0x0003e40000000200 */
[----:B-1----:R-:W-:Y:S01]  /*db20*/  LOP3.LUT R4, R13, R18, RZ, 0xfc, !PT ;  /* 0x000000120d047212 */ /* 0x002fe200078efcff */
[C---:B------:R-:W-:Y:S02]  /*db30*/  VIADD R11, R2.reuse, 0x5000 ;  /* 0x00005000020b7836 */ /* 0x040fe40000000000 */
[----:B------:R-:W-:-:S03]  /*db40*/  VIADD R13, R2, 0x6800 ;  /* 0x00006800020d7836 */ /* 0x000fc60000000000 */
        /* <DEDUP_REMOVED lines=15> */
[--C-:B------:R-:W-:Y:S01]  /*dc40*/  PRMT R10, R6, 0x6420, R7.reuse ;  /* 0x00006420060a7816 */ /* 0x100fe20000000007 */
[----:B------:R-:W-:Y:S01]  /*dc50*/  VIADD R2, R2, 0x7000 ;  /* 0x0000700002027836 */ /* 0x000fe20000000000 */
[----:B------:R-:W-:Y:S02]  /*dc60*/  PRMT R11, R6, 0x7531, R7 ;  /* 0x00007531060b7816 */ /* 0x000fe40000000007 */
[----:B------:R-:W-:-:S03]  /*dc70*/  LOP3.LUT R4, R5, R18, RZ, 0xfc, !PT ;  /* 0x0000001205047212 */ /* 0x000fc600078efcff */
        /* <DEDUP_REMOVED lines=30> */
.L_x_2961:
[----:B---3--:R3:W-:Y:S01]  /*de60*/  SYNCS.ARRIVE.TRANS64.A1T0 RZ, [R12+URZ+0x33450], RZ ;  /* 0x033450ff0cff79a7 */ /* 0x0087e2000810003f */
[----:B------:R-:W-:Y:S06]  /*de70*/  BAR.SYNC.DEFER_BLOCKING 0x2, 0x80 ;  /* 0x0082000000007b1d */ /* 0x000fec0000010000 */
[----:B------:R-:W-:Y:S05]  /*de80*/  @!P0 BRA `(.L_x_2962) ;  /* 0x0000000000048947 */ /* 0x000fea0003800000 */
[----:B------:R-:W-:Y:S01]  /*de90*/  BPT.TRAP 0x1 ;  /* 0x000000040000795c */ /* 0x000fe20000300000 */
.L_x_2962:
[----:B------:R-:W4:Y:S04]  /*dea0*/  LDL R4, [R1+0x14] ;  /* 0x0000140001047983 */ /* 0x000f280000100800 */
[----:B-1----:R-:W5:Y:S01]  /*deb0*/  LDL R2, [R1+0x18] ;  /* 0x0000180001027983 */ /* 0x002f620000100800 */
[----:B----4-:R-:W-:-:S13]  /*dec0*/  ISETP.NE.AND P0, PT, R4, RZ, PT ;  /* 0x000000ff0400720c */ /* 0x010fda0003f05270 */
[----:B---3--:R-:W-:-:S05]  /*ded0*/  @P0 VIADD R12, R12, 0x33480 ;  /* 0x000334800c0c0836 */ /* 0x008fca0000000000 */
[----:B-----5:R-:W-:-:S04]  /*dee0*/  @P0 PRMT R12, R2, 0x654, R12 ;  /* 0x00000654020c0816 */ /* 0x020fc8000000000c */
[----:B------:R1:W-:Y:S01]  /*def0*/  @P0 SYNCS.ARRIVE.TRANS64.RED.A1T0 RZ, [R12+URZ], RZ ;  /* 0x000000ff0cff09a7 */ /* 0x0003e2000810043f */
[----:B------:R-:W-:Y:S02]  /*df00*/  BPT.TRAP 0x1 ;  /* 0x000000040000795c */ /* 0x000fe40000300000 */
[----:B------:R4:W5:Y:S01]  /*df10*/  LDL R2, [R1+0x4] ;  /* 0x0000040001027983 */ /* 0x0009620000100800 */
[C---:B------:R-:W-:Y:S01]  /*df20*/  ISETP.GT.AND P0, PT, R3.reuse, RZ, PT ;  /* 0x000000ff0300720c */ /* 0x040fe20003f04270 */
[----:B------:R-:W-:Y:S02]  /*df30*/  VIADD R3, R3, 0xffffffff ;  /* 0xffffffff03037836 */ /* 0x000fe40000000000 */
[----:B------:R4:W5:Y:S10]  /*df40*/  LDL R8, [R1] ;  /* 0x0000000001087983 */ /* 0x0009740000100800 */
[----:B----4-:R-:W-:Y:S05]  /*df50*/  @P0 BRA `(.L_x_2963) ;  /* 0xffffffe8000c0947 */ /* 0x010fea000383ffff */
.L_x_2936:
[----:B------:R-:W-:-:S05]  /*df60*/  IMAD.U32 R0, RZ, RZ, UR43 ;  /* 0x0000002bff007e24 */ /* 0x000fca000f8e00ff */
[----:B------:R-:W-:-:S13]  /*df70*/  ISETP.NE.AND P0, PT, R0, 0x3, PT ;  /* 0x000000030000780c */ /* 0x000fda0003f05270 */
[----:B------:R-:W-:Y:S05]  /*df80*/  @!P0 BRA `(.L_x_2964) ;  /* 0x0000000000048947 */ /* 0x000fea0003800000 */
[----:B---3--:R-:W-:Y:S01]  /*df90*/  BPT.TRAP 0x1 ;  /* 0x000000040000795c */ /* 0x008fe20000300000 */
.L_x_2964:
[----:B--2--5:R-:W2:Y:S04]  /*dfa0*/  LDL R2, [R1+0x4] ;  /* 0x0000040001027983 */ /* 0x024ea80000100800 */
[----:B------:R-:W4:Y:S01]  /*dfb0*/  LDL R0, [R1] ;  /* 0x0000000001007983 */ /* 0x000f220000100800 */
[----:B------:R-:W-:Y:S01]  /*dfc0*/  BSSY B0, `(.L_x_2965) ;  /* 0x0000008000007945 */ /* 0x000fe20003800000 */
[----:B--2---:R-:W-:-:S04]  /*dfd0*/  LOP3.LUT R3, R2, 0x1, RZ, 0x3c, !PT ;  /* 0x0000000102037812 */ /* 0x004fc800078e3cff */
[----:B------:R-:W-:Y:S02]  /*dfe0*/  SHF.L.U32 R3, R3, 0x1f, RZ ;  /* 0x0000001f03037819 */ /* 0x000fe400000006ff */
[----:B----4-:R-:W-:-:S04]  /*dff0*/  LEA R0, R0, UR40, 0x3 ;  /* 0x0000002800007c11 */ /* 0x010fc8000f8e18ff */
[----:B------:R-:W2:Y:S01]  /*e000*/  SYNCS.PHASECHK.TRANS64.TRYWAIT P2, [R0+URZ+0x33470], R3 ;  /* 0x03347003000075a7 */ /* 0x000ea2000804017f */
[----:B------:R-:W-:-:S05]  /*e010*/  IMAD.U32 R2, RZ, RZ, UR48 ;  /* 0x00000030ff027e24 */ /* 0x000fca000f8e00ff */
[----:B------:R-:W-:Y:S01]  /*e020*/  ISETP.NE.AND P1, PT, R2, 0x3, PT ;  /* 0x000000030200780c */ /* 0x000fe20003f25270 */
[----:B--2---:R-:W-:-:S12]  /*e030*/  @!P2 BRA `(.L_x_2966) ;  /* 0x000000140030a947 */ /* 0x004fd80003800000 */
.L_x_2998:
[----:B---3--:R-:W-:Y:S05]  /*e040*/  BSYNC B0 ;  /* 0x0000000000007941 */ /* 0x008fea0003800000 */
.L_x_2965:
[----:B------:R-:W-:Y:S05]  /*e050*/  @!P1 BRA `(.L_x_2967) ;  /* 0x0000000000049947 */ /* 0x000fea0003800000 */
[----:B------:R-:W-:Y:S01]  /*e060*/  BPT.TRAP 0x1 ;  /* 0x000000040000795c */ /* 0x000fe20000300000 */
.L_x_2967:
[----:B------:R-:W2:Y:S02]  /*e070*/  LDL R2, [R1+0x4] ;  /* 0x0000040001027983 */ /* 0x000ea40000100800 */
[----:B--2---:R-:W-:-:S04]  /*e080*/  SHF.L.U32 R3, R2, 0x1f, RZ ;  /* 0x0000001f02037819 */ /* 0x004fc800000006ff */
[----:B------:R-:W2:Y:S02]  /*e090*/  SYNCS.PHASECHK.TRANS64.TRYWAIT P2, [R0+URZ+0x33460], R3 ;  /* 0x03346003000075a7 */ /* 0x000ea4000804017f */
[----:B--2---:R-:W-:Y:S05]  /*e0a0*/  @!P2 BRA `(.L_x_2968) ;  /* 0x000000140028a947 */ /* 0x004fea0003800000 */
.L_x_2999:
[----:B------:R-:W3:Y:S01]  /*e0b0*/  LDL R2, [R1] ;  /* 0x0000000001027983 */ /* 0x000ee20000100800 */
[----:B------:R-:W-:Y:S05]  /*e0c0*/  WARPSYNC.ALL ;  /* 0x0000000000007948 */ /* 0x000fea0003800000 */
[----:B---3--:R-:W-:-:S04]  /*e0d0*/  IMAD R2, R2, 0x7800, RZ ;  /* 0x0000780002027824 */ /* 0x008fc800078e02ff */
[C---:B------:R-:W-:Y:S01]  /*e0e0*/  VIADD R13, R2.reuse, 0x2800 ;  /* 0x00002800020d7836 */ /* 0x040fe20000000000 */
[C---:B--2---:R-:W-:Y:S01]  /*e0f0*/  LOP3.LUT R3, R2.reuse, R18, RZ, 0xfc, !PT ;  /* 0x0000001202037212 */ /* 0x044fe200078efcff */
[----:B------:R-:W-:-:S04]  /*e100*/  VIADD R20, R2, 0x5000 ;  /* 0x0000500002147836 */ /* 0x000fc80000000000 */
[----:B------:R2:W1:Y:S01]  /*e110*/  LDSM.16.MT88.4 R4, [R3+UR40+0xf200] ;  /* 0x00f200280304783b */ /* 0x0004620008004200 */
[C---:B------:R-:W-:Y:S02]  /*e120*/  LOP3.LUT R15, R20.reuse, R18, RZ, 0xfc, !PT ;  /* 0x00000012140f7212 */ /* 0x040fe400078efcff */
[----:B------:R-:W-:Y:S01]  /*e130*/  LOP3.LUT R20, R20, R17, RZ, 0xfc, !PT ;  /* 0x0000001114147212 */ /* 0x000fe200078efcff */
[----:B--2---:R-:W-:-:S04]  /*e140*/  VIADD R3, R2, 0x800 ;  /* 0x0000080002037836 */ /* 0x004fc80000000000 */
[----:B------:R-:W-:Y:S01]  /*e150*/  IMAD.IADD R20, R16, 0x1, R20 ;  /* 0x0000000110147824 */ /* 0x000fe200078e0214 */
[C-C-:B-1----:R-:W-:Y:S02]  /*e160*/  PRMT R8, R4.reuse, 0x6420, R5.reuse ;  /* 0x0000642004087816 */ /* 0x142fe40000000005 */
[----:B------:R-:W-:Y:S02]  /*e170*/  PRMT R9, R4, 0x7531, R5 ;  /* 0x0000753104097816 */ /* 0x000fe40000000005 */
[----:B------:R-:W-:Y:S02]  /*e180*/  LOP3.LUT R5, R2, R17, RZ, 0xfc, !PT ;  /* 0x0000001102057212 */ /* 0x000fe400078efcff */
[C-C-:B------:R-:W-:Y:S02]  /*e190*/  PRMT R10, R6.reuse, 0x6420, R7.reuse ;  /* 0x00006420060a7816 */ /* 0x140fe40000000007 */
[----:B------:R-:W-:Y:S01]  /*e1a0*/  PRMT R11, R6, 0x7531, R7 ;  /* 0x00007531060b7816 */ /* 0x000fe20000000007 */
[----:B------:R-:W-:Y:S01]  /*e1b0*/  IMAD.IADD R12, R16, 0x1, R5 ;  /* 0x00000001100c7824 */ /* 0x000fe200078e0205 */
[----:B------:R-:W-:-:S02]  /*e1c0*/  LOP3.LUT R4, R13, R18, RZ, 0xfc, !PT ;  /* 0x000000120d047212 */ /* 0x000fc400078efcff */
[----:B------:R-:W-:Y:S02]  /*e1d0*/  LOP3.LUT R13, R13, R17, RZ, 0xfc, !PT ;  /* 0x000000110d0d7212 */ /* 0x000fe400078efcff */
[----:B------:R1:W-:Y:S03]  /*e1e0*/  STSM.16.M88.4 [R12], R8 ;  /* 0x000000080c007844 */ /* 0x0003e60000000200 */
[----:B------:R-:W-:Y:S01]  /*e1f0*/  IMAD.IADD R13, R16, 0x1, R13 ;  /* 0x00000001100d7824 */ /* 0x000fe200078e020d */
[----:B------:R-:W2:Y:S01]  /*e200*/  LDSM.16.MT88.4 R4, [R4+UR40+0xf200] ;  /* 0x00f200280404783b */ /* 0x000ea20008004200 */
[----:B-1----:R-:W-:Y:S01]  /*e210*/  VIADD R12, R2, 0x1000 ;  /* 0x00001000020c7836 */ /* 0x002fe20000000000 */
[C-C-:B--2---:R-:W-:Y:S02]  /*e220*/  PRMT R8, R4.reuse, 0x6420, R5.reuse ;  /* 0x0000642004087816 */ /* 0x144fe40000000005 */
[----:B------:R-:W-:-:S02]  /*e230*/  PRMT R9, R4, 0x7531, R5 ;  /* 0x0000753104097816 */ /* 0x000fc40000000005 */
[----:B------:R-:W-:Y:S02]  /*e240*/  LOP3.LUT R5, R3, R17, RZ, 0xfc, !PT ;  /* 0x0000001103057212 */ /* 0x000fe400078efcff */
[C-C-:B------:R-:W-:Y:S02]  /*e250*/  PRMT R10, R6.reuse, 0x6420, R7.reuse ;  /* 0x00006420060a7816 */ /* 0x140fe40000000007 */
[----:B------:R-:W-:Y:S01]  /*e260*/  PRMT R11, R6, 0x7531, R7 ;  /* 0x00007531060b7816 */ /* 0x000fe20000000007 */
[----:B------:R-:W-:-:S05]  /*e270*/  IMAD.IADD R14, R16, 0x1, R5 ;  /* 0x00000001100e7824 */ /* 0x000fca00078e0205 */
[----:B------:R1:W-:Y:S04]  /*e280*/  STSM.16.M88.4 [R14], R8 ;  /* 0x000000080e007844 */ /* 0x0003e80000000200 */
[----:B------:R-:W2:Y:S01]  /*e290*/  LDSM.16.MT88.4 R4, [R15+UR40+0xf200] ;  /* 0x00f200280f04783b */ /* 0x000ea20008004200 */
[----:B-1----:R-:W-:Y:S01]  /*e2a0*/  VIADD R14, R2, 0x1800 ;  /* 0x00001800020e7836 */ /* 0x002fe20000000000 */
[C-C-:B--2---:R-:W-:Y:S02]  /*e2b0*/  PRMT R8, R4.reuse, 0x6420, R5.reuse ;  /* 0x0000642004087816 */ /* 0x144fe40000000005 */
[----:B------:R-:W-:Y:S02]  /*e2c0*/  PRMT R9, R4, 0x7531, R5 ;  /* 0x0000753104097816 */ /* 0x000fe40000000005 */
[----:B------:R-:W-:-:S02]  /*e2d0*/  LOP3.LUT R5, R12, R17, RZ, 0xfc, !PT ;  /* 0x000000110c057212 */ /* 0x000fc400078efcff */
[C-C-:B------:R-:W-:Y:S02]  /*e2e0*/  PRMT R10, R6.reuse, 0x6420, R7.reuse ;  /* 0x00006420060a7816 */ /* 0x140fe40000000007 */
[----:B------:R-:W-:Y:S01]  /*e2f0*/  PRMT R11, R6, 0x7531, R7 ;  /* 0x00007531060b7816 */ /* 0x000fe20000000007 */
[----:B------:R-:W-:Y:S01]  /*e300*/  IMAD.IADD R19, R16, 0x1, R5 ;  /* 0x0000000110137824 */ /* 0x000fe200078e0205 */
[-C--:B------:R-:W-:Y:S02]  /*e310*/  LOP3.LUT R4, R3, R18.reuse, RZ, 0xfc, !PT ;  /* 0x0000001203047212 */ /* 0x080fe400078efcff */
        /* <DEDUP_REMOVED lines=16> */
[----:B-1----:R-:W-:-:S05]  /*e420*/  VIADD R15, R2, 0x5800 ;  /* 0x00005800020f7836 */ /* 0x002fca0000000000 */
[C---:B------:R-:W-:Y:S02]  /*e430*/  LOP3.LUT R21, R15.reuse, R18, RZ, 0xfc, !PT ;  /* 0x000000120f157212 */ /* 0x040fe400078efcff */
[----:B------:R-:W-:-:S05]  /*e440*/  LOP3.LUT R15, R15, R17, RZ, 0xfc, !PT ;  /* 0x000000110f0f7212 */ /* 0x000fca00078efcff */
[----:B------:R-:W-:Y:S01]  /*e450*/  IMAD.IADD R15, R16, 0x1, R15 ;  /* 0x00000001100f7824 */ /* 0x000fe200078e020f */
[C-C-:B--2---:R-:W-:Y:S02]  /*e460*/  PRMT R8, R4.reuse, 0x6420, R5.reuse ;  /* 0x0000642004087816 */ /* 0x144fe40000000005 */
[----:B------:R-:W-:Y:S02]  /*e470*/  PRMT R9, R4, 0x7531, R5 ;  /* 0x0000753104097816 */ /* 0x000fe40000000005 */
[C---:B------:R-:W-:Y:S02]  /*e480*/  LOP3.LUT R4, R19.reuse, R17, RZ, 0xfc, !PT ;  /* 0x0000001113047212 */ /* 0x040fe400078efcff */
[C-C-:B------:R-:W-:Y:S02]  /*e490*/  PRMT R10, R6.reuse, 0x6420, R7.reuse ;  /* 0x00006420060a7816 */ /* 0x140fe40000000007 */
[----:B------:R-:W-:Y:S01]  /*e4a0*/  PRMT R11, R6, 0x7531, R7 ;  /* 0x00007531060b7816 */ /* 0x000fe20000000007 */
[----:B------:R-:W-:Y:S01]  /*e4b0*/  IMAD.IADD R4, R16, 0x1, R4 ;  /* 0x0000000110047824 */ /* 0x000fe200078e0204 */
[----:B------:R-:W-:-:S04]  /*e4c0*/  LOP3.LUT R19, R19, R18, RZ, 0xfc, !PT ;  /* 0x0000001213137212 */ /* 0x000fc800078efcff */
[----:B------:R-:W-:Y:S04]  /*e4d0*/  STSM.16.M88.4 [R4], R8 ;  /* 0x0000000804007844 */ /* 0x000fe80000000200 */
[----:B------:R1:W2:Y:S02]  /*e4e0*/  LDSM.16.MT88.4 R4, [R21+UR40+0xf200] ;  /* 0x00f200281504783b */ /* 0x0002a40008004200 */
[----:B-1----:R-:W-:Y:S02]  /*e4f0*/  IMAD.IADD R21, R16, 0x1, R3 ;  /* 0x0000000110157824 */ /* 0x002fe400078e0203 */
[----:B------:R-:W-:Y:S01]  /*e500*/  VIADD R3, R2, 0x3800 ;  /* 0x0000380002037836 */ /* 0x000fe20000000000 */
[C-C-:B--2---:R-:W-:Y:S02]  /*e510*/  PRMT R8, R4.reuse, 0x6420, R5.reuse ;  /* 0x0000642004087816 */ /* 0x144fe40000000005 */
[----:B------:R-:W-:-:S02]  /*e520*/  PRMT R9, R4, 0x7531, R5 ;  /* 0x0000753104097816 */ /* 0x000fc40000000005 */
[C-C-:B------:R-:W-:Y:S02]  /*e530*/  PRMT R10, R6.reuse, 0x6420, R7.reuse ;  /* 0x00006420060a7816 */ /* 0x140fe40000000007 */
[----:B------:R-:W-:-:S05]  /*e540*/  PRMT R11, R6, 0x7531, R7 ;  /* 0x00007531060b7816 */ /* 0x000fca0000000007 */
[----:B------:R1:W-:Y:S04]  /*e550*/  STSM.16.M88.4 [R13], R8 ;  /* 0x000000080d007844 */ /* 0x0003e80000000200 */
[----:B------:R-:W2:Y:S01]  /*e560*/  LDSM.16.MT88.4 R4, [R12+UR40+0xf200] ;  /* 0x00f200280c04783b */ /* 0x000ea20008004200 */
[----:B-1----:R-:W-:Y:S01]  /*e570*/  VIADD R13, R2, 0x6000 ;  /* 0x00006000020d7836 */ /* 0x002fe20000000000 */
[C-C-:B--2---:R-:W-:Y:S02]  /*e580*/  PRMT R8, R4.reuse, 0x6420, R5.reuse ;  /* 0x0000642004087816 */ /* 0x144fe40000000005 */
[----:B------:R-:W-:Y:S02]  /*e590*/  PRMT R9, R4, 0x7531, R5 ;  /* 0x0000753104097816 */ /* 0x000fe40000000005 */
[----:B------:R-:W-:-:S02]  /*e5a0*/  PRMT R10, R6, 0x6420, R7 ;  /* 0x00006420060a7816 */ /* 0x000fc40000000007 */
[----:B------:R-:W-:Y:S02]  /*e5b0*/  PRMT R11, R6, 0x7531, R7 ;  /* 0x00007531060b7816 */ /* 0x000fe40000000007 */
[C---:B------:R-:W-:Y:S02]  /*e5c0*/  LOP3.LUT R4, R3.reuse, R18, RZ, 0xfc, !PT ;  /* 0x0000001203047212 */ /* 0x040fe400078efcff */
[----:B------:R-:W-:Y:S01]  /*e5d0*/  LOP3.LUT R3, R3, R17, RZ, 0xfc, !PT ;  /* 0x0000001103037212 */ /* 0x000fe200078efcff */
[----:B------:R1:W-:Y:S04]  /*e5e0*/  STSM.16.M88.4 [R21], R8 ;  /* 0x0000000815007844 */ /* 0x0003e80000000200 */
[----:B------:R-:W2:Y:S01]  /*e5f0*/  LDSM.16.MT88.4 R4, [R4+UR40+0xf200] ;  /* 0x00f200280404783b */ /* 0x000ea20008004200 */
[----:B------:R-:W-:-:S02]  /*e600*/  IMAD.IADD R12, R16, 0x1, R3 ;  /* 0x00000001100c7824 */ /* 0x000fc400078e0203 */
[----:B------:R-:W-:Y:S01]  /*e610*/  VIADD R3, R2, 0x4000 ;  /* 0x0000400002037836 */ /* 0x000fe20000000000 */
[C---:B-1----:R-:W-:Y:S02]  /*e620*/  LOP3.LUT R21, R13.reuse, R18, RZ, 0xfc, !PT ;  /* 0x000000120d157212 */ /* 0x042fe400078efcff */
[----:B------:R-:W-:-:S05]  /*e630*/  LOP3.LUT R13, R13, R17, RZ, 0xfc, !PT ;  /* 0x000000110d0d7212 */ /* 0x000fca00078efcff */
[----:B------:R-:W-:Y:S01]  /*e640*/  IMAD.IADD R13, R16, 0x1, R13 ;  /* 0x00000001100d7824 */ /* 0x000fe200078e020d */
[C-C-:B--2---:R-:W-:Y:S02]  /*e650*/  PRMT R8, R4.reuse, 0x6420, R5.reuse ;  /* 0x0000642004087816 */ /* 0x144fe40000000005 */
[----:B------:R-:W-:Y:S02]  /*e660*/  PRMT R9, R4, 0x7531, R5 ;  /* 0x0000753104097816 */ /* 0x000fe40000000005 */
[C-C-:B------:R-:W-:Y:S02]  /*e670*/  PRMT R10, R6.reuse, 0x6420, R7.reuse ;  /* 0x00006420060a7816 */ /* 0x140fe40000000007 */
[----:B------:R-:W-:-:S05]  /*e680*/  PRMT R11, R6, 0x7531, R7 ;  /* 0x00007531060b7816 */ /* 0x000fca0000000007 */
[----:B------:R-:W-:Y:S04]  /*e690*/  STSM.16.M88.4 [R12], R8 ;  /* 0x000000080c007844 */ /* 0x000fe80000000200 */
[----:B------:R1:W2:Y:S02]  /*e6a0*/  LDSM.16.MT88.4 R4, [R21+UR40+0xf200] ;  /* 0x00f200281504783b */ /* 0x0002a40008004200 */
[----:B-1----:R-:W-:Y:S01]  /*e6b0*/  LOP3.LUT R21, R3, R18, RZ, 0xfc, !PT ;  /* 0x0000001203157212 */ /* 0x002fe200078efcff */
[----:B------:R-:W-:Y:S01]  /*e6c0*/  VIADD R12, R2, 0x4800 ;  /* 0x00004800020c7836 */ /* 0x000fe20000000000 */
[C-C-:B--2---:R-:W-:Y:S02]  /*e6d0*/  PRMT R8, R4.reuse, 0x6420, R5.reuse ;  /* 0x0000642004087816 */ /* 0x144fe40000000005 */
[----:B------:R-:W-:-:S02]  /*e6e0*/  PRMT R9, R4, 0x7531, R5 ;  /* 0x0000753104097816 */ /* 0x000fc40000000005 */
[----:B------:R-:W-:Y:S01]  /*e6f0*/  LOP3.LUT R4, R3, R17, RZ, 0xfc, !PT ;  /* 0x0000001103047212 */ /* 0x000fe200078efcff */
[----:B------:R-:W-:Y:S01]  /*e700*/  VIADD R3, R2, 0x6800 ;  /* 0x0000680002037836 */ /* 0x000fe20000000000 */
[--C-:B------:R-:W-:Y:S01]  /*e710*/  PRMT R10, R6, 0x6420, R7.reuse ;  /* 0x00006420060a7816 */ /* 0x100fe20000000007 */
[----:B------:R-:W-:Y:S01]  /*e720*/  VIADD R2, R2, 0x7000 ;  /* 0x0000700002027836 */ /* 0x000fe20000000000 */
[----:B------:R-:W-:Y:S01]  /*e730*/  PRMT R11, R6, 0x7531, R7 ;  /* 0x00007531060b7816 */ /* 0x000fe20000000007 */
[----:B------:R-:W-:-:S05]  /*e740*/  IMAD.IADD R4, R16, 0x1, R4 ;  /* 0x0000000110047824 */ /* 0x000fca00078e0204 */
[----:B------:R-:W-:Y:S04]  /*e750*/  STSM.16.M88.4 [R4], R8 ;  /* 0x0000000804007844 */ /* 0x000fe80000000200 */
[----:B------:R1:W2:Y:S02]  /*e760*/  LDSM.16.MT88.4 R4, [R14+UR40+0xf200] ;  /* 0x00f200280e04783b */ /* 0x0002a40008004200 */
[C---:B-1----:R-:W-:Y:S02]  /*e770*/  LOP3.LUT R14, R3.reuse, R18, RZ, 0xfc, !PT ;  /* 0x00000012030e7212 */ /* 0x042fe400078efcff */
[----:B------:R-:W-:-:S05]  /*e780*/  LOP3.LUT R3, R3, R17, RZ, 0xfc, !PT ;  /* 0x0000001103037212 */ /* 0x000fca00078efcff */
[----:B------:R-:W-:Y:S01]  /*e790*/  IMAD.IADD R3, R16, 0x1, R3 ;  /* 0x0000000110037824 */ /* 0x000fe200078e0203 */
[C-C-:B--2---:R-:W-:Y:S02]  /*e7a0*/  PRMT R8, R4.reuse, 0x6420, R5.reuse ;  /* 0x0000642004087816 */ /* 0x144fe40000000005 */
[----:B------:R-:W-:Y:S02]  /*e7b0*/  PRMT R9, R4, 0x7531, R5 ;  /* 0x0000753104097816 */ /* 0x000fe40000000005 */
[----:B------:R-:W-:Y:S02]  /*e7c0*/  LOP3.LUT R4, R12, R17, RZ, 0xfc, !PT ;  /* 0x000000110c047212 */ /* 0x000fe400078efcff */
[C-C-:B------:R-:W-:Y:S02]  /*e7d0*/  PRMT R10, R6.reuse, 0x6420, R7.reuse ;  /* 0x00006420060a7816 */ /* 0x140fe40000000007 */
[----:B------:R-:W-:Y:S01]  /*e7e0*/  PRMT R11, R6, 0x7531, R7 ;  /* 0x00007531060b7816 */ /* 0x000fe20000000007 */
[----:B------:R-:W-:Y:S01]  /*e7f0*/  IMAD.IADD R4, R16, 0x1, R4 ;  /* 0x0000000110047824 */ /* 0x000fe200078e0204 */
[----:B------:R-:W-:-:S04]  /*e800*/  LOP3.LUT R12, R12, R18, RZ, 0xfc, !PT ;  /* 0x000000120c0c7212 */ /* 0x000fc800078efcff */
        /* <DEDUP_REMOVED lines=18> */
[----:B------:R1:W-:Y:S04]  /*e930*/  STSM.16.M88.4 [R13], R8 ;  /* 0x000000080d007844 */ /* 0x0003e80000000200 */
[----:B------:R-:W2:Y:S01]  /*e940*/  LDSM.16.MT88.4 R4, [R12+UR40+0xf200] ;  /* 0x00f200280c04783b */ /* 0x000ea20008004200 */
[----:B-1----:R-:W-:-:S05]  /*e950*/  LOP3.LUT R13, R2, R17, RZ, 0xfc, !PT ;  /* 0x00000011020d7212 */ /* 0x002fca00078efcff */
[----:B------:R-:W-:Y:S01]  /*e960*/  IMAD.IADD R13, R16, 0x1, R13 ;  /* 0x00000001100d7824 */ /* 0x000fe200078e020d */
[C-C-:B--2---:R-:W-:Y:S02]  /*e970*/  PRMT R8, R4.reuse, 0x6420, R5.reuse ;  /* 0x0000642004087816 */ /* 0x144fe40000000005 */
[----:B------:R-:W-:Y:S02]  /*e980*/  PRMT R9, R4, 0x7531, R5 ;  /* 0x0000753104097816 */ /* 0x000fe40000000005 */
[C-C-:B------:R-:W-:Y:S02]  /*e990*/  PRMT R10, R6.reuse, 0x6420, R7.reuse ;  /* 0x00006420060a7816 */ /* 0x140fe40000000007 */
        /* <DEDUP_REMOVED lines=17> */
.L_x_2969:
[----:B--2---:R2:W-:Y:S01]  /*eab0*/  SYNCS.ARRIVE.TRANS64.A1T0 RZ, [R0+URZ+0x33450], RZ ;  /* 0x033450ff00ff79a7 */ /* 0x0045e2000810003f */
[----:B------:R-:W-:Y:S06]  /*eac0*/  BAR.SYNC.DEFER_BLOCKING 0x2, 0x80 ;  /* 0x0082000000007b1d */ /* 0x000fec0000010000 */
[----:B------:R-:W-:Y:S05]  /*ead0*/  @!P0 BRA `(.L_x_2970) ;  /* 0x0000000000048947 */ /* 0x000fea0003800000 */
[----:B------:R-:W-:Y:S01]  /*eae0*/  BPT.TRAP 0x1 ;  /* 0x000000040000795c */ /* 0x000fe20000300000 */
.L_x_2970:
[----:B------:R-:W3:Y:S04]  /*eaf0*/  LDL R3, [R1+0x14] ;  /* 0x0000140001037983 */ /* 0x000ee80000100800 */
[----:B------:R-:W4:Y:S01]  /*eb00*/  LDL R2, [R1+0x18] ;  /* 0x0000180001027983 */ /* 0x000f220000100800 */
[----:B---3--:R-:W-:-:S13]  /*eb10*/  ISETP.NE.AND P0, PT, R3, RZ, PT ;  /* 0x000000ff0300720c */ /* 0x008fda0003f05270 */
[----:B--2---:R-:W-:-:S05]  /*eb20*/  @P0 VIADD R0, R0, 0x33480 ;  /* 0x0003348000000836 */ /* 0x004fca0000000000 */
[----:B----4-:R-:W-:-:S04]  /*eb30*/  @P0 PRMT R0, R2, 0x654, R0 ;  /* 0x0000065402000816 */ /* 0x010fc80000000000 */
[----:B------:R2:W-:Y:S01]  /*eb40*/  @P0 SYNCS.ARRIVE.TRANS64.RED.A1T0 RZ, [R0+URZ], RZ ;  /* 0x000000ff00ff09a7 */ /* 0x0005e2000810043f */
[----:B------:R-:W-:Y:S02]  /*eb50*/  BPT.TRAP 0x1 ;  /* 0x000000040000795c */ /* 0x000fe40000300000 */
[----:B------:R-:W2:Y:S01]  /*eb60*/  LDL.LU R4, [R1] ;  /* 0x0000000001047983 */ /* 0x000ea20000300800 */
[----:B------:R-:W3:Y:S03]  /*eb70*/  LDC R2, c[0x0][0xda4] ;  /* 0x00036900ff027b82 */ /* 0x000ee60000000800 */
[----:B------:R-:W4:Y:S01]  /*eb80*/  LDL.LU R3, [R1+0x4] ;  /* 0x0000040001037983 */ /* 0x000f220000300800 */
[----:B------:R-:W-:Y:S02]  /*eb90*/  UIADD3 UR49, UR44, UR49, URZ ;  /* 0x000000312c317290 */ /* 0x000fe4000fffe03f */
[----:B------:R-:W-:-:S04]  /*eba0*/  UIADD3 UR47, UR47, 0x1, URZ ;  /* 0x000000012f2f7890 */ /* 0x000fc8000fffe03f */
[----:B---3--:R-:W-:Y:S01]  /*ebb0*/  ISETP.LE.AND P1, PT, R2, UR49, PT ;  /* 0x0000003102007c0c */ /* 0x008fe2000bf23270 */
[----:B--2---:R-:W-:-:S05]  /*ebc0*/  VIADD R0, R4, 0x1 ;  /* 0x0000000104007836 */ /* 0x004fca0000000000 */
[----:B------:R-:W-:-:S04]  /*ebd0*/  ISETP.NE.AND P0, PT, R0, 0x2, PT ;  /* 0x000000020000780c */ /* 0x000fc80003f05270 */
[----:B------:R-:W-:Y:S02]  /*ebe0*/  SEL R2, RZ, 0x1, P0 ;  /* 0x00000001ff027807 */ /* 0x000fe40000000000 */
[----:B------:R-:W-:Y:S02]  /*ebf0*/  SEL R0, R0, RZ, P0 ;  /* 0x000000ff00007207 */ /* 0x000fe40000000000 */
[----:B----4-:R-:W-:-:S03]  /*ec00*/  LOP3.LUT R3, R3, R2, RZ, 0x3c, !PT ;  /* 0x0000000203037212 */ /* 0x010fc600078e3cff */
[----:B------:R2:W-:Y:S04]  /*ec10*/  STL [R1], R0 ;  /* 0x0000000001007387 */ /* 0x0005e80000100800 */
[----:B------:R2:W-:Y:S01]  /*ec20*/  STL [R1+0x4], R3 ;  /* 0x0000040301007387 */ /* 0x0005e20000100800 */
[----:B------:R-:W-:Y:S05]  /*ec30*/  @!P1 BRA `(.L_x_2971) ;  /* 0xffffffc400c09947 */ /* 0x000fea000383ffff */
[----:B------:R-:W-:-:S12]  /*ec40*/  ULOP3.LUT UR47, UR47, 0x1, URZ, 0xc, !UPT ;  /* 0x000000012f2f7892 */ /* 0x000fd8000f8e0c3f */
.L_x_2919:
[----:B--2---:R-:W1:Y:S01]  /*ec50*/  S2R R3, SR_CgaCtaId ;  /* 0x0000000000037919 */ /* 0x004e620000008800 */
[----:B------:R-:W-:-:S04]  /*ec60*/  MOV R0, 0x400 ;  /* 0x0000040000007802 */ /* 0x000fc80000000f00 */
[----:B-1----:R-:W-:Y:S01]  /*ec70*/  LEA R9, R3, R0, 0x18 ;  /* 0x0000000003097211 */ /* 0x002fe200078ec0ff */
[----:B------:R-:W-:-:S05]  /*ec80*/  IMAD.U32 R0, RZ, RZ, UR47 ;  /* 0x0000002fff007e24 */ /* 0x000fca000f8e00ff */
[----:B------:R-:W-:-:S04]  /*ec90*/  SHF.L.U32 R0, R0, 0x1f, RZ ;  /* 0x0000001f00007819 */ /* 0x000fc800000006ff */
[----:B------:R-:W1:Y:S02]  /*eca0*/  SYNCS.PHASECHK.TRANS64.TRYWAIT P0, [R9+URZ+0x33420], R0 ;  /* 0x03342000090075a7 */ /* 0x000e64000800017f */
[----:B-1----:R-:W-:Y:S05]  /*ecb0*/  @!P0 BRA `(.L_x_2972) ;  /* 0x0000000800388947 */ /* 0x002fea0003800000 */
.L_x_3000:
        /* <DEDUP_REMOVED lines=14> */
.L_x_2975:
[----:B------:R-:W2:Y:S04]  /*eda0*/  LDL R2, [R1] ;  /* 0x0000000001027983 */ /* 0x000ea80000100800 */
        /* <DEDUP_REMOVED lines=13> */
.L_x_3001:
[----:B------:R-:W2:Y:S02]  /*ee80*/  SYNCS.PHASECHK.TRANS64.TRYWAIT P1, [R7+URZ], R0 ;  /* 0x00000000070075a7 */ /* 0x000ea4000802017f */
[----:B--2---:R-:W-:Y:S05]  /*ee90*/  @!P1 BRA `(.L_x_2977) ;  /* 0x0000000400e89947 */ /* 0x004fea0003800000 */
.L_x_3002:
[----:B------:R-:W-:Y:S05]  /*eea0*/  @!P0 BRA `(.L_x_2978) ;  /* 0x0000000000048947 */ /* 0x000fea0003800000 */
[----:B------:R-:W-:Y:S01]  /*eeb0*/  BPT.TRAP 0x1 ;  /* 0x000000040000795c */ /* 0x000fe20000300000 */
.L_x_2978:
[----:B------:R-:W1:Y:S02]  /*eec0*/  LDL.LU R2, [R1] ;  /* 0x0000000001027983 */ /* 0x000e640000300800 */
[----:B-1----:R-:W-:-:S04]  /*eed0*/  IMAD R5, R2, 0x8, R9 ;  /* 0x0000000802057824 */ /* 0x002fc800078e0209 */
[----:B------:R-:W1:Y:S02]  /*eee0*/  SYNCS.PHASECHK.TRANS64.TRYWAIT P1, [R5+URZ+0x33460], R4 ;  /* 0x03346004050075a7 */ /* 0x000e64000802017f */
[----:B-1----:R-:W-:Y:S05]  /*eef0*/  @!P1 BRA `(.L_x_2979) ;  /* 0x0000000400e49947 */ /* 0x002fea0003800000 */
.L_x_3003:
[----:B------:R-:W-:Y:S05]  /*ef00*/  @!P0 BRA `(.L_x_2980) ;  /* 0x0000000000048947 */ /* 0x000fea0003800000 */
[----:B------:R-:W-:Y:S01]  /*ef10*/  BPT.TRAP 0x1 ;  /* 0x000000040000795c */ /* 0x000fe20000300000 */
.L_x_2980:
[----:B------:R-:W-:-:S04]  /*ef20*/  IMAD R3, R3, 0x8, R9 ;  /* 0x0000000803037824 */ /* 0x000fc800078e0209 */
[----:B------:R-:W3:Y:S02]  /*ef30*/  SYNCS.PHASECHK.TRANS64.TRYWAIT P1, [R3+URZ+0x33460], R0 ;  /* 0x03346000030075a7 */ /* 0x000ee4000802017f */
[----:B---3--:R-:W-:Y:S05]  /*ef40*/  @!P1 BRA `(.L_x_2981) ;  /* 0x0000000400e49947 */ /* 0x008fea0003800000 */
.L_x_3004:
[----:B------:R-:W-:Y:S05]  /*ef50*/  @!P0 BRA `(.L_x_2982) ;  /* 0x0000000000048947 */ /* 0x000fea0003800000 */
[----:B------:R-:W-:Y:S01]  /*ef60*/  BPT.TRAP 0x1 ;  /* 0x000000040000795c */ /* 0x000fe20000300000 */
.L_x_2982:
[----:B------:R-:W4:Y:S02]  /*ef70*/  SYNCS.PHASECHK.TRANS64.TRYWAIT P0, [R5+URZ+0x33480], R4 ;  /* 0x03348004050075a7 */ /* 0x000f24000800017f */
[----:B----4-:R-:W-:Y:S05]  /*ef80*/  @!P0 BRA `(.L_x_2983) ;  /* 0x0000000400e88947 */ /* 0x010fea0003800000 */
.L_x_2984:
[----:B------:R1:W1:Y:S02]  /*ef90*/  SYNCS.PHASECHK.TRANS64.TRYWAIT P0, [R3+URZ+0x33480], R0 ;  /* 0x03348000030075a7 */ /* 0x000264000800017f */
[----:B-1----:R-:W-:Y:S05]  /*efa0*/  @!P0 NANOSLEEP.SYNCS 0x989680 ;  /* 0x009896800000895d */ /* 0x002fea0003900000 */
[----:B------:R-:W1:Y:S02]  /*efb0*/  @!P0 SYNCS.PHASECHK.TRANS64 P0, [R3+URZ+0x33480], R0 ;  /* 0x03348000030085a7 */ /* 0x000e64000800007f */
[----:B-1----:R-:W-:Y:S05]  /*efc0*/  @!P0 BRA `(.L_x_2984) ;  /* 0xfffffffc00f08947 */ /* 0x002fea000383ffff */
.L_x_2974:
[----:B------:R-:W-:Y:S05]  /*efd0*/  BSYNC B0 ;  /* 0x0000000000007941 */ /* 0x000fea0003800000 */
.L_x_2973:
[----:B------:R-:W-:Y:S05]  /*efe0*/  EXIT ;  /* 0x000000000000794d */ /* 0x000fea0003800000 */
.L_x_2893:
[----:B-1----:R-:W-:-:S04]  /*eff0*/  IMAD.U32 R3, RZ, RZ, UR38 ;  /* 0x00000026ff037e24 */ /* 0x002fc8000f8e00ff */
[----:B------:R1:W2:Y:S03]  /*f000*/  SYNCS.PHASECHK.TRANS64.TRYWAIT P1, [R3+URZ+0x33400], R8 ;  /* 0x03340008030075a7 */ /* 0x0002a6000802017f */
[----:B--2---:R-:W-:Y:S05]  /*f010*/  @!P1 NANOSLEEP.SYNCS 0x989680 ;  /* 0x009896800000995d */ /* 0x004fea0003900000 */
[----:B------:R-:W2:Y:S02]  /*f020*/  @!P1 SYNCS.PHASECHK.TRANS64 P1, [R3+URZ+0x33400], R8 ;  /* 0x03340008030095a7 */ /* 0x000ea4000802007f */
[----:B--2---:R-:W-:Y:S05]  /*f030*/  @!P1 BRA `(.L_x_2893) ;  /* 0xfffffffc00ec9947 */ /* 0x004fea000383ffff */
[----:B------:R-:W-:Y:S05]  /*f040*/  BRA `(.L_x_2985) ;  /* 0xffffff2800747947 */ /* 0x000fea000383ffff */
.L_x_2897:
[----:B--2---:R2:W3:Y:S02]  /*f050*/  SYNCS.PHASECHK.TRANS64.TRYWAIT P1, [R3+URZ+0x33430], R4 ;  /* 0x03343004030075a7 */ /* 0x0044e4000802017f */
[----:B---3--:R-:W-:Y:S05]  /*f060*/  @!P1 NANOSLEEP.SYNCS 0x989680 ;  /* 0x009896800000995d */ /* 0x008fea0003900000 */
[----:B------:R-:W3:Y:S02]  /*f070*/  @!P1 SYNCS.PHASECHK.TRANS64 P1, [R3+URZ+0x33430], R4 ;  /* 0x03343004030095a7 */ /* 0x000ee4000802007f */
[----:B---3--:R-:W-:Y:S05]  /*f080*/  @!P1 BRA `(.L_x_2897) ;  /* 0xfffffffc00f09947 */ /* 0x008fea000383ffff */
[----:B------:R-:W-:Y:S05]  /*f090*/  BRA `(.L_x_2896) ;  /* 0xffffff2800907947 */ /* 0x000fea000383ffff */
.L_x_2903:
[----:B--2---:R-:W-:-:S04]  /*f0a0*/  IMAD.U32 R8, RZ, RZ, UR6 ;  /* 0x00000006ff087e24 */ /* 0x004fc8000f8e00ff */
[----:B------:R2:W3:Y:S03]  /*f0b0*/  SYNCS.PHASECHK.TRANS64.TRYWAIT P1, [R8+URZ+0x33430], R7 ;  /* 0x03343007080075a7 */ /* 0x0004e6000802017f */
[----:B---3--:R-:W-:Y:S05]  /*f0c0*/  @!P1 NANOSLEEP.SYNCS 0x989680 ;  /* 0x009896800000995d */ /* 0x008fea0003900000 */
[----:B------:R-:W3:Y:S02]  /*f0d0*/  @!P1 SYNCS.PHASECHK.TRANS64 P1, [R8+URZ+0x33430], R7 ;  /* 0x03343007080095a7 */ /* 0x000ee4000802007f */
[----:B---3--:R-:W-:Y:S05]  /*f0e0*/  @!P1 BRA `(.L_x_2903) ;  /* 0xfffffffc00ec9947 */ /* 0x008fea000383ffff */
[----:B------:R-:W-:Y:S05]  /*f0f0*/  BRA `(.L_x_2900) ;  /* 0xffffff6400347947 */ /* 0x000fea000383ffff */
.L_x_2907:
[----:B--2---:R-:W-:-:S04]  /*f100*/  IMAD.U32 R8, RZ, RZ, UR6 ;  /* 0x00000006ff087e24 */ /* 0x004fc8000f8e00ff */
[----:B------:R2:W3:Y:S03]  /*f110*/  SYNCS.PHASECHK.TRANS64.TRYWAIT P1, [R8+URZ+0x33450], R7 ;  /* 0x03345007080075a7 */ /* 0x0004e6000802017f */
[----:B---3--:R-:W-:Y:S05]  /*f120*/  @!P1 NANOSLEEP.SYNCS 0x989680 ;  /* 0x009896800000995d */ /* 0x008fea0003900000 */
[----:B------:R-:W3:Y:S02]  /*f130*/  @!P1 SYNCS.PHASECHK.TRANS64 P1, [R8+URZ+0x33450], R7 ;  /* 0x03345007080095a7 */ /* 0x000ee4000802007f */
[----:B---3--:R-:W-:Y:S05]  /*f140*/  @!P1 BRA `(.L_x_2907) ;  /* 0xfffffffc00ec9947 */ /* 0x008fea000383ffff */
[----:B------:R-:W-:Y:S05]  /*f150*/  BRA `(.L_x_2904) ;  /* 0xffffff7000347947 */ /* 0x000fea000383ffff */
.L_x_2914:
[----:B--2---:R-:W-:-:S04]  /*f160*/  IMAD.U32 R5, RZ, RZ, UR4 ;  /* 0x00000004ff057e24 */ /* 0x004fc8000f8e00ff */
[----:B------:R2:W3:Y:S03]  /*f170*/  SYNCS.PHASECHK.TRANS64.TRYWAIT P1, [R5+URZ+0x33450], R0 ;  /* 0x03345000050075a7 */ /* 0x0004e6000802017f */
[----:B---3--:R-:W-:Y:S05]  /*f180*/  @!P1 NANOSLEEP.SYNCS 0x989680 ;  /* 0x009896800000995d */ /* 0x008fea0003900000 */
[----:B------:R-:W3:Y:S02]  /*f190*/  @!P1 SYNCS.PHASECHK.TRANS64 P1, [R5+URZ+0x33450], R0 ;  /* 0x03345000050095a7 */ /* 0x000ee4000802007f */
[----:B---3--:R-:W-:Y:S05]  /*f1a0*/  @!P1 BRA `(.L_x_2914) ;  /* 0xfffffffc00ec9947 */ /* 0x008fea000383ffff */
[----:B------:R-:W-:Y:S05]  /*f1b0*/  BRA `(.L_x_2913) ;  /* 0xffffff9c00147947 */ /* 0x000fea000383ffff */
.L_x_2924:
[----:B------:R-:W-:Y:S02]  /*f1c0*/  IMAD.MOV.U32 R13, RZ, RZ, R8 ;  /* 0x000000ffff0d7224 */ /* 0x000fe400078e0008 */
[----:B------:R-:W-:Y:S02]  /*f1d0*/  IMAD.MOV.U32 R12, RZ, RZ, RZ ;  /* 0x000000ffff0c7224 */ /* 0x000fe400078e00ff */
[----:B------:R-:W-:Y:S02]  /*f1e0*/  IMAD.MOV.U32 R11, RZ, RZ, 0x1f ;  /* 0x0000001fff0b7424 */ /* 0x000fe400078e00ff */
[----:B------:R-:W-:-:S07]  /*f1f0*/  IMAD.MOV.U32 R15, RZ, RZ, -0x1 ;  /* 0xffffffffff0f7424 */ /* 0x000fce00078e00ff */
[----:B---3--:R-:W-:Y:S05]  /*f200*/  WARPSYNC.COLLECTIVE R15, `(.L_x_2986) ;  /* 0x000000000f087348 */ /* 0x008fea0003c00000 */
[----:B------:R1:W2:Y:S02]  /*f210*/  SHFL.IDX P6, R14, R13, R12, R11 ;  /* 0x0000000c0d0e7389 */ /* 0x0002a400000c000b */
[----:B-123--:R-:W-:Y:S01]  /*f220*/  ENDCOLLECTIVE ;  /* 0x000000000000791b */ /* 0x00efe20003800000 */
.L_x_2986:
[----:B------:R-:W-:Y:S05]  /*f230*/  BRA `(.L_x_2987) ;  /* 0xffffffc800c87947 */ /* 0x000fea000383ffff */
.L_x_2926:
[----:B------:R-:W-:Y:S01]  /*f240*/  BSSY B0, `(.L_x_2988) ;  /* 0x0000006000007945 */ /* 0x000fe20003800000 */
[----:B------:R-:W-:-:S07]  /*f250*/  IMAD.MOV.U32 R15, RZ, RZ, -0x1 ;  /* 0xffffffffff0f7424 */ /* 0x000fce00078e00ff */
[----:B---3--:R-:W-:Y:S05]  /*f260*/  WARPSYNC.COLLECTIVE R15, `(.L_x_2989) ;  /* 0x000000000f0c7348 */ /* 0x008fea0003c00000 */
[----:B------:R-:W-:Y:S02]  /*f270*/  ELECT P6, UR62, PT ;  /* 0x00000000003e782f */ /* 0x000fe400038c0000 */
[----:B------:R-:W-:Y:S01]  /*f280*/  MOV R14, UR62 ;  /* 0x0000003e000e7c02 */ /* 0x000fe20008000f00 */
[----:B---3--:R-:W-:Y:S10]  /*f290*/  ENDCOLLECTIVE ;  /* 0x000000000000791b */ /* 0x008ff40003800000 */
.L_x_2989:
[----:B------:R-:W-:Y:S05]  /*f2a0*/  BSYNC B0 ;  /* 0x0000000000007941 */ /* 0x000fea0003800000 */
.L_x_2988:
[----:B------:R-:W-:Y:S05]  /*f2b0*/  BRA `(.L_x_2990) ;  /* 0xffffffc800c87947 */ /* 0x000fea000383ffff */
.L_x_2929:
[----:B-1----:R1:W2:Y:S02]  /*f2c0*/  SYNCS.PHASECHK.TRANS64.TRYWAIT P0, [R2+URZ+0x33480], R3 ;  /* 0x03348003020075a7 */ /* 0x0022a4000800017f */
[----:B--2---:R-:W-:Y:S05]  /*f2d0*/  @!P0 NANOSLEEP.SYNCS 0x989680 ;  /* 0x009896800000895d */ /* 0x004fea0003900000 */
[----:B------:R-:W2:Y:S02]  /*f2e0*/  @!P0 SYNCS.PHASECHK.TRANS64 P0, [R2+URZ+0x33480], R3 ;  /* 0x03348003020085a7 */ /* 0x000ea4000800007f */
[----:B--2---:R-:W-:Y:S05]  /*f2f0*/  @!P0 BRA `(.L_x_2929) ;  /* 0xfffffffc00f08947 */ /* 0x004fea000383ffff */
[----:B------:R-:W-:Y:S05]  /*f300*/  BRA `(.L_x_2991) ;  /* 0xffffffcc00187947 */ /* 0x000fea000383ffff */
.L_x_2932:
[----:B--2---:R2:W3:Y:S02]  /*f310*/  SYNCS.PHASECHK.TRANS64.TRYWAIT P0, [R2+URZ+0x33440], R3 ;  /* 0x03344003020075a7 */ /* 0x0044e4000800017f */
[----:B---3--:R-:W-:Y:S05]  /*f320*/  @!P0 NANOSLEEP.SYNCS 0x989680 ;  /* 0x009896800000895d */ /* 0x008fea0003900000 */
[----:B------:R-:W3:Y:S02]  /*f330*/  @!P0 SYNCS.PHASECHK.TRANS64 P0, [R2+URZ+0x33440], R3 ;  /* 0x03344003020085a7 */ /* 0x000ee4000800007f */
[----:B---3--:R-:W-:Y:S05]  /*f340*/  @!P0 BRA `(.L_x_2932) ;  /* 0xfffffffc00f08947 */ /* 0x008fea000383ffff */
[----:B------:R-:W-:Y:S05]  /*f350*/  BRA `(.L_x_2992) ;  /* 0xffffffcc00cc7947 */ /* 0x000fea000383ffff */
.L_x_2935:
[----:B--2---:R-:W-:-:S04]  /*f360*/  IMAD.U32 R3, RZ, RZ, UR40 ;  /* 0x00000028ff037e24 */ /* 0x004fc8000f8e00ff */
[----:B------:R2:W4:Y:S03]  /*f370*/  SYNCS.PHASECHK.TRANS64.TRYWAIT P0, [R3+URZ+0x33420], R2 ;  /* 0x03342002030075a7 */ /* 0x000526000800017f */
[----:B----4-:R-:W-:Y:S05]  /*f380*/  @!P0 NANOSLEEP.SYNCS 0x989680 ;  /* 0x009896800000895d */ /* 0x010fea0003900000 */
[----:B------:R-:W4:Y:S02]  /*f390*/  @!P0 SYNCS.PHASECHK.TRANS64 P0, [R3+URZ+0x33420], R2 ;  /* 0x03342002030085a7 */ /* 0x000f24000800007f */
[----:B----4-:R-:W-:Y:S05]  /*f3a0*/  @!P0 BRA `(.L_x_2935) ;  /* 0xfffffffc00ec8947 */ /* 0x010fea000383ffff */
[----:B------:R-:W-:Y:S05]  /*f3b0*/  BRA `(.L_x_2993) ;  /* 0xffffffd000d87947 */ /* 0x000fea000383ffff */
.L_x_2941:
[----:B---3--:R3:W4:Y:S02]  /*f3c0*/  SYNCS.PHASECHK.TRANS64.TRYWAIT P0, [R6+URZ+0x33480], R5 ;  /* 0x03348005060075a7 */ /* 0x008724000800017f */
[----:B----4-:R-:W-:Y:S05]  /*f3d0*/  @!P0 NANOSLEEP.SYNCS 0x989680 ;  /* 0x009896800000895d */ /* 0x010fea0003900000 */
[----:B------:R-:W4:Y:S02]  /*f3e0*/  @!P0 SYNCS.PHASECHK.TRANS64 P0, [R6+URZ+0x33480], R5 ;  /* 0x03348005060085a7 */ /* 0x000f24000800007f */
[----:B----4-:R-:W-:Y:S05]  /*f3f0*/  @!P0 BRA `(.L_x_2941) ;  /* 0xfffffffc00f08947 */ /* 0x010fea000383ffff */
[----:B------:R-:W-:Y:S05]  /*f400*/  BRA `(.L_x_2994) ;  /* 0xffffffd400707947 */ /* 0x000fea000383ffff */
.L_x_2949:
[----:B-1----:R1:W4:Y:S02]  /*f410*/  SYNCS.PHASECHK.TRANS64.TRYWAIT P0, [R6+URZ+0x33440], R5 ;  /* 0x03344005060075a7 */ /* 0x002324000800017f */
[----:B----4-:R-:W-:Y:S05]  /*f420*/  @!P0 NANOSLEEP.SYNCS 0x989680 ;  /* 0x009896800000895d */ /* 0x010fea0003900000 */
[----:B------:R-:W4:Y:S02]  /*f430*/  @!P0 SYNCS.PHASECHK.TRANS64 P0, [R6+URZ+0x33440], R5 ;  /* 0x03344005060085a7 */ /* 0x000f24000800007f */
[----:B----4-:R-:W-:Y:S05]  /*f440*/  @!P0 BRA `(.L_x_2949) ;  /* 0xfffffffc00f08947 */ /* 0x010fea000383ffff */
[----:B------:R-:W-:Y:S05]  /*f450*/  BRA `(.L_x_2995) ;  /* 0xffffffd800ac7947 */ /* 0x000fea000383ffff */
.L_x_2958:
[----:B---3--:R3:W4:Y:S02]  /*f460*/  SYNCS.PHASECHK.TRANS64.TRYWAIT P3, [R12+URZ+0x33470], R5 ;  /* 0x033470050c0075a7 */ /* 0x008724000806017f */
[----:B----4-:R-:W-:Y:S05]  /*f470*/  @!P3 NANOSLEEP.SYNCS 0x989680 ;  /* 0x009896800000b95d */ /* 0x010fea0003900000 */
[----:B------:R-:W4:Y:S02]  /*f480*/  @!P3 SYNCS.PHASECHK.TRANS64 P3, [R12+URZ+0x33470], R5 ;  /* 0x033470050c00b5a7 */ /* 0x000f24000806007f */
[----:B----4-:R-:W-:Y:S05]  /*f490*/  @!P3 BRA `(.L_x_2958) ;  /* 0xfffffffc00f0b947 */ /* 0x010fea000383ffff */
[----:B------:R-:W-:Y:S05]  /*f4a0*/  BRA `(.L_x_2996) ;  /* 0xffffffdc00d07947 */ /* 0x000fea000383ffff */
.L_x_2960:
[----:B---3--:R3:W4:Y:S02]  /*f4b0*/  SYNCS.PHASECHK.TRANS64.TRYWAIT P3, [R12+URZ+0x33460], R5 ;  /* 0x033460050c0075a7 */ /* 0x008724000806017f */
[----:B----4-:R-:W-:Y:S05]  /*f4c0*/  @!P3 NANOSLEEP.SYNCS 0x989680 ;  /* 0x009896800000b95d */ /* 0x010fea0003900000 */
[----:B------:R-:W4:Y:S02]  /*f4d0*/  @!P3 SYNCS.PHASECHK.TRANS64 P3, [R12+URZ+0x33460], R5 ;  /* 0x033460050c00b5a7 */ /* 0x000f24000806007f */
[----:B----4-:R-:W-:Y:S05]  /*f4e0*/  @!P3 BRA `(.L_x_2960) ;  /* 0xfffffffc00f0b947 */ /* 0x010fea000383ffff */
[----:B------:R-:W-:Y:S05]  /*f4f0*/  BRA `(.L_x_2997) ;  /* 0xffffffdc00d87947 */ /* 0x000fea000383ffff */
.L_x_2966:
[----:B--2---:R2:W4:Y:S02]  /*f500*/  SYNCS.PHASECHK.TRANS64.TRYWAIT P2, [R0+URZ+0x33470], R3 ;  /* 0x03347003000075a7 */ /* 0x004524000804017f */
[----:B----4-:R-:W-:Y:S05]  /*f510*/  @!P2 NANOSLEEP.SYNCS 0x989680 ;  /* 0x009896800000a95d */ /* 0x010fea0003900000 */
[----:B------:R-:W4:Y:S02]  /*f520*/  @!P2 SYNCS.PHASECHK.TRANS64 P2, [R0+URZ+0x33470], R3 ;  /* 0x033470030000a5a7 */ /* 0x000f24000804007f */
[----:B----4-:R-:W-:Y:S05]  /*f530*/  @!P2 BRA `(.L_x_2966) ;  /* 0xfffffffc00f0a947 */ /* 0x010fea000383ffff */
[----:B------:R-:W-:Y:S05]  /*f540*/  BRA `(.L_x_2998) ;  /* 0xffffffe800bc7947 */ /* 0x000fea000383ffff */
.L_x_2968:
[----:B--2---:R2:W3:Y:S02]  /*f550*/  SYNCS.PHASECHK.TRANS64.TRYWAIT P2, [R0+URZ+0x33460], R3 ;  /* 0x03346003000075a7 */ /* 0x0044e4000804017f */
[----:B---3--:R-:W-:Y:S05]  /*f560*/  @!P2 NANOSLEEP.SYNCS 0x989680 ;  /* 0x009896800000a95d */ /* 0x008fea0003900000 */
[----:B------:R-:W3:Y:S02]  /*f570*/  @!P2 SYNCS.PHASECHK.TRANS64 P2, [R0+URZ+0x33460], R3 ;  /* 0x033460030000a5a7 */ /* 0x000ee4000804007f */
[----:B---3--:R-:W-:Y:S05]  /*f580*/  @!P2 BRA `(.L_x_2968) ;  /* 0xfffffffc00f0a947 */ /* 0x008fea000383ffff */
[----:B------:R-:W-:Y:S05]  /*f590*/  BRA `(.L_x_2999) ;  /* 0xffffffe800c47947 */ /* 0x000fea000383ffff */
.L_x_2972:
[----:B-1----:R1:W2:Y:S02]  /*f5a0*/  SYNCS.PHASECHK.TRANS64.TRYWAIT P0, [R9+URZ+0x33420], R0 ;  /* 0x03342000090075a7 */ /* 0x0022a4000800017f */
[----:B--2---:R-:W-:Y:S05]  /*f5b0*/  @!P0 NANOSLEEP.SYNCS 0x989680 ;  /* 0x009896800000895d */ /* 0x004fea0003900000 */
[----:B------:R-:W2:Y:S02]  /*f5c0*/  @!P0 SYNCS.PHASECHK.TRANS64 P0, [R9+URZ+0x33420], R0 ;  /* 0x03342000090085a7 */ /* 0x000ea4000800007f */
[----:B--2---:R-:W-:Y:S05]  /*f5d0*/  @!P0 BRA `(.L_x_2972) ;  /* 0xfffffffc00f08947 */ /* 0x004fea000383ffff */
[----:B------:R-:W-:Y:S05]  /*f5e0*/  BRA `(.L_x_3000) ;  /* 0xfffffff400b47947 */ /* 0x000fea000383ffff */
.L_x_2976:
[----:B-1----:R1:W2:Y:S02]  /*f5f0*/  SYNCS.PHASECHK.TRANS64.TRYWAIT P1, [R5+URZ], R4 ;  /* 0x00000004050075a7 */ /* 0x0022a4000802017f */
[----:B--2---:R-:W-:Y:S05]  /*f600*/  @!P1 NANOSLEEP.SYNCS 0x989680 ;  /* 0x009896800000995d */ /* 0x004fea0003900000 */
[----:B------:R-:W2:Y:S02]  /*f610*/  @!P1 SYNCS.PHASECHK.TRANS64 P1, [R5+URZ], R4 ;  /* 0x00000004050095a7 */ /* 0x000ea4000802007f */
[----:B--2---:R-:W-:Y:S05]  /*f620*/  @!P1 BRA `(.L_x_2976) ;  /* 0xfffffffc00f09947 */ /* 0x004fea000383ffff */
[----:B------:R-:W-:Y:S05]  /*f630*/  BRA `(.L_x_3001) ;  /* 0xfffffff800107947 */ /* 0x000fea000383ffff */
.L_x_2977:
[----:B--2---:R2:W3:Y:S02]  /*f640*/  SYNCS.PHASECHK.TRANS64.TRYWAIT P1, [R7+URZ], R0 ;  /* 0x00000000070075a7 */ /* 0x0044e4000802017f */
[----:B---3--:R-:W-:Y:S05]  /*f650*/  @!P1 NANOSLEEP.SYNCS 0x989680 ;  /* 0x009896800000995d */ /* 0x008fea0003900000 */
[----:B------:R-:W3:Y:S02]  /*f660*/  @!P1 SYNCS.PHASECHK.TRANS64 P1, [R7+URZ], R0 ;  /* 0x00000000070095a7 */ /* 0x000ee4000802007f */
[----:B---3--:R-:W-:Y:S05]  /*f670*/  @!P1 BRA `(.L_x_2977) ;  /* 0xfffffffc00f09947 */ /* 0x008fea000383ffff */
[----:B------:R-:W-:Y:S05]  /*f680*/  BRA `(.L_x_3002) ;  /* 0xfffffff800047947 */ /* 0x000fea000383ffff */
.L_x_2979:
[----:B-1----:R1:W3:Y:S02]  /*f690*/  SYNCS.PHASECHK.TRANS64.TRYWAIT P1, [R5+URZ+0x33460], R4 ;  /* 0x03346004050075a7 */ /* 0x0022e4000802017f */
[----:B---3--:R-:W-:Y:S05]  /*f6a0*/  @!P1 NANOSLEEP.SYNCS 0x989680 ;  /* 0x009896800000995d */ /* 0x008fea0003900000 */
[----:B------:R-:W3:Y:S02]  /*f6b0*/  @!P1 SYNCS.PHASECHK.TRANS64 P1, [R5+URZ+0x33460], R4 ;  /* 0x03346004050095a7 */ /* 0x000ee4000802007f */
[----:B---3--:R-:W-:Y:S05]  /*f6c0*/  @!P1 BRA `(.L_x_2979) ;  /* 0xfffffffc00f09947 */ /* 0x008fea000383ffff */
[----:B------:R-:W-:Y:S05]  /*f6d0*/  BRA `(.L_x_3003) ;  /* 0xfffffff800087947 */ /* 0x000fea000383ffff */
.L_x_2981:
[----:B---3--:R3:W4:Y:S02]  /*f6e0*/  SYNCS.PHASECHK.TRANS64.TRYWAIT P1, [R3+URZ+0x33460], R0 ;  /* 0x03346000030075a7 */ /* 0x008724000802017f */
[----:B----4-:R-:W-:Y:S05]  /*f6f0*/  @!P1 NANOSLEEP.SYNCS 0x989680 ;  /* 0x009896800000995d */ /* 0x010fea0003900000 */
[----:B------:R-:W4:Y:S02]  /*f700*/  @!P1 SYNCS.PHASECHK.TRANS64 P1, [R3+URZ+0x33460], R0 ;  /* 0x03346000030095a7 */ /* 0x000f24000802007f */
[----:B----4-:R-:W-:Y:S05]  /*f710*/  @!P1 BRA `(.L_x_2981) ;  /* 0xfffffffc00f09947 */ /* 0x010fea000383ffff */
[----:B------:R-:W-:Y:S05]  /*f720*/  BRA `(.L_x_3004) ;  /* 0xfffffff800087947 */ /* 0x000fea000383ffff */
.L_x_2983:
[----:B----4-:R4:W1:Y:S02]  /*f730*/  SYNCS.PHASECHK.TRANS64.TRYWAIT P0, [R5+URZ+0x33480], R4 ;  /* 0x03348004050075a7 */ /* 0x010864000800017f */
[----:B-1----:R-:W-:Y:S05]  /*f740*/  @!P0 NANOSLEEP.SYNCS 0x989680 ;  /* 0x009896800000895d */ /* 0x002fea0003900000 */
[----:B------:R-:W1:Y:S02]  /*f750*/  @!P0 SYNCS.PHASECHK.TRANS64 P0, [R5+URZ+0x33480], R4 ;  /* 0x03348004050085a7 */ /* 0x000e64000800007f */
[----:B-1----:R-:W-:Y:S05]  /*f760*/  @!P0 BRA `(.L_x_2983) ;  /* 0xfffffffc00f08947 */ /* 0x002fea000383ffff */
[----:B------:R-:W-:Y:S05]  /*f770*/  BRA `(.L_x_2984) ;  /* 0xfffffff800047947 */ /* 0x000fea000383ffff */
.L_x_3005:
        /* <DEDUP_REMOVED lines=16> */
.L_x_12344:


//--------------------- .text._ZN7cutlass13device_kernelIN5flash11enable_sm90INS1_16FlashAttnFwdSm90INS1_25CollectiveMainloopFwdSm90ILi2EN4cute5tupleIJNS5_1CILi1EEES8_S8_EEENS6_IJNS7_ILi128EEENS7_ILi160EEENS7_ILi192EEEEEELi192ENS_12float_e4m3_tEfNS_4arch4Sm90ELb0ELb0ELb1ELb1ELb0ELb0ELb0ELb1ELb1ELb0ELb0ELb0EEENS1_21CollectiveEpilogueFwdINS6_IJSA_SC_SB_EEES9_NS_10bfloat16_tESG_Li256ELb1ELb0ELb0ELb1EEENS1_36VarlenDynamicPersistentTileSchedulerILi128ELi160ELi256ELi128ELb0ELb0ELb1ELb0ELb1ELb1EEEEEEEEEvNT_6ParamsE --------------------------
	.section	.text._ZN7cutlass13device_kernelIN5flash11enable_sm90INS1_16FlashAttnFwdSm90INS1_25CollectiveMainloopFwdSm90ILi2EN4cute5tupleIJNS5_1CILi1EEES8_S8_EEENS6_IJNS7_ILi128EEENS7_ILi160EEENS7_ILi192EEEEEELi192ENS_12float_e4m3_tEfNS_4arch4Sm90ELb0ELb0ELb1ELb1ELb0ELb0ELb0ELb1ELb1ELb0ELb0ELb0EEENS1_21CollectiveEpilogueFwdINS6_IJSA_SC_SB_EEES9_NS_10bfloat16_tESG_Li256ELb1ELb0ELb0ELb1EEENS1_36VarlenDynamicPersistentTileSchedulerILi128ELi160ELi256ELi128ELb0ELb0ELb1ELb0ELb1ELb1EEEEEEEEEvNT_6ParamsE,"ax",@progbits
	.align	128
.text._ZN7cutlass13device_kernelIN5flash11enable_sm90INS1_16FlashAttnFwdSm90INS1_25CollectiveMainloopFwdSm90ILi2EN4cute5tupleIJNS5_1CILi1EEES8_S8_EEENS6_IJNS7_ILi128EEENS7_ILi160EEENS7_ILi192EEEEEELi192ENS_12float_e4m3_tEfNS_4arch4Sm90ELb0ELb0ELb1ELb1ELb0ELb0ELb0ELb1ELb1ELb0ELb0ELb0EEENS1_21CollectiveEpilogueFwdINS6_IJSA_SC_SB_EEES9_NS_10bfloat16_tESG_Li256ELb1ELb0ELb0ELb1EEENS1_36VarlenDynamicPersistentTileSchedulerILi128ELi160ELi256ELi128ELb0ELb0ELb1ELb0ELb1ELb1EEEEEEEEEvNT_6ParamsE:
        .type           _ZN7cutlass13device_kernelIN5flash11enable_sm90INS1_16FlashAttnFwdSm90INS1_25CollectiveMainloopFwdSm90ILi2EN4cute5tupleIJNS5_1CILi1EEES8_S8_EEENS6_IJNS7_ILi128EEENS7_ILi160EEENS7_ILi192EEEEEELi192ENS_12float_e4m3_tEfNS_4arch4Sm90ELb0ELb0ELb1ELb1ELb0ELb0ELb0ELb1ELb1ELb0ELb0ELb0EEENS1_21CollectiveEpilogueFwdINS6_IJSA_SC_SB_EEES9_NS_10bfloat16_tESG_Li256ELb1ELb0ELb0ELb1EEENS1_36VarlenDynamicPersistentTileSchedulerILi128ELi160ELi256ELi128ELb0ELb0ELb1ELb0ELb1ELb1EEEEEEEEEvNT_6ParamsE,@function
        .size           _ZN7cutlass13device_kernelIN5flash11enable_sm90INS1_16FlashAttnFwdSm90INS1_25CollectiveMainloopFwdSm90ILi2EN4cute5tupleIJNS5_1CILi1EEES8_S8_EEENS6_IJNS7_ILi128EEENS7_ILi160EEENS7_ILi192EEEEEELi192ENS_12float_e4m3_tEfNS_4arch4Sm90ELb0ELb0ELb1ELb1ELb0ELb0ELb0ELb1ELb1ELb0ELb0ELb0EEENS1_21CollectiveEpilogueFwdINS6_IJSA_SC_SB_EEES9_NS_10bfloat16_tESG_Li256ELb1ELb0ELb0ELb1EEENS1_36VarlenDynamicPersistentTileSchedulerILi128ELi160ELi256ELi128ELb0ELb0ELb1ELb0ELb1ELb1EEEEEEEEEvNT_6ParamsE,(.L_x_12345 - _ZN7cutlass13device_kernelIN5flash11enable_sm90INS1_16FlashAttnFwdSm90INS1_25CollectiveMainloopFwdSm90ILi2EN4cute5tupleIJNS5_1CILi1EEES8_S8_EEENS6_IJNS7_ILi128EEENS7_ILi160EEENS7_ILi192EEEEEELi192ENS_12float_e4m3_tEfNS_4arch4Sm90ELb0ELb0ELb1ELb1ELb0ELb0ELb0ELb1ELb1ELb0ELb0ELb0EEENS1_21CollectiveEpilogueFwdINS6_IJSA_SC_SB_EEES9_NS_10bfloat16_tESG_Li256ELb1ELb0ELb0ELb1EEENS1_36VarlenDynamicPersistentTileSchedulerILi128ELi160ELi256ELi128ELb0ELb0ELb1ELb0ELb1ELb1EEEEEEEEEvNT_6ParamsE)
        .other          _ZN7cutlass13device_kernelIN5flash11enable_sm90INS1_16FlashAttnFwdSm90INS1_25CollectiveMainloopFwdSm90ILi2EN4cute5tupleIJNS5_1CILi1EEES8_S8_EEENS6_IJNS7_ILi128EEENS7_ILi160EEENS7_ILi192EEEEEELi192ENS_12float_e4m3_tEfNS_4arch4Sm90ELb0ELb0ELb1ELb1ELb0ELb0ELb0ELb1ELb1ELb0ELb0ELb0EEENS1_21CollectiveEpilogueFwdINS6_IJSA_SC_SB_EEES9_NS_10bfloat16_tESG_Li256ELb1ELb0ELb0ELb1EEENS1_36VarlenDynamicPersistentTileSchedulerILi128ELi160ELi256ELi128ELb0ELb0ELb1ELb0ELb1ELb1EEEEEEEEEvNT_6ParamsE,@"STO_CUDA_ENTRY STV_DEFAULT"
_ZN7cutlass13device_kernelIN5flash11enable_sm90INS1_16FlashAttnFwdSm90INS1_25CollectiveMainloopFwdSm90ILi2EN4cute5tupleIJNS5_1CILi1EEES8_S8_EEENS6_IJNS7_ILi128EEENS7_ILi160EEENS7_ILi192EEEEEELi192ENS_12float_e4m3_tEfNS_4arch4Sm90ELb0ELb0ELb1ELb1ELb0ELb0ELb0ELb1ELb1ELb0ELb0ELb0EEENS1_21CollectiveEpilogueFwdINS6_IJSA_SC_SB_EEES9_NS_10bfloat16_tESG_Li256ELb1ELb0ELb0ELb1EEENS1_36VarlenDynamicPersistentTileSchedulerILi128ELi160ELi256ELi128ELb0ELb0ELb1ELb0ELb1ELb1EEEEEEEEEvNT_6ParamsE:
        /* <DEDUP_REMOVED lines=21> */
.L_x_3007:
[----:B------:R-:W-:Y:S05]  /*0150*/  BSYNC B0 ;  /* 0x0000000000007941 */ /* 0x000fea0003800000 */
.L_x_3006:
        /* <DEDUP_REMOVED lines=41> */
.L_x_3008:
        /* <DEDUP_REMOVED lines=22> */
.L_x_3009:
        /* <DEDUP_REMOVED lines=18> */
.L_x_3010:
        /* <DEDUP_REMOVED lines=22> */
.L_x_3011:
        /* <DEDUP_REMOVED lines=22> */
.L_x_3012:
[----:B------:R-:W-:Y:S01]  /*0930*/  PLOP3.LUT P0, PT, PT, PT, UP0, 0x80, 0x0 ;  /* 0x000000000000781c */ /* 0x000fe20003f0f008 */
[----:B------:R-:W-:Y:S01]  /*0940*/  UMOV UR40, 0x1 ;  /* 0x0000000100287882 */ /* 0x000fe20000000000 */
[----:B------:R-:W-:Y:S01]  /*0950*/  NOP ;  /* 0x0000000000007918 */ /* 0x000fe20000000000 */
[----:B------:R-:W-:Y:S01]  /*0960*/  USEL UR40, UR40, 0x2, !UP0 ;  /* 0x0000000228287887 */ /* 0x000fe2000c000000 */
[----:B------:R-:W-:Y:S01]  /*0970*/  ULDC.64 UR46, c[0x0][0x208] ;  /* 0x00008200002e7ab9 */ /* 0x000fe20000000a00 */
[----:B012-4-:R-:W-:Y:S08]  /*0980*/  BAR.SYNC.DEFER_BLOCKING 0x0 ;  /* 0x0000000000007b1d */ /* 0x017ff00000010000 */
[----:B------:R-:W-:Y:S05]  /*0990*/  @!P0 BRA `(.L_x_3013) ;  /* 0x000000c400888947 */ /* 0x000fea0003800000 */
.L_x_3014:
        /* <DEDUP_REMOVED lines=32> */
[----:B------:R-:W-:Y:S02]  /*0ba0*/  LEA.HI R2, R2, R23, RZ, 0x1 ;  /* 0x0000001702027211 */ /* 0x000fe400078f08ff */
[----:B------:R-:W-:Y:S01]  /*0bb0*/  SHF.R.S32.HI R8, RZ, 0x1f, R19 ;  /* 0x0000001fff087819 */ /* 0x000fe20000011413 */
[----:B------:R-:W-:Y:S01]  /*0bc0*/  IMAD.SHL.U32 R5, R4, 0x20, RZ ;  /* 0x0000002004057824 */ /* 0x000fe200078e00ff */
[----:B------:R-:W-:-:S02]  /*0bd0*/  LOP3.LUT R4, R3, 0x3fffff0, RZ, 0xc0, !PT ;  /* 0x03fffff003047812 */ /* 0x000fc400078ec0ff */
[----:B------:R-:W-:Y:S02]  /*0be0*/  LEA.HI R7, R8, R19, RZ, 0x2 ;  /* 0x0000001308077211 */ /* 0x000fe400078f10ff */
[----:B------:R-:W-:Y:S01]  /*0bf0*/  LEA.HI R3, R3, R6, RZ, 0x1 ;  /* 0x0000000603037211 */ /* 0x000fe200078f08ff */
[----:B------:R-:W-:Y:S01]  /*0c00*/  IMAD.IADD R4, R223, 0x1, -R4 ;  /* 0x00000001df047824 */ /* 0x000fe200078e0a04 */
[--C-:B------:R-:W-:Y:S02]  /*0c10*/  SHF.R.S32.HI R9, RZ, 0x2, R7.reuse ;  /* 0x00000002ff097819 */ /* 0x100fe40000011407 */
[----:B------:R-:W-:Y:S02]  /*0c20*/  SHF.R.S32.HI R10, RZ, 0x1f, R7 ;  /* 0x0000001fff0a7819 */ /* 0x000fe40000011407 */
[----:B------:R-:W-:Y:S02]  /*0c30*/  LOP3.LUT R3, R3, 0x1ffffffe, RZ, 0xc0, !PT ;  /* 0x1ffffffe03037812 */ /* 0x000fe400078ec0ff */
[----:B------:R-:W-:-:S02]  /*0c40*/  LEA.HI R10, R10, R9, RZ, 0x3 ;  /* 0x000000090a0a7211 */ /* 0x000fc400078f18ff */
[----:B------:R-:W-:Y:S01]  /*0c50*/  LOP3.LUT R2, R2, 0x3fffffe, RZ, 0xc0, !PT ;  /* 0x03fffffe02027812 */ /* 0x000fe200078ec0ff */
[----:B------:R-:W-:Y:S01]  /*0c60*/  IMAD.IADD R3, R6, 0x1, -R3 ;  /* 0x0000000106037824 */ /* 0x000fe200078e0a03 */
[----:B------:R-:W-:Y:S02]  /*0c70*/  LOP3.LUT R10, R10, 0xfffffff8, RZ, 0xc0, !PT ;  /* 0xfffffff80a0a7812 */ /* 0x000fe400078ec0ff */
[----:B------:R-:W-:Y:S01]  /*0c80*/  LEA.HI R8, R8, R19, RZ, 0x5 ;  /* 0x0000001308087211 */ /* 0x000fe200078f28ff */
[----:B------:R-:W-:Y:S01]  /*0c90*/  IMAD.IADD R221, R23, 0x1, -R2 ;  /* 0x0000000117dd7824 */ /* 0x000fe200078e0a02 */
[----:B------:R-:W-:Y:S01]  /*0ca0*/  LEA.HI R0, R0, R223, RZ, 0x3 ;  /* 0x000000df00007211 */ /* 0x000fe200078f18ff */
[----:B------:R-:W-:Y:S01]  /*0cb0*/  IMAD.IADD R9, R9, 0x1, -R10 ;  /* 0x0000000109097824 */ /* 0x000fe200078e0a0a */
[----:B------:R-:W-:Y:S02]  /*0cc0*/  LOP3.LUT R5, R5, 0xfffffc00, RZ, 0xc0, !PT ;  /* 0xfffffc0005057812 */ /* 0x000fe400078ec0ff */
[----:B------:R-:W-:-:S02]  /*0cd0*/  LOP3.LUT R6, R7, 0x7ffffffc, RZ, 0xc0, !PT ;  /* 0x7ffffffc07067812 */ /* 0x000fc400078ec0ff */
[----:B------:R-:W-:Y:S01]  /*0ce0*/  SHF.R.S32.HI R8, RZ, 0x5, R8 ;  /* 0x00000005ff087819 */ /* 0x000fe20000011408 */
[----:B------:R-:W-:Y:S01]  /*0cf0*/  IMAD R4, R4, 0x40, R5 ;  /* 0x0000004004047824 */ /* 0x000fe200078e0205 */
[----:B------:R-:W-:Y:S01]  /*0d00*/  LOP3.LUT R2, R0, 0x1ffffff8, RZ, 0xc0, !PT ;  /* 0x1ffffff800027812 */ /* 0x000fe200078ec0ff */
[----:B------:R-:W-:Y:S01]  /*0d10*/  IMAD.MOV.U32 R5, RZ, RZ, -0x2 ;  /* 0xfffffffeff057424 */ /* 0x000fe200078e00ff */
[----:B------:R-:W-:Y:S01]  /*0d20*/  SHF.R.S32.HI R16, RZ, 0x3, R0 ;  /* 0x00000003ff107819 */ /* 0x000fe20000011400 */
[----:B------:R-:W-:Y:S02]  /*0d30*/  IMAD.IADD R6, R19, 0x1, -R6 ;  /* 0x0000000113067824 */ /* 0x000fe400078e0a06 */
[----:B------:R-:W-:Y:S02]  /*0d40*/  IMAD R8, R8, 0x10, R9 ;  /* 0x0000001008087824 */ /* 0x000fe400078e0209 */
[----:B------:R-:W-:Y:S02]  /*0d50*/  IMAD.IADD R2, R223, 0x1, -R2 ;  /* 0x00000001df027824 */ /* 0x000fe400078e0a02 */
[----:B------:R-:W-:-:S02]  /*0d60*/  IMAD R222, R3, 0x8, R4 ;  /* 0x0000000803de7824 */ /* 0x000fc400078e0204 */
[----:B------:R-:W-:Y:S02]  /*0d70*/  IMAD R220, R6, R5, 0xa0 ;  /* 0x000000a006dc7424 */ /* 0x000fe400078e0205 */
[----:B------:R-:W-:Y:S02]  /*0d80*/  IMAD R221, R221, 0x40, R8 ;  /* 0x00000040dddd7824 */ /* 0x000fe400078e0208 */
[----:B------:R-:W-:-:S07]  /*0d90*/  IMAD.SHL.U32 R2, R2, 0x8, RZ ;  /* 0x0000000802027824 */ /* 0x000fce00078e00ff */
.L_x_3058:
        /* <DEDUP_REMOVED lines=19> */
[----:B---34-:R-:W-:-:S02]  /*0ed0*/  IMAD.U32 R6, RZ, RZ, UR8 ;  /* 0x00000008ff067e24 */ /* 0x018fc4000f8e00ff */
        /* <DEDUP_REMOVED lines=12> */
[----:B------:R-:W-:Y:S01]  /*0fa0*/  IMAD.MOV.U32 R0, RZ, RZ, RZ ;  /* 0x000000ffff007224 */ /* 0x000fe200078e00ff */
[----:B------:R-:W-:Y:S01]  /*0fb0*/  USEL UR4, UR4, 0x1, UP0 ;  /* 0x0000000104047887 */ /* 0x000fe20008000000 */
[----:B------:R-:W-:Y:S01]  /*0fc0*/  IMAD.MOV.U32 R119, RZ, RZ, RZ ;  /* 0x000000ffff777224 */ /* 0x000fe200078e00ff */
[----:B-----5:R-:W-:-:S02]  /*0fd0*/  CS2R R8, SRZ ;  /* 0x0000000000087805 */ /* 0x020fc4000001ff00 */
[----:B------:R-:W-:Y:S01]  /*0fe0*/  CS2R R10, SRZ ;  /* 0x00000000000a7805 */ /* 0x000fe2000001ff00 */
[----:B------:R-:W-:Y:S01]  /*0ff0*/  UIMAD UR4, UR4, UR6, URZ ;  /* 0x00000006040472a4 */ /* 0x000fe2000f8e023f */
[----:B-1----:R-:W-:Y:S02]  /*1000*/  CS2R R12, SRZ ;  /* 0x00000000000c7805 */ /* 0x002fe4000001ff00 */
[----:B------:R-:W-:Y:S01]  /*1010*/  CS2R R14, SRZ ;  /* 0x00000000000e7805 */ /* 0x000fe2000001ff00 */
[----:B------:R-:W-:Y:S01]  /*1020*/  ULDC UR6, c[0x0][0x428] ;  /* 0x00010a0000067ab9 */ /* 0x000fe20000000800 */
[----:B------:R-:W-:Y:S01]  /*1030*/  CS2R R20, SRZ ;  /* 0x0000000000147805 */ /* 0x000fe2000001ff00 */
[----:B------:R-:W-:Y:S01]  /*1040*/  UISETP.NE.AND UP0, UPT, UR6, 0x1, UPT ;  /* 0x000000010600788c */ /* 0x000fe2000bf05270 */
        /* <DEDUP_REMOVED lines=36> */
[----:B------:R-:W-:Y:S02]  /*1290*/  IMAD.MOV.U32 R100, RZ, RZ, RZ ;  /* 0x000000ffff647224 */ /* 0x000fe400078e00ff */
[----:B------:R-:W-:Y:S01]  /*12a0*/  IMAD.MOV.U32 R137, RZ, RZ, RZ ;  /* 0x000000ffff897224 */ /* 0x000fe200078e00ff */
[----:B--2---:R-:W-:Y:S02]  /*12b0*/  @P0 R2UR UR49, R4 ;  /* 0x00000000043102ca */ /* 0x004fe400000e0000 */
[----:B------:R-:W-:-:S02]  /*12c0*/  PLOP3.LUT P0, PT, PT, PT, PT, 0x80, 0x0 ;  /* 0x000000000000781c */ /* 0x000fc40003f0f070 */
        /* <DEDUP_REMOVED lines=15> */
.L_x_3015:
[----:B------:R-:W-:Y:S01]  /*13c0*/  UIADD3 UR49, -UR49, UR4, URZ ;  /* 0x0000000431317290 */ /* 0x000fe2000fffe13f */
[----:B------:R-:W-:Y:S01]  /*13d0*/  IMAD.MOV.U32 R97, RZ, RZ, RZ ;  /* 0x000000ffff617224 */ /* 0x000fe200078e00ff */
[----:B------:R-:W-:Y:S01]  /*13e0*/  @UP0 ULDC UR6, c[0x0][0x42c] ;  /* 0x00010b0000060ab9 */ /* 0x000fe20000000800 */
[----:B------:R-:W-:Y:S01]  /*13f0*/  @UP0 ULDC UR4, c[0x0][0x430] ;  /* 0x00010c0000040ab9 */ /* 0x000fe20000000800 */
[----:B------:R-:W-:Y:S01]  /*1400*/  UISETP.GE.AND UP1, UPT, UR49, 0x1, UPT ;  /* 0x000000013100788c */ /* 0x000fe2000bf26270 */
[----:B------:R-:W-:Y:S01]  /*1410*/  CS2R R104, SRZ ;  /* 0x0000000000687805 */ /* 0x000fe2000001ff00 */
[----:B------:R-:W-:Y:S01]  /*1420*/  UIADD3 UR8, UR49, 0x9f, URZ ;  /* 0x0000009f31087890 */ /* 0x000fe2000fffe03f */
[----:B------:R-:W-:Y:S01]  /*1430*/  IMAD.MOV.U32 R136, RZ, RZ, RZ ;  /* 0x000000ffff887224 */ /* 0x000fe200078e00ff */
[----:B------:R-:W-:Y:S01]  /*1440*/  UIMAD.WIDE.U32 UR6, UR5, UR6, URZ ;  /* 0x00000006050672a5 */ /* 0x000fe2000f8e003f */
[----:B------:R-:W-:Y:S02]  /*1450*/  CS2R R138, SRZ ;  /* 0x00000000008a7805 */ /* 0x000fe4000001ff00 */
[----:B------:R-:W-:Y:S01]  /*1460*/  PLOP3.LUT P1, PT, PT, PT, UP1, 0x80, 0x0 ;  /* 0x000000000000781c */ /* 0x000fe20003f2f018 */
[----:B------:R-:W-:Y:S01]  /*1470*/  UIMAD.WIDE UR8, UR8, 0x66666667, URZ ;  /* 0x66666667080878a5 */ /* 0x000fe2000f8e023f */
[----:B------:R-:W-:Y:S01]  /*1480*/  IMAD.MOV.U32 R101, RZ, RZ, RZ ;  /* 0x000000ffff657224 */ /* 0x000fe200078e00ff */
[----:B------:R-:W-:Y:S01]  /*1490*/  @UP0 USHF.R.U32.HI UR38, URZ, UR4, UR7 ;  /* 0x000000043f260299 */ /* 0x000fe20008011607 */
[----:B------:R-:W-:Y:S01]  /*14a0*/  IMAD.MOV.U32 R108, RZ, RZ, RZ ;  /* 0x000000ffff6c7224 */ /* 0x000fe200078e00ff */
[----:B------:R-:W-:Y:S01]  /*14b0*/  USHF.R.U32.HI UR48, URZ, 0x1f, UR9 ;  /* 0x0000001f3f307899 */ /* 0x000fe20008011609 */
[----:B------:R-:W-:Y:S01]  /*14c0*/  CS2R R140, SRZ ;  /* 0x00000000008c7805 */ /* 0x000fe2000001ff00 */
[----:B------:R-:W-:Y:S01]  /*14d0*/  UMOV UR39, UR5 ;  /* 0x0000000500277c82 */ /* 0x000fe20008000000 */
[----:B------:R-:W-:Y:S01]  /*14e0*/  IMAD.MOV.U32 R112, RZ, RZ, RZ ;  /* 0x000000ffff707224 */ /* 0x000fe200078e00ff */
[----:B------:R-:W-:Y:S01]  /*14f0*/  ULEA.HI.SX32 UR48, UR9, UR48, 0x1a ;  /* 0x0000003009307291 */ /* 0x000fe2000f8fd23f */
[----:B------:R-:W-:-:S03]  /*1500*/  IMAD.MOV.U32 R143, RZ, RZ, RZ ;  /* 0x000000ffff8f7224 */ /* 0x000fc600078e00ff */
[----:B------:R-:W-:Y:S08]  /*1510*/  @!P1 BRA `(.L_x_3016) ;  /* 0x0000008c00149947 */ /* 0x000ff00003800000 */
        /* <DEDUP_REMOVED lines=31> */
.L_x_3017:
        /* <DEDUP_REMOVED lines=58> */
.L_x_3147:
[----:B------:R-:W-:Y:S05]  /*1ab0*/  @!P0 BRA `(.L_x_3019) ;  /* 0x0000000000048947 */ /* 0x000fea0003800000 */
[----:B------:R-:W-:Y:S01]  /*1ac0*/  BPT.TRAP 0x1 ;  /* 0x000000040000795c */ /* 0x000fe20000300000 */
.L_x_3019:
[----:B------:R-:W-:Y:S02]  /*1ad0*/  IMAD.U32 R6, RZ, RZ, UR50 ;  /* 0x00000032ff067e24 */ /* 0x000fe4000f8e00ff */
[----:B------:R-:W-:Y:S02]  /*1ae0*/  IMAD.U32 R7, RZ, RZ, UR42 ;  /* 0x0000002aff077e24 */ /* 0x000fe4000f8e00ff */
[----:B------:R-:W-:-:S03]  /*1af0*/  IMAD R5, R6, 0x8, R3 ;  /* 0x0000000806057824 */ /* 0x000fc600078e0203 */
[----:B------:R-:W-:-:S04]  /*1b00*/  SHF.L.U32 R6, R7, 0x1f, RZ ;  /* 0x0000001f07067819 */ /* 0x000fc800000006ff */
[----:B------:R1:W2:Y:S01]  /*1b10*/  SYNCS.PHASECHK.TRANS64.TRYWAIT P1, [R5+URZ+0x33430], R6 ;  /* 0x03343006050075a7 */ /* 0x0002a2000802017f */
[----:B------:R-:W-:Y:S05]  /*1b20*/  @!P0 BRA `(.L_x_3020) ;  /* 0x0000000000048947 */ /* 0x000fea0003800000 */
[----:B------:R-:W-:Y:S01]  /*1b30*/  BPT.TRAP 0x1 ;  /* 0x000000040000795c */ /* 0x000fe20000300000 */
.L_x_3020:
[----:B------:R-:W3:Y:S01]  /*1b40*/  S2R R7, SR_TID.X ;  /* 0x0000000000077919 */ /* 0x000ee20000002100 */
[----:B------:R-:W-:Y:S01]  /*1b50*/  IMAD.MOV.U32 R119, RZ, RZ, RZ ;  /* 0x000000ffff777224 */ /* 0x000fe200078e00ff */
[----:B---3--:R-:W-:Y:S01]  /*1b60*/  LOP3.LUT P2, RZ, R7, 0x7f, RZ, 0xc0, !PT ;  /* 0x0000007f07ff7812 */ /* 0x008fe2000784c0ff */
[----:B--2---:R-:W-:-:S12]  /*1b70*/  @P1 BRA `(.L_x_3021) ;  /* 0x0000000000081947 */ /* 0x004fd80003800000 */
[----:B------:R-:W2:Y:S02]  /*1b80*/  SYNCS.PHASECHK.TRANS64.TRYWAIT P1, [R5+URZ+0x33430], R6 ;  /* 0x03343006050075a7 */ /* 0x000ea4000802017f */
[----:B--2---:R-:W-:Y:S05]  /*1b90*/  @!P1 BRA `(.L_x_3022) ;  /* 0x0000010c00289947 */ /* 0x004fea0003800000 */
.L_x_3021:
[----:B------:R-:W-:Y:S05]  /*1ba0*/  WARPSYNC.ALL ;  /* 0x0000000000007948 */ /* 0x000fea0003800000 */
[----:B------:R-:W-:Y:S01]  /*1bb0*/  R2UR UR4, R3 ;  /* 0x00000000030472ca */ /* 0x000fe200000e0000 */
[----:B------:R-:W-:Y:S01]  /*1bc0*/  ULOP3.LUT UR28, UR51, 0x10000, URZ, 0xfc, !UPT ;  /* 0x00010000331c7892 */ /* 0x000fe2000f8efc3f */
[----:B------:R-:W-:Y:S01]  /*1bd0*/  WARPGROUP.ARRIVE ;  /* 0x00000000000079c5 */ /* 0x000fe20000000000 */
[----:B------:R-:W-:Y:S01]  /*1be0*/  UMOV UR25, 0x80000020 ;  /* 0x8000002000197882 */ /* 0x000fe20000000000 */
[----:B------:R-:W-:Y:S01]  /*1bf0*/  UMOV UR27, 0x80000020 ;  /* 0x80000020001b7882 */ /* 0x000fe20000000000 */
[----:B------:R-:W-:Y:S01]  /*1c00*/  UMOV UR5, UR25 ;  /* 0x0000001900057c82 */ /* 0x000fe20008000000 */
[----:B------:R-:W-:Y:S01]  /*1c10*/  UMOV UR7, 0x80000020 ;  /* 0x8000002000077882 */ /* 0x000fe20000000000 */
[----:B------:R-:W-:Y:S01]  /*1c20*/  UMOV UR9, UR25 ;  /* 0x0000001900097c82 */ /* 0x000fe20008000000 */
[----:B------:R-:W-:Y:S01]  /*1c30*/  UMOV UR24, UR28 ;  /* 0x0000001c00187c82 */ /* 0x000fe20008000000 */
[----:B------:R-:W-:Y:S01]  /*1c40*/  UMOV UR11, 0x80000020 ;  /* 0x80000020000b7882 */ /* 0x000fe20000000000 */
[----:B------:R-:W-:Y:S01]  /*1c50*/  UMOV UR8, UR24 ;  /* 0x0000001800087c82 */ /* 0x000fe20008000000 */
[----:B------:R-:W-:Y:S01]  /*1c60*/  UIADD3 UR12, UR28, 0x2, URZ ;  /* 0x000000021c0c7890 */ /* 0x000fe2000fffe03f */
[----:B------:R-:W3:Y:S01]  /*1c70*/  S2R R113, SR_TID.X ;  /* 0x0000000000717919 */ /* 0x000ee20000002100 */
[----:B------:R-:W-:Y:S01]  /*1c80*/  UIADD3 UR4, UR4, 0x24200, URZ ;  /* 0x0002420004047890 */ /* 0x000fe2000fffe03f */
[--C-:B------:R-:W-:Y:S01]  /*1c90*/  IMAD.MOV.U32 R118, RZ, RZ, R119.reuse ;  /* 0x000000ffff767224 */ /* 0x100fe200078e0077 */
[----:B------:R-:W-:Y:S01]  /*1ca0*/  UMOV UR15, 0x80000020 ;  /* 0x80000020000f7882 */ /* 0x000fe20000000000 */
[----:B------:R-:W-:Y:S01]  /*1cb0*/  UIADD3 UR16, UR28, 0x200, URZ ;  /* 0x000002001c107890 */ /* 0x000fe2000fffe03f */
[--C-:B------:R-:W-:Y:S01]  /*1cc0*/  IMAD.MOV.U32 R117, RZ, RZ, R119.reuse ;  /* 0x000000ffff757224 */ /* 0x100fe200078e0077 */
[----:B------:R-:W-:Y:S01]  /*1cd0*/  USHF.R.U32.HI UR4, URZ, 0x4, UR4 ;  /* 0x000000043f047899 */ /* 0x000fe20008011604 */
[--C-:B------:R-:W-:Y:S01]  /*1ce0*/  IMAD.MOV.U32 R116, RZ, RZ, R119.reuse ;  /* 0x000000ffff747224 */ /* 0x100fe200078e0077 */
[----:B------:R-:W-:Y:S01]  /*1cf0*/  UMOV UR19, 0x80000020 ;  /* 0x8000002000137882 */ /* 0x000fe20000000000 */
[----:B------:R-:W-:Y:S01]  /*1d00*/  UMOV UR23, 0x80000020 ;  /* 0x8000002000177882 */ /* 0x000fe20000000000 */
[----:B------:R-:W-:Y:S01]  /*1d10*/  ULOP3.LUT UR4, UR4, 0x3fff, URZ, 0xc0, !UPT ;  /* 0x00003fff04047892 */ /* 0x000fe2000f8ec03f */
[--C-:B------:R-:W-:Y:S01]  /*1d20*/  IMAD.MOV.U32 R115, RZ, RZ, R119.reuse ;  /* 0x000000ffff737224 */ /* 0x100fe200078e0077 */
[----:B------:R-:W-:Y:S01]  /*1d30*/  UMOV UR31, 0x80000020 ;  /* 0x80000020001f7882 */ /* 0x000fe20000000000 */
[----:B------:R-:W-:Y:S01]  /*1d40*/  UISETP.GE.AND UP0, UPT, UR49, 0xa1, UPT ;  /* 0x000000a13100788c */ /* 0x000fe2000bf06270 */
[----:B------:R-:W-:Y:S01]  /*1d50*/  IMAD.MOV.U32 R114, RZ, RZ, R119 ;  /* 0x000000ffff727224 */ /* 0x000fe200078e0077 */
[----:B------:R-:W-:-:S03]  /*1d60*/  ULOP3.LUT UR45, UR4, 0x10000, URZ, 0xfc, !UPT ;  /* 0x00010000042d7892 */ /* 0x000fc6000f8efc3f */
[----:B------:R-:W-:Y:S01]  /*1d70*/  UMOV UR4, UR24 ;  /* 0x0000001800047c82 */ /* 0x000fe20008000000 */
[----:B------:R-:W-:-:S04]  /*1d80*/  UIMAD UR32, UR50, 0x780, UR45 ;  /* 0x00000780322078a4 */ /* 0x000fc8000f8e022d */
[----:B------:R-:W-:Y:S02]  /*1d90*/  UIADD3 UR6, UR32, 0x100, URZ ;  /* 0x0000010020067890 */ /* 0x000fe4000fffe03f */
[----:B------:R-:W-:Y:S02]  /*1da0*/  UIADD3 UR10, UR32, 0x180, URZ ;  /* 0x00000180200a7890 */ /* 0x000fe4000fffe03f */
[----:B------:R-:W-:Y:S01]  /*1db0*/  UMOV UR26, UR32 ;  /* 0x00000020001a7c82 */ /* 0x000fe20008000000 */
[----:B------:R-:W-:Y:S01]  /*1dc0*/  UIADD3 UR14, UR32, 0x182, URZ ;  /* 0x00000182200e7890 */ /* 0x000fe2000fffe03f */
[----:B------:R-:W-:Y:S01]  /*1dd0*/  QGMMA.64x32x32.F32.E4M3.E4M3 R88, gdesc[UR24], RZ, !UPT, gsb0 ;  /* 0x00600000185879f3 */ /* 0x000fe2000c0008ff */
[----:B------:R-:W-:Y:S01]  /*1de0*/  UIADD3 UR26, UR32, 0x80, URZ ;  /* 0x00000080201a7890 */ /* 0x000fe2000fffe03f */
[----:B------:R-:W-:Y:S01]  /*1df0*/  UMOV UR27, 0x80000020 ;  /* 0x80000020001b7882 */ /* 0x000fe20000000000 */
[----:B------:R-:W-:Y:S02]  /*1e00*/  UIADD3 UR18, UR32, 0x400, URZ ;  /* 0x0000040020127890 */ /* 0x000fe4000fffe03f */
[----:B------:R-:W-:-:S02]  /*1e10*/  UIADD3 UR22, UR32, 0x402, URZ ;  /* 0x0000040220167890 */ /* 0x000fc4000fffe03f */
[----:B------:R-:W-:Y:S01]  /*1e20*/  UIADD3 UR30, UR32, 0x680, URZ ;  /* 0x00000680201e7890 */ /* 0x000fe2000fffe03f */
        /* <DEDUP_REMOVED lines=199> */
[----:B0-----:R-:W0:Y:S08]  /*2aa0*/  MUFU.TANH R10, R98 ;  /* 0x00000062000a7308 */ /* 0x001e300000002400 */
[----:B------:R-:W3:Y:S01]  /*2ab0*/  MUFU.TANH R72, R72 ;  /* 0x0000004800487308 */ /* 0x000ee20000002400 */
[----:B------:R-:W-:-:S02]  /*2ac0*/  WARPGROUP.DEPBAR.LE gsb0, 0x0 ;  /* 0x00008000000079c5 */ /* 0x000fc40000010000 */
[----:B------:R-:W-:Y:S01]  /*2ad0*/  WARPGROUP.ARRIVE ;  /* 0x00000000000079c5 */ /* 0x000fe20000000000 */
[C---:B------:R-:W-:Y:S01]  /*2ae0*/  FMUL.FTZ R56, R0.reuse, R56 ;  /* 0x0000003800387220 */ /* 0x040fe20000410000 */
[C---:B------:R-:W-:Y:S01]  /*2af0*/  FMUL.FTZ R57, R0.reuse, R57 ;  /* 0x0000003900397220 */ /* 0x040fe20000410000 */
[C---:B------:R-:W-:Y:S01]  /*2b00*/  FMUL.FTZ R62, R0.reuse, R62 ;  /* 0x0000003e003e7220 */ /* 0x040fe20000410000 */
[C---:B------:R-:W-:Y:S01]  /*2b10*/  FMUL.FTZ R66, R0.reuse, R66 ;  /* 0x0000004200427220 */ /* 0x040fe20000410000 */
[----:B------:R1:W-:Y:S01]  /*2b20*/  MUFU.TANH R74, R56 ;  /* 0x00000038004a7308 */ /* 0x0003e20000002400 */
[----:B------:R-:W-:Y:S01]  /*2b30*/  QGMMA.64x32x32.F32.E4M3.E4M3 R40, gdesc[UR20], R40, gsb0 ;  /* 0x00600000142879f3 */ /* 0x000fe20008000828 */
[----:B------:R-:W-:Y:S01]  /*2b40*/  UIADD3 UR22, UR32, 0x702, URZ ;  /* 0x0000070220167890 */ /* 0x000fe2000fffe03f */
[C---:B------:R-:W-:Y:S01]  /*2b50*/  FMUL.FTZ R60, R0.reuse, R60 ;  /* 0x0000003c003c7220 */ /* 0x040fe20000410000 */
[----:B------:R-:W-:Y:S01]  /*2b60*/  UMOV UR23, 0x80000020 ;  /* 0x8000002000177882 */ /* 0x000fe20000000000 */
[C---:B------:R-:W-:Y:S01]  /*2b70*/  FMUL.FTZ R58, R0.reuse, R58 ;  /* 0x0000003a003a7220 */ /* 0x040fe20000410000 */
[C---:B------:R-:W-:Y:S01]  /*2b80*/  FMUL.FTZ R70, R0.reuse, R70 ;  /* 0x0000004600467220 */ /* 0x040fe20000410000 */
[----:B------:R-:W-:Y:S01]  /*2b90*/  FMUL.FTZ R68, R0, R68 ;  /* 0x0000004400447220 */ /* 0x000fe20000410000 */
[----:B------:R2:W-:Y:S01]  /*2ba0*/  MUFU.TANH R75, R57 ;  /* 0x00000039004b7308 */ /* 0x0005e20000002400 */
[----:B-1----:R-:W-:-:S02]  /*2bb0*/  VIADD R56, R220, UR49 ;  /* 0x00000031dc387c36 */ /* 0x002fc40008000000 */
[C---:B------:R-:W-:Y:S01]  /*2bc0*/  FMUL.FTZ R59, R0.reuse, R59 ;  /* 0x0000003b003b7220 */ /* 0x040fe20000410000 */
[C---:B------:R-:W-:Y:S01]  /*2bd0*/  FMUL.FTZ R61, R0.reuse, R61 ;  /* 0x0000003d003d7220 */ /* 0x040fe20000410000 */
[C---:B------:R-:W-:Y:S01]  /*2be0*/  FMUL.FTZ R63, R0.reuse, R63 ;  /* 0x0000003f003f7220 */ /* 0x040fe20000410000 */
[C---:B------:R-:W-:Y:S01]  /*2bf0*/  FMUL.FTZ R71, R0.reuse, R71 ;  /* 0x0000004700477220 */ /* 0x040fe20000410000 */
[C---:B------:R-:W-:Y:S01]  /*2c00*/  FMUL.FTZ R65, R0.reuse, R65 ;  /* 0x0000004100417220 */ /* 0x040fe20000410000 */
[C---:B------:R-:W-:Y:S01]  /*2c10*/  FMUL.FTZ R67, R0.reuse, R67 ;  /* 0x0000004300437220 */ /* 0x040fe20000410000 */
[----:B------:R1:W-:Y:S01]  /*2c20*/  MUFU.TANH R94, R62 ;  /* 0x0000003e005e7308 */ /* 0x0003e20000002400 */
[----:B--2---:R-:W-:Y:S02]  /*2c30*/  IMAD.U32 R57, RZ, RZ, UR48 ;  /* 0x00000030ff397e24 */ /* 0x004fe4000f8e00ff */
[C---:B------:R-:W-:Y:S01]  /*2c40*/  FMUL.FTZ R64, R0.reuse, R64 ;  /* 0x0000004000407220 */ /* 0x040fe20000410000 */
[----:B------:R-:W-:Y:S01]  /*2c50*/  FMUL.FTZ R69, R0, R69 ;  /* 0x0000004500457220 */ /* 0x000fe20000410000 */
[----:B------:R-:W-:-:S03]  /*2c60*/  IMAD R56, R57, -0xa0, R56 ;  /* 0xffffff6039387824 */ /* 0x000fc600078e0238 */
[----:B------:R-:W2:Y:S02]  /*2c70*/  MUFU.TANH R11, R99 ;  /* 0x00000063000b7308 */ /* 0x000ea40000002400 */
[C---:B------:R-:W-:Y:S02]  /*2c80*/  ISETP.GT.AND P1, PT, R56.reuse, RZ, PT ;  /* 0x000000ff3800720c */ /* 0x040fe40003f24270 */
[C---:B------:R-:W-:Y:S02]  /*2c90*/  ISETP.GT.AND P2, PT, R56.reuse, 0x1, PT ;  /* 0x000000013800780c */ /* 0x040fe40003f44270 */
[C---:B------:R-:W-:Y:S02]  /*2ca0*/  ISETP.GT.AND P3, PT, R56.reuse, 0x8, PT ;  /* 0x000000083800780c */ /* 0x040fe40003f64270 */
[C---:B------:R-:W-:Y:S01]  /*2cb0*/  ISETP.GT.AND P4, PT, R56.reuse, 0x9, PT ;  /* 0x000000093800780c */ /* 0x040fe20003f84270 */
[----:B------:R3:W-:Y:S01]  /*2cc0*/  MUFU.TANH R99, R66 ;  /* 0x0000004200637308 */ /* 0x0007e20000002400 */
[----:B------:R-:W-:-:S02]  /*2cd0*/  ISETP.GT.AND P5, PT, R56, 0x10, PT ;  /* 0x000000103800780c */ /* 0x000fc40003fa4270 */
[----:B------:R-:W-:Y:S02]  /*2ce0*/  FSEL R6, R6, -INF , P1 ;  /* 0xff80000006067808 */ /* 0x000fe40000800000 */
[----:B------:R-:W-:Y:S02]  /*2cf0*/  FSEL R7, R7, -INF , P2 ;  /* 0xff80000007077808 */ /* 0x000fe40001000000 */
[----:B----4-:R-:W-:Y:S01]  /*2d00*/  FSEL R8, R8, -INF , P3 ;  /* 0xff80000008087808 */ /* 0x010fe20001800000 */
[----:B------:R-:W-:Y:S01]  /*2d10*/  MUFU.TANH R73, R73 ;  /* 0x0000004900497308 */ /* 0x000fe20000002400 */
[----:B-----5:R-:W-:Y:S02]  /*2d20*/  FSEL R9, R9, -INF , P4 ;  /* 0xff80000009097808 */ /* 0x020fe40002000000 */
[----:B0-----:R-:W-:-:S05]  /*2d30*/  FSEL R10, R10, -INF , P5 ;  /* 0xff8000000a0a7808 */ /* 0x001fca0002800000 */
[----:B------:R-:W0:Y:S08]  /*2d40*/  MUFU.TANH R12, R102 ;  /* 0x00000066000c7308 */ /* 0x000e300000002400 */
[----:B------:R-:W-:Y:S01]  /*2d50*/  MUFU.TANH R76, R76 ;  /* 0x0000004c004c7308 */ /* 0x000fe20000002400 */
[----:B------:R-:W-:Y:S02]  /*2d60*/  WARPGROUP.DEPBAR.LE gsb0, 0x0 ;  /* 0x00008000000079c5 */ /* 0x000fe40000010000 */
[C---:B------:R-:W-:Y:S01]  /*2d70*/  FMUL.FTZ R40, R0.reuse, R40 ;  /* 0x0000002800287220 */ /* 0x040fe20000410000 */
[C---:B------:R-:W-:Y:S01]  /*2d80*/  FMUL.FTZ R41, R0.reuse, R41 ;  /* 0x0000002900297220 */ /* 0x040fe20000410000 */
[----:B------:R-:W-:Y:S01]  /*2d90*/  WARPGROUP.ARRIVE ;  /* 0x00000000000079c5 */ /* 0x000fe20000000000 */
[----:B------:R-:W-:-:S02]  /*2da0*/  FMUL.FTZ R42, R0, R42 ;  /* 0x0000002a002a7220 */ /* 0x000fc40000410000 */
[----:B------:R4:W-:Y:S01]  /*2db0*/  MUFU.TANH R107, R40 ;  /* 0x00000028006b7308 */ /* 0x0009e20000002400 */
[C---:B------:R-:W-:Y:S01]  /*2dc0*/  FMUL.FTZ R43, R0.reuse, R43 ;  /* 0x0000002b002b7220 */ /* 0x040fe20000410000 */
[C---:B-1----:R-:W-:Y:S01]  /*2dd0*/  FMUL.FTZ R62, R0.reuse, R51 ;  /* 0x00000033003e7220 */ /* 0x042fe20000410000 */
[----:B------:R-:W-:Y:S01]  /*2de0*/  FSEL R51, R93, -INF , P4 ;  /* 0xff8000005d337808 */ /* 0x000fe20002000000 */
[----:B------:R-:W-:Y:S01]  /*2df0*/  QGMMA.64x32x32.F32.E4M3.E4M3 R24, gdesc[UR20], R24, gsb0 ;  /* 0x00600000141879f3 */ /* 0x000fe20008000818 */
[C---:B------:R-:W-:Y:S01]  /*2e00*/  FMUL.FTZ R45, R0.reuse, R45 ;  /* 0x0000002d002d7220 */ /* 0x040fe20000410000 */
[C---:B---3--:R-:W-:Y:S01]  /*2e10*/  FMUL.FTZ R66, R0.reuse, R53 ;  /* 0x0000003500427220 */ /* 0x048fe20000410000 */
[C---:B------:R-:W-:Y:S01]  /*2e20*/  FMUL.FTZ R44, R0.reuse, R44 ;  /* 0x0000002c002c7220 */ /* 0x040fe20000410000 */
[----:B------:R1:W-:Y:S01]  /*2e30*/  MUFU.TANH R108, R41 ;  /* 0x00000029006c7308 */ /* 0x0003e20000002400 */
[----:B----4-:R-:W-:Y:S01]  /*2e40*/  FMUL.FTZ R40, R0, R47 ;  /* 0x0000002f00287220 */ /* 0x010fe20000410000 */
[----:B------:R-:W-:Y:S01]  /*2e50*/  FSEL R47, R88, -INF , P1 ;  /* 0xff800000582f7808 */ /* 0x000fe20000800000 */
[----:B------:R-:W-:Y:S01]  /*2e60*/  FMUL.FTZ R46, R0, R46 ;  /* 0x0000002e002e7220 */ /* 0x000fe20000410000 */
[----:B------:R-:W-:Y:S01]  /*2e70*/  ISETP.GT.AND P1, PT, R56, 0x11, PT ;  /* 0x000000113800780c */ /* 0x000fe20003f24270 */
[----:B------:R-:W-:Y:S01]  /*2e80*/  FMUL.FTZ R50, R0, R50 ;  /* 0x0000003200327220 */ /* 0x000fe20000410000 */
[----:B------:R-:W-:-:S02]  /*2e90*/  ISETP.GT.AND P4, PT, R56, 0x20, PT ;  /* 0x000000203800780c */ /* 0x000fc40003f84270 */
[----:B------:R3:W-:Y:S01]  /*2ea0*/  MUFU.TANH R109, R42 ;  /* 0x0000002a006d7308 */ /* 0x0007e20000002400 */
[----:B-1----:R-:W-:Y:S01]  /*2eb0*/  FMUL.FTZ R41, R0, R48 ;  /* 0x0000003000297220 */ /* 0x002fe20000410000 */
[----:B------:R-:W-:Y:S02]  /*2ec0*/  FSEL R48, R89, -INF , P2 ;  /* 0xff80000059307808 */ /* 0x000fe40001000000 */
[----:B------:R-:W-:Y:S02]  /*2ed0*/  ISETP.GT.AND P2, PT, R56, 0x18, PT ;  /* 0x000000183800780c */ /* 0x000fe40003f44270 */
[----:B------:R-:W-:Y:S02]  /*2ee0*/  FSEL R53, R97, -INF , P1 ;  /* 0xff80000061357808 */ /* 0x000fe40000800000 */
[----:B------:R1:W-:Y:S01]  /*2ef0*/  MUFU.TANH R88, R40 ;  /* 0x0000002800587308 */ /* 0x0003e20000002400 */
[----:B---3--:R-:W-:Y:S01]  /*2f00*/  FMUL.FTZ R42, R0, R49 ;  /* 0x00000031002a7220 */ /* 0x008fe20000410000 */
[----:B------:R-:W-:-:S02]  /*2f10*/  FSEL R49, R92, -INF , P3 ;  /* 0xff8000005c317808 */ /* 0x000fc40001800000 */
[----:B------:R-:W-:Y:S02]  /*2f20*/  ISETP.GT.AND P3, PT, R56, 0x19, PT ;  /* 0x000000193800780c */ /* 0x000fe40003f64270 */
[----:B------:R-:W-:Y:S02]  /*2f30*/  FSEL R57, R72, -INF , P4 ;  /* 0xff80000048397808 */ /* 0x000fe40002000000 */
[----:B------:R3:W-:Y:S01]  /*2f40*/  MUFU.TANH R110, R43 ;  /* 0x0000002b006e7308 */ /* 0x0007e20000002400 */
[----:B-1----:R-:W-:Y:S02]  /*2f50*/  FMNMX.FTZ R40, R47, R48, !PT ;  /* 0x000000302f287209 */ /* 0x002fe40007810000 */
[----:B--2---:R-:W-:Y:S02]  /*2f60*/  FSEL R11, R11, -INF , P1 ;  /* 0xff8000000b0b7808 */ /* 0x004fe40000800000 */
[----:B------:R-:W-:Y:S02]  /*2f70*/  FMNMX.FTZ R40, R49, R40, !PT ;  /* 0x0000002831287209 */ /* 0x000fe40007810000 */
[----:B------:R-:W-:Y:S01]  /*2f80*/  ISETP.GT.AND P1, PT, R56, 0x28, PT ;  /* 0x000000283800780c */ /* 0x000fe20003f24270 */
[----:B------:R1:W-:Y:S01]  /*2f90*/  MUFU.TANH R89, R41 ;  /* 0x0000002900597308 */ /* 0x0003e20000002400 */
[----:B---3--:R-:W-:Y:S01]  /*2fa0*/  FMUL.FTZ R43, R0, R52 ;  /* 0x00000034002b7220 */ /* 0x008fe20000410000 */
[----:B------:R-:W-:-:S02]  /*2fb0*/  FSEL R52, R96, -INF , P5 ;  /* 0xff80000060347808 */ /* 0x000fc40002800000 */
[----:B------:R-:W-:Y:S02]  /*2fc0*/  ISETP.GT.AND P5, PT, R56, 0x21, PT ;  /* 0x000000213800780c */ /* 0x000fe40003fa4270 */
[----:B0-----:R-:W-:Y:S02]  /*2fd0*/  FSEL R12, R12, -INF , P2 ;  /* 0xff8000000c0c7808 */ /* 0x001fe40001000000 */
[----:B------:R0:W-:Y:S01]  /*2fe0*/  MUFU.TANH R92, R42 ;  /* 0x0000002a005c7308 */ /* 0x0001e20000002400 */
[----:B-1----:R-:W-:Y:S02]  /*2ff0*/  FMNMX.FTZ R41, R51, R40, !PT ;  /* 0x0000002833297209 */ /* 0x002fe40007810000 */
[----:B------:R-:W-:Y:S02]  /*3000*/  FSEL R14, R14, -INF , P4 ;  /* 0xff8000000e0e7808 */ /* 0x000fe40002000000 */
[----:B------:R-:W-:Y:S02]  /*3010*/  ISETP.GT.AND P4, PT, R56, 0x31, PT ;  /* 0x000000313800780c */ /* 0x000fe40003f84270 */
[----:B------:R-:W-:Y:S01]  /*3020*/  FSEL R15, R15, -INF , P5 ;  /* 0xff8000000f0f7808 */ /* 0x000fe20002800000 */
[----:B------:R1:W-:Y:S01]  /*3030*/  MUFU.TANH R90, R60 ;  /* 0x0000003c005a7308 */ /* 0x0003e20000002400 */
[----:B0-----:R-:W-:-:S07]  /*3040*/  FMNMX.FTZ R42, R52, R41, !PT ;  /* 0x00000029342a7209 */ /* 0x001fce0007810000 */
[----:B------:R0:W-:Y:S01]  /*3050*/  MUFU.TANH R112, R45 ;  /* 0x0000002d00707308 */ /* 0x0001e20000002400 */
[----:B-1----:R-:W-:Y:S01]  /*3060*/  FSEL R60, R100, -INF , P2 ;  /* 0xff800000643c7808 */ /* 0x002fe20001000000 */
[----:B------:R-:W-:Y:S02]  /*3070*/  WARPGROUP.DEPBAR.LE gsb0, 0x0 ;  /* 0x00008000000079c5 */ /* 0x000fe40000010000 */
[----:B------:R-:W-:-:S04]  /*3080*/  ISETP.GT.AND P2, PT, R56, 0x29, PT ;  /* 0x000000293800780c */ /* 0x000fc80003f44270 */
[----:B------:R-:W1:Y:S01]  /*3090*/  MUFU.TANH R13, R103 ;  /* 0x00000067000d7308 */ /* 0x000e620000002400 */
[----:B0-----:R-:W-:-:S04]  /*30a0*/  FMNMX.FTZ R45, R53, R42, !PT ;  /* 0x0000002a352d7209 */ /* 0x001fc80007810000 */
[----:B------:R-:W-:-:S03]  /*30b0*/  FMNMX.FTZ R45, R60, R45, !PT ;  /* 0x0000002d3c2d7209 */ /* 0x000fc60007810000 */
[----:B------:R-:W0:Y:S08]  /*30c0*/  MUFU.TANH R20, R78 ;  /* 0x0000004e00147308 */ /* 0x000e300000002400 */
[----:B------:R-:W-:Y:S01]  /*30d0*/  MUFU.TANH R77, R77 ;  /* 0x0000004d004d7308 */ /* 0x000fe20000002400 */
[----:B-1----:R-:W-:-:S07]  /*30e0*/  FSEL R13, R13, -INF , P3 ;  /* 0xff8000000d0d7808 */ /* 0x002fce0001800000 */
[----:B------:R1:W-:Y:S01]  /*30f0*/  MUFU.TANH R78, R58 ;  /* 0x0000003a004e7308 */ /* 0x0003e20000002400 */
[----:B0-----:R-:W-:-:S07]  /*3100*/  FSEL R20, R20, -INF , P1 ;  /* 0xff80000014147808 */ /* 0x001fce0000800000 */
[----:B------:R-:W-:Y:S01]  /*3110*/  MUFU.TANH R80, R80 ;  /* 0x0000005000507308 */ /* 0x000fe20000002400 */
[----:B-1----:R-:W-:Y:S01]  /*3120*/  FSEL R58, R101, -INF , P3 ;  /* 0xff800000653a7808 */ /* 0x002fe20001800000 */
[----:B------:R-:W-:Y:S01]  /*3130*/  IMAD.MOV.U32 R101, RZ, RZ, R119 ;  /* 0x000000ffff657224 */ /* 0x000fe200078e0077 */
[----:B------:R-:W-:-:S05]  /*3140*/  ISETP.GT.AND P3, PT, R56, 0x30, PT ;  /* 0x000000303800780c */ /* 0x000fca0003f64270 */
[----:B------:R0:W-:Y:S08]  /*3150*/  MUFU.TANH R111, R44 ;  /* 0x0000002c006f7308 */ /* 0x0001f00000002400 */
[----:B------:R1:W-:Y:S01]  /*3160*/  MUFU.TANH R105, R70 ;  /* 0x0000004600697308 */ /* 0x0003e20000002400 */
[----:B0-----:R-:W-:-:S04]  /*3170*/  FMNMX.FTZ R44, R58, R45, !PT ;  /* 0x0000002d3a2c7209 */ /* 0x001fc80007810000 */
[----:B------:R-:W-:-:S03]  /*3180*/  FMNMX.FTZ R44, R57, R44, !PT ;  /* 0x0000002c392c7209 */ /* 0x000fc60007810000 */
[----:B------:R-:W-:Y:S01]  /*3190*/  MUFU.TANH R81, R81 ;  /* 0x0000005100517308 */ /* 0x000fe20000002400 */
[C---:B-1----:R-:W-:Y:S01]  /*31a0*/  FMUL.FTZ R70, R0.reuse, R55 ;  /* 0x0000003700467220 */ /* 0x042fe20000410000 */
[----:B------:R-:W-:Y:S01]  /*31b0*/  FSEL R55, R73, -INF , P5 ;  /* 0xff80000049377808 */ /* 0x000fe20002800000 */
[----:B------:R-:W-:Y:S01]  /*31c0*/  FMUL.FTZ R73, R0, R26 ;  /* 0x0000001a00497220 */ /* 0x000fe20000410000 */
[----:B------:R-:W-:-:S04]  /*31d0*/  ISETP.GT.AND P5, PT, R56, 0x38, PT ;  /* 0x000000383800780c */ /* 0x000fc80003fa4270 */
[----:B------:R0:W-:Y:S08]  /*31e0*/  MUFU.TANH R103, R68 ;  /* 0x0000004400677308 */ /* 0x0001f00000002400 */
[----:B------:R-:W1:Y:S01]  /*31f0*/  MUFU.TANH R21, R79 ;  /* 0x0000004f00157308 */ /* 0x000e620000002400 */
[----:B0-----:R-:W-:-:S07]  /*3200*/  FMUL.FTZ R68, R0, R54 ;  /* 0x0000003600447220 */ /* 0x001fce0000410000 */
[----:B------:R-:W-:Y:S08]  /*3210*/  MUFU.TANH R84, R84 ;  /* 0x0000005400547308 */ /* 0x000ff00000002400 */
[----:B------:R0:W-:Y:S01]  /*3220*/  MUFU.TANH R79, R59 ;  /* 0x0000003b004f7308 */ /* 0x0001e20000002400 */
[----:B-1----:R-:W-:-:S07]  /*3230*/  FSEL R21, R21, -INF , P2 ;  /* 0xff80000015157808 */ /* 0x002fce0001000000 */
[----:B------:R1:W-:Y:S01]  /*3240*/  MUFU.TANH R54, R46 ;  /* 0x0000002e00367308 */ /* 0x0003e20000002400 */
[----:B0-----:R-:W-:Y:S02]  /*3250*/  FSEL R59, R76, -INF , P1 ;  /* 0xff8000004c3b7808 */ /* 0x001fe40000800000 */
[----:B------:R-:W-:-:S05]  /*3260*/  ISETP.GT.AND P1, PT, R56, 0x39, PT ;  /* 0x000000393800780c */ /* 0x000fca0003f24270 */
[----:B------:R-:W0:Y:S01]  /*3270*/  MUFU.TANH R82, R82 ;  /* 0x0000005200527308 */ /* 0x000e220000002400 */
[----:B-1----:R-:W-:-:S07]  /*3280*/  FMNMX.FTZ R46, R55, R44, !PT ;  /* 0x0000002c372e7209 */ /* 0x002fce0007810000 */
[----:B------:R-:W-:Y:S08]  /*3290*/  MUFU.TANH R85, R85 ;  /* 0x0000005500557308 */ /* 0x000ff00000002400 */
[----:B------:R1:W-:Y:S01]  /*32a0*/  MUFU.TANH R91, R61 ;  /* 0x0000003d005b7308 */ /* 0x0003e20000002400 */
[----:B0-----:R-:W-:-:S07]  /*32b0*/  FSEL R40, R82, -INF , P3 ;  /* 0xff80000052287808 */ /* 0x001fce0001800000 */
[----:B------:R0:W-:Y:S01]  /*32c0*/  MUFU.TANH R93, R50 ;  /* 0x00000032005d7308 */ /* 0x0001e20000002400 */
[----:B-1----:R-:W-:Y:S01]  /*32d0*/  FSEL R61, R77, -INF , P2 ;  /* 0xff8000004d3d7808 */ /* 0x002fe20001000000 */
[----:B------:R-:W-:Y:S01]  /*32e0*/  FMUL.FTZ R77, R0, R28 ;  /* 0x0000001c004d7220 */ /* 0x000fe20000410000 */
[----:B------:R-:W-:-:S04]  /*32f0*/  ISETP.GT.AND P2, PT, R56, 0x40, PT ;  /* 0x000000403800780c */ /* 0x000fc80003f44270 */
[----:B------:R-:W-:Y:S01]  /*3300*/  FSEL R44, R78, -INF , P2 ;  /* 0xff8000004e2c7808 */ /* 0x000fe20001000000 */
[----:B------:R-:W1:Y:S01]  /*3310*/  MUFU.TANH R86, R86 ;  /* 0x0000005600567308 */ /* 0x000e620000002400 */
[----:B0-----:R-:W-:Y:S01]  /*3320*/  FMNMX.FTZ R50, R59, R46, !PT ;  /* 0x0000002e3b327209 */ /* 0x001fe20007810000 */
[C---:B------:R-:W-:Y:S01]  /*3330*/  FMUL.FTZ R46, R0.reuse, R24 ;  /* 0x00000018002e7220 */ /* 0x040fe20000410000 */
[----:B------:R-:W-:Y:S02]  /*3340*/  FMUL.FTZ R78, R0, R29 ;  /* 0x0000001d004e7220 */ /* 0x000fe40000410000 */
[----:B------:R-:W-:-:S03]  /*3350*/  FMNMX.FTZ R50, R61, R50, !PT ;  /* 0x000000323d327209 */ /* 0x000fc60007810000 */
[----:B------:R0:W-:Y:S08]  /*3360*/  MUFU.TANH R95, R63 ;  /* 0x0000003f005f7308 */ /* 0x0001f00000002400 */
[----:B------:R-:W2:Y:S01]  /*3370*/  MUFU.TANH R83, R83 ;  /* 0x0000005300537308 */ /* 0x000ea20000002400 */
[----:B0-----:R-:W-:Y:S02]  /*3380*/  FSEL R63, R80, -INF , P3 ;  /* 0xff800000503f7808 */ /* 0x001fe40001800000 */
[----:B------:R-:W-:-:S02]  /*3390*/  ISETP.GT.AND P3, PT, R56, 0x41, PT ;  /* 0x000000413800780c */ /* 0x000fc40003f64270 */
[----:B-1----:R-:W-:Y:S02]  /*33a0*/  FSEL R42, R86, -INF , P5 ;  /* 0xff800000562a7808 */ /* 0x002fe40002800000 */
[----:B------:R-:W-:Y:S01]  /*33b0*/  FSEL R24, R79, -INF , P3 ;  /* 0xff8000004f187808 */ /* 0x000fe20001800000 */
[----:B------:R0:W-:Y:S08]  /*33c0*/  MUFU.TANH R106, R71 ;  /* 0x00000047006a7308 */ /* 0x0001f00000002400 */
[----:B------:R1:W-:Y:S01]  /*33d0*/  MUFU.TANH R96, R62 ;  /* 0x0000003e00607308 */ /* 0x0003e20000002400 */
[----:B0-----:R-:W-:Y:S01]  /*33e0*/  FMNMX.FTZ R71, R63, R50, !PT ;  /* 0x000000323f477209 */ /* 0x001fe20007810000 */
[----:B------:R-:W-:Y:S01]  /*33f0*/  FMUL.FTZ R50, R0, R25 ;  /* 0x0000001900327220 */ /* 0x000fe20000410000 */
[----:B--2---:R-:W-:-:S05]  /*3400*/  FSEL R41, R83, -INF , P4 ;  /* 0xff80000053297808 */ /* 0x004fca0002000000 */
[----:B------:R0:W2:Y:S01]  /*3410*/  MUFU.TANH R98, R65 ;  /* 0x0000004100627308 */ /* 0x0000a20000002400 */
[----:B-1----:R-:W-:Y:S02]  /*3420*/  FSEL R62, R81, -INF , P4 ;  /* 0xff800000513e7808 */ /* 0x002fe40002000000 */
[----:B------:R-:W-:Y:S02]  /*3430*/  ISETP.GT.AND P4, PT, R56, 0x48, PT ;  /* 0x000000483800780c */ /* 0x000fe40003f84270 */
[----:B------:R-:W-:Y:S02]  /*3440*/  FMNMX.FTZ R72, R62, R71, !PT ;  /* 0x000000473e487209 */ /* 0x000fe40007810000 */
[----:B------:R-:W-:Y:S01]  /*3450*/  FSEL R45, R94, -INF , P4 ;  /* 0xff8000005e2d7808 */ /* 0x000fe20002000000 */
[----:B------:R-:W1:Y:S01]  /*3460*/  MUFU.TANH R87, R87 ;  /* 0x0000005700577308 */ /* 0x000e620000002400 */
[----:B0-----:R-:W-:Y:S02]  /*3470*/  FSEL R65, R84, -INF , P5 ;  /* 0xff80000054417808 */ /* 0x001fe40002800000 */
[----:B------:R-:W-:-:S02]  /*3480*/  ISETP.GT.AND P5, PT, R56, 0x49, PT ;  /* 0x000000493800780c */ /* 0x000fc40003fa4270 */
[----:B------:R-:W-:Y:S02]  /*3490*/  FMNMX.FTZ R72, R65, R72, !PT ;  /* 0x0000004841487209 */ /* 0x000fe40007810000 */
[----:B------:R-:W-:Y:S01]  /*34a0*/  FSEL R25, R95, -INF , P5 ;  /* 0xff8000005f197808 */ /* 0x000fe20002800000 */
[----:B------:R0:W-:Y:S08]  /*34b0*/  MUFU.TANH R102, R67 ;  /* 0x0000004300667308 */ /* 0x0001f00000002400 */
[----:B------:R3:W-:Y:S01]  /*34c0*/  MUFU.TANH R86, R68 ;  /* 0x0000004400567308 */ /* 0x0007e20000002400 */
[----:B0-----:R-:W-:-:S07]  /*34d0*/  FSEL R67, R85, -INF , P1 ;  /* 0xff80000055437808 */ /* 0x001fce0000800000 */
[----:B------:R-:W0:Y:S01]  /*34e0*/  MUFU.TANH R64, R64 ;  /* 0x0000004000407308 */ /* 0x000e220000002400 */
[----:B---3--:R-:W-:Y:S02]  /*34f0*/  FSEL R68, R75, -INF , P3 ;  /* 0xff8000004b447808 */ /* 0x008fe40001800000 */
[----:B------:R-:W-:Y:S02]  /*3500*/  FMNMX.FTZ R75, R67, R72, !PT ;  /* 0x00000048434b7209 */ /* 0x000fe40007810000 */
[----:B------:R-:W-:-:S03]  /*3510*/  ISETP.GT.AND P3, PT, R56, 0x58, PT ;  /* 0x000000583800780c */ /* 0x000fc60003f64270 */
[----:B------:R3:W-:Y:S08]  /*3520*/  MUFU.TANH R81, R66 ;  /* 0x0000004200517308 */ /* 0x0007f00000002400 */
[----:B------:R4:W5:Y:S01]  /*3530*/  MUFU.TANH R104, R69 ;  /* 0x0000004500687308 */ /* 0x0009620000002400 */
[----:B---3--:R-:W-:Y:S02]  /*3540*/  FSEL R66, R74, -INF , P2 ;  /* 0xff8000004a427808 */ /* 0x008fe40001000000 */
[----:B------:R-:W-:-:S02]  /*3550*/  ISETP.GT.AND P2, PT, R56, 0x51, PT ;  /* 0x000000513800780c */ /* 0x000fc40003f44270 */
[----:B------:R-:W-:Y:S02]  /*3560*/  FMNMX.FTZ R75, R66, R75, !PT ;  /* 0x0000004b424b7209 */ /* 0x000fe40007810000 */
[----:B--2---:R-:W-:Y:S01]  /*3570*/  FSEL R72, R98, -INF , P2 ;  /* 0xff80000062487808 */ /* 0x004fe20001000000 */
[----:B------:R2:W-:Y:S01]  /*3580*/  MUFU.TANH R79, R50 ;  /* 0x00000032004f7308 */ /* 0x0005e20000002400 */
[----:B----4-:R-:W-:Y:S02]  /*3590*/  FSEL R69, R90, -INF , P4 ;  /* 0xff8000005a457808 */ /* 0x010fe40002000000 */
[----:B------:R-:W-:Y:S02]  /*35a0*/  ISETP.GT.AND P4, PT, R56, 0x59, PT ;  /* 0x000000593800780c */ /* 0x000fe40003f84270 */
[----:B------:R-:W-:Y:S01]  /*35b0*/  FSEL R74, R103, -INF , P3 ;  /* 0xff800000674a7808 */ /* 0x000fe20001800000 */
[--C-:B------:R-:W-:Y:S01]  /*35c0*/  IMAD.MOV.U32 R103, RZ, RZ, R119.reuse ;  /* 0x000000ffff677224 */ /* 0x100fe200078e0077 */
[----:B------:R-:W-:Y:S01]  /*35d0*/  FSEL R28, R106, -INF , P4 ;  /* 0xff8000006a1c7808 */ /* 0x000fe20002000000 */
[----:B------:R1:W3:Y:S01]  /*35e0*/  MUFU.TANH R97, R43 ;  /* 0x0000002b00617308 */ /* 0x0002e20000002400 */
[----:B--2---:R-:W-:Y:S01]  /*35f0*/  FMNMX.FTZ R50, R68, R75, !PT ;  /* 0x0000004b44327209 */ /* 0x004fe20007810000 */
[----:B------:R-:W-:-:S03]  /*3600*/  IMAD.MOV.U32 R106, RZ, RZ, R119 ;  /* 0x000000ffff6a7224 */ /* 0x000fc600078e0077 */
[----:B------:R-:W-:-:S03]  /*3610*/  FMNMX.FTZ R75, R69, R50, !PT ;  /* 0x00000032454b7209 */ /* 0x000fc60007810000 */
[----:B------:R5:W-:Y:S01]  /*3620*/  MUFU.TANH R90, R73 ;  /* 0x00000049005a7308 */ /* 0x000be20000002400 */
[----:B-1----:R-:W-:Y:S02]  /*3630*/  FSEL R43, R87, -INF , P1 ;  /* 0xff800000572b7808 */ /* 0x002fe40000800000 */
[----:B------:R-:W-:-:S04]  /*3640*/  ISETP.GT.AND P1, PT, R56, 0x50, PT ;  /* 0x000000503800780c */ /* 0x000fc80003f24270 */
[----:B0-----:R-:W-:Y:S01]  /*3650*/  FSEL R71, R64, -INF , P1 ;  /* 0xff80000040477808 */ /* 0x001fe20000800000 */
[----:B------:R0:W-:Y:S01]  /*3660*/  MUFU.TANH R87, R70 ;  /* 0x0000004600577308 */ /* 0x0001e20000002400 */
[----:B------:R-:W-:Y:S01]  /*3670*/  FMUL.FTZ R64, R0, R27 ;  /* 0x0000001b00407220 */ /* 0x000fe20000410000 */
[----:B-----5:R-:W-:Y:S01]  /*3680*/  FSEL R73, R104, -INF , P4 ;  /* 0xff80000068497808 */ /* 0x020fe20002000000 */
[--C-:B------:R-:W-:Y:S01]  /*3690*/  IMAD.MOV.U32 R104, RZ, RZ, R119.reuse ;  /* 0x000000ffff687224 */ /* 0x100fe200078e0077 */
[----:B------:R-:W-:Y:S01]  /*36a0*/  FSEL R27, R102, -INF , P2 ;  /* 0xff800000661b7808 */ /* 0x000fe20001000000 */
[----:B------:R-:W-:Y:S01]  /*36b0*/  IMAD.MOV.U32 R102, RZ, RZ, R119 ;  /* 0x000000ffff667224 */ /* 0x000fe200078e0077 */
[----:B------:R-:W-:Y:S02]  /*36c0*/  FSEL R26, R99, -INF , P1 ;  /* 0xff800000631a7808 */ /* 0x000fe40000800000 */
[----:B------:R-:W-:Y:S01]  /*36d0*/  ISETP.GT.AND P2, PT, R56, 0x68, PT ;  /* 0x000000683800780c */ /* 0x000fe20003f44270 */
[----:B------:R-:W-:Y:S01]  /*36e0*/  MUFU.TANH R94, R77 ;  /* 0x0000004d005e7308 */ /* 0x000fe20000002400 */
[----:B0-----:R-:W-:-:S02]  /*36f0*/  FSEL R70, R91, -INF , P5 ;  /* 0xff8000005b467808 */ /* 0x001fc40002800000 */
[----:B------:R-:W-:Y:S02]  /*3700*/  ISETP.GT.AND P5, PT, R56, 0x60, PT ;  /* 0x000000603800780c */ /* 0x000fe40003fa4270 */
[----:B------:R-:W-:Y:S02]  /*3710*/  FMNMX.FTZ R50, R70, R75, !PT ;  /* 0x0000004b46327209 */ /* 0x000fe40007810000 */
[----:B------:R-:W-:Y:S01]  /*3720*/  ISETP.GT.AND P1, PT, R56, 0x61, PT ;  /* 0x000000613800780c */ /* 0x000fe20003f24270 */
[----:B------:R0:W-:Y:S01]  /*3730*/  MUFU.TANH R91, R64 ;  /* 0x00000040005b7308 */ /* 0x0001e20000002400 */
[----:B------:R-:W-:Y:S02]  /*3740*/  FMNMX.FTZ R75, R71, R50, !PT ;  /* 0x00000032474b7209 */ /* 0x000fe40007810000 */
[----:B------:R-:W-:Y:S01]  /*3750*/  FSEL R76, R107, -INF , P5 ;  /* 0xff8000006b4c7808 */ /* 0x000fe20002800000 */
[----:B------:R-:W-:Y:S01]  /*3760*/  IMAD.MOV.U32 R107, RZ, RZ, R119 ;  /* 0x000000ffff6b7224 */ /* 0x000fe200078e0077 */
[----:B------:R-:W-:-:S02]  /*3770*/  FMNMX.FTZ R75, R72, R75, !PT ;  /* 0x0000004b484b7209 */ /* 0x000fc40007810000 */
[----:B------:R-:W-:Y:S01]  /*3780*/  ISETP.GT.AND P4, PT, R56, 0x70, PT ;  /* 0x000000703800780c */ /* 0x000fe20003f84270 */
[----:B------:R1:W2:Y:S01]  /*3790*/  MUFU.TANH R85, R46 ;  /* 0x0000002e00557308 */ /* 0x0002a20000002400 */
[----:B0-----:R-:W-:Y:S02]  /*37a0*/  FMNMX.FTZ R64, R74, R75, !PT ;  /* 0x0000004b4a407209 */ /* 0x001fe40007810000 */
[----:B------:R-:W-:Y:S01]  /*37b0*/  FSEL R75, R108, -INF , P1 ;  /* 0xff8000006c4b7808 */ /* 0x000fe20000800000 */
[----:B------:R-:W-:Y:S01]  /*37c0*/  IMAD.MOV.U32 R108, RZ, RZ, R119 ;  /* 0x000000ffff6c7224 */ /* 0x000fe200078e0077 */
[----:B------:R-:W-:Y:S01]  /*37d0*/  FMNMX.FTZ R77, R73, R64, !PT ;  /* 0x00000040494d7209 */ /* 0x000fe20007810000 */
[----:B------:R-:W-:Y:S01]  /*37e0*/  FMUL.FTZ R64, R0, R30 ;  /* 0x0000001e00407220 */ /* 0x000fe20000410000 */
[----:B------:R-:W-:Y:S01]  /*37f0*/  FSEL R30, R54, -INF , P2 ;  /* 0xff800000361e7808 */ /* 0x000fe20001000000 */
[----:B------:R0:W4:Y:S01]  /*3800*/  MUFU.TANH R95, R78 ;  /* 0x0000004e005f7308 */ /* 0x0001220000002400 */
[----:B------:R-:W-:-:S02]  /*3810*/  FMNMX.FTZ R54, R76, R77, !PT ;  /* 0x0000004d4c367209 */ /* 0x000fc40007810000 */
[----:B-1----:R-:W-:Y:S01]  /*3820*/  FSEL R46, R105, -INF , P3 ;  /* 0xff800000692e7808 */ /* 0x002fe20001800000 */
[--C-:B------:R-:W-:Y:S01]  /*3830*/  IMAD.MOV.U32 R105, RZ, RZ, R119.reuse ;  /* 0x000000ffff697224 */ /* 0x100fe200078e0077 */
[----:B------:R-:W-:Y:S02]  /*3840*/  ISETP.GT.AND P3, PT, R56, 0x69, PT ;  /* 0x000000693800780c */ /* 0x000fe40003f64270 */
[----:B------:R-:W-:Y:S01]  /*3850*/  FSEL R77, R111, -INF , P2 ;  /* 0xff8000006f4d7808 */ /* 0x000fe20001000000 */
[----:B------:R1:W-:Y:S01]  /*3860*/  MUFU.TANH R98, R64 ;  /* 0x0000004000627308 */ /* 0x0003e20000002400 */
[----:B------:R-:W-:Y:S01]  /*3870*/  FMNMX.FTZ R80, R75, R54, !PT ;  /* 0x000000364b507209 */ /* 0x000fe20007810000 */
[--C-:B------:R-:W-:Y:S01]  /*3880*/  IMAD.MOV.U32 R111, RZ, RZ, R119.reuse ;  /* 0x000000ffff6f7224 */ /* 0x100fe200078e0077 */
[----:B0-----:R-:W-:Y:S01]  /*3890*/  FSEL R78, R112, -INF , P3 ;  /* 0xff800000704e7808 */ /* 0x001fe20001800000 */
[----:B------:R-:W-:Y:S01]  /*38a0*/  IMAD.MOV.U32 R112, RZ, RZ, R119 ;  /* 0x000000ffff707224 */ /* 0x000fe200078e0077 */
[----:B------:R-:W-:-:S02]  /*38b0*/  FMNMX.FTZ R83, R77, R80, !PT ;  /* 0x000000504d537209 */ /* 0x000fc40007810000 */
[----:B------:R-:W-:Y:S01]  /*38c0*/  FSEL R29, R109, -INF , P5 ;  /* 0xff8000006d1d7808 */ /* 0x000fe20002800000 */
[--C-:B------:R-:W-:Y:S01]  /*38d0*/  IMAD.MOV.U32 R109, RZ, RZ, R119.reuse ;  /* 0x000000ffff6d7224 */ /* 0x100fe200078e0077 */
[----:B------:R-:W-:Y:S02]  /*38e0*/  ISETP.GT.AND P5, PT, R56, 0x71, PT ;  /* 0x000000713800780c */ /* 0x000fe40003fa4270 */
[----:B------:R-:W-:Y:S02]  /*38f0*/  FSEL R80, R89, -INF , P4 ;  /* 0xff80000059507808 */ /* 0x000fe40002000000 */
[----:B------:R-:W-:Y:S02]  /*3900*/  FMNMX.FTZ R83, R78, R83, !PT ;  /* 0x000000534e537209 */ /* 0x000fe40007810000 */
[----:B------:R-:W-:Y:S01]  /*3910*/  FSEL R54, R88, -INF , P3 ;  /* 0xff80000058367808 */ /* 0x000fe20001800000 */
[----:B------:R-:W-:Y:S01]  /*3920*/  FMUL.FTZ R88, R0, R32 ;  /* 0x0000002000587220 */ /* 0x000fe20000410000 */
[----:B------:R-:W-:Y:S01]  /*3930*/  FSEL R50, R110, -INF , P1 ;  /* 0xff8000006e327808 */ /* 0x000fe20000800000 */
[----:B------:R-:W-:Y:S01]  /*3940*/  IMAD.MOV.U32 R110, RZ, RZ, R119 ;  /* 0x000000ffff6e7224 */ /* 0x000fe200078e0077 */
[----:B------:R-:W-:Y:S01]  /*3950*/  FSEL R32, R93, -INF , P4 ;  /* 0xff8000005d207808 */ /* 0x000fe20002000000 */
[----:B------:R4:W0:Y:S01]  /*3960*/  MUFU.TANH R89, R88 ;  /* 0x0000005800597308 */ /* 0x0008220000002400 */
[----:B------:R-:W-:-:S02]  /*3970*/  ISETP.GT.AND P1, PT, R56, 0x78, PT ;  /* 0x000000783800780c */ /* 0x000fc40003f24270 */
[----:B------:R-:W-:Y:S01]  /*3980*/  FSEL R82, R92, -INF , P5 ;  /* 0xff8000005c527808 */ /* 0x000fe20002800000 */
[----:B------:R-:W-:Y:S01]  /*3990*/  FMUL.FTZ R92, R0, R33 ;  /* 0x00000021005c7220 */ /* 0x000fe20000410000 */
[----:B------:R-:W-:Y:S02]  /*39a0*/  FMNMX.FTZ R93, R80, R83, !PT ;  /* 0x00000053505d7209 */ /* 0x000fe40007810000 */
[----:B-1----:R-:W-:Y:S02]  /*39b0*/  FSEL R64, R96, -INF , P5 ;  /* 0xff80000060407808 */ /* 0x002fe40002800000 */
[----:B------:R-:W-:Y:S01]  /*39c0*/  ISETP.GT.AND P2, PT, R56, 0x79, PT ;  /* 0x000000793800780c */ /* 0x000fe20003f44270 */
[----:B------:R-:W1:Y:S01]  /*39d0*/  MUFU.TANH R92, R92 ;  /* 0x0000005c005c7308 */ /* 0x000e620000002400 */
[----:B---3--:R-:W-:Y:S01]  /*39e0*/  FSEL R83, R97, -INF , P1 ;  /* 0xff80000061537808 */ /* 0x008fe20000800000 */
[----:B------:R-:W-:Y:S01]  /*39f0*/  FMUL.FTZ R97, R0, R39 ;  /* 0x0000002700617220 */ /* 0x000fe20000410000 */
[----:B------:R-:W-:-:S02]  /*3a00*/  FMNMX.FTZ R96, R82, R93, !PT ;  /* 0x0000005d52607209 */ /* 0x000fc40007810000 */
[----:B------:R-:W-:Y:S02]  /*3a10*/  ISETP.GT.AND P3, PT, R56, 0x80, PT ;  /* 0x000000803800780c */ /* 0x000fe40003f64270 */
[----:B------:R-:W-:Y:S01]  /*3a20*/  FSEL R84, R81, -INF , P2 ;  /* 0xff80000051547808 */ /* 0x000fe20001000000 */
[C---:B------:R-:W-:Y:S01]  /*3a30*/  FMUL.FTZ R81, R0.reuse, R36 ;  /* 0x0000002400517220 */ /* 0x040fe20000410000 */
[----:B------:R-:W-:Y:S01]  /*3a40*/  FMNMX.FTZ R93, R83, R96, !PT ;  /* 0x00000060535d7209 */ /* 0x000fe20007810000 */
[----:B------:R-:W-:Y:S01]  /*3a50*/  FMUL.FTZ R96, R0, R37 ;  /* 0x0000002500607220 */ /* 0x000fe20000410000 */
[----:B------:R-:W-:Y:S01]  /*3a60*/  ISETP.GT.AND P4, PT, R56, 0x81, PT ;  /* 0x000000813800780c */ /* 0x000fe20003f84270 */
[----:B------:R-:W-:Y:S01]  /*3a70*/  MUFU.TANH R97, R97 ;  /* 0x0000006100617308 */ /* 0x000fe20000002400 */
[----:B--2---:R-:W-:Y:S02]  /*3a80*/  FSEL R85, R85, -INF , P3 ;  /* 0xff80000055557808 */ /* 0x004fe40001800000 */
[----:B------:R-:W-:-:S02]  /*3a90*/  FMNMX.FTZ R36, R84, R93, !PT ;  /* 0x0000005d54247209 */ /* 0x000fc40007810000 */
[----:B------:R-:W-:Y:S02]  /*3aa0*/  FSEL R33, R86, -INF , P1 ;  /* 0xff80000056217808 */ /* 0x000fe40000800000 */
[----:B------:R-:W-:Y:S01]  /*3ab0*/  ISETP.GT.AND P5, PT, R56, 0x88, PT ;  /* 0x000000883800780c */ /* 0x000fe20003fa4270 */
[----:B------:R2:W3:Y:S01]  /*3ac0*/  MUFU.TANH R93, R81 ;  /* 0x00000051005d7308 */ /* 0x0004e20000002400 */
[----:B------:R-:W-:Y:S02]  /*3ad0*/  FSEL R86, R79, -INF , P4 ;  /* 0xff8000004f567808 */ /* 0x000fe40002000000 */
[----:B------:R-:W-:Y:S02]  /*3ae0*/  FMNMX.FTZ R79, R85, R36, !PT ;  /* 0x00000024554f7209 */ /* 0x000fe40007810000 */
[----:B------:R-:W-:Y:S02]  /*3af0*/  FSEL R36, R87, -INF , P2 ;  /* 0xff80000057247808 */ /* 0x000fe40001000000 */
[----:B------:R-:W-:Y:S01]  /*3b00*/  FSEL R87, R94, -INF , P5 ;  /* 0xff8000005e577808 */ /* 0x000fe20002800000 */
[----:B------:R-:W5:Y:S01]  /*3b10*/  MUFU.TANH R96, R96 ;  /* 0x0000006000607308 */ /* 0x000f620000002400 */
[----:B------:R-:W-:-:S02]  /*3b20*/  ISETP.GT.AND P1, PT, R56, 0x89, PT ;  /* 0x000000893800780c */ /* 0x000fc40003f24270 */
[----:B------:R-:W-:Y:S02]  /*3b30*/  FMNMX.FTZ R94, R86, R79, !PT ;  /* 0x0000004f565e7209 */ /* 0x000fe40007810000 */
[----:B------:R-:W-:Y:S02]  /*3b40*/  ISETP.GT.AND P2, PT, R56, 0x90, PT ;  /* 0x000000903800780c */ /* 0x000fe40003f44270 */
[----:B----4-:R-:W-:Y:S02]  /*3b50*/  FSEL R88, R95, -INF , P1 ;  /* 0xff8000005f587808 */ /* 0x010fe40000800000 */
[----:B------:R-:W-:Y:S02]  /*3b60*/  FMNMX.FTZ R79, R87, R94, !PT ;  /* 0x0000005e574f7209 */ /* 0x000fe40007810000 */
[----:B------:R-:W-:Y:S02]  /*3b70*/  FSEL R37, R90, -INF , P3 ;  /* 0xff8000005a257808 */ /* 0x000fe40001800000 */
[----:B------:R-:W-:-:S02]  /*3b80*/  ISETP.GT.AND P3, PT, R56, 0x91, PT ;  /* 0x000000913800780c */ /* 0x000fc40003f64270 */
[----:B0-----:R-:W-:Y:S02]  /*3b90*/  FSEL R89, R89, -INF , P2 ;  /* 0xff80000059597808 */ /* 0x001fe40001000000 */
[----:B------:R-:W-:Y:S02]  /*3ba0*/  FMNMX.FTZ R94, R88, R79, !PT ;  /* 0x0000004f585e7209 */ /* 0x000fe40007810000 */
[----:B------:R-:W-:Y:S02]  /*3bb0*/  FSEL R79, R91, -INF , P4 ;  /* 0xff8000005b4f7808 */ /* 0x000fe40002000000 */
[----:B------:R-:W-:Y:S02]  /*3bc0*/  ISETP.GT.AND P4, PT, R56, 0x98, PT ;  /* 0x000000983800780c */ /* 0x000fe40003f84270 */
[----:B-1----:R-:W-:Y:S02]  /*3bd0*/  FSEL R90, R92, -INF , P3 ;  /* 0xff8000005c5a7808 */ /* 0x002fe40001800000 */
[----:B------:R-:W-:-:S02]  /*3be0*/  FMNMX.FTZ R91, R89, R94, !PT ;  /* 0x0000005e595b7209 */ /* 0x000fc40007810000 */
[----:B--2---:R-:W-:Y:S02]  /*3bf0*/  FSEL R81, R98, -INF , P5 ;  /* 0xff80000062517808 */ /* 0x004fe40002800000 */
[----:B------:R-:W-:Y:S02]  /*3c00*/  ISETP.GT.AND P5, PT, R56, 0x99, PT ;  /* 0x000000993800780c */ /* 0x000fe40003fa4270 */
[----:B---3--:R-:W-:Y:S02]  /*3c10*/  FSEL R56, R93, -INF , P4 ;  /* 0xff8000005d387808 */ /* 0x008fe40002000000 */
[----:B------:R-:W-:Y:S02]  /*3c20*/  FMNMX.FTZ R93, R90, R91, !PT ;  /* 0x0000005b5a5d7209 */ /* 0x000fe40007810000 */
[----:B-----5:R-:W-:Y:S01]  /*3c30*/  FSEL R91, R96, -INF , P5 ;  /* 0xff800000605b7808 */ /* 0x020fe20002800000 */
[----:B------:R-:W-:Y:S01]  /*3c40*/  FMUL.FTZ R96, R0, R38 ;  /* 0x0000002600607220 */ /* 0x000fe20000410000 */
[----:B------:R-:W-:-:S04]  /*3c50*/  FMNMX.FTZ R92, R56, R93, !PT ;  /* 0x0000005d385c7209 */ /* 0x000fc80007810000 */
[----:B------:R-:W-:Y:S01]  /*3c60*/  FMNMX.FTZ R94, R91, R92, !PT ;  /* 0x0000005c5b5e7209 */ /* 0x000fe20007810000 */
[----:B------:R-:W-:Y:S04]  /*3c70*/  MUFU.TANH R96, R96 ;  /* 0x0000006000607308 */ /* 0x000fe80000002400 */
[----:B------:R-:W0:Y:S02]  /*3c80*/  SHFL.BFLY PT, R93, R94, 0x2, 0x1f ;  /* 0x0c401f005e5d7f89 */ /* 0x000e2400000e0000 */
[----:B0-----:R-:W-:Y:S01]  /*3c90*/  FMNMX.FTZ R95, R94, R93, !PT ;  /* 0x0000005d5e5f7209 */ /* 0x001fe20007810000 */
[----:B------:R-:W-:Y:S02]  /*3ca0*/  IMAD.U32 R93, RZ, RZ, UR10 ;  /* 0x0000000aff5d7e24 */ /* 0x000fe4000f8e00ff */
[----:B------:R-:W-:-:S02]  /*3cb0*/  FMUL.FTZ R94, R0, R34 ;  /* 0x00000022005e7220 */ /* 0x000fc40000410000 */
[----:B------:R-:W0:Y:S04]  /*3cc0*/  SHFL.BFLY PT, R126, R95, 0x1, 0x1f ;  /* 0x0c201f005f7e7f89 */ /* 0x000e2800000e0000 */
[----:B------:R-:W-:Y:S01]  /*3cd0*/  MUFU.TANH R94, R94 ;  /* 0x0000005e005e7308 */ /* 0x000fe20000002400 */
[----:B0-----:R-:W-:Y:S01]  /*3ce0*/  FMNMX.FTZ R126, R95, R126, !PT ;  /* 0x0000007e5f7e7209 */ /* 0x001fe20007810000 */
[----:B------:R-:W-:-:S03]  /*3cf0*/  FMUL.FTZ R95, R0, R35 ;  /* 0x00000023005f7220 */ /* 0x000fc60000410000 */
[C---:B------:R-:W-:Y:S01]  /*3d00*/  FSETP.NEU.FTZ.AND P6, PT, R126.reuse, -INF , PT ;  /* 0xff8000007e00780b */ /* 0x040fe20003fdd000 */
[----:B------:R-:W-:-:S02]  /*3d10*/  FFMA.FTZ R92, R126, R93, -8 ;  /* 0xc10000007e5c7423 */ /* 0x000fc4000001005d */
[----:B------:R-:W-:Y:S03]  /*3d20*/  MUFU.TANH R95, R95 ;  /* 0x0000005f005f7308 */ /* 0x000fe60000002400 */
        /* <DEDUP_REMOVED lines=15> */
[----:B------:R0:W1:Y:S01]  /*3e20*/  MUFU.TANH R93, R92 ;  /* 0x0000005c005d7308 */ /* 0x0000620000002400 */
        /* <DEDUP_REMOVED lines=14> */
[----:B------:R-:W-:Y:S01]  /*3f10*/  @!P6 VIADD R5, R5, 0x33440 ;  /* 0x000334400505e836 */ /* 0x000fe20000000000 */
[----:B------:R-:W-:Y:S01]  /*3f20*/  MUFU.EX2 R31, R31 ;  /* 0x0000001f001f7308 */ /* 0x000fe20000000800 */
[----:B------:R-:W-:-:S01]  /*3f30*/  FFMA.FTZ R62, R62, UR10, -R100 ;  /* 0x0000000a3e3e7c23 */ /* 0x000fc20008010864 */
[----:B------:R-:W-:Y:S01]  /*3f40*/  FMNMX.FTZ R60, R14, R51, !PT ;  /* 0x000000330e3c7209 */ /* 0x000fe20007810000 */
[----:B------:R-:W-:-:S01]  /*3f50*/  FFMA.FTZ R70, R70, UR10, -R100 ;  /* 0x0000000a46467c23 */ /* 0x000fc20008010864 */
[----:B------:R-:W-:Y:S01]  /*3f60*/  @!P6 PRMT R5, RZ, 0x654, R5 ;  /* 0x00000654ff05e816 */ /* 0x000fe20000000005 */
[----:B------:R-:W-:-:S01]  /*3f70*/  FFMA.FTZ R56, R56, UR10, -R100 ;  /* 0x0000000a38387c23 */ /* 0x000fc20008010864 */
[----:B------:R-:W-:Y:S01]  /*3f80*/  FMNMX.FTZ R53, R15, R60, !PT ;  /* 0x0000003c0f357209 */ /* 0x000fe20007810000 */
[----:B------:R-:W-:-:S01]  /*3f90*/  FFMA.FTZ R60, R61, UR10, -R100 ;  /* 0x0000000a3d3c7c23 */ /* 0x000fc20008010864 */
[----:B------:R-:W-:Y:S01]  /*3fa0*/  MUFU.EX2 R51, R59 ;  /* 0x0000003b00337308 */ /* 0x000fe20000000800 */
[----:B------:R2:W-:Y:S01]  /*3fb0*/  @!P6 SYNCS.ARRIVE.TRANS64.RED.A1T0 RZ, [R5+URZ], RZ ;  /* 0x000000ff05ffe9a7 */ /* 0x0005e2000810043f */
[----:B0-----:R-:W-:-:S04]  /*3fc0*/  FMNMX.FTZ R92, R20, R53, !PT ;  /* 0x00000035145c7209 */ /* 0x001fc80007810000 */
[----:B------:R-:W-:Y:S02]  /*3fd0*/  FMNMX.FTZ R53, R21, R92, !PT ;  /* 0x0000005c15357209 */ /* 0x000fe40007810000 */
[----:B------:R-:W-:Y:S02]  /*3fe0*/  MUFU.EX2 R34, R34 ;  /* 0x0000002200227308 */ /* 0x000fe40000000800 */
[----:B------:R-:W-:-:S04]  /*3ff0*/  FMNMX.FTZ R92, R40, R53, !PT ;  /* 0x00000035285c7209 */ /* 0x000fc80007810000 */
[----:B------:R-:W-:Y:S02]  /*4000*/  FMNMX.FTZ R55, R41, R92, !PT ;  /* 0x0000005c29377209 */ /* 0x000fe40007810000 */
[----:B------:R0:W-:Y:S02]  /*4010*/  MUFU.EX2 R53, R63 ;  /* 0x0000003f00357308 */ /* 0x0001e40000000800 */
[----:B------:R-:W-:-:S04]  /*4020*/  FMNMX.FTZ R92, R42, R55, !PT ;  /* 0x000000372a5c7209 */ /* 0x000fc80007810000 */
[----:B------:R-:W-:Y:S02]  /*4030*/  FMNMX.FTZ R55, R43, R92, !PT ;  /* 0x0000005c2b377209 */ /* 0x000fe40007810000 */
[----:B------:R-:W-:Y:S01]  /*4040*/  MUFU.EX2 R35, R35 ;  /* 0x0000002300237308 */ /* 0x000fe20000000800 */
[----:B0-----:R-:W-:-:S01]  /*4050*/  FFMA.FTZ R63, R66, UR10, -R100 ;  /* 0x0000000a423f7c23 */ /* 0x001fc20008010864 */
[----:B------:R-:W-:-:S04]  /*4060*/  FMNMX.FTZ R57, R44, R55, !PT ;  /* 0x000000372c397209 */ /* 0x000fc80007810000 */
[----:B------:R-:W-:Y:S02]  /*4070*/  FMNMX.FTZ R92, R24, R57, !PT ;  /* 0x00000039185c7209 */ /* 0x000fe40007810000 */
[----:B------:R0:W-:Y:S02]  /*4080*/  MUFU.EX2 R55, R65 ;  /* 0x0000004100377308 */ /* 0x0001e40000000800 */
[----:B------:R-:W-:-:S04]  /*4090*/  FMNMX.FTZ R98, R45, R92, !PT ;  /* 0x0000005c2d627209 */ /* 0x000fc80007810000 */
[----:B------:R-:W-:Y:S02]  /*40a0*/  FMNMX.FTZ R57, R25, R98, !PT ;  /* 0x0000006219397209 */ /* 0x000fe40007810000 */
[----:B------:R1:W-:Y:S01]  /*40b0*/  MUFU.EX2 R92, R67 ;  /* 0x00000043005c7308 */ /* 0x0003e20000000800 */
[----:B0-----:R-:W-:-:S01]  /*40c0*/  FFMA.FTZ R65, R72, UR10, -R100 ;  /* 0x0000000a48417c23 */ /* 0x001fc20008010864 */
[----:B------:R-:W-:-:S04]  /*40d0*/  FMNMX.FTZ R66, R26, R57, !PT ;  /* 0x000000391a427209 */ /* 0x000fc80007810000 */
[----:B------:R-:W-:Y:S01]  /*40e0*/  FMNMX.FTZ R59, R27, R66, !PT ;  /* 0x000000421b3b7209 */ /* 0x000fe20007810000 */
[----:B------:R-:W-:-:S01]  /*40f0*/  FFMA.FTZ R66, R68, UR10, -R100 ;  /* 0x0000000a44427c23 */ /* 0x000fc20008010864 */
[----:B------:R0:W-:Y:S01]  /*4100*/  MUFU.EX2 R57, R63 ;  /* 0x0000003f00397308 */ /* 0x0001e20000000800 */
[----:B-1----:R-:W-:Y:S02]  /*4110*/  FSEL R67, R93, -INF , P1 ;  /* 0xff8000005d437808 */ /* 0x002fe40000800000 */
[----:B------:R-:W-:Y:S02]  /*4120*/  FMNMX.FTZ R59, R46, R59, !PT ;  /* 0x0000003b2e3b7209 */ /* 0x000fe40007810000 */
[----:B------:R-:W-:Y:S02]  /*4130*/  FSEL R93, R96, -INF , P4 ;  /* 0xff800000605d7808 */ /* 0x000fe40002000000 */
[----:B------:R-:W-:Y:S01]  /*4140*/  FMNMX.FTZ R68, R28, R59, !PT ;  /* 0x0000003b1c447209 */ /* 0x000fe20007810000 */
[----:B------:R-:W-:-:S01]  /*4150*/  FFMA.FTZ R59, R69, UR10, -R100 ;  /* 0x0000000a453b7c23 */ /* 0x000fc20008010864 */
[----:B------:R-:W-:Y:S01]  /*4160*/  FSEL R69, R94, -INF , P2 ;  /* 0xff8000005e457808 */ /* 0x000fe20001000000 */
[----:B------:R-:W1:Y:S01]  /*4170*/  MUFU.EX2 R38, R38 ;  /* 0x0000002600267308 */ /* 0x000e620000000800 */
[----:B------:R-:W-:-:S02]  /*4180*/  FMNMX.FTZ R61, R29, R68, !PT ;  /* 0x000000441d3d7209 */ /* 0x000fc40007810000 */
[----:B------:R-:W-:Y:S02]  /*4190*/  FSEL R94, R95, -INF , P3 ;  /* 0xff8000005f5e7808 */ /* 0x000fe40001800000 */
[----:B------:R-:W-:Y:S02]  /*41a0*/  FMNMX.FTZ R61, R50, R61, !PT ;  /* 0x0000003d323d7209 */ /* 0x000fe40007810000 */
[----:B------:R-:W-:Y:S01]  /*41b0*/  FSEL R95, R97, -INF , P5 ;  /* 0xff800000615f7808 */ /* 0x000fe20002800000 */
[----:B------:R-:W-:Y:S01]  /*41c0*/  MUFU.EX2 R39, R39 ;  /* 0x0000002700277308 */ /* 0x000fe20000000800 */
[----:B------:R-:W-:-:S04]  /*41d0*/  FMNMX.FTZ R61, R30, R61, !PT ;  /* 0x0000003d1e3d7209 */ /* 0x000fc80007810000 */
[----:B------:R-:W-:-:S03]  /*41e0*/  FMNMX.FTZ R61, R54, R61, !PT ;  /* 0x0000003d363d7209 */ /* 0x000fc60007810000 */
[----:B------:R-:W-:Y:S01]  /*41f0*/  MUFU.EX2 R48, R48 ;  /* 0x0000003000307308 */ /* 0x000fe20000000800 */
[----:B0-----:R-:W-:Y:S02]  /*4200*/  FMNMX.FTZ R63, R32, R61, !PT ;  /* 0x0000003d203f7209 */ /* 0x001fe40007810000 */
[----:B-1----:R-:W-:Y:S02]  /*4210*/  F2FP.SATFINITE.E4M3.F32.PACK_AB_MERGE_C R200, R38, R35, RZ ;  /* 0x0000002326c8723e */ /* 0x002fe400048070ff */
[----:B------:R-:W-:Y:S02]  /*4220*/  FMNMX.FTZ R68, R64, R63, !PT ;  /* 0x0000003f40447209 */ /* 0x000fe40007810000 */
[----:B------:R-:W-:Y:S01]  /*4230*/  F2FP.SATFINITE.E4M3.F32.PACK_AB_MERGE_C R200, R34, R31, R200 ;  /* 0x0000001f22c8723e */ /* 0x000fe200048070c8 */
[----:B------:R-:W-:Y:S01]  /*4240*/  MUFU.EX2 R61, R71 ;  /* 0x00000047003d7308 */ /* 0x000fe20000000800 */
[----:B------:R-:W-:-:S04]  /*4250*/  FMNMX.FTZ R63, R33, R68, !PT ;  /* 0x00000044213f7209 */ /* 0x000fc80007810000 */
[----:B------:R-:W-:Y:S01]  /*4260*/  FMNMX.FTZ R72, R36, R63, !PT ;  /* 0x0000003f24487209 */ /* 0x000fe20007810000 */
[----:B------:R-:W-:-:S02]  /*4270*/  FFMA.FTZ R63, R74, UR10, -R100 ;  /* 0x0000000a4a3f7c23 */ /* 0x000fc40008010864 */
[----:B------:R0:W-:Y:S01]  /*4280*/  MUFU.EX2 R68, R65 ;  /* 0x0000004100447308 */ /* 0x0001e20000000800 */
[----:B------:R-:W-:-:S04]  /*4290*/  FMNMX.FTZ R72, R37, R72, !PT ;  /* 0x0000004825487209 */ /* 0x000fc80007810000 */
[----:B------:R-:W-:-:S03]  /*42a0*/  FMNMX.FTZ R72, R79, R72, !PT ;  /* 0x000000484f487209 */ /* 0x000fc60007810000 */
[----:B------:R-:W-:Y:S01]  /*42b0*/  MUFU.EX2 R47, R47 ;  /* 0x0000002f002f7308 */ /* 0x000fe20000000800 */
[----:B------:R-:W-:Y:S01]  /*42c0*/  FMNMX.FTZ R74, R81, R72, !PT ;  /* 0x00000048514a7209 */ /* 0x000fe20007810000 */
[----:B0-----:R-:W-:-:S03]  /*42d0*/  FFMA.FTZ R65, R76, UR10, -R100 ;  /* 0x0000000a4c417c23 */ /* 0x001fc60008010864 */
[----:B------:R-:W-:-:S03]  /*42e0*/  FMNMX.FTZ R74, R67, R74, !PT ;  /* 0x0000004a434a7209 */ /* 0x000fc60007810000 */
[----:B------:R0:W-:Y:S01]  /*42f0*/  MUFU.EX2 R72, R73 ;  /* 0x0000004900487308 */ /* 0x0001e20000000800 */
[----:B------:R-:W-:-:S04]  /*4300*/  FMNMX.FTZ R71, R69, R74, !PT ;  /* 0x0000004a45477209 */ /* 0x000fc80007810000 */
[----:B------:R-:W-:Y:S01]  /*4310*/  FMNMX.FTZ R74, R94, R71, !PT ;  /* 0x000000475e4a7209 */ /* 0x000fe20007810000 */
[----:B------:R-:W-:-:S02]  /*4320*/  FFMA.FTZ R71, R77, UR10, -R100 ;  /* 0x0000000a4d477c23 */ /* 0x000fc40008010864 */
[----:B------:R-:W1:Y:S01]  /*4330*/  MUFU.EX2 R52, R52 ;  /* 0x0000003400347308 */ /* 0x000e620000000800 */
[----:B------:R-:W-:Y:S01]  /*4340*/  FMNMX.FTZ R76, R93, R74, !PT ;  /* 0x0000004a5d4c7209 */ /* 0x000fe20007810000 */
[--C-:B0-----:R-:W-:Y:S01]  /*4350*/  FFMA.FTZ R73, R80, UR10, -R100.reuse ;  /* 0x0000000a50497c23 */ /* 0x101fe20008010864 */
[----:B------:R-:W-:-:S01]  /*4360*/  FFMA.FTZ R80, R84, UR10, -R100 ;  /* 0x0000000a54507c23 */ /* 0x000fc20008010864 */
[--C-:B------:R-:W-:Y:S01]  /*4370*/  FFMA.FTZ R84, R88, UR10, -R100.reuse ;  /* 0x0000000a58547c23 */ /* 0x100fe20008010864 */
[----:B------:R-:W-:Y:S01]  /*4380*/  FMNMX.FTZ R96, R95, R76, !PT ;  /* 0x0000004c5f607209 */ /* 0x000fe20007810000 */
[--C-:B------:R-:W-:Y:S01]  /*4390*/  FFMA.FTZ R76, R78, UR10, -R100.reuse ;  /* 0x0000000a4e4c7c23 */ /* 0x100fe20008010864 */
[----:B------:R-:W-:-:S01]  /*43a0*/  FFMA.FTZ R78, R82, UR10, -R100 ;  /* 0x0000000a524e7c23 */ /* 0x000fc20008010864 */
[----:B------:R0:W-:Y:S01]  /*43b0*/  MUFU.EX2 R74, R75 ;  /* 0x0000004b004a7308 */ /* 0x0001e20000000800 */
[----:B------:R-:W-:-:S01]  /*43c0*/  FFMA.FTZ R82, R86, UR10, -R100 ;  /* 0x0000000a56527c23 */ /* 0x000fc20008010864 */
[----:B------:R-:W3:Y:S01]  /*43d0*/  SHFL.BFLY PT, R77, R96, 0x2, 0x1f ;  /* 0x0c401f00604d7f89 */ /* 0x000ee200000e0000 */
[----:B------:R-:W-:-:S05]  /*43e0*/  FFMA.FTZ R86, R90, UR10, -R100 ;  /* 0x0000000a5a567c23 */ /* 0x000fca0008010864 */
[----:B------:R-:W-:Y:S01]  /*43f0*/  MUFU.EX2 R58, R58 ;  /* 0x0000003a003a7308 */ /* 0x000fe20000000800 */
[----:B0-----:R-:W-:-:S01]  /*4400*/  FFMA.FTZ R75, R83, UR10, -R100 ;  /* 0x0000000a534b7c23 */ /* 0x001fc20008010864 */
[----:B------:R-:W-:Y:S01]  /*4410*/  FFMA.FTZ R83, R87, UR10, -R100 ;  /* 0x0000000a57537c23 */ /* 0x000fe20008010864 */
[----:B------:R-:W-:Y:S01]  /*4420*/  IMAD.U32 R87, RZ, RZ, UR10 ;  /* 0x0000000aff577e24 */ /* 0x000fe2000f8e00ff */
[----:B-1----:R-:W-:-:S04]  /*4430*/  F2FP.SATFINITE.E4M3.F32.PACK_AB_MERGE_C R202, R52, R47, RZ ;  /* 0x0000002f34ca723e */ /* 0x002fc800048070ff */
[----:B------:R-:W0:Y:S01]  /*4440*/  MUFU.EX2 R60, R60 ;  /* 0x0000003c003c7308 */ /* 0x000e220000000800 */
[----:B------:R-:W-:-:S07]  /*4450*/  F2FP.SATFINITE.E4M3.F32.PACK_AB_MERGE_C R202, R48, R39, R202 ;  /* 0x0000002730ca723e */ /* 0x000fce00048070ca */
[----:B------:R-:W-:Y:S01]  /*4460*/  MUFU.EX2 R62, R62 ;  /* 0x0000003e003e7308 */ /* 0x000fe20000000800 */
[----:B---3--:R-:W-:Y:S01]  /*4470*/  FMNMX.FTZ R97, R96, R77, !PT ;  /* 0x0000004d60617209 */ /* 0x008fe20007810000 */
[--C-:B------:R-:W-:Y:S01]  /*4480*/  FFMA.FTZ R77, R85, UR10, -R100.reuse ;  /* 0x0000000a554d7c23 */ /* 0x100fe20008010864 */
[----:B------:R-:W-:-:S03]  /*4490*/  FFMA.FTZ R85, R89, UR10, -R100 ;  /* 0x0000000a59557c23 */ /* 0x000fc60008010864 */
[----:B------:R-:W1:Y:S02]  /*44a0*/  SHFL.BFLY PT, R132, R97, 0x1, 0x1f ;  /* 0x0c201f0061847f89 */ /* 0x000e6400000e0000 */
[----:B------:R-:W-:Y:S01]  /*44b0*/  MUFU.EX2 R66, R66 ;  /* 0x0000004200427308 */ /* 0x000fe20000000800 */
[----:B0-----:R-:W-:-:S04]  /*44c0*/  F2FP.SATFINITE.E4M3.F32.PACK_AB_MERGE_C R204, R60, R51, RZ ;  /* 0x000000333ccc723e */ /* 0x001fc800048070ff */
[----:B------:R-:W-:-:S03]  /*44d0*/  F2FP.SATFINITE.E4M3.F32.PACK_AB_MERGE_C R204, R58, R49, R204 ;  /* 0x000000313acc723e */ /* 0x000fc600048070cc */
[----:B------:R-:W-:Y:S08]  /*44e0*/  MUFU.EX2 R59, R59 ;  /* 0x0000003b003b7308 */ /* 0x000ff00000000800 */
[----:B------:R-:W-:Y:S01]  /*44f0*/  MUFU.EX2 R70, R70 ;  /* 0x0000004600467308 */ /* 0x000fe20000000800 */
[----:B-1----:R-:W-:-:S07]  /*4500*/  FMNMX.FTZ R132, R97, R132, !PT ;  /* 0x0000008461847209 */ /* 0x002fce0007810000 */
[----:B------:R-:W-:Y:S01]  /*4510*/  MUFU.EX2 R63, R63 ;  /* 0x0000003f003f7308 */ /* 0x000fe20000000800 */
[C---:B------:R-:W-:Y:S01]  /*4520*/  FSETP.NEU.FTZ.AND P1, PT, R132.reuse, -INF , PT ;  /* 0xff8000008400780b */ /* 0x040fe20003f3d000 */
[----:B------:R-:W-:Y:S01]  /*4530*/  FFMA.FTZ R88, R132, R87, -8 ;  /* 0xc100000084587423 */ /* 0x000fe20000010057 */
[----:B------:R-:W-:-:S01]  /*4540*/  FFMA.FTZ R87, R91, UR10, -R100 ;  /* 0x0000000a5b577c23 */ /* 0x000fc20008010864 */
[----:B------:R-:W-:-:S04]  /*4550*/  IMAD.MOV.U32 R100, RZ, RZ, R119 ;  /* 0x000000ffff647224 */ /* 0x000fc800078e0077 */
[----:B------:R-:W-:Y:S01]  /*4560*/  MUFU.EX2 R65, R65 ;  /* 0x0000004100417308 */ /* 0x000fe20000000800 */
[----:B------:R-:W-:Y:S02]  /*4570*/  FSEL R88, R88, RZ, P1 ;  /* 0x000000ff58587208 */ /* 0x000fe40000800000 */
        /* <DEDUP_REMOVED lines=40> */
[----:B------:R-:W-:-:S01]  /*4800*/  FFMA.FTZ R93, R93, UR10, -R88 ;  /* 0x0000000a5d5d7c23 */ /* 0x000fc20008010858 */
[----:B------:R-:W-:-:S06]  /*4810*/  IMAD.MOV.U32 R44, RZ, RZ, R119 ;  /* 0x000000ffff2c7224 */ /* 0x000fcc00078e0077 */
[----:B------:R5:W-:Y:S08]  /*4820*/  MUFU.EX2 R97, R20 ;  /* 0x0000001400617308 */ /* 0x000bf00000000800 */
[----:B------:R2:W-:Y:S01]  /*4830*/  MUFU.EX2 R91, R12 ;  /* 0x0000000c005b7308 */ /* 0x0005e20000000800 */
[----:B-----5:R-:W-:-:S01]  /*4840*/  FFMA.FTZ R20, R26, UR10, -R88 ;  /* 0x0000000a1a147c23 */ /* 0x020fc20008010858 */
[----:B------:R-:W-:Y:S01]  /*4850*/  FADD.FTZ R26, R31, R34 ;  /* 0x000000221f1a7221 */ /* 0x000fe20000010000 */
[----:B------:R-:W-:-:S05]  /*4860*/  IMAD.MOV.U32 R34, RZ, RZ, R119 ;  /* 0x000000ffff227224 */ /* 0x000fca00078e0077 */
[----:B------:R-:W5:Y:S01]  /*4870*/  MUFU.EX2 R9, R9 ;  /* 0x0000000900097308 */ /* 0x000f620000000800 */
[----:B--2---:R-:W-:-:S01]  /*4880*/  FFMA.FTZ R12, R40, UR10, -R88 ;  /* 0x0000000a280c7c23 */ /* 0x004fc20008010858 */
[----:B0-----:R-:W-:-:S06]  /*4890*/  FADD.FTZ R40, R6, R7 ;  /* 0x0000000706287221 */ /* 0x001fcc0000010000 */
[----:B------:R0:W2:Y:S08]  /*48a0*/  MUFU.EX2 R96, R13 ;  /* 0x0000000d00607308 */ /* 0x0000b00000000800 */
[----:B------:R4:W-:Y:S01]  /*48b0*/  MUFU.EX2 R24, R25 ;  /* 0x0000001900187308 */ /* 0x0009e20000000800 */
[----:B0-----:R-:W-:-:S01]  /*48c0*/  FFMA.FTZ R13, R41, UR10, -R88 ;  /* 0x0000000a290d7c23 */ /* 0x001fc20008010858 */
[----:B-1----:R-:W-:Y:S01]  /*48d0*/  FADD.FTZ R41, R89, R40 ;  /* 0x0000002859297221 */ /* 0x002fe20000010000 */
[----:B---3--:R-:W-:Y:S01]  /*48e0*/  F2FP.SATFINITE.E4M3.F32.PACK_AB_MERGE_C R89, R90, R89, RZ ;  /* 0x000000595a59723e */ /* 0x008fe200048070ff */
[----:B------:R-:W-:-:S02]  /*48f0*/  IMAD.MOV.U32 R40, RZ, RZ, R119 ;  /* 0x000000ffff287224 */ /* 0x000fc400078e0077 */
[----:B------:R-:W-:-:S01]  /*4900*/  FADD.FTZ R41, R90, R41 ;  /* 0x000000295a297221 */ /* 0x000fc20000010000 */
[----:B------:R-:W-:Y:S01]  /*4910*/  F2FP.SATFINITE.E4M3.F32.PACK_AB_MERGE_C R201, R7, R6, R89 ;  /* 0x0000000607c9723e */ /* 0x000fe20004807059 */
[----:B------:R-:W0:Y:S01]  /*4920*/  MUFU.EX2 R10, R10 ;  /* 0x0000000a000a7308 */ /* 0x000e220000000800 */
[----:B----4-:R-:W-:-:S01]  /*4930*/  FADD.FTZ R25, R35, R26 ;  /* 0x0000001a23197221 */ /* 0x010fc20000010000 */
[--C-:B------:R-:W-:Y:S02]  /*4940*/  IMAD.MOV.U32 R90, RZ, RZ, R119.reuse ;  /* 0x000000ffff5a7224 */ /* 0x100fe400078e0077 */
[----:B------:R-:W-:Y:S02]  /*4950*/  IMAD.MOV.U32 R89, RZ, RZ, R119 ;  /* 0x000000ffff597224 */ /* 0x000fe400078e0077 */
[----:B------:R-:W-:Y:S01]  /*4960*/  FADD.FTZ R26, R38, R25 ;  /* 0x00000019261a7221 */ /* 0x000fe20000010000 */
[----:B------:R-:W-:Y:S01]  /*4970*/  IMAD.MOV.U32 R38, RZ, RZ, R119 ;  /* 0x000000ffff267224 */ /* 0x000fe200078e0077 */
[----:B------:R1:W-:Y:S02]  /*4980*/  MUFU.EX2 R98, R21 ;  /* 0x0000001500627308 */ /* 0x0003e40000000800 */
[----:B------:R-:W-:-:S01]  /*4990*/  FADD.FTZ R25, R39, R26 ;  /* 0x0000001a27197221 */ /* 0x000fc20000010000 */
[----:B------:R-:W-:Y:S01]  /*49a0*/  FADD.FTZ R26, R8, R41 ;  /* 0x00000029081a7221 */ /* 0x000fe20000010000 */
[----:B------:R-:W-:-:S03]  /*49b0*/  IMAD.MOV.U32 R39, RZ, RZ, R119 ;  /* 0x000000ffff277224 */ /* 0x000fc600078e0077 */
[----:B-----5:R-:W-:Y:S01]  /*49c0*/  FADD.FTZ R26, R9, R26 ;  /* 0x0000001a091a7221 */ /* 0x020fe20000010000 */
[----:B------:R-:W3:Y:S01]  /*49d0*/  MUFU.EX2 R11, R11 ;  /* 0x0000000b000b7308 */ /* 0x000ee20000000800 */
[----:B-1----:R-:W-:-:S01]  /*49e0*/  FFMA.FTZ R21, R27, UR10, -R88 ;  /* 0x0000000a1b157c23 */ /* 0x002fc20008010858 */
[----:B------:R-:W-:Y:S01]  /*49f0*/  FFMA.FTZ R88, R95, UR10, -R88 ;  /* 0x0000000a5f587c23 */ /* 0x000fe20008010858 */
[----:B------:R-:W-:-:S05]  /*4a00*/  IMAD.MOV.U32 R95, RZ, RZ, R119 ;  /* 0x000000ffff5f7224 */ /* 0x000fca00078e0077 */
[----:B------:R1:W-:Y:S08]  /*4a10*/  MUFU.EX2 R27, R28 ;  /* 0x0000001c001b7308 */ /* 0x0003f00000000800 */
[----:B------:R-:W4:Y:S01]  /*4a20*/  MUFU.EX2 R12, R12 ;  /* 0x0000000c000c7308 */ /* 0x000f220000000800 */
[----:B-1----:R-:W-:-:S01]  /*4a30*/  FADD.FTZ R28, R48, R25 ;  /* 0x00000019301c7221 */ /* 0x002fc20000010000 */
[----:B------:R-:W-:Y:S01]  /*4a40*/  FADD.FTZ R25, R91, R26 ;  /* 0x0000001a5b197221 */ /* 0x000fe20000010000 */
[----:B--2---:R-:W-:Y:S01]  /*4a50*/  F2FP.SATFINITE.E4M3.F32.PACK_AB_MERGE_C R91, R96, R91, RZ ;  /* 0x0000005b605b723e */ /* 0x004fe200048070ff */
[----:B------:R-:W-:-:S02]  /*4a60*/  IMAD.MOV.U32 R48, RZ, RZ, R119 ;  /* 0x000000ffff307224 */ /* 0x000fc400078e0077 */
[----:B------:R-:W-:-:S01]  /*4a70*/  FADD.FTZ R5, R47, R28 ;  /* 0x0000001c2f057221 */ /* 0x000fc20000010000 */
[----:B------:R-:W-:Y:S01]  /*4a80*/  FADD.FTZ R25, R96, R25 ;  /* 0x0000001960197221 */ /* 0x000fe20000010000 */
[----:B------:R-:W-:Y:S01]  /*4a90*/  F2FP.SATFINITE.E4M3.F32.PACK_AB_MERGE_C R203, R9, R8, R91 ;  /* 0x0000000809cb723e */ /* 0x000fe2000480705b */
[----:B------:R-:W1:Y:S01]  /*4aa0*/  MUFU.EX2 R13, R13 ;  /* 0x0000000d000d7308 */ /* 0x000e620000000800 */
[----:B------:R-:W-:-:S01]  /*4ab0*/  FADD.FTZ R26, R52, R5 ;  /* 0x00000005341a7221 */ /* 0x000fc20000010000 */
[--C-:B------:R-:W-:Y:S02]  /*4ac0*/  IMAD.MOV.U32 R96, RZ, RZ, R119.reuse ;  /* 0x000000ffff607224 */ /* 0x100fe400078e0077 */
[----:B------:R-:W-:Y:S02]  /*4ad0*/  IMAD.MOV.U32 R91, RZ, RZ, R119 ;  /* 0x000000ffff5b7224 */ /* 0x000fe400078e0077 */
[----:B------:R-:W-:Y:S01]  /*4ae0*/  FADD.FTZ R5, R49, R26 ;  /* 0x0000001a31057221 */ /* 0x000fe20000010000 */
[----:B0-----:R-:W-:-:S01]  /*4af0*/  FADD.FTZ R26, R10, R25 ;  /* 0x000000190a1a7221 */ /* 0x001fc20000010000 */
[----:B------:R-:W-:Y:S01]  /*4b00*/  IMAD.MOV.U32 R52, RZ, RZ, R119 ;  /* 0x000000ffff347224 */ /* 0x000fe200078e0077 */
[----:B------:R-:W0:Y:S01]  /*4b10*/  MUFU.EX2 R42, R42 ;  /* 0x0000002a002a7308 */ /* 0x000e220000000800 */
[----:B------:R-:W-:-:S01]  /*4b20*/  FADD.FTZ R28, R58, R5 ;  /* 0x000000053a1c7221 */ /* 0x000fc20000010000 */
[----:B---3--:R-:W-:Y:S01]  /*4b30*/  FADD.FTZ R26, R11, R26 ;  /* 0x0000001a0b1a7221 */ /* 0x008fe20000010000 */
[----:B------:R-:W-:-:S02]  /*4b40*/  IMAD.MOV.U32 R58, RZ, RZ, R119 ;  /* 0x000000ffff3a7224 */ /* 0x000fc400078e0077 */
[----:B------:R-:W-:Y:S01]  /*4b50*/  FADD.FTZ R25, R51, R28 ;  /* 0x0000001c33197221 */ /* 0x000fe20000010000 */
[----:B------:R-:W-:-:S01]  /*4b60*/  FADD.FTZ R41, R97, R26 ;  /* 0x0000001a61297221 */ /* 0x000fc20000010000 */
[----:B------:R-:W-:Y:S01]  /*4b70*/  F2FP.SATFINITE.E4M3.F32.PACK_AB_MERGE_C R97, R98, R97, RZ ;  /* 0x000000616261723e */ /* 0x000fe200048070ff */
[----:B------:R-:W2:Y:S01]  /*4b80*/  MUFU.EX2 R43, R43 ;  /* 0x0000002b002b7308 */ /* 0x000ea20000000800 */
[----:B------:R-:W-:-:S01]  /*4b90*/  FADD.FTZ R26, R60, R25 ;  /* 0x000000193c1a7221 */ /* 0x000fc20000010000 */
[----:B------:R-:W-:Y:S01]  /*4ba0*/  FADD.FTZ R41, R98, R41 ;  /* 0x0000002962297221 */ /* 0x000fe20000010000 */
[----:B------:R-:W-:Y:S01]  /*4bb0*/  F2FP.SATFINITE.E4M3.F32.PACK_AB_MERGE_C R205, R11, R10, R97 ;  /* 0x0000000a0bcd723e */ /* 0x000fe20004807061 */
[----:B------:R-:W-:Y:S02]  /*4bc0*/  IMAD.MOV.U32 R98, RZ, RZ, R119 ;  /* 0x000000ffff627224 */ /* 0x000fe400078e0077 */
[----:B------:R-:W-:-:S01]  /*4bd0*/  FADD.FTZ R25, R53, R26 ;  /* 0x0000001a35197221 */ /* 0x000fc20000010000 */
[----:B----4-:R-:W-:Y:S01]  /*4be0*/  FADD.FTZ R26, R12, R41 ;  /* 0x000000290c1a7221 */ /* 0x010fe20000010000 */
[----:B------:R-:W-:Y:S01]  /*4bf0*/  IMAD.MOV.U32 R97, RZ, RZ, R119 ;  /* 0x000000ffff617224 */ /* 0x000fe200078e0077 */
[----:B------:R-:W3:Y:S01]  /*4c00*/  MUFU.EX2 R14, R14 ;  /* 0x0000000e000e7308 */ /* 0x000ee20000000800 */
[----:B------:R-:W-:-:S01]  /*4c10*/  FADD.FTZ R28, R62, R25 ;  /* 0x000000193e1c7221 */ /* 0x000fc20000010000 */
[----:B-1----:R-:W-:Y:S01]  /*4c20*/  FADD.FTZ R41, R13, R26 ;  /* 0x0000001a0d297221 */ /* 0x002fe20000010000 */
[----:B------:R-:W-:-:S02]  /*4c30*/  IMAD.MOV.U32 R60, RZ, RZ, R119 ;  /* 0x000000ffff3c7224 */ /* 0x000fc400078e0077 */
[----:B------:R-:W-:Y:S01]  /*4c40*/  FADD.FTZ R99, R55, R28 ;  /* 0x0000001c37637221 */ /* 0x000fe20000010000 */
[----:B0-----:R-:W-:-:S01]  /*4c50*/  FADD.FTZ R26, R42, R41 ;  /* 0x000000292a1a7221 */ /* 0x001fc20000010000 */
[C---:B------:R-:W-:Y:S01]  /*4c60*/  F2FP.SATFINITE.E4M3.F32.PACK_AB_MERGE_C R55, R92.reuse, R55, RZ ;  /* 0x000000375c37723e */ /* 0x040fe200048070ff */
[----:B------:R-:W0:Y:S01]  /*4c70*/  MUFU.EX2 R15, R15 ;  /* 0x0000000f000f7308 */ /* 0x000e220000000800 */
[----:B------:R-:W-:-:S01]  /*4c80*/  FADD.FTZ R28, R92, R99 ;  /* 0x000000635c1c7221 */ /* 0x000fc20000010000 */
[C---:B--2---:R-:W-:Y:S01]  /*4c90*/  FADD.FTZ R35, R43.reuse, R26 ;  /* 0x0000001a2b237221 */ /* 0x044fe20000010000 */
[----:B------:R-:W-:Y:S01]  /*4ca0*/  F2FP.SATFINITE.E4M3.F32.PACK_AB_MERGE_C R42, R43, R42, RZ ;  /* 0x0000002a2b2a723e */ /* 0x000fe200048070ff */
[----:B------:R-:W-:Y:S02]  /*4cb0*/  IMAD.MOV.U32 R99, RZ, RZ, R119 ;  /* 0x000000ffff637224 */ /* 0x000fe400078e0077 */
[----:B------:R-:W-:-:S01]  /*4cc0*/  FADD.FTZ R41, R57, R28 ;  /* 0x0000001c39297221 */ /* 0x000fc20000010000 */
[----:B------:R-:W-:Y:S01]  /*4cd0*/  F2FP.SATFINITE.E4M3.F32.PACK_AB_MERGE_C R206, R62, R53, R55 ;  /* 0x000000353ece723e */ /* 0x000fe20004807037 */
[----:B------:R-:W-:Y:S01]  /*4ce0*/  IMAD.MOV.U32 R92, RZ, RZ, R119 ;  /* 0x000000ffff5c7224 */ /* 0x000fe200078e0077 */
[----:B------:R-:W1:Y:S01]  /*4cf0*/  MUFU.EX2 R45, R45 ;  /* 0x0000002d002d7308 */ /* 0x000e620000000800 */
[----:B---3--:R-:W-:-:S01]  /*4d00*/  FADD.FTZ R26, R14, R35 ;  /* 0x000000230e1a7221 */ /* 0x008fc20000010000 */
[----:B------:R-:W-:Y:S01]  /*4d10*/  FADD.FTZ R28, R66, R41 ;  /* 0x00000029421c7221 */ /* 0x000fe20000010000 */
[----:B------:R-:W-:Y:S01]  /*4d20*/  F2FP.SATFINITE.E4M3.F32.PACK_AB_MERGE_C R207, R13, R12, R42 ;  /* 0x0000000c0dcf723e */ /* 0x000fe2000480702a */
[----:B------:R-:W-:-:S02]  /*4d30*/  IMAD.MOV.U32 R62, RZ, RZ, R119 ;  /* 0x000000ffff3e7224 */ /* 0x000fc400078e0077 */
[----:B------:R-:W-:-:S01]  /*4d40*/  FADD.FTZ R35, R59, R28 ;  /* 0x0000001c3b237221 */ /* 0x000fc20000010000 */
[----:B------:R-:W-:Y:S01]  /*4d50*/  F2FP.SATFINITE.E4M3.F32.PACK_AB_MERGE_C R59, R70, R59, RZ ;  /* 0x0000003b463b723e */ /* 0x000fe200048070ff */
[----:B------:R-:W2:Y:S01]  /*4d60*/  MUFU.EX2 R20, R20 ;  /* 0x0000001400147308 */ /* 0x000ea20000000800 */
[----:B0-----:R-:W-:-:S01]  /*4d70*/  FADD.FTZ R26, R15, R26 ;  /* 0x0000001a0f1a7221 */ /* 0x001fc20000010000 */
[----:B------:R-:W-:Y:S01]  /*4d80*/  FADD.FTZ R70, R70, R35 ;  /* 0x0000002346467221 */ /* 0x000fe20000010000 */
[----:B------:R-:W-:Y:S01]  /*4d90*/  F2FP.SATFINITE.E4M3.F32.PACK_AB_MERGE_C R208, R66, R57, R59 ;  /* 0x0000003942d0723e */ /* 0x000fe2000480703b */
[----:B------:R-:W-:Y:S02]  /*4da0*/  IMAD.MOV.U32 R66, RZ, RZ, R119 ;  /* 0x000000ffff427224 */ /* 0x000fe400078e0077 */
[----:B------:R-:W-:-:S01]  /*4db0*/  FADD.FTZ R35, R61, R70 ;  /* 0x000000463d237221 */ /* 0x000fc20000010000 */
[----:B------:R-:W-:Y:S01]  /*4dc0*/  IMAD.MOV.U32 R70, RZ, RZ, R119 ;  /* 0x000000ffff467224 */ /* 0x000fe200078e0077 */
[----:B------:R-:W0:Y:S01]  /*4dd0*/  MUFU.EX2 R21, R21 ;  /* 0x0000001500157308 */ /* 0x000e220000000800 */
[----:B-1----:R-:W-:-:S01]  /*4de0*/  FADD.FTZ R41, R45, R26 ;  /* 0x0000001a2d297221 */ /* 0x002fc20000010000 */
[----:B------:R-:W-:Y:S01]  /*4df0*/  FADD.FTZ R28, R68, R35 ;  /* 0x00000023441c7221 */ /* 0x000fe20000010000 */
[----:B------:R-:W-:Y:S01]  /*4e00*/  F2FP.SATFINITE.E4M3.F32.PACK_AB_MERGE_C R45, R24, R45, RZ ;  /* 0x0000002d182d723e */ /* 0x000fe200048070ff */
[----:B------:R-:W-:-:S02]  /*4e10*/  IMAD.MOV.U32 R59, RZ, RZ, R119 ;  /* 0x000000ffff3b7224 */ /* 0x000fc400078e0077 */
[----:B------:R-:W-:-:S01]  /*4e20*/  FADD.FTZ R41, R24, R41 ;  /* 0x0000002918297221 */ /* 0x000fc20000010000 */
[----:B------:R-:W-:Y:S01]  /*4e30*/  IMAD.MOV.U32 R57, RZ, RZ, R119 ;  /* 0x000000ffff397224 */ /* 0x000fe200078e0077 */
[----:B------:R-:W-:Y:S01]  /*4e40*/  F2FP.SATFINITE.E4M3.F32.PACK_AB_MERGE_C R209, R15, R14, R45 ;  /* 0x0000000e0fd1723e */ /* 0x000fe2000480702d */
[----:B------:R-:W1:Y:S01]  /*4e50*/  MUFU.EX2 R46, R46 ;  /* 0x0000002e002e7308 */ /* 0x000e620000000800 */
[----:B--2---:R-:W-:-:S01]  /*4e60*/  FADD.FTZ R26, R20, R41 ;  /* 0x00000029141a7221 */ /* 0x004fc20000010000 */
[----:B------:R-:W-:Y:S01]  /*4e70*/  FADD.FTZ R41, R63, R28 ;  /* 0x0000001c3f297221 */ /* 0x000fe20000010000 */
[C---:B------:R-:W-:Y:S01]  /*4e80*/  F2FP.SATFINITE.E4M3.F32.PACK_AB_MERGE_C R63, R72.reuse, R63, RZ ;  /* 0x0000003f483f723e */ /* 0x040fe200048070ff */
[----:B------:R-:W-:Y:S02]  /*4e90*/  IMAD.MOV.U32 R55, RZ, RZ, R119 ;  /* 0x000000ffff377224 */ /* 0x000fe400078e0077 */
[----:B------:R-:W-:-:S01]  /*4ea0*/  FADD.FTZ R72, R72, R41 ;  /* 0x0000002948487221 */ /* 0x000fc20000010000 */
[----:B------:R-:W-:Y:S01]  /*4eb0*/  F2FP.SATFINITE.E4M3.F32.PACK_AB_MERGE_C R210, R68, R61, R63 ;  /* 0x0000003d44d2723e */ /* 0x000fe2000480703f */
[----:B------:R-:W2:Y:S01]  /*4ec0*/  MUFU.EX2 R29, R29 ;  /* 0x0000001d001d7308 */ /* 0x000ea20000000800 */
[----:B0-----:R-:W-:-:S01]  /*4ed0*/  FADD.FTZ R35, R21, R26 ;  /* 0x0000001a15237221 */ /* 0x001fc20000010000 */
[----:B------:R-:W-:-:S02]  /*4ee0*/  IMAD.MOV.U32 R68, RZ, RZ, R119 ;  /* 0x000000ffff447224 */ /* 0x000fc400078e0077 */
[--C-:B------:R-:W-:Y:S02]  /*4ef0*/  IMAD.MOV.U32 R63, RZ, RZ, R119.reuse ;  /* 0x000000ffff3f7224 */ /* 0x100fe400078e0077 */
[----:B------:R-:W-:Y:S02]  /*4f00*/  IMAD.MOV.U32 R61, RZ, RZ, R119 ;  /* 0x000000ffff3d7224 */ /* 0x000fe400078e0077 */
[----:B------:R-:W0:Y:S01]  /*4f10*/  MUFU.EX2 R50, R50 ;  /* 0x0000003200327308 */ /* 0x000e220000000800 */
[----:B-1----:R-:W-:-:S01]  /*4f20*/  FADD.FTZ R26, R46, R35 ;  /* 0x000000232e1a7221 */ /* 0x002fc20000010000 */
[C---:B------:R-:W-:Y:S01]  /*4f30*/  F2FP.SATFINITE.E4M3.F32.PACK_AB_MERGE_C R46, R27.reuse, R46, RZ ;  /* 0x0000002e1b2e723e */ /* 0x040fe200048070ff */
[----:B------:R-:W-:Y:S02]  /*4f40*/  IMAD.MOV.U32 R53, RZ, RZ, R119 ;  /* 0x000000ffff357224 */ /* 0x000fe400078e0077 */
[----:B------:R-:W-:Y:S01]  /*4f50*/  FADD.FTZ R26, R27, R26 ;  /* 0x0000001a1b1a7221 */ /* 0x000fe20000010000 */
[----:B------:R-:W-:-:S01]  /*4f60*/  FADD.FTZ R27, R65, R72 ;  /* 0x00000048411b7221 */ /* 0x000fc20000010000 */
[----:B------:R-:W-:Y:S01]  /*4f70*/  F2FP.SATFINITE.E4M3.F32.PACK_AB_MERGE_C R211, R21, R20, R46 ;  /* 0x0000001415d3723e */ /* 0x000fe2000480702e */
[----:B------:R-:W1:Y:S01]  /*4f80*/  MUFU.EX2 R71, R71 ;  /* 0x0000004700477308 */ /* 0x000e620000000800 */
[----:B--2---:R-:W-:-:S01]  /*4f90*/  FADD.FTZ R31, R29, R26 ;  /* 0x0000001a1d1f7221 */ /* 0x004fc20000010000 */
[----:B------:R-:W-:Y:S01]  /*4fa0*/  FADD.FTZ R28, R74, R27 ;  /* 0x0000001b4a1c7221 */ /* 0x000fe20000010000 */
[----:B------:R-:W-:-:S02]  /*4fb0*/  IMAD.MOV.U32 R72, RZ, RZ, R119 ;  /* 0x000000ffff487224 */ /* 0x000fc400078e0077 */
[--C-:B------:R-:W-:Y:S02]  /*4fc0*/  IMAD.MOV.U32 R51, RZ, RZ, R119.reuse ;  /* 0x000000ffff337224 */ /* 0x100fe400078e0077 */
[----:B------:R-:W-:Y:S01]  /*4fd0*/  IMAD.MOV.U32 R49, RZ, RZ, R119 ;  /* 0x000000ffff317224 */ /* 0x000fe200078e0077 */
[----:B------:R-:W2:Y:S01]  /*4fe0*/  MUFU.EX2 R30, R30 ;  /* 0x0000001e001e7308 */ /* 0x000ea20000000800 */
[----:B0-----:R-:W-:-:S01]  /*4ff0*/  FADD.FTZ R31, R50, R31 ;  /* 0x0000001f321f7221 */ /* 0x001fc20000010000 */
[--C-:B------:R-:W-:Y:S02]  /*5000*/  IMAD.MOV.U32 R47, RZ, RZ, R119.reuse ;  /* 0x000000ffff2f7224 */ /* 0x100fe400078e0077 */
[--C-:B------:R-:W-:Y:S02]  /*5010*/  IMAD.MOV.U32 R46, RZ, RZ, R119.reuse ;  /* 0x000000ffff2e7224 */ /* 0x100fe400078e0077 */
[----:B------:R-:W-:Y:S02]  /*5020*/  IMAD.MOV.U32 R45, RZ, RZ, R119 ;  /* 0x000000ffff2d7224 */ /* 0x000fe400078e0077 */
[----:B------:R-:W0:Y:S01]  /*5030*/  MUFU.EX2 R76, R76 ;  /* 0x0000004c004c7308 */ /* 0x000e220000000800 */
[----:B-1----:R-:W-:-:S01]  /*5040*/  FADD.FTZ R27, R71, R28 ;  /* 0x0000001c471b7221 */ /* 0x002fc20000010000 */
[----:B------:R-:W-:-:S02]  /*5050*/  IMAD.MOV.U32 R43, RZ, RZ, R119 ;  /* 0x000000ffff2b7224 */ /* 0x000fc400078e0077 */
[--C-:B------:R-:W-:Y:S02]  /*5060*/  IMAD.MOV.U32 R42, RZ, RZ, R119.reuse ;  /* 0x000000ffff2a7224 */ /* 0x100fe400078e0077 */
[----:B------:R-:W-:Y:S02]  /*5070*/  IMAD.MOV.U32 R41, RZ, RZ, R119 ;  /* 0x000000ffff297224 */ /* 0x000fe400078e0077 */
[----:B------:R1:W3:Y:S01]  /*5080*/  MUFU.EX2 R5, R54 ;  /* 0x0000003600057308 */ /* 0x0002e20000000800 */
[----:B--2---:R-:W-:-:S01]  /*5090*/  FADD.FTZ R28, R30, R31 ;  /* 0x0000001f1e1c7221 */ /* 0x004fc20000010000 */
[----:B------:R-:W-:-:S06]  /*50a0*/  IMAD.MOV.U32 R35, RZ, RZ, R119 ;  /* 0x000000ffff237224 */ /* 0x000fcc00078e0077 */
[----:B------:R-:W2:Y:S01]  /*50b0*/  MUFU.EX2 R73, R73 ;  /* 0x0000004900497308 */ /* 0x000ea20000000800 */
[C---:B0-----:R-:W-:Y:S01]  /*50c0*/  F2FP.SATFINITE.E4M3.F32.PACK_AB_MERGE_C R71, R76.reuse, R71, RZ ;  /* 0x000000474c47723e */ /* 0x041fe200048070ff */
[----:B------:R-:W-:Y:S01]  /*50d0*/  FADD.FTZ R76, R76, R27 ;  /* 0x0000001b4c4c7221 */ /* 0x000fe20000010000 */
[----:B-1----:R-:W-:Y:S02]  /*50e0*/  IMAD.MOV.U32 R54, RZ, RZ, R119 ;  /* 0x000000ffff367224 */ /* 0x002fe400078e0077 */
[----:B------:R-:W-:Y:S01]  /*50f0*/  F2FP.SATFINITE.E4M3.F32.PACK_AB_MERGE_C R212, R74, R65, R71 ;  /* 0x000000414ad4723e */ /* 0x000fe20004807047 */
[--C-:B------:R-:W-:Y:S02]  /*5100*/  IMAD.MOV.U32 R74, RZ, RZ, R119.reuse ;  /* 0x000000ffff4a7224 */ /* 0x100fe400078e0077 */
[----:B------:R-:W0:Y:S01]  /*5110*/  MUFU.EX2 R32, R32 ;  /* 0x0000002000207308 */ /* 0x000e220000000800 */
[C---:B---3--:R-:W-:Y:S01]  /*5120*/  F2FP.SATFINITE.E4M3.F32.PACK_AB_MERGE_C R31, R5.reuse, R30, RZ ;  /* 0x0000001e051f723e */ /* 0x048fe200048070ff */
[----:B------:R-:W-:Y:S01]  /*5130*/  FADD.FTZ R5, R5, R28 ;  /* 0x0000001c05057221 */ /* 0x000fe20000010000 */
[----:B------:R-:W-:-:S02]  /*5140*/  IMAD.MOV.U32 R71, RZ, RZ, R119 ;  /* 0x000000ffff477224 */ /* 0x000fc400078e0077 */
[----:B------:R-:W-:Y:S01]  /*5150*/  F2FP.SATFINITE.E4M3.F32.PACK_AB_MERGE_C R213, R50, R29, R31 ;  /* 0x0000001d32d5723e */ /* 0x000fe2000480701f */
[----:B------:R-:W-:Y:S02]  /*5160*/  IMAD.MOV.U32 R65, RZ, RZ, R119 ;  /* 0x000000ffff417224 */ /* 0x000fe400078e0077 */
[----:B------:R-:W-:Y:S01]  /*5170*/  MUFU.EX2 R75, R75 ;  /* 0x0000004b004b7308 */ /* 0x000fe20000000800 */
[----:B--2---:R-:W-:-:S01]  /*5180*/  FADD.FTZ R27, R73, R76 ;  /* 0x0000004c491b7221 */ /* 0x004fc20000010000 */
[--C-:B------:R-:W-:Y:S02]  /*5190*/  IMAD.MOV.U32 R76, RZ, RZ, R119.reuse ;  /* 0x000000ffff4c7224 */ /* 0x100fe400078e0077 */
[--C-:B------:R-:W-:Y:S02]  /*51a0*/  IMAD.MOV.U32 R50, RZ, RZ, R119.reuse ;  /* 0x000000ffff327224 */ /* 0x100fe400078e0077 */
[----:B------:R-:W-:Y:S02]  /*51b0*/  IMAD.MOV.U32 R31, RZ, RZ, R119 ;  /* 0x000000ffff1f7224 */ /* 0x000fe400078e0077 */
[----:B------:R-:W1:Y:S01]  /*51c0*/  MUFU.EX2 R80, R80 ;  /* 0x0000005000507308 */ /* 0x000e620000000800 */
[----:B0-----:R-:W-:-:S01]  /*51d0*/  FADD.FTZ R28, R32, R5 ;  /* 0x00000005201c7221 */ /* 0x001fc20000010000 */
[----:B------:R-:W-:-:S06]  /*51e0*/  IMAD.MOV.U32 R29, RZ, RZ, R119 ;  /* 0x000000ffff1d7224 */ /* 0x000fcc00078e0077 */
[----:B------:R-:W0:Y:S08]  /*51f0*/  MUFU.EX2 R78, R78 ;  /* 0x0000004e004e7308 */ /* 0x000e300000000800 */
[----:B------:R-:W2:Y:S01]  /*5200*/  MUFU.EX2 R25, R64 ;  /* 0x0000004000197308 */ /* 0x000ea20000000800 */
[----:B-1----:R-:W-:-:S07]  /*5210*/  F2FP.SATFINITE.E4M3.F32.PACK_AB_MERGE_C R5, R80, R75, RZ ;  /* 0x0000004b5005723e */ /* 0x002fce00048070ff */
[----:B------:R-:W1:Y:S01]  /*5220*/  MUFU.EX2 R33, R33 ;  /* 0x0000002100217308 */ /* 0x000e620000000800 */
[----:B0-----:R-:W-:-:S01]  /*5230*/  FADD.FTZ R30, R78, R27 ;  /* 0x0000001b4e1e7221 */ /* 0x001fc20000010000 */
[----:B------:R-:W-:Y:S01]  /*5240*/  F2FP.SATFINITE.E4M3.F32.PACK_AB_MERGE_C R214, R78, R73, R5 ;  /* 0x000000494ed6723e */ /* 0x000fe20004807005 */
[--C-:B------:R-:W-:Y:S02]  /*5250*/  IMAD.MOV.U32 R78, RZ, RZ, R119.reuse ;  /* 0x000000ffff4e7224 */ /* 0x100fe400078e0077 */
[----:B------:R-:W-:Y:S01]  /*5260*/  FADD.FTZ R75, R75, R30 ;  /* 0x0000001e4b4b7221 */ /* 0x000fe20000010000 */
[----:B------:R-:W-:Y:S02]  /*5270*/  IMAD.MOV.U32 R73, RZ, RZ, R119 ;  /* 0x000000ffff497224 */ /* 0x000fe400078e0077 */
[----:B------:R-:W0:Y:S01]  /*5280*/  MUFU.EX2 R36, R36 ;  /* 0x0000002400247308 */ /* 0x000e220000000800 */
[----:B--2---:R-:W-:-:S01]  /*5290*/  FADD.FTZ R28, R25, R28 ;  /* 0x0000001c191c7221 */ /* 0x004fc20000010000 */
[----:B------:R-:W-:Y:S01]  /*52a0*/  FADD.FTZ R80, R80, R75 ;  /* 0x0000004b50507221 */ /* 0x000fe20000010000 */
[----:B------:R-:W-:-:S02]  /*52b0*/  IMAD.MOV.U32 R75, RZ, RZ, R119 ;  /* 0x000000ffff4b7224 */ /* 0x000fc400078e0077 */
[--C-:B------:R-:W-:Y:S02]  /*52c0*/  IMAD.MOV.U32 R64, RZ, RZ, R119.reuse ;  /* 0x000000ffff407224 */ /* 0x100fe400078e0077 */
[----:B------:R-:W-:Y:S01]  /*52d0*/  IMAD.MOV.U32 R30, RZ, RZ, R119 ;  /* 0x000000ffff1e7224 */ /* 0x000fe200078e0077 */
[----:B------:R-:W-:Y:S01]  /*52e0*/  MUFU.EX2 R83, R83 ;  /* 0x0000005300537308 */ /* 0x000fe20000000800 */
[----:B-1----:R-:W-:-:S01]  /*52f0*/  FADD.FTZ R5, R33, R28 ;  /* 0x0000001c21057221 */ /* 0x002fc20000010000 */
[--C-:B------:R-:W-:Y:S02]  /*5300*/  IMAD.MOV.U32 R28, RZ, RZ, R119.reuse ;  /* 0x000000ffff1c7224 */ /* 0x100fe400078e0077 */
[----:B------:R-:W-:-:S04]  /*5310*/  IMAD.MOV.U32 R27, RZ, RZ, R119 ;  /* 0x000000ffff1b7224 */ /* 0x000fc800078e0077 */
[----:B------:R-:W1:Y:S01]  /*5320*/  MUFU.EX2 R84, R84 ;  /* 0x0000005400547308 */ /* 0x000e620000000800 */
[C---:B0-----:R-:W-:Y:S01]  /*5330*/  F2FP.SATFINITE.E4M3.F32.PACK_AB_MERGE_C R33, R36.reuse, R33, RZ ;  /* 0x000000212421723e */ /* 0x041fe200048070ff */
[----:B------:R-:W-:-:S03]  /*5340*/  FADD.FTZ R36, R36, R5 ;  /* 0x0000000524247221 */ /* 0x000fc60000010000 */
[----:B------:R-:W-:Y:S01]  /*5350*/  F2FP.SATFINITE.E4M3.F32.PACK_AB_MERGE_C R215, R25, R32, R33 ;  /* 0x0000002019d7723e */ /* 0x000fe20004807021 */
[--C-:B------:R-:W-:Y:S02]  /*5360*/  IMAD.MOV.U32 R33, RZ, RZ, R119.reuse ;  /* 0x000000ffff217224 */ /* 0x100fe400078e0077 */
[----:B------:R-:W0:Y:S01]  /*5370*/  MUFU.EX2 R77, R77 ;  /* 0x0000004d004d7308 */ /* 0x000e220000000800 */
[--C-:B------:R-:W-:Y:S02]  /*5380*/  IMAD.MOV.U32 R32, RZ, RZ, R119.reuse ;  /* 0x000000ffff207224 */ /* 0x100fe400078e0077 */
[----:B------:R-:W-:-:S05]  /*5390*/  IMAD.MOV.U32 R25, RZ, RZ, R119 ;  /* 0x000000ffff197224 */ /* 0x000fca00078e0077 */
[----:B------:R-:W2:Y:S01]  /*53a0*/  MUFU.EX2 R37, R37 ;  /* 0x0000002500257308 */ /* 0x000ea20000000800 */
[----:B-1----:R-:W-:-:S07]  /*53b0*/  F2FP.SATFINITE.E4M3.F32.PACK_AB_MERGE_C R6, R84, R83, RZ ;  /* 0x000000535406723e */ /* 0x002fce00048070ff */
[----:B------:R-:W1:Y:S01]  /*53c0*/  MUFU.EX2 R82, R82 ;  /* 0x0000005200527308 */ /* 0x000e620000000800 */
[----:B0-----:R-:W-:-:S01]  /*53d0*/  FADD.FTZ R5, R77, R80 ;  /* 0x000000504d057221 */ /* 0x001fc20000010000 */
[----:B------:R-:W-:-:S06]  /*53e0*/  IMAD.MOV.U32 R80, RZ, RZ, R119 ;  /* 0x000000ffff507224 */ /* 0x000fcc00078e0077 */
[----:B------:R0:W3:Y:S01]  /*53f0*/  MUFU.EX2 R24, R79 ;  /* 0x0000004f00187308 */ /* 0x0000e20000000800 */
[----:B--2---:R-:W-:-:S01]  /*5400*/  FADD.FTZ R7, R37, R36 ;  /* 0x0000002425077221 */ /* 0x004fc20000010000 */
[----:B------:R-:W-:-:S06]  /*5410*/  IMAD.MOV.U32 R36, RZ, RZ, R119 ;  /* 0x000000ffff247224 */ /* 0x000fcc00078e0077 */
[----:B------:R-:W2:Y:S01]  /*5420*/  MUFU.EX2 R81, R81 ;  /* 0x0000005100517308 */ /* 0x000ea20000000800 */
[C---:B-1----:R-:W-:Y:S01]  /*5430*/  F2FP.SATFINITE.E4M3.F32.PACK_AB_MERGE_C R216, R82.reuse, R77, R6 ;  /* 0x0000004d52d8723e */ /* 0x042fe20004807006 */
[----:B------:R-:W-:Y:S01]  /*5440*/  FADD.FTZ R82, R82, R5 ;  /* 0x0000000552527221 */ /* 0x000fe20000010000 */
[--C-:B0-----:R-:W-:Y:S02]  /*5450*/  IMAD.MOV.U32 R79, RZ, RZ, R119.reuse ;  /* 0x000000ffff4f7224 */ /* 0x101fe400078e0077 */
[----:B------:R-:W-:Y:S02]  /*5460*/  IMAD.MOV.U32 R77, RZ, RZ, R119 ;  /* 0x000000ffff4d7224 */ /* 0x000fe400078e0077 */
        /* <DEDUP_REMOVED lines=25> */
[----:B------:R-:W-:Y:S01]  /*5600*/  MUFU.EX2 R93, R93 ;  /* 0x0000005d005d7308 */ /* 0x000fe20000000800 */
[C---:B0-----:R-:W-:Y:S01]  /*5610*/  F2FP.SATFINITE.E4M3.F32.PACK_AB_MERGE_C R218, R86.reuse, R85, R6 ;  /* 0x0000005556da723e */ /* 0x041fe20004807006 */
[----:B------:R-:W-:Y:S01]  /*5620*/  FADD.FTZ R5, R86, R5 ;  /* 0x0000000556057221 */ /* 0x000fe20000010000 */
[--C-:B------:R-:W-:Y:S02]  /*5630*/  IMAD.MOV.U32 R86, RZ, RZ, R119.reuse ;  /* 0x000000ffff567224 */ /* 0x100fe400078e0077 */
[----:B------:R-:W-:Y:S02]  /*5640*/  IMAD.MOV.U32 R85, RZ, RZ, R119 ;  /* 0x000000ffff557224 */ /* 0x000fe400078e0077 */
[----:B------:R-:W-:-:S01]  /*5650*/  FADD.FTZ R56, R56, R5 ;  /* 0x0000000538387221 */ /* 0x000fc20000010000 */
[----:B------:R-:W0:Y:S01]  /*5660*/  MUFU.EX2 R88, R88 ;  /* 0x0000005800587308 */ /* 0x000e220000000800 */
[----:B-1----:R-:W-:-:S01]  /*5670*/  FADD.FTZ R6, R94, R7 ;  /* 0x000000075e067221 */ /* 0x002fc20000010000 */
[----:B0-----:R-:W-:-:S03]  /*5680*/  F2FP.SATFINITE.E4M3.F32.PACK_AB_MERGE_C R7, R88, R93, RZ ;  /* 0x0000005d5807723e */ /* 0x001fc600048070ff */
[----:B------:R-:W-:Y:S01]  /*5690*/  FADD.FTZ R93, R93, R6 ;  /* 0x000000065d5d7221 */ /* 0x000fe20000010000 */
[----:B------:R-:W-:-:S01]  /*56a0*/  FADD.FTZ R6, R87, R56 ;  /* 0x0000003857067221 */ /* 0x000fc20000010000 */
[----:B------:R-:W-:Y:S01]  /*56b0*/  IMAD.MOV.U32 R87, RZ, RZ, R119 ;  /* 0x000000ffff577224 */ /* 0x000fe200078e0077 */
[----:B------:R-:W-:Y:S01]  /*56c0*/  F2FP.SATFINITE.E4M3.F32.PACK_AB_MERGE_C R219, R94, R69, R7 ;  /* 0x000000455edb723e */ /* 0x000fe20004807007 */
[----:B------:R-:W-:Y:S01]  /*56d0*/  FADD.FTZ R8, R88, R93 ;  /* 0x0000005d58087221 */ /* 0x000fe20000010000 */
        /* <DEDUP_REMOVED lines=60> */
.L_x_3033:
[----:B------:R-:W-:Y:S01]  /*5aa0*/  ISETP.NE.AND P2, PT, RZ, UR41, PT ;  /* 0x00000029ff007c0c */ /* 0x000fe2000bf45270 */
[----:B------:R-:W-:-:S04]  /*5ab0*/  UISETP.NE.AND UP0, UPT, UR51, 0x1, UPT ;  /* 0x000000013300788c */ /* 0x000fc8000bf05270 */
[----:B------:R-:W-:-:S04]  /*5ac0*/  USEL UR42, URZ, 0x1, UP0 ;  /* 0x000000013f2a7887 */ /* 0x000fc80008000000 */
[----:B------:R-:W-:-:S04]  /*5ad0*/  ULOP3.LUT UR42, UR52, UR42, URZ, 0x3c, !UPT ;  /* 0x0000002a342a7292 */ /* 0x000fc8000f8e3c3f */
[----:B------:R-:W-:Y:S08]  /*5ae0*/  @P2 BRA `(.L_x_3024) ;  /* 0x0000000000442947 */ /* 0x000ff00003800000 */
[----:B------:R-:W-:Y:S05]  /*5af0*/  @!P0 BRA `(.L_x_3025) ;  /* 0x0000000000048947 */ /* 0x000fea0003800000 */
[----:B------:R-:W-:Y:S01]  /*5b00*/  BPT.TRAP 0x1 ;  /* 0x000000040000795c */ /* 0x000fe20000300000 */
.L_x_3025:
        /* <DEDUP_REMOVED lines=12> */
.L_x_3026:
[----:B-1----:R-:W-:Y:S05]  /*5bd0*/  @P1 BRA `(.L_x_3024) ;  /* 0x0000000000081947 */ /* 0x002fea0003800000 */
[----:B------:R-:W1:Y:S02]  /*5be0*/  SYNCS.PHASECHK.TRANS64.TRYWAIT P1, [UR6+0x33430], R3 ;  /* 0x03343003ff0075a7 */ /* 0x000e640008020146 */
[----:B-1----:R-:W-:Y:S05]  /*5bf0*/  @!P1 BRA `(.L_x_3027) ;  /* 0x000000cc00249947 */ /* 0x002fea0003800000 */
.L_x_3024:
[----:B01----:R-:W-:Y:S01]  /*5c00*/  VIADD R3, R22, 0x8 ;  /* 0x0000000816037836 */ /* 0x003fe20000000000 */
        /* <DEDUP_REMOVED lines=185> */
[----:B0-----:R-:W-:Y:S05]  /*67a0*/  @P2 BRA `(.L_x_3028) ;  /* 0x0000000000382947 */ /* 0x001fea0003800000 */
[----:B------:R-:W-:Y:S05]  /*67b0*/  @!P0 BRA `(.L_x_3029) ;  /* 0x0000000000048947 */ /* 0x000fea0003800000 */
[----:B------:R-:W-:Y:S01]  /*67c0*/  BPT.TRAP 0x1 ;  /* 0x000000040000795c */ /* 0x000fe20000300000 */
.L_x_3029:
        /* <DEDUP_REMOVED lines=9> */
.L_x_3030:
[----:B-1----:R-:W-:Y:S05]  /*6860*/  @P1 BRA `(.L_x_3028) ;  /* 0x0000000000081947 */ /* 0x002fea0003800000 */
[----:B------:R-:W1:Y:S02]  /*6870*/  SYNCS.PHASECHK.TRANS64.TRYWAIT P1, [UR6+0x33450], R3 ;  /* 0x03345003ff0075a7 */ /* 0x000e640008020146 */
[----:B-1----:R-:W-:Y:S05]  /*6880*/  @!P1 BRA `(.L_x_3031) ;  /* 0x000000c000189947 */ /* 0x002fea0003800000 */
.L_x_3028:
        /* <DEDUP_REMOVED lines=10> */
[----:B------:R-:W2:Y:S01]  /*6930*/  S2UR UR6, SR_CgaCtaId ;  /* 0x00000000000679c3 */ /* 0x000ea20000008800 */
[C---:B------:R-:W-:Y:S01]  /*6940*/  FMUL.FTZ R185, R0.reuse, R194 ;  /* 0x000000c200b97220 */ /* 0x040fe20000410000 */
[C---:B------:R-:W-:Y:S01]  /*6950*/  FMUL.FTZ R184, R0.reuse, R193 ;  /* 0x000000c100b87220 */ /* 0x040fe20000410000 */
[----:B------:R-:W-:Y:S01]  /*6960*/  MOV R193, 0x400 ;  /* 0x0000040000c17802 */ /* 0x000fe20000000f00 */
[----:B------:R-:W3:Y:S01]  /*6970*/  MUFU.TANH R9, R9 ;  /* 0x0000000900097308 */ /* 0x000ee20000002400 */
[----:B------:R-:W-:Y:S01]  /*6980*/  WARPGROUP.ARRIVE ;  /* 0x00000000000079c5 */ /* 0x000fe20000000000 */
[----:B------:R-:W-:Y:S01]  /*6990*/  UMOV UR7, 0xc0000010 ;  /* 0xc000001000077882 */ /* 0x000fe20000000000 */
[C---:B------:R-:W-:Y:S01]  /*69a0*/  FMUL.FTZ R186, R0.reuse, R195 ;  /* 0x000000c300ba7220 */ /* 0x040fe20000410000 */
[C---:B------:R-:W-:Y:S01]  /*69b0*/  FMUL.FTZ R187, R0.reuse, R196 ;  /* 0x000000c400bb7220 */ /* 0x040fe20000410000 */
[C---:B------:R-:W-:Y:S01]  /*69c0*/  FMUL.FTZ R189, R0.reuse, R198 ;  /* 0x000000c600bd7220 */ /* 0x040fe20000410000 */
[C---:B------:R-:W-:Y:S01]  /*69d0*/  FMUL.FTZ R188, R0.reuse, R197 ;  /* 0x000000c500bc7220 */ /* 0x040fe20000410000 */
[----:B------:R-:W-:Y:S01]  /*69e0*/  FMUL.FTZ R190, R0, R199 ;  /* 0x000000c700be7220 */ /* 0x000fe20000410000 */
[----:B------:R-:W4:Y:S01]  /*69f0*/  MUFU.TANH R12, R12 ;  /* 0x0000000c000c7308 */ /* 0x000f220000002400 */
        /* <DEDUP_REMOVED lines=15> */
[----:B------:R-:W0:Y:S01]  /*6af0*/  MUFU.TANH R13, R13 ;  /* 0x0000000d000d7308 */ /* 0x000e220000002400 */
[----:B----4-:R-:W-:Y:S01]  /*6b00*/  FMNMX.FTZ R192, R12, R7, !PT ;  /* 0x000000070cc07209 */ /* 0x010fe20007810000 */
        /* <DEDUP_REMOVED lines=48> */
[----:B--2---:R-:W-:-:S02]  /*6e10*/  IMAD.U32 R4, RZ, RZ, UR6 ;  /* 0x00000006ff047e24 */ /* 0x004fc4000f8e00ff */
[C---:B------:R-:W-:Y:S01]  /*6e20*/  FMUL.FTZ R151, R0.reuse, R151 ;  /* 0x0000009700977220 */ /* 0x040fe20000410000 */
[C---:B------:R-:W-:Y:S01]  /*6e30*/  FMUL.FTZ R121, R0.reuse, R121 ;  /* 0x0000007900797220 */ /* 0x040fe20000410000 */
[C---:B------:R-:W-:Y:S01]  /*6e40*/  FMUL.FTZ R122, R0.reuse, R122 ;  /* 0x0000007a007a7220 */ /* 0x040fe20000410000 */
[C---:B------:R-:W-:Y:S01]  /*6e50*/  FMUL.FTZ R124, R0.reuse, R124 ;  /* 0x0000007c007c7220 */ /* 0x040fe20000410000 */
[C---:B------:R-:W-:Y:S01]  /*6e60*/  FMUL.FTZ R123, R0.reuse, R123 ;  /* 0x0000007b007b7220 */ /* 0x040fe20000410000 */
[----:B------:R-:W2:Y:S01]  /*6e70*/  MUFU.TANH R186, R186 ;  /* 0x000000ba00ba7308 */ /* 0x000ea20000002400 */
        /* <DEDUP_REMOVED lines=9> */
[----:B------:R-:W-:Y:S01]  /*6f10*/  FMUL.FTZ R133, R0, R133 ;  /* 0x0000008500857220 */ /* 0x000fe20000410000 */
[----:B------:R-:W-:Y:S01]  /*6f20*/  LEA R3, R4, R193, 0x18 ;  /* 0x000000c104037211 */ /* 0x000fe200078ec0ff */
[C---:B------:R-:W-:Y:S01]  /*6f30*/  FMUL.FTZ R134, R0.reuse, R134 ;  /* 0x0000008600867220 */ /* 0x040fe20000410000 */
[----:B------:R-:W-:Y:S01]  /*6f40*/  FMUL.FTZ R135, R0, R135 ;  /* 0x0000008700877220 */ /* 0x000fe20000410000 */
[----:B------:R-:W-:Y:S01]  /*6f50*/  UMOV UR10, UR49 ;  /* 0x00000031000a7c82 */ /* 0x000fe20008000000 */
[----:B------:R-:W-:Y:S01]  /*6f60*/  R2UR UR6, R3 ;  /* 0x00000000030672ca */ /* 0x000fe200000e0000 */
[----:B------:R-:W0:Y:S01]  /*6f70*/  MUFU.TANH R189, R189 ;  /* 0x000000bd00bd7308 */ /* 0x000e220000002400 */
[----:B--2---:R-:W-:Y:S01]  /*6f80*/  FMNMX.FTZ R194, R186, R191, !PT ;  /* 0x000000bfbac27209 */ /* 0x004fe20007810000 */
[----:B------:R-:W2:Y:S06]  /*6f90*/  S2R R224, SR_TID.X ;  /* 0x0000000000e07919 */ /* 0x000eac0000002100 */
[----:B------:R-:W3:Y:S01]  /*6fa0*/  MUFU.TANH R188, R188 ;  /* 0x000000bc00bc7308 */ /* 0x000ee20000002400 */
[----:B-1----:R-:W-:-:S03]  /*6fb0*/  FMNMX.FTZ R191, R187, R192, !PT ;  /* 0x000000c0bbbf7209 */ /* 0x002fc60007810000 */
[----:B------:R-:W-:-:S04]  /*6fc0*/  UIADD3 UR6, UR6, 0x200, URZ ;  /* 0x0000020006067890 */ /* 0x000fc8000fffe03f */
[----:B------:R-:W-:Y:S01]  /*6fd0*/  USHF.R.U32.HI UR6, URZ, 0x4, UR6 ;  /* 0x000000043f067899 */ /* 0x000fe20008011606 */
[----:B------:R-:W1:Y:S01]  /*6fe0*/  MUFU.TANH R190, R190 ;  /* 0x000000be00be7308 */ /* 0x000e620000002400 */
[----:B0-----:R-:W-:Y:S02]  /*6ff0*/  FMNMX.FTZ R193, R189, R194, !PT ;  /* 0x000000c2bdc17209 */ /* 0x001fe40007810000 */
[----:B------:R-:W-:-:S04]  /*7000*/  ULOP3.LUT UR6, UR6, 0x3fff, URZ, 0xc0, !UPT ;  /* 0x00003fff06067892 */ /* 0x000fc8000f8ec03f */
[----:B------:R-:W-:Y:S01]  /*7010*/  ULOP3.LUT UR6, UR6, 0x10000, URZ, 0xfc, !UPT ;  /* 0x0001000006067892 */ /* 0x000fe2000f8efc3f */
[----:B------:R-:W0:Y:S01]  /*7020*/  MUFU.TANH R168, R168 ;  /* 0x000000a800a87308 */ /* 0x000e220000002400 */
[----:B---3--:R-:W-:Y:S02]  /*7030*/  FMNMX.FTZ R191, R188, R191, !PT ;  /* 0x000000bfbcbf7209 */ /* 0x008fe40007810000 */
[----:B------:R-:W-:-:S05]  /*7040*/  UIMAD UR11, UR51, 0x780, UR6 ;  /* 0x00000780330b78a4 */ /* 0x000fca000f8e0206 */
[----:B------:R-:W3:Y:S01]  /*7050*/  MUFU.TANH R170, R170 ;  /* 0x000000aa00aa7308 */ /* 0x000ee20000002400 */
[----:B-1----:R-:W-:Y:S01]  /*7060*/  FMNMX.FTZ R193, R190, R193, !PT ;  /* 0x000000c1bec17209 */ /* 0x002fe20007810000 */
[----:B------:R-:W-:Y:S01]  /*7070*/  UMOV UR6, UR11 ;  /* 0x0000000b00067c82 */ /* 0x000fe20008000000 */
[----:B--2---:R-:W-:Y:S01]  /*7080*/  LOP3.LUT P1, RZ, R224, 0x7f, RZ, 0xc0, !PT ;  /* 0x0000007fe0ff7812 */ /* 0x004fe2000782c0ff */
[----:B------:R-:W-:Y:S01]  /*7090*/  QGMMA.64x192x32.F32.E4M3.E4M3 R24, R200, gdesc[UR4], R24, gsb0 ;  /* 0x02e00004c8187df3 */ /* 0x000fe20008000818 */
[----:B------:R-:W-:Y:S01]  /*70a0*/  UIADD3 UR6, UR11, 0x180, URZ ;  /* 0x000001800b067890 */ /* 0x000fe2000fffe03f */
[----:B------:R-:W-:Y:S02]  /*70b0*/  UMOV UR7, 0xc0000010 ;  /* 0xc000001000077882 */ /* 0x000fe40000000000 */
        /* <DEDUP_REMOVED lines=33> */
[----:B--2---:R-:W-:Y:S01]  /*72d0*/  FMNMX.FTZ R192, R152, R191, !PT ;  /* 0x000000bf98c07209 */ /* 0x004fe20007810000 */
[----:B------:R-:W-:-:S06]  /*72e0*/  FMUL.FTZ R191, R0, R126 ;  /* 0x0000007e00bf7220 */ /* 0x000fcc0000410000 */
        /* <DEDUP_REMOVED lines=18> */
[----:B------:R-:W-:Y:S02]  /*7410*/  WARPGROUP.DEPBAR.LE gsb0, 0x0 ;  /* 0x00008000000079c5 */ /* 0x000fe40000010000 */
[----:B------:R-:W-:Y:S01]  /*7420*/  WARPGROUP.ARRIVE ;  /* 0x00000000000079c5 */ /* 0x000fe20000000000 */
[----:B------:R-:W-:-:S03]  /*7430*/  IMAD.U32 R200, RZ, RZ, UR50 ;  /* 0x00000032ffc87e24 */ /* 0x000fc6000f8e00ff */
[----:B------:R-:W2:Y:S01]  /*7440*/  MUFU.TANH R163, R163 ;  /* 0x000000a300a37308 */ /* 0x000ea20000002400 */
[----:B-1----:R-:W-:Y:S01]  /*7450*/  FMNMX.FTZ R192, R162, R195, !PT ;  /* 0x000000c3a2c07209 */ /* 0x002fe20007810000 */
[----:B------:R-:W-:Y:S01]  /*7460*/  QGMMA.64x192x32.F32.E4M3.E4M3 R24, R204, gdesc[UR4], R24, gsb0 ;  /* 0x02e00004cc187df3 */ /* 0x000fe20008000818 */
[----:B------:R-:W-:Y:S01]  /*7470*/  UIADD3 UR6, UR11, 0x300, URZ ;  /* 0x000003000b067890 */ /* 0x000fe2000fffe03f */
[----:B------:R-:W-:-:S04]  /*7480*/  UMOV UR7, 0xc0000010 ;  /* 0xc000001000077882 */ /* 0x000fc80000000000 */
        /* <DEDUP_REMOVED lines=50> */
[----:B0-----:R-:W-:Y:S01]  /*77b0*/  FMNMX.FTZ R126, R124, R193, !PT ;  /* 0x000000c17c7e7209 */ /* 0x001fe20007810000 */
[----:B------:R-:W-:Y:S02]  /*77c0*/  WARPGROUP.DEPBAR.LE gsb0, 0x0 ;  /* 0x00008000000079c5 */ /* 0x000fe40000010000 */
[----:B------:R-:W-:-:S04]  /*77d0*/  WARPGROUP.ARRIVE ;  /* 0x00000000000079c5 */ /* 0x000fc80000000000 */
[----:B------:R-:W0:Y:S01]  /*77e0*/  MUFU.TANH R191, R191 ;  /* 0x000000bf00bf7308 */ /* 0x000e220000002400 */
[----:B--2---:R-:W-:Y:S01]  /*77f0*/  FMNMX.FTZ R132, R123, R132, !PT ;  /* 0x000000847b847209 */ /* 0x004fe20007810000 */
[----:B------:R-:W-:Y:S01]  /*7800*/  QGMMA.64x192x32.F32.E4M3.E4M3 R24, R208, gdesc[UR4], R24, gsb0 ;  /* 0x02e00004d0187df3 */ /* 0x000fe20008000818 */
[----:B------:R-:W-:Y:S01]  /*7810*/  UIADD3 UR6, UR11, 0x480, URZ ;  /* 0x000004800b067890 */ /* 0x000fe2000fffe03f */
[----:B-1----:R-:W-:Y:S01]  /*7820*/  FMNMX.FTZ R193, R125, R126, !PT ;  /* 0x0000007e7dc17209 */ /* 0x002fe20007810000 */
[----:B------:R-:W-:-:S03]  /*7830*/  UMOV UR7, 0xc0000010 ;  /* 0xc000001000077882 */ /* 0x000fc60000000000 */
[----:B------:R-:W1:Y:S08]  /*7840*/  MUFU.TANH R128, R128 ;  /* 0x0000008000807308 */ /* 0x000e700000002400 */
        /* <DEDUP_REMOVED lines=15> */
[----:B-1----:R-:W-:-:S05]  /*7940*/  FMNMX.FTZ R193, R133, R126, !PT ;  /* 0x0000007e85c17209 */ /* 0x002fca0007810000 */
[----:B------:R-:W1:Y:S01]  /*7950*/  SHFL.BFLY PT, R126, R193, 0x2, 0x1f ;  /* 0x0c401f00c17e7f89 */ /* 0x000e6200000e0000 */
[----:B--2---:R-:W-:-:S04]  /*7960*/  FMNMX.FTZ R132, R134, R195, !PT ;  /* 0x000000c386847209 */ /* 0x004fc80007810000 */
[----:B0-----:R-:W-:-:S05]  /*7970*/  FMNMX.FTZ R194, R135, R132, !PT ;  /* 0x0000008487c27209 */ /* 0x001fca0007810000 */
[----:B------:R-:W0:Y:S01]  /*7980*/  SHFL.BFLY PT, R197, R194, 0x2, 0x1f ;  /* 0x0c401f00c2c57f89 */ /* 0x000e2200000e0000 */
[----:B-1----:R-:W-:Y:S01]  /*7990*/  FMNMX.FTZ R195, R193, R126, !PT ;  /* 0x0000007ec1c37209 */ /* 0x002fe20007810000 */
[----:B------:R-:W-:-:S04]  /*79a0*/  IMAD.U32 R193, RZ, RZ, UR10 ;  /* 0x0000000affc17e24 */ /* 0x000fc8000f8e00ff */
[----:B------:R-:W1:Y:S01]  /*79b0*/  SHFL.BFLY PT, R126, R195, 0x1, 0x1f ;  /* 0x0c201f00c37e7f89 */ /* 0x000e6200000e0000 */
[----:B0-----:R-:W-:-:S05]  /*79c0*/  FMNMX.FTZ R197, R194, R197, !PT ;  /* 0x000000c5c2c57209 */ /* 0x001fca0007810000 */
[----:B------:R-:W0:Y:S01]  /*79d0*/  SHFL.BFLY PT, R132, R197, 0x1, 0x1f ;  /* 0x0c201f00c5847f89 */ /* 0x000e2200000e0000 */
[----:B-1----:R-:W-:Y:S01]  /*79e0*/  FMNMX.FTZ R126, R195, R126, !PT ;  /* 0x0000007ec37e7209 */ /* 0x002fe20007810000 */
        /* <DEDUP_REMOVED lines=10> */
[----:B0-----:R-:W-:Y:S01]  /*7a90*/  FMNMX.FTZ R132, R197, R132, !PT ;  /* 0x00000084c5847209 */ /* 0x001fe20007810000 */
[----:B------:R-:W-:Y:S01]  /*7aa0*/  MUFU.EX2 R10, R10 ;  /* 0x0000000a000a7308 */ /* 0x000fe20000000800 */
[----:B------:R-:W-:-:S01]  /*7ab0*/  FFMA.FTZ R187, R187, UR10, -R193 ;  /* 0x0000000abbbb7c23 */ /* 0x000fc200080108c1 */
[--C-:B------:R-:W-:Y:S01]  /*7ac0*/  FFMA.FTZ R188, R188, UR10, -R193.reuse ;  /* 0x0000000abcbc7c23 */ /* 0x100fe200080108c1 */
[----:B------:R-:W-:-:S01]  /*7ad0*/  FFMA.FTZ R168, R168, UR10, -R193 ;  /* 0x0000000aa8a87c23 */ /* 0x000fc200080108c1 */
[----:B------:R-:W-:Y:S01]  /*7ae0*/  FADD.FTZ R5, -R132, R7 ;  /* 0x0000000784057221 */ /* 0x000fe20000010100 */
[----:B------:R-:W-:-:S01]  /*7af0*/  FFMA.FTZ R169, R169, UR10, -R193 ;  /* 0x0000000aa9a97c23 */ /* 0x000fc200080108c1 */
[--C-:B------:R-:W-:Y:S01]  /*7b00*/  FFMA.FTZ R172, R172, UR10, -R193.reuse ;  /* 0x0000000aacac7c23 */ /* 0x100fe200080108c1 */
[----:B------:R-:W-:-:S01]  /*7b10*/  FFMA.FTZ R173, R173, UR10, -R193 ;  /* 0x0000000aadad7c23 */ /* 0x000fc200080108c1 */
[----:B------:R0:W1:Y:S01]  /*7b20*/  MUFU.EX2 R7, R194 ;  /* 0x000000c200077308 */ /* 0x0000620000000800 */
[----:B------:R-:W-:Y:S01]  /*7b30*/  FMUL.FTZ R5, R5, UR10 ;  /* 0x0000000a05057c20 */ /* 0x000fe20008410000 */
[--C-:B------:R-:W-:Y:S01]  /*7b40*/  FFMA.FTZ R176, R176, UR10, -R193.reuse ;  /* 0x0000000ab0b07c23 */ /* 0x100fe200080108c1 */
[----:B------:R-:W-:-:S01]  /*7b50*/  FFMA.FTZ R177, R177, UR10, -R193 ;  /* 0x0000000ab1b17c23 */ /* 0x000fc200080108c1 */
[--C-:B------:R-:W-:Y:S01]  /*7b60*/  FFMA.FTZ R180, R180, UR10, -R193.reuse ;  /* 0x0000000ab4b47c23 */ /* 0x100fe200080108c1 */
[----:B------:R-:W-:-:S01]  /*7b70*/  FFMA.FTZ R181, R181, UR10, -R193 ;  /* 0x0000000ab5b57c23 */ /* 0x000fc200080108c1 */
[--C-:B------:R-:W-:Y:S01]  /*7b80*/  FFMA.FTZ R152, R152, UR10, -R193.reuse ;  /* 0x0000000a98987c23 */ /* 0x100fe200080108c1 */
[----:B------:R-:W-:-:S01]  /*7b90*/  FFMA.FTZ R153, R153, UR10, -R193 ;  /* 0x0000000a99997c23 */ /* 0x000fc200080108c1 */
[----:B------:R-:W-:Y:S01]  /*7ba0*/  MUFU.EX2 R5, R5 ;  /* 0x0000000500057308 */ /* 0x000fe20000000800 */
[----:B0-----:R-:W-:-:S01]  /*7bb0*/  FFMA.FTZ R194, R132, R195, -8 ;  /* 0xc100000084c27423 */ /* 0x001fc200000100c3 */
[--C-:B------:R-:W-:Y:S01]  /*7bc0*/  FFMA.FTZ R156, R156, UR10, -R193.reuse ;  /* 0x0000000a9c9c7c23 */ /* 0x100fe200080108c1 */
[----:B------:R-:W-:-:S01]  /*7bd0*/  FFMA.FTZ R157, R157, UR10, -R193 ;  /* 0x0000000a9d9d7c23 */ /* 0x000fc200080108c1 */
[----:B------:R-:W-:Y:S01]  /*7be0*/  FFMA.FTZ R160, R160, UR10, -R193 ;  /* 0x0000000aa0a07c23 */ /* 0x000fe200080108c1 */
[----:B------:R-:W-:-:S01]  /*7bf0*/  FFMA.FTZ R12, R12, UR10, -R194 ;  /* 0x0000000a0c0c7c23 */ /* 0x000fc200080108c2 */
[--C-:B------:R-:W-:Y:S01]  /*7c00*/  FFMA.FTZ R11, R11, UR10, -R194.reuse ;  /* 0x0000000a0b0b7c23 */ /* 0x100fe200080108c2 */
[----:B------:R-:W-:-:S01]  /*7c10*/  FFMA.FTZ R15, R15, UR10, -R194 ;  /* 0x0000000a0f0f7c23 */ /* 0x000fc200080108c2 */
[----:B------:R-:W0:Y:S01]  /*7c20*/  MUFU.EX2 R9, R9 ;  /* 0x0000000900097308 */ /* 0x000e220000000800 */
[----:B------:R-:W-:-:S01]  /*7c30*/  FFMA.FTZ R20, R20, UR10, -R194 ;  /* 0x0000000a14147c23 */ /* 0x000fc200080108c2 */
[--C-:B------:R-:W-:Y:S01]  /*7c40*/  FFMA.FTZ R185, R185, UR10, -R194.reuse ;  /* 0x0000000ab9b97c23 */ /* 0x100fe200080108c2 */
[----:B------:R-:W-:-:S01]  /*7c50*/  FFMA.FTZ R186, R186, UR10, -R194 ;  /* 0x0000000ababa7c23 */ /* 0x000fc200080108c2 */
[----:B-1----:R-:W-:Y:S01]  /*7c60*/  FFMA.FTZ R6, R7, R6, R10 ;  /* 0x0000000607067223 */ /* 0x002fe2000001000a */
[----:B------:R-:W-:-:S01]  /*7c70*/  FFMA.FTZ R189, R189, UR10, -R194 ;  /* 0x0000000abdbd7c23 */ /* 0x000fc200080108c2 */
[----:B------:R-:W-:Y:S01]  /*7c80*/  FFMA.FTZ R190, R190, UR10, -R194 ;  /* 0x0000000abebe7c23 */ /* 0x000fe200080108c2 */
        /* <DEDUP_REMOVED lines=10> */
[----:B0-----:R-:W-:-:S01]  /*7d30*/  FADD.FTZ R6, R9, R6 ;  /* 0x0000000609067221 */ /* 0x001fc20000010000 */
[--C-:B------:R-:W-:Y:S01]  /*7d40*/  FFMA.FTZ R145, R145, UR10, -R193.reuse ;  /* 0x0000000a91917c23 */ /* 0x100fe200080108c1 */
[----:B------:R-:W-:-:S01]  /*7d50*/  FFMA.FTZ R148, R148, UR10, -R193 ;  /* 0x0000000a94947c23 */ /* 0x000fc200080108c1 */
[--C-:B------:R-:W-:Y:S01]  /*7d60*/  FFMA.FTZ R149, R149, UR10, -R193.reuse ;  /* 0x0000000a95957c23 */ /* 0x100fe200080108c1 */
[----:B------:R-:W-:-:S01]  /*7d70*/  FFMA.FTZ R120, R120, UR10, -R193 ;  /* 0x0000000a78787c23 */ /* 0x000fc200080108c1 */
[--C-:B------:R-:W-:Y:S01]  /*7d80*/  FFMA.FTZ R121, R121, UR10, -R193.reuse ;  /* 0x0000000a79797c23 */ /* 0x100fe200080108c1 */
[----:B------:R-:W-:-:S01]  /*7d90*/  FFMA.FTZ R124, R124, UR10, -R193 ;  /* 0x0000000a7c7c7c23 */ /* 0x000fc200080108c1 */
[----:B------:R-:W0:Y:S01]  /*7da0*/  MUFU.EX2 R13, R13 ;  /* 0x0000000d000d7308 */ /* 0x000e220000000800 */
[----:B-1----:R-:W-:-:S01]  /*7db0*/  FFMA.FTZ R8, R5, R8, R12 ;  /* 0x0000000805087223 */ /* 0x002fc2000001000c */
[--C-:B------:R-:W-:Y:S01]  /*7dc0*/  FFMA.FTZ R125, R125, UR10, -R193.reuse ;  /* 0x0000000a7d7d7c23 */ /* 0x100fe200080108c1 */
[----:B------:R-:W-:-:S01]  /*7dd0*/  FFMA.FTZ R128, R128, UR10, -R193 ;  /* 0x0000000a80807c23 */ /* 0x000fc200080108c1 */
[--C-:B------:R-:W-:Y:S01]  /*7de0*/  FFMA.FTZ R129, R129, UR10, -R193.reuse ;  /* 0x0000000a81817c23 */ /* 0x100fe200080108c1 */
[----:B------:R-:W-:-:S01]  /*7df0*/  FFMA.FTZ R192, R192, UR10, -R193 ;  /* 0x0000000ac0c07c23 */ /* 0x000fc200080108c1 */
[----:B------:R-:W-:Y:S01]  /*7e00*/  FFMA.FTZ R133, R133, UR10, -R193 ;  /* 0x0000000a85857c23 */ /* 0x000fe200080108c1 */
[----:B------:R-:W-:-:S01]  /*7e10*/  FFMA.FTZ R170, R170, UR10, -R194 ;  /* 0x0000000aaaaa7c23 */ /* 0x000fc200080108c2 */
[----:B------:R-:W1:Y:S01]  /*7e20*/  MUFU.EX2 R15, R15 ;  /* 0x0000000f000f7308 */ /* 0x000e620000000800 */
[----:B--2---:R-:W-:-:S01]  /*7e30*/  FADD.FTZ R8, R11, R8 ;  /* 0x000000080b087221 */ /* 0x004fc20000010000 */
[--C-:B------:R-:W-:Y:S01]  /*7e40*/  FFMA.FTZ R171, R171, UR10, -R194.reuse ;  /* 0x0000000aabab7c23 */ /* 0x100fe200080108c2 */
[----:B------:R-:W-:-:S01]  /*7e50*/  FFMA.FTZ R174, R174, UR10, -R194 ;  /* 0x0000000aaeae7c23 */ /* 0x000fc200080108c2 */
[--C-:B------:R-:W-:Y:S01]  /*7e60*/  FFMA.FTZ R175, R175, UR10, -R194.reuse ;  /* 0x0000000aafaf7c23 */ /* 0x100fe200080108c2 */
[----:B------:R-:W-:-:S01]  /*7e70*/  FFMA.FTZ R178, R178, UR10, -R194 ;  /* 0x0000000ab2b27c23 */ /* 0x000fc200080108c2 */
[----:B------:R-:W-:-:S02]  /*7e80*/  WARPGROUP.DEPBAR.LE gsb0, 0x0 ;  /* 0x00008000000079c5 */ /* 0x000fc40000010000 */
[----:B------:R-:W-:Y:S01]  /*7e90*/  WARPGROUP.ARRIVE ;  /* 0x00000000000079c5 */ /* 0x000fe20000000000 */
[----:B------:R-:W2:Y:S01]  /*7ea0*/  MUFU.EX2 R14, R14 ;  /* 0x0000000e000e7308 */ /* 0x000ea20000000800 */
[----:B0-----:R-:W-:-:S01]  /*7eb0*/  FADD.FTZ R193, R13, R6 ;  /* 0x000000060dc17221 */ /* 0x001fc20000010000 */
[--C-:B------:R-:W-:Y:S01]  /*7ec0*/  FFMA.FTZ R179, R179, UR10, -R194.reuse ;  /* 0x0000000ab3b37c23 */ /* 0x100fe200080108c2 */
[----:B------:R-:W-:-:S01]  /*7ed0*/  FFMA.FTZ R182, R182, UR10, -R194 ;  /* 0x0000000ab6b67c23 */ /* 0x000fc200080108c2 */
[--C-:B------:R-:W-:Y:S01]  /*7ee0*/  FFMA.FTZ R183, R183, UR10, -R194.reuse ;  /* 0x0000000ab7b77c23 */ /* 0x100fe200080108c2 */
[----:B------:R-:W-:Y:S01]  /*7ef0*/  QGMMA.64x192x32.F32.E4M3.E4M3 R24, R212, gdesc[UR4], R24, gsb0 ;  /* 0x02e00004d4187df3 */ /* 0x000fe20008000818 */
[----:B------:R-:W-:Y:S01]  /*7f00*/  UIADD3 UR6, UR11, 0x600, URZ ;  /* 0x000006000b067890 */ /* 0x000fe2000fffe03f */
[----:B------:R-:W-:Y:S01]  /*7f10*/  FFMA.FTZ R154, R154, UR10, -R194 ;  /* 0x0000000a9a9a7c23 */ /* 0x000fe200080108c2 */
[----:B------:R-:W0:Y:S01]  /*7f20*/  MUFU.EX2 R20, R20 ;  /* 0x0000001400147308 */ /* 0x000e220000000800 */
[----:B------:R-:W-:Y:S01]  /*7f30*/  UMOV UR7, 0xc0000010 ;  /* 0xc000001000077882 */ /* 0x000fe20000000000 */
[----:B-1----:R-:W-:Y:S01]  /*7f40*/  FADD.FTZ R195, R15, R8 ;  /* 0x000000080fc37221 */ /* 0x002fe20000010000 */
        /* <DEDUP_REMOVED lines=27> */
[----:B------:R-:W-:-:S02]  /*8100*/  FFMA.FTZ R135, R135, UR10, -R194 ;  /* 0x0000000a87877c23 */ /* 0x000fc400080108c2 */
        /* <DEDUP_REMOVED lines=48> */
[----:B------:R-:W-:Y:S06]  /*8410*/  QGMMA.64x192x32.F32.E4M3.E4M3 R24, R216, gdesc[UR4], R24, gsb0 ;  /* 0x02e00004d8187df3 */ /* 0x000fec0008000818 */
        /* <DEDUP_REMOVED lines=53> */
[----:B------:R-:W-:-:S06]  /*8770*/  WARPGROUP.DEPBAR.LE gsb0, 0x0 ;  /* 0x00008000000079c5 */ /* 0x000fcc0000010000 */
        /* <DEDUP_REMOVED lines=8> */
[----:B0-----:R-:W-:-:S01]  /*8800*/  FADD.FTZ R198, R150, R195 ;  /* 0x000000c396c67221 */ /* 0x001fc20000010000 */
[----:B------:R-:W-:Y:S01]  /*8810*/  @!P1 IMAD R195, R200, 0x8, R3 ;  /* 0x00000008c8c39824 */ /* 0x000fe200078e0203 */
[----:B------:R0:W-:Y:S06]  /*8820*/  BAR.ARV R6, 0x100 ;  /* 0x000400060000751d */ /* 0x0001ec0000002000 */
[----:B------:R-:W3:Y:S01]  /*8830*/  MUFU.EX2 R120, R120 ;  /* 0x0000007800787308 */ /* 0x000ee20000000800 */
[----:B-1----:R-:W-:-:S01]  /*8840*/  FADD.FTZ R131, R149, R8 ;  /* 0x0000000895837221 */ /* 0x002fc20000010000 */
[----:B0-----:R-:W-:-:S05]  /*8850*/  @!P1 VIADD R6, R195, 0x33440 ;  /* 0x00033440c3069836 */ /* 0x001fca0000000000 */
[----:B------:R-:W-:Y:S01]  /*8860*/  @!P1 PRMT R6, RZ, 0x654, R6 ;  /* 0x00000654ff069816 */ /* 0x000fe20000000006 */
[----:B------:R-:W0:Y:S01]  /*8870*/  MUFU.EX2 R122, R122 ;  /* 0x0000007a007a7308 */ /* 0x000e220000000800 */
[----:B--2---:R-:W-:-:S02]  /*8880*/  FADD.FTZ R193, R151, R198 ;  /* 0x000000c697c17221 */ /* 0x004fc40000010000 */
[----:B------:R1:W-:Y:S05]  /*8890*/  @!P1 SYNCS.ARRIVE.TRANS64.RED.A1T0 RZ, [R6+URZ], RZ ;  /* 0x000000ff06ff99a7 */ /* 0x0003ea000810043f */
        /* <DEDUP_REMOVED lines=10> */
[----:B------:R-:W1:Y:S01]  /*8940*/  MUFU.EX2 R196, R196 ;  /* 0x000000c400c47308 */ /* 0x000e620000000800 */
[----:B--2---:R-:W-:-:S07]  /*8950*/  FADD.FTZ R131, R191, R198 ;  /* 0x000000c6bf837221 */ /* 0x004fce0000010000 */
[----:B------:R-:W0:Y:S01]  /*8960*/  MUFU.EX2 R128, R128 ;  /* 0x0000008000807308 */ /* 0x000e220000000800 */
[----:B---3--:R-:W-:-:S07]  /*8970*/  FADD.FTZ R193, R125, R8 ;  /* 0x000000087dc17221 */ /* 0x008fce0000010000 */
        /* <DEDUP_REMOVED lines=14> */
[----:B0-----:R-:W-:-:S03]  /*8a60*/  FADD.FTZ R6, R133, R6 ;  /* 0x0000000685067221 */ /* 0x001fc60000010000 */
[----:B--2---:R-:W-:Y:S01]  /*8a70*/  FADD.FTZ R8, R135, R131 ;  /* 0x0000008387087221 */ /* 0x004fe20000010000 */
[----:B------:R-:W-:Y:S06]  /*8a80*/  @!P0 BRA `(.L_x_3032) ;  /* 0x0000000000048947 */ /* 0x000fec0003800000 */
[----:B------:R-:W-:Y:S01]  /*8a90*/  BPT.TRAP 0x1 ;  /* 0x000000040000795c */ /* 0x000fe20000300000 */
.L_x_3032:
        /* <DEDUP_REMOVED lines=147> */
[----:B------:R-:W-:Y:S01]  /*93d0*/  F2FP.SATFINITE.E4M3.F32.PACK_AB_MERGE_C R219, R130, R127, R14 ;  /* 0x0000007f82db723e */ /* 0x000fe2000480700e */
[----:B0-----:R-:W-:Y:S06]  /*93e0*/  @P1 BRA `(.L_x_3033) ;  /* 0xffffffc400ac1947 */ /* 0x001fec000383ffff */
.L_x_3023:
[----:B------:R-:W-:Y:S06]  /*93f0*/  BAR.ARV 0x8, 0x120 ;  /* 0x0204800000007b1d */ /* 0x000fec0000002000 */
[----:B------:R-:W-:Y:S05]  /*9400*/  @!P0 BRA `(.L_x_3034) ;  /* 0x0000000000048947 */ /* 0x000fea0003800000 */
[----:B------:R-:W-:Y:S01]  /*9410*/  BPT.TRAP 0x1 ;  /* 0x000000040000795c */ /* 0x000fe20000300000 */
.L_x_3034:
[----:B------:R-:W-:Y:S02]  /*9420*/  IMAD.U32 R0, RZ, RZ, UR50 ;  /* 0x00000032ff007e24 */ /* 0x000fe4000f8e00ff */
[----:B------:R-:W-:Y:S02]  /*9430*/  IMAD.U32 R5, RZ, RZ, UR42 ;  /* 0x0000002aff057e24 */ /* 0x000fe4000f8e00ff */
[----:B------:R-:W-:-:S03]  /*9440*/  IMAD R21, R0, 0x8, R3 ;  /* 0x0000000800157824 */ /* 0x000fc600078e0203 */
[----:B------:R-:W-:-:S04]  /*9450*/  SHF.L.U32 R0, R5, 0x1f, RZ ;  /* 0x0000001f05007819 */ /* 0x000fc800000006ff */
[----:B------:R0:W1:Y:S01]  /*9460*/  SYNCS.PHASECHK.TRANS64.TRYWAIT P1, [R21+URZ+0x33450], R0 ;  /* 0x03345000150075a7 */ /* 0x000062000802017f */
[----:B------:R-:W-:Y:S05]  /*9470*/  @!P0 BRA `(.L_x_3035) ;  /* 0x0000000000048947 */ /* 0x000fea0003800000 */
[----:B------:R-:W-:Y:S01]  /*9480*/  BPT.TRAP 0x1 ;  /* 0x000000040000795c */ /* 0x000fe20000300000 */
.L_x_3035:
        /* <DEDUP_REMOVED lines=8> */
.L_x_3036:
[----:B------:R-:W-:Y:S01]  /*9510*/  IMAD R10, R10, 0x780, R3 ;  /* 0x000007800a0a7824 */ /* 0x000fe200078e0203 */
[----:B------:R-:W-:Y:S05]  /*9520*/  WARPSYNC.ALL ;  /* 0x0000000000007948 */ /* 0x000fea0003800000 */
[----:B------:R-:W-:Y:S01]  /*9530*/  IMAD.MOV.U32 R11, RZ, RZ, -0x3ffffff0 ;  /* 0xc0000010ff0b7424 */ /* 0x000fe200078e00ff */
[C---:B------:R-:W-:Y:S01]  /*9540*/  R2UR UR6, R10.reuse ;  /* 0x000000000a0672ca */ /* 0x040fe200000e0000 */
[----:B------:R-:W-:Y:S01]  /*9550*/  WARPGROUP.ARRIVE ;  /* 0x00000000000079c5 */ /* 0x000fe20000000000 */
[----:B------:R-:W-:Y:S01]  /*9560*/  VIADD R12, R10, 0x180 ;  /* 0x000001800a0c7836 */ /* 0x000fe20000000000 */
[----:B------:R-:W-:Y:S01]  /*9570*/  ULDC.64 UR8, c[0x0][0x9a0] ;  /* 0x0002680000087ab9 */ /* 0x000fe20000000a00 */
[----:B------:R-:W-:Y:S01]  /*9580*/  R2UR UR7, R11 ;  /* 0x000000000b0772ca */ /* 0x000fe200000e0000 */
[----:B------:R-:W-:Y:S01]  /*9590*/  IMAD.MOV.U32 R13, RZ, RZ, -0x3ffffff0 ;  /* 0xc0000010ff0d7424 */ /* 0x000fe200078e00ff */
[----:B------:R-:W-:Y:S01]  /*95a0*/  UISETP.NE.U32.AND UP0, UPT, UR8, URZ, UPT ;  /* 0x0000003f0800728c */ /* 0x000fe2000bf05070 */
[----:B------:R-:W-:-:S03]  /*95b0*/  IMAD.MOV.U32 R5, RZ, RZ, 0x3f800000 ;  /* 0x3f800000ff057424 */ /* 0x000fc600078e00ff */
[----:B------:R-:W-:-:S06]  /*95c0*/  UISETP.NE.AND.EX UP0, UPT, UR9, URZ, UPT, UP0 ;  /* 0x0000003f0900728c */ /* 0x000fcc000bf05300 */
[----:B------:R-:W-:Y:S01]  /*95d0*/  PLOP3.LUT P1, PT, PT, PT, UP0, 0x80, 0x0 ;  /* 0x000000000000781c */ /* 0x000fe20003f2f008 */
[----:B------:R-:W-:Y:S01]  /*95e0*/  QGMMA.64x192x32.F32.E4M3.E4M3 R24, R200, gdesc[UR4], R24, gsb0 ;  /* 0x02e00004c8187df3 */ /* 0x000fe20008000818 */
[----:B------:R-:W-:Y:S01]  /*95f0*/  R2UR UR6, R12 ;  /* 0x000000000c0672ca */ /* 0x000fe200000e0000 */
[----:B------:R-:W-:Y:S01]  /*9600*/  VIADD R12, R10, 0x300 ;  /* 0x000003000a0c7836 */ /* 0x000fe20000000000 */
[----:B------:R-:W-:Y:S01]  /*9610*/  R2UR UR7, R13 ;  /* 0x000000000d0772ca */ /* 0x000fe200000e0000 */
[----:B------:R-:W-:Y:S01]  /*9620*/  IMAD.MOV.U32 R13, RZ, RZ, -0x3ffffff0 ;  /* 0xc0000010ff0d7424 */ /* 0x000fe200078e00ff */
[----:B------:R-:W-:Y:S02]  /*9630*/  @UP0 ULDC.64 UR12, c[0x0][0x9c8] ;  /* 0x00027200000c0ab9 */ /* 0x000fe40000000a00 */
[----:B------:R-:W-:Y:S01]  /*9640*/  @UP0 UIMAD.WIDE.U32 UR4, UR36, UR12, URZ ;  /* 0x0000000c240402a5 */ /* 0x000fe2000f8e003f */
[----:B------:R-:W-:Y:S02]  /*9650*/  WARPGROUP.DEPBAR.LE gsb0, 0x0 ;  /* 0x00008000000079c5 */ /* 0x000fe40000010000 */
[----:B------:R-:W-:-:S10]  /*9660*/  WARPGROUP.ARRIVE ;  /* 0x00000000000079c5 */ /* 0x000fd40000000000 */
[----:B------:R-:W-:Y:S01]  /*9670*/  QGMMA.64x192x32.F32.E4M3.E4M3 R24, R204, gdesc[UR4], R24, gsb0 ;  /* 0x02e00004cc187df3 */ /* 0x000fe20008000818 */
[----:B------:R-:W-:Y:S02]  /*9680*/  R2UR UR6, R12 ;  /* 0x000000000c0672ca */ /* 0x000fe400000e0000 */
[----:B------:R-:W-:Y:S01]  /*9690*/  R2UR UR7, R13 ;  /* 0x000000000d0772ca */ /* 0x000fe200000e0000 */
[----:B------:R-:W-:Y:S02]  /*96a0*/  VIADD R12, R10, 0x480 ;  /* 0x000004800a0c7836 */ /* 0x000fe40000000000 */
[----:B------:R-:W-:Y:S01]  /*96b0*/  IMAD.MOV.U32 R13, RZ, RZ, -0x3ffffff0 ;  /* 0xc0000010ff0d7424 */ /* 0x000fe200078e00ff */
[----:B------:R-:W-:Y:S02]  /*96c0*/  WARPGROUP.DEPBAR.LE gsb0, 0x0 ;  /* 0x00008000000079c5 */ /* 0x000fe40000010000 */
[----:B------:R-:W-:-:S11]  /*96d0*/  WARPGROUP.ARRIVE ;  /* 0x00000000000079c5 */ /* 0x000fd60000000000 */
[----:B------:R-:W-:Y:S01]  /*96e0*/  QGMMA.64x192x32.F32.E4M3.E4M3 R24, R208, gdesc[UR4], R24, gsb0 ;  /* 0x02e00004d0187df3 */ /* 0x000fe20008000818 */
[----:B------:R-:W-:Y:S02]  /*96f0*/  @UP0 UIMAD UR6, UR37, UR12, URZ ;  /* 0x0000000c250602a4 */ /* 0x000fe4000f8e023f */
[----:B------:R-:W-:Y:S02]  /*9700*/  @UP0 USHF.R.S32.HI UR7, URZ, 0x1f, UR38 ;  /* 0x0000001f3f070899 */ /* 0x000fe40008011426 */
[----:B------:R-:W-:-:S03]  /*9710*/  @UP0 UIMAD UR6, UR36, UR13, UR6 ;  /* 0x0000000d240602a4 */ /* 0x000fc6000f8e0206 */
[----:B------:R-:W-:Y:S01]  /*9720*/  @UP0 ULDC.64 UR12, c[0x0][0x9d0] ;  /* 0x00027400000c0ab9 */ /* 0x000fe20000000a00 */
[----:B------:R-:W-:Y:S02]  /*9730*/  @UP0 UIADD3 UR5, UR5, UR6, URZ ;  /* 0x0000000605050290 */ /* 0x000fe4000fffe03f */
[----:B------:R-:W-:Y:S02]  /*9740*/  @UP0 UIMAD UR6, UR7, UR12, URZ ;  /* 0x0000000c070602a4 */ /* 0x000fe4000f8e023f */
[----:B------:R-:W-:Y:S02]  /*9750*/  @UP0 UIMAD.WIDE.U32 UR4, UR38, UR12, UR4 ;  /* 0x0000000c260402a5 */ /* 0x000fe4000f8e0004 */
[----:B------:R-:W-:-:S04]  /*9760*/  @UP0 UIMAD UR6, UR38, UR13, UR6 ;  /* 0x0000000d260602a4 */ /* 0x000fc8000f8e0206 */
[----:B------:R-:W-:Y:S02]  /*9770*/  @UP0 UIADD3 UR5, UR5, UR6, URZ ;  /* 0x0000000605050290 */ /* 0x000fe4000fffe03f */
[----:B------:R-:W-:-:S04]  /*9780*/  @UP0 ULEA UR6, UP1, UR4, UR8, 0x2 ;  /* 0x0000000804060291 */ /* 0x000fc8000f82103f */
[----:B------:R-:W-:-:S03]  /*9790*/  @UP0 ULEA.HI.X UR5, UR4, UR9, UR5, 0x2, UP1 ;  /* 0x0000000904050291 */ /* 0x000fc600088f1405 */
[----:B------:R-:W-:Y:S02]  /*97a0*/  @UP0 UMOV UR4, UR6 ;  /* 0x0000000600040c82 */ /* 0x000fe40008000000 */
[----:B------:R-:W-:Y:S02]  /*97b0*/  IMAD.U32 R14, RZ, RZ, UR4 ;  /* 0x00000004ff0e7e24 */ /* 0x000fe4000f8e00ff */
[----:B------:R-:W-:-:S05]  /*97c0*/  IMAD.U32 R15, RZ, RZ, UR5 ;  /* 0x00000005ff0f7e24 */ /* 0x000fca000f8e00ff */
[----:B------:R2:W3:Y:S01]  /*97d0*/  @P1 LDG.E R5, desc[UR46][R14.64] ;  /* 0x0000002e0e051981 */ /* 0x0004e2000c1e1900 */
[----:B------:R-:W-:Y:S02]  /*97e0*/  R2UR UR6, R12 ;  /* 0x000000000c0672ca */ /* 0x000fe400000e0000 */
[----:B------:R-:W-:Y:S01]  /*97f0*/  R2UR UR7, R13 ;  /* 0x000000000d0772ca */ /* 0x000fe200000e0000 */
[----:B------:R-:W-:Y:S02]  /*9800*/  VIADD R10, R10, 0x600 ;  /* 0x000006000a0a7836 */ /* 0x000fe40000000000 */
[----:B------:R-:W-:Y:S01]  /*9810*/  IMAD.MOV.U32 R11, RZ, RZ, -0x3ffffff0 ;  /* 0xc0000010ff0b7424 */ /* 0x000fe200078e00ff */
[----:B------:R-:W-:Y:S02]  /*9820*/  WARPGROUP.DEPBAR.LE gsb0, 0x0 ;  /* 0x00008000000079c5 */ /* 0x000fe40000010000 */
[----:B------:R-:W-:-:S07]  /*9830*/  WARPGROUP.ARRIVE ;  /* 0x00000000000079c5 */ /* 0x000fce0000000000 */
[----:B------:R-:W-:Y:S01]  /*9840*/  QGMMA.64x192x32.F32.E4M3.E4M3 R24, R212, gdesc[UR4], R24, gsb0 ;  /* 0x02e00004d4187df3 */ /* 0x000fe20008000818 */
        /* <DEDUP_REMOVED lines=8> */
[----:B------:R-:W-:Y:S02]  /*98d0*/  IMAD.MOV.U32 R6, RZ, RZ, RZ ;  /* 0x000000ffff067224 */ /* 0x000fe400078e00ff */
[----:B0-----:R-:W-:Y:S01]  /*98e0*/  FADD.FTZ R11, R3, R0 ;  /* 0x00000000030b7221 */ /* 0x001fe20000010000 */
[----:B-1----:R-:W-:-:S04]  /*98f0*/  FADD.FTZ R12, R7, R10 ;  /* 0x0000000a070c7221 */ /* 0x002fc80000010000 */
[C---:B------:R-:W-:Y:S01]  /*9900*/  FSETP.NE.FTZ.AND P1, PT, R11.reuse, RZ, PT ;  /* 0x000000ff0b00720b */ /* 0x040fe20003f35000 */
[----:B------:R-:W-:Y:S01]  /*9910*/  FMUL.FTZ R13, R11, 0.00390625 ;  /* 0x3b8000000b0d7820 */ /* 0x000fe20000410000 */
[----:B--2---:R-:W-:-:S04]  /*9920*/  FMUL.FTZ R14, R12, 0.00390625 ;  /* 0x3b8000000c0e7820 */ /* 0x004fc80000410000 */
[----:B------:R-:W-:Y:S02]  /*9930*/  FSETP.NE.FTZ.AND P2, PT, R13, RZ, PT ;  /* 0x000000ff0d00720b */ /* 0x000fe40003f55000 */
[----:B------:R-:W-:-:S05]  /*9940*/  FSETP.NE.FTZ.AND P3, PT, R14, RZ, PT ;  /* 0x000000ff0e00720b */ /* 0x000fca0003f75000 */
[----:B------:R-:W-:Y:S01]  /*9950*/  @P1 MUFU.RCP R6, R11 ;  /* 0x0000000b00061308 */ /* 0x000fe20000001000 */
[----:B------:R-:W-:Y:S01]  /*9960*/  FSETP.NE.FTZ.AND P1, PT, R12, RZ, PT ;  /* 0x000000ff0c00720b */ /* 0x000fe20003f35000 */
[----:B------:R-:W-:-:S06]  /*9970*/  IMAD.MOV.U32 R10, RZ, RZ, RZ ;  /* 0x000000ffff0a7224 */ /* 0x000fcc00078e00ff */
[----:B------:R-:W0:Y:S01]  /*9980*/  @P2 MUFU.LG2 R8, R13 ;  /* 0x0000000d00082308 */ /* 0x000e220000000c00 */
[----:B------:R-:W-:Y:S02]  /*9990*/  WARPGROUP.DEPBAR.LE gsb0, 0x0 ;  /* 0x00008000000079c5 */ /* 0x000fe40000010000 */
[----:B------:R-:W-:-:S06]  /*99a0*/  WARPGROUP.ARRIVE ;  /* 0x00000000000079c5 */ /* 0x000fcc0000000000 */
[----:B------:R-:W-:Y:S01]  /*99b0*/  QGMMA.64x192x32.F32.E4M3.E4M3 R24, R216, gdesc[UR4], R24, gsb0 ;  /* 0x02e00004d8187df3 */ /* 0x000fe20008000818 */
[----:B------:R-:W1:Y:S08]  /*99c0*/  @P3 MUFU.LG2 R9, R14 ;  /* 0x0000000e00093308 */ /* 0x000e700000000c00 */
[----:B------:R-:W2:Y:S01]  /*99d0*/  @P1 MUFU.RCP R10, R12 ;  /* 0x0000000c000a1308 */ /* 0x000ea20000001000 */
[----:B------:R-:W-:-:S02]  /*99e0*/  IMAD.U32 R7, RZ, RZ, UR10 ;  /* 0x0000000aff077e24 */ /* 0x000fc4000f8e00ff */
[----:B------:R-:W-:Y:S02]  /*99f0*/  IMAD.U32 R20, RZ, RZ, UR10 ;  /* 0x0000000aff147e24 */ /* 0x000fe4000f8e00ff */
[----:B0-----:R-:W-:Y:S01]  /*9a00*/  @P2 FMUL.FTZ R8, R8, 0.69314718246459960938 ;  /* 0x3f31721808082820 */ /* 0x001fe20000410000 */
[----:B------:R-:W-:Y:S01]  /*9a10*/  @P2 FMUL.FTZ R7, R7, 0.69314718246459960938 ;  /* 0x3f31721807072820 */ /* 0x000fe20000410000 */
[----:B------:R-:W-:Y:S01]  /*9a20*/  @P3 FMUL.FTZ R20, R20, 0.69314718246459960938 ;  /* 0x3f31721814143820 */ /* 0x000fe20000410000 */
[----:B-1----:R-:W-:Y:S01]  /*9a30*/  @P3 FMUL.FTZ R9, R9, 0.69314718246459960938 ;  /* 0x3f31721809093820 */ /* 0x002fe20000410000 */
[----:B------:R-:W-:Y:S02]  /*9a40*/  IMAD.MOV.U32 R0, RZ, RZ, -0x800000 ;  /* 0xff800000ff007424 */ /* 0x000fe400078e00ff */
[----:B------:R-:W-:Y:S01]  /*9a50*/  @P2 FFMA.FTZ R0, R7, R126, R8 ;  /* 0x0000007e07002223 */ /* 0x000fe20000010008 */
[----:B------:R-:W-:Y:S02]  /*9a60*/  IMAD.MOV.U32 R3, RZ, RZ, -0x800000 ;  /* 0xff800000ff037424 */ /* 0x000fe400078e00ff */
[----:B------:R-:W-:Y:S01]  /*9a70*/  @P3 FFMA.FTZ R3, R20, R132, R9 ;  /* 0x0000008414033223 */ /* 0x000fe20000010009 */
[-C--:B---3--:R-:W-:Y:S01]  /*9a80*/  FMUL.FTZ R6, R6, R5.reuse ;  /* 0x0000000506067220 */ /* 0x088fe20000410000 */
[----:B--2---:R-:W-:Y:S01]  /*9a90*/  FMUL.FTZ R7, R10, R5 ;  /* 0x000000050a077220 */ /* 0x004fe20000410000 */
[----:B------:R-:W-:-:S02]  /*9aa0*/  WARPGROUP.DEPBAR.LE gsb0, 0x0 ;  /* 0x00008000000079c5 */ /* 0x000fc40000010000 */
[----:B------:R-:W-:Y:S05]  /*9ab0*/  @!P0 BRA `(.L_x_3038) ;  /* 0x0000000000048947 */ /* 0x000fea0003800000 */
[----:B------:R-:W-:Y:S01]  /*9ac0*/  BPT.TRAP 0x1 ;  /* 0x000000040000795c */ /* 0x000fe20000300000 */
.L_x_3038:
[----:B------:R-:W-:Y:S01]  /*9ad0*/  VIADD R5, R21, 0x33460 ;  /* 0x0003346015057836 */ /* 0x000fe20000000000 */
[----:B------:R-:W-:Y:S01]  /*9ae0*/  UIADD3 UR50, UR50, 0x1, URZ ;  /* 0x0000000132327890 */ /* 0x000fe2000fffe03f */
[-C--:B------:R-:W-:Y:S01]  /*9af0*/  FMUL.FTZ R143, R24, R6.reuse ;  /* 0x00000006188f7220 */ /* 0x080fe20000410000 */
[-C--:B------:R-:W-:Y:S01]  /*9b00*/  FMUL.FTZ R140, R28, R6.reuse ;  /* 0x000000061c8c7220 */ /* 0x080fe20000410000 */
[-C--:B------:R-:W-:Y:S01]  /*9b10*/  FMUL.FTZ R138, R29, R6.reuse ;  /* 0x000000061d8a7220 */ /* 0x080fe20000410000 */
[----:B------:R-:W-:Y:S01]  /*9b20*/  PRMT R5, R4, 0x654, R5 ;  /* 0x0000065404057816 */ /* 0x000fe20000000005 */
[----:B------:R-:W-:Y:S01]  /*9b30*/  UISETP.NE.AND UP0, UPT, UR50, 0x2, UPT ;  /* 0x000000023200788c */ /* 0x000fe2000bf05270 */
        /* <DEDUP_REMOVED lines=98> */
[----:B0-----:R-:W-:-:S12]  /*a160*/  ULOP3.LUT UR42, UR42, UR4, URZ, 0x3c, !UPT ;  /* 0x000000042a2a7292 */ /* 0x001fd8000f8e3c3f */
.L_x_3016:
        /* <DEDUP_REMOVED lines=20> */
[----:B------:R-:W-:Y:S01]  /*a2b0*/  F2FP.BF16.F32.PACK_AB R21, R21, R24 ;  /* 0x000000181515723e */ /* 0x000fe200000010ff */
[----:B------:R-:W1:Y:S01]  /*a2c0*/  S2R R9, SR_SWINHI ;  /* 0x0000000000097919 */ /* 0x000e620000002f00 */
[----:B------:R-:W-:Y:S01]  /*a2d0*/  F2FP.BF16.F32.PACK_AB R44, R44, R45 ;  /* 0x0000002d2c2c723e */ /* 0x000fe200000010ff */
[----:B------:R-:W-:Y:S01]  /*a2e0*/  UISETP.NE.AND.EX UP0, UPT, UR7, URZ, UPT, UP0 ;  /* 0x0000003f0700728c */ /* 0x000fe2000bf05300 */
[----:B------:R-:W-:Y:S01]  /*a2f0*/  F2FP.BF16.F32.PACK_AB R81, R81, R88 ;  /* 0x000000585151723e */ /* 0x000fe200000010ff */
[----:B------:R-:W-:Y:S01]  /*a300*/  ULEA UR4, UP1, UR36, UR6, 0x2 ;  /* 0x0000000624047291 */ /* 0x000fe2000f82103f */
[----:B------:R-:W-:Y:S02]  /*a310*/  F2FP.BF16.F32.PACK_AB R84, R77, R84 ;  /* 0x000000544d54723e */ /* 0x000fe400000010ff */
[----:B0-----:R-:W-:Y:S01]  /*a320*/  LOP3.LUT P0, R6, R70, 0x3, RZ, 0xc0, !PT ;  /* 0x0000000346067812 */ /* 0x001fe2000780c0ff */
[----:B------:R-:W-:Y:S01]  /*a330*/  ULEA.HI.X UR6, UR36, UR7, UR37, 0x2, UP1 ;  /* 0x0000000724067291 */ /* 0x000fe200088f1425 */
[----:B------:R-:W-:-:S02]  /*a340*/  F2FP.BF16.F32.PACK_AB R60, R60, R61 ;  /* 0x0000003d3c3c723e */ /* 0x000fc400000010ff */
[----:B------:R-:W-:Y:S02]  /*a350*/  ISETP.EQ.OR P0, PT, R6, 0x3, !P0 ;  /* 0x000000030600780c */ /* 0x000fe40004702670 */
[----:B------:R-:W-:Y:S02]  /*a360*/  F2FP.BF16.F32.PACK_AB R11, R11, R12 ;  /* 0x0000000c0b0b723e */ /* 0x000fe400000010ff */
[----:B------:R-:W-:Y:S02]  /*a370*/  SEL R66, R28, R21, P0 ;  /* 0x000000151c427207 */ /* 0x000fe40000000000 */
[----:B------:R-:W-:Y:S02]  /*a380*/  SEL R45, R21, R28, P0 ;  /* 0x0000001c152d7207 */ /* 0x000fe40000000000 */
[----:B------:R-:W-:Y:S02]  /*a390*/  F2FP.BF16.F32.PACK_AB R8, R119, R8 ;  /* 0x000000087708723e */ /* 0x000fe400000010ff */
[----:B------:R-:W-:-:S02]  /*a3a0*/  F2FP.BF16.F32.PACK_AB R57, R56, R57 ;  /* 0x000000393839723e */ /* 0x000fc400000010ff */
[----:B------:R-:W-:Y:S02]  /*a3b0*/  SEL R78, R81, R84, P0 ;  /* 0x00000054514e7207 */ /* 0x000fe40000000000 */
[----:B------:R-:W-:Y:S02]  /*a3c0*/  SEL R81, R84, R81, P0 ;  /* 0x0000005154517207 */ /* 0x000fe40000000000 */
[----:B------:R-:W-:Y:S02]  /*a3d0*/  F2FP.BF16.F32.PACK_AB R52, R52, R53 ;  /* 0x000000353434723e */ /* 0x000fe400000010ff */
[----:B------:R-:W-:Y:S02]  /*a3e0*/  F2FP.BF16.F32.PACK_AB R49, R48, R49 ;  /* 0x000000313031723e */ /* 0x000fe400000010ff */
[----:B------:R-:W-:Y:S02]  /*a3f0*/  SEL R84, R11, R8, P0 ;  /* 0x000000080b547207 */ /* 0x000fe40000000000 */
[----:B------:R-:W-:-:S02]  /*a400*/  MOV R6, R4 ;  /* 0x0000000400067202 */ /* 0x000fc40000000f00 */
[----:B-1----:R-:W-:Y:S02]  /*a410*/  MOV R7, R9 ;  /* 0x0000000900077202 */ /* 0x002fe40000000f00 */
[----:B------:R-:W-:Y:S02]  /*a420*/  SEL R71, R8, R11, P0 ;  /* 0x0000000b08477207 */ /* 0x000fe40000000000 */
[----:B------:R-:W-:Y:S01]  /*a430*/  F2FP.BF16.F32.PACK_AB R41, R40, R41 ;  /* 0x000000292829723e */ /* 0x000fe200000010ff */
[----:B------:R-:W-:Y:S01]  /*a440*/  IMAD.WIDE R28, R222, 0x2, R6 ;  /* 0x00000002de1c7825 */ /* 0x000fe200078e0206 */
[----:B------:R-:W-:Y:S02]  /*a450*/  SEL R64, R60, R57, P0 ;  /* 0x000000393c407207 */ /* 0x000fe40000000000 */
[----:B------:R-:W-:Y:S02]  /*a460*/  F2FP.BF16.F32.PACK_AB R73, R73, R80 ;  /* 0x000000504949723e */ /* 0x000fe400000010ff */
[----:B------:R-:W-:-:S02]  /*a470*/  IADD3 R61, P4, R28, 0x20, RZ ;  /* 0x000000201c3d7810 */ /* 0x000fc40007f9e0ff */
[----:B------:R-:W-:Y:S02]  /*a480*/  F2FP.BF16.F32.PACK_AB R76, R69, R76 ;  /* 0x0000004c454c723e */ /* 0x000fe400000010ff */
[----:B------:R-:W-:Y:S02]  /*a490*/  LOP3.LUT R8, R61, 0x380, RZ, 0xc0, !PT ;  /* 0x000003803d087812 */ /* 0x000fe400078ec0ff */
[----:B------:R-:W-:Y:S02]  /*a4a0*/  SEL R57, R57, R60, P0 ;  /* 0x0000003c39397207 */ /* 0x000fe40000000000 */
[----:B------:R-:W-:Y:S01]  /*a4b0*/  F2FP.BF16.F32.PACK_AB R36, R36, R37 ;  /* 0x000000252424723e */ /* 0x000fe200000010ff */
[----:B------:R-:W-:Y:S01]  /*a4c0*/  IMAD.X R37, RZ, RZ, R29, P4 ;  /* 0x000000ffff257224 */ /* 0x000fe200020e061d */
[----:B------:R-:W-:Y:S02]  /*a4d0*/  F2FP.BF16.F32.PACK_AB R33, R32, R33 ;  /* 0x000000212021723e */ /* 0x000fe400000010ff */
[----:B------:R-:W-:-:S02]  /*a4e0*/  SEL R60, R52, R49, P0 ;  /* 0x00000031343c7207 */ /* 0x000fc40000000000 */
[----:B------:R-:W-:Y:S02]  /*a4f0*/  F2FP.BF16.F32.PACK_AB R63, R63, R72 ;  /* 0x000000483f3f723e */ /* 0x000fe400000010ff */
[----:B------:R-:W-:Y:S02]  /*a500*/  F2FP.BF16.F32.PACK_AB R62, R59, R62 ;  /* 0x0000003e3b3e723e */ /* 0x000fe400000010ff */
[----:B------:R-:W-:Y:S02]  /*a510*/  SEL R49, R49, R52, P0 ;  /* 0x0000003431317207 */ /* 0x000fe40000000000 */
[----:B------:R-:W-:Y:S02]  /*a520*/  SHF.R.U64 R8, R8, 0x3, RZ ;  /* 0x0000000308087819 */ /* 0x000fe400000012ff */
[----:B------:R-:W-:Y:S02]  /*a530*/  SEL R52, R44, R41, P0 ;  /* 0x000000292c347207 */ /* 0x000fe40000000000 */
[----:B------:R-:W-:-:S02]  /*a540*/  IADD3 R77, P1, R28, 0x4000, RZ ;  /* 0x000040001c4d7810 */ /* 0x000fc40007f3e0ff */
[----:B------:R-:W-:Y:S02]  /*a550*/  F2FP.BF16.F32.PACK_AB R55, R55, R58 ;  /* 0x0000003a3737723e */ /* 0x000fe400000010ff */
[----:B------:R-:W-:Y:S02]  /*a560*/  F2FP.BF16.F32.PACK_AB R54, R51, R54 ;  /* 0x000000363336723e */ /* 0x000fe400000010ff */
[----:B------:R-:W-:Y:S02]  /*a570*/  F2FP.BF16.F32.PACK_AB R46, R43, R46 ;  /* 0x0000002e2b2e723e */ /* 0x000fe400000010ff */
[----:B------:R-:W-:Y:S02]  /*a580*/  SEL R41, R41, R44, P0 ;  /* 0x0000002c29297207 */ /* 0x000fe40000000000 */
[----:B------:R-:W-:Y:S02]  /*a590*/  SEL R80, R73, R76, P0 ;  /* 0x0000004c49507207 */ /* 0x000fe40000000000 */
[----:B------:R-:W-:-:S02]  /*a5a0*/  F2FP.BF16.F32.PACK_AB R13, R13, R14 ;  /* 0x0000000e0d0d723e */ /* 0x000fc400000010ff */
[----:B------:R-:W-:Y:S02]  /*a5b0*/  SEL R44, R36, R33, P0 ;  /* 0x00000021242c7207 */ /* 0x000fe40000000000 */
[----:B------:R-:W-:Y:S02]  /*a5c0*/  SEL R43, R33, R36, P0 ;  /* 0x00000024212b7207 */ /* 0x000fe40000000000 */
[----:B------:R-:W-:Y:S02]  /*a5d0*/  SEL R73, R76, R73, P0 ;  /* 0x000000494c497207 */ /* 0x000fe40000000000 */
[----:B------:R-:W-:Y:S02]  /*a5e0*/  F2FP.BF16.F32.PACK_AB R47, R47, R50 ;  /* 0x000000322f2f723e */ /* 0x000fe400000010ff */
[----:B------:R-:W-:Y:S02]  /*a5f0*/  SEL R76, R63, R62, P0 ;  /* 0x0000003e3f4c7207 */ /* 0x000fe40000000000 */
[----:B------:R-:W-:-:S02]  /*a600*/  IADD3 R69, P5, R28, 0x40, RZ ;  /* 0x000000401c457810 */ /* 0x000fc40007fbe0ff */
[----:B------:R-:W-:Y:S02]  /*a610*/  LOP3.LUT R36, R8, R61, RZ, 0x3c, !PT ;  /* 0x0000003d08247212 */ /* 0x000fe400078e3cff */
[----:B------:R-:W-:Y:S02]  /*a620*/  SEL R63, R62, R63, P0 ;  /* 0x0000003f3e3f7207 */ /* 0x000fe40000000000 */
[----:B------:R-:W-:Y:S02]  /*a630*/  LOP3.LUT R8, R77, 0x380, RZ, 0xc0, !PT ;  /* 0x000003804d087812 */ /* 0x000fe400078ec0ff */
[----:B------:R-:W-:Y:S02]  /*a640*/  F2FP.BF16.F32.PACK_AB R92, R85, R92 ;  /* 0x0000005c555c723e */ /* 0x000fe400000010ff */
[----:B------:R-:W-:Y:S02]  /*a650*/  F2FP.BF16.F32.PACK_AB R121, R68, R121 ;  /* 0x000000794479723e */ /* 0x000fe400000010ff */
[----:B------:R-:W-:-:S02]  /*a660*/  F2FP.BF16.F32.PACK_AB R39, R39, R42 ;  /* 0x0000002a2727723e */ /* 0x000fc400000010ff */
[----:B------:R-:W-:Y:S01]  /*a670*/  F2FP.BF16.F32.PACK_AB R38, R35, R38 ;  /* 0x000000262326723e */ /* 0x000fe200000010ff */
[----:B------:R-:W-:Y:S01]  /*a680*/  IMAD.X R35, RZ, RZ, R29, P5 ;  /* 0x000000ffff237224 */ /* 0x000fe200028e061d */
[----:B------:R-:W-:Y:S02]  /*a690*/  SEL R62, R55, R54, P0 ;  /* 0x00000036373e7207 */ /* 0x000fe40000000000 */
[----:B------:R-:W-:Y:S02]  /*a6a0*/  SEL R68, R13, R10, P0 ;  /* 0x0000000a0d447207 */ /* 0x000fe40000000000 */
[----:B------:R-:W-:Y:S02]  /*a6b0*/  SEL R51, R10, R13, P0 ;  /* 0x0000000d0a337207 */ /* 0x000fe40000000000 */
[----:B------:R-:W-:Y:S02]  /*a6c0*/  SEL R55, R54, R55, P0 ;  /* 0x0000003736377207 */ /* 0x000fe40000000000 */
[----:B------:R-:W-:-:S02]  /*a6d0*/  IADD3 R85, P4, R28, 0x4060, RZ ;  /* 0x000040601c557810 */ /* 0x000fc40007f9e0ff */
[----:B------:R-:W-:Y:S02]  /*a6e0*/  F2FP.BF16.F32.PACK_AB R31, R31, R34 ;  /* 0x000000221f1f723e */ /* 0x000fe400000010ff */
[----:B------:R-:W-:Y:S01]  /*a6f0*/  F2FP.BF16.F32.PACK_AB R30, R27, R30 ;  /* 0x0000001e1b1e723e */ /* 0x000fe200000010ff */
[----:B------:R-:W-:Y:S01]  /*a700*/  IMAD.X R21, RZ, RZ, R29, P4 ;  /* 0x000000ffff157224 */ /* 0x000fe200020e061d */
[----:B------:R-:W-:Y:S02]  /*a710*/  SEL R54, R47, R46, P0 ;  /* 0x0000002e2f367207 */ /* 0x000fe40000000000 */
[----:B------:R-:W-:Y:S02]  /*a720*/  LOP3.LUT R10, R69, 0x380, RZ, 0xc0, !PT ;  /* 0x00000380450a7812 */ /* 0x000fe400078ec0ff */
[----:B------:R-:W-:Y:S02]  /*a730*/  SEL R47, R46, R47, P0 ;  /* 0x0000002f2e2f7207 */ /* 0x000fe40000000000 */
[----:B------:R-:W-:-:S02]  /*a740*/  SHF.R.U64 R8, R8, 0x3, RZ ;  /* 0x0000000308087819 */ /* 0x000fc400000012ff */
[----:B------:R-:W-:Y:S02]  /*a750*/  SEL R46, R39, R38, P0 ;  /* 0x00000026272e7207 */ /* 0x000fe40000000000 */
[----:B------:R-:W-:Y:S02]  /*a760*/  IADD3 R87, P5, R28, 0x8000, RZ ;  /* 0x000080001c577810 */ /* 0x000fe40007fbe0ff */
[----:B------:R-:W-:Y:S02]  /*a770*/  SEL R39, R38, R39, P0 ;  /* 0x0000002726277207 */ /* 0x000fe40000000000 */
[----:B------:R-:W-:Y:S02]  /*a780*/  LOP3.LUT R14, R85, 0x380, RZ, 0xc0, !PT ;  /* 0x00000380550e7812 */ /* 0x000fe400078ec0ff */
[----:B------:R-:W-:Y:S02]  /*a790*/  SEL R38, R31, R30, P0 ;  /* 0x0000001e1f267207 */ /* 0x000fe40000000000 */
[----:B------:R-:W-:Y:S01]  /*a7a0*/  SEL R53, R30, R31, P0 ;  /* 0x0000001f1e357207 */ /* 0x000fe20000000000 */
[----:B------:R-:W-:Y:S01]  /*a7b0*/  IMAD.X R31, RZ, RZ, R29, P1 ;  /* 0x000000ffff1f7224 */ /* 0x000fe200008e061d */
[----:B------:R-:W-:-:S02]  /*a7c0*/  IADD3 R75, P6, R28, 0x60, RZ ;  /* 0x000000601c4b7810 */ /* 0x000fc40007fde0ff */
[----:B------:R-:W-:Y:S02]  /*a7d0*/  SHF.R.U64 R10, R10, 0x3, RZ ;  /* 0x000000030a0a7819 */ /* 0x000fe400000012ff */
[----:B------:R-:W-:Y:S01]  /*a7e0*/  IADD3 R79, P2, R28, 0x4020, RZ ;  /* 0x000040201c4f7810 */ /* 0x000fe20007f5e0ff */
[--C-:B------:R-:W-:Y:S01]  /*a7f0*/  IMAD.X R33, RZ, RZ, R29.reuse, P6 ;  /* 0x000000ffff217224 */ /* 0x100fe200030e061d */
[----:B------:R-:W-:Y:S02]  /*a800*/  LOP3.LUT R30, R8, R77, RZ, 0x3c, !PT ;  /* 0x0000004d081e7212 */ /* 0x000fe400078e3cff */
[----:B------:R-:W-:Y:S02]  /*a810*/  F2FP.BF16.F32.PACK_AB R25, R25, R26 ;  /* 0x0000001a1919723e */ /* 0x000fe400000010ff */
[----:B------:R-:W-:Y:S01]  /*a820*/  F2FP.BF16.F32.PACK_AB R20, R15, R20 ;  /* 0x000000140f14723e */ /* 0x000fe200000010ff */
[----:B------:R-:W-:Y:S01]  /*a830*/  IMAD.X R15, RZ, RZ, R29, P5 ;  /* 0x000000ffff0f7224 */ /* 0x000fe200028e061d */
[----:B------:R-:W-:-:S02]  /*a840*/  LOP3.LUT R8, R87, 0x380, RZ, 0xc0, !PT ;  /* 0x0000038057087812 */ /* 0x000fc400078ec0ff */
[----:B------:R-:W-:Y:S02]  /*a850*/  SHF.R.U64 R14, R14, 0x3, RZ ;  /* 0x000000030e0e7819 */ /* 0x000fe400000012ff */
[----:B------:R-:W-:Y:S02]  /*a860*/  LOP3.LUT R12, R75, 0x380, RZ, 0xc0, !PT ;  /* 0x000003804b0c7812 */ /* 0x000fe400078ec0ff */
[----:B------:R-:W-:Y:S02]  /*a870*/  LOP3.LUT R34, R10, R69, RZ, 0x3c, !PT ;  /* 0x000000450a227212 */ /* 0x000fe400078e3cff */
[----:B------:R-:W-:Y:S02]  /*a880*/  LOP3.LUT R10, R79, 0x380, RZ, 0xc0, !PT ;  /* 0x000003804f0a7812 */ /* 0x000fe400078ec0ff */
[----:B------:R-:W-:Y:S02]  /*a890*/  F2FP.BF16.F32.PACK_AB R140, R140, R143 ;  /* 0x0000008f8c8c723e */ /* 0x000fe400000010ff */
[----:B------:R-:W-:-:S02]  /*a8a0*/  F2FP.BF16.F32.PACK_AB R105, R105, R112 ;  /* 0x000000706969723e */ /* 0x000fc400000010ff */
[----:B------:R-:W-:Y:S02]  /*a8b0*/  F2FP.BF16.F32.PACK_AB R141, R138, R141 ;  /* 0x0000008d8a8d723e */ /* 0x000fe400000010ff */
[----:B------:R-:W-:Y:S02]  /*a8c0*/  F2FP.BF16.F32.PACK_AB R108, R101, R108 ;  /* 0x0000006c656c723e */ /* 0x000fe400000010ff */
[----:B------:R-:W-:Y:S02]  /*a8d0*/  SEL R82, R25, R20, P0 ;  /* 0x0000001419527207 */ /* 0x000fe40000000000 */
[----:B------:R-:W-:Y:S01]  /*a8e0*/  SEL R59, R20, R25, P0 ;  /* 0x00000019143b7207 */ /* 0x000fe20000000000 */
[----:B------:R-:W-:Y:S01]  /*a8f0*/  IMAD.X R25, RZ, RZ, R29, P2 ;  /* 0x000000ffff197224 */ /* 0x000fe200010e061d */
[----:B------:R-:W-:Y:S02]  /*a900*/  SHF.R.U64 R8, R8, 0x3, RZ ;  /* 0x0000000308087819 */ /* 0x000fe400000012ff */
[----:B------:R-:W-:-:S02]  /*a910*/  F2FP.BF16.F32.PACK_AB R136, R136, R139 ;  /* 0x0000008b8888723e */ /* 0x000fc400000010ff */
[----:B------:R-:W-:Y:S02]  /*a920*/  F2FP.BF16.F32.PACK_AB R97, R97, R104 ;  /* 0x000000686161723e */ /* 0x000fe400000010ff */
[----:B------:R-:W-:Y:S02]  /*a930*/  F2FP.BF16.F32.PACK_AB R137, R134, R137 ;  /* 0x000000898689723e */ /* 0x000fe400000010ff */
[----:B------:R-:W-:Y:S02]  /*a940*/  F2FP.BF16.F32.PACK_AB R100, R93, R100 ;  /* 0x000000645d64723e */ /* 0x000fe400000010ff */
[----:B------:R-:W-:Y:S02]  /*a950*/  LOP3.LUT R20, R14, R85, RZ, 0x3c, !PT ;  /* 0x000000550e147212 */ /* 0x000fe400078e3cff */
[----:B------:R-:W-:Y:S02]  /*a960*/  F2FP.BF16.F32.PACK_AB R132, R132, R135 ;  /* 0x000000878484723e */ /* 0x000fe400000010ff */
[----:B------:R-:W-:-:S02]  /*a970*/  F2FP.BF16.F32.PACK_AB R89, R89, R96 ;  /* 0x000000605959723e */ /* 0x000fc400000010ff */
[----:B------:R-:W-:Y:S02]  /*a980*/  F2FP.BF16.F32.PACK_AB R133, R130, R133 ;  /* 0x000000858285723e */ /* 0x000fe400000010ff */
[----:B------:R-:W-:Y:S02]  /*a990*/  SHF.R.U64 R12, R12, 0x3, RZ ;  /* 0x000000030c0c7819 */ /* 0x000fe400000012ff */
[----:B------:R-:W-:Y:S02]  /*a9a0*/  F2FP.BF16.F32.PACK_AB R128, R128, R131 ;  /* 0x000000838080723e */ /* 0x000fe400000010ff */
[----:B------:R-:W-:Y:S02]  /*a9b0*/  F2FP.BF16.F32.PACK_AB R129, R126, R129 ;  /* 0x000000817e81723e */ /* 0x000fe400000010ff */
[----:B------:R-:W-:Y:S02]  /*a9c0*/  F2FP.BF16.F32.PACK_AB R124, R124, R127 ;  /* 0x0000007f7c7c723e */ /* 0x000fe400000010ff */
[----:B------:R-:W-:-:S02]  /*a9d0*/  F2FP.BF16.F32.PACK_AB R125, R122, R125 ;  /* 0x0000007d7a7d723e */ /* 0x000fc400000010ff */
[----:B------:R-:W-:Y:S02]  /*a9e0*/  IADD3 R83, P3, R28, 0x4040, RZ ;  /* 0x000040401c537810 */ /* 0x000fe40007f7e0ff */
[----:B------:R-:W-:Y:S02]  /*a9f0*/  SHF.R.U64 R10, R10, 0x3, RZ ;  /* 0x000000030a0a7819 */ /* 0x000fe400000012ff */
[----:B------:R-:W-:Y:S01]  /*aa00*/  F2FP.BF16.F32.PACK_AB R120, R120, R123 ;  /* 0x0000007b7878723e */ /* 0x000fe200000010ff */
[----:B------:R-:W-:Y:S01]  /*aa10*/  IMAD.X R27, RZ, RZ, R29, P3 ;  /* 0x000000ffff1b7224 */ /* 0x000fe200018e061d */
[----:B------:R-:W-:Y:S02]  /*aa20*/  SEL R40, R140, R141, P0 ;  /* 0x0000008d8c287207 */ /* 0x000fe40000000000 */
[----:B------:R-:W-:Y:S02]  /*aa30*/  SEL R70, R105, R108, P0 ;  /* 0x0000006c69467207 */ /* 0x000fe40000000000 */
[----:B------:R-:W-:-:S02]  /*aa40*/  IADD3 R91, P6, R28, 0x8020, RZ ;  /* 0x000080201c5b7810 */ /* 0x000fc40007fde0ff */
[C---:B------:R-:W-:Y:S02]  /*aa50*/  IADD3 R86, P1, R28.reuse, 0x8040, RZ ;  /* 0x000080401c567810 */ /* 0x040fe40007f3e0ff */
[----:B------:R-:W-:Y:S01]  /*aa60*/  IADD3 R88, P2, R28, 0x8060, RZ ;  /* 0x000080601c587810 */ /* 0x000fe20007f5e0ff */
[--C-:B------:R-:W-:Y:S01]  /*aa70*/  IMAD.X R13, RZ, RZ, R29.reuse, P6 ;  /* 0x000000ffff0d7224 */ /* 0x100fe200030e061d */
[----:B------:R-:W-:Y:S01]  /*aa80*/  LOP3.LUT R14, R8, R87, RZ, 0x3c, !PT ;  /* 0x00000057080e7212 */ /* 0x000fe200078e3cff */
[----:B------:R-:W-:Y:S01]  /*aa90*/  IMAD.X R11, RZ, RZ, R29, P1 ;  /* 0x000000ffff0b7224 */ /* 0x000fe200008e061d */
[----:B------:R-:W-:Y:S02]  /*aaa0*/  SEL R141, R141, R140, P0 ;  /* 0x0000008c8d8d7207 */ /* 0x000fe40000000000 */
[----:B------:R-:W-:Y:S02]  /*aab0*/  SEL R42, R136, R137, P0 ;  /* 0x00000089882a7207 */ /* 0x000fe40000000000 */
[----:B------:R-:W-:-:S02]  /*aac0*/  SEL R105, R108, R105, P0 ;  /* 0x000000696c697207 */ /* 0x000fc40000000000 */
[----:B------:R-:W-:Y:S02]  /*aad0*/  SEL R72, R97, R100, P0 ;  /* 0x0000006461487207 */ /* 0x000fe40000000000 */
[----:B------:R-:W-:Y:S02]  /*aae0*/  MOV R87, R20 ;  /* 0x0000001400577202 */ /* 0x000fe40000000f00 */
[----:B------:R-:W-:Y:S02]  /*aaf0*/  SEL R137, R137, R136, P0 ;  /* 0x0000008889897207 */ /* 0x000fe40000000000 */
[----:B------:R-:W-:Y:S02]  /*ab00*/  SEL R48, R132, R133, P0 ;  /* 0x0000008584307207 */ /* 0x000fe40000000000 */
[----:B------:R-:W-:Y:S02]  /*ab10*/  SEL R97, R100, R97, P0 ;  /* 0x0000006164617207 */ /* 0x000fe40000000000 */
[----:B------:R-:W-:-:S02]  /*ab20*/  SEL R74, R89, R92, P0 ;  /* 0x0000005c594a7207 */ /* 0x000fc40000000000 */
[----:B------:R-:W-:Y:S02]  /*ab30*/  LOP3.LUT R32, R12, R75, RZ, 0x3c, !PT ;  /* 0x0000004b0c207212 */ /* 0x000fe400078e3cff */
[----:B------:R-:W-:Y:S02]  /*ab40*/  SEL R133, R133, R132, P0 ;  /* 0x0000008485857207 */ /* 0x000fe40000000000 */
[----:B------:R-:W-:Y:S02]  /*ab50*/  SEL R50, R128, R129, P0 ;  /* 0x0000008180327207 */ /* 0x000fe40000000000 */
[----:B------:R-:W-:Y:S02]  /*ab60*/  SEL R56, R124, R125, P0 ;  /* 0x0000007d7c387207 */ /* 0x000fe40000000000 */
[----:B------:R-:W-:Y:S02]  /*ab70*/  SEL R89, R92, R89, P0 ;  /* 0x000000595c597207 */ /* 0x000fe40000000000 */
[----:B------:R-:W-:-:S02]  /*ab80*/  LOP3.LUT R12, R83, 0x380, RZ, 0xc0, !PT ;  /* 0x00000380530c7812 */ /* 0x000fc400078ec0ff */
[----:B------:R-:W-:Y:S02]  /*ab90*/  LOP3.LUT R24, R10, R79, RZ, 0x3c, !PT ;  /* 0x0000004f0a187212 */ /* 0x000fe400078e3cff */
[----:B------:R-:W-:Y:S02]  /*aba0*/  SEL R129, R129, R128, P0 ;  /* 0x0000008081817207 */ /* 0x000fe40000000000 */
[----:B------:R-:W-:Y:S02]  /*abb0*/  SEL R125, R125, R124, P0 ;  /* 0x0000007c7d7d7207 */ /* 0x000fe40000000000 */
[----:B------:R-:W-:Y:S02]  /*abc0*/  SEL R58, R120, R121, P0 ;  /* 0x00000079783a7207 */ /* 0x000fe40000000000 */
[----:B------:R-:W-:Y:S02]  /*abd0*/  LOP3.LUT R10, R91, 0x380, RZ, 0xc0, !PT ;  /* 0x000003805b0a7812 */ /* 0x000fe400078ec0ff */
[----:B------:R-:W-:-:S02]  /*abe0*/  LOP3.LUT R61, R86, 0x380, RZ, 0xc0, !PT ;  /* 0x00000380563d7812 */ /* 0x000fc400078ec0ff */
[----:B------:R-:W-:Y:S02]  /*abf0*/  LOP3.LUT R69, R88, 0x380, RZ, 0xc0, !PT ;  /* 0x0000038058457812 */ /* 0x000fe400078ec0ff */
[----:B------:R-:W-:Y:S02]  /*ac00*/  SEL R121, R121, R120, P0 ;  /* 0x0000007879797207 */ /* 0x000fe40000000000 */
[----:B------:R-:W-:Y:S02]  /*ac10*/  SHF.R.U64 R12, R12, 0x3, RZ ;  /* 0x000000030c0c7819 */ /* 0x000fe400000012ff */
[----:B------:R-:W-:Y:S02]  /*ac20*/  SHF.R.U64 R10, R10, 0x3, RZ ;  /* 0x000000030a0a7819 */ /* 0x000fe400000012ff */
[----:B------:R-:W-:Y:S02]  /*ac30*/  SHF.R.U64 R61, R61, 0x3, RZ ;  /* 0x000000033d3d7819 */ /* 0x000fe400000012ff */
[----:B------:R-:W-:-:S02]  /*ac40*/  SHF.R.U64 R69, R69, 0x3, RZ ;  /* 0x0000000345457819 */ /* 0x000fc400000012ff */
[----:B------:R-:W-:Y:S02]  /*ac50*/  LOP3.LUT R26, R12, R83, RZ, 0x3c, !PT ;  /* 0x000000530c1a7212 */ /* 0x000fe400078e3cff */
[----:B------:R-:W-:Y:S02]  /*ac60*/  LOP3.LUT R12, R10, R91, RZ, 0x3c, !PT ;  /* 0x0000005b0a0c7212 */ /* 0x000fe400078e3cff */
[----:B------:R-:W-:Y:S02]  /*ac70*/  LOP3.LUT R10, R61, R86, RZ, 0x3c, !PT ;  /* 0x000000563d0a7212 */ /* 0x000fe400078e3cff */
[----:B------:R-:W-:Y:S02]  /*ac80*/  LOP3.LUT R8, R69, R88, RZ, 0x3c, !PT ;  /* 0x0000005845087212 */ /* 0x000fe400078e3cff */
[----:B------:R-:W-:Y:S02]  /*ac90*/  LOP3.LUT R9, R28, 0x380, RZ, 0xc0, !PT ;  /* 0x000003801c097812 */ /* 0x000fe400078ec0ff */
[----:B------:R-:W-:-:S02]  /*aca0*/  MOV R79, R10 ;  /* 0x0000000a004f7202 */ /* 0x000fc40000000f00 */
[----:B------:R-:W-:Y:S02]  /*acb0*/  SHF.R.U64 R9, R9, 0x3, RZ ;  /* 0x0000000309097819 */ /* 0x000fe400000012ff */
[----:B------:R-:W-:Y:S02]  /*acc0*/  MOV R85, R14 ;  /* 0x0000000e00557202 */ /* 0x000fe40000000f00 */
[----:B------:R-:W-:Y:S01]  /*acd0*/  LOP3.LUT R28, R9, R28, RZ, 0x3c, !PT ;  /* 0x0000001c091c7212 */ /* 0x000fe200078e3cff */
[----:B------:R-:W-:Y:S01]  /*ace0*/  IMAD.X R9, RZ, RZ, R29, P2 ;  /* 0x000000ffff097224 */ /* 0x000fe200010e061d */
[----:B------:R-:W-:Y:S02]  /*acf0*/  MOV R83, R12 ;  /* 0x0000000c00537202 */ /* 0x000fe40000000f00 */
[----:B------:R-:W-:Y:S01]  /*ad00*/  MOV R95, R28 ;  /* 0x0000001c005f7202 */ /* 0x000fe20000000f00 */
[----:B--2---:R-:W-:Y:S01]  /*ad10*/  SHFL.IDX PT, R40, R40, R5, 0x1c1f ;  /* 0x001c1f0528287589 */ /* 0x004fe200000e0000 */
[----:B------:R-:W-:-:S02]  /*ad20*/  LOP3.LUT R20, R5, 0x2, RZ, 0x3c, !PT ;  /* 0x0000000205147812 */ /* 0x000fc400078e3cff */
[----:B------:R-:W-:Y:S01]  /*ad30*/  MOV R77, R8 ;  /* 0x00000008004d7202 */ /* 0x000fe20000000f00 */
[----:B------:R-:W-:Y:S01]  /*ad40*/  SHFL.IDX PT, R70, R70, R5, 0x1c1f ;  /* 0x001c1f0546467589 */ /* 0x000fe200000e0000 */
[----:B------:R-:W-:Y:S02]  /*ad50*/  MOV R94, R36 ;  /* 0x00000024005e7202 */ /* 0x000fe40000000f00 */
[----:B------:R-:W-:Y:S01]  /*ad60*/  MOV R90, R24 ;  /* 0x00000018005a7202 */ /* 0x000fe20000000f00 */
[----:B------:R-:W0:Y:S01]  /*ad70*/  SHFL.IDX PT, R141, R141, R20, 0x1c1f ;  /* 0x001c1f148d8d7589 */ /* 0x000e2200000e0000 */
[----:B------:R-:W-:Y:S02]  /*ad80*/  MOV R88, R26 ;  /* 0x0000001a00587202 */ /* 0x000fe40000000f00 */
[----:B------:R-:W-:Y:S01]  /*ad90*/  MOV R93, R34 ;  /* 0x00000022005d7202 */ /* 0x000fe20000000f00 */
[----:B------:R-:W1:Y:S01]  /*ada0*/  SHFL.IDX PT, R105, R105, R20, 0x1c1f ;  /* 0x001c1f1469697589 */ /* 0x000e6200000e0000 */
[----:B------:R-:W-:-:S02]  /*adb0*/  MOV R92, R32 ;  /* 0x00000020005c7202 */ /* 0x000fc40000000f00 */
[----:B------:R-:W-:Y:S01]  /*adc0*/  MOV R91, R30 ;  /* 0x0000001e005b7202 */ /* 0x000fe20000000f00 */
[----:B------:R-:W-:Y:S01]  /*add0*/  SHFL.IDX PT, R42, R42, R5, 0x1c1f ;  /* 0x001c1f052a2a7589 */ /* 0x000fe200000e0000 */
[----:B------:R-:W-:-:S03]  /*ade0*/  PLOP3.LUT P1, PT, PT, PT, UP0, 0x80, 0x0 ;  /* 0x000000000000781c */ /* 0x000fc60003f2f008 */
[----:B------:R-:W-:Y:S04]  /*adf0*/  SHFL.IDX PT, R72, R72, R5, 0x1c1f ;  /* 0x001c1f0548487589 */ /* 0x000fe800000e0000 */
[----:B------:R-:W2:Y:S04]  /*ae00*/  SHFL.IDX PT, R137, R137, R20, 0x1c1f ;  /* 0x001c1f1489897589 */ /* 0x000ea800000e0000 */
[----:B------:R-:W3:Y:S04]  /*ae10*/  SHFL.IDX PT, R97, R97, R20, 0x1c1f ;  /* 0x001c1f1461617589 */ /* 0x000ee800000e0000 */
        /* <DEDUP_REMOVED lines=8> */
[----:B------:R-:W-:Y:S01]  /*aea0*/  SHFL.IDX PT, R50, R50, R5, 0x1c1f ;  /* 0x001c1f0532327589 */ /* 0x000fe200000e0000 */
[----:B--2---:R-:W-:-:S02]  /*aeb0*/  SEL R12, R42, R137, P0 ;  /* 0x000000892a0c7207 */ /* 0x004fc40000000000 */
[----:B------:R-:W-:Y:S01]  /*aec0*/  SEL R14, R137, R42, P0 ;  /* 0x0000002a890e7207 */ /* 0x000fe20000000000 */
[----:B------:R-:W-:Y:S01]  /*aed0*/  SHFL.IDX PT, R56, R56, R5, 0x1c1f ;  /* 0x001c1f0538387589 */ /* 0x000fe200000e0000 */
[----:B---3--:R-:W-:Y:S02]  /*aee0*/  SEL R13, R72, R97, P0 ;  /* 0x00000061480d7207 */ /* 0x008fe40000000000 */
[----:B------:R-:W-:Y:S01]  /*aef0*/  SEL R15, R97, R72, P0 ;  /* 0x00000048610f7207 */ /* 0x000fe20000000000 */
[----:B------:R-:W-:Y:S04]  /*af00*/  SHFL.IDX PT, R78, R78, R5, 0x1c1f ;  /* 0x001c1f054e4e7589 */ /* 0x000fe800000e0000 */
[----:B------:R-:W2:Y:S04]  /*af10*/  SHFL.IDX PT, R129, R129, R20, 0x1c1f ;  /* 0x001c1f1481817589 */ /* 0x000ea800000e0000 */
[----:B------:R-:W3:Y:S01]  /*af20*/  SHFL.IDX PT, R125, R125, R20, 0x1c1f ;  /* 0x001c1f147d7d7589 */ /* 0x000ee200000e0000 */
[----:B0-----:R-:W-:-:S02]  /*af30*/  SEL R24, R48, R133, P0 ;  /* 0x0000008530187207 */ /* 0x001fc40000000000 */
[----:B------:R-:W-:Y:S01]  /*af40*/  SEL R26, R133, R48, P0 ;  /* 0x00000030851a7207 */ /* 0x000fe20000000000 */
[----:B------:R-:W0:Y:S01]  /*af50*/  SHFL.IDX PT, R81, R81, R20, 0x1c1f ;  /* 0x001c1f1451517589 */ /* 0x000e2200000e0000 */
[----:B-1----:R-:W-:Y:S02]  /*af60*/  SEL R25, R74, R89, P0 ;  /* 0x000000594a197207 */ /* 0x002fe40000000000 */
[----:B------:R-:W-:Y:S01]  /*af70*/  SEL R27, R89, R74, P0 ;  /* 0x0000004a591b7207 */ /* 0x000fe20000000000 */
[----:B------:R-:W-:Y:S04]  /*af80*/  SHFL.IDX PT, R58, R58, R5, 0x1c1f ;  /* 0x001c1f053a3a7589 */ /* 0x000fe800000e0000 */
[----:B------:R-:W-:Y:S04]  /*af90*/  SHFL.IDX PT, R80, R80, R5, 0x1c1f ;  /* 0x001c1f0550507589 */ /* 0x000fe800000e0000 */
[----:B------:R-:W1:Y:S04]  /*afa0*/  SHFL.IDX PT, R121, R121, R20, 0x1c1f ;  /* 0x001c1f1479797589 */ /* 0x000e6800000e0000 */
[----:B------:R-:W4:Y:S01]  /*afb0*/  SHFL.IDX PT, R73, R73, R20, 0x1c1f ;  /* 0x001c1f1449497589 */ /* 0x000f2200000e0000 */
[----:B--2---:R-:W-:-:S02]  /*afc0*/  SEL R28, R50, R129, P0 ;  /* 0x00000081321c7207 */ /* 0x004fc40000000000 */
[----:B------:R-:W-:Y:S01]  /*afd0*/  SEL R30, R129, R50, P0 ;  /* 0x00000032811e7207 */ /* 0x000fe20000000000 */
[----:B------:R-:W-:Y:S01]  /*afe0*/  SHFL.IDX PT, R76, R76, R5, 0x1c1f ;  /* 0x001c1f054c4c7589 */ /* 0x000fe200000e0000 */
[----:B---3--:R-:W-:Y:S02]  /*aff0*/  SEL R32, R56, R125, P0 ;  /* 0x0000007d38207207 */ /* 0x008fe40000000000 */
[----:B------:R-:W-:Y:S01]  /*b000*/  SEL R34, R125, R56, P0 ;  /* 0x000000387d227207 */ /* 0x000fe20000000000 */
[----:B------:R-:W2:Y:S01]  /*b010*/  SHFL.IDX PT, R63, R63, R20, 0x1c1f ;  /* 0x001c1f143f3f7589 */ /* 0x000ea200000e0000 */
[----:B0-----:R-:W-:Y:S02]  /*b020*/  SEL R29, R78, R81, P0 ;  /* 0x000000514e1d7207 */ /* 0x001fe40000000000 */
[----:B------:R-:W-:Y:S01]  /*b030*/  SEL R31, R81, R78, P0 ;  /* 0x0000004e511f7207 */ /* 0x000fe20000000000 */
[----:B------:R-:W-:Y:S06]  /*b040*/  BAR.SYNC.DEFER_BLOCKING 0x1, 0x100 ;  /* 0x0044000000007b1d */ /* 0x000fec0000010000 */
[----:B------:R-:W-:Y:S01]  /*b050*/  SHFL.IDX PT, R64, R64, R5, 0x1c1f ;  /* 0x001c1f0540407589 */ /* 0x000fe200000e0000 */
[----:B-1----:R-:W-:-:S02]  /*b060*/  SEL R56, R58, R121, P0 ;  /* 0x000000793a387207 */ /* 0x002fc40000000000 */
[----:B------:R-:W-:Y:S01]  /*b070*/  SEL R58, R121, R58, P0 ;  /* 0x0000003a793a7207 */ /* 0x000fe20000000000 */
[----:B------:R-:W-:Y:S01]  /*b080*/  SHFL.IDX PT, R62, R62, R5, 0x1c1f ;  /* 0x001c1f053e3e7589 */ /* 0x000fe200000e0000 */
[----:B----4-:R-:W-:Y:S02]  /*b090*/  SEL R33, R80, R73, P0 ;  /* 0x0000004950217207 */ /* 0x010fe40000000000 */
[----:B------:R-:W-:Y:S01]  /*b0a0*/  SEL R35, R73, R80, P0 ;  /* 0x0000005049237207 */ /* 0x000fe20000000000 */
[----:B------:R2:W0:Y:S04]  /*b0b0*/  SHFL.IDX PT, R21, R57, R20, 0x1c1f ;  /* 0x001c1f1439157589 */ /* 0x00042800000e0000 */
[----:B------:R-:W1:Y:S04]  /*b0c0*/  SHFL.IDX PT, R55, R55, R20, 0x1c1f ;  /* 0x001c1f1437377589 */ /* 0x000e6800000e0000 */
[----:B------:R-:W-:Y:S01]  /*b0d0*/  SHFL.IDX PT, R60, R60, R5, 0x1c1f ;  /* 0x001c1f053c3c7589 */ /* 0x000fe200000e0000 */
[----:B--2---:R-:W-:-:S03]  /*b0e0*/  SEL R57, R76, R63, P0 ;  /* 0x0000003f4c397207 */ /* 0x004fc60000000000 */
[----:B------:R-:W-:Y:S04]  /*b0f0*/  SHFL.IDX PT, R52, R52, R5, 0x1c1f ;  /* 0x001c1f0534347589 */ /* 0x000fe800000e0000 */
[----:B------:R-:W-:Y:S04]  /*b100*/  SHFL.IDX PT, R44, R44, R5, 0x1c1f ;  /* 0x001c1f052c2c7589 */ /* 0x000fe800000e0000 */
[----:B------:R-:W-:Y:S04]  /*b110*/  SHFL.IDX PT, R66, R66, R5, 0x1c1f ;  /* 0x001c1f0542427589 */ /* 0x000fe800000e0000 */
[----:B------:R-:W-:Y:S01]  /*b120*/  SHFL.IDX PT, R68, R68, R5, 0x1c1f ;  /* 0x001c1f0544447589 */ /* 0x000fe200000e0000 */
[----:B0-----:R-:W-:-:S03]  /*b130*/  SEL R36, R64, R21, P0 ;  /* 0x0000001540247207 */ /* 0x001fc60000000000 */
[----:B------:R-:W-:Y:S01]  /*b140*/  SHFL.IDX PT, R54, R54, R5, 0x1c1f ;  /* 0x001c1f0536367589 */ /* 0x000fe200000e0000 */
[----:B-1----:R-:W-:-:S03]  /*b150*/  SEL R37, R62, R55, P0 ;  /* 0x000000373e257207 */ /* 0x002fc60000000000 */
[----:B------:R-:W-:Y:S04]  /*b160*/  SHFL.IDX PT, R46, R46, R5, 0x1c1f ;  /* 0x001c1f052e2e7589 */ /* 0x000fe800000e0000 */
[----:B------:R0:W-:Y:S04]  /*b170*/  SHFL.IDX PT, R61, R38, R5, 0x1c1f ;  /* 0x001c1f05263d7589 */ /* 0x0001e800000e0000 */
[----:B------:R-:W-:Y:S04]  /*b180*/  SHFL.IDX PT, R69, R82, R5, 0x1c1f ;  /* 0x001c1f0552457589 */ /* 0x000fe800000e0000 */
[----:B------:R-:W-:Y:S01]  /*b190*/  SHFL.IDX PT, R75, R84, R5, 0x1c1f ;  /* 0x001c1f05544b7589 */ /* 0x000fe200000e0000 */
[----:B0-----:R-:W-:-:S03]  /*b1a0*/  SEL R38, R21, R64, P0 ;  /* 0x0000004015267207 */ /* 0x001fc60000000000 */
[----:B------:R-:W0:Y:S04]  /*b1b0*/  SHFL.IDX PT, R49, R49, R20, 0x1c1f ;  /* 0x001c1f1431317589 */ /* 0x000e2800000e0000 */
[----:B------:R-:W1:Y:S04]  /*b1c0*/  SHFL.IDX PT, R47, R47, R20, 0x1c1f ;  /* 0x001c1f142f2f7589 */ /* 0x000e6800000e0000 */
[----:B------:R-:W2:Y:S04]  /*b1d0*/  SHFL.IDX PT, R41, R41, R20, 0x1c1f ;  /* 0x001c1f1429297589 */ /* 0x000ea800000e0000 */
[----:B------:R3:W4:Y:S04]  /*b1e0*/  SHFL.IDX PT, R5, R39, R20, 0x1c1f ;  /* 0x001c1f1427057589 */ /* 0x00072800000e0000 */
[----:B------:R-:W4:Y:S04]  /*b1f0*/  SHFL.IDX PT, R43, R43, R20, 0x1c1f ;  /* 0x001c1f142b2b7589 */ /* 0x000f2800000e0000 */
[----:B------:R-:W4:Y:S01]  /*b200*/  SHFL.IDX PT, R82, R53, R20, 0x1c1f ;  /* 0x001c1f1435527589 */ /* 0x000f2200000e0000 */
[----:B---3--:R-:W-:-:S03]  /*b210*/  SEL R39, R55, R62, P0 ;  /* 0x0000003e37277207 */ /* 0x008fc60000000000 */
[----:B------:R-:W3:Y:S04]  /*b220*/  SHFL.IDX PT, R45, R45, R20, 0x1c1f ;  /* 0x001c1f142d2d7589 */ /* 0x000ee800000e0000 */
[----:B------:R0:W3:Y:S04]  /*b230*/  SHFL.IDX PT, R84, R59, R20, 0x1c1f ;  /* 0x001c1f143b547589 */ /* 0x0000e800000e0000 */
[----:B------:R-:W-:Y:S04]  /*b240*/  SHFL.IDX PT, R51, R51, R20, 0x1c1f ;  /* 0x001c1f1433337589 */ /* 0x000fe800000e0000 */
[----:B------:R-:W3:Y:S01]  /*b250*/  SHFL.IDX PT, R86, R71, R20, 0x1c1f ;  /* 0x001c1f1447567589 */ /* 0x000ee200000e0000 */
[----:B0-----:R-:W-:-:S03]  /*b260*/  SEL R59, R63, R76, P0 ;  /* 0x0000004c3f3b7207 */ /* 0x001fc60000000000 */
[----:B------:R0:W-:Y:S04]  /*b270*/  STSM.16.M88.4 [R95], R8 ;  /* 0x000000085f007844 */ /* 0x0001e80000000200 */
[----:B------:R2:W-:Y:S04]  /*b280*/  STSM.16.M88.4 [R94], R12 ;  /* 0x0000000c5e007844 */ /* 0x0005e80000000200 */
[----:B------:R3:W-:Y:S04]  /*b290*/  STSM.16.M88.4 [R93], R24 ;  /* 0x000000185d007844 */ /* 0x0007e80000000200 */
[----:B------:R3:W-:Y:S01]  /*b2a0*/  STSM.16.M88.4 [R92], R28 ;  /* 0x0000001c5c007844 */ /* 0x0007e20000000200 */
[----:B0-----:R-:W-:-:S03]  /*b2b0*/  SEL R8, R60, R49, P0 ;  /* 0x000000313c087207 */ /* 0x001fc60000000000 */
[----:B------:R-:W-:Y:S01]  /*b2c0*/  STSM.16.M88.4 [R91], R32 ;  /* 0x000000205b007844 */ /* 0x000fe20000000200 */
[----:B------:R-:W-:Y:S02]  /*b2d0*/  SEL R10, R49, R60, P0 ;  /* 0x0000003c310a7207 */ /* 0x000fe40000000000 */
[----:B-1----:R-:W-:Y:S01]  /*b2e0*/  SEL R9, R54, R47, P0 ;  /* 0x0000002f36097207 */ /* 0x002fe20000000000 */
[----:B------:R-:W-:Y:S01]  /*b2f0*/  STSM.16.M88.4 [R90], R56 ;  /* 0x000000385a007844 */ /* 0x000fe20000000200 */
[----:B------:R-:W-:Y:S02]  /*b300*/  SEL R11, R47, R54, P0 ;  /* 0x000000362f0b7207 */ /* 0x000fe40000000000 */
[----:B--2---:R-:W-:Y:S01]  /*b310*/  SEL R12, R52, R41, P0 ;  /* 0x00000029340c7207 */ /* 0x004fe20000000000 */
[----:B------:R-:W-:Y:S01]  /*b320*/  STSM.16.M88.4 [R88], R36 ;  /* 0x0000002458007844 */ /* 0x000fe20000000200 */
[----:B------:R-:W-:Y:S02]  /*b330*/  SEL R14, R41, R52, P0 ;  /* 0x00000034290e7207 */ /* 0x000fe40000000000 */
[----:B----4-:R-:W-:Y:S01]  /*b340*/  SEL R13, R46, R5, P0 ;  /* 0x000000052e0d7207 */ /* 0x010fe20000000000 */
[----:B------:R0:W-:Y:S01]  /*b350*/  STSM.16.M88.4 [R87], R8 ;  /* 0x0000000857007844 */ /* 0x0001e20000000200 */
[----:B------:R-:W-:-:S02]  /*b360*/  SEL R15, R5, R46, P0 ;  /* 0x0000002e050f7207 */ /* 0x000fc40000000000 */
[----:B---3--:R-:W-:Y:S02]  /*b370*/  SEL R24, R44, R43, P0 ;  /* 0x0000002b2c187207 */ /* 0x008fe40000000000 */
[----:B------:R-:W-:Y:S01]  /*b380*/  SEL R26, R43, R44, P0 ;  /* 0x0000002c2b1a7207 */ /* 0x000fe20000000000 */
[----:B------:R1:W-:Y:S01]  /*b390*/  STSM.16.M88.4 [R85], R12 ;  /* 0x0000000c55007844 */ /* 0x0003e20000000200 */
[----:B------:R-:W-:Y:S02]  /*b3a0*/  SEL R25, R61, R82, P0 ;  /* 0x000000523d197207 */ /* 0x000fe40000000000 */
[----:B------:R-:W-:Y:S02]  /*b3b0*/  SEL R27, R82, R61, P0 ;  /* 0x0000003d521b7207 */ /* 0x000fe40000000000 */
[----:B------:R-:W-:Y:S02]  /*b3c0*/  SEL R28, R66, R45, P0 ;  /* 0x0000002d421c7207 */ /* 0x000fe40000000000 */
[----:B------:R-:W-:Y:S01]  /*b3d0*/  SEL R30, R45, R66, P0 ;  /* 0x000000422d1e7207 */ /* 0x000fe20000000000 */
[----:B------:R1:W-:Y:S01]  /*b3e0*/  STSM.16.M88.4 [R83], R24 ;  /* 0x0000001853007844 */ /* 0x0003e20000000200 */
[----:B------:R-:W-:Y:S01]  /*b3f0*/  SEL R29, R69, R84, P0 ;  /* 0x00000054451d7207 */ /* 0x000fe20000000000 */
[----:B0-----:R-:W-:Y:S01]  /*b400*/  IMAD.U32 R8, RZ, RZ, UR4 ;  /* 0x00000004ff087e24 */ /* 0x001fe2000f8e00ff */
[----:B------:R-:W-:Y:S01]  /*b410*/  SEL R31, R84, R69, P0 ;  /* 0x00000045541f7207 */ /* 0x000fe20000000000 */
[----:B------:R-:W-:Y:S01]  /*b420*/  IMAD.U32 R9, RZ, RZ, UR6 ;  /* 0x00000006ff097e24 */ /* 0x000fe2000f8e00ff */
[----:B------:R-:W-:Y:S01]  /*b430*/  SEL R33, R75, R86, P0 ;  /* 0x000000564b217207 */ /* 0x000fe20000000000 */
[----:B------:R-:W-:Y:S01]  /*b440*/  ULDC.64 UR6, c[0x0][0xbe0] ;  /* 0x0002f80000067ab9 */ /* 0x000fe20000000a00 */
[----:B------:R-:W-:Y:S01]  /*b450*/  SEL R35, R86, R75, P0 ;  /* 0x0000004b56237207 */ /* 0x000fe20000000000 */
[----:B------:R1:W-:Y:S01]  /*b460*/  STSM.16.M88.4 [R79], R28 ;  /* 0x0000001c4f007844 */ /* 0x0003e20000000200 */
[----:B------:R-:W-:-:S02]  /*b470*/  SEL R32, R68, R51, P0 ;  /* 0x0000003344207207 */ /* 0x000fc40000000000 */
[----:B------:R-:W-:-:S05]  /*b480*/  SEL R34, R51, R68, P0 ;  /* 0x0000004433227207 */ /* 0x000fca0000000000 */
[----:B------:R1:W-:Y:S01]  /*b490*/  STSM.16.M88.4 [R77], R32 ;  /* 0x000000204d007844 */ /* 0x0003e20000000200 */
[----:B------:R-:W-:Y:S06]  /*b4a0*/  BAR.SYNC.DEFER_BLOCKING 0x1, 0x100 ;  /* 0x0044000000007b1d */ /* 0x000fec0000010000 */
[----:B------:R-:W2:Y:S01]  /*b4b0*/  @P1 LDG.E R10, desc[UR46][R8.64] ;  /* 0x0000002e080a1981 */ /* 0x000ea2000c1e1900 */
[----:B------:R-:W-:Y:S01]  /*b4c0*/  UISETP.NE.U32.AND UP1, UPT, UR6, URZ, UPT ;  /* 0x0000003f0600728c */ /* 0x000fe2000bf25070 */
[----:B------:R-:W0:Y:S01]  /*b4d0*/  LDC R5, c[0x0][0xa88] ;  /* 0x0002a200ff057b82 */ /* 0x000e220000000800 */
[----:B------:R-:W-:Y:S01]  /*b4e0*/  IMAD R11, R16, 0x40, R2 ;  /* 0x00000040100b7824 */ /* 0x000fe200078e0202 */
[----:B------:R-:W-:Y:S01]  /*b4f0*/  UMOV UR4, URZ ;  /* 0x0000003f00047c82 */ /* 0x000fe20008000000 */
[----:B------:R-:W-:-:S02]  /*b500*/  UISETP.NE.AND.EX UP1, UPT, UR7, URZ, UPT, UP1 ;  /* 0x0000003f0700728c */ /* 0x000fc4000bf25310 */
[----:B------:R-:W-:-:S04]  /*b510*/  IMAD.WIDE R6, R11, 0x2, R6 ;  /* 0x000000020b067825 */ /* 0x000fc800078e0206 */
[----:B------:R-:W-:Y:S02]  /*b520*/  PLOP3.LUT P0, PT, PT, PT, UP1, 0x80, 0x0 ;  /* 0x000000000000781c */ /* 0x000fe40003f0f018 */
[----:B------:R-:W-:-:S03]  /*b530*/  IADD3 R37, P5, R6, 0x1000, RZ ;  /* 0x0000100006257810 */ /* 0x000fc60007fbe0ff */
[----:B------:R-:W-:Y:S02]  /*b540*/  @UP1 ULDC.64 UR6, c[0x0][0xbe0] ;  /* 0x0002f80000061ab9 */ /* 0x000fe40000000a00 */
[----:B------:R-:W-:-:S06]  /*b550*/  @UP1 UIMAD.WIDE UR6, UR36, 0x4, UR6 ;  /* 0x00000004240618a5 */ /* 0x000fcc000f8e0206 */
[----:B------:R-:W-:Y:S01]  /*b560*/  IMAD.U32 R11, RZ, RZ, UR7 ;  /* 0x00000007ff0b7e24 */ /* 0x000fe2000f8e00ff */
[----:B--2---:R-:W-:Y:S01]  /*b570*/  @P1 R2UR UR4, R10 ;  /* 0x000000000a0412ca */ /* 0x004fe200000e0000 */
[----:B------:R-:W-:-:S05]  /*b580*/  IMAD.U32 R10, RZ, RZ, UR6 ;  /* 0x00000006ff0a7e24 */ /* 0x000fca000f8e00ff */
[----:B0-----:R1:W5:Y:S01]  /*b590*/  @P0 LDG.E R5, desc[UR46][R10.64] ;  /* 0x0000002e0a050981 */ /* 0x001362000c1e1900 */
[----:B------:R-:W-:Y:S08]  /*b5a0*/  @P0 BRA `(.L_x_3041) ;  /* 0x0000000000100947 */ /* 0x000ff00003800000 */
[----:B------:R-:W-:Y:S05]  /*b5b0*/  @!P1 BRA `(.L_x_3041) ;  /* 0x00000000000c9947 */ /* 0x000fea0003800000 */
[----:B-1----:R-:W2:Y:S04]  /*b5c0*/  LDG.E R10, desc[UR46][R8.64] ;  /* 0x0000002e080a7981 */ /* 0x002ea8000c1e1900 */
[----:B-----5:R-:W2:Y:S02]  /*b5d0*/  LDG.E R5, desc[UR46][R8.64+0x4] ;  /* 0x0000042e08057981 */ /* 0x020ea4000c1e1900 */
[----:B--2---:R-:W-:-:S07]  /*b5e0*/  IMAD.IADD R5, R5, 0x1, -R10 ;  /* 0x0000000105057824 */ /* 0x004fce00078e0a0a */
.L_x_3041:
[----:B------:R-:W-:Y:S01]  /*b5f0*/  USHF.R.S32.HI UR11, URZ, 0x1f, UR39 ;  /* 0x0000001f3f0b7899 */ /* 0x000fe20008011427 */
[----:B------:R-:W-:Y:S01]  /*b600*/  IADD3 R9, P3, R6, 0x3000, RZ ;  /* 0x0000300006097810 */ /* 0x000fe20007f7e0ff */
[----:B------:R-:W-:Y:S01]  /*b610*/  ULDC.64 UR12, c[0x0][0xb70] ;  /* 0x0002dc00000c7ab9 */ /* 0x000fe20000000a00 */
[----:B------:R-:W-:Y:S01]  /*b620*/  USHF.R.S32.HI UR9, URZ, 0x1f, UR4 ;  /* 0x0000001f3f097899 */ /* 0x000fe20008011404 */
[----:B-1----:R-:W-:Y:S01]  /*b630*/  IMAD R14, R18, 0x80, R221 ;  /* 0x00000080120e7824 */ /* 0x002fe200078e02dd */
[----:B------:R-:W-:Y:S01]  /*b640*/  UIMAD UR10, UR11, UR12, URZ ;  /* 0x0000000c0b0a72a4 */ /* 0x000fe2000f8e023f */
[----:B------:R-:W-:Y:S01]  /*b650*/  LOP3.LUT R8, R9, 0x380, RZ, 0xc0, !PT ;  /* 0x0000038009087812 */ /* 0x000fe200078ec0ff */
[----:B------:R-:W-:Y:S01]  /*b660*/  UMOV UR8, UR4 ;  /* 0x0000000400087c82 */ /* 0x000fe20008000000 */
[----:B------:R-:W-:Y:S01]  /*b670*/  USEL UR37, UR37, URZ, !UP0 ;  /* 0x0000003f25257287 */ /* 0x000fe2000c000000 */
[----:B------:R-:W-:Y:S01]  /*b680*/  IADD3 R57, P0, R6, 0x4000, RZ ;  /* 0x0000400006397810 */ /* 0x000fe20007f1e0ff */
        /* <DEDUP_REMOVED lines=9> */
[----:B------:R-:W-:Y:S01]  /*b720*/  UIMAD UR8, UR37, UR12, URZ ;  /* 0x0000000c250872a4 */ /* 0x000fe2000f8e023f */
[----:B------:R-:W-:Y:S01]  /*b730*/  LOP3.LUT R56, R57, 0x380, RZ, 0xc0, !PT ;  /* 0x0000038039387812 */ /* 0x000fe200078ec0ff */
[----:B------:R-:W-:Y:S01]  /*b740*/  UIMAD.WIDE.U32 UR6, UR36, UR12, UR6 ;  /* 0x0000000c240672a5 */ /* 0x000fe2000f8e0006 */
[----:B------:R-:W-:Y:S01]  /*b750*/  IADD3 R25, P4, R6, 0x2000, RZ ;  /* 0x0000200006197810 */ /* 0x000fe20007f9e0ff */
[----:B------:R-:W-:Y:S01]  /*b760*/  UIMAD UR8, UR36, UR13, UR8 ;  /* 0x0000000d240872a4 */ /* 0x000fe2000f8e0208 */
[----:B------:R-:W-:-:S02]  /*b770*/  LOP3.LUT R44, R45, 0x380, RZ, 0xc0, !PT ;  /* 0x000003802d2c7812 */ /* 0x000fc400078ec0ff */
[----:B------:R-:W-:Y:S01]  /*b780*/  SHF.R.U64 R56, R56, 0x3, RZ ;  /* 0x0000000338387819 */ /* 0x000fe200000012ff */
[----:B------:R-:W-:Y:S01]  /*b790*/  ULDC.64 UR12, c[0x0][0xaa0] ;  /* 0x0002a800000c7ab9 */ /* 0x000fe20000000a00 */
[----:B------:R-:W-:Y:S01]  /*b7a0*/  IADD3 R10, P6, R14, UR6, RZ ;  /* 0x000000060e0a7c10 */ /* 0x000fe2000ffde0ff */
[----:B------:R-:W-:Y:S01]  /*b7b0*/  IMAD.U32 R12, RZ, RZ, UR8 ;  /* 0x00000008ff0c7e24 */ /* 0x000fe2000f8e00ff */
[----:B------:R-:W-:Y:S02]  /*b7c0*/  IADD3 R33, P2, R6, 0x6000, RZ ;  /* 0x0000600006217810 */ /* 0x000fe40007f5e0ff */
[----:B------:R-:W-:Y:S02]  /*b7d0*/  LOP3.LUT R36, R37, 0x380, RZ, 0xc0, !PT ;  /* 0x0000038025247812 */ /* 0x000fe400078ec0ff */
[----:B------:R-:W-:Y:S01]  /*b7e0*/  IADD3.X R9, R9, UR7, R12, P6, !PT ;  /* 0x0000000709097c10 */ /* 0x000fe2000b7fe40c */
[----:B------:R-:W-:Y:S01]  /*b7f0*/  ULDC.64 UR6, c[0x0][0xb40] ;  /* 0x0002d00000067ab9 */ /* 0x000fe20000000a00 */
[----:B------:R-:W-:-:S02]  /*b800*/  LOP3.LUT R24, R25, 0x380, RZ, 0xc0, !PT ;  /* 0x0000038019187812 */ /* 0x000fc400078ec0ff */
[----:B------:R-:W-:Y:S02]  /*b810*/  LEA R20, P6, R10, UR6, 0x2 ;  /* 0x000000060a147c11 */ /* 0x000fe4000f8c10ff */
[----:B------:R-:W-:Y:S02]  /*b820*/  SHF.R.U64 R44, R44, 0x3, RZ ;  /* 0x000000032c2c7819 */ /* 0x000fe400000012ff */
[----:B------:R-:W-:Y:S01]  /*b830*/  LOP3.LUT R56, R56, R57, RZ, 0x3c, !PT ;  /* 0x0000003938387212 */ /* 0x000fe200078e3cff */
[----:B------:R-:W-:Y:S01]  /*b840*/  IMAD.X R57, RZ, RZ, R7, P0 ;  /* 0x000000ffff397224 */ /* 0x000fe200000e0607 */
[----:B------:R-:W-:Y:S02]  /*b850*/  LOP3.LUT R32, R33, 0x380, RZ, 0xc0, !PT ;  /* 0x0000038021207812 */ /* 0x000fe400078ec0ff */
[----:B------:R-:W-:Y:S01]  /*b860*/  LEA.HI.X R21, R10, UR7, R9, 0x2, P6 ;  /* 0x000000070a157c11 */ /* 0x000fe2000b0f1409 */
[----:B------:R-:W-:Y:S01]  /*b870*/  VIADD R10, R14, 0x8 ;  /* 0x000000080e0a7836 */ /* 0x000fe20000000000 */
[----:B------:R-:W-:Y:S01]  /*b880*/  SHF.R.U64 R36, R36, 0x3, RZ ;  /* 0x0000000324247819 */ /* 0x000fe200000012ff */
[----:B------:R-:W-:Y:S01]  /*b890*/  IMAD.X R9, RZ, RZ, R7, P3 ;  /* 0x000000ffff097224 */ /* 0x000fe200018e0607 */
[----:B------:R-:W-:-:S02]  /*b8a0*/  SHF.R.U64 R24, R24, 0x3, RZ ;  /* 0x0000000318187819 */ /* 0x000fc400000012ff */
[----:B------:R-:W-:Y:S02]  /*b8b0*/  LOP3.LUT P0, RZ, R19, 0x3, RZ, 0xc0, !PT ;  /* 0x0000000313ff7812 */ /* 0x000fe4000780c0ff */
[----:B------:R-:W-:Y:S01]  /*b8c0*/  LOP3.LUT R44, R44, R45, RZ, 0x3c, !PT ;  /* 0x0000002d2c2c7212 */ /* 0x000fe200078e3cff */
[--C-:B------:R-:W-:Y:S01]  /*b8d0*/  IMAD.X R45, RZ, RZ, R7.reuse, P1 ;  /* 0x000000ffff2d7224 */ /* 0x100fe200008e0607 */
[----:B------:R-:W-:Y:S02]  /*b8e0*/  SHF.R.U64 R32, R32, 0x3, RZ ;  /* 0x0000000320207819 */ /* 0x000fe400000012ff */
[----:B------:R-:W-:Y:S01]  /*b8f0*/  LOP3.LUT R36, R36, R37, RZ, 0x3c, !PT ;  /* 0x0000002524247212 */ /* 0x000fe200078e3cff */
[--C-:B------:R-:W-:Y:S01]  /*b900*/  IMAD.X R37, RZ, RZ, R7.reuse, P5 ;  /* 0x000000ffff257224 */ /* 0x100fe200028e0607 */
[----:B------:R-:W-:Y:S01]  /*b910*/  LOP3.LUT R24, R24, R25, RZ, 0x3c, !PT ;  /* 0x0000001918187212 */ /* 0x000fe200078e3cff */
[----:B------:R-:W-:Y:S01]  /*b920*/  IMAD.X R25, RZ, RZ, R7, P4 ;  /* 0x000000ffff197224 */ /* 0x000fe200020e0607 */
[----:B-----5:R-:W-:-:S02]  /*b930*/  ISETP.GE.OR P1, PT, R14, R5, P0 ;  /* 0x000000050e00720c */ /* 0x020fc40000726670 */
[----:B------:R-:W-:Y:S02]  /*b940*/  ISETP.GE.OR P0, PT, R10, R5, P0 ;  /* 0x000000050a00720c */ /* 0x000fe40000706670 */
[C---:B------:R-:W-:Y:S02]  /*b950*/  IADD3 R13, P6, R6.reuse, 0x7000, RZ ;  /* 0x00007000060d7810 */ /* 0x040fe40007fde0ff */
[C---:B------:R-:W-:Y:S02]  /*b960*/  IADD3 R61, P5, R6.reuse, 0x8000, RZ ;  /* 0x00008000063d7810 */ /* 0x040fe40007fbe0ff */
[C---:B------:R-:W-:Y:S02]  /*b970*/  IADD3 R53, P4, R6.reuse, 0x9000, RZ ;  /* 0x0000900006357810 */ /* 0x040fe40007f9e0ff */
[C---:B------:R-:W-:Y:S02]  /*b980*/  IADD3 R41, P3, R6.reuse, 0xa000, RZ ;  /* 0x0000a00006297810 */ /* 0x040fe40007f7e0ff */
[----:B------:R-:W-:Y:S01]  /*b990*/  LOP3.LUT R15, R6, 0x380, RZ, 0xc0, !PT ;  /* 0x00000380060f7812 */ /* 0x000fe200078ec0ff */
[----:B------:R-:W-:Y:S01]  /*b9a0*/  @!P1 STG.E desc[UR46][R20.64], R0 ;  /* 0x0000000014009986 */ /* 0x000fe2000c10192e */
[----:B------:R-:W-:Y:S01]  /*b9b0*/  LOP3.LUT R32, R32, R33, RZ, 0x3c, !PT ;  /* 0x0000002120207212 */ /* 0x000fe200078e3cff */
[----:B------:R-:W-:Y:S01]  /*b9c0*/  IMAD.X R33, RZ, RZ, R7, P2 ;  /* 0x000000ffff217224 */ /* 0x000fe200010e0607 */
[----:B------:R-:W-:Y:S01]  /*b9d0*/  IADD3 R11, P2, R6, 0xb000, RZ ;  /* 0x0000b000060b7810 */ /* 0x000fe20007f5e0ff */
[----:B------:R0:W-:Y:S01]  /*b9e0*/  @!P0 STG.E desc[UR46][R20.64+0x20], R3 ;  /* 0x0000200314008986 */ /* 0x0001e2000c10192e */
[----:B------:R-:W-:-:S02]  /*b9f0*/  LOP3.LUT R12, R13, 0x380, RZ, 0xc0, !PT ;  /* 0x000003800d0c7812 */ /* 0x000fc400078ec0ff */
[----:B------:R-:W-:Y:S01]  /*ba00*/  LOP3.LUT R60, R61, 0x380, RZ, 0xc0, !PT ;  /* 0x000003803d3c7812 */ /* 0x000fe200078ec0ff */
[----:B------:R-:W-:Y:S01]  /*ba10*/  UIMAD UR6, UR9, UR12, URZ ;  /* 0x0000000c090672a4 */ /* 0x000fe2000f8e023f */
[----:B------:R-:W-:Y:S01]  /*ba20*/  LOP3.LUT R52, R53, 0x380, RZ, 0xc0, !PT ;  /* 0x0000038035347812 */ /* 0x000fe200078ec0ff */
[----:B------:R-:W-:Y:S01]  /*ba30*/  IMAD.X R29, RZ, RZ, R7, P2 ;  /* 0x000000ffff1d7224 */ /* 0x000fe200010e0607 */
[----:B------:R-:W-:Y:S01]  /*ba40*/  LOP3.LUT R40, R41, 0x380, RZ, 0xc0, !PT ;  /* 0x0000038029287812 */ /* 0x000fe200078ec0ff */
[----:B------:R-:W5:Y:S01]  /*ba50*/  LD.E.128 R36, desc[UR46][R36.64] ;  /* 0x0000002e24247980 */ /* 0x000f62000c101d00 */
[----:B------:R-:W-:Y:S02]  /*ba60*/  SHF.R.U64 R15, R15, 0x3, RZ ;  /* 0x000000030f0f7819 */ /* 0x000fe400000012ff */
[----:B------:R-:W-:Y:S01]  /*ba70*/  LOP3.LUT R10, R11, 0x380, RZ, 0xc0, !PT ;  /* 0x000003800b0a7812 */ /* 0x000fe200078ec0ff */
[----:B------:R-:W5:Y:S01]  /*ba80*/  LD.E.128 R24, desc[UR46][R24.64] ;  /* 0x0000002e18187980 */ /* 0x000f62000c101d00 */
[----:B------:R-:W-:-:S02]  /*ba90*/  SHF.R.U64 R12, R12, 0x3, RZ ;  /* 0x000000030c0c7819 */ /* 0x000fc400000012ff */
[----:B------:R-:W-:Y:S01]  /*baa0*/  SHF.R.U64 R60, R60, 0x3, RZ ;  /* 0x000000033c3c7819 */ /* 0x000fe200000012ff */
[----:B------:R-:W5:Y:S01]  /*bab0*/  LD.E.128 R56, desc[UR46][R56.64] ;  /* 0x0000002e38387980 */ /* 0x000f62000c101d00 */
[----:B------:R-:W-:Y:S02]  /*bac0*/  SHF.R.U64 R52, R52, 0x3, RZ ;  /* 0x0000000334347819 */ /* 0x000fe400000012ff */
[----:B------:R-:W-:Y:S01]  /*bad0*/  SHF.R.U64 R40, R40, 0x3, RZ ;  /* 0x0000000328287819 */ /* 0x000fe200000012ff */
[----:B------:R-:W5:Y:S01]  /*bae0*/  LD.E.128 R44, desc[UR46][R44.64] ;  /* 0x0000002e2c2c7980 */ /* 0x000f62000c101d00 */
[----:B------:R-:W-:Y:S02]  /*baf0*/  LOP3.LUT R6, R15, R6, RZ, 0x3c, !PT ;  /* 0x000000060f067212 */ /* 0x000fe400078e3cff */
        /* <DEDUP_REMOVED lines=10> */
[----:B------:R1:W5:Y:S01]  /*bba0*/  LD.E.128 R48, desc[UR46][R6.64] ;  /* 0x0000002e06307980 */ /* 0x000362000c101d00 */
[----:B0-----:R-:W-:Y:S01]  /*bbb0*/  SHF.R.S32.HI R3, RZ, 0x1f, R2 ;  /* 0x0000001fff037819 */ /* 0x001fe20000011402 */
[----:B------:R-:W-:Y:S01]  /*bbc0*/  UIMAD UR6, UR4, UR13, UR6 ;  /* 0x0000000d040672a4 */ /* 0x000fe2000f8e0206 */
[----:B------:R-:W-:Y:S01]  /*bbd0*/  LOP3.LUT R28, R10, R11, RZ, 0x3c, !PT ;  /* 0x0000000b0a1c7212 */ /* 0x000fe200078e3cff */
[----:B------:R-:W5:Y:S04]  /*bbe0*/  LD.E.128 R12, desc[UR46][R12.64] ;  /* 0x0000002e0c0c7980 */ /* 0x000f68000c101d00 */
[----:B------:R-:W5:Y:S01]  /*bbf0*/  LD.E.128 R8, desc[UR46][R8.64] ;  /* 0x0000002e08087980 */ /* 0x000f62000c101d00 */
[----:B-1----:R-:W-:-:S03]  /*bc00*/  IMAD.U32 R7, RZ, RZ, UR12 ;  /* 0x0000000cff077e24 */ /* 0x002fc6000f8e00ff */
[----:B------:R-:W5:Y:S01]  /*bc10*/  LD.E.128 R60, desc[UR46][R60.64] ;  /* 0x0000002e3c3c7980 */ /* 0x000f62000c101d00 */
[----:B------:R-:W-:-:S03]  /*bc20*/  IMAD.WIDE.U32 R6, R7, UR4, R2 ;  /* 0x0000000407067c25 */ /* 0x000fc6000f8e0002 */
[----:B------:R-:W5:Y:S01]  /*bc30*/  LD.E.128 R52, desc[UR46][R52.64] ;  /* 0x0000002e34347980 */ /* 0x000f62000c101d00 */
[----:B------:R-:W-:Y:S01]  /*bc40*/  VIADD R7, R7, UR6 ;  /* 0x0000000607077c36 */ /* 0x000fe20008000000 */
[----:B------:R-:W-:Y:S02]  /*bc50*/  ULDC.64 UR6, c[0x0][0xae0] ;  /* 0x0002b80000067ab9 */ /* 0x000fe40000000a00 */
        /* <DEDUP_REMOVED lines=13> */
[----:B------:R-:W-:Y:S02]  /*bd30*/  ULDC.64 UR6, c[0x0][0xae8] ;  /* 0x0002ba0000067ab9 */ /* 0x000fe40000000a00 */
[----:B------:R-:W-:Y:S01]  /*bd40*/  ISETP.GE.AND P3, PT, R16, R5, PT ;  /* 0x000000051000720c */ /* 0x000fe20003f66270 */
[----:B------:R-:W-:Y:S01]  /*bd50*/  VIADD R7, R7, UR4 ;  /* 0x0000000407077c36 */ /* 0x000fe20008000000 */
[----:B------:R-:W-:Y:S01]  /*bd60*/  UIMAD UR4, UR37, UR6, URZ ;  /* 0x00000006250472a4 */ /* 0x000fe2000f8e023f */
[----:B------:R-:W-:Y:S02]  /*bd70*/  VIADD R4, R4, 0x33420 ;  /* 0x0003342004047836 */ /* 0x000fe40000000000 */
[----:B------:R-:W-:Y:S02]  /*bd80*/  VIADD R0, R16, 0x20 ;  /* 0x0000002010007836 */ /* 0x000fe40000000000 */
[----:B------:R-:W-:Y:S01]  /*bd90*/  IMAD.U32 R21, RZ, RZ, UR6 ;  /* 0x00000006ff157e24 */ /* 0x000fe2000f8e00ff */
[----:B------:R-:W-:Y:S01]  /*bda0*/  UIMAD UR4, UR36, UR7, UR4 ;  /* 0x00000007240472a4 */ /* 0x000fe2000f8e0204 */
[----:B------:R-:W-:-:S02]  /*bdb0*/  PRMT R4, RZ, 0x654, R4 ;  /* 0x00000654ff047816 */ /* 0x000fc40000000004 */
[----:B------:R-:W-:Y:S01]  /*bdc0*/  IMAD.WIDE.U32 R20, R21, UR36, R6 ;  /* 0x0000002415147c25 */ /* 0x000fe2000f8e0006 */
[-C--:B------:R-:W-:Y:S02]  /*bdd0*/  ISETP.GE.AND P0, PT, R0, R5.reuse, PT ;  /* 0x000000050000720c */ /* 0x080fe40003f06270 */
[--C-:B------:R-:W-:Y:S01]  /*bde0*/  SHF.R.S32.HI R17, RZ, 0x1f, R16.reuse ;  /* 0x0000001fff117819 */ /* 0x100fe20000011410 */
[C---:B------:R-:W-:Y:S01]  /*bdf0*/  VIADD R0, R16.reuse, 0x40 ;  /* 0x0000004010007836 */ /* 0x040fe20000000000 */
[----:B0-----:R0:W-:Y:S01]  /*be00*/  SYNCS.ARRIVE.TRANS64.RED.A1T0 RZ, [R4+URZ], RZ ;  /* 0x000000ff04ff79a7 */ /* 0x0011e2000810043f */
[----:B------:R-:W-:Y:S01]  /*be10*/  VIADD R3, R16, 0x60 ;  /* 0x0000006010037836 */ /* 0x000fe20000000000 */
[----:B------:R-:W-:Y:S01]  /*be20*/  BSSY B1, `(.L_x_3042) ;  /* 0x0000019000017945 */ /* 0x000fe20003800000 */
[----:B------:R-:W-:Y:S01]  /*be30*/  VIADD R71, R21, UR4 ;  /* 0x0000000415477c36 */ /* 0x000fe20008000000 */
[-C--:B------:R-:W-:Y:S01]  /*be40*/  ISETP.GE.AND P1, PT, R0, R5.reuse, PT ;  /* 0x000000050000720c */ /* 0x080fe20003f26270 */
[----:B------:R-:W-:Y:S01]  /*be50*/  IMAD.WIDE R6, R18, 0x80, R16 ;  /* 0x0000008012067825 */ /* 0x000fe200078e0210 */
[----:B------:R-:W-:Y:S01]  /*be60*/  ISETP.GE.AND P2, PT, R3, R5, PT ;  /* 0x000000050300720c */ /* 0x000fe20003f46270 */
[----:B------:R-:W-:-:S12]  /*be70*/  @P3 BRA `(.L_x_3043) ;  /* 0x00000000004c3947 */ /* 0x000fd80003800000 */
[----:B------:R-:W-:Y:S01]  /*be80*/  ULDC.64 UR6, c[0x0][0xad8] ;  /* 0x0002b60000067ab9 */ /* 0x000fe20000000a00 */
[C---:B------:R-:W-:Y:S01]  /*be90*/  VIADD R0, R2.reuse, 0x40 ;  /* 0x0000004002007836 */ /* 0x040fe20000000000 */
[----:B------:R-:W-:Y:S01]  /*bea0*/  ULDC UR4, c[0x0][0xa8c] ;  /* 0x0002a30000047ab9 */ /* 0x000fe20000000800 */
[C---:B------:R-:W-:Y:S01]  /*beb0*/  VIADD R18, R2.reuse, 0x80 ;  /* 0x0000008002127836 */ /* 0x040fe20000000000 */
[----:B------:R-:W-:Y:S01]  /*bec0*/  ISETP.GE.AND P3, PT, R2, UR4, PT ;  /* 0x0000000402007c0c */ /* 0x000fe2000bf66270 */
[----:B------:R-:W-:Y:S01]  /*bed0*/  IMAD R3, R7, UR6, RZ ;  /* 0x0000000607037c24 */ /* 0x000fe2000f8e02ff */
[----:B------:R-:W-:Y:S01]  /*bee0*/  ISETP.GE.AND P4, PT, R0, UR4, PT ;  /* 0x0000000400007c0c */ /* 0x000fe2000bf86270 */
[----:B0-----:R-:W-:Y:S01]  /*bef0*/  IMAD.MOV.U32 R4, RZ, RZ, R20 ;  /* 0x000000ffff047224 */ /* 0x001fe200078e0014 */
[----:B------:R-:W-:Y:S01]  /*bf00*/  ISETP.GE.AND P5, PT, R18, UR4, PT ;  /* 0x0000000412007c0c */ /* 0x000fe2000bfa6270 */
[----:B------:R-:W-:Y:S02]  /*bf10*/  IMAD.MOV.U32 R5, RZ, RZ, R71 ;  /* 0x000000ffff057224 */ /* 0x000fe400078e0047 */
[----:B------:R-:W-:-:S02]  /*bf20*/  IMAD R3, R6, UR7, R3 ;  /* 0x0000000706037c24 */ /* 0x000fc4000f8e0203 */
[----:B------:R-:W-:Y:S01]  /*bf30*/  IMAD.WIDE.U32 R4, R6, UR6, R4 ;  /* 0x0000000606047c25 */ /* 0x000fe2000f8e0004 */
[----:B------:R-:W-:-:S03]  /*bf40*/  ULDC.64 UR6, c[0x0][0xa80] ;  /* 0x0002a00000067ab9 */ /* 0x000fc60000000a00 */
[----:B------:R-:W-:Y:S01]  /*bf50*/  IMAD.IADD R3, R5, 0x1, R3 ;  /* 0x0000000105037824 */ /* 0x000fe200078e0203 */
[----:B------:R-:W-:-:S04]  /*bf60*/  LEA R68, P6, R4, UR6, 0x1 ;  /* 0x0000000604447c11 */ /* 0x000fc8000f8c08ff */
[----:B------:R-:W-:-:S05]  /*bf70*/  LEA.HI.X R69, R4, UR7, R3, 0x1, P6 ;  /* 0x0000000704457c11 */ /* 0x000fca000b0f0c03 */
[----:B-----5:R1:W-:Y:S04]  /*bf80*/  @!P3 STG.E.128 desc[UR46][R68.64], R48 ;  /* 0x000000304400b986 */ /* 0x0203e8000c101d2e */
[----:B------:R1:W-:Y:S04]  /*bf90*/  @!P4 STG.E.128 desc[UR46][R68.64+0x80], R56 ;  /* 0x000080384400c986 */ /* 0x0003e8000c101d2e */
[----:B------:R1:W-:Y:S02]  /*bfa0*/  @!P5 STG.E.128 desc[UR46][R68.64+0x100], R60 ;  /* 0x0001003c4400d986 */ /* 0x0003e4000c101d2e */
.L_x_3043:
[----:B------:R-:W-:Y:S05]  /*bfb0*/  BSYNC B1 ;  /* 0x0000000000017941 */ /* 0x000fea0003800000 */
.L_x_3042:
[----:B------:R-:W-:Y:S04]  /*bfc0*/  BSSY B1, `(.L_x_3044) ;  /* 0x0000017000017945 */ /* 0x000fe80003800000 */
[----:B------:R-:W-:Y:S05]  /*bfd0*/  @P0 BRA `(.L_x_3045) ;  /* 0x0000000000540947 */ /* 0x000fea0003800000 */
[----:B------:R-:W-:Y:S01]  /*bfe0*/  IADD3 R3, P0, R6, 0x20, RZ ;  /* 0x0000002006037810 */ /* 0x000fe20007f1e0ff */
[C---:B0-----:R-:W-:Y:S01]  /*bff0*/  VIADD R4, R2.reuse, 0x40 ;  /* 0x0000004002047836 */ /* 0x041fe20000000000 */
        /* <DEDUP_REMOVED lines=9> */
[----:B------:R-:W-:Y:S01]  /*c090*/  IMAD.WIDE.U32 R4, R3, UR6, R4 ;  /* 0x0000000603047c25 */ /* 0x000fe2000f8e0004 */
[----:B------:R-:W-:-:S03]  /*c0a0*/  ISETP.GE.AND P5, PT, R18, UR4, PT ;  /* 0x0000000412007c0c */ /* 0x000fc6000bfa6270 */
[----:B------:R-:W-:Y:S01]  /*c0b0*/  IMAD R3, R3, UR7, R0 ;  /* 0x0000000703037c24 */ /* 0x000fe2000f8e0200 */
[----:B------:R-:W-:Y:S02]  /*c0c0*/  ULDC.64 UR6, c[0x0][0xa80] ;  /* 0x0002a00000067ab9 */ /* 0x000fe40000000a00 */
[----:B-1---5:R-:W-:Y:S01]  /*c0d0*/  LEA R48, P0, R4, UR6, 0x1 ;  /* 0x0000000604307c11 */ /* 0x022fe2000f8008ff */
[----:B------:R-:W-:-:S05]  /*c0e0*/  IMAD.IADD R3, R5, 0x1, R3 ;  /* 0x0000000105037824 */ /* 0x000fca00078e0203 */
[----:B------:R-:W-:-:S05]  /*c0f0*/  LEA.HI.X R49, R4, UR7, R3, 0x1, P0 ;  /* 0x0000000704317c11 */ /* 0x000fca00080f0c03 */
[----:B------:R2:W-:Y:S04]  /*c100*/  @!P3 STG.E.128 desc[UR46][R48.64], R36 ;  /* 0x000000243000b986 */ /* 0x0005e8000c101d2e */
[----:B------:R2:W-:Y:S04]  /*c110*/  @!P4 STG.E.128 desc[UR46][R48.64+0x80], R44 ;  /* 0x0000802c3000c986 */ /* 0x0005e8000c101d2e */
[----:B------:R2:W-:Y:S02]  /*c120*/  @!P5 STG.E.128 desc[UR46][R48.64+0x100], R52 ;  /* 0x000100343000d986 */ /* 0x0005e4000c101d2e */
.L_x_3045:
[----:B------:R-:W-:Y:S05]  /*c130*/  BSYNC B1 ;  /* 0x0000000000017941 */ /* 0x000fea0003800000 */
.L_x_3044:
        /* <DEDUP_REMOVED lines=17> */
[----:B--2--5:R-:W-:Y:S01]  /*c250*/  LEA R36, P0, R4, UR6, 0x1 ;  /* 0x0000000604247c11 */ /* 0x024fe2000f8008ff */
[----:B------:R-:W-:-:S05]  /*c260*/  IMAD.IADD R3, R5, 0x1, R3 ;  /* 0x0000000105037824 */ /* 0x000fca00078e0203 */
[----:B------:R-:W-:-:S05]  /*c270*/  LEA.HI.X R37, R4, UR7, R3, 0x1, P0 ;  /* 0x0000000704257c11 */ /* 0x000fca00080f0c03 */
[----:B------:R3:W-:Y:S04]  /*c280*/  @!P1 STG.E.128 desc[UR46][R36.64], R24 ;  /* 0x0000001824009986 */ /* 0x0007e8000c101d2e */
[----:B------:R3:W-:Y:S04]  /*c290*/  @!P3 STG.E.128 desc[UR46][R36.64+0x80], R32 ;  /* 0x000080202400b986 */ /* 0x0007e8000c101d2e */
[----:B------:R3:W-:Y:S02]  /*c2a0*/  @!P4 STG.E.128 desc[UR46][R36.64+0x100], R40 ;  /* 0x000100282400c986 */ /* 0x0007e4000c101d2e */
.L_x_3047:
[----:B------:R-:W-:Y:S05]  /*c2b0*/  BSYNC B1 ;  /* 0x0000000000017941 */ /* 0x000fea0003800000 */
.L_x_3046:
[----:B------:R-:W-:Y:S05]  /*c2c0*/  @P2 BRA `(.L_x_3048) ;  /* 0x0000000c00282947 */ /* 0x000fea0003800000 */
[----:B------:R-:W-:Y:S01]  /*c2d0*/  IADD3 R3, P0, R6, 0x60, RZ ;  /* 0x0000006006037810 */ /* 0x000fe20007f1e0ff */
[----:B------:R-:W-:Y:S01]  /*c2e0*/  ULDC.64 UR6, c[0x0][0xad8] ;  /* 0x0002b60000067ab9 */ /* 0x000fe20000000a00 */
[----:B0-----:R-:W-:Y:S01]  /*c2f0*/  IMAD.MOV.U32 R4, RZ, RZ, R20 ;  /* 0x000000ffff047224 */ /* 0x001fe200078e0014 */
[----:B------:R-:W-:Y:S01]  /*c300*/  ULDC UR4, c[0x0][0xa8c] ;  /* 0x0002a30000047ab9 */ /* 0x000fe20000000800 */
[----:B------:R-:W-:Y:S01]  /*c310*/  IMAD.MOV.U32 R5, RZ, RZ, R71 ;  /* 0x000000ffff057224 */ /* 0x000fe200078e0047 */
[C---:B------:R-:W-:Y:S01]  /*c320*/  ISETP.GE.AND P1, PT, R2.reuse, UR4, PT ;  /* 0x0000000402007c0c */ /* 0x040fe2000bf26270 */
[----:B------:R-:W-:Y:S02]  /*c330*/  IMAD.X R6, RZ, RZ, R7, P0 ;  /* 0x000000ffff067224 */ /* 0x000fe400000e0607 */
[----:B------:R-:W-:Y:S02]  /*c340*/  VIADD R0, R2, 0x40 ;  /* 0x0000004002007836 */ /* 0x000fe40000000000 */
[----:B------:R-:W-:-:S02]  /*c350*/  IMAD R6, R6, UR6, RZ ;  /* 0x0000000606067c24 */ /* 0x000fc4000f8e02ff */
[----:B------:R-:W-:Y:S01]  /*c360*/  IMAD.WIDE.U32 R4, R3, UR6, R4 ;  /* 0x0000000603047c25 */ /* 0x000fe2000f8e0004 */
[----:B------:R-:W-:-:S03]  /*c370*/  ISETP.GE.AND P2, PT, R0, UR4, PT ;  /* 0x0000000400007c0c */ /* 0x000fc6000bf46270 */
        /* <DEDUP_REMOVED lines=8> */
[----:B------:R4:W-:Y:S06]  /*c400*/  @!P2 STG.E.128 desc[UR46][R6.64+0x80], R12 ;  /* 0x0000800c0600a986 */ /* 0x0009ec000c101d2e */
[----:B------:R-:W-:Y:S05]  /*c410*/  @P0 BRA `(.L_x_3048) ;  /* 0x0000000800d40947 */ /* 0x000fea0003800000 */
[----:B------:R0:W-:Y:S01]  /*c420*/  STG.E.128 desc[UR46][R6.64+0x100], R28 ;  /* 0x0001001c06007986 */ /* 0x0001e2000c101d2e */
[----:B------:R-:W-:Y:S05]  /*c430*/  BRA `(.L_x_3048) ;  /* 0x0000000800cc7947 */ /* 0x000fea0003800000 */
.L_x_3040:
        /* <DEDUP_REMOVED lines=23> */
[----:B------:R-:W2:Y:S04]  /*c5b0*/  LDG.E R0, desc[UR46][R4.64] ;  /* 0x0000002e04007981 */ /* 0x000ea8000c1e1900 */
[----:B-----5:R-:W2:Y:S02]  /*c5c0*/  LDG.E R9, desc[UR46][R4.64+0x4] ;  /* 0x0000042e04097981 */ /* 0x020ea4000c1e1900 */
[----:B--2---:R-:W-:-:S07]  /*c5d0*/  IMAD.IADD R9, R9, 0x1, -R0 ;  /* 0x0000000109097824 */ /* 0x004fce00078e0a00 */
.L_x_3049:
[----:B------:R-:W-:Y:S01]  /*c5e0*/  USHF.R.S32.HI UR7, URZ, 0x1f, UR39 ;  /* 0x0000001f3f077899 */ /* 0x000fe20008011427 */
[----:B------:R-:W-:Y:S01]  /*c5f0*/  BSSY B1, `(.L_x_3050) ;  /* 0x000001e000017945 */ /* 0x000fe20003800000 */
[----:B------:R-:W-:Y:S01]  /*c600*/  USEL UR36, UR36, URZ, !UP0 ;  /* 0x0000003f24247287 */ /* 0x000fe2000c000000 */
[----:B------:R-:W-:Y:S01]  /*c610*/  SHF.R.S32.HI R13, RZ, 0x1f, R2 ;  /* 0x0000001fff0d7819 */ /* 0x000fe20000011402 */
[----:B------:R-:W-:Y:S01]  /*c620*/  USEL UR37, UR37, URZ, !UP0 ;  /* 0x0000003f25257287 */ /* 0x000fe2000c000000 */
[----:B-----5:R-:W-:Y:S01]  /*c630*/  SHF.R.S32.HI R8, RZ, 0x1f, R11 ;  /* 0x0000001fff087819 */ /* 0x020fe2000001140b */
[----:B------:R-:W-:Y:S10]  /*c640*/  @P0 BRA `(.L_x_3051) ;  /* 0x0000000000600947 */ /* 0x000ff40003800000 */
[----:B------:R-:W0:Y:S02]  /*c650*/  S2R R0, SR_TID.X ;  /* 0x0000000000007919 */ /* 0x000e240000002100 */
[----:B0-----:R-:W-:-:S04]  /*c660*/  IMAD R0, R18, 0x80, R0 ;  /* 0x0000008012007824 */ /* 0x001fc800078e0200 */
[----:B------:R-:W-:-:S05]  /*c670*/  VIADD R0, R0, 0xffffff80 ;  /* 0xffffff8000007836 */ /* 0x000fca0000000000 */
[----:B------:R-:W-:-:S13]  /*c680*/  ISETP.GE.AND P0, PT, R0, R9, PT ;  /* 0x000000090000720c */ /* 0x000fda0003f06270 */
[----:B------:R-:W-:Y:S05]  /*c690*/  @P0 BRA `(.L_x_3051) ;  /* 0x00000000004c0947 */ /* 0x000fea0003800000 */
[C---:B-1----:R-:W-:Y:S01]  /*c6a0*/  IADD3 R4, P0, R0.reuse, R11, RZ ;  /* 0x0000000b00047210 */ /* 0x042fe20007f1e0ff */
        /* <DEDUP_REMOVED lines=18> */
.L_x_3051:
[----:B------:R-:W-:Y:S05]  /*c7d0*/  BSYNC B1 ;  /* 0x0000000000017941 */ /* 0x000fea0003800000 */
.L_x_3050:
[----:B------:R-:W-:Y:S01]  /*c7e0*/  ULDC.64 UR8, c[0x0][0xaa0] ;  /* 0x0002a80000087ab9 */ /* 0x000fe20000000a00 */
[----:B0-----:R-:W-:Y:S01]  /*c7f0*/  IMAD.MOV.U32 R3, RZ, RZ, R13 ;  /* 0x000000ffff037224 */ /* 0x001fe200078e000d */
[----:B------:R-:W-:Y:S01]  /*c800*/  BSSY B1, `(.L_x_3052) ;  /* 0x0000030000017945 */ /* 0x000fe20003800000 */
[----:B------:R-:W-:Y:S02]  /*c810*/  IMAD R0, R8, UR8, RZ ;  /* 0x0000000808007c24 */ /* 0x000fe4000f8e02ff */
[----:B-1----:R-:W-:-:S04]  /*c820*/  IMAD.WIDE.U32 R4, R11, UR8, R2 ;  /* 0x000000080b047c25 */ /* 0x002fc8000f8e0002 */
[----:B------:R-:W-:Y:S01]  /*c830*/  IMAD R11, R11, UR9, R0 ;  /* 0x000000090b0b7c24 */ /* 0x000fe2000f8e0200 */
[----:B------:R-:W-:Y:S01]  /*c840*/  ULDC.64 UR8, c[0x0][0xae0] ;  /* 0x0002b80000087ab9 */ /* 0x000fe20000000a00 */
[----:B------:R-:W-:Y:S01]  /*c850*/  IMAD R9, R18, -0x80, R9 ;  /* 0xffffff8012097824 */ /* 0x000fe200078e0209 */
[----:B------:R-:W-:Y:S01]  /*c860*/  UIMAD UR4, UR7, UR8, URZ ;  /* 0x00000008070472a4 */ /* 0x000fe2000f8e023f */
[----:B------:R-:W-:Y:S02]  /*c870*/  IMAD.IADD R5, R5, 0x1, R11 ;  /* 0x0000000105057824 */ /* 0x000fe400078e020b */
[----:B------:R-:W-:Y:S01]  /*c880*/  IMAD.U32 R3, RZ, RZ, UR8 ;  /* 0x00000008ff037e24 */ /* 0x000fe2000f8e00ff */
[----:B------:R-:W-:Y:S01]  /*c890*/  UIMAD UR4, UR39, UR9, UR4 ;  /* 0x00000009270472a4 */ /* 0x000fe2000f8e0204 */
[C---:B------:R-:W-:Y:S01]  /*c8a0*/  VIADD R0, R16.reuse, 0x20 ;  /* 0x0000002010007836 */ /* 0x040fe20000000000 */
[----:B------:R-:W-:Y:S01]  /*c8b0*/  ULDC.64 UR6, c[0x0][0xae8] ;  /* 0x0002ba0000067ab9 */ /* 0x000fe20000000a00 */
[----:B------:R-:W-:Y:S01]  /*c8c0*/  IMAD.WIDE.U32 R4, R3, UR39, R4 ;  /* 0x0000002703047c25 */ /* 0x000fe2000f8e0004 */
[----:B------:R-:W-:-:S02]  /*c8d0*/  ISETP.GE.AND P3, PT, R16, R9, PT ;  /* 0x000000091000720c */ /* 0x000fc40003f66270 */
[-C--:B------:R-:W-:Y:S01]  /*c8e0*/  ISETP.GE.AND P2, PT, R0, R9.reuse, PT ;  /* 0x000000090000720c */ /* 0x080fe20003f46270 */
[----:B------:R-:W-:Y:S01]  /*c8f0*/  VIADD R5, R5, UR4 ;  /* 0x0000000405057c36 */ /* 0x000fe20008000000 */
[----:B------:R-:W-:Y:S01]  /*c900*/  UIMAD UR4, UR37, UR6, URZ ;  /* 0x00000006250472a4 */ /* 0x000fe2000f8e023f */
[C---:B------:R-:W-:Y:S02]  /*c910*/  VIADD R6, R16.reuse, 0x40 ;  /* 0x0000004010067836 */ /* 0x040fe40000000000 */
[----:B------:R-:W-:Y:S01]  /*c920*/  VIADD R0, R16, 0x60 ;  /* 0x0000006010007836 */ /* 0x000fe20000000000 */
[----:B------:R-:W-:Y:S01]  /*c930*/  UIMAD UR4, UR36, UR7, UR4 ;  /* 0x00000007240472a4 */ /* 0x000fe2000f8e0204 */
[----:B------:R-:W-:Y:S01]  /*c940*/  IMAD.U32 R7, RZ, RZ, UR6 ;  /* 0x00000006ff077e24 */ /* 0x000fe2000f8e00ff */
[-C--:B------:R-:W-:Y:S01]  /*c950*/  ISETP.GE.AND P1, PT, R6, R9.reuse, PT ;  /* 0x000000090600720c */ /* 0x080fe20003f26270 */
[----:B------:R-:W-:Y:S01]  /*c960*/  IMAD.MOV.U32 R8, RZ, RZ, R16 ;  /* 0x000000ffff087224 */ /* 0x000fe200078e0010 */
[----:B------:R-:W-:Y:S01]  /*c970*/  ISETP.GE.AND P0, PT, R0, R9, PT ;  /* 0x000000090000720c */ /* 0x000fe20003f06270 */
[----:B------:R-:W-:Y:S01]  /*c980*/  IMAD.WIDE.U32 R6, R7, UR36, R4 ;  /* 0x0000002407067c25 */ /* 0x000fe2000f8e0004 */
[----:B------:R-:W-:-:S03]  /*c990*/  SHF.R.S32.HI R9, RZ, 0x1f, R16 ;  /* 0x0000001fff097819 */ /* 0x000fc60000011410 */
[----:B------:R-:W-:Y:S02]  /*c9a0*/  VIADD R11, R7, UR4 ;  /* 0x00000004070b7c36 */ /* 0x000fe40008000000 */
[----:B------:R-:W-:Y:S01]  /*c9b0*/  IMAD.WIDE R8, R18, 0x80, R8 ;  /* 0x0000008012087825 */ /* 0x000fe200078e0208 */
[----:B------:R-:W-:Y:S06]  /*c9c0*/  @P3 BRA `(.L_x_3053) ;  /* 0x00000000004c3947 */ /* 0x000fec0003800000 */
[----:B------:R-:W-:Y:S01]  /*c9d0*/  ULDC.64 UR6, c[0x0][0xad8] ;  /* 0x0002b60000067ab9 */ /* 0x000fe20000000a00 */
[C---:B------:R-:W-:Y:S01]  /*c9e0*/  VIADD R0, R2.reuse, 0x40 ;  /* 0x0000004002007836 */ /* 0x040fe20000000000 */
[----:B------:R-:W-:Y:S01]  /*c9f0*/  ULDC UR4, c[0x0][0xa8c] ;  /* 0x0002a30000047ab9 */ /* 0x000fe20000000800 */
[C---:B------:R-:W-:Y:S01]  /*ca00*/  VIADD R10, R2.reuse, 0x80 ;  /* 0x00000080020a7836 */ /* 0x040fe20000000000 */
[----:B------:R-:W-:Y:S01]  /*ca10*/  ISETP.GE.AND P4, PT, R2, UR4, PT ;  /* 0x0000000402007c0c */ /* 0x000fe2000bf86270 */
[----:B------:R-:W-:Y:S01]  /*ca20*/  IMAD R3, R9, UR6, RZ ;  /* 0x0000000609037c24 */ /* 0x000fe2000f8e02ff */
[----:B------:R-:W-:Y:S01]  /*ca30*/  ISETP.GE.AND P5, PT, R0, UR4, PT ;  /* 0x0000000400007c0c */ /* 0x000fe2000bfa6270 */
[----:B------:R-:W-:Y:S01]  /*ca40*/  IMAD.MOV.U32 R4, RZ, RZ, R6 ;  /* 0x000000ffff047224 */ /* 0x000fe200078e0006 */
        /* <DEDUP_REMOVED lines=10> */
[----:B------:R0:W-:Y:S02]  /*caf0*/  @!P6 STG.E.128 desc[UR46][R12.64+0x100], RZ ;  /* 0x000100ff0c00e986 */ /* 0x0001e4000c101d2e */
.L_x_3053:
[----:B------:R-:W-:Y:S05]  /*cb00*/  BSYNC B1 ;  /* 0x0000000000017941 */ /* 0x000fea0003800000 */
.L_x_3052:
        /* <DEDUP_REMOVED lines=17> */
[----:B0-----:R-:W-:Y:S01]  /*cc20*/  LEA R12, P2, R4, UR6, 0x1 ;  /* 0x00000006040c7c11 */ /* 0x001fe2000f8408ff */
[----:B------:R-:W-:-:S05]  /*cc30*/  IMAD.IADD R3, R5, 0x1, R3 ;  /* 0x0000000105037824 */ /* 0x000fca00078e0203 */
[----:B------:R-:W-:-:S05]  /*cc40*/  LEA.HI.X R13, R4, UR7, R3, 0x1, P2 ;  /* 0x00000007040d7c11 */ /* 0x000fca00090f0c03 */
[----:B------:R1:W-:Y:S04]  /*cc50*/  @!P3 STG.E.128 desc[UR46][R12.64], RZ ;  /* 0x000000ff0c00b986 */ /* 0x0003e8000c101d2e */
[----:B------:R1:W-:Y:S04]  /*cc60*/  @!P4 STG.E.128 desc[UR46][R12.64+0x80], RZ ;  /* 0x000080ff0c00c986 */ /* 0x0003e8000c101d2e */
[----:B------:R1:W-:Y:S02]  /*cc70*/  @!P5 STG.E.128 desc[UR46][R12.64+0x100], RZ ;  /* 0x000100ff0c00d986 */ /* 0x0003e4000c101d2e */
.L_x_3055:
[----:B------:R-:W-:Y:S05]  /*cc80*/  BSYNC B1 ;  /* 0x0000000000017941 */ /* 0x000fea0003800000 */
.L_x_3054:
        /* <DEDUP_REMOVED lines=17> */
[----:B01----:R-:W-:Y:S01]  /*cda0*/  LEA R12, P1, R4, UR6, 0x1 ;  /* 0x00000006040c7c11 */ /* 0x003fe2000f8208ff */
[----:B------:R-:W-:-:S05]  /*cdb0*/  IMAD.IADD R3, R5, 0x1, R3 ;  /* 0x0000000105037824 */ /* 0x000fca00078e0203 */
[----:B------:R-:W-:-:S05]  /*cdc0*/  LEA.HI.X R13, R4, UR7, R3, 0x1, P1 ;  /* 0x00000007040d7c11 */ /* 0x000fca00088f0c03 */
[----:B------:R2:W-:Y:S04]  /*cdd0*/  @!P2 STG.E.128 desc[UR46][R12.64], RZ ;  /* 0x000000ff0c00a986 */ /* 0x0005e8000c101d2e */
[----:B------:R2:W-:Y:S04]  /*cde0*/  @!P3 STG.E.128 desc[UR46][R12.64+0x80], RZ ;  /* 0x000080ff0c00b986 */ /* 0x0005e8000c101d2e */
[----:B------:R2:W-:Y:S02]  /*cdf0*/  @!P4 STG.E.128 desc[UR46][R12.64+0x100], RZ ;  /* 0x000100ff0c00c986 */ /* 0x0005e4000c101d2e */
.L_x_3057:
[----:B------:R-:W-:Y:S05]  /*ce00*/  BSYNC B1 ;  /* 0x0000000000017941 */ /* 0x000fea0003800000 */
.L_x_3056:
        /* <DEDUP_REMOVED lines=21> */
[----:B------:R3:W-:Y:S02]  /*cf60*/  @!P3 STG.E.128 desc[UR46][R6.64+0x100], RZ ;  /* 0x000100ff0600b986 */ /* 0x0007e4000c101d2e */
.L_x_3048:
[----:B------:R-:W-:Y:S05]  /*cf70*/  BSYNC B0 ;  /* 0x0000000000007941 */ /* 0x000fea0003800000 */
.L_x_3039:
[----:B------:R-:W-:Y:S02]  /*cf80*/  ULDC UR4, c[0x0][0xc14] ;  /* 0x0003050000047ab9 */ /* 0x000fe40000000800 */
[----:B------:R-:W-:-:S13]  /*cf90*/  ISETP.GE.AND P0, PT, R67, UR4, PT ;  /* 0x0000000443007c0c */ /* 0x000fda000bf06270 */
[----:B------:R-:W-:Y:S05]  /*cfa0*/  @!P0 BRA `(.L_x_3058) ;  /* 0xffffff3c007c8947 */ /* 0x000fea000383ffff */
[----:B------:R-:W-:Y:S05]  /*cfb0*/  EXIT ;  /* 0x000000000000794d */ /* 0x000fea0003800000 */
.L_x_3013:
        /* <DEDUP_REMOVED lines=20> */
.L_x_3059:
        /* <DEDUP_REMOVED lines=41> */
.L_x_3065:
        /* <DEDUP_REMOVED lines=14> */
.L_x_3064:
[----:B------:R-:W-:Y:S05]  /*d470*/  BSYNC B0 ;  /* 0x0000000000007941 */ /* 0x000fea0003800000 */
.L_x_3063:
        /* <DEDUP_REMOVED lines=22> */
.L_x_3061:
        /* <DEDUP_REMOVED lines=17> */
.L_x_3066:
        /* <DEDUP_REMOVED lines=28> */
.L_x_3062:
[----:B------:R0:W-:Y:S01]  /*d8b0*/  STL [R1+0x18], R4 ;  /* 0x0000180401007387 */ /* 0x0001e20000100800 */
[----:B------:R-:W-:-:S03]  /*d8c0*/  UMOV UR38, URZ ;  /* 0x0000003f00267c82 */ /* 0x000fc60008000000 */
[----:B------:R0:W-:Y:S02]  /*d8d0*/  STL [R1+0x1c], RZ ;  /* 0x00001cff01007387 */ /* 0x0001e40000100800 */
.L_x_3067:
        /* <DEDUP_REMOVED lines=11> */
.L_x_3060:
[----:B--2---:R-:W-:Y:S01]  /*d990*/  IMAD.MOV.U32 R0, RZ, RZ, 0x1 ;  /* 0x00000001ff007424 */ /* 0x004fe200078e00ff */
[----:B------:R-:W-:Y:S01]  /*d9a0*/  ULDC UR4, c[0x0][0xc14] ;  /* 0x0003050000047ab9 */ /* 0x000fe20000000800 */
[----:B------:R2:W-:Y:S01]  /*d9b0*/  STL [R1+0x20], RZ ;  /* 0x000020ff01007387 */ /* 0x0005e20000100800 */
[----:B------:R-:W-:Y:S01]  /*d9c0*/  UISETP.GE.AND UP0, UPT, UR52, UR4, UPT ;  /* 0x000000043400728c */ /* 0x000fe2000bf06270 */
[----:B------:R-:W-:Y:S02]  /*d9d0*/  IMAD.MOV.U32 R19, RZ, RZ, RZ ;  /* 0x000000ffff137224 */ /* 0x000fe400078e00ff */
[----:B------:R2:W-:Y:S03]  /*d9e0*/  STL [R1+0x4], R0 ;  /* 0x0000040001007387 */ /* 0x0005e60000100800 */
[----:B------:R-:W-:-:S13]  /*d9f0*/  PLOP3.LUT P0, PT, PT, PT, UP0, 0x80, 0x0 ;  /* 0x000000000000781c */ /* 0x000fda0003f0f008 */
[----:B--2---:R-:W-:Y:S05]  /*da00*/  @P0 BRA `(.L_x_3068) ;  /* 0x0000004800700947 */ /* 0x004fea0003800000 */
[----:B------:R-:W2:Y:S01]  /*da10*/  S2R R0, SR_TID.X ;  /* 0x0000000000007919 */ /* 0x000ea20000002100 */
[----:B------:R-:W-:Y:S01]  /*da20*/  IMAD.MOV.U32 R19, RZ, RZ, RZ ;  /* 0x000000ffff137224 */ /* 0x000fe200078e00ff */
[----:B------:R-:W-:Y:S01]  /*da30*/  ULOP3.LUT UR42, UR40, 0x1, URZ, 0xfc, !UPT ;  /* 0x00000001282a7892 */ /* 0x000fe2000f8efc3f */
[----:B-1----:R-:W0:Y:S01]  /*da40*/  S2R R4, SR_TID.X ;  /* 0x0000000000047919 */ /* 0x002e220000002100 */
[----:B------:R-:W-:Y:S01]  /*da50*/  ULOP3.LUT UR51, UR40, 0x2, URZ, 0xfc, !UPT ;  /* 0x0000000228337892 */ /* 0x000fe2000f8efc3f */
[----:B------:R-:W-:Y:S01]  /*da60*/  ULDC UR50, c[0x0][0xc] ;  /* 0x0000030000327ab9 */ /* 0x000fe20000000800 */
[----:B------:R-:W-:Y:S01]  /*da70*/  ULDC.64 UR54, c[0x0][0x198] ;  /* 0x0000660000367ab9 */ /* 0x000fe20000000a00 */
[----:B--2---:R-:W-:Y:S01]  /*da80*/  LOP3.LUT R0, R0, 0x7f, RZ, 0xc0, !PT ;  /* 0x0000007f00007812 */ /* 0x004fe200078ec0ff */
[----:B0-----:R-:W-:-:S04]  /*da90*/  IMAD.SHL.U32 R2, R4, 0x20, RZ ;  /* 0x0000002004027824 */ /* 0x001fc800078e00ff */
[----:B------:R-:W-:Y:S02]  /*daa0*/  IMAD.SHL.U32 R0, R0, 0x10, RZ ;  /* 0x0000001000007824 */ /* 0x000fe400078e00ff */
[----:B------:R-:W-:-:S03]  /*dab0*/  IMAD.SHL.U32 R17, R4, 0x40, RZ ;  /* 0x0000004004117824 */ /* 0x000fc600078e00ff */
[----:B------:R-:W-:Y:S02]  /*dac0*/  LOP3.LUT R3, R0, 0x600, RZ, 0xc0, !PT ;  /* 0x0000060000037812 */ /* 0x000fe400078ec0ff */
[----:B------:R-:W-:Y:S02]  /*dad0*/  SHF.R.U32.HI R0, RZ, 0x1, R4 ;  /* 0x00000001ff007819 */ /* 0x000fe40000011604 */
[--C-:B------:R-:W-:Y:S02]  /*dae0*/  LOP3.LUT R5, R3, 0x60, R2.reuse, 0xf8, !PT ;  /* 0x0000006003057812 */ /* 0x100fe400078ef802 */
[----:B------:R-:W-:Y:S02]  /*daf0*/  LOP3.LUT R3, R17, 0x180, RZ, 0xc0, !PT ;  /* 0x0000018011037812 */ /* 0x000fe400078ec0ff */
[----:B------:R-:W-:Y:S02]  /*db00*/  LOP3.LUT R5, R5, 0x100, R2, 0xf8, !PT ;  /* 0x0000010005057812 */ /* 0x000fe400078ef802 */
[----:B------:R-:W-:Y:S01]  /*db10*/  LOP3.LUT R0, R3, 0x30, R0, 0xf8, !PT ;  /* 0x0000003003007812 */ /* 0x000fe200078ef800 */
[----:B------:R-:W-:Y:S01]  /*db20*/  IMAD.SHL.U32 R3, R4, 0x8, RZ ;  /* 0x0000000804037824 */ /* 0x000fe200078e00ff */
[----:B------:R-:W-:-:S04]  /*db30*/  LOP3.LUT R2, R2, 0x80, RZ, 0xc0, !PT ;  /* 0x0000008002027812 */ /* 0x000fc800078ec0ff */
[----:B------:R-:W-:Y:S01]  /*db40*/  LOP3.LUT R0, R0, 0x30, R3, 0x78, !PT ;  /* 0x0000003000007812 */ /* 0x000fe200078e7803 */
[----:B------:R-:W-:Y:S01]  /*db50*/  IMAD.SHL.U32 R3, R4, 0x4, RZ ;  /* 0x0000000404037824 */ /* 0x000fe200078e00ff */
[----:B------:R-:W-:Y:S02]  /*db60*/  LOP3.LUT R2, R2, 0x10, R4, 0xf8, !PT ;  /* 0x0000001002027812 */ /* 0x000fe400078ef804 */
[----:B------:R-:W-:Y:S01]  /*db70*/  LOP3.LUT R17, R0, 0x640, R17, 0xf8, !PT ;  /* 0x0000064000117812 */ /* 0x000fe200078ef811 */
[----:B------:R-:W-:Y:S01]  /*db80*/  IMAD.MOV.U32 R0, RZ, RZ, 0x1 ;  /* 0x00000001ff007424 */ /* 0x000fe200078e00ff */
[----:B------:R-:W-:-:S04]  /*db90*/  LOP3.LUT R2, R2, 0x10, R3, 0x78, !PT ;  /* 0x0000001002027812 */ /* 0x000fc800078e7803 */
[----:B------:R0:W-:Y:S01]  /*dba0*/  STL [R1+0x4], R0 ;  /* 0x0000040001007387 */ /* 0x0001e20000100800 */
[----:B------:R-:W-:-:S03]  /*dbb0*/  LOP3.LUT R16, R5, R2, RZ, 0xfc, !PT ;  /* 0x0000000205107212 */ /* 0x000fc600078efcff */
[----:B------:R0:W-:Y:S04]  /*dbc0*/  STL [R1+0x20], RZ ;  /* 0x000020ff01007387 */ /* 0x0001e80000100800 */
.L_x_3130:
[----:B------:R-:W-:Y:S01]  /*dbd0*/  ULDC.64 UR4, c[0x0][0xc60] ;  /* 0x0003180000047ab9 */ /* 0x000fe20000000a00 */
[----:B0-----:R-:W-:Y:S01]  /*dbe0*/  IMAD.MOV.U32 R0, RZ, RZ, RZ ;  /* 0x000000ffff007224 */ /* 0x001fe200078e00ff */
[----:B------:R-:W-:Y:S01]  /*dbf0*/  UIMAD.WIDE UR4, UR52, 0x4, UR4 ;  /* 0x00000004340478a5 */ /* 0x000fe2000f8e0204 */
[----:B------:R-:W-:Y:S01]  /*dc00*/  ULDC.64 UR6, c[0x0][0xa28] ;  /* 0x00028a0000067ab9 */ /* 0x000fe20000000a00 */
[----:B------:R-:W-:Y:S01]  /*dc10*/  ULDC.64 UR10, c[0x0][0xa20] ;  /* 0x00028800000a7ab9 */ /* 0x000fe20000000a00 */
[----:B-1----:R-:W-:Y:S01]  /*dc20*/  IMAD.MOV.U32 R4, RZ, RZ, RZ ;  /* 0x000000ffff047224 */ /* 0x002fe200078e00ff */
[----:B------:R-:W-:Y:S02]  /*dc30*/  ULDC UR44, c[0x0][0x2e0] ;  /* 0x0000b800002c7ab9 */ /* 0x000fe40000000800 */
[----:B------:R-:W-:Y:S02]  /*dc40*/  IMAD.U32 R2, RZ, RZ, UR4 ;  /* 0x00000004ff027e24 */ /* 0x000fe4000f8e00ff */
[----:B------:R-:W-:Y:S01]  /*dc50*/  IMAD.U32 R3, RZ, RZ, UR5 ;  /* 0x00000005ff037e24 */ /* 0x000fe2000f8e00ff */
[----:B------:R-:W-:-:S04]  /*dc60*/  ULDC.64 UR4, c[0x0][0xa00] ;  /* 0x0002800000047ab9 */ /* 0x000fc80000000a00 */
[----:B------:R-:W2:Y:S01]  /*dc70*/  LDG.E R2, desc[UR46][R2.64] ;  /* 0x0000002e02027981 */ /* 0x000ea2000c1e1900 */
[----:B------:R-:W-:Y:S02]  /*dc80*/  UISETP.NE.U32.AND UP0, UPT, UR4, URZ, UPT ;  /* 0x0000003f0400728c */ /* 0x000fe4000bf05070 */
[----:B------:R-:W-:Y:S02]  /*dc90*/  UISETP.NE.U32.AND UP1, UPT, UR6, URZ, UPT ;  /* 0x0000003f0600728c */ /* 0x000fe4000bf25070 */
[----:B------:R-:W-:-:S06]  /*dca0*/  UISETP.NE.AND.EX UP0, UPT, UR5, URZ, UPT, UP0 ;  /* 0x0000003f0500728c */ /* 0x000fcc000bf05300 */
[----:B------:R-:W-:Y:S02]  /*dcb0*/  PLOP3.LUT P0, PT, PT, PT, UP0, 0x80, 0x0 ;  /* 0x000000000000781c */ /* 0x000fe40003f0f008 */
[----:B--2---:R-:W-:-:S13]  /*dcc0*/  R2UR UR49, R2 ;  /* 0x00000000023172ca */ /* 0x004fda00000e0000 */
[----:B------:R-:W-:Y:S02]  /*dcd0*/  USHF.R.S32.HI UR8, URZ, 0x1f, UR49 ;  /* 0x0000001f3f087899 */ /* 0x000fe40008011431 */
[----:B------:R-:W-:-:S04]  /*dce0*/  @UP0 ULEA UR4, UP2, UR49, UR4, 0x2 ;  /* 0x0000000431040291 */ /* 0x000fc8000f84103f */
[----:B------:R-:W-:Y:S02]  /*dcf0*/  @UP0 ULEA.HI.X UR5, UR49, UR5, UR8, 0x2, UP2 ;  /* 0x0000000531050291 */ /* 0x000fe400090f1408 */
[----:B------:R-:W-:Y:S01]  /*dd00*/  IMAD.U32 R2, RZ, RZ, UR4 ;  /* 0x00000004ff027e24 */ /* 0x000fe2000f8e00ff */
[----:B------:R-:W-:Y:S02]  /*dd10*/  UISETP.NE.AND.EX UP0, UPT, UR7, URZ, UPT, UP1 ;  /* 0x0000003f0700728c */ /* 0x000fe4000bf05310 */
[----:B------:R-:W-:Y:S01]  /*dd20*/  UISETP.NE.U32.AND UP2, UPT, UR10, URZ, UPT ;  /* 0x0000003f0a00728c */ /* 0x000fe2000bf45070 */
[----:B------:R-:W-:-:S03]  /*dd30*/  IMAD.U32 R3, RZ, RZ, UR5 ;  /* 0x00000005ff037e24 */ /* 0x000fc6000f8e00ff */
[----:B------:R-:W-:Y:S02]  /*dd40*/  UISETP.NE.AND.EX UP2, UPT, UR11, URZ, UPT, UP2 ;  /* 0x0000003f0b00728c */ /* 0x000fe4000bf45320 */
[----:B------:R0:W2:Y:S01]  /*dd50*/  @P0 LDG.E R0, desc[UR46][R2.64] ;  /* 0x0000002e02000981 */ /* 0x0000a2000c1e1900 */
[----:B------:R-:W-:Y:S01]  /*dd60*/  USHF.L.U32 UR45, UR49, 0x2, URZ ;  /* 0x00000002312d7899 */ /* 0x000fe2000800063f */
[----:B------:R-:W-:Y:S01]  /*dd70*/  PLOP3.LUT P1, PT, PT, PT, UP0, 0x80, 0x0 ;  /* 0x000000000000781c */ /* 0x000fe20003f2f008 */
[----:B------:R-:W-:Y:S01]  /*dd80*/  @UP0 ULEA UR4, UP1, UR49, UR6, 0x2 ;  /* 0x0000000631040291 */ /* 0x000fe2000f82103f */
[----:B------:R-:W-:Y:S01]  /*dd90*/  PLOP3.LUT P2, PT, PT, PT, UP2, 0x80, 0x0 ;  /* 0x000000000000781c */ /* 0x000fe20003f4f028 */
[----:B------:R-:W-:Y:S02]  /*dda0*/  USHF.L.U64.HI UR48, UR49, 0x2, UR8 ;  /* 0x0000000231307899 */ /* 0x000fe40008010208 */
[----:B------:R-:W-:Y:S02]  /*ddb0*/  @UP0 ULEA.HI.X UR5, UR49, UR7, UR8, 0x2, UP1 ;  /* 0x0000000731050291 */ /* 0x000fe400088f1408 */
[----:B------:R-:W-:Y:S01]  /*ddc0*/  @UP2 UIADD3 UR6, UP3, UR45, UR10, URZ ;  /* 0x0000000a2d062290 */ /* 0x000fe2000ff7e03f */
[----:B0-----:R-:W-:Y:S01]  /*ddd0*/  IMAD.U32 R2, RZ, RZ, UR4 ;  /* 0x00000004ff027e24 */ /* 0x001fe2000f8e00ff */
[----:B------:R-:W-:-:S02]  /*dde0*/  ULDC.64 UR8, c[0x0][0xa08] ;  /* 0x0002820000087ab9 */ /* 0x000fc40000000a00 */
[----:B------:R-:W-:Y:S01]  /*ddf0*/  @UP2 UIADD3.X UR7, UR48, UR11, URZ, UP3, !UPT ;  /* 0x0000000b30072290 */ /* 0x000fe20009ffe43f */
[----:B------:R-:W-:Y:S01]  /*de00*/  IMAD.U32 R3, RZ, RZ, UR5 ;  /* 0x00000005ff037e24 */ /* 0x000fe2000f8e00ff */
[----:B------:R-:W-:Y:S01]  /*de10*/  ISETP.NE.U32.AND P0, PT, RZ, UR8, PT ;  /* 0x00000008ff007c0c */ /* 0x000fe2000bf05070 */
[----:B------:R-:W-:-:S03]  /*de20*/  UIADD3 UR8, UP0, UR45, UR8, URZ ;  /* 0x000000082d087290 */ /* 0x000fc6000ff1e03f */
[----:B------:R-:W-:Y:S01]  /*de30*/  ISETP.NE.AND.EX P0, PT, RZ, UR9, PT, P0 ;  /* 0x00000009ff007c0c */ /* 0x000fe2000bf05300 */
[----:B------:R-:W-:Y:S01]  /*de40*/  UIADD3.X UR4, UR48, UR9, URZ, UP0, !UPT ;  /* 0x0000000930047290 */ /* 0x000fe200087fe43f */
[----:B--2---:R0:W-:Y:S04]  /*de50*/  STL [R1], R0 ;  /* 0x0000000001007387 */ /* 0x0041e80000100800 */
[----:B0-----:R0:W2:Y:S02]  /*de60*/  @P1 LDG.E R0, desc[UR46][R2.64] ;  /* 0x0000002e02001981 */ /* 0x0010a4000c1e1900 */
        /* <DEDUP_REMOVED lines=22> */
.L_x_3069:
[----:B-----5:R-:W-:Y:S01]  /*dfd0*/  VIADD R0, R4, UR4 ;  /* 0x0000000404007c36 */ /* 0x020fe20008000000 */
[----:B------:R-:W-:Y:S01]  /*dfe0*/  UIADD3 UR44, -UR4, UR44, URZ ;  /* 0x0000002c042c7290 */ /* 0x000fe2000fffe13f */
[----:B------:R-:W-:Y:S03]  /*dff0*/  BSSY B6, `(.L_x_3070) ;  /* 0x000039b000067945 */ /* 0x000fe60003800000 */
[----:B------:R0:W-:Y:S01]  /*e000*/  STL [R1+0x10], R0 ;  /* 0x0000100001007387 */ /* 0x0001e20000100800 */
[----:B------:R-:W-:Y:S02]  /*e010*/  UIADD3 UR6, UR44, 0x9f, URZ ;  /* 0x0000009f2c067890 */ /* 0x000fe4000fffe03f */
[----:B------:R-:W-:Y:S02]  /*e020*/  ISETP.LT.AND P0, PT, RZ, UR44, PT ;  /* 0x0000002cff007c0c */ /* 0x000fe4000bf01270 */
[----:B------:R-:W-:-:S04]  /*e030*/  UIMAD.WIDE UR6, UR6, 0x66666667, URZ ;  /* 0x66666667060678a5 */ /* 0x000fc8000f8e023f */
[----:B------:R-:W-:-:S04]  /*e040*/  USHF.R.U32.HI UR43, URZ, 0x1f, UR7 ;  /* 0x0000001f3f2b7899 */ /* 0x000fc80008011607 */
[----:B------:R-:W-:-:S03]  /*e050*/  ULEA.HI.SX32 UR43, UR7, UR43, 0x1a ;  /* 0x0000002b072b7291 */ /* 0x000fc6000f8fd23f */
[----:B0-----:R-:W-:Y:S09]  /*e060*/  @P0 BRA `(.L_x_3071) ;  /* 0x0000000000480947 */ /* 0x001ff20003800000 */
        /* <DEDUP_REMOVED lines=18> */
.L_x_3071:
        /* <DEDUP_REMOVED lines=23> */
.L_x_3073:
        /* <DEDUP_REMOVED lines=20> */
.L_x_3074:
        /* <DEDUP_REMOVED lines=20> */
.L_x_3075:
        /* <DEDUP_REMOVED lines=18> */
.L_x_3076:
[----:B------:R-:W0:Y:S01]  /*e6a0*/  LDC R0, c[0x0][0x428] ;  /* 0x00010a00ff007b82 */ /* 0x000e220000000800 */
[----:B------:R-:W-:Y:S01]  /*e6b0*/  ULDC.64 UR4, c[0x0][0x9f8] ;  /* 0x00027e0000047ab9 */ /* 0x000fe20000000a00 */
[----:B------:R-:W-:Y:S01]  /*e6c0*/  IMAD.U32 R18, RZ, RZ, UR38 ;  /* 0x00000026ff127e24 */ /* 0x000fe2000f8e00ff */
[----:B------:R-:W-:Y:S01]  /*e6d0*/  UISETP.NE.U32.AND UP0, UPT, UR4, URZ, UPT ;  /* 0x0000003f0400728c */ /* 0x000fe2000bf05070 */
[----:B------:R-:W-:Y:S01]  /*e6e0*/  IMAD.U32 R8, RZ, RZ, UR49 ;  /* 0x00000031ff087e24 */ /* 0x000fe2000f8e00ff */
[----:B------:R-:W2:Y:S01]  /*e6f0*/  LDL.LU R6, [R1] ;  /* 0x0000000001067983 */ /* 0x000ea20000300800 */
[----:B------:R-:W-:Y:S01]  /*e700*/  ULDC.64 UR14, c[0x0][0xa08] ;  /* 0x00028200000e7ab9 */ /* 0x000fe20000000a00 */
[----:B0-----:R-:W-:Y:S01]  /*e710*/  ISETP.NE.AND P0, PT, R0, 0x1, PT ;  /* 0x000000010000780c */ /* 0x001fe20003f05270 */
[----:B------:R-:W-:Y:S01]  /*e720*/  UISETP.NE.AND.EX UP0, UPT, UR5, URZ, UPT, UP0 ;  /* 0x0000003f0500728c */ /* 0x000fe2000bf05300 */
[----:B------:R-:W2:Y:S01]  /*e730*/  LDL.LU R4, [R1+0x1c] ;  /* 0x00001c0001047983 */ /* 0x000ea20000300800 */
[----:B------:R-:W0:Y:S04]  /*e740*/  S2R R5, SR_TID.X ;  /* 0x0000000000057919 */ /* 0x000e280000002100 */
[----:B------:R-:W-:-:S05]  /*e750*/  PLOP3.LUT P1, PT, PT, PT, UP0, 0x80, 0x0 ;  /* 0x000000000000781c */ /* 0x000fca0003f2f008 */
[----:B------:R-:W-:Y:S01]  /*e760*/  @UP0 UIADD3 UR4, UP1, UR45, UR4, URZ ;  /* 0x000000042d040290 */ /* 0x000fe2000ff3e03f */
[----:B------:R-:W1:Y:S03]  /*e770*/  @P0 LDC R0, c[0x0][0x42c] ;  /* 0x00010b00ff000b82 */ /* 0x000e660000000800 */
[----:B------:R-:W-:Y:S02]  /*e780*/  @UP0 UIADD3.X UR5, UR48, UR5, URZ, UP1, !UPT ;  /* 0x0000000530050290 */ /* 0x000fe40008ffe43f */
[----:B------:R-:W-:-:S03]  /*e790*/  IMAD.U32 R2, RZ, RZ, UR4 ;  /* 0x00000004ff027e24 */ /* 0x000fc6000f8e00ff */
[----:B------:R-:W3:Y:S01]  /*e7a0*/  @P0 LDC R3, c[0x0][0x430] ;  /* 0x00010c00ff030b82 */ /* 0x000ee20000000800 */
[----:B-1----:R-:W-:Y:S01]  /*e7b0*/  @P0 IMAD.HI.U32 R0, R0, UR38, RZ ;  /* 0x0000002600000c27 */ /* 0x002fe2000f8e00ff */
[----:B0-----:R-:W-:-:S04]  /*e7c0*/  LOP3.LUT R10, R5, 0x7f, RZ, 0xc0, !PT ;  /* 0x0000007f050a7812 */ /* 0x001fc800078ec0ff */
[----:B---3--:R-:W-:Y:S01]  /*e7d0*/  @P0 SHF.R.U32.HI R18, RZ, R3, R0 ;  /* 0x00000003ff120219 */ /* 0x008fe20000011600 */
[----:B------:R-:W-:Y:S01]  /*e7e0*/  IMAD.U32 R3, RZ, RZ, UR5 ;  /* 0x00000005ff037e24 */ /* 0x000fe2000f8e00ff */
[----:B------:R-:W-:-:S04]  /*e7f0*/  ULDC.64 UR4, c[0x0][0xa00] ;  /* 0x0002800000047ab9 */ /* 0x000fc80000000a00 */
[----:B------:R0:W3:Y:S01]  /*e800*/  @P1 LDG.E R8, desc[UR46][R2.64] ;  /* 0x0000002e02081981 */ /* 0x0000e2000c1e1900 */
[----:B------:R-:W-:Y:S01]  /*e810*/  ISETP.NE.AND P1, PT, R10, RZ, PT ;  /* 0x000000ff0a00720c */ /* 0x000fe20003f25270 */
[----:B------:R-:W-:Y:S01]  /*e820*/  UMOV UR36, URZ ;  /* 0x0000003f00247c82 */ /* 0x000fe20008000000 */
[----:B------:R-:W-:Y:S01]  /*e830*/  ISETP.NE.U32.AND P0, PT, RZ, UR4, PT ;  /* 0x00000004ff007c0c */ /* 0x000fe2000bf05070 */
[----:B------:R-:W-:Y:S01]  /*e840*/  UMOV UR4, 0x40 ;  /* 0x0000004000047882 */ /* 0x000fe20000000000 */
[----:B------:R-:W-:Y:S01]  /*e850*/  UMOV UR6, UR38 ;  /* 0x0000002600067c82 */ /* 0x000fe20008000000 */
[----:B------:R-:W-:Y:S01]  /*e860*/  UMOV UR8, 0x80 ;  /* 0x0000008000087882 */ /* 0x000fe20000000000 */
[----:B------:R-:W-:Y:S01]  /*e870*/  ISETP.NE.AND.EX P0, PT, RZ, UR5, PT, P0 ;  /* 0x00000005ff007c0c */ /* 0x000fe2000bf05300 */
[----:B------:R-:W-:Y:S01]  /*e880*/  UMOV UR10, UR38 ;  /* 0x00000026000a7c82 */ /* 0x000fe20008000000 */
[----:B------:R-:W-:Y:S01]  /*e890*/  SHF.R.U32.HI R5, RZ, 0x5, R5 ;  /* 0x00000005ff057819 */ /* 0x000fe20000011605 */
[----:B0-----:R-:W0:Y:S01]  /*e8a0*/  LDC.64 R2, c[0x0][0x3f8] ;  /* 0x0000fe00ff027b82 */ /* 0x001e220000000a00 */
[----:B------:R-:W-:-:S02]  /*e8b0*/  SEL R7, RZ, UR49, P0 ;  /* 0x00000031ff077c07 */ /* 0x000fc40008000000 */
[----:B------:R-:W-:Y:S01]  /*e8c0*/  LOP3.LUT R5, R5, 0x3, RZ, 0xc0, !PT ;  /* 0x0000000305057812 */ /* 0x000fe200078ec0ff */
[----:B------:R-:W-:Y:S01]  /*e8d0*/  VOTEU.ALL UP1, P1 ;  /* 0x00000000003f7886 */ /* 0x000fe20000820000 */
[----:B------:R-:W-:-:S04]  /*e8e0*/  R2UR UR39, R7 ;  /* 0x00000000072772ca */ /* 0x000fc800000e0000 */
[----:B------:R-:W-:-:S04]  /*e8f0*/  @!UP1 UIADD3 UR12, UP0, UR54, 0x270, URZ ;  /* 0x00000270360c9890 */ /* 0x000fc8000ff1e03f */
[----:B------:R-:W-:-:S05]  /*e900*/  @!UP1 UIADD3.X UR13, URZ, UR55, URZ, UP0, !UPT ;  /* 0x000000373f0d9290 */ /* 0x000fca00087fe43f */
[----:B------:R-:W-:Y:S01]  /*e910*/  UMOV UR7, UR39 ;  /* 0x0000002700077c82 */ /* 0x000fe20008000000 */
[----:B------:R-:W-:Y:S01]  /*e920*/  UMOV UR11, UR39 ;  /* 0x00000027000b7c82 */ /* 0x000fe20008000000 */
[----:B0-----:R-:W-:Y:S01]  /*e930*/  LOP3.LUT P0, RZ, R2, UR14, RZ, 0xfc, !PT ;  /* 0x0000000e02ff7c12 */ /* 0x001fe2000f80fcff */
[----:B------:R-:W-:-:S03]  /*e940*/  UMOV UR14, 0xffffffff ;  /* 0xffffffff000e7882 */ /* 0x000fc60000000000 */
[----:B------:R-:W-:Y:S01]  /*e950*/  LOP3.LUT P0, RZ, R3, UR15, RZ, 0xfc, P0 ;  /* 0x0000000f03ff7c12 */ /* 0x000fe2000800fcff */
[----:B--2---:R-:W-:-:S05]  /*e960*/  IMAD R6, R4, 0x80, R6 ;  /* 0x0000008004067824 */ /* 0x004fca00078e0206 */
[----:B------:R-:W-:-:S13]  /*e970*/  R2UR UR37, R6 ;  /* 0x00000000062572ca */ /* 0x000fda00000e0000 */
[----:B------:R-:W-:Y:S01]  /*e980*/  UMOV UR5, UR37 ;  /* 0x0000002500057c82 */ /* 0x000fe20008000000 */
[----:B------:R-:W-:Y:S01]  /*e990*/  UMOV UR9, UR37 ;  /* 0x0000002500097c82 */ /* 0x000fe20008000000 */
[----:B------:R0:W-:Y:S01]  /*e9a0*/  @!UP1 UTMAPF.L2.4D [UR36], [UR12] ;  /* 0x000000240c0095b8 */ /* 0x0001e20008018000 */
        /* <DEDUP_REMOVED lines=8> */
.L_x_3149:
[----:B--2---:R-:W-:Y:S02]  /*ea30*/  ISETP.NE.AND P0, PT, R14, RZ, PT ;  /* 0x000000ff0e00720c */ /* 0x004fe40003f05270 */
[----:B------:R-:W-:-:S11]  /*ea40*/  PLOP3.LUT P6, PT, PT, PT, PT, 0x8, 0x0 ;  /* 0x000000000000781c */ /* 0x000fd60003fce170 */
[----:B------:R-:W-:Y:S05]  /*ea50*/  @P0 BRA `(.L_x_3078) ;  /* 0x0000000800180947 */ /* 0x000fea0003800000 */
[----:B0-----:R-:W-:-:S06]  /*ea60*/  UIADD3 UR4, UR43, -0x1, URZ ;  /* 0xffffffff2b047890 */ /* 0x001fcc000fffe03f */
[----:B------:R-:W-:Y:S01]  /*ea70*/  IMAD.U32 R8, RZ, RZ, UR4 ;  /* 0x00000004ff087e24 */ /* 0x000fe2000f8e00ff */
[----:B------:R-:W-:-:S03]  /*ea80*/  UMOV UR4, 0xffffffff ;  /* 0xffffffff00047882 */ /* 0x000fc60000000000 */
[----:B------:R-:W-:Y:S05]  /*ea90*/  BRA.DIV UR4, `(.L_x_3079) ;  /* 0x0000003e04e07947 */ /* 0x000fea000b800000 */
[----:B------:R-:W-:-:S13]  /*eaa0*/  ELECT P6, URZ, PT ;  /* 0x00000000003f782f */ /* 0x000fda00038c0000 */
.L_x_3152:
[----:B------:R-:W-:Y:S05]  /*eab0*/  @!P6 BRA `(.L_x_3080) ;  /* 0x000000040084e947 */ /* 0x000fea0003800000 */
[----:B------:R-:W-:-:S04]  /*eac0*/  ISETP.NE.U32.AND P0, PT, R2, RZ, PT ;  /* 0x000000ff0200720c */ /* 0x000fc80003f05070 */
[----:B------:R-:W-:-:S13]  /*ead0*/  ISETP.NE.AND.EX P0, PT, R3, RZ, PT, P0 ;  /* 0x000000ff0300720c */ /* 0x000fda0003f05300 */
[----:B------:R-:W-:Y:S05]  /*eae0*/  @!P0 BRA `(.L_x_3081) ;  /* 0x00000000004c8947 */ /* 0x000fea0003800000 */
[----:B------:R-:W2:Y:S01]  /*eaf0*/  LDL R11, [R1+0x8] ;  /* 0x00000800010b7983 */ /* 0x000ea20000100800 */
[----:B------:R-:W0:Y:S01]  /*eb00*/  LDC R9, c[0x0][0x41c] ;  /* 0x00010700ff097b82 */ /* 0x000e220000000800 */
[----:B------:R-:W-:Y:S01]  /*eb10*/  IMAD.MOV.U32 R12, RZ, RZ, R4 ;  /* 0x000000ffff0c7224 */ /* 0x000fe200078e0004 */
[----:B------:R-:W-:Y:S01]  /*eb20*/  ULDC.64 UR4, c[0x0][0x408] ;  /* 0x0001020000047ab9 */ /* 0x000fe20000000a00 */
[----:B0-----:R-:W-:-:S13]  /*eb30*/  ISETP.NE.AND P0, PT, R9, 0x1, PT ;  /* 0x000000010900780c */ /* 0x001fda0003f05270 */
[----:B-1----:R-:W0:Y:S02]  /*eb40*/  @P0 LDC.64 R4, c[0x0][0x420] ;  /* 0x00010800ff040b82 */ /* 0x002e240000000a00 */
[----:B0-----:R-:W-:-:S04]  /*eb50*/  @P0 IMAD.HI.U32 R0, R8, R4, RZ ;  /* 0x0000000408000227 */ /* 0x001fc800078e00ff */
[----:B------:R-:W-:Y:S01]  /*eb60*/  IMAD.MOV.U32 R4, RZ, RZ, R8 ;  /* 0x000000ffff047224 */ /* 0x000fe200078e0008 */
[----:B------:R-:W-:-:S05]  /*eb70*/  @P0 SHF.R.U32.HI R4, RZ, R5, R0 ;  /* 0x00000005ff040219 */ /* 0x000fca0000011600 */
[--C-:B------:R-:W-:Y:S01]  /*eb80*/  IMAD.MOV R0, RZ, RZ, -R4.reuse ;  /* 0x000000ffff007224 */ /* 0x100fe200078e0a04 */
[----:B------:R-:W-:-:S03]  /*eb90*/  SHF.R.S32.HI R5, RZ, 0x1f, R4 ;  /* 0x0000001fff057819 */ /* 0x000fc60000011404 */
[----:B------:R-:W-:Y:S02]  /*eba0*/  IMAD R8, R9, R0, R8 ;  /* 0x0000000009087224 */ /* 0x000fe400078e0208 */
[----:B------:R-:W-:Y:S02]  /*ebb0*/  IMAD R0, R12, UR4, RZ ;  /* 0x000000040c007c24 */ /* 0x000fe4000f8e02ff */
[----:B--2---:R-:W-:-:S04]  /*ebc0*/  IMAD.WIDE.U32 R4, R11, UR4, R4 ;  /* 0x000000040b047c25 */ /* 0x004fc8000f8e0004 */
[----:B------:R-:W-:Y:S01]  /*ebd0*/  IMAD R0, R11, UR5, R0 ;  /* 0x000000050b007c24 */ /* 0x000fe2000f8e0200 */
[----:B------:R-:W-:-:S03]  /*ebe0*/  LEA R2, P0, R4, R2, 0x2 ;  /* 0x0000000204027211 */ /* 0x000fc600078010ff */
[----:B------:R-:W-:-:S05]  /*ebf0*/  IMAD.IADD R0, R5, 0x1, R0 ;  /* 0x0000000105007824 */ /* 0x000fca00078e0200 */
[----:B------:R-:W-:-:S05]  /*ec00*/  LEA.HI.X R3, R4, R3, R0, 0x2, P0 ;  /* 0x0000000304037211 */ /* 0x000fca00000f1400 */
[----:B------:R0:W5:Y:S02]  /*ec10*/  LDG.E R0, desc[UR46][R2.64] ;  /* 0x0000002e02007981 */ /* 0x000164000c1e1900 */
.L_x_3081:
[----:B0-----:R-:W2:Y:S01]  /*ec20*/  LDL R2, [R1+0x4] ;  /* 0x0000040001027983 */ /* 0x001ea20000100800 */
[----:B------:R-:W-:Y:S02]  /*ec30*/  LEA R4, R19, UR41, 0x3 ;  /* 0x0000002913047c11 */ /* 0x000fe4000f8e18ff */
[----:B------:R-:W-:Y:S02]  /*ec40*/  ISETP.NE.AND P0, PT, R10, RZ, PT ;  /* 0x000000ff0a00720c */ /* 0x000fe40003f05270 */
[----:B--2---:R-:W-:-:S04]  /*ec50*/  SHF.L.U32 R3, R2, 0x1f, RZ ;  /* 0x0000001f02037819 */ /* 0x004fc800000006ff */
[----:B------:R-:W0:Y:S02]  /*ec60*/  SYNCS.PHASECHK.TRANS64.TRYWAIT P2, [R4+URZ+0x33480], R3 ;  /* 0x03348003040075a7 */ /* 0x000e24000804017f */
[----:B0-----:R-:W-:Y:S05]  /*ec70*/  @!P2 BRA `(.L_x_3082) ;  /* 0x0000003c0088a947 */ /* 0x001fea0003800000 */
.L_x_3153:
[----:B------:R-:W-:Y:S05]  /*ec80*/  @P0 BRA `(.L_x_3083) ;  /* 0x00000000001c0947 */ /* 0x000fea0003800000 */
[----:B------:R-:W2:Y:S01]  /*ec90*/  S2R R2, SR_TID.X ;  /* 0x0000000000027919 */ /* 0x000ea20000002100 */
[----:B-1----:R-:W-:-:S04]  /*eca0*/  IMAD.MOV.U32 R5, RZ, RZ, 0x7800 ;  /* 0x00007800ff057424 */ /* 0x002fc800078e00ff */
[----:B------:R3:W-:Y:S01]  /*ecb0*/  SYNCS.ARRIVE.TRANS64 RZ, [R4+URZ+0x33470], R5 ;  /* 0x0334700504ff79a7 */ /* 0x0007e2000800003f */
[----:B--2---:R-:W-:-:S04]  /*ecc0*/  LOP3.LUT R2, R2, 0x1f, RZ, 0xc0, !PT ;  /* 0x0000001f02027812 */ /* 0x004fc800078ec0ff */
[----:B------:R-:W-:-:S13]  /*ecd0*/  ISETP.NE.AND P2, PT, R2, RZ, PT ;  /* 0x000000ff0200720c */ /* 0x000fda0003f45270 */
[----:B---3--:R-:W-:Y:S05]  /*ece0*/  @!P2 BRA `(.L_x_3083) ;  /* 0x000000000004a947 */ /* 0x008fea0003800000 */
[----:B------:R-:W-:Y:S01]  /*ecf0*/  BPT.TRAP 0x1 ;  /* 0x000000040000795c */ /* 0x000fe20000300000 */
.L_x_3083:
[----:B-1----:R-:W2:Y:S01]  /*ed00*/  LDL R5, [R1+0x10] ;  /* 0x0000100001057983 */ /* 0x002ea20000100800 */
[----:B------:R-:W-:-:S04]  /*ed10*/  IMAD.U32 R2, RZ, RZ, UR41 ;  /* 0x00000029ff027e24 */ /* 0x000fc8000f8e00ff */
[----:B------:R-:W-:Y:S01]  /*ed20*/  IMAD R2, R19, 0x7800, R2 ;  /* 0x0000780013027824 */ /* 0x000fe200078e0202 */
[----:B------:R-:W-:-:S04]  /*ed30*/  R2UR UR9, R4 ;  /* 0x00000000040972ca */ /* 0x000fc800000e0000 */
[----:B------:R-:W-:Y:S01]  /*ed40*/  R2UR UR15, R2 ;  /* 0x00000000020f72ca */ /* 0x000fe200000e0000 */
[----:B------:R-:W-:Y:S01]  /*ed50*/  UIADD3 UR4, UP0, UR54, 0x470, URZ ;  /* 0x0000047036047890 */ /* 0x000fe2000ff1e03f */
[----:B------:R-:W-:Y:S02]  /*ed60*/  R2UR UR12, R18 ;  /* 0x00000000120c72ca */ /* 0x000fe400000e0000 */
[----:B-----5:R-:W-:Y:S01]  /*ed70*/  R2UR UR13, R0 ;  /* 0x00000000000d72ca */ /* 0x020fe200000e0000 */
[----:B------:R-:W-:-:S04]  /*ed80*/  UIADD3.X UR5, URZ, UR55, URZ, UP0, !UPT ;  /* 0x000000373f057290 */ /* 0x000fc800087fe43f */
[----:B------:R-:W-:-:S04]  /*ed90*/  UIADD3 UR9, UR9, 0x33470, URZ ;  /* 0x0003347009097890 */ /* 0x000fc8000fffe03f */
[----:B------:R-:W-:Y:S02]  /*eda0*/  UIADD3 UR8, UR15, 0xf200, URZ ;  /* 0x0000f2000f087890 */ /* 0x000fe4000fffe03f */
[----:B------:R-:W-:Y:S02]  /*edb0*/  UIADD3 UR14, UR15, 0x11a00, URZ ;  /* 0x00011a000f0e7890 */ /* 0x000fe4000fffe03f */
[----:B------:R-:W-:Y:S01]  /*edc0*/  UIADD3 UR15, UR15, 0x14200, URZ ;  /* 0x000142000f0f7890 */ /* 0x000fe2000fffe03f */
[----:B------:R-:W-:Y:S01]  /*edd0*/  UMOV UR10, URZ ;  /* 0x0000003f000a7c82 */ /* 0x000fe20008000000 */
[----:B------:R-:W-:Y:S01]  /*ede0*/  UMOV UR6, 0x0 ;  /* 0x0000000000067882 */ /* 0x000fe20000000000 */
[----:B------:R-:W-:Y:S01]  /*edf0*/  UMOV UR7, 0x14f00000 ;  /* 0x14f0000000077882 */ /* 0x000fe20000000000 */
[----:B------:R-:W-:Y:S01]  /*ee00*/  UMOV UR16, 0x40 ;  /* 0x0000004000107882 */ /* 0x000fe20000000000 */
[----:B--2---:R-:W-:-:S05]  /*ee10*/  IMAD R8, R8, 0xa0, R5 ;  /* 0x000000a008087824 */ /* 0x004fca00078e0205 */
[----:B------:R-:W-:-:S13]  /*ee20*/  R2UR UR11, R8 ;  /* 0x00000000080b72ca */ /* 0x000fda00000e0000 */
[----:B------:R1:W-:Y:S02]  /*ee30*/  UTMALDG.4D [UR8], [UR4], desc[UR6] ;  /* 0x00000608040075b4 */ /* 0x0003e40008019000 */
[----:B-1----:R-:W-:Y:S01]  /*ee40*/  UMOV UR8, UR14 ;  /* 0x0000000e00087c82 */ /* 0x002fe20008000000 */
[----:B------:R-:W-:Y:S01]  /*ee50*/  UMOV UR10, UR16 ;  /* 0x00000010000a7c82 */ /* 0x000fe20008000000 */
[----:B------:R-:W-:Y:S01]  /*ee60*/  UMOV UR14, 0x80 ;  /* 0x00000080000e7882 */ /* 0x000fe20000000000 */
[----:B------:R1:W-:Y:S02]  /*ee70*/  UTMALDG.4D [UR8], [UR4], desc[UR6] ;  /* 0x00000608040075b4 */ /* 0x0003e40008019000 */
[----:B-1----:R-:W-:Y:S01]  /*ee80*/  UMOV UR8, UR15 ;  /* 0x0000000f00087c82 */ /* 0x002fe20008000000 */
[----:B------:R-:W-:Y:S02]  /*ee90*/  UMOV UR10, UR14 ;  /* 0x0000000e000a7c82 */ /* 0x000fe40008000000 */
[----:B------:R1:W-:Y:S01]  /*eea0*/  UTMALDG.4D [UR8], [UR4], desc[UR6] ;  /* 0x00000608040075b4 */ /* 0x0003e20008019000 */
[----:B------:R-:W2:Y:S02]  /*eeb0*/  SYNCS.PHASECHK.TRANS64.TRYWAIT P2, [R4+URZ+0x33440], R3 ;  /* 0x03344003040075a7 */ /* 0x000ea4000804017f */
[----:B-12---:R-:W-:Y:S05]  /*eec0*/  @!P2 BRA `(.L_x_3084) ;  /* 0x0000003c0008a947 */ /* 0x006fea0003800000 */
.L_x_3154:
        /* <DEDUP_REMOVED lines=8> */
.L_x_3085:
        /* <DEDUP_REMOVED lines=22> */
[----:B------:R2:W-:Y:S02]  /*f0b0*/  UTMALDG.4D [UR8], [UR4], desc[UR6] ;  /* 0x00000608040075b4 */ /* 0x0005e40008019000 */
[----:B--2---:R-:W-:Y:S01]  /*f0c0*/  NOP ;  /* 0x0000000000007918 */ /* 0x004fe20000000000 */
.L_x_3080:
        /* <DEDUP_REMOVED lines=13> */
[C---:B------:R-:W-:Y:S01]  /*f1a0*/  @P0 R2UR UR27, R6.reuse ;  /* 0x00000000061b02ca */ /* 0x040fe200000e0000 */
[----:B------:R-:W-:Y:S01]  /*f1b0*/  UMOV UR7, 0x12f00000 ;  /* 0x12f0000000077882 */ /* 0x000fe20000000000 */
[C---:B------:R-:W-:Y:S01]  /*f1c0*/  @P0 R2UR UR29, R7.reuse ;  /* 0x00000000071d02ca */ /* 0x040fe200000e0000 */
[----:B------:R-:W-:Y:S01]  /*f1d0*/  UMOV UR10, URZ ;  /* 0x0000003f000a7c82 */ /* 0x000fe20008000000 */
[----:B------:R-:W-:Y:S01]  /*f1e0*/  @P0 R2UR UR19, R6 ;  /* 0x00000000061302ca */ /* 0x000fe200000e0000 */
[----:B------:R-:W-:Y:S01]  /*f1f0*/  UMOV UR12, UR38 ;  /* 0x00000026000c7c82 */ /* 0x000fe20008000000 */
[----:B------:R-:W-:Y:S01]  /*f200*/  @P0 R2UR UR21, R7 ;  /* 0x00000000071502ca */ /* 0x000fe200000e0000 */
[----:B------:R-:W-:Y:S01]  /*f210*/  UMOV UR26, 0x40 ;  /* 0x00000040001a7882 */ /* 0x000fe20000000000 */
[----:B------:R2:W-:Y:S01]  /*f220*/  @P0 SYNCS.ARRIVE.TRANS64 RZ, [UR41+0x33400], R2 ;  /* 0x03340002ffff09a7 */ /* 0x0005e20008000029 */
[----:B------:R-:W-:Y:S01]  /*f230*/  UMOV UR28, UR38 ;  /* 0x00000026001c7c82 */ /* 0x000fe20008000000 */
[----:B------:R-:W-:Y:S01]  /*f240*/  UMOV UR25, UR9 ;  /* 0x0000000900197c82 */ /* 0x000fe20008000000 */
[----:B------:R-:W-:Y:S01]  /*f250*/  UMOV UR18, 0x80 ;  /* 0x0000008000127882 */ /* 0x000fe20000000000 */
[----:B------:R-:W-:Y:S01]  /*f260*/  UMOV UR20, UR38 ;  /* 0x0000002600147c82 */ /* 0x000fe20008000000 */
[----:B------:R2:W-:Y:S01]  /*f270*/  UTMALDG.4D [UR8], [UR4], desc[UR6] ;  /* 0x00000608040075b4 */ /* 0x0005e20008019000 */
[----:B------:R-:W-:Y:S01]  /*f280*/  UMOV UR17, UR9 ;  /* 0x0000000900117c82 */ /* 0x000fe20008000000 */
[----:B------:R2:W-:Y:S04]  /*f290*/  UTMALDG.4D [UR24], [UR4], desc[UR6] ;  /* 0x00000618040075b4 */ /* 0x0005e80008019000 */
[----:B------:R2:W-:Y:S02]  /*f2a0*/  UTMALDG.4D [UR16], [UR4], desc[UR6] ;  /* 0x00000610040075b4 */ /* 0x0005e40008019000 */
[----:B--2---:R-:W-:Y:S01]  /*f2b0*/  NOP ;  /* 0x0000000000007918 */ /* 0x004fe20000000000 */
.L_x_3078:
[----:B01----:R-:W2:Y:S01]  /*f2c0*/  LDL.LU R3, [R1+0x20] ;  /* 0x0000200001037983 */ /* 0x003ea20000300800 */
[----:B------:R-:W-:Y:S01]  /*f2d0*/  BSSY B0, `(.L_x_3086) ;  /* 0x0000009000007945 */ /* 0x000fe20003800000 */
[----:B--2---:R-:W-:-:S05]  /*f2e0*/  VIADD R3, R3, 0x1 ;  /* 0x0000000103037836 */ /* 0x004fca0000000000 */
[----:B------:R-:W-:Y:S01]  /*f2f0*/  LEA.HI R2, R3, R3, RZ, 0x1 ;  /* 0x0000000303027211 */ /* 0x000fe200078f08ff */
[----:B------:R0:W-:Y:S03]  /*f300*/  STL [R1+0x20], R3 ;  /* 0x0000200301007387 */ /* 0x0001e60000100800 */
[----:B------:R-:W-:-:S05]  /*f310*/  LOP3.LUT R2, R2, 0xfffffffe, RZ, 0xc0, !PT ;  /* 0xfffffffe02027812 */ /* 0x000fca00078ec0ff */
[----:B------:R-:W-:-:S05]  /*f320*/  IMAD.IADD R2, R3, 0x1, -R2 ;  /* 0x0000000103027824 */ /* 0x000fca00078e0a02 */
[----:B------:R-:W-:-:S04]  /*f330*/  SHF.L.U32 R2, R2, 0x1f, RZ ;  /* 0x0000001f02027819 */ /* 0x000fc800000006ff */
[----:B------:R-:W1:Y:S02]  /*f340*/  SYNCS.PHASECHK.TRANS64.TRYWAIT P0, [UR41+0x33420], R2 ;  /* 0x03342002ff0075a7 */ /* 0x000e640008000169 */
[----:B01----:R-:W-:Y:S05]  /*f350*/  @!P0 BRA `(.L_x_3087) ;  /* 0x0000003400f88947 */ /* 0x003fea0003800000 */
.L_x_3155:
[----:B------:R-:W-:Y:S05]  /*f360*/  BSYNC B0 ;  /* 0x0000000000007941 */ /* 0x000fea0003800000 */
.L_x_3086:
[----:B------:R-:W-:-:S06]  /*f370*/  UISETP.GE.AND UP0, UPT, UR44, 0xa1, UPT ;  /* 0x000000a12c00788c */ /* 0x000fcc000bf06270 */
[----:B------:R-:W-:-:S13]  /*f380*/  PLOP3.LUT P0, PT, PT, PT, UP0, 0x80, 0x0 ;  /* 0x000000000000781c */ /* 0x000fda0003f0f008 */
[----:B------:R-:W-:Y:S05]  /*f390*/  @!P0 BRA `(.L_x_3088) ;  /* 0x00000018000c8947 */ /* 0x000fea0003800000 */
[----:B0-----:R0:W5:Y:S01]  /*f3a0*/  LDL.LU R2, [R1+0x4] ;  /* 0x0000040001027983 */ /* 0x0011620000300800 */
[----:B------:R-:W-:Y:S01]  /*f3b0*/  UIADD3 UR4, UR43, -0x2, URZ ;  /* 0xfffffffe2b047890 */ /* 0x000fe2000fffe03f */
[----:B------:R-:W-:-:S05]  /*f3c0*/  IMAD.MOV.U32 R8, RZ, RZ, R19 ;  /* 0x000000ffff087224 */ /* 0x000fca00078e0013 */
[----:B------:R-:W-:-:S07]  /*f3d0*/  IMAD.U32 R3, RZ, RZ, UR4 ;  /* 0x00000004ff037e24 */ /* 0x000fce000f8e00ff */
.L_x_3112:
[----:B------:R-:W-:Y:S01]  /*f3e0*/  VIADD R19, R8, 0x1 ;  /* 0x0000000108137836 */ /* 0x000fe20000000000 */
[----:B------:R-:W-:Y:S05]  /*f3f0*/  YIELD ;  /* 0x0000000000007946 */ /* 0x000fea0003800000 */
[----:B------:R-:W-:Y:S01]  /*f400*/  ISETP.NE.AND P0, PT, R19, 0x2, PT ;  /* 0x000000021300780c */ /* 0x000fe20003f05270 */
[----:B------:R-:W-:Y:S03]  /*f410*/  BSSY B0, `(.L_x_3089) ;  /* 0x00000a8000007945 */ /* 0x000fe60003800000 */
[----:B------:R-:W-:-:S02]  /*f420*/  SEL R5, RZ, 0x1, P0 ;  /* 0x00000001ff057807 */ /* 0x000fc40000000000 */
[----:B------:R-:W-:Y:S02]  /*f430*/  SEL R19, R19, RZ, P0 ;  /* 0x000000ff13137207 */ /* 0x000fe40000000000 */
[----:B-----5:R-:W-:-:S05]  /*f440*/  LOP3.LUT R10, R2, R5, RZ, 0x3c, !PT ;  /* 0x00000005020a7212 */ /* 0x020fca00078e3cff */
[----:B-1----:R1:W-:Y:S01]  /*f450*/  STL [R1+0x4], R10 ;  /* 0x0000040a01007387 */ /* 0x0023e20000100800 */
        /* <DEDUP_REMOVED lines=25> */
.L_x_3091:
        /* <DEDUP_REMOVED lines=8> */
.L_x_3156:
[----:B------:R-:W-:Y:S05]  /*f670*/  BSYNC B1 ;  /* 0x0000000000017941 */ /* 0x000fea0003800000 */
.L_x_3092:
        /* <DEDUP_REMOVED lines=9> */
.L_x_3095:
[----:B------:R-:W-:Y:S05]  /*f710*/  BSYNC B1 ;  /* 0x0000000000017941 */ /* 0x000fea0003800000 */
.L_x_3094:
[----:B------:R-:W3:Y:S01]  /*f720*/  LDL R7, [R1+0x10] ;  /* 0x0000100001077983 */ /* 0x000ee20000100800 */
[----:B------:R-:W-:Y:S01]  /*f730*/  IMAD.MOV.U32 R14, RZ, RZ, RZ ;  /* 0x000000ffff0e7224 */ /* 0x000fe200078e00ff */
[----:B------:R-:W-:Y:S01]  /*f740*/  R2UR UR12, R18 ;  /* 0x00000000120c72ca */ /* 0x000fe200000e0000 */
[----:B------:R-:W-:Y:S01]  /*f750*/  IMAD.U32 R4, RZ, RZ, UR41 ;  /* 0x00000029ff047e24 */ /* 0x000fe2000f8e00ff */
[----:B------:R-:W-:Y:S01]  /*f760*/  UIADD3 UR4, UP0, UR54, 0x470, URZ ;  /* 0x0000047036047890 */ /* 0x000fe2000ff1e03f */
[----:B------:R-:W-:Y:S01]  /*f770*/  PLOP3.LUT P0, PT, PT, PT, PT, 0x80, 0x0 ;  /* 0x000000000000781c */ /* 0x000fe20003f0f070 */
[----:B------:R-:W-:Y:S01]  /*f780*/  UMOV UR6, 0x0 ;  /* 0x0000000000067882 */ /* 0x000fe20000000000 */
[----:B------:R-:W-:Y:S01]  /*f790*/  R2UR UR10, R14 ;  /* 0x000000000e0a72ca */ /* 0x000fe200000e0000 */
[----:B------:R-:W-:Y:S01]  /*f7a0*/  IMAD R4, R19, 0x7800, R4 ;  /* 0x0000780013047824 */ /* 0x000fe200078e0204 */
[----:B------:R-:W-:Y:S01]  /*f7b0*/  UIADD3.X UR5, URZ, UR55, URZ, UP0, !UPT ;  /* 0x000000373f057290 */ /* 0x000fe200087fe43f */
[----:B------:R-:W-:-:S02]  /*f7c0*/  UMOV UR7, 0x14f00000 ;  /* 0x14f0000000077882 */ /* 0x000fc40000000000 */
[----:B-1----:R-:W-:Y:S02]  /*f7d0*/  VIADD R10, R4, 0xf200 ;  /* 0x0000f200040a7836 */ /* 0x002fe40000000000 */
[----:B---3--:R-:W-:Y:S02]  /*f7e0*/  IMAD R9, R9, 0xa0, R7 ;  /* 0x000000a009097824 */ /* 0x008fe400078e0207 */
[----:B------:R-:W-:-:S07]  /*f7f0*/  VIADD R7, R6, 0x33470 ;  /* 0x0003347006077836 */ /* 0x000fce0000000000 */
.L_x_3096:
        /* <DEDUP_REMOVED lines=9> */
[----:B------:R-:W-:Y:S01]  /*f890*/  IMAD.MOV.U32 R13, RZ, RZ, 0x40 ;  /* 0x00000040ff0d7424 */ /* 0x000fe200078e00ff */
[----:B------:R-:W-:Y:S01]  /*f8a0*/  R2UR UR12, R18 ;  /* 0x00000000120c72ca */ /* 0x000fe200000e0000 */
[----:B------:R-:W-:Y:S01]  /*f8b0*/  VIADD R10, R4, 0x11a00 ;  /* 0x00011a00040a7836 */ /* 0x000fe20000000000 */
[----:B------:R-:W-:Y:S01]  /*f8c0*/  PLOP3.LUT P0, PT, PT, PT, PT, 0x80, 0x0 ;  /* 0x000000000000781c */ /* 0x000fe20003f0f070 */
[----:B------:R-:W-:Y:S01]  /*f8d0*/  UMOV UR6, 0x0 ;  /* 0x0000000000067882 */ /* 0x000fe20000000000 */
[----:B------:R-:W-:Y:S01]  /*f8e0*/  R2UR UR10, R13 ;  /* 0x000000000d0a72ca */ /* 0x000fe200000e0000 */
[----:B------:R-:W-:-:S14]  /*f8f0*/  UMOV UR7, 0x14f00000 ;  /* 0x14f0000000077882 */ /* 0x000fdc0000000000 */
.L_x_3097:
        /* <DEDUP_REMOVED lines=16> */
.L_x_3098:
        /* <DEDUP_REMOVED lines=12> */
.L_x_3157:
[----:B------:R-:W-:Y:S05]  /*fac0*/  BSYNC B1 ;  /* 0x0000000000017941 */ /* 0x000fea0003800000 */
.L_x_3099:
        /* <DEDUP_REMOVED lines=11> */
.L_x_3102:
[----:B------:R-:W-:Y:S05]  /*fb80*/  BSYNC B1 ;  /* 0x0000000000017941 */ /* 0x000fea0003800000 */
.L_x_3101:
[----:B------:R-:W-:Y:S01]  /*fb90*/  R2UR UR10, R14 ;  /* 0x000000000e0a72ca */ /* 0x000fe200000e0000 */
[----:B------:R-:W-:Y:S01]  /*fba0*/  UIADD3 UR4, UP0, UR54, 0x370, URZ ;  /* 0x0000037036047890 */ /* 0x000fe2000ff1e03f */
[----:B------:R-:W-:Y:S01]  /*fbb0*/  R2UR UR6, R10 ;  /* 0x000000000a0672ca */ /* 0x000fe200000e0000 */
[----:B-12---:R-:W-:Y:S01]  /*fbc0*/  VIADD R6, R6, 0x33430 ;  /* 0x0003343006067836 */ /* 0x006fe20000000000 */
[----:B------:R-:W-:Y:S01]  /*fbd0*/  R2UR UR7, R11 ;  /* 0x000000000b0772ca */ /* 0x000fe200000e0000 */
[----:B------:R-:W-:Y:S01]  /*fbe0*/  VIADD R5, R4, 0x24200 ;  /* 0x0002420004057836 */ /* 0x000fe20000000000 */
[----:B------:R-:W-:Y:S01]  /*fbf0*/  R2UR UR12, R18 ;  /* 0x00000000120c72ca */ /* 0x000fe200000e0000 */
[----:B------:R-:W-:Y:S01]  /*fc00*/  UIADD3.X UR5, URZ, UR55, URZ, UP0, !UPT ;  /* 0x000000373f057290 */ /* 0x000fe200087fe43f */
[----:B------:R-:W-:-:S13]  /*fc10*/  PLOP3.LUT P0, PT, PT, PT, PT, 0x80, 0x0 ;  /* 0x000000000000781c */ /* 0x000fda0003f0f070 */
.L_x_3103:
        /* <DEDUP_REMOVED lines=15> */
.L_x_3104:
        /* <DEDUP_REMOVED lines=15> */
.L_x_3105:
        /* <DEDUP_REMOVED lines=9> */
.L_x_3090:
[----:B------:R-:W-:Y:S05]  /*fe90*/  BSYNC B0 ;  /* 0x0000000000007941 */ /* 0x000fea0003800000 */
.L_x_3089:
[----:B------:R-:W-:-:S06]  /*fea0*/  UISETP.NE.AND UP0, UPT, UR42, 0x3, UPT ;  /* 0x000000032a00788c */ /* 0x000fcc000bf05270 */
[----:B------:R-:W-:-:S13]  /*feb0*/  PLOP3.LUT P0, PT, PT, PT, UP0, 0x80, 0x0 ;  /* 0x000000000000781c */ /* 0x000fda0003f0f008 */
[----:B------:R-:W-:Y:S05]  /*fec0*/  @!P0 BRA `(.L_x_3106) ;  /* 0x0000000000048947 */ /* 0x000fea0003800000 */
[----:B------:R-:W-:Y:S01]  /*fed0*/  BPT.TRAP 0x1 ;  /* 0x000000040000795c */ /* 0x000fe20000300000 */
.L_x_3106:
        /* <DEDUP_REMOVED lines=8> */
.L_x_3158:
[----:B------:R-:W-:Y:S05]  /*ff60*/  BSYNC B0 ;  /* 0x0000000000007941 */ /* 0x000fea0003800000 */
.L_x_3107:
[----:B------:R-:W-:Y:S05]  /*ff70*/  @!P0 BRA `(.L_x_3109) ;  /* 0x0000000000048947 */ /* 0x000fea0003800000 */
[----:B------:R-:W-:Y:S01]  /*ff80*/  BPT.TRAP 0x1 ;  /* 0x000000040000795c */ /* 0x000fe20000300000 */
.L_x_3109:
[----:B--2---:R-:W-:Y:S01]  /*ff90*/  SHF.L.U32 R4, R2, 0x1f, RZ ;  /* 0x0000001f02047819 */ /* 0x004fe200000006ff */
[----:B------:R-:W-:-:S03]  /*ffa0*/  IMAD R2, R8, 0x7800, RZ ;  /* 0x0000780008027824 */ /* 0x000fc600078e02ff */
[----:B------:R-:W2:Y:S02]  /*ffb0*/  SYNCS.PHASECHK.TRANS64.TRYWAIT P2, [R12+URZ+0x33460], R4 ;  /* 0x033460040c0075a7 */ /* 0x000ea4000804017f */
[----:B--2---:R-:W-:Y:S05]  /*ffc0*/  @!P2 BRA `(.L_x_3110) ;  /* 0x0000002c0030a947 */ /* 0x004fea0003800000 */
.L_x_3159:
[C---:B------:R-:W-:Y:S01]  /*ffd0*/  LOP3.LUT R13, R2.reuse, R17, RZ, 0xfc, !PT ;  /* 0x00000011020d7212 */ /* 0x040fe200078efcff */
[----:B------:R-:W-:Y:S05]  /*ffe0*/  WARPSYNC.ALL ;  /* 0x0000000000007948 */ /* 0x000fea0003800000 */
[----:B--2---:R2:W3:Y:S01]  /*fff0*/  LDSM.16.MT88.4 R4, [R13+UR41+0xf200] ;  /* 0x00f200290d04783b */ /* 0x0044e20008004200 */
[----:B------:R-:W-:Y:S02]  /*10000*/  IMAD.U32 R14, RZ, RZ, UR41 ;  /* 0x00000029ff0e7e24 */ /* 0x000fe4000f8e00ff */
[----:B------:R-:W-:Y:S02]  /*10010*/  VIADD R15, R2, 0x2800 ;  /* 0x00002800020f7836 */ /* 0x000fe40000000000 */
[----:B------:R-:W-:-:S02]  /*10020*/  VIADD R14, R14, 0x200 ;  /* 0x000002000e0e7836 */ /* 0x000fc40000000000 */
[C---:B------:R-:W-:Y:S02]  /*10030*/  VIADD R20, R2.reuse, 0x1800 ;  /* 0x0000180002147836 */ /* 0x040fe40000000000 */
[C---:B--2---:R-:W-:Y:S02]  /*10040*/  VIADD R13, R2.reuse, 0x800 ;  /* 0x00000800020d7836 */ /* 0x044fe40000000000 */
[----:B------:R-:W-:Y:S01]  /*10050*/  VIADD R21, R2, 0x5800 ;  /* 0x0000580002157836 */ /* 0x000fe20000000000 */
[C-C-:B---3--:R-:W-:Y:S02]  /*10060*/  PRMT R8, R4.reuse, 0x6420, R5.reuse ;  /* 0x0000642004087816 */ /* 0x148fe40000000005 */
[----:B------:R-:W-:Y:S02]  /*10070*/  PRMT R9, R4, 0x7531, R5 ;  /* 0x0000753104097816 */ /* 0x000fe40000000005 */
[----:B------:R-:W-:Y:S02]  /*10080*/  LOP3.LUT R4, R2, R16, RZ, 0xfc, !PT ;  /* 0x0000001002047212 */ /* 0x000fe400078efcff */
[----:B-1----:R-:W-:-:S02]  /*10090*/  PRMT R10, R6, 0x6420, R7 ;  /* 0x00006420060a7816 */ /* 0x002fc40000000007 */
[----:B------:R-:W-:Y:S01]  /*100a0*/  PRMT R11, R6, 0x7531, R7 ;  /* 0x00007531060b7816 */ /* 0x000fe20000000007 */
[----:B------:R-:W-:-:S05]  /*100b0*/  IMAD.IADD R4, R14, 0x1, R4 ;  /* 0x000000010e047824 */ /* 0x000fca00078e0204 */
[----:B------:R1:W-:Y:S02]  /*100c0*/  STSM.16.M88.4 [R4], R8 ;  /* 0x0000000804007844 */ /* 0x0003e40000000200 */
[----:B-1----:R-:W-:-:S06]  /*100d0*/  LOP3.LUT R4, R15, R17, RZ, 0xfc, !PT ;  /* 0x000000110f047212 */ /* 0x002fcc00078efcff */
[----:B------:R-:W1:Y:S02]  /*100e0*/  LDSM.16.MT88.4 R4, [R4+UR41+0xf200] ;  /* 0x00f200290404783b */ /* 0x000e640008004200 */
[C-C-:B-1----:R-:W-:Y:S02]  /*100f0*/  PRMT R8, R4.reuse, 0x6420, R5.reuse ;  /* 0x0000642004087816 */ /* 0x142fe40000000005 */
[----:B------:R-:W-:Y:S01]  /*10100*/  PRMT R9, R4, 0x7531, R5 ;  /* 0x0000753104097816 */ /* 0x000fe20000000005 */
[----:B------:R-:W-:Y:S01]  /*10110*/  VIADD R5, R2, 0x5000 ;  /* 0x0000500002057836 */ /* 0x000fe20000000000 */
        /* <DEDUP_REMOVED lines=14> */
[----:B------:R-:W-:-:S03]  /*10200*/  PRMT R11, R6, 0x7531, R7 ;  /* 0x00007531060b7816 */ /* 0x000fc60000000007 */
[----:B------:R-:W-:-:S05]  /*10210*/  IMAD.IADD R4, R5, 0x1, R4 ;  /* 0x0000000105047824 */ /* 0x000fca00078e0204 */
[----:B------:R1:W-:Y:S02]  /*10220*/  STSM.16.M88.4 [R4], R8 ;  /* 0x0000000804007844 */ /* 0x0003e40000000200 */
[----:B-1----:R-:W-:Y:S01]  /*10230*/  LOP3.LUT R4, R13, R17, RZ, 0xfc, !PT ;  /* 0x000000110d047212 */ /* 0x002fe200078efcff */
[----:B------:R-:W-:-:S04]  /*10240*/  IMAD.U32 R13, RZ, RZ, UR41 ;  /* 0x00000029ff0d7e24 */ /* 0x000fc8000f8e00ff */
[----:B------:R-:W-:Y:S01]  /*10250*/  VIADD R13, R13, 0x200 ;  /* 0x000002000d0d7836 */ /* 0x000fe20000000000 */
        /* <DEDUP_REMOVED lines=21> */
[----:B-1----:R-:W-:-:S06]  /*103b0*/  LOP3.LUT R4, R21, R17, RZ, 0xfc, !PT ;  /* 0x0000001115047212 */ /* 0x002fcc00078efcff */
[----:B------:R-:W1:Y:S02]  /*103c0*/  LDSM.16.MT88.4 R4, [R4+UR41+0xf200] ;  /* 0x00f200290404783b */ /* 0x000e640008004200 */
[C-C-:B-1----:R-:W-:Y:S02]  /*103d0*/  PRMT R8, R4.reuse, 0x6420, R5.reuse ;  /* 0x0000642004087816 */ /* 0x142fe40000000005 */
[----:B------:R-:W-:Y:S01]  /*103e0*/  PRMT R9, R4, 0x7531, R5 ;  /* 0x0000753104097816 */ /* 0x000fe20000000005 */
[----:B------:R-:W-:Y:S01]  /*103f0*/  IMAD.U32 R5, RZ, RZ, UR41 ;  /* 0x00000029ff057e24 */ /* 0x000fe2000f8e00ff */
[----:B------:R-:W-:Y:S01]  /*10400*/  LOP3.LUT R4, R15, R16, RZ, 0xfc, !PT ;  /* 0x000000100f047212 */ /* 0x000fe200078efcff */
[----:B------:R-:W-:Y:S01]  /*10410*/  VIADD R15, R2, 0x6000 ;  /* 0x00006000020f7836 */ /* 0x000fe20000000000 */
        /* <DEDUP_REMOVED lines=11> */
[----:B------:R-:W-:Y:S01]  /*104d0*/  LOP3.LUT R4, R13, R16, RZ, 0xfc, !PT ;  /* 0x000000100d047212 */ /* 0x000fe200078efcff */
[----:B------:R-:W-:Y:S01]  /*104e0*/  VIADD R13, R2, 0x4000 ;  /* 0x00004000020d7836 */ /* 0x000fe20000000000 */
[C-C-:B------:R-:W-:Y:S02]  /*104f0*/  PRMT R10, R6.reuse, 0x6420, R7.reuse ;  /* 0x00006420060a7816 */ /* 0x140fe40000000007 */
[----:B------:R-:W-:Y:S01]  /*10500*/  PRMT R11, R6, 0x7531, R7 ;  /* 0x00007531060b7816 */ /* 0x000fe20000000007 */
[----:B------:R-:W-:-:S05]  /*10510*/  IMAD.IADD R4, R14, 0x1, R4 ;  /* 0x000000010e047824 */ /* 0x000fca00078e0204 */
[----:B------:R1:W-:Y:S02]  /*10520*/  STSM.16.M88.4 [R4], R8 ;  /* 0x0000000804007844 */ /* 0x0003e40000000200 */
[----:B-1----:R-:W-:-:S05]  /*10530*/  VIADD R10, R2, 0x3800 ;  /* 0x00003800020a7836 */ /* 0x002fca0000000000 */
        /* <DEDUP_REMOVED lines=54> */
[----:B------:R-:W-:-:S02]  /*108a0*/  VIADD R5, R2, 0x2000 ;  /* 0x0000200002057836 */ /* 0x000fc40000000000 */
[----:B------:R-:W-:Y:S02]  /*108b0*/  VIADD R2, R2, 0x7000 ;  /* 0x0000700002027836 */ /* 0x000fe40000000000 */
[----:B------:R-:W-:-:S05]  /*108c0*/  IMAD.IADD R4, R7, 0x1, R4 ;  /* 0x0000000107047824 */ /* 0x000fca00078e0204 */
[----:B------:R1:W-:Y:S02]  /*108d0*/  STSM.16.M88.4 [R4], R8 ;  /* 0x0000000804007844 */ /* 0x0003e40000000200 */
[----:B-1----:R-:W-:-:S06]  /*108e0*/  LOP3.LUT R4, R5, R17, RZ, 0xfc, !PT ;  /* 0x0000001105047212 */ /* 0x002fcc00078efcff */
[----:B------:R-:W1:Y:S02]  /*108f0*/  LDSM.16.MT88.4 R4, [R4+UR41+0xf200] ;  /* 0x00f200290404783b */ /* 0x000e640008004200 */
[C-C-:B-1----:R-:W-:Y:S02]  /*10900*/  PRMT R8, R4.reuse, 0x6420, R5.reuse ;  /* 0x0000642004087816 */ /* 0x142fe40000000005 */
[----:B------:R-:W-:Y:S01]  /*10910*/  PRMT R9, R4, 0x7531, R5 ;  /* 0x0000753104097816 */ /* 0x000fe20000000005 */
[----:B------:R-:W-:Y:S01]  /*10920*/  IMAD.U32 R5, RZ, RZ, UR41 ;  /* 0x00000029ff057e24 */ /* 0x000fe2000f8e00ff */
[C-C-:B------:R-:W-:Y:S02]  /*10930*/  PRMT R10, R6.reuse, 0x6420, R7.reuse ;  /* 0x00006420060a7816 */ /* 0x140fe40000000007 */
[----:B------:R-:W-:Y:S01]  /*10940*/  PRMT R11, R6, 0x7531, R7 ;  /* 0x00007531060b7816 */ /* 0x000fe20000000007 */
[----:B------:R-:W-:Y:S01]  /*10950*/  VIADD R5, R5, 0x200 ;  /* 0x0000020005057836 */ /* 0x000fe20000000000 */
[----:B------:R-:W-:-:S03]  /*10960*/  LOP3.LUT R4, R14, R17, RZ, 0xfc, !PT ;  /* 0x000000110e047212 */ /* 0x000fc600078efcff */
[----:B------:R-:W-:-:S05]  /*10970*/  IMAD.IADD R15, R5, 0x1, R15 ;  /* 0x00000001050f7824 */ /* 0x000fca00078e020f */
[----:B------:R1:W-:Y:S04]  /*10980*/  STSM.16.M88.4 [R15], R8 ;  /* 0x000000080f007844 */ /* 0x0003e80000000200 */
[----:B------:R-:W2:Y:S01]  /*10990*/  LDSM.16.MT88.4 R4, [R4+UR41+0xf200] ;  /* 0x00f200290404783b */ /* 0x000ea20008004200 */
[----:B-1----:R-:W-:-:S04]  /*109a0*/  IMAD.U32 R15, RZ, RZ, UR41 ;  /* 0x00000029ff0f7e24 */ /* 0x002fc8000f8e00ff */
[----:B------:R-:W-:-:S04]  /*109b0*/  VIADD R15, R15, 0x200 ;  /* 0x000002000f0f7836 */ /* 0x000fc80000000000 */
[C---:B------:R-:W-:Y:S01]  /*109c0*/  IMAD.IADD R13, R15.reuse, 0x1, R13 ;  /* 0x000000010f0d7824 */ /* 0x040fe200078e020d */
[C-C-:B--2---:R-:W-:Y:S02]  /*109d0*/  PRMT R8, R4.reuse, 0x6420, R5.reuse ;  /* 0x0000642004087816 */ /* 0x144fe40000000005 */
        /* <DEDUP_REMOVED lines=21> */
.L_x_3111:
[----:B-1----:R1:W5:Y:S01]  /*10b30*/  LDL R2, [R1+0x4] ;  /* 0x0000040001027983 */ /* 0x0023620000100800 */
[----:B--2---:R2:W-:Y:S01]  /*10b40*/  SYNCS.ARRIVE.TRANS64.A1T0 RZ, [R12+URZ+0x33450], RZ ;  /* 0x033450ff0cff79a7 */ /* 0x0045e2000810003f */
[----:B------:R-:W-:Y:S01]  /*10b50*/  BAR.SYNC.DEFER_BLOCKING 0x2, 0x80 ;  /* 0x0082000000007b1d */ /* 0x000fe20000010000 */
[C---:B------:R-:W-:Y:S01]  /*10b60*/  ISETP.GT.AND P0, PT, R3.reuse, RZ, PT ;  /* 0x000000ff0300720c */ /* 0x040fe20003f04270 */
[----:B------:R-:W-:Y:S02]  /*10b70*/  VIADD R3, R3, 0xffffffff ;  /* 0xffffffff03037836 */ /* 0x000fe40000000000 */
[----:B--2---:R-:W-:-:S05]  /*10b80*/  @!P1 VIADD R12, R12, 0x33480 ;  /* 0x000334800c0c9836 */ /* 0x004fca0000000000 */
[----:B------:R-:W-:Y:S01]  /*10b90*/  @!P1 PRMT R12, RZ, 0x654, R12 ;  /* 0x00000654ff0c9816 */ /* 0x000fe2000000000c */
[----:B------:R-:W-:-:S03]  /*10ba0*/  IMAD.MOV.U32 R8, RZ, RZ, R19 ;  /* 0x000000ffff087224 */ /* 0x000fc600078e0013 */
[----:B------:R1:W-:Y:S01]  /*10bb0*/  @!P1 SYNCS.ARRIVE.TRANS64.RED.A1T0 RZ, [R12+URZ], RZ ;  /* 0x000000ff0cff99a7 */ /* 0x0003e2000810043f */
[----:B------:R-:W-:Y:S05]  /*10bc0*/  @P0 BRA `(.L_x_3112) ;  /* 0xffffffe800040947 */ /* 0x000fea000383ffff */
.L_x_3088:
[----:B------:R-:W-:Y:S04]  /*10bd0*/  BSSY B0, `(.L_x_3113) ;  /* 0x000000f000007945 */ /* 0x000fe80003800000 */
[----:B------:R-:W-:Y:S05]  /*10be0*/  @P1 BRA `(.L_x_3114) ;  /* 0x0000000000341947 */ /* 0x000fea0003800000 */
[----:B------:R-:W2:Y:S01]  /*10bf0*/  S2R R5, SR_LANEID ;  /* 0x0000000000057919 */ /* 0x000ea20000000000 */
[----:B------:R-:W-:Y:S01]  /*10c00*/  VOTEU.ANY UR4, UPT, PT ;  /* 0x0000000000047886 */ /* 0x000fe200038e0100 */
[----:B0----5:R-:W0:Y:S01]  /*10c10*/  LDC.64 R2, c[0x0][0xc38] ;  /* 0x00030e00ff027b82 */ /* 0x021e220000000a00 */
[----:B------:R-:W2:Y:S02]  /*10c20*/  FLO.U32 R0, UR4 ;  /* 0x0000000400007d00 */ /* 0x000ea400080e0000 */
[----:B--2---:R-:W-:-:S06]  /*10c30*/  ISETP.EQ.U32.AND P0, PT, R0, R5, PT ;  /* 0x000000050000720c */ /* 0x004fcc0003f02070 */
[----:B------:R-:W0:Y:S07]  /*10c40*/  POPC R5, UR4 ;  /* 0x0000000400057d09 */ /* 0x000e2e0008000000 */
[----:B0-----:R-:W2:Y:S01]  /*10c50*/  @P0 ATOMG.E.ADD.STRONG.GPU PT, R3, desc[UR46][R2.64], R5 ;  /* 0x00000005020309a8 */ /* 0x001ea200081ee1ee */
[----:B------:R-:W0:Y:S02]  /*10c60*/  S2R R4, SR_LTMASK ;  /* 0x0000000000047919 */ /* 0x000e240000003900 */
[----:B0-----:R-:W-:-:S04]  /*10c70*/  LOP3.LUT R4, R4, UR4, RZ, 0xc0, !PT ;  /* 0x0000000404047c12 */ /* 0x001fc8000f8ec0ff */
[----:B------:R-:W0:Y:S01]  /*10c80*/  POPC R7, R4 ;  /* 0x0000000400077309 */ /* 0x000e220000000000 */
[----:B--2---:R-:W0:Y:S02]  /*10c90*/  SHFL.IDX PT, R0, R3, R0, 0x1f ;  /* 0x00001f0003007589 */ /* 0x004e2400000e0000 */
[----:B0-----:R-:W-:-:S05]  /*10ca0*/  IADD3 R0, R0, UR50, R7 ;  /* 0x0000003200007c10 */ /* 0x001fca000fffe007 */
[----:B------:R2:W-:Y:S02]  /*10cb0*/  STL [R1+0x18], R0 ;  /* 0x0000180001007387 */ /* 0x0005e40000100800 */
.L_x_3114:
[----:B------:R-:W-:Y:S05]  /*10cc0*/  BSYNC B0 ;  /* 0x0000000000007941 */ /* 0x000fea0003800000 */
.L_x_3113:
[----:B------:R-:W-:-:S06]  /*10cd0*/  UISETP.NE.AND UP0, UPT, UR42, 0x3, UPT ;  /* 0x000000032a00788c */ /* 0x000fcc000bf05270 */
[----:B------:R-:W-:-:S13]  /*10ce0*/  PLOP3.LUT P0, PT, PT, PT, UP0, 0x80, 0x0 ;  /* 0x000000000000781c */ /* 0x000fda0003f0f008 */
[----:B------:R-:W-:Y:S05]  /*10cf0*/  @!P0 BRA `(.L_x_3115) ;  /* 0x0000000000048947 */ /* 0x000fea0003800000 */
[----:B------:R-:W-:Y:S01]  /*10d00*/  BPT.TRAP 0x1 ;  /* 0x000000040000795c */ /* 0x000fe20000300000 */
.L_x_3115:
[----:B--2---:R-:W2:Y:S01]  /*10d10*/  LDL R0, [R1+0x4] ;  /* 0x0000040001007983 */ /* 0x004ea20000100800 */
[----:B0----5:R-:W-:Y:S01]  /*10d20*/  IMAD.U32 R2, RZ, RZ, UR51 ;  /* 0x00000033ff027e24 */ /* 0x021fe2000f8e00ff */
[----:B------:R-:W-:Y:S04]  /*10d30*/  BSSY B0, `(.L_x_3116) ;  /* 0x0000007000007945 */ /* 0x000fe80003800000 */
[----:B------:R-:W-:Y:S02]  /*10d40*/  ISETP.NE.AND P2, PT, R2, 0x3, PT ;  /* 0x000000030200780c */ /* 0x000fe40003f45270 */
[----:B--2---:R-:W-:Y:S02]  /*10d50*/  LOP3.LUT R3, R0, 0x1, RZ, 0x3c, !PT ;  /* 0x0000000100037812 */ /* 0x004fe400078e3cff */
[----:B------:R-:W-:-:S02]  /*10d60*/  LEA R0, R19, UR41, 0x3 ;  /* 0x0000002913007c11 */ /* 0x000fc4000f8e18ff */
[----:B------:R-:W-:-:S04]  /*10d70*/  SHF.L.U32 R3, R3, 0x1f, RZ ;  /* 0x0000001f03037819 */ /* 0x000fc800000006ff */
[----:B------:R-:W0:Y:S02]  /*10d80*/  SYNCS.PHASECHK.TRANS64.TRYWAIT P0, [R0+URZ+0x33470], R3 ;  /* 0x03347003000075a7 */ /* 0x000e24000800017f */
[----:B0-----:R-:W-:Y:S05]  /*10d90*/  @!P0 BRA `(.L_x_3117) ;  /* 0x0000001c00d08947 */ /* 0x001fea0003800000 */
.L_x_3160:
[----:B------:R-:W-:Y:S05]  /*10da0*/  BSYNC B0 ;  /* 0x0000000000007941 */ /* 0x000fea0003800000 */
.L_x_3116:
[----:B------:R-:W-:Y:S05]  /*10db0*/  @!P2 BRA `(.L_x_3118) ;  /* 0x000000000004a947 */ /* 0x000fea0003800000 */
[----:B------:R-:W-:Y:S01]  /*10dc0*/  BPT.TRAP 0x1 ;  /* 0x000000040000795c */ /* 0x000fe20000300000 */
.L_x_3118:
[----:B------:R-:W0:Y:S02]  /*10dd0*/  LDL R2, [R1+0x4] ;  /* 0x0000040001027983 */ /* 0x000e240000100800 */
[----:B0-----:R-:W-:-:S04]  /*10de0*/  SHF.L.U32 R3, R2, 0x1f, RZ ;  /* 0x0000001f02037819 */ /* 0x001fc800000006ff */
[----:B------:R-:W0:Y:S02]  /*10df0*/  SYNCS.PHASECHK.TRANS64.TRYWAIT P0, [R0+URZ+0x33460], R3 ;  /* 0x03346003000075a7 */ /* 0x000e24000800017f */
[----:B0-----:R-:W-:Y:S05]  /*10e00*/  @!P0 BRA `(.L_x_3119) ;  /* 0x0000001c00c88947 */ /* 0x001fea0003800000 */
.L_x_3161:
[----:B------:R-:W-:Y:S01]  /*10e10*/  IMAD R2, R19, 0x7800, RZ ;  /* 0x0000780013027824 */ /* 0x000fe200078e02ff */
[----:B------:R-:W-:Y:S05]  /*10e20*/  WARPSYNC.ALL ;  /* 0x0000000000007948 */ /* 0x000fea0003800000 */
[C---:B0-----:R-:W-:Y:S01]  /*10e30*/  LOP3.LUT R3, R2.reuse, R17, RZ, 0xfc, !PT ;  /* 0x0000001102037212 */ /* 0x041fe200078efcff */
[----:B------:R-:W-:Y:S02]  /*10e40*/  IMAD.U32 R14, RZ, RZ, UR41 ;  /* 0x00000029ff0e7e24 */ /* 0x000fe4000f8e00ff */
[----:B------:R-:W-:Y:S02]  /*10e50*/  VIADD R13, R2, 0x2800 ;  /* 0x00002800020d7836 */ /* 0x000fe40000000000 */
[----:B------:R0:W2:Y:S01]  /*10e60*/  LDSM.16.MT88.4 R4, [R3+UR41+0xf200] ;  /* 0x00f200290304783b */ /* 0x0000a20008004200 */
[----:B------:R-:W-:-:S02]  /*10e70*/  VIADD R14, R14, 0x200 ;  /* 0x000002000e0e7836 */ /* 0x000fc40000000000 */
[C---:B------:R-:W-:Y:S02]  /*10e80*/  VIADD R20, R2.reuse, 0x5000 ;  /* 0x0000500002147836 */ /* 0x040fe40000000000 */
[C---:B------:R-:W-:Y:S02]  /*10e90*/  VIADD R18, R2.reuse, 0x2000 ;  /* 0x0000200002127836 */ /* 0x040fe40000000000 */
[----:B0-----:R-:W-:Y:S01]  /*10ea0*/  VIADD R3, R2, 0x800 ;  /* 0x0000080002037836 */ /* 0x001fe20000000000 */
[C---:B------:R-:W-:Y:S02]  /*10eb0*/  LOP3.LUT R15, R20.reuse, R17, RZ, 0xfc, !PT ;  /* 0x00000011140f7212 */ /* 0x040fe400078efcff */
[----:B------:R-:W-:Y:S02]  /*10ec0*/  LOP3.LUT R20, R20, R16, RZ, 0xfc, !PT ;  /* 0x0000001014147212 */ /* 0x000fe400078efcff */
[C-C-:B--2---:R-:W-:Y:S02]  /*10ed0*/  PRMT R8, R4.reuse, 0x6420, R5.reuse ;  /* 0x0000642004087816 */ /* 0x144fe40000000005 */
[----:B------:R-:W-:-:S02]  /*10ee0*/  PRMT R9, R4, 0x7531, R5 ;  /* 0x0000753104097816 */ /* 0x000fc40000000005 */
[-C--:B------:R-:W-:Y:S02]  /*10ef0*/  LOP3.LUT R4, R2, R16.reuse, RZ, 0xfc, !PT ;  /* 0x0000001002047212 */ /* 0x080fe400078efcff */
[C-C-:B------:R-:W-:Y:S02]  /*10f00*/  PRMT R10, R6.reuse, 0x6420, R7.reuse ;  /* 0x00006420060a7816 */ /* 0x140fe40000000007 */
[----:B------:R-:W-:Y:S01]  /*10f10*/  PRMT R11, R6, 0x7531, R7 ;  /* 0x00007531060b7816 */ /* 0x000fe20000000007 */
[----:B-1----:R-:W-:Y:S01]  /*10f20*/  IMAD.IADD R12, R14, 0x1, R4 ;  /* 0x000000010e0c7824 */ /* 0x002fe200078e0204 */
[C---:B------:R-:W-:Y:S02]  /*10f30*/  LOP3.LUT R4, R13.reuse, R17, RZ, 0xfc, !PT ;  /* 0x000000110d047212 */ /* 0x040fe400078efcff */
[----:B------:R-:W-:Y:S02]  /*10f40*/  LOP3.LUT R13, R13, R16, RZ, 0xfc, !PT ;  /* 0x000000100d0d7212 */ /* 0x000fe400078efcff */
[----:B------:R0:W-:Y:S04]  /*10f50*/  STSM.16.M88.4 [R12], R8 ;  /* 0x000000080c007844 */ /* 0x0001e80000000200 */
[----:B------:R-:W1:Y:S01]  /*10f60*/  LDSM.16.MT88.4 R4, [R4+UR41+0xf200] ;  /* 0x00f200290404783b */ /* 0x000e620008004200 */
[----:B0-----:R-:W-:Y:S01]  /*10f70*/  VIADD R12, R2, 0x1000 ;  /* 0x00001000020c7836 */ /* 0x001fe20000000000 */
[----:B-1----:R-:W-:-:S02]  /*10f80*/  PRMT R8, R4, 0x6420, R5 ;  /* 0x0000642004087816 */ /* 0x002fc40000000005 */
[----:B------:R-:W-:Y:S02]  /*10f90*/  PRMT R9, R4, 0x7531, R5 ;  /* 0x0000753104097816 */ /* 0x000fe40000000005 */
[----:B------:R-:W-:Y:S02]  /*10fa0*/  LOP3.LUT R5, R3, R16, RZ, 0xfc, !PT ;  /* 0x0000001003057212 */ /* 0x000fe400078efcff */
[C-C-:B------:R-:W-:Y:S02]  /*10fb0*/  PRMT R10, R6.reuse, 0x6420, R7.reuse ;  /* 0x00006420060a7816 */ /* 0x140fe40000000007 */
[----:B------:R-:W-:Y:S01]  /*10fc0*/  PRMT R11, R6, 0x7531, R7 ;  /* 0x00007531060b7816 */ /* 0x000fe20000000007 */
[----:B------:R-:W-:-:S05]  /*10fd0*/  IMAD.IADD R14, R14, 0x1, R5 ;  /* 0x000000010e0e7824 */ /* 0x000fca00078e0205 */
[----:B------:R-:W-:Y:S04]  /*10fe0*/  STSM.16.M88.4 [R14], R8 ;  /* 0x000000080e007844 */ /* 0x000fe80000000200 */
[----:B------:R0:W1:Y:S02]  /*10ff0*/  LDSM.16.MT88.4 R4, [R15+UR41+0xf200] ;  /* 0x00f200290f04783b */ /* 0x0000640008004200 */
[----:B0-----:R-:W-:-:S04]  /*11000*/  IMAD.U32 R15, RZ, RZ, UR41 ;  /* 0x00000029ff0f7e24 */ /* 0x001fc8000f8e00ff */
[----:B------:R-:W-:Y:S02]  /*11010*/  VIADD R15, R15, 0x200 ;  /* 0x000002000f0f7836 */ /* 0x000fe40000000000 */
[----:B------:R-:W-:Y:S01]  /*11020*/  VIADD R14, R2, 0x1800 ;  /* 0x00001800020e7836 */ /* 0x000fe20000000000 */
        /* <DEDUP_REMOVED lines=8> */
[----:B------:R-:W-:Y:S01]  /*110b0*/  STSM.16.M88.4 [R4], R8 ;  /* 0x0000000804007844 */ /* 0x000fe20000000200 */
[-C--:B------:R-:W-:Y:S02]  /*110c0*/  LOP3.LUT R12, R12, R17.reuse, RZ, 0xfc, !PT ;  /* 0x000000110c0c7212 */ /* 0x080fe400078efcff */
[----:B------:R-:W-:Y:S01]  /*110d0*/  IMAD.IADD R3, R15, 0x1, R3 ;  /* 0x000000010f037824 */ /* 0x000fe200078e0203 */
[----:B------:R-:W0:Y:S01]  /*110e0*/  LDSM.16.MT88.4 R4, [R5+UR41+0xf200] ;  /* 0x00f200290504783b */ /* 0x000e220008004200 */
[----:B------:R-:W-:Y:S02]  /*110f0*/  LOP3.LUT R14, R14, R17, RZ, 0xfc, !PT ;  /* 0x000000110e0e7212 */ /* 0x000fe400078efcff */
[C-C-:B0-----:R-:W-:Y:S02]  /*11100*/  PRMT R8, R4.reuse, 0x6420, R5.reuse ;  /* 0x0000642004087816 */ /* 0x141fe40000000005 */
[----:B------:R-:W-:-:S02]  /*11110*/  PRMT R9, R4, 0x7531, R5 ;  /* 0x0000753104097816 */ /* 0x000fc40000000005 */
[C-C-:B------:R-:W-:Y:S02]  /*11120*/  PRMT R10, R6.reuse, 0x6420, R7.reuse ;  /* 0x00006420060a7816 */ /* 0x140fe40000000007 */
[----:B------:R-:W-:-:S05]  /*11130*/  PRMT R11, R6, 0x7531, R7 ;  /* 0x00007531060b7816 */ /* 0x000fca0000000007 */
[----:B------:R0:W-:Y:S02]  /*11140*/  STSM.16.M88.4 [R3], R8 ;  /* 0x0000000803007844 */ /* 0x0001e40000000200 */
[----:B0-----:R-:W-:-:S05]  /*11150*/  VIADD R3, R2, 0x3000 ;  /* 0x0000300002037836 */ /* 0x001fca0000000000 */
[C---:B------:R-:W-:Y:S02]  /*11160*/  LOP3.LUT R6, R3.reuse, R17, RZ, 0xfc, !PT ;  /* 0x0000001103067212 */ /* 0x040fe400078efcff */
[----:B------:R-:W-:-:S04]  /*11170*/  LOP3.LUT R3, R3, R16, RZ, 0xfc, !PT ;  /* 0x0000001003037212 */ /* 0x000fc800078efcff */
[----:B------:R-:W0:Y:S02]  /*11180*/  LDSM.16.MT88.4 R4, [R6+UR41+0xf200] ;  /* 0x00f200290604783b */ /* 0x000e240008004200 */
[C-C-:B0-----:R-:W-:Y:S02]  /*11190*/  PRMT R8, R4.reuse, 0x6420, R5.reuse ;  /* 0x0000642004087816 */ /* 0x141fe40000000005 */
        /* <DEDUP_REMOVED lines=9> */
[----:B------:R-:W-:-:S03]  /*11230*/  LOP3.LUT R15, R15, R16, RZ, 0xfc, !PT ;  /* 0x000000100f0f7212 */ /* 0x000fc600078efcff */
[----:B------:R-:W0:Y:S02]  /*11240*/  LDSM.16.MT88.4 R4, [R21+UR41+0xf200] ;  /* 0x00f200291504783b */ /* 0x000e240008004200 */
[C-C-:B0-----:R-:W-:Y:S02]  /*11250*/  PRMT R8, R4.reuse, 0x6420, R5.reuse ;  /* 0x0000642004087816 */ /* 0x141fe40000000005 */
[----:B------:R-:W-:Y:S01]  /*11260*/  PRMT R9, R4, 0x7531, R5 ;  /* 0x0000753104097816 */ /* 0x000fe20000000005 */
[----:B------:R-:W-:Y:S01]  /*11270*/  IMAD.U32 R5, RZ, RZ, UR41 ;  /* 0x00000029ff057e24 */ /* 0x000fe2000f8e00ff */
[C-C-:B------:R-:W-:Y:S02]  /*11280*/  PRMT R10, R6.reuse, 0x6420, R7.reuse ;  /* 0x00006420060a7816 */ /* 0x140fe40000000007 */
[----:B------:R-:W-:Y:S01]  /*11290*/  PRMT R11, R6, 0x7531, R7 ;  /* 0x00007531060b7816 */ /* 0x000fe20000000007 */
[----:B------:R-:W-:-:S04]  /*112a0*/  VIADD R5, R5, 0x200 ;  /* 0x0000020005057836 */ /* 0x000fc80000000000 */
[----:B------:R-:W-:-:S05]  /*112b0*/  IMAD.IADD R13, R5, 0x1, R13 ;  /* 0x00000001050d7824 */ /* 0x000fca00078e020d */
[----:B------:R0:W-:Y:S04]  /*112c0*/  STSM.16.M88.4 [R13], R8 ;  /* 0x000000080d007844 */ /* 0x0001e80000000200 */
[----:B------:R-:W1:Y:S01]  /*112d0*/  LDSM.16.MT88.4 R4, [R12+UR41+0xf200] ;  /* 0x00f200290c04783b */ /* 0x000e620008004200 */
[----:B0-----:R-:W-:-:S04]  /*112e0*/  IMAD.U32 R13, RZ, RZ, UR41 ;  /* 0x00000029ff0d7e24 */ /* 0x001fc8000f8e00ff */
[----:B------:R-:W-:-:S04]  /*112f0*/  VIADD R13, R13, 0x200 ;  /* 0x000002000d0d7836 */ /* 0x000fc80000000000 */
[----:B------:R-:W-:Y:S01]  /*11300*/  IMAD.IADD R3, R13, 0x1, R3 ;  /* 0x000000010d037824 */ /* 0x000fe200078e0203 */
[C-C-:B-1----:R-:W-:Y:S02]  /*11310*/  PRMT R8, R4.reuse, 0x6420, R5.reuse ;  /* 0x0000642004087816 */ /* 0x142fe40000000005 */
[----:B------:R-:W-:Y:S02]  /*11320*/  PRMT R9, R4, 0x7531, R5 ;  /* 0x0000753104097816 */ /* 0x000fe40000000005 */
[C-C-:B------:R-:W-:Y:S02]  /*11330*/  PRMT R10, R6.reuse, 0x6420, R7.reuse ;  /* 0x00006420060a7816 */ /* 0x140fe40000000007 */
[----:B------:R-:W-:-:S05]  /*11340*/  PRMT R11, R6, 0x7531, R7 ;  /* 0x00007531060b7816 */ /* 0x000fca0000000007 */
[----:B------:R0:W-:Y:S02]  /*11350*/  STSM.16.M88.4 [R3], R8 ;  /* 0x0000000803007844 */ /* 0x0001e40000000200 */
[----:B0-----:R-:W-:-:S05]  /*11360*/  VIADD R3, R2, 0x3800 ;  /* 0x0000380002037836 */ /* 0x001fca0000000000 */
[C---:B------:R-:W-:Y:S02]  /*11370*/  LOP3.LUT R21, R3.reuse, R17, RZ, 0xfc, !PT ;  /* 0x0000001103157212 */ /* 0x040fe400078efcff */
[----:B------:R-:W-:-:S03]  /*11380*/  LOP3.LUT R3, R3, R16, RZ, 0xfc, !PT ;  /* 0x0000001003037212 */ /* 0x000fc600078efcff */
[----:B------:R-:W0:Y:S02]  /*11390*/  LDSM.16.MT88.4 R4, [R21+UR41+0xf200] ;  /* 0x00f200291504783b */ /* 0x000e240008004200 */
[----:B------:R-:W-:Y:S02]  /*113a0*/  IMAD.IADD R3, R13, 0x1, R3 ;  /* 0x000000010d037824 */ /* 0x000fe400078e0203 */
[----:B------:R-:W-:-:S05]  /*113b0*/  VIADD R13, R2, 0x6000 ;  /* 0x00006000020d7836 */ /* 0x000fca0000000000 */
[C---:B------:R-:W-:Y:S02]  /*113c0*/  LOP3.LUT R12, R13.reuse, R17, RZ, 0xfc, !PT ;  /* 0x000000110d0c7212 */ /* 0x040fe400078efcff */
[----:B------:R-:W-:Y:S02]  /*113d0*/  LOP3.LUT R13, R13, R16, RZ, 0xfc, !PT ;  /* 0x000000100d0d7212 */ /* 0x000fe400078efcff */
[C-C-:B0-----:R-:W-:Y:S02]  /*113e0*/  PRMT R8, R4.reuse, 0x6420, R5.reuse ;  /* 0x0000642004087816 */ /* 0x141fe40000000005 */
[----:B------:R-:W-:Y:S02]  /*113f0*/  PRMT R9, R4, 0x7531, R5 ;  /* 0x0000753104097816 */ /* 0x000fe40000000005 */
[C-C-:B------:R-:W-:Y:S02]  /*11400*/  PRMT R10, R6.reuse, 0x6420, R7.reuse ;  /* 0x00006420060a7816 */ /* 0x140fe40000000007 */
[----:B------:R-:W-:-:S05]  /*11410*/  PRMT R11, R6, 0x7531, R7 ;  /* 0x00007531060b7816 */ /* 0x000fca0000000007 */
[----:B------:R-:W-:Y:S04]  /*11420*/  STSM.16.M88.4 [R3], R8 ;  /* 0x0000000803007844 */ /* 0x000fe80000000200 */
[----:B------:R0:W1:Y:S02]  /*11430*/  LDSM.16.MT88.4 R4, [R12+UR41+0xf200] ;  /* 0x00f200290c04783b */ /* 0x0000640008004200 */
[----:B0-----:R-:W-:Y:S02]  /*11440*/  IMAD.U32 R12, RZ, RZ, UR41 ;  /* 0x00000029ff0c7e24 */ /* 0x001fe4000f8e00ff */
[----:B------:R-:W-:Y:S02]  /*11450*/  VIADD R3, R2, 0x4000 ;  /* 0x0000400002037836 */ /* 0x000fe40000000000 */
[----:B------:R-:W-:-:S03]  /*11460*/  VIADD R12, R12, 0x200 ;  /* 0x000002000c0c7836 */ /* 0x000fc60000000000 */
[C---:B------:R-:W-:Y:S02]  /*11470*/  LOP3.LUT R21, R3.reuse, R17, RZ, 0xfc, !PT ;  /* 0x0000001103157212 */ /* 0x040fe400078efcff */
[C-C-:B-1----:R-:W-:Y:S02]  /*11480*/  PRMT R8, R4.reuse, 0x6420, R5.reuse ;  /* 0x0000642004087816 */ /* 0x142fe40000000005 */
[----:B------:R-:W-:Y:S02]  /*11490*/  PRMT R9, R4, 0x7531, R5 ;  /* 0x0000753104097816 */ /* 0x000fe40000000005 */
[----:B------:R-:W-:Y:S01]  /*114a0*/  LOP3.LUT R4, R3, R16, RZ, 0xfc, !PT ;  /* 0x0000001003047212 */ /* 0x000fe200078efcff */
[----:B------:R-:W-:Y:S01]  /*114b0*/  VIADD R3, R2, 0x6800 ;  /* 0x0000680002037836 */ /* 0x000fe20000000000 */
[C-C-:B------:R-:W-:Y:S02]  /*114c0*/  PRMT R10, R6.reuse, 0x6420, R7.reuse ;  /* 0x00006420060a7816 */ /* 0x140fe40000000007 */
[----:B------:R-:W-:Y:S01]  /*114d0*/  PRMT R11, R6, 0x7531, R7 ;  /* 0x00007531060b7816 */ /* 0x000fe20000000007 */
[----:B------:R-:W-:-:S02]  /*114e0*/  IMAD.IADD R4, R12, 0x1, R4 ;  /* 0x000000010c047824 */ /* 0x000fc400078e0204 */
[C---:B------:R-:W-:Y:S02]  /*114f0*/  VIADD R12, R2.reuse, 0x4800 ;  /* 0x00004800020c7836 */ /* 0x040fe40000000000 */
[----:B------:R-:W-:Y:S01]  /*11500*/  VIADD R2, R2, 0x7000 ;  /* 0x0000700002027836 */ /* 0x000fe20000000000 */
[----:B------:R-:W-:Y:S04]  /*11510*/  STSM.16.M88.4 [R4], R8 ;  /* 0x0000000804007844 */ /* 0x000fe80000000200 */
[----:B------:R0:W1:Y:S02]  /*11520*/  LDSM.16.MT88.4 R4, [R14+UR41+0xf200] ;  /* 0x00f200290e04783b */ /* 0x0000640008004200 */
[----:B0-----:R-:W-:-:S04]  /*11530*/  IMAD.U32 R14, RZ, RZ, UR41 ;  /* 0x00000029ff0e7e24 */ /* 0x001fc8000f8e00ff */
[----:B------:R-:W-:-:S04]  /*11540*/  VIADD R14, R14, 0x200 ;  /* 0x000002000e0e7836 */ /* 0x000fc80000000000 */
        /* <DEDUP_REMOVED lines=10> */
[----:B------:R-:W-:-:S03]  /*115f0*/  LOP3.LUT R3, R3, R16, RZ, 0xfc, !PT ;  /* 0x0000001003037212 */ /* 0x000fc600078efcff */
[----:B------:R-:W0:Y:S02]  /*11600*/  LDSM.16.MT88.4 R4, [R21+UR41+0xf200] ;  /* 0x00f200291504783b */ /* 0x000e240008004200 */
[C-C-:B0-----:R-:W-:Y:S02]  /*11610*/  PRMT R8, R4.reuse, 0x6420, R5.reuse ;  /* 0x0000642004087816 */ /* 0x141fe40000000005 */
[----:B------:R-:W-:Y:S02]  /*11620*/  PRMT R9, R4, 0x7531, R5 ;  /* 0x0000753104097816 */ /* 0x000fe40000000005 */
[C-C-:B------:R-:W-:Y:S02]  /*11630*/  PRMT R10, R6.reuse, 0x6420, R7.reuse ;  /* 0x00006420060a7816 */ /* 0x140fe40000000007 */
[----:B------:R-:W-:-:S05]  /*11640*/  PRMT R11, R6, 0x7531, R7 ;  /* 0x00007531060b7816 */ /* 0x000fca0000000007 */
[----:B------:R-:W-:Y:S04]  /*11650*/  STSM.16.M88.4 [R20], R8 ;  /* 0x0000000814007844 */ /* 0x000fe80000000200 */
[----:B------:R0:W1:Y:S02]  /*11660*/  LDSM.16.MT88.4 R4, [R14+UR41+0xf200] ;  /* 0x00f200290e04783b */ /* 0x0000640008004200 */
[----:B0-----:R-:W-:-:S04]  /*11670*/  IMAD.U32 R14, RZ, RZ, UR41 ;  /* 0x00000029ff0e7e24 */ /* 0x001fc8000f8e00ff */
[----:B------:R-:W-:-:S04]  /*11680*/  VIADD R14, R14, 0x200 ;  /* 0x000002000e0e7836 */ /* 0x000fc80000000000 */
[C---:B------:R-:W-:Y:S02]  /*11690*/  IMAD.IADD R15, R14.reuse, 0x1, R15 ;  /* 0x000000010e0f7824 */ /* 0x040fe400078e020f */
[C---:B------:R-:W-:Y:S02]  /*116a0*/  IMAD.IADD R13, R14.reuse, 0x1, R13 ;  /* 0x000000010e0d7824 */ /* 0x040fe400078e020d */
[----:B------:R-:W-:Y:S01]  /*116b0*/  IMAD.IADD R3, R14, 0x1, R3 ;  /* 0x000000010e037824 */ /* 0x000fe200078e0203 */
[C-C-:B-1----:R-:W-:Y:S02]  /*116c0*/  PRMT R8, R4.reuse, 0x6420, R5.reuse ;  /* 0x0000642004087816 */ /* 0x142fe40000000005 */
[----:B------:R-:W-:Y:S02]  /*116d0*/  PRMT R9, R4, 0x7531, R5 ;  /* 0x0000753104097816 */ /* 0x000fe40000000005 */
[C-C-:B------:R-:W-:Y:S02]  /*116e0*/  PRMT R10, R6.reuse, 0x6420, R7.reuse ;  /* 0x00006420060a7816 */ /* 0x140fe40000000007 */
[----:B------:R-:W-:-:S05]  /*116f0*/  PRMT R11, R6, 0x7531, R7 ;  /* 0x00007531060b7816 */ /* 0x000fca0000000007 */
[----:B------:R-:W-:Y:S04]  /*11700*/  STSM.16.M88.4 [R15], R8 ;  /* 0x000000080f007844 */ /* 0x000fe80000000200 */
[----:B------:R-:W0:Y:S02]  /*11710*/  LDSM.16.MT88.4 R4, [R18+UR41+0xf200] ;  /* 0x00f200291204783b */ /* 0x000e240008004200 */
[C-C-:B0-----:R-:W-:Y:S02]  /*11720*/  PRMT R8, R4.reuse, 0x6420, R5.reuse ;  /* 0x0000642004087816 */ /* 0x141fe40000000005 */
[----:B------:R-:W-:Y:S02]  /*11730*/  PRMT R9, R4, 0x7531, R5 ;  /* 0x0000753104097816 */ /* 0x000fe40000000005 */
[----:B------:R-:W-:-:S02]  /*11740*/  PRMT R10, R6, 0x6420, R7 ;  /* 0x00006420060a7816 */ /* 0x000fc40000000007 */
[----:B------:R-:W-:-:S05]  /*11750*/  PRMT R11, R6, 0x7531, R7 ;  /* 0x00007531060b7816 */ /* 0x000fca0000000007 */
[----:B------:R-:W-:Y:S04]  /*11760*/  STSM.16.M88.4 [R13], R8 ;  /* 0x000000080d007844 */ /* 0x000fe80000000200 */
[----:B------:R-:W0:Y:S02]  /*11770*/  LDSM.16.MT88.4 R4, [R12+UR41+0xf200] ;  /* 0x00f200290c04783b */ /* 0x000e240008004200 */
[C-C-:B0-----:R-:W-:Y:S02]  /*11780*/  PRMT R8, R4.reuse, 0x6420, R5.reuse ;  /* 0x0000642004087816 */ /* 0x141fe40000000005 */
[----:B------:R-:W-:Y:S02]  /*11790*/  PRMT R9, R4, 0x7531, R5 ;  /* 0x0000753104097816 */ /* 0x000fe40000000005 */
[----:B------:R-:W-:-:S02]  /*117a0*/  PRMT R10, R6, 0x6420, R7 ;  /* 0x00006420060a7816 */ /* 0x000fc40000000007 */
[----:B------:R-:W-:Y:S02]  /*117b0*/  PRMT R11, R6, 0x7531, R7 ;  /* 0x00007531060b7816 */ /* 0x000fe40000000007 */
[C---:B------:R-:W-:Y:S02]  /*117c0*/  LOP3.LUT R4, R2.reuse, R17, RZ, 0xfc, !PT ;  /* 0x0000001102047212 */ /* 0x040fe400078efcff */
[----:B------:R-:W-:Y:S01]  /*117d0*/  LOP3.LUT R2, R2, R16, RZ, 0xfc, !PT ;  /* 0x0000001002027212 */ /* 0x000fe200078efcff */
[----:B------:R-:W-:Y:S04]  /*117e0*/  STSM.16.M88.4 [R3], R8 ;  /* 0x0000000803007844 */ /* 0x000fe80000000200 */
[----:B------:R-:W0:Y:S01]  /*117f0*/  LDSM.16.MT88.4 R4, [R4+UR41+0xf200] ;  /* 0x00f200290404783b */ /* 0x000e220008004200 */
[----:B------:R-:W-:Y:S01]  /*11800*/  IMAD.IADD R2, R14, 0x1, R2 ;  /* 0x000000010e027824 */ /* 0x000fe200078e0202 */
[----:B0-----:R-:W-:-:S02]  /*11810*/  PRMT R8, R4, 0x6420, R5 ;  /* 0x0000642004087816 */ /* 0x001fc40000000005 */
        /* <DEDUP_REMOVED lines=12> */
.L_x_3120:
[----:B------:R-:W2:Y:S01]  /*118e0*/  LDL.LU R3, [R1+0x4] ;  /* 0x0000040001037983 */ /* 0x000ea20000300800 */
[----:B-1----:R1:W-:Y:S01]  /*118f0*/  SYNCS.ARRIVE.TRANS64.A1T0 RZ, [R0+URZ+0x33450], RZ ;  /* 0x033450ff00ff79a7 */ /* 0x0023e2000810003f */
[----:B------:R-:W-:Y:S02]  /*11900*/  VIADD R19, R19, 0x1 ;  /* 0x0000000113137836 */ /* 0x000fe40000000000 */
[----:B0-----:R-:W-:Y:S01]  /*11910*/  @!P1 VIADD R2, R0, 0x33480 ;  /* 0x0003348000029836 */ /* 0x001fe20000000000 */
[----:B------:R-:W-:Y:S02]  /*11920*/  BAR.SYNC.DEFER_BLOCKING 0x2, 0x80 ;  /* 0x0082000000007b1d */ /* 0x000fe40000010000 */
[----:B------:R-:W-:Y:S02]  /*11930*/  ISETP.NE.AND P0, PT, R19, 0x2, PT ;  /* 0x000000021300780c */ /* 0x000fe40003f05270 */
[----:B------:R-:W-:Y:S02]  /*11940*/  @!P1 PRMT R2, RZ, 0x654, R2 ;  /* 0x00000654ff029816 */ /* 0x000fe40000000002 */
[----:B-1----:R-:W-:-:S02]  /*11950*/  SEL R0, RZ, 0x1, P0 ;  /* 0x00000001ff007807 */ /* 0x002fc40000000000 */
[----:B------:R-:W-:Y:S01]  /*11960*/  SEL R19, R19, RZ, P0 ;  /* 0x000000ff13137207 */ /* 0x000fe20000000000 */
[----:B------:R0:W-:Y:S01]  /*11970*/  @!P1 SYNCS.ARRIVE.TRANS64.RED.A1T0 RZ, [R2+URZ], RZ ;  /* 0x000000ff02ff99a7 */ /* 0x0001e2000810043f */
[----:B--2---:R-:W-:-:S05]  /*11980*/  LOP3.LUT R3, R3, R0, RZ, 0x3c, !PT ;  /* 0x0000000003037212 */ /* 0x004fca00078e3cff */
[----:B------:R0:W-:Y:S02]  /*11990*/  STL [R1+0x4], R3 ;  /* 0x0000040301007387 */ /* 0x0001e40000100800 */
.L_x_3072:
[----:B------:R-:W-:Y:S05]  /*119a0*/  BSYNC B6 ;  /* 0x0000000000067941 */ /* 0x000fea0003800000 */
.L_x_3070:
[----:B-1----:R-:W2:Y:S02]  /*119b0*/  LDL R0, [R1+0x24] ;  /* 0x0000240001007983 */ /* 0x002ea40000100800 */
        /* <DEDUP_REMOVED lines=8> */
[----:B0-----:R-:W-:Y:S02]  /*11a40*/  IMAD.MOV.U32 R2, RZ, RZ, R7 ;  /* 0x000000ffff027224 */ /* 0x001fe400078e0007 */
[----:B------:R-:W-:-:S03]  /*11a50*/  IMAD.MOV.U32 R0, RZ, RZ, R6 ;  /* 0x000000ffff007224 */ /* 0x000fc600078e0006 */
[----:B------:R-:W-:Y:S02]  /*11a60*/  R2UR UR52, R2 ;  /* 0x00000000023472ca */ /* 0x000fe400000e0000 */
[----:B------:R-:W-:Y:S01]  /*11a70*/  R2UR UR38, R0 ;  /* 0x00000000002672ca */ /* 0x000fe200000e0000 */
[----:B------:R-:W-:Y:S06]  /*11a80*/  BAR.ARV 0x4, 0x180 ;  /* 0x0106000000007b1d */ /* 0x000fec0000002000 */
[----:B------:R-:W-:Y:S08]  /*11a90*/  BRA `(.L_x_3122) ;  /* 0x00000008003c7947 */ /* 0x000ff00003800000 */
.L_x_3121:
[----:B0-----:R-:W0:Y:S01]  /*11aa0*/  S2R R2, SR_TID.X ;  /* 0x0000000000027919 */ /* 0x001e220000002100 */
[----:B------:R-:W-:Y:S01]  /*11ab0*/  ULDC UR4, c[0x0][0xc14] ;  /* 0x0003050000047ab9 */ /* 0x000fe20000000800 */
[----:B------:R-:W2:Y:S01]  /*11ac0*/  LDL.LU R0, [R1+0x18] ;  /* 0x0000180001007983 */ /* 0x000ea20000300800 */
[----:B------:R-:W-:Y:S01]  /*11ad0*/  IMAD.MOV.U32 R4, RZ, RZ, RZ ;  /* 0x000000ffff047224 */ /* 0x000fe200078e00ff */
[----:B0-----:R-:W-:-:S04]  /*11ae0*/  LOP3.LUT R9, R2, 0x1f, RZ, 0xc0, !PT ;  /* 0x0000001f02097812 */ /* 0x001fc800078ec0ff */
[C---:B------:R-:W-:Y:S01]  /*11af0*/  ISETP.NE.AND P0, PT, R9.reuse, 0x1f, PT ;  /* 0x0000001f0900780c */ /* 0x040fe20003f05270 */
[----:B------:R-:W-:-:S05]  /*11b00*/  VIADD R5, R9, UR52 ;  /* 0x0000003409057c36 */ /* 0x000fca0008000000 */
[----:B------:R-:W-:Y:S01]  /*11b10*/  ISETP.GE.OR P1, PT, R5, UR4, !P0 ;  /* 0x0000000405007c0c */ /* 0x000fe2000c726670 */
[----:B------:R-:W-:-:S12]  /*11b20*/  ULDC UR4, c[0x0][0xc14] ;  /* 0x0003050000047ab9 */ /* 0x000fd80000000800 */
[----:B------:R-:W0:Y:S02]  /*11b30*/  @!P1 LDC.64 R2, c[0x0][0xc58] ;  /* 0x00031600ff029b82 */ /* 0x000e240000000a00 */
[----:B0-----:R-:W-:-:S05]  /*11b40*/  @!P1 IMAD.WIDE R2, R5, 0x4, R2 ;  /* 0x0000000405029825 */ /* 0x001fca00078e0202 */
        /* <DEDUP_REMOVED lines=19> */
[----:B------:R-:W0:Y:S04]  /*11c80*/  SHFL.UP PT, R2, R7, 0x10, RZ ;  /* 0x0600000007027989 */ /* 0x000e2800000e00ff */
[----:B------:R-:W-:Y:S01]  /*11c90*/  SHFL.IDX PT, R9, R8, 0x1, 0x1f ;  /* 0x00201f0008097f89 */ /* 0x000fe200000e0000 */
[----:B0-----:R-:W-:-:S05]  /*11ca0*/  SEL R2, R2, RZ, P5 ;  /* 0x000000ff02027207 */ /* 0x001fca0002800000 */
[----:B------:R-:W-:Y:S02]  /*11cb0*/  IMAD.IADD R3, R7, 0x1, R2 ;  /* 0x0000000107037824 */ /* 0x000fe400078e0202 */
[----:B------:R-:W0:Y:S03]  /*11cc0*/  LDC R2, c[0x0][0xc10] ;  /* 0x00030400ff027b82 */ /* 0x000e260000000800 */
[----:B------:R-:W0:Y:S04]  /*11cd0*/  SHFL.IDX PT, R5, R3, 0x1f, 0x1f ;  /* 0x03e01f0003057f89 */ /* 0x000e2800000e0000 */
[----:B------:R-:W1:Y:S01]  /*11ce0*/  SHFL.IDX PT, R0, R8, RZ, 0x1f ;  /* 0x00001fff08007589 */ /* 0x000e6200000e0000 */
[----:B0-----:R-:W-:-:S04]  /*11cf0*/  IMAD R6, R5, R2, RZ ;  /* 0x0000000205067224 */ /* 0x001fc800078e02ff */
[----:B------:R-:W-:-:S05]  /*11d00*/  IMAD.IADD R5, R9, 0x1, R6 ;  /* 0x0000000109057824 */ /* 0x000fca00078e0206 */
[----:B-1----:R-:W-:-:S13]  /*11d10*/  ISETP.GT.AND P6, PT, R5, R0, PT ;  /* 0x000000000500720c */ /* 0x002fda0003fc4270 */
[----:B------:R-:W-:Y:S05]  /*11d20*/  @P6 BRA `(.L_x_3123) ;  /* 0x0000000000906947 */ /* 0x000fea0003800000 */
.L_x_3127:
        /* <DEDUP_REMOVED lines=14> */
.L_x_3126:
[----:B------:R-:W-:Y:S05]  /*11e10*/  BSYNC B0 ;  /* 0x0000000000007941 */ /* 0x000fea0003800000 */
.L_x_3125:
        /* <DEDUP_REMOVED lines=13> */
[----:B0-----:R-:W-:Y:S02]  /*11ef0*/  SEL R9, R2, RZ, P5 ;  /* 0x000000ff02097207 */ /* 0x001fe40002800000 */
[----:B------:R-:W0:Y:S03]  /*11f00*/  LDC R2, c[0x0][0xc10] ;  /* 0x00030400ff027b82 */ /* 0x000e260000000800 */
[----:B------:R-:W-:-:S05]  /*11f10*/  IMAD.IADD R3, R8, 0x1, R9 ;  /* 0x0000000108037824 */ /* 0x000fca00078e0209 */
[----:B------:R-:W0:Y:S02]  /*11f20*/  SHFL.IDX PT, R9, R3, 0x1f, 0x1f ;  /* 0x03e01f0003097f89 */ /* 0x000e2400000e0000 */
[----:B0-----:R-:W-:-:S04]  /*11f30*/  IMAD R6, R9, R2, RZ ;  /* 0x0000000209067224 */ /* 0x001fc800078e02ff */
[----:B------:R-:W-:-:S05]  /*11f40*/  IMAD.IADD R5, R6, 0x1, R5 ;  /* 0x0000000106057824 */ /* 0x000fca00078e0205 */
[----:B------:R-:W-:-:S13]  /*11f50*/  ISETP.GT.AND P6, PT, R5, R0, PT ;  /* 0x000000000500720c */ /* 0x000fda0003fc4270 */
[----:B------:R-:W-:Y:S05]  /*11f60*/  @!P6 BRA `(.L_x_3127) ;  /* 0xfffffffc0070e947 */ /* 0x000fea000383ffff */
.L_x_3123:
[----:B------:R-:W-:Y:S02]  /*11f70*/  IMAD.IADD R7, R5, 0x1, -R6 ;  /* 0x0000000105077824 */ /* 0x000fe400078e0a06 */
[----:B------:R-:W-:Y:S02]  /*11f80*/  IMAD.MOV.U32 R6, RZ, RZ, RZ ;  /* 0x000000ffff067224 */ /* 0x000fe400078e00ff */
        /* <DEDUP_REMOVED lines=14> */
[----:B------:R-:W-:-:S06]  /*12070*/  IMAD.U32 R6, RZ, RZ, UR5 ;  /* 0x00000005ff067e24 */ /* 0x000fcc000f8e00ff */
[----:B------:R1:W2:Y:S02]  /*12080*/  SHFL.IDX PT, R6, R3, R6, 0x1f ;  /* 0x00001f0603067589 */ /* 0x0002a400000e0000 */
.L_x_3128:
[----:B--2---:R-:W-:Y:S01]  /*12090*/  IMAD R7, R6, R2, R7 ;  /* 0x0000000206077224 */ /* 0x004fe200078e0207 */
[----:B------:R-:W-:Y:S01]  /*120a0*/  UIADD3 UR52, UR4, UR52, URZ ;  /* 0x0000003404347290 */ /* 0x000fe2000fffe03f */
[--C-:B0-----:R-:W-:Y:S02]  /*120b0*/  IMAD.MOV R6, RZ, RZ, -R9.reuse ;  /* 0x000000ffff067224 */ /* 0x101fe400078e0a09 */
[----:B------:R-:W-:Y:S01]  /*120c0*/  IMAD.MOV.U32 R2, RZ, RZ, RZ ;  /* 0x000000ffff027224 */ /* 0x000fe200078e00ff */
[----:B------:R0:W-:Y:S01]  /*120d0*/  STL [R1+0x18], R7 ;  /* 0x0000180701007387 */ /* 0x0001e20000100800 */
[----:B------:R-:W-:Y:S02]  /*120e0*/  IMAD R6, R6, R5, RZ ;  /* 0x0000000506067224 */ /* 0x000fe400078e02ff */
[----:B-1----:R-:W-:Y:S02]  /*120f0*/  IMAD.MOV.U32 R3, RZ, RZ, R9 ;  /* 0x000000ffff037224 */ /* 0x002fe400078e0009 */
[----:B------:R-:W-:Y:S01]  /*12100*/  IMAD.HI.U32 R9, R9, R6, R2 ;  /* 0x0000000609097227 */ /* 0x000fe200078e0002 */
[----:B------:R-:W-:-:S03]  /*12110*/  IABS R2, R4 ;  /* 0x0000000400027213 */ /* 0x000fc60000000000 */
[----:B------:R-:W-:Y:S02]  /*12120*/  IMAD.IADD R3, R0, 0x1, -R7 ;  /* 0x0000000100037824 */ /* 0x000fe400078e0a07 */
[----:B------:R-:W-:-:S03]  /*12130*/  IMAD.MOV R2, RZ, RZ, -R2 ;  /* 0x000000ffff027224 */ /* 0x000fc600078e0a02 */
        /* <DEDUP_REMOVED lines=18> */
.L_x_3124:
[----:B------:R1:W-:Y:S01]  /*12260*/  STL [R1+0x18], R0 ;  /* 0x0000180001007387 */ /* 0x0003e20000100800 */
[----:B------:R-:W-:Y:S01]  /*12270*/  ULDC UR52, c[0x0][0xc14] ;  /* 0x0003050000347ab9 */ /* 0x000fe20000000800 */
[----:B------:R-:W-:Y:S02]  /*12280*/  UMOV UR38, URZ ;  /* 0x0000003f00267c82 */ /* 0x000fe40008000000 */
[----:B------:R1:W-:Y:S03]  /*12290*/  STL [R1+0x1c], RZ ;  /* 0x00001cff01007387 */ /* 0x0003e60000100800 */
.L_x_3129:
[----:B------:R-:W2:Y:S04]  /*122a0*/  LDL R3, [R1+0x18] ;  /* 0x0000180001037983 */ /* 0x000ea80000100800 */
[----:B------:R-:W3:Y:S01]  /*122b0*/  LDL R2, [R1+0x1c] ;  /* 0x00001c0001027983 */ /* 0x000ee20000100800 */
[----:B------:R-:W-:Y:S02]  /*122c0*/  IMAD.U32 R6, RZ, RZ, UR38 ;  /* 0x00000026ff067e24 */ /* 0x000fe4000f8e00ff */
[----:B0-----:R-:W-:Y:S01]  /*122d0*/  IMAD.U32 R7, RZ, RZ, UR52 ;  /* 0x00000034ff077e24 */ /* 0x001fe2000f8e00ff */
[----:B-1----:R-:W0:Y:S02]  /*122e0*/  S2R R0, SR_TID.X ;  /* 0x0000000000007919 */ /* 0x002e240000002100 */
        /* <DEDUP_REMOVED lines=10> */
.L_x_3122:
[----:B------:R-:W-:Y:S02]  /*12390*/  ULDC UR4, c[0x0][0xc14] ;  /* 0x0003050000047ab9 */ /* 0x000fe40000000800 */
[----:B------:R-:W-:-:S06]  /*123a0*/  UISETP.GE.AND UP0, UPT, UR52, UR4, UPT ;  /* 0x000000043400728c */ /* 0x000fcc000bf06270 */
[----:B------:R-:W-:-:S13]  /*123b0*/  PLOP3.LUT P0, PT, PT, PT, UP0, 0x80, 0x0 ;  /* 0x000000000000781c */ /* 0x000fda0003f0f008 */
[----:B------:R-:W-:Y:S05]  /*123c0*/  @!P0 BRA `(.L_x_3130) ;  /* 0xffffffb800008947 */ /* 0x000fea000383ffff */
.L_x_3068:
        /* <DEDUP_REMOVED lines=12> */
.L_x_3162:
[----:B------:R-:W-:Y:S05]  /*12490*/  BSYNC B0 ;  /* 0x0000000000007941 */ /* 0x000fea0003800000 */
.L_x_3131:
[----:B------:R-:W-:-:S03]  /*124a0*/  UMOV UR4, 0xffffffff ;  /* 0xffffffff00047882 */ /* 0x000fc60000000000 */
[----:B------:R-:W-:Y:S05]  /*124b0*/  BRA.DIV UR4, `(.L_x_3133) ;  /* 0x0000000a04447947 */ /* 0x000fea000b800000 */
[----:B------:R-:W1:Y:S02]  /*124c0*/  S2R R2, SR_TID.X ;  /* 0x0000000000027919 */ /* 0x000e640000002100 */
[----:B-1----:R-:W-:-:S04]  /*124d0*/  SHF.R.U32.HI R2, RZ, 0x5, R2 ;  /* 0x00000005ff027819 */ /* 0x002fc80000011602 */
[----:B------:R-:W-:-:S05]  /*124e0*/  LOP3.LUT R2, R2, 0x3, RZ, 0xc0, !PT ;  /* 0x0000000302027812 */ /* 0x000fca00078ec0ff */
[----:B------:R1:W2:Y:S02]  /*124f0*/  SHFL.IDX PT, R14, R2, RZ, 0x1f ;  /* 0x00001fff020e7589 */ /* 0x0002a400000e0000 */
.L_x_3165:
[----:B--2---:R-:W-:Y:S01]  /*12500*/  ISETP.NE.AND P0, PT, R14, RZ, PT ;  /* 0x000000ff0e00720c */ /* 0x004fe20003f05270 */
[----:B------:R-:W-:-:S12]  /*12510*/  BSSY B0, `(.L_x_3134) ;  /* 0x000002c000007945 */ /* 0x000fd80003800000 */
[----:B------:R-:W-:Y:S05]  /*12520*/  @P0 BRA `(.L_x_3135) ;  /* 0x0000000000a80947 */ /* 0x000fea0003800000 */
[----:B------:R-:W-:-:S03]  /*12530*/  UMOV UR4, 0xffffffff ;  /* 0xffffffff00047882 */ /* 0x000fc60000000000 */
[----:B------:R-:W-:Y:S05]  /*12540*/  BRA.DIV UR4, `(.L_x_3136) ;  /* 0x0000000a04547947 */ /* 0x000fea000b800000 */
[----:B------:R-:W-:-:S13]  /*12550*/  ELECT P6, URZ, PT ;  /* 0x00000000003f782f */ /* 0x000fda00038c0000 */
.L_x_3168:
[----:B------:R-:W-:Y:S05]  /*12560*/  @!P6 BRA `(.L_x_3135) ;  /* 0x000000000098e947 */ /* 0x000fea0003800000 */
[----:B------:R-:W-:-:S06]  /*12570*/  ULOP3.LUT UR4, UR40, 0x2, URZ, 0xfc, !UPT ;  /* 0x0000000228047892 */ /* 0x000fcc000f8efc3f */
[----:B-1----:R-:W-:-:S05]  /*12580*/  IMAD.U32 R2, RZ, RZ, UR4 ;  /* 0x00000004ff027e24 */ /* 0x002fca000f8e00ff */
[----:B------:R-:W-:-:S13]  /*12590*/  ISETP.NE.AND P0, PT, R2, 0x3, PT ;  /* 0x000000030200780c */ /* 0x000fda0003f05270 */
[----:B------:R-:W-:Y:S05]  /*125a0*/  @!P0 BRA `(.L_x_3137) ;  /* 0x0000000000048947 */ /* 0x000fea0003800000 */
[----:B------:R-:W-:Y:S01]  /*125b0*/  BPT.TRAP 0x1 ;  /* 0x000000040000795c */ /* 0x000fe20000300000 */
.L_x_3137:
[----:B------:R-:W2:Y:S01]  /*125c0*/  LDL.LU R7, [R1+0x4] ;  /* 0x0000040001077983 */ /* 0x000ea20000300800 */
[----:B------:R-:W-:Y:S02]  /*125d0*/  VIADD R2, R0, 0x33440 ;  /* 0x0003344000027836 */ /* 0x000fe40000000000 */
[C---:B0-----:R-:W-:Y:S02]  /*125e0*/  VIADD R3, R19.reuse, 0x1 ;  /* 0x0000000113037836 */ /* 0x041fe40000000000 */
[----:B------:R-:W-:-:S03]  /*125f0*/  IMAD R6, R19, 0x8, R2 ;  /* 0x0000000813067824 */ /* 0x000fc600078e0202 */
[----:B------:R-:W-:-:S04]  /*12600*/  ISETP.NE.AND P2, PT, R3, 0x2, PT ;  /* 0x000000020300780c */ /* 0x000fc80003f45270 */
[----:B------:R-:W-:Y:S02]  /*12610*/  SEL R4, RZ, 0x1, P2 ;  /* 0x00000001ff047807 */ /* 0x000fe40001000000 */
[----:B------:R-:W-:Y:S02]  /*12620*/  SEL R3, R3, RZ, P2 ;  /* 0x000000ff03037207 */ /* 0x000fe40001000000 */
[C---:B--2---:R-:W-:Y:S02]  /*12630*/  SHF.L.U32 R5, R7.reuse, 0x1f, RZ ;  /* 0x0000001f07057819 */ /* 0x044fe400000006ff */
[----:B------:R-:W-:Y:S01]  /*12640*/  LOP3.LUT R4, R7, R4, RZ, 0x3c, !PT ;  /* 0x0000000407047212 */ /* 0x000fe200078e3cff */
[----:B------:R-:W-:Y:S01]  /*12650*/  IMAD R7, R3, 0x8, R2 ;  /* 0x0000000803077824 */ /* 0x000fe200078e0202 */
[----:B------:R-:W0:Y:S02]  /*12660*/  SYNCS.PHASECHK.TRANS64.TRYWAIT P1, [R6+URZ], R5 ;  /* 0x00000005060075a7 */ /* 0x000e24000802017f */
[----:B------:R-:W-:Y:S01]  /*12670*/  SHF.L.U32 R2, R4, 0x1f, RZ ;  /* 0x0000001f04027819 */ /* 0x000fe200000006ff */
[----:B0-----:R-:W-:Y:S06]  /*12680*/  @!P1 BRA `(.L_x_3138) ;  /* 0x0000000800249947 */ /* 0x001fec0003800000 */
.L_x_3169:
[----:B------:R-:W1:Y:S02]  /*12690*/  SYNCS.PHASECHK.TRANS64.TRYWAIT P1, [R7+URZ], R2 ;  /* 0x00000002070075a7 */ /* 0x000e64000802017f */
[----:B-1----:R-:W-:Y:S05]  /*126a0*/  @!P1 BRA `(.L_x_3139) ;  /* 0x0000000800309947 */ /* 0x002fea0003800000 */
.L_x_3170:
[----:B------:R-:W-:Y:S05]  /*126b0*/  @!P0 BRA `(.L_x_3140) ;  /* 0x0000000000048947 */ /* 0x000fea0003800000 */
[----:B------:R-:W-:Y:S01]  /*126c0*/  BPT.TRAP 0x1 ;  /* 0x000000040000795c */ /* 0x000fe20000300000 */
.L_x_3140:
[----:B------:R-:W-:-:S04]  /*126d0*/  IMAD R4, R19, 0x8, R0 ;  /* 0x0000000813047824 */ /* 0x000fc800078e0200 */
[----:B------:R-:W2:Y:S02]  /*126e0*/  SYNCS.PHASECHK.TRANS64.TRYWAIT P1, [R4+URZ+0x33460], R5 ;  /* 0x03346005040075a7 */ /* 0x000ea4000802017f */
[----:B--2---:R-:W-:Y:S05]  /*126f0*/  @!P1 BRA `(.L_x_3141) ;  /* 0x0000000800309947 */ /* 0x004fea0003800000 */
.L_x_3171:
[----:B------:R-:W-:Y:S05]  /*12700*/  @!P0 BRA `(.L_x_3142) ;  /* 0x0000000000048947 */ /* 0x000fea0003800000 */
[----:B------:R-:W-:Y:S01]  /*12710*/  BPT.TRAP 0x1 ;  /* 0x000000040000795c */ /* 0x000fe20000300000 */
.L_x_3142:
[----:B------:R-:W-:-:S04]  /*12720*/  IMAD R3, R3, 0x8, R0 ;  /* 0x0000000803037824 */ /* 0x000fc800078e0200 */
[----:B------:R-:W3:Y:S02]  /*12730*/  SYNCS.PHASECHK.TRANS64.TRYWAIT P1, [R3+URZ+0x33460], R2 ;  /* 0x03346002030075a7 */ /* 0x000ee4000802017f */
[----:B---3--:R-:W-:Y:S05]  /*12740*/  @!P1 BRA `(.L_x_3143) ;  /* 0x0000000800309947 */ /* 0x008fea0003800000 */
.L_x_3172:
[----:B------:R-:W-:Y:S05]  /*12750*/  @!P0 BRA `(.L_x_3144) ;  /* 0x0000000000048947 */ /* 0x000fea0003800000 */
[----:B------:R-:W-:Y:S01]  /*12760*/  BPT.TRAP 0x1 ;  /* 0x000000040000795c */ /* 0x000fe20000300000 */
.L_x_3144:
[----:B------:R-:W4:Y:S02]  /*12770*/  SYNCS.PHASECHK.TRANS64.TRYWAIT P0, [R4+URZ+0x33480], R5 ;  /* 0x03348005040075a7 */ /* 0x000f24000800017f */
[----:B----4-:R-:W-:Y:S05]  /*12780*/  @!P0 BRA `(.L_x_3145) ;  /* 0x0000000800348947 */ /* 0x010fea0003800000 */
.L_x_3146:
[----:B------:R0:W0:Y:S02]  /*12790*/  SYNCS.PHASECHK.TRANS64.TRYWAIT P0, [R3+URZ+0x33480], R2 ;  /* 0x03348002030075a7 */ /* 0x000024000800017f */
[----:B0-----:R-:W-:Y:S05]  /*127a0*/  @!P0 NANOSLEEP.SYNCS 0x989680 ;  /* 0x009896800000895d */ /* 0x001fea0003900000 */
[----:B------:R-:W0:Y:S02]  /*127b0*/  @!P0 SYNCS.PHASECHK.TRANS64 P0, [R3+URZ+0x33480], R2 ;  /* 0x03348002030085a7 */ /* 0x000e24000800007f */
[----:B0-----:R-:W-:Y:S05]  /*127c0*/  @!P0 BRA `(.L_x_3146) ;  /* 0xfffffffc00f08947 */ /* 0x001fea000383ffff */
.L_x_3135:
[----:B------:R-:W-:Y:S05]  /*127d0*/  BSYNC B0 ;  /* 0x0000000000007941 */ /* 0x000fea0003800000 */
.L_x_3134:
[----:B------:R-:W-:Y:S05]  /*127e0*/  EXIT ;  /* 0x000000000000794d */ /* 0x000fea0003800000 */
.L_x_3018:
[----:B0-----:R0:W1:Y:S02]  /*127f0*/  SYNCS.PHASECHK.TRANS64.TRYWAIT P1, [R3+URZ+0x33400], R10 ;  /* 0x0334000a030075a7 */ /* 0x001064000802017f */
[----:B-1----:R-:W-:Y:S05]  /*12800*/  @!P1 NANOSLEEP.SYNCS 0x989680 ;  /* 0x009896800000995d */ /* 0x002fea0003900000 */
[----:B------:R-:W1:Y:S02]  /*12810*/  @!P1 SYNCS.PHASECHK.TRANS64 P1, [R3+URZ+0x33400], R10 ;  /* 0x0334000a030095a7 */ /* 0x000e64000802007f */
[----:B-1----:R-:W-:Y:S05]  /*12820*/  @!P1 BRA `(.L_x_3018) ;  /* 0xfffffffc00f09947 */ /* 0x002fea000383ffff */
[----:B------:R-:W-:Y:S05]  /*12830*/  BRA `(.L_x_3147) ;  /* 0xfffffef0009c7947 */ /* 0x000fea000383ffff */
.L_x_3022:
[----:B--2---:R2:W3:Y:S02]  /*12840*/  SYNCS.PHASECHK.TRANS64.TRYWAIT P1, [R5+URZ+0x33430], R6 ;  /* 0x03343006050075a7 */ /* 0x0044e4000802017f */
[----:B---3--:R-:W-:Y:S05]  /*12850*/  @!P1 NANOSLEEP.SYNCS 0x989680 ;  /* 0x009896800000995d */ /* 0x008fea0003900000 */
[----:B------:R-:W3:Y:S02]  /*12860*/  @!P1 SYNCS.PHASECHK.TRANS64 P1, [R5+URZ+0x33430], R6 ;  /* 0x03343006050095a7 */ /* 0x000ee4000802007f */
[----:B---3--:R-:W-:Y:S05]  /*12870*/  @!P1 BRA `(.L_x_3022) ;  /* 0xfffffffc00f09947 */ /* 0x008fea000383ffff */
[----:B------:R-:W-:Y:S05]  /*12880*/  BRA `(.L_x_3021) ;  /* 0xfffffef000c47947 */ /* 0x000fea000383ffff */
.L_x_3027:
[----:B-1----:R-:W-:-:S04]  /*12890*/  IMAD.U32 R4, RZ, RZ, UR6 ;  /* 0x00000006ff047e24 */ /* 0x002fc8000f8e00ff */
[----:B------:R1:W2:Y:S03]  /*128a0*/  SYNCS.PHASECHK.TRANS64.TRYWAIT P1, [R4+URZ+0x33430], R3 ;  /* 0x03343003040075a7 */ /* 0x0002a6000802017f */
[----:B--2---:R-:W-:Y:S05]  /*128b0*/  @!P1 NANOSLEEP.SYNCS 0x989680 ;  /* 0x009896800000995d */ /* 0x004fea0003900000 */
[----:B------:R-:W2:Y:S02]  /*128c0*/  @!P1 SYNCS.PHASECHK.TRANS64 P1, [R4+URZ+0x33430], R3 ;  /* 0x03343003040095a7 */ /* 0x000ea4000802007f */
[----:B--2---:R-:W-:Y:S05]  /*128d0*/  @!P1 BRA `(.L_x_3027) ;  /* 0xfffffffc00ec9947 */ /* 0x004fea000383ffff */
[----:B------:R-:W-:Y:S05]  /*128e0*/  BRA `(.L_x_3024) ;  /* 0xffffff3000c47947 */ /* 0x000fea000383ffff */
.L_x_3031:
[----:B-1----:R-:W-:-:S04]  /*128f0*/  IMAD.U32 R4, RZ, RZ, UR6 ;  /* 0x00000006ff047e24 */ /* 0x002fc8000f8e00ff */
[----:B------:R1:W2:Y:S03]  /*12900*/  SYNCS.PHASECHK.TRANS64.TRYWAIT P1, [R4+URZ+0x33450], R3 ;  /* 0x03345003040075a7 */ /* 0x0002a6000802017f */
[----:B--2---:R-:W-:Y:S05]  /*12910*/  @!P1 NANOSLEEP.SYNCS 0x989680 ;  /* 0x009896800000995d */ /* 0x004fea0003900000 */
[----:B------:R-:W2:Y:S02]  /*12920*/  @!P1 SYNCS.PHASECHK.TRANS64 P1, [R4+URZ+0x33450], R3 ;  /* 0x03345003040095a7 */ /* 0x000ea4000802007f */
[----:B--2---:R-:W-:Y:S05]  /*12930*/  @!P1 BRA `(.L_x_3031) ;  /* 0xfffffffc00ec9947 */ /* 0x004fea000383ffff */
[----:B------:R-:W-:Y:S05]  /*12940*/  BRA `(.L_x_3028) ;  /* 0xffffff3c00d07947 */ /* 0x000fea000383ffff */
.L_x_3037:
[----:B-1----:R1:W2:Y:S02]  /*12950*/  SYNCS.PHASECHK.TRANS64.TRYWAIT P1, [R21+URZ+0x33450], R0 ;  /* 0x03345000150075a7 */ /* 0x0022a4000802017f */
[----:B--2---:R-:W-:Y:S05]  /*12960*/  @!P1 NANOSLEEP.SYNCS 0x989680 ;  /* 0x009896800000995d */ /* 0x004fea0003900000 */
[----:B------:R-:W2:Y:S02]  /*12970*/  @!P1 SYNCS.PHASECHK.TRANS64 P1, [R21+URZ+0x33450], R0 ;  /* 0x03345000150095a7 */ /* 0x000ea4000802007f */
[----:B--2---:R-:W-:Y:S05]  /*12980*/  @!P1 BRA `(.L_x_3037) ;  /* 0xfffffffc00f09947 */ /* 0x004fea000383ffff */
[----:B------:R-:W-:Y:S05]  /*12990*/  BRA `(.L_x_3036) ;  /* 0xffffff6800dc7947 */ /* 0x000fea000383ffff */
.L_x_3077:
[----:B------:R-:W-:Y:S02]  /*129a0*/  IMAD.MOV.U32 R13, RZ, RZ, R5 ;  /* 0x000000ffff0d7224 */ /* 0x000fe400078e0005 */
[----:B------:R-:W-:Y:S02]  /*129b0*/  IMAD.MOV.U32 R12, RZ, RZ, RZ ;  /* 0x000000ffff0c7224 */ /* 0x000fe400078e00ff */
[----:B------:R-:W-:Y:S02]  /*129c0*/  IMAD.MOV.U32 R11, RZ, RZ, 0x1f ;  /* 0x0000001fff0b7424 */ /* 0x000fe400078e00ff */
[----:B------:R-:W-:-:S07]  /*129d0*/  IMAD.MOV.U32 R15, RZ, RZ, -0x1 ;  /* 0xffffffffff0f7424 */ /* 0x000fce00078e00ff */
[----:B0-----:R-:W-:Y:S05]  /*129e0*/  WARPSYNC.COLLECTIVE R15, `(.L_x_3148) ;  /* 0x000000000f087348 */ /* 0x001fea0003c00000 */
[----:B------:R1:W2:Y:S02]  /*129f0*/  SHFL.IDX P6, R14, R13, R12, R11 ;  /* 0x0000000c0d0e7389 */ /* 0x0002a400000c000b */
[----:B012---:R-:W-:Y:S01]  /*12a00*/  ENDCOLLECTIVE ;  /* 0x000000000000791b */ /* 0x007fe20003800000 */
.L_x_3148:
[----:B------:R-:W-:Y:S05]  /*12a10*/  BRA `(.L_x_3149) ;  /* 0xffffffc000047947 */ /* 0x000fea000383ffff */
.L_x_3079:
[----:B------:R-:W-:Y:S01]  /*12a20*/  BSSY B0, `(.L_x_3150) ;  /* 0x0000006000007945 */ /* 0x000fe20003800000 */
[----:B------:R-:W-:-:S07]  /*12a30*/  IMAD.MOV.U32 R15, RZ, RZ, -0x1 ;  /* 0xffffffffff0f7424 */ /* 0x000fce00078e00ff */
[----:B-1----:R-:W-:Y:S05]  /*12a40*/  WARPSYNC.COLLECTIVE R15, `(.L_x_3151) ;  /* 0x000000000f0c7348 */ /* 0x002fea0003c00000 */
[----:B------:R-:W-:Y:S02]  /*12a50*/  ELECT P6, UR62, PT ;  /* 0x00000000003e782f */ /* 0x000fe400038c0000 */
[----:B------:R-:W-:Y:S01]  /*12a60*/  MOV R14, UR62 ;  /* 0x0000003e000e7c02 */ /* 0x000fe20008000f00 */
[----:B-1----:R-:W-:Y:S10]  /*12a70*/  ENDCOLLECTIVE ;  /* 0x000000000000791b */ /* 0x002ff40003800000 */
.L_x_3151:
[----:B------:R-:W-:Y:S05]  /*12a80*/  BSYNC B0 ;  /* 0x0000000000007941 */ /* 0x000fea0003800000 */
.L_x_3150:
[----:B------:R-:W-:Y:S05]  /*12a90*/  BRA `(.L_x_3152) ;  /* 0xffffffc000047947 */ /* 0x000fea000383ffff */
.L_x_3082:
[----:B0-----:R0:W2:Y:S02]  /*12aa0*/  SYNCS.PHASECHK.TRANS64.TRYWAIT P2, [R4+URZ+0x33480], R3 ;  /* 0x03348003040075a7 */ /* 0x0010a4000804017f */
[----:B--2---:R-:W-:Y:S05]  /*12ab0*/  @!P2 NANOSLEEP.SYNCS 0x989680 ;  /* 0x009896800000a95d */ /* 0x004fea0003900000 */
[----:B------:R-:W2:Y:S02]  /*12ac0*/  @!P2 SYNCS.PHASECHK.TRANS64 P2, [R4+URZ+0x33480], R3 ;  /* 0x033480030400a5a7 */ /* 0x000ea4000804007f */
[----:B--2---:R-:W-:Y:S05]  /*12ad0*/  @!P2 BRA `(.L_x_3082) ;  /* 0xfffffffc00f0a947 */ /* 0x004fea000383ffff */
[----:B------:R-:W-:Y:S05]  /*12ae0*/  BRA `(.L_x_3153) ;  /* 0xffffffc000647947 */ /* 0x000fea000383ffff */
.L_x_3084:
[----:B-1----:R1:W2:Y:S02]  /*12af0*/  SYNCS.PHASECHK.TRANS64.TRYWAIT P2, [R4+URZ+0x33440], R3 ;  /* 0x03344003040075a7 */ /* 0x0022a4000804017f */
[----:B--2---:R-:W-:Y:S05]  /*12b00*/  @!P2 NANOSLEEP.SYNCS 0x989680 ;  /* 0x009896800000a95d */ /* 0x004fea0003900000 */
[----:B------:R-:W2:Y:S02]  /*12b10*/  @!P2 SYNCS.PHASECHK.TRANS64 P2, [R4+URZ+0x33440], R3 ;  /* 0x033440030400a5a7 */ /* 0x000ea4000804007f */
[----:B--2---:R-:W-:Y:S05]  /*12b20*/  @!P2 BRA `(.L_x_3084) ;  /* 0xfffffffc00f0a947 */ /* 0x004fea000383ffff */
[----:B------:R-:W-:Y:S05]  /*12b30*/  BRA `(.L_x_3154) ;  /* 0xffffffc000e47947 */ /* 0x000fea000383ffff */
.L_x_3087:
[----:B0-----:R-:W-:-:S04]  /*12b40*/  IMAD.U32 R3, RZ, RZ, UR41 ;  /* 0x00000029ff037e24 */ /* 0x001fc8000f8e00ff */
[----:B------:R0:W1:Y:S03]  /*12b50*/  SYNCS.PHASECHK.TRANS64.TRYWAIT P0, [R3+URZ+0x33420], R2 ;  /* 0x03342002030075a7 */ /* 0x000066000800017f */
[----:B-1----:R-:W-:Y:S05]  /*12b60*/  @!P0 NANOSLEEP.SYNCS 0x989680 ;  /* 0x009896800000895d */ /* 0x002fea0003900000 */
[----:B------:R-:W1:Y:S02]  /*12b70*/  @!P0 SYNCS.PHASECHK.TRANS64 P0, [R3+URZ+0x33420], R2 ;  /* 0x03342002030085a7 */ /* 0x000e64000800007f */
[----:B-1----:R-:W-:Y:S05]  /*12b80*/  @!P0 BRA `(.L_x_3087) ;  /* 0xfffffffc00ec8947 */ /* 0x002fea000383ffff */
[----:B------:R-:W-:Y:S05]  /*12b90*/  BRA `(.L_x_3155) ;  /* 0xffffffc400f07947 */ /* 0x000fea000383ffff */
.L_x_3093:
[----:B--2---:R2:W3:Y:S02]  /*12ba0*/  SYNCS.PHASECHK.TRANS64.TRYWAIT P0, [R6+URZ+0x33480], R5 ;  /* 0x03348005060075a7 */ /* 0x0044e4000800017f */
[----:B---3--:R-:W-:Y:S05]  /*12bb0*/  @!P0 NANOSLEEP.SYNCS 0x989680 ;  /* 0x009896800000895d */ /* 0x008fea0003900000 */
[----:B------:R-:W3:Y:S02]  /*12bc0*/  @!P0 SYNCS.PHASECHK.TRANS64 P0, [R6+URZ+0x33480], R5 ;  /* 0x03348005060085a7 */ /* 0x000ee4000800007f */
[----:B---3--:R-:W-:Y:S05]  /*12bd0*/  @!P0 BRA `(.L_x_3093) ;  /* 0xfffffffc00f08947 */ /* 0x008fea000383ffff */
[----:B------:R-:W-:Y:S05]  /*12be0*/  BRA `(.L_x_3156) ;  /* 0xffffffc800a07947 */ /* 0x000fea000383ffff */
.L_x_3100:
[----:B-1----:R1:W3:Y:S02]  /*12bf0*/  SYNCS.PHASECHK.TRANS64.TRYWAIT P0, [R6+URZ+0x33440], R5 ;  /* 0x03344005060075a7 */ /* 0x0022e4000800017f */
[----:B---3--:R-:W-:Y:S05]  /*12c00*/  @!P0 NANOSLEEP.SYNCS 0x989680 ;  /* 0x009896800000895d */ /* 0x008fea0003900000 */
[----:B------:R-:W3:Y:S02]  /*12c10*/  @!P0 SYNCS.PHASECHK.TRANS64 P0, [R6+URZ+0x33440], R5 ;  /* 0x03344005060085a7 */ /* 0x000ee4000800007f */
[----:B---3--:R-:W-:Y:S05]  /*12c20*/  @!P0 BRA `(.L_x_3100) ;  /* 0xfffffffc00f08947 */ /* 0x008fea000383ffff */
[----:B------:R-:W-:Y:S05]  /*12c30*/  BRA `(.L_x_3157) ;  /* 0xffffffcc00a07947 */ /* 0x000fea000383ffff */
.L_x_3108:
[----:B--2---:R2:W3:Y:S02]  /*12c40*/  SYNCS.PHASECHK.TRANS64.TRYWAIT P2, [R12+URZ+0x33470], R4 ;  /* 0x033470040c0075a7 */ /* 0x0044e4000804017f */
[----:B---3--:R-:W-:Y:S05]  /*12c50*/  @!P2 NANOSLEEP.SYNCS 0x989680 ;  /* 0x009896800000a95d */ /* 0x008fea0003900000 */
[----:B------:R-:W3:Y:S02]  /*12c60*/  @!P2 SYNCS.PHASECHK.TRANS64 P2, [R12+URZ+0x33470], R4 ;  /* 0x033470040c00a5a7 */ /* 0x000ee4000804007f */
[----:B---3--:R-:W-:Y:S05]  /*12c70*/  @!P2 BRA `(.L_x_3108) ;  /* 0xfffffffc00f0a947 */ /* 0x008fea000383ffff */
[----:B------:R-:W-:Y:S05]  /*12c80*/  BRA `(.L_x_3158) ;  /* 0xffffffd000b47947 */ /* 0x000fea000383ffff */
.L_x_3110:
[----:B--2---:R2:W3:Y:S02]  /*12c90*/  SYNCS.PHASECHK.TRANS64.TRYWAIT P2, [R12+URZ+0x33460], R4 ;  /* 0x033460040c0075a7 */ /* 0x0044e4000804017f */
[----:B---3--:R-:W-:Y:S05]  /*12ca0*/  @!P2 NANOSLEEP.SYNCS 0x989680 ;  /* 0x009896800000a95d */ /* 0x008fea0003900000 */
[----:B------:R-:W3:Y:S02]  /*12cb0*/  @!P2 SYNCS.PHASECHK.TRANS64 P2, [R12+URZ+0x33460], R4 ;  /* 0x033460040c00a5a7 */ /* 0x000ee4000804007f */
[----:B---3--:R-:W-:Y:S05]  /*12cc0*/  @!P2 BRA `(.L_x_3110) ;  /* 0xfffffffc00f0a947 */ /* 0x008fea000383ffff */
[----:B------:R-:W-:Y:S05]  /*12cd0*/  BRA `(.L_x_3159) ;  /* 0xffffffd000bc7947 */ /* 0x000fea000383ffff */
.L_x_3117:
[----:B0-----:R0:W2:Y:S02]  /*12ce0*/  SYNCS.PHASECHK.TRANS64.TRYWAIT P0, [R0+URZ+0x33470], R3 ;  /* 0x03347003000075a7 */ /* 0x0010a4000800017f */
[----:B--2---:R-:W-:Y:S05]  /*12cf0*/  @!P0 NANOSLEEP.SYNCS 0x989680 ;  /* 0x009896800000895d */ /* 0x004fea0003900000 */
[----:B------:R-:W2:Y:S02]  /*12d00*/  @!P0 SYNCS.PHASECHK.TRANS64 P0, [R0+URZ+0x33470], R3 ;  /* 0x03347003000085a7 */ /* 0x000ea4000800007f */
[----:B--2---:R-:W-:Y:S05]  /*12d10*/  @!P0 BRA `(.L_x_3117) ;  /* 0xfffffffc00f08947 */ /* 0x004fea000383ffff */
[----:B------:R-:W-:Y:S05]  /*12d20*/  BRA `(.L_x_3160) ;  /* 0xffffffe0001c7947 */ /* 0x000fea000383ffff */
.L_x_3119:
[----:B0-----:R0:W2:Y:S02]  /*12d30*/  SYNCS.PHASECHK.TRANS64.TRYWAIT P0, [R0+URZ+0x33460], R3 ;  /* 0x03346003000075a7 */ /* 0x0010a4000800017f */
[----:B--2---:R-:W-:Y:S05]  /*12d40*/  @!P0 NANOSLEEP.SYNCS 0x989680 ;  /* 0x009896800000895d */ /* 0x004fea0003900000 */
[----:B------:R-:W2:Y:S02]  /*12d50*/  @!P0 SYNCS.PHASECHK.TRANS64 P0, [R0+URZ+0x33460], R3 ;  /* 0x03346003000085a7 */ /* 0x000ea4000800007f */
[----:B--2---:R-:W-:Y:S05]  /*12d60*/  @!P0 BRA `(.L_x_3119) ;  /* 0xfffffffc00f08947 */ /* 0x004fea000383ffff */
[----:B------:R-:W-:Y:S05]  /*12d70*/  BRA `(.L_x_3161) ;  /* 0xffffffe000247947 */ /* 0x000fea000383ffff */
.L_x_3132:
[----:B0-----:R0:W1:Y:S02]  /*12d80*/  SYNCS.PHASECHK.TRANS64.TRYWAIT P0, [R0+URZ+0x33420], R3 ;  /* 0x03342003000075a7 */ /* 0x001064000800017f */
[----:B-1----:R-:W-:Y:S05]  /*12d90*/  @!P0 NANOSLEEP.SYNCS 0x989680 ;  /* 0x009896800000895d */ /* 0x002fea0003900000 */
[----:B------:R-:W1:Y:S02]  /*12da0*/  @!P0 SYNCS.PHASECHK.TRANS64 P0, [R0+URZ+0x33420], R3 ;  /* 0x03342003000085a7 */ /* 0x000e64000800007f */
[----:B-1----:R-:W-:Y:S05]  /*12db0*/  @!P0 BRA `(.L_x_3132) ;  /* 0xfffffffc00f08947 */ /* 0x002fea000383ffff */
[----:B------:R-:W-:Y:S05]  /*12dc0*/  BRA `(.L_x_3162) ;  /* 0xfffffff400b07947 */ /* 0x000fea000383ffff */
.L_x_3133:
        /* <DEDUP_REMOVED lines=11> */
.L_x_3164:
[----:B------:R-:W-:Y:S05]  /*12e80*/  BSYNC B0 ;  /* 0x0000000000007941 */ /* 0x000fea0003800000 */
.L_x_3163:
[----:B------:R-:W-:Y:S05]  /*12e90*/  BRA `(.L_x_3165) ;  /* 0xfffffff400987947 */ /* 0x000fea000383ffff */
.L_x_3136:
[----:B------:R-:W-:Y:S01]  /*12ea0*/  BSSY B1, `(.L_x_3166) ;  /* 0x0000006000017945 */ /* 0x000fe20003800000 */
[----:B------:R-:W-:-:S07]  /*12eb0*/  IMAD.MOV.U32 R15, RZ, RZ, -0x1 ;  /* 0xffffffffff0f7424 */ /* 0x000fce00078e00ff */
[----:B01----:R-:W-:Y:S05]  /*12ec0*/  WARPSYNC.COLLECTIVE R15, `(.L_x_3167) ;  /* 0x000000000f0c7348 */ /* 0x003fea0003c00000 */
[----:B------:R-:W-:Y:S02]  /*12ed0*/  ELECT P6, UR62, PT ;  /* 0x00000000003e782f */ /* 0x000fe400038c0000 */
[----:B------:R-:W-:Y:S01]  /*12ee0*/  MOV R14, UR62 ;  /* 0x0000003e000e7c02 */ /* 0x000fe20008000f00 */
[----:B01----:R-:W-:Y:S10]  /*12ef0*/  ENDCOLLECTIVE ;  /* 0x000000000000791b */ /* 0x003ff40003800000 */
.L_x_3167:
[----:B------:R-:W-:Y:S05]  /*12f00*/  BSYNC B1 ;  /* 0x0000000000017941 */ /* 0x000fea0003800000 */
.L_x_3166:
[----:B------:R-:W-:Y:S05]  /*12f10*/  BRA `(.L_x_3168) ;  /* 0xfffffff400907947 */ /* 0x000fea000383ffff */
.L_x_3138:
[----:B0-----:R0:W1:Y:S02]  /*12f20*/  SYNCS.PHASECHK.TRANS64.TRYWAIT P1, [R6+URZ], R5 ;  /* 0x00000005060075a7 */ /* 0x001064000802017f */
[----:B-1----:R-:W-:Y:S05]  /*12f30*/  @!P1 NANOSLEEP.SYNCS 0x989680 ;  /* 0x009896800000995d */ /* 0x002fea0003900000 */
[----:B------:R-:W1:Y:S02]  /*12f40*/  @!P1 SYNCS.PHASECHK.TRANS64 P1, [R6+URZ], R5 ;  /* 0x00000005060095a7 */ /* 0x000e64000802007f */
[----:B-1----:R-:W-:Y:S05]  /*12f50*/  @!P1 BRA `(.L_x_3138) ;  /* 0xfffffffc00f09947 */ /* 0x002fea000383ffff */
[----:B------:R-:W-:Y:S05]  /*12f60*/  BRA `(.L_x_3169) ;  /* 0xfffffff400c87947 */ /* 0x000fea000383ffff */
.L_x_3139:
[----:B-1----:R1:W2:Y:S02]  /*12f70*/  SYNCS.PHASECHK.TRANS64.TRYWAIT P1, [R7+URZ], R2 ;  /* 0x00000002070075a7 */ /* 0x0022a4000802017f */
[----:B--2---:R-:W-:Y:S05]  /*12f80*/  @!P1 NANOSLEEP.SYNCS 0x989680 ;  /* 0x009896800000995d */ /* 0x004fea0003900000 */
[----:B------:R-:W2:Y:S02]  /*12f90*/  @!P1 SYNCS.PHASECHK.TRANS64 P1, [R7+URZ], R2 ;  /* 0x00000002070095a7 */ /* 0x000ea4000802007f */
[----:B--2---:R-:W-:Y:S05]  /*12fa0*/  @!P1 BRA `(.L_x_3139) ;  /* 0xfffffffc00f09947 */ /* 0x004fea000383ffff */
[----:B------:R-:W-:Y:S05]  /*12fb0*/  BRA `(.L_x_3170) ;  /* 0xfffffff400bc7947 */ /* 0x000fea000383ffff */
.L_x_3141:
[----:B--2---:R2:W3:Y:S02]  /*12fc0*/  SYNCS.PHASECHK.TRANS64.TRYWAIT P1, [R4+URZ+0x33460], R5 ;  /* 0x03346005040075a7 */ /* 0x0044e4000802017f */
[----:B---3--:R-:W-:Y:S05]  /*12fd0*/  @!P1 NANOSLEEP.SYNCS 0x989680 ;  /* 0x009896800000995d */ /* 0x008fea0003900000 */
[----:B------:R-:W3:Y:S02]  /*12fe0*/  @!P1 SYNCS.PHASECHK.TRANS64 P1, [R4+URZ+0x33460], R5 ;  /* 0x03346005040095a7 */ /* 0x000ee4000802007f */
[----:B---3--:R-:W-:Y:S05]  /*12ff0*/  @!P1 BRA `(.L_x_3141) ;  /* 0xfffffffc00f09947 */ /* 0x008fea000383ffff */
[----:B------:R-:W-:Y:S05]  /*13000*/  BRA `(.L_x_3171) ;  /* 0xfffffff400bc7947 */ /* 0x000fea000383ffff */
.L_x_3143:
[----:B---3--:R3:W4:Y:S02]  /*13010*/  SYNCS.PHASECHK.TRANS64.TRYWAIT P1, [R3+URZ+0x33460], R2 ;  /* 0x03346002030075a7 */ /* 0x008724000802017f */
[----:B----4-:R-:W-:Y:S05]  /*13020*/  @!P1 NANOSLEEP.SYNCS 0x989680 ;  /* 0x009896800000995d */ /* 0x010fea0003900000 */
[----:B------:R-:W4:Y:S02]  /*13030*/  @!P1 SYNCS.PHASECHK.TRANS64 P1, [R3+URZ+0x33460], R2 ;  /* 0x03346002030095a7 */ /* 0x000f24000802007f */
[----:B----4-:R-:W-:Y:S05]  /*13040*/  @!P1 BRA `(.L_x_3143) ;  /* 0xfffffffc00f09947 */ /* 0x010fea000383ffff */
[----:B------:R-:W-:Y:S05]  /*13050*/  BRA `(.L_x_3172) ;  /* 0xfffffff400bc7947 */ /* 0x000fea000383ffff */
.L_x_3145:
[----:B----4-:R4:W0:Y:S02]  /*13060*/  SYNCS.PHASECHK.TRANS64.TRYWAIT P0, [R4+URZ+0x33480], R5 ;  /* 0x03348005040075a7 */ /* 0x010824000800017f */
[----:B0-----:R-:W-:Y:S05]  /*13070*/  @!P0 NANOSLEEP.SYNCS 0x989680 ;  /* 0x009896800000895d */ /* 0x001fea0003900000 */
[----:B------:R-:W0:Y:S02]  /*13080*/  @!P0 SYNCS.PHASECHK.TRANS64 P0, [R4+URZ+0x33480], R5 ;  /* 0x03348005040085a7 */ /* 0x000e24000800007f */
[----:B0-----:R-:W-:Y:S05]  /*13090*/  @!P0 BRA `(.L_x_3145) ;  /* 0xfffffffc00f08947 */ /* 0x001fea000383ffff */
[----:B------:R-:W-:Y:S05]  /*130a0*/  BRA `(.L_x_3146) ;  /* 0xfffffff400b87947 */ /* 0x000fea000383ffff */
.L_x_3173:
        /* <DEDUP_REMOVED lines=13> */
.L_x_12345:


//--------------------- .text._ZN7cutlass13device_kernelIN5flash11enable_sm90INS1_16FlashAttnFwdSm90INS1_25CollectiveMainloopFwdSm90ILi2EN4cute5tupleIJNS5_1CILi1EEES8_S8_EEENS6_IJNS7_ILi128EEENS7_ILi160EEENS7_ILi192EEEEEELi192ENS_12float_e4m3_tEfNS_4arch4Sm90ELb0ELb0ELb1ELb1ELb0ELb1ELb0ELb1ELb1ELb0ELb0ELb0EEENS1_21CollectiveEpilogueFwdINS6_IJSA_SC_SB_EEES9_NS_10bfloat16_tESG_Li256ELb1ELb0ELb0ELb1EEENS1_36VarlenDynamicPersistentTileSchedulerILi128ELi160ELi256ELi128ELb0ELb0ELb1ELb0ELb1ELb1EEEEEEEEEvNT_6ParamsE --------------------------
	.section	.text._ZN7cutlass13device_kernelIN5flash11enable_sm90INS1_16FlashAttnFwdSm90INS1_25CollectiveMainloopFwdSm90ILi2EN4cute5tupleIJNS5_1CILi1EEES8_S8_EEENS6_IJNS7_ILi128EEENS7_ILi160EEENS7_ILi192EEEEEELi192ENS_12float_e4m3_tEfNS_4arch4Sm90ELb0ELb0ELb1ELb1ELb0ELb1ELb0ELb1ELb1ELb0ELb0ELb0EEENS1_21CollectiveEpilogueFwdINS6_IJSA_SC_SB_EEES9_NS_10bfloat16_tESG_Li256ELb1ELb0ELb0ELb1EEENS1_36VarlenDynamicPersistentTileSchedulerILi128ELi160ELi256ELi128ELb0ELb0ELb1ELb0ELb1ELb1EEEEEEEEEvNT_6ParamsE,"ax",@progbits
	.align	128
.text._ZN7cutlass13device_kernelIN5flash11enable_sm90INS1_16FlashAttnFwdSm90INS1_25CollectiveMainloopFwdSm90ILi2EN4cute5tupleIJNS5_1CILi1EEES8_S8_EEENS6_IJNS7_ILi128EEENS7_ILi160EEENS7_ILi192EEEEEELi192ENS_12float_e4m3_tEfNS_4arch4Sm90ELb0ELb0ELb1ELb1ELb0ELb1ELb0ELb1ELb1ELb0ELb0ELb0EEENS1_21CollectiveEpilogueFwdINS6_IJSA_SC_SB_EEES9_NS_10bfloat16_tESG_Li256ELb1ELb0ELb0ELb1EEENS1_36VarlenDynamicPersistentTileSchedulerILi128ELi160ELi256ELi128ELb0ELb0ELb1ELb0ELb1ELb1EEEEEEEEEvNT_6ParamsE:
        .type           _ZN7cutlass13device_kernelIN5flash11enable_sm90INS1_16FlashAttnFwdSm90INS1_25CollectiveMainloopFwdSm90ILi2EN4cute5tupleIJNS5_1CILi1EEES8_S8_EEENS6_IJNS7_ILi128EEENS7_ILi160EEENS7_ILi192EEEEEELi192ENS_12float_e4m3_tEfNS_4arch4Sm90ELb0ELb0ELb1ELb1ELb0ELb1ELb0ELb1ELb1ELb0ELb0ELb0EEENS1_21CollectiveEpilogueFwdINS6_IJSA_SC_SB_EEES9_NS_10bfloat16_tESG_Li256ELb1ELb0ELb0ELb1EEENS1_36VarlenDynamicPersistentTileSchedulerILi128ELi160ELi256ELi128ELb0ELb0ELb1ELb0ELb1ELb1EEEEEEEEEvNT_6ParamsE,@function
        .size           _ZN7cutlass13device_kernelIN5flash11enable_sm90INS1_16FlashAttnFwdSm90INS1_25CollectiveMainloopFwdSm90ILi2EN4cute5tupleIJNS5_1CILi1EEES8_S8_EEENS6_IJNS7_ILi128EEENS7_ILi160EEENS7_ILi192EEEEEELi192ENS_12float_e4m3_tEfNS_4arch4Sm90ELb0ELb0ELb1ELb1ELb0ELb1ELb0ELb1ELb1ELb0ELb0ELb0EEENS1_21CollectiveEpilogueFwdINS6_IJSA_SC_SB_EEES9_NS_10bfloat16_tESG_Li256ELb1ELb0ELb0ELb1EEENS1_36VarlenDynamicPersistentTileSchedulerILi128ELi160ELi256ELi128ELb0ELb0ELb1ELb0ELb1ELb1EEEEEEEEEvNT_6ParamsE,(.L_x_12346 - _ZN7cutlass13device_kernelIN5flash11enable_sm90INS1_16FlashAttnFwdSm90INS1_25CollectiveMainloopFwdSm90ILi2EN4cute5tupleIJNS5_1CILi1EEES8_S8_EEENS6_IJNS7_ILi128EEENS7_ILi160EEENS7_ILi192EEEEEELi192ENS_12float_e4m3_tEfNS_4arch4Sm90ELb0ELb0ELb1ELb1ELb0ELb1ELb0ELb1ELb1ELb0ELb0ELb0EEENS1_21CollectiveEpilogueFwdINS6_IJSA_SC_SB_EEES9_NS_10bfloat16_tESG_Li256ELb1ELb0ELb0ELb1EEENS1_36VarlenDynamicPersistentTileSchedulerILi128ELi160ELi256ELi128ELb0ELb0ELb1ELb0ELb1ELb1EEEEEEEEEvNT_6ParamsE)
        .other          _ZN7cutlass13device_kernelIN5flash11enable_sm90INS1_16FlashAttnFwdSm90INS1_25CollectiveMainloopFwdSm90ILi2EN4cute5tupleIJNS5_1CILi1EEES8_S8_EEENS6_IJNS7_ILi128EEENS7_ILi160EEENS7_ILi192EEEEEELi192ENS_12float_e4m3_tEfNS_4arch4Sm90ELb0ELb0ELb1ELb1ELb0ELb1ELb0ELb1ELb1ELb0ELb0ELb0EEENS1_21CollectiveEpilogueFwdINS6_IJSA_SC_SB_EEES9_NS_10bfloat16_tESG_Li256ELb1ELb0ELb0ELb1EEENS1_36VarlenDynamicPersistentTileSchedulerILi128ELi160ELi256ELi128ELb0ELb0ELb1ELb0ELb1ELb1EEEEEEEEEvNT_6ParamsE,@"STO_CUDA_ENTRY STV_DEFAULT"
_ZN7cutlass13device_kernelIN5flash11enable_sm90INS1_16FlashAttnFwdSm90INS1_25CollectiveMainloopFwdSm90ILi2EN4cute5tupleIJNS5_1CILi1EEES8_S8_EEENS6_IJNS7_ILi128EEENS7_ILi160EEENS7_ILi192EEEEEELi192ENS_12float_e4m3_tEfNS_4arch4Sm90ELb0ELb0ELb1ELb1ELb0ELb1ELb0ELb1ELb1ELb0ELb0ELb0EEENS1_21CollectiveEpilogueFwdINS6_IJSA_SC_SB_EEES9_NS_10bfloat16_tESG_Li256ELb1ELb0ELb0ELb1EEENS1_36VarlenDynamicPersistentTileSchedulerILi128ELi160ELi256ELi128ELb0ELb0ELb1ELb0ELb1ELb1EEEEEEEEEvNT_6ParamsE:
        /* <DEDUP_REMOVED lines=27> */
.L_x_3175:
[----:B------:R-:W-:Y:S05]  /*01b0*/  BSYNC B0 ;  /* 0x0000000000007941 */ /* 0x000fea0003800000 */
.L_x_3174:
        /* <DEDUP_REMOVED lines=41> */
.L_x_3176:
        /* <DEDUP_REMOVED lines=22> */
.L_x_3177:
        /* <DEDUP_REMOVED lines=18> */
.L_x_3178:
        /* <DEDUP_REMOVED lines=22> */
.L_x_3179:
        /* <DEDUP_REMOVED lines=22> */
.L_x_3180:
        /* <DEDUP_REMOVED lines=8> */
.L_x_3183:
[----:B------:R-:W-:-:S08]  /*0a10*/  NOP ;  /* 0x0000000000007918 */ /* 0x000fd00000000000 */
[----:B------:R-:W0:Y:S02]  /*0a20*/  USETMAXREG.TRY_ALLOC.CTAPOOL UP0, 0xf0 ;  /* 0x000000f0000079c8 */ /* 0x000e240008000600 */
[----:B0-----:R-:W-:-:S13]  /*0a30*/  PLOP3.LUT P0, PT, PT, PT, UP0, 0x80, 0x0 ;  /* 0x000000000000781c */ /* 0x001fda0003f0f008 */
[----:B------:R-:W-:Y:S05]  /*0a40*/  @!P0 BRA `(.L_x_3183) ;  /* 0xfffffffc00f08947 */ /* 0x000fea000383ffff */
[----:B------:R-:W2:Y:S01]  /*0a50*/  LDL.LU R0, [R1+0x10] ;  /* 0x0000100001007983 */ /* 0x000ea20000300800 */
[----:B------:R-:W0:Y:S01]  /*0a60*/  S2R R2, SR_TID.X ;  /* 0x0000000000027919 */ /* 0x000e220000002100 */
[----:B------:R-:W1:Y:S01]  /*0a70*/  S2UR UR42, SR_CgaCtaId ;  /* 0x00000000002a79c3 */ /* 0x000e620000008800 */
[----:B------:R-:W-:Y:S01]  /*0a80*/  UMOV UR4, 0x400 ;  /* 0x0000040000047882 */ /* 0x000fe20000000000 */
[----:B0-----:R-:W-:-:S06]  /*0a90*/  SHF.R.U32.HI R2, RZ, 0x7, R2 ;  /* 0x00000007ff027819 */ /* 0x001fcc0000011602 */
[----:B------:R-:W-:Y:S06]  /*0aa0*/  BAR.ARV 0x8, 0x120 ;  /* 0x0204800000007b1d */ /* 0x000fec0000002000 */
[----:B------:R-:W-:-:S13]  /*0ab0*/  ISETP.NE.AND P0, PT, R2, 0x1, PT ;  /* 0x000000010200780c */ /* 0x000fda0003f05270 */
[----:B------:R-:W-:Y:S08]  /*0ac0*/  @!P0 BAR.ARV 0x9, 0x100 ;  /* 0x0244000000008b1d */ /* 0x000ff00000002000 */
[----:B------:R-:W-:Y:S01]  /*0ad0*/  BAR.SYNC.DEFER_BLOCKING 0x5, 0x180 ;  /* 0x0146000000007b1d */ /* 0x000fe20000010000 */
[----:B-1----:R-:W-:-:S06]  /*0ae0*/  ULEA UR4, UR42, UR4, 0x18 ;  /* 0x000000042a047291 */ /* 0x002fcc000f8ec03f */
[----:B------:R-:W-:Y:S01]  /*0af0*/  IMAD.U32 R18, RZ, RZ, UR4 ;  /* 0x00000004ff127e24 */ /* 0x000fe2000f8e00ff */
[----:B------:R-:W-:-:S04]  /*0b00*/  ULDC UR4, c[0x0][0xc14] ;  /* 0x0003050000047ab9 */ /* 0x000fc80000000800 */
[----:B------:R-:W0:Y:S01]  /*0b10*/  LDS.128 R144, [R18+0x334d0] ;  /* 0x0334d00012907984 */ /* 0x000e220000000c00 */
[----:B------:R-:W-:Y:S06]  /*0b20*/  BAR.ARV 0x4, 0x180 ;  /* 0x0106000000007b1d */ /* 0x000fec0000002000 */
[----:B--2---:R-:W-:-:S04]  /*0b30*/  LOP3.LUT R0, R0, 0xfffffff7, RZ, 0xc0, !PT ;  /* 0xfffffff700007812 */ /* 0x004fc800078ec0ff */
[----:B------:R-:W-:-:S05]  /*0b40*/  @P0 LOP3.LUT R0, R0, 0x8, RZ, 0xfc, !PT ;  /* 0x0000000800000812 */ /* 0x000fca00078efcff */
[----:B------:R1:W-:Y:S01]  /*0b50*/  STL [R1+0x10], R0 ;  /* 0x0000100001007387 */ /* 0x0003e20000100800 */
[----:B0-----:R-:W-:-:S13]  /*0b60*/  ISETP.GE.AND P0, PT, R147, UR4, PT ;  /* 0x0000000493007c0c */ /* 0x001fda000bf06270 */
[----:B-1----:R-:W-:Y:S05]  /*0b70*/  @P0 BRA `(.L_x_3184) ;  /* 0x0000029c009c0947 */ /* 0x002fea0003800000 */
[----:B------:R-:W0:Y:S01]  /*0b80*/  S2R R0, SR_TID.X ;  /* 0x0000000000007919 */ /* 0x000e220000002100 */
[----:B------:R-:W-:Y:S01]  /*0b90*/  IMAD.MOV.U32 R14, RZ, RZ, -0x2 ;  /* 0xfffffffeff0e7424 */ /* 0x000fe200078e00ff */
[----:B------:R-:W-:Y:S01]  /*0ba0*/  R2UR UR52, R18 ;  /* 0x00000000123472ca */ /* 0x000fe200000e0000 */
[----:B------:R-:W-:Y:S01]  /*0bb0*/  IMAD.MOV.U32 R223, RZ, RZ, RZ ;  /* 0x000000ffffdf7224 */ /* 0x000fe200078e00ff */
[----:B------:R-:W-:Y:S01]  /*0bc0*/  ULOP3.LUT UR53, UR36, 0x1, URZ, 0xfc, !UPT ;  /* 0x0000000124357892 */ /* 0x000fe2000f8efc3f */
[----:B------:R-:W-:Y:S01]  /*0bd0*/  IMAD.MOV.U32 R19, RZ, RZ, RZ ;  /* 0x000000ffff137224 */ /* 0x000fe200078e00ff */
[----:B------:R-:W-:Y:S01]  /*0be0*/  UMOV UR43, URZ ;  /* 0x0000003f002b7c82 */ /* 0x000fe20008000000 */
[----:B------:R-:W-:Y:S02]  /*0bf0*/  IMAD.MOV.U32 R227, RZ, RZ, RZ ;  /* 0x000000ffffe37224 */ /* 0x000fe400078e00ff */
[----:B------:R-:W-:-:S06]  /*0c00*/  IMAD.MOV.U32 R148, RZ, RZ, RZ ;  /* 0x000000ffff947224 */ /* 0x000fcc00078e00ff */
[----:B------:R-:W-:Y:S01]  /*0c10*/  UIADD3 UR52, UR52, 0x1e200, URZ ;  /* 0x0001e20034347890 */ /* 0x000fe2000fffe03f */
[----:B0-----:R-:W-:-:S05]  /*0c20*/  VIADD R15, R0, 0xffffff80 ;  /* 0xffffff80000f7836 */ /* 0x001fca0000000000 */
[----:B------:R-:W-:Y:S02]  /*0c30*/  SHF.R.S32.HI R0, RZ, 0x1f, R15 ;  /* 0x0000001fff007819 */ /* 0x000fe4000001140f */
[-C--:B------:R-:W-:Y:S02]  /*0c40*/  LEA.HI R7, R15, R15.reuse, RZ, 0x1 ;  /* 0x0000000f0f077211 */ /* 0x080fe400078f08ff */
[CC--:B------:R-:W-:Y:S02]  /*0c50*/  LEA.HI R2, R0.reuse, R15.reuse, RZ, 0x5 ;  /* 0x0000000f00027211 */ /* 0x0c0fe400078f28ff */
[----:B------:R-:W-:Y:S02]  /*0c60*/  LEA.HI R3, R0, R15, RZ, 0x4 ;  /* 0x0000000f00037211 */ /* 0x000fe400078f20ff */
[----:B------:R-:W-:Y:S01]  /*0c70*/  SHF.R.S32.HI R220, RZ, 0x1, R7 ;  /* 0x00000001ffdc7819 */ /* 0x000fe20000011407 */
[----:B------:R-:W-:Y:S01]  /*0c80*/  IMAD.SHL.U32 R4, R2, 0x20, RZ ;  /* 0x0000002002047824 */ /* 0x000fe200078e00ff */
[----:B------:R-:W-:-:S02]  /*0c90*/  LOP3.LUT R2, R3, 0x3fffff0, RZ, 0xc0, !PT ;  /* 0x03fffff003027812 */ /* 0x000fc400078ec0ff */
[----:B------:R-:W-:Y:S01]  /*0ca0*/  LEA.HI R8, R0, R15, RZ, 0x2 ;  /* 0x0000000f00087211 */ /* 0x000fe200078f10ff */
[----:B------:R-:W-:Y:S01]  /*0cb0*/  VIADD R11, R220, 0x80 ;  /* 0x00000080dc0b7836 */ /* 0x000fe20000000000 */
[----:B------:R-:W-:Y:S02]  /*0cc0*/  LOP3.LUT R5, R4, 0xfffffc00, RZ, 0xc0, !PT ;  /* 0xfffffc0004057812 */ /* 0x000fe400078ec0ff */
[----:B------:R-:W-:Y:S02]  /*0cd0*/  IADD3 R2, R15, -R2, RZ ;  /* 0x800000020f027210 */ /* 0x000fe40007ffe0ff */
[----:B------:R-:W-:Y:S02]  /*0ce0*/  SHF.R.S32.HI R4, RZ, 0x4, R3 ;  /* 0x00000004ff047819 */ /* 0x000fe40000011403 */
[----:B------:R-:W-:Y:S01]  /*0cf0*/  SHF.R.S32.HI R236, RZ, 0x2, R8 ;  /* 0x00000002ffec7819 */ /* 0x000fe20000011408 */
[----:B------:R-:W-:Y:S01]  /*0d00*/  IMAD R6, R2, 0x40, R5 ;  /* 0x0000004002067824 */ /* 0x000fe200078e0205 */
[----:B------:R-:W-:-:S02]  /*0d10*/  LEA.HI R5, R7, R220, RZ, 0x1 ;  /* 0x000000dc07057211 */ /* 0x000fc400078f08ff */
[----:B------:R-:W-:Y:S02]  /*0d20*/  LEA.HI R2, R0, R15, RZ, 0x7 ;  /* 0x0000000f00027211 */ /* 0x000fe400078f38ff */
[----:B------:R-:W-:Y:S02]  /*0d30*/  LOP3.LUT R9, R5, 0x3fffffe, RZ, 0xc0, !PT ;  /* 0x03fffffe05097812 */ /* 0x000fe400078ec0ff */
[----:B------:R-:W-:Y:S02]  /*0d40*/  SHF.R.S32.HI R5, RZ, 0x1f, R8 ;  /* 0x0000001fff057819 */ /* 0x000fe40000011408 */
[----:B------:R-:W-:Y:S01]  /*0d50*/  LEA.HI R3, R3, R4, RZ, 0x1 ;  /* 0x0000000403037211 */ /* 0x000fe200078f08ff */
[----:B------:R-:W-:Y:S01]  /*0d60*/  IMAD.IADD R9, R220, 0x1, -R9 ;  /* 0x00000001dc097824 */ /* 0x000fe200078e0a09 */
[----:B------:R-:W-:Y:S02]  /*0d70*/  LOP3.LUT R8, R2, 0xffffff80, RZ, 0xc0, !PT ;  /* 0xffffff8002087812 */ /* 0x000fe400078ec0ff */
[----:B------:R-:W-:-:S02]  /*0d80*/  LOP3.LUT R3, R3, 0x1ffffffe, RZ, 0xc0, !PT ;  /* 0x1ffffffe03037812 */ /* 0x000fc400078ec0ff */
[----:B------:R-:W-:Y:S01]  /*0d90*/  LEA.HI R5, R5, R236, RZ, 0x2 ;  /* 0x000000ec05057211 */ /* 0x000fe200078f10ff */
[----:B------:R-:W-:Y:S01]  /*0da0*/  IMAD.IADD R13, R15, 0x1, -R8 ;  /* 0x000000010f0d7824 */ /* 0x000fe200078e0a08 */
[----:B------:R-:W-:Y:S01]  /*0db0*/  LEA.HI R10, R11, R11, RZ, 0x1 ;  /* 0x0000000b0b0a7211 */ /* 0x000fe200078f08ff */
[C---:B------:R-:W-:Y:S01]  /*0dc0*/  IMAD.IADD R3, R4.reuse, 0x1, -R3 ;  /* 0x0000000104037824 */ /* 0x040fe200078e0a03 */
[----:B------:R-:W-:Y:S02]  /*0dd0*/  LEA R226, R4, R9, 0x3 ;  /* 0x0000000904e27211 */ /* 0x000fe400078e18ff */
[----:B------:R-:W-:Y:S01]  /*0de0*/  SHF.R.S32.HI R9, RZ, 0x1f, R11 ;  /* 0x0000001fff097819 */ /* 0x000fe2000001140b */
[----:B------:R-:W-:Y:S01]  /*0df0*/  IMAD R3, R3, 0x8, R6 ;  /* 0x0000000803037824 */ /* 0x000fe200078e0206 */
[----:B------:R-:W-:Y:S01]  /*0e00*/  LOP3.LUT R5, R5, 0xfffffffc, RZ, 0xc0, !PT ;  /* 0xfffffffc05057812 */ /* 0x000fe200078ec0ff */
[----:B------:R-:W-:Y:S01]  /*0e10*/  IMAD.SHL.U32 R226, R226, 0x40, RZ ;  /* 0x00000040e2e27824 */ /* 0x000fe200078e00ff */
[----:B------:R-:W-:-:S02]  /*0e20*/  LOP3.LUT R8, R10, 0x3fffffe, RZ, 0xc0, !PT ;  /* 0x03fffffe0a087812 */ /* 0x000fc400078ec0ff */
[----:B------:R-:W-:Y:S01]  /*0e30*/  SHF.R.S32.HI R4, RZ, 0x1f, R13 ;  /* 0x0000001fff047819 */ /* 0x000fe2000001140d */
[----:B------:R-:W-:Y:S01]  /*0e40*/  IMAD.IADD R236, R236, 0x1, -R5 ;  /* 0x00000001ecec7824 */ /* 0x000fe200078e0a05 */
[----:B------:R-:W-:Y:S01]  /*0e50*/  LEA.HI R9, R9, R11, RZ, 0x3 ;  /* 0x0000000b09097211 */ /* 0x000fe200078f18ff */
[----:B------:R-:W-:Y:S01]  /*0e60*/  IMAD.IADD R229, R11, 0x1, -R8 ;  /* 0x000000010be57824 */ /* 0x000fe200078e0a08 */
[----:B------:R-:W-:Y:S01]  /*0e70*/  LEA.HI R5, R4, R13, RZ, 0x2 ;  /* 0x0000000d04057211 */ /* 0x000fe200078f10ff */
[----:B------:R0:W-:Y:S01]  /*0e80*/  STL [R1+0x48], R3 ;  /* 0x0000480301007387 */ /* 0x0001e20000100800 */
[----:B------:R-:W-:Y:S02]  /*0e90*/  SHF.L.U32 R11, R9, 0x6, RZ ;  /* 0x00000006090b7819 */ /* 0x000fe400000006ff */
[----:B------:R-:W-:Y:S02]  /*0ea0*/  LOP3.LUT R9, R5, 0x7ffffffc, RZ, 0xc0, !PT ;  /* 0x7ffffffc05097812 */ /* 0x000fe400078ec0ff */
[----:B------:R-:W-:-:S02]  /*0eb0*/  LOP3.LUT R12, R11, 0xfffffe00, RZ, 0xc0, !PT ;  /* 0xfffffe000b0c7812 */ /* 0x000fc400078ec0ff */
[----:B------:R-:W-:Y:S01]  /*0ec0*/  LOP3.LUT R7, R7, 0xfffffffe, RZ, 0xc0, !PT ;  /* 0xfffffffe07077812 */ /* 0x000fe200078ec0ff */
[----:B------:R-:W-:Y:S01]  /*0ed0*/  IMAD.IADD R9, R13, 0x1, -R9 ;  /* 0x000000010d097824 */ /* 0x000fe200078e0a09 */
[--C-:B------:R-:W-:Y:S01]  /*0ee0*/  SHF.R.S32.HI R8, RZ, 0x2, R5.reuse ;  /* 0x00000002ff087819 */ /* 0x100fe20000011405 */
[----:B------:R-:W-:Y:S01]  /*0ef0*/  IMAD R229, R229, 0x40, R12 ;  /* 0x00000040e5e57824 */ /* 0x000fe200078e020c */
[----:B------:R-:W-:Y:S01]  /*0f00*/  SHF.R.S32.HI R5, RZ, 0x1f, R5 ;  /* 0x0000001fff057819 */ /* 0x000fe20000011405 */
[----:B------:R-:W-:Y:S01]  /*0f10*/  IMAD.IADD R12, R15, 0x1, -R7 ;  /* 0x000000010f0c7824 */ /* 0x000fe200078e0a07 */
[----:B------:R-:W-:Y:S01]  /*0f20*/  LEA.HI R4, R4, R13, RZ, 0x5 ;  /* 0x0000000d04047211 */ /* 0x000fe200078f28ff */
[----:B0-----:R-:W-:Y:S01]  /*0f30*/  IMAD R3, R9, R14, 0xa0 ;  /* 0x000000a009037424 */ /* 0x001fe200078e020e */
[----:B------:R-:W-:Y:S01]  /*0f40*/  LEA.HI R5, R5, R8, RZ, 0x3 ;  /* 0x0000000805057211 */ /* 0x000fe200078f18ff */
[----:B------:R-:W-:Y:S01]  /*0f50*/  IMAD.SHL.U32 R16, R12, 0x8, RZ ;  /* 0x000000080c107824 */ /* 0x000fe200078e00ff */
[----:B------:R-:W-:-:S02]  /*0f60*/  SHF.R.S32.HI R9, RZ, 0x7, R2 ;  /* 0x00000007ff097819 */ /* 0x000fc40000011402 */
[----:B------:R-:W-:Y:S01]  /*0f70*/  LOP3.LUT R5, R5, 0xfffffff8, RZ, 0xc0, !PT ;  /* 0xfffffff805057812 */ /* 0x000fe200078ec0ff */
[----:B------:R0:W-:Y:S01]  /*0f80*/  STL [R1+0x40], R3 ;  /* 0x0000400301007387 */ /* 0x0001e20000100800 */
[----:B------:R-:W-:Y:S02]  /*0f90*/  SHF.L.U32 R22, R12, 0x4, RZ ;  /* 0x000000040c167819 */ /* 0x000fe400000006ff */
[----:B------:R-:W-:Y:S01]  /*0fa0*/  LEA.HI R2, R2, R9, RZ, 0x1 ;  /* 0x0000000902027211 */ /* 0x000fe200078f08ff */
[----:B------:R-:W-:Y:S01]  /*0fb0*/  IMAD.IADD R5, R8, 0x1, -R5 ;  /* 0x0000000108057824 */ /* 0x000fe200078e0a05 */
[----:B------:R-:W-:Y:S01]  /*0fc0*/  SHF.R.S32.HI R4, RZ, 0x5, R4 ;  /* 0x00000005ff047819 */ /* 0x000fe20000011404 */
[----:B------:R-:W-:Y:S01]  /*0fd0*/  VIADD R221, R22, 0x20 ;  /* 0x0000002016dd7836 */ /* 0x000fe20000000000 */
[----:B------:R-:W-:Y:S01]  /*0fe0*/  LOP3.LUT R2, R2, 0x3fffffe, RZ, 0xc0, !PT ;  /* 0x03fffffe02027812 */ /* 0x000fe200078ec0ff */
[----:B------:R-:W-:Y:S01]  /*0ff0*/  VIADD R222, R22, 0x40 ;  /* 0x0000004016de7836 */ /* 0x000fe20000000000 */
[----:B------:R-:W-:Y:S01]  /*1000*/  SHF.L.U32 R224, R236, 0x7, RZ ;  /* 0x00000007ece07819 */ /* 0x000fe200000006ff */
[----:B------:R-:W-:Y:S01]  /*1010*/  IMAD R5, R4, 0x10, R5 ;  /* 0x0000001004057824 */ /* 0x000fe200078e0205 */
[----:B------:R-:W-:Y:S01]  /*1020*/  SHF.R.S32.HI R4, RZ, 0x1f, R221 ;  /* 0x0000001fff047819 */ /* 0x000fe200000114dd */
[----:B------:R-:W-:Y:S01]  /*1030*/  IMAD.IADD R2, R9, 0x1, -R2 ;  /* 0x0000000109027824 */ /* 0x000fe200078e0a02 */
[----:B0-----:R-:W-:-:S02]  /*1040*/  SHF.R.S32.HI R3, RZ, 0x1f, R222 ;  /* 0x0000001fff037819 */ /* 0x001fc400000114de */
[CC--:B------:R-:W-:Y:S02]  /*1050*/  LEA.HI R7, R4.reuse, R221.reuse, RZ, 0x4 ;  /* 0x000000dd04077211 */ /* 0x0c0fe400078f20ff */
[----:B------:R-:W-:Y:S02]  /*1060*/  LEA.HI R4, R4, R221, RZ, 0x6 ;  /* 0x000000dd04047211 */ /* 0x000fe400078f30ff */
[----:B------:R-:W-:Y:S02]  /*1070*/  LOP3.LUT R224, R224, 0x180, RZ, 0xc0, !PT ;  /* 0x00000180e0e07812 */ /* 0x000fe400078ec0ff */
[----:B------:R-:W-:Y:S02]  /*1080*/  LEA R2, R2, R5, 0x6 ;  /* 0x0000000502027211 */ /* 0x000fe400078e30ff */
[CC--:B------:R-:W-:Y:S02]  /*1090*/  LEA.HI R11, R3.reuse, R222.reuse, RZ, 0x4 ;  /* 0x000000de030b7211 */ /* 0x0c0fe400078f20ff */
[----:B------:R-:W-:Y:S01]  /*10a0*/  LEA.HI R6, R3, R222, RZ, 0x6 ;  /* 0x000000de03067211 */ /* 0x000fe200078f30ff */
[----:B------:R-:W-:Y:S01]  /*10b0*/  IMAD.SHL.U32 R3, R4, 0x80, RZ ;  /* 0x0000008004037824 */ /* 0x000fe200078e00ff */
[----:B------:R-:W-:Y:S01]  /*10c0*/  LEA.HI R0, R0, R15, RZ, 0x3 ;  /* 0x0000000f00007211 */ /* 0x000fe200078f18ff */
[----:B------:R0:W-:Y:S01]  /*10d0*/  STL [R1+0x44], R2 ;  /* 0x0000440201007387 */ /* 0x0001e20000100800 */
[----:B------:R-:W-:Y:S01]  /*10e0*/  LOP3.LUT R4, R224, 0x30, R7, 0xf8, !PT ;  /* 0x00000030e0047812 */ /* 0x000fe200078ef807 */
[----:B------:R-:W-:Y:S01]  /*10f0*/  IMAD.SHL.U32 R8, R6, 0x80, RZ ;  /* 0x0000008006087824 */ /* 0x000fe200078e00ff */
[----:B------:R-:W-:-:S02]  /*1100*/  SHF.R.U32.HI R225, RZ, 0x3, R224 ;  /* 0x00000003ffe17819 */ /* 0x000fc400000116e0 */
[----:B------:R-:W-:Y:S02]  /*1110*/  LOP3.LUT R3, R3, 0xffffe000, RZ, 0xc0, !PT ;  /* 0xffffe00003037812 */ /* 0x000fe400078ec0ff */
[----:B------:R-:W-:Y:S02]  /*1120*/  LOP3.LUT R4, R4, R225, RZ, 0x3c, !PT ;  /* 0x000000e104047212 */ /* 0x000fe400078e3cff */
[----:B------:R-:W-:Y:S02]  /*1130*/  LOP3.LUT R6, R224, 0x30, R11, 0xf8, !PT ;  /* 0x00000030e0067812 */ /* 0x000fe400078ef80b */
[----:B0-----:R-:W-:Y:S02]  /*1140*/  LOP3.LUT R2, R0, 0x1ffffff8, RZ, 0xc0, !PT ;  /* 0x1ffffff800027812 */ /* 0x001fe400078ec0ff */
[----:B------:R-:W-:Y:S02]  /*1150*/  SHF.R.S32.HI R232, RZ, 0x3, R0 ;  /* 0x00000003ffe87819 */ /* 0x000fe40000011400 */
[----:B------:R-:W-:-:S02]  /*1160*/  IADD3 R2, R15, -R2, RZ ;  /* 0x800000020f027210 */ /* 0x000fc40007ffe0ff */
[----:B------:R-:W-:Y:S02]  /*1170*/  IADD3 R9, R4, R226, R3 ;  /* 0x000000e204097210 */ /* 0x000fe40007ffe003 */
[--C-:B------:R-:W-:Y:S01]  /*1180*/  LOP3.LUT R0, R224, 0x10, R22.reuse, 0xf8, !PT ;  /* 0x00000010e0007812 */ /* 0x100fe200078ef816 */
[----:B------:R-:W-:Y:S01]  /*1190*/  IMAD.SHL.U32 R230, R2, 0x8, RZ ;  /* 0x0000000802e67824 */ /* 0x000fe200078e00ff */
[----:B------:R-:W-:Y:S02]  /*11a0*/  LOP3.LUT R4, R224, 0x30, R22, 0xf8, !PT ;  /* 0x00000030e0047812 */ /* 0x000fe400078ef816 */
[----:B------:R-:W-:Y:S02]  /*11b0*/  LOP3.LUT R13, R8, 0xffffe000, RZ, 0xc0, !PT ;  /* 0xffffe000080d7812 */ /* 0x000fe400078ec0ff */
[-C--:B------:R-:W-:Y:S02]  /*11c0*/  LOP3.LUT R6, R6, R225.reuse, RZ, 0x3c, !PT ;  /* 0x000000e106067212 */ /* 0x080fe400078e3cff */
[----:B------:R-:W-:-:S02]  /*11d0*/  LOP3.LUT R235, R0, R225, RZ, 0x3c, !PT ;  /* 0x000000e100eb7212 */ /* 0x000fc400078e3cff */
[----:B------:R-:W-:Y:S02]  /*11e0*/  SHF.R.S32.HI R2, RZ, 0x4, R7 ;  /* 0x00000004ff027819 */ /* 0x000fe40000011407 */
[----:B------:R-:W-:Y:S01]  /*11f0*/  LOP3.LUT R3, R4, R225, RZ, 0x3c, !PT ;  /* 0x000000e104037212 */ /* 0x000fe200078e3cff */
[----:B------:R-:W-:Y:S01]  /*1200*/  IMAD.IADD R235, R226, 0x1, R235 ;  /* 0x00000001e2eb7824 */ /* 0x000fe200078e02eb */
[----:B------:R-:W-:Y:S01]  /*1210*/  SHF.R.S32.HI R0, RZ, 0x4, R11 ;  /* 0x00000004ff007819 */ /* 0x000fe2000001140b */
[----:B------:R0:W-:Y:S01]  /*1220*/  STL [R1+0x3c], R2 ;  /* 0x00003c0201007387 */ /* 0x0001e20000100800 */
[-C--:B------:R-:W-:Y:S02]  /*1230*/  IADD3 R13, R6, R226.reuse, R13 ;  /* 0x000000e2060d7210 */ /* 0x080fe40007ffe00d */
[----:B------:R-:W-:Y:S01]  /*1240*/  IADD3 R3, R18, R226, R3 ;  /* 0x000000e212037210 */ /* 0x000fe20007ffe003 */
[----:B------:R1:W-:Y:S01]  /*1250*/  STL [R1+0x38], R0 ;  /* 0x0000380001007387 */ /* 0x0003e20000100800 */
[----:B------:R-:W-:-:S03]  /*1260*/  SHF.R.S32.HI R10, RZ, 0x1, R10 ;  /* 0x00000001ff0a7819 */ /* 0x000fc6000001140a */
[----:B------:R2:W-:Y:S01]  /*1270*/  STL [R1+0x30], R3 ;  /* 0x0000300301007387 */ /* 0x0005e20000100800 */
[----:B0-----:R-:W-:Y:S01]  /*1280*/  IADD3 R2, R18, R9, RZ ;  /* 0x0000000912027210 */ /* 0x001fe20007ffe0ff */
[----:B------:R-:W-:Y:S02]  /*1290*/  IMAD.SHL.U32 R10, R10, 0x80, RZ ;  /* 0x000000800a0a7824 */ /* 0x000fe400078e00ff */
[----:B-1----:R-:W-:Y:S02]  /*12a0*/  IMAD.IADD R0, R18, 0x1, R13 ;  /* 0x0000000112007824 */ /* 0x002fe400078e020d */
[----:B------:R2:W-:Y:S01]  /*12b0*/  STL [R1+0x2c], R2 ;  /* 0x00002c0201007387 */ /* 0x0005e20000100800 */
[----:B------:R-:W-:-:S03]  /*12c0*/  LOP3.LUT R228, R10, 0x180, RZ, 0xc0, !PT ;  /* 0x000001800ae47812 */ /* 0x000fc600078ec0ff */
[----:B------:R2:W-:Y:S04]  /*12d0*/  STL [R1+0x28], R0 ;  /* 0x0000280001007387 */ /* 0x0005e80000100800 */
.L_x_3377:
[----:B0-2---:R-:W0:Y:S02]  /*12e0*/  LDC.64 R2, c[0x0][0xc60] ;  /* 0x00031800ff027b82 */ /* 0x005e240000000a00 */
[----:B0-----:R-:W-:-:S05]  /*12f0*/  IMAD.WIDE R2, R147, 0x4, R2 ;  /* 0x0000000493027825 */ /* 0x001fca00078e0202 */
[----:B------:R0:W2:Y:S01]  /*1300*/  LDG.E R237, desc[UR54][R2.64] ;  /* 0x0000003602ed7981 */ /* 0x0000a2000c1e1900 */
[----:B------:R-:W-:Y:S05]  /*1310*/  YIELD ;  /* 0x0000000000007946 */ /* 0x000fea0003800000 */
[----:B------:R-:W-:Y:S01]  /*1320*/  ULDC.64 UR4, c[0x0][0xa28] ;  /* 0x00028a0000047ab9 */ /* 0x000fe20000000a00 */
[----:B------:R-:W-:Y:S01]  /*1330*/  ULDC.64 UR8, c[0x0][0xa18] ;  /* 0x0002860000087ab9 */ /* 0x000fe20000000a00 */
[----:B------:R-:W-:Y:S01]  /*1340*/  ISETP.NE.U32.AND P1, PT, RZ, UR4, PT ;  /* 0x00000004ff007c0c */ /* 0x000fe2000bf25070 */
[----:B------:R-:W-:Y:S01]  /*1350*/  ULDC.64 UR6, c[0x0][0xa08] ;  /* 0x0002820000067ab9 */ /* 0x000fe20000000a00 */
[----:B0-----:R-:W-:Y:S01]  /*1360*/  IMAD.MOV.U32 R3, RZ, RZ, RZ ;  /* 0x000000ffff037224 */ /* 0x001fe200078e00ff */
[----:B------:R-:W-:Y:S01]  /*1370*/  ISETP.NE.U32.AND P0, PT, RZ, UR6, PT ;  /* 0x00000006ff007c0c */ /* 0x000fe2000bf05070 */
[----:B---3-5:R-:W-:Y:S01]  /*1380*/  IMAD.MOV.U32 R27, RZ, RZ, RZ ;  /* 0x000000ffff1b7224 */ /* 0x028fe200078e00ff */
[----:B------:R-:W-:-:S02]  /*1390*/  ISETP.NE.AND.EX P1, PT, RZ, UR5, PT, P1 ;  /* 0x00000005ff007c0c */ /* 0x000fc4000bf25310 */
[----:B------:R-:W-:Y:S02]  /*13a0*/  ISETP.NE.AND.EX P0, PT, RZ, UR7, PT, P0 ;  /* 0x00000007ff007c0c */ /* 0x000fe4000bf05300 */
[----:B--2---:R-:W-:Y:S01]  /*13b0*/  SHF.R.S32.HI R0, RZ, 0x1f, R237 ;  /* 0x0000001fff007819 */ /* 0x004fe200000114ed */
[----:B------:R-:W-:-:S08]  /*13c0*/  IMAD.SHL.U32 R29, R237, 0x4, RZ ;  /* 0x00000004ed1d7824 */ /* 0x000fd000078e00ff */
[C---:B----4-:R-:W-:Y:S02]  /*13d0*/  @P1 LEA R4, P2, R237.reuse, UR4, 0x2 ;  /* 0x00000004ed041c11 */ /* 0x050fe4000f8410ff */
[C-C-:B------:R-:W-:Y:S01]  /*13e0*/  SHF.L.U64.HI R28, R237.reuse, 0x2, R0.reuse ;  /* 0x00000002ed1c7819 */ /* 0x140fe20000010200 */
[----:B------:R0:W-:Y:S01]  /*13f0*/  STL [R1+0xc], R0 ;  /* 0x00000c0001007387 */ /* 0x0001e20000100800 */
[----:B------:R-:W-:Y:S02]  /*1400*/  @P1 LEA.HI.X R5, R237, UR5, R0, 0x2, P2 ;  /* 0x00000005ed051c11 */ /* 0x000fe400090f1400 */
[----:B------:R-:W-:Y:S01]  /*1410*/  ISETP.NE.U32.AND P2, PT, RZ, UR8, PT ;  /* 0x00000008ff007c0c */ /* 0x000fe2000bf45070 */
[----:B------:R-:W-:Y:S01]  /*1420*/  ULDC UR4, c[0x0][0x288] ;  /* 0x0000a20000047ab9 */ /* 0x000fe20000000800 */
[----:B------:R-:W-:Y:S01]  /*1430*/  IADD3 R8, P3, R29, UR6, RZ ;  /* 0x000000061d087c10 */ /* 0x000fe2000ff7e0ff */
[----:B------:R0:W5:Y:S01]  /*1440*/  @P1 LDG.E R3, desc[UR54][R4.64] ;  /* 0x0000003604031981 */ /* 0x000162000c1e1900 */
[----:B------:R-:W-:-:S02]  /*1450*/  ISETP.NE.AND.EX P2, PT, RZ, UR9, PT, P2 ;  /* 0x00000009ff007c0c */ /* 0x000fc4000bf45320 */
[----:B------:R-:W-:Y:S01]  /*1460*/  MOV R150, UR4 ;  /* 0x0000000400967c02 */ /* 0x000fe20008000f00 */
[----:B------:R-:W-:Y:S01]  /*1470*/  ULDC.64 UR4, c[0x0][0x3f8] ;  /* 0x0000fe0000047ab9 */ /* 0x000fe20000000a00 */
[C---:B------:R-:W-:Y:S01]  /*1480*/  IADD3.X R9, R28.reuse, UR7, RZ, P3, !PT ;  /* 0x000000071c097c10 */ /* 0x040fe20009ffe4ff */
[----:B------:R0:W-:Y:S04]  /*1490*/  STL [R1+0x4], R29 ;  /* 0x0000041d01007387 */ /* 0x0001e80000100800 */
[----:B------:R0:W5:Y:S04]  /*14a0*/  @P0 LDG.E R27, desc[UR54][R8.64] ;  /* 0x00000036081b0981 */ /* 0x000168000c1e1900 */
[----:B------:R-:W-:Y:S01]  /*14b0*/  @P2 IADD3 R6, P1, R29, UR8, RZ ;  /* 0x000000081d062c10 */ /* 0x000fe2000ff3e0ff */
[----:B------:R-:W-:Y:S01]  /*14c0*/  UISETP.NE.U32.AND UP0, UPT, UR4, URZ, UPT ;  /* 0x0000003f0400728c */ /* 0x000fe2000bf05070 */
[----:B------:R0:W-:Y:S02]  /*14d0*/  STL [R1+0x8], R28 ;  /* 0x0000081c01007387 */ /* 0x0001e40000100800 */
[----:B------:R-:W-:Y:S01]  /*14e0*/  @P2 IADD3.X R7, R28, UR9, RZ, P1, !PT ;  /* 0x000000091c072c10 */ /* 0x000fe20008ffe4ff */
[----:B------:R-:W-:-:S04]  /*14f0*/  ULDC UR4, c[0x0][0x404] ;  /* 0x0001010000047ab9 */ /* 0x000fc80000000800 */
[----:B------:R0:W5:Y:S01]  /*1500*/  @P2 LDG.E R150, desc[UR54][R6.64] ;  /* 0x0000003606962981 */ /* 0x000162000c1e1900 */
[----:B------:R-:W-:-:S03]  /*1510*/  UISETP.NE.AND.EX UP0, UPT, UR5, URZ, UPT, UP0 ;  /* 0x0000003f0500728c */ /* 0x000fc6000bf05300 */
[----:B------:R-:W-:Y:S01]  /*1520*/  ULDC UR5, c[0x0][0x2e0] ;  /* 0x0000b80000057ab9 */ /* 0x000fe20000000800 */
[----:B------:R-:W-:-:S04]  /*1530*/  USEL UR4, UR4, 0x1, UP0 ;  /* 0x0000000104047887 */ /* 0x000fc80008000000 */
[----:B------:R-:W-:-:S03]  /*1540*/  UIMAD UR4, UR4, UR5, URZ ;  /* 0x00000005040472a4 */ /* 0x000fc6000f8e023f */
[----:B------:R-:W-:Y:S02]  /*1550*/  ULDC UR5, c[0x0][0x338] ;  /* 0x0000ce0000057ab9 */ /* 0x000fe40000000800 */
[----:B------:R-:W-:Y:S02]  /*1560*/  IMAD.U32 R2, RZ, RZ, UR5 ;  /* 0x00000005ff027e24 */ /* 0x000fe4000f8e00ff */
[----:B------:R-:W-:Y:S02]  /*1570*/  IMAD.U32 R26, RZ, RZ, UR4 ;  /* 0x00000004ff1a7e24 */ /* 0x000fe4000f8e00ff */
[----:B------:R-:W-:Y:S01]  /*1580*/  IMAD.MOV.U32 R25, RZ, RZ, R237 ;  /* 0x000000ffff197224 */ /* 0x000fe200078e00ed */
[----:B0-----:R-:W-:Y:S06]  /*1590*/  @P2 BRA `(.L_x_3185) ;  /* 0x0000000000242947 */ /* 0x001fec0003800000 */
        /* <DEDUP_REMOVED lines=9> */
.L_x_3185:
[----:B------:R-:W-:Y:S01]  /*1630*/  ULDC.64 UR4, c[0x0][0xa20] ;  /* 0x0002880000047ab9 */ /* 0x000fe20000000a00 */
[----:B------:R0:W-:Y:S01]  /*1640*/  STL [R1+0x18], R145 ;  /* 0x0000189101007387 */ /* 0x0001e20000100800 */
[----:B------:R-:W-:-:S03]  /*1650*/  ISETP.NE.U32.AND P1, PT, RZ, UR4, PT ;  /* 0x00000004ff007c0c */ /* 0x000fc6000bf25070 */
[----:B------:R0:W-:Y:S01]  /*1660*/  STL [R1], R146 ;  /* 0x0000009201007387 */ /* 0x0001e20000100800 */
[----:B------:R-:W-:-:S13]  /*1670*/  ISETP.NE.AND.EX P1, PT, RZ, UR5, PT, P1 ;  /* 0x00000005ff007c0c */ /* 0x000fda000bf25310 */
[----:B0-----:R-:W-:Y:S05]  /*1680*/  @!P1 BRA `(.L_x_3186) ;  /* 0x0000000000109947 */ /* 0x001fea0003800000 */
[----:B------:R-:W-:-:S04]  /*1690*/  IADD3 R4, P0, R29, UR4, RZ ;  /* 0x000000041d047c10 */ /* 0x000fc8000ff1e0ff */
[----:B------:R-:W-:-:S05]  /*16a0*/  IADD3.X R5, R28, UR5, RZ, P0, !PT ;  /* 0x000000051c057c10 */ /* 0x000fca00087fe4ff */
[----:B------:R0:W5:Y:S01]  /*16b0*/  LDG.E R26, desc[UR54][R4.64] ;  /* 0x00000036041a7981 */ /* 0x000162000c1e1900 */
[----:B------:R-:W-:Y:S05]  /*16c0*/  BRA `(.L_x_3187) ;  /* 0x0000000000107947 */ /* 0x000fea0003800000 */
.L_x_3186:
[----:B------:R-:W-:Y:S05]  /*16d0*/  @!P0 BRA `(.L_x_3187) ;  /* 0x00000000000c8947 */ /* 0x000fea0003800000 */
[----:B------:R-:W2:Y:S04]  /*16e0*/  LDG.E R5, desc[UR54][R8.64] ;  /* 0x0000003608057981 */ /* 0x000ea8000c1e1900 */
[----:B------:R-:W2:Y:S02]  /*16f0*/  LDG.E R26, desc[UR54][R8.64+0x4] ;  /* 0x00000436081a7981 */ /* 0x000ea4000c1e1900 */
[----:B--2---:R-:W-:-:S07]  /*1700*/  IADD3 R26, -R5, R26, RZ ;  /* 0x0000001a051a7210 */ /* 0x004fce0007ffe1ff */
.L_x_3187:
        /* <DEDUP_REMOVED lines=8> */
[----:B------:R0:W2:Y:S01]  /*1790*/  @P0 LDG.E R9, desc[UR54][R4.64+0x4] ;  /* 0x0000043604090981 */ /* 0x0000a2000c1e1900 */
[----:B------:R-:W-:Y:S01]  /*17a0*/  ISETP.NE.U32.AND P1, PT, RZ, UR4, PT ;  /* 0x00000004ff007c0c */ /* 0x000fe2000bf25070 */
[----:B------:R-:W-:-:S03]  /*17b0*/  IMAD.MOV.U32 R123, RZ, RZ, R26 ;  /* 0x000000ffff7b7224 */ /* 0x000fc600078e001a */
[----:B------:R-:W-:Y:S01]  /*17c0*/  ISETP.NE.AND.EX P1, PT, RZ, UR5, PT, P1 ;  /* 0x00000005ff007c0c */ /* 0x000fe2000bf25310 */
[----:B0-----:R-:W-:-:S05]  /*17d0*/  IMAD.MOV R4, RZ, RZ, -R3 ;  /* 0x000000ffff047224 */ /* 0x001fca00078e0a03 */
[----:B------:R-:W-:-:S07]  /*17e0*/  VIMNMX R4, RZ, R4, !PT ;  /* 0x00000004ff047248 */ /* 0x000fce0007fe0100 */
[----:B------:R-:W-:-:S04]  /*17f0*/  @P1 IADD3 R6, P2, R29, UR4, RZ ;  /* 0x000000041d061c10 */ /* 0x000fc8000ff5e0ff */
[----:B------:R-:W-:-:S05]  /*1800*/  @P1 IADD3.X R7, R28, UR5, RZ, P2, !PT ;  /* 0x000000051c071c10 */ /* 0x000fca00097fe4ff */
[----:B------:R0:W5:Y:S01]  /*1810*/  @P1 LDG.E R123, desc[UR54][R6.64] ;  /* 0x00000036067b1981 */ /* 0x000162000c1e1900 */
[----:B--2---:R-:W-:-:S04]  /*1820*/  @P0 IMAD.IADD R2, R9, 0x1, -R0 ;  /* 0x0000000109020824 */ /* 0x004fc800078e0a00 */
[----:B------:R-:W-:-:S05]  /*1830*/  IMAD.IADD R149, R3, 0x1, R2 ;  /* 0x0000000103957824 */ /* 0x000fca00078e0202 */
[----:B------:R-:W-:-:S05]  /*1840*/  IADD3 R0, R149, 0x9f, RZ ;  /* 0x0000009f95007810 */ /* 0x000fca0007ffe0ff */
[----:B------:R-:W-:-:S05]  /*1850*/  IMAD.HI R0, R0, 0x66666667, RZ ;  /* 0x6666666700007827 */ /* 0x000fca00078e02ff */
[----:B------:R-:W-:-:S04]  /*1860*/  SHF.R.U32.HI R157, RZ, 0x1f, R0 ;  /* 0x0000001fff9d7819 */ /* 0x000fc80000011600 */
[----:B------:R-:W-:-:S05]  /*1870*/  LEA.HI.SX32 R157, R0, R157, 0x1a ;  /* 0x0000009d009d7211 */ /* 0x000fca00078fd2ff */
[----:B------:R-:W-:-:S05]  /*1880*/  IMAD R3, R157, 0xa0, -R3 ;  /* 0x000000a09d037824 */ /* 0x000fca00078e0a03 */
[----:B------:R-:W-:-:S04]  /*1890*/  VIMNMX R3, R3, R2, PT ;  /* 0x0000000203037248 */ /* 0x000fc80003fe0100 */
[----:B------:R-:W-:Y:S01]  /*18a0*/  ISETP.GT.AND P0, PT, R3, R4, PT ;  /* 0x000000040300720c */ /* 0x000fe20003f04270 */
[----:B------:R-:W-:-:S05]  /*18b0*/  IMAD.WIDE.U32 R4, R4, -0x33333333, RZ ;  /* 0xcccccccd04047825 */ /* 0x000fca00078e00ff */
[----:B------:R-:W-:-:S05]  /*18c0*/  SHF.R.U32.HI R122, RZ, 0x7, R5 ;  /* 0x00000007ff7a7819 */ /* 0x000fca0000011605 */
[----:B------:R-:W-:Y:S02]  /*18d0*/  IMAD.MOV.U32 R24, RZ, RZ, R122 ;  /* 0x000000ffff187224 */ /* 0x000fe400078e007a */
[----:B------:R-:W-:-:S04]  /*18e0*/  @P0 VIADD R0, R3, 0x9f ;  /* 0x0000009f03000836 */ /* 0x000fc80000000000 */
[----:B------:R-:W-:-:S05]  /*18f0*/  @P0 IMAD.HI R0, R0, 0x66666667, RZ ;  /* 0x6666666700000827 */ /* 0x000fca00078e02ff */
[----:B------:R-:W-:-:S04]  /*1900*/  @P0 SHF.R.U32.HI R3, RZ, 0x1f, R0 ;  /* 0x0000001fff030819 */ /* 0x000fc80000011600 */
[----:B------:R-:W-:Y:S02]  /*1910*/  @P0 LEA.HI.SX32 R24, R0, R3, 0x1a ;  /* 0x0000000300180211 */ /* 0x000fe400078fd2ff */
[----:B------:R-:W-:Y:S02]  /*1920*/  PLOP3.LUT P0, PT, PT, PT, PT, 0x80, 0x0 ;  /* 0x000000000000781c */ /* 0x000fe40003f0f070 */
[----:B------:R-:W-:-:S13]  /*1930*/  ISETP.GT.AND P1, PT, R24, R122, PT ;  /* 0x0000007a1800720c */ /* 0x000fda0003f24270 */
[----:B0-----:R-:W-:Y:S05]  /*1940*/  @!P1 BRA `(.L_x_3188) ;  /* 0x000000e400b49947 */ /* 0x001fea0003800000 */
[----:B------:R-:W-:Y:S01]  /*1950*/  VIADD R0, R18, 0x24200 ;  /* 0x0002420012007836 */ /* 0x000fe20000000000 */
[----:B------:R-:W-:Y:S04]  /*1960*/  BSSY B6, `(.L_x_3189) ;  /* 0x0000013000067945 */ /* 0x000fe80003800000 */
[----:B------:R-:W-:-:S13]  /*1970*/  LOP3.LUT P0, RZ, R0, 0x1bf, RZ, 0xc0, !PT ;  /* 0x000001bf00ff7812 */ /* 0x000fda000780c0ff */
[----:B------:R-:W-:Y:S05]  /*1980*/  @!P0 BRA `(.L_x_3190) ;  /* 0x0000000000408947 */ /* 0x000fea0003800000 */
        /* <DEDUP_REMOVED lines=16> */
.L_x_3190:
[----:B------:R-:W-:Y:S05]  /*1a90*/  BSYNC B6 ;  /* 0x0000000000067941 */ /* 0x000fea0003800000 */
.L_x_3189:
        /* <DEDUP_REMOVED lines=20> */
.L_x_3192:
[----:B------:R-:W-:Y:S05]  /*1be0*/  BSYNC B6 ;  /* 0x0000000000067941 */ /* 0x000fea0003800000 */
.L_x_3191:
[----:B------:R-:W-:Y:S01]  /*1bf0*/  ULDC.64 UR4, c[0x0][0x9f8] ;  /* 0x00027e0000047ab9 */ /* 0x000fe20000000a00 */
[----:B------:R-:W0:Y:S01]  /*1c00*/  LDC R0, c[0x0][0x428] ;  /* 0x00010a00ff007b82 */ /* 0x000e220000000800 */
[----:B------:R-:W-:-:S07]  /*1c10*/  ISETP.NE.U32.AND P0, PT, RZ, UR4, PT ;  /* 0x00000004ff007c0c */ /* 0x000fce000bf05070 */
[----:B------:R-:W1:Y:S01]  /*1c20*/  LDC.64 R116, c[0x0][0x2f0] ;  /* 0x0000bc00ff747b82 */ /* 0x000e620000000a00 */
[----:B------:R-:W-:Y:S01]  /*1c30*/  ISETP.NE.AND.EX P0, PT, RZ, UR5, PT, P0 ;  /* 0x00000005ff007c0c */ /* 0x000fe2000bf05300 */
[----:B------:R-:W2:Y:S01]  /*1c40*/  S2R R20, SR_TID.X ;  /* 0x0000000000147919 */ /* 0x000ea20000002100 */
[----:B------:R-:W-:Y:S01]  /*1c50*/  IMAD.IADD R103, R27, 0x1, R26 ;  /* 0x000000011b677824 */ /* 0x000fe200078e021a */
[----:B------:R-:W-:Y:S01]  /*1c60*/  ULDC.64 UR6, c[0x0][0xa08] ;  /* 0x0002820000067ab9 */ /* 0x000fe20000000a00 */
[----:B------:R-:W-:-:S03]  /*1c70*/  SHF.R.S32.HI R23, RZ, 0x1f, R22 ;  /* 0x0000001fff177819 */ /* 0x000fc60000011416 */
[----:B------:R-:W3:Y:S06]  /*1c80*/  LDC.64 R110, c[0x0][0x3d8] ;  /* 0x0000f600ff6e7b82 */ /* 0x000eec0000000a00 */
[----:B------:R-:W-:Y:S02]  /*1c90*/  @P0 IADD3 R4, P1, R29, UR4, RZ ;  /* 0x000000041d040c10 */ /* 0x000fe4000ff3e0ff */
[----:B------:R-:W-:Y:S01]  /*1ca0*/  SHF.R.S32.HI R144, RZ, 0x1f, R220 ;  /* 0x0000001fff907819 */ /* 0x000fe200000114dc */
[----:B------:R-:W4:Y:S01]  /*1cb0*/  LDC.64 R104, c[0x0][0x3e8] ;  /* 0x0000fa00ff687b82 */ /* 0x000f220000000a00 */
[----:B------:R-:W-:Y:S01]  /*1cc0*/  @P0 IADD3.X R5, R28, UR5, RZ, P1, !PT ;  /* 0x000000051c050c10 */ /* 0x000fe20008ffe4ff */
[----:B------:R-:W-:Y:S01]  /*1cd0*/  ULDC.64 UR4, c[0x0][0x2f8] ;  /* 0x0000be0000047ab9 */ /* 0x000fe20000000a00 */
[----:B------:R-:W4:Y:S04]  /*1ce0*/  LDL.LU R28, [R1+0x10] ;  /* 0x00001000011c7983 */ /* 0x000f280000300800 */
[----:B------:R2:W4:Y:S01]  /*1cf0*/  @P0 LDG.E R25, desc[UR54][R4.64] ;  /* 0x0000003604190981 */ /* 0x000522000c1e1900 */
[----:B0-----:R-:W-:Y:S01]  /*1d00*/  ISETP.NE.AND P0, PT, R0, 0x1, PT ;  /* 0x000000010000780c */ /* 0x001fe20003f05270 */
[----:B------:R-:W0:Y:S01]  /*1d10*/  LDC R101, c[0x0][0x3d4] ;  /* 0x0000f500ff657b82 */ /* 0x000e220000000800 */
[----:B------:R-:W-:-:S05]  /*1d20*/  SHF.R.S32.HI R37, RZ, 0x1f, R103 ;  /* 0x0000001fff257819 */ /* 0x000fca0000011467 */
[-C--:B-1----:R-:W-:Y:S02]  /*1d30*/  IMAD R6, R37, R116.reuse, RZ ;  /* 0x0000007425067224 */ /* 0x082fe400078e02ff */
[----:B--2---:R-:W-:Y:S01]  /*1d40*/  IMAD.WIDE.U32 R4, R103, R116, RZ ;  /* 0x0000007467047225 */ /* 0x004fe200078e00ff */
[----:B------:R-:W-:-:S03]  /*1d50*/  SHF.R.U32.HI R20, RZ, 0x7, R20 ;  /* 0x00000007ff147819 */ /* 0x000fc60000011614 */
[----:B------:R-:W1:Y:S08]  /*1d60*/  @P0 LDC R3, c[0x0][0x42c] ;  /* 0x00010b00ff030b82 */ /* 0x000e700000000800 */
[----:B------:R-:W2:Y:S01]  /*1d70*/  @P0 LDC R7, c[0x0][0x430] ;  /* 0x00010c00ff070b82 */ /* 0x000ea20000000800 */
[----:B-1----:R-:W-:Y:S01]  /*1d80*/  @P0 IMAD.HI.U32 R0, R146, R3, RZ ;  /* 0x0000000392000227 */ /* 0x002fe200078e00ff */
[----:B------:R-:W-:-:S04]  /*1d90*/  MOV R3, R146 ;  /* 0x0000009200037202 */ /* 0x000fc80000000f00 */
[----:B--2---:R-:W-:Y:S01]  /*1da0*/  @P0 SHF.R.U32.HI R3, RZ, R7, R0 ;  /* 0x00000007ff030219 */ /* 0x004fe20000011600 */
[----:B------:R-:W-:Y:S01]  /*1db0*/  IMAD R7, R103, R117, R6 ;  /* 0x0000007567077224 */ /* 0x000fe200078e0206 */
[----:B------:R-:W-:Y:S02]  /*1dc0*/  ISETP.NE.U32.AND P0, PT, RZ, UR6, PT ;  /* 0x00000006ff007c0c */ /* 0x000fe4000bf05070 */
[----:B------:R-:W-:Y:S01]  /*1dd0*/  SHF.R.S32.HI R6, RZ, 0x1f, R3 ;  /* 0x0000001fff067819 */ /* 0x000fe20000011403 */
[----:B------:R-:W-:Y:S01]  /*1de0*/  IMAD.IADD R5, R5, 0x1, R7 ;  /* 0x0000000105057824 */ /* 0x000fe200078e0207 */
[----:B------:R-:W-:-:S03]  /*1df0*/  ISETP.NE.AND.EX P0, PT, RZ, UR7, PT, P0 ;  /* 0x00000007ff007c0c */ /* 0x000fc6000bf05300 */
[----:B------:R-:W-:Y:S01]  /*1e00*/  IMAD R0, R6, UR4, RZ ;  /* 0x0000000406007c24 */ /* 0x000fe2000f8e02ff */
[----:B------:R-:W-:Y:S01]  /*1e10*/  ISETP.NE.AND P6, PT, R20, 0x1, PT ;  /* 0x000000011400780c */ /* 0x000fe20003fc5270 */
[----:B------:R-:W-:-:S04]  /*1e20*/  IMAD.WIDE.U32 R4, R3, UR4, R4 ;  /* 0x0000000403047c25 */ /* 0x000fc8000f8e0004 */
[----:B------:R-:W-:Y:S01]  /*1e30*/  IMAD R7, R3, UR5, R0 ;  /* 0x0000000503077c24 */ /* 0x000fe2000f8e0200 */
[----:B------:R-:W-:-:S03]  /*1e40*/  ULDC.64 UR4, c[0x0][0x300] ;  /* 0x0000c00000047ab9 */ /* 0x000fc60000000a00 */
[----:B------:R-:W-:Y:S01]  /*1e50*/  IMAD.IADD R5, R5, 0x1, R7 ;  /* 0x0000000105057824 */ /* 0x000fe200078e0207 */
[----:B------:R-:W-:Y:S01]  /*1e60*/  SHF.R.S32.HI R17, RZ, 0x1f, R16 ;  /* 0x0000001fff117819 */ /* 0x000fe20000011410 */
[----:B---3--:R-:W-:Y:S01]  /*1e70*/  IMAD.WIDE.U32 R112, R220, R110, R22 ;  /* 0x0000006edc707225 */ /* 0x008fe200078e0016 */
[----:B0-----:R-:W-:-:S03]  /*1e80*/  ISETP.GE.AND P3, PT, R222, R101, PT ;  /* 0x00000065de00720c */ /* 0x001fc60003f66270 */
[----:B----4-:R-:W-:-:S04]  /*1e90*/  IMAD.WIDE.U32 R108, R220, R104, R16 ;  /* 0x00000068dc6c7225 */ /* 0x010fc800078e0010 */
[----:B------:R-:W-:-:S04]  /*1ea0*/  IMAD.WIDE.U32 R106, R220, R104, R22 ;  /* 0x00000068dc6a7225 */ /* 0x000fc800078e0016 */
[----:B------:R-:W-:Y:S01]  /*1eb0*/  IMAD.WIDE.U32 R114, R220, R110, R16 ;  /* 0x0000006edc727225 */ /* 0x000fe200078e0010 */
[----:B------:R-:W-:-:S03]  /*1ec0*/  SHF.L.U64.HI R129, R116, 0x7, R117 ;  /* 0x0000000774817819 */ /* 0x000fc60000010275 */
[----:B------:R-:W-:Y:S02]  /*1ed0*/  IMAD.SHL.U32 R130, R116, 0x80, RZ ;  /* 0x0000008074827824 */ /* 0x000fe400078e00ff */
[----:B------:R-:W-:Y:S02]  /*1ee0*/  VIADD R26, R220, 0x80 ;  /* 0x00000080dc1a7836 */ /* 0x000fe40000000000 */
[----:B------:R-:W-:-:S03]  /*1ef0*/  IMAD R125, R111, 0xa0, RZ ;  /* 0x000000a06f7d7824 */ /* 0x000fc600078e02ff */
[----:B------:R-:W-:Y:S01]  /*1f00*/  SHF.R.S32.HI R147, RZ, 0x1f, R26 ;  /* 0x0000001fff937819 */ /* 0x000fe2000001141a */
[----:B------:R-:W-:Y:S01]  /*1f10*/  VIADD R151, R20, 0x8 ;  /* 0x0000000814977836 */ /* 0x000fe20000000000 */
[----:B------:R-:W-:Y:S02]  /*1f20*/  SHF.R.S32.HI R0, RZ, 0x1f, R25 ;  /* 0x0000001fff007819 */ /* 0x000fe40000011419 */
[----:B------:R-:W-:Y:S02]  /*1f30*/  SEL R13, R25, RZ, !P0 ;  /* 0x000000ff190d7207 */ /* 0x000fe40004000000 */
[----:B------:R-:W-:-:S05]  /*1f40*/  SEL R10, R0, RZ, !P0 ;  /* 0x000000ff000a7207 */ /* 0x000fca0004000000 */
[----:B------:R-:W-:Y:S02]  /*1f50*/  IMAD R0, R10, UR4, RZ ;  /* 0x000000040a007c24 */ /* 0x000fe4000f8e02ff */
[----:B------:R-:W-:-:S04]  /*1f60*/  IMAD.WIDE.U32 R120, R13, UR4, R4 ;  /* 0x000000040d787c25 */ /* 0x000fc8000f8e0004 */
[----:B------:R-:W-:Y:S01]  /*1f70*/  IMAD R9, R13, UR5, R0 ;  /* 0x000000050d097c24 */ /* 0x000fe2000f8e0200 */
[----:B------:R-:W-:Y:S05]  /*1f80*/  @!P6 WARPSYNC.ALL ;  /* 0x000000000000e948 */ /* 0x000fea0003800000 */
[----:B------:R-:W-:Y:S01]  /*1f90*/  ULDC.64 UR4, c[0x0][0x320] ;  /* 0x0000c80000047ab9 */ /* 0x000fe20000000a00 */
[----:B------:R-:W-:Y:S01]  /*1fa0*/  IMAD R0, R144, R116, RZ ;  /* 0x0000007490007224 */ /* 0x000fe200078e02ff */
[----:B------:R-:W-:Y:S01]  /*1fb0*/  ULDC.64 UR6, c[0x0][0x328] ;  /* 0x0000ca0000067ab9 */ /* 0x000fe20000000a00 */
[----:B------:R-:W-:Y:S02]  /*1fc0*/  IMAD R4, R6, UR4, RZ ;  /* 0x0000000406047c24 */ /* 0x000fe4000f8e02ff */
[----:B------:R-:W-:Y:S01]  /*1fd0*/  IMAD.WIDE.U32 R6, R3, UR4, R22 ;  /* 0x0000000403067c25 */ /* 0x000fe2000f8e0016 */
[----:B------:R-:W-:-:S03]  /*1fe0*/  ULDC UR4, c[0x0][0x2e4] ;  /* 0x0000b90000047ab9 */ /* 0x000fc60000000800 */
[----:B------:R-:W-:Y:S02]  /*1ff0*/  IMAD R119, R3, UR5, R4 ;  /* 0x0000000503777c24 */ /* 0x000fe4000f8e0204 */
[C---:B------:R-:W-:Y:S01]  /*2000*/  IMAD.WIDE.U32 R4, R220.reuse, R116, R22 ;  /* 0x00000074dc047225 */ /* 0x040fe200078e0016 */
[----:B------:R-:W-:Y:S01]  /*2010*/  @!P6 BAR.SYNC.DEFER_BLOCKING 0x9, 0x100 ;  /* 0x024400000000eb1d */ /* 0x000fe20000010000 */
[----:B------:R-:W-:Y:S02]  /*2020*/  ISETP.GE.AND P1, PT, R221, UR4, PT ;  /* 0x00000004dd007c0c */ /* 0x000fe4000bf26270 */
[----:B------:R-:W-:Y:S01]  /*2030*/  IMAD R11, R220, R117, R0 ;  /* 0x00000075dc0b7224 */ /* 0x000fe200078e0200 */
[----:B------:R-:W-:Y:S01]  /*2040*/  IADD3 R3, P2, R120, R4, RZ ;  /* 0x0000000478037210 */ /* 0x000fe20007f5e0ff */
[----:B------:R-:W-:Y:S01]  /*2050*/  IMAD.IADD R0, R121, 0x1, R9 ;  /* 0x0000000179007824 */ /* 0x000fe200078e0209 */
[----:B------:R-:W-:Y:S02]  /*2060*/  SEL R4, RZ, 0xffffffff, P1 ;  /* 0xffffffffff047807 */ /* 0x000fe40000800000 */
[----:B------:R-:W-:Y:S01]  /*2070*/  ISETP.GE.AND P0, PT, R22, UR4, PT ;  /* 0x0000000416007c0c */ /* 0x000fe2000bf06270 */
[----:B------:R-:W-:Y:S01]  /*2080*/  IMAD.IADD R119, R7, 0x1, R119 ;  /* 0x0000000107777824 */ /* 0x000fe200078e0277 */
[----:B------:R-:W-:-:S02]  /*2090*/  SHF.L.U32 R8, R4, 0x1, RZ ;  /* 0x0000000104087819 */ /* 0x000fc400000006ff */
[----:B------:R-:W-:Y:S02]  /*20a0*/  SEL R7, RZ, 0x1, P0 ;  /* 0x00000001ff077807 */ /* 0x000fe40000000000 */
[----:B------:R-:W-:Y:S01]  /*20b0*/  IADD3.X R4, R0, R5, R11, P2, !PT ;  /* 0x0000000500047210 */ /* 0x000fe200017fe40b */
[----:B------:R-:W-:Y:S01]  /*20c0*/  VIADD R5, R22, 0x60 ;  /* 0x0000006016057836 */ /* 0x000fe20000000000 */
[----:B------:R-:W-:Y:S01]  /*20d0*/  LOP3.LUT R7, R8, 0x2, R7, 0xe2, !PT ;  /* 0x0000000208077812 */ /* 0x000fe200078ee207 */
[----:B------:R-:W-:Y:S01]  /*20e0*/  IMAD.MOV.U32 R118, RZ, RZ, R6 ;  /* 0x000000ffff767224 */ /* 0x000fe200078e0006 */
[----:B------:R-:W-:Y:S01]  /*20f0*/  ISETP.GE.AND P0, PT, R222, UR4, PT ;  /* 0x00000004de007c0c */ /* 0x000fe2000bf06270 */
[----:B------:R-:W-:Y:S01]  /*2100*/  IMAD R8, R144, R110, RZ ;  /* 0x0000006e90087224 */ /* 0x000fe200078e02ff */
[----:B------:R-:W-:Y:S01]  /*2110*/  ISETP.GE.AND P1, PT, R5, UR4, PT ;  /* 0x0000000405007c0c */ /* 0x000fe2000bf26270 */
[----:B------:R-:W-:Y:S02]  /*2120*/  VIADD R6, R22, 0x80 ;  /* 0x0000008016067836 */ /* 0x000fe40000000000 */
[----:B------:R-:W-:Y:S01]  /*2130*/  IMAD R11, R220, R111, R8 ;  /* 0x0000006fdc0b7224 */ /* 0x000fe200078e0208 */
[----:B------:R-:W-:-:S02]  /*2140*/  SEL R8, RZ, 0x4, P0 ;  /* 0x00000004ff087807 */ /* 0x000fc40000000000 */
[----:B------:R-:W-:Y:S02]  /*2150*/  SEL R9, RZ, 0x8, P1 ;  /* 0x00000008ff097807 */ /* 0x000fe40000800000 */
[----:B------:R-:W-:Y:S02]  /*2160*/  ISETP.GE.AND P0, PT, R6, UR4, PT ;  /* 0x0000000406007c0c */ /* 0x000fe4000bf06270 */
[----:B------:R-:W-:Y:S02]  /*2170*/  LOP3.LUT R7, R9, R7, R8, 0xfe, !PT ;  /* 0x0000000709077212 */ /* 0x000fe400078efe08 */
[----:B------:R-:W-:Y:S01]  /*2180*/  SEL R8, RZ, 0x10, P0 ;  /* 0x00000010ff087807 */ /* 0x000fe20000000000 */
[----:B------:R-:W-:Y:S01]  /*2190*/  IMAD R9, R10, UR6, RZ ;  /* 0x000000060a097c24 */ /* 0x000fe2000f8e02ff */
[-C--:B------:R-:W-:Y:S02]  /*21a0*/  ISETP.GE.AND P0, PT, R22, R101.reuse, PT ;  /* 0x000000651600720c */ /* 0x080fe40003f06270 */
[----:B------:R-:W-:Y:S01]  /*21b0*/  LOP3.LUT R35, R7, R8, RZ, 0xfc, !PT ;  /* 0x0000000807237212 */ /* 0x000fe200078efcff */
[----:B------:R-:W-:Y:S01]  /*21c0*/  IMAD R7, R144, R104, RZ ;  /* 0x0000006890077224 */ /* 0x000fe200078e02ff */
[----:B------:R-:W-:Y:S01]  /*21d0*/  ISETP.GE.AND P1, PT, R221, R101, PT ;  /* 0x00000065dd00720c */ /* 0x000fe20003f26270 */
[----:B------:R-:W-:-:S02]  /*21e0*/  IMAD R33, R13, UR7, R9 ;  /* 0x000000070d217c24 */ /* 0x000fc4000f8e0209 */
[----:B------:R-:W-:Y:S01]  /*21f0*/  IMAD R9, R220, R105, R7 ;  /* 0x00000069dc097224 */ /* 0x000fe200078e0207 */
[C---:B------:R-:W-:Y:S02]  /*2200*/  SEL R7, R101.reuse, RZ, P0 ;  /* 0x000000ff65077207 */ /* 0x040fe40000000000 */
[----:B------:R-:W-:Y:S01]  /*2210*/  SEL R8, R101, RZ, P1 ;  /* 0x000000ff65087207 */ /* 0x000fe20000800000 */
[----:B------:R-:W-:Y:S02]  /*2220*/  IMAD.IADD R109, R109, 0x1, R9 ;  /* 0x000000016d6d7824 */ /* 0x000fe400078e0209 */
[----:B------:R-:W-:Y:S01]  /*2230*/  IMAD.IADD R7, R22, 0x1, R7 ;  /* 0x0000000116077824 */ /* 0x000fe200078e0207 */
[----:B------:R-:W-:Y:S01]  /*2240*/  IADD3 R113, R11, R113, RZ ;  /* 0x000000710b717210 */ /* 0x000fe20007ffe0ff */
[----:B------:R-:W-:Y:S02]  /*2250*/  IMAD.IADD R107, R9, 0x1, R107 ;  /* 0x00000001096b7824 */ /* 0x000fe400078e026b */
[----:B------:R-:W-:Y:S01]  /*2260*/  IMAD.IADD R115, R115, 0x1, R11 ;  /* 0x0000000173737824 */ /* 0x000fe200078e020b */
[----:B------:R-:W-:Y:S01]  /*2270*/  SEL R11, R101, RZ, P3 ;  /* 0x000000ff650b7207 */ /* 0x000fe20001800000 */
[----:B------:R-:W-:Y:S01]  /*2280*/  IMAD.IADD R9, R221, 0x1, R8 ;  /* 0x00000001dd097824 */ /* 0x000fe200078e0208 */
[----:B------:R-:W-:-:S02]  /*2290*/  SHF.R.S32.HI R8, RZ, 0x1f, R7 ;  /* 0x0000001fff087819 */ /* 0x000fc40000011407 */
[----:B------:R-:W-:Y:S02]  /*22a0*/  IADD3 R14, R222, R11, RZ ;  /* 0x0000000bde0e7210 */ /* 0x000fe40007ffe0ff */
[----:B------:R-:W-:Y:S02]  /*22b0*/  SHF.R.S32.HI R10, RZ, 0x1f, R9 ;  /* 0x0000001fff0a7819 */ /* 0x000fe40000011409 */
[CC--:B------:R-:W-:Y:S02]  /*22c0*/  LEA.HI R25, R8.reuse, R7.reuse, RZ, 0x4 ;  /* 0x0000000708197211 */ /* 0x0c0fe400078f20ff */
[----:B------:R-:W-:Y:S02]  /*22d0*/  LEA.HI R8, R8, R7, RZ, 0x6 ;  /* 0x0000000708087211 */ /* 0x000fe400078f30ff */
[----:B------:R-:W-:Y:S02]  /*22e0*/  SHF.R.S32.HI R15, RZ, 0x1f, R14 ;  /* 0x0000001fff0f7819 */ /* 0x000fe4000001140e */
[----:B------:R-:W-:-:S02]  /*22f0*/  LEA.HI R27, R10, R9, RZ, 0x4 ;  /* 0x000000090a1b7211 */ /* 0x000fc400078f20ff */
[----:B------:R-:W-:Y:S02]  /*2300*/  LEA.HI R10, R10, R9, RZ, 0x6 ;  /* 0x000000090a0a7211 */ /* 0x000fe400078f30ff */
[----:B------:R-:W-:Y:S02]  /*2310*/  SHF.R.S32.HI R9, RZ, 0x6, R8 ;  /* 0x00000006ff097819 */ /* 0x000fe40000011408 */
[--C-:B------:R-:W-:Y:S02]  /*2320*/  LOP3.LUT R8, R224, 0x30, R25.reuse, 0xf8, !PT ;  /* 0x00000030e0087812 */ /* 0x100fe400078ef819 */
[----:B------:R-:W-:Y:S02]  /*2330*/  SHF.R.U32.HI R7, RZ, 0x3, R228 ;  /* 0x00000003ff077819 */ /* 0x000fe400000116e4 */
[----:B------:R-:W-:Y:S02]  /*2340*/  LEA.HI R29, R15, R14, RZ, 0x4 ;  /* 0x0000000e0f1d7211 */ /* 0x000fe400078f20ff */
[----:B------:R-:W-:-:S02]  /*2350*/  LOP3.LUT R12, R228, 0x30, R25, 0xf8, !PT ;  /* 0x00000030e40c7812 */ /* 0x000fc400078ef819 */
[----:B------:R-:W-:Y:S01]  /*2360*/  LEA.HI R14, R15, R14, RZ, 0x6 ;  /* 0x0000000e0f0e7211 */ /* 0x000fe200078f30ff */
[----:B------:R-:W-:Y:S01]  /*2370*/  IMAD.WIDE.U32 R118, R13, UR6, R118 ;  /* 0x000000060d767c25 */ /* 0x000fe2000f8e0076 */
[----:B------:R-:W-:Y:S02]  /*2380*/  LOP3.LUT R28, R28, 0xfffffffe, RZ, 0xc0, !PT ;  /* 0xfffffffe1c1c7812 */ /* 0x000fe400078ec0ff */
[----:B------:R-:W-:Y:S01]  /*2390*/  LOP3.LUT R8, R8, R225, RZ, 0x3c, !PT ;  /* 0x000000e108087212 */ /* 0x000fe200078e3cff */
[----:B------:R-:W-:Y:S01]  /*23a0*/  IMAD R137, R9, 0x2800, R226 ;  /* 0x0000280009897824 */ /* 0x000fe200078e02e2 */
[----:B------:R-:W-:Y:S02]  /*23b0*/  LOP3.LUT R13, R12, R7, RZ, 0x3c, !PT ;  /* 0x000000070c0d7212 */ /* 0x000fe400078e3cff */
[----:B------:R-:W-:Y:S02]  /*23c0*/  SHF.R.S32.HI R14, RZ, 0x6, R14 ;  /* 0x00000006ff0e7819 */ /* 0x000fe4000001140e */
[----:B------:R-:W-:Y:S01]  /*23d0*/  LOP3.LUT R12, R228, 0x30, R29, 0xf8, !PT ;  /* 0x00000030e40c7812 */ /* 0x000fe200078ef81d */
[----:B------:R-:W-:Y:S01]  /*23e0*/  IMAD.IADD R137, R137, 0x1, R8 ;  /* 0x0000000189897824 */ /* 0x000fe200078e0208 */
[----:B------:R-:W-:-:S02]  /*23f0*/  @P3 LOP3.LUT R28, R28, 0x1, RZ, 0xfc, !PT ;  /* 0x000000011c1c3812 */ /* 0x000fc400078efcff */
[----:B------:R-:W-:Y:S02]  /*2400*/  SHF.R.S32.HI R11, RZ, 0x6, R10 ;  /* 0x00000006ff0b7819 */ /* 0x000fe4000001140a */
[----:B------:R-:W-:Y:S01]  /*2410*/  LOP3.LUT P3, RZ, R236, 0x2, RZ, 0xc0, !PT ;  /* 0x00000002ecff7812 */ /* 0x000fe2000786c0ff */
[----:B------:R-:W-:Y:S01]  /*2420*/  IMAD R131, R14, 0x2800, R229 ;  /* 0x000028000e837824 */ /* 0x000fe200078e02e5 */
[C---:B------:R-:W-:Y:S02]  /*2430*/  LOP3.LUT R10, R224.reuse, 0x30, R27, 0xf8, !PT ;  /* 0x00000030e00a7812 */ /* 0x040fe400078ef81b */
[----:B------:R-:W-:Y:S02]  /*2440*/  LOP3.LUT R8, R224, 0x30, R29, 0xf8, !PT ;  /* 0x00000030e0087812 */ /* 0x000fe400078ef81d */
[----:B------:R-:W-:Y:S01]  /*2450*/  LOP3.LUT R12, R12, R7, RZ, 0x3c, !PT ;  /* 0x000000070c0c7212 */ /* 0x000fe200078e3cff */
[--C-:B------:R-:W-:Y:S01]  /*2460*/  IMAD R134, R9, 0x2800, R229.reuse ;  /* 0x0000280009867824 */ /* 0x100fe200078e02e5 */
[-C--:B------:R-:W-:Y:S01]  /*2470*/  LOP3.LUT R9, R10, R225.reuse, RZ, 0x3c, !PT ;  /* 0x000000e10a097212 */ /* 0x080fe200078e3cff */
[C-C-:B------:R-:W-:Y:S01]  /*2480*/  IMAD R136, R11.reuse, 0x2800, R226.reuse ;  /* 0x000028000b887824 */ /* 0x140fe200078e02e2 */
[----:B------:R-:W-:Y:S01]  /*2490*/  LOP3.LUT R8, R8, R225, RZ, 0x3c, !PT ;  /* 0x000000e108087212 */ /* 0x000fe200078e3cff */
[----:B------:R-:W-:Y:S01]  /*24a0*/  IMAD R132, R11, 0x2800, R229 ;  /* 0x000028000b847824 */ /* 0x000fe200078e02e5 */
[----:B-----5:R-:W-:Y:S01]  /*24b0*/  SHF.R.S32.HI R11, RZ, 0x1f, R123 ;  /* 0x0000001fff0b7819 */ /* 0x020fe2000001147b */
[----:B------:R-:W-:Y:S01]  /*24c0*/  IMAD R133, R14, 0x2800, R226 ;  /* 0x000028000e857824 */ /* 0x000fe200078e02e2 */
[----:B------:R-:W-:Y:S01]  /*24d0*/  IADD3 R102, P2, R220, R103, RZ ;  /* 0x00000067dc667210 */ /* 0x000fe20007f5e0ff */
[----:B------:R-:W-:Y:S01]  /*24e0*/  IMAD.IADD R131, R131, 0x1, R12 ;  /* 0x0000000183837824 */ /* 0x000fe200078e020c */
[----:B------:R-:W-:-:S02]  /*24f0*/  LOP3.LUT R10, R228, 0x30, R27, 0xf8, !PT ;  /* 0x00000030e40a7812 */ /* 0x000fc400078ef81b */
[----:B------:R-:W-:Y:S01]  /*2500*/  IADD3 R12, R22, 0xa0, RZ ;  /* 0x000000a0160c7810 */ /* 0x000fe20007ffe0ff */
[----:B------:R-:W-:Y:S01]  /*2510*/  IMAD.IADD R136, R136, 0x1, R9 ;  /* 0x0000000188887824 */ /* 0x000fe200078e0209 */
[----:B------:R-:W-:Y:S01]  /*2520*/  IADD3 R133, R133, R8, RZ ;  /* 0x0000000885857210 */ /* 0x000fe20007ffe0ff */
[----:B------:R-:W-:Y:S01]  /*2530*/  IMAD.IADD R134, R134, 0x1, R13 ;  /* 0x0000000186867824 */ /* 0x000fe200078e020d */
[----:B------:R-:W-:Y:S01]  /*2540*/  LOP3.LUT R28, R28, 0xfffffffb, RZ, 0xc0, !PT ;  /* 0xfffffffb1c1c7812 */ /* 0x000fe200078ec0ff */
[----:B------:R-:W-:Y:S01]  /*2550*/  IMAD R8, R11, R110, RZ ;  /* 0x0000006e0b087224 */ /* 0x000fe200078e02ff */
[----:B------:R-:W-:Y:S01]  /*2560*/  LOP3.LUT R9, R10, R7, RZ, 0x3c, !PT ;  /* 0x000000070a097212 */ /* 0x000fe200078e3cff */
[----:B------:R-:W-:Y:S01]  /*2570*/  IMAD.X R103, R37, 0x1, R144, P2 ;  /* 0x0000000125677824 */ /* 0x000fe200010e0690 */
[----:B------:R-:W-:Y:S01]  /*2580*/  ISETP.GE.AND P2, PT, R12, UR4, PT ;  /* 0x000000040c007c0c */ /* 0x000fe2000bf46270 */
[----:B------:R-:W-:Y:S01]  /*2590*/  IMAD R13, R117, 0xa0, RZ ;  /* 0x000000a0750d7824 */ /* 0x000fe200078e02ff */
[----:B------:R-:W-:Y:S01]  /*25a0*/  @P3 LOP3.LUT R28, R28, 0x4, RZ, 0xfc, !PT ;  /* 0x000000041c1c3812 */ /* 0x000fe200078efcff */
[----:B------:R-:W-:Y:S01]  /*25b0*/  IMAD.WIDE.U32 R116, R116, 0xa0, RZ ;  /* 0x000000a074747825 */ /* 0x000fe200078e00ff */
[----:B------:R-:W-:-:S03]  /*25c0*/  SEL R32, RZ, 0x20, P2 ;  /* 0x00000020ff207807 */ /* 0x000fc60001000000 */
[----:B------:R-:W-:Y:S02]  /*25d0*/  IMAD R10, R11, R104, RZ ;  /* 0x000000680b0a7224 */ /* 0x000fe400078e02ff */
[C---:B------:R-:W-:Y:S02]  /*25e0*/  IMAD R21, R123.reuse, R111, R8 ;  /* 0x0000006f7b157224 */ /* 0x040fe400078e0208 */
[----:B------:R-:W-:Y:S01]  /*25f0*/  IMAD.WIDE.U32 R114, R123, R110, R114 ;  /* 0x0000006e7b727225 */ /* 0x000fe200078e0072 */
[----:B------:R-:W-:-:S03]  /*2600*/  IADD3 R124, R117, R13, RZ ;  /* 0x0000000d757c7210 */ /* 0x000fc60007ffe0ff */
[C---:B------:R-:W-:Y:S01]  /*2610*/  IMAD.WIDE.U32 R112, R123.reuse, R110, R112 ;  /* 0x0000006e7b707225 */ /* 0x040fe200078e0070 */
[----:B------:R0:W-:Y:S03]  /*2620*/  STL [R1+0x10], R28 ;  /* 0x0000101c01007387 */ /* 0x0001e60000100800 */
[----:B------:R-:W-:Y:S01]  /*2630*/  IMAD R31, R123, R105, R10 ;  /* 0x000000697b1f7224 */ /* 0x000fe200078e020a */
[C---:B------:R-:W-:Y:S01]  /*2640*/  SHF.L.U64.HI R10, R104.reuse, 0x7, R105 ;  /* 0x00000007680a7819 */ /* 0x040fe20000010269 */
[----:B------:R-:W-:Y:S02]  /*2650*/  IMAD R15, R105, 0xa0, RZ ;  /* 0x000000a0690f7824 */ /* 0x000fe400078e02ff */
[----:B------:R-:W-:Y:S02]  /*2660*/  IMAD.SHL.U32 R11, R104, 0x80, RZ ;  /* 0x00000080680b7824 */ /* 0x000fe400078e00ff */
[----:B------:R-:W-:Y:S01]  /*2670*/  IMAD.WIDE.U32 R108, R123, R104, R108 ;  /* 0x000000687b6c7225 */ /* 0x000fe200078e006c */
[----:B------:R-:W-:-:S03]  /*2680*/  SHF.L.U64.HI R8, R110, 0x7, R111 ;  /* 0x000000076e087819 */ /* 0x000fc6000001026f */
[----:B------:R-:W-:Y:S01]  /*2690*/  IMAD.WIDE.U32 R106, R123, R104, R106 ;  /* 0x000000687b6a7225 */ /* 0x000fe200078e006a */
[----:B------:R-:W-:Y:S02]  /*26a0*/  SHF.R.S32.HI R26, RZ, 0x4, R27 ;  /* 0x00000004ff1a7819 */ /* 0x000fe4000001141b */
[----:B0-----:R-:W-:Y:S01]  /*26b0*/  SHF.R.S32.HI R28, RZ, 0x4, R29 ;  /* 0x00000004ff1c7819 */ /* 0x001fe2000001141d */
[----:B------:R-:W-:Y:S01]  /*26c0*/  IMAD.IADD R132, R132, 0x1, R9 ;  /* 0x0000000184847824 */ /* 0x000fe200078e0209 */
[----:B------:R-:W-:Y:S01]  /*26d0*/  LOP3.LUT R39, R35, R32, RZ, 0xfc, !PT ;  /* 0x0000002023277212 */ /* 0x000fe200078efcff */
[----:B------:R-:W-:Y:S01]  /*26e0*/  IMAD.WIDE.U32 R104, R104, 0xa0, RZ ;  /* 0x000000a068687825 */ /* 0x000fe200078e00ff */
[----:B------:R-:W-:-:S03]  /*26f0*/  LOP3.LUT R27, R27, 0xfffffff0, RZ, 0xc0, !PT ;  /* 0xfffffff01b1b7812 */ /* 0x000fc600078ec0ff */
[----:B------:R-:W-:Y:S02]  /*2700*/  IMAD.IADD R13, R115, 0x1, R21 ;  /* 0x00000001730d7824 */ /* 0x000fe400078e0215 */
[----:B------:R-:W-:Y:S01]  /*2710*/  IMAD.IADD R14, R21, 0x1, R113 ;  /* 0x00000001150e7824 */ /* 0x000fe200078e0271 */
[----:B------:R-:W-:Y:S01]  /*2720*/  SHF.R.S32.HI R21, RZ, 0x4, R25 ;  /* 0x00000004ff157819 */ /* 0x000fe20000011419 */
[C---:B------:R-:W-:Y:S01]  /*2730*/  IMAD.SHL.U32 R9, R110.reuse, 0x80, RZ ;  /* 0x000000806e097824 */ /* 0x040fe200078e00ff */
[----:B------:R-:W-:Y:S01]  /*2740*/  LOP3.LUT R25, R25, 0xfffffff0, RZ, 0xc0, !PT ;  /* 0xfffffff019197812 */ /* 0x000fe200078ec0ff */
[----:B------:R-:W-:Y:S01]  /*2750*/  IMAD.WIDE.U32 R110, R110, 0xa0, RZ ;  /* 0x000000a06e6e7825 */ /* 0x000fe200078e00ff */
[----:B------:R-:W-:Y:S02]  /*2760*/  LOP3.LUT R29, R29, 0xfffffff0, RZ, 0xc0, !PT ;  /* 0xfffffff01d1d7812 */ /* 0x000fe400078ec0ff */
[----:B------:R-:W-:Y:S01]  /*2770*/  LOP3.LUT R34, R35, 0x1, RZ, 0xc0, !PT ;  /* 0x0000000123227812 */ /* 0x000fe200078ec0ff */
[----:B------:R-:W-:Y:S01]  /*2780*/  IMAD.IADD R128, R105, 0x1, R15 ;  /* 0x0000000169807824 */ /* 0x000fe200078e020f */
[----:B------:R-:W-:Y:S01]  /*2790*/  IADD3 R15, R109, R31, RZ ;  /* 0x0000001f6d0f7210 */ /* 0x000fe20007ffe0ff */
[----:B------:R-:W-:Y:S01]  /*27a0*/  IMAD.IADD R20, R31, 0x1, R107 ;  /* 0x000000011f147824 */ /* 0x000fe200078e026b */
[----:B------:R-:W-:Y:S01]  /*27b0*/  LOP3.LUT R35, R39, 0x2, RZ, 0xc0, !PT ;  /* 0x0000000227237812 */ /* 0x000fe200078ec0ff */
[----:B------:R-:W-:Y:S01]  /*27c0*/  IMAD.SHL.U32 R101, R101, 0x2, RZ ;  /* 0x0000000265657824 */ /* 0x000fe200078e00ff */
[----:B------:R-:W-:Y:S01]  /*27d0*/  LOP3.LUT R36, R39, 0x4, RZ, 0xc0, !PT ;  /* 0x0000000427247812 */ /* 0x000fe200078ec0ff */
[----:B------:R-:W-:Y:S01]  /*27e0*/  IMAD.IADD R125, R111, 0x1, R125 ;  /* 0x000000016f7d7824 */ /* 0x000fe200078e027d */
[----:B------:R-:W-:Y:S01]  /*27f0*/  LOP3.LUT R37, R39, 0x8, RZ, 0xc0, !PT ;  /* 0x0000000827257812 */ /* 0x000fe200078ec0ff */
[----:B------:R-:W-:Y:S01]  /*2800*/  IMAD.IADD R33, R119, 0x1, R33 ;  /* 0x0000000177217824 */ /* 0x000fe200078e0221 */
[----:B------:R-:W-:-:S02]  /*2810*/  LOP3.LUT R38, R39, 0x10, RZ, 0xc0, !PT ;  /* 0x0000001027267812 */ /* 0x000fc400078ec0ff */
[----:B------:R-:W-:Y:S02]  /*2820*/  SHF.R.S32.HI R30, RZ, 0x1f, R25 ;  /* 0x0000001fff1e7819 */ /* 0x000fe40000011419 */
[----:B------:R-:W-:Y:S02]  /*2830*/  SHF.R.S32.HI R31, RZ, 0x1f, R27 ;  /* 0x0000001fff1f7819 */ /* 0x000fe4000001141b */
[----:B------:R-:W-:Y:S02]  /*2840*/  SHF.R.S32.HI R32, RZ, 0x1f, R29 ;  /* 0x0000001fff207819 */ /* 0x000fe4000001141d */
[----:B------:R-:W-:-:S07]  /*2850*/  LOP3.LUT R39, R39, 0x20, RZ, 0xc0, !PT ;  /* 0x0000002027277812 */ /* 0x000fce00078ec0ff */
.L_x_3292:
[----:B------:R-:W2:Y:S01]  /*2860*/  LDL.LU R40, [R1+0x10] ;  /* 0x0000100001287983 */ /* 0x000ea20000300800 */
[----:B0-----:R-:W0:Y:S01]  /*2870*/  LDC.64 R126, c[0x0][0x2d8] ;  /* 0x0000b600ff7e7b82 */ /* 0x001e220000000a00 */
[----:B------:R-:W-:Y:S01]  /*2880*/  VIADD R47, R24, 0xffffffff ;  /* 0xffffffff182f7836 */ /* 0x000fe20000000000 */
[----:B------:R-:W-:Y:S01]  /*2890*/  LOP3.LUT P4, RZ, R236, 0x2, RZ, 0xc0, !PT ;  /* 0x00000002ecff7812 */ /* 0x000fe2000788c0ff */
[----:B------:R-:W-:Y:S05]  /*28a0*/  YIELD ;  /* 0x0000000000007946 */ /* 0x000fea0003800000 */
[----:B------:R-:W-:Y:S01]  /*28b0*/  SHF.R.S32.HI R42, RZ, 0x1f, R47 ;  /* 0x0000001fff2a7819 */ /* 0x000fe2000001142f */
[-C--:B------:R-:W-:Y:S01]  /*28c0*/  IMAD R41, R124, R47.reuse, RZ ;  /* 0x0000002f7c297224 */ /* 0x080fe200078e02ff */
[----:B------:R-:W1:Y:S01]  /*28d0*/  LDC R135, c[0x0][0x3d4] ;  /* 0x0000f500ff877b82 */ /* 0x000e620000000800 */
[----:B------:R-:W-:Y:S01]  /*28e0*/  IMAD.WIDE.U32 R140, R116, R47, RZ ;  /* 0x0000002f748c7225 */ /* 0x000fe200078e00ff */
[----:B------:R-:W-:Y:S03]  /*28f0*/  BSSY B0, `(.L_x_3193) ;  /* 0x0000d04000007945 */ /* 0x000fe60003800000 */
[----:B------:R-:W-:Y:S01]  /*2900*/  IMAD R41, R42, R116, R41 ;  /* 0x000000742a297224 */ /* 0x000fe200078e0229 */
[----:B------:R-:W-:-:S03]  /*2910*/  IADD3 R49, P2, P3, R3, R140, R130 ;  /* 0x0000008c03317210 */ /* 0x000fc60007b5e082 */
[----:B------:R-:W-:Y:S02]  /*2920*/  IMAD.IADD R143, R141, 0x1, R41 ;  /* 0x000000018d8f7824 */ /* 0x000fe400078e0229 */
[----:B------:R-:W-:-:S03]  /*2930*/  IMAD R41, R19, 0x7800, R235 ;  /* 0x0000780013297824 */ /* 0x000fc600078e02eb */
[----:B------:R-:W-:Y:S02]  /*2940*/  IADD3.X R24, R4, R143, R129, P2, P3 ;  /* 0x0000008f04187210 */ /* 0x000fe400017e6481 */
[-C--:B0-----:R-:W-:Y:S02]  /*2950*/  IADD3 R50, P2, P3, R140, R126.reuse, R3 ;  /* 0x0000007e8c327210 */ /* 0x081fe40007b5e003 */
[C---:B------:R-:W-:Y:S01]  /*2960*/  IADD3 R43, R41.reuse, 0x20, RZ ;  /* 0x00000020292b7810 */ /* 0x040fe20007ffe0ff */
[----:B------:R-:W-:Y:S01]  /*2970*/  @P4 VIADD R43, R41, 0xffffffe0 ;  /* 0xffffffe0292b4836 */ /* 0x000fe20000000000 */
[----:B------:R-:W-:Y:S02]  /*2980*/  IADD3.X R51, R143, R127, R4, P2, P3 ;  /* 0x0000007f8f337210 */ /* 0x000fe400017e6404 */
[----:B------:R-:W-:Y:S02]  /*2990*/  IADD3 R48, P2, R49, R126, RZ ;  /* 0x0000007e31307210 */ /* 0x000fe40007f5e0ff */
[----:B------:R-:W-:-:S03]  /*29a0*/  ISETP.GT.AND P3, PT, R47, R122, PT ;  /* 0x0000007a2f00720c */ /* 0x000fc60003f64270 */
[----:B------:R-:W-:Y:S01]  /*29b0*/  IMAD.X R49, R24, 0x1, R127, P2 ;  /* 0x0000000118317824 */ /* 0x000fe200010e067f */
[----:B-1----:R-:W-:Y:S01]  /*29c0*/  ISETP.GE.AND P2, PT, R135, 0x1, PT ;  /* 0x000000018700780c */ /* 0x002fe20003f46270 */
[----:B------:R-:W-:Y:S01]  /*29d0*/  IMAD.MOV.U32 R24, RZ, RZ, R47 ;  /* 0x000000ffff187224 */ /* 0x000fe200078e002f */
[----:B--2---:R-:W-:-:S07]  /*29e0*/  LOP3.LUT R40, R40, 0xfffffffd, RZ, 0xc0, !PT ;  /* 0xfffffffd28287812 */ /* 0x004fce00078ec0ff */
[----:B------:R-:W-:-:S05]  /*29f0*/  @P3 LOP3.LUT R40, R40, 0x2, RZ, 0xfc, !PT ;  /* 0x0000000228283812 */ /* 0x000fca00078efcff */
[----:B------:R0:W-:Y:S02]  /*2a00*/  STL [R1+0x10], R40 ;  /* 0x0000102801007387 */ /* 0x0001e40000100800 */
[C---:B0-----:R-:W-:Y:S01]  /*2a10*/  IMAD.IADD R40, R18.reuse, 0x1, R41 ;  /* 0x0000000112287824 */ /* 0x041fe200078e0229 */
[----:B------:R-:W-:Y:S01]  /*2a20*/  IADD3 R41, R18, R43, RZ ;  /* 0x0000002b12297210 */ /* 0x000fe20007ffe0ff */
[----:B------:R-:W-:Y:S06]  /*2a30*/  @!P2 BRA `(.L_x_3194) ;  /* 0x000000c800e0a947 */ /* 0x000fec0003800000 */
        /* <DEDUP_REMOVED lines=39> */
[----:B------:R-:W-:Y:S06]  /*2cb0*/  @P3 BRA `(.L_x_3197) ;  /* 0x0000000000a43947 */ /* 0x000fec0003800000 */
        /* <DEDUP_REMOVED lines=8> */
[C---:B------:R-:W-:Y:S01]  /*2d40*/  ISETP.GE.AND P2, PT, R16.reuse, R135, PT ;  /* 0x000000871000720c */ /* 0x040fe20003f46270 */
[----:B------:R-:W-:Y:S01]  /*2d50*/  VIADD R76, R16, 0x10 ;  /* 0x00000010104c7836 */ /* 0x000fe20000000000 */
[----:B------:R-:W-:Y:S02]  /*2d60*/  CS2R R96, SRZ ;  /* 0x0000000000607805 */ /* 0x000fe4000001ff00 */
[----:B------:R-:W-:-:S09]  /*2d70*/  CS2R R98, SRZ ;  /* 0x0000000000627805 */ /* 0x000fd2000001ff00 */
[----:B------:R0:W5:Y:S04]  /*2d80*/  @!P2 LDG.E.64 R126, desc[UR54][R44.64] ;  /* 0x000000362c7ea981 */ /* 0x000168000c1e1b00 */
[----:B------:R0:W5:Y:S01]  /*2d90*/  @!P2 LDG.E.64 R138, desc[UR54][R46.64] ;  /* 0x000000362e8aa981 */ /* 0x000162000c1e1b00 */
[----:B------:R-:W-:Y:S01]  /*2da0*/  ISETP.GE.AND P2, PT, R76, R135, PT ;  /* 0x000000874c00720c */ /* 0x000fe20003f46270 */
[----:B------:R-:W-:Y:S01]  /*2db0*/  VIADD R76, R16, 0x20 ;  /* 0x00000020104c7836 */ /* 0x000fe20000000000 */
[----:B------:R-:W-:Y:S02]  /*2dc0*/  CS2R R88, SRZ ;  /* 0x0000000000587805 */ /* 0x000fe4000001ff00 */
[----:B------:R-:W-:-:S09]  /*2dd0*/  CS2R R90, SRZ ;  /* 0x00000000005a7805 */ /* 0x000fd2000001ff00 */
[----:B------:R0:W5:Y:S04]  /*2de0*/  @!P2 LDG.E.64 R96, desc[UR54][R44.64+0x10] ;  /* 0x000010362c60a981 */ /* 0x000168000c1e1b00 */
[----:B------:R0:W5:Y:S01]  /*2df0*/  @!P2 LDG.E.64 R98, desc[UR54][R46.64+0x10] ;  /* 0x000010362e62a981 */ /* 0x000162000c1e1b00 */
[----:B------:R-:W-:Y:S02]  /*2e00*/  ISETP.GE.AND P2, PT, R76, R135, PT ;  /* 0x000000874c00720c */ /* 0x000fe40003f46270 */
[----:B------:R-:W-:Y:S02]  /*2e10*/  IADD3 R76, R16, 0x30, RZ ;  /* 0x00000030104c7810 */ /* 0x000fe40007ffe0ff */
[----:B------:R-:W-:Y:S02]  /*2e20*/  CS2R R84, SRZ ;  /* 0x0000000000547805 */ /* 0x000fe4000001ff00 */
[----:B------:R-:W-:-:S07]  /*2e30*/  CS2R R86, SRZ ;  /* 0x0000000000567805 */ /* 0x000fce000001ff00 */
        /* <DEDUP_REMOVED lines=14> */
[----:B------:R-:W-:-:S13]  /*2f20*/  ISETP.GE.AND P2, PT, R140, R135, PT ;  /* 0x000000878c00720c */ /* 0x000fda0003f46270 */
[----:B------:R0:W5:Y:S04]  /*2f30*/  @!P2 LDG.E.64 R76, desc[UR54][R44.64+0x50] ;  /* 0x000050362c4ca981 */ /* 0x000168000c1e1b00 */
[----:B------:R0:W5:Y:S02]  /*2f40*/  @!P2 LDG.E.64 R78, desc[UR54][R46.64+0x50] ;  /* 0x000050362e4ea981 */ /* 0x000164000c1e1b00 */
.L_x_3197:
[----:B------:R-:W-:Y:S05]  /*2f50*/  BSYNC B1 ;  /* 0x0000000000017941 */ /* 0x000fea0003800000 */
.L_x_3196:
[----:B0-----:R-:W-:Y:S01]  /*2f60*/  VIADD R44, R220, 0x80 ;  /* 0x00000080dc2c7836 */ /* 0x001fe20000000000 */
[----:B------:R-:W-:Y:S01]  /*2f70*/  BSSY B1, `(.L_x_3198) ;  /* 0x0000032000017945 */ /* 0x000fe20003800000 */
[----:B-----5:R-:W-:Y:S01]  /*2f80*/  IMAD.MOV.U32 R152, RZ, RZ, R76 ;  /* 0x000000ffff987224 */ /* 0x020fe200078e004c */
[----:B------:R-:W-:Y:S02]  /*2f90*/  MOV R155, R80 ;  /* 0x00000050009b7202 */ /* 0x000fe40000000f00 */
[----:B------:R-:W-:-:S13]  /*2fa0*/  ISETP.GE.AND P4, PT, R44, R42, PT ;  /* 0x0000002a2c00720c */ /* 0x000fda0003f86270 */
        /* <DEDUP_REMOVED lines=43> */
[----:B------:R-:W-:-:S13]  /*3260*/  ISETP.GE.AND P2, PT, R92, R135, PT ;  /* 0x000000875c00720c */ /* 0x000fda0003f46270 */
[----:B------:R0:W5:Y:S04]  /*3270*/  @!P2 LDG.E.64 R52, desc[UR54][R44.64+0x50] ;  /* 0x000050362c34a981 */ /* 0x000168000c1e1b00 */
[----:B------:R0:W5:Y:S02]  /*3280*/  @!P2 LDG.E.64 R54, desc[UR54][R46.64+0x50] ;  /* 0x000050362e36a981 */ /* 0x000164000c1e1b00 */
.L_x_3199:
[----:B------:R-:W-:Y:S05]  /*3290*/  BSYNC B1 ;  /* 0x0000000000017941 */ /* 0x000fea0003800000 */
.L_x_3198:
[----:B------:R-:W-:Y:S01]  /*32a0*/  UISETP.NE.AND UP0, UPT, UR53, 0x3, UPT ;  /* 0x000000033500788c */ /* 0x000fe2000bf05270 */
[----:B------:R-:W-:Y:S01]  /*32b0*/  IMAD.MOV.U32 R161, RZ, RZ, R84 ;  /* 0x000000ffffa17224 */ /* 0x000fe200078e0054 */
[----:B------:R-:W-:Y:S01]  /*32c0*/  MOV R159, R78 ;  /* 0x0000004e009f7202 */ /* 0x000fe20000000f00 */
[----:B------:R-:W-:Y:S01]  /*32d0*/  IMAD.MOV.U32 R164, RZ, RZ, R88 ;  /* 0x000000ffffa47224 */ /* 0x000fe200078e0058 */
[----:B------:R-:W-:Y:S01]  /*32e0*/  MOV R168, R138 ;  /* 0x0000008a00a87202 */ /* 0x000fe20000000f00 */
[----:B------:R-:W-:Y:S01]  /*32f0*/  IMAD.MOV.U32 R165, RZ, RZ, R96 ;  /* 0x000000ffffa57224 */ /* 0x000fe200078e0060 */
[----:B------:R-:W-:Y:S01]  /*3300*/  PLOP3.LUT P2, PT, PT, PT, UP0, 0x80, 0x0 ;  /* 0x000000000000781c */ /* 0x000fe20003f4f008 */
[----:B------:R-:W-:Y:S01]  /*3310*/  IMAD.MOV.U32 R167, RZ, RZ, R126 ;  /* 0x000000ffffa77224 */ /* 0x000fe200078e007e */
[----:B-----5:R-:W-:Y:S01]  /*3320*/  MOV R153, R68 ;  /* 0x0000004400997202 */ /* 0x020fe20000000f00 */
[----:B------:R-:W-:Y:S01]  /*3330*/  IMAD.MOV.U32 R160, RZ, RZ, R82 ;  /* 0x000000ffffa07224 */ /* 0x000fe200078e0052 */
[----:B------:R-:W-:Y:S01]  /*3340*/  MOV R143, R66 ;  /* 0x00000042008f7202 */ /* 0x000fe20000000f00 */
[----:B------:R-:W-:-:S02]  /*3350*/  IMAD.MOV.U32 R162, RZ, RZ, R86 ;  /* 0x000000ffffa27224 */ /* 0x000fc400078e0056 */
[----:B------:R-:W-:Y:S02]  /*3360*/  IMAD.MOV.U32 R163, RZ, RZ, R90 ;  /* 0x000000ffffa37224 */ /* 0x000fe400078e005a */
[----:B------:R-:W-:Y:S02]  /*3370*/  IMAD.MOV.U32 R166, RZ, RZ, R98 ;  /* 0x000000ffffa67224 */ /* 0x000fe400078e0062 */
[----:B------:R-:W-:Y:S02]  /*3380*/  IMAD.MOV.U32 R92, RZ, RZ, R52 ;  /* 0x000000ffff5c7224 */ /* 0x000fe400078e0034 */
[----:B------:R-:W-:Y:S02]  /*3390*/  IMAD.MOV.U32 R94, RZ, RZ, R56 ;  /* 0x000000ffff5e7224 */ /* 0x000fe400078e0038 */
[----:B------:R-:W-:Y:S02]  /*33a0*/  IMAD.MOV.U32 R140, RZ, RZ, R60 ;  /* 0x000000ffff8c7224 */ /* 0x000fe400078e003c */
[----:B------:R-:W-:-:S02]  /*33b0*/  IMAD.MOV.U32 R142, RZ, RZ, R64 ;  /* 0x000000ffff8e7224 */ /* 0x000fc400078e0040 */
[----:B------:R-:W-:Y:S02]  /*33c0*/  IMAD.MOV.U32 R156, RZ, RZ, R72 ;  /* 0x000000ffff9c7224 */ /* 0x000fe400078e0048 */
[----:B------:R-:W-:Y:S02]  /*33d0*/  IMAD.MOV.U32 R93, RZ, RZ, R54 ;  /* 0x000000ffff5d7224 */ /* 0x000fe400078e0036 */
[----:B------:R-:W-:Y:S02]  /*33e0*/  IMAD.MOV.U32 R95, RZ, RZ, R58 ;  /* 0x000000ffff5f7224 */ /* 0x000fe400078e003a */
[----:B------:R-:W-:Y:S02]  /*33f0*/  IMAD.MOV.U32 R141, RZ, RZ, R62 ;  /* 0x000000ffff8d7224 */ /* 0x000fe400078e003e */
[----:B------:R-:W-:Y:S02]  /*3400*/  IMAD.MOV.U32 R154, RZ, RZ, R70 ;  /* 0x000000ffff9a7224 */ /* 0x000fe400078e0046 */
[----:B------:R-:W-:Y:S01]  /*3410*/  IMAD.MOV.U32 R158, RZ, RZ, R74 ;  /* 0x000000ffff9e7224 */ /* 0x000fe200078e004a */
[----:B------:R-:W-:Y:S06]  /*3420*/  @!P2 BRA `(.L_x_3200) ;  /* 0x000000000004a947 */ /* 0x000fec0003800000 */
[----:B------:R-:W-:Y:S01]  /*3430*/  BPT.TRAP 0x1 ;  /* 0x000000040000795c */ /* 0x000fe20000300000 */
.L_x_3200:
[----:B------:R-:W-:Y:S01]  /*3440*/  IMAD R43, R19, 0x8, R18 ;  /* 0x00000008132b7824 */ /* 0x000fe200078e0212 */
[----:B------:R-:W-:Y:S01]  /*3450*/  SHF.L.U32 R100, R223, 0x1f, RZ ;  /* 0x0000001fdf647819 */ /* 0x000fe200000006ff */
[----:B------:R-:W-:Y:S03]  /*3460*/  BSSY B1, `(.L_x_3201) ;  /* 0x0000003000017945 */ /* 0x000fe60003800000 */
[----:B------:R-:W1:Y:S02]  /*3470*/  SYNCS.PHASECHK.TRANS64.TRYWAIT P5, [R43+URZ+0x33490], R100 ;  /* 0x033490642b0075a7 */ /* 0x000e6400080a017f */
[----:B-1----:R-:W-:Y:S05]  /*3480*/  @!P5 BRA `(.L_x_3202) ;  /* 0x000002740060d947 */ /* 0x002fea0003800000 */
.L_x_3511:
[----:B------:R-:W-:Y:S05]  /*3490*/  BSYNC B1 ;  /* 0x0000000000017941 */ /* 0x000fea0003800000 */
.L_x_3201:
[----:B------:R-:W-:Y:S04]  /*34a0*/  BSSY B1, `(.L_x_3203) ;  /* 0x00002c4000017945 */ /* 0x000fe80003800000 */
[----:B------:R-:W-:Y:S05]  /*34b0*/  @P3 BRA `(.L_x_3204) ;  /* 0x0000002c00083947 */ /* 0x000fea0003800000 */
[----:B------:R-:W-:Y:S01]  /*34c0*/  ISETP.NE.AND P3, PT, R34, RZ, PT ;  /* 0x000000ff2200720c */ /* 0x000fe20003f65270 */
[----:B------:R-:W-:-:S12]  /*34d0*/  BSSY B2, `(.L_x_3205) ;  /* 0x0000073000027945 */ /* 0x000fd80003800000 */
[----:B------:R-:W-:Y:S05]  /*34e0*/  @!P3 BRA `(.L_x_3206) ;  /* 0x0000000400c4b947 */ /* 0x000fea0003800000 */
[----:B0-----:R0:W2:Y:S01]  /*34f0*/  LDS.128 R44, [R40+0x24200] ;  /* 0x02420000282c7984 */ /* 0x0010a20000000c00 */
[----:B------:R-:W-:Y:S01]  /*3500*/  ISETP.GE.AND P3, PT, R16, R135, PT ;  /* 0x000000871000720c */ /* 0x000fe20003f66270 */
[----:B------:R-:W-:-:S12]  /*3510*/  BSSY B3, `(.L_x_3207) ;  /* 0x000006d000037945 */ /* 0x000fd80003800000 */
[----:B0-----:R-:W-:Y:S05]  /*3520*/  @P3 BRA `(.L_x_3208) ;  /* 0x0000000400ac3947 */ /* 0x001fea0003800000 */
        /* <DEDUP_REMOVED lines=8> */
[----:B------:R-:W-:Y:S01]  /*35b0*/  PRMT R127, R127, 0x654, R126 ;  /* 0x000006547f7f7816 */ /* 0x000fe2000000007e */
[----:B------:R-:W-:Y:S01]  /*35c0*/  IMAD.SHL.U32 R126, R172, 0x100, RZ ;  /* 0x00000100ac7e7824 */ /* 0x000fe200078e00ff */
[----:B------:R-:W-:Y:S01]  /*35d0*/  PRMT R170, R139, 0x654, R138 ;  /* 0x000006548baa7816 */ /* 0x000fe2000000008a */
[----:B--2---:R-:W-:Y:S01]  /*35e0*/  IMAD.MOV.U32 R138, RZ, RZ, R44 ;  /* 0x000000ffff8a7224 */ /* 0x004fe200078e002c */
[----:B------:R-:W-:Y:S02]  /*35f0*/  SHF.L.U32 R139, R169, 0x8, RZ ;  /* 0x00000008a98b7819 */ /* 0x000fe400000006ff */
[----:B------:R-:W-:Y:S01]  /*3600*/  LOP3.LUT R127, R127, 0xff00, R126, 0xf8, !PT ;  /* 0x0000ff007f7f7812 */ /* 0x000fe200078ef87e */
[----:B------:R-:W-:Y:S01]  /*3610*/  IMAD.U32 R126, R173, 0x10000, RZ ;  /* 0x00010000ad7e7824 */ /* 0x000fe200078e00ff */
[----:B------:R-:W-:Y:S01]  /*3620*/  LOP3.LUT R170, R170, 0xff00, R139, 0xf8, !PT ;  /* 0x0000ff00aaaa7812 */ /* 0x000fe200078ef88b */
[----:B------:R-:W-:Y:S01]  /*3630*/  IMAD.U32 R139, R171, 0x10000, RZ ;  /* 0x00010000ab8b7824 */ /* 0x000fe200078e00ff */
[----:B------:R-:W-:-:S02]  /*3640*/  F2FP.F16.E4M3.UNPACK_B R44, R45 ;  /* 0x0000002dff2c723e */ /* 0x000fc400020006ff */
[-C--:B------:R-:W-:Y:S02]  /*3650*/  F2FP.F16.E4M3.UNPACK_B R169, R168.reuse.H1 ;  /* 0x000000a8ffa9723e */ /* 0x080fe400030006ff */
[----:B------:R-:W-:Y:S02]  /*3660*/  LOP3.LUT R126, R127, 0xff0000, R126, 0xf8, !PT ;  /* 0x00ff00007f7e7812 */ /* 0x000fe400078ef87e */
[----:B------:R-:W-:Y:S01]  /*3670*/  LOP3.LUT R127, R170, 0xff0000, R139, 0xf8, !PT ;  /* 0x00ff0000aa7f7812 */ /* 0x000fe200078ef88b */
[--C-:B------:R-:W-:Y:S01]  /*3680*/  HADD2.F32 R139, -RZ, R44.reuse.H1_H1 ;  /* 0x3000002cff8b7230 */ /* 0x100fe20000004100 */
[----:B------:R-:W-:Y:S01]  /*3690*/  F2FP.F16.E4M3.UNPACK_B R171, R167.H1 ;  /* 0x000000a7ffab723e */ /* 0x000fe200030006ff */
[--C-:B------:R-:W-:Y:S01]  /*36a0*/  HADD2.F32 R173, -RZ, R169.reuse.H0_H0 ;  /* 0x200000a9ffad7230 */ /* 0x100fe20000004100 */
[----:B------:R-:W-:Y:S01]  /*36b0*/  F2FP.F16.E4M3.UNPACK_B R45, R45.H1 ;  /* 0x0000002dff2d723e */ /* 0x000fe200030006ff */
[----:B------:R-:W-:Y:S01]  /*36c0*/  HADD2.F32 R44, -RZ, R44.H0_H0 ;  /* 0x2000002cff2c7230 */ /* 0x000fe20000004100 */
[----:B------:R-:W-:Y:S01]  /*36d0*/  F2FP.F16.E4M3.UNPACK_B R168, R168 ;  /* 0x000000a8ffa8723e */ /* 0x000fe200020006ff */
[----:B------:R-:W-:-:S02]  /*36e0*/  HADD2.F32 R174, -RZ, R169.H1_H1 ;  /* 0x300000a9ffae7230 */ /* 0x000fc40000004100 */
[CC--:B------:R-:W-:Y:S01]  /*36f0*/  FMUL.FTZ R175, R139.reuse, R173.reuse ;  /* 0x000000ad8baf7220 */ /* 0x0c0fe20000410000 */
[----:B------:R-:W-:Y:S02]  /*3700*/  HADD2.F32 R172, -RZ, R171.H0_H0 ;  /* 0x200000abffac7230 */ /* 0x000fe40000004100 */
[----:B------:R-:W-:Y:S01]  /*3710*/  FMUL.FTZ R176, R44, R173 ;  /* 0x000000ad2cb07220 */ /* 0x000fe20000410000 */
[--C-:B------:R-:W-:Y:S01]  /*3720*/  HADD2.F32 R170, -RZ, R45.reuse.H1_H1 ;  /* 0x3000002dffaa7230 */ /* 0x100fe20000004100 */
[----:B------:R-:W-:Y:S01]  /*3730*/  F2FP.F16.E4M3.UNPACK_B R177, R127.H1 ;  /* 0x0000007fffb1723e */ /* 0x000fe200030006ff */
[----:B------:R-:W-:Y:S02]  /*3740*/  HADD2.F32 R169, -RZ, R45.H0_H0 ;  /* 0x2000002dffa97230 */ /* 0x000fe40000004100 */
[----:B------:R-:W-:Y:S01]  /*3750*/  FFMA.FTZ R45, R139, R172, R176 ;  /* 0x000000ac8b2d7223 */ /* 0x000fe200000100b0 */
[----:B------:R-:W-:Y:S02]  /*3760*/  HADD2.F32 R171, -RZ, R171.H1_H1 ;  /* 0x300000abffab7230 */ /* 0x000fe40000004100 */
[----:B------:R-:W-:Y:S01]  /*3770*/  FMUL.FTZ R178, R170, R174 ;  /* 0x000000aeaab27220 */ /* 0x000fe20000410000 */
[----:B------:R-:W-:Y:S01]  /*3780*/  F2FP.F16.E4M3.UNPACK_B R139, R138.H1 ;  /* 0x0000008aff8b723e */ /* 0x000fe200030006ff */
[C---:B------:R-:W-:Y:S01]  /*3790*/  FMUL.FTZ R173, R169.reuse, R174 ;  /* 0x000000aea9ad7220 */ /* 0x040fe20000410000 */
[----:B------:R-:W-:Y:S01]  /*37a0*/  FFMA.FTZ R44, R44, R172, -R175 ;  /* 0x000000ac2c2c7223 */ /* 0x000fe200000108af */
[----:B------:R-:W-:Y:S01]  /*37b0*/  F2FP.F16.E4M3.UNPACK_B R138, R138 ;  /* 0x0000008aff8a723e */ /* 0x000fe200020006ff */
[-C--:B------:R-:W-:Y:S01]  /*37c0*/  FFMA.FTZ R178, R169, R171.reuse, -R178 ;  /* 0x000000aba9b27223 */ /* 0x080fe200000108b2 */
[----:B------:R-:W-:Y:S01]  /*37d0*/  FFMA.FTZ R175, R170, R171, R173 ;  /* 0x000000abaaaf7223 */ /* 0x000fe200000100ad */
[--C-:B------:R-:W-:Y:S01]  /*37e0*/  HADD2.F32 R171, -RZ, R168.reuse.H1_H1 ;  /* 0x300000a8ffab7230 */ /* 0x100fe20000004100 */
[----:B------:R-:W-:Y:S01]  /*37f0*/  F2FP.F16.E4M3.UNPACK_B R170, R167 ;  /* 0x000000a7ffaa723e */ /* 0x000fe200020006ff */
[----:B------:R-:W-:-:S02]  /*3800*/  HADD2.F32 R172, -RZ, R168.H0_H0 ;  /* 0x200000a8ffac7230 */ /* 0x000fc40000004100 */
[--C-:B------:R-:W-:Y:S02]  /*3810*/  HADD2.F32 R168, -RZ, R139.reuse.H0_H0 ;  /* 0x2000008bffa87230 */ /* 0x100fe40000004100 */
[----:B------:R-:W-:Y:S02]  /*3820*/  HADD2.F32 R169, -RZ, R139.H1_H1 ;  /* 0x3000008bffa97230 */ /* 0x000fe40000004100 */
[--C-:B------:R-:W-:Y:S02]  /*3830*/  HADD2.F32 R167, -RZ, R138.reuse.H1_H1 ;  /* 0x3000008affa77230 */ /* 0x100fe40000004100 */
[-C--:B------:R-:W-:Y:S01]  /*3840*/  FMUL.FTZ R176, R168, R171.reuse ;  /* 0x000000aba8b07220 */ /* 0x080fe20000410000 */
[----:B------:R-:W-:Y:S02]  /*3850*/  HADD2.F32 R139, -RZ, R138.H0_H0 ;  /* 0x2000008aff8b7230 */ /* 0x000fe40000004100 */
[----:B------:R-:W-:Y:S01]  /*3860*/  FMUL.FTZ R173, R169, R171 ;  /* 0x000000aba9ad7220 */ /* 0x000fe20000410000 */
[----:B------:R-:W-:-:S02]  /*3870*/  HADD2.F32 R138, -RZ, R170.H1_H1 ;  /* 0x300000aaff8a7230 */ /* 0x000fc40000004100 */
[-C--:B------:R-:W-:Y:S01]  /*3880*/  FMUL.FTZ R174, R167, R172.reuse ;  /* 0x000000aca7ae7220 */ /* 0x080fe20000410000 */
[----:B------:R-:W-:Y:S02]  /*3890*/  HADD2.F32 R170, -RZ, R170.H0_H0 ;  /* 0x200000aaffaa7230 */ /* 0x000fe40000004100 */
[----:B------:R-:W-:Y:S01]  /*38a0*/  FMUL.FTZ R172, R139, R172 ;  /* 0x000000ac8bac7220 */ /* 0x000fe20000410000 */
[-C--:B------:R-:W-:Y:S01]  /*38b0*/  FFMA.FTZ R168, R168, R138.reuse, -R173 ;  /* 0x0000008aa8a87223 */ /* 0x080fe200000108ad */
[----:B------:R-:W-:Y:S01]  /*38c0*/  FFMA.FTZ R169, R169, R138, R176 ;  /* 0x0000008aa9a97223 */ /* 0x000fe200000100b0 */
[-C--:B------:R-:W-:Y:S01]  /*38d0*/  FFMA.FTZ R138, R139, R170.reuse, -R174 ;  /* 0x000000aa8b8a7223 */ /* 0x080fe200000108ae */
[----:B------:R-:W-:Y:S01]  /*38e0*/  FFMA.FTZ R139, R167, R170, R172 ;  /* 0x000000aaa78b7223 */ /* 0x000fe200000100ac */
[----:B------:R-:W-:Y:S01]  /*38f0*/  F2FP.F16.E4M3.UNPACK_B R170, R47.H1 ;  /* 0x0000002fffaa723e */ /* 0x000fe200030006ff */
[----:B------:R-:W-:Y:S01]  /*3900*/  HADD2.F32 R174, -RZ, R177.H1_H1 ;  /* 0x300000b1ffae7230 */ /* 0x000fe20000004100 */
[----:B------:R-:W-:-:S02]  /*3910*/  F2FP.SATFINITE.E4M3.F32.PACK_AB_MERGE_C R168, R169, R168, RZ ;  /* 0x000000a8a9a8723e */ /* 0x000fc400048070ff */
[----:B------:R-:W-:Y:S01]  /*3920*/  F2FP.F16.E4M3.UNPACK_B R169, R46.H1 ;  /* 0x0000002effa9723e */ /* 0x000fe200030006ff */
[--C-:B------:R-:W-:Y:S01]  /*3930*/  HADD2.F32 R171, -RZ, R170.reuse.H0_H0 ;  /* 0x200000aaffab7230 */ /* 0x100fe20000004100 */
[----:B------:R-:W-:Y:S01]  /*3940*/  F2FP.F16.E4M3.UNPACK_B R176, R127 ;  /* 0x0000007fffb0723e */ /* 0x000fe200020006ff */
[----:B------:R-:W-:Y:S01]  /*3950*/  HADD2.F32 R170, -RZ, R170.H1_H1 ;  /* 0x300000aaffaa7230 */ /* 0x000fe20000004100 */
[----:B------:R-:W-:Y:S01]  /*3960*/  F2FP.SATFINITE.E4M3.F32.PACK_AB_MERGE_C R167, R175, R178, RZ ;  /* 0x000000b2afa7723e */ /* 0x000fe200048070ff */
[--C-:B------:R-:W-:Y:S01]  /*3970*/  HADD2.F32 R127, -RZ, R169.reuse.H1_H1 ;  /* 0x300000a9ff7f7230 */ /* 0x100fe20000004100 */
[-C--:B------:R-:W-:Y:S01]  /*3980*/  F2FP.F16.E4M3.UNPACK_B R173, R126.reuse.H1 ;  /* 0x0000007effad723e */ /* 0x080fe200030006ff */
[----:B------:R-:W-:Y:S01]  /*3990*/  HADD2.F32 R178, -RZ, R176.H1_H1 ;  /* 0x300000b0ffb27230 */ /* 0x000fe20000004100 */
[----:B------:R-:W-:Y:S01]  /*39a0*/  F2FP.F16.E4M3.UNPACK_B R172, R126 ;  /* 0x0000007effac723e */ /* 0x000fe200020006ff */
[----:B------:R-:W-:Y:S02]  /*39b0*/  HADD2.F32 R169, -RZ, R169.H0_H0 ;  /* 0x200000a9ffa97230 */ /* 0x000fe40000004100 */
[----:B------:R-:W-:Y:S01]  /*39c0*/  FMUL.FTZ R126, R170, R174 ;  /* 0x000000aeaa7e7220 */ /* 0x000fe20000410000 */
[----:B------:R-:W-:-:S02]  /*39d0*/  HADD2.F32 R175, -RZ, R173.H1_H1 ;  /* 0x300000adffaf7230 */ /* 0x000fc40000004100 */
[----:B------:R-:W-:Y:S01]  /*39e0*/  FMUL.FTZ R179, R171, R174 ;  /* 0x000000aeabb37220 */ /* 0x000fe20000410000 */
[----:B------:R-:W-:Y:S02]  /*39f0*/  HADD2.F32 R174, -RZ, R172.H1_H1 ;  /* 0x300000acffae7230 */ /* 0x000fe40000004100 */
[-C--:B------:R-:W-:Y:S01]  /*3a00*/  FMUL.FTZ R180, R127, R178.reuse ;  /* 0x000000b27fb47220 */ /* 0x080fe20000410000 */
[----:B------:R-:W-:Y:S01]  /*3a10*/  F2FP.F16.E4M3.UNPACK_B R47, R47 ;  /* 0x0000002fff2f723e */ /* 0x000fe200020006ff */
[----:B------:R-:W-:Y:S01]  /*3a20*/  FMUL.FTZ R178, R169, R178 ;  /* 0x000000b2a9b27220 */ /* 0x000fe20000410000 */
[----:B------:R-:W-:Y:S01]  /*3a30*/  F2FP.F16.E4M3.UNPACK_B R46, R46 ;  /* 0x0000002eff2e723e */ /* 0x000fe200020006ff */
[-C--:B------:R-:W-:Y:S01]  /*3a40*/  FFMA.FTZ R126, R171, R175.reuse, -R126 ;  /* 0x000000afab7e7223 */ /* 0x080fe2000001087e */
[----:B------:R-:W-:Y:S01]  /*3a50*/  FFMA.FTZ R179, R170, R175, R179 ;  /* 0x000000afaab37223 */ /* 0x000fe200000100b3 */
[-C--:B------:R-:W-:Y:S01]  /*3a60*/  FFMA.FTZ R180, R169, R174.reuse, -R180 ;  /* 0x000000aea9b47223 */ /* 0x080fe200000108b4 */
[----:B------:R-:W-:Y:S01]  /*3a70*/  FFMA.FTZ R175, R127, R174, R178 ;  /* 0x000000ae7faf7223 */ /* 0x000fe200000100b2 */
[--C-:B------:R-:W-:Y:S01]  /*3a80*/  HADD2.F32 R127, -RZ, R47.reuse.H0_H0 ;  /* 0x2000002fff7f7230 */ /* 0x100fe20000004100 */
[----:B------:R-:W-:Y:S01]  /*3a90*/  F2FP.SATFINITE.E4M3.F32.PACK_AB_MERGE_C R45, R45, R44, R167 ;  /* 0x0000002c2d2d723e */ /* 0x000fe200048070a7 */
[----:B------:R-:W-:Y:S01]  /*3aa0*/  HADD2.F32 R169, -RZ, R47.H1_H1 ;  /* 0x3000002fffa97230 */ /* 0x000fe20000004100 */
[----:B------:R-:W-:Y:S01]  /*3ab0*/  F2FP.SATFINITE.E4M3.F32.PACK_AB_MERGE_C R126, R179, R126, RZ ;  /* 0x0000007eb37e723e */ /* 0x000fe200048070ff */
[----:B------:R-:W-:Y:S01]  /*3ac0*/  HADD2.F32 R174, -RZ, R177.H0_H0 ;  /* 0x200000b1ffae7230 */ /* 0x000fe20000004100 */
[----:B------:R-:W-:Y:S01]  /*3ad0*/  F2FP.SATFINITE.E4M3.F32.PACK_AB_MERGE_C R175, R175, R180, RZ ;  /* 0x000000b4afaf723e */ /* 0x000fe200048070ff */
[--C-:B------:R-:W-:Y:S01]  /*3ae0*/  HADD2.F32 R47, -RZ, R46.reuse.H0_H0 ;  /* 0x2000002eff2f7230 */ /* 0x100fe20000004100 */
[----:B------:R-:W-:Y:S01]  /*3af0*/  F2FP.SATFINITE.E4M3.F32.PACK_AB_MERGE_C R44, R139, R138, R168 ;  /* 0x0000008a8b2c723e */ /* 0x000fe200048070a8 */
[----:B------:R-:W-:-:S02]  /*3b00*/  HADD2.F32 R46, -RZ, R46.H1_H1 ;  /* 0x3000002eff2e7230 */ /* 0x000fc40000004100 */
[-C--:B------:R-:W-:Y:S01]  /*3b10*/  FMUL.FTZ R178, R169, R174.reuse ;  /* 0x000000aea9b27220 */ /* 0x080fe20000410000 */
[----:B------:R-:W-:Y:S02]  /*3b20*/  HADD2.F32 R176, -RZ, R176.H0_H0 ;  /* 0x200000b0ffb07230 */ /* 0x000fe40000004100 */
[----:B------:R-:W-:Y:S01]  /*3b30*/  FMUL.FTZ R182, R127, R174 ;  /* 0x000000ae7fb67220 */ /* 0x000fe20000410000 */
[----:B------:R-:W-:Y:S02]  /*3b40*/  HADD2.F32 R170, -RZ, R173.H0_H0 ;  /* 0x200000adffaa7230 */ /* 0x000fe40000004100 */
[----:B------:R-:W-:Y:S02]  /*3b50*/  HADD2.F32 R172, -RZ, R172.H0_H0 ;  /* 0x200000acffac7230 */ /* 0x000fe40000004100 */
[CC--:B------:R-:W-:Y:S01]  /*3b60*/  FMUL.FTZ R174, R46.reuse, R176.reuse ;  /* 0x000000b02eae7220 */ /* 0x0c0fe20000410000 */
[----:B------:R-:W-:Y:S01]  /*3b70*/  FMUL.FTZ R171, R47, R176 ;  /* 0x000000b02fab7220 */ /* 0x000fe20000410000 */
[-C--:B------:R-:W-:Y:S01]  /*3b80*/  FFMA.FTZ R178, R127, R170.reuse, -R178 ;  /* 0x000000aa7fb27223 */ /* 0x080fe200000108b2 */
[----:B------:R-:W-:Y:S01]  /*3b90*/  FFMA.FTZ R169, R169, R170, R182 ;  /* 0x000000aaa9a97223 */ /* 0x000fe200000100b6 */
[-C--:B------:R-:W-:Y:S01]  /*3ba0*/  FFMA.FTZ R174, R47, R172.reuse, -R174 ;  /* 0x000000ac2fae7223 */ /* 0x080fe200000108ae */
[----:B------:R-:W-:-:S03]  /*3bb0*/  FFMA.FTZ R171, R46, R172, R171 ;  /* 0x000000ac2eab7223 */ /* 0x000fc600000100ab */
[----:B------:R-:W-:Y:S02]  /*3bc0*/  F2FP.SATFINITE.E4M3.F32.PACK_AB_MERGE_C R47, R169, R178, R126 ;  /* 0x000000b2a92f723e */ /* 0x000fe4000480707e */
[----:B------:R-:W-:-:S07]  /*3bd0*/  F2FP.SATFINITE.E4M3.F32.PACK_AB_MERGE_C R46, R171, R174, R175 ;  /* 0x000000aeab2e723e */ /* 0x000fce00048070af */
.L_x_3208:
[----:B------:R-:W-:Y:S05]  /*3be0*/  BSYNC B3 ;  /* 0x0000000000037941 */ /* 0x000fea0003800000 */
.L_x_3207:
[----:B--2---:R2:W-:Y:S02]  /*3bf0*/  STG.E.128 desc[UR54][R50.64], R44 ;  /* 0x0000002c32007986 */ /* 0x0045e4000c101d36 */
.L_x_3206:
[----:B------:R-:W-:Y:S05]  /*3c00*/  BSYNC B2 ;  /* 0x0000000000027941 */ /* 0x000fea0003800000 */
.L_x_3205:
[----:B------:R-:W-:Y:S01]  /*3c10*/  ISETP.NE.AND P3, PT, R35, RZ, PT ;  /* 0x000000ff2300720c */ /* 0x000fe20003f65270 */
[----:B------:R-:W-:-:S12]  /*3c20*/  BSSY B2, `(.L_x_3209) ;  /* 0x0000075000027945 */ /* 0x000fd80003800000 */
[----:B------:R-:W-:Y:S05]  /*3c30*/  @!P3 BRA `(.L_x_3210) ;  /* 0x0000000400ccb947 */ /* 0x000fea0003800000 */
[----:B0-2---:R0:W2:Y:S01]  /*3c40*/  LDS.128 R44, [R41+0x24200] ;  /* 0x02420000292c7984 */ /* 0x0050a20000000c00 */
[----:B------:R-:W-:Y:S01]  /*3c50*/  VIADD R126, R16, 0x10 ;  /* 0x00000010107e7836 */ /* 0x000fe20000000000 */
[----:B------:R-:W-:Y:S04]  /*3c60*/  BSSY B3, `(.L_x_3211) ;  /* 0x000006f000037945 */ /* 0x000fe80003800000 */
[----:B------:R-:W-:-:S13]  /*3c70*/  ISETP.GE.AND P3, PT, R126, R135, PT ;  /* 0x000000877e00720c */ /* 0x000fda0003f66270 */
[----:B0-----:R-:W-:Y:S05]  /*3c80*/  @P3 BRA `(.L_x_3212) ;  /* 0x0000000400b03947 */ /* 0x001fea0003800000 */
[--C-:B------:R-:W-:Y:S02]  /*3c90*/  SHF.R.U32.HI R167, RZ, 0x18, R97.reuse ;  /* 0x00000018ffa77819 */ /* 0x100fe40000011661 */
[----:B------:R-:W-:Y:S02]  /*3ca0*/  LOP3.LUT R96, R97, 0xff, RZ, 0xc0, !PT ;  /* 0x000000ff61607812 */ /* 0x000fe400078ec0ff */
[--C-:B------:R-:W-:Y:S02]  /*3cb0*/  SHF.R.U32.HI R98, RZ, 0x8, R97.reuse ;  /* 0x00000008ff627819 */ /* 0x100fe40000011661 */
[----:B------:R-:W-:Y:S02]  /*3cc0*/  SHF.R.U32.HI R139, RZ, 0x10, R97 ;  /* 0x00000010ff8b7819 */ /* 0x000fe40000011661 */
[----:B------:R-:W-:Y:S02]  /*3cd0*/  SHF.R.U32.HI R126, RZ, 0x18, R99 ;  /* 0x00000018ff7e7819 */ /* 0x000fe40000011663 */
[----:B------:R-:W-:-:S02]  /*3ce0*/  LOP3.LUT R97, R99, 0xff, RZ, 0xc0, !PT ;  /* 0x000000ff63617812 */ /* 0x000fc400078ec0ff */
[--C-:B------:R-:W-:Y:S02]  /*3cf0*/  SHF.R.U32.HI R127, RZ, 0x8, R99.reuse ;  /* 0x00000008ff7f7819 */ /* 0x100fe40000011663 */
[----:B------:R-:W-:Y:S02]  /*3d00*/  SHF.R.U32.HI R138, RZ, 0x10, R99 ;  /* 0x00000010ff8a7819 */ /* 0x000fe40000011663 */
[----:B------:R-:W-:Y:S01]  /*3d10*/  PRMT R96, R167, 0x654, R96 ;  /* 0x00000654a7607816 */ /* 0x000fe20000000060 */
[----:B------:R-:W-:Y:S01]  /*3d20*/  IMAD.SHL.U32 R127, R127, 0x100, RZ ;  /* 0x000001007f7f7824 */ /* 0x000fe200078e00ff */
[----:B------:R-:W-:Y:S01]  /*3d30*/  SHF.L.U32 R99, R98, 0x8, RZ ;  /* 0x0000000862637819 */ /* 0x000fe200000006ff */
[----:B--2---:R-:W-:Y:S01]  /*3d40*/  IMAD.MOV.U32 R98, RZ, RZ, R44 ;  /* 0x000000ffff627224 */ /* 0x004fe200078e002c */
[----:B------:R-:W-:Y:S01]  /*3d50*/  PRMT R126, R126, 0x654, R97 ;  /* 0x000006547e7e7816 */ /* 0x000fe20000000061 */
[----:B------:R-:W-:Y:S01]  /*3d60*/  IMAD.MOV.U32 R97, RZ, RZ, R45 ;  /* 0x000000ffff617224 */ /* 0x000fe200078e002d */
[----:B------:R-:W-:Y:S01]  /*3d70*/  LOP3.LUT R45, R96, 0xff00, R99, 0xf8, !PT ;  /* 0x0000ff00602d7812 */ /* 0x000fe200078ef863 */
[----:B------:R-:W-:Y:S01]  /*3d80*/  IMAD.U32 R96, R139, 0x10000, RZ ;  /* 0x000100008b607824 */ /* 0x000fe200078e00ff */
[----:B------:R-:W-:-:S02]  /*3d90*/  LOP3.LUT R127, R126, 0xff00, R127, 0xf8, !PT ;  /* 0x0000ff007e7f7812 */ /* 0x000fc400078ef87f */
[----:B------:R-:W-:Y:S02]  /*3da0*/  SHF.L.U32 R138, R138, 0x10, RZ ;  /* 0x000000108a8a7819 */ /* 0x000fe400000006ff */
[----:B------:R-:W-:Y:S02]  /*3db0*/  F2FP.F16.E4M3.UNPACK_B R44, R97 ;  /* 0x00000061ff2c723e */ /* 0x000fe400020006ff */
[----:B------:R-:W-:Y:S02]  /*3dc0*/  F2FP.F16.E4M3.UNPACK_B R126, R166.H1 ;  /* 0x000000a6ff7e723e */ /* 0x000fe400030006ff */
[----:B------:R-:W-:Y:S01]  /*3dd0*/  LOP3.LUT R45, R45, 0xff0000, R96, 0xf8, !PT ;  /* 0x00ff00002d2d7812 */ /* 0x000fe200078ef860 */
[----:B------:R-:W-:Y:S01]  /*3de0*/  HADD2.F32 R99, -RZ, R44.H1_H1 ;  /* 0x3000002cff637230 */ /* 0x000fe20000004100 */
[----:B------:R-:W-:Y:S01]  /*3df0*/  LOP3.LUT R96, R127, 0xff0000, R138, 0xf8, !PT ;  /* 0x00ff00007f607812 */ /* 0x000fe200078ef88a */
[----:B------:R-:W-:Y:S01]  /*3e00*/  HADD2.F32 R167, -RZ, R126.H0_H0 ;  /* 0x2000007effa77230 */ /* 0x000fe20000004100 */
        /* <DEDUP_REMOVED lines=15> */
[----:B------:R-:W-:Y:S01]  /*3f00*/  F2FP.F16.E4M3.UNPACK_B R98, R98 ;  /* 0x00000062ff62723e */ /* 0x000fe200020006ff */
[----:B------:R-:W-:Y:S01]  /*3f10*/  FFMA.FTZ R44, R44, R139, -R169 ;  /* 0x0000008b2c2c7223 */ /* 0x000fe200000108a9 */
[-C--:B------:R-:W-:Y:S01]  /*3f20*/  FFMA.FTZ R169, R126, R138.reuse, -R167 ;  /* 0x0000008a7ea97223 */ /* 0x080fe200000108a7 */
[----:B------:R-:W-:Y:S01]  /*3f30*/  FFMA.FTZ R172, R127, R138, R168 ;  /* 0x0000008a7fac7223 */ /* 0x000fe200000100a8 */
[----:B------:R-:W-:Y:S01]  /*3f40*/  F2FP.F16.E4M3.UNPACK_B R165, R165 ;  /* 0x000000a5ffa5723e */ /* 0x000fe200020006ff */
[----:B------:R-:W-:-:S02]  /*3f50*/  HADD2.F32 R139, -RZ, R166.H1_H1 ;  /* 0x300000a6ff8b7230 */ /* 0x000fc40000004100 */
[--C-:B------:R-:W-:Y:S02]  /*3f60*/  HADD2.F32 R127, -RZ, R99.reuse.H0_H0 ;  /* 0x20000063ff7f7230 */ /* 0x100fe40000004100 */
[----:B------:R-:W-:Y:S02]  /*3f70*/  HADD2.F32 R138, -RZ, R99.H1_H1 ;  /* 0x30000063ff8a7230 */ /* 0x000fe40000004100 */
[----:B------:R-:W-:Y:S02]  /*3f80*/  HADD2.F32 R166, -RZ, R166.H0_H0 ;  /* 0x200000a6ffa67230 */ /* 0x000fe40000004100 */
[-C--:B------:R-:W-:Y:S01]  /*3f90*/  FMUL.FTZ R167, R127, R139.reuse ;  /* 0x0000008b7fa77220 */ /* 0x080fe20000410000 */
[--C-:B------:R-:W-:Y:S02]  /*3fa0*/  HADD2.F32 R126, -RZ, R98.reuse.H1_H1 ;  /* 0x30000062ff7e7230 */ /* 0x100fe40000004100 */
[----:B------:R-:W-:Y:S01]  /*3fb0*/  FMUL.FTZ R170, R138, R139 ;  /* 0x0000008b8aaa7220 */ /* 0x000fe20000410000 */
[----:B------:R-:W-:-:S02]  /*3fc0*/  HADD2.F32 R99, -RZ, R98.H0_H0 ;  /* 0x20000062ff637230 */ /* 0x000fc40000004100 */
[--C-:B------:R-:W-:Y:S02]  /*3fd0*/  HADD2.F32 R98, -RZ, R165.reuse.H1_H1 ;  /* 0x300000a5ff627230 */ /* 0x100fe40000004100 */
[-C--:B------:R-:W-:Y:S01]  /*3fe0*/  FMUL.FTZ R168, R126, R166.reuse ;  /* 0x000000a67ea87220 */ /* 0x080fe20000410000 */
[----:B------:R-:W-:Y:S02]  /*3ff0*/  HADD2.F32 R165, -RZ, R165.H0_H0 ;  /* 0x200000a5ffa57230 */ /* 0x000fe40000004100 */
[----:B------:R-:W-:Y:S01]  /*4000*/  FMUL.FTZ R139, R99, R166 ;  /* 0x000000a6638b7220 */ /* 0x000fe20000410000 */
[----:B------:R-:W-:Y:S01]  /*4010*/  F2FP.F16.E4M3.UNPACK_B R166, R45 ;  /* 0x0000002dffa6723e */ /* 0x000fe200020006ff */
[-C--:B------:R-:W-:Y:S01]  /*4020*/  FFMA.FTZ R127, R127, R98.reuse, -R170 ;  /* 0x000000627f7f7223 */ /* 0x080fe200000108aa */
[----:B------:R-:W-:Y:S01]  /*4030*/  FFMA.FTZ R138, R138, R98, R167 ;  /* 0x000000628a8a7223 */ /* 0x000fe200000100a7 */
[-C--:B------:R-:W-:Y:S01]  /*4040*/  FFMA.FTZ R98, R99, R165.reuse, -R168 ;  /* 0x000000a563627223 */ /* 0x080fe200000108a8 */
[----:B------:R-:W-:Y:S01]  /*4050*/  FFMA.FTZ R99, R126, R165, R139 ;  /* 0x000000a57e637223 */ /* 0x000fe2000001008b */
[----:B------:R-:W-:-:S02]  /*4060*/  F2FP.F16.E4M3.UNPACK_B R139, R47.H1 ;  /* 0x0000002fff8b723e */ /* 0x000fc400030006ff */
[----:B------:R-:W-:Y:S02]  /*4070*/  F2FP.F16.E4M3.UNPACK_B R170, R96.H1 ;  /* 0x00000060ffaa723e */ /* 0x000fe400030006ff */
[----:B------:R-:W-:Y:S01]  /*4080*/  F2FP.SATFINITE.E4M3.F32.PACK_AB_MERGE_C R126, R172, R169, RZ ;  /* 0x000000a9ac7e723e */ /* 0x000fe200048070ff */
[--C-:B------:R-:W-:Y:S01]  /*4090*/  HADD2.F32 R165, -RZ, R139.reuse.H0_H0 ;  /* 0x2000008bffa57230 */ /* 0x100fe20000004100 */
[----:B------:R-:W-:Y:S01]  /*40a0*/  F2FP.SATFINITE.E4M3.F32.PACK_AB_MERGE_C R127, R138, R127, RZ ;  /* 0x0000007f8a7f723e */ /* 0x000fe200048070ff */
[----:B------:R-:W-:Y:S01]  /*40b0*/  HADD2.F32 R139, -RZ, R139.H1_H1 ;  /* 0x3000008bff8b7230 */ /* 0x000fe20000004100 */
[----:B------:R-:W-:Y:S01]  /*40c0*/  F2FP.F16.E4M3.UNPACK_B R167, R45.H1 ;  /* 0x0000002dffa7723e */ /* 0x000fe200030006ff */
[----:B------:R-:W-:Y:S01]  /*40d0*/  HADD2.F32 R172, -RZ, R170.H1_H1 ;  /* 0x300000aaffac7230 */ /* 0x000fe20000004100 */
[----:B------:R-:W-:Y:S01]  /*40e0*/  F2FP.F16.E4M3.UNPACK_B R138, R46.H1 ;  /* 0x0000002eff8a723e */ /* 0x000fe200030006ff */
[----:B------:R-:W-:Y:S01]  /*40f0*/  HADD2.F32 R45, -RZ, R166.H1_H1 ;  /* 0x300000a6ff2d7230 */ /* 0x000fe20000004100 */
[----:B------:R-:W-:Y:S01]  /*4100*/  F2FP.F16.E4M3.UNPACK_B R169, R96 ;  /* 0x00000060ffa9723e */ /* 0x000fe200020006ff */
[----:B------:R-:W-:-:S02]  /*4110*/  HADD2.F32 R168, -RZ, R167.H1_H1 ;  /* 0x300000a7ffa87230 */ /* 0x000fc40000004100 */
[-C--:B------:R-:W-:Y:S01]  /*4120*/  FMUL.FTZ R174, R139, R172.reuse ;  /* 0x000000ac8bae7220 */ /* 0x080fe20000410000 */
[--C-:B------:R-:W-:Y:S02]  /*4130*/  HADD2.F32 R96, -RZ, R138.reuse.H1_H1 ;  /* 0x3000008aff607230 */ /* 0x100fe40000004100 */
[C---:B------:R-:W-:Y:S01]  /*4140*/  FMUL.FTZ R172, R165.reuse, R172 ;  /* 0x000000aca5ac7220 */ /* 0x040fe20000410000 */
[----:B------:R-:W-:Y:S02]  /*4150*/  HADD2.F32 R171, -RZ, R169.H1_H1 ;  /* 0x300000a9ffab7230 */ /* 0x000fe40000004100 */
[-C--:B------:R-:W-:Y:S01]  /*4160*/  FFMA.FTZ R174, R165, R168.reuse, -R174 ;  /* 0x000000a8a5ae7223 */ /* 0x080fe200000108ae */
[----:B------:R-:W-:Y:S01]  /*4170*/  HADD2.F32 R138, -RZ, R138.H0_H0 ;  /* 0x2000008aff8a7230 */ /* 0x000fe20000004100 */
[----:B------:R-:W-:Y:S01]  /*4180*/  F2FP.F16.E4M3.UNPACK_B R47, R47 ;  /* 0x0000002fff2f723e */ /* 0x000fe200020006ff */
[----:B------:R-:W-:Y:S01]  /*4190*/  FFMA.FTZ R173, R139, R168, R172 ;  /* 0x000000a88bad7223 */ /* 0x000fe200000100ac */
[-C--:B------:R-:W-:Y:S01]  /*41a0*/  FMUL.FTZ R165, R96, R171.reuse ;  /* 0x000000ab60a57220 */ /* 0x080fe20000410000 */
[----:B------:R-:W-:Y:S01]  /*41b0*/  F2FP.F16.E4M3.UNPACK_B R46, R46 ;  /* 0x0000002eff2e723e */ /* 0x000fe200020006ff */
[----:B------:R-:W-:Y:S01]  /*41c0*/  FMUL.FTZ R171, R138, R171 ;  /* 0x000000ab8aab7220 */ /* 0x000fe20000410000 */
[----:B------:R-:W-:-:S02]  /*41d0*/  HADD2.F32 R170, -RZ, R170.H0_H0 ;  /* 0x200000aaffaa7230 */ /* 0x000fc40000004100 */
[-C--:B------:R-:W-:Y:S01]  /*41e0*/  FFMA.FTZ R165, R138, R45.reuse, -R165 ;  /* 0x0000002d8aa57223 */ /* 0x080fe200000108a5 */
[----:B------:R-:W-:Y:S02]  /*41f0*/  HADD2.F32 R169, -RZ, R169.H0_H0 ;  /* 0x200000a9ffa97230 */ /* 0x000fe40000004100 */
[----:B------:R-:W-:Y:S01]  /*4200*/  FFMA.FTZ R168, R96, R45, R171 ;  /* 0x0000002d60a87223 */ /* 0x000fe200000100ab */
[--C-:B------:R-:W-:Y:S01]  /*4210*/  HADD2.F32 R96, -RZ, R47.reuse.H0_H0 ;  /* 0x2000002fff607230 */ /* 0x100fe20000004100 */
[----:B------:R-:W-:Y:S01]  /*4220*/  F2FP.SATFINITE.E4M3.F32.PACK_AB_MERGE_C R173, R173, R174, RZ ;  /* 0x000000aeadad723e */ /* 0x000fe200048070ff */
[--C-:B------:R-:W-:Y:S02]  /*4230*/  HADD2.F32 R45, -RZ, R46.reuse.H0_H0 ;  /* 0x2000002eff2d7230 */ /* 0x100fe40000004100 */
[----:B------:R-:W-:Y:S01]  /*4240*/  HADD2.F32 R47, -RZ, R47.H1_H1 ;  /* 0x3000002fff2f7230 */ /* 0x000fe20000004100 */
[----:B------:R-:W-:Y:S01]  /*4250*/  F2FP.SATFINITE.E4M3.F32.PACK_AB_MERGE_C R165, R168, R165, RZ ;  /* 0x000000a5a8a5723e */ /* 0x000fe200048070ff */
[----:B------:R-:W-:-:S02]  /*4260*/  HADD2.F32 R46, -RZ, R46.H1_H1 ;  /* 0x3000002eff2e7230 */ /* 0x000fc40000004100 */
[----:B------:R-:W-:Y:S02]  /*4270*/  HADD2.F32 R167, -RZ, R167.H0_H0 ;  /* 0x200000a7ffa77230 */ /* 0x000fe40000004100 */
[-C--:B------:R-:W-:Y:S01]  /*4280*/  FMUL.FTZ R139, R47, R170.reuse ;  /* 0x000000aa2f8b7220 */ /* 0x080fe20000410000 */
[----:B------:R-:W-:Y:S02]  /*4290*/  HADD2.F32 R166, -RZ, R166.H0_H0 ;  /* 0x200000a6ffa67230 */ /* 0x000fe40000004100 */
[-C--:B------:R-:W-:Y:S01]  /*42a0*/  FMUL.FTZ R138, R46, R169.reuse ;  /* 0x000000a92e8a7220 */ /* 0x080fe20000410000 */
[C---:B------:R-:W-:Y:S01]  /*42b0*/  FMUL.FTZ R170, R96.reuse, R170 ;  /* 0x000000aa60aa7220 */ /* 0x040fe20000410000 */
[C---:B------:R-:W-:Y:S01]  /*42c0*/  FMUL.FTZ R169, R45.reuse, R169 ;  /* 0x000000a92da97220 */ /* 0x040fe20000410000 */
[-C--:B------:R-:W-:Y:S01]  /*42d0*/  FFMA.FTZ R139, R96, R167.reuse, -R139 ;  /* 0x000000a7608b7223 */ /* 0x080fe2000001088b */
[-C--:B------:R-:W-:Y:S01]  /*42e0*/  FFMA.FTZ R138, R45, R166.reuse, -R138 ;  /* 0x000000a62d8a7223 */ /* 0x080fe2000001088a */
[----:B------:R-:W-:Y:S01]  /*42f0*/  FFMA.FTZ R170, R47, R167, R170 ;  /* 0x000000a72faa7223 */ /* 0x000fe200000100aa */
[----:B------:R-:W-:Y:S01]  /*4300*/  FFMA.FTZ R169, R46, R166, R169 ;  /* 0x000000a62ea97223 */ /* 0x000fe200000100a9 */
[----:B------:R-:W-:-:S02]  /*4310*/  F2FP.SATFINITE.E4M3.F32.PACK_AB_MERGE_C R45, R97, R44, R126 ;  /* 0x0000002c612d723e */ /* 0x000fc4000480707e */
[----:B------:R-:W-:Y:S02]  /*4320*/  F2FP.SATFINITE.E4M3.F32.PACK_AB_MERGE_C R44, R99, R98, R127 ;  /* 0x00000062632c723e */ /* 0x000fe4000480707f */
[----:B------:R-:W-:Y:S02]  /*4330*/  F2FP.SATFINITE.E4M3.F32.PACK_AB_MERGE_C R46, R169, R138, R165 ;  /* 0x0000008aa92e723e */ /* 0x000fe400048070a5 */
[----:B------:R-:W-:-:S07]  /*4340*/  F2FP.SATFINITE.E4M3.F32.PACK_AB_MERGE_C R47, R170, R139, R173 ;  /* 0x0000008baa2f723e */ /* 0x000fce00048070ad */
.L_x_3212:
[----:B------:R-:W-:Y:S05]  /*4350*/  BSYNC B3 ;  /* 0x0000000000037941 */ /* 0x000fea0003800000 */
.L_x_3211:
[----:B--2---:R3:W-:Y:S02]  /*4360*/  STG.E.128 desc[UR54][R50.64+0x20], R44 ;  /* 0x0000202c32007986 */ /* 0x0047e4000c101d36 */
.L_x_3210:
[----:B------:R-:W-:Y:S05]  /*4370*/  BSYNC B2 ;  /* 0x0000000000027941 */ /* 0x000fea0003800000 */
.L_x_3209:
[----:B------:R-:W-:Y:S01]  /*4380*/  ISETP.NE.AND P3, PT, R36, RZ, PT ;  /* 0x000000ff2400720c */ /* 0x000fe20003f65270 */
[----:B------:R-:W-:-:S12]  /*4390*/  BSSY B2, `(.L_x_3213) ;  /* 0x0000074000027945 */ /* 0x000fd80003800000 */
[----:B------:R-:W-:Y:S05]  /*43a0*/  @!P3 BRA `(.L_x_3214) ;  /* 0x0000000400c8b947 */ /* 0x000fea0003800000 */
[----:B0-23--:R0:W2:Y:S01]  /*43b0*/  LDS.128 R44, [R40+0x26a00] ;  /* 0x026a0000282c7984 */ /* 0x00d0a20000000c00 */
[----:B------:R-:W-:Y:S01]  /*43c0*/  VIADD R96, R16, 0x20 ;  /* 0x0000002010607836 */ /* 0x000fe20000000000 */
[----:B------:R-:W-:Y:S04]  /*43d0*/  BSSY B3, `(.L_x_3215) ;  /* 0x000006e000037945 */ /* 0x000fe80003800000 */
[----:B------:R-:W-:-:S13]  /*43e0*/  ISETP.GE.AND P3, PT, R96, R135, PT ;  /* 0x000000876000720c */ /* 0x000fda0003f66270 */
[----:B0-----:R-:W-:Y:S05]  /*43f0*/  @P3 BRA `(.L_x_3216) ;  /* 0x0000000400ac3947 */ /* 0x001fea0003800000 */
        /* <DEDUP_REMOVED lines=10> */
[----:B------:R-:W-:Y:S01]  /*44a0*/  PRMT R96, R91, 0x654, R90 ;  /* 0x000006545b607816 */ /* 0x000fe2000000005a */
[----:B------:R-:W-:Y:S02]  /*44b0*/  IMAD.SHL.U32 R91, R97, 0x100, RZ ;  /* 0x00000100615b7824 */ /* 0x000fe400078e00ff */
[----:B--2---:R-:W-:Y:S01]  /*44c0*/  IMAD.MOV.U32 R90, RZ, RZ, R44 ;  /* 0x000000ffff5a7224 */ /* 0x004fe200078e002c */
[----:B------:R-:W-:-:S02]  /*44d0*/  LOP3.LUT R89, R89, 0xff00, R88, 0xf8, !PT ;  /* 0x0000ff0059597812 */ /* 0x000fc400078ef858 */
[----:B------:R-:W-:Y:S01]  /*44e0*/  LOP3.LUT R98, R96, 0xff00, R91, 0xf8, !PT ;  /* 0x0000ff0060627812 */ /* 0x000fe200078ef85b */
[----:B------:R-:W-:Y:S01]  /*44f0*/  IMAD.U32 R91, R99, 0x10000, RZ ;  /* 0x00010000635b7824 */ /* 0x000fe200078e00ff */
[----:B------:R-:W-:Y:S02]  /*4500*/  SHF.L.U32 R88, R126, 0x10, RZ ;  /* 0x000000107e587819 */ /* 0x000fe400000006ff */
[----:B------:R-:W-:Y:S02]  /*4510*/  F2FP.F16.E4M3.UNPACK_B R96, R163.H1 ;  /* 0x000000a3ff60723e */ /* 0x000fe400030006ff */
[-C--:B------:R-:W-:Y:S02]  /*4520*/  F2FP.F16.E4M3.UNPACK_B R44, R45.reuse ;  /* 0x0000002dff2c723e */ /* 0x080fe400020006ff */
[----:B------:R-:W-:Y:S01]  /*4530*/  LOP3.LUT R88, R89, 0xff0000, R88, 0xf8, !PT ;  /* 0x00ff000059587812 */ /* 0x000fe200078ef858 */
[----:B------:R-:W-:Y:S01]  /*4540*/  HADD2.F32 R126, -RZ, R96.H0_H0 ;  /* 0x20000060ff7e7230 */ /* 0x000fe20000004100 */
[----:B------:R-:W-:Y:S01]  /*4550*/  LOP3.LUT R89, R98, 0xff0000, R91, 0xf8, !PT ;  /* 0x00ff000062597812 */ /* 0x000fe200078ef85b */
[--C-:B------:R-:W-:Y:S01]  /*4560*/  HADD2.F32 R91, -RZ, R44.reuse.H1_H1 ;  /* 0x3000002cff5b7230 */ /* 0x100fe20000004100 */
[----:B------:R-:W-:Y:S01]  /*4570*/  F2FP.F16.E4M3.UNPACK_B R98, R164.H1 ;  /* 0x000000a4ff62723e */ /* 0x000fe200030006ff */
[----:B------:R-:W-:Y:S01]  /*4580*/  HADD2.F32 R44, -RZ, R44.H0_H0 ;  /* 0x2000002cff2c7230 */ /* 0x000fe20000004100 */
[----:B------:R-:W-:Y:S01]  /*4590*/  F2FP.F16.E4M3.UNPACK_B R45, R45.H1 ;  /* 0x0000002dff2d723e */ /* 0x000fe200030006ff */
[----:B------:R-:W-:-:S02]  /*45a0*/  HADD2.F32 R127, -RZ, R96.H1_H1 ;  /* 0x30000060ff7f7230 */ /* 0x000fc40000004100 */
[CC--:B------:R-:W-:Y:S01]  /*45b0*/  FMUL.FTZ R139, R91.reuse, R126.reuse ;  /* 0x0000007e5b8b7220 */ /* 0x0c0fe20000410000 */
[--C-:B------:R-:W-:Y:S02]  /*45c0*/  HADD2.F32 R99, -RZ, R98.reuse.H0_H0 ;  /* 0x20000062ff637230 */ /* 0x100fe40000004100 */
        /* <DEDUP_REMOVED lines=15> */
[--C-:B------:R-:W-:Y:S01]  /*46c0*/  HADD2.F32 R98, -RZ, R91.reuse.H1_H1 ;  /* 0x3000005bff627230 */ /* 0x100fe20000004100 */
[----:B------:R-:W-:Y:S01]  /*46d0*/  F2FP.F16.E4M3.UNPACK_B R127, R88.H1 ;  /* 0x00000058ff7f723e */ /* 0x000fe200030006ff */
[----:B------:R-:W-:-:S02]  /*46e0*/  HADD2.F32 R97, -RZ, R91.H0_H0 ;  /* 0x2000005bff617230 */ /* 0x000fc40000004100 */
[----:B------:R-:W-:Y:S02]  /*46f0*/  HADD2.F32 R163, -RZ, R163.H0_H0 ;  /* 0x200000a3ffa37230 */ /* 0x000fe40000004100 */
[-C--:B------:R-:W-:Y:S01]  /*4700*/  FMUL.FTZ R138, R98, R99.reuse ;  /* 0x00000063628a7220 */ /* 0x080fe20000410000 */
[--C-:B------:R-:W-:Y:S02]  /*4710*/  HADD2.F32 R96, -RZ, R90.reuse.H1_H1 ;  /* 0x3000005aff607230 */ /* 0x100fe40000004100 */
[----:B------:R-:W-:Y:S01]  /*4720*/  FMUL.FTZ R99, R97, R99 ;  /* 0x0000006361637220 */ /* 0x000fe20000410000 */
[----:B------:R-:W-:Y:S02]  /*4730*/  HADD2.F32 R91, -RZ, R90.H0_H0 ;  /* 0x2000005aff5b7230 */ /* 0x000fe40000004100 */
[--C-:B------:R-:W-:Y:S02]  /*4740*/  HADD2.F32 R90, -RZ, R164.reuse.H1_H1 ;  /* 0x300000a4ff5a7230 */ /* 0x100fe40000004100 */
[----:B------:R-:W-:Y:S01]  /*4750*/  FMUL.FTZ R126, R96, R163 ;  /* 0x000000a3607e7220 */ /* 0x000fe20000410000 */
[----:B------:R-:W-:-:S02]  /*4760*/  HADD2.F32 R164, -RZ, R164.H0_H0 ;  /* 0x200000a4ffa47230 */ /* 0x000fc40000004100 */
[----:B------:R-:W-:Y:S01]  /*4770*/  FMUL.FTZ R163, R91, R163 ;  /* 0x000000a35ba37220 */ /* 0x000fe20000410000 */
[-C--:B------:R-:W-:Y:S01]  /*4780*/  FFMA.FTZ R138, R97, R90.reuse, -R138 ;  /* 0x0000005a618a7223 */ /* 0x080fe2000001088a */
[----:B------:R-:W-:Y:S01]  /*4790*/  FFMA.FTZ R99, R98, R90, R99 ;  /* 0x0000005a62637223 */ /* 0x000fe20000010063 */
[-C--:B------:R-:W-:Y:S01]  /*47a0*/  FFMA.FTZ R90, R91, R164.reuse, -R126 ;  /* 0x000000a45b5a7223 */ /* 0x080fe2000001087e */
[----:B------:R-:W-:Y:S01]  /*47b0*/  FFMA.FTZ R91, R96, R164, R163 ;  /* 0x000000a4605b7223 */ /* 0x000fe200000100a3 */
[----:B------:R-:W-:Y:S02]  /*47c0*/  F2FP.F16.E4M3.UNPACK_B R98, R47.H1 ;  /* 0x0000002fff62723e */ /* 0x000fe400030006ff */
[----:B------:R-:W-:Y:S02]  /*47d0*/  F2FP.F16.E4M3.UNPACK_B R163, R89.H1 ;  /* 0x00000059ffa3723e */ /* 0x000fe400030006ff */
[----:B------:R-:W-:Y:S01]  /*47e0*/  F2FP.SATFINITE.E4M3.F32.PACK_AB_MERGE_C R169, R99, R138, RZ ;  /* 0x0000008a63a9723e */ /* 0x000fe200048070ff */
[--C-:B------:R-:W-:Y:S01]  /*47f0*/  HADD2.F32 R99, -RZ, R98.reuse.H0_H0 ;  /* 0x20000062ff637230 */ /* 0x100fe20000004100 */
[----:B------:R-:W-:Y:S01]  /*4800*/  F2FP.SATFINITE.E4M3.F32.PACK_AB_MERGE_C R96, R166, R139, RZ ;  /* 0x0000008ba660723e */ /* 0x000fe200048070ff */
[----:B------:R-:W-:Y:S01]  /*4810*/  HADD2.F32 R98, -RZ, R98.H1_H1 ;  /* 0x30000062ff627230 */ /* 0x000fe20000004100 */
        /* <DEDUP_REMOVED lines=27> */
[----:B------:R-:W-:Y:S01]  /*49d0*/  HADD2.F32 R163, -RZ, R163.H0_H0 ;  /* 0x200000a3ffa37230 */ /* 0x000fe20000004100 */
[----:B------:R-:W-:Y:S01]  /*49e0*/  F2FP.SATFINITE.E4M3.F32.PACK_AB_MERGE_C R44, R91, R90, R169 ;  /* 0x0000005a5b2c723e */ /* 0x000fe200048070a9 */
        /* <DEDUP_REMOVED lines=12> */
.L_x_3216:
[----:B------:R-:W-:Y:S05]  /*4ab0*/  BSYNC B3 ;  /* 0x0000000000037941 */ /* 0x000fea0003800000 */
.L_x_3215:
[----:B--2---:R4:W-:Y:S02]  /*4ac0*/  STG.E.128 desc[UR54][R50.64+0x40], R44 ;  /* 0x0000402c32007986 */ /* 0x0049e4000c101d36 */
.L_x_3214:
[----:B------:R-:W-:Y:S05]  /*4ad0*/  BSYNC B2 ;  /* 0x0000000000027941 */ /* 0x000fea0003800000 */
.L_x_3213:
[----:B------:R-:W-:Y:S01]  /*4ae0*/  ISETP.NE.AND P3, PT, R37, RZ, PT ;  /* 0x000000ff2500720c */ /* 0x000fe20003f65270 */
[----:B------:R-:W-:-:S12]  /*4af0*/  BSSY B2, `(.L_x_3217) ;  /* 0x0000074000027945 */ /* 0x000fd80003800000 */
[----:B------:R-:W-:Y:S05]  /*4b00*/  @!P3 BRA `(.L_x_3218) ;  /* 0x0000000400c8b947 */ /* 0x000fea0003800000 */
[----:B0-234-:R0:W2:Y:S01]  /*4b10*/  LDS.128 R44, [R41+0x26a00] ;  /* 0x026a0000292c7984 */ /* 0x01d0a20000000c00 */
[----:B------:R-:W-:Y:S01]  /*4b20*/  VIADD R88, R16, 0x30 ;  /* 0x0000003010587836 */ /* 0x000fe20000000000 */
[----:B------:R-:W-:Y:S04]  /*4b30*/  BSSY B3, `(.L_x_3219) ;  /* 0x000006e000037945 */ /* 0x000fe80003800000 */
[----:B------:R-:W-:-:S13]  /*4b40*/  ISETP.GE.AND P3, PT, R88, R135, PT ;  /* 0x000000875800720c */ /* 0x000fda0003f66270 */
[----:B0-----:R-:W-:Y:S05]  /*4b50*/  @P3 BRA `(.L_x_3220) ;  /* 0x0000000400ac3947 */ /* 0x001fea0003800000 */
[----:B------:R-:W-:Y:S02]  /*4b60*/  SHF.R.U32.HI R89, RZ, 0x8, R87 ;  /* 0x00000008ff597819 */ /* 0x000fe40000011657 */
[--C-:B------:R-:W-:Y:S02]  /*4b70*/  SHF.R.U32.HI R97, RZ, 0x18, R85.reuse ;  /* 0x00000018ff617819 */ /* 0x100fe40000011655 */
[----:B------:R-:W-:Y:S01]  /*4b80*/  LOP3.LUT R84, R85, 0xff, RZ, 0xc0, !PT ;  /* 0x000000ff55547812 */ /* 0x000fe200078ec0ff */
[----:B------:R-:W-:Y:S01]  /*4b90*/  IMAD.SHL.U32 R89, R89, 0x100, RZ ;  /* 0x0000010059597824 */ /* 0x000fe200078e00ff */
[--C-:B------:R-:W-:Y:S02]  /*4ba0*/  SHF.R.U32.HI R91, RZ, 0x8, R85.reuse ;  /* 0x00000008ff5b7819 */ /* 0x100fe40000011655 */
[----:B------:R-:W-:Y:S02]  /*4bb0*/  SHF.R.U32.HI R90, RZ, 0x10, R85 ;  /* 0x00000010ff5a7819 */ /* 0x000fe40000011655 */
[----:B------:R-:W-:-:S02]  /*4bc0*/  SHF.R.U32.HI R86, RZ, 0x18, R87 ;  /* 0x00000018ff567819 */ /* 0x000fc40000011657 */
[----:B------:R-:W-:Y:S02]  /*4bd0*/  LOP3.LUT R85, R87, 0xff, RZ, 0xc0, !PT ;  /* 0x000000ff57557812 */ /* 0x000fe400078ec0ff */
[----:B------:R-:W-:Y:S01]  /*4be0*/  SHF.R.U32.HI R88, RZ, 0x10, R87 ;  /* 0x00000010ff587819 */ /* 0x000fe20000011657 */
[----:B------:R-:W-:Y:S01]  /*4bf0*/  IMAD.SHL.U32 R87, R91, 0x100, RZ ;  /* 0x000001005b577824 */ /* 0x000fe200078e00ff */
[----:B------:R-:W-:Y:S02]  /*4c00*/  PRMT R86, R86, 0x654, R85 ;  /* 0x0000065456567816 */ /* 0x000fe40000000055 */
[----:B------:R-:W-:Y:S02]  /*4c10*/  PRMT R84, R97, 0x654, R84 ;  /* 0x0000065461547816 */ /* 0x000fe40000000054 */
[----:B------:R-:W-:Y:S01]  /*4c20*/  LOP3.LUT R86, R86, 0xff00, R89, 0xf8, !PT ;  /* 0x0000ff0056567812 */ /* 0x000fe200078ef859 */
[----:B------:R-:W-:Y:S01]  /*4c30*/  IMAD.U32 R89, R88, 0x10000, RZ ;  /* 0x0001000058597824 */ /* 0x000fe200078e00ff */
[----:B--2---:R-:W-:-:S02]  /*4c40*/  MOV R85, R44 ;  /* 0x0000002c00557202 */ /* 0x004fc40000000f00 */
[----:B------:R-:W-:Y:S02]  /*4c50*/  F2FP.F16.E4M3.UNPACK_B R44, R45 ;  /* 0x0000002dff2c723e */ /* 0x000fe400020006ff */
[----:B------:R-:W-:Y:S02]  /*4c60*/  F2FP.F16.E4M3.UNPACK_B R88, R162.H1 ;  /* 0x000000a2ff58723e */ /* 0x000fe400030006ff */
[----:B------:R-:W-:Y:S01]  /*4c70*/  LOP3.LUT R84, R84, 0xff00, R87, 0xf8, !PT ;  /* 0x0000ff0054547812 */ /* 0x000fe200078ef857 */
[----:B------:R-:W-:Y:S01]  /*4c80*/  IMAD.U32 R87, R90, 0x10000, RZ ;  /* 0x000100005a577824 */ /* 0x000fe200078e00ff */
[----:B------:R-:W-:Y:S01]  /*4c90*/  LOP3.LUT R96, R86, 0xff0000, R89, 0xf8, !PT ;  /* 0x00ff000056607812 */ /* 0x000fe200078ef859 */
[----:B------:R-:W-:Y:S01]  /*4ca0*/  HADD2.F32 R86, -RZ, R44.H1_H1 ;  /* 0x3000002cff567230 */ /* 0x000fe20000004100 */
[----:B------:R-:W-:Y:S01]  /*4cb0*/  F2FP.F16.E4M3.UNPACK_B R89, R161.H1 ;  /* 0x000000a1ff59723e */ /* 0x000fe200030006ff */
[----:B------:R-:W-:Y:S01]  /*4cc0*/  HADD2.F32 R97, -RZ, R88.H0_H0 ;  /* 0x20000058ff617230 */ /* 0x000fe20000004100 */
[----:B------:R-:W-:Y:S01]  /*4cd0*/  F2FP.F16.E4M3.UNPACK_B R45, R45.H1 ;  /* 0x0000002dff2d723e */ /* 0x000fe200030006ff */
[----:B------:R-:W-:Y:S01]  /*4ce0*/  HADD2.F32 R44, -RZ, R44.H0_H0 ;  /* 0x2000002cff2c7230 */ /* 0x000fe20000004100 */
[----:B------:R-:W-:Y:S01]  /*4cf0*/  LOP3.LUT R84, R84, 0xff0000, R87, 0xf8, !PT ;  /* 0x00ff000054547812 */ /* 0x000fe200078ef857 */
[----:B------:R-:W-:-:S02]  /*4d00*/  HADD2.F32 R90, -RZ, R88.H1_H1 ;  /* 0x30000058ff5a7230 */ /* 0x000fc40000004100 */
[----:B------:R-:W-:Y:S01]  /*4d10*/  FMUL.FTZ R99, R86, R97 ;  /* 0x0000006156637220 */ /* 0x000fe20000410000 */
[----:B------:R-:W-:Y:S01]  /*4d20*/  HADD2.F32 R91, -RZ, R89.H0_H0 ;  /* 0x20000059ff5b7230 */ /* 0x000fe20000004100 */
[----:B------:R-:W-:Y:S01]  /*4d30*/  F2FP.F16.E4M3.UNPACK_B R162, R162 ;  /* 0x000000a2ffa2723e */ /* 0x000fe200020006ff */
[--C-:B------:R-:W-:Y:S01]  /*4d40*/  HADD2.F32 R88, -RZ, R45.reuse.H1_H1 ;  /* 0x3000002dff587230 */ /* 0x100fe20000004100 */
[----:B------:R-:W-:Y:S01]  /*4d50*/  F2FP.F16.E4M3.UNPACK_B R161, R161 ;  /* 0x000000a1ffa1723e */ /* 0x000fe200020006ff */
[----:B------:R-:W-:Y:S02]  /*4d60*/  HADD2.F32 R87, -RZ, R45.H0_H0 ;  /* 0x2000002dff577230 */ /* 0x000fe40000004100 */
[----:B------:R-:W-:Y:S01]  /*4d70*/  FMUL.FTZ R45, R44, R97 ;  /* 0x000000612c2d7220 */ /* 0x000fe20000410000 */
[----:B------:R-:W-:Y:S02]  /*4d80*/  HADD2.F32 R89, -RZ, R89.H1_H1 ;  /* 0x30000059ff597230 */ /* 0x000fe40000004100 */
[-C--:B------:R-:W-:Y:S01]  /*4d90*/  FMUL.FTZ R98, R88, R90.reuse ;  /* 0x0000005a58627220 */ /* 0x080fe20000410000 */
[-C--:B------:R-:W-:Y:S01]  /*4da0*/  FFMA.FTZ R44, R44, R91.reuse, -R99 ;  /* 0x0000005b2c2c7223 */ /* 0x080fe20000010863 */
[----:B------:R-:W-:Y:S01]  /*4db0*/  FFMA.FTZ R45, R86, R91, R45 ;  /* 0x0000005b562d7223 */ /* 0x000fe2000001002d */
[C---:B------:R-:W-:Y:S01]  /*4dc0*/  FMUL.FTZ R97, R87.reuse, R90 ;  /* 0x0000005a57617220 */ /* 0x040fe20000410000 */
[----:B------:R-:W-:Y:S01]  /*4dd0*/  F2FP.F16.E4M3.UNPACK_B R86, R85.H1 ;  /* 0x00000055ff56723e */ /* 0x000fe200030006ff */
[----:B------:R-:W-:Y:S01]  /*4de0*/  FFMA.FTZ R98, R87, R89, -R98 ;  /* 0x0000005957627223 */ /* 0x000fe20000010862 */
[----:B------:R-:W-:Y:S01]  /*4df0*/  F2FP.F16.E4M3.UNPACK_B R85, R85 ;  /* 0x00000055ff55723e */ /* 0x000fe200020006ff */
[----:B------:R-:W-:Y:S01]  /*4e00*/  FFMA.FTZ R99, R88, R89, R97 ;  /* 0x0000005958637223 */ /* 0x000fe20000010061 */
[----:B------:R-:W-:-:S02]  /*4e10*/  HADD2.F32 R90, -RZ, R162.H1_H1 ;  /* 0x300000a2ff5a7230 */ /* 0x000fc40000004100 */
[----:B------:R-:W-:Y:S02]  /*4e20*/  HADD2.F32 R89, -RZ, R86.H1_H1 ;  /* 0x30000056ff597230 */ /* 0x000fe40000004100 */
[----:B------:R-:W-:Y:S02]  /*4e30*/  HADD2.F32 R162, -RZ, R162.H0_H0 ;  /* 0x200000a2ffa27230 */ /* 0x000fe40000004100 */
[----:B------:R-:W-:Y:S02]  /*4e40*/  HADD2.F32 R88, -RZ, R86.H0_H0 ;  /* 0x20000056ff587230 */ /* 0x000fe40000004100 */
[-C--:B------:R-:W-:Y:S01]  /*4e50*/  FMUL.FTZ R97, R89, R90.reuse ;  /* 0x0000005a59617220 */ /* 0x080fe20000410000 */
[--C-:B------:R-:W-:Y:S02]  /*4e60*/  HADD2.F32 R87, -RZ, R85.reuse.H1_H1 ;  /* 0x30000055ff577230 */ /* 0x100fe40000004100 */
        /* <DEDUP_REMOVED lines=10> */
[----:B------:R-:W-:Y:S02]  /*4f10*/  F2FP.SATFINITE.E4M3.F32.PACK_AB_MERGE_C R161, R99, R98, RZ ;  /* 0x0000006263a1723e */ /* 0x000fe400048070ff */
        /* <DEDUP_REMOVED lines=31> */
[----:B------:R-:W-:Y:S01]  /*5110*/  HADD2.F32 R87, -RZ, R98.H0_H0 ;  /* 0x20000062ff577230 */ /* 0x000fe20000004100 */
[----:B------:R-:W-:Y:S01]  /*5120*/  F2FP.SATFINITE.E4M3.F32.PACK_AB_MERGE_C R44, R162, R85, R139 ;  /* 0x00000055a22c723e */ /* 0x000fe2000480708b */
[----:B------:R-:W-:-:S02]  /*5130*/  HADD2.F32 R46, -RZ, R46.H1_H1 ;  /* 0x3000002eff2e7230 */ /* 0x000fc40000004100 */
[----:B------:R-:W-:Y:S02]  /*5140*/  HADD2.F32 R97, -RZ, R97.H0_H0 ;  /* 0x20000061ff617230 */ /* 0x000fe40000004100 */
[-C--:B------:R-:W-:Y:S01]  /*5150*/  FMUL.FTZ R89, R86, R87.reuse ;  /* 0x0000005756597220 */ /* 0x080fe20000410000 */
[----:B------:R-:W-:Y:S02]  /*5160*/  HADD2.F32 R91, -RZ, R91.H0_H0 ;  /* 0x2000005bff5b7230 */ /* 0x000fe40000004100 */
[----:B------:R-:W-:Y:S01]  /*5170*/  FMUL.FTZ R87, R84, R87 ;  /* 0x0000005754577220 */ /* 0x000fe20000410000 */
[----:B------:R-:W-:Y:S02]  /*5180*/  HADD2.F32 R90, -RZ, R90.H0_H0 ;  /* 0x2000005aff5a7230 */ /* 0x000fe40000004100 */
[-C--:B------:R-:W-:Y:S01]  /*5190*/  FMUL.FTZ R88, R46, R97.reuse ;  /* 0x000000612e587220 */ /* 0x080fe20000410000 */
[C---:B------:R-:W-:Y:S01]  /*51a0*/  FMUL.FTZ R97, R47.reuse, R97 ;  /* 0x000000612f617220 */ /* 0x040fe20000410000 */
[-C--:B------:R-:W-:Y:S01]  /*51b0*/  FFMA.FTZ R89, R84, R91.reuse, -R89 ;  /* 0x0000005b54597223 */ /* 0x080fe20000010859 */
[----:B------:R-:W-:Y:S01]  /*51c0*/  FFMA.FTZ R86, R86, R91, R87 ;  /* 0x0000005b56567223 */ /* 0x000fe20000010057 */
[-C--:B------:R-:W-:Y:S01]  /*51d0*/  FFMA.FTZ R88, R47, R90.reuse, -R88 ;  /* 0x0000005a2f587223 */ /* 0x080fe20000010858 */
[----:B------:R-:W-:-:S03]  /*51e0*/  FFMA.FTZ R97, R46, R90, R97 ;  /* 0x0000005a2e617223 */ /* 0x000fc60000010061 */
[----:B------:R-:W-:Y:S02]  /*51f0*/  F2FP.SATFINITE.E4M3.F32.PACK_AB_MERGE_C R47, R86, R89, R99 ;  /* 0x00000059562f723e */ /* 0x000fe40004807063 */
[----:B------:R-:W-:-:S07]  /*5200*/  F2FP.SATFINITE.E4M3.F32.PACK_AB_MERGE_C R46, R97, R88, R96 ;  /* 0x00000058612e723e */ /* 0x000fce0004807060 */
.L_x_3220:
[----:B------:R-:W-:Y:S05]  /*5210*/  BSYNC B3 ;  /* 0x0000000000037941 */ /* 0x000fea0003800000 */
.L_x_3219:
[----:B--2---:R0:W-:Y:S02]  /*5220*/  STG.E.128 desc[UR54][R50.64+0x60], R44 ;  /* 0x0000602c32007986 */ /* 0x0041e4000c101d36 */
.L_x_3218:
[----:B------:R-:W-:Y:S05]  /*5230*/  BSYNC B2 ;  /* 0x0000000000027941 */ /* 0x000fea0003800000 */
.L_x_3217:
        /* <DEDUP_REMOVED lines=8> */
[--C-:B------:R-:W-:Y:S02]  /*52c0*/  SHF.R.U32.HI R89, RZ, 0x10, R81.reuse ;  /* 0x00000010ff597819 */ /* 0x100fe40000011651 */
[--C-:B------:R-:W-:Y:S02]  /*52d0*/  SHF.R.U32.HI R88, RZ, 0x8, R81.reuse ;  /* 0x00000008ff587819 */ /* 0x100fe40000011651 */
[----:B------:R-:W-:Y:S02]  /*52e0*/  LOP3.LUT R80, R81, 0xff, RZ, 0xc0, !PT ;  /* 0x000000ff51507812 */ /* 0x000fe400078ec0ff */
[----:B------:R-:W-:Y:S02]  /*52f0*/  SHF.R.U32.HI R87, RZ, 0x18, R81 ;  /* 0x00000018ff577819 */ /* 0x000fe40000011651 */
[----:B------:R-:W-:Y:S02]  /*5300*/  LOP3.LUT R81, R83, 0xff, RZ, 0xc0, !PT ;  /* 0x000000ff53517812 */ /* 0x000fe400078ec0ff */
[----:B------:R-:W-:-:S02]  /*5310*/  SHF.R.U32.HI R84, RZ, 0x18, R83 ;  /* 0x00000018ff547819 */ /* 0x000fc40000011653 */
[----:B------:R-:W-:Y:S02]  /*5320*/  SHF.R.U32.HI R85, RZ, 0x8, R83 ;  /* 0x00000008ff557819 */ /* 0x000fe40000011653 */
[----:B------:R-:W-:Y:S01]  /*5330*/  PRMT R84, R84, 0x654, R81 ;  /* 0x0000065454547816 */ /* 0x000fe20000000051 */
[----:B------:R-:W-:Y:S01]  /*5340*/  IMAD.SHL.U32 R81, R88, 0x100, RZ ;  /* 0x0000010058517824 */ /* 0x000fe200078e00ff */
[----:B------:R-:W-:Y:S02]  /*5350*/  SHF.R.U32.HI R86, RZ, 0x10, R83 ;  /* 0x00000010ff567819 */ /* 0x000fe40000011653 */
        /* <DEDUP_REMOVED lines=97> */
.L_x_3224:
[----:B------:R-:W-:Y:S05]  /*5970*/  BSYNC B3 ;  /* 0x0000000000037941 */ /* 0x000fea0003800000 */
.L_x_3223:
[----:B--2---:R0:W-:Y:S02]  /*5980*/  STG.E.128 desc[UR54][R50.64+0x80], R44 ;  /* 0x0000802c32007986 */ /* 0x0041e4000c101d36 */
.L_x_3222:
[----:B------:R-:W-:Y:S05]  /*5990*/  BSYNC B2 ;  /* 0x0000000000027941 */ /* 0x000fea0003800000 */
.L_x_3221:
[----:B------:R-:W-:-:S13]  /*59a0*/  ISETP.NE.AND P3, PT, R39, RZ, PT ;  /* 0x000000ff2700720c */ /* 0x000fda0003f65270 */
[----:B------:R-:W-:Y:S05]  /*59b0*/  @!P3 BRA `(.L_x_3204) ;  /* 0x0000000400c8b947 */ /* 0x000fea0003800000 */
[----:B0-234-:R0:W2:Y:S01]  /*59c0*/  LDS.128 R44, [R41+0x29200] ;  /* 0x02920000292c7984 */ /* 0x01d0a20000000c00 */
[----:B------:R-:W-:Y:S01]  /*59d0*/  VIADD R80, R16, 0x50 ;  /* 0x0000005010507836 */ /* 0x000fe20000000000 */
[----:B------:R-:W-:Y:S04]  /*59e0*/  BSSY B2, `(.L_x_3225) ;  /* 0x000006e000027945 */ /* 0x000fe80003800000 */
[----:B------:R-:W-:-:S13]  /*59f0*/  ISETP.GE.AND P3, PT, R80, R135, PT ;  /* 0x000000875000720c */ /* 0x000fda0003f66270 */
[----:B0-----:R-:W-:Y:S05]  /*5a00*/  @P3 BRA `(.L_x_3226) ;  /* 0x0000000400ac3947 */ /* 0x001fea0003800000 */
[----:B------:R-:W-:Y:S02]  /*5a10*/  SHF.R.U32.HI R83, RZ, 0x18, R79 ;  /* 0x00000018ff537819 */ /* 0x000fe4000001164f */
[----:B------:R-:W-:Y:S02]  /*5a20*/  LOP3.LUT R78, R79, 0xff, RZ, 0xc0, !PT ;  /* 0x000000ff4f4e7812 */ /* 0x000fe400078ec0ff */
[--C-:B------:R-:W-:Y:S02]  /*5a30*/  SHF.R.U32.HI R85, RZ, 0x18, R77.reuse ;  /* 0x00000018ff557819 */ /* 0x100fe4000001164d */
[----:B------:R-:W-:Y:S02]  /*5a40*/  LOP3.LUT R76, R77, 0xff, RZ, 0xc0, !PT ;  /* 0x000000ff4d4c7812 */ /* 0x000fe400078ec0ff */
[----:B------:R-:W-:Y:S02]  /*5a50*/  SHF.R.U32.HI R84, RZ, 0x8, R77 ;  /* 0x00000008ff547819 */ /* 0x000fe4000001164d */
[----:B------:R-:W-:-:S02]  /*5a60*/  SHF.R.U32.HI R80, RZ, 0x8, R79 ;  /* 0x00000008ff507819 */ /* 0x000fc4000001164f */
[----:B------:R-:W-:Y:S02]  /*5a70*/  SHF.R.U32.HI R81, RZ, 0x10, R79 ;  /* 0x00000010ff517819 */ /* 0x000fe4000001164f */
[----:B------:R-:W-:Y:S01]  /*5a80*/  SHF.R.U32.HI R82, RZ, 0x10, R77 ;  /* 0x00000010ff527819 */ /* 0x000fe2000001164d */
[----:B------:R-:W-:Y:S01]  /*5a90*/  IMAD.SHL.U32 R80, R80, 0x100, RZ ;  /* 0x0000010050507824 */ /* 0x000fe200078e00ff */
        /* <DEDUP_REMOVED lines=55> */
[----:B------:R-:W-:Y:S01]  /*5e10*/  F2FP.F16.E4M3.UNPACK_B R77, R47.H1 ;  /* 0x0000002fff4d723e */ /* 0x000fe200030006ff */
[--C-:B------:R-:W-:Y:S01]  /*5e20*/  HADD2.F32 R81, -RZ, R80.reuse.H1_H1 ;  /* 0x30000050ff517230 */ /* 0x100fe20000004100 */
[-C--:B------:R-:W-:Y:S01]  /*5e30*/  F2FP.F16.E4M3.UNPACK_B R83, R85.reuse.H1 ;  /* 0x00000055ff53723e */ /* 0x080fe200030006ff */
[----:B------:R-:W-:Y:S01]  /*5e40*/  HADD2.F32 R80, -RZ, R80.H0_H0 ;  /* 0x20000050ff507230 */ /* 0x000fe20000004100 */
[-C--:B------:R-:W-:Y:S01]  /*5e50*/  F2FP.F16.E4M3.UNPACK_B R76, R46.reuse.H1 ;  /* 0x0000002eff4c723e */ /* 0x080fe200030006ff */
        /* <DEDUP_REMOVED lines=25> */
[C---:B------:R-:W-:Y:S01]  /*5ff0*/  FMUL.FTZ R79, R77.reuse, R83 ;  /* 0x000000534d4f7220 */ /* 0x040fe20000410000 */
[----:B------:R-:W-:Y:S02]  /*6000*/  HADD2.F32 R82, -RZ, R82.H0_H0 ;  /* 0x20000052ff527230 */ /* 0x000fe40000004100 */
[-C--:B------:R-:W-:Y:S01]  /*6010*/  FFMA.FTZ R86, R77, R80.reuse, R86 ;  /* 0x000000504d567223 */ /* 0x080fe20000010056 */
[----:B------:R-:W-:Y:S01]  /*6020*/  F2FP.SATFINITE.E4M3.F32.PACK_AB_MERGE_C R84, R84, R89, RZ ;  /* 0x000000595454723e */ /* 0x000fe200048070ff */
[-C--:B------:R-:W-:Y:S01]  /*6030*/  FMUL.FTZ R78, R46, R85.reuse ;  /* 0x000000552e4e7220 */ /* 0x080fe20000410000 */
[----:B------:R-:W-:Y:S01]  /*6040*/  FMUL.FTZ R85, R47, R85 ;  /* 0x000000552f557220 */ /* 0x000fe20000410000 */
[----:B------:R-:W-:Y:S01]  /*6050*/  FFMA.FTZ R79, R76, R80, -R79 ;  /* 0x000000504c4f7223 */ /* 0x000fe2000001084f */
[----:B------:R-:W-:Y:S01]  /*6060*/  F2FP.SATFINITE.E4M3.F32.PACK_AB_MERGE_C R81, R81, R88, RZ ;  /* 0x000000585151723e */ /* 0x000fe200048070ff */
[-C--:B------:R-:W-:Y:S01]  /*6070*/  FFMA.FTZ R78, R47, R82.reuse, -R78 ;  /* 0x000000522f4e7223 */ /* 0x080fe2000001084e */
[----:B------:R-:W-:Y:S01]  /*6080*/  FFMA.FTZ R85, R46, R82, R85 ;  /* 0x000000522e557223 */ /* 0x000fe20000010055 */
[----:B------:R-:W-:-:S02]  /*6090*/  F2FP.SATFINITE.E4M3.F32.PACK_AB_MERGE_C R44, R152, R87, R90 ;  /* 0x00000057982c723e */ /* 0x000fc4000480705a */
[----:B------:R-:W-:Y:S02]  /*60a0*/  F2FP.SATFINITE.E4M3.F32.PACK_AB_MERGE_C R47, R86, R79, R81 ;  /* 0x0000004f562f723e */ /* 0x000fe40004807051 */
[----:B------:R-:W-:-:S07]  /*60b0*/  F2FP.SATFINITE.E4M3.F32.PACK_AB_MERGE_C R46, R85, R78, R84 ;  /* 0x0000004e552e723e */ /* 0x000fce0004807054 */
.L_x_3226:
[----:B------:R-:W-:Y:S05]  /*60c0*/  BSYNC B2 ;  /* 0x0000000000027941 */ /* 0x000fea0003800000 */
.L_x_3225:
[----:B--2---:R0:W-:Y:S02]  /*60d0*/  STG.E.128 desc[UR54][R50.64+0xa0], R44 ;  /* 0x0000a02c32007986 */ /* 0x0041e4000c101d36 */
.L_x_3204:
[----:B------:R-:W-:Y:S05]  /*60e0*/  BSYNC B1 ;  /* 0x0000000000017941 */ /* 0x000fea0003800000 */
.L_x_3203:
[----:B------:R-:W-:Y:S05]  /*60f0*/  @P4 BRA `(.L_x_3227) ;  /* 0x00000098000c4947 */ /* 0x000fea0003800000 */
[----:B------:R-:W-:Y:S01]  /*6100*/  ISETP.NE.AND P3, PT, R34, RZ, PT ;  /* 0x000000ff2200720c */ /* 0x000fe20003f65270 */
[----:B------:R-:W-:-:S12]  /*6110*/  BSSY B1, `(.L_x_3228) ;  /* 0x0000073000017945 */ /* 0x000fd80003800000 */
[----:B------:R-:W-:Y:S05]  /*6120*/  @!P3 BRA `(.L_x_3229) ;  /* 0x0000000400c4b947 */ /* 0x000fea0003800000 */
[----:B0-234-:R0:W2:Y:S01]  /*6130*/  LDS.128 R44, [R40+0x26200] ;  /* 0x02620000282c7984 */ /* 0x01d0a20000000c00 */
[----:B------:R-:W-:Y:S01]  /*6140*/  ISETP.GE.AND P3, PT, R16, R135, PT ;  /* 0x000000871000720c */ /* 0x000fe20003f66270 */
[----:B------:R-:W-:-:S12]  /*6150*/  BSSY B2, `(.L_x_3230) ;  /* 0x000006d000027945 */ /* 0x000fd80003800000 */
[----:B0-----:R-:W-:Y:S05]  /*6160*/  @P3 BRA `(.L_x_3231) ;  /* 0x0000000400ac3947 */ /* 0x001fea0003800000 */
[--C-:B------:R-:W-:Y:S02]  /*6170*/  SHF.R.U32.HI R51, RZ, 0x18, R73.reuse ;  /* 0x00000018ff337819 */ /* 0x100fe40000011649 */
[----:B------:R-:W-:Y:S02]  /*6180*/  LOP3.LUT R50, R73, 0xff, RZ, 0xc0, !PT ;  /* 0x000000ff49327812 */ /* 0x000fe400078ec0ff */
[--C-:B------:R-:W-:Y:S02]  /*6190*/  SHF.R.U32.HI R78, RZ, 0x8, R73.reuse ;  /* 0x00000008ff4e7819 */ /* 0x100fe40000011649 */
[----:B------:R-:W-:Y:S02]  /*61a0*/  SHF.R.U32.HI R77, RZ, 0x10, R73 ;  /* 0x00000010ff4d7819 */ /* 0x000fe40000011649 */
[--C-:B------:R-:W-:Y:S02]  /*61b0*/  SHF.R.U32.HI R74, RZ, 0x8, R75.reuse ;  /* 0x00000008ff4a7819 */ /* 0x100fe4000001164b */
[----:B------:R-:W-:-:S02]  /*61c0*/  SHF.R.U32.HI R73, RZ, 0x18, R75 ;  /* 0x00000018ff497819 */ /* 0x000fc4000001164b */
[----:B------:R-:W-:Y:S01]  /*61d0*/  LOP3.LUT R72, R75, 0xff, RZ, 0xc0, !PT ;  /* 0x000000ff4b487812 */ /* 0x000fe200078ec0ff */
[----:B------:R-:W-:Y:S01]  /*61e0*/  IMAD.SHL.U32 R74, R74, 0x100, RZ ;  /* 0x000001004a4a7824 */ /* 0x000fe200078e00ff */
[----:B------:R-:W-:Y:S02]  /*61f0*/  SHF.R.U32.HI R76, RZ, 0x10, R75 ;  /* 0x00000010ff4c7819 */ /* 0x000fe4000001164b */
[----:B------:R-:W-:Y:S02]  /*6200*/  PRMT R73, R73, 0x654, R72 ;  /* 0x0000065449497816 */ /* 0x000fe40000000048 */
[----:B------:R-:W-:Y:S01]  /*6210*/  PRMT R51, R51, 0x654, R50 ;  /* 0x0000065433337816 */ /* 0x000fe20000000032 */
[----:B------:R-:W-:Y:S01]  /*6220*/  IMAD.U32 R76, R76, 0x10000, RZ ;  /* 0x000100004c4c7824 */ /* 0x000fe200078e00ff */
[----:B------:R-:W-:Y:S01]  /*6230*/  SHF.L.U32 R72, R78, 0x8, RZ ;  /* 0x000000084e487819 */ /* 0x000fe200000006ff */
[----:B--2---:R-:W-:Y:S01]  /*6240*/  IMAD.MOV.U32 R50, RZ, RZ, R44 ;  /* 0x000000ffff327224 */ /* 0x004fe200078e002c */
[----:B------:R-:W-:-:S02]  /*6250*/  LOP3.LUT R73, R73, 0xff00, R74, 0xf8, !PT ;  /* 0x0000ff0049497812 */ /* 0x000fc400078ef84a */
[----:B------:R-:W-:Y:S01]  /*6260*/  LOP3.LUT R51, R51, 0xff00, R72, 0xf8, !PT ;  /* 0x0000ff0033337812 */ /* 0x000fe200078ef848 */
[----:B------:R-:W-:Y:S01]  /*6270*/  IMAD.U32 R72, R77, 0x10000, RZ ;  /* 0x000100004d487824 */ /* 0x000fe200078e00ff */
[-C--:B------:R-:W-:Y:S02]  /*6280*/  F2FP.F16.E4M3.UNPACK_B R44, R45.reuse ;  /* 0x0000002dff2c723e */ /* 0x080fe400020006ff */
[----:B------:R-:W-:Y:S02]  /*6290*/  F2FP.F16.E4M3.UNPACK_B R74, R158.H1 ;  /* 0x0000009eff4a723e */ /* 0x000fe400030006ff */
[----:B------:R-:W-:Y:S02]  /*62a0*/  F2FP.F16.E4M3.UNPACK_B R45, R45.H1 ;  /* 0x0000002dff2d723e */ /* 0x000fe400030006ff */
[----:B------:R-:W-:Y:S01]  /*62b0*/  LOP3.LUT R78, R73, 0xff0000, R76, 0xf8, !PT ;  /* 0x00ff0000494e7812 */ /* 0x000fe200078ef84c */
[--C-:B------:R-:W-:Y:S01]  /*62c0*/  HADD2.F32 R77, -RZ, R74.reuse.H1_H1 ;  /* 0x3000004aff4d7230 */ /* 0x100fe20000004100 */
[----:B------:R-:W-:Y:S01]  /*62d0*/  F2FP.F16.E4M3.UNPACK_B R73, R156.H1 ;  /* 0x0000009cff49723e */ /* 0x000fe200030006ff */
        /* <DEDUP_REMOVED lines=17> */
[----:B------:R-:W-:Y:S01]  /*63f0*/  FFMA.FTZ R85, R72, R73, R77 ;  /* 0x0000004948557223 */ /* 0x000fe2000001004d */
[----:B------:R-:W-:Y:S01]  /*6400*/  F2FP.F16.E4M3.UNPACK_B R50, R50 ;  /* 0x00000032ff32723e */ /* 0x000fe200020006ff */
[----:B------:R-:W-:Y:S01]  /*6410*/  FFMA.FTZ R83, R51, R74, R76 ;  /* 0x0000004a33537223 */ /* 0x000fe2000001004c */
[----:B------:R-:W-:-:S02]  /*6420*/  HADD2.F32 R74, -RZ, R158.H1_H1 ;  /* 0x3000009eff4a7230 */ /* 0x000fc40000004100 */
[--C-:B------:R-:W-:Y:S01]  /*6430*/  HADD2.F32 R51, -RZ, R45.reuse.H0_H0 ;  /* 0x2000002dff337230 */ /* 0x100fe20000004100 */
[----:B------:R-:W-:Y:S01]  /*6440*/  F2FP.SATFINITE.E4M3.F32.PACK_AB_MERGE_C R87, R85, R82, RZ ;  /* 0x000000525557723e */ /* 0x000fe200048070ff */
[----:B------:R-:W-:Y:S02]  /*6450*/  HADD2.F32 R72, -RZ, R45.H1_H1 ;  /* 0x3000002dff487230 */ /* 0x000fe40000004100 */
[----:B------:R-:W-:Y:S02]  /*6460*/  HADD2.F32 R73, -RZ, R156.H1_H1 ;  /* 0x3000009cff497230 */ /* 0x000fe40000004100 */
[-C--:B------:R-:W-:Y:S01]  /*6470*/  FMUL.FTZ R79, R51, R74.reuse ;  /* 0x0000004a334f7220 */ /* 0x080fe20000410000 */
[----:B------:R-:W-:Y:S02]  /*6480*/  HADD2.F32 R158, -RZ, R158.H0_H0 ;  /* 0x2000009eff9e7230 */ /* 0x000fe40000004100 */
[----:B------:R-:W-:Y:S01]  /*6490*/  FMUL.FTZ R76, R72, R74 ;  /* 0x0000004a484c7220 */ /* 0x000fe20000410000 */
[----:B------:R-:W-:-:S02]  /*64a0*/  HADD2.F32 R45, -RZ, R50.H0_H0 ;  /* 0x20000032ff2d7230 */ /* 0x000fc40000004100 */
[-C--:B------:R-:W-:Y:S01]  /*64b0*/  FFMA.FTZ R79, R72, R73.reuse, R79 ;  /* 0x00000049484f7223 */ /* 0x080fe2000001004f */
[----:B------:R-:W-:Y:S02]  /*64c0*/  HADD2.F32 R50, -RZ, R50.H1_H1 ;  /* 0x30000032ff327230 */ /* 0x000fe40000004100 */
[----:B------:R-:W-:Y:S01]  /*64d0*/  FFMA.FTZ R76, R51, R73, -R76 ;  /* 0x00000049334c7223 */ /* 0x000fe2000001084c */
[----:B------:R-:W-:Y:S02]  /*64e0*/  HADD2.F32 R156, -RZ, R156.H0_H0 ;  /* 0x2000009cff9c7230 */ /* 0x000fe40000004100 */
[-C--:B------:R-:W-:Y:S01]  /*64f0*/  FMUL.FTZ R77, R45, R158.reuse ;  /* 0x0000009e2d4d7220 */ /* 0x080fe20000410000 */
[----:B------:R-:W-:Y:S01]  /*6500*/  F2FP.F16.E4M3.UNPACK_B R73, R75.H1 ;  /* 0x0000004bff49723e */ /* 0x000fe200030006ff */
[C---:B------:R-:W-:Y:S01]  /*6510*/  FMUL.FTZ R74, R50.reuse, R158 ;  /* 0x0000009e324a7220 */ /* 0x040fe20000410000 */
[----:B------:R-:W-:Y:S01]  /*6520*/  F2FP.SATFINITE.E4M3.F32.PACK_AB_MERGE_C R86, R79, R76, RZ ;  /* 0x0000004c4f56723e */ /* 0x000fe200048070ff */
[-C--:B------:R-:W-:Y:S01]  /*6530*/  FFMA.FTZ R81, R50, R156.reuse, R77 ;  /* 0x0000009c32517223 */ /* 0x080fe2000001004d */
[----:B------:R-:W-:Y:S01]  /*6540*/  F2FP.F16.E4M3.UNPACK_B R50, R47.H1 ;  /* 0x0000002fff32723e */ /* 0x000fe200030006ff */
[----:B------:R-:W-:Y:S01]  /*6550*/  FFMA.FTZ R80, R45, R156, -R74 ;  /* 0x0000009c2d507223 */ /* 0x000fe2000001084a */
[----:B------:R-:W-:Y:S01]  /*6560*/  F2FP.F16.E4M3.UNPACK_B R76, R78.H1 ;  /* 0x0000004eff4c723e */ /* 0x000fe200030006ff */
        /* <DEDUP_REMOVED lines=24> */
[----:B------:R-:W-:Y:S02]  /*66f0*/  HADD2.F32 R47, -RZ, R47.H1_H1 ;  /* 0x3000002fff2f7230 */ /* 0x000fe40000004100 */
[--C-:B------:R-:W-:Y:S01]  /*6700*/  HADD2.F32 R45, -RZ, R46.reuse.H0_H0 ;  /* 0x2000002eff2d7230 */ /* 0x100fe20000004100 */
[----:B------:R-:W-:Y:S01]  /*6710*/  F2FP.SATFINITE.E4M3.F32.PACK_AB_MERGE_C R77, R77, R82, RZ ;  /* 0x000000524d4d723e */ /* 0x000fe200048070ff */
[----:B------:R-:W-:-:S02]  /*6720*/  HADD2.F32 R46, -RZ, R46.H1_H1 ;  /* 0x3000002eff2e7230 */ /* 0x000fc40000004100 */
[-C--:B------:R-:W-:Y:S01]  /*6730*/  FMUL.FTZ R79, R47, R76.reuse ;  /* 0x0000004c2f4f7220 */ /* 0x080fe20000410000 */
[----:B------:R-:W-:Y:S02]  /*6740*/  HADD2.F32 R73, -RZ, R73.H0_H0 ;  /* 0x20000049ff497230 */ /* 0x000fe40000004100 */
[----:B------:R-:W-:Y:S01]  /*6750*/  FMUL.FTZ R76, R50, R76 ;  /* 0x0000004c324c7220 */ /* 0x000fe20000410000 */
        /* <DEDUP_REMOVED lines=12> */
.L_x_3231:
[----:B------:R-:W-:Y:S05]  /*6820*/  BSYNC B2 ;  /* 0x0000000000027941 */ /* 0x000fea0003800000 */
.L_x_3230:
[----:B--2---:R0:W-:Y:S02]  /*6830*/  STG.E.128 desc[UR54][R48.64], R44 ;  /* 0x0000002c30007986 */ /* 0x0041e4000c101d36 */
.L_x_3229:
[----:B------:R-:W-:Y:S05]  /*6840*/  BSYNC B1 ;  /* 0x0000000000017941 */ /* 0x000fea0003800000 */
.L_x_3228:
[----:B------:R-:W-:Y:S01]  /*6850*/  ISETP.NE.AND P3, PT, R35, RZ, PT ;  /* 0x000000ff2300720c */ /* 0x000fe20003f65270 */
[----:B------:R-:W-:-:S12]  /*6860*/  BSSY B1, `(.L_x_3232) ;  /* 0x0000073000017945 */ /* 0x000fd80003800000 */
[----:B------:R-:W-:Y:S05]  /*6870*/  @!P3 BRA `(.L_x_3233) ;  /* 0x0000000400c4b947 */ /* 0x000fea0003800000 */
[----:B0-234-:R0:W2:Y:S01]  /*6880*/  LDS.128 R44, [R41+0x26200] ;  /* 0x02620000292c7984 */ /* 0x01d0a20000000c00 */
[----:B------:R-:W-:Y:S01]  /*6890*/  IADD3 R50, R16, 0x10, RZ ;  /* 0x0000001010327810 */ /* 0x000fe20007ffe0ff */
[----:B------:R-:W-:Y:S03]  /*68a0*/  BSSY B2, `(.L_x_3234) ;  /* 0x000006d000027945 */ /* 0x000fe60003800000 */
[----:B------:R-:W-:-:S13]  /*68b0*/  ISETP.GE.AND P3, PT, R50, R135, PT ;  /* 0x000000873200720c */ /* 0x000fda0003f66270 */
[----:B0-----:R-:W-:Y:S05]  /*68c0*/  @P3 BRA `(.L_x_3235) ;  /* 0x0000000400a83947 */ /* 0x001fea0003800000 */
        /* <DEDUP_REMOVED lines=9> */
[----:B------:R-:W-:Y:S01]  /*6960*/  PRMT R70, R69, 0x654, R68 ;  /* 0x0000065445467816 */ /* 0x000fe20000000044 */
[----:B------:R-:W-:Y:S01]  /*6970*/  IMAD.SHL.U32 R69, R72, 0x100, RZ ;  /* 0x0000010048457824 */ /* 0x000fe200078e00ff */
[----:B------:R-:W-:Y:S02]  /*6980*/  SHF.R.U32.HI R73, RZ, 0x10, R71 ;  /* 0x00000010ff497819 */ /* 0x000fe40000011647 */
        /* <DEDUP_REMOVED lines=94> */
.L_x_3235:
[----:B------:R-:W-:Y:S05]  /*6f70*/  BSYNC B2 ;  /* 0x0000000000027941 */ /* 0x000fea0003800000 */
.L_x_3234:
[----:B--2---:R0:W-:Y:S02]  /*6f80*/  STG.E.128 desc[UR54][R48.64+0x20], R44 ;  /* 0x0000202c30007986 */ /* 0x0041e4000c101d36 */
.L_x_3233:
[----:B------:R-:W-:Y:S05]  /*6f90*/  BSYNC B1 ;  /* 0x0000000000017941 */ /* 0x000fea0003800000 */
.L_x_3232:
        /* <DEDUP_REMOVED lines=8> */
[----:B------:R-:W-:Y:S01]  /*7020*/  SHF.R.U32.HI R71, RZ, 0x8, R65 ;  /* 0x00000008ff477819 */ /* 0x000fe20000011641 */
[----:B--2---:R-:W-:Y:S01]  /*7030*/  IMAD.MOV.U32 R64, RZ, RZ, R47 ;  /* 0x000000ffff407224 */ /* 0x004fe200078e002f */
[----:B------:R-:W-:Y:S01]  /*7040*/  SHF.R.U32.HI R66, RZ, 0x8, R67 ;  /* 0x00000008ff427819 */ /* 0x000fe20000011643 */
[----:B------:R-:W-:Y:S01]  /*7050*/  IMAD.MOV.U32 R51, RZ, RZ, R46 ;  /* 0x000000ffff337224 */ /* 0x000fe200078e002e */
[--C-:B------:R-:W-:Y:S01]  /*7060*/  SHF.R.U32.HI R73, RZ, 0x18, R65.reuse ;  /* 0x00000018ff497819 */ /* 0x100fe20000011641 */
[----:B------:R-:W-:Y:S01]  /*7070*/  IMAD.SHL.U32 R47, R71, 0x100, RZ ;  /* 0x00000100472f7824 */ /* 0x000fe200078e00ff */
[----:B------:R-:W-:Y:S01]  /*7080*/  LOP3.LUT R50, R65, 0xff, RZ, 0xc0, !PT ;  /* 0x000000ff41327812 */ /* 0x000fe200078ec0ff */
[----:B------:R-:W-:Y:S01]  /*7090*/  IMAD.SHL.U32 R46, R66, 0x100, RZ ;  /* 0x00000100422e7824 */ /* 0x000fe200078e00ff */
[----:B------:R-:W-:Y:S02]  /*70a0*/  SHF.R.U32.HI R69, RZ, 0x10, R65 ;  /* 0x00000010ff457819 */ /* 0x000fe40000011641 */
[----:B------:R-:W-:-:S02]  /*70b0*/  SHF.R.U32.HI R70, RZ, 0x18, R67 ;  /* 0x00000018ff467819 */ /* 0x000fc40000011643 */
[----:B------:R-:W-:Y:S02]  /*70c0*/  LOP3.LUT R65, R67, 0xff, RZ, 0xc0, !PT ;  /* 0x000000ff43417812 */ /* 0x000fe400078ec0ff */
[----:B------:R-:W-:Y:S02]  /*70d0*/  SHF.R.U32.HI R68, RZ, 0x10, R67 ;  /* 0x00000010ff447819 */ /* 0x000fe40000011643 */
[----:B------:R-:W-:Y:S02]  /*70e0*/  PRMT R50, R73, 0x654, R50 ;  /* 0x0000065449327816 */ /* 0x000fe40000000032 */
[----:B------:R-:W-:Y:S01]  /*70f0*/  PRMT R65, R70, 0x654, R65 ;  /* 0x0000065446417816 */ /* 0x000fe20000000041 */
[----:B------:R-:W-:Y:S01]  /*7100*/  IMAD.U32 R68, R68, 0x10000, RZ ;  /* 0x0001000044447824 */ /* 0x000fe200078e00ff */
[----:B------:R-:W-:Y:S02]  /*7110*/  LOP3.LUT R47, R50, 0xff00, R47, 0xf8, !PT ;  /* 0x0000ff00322f7812 */ /* 0x000fe400078ef82f */
        /* <DEDUP_REMOVED lines=93> */
.L_x_3239:
[----:B------:R-:W-:Y:S05]  /*76f0*/  BSYNC B2 ;  /* 0x0000000000027941 */ /* 0x000fea0003800000 */
.L_x_3238:
[----:B--2---:R0:W-:Y:S02]  /*7700*/  STG.E.128 desc[UR54][R48.64+0x40], R44 ;  /* 0x0000402c30007986 */ /* 0x0041e4000c101d36 */
.L_x_3237:
[----:B------:R-:W-:Y:S05]  /*7710*/  BSYNC B1 ;  /* 0x0000000000017941 */ /* 0x000fea0003800000 */
.L_x_3236:
        /* <DEDUP_REMOVED lines=8> */
[----:B------:R-:W-:Y:S01]  /*77a0*/  SHF.R.U32.HI R68, RZ, 0x10, R61 ;  /* 0x00000010ff447819 */ /* 0x000fe2000001163d */
[----:B--2---:R-:W-:Y:S01]  /*77b0*/  IMAD.MOV.U32 R60, RZ, RZ, R47 ;  /* 0x000000ffff3c7224 */ /* 0x004fe200078e002f */
[--C-:B------:R-:W-:Y:S02]  /*77c0*/  SHF.R.U32.HI R66, RZ, 0x8, R61.reuse ;  /* 0x00000008ff427819 */ /* 0x100fe4000001163d */
[----:B------:R-:W-:Y:S02]  /*77d0*/  LOP3.LUT R50, R61, 0xff, RZ, 0xc0, !PT ;  /* 0x000000ff3d327812 */ /* 0x000fe400078ec0ff */
[----:B------:R-:W-:Y:S02]  /*77e0*/  SHF.R.U32.HI R67, RZ, 0x18, R61 ;  /* 0x00000018ff437819 */ /* 0x000fe4000001163d */
[----:B------:R-:W-:Y:S02]  /*77f0*/  SHF.R.U32.HI R64, RZ, 0x8, R63 ;  /* 0x00000008ff407819 */ /* 0x000fe4000001163f */
[----:B------:R-:W-:-:S02]  /*7800*/  LOP3.LUT R61, R63, 0xff, RZ, 0xc0, !PT ;  /* 0x000000ff3f3d7812 */ /* 0x000fc400078ec0ff */
[----:B------:R-:W-:Y:S02]  /*7810*/  SHF.R.U32.HI R62, RZ, 0x18, R63 ;  /* 0x00000018ff3e7819 */ /* 0x000fe4000001163f */
[----:B------:R-:W-:Y:S01]  /*7820*/  MOV R51, R46 ;  /* 0x0000002e00337202 */ /* 0x000fe20000000f00 */
[----:B------:R-:W-:Y:S01]  /*7830*/  IMAD.SHL.U32 R46, R66, 0x100, RZ ;  /* 0x00000100422e7824 */ /* 0x000fe200078e00ff */
[----:B------:R-:W-:Y:S01]  /*7840*/  PRMT R62, R62, 0x654, R61 ;  /* 0x000006543e3e7816 */ /* 0x000fe2000000003d */
[----:B------:R-:W-:Y:S01]  /*7850*/  IMAD.SHL.U32 R61, R64, 0x100, RZ ;  /* 0x00000100403d7824 */ /* 0x000fe200078e00ff */
[----:B------:R-:W-:Y:S02]  /*7860*/  SHF.R.U32.HI R65, RZ, 0x10, R63 ;  /* 0x00000010ff417819 */ /* 0x000fe4000001163f */
[----:B------:R-:W-:Y:S02]  /*7870*/  PRMT R47, R67, 0x654, R50 ;  /* 0x00000654432f7816 */ /* 0x000fe40000000032 */
[----:B------:R-:W-:Y:S01]  /*7880*/  LOP3.LUT R64, R62, 0xff00, R61, 0xf8, !PT ;  /* 0x0000ff003e407812 */ /* 0x000fe200078ef83d */
[----:B------:R-:W-:Y:S01]  /*7890*/  IMAD.U32 R61, R65, 0x10000, RZ ;  /* 0x00010000413d7824 */ /* 0x000fe200078e00ff */
[----:B------:R-:W-:Y:S01]  /*78a0*/  LOP3.LUT R50, R47, 0xff00, R46, 0xf8, !PT ;  /* 0x0000ff002f327812 */ /* 0x000fe200078ef82e */
[----:B------:R-:W-:Y:S01]  /*78b0*/  IMAD.U32 R47, R68, 0x10000, RZ ;  /* 0x00010000442f7824 */ /* 0x000fe200078e00ff */
[----:B------:R-:W-:-:S02]  /*78c0*/  F2FP.F16.E4M3.UNPACK_B R62, R141.H1 ;  /* 0x0000008dff3e723e */ /* 0x000fc400030006ff */
        /* <DEDUP_REMOVED lines=90> */
.L_x_3243:
[----:B------:R-:W-:Y:S05]  /*7e70*/  BSYNC B2 ;  /* 0x0000000000027941 */ /* 0x000fea0003800000 */
.L_x_3242:
[----:B--2---:R0:W-:Y:S02]  /*7e80*/  STG.E.128 desc[UR54][R48.64+0x60], R44 ;  /* 0x0000602c30007986 */ /* 0x0041e4000c101d36 */
.L_x_3241:
[----:B------:R-:W-:Y:S05]  /*7e90*/  BSYNC B1 ;  /* 0x0000000000017941 */ /* 0x000fea0003800000 */
.L_x_3240:
        /* <DEDUP_REMOVED lines=10> */
[--C-:B------:R-:W-:Y:S01]  /*7f40*/  SHF.R.U32.HI R65, RZ, 0x18, R57.reuse ;  /* 0x00000018ff417819 */ /* 0x100fe20000011639 */
[----:B------:R-:W-:Y:S01]  /*7f50*/  IMAD.MOV.U32 R51, RZ, RZ, R46 ;  /* 0x000000ffff337224 */ /* 0x000fe200078e002e */
[----:B------:R-:W-:Y:S01]  /*7f60*/  LOP3.LUT R50, R57, 0xff, RZ, 0xc0, !PT ;  /* 0x000000ff39327812 */ /* 0x000fe200078ec0ff */
[----:B------:R-:W-:Y:S01]  /*7f70*/  IMAD.SHL.U32 R47, R63, 0x100, RZ ;  /* 0x000001003f2f7824 */ /* 0x000fe200078e00ff */
[----:B------:R-:W-:Y:S02]  /*7f80*/  SHF.R.U32.HI R61, RZ, 0x10, R57 ;  /* 0x00000010ff3d7819 */ /* 0x000fe40000011639 */
[----:B------:R-:W-:Y:S02]  /*7f90*/  SHF.R.U32.HI R62, RZ, 0x18, R59 ;  /* 0x00000018ff3e7819 */ /* 0x000fe4000001163b */
[----:B------:R-:W-:-:S02]  /*7fa0*/  LOP3.LUT R57, R59, 0xff, RZ, 0xc0, !PT ;  /* 0x000000ff3b397812 */ /* 0x000fc400078ec0ff */
[--C-:B------:R-:W-:Y:S02]  /*7fb0*/  SHF.R.U32.HI R58, RZ, 0x8, R59.reuse ;  /* 0x00000008ff3a7819 */ /* 0x100fe4000001163b */
[----:B------:R-:W-:Y:S02]  /*7fc0*/  SHF.R.U32.HI R60, RZ, 0x10, R59 ;  /* 0x00000010ff3c7819 */ /* 0x000fe4000001163b */
[----:B------:R-:W-:Y:S02]  /*7fd0*/  PRMT R50, R65, 0x654, R50 ;  /* 0x0000065441327816 */ /* 0x000fe40000000032 */
[----:B------:R-:W-:Y:S01]  /*7fe0*/  PRMT R57, R62, 0x654, R57 ;  /* 0x000006543e397816 */ /* 0x000fe20000000039 */
[----:B------:R-:W-:Y:S01]  /*7ff0*/  IMAD.U32 R60, R60, 0x10000, RZ ;  /* 0x000100003c3c7824 */ /* 0x000fe200078e00ff */
[----:B------:R-:W-:Y:S02]  /*8000*/  SHF.L.U32 R46, R58, 0x8, RZ ;  /* 0x000000083a2e7819 */ /* 0x000fe400000006ff */
        /* <DEDUP_REMOVED lines=94> */
.L_x_3247:
[----:B------:R-:W-:Y:S05]  /*85f0*/  BSYNC B2 ;  /* 0x0000000000027941 */ /* 0x000fea0003800000 */
.L_x_3246:
[----:B--2---:R0:W-:Y:S02]  /*8600*/  STG.E.128 desc[UR54][R48.64+0x80], R44 ;  /* 0x0000802c30007986 */ /* 0x0041e4000c101d36 */
.L_x_3245:
[----:B------:R-:W-:Y:S05]  /*8610*/  BSYNC B1 ;  /* 0x0000000000017941 */ /* 0x000fea0003800000 */
.L_x_3244:
[----:B------:R-:W-:-:S13]  /*8620*/  ISETP.NE.AND P3, PT, R39, RZ, PT ;  /* 0x000000ff2700720c */ /* 0x000fda0003f65270 */
[----:B------:R-:W-:Y:S05]  /*8630*/  @!P3 BRA `(.L_x_3227) ;  /* 0x0000007000bcb947 */ /* 0x000fea0003800000 */
[----:B0-234-:R0:W2:Y:S01]  /*8640*/  LDS.128 R44, [R41+0x2b200] ;  /* 0x02b20000292c7984 */ /* 0x01d0a20000000c00 */
[----:B------:R-:W-:Y:S01]  /*8650*/  VIADD R50, R16, 0x50 ;  /* 0x0000005010327836 */ /* 0x000fe20000000000 */
[----:B------:R-:W-:Y:S04]  /*8660*/  BSSY B1, `(.L_x_3248) ;  /* 0x000006e000017945 */ /* 0x000fe80003800000 */
[----:B------:R-:W-:-:S13]  /*8670*/  ISETP.GE.AND P3, PT, R50, R135, PT ;  /* 0x000000873200720c */ /* 0x000fda0003f66270 */
[----:B0-----:R-:W-:Y:S05]  /*8680*/  @P3 BRA `(.L_x_3249) ;  /* 0x0000000400ac3947 */ /* 0x001fea0003800000 */
[--C-:B------:R-:W-:Y:S01]  /*8690*/  SHF.R.U32.HI R58, RZ, 0x10, R53.reuse ;  /* 0x00000010ff3a7819 */ /* 0x100fe20000011635 */
[----:B--2---:R-:W-:Y:S01]  /*86a0*/  IMAD.MOV.U32 R51, RZ, RZ, R46 ;  /* 0x000000ffff337224 */ /* 0x004fe200078e002e */
[--C-:B------:R-:W-:Y:S02]  /*86b0*/  SHF.R.U32.HI R56, RZ, 0x8, R53.reuse ;  /* 0x00000008ff387819 */ /* 0x100fe40000011635 */
[----:B------:R-:W-:Y:S02]  /*86c0*/  LOP3.LUT R50, R53, 0xff, RZ, 0xc0, !PT ;  /* 0x000000ff35327812 */ /* 0x000fe400078ec0ff */
[----:B------:R-:W-:Y:S01]  /*86d0*/  SHF.R.U32.HI R59, RZ, 0x18, R53 ;  /* 0x00000018ff3b7819 */ /* 0x000fe20000011635 */
[----:B------:R-:W-:Y:S01]  /*86e0*/  IMAD.SHL.U32 R46, R56, 0x100, RZ ;  /* 0x00000100382e7824 */ /* 0x000fe200078e00ff */
[----:B------:R-:W-:Y:S02]  /*86f0*/  SHF.R.U32.HI R53, RZ, 0x8, R55 ;  /* 0x00000008ff357819 */ /* 0x000fe40000011637 */
[----:B------:R-:W-:-:S02]  /*8700*/  MOV R52, R47 ;  /* 0x0000002f00347202 */ /* 0x000fc40000000f00 */
[----:B------:R-:W-:Y:S01]  /*8710*/  LOP3.LUT R54, R55, 0xff0000ff, RZ, 0xc0, !PT ;  /* 0xff0000ff37367812 */ /* 0x000fe200078ec0ff */
[----:B------:R-:W-:Y:S01]  /*8720*/  IMAD.SHL.U32 R53, R53, 0x100, RZ ;  /* 0x0000010035357824 */ /* 0x000fe200078e00ff */
[----:B------:R-:W-:Y:S02]  /*8730*/  PRMT R47, R59, 0x654, R50 ;  /* 0x000006543b2f7816 */ /* 0x000fe40000000032 */
[----:B------:R-:W-:Y:S02]  /*8740*/  SHF.R.U32.HI R57, RZ, 0x10, R55 ;  /* 0x00000010ff397819 */ /* 0x000fe40000011637 */
[----:B------:R-:W-:Y:S01]  /*8750*/  LOP3.LUT R50, R47, 0xff00, R46, 0xf8, !PT ;  /* 0x0000ff002f327812 */ /* 0x000fe200078ef82e */
[----:B------:R-:W-:Y:S01]  /*8760*/  IMAD.U32 R47, R58, 0x10000, RZ ;  /* 0x000100003a2f7824 */ /* 0x000fe200078e00ff */
[----:B------:R-:W-:Y:S02]  /*8770*/  LOP3.LUT R56, R54, 0xff00, R53, 0xf8, !PT ;  /* 0x0000ff0036387812 */ /* 0x000fe400078ef835 */
[----:B------:R-:W-:-:S02]  /*8780*/  SHF.L.U32 R53, R57, 0x10, RZ ;  /* 0x0000001039357819 */ /* 0x000fc400000006ff */
        /* <DEDUP_REMOVED lines=91> */
.L_x_3249:
[----:B------:R-:W-:Y:S05]  /*8d40*/  BSYNC B1 ;  /* 0x0000000000017941 */ /* 0x000fea0003800000 */
.L_x_3248:
[----:B--2---:R0:W-:Y:S01]  /*8d50*/  STG.E.128 desc[UR54][R48.64+0xa0], R44 ;  /* 0x0000a02c30007986 */ /* 0x0041e2000c101d36 */
[----:B------:R-:W-:Y:S05]  /*8d60*/  BRA `(.L_x_3227) ;  /* 0x0000006800f07947 */ /* 0x000fea0003800000 */
.L_x_3195:
        /* <DEDUP_REMOVED lines=31> */
[----:B------:R-:W-:Y:S02]  /*8f60*/  CS2R R90, SRZ ;  /* 0x00000000005a7805 */ /* 0x000fe4000001ff00 */
[----:B------:R-:W-:Y:S02]  /*8f70*/  CS2R R88, SRZ ;  /* 0x0000000000587805 */ /* 0x000fe4000001ff00 */
[----:B------:R-:W-:Y:S01]  /*8f80*/  IADD3.X R97, R14, UR5, R100, P2, P3 ;  /* 0x000000050e617c10 */ /* 0x000fe200097e6464 */
[----:B------:R-:W-:-:S02]  /*8f90*/  ULDC.64 UR4, c[0x0][0x3e0] ;  /* 0x0000f80000047ab9 */ /* 0x000fc40000000a00 */
[----:B------:R-:W-:-:S04]  /*8fa0*/  IADD3 R98, P2, P3, R106, UR4, R92 ;  /* 0x000000046a627c10 */ /* 0x000fc8000fb5e05c */
[----:B------:R-:W-:Y:S02]  /*8fb0*/  IADD3.X R99, R20, UR5, R43, P2, P3 ;  /* 0x0000000514637c10 */ /* 0x000fe400097e642b */
[----:B------:R-:W-:Y:S02]  /*8fc0*/  ISETP.GE.AND P2, PT, R22, R135, PT ;  /* 0x000000871600720c */ /* 0x000fe40003f46270 */
[----:B------:R-:W-:Y:S02]  /*8fd0*/  CS2R R50, SRZ ;  /* 0x0000000000327805 */ /* 0x000fe4000001ff00 */
[----:B------:R-:W-:Y:S02]  /*8fe0*/  CS2R R48, SRZ ;  /* 0x0000000000307805 */ /* 0x000fe4000001ff00 */
[----:B------:R-:W-:Y:S02]  /*8ff0*/  CS2R R62, SRZ ;  /* 0x00000000003e7805 */ /* 0x000fe4000001ff00 */
[----:B------:R-:W-:-:S05]  /*9000*/  CS2R R60, SRZ ;  /* 0x00000000003c7805 */ /* 0x000fca000001ff00 */
[----:B------:R0:W5:Y:S04]  /*9010*/  @!P2 LDG.E.128 R52, desc[UR54][R96.64] ;  /* 0x000000366034a981 */ /* 0x000168000c1e1d00 */
[----:B------:R0:W5:Y:S01]  /*9020*/  @!P2 LDG.E.128 R88, desc[UR54][R98.64] ;  /* 0x000000366258a981 */ /* 0x000162000c1e1d00 */
[----:B------:R-:W-:Y:S02]  /*9030*/  ISETP.GE.AND P2, PT, R221, R135, PT ;  /* 0x00000087dd00720c */ /* 0x000fe40003f46270 */
[----:B------:R-:W-:Y:S02]  /*9040*/  CS2R R46, SRZ ;  /* 0x00000000002e7805 */ /* 0x000fe4000001ff00 */
[----:B------:R-:W-:Y:S02]  /*9050*/  CS2R R44, SRZ ;  /* 0x00000000002c7805 */ /* 0x000fe4000001ff00 */
[----:B------:R-:W-:-:S02]  /*9060*/  CS2R R58, SRZ ;  /* 0x00000000003a7805 */ /* 0x000fc4000001ff00 */
[----:B------:R-:W-:-:S05]  /*9070*/  CS2R R56, SRZ ;  /* 0x0000000000387805 */ /* 0x000fca000001ff00 */
[----:B------:R0:W5:Y:S04]  /*9080*/  @!P2 LDG.E.128 R48, desc[UR54][R96.64+0x20] ;  /* 0x000020366030a981 */ /* 0x000168000c1e1d00 */
[----:B------:R0:W5:Y:S01]  /*9090*/  @!P2 LDG.E.128 R60, desc[UR54][R98.64+0x20] ;  /* 0x00002036623ca981 */ /* 0x000162000c1e1d00 */
[----:B------:R-:W-:-:S13]  /*90a0*/  ISETP.GE.AND P2, PT, R222, R135, PT ;  /* 0x00000087de00720c */ /* 0x000fda0003f46270 */
[----:B------:R0:W5:Y:S04]  /*90b0*/  @!P2 LDG.E.128 R44, desc[UR54][R96.64+0x40] ;  /* 0x00004036602ca981 */ /* 0x000168000c1e1d00 */
[----:B------:R0:W5:Y:S02]  /*90c0*/  @!P2 LDG.E.128 R56, desc[UR54][R98.64+0x40] ;  /* 0x000040366238a981 */ /* 0x000164000c1e1d00 */
.L_x_3251:
[----:B------:R-:W-:Y:S05]  /*90d0*/  BSYNC B1 ;  /* 0x0000000000017941 */ /* 0x000fea0003800000 */
.L_x_3250:
[----:B0-----:R-:W-:Y:S01]  /*90e0*/  VIADD R96, R220, 0x80 ;  /* 0x00000080dc607836 */ /* 0x001fe20000000000 */
[----:B------:R-:W-:Y:S01]  /*90f0*/  BSSY B1, `(.L_x_3252) ;  /* 0x0000024000017945 */ /* 0x000fe20003800000 */
[----:B-----5:R-:W-:Y:S02]  /*9100*/  IMAD.MOV.U32 R167, RZ, RZ, R46 ;  /* 0x000000ffffa77224 */ /* 0x020fe400078e002e */
[----:B------:R-:W-:Y:S01]  /*9110*/  IMAD.MOV.U32 R168, RZ, RZ, R44 ;  /* 0x000000ffffa87224 */ /* 0x000fe200078e002c */
[----:B------:R-:W-:-:S13]  /*9120*/  ISETP.GE.AND P3, PT, R96, R42, PT ;  /* 0x0000002a6000720c */ /* 0x000fda0003f66270 */
[----:B------:R-:W-:Y:S05]  /*9130*/  @P3 BRA `(.L_x_3253) ;  /* 0x00000000007c3947 */ /* 0x000fea0003800000 */
[----:B------:R-:W-:Y:S01]  /*9140*/  IADD3 R93, P2, P5, R112, R94, R9 ;  /* 0x0000005e705d7210 */ /* 0x000fe20007d5e009 */
[----:B------:R-:W-:Y:S01]  /*9150*/  ULDC.64 UR4, c[0x0][0x3c8] ;  /* 0x0000f20000047ab9 */ /* 0x000fe20000000a00 */
[----:B------:R-:W-:Y:S02]  /*9160*/  CS2R R74, SRZ ;  /* 0x00000000004a7805 */ /* 0x000fe4000001ff00 */
[----:B------:R-:W-:Y:S02]  /*9170*/  CS2R R72, SRZ ;  /* 0x0000000000487805 */ /* 0x000fe4000001ff00 */
[----:B------:R-:W-:Y:S02]  /*9180*/  IADD3.X R100, R14, R100, R8, P2, P5 ;  /* 0x000000640e647210 */ /* 0x000fe400017ea408 */
[----:B------:R-:W-:Y:S02]  /*9190*/  CS2R R86, SRZ ;  /* 0x0000000000567805 */ /* 0x000fe4000001ff00 */
[----:B------:R-:W-:-:S02]  /*91a0*/  IADD3 R94, P2, P5, R106, R92, R11 ;  /* 0x0000005c6a5e7210 */ /* 0x000fc40007d5e00b */
[----:B------:R-:W-:Y:S02]  /*91b0*/  CS2R R84, SRZ ;  /* 0x0000000000547805 */ /* 0x000fe4000001ff00 */
        /* <DEDUP_REMOVED lines=23> */
.L_x_3253:
[----:B------:R-:W-:Y:S05]  /*9330*/  BSYNC B1 ;  /* 0x0000000000017941 */ /* 0x000fea0003800000 */
.L_x_3252:
[----:B------:R-:W-:Y:S01]  /*9340*/  UISETP.NE.AND UP0, UPT, UR53, 0x3, UPT ;  /* 0x000000033500788c */ /* 0x000fe2000bf05270 */
[----:B------:R-:W-:Y:S01]  /*9350*/  MOV R172, R50 ;  /* 0x0000003200ac7202 */ /* 0x000fe20000000f00 */
[----:B------:R-:W-:Y:S01]  /*9360*/  IMAD.MOV.U32 R173, RZ, RZ, R48 ;  /* 0x000000ffffad7224 */ /* 0x000fe200078e0030 */
[----:B------:R-:W-:Y:S01]  /*9370*/  MOV R169, R56 ;  /* 0x0000003800a97202 */ /* 0x000fe20000000f00 */
[----:B------:R-:W-:Y:S01]  /*9380*/  IMAD.MOV.U32 R178, RZ, RZ, R54 ;  /* 0x000000ffffb27224 */ /* 0x000fe200078e0036 */
[----:B-----5:R-:W-:Y:S01]  /*9390*/  MOV R152, R66 ;  /* 0x0000004200987202 */ /* 0x020fe20000000f00 */
[----:B------:R-:W-:Y:S01]  /*93a0*/  IMAD.MOV.U32 R181, RZ, RZ, R52 ;  /* 0x000000ffffb57224 */ /* 0x000fe200078e0034 */
[----:B------:R-:W-:Y:S01]  /*93b0*/  PLOP3.LUT P2, PT, PT, PT, UP0, 0x80, 0x0 ;  /* 0x000000000000781c */ /* 0x000fe20003f4f008 */
[----:B------:R-:W-:Y:S01]  /*93c0*/  IMAD.MOV.U32 R170, RZ, RZ, R58 ;  /* 0x000000ffffaa7224 */ /* 0x000fe200078e003a */
[----:B------:R-:W-:Y:S01]  /*93d0*/  MOV R164, R72 ;  /* 0x0000004800a47202 */ /* 0x000fe20000000f00 */
        /* <DEDUP_REMOVED lines=16> */
.L_x_3254:
[----:B------:R-:W-:Y:S01]  /*94e0*/  IMAD R43, R19, 0x8, R18 ;  /* 0x00000008132b7824 */ /* 0x000fe200078e0212 */
[----:B------:R-:W-:Y:S01]  /*94f0*/  SHF.L.U32 R100, R223, 0x1f, RZ ;  /* 0x0000001fdf647819 */ /* 0x000fe200000006ff */
[----:B------:R-:W1:Y:S01]  /*9500*/  LDC R156, c[0x0][0x2e4] ;  /* 0x0000b900ff9c7b82 */ /* 0x000e620000000800 */
[----:B------:R-:W-:Y:S02]  /*9510*/  BSSY B1, `(.L_x_3255) ;  /* 0x0000004000017945 */ /* 0x000fe40003800000 */
[----:B------:R-:W2:Y:S05]  /*9520*/  SYNCS.PHASECHK.TRANS64.TRYWAIT P5, [R43+URZ+0x33490], R100 ;  /* 0x033490642b0075a7 */ /* 0x000eaa00080a017f */
[----:B------:R-:W3:Y:S01]  /*9530*/  LDC.64 R138, c[0x0][0x2f0] ;  /* 0x0000bc00ff8a7b82 */ /* 0x000ee20000000a00 */
[----:B--2---:R-:W-:Y:S05]  /*9540*/  @!P5 BRA `(.L_x_3256) ;  /* 0x000002140044d947 */ /* 0x004fea0003800000 */
.L_x_3512:
[----:B------:R-:W-:Y:S05]  /*9550*/  BSYNC B1 ;  /* 0x0000000000017941 */ /* 0x000fea0003800000 */
.L_x_3255:
[----:B------:R-:W-:Y:S01]  /*9560*/  BSSY B1, `(.L_x_3257) ;  /* 0x00002fa000017945 */ /* 0x000fe20003800000 */
[----:B-1----:R-:W-:Y:S02]  /*9570*/  IMAD.IADD R162, R156, 0x1, -R101 ;  /* 0x000000019ca27824 */ /* 0x002fe400078e0a65 */
[----:B------:R-:W-:Y:S01]  /*9580*/  IMAD.MOV.U32 R141, RZ, RZ, R143 ;  /* 0x000000ffff8d7224 */ /* 0x000fe200078e008f */
[----:B------:R-:W-:Y:S06]  /*9590*/  @P4 BRA `(.L_x_3258) ;  /* 0x0000002c00d84947 */ /* 0x000fec0003800000 */
[----:B------:R-:W-:Y:S01]  /*95a0*/  ISETP.NE.AND P4, PT, R34, RZ, PT ;  /* 0x000000ff2200720c */ /* 0x000fe20003f85270 */
[-C--:B0--3--:R-:W-:Y:S01]  /*95b0*/  IMAD R92, R144, R138.reuse, RZ ;  /* 0x0000008a905c7224 */ /* 0x089fe200078e02ff */
[----:B------:R-:W-:Y:S01]  /*95c0*/  BSSY B2, `(.L_x_3259) ;  /* 0x00000fc000027945 */ /* 0x000fe20003800000 */
[----:B------:R-:W-:-:S04]  /*95d0*/  IMAD.WIDE.U32 R142, R220, R138, R140 ;  /* 0x0000008adc8e7225 */ /* 0x000fc800078e008c */
[----:B------:R-:W-:-:S05]  /*95e0*/  IMAD R171, R220, R139, R92 ;  /* 0x0000008bdcab7224 */ /* 0x000fca00078e025c */
[----:B------:R-:W-:Y:S01]  /*95f0*/  IADD3 R171, R171, R143, RZ ;  /* 0x0000008fabab7210 */ /* 0x000fe20007ffe0ff */
[----:B------:R-:W-:Y:S06]  /*9600*/  @!P4 BRA `(.L_x_3260) ;  /* 0x0000000c00dcc947 */ /* 0x000fec0003800000 */
[----:B------:R-:W-:Y:S01]  /*9610*/  SEL R92, R101, R162, !P0 ;  /* 0x000000a2655c7207 */ /* 0x000fe20004000000 */
[----:B------:R-:W-:Y:S01]  /*9620*/  BSSY B3, `(.L_x_3261) ;  /* 0x00000eb000037945 */ /* 0x000fe20003800000 */
[----:B------:R-:W-:Y:S02]  /*9630*/  IADD3 R179, P4, P5, R120, R142, R25 ;  /* 0x0000008e78b37210 */ /* 0x000fe40007d9e019 */
[----:B------:R-:W-:Y:S02]  /*9640*/  SHF.R.S32.HI R93, RZ, 0x1f, R92 ;  /* 0x0000001fff5d7819 */ /* 0x000fe4000001145c */
[----:B------:R-:W-:Y:S02]  /*9650*/  IADD3.X R176, R0, R171, R30, P4, P5 ;  /* 0x000000ab00b07210 */ /* 0x000fe400027ea41e */
[----:B------:R-:W-:Y:S02]  /*9660*/  LEA.HI R92, R93, R92, RZ, 0x5 ;  /* 0x0000005c5d5c7211 */ /* 0x000fe400078f28ff */
[----:B------:R-:W-:-:S02]  /*9670*/  ISETP.GE.AND P4, PT, R22, R135, PT ;  /* 0x000000871600720c */ /* 0x000fc40003f86270 */
[----:B------:R-:W-:-:S04]  /*9680*/  LEA.HI.SX32 R92, R92, R21, 0x1b ;  /* 0x000000155c5c7211 */ /* 0x000fc800078fdaff */
[----:B------:R-:W-:Y:S01]  /*9690*/  SHF.R.S32.HI R93, RZ, 0x1f, R92 ;  /* 0x0000001fff5d7819 */ /* 0x000fe2000001145c */
[----:B------:R-:W-:-:S03]  /*96a0*/  IMAD.SHL.U32 R180, R92, 0x10, RZ ;  /* 0x000000105cb47824 */ /* 0x000fc600078e00ff */
[----:B------:R-:W-:Y:S02]  /*96b0*/  LEA.HI R93, R93, R92, RZ, 0x2 ;  /* 0x0000005c5d5d7211 */ /* 0x000fe400078f10ff */
[----:B------:R-:W-:Y:S02]  /*96c0*/  LOP3.LUT R92, R224, 0x30, R180, 0xf8, !PT ;  /* 0x00000030e05c7812 */ /* 0x000fe400078ef8b4 */
[----:B------:R-:W-:Y:S02]  /*96d0*/  SHF.R.S32.HI R93, RZ, 0x2, R93 ;  /* 0x00000002ff5d7819 */ /* 0x000fe4000001145d */
[----:B------:R-:W-:-:S03]  /*96e0*/  LOP3.LUT R92, R92, R225, RZ, 0x3c, !PT ;  /* 0x000000e15c5c7212 */ /* 0x000fc600078e3cff */
[----:B------:R-:W-:-:S04]  /*96f0*/  IMAD R93, R93, 0x2800, R226 ;  /* 0x000028005d5d7824 */ /* 0x000fc800078e02e2 */
[----:B------:R-:W-:Y:S02]  /*9700*/  IMAD.IADD R92, R93, 0x1, R92 ;  /* 0x000000015d5c7824 */ /* 0x000fe400078e025c */
[C---:B------:R-:W-:Y:S02]  /*9710*/  IMAD R93, R19.reuse, 0x7800, R137 ;  /* 0x00007800135d7824 */ /* 0x040fe400078e0289 */
[----:B------:R-:W-:Y:S02]  /*9720*/  IMAD R95, R19, 0x7800, R92 ;  /* 0x00007800135f7824 */ /* 0x000fe400078e025c */
[C---:B------:R-:W-:Y:S02]  /*9730*/  IMAD.IADD R93, R18.reuse, 0x1, R93 ;  /* 0x00000001125d7824 */ /* 0x040fe400078e025d */
[----:B------:R-:W-:-:S04]  /*9740*/  IMAD.IADD R96, R18, 0x1, R95 ;  /* 0x0000000112607824 */ /* 0x000fc800078e025f */
[----:B------:R-:W0:Y:S04]  /*9750*/  LDS.128 R92, [R93+0x24200] ;  /* 0x024200005d5c7984 */ /* 0x000e280000000c00 */
[----:B------:R-:W1:Y:S01]  /*9760*/  LDS.128 R96, [R96+0x24200] ;  /* 0x0242000060607984 */ /* 0x000e620000000c00 */
[----:B------:R-:W-:Y:S05]  /*9770*/  @P4 BRA `(.L_x_3262) ;  /* 0x0000000c00544947 */ /* 0x000fea0003800000 */
[----:B------:R-:W-:Y:S02]  /*9780*/  F2FP.F16.E4M3.UNPACK_B R185, R184.H1 ;  /* 0x000000b8ffb9723e */ /* 0x000fe400030006ff */
[----:B-1----:R-:W-:Y:S02]  /*9790*/  F2FP.F16.E4M3.UNPACK_B R90, R96.H1 ;  /* 0x00000060ff5a723e */ /* 0x002fe400030006ff */
[----:B0-----:R-:W-:Y:S01]  /*97a0*/  F2FP.F16.E4M3.UNPACK_B R52, R92.H1 ;  /* 0x0000005cff34723e */ /* 0x001fe200030006ff */
[----:B------:R-:W-:Y:S01]  /*97b0*/  HADD2.F32 R187, -RZ, R185.H0_H0 ;  /* 0x200000b9ffbb7230 */ /* 0x000fe20000004100 */
[----:B------:R-:W-:Y:S01]  /*97c0*/  F2FP.F16.E4M3.UNPACK_B R182, R181.H1 ;  /* 0x000000b5ffb6723e */ /* 0x000fe200030006ff */
[----:B------:R-:W-:Y:S01]  /*97d0*/  HADD2.F32 R54, -RZ, R90.H0_H0 ;  /* 0x2000005aff367230 */ /* 0x000fe20000004100 */
[----:B------:R-:W-:Y:S01]  /*97e0*/  F2FP.F16.E4M3.UNPACK_B R96, R96 ;  /* 0x00000060ff60723e */ /* 0x000fe200020006ff */
[----:B------:R-:W-:Y:S01]  /*97f0*/  HADD2.F32 R88, -RZ, R52.H0_H0 ;  /* 0x20000034ff587230 */ /* 0x000fe20000004100 */
[----:B------:R-:W-:Y:S01]  /*9800*/  F2FP.F16.E4M3.UNPACK_B R196, R98.H1 ;  /* 0x00000062ffc4723e */ /* 0x000fe200030006ff */
[----:B------:R-:W-:-:S02]  /*9810*/  HADD2.F32 R183, -RZ, R182.H0_H0 ;  /* 0x200000b6ffb77230 */ /* 0x000fc40000004100 */
[-C--:B------:R-:W-:Y:S01]  /*9820*/  FMUL.FTZ R189, R54, R187.reuse ;  /* 0x000000bb36bd7220 */ /* 0x080fe20000410000 */
[----:B------:R-:W-:Y:S02]  /*9830*/  HADD2.F32 R90, -RZ, R90.H1_H1 ;  /* 0x3000005aff5a7230 */ /* 0x000fe40000004100 */
[C---:B------:R-:W-:Y:S01]  /*9840*/  FMUL.FTZ R187, R88.reuse, R187 ;  /* 0x000000bb58bb7220 */ /* 0x040fe20000410000 */
[----:B------:R-:W-:Y:S02]  /*9850*/  HADD2.F32 R52, -RZ, R52.H1_H1 ;  /* 0x30000034ff347230 */ /* 0x000fe40000004100 */
[-C--:B------:R-:W-:Y:S01]  /*9860*/  FFMA.FTZ R88, R88, R183.reuse, -R189 ;  /* 0x000000b758587223 */ /* 0x080fe200000108bd */
[----:B------:R-:W-:Y:S01]  /*9870*/  F2FP.F16.E4M3.UNPACK_B R195, R94.H1 ;  /* 0x0000005effc3723e */ /* 0x000fe200030006ff */
[----:B------:R-:W-:Y:S01]  /*9880*/  FFMA.FTZ R54, R54, R183, R187 ;  /* 0x000000b736367223 */ /* 0x000fe200000100bb */
[----:B------:R-:W-:Y:S01]  /*9890*/  HADD2.F32 R183, -RZ, R185.H1_H1 ;  /* 0x300000b9ffb77230 */ /* 0x000fe20000004100 */
[----:B------:R-:W-:Y:S01]  /*98a0*/  F2FP.F16.E4M3.UNPACK_B R198, R178.H1 ;  /* 0x000000b2ffc6723e */ /* 0x000fe200030006ff */
[----:B------:R-:W-:Y:S01]  /*98b0*/  HADD2.F32 R185, -RZ, R182.H1_H1 ;  /* 0x300000b6ffb97230 */ /* 0x000fe20000004100 */
[----:B------:R-:W-:Y:S01]  /*98c0*/  F2FP.F16.E4M3.UNPACK_B R98, R98 ;  /* 0x00000062ff62723e */ /* 0x000fe200020006ff */
[----:B------:R-:W-:-:S02]  /*98d0*/  HADD2.F32 R197, -RZ, R196.H0_H0 ;  /* 0x200000c4ffc57230 */ /* 0x000fc40000004100 */
[-C--:B------:R-:W-:Y:S01]  /*98e0*/  FMUL.FTZ R187, R90, R183.reuse ;  /* 0x000000b75abb7220 */ /* 0x080fe20000410000 */
[C---:B------:R-:W-:Y:S01]  /*98f0*/  FMUL.FTZ R189, R52.reuse, R183 ;  /* 0x000000b734bd7220 */ /* 0x040fe20000410000 */
[----:B------:R-:W-:Y:S01]  /*9900*/  HADD2.F32 R199, -RZ, R195.H0_H0 ;  /* 0x200000c3ffc77230 */ /* 0x000fe20000004100 */
[----:B------:R-:W-:Y:S01]  /*9910*/  F2FP.F16.E4M3.UNPACK_B R94, R94 ;  /* 0x0000005eff5e723e */ /* 0x000fe200020006ff */
[-C--:B------:R-:W-:Y:S01]  /*9920*/  FFMA.FTZ R183, R52, R185.reuse, -R187 ;  /* 0x000000b934b77223 */ /* 0x080fe200000108bb */
[----:B------:R-:W-:Y:S01]  /*9930*/  FFMA.FTZ R182, R90, R185, R189 ;  /* 0x000000b95ab67223 */ /* 0x000fe200000100bd */
[----:B------:R-:W-:Y:S01]  /*9940*/  F2FP.F16.E4M3.UNPACK_B R185, R184 ;  /* 0x000000b8ffb9723e */ /* 0x000fe200020006ff */
[----:B------:R-:W-:Y:S01]  /*9950*/  HADD2.F32 R200, -RZ, R198.H0_H0 ;  /* 0x200000c6ffc87230 */ /* 0x000fe20000004100 */
[----:B------:R-:W-:Y:S01]  /*9960*/  F2FP.F16.E4M3.UNPACK_B R52, R92 ;  /* 0x0000005cff34723e */ /* 0x000fe200020006ff */
[----:B------:R-:W-:Y:S01]  /*9970*/  HADD2.F32 R92, -RZ, R96.H0_H0 ;  /* 0x20000060ff5c7230 */ /* 0x000fe20000004100 */
[----:B------:R-:W-:Y:S01]  /*9980*/  F2FP.F16.E4M3.UNPACK_B R184, R181 ;  /* 0x000000b5ffb8723e */ /* 0x000fe200020006ff */
[----:B------:R-:W-:Y:S01]  /*9990*/  HADD2.F32 R187, -RZ, R185.H0_H0 ;  /* 0x200000b9ffbb7230 */ /* 0x000fe20000004100 */
[----:B------:R-:W-:Y:S01]  /*99a0*/  F2FP.F16.E4M3.UNPACK_B R178, R178 ;  /* 0x000000b2ffb2723e */ /* 0x000fe200020006ff */
[----:B------:R-:W-:Y:S01]  /*99b0*/  HADD2.F32 R90, -RZ, R52.H0_H0 ;  /* 0x20000034ff5a7230 */ /* 0x000fe20000004100 */
[----:B------:R-:W-:Y:S01]  /*99c0*/  SHF.R.U32.HI R188, RZ, 0x8, R55 ;  /* 0x00000008ffbc7819 */ /* 0x000fe20000011637 */
        /* <DEDUP_REMOVED lines=9> */
[-C--:B------:R-:W-:Y:S01]  /*9a60*/  FMUL.FTZ R186, R52, R185.reuse ;  /* 0x000000b934ba7220 */ /* 0x080fe20000410000 */
[----:B------:R-:W-:Y:S01]  /*9a70*/  HADD2.F32 R196, -RZ, R196.H1_H1 ;  /* 0x300000c4ffc47230 */ /* 0x000fe20000004100 */
[----:B------:R-:W-:Y:S01]  /*9a80*/  SHF.R.U32.HI R189, RZ, 0x18, R55 ;  /* 0x00000018ffbd7819 */ /* 0x000fe20000011637 */
[----:B------:R-:W-:Y:S02]  /*9a90*/  HADD2.F32 R195, -RZ, R195.H1_H1 ;  /* 0x300000c3ffc37230 */ /* 0x000fe40000004100 */
[C---:B------:R-:W-:Y:S01]  /*9aa0*/  FMUL.FTZ R187, R181.reuse, R185 ;  /* 0x000000b9b5bb7220 */ /* 0x040fe20000410000 */
[----:B------:R-:W-:Y:S01]  /*9ab0*/  HADD2.F32 R198, -RZ, R198.H1_H1 ;  /* 0x300000c6ffc67230 */ /* 0x000fe20000004100 */
[----:B------:R-:W-:Y:S01]  /*9ac0*/  SHF.R.U32.HI R185, RZ, 0x8, R53 ;  /* 0x00000008ffb97819 */ /* 0x000fe20000011635 */
[----:B------:R-:W-:Y:S02]  /*9ad0*/  IMAD.SHL.U32 R188, R188, 0x100, RZ ;  /* 0x00000100bcbc7824 */ /* 0x000fe400078e00ff */
[-C--:B------:R-:W-:Y:S01]  /*9ae0*/  FFMA.FTZ R96, R52, R184.reuse, -R187 ;  /* 0x000000b834607223 */ /* 0x080fe200000108bb */
[----:B------:R-:W-:Y:S01]  /*9af0*/  FFMA.FTZ R52, R181, R184, R186 ;  /* 0x000000b8b5347223 */ /* 0x000fe200000100ba */
[----:B------:R-:W-:-:S02]  /*9b00*/  LOP3.LUT R181, R53, 0xff, RZ, 0xc0, !PT ;  /* 0x000000ff35b57812 */ /* 0x000fc400078ec0ff */
[--C-:B------:R-:W-:Y:S02]  /*9b10*/  SHF.R.U32.HI R187, RZ, 0x18, R53.reuse ;  /* 0x00000018ffbb7819 */ /* 0x100fe40000011635 */
[----:B------:R-:W-:Y:S02]  /*9b20*/  SHF.R.U32.HI R184, RZ, 0x10, R53 ;  /* 0x00000010ffb87819 */ /* 0x000fe40000011635 */
[----:B------:R-:W-:Y:S02]  /*9b30*/  PRMT R187, R187, 0x654, R181 ;  /* 0x00000654bbbb7816 */ /* 0x000fe400000000b5 */
[-C--:B------:R-:W-:Y:S01]  /*9b40*/  F2FP.F16.E4M3.UNPACK_B R181, R177.reuse.H1 ;  /* 0x000000b1ffb5723e */ /* 0x080fe200030006ff */
[----:B------:R-:W-:Y:S01]  /*9b50*/  IMAD.U32 R184, R184, 0x10000, RZ ;  /* 0x00010000b8b87824 */ /* 0x000fe200078e00ff */
[----:B------:R-:W-:Y:S02]  /*9b60*/  F2FP.F16.E4M3.UNPACK_B R177, R177 ;  /* 0x000000b1ffb1723e */ /* 0x000fe400020006ff */
[----:B------:R-:W-:Y:S01]  /*9b70*/  SHF.R.U32.HI R186, RZ, 0x10, R55 ;  /* 0x00000010ffba7819 */ /* 0x000fe20000011637 */
[--C-:B------:R-:W-:Y:S01]  /*9b80*/  HADD2.F32 R202, -RZ, R181.reuse.H0_H0 ;  /* 0x200000b5ffca7230 */ /* 0x100fe20000004100 */
[----:B------:R-:W-:Y:S01]  /*9b90*/  LOP3.LUT R53, R55, 0xff, RZ, 0xc0, !PT ;  /* 0x000000ff37357812 */ /* 0x000fe200078ec0ff */
[----:B------:R-:W-:Y:S01]  /*9ba0*/  HADD2.F32 R181, -RZ, R181.H1_H1 ;  /* 0x300000b5ffb57230 */ /* 0x000fe20000004100 */
[----:B------:R-:W-:-:S02]  /*9bb0*/  SHF.R.U32.HI R190, RZ, 0x8, R89 ;  /* 0x00000008ffbe7819 */ /* 0x000fc40000011659 */
[-C--:B------:R-:W-:Y:S01]  /*9bc0*/  FMUL.FTZ R201, R197, R202.reuse ;  /* 0x000000cac5c97220 */ /* 0x080fe20000410000 */
[C---:B------:R-:W-:Y:S01]  /*9bd0*/  FMUL.FTZ R202, R199.reuse, R202 ;  /* 0x000000cac7ca7220 */ /* 0x040fe20000410000 */
[----:B------:R-:W-:Y:S01]  /*9be0*/  SHF.R.U32.HI R55, RZ, 0x10, R89 ;  /* 0x00000010ff377819 */ /* 0x000fe20000011659 */
[----:B------:R-:W-:Y:S02]  /*9bf0*/  IMAD.SHL.U32 R190, R190, 0x100, RZ ;  /* 0x00000100bebe7824 */ /* 0x000fe400078e00ff */
[-C--:B------:R-:W-:Y:S01]  /*9c00*/  FFMA.FTZ R201, R199, R200.reuse, -R201 ;  /* 0x000000c8c7c97223 */ /* 0x080fe200000108c9 */
[----:B------:R-:W-:Y:S01]  /*9c10*/  FFMA.FTZ R202, R197, R200, R202 ;  /* 0x000000c8c5ca7223 */ /* 0x000fe200000100ca */
[CC--:B------:R-:W-:Y:S01]  /*9c20*/  FMUL.FTZ R197, R196.reuse, R181.reuse ;  /* 0x000000b5c4c57220 */ /* 0x0c0fe20000410000 */
[----:B------:R-:W-:Y:S01]  /*9c30*/  FMUL.FTZ R181, R195, R181 ;  /* 0x000000b5c3b57220 */ /* 0x000fe20000410000 */
[----:B------:R-:W-:Y:S01]  /*9c40*/  HADD2.F32 R200, -RZ, R177.H0_H0 ;  /* 0x200000b1ffc87230 */ /* 0x000fe20000004100 */
[----:B------:R-:W-:Y:S01]  /*9c50*/  LOP3.LUT R191, R89, 0xff, RZ, 0xc0, !PT ;  /* 0x000000ff59bf7812 */ /* 0x000fe200078ec0ff */
[-C--:B------:R-:W-:Y:S01]  /*9c60*/  FFMA.FTZ R195, R195, R198.reuse, -R197 ;  /* 0x000000c6c3c37223 */ /* 0x080fe200000108c5 */
[----:B------:R-:W-:Y:S01]  /*9c70*/  FFMA.FTZ R181, R196, R198, R181 ;  /* 0x000000c6c4b57223 */ /* 0x000fe200000100b5 */
[----:B------:R-:W-:Y:S01]  /*9c80*/  HADD2.F32 R196, -RZ, R98.H0_H0 ;  /* 0x20000062ffc47230 */ /* 0x000fe20000004100 */
[----:B------:R-:W-:Y:S01]  /*9c90*/  SHF.R.U32.HI R192, RZ, 0x18, R89 ;  /* 0x00000018ffc07819 */ /* 0x000fe20000011659 */
[----:B------:R-:W-:Y:S01]  /*9ca0*/  HADD2.F32 R198, -RZ, R94.H0_H0 ;  /* 0x2000005effc67230 */ /* 0x000fe20000004100 */
[----:B------:R-:W-:Y:S01]  /*9cb0*/  SHF.R.U32.HI R193, RZ, 0x8, R91 ;  /* 0x00000008ffc17819 */ /* 0x000fe2000001165b */
[----:B------:R-:W-:-:S02]  /*9cc0*/  HADD2.F32 R197, -RZ, R178.H0_H0 ;  /* 0x200000b2ffc57230 */ /* 0x000fc40000004100 */
[-C--:B------:R-:W-:Y:S01]  /*9cd0*/  FMUL.FTZ R199, R196, R200.reuse ;  /* 0x000000c8c4c77220 */ /* 0x080fe20000410000 */
[----:B------:R-:W-:Y:S02]  /*9ce0*/  HADD2.F32 R177, -RZ, R177.H1_H1 ;  /* 0x300000b1ffb17230 */ /* 0x000fe40000004100 */
[----:B------:R-:W-:Y:S01]  /*9cf0*/  FMUL.FTZ R200, R198, R200 ;  /* 0x000000c8c6c87220 */ /* 0x000fe20000410000 */
[----:B------:R-:W-:Y:S01]  /*9d00*/  HADD2.F32 R98, -RZ, R98.H1_H1 ;  /* 0x30000062ff627230 */ /* 0x000fe20000004100 */
[--C-:B------:R-:W-:Y:S01]  /*9d10*/  SHF.R.U32.HI R89, RZ, 0x10, R91.reuse ;  /* 0x00000010ff597819 */ /* 0x100fe2000001165b */
[----:B------:R-:W-:Y:S02]  /*9d20*/  HADD2.F32 R94, -RZ, R94.H1_H1 ;  /* 0x3000005eff5e7230 */ /* 0x000fe40000004100 */
[----:B------:R-:W-:Y:S01]  /*9d30*/  FFMA.FTZ R200, R196, R197, R200 ;  /* 0x000000c5c4c87223 */ /* 0x000fe200000100c8 */
[----:B------:R-:W-:Y:S02]  /*9d40*/  HADD2.F32 R178, -RZ, R178.H1_H1 ;  /* 0x300000b2ffb27230 */ /* 0x000fe40000004100 */
[-C--:B------:R-:W-:Y:S01]  /*9d50*/  FMUL.FTZ R196, R98, R177.reuse ;  /* 0x000000b162c47220 */ /* 0x080fe20000410000 */
[----:B------:R-:W-:Y:S01]  /*9d60*/  LOP3.LUT R194, R91, 0xff, RZ, 0xc0, !PT ;  /* 0x000000ff5bc27812 */ /* 0x000fe200078ec0ff */
[C---:B------:R-:W-:Y:S01]  /*9d70*/  FMUL.FTZ R177, R94.reuse, R177 ;  /* 0x000000b15eb17220 */ /* 0x040fe20000410000 */
[----:B------:R-:W-:Y:S01]  /*9d80*/  SHF.R.U32.HI R91, RZ, 0x18, R91 ;  /* 0x00000018ff5b7819 */ /* 0x000fe2000001165b */
[-C--:B------:R-:W-:Y:S01]  /*9d90*/  FFMA.FTZ R196, R94, R178.reuse, -R196 ;  /* 0x000000b25ec47223 */ /* 0x080fe200000108c4 */
[----:B------:R-:W-:Y:S01]  /*9da0*/  SHF.L.U32 R94, R185, 0x8, RZ ;  /* 0x00000008b95e7819 */ /* 0x000fe200000006ff */
[----:B------:R-:W-:Y:S01]  /*9db0*/  IMAD.U32 R55, R55, 0x10000, RZ ;  /* 0x0001000037377824 */ /* 0x000fe200078e00ff */
[----:B------:R-:W-:Y:S01]  /*9dc0*/  PRMT R191, R192, 0x654, R191 ;  /* 0x00000654c0bf7816 */ /* 0x000fe200000000bf */
[----:B------:R-:W-:Y:S01]  /*9dd0*/  FFMA.FTZ R177, R98, R178, R177 ;  /* 0x000000b262b17223 */ /* 0x000fe200000100b1 */
[----:B------:R-:W-:Y:S01]  /*9de0*/  LOP3.LUT R187, R187, 0xff00, R94, 0xf8, !PT ;  /* 0x0000ff00bbbb7812 */ /* 0x000fe200078ef85e */
[----:B------:R-:W-:Y:S01]  /*9df0*/  IMAD.SHL.U32 R94, R193, 0x100, RZ ;  /* 0x00000100c15e7824 */ /* 0x000fe200078e00ff */
[----:B------:R-:W-:Y:S01]  /*9e00*/  PRMT R91, R91, 0x654, R194 ;  /* 0x000006545b5b7816 */ /* 0x000fe200000000c2 */
[----:B------:R-:W-:Y:S01]  /*9e10*/  FFMA.FTZ R199, R198, R197, -R199 ;  /* 0x000000c5c6c77223 */ /* 0x000fe200000108c7 */
[----:B------:R-:W-:-:S02]  /*9e20*/  LOP3.LUT R190, R191, 0xff00, R190, 0xf8, !PT ;  /* 0x0000ff00bfbe7812 */ /* 0x000fc400078ef8be */
[----:B------:R-:W-:Y:S01]  /*9e30*/  LOP3.LUT R185, R91, 0xff00, R94, 0xf8, !PT ;  /* 0x0000ff005bb97812 */ /* 0x000fe200078ef85e */
[----:B------:R-:W-:Y:S01]  /*9e40*/  IMAD.U32 R94, R89, 0x10000, RZ ;  /* 0x00010000595e7824 */ /* 0x000fe200078e00ff */
[----:B------:R-:W-:Y:S02]  /*9e50*/  LOP3.LUT R89, R190, 0xff0000, R55, 0xf8, !PT ;  /* 0x00ff0000be597812 */ /* 0x000fe400078ef837 */
[----:B------:R-:W-:Y:S02]  /*9e60*/  F2FP.SATFINITE.E4M3.F32.PACK_AB_MERGE_C R183, R183, R88, RZ ;  /* 0x00000058b7b7723e */ /* 0x000fe400048070ff */
[----:B------:R-:W-:Y:S02]  /*9e70*/  LOP3.LUT R55, R185, 0xff0000, R94, 0xf8, !PT ;  /* 0x00ff0000b9377812 */ /* 0x000fe400078ef85e */
[----:B------:R-:W-:Y:S02]  /*9e80*/  F2FP.SATFINITE.E4M3.F32.PACK_AB_MERGE_C R185, R182, R54, RZ ;  /* 0x00000036b6b9723e */ /* 0x000fe400048070ff */
[----:B------:R-:W-:-:S02]  /*9e90*/  F2FP.F16.E4M3.UNPACK_B R88, R97 ;  /* 0x00000061ff58723e */ /* 0x000fc400020006ff */
[----:B------:R-:W-:Y:S02]  /*9ea0*/  F2FP.F16.E4M3.UNPACK_B R178, R89 ;  /* 0x00000059ffb2723e */ /* 0x000fe400020006ff */
[----:B------:R-:W-:Y:S02]  /*9eb0*/  LOP3.LUT R91, R187, 0xff0000, R184, 0xf8, !PT ;  /* 0x00ff0000bb5b7812 */ /* 0x000fe400078ef8b8 */
[----:B------:R-:W-:Y:S02]  /*9ec0*/  F2FP.F16.E4M3.UNPACK_B R182, R93 ;  /* 0x0000005dffb6723e */ /* 0x000fe400020006ff */
[----:B------:R-:W-:Y:S02]  /*9ed0*/  F2FP.SATFINITE.E4M3.F32.PACK_AB_MERGE_C R90, R96, R90, R183 ;  /* 0x0000005a605a723e */ /* 0x000fe400048070b7 */
[----:B------:R-:W-:Y:S01]  /*9ee0*/  F2FP.SATFINITE.E4M3.F32.PACK_AB_MERGE_C R96, R52, R92, R185 ;  /* 0x0000005c3460723e */ /* 0x000fe200048070b9 */
[----:B------:R-:W-:Y:S01]  /*9ef0*/  HADD2.F32 R52, -RZ, R88.H0_H0 ;  /* 0x20000058ff347230 */ /* 0x000fe20000004100 */
[----:B------:R-:W-:Y:S01]  /*9f00*/  F2FP.F16.E4M3.UNPACK_B R183, R91 ;  /* 0x0000005bffb7723e */ /* 0x000fe200020006ff */
[----:B------:R-:W-:Y:S01]  /*9f10*/  HADD2.F32 R185, -RZ, R178.H0_H0 ;  /* 0x200000b2ffb97230 */ /* 0x000fe20000004100 */
[----:B------:R-:W-:Y:S01]  /*9f20*/  F2FP.SATFINITE.E4M3.F32.PACK_AB_MERGE_C R98, R181, R202, RZ ;  /* 0x000000cab562723e */ /* 0x000fe200048070ff */
        /* <DEDUP_REMOVED lines=8> */
[----:B------:R-:W-:Y:S01]  /*9fb0*/  F2FP.F16.E4M3.UNPACK_B R93, R93.H1 ;  /* 0x0000005dff5d723e */ /* 0x000fe200030006ff */
[----:B------:R-:W-:Y:S01]  /*9fc0*/  FFMA.FTZ R52, R52, R181, R185 ;  /* 0x000000b534347223 */ /* 0x000fe200000100b9 */
[----:B------:R-:W-:Y:S01]  /*9fd0*/  HADD2.F32 R185, -RZ, R178.H1_H1 ;  /* 0x300000b2ffb97230 */ /* 0x000fe20000004100 */
[----:B------:R-:W-:Y:S01]  /*9fe0*/  F2FP.F16.E4M3.UNPACK_B R181, R89.H1 ;  /* 0x00000059ffb5723e */ /* 0x000fe200030006ff */
[----:B------:R-:W-:Y:S01]  /*9ff0*/  HADD2.F32 R183, -RZ, R183.H1_H1 ;  /* 0x300000b7ffb77230 */ /* 0x000fe20000004100 */
[----:B------:R-:W-:Y:S01]  /*a000*/  F2FP.F16.E4M3.UNPACK_B R178, R91.H1 ;  /* 0x0000005bffb2723e */ /* 0x000fe200030006ff */
[----:B------:R-:W-:Y:S01]  /*a010*/  HADD2.F32 R88, -RZ, R93.H0_H0 ;  /* 0x2000005dff587230 */ /* 0x000fe20000004100 */
[----:B------:R-:W-:Y:S01]  /*a020*/  F2FP.SATFINITE.E4M3.F32.PACK_AB_MERGE_C R98, R177, R200, R98 ;  /* 0x000000c8b162723e */ /* 0x000fe20004807062 */
[----:B------:R-:W-:Y:S01]  /*a030*/  FMUL.FTZ R91, R182, R185 ;  /* 0x000000b9b65b7220 */ /* 0x000fe20000410000 */
[----:B------:R-:W-:-:S02]  /*a040*/  HADD2.F32 R177, -RZ, R97.H0_H0 ;  /* 0x20000061ffb17230 */ /* 0x000fc40000004100 */
[C---:B------:R-:W-:Y:S01]  /*a050*/  FMUL.FTZ R89, R92.reuse, R185 ;  /* 0x000000b95c597220 */ /* 0x040fe20000410000 */
[----:B------:R-:W-:Y:S02]  /*a060*/  HADD2.F32 R184, -RZ, R181.H0_H0 ;  /* 0x200000b5ffb87230 */ /* 0x000fe40000004100 */
[-C--:B------:R-:W-:Y:S01]  /*a070*/  FFMA.FTZ R91, R92, R183.reuse, R91 ;  /* 0x000000b75c5b7223 */ /* 0x080fe2000001005b */
[----:B------:R-:W-:Y:S01]  /*a080*/  PRMT R53, R189, 0x654, R53 ;  /* 0x00000654bd357816 */ /* 0x000fe20000000035 */
[--C-:B------:R-:W-:Y:S02]  /*a090*/  HADD2.F32 R92, -RZ, R178.reuse.H0_H0 ;  /* 0x200000b2ff5c7230 */ /* 0x100fe40000004100 */
[----:B------:R-:W-:Y:S01]  /*a0a0*/  FFMA.FTZ R89, R182, R183, -R89 ;  /* 0x000000b7b6597223 */ /* 0x000fe20000010859 */
[-C--:B------:R-:W-:Y:S01]  /*a0b0*/  FMUL.FTZ R185, R177, R184.reuse ;  /* 0x000000b8b1b97220 */ /* 0x080fe20000410000 */
[----:B------:R-:W-:Y:S01]  /*a0c0*/  FMUL.FTZ R182, R88, R184 ;  /* 0x000000b858b67220 */ /* 0x000fe20000410000 */
[----:B------:R-:W-:Y:S01]  /*a0d0*/  HADD2.F32 R183, -RZ, R97.H1_H1 ;  /* 0x30000061ffb77230 */ /* 0x000fe20000004100 */
[----:B------:R-:W-:Y:S01]  /*a0e0*/  LOP3.LUT R188, R53, 0xff00, R188, 0xf8, !PT ;  /* 0x0000ff0035bc7812 */ /* 0x000fe200078ef8bc */
[----:B------:R-:W-:Y:S01]  /*a0f0*/  HADD2.F32 R184, -RZ, R181.H1_H1 ;  /* 0x300000b5ffb87230 */ /* 0x000fe20000004100 */
[----:B------:R-:W-:Y:S01]  /*a100*/  SHF.L.U32 R53, R186, 0x10, RZ ;  /* 0x00000010ba357819 */ /* 0x000fe200000006ff */
[-C--:B------:R-:W-:Y:S01]  /*a110*/  FFMA.FTZ R88, R88, R92.reuse, -R185 ;  /* 0x0000005c58587223 */ /* 0x080fe200000108b9 */
[----:B------:R-:W-:Y:S01]  /*a120*/  FFMA.FTZ R92, R177, R92, R182 ;  /* 0x0000005cb15c7223 */ /* 0x000fe200000100b6 */
[----:B------:R-:W-:Y:S01]  /*a130*/  HADD2.F32 R93, -RZ, R93.H1_H1 ;  /* 0x3000005dff5d7230 */ /* 0x000fe20000004100 */
[----:B------:R-:W-:Y:S01]  /*a140*/  LOP3.LUT R53, R188, 0xff0000, R53, 0xf8, !PT ;  /* 0x00ff0000bc357812 */ /* 0x000fe200078ef835 */
[----:B------:R-:W-:-:S02]  /*a150*/  HADD2.F32 R182, -RZ, R178.H1_H1 ;  /* 0x300000b2ffb67230 */ /* 0x000fc40000004100 */
[-C--:B------:R-:W-:Y:S01]  /*a160*/  FMUL.FTZ R178, R183, R184.reuse ;  /* 0x000000b8b7b27220 */ /* 0x080fe20000410000 */
[----:B------:R-:W-:Y:S01]  /*a170*/  F2FP.F16.E4M3.UNPACK_B R181, R99 ;  /* 0x00000063ffb5723e */ /* 0x000fe200020006ff */
[C---:B------:R-:W-:Y:S01]  /*a180*/  FMUL.FTZ R184, R93.reuse, R184 ;  /* 0x000000b85db87220 */ /* 0x040fe20000410000 */
[----:B------:R-:W-:Y:S01]  /*a190*/  F2FP.F16.E4M3.UNPACK_B R97, R55 ;  /* 0x00000037ff61723e */ /* 0x000fe200020006ff */
[-C--:B------:R-:W-:Y:S01]  /*a1a0*/  FFMA.FTZ R177, R93, R182.reuse, -R178 ;  /* 0x000000b65db17223 */ /* 0x080fe200000108b2 */
[----:B------:R-:W-:Y:S01]  /*a1b0*/  F2FP.F16.E4M3.UNPACK_B R178, R95 ;  /* 0x0000005fffb2723e */ /* 0x000fe200020006ff */
[----:B------:R-:W-:Y:S01]  /*a1c0*/  HADD2.F32 R185, -RZ, R181.H0_H0 ;  /* 0x200000b5ffb97230 */ /* 0x000fe20000004100 */
[----:B------:R-:W-:Y:S01]  /*a1d0*/  F2FP.F16.E4M3.UNPACK_B R93, R53 ;  /* 0x00000035ff5d723e */ /* 0x000fe200020006ff */
[----:B------:R-:W-:Y:S02]  /*a1e0*/  HADD2.F32 R186, -RZ, R97.H0_H0 ;  /* 0x20000061ffba7230 */ /* 0x000fe40000004100 */
[----:B------:R-:W-:Y:S01]  /*a1f0*/  FFMA.FTZ R183, R183, R182, R184 ;  /* 0x000000b6b7b77223 */ /* 0x000fe200000100b8 */
[----:B------:R-:W-:Y:S01]  /*a200*/  HADD2.F32 R184, -RZ, R178.H0_H0 ;  /* 0x200000b2ffb87230 */ /* 0x000fe20000004100 */
[----:B------:R-:W-:Y:S01]  /*a210*/  F2FP.F16.E4M3.UNPACK_B R182, R55.H1 ;  /* 0x00000037ffb6723e */ /* 0x000fe200030006ff */
[----:B------:R-:W-:-:S02]  /*a220*/  HADD2.F32 R188, -RZ, R93.H0_H0 ;  /* 0x2000005dffbc7230 */ /* 0x000fc40000004100 */
[CC--:B------:R-:W-:Y:S01]  /*a230*/  FMUL.FTZ R187, R185.reuse, R186.reuse ;  /* 0x000000bab9bb7220 */ /* 0x0c0fe20000410000 */
[----:B------:R-:W-:Y:S01]  /*a240*/  F2FP.F16.E4M3.UNPACK_B R99, R99.H1 ;  /* 0x00000063ff63723e */ /* 0x000fe200030006ff */
[C---:B------:R-:W-:Y:S01]  /*a250*/  FMUL.FTZ R190, R184.reuse, R186 ;  /* 0x000000bab8be7220 */ /* 0x040fe20000410000 */
[----:B------:R-:W-:Y:S02]  /*a260*/  HADD2.F32 R189, -RZ, R182.H0_H0 ;  /* 0x200000b6ffbd7230 */ /* 0x000fe40000004100 */
[-C--:B------:R-:W-:Y:S01]  /*a270*/  FFMA.FTZ R55, R184, R188.reuse, -R187 ;  /* 0x000000bcb8377223 */ /* 0x080fe200000108bb */
[----:B------:R-:W-:Y:S01]  /*a280*/  F2FP.F16.E4M3.UNPACK_B R184, R95.H1 ;  /* 0x0000005fffb8723e */ /* 0x000fe200030006ff */
[--C-:B------:R-:W-:Y:S01]  /*a290*/  HADD2.F32 R186, -RZ, R99.reuse.H0_H0 ;  /* 0x20000063ffba7230 */ /* 0x100fe20000004100 */
[----:B------:R-:W-:Y:S01]  /*a2a0*/  F2FP.F16.E4M3.UNPACK_B R187, R53.H1 ;  /* 0x00000035ffbb723e */ /* 0x000fe200030006ff */
[----:B------:R-:W-:Y:S01]  /*a2b0*/  FFMA.FTZ R53, R185, R188, R190 ;  /* 0x000000bcb9357223 */ /* 0x000fe200000100be */
[----:B------:R-:W-:Y:S01]  /*a2c0*/  HADD2.F32 R185, -RZ, R99.H1_H1 ;  /* 0x30000063ffb97230 */ /* 0x000fe20000004100 */
[----:B------:R-:W-:Y:S01]  /*a2d0*/  F2FP.SATFINITE.E4M3.F32.PACK_AB_MERGE_C R92, R183, R92, RZ ;  /* 0x0000005cb75c723e */ /* 0x000fe200048070ff */
[----:B------:R-:W-:-:S02]  /*a2e0*/  HADD2.F32 R95, -RZ, R184.H0_H0 ;  /* 0x200000b8ff5f7230 */ /* 0x000fc40000004100 */
[C---:B------:R-:W-:Y:S01]  /*a2f0*/  FMUL.FTZ R190, R186.reuse, R189 ;  /* 0x000000bdbabe7220 */ /* 0x040fe20000410000 */
[--C-:B------:R-:W-:Y:S01]  /*a300*/  HADD2.F32 R188, -RZ, R187.reuse.H0_H0 ;  /* 0x200000bbffbc7230 */ /* 0x100fe20000004100 */
[----:B------:R-:W-:Y:S01]  /*a310*/  F2FP.SATFINITE.E4M3.F32.PACK_AB_MERGE_C R94, R195, R201, RZ ;  /* 0x000000c9c35e723e */ /* 0x000fe200048070ff */
[----:B------:R-:W-:Y:S02]  /*a320*/  HADD2.F32 R182, -RZ, R182.H1_H1 ;  /* 0x300000b6ffb67230 */ /* 0x000fe40000004100 */
[C---:B------:R-:W-:Y:S01]  /*a330*/  FMUL.FTZ R189, R95.reuse, R189 ;  /* 0x000000bd5fbd7220 */ /* 0x040fe20000410000 */
[----:B------:R-:W-:Y:S02]  /*a340*/  HADD2.F32 R184, -RZ, R184.H1_H1 ;  /* 0x300000b8ffb87230 */ /* 0x000fe40000004100 */
[-C--:B------:R-:W-:Y:S01]  /*a350*/  FFMA.FTZ R95, R95, R188.reuse, -R190 ;  /* 0x000000bc5f5f7223 */ /* 0x080fe200000108be */
[----:B------:R-:W-:Y:S02]  /*a360*/  HADD2.F32 R187, -RZ, R187.H1_H1 ;  /* 0x300000bbffbb7230 */ /* 0x000fe40000004100 */
[----:B------:R-:W-:Y:S01]  /*a370*/  FFMA.FTZ R99, R186, R188, R189 ;  /* 0x000000bcba637223 */ /* 0x000fe200000100bd */
[-C--:B------:R-:W-:Y:S01]  /*a380*/  FMUL.FTZ R189, R185, R182.reuse ;  /* 0x000000b6b9bd7220 */ /* 0x080fe20000410000 */
[----:B------:R-:W-:Y:S01]  /*a390*/  FMUL.FTZ R182, R184, R182 ;  /* 0x000000b6b8b67220 */ /* 0x000fe20000410000 */
[----:B------:R-:W-:Y:S01]  /*a3a0*/  HADD2.F32 R181, -RZ, R181.H1_H1 ;  /* 0x300000b5ffb57230 */ /* 0x000fe20000004100 */
[----:B------:R-:W-:Y:S01]  /*a3b0*/  F2FP.SATFINITE.E4M3.F32.PACK_AB_MERGE_C R88, R177, R88, RZ ;  /* 0x00000058b158723e */ /* 0x000fe200048070ff */
[----:B------:R-:W-:-:S02]  /*a3c0*/  HADD2.F32 R97, -RZ, R97.H1_H1 ;  /* 0x30000061ff617230 */ /* 0x000fc40000004100 */
[-C--:B------:R-:W-:Y:S01]  /*a3d0*/  FFMA.FTZ R186, R185, R187.reuse, R182 ;  /* 0x000000bbb9ba7223 */ /* 0x080fe200000100b6 */
[----:B------:R-:W-:Y:S02]  /*a3e0*/  HADD2.F32 R178, -RZ, R178.H1_H1 ;  /* 0x300000b2ffb27230 */ /* 0x000fe40000004100 */
[----:B------:R-:W-:Y:S01]  /*a3f0*/  FFMA.FTZ R184, R184, R187, -R189 ;  /* 0x000000bbb8b87223 */ /* 0x000fe200000108bd */
[----:B------:R-:W-:Y:S02]  /*a400*/  HADD2.F32 R93, -RZ, R93.H1_H1 ;  /* 0x3000005dff5d7230 */ /* 0x000fe40000004100 */
[----:B------:R-:W-:Y:S01]  /*a410*/  FMUL.FTZ R185, R181, R97 ;  /* 0x00000061b5b97220 */ /* 0x000fe20000410000 */
[----:B------:R-:W-:Y:S01]  /*a420*/  F2FP.SATFINITE.E4M3.F32.PACK_AB_MERGE_C R99, R186, R99, RZ ;  /* 0x00000063ba63723e */ /* 0x000fe200048070ff */
[----:B------:R-:W-:Y:S01]  /*a430*/  FMUL.FTZ R182, R178, R97 ;  /* 0x00000061b2b67220 */ /* 0x000fe20000410000 */
[----:B------:R-:W-:Y:S01]  /*a440*/  F2FP.SATFINITE.E4M3.F32.PACK_AB_MERGE_C R95, R184, R95, RZ ;  /* 0x0000005fb85f723e */ /* 0x000fe200048070ff */
[-C--:B------:R-:W-:Y:S01]  /*a450*/  FFMA.FTZ R178, R178, R93.reuse, -R185 ;  /* 0x0000005db2b27223 */ /* 0x080fe200000108b9 */
[----:B------:R-:W-:Y:S01]  /*a460*/  F2FP.SATFINITE.E4M3.F32.PACK_AB_MERGE_C R97, R91, R52, R92 ;  /* 0x000000345b61723e */ /* 0x000fe2000480705c */
[----:B------:R-:W-:Y:S01]  /*a470*/  FFMA.FTZ R182, R181, R93, R182 ;  /* 0x0000005db5b67223 */ /* 0x000fe200000100b6 */
[----:B------:R-:W-:Y:S01]  /*a480*/  F2FP.SATFINITE.E4M3.F32.PACK_AB_MERGE_C R94, R196, R199, R94 ;  /* 0x000000c7c45e723e */ /* 0x000fe2000480705e */
[----:B------:R-:W-:Y:S01]  /*a490*/  IMAD.MOV.U32 R92, RZ, RZ, R90 ;  /* 0x000000ffff5c7224 */ /* 0x000fe200078e005a */
[----:B------:R-:W-:-:S02]  /*a4a0*/  F2FP.SATFINITE.E4M3.F32.PACK_AB_MERGE_C R93, R89, R54, R88 ;  /* 0x00000036595d723e */ /* 0x000fc40004807058 */
[----:B------:R-:W-:Y:S02]  /*a4b0*/  F2FP.SATFINITE.E4M3.F32.PACK_AB_MERGE_C R95, R178, R55, R95 ;  /* 0x00000037b25f723e */ /* 0x000fe4000480705f */
[----:B------:R-:W-:-:S07]  /*a4c0*/  F2FP.SATFINITE.E4M3.F32.PACK_AB_MERGE_C R99, R182, R53, R99 ;  /* 0x00000035b663723e */ /* 0x000fce0004807063 */
.L_x_3262:
[----:B------:R-:W-:Y:S05]  /*a4d0*/  BSYNC B3 ;  /* 0x0000000000037941 */ /* 0x000fea0003800000 */
.L_x_3261:
[----:B------:R-:W-:-:S13]  /*a4e0*/  ISETP.GE.AND P4, PT, R180, R156, PT ;  /* 0x0000009cb400720c */ /* 0x000fda0003f86270 */
[--C-:B------:R-:W-:Y:S02]  /*a4f0*/  @!P4 SHF.R.S32.HI R52, RZ, 0x1f, R180.reuse ;  /* 0x0000001fff34c819 */ /* 0x100fe400000114b4 */
[----:B------:R-:W-:-:S04]  /*a500*/  @!P4 IADD3 R55, P5, P6, R120, R142, R180 ;  /* 0x0000008e7837c210 */ /* 0x000fc80007ebe0b4 */
[----:B------:R-:W-:Y:S02]  /*a510*/  @!P4 IADD3.X R88, R0, R171, R52, P5, P6 ;  /* 0x000000ab0058c210 */ /* 0x000fe40002fec434 */
[----:B------:R-:W-:-:S05]  /*a520*/  IADD3 R52, P5, R179, R126, RZ ;  /* 0x0000007eb3347210 */ /* 0x000fca0007fbe0ff */
[----:B------:R-:W-:Y:S01]  /*a530*/  IMAD.X R53, R176, 0x1, R127, P5 ;  /* 0x00000001b0357824 */ /* 0x000fe200028e067f */
[----:B------:R-:W-:-:S04]  /*a540*/  @!P4 IADD3 R54, P5, R55, R126, RZ ;  /* 0x0000007e3736c210 */ /* 0x000fc80007fbe0ff */
[----:B------:R-:W-:Y:S01]  /*a550*/  @!P4 IADD3.X R55, R88, R127, RZ, P5, !PT ;  /* 0x0000007f5837c210 */ /* 0x000fe20002ffe4ff */
[----:B0-----:R0:W-:Y:S04]  /*a560*/  STG.E.128 desc[UR54][R52.64], R92 ;  /* 0x0000005c34007986 */ /* 0x0011e8000c101d36 */
[----:B-1----:R0:W-:Y:S04]  /*a570*/  @!P4 STG.E.128 desc[UR54][R54.64], R96 ;  /* 0x000000603600c986 */ /* 0x0021e8000c101d36 */
.L_x_3260:
[----:B------:R-:W-:Y:S05]  /*a580*/  BSYNC B2 ;  /* 0x0000000000027941 */ /* 0x000fea0003800000 */
.L_x_3259:
[----:B------:R-:W-:Y:S01]  /*a590*/  ISETP.NE.AND P4, PT, R35, RZ, PT ;  /* 0x000000ff2300720c */ /* 0x000fe20003f85270 */
[----:B------:R-:W-:-:S12]  /*a5a0*/  BSSY B2, `(.L_x_3263) ;  /* 0x00000f9000027945 */ /* 0x000fd80003800000 */
[----:B------:R-:W-:Y:S05]  /*a5b0*/  @!P4 BRA `(.L_x_3264) ;  /* 0x0000000c00dcc947 */ /* 0x000fea0003800000 */
[----:B0-----:R-:W-:Y:S01]  /*a5c0*/  SEL R52, R101, R162, !P1 ;  /* 0x000000a265347207 */ /* 0x001fe20004800000 */
        /* <DEDUP_REMOVED lines=9> */
[----:B------:R-:W-:-:S04]  /*a660*/  LEA.HI R52, R52, R53, RZ, 0x2 ;  /* 0x0000003534347211 */ /* 0x000fc800078f10ff */
[----:B------:R-:W-:Y:S02]  /*a670*/  SHF.R.S32.HI R53, RZ, 0x2, R52 ;  /* 0x00000002ff357819 */ /* 0x000fe40000011434 */
[----:B------:R-:W-:-:S03]  /*a680*/  LOP3.LUT R52, R224, 0x30, R95, 0xf8, !PT ;  /* 0x00000030e0347812 */ /* 0x000fc600078ef85f */
[----:B------:R-:W-:Y:S01]  /*a690*/  IMAD R53, R53, 0x2800, R226 ;  /* 0x0000280035357824 */ /* 0x000fe200078e02e2 */
[----:B------:R-:W-:-:S05]  /*a6a0*/  LOP3.LUT R52, R52, R225, RZ, 0x3c, !PT ;  /* 0x000000e134347212 */ /* 0x000fca00078e3cff */
        /* <DEDUP_REMOVED lines=8> */
[----:B------:R-:W-:Y:S02]  /*a730*/  SHF.R.U32.HI R176, RZ, 0x8, R49 ;  /* 0x00000008ffb07819 */ /* 0x000fe40000011631 */
[----:B------:R-:W-:Y:S02]  /*a740*/  SHF.R.U32.HI R99, RZ, 0x8, R61 ;  /* 0x00000008ff637819 */ /* 0x000fe4000001163d */
[----:B------:R-:W-:Y:S02]  /*a750*/  SHF.R.U32.HI R177, RZ, 0x8, R63 ;  /* 0x00000008ffb17819 */ /* 0x000fe4000001163f */
[----:B------:R-:W-:Y:S01]  /*a760*/  SHF.R.U32.HI R98, RZ, 0x8, R51 ;  /* 0x00000008ff627819 */ /* 0x000fe20000011633 */
[----:B------:R-:W-:Y:S01]  /*a770*/  IMAD.SHL.U32 R99, R99, 0x100, RZ ;  /* 0x0000010063637824 */ /* 0x000fe200078e00ff */
[----:B------:R-:W-:Y:S01]  /*a780*/  SHF.R.U32.HI R97, RZ, 0x18, R63 ;  /* 0x00000018ff617819 */ /* 0x000fe2000001163f */
[----:B------:R-:W-:Y:S01]  /*a790*/  IMAD.SHL.U32 R177, R177, 0x100, RZ ;  /* 0x00000100b1b17824 */ /* 0x000fe200078e00ff */
[----:B------:R-:W-:-:S02]  /*a7a0*/  LOP3.LUT R96, R63, 0xff, RZ, 0xc0, !PT ;  /* 0x000000ff3f607812 */ /* 0x000fc400078ec0ff */
[----:B------:R-:W-:Y:S02]  /*a7b0*/  SHF.R.U32.HI R183, RZ, 0x18, R49 ;  /* 0x00000018ffb77819 */ /* 0x000fe40000011631 */
[----:B------:R-:W-:Y:S02]  /*a7c0*/  LOP3.LUT R60, R49, 0xff, RZ, 0xc0, !PT ;  /* 0x000000ff313c7812 */ /* 0x000fe400078ec0ff */
[----:B------:R-:W-:Y:S02]  /*a7d0*/  SHF.R.U32.HI R179, RZ, 0x18, R61 ;  /* 0x00000018ffb37819 */ /* 0x000fe4000001163d */
[----:B------:R-:W-:Y:S02]  /*a7e0*/  LOP3.LUT R94, R61, 0xff, RZ, 0xc0, !PT ;  /* 0x000000ff3d5e7812 */ /* 0x000fe400078ec0ff */
[----:B------:R-:W-:Y:S02]  /*a7f0*/  SHF.R.U32.HI R181, RZ, 0x18, R51 ;  /* 0x00000018ffb57819 */ /* 0x000fe40000011633 */
[----:B------:R-:W-:-:S02]  /*a800*/  LOP3.LUT R62, R51, 0xff, RZ, 0xc0, !PT ;  /* 0x000000ff333e7812 */ /* 0x000fc400078ec0ff */
[----:B------:R-:W-:Y:S02]  /*a810*/  SHF.R.U32.HI R48, RZ, 0x10, R51 ;  /* 0x00000010ff307819 */ /* 0x000fe40000011633 */
[----:B------:R-:W-:Y:S01]  /*a820*/  SHF.R.U32.HI R51, RZ, 0x10, R63 ;  /* 0x00000010ff337819 */ /* 0x000fe2000001163f */
[----:B------:R-:W-:Y:S01]  /*a830*/  IMAD.SHL.U32 R63, R176, 0x100, RZ ;  /* 0x00000100b03f7824 */ /* 0x000fe200078e00ff */
[----:B------:R-:W-:Y:S01]  /*a840*/  PRMT R96, R97, 0x654, R96 ;  /* 0x0000065461607816 */ /* 0x000fe20000000060 */
[----:B------:R-:W-:Y:S01]  /*a850*/  IMAD.SHL.U32 R97, R98, 0x100, RZ ;  /* 0x0000010062617824 */ /* 0x000fe200078e00ff */
[----:B------:R-:W-:Y:S01]  /*a860*/  SHF.R.U32.HI R50, RZ, 0x10, R49 ;  /* 0x00000010ff327819 */ /* 0x000fe20000011631 */
[----:B------:R-:W-:Y:S01]  /*a870*/  IMAD.U32 R48, R48, 0x10000, RZ ;  /* 0x0001000030307824 */ /* 0x000fe200078e00ff */
[----:B------:R-:W-:Y:S01]  /*a880*/  PRMT R60, R183, 0x654, R60 ;  /* 0x00000654b73c7816 */ /* 0x000fe2000000003c */
[----:B------:R-:W-:Y:S01]  /*a890*/  IMAD.U32 R176, R51, 0x10000, RZ ;  /* 0x0001000033b07824 */ /* 0x000fe200078e00ff */
[----:B------:R-:W-:-:S02]  /*a8a0*/  PRMT R94, R179, 0x654, R94 ;  /* 0x00000654b35e7816 */ /* 0x000fc4000000005e */
[----:B------:R-:W-:Y:S02]  /*a8b0*/  SHF.R.U32.HI R49, RZ, 0x10, R61 ;  /* 0x00000010ff317819 */ /* 0x000fe4000001163d */
[----:B------:R-:W-:Y:S02]  /*a8c0*/  PRMT R62, R181, 0x654, R62 ;  /* 0x00000654b53e7816 */ /* 0x000fe4000000003e */
[----:B0-----:R-:W-:Y:S01]  /*a8d0*/  MOV R61, R52 ;  /* 0x00000034003d7202 */ /* 0x001fe20000000f00 */
[----:B------:R-:W-:Y:S01]  /*a8e0*/  IMAD.U32 R49, R49, 0x10000, RZ ;  /* 0x0001000031317824 */ /* 0x000fe200078e00ff */
[----:B------:R-:W-:Y:S02]  /*a8f0*/  LOP3.LUT R60, R60, 0xff00, R63, 0xf8, !PT ;  /* 0x0000ff003c3c7812 */ /* 0x000fe400078ef83f */
[----:B------:R-:W-:Y:S02]  /*a900*/  LOP3.LUT R98, R94, 0xff00, R99, 0xf8, !PT ;  /* 0x0000ff005e627812 */ /* 0x000fe400078ef863 */
[----:B------:R-:W-:-:S02]  /*a910*/  LOP3.LUT R177, R96, 0xff00, R177, 0xf8, !PT ;  /* 0x0000ff0060b17812 */ /* 0x000fc400078ef8b1 */
[----:B------:R-:W-:Y:S02]  /*a920*/  SHF.L.U32 R63, R50, 0x10, RZ ;  /* 0x00000010323f7819 */ /* 0x000fe400000006ff */
[----:B------:R-:W-:Y:S02]  /*a930*/  LOP3.LUT R97, R62, 0xff00, R97, 0xf8, !PT ;  /* 0x0000ff003e617812 */ /* 0x000fe400078ef861 */
[----:B------:R-:W-:Y:S02]  /*a940*/  F2FP.F16.E4M3.UNPACK_B R96, R175.H1 ;  /* 0x000000afff60723e */ /* 0x000fe400030006ff */
[----:B-1----:R-:W-:Y:S02]  /*a950*/  F2FP.F16.E4M3.UNPACK_B R94, R88.H1 ;  /* 0x00000058ff5e723e */ /* 0x002fe400030006ff */
[----:B------:R-:W-:Y:S01]  /*a960*/  F2FP.F16.E4M3.UNPACK_B R62, R61.H1 ;  /* 0x0000003dff3e723e */ /* 0x000fe200030006ff */
[----:B------:R-:W-:Y:S01]  /*a970*/  HADD2.F32 R99, -RZ, R96.H0_H0 ;  /* 0x20000060ff637230 */ /* 0x000fe20000004100 */
[----:B------:R-:W-:Y:S01]  /*a980*/  LOP3.LUT R50, R60, 0xff0000, R63, 0xf8, !PT ;  /* 0x00ff00003c327812 */ /* 0x000fe200078ef83f */
[----:B------:R-:W-:Y:S01]  /*a990*/  HADD2.F32 R60, -RZ, R94.H0_H0 ;  /* 0x2000005eff3c7230 */ /* 0x000fe20000004100 */
[----:B------:R-:W-:Y:S01]  /*a9a0*/  F2FP.F16.E4M3.UNPACK_B R63, R173.H1 ;  /* 0x000000adff3f723e */ /* 0x000fe200030006ff */
[----:B------:R-:W-:Y:S01]  /*a9b0*/  HADD2.F32 R52, -RZ, R62.H0_H0 ;  /* 0x2000003eff347230 */ /* 0x000fe20000004100 */
[----:B------:R-:W-:Y:S01]  /*a9c0*/  LOP3.LUT R48, R97, 0xff0000, R48, 0xf8, !PT ;  /* 0x00ff000061307812 */ /* 0x000fe200078ef830 */
[----:B------:R-:W-:-:S02]  /*a9d0*/  HADD2.F32 R96, -RZ, R96.H1_H1 ;  /* 0x30000060ff607230 */ /* 0x000fc40000004100 */
[-C--:B------:R-:W-:Y:S01]  /*a9e0*/  FMUL.FTZ R179, R60, R99.reuse ;  /* 0x000000633cb37220 */ /* 0x080fe20000410000 */
[--C-:B------:R-:W-:Y:S02]  /*a9f0*/  HADD2.F32 R97, -RZ, R63.reuse.H0_H0 ;  /* 0x2000003fff617230 */ /* 0x100fe40000004100 */
[----:B------:R-:W-:Y:S01]  /*aa00*/  FMUL.FTZ R99, R52, R99 ;  /* 0x0000006334637220 */ /* 0x000fe20000410000 */
[----:B------:R-:W-:Y:S01]  /*aa10*/  LOP3.LUT R51, R98, 0xff0000, R49, 0xf8, !PT ;  /* 0x00ff000062337812 */ /* 0x000fe200078ef831 */
[----:B------:R-:W-:Y:S01]  /*aa20*/  HADD2.F32 R98, -RZ, R63.H1_H1 ;  /* 0x3000003fff627230 */ /* 0x000fe20000004100 */
[----:B------:R-:W-:Y:S01]  /*aa30*/  F2FP.F16.E4M3.UNPACK_B R175, R175 ;  /* 0x000000afffaf723e */ /* 0x000fe200020006ff */
[-C--:B------:R-:W-:Y:S01]  /*aa40*/  FFMA.FTZ R52, R52, R97.reuse, -R179 ;  /* 0x0000006134347223 */ /* 0x080fe200000108b3 */
[----:B------:R-:W-:Y:S01]  /*aa50*/  FFMA.FTZ R60, R60, R97, R99 ;  /* 0x000000613c3c7223 */ /* 0x000fe20000010063 */
[----:B------:R-:W-:Y:S01]  /*aa60*/  HADD2.F32 R97, -RZ, R94.H1_H1 ;  /* 0x3000005eff617230 */ /* 0x000fe20000004100 */
[----:B------:R-:W-:Y:S01]  /*aa70*/  F2FP.F16.E4M3.UNPACK_B R88, R88 ;  /* 0x00000058ff58723e */ /* 0x000fe200020006ff */
[----:B------:R-:W-:Y:S01]  /*aa80*/  HADD2.F32 R63, -RZ, R62.H1_H1 ;  /* 0x3000003eff3f7230 */ /* 0x000fe20000004100 */
[----:B------:R-:W-:Y:S01]  /*aa90*/  F2FP.F16.E4M3.UNPACK_B R94, R61 ;  /* 0x0000003dff5e723e */ /* 0x000fe200020006ff */
[----:B------:R-:W-:Y:S01]  /*aaa0*/  HADD2.F32 R99, -RZ, R175.H0_H0 ;  /* 0x200000afff637230 */ /* 0x000fe20000004100 */
[----:B------:R-:W-:Y:S01]  /*aab0*/  LOP3.LUT R49, R177, 0xff0000, R176, 0xf8, !PT ;  /* 0x00ff0000b1317812 */ /* 0x000fe200078ef8b0 */
        /* <DEDUP_REMOVED lines=43> */
[--C-:B------:R-:W-:Y:S01]  /*ad70*/  HADD2.F32 R177, -RZ, R174.reuse.H0_H0 ;  /* 0x200000aeffb17230 */ /* 0x100fe20000004100 */
[----:B------:R-:W-:Y:S01]  /*ad80*/  F2FP.SATFINITE.E4M3.F32.PACK_AB_MERGE_C R52, R61, R52, RZ ;  /* 0x000000343d34723e */ /* 0x000fe200048070ff */
[----:B------:R-:W-:-:S02]  /*ad90*/  HADD2.F32 R179, -RZ, R174.H1_H1 ;  /* 0x300000aeffb37230 */ /* 0x000fc40000004100 */
[----:B------:R-:W-:Y:S01]  /*ada0*/  FFMA.FTZ R187, R175, R176, R180 ;  /* 0x000000b0afbb7223 */ /* 0x000fe200000100b4 */
[----:B------:R-:W-:Y:S01]  /*adb0*/  HADD2.F32 R172, -RZ, R98.H0_H0 ;  /* 0x20000062ffac7230 */ /* 0x000fe20000004100 */
[----:B------:R-:W-:Y:S01]  /*adc0*/  F2FP.SATFINITE.E4M3.F32.PACK_AB_MERGE_C R60, R63, R60, RZ ;  /* 0x0000003c3f3c723e */ /* 0x000fe200048070ff */
[----:B------:R-:W-:Y:S01]  /*add0*/  HADD2.F32 R90, -RZ, R54.H0_H0 ;  /* 0x20000036ff5a7230 */ /* 0x000fe20000004100 */
[----:B------:R-:W-:Y:S01]  /*ade0*/  F2FP.SATFINITE.E4M3.F32.PACK_AB_MERGE_C R52, R97, R62, R52 ;  /* 0x0000003e6134723e */ /* 0x000fe20004807034 */
[----:B------:R-:W-:Y:S02]  /*adf0*/  HADD2.F32 R98, -RZ, R98.H1_H1 ;  /* 0x30000062ff627230 */ /* 0x000fe40000004100 */
[-C--:B------:R-:W-:Y:S01]  /*ae00*/  FMUL.FTZ R181, R172, R177.reuse ;  /* 0x000000b1acb57220 */ /* 0x080fe20000410000 */
[----:B------:R-:W-:Y:S02]  /*ae10*/  HADD2.F32 R54, -RZ, R54.H1_H1 ;  /* 0x30000036ff367230 */ /* 0x000fe40000004100 */
[----:B------:R-:W-:Y:S01]  /*ae20*/  FMUL.FTZ R177, R90, R177 ;  /* 0x000000b15ab17220 */ /* 0x000fe20000410000 */
[----:B------:R-:W-:-:S02]  /*ae30*/  HADD2.F32 R175, -RZ, R173.H0_H0 ;  /* 0x200000adffaf7230 */ /* 0x000fc40000004100 */
[-C--:B------:R-:W-:Y:S01]  /*ae40*/  FMUL.FTZ R183, R98, R179.reuse ;  /* 0x000000b362b77220 */ /* 0x080fe20000410000 */
[----:B------:R-:W-:Y:S02]  /*ae50*/  HADD2.F32 R173, -RZ, R173.H1_H1 ;  /* 0x300000adffad7230 */ /* 0x000fe40000004100 */
[----:B------:R-:W-:Y:S01]  /*ae60*/  FMUL.FTZ R179, R54, R179 ;  /* 0x000000b336b37220 */ /* 0x000fe20000410000 */
[----:B------:R-:W-:Y:S01]  /*ae70*/  F2FP.F16.E4M3.UNPACK_B R63, R89 ;  /* 0x00000059ff3f723e */ /* 0x000fe200020006ff */
[----:B------:R-:W-:Y:S01]  /*ae80*/  FFMA.FTZ R181, R90, R175, -R181 ;  /* 0x000000af5ab57223 */ /* 0x000fe200000108b5 */
[----:B------:R-:W-:Y:S01]  /*ae90*/  F2FP.F16.E4M3.UNPACK_B R62, R51 ;  /* 0x00000033ff3e723e */ /* 0x000fe200020006ff */
[----:B------:R-:W-:Y:S01]  /*aea0*/  FFMA.FTZ R90, R172, R175, R177 ;  /* 0x000000afac5a7223 */ /* 0x000fe200000100b1 */
[----:B------:R-:W-:Y:S01]  /*aeb0*/  F2FP.F16.E4M3.UNPACK_B R61, R53 ;  /* 0x00000035ff3d723e */ /* 0x000fe200020006ff */
[-C--:B------:R-:W-:Y:S01]  /*aec0*/  FFMA.FTZ R179, R98, R173.reuse, R179 ;  /* 0x000000ad62b37223 */ /* 0x080fe200000100b3 */
[----:B------:R-:W-:Y:S01]  /*aed0*/  FFMA.FTZ R54, R54, R173, -R183 ;  /* 0x000000ad36367223 */ /* 0x000fe200000108b7 */
[----:B------:R-:W-:Y:S01]  /*aee0*/  F2FP.SATFINITE.E4M3.F32.PACK_AB_MERGE_C R185, R185, R94, RZ ;  /* 0x0000005eb9b9723e */ /* 0x000fe200048070ff */
[----:B------:R-:W-:Y:S01]  /*aef0*/  HADD2.F32 R94, -RZ, R63.H0_H0 ;  /* 0x2000003fff5e7230 */ /* 0x000fe20000004100 */
[----:B------:R-:W-:Y:S01]  /*af00*/  F2FP.SATFINITE.E4M3.F32.PACK_AB_MERGE_C R96, R187, R96, RZ ;  /* 0x00000060bb60723e */ /* 0x000fe200048070ff */
[----:B------:R-:W-:Y:S01]  /*af10*/  HADD2.F32 R173, -RZ, R62.H0_H0 ;  /* 0x2000003effad7230 */ /* 0x000fe20000004100 */
[----:B------:R-:W-:Y:S01]  /*af20*/  F2FP.SATFINITE.E4M3.F32.PACK_AB_MERGE_C R88, R99, R88, R60 ;  /* 0x000000586358723e */ /* 0x000fe2000480703c */
[----:B------:R-:W-:Y:S01]  /*af30*/  HADD2.F32 R60, -RZ, R61.H0_H0 ;  /* 0x2000003dff3c7230 */ /* 0x000fe20000004100 */
[----:B------:R-:W-:-:S02]  /*af40*/  F2FP.F16.E4M3.UNPACK_B R97, R50 ;  /* 0x00000032ff61723e */ /* 0x000fc400020006ff */
[----:B------:R-:W-:Y:S01]  /*af50*/  F2FP.SATFINITE.E4M3.F32.PACK_AB_MERGE_C R90, R179, R90, R96 ;  /* 0x0000005ab35a723e */ /* 0x000fe20004807060 */
[----:B------:R-:W-:Y:S02]  /*af60*/  HADD2.F32 R96, -RZ, R63.H1_H1 ;  /* 0x3000003fff607230 */ /* 0x000fe40000004100 */
[-C--:B------:R-:W-:Y:S01]  /*af70*/  FMUL.FTZ R175, R94, R173.reuse ;  /* 0x000000ad5eaf7220 */ /* 0x080fe20000410000 */
[----:B------:R-:W-:Y:S02]  /*af80*/  HADD2.F32 R99, -RZ, R97.H0_H0 ;  /* 0x20000061ff637230 */ /* 0x000fe40000004100 */
[C---:B------:R-:W-:Y:S01]  /*af90*/  FMUL.FTZ R63, R60.reuse, R173 ;  /* 0x000000ad3c3f7220 */ /* 0x040fe20000410000 */
[----:B------:R-:W-:Y:S01]  /*afa0*/  HADD2.F32 R173, -RZ, R62.H1_H1 ;  /* 0x3000003effad7230 */ /* 0x000fe20000004100 */
[----:B------:R-:W-:Y:S01]  /*afb0*/  F2FP.F16.E4M3.UNPACK_B R89, R89.H1 ;  /* 0x00000059ff59723e */ /* 0x000fe200030006ff */
[----:B------:R-:W-:Y:S02]  /*afc0*/  HADD2.F32 R62, -RZ, R61.H1_H1 ;  /* 0x3000003dff3e7230 */ /* 0x000fe40000004100 */
[-C--:B------:R-:W-:Y:S01]  /*afd0*/  FFMA.FTZ R60, R60, R99.reuse, -R175 ;  /* 0x000000633c3c7223 */ /* 0x080fe200000108af */
[----:B------:R-:W-:Y:S01]  /*afe0*/  FFMA.FTZ R61, R94, R99, R63 ;  /* 0x000000635e3d7223 */ /* 0x000fe2000001003f */
[----:B------:R-:W-:-:S02]  /*aff0*/  HADD2.F32 R97, -RZ, R97.H1_H1 ;  /* 0x30000061ff617230 */ /* 0x000fc40000004100 */
[-C--:B------:R-:W-:Y:S01]  /*b000*/  FMUL.FTZ R99, R96, R173.reuse ;  /* 0x000000ad60637220 */ /* 0x080fe20000410000 */
[C---:B------:R-:W-:Y:S01]  /*b010*/  FMUL.FTZ R173, R62.reuse, R173 ;  /* 0x000000ad3ead7220 */ /* 0x040fe20000410000 */
[----:B------:R-:W-:Y:S01]  /*b020*/  F2FP.F16.E4M3.UNPACK_B R98, R51.H1 ;  /* 0x00000033ff62723e */ /* 0x000fe200030006ff */
[----:B------:R-:W-:Y:S01]  /*b030*/  HADD2.F32 R94, -RZ, R89.H0_H0 ;  /* 0x20000059ff5e7230 */ /* 0x000fe20000004100 */
[----:B------:R-:W-:Y:S01]  /*b040*/  F2FP.F16.E4M3.UNPACK_B R63, R53.H1 ;  /* 0x00000035ff3f723e */ /* 0x000fe200030006ff */
[-C--:B------:R-:W-:Y:S01]  /*b050*/  FFMA.FTZ R53, R62, R97.reuse, -R99 ;  /* 0x000000613e357223 */ /* 0x080fe20000010863 */
[----:B------:R-:W-:Y:S01]  /*b060*/  FFMA.FTZ R62, R96, R97, R173 ;  /* 0x00000061603e7223 */ /* 0x000fe200000100ad */
[----:B------:R-:W-:Y:S01]  /*b070*/  F2FP.F16.E4M3.UNPACK_B R50, R50.H1 ;  /* 0x00000032ff32723e */ /* 0x000fe200030006ff */
[----:B------:R-:W-:Y:S01]  /*b080*/  HADD2.F32 R97, -RZ, R98.H0_H0 ;  /* 0x20000062ff617230 */ /* 0x000fe20000004100 */
[-C--:B------:R-:W-:Y:S01]  /*b090*/  F2FP.F16.E4M3.UNPACK_B R178, R49.reuse.H1 ;  /* 0x00000031ffb2723e */ /* 0x080fe200030006ff */
        /* <DEDUP_REMOVED lines=8> */
[----:B------:R-:W-:Y:S01]  /*b120*/  HADD2.F32 R63, -RZ, R63.H1_H1 ;  /* 0x3000003fff3f7230 */ /* 0x000fe20000004100 */
[----:B------:R-:W-:Y:S01]  /*b130*/  F2FP.SATFINITE.E4M3.F32.PACK_AB_MERGE_C R54, R54, R181, R185 ;  /* 0x000000b53636723e */ /* 0x000fe200048070b9 */
[----:B------:R-:W-:Y:S02]  /*b140*/  HADD2.F32 R98, -RZ, R50.H1_H1 ;  /* 0x30000032ff627230 */ /* 0x000fe40000004100 */
[----:B------:R-:W-:Y:S01]  /*b150*/  FFMA.FTZ R50, R51, R89, -R172 ;  /* 0x0000005933327223 */ /* 0x000fe200000108ac */
[----:B------:R-:W-:Y:S01]  /*b160*/  FMUL.FTZ R174, R96, R99 ;  /* 0x0000006360ae7220 */ /* 0x000fe20000410000 */
[----:B------:R-:W-:Y:S01]  /*b170*/  FFMA.FTZ R51, R94, R89, R97 ;  /* 0x000000595e337223 */ /* 0x000fe20000010061 */
[C---:B------:R-:W-:Y:S01]  /*b180*/  FMUL.FTZ R99, R63.reuse, R99 ;  /* 0x000000633f637220 */ /* 0x040fe20000410000 */
[-C--:B------:R-:W-:Y:S01]  /*b190*/  F2FP.F16.E4M3.UNPACK_B R89, R55.reuse ;  /* 0x00000037ff59723e */ /* 0x080fe200020006ff */
[-C--:B------:R-:W-:Y:S01]  /*b1a0*/  FFMA.FTZ R63, R63, R98.reuse, -R174 ;  /* 0x000000623f3f7223 */ /* 0x080fe200000108ae */
[----:B------:R-:W-:Y:S01]  /*b1b0*/  F2FP.F16.E4M3.UNPACK_B R55, R55.H1 ;  /* 0x00000037ff37723e */ /* 0x000fe200030006ff */
[----:B------:R-:W-:Y:S01]  /*b1c0*/  FFMA.FTZ R94, R96, R98, R99 ;  /* 0x00000062605e7223 */ /* 0x000fe20000010063 */
[-C--:B------:R-:W-:Y:S01]  /*b1d0*/  F2FP.F16.E4M3.UNPACK_B R97, R91.reuse ;  /* 0x0000005bff61723e */ /* 0x080fe200020006ff */
[----:B------:R-:W-:Y:S01]  /*b1e0*/  HADD2.F32 R49, -RZ, R178.H0_H0 ;  /* 0x200000b2ff317230 */ /* 0x000fe20000004100 */
[----:B------:R-:W-:Y:S01]  /*b1f0*/  F2FP.F16.E4M3.UNPACK_B R98, R91.H1 ;  /* 0x0000005bff62723e */ /* 0x000fe200030006ff */
[----:B------:R-:W-:Y:S01]  /*b200*/  HADD2.F32 R96, -RZ, R55.H0_H0 ;  /* 0x20000037ff607230 */ /* 0x000fe20000004100 */
[----:B------:R-:W-:Y:S01]  /*b210*/  F2FP.F16.E4M3.UNPACK_B R174, R48.H1 ;  /* 0x00000030ffae723e */ /* 0x000fe200030006ff */
[----:B------:R-:W-:Y:S01]  /*b220*/  HADD2.F32 R99, -RZ, R97.H0_H0 ;  /* 0x20000061ff637230 */ /* 0x000fe20000004100 */
[----:B------:R-:W-:Y:S01]  /*b230*/  F2FP.SATFINITE.E4M3.F32.PACK_AB_MERGE_C R50, R63, R50, RZ ;  /* 0x000000323f32723e */ /* 0x000fe200048070ff */
[----:B------:R-:W-:-:S02]  /*b240*/  HADD2.F32 R48, -RZ, R177.H0_H0 ;  /* 0x200000b1ff307230 */ /* 0x000fc40000004100 */
[----:B------:R-:W-:Y:S01]  /*b250*/  FMUL.FTZ R181, R96, R49 ;  /* 0x0000003160b57220 */ /* 0x000fe20000410000 */
[----:B------:R-:W-:Y:S01]  /*b260*/  HADD2.F32 R91, -RZ, R89.H0_H0 ;  /* 0x20000059ff5b7230 */ /* 0x000fe20000004100 */
[----:B------:R-:W-:Y:S01]  /*b270*/  F2FP.SATFINITE.E4M3.F32.PACK_AB_MERGE_C R51, R94, R51, RZ ;  /* 0x000000335e33723e */ /* 0x000fe200048070ff */
[----:B------:R-:W-:Y:S02]  /*b280*/  HADD2.F32 R172, -RZ, R98.H0_H0 ;  /* 0x20000062ffac7230 */ /* 0x000fe40000004100 */
[-C--:B------:R-:W-:Y:S01]  /*b290*/  FMUL.FTZ R180, R99, R48.reuse ;  /* 0x0000003063b47220 */ /* 0x080fe20000410000 */
[----:B------:R-:W-:Y:S02]  /*b2a0*/  HADD2.F32 R175, -RZ, R174.H0_H0 ;  /* 0x200000aeffaf7230 */ /* 0x000fe40000004100 */
[----:B------:R-:W-:Y:S01]  /*b2b0*/  FMUL.FTZ R182, R91, R48 ;  /* 0x000000305bb67220 */ /* 0x000fe20000410000 */
[----:B------:R-:W-:Y:S02]  /*b2c0*/  HADD2.F32 R176, -RZ, R173.H0_H0 ;  /* 0x200000adffb07230 */ /* 0x000fe40000004100 */
[----:B------:R-:W-:Y:S01]  /*b2d0*/  FMUL.FTZ R179, R172, R49 ;  /* 0x00000031acb37220 */ /* 0x000fe20000410000 */
[----:B------:R-:W-:-:S02]  /*b2e0*/  HADD2.F32 R98, -RZ, R98.H1_H1 ;  /* 0x30000062ff627230 */ /* 0x000fc40000004100 */
[-C--:B------:R-:W-:Y:S01]  /*b2f0*/  FFMA.FTZ R181, R172, R175.reuse, R181 ;  /* 0x000000afacb57223 */ /* 0x080fe200000100b5 */
[----:B------:R-:W-:Y:S02]  /*b300*/  HADD2.F32 R178, -RZ, R178.H1_H1 ;  /* 0x300000b2ffb27230 */ /* 0x000fe40000004100 */
[----:B------:R-:W-:Y:S01]  /*b310*/  FFMA.FTZ R48, R91, R176, -R180 ;  /* 0x000000b05b307223 */ /* 0x000fe200000108b4 */
[----:B------:R-:W-:Y:S02]  /*b320*/  HADD2.F32 R55, -RZ, R55.H1_H1 ;  /* 0x30000037ff377230 */ /* 0x000fe40000004100 */
[----:B------:R-:W-:Y:S01]  /*b330*/  FFMA.FTZ R179, R96, R175, -R179 ;  /* 0x000000af60b37223 */ /* 0x000fe200000108b3 */
[----:B------:R-:W-:Y:S02]  /*b340*/  HADD2.F32 R97, -RZ, R97.H1_H1 ;  /* 0x30000061ff617230 */ /* 0x000fe40000004100 */
[----:B------:R-:W-:Y:S01]  /*b350*/  FMUL.FTZ R180, R98, R178 ;  /* 0x000000b262b47220 */ /* 0x000fe20000410000 */
[----:B------:R-:W-:-:S02]  /*b360*/  HADD2.F32 R172, -RZ, R177.H1_H1 ;  /* 0x300000b1ffac7230 */ /* 0x000fc40000004100 */
[----:B------:R-:W-:Y:S01]  /*b370*/  FMUL.FTZ R91, R55, R178 ;  /* 0x000000b2375b7220 */ /* 0x000fe20000410000 */
[----:B------:R-:W-:Y:S02]  /*b380*/  HADD2.F32 R174, -RZ, R174.H1_H1 ;  /* 0x300000aeffae7230 */ /* 0x000fe40000004100 */
[----:B------:R-:W-:Y:S01]  /*b390*/  FFMA.FTZ R49, R99, R176, R182 ;  /* 0x000000b063317223 */ /* 0x000fe200000100b6 */
[----:B------:R-:W-:Y:S02]  /*b3a0*/  HADD2.F32 R89, -RZ, R89.H1_H1 ;  /* 0x30000059ff597230 */ /* 0x000fe40000004100 */
[----:B------:R-:W-:Y:S01]  /*b3b0*/  FMUL.FTZ R176, R97, R172 ;  /* 0x000000ac61b07220 */ /* 0x000fe20000410000 */
[----:B------:R-:W-:Y:S02]  /*b3c0*/  HADD2.F32 R96, -RZ, R173.H1_H1 ;  /* 0x300000adff607230 */ /* 0x000fe40000004100 */
[-C--:B------:R-:W-:Y:S01]  /*b3d0*/  FFMA.FTZ R180, R55, R174.reuse, -R180 ;  /* 0x000000ae37b47223 */ /* 0x080fe200000108b4 */
[----:B------:R-:W-:Y:S01]  /*b3e0*/  FFMA.FTZ R98, R98, R174, R91 ;  /* 0x000000ae62627223 */ /* 0x000fe2000001005b */
[----:B------:R-:W-:Y:S01]  /*b3f0*/  FMUL.FTZ R172, R89, R172 ;  /* 0x000000ac59ac7220 */ /* 0x000fe20000410000 */
[----:B------:R-:W-:Y:S01]  /*b400*/  F2FP.SATFINITE.E4M3.F32.PACK_AB_MERGE_C R53, R53, R60, R50 ;  /* 0x0000003c3535723e */ /* 0x000fe20004807032 */
[-C--:B------:R-:W-:Y:S01]  /*b410*/  FFMA.FTZ R89, R89, R96.reuse, -R176 ;  /* 0x0000006059597223 */ /* 0x080fe200000108b0 */
[----:B------:R-:W-:Y:S01]  /*b420*/  F2FP.SATFINITE.E4M3.F32.PACK_AB_MERGE_C R179, R180, R179, RZ ;  /* 0x000000b3b4b3723e */ /* 0x000fe200048070ff */
[----:B------:R-:W-:Y:S01]  /*b430*/  FFMA.FTZ R172, R97, R96, R172 ;  /* 0x0000006061ac7223 */ /* 0x000fe200000100ac */
[----:B------:R-:W-:-:S02]  /*b440*/  F2FP.SATFINITE.E4M3.F32.PACK_AB_MERGE_C R98, R98, R181, RZ ;  /* 0x000000b56262723e */ /* 0x000fc400048070ff */
[----:B------:R-:W-:Y:S02]  /*b450*/  F2FP.SATFINITE.E4M3.F32.PACK_AB_MERGE_C R55, R89, R48, R179 ;  /* 0x000000305937723e */ /* 0x000fe400048070b3 */
[----:B------:R-:W-:Y:S02]  /*b460*/  F2FP.SATFINITE.E4M3.F32.PACK_AB_MERGE_C R89, R62, R61, R51 ;  /* 0x0000003d3e59723e */ /* 0x000fe40004807033 */
[----:B------:R-:W-:-:S07]  /*b470*/  F2FP.SATFINITE.E4M3.F32.PACK_AB_MERGE_C R91, R172, R49, R98 ;  /* 0x00000031ac5b723e */ /* 0x000fce0004807062 */
.L_x_3266:
[----:B------:R-:W-:Y:S05]  /*b480*/  BSYNC B3 ;  /* 0x0000000000037941 */ /* 0x000fea0003800000 */
.L_x_3265:
        /* <DEDUP_REMOVED lines=10> */
.L_x_3264:
[----:B------:R-:W-:Y:S05]  /*b530*/  BSYNC B2 ;  /* 0x0000000000027941 */ /* 0x000fea0003800000 */
.L_x_3263:
[----:B------:R-:W-:-:S13]  /*b540*/  ISETP.NE.AND P4, PT, R36, RZ, PT ;  /* 0x000000ff2400720c */ /* 0x000fda0003f85270 */
[----:B------:R-:W-:Y:S05]  /*b550*/  @!P4 BRA `(.L_x_3258) ;  /* 0x0000000c00e8c947 */ /* 0x000fea0003800000 */
[----:B---3--:R-:W3:Y:S01]  /*b560*/  LDL R48, [R1+0x10] ;  /* 0x0000100001307983 */ /* 0x008ee20000100800 */
[----:B------:R-:W-:Y:S01]  /*b570*/  IADD3 R61, P4, P5, R120, R142, R29 ;  /* 0x0000008e783d7210 */ /* 0x000fe20007d9e01d */
[----:B------:R-:W-:Y:S03]  /*b580*/  BSSY B2, `(.L_x_3267) ;  /* 0x00000ed000027945 */ /* 0x000fe60003800000 */
[----:B------:R-:W-:Y:S02]  /*b590*/  IADD3.X R60, R0, R171, R32, P4, P5 ;  /* 0x000000ab003c7210 */ /* 0x000fe400027ea420 */
[----:B------:R-:W-:Y:S02]  /*b5a0*/  ISETP.GE.AND P4, PT, R222, R135, PT ;  /* 0x00000087de00720c */ /* 0x000fe40003f86270 */
[----:B---3--:R-:W-:-:S04]  /*b5b0*/  LOP3.LUT P6, RZ, R48, 0x1, RZ, 0xc0, !PT ;  /* 0x0000000130ff7812 */ /* 0x008fc800078cc0ff */
[----:B------:R-:W-:-:S04]  /*b5c0*/  SEL R48, R101, R162, !P6 ;  /* 0x000000a265307207 */ /* 0x000fc80007000000 */
[----:B------:R-:W-:-:S04]  /*b5d0*/  SHF.R.S32.HI R49, RZ, 0x1f, R48 ;  /* 0x0000001fff317819 */ /* 0x000fc80000011430 */
[----:B------:R-:W-:-:S04]  /*b5e0*/  LEA.HI R49, R49, R48, RZ, 0x5 ;  /* 0x0000003031317211 */ /* 0x000fc800078f28ff */
        /* <DEDUP_REMOVED lines=12> */
[----:B0-----:R-:W-:-:S04]  /*b6b0*/  IMAD.IADD R52, R18, 0x1, R51 ;  /* 0x0000000112347824 */ /* 0x001fc800078e0233 */
[----:B------:R-:W0:Y:S04]  /*b6c0*/  LDS.128 R48, [R49+0x24200] ;  /* 0x0242000031307984 */ /* 0x000e280000000c00 */
[----:B------:R-:W1:Y:S01]  /*b6d0*/  LDS.128 R52, [R52+0x24200] ;  /* 0x0242000034347984 */ /* 0x000e620000000c00 */
[----:B------:R-:W-:Y:S05]  /*b6e0*/  @P4 BRA `(.L_x_3268) ;  /* 0x0000000c00584947 */ /* 0x000fea0003800000 */
[--C-:B------:R-:W-:Y:S02]  /*b6f0*/  SHF.R.U32.HI R96, RZ, 0x8, R45.reuse ;  /* 0x00000008ff607819 */ /* 0x100fe4000001162d */
[----:B------:R-:W-:Y:S02]  /*b700*/  LOP3.LUT R44, R45, 0xff, RZ, 0xc0, !PT ;  /* 0x000000ff2d2c7812 */ /* 0x000fe400078ec0ff */
[----:B------:R-:W-:Y:S02]  /*b710*/  SHF.R.U32.HI R95, RZ, 0x18, R45 ;  /* 0x00000018ff5f7819 */ /* 0x000fe4000001162d */
[--C-:B------:R-:W-:Y:S02]  /*b720*/  SHF.R.U32.HI R94, RZ, 0x10, R47.reuse ;  /* 0x00000010ff5e7819 */ /* 0x100fe4000001162f */
[----:B------:R-:W-:Y:S02]  /*b730*/  SHF.R.U32.HI R92, RZ, 0x8, R47 ;  /* 0x00000008ff5c7819 */ /* 0x000fe4000001162f */
[----:B------:R-:W-:-:S02]  /*b740*/  LOP3.LUT R46, R47, 0xff, RZ, 0xc0, !PT ;  /* 0x000000ff2f2e7812 */ /* 0x000fc400078ec0ff */
[----:B------:R-:W-:Y:S02]  /*b750*/  SHF.R.U32.HI R89, RZ, 0x18, R47 ;  /* 0x00000018ff597819 */ /* 0x000fe4000001162f */
[--C-:B------:R-:W-:Y:S02]  /*b760*/  SHF.R.U32.HI R47, RZ, 0x10, R59.reuse ;  /* 0x00000010ff2f7819 */ /* 0x100fe4000001163b */
[--C-:B------:R-:W-:Y:S02]  /*b770*/  SHF.R.U32.HI R88, RZ, 0x8, R59.reuse ;  /* 0x00000008ff587819 */ /* 0x100fe4000001163b */
[----:B------:R-:W-:Y:S02]  /*b780*/  LOP3.LUT R62, R59, 0xff, RZ, 0xc0, !PT ;  /* 0x000000ff3b3e7812 */ /* 0x000fe400078ec0ff */
[----:B------:R-:W-:Y:S02]  /*b790*/  SHF.R.U32.HI R93, RZ, 0x18, R59 ;  /* 0x00000018ff5d7819 */ /* 0x000fe4000001163b */
[----:B------:R-:W-:-:S02]  /*b7a0*/  SHF.R.U32.HI R97, RZ, 0x10, R45 ;  /* 0x00000010ff617819 */ /* 0x000fc4000001162d */
[----:B------:R-:W-:Y:S01]  /*b7b0*/  PRMT R59, R95, 0x654, R44 ;  /* 0x000006545f3b7816 */ /* 0x000fe2000000002c */
[----:B------:R-:W-:Y:S01]  /*b7c0*/  IMAD.SHL.U32 R44, R96, 0x100, RZ ;  /* 0x00000100602c7824 */ /* 0x000fe200078e00ff */
[----:B------:R-:W-:Y:S01]  /*b7d0*/  PRMT R89, R89, 0x654, R46 ;  /* 0x0000065459597816 */ /* 0x000fe2000000002e */
[----:B------:R-:W-:Y:S01]  /*b7e0*/  IMAD.U32 R46, R97, 0x10000, RZ ;  /* 0x00010000612e7824 */ /* 0x000fe200078e00ff */
[--C-:B------:R-:W-:Y:S02]  /*b7f0*/  SHF.R.U32.HI R45, RZ, 0x10, R57.reuse ;  /* 0x00000010ff2d7819 */ /* 0x100fe40000011639 */
[--C-:B------:R-:W-:Y:S02]  /*b800*/  SHF.R.U32.HI R90, RZ, 0x8, R57.reuse ;  /* 0x00000008ff5a7819 */ /* 0x100fe40000011639 */
[----:B------:R-:W-:Y:S01]  /*b810*/  LOP3.LUT R58, R57, 0xff, RZ, 0xc0, !PT ;  /* 0x000000ff393a7812 */ /* 0x000fe200078ec0ff */
[----:B------:R-:W-:Y:S01]  /*b820*/  IMAD.U32 R45, R45, 0x10000, RZ ;  /* 0x000100002d2d7824 */ /* 0x000fe200078e00ff */
[----:B------:R-:W-:Y:S01]  /*b830*/  SHF.R.U32.HI R91, RZ, 0x18, R57 ;  /* 0x00000018ff5b7819 */ /* 0x000fe20000011639 */
[----:B-1----:R-:W-:Y:S01]  /*b840*/  IMAD.MOV.U32 R57, RZ, RZ, R52 ;  /* 0x000000ffff397224 */ /* 0x002fe200078e0034 */
[----:B------:R-:W-:Y:S01]  /*b850*/  LOP3.LUT R59, R59, 0xff00, R44, 0xf8, !PT ;  /* 0x0000ff003b3b7812 */ /* 0x000fe200078ef82c */
[----:B------:R-:W-:Y:S01]  /*b860*/  IMAD.SHL.U32 R44, R92, 0x100, RZ ;  /* 0x000001005c2c7824 */ /* 0x000fe200078e00ff */
[----:B0-----:R-:W-:Y:S01]  /*b870*/  MOV R56, R48 ;  /* 0x0000003000387202 */ /* 0x001fe20000000f00 */
[----:B------:R-:W-:Y:S01]  /*b880*/  IMAD.SHL.U32 R48, R90, 0x100, RZ ;  /* 0x000001005a307824 */ /* 0x000fe200078e00ff */
[----:B------:R-:W-:Y:S01]  /*b890*/  SHF.L.U32 R52, R88, 0x8, RZ ;  /* 0x0000000858347819 */ /* 0x000fe200000006ff */
[----:B------:R-:W-:Y:S01]  /*b8a0*/  IMAD.U32 R92, R47, 0x10000, RZ ;  /* 0x000100002f5c7824 */ /* 0x000fe200078e00ff */
[----:B------:R-:W-:-:S02]  /*b8b0*/  LOP3.LUT R46, R59, 0xff0000, R46, 0xf8, !PT ;  /* 0x00ff00003b2e7812 */ /* 0x000fc400078ef82e */
[----:B------:R-:W-:Y:S02]  /*b8c0*/  PRMT R91, R91, 0x654, R58 ;  /* 0x000006545b5b7816 */ /* 0x000fe4000000003a */
[----:B------:R-:W-:Y:S02]  /*b8d0*/  PRMT R93, R93, 0x654, R62 ;  /* 0x000006545d5d7816 */ /* 0x000fe4000000003e */
[----:B------:R-:W-:Y:S02]  /*b8e0*/  F2FP.F16.E4M3.UNPACK_B R88, R169.H1 ;  /* 0x000000a9ff58723e */ /* 0x000fe400030006ff */
[----:B------:R-:W-:Y:S02]  /*b8f0*/  F2FP.F16.E4M3.UNPACK_B R59, R57.H1 ;  /* 0x00000039ff3b723e */ /* 0x000fe400030006ff */
[----:B------:R-:W-:Y:S02]  /*b900*/  F2FP.F16.E4M3.UNPACK_B R58, R56.H1 ;  /* 0x00000038ff3a723e */ /* 0x000fe400030006ff */
[----:B------:R-:W-:Y:S01]  /*b910*/  LOP3.LUT R89, R89, 0xff00, R44, 0xf8, !PT ;  /* 0x0000ff0059597812 */ /* 0x000fe200078ef82c */
[----:B------:R-:W-:Y:S01]  /*b920*/  IMAD.U32 R44, R94, 0x10000, RZ ;  /* 0x000100005e2c7824 */ /* 0x000fe200078e00ff */
[----:B------:R-:W-:Y:S01]  /*b930*/  LOP3.LUT R90, R91, 0xff00, R48, 0xf8, !PT ;  /* 0x0000ff005b5a7812 */ /* 0x000fe200078ef830 */
[----:B------:R-:W-:Y:S01]  /*b940*/  HADD2.F32 R91, -RZ, R88.H0_H0 ;  /* 0x20000058ff5b7230 */ /* 0x000fe20000004100 */
[----:B------:R-:W-:Y:S01]  /*b950*/  LOP3.LUT R93, R93, 0xff00, R52, 0xf8, !PT ;  /* 0x0000ff005d5d7812 */ /* 0x000fe200078ef834 */
[----:B------:R-:W-:Y:S01]  /*b960*/  HADD2.F32 R52, -RZ, R59.H0_H0 ;  /* 0x2000003bff347230 */ /* 0x000fe20000004100 */
[----:B------:R-:W-:Y:S01]  /*b970*/  F2FP.F16.E4M3.UNPACK_B R62, R168.H1 ;  /* 0x000000a8ff3e723e */ /* 0x000fe200030006ff */
[--C-:B------:R-:W-:Y:S01]  /*b980*/  HADD2.F32 R48, -RZ, R58.reuse.H0_H0 ;  /* 0x2000003aff307230 */ /* 0x100fe20000004100 */
[----:B------:R-:W-:Y:S01]  /*b990*/  LOP3.LUT R44, R89, 0xff0000, R44, 0xf8, !PT ;  /* 0x00ff0000592c7812 */ /* 0x000fe200078ef82c */
[----:B------:R-:W-:-:S02]  /*b9a0*/  HADD2.F32 R58, -RZ, R58.H1_H1 ;  /* 0x3000003aff3a7230 */ /* 0x000fc40000004100 */
[-C--:B------:R-:W-:Y:S01]  /*b9b0*/  FMUL.FTZ R95, R52, R91.reuse ;  /* 0x0000005b345f7220 */ /* 0x080fe20000410000 */
[----:B------:R-:W-:Y:S02]  /*b9c0*/  HADD2.F32 R89, -RZ, R62.H0_H0 ;  /* 0x2000003eff597230 */ /* 0x000fe40000004100 */
        /* <DEDUP_REMOVED lines=38> */
[----:B------:R-:W-:Y:S01]  /*bc30*/  HADD2.F32 R95, -RZ, R93.H0_H0 ;  /* 0x2000005dff5f7230 */ /* 0x000fe20000004100 */
[----:B------:R-:W-:Y:S01]  /*bc40*/  F2FP.F16.E4M3.UNPACK_B R170, R170 ;  /* 0x000000aaffaa723e */ /* 0x000fe200020006ff */
[----:B------:R-:W-:Y:S02]  /*bc50*/  HADD2.F32 R88, -RZ, R62.H0_H0 ;  /* 0x2000003eff587230 */ /* 0x000fe40000004100 */
[----:B------:R-:W-:Y:S01]  /*bc60*/  FMUL.FTZ R169, R92, R97 ;  /* 0x000000615ca97220 */ /* 0x000fe20000410000 */
[----:B------:R-:W-:Y:S01]  /*bc70*/  HADD2.F32 R99, -RZ, R94.H1_H1 ;  /* 0x3000005eff637230 */ /* 0x000fe20000004100 */
[----:B------:R-:W-:Y:S01]  /*bc80*/  F2FP.F16.E4M3.UNPACK_B R50, R50 ;  /* 0x00000032ff32723e */ /* 0x000fe200020006ff */
[----:B------:R-:W-:Y:S02]  /*bc90*/  HADD2.F32 R90, -RZ, R90.H1_H1 ;  /* 0x3000005aff5a7230 */ /* 0x000fe40000004100 */
[----:B------:R-:W-:Y:S01]  /*bca0*/  FFMA.FTZ R94, R88, R95, -R169 ;  /* 0x0000005f585e7223 */ /* 0x000fe200000108a9 */
[----:B------:R-:W-:-:S02]  /*bcb0*/  HADD2.F32 R62, -RZ, R62.H1_H1 ;  /* 0x3000003eff3e7230 */ /* 0x000fc40000004100 */
[----:B------:R-:W-:Y:S01]  /*bcc0*/  FMUL.FTZ R97, R88, R97 ;  /* 0x0000006158617220 */ /* 0x000fe20000410000 */
[----:B------:R-:W-:Y:S02]  /*bcd0*/  HADD2.F32 R93, -RZ, R93.H1_H1 ;  /* 0x3000005dff5d7230 */ /* 0x000fe40000004100 */
[----:B------:R-:W-:Y:S01]  /*bce0*/  FMUL.FTZ R169, R90, R99 ;  /* 0x000000635aa97220 */ /* 0x000fe20000410000 */
[----:B------:R-:W-:Y:S01]  /*bcf0*/  F2FP.F16.E4M3.UNPACK_B R167, R167 ;  /* 0x000000a7ffa7723e */ /* 0x000fe200020006ff */
[----:B------:R-:W-:Y:S01]  /*bd00*/  FMUL.FTZ R99, R62, R99 ;  /* 0x000000633e637220 */ /* 0x000fe20000410000 */
[----:B------:R-:W-:Y:S01]  /*bd10*/  FFMA.FTZ R92, R92, R95, R97 ;  /* 0x0000005f5c5c7223 */ /* 0x000fe20000010061 */
[-C--:B------:R-:W-:Y:S01]  /*bd20*/  FFMA.FTZ R173, R62, R93.reuse, -R169 ;  /* 0x0000005d3ead7223 */ /* 0x080fe200000108a9 */
[----:B------:R-:W-:Y:S01]  /*bd30*/  F2FP.F16.E4M3.UNPACK_B R62, R54 ;  /* 0x00000036ff3e723e */ /* 0x000fe200020006ff */
[--C-:B------:R-:W-:Y:S02]  /*bd40*/  HADD2.F32 R95, -RZ, R170.reuse.H0_H0 ;  /* 0x200000aaff5f7230 */ /* 0x100fe40000004100 */
[----:B------:R-:W-:Y:S01]  /*bd50*/  FFMA.FTZ R175, R90, R93, R99 ;  /* 0x0000005d5aaf7223 */ /* 0x000fe20000010063 */
[----:B------:R-:W-:Y:S01]  /*bd60*/  HADD2.F32 R97, -RZ, R170.H1_H1 ;  /* 0x300000aaff617230 */ /* 0x000fe20000004100 */
[----:B------:R-:W-:Y:S01]  /*bd70*/  F2FP.SATFINITE.E4M3.F32.PACK_AB_MERGE_C R48, R57, R48, RZ ;  /* 0x000000303930723e */ /* 0x000fe200048070ff */
        /* <DEDUP_REMOVED lines=8> */
[--C-:B------:R-:W-:Y:S02]  /*be00*/  HADD2.F32 R93, -RZ, R167.reuse.H0_H0 ;  /* 0x200000a7ff5d7230 */ /* 0x100fe40000004100 */
[-C--:B------:R-:W-:Y:S01]  /*be10*/  FMUL.FTZ R169, R62, R97.reuse ;  /* 0x000000613ea97220 */ /* 0x080fe20000410000 */
[----:B------:R-:W-:Y:S02]  /*be20*/  HADD2.F32 R167, -RZ, R167.H1_H1 ;  /* 0x300000a7ffa77230 */ /* 0x000fe40000004100 */
[----:B------:R-:W-:Y:S01]  /*be30*/  FMUL.FTZ R97, R50, R97 ;  /* 0x0000006132617220 */ /* 0x000fe20000410000 */
[----:B------:R-:W-:Y:S01]  /*be40*/  F2FP.F16.E4M3.UNPACK_B R90, R47 ;  /* 0x0000002fff5a723e */ /* 0x000fe200020006ff */
[----:B------:R-:W-:Y:S01]  /*be50*/  FFMA.FTZ R99, R54, R93, -R99 ;  /* 0x0000005d36637223 */ /* 0x000fe20000010863 */
[----:B------:R-:W-:Y:S01]  /*be60*/  F2FP.F16.E4M3.UNPACK_B R57, R49 ;  /* 0x00000031ff39723e */ /* 0x000fe200020006ff */
[----:B------:R-:W-:Y:S01]  /*be70*/  FFMA.FTZ R54, R88, R93, R95 ;  /* 0x0000005d58367223 */ /* 0x000fe2000001005f */
[----:B------:R-:W-:Y:S01]  /*be80*/  FFMA.FTZ R97, R62, R167, R97 ;  /* 0x000000a73e617223 */ /* 0x000fe20000010061 */
[----:B------:R-:W-:Y:S01]  /*be90*/  F2FP.SATFINITE.E4M3.F32.PACK_AB_MERGE_C R48, R89, R56, R48 ;  /* 0x000000385930723e */ /* 0x000fe20004807030 */
[----:B------:R-:W-:Y:S01]  /*bea0*/  HADD2.F32 R62, -RZ, R59.H0_H0 ;  /* 0x2000003bff3e7230 */ /* 0x000fe20000004100 */
[----:B------:R-:W-:Y:S01]  /*beb0*/  F2FP.F16.E4M3.UNPACK_B R89, R46 ;  /* 0x0000002eff59723e */ /* 0x000fe200020006ff */
[----:B------:R-:W-:Y:S01]  /*bec0*/  HADD2.F32 R93, -RZ, R90.H0_H0 ;  /* 0x2000005aff5d7230 */ /* 0x000fe20000004100 */
[----:B------:R-:W-:Y:S01]  /*bed0*/  F2FP.SATFINITE.E4M3.F32.PACK_AB_MERGE_C R52, R91, R58, R52 ;  /* 0x0000003a5b34723e */ /* 0x000fe20004807034 */
[----:B------:R-:W-:Y:S01]  /*bee0*/  HADD2.F32 R56, -RZ, R57.H0_H0 ;  /* 0x20000039ff387230 */ /* 0x000fe20000004100 */
[----:B------:R-:W-:Y:S01]  /*bef0*/  F2FP.F16.E4M3.UNPACK_B R53, R53.H1 ;  /* 0x00000035ff35723e */ /* 0x000fe200030006ff */
[----:B------:R-:W-:-:S02]  /*bf00*/  HADD2.F32 R88, -RZ, R59.H1_H1 ;  /* 0x3000003bff587230 */ /* 0x000fc40000004100 */
        /* <DEDUP_REMOVED lines=12> */
[----:B------:R-:W-:Y:S02]  /*bfd0*/  HADD2.F32 R62, -RZ, R53.H0_H0 ;  /* 0x20000035ff3e7230 */ /* 0x000fe40000004100 */
[-C--:B------:R-:W-:Y:S01]  /*bfe0*/  FFMA.FTZ R49, R58, R89.reuse, -R91 ;  /* 0x000000593a317223 */ /* 0x080fe2000001085b */
[----:B------:R-:W-:Y:S01]  /*bff0*/  FFMA.FTZ R58, R88, R89, R93 ;  /* 0x00000059583a7223 */ /* 0x000fe2000001005d */
[----:B------:R-:W-:Y:S01]  /*c000*/  F2FP.F16.E4M3.UNPACK_B R46, R46.H1 ;  /* 0x0000002eff2e723e */ /* 0x000fe200030006ff */
[----:B------:R-:W-:Y:S01]  /*c010*/  HADD2.F32 R89, -RZ, R90.H0_H0 ;  /* 0x2000005aff597230 */ /* 0x000fe20000004100 */
[----:B------:R-:W-:Y:S01]  /*c020*/  F2FP.SATFINITE.E4M3.F32.PACK_AB_MERGE_C R92, R175, R92, RZ ;  /* 0x0000005caf5c723e */ /* 0x000fe200048070ff */
[----:B------:R-:W-:-:S02]  /*c030*/  HADD2.F32 R47, -RZ, R59.H0_H0 ;  /* 0x2000003bff2f7230 */ /* 0x000fc40000004100 */
[----:B------:R-:W-:Y:S01]  /*c040*/  FFMA.FTZ R50, R50, R167, -R169 ;  /* 0x000000a732327223 */ /* 0x000fe200000108a9 */
[----:B------:R-:W-:Y:S01]  /*c050*/  HADD2.F32 R88, -RZ, R53.H1_H1 ;  /* 0x30000035ff587230 */ /* 0x000fe20000004100 */
[----:B------:R-:W-:Y:S01]  /*c060*/  F2FP.SATFINITE.E4M3.F32.PACK_AB_MERGE_C R54, R97, R54, R92 ;  /* 0x000000366136723e */ /* 0x000fe2000480705c */
[----:B------:R-:W-:Y:S02]  /*c070*/  HADD2.F32 R53, -RZ, R46.H0_H0 ;  /* 0x2000002eff357230 */ /* 0x000fe40000004100 */
[-C--:B------:R-:W-:Y:S01]  /*c080*/  FMUL.FTZ R92, R62, R89.reuse ;  /* 0x000000593e5c7220 */ /* 0x080fe20000410000 */
[----:B------:R-:W-:Y:S01]  /*c090*/  F2FP.SATFINITE.E4M3.F32.PACK_AB_MERGE_C R94, R173, R94, RZ ;  /* 0x0000005ead5e723e */ /* 0x000fe200048070ff */
[----:B------:R-:W-:Y:S02]  /*c0a0*/  HADD2.F32 R59, -RZ, R59.H1_H1 ;  /* 0x3000003bff3b7230 */ /* 0x000fe40000004100 */
[----:B------:R-:W-:Y:S01]  /*c0b0*/  FMUL.FTZ R91, R47, R89 ;  /* 0x000000592f5b7220 */ /* 0x000fe20000410000 */
[----:B------:R-:W-:Y:S01]  /*c0c0*/  HADD2.F32 R90, -RZ, R90.H1_H1 ;  /* 0x3000005aff5a7230 */ /* 0x000fe20000004100 */
[----:B------:R-:W-:Y:S01]  /*c0d0*/  F2FP.SATFINITE.E4M3.F32.PACK_AB_MERGE_C R50, R50, R99, R94 ;  /* 0x000000633232723e */ /* 0x000fe2000480705e */
[----:B------:R-:W-:-:S02]  /*c0e0*/  HADD2.F32 R89, -RZ, R46.H1_H1 ;  /* 0x3000002eff597230 */ /* 0x000fc40000004100 */
[-C--:B------:R-:W-:Y:S01]  /*c0f0*/  FFMA.FTZ R46, R47, R53.reuse, -R92 ;  /* 0x000000352f2e7223 */ /* 0x080fe2000001085c */
[----:B------:R-:W-:Y:S01]  /*c100*/  FFMA.FTZ R47, R62, R53, R91 ;  /* 0x000000353e2f7223 */ /* 0x000fe2000001005b */
[CC--:B------:R-:W-:Y:S01]  /*c110*/  FMUL.FTZ R94, R88.reuse, R90.reuse ;  /* 0x0000005a585e7220 */ /* 0x0c0fe20000410000 */
[C---:B------:R-:W-:Y:S01]  /*c120*/  FMUL.FTZ R91, R59.reuse, R90 ;  /* 0x0000005a3b5b7220 */ /* 0x040fe20000410000 */
[----:B------:R-:W-:Y:S02]  /*c130*/  F2FP.F16.E4M3.UNPACK_B R62, R55 ;  /* 0x00000037ff3e723e */ /* 0x000fe400020006ff */
[----:B------:R-:W-:Y:S01]  /*c140*/  F2FP.F16.E4M3.UNPACK_B R93, R45 ;  /* 0x0000002dff5d723e */ /* 0x000fe200020006ff */
[----:B------:R-:W-:Y:S01]  /*c150*/  FFMA.FTZ R97, R59, R89, -R94 ;  /* 0x000000593b617223 */ /* 0x000fe2000001085e */
[----:B------:R-:W-:Y:S01]  /*c160*/  F2FP.F16.E4M3.UNPACK_B R53, R51 ;  /* 0x00000033ff35723e */ /* 0x000fe200020006ff */
[----:B------:R-:W-:Y:S01]  /*c170*/  FFMA.FTZ R98, R88, R89, R91 ;  /* 0x0000005958627223 */ /* 0x000fe2000001005b */
        /* <DEDUP_REMOVED lines=31> */
[----:B------:R-:W-:Y:S02]  /*c370*/  HADD2.F32 R45, -RZ, R45.H1_H1 ;  /* 0x3000002dff2d7230 */ /* 0x000fe40000004100 */
[-C--:B------:R-:W-:Y:S01]  /*c380*/  FFMA.FTZ R51, R51, R90.reuse, -R92 ;  /* 0x0000005a33337223 */ /* 0x080fe2000001085c */
[----:B------:R-:W-:Y:S01]  /*c390*/  FFMA.FTZ R88, R88, R90, R55 ;  /* 0x0000005a58587223 */ /* 0x000fe20000010037 */
[----:B------:R-:W-:Y:S01]  /*c3a0*/  FMUL.FTZ R93, R53, R93 ;  /* 0x0000005d355d7220 */ /* 0x000fe20000410000 */
[----:B------:R-:W-:Y:S01]  /*c3b0*/  F2FP.SATFINITE.E4M3.F32.PACK_AB_MERGE_C R46, R97, R46, RZ ;  /* 0x0000002e612e723e */ /* 0x000fe200048070ff */
[-C--:B------:R-:W-:Y:S01]  /*c3c0*/  FFMA.FTZ R53, R53, R45.reuse, -R44 ;  /* 0x0000002d35357223 */ /* 0x080fe2000001082c */
[----:B------:R-:W-:Y:S01]  /*c3d0*/  F2FP.SATFINITE.E4M3.F32.PACK_AB_MERGE_C R51, R51, R170, RZ ;  /* 0x000000aa3333723e */ /* 0x000fe200048070ff */
[----:B------:R-:W-:Y:S01]  /*c3e0*/  FFMA.FTZ R93, R62, R45, R93 ;  /* 0x0000002d3e5d7223 */ /* 0x000fe2000001005d */
[----:B------:R-:W-:-:S02]  /*c3f0*/  F2FP.SATFINITE.E4M3.F32.PACK_AB_MERGE_C R47, R98, R47, RZ ;  /* 0x0000002f622f723e */ /* 0x000fc400048070ff */
[----:B------:R-:W-:Y:S02]  /*c400*/  F2FP.SATFINITE.E4M3.F32.PACK_AB_MERGE_C R88, R88, R95, RZ ;  /* 0x0000005f5858723e */ /* 0x000fe400048070ff */
[----:B------:R-:W-:Y:S02]  /*c410*/  F2FP.SATFINITE.E4M3.F32.PACK_AB_MERGE_C R51, R53, R168, R51 ;  /* 0x000000a83533723e */ /* 0x000fe40004807033 */
[----:B------:R-:W-:Y:S02]  /*c420*/  F2FP.SATFINITE.E4M3.F32.PACK_AB_MERGE_C R49, R49, R56, R46 ;  /* 0x000000383131723e */ /* 0x000fe4000480702e */
[----:B------:R-:W-:Y:S02]  /*c430*/  F2FP.SATFINITE.E4M3.F32.PACK_AB_MERGE_C R53, R58, R57, R47 ;  /* 0x000000393a35723e */ /* 0x000fe4000480702f */
[----:B------:R-:W-:-:S07]  /*c440*/  F2FP.SATFINITE.E4M3.F32.PACK_AB_MERGE_C R55, R93, R96, R88 ;  /* 0x000000605d37723e */ /* 0x000fce0004807058 */
.L_x_3268:
[----:B------:R-:W-:Y:S05]  /*c450*/  BSYNC B2 ;  /* 0x0000000000027941 */ /* 0x000fea0003800000 */
.L_x_3267:
[----:B------:R-:W-:-:S13]  /*c460*/  ISETP.GE.AND P4, PT, R63, R156, PT ;  /* 0x0000009c3f00720c */ /* 0x000fda0003f86270 */
[--C-:B------:R-:W-:Y:S02]  /*c470*/  @!P4 SHF.R.S32.HI R44, RZ, 0x1f, R63.reuse ;  /* 0x0000001fff2cc819 */ /* 0x100fe4000001143f */
[----:B------:R-:W-:-:S04]  /*c480*/  @!P4 IADD3 R47, P5, P6, R120, R142, R63 ;  /* 0x0000008e782fc210 */ /* 0x000fc80007ebe03f */
[----:B------:R-:W-:Y:S02]  /*c490*/  @!P4 IADD3.X R56, R0, R171, R44, P5, P6 ;  /* 0x000000ab0038c210 */ /* 0x000fe40002fec42c */
[----:B------:R-:W-:-:S04]  /*c4a0*/  IADD3 R44, P5, R61, R126, RZ ;  /* 0x0000007e3d2c7210 */ /* 0x000fc80007fbe0ff */
[----:B------:R-:W-:Y:S02]  /*c4b0*/  IADD3.X R45, R60, R127, RZ, P5, !PT ;  /* 0x0000007f3c2d7210 */ /* 0x000fe40002ffe4ff */
[----:B------:R-:W-:-:S03]  /*c4c0*/  @!P4 IADD3 R46, P5, R47, R126, RZ ;  /* 0x0000007e2f2ec210 */ /* 0x000fc60007fbe0ff */
[----:B0-----:R4:W-:Y:S02]  /*c4d0*/  STG.E.128 desc[UR54][R44.64], R48 ;  /* 0x000000302c007986 */ /* 0x0019e4000c101d36 */
[----:B------:R-:W-:-:S05]  /*c4e0*/  @!P4 IMAD.X R47, R56, 0x1, R127, P5 ;  /* 0x00000001382fc824 */ /* 0x000fca00028e067f */
[----:B-1----:R4:W-:Y:S03]  /*c4f0*/  @!P4 STG.E.128 desc[UR54][R46.64], R52 ;  /* 0x000000342e00c986 */ /* 0x0029e6000c101d36 */
.L_x_3258:
[----:B------:R-:W-:Y:S05]  /*c500*/  BSYNC B1 ;  /* 0x0000000000017941 */ /* 0x000fea0003800000 */
.L_x_3257:
[----:B----4-:R-:W-:Y:S02]  /*c510*/  VIADD R45, R220, 0x80 ;  /* 0x00000080dc2d7836 */ /* 0x010fe40000000000 */
[-C--:B---3--:R-:W-:Y:S02]  /*c520*/  IMAD R44, R147, R138.reuse, RZ ;  /* 0x0000008a932c7224 */ /* 0x088fe400078e02ff */
[----:B------:R-:W-:-:S04]  /*c530*/  IMAD.WIDE.U32 R140, R45, R138, R140 ;  /* 0x0000008a2d8c7225 */ /* 0x000fc800078e008c */
[----:B------:R-:W-:Y:S01]  /*c540*/  IMAD R57, R45, R139, R44 ;  /* 0x0000008b2d397224 */ /* 0x000fe200078e022c */
[----:B------:R-:W-:Y:S06]  /*c550*/  @P3 BRA `(.L_x_3227) ;  /* 0x0000003000f43947 */ /* 0x000fec0003800000 */
[----:B------:R-:W-:Y:S01]  /*c560*/  ISETP.NE.AND P3, PT, R34, RZ, PT ;  /* 0x000000ff2200720c */ /* 0x000fe20003f65270 */
[----:B------:R-:W-:Y:S01]  /*c570*/  BSSY B1, `(.L_x_3269) ;  /* 0x0000100000017945 */ /* 0x000fe20003800000 */
[----:B------:R-:W-:-:S11]  /*c580*/  IMAD.IADD R57, R141, 0x1, R57 ;  /* 0x000000018d397824 */ /* 0x000fd600078e0239 */
[----:B------:R-:W-:Y:S05]  /*c590*/  @!P3 BRA `(.L_x_3270) ;  /* 0x0000000c00f4b947 */ /* 0x000fea0003800000 */
[----:B------:R-:W-:Y:S01]  /*c5a0*/  SEL R44, R101, R162, !P0 ;  /* 0x000000a2652c7207 */ /* 0x000fe20004000000 */
[----:B------:R-:W-:Y:S01]  /*c5b0*/  BSSY B2, `(.L_x_3271) ;  /* 0x00000f1000027945 */ /* 0x000fe20003800000 */
[----:B0-----:R-:W-:Y:S02]  /*c5c0*/  IADD3 R53, P3, P4, R120, R140, R25 ;  /* 0x0000008c78357210 */ /* 0x001fe40007c7e019 */
        /* <DEDUP_REMOVED lines=11> */
[----:B------:R-:W-:-:S05]  /*c680*/  IMAD R45, R46, 0x2800, R229 ;  /* 0x000028002e2d7824 */ /* 0x000fca00078e02e5 */
[----:B------:R-:W-:Y:S01]  /*c690*/  IADD3 R44, R45, R44, RZ ;  /* 0x0000002c2d2c7210 */ /* 0x000fe20007ffe0ff */
[----:B------:R-:W-:-:S04]  /*c6a0*/  IMAD R45, R19, 0x7800, R134 ;  /* 0x00007800132d7824 */ /* 0x000fc800078e0286 */
[----:B------:R-:W-:Y:S02]  /*c6b0*/  IMAD R47, R19, 0x7800, R44 ;  /* 0x00007800132f7824 */ /* 0x000fe400078e022c */
[C---:B------:R-:W-:Y:S02]  /*c6c0*/  IMAD.IADD R45, R18.reuse, 0x1, R45 ;  /* 0x00000001122d7824 */ /* 0x040fe400078e022d */
[----:B------:R-:W-:-:S04]  /*c6d0*/  IMAD.IADD R48, R18, 0x1, R47 ;  /* 0x0000000112307824 */ /* 0x000fc800078e022f */
[----:B------:R-:W0:Y:S04]  /*c6e0*/  LDS.128 R44, [R45+0x24200] ;  /* 0x024200002d2c7984 */ /* 0x000e280000000c00 */
[----:B------:R-:W1:Y:S01]  /*c6f0*/  LDS.128 R48, [R48+0x24200] ;  /* 0x0242000030307984 */ /* 0x000e620000000c00 */
[----:B------:R-:W-:Y:S05]  /*c700*/  @P3 BRA `(.L_x_3272) ;  /* 0x0000000c006c3947 */ /* 0x000fea0003800000 */
[----:B------:R-:W-:Y:S01]  /*c710*/  SHF.R.U32.HI R90, RZ, 0x8, R73 ;  /* 0x00000008ff5a7819 */ /* 0x000fe20000011649 */
[----:B0-----:R-:W-:Y:S01]  /*c720*/  IMAD.MOV.U32 R52, RZ, RZ, R45 ;  /* 0x000000ffff347224 */ /* 0x001fe200078e002d */
[--C-:B------:R-:W-:Y:S01]  /*c730*/  SHF.R.U32.HI R91, RZ, 0x18, R73.reuse ;  /* 0x00000018ff5b7819 */ /* 0x100fe20000011649 */
[----:B------:R-:W-:Y:S01]  /*c740*/  IMAD.MOV.U32 R56, RZ, RZ, R46 ;  /* 0x000000ffff387224 */ /* 0x000fe200078e002e */
[----:B------:R-:W-:Y:S01]  /*c750*/  LOP3.LUT R58, R73, 0xff, RZ, 0xc0, !PT ;  /* 0x000000ff493a7812 */ /* 0x000fe200078ec0ff */
[----:B------:R-:W-:Y:S01]  /*c760*/  IMAD.SHL.U32 R45, R90, 0x100, RZ ;  /* 0x000001005a2d7824 */ /* 0x000fe200078e00ff */
[----:B------:R-:W-:Y:S01]  /*c770*/  SHF.R.U32.HI R89, RZ, 0x10, R73 ;  /* 0x00000010ff597819 */ /* 0x000fe20000011649 */
[----:B------:R-:W-:Y:S01]  /*c780*/  IMAD.MOV.U32 R60, RZ, RZ, R44 ;  /* 0x000000ffff3c7224 */ /* 0x000fe200078e002c */
[----:B------:R-:W-:Y:S02]  /*c790*/  SHF.R.U32.HI R73, RZ, 0x8, R85 ;  /* 0x00000008ff497819 */ /* 0x000fe40000011655 */
[----:B------:R-:W-:Y:S01]  /*c7a0*/  SHF.R.U32.HI R86, RZ, 0x8, R75 ;  /* 0x00000008ff567819 */ /* 0x000fe2000001164b */
[----:B------:R-:W-:Y:S01]  /*c7b0*/  IMAD.U32 R46, R89, 0x10000, RZ ;  /* 0x00010000592e7824 */ /* 0x000fe200078e00ff */
[----:B------:R-:W-:-:S02]  /*c7c0*/  PRMT R58, R91, 0x654, R58 ;  /* 0x000006545b3a7816 */ /* 0x000fc4000000003a */
[----:B------:R-:W-:Y:S01]  /*c7d0*/  SHF.R.U32.HI R84, RZ, 0x18, R85 ;  /* 0x00000018ff547819 */ /* 0x000fe20000011655 */
[----:B------:R-:W-:Y:S01]  /*c7e0*/  IMAD.SHL.U32 R44, R86, 0x100, RZ ;  /* 0x00000100562c7824 */ /* 0x000fe200078e00ff */
[----:B------:R-:W-:Y:S02]  /*c7f0*/  LOP3.LUT R61, R85, 0xff, RZ, 0xc0, !PT ;  /* 0x000000ff553d7812 */ /* 0x000fe400078ec0ff */
[--C-:B------:R-:W-:Y:S02]  /*c800*/  SHF.R.U32.HI R74, RZ, 0x18, R87.reuse ;  /* 0x00000018ff4a7819 */ /* 0x100fe40000011657 */
[----:B------:R-:W-:Y:S02]  /*c810*/  LOP3.LUT R63, R87, 0xff, RZ, 0xc0, !PT ;  /* 0x000000ff573f7812 */ /* 0x000fe400078ec0ff */
[----:B------:R-:W-:Y:S02]  /*c820*/  SHF.R.U32.HI R72, RZ, 0x8, R87 ;  /* 0x00000008ff487819 */ /* 0x000fe40000011657 */
[----:B------:R-:W-:-:S02]  /*c830*/  SHF.R.U32.HI R88, RZ, 0x18, R75 ;  /* 0x00000018ff587819 */ /* 0x000fc4000001164b */
[----:B------:R-:W-:Y:S02]  /*c840*/  LOP3.LUT R59, R75, 0xff, RZ, 0xc0, !PT ;  /* 0x000000ff4b3b7812 */ /* 0x000fe400078ec0ff */
[----:B-1----:R-:W-:Y:S01]  /*c850*/  MOV R62, R48 ;  /* 0x00000030003e7202 */ /* 0x002fe20000000f00 */
[----:B------:R-:W-:Y:S01]  /*c860*/  IMAD.SHL.U32 R48, R73, 0x100, RZ ;  /* 0x0000010049307824 */ /* 0x000fe200078e00ff */
[----:B------:R-:W-:Y:S02]  /*c870*/  SHF.R.U32.HI R75, RZ, 0x10, R75 ;  /* 0x00000010ff4b7819 */ /* 0x000fe4000001164b */
[----:B------:R-:W-:Y:S02]  /*c880*/  LOP3.LUT R45, R58, 0xff00, R45, 0xf8, !PT ;  /* 0x0000ff003a2d7812 */ /* 0x000fe400078ef82d */
[----:B------:R-:W-:Y:S02]  /*c890*/  PRMT R61, R84, 0x654, R61 ;  /* 0x00000654543d7816 */ /* 0x000fe4000000003d */
[----:B------:R-:W-:-:S02]  /*c8a0*/  PRMT R63, R74, 0x654, R63 ;  /* 0x000006544a3f7816 */ /* 0x000fc4000000003f */
[----:B------:R-:W-:Y:S02]  /*c8b0*/  SHF.L.U32 R58, R72, 0x8, RZ ;  /* 0x00000008483a7819 */ /* 0x000fe400000006ff */
[----:B------:R-:W-:Y:S02]  /*c8c0*/  PRMT R59, R88, 0x654, R59 ;  /* 0x00000654583b7816 */ /* 0x000fe4000000003b */
[----:B------:R-:W-:Y:S01]  /*c8d0*/  LOP3.LUT R46, R45, 0xff0000, R46, 0xf8, !PT ;  /* 0x00ff00002d2e7812 */ /* 0x000fe200078ef82e */
[----:B------:R-:W-:Y:S01]  /*c8e0*/  IMAD.U32 R45, R75, 0x10000, RZ ;  /* 0x000100004b2d7824 */ /* 0x000fe200078e00ff */
[----:B------:R-:W-:Y:S02]  /*c8f0*/  LOP3.LUT R48, R61, 0xff00, R48, 0xf8, !PT ;  /* 0x0000ff003d307812 */ /* 0x000fe400078ef830 */
[----:B------:R-:W-:Y:S02]  /*c900*/  LOP3.LUT R74, R63, 0xff00, R58, 0xf8, !PT ;  /* 0x0000ff003f4a7812 */ /* 0x000fe400078ef83a */
[----:B------:R-:W-:-:S02]  /*c910*/  LOP3.LUT R44, R59, 0xff00, R44, 0xf8, !PT ;  /* 0x0000ff003b2c7812 */ /* 0x000fc400078ef82c */
[----:B------:R-:W-:Y:S02]  /*c920*/  F2FP.F16.E4M3.UNPACK_B R75, R166.H1 ;  /* 0x000000a6ff4b723e */ /* 0x000fe400030006ff */
[----:B------:R-:W-:Y:S02]  /*c930*/  F2FP.F16.E4M3.UNPACK_B R63, R62.H1 ;  /* 0x0000003eff3f723e */ /* 0x000fe400030006ff */
[----:B------:R-:W-:Y:S02]  /*c940*/  F2FP.F16.E4M3.UNPACK_B R61, R60.H1 ;  /* 0x0000003cff3d723e */ /* 0x000fe400030006ff */
[----:B------:R-:W-:Y:S01]  /*c950*/  SHF.R.U32.HI R87, RZ, 0x10, R87 ;  /* 0x00000010ff577819 */ /* 0x000fe20000011657 */
[----:B------:R-:W-:Y:S01]  /*c960*/  HADD2.F32 R59, -RZ, R63.H0_H0 ;  /* 0x2000003fff3b7230 */ /* 0x000fe20000004100 */
[----:B------:R-:W-:Y:S01]  /*c970*/  LOP3.LUT R44, R44, 0xff0000, R45, 0xf8, !PT ;  /* 0x00ff00002c2c7812 */ /* 0x000fe200078ef82d */
[----:B------:R-:W-:Y:S01]  /*c980*/  HADD2.F32 R45, -RZ, R75.H0_H0 ;  /* 0x2000004bff2d7230 */ /* 0x000fe20000004100 */
[----:B------:R-:W-:Y:S01]  /*c990*/  F2FP.F16.E4M3.UNPACK_B R72, R164.H1 ;  /* 0x000000a4ff48723e */ /* 0x000fe200030006ff */
[----:B------:R-:W-:Y:S01]  /*c9a0*/  HADD2.F32 R58, -RZ, R61.H0_H0 ;  /* 0x2000003dff3a7230 */ /* 0x000fe20000004100 */
[----:B------:R-:W-:Y:S01]  /*c9b0*/  SHF.R.U32.HI R85, RZ, 0x10, R85 ;  /* 0x00000010ff557819 */ /* 0x000fe20000011655 */
[----:B------:R-:W-:-:S02]  /*c9c0*/  IMAD.U32 R87, R87, 0x10000, RZ ;  /* 0x0001000057577824 */ /* 0x000fc400078e00ff */
[CC--:B------:R-:W-:Y:S01]  /*c9d0*/  FMUL.FTZ R89, R59.reuse, R45.reuse ;  /* 0x0000002d3b597220 */ /* 0x0c0fe20000410000 */
[--C-:B------:R-:W-:Y:S02]  /*c9e0*/  HADD2.F32 R73, -RZ, R72.reuse.H0_H0 ;  /* 0x20000048ff497230 */ /* 0x100fe40000004100 */
[----:B------:R-:W-:Y:S01]  /*c9f0*/  FMUL.FTZ R84, R58, R45 ;  /* 0x0000002d3a547220 */ /* 0x000fe20000410000 */
[----:B------:R-:W-:Y:S01]  /*ca00*/  HADD2.F32 R61, -RZ, R61.H1_H1 ;  /* 0x3000003dff3d7230 */ /* 0x000fe20000004100 */
[----:B------:R-:W-:Y:S01]  /*ca10*/  LOP3.LUT R45, R74, 0xff0000, R87, 0xf8, !PT ;  /* 0x00ff00004a2d7812 */ /* 0x000fe200078ef857 */
[----:B------:R-:W-:Y:S02]  /*ca20*/  HADD2.F32 R74, -RZ, R72.H1_H1 ;  /* 0x30000048ff4a7230 */ /* 0x000fe40000004100 */
[-C--:B------:R-:W-:Y:S01]  /*ca30*/  FFMA.FTZ R58, R58, R73.reuse, -R89 ;  /* 0x000000493a3a7223 */ /* 0x080fe20000010859 */
[----:B------:R-:W-:Y:S01]  /*ca40*/  FFMA.FTZ R59, R59, R73, R84 ;  /* 0x000000493b3b7223 */ /* 0x000fe20000010054 */
[----:B------:R-:W-:Y:S01]  /*ca50*/  HADD2.F32 R72, -RZ, R75.H1_H1 ;  /* 0x3000004bff487230 */ /* 0x000fe20000004100 */
[----:B------:R-:W-:Y:S01]  /*ca60*/  F2FP.F16.E4M3.UNPACK_B R166, R166 ;  /* 0x000000a6ffa6723e */ /* 0x000fe200020006ff */
[----:B------:R-:W-:Y:S01]  /*ca70*/  HADD2.F32 R73, -RZ, R63.H1_H1 ;  /* 0x3000003fff497230 */ /* 0x000fe20000004100 */
[----:B------:R-:W-:Y:S01]  /*ca80*/  F2FP.F16.E4M3.UNPACK_B R63, R62 ;  /* 0x0000003eff3f723e */ /* 0x000fe200020006ff */
[----:B------:R-:W-:Y:S01]  /*ca90*/  IMAD.U32 R85, R85, 0x10000, RZ ;  /* 0x0001000055557824 */ /* 0x000fe200078e00ff */
[----:B------:R-:W-:Y:S01]  /*caa0*/  F2FP.F16.E4M3.UNPACK_B R60, R60 ;  /* 0x0000003cff3c723e */ /* 0x000fe200020006ff */
[-C--:B------:R-:W-:Y:S01]  /*cab0*/  FMUL.FTZ R86, R61, R72.reuse ;  /* 0x000000483d567220 */ /* 0x080fe20000410000 */
[----:B------:R-:W-:Y:S01]  /*cac0*/  FMUL.FTZ R84, R73, R72 ;  /* 0x0000004849547220 */ /* 0x000fe20000410000 */
[----:B------:R-:W-:Y:S01]  /*cad0*/  F2FP.F16.E4M3.UNPACK_B R164, R164 ;  /* 0x000000a4ffa4723e */ /* 0x000fe200020006ff */
[----:B------:R-:W-:Y:S01]  /*cae0*/  HADD2.F32 R75, -RZ, R166.H0_H0 ;  /* 0x200000a6ff4b7230 */ /* 0x000fe20000004100 */
[----:B------:R-:W-:Y:S01]  /*caf0*/  LOP3.LUT R48, R48, 0xff0000, R85, 0xf8, !PT ;  /* 0x00ff000030307812 */ /* 0x000fe200078ef855 */
[----:B------:R-:W-:-:S02]  /*cb00*/  HADD2.F32 R72, -RZ, R63.H0_H0 ;  /* 0x2000003fff487230 */ /* 0x000fc40000004100 */
[-C--:B------:R-:W-:Y:S01]  /*cb10*/  FFMA.FTZ R88, R73, R74.reuse, R86 ;  /* 0x0000004a49587223 */ /* 0x080fe20000010056 */
[----:B------:R-:W-:Y:S02]  /*cb20*/  HADD2.F32 R62, -RZ, R60.H0_H0 ;  /* 0x2000003cff3e7230 */ /* 0x000fe40000004100 */
[----:B------:R-:W-:Y:S01]  /*cb30*/  FFMA.FTZ R61, R61, R74, -R84 ;  /* 0x0000004a3d3d7223 */ /* 0x000fe20000010854 */
        /* <DEDUP_REMOVED lines=15> */
[--C-:B------:R-:W-:Y:S01]  /*cc30*/  HADD2.F32 R75, -RZ, R62.reuse.H0_H0 ;  /* 0x2000003eff4b7230 */ /* 0x100fe20000004100 */
[----:B------:R-:W-:Y:S01]  /*cc40*/  F2FP.F16.E4M3.UNPACK_B R74, R163.H1 ;  /* 0x000000a3ff4a723e */ /* 0x000fe200030006ff */
[----:B------:R-:W-:-:S02]  /*cc50*/  HADD2.F32 R85, -RZ, R62.H1_H1 ;  /* 0x3000003eff557230 */ /* 0x000fc40000004100 */
[----:B------:R-:W-:Y:S01]  /*cc60*/  FFMA.FTZ R89, R63, R164, R166 ;  /* 0x000000a43f597223 */ /* 0x000fe200000100a6 */
[----:B------:R-:W-:Y:S01]  /*cc70*/  HADD2.F32 R73, -RZ, R72.H0_H0 ;  /* 0x20000048ff497230 */ /* 0x000fe20000004100 */
[----:B------:R-:W-:Y:S01]  /*cc80*/  F2FP.F16.E4M3.UNPACK_B R165, R165 ;  /* 0x000000a5ffa5723e */ /* 0x000fe200020006ff */
[----:B------:R-:W-:Y:S01]  /*cc90*/  HADD2.F32 R62, -RZ, R60.H0_H0 ;  /* 0x2000003cff3e7230 */ /* 0x000fe20000004100 */
[----:B------:R-:W-:Y:S01]  /*cca0*/  F2FP.F16.E4M3.UNPACK_B R56, R56 ;  /* 0x00000038ff38723e */ /* 0x000fe200020006ff */
[----:B------:R-:W-:Y:S02]  /*ccb0*/  HADD2.F32 R72, -RZ, R72.H1_H1 ;  /* 0x30000048ff487230 */ /* 0x000fe40000004100 */
[-C--:B------:R-:W-:Y:S01]  /*ccc0*/  FMUL.FTZ R91, R73, R75.reuse ;  /* 0x0000004b495b7220 */ /* 0x080fe20000410000 */
[----:B------:R-:W-:Y:S02]  /*ccd0*/  HADD2.F32 R60, -RZ, R60.H1_H1 ;  /* 0x3000003cff3c7230 */ /* 0x000fe40000004100 */
[----:B------:R-:W-:Y:S01]  /*cce0*/  FMUL.FTZ R90, R62, R75 ;  /* 0x0000004b3e5a7220 */ /* 0x000fe20000410000 */
[----:B------:R-:W-:-:S02]  /*ccf0*/  HADD2.F32 R75, -RZ, R74.H1_H1 ;  /* 0x3000004aff4b7230 */ /* 0x000fc40000004100 */
[-C--:B------:R-:W-:Y:S01]  /*cd00*/  FMUL.FTZ R93, R72, R85.reuse ;  /* 0x00000055485d7220 */ /* 0x080fe20000410000 */
[----:B------:R-:W-:Y:S02]  /*cd10*/  HADD2.F32 R63, -RZ, R74.H0_H0 ;  /* 0x2000004aff3f7230 */ /* 0x000fe40000004100 */
[C---:B------:R-:W-:Y:S01]  /*cd20*/  FMUL.FTZ R85, R60.reuse, R85 ;  /* 0x000000553c557220 */ /* 0x040fe20000410000 */
[----:B------:R-:W-:Y:S01]  /*cd30*/  F2FP.F16.E4M3.UNPACK_B R163, R163 ;  /* 0x000000a3ffa3723e */ /* 0x000fe200020006ff */
[----:B------:R-:W-:Y:S01]  /*cd40*/  FFMA.FTZ R74, R60, R75, -R93 ;  /* 0x0000004b3c4a7223 */ /* 0x000fe2000001085d */
[----:B------:R-:W-:Y:S01]  /*cd50*/  F2FP.F16.E4M3.UNPACK_B R60, R50 ;  /* 0x00000032ff3c723e */ /* 0x000fe200020006ff */
[-C--:B------:R-:W-:Y:S01]  /*cd60*/  FFMA.FTZ R91, R62, R63.reuse, -R91 ;  /* 0x0000003f3e5b7223 */ /* 0x080fe2000001085b */
[----:B------:R-:W-:Y:S01]  /*cd70*/  FFMA.FTZ R90, R73, R63, R90 ;  /* 0x0000003f495a7223 */ /* 0x000fe2000001005a */
[--C-:B------:R-:W-:Y:S02]  /*cd80*/  HADD2.F32 R73, -RZ, R165.reuse.H0_H0 ;  /* 0x200000a5ff497230 */ /* 0x100fe40000004100 */
[----:B------:R-:W-:Y:S01]  /*cd90*/  FFMA.FTZ R93, R72, R75, R85 ;  /* 0x0000004b485d7223 */ /* 0x000fe20000010055 */
        /* <DEDUP_REMOVED lines=8> */
[--C-:B------:R-:W-:Y:S01]  /*ce20*/  HADD2.F32 R63, -RZ, R163.reuse.H0_H0 ;  /* 0x200000a3ff3f7230 */ /* 0x100fe20000004100 */
        /* <DEDUP_REMOVED lines=11> */
[----:B------:R-:W-:Y:S01]  /*cee0*/  F2FP.SATFINITE.E4M3.F32.PACK_AB_MERGE_C R56, R74, R91, RZ ;  /* 0x0000005b4a38723e */ /* 0x000fe200048070ff */
[--C-:B------:R-:W-:Y:S01]  /*cef0*/  HADD2.F32 R63, -RZ, R62.reuse.H0_H0 ;  /* 0x2000003eff3f7230 */ /* 0x100fe20000004100 */
[----:B------:R-:W-:Y:S01]  /*cf00*/  F2FP.SATFINITE.E4M3.F32.PACK_AB_MERGE_C R59, R87, R84, R58 ;  /* 0x00000054573b723e */ /* 0x000fe2000480703a */
[----:B------:R-:W-:Y:S01]  /*cf10*/  HADD2.F32 R84, -RZ, R75.H0_H0 ;  /* 0x2000004bff547230 */ /* 0x000fe20000004100 */
[----:B------:R-:W-:Y:S01]  /*cf20*/  F2FP.F16.E4M3.UNPACK_B R73, R46 ;  /* 0x0000002eff49723e */ /* 0x000fe200020006ff */
[----:B------:R-:W-:Y:S01]  /*cf30*/  HADD2.F32 R60, -RZ, R61.H0_H0 ;  /* 0x2000003dff3c7230 */ /* 0x000fe20000004100 */
[----:B------:R-:W-:Y:S01]  /*cf40*/  F2FP.SATFINITE.E4M3.F32.PACK_AB_MERGE_C R90, R93, R90, RZ ;  /* 0x0000005a5d5a723e */ /* 0x000fe200048070ff */
[----:B------:R-:W-:Y:S01]  /*cf50*/  HADD2.F32 R75, -RZ, R75.H1_H1 ;  /* 0x3000004bff4b7230 */ /* 0x000fe20000004100 */
        /* <DEDUP_REMOVED lines=10> */
[-C--:B------:R-:W-:Y:S01]  /*d000*/  FMUL.FTZ R85, R72, R75.reuse ;  /* 0x0000004b48557220 */ /* 0x080fe20000410000 */
[C---:B------:R-:W-:Y:S01]  /*d010*/  FMUL.FTZ R75, R62.reuse, R75 ;  /* 0x0000004b3e4b7220 */ /* 0x040fe20000410000 */
[----:B------:R-:W-:Y:S02]  /*d020*/  F2FP.F16.E4M3.UNPACK_B R63, R49.H1 ;  /* 0x00000031ff3f723e */ /* 0x000fe400030006ff */
[----:B------:R-:W-:Y:S01]  /*d030*/  F2FP.F16.E4M3.UNPACK_B R52, R52.H1 ;  /* 0x00000034ff34723e */ /* 0x000fe200030006ff */
[-C--:B------:R-:W-:Y:S01]  /*d040*/  FFMA.FTZ R49, R62, R73.reuse, -R85 ;  /* 0x000000493e317223 */ /* 0x080fe20000010855 */
[----:B------:R-:W-:Y:S01]  /*d050*/  F2FP.F16.E4M3.UNPACK_B R74, R48.H1 ;  /* 0x00000030ff4a723e */ /* 0x000fe200030006ff */
[----:B------:R-:W-:Y:S01]  /*d060*/  FFMA.FTZ R48, R72, R73, R75 ;  /* 0x0000004948307223 */ /* 0x000fe2000001004b */
[--C-:B------:R-:W-:Y:S01]  /*d070*/  HADD2.F32 R72, -RZ, R63.reuse.H0_H0 ;  /* 0x2000003fff487230 */ /* 0x100fe20000004100 */
[----:B------:R-:W-:Y:S01]  /*d080*/  F2FP.F16.E4M3.UNPACK_B R46, R46.H1 ;  /* 0x0000002eff2e723e */ /* 0x000fe200030006ff */
[----:B------:R-:W-:Y:S01]  /*d090*/  HADD2.F32 R62, -RZ, R52.H0_H0 ;  /* 0x20000034ff3e7230 */ /* 0x000fe20000004100 */
[----:B------:R-:W-:Y:S01]  /*d0a0*/  F2FP.SATFINITE.E4M3.F32.PACK_AB_MERGE_C R58, R89, R86, R88 ;  /* 0x00000056593a723e */ /* 0x000fe20004807058 */
[----:B------:R-:W-:-:S02]  /*d0b0*/  HADD2.F32 R63, -RZ, R63.H1_H1 ;  /* 0x3000003fff3f7230 */ /* 0x000fc40000004100 */
[--C-:B------:R-:W-:Y:S02]  /*d0c0*/  HADD2.F32 R84, -RZ, R74.reuse.H1_H1 ;  /* 0x3000004aff547230 */ /* 0x100fe40000004100 */
[----:B------:R-:W-:Y:S02]  /*d0d0*/  HADD2.F32 R75, -RZ, R74.H0_H0 ;  /* 0x2000004aff4b7230 */ /* 0x000fe40000004100 */
[----:B------:R-:W-:Y:S02]  /*d0e0*/  HADD2.F32 R52, -RZ, R52.H1_H1 ;  /* 0x30000034ff347230 */ /* 0x000fe40000004100 */
[----:B------:R-:W-:Y:S01]  /*d0f0*/  FMUL.FTZ R87, R63, R84 ;  /* 0x000000543f577220 */ /* 0x000fe20000410000 */
[--C-:B------:R-:W-:Y:S02]  /*d100*/  HADD2.F32 R73, -RZ, R46.reuse.H0_H0 ;  /* 0x2000002eff497230 */ /* 0x100fe40000004100 */
[----:B------:R-:W-:Y:S01]  /*d110*/  FMUL.FTZ R85, R72, R75 ;  /* 0x0000004b48557220 */ /* 0x000fe20000410000 */
[----:B------:R-:W-:-:S02]  /*d120*/  HADD2.F32 R74, -RZ, R46.H1_H1 ;  /* 0x3000002eff4a7230 */ /* 0x000fc40000004100 */
[----:B------:R-:W-:Y:S01]  /*d130*/  FMUL.FTZ R84, R52, R84 ;  /* 0x0000005434547220 */ /* 0x000fe20000410000 */
[C---:B------:R-:W-:Y:S01]  /*d140*/  FMUL.FTZ R75, R62.reuse, R75 ;  /* 0x0000004b3e4b7220 */ /* 0x040fe20000410000 */
[----:B------:R-:W-:Y:S01]  /*d150*/  FFMA.FTZ R88, R62, R73, -R85 ;  /* 0x000000493e587223 */ /* 0x000fe20000010855 */
[----:B------:R-:W-:Y:S01]  /*d160*/  F2FP.F16.E4M3.UNPACK_B R85, R45.H1 ;  /* 0x0000002dff55723e */ /* 0x000fe200030006ff */
[-C--:B------:R-:W-:Y:S01]  /*d170*/  FFMA.FTZ R90, R63, R74.reuse, R84 ;  /* 0x0000004a3f5a7223 */ /* 0x080fe20000010054 */
[----:B------:R-:W-:Y:S01]  /*d180*/  F2FP.F16.E4M3.UNPACK_B R63, R51.H1 ;  /* 0x00000033ff3f723e */ /* 0x000fe200030006ff */
[----:B------:R-:W-:Y:S01]  /*d190*/  FFMA.FTZ R89, R72, R73, R75 ;  /* 0x0000004948597223 */ /* 0x000fe2000001004b */
[----:B------:R-:W-:Y:S01]  /*d1a0*/  F2FP.F16.E4M3.UNPACK_B R46, R47 ;  /* 0x0000002fff2e723e */ /* 0x000fe200020006ff */
[----:B------:R-:W-:Y:S01]  /*d1b0*/  FFMA.FTZ R91, R52, R74, -R87 ;  /* 0x0000004a345b7223 */ /* 0x000fe20000010857 */
[----:B------:R-:W-:Y:S01]  /*d1c0*/  F2FP.F16.E4M3.UNPACK_B R84, R45 ;  /* 0x0000002dff54723e */ /* 0x000fe200020006ff */
[----:B------:R-:W-:Y:S01]  /*d1d0*/  HADD2.F32 R87, -RZ, R85.H0_H0 ;  /* 0x20000055ff577230 */ /* 0x000fe20000004100 */
[----:B------:R-:W-:Y:S01]  /*d1e0*/  F2FP.F16.E4M3.UNPACK_B R62, R51 ;  /* 0x00000033ff3e723e */ /* 0x000fe200020006ff */
        /* <DEDUP_REMOVED lines=17> */
[-C--:B------:R-:W-:Y:S01]  /*d300*/  FFMA.FTZ R92, R51, R74.reuse, -R92 ;  /* 0x0000004a335c7223 */ /* 0x080fe2000001085c */
[----:B------:R-:W-:Y:S02]  /*d310*/  HADD2.F32 R47, -RZ, R47.H1_H1 ;  /* 0x3000002fff2f7230 */ /* 0x000fe40000004100 */
[----:B------:R-:W-:Y:S01]  /*d320*/  FFMA.FTZ R93, R72, R74, R93 ;  /* 0x0000004a485d7223 */ /* 0x000fe2000001005d */
[----:B------:R-:W-:Y:S01]  /*d330*/  FFMA.FTZ R87, R44, R75, R87 ;  /* 0x0000004b2c577223 */ /* 0x000fe20000010057 */
[----:B------:R-:W-:Y:S02]  /*d340*/  HADD2.F32 R62, -RZ, R62.H1_H1 ;  /* 0x3000003eff3e7230 */ /* 0x000fe40000004100 */
[----:B------:R-:W-:Y:S01]  /*d350*/  FMUL.FTZ R72, R63, R52 ;  /* 0x000000343f487220 */ /* 0x000fe20000410000 */
[----:B------:R-:W-:-:S02]  /*d360*/  HADD2.F32 R51, -RZ, R84.H1_H1 ;  /* 0x30000054ff337230 */ /* 0x000fc40000004100 */
[----:B------:R-:W-:Y:S01]  /*d370*/  FMUL.FTZ R52, R47, R52 ;  /* 0x000000342f347220 */ /* 0x000fe20000410000 */
[----:B------:R-:W-:Y:S01]  /*d380*/  HADD2.F32 R46, -RZ, R46.H1_H1 ;  /* 0x3000002eff2e7230 */ /* 0x000fe20000004100 */
[----:B------:R-:W-:Y:S01]  /*d390*/  F2FP.SATFINITE.E4M3.F32.PACK_AB_MERGE_C R88, R91, R88, RZ ;  /* 0x000000585b58723e */ /* 0x000fe200048070ff */
        /* <DEDUP_REMOVED lines=15> */
[----:B------:R-:W-:Y:S02]  /*d490*/  F2FP.SATFINITE.E4M3.F32.PACK_AB_MERGE_C R47, R73, R92, R72 ;  /* 0x0000005c492f723e */ /* 0x000fe40004807048 */
[----:B------:R-:W-:Y:S02]  /*d4a0*/  F2FP.SATFINITE.E4M3.F32.PACK_AB_MERGE_C R51, R62, R93, R52 ;  /* 0x0000005d3e33723e */ /* 0x000fe40004807034 */
[----:B------:R-:W-:-:S07]  /*d4b0*/  MOV R44, R59 ;  /* 0x0000003b002c7202 */ /* 0x000fce0000000f00 */
.L_x_3272:
[----:B------:R-:W-:Y:S05]  /*d4c0*/  BSYNC B2 ;  /* 0x0000000000027941 */ /* 0x000fea0003800000 */
.L_x_3271:
[----:B------:R-:W-:-:S13]  /*d4d0*/  ISETP.GE.AND P3, PT, R55, R156, PT ;  /* 0x0000009c3700720c */ /* 0x000fda0003f66270 */
[--C-:B------:R-:W-:Y:S02]  /*d4e0*/  @!P3 SHF.R.S32.HI R56, RZ, 0x1f, R55.reuse ;  /* 0x0000001fff38b819 */ /* 0x100fe40000011437 */
[----:B------:R-:W-:-:S04]  /*d4f0*/  @!P3 IADD3 R55, P4, P5, R120, R140, R55 ;  /* 0x0000008c7837b210 */ /* 0x000fc80007d9e037 */
[----:B------:R-:W-:Y:S02]  /*d500*/  @!P3 IADD3.X R56, R0, R57, R56, P4, P5 ;  /* 0x000000390038b210 */ /* 0x000fe400027ea438 */
[----:B------:R-:W-:-:S05]  /*d510*/  IADD3 R52, P4, R53, R126, RZ ;  /* 0x0000007e35347210 */ /* 0x000fca0007f9e0ff */
[----:B------:R-:W-:Y:S01]  /*d520*/  IMAD.X R53, R54, 0x1, R127, P4 ;  /* 0x0000000136357824 */ /* 0x000fe200020e067f */
[----:B------:R-:W-:-:S04]  /*d530*/  @!P3 IADD3 R54, P4, R55, R126, RZ ;  /* 0x0000007e3736b210 */ /* 0x000fc80007f9e0ff */
[----:B0-----:R3:W-:Y:S01]  /*d540*/  STG.E.128 desc[UR54][R52.64], R44 ;  /* 0x0000002c34007986 */ /* 0x0017e2000c101d36 */
[----:B------:R-:W-:-:S05]  /*d550*/  @!P3 IMAD.X R55, R56, 0x1, R127, P4 ;  /* 0x000000013837b824 */ /* 0x000fca00020e067f */
[----:B-1----:R3:W-:Y:S03]  /*d560*/  @!P3 STG.E.128 desc[UR54][R54.64], R48 ;  /* 0x000000303600b986 */ /* 0x0027e6000c101d36 */
.L_x_3270:
[----:B------:R-:W-:Y:S05]  /*d570*/  BSYNC B1 ;  /* 0x0000000000017941 */ /* 0x000fea0003800000 */
.L_x_3269:
[----:B------:R-:W-:Y:S01]  /*d580*/  ISETP.NE.AND P3, PT, R35, RZ, PT ;  /* 0x000000ff2300720c */ /* 0x000fe20003f65270 */
[----:B------:R-:W-:-:S12]  /*d590*/  BSSY B1, `(.L_x_3273) ;  /* 0x0000100000017945 */ /* 0x000fd80003800000 */
[----:B------:R-:W-:Y:S05]  /*d5a0*/  @!P3 BRA `(.L_x_3274) ;  /* 0x0000000c00f8b947 */ /* 0x000fea0003800000 */
[----:B---3--:R-:W-:Y:S01]  /*d5b0*/  SEL R44, R101, R162, !P1 ;  /* 0x000000a2652c7207 */ /* 0x008fe20004800000 */
[----:B------:R-:W-:Y:S01]  /*d5c0*/  BSSY B2, `(.L_x_3275) ;  /* 0x00000f2000027945 */ /* 0x000fe20003800000 */
[----:B0-----:R-:W-:Y:S02]  /*d5d0*/  IADD3 R53, P3, P4, R120, R140, R27 ;  /* 0x0000008c78357210 */ /* 0x001fe40007c7e01b */
[----:B------:R-:W-:Y:S02]  /*d5e0*/  SHF.R.S32.HI R45, RZ, 0x1f, R44 ;  /* 0x0000001fff2d7819 */ /* 0x000fe4000001142c */
[----:B------:R-:W-:Y:S02]  /*d5f0*/  IADD3.X R54, R0, R57, R31, P3, P4 ;  /* 0x0000003900367210 */ /* 0x000fe40001fe841f */
[----:B------:R-:W-:Y:S02]  /*d600*/  LEA.HI R45, R45, R44, RZ, 0x5 ;  /* 0x0000002c2d2d7211 */ /* 0x000fe400078f28ff */
[----:B------:R-:W-:-:S02]  /*d610*/  ISETP.GE.AND P3, PT, R221, R135, PT ;  /* 0x00000087dd00720c */ /* 0x000fc40003f66270 */
[----:B------:R-:W-:-:S04]  /*d620*/  LEA.HI.SX32 R45, R45, R26, 0x1b ;  /* 0x0000001a2d2d7211 */ /* 0x000fc800078fdaff */
[----:B------:R-:W-:Y:S02]  /*d630*/  SHF.R.S32.HI R44, RZ, 0x1f, R45 ;  /* 0x0000001fff2c7819 */ /* 0x000fe4000001142d */
[----:B------:R-:W-:Y:S02]  /*d640*/  SHF.L.U32 R55, R45, 0x4, RZ ;  /* 0x000000042d377819 */ /* 0x000fe400000006ff */
        /* <DEDUP_REMOVED lines=13> */
[--C-:B------:R-:W-:Y:S01]  /*d720*/  SHF.R.U32.HI R84, RZ, 0x8, R69.reuse ;  /* 0x00000008ff547819 */ /* 0x100fe20000011645 */
[----:B0-----:R-:W-:Y:S01]  /*d730*/  IMAD.MOV.U32 R60, RZ, RZ, R44 ;  /* 0x000000ffff3c7224 */ /* 0x001fe200078e002c */
[----:B------:R-:W-:Y:S01]  /*d740*/  LOP3.LUT R58, R69, 0xff, RZ, 0xc0, !PT ;  /* 0x000000ff453a7812 */ /* 0x000fe200078ec0ff */
[----:B------:R-:W-:Y:S01]  /*d750*/  IMAD.MOV.U32 R52, RZ, RZ, R46 ;  /* 0x000000ffff347224 */ /* 0x000fe200078e002e */
[----:B------:R-:W-:Y:S01]  /*d760*/  SHF.R.U32.HI R59, RZ, 0x18, R69 ;  /* 0x00000018ff3b7819 */ /* 0x000fe20000011645 */
[----:B------:R-:W-:Y:S01]  /*d770*/  IMAD.SHL.U32 R44, R84, 0x100, RZ ;  /* 0x00000100542c7824 */ /* 0x000fe200078e00ff */
[--C-:B------:R-:W-:Y:S01]  /*d780*/  SHF.R.U32.HI R73, RZ, 0x8, R71.reuse ;  /* 0x00000008ff497819 */ /* 0x100fe20000011647 */
[----:B-1----:R-:W-:Y:S01]  /*d790*/  IMAD.MOV.U32 R56, RZ, RZ, R50 ;  /* 0x000000ffff387224 */ /* 0x002fe200078e0032 */
[----:B------:R-:W-:Y:S02]  /*d7a0*/  PRMT R59, R59, 0x654, R58 ;  /* 0x000006543b3b7816 */ /* 0x000fe4000000003a */
[----:B------:R-:W-:-:S02]  /*d7b0*/  SHF.R.U32.HI R82, RZ, 0x10, R71 ;  /* 0x00000010ff527819 */ /* 0x000fc40000011647 */
[----:B------:R-:W-:Y:S02]  /*d7c0*/  LOP3.LUT R61, R71, 0xff, RZ, 0xc0, !PT ;  /* 0x000000ff473d7812 */ /* 0x000fe400078ec0ff */
[----:B------:R-:W-:Y:S02]  /*d7d0*/  SHF.R.U32.HI R80, RZ, 0x18, R71 ;  /* 0x00000018ff507819 */ /* 0x000fe40000011647 */
[--C-:B------:R-:W-:Y:S02]  /*d7e0*/  SHF.R.U32.HI R72, RZ, 0x8, R81.reuse ;  /* 0x00000008ff487819 */ /* 0x100fe40000011651 */
[----:B------:R-:W-:Y:S02]  /*d7f0*/  LOP3.LUT R62, R81, 0xff, RZ, 0xc0, !PT ;  /* 0x000000ff513e7812 */ /* 0x000fe400078ec0ff */
[----:B------:R-:W-:Y:S02]  /*d800*/  SHF.R.U32.HI R71, RZ, 0x18, R81 ;  /* 0x00000018ff477819 */ /* 0x000fe40000011651 */
[----:B------:R-:W-:-:S02]  /*d810*/  SHF.R.U32.HI R85, RZ, 0x10, R69 ;  /* 0x00000010ff557819 */ /* 0x000fc40000011645 */
[--C-:B------:R-:W-:Y:S02]  /*d820*/  SHF.R.U32.HI R69, RZ, 0x8, R83.reuse ;  /* 0x00000008ff457819 */ /* 0x100fe40000011653 */
[----:B------:R-:W-:Y:S01]  /*d830*/  LOP3.LUT R59, R59, 0xff00, R44, 0xf8, !PT ;  /* 0x0000ff003b3b7812 */ /* 0x000fe200078ef82c */
[----:B------:R-:W-:Y:S01]  /*d840*/  IMAD.SHL.U32 R44, R73, 0x100, RZ ;  /* 0x00000100492c7824 */ /* 0x000fe200078e00ff */
[----:B------:R-:W-:Y:S01]  /*d850*/  LOP3.LUT R68, R83, 0xff, RZ, 0xc0, !PT ;  /* 0x000000ff53447812 */ /* 0x000fe200078ec0ff */
[----:B------:R-:W-:Y:S01]  /*d860*/  IMAD.SHL.U32 R50, R69, 0x100, RZ ;  /* 0x0000010045327824 */ /* 0x000fe200078e00ff */
[----:B------:R-:W-:Y:S02]  /*d870*/  SHF.R.U32.HI R75, RZ, 0x18, R83 ;  /* 0x00000018ff4b7819 */ /* 0x000fe40000011653 */
[----:B------:R-:W-:Y:S02]  /*d880*/  PRMT R61, R80, 0x654, R61 ;  /* 0x00000654503d7816 */ /* 0x000fe4000000003d */
[----:B------:R-:W-:-:S02]  /*d890*/  PRMT R71, R71, 0x654, R62 ;  /* 0x0000065447477816 */ /* 0x000fc4000000003e */
[----:B------:R-:W-:Y:S02]  /*d8a0*/  SHF.L.U32 R46, R72, 0x8, RZ ;  /* 0x00000008482e7819 */ /* 0x000fe400000006ff */
[----:B------:R-:W-:Y:S01]  /*d8b0*/  MOV R63, R48 ;  /* 0x00000030003f7202 */ /* 0x000fe20000000f00 */
[----:B------:R-:W-:Y:S01]  /*d8c0*/  IMAD.U32 R48, R85, 0x10000, RZ ;  /* 0x0001000055307824 */ /* 0x000fe200078e00ff */
[----:B------:R-:W-:Y:S02]  /*d8d0*/  PRMT R75, R75, 0x654, R68 ;  /* 0x000006544b4b7816 */ /* 0x000fe40000000044 */
[----:B------:R-:W-:Y:S01]  /*d8e0*/  LOP3.LUT R69, R61, 0xff00, R44, 0xf8, !PT ;  /* 0x0000ff003d457812 */ /* 0x000fe200078ef82c */
[----:B------:R-:W-:Y:S01]  /*d8f0*/  IMAD.U32 R44, R82, 0x10000, RZ ;  /* 0x00010000522c7824 */ /* 0x000fe200078e00ff */
[----:B------:R-:W-:Y:S02]  /*d900*/  LOP3.LUT R73, R71, 0xff00, R46, 0xf8, !PT ;  /* 0x0000ff0047497812 */ /* 0x000fe400078ef82e */
[----:B------:R-:W-:-:S02]  /*d910*/  F2FP.F16.E4M3.UNPACK_B R71, R161.H1 ;  /* 0x000000a1ff47723e */ /* 0x000fc400030006ff */
[----:B------:R-:W-:Y:S02]  /*d920*/  F2FP.F16.E4M3.UNPACK_B R68, R63.H1 ;  /* 0x0000003fff44723e */ /* 0x000fe400030006ff */
[----:B------:R-:W-:Y:S01]  /*d930*/  F2FP.F16.E4M3.UNPACK_B R61, R60.H1 ;  /* 0x0000003cff3d723e */ /* 0x000fe200030006ff */
[----:B------:R-:W-:Y:S01]  /*d940*/  HADD2.F32 R46, -RZ, R71.H0_H0 ;  /* 0x20000047ff2e7230 */ /* 0x000fe20000004100 */
[----:B------:R-:W-:Y:S01]  /*d950*/  LOP3.LUT R48, R59, 0xff0000, R48, 0xf8, !PT ;  /* 0x00ff00003b307812 */ /* 0x000fe200078ef830 */
[----:B------:R-:W-:Y:S01]  /*d960*/  HADD2.F32 R59, -RZ, R68.H0_H0 ;  /* 0x20000044ff3b7230 */ /* 0x000fe20000004100 */
[----:B------:R-:W-:Y:S01]  /*d970*/  F2FP.F16.E4M3.UNPACK_B R62, R159.H1 ;  /* 0x0000009fff3e723e */ /* 0x000fe200030006ff */
[----:B------:R-:W-:Y:S01]  /*d980*/  HADD2.F32 R58, -RZ, R61.H0_H0 ;  /* 0x2000003dff3a7230 */ /* 0x000fe20000004100 */
[----:B------:R-:W-:Y:S02]  /*d990*/  SHF.R.U32.HI R70, RZ, 0x10, R83 ;  /* 0x00000010ff467819 */ /* 0x000fe40000011653 */
[----:B------:R-:W-:Y:S01]  /*d9a0*/  LOP3.LUT R44, R69, 0xff0000, R44, 0xf8, !PT ;  /* 0x00ff0000452c7812 */ /* 0x000fe200078ef82c */
[----:B------:R-:W-:Y:S01]  /*d9b0*/  HADD2.F32 R69, -RZ, R62.H0_H0 ;  /* 0x2000003eff457230 */ /* 0x000fe20000004100 */
[----:B------:R-:W-:Y:S01]  /*d9c0*/  SHF.R.U32.HI R74, RZ, 0x10, R81 ;  /* 0x00000010ff4a7819 */ /* 0x000fe20000011651 */
[-C--:B------:R-:W-:Y:S01]  /*d9d0*/  FMUL.FTZ R81, R59, R46.reuse ;  /* 0x0000002e3b517220 */ /* 0x080fe20000410000 */
[----:B------:R-:W-:Y:S01]  /*d9e0*/  LOP3.LUT R75, R75, 0xff00, R50, 0xf8, !PT ;  /* 0x0000ff004b4b7812 */ /* 0x000fe200078ef832 */
[----:B------:R-:W-:Y:S01]  /*d9f0*/  FMUL.FTZ R72, R58, R46 ;  /* 0x0000002e3a487220 */ /* 0x000fe20000410000 */
[----:B------:R-:W-:Y:S01]  /*da00*/  SHF.L.U32 R70, R70, 0x10, RZ ;  /* 0x0000001046467819 */ /* 0x000fe200000006ff */
[----:B------:R-:W-:-:S02]  /*da10*/  IMAD.U32 R50, R74, 0x10000, RZ ;  /* 0x000100004a327824 */ /* 0x000fc400078e00ff */
[-C--:B------:R-:W-:Y:S01]  /*da20*/  FFMA.FTZ R58, R58, R69.reuse, -R81 ;  /* 0x000000453a3a7223 */ /* 0x080fe20000010851 */
[----:B------:R-:W-:Y:S01]  /*da30*/  FFMA.FTZ R59, R59, R69, R72 ;  /* 0x000000453b3b7223 */ /* 0x000fe20000010048 */
[----:B------:R-:W-:Y:S01]  /*da40*/  LOP3.LUT R46, R75, 0xff0000, R70, 0xf8, !PT ;  /* 0x00ff00004b2e7812 */ /* 0x000fe200078ef846 */
[----:B------:R-:W-:Y:S01]  /*da50*/  HADD2.F32 R70, -RZ, R62.H1_H1 ;  /* 0x3000003eff467230 */ /* 0x000fe20000004100 */
[----:B------:R-:W-:Y:S01]  /*da60*/  F2FP.F16.E4M3.UNPACK_B R161, R161 ;  /* 0x000000a1ffa1723e */ /* 0x000fe200020006ff */
[----:B------:R-:W-:Y:S01]  /*da70*/  HADD2.F32 R72, -RZ, R71.H1_H1 ;  /* 0x30000047ff487230 */ /* 0x000fe20000004100 */
[----:B------:R-:W-:Y:S01]  /*da80*/  F2FP.F16.E4M3.UNPACK_B R63, R63 ;  /* 0x0000003fff3f723e */ /* 0x000fe200020006ff */
[----:B------:R-:W-:Y:S01]  /*da90*/  HADD2.F32 R69, -RZ, R68.H1_H1 ;  /* 0x30000044ff457230 */ /* 0x000fe20000004100 */
[----:B------:R-:W-:Y:S01]  /*daa0*/  F2FP.F16.E4M3.UNPACK_B R60, R60 ;  /* 0x0000003cff3c723e */ /* 0x000fe200020006ff */
[----:B------:R-:W-:Y:S01]  /*dab0*/  HADD2.F32 R62, -RZ, R61.H1_H1 ;  /* 0x3000003dff3e7230 */ /* 0x000fe20000004100 */
[----:B------:R-:W-:Y:S01]  /*dac0*/  LOP3.LUT R50, R73, 0xff0000, R50, 0xf8, !PT ;  /* 0x00ff000049327812 */ /* 0x000fe200078ef832 */
[----:B------:R-:W-:-:S02]  /*dad0*/  HADD2.F32 R71, -RZ, R161.H0_H0 ;  /* 0x200000a1ff477230 */ /* 0x000fc40000004100 */
[CC--:B------:R-:W-:Y:S01]  /*dae0*/  FMUL.FTZ R73, R69.reuse, R72.reuse ;  /* 0x0000004845497220 */ /* 0x0c0fe20000410000 */
[----:B------:R-:W-:Y:S01]  /*daf0*/  F2FP.F16.E4M3.UNPACK_B R159, R159 ;  /* 0x0000009fff9f723e */ /* 0x000fe200020006ff */
        /* <DEDUP_REMOVED lines=38> */
[----:B------:R-:W-:Y:S02]  /*dd60*/  HADD2.F32 R68, -RZ, R160.H0_H0 ;  /* 0x200000a0ff447230 */ /* 0x000fe40000004100 */
[-C--:B------:R-:W-:Y:S01]  /*dd70*/  FFMA.FTZ R87, R60, R69.reuse, -R61 ;  /* 0x000000453c577223 */ /* 0x080fe2000001083d */
[----:B------:R-:W-:Y:S01]  /*dd80*/  F2FP.F16.E4M3.UNPACK_B R60, R56 ;  /* 0x00000038ff3c723e */ /* 0x000fe200020006ff */
[----:B------:R-:W-:Y:S01]  /*dd90*/  HADD2.F32 R56, -RZ, R52.H0_H0 ;  /* 0x20000034ff387230 */ /* 0x000fe20000004100 */
[----:B------:R-:W-:Y:S01]  /*dda0*/  F2FP.F16.E4M3.UNPACK_B R158, R158 ;  /* 0x0000009eff9e723e */ /* 0x000fe200020006ff */
[----:B------:R-:W-:Y:S01]  /*ddb0*/  FFMA.FTZ R89, R62, R69, R71 ;  /* 0x000000453e597223 */ /* 0x000fe20000010047 */
[----:B------:R-:W-:Y:S01]  /*ddc0*/  HADD2.F32 R69, -RZ, R160.H1_H1 ;  /* 0x300000a0ff457230 */ /* 0x000fe20000004100 */
[----:B------:R-:W-:Y:S01]  /*ddd0*/  F2FP.SATFINITE.E4M3.F32.PACK_AB_MERGE_C R58, R81, R58, RZ ;  /* 0x0000003a513a723e */ /* 0x000fe200048070ff */
[--C-:B------:R-:W-:Y:S01]  /*dde0*/  HADD2.F32 R61, -RZ, R60.reuse.H0_H0 ;  /* 0x2000003cff3d7230 */ /* 0x100fe20000004100 */
[----:B------:R-:W-:Y:S01]  /*ddf0*/  F2FP.SATFINITE.E4M3.F32.PACK_AB_MERGE_C R80, R80, R59, RZ ;  /* 0x0000003b5050723e */ /* 0x000fe200048070ff */
[----:B------:R-:W-:Y:S01]  /*de00*/  HADD2.F32 R60, -RZ, R60.H1_H1 ;  /* 0x3000003cff3c7230 */ /* 0x000fe20000004100 */
[----:B------:R-:W-:Y:S01]  /*de10*/  F2FP.SATFINITE.E4M3.F32.PACK_AB_MERGE_C R59, R75, R72, R58 ;  /* 0x000000484b3b723e */ /* 0x000fe2000480703a */
[----:B------:R-:W-:-:S02]  /*de20*/  HADD2.F32 R52, -RZ, R52.H1_H1 ;  /* 0x30000034ff347230 */ /* 0x000fc40000004100 */
[CC--:B------:R-:W-:Y:S01]  /*de30*/  FMUL.FTZ R71, R61.reuse, R68.reuse ;  /* 0x000000443d477220 */ /* 0x0c0fe20000410000 */
[--C-:B------:R-:W-:Y:S02]  /*de40*/  HADD2.F32 R62, -RZ, R158.reuse.H0_H0 ;  /* 0x2000009eff3e7230 */ /* 0x100fe40000004100 */
[----:B------:R-:W-:Y:S01]  /*de50*/  FMUL.FTZ R68, R56, R68 ;  /* 0x0000004438447220 */ /* 0x000fe20000410000 */
[----:B------:R-:W-:Y:S02]  /*de60*/  HADD2.F32 R63, -RZ, R158.H1_H1 ;  /* 0x3000009eff3f7230 */ /* 0x000fe40000004100 */
[-C--:B------:R-:W-:Y:S01]  /*de70*/  FMUL.FTZ R83, R60, R69.reuse ;  /* 0x000000453c537220 */ /* 0x080fe20000410000 */
[----:B------:R-:W-:Y:S01]  /*de80*/  FMUL.FTZ R69, R52, R69 ;  /* 0x0000004534457220 */ /* 0x000fe20000410000 */
[-C--:B------:R-:W-:Y:S01]  /*de90*/  FFMA.FTZ R56, R56, R62.reuse, -R71 ;  /* 0x0000003e38387223 */ /* 0x080fe20000010847 */
[----:B------:R-:W-:Y:S01]  /*dea0*/  FFMA.FTZ R68, R61, R62, R68 ;  /* 0x0000003e3d447223 */ /* 0x000fe20000010044 */
[----:B------:R-:W-:Y:S01]  /*deb0*/  F2FP.F16.E4M3.UNPACK_B R62, R49 ;  /* 0x00000031ff3e723e */ /* 0x000fe200020006ff */
[-C--:B------:R-:W-:Y:S01]  /*dec0*/  FFMA.FTZ R85, R60, R63.reuse, R69 ;  /* 0x0000003f3c557223 */ /* 0x080fe20000010045 */
[----:B------:R-:W-:Y:S01]  /*ded0*/  F2FP.F16.E4M3.UNPACK_B R71, R50 ;  /* 0x00000032ff47723e */ /* 0x000fe200020006ff */
[----:B------:R-:W-:Y:S01]  /*dee0*/  FFMA.FTZ R83, R52, R63, -R83 ;  /* 0x0000003f34537223 */ /* 0x000fe20000010853 */
[----:B------:R-:W-:Y:S01]  /*def0*/  F2FP.F16.E4M3.UNPACK_B R61, R45 ;  /* 0x0000002dff3d723e */ /* 0x000fe200020006ff */
[--C-:B------:R-:W-:Y:S01]  /*df00*/  HADD2.F32 R63, -RZ, R62.reuse.H0_H0 ;  /* 0x2000003eff3f7230 */ /* 0x100fe20000004100 */
        /* <DEDUP_REMOVED lines=25> */
[--C-:B------:R-:W-:Y:S01]  /*e0a0*/  HADD2.F32 R63, -RZ, R61.reuse.H0_H0 ;  /* 0x2000003dff3f7230 */ /* 0x100fe20000004100 */
[----:B------:R-:W-:Y:S01]  /*e0b0*/  F2FP.SATFINITE.E4M3.F32.PACK_AB_MERGE_C R82, R87, R82, RZ ;  /* 0x000000525752723e */ /* 0x000fe200048070ff */
[----:B------:R-:W-:Y:S01]  /*e0c0*/  HADD2.F32 R62, -RZ, R62.H1_H1 ;  /* 0x3000003eff3e7230 */ /* 0x000fe20000004100 */
[----:B------:R-:W-:Y:S01]  /*e0d0*/  F2FP.F16.E4M3.UNPACK_B R69, R46 ;  /* 0x0000002eff45723e */ /* 0x000fe200020006ff */
[----:B------:R-:W-:Y:S02]  /*e0e0*/  HADD2.F32 R68, -RZ, R61.H1_H1 ;  /* 0x3000003dff447230 */ /* 0x000fe40000004100 */
[-C--:B------:R-:W-:Y:S01]  /*e0f0*/  FMUL.FTZ R70, R50, R63.reuse ;  /* 0x0000003f32467220 */ /* 0x080fe20000410000 */
[----:B------:R-:W-:Y:S02]  /*e100*/  HADD2.F32 R61, -RZ, R48.H0_H0 ;  /* 0x20000030ff3d7230 */ /* 0x000fe40000004100 */
[----:B------:R-:W-:Y:S01]  /*e110*/  FMUL.FTZ R63, R49, R63 ;  /* 0x0000003f313f7220 */ /* 0x000fe20000410000 */
[----:B------:R-:W-:-:S02]  /*e120*/  HADD2.F32 R45, -RZ, R45.H1_H1 ;  /* 0x3000002dff2d7230 */ /* 0x000fc40000004100 */
[----:B------:R-:W-:Y:S01]  /*e130*/  FMUL.FTZ R72, R62, R68 ;  /* 0x000000443e487220 */ /* 0x000fe20000410000 */
[----:B------:R-:W-:Y:S02]  /*e140*/  HADD2.F32 R48, -RZ, R48.H1_H1 ;  /* 0x30000030ff307230 */ /* 0x000fe40000004100 */
[----:B------:R-:W-:Y:S01]  /*e150*/  FFMA.FTZ R81, R50, R61, R63 ;  /* 0x0000003d32517223 */ /* 0x000fe2000001003f */
[----:B------:R-:W-:Y:S01]  /*e160*/  F2FP.F16.E4M3.UNPACK_B R50, R51 ;  /* 0x00000033ff32723e */ /* 0x000fe200020006ff */
[----:B------:R-:W-:Y:S01]  /*e170*/  FFMA.FTZ R80, R49, R61, -R70 ;  /* 0x0000003d31507223 */ /* 0x000fe20000010846 */
[----:B------:R-:W-:Y:S01]  /*e180*/  F2FP.SATFINITE.E4M3.F32.PACK_AB_MERGE_C R56, R83, R56, R82 ;  /* 0x000000385338723e */ /* 0x000fe20004807052 */
[C---:B------:R-:W-:Y:S01]  /*e190*/  FMUL.FTZ R49, R45.reuse, R68 ;  /* 0x000000442d317220 */ /* 0x040fe20000410000 */
[----:B------:R-:W-:Y:S01]  /*e1a0*/  FFMA.FTZ R83, R45, R48, -R72 ;  /* 0x000000302d537223 */ /* 0x000fe20000010848 */
[-C--:B------:R-:W-:Y:S01]  /*e1b0*/  F2FP.F16.E4M3.UNPACK_B R45, R47.reuse ;  /* 0x0000002fff2d723e */ /* 0x080fe200020006ff */
        /* <DEDUP_REMOVED lines=13> */
[C---:B------:R-:W-:Y:S01]  /*e290*/  FMUL.FTZ R84, R48.reuse, R71 ;  /* 0x0000004730547220 */ /* 0x040fe20000410000 */
[----:B------:R-:W-:Y:S01]  /*e2a0*/  HADD2.F32 R63, -RZ, R46.H0_H0 ;  /* 0x2000002eff3f7230 */ /* 0x000fe20000004100 */
[----:B------:R-:W-:Y:S01]  /*e2b0*/  F2FP.SATFINITE.E4M3.F32.PACK_AB_MERGE_C R80, R83, R80, RZ ;  /* 0x000000505350723e */ /* 0x000fe200048070ff */
[----:B------:R-:W-:Y:S02]  /*e2c0*/  HADD2.F32 R51, -RZ, R51.H1_H1 ;  /* 0x30000033ff337230 */ /* 0x000fe40000004100 */
[----:B------:R-:W-:Y:S01]  /*e2d0*/  FMUL.FTZ R71, R49, R72 ;  /* 0x0000004831477220 */ /* 0x000fe20000410000 */
[----:B------:R-:W-:Y:S02]  /*e2e0*/  HADD2.F32 R70, -RZ, R70.H1_H1 ;  /* 0x30000046ff467230 */ /* 0x000fe40000004100 */
[----:B------:R-:W-:Y:S01]  /*e2f0*/  FFMA.FTZ R85, R48, R63, -R85 ;  /* 0x0000003f30557223 */ /* 0x000fe20000010855 */
[----:B------:R-:W-:-:S02]  /*e300*/  HADD2.F32 R47, -RZ, R47.H1_H1 ;  /* 0x3000002fff2f7230 */ /* 0x000fc40000004100 */
[C---:B------:R-:W-:Y:S01]  /*e310*/  FMUL.FTZ R86, R44.reuse, R72 ;  /* 0x000000482c567220 */ /* 0x040fe20000410000 */
[----:B------:R-:W-:Y:S02]  /*e320*/  HADD2.F32 R68, -RZ, R62.H0_H0 ;  /* 0x2000003eff447230 */ /* 0x000fe40000004100 */
[-C--:B------:R-:W-:Y:S01]  /*e330*/  FMUL.FTZ R48, R51, R70.reuse ;  /* 0x0000004633307220 */ /* 0x080fe20000410000 */
[----:B------:R-:W-:Y:S02]  /*e340*/  HADD2.F32 R50, -RZ, R50.H1_H1 ;  /* 0x30000032ff327230 */ /* 0x000fe40000004100 */
[----:B------:R-:W-:Y:S01]  /*e350*/  FMUL.FTZ R70, R47, R70 ;  /* 0x000000462f467220 */ /* 0x000fe20000410000 */
[----:B------:R-:W-:Y:S02]  /*e360*/  HADD2.F32 R69, -RZ, R69.H1_H1 ;  /* 0x30000045ff457230 */ /* 0x000fe40000004100 */
[----:B------:R-:W-:Y:S01]  /*e370*/  FFMA.FTZ R71, R44, R68, R71 ;  /* 0x000000442c477223 */ /* 0x000fe20000010047 */
[----:B------:R-:W-:-:S02]  /*e380*/  HADD2.F32 R62, -RZ, R62.H1_H1 ;  /* 0x3000003eff3e7230 */ /* 0x000fc40000004100 */
[----:B------:R-:W-:Y:S01]  /*e390*/  FFMA.FTZ R86, R49, R68, -R86 ;  /* 0x0000004431567223 */ /* 0x000fe20000010856 */
[----:B------:R-:W-:Y:S02]  /*e3a0*/  HADD2.F32 R45, -RZ, R45.H1_H1 ;  /* 0x3000002dff2d7230 */ /* 0x000fe40000004100 */
[CC--:B------:R-:W-:Y:S01]  /*e3b0*/  FMUL.FTZ R44, R50.reuse, R69.reuse ;  /* 0x00000045322c7220 */ /* 0x0c0fe20000410000 */
[----:B------:R-:W-:Y:S02]  /*e3c0*/  HADD2.F32 R46, -RZ, R46.H1_H1 ;  /* 0x3000002eff2e7230 */ /* 0x000fe40000004100 */
[-C--:B------:R-:W-:Y:S01]  /*e3d0*/  FFMA.FTZ R47, R47, R62.reuse, -R48 ;  /* 0x0000003e2f2f7223 */ /* 0x080fe20000010830 */
[----:B------:R-:W-:Y:S01]  /*e3e0*/  FFMA.FTZ R70, R51, R62, R70 ;  /* 0x0000003e33467223 */ /* 0x000fe20000010046 */
[----:B------:R-:W-:Y:S01]  /*e3f0*/  FMUL.FTZ R69, R45, R69 ;  /* 0x000000452d457220 */ /* 0x000fe20000410000 */
[----:B------:R-:W-:Y:S01]  /*e400*/  FFMA.FTZ R84, R61, R63, R84 ;  /* 0x0000003f3d547223 */ /* 0x000fe20000010054 */
        /* <DEDUP_REMOVED lines=9> */
[----:B------:R-:W-:Y:S01]  /*e4a0*/  F2FP.SATFINITE.E4M3.F32.PACK_AB_MERGE_C R45, R75, R60, R80 ;  /* 0x0000003c4b2d723e */ /* 0x000fe20004807050 */
[----:B------:R-:W-:Y:S01]  /*e4b0*/  IMAD.MOV.U32 R50, RZ, RZ, R52 ;  /* 0x000000ffff327224 */ /* 0x000fe200078e0034 */
[----:B------:R-:W-:-:S02]  /*e4c0*/  F2FP.SATFINITE.E4M3.F32.PACK_AB_MERGE_C R49, R74, R73, R81 ;  /* 0x000000494a31723e */ /* 0x000fc40004807051 */
[----:B------:R-:W-:-:S07]  /*e4d0*/  F2FP.SATFINITE.E4M3.F32.PACK_AB_MERGE_C R51, R69, R84, R70 ;  /* 0x000000544533723e */ /* 0x000fce0004807046 */
.L_x_3276:
[----:B------:R-:W-:Y:S05]  /*e4e0*/  BSYNC B2 ;  /* 0x0000000000027941 */ /* 0x000fea0003800000 */
.L_x_3275:
        /* <DEDUP_REMOVED lines=10> */
.L_x_3274:
[----:B------:R-:W-:Y:S05]  /*e590*/  BSYNC B1 ;  /* 0x0000000000017941 */ /* 0x000fea0003800000 */
.L_x_3273:
[----:B------:R-:W-:-:S13]  /*e5a0*/  ISETP.NE.AND P3, PT, R36, RZ, PT ;  /* 0x000000ff2400720c */ /* 0x000fda0003f65270 */
[----:B------:R-:W-:Y:S05]  /*e5b0*/  @!P3 BRA `(.L_x_3227) ;  /* 0x0000001000dcb947 */ /* 0x000fea0003800000 */
[----:B---34-:R-:W3:Y:S01]  /*e5c0*/  LDL R44, [R1+0x10] ;  /* 0x00001000012c7983 */ /* 0x018ee20000100800 */
[----:B0-----:R-:W-:Y:S01]  /*e5d0*/  IADD3 R53, P3, P4, R120, R140, R29 ;  /* 0x0000008c78357210 */ /* 0x001fe20007c7e01d */
[----:B------:R-:W-:Y:S01]  /*e5e0*/  BSSY B1, `(.L_x_3277) ;  /* 0x00000f3000017945 */ /* 0x000fe20003800000 */
[----:B---3--:R-:W-:Y:S02]  /*e5f0*/  LOP3.LUT P5, RZ, R44, 0x1, RZ, 0xc0, !PT ;  /* 0x000000012cff7812 */ /* 0x008fe400078ac0ff */
[----:B------:R-:W-:Y:S02]  /*e600*/  IADD3.X R44, R0, R57, R32, P3, P4 ;  /* 0x00000039002c7210 */ /* 0x000fe40001fe8420 */
[----:B------:R-:W-:Y:S02]  /*e610*/  SEL R162, R101, R162, !P5 ;  /* 0x000000a265a27207 */ /* 0x000fe40006800000 */
[----:B------:R-:W-:Y:S02]  /*e620*/  IADD3 R52, P3, R53, R126, RZ ;  /* 0x0000007e35347210 */ /* 0x000fe40007f7e0ff */
[----:B------:R-:W-:-:S03]  /*e630*/  SHF.R.S32.HI R45, RZ, 0x1f, R162 ;  /* 0x0000001fff2d7819 */ /* 0x000fc600000114a2 */
[----:B------:R-:W-:Y:S01]  /*e640*/  IMAD.X R53, R44, 0x1, R127, P3 ;  /* 0x000000012c357824 */ /* 0x000fe200018e067f */
[----:B------:R-:W-:Y:S02]  /*e650*/  LEA.HI R45, R45, R162, RZ, 0x5 ;  /* 0x000000a22d2d7211 */ /* 0x000fe400078f28ff */
[----:B------:R-:W-:Y:S02]  /*e660*/  ISETP.GE.AND P3, PT, R222, R135, PT ;  /* 0x00000087de00720c */ /* 0x000fe40003f66270 */
        /* <DEDUP_REMOVED lines=10> */
[----:B------:R-:W-:-:S03]  /*e710*/  IMAD R47, R19, 0x7800, R44 ;  /* 0x00007800132f7824 */ /* 0x000fc600078e022c */
[C---:B------:R-:W-:Y:S01]  /*e720*/  IADD3 R45, R18.reuse, R45, RZ ;  /* 0x0000002d122d7210 */ /* 0x040fe20007ffe0ff */
[----:B------:R-:W-:-:S05]  /*e730*/  IMAD.IADD R48, R18, 0x1, R47 ;  /* 0x0000000112307824 */ /* 0x000fca00078e022f */
[----:B------:R-:W0:Y:S04]  /*e740*/  LDS.128 R44, [R45+0x24200] ;  /* 0x024200002d2c7984 */ /* 0x000e280000000c00 */
[----:B------:R-:W1:Y:S01]  /*e750*/  LDS.128 R48, [R48+0x24200] ;  /* 0x0242000030307984 */ /* 0x000e620000000c00 */
[----:B------:R-:W-:Y:S05]  /*e760*/  @P3 BRA `(.L_x_3278) ;  /* 0x0000000c00683947 */ /* 0x000fea0003800000 */
[--C-:B------:R-:W-:Y:S01]  /*e770*/  SHF.R.U32.HI R73, RZ, 0x18, R65.reuse ;  /* 0x00000018ff497819 */ /* 0x100fe20000011641 */
[----:B0-----:R-:W-:Y:S01]  /*e780*/  IMAD.MOV.U32 R58, RZ, RZ, R44 ;  /* 0x000000ffff3a7224 */ /* 0x001fe200078e002c */
[----:B------:R-:W-:Y:S01]  /*e790*/  LOP3.LUT R56, R65, 0xff, RZ, 0xc0, !PT ;  /* 0x000000ff41387812 */ /* 0x000fe200078ec0ff */
[----:B-1----:R-:W-:Y:S01]  /*e7a0*/  IMAD.MOV.U32 R61, RZ, RZ, R48 ;  /* 0x000000ffff3d7224 */ /* 0x002fe200078e0030 */
[----:B------:R-:W-:Y:S01]  /*e7b0*/  SHF.R.U32.HI R59, RZ, 0x8, R65 ;  /* 0x00000008ff3b7819 */ /* 0x000fe20000011641 */
[----:B------:R-:W-:Y:S01]  /*e7c0*/  IMAD.MOV.U32 R54, RZ, RZ, R46 ;  /* 0x000000ffff367224 */ /* 0x000fe200078e002e */
[----:B------:R-:W-:Y:S02]  /*e7d0*/  SHF.R.U32.HI R68, RZ, 0x8, R67 ;  /* 0x00000008ff447819 */ /* 0x000fe40000011643 */
[----:B------:R-:W-:Y:S02]  /*e7e0*/  SHF.R.U32.HI R63, RZ, 0x18, R77 ;  /* 0x00000018ff3f7819 */ /* 0x000fe4000001164d */
[----:B------:R-:W-:-:S02]  /*e7f0*/  LOP3.LUT R62, R77, 0xff, RZ, 0xc0, !PT ;  /* 0x000000ff4d3e7812 */ /* 0x000fc400078ec0ff */
[----:B------:R-:W-:Y:S02]  /*e800*/  SHF.R.U32.HI R72, RZ, 0x10, R65 ;  /* 0x00000010ff487819 */ /* 0x000fe40000011641 */
[----:B------:R-:W-:Y:S02]  /*e810*/  SHF.R.U32.HI R71, RZ, 0x18, R67 ;  /* 0x00000018ff477819 */ /* 0x000fe40000011643 */
[----:B------:R-:W-:Y:S02]  /*e820*/  LOP3.LUT R60, R67, 0xff, RZ, 0xc0, !PT ;  /* 0x000000ff433c7812 */ /* 0x000fe400078ec0ff */
[----:B------:R-:W-:Y:S02]  /*e830*/  SHF.R.U32.HI R65, RZ, 0x8, R77 ;  /* 0x00000008ff417819 */ /* 0x000fe4000001164d */
[----:B------:R-:W-:Y:S01]  /*e840*/  PRMT R44, R73, 0x654, R56 ;  /* 0x00000654492c7816 */ /* 0x000fe20000000038 */
[----:B------:R-:W-:Y:S01]  /*e850*/  IMAD.MOV.U32 R56, RZ, RZ, R50 ;  /* 0x000000ffff387224 */ /* 0x000fe200078e0032 */
[----:B------:R-:W-:Y:S01]  /*e860*/  SHF.L.U32 R59, R59, 0x8, RZ ;  /* 0x000000083b3b7819 */ /* 0x000fe200000006ff */
[----:B------:R-:W-:Y:S01]  /*e870*/  IMAD.SHL.U32 R65, R65, 0x100, RZ ;  /* 0x0000010041417824 */ /* 0x000fe200078e00ff */
[----:B------:R-:W-:-:S02]  /*e880*/  SHF.R.U32.HI R66, RZ, 0x10, R67 ;  /* 0x00000010ff427819 */ /* 0x000fc40000011643 */
[----:B------:R-:W-:Y:S01]  /*e890*/  PRMT R62, R63, 0x654, R62 ;  /* 0x000006543f3e7816 */ /* 0x000fe2000000003e */
[----:B------:R-:W-:Y:S01]  /*e8a0*/  IMAD.SHL.U32 R63, R68, 0x100, RZ ;  /* 0x00000100443f7824 */ /* 0x000fe200078e00ff */
[----:B------:R-:W-:Y:S02]  /*e8b0*/  SHF.R.U32.HI R67, RZ, 0x8, R79 ;  /* 0x00000008ff437819 */ /* 0x000fe4000001164f */
[----:B------:R-:W-:Y:S02]  /*e8c0*/  PRMT R60, R71, 0x654, R60 ;  /* 0x00000654473c7816 */ /* 0x000fe4000000003c */
[----:B------:R-:W-:Y:S01]  /*e8d0*/  LOP3.LUT R44, R44, 0xff00, R59, 0xf8, !PT ;  /* 0x0000ff002c2c7812 */ /* 0x000fe200078ef83b */
[----:B------:R-:W-:Y:S01]  /*e8e0*/  IMAD.SHL.U32 R67, R67, 0x100, RZ ;  /* 0x0000010043437824 */ /* 0x000fe200078e00ff */
[----:B------:R-:W-:Y:S02]  /*e8f0*/  SHF.L.U32 R59, R72, 0x10, RZ ;  /* 0x00000010483b7819 */ /* 0x000fe400000006ff */
[----:B------:R-:W-:Y:S01]  /*e900*/  LOP3.LUT R60, R60, 0xff00, R63, 0xf8, !PT ;  /* 0x0000ff003c3c7812 */ /* 0x000fe200078ef83f */
[----:B------:R-:W-:Y:S01]  /*e910*/  IMAD.U32 R63, R66, 0x10000, RZ ;  /* 0x00010000423f7824 */ /* 0x000fe200078e00ff */
[----:B------:R-:W-:-:S02]  /*e920*/  LOP3.LUT R64, R79, 0xff0000ff, RZ, 0xc0, !PT ;  /* 0xff0000ff4f407812 */ /* 0x000fc400078ec0ff */
[----:B------:R-:W-:Y:S02]  /*e930*/  LOP3.LUT R48, R44, 0xff0000, R59, 0xf8, !PT ;  /* 0x00ff00002c307812 */ /* 0x000fe400078ef83b */
[----:B------:R-:W-:Y:S02]  /*e940*/  LOP3.LUT R50, R62, 0xff00, R65, 0xf8, !PT ;  /* 0x0000ff003e327812 */ /* 0x000fe400078ef841 */
[----:B------:R-:W-:Y:S02]  /*e950*/  F2FP.F16.E4M3.UNPACK_B R66, R155.H1 ;  /* 0x0000009bff42723e */ /* 0x000fe400030006ff */
[----:B------:R-:W-:Y:S02]  /*e960*/  F2FP.F16.E4M3.UNPACK_B R59, R58.H1 ;  /* 0x0000003aff3b723e */ /* 0x000fe400030006ff */
[----:B------:R-:W-:Y:S01]  /*e970*/  F2FP.F16.E4M3.UNPACK_B R62, R61.H1 ;  /* 0x0000003dff3e723e */ /* 0x000fe200030006ff */
[--C-:B------:R-:W-:Y:S01]  /*e980*/  HADD2.F32 R46, -RZ, R66.reuse.H0_H0 ;  /* 0x20000042ff2e7230 */ /* 0x100fe20000004100 */
[----:B------:R-:W-:Y:S01]  /*e990*/  LOP3.LUT R68, R64, 0xff00, R67, 0xf8, !PT ;  /* 0x0000ff0040447812 */ /* 0x000fe200078ef843 */
[----:B------:R-:W-:Y:S01]  /*e9a0*/  HADD2.F32 R66, -RZ, R66.H1_H1 ;  /* 0x30000042ff427230 */ /* 0x000fe20000004100 */
[----:B------:R-:W-:-:S02]  /*e9b0*/  SHF.R.U32.HI R70, RZ, 0x10, R77 ;  /* 0x00000010ff467819 */ /* 0x000fc4000001164d */
[----:B------:R-:W-:Y:S01]  /*e9c0*/  LOP3.LUT R44, R60, 0xff0000, R63, 0xf8, !PT ;  /* 0x00ff00003c2c7812 */ /* 0x000fe200078ef83f */
[--C-:B------:R-:W-:Y:S01]  /*e9d0*/  HADD2.F32 R60, -RZ, R59.reuse.H0_H0 ;  /* 0x2000003bff3c7230 */ /* 0x100fe20000004100 */
[----:B------:R-:W-:Y:S01]  /*e9e0*/  F2FP.F16.E4M3.UNPACK_B R64, R153.H1 ;  /* 0x00000099ff40723e */ /* 0x000fe200030006ff */
[----:B------:R-:W-:Y:S01]  /*e9f0*/  HADD2.F32 R63, -RZ, R62.H0_H0 ;  /* 0x2000003eff3f7230 */ /* 0x000fe20000004100 */
[----:B------:R-:W-:Y:S01]  /*ea00*/  F2FP.F16.E4M3.UNPACK_B R155, R155 ;  /* 0x0000009bff9b723e */ /* 0x000fe200020006ff */
[----:B------:R-:W-:Y:S02]  /*ea10*/  IMAD.U32 R67, R70, 0x10000, RZ ;  /* 0x0001000046437824 */ /* 0x000fe400078e00ff */
[CC--:B------:R-:W-:Y:S01]  /*ea20*/  FMUL.FTZ R70, R60.reuse, R46.reuse ;  /* 0x0000002e3c467220 */ /* 0x0c0fe20000410000 */
[--C-:B------:R-:W-:Y:S02]  /*ea30*/  HADD2.F32 R65, -RZ, R64.reuse.H0_H0 ;  /* 0x20000040ff417230 */ /* 0x100fe40000004100 */
        /* <DEDUP_REMOVED lines=14> */
[----:B------:R-:W-:Y:S01]  /*eb20*/  HADD2.F32 R59, -RZ, R58.H0_H0 ;  /* 0x2000003aff3b7230 */ /* 0x000fe20000004100 */
[----:B------:R-:W-:Y:S01]  /*eb30*/  SHF.R.U32.HI R69, RZ, 0x10, R79 ;  /* 0x00000010ff457819 */ /* 0x000fe2000001164f */
[-C--:B------:R-:W-:Y:S01]  /*eb40*/  FFMA.FTZ R72, R60, R64.reuse, -R67 ;  /* 0x000000403c487223 */ /* 0x080fe20000010843 */
[----:B------:R-:W-:Y:S01]  /*eb50*/  FFMA.FTZ R73, R63, R64, R66 ;  /* 0x000000403f497223 */ /* 0x000fe20000010042 */
[----:B------:R-:W-:Y:S02]  /*eb60*/  HADD2.F32 R155, -RZ, R155.H1_H1 ;  /* 0x3000009bff9b7230 */ /* 0x000fe40000004100 */
[----:B------:R-:W-:Y:S01]  /*eb70*/  FMUL.FTZ R64, R62, R65 ;  /* 0x000000413e407220 */ /* 0x000fe20000410000 */
[----:B------:R-:W-:-:S02]  /*eb80*/  HADD2.F32 R61, -RZ, R61.H1_H1 ;  /* 0x3000003dff3d7230 */ /* 0x000fc40000004100 */
[----:B------:R-:W-:Y:S01]  /*eb90*/  FMUL.FTZ R65, R59, R65 ;  /* 0x000000413b417220 */ /* 0x000fe20000410000 */
[--C-:B------:R-:W-:Y:S02]  /*eba0*/  HADD2.F32 R60, -RZ, R153.reuse.H0_H0 ;  /* 0x20000099ff3c7230 */ /* 0x100fe40000004100 */
[----:B------:R-:W-:Y:S02]  /*ebb0*/  IMAD.U32 R69, R69, 0x10000, RZ ;  /* 0x0001000045457824 */ /* 0x000fe400078e00ff */
[----:B------:R-:W-:Y:S01]  /*ebc0*/  FMUL.FTZ R63, R61, R155 ;  /* 0x0000009b3d3f7220 */ /* 0x000fe20000410000 */
[----:B------:R-:W-:Y:S02]  /*ebd0*/  HADD2.F32 R58, -RZ, R58.H1_H1 ;  /* 0x3000003aff3a7230 */ /* 0x000fe40000004100 */
[-C--:B------:R-:W-:Y:S01]  /*ebe0*/  FFMA.FTZ R66, R59, R60.reuse, -R64 ;  /* 0x0000003c3b427223 */ /* 0x080fe20000010840 */
[----:B------:R-:W-:Y:S02]  /*ebf0*/  HADD2.F32 R153, -RZ, R153.H1_H1 ;  /* 0x30000099ff997230 */ /* 0x000fe40000004100 */
[----:B------:R-:W-:Y:S01]  /*ec00*/  FFMA.FTZ R67, R62, R60, R65 ;  /* 0x0000003c3e437223 */ /* 0x000fe20000010041 */
[----:B------:R-:W-:-:S02]  /*ec10*/  F2FP.F16.E4M3.UNPACK_B R59, R154.H1 ;  /* 0x0000009aff3b723e */ /* 0x000fc400030006ff */
[----:B------:R-:W-:Y:S02]  /*ec20*/  F2FP.F16.E4M3.UNPACK_B R60, R56.H1 ;  /* 0x00000038ff3c723e */ /* 0x000fe400030006ff */
[----:B------:R-:W-:Y:S01]  /*ec30*/  LOP3.LUT R46, R68, 0xff0000, R69, 0xf8, !PT ;  /* 0x00ff0000442e7812 */ /* 0x000fe200078ef845 */
[C---:B------:R-:W-:Y:S01]  /*ec40*/  FMUL.FTZ R68, R58.reuse, R155 ;  /* 0x0000009b3a447220 */ /* 0x040fe20000410000 */
[-C--:B------:R-:W-:Y:S01]  /*ec50*/  FFMA.FTZ R69, R58, R153.reuse, -R63 ;  /* 0x000000993a457223 */ /* 0x080fe2000001083f */
[----:B------:R-:W-:Y:S01]  /*ec60*/  F2FP.F16.E4M3.UNPACK_B R58, R54.H1 ;  /* 0x00000036ff3a723e */ /* 0x000fe200030006ff */
[--C-:B------:R-:W-:Y:S01]  /*ec70*/  HADD2.F32 R64, -RZ, R59.reuse.H0_H0 ;  /* 0x2000003bff407230 */ /* 0x100fe20000004100 */
[----:B------:R-:W-:Y:S01]  /*ec80*/  F2FP.F16.E4M3.UNPACK_B R63, R152.H1 ;  /* 0x00000098ff3f723e */ /* 0x000fe200030006ff */
[----:B------:R-:W-:Y:S02]  /*ec90*/  HADD2.F32 R62, -RZ, R60.H0_H0 ;  /* 0x2000003cff3e7230 */ /* 0x000fe40000004100 */
[----:B------:R-:W-:Y:S01]  /*eca0*/  FFMA.FTZ R68, R61, R153, R68 ;  /* 0x000000993d447223 */ /* 0x000fe20000010044 */
[----:B------:R-:W-:Y:S01]  /*ecb0*/  HADD2.F32 R65, -RZ, R59.H1_H1 ;  /* 0x3000003bff417230 */ /* 0x000fe20000004100 */
[----:B------:R-:W-:Y:S01]  /*ecc0*/  F2FP.F16.E4M3.UNPACK_B R154, R154 ;  /* 0x0000009aff9a723e */ /* 0x000fe200020006ff */
[----:B------:R-:W-:-:S02]  /*ecd0*/  HADD2.F32 R59, -RZ, R58.H0_H0 ;  /* 0x2000003aff3b7230 */ /* 0x000fc40000004100 */
[----:B------:R-:W-:Y:S01]  /*ece0*/  FMUL.FTZ R74, R62, R64 ;  /* 0x000000403e4a7220 */ /* 0x000fe20000410000 */
[--C-:B------:R-:W-:Y:S01]  /*ecf0*/  HADD2.F32 R61, -RZ, R63.reuse.H0_H0 ;  /* 0x2000003fff3d7230 */ /* 0x100fe20000004100 */
[----:B------:R-:W-:Y:S01]  /*ed00*/  F2FP.F16.E4M3.UNPACK_B R54, R54 ;  /* 0x00000036ff36723e */ /* 0x000fe200020006ff */
[----:B------:R-:W-:Y:S02]  /*ed10*/  HADD2.F32 R60, -RZ, R60.H1_H1 ;  /* 0x3000003cff3c7230 */ /* 0x000fe40000004100 */
[C---:B------:R-:W-:Y:S01]  /*ed20*/  FMUL.FTZ R75, R59.reuse, R64 ;  /* 0x000000403b4b7220 */ /* 0x040fe20000410000 */
[----:B------:R-:W-:Y:S02]  /*ed30*/  HADD2.F32 R58, -RZ, R58.H1_H1 ;  /* 0x3000003aff3a7230 */ /* 0x000fe40000004100 */
[----:B------:R-:W-:Y:S01]  /*ed40*/  FFMA.FTZ R64, R59, R61, -R74 ;  /* 0x0000003d3b407223 */ /* 0x000fe2000001084a */
[----:B------:R-:W-:Y:S02]  /*ed50*/  HADD2.F32 R63, -RZ, R63.H1_H1 ;  /* 0x3000003fff3f7230 */ /* 0x000fe40000004100 */
[----:B------:R-:W-:Y:S01]  /*ed60*/  FMUL.FTZ R59, R60, R65 ;  /* 0x000000413c3b7220 */ /* 0x000fe20000410000 */
[----:B------:R-:W-:Y:S01]  /*ed70*/  FFMA.FTZ R76, R62, R61, R75 ;  /* 0x0000003d3e4c7223 */ /* 0x000fe2000001004b */
[----:B------:R-:W-:Y:S01]  /*ed80*/  FMUL.FTZ R65, R58, R65 ;  /* 0x000000413a417220 */ /* 0x000fe20000410000 */
[----:B------:R-:W-:-:S02]  /*ed90*/  HADD2.F32 R62, -RZ, R154.H0_H0 ;  /* 0x2000009aff3e7230 */ /* 0x000fc40000004100 */
        /* <DEDUP_REMOVED lines=8> */
[-C--:B------:R-:W-:Y:S01]  /*ee20*/  F2FP.F16.E4M3.UNPACK_B R64, R48.reuse ;  /* 0x00000030ff40723e */ /* 0x080fe200020006ff */
[----:B------:R-:W-:Y:S01]  /*ee30*/  HADD2.F32 R58, -RZ, R58.H1_H1 ;  /* 0x3000003aff3a7230 */ /* 0x000fe20000004100 */
[----:B------:R-:W-:Y:S01]  /*ee40*/  F2FP.F16.E4M3.UNPACK_B R48, R48.H1 ;  /* 0x00000030ff30723e */ /* 0x000fe200030006ff */
[----:B------:R-:W-:-:S02]  /*ee50*/  HADD2.F32 R60, -RZ, R152.H0_H0 ;  /* 0x20000098ff3c7230 */ /* 0x000fc40000004100 */
[CC--:B------:R-:W-:Y:S01]  /*ee60*/  FMUL.FTZ R65, R59.reuse, R62.reuse ;  /* 0x0000003e3b417220 */ /* 0x0c0fe20000410000 */
[----:B------:R-:W-:Y:S02]  /*ee70*/  HADD2.F32 R54, -RZ, R54.H1_H1 ;  /* 0x30000036ff367230 */ /* 0x000fe40000004100 */
[----:B------:R-:W-:Y:S01]  /*ee80*/  FMUL.FTZ R62, R56, R62 ;  /* 0x0000003e383e7220 */ /* 0x000fe20000410000 */
[----:B------:R-:W-:Y:S02]  /*ee90*/  HADD2.F32 R61, -RZ, R152.H1_H1 ;  /* 0x30000098ff3d7230 */ /* 0x000fe40000004100 */
[-C--:B------:R-:W-:Y:S01]  /*eea0*/  FMUL.FTZ R77, R58, R63.reuse ;  /* 0x0000003f3a4d7220 */ /* 0x080fe20000410000 */
[-C--:B------:R-:W-:Y:S01]  /*eeb0*/  FFMA.FTZ R74, R56, R60.reuse, -R65 ;  /* 0x0000003c384a7223 */ /* 0x080fe20000010841 */
[----:B------:R-:W-:Y:S01]  /*eec0*/  FFMA.FTZ R75, R59, R60, R62 ;  /* 0x0000003c3b4b7223 */ /* 0x000fe2000001003e */
[C---:B------:R-:W-:Y:S01]  /*eed0*/  FMUL.FTZ R63, R54.reuse, R63 ;  /* 0x0000003f363f7220 */ /* 0x040fe20000410000 */
[----:B------:R-:W-:Y:S01]  /*eee0*/  F2FP.SATFINITE.E4M3.F32.PACK_AB_MERGE_C R56, R73, R70, RZ ;  /* 0x000000464938723e */ /* 0x000fe200048070ff */
[----:B------:R-:W-:Y:S01]  /*eef0*/  FFMA.FTZ R59, R54, R61, -R77 ;  /* 0x0000003d363b7223 */ /* 0x000fe2000001084d */
[----:B------:R-:W-:Y:S01]  /*ef00*/  F2FP.F16.E4M3.UNPACK_B R62, R49 ;  /* 0x00000031ff3e723e */ /* 0x000fe200020006ff */
[----:B------:R-:W-:Y:S01]  /*ef10*/  FFMA.FTZ R58, R58, R61, R63 ;  /* 0x0000003d3a3a7223 */ /* 0x000fe2000001003f */
[----:B------:R-:W-:-:S02]  /*ef20*/  F2FP.F16.E4M3.UNPACK_B R65, R50 ;  /* 0x00000032ff41723e */ /* 0x000fc400020006ff */
[----:B------:R-:W-:Y:S01]  /*ef30*/  F2FP.F16.E4M3.UNPACK_B R60, R45 ;  /* 0x0000002dff3c723e */ /* 0x000fe200020006ff */
[----:B------:R-:W-:Y:S01]  /*ef40*/  HADD2.F32 R63, -RZ, R62.H0_H0 ;  /* 0x2000003eff3f7230 */ /* 0x000fe20000004100 */
[----:B------:R-:W-:Y:S01]  /*ef50*/  F2FP.SATFINITE.E4M3.F32.PACK_AB_MERGE_C R56, R68, R67, R56 ;  /* 0x000000434438723e */ /* 0x000fe20004807038 */
[--C-:B------:R-:W-:Y:S01]  /*ef60*/  HADD2.F32 R68, -RZ, R65.reuse.H0_H0 ;  /* 0x20000041ff447230 */ /* 0x100fe20000004100 */
[----:B------:R-:W-:Y:S01]  /*ef70*/  F2FP.SATFINITE.E4M3.F32.PACK_AB_MERGE_C R54, R72, R71, RZ ;  /* 0x000000474836723e */ /* 0x000fe200048070ff */
[----:B------:R-:W-:Y:S01]  /*ef80*/  HADD2.F32 R61, -RZ, R60.H0_H0 ;  /* 0x2000003cff3d7230 */ /* 0x000fe20000004100 */
[----:B------:R-:W-:Y:S01]  /*ef90*/  F2FP.F16.E4M3.UNPACK_B R45, R45.H1 ;  /* 0x0000002dff2d723e */ /* 0x000fe200030006ff */
[----:B------:R-:W-:Y:S01]  /*efa0*/  HADD2.F32 R62, -RZ, R62.H1_H1 ;  /* 0x3000003eff3e7230 */ /* 0x000fe20000004100 */
[----:B------:R-:W-:Y:S01]  /*efb0*/  F2FP.SATFINITE.E4M3.F32.PACK_AB_MERGE_C R54, R69, R66, R54 ;  /* 0x000000424536723e */ /* 0x000fe20004807036 */
[----:B------:R-:W-:Y:S02]  /*efc0*/  HADD2.F32 R66, -RZ, R64.H0_H0 ;  /* 0x20000040ff427230 */ /* 0x000fe40000004100 */
[-C--:B------:R-:W-:Y:S01]  /*efd0*/  FMUL.FTZ R70, R63, R68.reuse ;  /* 0x000000443f467220 */ /* 0x080fe20000410000 */
[----:B------:R-:W-:Y:S01]  /*efe0*/  FMUL.FTZ R68, R61, R68 ;  /* 0x000000443d447220 */ /* 0x000fe20000410000 */
[----:B------:R-:W-:Y:S01]  /*eff0*/  HADD2.F32 R65, -RZ, R65.H1_H1 ;  /* 0x30000041ff417230 */ /* 0x000fe20000004100 */
[----:B------:R-:W-:Y:S01]  /*f000*/  F2FP.SATFINITE.E4M3.F32.PACK_AB_MERGE_C R76, R81, R76, RZ ;  /* 0x0000004c514c723e */ /* 0x000fe200048070ff */
[----:B------:R-:W-:-:S02]  /*f010*/  HADD2.F32 R60, -RZ, R60.H1_H1 ;  /* 0x3000003cff3c7230 */ /* 0x000fc40000004100 */
[-C--:B------:R-:W-:Y:S01]  /*f020*/  FFMA.FTZ R68, R63, R66.reuse, R68 ;  /* 0x000000423f447223 */ /* 0x080fe20000010044 */
[----:B------:R-:W-:Y:S02]  /*f030*/  HADD2.F32 R63, -RZ, R64.H1_H1 ;  /* 0x30000040ff3f7230 */ /* 0x000fe40000004100 */
[-C--:B------:R-:W-:Y:S01]  /*f040*/  FMUL.FTZ R67, R62, R65.reuse ;  /* 0x000000413e437220 */ /* 0x080fe20000410000 */
[----:B------:R-:W-:Y:S01]  /*f050*/  FFMA.FTZ R70, R61, R66, -R70 ;  /* 0x000000423d467223 */ /* 0x000fe20000010846 */
[C---:B------:R-:W-:Y:S01]  /*f060*/  FMUL.FTZ R65, R60.reuse, R65 ;  /* 0x000000413c417220 */ /* 0x040fe20000410000 */
[----:B------:R-:W-:Y:S01]  /*f070*/  F2FP.F16.E4M3.UNPACK_B R61, R49.H1 ;  /* 0x00000031ff3d723e */ /* 0x000fe200030006ff */
[-C--:B------:R-:W-:Y:S01]  /*f080*/  FFMA.FTZ R69, R60, R63.reuse, -R67 ;  /* 0x0000003f3c457223 */ /* 0x080fe20000010843 */
[----:B------:R-:W-:Y:S01]  /*f090*/  F2FP.F16.E4M3.UNPACK_B R60, R50.H1 ;  /* 0x00000032ff3c723e */ /* 0x000fe200030006ff */
[----:B------:R-:W-:Y:S01]  /*f0a0*/  FFMA.FTZ R71, R62, R63, R65 ;  /* 0x0000003f3e477223 */ /* 0x000fe20000010041 */
[----:B------:R-:W-:Y:S01]  /*f0b0*/  HADD2.F32 R49, -RZ, R45.H0_H0 ;  /* 0x2000002dff317230 */ /* 0x000fe20000004100 */
[----:B------:R-:W-:Y:S01]  /*f0c0*/  F2FP.SATFINITE.E4M3.F32.PACK_AB_MERGE_C R59, R59, R74, R79 ;  /* 0x0000004a3b3b723e */ /* 0x000fe2000480704f */
[--C-:B------:R-:W-:Y:S01]  /*f0d0*/  HADD2.F32 R50, -RZ, R61.reuse.H0_H0 ;  /* 0x2000003dff327230 */ /* 0x100fe20000004100 */
[----:B------:R-:W-:Y:S01]  /*f0e0*/  F2FP.SATFINITE.E4M3.F32.PACK_AB_MERGE_C R58, R58, R75, R76 ;  /* 0x0000004b3a3a723e */ /* 0x000fe2000480704c */
[----:B------:R-:W-:Y:S01]  /*f0f0*/  HADD2.F32 R62, -RZ, R60.H0_H0 ;  /* 0x2000003cff3e7230 */ /* 0x000fe20000004100 */
[----:B------:R-:W-:Y:S01]  /*f100*/  F2FP.F16.E4M3.UNPACK_B R65, R46.H1 ;  /* 0x0000002eff41723e */ /* 0x000fe200030006ff */
[----:B------:R-:W-:-:S02]  /*f110*/  HADD2.F32 R61, -RZ, R61.H1_H1 ;  /* 0x3000003dff3d7230 */ /* 0x000fc40000004100 */
[----:B------:R-:W-:Y:S02]  /*f120*/  HADD2.F32 R64, -RZ, R60.H1_H1 ;  /* 0x3000003cff407230 */ /* 0x000fe40000004100 */
[CC--:B------:R-:W-:Y:S01]  /*f130*/  FMUL.FTZ R66, R50.reuse, R62.reuse ;  /* 0x0000003e32427220 */ /* 0x0c0fe20000410000 */
[----:B------:R-:W-:Y:S02]  /*f140*/  HADD2.F32 R45, -RZ, R45.H1_H1 ;  /* 0x3000002dff2d7230 */ /* 0x000fe40000004100 */
[----:B------:R-:W-:Y:S01]  /*f150*/  FMUL.FTZ R63, R49, R62 ;  /* 0x0000003e313f7220 */ /* 0x000fe20000410000 */
[--C-:B------:R-:W-:Y:S02]  /*f160*/  HADD2.F32 R60, -RZ, R48.reuse.H0_H0 ;  /* 0x20000030ff3c7230 */ /* 0x100fe40000004100 */
[-C--:B------:R-:W-:Y:S01]  /*f170*/  FMUL.FTZ R62, R61, R64.reuse ;  /* 0x000000403d3e7220 */ /* 0x080fe20000410000 */
[----:B------:R-:W-:Y:S02]  /*f180*/  HADD2.F32 R48, -RZ, R48.H1_H1 ;  /* 0x30000030ff307230 */ /* 0x000fe40000004100 */
[----:B------:R-:W-:Y:S01]  /*f190*/  FMUL.FTZ R64, R45, R64 ;  /* 0x000000402d407220 */ /* 0x000fe20000410000 */
[----:B------:R-:W-:Y:S01]  /*f1a0*/  FFMA.FTZ R73, R50, R60, R63 ;  /* 0x0000003c32497223 */ /* 0x000fe2000001003f */
[----:B------:R-:W-:-:S02]  /*f1b0*/  F2FP.F16.E4M3.UNPACK_B R50, R51 ;  /* 0x00000033ff32723e */ /* 0x000fc400020006ff */
[----:B------:R-:W-:Y:S01]  /*f1c0*/  FFMA.FTZ R74, R61, R48, R64 ;  /* 0x000000303d4a7223 */ /* 0x000fe20000010040 */
[----:B------:R-:W-:Y:S01]  /*f1d0*/  F2FP.F16.E4M3.UNPACK_B R64, R46 ;  /* 0x0000002eff40723e */ /* 0x000fe200020006ff */
[----:B------:R-:W-:Y:S01]  /*f1e0*/  FFMA.FTZ R75, R45, R48, -R62 ;  /* 0x000000302d4b7223 */ /* 0x000fe2000001083e */
[-C--:B------:R-:W-:Y:S01]  /*f1f0*/  F2FP.F16.E4M3.UNPACK_B R45, R47.reuse ;  /* 0x0000002fff2d723e */ /* 0x080fe200020006ff */
[----:B------:R-:W-:Y:S01]  /*f200*/  FFMA.FTZ R72, R49, R60, -R66 ;  /* 0x0000003c31487223 */ /* 0x000fe20000010842 */
[----:B------:R-:W-:Y:S01]  /*f210*/  F2FP.F16.E4M3.UNPACK_B R47, R47.H1 ;  /* 0x0000002fff2f723e */ /* 0x000fe200030006ff */
[----:B------:R-:W-:Y:S01]  /*f220*/  HADD2.F32 R60, -RZ, R50.H0_H0 ;  /* 0x20000032ff3c7230 */ /* 0x000fe20000004100 */
[-C--:B------:R-:W-:Y:S01]  /*f230*/  F2FP.F16.E4M3.UNPACK_B R46, R44.reuse ;  /* 0x0000002cff2e723e */ /* 0x080fe200020006ff */
[----:B------:R-:W-:Y:S01]  /*f240*/  HADD2.F32 R67, -RZ, R64.H0_H0 ;  /* 0x20000040ff437230 */ /* 0x000fe20000004100 */
[----:B------:R-:W-:Y:S01]  /*f250*/  F2FP.F16.E4M3.UNPACK_B R51, R51.H1 ;  /* 0x00000033ff33723e */ /* 0x000fe200030006ff */
        /* <DEDUP_REMOVED lines=8> */
[----:B------:R-:W-:Y:S02]  /*f2e0*/  HADD2.F32 R44, -RZ, R51.H0_H0 ;  /* 0x20000033ff2c7230 */ /* 0x000fe40000004100 */
[----:B------:R-:W-:Y:S01]  /*f2f0*/  FMUL.FTZ R79, R49, R66 ;  /* 0x00000042314f7220 */ /* 0x000fe20000410000 */
[----:B------:R-:W-:Y:S02]  /*f300*/  HADD2.F32 R62, -RZ, R61.H0_H0 ;  /* 0x2000003dff3e7230 */ /* 0x000fe40000004100 */
[----:B------:R-:W-:Y:S01]  /*f310*/  FFMA.FTZ R77, R48, R63, -R77 ;  /* 0x0000003f304d7223 */ /* 0x000fe2000001084d */
[----:B------:R-:W-:-:S02]  /*f320*/  HADD2.F32 R51, -RZ, R51.H1_H1 ;  /* 0x30000033ff337230 */ /* 0x000fc40000004100 */
[C---:B------:R-:W-:Y:S01]  /*f330*/  FMUL.FTZ R76, R44.reuse, R66 ;  /* 0x000000422c4c7220 */ /* 0x040fe20000410000 */
[----:B------:R-:W-:Y:S02]  /*f340*/  HADD2.F32 R48, -RZ, R65.H1_H1 ;  /* 0x30000041ff307230 */ /* 0x000fe40000004100 */
[-C--:B------:R-:W-:Y:S01]  /*f350*/  FFMA.FTZ R79, R44, R62.reuse, R79 ;  /* 0x0000003e2c4f7223 */ /* 0x080fe2000001004f */
[----:B------:R-:W-:Y:S02]  /*f360*/  HADD2.F32 R47, -RZ, R47.H1_H1 ;  /* 0x3000002fff2f7230 */ /* 0x000fe40000004100 */
[----:B------:R-:W-:Y:S01]  /*f370*/  FFMA.FTZ R67, R60, R63, R67 ;  /* 0x0000003f3c437223 */ /* 0x000fe20000010043 */
[----:B------:R-:W-:Y:S02]  /*f380*/  HADD2.F32 R50, -RZ, R50.H1_H1 ;  /* 0x30000032ff327230 */ /* 0x000fe40000004100 */
[----:B------:R-:W-:Y:S01]  /*f390*/  FFMA.FTZ R76, R49, R62, -R76 ;  /* 0x0000003e314c7223 */ /* 0x000fe2000001084c */
[----:B------:R-:W-:-:S02]  /*f3a0*/  HADD2.F32 R64, -RZ, R64.H1_H1 ;  /* 0x30000040ff407230 */ /* 0x000fc40000004100 */
[-C--:B------:R-:W-:Y:S01]  /*f3b0*/  FMUL.FTZ R60, R51, R48.reuse ;  /* 0x00000030333c7220 */ /* 0x080fe20000410000 */
[----:B------:R-:W-:Y:S02]  /*f3c0*/  HADD2.F32 R45, -RZ, R45.H1_H1 ;  /* 0x3000002dff2d7230 */ /* 0x000fe40000004100 */
        /* <DEDUP_REMOVED lines=20> */
.L_x_3278:
[----:B------:R-:W-:Y:S05]  /*f510*/  BSYNC B1 ;  /* 0x0000000000017941 */ /* 0x000fea0003800000 */
.L_x_3277:
[----:B0-----:R0:W-:Y:S01]  /*f520*/  STG.E.128 desc[UR54][R52.64], R44 ;  /* 0x0000002c34007986 */ /* 0x0011e2000c101d36 */
[----:B------:R-:W-:-:S13]  /*f530*/  ISETP.GE.AND P3, PT, R55, R156, PT ;  /* 0x0000009c3700720c */ /* 0x000fda0003f66270 */
[----:B------:R-:W-:Y:S05]  /*f540*/  @P3 BRA `(.L_x_3227) ;  /* 0x0000000000f83947 */ /* 0x000fea0003800000 */
[--C-:B0-----:R-:W-:Y:S02]  /*f550*/  SHF.R.S32.HI R44, RZ, 0x1f, R55.reuse ;  /* 0x0000001fff2c7819 */ /* 0x101fe40000011437 */
[----:B------:R-:W-:-:S04]  /*f560*/  IADD3 R55, P3, P4, R120, R140, R55 ;  /* 0x0000008c78377210 */ /* 0x000fc80007c7e037 */
[----:B------:R-:W-:Y:S02]  /*f570*/  IADD3.X R44, R0, R57, R44, P3, P4 ;  /* 0x00000039002c7210 */ /* 0x000fe40001fe842c */
[----:B------:R-:W-:-:S05]  /*f580*/  IADD3 R126, P3, R55, R126, RZ ;  /* 0x0000007e377e7210 */ /* 0x000fca0007f7e0ff */
[----:B------:R-:W-:-:S05]  /*f590*/  IMAD.X R127, R44, 0x1, R127, P3 ;  /* 0x000000012c7f7824 */ /* 0x000fca00018e067f */
[----:B-1----:R0:W-:Y:S01]  /*f5a0*/  STG.E.128 desc[UR54][R126.64], R48 ;  /* 0x000000307e007986 */ /* 0x0021e2000c101d36 */
[----:B------:R-:W-:Y:S05]  /*f5b0*/  BRA `(.L_x_3227) ;  /* 0x0000000000dc7947 */ /* 0x000fea0003800000 */
.L_x_3194:
[----:B------:R-:W-:-:S06]  /*f5c0*/  UISETP.NE.AND UP0, UPT, UR53, 0x3, UPT ;  /* 0x000000033500788c */ /* 0x000fcc000bf05270 */
[----:B------:R-:W-:-:S13]  /*f5d0*/  PLOP3.LUT P2, PT, PT, PT, UP0, 0x80, 0x0 ;  /* 0x000000000000781c */ /* 0x000fda0003f4f008 */
[----:B------:R-:W-:Y:S05]  /*f5e0*/  @!P2 BRA `(.L_x_3279) ;  /* 0x000000000004a947 */ /* 0x000fea0003800000 */
[----:B------:R-:W-:Y:S01]  /*f5f0*/  BPT.TRAP 0x1 ;  /* 0x000000040000795c */ /* 0x000fe20000300000 */
.L_x_3279:
[----:B------:R-:W-:Y:S01]  /*f600*/  IMAD R43, R19, 0x8, R18 ;  /* 0x00000008132b7824 */ /* 0x000fe200078e0212 */
[----:B------:R-:W-:Y:S01]  /*f610*/  SHF.L.U32 R100, R223, 0x1f, RZ ;  /* 0x0000001fdf647819 */ /* 0x000fe200000006ff */
[----:B------:R-:W-:Y:S01]  /*f620*/  IMAD R42, R24, -0xa0, R2 ;  /* 0xffffff60182a7824 */ /* 0x000fe200078e0202 */
[----:B------:R-:W-:Y:S02]  /*f630*/  BSSY B1, `(.L_x_3280) ;  /* 0x0000004000017945 */ /* 0x000fe40003800000 */
[----:B------:R-:W0:Y:S02]  /*f640*/  SYNCS.PHASECHK.TRANS64.TRYWAIT P3, [R43+URZ+0x33490], R100 ;  /* 0x033490642b0075a7 */ /* 0x000e24000806017f */
[----:B------:R-:W-:Y:S01]  /*f650*/  VIMNMX R42, R42, 0xa0, PT ;  /* 0x000000a02a2a7848 */ /* 0x000fe20003fe0100 */
[----:B0-----:R-:W-:Y:S06]  /*f660*/  @!P3 BRA `(.L_x_3281) ;  /* 0x000001b40010b947 */ /* 0x001fec0003800000 */
.L_x_3513:
[----:B------:R-:W-:Y:S05]  /*f670*/  BSYNC B1 ;  /* 0x0000000000017941 */ /* 0x000fea0003800000 */
.L_x_3280:
[----:B------:R-:W-:Y:S01]  /*f680*/  ISETP.GE.AND P3, PT, R220, R42, PT ;  /* 0x0000002adc00720c */ /* 0x000fe20003f66270 */
[----:B------:R-:W-:-:S12]  /*f690*/  BSSY B1, `(.L_x_3282) ;  /* 0x0000014000017945 */ /* 0x000fd80003800000 */
[----:B------:R-:W-:Y:S05]  /*f6a0*/  @P3 BRA `(.L_x_3283) ;  /* 0x0000000000483947 */ /* 0x000fea0003800000 */
[----:B------:R-:W-:-:S13]  /*f6b0*/  ISETP.NE.AND P3, PT, R34, RZ, PT ;  /* 0x000000ff2200720c */ /* 0x000fda0003f65270 */
[----:B------:R-:W1:Y:S04]  /*f6c0*/  @P3 LDS.128 R44, [R40+0x24200] ;  /* 0x02420000282c3984 */ /* 0x000e680000000c00 */
[----:B-1----:R-:W-:Y:S01]  /*f6d0*/  @P3 STG.E.128 desc[UR54][R50.64], R44 ;  /* 0x0000002c32003986 */ /* 0x002fe2000c101d36 */
        /* <DEDUP_REMOVED lines=14> */
[----:B-1----:R1:W-:Y:S02]  /*f7c0*/  @P3 STG.E.128 desc[UR54][R50.64+0xa0], R44 ;  /* 0x0000a02c32003986 */ /* 0x0023e4000c101d36 */
.L_x_3283:
[----:B------:R-:W-:Y:S05]  /*f7d0*/  BSYNC B1 ;  /* 0x0000000000017941 */ /* 0x000fea0003800000 */
.L_x_3282:
[----:B-1----:R-:W-:-:S04]  /*f7e0*/  IADD3 R44, R220, 0x80, RZ ;  /* 0x00000080dc2c7810 */ /* 0x002fc80007ffe0ff */
[----:B------:R-:W-:-:S13]  /*f7f0*/  ISETP.GE.AND P3, PT, R44, R42, PT ;  /* 0x0000002a2c00720c */ /* 0x000fda0003f66270 */
        /* <DEDUP_REMOVED lines=19> */
.L_x_3227:
[----:B------:R-:W-:Y:S05]  /*f930*/  BSYNC B0 ;  /* 0x0000000000007941 */ /* 0x000fea0003800000 */
.L_x_3193:
        /* <DEDUP_REMOVED lines=17> */
.L_x_3285:
[----:B------:R-:W-:Y:S05]  /*fa50*/  BSYNC B0 ;  /* 0x0000000000007941 */ /* 0x000fea0003800000 */
.L_x_3284:
[----:B------:R-:W1:Y:S01]  /*fa60*/  SYNCS.PHASECHK.TRANS64.TRYWAIT P2, [R43+URZ+0x334b0], R100 ;  /* 0x0334b0642b0075a7 */ /* 0x000e62000804017f */
[----:B------:R-:W-:Y:S01]  /*fa70*/  ULDC UR37, c[0x0][0x2e4] ;  /* 0x0000b90000257ab9 */ /* 0x000fe20000000800 */
[----:B------:R-:W-:Y:S01]  /*fa80*/  ULDC.64 UR40, c[0x0][0x318] ;  /* 0x0000c60000287ab9 */ /* 0x000fe20000000a00 */
[----:B------:R-:W-:Y:S01]  /*fa90*/  ULDC.64 UR38, c[0x0][0x308] ;  /* 0x0000c20000267ab9 */ /* 0x000fe20000000a00 */
[----:B------:R-:W-:Y:S01]  /*faa0*/  BSSY B0, `(.L_x_3286) ;  /* 0x0000003000007945 */ /* 0x000fe20003800000 */
[----:B------:R-:W-:-:S03]  /*fab0*/  IMAD.WIDE R48, R24, 0xa0, R102 ;  /* 0x000000a018307825 */ /* 0x000fc600078e0266 */
[----:B-1----:R-:W-:Y:S05]  /*fac0*/  @!P2 BRA `(.L_x_3287) ;  /* 0x000001b0000ca947 */ /* 0x002fea0003800000 */
.L_x_3514:
[----:B------:R-:W-:Y:S05]  /*fad0*/  BSYNC B0 ;  /* 0x0000000000007941 */ /* 0x000fea0003800000 */
.L_x_3286:
[----:B------:R-:W-:Y:S01]  /*fae0*/  ISETP.GE.AND P2, PT, R220, R42, PT ;  /* 0x0000002adc00720c */ /* 0x000fe20003f46270 */
[----:B------:R-:W-:-:S12]  /*faf0*/  BSSY B0, `(.L_x_3288) ;  /* 0x000001b000007945 */ /* 0x000fd80003800000 */
[----:B------:R-:W-:Y:S05]  /*fb00*/  @P2 BRA `(.L_x_3289) ;  /* 0x0000000000642947 */ /* 0x000fea0003800000 */
[----:B0-----:R-:W-:Y:S02]  /*fb10*/  IMAD.MOV.U32 R44, RZ, RZ, R118 ;  /* 0x000000ffff2c7224 */ /* 0x001fe400078e0076 */
        /* <DEDUP_REMOVED lines=23> */
[----:B0-----:R2:W-:Y:S02]  /*fc90*/  @!P2 STG.E.128 desc[UR54][R50.64+0xa0], R44 ;  /* 0x0000a02c3200a986 */ /* 0x0015e4000c101d36 */
.L_x_3289:
[----:B------:R-:W-:Y:S05]  /*fca0*/  BSYNC B0 ;  /* 0x0000000000007941 */ /* 0x000fea0003800000 */
.L_x_3288:
[----:B0-2---:R-:W-:Y:S01]  /*fcb0*/  VIADD R44, R220, 0x80 ;  /* 0x00000080dc2c7836 */ /* 0x005fe20000000000 */
[----:B------:R-:W-:Y:S04]  /*fcc0*/  BSSY B0, `(.L_x_3290) ;  /* 0x000001e000007945 */ /* 0x000fe80003800000 */
[----:B------:R-:W-:-:S13]  /*fcd0*/  ISETP.GE.AND P2, PT, R44, R42, PT ;  /* 0x0000002a2c00720c */ /* 0x000fda0003f46270 */
[----:B------:R-:W-:Y:S05]  /*fce0*/  @P2 BRA `(.L_x_3291) ;  /* 0x00000000006c2947 */ /* 0x000fea0003800000 */
[----:B------:R-:W-:Y:S01]  /*fcf0*/  IADD3 R47, P2, R48, 0x80, RZ ;  /* 0x00000080302f7810 */ /* 0x000fe20007f5e0ff */
[----:B------:R-:W-:Y:S02]  /*fd00*/  IMAD.MOV.U32 R44, RZ, RZ, R118 ;  /* 0x000000ffff2c7224 */ /* 0x000fe400078e0076 */
[----:B------:R-:W-:Y:S01]  /*fd10*/  IMAD.MOV.U32 R45, RZ, RZ, R33 ;  /* 0x000000ffff2d7224 */ /* 0x000fe200078e0021 */
[----:B------:R-:W-:Y:S01]  /*fd20*/  IADD3.X R48, RZ, R49, RZ, P2, !PT ;  /* 0x00000031ff307210 */ /* 0x000fe200017fe4ff */
        /* <DEDUP_REMOVED lines=23> */
.L_x_3291:
[----:B------:R-:W-:Y:S05]  /*fea0*/  BSYNC B0 ;  /* 0x0000000000007941 */ /* 0x000fea0003800000 */
.L_x_3290:
[----:B------:R-:W2:Y:S01]  /*feb0*/  LDL R40, [R1+0x10] ;  /* 0x0000100001287983 */ /* 0x000ea20000100800 */
[----:B------:R-:W-:Y:S02]  /*fec0*/  VIADD R19, R19, 0x1 ;  /* 0x0000000113137836 */ /* 0x000fe40000000000 */
[----:B-1----:R-:W-:Y:S01]  /*fed0*/  @!P3 VIADD R43, R43, 0x334c0 ;  /* 0x000334c02b2bb836 */ /* 0x002fe20000000000 */
[----:B------:R-:W-:Y:S01]  /*fee0*/  @!PT LDS RZ, [RZ] ;  /* 0x00000000fffff984 */ /* 0x000fe20000000800 */
[----:B------:R-:W-:Y:S01]  /*fef0*/  @!PT LDS RZ, [RZ] ;  /* 0x00000000fffff984 */ /* 0x000fe20000000800 */
[----:B------:R-:W-:Y:S01]  /*ff00*/  @!PT LDS RZ, [RZ] ;  /* 0x00000000fffff984 */ /* 0x000fe20000000800 */
[----:B------:R-:W-:Y:S01]  /*ff10*/  @!PT LDS RZ, [RZ] ;  /* 0x00000000fffff984 */ /* 0x000fe20000000800 */
[----:B------:R1:W-:Y:S06]  /*ff20*/  MEMBAR.ALL.CTA ;  /* 0x0000000000007992 */ /* 0x0003ec0000008000 */
[----:B-1----:R-:W1:Y:S02]  /*ff30*/  FENCE.VIEW.ASYNC.S ;  /* 0x00000000000073c6 */ /* 0x002e640000000000 */
[----:B-1----:R1:W-:Y:S01]  /*ff40*/  BAR.SYNC.DEFER_BLOCKING R151, 0x80 ;  /* 0x000200970000751d */ /* 0x0023e20000010000 */
[----:B------:R-:W-:-:S02]  /*ff50*/  ISETP.NE.AND P2, PT, R19, 0x2, PT ;  /* 0x000000021300780c */ /* 0x000fc40003f45270 */
[----:B------:R-:W-:Y:S02]  /*ff60*/  @!P3 PRMT R43, RZ, 0x654, R43 ;  /* 0x00000654ff2bb816 */ /* 0x000fe4000000002b */
[----:B------:R-:W-:Y:S02]  /*ff70*/  SEL R19, R19, RZ, P2 ;  /* 0x000000ff13137207 */ /* 0x000fe40001000000 */
[----:B------:R1:W-:Y:S01]  /*ff80*/  @!P3 SYNCS.ARRIVE.TRANS64.RED.A1T0 RZ, [R43+URZ], RZ ;  /* 0x000000ff2bffb9a7 */ /* 0x0003e2000810043f */
[----:B--2---:R-:W-:Y:S02]  /*ff90*/  LOP3.LUT P4, RZ, R40, 0x2, RZ, 0xc0, !PT ;  /* 0x0000000228ff7812 */ /* 0x004fe4000788c0ff */
[----:B------:R-:W-:-:S04]  /*ffa0*/  SEL R40, RZ, 0x1, P2 ;  /* 0x00000001ff287807 */ /* 0x000fc80001000000 */
[----:B------:R-:W-:-:S07]  /*ffb0*/  LOP3.LUT R223, R223, R40, RZ, 0x3c, !PT ;  /* 0x00000028dfdf7212 */ /* 0x000fce00078e3cff */
[----:B-1----:R-:W-:Y:S05]  /*ffc0*/  @P4 BRA `(.L_x_3292) ;  /* 0xffffff2800244947 */ /* 0x002fea000383ffff */
[----:B------:R-:W1:Y:S01]  /*ffd0*/  S2R R41, SR_TID.X ;  /* 0x0000000000297919 */ /* 0x000e620000002100 */
[----:B------:R-:W-:Y:S02]  /*ffe0*/  PLOP3.LUT P0, PT, PT, PT, PT, 0x8, 0x0 ;  /* 0x000000000000781c */ /* 0x000fe40003f0e170 */
[----:B-1----:R-:W-:-:S04]  /*fff0*/  SHF.R.U32.HI R41, RZ, 0x7, R41 ;  /* 0x00000007ff297819 */ /* 0x002fc80000011629 */
[----:B------:R-:W-:-:S13]  /*10000*/  ISETP.NE.AND P4, PT, R41, 0x1, PT ;  /* 0x000000012900780c */ /* 0x000fda0003f85270 */
[----:B------:R-:W-:Y:S06]  /*10010*/  @!P4 BAR.ARV 0x9, 0x100 ;  /* 0x024400000000cb1d */ /* 0x000fec0000002000 */
.L_x_3188:
[----:B------:R-:W1:Y:S01]  /*10020*/  LDC R0, c[0x0][0x428] ;  /* 0x00010a00ff007b82 */ /* 0x000e620000000800 */
[----:B------:R-:W-:Y:S02]  /*10030*/  MOV R234, R146 ;  /* 0x0000009200ea7202 */ /* 0x000fe40000000f00 */
[----:B------:R-:W-:Y:S02]  /*10040*/  CS2R R124, SRZ ;  /* 0x00000000007c7805 */ /* 0x000fe4000001ff00 */
[----:B------:R-:W-:Y:S01]  /*10050*/  ISETP.GE.AND P2, PT, R149, 0x1, PT ;  /* 0x000000019500780c */ /* 0x000fe20003f46270 */
[----:B------:R-:W-:Y:S01]  /*10060*/  IMAD.MOV.U32 R122, RZ, RZ, RZ ;  /* 0x000000ffff7a7224 */ /* 0x000fe200078e00ff */
[----:B------:R-:W-:Y:S01]  /*10070*/  PLOP3.LUT P1, PT, PT, PT, PT, 0x80, 0x0 ;  /* 0x000000000000781c */ /* 0x000fe20003f2f070 */
[----:B------:R-:W-:Y:S01]  /*10080*/  IMAD.MOV.U32 R119, RZ, RZ, RZ ;  /* 0x000000ffff777224 */ /* 0x000fe200078e00ff */
        /* <DEDUP_REMOVED lines=11> */
[----:B------:R-:W-:Y:S01]  /*10140*/  IMAD.MOV.U32 R67, RZ, RZ, RZ ;  /* 0x000000ffff437224 */ /* 0x000fe200078e00ff */
[----:B------:R-:W-:Y:S02]  /*10150*/  CS2R R72, SRZ ;  /* 0x0000000000487805 */ /* 0x000fe4000001ff00 */
[----:B------:R-:W-:Y:S01]  /*10160*/  CS2R R70, SRZ ;  /* 0x0000000000467805 */ /* 0x000fe2000001ff00 */
[----:B------:R-:W-:Y:S01]  /*10170*/  IMAD.MOV.U32 R82, RZ, RZ, RZ ;  /* 0x000000ffff527224 */ /* 0x000fe200078e00ff */
[----:B------:R-:W-:-:S02]  /*10180*/  CS2R R64, SRZ ;  /* 0x0000000000407805 */ /* 0x000fc4000001ff00 */
[----:B------:R-:W-:Y:S02]  /*10190*/  CS2R R74, SRZ ;  /* 0x00000000004a7805 */ /* 0x000fe4000001ff00 */
[----:B-1----:R-:W-:Y:S02]  /*101a0*/  ISETP.NE.AND P3, PT, R0, 0x1, PT ;  /* 0x000000010000780c */ /* 0x002fe40003f65270 */
[----:B------:R-:W-:Y:S02]  /*101b0*/  CS2R R60, SRZ ;  /* 0x00000000003c7805 */ /* 0x000fe4000001ff00 */
[----:B------:R-:W-:Y:S02]  /*101c0*/  MOV R86, RZ ;  /* 0x000000ff00567202 */ /* 0x000fe40000000f00 */
        /* <DEDUP_REMOVED lines=8> */
[----:B------:R-:W-:Y:S02]  /*10250*/  CS2R R100, SRZ ;  /* 0x0000000000647805 */ /* 0x000fe4000001ff00 */
[----:B------:R-:W-:Y:S01]  /*10260*/  CS2R R32, SRZ ;  /* 0x0000000000207805 */ /* 0x000fe2000001ff00 */
[----:B------:R-:W0:Y:S01]  /*10270*/  @P3 LDC R3, c[0x0][0x42c] ;  /* 0x00010b00ff033b82 */ /* 0x000e220000000800 */
[----:B------:R-:W-:Y:S02]  /*10280*/  CS2R R8, SRZ ;  /* 0x0000000000087805 */ /* 0x000fe4000001ff00 */
[----:B------:R-:W-:Y:S02]  /*10290*/  CS2R R26, SRZ ;  /* 0x00000000001a7805 */ /* 0x000fe4000001ff00 */
[----:B------:R-:W-:Y:S02]  /*102a0*/  CS2R R104, SRZ ;  /* 0x0000000000687805 */ /* 0x000fe4000001ff00 */
[----:B------:R-:W-:-:S02]  /*102b0*/  CS2R R40, SRZ ;  /* 0x0000000000287805 */ /* 0x000fc4000001ff00 */
[----:B------:R-:W-:Y:S01]  /*102c0*/  CS2R R12, SRZ ;  /* 0x00000000000c7805 */ /* 0x000fe2000001ff00 */
[----:B------:R-:W-:Y:S01]  /*102d0*/  IMAD.MOV.U32 R50, RZ, RZ, RZ ;  /* 0x000000ffff327224 */ /* 0x000fe200078e00ff */
[----:B------:R-:W-:Y:S01]  /*102e0*/  CS2R R28, SRZ ;  /* 0x00000000001c7805 */ /* 0x000fe2000001ff00 */
[----:B------:R-:W1:Y:S01]  /*102f0*/  @P3 LDC R0, c[0x0][0x430] ;  /* 0x00010c00ff003b82 */ /* 0x000e620000000800 */
[----:B------:R-:W-:Y:S01]  /*10300*/  CS2R R6, SRZ ;  /* 0x0000000000067805 */ /* 0x000fe2000001ff00 */
[----:B------:R-:W-:Y:S01]  /*10310*/  IMAD.MOV.U32 R55, RZ, RZ, RZ ;  /* 0x000000ffff377224 */ /* 0x000fe200078e00ff */
[----:B------:R-:W-:Y:S01]  /*10320*/  CS2R R108, SRZ ;  /* 0x00000000006c7805 */ /* 0x000fe2000001ff00 */
[----:B------:R-:W-:Y:S01]  /*10330*/  IMAD.MOV.U32 R46, RZ, RZ, RZ ;  /* 0x000000ffff2e7224 */ /* 0x000fe200078e00ff */
        /* <DEDUP_REMOVED lines=8> */
[----:B------:R-:W-:-:S02]  /*103c0*/  MOV R4, RZ ;  /* 0x000000ff00047202 */ /* 0x000fc40000000f00 */
[----:B------:R-:W-:Y:S01]  /*103d0*/  CS2R R128, SRZ ;  /* 0x0000000000807805 */ /* 0x000fe2000001ff00 */
[----:B0-----:R-:W-:-:S05]  /*103e0*/  @P3 IMAD.HI.U32 R3, R146, R3, RZ ;  /* 0x0000000392033227 */ /* 0x001fca00078e00ff */
[----:B-1----:R-:W-:Y:S01]  /*103f0*/  @P3 SHF.R.U32.HI R234, RZ, R0, R3 ;  /* 0x00000000ffea3219 */ /* 0x002fe20000011603 */
[----:B------:R-:W-:Y:S06]  /*10400*/  @P0 BRA `(.L_x_3293) ;  /* 0x00000000000c0947 */ /* 0x000fec0003800000 */
[----:B------:R-:W0:Y:S01]  /*10410*/  FENCE.VIEW.ASYNC.G ;  /* 0x00000000000073c6 */ /* 0x000e220000000100 */
[----:B------:R-:W-:Y:S05]  /*10420*/  WARPSYNC.ALL ;  /* 0x0000000000007948 */ /* 0x000fea0003800000 */
[----:B0-----:R-:W-:Y:S06]  /*10430*/  BAR.ARV 0xc, 0x180 ;  /* 0x0306000000007b1d */ /* 0x001fec0000002000 */
.L_x_3293:
[----:B------:R-:W-:Y:S02]  /*10440*/  IMAD.MOV.U32 R24, RZ, RZ, RZ ;  /* 0x000000ffff187224 */ /* 0x000fe400078e00ff */
[----:B------:R-:W-:Y:S01]  /*10450*/  IMAD.MOV.U32 R5, RZ, RZ, RZ ;  /* 0x000000ffff057224 */ /* 0x000fe200078e00ff */
[----:B------:R-:W-:Y:S06]  /*10460*/  @!P2 BRA `(.L_x_3294) ;  /* 0x000000fc00f0a947 */ /* 0x000fec0003800000 */
[----:B------:R-:W-:-:S03]  /*10470*/  UMOV UR4, 0xffffffff ;  /* 0xffffffff00047882 */ /* 0x000fc60000000000 */
[----:B------:R-:W-:Y:S05]  /*10480*/  BRA.DIV UR4, `(.L_x_3295) ;  /* 0x000001a604b07947 */ /* 0x000fea000b800000 */
[----:B------:R-:W0:Y:S02]  /*10490*/  S2R R0, SR_TID.X ;  /* 0x0000000000007919 */ /* 0x000e240000002100 */
[----:B0-----:R-:W-:-:S05]  /*104a0*/  VIADD R2, R0, 0xffffff80 ;  /* 0xffffff8000027836 */ /* 0x001fca0000000000 */
[----:B------:R-:W-:-:S04]  /*104b0*/  SHF.R.S32.HI R0, RZ, 0x1f, R2 ;  /* 0x0000001fff007819 */ /* 0x000fc80000011402 */
[----:B------:R-:W-:-:S04]  /*104c0*/  LEA.HI R0, R0, R2, RZ, 0x7 ;  /* 0x0000000200007211 */ /* 0x000fc800078f38ff */
[----:B------:R-:W-:-:S05]  /*104d0*/  SHF.R.S32.HI R0, RZ, 0x7, R0 ;  /* 0x00000007ff007819 */ /* 0x000fca0000011400 */
[----:B------:R0:W1:Y:S02]  /*104e0*/  SHFL.IDX PT, R231, R0, RZ, 0x1f ;  /* 0x00001fff00e77589 */ /* 0x00006400000e0000 */
.L_x_3517:
[----:B01----:R-:W-:Y:S01]  /*104f0*/  LEA.HI R0, R231, R231, RZ, 0x1 ;  /* 0x000000e7e7007211 */ /* 0x003fe200078f08ff */
        /* <DEDUP_REMOVED lines=24> */
.L_x_3296:
[----:B------:R-:W2:Y:S01]  /*10680*/  LDL R2, [R1+0xc] ;  /* 0x00000c0001027983 */ /* 0x000ea20000100800 */
[----:B------:R-:W-:Y:S01]  /*10690*/  ULDC.64 UR4, c[0x0][0x990] ;  /* 0x0002640000047ab9 */ /* 0x000fe20000000a00 */
[----:B------:R-:W-:Y:S01]  /*106a0*/  ULDC.64 UR6, c[0x0][0x998] ;  /* 0x0002660000067ab9 */ /* 0x000fe20000000a00 */
[----:B------:R-:W-:Y:S02]  /*106b0*/  ISETP.NE.U32.AND P0, PT, RZ, UR4, PT ;  /* 0x00000004ff007c0c */ /* 0x000fe4000bf05070 */
[----:B------:R-:W-:Y:S02]  /*106c0*/  ISETP.NE.U32.AND P1, PT, RZ, UR6, PT ;  /* 0x00000006ff007c0c */ /* 0x000fe4000bf25070 */
[----:B------:R-:W-:Y:S02]  /*106d0*/  ISETP.NE.AND.EX P0, PT, RZ, UR5, PT, P0 ;  /* 0x00000005ff007c0c */ /* 0x000fe4000bf05300 */
[----:B------:R-:W-:-:S11]  /*106e0*/  ISETP.NE.AND.EX P1, PT, RZ, UR7, PT, P1 ;  /* 0x00000007ff007c0c */ /* 0x000fd6000bf25310 */
[----:B------:R-:W2:Y:S01]  /*106f0*/  @P0 LDC.64 R8, c[0x0][0x9a8] ;  /* 0x00026a00ff080b82 */ /* 0x000ea20000000a00 */
[----:B------:R-:W-:-:S07]  /*10700*/  @P0 SHF.R.S32.HI R7, RZ, 0x1f, R234 ;  /* 0x0000001fff070819 */ /* 0x000fce00000114ea */
[----:B------:R-:W0:Y:S08]  /*10710*/  @P1 LDC.64 R10, c[0x0][0x9b8] ;  /* 0x00026e00ff0a1b82 */ /* 0x000e300000000a00 */
[----:B------:R-:W1:Y:S08]  /*10720*/  @P0 LDC.64 R12, c[0x0][0x9b0] ;  /* 0x00026c00ff0c0b82 */ /* 0x000e700000000a00 */
[----:B------:R-:W3:Y:S01]  /*10730*/  @P1 LDC.64 R14, c[0x0][0x9c0] ;  /* 0x00027000ff0e1b82 */ /* 0x000ee20000000a00 */
[----:B-1----:R-:W-:-:S02]  /*10740*/  @P0 IMAD R7, R7, R12, RZ ;  /* 0x0000000c07070224 */ /* 0x002fc400078e02ff */
[C---:B--2---:R-:W-:Y:S02]  /*10750*/  @P0 IMAD R0, R2.reuse, R8, RZ ;  /* 0x0000000802000224 */ /* 0x044fe400078e02ff */
[----:B0-----:R-:W-:Y:S02]  /*10760*/  @P1 IMAD R4, R2, R10, RZ ;  /* 0x0000000a02041224 */ /* 0x001fe400078e02ff */
[C---:B------:R-:W-:Y:S02]  /*10770*/  @P0 IMAD R9, R237.reuse, R9, R0 ;  /* 0x00000009ed090224 */ /* 0x040fe400078e0200 */
[----:B------:R-:W-:-:S04]  /*10780*/  @P0 IMAD.WIDE.U32 R2, R237, R8, RZ ;  /* 0x00000008ed020225 */ /* 0x000fc800078e00ff */
[C---:B------:R-:W-:Y:S02]  /*10790*/  @P1 IMAD R11, R237.reuse, R11, R4 ;  /* 0x0000000bed0b1224 */ /* 0x040fe400078e0204 */
[----:B------:R-:W-:-:S04]  /*107a0*/  @P1 IMAD.WIDE.U32 R4, R237, R10, RZ ;  /* 0x0000000aed041225 */ /* 0x000fc800078e00ff */
[----:B------:R-:W-:Y:S01]  /*107b0*/  @P0 IMAD.IADD R3, R3, 0x1, R9 ;  /* 0x0000000103030824 */ /* 0x000fe200078e0209 */
[----:B------:R-:W-:Y:S02]  /*107c0*/  @P1 SHF.R.S32.HI R9, RZ, 0x1f, R234 ;  /* 0x0000001fff091819 */ /* 0x000fe400000114ea */
[----:B------:R-:W-:Y:S01]  /*107d0*/  @P1 IADD3 R5, R5, R11, RZ ;  /* 0x0000000b05051210 */ /* 0x000fe20007ffe0ff */
[----:B------:R-:W-:-:S04]  /*107e0*/  @P0 IMAD.WIDE.U32 R2, R234, R12, R2 ;  /* 0x0000000cea020225 */ /* 0x000fc800078e0002 */
[-C--:B---3--:R-:W-:Y:S02]  /*107f0*/  @P1 IMAD R0, R9, R14.reuse, RZ ;  /* 0x0000000e09001224 */ /* 0x088fe400078e02ff */
[C---:B------:R-:W-:Y:S02]  /*10800*/  @P0 IMAD R9, R234.reuse, R13, R7 ;  /* 0x0000000dea090224 */ /* 0x040fe400078e0207 */
[C---:B------:R-:W-:Y:S02]  /*10810*/  @P1 IMAD R11, R234.reuse, R15, R0 ;  /* 0x0000000fea0b1224 */ /* 0x040fe400078e0200 */
[----:B------:R-:W-:Y:S01]  /*10820*/  @P1 IMAD.WIDE.U32 R6, R234, R14, R4 ;  /* 0x0000000eea061225 */ /* 0x000fe200078e0004 */
[----:B------:R-:W-:Y:S01]  /*10830*/  @P0 LEA R4, P2, R2, UR4, 0x2 ;  /* 0x0000000402040c11 */ /* 0x000fe2000f8410ff */
[----:B------:R-:W-:Y:S02]  /*10840*/  ULDC UR4, c[0x0][0x3d4] ;  /* 0x0000f50000047ab9 */ /* 0x000fe40000000800 */
[----:B------:R-:W-:Y:S01]  /*10850*/  @P0 IMAD.IADD R5, R3, 0x1, R9 ;  /* 0x0000000103050824 */ /* 0x000fe200078e0209 */
[----:B------:R-:W-:Y:S01]  /*10860*/  @P1 LEA R8, P3, R6, UR6, 0x2 ;  /* 0x0000000606081c11 */ /* 0x000fe2000f8610ff */
[----:B------:R-:W-:-:S02]  /*10870*/  @P1 IMAD.IADD R3, R7, 0x1, R11 ;  /* 0x0000000107031824 */ /* 0x000fc400078e020b */
[----:B------:R-:W-:Y:S01]  /*10880*/  IMAD.MOV.U32 R0, RZ, RZ, 0x3f800000 ;  /* 0x3f800000ff007424 */ /* 0x000fe200078e00ff */
        /* <DEDUP_REMOVED lines=13> */
[----:B------:R-:W-:-:S04]  /*10960*/  MOV R3, UR4 ;  /* 0x0000000400037c02 */ /* 0x000fc80008000f00 */
[----:B------:R-:W-:-:S04]  /*10970*/  SHF.L.U32 R3, R3, 0x1f, RZ ;  /* 0x0000001f03037819 */ /* 0x000fc800000006ff */
[----:B------:R0:W1:Y:S03]  /*10980*/  SYNCS.PHASECHK.TRANS64.TRYWAIT P0, [R18+URZ+0x33400], R3 ;  /* 0x03340003120075a7 */ /* 0x000066000800017f */
[----:B-1----:R-:W-:Y:S05]  /*10990*/  @!P0 NANOSLEEP.SYNCS 0x989680 ;  /* 0x009896800000895d */ /* 0x002fea0003900000 */
[----:B------:R-:W1:Y:S01]  /*109a0*/  @!P0 SYNCS.PHASECHK.TRANS64 P0, [R18+URZ+0x33400], R3 ;  /* 0x03340003120085a7 */ /* 0x000e62000800007f */
[----:B------:R-:W-:Y:S04]  /*109b0*/  BSSY B0, `(.L_x_3298) ;  /* 0x0000006000007945 */ /* 0x000fe80003800000 */
[----:B-1----:R-:W-:Y:S05]  /*109c0*/  @P0 BRA `(.L_x_3299) ;  /* 0x0000000000100947 */ /* 0x002fea0003800000 */
.L_x_3300:
[----:B-1----:R1:W2:Y:S02]  /*109d0*/  SYNCS.PHASECHK.TRANS64.TRYWAIT P0, [R18+URZ+0x33400], R3 ;  /* 0x03340003120075a7 */ /* 0x0022a4000800017f */
[----:B--2---:R-:W-:Y:S05]  /*109e0*/  @!P0 NANOSLEEP.SYNCS 0x989680 ;  /* 0x009896800000895d */ /* 0x004fea0003900000 */
[----:B------:R-:W2:Y:S02]  /*109f0*/  @!P0 SYNCS.PHASECHK.TRANS64 P0, [R18+URZ+0x33400], R3 ;  /* 0x03340003120085a7 */ /* 0x000ea4000800007f */
[----:B--2---:R-:W-:Y:S05]  /*10a00*/  @!P0 BRA `(.L_x_3300) ;  /* 0xfffffffc00f08947 */ /* 0x004fea000383ffff */
.L_x_3299:
[----:B------:R-:W-:Y:S05]  /*10a10*/  BSYNC B0 ;  /* 0x0000000000007941 */ /* 0x000fea0003800000 */
.L_x_3298:
[----:B------:R-:W-:Y:S05]  /*10a20*/  BRA `(.L_x_3301) ;  /* 0x0000006800bc7947 */ /* 0x000fea0003800000 */
.L_x_3297:
[----:B------:R-:W0:Y:S01]  /*10a30*/  LDC.64 R24, c[0x0][0x3c8] ;  /* 0x0000f200ff187b82 */ /* 0x000e220000000a00 */
[----:B-----5:R-:W-:Y:S01]  /*10a40*/  SHF.R.S32.HI R0, RZ, 0x1f, R123 ;  /* 0x0000001fff007819 */ /* 0x020fe2000001147b */
[--C-:B------:R-:W-:Y:S01]  /*10a50*/  IMAD.MOV.U32 R8, RZ, RZ, R16.reuse ;  /* 0x000000ffff087224 */ /* 0x100fe200078e0010 */
[----:B------:R-:W-:Y:S01]  /*10a60*/  SHF.R.S32.HI R9, RZ, 0x1f, R16 ;  /* 0x0000001fff097819 */ /* 0x000fe20000011410 */
[--C-:B------:R-:W-:Y:S01]  /*10a70*/  IMAD.MOV.U32 R10, RZ, RZ, R22.reuse ;  /* 0x000000ffff0a7224 */ /* 0x100fe200078e0016 */
[----:B------:R-:W-:Y:S01]  /*10a80*/  SHF.R.S32.HI R11, RZ, 0x1f, R22 ;  /* 0x0000001fff0b7819 */ /* 0x000fe20000011416 */
[----:B------:R-:W-:Y:S01]  /*10a90*/  ULDC.64 UR4, c[0x0][0x3d8] ;  /* 0x0000f60000047ab9 */ /* 0x000fe20000000a00 */
[----:B------:R-:W-:Y:S01]  /*10aa0*/  ULDC.64 UR6, c[0x0][0x3c8] ;  /* 0x0000f20000067ab9 */ /* 0x000fe20000000a00 */
[----:B------:R-:W1:Y:S01]  /*10ab0*/  LDC.64 R48, c[0x0][0x3e0] ;  /* 0x0000f800ff307b82 */ /* 0x000e620000000a00 */
[----:B------:R-:W-:Y:S01]  /*10ac0*/  IMAD R12, R0, UR4, RZ ;  /* 0x00000004000c7c24 */ /* 0x000fe2000f8e02ff */
[----:B------:R-:W-:Y:S01]  /*10ad0*/  ULOP3.LUT UP0, URZ, UR52, 0x1bf, URZ, 0xc0, !UPT ;  /* 0x000001bf343f7892 */ /* 0x000fe2000f80c03f */
[----:B------:R-:W-:-:S04]  /*10ae0*/  IMAD.WIDE.U32 R4, R123, UR4, R8 ;  /* 0x000000047b047c25 */ /* 0x000fc8000f8e0008 */
[C---:B------:R-:W-:Y:S01]  /*10af0*/  IMAD.WIDE.U32 R6, R123.reuse, UR4, R10 ;  /* 0x000000047b067c25 */ /* 0x040fe2000f8e000a */
[----:B------:R-:W-:Y:S02]  /*10b00*/  IADD3 R52, P0, R4, UR6, RZ ;  /* 0x0000000604347c10 */ /* 0x000fe4000ff1e0ff */
[----:B------:R-:W-:Y:S01]  /*10b10*/  PLOP3.LUT P2, PT, PT, PT, UP0, 0x80, 0x0 ;  /* 0x000000000000781c */ /* 0x000fe20003f4f008 */
[----:B------:R-:W-:Y:S01]  /*10b20*/  IMAD R3, R123, UR5, R12 ;  /* 0x000000057b037c24 */ /* 0x000fe2000f8e020c */
[----:B------:R-:W-:-:S04]  /*10b30*/  IADD3 R56, P1, R6, UR6, RZ ;  /* 0x0000000606387c10 */ /* 0x000fc8000ff3e0ff */
[----:B------:R-:W-:Y:S01]  /*10b40*/  IADD3.X R53, R3, UR7, R5, P0, !PT ;  /* 0x0000000703357c10 */ /* 0x000fe200087fe405 */
[----:B0-----:R-:W-:Y:S01]  /*10b50*/  IMAD.WIDE.U32 R24, R123, UR4, R24 ;  /* 0x000000047b187c25 */ /* 0x001fe2000f8e0018 */
[----:B------:R-:W-:Y:S01]  /*10b60*/  IADD3.X R57, R3, UR7, R7, P1, !PT ;  /* 0x0000000703397c10 */ /* 0x000fe20008ffe407 */
[----:B------:R-:W-:Y:S01]  /*10b70*/  ULDC.64 UR6, c[0x0][0x3e8] ;  /* 0x0000fa0000067ab9 */ /* 0x000fe20000000a00 */
[----:B------:R-:W-:Y:S01]  /*10b80*/  ULDC.64 UR4, c[0x0][0x3e0] ;  /* 0x0000f80000047ab9 */ /* 0x000fe20000000a00 */
[----:B------:R-:W-:Y:S02]  /*10b90*/  IMAD R0, R0, UR6, RZ ;  /* 0x0000000600007c24 */ /* 0x000fe4000f8e02ff */
[----:B------:R-:W-:-:S04]  /*10ba0*/  IMAD.WIDE.U32 R4, R123, UR6, R8 ;  /* 0x000000067b047c25 */ /* 0x000fc8000f8e0008 */
[----:B------:R-:W-:Y:S01]  /*10bb0*/  IMAD.WIDE.U32 R6, R123, UR6, R10 ;  /* 0x000000067b067c25 */ /* 0x000fe2000f8e000a */
[----:B------:R-:W-:-:S03]  /*10bc0*/  IADD3 R54, P0, R4, UR4, RZ ;  /* 0x0000000404367c10 */ /* 0x000fc6000ff1e0ff */
[C---:B------:R-:W-:Y:S01]  /*10bd0*/  IMAD R27, R123.reuse, UR7, R0 ;  /* 0x000000077b1b7c24 */ /* 0x040fe2000f8e0200 */
[----:B------:R-:W-:Y:S01]  /*10be0*/  IADD3 R58, P1, R6, UR4, RZ ;  /* 0x00000004063a7c10 */ /* 0x000fe2000ff3e0ff */
[----:B-1----:R-:W-:-:S03]  /*10bf0*/  IMAD.WIDE.U32 R48, R123, UR6, R48 ;  /* 0x000000067b307c25 */ /* 0x002fc6000f8e0030 */
[----:B------:R-:W-:Y:S01]  /*10c00*/  IADD3.X R55, R27, UR5, R5, P0, !PT ;  /* 0x000000051b377c10 */ /* 0x000fe200087fe405 */
[----:B------:R-:W-:Y:S01]  /*10c10*/  IMAD.IADD R26, R3, 0x1, R25 ;  /* 0x00000001031a7824 */ /* 0x000fe200078e0219 */
[C---:B------:R-:W-:Y:S01]  /*10c20*/  IADD3.X R59, R27.reuse, UR5, R7, P1, !PT ;  /* 0x000000051b3b7c10 */ /* 0x040fe20008ffe407 */
[----:B------:R-:W-:Y:S01]  /*10c30*/  IMAD.IADD R27, R27, 0x1, R49 ;  /* 0x000000011b1b7824 */ /* 0x000fe200078e0231 */
        /* <DEDUP_REMOVED lines=16> */
[----:B-1----:R-:W-:Y:S05]  /*10d40*/  CALL.ABS.NOINC R14 ;  /* 0x000000000e007343 */ /* 0x002fea0003c00000 */
.L_x_3302:
        /* <DEDUP_REMOVED lines=21> */
[C---:B------:R-:W-:Y:S01]  /*10ea0*/  VIADD R0, R16.reuse, 0x10 ;  /* 0x0000001010007836 */ /* 0x040fe20000000000 */
[----:B------:R-:W-:Y:S01]  /*10eb0*/  ULDC UR4, c[0x0][0x3d4] ;  /* 0x0000f50000047ab9 */ /* 0x000fe20000000800 */
[C---:B------:R-:W-:Y:S02]  /*10ec0*/  IADD3 R3, R16.reuse, 0x20, RZ ;  /* 0x0000002010037810 */ /* 0x040fe40007ffe0ff */
[----:B------:R-:W-:Y:S02]  /*10ed0*/  CS2R R44, SRZ ;  /* 0x00000000002c7805 */ /* 0x000fe4000001ff00 */
[----:B------:R-:W-:Y:S02]  /*10ee0*/  ISETP.GE.AND P5, PT, R16, UR4, PT ;  /* 0x0000000410007c0c */ /* 0x000fe4000bfa6270 */
[----:B------:R-:W-:Y:S02]  /*10ef0*/  CS2R R46, SRZ ;  /* 0x00000000002e7805 */ /* 0x000fe4000001ff00 */
[----:B------:R-:W-:Y:S01]  /*10f00*/  ISETP.GE.AND P4, PT, R0, UR4, PT ;  /* 0x0000000400007c0c */ /* 0x000fe2000bf86270 */
[C---:B------:R-:W-:Y:S01]  /*10f10*/  VIADD R0, R16.reuse, 0x30 ;  /* 0x0000003010007836 */ /* 0x040fe20000000000 */
[----:B------:R-:W-:Y:S01]  /*10f20*/  ISETP.GE.AND P3, PT, R3, UR4, PT ;  /* 0x0000000403007c0c */ /* 0x000fe2000bf66270 */
[----:B------:R-:W-:-:S03]  /*10f30*/  VIADD R3, R16, 0x40 ;  /* 0x0000004010037836 */ /* 0x000fc60000000000 */
[----:B------:R-:W-:Y:S01]  /*10f40*/  ISETP.GE.AND P2, PT, R0, UR4, PT ;  /* 0x0000000400007c0c */ /* 0x000fe2000bf46270 */
[----:B------:R-:W-:Y:S01]  /*10f50*/  VIADD R0, R16, 0x50 ;  /* 0x0000005010007836 */ /* 0x000fe20000000000 */
[----:B------:R-:W-:Y:S01]  /*10f60*/  ISETP.GE.AND P1, PT, R3, UR4, PT ;  /* 0x0000000403007c0c */ /* 0x000fe2000bf26270 */
[----:B------:R0:W5:Y:S04]  /*10f70*/  @!P5 LDG.E.64 R44, desc[UR54][R52.64] ;  /* 0x00000036342cd981 */ /* 0x000168000c1e1b00 */
[----:B------:R0:W5:Y:S01]  /*10f80*/  @!P5 LDG.E.64 R46, desc[UR54][R54.64] ;  /* 0x00000036362ed981 */ /* 0x000162000c1e1b00 */
        /* <DEDUP_REMOVED lines=11> */
[----:B------:R0:W5:Y:S04]  /*11040*/  @!P4 LDG.E.64 R40, desc[UR54][R52.64+0x10] ;  /* 0x000010363428c981 */ /* 0x000168000c1e1b00 */
        /* <DEDUP_REMOVED lines=8> */
[----:B------:R0:W5:Y:S02]  /*110d0*/  @!P5 LDG.E.64 R20, desc[UR54][R54.64+0x50] ;  /* 0x000050363614d981 */ /* 0x000164000c1e1b00 */
.L_x_3306:
[----:B------:R-:W-:Y:S05]  /*110e0*/  BSYNC B1 ;  /* 0x0000000000017941 */ /* 0x000fea0003800000 */
.L_x_3305:
[----:B------:R-:W-:-:S03]  /*110f0*/  UMOV UR4, 0xffffffff ;  /* 0xffffffff00047882 */ /* 0x000fc60000000000 */
[----:B------:R-:W-:Y:S05]  /*11100*/  BRA.DIV UR4, `(.L_x_3307) ;  /* 0x0000019a04d07947 */ /* 0x000fea000b800000 */
.L_x_3520:
[----:B------:R-:W-:-:S03]  /*11110*/  UMOV UR4, 0xffffffff ;  /* 0xffffffff00047882 */ /* 0x000fc60000000000 */
[----:B------:R-:W-:Y:S05]  /*11120*/  BRA.DIV UR4, `(.L_x_3308) ;  /* 0x0000019a04f07947 */ /* 0x000fea000b800000 */
.L_x_3523:
[----:B------:R-:W-:-:S03]  /*11130*/  UMOV UR4, 0xffffffff ;  /* 0xffffffff00047882 */ /* 0x000fc60000000000 */
[----:B------:R-:W-:Y:S05]  /*11140*/  BRA.DIV UR4, `(.L_x_3309) ;  /* 0x0000019e04107947 */ /* 0x000fea000b800000 */
.L_x_3526:
[----:B------:R-:W-:-:S03]  /*11150*/  UMOV UR4, 0xffffffff ;  /* 0xffffffff00047882 */ /* 0x000fc60000000000 */
[----:B------:R-:W-:Y:S05]  /*11160*/  BRA.DIV UR4, `(.L_x_3310) ;  /* 0x0000019e04307947 */ /* 0x000fea000b800000 */
.L_x_3529:
        /* <DEDUP_REMOVED lines=8> */
.L_x_3530:
[----:B------:R-:W-:Y:S05]  /*111f0*/  BSYNC B1 ;  /* 0x0000000000017941 */ /* 0x000fea0003800000 */
.L_x_3311:
[----:B------:R-:W-:Y:S05]  /*11200*/  @P0 BRA `(.L_x_3313) ;  /* 0x0000006000a00947 */ /* 0x000fea0003800000 */
[----:B------:R-:W2:Y:S01]  /*11210*/  LDC R5, c[0x0][0x3d4] ;  /* 0x0000f500ff057b82 */ /* 0x000ea20000000800 */
[C---:B------:R-:W-:Y:S01]  /*11220*/  IADD3 R0, R16.reuse, 0x10, RZ ;  /* 0x0000001010007810 */ /* 0x040fe20007ffe0ff */
[----:B------:R-:W-:Y:S01]  /*11230*/  VIADD R4, R16, 0x20 ;  /* 0x0000002010047836 */ /* 0x000fe20000000000 */
[----:B-1----:R-:W-:Y:S01]  /*11240*/  IADD3 R3, R18, R235, RZ ;  /* 0x000000eb12037210 */ /* 0x002fe20007ffe0ff */
[----:B------:R-:W-:Y:S01]  /*11250*/  VIADD R6, R16, 0x30 ;  /* 0x0000003010067836 */ /* 0x000fe20000000000 */
[----:B------:R-:W-:Y:S01]  /*11260*/  BSSY B1, `(.L_x_3314) ;  /* 0x0000082000017945 */ /* 0x000fe20003800000 */
[----:B------:R-:W-:Y:S02]  /*11270*/  LOP3.LUT P5, RZ, R236, 0x2, RZ, 0xc0, !PT ;  /* 0x00000002ecff7812 */ /* 0x000fe400078ac0ff */
[-C--:B--2---:R-:W-:Y:S02]  /*11280*/  ISETP.GE.AND P6, PT, R16, R5.reuse, PT ;  /* 0x000000051000720c */ /* 0x084fe40003fc6270 */
[-C--:B------:R-:W-:Y:S01]  /*11290*/  ISETP.GE.AND P0, PT, R0, R5.reuse, PT ;  /* 0x000000050000720c */ /* 0x080fe20003f06270 */
[----:B------:R-:W-:Y:S01]  /*112a0*/  VIADD R0, R16, 0x40 ;  /* 0x0000004010007836 */ /* 0x000fe20000000000 */
[-C--:B------:R-:W-:Y:S01]  /*112b0*/  ISETP.GE.AND P1, PT, R4, R5.reuse, PT ;  /* 0x000000050400720c */ /* 0x080fe20003f26270 */
[----:B------:R-:W-:Y:S01]  /*112c0*/  VIADD R4, R16, 0x50 ;  /* 0x0000005010047836 */ /* 0x000fe20000000000 */
[----:B------:R-:W-:-:S02]  /*112d0*/  ISETP.GE.AND P2, PT, R6, R5, PT ;  /* 0x000000050600720c */ /* 0x000fc40003f46270 */
[-C--:B------:R-:W-:Y:S01]  /*112e0*/  ISETP.GE.AND P3, PT, R0, R5.reuse, PT ;  /* 0x000000050000720c */ /* 0x080fe20003f66270 */
[----:B------:R-:W-:Y:S01]  /*112f0*/  VIADD R0, R3, 0x20 ;  /* 0x0000002003007836 */ /* 0x000fe20000000000 */
[----:B------:R-:W-:-:S03]  /*11300*/  ISETP.GE.AND P4, PT, R4, R5, PT ;  /* 0x000000050400720c */ /* 0x000fc60003f86270 */
[----:B------:R-:W-:Y:S10]  /*11310*/  @P6 BRA `(.L_x_3315) ;  /* 0x0000000400d86947 */ /* 0x000ff40003800000 */
[----:B------:R-:W1:Y:S01]  /*11320*/  LDS.128 R4, [R3+0x1e200] ;  /* 0x01e2000003047984 */ /* 0x000e620000000c00 */
[----:B-----5:R-:W-:Y:S02]  /*11330*/  SHF.R.U32.HI R13, RZ, 0x8, R45 ;  /* 0x00000008ff0d7819 */ /* 0x020fe4000001162d */
[----:B------:R-:W-:Y:S02]  /*11340*/  SHF.R.U32.HI R11, RZ, 0x8, R44 ;  /* 0x00000008ff0b7819 */ /* 0x000fe4000001162c */
[----:B------:R-:W-:Y:S02]  /*11350*/  LOP3.LUT R12, R45, 0xff, RZ, 0xc0, !PT ;  /* 0x000000ff2d0c7812 */ /* 0x000fe400078ec0ff */
[----:B------:R-:W-:Y:S02]  /*11360*/  LOP3.LUT R13, R13, 0xff, RZ, 0xc0, !PT ;  /* 0x000000ff0d0d7812 */ /* 0x000fe400078ec0ff */
[----:B------:R-:W-:Y:S02]  /*11370*/  SHF.R.U32.HI R25, RZ, 0x8, R47 ;  /* 0x00000008ff197819 */ /* 0x000fe4000001162f */
[----:B------:R-:W-:-:S02]  /*11380*/  LOP3.LUT R10, R44, 0xff, RZ, 0xc0, !PT ;  /* 0x000000ff2c0a7812 */ /* 0x000fc400078ec0ff */
[----:B------:R-:W-:Y:S02]  /*11390*/  LOP3.LUT R11, R11, 0xff, RZ, 0xc0, !PT ;  /* 0x000000ff0b0b7812 */ /* 0x000fe400078ec0ff */
[----:B------:R-:W-:Y:S02]  /*113a0*/  PRMT R12, R13, 0x7604, R12 ;  /* 0x000076040d0c7816 */ /* 0x000fe4000000000c */
[----:B------:R-:W-:Y:S02]  /*113b0*/  SHF.R.U32.HI R26, RZ, 0x10, R45 ;  /* 0x00000010ff1a7819 */ /* 0x000fe4000001162d */
[----:B------:R-:W-:Y:S02]  /*113c0*/  SHF.R.U32.HI R13, RZ, 0x8, R46 ;  /* 0x00000008ff0d7819 */ /* 0x000fe4000001162e */
[----:B------:R-:W-:Y:S02]  /*113d0*/  LOP3.LUT R14, R47, 0xff, RZ, 0xc0, !PT ;  /* 0x000000ff2f0e7812 */ /* 0x000fe400078ec0ff */
[----:B------:R-:W-:-:S02]  /*113e0*/  LOP3.LUT R25, R25, 0xff, RZ, 0xc0, !PT ;  /* 0x000000ff19197812 */ /* 0x000fc400078ec0ff */
[----:B------:R-:W-:Y:S02]  /*113f0*/  SHF.R.U32.HI R24, RZ, 0x10, R47 ;  /* 0x00000010ff187819 */ /* 0x000fe4000001162f */
[----:B------:R-:W-:Y:S02]  /*11400*/  PRMT R11, R11, 0x7604, R10 ;  /* 0x000076040b0b7816 */ /* 0x000fe4000000000a */
        /* <DEDUP_REMOVED lines=10> */
[----:B------:R-:W-:Y:S02]  /*114b0*/  LOP3.LUT R15, R11, 0xff000000, R44, 0xf8, !PT ;  /* 0xff0000000b0f7812 */ /* 0x000fe400078ef82c */
[----:B------:R-:W-:-:S02]  /*114c0*/  LOP3.LUT R27, R27, 0xff000000, R47, 0xf8, !PT ;  /* 0xff0000001b1b7812 */ /* 0x000fc400078ef82f */
[----:B------:R-:W-:Y:S02]  /*114d0*/  LOP3.LUT R44, R13, 0xff000000, R45, 0xf8, !PT ;  /* 0xff0000000d2c7812 */ /* 0x000fe400078ef82d */
[----:B-1----:R-:W-:Y:S02]  /*114e0*/  F2FP.F16.E4M3.UNPACK_B R10, R6.H1 ;  /* 0x00000006ff0a723e */ /* 0x002fe400030006ff */
[----:B------:R-:W-:Y:S02]  /*114f0*/  F2FP.F16.E4M3.UNPACK_B R26, R27 ;  /* 0x0000001bff1a723e */ /* 0x000fe400020006ff */
[----:B------:R-:W-:Y:S01]  /*11500*/  F2FP.F16.E4M3.UNPACK_B R24, R44 ;  /* 0x0000002cff18723e */ /* 0x000fe200020006ff */
[--C-:B------:R-:W-:Y:S01]  /*11510*/  HADD2.F32 R13, -RZ, R10.reuse.H0_H0 ;  /* 0x2000000aff0d7230 */ /* 0x100fe20000004100 */
[----:B------:R-:W-:Y:S01]  /*11520*/  LOP3.LUT R46, R25, 0xff000000, R46, 0xf8, !PT ;  /* 0xff000000192e7812 */ /* 0x000fe200078ef82e */
[----:B------:R-:W-:Y:S01]  /*11530*/  HADD2.F32 R10, -RZ, R10.H1_H1 ;  /* 0x3000000aff0a7230 */ /* 0x000fe20000004100 */
[----:B------:R-:W-:Y:S01]  /*11540*/  F2FP.F16.E4M3.UNPACK_B R12, R6 ;  /* 0x00000006ff0c723e */ /* 0x000fe200020006ff */
[----:B------:R-:W-:Y:S01]  /*11550*/  HADD2.F32 R45, -RZ, R26.H1_H1 ;  /* 0x3000001aff2d7230 */ /* 0x000fe20000004100 */
[----:B------:R-:W-:Y:S01]  /*11560*/  F2FP.F16.E4M3.UNPACK_B R11, R5.H1 ;  /* 0x00000005ff0b723e */ /* 0x000fe200030006ff */
[----:B------:R-:W-:Y:S01]  /*11570*/  HADD2.F32 R25, -RZ, R24.H1_H1 ;  /* 0x30000018ff197230 */ /* 0x000fe20000004100 */
[----:B------:R-:W-:Y:S01]  /*11580*/  F2FP.F16.E4M3.UNPACK_B R14, R7 ;  /* 0x00000007ff0e723e */ /* 0x000fe200020006ff */
[----:B------:R-:W-:-:S02]  /*11590*/  HADD2.F32 R26, -RZ, R26.H0_H0 ;  /* 0x2000001aff1a7230 */ /* 0x000fc40000004100 */
[C---:B------:R-:W-:Y:S01]  /*115a0*/  FMUL.FTZ R48, R10.reuse, R45 ;  /* 0x0000002d0a307220 */ /* 0x040fe20000410000 */
[----:B------:R-:W-:Y:S02]  /*115b0*/  HADD2.F32 R24, -RZ, R24.H0_H0 ;  /* 0x20000018ff187230 */ /* 0x000fe40000004100 */
[----:B0-----:R-:W-:Y:S01]  /*115c0*/  FMUL.FTZ R52, R10, R25 ;  /* 0x000000190a347220 */ /* 0x001fe20000410000 */
[----:B------:R-:W-:Y:S01]  /*115d0*/  F2FP.F16.E4M3.UNPACK_B R10, R5 ;  /* 0x00000005ff0a723e */ /* 0x000fe200020006ff */
[--C-:B------:R-:W-:Y:S02]  /*115e0*/  HADD2.F32 R5, -RZ, R12.reuse.H1_H1 ;  /* 0x3000000cff057230 */ /* 0x100fe40000004100 */
[C---:B------:R-:W-:Y:S01]  /*115f0*/  FFMA.FTZ R49, R13.reuse, R25, -R48 ;  /* 0x000000190d317223 */ /* 0x040fe20000010830 */
[----:B------:R-:W-:Y:S01]  /*11600*/  FFMA.FTZ R52, R13, R45, R52 ;  /* 0x0000002d0d347223 */ /* 0x000fe20000010034 */
[----:B------:R-:W-:Y:S01]  /*11610*/  HADD2.F32 R12, -RZ, R12.H0_H0 ;  /* 0x2000000cff0c7230 */ /* 0x000fe20000004100 */
[----:B------:R-:W-:Y:S01]  /*11620*/  F2FP.F16.E4M3.UNPACK_B R27, R27.H1 ;  /* 0x0000001bff1b723e */ /* 0x000fe200030006ff */
[C---:B------:R-:W-:Y:S01]  /*11630*/  FMUL.FTZ R13, R5.reuse, R26 ;  /* 0x0000001a050d7220 */ /* 0x040fe20000410000 */
[----:B------:R-:W-:Y:S01]  /*11640*/  F2FP.F16.E4M3.UNPACK_B R44, R44.H1 ;  /* 0x0000002cff2c723e */ /* 0x000fe200030006ff */
[-C--:B------:R-:W-:Y:S01]  /*11650*/  FMUL.FTZ R47, R5, R24.reuse ;  /* 0x00000018052f7220 */ /* 0x080fe20000410000 */
[----:B------:R-:W-:Y:S01]  /*11660*/  F2FP.F16.E4M3.UNPACK_B R7, R7.H1 ;  /* 0x00000007ff07723e */ /* 0x000fe200030006ff */
[----:B------:R-:W-:Y:S01]  /*11670*/  FFMA.FTZ R45, R12, R24, -R13 ;  /* 0x000000180c2d7223 */ /* 0x000fe2000001080d */
[----:B------:R-:W-:-:S02]  /*11680*/  HADD2.F32 R5, -RZ, R14.H1_H1 ;  /* 0x3000000eff057230 */ /* 0x000fc40000004100 */
[----:B------:R-:W-:Y:S01]  /*11690*/  FFMA.FTZ R48, R12, R26, R47 ;  /* 0x0000001a0c307223 */ /* 0x000fe2000001002f */
[--C-:B------:R-:W-:Y:S01]  /*116a0*/  HADD2.F32 R25, -RZ, R27.reuse.H0_H0 ;  /* 0x2000001bff197230 */ /* 0x100fe20000004100 */
[-C--:B------:R-:W-:Y:S01]  /*116b0*/  F2FP.F16.E4M3.UNPACK_B R6, R4.reuse ;  /* 0x00000004ff06723e */ /* 0x080fe200020006ff */
[----:B------:R-:W-:Y:S01]  /*116c0*/  HADD2.F32 R13, -RZ, R44.H0_H0 ;  /* 0x2000002cff0d7230 */ /* 0x000fe20000004100 */
[----:B------:R-:W-:Y:S01]  /*116d0*/  F2FP.F16.E4M3.UNPACK_B R4, R4.H1 ;  /* 0x00000004ff04723e */ /* 0x000fe200030006ff */
        /* <DEDUP_REMOVED lines=8> */
[----:B------:R-:W-:Y:S02]  /*11760*/  HADD2.F32 R5, -RZ, R7.H0_H0 ;  /* 0x20000007ff057230 */ /* 0x000fe40000004100 */
[C---:B------:R-:W-:Y:S01]  /*11770*/  FMUL.FTZ R24, R12.reuse, R27 ;  /* 0x0000001b0c187220 */ /* 0x040fe20000410000 */
[----:B------:R-:W-:Y:S01]  /*11780*/  F2FP.F16.E4M3.UNPACK_B R13, R46 ;  /* 0x0000002eff0d723e */ /* 0x000fe200020006ff */
[-C--:B------:R-:W-:Y:S01]  /*11790*/  FMUL.FTZ R14, R12, R44.reuse ;  /* 0x0000002c0c0e7220 */ /* 0x080fe20000410000 */
[----:B------:R-:W-:Y:S01]  /*117a0*/  F2FP.F16.E4M3.UNPACK_B R12, R15 ;  /* 0x0000000fff0c723e */ /* 0x000fe200020006ff */
[----:B------:R-:W-:Y:S01]  /*117b0*/  FFMA.FTZ R44, R5, R44, -R24 ;  /* 0x0000002c052c7223 */ /* 0x000fe20000010818 */
[----:B------:R-:W-:-:S02]  /*117c0*/  HADD2.F32 R7, -RZ, R4.H1_H1 ;  /* 0x30000004ff077230 */ /* 0x000fc40000004100 */
[----:B------:R-:W-:Y:S01]  /*117d0*/  FFMA.FTZ R51, R5, R27, R14 ;  /* 0x0000001b05337223 */ /* 0x000fe2000001000e */
[--C-:B------:R-:W-:Y:S01]  /*117e0*/  HADD2.F32 R24, -RZ, R13.reuse.H1_H1 ;  /* 0x3000000dff187230 */ /* 0x100fe20000004100 */
[----:B------:R-:W-:Y:S01]  /*117f0*/  F2FP.F16.E4M3.UNPACK_B R15, R15.H1 ;  /* 0x0000000fff0f723e */ /* 0x000fe200030006ff */
[----:B------:R-:W-:Y:S01]  /*11800*/  HADD2.F32 R14, -RZ, R12.H1_H1 ;  /* 0x3000000cff0e7230 */ /* 0x000fe20000004100 */
[----:B------:R-:W-:Y:S01]  /*11810*/  F2FP.F16.E4M3.UNPACK_B R46, R46.H1 ;  /* 0x0000002eff2e723e */ /* 0x000fe200030006ff */
[----:B------:R-:W-:Y:S02]  /*11820*/  HADD2.F32 R5, -RZ, R4.H0_H0 ;  /* 0x20000004ff057230 */ /* 0x000fe40000004100 */
[----:B------:R-:W-:Y:S01]  /*11830*/  FMUL.FTZ R26, R7, R24 ;  /* 0x00000018071a7220 */ /* 0x000fe20000410000 */
[----:B------:R-:W-:Y:S02]  /*11840*/  HADD2.F32 R25, -RZ, R13.H0_H0 ;  /* 0x2000000dff197230 */ /* 0x000fe40000004100 */
[----:B------:R-:W-:-:S02]  /*11850*/  HADD2.F32 R4, -RZ, R6.H1_H1 ;  /* 0x30000006ff047230 */ /* 0x000fc40000004100 */
[-C--:B------:R-:W-:Y:S01]  /*11860*/  FFMA.FTZ R26, R5, R14.reuse, -R26 ;  /* 0x0000000e051a7223 */ /* 0x080fe2000001081a */
[----:B------:R-:W-:Y:S02]  /*11870*/  HADD2.F32 R13, -RZ, R12.H0_H0 ;  /* 0x2000000cff0d7230 */ /* 0x000fe40000004100 */
[----:B------:R-:W-:Y:S01]  /*11880*/  FMUL.FTZ R12, R7, R14 ;  /* 0x0000000e070c7220 */ /* 0x000fe20000410000 */
[----:B------:R-:W-:Y:S02]  /*11890*/  HADD2.F32 R6, -RZ, R6.H0_H0 ;  /* 0x20000006ff067230 */ /* 0x000fe40000004100 */
[C---:B------:R-:W-:Y:S01]  /*118a0*/  FMUL.FTZ R7, R4.reuse, R25 ;  /* 0x0000001904077220 */ /* 0x040fe20000410000 */
[-C--:B------:R-:W-:Y:S01]  /*118b0*/  FMUL.FTZ R4, R4, R13.reuse ;  /* 0x0000000d04047220 */ /* 0x080fe20000410000 */
[----:B------:R-:W-:Y:S02]  /*118c0*/  FFMA.FTZ R27, R5, R24, R12 ;  /* 0x00000018051b7223 */ /* 0x000fe4000001000c */
[----:B------:R-:W-:Y:S01]  /*118d0*/  FFMA.FTZ R13, R6, R13, -R7 ;  /* 0x0000000d060d7223 */ /* 0x000fe20000010807 */
[----:B------:R-:W-:-:S02]  /*118e0*/  HADD2.F32 R5, -RZ, R11.H1_H1 ;  /* 0x3000000bff057230 */ /* 0x000fc40000004100 */
[----:B------:R-:W-:Y:S01]  /*118f0*/  FFMA.FTZ R14, R6, R25, R4 ;  /* 0x00000019060e7223 */ /* 0x000fe20000010004 */
[--C-:B------:R-:W-:Y:S02]  /*11900*/  HADD2.F32 R6, -RZ, R15.reuse.H1_H1 ;  /* 0x3000000fff067230 */ /* 0x100fe40000004100 */
[--C-:B------:R-:W-:Y:S02]  /*11910*/  HADD2.F32 R12, -RZ, R46.reuse.H1_H1 ;  /* 0x3000002eff0c7230 */ /* 0x100fe40000004100 */
[----:B------:R-:W-:Y:S02]  /*11920*/  HADD2.F32 R7, -RZ, R46.H0_H0 ;  /* 0x2000002eff077230 */ /* 0x000fe40000004100 */
[C---:B------:R-:W-:Y:S01]  /*11930*/  FMUL.FTZ R25, R5.reuse, R6 ;  /* 0x0000000605197220 */ /* 0x040fe20000410000 */
[----:B------:R-:W-:Y:S02]  /*11940*/  HADD2.F32 R4, -RZ, R10.H1_H1 ;  /* 0x3000000aff047230 */ /* 0x000fe40000004100 */
[----:B------:R-:W-:Y:S01]  /*11950*/  FMUL.FTZ R24, R5, R12 ;  /* 0x0000000c05187220 */ /* 0x000fe20000410000 */
[----:B------:R-:W-:-:S02]  /*11960*/  HADD2.F32 R15, -RZ, R15.H0_H0 ;  /* 0x2000000fff0f7230 */ /* 0x000fc40000004100 */
        /* <DEDUP_REMOVED lines=17> */
.L_x_3315:
[----:B------:R-:W-:Y:S05]  /*11a80*/  BSYNC B1 ;  /* 0x0000000000017941 */ /* 0x000fea0003800000 */
.L_x_3314:
[----:B------:R-:W-:Y:S01]  /*11a90*/  BSSY B1, `(.L_x_3316) ;  /* 0x000007d000017945 */ /* 0x000fe20003800000 */
[----:B------:R-:W-:-:S03]  /*11aa0*/  @P5 VIADD R0, R3, 0xffffffe0 ;  /* 0xffffffe003005836 */ /* 0x000fc60000000000 */
[----:B------:R-:W-:Y:S05]  /*11ab0*/  @P0 BRA `(.L_x_3317) ;  /* 0x0000000400e80947 */ /* 0x000fea0003800000 */
[----:B-1----:R-:W1:Y:S01]  /*11ac0*/  LDS.128 R4, [R0+0x1e200] ;  /* 0x01e2000000047984 */ /* 0x002e620000000c00 */
[----:B-----5:R-:W-:Y:S02]  /*11ad0*/  SHF.R.U32.HI R10, RZ, 0x8, R40 ;  /* 0x00000008ff0a7819 */ /* 0x020fe40000011628 */
        /* <DEDUP_REMOVED lines=8> */
[----:B------:R-:W-:Y:S02]  /*11b60*/  LOP3.LUT R24, R24, 0xff, RZ, 0xc0, !PT ;  /* 0x000000ff18187812 */ /* 0x000fe400078ec0ff */
[----:B------:R-:W-:Y:S02]  /*11b70*/  LOP3.LUT R15, R42, 0xff, RZ, 0xc0, !PT ;  /* 0x000000ff2a0f7812 */ /* 0x000fe400078ec0ff */
[----:B------:R-:W-:-:S02]  /*11b80*/  LOP3.LUT R14, R14, 0xff, RZ, 0xc0, !PT ;  /* 0x000000ff0e0e7812 */ /* 0x000fc400078ec0ff */
[----:B------:R-:W-:Y:S02]  /*11b90*/  PRMT R11, R10, 0x7604, R11 ;  /* 0x000076040a0b7816 */ /* 0x000fe4000000000b */
[----:B------:R-:W-:Y:S02]  /*11ba0*/  PRMT R13, R12, 0x7604, R13 ;  /* 0x000076040c0d7816 */ /* 0x000fe4000000000d */
[----:B------:R-:W-:Y:S02]  /*11bb0*/  PRMT R25, R24, 0x7604, R25 ;  /* 0x0000760418197816 */ /* 0x000fe40000000019 */
[----:B------:R-:W-:Y:S02]  /*11bc0*/  SHF.R.U32.HI R10, RZ, 0x10, R40 ;  /* 0x00000010ff0a7819 */ /* 0x000fe40000011628 */
[----:B------:R-:W-:Y:S02]  /*11bd0*/  SHF.R.U32.HI R12, RZ, 0x10, R41 ;  /* 0x00000010ff0c7819 */ /* 0x000fe40000011629 */
[----:B------:R-:W-:-:S02]  /*11be0*/  SHF.R.U32.HI R24, RZ, 0x10, R43 ;  /* 0x00000010ff187819 */ /* 0x000fc4000001162b */
[----:B------:R-:W-:Y:S02]  /*11bf0*/  PRMT R15, R14, 0x7604, R15 ;  /* 0x000076040e0f7816 */ /* 0x000fe4000000000f */
        /* <DEDUP_REMOVED lines=26> */
[----:B------:R-:W-:Y:S01]  /*11da0*/  FMUL.FTZ R46, R10, R25 ;  /* 0x000000190a2e7220 */ /* 0x000fe20000410000 */
        /* <DEDUP_REMOVED lines=75> */
.L_x_3317:
[----:B------:R-:W-:Y:S05]  /*12260*/  BSYNC B1 ;  /* 0x0000000000017941 */ /* 0x000fea0003800000 */
.L_x_3316:
[----:B------:R-:W-:Y:S04]  /*12270*/  BSSY B1, `(.L_x_3318) ;  /* 0x0000078000017945 */ /* 0x000fe80003800000 */
[----:B------:R-:W-:Y:S05]  /*12280*/  @P1 BRA `(.L_x_3319) ;  /* 0x0000000400d81947 */ /* 0x000fea0003800000 */
[----:B-12---:R-:W1:Y:S01]  /*12290*/  LDS.128 R4, [R3+0x20200] ;  /* 0x0202000003047984 */ /* 0x006e620000000c00 */
        /* <DEDUP_REMOVED lines=11> */
[----:B------:R-:W-:-:S02]  /*12350*/  SHF.R.U32.HI R24, RZ, 0x10, R39 ;  /* 0x00000010ff187819 */ /* 0x000fc40000011627 */
[----:B------:R-:W-:Y:S02]  /*12360*/  SHF.R.U32.HI R26, RZ, 0x10, R37 ;  /* 0x00000010ff1a7819 */ /* 0x000fe40000011625 */
[----:B------:R-:W-:Y:S02]  /*12370*/  PRMT R11, R11, 0x7604, R10 ;  /* 0x000076040b0b7816 */ /* 0x000fe4000000000a */
[----:B------:R-:W-:Y:S02]  /*12380*/  LOP3.LUT R10, R38, 0xff, RZ, 0xc0, !PT ;  /* 0x000000ff260a7812 */ /* 0x000fe400078ec0ff */
[----:B------:R-:W-:Y:S02]  /*12390*/  LOP3.LUT R15, R13, 0xff, RZ, 0xc0, !PT ;  /* 0x000000ff0d0f7812 */ /* 0x000fe400078ec0ff */
[----:B------:R-:W-:Y:S01]  /*123a0*/  PRMT R14, R25, 0x7604, R14 ;  /* 0x00007604190e7816 */ /* 0x000fe2000000000e */
[----:B------:R-:W-:Y:S01]  /*123b0*/  IMAD.U32 R25, R24, 0x10000, RZ ;  /* 0x0001000018197824 */ /* 0x000fe200078e00ff */
[----:B------:R-:W-:-:S02]  /*123c0*/  SHF.L.U32 R13, R26, 0x10, RZ ;  /* 0x000000101a0d7819 */ /* 0x000fc400000006ff */
[----:B------:R-:W-:Y:S02]  /*123d0*/  PRMT R15, R15, 0x7604, R10 ;  /* 0x000076040f0f7816 */ /* 0x000fe4000000000a */
[----:B------:R-:W-:Y:S02]  /*123e0*/  LOP3.LUT R11, R11, 0xff0000, R36, 0xf8, !PT ;  /* 0x00ff00000b0b7812 */ /* 0x000fe400078ef824 */
[----:B------:R-:W-:Y:S02]  /*123f0*/  LOP3.LUT R13, R12, 0xff0000, R13, 0xf8, !PT ;  /* 0x00ff00000c0d7812 */ /* 0x000fe400078ef80d */
[----:B------:R-:W-:Y:S02]  /*12400*/  LOP3.LUT R27, R14, 0xff0000, R25, 0xf8, !PT ;  /* 0x00ff00000e1b7812 */ /* 0x000fe400078ef819 */
[----:B------:R-:W-:Y:S02]  /*12410*/  LOP3.LUT R25, R15, 0xff0000, R38, 0xf8, !PT ;  /* 0x00ff00000f197812 */ /* 0x000fe400078ef826 */
[----:B------:R-:W-:-:S02]  /*12420*/  LOP3.LUT R15, R11, 0xff000000, R36, 0xf8, !PT ;  /* 0xff0000000b0f7812 */ /* 0x000fc400078ef824 */
[----:B------:R-:W-:Y:S02]  /*12430*/  LOP3.LUT R27, R27, 0xff000000, R39, 0xf8, !PT ;  /* 0xff0000001b1b7812 */ /* 0x000fe400078ef827 */
        /* <DEDUP_REMOVED lines=91> */
.L_x_3319:
[----:B------:R-:W-:Y:S05]  /*129f0*/  BSYNC B1 ;  /* 0x0000000000017941 */ /* 0x000fea0003800000 */
.L_x_3318:
[----:B------:R-:W-:Y:S04]  /*12a00*/  BSSY B1, `(.L_x_3320) ;  /* 0x000007c000017945 */ /* 0x000fe80003800000 */
[----:B------:R-:W-:Y:S05]  /*12a10*/  @P2 BRA `(.L_x_3321) ;  /* 0x0000000400e82947 */ /* 0x000fea0003800000 */
[----:B-123--:R-:W1:Y:S01]  /*12a20*/  LDS.128 R4, [R0+0x20200] ;  /* 0x0202000000047984 */ /* 0x00ee620000000c00 */
        /* <DEDUP_REMOVED lines=121> */
.L_x_3321:
[----:B------:R-:W-:Y:S05]  /*131c0*/  BSYNC B1 ;  /* 0x0000000000017941 */ /* 0x000fea0003800000 */
.L_x_3320:
[----:B------:R-:W-:Y:S04]  /*131d0*/  BSSY B1, `(.L_x_3322) ;  /* 0x0000078000017945 */ /* 0x000fe80003800000 */
[----:B------:R-:W-:Y:S05]  /*131e0*/  @P3 BRA `(.L_x_3323) ;  /* 0x0000000400d83947 */ /* 0x000fea0003800000 */
[----:B-1234-:R-:W1:Y:S01]  /*131f0*/  LDS.128 R4, [R3+0x22200] ;  /* 0x0222000003047984 */ /* 0x01ee620000000c00 */
        /* <DEDUP_REMOVED lines=117> */
.L_x_3323:
[----:B------:R-:W-:Y:S05]  /*13950*/  BSYNC B1 ;  /* 0x0000000000017941 */ /* 0x000fea0003800000 */
.L_x_3322:
[----:B------:R-:W-:Y:S05]  /*13960*/  @P4 BRA `(.L_x_3313) ;  /* 0x0000003800c84947 */ /* 0x000fea0003800000 */
[----:B-1234-:R-:W1:Y:S01]  /*13970*/  LDS.128 R4, [R0+0x22200] ;  /* 0x0222000000047984 */ /* 0x01ee620000000c00 */
[----:B-----5:R-:W-:Y:S02]  /*13980*/  SHF.R.U32.HI R11, RZ, 0x8, R9 ;  /* 0x00000008ff0b7819 */ /* 0x020fe40000011609 */
[----:B------:R-:W-:Y:S02]  /*13990*/  SHF.R.U32.HI R24, RZ, 0x8, R21 ;  /* 0x00000008ff187819 */ /* 0x000fe40000011615 */
[----:B------:R-:W-:Y:S02]  /*139a0*/  SHF.R.U32.HI R13, RZ, 0x8, R20 ;  /* 0x00000008ff0d7819 */ /* 0x000fe40000011614 */
[----:B------:R-:W-:Y:S02]  /*139b0*/  LOP3.LUT R12, R9, 0xff, RZ, 0xc0, !PT ;  /* 0x000000ff090c7812 */ /* 0x000fe400078ec0ff */
[----:B------:R-:W-:Y:S02]  /*139c0*/  LOP3.LUT R25, R21, 0xff, RZ, 0xc0, !PT ;  /* 0x000000ff15197812 */ /* 0x000fe400078ec0ff */
[----:B------:R-:W-:-:S02]  /*139d0*/  LOP3.LUT R11, R11, 0xff, RZ, 0xc0, !PT ;  /* 0x000000ff0b0b7812 */ /* 0x000fc400078ec0ff */
[----:B------:R-:W-:Y:S02]  /*139e0*/  LOP3.LUT R24, R24, 0xff, RZ, 0xc0, !PT ;  /* 0x000000ff18187812 */ /* 0x000fe400078ec0ff */
[----:B------:R-:W-:Y:S02]  /*139f0*/  SHF.R.U32.HI R3, RZ, 0x8, R8 ;  /* 0x00000008ff037819 */ /* 0x000fe40000011608 */
[----:B------:R-:W-:Y:S02]  /*13a00*/  LOP3.LUT R14, R13, 0xff, RZ, 0xc0, !PT ;  /* 0x000000ff0d0e7812 */ /* 0x000fe400078ec0ff */
[----:B------:R-:W-:Y:S02]  /*13a10*/  PRMT R13, R11, 0x7604, R12 ;  /* 0x000076040b0d7816 */ /* 0x000fe4000000000c */
        /* <DEDUP_REMOVED lines=9> */
[----:B------:R-:W-:Y:S02]  /*13ab0*/  SHF.R.U32.HI R3, RZ, 0x10, R8 ;  /* 0x00000010ff037819 */ /* 0x000fe40000011608 */
[----:B------:R-:W-:Y:S02]  /*13ac0*/  SHF.R.U32.HI R11, RZ, 0x10, R20 ;  /* 0x00000010ff0b7819 */ /* 0x000fe40000011614 */
[----:B------:R-:W-:Y:S02]  /*13ad0*/  PRMT R13, R12, 0x7054, R13 ;  /* 0x000070540c0d7816 */ /* 0x000fe4000000000d */
[----:B------:R-:W-:Y:S02]  /*13ae0*/  PRMT R25, R24, 0x7054, R25 ;  /* 0x0000705418197816 */ /* 0x000fe40000000019 */
[----:B------:R-:W-:-:S02]  /*13af0*/  PRMT R15, R14, 0x7604, R15 ;  /* 0x000076040e0f7816 */ /* 0x000fc4000000000f */
[----:B------:R-:W-:Y:S02]  /*13b00*/  LOP3.LUT R3, R3, 0xff, RZ, 0xc0, !PT ;  /* 0x000000ff03037812 */ /* 0x000fe400078ec0ff */
[----:B------:R-:W-:Y:S02]  /*13b10*/  LOP3.LUT R14, R11, 0xff, RZ, 0xc0, !PT ;  /* 0x000000ff0b0e7812 */ /* 0x000fe400078ec0ff */
[----:B------:R-:W-:Y:S02]  /*13b20*/  LOP3.LUT R25, R25, 0xff000000, R21, 0xf8, !PT ;  /* 0xff00000019197812 */ /* 0x000fe400078ef815 */
[----:B------:R-:W-:Y:S02]  /*13b30*/  LOP3.LUT R13, R13, 0xff000000, R9, 0xf8, !PT ;  /* 0xff0000000d0d7812 */ /* 0x000fe400078ef809 */
[----:B------:R-:W-:Y:S02]  /*13b40*/  PRMT R11, R3, 0x7054, R10 ;  /* 0x00007054030b7816 */ /* 0x000fe4000000000a */
[----:B------:R-:W-:-:S02]  /*13b50*/  PRMT R15, R14, 0x7054, R15 ;  /* 0x000070540e0f7816 */ /* 0x000fc4000000000f */
[-C--:B-1----:R-:W-:Y:S02]  /*13b60*/  F2FP.F16.E4M3.UNPACK_B R3, R6.reuse.H1 ;  /* 0x00000006ff03723e */ /* 0x082fe400030006ff */
[----:B------:R-:W-:Y:S02]  /*13b70*/  F2FP.F16.E4M3.UNPACK_B R21, R25 ;  /* 0x00000019ff15723e */ /* 0x000fe400020006ff */
[----:B------:R-:W-:Y:S01]  /*13b80*/  F2FP.F16.E4M3.UNPACK_B R14, R13 ;  /* 0x0000000dff0e723e */ /* 0x000fe200020006ff */
[--C-:B------:R-:W-:Y:S01]  /*13b90*/  HADD2.F32 R9, -RZ, R3.reuse.H0_H0 ;  /* 0x20000003ff097230 */ /* 0x100fe20000004100 */
[----:B------:R-:W-:Y:S01]  /*13ba0*/  LOP3.LUT R12, R11, 0xff000000, R8, 0xf8, !PT ;  /* 0xff0000000b0c7812 */ /* 0x000fe200078ef808 */
[----:B------:R-:W-:Y:S01]  /*13bb0*/  HADD2.F32 R8, -RZ, R3.H1_H1 ;  /* 0x30000003ff087230 */ /* 0x000fe20000004100 */
[----:B------:R-:W-:Y:S01]  /*13bc0*/  LOP3.LUT R20, R15, 0xff000000, R20, 0xf8, !PT ;  /* 0xff0000000f147812 */ /* 0x000fe200078ef814 */
[--C-:B------:R-:W-:Y:S01]  /*13bd0*/  HADD2.F32 R24, -RZ, R21.reuse.H1_H1 ;  /* 0x30000015ff187230 */ /* 0x100fe20000004100 */
[----:B------:R-:W-:Y:S01]  /*13be0*/  F2FP.F16.E4M3.UNPACK_B R6, R6 ;  /* 0x00000006ff06723e */ /* 0x000fe200020006ff */
[--C-:B------:R-:W-:Y:S01]  /*13bf0*/  HADD2.F32 R15, -RZ, R14.reuse.H1_H1 ;  /* 0x3000000eff0f7230 */ /* 0x100fe20000004100 */
[-C--:B------:R-:W-:Y:S01]  /*13c00*/  F2FP.F16.E4M3.UNPACK_B R10, R7.reuse ;  /* 0x00000007ff0a723e */ /* 0x080fe200020006ff */
[----:B------:R-:W-:Y:S01]  /*13c10*/  HADD2.F32 R21, -RZ, R21.H0_H0 ;  /* 0x20000015ff157230 */ /* 0x000fe20000004100 */
[----:B------:R-:W-:Y:S01]  /*13c20*/  F2FP.F16.E4M3.UNPACK_B R11, R7.H1 ;  /* 0x00000007ff0b723e */ /* 0x000fe200030006ff */
[C---:B------:R-:W-:Y:S01]  /*13c30*/  FMUL.FTZ R26, R8.reuse, R24 ;  /* 0x00000018081a7220 */ /* 0x040fe20000410000 */
[----:B------:R-:W-:Y:S01]  /*13c40*/  FMUL.FTZ R29, R8, R15 ;  /* 0x0000000f081d7220 */ /* 0x000fe20000410000 */
[-C--:B------:R-:W-:Y:S01]  /*13c50*/  F2FP.F16.E4M3.UNPACK_B R7, R5.reuse ;  /* 0x00000005ff07723e */ /* 0x080fe200020006ff */
[----:B------:R-:W-:Y:S01]  /*13c60*/  HADD2.F32 R14, -RZ, R14.H0_H0 ;  /* 0x2000000eff0e7230 */ /* 0x000fe20000004100 */
[----:B------:R-:W-:Y:S01]  /*13c70*/  F2FP.F16.E4M3.UNPACK_B R8, R5.H1 ;  /* 0x00000005ff08723e */ /* 0x000fe200030006ff */
[----:B------:R-:W-:-:S02]  /*13c80*/  HADD2.F32 R5, -RZ, R6.H1_H1 ;  /* 0x30000006ff057230 */ /* 0x000fc40000004100 */
[C---:B------:R-:W-:Y:S01]  /*13c90*/  FFMA.FTZ R27, R9.reuse, R15, -R26 ;  /* 0x0000000f091b7223 */ /* 0x040fe2000001081a */
[----:B------:R-:W-:Y:S01]  /*13ca0*/  FFMA.FTZ R28, R9, R24, R29 ;  /* 0x00000018091c7223 */ /* 0x000fe2000001001d */
[----:B------:R-:W-:Y:S01]  /*13cb0*/  HADD2.F32 R6, -RZ, R6.H0_H0 ;  /* 0x20000006ff067230 */ /* 0x000fe20000004100 */
[----:B------:R-:W-:Y:S01]  /*13cc0*/  F2FP.F16.E4M3.UNPACK_B R25, R25.H1 ;  /* 0x00000019ff19723e */ /* 0x000fe200030006ff */
[C---:B------:R-:W-:Y:S01]  /*13cd0*/  FMUL.FTZ R9, R5.reuse, R21 ;  /* 0x0000001505097220 */ /* 0x040fe20000410000 */
[----:B------:R-:W-:Y:S01]  /*13ce0*/  F2FP.F16.E4M3.UNPACK_B R13, R13.H1 ;  /* 0x0000000dff0d723e */ /* 0x000fe200030006ff */
[-C--:B------:R-:W-:Y:S01]  /*13cf0*/  FMUL.FTZ R24, R5, R14.reuse ;  /* 0x0000000e05187220 */ /* 0x080fe20000410000 */
[----:B------:R-:W-:Y:S02]  /*13d00*/  HADD2.F32 R5, -RZ, R10.H1_H1 ;  /* 0x3000000aff057230 */ /* 0x000fe40000004100 */
[----:B------:R-:W-:Y:S01]  /*13d10*/  FFMA.FTZ R26, R6, R14, -R9 ;  /* 0x0000000e061a7223 */ /* 0x000fe20000010809 */
[----:B------:R-:W-:-:S02]  /*13d20*/  HADD2.F32 R15, -RZ, R25.H0_H0 ;  /* 0x20000019ff0f7230 */ /* 0x000fc40000004100 */
[----:B------:R-:W-:Y:S01]  /*13d30*/  FFMA.FTZ R21, R6, R21, R24 ;  /* 0x0000001506157223 */ /* 0x000fe20000010018 */
[----:B------:R-:W-:Y:S01]  /*13d40*/  HADD2.F32 R9, -RZ, R13.H0_H0 ;  /* 0x2000000dff097230 */ /* 0x000fe20000004100 */
[----:B------:R-:W-:Y:S01]  /*13d50*/  F2FP.F16.E4M3.UNPACK_B R3, R4 ;  /* 0x00000004ff03723e */ /* 0x000fe200020006ff */
[----:B------:R-:W-:Y:S02]  /*13d60*/  HADD2.F32 R10, -RZ, R10.H0_H0 ;  /* 0x2000000aff0a7230 */ /* 0x000fe40000004100 */
[C---:B------:R-:W-:Y:S01]  /*13d70*/  FMUL.FTZ R29, R5.reuse, R15 ;  /* 0x0000000f051d7220 */ /* 0x040fe20000410000 */
[----:B------:R-:W-:Y:S02]  /*13d80*/  HADD2.F32 R25, -RZ, R25.H1_H1 ;  /* 0x30000019ff197230 */ /* 0x000fe40000004100 */
[-C--:B------:R-:W-:Y:S01]  /*13d90*/  FMUL.FTZ R5, R5, R9.reuse ;  /* 0x0000000905057220 */ /* 0x080fe20000410000 */
[----:B------:R-:W-:Y:S02]  /*13da0*/  HADD2.F32 R6, -RZ, R11.H1_H1 ;  /* 0x3000000bff067230 */ /* 0x000fe40000004100 */
[----:B------:R-:W-:Y:S01]  /*13db0*/  FFMA.FTZ R29, R10, R9, -R29 ;  /* 0x000000090a1d7223 */ /* 0x000fe2000001081d */
[----:B------:R-:W-:-:S02]  /*13dc0*/  HADD2.F32 R13, -RZ, R13.H1_H1 ;  /* 0x3000000dff0d7230 */ /* 0x000fc40000004100 */
[----:B------:R-:W-:Y:S01]  /*13dd0*/  FFMA.FTZ R30, R10, R15, R5 ;  /* 0x0000000f0a1e7223 */ /* 0x000fe20000010005 */
[----:B------:R-:W-:Y:S02]  /*13de0*/  HADD2.F32 R11, -RZ, R11.H0_H0 ;  /* 0x2000000bff0b7230 */ /* 0x000fe40000004100 */
[C---:B------:R-:W-:Y:S01]  /*13df0*/  FMUL.FTZ R14, R6.reuse, R25 ;  /* 0x00000019060e7220 */ /* 0x040fe20000410000 */
[----:B------:R-:W-:Y:S01]  /*13e00*/  F2FP.F16.E4M3.UNPACK_B R5, R20 ;  /* 0x00000014ff05723e */ /* 0x000fe200020006ff */
[-C--:B------:R-:W-:Y:S01]  /*13e10*/  FMUL.FTZ R10, R6, R13.reuse ;  /* 0x0000000d060a7220 */ /* 0x080fe20000410000 */
[----:B------:R-:W-:Y:S01]  /*13e20*/  F2FP.F16.E4M3.UNPACK_B R4, R4.H1 ;  /* 0x00000004ff04723e */ /* 0x000fe200030006ff */
[C---:B------:R-:W-:Y:S01]  /*13e30*/  FFMA.FTZ R31, R11.reuse, R13, -R14 ;  /* 0x0000000d0b1f7223 */ /* 0x040fe2000001080e */
[-C--:B------:R-:W-:Y:S01]  /*13e40*/  F2FP.F16.E4M3.UNPACK_B R9, R12.reuse ;  /* 0x0000000cff09723e */ /* 0x080fe200020006ff */
[----:B------:R-:W-:Y:S01]  /*13e50*/  FFMA.FTZ R32, R11, R25, R10 ;  /* 0x000000190b207223 */ /* 0x000fe2000001000a */
[--C-:B------:R-:W-:Y:S01]  /*13e60*/  HADD2.F32 R13, -RZ, R5.reuse.H1_H1 ;  /* 0x30000005ff0d7230 */ /* 0x100fe20000004100 */
[----:B------:R-:W-:Y:S01]  /*13e70*/  F2FP.F16.E4M3.UNPACK_B R12, R12.H1 ;  /* 0x0000000cff0c723e */ /* 0x000fe200030006ff */
[----:B------:R-:W-:Y:S01]  /*13e80*/  HADD2.F32 R11, -RZ, R5.H0_H0 ;  /* 0x20000005ff0b7230 */ /* 0x000fe20000004100 */
[----:B------:R-:W-:Y:S01]  /*13e90*/  F2FP.F16.E4M3.UNPACK_B R20, R20.H1 ;  /* 0x00000014ff14723e */ /* 0x000fe200030006ff */
[----:B------:R-:W-:Y:S01]  /*13ea0*/  HADD2.F32 R6, -RZ, R4.H1_H1 ;  /* 0x30000004ff067230 */ /* 0x000fe20000004100 */
[----:B------:R-:W-:Y:S01]  /*13eb0*/  F2FP.SATFINITE.E4M3.F32.PACK_AB_MERGE_C R27, R28, R27, RZ ;  /* 0x0000001b1c1b723e */ /* 0x000fe200048070ff */
[----:B------:R-:W-:-:S02]  /*13ec0*/  HADD2.F32 R10, -RZ, R9.H1_H1 ;  /* 0x30000009ff0a7230 */ /* 0x000fc40000004100 */
[----:B------:R-:W-:Y:S02]  /*13ed0*/  HADD2.F32 R5, -RZ, R4.H0_H0 ;  /* 0x20000004ff057230 */ /* 0x000fe40000004100 */
[C---:B------:R-:W-:Y:S01]  /*13ee0*/  FMUL.FTZ R14, R6.reuse, R13 ;  /* 0x0000000d060e7220 */ /* 0x040fe20000410000 */
[----:B------:R-:W-:Y:S02]  /*13ef0*/  HADD2.F32 R4, -RZ, R3.H1_H1 ;  /* 0x30000003ff047230 */ /* 0x000fe40000004100 */
[-C--:B------:R-:W-:Y:S01]  /*13f00*/  FMUL.FTZ R24, R6, R10.reuse ;  /* 0x0000000a06187220 */ /* 0x080fe20000410000 */
[----:B------:R-:W-:Y:S02]  /*13f10*/  HADD2.F32 R9, -RZ, R9.H0_H0 ;  /* 0x20000009ff097230 */ /* 0x000fe40000004100 */
[C---:B------:R-:W-:Y:S01]  /*13f20*/  FFMA.FTZ R14, R5.reuse, R10, -R14 ;  /* 0x0000000a050e7223 */ /* 0x040fe2000001080e */
[----:B------:R-:W-:Y:S02]  /*13f30*/  HADD2.F32 R3, -RZ, R3.H0_H0 ;  /* 0x20000003ff037230 */ /* 0x000fe40000004100 */
[C---:B------:R-:W-:Y:S01]  /*13f40*/  FMUL.FTZ R6, R4.reuse, R11 ;  /* 0x0000000b04067220 */ /* 0x040fe20000410000 */
[----:B------:R-:W-:Y:S01]  /*13f50*/  FFMA.FTZ R13, R5, R13, R24 ;  /* 0x0000000d050d7223 */ /* 0x000fe20000010018 */
[----:B------:R-:W-:Y:S01]  /*13f60*/  FMUL.FTZ R4, R4, R9 ;  /* 0x0000000904047220 */ /* 0x000fe20000410000 */
[----:B------:R-:W-:-:S02]  /*13f70*/  HADD2.F32 R5, -RZ, R12.H1_H1 ;  /* 0x3000000cff057230 */ /* 0x000fc40000004100 */
[C---:B------:R-:W-:Y:S01]  /*13f80*/  FFMA.FTZ R10, R3.reuse, R9, -R6 ;  /* 0x00000009030a7223 */ /* 0x040fe20000010806 */
[----:B------:R-:W-:Y:S02]  /*13f90*/  HADD2.F32 R9, -RZ, R20.H1_H1 ;  /* 0x30000014ff097230 */ /* 0x000fe40000004100 */
[----:B------:R-:W-:Y:S01]  /*13fa0*/  FFMA.FTZ R11, R3, R11, R4 ;  /* 0x0000000b030b7223 */ /* 0x000fe20000010004 */
[----:B------:R-:W-:Y:S02]  /*13fb0*/  HADD2.F32 R4, -RZ, R8.H1_H1 ;  /* 0x30000008ff047230 */ /* 0x000fe40000004100 */
[----:B------:R-:W-:Y:S02]  /*13fc0*/  HADD2.F32 R20, -RZ, R20.H0_H0 ;  /* 0x20000014ff147230 */ /* 0x000fe40000004100 */
[----:B------:R-:W-:Y:S02]  /*13fd0*/  HADD2.F32 R3, -RZ, R7.H1_H1 ;  /* 0x30000007ff037230 */ /* 0x000fe40000004100 */
[----:B------:R-:W-:Y:S01]  /*13fe0*/  FMUL.FTZ R15, R4, R9 ;  /* 0x00000009040f7220 */ /* 0x000fe20000410000 */
        /* <DEDUP_REMOVED lines=19> */
.L_x_3304:
        /* <DEDUP_REMOVED lines=15> */
[----:B------:R-:W-:Y:S01]  /*14210*/  ULDC UR4, c[0x0][0x3d4] ;  /* 0x0000f50000047ab9 */ /* 0x000fe20000000800 */
[----:B------:R-:W-:Y:S02]  /*14220*/  CS2R R36, SRZ ;  /* 0x0000000000247805 */ /* 0x000fe4000001ff00 */
[----:B------:R-:W-:Y:S02]  /*14230*/  ISETP.GE.AND P1, PT, R22, UR4, PT ;  /* 0x0000000416007c0c */ /* 0x000fe4000bf26270 */
[----:B------:R-:W-:Y:S02]  /*14240*/  CS2R R38, SRZ ;  /* 0x0000000000267805 */ /* 0x000fe4000001ff00 */
[----:B------:R-:W-:Y:S02]  /*14250*/  ISETP.GE.AND P2, PT, R221, UR4, PT ;  /* 0x00000004dd007c0c */ /* 0x000fe4000bf46270 */
[----:B------:R-:W-:Y:S02]  /*14260*/  CS2R R40, SRZ ;  /* 0x0000000000287805 */ /* 0x000fe4000001ff00 */
[----:B------:R-:W-:-:S02]  /*14270*/  ISETP.GE.AND P3, PT, R222, UR4, PT ;  /* 0x00000004de007c0c */ /* 0x000fc4000bf66270 */
        /* <DEDUP_REMOVED lines=9> */
[----:B------:R0:W5:Y:S04]  /*14310*/  @!P1 LDG.E.128 R36, desc[UR54][R56.64] ;  /* 0x0000003638249981 */ /* 0x000168000c1e1d00 */
[----:B------:R0:W5:Y:S04]  /*14320*/  @!P2 LDG.E.128 R40, desc[UR54][R56.64+0x20] ;  /* 0x000020363828a981 */ /* 0x000168000c1e1d00 */
[----:B------:R0:W5:Y:S04]  /*14330*/  @!P3 LDG.E.128 R44, desc[UR54][R56.64+0x40] ;  /* 0x00004036382cb981 */ /* 0x000168000c1e1d00 */
[----:B------:R0:W5:Y:S04]  /*14340*/  @!P1 LDG.E.128 R4, desc[UR54][R58.64] ;  /* 0x000000363a049981 */ /* 0x000168000c1e1d00 */
[----:B------:R0:W5:Y:S04]  /*14350*/  @!P2 LDG.E.128 R28, desc[UR54][R58.64+0x20] ;  /* 0x000020363a1ca981 */ /* 0x000168000c1e1d00 */
[----:B------:R0:W5:Y:S02]  /*14360*/  @!P3 LDG.E.128 R32, desc[UR54][R58.64+0x40] ;  /* 0x000040363a20b981 */ /* 0x000164000c1e1d00 */
.L_x_3325:
[----:B------:R-:W-:Y:S05]  /*14370*/  BSYNC B1 ;  /* 0x0000000000017941 */ /* 0x000fea0003800000 */
.L_x_3324:
[----:B------:R-:W-:-:S03]  /*14380*/  UMOV UR4, 0xffffffff ;  /* 0xffffffff00047882 */ /* 0x000fc60000000000 */
[----:B------:R-:W-:Y:S05]  /*14390*/  BRA.DIV UR4, `(.L_x_3326) ;  /* 0x0000016a04e07947 */ /* 0x000fea000b800000 */
.L_x_3533:
[----:B------:R-:W-:-:S03]  /*143a0*/  UMOV UR4, 0xffffffff ;  /* 0xffffffff00047882 */ /* 0x000fc60000000000 */
[----:B------:R-:W-:Y:S05]  /*143b0*/  BRA.DIV UR4, `(.L_x_3327) ;  /* 0x0000016e04007947 */ /* 0x000fea000b800000 */
.L_x_3536:
[----:B------:R-:W-:-:S03]  /*143c0*/  UMOV UR4, 0xffffffff ;  /* 0xffffffff00047882 */ /* 0x000fc60000000000 */
[----:B------:R-:W-:Y:S05]  /*143d0*/  BRA.DIV UR4, `(.L_x_3328) ;  /* 0x0000016e04207947 */ /* 0x000fea000b800000 */
.L_x_3539:
[----:B------:R-:W-:-:S03]  /*143e0*/  UMOV UR4, 0xffffffff ;  /* 0xffffffff00047882 */ /* 0x000fc60000000000 */
[----:B------:R-:W-:Y:S05]  /*143f0*/  BRA.DIV UR4, `(.L_x_3329) ;  /* 0x0000016e04407947 */ /* 0x000fea000b800000 */
.L_x_3542:
        /* <DEDUP_REMOVED lines=8> */
.L_x_3543:
[----:B------:R-:W-:Y:S05]  /*14480*/  BSYNC B1 ;  /* 0x0000000000017941 */ /* 0x000fea0003800000 */
.L_x_3330:
[----:B------:R-:W-:Y:S05]  /*14490*/  @P0 BRA `(.L_x_3313) ;  /* 0x0000002c00fc0947 */ /* 0x000fea0003800000 */
[----:B-1----:R-:W1:Y:S01]  /*144a0*/  LDC R3, c[0x0][0x3d4] ;  /* 0x0000f500ff037b82 */ /* 0x002e620000000800 */
[----:B------:R-:W-:Y:S01]  /*144b0*/  BSSY B1, `(.L_x_3332) ;  /* 0x0000101000017945 */ /* 0x000fe20003800000 */
[-C--:B-1----:R-:W-:Y:S02]  /*144c0*/  ISETP.GE.AND P0, PT, R22, R3.reuse, PT ;  /* 0x000000031600720c */ /* 0x082fe40003f06270 */
[-C--:B------:R-:W-:Y:S02]  /*144d0*/  ISETP.GE.AND P1, PT, R221, R3.reuse, PT ;  /* 0x00000003dd00720c */ /* 0x080fe40003f26270 */
[----:B------:R-:W-:-:S09]  /*144e0*/  ISETP.GE.AND P2, PT, R222, R3, PT ;  /* 0x00000003de00720c */ /* 0x000fd20003f46270 */
[----:B------:R-:W-:Y:S05]  /*144f0*/  @P0 BRA `(.L_x_3333) ;  /* 0x0000000c00f00947 */ /* 0x000fea0003800000 */
[----:B------:R-:W2:Y:S01]  /*14500*/  LDL R70, [R1+0x30] ;  /* 0x0000300001467983 */ /* 0x000ea20000100800 */
[----:B------:R-:W1:Y:S01]  /*14510*/  S2R R8, SR_TID.X ;  /* 0x0000000000087919 */ /* 0x000e620000002100 */
[----:B-----5:R-:W-:Y:S02]  /*14520*/  SHF.R.U32.HI R0, RZ, 0x8, R36 ;  /* 0x00000008ff007819 */ /* 0x020fe40000011624 */
[----:B------:R-:W-:Y:S02]  /*14530*/  SHF.R.U32.HI R13, RZ, 0x8, R38 ;  /* 0x00000008ff0d7819 */ /* 0x000fe40000011626 */
[----:B------:R-:W-:Y:S02]  /*14540*/  LOP3.LUT R12, R38, 0xff, RZ, 0xc0, !PT ;  /* 0x000000ff260c7812 */ /* 0x000fe400078ec0ff */
[----:B-1----:R-:W-:-:S04]  /*14550*/  IADD3 R9, R8, -0x80, RZ ;  /* 0xffffff8008097810 */ /* 0x002fc80007ffe0ff */
[----:B------:R-:W-:-:S04]  /*14560*/  LEA.HI R14, R9, R9, RZ, 0x1 ;  /* 0x00000009090e7211 */ /* 0x000fc800078f08ff */
[----:B------:R-:W-:-:S05]  /*14570*/  LOP3.LUT R14, R14, 0xfffffffe, RZ, 0xc0, !PT ;  /* 0xfffffffe0e0e7812 */ /* 0x000fca00078ec0ff */
[----:B------:R-:W-:Y:S01]  /*14580*/  IMAD.IADD R14, R9, 0x1, -R14 ;  /* 0x00000001090e7824 */ /* 0x000fe200078e0a0e */
[----:B------:R-:W-:Y:S02]  /*14590*/  LOP3.LUT R8, R36, 0xff, RZ, 0xc0, !PT ;  /* 0x000000ff24087812 */ /* 0x000fe400078ec0ff */
[----:B------:R-:W-:Y:S02]  /*145a0*/  LOP3.LUT R9, R0, 0xff, RZ, 0xc0, !PT ;  /* 0x000000ff00097812 */ /* 0x000fe400078ec0ff */
[----:B------:R-:W-:Y:S02]  /*145b0*/  LEA.HI R0, R3, R14, RZ, 0x1c ;  /* 0x0000000e03007211 */ /* 0x000fe400078fe0ff */
[----:B------:R-:W-:Y:S02]  /*145c0*/  PRMT R21, R9, 0x7604, R8 ;  /* 0x0000760409157816 */ /* 0x000fe40000000008 */
[----:B------:R-:W-:Y:S02]  /*145d0*/  SHF.R.S32.HI R9, RZ, 0x1f, R0 ;  /* 0x0000001fff097819 */ /* 0x000fe40000011400 */
[----:B------:R-:W-:-:S02]  /*145e0*/  LOP3.LUT R13, R13, 0xff, RZ, 0xc0, !PT ;  /* 0x000000ff0d0d7812 */ /* 0x000fc400078ec0ff */
[----:B------:R-:W-:Y:S01]  /*145f0*/  LEA.HI R8, R9, R0, RZ, 0x2 ;  /* 0x0000000009087211 */ /* 0x000fe200078f10ff */
[----:B------:R-:W-:Y:S01]  /*14600*/  IMAD.SHL.U32 R9, R0, 0x10, RZ ;  /* 0x0000001000097824 */ /* 0x000fe200078e00ff */
[----:B------:R-:W-:Y:S02]  /*14610*/  PRMT R27, R13, 0x7604, R12 ;  /* 0x000076040d1b7816 */ /* 0x000fe4000000000c */
[----:B------:R-:W-:Y:S01]  /*14620*/  SHF.R.U32.HI R13, RZ, 0x8, R39 ;  /* 0x00000008ff0d7819 */ /* 0x000fe20000011627 */
[----:B------:R-:W-:Y:S01]  /*14630*/  IMAD.SHL.U32 R8, R8, 0x800, RZ ;  /* 0x0000080008087824 */ /* 0x000fe200078e00ff */
[----:B------:R-:W-:Y:S02]  /*14640*/  LOP3.LUT R0, R224, 0x30, R9, 0xf8, !PT ;  /* 0x00000030e0007812 */ /* 0x000fe400078ef809 */
[----:B------:R-:W-:Y:S02]  /*14650*/  SHF.R.U32.HI R11, RZ, 0x8, R37 ;  /* 0x00000008ff0b7819 */ /* 0x000fe40000011625 */
[----:B------:R-:W-:-:S02]  /*14660*/  LOP3.LUT R9, R13, 0xff, RZ, 0xc0, !PT ;  /* 0x000000ff0d097812 */ /* 0x000fc400078ec0ff */
[----:B------:R-:W-:Y:S02]  /*14670*/  LOP3.LUT R0, R0, R225, RZ, 0x3c, !PT ;  /* 0x000000e100007212 */ /* 0x000fe400078e3cff */
[----:B------:R-:W-:Y:S02]  /*14680*/  LOP3.LUT R13, R8, 0xffffe000, RZ, 0xc0, !PT ;  /* 0xffffe000080d7812 */ /* 0x000fe400078ec0ff */
[----:B------:R-:W-:Y:S02]  /*14690*/  LOP3.LUT R10, R37, 0xff, RZ, 0xc0, !PT ;  /* 0x000000ff250a7812 */ /* 0x000fe400078ec0ff */
[----:B------:R-:W-:Y:S02]  /*146a0*/  LOP3.LUT R11, R11, 0xff, RZ, 0xc0, !PT ;  /* 0x000000ff0b0b7812 */ /* 0x000fe400078ec0ff */
[----:B------:R-:W-:Y:S02]  /*146b0*/  SHF.R.U32.HI R12, RZ, 0x8, R4 ;  /* 0x00000008ff0c7819 */ /* 0x000fe40000011604 */
[----:B------:R-:W-:-:S02]  /*146c0*/  IADD3 R13, R0, R226, R13 ;  /* 0x000000e2000d7210 */ /* 0x000fc40007ffe00d */
[----:B------:R-:W-:Y:S02]  /*146d0*/  PRMT R20, R11, 0x7604, R10 ;  /* 0x000076040b147816 */ /* 0x000fe4000000000a */
[----:B------:R-:W-:Y:S02]  /*146e0*/  LOP3.LUT R10, R39, 0xff, RZ, 0xc0, !PT ;  /* 0x000000ff270a7812 */ /* 0x000fe400078ec0ff */
[----:B------:R-:W-:Y:S02]  /*146f0*/  LOP3.LUT R11, R4, 0xff, RZ, 0xc0, !PT ;  /* 0x000000ff040b7812 */ /* 0x000fe400078ec0ff */
[----:B------:R-:W-:Y:S01]  /*14700*/  LOP3.LUT R12, R12, 0xff, RZ, 0xc0, !PT ;  /* 0x000000ff0c0c7812 */ /* 0x000fe200078ec0ff */
[----:B------:R-:W-:Y:S01]  /*14710*/  IMAD.IADD R0, R18, 0x1, R13 ;  /* 0x0000000112007824 */ /* 0x000fe200078e020d */
[----:B------:R-:W-:Y:S02]  /*14720*/  PRMT R24, R9, 0x7604, R10 ;  /* 0x0000760409187816 */ /* 0x000fe4000000000a */
[----:B------:R-:W-:-:S02]  /*14730*/  PRMT R51, R12, 0x7604, R11 ;  /* 0x000076040c337816 */ /* 0x000fc4000000000b */
[----:B------:R-:W1:Y:S01]  /*14740*/  LDS.128 R12, [R0+0x1e200] ;  /* 0x01e20000000c7984 */ /* 0x000e620000000c00 */
[----:B------:R-:W-:Y:S02]  /*14750*/  SHF.R.U32.HI R26, RZ, 0x8, R5 ;  /* 0x00000008ff1a7819 */ /* 0x000fe40000011605 */
[----:B------:R-:W-:Y:S02]  /*14760*/  SHF.R.U32.HI R49, RZ, 0x8, R6 ;  /* 0x00000008ff317819 */ /* 0x000fe40000011606 */
[----:B------:R-:W-:Y:S02]  /*14770*/  LOP3.LUT R25, R5, 0xff, RZ, 0xc0, !PT ;  /* 0x000000ff05197812 */ /* 0x000fe400078ec0ff */
[----:B------:R-:W-:Y:S02]  /*14780*/  LOP3.LUT R26, R26, 0xff, RZ, 0xc0, !PT ;  /* 0x000000ff1a1a7812 */ /* 0x000fe400078ec0ff */
[----:B------:R-:W-:Y:S02]  /*14790*/  LOP3.LUT R48, R6, 0xff, RZ, 0xc0, !PT ;  /* 0x000000ff06307812 */ /* 0x000fe400078ec0ff */
[----:B------:R-:W-:-:S02]  /*147a0*/  LOP3.LUT R49, R49, 0xff, RZ, 0xc0, !PT ;  /* 0x000000ff31317812 */ /* 0x000fc400078ec0ff */
[----:B------:R-:W-:Y:S02]  /*147b0*/  SHF.R.U32.HI R55, RZ, 0x10, R5 ;  /* 0x00000010ff377819 */ /* 0x000fe40000011605 */
[----:B------:R-:W-:Y:S02]  /*147c0*/  PRMT R26, R26, 0x7604, R25 ;  /* 0x000076041a1a7816 */ /* 0x000fe40000000019 */
[----:B------:R-:W-:Y:S02]  /*147d0*/  SHF.R.U32.HI R25, RZ, 0x10, R37 ;  /* 0x00000010ff197819 */ /* 0x000fe40000011625 */
[----:B0-----:R-:W-:Y:S01]  /*147e0*/  PRMT R57, R49, 0x7604, R48 ;  /* 0x0000760431397816 */ /* 0x001fe20000000030 */
[----:B------:R-:W-:Y:S01]  /*147f0*/  IMAD.U32 R55, R55, 0x10000, RZ ;  /* 0x0001000037377824 */ /* 0x000fe200078e00ff */
[----:B------:R-:W-:Y:S02]  /*14800*/  SHF.R.U32.HI R49, RZ, 0x10, R39 ;  /* 0x00000010ff317819 */ /* 0x000fe40000011627 */
[----:B------:R-:W-:-:S02]  /*14810*/  SHF.R.U32.HI R53, RZ, 0x8, R7 ;  /* 0x00000008ff357819 */ /* 0x000fc40000011607 */
[----:B------:R-:W-:Y:S02]  /*14820*/  LOP3.LUT R21, R21, 0xff0000, R36, 0xf8, !PT ;  /* 0x00ff000015157812 */ /* 0x000fe400078ef824 */
[----:B------:R-:W-:Y:S01]  /*14830*/  SHF.L.U32 R25, R25, 0x10, RZ ;  /* 0x0000001019197819 */ /* 0x000fe200000006ff */
[----:B------:R-:W-:Y:S01]  /*14840*/  IMAD.U32 R49, R49, 0x10000, RZ ;  /* 0x0001000031317824 */ /* 0x000fe200078e00ff */
[----:B------:R-:W-:Y:S02]  /*14850*/  LOP3.LUT R52, R7, 0xff, RZ, 0xc0, !PT ;  /* 0x000000ff07347812 */ /* 0x000fe400078ec0ff */
[----:B------:R-:W-:Y:S02]  /*14860*/  LOP3.LUT R53, R53, 0xff, RZ, 0xc0, !PT ;  /* 0x000000ff35357812 */ /* 0x000fe400078ec0ff */
[----:B------:R-:W-:Y:S02]  /*14870*/  SHF.R.U32.HI R59, RZ, 0x10, R7 ;  /* 0x00000010ff3b7819 */ /* 0x000fe40000011607 */
[----:B------:R-:W-:-:S02]  /*14880*/  LOP3.LUT R55, R26, 0xff0000, R55, 0xf8, !PT ;  /* 0x00ff00001a377812 */ /* 0x000fc400078ef837 */
[----:B------:R-:W-:Y:S02]  /*14890*/  LOP3.LUT R48, R21, 0xff000000, R36, 0xf8, !PT ;  /* 0xff00000015307812 */ /* 0x000fe400078ef824 */
[----:B------:R-:W-:Y:S02]  /*148a0*/  LOP3.LUT R25, R20, 0xff0000, R25, 0xf8, !PT ;  /* 0x00ff000014197812 */ /* 0x000fe400078ef819 */
[----:B------:R-:W-:Y:S02]  /*148b0*/  LOP3.LUT R21, R51, 0xff0000, R4, 0xf8, !PT ;  /* 0x00ff000033157812 */ /* 0x000fe400078ef804 */
[----:B------:R-:W-:Y:S01]  /*148c0*/  PRMT R52, R53, 0x7604, R52 ;  /* 0x0000760435347816 */ /* 0x000fe20000000034 */
[----:B------:R-:W-:Y:S01]  /*148d0*/  IMAD.U32 R59, R59, 0x10000, RZ ;  /* 0x000100003b3b7824 */ /* 0x000fe200078e00ff */
[----:B------:R-:W-:Y:S02]  /*148e0*/  LOP3.LUT R53, R24, 0xff0000, R49, 0xf8, !PT ;  /* 0x00ff000018357812 */ /* 0x000fe400078ef831 */
[----:B------:R-:W-:-:S02]  /*148f0*/  LOP3.LUT R27, R27, 0xff0000, R38, 0xf8, !PT ;  /* 0x00ff00001b1b7812 */ /* 0x000fc400078ef826 */
[----:B------:R-:W-:Y:S02]  /*14900*/  LOP3.LUT R55, R55, 0xff000000, R5, 0xf8, !PT ;  /* 0xff00000037377812 */ /* 0x000fe400078ef805 */
[----:B------:R-:W-:Y:S02]  /*14910*/  LOP3.LUT R49, R25, 0xff000000, R37, 0xf8, !PT ;  /* 0xff00000019317812 */ /* 0x000fe400078ef825 */
[----:B------:R-:W-:Y:S02]  /*14920*/  LOP3.LUT R54, R21, 0xff000000, R4, 0xf8, !PT ;  /* 0xff00000015367812 */ /* 0x000fe400078ef804 */
[----:B------:R-:W-:Y:S02]  /*14930*/  LOP3.LUT R57, R57, 0xff0000, R6, 0xf8, !PT ;  /* 0x00ff000039397812 */ /* 0x000fe400078ef806 */
[----:B------:R-:W-:Y:S02]  /*14940*/  LOP3.LUT R51, R27, 0xff000000, R38, 0xf8, !PT ;  /* 0xff0000001b337812 */ /* 0x000fe400078ef826 */
[----:B------:R-:W-:-:S02]  /*14950*/  F2FP.F16.E4M3.UNPACK_B R56, R55 ;  /* 0x00000037ff38723e */ /* 0x000fc400020006ff */
[----:B------:R-:W-:Y:S02]  /*14960*/  F2FP.F16.E4M3.UNPACK_B R38, R49 ;  /* 0x00000031ff26723e */ /* 0x000fe400020006ff */
[----:B------:R-:W-:Y:S02]  /*14970*/  LOP3.LUT R61, R52, 0xff0000, R59, 0xf8, !PT ;  /* 0x00ff0000343d7812 */ /* 0x000fe400078ef83b */
[----:B------:R-:W-:Y:S01]  /*14980*/  LOP3.LUT R59, R57, 0xff000000, R6, 0xf8, !PT ;  /* 0xff000000393b7812 */ /* 0x000fe200078ef806 */
[----:B------:R-:W-:Y:S01]  /*14990*/  HADD2.F32 R58, -RZ, R56.H0_H0 ;  /* 0x20000038ff3a7230 */ /* 0x000fe20000004100 */
[----:B------:R-:W-:Y:S01]  /*149a0*/  LOP3.LUT R61, R61, 0xff000000, R7, 0xf8, !PT ;  /* 0xff0000003d3d7812 */ /* 0x000fe200078ef807 */
[----:B------:R-:W-:Y:S01]  /*149b0*/  HADD2.F32 R52, -RZ, R38.H0_H0 ;  /* 0x20000026ff347230 */ /* 0x000fe20000004100 */
[-C--:B-1----:R-:W-:Y:S02]  /*149c0*/  F2FP.F16.E4M3.UNPACK_B R36, R15.reuse ;  /* 0x0000000fff24723e */ /* 0x082fe400020006ff */
[----:B------:R-:W-:-:S02]  /*149d0*/  F2FP.F16.E4M3.UNPACK_B R37, R15.H1 ;  /* 0x0000000fff25723e */ /* 0x000fc400030006ff */
[----:B------:R-:W-:Y:S02]  /*149e0*/  F2FP.F16.E4M3.UNPACK_B R25, R13.H1 ;  /* 0x0000000dff19723e */ /* 0x000fe400030006ff */
[----:B------:R-:W-:Y:S02]  /*149f0*/  F2FP.F16.E4M3.UNPACK_B R55, R55.H1 ;  /* 0x00000037ff37723e */ /* 0x000fe400030006ff */
[----:B------:R-:W-:Y:S01]  /*14a00*/  F2FP.F16.E4M3.UNPACK_B R49, R49.H1 ;  /* 0x00000031ff31723e */ /* 0x000fe200030006ff */
[----:B------:R-:W-:Y:S01]  /*14a10*/  HADD2.F32 R57, -RZ, R56.H1_H1 ;  /* 0x30000038ff397230 */ /* 0x000fe20000004100 */
[-C--:B------:R-:W-:Y:S02]  /*14a20*/  F2FP.F16.E4M3.UNPACK_B R26, R14.reuse ;  /* 0x0000000eff1a723e */ /* 0x080fe400020006ff */
[----:B------:R-:W-:Y:S02]  /*14a30*/  F2FP.F16.E4M3.UNPACK_B R27, R14.H1 ;  /* 0x0000000eff1b723e */ /* 0x000fe400030006ff */
[----:B------:R-:W-:Y:S01]  /*14a40*/  LOP3.LUT R53, R53, 0xff000000, R39, 0xf8, !PT ;  /* 0xff00000035357812 */ /* 0x000fe200078ef827 */
[----:B------:R-:W-:-:S02]  /*14a50*/  HADD2.F32 R39, -RZ, R38.H1_H1 ;  /* 0x30000026ff277230 */ /* 0x000fc40000004100 */
[----:B------:R-:W-:Y:S01]  /*14a60*/  HADD2.F32 R38, -RZ, R49.H0_H0 ;  /* 0x20000031ff267230 */ /* 0x000fe20000004100 */
[----:B--2---:R-:W0:Y:S02]  /*14a70*/  LDS.128 R8, [R70+0x1e200] ;  /* 0x01e2000046087984 */ /* 0x004e240000000c00 */
[-C--:B0-----:R-:W-:Y:S02]  /*14a80*/  F2FP.F16.E4M3.UNPACK_B R21, R11.reuse ;  /* 0x0000000bff15723e */ /* 0x081fe400020006ff */
[----:B------:R-:W-:Y:S02]  /*14a90*/  F2FP.F16.E4M3.UNPACK_B R24, R11.H1 ;  /* 0x0000000bff18723e */ /* 0x000fe400030006ff */
[-C--:B------:R-:W-:Y:S02]  /*14aa0*/  F2FP.F16.E4M3.UNPACK_B R11, R10.reuse ;  /* 0x0000000aff0b723e */ /* 0x080fe400020006ff */
[----:B------:R-:W-:Y:S02]  /*14ab0*/  F2FP.F16.E4M3.UNPACK_B R20, R10.H1 ;  /* 0x0000000aff14723e */ /* 0x000fe400030006ff */
[----:B------:R-:W-:-:S02]  /*14ac0*/  F2FP.F16.E4M3.UNPACK_B R10, R13 ;  /* 0x0000000dff0a723e */ /* 0x000fc400020006ff */
[----:B------:R-:W-:-:S03]  /*14ad0*/  F2FP.F16.E4M3.UNPACK_B R6, R9 ;  /* 0x00000009ff06723e */ /* 0x000fc600020006ff */
[----:B------:R-:W-:Y:S01]  /*14ae0*/  HADD2.F32 R5, -RZ, R10.H0_H0 ;  /* 0x2000000aff057230 */ /* 0x000fe20000004100 */
[----:B------:R-:W-:Y:S01]  /*14af0*/  F2FP.F16.E4M3.UNPACK_B R7, R9.H1 ;  /* 0x00000009ff07723e */ /* 0x000fe200030006ff */
[----:B------:R-:W-:-:S03]  /*14b00*/  HADD2.F32 R9, -RZ, R6.H0_H0 ;  /* 0x20000006ff097230 */ /* 0x000fc60000004100 */
[C---:B------:R-:W-:Y:S01]  /*14b10*/  FMUL.FTZ R60, R5.reuse, R58 ;  /* 0x0000003a053c7220 */ /* 0x040fe20000410000 */
[-C--:B------:R-:W-:Y:S01]  /*14b20*/  FMUL.FTZ R15, R5, R52.reuse ;  /* 0x00000034050f7220 */ /* 0x080fe20000410000 */
[----:B------:R-:W-:Y:S02]  /*14b30*/  HADD2.F32 R14, -RZ, R10.H1_H1 ;  /* 0x3000000aff0e7230 */ /* 0x000fe40000004100 */
[C---:B------:R-:W-:Y:S01]  /*14b40*/  FFMA.FTZ R5, R9.reuse, R52, -R60 ;  /* 0x0000003409057223 */ /* 0x040fe2000001083c */
[----:B------:R-:W-:Y:S01]  /*14b50*/  FFMA.FTZ R9, R9, R58, R15 ;  /* 0x0000003a09097223 */ /* 0x000fe2000001000f */
[----:B------:R-:W-:Y:S02]  /*14b60*/  HADD2.F32 R52, -RZ, R55.H0_H0 ;  /* 0x20000037ff347230 */ /* 0x000fe40000004100 */
[----:B------:R-:W-:Y:S02]  /*14b70*/  HADD2.F32 R15, -RZ, R25.H0_H0 ;  /* 0x20000019ff0f7230 */ /* 0x000fe40000004100 */
[----:B------:R-:W-:Y:S01]  /*14b80*/  FMUL.FTZ R63, R14, R57 ;  /* 0x000000390e3f7220 */ /* 0x000fe20000410000 */
[----:B------:R-:W-:-:S02]  /*14b90*/  HADD2.F32 R6, -RZ, R6.H1_H1 ;  /* 0x30000006ff067230 */ /* 0x000fc40000004100 */
[----:B------:R-:W-:Y:S01]  /*14ba0*/  FMUL.FTZ R14, R14, R39 ;  /* 0x000000270e0e7220 */ /* 0x000fe20000410000 */
[----:B------:R-:W-:Y:S02]  /*14bb0*/  HADD2.F32 R10, -RZ, R7.H0_H0 ;  /* 0x20000007ff0a7230 */ /* 0x000fe40000004100 */
[C---:B------:R-:W-:Y:S01]  /*14bc0*/  FMUL.FTZ R65, R15.reuse, R52 ;  /* 0x000000340f417220 */ /* 0x040fe20000410000 */
[-C--:B------:R-:W-:Y:S01]  /*14bd0*/  FMUL.FTZ R15, R15, R38.reuse ;  /* 0x000000260f0f7220 */ /* 0x080fe20000410000 */
[----:B------:R-:W-:Y:S01]  /*14be0*/  FFMA.FTZ R58, R6, R57, R14 ;  /* 0x00000039063a7223 */ /* 0x000fe2000001000e */
[----:B------:R-:W-:Y:S02]  /*14bf0*/  HADD2.F32 R14, -RZ, R49.H1_H1 ;  /* 0x30000031ff0e7230 */ /* 0x000fe40000004100 */
[C---:B------:R-:W-:Y:S01]  /*14c00*/  FFMA.FTZ R65, R10.reuse, R38, -R65 ;  /* 0x000000260a417223 */ /* 0x040fe20000010841 */
[----:B------:R-:W-:Y:S01]  /*14c10*/  FFMA.FTZ R52, R10, R52, R15 ;  /* 0x000000340a347223 */ /* 0x000fe2000001000f */
[----:B------:R-:W-:Y:S01]  /*14c20*/  F2FP.F16.E4M3.UNPACK_B R49, R61 ;  /* 0x0000003dff31723e */ /* 0x000fe200020006ff */
[----:B------:R-:W-:Y:S01]  /*14c30*/  HADD2.F32 R38, -RZ, R55.H1_H1 ;  /* 0x30000037ff267230 */ /* 0x000fe20000004100 */
[----:B------:R-:W-:Y:S01]  /*14c40*/  F2FP.F16.E4M3.UNPACK_B R15, R53 ;  /* 0x00000035ff0f723e */ /* 0x000fe200020006ff */
[----:B------:R-:W-:-:S02]  /*14c50*/  HADD2.F32 R25, -RZ, R25.H1_H1 ;  /* 0x30000019ff197230 */ /* 0x000fc40000004100 */
[----:B------:R-:W-:Y:S01]  /*14c60*/  FFMA.FTZ R56, R6, R39, -R63 ;  /* 0x0000002706387223 */ /* 0x000fe2000001083f */
[----:B------:R-:W-:Y:S02]  /*14c70*/  HADD2.F32 R55, -RZ, R49.H0_H0 ;  /* 0x20000031ff377230 */ /* 0x000fe40000004100 */
[----:B------:R-:W-:Y:S02]  /*14c80*/  HADD2.F32 R10, -RZ, R36.H0_H0 ;  /* 0x20000024ff0a7230 */ /* 0x000fe40000004100 */
[C---:B------:R-:W-:Y:S01]  /*14c90*/  FMUL.FTZ R60, R25.reuse, R38 ;  /* 0x00000026193c7220 */ /* 0x040fe20000410000 */
[----:B------:R-:W-:Y:S02]  /*14ca0*/  HADD2.F32 R7, -RZ, R7.H1_H1 ;  /* 0x30000007ff077230 */ /* 0x000fe40000004100 */
[----:B------:R-:W-:Y:S01]  /*14cb0*/  FMUL.FTZ R25, R25, R14 ;  /* 0x0000000e19197220 */ /* 0x000fe20000410000 */
[----:B------:R-:W-:Y:S01]  /*14cc0*/  HADD2.F32 R39, -RZ, R15.H0_H0 ;  /* 0x2000000fff277230 */ /* 0x000fe20000004100 */
[----:B------:R-:W-:Y:S01]  /*14cd0*/  F2FP.F16.E4M3.UNPACK_B R61, R61.H1 ;  /* 0x0000003dff3d723e */ /* 0x000fe200030006ff */
[----:B------:R-:W-:-:S02]  /*14ce0*/  HADD2.F32 R6, -RZ, R21.H0_H0 ;  /* 0x20000015ff067230 */ /* 0x000fc40000004100 */
[C---:B------:R-:W-:Y:S01]  /*14cf0*/  FMUL.FTZ R63, R10.reuse, R55 ;  /* 0x000000370a3f7220 */ /* 0x040fe20000410000 */
[C---:B------:R-:W-:Y:S01]  /*14d00*/  FFMA.FTZ R60, R7.reuse, R14, -R60 ;  /* 0x0000000e073c7223 */ /* 0x040fe2000001083c */
[----:B------:R-:W-:Y:S01]  /*14d10*/  FMUL.FTZ R10, R10, R39 ;  /* 0x000000270a0a7220 */ /* 0x000fe20000410000 */
[----:B------:R-:W-:Y:S01]  /*14d20*/  FFMA.FTZ R57, R7, R38, R25 ;  /* 0x0000002607397223 */ /* 0x000fe20000010019 */
[----:B------:R-:W-:Y:S01]  /*14d30*/  F2FP.F16.E4M3.UNPACK_B R53, R53.H1 ;  /* 0x00000035ff35723e */ /* 0x000fe200030006ff */
[----:B------:R-:W-:Y:S02]  /*14d40*/  HADD2.F32 R14, -RZ, R61.H0_H0 ;  /* 0x2000003dff0e7230 */ /* 0x000fe40000004100 */
[----:B------:R-:W-:Y:S02]  /*14d50*/  HADD2.F32 R7, -RZ, R37.H0_H0 ;  /* 0x20000025ff077230 */ /* 0x000fe40000004100 */
[C---:B------:R-:W-:Y:S01]  /*14d60*/  FFMA.FTZ R63, R6.reuse, R39, -R63 ;  /* 0x00000027063f7223 */ /* 0x040fe2000001083f */
[----:B------:R-:W-:Y:S01]  /*14d70*/  FFMA.FTZ R55, R6, R55, R10 ;  /* 0x0000003706377223 */ /* 0x000fe2000001000a */
[----:B------:R-:W-:-:S02]  /*14d80*/  HADD2.F32 R49, -RZ, R49.H1_H1 ;  /* 0x30000031ff317230 */ /* 0x000fc40000004100 */
[----:B------:R-:W-:Y:S02]  /*14d90*/  HADD2.F32 R36, -RZ, R36.H1_H1 ;  /* 0x30000024ff247230 */ /* 0x000fe40000004100 */
[----:B------:R-:W-:Y:S01]  /*14da0*/  FMUL.FTZ R25, R7, R14 ;  /* 0x0000000e07197220 */ /* 0x000fe20000410000 */
[----:B------:R-:W-:Y:S02]  /*14db0*/  HADD2.F32 R10, -RZ, R53.H0_H0 ;  /* 0x20000035ff0a7230 */ /* 0x000fe40000004100 */
[----:B------:R-:W-:Y:S01]  /*14dc0*/  HADD2.F32 R6, -RZ, R24.H0_H0 ;  /* 0x20000018ff067230 */ /* 0x000fe20000004100 */
[----:B------:R-:W-:Y:S01]  /*14dd0*/  F2FP.F16.E4M3.UNPACK_B R13, R12 ;  /* 0x0000000cff0d723e */ /* 0x000fe200020006ff */
[----:B------:R-:W-:Y:S02]  /*14de0*/  HADD2.F32 R15, -RZ, R15.H1_H1 ;  /* 0x3000000fff0f7230 */ /* 0x000fe40000004100 */
[----:B------:R-:W-:Y:S01]  /*14df0*/  FMUL.FTZ R38, R36, R49 ;  /* 0x0000003124267220 */ /* 0x000fe20000410000 */
[----:B------:R-:W-:-:S02]  /*14e00*/  HADD2.F32 R21, -RZ, R21.H1_H1 ;  /* 0x30000015ff157230 */ /* 0x000fc40000004100 */
[-C--:B------:R-:W-:Y:S01]  /*14e10*/  FMUL.FTZ R7, R7, R10.reuse ;  /* 0x0000000a07077220 */ /* 0x080fe20000410000 */
[----:B------:R-:W-:Y:S01]  /*14e20*/  FFMA.FTZ R66, R6, R10, -R25 ;  /* 0x0000000a06427223 */ /* 0x000fe20000010819 */
[----:B------:R-:W-:Y:S02]  /*14e30*/  F2FP.F16.E4M3.UNPACK_B R12, R12.H1 ;  /* 0x0000000cff0c723e */ /* 0x000fe400030006ff */
[----:B------:R-:W-:Y:S01]  /*14e40*/  F2FP.F16.E4M3.UNPACK_B R10, R48.H1 ;  /* 0x00000030ff0a723e */ /* 0x000fe200030006ff */
[-C--:B------:R-:W-:Y:S01]  /*14e50*/  FMUL.FTZ R36, R36, R15.reuse ;  /* 0x0000000f24247220 */ /* 0x080fe20000410000 */
[-C--:B------:R-:W-:Y:S01]  /*14e60*/  F2FP.F16.E4M3.UNPACK_B R4, R8.reuse ;  /* 0x00000008ff04723e */ /* 0x080fe200020006ff */
[----:B------:R-:W-:Y:S01]  /*14e70*/  FFMA.FTZ R62, R21, R15, -R38 ;  /* 0x0000000f153e7223 */ /* 0x000fe20000010826 */
[----:B------:R-:W-:Y:S01]  /*14e80*/  F2FP.F16.E4M3.UNPACK_B R8, R8.H1 ;  /* 0x00000008ff08723e */ /* 0x000fe200030006ff */
[----:B------:R-:W-:Y:S01]  /*14e90*/  FFMA.FTZ R67, R6, R14, R7 ;  /* 0x0000000e06437223 */ /* 0x000fe20000010007 */
[----:B------:R-:W-:Y:S01]  /*14ea0*/  F2FP.F16.E4M3.UNPACK_B R15, R54.H1 ;  /* 0x00000036ff0f723e */ /* 0x000fe200030006ff */
[----:B------:R-:W-:-:S02]  /*14eb0*/  HADD2.F32 R7, -RZ, R12.H0_H0 ;  /* 0x2000000cff077230 */ /* 0x000fc40000004100 */
[----:B------:R-:W-:Y:S02]  /*14ec0*/  HADD2.F32 R14, -RZ, R10.H0_H0 ;  /* 0x2000000aff0e7230 */ /* 0x000fe40000004100 */
[----:B------:R-:W-:Y:S01]  /*14ed0*/  FFMA.FTZ R64, R21, R49, R36 ;  /* 0x0000003115407223 */ /* 0x000fe20000010024 */
[----:B------:R-:W-:Y:S02]  /*14ee0*/  HADD2.F32 R21, -RZ, R15.H0_H0 ;  /* 0x2000000fff157230 */ /* 0x000fe40000004100 */
[----:B------:R-:W-:Y:S02]  /*14ef0*/  HADD2.F32 R6, -RZ, R8.H0_H0 ;  /* 0x20000008ff067230 */ /* 0x000fe40000004100 */
[C---:B------:R-:W-:Y:S01]  /*14f00*/  FMUL.FTZ R36, R7.reuse, R14 ;  /* 0x0000000e07247220 */ /* 0x040fe20000410000 */
[----:B------:R-:W-:Y:S02]  /*14f10*/  HADD2.F32 R61, -RZ, R61.H1_H1 ;  /* 0x3000003dff3d7230 */ /* 0x000fe40000004100 */
[----:B------:R-:W-:Y:S01]  /*14f20*/  FMUL.FTZ R25, R7, R21 ;  /* 0x0000001507197220 */ /* 0x000fe20000410000 */
[----:B------:R-:W-:-:S02]  /*14f30*/  HADD2.F32 R37, -RZ, R37.H1_H1 ;  /* 0x30000025ff257230 */ /* 0x000fc40000004100 */
[C---:B------:R-:W-:Y:S01]  /*14f40*/  FFMA.FTZ R36, R6.reuse, R21, R36 ;  /* 0x0000001506247223 */ /* 0x040fe20000010024 */
[----:B------:R-:W-:Y:S02]  /*14f50*/  HADD2.F32 R21, -RZ, R15.H1_H1 ;  /* 0x3000000fff157230 */ /* 0x000fe40000004100 */
[----:B------:R-:W-:Y:S01]  /*14f60*/  HADD2.F32 R12, -RZ, R12.H1_H1 ;  /* 0x3000000cff0c7230 */ /* 0x000fe20000004100 */
[----:B------:R-:W-:Y:S01]  /*14f70*/  F2FP.F16.E4M3.UNPACK_B R54, R54 ;  /* 0x00000036ff36723e */ /* 0x000fe200020006ff */
[----:B------:R-:W-:Y:S02]  /*14f80*/  HADD2.F32 R15, -RZ, R10.H1_H1 ;  /* 0x3000000aff0f7230 */ /* 0x000fe40000004100 */
[----:B------:R-:W-:Y:S01]  /*14f90*/  FFMA.FTZ R14, R6, R14, -R25 ;  /* 0x0000000e060e7223 */ /* 0x000fe20000010819 */
[----:B------:R-:W-:Y:S02]  /*14fa0*/  HADD2.F32 R53, -RZ, R53.H1_H1 ;  /* 0x30000035ff357230 */ /* 0x000fe40000004100 */
[----:B------:R-:W-:Y:S01]  /*14fb0*/  FMUL.FTZ R39, R37, R61 ;  /* 0x0000003d25277220 */ /* 0x000fe20000410000 */
[----:B------:R-:W-:-:S02]  /*14fc0*/  HADD2.F32 R24, -RZ, R24.H1_H1 ;  /* 0x30000018ff187230 */ /* 0x000fc40000004100 */
[C---:B------:R-:W-:Y:S01]  /*14fd0*/  FMUL.FTZ R25, R12.reuse, R21 ;  /* 0x000000150c197220 */ /* 0x040fe20000410000 */
[----:B------:R-:W-:Y:S01]  /*14fe0*/  HADD2.F32 R8, -RZ, R8.H1_H1 ;  /* 0x30000008ff087230 */ /* 0x000fe20000004100 */
[----:B------:R-:W-:Y:S01]  /*14ff0*/  F2FP.F16.E4M3.UNPACK_B R48, R48 ;  /* 0x00000030ff30723e */ /* 0x000fe200020006ff */
[----:B------:R-:W-:Y:S01]  /*15000*/  FMUL.FTZ R12, R12, R15 ;  /* 0x0000000f0c0c7220 */ /* 0x000fe20000410000 */
[----:B------:R-:W-:Y:S02]  /*15010*/  HADD2.F32 R10, -RZ, R54.H0_H0 ;  /* 0x20000036ff0a7230 */ /* 0x000fe40000004100 */
[----:B------:R-:W-:Y:S02]  /*15020*/  HADD2.F32 R7, -RZ, R13.H0_H0 ;  /* 0x2000000dff077230 */ /* 0x000fe40000004100 */
[-C--:B------:R-:W-:Y:S01]  /*15030*/  FMUL.FTZ R38, R37, R53.reuse ;  /* 0x0000003525267220 */ /* 0x080fe20000410000 */
[----:B------:R-:W-:Y:S01]  /*15040*/  FFMA.FTZ R69, R24, R53, -R39 ;  /* 0x0000003518457223 */ /* 0x000fe20000010827 */
[C---:B------:R-:W-:Y:S01]  /*15050*/  FFMA.FTZ R37, R8.reuse, R15, -R25 ;  /* 0x0000000f08257223 */ /* 0x040fe20000010819 */
[----:B------:R-:W-:Y:S01]  /*15060*/  FFMA.FTZ R39, R8, R21, R12 ;  /* 0x0000001508277223 */ /* 0x000fe2000001000c */
[----:B------:R-:W-:-:S02]  /*15070*/  HADD2.F32 R8, -RZ, R48.H0_H0 ;  /* 0x20000030ff087230 */ /* 0x000fc40000004100 */
[C---:B------:R-:W-:Y:S01]  /*15080*/  FMUL.FTZ R15, R7.reuse, R10 ;  /* 0x0000000a070f7220 */ /* 0x040fe20000410000 */
[----:B------:R-:W-:Y:S02]  /*15090*/  HADD2.F32 R6, -RZ, R4.H0_H0 ;  /* 0x20000004ff067230 */ /* 0x000fe40000004100 */
[----:B------:R-:W-:Y:S02]  /*150a0*/  HADD2.F32 R54, -RZ, R54.H1_H1 ;  /* 0x30000036ff367230 */ /* 0x000fe40000004100 */
[----:B------:R-:W-:Y:S02]  /*150b0*/  HADD2.F32 R13, -RZ, R13.H1_H1 ;  /* 0x3000000dff0d7230 */ /* 0x000fe40000004100 */
[-C--:B------:R-:W-:Y:S01]  /*150c0*/  FMUL.FTZ R7, R7, R8.reuse ;  /* 0x0000000807077220 */ /* 0x080fe20000410000 */
        /* <DEDUP_REMOVED lines=9> */
[----:B------:R-:W-:Y:S02]  /*15160*/  HADD2.F32 R15, -RZ, R8.H0_H0 ;  /* 0x20000008ff0f7230 */ /* 0x000fe40000004100 */
[----:B------:R-:W-:Y:S02]  /*15170*/  HADD2.F32 R6, -RZ, R27.H0_H0 ;  /* 0x2000001bff067230 */ /* 0x000fe40000004100 */
[----:B------:R-:W-:Y:S01]  /*15180*/  FFMA.FTZ R25, R4, R54, R13 ;  /* 0x0000003604197223 */ /* 0x000fe2000001000d */
[----:B------:R-:W-:-:S02]  /*15190*/  HADD2.F32 R13, -RZ, R7.H0_H0 ;  /* 0x20000007ff0d7230 */ /* 0x000fc40000004100 */
[----:B------:R-:W-:Y:S02]  /*151a0*/  HADD2.F32 R4, -RZ, R20.H0_H0 ;  /* 0x20000014ff047230 */ /* 0x000fe40000004100 */
[C---:B------:R-:W-:Y:S01]  /*151b0*/  FMUL.FTZ R49, R6.reuse, R15 ;  /* 0x0000000f06317220 */ /* 0x040fe20000410000 */
[----:B------:R-:W-:Y:S02]  /*151c0*/  HADD2.F32 R8, -RZ, R8.H1_H1 ;  /* 0x30000008ff087230 */ /* 0x000fe40000004100 */
[----:B------:R-:W-:Y:S02]  /*151d0*/  HADD2.F32 R27, -RZ, R27.H1_H1 ;  /* 0x3000001bff1b7230 */ /* 0x000fe40000004100 */
[-C--:B------:R-:W-:Y:S01]  /*151e0*/  FMUL.FTZ R53, R6, R13.reuse ;  /* 0x0000000d06357220 */ /* 0x080fe20000410000 */
[----:B------:R-:W-:Y:S02]  /*151f0*/  HADD2.F32 R7, -RZ, R7.H1_H1 ;  /* 0x30000007ff077230 */ /* 0x000fe40000004100 */
[----:B------:R-:W-:Y:S01]  /*15200*/  FFMA.FTZ R49, R4, R13, -R49 ;  /* 0x0000000d04317223 */ /* 0x000fe20000010831 */
[----:B------:R-:W-:-:S02]  /*15210*/  HADD2.F32 R20, -RZ, R20.H1_H1 ;  /* 0x30000014ff147230 */ /* 0x000fc40000004100 */
[C---:B------:R-:W-:Y:S01]  /*15220*/  FMUL.FTZ R13, R27.reuse, R8 ;  /* 0x000000081b0d7220 */ /* 0x040fe20000410000 */
[----:B------:R-:W-:Y:S02]  /*15230*/  F2FP.F16.E4M3.UNPACK_B R59, R59 ;  /* 0x0000003bff3b723e */ /* 0x000fe400020006ff */
[----:B------:R-:W-:Y:S01]  /*15240*/  F2FP.F16.E4M3.UNPACK_B R51, R51 ;  /* 0x00000033ff33723e */ /* 0x000fe200020006ff */
[----:B------:R-:W-:Y:S01]  /*15250*/  FFMA.FTZ R68, R24, R61, R38 ;  /* 0x0000003d18447223 */ /* 0x000fe20000010026 */
[-C--:B------:R-:W-:Y:S01]  /*15260*/  FFMA.FTZ R24, R20, R7.reuse, -R13 ;  /* 0x0000000714187223 */ /* 0x080fe2000001080d */
[----:B------:R-:W-:Y:S01]  /*15270*/  FMUL.FTZ R27, R27, R7 ;  /* 0x000000071b1b7220 */ /* 0x000fe20000410000 */
[----:B------:R-:W-:Y:S02]  /*15280*/  HADD2.F32 R13, -RZ, R59.H0_H0 ;  /* 0x2000003bff0d7230 */ /* 0x000fe40000004100 */
[----:B------:R-:W-:Y:S02]  /*15290*/  HADD2.F32 R6, -RZ, R26.H0_H0 ;  /* 0x2000001aff067230 */ /* 0x000fe40000004100 */
[----:B------:R-:W-:-:S02]  /*152a0*/  HADD2.F32 R7, -RZ, R51.H0_H0 ;  /* 0x20000033ff077230 */ /* 0x000fc40000004100 */
[----:B------:R-:W-:Y:S02]  /*152b0*/  HADD2.F32 R59, -RZ, R59.H1_H1 ;  /* 0x3000003bff3b7230 */ /* 0x000fe40000004100 */
[----:B------:R-:W-:Y:S02]  /*152c0*/  HADD2.F32 R26, -RZ, R26.H1_H1 ;  /* 0x3000001aff1a7230 */ /* 0x000fe40000004100 */
[----:B------:R-:W-:Y:S01]  /*152d0*/  FFMA.FTZ R53, R4, R15, R53 ;  /* 0x0000000f04357223 */ /* 0x000fe20000010035 */
[----:B------:R-:W-:Y:S02]  /*152e0*/  HADD2.F32 R51, -RZ, R51.H1_H1 ;  /* 0x30000033ff337230 */ /* 0x000fe40000004100 */
[----:B------:R-:W-:Y:S01]  /*152f0*/  FFMA.FTZ R38, R20, R8, R27 ;  /* 0x0000000814267223 */ /* 0x000fe2000001001b */
[--C-:B------:R-:W-:Y:S02]  /*15300*/  HADD2.F32 R4, -RZ, R11.reuse.H0_H0 ;  /* 0x2000000bff047230 */ /* 0x100fe40000004100 */
[----:B------:R-:W-:Y:S01]  /*15310*/  FMUL.FTZ R15, R6, R13 ;  /* 0x0000000d060f7220 */ /* 0x000fe20000410000 */
[----:B------:R-:W-:-:S02]  /*15320*/  HADD2.F32 R11, -RZ, R11.H1_H1 ;  /* 0x3000000bff0b7230 */ /* 0x000fc40000004100 */
[----:B------:R-:W-:Y:S01]  /*15330*/  FMUL.FTZ R8, R6, R7 ;  /* 0x0000000706087220 */ /* 0x000fe20000410000 */
[C---:B------:R-:W-:Y:S01]  /*15340*/  FMUL.FTZ R20, R26.reuse, R59 ;  /* 0x0000003b1a147220 */ /* 0x040fe20000410000 */
        /* <DEDUP_REMOVED lines=21> */
[----:B------:R1:W-:Y:S04]  /*154a0*/  STS.128 [R70+0x1e200], R4 ;  /* 0x01e2000446007388 */ /* 0x0003e80000000c00 */
[----:B------:R1:W-:Y:S02]  /*154b0*/  STS.128 [R0+0x1e200], R8 ;  /* 0x01e2000800007388 */ /* 0x0003e40000000c00 */
.L_x_3333:
[----:B------:R-:W-:Y:S05]  /*154c0*/  BSYNC B1 ;  /* 0x0000000000017941 */ /* 0x000fea0003800000 */
.L_x_3332:
[----:B------:R-:W-:Y:S04]  /*154d0*/  BSSY B1, `(.L_x_3334) ;  /* 0x0000102000017945 */ /* 0x000fe80003800000 */
[----:B------:R-:W-:Y:S05]  /*154e0*/  @P1 BRA `(.L_x_3335) ;  /* 0x0000001000001947 */ /* 0x000fea0003800000 */
[----:B-1----:R-:W2:Y:S04]  /*154f0*/  LDL R8, [R1+0x3c] ;  /* 0x00003c0001087983 */ /* 0x002ea80000100800 */
[----:B------:R-:W3:Y:S01]  /*15500*/  LDL R60, [R1+0x2c] ;  /* 0x00002c00013c7983 */ /* 0x000ee20000100800 */
[----:B-----5:R-:W-:Y:S02]  /*15510*/  SHF.R.U32.HI R0, RZ, 0x8, R40 ;  /* 0x00000008ff007819 */ /* 0x020fe40000011628 */
[----:B------:R-:W-:Y:S02]  /*15520*/  LOP3.LUT R5, R40, 0xff, RZ, 0xc0, !PT ;  /* 0x000000ff28057812 */ /* 0x000fe400078ec0ff */
[----:B------:R-:W-:Y:S02]  /*15530*/  LOP3.LUT R4, R0, 0xff, RZ, 0xc0, !PT ;  /* 0x000000ff00047812 */ /* 0x000fe400078ec0ff */
[----:B------:R-:W-:-:S02]  /*15540*/  LOP3.LUT R9, R43, 0xff, RZ, 0xc0, !PT ;  /* 0x000000ff2b097812 */ /* 0x000fc400078ec0ff */
[----:B------:R-:W-:Y:S02]  /*15550*/  PRMT R13, R4, 0x7604, R5 ;  /* 0x00007604040d7816 */ /* 0x000fe40000000005 */
[----:B------:R-:W-:Y:S02]  /*15560*/  SHF.R.U32.HI R10, RZ, 0x8, R28 ;  /* 0x00000008ff0a7819 */ /* 0x000fe4000001161c */
[----:B------:R-:W-:Y:S02]  /*15570*/  SHF.R.U32.HI R6, RZ, 0x8, R41 ;  /* 0x00000008ff067819 */ /* 0x000fe40000011629 */
[----:B------:R-:W-:Y:S02]  /*15580*/  LOP3.LUT R11, R28, 0xff, RZ, 0xc0, !PT ;  /* 0x000000ff1c0b7812 */ /* 0x000fe400078ec0ff */
[----:B------:R-:W-:Y:S02]  /*15590*/  LOP3.LUT R10, R10, 0xff, RZ, 0xc0, !PT ;  /* 0x000000ff0a0a7812 */ /* 0x000fe400078ec0ff */
[----:B------:R-:W-:-:S02]  /*155a0*/  LOP3.LUT R7, R41, 0xff, RZ, 0xc0, !PT ;  /* 0x000000ff29077812 */ /* 0x000fc400078ec0ff */
[----:B------:R-:W-:Y:S02]  /*155b0*/  LOP3.LUT R6, R6, 0xff, RZ, 0xc0, !PT ;  /* 0x000000ff06067812 */ /* 0x000fe400078ec0ff */
[----:B------:R-:W-:Y:S02]  /*155c0*/  PRMT R27, R10, 0x7604, R11 ;  /* 0x000076040a1b7816 */ /* 0x000fe4000000000b */
[----:B------:R-:W-:Y:S02]  /*155d0*/  LOP3.LUT R11, R29, 0xff, RZ, 0xc0, !PT ;  /* 0x000000ff1d0b7812 */ /* 0x000fe400078ec0ff */
[----:B------:R-:W-:Y:S02]  /*155e0*/  SHF.R.U32.HI R10, RZ, 0x8, R31 ;  /* 0x00000008ff0a7819 */ /* 0x000fe4000001161f */
[----:B------:R-:W-:Y:S02]  /*155f0*/  PRMT R15, R6, 0x7604, R7 ;  /* 0x00007604060f7816 */ /* 0x000fe40000000007 */
[----:B------:R-:W-:-:S02]  /*15600*/  SHF.R.U32.HI R6, RZ, 0x8, R42 ;  /* 0x00000008ff067819 */ /* 0x000fc4000001162a */
[----:B------:R-:W-:Y:S02]  /*15610*/  LOP3.LUT R10, R10, 0xff, RZ, 0xc0, !PT ;  /* 0x000000ff0a0a7812 */ /* 0x000fe400078ec0ff */
[----:B------:R-:W-:Y:S02]  /*15620*/  LOP3.LUT R39, R30, 0xff, RZ, 0xc0, !PT ;  /* 0x000000ff1e277812 */ /* 0x000fe400078ec0ff */
[----:B------:R-:W-:Y:S02]  /*15630*/  LOP3.LUT R51, R31, 0xff, RZ, 0xc0, !PT ;  /* 0x000000ff1f337812 */ /* 0x000fe400078ec0ff */
[----:B------:R-:W-:Y:S02]  /*15640*/  LOP3.LUT R7, R42, 0xff, RZ, 0xc0, !PT ;  /* 0x000000ff2a077812 */ /* 0x000fe400078ec0ff */
[----:B------:R-:W-:Y:S02]  /*15650*/  LOP3.LUT R6, R6, 0xff, RZ, 0xc0, !PT ;  /* 0x000000ff06067812 */ /* 0x000fe400078ec0ff */
[----:B------:R-:W-:-:S02]  /*15660*/  PRMT R51, R10, 0x7604, R51 ;  /* 0x000076040a337816 */ /* 0x000fc40000000033 */
[----:B------:R-:W-:Y:S02]  /*15670*/  PRMT R21, R6, 0x7604, R7 ;  /* 0x0000760406157816 */ /* 0x000fe40000000007 */
[----:B------:R-:W-:Y:S02]  /*15680*/  SHF.R.U32.HI R14, RZ, 0x10, R41 ;  /* 0x00000010ff0e7819 */ /* 0x000fe40000011629 */
[----:B------:R-:W-:Y:S02]  /*15690*/  SHF.R.U32.HI R12, RZ, 0x10, R40 ;  /* 0x00000010ff0c7819 */ /* 0x000fe40000011628 */
[----:B------:R-:W-:Y:S02]  /*156a0*/  SHF.R.U32.HI R20, RZ, 0x10, R42 ;  /* 0x00000010ff147819 */ /* 0x000fe4000001162a */
[----:B------:R-:W-:Y:S02]  /*156b0*/  LOP3.LUT R14, R14, 0xff, RZ, 0xc0, !PT ;  /* 0x000000ff0e0e7812 */ /* 0x000fe400078ec0ff */
[----:B------:R-:W-:-:S02]  /*156c0*/  LOP3.LUT R12, R12, 0xff, RZ, 0xc0, !PT ;  /* 0x000000ff0c0c7812 */ /* 0x000fc400078ec0ff */
[----:B------:R-:W-:Y:S02]  /*156d0*/  LOP3.LUT R20, R20, 0xff, RZ, 0xc0, !PT ;  /* 0x000000ff14147812 */ /* 0x000fe400078ec0ff */
[----:B------:R-:W-:Y:S02]  /*156e0*/  SHF.R.U32.HI R24, RZ, 0x10, R43 ;  /* 0x00000010ff187819 */ /* 0x000fe4000001162b */
[----:B------:R-:W-:Y:S02]  /*156f0*/  PRMT R15, R14, 0x7054, R15 ;  /* 0x000070540e0f7816 */ /* 0x000fe4000000000f */
[----:B------:R-:W-:Y:S02]  /*15700*/  SHF.R.U32.HI R14, RZ, 0x10, R29 ;  /* 0x00000010ff0e7819 */ /* 0x000fe4000001161d */
[----:B------:R-:W-:Y:S02]  /*15710*/  PRMT R13, R12, 0x7054, R13 ;  /* 0x000070540c0d7816 */ /* 0x000fe4000000000d */
[----:B------:R-:W-:-:S02]  /*15720*/  PRMT R21, R20, 0x7054, R21 ;  /* 0x0000705414157816 */ /* 0x000fc40000000015 */
[----:B------:R-:W-:Y:S02]  /*15730*/  SHF.R.U32.HI R12, RZ, 0x10, R28 ;  /* 0x00000010ff0c7819 */ /* 0x000fe4000001161c */
[----:B------:R-:W-:Y:S02]  /*15740*/  LOP3.LUT R24, R24, 0xff, RZ, 0xc0, !PT ;  /* 0x000000ff18187812 */ /* 0x000fe400078ec0ff */
[----:B------:R-:W-:Y:S02]  /*15750*/  SHF.R.U32.HI R20, RZ, 0x10, R30 ;  /* 0x00000010ff147819 */ /* 0x000fe4000001161e */
[----:B------:R-:W-:Y:S02]  /*15760*/  LOP3.LUT R14, R14, 0xff, RZ, 0xc0, !PT ;  /* 0x000000ff0e0e7812 */ /* 0x000fe400078ec0ff */
[----:B------:R-:W-:Y:S02]  /*15770*/  LOP3.LUT R12, R12, 0xff, RZ, 0xc0, !PT ;  /* 0x000000ff0c0c7812 */ /* 0x000fe400078ec0ff */
[----:B------:R-:W-:-:S02]  /*15780*/  LOP3.LUT R20, R20, 0xff, RZ, 0xc0, !PT ;  /* 0x000000ff14147812 */ /* 0x000fc400078ec0ff */
[----:B------:R-:W-:Y:S02]  /*15790*/  PRMT R27, R12, 0x7054, R27 ;  /* 0x000070540c1b7816 */ /* 0x000fe4000000001b */
[----:B------:R-:W-:Y:S02]  /*157a0*/  LOP3.LUT R36, R13, 0xff000000, R40, 0xf8, !PT ;  /* 0xff0000000d247812 */ /* 0x000fe400078ef828 */
[----:B------:R-:W-:Y:S02]  /*157b0*/  LOP3.LUT R40, R15, 0xff000000, R41, 0xf8, !PT ;  /* 0xff0000000f287812 */ /* 0x000fe400078ef829 */
[----:B------:R-:W-:Y:S02]  /*157c0*/  LOP3.LUT R38, R27, 0xff000000, R28, 0xf8, !PT ;  /* 0xff0000001b267812 */ /* 0x000fe400078ef81c */
[-C--:B------:R-:W-:Y:S02]  /*157d0*/  F2FP.F16.E4M3.UNPACK_B R28, R40.reuse ;  /* 0x00000028ff1c723e */ /* 0x080fe400020006ff */
[----:B------:R-:W-:-:S02]  /*157e0*/  F2FP.F16.E4M3.UNPACK_B R40, R40.H1 ;  /* 0x00000028ff28723e */ /* 0x000fc400030006ff */
[----:B--2---:R-:W-:Y:S02]  /*157f0*/  LEA.HI R0, R3, R8, RZ, 0x1c ;  /* 0x0000000803007211 */ /* 0x004fe400078fe0ff */
[----:B------:R-:W-:Y:S02]  /*15800*/  SHF.R.U32.HI R8, RZ, 0x8, R43 ;  /* 0x00000008ff087819 */ /* 0x000fe4000001162b */
[----:B------:R-:W-:Y:S02]  /*15810*/  SHF.R.S32.HI R5, RZ, 0x1f, R0 ;  /* 0x0000001fff057819 */ /* 0x000fe40000011400 */
[----:B------:R-:W-:Y:S02]  /*15820*/  LOP3.LUT R8, R8, 0xff, RZ, 0xc0, !PT ;  /* 0x000000ff08087812 */ /* 0x000fe400078ec0ff */
[----:B------:R-:W-:Y:S01]  /*15830*/  LEA.HI R4, R5, R0, RZ, 0x2 ;  /* 0x0000000005047211 */ /* 0x000fe200078f10ff */
[----:B------:R-:W-:Y:S01]  /*15840*/  IMAD.SHL.U32 R5, R0, 0x10, RZ ;  /* 0x0000001000057824 */ /* 0x000fe200078e00ff */
[----:B------:R-:W-:-:S02]  /*15850*/  PRMT R25, R8, 0x7604, R9 ;  /* 0x0000760408197816 */ /* 0x000fc40000000009 */
[----:B------:R-:W-:Y:S02]  /*15860*/  SHF.L.U32 R4, R4, 0xb, RZ ;  /* 0x0000000b04047819 */ /* 0x000fe400000006ff */
[----:B------:R-:W-:Y:S02]  /*15870*/  LOP3.LUT R0, R224, 0x30, R5, 0xf8, !PT ;  /* 0x00000030e0007812 */ /* 0x000fe400078ef805 */
[----:B------:R-:W-:Y:S02]  /*15880*/  LOP3.LUT R5, R4, 0xffffe000, RZ, 0xc0, !PT ;  /* 0xffffe00004057812 */ /* 0x000fe400078ec0ff */
[----:B------:R-:W-:Y:S02]  /*15890*/  LOP3.LUT R0, R0, R225, RZ, 0x3c, !PT ;  /* 0x000000e100007212 */ /* 0x000fe400078e3cff */
[----:B------:R-:W-:Y:S02]  /*158a0*/  SHF.R.U32.HI R8, RZ, 0x8, R30 ;  /* 0x00000008ff087819 */ /* 0x000fe4000001161e */
[----:B------:R-:W-:-:S02]  /*158b0*/  IADD3 R9, R0, R226, R5 ;  /* 0x000000e200097210 */ /* 0x000fc40007ffe005 */
[----:B------:R-:W-:Y:S01]  /*158c0*/  SHF.R.U32.HI R0, RZ, 0x8, R29 ;  /* 0x00000008ff007819 */ /* 0x000fe2000001161d */
[----:B---3--:R-:W1:Y:S01]  /*158d0*/  LDS.128 R4, [R60+0x1e200] ;  /* 0x01e200003c047984 */ /* 0x008e620000000c00 */
[----:B------:R-:W-:Y:S02]  /*158e0*/  LOP3.LUT R8, R8, 0xff, RZ, 0xc0, !PT ;  /* 0x000000ff08087812 */ /* 0x000fe400078ec0ff */
[----:B------:R-:W-:Y:S02]  /*158f0*/  LOP3.LUT R0, R0, 0xff, RZ, 0xc0, !PT ;  /* 0x000000ff00007812 */ /* 0x000fe400078ec0ff */
[----:B------:R-:W-:Y:S02]  /*15900*/  PRMT R49, R8, 0x7604, R39 ;  /* 0x0000760408317816 */ /* 0x000fe40000000027 */
[----:B------:R-:W-:Y:S01]  /*15910*/  PRMT R37, R0, 0x7604, R11 ;  /* 0x0000760400257816 */ /* 0x000fe2000000000b */
[----:B------:R-:W-:Y:S01]  /*15920*/  IMAD.IADD R0, R18, 0x1, R9 ;  /* 0x0000000112007824 */ /* 0x000fe200078e0209 */
[----:B------:R-:W-:-:S02]  /*15930*/  PRMT R25, R24, 0x7054, R25 ;  /* 0x0000705418197816 */ /* 0x000fc40000000019 */
[----:B------:R-:W-:Y:S02]  /*15940*/  SHF.R.U32.HI R24, RZ, 0x10, R31 ;  /* 0x00000010ff187819 */ /* 0x000fe4000001161f */
[----:B------:R-:W2:Y:S01]  /*15950*/  LDS.128 R8, [R0+0x1e200] ;  /* 0x01e2000000087984 */ /* 0x000ea20000000c00 */
[----:B------:R-:W-:Y:S02]  /*15960*/  PRMT R39, R14, 0x7054, R37 ;  /* 0x000070540e277816 */ /* 0x000fe40000000025 */
[----:B------:R-:W-:Y:S02]  /*15970*/  PRMT R49, R20, 0x7054, R49 ;  /* 0x0000705414317816 */ /* 0x000fe40000000031 */
[----:B------:R-:W-:Y:S02]  /*15980*/  LOP3.LUT R24, R24, 0xff, RZ, 0xc0, !PT ;  /* 0x000000ff18187812 */ /* 0x000fe400078ec0ff */
[----:B------:R-:W-:Y:S01]  /*15990*/  LOP3.LUT R39, R39, 0xff000000, R29, 0xf8, !PT ;  /* 0xff00000027277812 */ /* 0x000fe200078ef81d */
[--C-:B------:R-:W-:Y:S01]  /*159a0*/  HADD2.F32 R29, -RZ, R28.reuse.H0_H0 ;  /* 0x2000001cff1d7230 */ /* 0x100fe20000004100 */
[----:B------:R-:W-:Y:S01]  /*159b0*/  LOP3.LUT R37, R21, 0xff000000, R42, 0xf8, !PT ;  /* 0xff00000015257812 */ /* 0x000fe200078ef82a */
[----:B------:R-:W-:Y:S01]  /*159c0*/  HADD2.F32 R28, -RZ, R28.H1_H1 ;  /* 0x3000001cff1c7230 */ /* 0x000fe20000004100 */
[----:B------:R-:W-:-:S02]  /*159d0*/  LOP3.LUT R49, R49, 0xff000000, R30, 0xf8, !PT ;  /* 0xff00000031317812 */ /* 0x000fc400078ef81e */
[----:B------:R-:W-:Y:S02]  /*159e0*/  PRMT R51, R24, 0x7054, R51 ;  /* 0x0000705418337816 */ /* 0x000fe40000000033 */
[-C--:B------:R-:W-:Y:S02]  /*159f0*/  F2FP.F16.E4M3.UNPACK_B R30, R39.reuse ;  /* 0x00000027ff1e723e */ /* 0x080fe400020006ff */
[----:B------:R-:W-:Y:S02]  /*15a00*/  LOP3.LUT R42, R25, 0xff000000, R43, 0xf8, !PT ;  /* 0xff000000192a7812 */ /* 0x000fe400078ef82b */
[----:B------:R-:W-:Y:S01]  /*15a10*/  LOP3.LUT R51, R51, 0xff000000, R31, 0xf8, !PT ;  /* 0xff00000033337812 */ /* 0x000fe200078ef81f */
[--C-:B------:R-:W-:Y:S01]  /*15a20*/  HADD2.F32 R31, -RZ, R30.reuse.H0_H0 ;  /* 0x2000001eff1f7230 */ /* 0x100fe20000004100 */
[----:B------:R-:W-:Y:S01]  /*15a30*/  F2FP.F16.E4M3.UNPACK_B R39, R39.H1 ;  /* 0x00000027ff27723e */ /* 0x000fe200030006ff */
[----:B------:R-:W-:Y:S01]  /*15a40*/  HADD2.F32 R30, -RZ, R30.H1_H1 ;  /* 0x3000001eff1e7230 */ /* 0x000fe20000004100 */
[----:B-1----:R-:W-:-:S02]  /*15a50*/  F2FP.F16.E4M3.UNPACK_B R12, R5 ;  /* 0x00000005ff0c723e */ /* 0x002fc400020006ff */
[-C--:B------:R-:W-:Y:S02]  /*15a60*/  F2FP.F16.E4M3.UNPACK_B R15, R7.reuse ;  /* 0x00000007ff0f723e */ /* 0x080fe400020006ff */
[----:B------:R-:W-:Y:S02]  /*15a70*/  F2FP.F16.E4M3.UNPACK_B R20, R7.H1 ;  /* 0x00000007ff14723e */ /* 0x000fe400030006ff */
[-C--:B------:R-:W-:Y:S02]  /*15a80*/  F2FP.F16.E4M3.UNPACK_B R7, R6.reuse ;  /* 0x00000006ff07723e */ /* 0x080fe400020006ff */
[----:B------:R-:W-:Y:S01]  /*15a90*/  F2FP.F16.E4M3.UNPACK_B R14, R6.H1 ;  /* 0x00000006ff0e723e */ /* 0x000fe200030006ff */
[--C-:B------:R-:W-:Y:S01]  /*15aa0*/  HADD2.F32 R6, -RZ, R12.reuse.H0_H0 ;  /* 0x2000000cff067230 */ /* 0x100fe20000004100 */
[----:B------:R-:W-:Y:S01]  /*15ab0*/  F2FP.F16.E4M3.UNPACK_B R13, R5.H1 ;  /* 0x00000005ff0d723e */ /* 0x000fe200030006ff */
[----:B------:R-:W-:Y:S01]  /*15ac0*/  HADD2.F32 R12, -RZ, R12.H1_H1 ;  /* 0x3000000cff0c7230 */ /* 0x000fe20000004100 */
[----:B------:R-:W-:-:S02]  /*15ad0*/  F2FP.F16.E4M3.UNPACK_B R5, R4 ;  /* 0x00000004ff05723e */ /* 0x000fc400020006ff */
[-C--:B--2---:R-:W-:Y:S02]  /*15ae0*/  F2FP.F16.E4M3.UNPACK_B R21, R9.reuse ;  /* 0x00000009ff15723e */ /* 0x084fe400020006ff */
[----:B------:R-:W-:Y:S02]  /*15af0*/  F2FP.F16.E4M3.UNPACK_B R24, R9.H1 ;  /* 0x00000009ff18723e */ /* 0x000fe400030006ff */
[-C--:B------:R-:W-:Y:S01]  /*15b00*/  F2FP.F16.E4M3.UNPACK_B R26, R11.reuse ;  /* 0x0000000bff1a723e */ /* 0x080fe200020006ff */
[--C-:B------:R-:W-:Y:S01]  /*15b10*/  HADD2.F32 R25, -RZ, R21.reuse.H0_H0 ;  /* 0x20000015ff197230 */ /* 0x100fe20000004100 */
[----:B------:R-:W-:Y:S01]  /*15b20*/  F2FP.F16.E4M3.UNPACK_B R27, R11.H1 ;  /* 0x0000000bff1b723e */ /* 0x000fe200030006ff */
[----:B------:R-:W-:Y:S01]  /*15b30*/  HADD2.F32 R21, -RZ, R21.H1_H1 ;  /* 0x30000015ff157230 */ /* 0x000fe20000004100 */
[-C--:B------:R-:W-:Y:S02]  /*15b40*/  F2FP.F16.E4M3.UNPACK_B R11, R10.reuse ;  /* 0x0000000aff0b723e */ /* 0x080fe400020006ff */
[C---:B------:R-:W-:Y:S01]  /*15b50*/  FMUL.FTZ R48, R25.reuse, R29 ;  /* 0x0000001d19307220 */ /* 0x040fe20000410000 */
[----:B------:R-:W-:Y:S01]  /*15b60*/  FMUL.FTZ R41, R25, R31 ;  /* 0x0000001f19297220 */ /* 0x000fe20000410000 */
[----:B------:R-:W-:Y:S01]  /*15b70*/  F2FP.F16.E4M3.UNPACK_B R25, R10.H1 ;  /* 0x0000000aff19723e */ /* 0x000fe200030006ff */
[----:B------:R-:W-:-:S02]  /*15b80*/  HADD2.F32 R10, -RZ, R24.H0_H0 ;  /* 0x20000018ff0a7230 */ /* 0x000fc40000004100 */
[C---:B------:R-:W-:Y:S01]  /*15b90*/  FFMA.FTZ R48, R6.reuse, R31, R48 ;  /* 0x0000001f06307223 */ /* 0x040fe20000010030 */
[----:B------:R-:W-:Y:S01]  /*15ba0*/  FFMA.FTZ R41, R6, R29, -R41 ;  /* 0x0000001d06297223 */ /* 0x000fe20000010829 */
[----:B------:R-:W-:Y:S02]  /*15bb0*/  HADD2.F32 R31, -RZ, R39.H0_H0 ;  /* 0x20000027ff1f7230 */ /* 0x000fe40000004100 */
[C---:B------:R-:W-:Y:S01]  /*15bc0*/  FMUL.FTZ R43, R21.reuse, R30 ;  /* 0x0000001e152b7220 */ /* 0x040fe20000410000 */
[----:B------:R-:W-:Y:S02]  /*15bd0*/  HADD2.F32 R29, -RZ, R40.H0_H0 ;  /* 0x20000028ff1d7230 */ /* 0x000fe40000004100 */
[-C--:B------:R-:W-:Y:S01]  /*15be0*/  FMUL.FTZ R21, R21, R28.reuse ;  /* 0x0000001c15157220 */ /* 0x080fe20000410000 */
[----:B------:R-:W-:Y:S02]  /*15bf0*/  HADD2.F32 R6, -RZ, R13.H0_H0 ;  /* 0x2000000dff067230 */ /* 0x000fe40000004100 */
[----:B------:R-:W-:Y:S01]  /*15c00*/  FMUL.FTZ R53, R10, R31 ;  /* 0x0000001f0a357220 */ /* 0x000fe20000410000 */
[----:B------:R-:W-:Y:S01]  /*15c10*/  FFMA.FTZ R52, R12, R28, -R43 ;  /* 0x0000001c0c347223 */ /* 0x000fe2000001082b */
[----:B------:R-:W-:Y:S01]  /*15c20*/  FMUL.FTZ R10, R10, R29 ;  /* 0x0000001d0a0a7220 */ /* 0x000fe20000410000 */
[----:B------:R-:W-:Y:S01]  /*15c30*/  FFMA.FTZ R43, R12, R30, R21 ;  /* 0x0000001e0c2b7223 */ /* 0x000fe20000010015 */
[----:B------:R-:W-:Y:S01]  /*15c40*/  F2FP.F16.E4M3.UNPACK_B R28, R51 ;  /* 0x00000033ff1c723e */ /* 0x000fe200020006ff */
[C---:B------:R-:W-:Y:S01]  /*15c50*/  FFMA.FTZ R53, R6.reuse, R29, -R53 ;  /* 0x0000001d06357223 */ /* 0x040fe20000010835 */
[-C--:B------:R-:W-:Y:S01]  /*15c60*/  F2FP.F16.E4M3.UNPACK_B R12, R42.reuse ;  /* 0x0000002aff0c723e */ /* 0x080fe200020006ff */
        /* <DEDUP_REMOVED lines=18> */
[C---:B------:R-:W-:Y:S01]  /*15d90*/  FFMA.FTZ R54, R13.reuse, R40, -R54 ;  /* 0x000000280d367223 */ /* 0x040fe20000010836 */
[----:B------:R-:W-:Y:S02]  /*15da0*/  HADD2.F32 R28, -RZ, R28.H1_H1 ;  /* 0x3000001cff1c7230 */ /* 0x000fe40000004100 */
[C---:B------:R-:W-:Y:S01]  /*15db0*/  FFMA.FTZ R40, R6.reuse, R21, -R31 ;  /* 0x0000001506287223 */ /* 0x040fe2000001081f */
[----:B------:R-:W-:Y:S02]  /*15dc0*/  HADD2.F32 R26, -RZ, R26.H1_H1 ;  /* 0x3000001aff1a7230 */ /* 0x000fe40000004100 */
[----:B------:R-:W-:Y:S01]  /*15dd0*/  FFMA.FTZ R55, R6, R29, R10 ;  /* 0x0000001d06377223 */ /* 0x000fe2000001000a */
[----:B------:R-:W-:Y:S01]  /*15de0*/  FFMA.FTZ R39, R13, R39, R24 ;  /* 0x000000270d277223 */ /* 0x000fe20000010018 */
[----:B------:R-:W-:Y:S01]  /*15df0*/  HADD2.F32 R15, -RZ, R15.H1_H1 ;  /* 0x3000000fff0f7230 */ /* 0x000fe20000004100 */
[----:B------:R-:W-:Y:S01]  /*15e00*/  F2FP.F16.E4M3.UNPACK_B R4, R4.H1 ;  /* 0x00000004ff04723e */ /* 0x000fe200030006ff */
[----:B------:R-:W-:-:S02]  /*15e10*/  HADD2.F32 R21, -RZ, R51.H0_H0 ;  /* 0x20000033ff157230 */ /* 0x000fc40000004100 */
[C---:B------:R-:W-:Y:S01]  /*15e20*/  FMUL.FTZ R24, R26.reuse, R28 ;  /* 0x0000001c1a187220 */ /* 0x040fe20000410000 */
[----:B------:R-:W-:Y:S02]  /*15e30*/  HADD2.F32 R10, -RZ, R27.H0_H0 ;  /* 0x2000001bff0a7230 */ /* 0x000fe40000004100 */
[-C--:B------:R-:W-:Y:S01]  /*15e40*/  FMUL.FTZ R29, R26, R12.reuse ;  /* 0x0000000c1a1d7220 */ /* 0x080fe20000410000 */
[----:B------:R-:W-:Y:S02]  /*15e50*/  HADD2.F32 R13, -RZ, R42.H0_H0 ;  /* 0x2000002aff0d7230 */ /* 0x000fe40000004100 */
[C---:B0-----:R-:W-:Y:S01]  /*15e60*/  FFMA.FTZ R57, R15.reuse, R12, -R24 ;  /* 0x0000000c0f397223 */ /* 0x041fe20000010818 */
[----:B------:R-:W-:Y:S02]  /*15e70*/  HADD2.F32 R6, -RZ, R20.H0_H0 ;  /* 0x20000014ff067230 */ /* 0x000fe40000004100 */
[C---:B------:R-:W-:Y:S01]  /*15e80*/  FMUL.FTZ R31, R10.reuse, R21 ;  /* 0x000000150a1f7220 */ /* 0x040fe20000410000 */
[----:B------:R-:W-:Y:S01]  /*15e90*/  FFMA.FTZ R56, R15, R28, R29 ;  /* 0x0000001c0f387223 */ /* 0x000fe2000001001d */
[----:B------:R-:W-:Y:S01]  /*15ea0*/  FMUL.FTZ R10, R10, R13 ;  /* 0x0000000d0a0a7220 */ /* 0x000fe20000410000 */
[----:B------:R-:W-:Y:S01]  /*15eb0*/  F2FP.F16.E4M3.UNPACK_B R15, R38.H1 ;  /* 0x00000026ff0f723e */ /* 0x000fe200030006ff */
[----:B------:R-:W-:Y:S01]  /*15ec0*/  HADD2.F32 R42, -RZ, R42.H1_H1 ;  /* 0x3000002aff2a7230 */ /* 0x000fe20000004100 */
[----:B------:R-:W-:Y:S01]  /*15ed0*/  F2FP.F16.E4M3.UNPACK_B R12, R36.H1 ;  /* 0x00000024ff0c723e */ /* 0x000fe200030006ff */
        /* <DEDUP_REMOVED lines=34> */
[----:B------:R-:W-:Y:S01]  /*16100*/  FMUL.FTZ R27, R6, R13 ;  /* 0x0000000d061b7220 */ /* 0x000fe20000410000 */
[--C-:B------:R-:W-:Y:S01]  /*16110*/  HADD2.F32 R4, -RZ, R5.reuse.H0_H0 ;  /* 0x20000005ff047230 */ /* 0x100fe20000004100 */
[----:B------:R-:W-:Y:S01]  /*16120*/  F2FP.F16.E4M3.UNPACK_B R49, R49 ;  /* 0x00000031ff31723e */ /* 0x000fe200020006ff */
[----:B------:R-:W-:Y:S02]  /*16130*/  HADD2.F32 R36, -RZ, R36.H1_H1 ;  /* 0x30000024ff247230 */ /* 0x000fe40000004100 */
[C---:B------:R-:W-:Y:S01]  /*16140*/  FMUL.FTZ R6, R9.reuse, R38 ;  /* 0x0000002609067220 */ /* 0x040fe20000410000 */
[----:B------:R-:W-:Y:S02]  /*16150*/  HADD2.F32 R5, -RZ, R5.H1_H1 ;  /* 0x30000005ff057230 */ /* 0x000fe40000004100 */
[C---:B------:R-:W-:Y:S01]  /*16160*/  FFMA.FTZ R21, R4.reuse, R13, -R21 ;  /* 0x0000000d04157223 */ /* 0x040fe20000010815 */
[----:B------:R-:W-:Y:S01]  /*16170*/  FFMA.FTZ R27, R4, R15, R27 ;  /* 0x0000000f041b7223 */ /* 0x000fe2000001001b */
[-C--:B------:R-:W-:Y:S01]  /*16180*/  F2FP.F16.E4M3.UNPACK_B R4, R37.reuse.H1 ;  /* 0x00000025ff04723e */ /* 0x080fe200030006ff */
[-C--:B------:R-:W-:Y:S01]  /*16190*/  FMUL.FTZ R13, R9, R36.reuse ;  /* 0x00000024090d7220 */ /* 0x080fe20000410000 */
[----:B------:R-:W-:Y:S01]  /*161a0*/  FFMA.FTZ R36, R5, R36, -R6 ;  /* 0x0000002405247223 */ /* 0x000fe20000010806 */
[----:B------:R-:W-:Y:S01]  /*161b0*/  HADD2.F32 R9, -RZ, R10.H0_H0 ;  /* 0x2000000aff097230 */ /* 0x000fe20000004100 */
[----:B------:R-:W-:Y:S01]  /*161c0*/  F2FP.F16.E4M3.UNPACK_B R37, R37 ;  /* 0x00000025ff25723e */ /* 0x000fe200020006ff */
[----:B------:R-:W-:-:S02]  /*161d0*/  HADD2.F32 R6, -RZ, R25.H0_H0 ;  /* 0x20000019ff067230 */ /* 0x000fc40000004100 */
[----:B------:R-:W-:Y:S01]  /*161e0*/  FFMA.FTZ R38, R5, R38, R13 ;  /* 0x0000002605267223 */ /* 0x000fe2000001000d */
[--C-:B------:R-:W-:Y:S02]  /*161f0*/  HADD2.F32 R5, -RZ, R4.reuse.H0_H0 ;  /* 0x20000004ff057230 */ /* 0x100fe40000004100 */
[----:B------:R-:W-:Y:S02]  /*16200*/  HADD2.F32 R8, -RZ, R4.H1_H1 ;  /* 0x30000004ff087230 */ /* 0x000fe40000004100 */
[C---:B------:R-:W-:Y:S01]  /*16210*/  FMUL.FTZ R13, R6.reuse, R9 ;  /* 0x00000009060d7220 */ /* 0x040fe20000410000 */
[----:B------:R-:W-:Y:S02]  /*16220*/  HADD2.F32 R4, -RZ, R14.H0_H0 ;  /* 0x2000000eff047230 */ /* 0x000fe40000004100 */
[----:B------:R-:W-:Y:S01]  /*16230*/  FMUL.FTZ R15, R6, R5 ;  /* 0x00000005060f7220 */ /* 0x000fe20000410000 */
[----:B------:R-:W-:Y:S02]  /*16240*/  HADD2.F32 R10, -RZ, R10.H1_H1 ;  /* 0x3000000aff0a7230 */ /* 0x000fe40000004100 */
[----:B------:R-:W-:-:S02]  /*16250*/  HADD2.F32 R25, -RZ, R25.H1_H1 ;  /* 0x30000019ff197230 */ /* 0x000fc40000004100 */
[C---:B------:R-:W-:Y:S01]  /*16260*/  FFMA.FTZ R26, R4.reuse, R5, -R13 ;  /* 0x00000005041a7223 */ /* 0x040fe2000001080d */
[----:B------:R-:W-:Y:S02]  /*16270*/  HADD2.F32 R14, -RZ, R14.H1_H1 ;  /* 0x3000000eff0e7230 */ /* 0x000fe40000004100 */
[----:B------:R-:W-:Y:S02]  /*16280*/  HADD2.F32 R6, -RZ, R37.H0_H0 ;  /* 0x20000025ff067230 */ /* 0x000fe40000004100 */
[C---:B------:R-:W-:Y:S01]  /*16290*/  FMUL.FTZ R5, R25.reuse, R10 ;  /* 0x0000000a19057220 */ /* 0x040fe20000410000 */
[-C--:B------:R-:W-:Y:S01]  /*162a0*/  FMUL.FTZ R13, R25, R8.reuse ;  /* 0x00000008190d7220 */ /* 0x080fe20000410000 */
[----:B------:R-:W-:Y:S01]  /*162b0*/  FFMA.FTZ R25, R4, R9, R15 ;  /* 0x0000000904197223 */ /* 0x000fe2000001000f */
[----:B------:R-:W-:Y:S02]  /*162c0*/  HADD2.F32 R9, -RZ, R49.H0_H0 ;  /* 0x20000031ff097230 */ /* 0x000fe40000004100 */
[C---:B------:R-:W-:Y:S01]  /*162d0*/  FFMA.FTZ R51, R14.reuse, R8, -R5 ;  /* 0x000000080e337223 */ /* 0x040fe20000010805 */
[----:B------:R-:W-:Y:S01]  /*162e0*/  FFMA.FTZ R28, R14, R10, R13 ;  /* 0x0000000a0e1c7223 */ /* 0x000fe2000001000d */
[----:B------:R-:W-:-:S02]  /*162f0*/  HADD2.F32 R5, -RZ, R11.H0_H0 ;  /* 0x2000000bff057230 */ /* 0x000fc40000004100 */
[----:B------:R-:W-:Y:S01]  /*16300*/  HADD2.F32 R10, -RZ, R49.H1_H1 ;  /* 0x30000031ff0a7230 */ /* 0x000fe20000004100 */
[----:B------:R-:W-:Y:S01]  /*16310*/  F2FP.SATFINITE.E4M3.F32.PACK_AB_MERGE_C R26, R51, R26, RZ ;  /* 0x0000001a331a723e */ /* 0x000fe200048070ff */
[----:B------:R-:W-:Y:S02]  /*16320*/  HADD2.F32 R11, -RZ, R11.H1_H1 ;  /* 0x3000000bff0b7230 */ /* 0x000fe40000004100 */
[C---:B------:R-:W-:Y:S01]  /*16330*/  FMUL.FTZ R13, R5.reuse, R9 ;  /* 0x00000009050d7220 */ /* 0x040fe20000410000 */
[----:B------:R-:W-:Y:S02]  /*16340*/  HADD2.F32 R8, -RZ, R37.H1_H1 ;  /* 0x30000025ff087230 */ /* 0x000fe40000004100 */
[----:B------:R-:W-:Y:S01]  /*16350*/  FMUL.FTZ R12, R5, R6 ;  /* 0x00000006050c7220 */ /* 0x000fe20000410000 */
[--C-:B------:R-:W-:Y:S02]  /*16360*/  HADD2.F32 R4, -RZ, R7.reuse.H0_H0 ;  /* 0x20000007ff047230 */ /* 0x100fe40000004100 */
[----:B------:R-:W-:Y:S01]  /*16370*/  FMUL.FTZ R14, R11, R10 ;  /* 0x0000000a0b0e7220 */ /* 0x000fe20000410000 */
[----:B------:R-:W-:-:S02]  /*16380*/  HADD2.F32 R7, -RZ, R7.H1_H1 ;  /* 0x30000007ff077230 */ /* 0x000fc40000004100 */
[----:B------:R-:W-:Y:S01]  /*16390*/  FMUL.FTZ R11, R11, R8 ;  /* 0x000000080b0b7220 */ /* 0x000fe20000410000 */
[----:B------:R-:W-:Y:S01]  /*163a0*/  F2FP.SATFINITE.E4M3.F32.PACK_AB_MERGE_C R5, R54, R53, RZ ;  /* 0x000000353605723e */ /* 0x000fe200048070ff */
        /* <DEDUP_REMOVED lines=14> */
[----:B------:R-:W-:Y:S02]  /*16490*/  F2FP.SATFINITE.E4M3.F32.PACK_AB_MERGE_C R9, R43, R48, R9 ;  /* 0x000000302b09723e */ /* 0x000fe40004807009 */
[----:B------:R-:W-:Y:S01]  /*164a0*/  F2FP.SATFINITE.E4M3.F32.PACK_AB_MERGE_C R11, R56, R55, R11 ;  /* 0x00000037380b723e */ /* 0x000fe2000480700b */
[----:B------:R2:W-:Y:S01]  /*164b0*/  STS.128 [R60+0x1e200], R4 ;  /* 0x01e200043c007388 */ /* 0x0005e20000000c00 */
[----:B------:R-:W-:Y:S02]  /*164c0*/  F2FP.SATFINITE.E4M3.F32.PACK_AB_MERGE_C R8, R38, R27, R8 ;  /* 0x0000001b2608723e */ /* 0x000fe40004807008 */
[----:B------:R-:W-:-:S05]  /*164d0*/  F2FP.SATFINITE.E4M3.F32.PACK_AB_MERGE_C R10, R15, R12, R10 ;  /* 0x0000000c0f0a723e */ /* 0x000fca000480700a */
[----:B------:R2:W-:Y:S02]  /*164e0*/  STS.128 [R0+0x1e200], R8 ;  /* 0x01e2000800007388 */ /* 0x0005e40000000c00 */
.L_x_3335:
[----:B------:R-:W-:Y:S05]  /*164f0*/  BSYNC B1 ;  /* 0x0000000000017941 */ /* 0x000fea0003800000 */
.L_x_3334:
[----:B------:R-:W-:Y:S05]  /*16500*/  @P2 BRA `(.L_x_3313) ;  /* 0x0000000c00e02947 */ /* 0x000fea0003800000 */
[----:B-12---:R-:W2:Y:S04]  /*16510*/  LDL R0, [R1+0x38] ;  /* 0x0000380001007983 */ /* 0x006ea80000100800 */
[----:B------:R-:W3:Y:S01]  /*16520*/  LDL R49, [R1+0x28] ;  /* 0x0000280001317983 */ /* 0x000ee20000100800 */
[----:B-----5:R-:W-:Y:S02]  /*16530*/  SHF.R.U32.HI R4, RZ, 0x8, R44 ;  /* 0x00000008ff047819 */ /* 0x020fe4000001162c */
[----:B------:R-:W-:Y:S02]  /*16540*/  SHF.R.U32.HI R8, RZ, 0x8, R46 ;  /* 0x00000008ff087819 */ /* 0x000fe4000001162e */
[----:B------:R-:W-:Y:S02]  /*16550*/  LOP3.LUT R5, R4, 0xff, RZ, 0xc0, !PT ;  /* 0x000000ff04057812 */ /* 0x000fe400078ec0ff */
[----:B------:R-:W-:-:S02]  /*16560*/  LOP3.LUT R4, R46, 0xff, RZ, 0xc0, !PT ;  /* 0x000000ff2e047812 */ /* 0x000fc400078ec0ff */
[----:B------:R-:W-:Y:S02]  /*16570*/  LOP3.LUT R9, R8, 0xff, RZ, 0xc0, !PT ;  /* 0x000000ff08097812 */ /* 0x000fe400078ec0ff */
[----:B------:R-:W-:Y:S02]  /*16580*/  SHF.R.U32.HI R7, RZ, 0x8, R45 ;  /* 0x00000008ff077819 */ /* 0x000fe4000001162d */
[----:B------:R-:W-:Y:S02]  /*16590*/  PRMT R15, R9, 0x7604, R4 ;  /* 0x00007604090f7816 */ /* 0x000fe40000000004 */
[----:B------:R-:W-:Y:S02]  /*165a0*/  LOP3.LUT R6, R45, 0xff, RZ, 0xc0, !PT ;  /* 0x000000ff2d067812 */ /* 0x000fe400078ec0ff */
[----:B------:R-:W-:Y:S02]  /*165b0*/  LOP3.LUT R7, R7, 0xff, RZ, 0xc0, !PT ;  /* 0x000000ff07077812 */ /* 0x000fe400078ec0ff */
[----:B------:R-:W-:-:S02]  /*165c0*/  SHF.R.U32.HI R8, RZ, 0x8, R32 ;  /* 0x00000008ff087819 */ /* 0x000fc40000011620 */
[----:B------:R-:W-:Y:S02]  /*165d0*/  PRMT R12, R7, 0x7604, R6 ;  /* 0x00007604070c7816 */ /* 0x000fe40000000006 */
[----:B------:R-:W-:Y:S02]  /*165e0*/  LOP3.LUT R7, R32, 0xff, RZ, 0xc0, !PT ;  /* 0x000000ff20077812 */ /* 0x000fe400078ec0ff */
[----:B------:R-:W-:Y:S02]  /*165f0*/  LOP3.LUT R8, R8, 0xff, RZ, 0xc0, !PT ;  /* 0x000000ff08087812 */ /* 0x000fe400078ec0ff */
[----:B------:R-:W-:Y:S02]  /*16600*/  SHF.R.U32.HI R6, RZ, 0x8, R47 ;  /* 0x00000008ff067819 */ /* 0x000fe4000001162f */
[----:B------:R-:W-:Y:S02]  /*16610*/  PRMT R25, R8, 0x7604, R7 ;  /* 0x0000760408197816 */ /* 0x000fe40000000007 */
[----:B------:R-:W-:-:S02]  /*16620*/  SHF.R.U32.HI R8, RZ, 0x8, R33 ;  /* 0x00000008ff087819 */ /* 0x000fc40000011621 */
[----:B------:R-:W-:Y:S02]  /*16630*/  LOP3.LUT R6, R6, 0xff, RZ, 0xc0, !PT ;  /* 0x000000ff06067812 */ /* 0x000fe400078ec0ff */
[----:B------:R-:W-:Y:S02]  /*16640*/  SHF.R.U32.HI R27, RZ, 0x8, R35 ;  /* 0x00000008ff1b7819 */ /* 0x000fe40000011623 */
[----:B------:R-:W-:Y:S02]  /*16650*/  LOP3.LUT R26, R35, 0xff, RZ, 0xc0, !PT ;  /* 0x000000ff231a7812 */ /* 0x000fe400078ec0ff */
[----:B------:R-:W-:Y:S02]  /*16660*/  LOP3.LUT R27, R27, 0xff, RZ, 0xc0, !PT ;  /* 0x000000ff1b1b7812 */ /* 0x000fe400078ec0ff */
[----:B------:R-:W-:Y:S02]  /*16670*/  LOP3.LUT R20, R33, 0xff, RZ, 0xc0, !PT ;  /* 0x000000ff21147812 */ /* 0x000fe400078ec0ff */
[----:B------:R-:W-:-:S02]  /*16680*/  PRMT R26, R27, 0x7604, R26 ;  /* 0x000076041b1a7816 */ /* 0x000fc4000000001a */
[----:B------:R-:W-:Y:S02]  /*16690*/  SHF.R.U32.HI R27, RZ, 0x10, R33 ;  /* 0x00000010ff1b7819 */ /* 0x000fe40000011621 */
[----:B------:R-:W-:Y:S02]  /*166a0*/  SHF.R.U32.HI R24, RZ, 0x8, R34 ;  /* 0x00000008ff187819 */ /* 0x000fe40000011622 */
[----:B------:R-:W-:Y:S01]  /*166b0*/  LOP3.LUT R21, R34, 0xff, RZ, 0xc0, !PT ;  /* 0x000000ff22157812 */ /* 0x000fe200078ec0ff */
[----:B------:R-:W-:Y:S01]  /*166c0*/  IMAD.U32 R27, R27, 0x10000, RZ ;  /* 0x000100001b1b7824 */ /* 0x000fe200078e00ff */
[----:B------:R-:W-:Y:S02]  /*166d0*/  LOP3.LUT R24, R24, 0xff, RZ, 0xc0, !PT ;  /* 0x000000ff18187812 */ /* 0x000fe400078ec0ff */
[----:B------:R-:W-:Y:S02]  /*166e0*/  SHF.R.U32.HI R37, RZ, 0x10, R35 ;  /* 0x00000010ff257819 */ /* 0x000fe40000011623 */
[----:B------:R-:W-:-:S02]  /*166f0*/  PRMT R31, R24, 0x7604, R21 ;  /* 0x00007604181f7816 */ /* 0x000fc40000000015 */
[----:B------:R-:W-:Y:S01]  /*16700*/  SHF.R.U32.HI R21, RZ, 0x10, R47 ;  /* 0x00000010ff157819 */ /* 0x000fe2000001162f */
[----:B------:R-:W-:Y:S01]  /*16710*/  IMAD.U32 R37, R37, 0x10000, RZ ;  /* 0x0001000025257824 */ /* 0x000fe200078e00ff */
[----:B------:R-:W-:Y:S02]  /*16720*/  LOP3.LUT R31, R31, 0xff0000, R34, 0xf8, !PT ;  /* 0x00ff00001f1f7812 */ /* 0x000fe400078ef822 */
[----:B------:R-:W-:Y:S01]  /*16730*/  LOP3.LUT R15, R15, 0xff0000, R46, 0xf8, !PT ;  /* 0x00ff00000f0f7812 */ /* 0x000fe200078ef82e */
[----:B------:R-:W-:Y:S01]  /*16740*/  IMAD.U32 R21, R21, 0x10000, RZ ;  /* 0x0001000015157824 */ /* 0x000fe200078e00ff */
[----:B------:R-:W-:Y:S02]  /*16750*/  LOP3.LUT R34, R31, 0xff000000, R34, 0xf8, !PT ;  /* 0xff0000001f227812 */ /* 0x000fe400078ef822 */
[----:B------:R-:W-:Y:S02]  /*16760*/  LOP3.LUT R37, R26, 0xff0000, R37, 0xf8, !PT ;  /* 0x00ff00001a257812 */ /* 0x000fe400078ef825 */
[----:B------:R-:W-:-:S02]  /*16770*/  LOP3.LUT R30, R15, 0xff000000, R46, 0xf8, !PT ;  /* 0xff0000000f1e7812 */ /* 0x000fc400078ef82e */
[----:B------:R-:W-:Y:S02]  /*16780*/  LOP3.LUT R36, R37, 0xff000000, R35, 0xf8, !PT ;  /* 0xff00000025247812 */ /* 0x000fe400078ef823 */
[----:B------:R-:W-:-:S04]  /*16790*/  LOP3.LUT R25, R25, 0xff0000, R32, 0xf8, !PT ;  /* 0x00ff000019197812 */ /* 0x000fc800078ef820 */
[----:B------:R-:W-:Y:S02]  /*167a0*/  LOP3.LUT R32, R25, 0xff000000, R32, 0xf8, !PT ;  /* 0xff00000019207812 */ /* 0x000fe400078ef820 */
[----:B--2---:R-:W-:Y:S02]  /*167b0*/  LEA.HI R3, R3, R0, RZ, 0x1c ;  /* 0x0000000003037211 */ /* 0x004fe400078fe0ff */
[----:B------:R-:W-:-:S04]  /*167c0*/  LOP3.LUT R0, R44, 0xff, RZ, 0xc0, !PT ;  /* 0x000000ff2c007812 */ /* 0x000fc800078ec0ff */
[----:B------:R-:W-:Y:S02]  /*167d0*/  PRMT R13, R5, 0x7604, R0 ;  /* 0x00007604050d7816 */ /* 0x000fe40000000000 */
[----:B------:R-:W-:Y:S02]  /*167e0*/  SHF.R.S32.HI R0, RZ, 0x1f, R3 ;  /* 0x0000001fff007819 */ /* 0x000fe40000011403 */
[----:B------:R-:W-:Y:S02]  /*167f0*/  LOP3.LUT R5, R47, 0xff, RZ, 0xc0, !PT ;  /* 0x000000ff2f057812 */ /* 0x000fe400078ec0ff */
[----:B------:R-:W-:Y:S01]  /*16800*/  LEA.HI R4, R0, R3, RZ, 0x2 ;  /* 0x0000000300047211 */ /* 0x000fe200078f10ff */
[----:B------:R-:W-:Y:S01]  /*16810*/  IMAD.SHL.U32 R3, R3, 0x10, RZ ;  /* 0x0000001003037824 */ /* 0x000fe200078e00ff */
[----:B------:R-:W-:Y:S02]  /*16820*/  PRMT R14, R6, 0x7604, R5 ;  /* 0x00007604060e7816 */ /* 0x000fe40000000005 */
[----:B------:R-:W-:Y:S01]  /*16830*/  LOP3.LUT R13, R13, 0xff0000, R44, 0xf8, !PT ;  /* 0x00ff00000d0d7812 */ /* 0x000fe200078ef82c */
[----:B------:R-:W-:Y:S01]  /*16840*/  IMAD.SHL.U32 R4, R4, 0x800, RZ ;  /* 0x0000080004047824 */ /* 0x000fe200078e00ff */
[----:B------:R-:W-:-:S02]  /*16850*/  LOP3.LUT R0, R224, 0x30, R3, 0xf8, !PT ;  /* 0x00000030e0007812 */ /* 0x000fc400078ef803 */
[----:B------:R-:W-:Y:S02]  /*16860*/  LOP3.LUT R21, R14, 0xff0000, R21, 0xf8, !PT ;  /* 0x00ff00000e157812 */ /* 0x000fe400078ef815 */
[----:B------:R-:W-:Y:S02]  /*16870*/  LOP3.LUT R0, R0, R225, RZ, 0x3c, !PT ;  /* 0x000000e100007212 */ /* 0x000fe400078e3cff */
[----:B------:R-:W-:Y:S02]  /*16880*/  LOP3.LUT R3, R4, 0xffffe000, RZ, 0xc0, !PT ;  /* 0xffffe00004037812 */ /* 0x000fe400078ec0ff */
[----:B---3--:R-:W1:Y:S01]  /*16890*/  LDS.128 R4, [R49+0x1e200] ;  /* 0x01e2000031047984 */ /* 0x008e620000000c00 */
[----:B------:R-:W-:Y:S02]  /*168a0*/  LOP3.LUT R46, R21, 0xff000000, R47, 0xf8, !PT ;  /* 0xff000000152e7812 */ /* 0x000fe400078ef82f */
[----:B------:R-:W-:-:S05]  /*168b0*/  IADD3 R3, R0, R226, R3 ;  /* 0x000000e200037210 */ /* 0x000fca0007ffe003 */
[----:B------:R-:W-:Y:S01]  /*168c0*/  IMAD.IADD R0, R18, 0x1, R3 ;  /* 0x0000000112007824 */ /* 0x000fe200078e0203 */
[----:B------:R-:W-:-:S04]  /*168d0*/  LOP3.LUT R3, R8, 0xff, RZ, 0xc0, !PT ;  /* 0x000000ff08037812 */ /* 0x000fc800078ec0ff */
[----:B------:R-:W2:Y:S01]  /*168e0*/  LDS.128 R8, [R0+0x1e200] ;  /* 0x01e2000000087984 */ /* 0x000ea20000000c00 */
[----:B------:R-:W-:Y:S02]  /*168f0*/  PRMT R20, R3, 0x7604, R20 ;  /* 0x0000760403147816 */ /* 0x000fe40000000014 */
[----:B------:R-:W-:Y:S02]  /*16900*/  SHF.R.U32.HI R3, RZ, 0x10, R45 ;  /* 0x00000010ff037819 */ /* 0x000fe4000001162d */
[----:B------:R-:W-:Y:S02]  /*16910*/  LOP3.LUT R29, R20, 0xff0000, R27, 0xf8, !PT ;  /* 0x00ff0000141d7812 */ /* 0x000fe400078ef81b */
[----:B------:R-:W-:Y:S02]  /*16920*/  SHF.L.U32 R3, R3, 0x10, RZ ;  /* 0x0000001003037819 */ /* 0x000fe400000006ff */
[----:B------:R-:W-:Y:S02]  /*16930*/  LOP3.LUT R27, R13, 0xff000000, R44, 0xf8, !PT ;  /* 0xff0000000d1b7812 */ /* 0x000fe400078ef82c */
[----:B------:R-:W-:-:S02]  /*16940*/  LOP3.LUT R3, R12, 0xff0000, R3, 0xf8, !PT ;  /* 0x00ff00000c037812 */ /* 0x000fc400078ef803 */
[----:B------:R-:W-:Y:S02]  /*16950*/  LOP3.LUT R33, R29, 0xff000000, R33, 0xf8, !PT ;  /* 0xff0000001d217812 */ /* 0x000fe400078ef821 */
[----:B------:R-:W-:Y:S02]  /*16960*/  LOP3.LUT R44, R3, 0xff000000, R45, 0xf8, !PT ;  /* 0xff000000032c7812 */ /* 0x000fe400078ef82d */
[-C--:B------:R-:W-:Y:S02]  /*16970*/  F2FP.F16.E4M3.UNPACK_B R31, R33.reuse ;  /* 0x00000021ff1f723e */ /* 0x080fe400020006ff */
[-C--:B------:R-:W-:Y:S02]  /*16980*/  F2FP.F16.E4M3.UNPACK_B R28, R44.reuse ;  /* 0x0000002cff1c723e */ /* 0x080fe400020006ff */
[----:B------:R-:W-:Y:S01]  /*16990*/  F2FP.F16.E4M3.UNPACK_B R33, R33.H1 ;  /* 0x00000021ff21723e */ /* 0x000fe200030006ff */
[----:B------:R-:W-:Y:S01]  /*169a0*/  HADD2.F32 R35, -RZ, R31.H0_H0 ;  /* 0x2000001fff237230 */ /* 0x000fe20000004100 */
[----:B------:R-:W-:Y:S01]  /*169b0*/  F2FP.F16.E4M3.UNPACK_B R44, R44.H1 ;  /* 0x0000002cff2c723e */ /* 0x000fe200030006ff */
[----:B------:R-:W-:Y:S01]  /*169c0*/  HADD2.F32 R29, -RZ, R28.H0_H0 ;  /* 0x2000001cff1d7230 */ /* 0x000fe20000004100 */
        /* <DEDUP_REMOVED lines=22> */
[----:B------:R-:W-:Y:S01]  /*16b30*/  HADD2.F32 R35, -RZ, R31.H1_H1 ;  /* 0x3000001fff237230 */ /* 0x000fe20000004100 */
[----:B------:R-:W-:Y:S01]  /*16b40*/  F2FP.F16.E4M3.UNPACK_B R9, R8 ;  /* 0x00000008ff09723e */ /* 0x000fe200020006ff */
[----:B------:R-:W-:Y:S01]  /*16b50*/  HADD2.F32 R29, -RZ, R28.H1_H1 ;  /* 0x3000001cff1d7230 */ /* 0x000fe20000004100 */
[----:B------:R-:W-:Y:S01]  /*16b60*/  F2FP.F16.E4M3.UNPACK_B R28, R36 ;  /* 0x00000024ff1c723e */ /* 0x000fe200020006ff */
[----:B------:R-:W-:Y:S02]  /*16b70*/  HADD2.F32 R37, -RZ, R33.H0_H0 ;  /* 0x20000021ff257230 */ /* 0x000fe40000004100 */
[C---:B------:R-:W-:Y:S01]  /*16b80*/  FMUL.FTZ R39, R20.reuse, R35 ;  /* 0x0000002314277220 */ /* 0x040fe20000410000 */
[----:B------:R-:W-:Y:S02]  /*16b90*/  HADD2.F32 R31, -RZ, R44.H0_H0 ;  /* 0x2000002cff1f7230 */ /* 0x000fe40000004100 */
[----:B------:R-:W-:Y:S01]  /*16ba0*/  FMUL.FTZ R20, R20, R29 ;  /* 0x0000001d14147220 */ /* 0x000fe20000410000 */
[----:B------:R-:W-:-:S02]  /*16bb0*/  HADD2.F32 R6, -RZ, R5.H0_H0 ;  /* 0x20000005ff067230 */ /* 0x000fc40000004100 */
[----:B------:R-:W-:Y:S01]  /*16bc0*/  FMUL.FTZ R41, R10, R37 ;  /* 0x000000250a297220 */ /* 0x000fe20000410000 */
[----:B------:R-:W-:Y:S01]  /*16bd0*/  FFMA.FTZ R39, R12, R29, -R39 ;  /* 0x0000001d0c277223 */ /* 0x000fe20000010827 */
[----:B------:R-:W-:Y:S01]  /*16be0*/  FMUL.FTZ R10, R10, R31 ;  /* 0x0000001f0a0a7220 */ /* 0x000fe20000410000 */
[----:B------:R-:W-:Y:S01]  /*16bf0*/  FFMA.FTZ R35, R12, R35, R20 ;  /* 0x000000230c237223 */ /* 0x000fe20000010014 */
[----:B------:R-:W-:Y:S01]  /*16c00*/  F2FP.F16.E4M3.UNPACK_B R12, R46 ;  /* 0x0000002eff0c723e */ /* 0x000fe200020006ff */
[C---:B------:R-:W-:Y:S01]  /*16c10*/  FFMA.FTZ R41, R6.reuse, R31, -R41 ;  /* 0x0000001f06297223 */ /* 0x040fe20000010829 */
[----:B------:R-:W-:Y:S01]  /*16c20*/  FFMA.FTZ R37, R6, R37, R10 ;  /* 0x0000002506257223 */ /* 0x000fe2000001000a */
        /* <DEDUP_REMOVED lines=21> */
[----:B------:R-:W-:Y:S02]  /*16d80*/  HADD2.F32 R20, -RZ, R36.H0_H0 ;  /* 0x20000024ff147230 */ /* 0x000fe40000004100 */
[----:B------:R-:W-:Y:S02]  /*16d90*/  HADD2.F32 R6, -RZ, R26.H0_H0 ;  /* 0x2000001aff067230 */ /* 0x000fe40000004100 */
        /* <DEDUP_REMOVED lines=111> */
.L_x_3313:
[----:B------:R-:W-:Y:S05]  /*17490*/  BSYNC B0 ;  /* 0x0000000000007941 */ /* 0x000fea0003800000 */
.L_x_3303:
[----:B------:R-:W-:Y:S01]  /*174a0*/  @!PT LDS RZ, [RZ] ;  /* 0x00000000fffff984 */ /* 0x000fe20000000800 */
[----:B------:R-:W-:Y:S01]  /*174b0*/  @!PT LDS RZ, [RZ] ;  /* 0x00000000fffff984 */ /* 0x000fe20000000800 */
[----:B------:R-:W-:Y:S01]  /*174c0*/  @!PT LDS RZ, [RZ] ;  /* 0x00000000fffff984 */ /* 0x000fe20000000800 */
[----:B------:R-:W-:Y:S01]  /*174d0*/  @!PT LDS RZ, [RZ] ;  /* 0x00000000fffff984 */ /* 0x000fe20000000800 */
[----:B------:R0:W-:Y:S06]  /*174e0*/  MEMBAR.ALL.CTA ;  /* 0x0000000000007992 */ /* 0x0001ec0000008000 */
[----:B0-----:R-:W0:Y:S01]  /*174f0*/  FENCE.VIEW.ASYNC.S ;  /* 0x00000000000073c6 */ /* 0x001e220000000000 */
[----:B------:R-:W-:Y:S05]  /*17500*/  WARPSYNC.ALL ;  /* 0x0000000000007948 */ /* 0x000fea0003800000 */
[----:B0-----:R-:W-:Y:S06]  /*17510*/  BAR.SYNC.DEFER_BLOCKING 0xd, 0x100 ;  /* 0x0344000000007b1d */ /* 0x001fec0000010000 */
.L_x_3301:
[----:B-1234-:R-:W-:-:S05]  /*17520*/  IMAD.U32 R0, RZ, RZ, UR53 ;  /* 0x00000035ff007e24 */ /* 0x01efca000f8e00ff */
[----:B------:R-:W-:-:S13]  /*17530*/  ISETP.NE.AND P0, PT, R0, 0x3, PT ;  /* 0x000000030000780c */ /* 0x000fda0003f05270 */
[----:B------:R-:W-:Y:S05]  /*17540*/  @!P0 BRA `(.L_x_3336) ;  /* 0x0000000000048947 */ /* 0x000fea0003800000 */
[----:B------:R-:W-:Y:S01]  /*17550*/  BPT.TRAP 0x1 ;  /* 0x000000040000795c */ /* 0x000fe20000300000 */
.L_x_3336:
[----:B------:R-:W-:Y:S02]  /*17560*/  LEA R0, R148, R18, 0x3 ;  /* 0x0000001294007211 */ /* 0x000fe400078e18ff */
[----:B0-----:R-:W-:-:S04]  /*17570*/  SHF.L.U32 R3, R227, 0x1f, RZ ;  /* 0x0000001fe3037819 */ /* 0x001fc800000006ff */
[----:B------:R0:W1:Y:S01]  /*17580*/  SYNCS.PHASECHK.TRANS64.TRYWAIT P2, [R0+URZ+0x33430], R3 ;  /* 0x03343003000075a7 */ /* 0x000062000804017f */
[----:B------:R-:W-:Y:S05]  /*17590*/  @!P0 BRA `(.L_x_3337) ;  /* 0x0000000000048947 */ /* 0x000fea0003800000 */
[----:B------:R-:W-:Y:S01]  /*175a0*/  BPT.TRAP 0x1 ;  /* 0x000000040000795c */ /* 0x000fe20000300000 */
.L_x_3337:
[----:B-----5:R-:W2:Y:S01]  /*175b0*/  S2R R4, SR_TID.X ;  /* 0x0000000000047919 */ /* 0x020ea20000002100 */
[----:B------:R-:W-:Y:S01]  /*175c0*/  IMAD.MOV.U32 R119, RZ, RZ, RZ ;  /* 0x000000ffff777224 */ /* 0x000fe200078e00ff */
[----:B--2---:R-:W-:-:S04]  /*175d0*/  LOP3.LUT R4, R4, 0x7f, RZ, 0xc0, !PT ;  /* 0x0000007f04047812 */ /* 0x004fc800078ec0ff */
[----:B------:R-:W-:Y:S01]  /*175e0*/  ISETP.NE.AND P1, PT, R4, RZ, PT ;  /* 0x000000ff0400720c */ /* 0x000fe20003f25270 */
[----:B-1----:R-:W-:-:S12]  /*175f0*/  @P2 BRA `(.L_x_3338) ;  /* 0x0000000000082947 */ /* 0x002fd80003800000 */
[----:B------:R-:W1:Y:S02]  /*17600*/  SYNCS.PHASECHK.TRANS64.TRYWAIT P2, [R0+URZ+0x33430], R3 ;  /* 0x03343003000075a7 */ /* 0x000e64000804017f */
[----:B-1----:R-:W-:Y:S05]  /*17610*/  @!P2 BRA `(.L_x_3339) ;  /* 0x0000013800f4a947 */ /* 0x002fea0003800000 */
.L_x_3338:
[----:B------:R-:W-:Y:S05]  /*17620*/  WARPSYNC.ALL ;  /* 0x0000000000007948 */ /* 0x000fea0003800000 */
[----:B01----:R-:W-:Y:S01]  /*17630*/  VIADD R3, R18, 0x24200 ;  /* 0x0002420012037836 */ /* 0x003fe20000000000 */
[----:B------:R-:W-:Y:S01]  /*17640*/  R2UR UR32, R50 ;  /* 0x00000000322072ca */ /* 0x000fe200000e0000 */
[----:B------:R-:W-:Y:S01]  /*17650*/  IMAD.MOV.U32 R5, RZ, RZ, -0x7fffffe0 ;  /* 0x80000020ff057424 */ /* 0x000fe200078e00ff */
[----:B------:R-:W-:Y:S01]  /*17660*/  WARPGROUP.ARRIVE ;  /* 0x00000000000079c5 */ /* 0x000fe20000000000 */
[----:B------:R-:W-:Y:S01]  /*17670*/  UMOV UR29, 0x80000020 ;  /* 0x80000020001d7882 */ /* 0x000fe20000000000 */
[----:B------:R-:W-:Y:S01]  /*17680*/  SHF.R.U32.HI R3, RZ, 0x4, R3 ;  /* 0x00000004ff037819 */ /* 0x000fe20000011603 */
[----:B------:R-:W-:Y:S01]  /*17690*/  IMAD.MOV.U32 R7, RZ, RZ, -0x7fffffe0 ;  /* 0x80000020ff077424 */ /* 0x000fe200078e00ff */
[----:B------:R-:W2:Y:S01]  /*176a0*/  LDL R105, [R1+0x40] ;  /* 0x0000400001697983 */ /* 0x000ea20000100800 */
[----:B------:R-:W-:Y:S01]  /*176b0*/  R2UR UR31, R5 ;  /* 0x00000000051f72ca */ /* 0x000fe200000e0000 */
[----:B------:R-:W-:Y:S01]  /*176c0*/  IMAD.MOV.U32 R9, RZ, RZ, -0x7fffffe0 ;  /* 0x80000020ff097424 */ /* 0x000fe200078e00ff */
[----:B------:R-:W-:Y:S01]  /*176d0*/  LOP3.LUT R3, R3, 0x3fff, RZ, 0xc0, !PT ;  /* 0x00003fff03037812 */ /* 0x000fe200078ec0ff */
[----:B------:R-:W-:Y:S01]  /*176e0*/  UMOV UR5, UR29 ;  /* 0x0000001d00057c82 */ /* 0x000fe20008000000 */
[----:B------:R-:W-:Y:S01]  /*176f0*/  UMOV UR9, UR29 ;  /* 0x0000001d00097c82 */ /* 0x000fe20008000000 */
[----:B------:R-:W-:Y:S01]  /*17700*/  UMOV UR13, UR29 ;  /* 0x0000001d000d7c82 */ /* 0x000fe20008000000 */
[----:B------:R-:W-:Y:S01]  /*17710*/  LOP3.LUT R14, R3, 0x10000, RZ, 0xfc, !PT ;  /* 0x00010000030e7812 */ /* 0x000fe200078efcff */
[----:B------:R-:W-:Y:S01]  /*17720*/  ULOP3.LUT UR32, UR32, 0x10000, URZ, 0xfc, !UPT ;  /* 0x0001000020207892 */ /* 0x000fe2000f8efc3f */
[----:B------:R-:W-:Y:S01]  /*17730*/  R2UR UR7, R9 ;  /* 0x00000000090772ca */ /* 0x000fe200000e0000 */
[----:B------:R-:W-:Y:S01]  /*17740*/  IMAD.MOV.U32 R9, RZ, RZ, -0x7fffffe0 ;  /* 0x80000020ff097424 */ /* 0x000fe200078e00ff */
[----:B------:R-:W-:Y:S01]  /*17750*/  UMOV UR49, 0x80000020 ;  /* 0x8000002000317882 */ /* 0x000fe20000000000 */
[----:B------:R-:W-:Y:S01]  /*17760*/  IMAD R4, R148, 0x780, R14 ;  /* 0x0000078094047824 */ /* 0x000fe200078e020e */
[----:B------:R-:W-:Y:S01]  /*17770*/  UIADD3 UR48, UR32, 0x2, URZ ;  /* 0x0000000220307890 */ /* 0x000fe2000fffe03f */
[----:B------:R-:W-:Y:S01]  /*17780*/  IMAD.MOV.U32 R11, RZ, RZ, -0x7fffffe0 ;  /* 0x80000020ff0b7424 */ /* 0x000fe200078e00ff */
[----:B------:R-:W-:Y:S01]  /*17790*/  UMOV UR28, UR32 ;  /* 0x00000020001c7c82 */ /* 0x000fe20008000000 */
[C---:B------:R-:W-:Y:S01]  /*177a0*/  VIADD R6, R4.reuse, 0x80 ;  /* 0x0000008004067836 */ /* 0x040fe20000000000 */
[C---:B------:R-:W-:Y:S01]  /*177b0*/  R2UR UR30, R4.reuse ;  /* 0x00000000041e72ca */ /* 0x040fe200000e0000 */
[----:B------:R-:W-:Y:S01]  /*177c0*/  UMOV UR4, UR28 ;  /* 0x0000001c00047c82 */ /* 0x000fe20008000000 */
[----:B------:R-:W-:Y:S01]  /*177d0*/  IADD3 R8, R4, 0x100, RZ ;  /* 0x0000010004087810 */ /* 0x000fe20007ffe0ff */
[----:B------:R-:W-:Y:S01]  /*177e0*/  UMOV UR8, UR28 ;  /* 0x0000001c00087c82 */ /* 0x000fe20008000000 */
[----:B------:R-:W-:Y:S01]  /*177f0*/  R2UR UR15, R9 ;  /* 0x00000000090f72ca */ /* 0x000fe200000e0000 */
[----:B------:R-:W-:Y:S01]  /*17800*/  UMOV UR12, UR28 ;  /* 0x0000001c000c7c82 */ /* 0x000fe20008000000 */
[----:B------:R-:W-:Y:S01]  /*17810*/  R2UR UR6, R8 ;  /* 0x00000000080672ca */ /* 0x000fe200000e0000 */
[C---:B------:R-:W-:Y:S01]  /*17820*/  VIADD R8, R4.reuse, 0x200 ;  /* 0x0000020004087836 */ /* 0x040fe20000000000 */
[----:B------:R-:W-:Y:S01]  /*17830*/  IADD3 R10, R4, 0x2, RZ ;  /* 0x00000002040a7810 */ /* 0x000fe20007ffe0ff */
[----:B------:R-:W-:Y:S01]  /*17840*/  IMAD.MOV.U32 R9, RZ, RZ, -0x7fffffe0 ;  /* 0x80000020ff097424 */ /* 0x000fe200078e00ff */
[----:B------:R-:W-:Y:S01]  /*17850*/  R2UR UR51, R11 ;  /* 0x000000000b3372ca */ /* 0x000fe200000e0000 */
[----:B------:R-:W-:Y:S01]  /*17860*/  UMOV UR16, UR48 ;  /* 0x0000003000107c82 */ /* 0x000fe20008000000 */
[----:B------:R-:W-:Y:S01]  /*17870*/  R2UR UR14, R8 ;  /* 0x00000000080e72ca */ /* 0x000fe200000e0000 */
[----:B------:R-:W-:Y:S01]  /*17880*/  QGMMA.64x32x32.F32.E4M3.E4M3 R88, gdesc[UR28], RZ, !UPT, gsb0 ;  /* 0x006000001c5879f3 */ /* 0x000fe2000c0008ff */
[----:B------:R-:W-:Y:S01]  /*17890*/  R2UR UR30, R6 ;  /* 0x00000000061e72ca */ /* 0x000fe200000e0000 */
[----:B------:R-:W-:Y:S01]  /*178a0*/  VIADD R6, R4, 0x180 ;  /* 0x0000018004067836 */ /* 0x000fe20000000000 */
[----:B------:R-:W-:Y:S01]  /*178b0*/  R2UR UR31, R7 ;  /* 0x00000000071f72ca */ /* 0x000fe200000e0000 */
[----:B------:R-:W-:Y:S01]  /*178c0*/  IMAD.MOV.U32 R7, RZ, RZ, -0x7fffffe0 ;  /* 0x80000020ff077424 */ /* 0x000fe200078e00ff */
[----:B------:R-:W-:Y:S01]  /*178d0*/  R2UR UR50, R10 ;  /* 0x000000000a3272ca */ /* 0x000fe200000e0000 */
[----:B------:R-:W-:Y:S01]  /*178e0*/  UMOV UR17, UR49 ;  /* 0x0000003100117c82 */ /* 0x000fe20008000000 */
[----:B------:R-:W-:Y:S01]  /*178f0*/  R2UR UR10, R6 ;  /* 0x00000000060a72ca */ /* 0x000fe200000e0000 */
[C---:B------:R-:W-:Y:S01]  /*17900*/  VIADD R6, R4.reuse, 0x82 ;  /* 0x0000008204067836 */ /* 0x040fe20000000000 */
[----:B------:R-:W-:Y:S01]  /*17910*/  R2UR UR11, R7 ;  /* 0x00000000070b72ca */ /* 0x000fe200000e0000 */
[----:B------:R-:W-:Y:S01]  /*17920*/  IMAD.MOV.U32 R7, RZ, RZ, -0x7fffffe0 ;  /* 0x80000020ff077424 */ /* 0x000fe200078e00ff */
[C---:B------:R-:W-:Y:S01]  /*17930*/  IADD3 R8, R4.reuse, 0x102, RZ ;  /* 0x0000010204087810 */ /* 0x040fe20007ffe0ff */
[----:B------:R-:W-:Y:S01]  /*17940*/  IMAD.MOV.U32 R11, RZ, RZ, -0x7fffffe0 ;  /* 0x80000020ff0b7424 */ /* 0x000fe200078e00ff */
[C---:B------:R-:W-:Y:S01]  /*17950*/  IADD3 R10, R4.reuse, 0x280, RZ ;  /* 0x00000280040a7810 */ /* 0x040fe20007ffe0ff */
[----:B------:R-:W-:Y:S01]  /*17960*/  VIADD R20, R4, 0x602 ;  /* 0x0000060204147836 */ /* 0x000fe20000000000 */
[----:B------:R-:W-:Y:S01]  /*17970*/  ULDC UR56, c[0x0][0x988] ;  /* 0x0002620000387ab9 */ /* 0x000fe20000000800 */
[----:B------:R-:W-:Y:S01]  /*17980*/  IMAD.MOV.U32 R21, RZ, RZ, -0x7fffffe0 ;  /* 0x80000020ff157424 */ /* 0x000fe200078e00ff */
[----:B------:R-:W-:Y:S01]  /*17990*/  MOV R118, R119 ;  /* 0x0000007700767202 */ /* 0x000fe20000000f00 */
[----:B------:R-:W-:-:S02]  /*179a0*/  IMAD.MOV.U32 R116, RZ, RZ, R119 ;  /* 0x000000ffff747224 */ /* 0x000fc400078e0077 */
[--C-:B------:R-:W-:Y:S02]  /*179b0*/  IMAD.MOV.U32 R114, RZ, RZ, R119.reuse ;  /* 0x000000ffff727224 */ /* 0x100fe400078e0077 */
[--C-:B------:R-:W-:Y:S02]  /*179c0*/  IMAD.MOV.U32 R112, RZ, RZ, R119.reuse ;  /* 0x000000ffff707224 */ /* 0x100fe400078e0077 */
[----:B------:R-:W-:Y:S01]  /*179d0*/  IMAD.MOV.U32 R110, RZ, RZ, R119 ;  /* 0x000000ffff6e7224 */ /* 0x000fe200078e0077 */
[----:B------:R-:W-:Y:S02]  /*179e0*/  WARPGROUP.DEPBAR.LE gsb0, 0x0 ;  /* 0x00008000000079c5 */ /* 0x000fe40000010000 */
[----:B------:R-:W-:-:S06]  /*179f0*/  WARPGROUP.ARRIVE ;  /* 0x00000000000079c5 */ /* 0x000fcc0000000000 */
[----:B------:R-:W-:Y:S03]  /*17a00*/  QGMMA.64x32x32.F32.E4M3.E4M3 R72, gdesc[UR28], RZ, !UPT, gsb0 ;  /* 0x006000001c4879f3 */ /* 0x000fe6000c0008ff */
[----:B------:R-:W-:Y:S02]  /*17a10*/  WARPGROUP.DEPBAR.LE gsb0, 0x0 ;  /* 0x00008000000079c5 */ /* 0x000fe40000010000 */
[----:B------:R-:W-:-:S06]  /*17a20*/  WARPGROUP.ARRIVE ;  /* 0x00000000000079c5 */ /* 0x000fcc0000000000 */
[----:B------:R-:W-:Y:S01]  /*17a30*/  QGMMA.64x32x32.F32.E4M3.E4M3 R56, gdesc[UR4], RZ, !UPT, gsb0 ;  /* 0x00600000043879f3 */ /* 0x000fe2000c0008ff */
[----:B------:R-:W-:Y:S01]  /*17a40*/  R2UR UR6, R10 ;  /* 0x000000000a0672ca */ /* 0x000fe200000e0000 */
[----:B------:R-:W-:Y:S01]  /*17a50*/  UIADD3 UR4, UR32, 0x200, URZ ;  /* 0x0000020020047890 */ /* 0x000fe2000fffe03f */
[----:B------:R-:W-:Y:S01]  /*17a60*/  R2UR UR7, R11 ;  /* 0x000000000b0772ca */ /* 0x000fe200000e0000 */
[----:B------:R-:W-:Y:S01]  /*17a70*/  UMOV UR5, 0x80000020 ;  /* 0x8000002000057882 */ /* 0x000fe20000000000 */
[----:B------:R-:W-:Y:S01]  /*17a80*/  IMAD.MOV.U32 R11, RZ, RZ, -0x7fffffe0 ;  /* 0x80000020ff0b7424 */ /* 0x000fe200078e00ff */
[----:B------:R-:W-:Y:S01]  /*17a90*/  UMOV UR21, UR5 ;  /* 0x0000000500157c82 */ /* 0x000fe20008000000 */
[----:B------:R-:W-:Y:S02]  /*17aa0*/  IADD3 R10, R4, 0x282, RZ ;  /* 0x00000282040a7810 */ /* 0x000fe40007ffe0ff */
[----:B------:R-:W-:Y:S01]  /*17ab0*/  UMOV UR20, UR4 ;  /* 0x0000000400147c82 */ /* 0x000fe20008000000 */
[----:B------:R-:W-:-:S02]  /*17ac0*/  WARPGROUP.DEPBAR.LE gsb0, 0x0 ;  /* 0x00008000000079c5 */ /* 0x000fc40000010000 */
[----:B------:R-:W-:-:S06]  /*17ad0*/  WARPGROUP.ARRIVE ;  /* 0x00000000000079c5 */ /* 0x000fcc0000000000 */
[----:B------:R-:W-:Y:S01]  /*17ae0*/  QGMMA.64x32x32.F32.E4M3.E4M3 R40, gdesc[UR8], RZ, !UPT, gsb0 ;  /* 0x00600000082879f3 */ /* 0x000fe2000c0008ff */
[----:B------:R-:W-:Y:S01]  /*17af0*/  R2UR UR10, R8 ;  /* 0x00000000080a72ca */ /* 0x000fe200000e0000 */
[----:B------:R-:W-:Y:S01]  /*17b00*/  UMOV UR8, UR48 ;  /* 0x0000003000087c82 */ /* 0x000fe20008000000 */
[----:B------:R-:W-:Y:S01]  /*17b10*/  R2UR UR11, R9 ;  /* 0x00000000090b72ca */ /* 0x000fe200000e0000 */
[----:B------:R-:W-:Y:S01]  /*17b20*/  UMOV UR9, UR49 ;  /* 0x0000003100097c82 */ /* 0x000fe20008000000 */
[----:B------:R-:W-:Y:S02]  /*17b30*/  VIADD R8, R4, 0x202 ;  /* 0x0000020204087836 */ /* 0x000fe40000000000 */
[----:B------:R-:W-:-:S03]  /*17b40*/  IMAD.MOV.U32 R9, RZ, RZ, -0x7fffffe0 ;  /* 0x80000020ff097424 */ /* 0x000fc600078e00ff */
[----:B------:R-:W-:Y:S02]  /*17b50*/  R2UR UR18, R8 ;  /* 0x00000000081272ca */ /* 0x000fe400000e0000 */
[----:B------:R-:W-:Y:S01]  /*17b60*/  R2UR UR19, R9 ;  /* 0x00000000091372ca */ /* 0x000fe200000e0000 */
[----:B------:R-:W-:Y:S01]  /*17b70*/  IMAD.MOV.U32 R9, RZ, RZ, -0x7fffffe0 ;  /* 0x80000020ff097424 */ /* 0x000fe200078e00ff */
[----:B------:R-:W-:Y:S01]  /*17b80*/  IADD3 R8, R4, 0x380, RZ ;  /* 0x0000038004087810 */ /* 0x000fe20007ffe0ff */
[----:B------:R-:W-:Y:S02]  /*17b90*/  WARPGROUP.DEPBAR.LE gsb0, 0x0 ;  /* 0x00008000000079c5 */ /* 0x000fe40000010000 */
[----:B------:R-:W-:-:S06]  /*17ba0*/  WARPGROUP.ARRIVE ;  /* 0x00000000000079c5 */ /* 0x000fcc0000000000 */
[----:B------:R-:W-:Y:S01]  /*17bb0*/  QGMMA.64x32x32.F32.E4M3.E4M3 R24, gdesc[UR12], RZ, !UPT, gsb0 ;  /* 0x006000000c1879f3 */ /* 0x000fe2000c0008ff */
[----:B------:R-:W-:Y:S01]  /*17bc0*/  UMOV UR12, UR48 ;  /* 0x00000030000c7c82 */ /* 0x000fe20008000000 */
[----:B------:R-:W-:Y:S01]  /*17bd0*/  UMOV UR13, UR49 ;  /* 0x00000031000d7c82 */ /* 0x000fe20008000000 */
[----:B------:R-:W-:Y:S02]  /*17be0*/  WARPGROUP.DEPBAR.LE gsb0, 0x0 ;  /* 0x00008000000079c5 */ /* 0x000fe40000010000 */
[----:B------:R-:W-:-:S06]  /*17bf0*/  WARPGROUP.ARRIVE ;  /* 0x00000000000079c5 */ /* 0x000fcc0000000000 */
[----:B------:R-:W-:Y:S01]  /*17c00*/  QGMMA.64x32x32.F32.E4M3.E4M3 R88, gdesc[UR48], R88, gsb0 ;  /* 0x00600000305879f3 */ /* 0x000fe20008000858 */
[----:B------:R-:W-:Y:S01]  /*17c10*/  R2UR UR50, R6 ;  /* 0x00000000063272ca */ /* 0x000fe200000e0000 */
[----:B------:R-:W-:Y:S01]  /*17c20*/  VIADD R6, R4, 0x182 ;  /* 0x0000018204067836 */ /* 0x000fe20000000000 */
[----:B------:R-:W-:Y:S01]  /*17c30*/  R2UR UR51, R7 ;  /* 0x00000000073372ca */ /* 0x000fe200000e0000 */
[----:B------:R-:W-:-:S03]  /*17c40*/  IMAD.MOV.U32 R7, RZ, RZ, -0x7fffffe0 ;  /* 0x80000020ff077424 */ /* 0x000fc600078e00ff */
[----:B------:R-:W-:Y:S01]  /*17c50*/  R2UR UR14, R6 ;  /* 0x00000000060e72ca */ /* 0x000fe200000e0000 */
[----:B------:R-:W-:Y:S01]  /*17c60*/  VIADD R6, R4, 0x300 ;  /* 0x0000030004067836 */ /* 0x000fe20000000000 */
[----:B------:R-:W-:Y:S01]  /*17c70*/  R2UR UR15, R7 ;  /* 0x00000000070f72ca */ /* 0x000fe200000e0000 */
[----:B------:R-:W-:Y:S01]  /*17c80*/  IMAD.MOV.U32 R7, RZ, RZ, -0x7fffffe0 ;  /* 0x80000020ff077424 */ /* 0x000fe200078e00ff */
[----:B------:R-:W-:Y:S02]  /*17c90*/  WARPGROUP.DEPBAR.LE gsb0, 0x0 ;  /* 0x00008000000079c5 */ /* 0x000fe40000010000 */
[----:B------:R-:W-:-:S06]  /*17ca0*/  WARPGROUP.ARRIVE ;  /* 0x00000000000079c5 */ /* 0x000fcc0000000000 */
[----:B------:R-:W-:Y:S03]  /*17cb0*/  QGMMA.64x32x32.F32.E4M3.E4M3 R72, gdesc[UR48], R72, gsb0 ;  /* 0x00600000304879f3 */ /* 0x000fe60008000848 */
[----:B------:R-:W-:Y:S02]  /*17cc0*/  WARPGROUP.DEPBAR.LE gsb0, 0x0 ;  /* 0x00008000000079c5 */ /* 0x000fe40000010000 */
[----:B------:R-:W-:-:S06]  /*17cd0*/  WARPGROUP.ARRIVE ;  /* 0x00000000000079c5 */ /* 0x000fcc0000000000 */
[----:B------:R-:W-:Y:S01]  /*17ce0*/  QGMMA.64x32x32.F32.E4M3.E4M3 R56, gdesc[UR8], R56, gsb0 ;  /* 0x00600000083879f3 */ /* 0x000fe20008000838 */
        /* <DEDUP_REMOVED lines=10> */
[----:B------:R-:W-:Y:S01]  /*17d90*/  QGMMA.64x32x32.F32.E4M3.E4M3 R40, gdesc[UR12], R40, gsb0 ;  /* 0x006000000c2879f3 */ /* 0x000fe20008000828 */
        /* <DEDUP_REMOVED lines=12> */
[----:B------:R-:W-:Y:S01]  /*17e60*/  QGMMA.64x32x32.F32.E4M3.E4M3 R24, gdesc[UR16], R24, gsb0 ;  /* 0x00600000101879f3 */ /* 0x000fe20008000818 */
        /* <DEDUP_REMOVED lines=15> */
[----:B------:R-:W-:Y:S01]  /*17f60*/  QGMMA.64x32x32.F32.E4M3.E4M3 R72, gdesc[UR4], R72, gsb0 ;  /* 0x00600000044879f3 */ /* 0x000fe20008000848 */
[----:B------:R-:W-:Y:S02]  /*17f70*/  ULDC UR6, c[0x0][0x988] ;  /* 0x0002620000067ab9 */ /* 0x000fe40000000800 */
        /* <DEDUP_REMOVED lines=9> */
[----:B------:R-:W-:Y:S01]  /*18010*/  IADD3 R10, R4, 0x502, RZ ;  /* 0x00000502040a7810 */ /* 0x000fe20007ffe0ff */
[----:B------:R-:W-:Y:S02]  /*18020*/  WARPGROUP.DEPBAR.LE gsb0, 0x0 ;  /* 0x00008000000079c5 */ /* 0x000fe40000010000 */
        /* <DEDUP_REMOVED lines=34> */
[----:B------:R-:W-:Y:S01]  /*18250*/  UIADD3 UR16, UR32, 0x402, URZ ;  /* 0x0000040220107890 */ /* 0x000fe2000fffe03f */
[----:B------:R-:W-:Y:S01]  /*18260*/  R2UR UR18, R10 ;  /* 0x000000000a1272ca */ /* 0x000fe200000e0000 */
[----:B------:R-:W-:Y:S01]  /*18270*/  UMOV UR17, 0x80000020 ;  /* 0x8000002000117882 */ /* 0x000fe20000000000 */
[----:B------:R-:W-:Y:S01]  /*18280*/  UMOV UR32, UR12 ;  /* 0x0000000c00207c82 */ /* 0x000fe20008000000 */
[----:B------:R-:W-:Y:S01]  /*18290*/  R2UR UR19, R11 ;  /* 0x000000000b1372ca */ /* 0x000fe200000e0000 */
        /* <DEDUP_REMOVED lines=9> */
[----:B------:R-:W-:Y:S01]  /*18330*/  R2UR UR34, R8 ;  /* 0x00000000082272ca */ /* 0x000fe200000e0000 */
[----:B------:R-:W-:Y:S01]  /*18340*/  VIADD R8, R4, 0x582 ;  /* 0x0000058204087836 */ /* 0x000fe20000000000 */
[----:B------:R-:W-:Y:S02]  /*18350*/  R2UR UR35, R9 ;  /* 0x00000000092372ca */ /* 0x000fe400000e0000 */
[----:B------:R-:W-:Y:S01]  /*18360*/  MOV R9, 0x80000020 ;  /* 0x8000002000097802 */ /* 0x000fe20000000f00 */
        /* <DEDUP_REMOVED lines=12> */
[----:B------:R-:W-:Y:S02]  /*18430*/  R2UR UR26, R6 ;  /* 0x00000000061a72ca */ /* 0x000fe400000e0000 */
[----:B------:R-:W-:Y:S01]  /*18440*/  R2UR UR27, R7 ;  /* 0x00000000071b72ca */ /* 0x000fe200000e0000 */
        /* <DEDUP_REMOVED lines=15> */
[----:B------:R-:W-:Y:S02]  /*18540*/  R2UR UR18, R8 ;  /* 0x00000000081272ca */ /* 0x000fe400000e0000 */
[----:B------:R-:W-:Y:S01]  /*18550*/  R2UR UR19, R9 ;  /* 0x00000000091372ca */ /* 0x000fe200000e0000 */
[----:B------:R-:W-:Y:S02]  /*18560*/  WARPGROUP.DEPBAR.LE gsb0, 0x0 ;  /* 0x00008000000079c5 */ /* 0x000fe40000010000 */
[----:B------:R-:W-:Y:S01]  /*18570*/  WARPGROUP.ARRIVE ;  /* 0x00000000000079c5 */ /* 0x000fe20000000000 */
[C---:B------:R-:W-:Y:S01]  /*18580*/  FMUL.FTZ R6, R2.reuse, R89 ;  /* 0x0000005902067220 */ /* 0x040fe20000410000 */
[C---:B------:R-:W-:Y:S01]  /*18590*/  FMUL.FTZ R9, R2.reuse, R91 ;  /* 0x0000005b02097220 */ /* 0x040fe20000410000 */
[C---:B------:R-:W-:Y:S01]  /*185a0*/  FMUL.FTZ R5, R2.reuse, R88 ;  /* 0x0000005802057220 */ /* 0x040fe20000410000 */
[C---:B------:R-:W-:Y:S01]  /*185b0*/  FMUL.FTZ R10, R2.reuse, R97 ;  /* 0x00000061020a7220 */ /* 0x040fe20000410000 */
[----:B------:R-:W-:-:S05]  /*185c0*/  FMUL.FTZ R7, R2, R92 ;  /* 0x0000005c02077220 */ /* 0x000fca0000410000 */
[----:B------:R-:W-:Y:S01]  /*185d0*/  QGMMA.64x32x32.F32.E4M3.E4M3 R72, gdesc[UR16], R72, gsb0 ;  /* 0x00600000104879f3 */ /* 0x000fe20008000848 */
[----:B------:R-:W-:Y:S01]  /*185e0*/  R2UR UR18, R20 ;  /* 0x00000000141272ca */ /* 0x000fe200000e0000 */
[----:B------:R-:W-:Y:S01]  /*185f0*/  VIADD R20, R4, 0x682 ;  /* 0x0000068204147836 */ /* 0x000fe20000000000 */
[----:B------:R-:W-:Y:S01]  /*18600*/  R2UR UR19, R21 ;  /* 0x00000000151372ca */ /* 0x000fe200000e0000 */
[----:B------:R-:W-:Y:S01]  /*18610*/  IMAD.MOV.U32 R21, RZ, RZ, -0x7fffffe0 ;  /* 0x80000020ff157424 */ /* 0x000fe200078e00ff */
        /* <DEDUP_REMOVED lines=12> */
[----:B------:R-:W-:-:S04]  /*186e0*/  FMUL.FTZ R91, R2, R103 ;  /* 0x00000067025b7220 */ /* 0x000fc80000410000 */
[----:B------:R-:W1:Y:S08]  /*186f0*/  MUFU.TANH R5, R5 ;  /* 0x0000000500057308 */ /* 0x000e700000002400 */
[----:B------:R-:W3:Y:S08]  /*18700*/  MUFU.TANH R10, R10 ;  /* 0x0000000a000a7308 */ /* 0x000ef00000002400 */
[----:B------:R-:W4:Y:S08]  /*18710*/  MUFU.TANH R7, R7 ;  /* 0x0000000700077308 */ /* 0x000f300000002400 */
[----:B------:R-:W5:Y:S08]  /*18720*/  MUFU.TANH R3, R3 ;  /* 0x0000000300037308 */ /* 0x000f700000002400 */
[----:B------:R-:W5:Y:S01]  /*18730*/  MUFU.TANH R8, R8 ;  /* 0x0000000800087308 */ /* 0x000f620000002400 */
[----:B------:R-:W-:-:S02]  /*18740*/  WARPGROUP.DEPBAR.LE gsb0, 0x0 ;  /* 0x00008000000079c5 */ /* 0x000fc40000010000 */
[----:B------:R-:W-:-:S05]  /*18750*/  WARPGROUP.ARRIVE ;  /* 0x00000000000079c5 */ /* 0x000fca0000000000 */
[----:B------:R-:W5:Y:S01]  /*18760*/  MUFU.TANH R11, R11 ;  /* 0x0000000b000b7308 */ /* 0x000f620000002400 */
[C---:B------:R-:W-:Y:S01]  /*18770*/  FMUL.FTZ R93, R2.reuse, R75 ;  /* 0x0000004b025d7220 */ /* 0x040fe20000410000 */
[C---:B------:R-:W-:Y:S01]  /*18780*/  FMUL.FTZ R75, R2.reuse, R76 ;  /* 0x0000004c024b7220 */ /* 0x040fe20000410000 */
[C---:B------:R-:W-:Y:S01]  /*18790*/  FMUL.FTZ R95, R2.reuse, R78 ;  /* 0x0000004e025f7220 */ /* 0x040fe20000410000 */
[----:B------:R-:W-:Y:S01]  /*187a0*/  FMUL.FTZ R78, R2, R79 ;  /* 0x0000004f024e7220 */ /* 0x000fe20000410000 */
[----:B------:R-:W-:Y:S01]  /*187b0*/  QGMMA.64x32x32.F32.E4M3.E4M3 R56, gdesc[UR16], R56, gsb0 ;  /* 0x00600000103879f3 */ /* 0x000fe20008000838 */
[----:B------:R-:W-:Y:S01]  /*187c0*/  R2UR UR18, R20 ;  /* 0x00000000141272ca */ /* 0x000fe200000e0000 */
[----:B------:R-:W-:Y:S01]  /*187d0*/  FMUL.FTZ R76, R2, R81 ;  /* 0x00000051024c7220 */ /* 0x000fe20000410000 */
[----:B------:R-:W-:Y:S01]  /*187e0*/  R2UR UR19, R21 ;  /* 0x00000000151372ca */ /* 0x000fe200000e0000 */
[----:B------:R-:W-:Y:S01]  /*187f0*/  IMAD.MOV.U32 R21, RZ, RZ, -0x7fffffe0 ;  /* 0x80000020ff157424 */ /* 0x000fe200078e00ff */
[----:B------:R-:W-:Y:S01]  /*18800*/  IADD3 R20, R4, 0x702, RZ ;  /* 0x0000070204147810 */ /* 0x000fe20007ffe0ff */
[----:B--2---:R-:W-:Y:S01]  /*18810*/  IMAD.IADD R4, R105, 0x1, R149 ;  /* 0x0000000169047824 */ /* 0x004fe200078e0295 */
        /* <DEDUP_REMOVED lines=12> */
[----:B------:R-:W-:-:S04]  /*188e0*/  FMUL.FTZ R86, R2, R86 ;  /* 0x0000005602567220 */ /* 0x000fc80000410000 */
[----:B------:R-:W2:Y:S08]  /*188f0*/  MUFU.TANH R15, R15 ;  /* 0x0000000f000f7308 */ /* 0x000eb00000002400 */
[----:B------:R-:W2:Y:S08]  /*18900*/  MUFU.TANH R90, R90 ;  /* 0x0000005a005a7308 */ /* 0x000eb00000002400 */
[----:B------:R-:W2:Y:S08]  /*18910*/  MUFU.TANH R88, R88 ;  /* 0x0000005800587308 */ /* 0x000eb00000002400 */
[----:B------:R-:W2:Y:S08]  /*18920*/  MUFU.TANH R89, R89 ;  /* 0x0000005900597308 */ /* 0x000eb00000002400 */
[----:B------:R-:W2:Y:S01]  /*18930*/  MUFU.TANH R72, R72 ;  /* 0x0000004800487308 */ /* 0x000ea20000002400 */
[----:B------:R-:W-:-:S02]  /*18940*/  WARPGROUP.DEPBAR.LE gsb0, 0x0 ;  /* 0x00008000000079c5 */ /* 0x000fc40000010000 */
[----:B------:R-:W-:Y:S01]  /*18950*/  WARPGROUP.ARRIVE ;  /* 0x00000000000079c5 */ /* 0x000fe20000000000 */
[C---:B------:R-:W-:Y:S01]  /*18960*/  FMUL.FTZ R98, R2.reuse, R58 ;  /* 0x0000003a02627220 */ /* 0x040fe20000410000 */
[C---:B------:R-:W-:Y:S01]  /*18970*/  FMUL.FTZ R58, R2.reuse, R65 ;  /* 0x00000041023a7220 */ /* 0x040fe20000410000 */
[C---:B------:R-:W-:Y:S01]  /*18980*/  FMUL.FTZ R100, R2.reuse, R63 ;  /* 0x0000003f02647220 */ /* 0x040fe20000410000 */
[C---:B------:R-:W-:Y:S01]  /*18990*/  FMUL.FTZ R63, R2.reuse, R67 ;  /* 0x00000043023f7220 */ /* 0x040fe20000410000 */
[----:B------:R-:W-:Y:S01]  /*189a0*/  FMUL.FTZ R84, R2, R56 ;  /* 0x0000003802547220 */ /* 0x000fe20000410000 */
[----:B------:R-:W-:Y:S01]  /*189b0*/  QGMMA.64x32x32.F32.E4M3.E4M3 R40, gdesc[UR16], R40, gsb0 ;  /* 0x00600000102879f3 */ /* 0x000fe20008000828 */
[----:B------:R-:W-:Y:S01]  /*189c0*/  R2UR UR18, R20 ;  /* 0x00000000141272ca */ /* 0x000fe200000e0000 */
[----:B------:R-:W-:Y:S01]  /*189d0*/  IMAD R20, R157, -0xa0, R4 ;  /* 0xffffff609d147824 */ /* 0x000fe200078e0204 */
[----:B------:R-:W-:Y:S01]  /*189e0*/  R2UR UR19, R21 ;  /* 0x00000000151372ca */ /* 0x000fe200000e0000 */
[C---:B------:R-:W-:Y:S01]  /*189f0*/  FMUL.FTZ R56, R2.reuse, R57 ;  /* 0x0000003902387220 */ /* 0x040fe20000410000 */
[C---:B------:R-:W-:Y:S01]  /*18a00*/  FMUL.FTZ R57, R2.reuse, R59 ;  /* 0x0000003b02397220 */ /* 0x040fe20000410000 */
[----:B------:R-:W-:Y:S01]  /*18a10*/  FMUL.FTZ R102, R2, R62 ;  /* 0x0000003e02667220 */ /* 0x000fe20000410000 */
[----:B------:R-:W-:Y:S01]  /*18a20*/  ISETP.GT.AND P3, PT, R20, 0x1, PT ;  /* 0x000000011400780c */ /* 0x000fe20003f64270 */
[----:B------:R-:W-:Y:S01]  /*18a30*/  FMUL.FTZ R59, R2, R60 ;  /* 0x0000003c023b7220 */ /* 0x000fe20000410000 */
[----:B------:R-:W-:Y:S01]  /*18a40*/  ISETP.GT.AND P2, PT, R20, RZ, PT ;  /* 0x000000ff1400720c */ /* 0x000fe20003f44270 */
[C---:B------:R-:W-:Y:S01]  /*18a50*/  FMUL.FTZ R62, R2.reuse, R69 ;  /* 0x00000045023e7220 */ /* 0x040fe20000410000 */
[----:B0-----:R-:W-:Y:S01]  /*18a60*/  FSEL R4, R9, -INF , P3 ;  /* 0xff80000009047808 */ /* 0x001fe20001800000 */
[----:B------:R-:W-:Y:S01]  /*18a70*/  FMUL.FTZ R60, R2, R61 ;  /* 0x0000003d023c7220 */ /* 0x000fe20000410000 */
[----:B------:R-:W-:Y:S01]  /*18a80*/  FSEL R6, R6, -INF , P3 ;  /* 0xff80000006067808 */ /* 0x000fe20001800000 */
[----:B------:R-:W-:Y:S01]  /*18a90*/  FMUL.FTZ R61, R2, R64 ;  /* 0x00000040023d7220 */ /* 0x000fe20000410000 */
[----:B------:R-:W-:Y:S01]  /*18aa0*/  ISETP.GT.AND P3, PT, R20, 0x11, PT ;  /* 0x000000111400780c */ /* 0x000fe20003f64270 */
[----:B------:R-:W-:Y:S01]  /*18ab0*/  FMUL.FTZ R64, R2, R68 ;  /* 0x0000004402407220 */ /* 0x000fe20000410000 */
[----:B------:R-:W-:Y:S01]  /*18ac0*/  ISETP.GT.AND P4, PT, R20, 0x8, PT ;  /* 0x000000081400780c */ /* 0x000fe20003f84270 */
[----:B------:R-:W-:Y:S01]  /*18ad0*/  FMUL.FTZ R68, R2, R71 ;  /* 0x0000004702447220 */ /* 0x000fe20000410000 */
[----:B-1----:R-:W-:Y:S01]  /*18ae0*/  FSEL R65, R5, -INF , P2 ;  /* 0xff80000005417808 */ /* 0x002fe20001000000 */
[----:B------:R-:W0:Y:S01]  /*18af0*/  MUFU.TANH R92, R92 ;  /* 0x0000005c005c7308 */ /* 0x000e220000002400 */
[----:B---3--:R-:W-:Y:S01]  /*18b00*/  FSEL R81, R10, -INF , P3 ;  /* 0xff8000000a517808 */ /* 0x008fe20001800000 */
[----:B------:R-:W-:Y:S01]  /*18b10*/  FMUL.FTZ R104, R2, R66 ;  /* 0x0000004202687220 */ /* 0x000fe20000410000 */
[----:B------:R-:W-:Y:S01]  /*18b20*/  ISETP.GT.AND P5, PT, R20, 0x9, PT ;  /* 0x000000091400780c */ /* 0x000fe20003fa4270 */
[----:B------:R-:W-:Y:S01]  /*18b30*/  FMUL.FTZ R106, R2, R70 ;  /* 0x00000046026a7220 */ /* 0x000fe20000410000 */
[----:B----4-:R-:W-:-:S02]  /*18b40*/  FSEL R67, R7, -INF , P4 ;  /* 0xff80000007437808 */ /* 0x010fc40002000000 */
[----:B------:R-:W-:Y:S01]  /*18b50*/  FMNMX.FTZ R10, R65, R6, !PT ;  /* 0x00000006410a7209 */ /* 0x000fe20007810000 */
[----:B------:R-:W1:Y:S01]  /*18b60*/  MUFU.TANH R73, R73 ;  /* 0x0000004900497308 */ /* 0x000e620000002400 */
[----:B-----5:R-:W-:Y:S02]  /*18b70*/  FSEL R3, R3, -INF , P2 ;  /* 0xff80000003037808 */ /* 0x020fe40001000000 */
[----:B------:R-:W-:Y:S02]  /*18b80*/  ISETP.GT.AND P2, PT, R20, 0x10, PT ;  /* 0x000000101400780c */ /* 0x000fe40003f44270 */
[----:B------:R-:W-:Y:S02]  /*18b90*/  FSEL R69, R8, -INF , P5 ;  /* 0xff80000008457808 */ /* 0x000fe40002800000 */
[----:B------:R-:W-:Y:S01]  /*18ba0*/  FMNMX.FTZ R10, R67, R10, !PT ;  /* 0x0000000a430a7209 */ /* 0x000fe20007810000 */
[----:B------:R-:W3:Y:S01]  /*18bb0*/  MUFU.TANH R91, R91 ;  /* 0x0000005b005b7308 */ /* 0x000ee20000002400 */
[----:B------:R-:W-:-:S02]  /*18bc0*/  FSEL R71, R11, -INF , P2 ;  /* 0xff8000000b477808 */ /* 0x000fc40001000000 */
[----:B------:R-:W-:Y:S02]  /*18bd0*/  FMNMX.FTZ R10, R69, R10, !PT ;  /* 0x0000000a450a7209 */ /* 0x000fe40007810000 */
[----:B--2---:R-:W-:Y:S02]  /*18be0*/  FSEL R5, R13, -INF , P4 ;  /* 0xff8000000d057808 */ /* 0x004fe40002000000 */
[----:B------:R-:W-:Y:S01]  /*18bf0*/  ISETP.GT.AND P4, PT, R20, 0x18, PT ;  /* 0x000000181400780c */ /* 0x000fe20003f84270 */
[----:B------:R-:W2:Y:S01]  /*18c00*/  MUFU.TANH R75, R75 ;  /* 0x0000004b004b7308 */ /* 0x000ea20000002400 */
[----:B------:R-:W-:Y:S02]  /*18c10*/  FMNMX.FTZ R10, R71, R10, !PT ;  /* 0x0000000a470a7209 */ /* 0x000fe40007810000 */
[----:B------:R-:W-:Y:S02]  /*18c20*/  FSEL R7, R12, -INF , P5 ;  /* 0xff8000000c077808 */ /* 0x000fe40002800000 */
[----:B------:R-:W-:-:S02]  /*18c30*/  ISETP.GT.AND P5, PT, R20, 0x19, PT ;  /* 0x000000191400780c */ /* 0x000fc40003fa4270 */
[----:B------:R-:W-:Y:S01]  /*18c40*/  FSEL R83, R15, -INF , P4 ;  /* 0xff8000000f537808 */ /* 0x000fe20002000000 */
[----:B------:R-:W-:Y:S01]  /*18c50*/  MUFU.TANH R94, R94 ;  /* 0x0000005e005e7308 */ /* 0x000fe20000002400 */
[----:B------:R-:W-:Y:S02]  /*18c60*/  FMNMX.FTZ R10, R81, R10, !PT ;  /* 0x0000000a510a7209 */ /* 0x000fe40007810000 */
[----:B------:R-:W-:Y:S01]  /*18c70*/  FSEL R9, R90, -INF , P2 ;  /* 0xff8000005a097808 */ /* 0x000fe20001000000 */
[--C-:B------:R-:W-:Y:S01]  /*18c80*/  IMAD.MOV.U32 R90, RZ, RZ, R119.reuse ;  /* 0x000000ffff5a7224 */ /* 0x100fe200078e0077 */
[----:B------:R-:W-:Y:S02]  /*18c90*/  ISETP.GT.AND P2, PT, R20, 0x20, PT ;  /* 0x000000201400780c */ /* 0x000fe40003f44270 */
[----:B------:R-:W-:Y:S01]  /*18ca0*/  FSEL R85, R88, -INF , P5 ;  /* 0xff80000058557808 */ /* 0x000fe20002800000 */
[----:B------:R-:W-:Y:S02]  /*18cb0*/  WARPGROUP.DEPBAR.LE gsb0, 0x0 ;  /* 0x00008000000079c5 */ /* 0x000fe40000010000 */
[----:B------:R-:W-:Y:S01]  /*18cc0*/  WARPGROUP.ARRIVE ;  /* 0x00000000000079c5 */ /* 0x000fe20000000000 */
[----:B------:R-:W4:Y:S01]  /*18cd0*/  MUFU.TANH R93, R93 ;  /* 0x0000005d005d7308 */ /* 0x000f220000002400 */
[----:B------:R-:W-:Y:S01]  /*18ce0*/  FMNMX.FTZ R10, R83, R10, !PT ;  /* 0x0000000a530a7209 */ /* 0x000fe20007810000 */
[C---:B------:R-:W-:Y:S01]  /*18cf0*/  FMUL.FTZ R21, R2.reuse, R48 ;  /* 0x0000003002157220 */ /* 0x040fe20000410000 */
[----:B------:R-:W-:Y:S01]  /*18d00*/  FSEL R11, R89, -INF , P3 ;  /* 0xff800000590b7808 */ /* 0x000fe20001800000 */
[----:B------:R-:W-:Y:S01]  /*18d10*/  FMUL.FTZ R66, R2, R40 ;  /* 0x0000002802427220 */ /* 0x000fe20000410000 */
[----:B------:R-:W-:Y:S01]  /*18d20*/  QGMMA.64x32x32.F32.E4M3.E4M3 R24, gdesc[UR16], R24, gsb0 ;  /* 0x00600000101879f3 */ /* 0x000fe20008000818 */
[----:B------:R-:W-:Y:S01]  /*18d30*/  ISETP.GT.AND P3, PT, R20, 0x21, PT ;  /* 0x000000211400780c */ /* 0x000fe20003f64270 */
[----:B------:R-:W-:Y:S01]  /*18d40*/  FMUL.FTZ R40, R2, R41 ;  /* 0x0000002902287220 */ /* 0x000fe20000410000 */
[----:B------:R-:W5:Y:S01]  /*18d50*/  MUFU.TANH R74, R74 ;  /* 0x0000004a004a7308 */ /* 0x000f620000002400 */
[----:B------:R-:W-:Y:S01]  /*18d60*/  FSEL R87, R72, -INF , P2 ;  /* 0xff80000048577808 */ /* 0x000fe20001000000 */
[C---:B------:R-:W-:Y:S01]  /*18d70*/  FMUL.FTZ R70, R2.reuse, R43 ;  /* 0x0000002b02467220 */ /* 0x040fe20000410000 */
[----:B------:R-:W-:Y:S01]  /*18d80*/  FMNMX.FTZ R10, R85, R10, !PT ;  /* 0x0000000a550a7209 */ /* 0x000fe20007810000 */
[----:B------:R-:W-:Y:S01]  /*18d90*/  FMUL.FTZ R49, R2, R49 ;  /* 0x0000003102317220 */ /* 0x000fe20000410000 */
[----:B0-----:R-:W-:Y:S01]  /*18da0*/  FSEL R13, R92, -INF , P4 ;  /* 0xff8000005c0d7808 */ /* 0x001fe20002000000 */
[----:B------:R-:W-:Y:S01]  /*18db0*/  FMUL.FTZ R107, R2, R42 ;  /* 0x0000002a026b7220 */ /* 0x000fe20000410000 */
[----:B------:R-:W-:Y:S01]  /*18dc0*/  ISETP.GT.AND P4, PT, R20, 0x28, PT ;  /* 0x000000281400780c */ /* 0x000fe20003f84270 */
[----:B------:R-:W0:Y:S01]  /*18dd0*/  MUFU.TANH R95, R95 ;  /* 0x0000005f005f7308 */ /* 0x000e220000002400 */
[----:B-1----:R-:W-:Y:S01]  /*18de0*/  FSEL R89, R73, -INF , P3 ;  /* 0xff80000049597808 */ /* 0x002fe20001800000 */
[C---:B------:R-:W-:Y:S01]  /*18df0*/  FMUL.FTZ R42, R2.reuse, R44 ;  /* 0x0000002c022a7220 */ /* 0x040fe20000410000 */
[----:B------:R-:W-:Y:S01]  /*18e00*/  FMNMX.FTZ R10, R87, R10, !PT ;  /* 0x0000000a570a7209 */ /* 0x000fe20007810000 */
[C---:B------:R-:W-:Y:S01]  /*18e10*/  FMUL.FTZ R44, R2.reuse, R45 ;  /* 0x0000002d022c7220 */ /* 0x040fe20000410000 */
[----:B---3--:R-:W-:Y:S01]  /*18e20*/  FSEL R15, R91, -INF , P5 ;  /* 0xff8000005b0f7808 */ /* 0x008fe20002800000 */
[----:B------:R-:W-:Y:S01]  /*18e30*/  FMUL.FTZ R47, R2, R47 ;  /* 0x0000002f022f7220 */ /* 0x000fe20000410000 */
[----:B------:R-:W-:Y:S01]  /*18e40*/  ISETP.GT.AND P5, PT, R20, 0x29, PT ;  /* 0x000000291400780c */ /* 0x000fe20003fa4270 */
[----:B------:R-:W-:Y:S01]  /*18e50*/  MUFU.TANH R77, R77 ;  /* 0x0000004d004d7308 */ /* 0x000fe20000002400 */
[----:B--2---:R-:W-:Y:S01]  /*18e60*/  FSEL R91, R75, -INF , P4 ;  /* 0xff8000004b5b7808 */ /* 0x004fe20002000000 */
[C---:B------:R-:W-:Y:S01]  /*18e70*/  FMUL.FTZ R51, R2.reuse, R51 ;  /* 0x0000003302337220 */ /* 0x040fe20000410000 */
[----:B------:R-:W-:Y:S01]  /*18e80*/  FMNMX.FTZ R12, R89, R10, !PT ;  /* 0x0000000a590c7209 */ /* 0x000fe20007810000 */
[C---:B------:R-:W-:Y:S01]  /*18e90*/  FMUL.FTZ R53, R2.reuse, R53 ;  /* 0x0000003502357220 */ /* 0x040fe20000410000 */
[----:B----4-:R-:W-:Y:S01]  /*18ea0*/  FSEL R41, R93, -INF , P3 ;  /* 0xff8000005d297808 */ /* 0x010fe20001800000 */
[----:B------:R-:W-:Y:S01]  /*18eb0*/  FMUL.FTZ R50, R2, R50 ;  /* 0x0000003202327220 */ /* 0x000fe20000410000 */
[----:B-----5:R-:W-:Y:S01]  /*18ec0*/  FSEL R93, R74, -INF , P5 ;  /* 0xff8000004a5d7808 */ /* 0x020fe20002800000 */
[----:B------:R-:W1:Y:S01]  /*18ed0*/  MUFU.TANH R76, R76 ;  /* 0x0000004c004c7308 */ /* 0x000e620000002400 */
[----:B------:R-:W-:Y:S01]  /*18ee0*/  FMNMX.FTZ R12, R91, R12, !PT ;  /* 0x0000000c5b0c7209 */ /* 0x000fe20007810000 */
[C---:B------:R-:W-:Y:S01]  /*18ef0*/  FMUL.FTZ R46, R2.reuse, R46 ;  /* 0x0000002e022e7220 */ /* 0x040fe20000410000 */
[----:B0-----:R-:W-:Y:S01]  /*18f00*/  FSEL R43, R95, -INF , P4 ;  /* 0xff8000005f2b7808 */ /* 0x001fe20002000000 */
[----:B------:R-:W-:Y:S01]  /*18f10*/  FMUL.FTZ R108, R2, R55 ;  /* 0x00000037026c7220 */ /* 0x000fe20000410000 */
[----:B------:R-:W-:Y:S01]  /*18f20*/  ISETP.GT.AND P3, PT, R20, 0x31, PT ;  /* 0x000000311400780c */ /* 0x000fe20003f64270 */
[----:B------:R-:W-:Y:S01]  /*18f30*/  FMUL.FTZ R52, R2, R52 ;  /* 0x0000003402347220 */ /* 0x000fe20000410000 */
[----:B------:R-:W-:Y:S01]  /*18f40*/  FMNMX.FTZ R12, R93, R12, !PT ;  /* 0x0000000c5d0c7209 */ /* 0x000fe20007810000 */
[----:B------:R-:W-:Y:S01]  /*18f50*/  MUFU.TANH R82, R82 ;  /* 0x0000005200527308 */ /* 0x000fe20000002400 */
[----:B------:R-:W-:Y:S01]  /*18f60*/  ISETP.GT.AND P4, PT, R20, 0x38, PT ;  /* 0x000000381400780c */ /* 0x000fe20003f84270 */
[----:B------:R-:W-:Y:S01]  /*18f70*/  FMUL.FTZ R54, R2, R54 ;  /* 0x0000003602367220 */ /* 0x000fe20000410000 */
[----:B------:R-:W-:Y:S01]  /*18f80*/  IMAD.MOV.U32 R92, RZ, RZ, R119 ;  /* 0x000000ffff5c7224 */ /* 0x000fe200078e0077 */
[----:B------:R-:W-:-:S04]  /*18f90*/  MOV R88, R119 ;  /* 0x0000007700587202 */ /* 0x000fc80000000f00 */
[----:B------:R-:W0:Y:S01]  /*18fa0*/  MUFU.TANH R78, R78 ;  /* 0x0000004e004e7308 */ /* 0x000e220000002400 */
[----:B-1----:R-:W-:-:S07]  /*18fb0*/  FSEL R99, R76, -INF , P3 ;  /* 0xff8000004c637808 */ /* 0x002fce0001800000 */
[----:B------:R-:W1:Y:S08]  /*18fc0*/  MUFU.TANH R79, R79 ;  /* 0x0000004f004f7308 */ /* 0x000e700000002400 */
[----:B------:R-:W-:Y:S01]  /*18fd0*/  MUFU.TANH R96, R96 ;  /* 0x0000006000607308 */ /* 0x000fe20000002400 */
[----:B0-----:R-:W-:Y:S01]  /*18fe0*/  FSEL R45, R78, -INF , P5 ;  /* 0xff8000004e2d7808 */ /* 0x001fe20002800000 */
[----:B------:R-:W-:-:S02]  /*18ff0*/  WARPGROUP.DEPBAR.LE gsb0, 0x0 ;  /* 0x00008000000079c5 */ /* 0x000fc40000010000 */
[----:B------:R-:W-:Y:S01]  /*19000*/  ISETP.GT.AND P5, PT, R20, 0x39, PT ;  /* 0x000000391400780c */ /* 0x000fe20003fa4270 */
[C---:B------:R-:W-:Y:S01]  /*19010*/  FMUL.FTZ R10, R2.reuse, R25 ;  /* 0x00000019020a7220 */ /* 0x040fe20000410000 */
[C---:B------:R-:W-:Y:S01]  /*19020*/  FMUL.FTZ R26, R2.reuse, R26 ;  /* 0x0000001a021a7220 */ /* 0x040fe20000410000 */
[C---:B------:R-:W-:Y:S01]  /*19030*/  FMUL.FTZ R28, R2.reuse, R28 ;  /* 0x0000001c021c7220 */ /* 0x040fe20000410000 */
[----:B------:R-:W-:Y:S01]  /*19040*/  MUFU.TANH R56, R56 ;  /* 0x0000003800387308 */ /* 0x000fe20000002400 */
[----:B-1----:R-:W-:Y:S01]  /*19050*/  FSEL R101, R79, -INF , P4 ;  /* 0xff8000004f657808 */ /* 0x002fe20002000000 */
[C---:B------:R-:W-:Y:S01]  /*19060*/  FMUL.FTZ R30, R2.reuse, R30 ;  /* 0x0000001e021e7220 */ /* 0x040fe20000410000 */
[C---:B------:R-:W-:Y:S01]  /*19070*/  FMUL.FTZ R24, R2.reuse, R24 ;  /* 0x0000001802187220 */ /* 0x040fe20000410000 */
[C---:B------:R-:W-:Y:S01]  /*19080*/  FMUL.FTZ R32, R2.reuse, R32 ;  /* 0x0000002002207220 */ /* 0x040fe20000410000 */
[C---:B------:R-:W-:Y:S01]  /*19090*/  FMUL.FTZ R36, R2.reuse, R36 ;  /* 0x0000002402247220 */ /* 0x040fe20000410000 */
[C---:B------:R-:W-:Y:S01]  /*190a0*/  FMUL.FTZ R34, R2.reuse, R34 ;  /* 0x0000002202227220 */ /* 0x040fe20000410000 */
[----:B------:R-:W-:Y:S01]  /*190b0*/  FMUL.FTZ R38, R2, R38 ;  /* 0x0000002602267220 */ /* 0x000fe20000410000 */
[----:B------:R0:W-:Y:S08]  /*190c0*/  MUFU.TANH R139, R21 ;  /* 0x00000015008b7308 */ /* 0x0001f00000002400 */
[----:B------:R-:W1:Y:S01]  /*190d0*/  MUFU.TANH R80, R80 ;  /* 0x0000005000507308 */ /* 0x000e620000002400 */
[----:B0-----:R-:W-:Y:S01]  /*190e0*/  FSEL R21, R94, -INF , P2 ;  /* 0xff8000005e157808 */ /* 0x001fe20001000000 */
[----:B------:R-:W-:Y:S01]  /*190f0*/  IMAD.MOV.U32 R94, RZ, RZ, R119 ;  /* 0x000000ffff5e7224 */ /* 0x000fe200078e0077 */
[----:B------:R-:W-:-:S04]  /*19100*/  ISETP.GT.AND P2, PT, R20, 0x30, PT ;  /* 0x000000301400780c */ /* 0x000fc80003f44270 */
[----:B------:R-:W-:Y:S01]  /*19110*/  FSEL R95, R77, -INF , P2 ;  /* 0xff8000004d5f7808 */ /* 0x000fe20001000000 */
[----:B------:R-:W-:Y:S03]  /*19120*/  MUFU.TANH R84, R84 ;  /* 0x0000005400547308 */ /* 0x000fe60000002400 */
[----:B------:R-:W-:-:S04]  /*19130*/  FMNMX.FTZ R12, R95, R12, !PT ;  /* 0x0000000c5f0c7209 */ /* 0x000fc80007810000 */
[----:B------:R-:W-:Y:S01]  /*19140*/  FMNMX.FTZ R12, R99, R12, !PT ;  /* 0x0000000c630c7209 */ /* 0x000fe20007810000 */
[----:B------:R-:W-:Y:S01]  /*19150*/  MUFU.TANH R86, R86 ;  /* 0x0000005600567308 */ /* 0x000fe20000002400 */
[----:B-1----:R-:W-:-:S07]  /*19160*/  FSEL R103, R80, -INF , P5 ;  /* 0xff80000050677808 */ /* 0x002fce0002800000 */
[----:B------:R-:W0:Y:S08]  /*19170*/  MUFU.TANH R57, R57 ;  /* 0x0000003900397308 */ /* 0x000e300000002400 */
[----:B------:R1:W-:Y:S08]  /*19180*/  MUFU.TANH R141, R49 ;  /* 0x00000031008d7308 */ /* 0x0003f00000002400 */
[----:B------:R-:W-:Y:S01]  /*19190*/  MUFU.TANH R97, R97 ;  /* 0x0000006100617308 */ /* 0x000fe20000002400 */
[----:B-1----:R-:W-:-:S02]  /*191a0*/  FSEL R49, R82, -INF , P3 ;  /* 0xff80000052317808 */ /* 0x002fc40001800000 */
[----:B------:R-:W-:-:S04]  /*191b0*/  ISETP.GT.AND P3, PT, R20, 0x41, PT ;  /* 0x000000411400780c */ /* 0x000fc80003f64270 */
[----:B------:R-:W-:Y:S01]  /*191c0*/  FSEL R109, R56, -INF , P3 ;  /* 0xff800000386d7808 */ /* 0x000fe20001800000 */
[----:B------:R-:W-:Y:S01]  /*191d0*/  MUFU.TANH R59, R59 ;  /* 0x0000003b003b7308 */ /* 0x000fe20000002400 */
[----:B------:R-:W-:Y:S01]  /*191e0*/  FMNMX.FTZ R56, R101, R12, !PT ;  /* 0x0000000c65387209 */ /* 0x000fe20007810000 */
[----:B------:R-:W-:Y:S01]  /*191f0*/  FMUL.FTZ R12, R2, R27 ;  /* 0x0000001b020c7220 */ /* 0x000fe20000410000 */
[----:B0-----:R-:W-:Y:S02]  /*19200*/  FSEL R25, R57, -INF , P3 ;  /* 0xff80000039197808 */ /* 0x001fe40001800000 */
[----:B------:R-:W-:Y:S02]  /*19210*/  FMNMX.FTZ R56, R103, R56, !PT ;  /* 0x0000003867387209 */ /* 0x000fe40007810000 */
[----:B------:R-:W-:Y:S01]  /*19220*/  ISETP.GT.AND P3, PT, R20, 0x51, PT ;  /* 0x000000511400780c */ /* 0x000fe20003f64270 */
[----:B------:R-:W-:Y:S08]  /*19230*/  MUFU.TANH R98, R98 ;  /* 0x0000006200627308 */ /* 0x000ff00000002400 */
[----:B------:R-:W0:Y:S08]  /*19240*/  MUFU.TANH R58, R58 ;  /* 0x0000003a003a7308 */ /* 0x000e300000002400 */
[----:B------:R1:W-:Y:S08]  /*19250*/  MUFU.TANH R48, R47 ;  /* 0x0000002f00307308 */ /* 0x0003f00000002400 */
[----:B------:R-:W-:Y:S01]  /*19260*/  MUFU.TANH R60, R60 ;  /* 0x0000003c003c7308 */ /* 0x000fe20000002400 */
[----:B-1----:R-:W-:Y:S01]  /*19270*/  FSEL R47, R96, -INF , P2 ;  /* 0xff800000602f7808 */ /* 0x002fe20001000000 */
[----:B------:R-:W-:Y:S01]  /*19280*/  IMAD.MOV.U32 R96, RZ, RZ, R119 ;  /* 0x000000ffff607224 */ /* 0x000fe200078e0077 */
[----:B------:R-:W-:-:S02]  /*19290*/  ISETP.GT.AND P2, PT, R20, 0x40, PT ;  /* 0x000000401400780c */ /* 0x000fc40003f44270 */
[----:B0-----:R-:W-:Y:S02]  /*192a0*/  FSEL R117, R58, -INF , P3 ;  /* 0xff8000003a757808 */ /* 0x001fe40001800000 */
[----:B------:R-:W-:Y:S01]  /*192b0*/  FSEL R105, R84, -INF , P2 ;  /* 0xff80000054697808 */ /* 0x000fe20001000000 */
[----:B------:R-:W0:Y:S01]  /*192c0*/  MUFU.TANH R61, R61 ;  /* 0x0000003d003d7308 */ /* 0x000e220000002400 */
[----:B------:R-:W-:Y:S02]  /*192d0*/  FSEL R55, R98, -INF , P2 ;  /* 0xff80000062377808 */ /* 0x000fe40001000000 */
[----:B------:R-:W-:Y:S02]  /*192e0*/  FMNMX.FTZ R56, R105, R56, !PT ;  /* 0x0000003869387209 */ /* 0x000fe40007810000 */
[----:B------:R-:W-:Y:S02]  /*192f0*/  ISETP.GT.AND P2, PT, R20, 0x50, PT ;  /* 0x000000501400780c */ /* 0x000fe40003f44270 */
[----:B------:R-:W-:Y:S01]  /*19300*/  FMNMX.FTZ R56, R109, R56, !PT ;  /* 0x000000386d387209 */ /* 0x000fe20007810000 */
[----:B------:R-:W1:Y:S01]  /*19310*/  MUFU.TANH R63, R63 ;  /* 0x0000003f003f7308 */ /* 0x000e620000002400 */
[----:B------:R-:W-:-:S07]  /*19320*/  MOV R98, R119 ;  /* 0x0000007700627202 */ /* 0x000fce0000000f00 */
[----:B------:R-:W-:Y:S01]  /*19330*/  MUFU.TANH R102, R102 ;  /* 0x0000006600667308 */ /* 0x000fe20000002400 */
[----:B0-----:R-:W-:-:S07]  /*19340*/  FSEL R115, R61, -INF , P2 ;  /* 0xff8000003d737808 */ /* 0x001fce0001000000 */
[----:B------:R-:W0:Y:S01]  /*19350*/  MUFU.TANH R104, R104 ;  /* 0x0000006800687308 */ /* 0x000e220000002400 */
[----:B-1----:R-:W-:Y:S02]  /*19360*/  FSEL R61, R63, -INF , P3 ;  /* 0xff8000003f3d7808 */ /* 0x002fe40001800000 */
[----:B------:R-:W-:-:S05]  /*19370*/  ISETP.GT.AND P3, PT, R20, 0x61, PT ;  /* 0x000000611400780c */ /* 0x000fca0003f64270 */
[----:B------:R1:W-:Y:S08]  /*19380*/  MUFU.TANH R8, R51 ;  /* 0x0000003300087308 */ /* 0x0003f00000002400 */
[----:B------:R-:W2:Y:S01]  /*19390*/  MUFU.TANH R40, R40 ;  /* 0x0000002800287308 */ /* 0x000ea20000002400 */
[----:B-1----:R-:W-:Y:S02]  /*193a0*/  FSEL R51, R86, -INF , P4 ;  /* 0xff80000056337808 */ /* 0x002fe40002000000 */
[----:B------:R-:W-:-:S02]  /*193b0*/  ISETP.GT.AND P4, PT, R20, 0x48, PT ;  /* 0x000000481400780c */ /* 0x000fc40003f84270 */
[----:B0-----:R-:W-:Y:S01]  /*193c0*/  FSEL R27, R104, -INF , P2 ;  /* 0xff800000681b7808 */ /* 0x001fe20001000000 */
[--C-:B------:R-:W-:Y:S01]  /*193d0*/  IMAD.MOV.U32 R104, RZ, RZ, R119.reuse ;  /* 0x000000ffff687224 */ /* 0x100fe200078e0077 */
[----:B------:R-:W-:Y:S01]  /*193e0*/  FSEL R111, R59, -INF , P4 ;  /* 0xff8000003b6f7808 */ /* 0x000fe20002000000 */
[----:B------:R-:W0:Y:S01]  /*193f0*/  MUFU.TANH R70, R70 ;  /* 0x0000004600467308 */ /* 0x000e220000002400 */
[----:B------:R-:W-:Y:S01]  /*19400*/  FSEL R57, R102, -INF , P4 ;  /* 0xff80000066397808 */ /* 0x000fe20002000000 */
[----:B------:R-:W-:Y:S01]  /*19410*/  IMAD.MOV.U32 R102, RZ, RZ, R119 ;  /* 0x000000ffff667224 */ /* 0x000fe200078e0077 */
[----:B------:R-:W-:Y:S01]  /*19420*/  FMNMX.FTZ R58, R111, R56, !PT ;  /* 0x000000386f3a7209 */ /* 0x000fe20007810000 */
[----:B------:R-:W-:Y:S01]  /*19430*/  FMUL.FTZ R56, R2, R29 ;  /* 0x0000001d02387220 */ /* 0x000fe20000410000 */
[C---:B------:R-:W-:Y:S02]  /*19440*/  ISETP.GT.AND P4, PT, R20.reuse, 0x58, PT ;  /* 0x000000581400780c */ /* 0x040fe40003f84270 */
[----:B------:R-:W-:Y:S01]  /*19450*/  ISETP.GT.AND P2, PT, R20, 0x60, PT ;  /* 0x000000601400780c */ /* 0x000fe20003f44270 */
[----:B------:R-:W1:Y:S01]  /*19460*/  MUFU.TANH R100, R100 ;  /* 0x0000006400647308 */ /* 0x000e620000002400 */
[----:B--2---:R-:W-:Y:S01]  /*19470*/  FSEL R133, R40, -INF , P3 ;  /* 0xff80000028857808 */ /* 0x004fe20001800000 */
[----:B------:R-:W-:-:S06]  /*19480*/  FMUL.FTZ R40, R2, R31 ;  /* 0x0000001f02287220 */ /* 0x000fcc0000410000 */
[----:B------:R2:W-:Y:S01]  /*19490*/  MUFU.TANH R145, R53 ;  /* 0x0000003500917308 */ /* 0x0005e20000002400 */
[----:B0-----:R-:W-:Y:S02]  /*194a0*/  FSEL R75, R70, -INF , P3 ;  /* 0xff800000464b7808 */ /* 0x001fe40001800000 */
[----:B------:R-:W-:-:S04]  /*194b0*/  ISETP.GT.AND P3, PT, R20, 0x71, PT ;  /* 0x000000711400780c */ /* 0x000fc80003f64270 */
[----:B------:R-:W-:Y:S01]  /*194c0*/  FSEL R141, R141, -INF , P3 ;  /* 0xff8000008d8d7808 */ /* 0x000fe20001800000 */
[----:B------:R-:W0:Y:S01]  /*194d0*/  MUFU.TANH R64, R64 ;  /* 0x0000004000407308 */ /* 0x000e220000002400 */
[----:B--2---:R-:W-:Y:S02]  /*194e0*/  FSEL R53, R97, -INF , P5 ;  /* 0xff80000061357808 */ /* 0x004fe40002800000 */
[----:B------:R-:W-:Y:S02]  /*194f0*/  ISETP.GT.AND P5, PT, R20, 0x49, PT ;  /* 0x000000491400780c */ /* 0x000fe40003fa4270 */
[----:B------:R-:W-:Y:S01]  /*19500*/  FSEL R97, R8, -INF , P3 ;  /* 0xff80000008617808 */ /* 0x000fe20001800000 */
[----:B------:R-:W-:Y:S01]  /*19510*/  FMUL.FTZ R8, R2, R33 ;  /* 0x0000002102087220 */ /* 0x000fe20000410000 */
[----:B------:R-:W-:Y:S01]  /*19520*/  FSEL R113, R60, -INF , P5 ;  /* 0xff8000003c717808 */ /* 0x000fe20002800000 */
[----:B------:R-:W2:Y:S01]  /*19530*/  MUFU.TANH R66, R66 ;  /* 0x0000004200427308 */ /* 0x000ea20000002400 */
[----:B-1----:R-:W-:Y:S01]  /*19540*/  FSEL R59, R100, -INF , P5 ;  /* 0xff800000643b7808 */ /* 0x002fe20002800000 */
[----:B------:R-:W-:Y:S01]  /*19550*/  IMAD.MOV.U32 R100, RZ, RZ, R119 ;  /* 0x000000ffff647224 */ /* 0x000fe200078e0077 */
[----:B------:R-:W-:-:S02]  /*19560*/  FMNMX.FTZ R58, R113, R58, !PT ;  /* 0x0000003a713a7209 */ /* 0x000fc40007810000 */
[----:B------:R-:W-:Y:S02]  /*19570*/  ISETP.GT.AND P5, PT, R20, 0x59, PT ;  /* 0x000000591400780c */ /* 0x000fe40003fa4270 */
[----:B------:R-:W-:Y:S01]  /*19580*/  FMNMX.FTZ R58, R115, R58, !PT ;  /* 0x0000003a733a7209 */ /* 0x000fe20007810000 */
[----:B------:R-:W1:Y:S01]  /*19590*/  MUFU.TANH R107, R107 ;  /* 0x0000006b006b7308 */ /* 0x000e620000002400 */
[----:B0-----:R-:W-:Y:S02]  /*195a0*/  FSEL R121, R64, -INF , P4 ;  /* 0xff80000040797808 */ /* 0x001fe40002000000 */
[----:B------:R-:W-:Y:S02]  /*195b0*/  FMNMX.FTZ R58, R117, R58, !PT ;  /* 0x0000003a753a7209 */ /* 0x000fe40007810000 */
[----:B------:R-:W-:Y:S02]  /*195c0*/  ISETP.GT.AND P3, PT, R20, 0x81, PT ;  /* 0x000000811400780c */ /* 0x000fe40003f64270 */
[----:B------:R-:W-:Y:S01]  /*195d0*/  FMNMX.FTZ R58, R121, R58, !PT ;  /* 0x0000003a793a7209 */ /* 0x000fe20007810000 */
[----:B------:R-:W0:Y:S01]  /*195e0*/  MUFU.TANH R106, R106 ;  /* 0x0000006a006a7308 */ /* 0x000e220000002400 */
[----:B--2---:R-:W-:-:S07]  /*195f0*/  FSEL R131, R66, -INF , P2 ;  /* 0xff80000042837808 */ /* 0x004fce0001000000 */
[----:B------:R-:W2:Y:S01]  /*19600*/  MUFU.TANH R62, R62 ;  /* 0x0000003e003e7308 */ /* 0x000ea20000002400 */
[----:B-1----:R-:W-:Y:S02]  /*19610*/  FSEL R73, R107, -INF , P2 ;  /* 0xff8000006b497808 */ /* 0x002fe40001000000 */
[----:B------:R-:W-:-:S04]  /*19620*/  ISETP.GT.AND P2, PT, R20, 0x70, PT ;  /* 0x000000701400780c */ /* 0x000fc80003f44270 */
[----:B------:R-:W-:Y:S01]  /*19630*/  FSEL R139, R139, -INF , P2 ;  /* 0xff8000008b8b7808 */ /* 0x000fe20001000000 */
[----:B------:R-:W1:Y:S01]  /*19640*/  MUFU.TANH R50, R50 ;  /* 0x0000003200327308 */ /* 0x000e620000002400 */
[----:B0-----:R-:W-:Y:S01]  /*19650*/  FSEL R63, R106, -INF , P4 ;  /* 0xff8000006a3f7808 */ /* 0x001fe20002000000 */
[----:B------:R-:W-:Y:S01]  /*19660*/  IMAD.MOV.U32 R106, RZ, RZ, R119 ;  /* 0x000000ffff6a7224 */ /* 0x000fe200078e0077 */
[----:B------:R-:W-:-:S05]  /*19670*/  ISETP.GT.AND P4, PT, R20, 0x68, PT ;  /* 0x000000681400780c */ /* 0x000fca0003f84270 */
[----:B------:R-:W0:Y:S01]  /*19680*/  MUFU.TANH R42, R42 ;  /* 0x0000002a002a7308 */ /* 0x000e220000002400 */
[----:B--2---:R-:W-:-:S04]  /*19690*/  FSEL R125, R62, -INF , P5 ;  /* 0xff8000003e7d7808 */ /* 0x004fc80002800000 */
[----:B------:R-:W-:-:S03]  /*196a0*/  FMNMX.FTZ R58, R125, R58, !PT ;  /* 0x0000003a7d3a7209 */ /* 0x000fc60007810000 */
[----:B------:R-:W2:Y:S01]  /*196b0*/  MUFU.TANH R46, R46 ;  /* 0x0000002e002e7308 */ /* 0x000ea20000002400 */
[----:B-1----:R-:W-:Y:S02]  /*196c0*/  FSEL R79, R50, -INF , P2 ;  /* 0xff800000324f7808 */ /* 0x002fe40001000000 */
[----:B------:R-:W-:Y:S02]  /*196d0*/  ISETP.GT.AND P2, PT, R20, 0x80, PT ;  /* 0x000000801400780c */ /* 0x000fe40003f44270 */
[----:B------:R-:W-:-:S03]  /*196e0*/  FMNMX.FTZ R58, R131, R58, !PT ;  /* 0x0000003a833a7209 */ /* 0x000fc60007810000 */
[----:B------:R-:W1:Y:S01]  /*196f0*/  MUFU.TANH R10, R10 ;  /* 0x0000000a000a7308 */ /* 0x000e620000002400 */
[----:B0-----:R-:W-:Y:S02]  /*19700*/  FSEL R135, R42, -INF , P4 ;  /* 0xff8000002a877808 */ /* 0x001fe40002000000 */
[----:B------:R-:W-:-:S04]  /*19710*/  FMNMX.FTZ R58, R133, R58, !PT ;  /* 0x0000003a853a7209 */ /* 0x000fc80007810000 */
[----:B------:R-:W-:Y:S01]  /*19720*/  FMNMX.FTZ R58, R135, R58, !PT ;  /* 0x0000003a873a7209 */ /* 0x000fe20007810000 */
[----:B------:R-:W0:Y:S01]  /*19730*/  MUFU.TANH R26, R26 ;  /* 0x0000001a001a7308 */ /* 0x000e220000002400 */
[----:B--2---:R-:W-:Y:S02]  /*19740*/  FSEL R31, R46, -INF , P4 ;  /* 0xff8000002e1f7808 */ /* 0x004fe40002000000 */
[----:B------:R-:W-:-:S05]  /*19750*/  ISETP.GT.AND P4, PT, R20, 0x78, PT ;  /* 0x000000781400780c */ /* 0x000fca0003f84270 */
[----:B------:R-:W2:Y:S01]  /*19760*/  MUFU.TANH R52, R52 ;  /* 0x0000003400347308 */ /* 0x000ea20000002400 */
[----:B-1----:R-:W-:Y:S01]  /*19770*/  FSEL R151, R10, -INF , P3 ;  /* 0xff8000000a977808 */ /* 0x002fe20001800000 */
[----:B------:R-:W-:-:S06]  /*19780*/  FMUL.FTZ R10, R2, R37 ;  /* 0x00000025020a7220 */ /* 0x000fcc0000410000 */
[----:B------:R-:W1:Y:S01]  /*19790*/  MUFU.TANH R54, R54 ;  /* 0x0000003600367308 */ /* 0x000e620000002400 */
[----:B0-----:R-:W-:Y:S02]  /*197a0*/  FSEL R37, R26, -INF , P2 ;  /* 0xff8000001a257808 */ /* 0x001fe40001000000 */
[----:B------:R-:W-:-:S04]  /*197b0*/  FMNMX.FTZ R26, R3, R4, !PT ;  /* 0x00000004031a7209 */ /* 0x000fc80007810000 */
[----:B------:R-:W-:Y:S01]  /*197c0*/  FMNMX.FTZ R26, R5, R26, !PT ;  /* 0x0000001a051a7209 */ /* 0x000fe20007810000 */
[----:B------:R-:W0:Y:S01]  /*197d0*/  MUFU.TANH R68, R68 ;  /* 0x0000004400447308 */ /* 0x000e220000002400 */
[----:B--2---:R-:W-:-:S07]  /*197e0*/  FSEL R143, R52, -INF , P4 ;  /* 0xff800000348f7808 */ /* 0x004fce0002000000 */
[----:B------:R-:W2:Y:S01]  /*197f0*/  MUFU.TANH R28, R28 ;  /* 0x0000001c001c7308 */ /* 0x000ea20000002400 */
[----:B-1----:R-:W-:Y:S02]  /*19800*/  FSEL R33, R54, -INF , P4 ;  /* 0xff80000036217808 */ /* 0x002fe40002000000 */
[----:B------:R-:W-:-:S05]  /*19810*/  ISETP.GT.AND P4, PT, R20, 0x88, PT ;  /* 0x000000881400780c */ /* 0x000fca0003f84270 */
[----:B------:R-:W1:Y:S01]  /*19820*/  MUFU.TANH R44, R44 ;  /* 0x0000002c002c7308 */ /* 0x000e620000002400 */
[----:B0-----:R-:W-:Y:S02]  /*19830*/  FSEL R29, R68, -INF , P5 ;  /* 0xff800000441d7808 */ /* 0x001fe40002800000 */
[----:B------:R-:W-:-:S04]  /*19840*/  ISETP.GT.AND P5, PT, R20, 0x69, PT ;  /* 0x000000691400780c */ /* 0x000fc80003fa4270 */
[----:B------:R-:W-:Y:S01]  /*19850*/  FSEL R77, R48, -INF , P5 ;  /* 0xff800000304d7808 */ /* 0x000fe20002800000 */
[----:B------:R-:W0:Y:S01]  /*19860*/  MUFU.TANH R30, R30 ;  /* 0x0000001e001e7308 */ /* 0x000e220000002400 */
[----:B--2---:R-:W-:Y:S02]  /*19870*/  FSEL R153, R28, -INF , P4 ;  /* 0xff8000001c997808 */ /* 0x004fe40002000000 */
[----:B------:R-:W-:-:S04]  /*19880*/  FMNMX.FTZ R28, R7, R26, !PT ;  /* 0x0000001a071c7209 */ /* 0x000fc80007810000 */
[----:B------:R-:W-:Y:S01]  /*19890*/  FMNMX.FTZ R28, R9, R28, !PT ;  /* 0x0000001c091c7209 */ /* 0x000fe20007810000 */
[----:B------:R-:W2:Y:S01]  /*198a0*/  MUFU.TANH R24, R24 ;  /* 0x0000001800187308 */ /* 0x000ea20000002400 */
[----:B-1----:R-:W-:Y:S02]  /*198b0*/  FSEL R137, R44, -INF , P5 ;  /* 0xff8000002c897808 */ /* 0x002fe40002800000 */
[----:B------:R-:W-:Y:S02]  /*198c0*/  FMNMX.FTZ R28, R11, R28, !PT ;  /* 0x0000001c0b1c7209 */ /* 0x000fe40007810000 */
[----:B------:R-:W-:Y:S02]  /*198d0*/  FMNMX.FTZ R58, R137, R58, !PT ;  /* 0x0000003a893a7209 */ /* 0x000fe40007810000 */
[----:B------:R-:W-:Y:S01]  /*198e0*/  FMNMX.FTZ R28, R13, R28, !PT ;  /* 0x0000001c0d1c7209 */ /* 0x000fe20007810000 */
[----:B------:R-:W1:Y:S01]  /*198f0*/  MUFU.TANH R108, R108 ;  /* 0x0000006c006c7308 */ /* 0x000e620000002400 */
[----:B------:R-:W-:-:S02]  /*19900*/  FMNMX.FTZ R58, R139, R58, !PT ;  /* 0x0000003a8b3a7209 */ /* 0x000fc40007810000 */
[----:B------:R-:W-:Y:S02]  /*19910*/  ISETP.GT.AND P5, PT, R20, 0x79, PT ;  /* 0x000000791400780c */ /* 0x000fe40003fa4270 */
[----:B------:R-:W-:Y:S02]  /*19920*/  FMNMX.FTZ R58, R141, R58, !PT ;  /* 0x0000003a8d3a7209 */ /* 0x000fe40007810000 */
[----:B0-----:R-:W-:Y:S01]  /*19930*/  FSEL R127, R30, -INF , P4 ;  /* 0xff8000001e7f7808 */ /* 0x001fe20002000000 */
[----:B------:R-:W0:Y:S01]  /*19940*/  MUFU.TANH R32, R32 ;  /* 0x0000002000207308 */ /* 0x000e220000002400 */
[----:B------:R-:W-:Y:S02]  /*19950*/  FMNMX.FTZ R30, R15, R28, !PT ;  /* 0x0000001c0f1e7209 */ /* 0x000fe40007810000 */
[----:B------:R-:W-:Y:S02]  /*19960*/  FSEL R145, R145, -INF , P5 ;  /* 0xff80000091917808 */ /* 0x000fe40002800000 */
[----:B------:R-:W-:-:S02]  /*19970*/  FMNMX.FTZ R58, R143, R58, !PT ;  /* 0x0000003a8f3a7209 */ /* 0x000fc40007810000 */
[----:B------:R-:W-:Y:S01]  /*19980*/  FMNMX.FTZ R30, R21, R30, !PT ;  /* 0x0000001e151e7209 */ /* 0x000fe20007810000 */
[----:B------:R-:W3:Y:S01]  /*19990*/  MUFU.TANH R56, R56 ;  /* 0x0000003800387308 */ /* 0x000ee20000002400 */
[----:B--2---:R-:W-:Y:S01]  /*199a0*/  FSEL R147, R24, -INF , P2 ;  /* 0xff80000018937808 */ /* 0x004fe20001000000 */
[----:B------:R-:W-:Y:S01]  /*199b0*/  FMUL.FTZ R24, R2, R39 ;  /* 0x0000002702187220 */ /* 0x000fe20000410000 */
[----:B------:R-:W-:Y:S02]  /*199c0*/  FMNMX.FTZ R58, R145, R58, !PT ;  /* 0x0000003a913a7209 */ /* 0x000fe40007810000 */
[----:B------:R-:W-:Y:S02]  /*199d0*/  FMNMX.FTZ R30, R41, R30, !PT ;  /* 0x0000001e291e7209 */ /* 0x000fe40007810000 */
[----:B------:R-:W-:Y:S01]  /*199e0*/  FMNMX.FTZ R58, R147, R58, !PT ;  /* 0x0000003a933a7209 */ /* 0x000fe20007810000 */
[----:B------:R-:W2:Y:S01]  /*199f0*/  MUFU.TANH R12, R12 ;  /* 0x0000000c000c7308 */ /* 0x000ea20000002400 */
[----:B------:R-:W-:-:S02]  /*19a00*/  ISETP.GT.AND P2, PT, R20, 0x90, PT ;  /* 0x000000901400780c */ /* 0x000fc40003f44270 */
[----:B-1----:R-:W-:Y:S02]  /*19a10*/  FSEL R107, R108, -INF , P5 ;  /* 0xff8000006c6b7808 */ /* 0x002fe40002800000 */
[----:B------:R-:W-:Y:S02]  /*19a20*/  FMNMX.FTZ R30, R43, R30, !PT ;  /* 0x0000001e2b1e7209 */ /* 0x000fe40007810000 */
[----:B------:R-:W-:Y:S01]  /*19a30*/  ISETP.GT.AND P5, PT, R20, 0x89, PT ;  /* 0x000000891400780c */ /* 0x000fe20003fa4270 */
[----:B------:R-:W1:Y:S01]  /*19a40*/  MUFU.TANH R8, R8 ;  /* 0x0000000800087308 */ /* 0x000e620000002400 */
[----:B------:R-:W-:Y:S02]  /*19a50*/  FMNMX.FTZ R58, R151, R58, !PT ;  /* 0x0000003a973a7209 */ /* 0x000fe40007810000 */
[----:B0-----:R-:W-:Y:S02]  /*19a60*/  FSEL R159, R32, -INF , P2 ;  /* 0xff800000209f7808 */ /* 0x001fe40001000000 */
[----:B------:R-:W-:-:S02]  /*19a70*/  FMNMX.FTZ R32, R45, R30, !PT ;  /* 0x0000001e2d207209 */ /* 0x000fc40007810000 */
[----:B---3--:R-:W-:Y:S01]  /*19a80*/  FSEL R155, R56, -INF , P5 ;  /* 0xff800000389b7808 */ /* 0x008fe20002800000 */
[----:B------:R-:W0:Y:S01]  /*19a90*/  MUFU.TANH R40, R40 ;  /* 0x0000002800287308 */ /* 0x000e220000002400 */
[----:B------:R-:W-:Y:S02]  /*19aa0*/  FMNMX.FTZ R58, R153, R58, !PT ;  /* 0x0000003a993a7209 */ /* 0x000fe40007810000 */
[----:B--2---:R-:W-:Y:S01]  /*19ab0*/  FSEL R123, R12, -INF , P3 ;  /* 0xff8000000c7b7808 */ /* 0x004fe20001800000 */
[----:B------:R-:W-:Y:S01]  /*19ac0*/  FMUL.FTZ R12, R2, R35 ;  /* 0x00000023020c7220 */ /* 0x000fe20000410000 */
[----:B------:R-:W-:Y:S02]  /*19ad0*/  FMNMX.FTZ R32, R47, R32, !PT ;  /* 0x000000202f207209 */ /* 0x000fe40007810000 */
[----:B------:R-:W-:Y:S01]  /*19ae0*/  ISETP.GT.AND P3, PT, R20, 0x91, PT ;  /* 0x000000911400780c */ /* 0x000fe20003f64270 */
[----:B------:R-:W2:Y:S01]  /*19af0*/  MUFU.TANH R36, R36 ;  /* 0x0000002400247308 */ /* 0x000ea20000002400 */
[----:B------:R-:W-:-:S02]  /*19b00*/  FMNMX.FTZ R58, R155, R58, !PT ;  /* 0x0000003a9b3a7209 */ /* 0x000fc40007810000 */
[----:B------:R-:W-:Y:S02]  /*19b10*/  FMNMX.FTZ R32, R49, R32, !PT ;  /* 0x0000002031207209 */ /* 0x000fe40007810000 */
[----:B------:R-:W-:Y:S02]  /*19b20*/  ISETP.GT.AND P4, PT, R20, 0x98, PT ;  /* 0x000000981400780c */ /* 0x000fe40003f84270 */
[----:B-1----:R-:W-:Y:S01]  /*19b30*/  FSEL R161, R8, -INF , P3 ;  /* 0xff80000008a17808 */ /* 0x002fe20001800000 */
[----:B------:R-:W1:Y:S01]  /*19b40*/  MUFU.TANH R10, R10 ;  /* 0x0000000a000a7308 */ /* 0x000e620000002400 */
[----:B------:R-:W-:Y:S02]  /*19b50*/  FMNMX.FTZ R58, R159, R58, !PT ;  /* 0x0000003a9f3a7209 */ /* 0x000fe40007810000 */
[----:B0-----:R-:W-:Y:S02]  /*19b60*/  FSEL R129, R40, -INF , P5 ;  /* 0xff80000028817808 */ /* 0x001fe40002800000 */
[----:B------:R-:W-:-:S02]  /*19b70*/  FMNMX.FTZ R32, R51, R32, !PT ;  /* 0x0000002033207209 */ /* 0x000fc40007810000 */
[----:B------:R-:W-:Y:S01]  /*19b80*/  ISETP.GT.AND P5, PT, R20, 0x99, PT ;  /* 0x000000991400780c */ /* 0x000fe20003fa4270 */
[----:B------:R0:W3:Y:S01]  /*19b90*/  MUFU.TANH R42, R34 ;  /* 0x00000022002a7308 */ /* 0x0000e20000002400 */
[----:B--2---:R-:W-:Y:S02]  /*19ba0*/  FSEL R163, R36, -INF , P4 ;  /* 0xff80000024a37808 */ /* 0x004fe40002000000 */
[----:B------:R-:W-:Y:S02]  /*19bb0*/  FMNMX.FTZ R58, R161, R58, !PT ;  /* 0x0000003aa13a7209 */ /* 0x000fe40007810000 */
[----:B------:R-:W-:Y:S02]  /*19bc0*/  MOV R108, R119 ;  /* 0x00000077006c7202 */ /* 0x000fe40000000f00 */
[----:B------:R-:W-:Y:S01]  /*19bd0*/  FMNMX.FTZ R58, R163, R58, !PT ;  /* 0x0000003aa33a7209 */ /* 0x000fe20007810000 */
[----:B------:R2:W-:Y:S01]  /*19be0*/  MUFU.TANH R46, R38 ;  /* 0x00000026002e7308 */ /* 0x0005e20000002400 */
[----:B0-----:R-:W-:-:S02]  /*19bf0*/  FMNMX.FTZ R34, R53, R32, !PT ;  /* 0x0000002035227209 */ /* 0x001fc40007810000 */
[----:B-1----:R-:W-:Y:S01]  /*19c00*/  FSEL R165, R10, -INF , P5 ;  /* 0xff8000000aa57808 */ /* 0x002fe20002800000 */
[----:B------:R-:W-:Y:S01]  /*19c10*/  IMAD.U32 R10, RZ, RZ, UR6 ;  /* 0x00000006ff0a7e24 */ /* 0x000fe2000f8e00ff */
[----:B------:R-:W-:Y:S02]  /*19c20*/  FMNMX.FTZ R34, R55, R34, !PT ;  /* 0x0000002237227209 */ /* 0x000fe40007810000 */
[----:B------:R-:W-:Y:S01]  /*19c30*/  FMNMX.FTZ R58, R165, R58, !PT ;  /* 0x0000003aa53a7209 */ /* 0x000fe20007810000 */
[----:B------:R0:W-:Y:S01]  /*19c40*/  MUFU.TANH R44, R12 ;  /* 0x0000000c002c7308 */ /* 0x0001e20000002400 */
[----:B------:R-:W-:-:S03]  /*19c50*/  FMNMX.FTZ R34, R25, R34, !PT ;  /* 0x0000002219227209 */ /* 0x000fc60007810000 */
[----:B------:R-:W1:Y:S01]  /*19c60*/  SHFL.BFLY PT, R167, R58, 0x2, 0x1f ;  /* 0x0c401f003aa77f89 */ /* 0x000e6200000e0000 */
[----:B------:R-:W-:-:S03]  /*19c70*/  FMNMX.FTZ R34, R57, R34, !PT ;  /* 0x0000002239227209 */ /* 0x000fc60007810000 */
[----:B------:R4:W5:Y:S01]  /*19c80*/  MUFU.TANH R48, R24 ;  /* 0x0000001800307308 */ /* 0x0009620000002400 */
[----:B------:R-:W-:-:S04]  /*19c90*/  FMNMX.FTZ R36, R59, R34, !PT ;  /* 0x000000223b247209 */ /* 0x000fc80007810000 */
[----:B------:R-:W-:-:S04]  /*19ca0*/  FMNMX.FTZ R36, R27, R36, !PT ;  /* 0x000000241b247209 */ /* 0x000fc80007810000 */
[----:B------:R-:W-:-:S04]  /*19cb0*/  FMNMX.FTZ R36, R61, R36, !PT ;  /* 0x000000243d247209 */ /* 0x000fc80007810000 */
[----:B------:R-:W-:-:S04]  /*19cc0*/  FMNMX.FTZ R36, R63, R36, !PT ;  /* 0x000000243f247209 */ /* 0x000fc80007810000 */
[----:B--2---:R-:W-:Y:S02]  /*19cd0*/  FMNMX.FTZ R38, R29, R36, !PT ;  /* 0x000000241d267209 */ /* 0x004fe40007810000 */
[----:B-1----:R-:W-:Y:S02]  /*19ce0*/  FMNMX.FTZ R167, R58, R167, !PT ;  /* 0x000000a73aa77209 */ /* 0x002fe40007810000 */
[----:B------:R-:W-:-:S03]  /*19cf0*/  FMNMX.FTZ R38, R73, R38, !PT ;  /* 0x0000002649267209 */ /* 0x000fc60007810000 */
[----:B------:R-:W1:Y:S01]  /*19d00*/  SHFL.BFLY PT, R120, R167, 0x1, 0x1f ;  /* 0x0c201f00a7787f89 */ /* 0x000e6200000e0000 */
[----:B------:R-:W-:-:S04]  /*19d10*/  FMNMX.FTZ R38, R75, R38, !PT ;  /* 0x000000264b267209 */ /* 0x000fc80007810000 */
[----:B------:R-:W-:-:S04]  /*19d20*/  FMNMX.FTZ R38, R31, R38, !PT ;  /* 0x000000261f267209 */ /* 0x000fc80007810000 */
[----:B------:R-:W-:-:S04]  /*19d30*/  FMNMX.FTZ R40, R77, R38, !PT ;  /* 0x000000264d287209 */ /* 0x000fc80007810000 */
[----:B------:R-:W-:-:S04]  /*19d40*/  FMNMX.FTZ R40, R79, R40, !PT ;  /* 0x000000284f287209 */ /* 0x000fc80007810000 */
[----:B------:R-:W-:-:S04]  /*19d50*/  FMNMX.FTZ R40, R97, R40, !PT ;  /* 0x0000002861287209 */ /* 0x000fc80007810000 */
[----:B------:R-:W-:Y:S02]  /*19d60*/  FMNMX.FTZ R40, R33, R40, !PT ;  /* 0x0000002821287209 */ /* 0x000fe40007810000 */
[----:B-1----:R-:W-:Y:S02]  /*19d70*/  FMNMX.FTZ R120, R167, R120, !PT ;  /* 0x00000078a7787209 */ /* 0x002fe40007810000 */
[----:B------:R-:W-:Y:S02]  /*19d80*/  FMNMX.FTZ R50, R107, R40, !PT ;  /* 0x000000286b327209 */ /* 0x000fe40007810000 */
[C---:B------:R-:W-:Y:S01]  /*19d90*/  FSETP.NEU.FTZ.AND P6, PT, R120.reuse, -INF , PT ;  /* 0xff8000007800780b */ /* 0x040fe20003fdd000 */
[----:B------:R-:W-:-:S01]  /*19da0*/  FFMA.FTZ R20, R120, R10, -8 ;  /* 0xc100000078147423 */ /* 0x000fc2000001000a */
[----:B------:R-:W-:-:S04]  /*19db0*/  FMNMX.FTZ R50, R37, R50, !PT ;  /* 0x0000003225327209 */ /* 0x000fc80007810000 */
[----:B------:R-:W-:Y:S02]  /*19dc0*/  FMNMX.FTZ R50, R123, R50, !PT ;  /* 0x000000327b327209 */ /* 0x000fe40007810000 */
[----:B------:R-:W-:Y:S02]  /*19dd0*/  FSEL R20, R20, RZ, P6 ;  /* 0x000000ff14147208 */ /* 0x000fe40003000000 */
[----:B------:R-:W-:-:S03]  /*19de0*/  FMNMX.FTZ R50, R127, R50, !PT ;  /* 0x000000327f327209 */ /* 0x000fc60007810000 */
[-CC-:B0-----:R-:W-:Y:S01]  /*19df0*/  FFMA.FTZ R12, R71, R10.reuse, -R20.reuse ;  /* 0x0000000a470c7223 */ /* 0x181fe20000010814 */
[----:B------:R-:W-:-:S01]  /*19e00*/  FFMA.FTZ R71, R93, R10, -R20 ;  /* 0x0000000a5d477223 */ /* 0x000fc20000010814 */
[-CC-:B------:R-:W-:Y:S01]  /*19e10*/  FFMA.FTZ R95, R95, R10.reuse, -R20.reuse ;  /* 0x0000000a5f5f7223 */ /* 0x180fe20000010814 */
[----:B---3--:R-:W-:Y:S01]  /*19e20*/  FSEL R93, R42, -INF , P2 ;  /* 0xff8000002a5d7808 */ /* 0x008fe20001000000 */
[--C-:B------:R-:W-:Y:S01]  /*19e30*/  FFMA.FTZ R101, R101, R10, -R20.reuse ;  /* 0x0000000a65657223 */ /* 0x100fe20000010814 */
[----:B------:R-:W-:Y:S01]  /*19e40*/  FMNMX.FTZ R50, R129, R50, !PT ;  /* 0x0000003281327209 */ /* 0x000fe20007810000 */
[----:B------:R0:W-:Y:S01]  /*19e50*/  MUFU.EX2 R30, R95 ;  /* 0x0000005f001e7308 */ /* 0x0001e20000000800 */
[----:B----4-:R-:W-:-:S01]  /*19e60*/  FFMA.FTZ R24, R83, R10, -R20 ;  /* 0x0000000a53187223 */ /* 0x010fc20000010814 */
[--C-:B------:R-:W-:Y:S01]  /*19e70*/  FFMA.FTZ R83, R103, R10, -R20.reuse ;  /* 0x0000000a67537223 */ /* 0x100fe20000010814 */
[----:B------:R-:W-:Y:S01]  /*19e80*/  FMNMX.FTZ R50, R93, R50, !PT ;  /* 0x000000325d327209 */ /* 0x000fe20007810000 */
[-CC-:B------:R-:W-:Y:S01]  /*19e90*/  FFMA.FTZ R87, R87, R10.reuse, -R20.reuse ;  /* 0x0000000a57577223 */ /* 0x180fe20000010814 */
[----:B-----5:R-:W-:Y:S01]  /*19ea0*/  FSEL R103, R48, -INF , P5 ;  /* 0xff80000030677808 */ /* 0x020fe20002800000 */
[-CC-:B------:R-:W-:Y:S01]  /*19eb0*/  FFMA.FTZ R121, R121, R10.reuse, -R20.reuse ;  /* 0x0000000a79797223 */ /* 0x180fe20000010814 */
[----:B------:R-:W-:-:S01]  /*19ec0*/  FFMA.FTZ R8, R65, R10, -R20 ;  /* 0x0000000a41087223 */ /* 0x000fc20000010814 */
[----:B------:R1:W-:Y:S01]  /*19ed0*/  MUFU.EX2 R32, R101 ;  /* 0x0000006500207308 */ /* 0x0003e20000000800 */
[----:B0-----:R-:W-:Y:S01]  /*19ee0*/  FSEL R95, R44, -INF , P3 ;  /* 0xff8000002c5f7808 */ /* 0x001fe20001800000 */
[-CC-:B------:R-:W-:Y:S01]  /*19ef0*/  FFMA.FTZ R35, R6, R10.reuse, -R20.reuse ;  /* 0x0000000a06237223 */ /* 0x180fe20000010814 */
[----:B------:R-:W-:-:S01]  /*19f00*/  FFMA.FTZ R6, R67, R10, -R20 ;  /* 0x0000000a43067223 */ /* 0x000fc20000010814 */
[--C-:B------:R-:W-:Y:S01]  /*19f10*/  FFMA.FTZ R39, R69, R10, -R20.reuse ;  /* 0x0000000a45277223 */ /* 0x100fe20000010814 */
[----:B------:R-:W-:Y:S01]  /*19f20*/  FMNMX.FTZ R50, R95, R50, !PT ;  /* 0x000000325f327209 */ /* 0x000fe20007810000 */
[-CC-:B------:R-:W-:Y:S01]  /*19f30*/  FFMA.FTZ R42, R131, R10.reuse, -R20.reuse ;  /* 0x0000000a832a7223 */ /* 0x180fe20000010814 */
[----:B------:R-:W-:-:S01]  /*19f40*/  FFMA.FTZ R91, R91, R10, -R20 ;  /* 0x0000000a5b5b7223 */ /* 0x000fc20000010814 */
[----:B------:R0:W-:Y:S01]  /*19f50*/  MUFU.EX2 R26, R87 ;  /* 0x00000057001a7308 */ /* 0x0001e20000000800 */
[----:B-1----:R-:W-:Y:S01]  /*19f60*/  FSEL R101, R46, -INF , P4 ;  /* 0xff8000002e657808 */ /* 0x002fe20002000000 */
[-CC-:B------:R-:W-:Y:S01]  /*19f70*/  FFMA.FTZ R105, R105, R10.reuse, -R20.reuse ;  /* 0x0000000a69697223 */ /* 0x180fe20000010814 */
[----:B------:R-:W-:-:S01]  /*19f80*/  FFMA.FTZ R111, R111, R10, -R20 ;  /* 0x0000000a6f6f7223 */ /* 0x000fc20000010814 */
[--C-:B------:R-:W-:Y:S01]  /*19f90*/  FFMA.FTZ R115, R115, R10, -R20.reuse ;  /* 0x0000000a73737223 */ /* 0x100fe20000010814 */
[----:B------:R-:W-:Y:S01]  /*19fa0*/  FMNMX.FTZ R50, R101, R50, !PT ;  /* 0x0000003265327209 */ /* 0x000fe20007810000 */
[-CC-:B------:R-:W-:Y:S01]  /*19fb0*/  FFMA.FTZ R65, R81, R10.reuse, -R20.reuse ;  /* 0x0000000a51417223 */ /* 0x180fe20000010814 */
[----:B------:R-:W-:-:S01]  /*19fc0*/  FFMA.FTZ R67, R85, R10, -R20 ;  /* 0x0000000a55437223 */ /* 0x000fc20000010814 */
[----:B------:R1:W-:Y:S01]  /*19fd0*/  MUFU.EX2 R40, R121 ;  /* 0x0000007900287308 */ /* 0x0003e20000000800 */
[----:B------:R-:W-:Y:S01]  /*19fe0*/  FMNMX.FTZ R50, R103, R50, !PT ;  /* 0x0000003267327209 */ /* 0x000fe20007810000 */
[-CC-:B0-----:R-:W-:Y:S01]  /*19ff0*/  FFMA.FTZ R87, R113, R10.reuse, -R20.reuse ;  /* 0x0000000a71577223 */ /* 0x181fe20000010814 */
[----:B------:R-:W-:-:S01]  /*1a000*/  FFMA.FTZ R69, R89, R10, -R20 ;  /* 0x0000000a59457223 */ /* 0x000fc20000010814 */
[-CC-:B------:R-:W-:Y:S01]  /*1a010*/  FFMA.FTZ R81, R99, R10.reuse, -R20.reuse ;  /* 0x0000000a63517223 */ /* 0x180fe20000010814 */
[----:B------:R-:W-:-:S01]  /*1a020*/  FFMA.FTZ R85, R109, R10, -R20 ;  /* 0x0000000a6d557223 */ /* 0x000fc20000010814 */
[----:B------:R-:W0:Y:S01]  /*1a030*/  SHFL.BFLY PT, R113, R50, 0x2, 0x1f ;  /* 0x0c401f0032717f89 */ /* 0x000e2200000e0000 */
        /* <DEDUP_REMOVED lines=10> */
[----:B------:R-:W-:-:S07]  /*1a0e0*/  FFMA.FTZ R117, R161, R10, -R20 ;  /* 0x0000000aa1757223 */ /* 0x000fce0000010814 */
[----:B------:R-:W-:Y:S01]  /*1a0f0*/  MUFU.EX2 R6, R6 ;  /* 0x0000000600067308 */ /* 0x000fe20000000800 */
[----:B0-----:R-:W-:Y:S01]  /*1a100*/  FMNMX.FTZ R56, R50, R113, !PT ;  /* 0x0000007132387209 */ /* 0x001fe20007810000 */
[----:B------:R-:W-:-:S06]  /*1a110*/  FFMA.FTZ R50, R147, R10, -R20 ;  /* 0x0000000a93327223 */ /* 0x000fcc0000010814 */
[----:B------:R-:W0:Y:S01]  /*1a120*/  MUFU.EX2 R39, R39 ;  /* 0x0000002700277308 */ /* 0x000e220000000800 */
[----:B------:R-:W-:-:S01]  /*1a130*/  FFMA.FTZ R113, R151, R10, -R20 ;  /* 0x0000000a97717223 */ /* 0x000fc20000010814 */
[----:B-1----:R-:W1:Y:S06]  /*1a140*/  SHFL.BFLY PT, R121, R56, 0x1, 0x1f ;  /* 0x0c201f0038797f89 */ /* 0x002e6c00000e0000 */
[----:B------:R2:W-:Y:S08]  /*1a150*/  MUFU.EX2 R28, R91 ;  /* 0x0000005b001c7308 */ /* 0x0005f00000000800 */
[----:B------:R3:W-:Y:S01]  /*1a160*/  MUFU.EX2 R34, R105 ;  /* 0x0000006900227308 */ /* 0x0007e20000000800 */
[----:B--2---:R-:W-:-:S01]  /*1a170*/  FFMA.FTZ R91, R125, R10, -R20 ;  /* 0x0000000a7d5b7223 */ /* 0x004fc20000010814 */
[----:B------:R-:W-:Y:S01]  /*1a180*/  FFMA.FTZ R125, R165, R10, -R20 ;  /* 0x0000000aa57d7223 */ /* 0x000fe20000010814 */
[----:B0-----:R-:W-:-:S04]  /*1a190*/  F2FP.SATFINITE.E4M3.F32.PACK_AB_MERGE_C R200, R39, R6, RZ ;  /* 0x0000000627c8723e */ /* 0x001fc800048070ff */
[----:B------:R-:W-:Y:S01]  /*1a1a0*/  F2FP.SATFINITE.E4M3.F32.PACK_AB_MERGE_C R200, R35, R8, R200 ;  /* 0x0000000823c8723e */ /* 0x000fe200048070c8 */
[----:B------:R0:W-:Y:S01]  /*1a1b0*/  MUFU.EX2 R36, R111 ;  /* 0x0000006f00247308 */ /* 0x0001e20000000800 */
[----:B---3--:R-:W-:-:S01]  /*1a1c0*/  FFMA.FTZ R105, R137, R10, -R20 ;  /* 0x0000000a89697223 */ /* 0x008fc20000010814 */
[----:B-1----:R-:W-:Y:S01]  /*1a1d0*/  FMNMX.FTZ R121, R56, R121, !PT ;  /* 0x0000007938797209 */ /* 0x002fe20007810000 */
[----:B------:R-:W-:-:S03]  /*1a1e0*/  FFMA.FTZ R56, R163, R10, -R20 ;  /* 0x0000000aa3387223 */ /* 0x000fc60000010814 */
[C---:B------:R-:W-:Y:S01]  /*1a1f0*/  FSETP.NEU.FTZ.AND P2, PT, R121.reuse, -INF , PT ;  /* 0xff8000007900780b */ /* 0x040fe20003f5d000 */
[----:B------:R-:W-:-:S01]  /*1a200*/  FFMA.FTZ R58, R121, R10, -8 ;  /* 0xc1000000793a7423 */ /* 0x000fc2000001000a */
[----:B------:R1:W-:Y:S01]  /*1a210*/  MUFU.EX2 R38, R115 ;  /* 0x0000007300267308 */ /* 0x0003e20000000800 */
[----:B0-----:R-:W-:-:S03]  /*1a220*/  FFMA.FTZ R111, R145, R10, -R20 ;  /* 0x0000000a916f7223 */ /* 0x001fc60000010814 */
[----:B------:R-:W-:Y:S02]  /*1a230*/  FSEL R70, R58, RZ, P2 ;  /* 0x000000ff3a467208 */ /* 0x000fe40001000000 */
[----:B------:R-:W-:Y:S02]  /*1a240*/  ISETP.GE.AND P2, PT, R149, 0xa1, PT ;  /* 0x000000a19500780c */ /* 0x000fe40003f46270 */
[----:B------:R-:W-:Y:S01]  /*1a250*/  MUFU.EX2 R12, R12 ;  /* 0x0000000c000c7308 */ /* 0x000fe20000000800 */
[----:B------:R-:W-:-:S01]  /*1a260*/  FFMA.FTZ R3, R3, R10, -R70 ;  /* 0x0000000a03037223 */ /* 0x000fc20000010846 */
[-CC-:B------:R-:W-:Y:S01]  /*1a270*/  FFMA.FTZ R4, R4, R10.reuse, -R70.reuse ;  /* 0x0000000a04047223 */ /* 0x180fe20000010846 */
[----:B------:R-:W-:-:S01]  /*1a280*/  FFMA.FTZ R60, R5, R10, -R70 ;  /* 0x0000000a053c7223 */ /* 0x000fc20000010846 */
[-CC-:B------:R-:W-:Y:S01]  /*1a290*/  FFMA.FTZ R131, R7, R10.reuse, -R70.reuse ;  /* 0x0000000a07837223 */ /* 0x180fe20000010846 */
[----:B------:R-:W-:-:S01]  /*1a2a0*/  FFMA.FTZ R5, R9, R10, -R70 ;  /* 0x0000000a09057223 */ /* 0x000fc20000010846 */
[-C--:B-1----:R-:W-:Y:S01]  /*1a2b0*/  FFMA.FTZ R115, R155, R10.reuse, -R20 ;  /* 0x0000000a9b737223 */ /* 0x082fe20000010814 */
[----:B------:R-:W-:-:S01]  /*1a2c0*/  FFMA.FTZ R20, R11, R10, -R70 ;  /* 0x0000000a0b147223 */ /* 0x000fc20000010846 */
[----:B------:R-:W-:Y:S01]  /*1a2d0*/  MUFU.EX2 R3, R3 ;  /* 0x0000000300037308 */ /* 0x000fe20000000800 */
[----:B------:R-:W-:-:S01]  /*1a2e0*/  FFMA.FTZ R68, R13, R10, -R70 ;  /* 0x0000000a0d447223 */ /* 0x000fc20000010846 */
[-CC-:B------:R-:W-:Y:S01]  /*1a2f0*/  FFMA.FTZ R133, R15, R10.reuse, -R70.reuse ;  /* 0x0000000a0f857223 */ /* 0x180fe20000010846 */
[----:B------:R-:W-:-:S01]  /*1a300*/  FFMA.FTZ R7, R21, R10, -R70 ;  /* 0x0000000a15077223 */ /* 0x000fc20000010846 */
[----:B------:R-:W-:Y:S01]  /*1a310*/  FADD.FTZ R15, R8, R35 ;  /* 0x00000023080f7221 */ /* 0x000fe20000010000 */
[----:B------:R-:W-:-:S01]  /*1a320*/  FFMA.FTZ R58, R41, R10, -R70 ;  /* 0x0000000a293a7223 */ /* 0x000fc20000010846 */
[-CC-:B------:R-:W-:Y:S01]  /*1a330*/  FFMA.FTZ R43, R43, R10.reuse, -R70.reuse ;  /* 0x0000000a2b2b7223 */ /* 0x180fe20000010846 */
[----:B------:R-:W-:-:S01]  /*1a340*/  FFMA.FTZ R64, R25, R10, -R70 ;  /* 0x0000000a19407223 */ /* 0x000fc20000010846 */
[----:B------:R-:W0:Y:S01]  /*1a350*/  MUFU.EX2 R4, R4 ;  /* 0x0000000400047308 */ /* 0x000e220000000800 */
[----:B------:R-:W-:-:S01]  /*1a360*/  FADD.FTZ R80, R6, R15 ;  /* 0x0000000f06507221 */ /* 0x000fc20000010000 */
        /* <DEDUP_REMOVED lines=12> */
[----:B------:R-:W-:Y:S01]  /*1a430*/  FFMA.FTZ R29, R29, R10, -R70 ;  /* 0x0000000a1d1d7223 */ /* 0x000fe20000010846 */
[----:B------:R-:W-:Y:S01]  /*1a440*/  @!P1 VIADD R15, R0, 0x33440 ;  /* 0x00033440000f9836 */ /* 0x000fe20000000000 */
[----:B------:R-:W2:Y:S01]  /*1a450*/  MUFU.EX2 R131, R131 ;  /* 0x0000008300837308 */ /* 0x000ea20000000800 */
[----:B0-----:R-:W-:-:S01]  /*1a460*/  FADD.FTZ R21, R3, R4 ;  /* 0x0000000403157221 */ /* 0x001fc20000010000 */
[-CC-:B------:R-:W-:Y:S01]  /*1a470*/  FFMA.FTZ R73, R73, R10.reuse, -R70.reuse ;  /* 0x0000000a49497223 */ /* 0x180fe20000010846 */
[----:B------:R-:W-:-:S01]  /*1a480*/  FFMA.FTZ R75, R75, R10, -R70 ;  /* 0x0000000a4b4b7223 */ /* 0x000fc20000010846 */
[----:B------:R-:W-:Y:S01]  /*1a490*/  @!P1 PRMT R15, RZ, 0x654, R15 ;  /* 0x00000654ff0f9816 */ /* 0x000fe2000000000f */
[----:B------:R-:W-:-:S01]  /*1a4a0*/  FFMA.FTZ R31, R31, R10, -R70 ;  /* 0x0000000a1f1f7223 */ /* 0x000fc20000010846 */
[-CC-:B------:R-:W-:Y:S01]  /*1a4b0*/  FFMA.FTZ R77, R77, R10.reuse, -R70.reuse ;  /* 0x0000000a4d4d7223 */ /* 0x180fe20000010846 */
[----:B------:R-:W-:-:S01]  /*1a4c0*/  FFMA.FTZ R97, R97, R10, -R70 ;  /* 0x0000000a61617223 */ /* 0x000fc20000010846 */
[----:B------:R-:W0:Y:S01]  /*1a4d0*/  MUFU.EX2 R5, R5 ;  /* 0x0000000500057308 */ /* 0x000e220000000800 */
[----:B-1----:R-:W-:-:S01]  /*1a4e0*/  FADD.FTZ R82, R60, R21 ;  /* 0x000000153c527221 */ /* 0x002fc20000010000 */
[----:B------:R-:W-:Y:S01]  /*1a4f0*/  FADD.FTZ R21, R39, R80 ;  /* 0x0000005027157221 */ /* 0x000fe20000010000 */
[----:B------:R1:W-:Y:S01]  /*1a500*/  @!P1 SYNCS.ARRIVE.TRANS64.RED.A1T0 RZ, [R15+URZ], RZ ;  /* 0x000000ff0fff99a7 */ /* 0x0003e2000810043f */
[----:B------:R-:W-:-:S01]  /*1a510*/  FFMA.FTZ R33, R33, R10, -R70 ;  /* 0x0000000a21217223 */ /* 0x000fc20000010846 */
[----:B------:R-:W-:Y:S01]  /*1a520*/  FFMA.FTZ R107, R107, R10, -R70 ;  /* 0x0000000a6b6b7223 */ /* 0x000fe20000010846 */
[----:B------:R-:W-:-:S01]  /*1a530*/  FADD.FTZ R80, R12, R21 ;  /* 0x000000150c507221 */ /* 0x000fc20000010000 */
[----:B------:R-:W-:Y:S01]  /*1a540*/  FFMA.FTZ R37, R37, R10, -R70 ;  /* 0x0000000a25257223 */ /* 0x000fe20000010846 */
[----:B------:R-:W3:Y:S01]  /*1a550*/  MUFU.EX2 R65, R65 ;  /* 0x0000004100417308 */ /* 0x000ee20000000800 */
[----:B--2---:R-:W-:-:S01]  /*1a560*/  FADD.FTZ R82, R131, R82 ;  /* 0x0000005283527221 */ /* 0x004fc20000010000 */
[-CC-:B------:R-:W-:Y:S01]  /*1a570*/  FFMA.FTZ R123, R123, R10.reuse, -R70.reuse ;  /* 0x0000000a7b7b7223 */ /* 0x180fe20000010846 */
[----:B------:R-:W-:-:S01]  /*1a580*/  FFMA.FTZ R127, R127, R10, -R70 ;  /* 0x0000000a7f7f7223 */ /* 0x000fc20000010846 */
[-CC-:B------:R-:W-:Y:S01]  /*1a590*/  FFMA.FTZ R129, R129, R10.reuse, -R70.reuse ;  /* 0x0000000a81817223 */ /* 0x180fe20000010846 */
[----:B------:R-:W-:-:S01]  /*1a5a0*/  FFMA.FTZ R93, R93, R10, -R70 ;  /* 0x0000000a5d5d7223 */ /* 0x000fc20000010846 */
[----:B------:R-:W-:Y:S01]  /*1a5b0*/  F2FP.SATFINITE.E4M3.F32.PACK_AB_MERGE_C R201, R131, R60, RZ ;  /* 0x0000003c83c9723e */ /* 0x000fe200048070ff */
[----:B------:R-:W-:-:S01]  /*1a5c0*/  FFMA.FTZ R95, R95, R10, -R70 ;  /* 0x0000000a5f5f7223 */ /* 0x000fc20000010846 */
[----:B------:R-:W2:Y:S01]  /*1a5d0*/  MUFU.EX2 R20, R20 ;  /* 0x0000001400147308 */ /* 0x000ea20000000800 */
[----:B0-----:R-:W-:-:S01]  /*1a5e0*/  FADD.FTZ R21, R5, R82 ;  /* 0x0000005205157221 */ /* 0x001fc20000010000 */
[----:B------:R-:W-:Y:S01]  /*1a5f0*/  F2FP.SATFINITE.E4M3.F32.PACK_AB_MERGE_C R201, R4, R3, R201 ;  /* 0x0000000304c9723e */ /* 0x000fe200048070c9 */
[----:B------:R-:W-:-:S01]  /*1a600*/  FFMA.FTZ R101, R101, R10, -R70 ;  /* 0x0000000a65657223 */ /* 0x000fc20000010846 */
[----:B------:R-:W-:-:S02]  /*1a610*/  IMAD.MOV.U32 R61, RZ, RZ, R119 ;  /* 0x000000ffff3d7224 */ /* 0x000fc400078e0077 */
[----:B------:R-:W-:Y:S02]  /*1a620*/  IMAD.MOV.U32 R60, RZ, RZ, R119 ;  /* 0x000000ffff3c7224 */ /* 0x000fe400078e0077 */
[----:B------:R-:W0:Y:S01]  /*1a630*/  MUFU.EX2 R24, R24 ;  /* 0x0000001800187308 */ /* 0x000e220000000800 */
[----:B---3--:R-:W-:-:S01]  /*1a640*/  FADD.FTZ R25, R65, R80 ;  /* 0x0000005041197221 */ /* 0x008fc20000010000 */
[--C-:B------:R-:W-:Y:S02]  /*1a650*/  IMAD.MOV.U32 R55, RZ, RZ, R119.reuse ;  /* 0x000000ffff377224 */ /* 0x100fe400078e0077 */
[--C-:B------:R-:W-:Y:S02]  /*1a660*/  IMAD.MOV.U32 R49, RZ, RZ, R119.reuse ;  /* 0x000000ffff317224 */ /* 0x100fe400078e0077 */
[----:B------:R-:W-:Y:S02]  /*1a670*/  IMAD.MOV.U32 R47, RZ, RZ, R119 ;  /* 0x000000ffff2f7224 */ /* 0x000fe400078e0077 */
[----:B------:R-:W3:Y:S01]  /*1a680*/  MUFU.EX2 R68, R68 ;  /* 0x0000004400447308 */ /* 0x000ee20000000800 */
[----:B--2---:R-:W-:-:S01]  /*1a690*/  FADD.FTZ R21, R20, R21 ;  /* 0x0000001514157221 */ /* 0x004fc20000010000 */
[----:B------:R-:W-:-:S02]  /*1a6a0*/  IMAD.MOV.U32 R41, RZ, RZ, R119 ;  /* 0x000000ffff297224 */ /* 0x000fc400078e0077 */
[--C-:B------:R-:W-:Y:S02]  /*1a6b0*/  IMAD.MOV.U32 R39, RZ, RZ, R119.reuse ;  /* 0x000000ffff277224 */ /* 0x100fe400078e0077 */
[----:B------:R-:W-:Y:S02]  /*1a6c0*/  IMAD.MOV.U32 R35, RZ, RZ, R119 ;  /* 0x000000ffff237224 */ /* 0x000fe400078e0077 */
[----:B------:R-:W2:Y:S01]  /*1a6d0*/  MUFU.EX2 R67, R67 ;  /* 0x0000004300437308 */ /* 0x000ea20000000800 */
[----:B0-----:R-:W-:-:S07]  /*1a6e0*/  FADD.FTZ R80, R24, R25 ;  /* 0x0000001918507221 */ /* 0x001fce0000010000 */
[----:B------:R-:W0:Y:S01]  /*1a6f0*/  MUFU.EX2 R133, R133 ;  /* 0x0000008500857308 */ /* 0x000e220000000800 */
[----:B---3--:R-:W-:-:S01]  /*1a700*/  FADD.FTZ R82, R68, R21 ;  /* 0x0000001544527221 */ /* 0x008fc20000010000 */
[-CC-:B------:R-:W-:Y:S01]  /*1a710*/  FFMA.FTZ R21, R79, R10.reuse, -R70.reuse ;  /* 0x0000000a4f157223 */ /* 0x180fe20000010846 */
[----:B------:R-:W-:-:S01]  /*1a720*/  FFMA.FTZ R70, R103, R10, -R70 ;  /* 0x0000000a67467223 */ /* 0x000fc20000010846 */
[----:B------:R-:W-:Y:S01]  /*1a730*/  MOV R103, R119 ;  /* 0x0000007700677202 */ /* 0x000fe20000000f00 */
[----:B------:R-:W-:-:S03]  /*1a740*/  IMAD.MOV.U32 R79, RZ, RZ, R119 ;  /* 0x000000ffff4f7224 */ /* 0x000fc600078e0077 */
[----:B------:R-:W3:Y:S01]  /*1a750*/  MUFU.EX2 R7, R7 ;  /* 0x0000000700077308 */ /* 0x000ee20000000800 */
[----:B--2---:R-:W-:-:S01]  /*1a760*/  FADD.FTZ R25, R67, R80 ;  /* 0x0000005043197221 */ /* 0x004fc20000010000 */
[----:B------:R-:W-:Y:S01]  /*1a770*/  F2FP.SATFINITE.E4M3.F32.PACK_AB_MERGE_C R202, R67, R24, RZ ;  /* 0x0000001843ca723e */ /* 0x000fe200048070ff */
[----:B------:R-:W-:Y:S02]  /*1a780*/  IMAD.MOV.U32 R67, RZ, RZ, R119 ;  /* 0x000000ffff437224 */ /* 0x000fe400078e0077 */
[----:B------:R-:W-:Y:S01]  /*1a790*/  FADD.FTZ R80, R26, R25 ;  /* 0x000000191a507221 */ /* 0x000fe20000010000 */
[----:B------:R-:W-:Y:S01]  /*1a7a0*/  F2FP.SATFINITE.E4M3.F32.PACK_AB_MERGE_C R202, R65, R12, R202 ;  /* 0x0000000c41ca723e */ /* 0x000fe200048070ca */
[----:B------:R-:W-:Y:S01]  /*1a7b0*/  IMAD.MOV.U32 R65, RZ, RZ, R119 ;  /* 0x000000ffff417224 */ /* 0x000fe200078e0077 */
[----:B------:R-:W2:Y:S01]  /*1a7c0*/  MUFU.EX2 R69, R69 ;  /* 0x0000004500457308 */ /* 0x000ea20000000800 */
[----:B0-----:R-:W-:-:S01]  /*1a7d0*/  FADD.FTZ R82, R133, R82 ;  /* 0x0000005285527221 */ /* 0x001fc20000010000 */
[----:B------:R-:W-:-:S04]  /*1a7e0*/  F2FP.SATFINITE.E4M3.F32.PACK_AB_MERGE_C R68, R133, R68, RZ ;  /* 0x000000448544723e */ /* 0x000fc800048070ff */
[----:B------:R-:W-:Y:S02]  /*1a7f0*/  F2FP.SATFINITE.E4M3.F32.PACK_AB_MERGE_C R203, R20, R5, R68 ;  /* 0x0000000514cb723e */ /* 0x000fe40004807044 */
[----:B------:R-:W0:Y:S01]  /*1a800*/  MUFU.EX2 R58, R58 ;  /* 0x0000003a003a7308 */ /* 0x000e220000000800 */
[----:B---3--:R-:W-:-:S01]  /*1a810*/  FADD.FTZ R25, R7, R82 ;  /* 0x0000005207197221 */ /* 0x008fc20000010000 */
[----:B------:R-:W-:-:S06]  /*1a820*/  MOV R68, R119 ;  /* 0x0000007700447202 */ /* 0x000fcc0000000f00 */
[----:B------:R-:W3:Y:S01]  /*1a830*/  MUFU.EX2 R43, R43 ;  /* 0x0000002b002b7308 */ /* 0x000ee20000000800 */
[----:B--2---:R-:W-:-:S04]  /*1a840*/  FADD.FTZ R27, R69, R80 ;  /* 0x00000050451b7221 */ /* 0x004fc80000010000 */
[----:B------:R-:W-:-:S03]  /*1a850*/  FADD.FTZ R84, R28, R27 ;  /* 0x0000001b1c547221 */ /* 0x000fc60000010000 */
[----:B------:R-:W2:Y:S01]  /*1a860*/  MUFU.EX2 R71, R71 ;  /* 0x0000004700477308 */ /* 0x000ea20000000800 */
[----:B0-----:R-:W-:-:S07]  /*1a870*/  FADD.FTZ R82, R58, R25 ;  /* 0x000000193a527221 */ /* 0x001fce0000010000 */
[----:B------:R-:W0:Y:S01]  /*1a880*/  MUFU.EX2 R72, R45 ;  /* 0x0000002d00487308 */ /* 0x000e220000000800 */
[----:B---3--:R-:W-:-:S07]  /*1a890*/  FADD.FTZ R25, R43, R82 ;  /* 0x000000522b197221 */ /* 0x008fce0000010000 */
        /* <DEDUP_REMOVED lines=9> */
[----:B------:R-:W-:Y:S01]  /*1a930*/  F2FP.SATFINITE.E4M3.F32.PACK_AB_MERGE_C R43, R72, R43, RZ ;  /* 0x0000002b482b723e */ /* 0x000fe200048070ff */
[----:B------:R-:W-:-:S02]  /*1a940*/  IMAD.MOV.U32 R72, RZ, RZ, R119 ;  /* 0x000000ffff487224 */ /* 0x000fc400078e0077 */
[----:B------:R-:W-:Y:S01]  /*1a950*/  IMAD.MOV.U32 R45, RZ, RZ, R119 ;  /* 0x000000ffff2d7224 */ /* 0x000fe200078e0077 */
[----:B------:R-:W-:Y:S02]  /*1a960*/  F2FP.SATFINITE.E4M3.F32.PACK_AB_MERGE_C R205, R58, R7, R43 ;  /* 0x000000073acd723e */ /* 0x000fe4000480702b */
[----:B------:R-:W0:Y:S01]  /*1a970*/  MUFU.EX2 R62, R62 ;  /* 0x0000003e003e7308 */ /* 0x000e220000000800 */
[----:B---3--:R-:W-:-:S01]  /*1a980*/  FADD.FTZ R25, R9, R82 ;  /* 0x0000005209197221 */ /* 0x008fc20000010000 */
[-C--:B------:R-:W-:Y:S02]  /*1a990*/  MOV R58, R119.reuse ;  /* 0x00000077003a7202 */ /* 0x080fe40000000f00 */
[----:B------:R-:W-:-:S04]  /*1a9a0*/  MOV R43, R119 ;  /* 0x00000077002b7202 */ /* 0x000fc80000000f00 */
        /* <DEDUP_REMOVED lines=10> */
[----:B------:R-:W-:Y:S01]  /*1aa50*/  IMAD.MOV.U32 R86, RZ, RZ, R119 ;  /* 0x000000ffff567224 */ /* 0x000fe200078e0077 */
[----:B------:R-:W-:Y:S01]  /*1aa60*/  MOV R83, R119 ;  /* 0x0000007700537202 */ /* 0x000fe20000000f00 */
[----:B------:R-:W-:-:S01]  /*1aa70*/  FADD.FTZ R84, R34, R27 ;  /* 0x0000001b22547221 */ /* 0x000fc20000010000 */
[----:B------:R-:W-:Y:S01]  /*1aa80*/  F2FP.SATFINITE.E4M3.F32.PACK_AB_MERGE_C R206, R81, R30, R206 ;  /* 0x0000001e51ce723e */ /* 0x000fe200048070ce */
[----:B------:R-:W-:Y:S01]  /*1aa90*/  IMAD.MOV.U32 R81, RZ, RZ, R119 ;  /* 0x000000ffff517224 */ /* 0x000fe200078e0077 */
[----:B------:R-:W2:Y:S01]  /*1aaa0*/  MUFU.EX2 R85, R85 ;  /* 0x0000005500557308 */ /* 0x000ea20000000800 */
[----:B0-----:R-:W-:-:S01]  /*1aab0*/  FADD.FTZ R6, R74, R25 ;  /* 0x000000194a067221 */ /* 0x001fc20000010000 */
[----:B------:R-:W-:Y:S01]  /*1aac0*/  F2FP.SATFINITE.E4M3.F32.PACK_AB_MERGE_C R51, R74, R51, RZ ;  /* 0x000000334a33723e */ /* 0x000fe200048070ff */
[--C-:B------:R-:W-:Y:S01]  /*1aad0*/  IMAD.MOV.U32 R74, RZ, RZ, R119.reuse ;  /* 0x000000ffff4a7224 */ /* 0x100fe200078e0077 */
[----:B------:R-:W-:Y:S01]  /*1aae0*/  MOV R53, R119 ;  /* 0x0000007700357202 */ /* 0x000fe20000000f00 */
[----:B------:R-:W-:Y:S01]  /*1aaf0*/  IMAD.MOV.U32 R30, RZ, RZ, R119 ;  /* 0x000000ffff1e7224 */ /* 0x000fe200078e0077 */
[----:B------:R-:W-:Y:S01]  /*1ab00*/  F2FP.SATFINITE.E4M3.F32.PACK_AB_MERGE_C R207, R62, R9, R51 ;  /* 0x000000093ecf723e */ /* 0x000fe20004807033 */
[----:B------:R-:W-:Y:S01]  /*1ab10*/  IMAD.MOV.U32 R62, RZ, RZ, R119 ;  /* 0x000000ffff3e7224 */ /* 0x000fe200078e0077 */
[----:B------:R-:W0:Y:S01]  /*1ab20*/  MUFU.EX2 R64, R64 ;  /* 0x0000004000407308 */ /* 0x000e220000000800 */
[----:B---3--:R-:W-:-:S01]  /*1ab30*/  FADD.FTZ R25, R11, R6 ;  /* 0x000000060b197221 */ /* 0x008fc20000010000 */
[----:B------:R-:W-:-:S06]  /*1ab40*/  IMAD.MOV.U32 R51, RZ, RZ, R119 ;  /* 0x000000ffff337224 */ /* 0x000fcc00078e0077 */
[----:B------:R-:W3:Y:S01]  /*1ab50*/  MUFU.EX2 R57, R57 ;  /* 0x0000003900397308 */ /* 0x000ee20000000800 */
[----:B--2---:R-:W-:-:S01]  /*1ab60*/  FADD.FTZ R27, R85, R84 ;  /* 0x00000054551b7221 */ /* 0x004fc20000010000 */
[----:B------:R-:W-:-:S03]  /*1ab70*/  IMAD.MOV.U32 R84, RZ, RZ, R119 ;  /* 0x000000ffff547224 */ /* 0x000fc600078e0077 */
[----:B------:R-:W-:-:S03]  /*1ab80*/  FADD.FTZ R28, R36, R27 ;  /* 0x0000001b241c7221 */ /* 0x000fc60000010000 */
[----:B------:R-:W2:Y:S01]  /*1ab90*/  MUFU.EX2 R87, R87 ;  /* 0x0000005700577308 */ /* 0x000ea20000000800 */
[----:B0-----:R-:W-:-:S07]  /*1aba0*/  FADD.FTZ R24, R64, R25 ;  /* 0x0000001940187221 */ /* 0x001fce0000010000 */
[----:B------:R0:W4:Y:S01]  /*1abb0*/  MUFU.EX2 R76, R59 ;  /* 0x0000003b004c7308 */ /* 0x0001220000000800 */
[----:B---3--:R-:W-:-:S07]  /*1abc0*/  FADD.FTZ R25, R57, R24 ;  /* 0x0000001839197221 */ /* 0x008fce0000010000 */
[----:B------:R-:W3:Y:S01]  /*1abd0*/  MUFU.EX2 R13, R13 ;  /* 0x0000000d000d7308 */ /* 0x000ee20000000800 */
[C---:B--2---:R-:W-:Y:S01]  /*1abe0*/  F2FP.SATFINITE.E4M3.F32.PACK_AB_MERGE_C R208, R87.reuse, R36, RZ ;  /* 0x0000002457d0723e */ /* 0x044fe200048070ff */
[----:B------:R-:W-:Y:S01]  /*1abf0*/  FADD.FTZ R87, R87, R28 ;  /* 0x0000001c57577221 */ /* 0x000fe20000010000 */
[----:B0-----:R-:W-:Y:S02]  /*1ac00*/  IMAD.MOV.U32 R59, RZ, RZ, R119 ;  /* 0x000000ffff3b7224 */ /* 0x001fe400078e0077 */
[----:B------:R-:W-:Y:S01]  /*1ac10*/  F2FP.SATFINITE.E4M3.F32.PACK_AB_MERGE_C R208, R85, R34, R208 ;  /* 0x0000002255d0723e */ /* 0x000fe200048070d0 */
[----:B------:R-:W-:-:S01]  /*1ac20*/  FADD.FTZ R28, R38, R87 ;  /* 0x00000057261c7221 */ /* 0x000fc20000010000 */
[----:B------:R-:W-:Y:S01]  /*1ac30*/  IMAD.MOV.U32 R87, RZ, RZ, R119 ;  /* 0x000000ffff577224 */ /* 0x000fe200078e0077 */
[----:B------:R-:W0:Y:S01]  /*1ac40*/  MUFU.EX2 R89, R89 ;  /* 0x0000005900597308 */ /* 0x000e220000000800 */
[----:B----4-:R-:W-:-:S01]  /*1ac50*/  FADD.FTZ R24, R76, R25 ;  /* 0x000000194c187221 */ /* 0x010fc20000010000 */
[----:B------:R-:W-:Y:S01]  /*1ac60*/  F2FP.SATFINITE.E4M3.F32.PACK_AB_MERGE_C R57, R76, R57, RZ ;  /* 0x000000394c39723e */ /* 0x000fe200048070ff */
[----:B------:R-:W-:-:S02]  /*1ac70*/  IMAD.MOV.U32 R85, RZ, RZ, R119 ;  /* 0x000000ffff557224 */ /* 0x000fc400078e0077 */
[----:B------:R-:W-:Y:S01]  /*1ac80*/  IMAD.MOV.U32 R76, RZ, RZ, R119 ;  /* 0x000000ffff4c7224 */ /* 0x000fe200078e0077 */
[----:B------:R-:W-:Y:S01]  /*1ac90*/  F2FP.SATFINITE.E4M3.F32.PACK_AB_MERGE_C R209, R64, R11, R57 ;  /* 0x0000000b40d1723e */ /* 0x000fe20004807039 */
[----:B------:R-:W-:Y:S01]  /*1aca0*/  IMAD.MOV.U32 R64, RZ, RZ, R119 ;  /* 0x000000ffff407224 */ /* 0x000fe200078e0077 */
[----:B------:R-:W2:Y:S01]  /*1acb0*/  MUFU.EX2 R66, R66 ;  /* 0x0000004200427308 */ /* 0x000ea20000000800 */
[----:B---3--:R-:W-:-:S01]  /*1acc0*/  FADD.FTZ R25, R13, R24 ;  /* 0x000000180d197221 */ /* 0x008fc20000010000 */
[--C-:B------:R-:W-:Y:S02]  /*1acd0*/  IMAD.MOV.U32 R57, RZ, RZ, R119.reuse ;  /* 0x000000ffff397224 */ /* 0x100fe400078e0077 */
[--C-:B------:R-:W-:Y:S02]  /*1ace0*/  IMAD.MOV.U32 R36, RZ, RZ, R119.reuse ;  /* 0x000000ffff247224 */ /* 0x100fe400078e0077 */
[----:B------:R-:W-:Y:S02]  /*1acf0*/  IMAD.MOV.U32 R34, RZ, RZ, R119 ;  /* 0x000000ffff227224 */ /* 0x000fe400078e0077 */
[----:B------:R-:W3:Y:S01]  /*1ad00*/  MUFU.EX2 R63, R63 ;  /* 0x0000003f003f7308 */ /* 0x000ee20000000800 */
[----:B0-----:R-:W-:-:S04]  /*1ad10*/  FADD.FTZ R27, R89, R28 ;  /* 0x0000001c591b7221 */ /* 0x001fc80000010000 */
[----:B------:R-:W-:-:S03]  /*1ad20*/  FADD.FTZ R32, R40, R27 ;  /* 0x0000001b28207221 */ /* 0x000fc60000010000 */
[----:B------:R-:W0:Y:S01]  /*1ad30*/  MUFU.EX2 R91, R91 ;  /* 0x0000005b005b7308 */ /* 0x000e220000000800 */
[----:B--2---:R-:W-:-:S07]  /*1ad40*/  FADD.FTZ R28, R66, R25 ;  /* 0x00000019421c7221 */ /* 0x004fce0000010000 */
[----:B------:R-:W2:Y:S01]  /*1ad50*/  MUFU.EX2 R78, R29 ;  /* 0x0000001d004e7308 */ /* 0x000ea20000000800 */
[----:B---3--:R-:W-:-:S01]  /*1ad60*/  FADD.FTZ R25, R63, R28 ;  /* 0x0000001c3f197221 */ /* 0x008fc20000010000 */
[----:B------:R-:W-:-:S06]  /*1ad70*/  MOV R28, R119 ;  /* 0x00000077001c7202 */ /* 0x000fcc0000000f00 */
[----:B------:R-:W3:Y:S01]  /*1ad80*/  MUFU.EX2 R42, R42 ;  /* 0x0000002a002a7308 */ /* 0x000ee20000000800 */
[C---:B0-----:R-:W-:Y:S01]  /*1ad90*/  F2FP.SATFINITE.E4M3.F32.PACK_AB_MERGE_C R210, R91.reuse, R40, RZ ;  /* 0x000000285bd2723e */ /* 0x041fe200048070ff */
[----:B------:R-:W-:Y:S01]  /*1ada0*/  FADD.FTZ R91, R91, R32 ;  /* 0x000000205b5b7221 */ /* 0x000fe20000010000 */
[--C-:B------:R-:W-:Y:S02]  /*1adb0*/  IMAD.MOV.U32 R40, RZ, RZ, R119.reuse ;  /* 0x000000ffff287224 */ /* 0x100fe400078e0077 */
[----:B------:R-:W-:Y:S01]  /*1adc0*/  F2FP.SATFINITE.E4M3.F32.PACK_AB_MERGE_C R210, R89, R38, R210 ;  /* 0x0000002659d2723e */ /* 0x000fe200048070d2 */
[----:B------:R-:W-:Y:S01]  /*1add0*/  IMAD.MOV.U32 R89, RZ, RZ, R119 ;  /* 0x000000ffff597224 */ /* 0x000fe200078e0077 */
[----:B------:R-:W-:Y:S01]  /*1ade0*/  MOV R38, R119 ;  /* 0x0000007700267202 */ /* 0x000fe20000000f00 */
[----:B------:R0:W4:Y:S01]  /*1adf0*/  MUFU.EX2 R0, R73 ;  /* 0x0000004900007308 */ /* 0x0001220000000800 */
[----:B--2---:R-:W-:-:S01]  /*1ae00*/  FADD.FTZ R25, R78, R25 ;  /* 0x000000194e197221 */ /* 0x004fc20000010000 */
[----:B------:R-:W-:Y:S01]  /*1ae10*/  F2FP.SATFINITE.E4M3.F32.PACK_AB_MERGE_C R63, R78, R63, RZ ;  /* 0x0000003f4e3f723e */ /* 0x000fe200048070ff */
[--C-:B------:R-:W-:Y:S01]  /*1ae20*/  IMAD.MOV.U32 R32, RZ, RZ, R119.reuse ;  /* 0x000000ffff207224 */ /* 0x100fe200078e0077 */
[----:B------:R-:W-:Y:S01]  /*1ae30*/  MOV R78, R119 ;  /* 0x00000077004e7202 */ /* 0x000fe20000000f00 */
[----:B------:R-:W-:Y:S01]  /*1ae40*/  IMAD.MOV.U32 R29, RZ, RZ, R119 ;  /* 0x000000ffff1d7224 */ /* 0x000fe200078e0077 */
[----:B------:R-:W-:Y:S01]  /*1ae50*/  F2FP.SATFINITE.E4M3.F32.PACK_AB_MERGE_C R211, R66, R13, R63 ;  /* 0x0000000d42d3723e */ /* 0x000fe2000480703f */
[----:B------:R-:W-:Y:S01]  /*1ae60*/  IMAD.MOV.U32 R66, RZ, RZ, R119 ;  /* 0x000000ffff427224 */ /* 0x000fe200078e0077 */
[----:B------:R-:W2:Y:S01]  /*1ae70*/  MUFU.EX2 R99, R99 ;  /* 0x0000006300637308 */ /* 0x000ea20000000800 */
[----:B---3--:R-:W-:-:S01]  /*1ae80*/  FADD.FTZ R8, R42, R91 ;  /* 0x0000005b2a087221 */ /* 0x008fc20000010000 */
[----:B------:R-:W-:Y:S01]  /*1ae90*/  IMAD.MOV.U32 R91, RZ, RZ, R119 ;  /* 0x000000ffff5b7224 */ /* 0x000fe200078e0077 */
[----:B0-----:R-:W-:-:S02]  /*1aea0*/  MOV R73, R119 ;  /* 0x0000007700497202 */ /* 0x001fc40000000f00 */
[----:B------:R-:W-:-:S03]  /*1aeb0*/  MOV R63, R119 ;  /* 0x00000077003f7202 */ /* 0x000fc60000000f00 */
[----:B-1----:R0:W1:Y:S01]  /*1aec0*/  MUFU.EX2 R15, R75 ;  /* 0x0000004b000f7308 */ /* 0x0020620000000800 */
[----:B----4-:R-:W-:-:S07]  /*1aed0*/  FADD.FTZ R12, R0, R25 ;  /* 0x00000019000c7221 */ /* 0x010fce0000010000 */
[----:B------:R-:W3:Y:S01]  /*1aee0*/  MUFU.EX2 R44, R44 ;  /* 0x0000002c002c7308 */ /* 0x000ee20000000800 */
[----:B--2---:R-:W-:-:S01]  /*1aef0*/  FADD.FTZ R25, R99, R8 ;  /* 0x0000000863197221 */ /* 0x004fc20000010000 */
[----:B0-----:R-:W-:-:S06]  /*1af00*/  IMAD.MOV.U32 R75, RZ, RZ, R119 ;  /* 0x000000ffff4b7224 */ /* 0x001fcc00078e0077 */
[----:B------:R-:W0:Y:S01]  /*1af10*/  MUFU.EX2 R31, R31 ;  /* 0x0000001f001f7308 */ /* 0x000e220000000800 */
[----:B-1----:R-:W-:-:S07]  /*1af20*/  FADD.FTZ R12, R15, R12 ;  /* 0x0000000c0f0c7221 */ /* 0x002fce0000010000 */
[----:B------:R-:W1:Y:S01]  /*1af30*/  MUFU.EX2 R105, R105 ;  /* 0x0000006900697308 */ /* 0x000e620000000800 */
[----:B---3--:R-:W-:-:S07]  /*1af40*/  FADD.FTZ R26, R44, R25 ;  /* 0x000000192c1a7221 */ /* 0x008fce0000010000 */
[----:B------:R2:W3:Y:S01]  /*1af50*/  MUFU.EX2 R80, R77 ;  /* 0x0000004d00507308 */ /* 0x0004e20000000800 */
[----:B0-----:R-:W-:-:S07]  /*1af60*/  FADD.FTZ R25, R31, R12 ;  /* 0x0000000c1f197221 */ /* 0x001fce0000010000 */
[----:B------:R-:W0:Y:S01]  /*1af70*/  MUFU.EX2 R46, R46 ;  /* 0x0000002e002e7308 */ /* 0x000e220000000800 */
[C---:B-1----:R-:W-:Y:S01]  /*1af80*/  F2FP.SATFINITE.E4M3.F32.PACK_AB_MERGE_C R212, R105.reuse, R44, RZ ;  /* 0x0000002c69d4723e */ /* 0x042fe200048070ff */
[----:B------:R-:W-:Y:S01]  /*1af90*/  FADD.FTZ R105, R105, R26 ;  /* 0x0000001a69697221 */ /* 0x000fe20000010000 */
[--C-:B--2---:R-:W-:Y:S02]  /*1afa0*/  IMAD.MOV.U32 R77, RZ, RZ, R119.reuse ;  /* 0x000000ffff4d7224 */ /* 0x104fe400078e0077 */
[----:B------:R-:W-:Y:S01]  /*1afb0*/  F2FP.SATFINITE.E4M3.F32.PACK_AB_MERGE_C R212, R99, R42, R212 ;  /* 0x0000002a63d4723e */ /* 0x000fe200048070d4 */
[----:B------:R-:W-:Y:S02]  /*1afc0*/  IMAD.MOV.U32 R99, RZ, RZ, R119 ;  /* 0x000000ffff637224 */ /* 0x000fe400078e0077 */
[----:B------:R-:W1:Y:S01]  /*1afd0*/  MUFU.EX2 R21, R21 ;  /* 0x0000001500157308 */ /* 0x000e620000000800 */
[C---:B---3--:R-:W-:Y:S01]  /*1afe0*/  F2FP.SATFINITE.E4M3.F32.PACK_AB_MERGE_C R31, R80.reuse, R31, RZ ;  /* 0x0000001f501f723e */ /* 0x048fe200048070ff */
[----:B------:R-:W-:Y:S01]  /*1aff0*/  FADD.FTZ R80, R80, R25 ;  /* 0x0000001950507221 */ /* 0x000fe20000010000 */
[----:B------:R-:W-:-:S02]  /*1b000*/  IMAD.MOV.U32 R44, RZ, RZ, R119 ;  /* 0x000000ffff2c7224 */ /* 0x000fc400078e0077 */
[----:B------:R-:W-:Y:S01]  /*1b010*/  F2FP.SATFINITE.E4M3.F32.PACK_AB_MERGE_C R213, R15, R0, R31 ;  /* 0x000000000fd5723e */ /* 0x000fe2000480701f */
[----:B------:R-:W-:Y:S02]  /*1b020*/  IMAD.MOV.U32 R42, RZ, RZ, R119 ;  /* 0x000000ffff2a7224 */ /* 0x000fe400078e0077 */
[----:B------:R-:W2:Y:S01]  /*1b030*/  MUFU.EX2 R109, R109 ;  /* 0x0000006d006d7308 */ /* 0x000ea20000000800 */
[----:B0-----:R-:W-:-:S01]  /*1b040*/  FADD.FTZ R12, R46, R105 ;  /* 0x000000692e0c7221 */ /* 0x001fc20000010000 */
[--C-:B------:R-:W-:Y:S02]  /*1b050*/  IMAD.MOV.U32 R105, RZ, RZ, R119.reuse ;  /* 0x000000ffff697224 */ /* 0x100fe400078e0077 */
[----:B------:R-:W-:-:S04]  /*1b060*/  IMAD.MOV.U32 R31, RZ, RZ, R119 ;  /* 0x000000ffff1f7224 */ /* 0x000fc800078e0077 */
[----:B------:R0:W3:Y:S01]  /*1b070*/  MUFU.EX2 R82, R97 ;  /* 0x0000006100527308 */ /* 0x0000e20000000800 */
[----:B-1----:R-:W-:-:S01]  /*1b080*/  FADD.FTZ R25, R21, R80 ;  /* 0x0000005015197221 */ /* 0x002fc20000010000 */
[----:B------:R-:W-:-:S06]  /*1b090*/  IMAD.MOV.U32 R80, RZ, RZ, R119 ;  /* 0x000000ffff507224 */ /* 0x000fcc00078e0077 */
[----:B------:R-:W-:Y:S01]  /*1b0a0*/  MUFU.EX2 R48, R48 ;  /* 0x0000003000307308 */ /* 0x000fe20000000800 */
[----:B--2---:R-:W-:-:S01]  /*1b0b0*/  FADD.FTZ R27, R109, R12 ;  /* 0x0000000c6d1b7221 */ /* 0x004fc20000010000 */
[----:B0-----:R-:W-:-:S06]  /*1b0c0*/  IMAD.MOV.U32 R97, RZ, RZ, R119 ;  /* 0x000000ffff617224 */ /* 0x001fcc00078e0077 */
[----:B------:R-:W0:Y:S01]  /*1b0d0*/  MUFU.EX2 R111, R111 ;  /* 0x0000006f006f7308 */ /* 0x000e220000000800 */
[----:B---3--:R-:W-:-:S07]  /*1b0e0*/  FADD.FTZ R26, R82, R25 ;  /* 0x00000019521a7221 */ /* 0x008fce0000010000 */
[----:B------:R-:W1:Y:S08]  /*1b0f0*/  MUFU.EX2 R33, R33 ;  /* 0x0000002100217308 */ /* 0x000e700000000800 */
[----:B------:R2:W3:Y:S01]  /*1b100*/  MUFU.EX2 R6, R107 ;  /* 0x0000006b00067308 */ /* 0x0004e20000000800 */
[----:B0-----:R-:W-:Y:S01]  /*1b110*/  F2FP.SATFINITE.E4M3.F32.PACK_AB_MERGE_C R214, R111, R48, RZ ;  /* 0x000000306fd6723e */ /* 0x001fe200048070ff */
[----:B------:R-:W-:Y:S01]  /*1b120*/  FADD.FTZ R48, R48, R27 ;  /* 0x0000001b30307221 */ /* 0x000fe20000010000 */
[----:B------:R-:W-:-:S02]  /*1b130*/  IMAD.MOV.U32 R27, RZ, RZ, R119 ;  /* 0x000000ffff1b7224 */ /* 0x000fc400078e0077 */
[----:B------:R-:W-:Y:S01]  /*1b140*/  F2FP.SATFINITE.E4M3.F32.PACK_AB_MERGE_C R214, R109, R46, R214 ;  /* 0x0000002e6dd6723e */ /* 0x000fe200048070d6 */
[----:B------:R-:W-:-:S01]  /*1b150*/  FADD.FTZ R111, R111, R48 ;  /* 0x000000306f6f7221 */ /* 0x000fc20000010000 */
[----:B------:R-:W-:Y:S01]  /*1b160*/  IMAD.MOV.U32 R109, RZ, RZ, R119 ;  /* 0x000000ffff6d7224 */ /* 0x000fe200078e0077 */
[----:B------:R-:W-:Y:S01]  /*1b170*/  MUFU.EX2 R52, R52 ;  /* 0x0000003400347308 */ /* 0x000fe20000000800 */
[----:B-1----:R-:W-:-:S01]  /*1b180*/  FADD.FTZ R25, R33, R26 ;  /* 0x0000001a21197221 */ /* 0x002fc20000010000 */
[--C-:B--2---:R-:W-:Y:S01]  /*1b190*/  IMAD.MOV.U32 R107, RZ, RZ, R119.reuse ;  /* 0x000000ffff6b7224 */ /* 0x104fe200078e0077 */
[----:B------:R-:W-:Y:S01]  /*1b1a0*/  MOV R48, R119 ;  /* 0x0000007700307202 */ /* 0x000fe20000000f00 */
[--C-:B------:R-:W-:Y:S02]  /*1b1b0*/  IMAD.MOV.U32 R46, RZ, RZ, R119.reuse ;  /* 0x000000ffff2e7224 */ /* 0x100fe400078e0077 */
[----:B------:R-:W-:Y:S02]  /*1b1c0*/  IMAD.MOV.U32 R26, RZ, RZ, R119 ;  /* 0x000000ffff1a7224 */ /* 0x000fe400078e0077 */
        /* <DEDUP_REMOVED lines=11> */
[----:B------:R-:W-:-:S06]  /*1b280*/  IMAD.MOV.U32 R111, RZ, RZ, R119 ;  /* 0x000000ffff6f7224 */ /* 0x000fcc00078e0077 */
[----:B------:R-:W1:Y:S01]  /*1b290*/  MUFU.EX2 R24, R123 ;  /* 0x0000007b00187308 */ /* 0x000e620000000800 */
[----:B--2---:R-:W-:-:S07]  /*1b2a0*/  FADD.FTZ R3, R37, R6 ;  /* 0x0000000625037221 */ /* 0x004fce0000010000 */
[----:B------:R-:W2:Y:S01]  /*1b2b0*/  MUFU.EX2 R127, R127 ;  /* 0x0000007f007f7308 */ /* 0x000ea20000000800 */
[C---:B0-----:R-:W-:Y:S01]  /*1b2c0*/  F2FP.SATFINITE.E4M3.F32.PACK_AB_MERGE_C R216, R113.reuse, R50, R25 ;  /* 0x0000003271d8723e */ /* 0x041fe20004807019 */
[----:B------:R-:W-:Y:S01]  /*1b2d0*/  FADD.FTZ R113, R113, R4 ;  /* 0x0000000471717221 */ /* 0x000fe20000010000 */
[--C-:B------:R-:W-:Y:S02]  /*1b2e0*/  IMAD.MOV.U32 R50, RZ, RZ, R119.reuse ;  /* 0x000000ffff327224 */ /* 0x100fe400078e0077 */
[----:B------:R-:W-:Y:S02]  /*1b2f0*/  IMAD.MOV.U32 R25, RZ, RZ, R119 ;  /* 0x000000ffff197224 */ /* 0x000fe400078e0077 */
[----:B------:R-:W-:-:S01]  /*1b300*/  FADD.FTZ R52, R52, R113 ;  /* 0x0000007134347221 */ /* 0x000fc20000010000 */
[----:B------:R-:W-:Y:S01]  /*1b310*/  MOV R113, R119 ;  /* 0x0000007700717202 */ /* 0x000fe20000000f00 */
[----:B------:R-:W0:Y:S01]  /*1b320*/  MUFU.EX2 R8, R129 ;  /* 0x0000008100087308 */ /* 0x000e220000000800 */
[----:B-1----:R-:W-:-:S01]  /*1b330*/  FADD.FTZ R4, R24, R3 ;  /* 0x0000000318047221 */ /* 0x002fc20000010000 */
[----:B------:R-:W-:Y:S01]  /*1b340*/  FADD.FTZ R115, R115, R52 ;  /* 0x0000003473737221 */ /* 0x000fe20000010000 */
[----:B------:R-:W-:-:S05]  /*1b350*/  IMAD.MOV.U32 R52, RZ, RZ, R119 ;  /* 0x000000ffff347224 */ /* 0x000fca00078e0077 */
[----:B------:R-:W-:Y:S01]  /*1b360*/  MUFU.EX2 R56, R56 ;  /* 0x0000003800387308 */ /* 0x000fe20000000800 */
[----:B--2---:R-:W-:-:S07]  /*1b370*/  FADD.FTZ R3, R127, R4 ;  /* 0x000000047f037221 */ /* 0x004fce0000010000 */
[----:B------:R-:W1:Y:S01]  /*1b380*/  MUFU.EX2 R125, R125 ;  /* 0x0000007d007d7308 */ /* 0x000e620000000800 */
[C---:B0-----:R-:W-:Y:S01]  /*1b390*/  F2FP.SATFINITE.E4M3.F32.PACK_AB_MERGE_C R127, R8.reuse, R127, RZ ;  /* 0x0000007f087f723e */ /* 0x041fe200048070ff */
[----:B------:R-:W-:-:S03]  /*1b3a0*/  FADD.FTZ R8, R8, R3 ;  /* 0x0000000308087221 */ /* 0x000fc60000010000 */
[----:B------:R-:W-:Y:S01]  /*1b3b0*/  F2FP.SATFINITE.E4M3.F32.PACK_AB_MERGE_C R217, R24, R37, R127 ;  /* 0x0000002518d9723e */ /* 0x000fe2000480707f */
[--C-:B------:R-:W-:Y:S02]  /*1b3c0*/  IMAD.MOV.U32 R37, RZ, RZ, R119.reuse ;  /* 0x000000ffff257224 */ /* 0x100fe400078e0077 */
[----:B------:R-:W0:Y:S01]  /*1b3d0*/  MUFU.EX2 R54, R54 ;  /* 0x0000003600367308 */ /* 0x000e220000000800 */
[----:B------:R-:W-:-:S07]  /*1b3e0*/  IMAD.MOV.U32 R24, RZ, RZ, R119 ;  /* 0x000000ffff187224 */ /* 0x000fce00078e0077 */
[----:B------:R-:W2:Y:S01]  /*1b3f0*/  MUFU.EX2 R93, R93 ;  /* 0x0000005d005d7308 */ /* 0x000ea20000000800 */
[----:B-1----:R-:W-:-:S07]  /*1b400*/  F2FP.SATFINITE.E4M3.F32.PACK_AB_MERGE_C R5, R125, R56, RZ ;  /* 0x000000387d05723e */ /* 0x002fce00048070ff */
[----:B------:R-:W1:Y:S01]  /*1b410*/  MUFU.EX2 R117, R117 ;  /* 0x0000007500757308 */ /* 0x000e620000000800 */
[----:B0-----:R-:W-:-:S01]  /*1b420*/  FADD.FTZ R4, R54, R115 ;  /* 0x0000007336047221 */ /* 0x001fc20000010000 */
[----:B------:R-:W-:-:S06]  /*1b430*/  IMAD.MOV.U32 R115, RZ, RZ, R119 ;  /* 0x000000ffff737224 */ /* 0x000fcc00078e0077 */
[----:B------:R0:W3:Y:S01]  /*1b440*/  MUFU.EX2 R12, R95 ;  /* 0x0000005f000c7308 */ /* 0x0000e20000000800 */
[----:B--2---:R-:W-:-:S07]  /*1b450*/  FADD.FTZ R3, R93, R8 ;  /* 0x000000085d037221 */ /* 0x004fce0000010000 */
[----:B------:R-:W2:Y:S01]  /*1b460*/  MUFU.EX2 R101, R101 ;  /* 0x0000006500657308 */ /* 0x000ea20000000800 */
[C---:B-1----:R-:W-:Y:S01]  /*1b470*/  F2FP.SATFINITE.E4M3.F32.PACK_AB_MERGE_C R218, R117.reuse, R54, R5 ;  /* 0x0000003675da723e */ /* 0x042fe20004807005 */
[----:B------:R-:W-:Y:S01]  /*1b480*/  FADD.FTZ R117, R117, R4 ;  /* 0x0000000475757221 */ /* 0x000fe20000010000 */
[--C-:B0-----:R-:W-:Y:S02]  /*1b490*/  IMAD.MOV.U32 R95, RZ, RZ, R119.reuse ;  /* 0x000000ffff5f7224 */ /* 0x101fe400078e0077 */
[----:B------:R-:W-:Y:S02]  /*1b4a0*/  IMAD.MOV.U32 R54, RZ, RZ, R119 ;  /* 0x000000ffff367224 */ /* 0x000fe400078e0077 */
[----:B------:R-:W-:-:S01]  /*1b4b0*/  FADD.FTZ R56, R56, R117 ;  /* 0x0000007538387221 */ /* 0x000fc20000010000 */
[----:B------:R-:W-:Y:S01]  /*1b4c0*/  IMAD.MOV.U32 R117, RZ, RZ, R119 ;  /* 0x000000ffff757224 */ /* 0x000fe200078e0077 */
[----:B------:R-:W0:Y:S01]  /*1b4d0*/  MUFU.EX2 R70, R70 ;  /* 0x0000004600467308 */ /* 0x000e220000000800 */
[----:B---3--:R-:W-:-:S04]  /*1b4e0*/  FADD.FTZ R0, R12, R3 ;  /* 0x000000030c007221 */ /* 0x008fc80000010000 */
[----:B--2---:R-:W-:Y:S01]  /*1b4f0*/  FADD.FTZ R3, R101, R0 ;  /* 0x0000000065037221 */ /* 0x004fe20000010000 */
[----:B------:R-:W-:-:S01]  /*1b500*/  FADD.FTZ R0, R125, R56 ;  /* 0x000000387d007221 */ /* 0x000fc20000010000 */
[----:B------:R-:W-:Y:S01]  /*1b510*/  IMAD.MOV.U32 R56, RZ, RZ, R119 ;  /* 0x000000ffff387224 */ /* 0x000fe200078e0077 */
[C---:B0-----:R-:W-:Y:S01]  /*1b520*/  F2FP.SATFINITE.E4M3.F32.PACK_AB_MERGE_C R4, R70.reuse, R101, RZ ;  /* 0x000000654604723e */ /* 0x041fe200048070ff */
[----:B------:R-:W-:Y:S01]  /*1b530*/  FADD.FTZ R3, R70, R3 ;  /* 0x0000000346037221 */ /* 0x000fe20000010000 */
[--C-:B------:R-:W-:Y:S02]  /*1b540*/  IMAD.MOV.U32 R101, RZ, RZ, R119.reuse ;  /* 0x000000ffff657224 */ /* 0x100fe400078e0077 */
[----:B------:R-:W-:Y:S01]  /*1b550*/  F2FP.SATFINITE.E4M3.F32.PACK_AB_MERGE_C R219, R12, R93, R4 ;  /* 0x0000005d0cdb723e */ /* 0x000fe20004807004 */
[----:B------:R-:W-:Y:S01]  /*1b560*/  IMAD.MOV.U32 R70, RZ, RZ, R119 ;  /* 0x000000ffff467224 */ /* 0x000fe200078e0077 */
[----:B------:R-:W-:Y:S01]  /*1b570*/  MOV R93, R119 ;  /* 0x00000077005d7202 */ /* 0x000fe20000000f00 */
[----:B------:R-:W-:Y:S06]  /*1b580*/  @!P2 BRA `(.L_x_3340) ;  /* 0x000000400060a947 */ /* 0x000fec0003800000 */
[----:B------:R-:W-:Y:S01]  /*1b590*/  IADD3 R4, R157, -0x2, RZ ;  /* 0xfffffffe9d047810 */ /* 0x000fe20007ffe0ff */
        /* <DEDUP_REMOVED lines=51> */
[----:B------:R-:W-:-:S07]  /*1b8d0*/  CS2R R24, SRZ ;  /* 0x0000000000187805 */ /* 0x000fce000001ff00 */
.L_x_3351:
        /* <DEDUP_REMOVED lines=8> */
.L_x_3342:
[----:B------:R-:W-:Y:S02]  /*1b960*/  IADD3 R9, R8, 0x1, RZ ;  /* 0x0000000108097810 */ /* 0x000fe40007ffe0ff */
[----:B------:R-:W-:Y:S02]  /*1b970*/  SHF.L.U32 R10, R227, 0x1f, RZ ;  /* 0x0000001fe30a7819 */ /* 0x000fe400000006ff */
[----:B------:R-:W-:-:S04]  /*1b980*/  ISETP.NE.AND P2, PT, R9, 0x2, PT ;  /* 0x000000020900780c */ /* 0x000fc80003f45270 */
[----:B------:R-:W-:-:S05]  /*1b990*/  SEL R9, R9, RZ, P2 ;  /* 0x000000ff09097207 */ /* 0x000fca0001000000 */
[----:B------:R-:W-:-:S04]  /*1b9a0*/  IMAD R9, R9, 0x8, R18 ;  /* 0x0000000809097824 */ /* 0x000fc800078e0212 */
[----:B------:R0:W1:Y:S01]  /*1b9b0*/  SYNCS.PHASECHK.TRANS64.TRYWAIT P2, [R9+URZ+0x33430], R10 ;  /* 0x0334300a090075a7 */ /* 0x000062000804017f */
[----:B------:R-:W-:Y:S05]  /*1b9c0*/  @!P0 BRA `(.L_x_3343) ;  /* 0x0000000000048947 */ /* 0x000fea0003800000 */
[----:B------:R-:W-:Y:S01]  /*1b9d0*/  BPT.TRAP 0x1 ;  /* 0x000000040000795c */ /* 0x000fe20000300000 */
.L_x_3343:
[----:B------:R-:W-:Y:S04]  /*1b9e0*/  BSSY B0, `(.L_x_3341) ;  /* 0x0000004000007945 */ /* 0x000fe80003800000 */
[----:B-1----:R-:W-:Y:S05]  /*1b9f0*/  @P2 BRA `(.L_x_3344) ;  /* 0x0000000000082947 */ /* 0x002fea0003800000 */
[----:B------:R-:W1:Y:S02]  /*1ba00*/  SYNCS.PHASECHK.TRANS64.TRYWAIT P2, [R9+URZ+0x33430], R10 ;  /* 0x0334300a090075a7 */ /* 0x000e64000804017f */
[----:B-1----:R-:W-:Y:S05]  /*1ba10*/  @!P2 BRA `(.L_x_3345) ;  /* 0x000000f80008a947 */ /* 0x002fea0003800000 */
.L_x_3344:
[----:B------:R-:W-:Y:S05]  /*1ba20*/  BSYNC B0 ;  /* 0x0000000000007941 */ /* 0x000fea0003800000 */
.L_x_3341:
[----:B01----:R-:W0:Y:S01]  /*1ba30*/  S2R R9, SR_TID.X ;  /* 0x0000000000097919 */ /* 0x003e220000002100 */
[----:B------:R-:W-:Y:S05]  /*1ba40*/  WARPSYNC.ALL ;  /* 0x0000000000007948 */ /* 0x000fea0003800000 */
[----:B------:R-:W-:Y:S01]  /*1ba50*/  MOV R11, 0x80000020 ;  /* 0x80000020000b7802 */ /* 0x000fe20000000f00 */
[----:B------:R-:W-:Y:S01]  /*1ba60*/  UMOV UR20, UR28 ;  /* 0x0000001c00147c82 */ /* 0x000fe20008000000 */
[----:B------:R-:W-:Y:S01]  /*1ba70*/  UMOV UR21, UR29 ;  /* 0x0000001d00157c82 */ /* 0x000fe20008000000 */
[----:B------:R-:W-:Y:S01]  /*1ba80*/  IMAD.MOV.U32 R13, RZ, RZ, -0x7fffffe0 ;  /* 0x80000020ff0d7424 */ /* 0x000fe200078e00ff */
[----:B------:R-:W-:Y:S01]  /*1ba90*/  R2UR UR23, R11 ;  /* 0x000000000b1772ca */ /* 0x000fe200000e0000 */
[----:B------:R-:W-:Y:S01]  /*1baa0*/  UMOV UR24, UR28 ;  /* 0x0000001c00187c82 */ /* 0x000fe20008000000 */
[----:B------:R-:W-:Y:S01]  /*1bab0*/  UMOV UR25, UR29 ;  /* 0x0000001d00197c82 */ /* 0x000fe20008000000 */
[----:B------:R-:W-:Y:S01]  /*1bac0*/  MOV R21, 0x80000020 ;  /* 0x8000002000157802 */ /* 0x000fe20000000f00 */
[----:B------:R-:W-:Y:S01]  /*1bad0*/  UMOV UR32, UR28 ;  /* 0x0000001c00207c82 */ /* 0x000fe20008000000 */
[----:B------:R-:W-:Y:S01]  /*1bae0*/  R2UR UR27, R13 ;  /* 0x000000000d1b72ca */ /* 0x000fe200000e0000 */
[----:B------:R-:W-:Y:S01]  /*1baf0*/  UMOV UR33, UR29 ;  /* 0x0000001d00217c82 */ /* 0x000fe20008000000 */
[----:B------:R-:W-:Y:S01]  /*1bb00*/  R2UR UR31, R21 ;  /* 0x00000000151f72ca */ /* 0x000fe200000e0000 */
[----:B------:R-:W-:Y:S01]  /*1bb10*/  IMAD.MOV.U32 R121, RZ, RZ, -0x7fffffe0 ;  /* 0x80000020ff797424 */ /* 0x000fe200078e00ff */
[----:B------:R-:W-:Y:S01]  /*1bb20*/  R2UR UR35, R13 ;  /* 0x000000000d2372ca */ /* 0x000fe200000e0000 */
[----:B------:R-:W-:Y:S01]  /*1bb30*/  UMOV UR44, UR28 ;  /* 0x0000001c002c7c82 */ /* 0x000fe20008000000 */
[----:B------:R-:W-:Y:S01]  /*1bb40*/  UMOV UR45, UR29 ;  /* 0x0000001d002d7c82 */ /* 0x000fe20008000000 */
[----:B------:R-:W-:Y:S01]  /*1bb50*/  R2UR UR51, R21 ;  /* 0x00000000153372ca */ /* 0x000fe200000e0000 */
[----:B------:R-:W-:Y:S01]  /*1bb60*/  IMAD.MOV.U32 R13, RZ, RZ, -0x7fffffe0 ;  /* 0x80000020ff0d7424 */ /* 0x000fe200078e00ff */
[----:B------:R-:W-:-:S02]  /*1bb70*/  R2UR UR47, R121 ;  /* 0x00000000792f72ca */ /* 0x000fc400000e0000 */
[----:B------:R-:W-:Y:S02]  /*1bb80*/  MOV R21, 0x80000020 ;  /* 0x8000002000157802 */ /* 0x000fe40000000f00 */
[----:B------:R-:W-:Y:S02]  /*1bb90*/  MOV R11, 0x80000020 ;  /* 0x80000020000b7802 */ /* 0x000fe40000000f00 */
[----:B0-----:R-:W-:Y:S01]  /*1bba0*/  SHF.R.U32.HI R10, RZ, 0x7, R9 ;  /* 0x00000007ff0a7819 */ /* 0x001fe20000011609 */
[----:B------:R-:W-:-:S04]  /*1bbb0*/  VIADD R9, R8, 0x1 ;  /* 0x0000000108097836 */ /* 0x000fc80000000000 */
[----:B------:R-:W-:-:S05]  /*1bbc0*/  VIADD R15, R10, 0x8 ;  /* 0x000000080a0f7836 */ /* 0x000fca0000000000 */
[----:B------:R0:W-:Y:S01]  /*1bbd0*/  BAR.SYNC.DEFER_BLOCKING R15, 0x100 ;  /* 0x0004000f0000751d */ /* 0x0001e20000010000 */
[----:B------:R-:W-:-:S04]  /*1bbe0*/  ISETP.NE.AND P2, PT, R9, 0x2, PT ;  /* 0x000000020900780c */ /* 0x000fc80003f45270 */
[----:B------:R-:W-:-:S05]  /*1bbf0*/  SEL R9, R9, RZ, P2 ;  /* 0x000000ff09097207 */ /* 0x000fca0001000000 */
[----:B------:R-:W-:-:S04]  /*1bc00*/  IMAD R10, R9, 0x780, R14 ;  /* 0x00000780090a7824 */ /* 0x000fc800078e020e */
[C---:B------:R-:W-:Y:S01]  /*1bc10*/  VIADD R12, R10.reuse, 0x80 ;  /* 0x000000800a0c7836 */ /* 0x040fe20000000000 */
[C---:B------:R-:W-:Y:S01]  /*1bc20*/  R2UR UR22, R10.reuse ;  /* 0x000000000a1672ca */ /* 0x040fe200000e0000 */
[C---:B------:R-:W-:Y:S02]  /*1bc30*/  VIADD R20, R10.reuse, 0x100 ;  /* 0x000001000a147836 */ /* 0x040fe40000000000 */
[----:B------:R-:W-:Y:S01]  /*1bc40*/  VIADD R120, R10, 0x200 ;  /* 0x000002000a787836 */ /* 0x000fe20000000000 */
[----:B------:R-:W-:Y:S01]  /*1bc50*/  R2UR UR26, R12 ;  /* 0x000000000c1a72ca */ /* 0x000fe200000e0000 */
[----:B------:R-:W-:Y:S01]  /*1bc60*/  VIADD R12, R10, 0x180 ;  /* 0x000001800a0c7836 */ /* 0x000fe20000000000 */
[----:B------:R-:W-:Y:S01]  /*1bc70*/  R2UR UR30, R20 ;  /* 0x00000000141e72ca */ /* 0x000fe200000e0000 */
[----:B------:R-:W-:Y:S01]  /*1bc80*/  VIADD R20, R10, 0x2 ;  /* 0x000000020a147836 */ /* 0x000fe20000000000 */
[----:B------:R-:W-:Y:S01]  /*1bc90*/  R2UR UR46, R120 ;  /* 0x00000000782e72ca */ /* 0x000fe200000e0000 */
[----:B------:R-:W-:Y:S01]  /*1bca0*/  WARPGROUP.ARRIVE ;  /* 0x00000000000079c5 */ /* 0x000fe20000000000 */
[----:B------:R-:W-:Y:S01]  /*1bcb0*/  R2UR UR34, R12 ;  /* 0x000000000c2272ca */ /* 0x000fe200000e0000 */
[----:B------:R-:W-:Y:S01]  /*1bcc0*/  VIADD R12, R10, 0x102 ;  /* 0x000001020a0c7836 */ /* 0x000fe20000000000 */
[----:B------:R-:W-:Y:S01]  /*1bcd0*/  R2UR UR50, R20 ;  /* 0x00000000143272ca */ /* 0x000fe200000e0000 */
[----:B------:R-:W-:-:S02]  /*1bce0*/  VIADD R20, R10, 0x82 ;  /* 0x000000820a147836 */ /* 0x000fc40000000000 */
[----:B------:R-:W-:Y:S01]  /*1bcf0*/  QGMMA.64x32x32.F32.E4M3.E4M3 R184, gdesc[UR20], RZ, !UPT, gsb0 ;  /* 0x0060000014b879f3 */ /* 0x000fe2000c0008ff */
[----:B------:R-:W-:Y:S01]  /*1bd00*/  R2UR UR23, R21 ;  /* 0x00000000151772ca */ /* 0x000fe200000e0000 */
[----:B------:R-:W-:Y:S01]  /*1bd10*/  UMOV UR20, UR48 ;  /* 0x0000003000147c82 */ /* 0x000fe20008000000 */
[----:B------:R-:W-:Y:S01]  /*1bd20*/  R2UR UR22, R20 ;  /* 0x00000000141672ca */ /* 0x000fe200000e0000 */
[----:B------:R-:W-:Y:S01]  /*1bd30*/  UMOV UR21, UR49 ;  /* 0x0000003100157c82 */ /* 0x000fe20008000000 */
[----:B------:R-:W-:Y:S02]  /*1bd40*/  WARPGROUP.DEPBAR.LE gsb0, 0x0 ;  /* 0x00008000000079c5 */ /* 0x000fe40000010000 */
[----:B------:R-:W-:-:S06]  /*1bd50*/  WARPGROUP.ARRIVE ;  /* 0x00000000000079c5 */ /* 0x000fcc0000000000 */
[----:B------:R-:W-:Y:S01]  /*1bd60*/  QGMMA.64x32x32.F32.E4M3.E4M3 R168, gdesc[UR24], RZ, !UPT, gsb0 ;  /* 0x0060000018a879f3 */ /* 0x000fe2000c0008ff */
[----:B------:R-:W-:Y:S01]  /*1bd70*/  R2UR UR26, R12 ;  /* 0x000000000c1a72ca */ /* 0x000fe200000e0000 */
[----:B------:R-:W-:Y:S01]  /*1bd80*/  UMOV UR24, UR48 ;  /* 0x0000003000187c82 */ /* 0x000fe20008000000 */
[----:B------:R-:W-:Y:S01]  /*1bd90*/  R2UR UR27, R13 ;  /* 0x000000000d1b72ca */ /* 0x000fe200000e0000 */
[----:B------:R-:W-:Y:S01]  /*1bda0*/  UMOV UR25, UR49 ;  /* 0x0000003100197c82 */ /* 0x000fe20008000000 */
[----:B------:R-:W-:Y:S02]  /*1bdb0*/  VIADD R12, R10, 0x182 ;  /* 0x000001820a0c7836 */ /* 0x000fe40000000000 */
[----:B------:R-:W-:Y:S01]  /*1bdc0*/  IMAD.MOV.U32 R13, RZ, RZ, -0x7fffffe0 ;  /* 0x80000020ff0d7424 */ /* 0x000fe200078e00ff */
[----:B------:R-:W-:Y:S02]  /*1bdd0*/  WARPGROUP.DEPBAR.LE gsb0, 0x0 ;  /* 0x00008000000079c5 */ /* 0x000fe40000010000 */
[----:B------:R-:W-:-:S06]  /*1bde0*/  WARPGROUP.ARRIVE ;  /* 0x00000000000079c5 */ /* 0x000fcc0000000000 */
[----:B------:R-:W-:Y:S03]  /*1bdf0*/  QGMMA.64x32x32.F32.E4M3.E4M3 R152, gdesc[UR28], RZ, !UPT, gsb0 ;  /* 0x006000001c9879f3 */ /* 0x000fe6000c0008ff */
[----:B------:R-:W-:Y:S02]  /*1be00*/  WARPGROUP.DEPBAR.LE gsb0, 0x0 ;  /* 0x00008000000079c5 */ /* 0x000fe40000010000 */
[----:B------:R-:W-:-:S06]  /*1be10*/  WARPGROUP.ARRIVE ;  /* 0x00000000000079c5 */ /* 0x000fcc0000000000 */
[----:B------:R-:W-:Y:S01]  /*1be20*/  QGMMA.64x32x32.F32.E4M3.E4M3 R136, gdesc[UR32], RZ, !UPT, gsb0 ;  /* 0x00600000208879f3 */ /* 0x000fe2000c0008ff */
[----:B------:R-:W-:Y:S01]  /*1be30*/  R2UR UR34, R12 ;  /* 0x000000000c2272ca */ /* 0x000fe200000e0000 */
[----:B------:R-:W-:Y:S01]  /*1be40*/  UMOV UR32, UR48 ;  /* 0x0000003000207c82 */ /* 0x000fe20008000000 */
[----:B------:R-:W-:Y:S01]  /*1be50*/  R2UR UR35, R13 ;  /* 0x000000000d2372ca */ /* 0x000fe200000e0000 */
[----:B------:R-:W-:Y:S01]  /*1be60*/  UMOV UR33, UR49 ;  /* 0x0000003100217c82 */ /* 0x000fe20008000000 */
[----:B------:R-:W-:Y:S01]  /*1be70*/  VIADD R12, R10, 0x202 ;  /* 0x000002020a0c7836 */ /* 0x000fe20000000000 */
[----:B------:R-:W-:Y:S01]  /*1be80*/  MOV R13, 0x80000020 ;  /* 0x80000020000d7802 */ /* 0x000fe20000000f00 */
        /* <DEDUP_REMOVED lines=20> */
[----:B------:R-:W-:Y:S01]  /*1bfd0*/  UMOV UR20, UR4 ;  /* 0x0000000400147c82 */ /* 0x000fe20008000000 */
[----:B------:R-:W-:Y:S01]  /*1bfe0*/  R2UR UR23, R13 ;  /* 0x000000000d1772ca */ /* 0x000fe200000e0000 */
[----:B------:R-:W-:Y:S01]  /*1bff0*/  UMOV UR21, UR5 ;  /* 0x0000000500157c82 */ /* 0x000fe20008000000 */
[----:B------:R-:W-:Y:S01]  /*1c000*/  IMAD.MOV.U32 R13, RZ, RZ, -0x7fffffe0 ;  /* 0x80000020ff0d7424 */ /* 0x000fe200078e00ff */
        /* <DEDUP_REMOVED lines=12> */
[----:B------:R-:W-:Y:S01]  /*1c0d0*/  QGMMA.64x32x32.F32.E4M3.E4M3 R136, gdesc[UR32], R136, gsb0 ;  /* 0x00600000208879f3 */ /* 0x000fe20008000888 */
        /* <DEDUP_REMOVED lines=124> */
[C---:B------:R-:W-:Y:S02]  /*1c8a0*/  VIADD R12, R10.reuse, 0x682 ;  /* 0x000006820a0c7836 */ /* 0x040fe40000000000 */
[----:B------:R-:W-:Y:S02]  /*1c8b0*/  IMAD.MOV.U32 R13, RZ, RZ, -0x7fffffe0 ;  /* 0x80000020ff0d7424 */ /* 0x000fe400078e00ff */
[----:B------:R-:W-:Y:S01]  /*1c8c0*/  VIADD R10, R10, 0x702 ;  /* 0x000007020a0a7836 */ /* 0x000fe20000000000 */
[----:B------:R-:W-:-:S02]  /*1c8d0*/  WARPGROUP.DEPBAR.LE gsb0, 0x0 ;  /* 0x00008000000079c5 */ /* 0x000fc40000010000 */
[----:B------:R-:W-:-:S06]  /*1c8e0*/  WARPGROUP.ARRIVE ;  /* 0x00000000000079c5 */ /* 0x000fcc0000000000 */
[----:B------:R-:W-:Y:S01]  /*1c8f0*/  QGMMA.64x32x32.F32.E4M3.E4M3 R136, gdesc[UR32], R136, gsb0 ;  /* 0x00600000208879f3 */ /* 0x000fe20008000888 */
[----:B------:R-:W-:Y:S01]  /*1c900*/  R2UR UR34, R12 ;  /* 0x000000000c2272ca */ /* 0x000fe200000e0000 */
[----:B------:R-:W-:Y:S01]  /*1c910*/  UMOV UR32, UR16 ;  /* 0x0000001000207c82 */ /* 0x000fe20008000000 */
[----:B------:R-:W-:Y:S01]  /*1c920*/  R2UR UR35, R13 ;  /* 0x000000000d2372ca */ /* 0x000fe200000e0000 */
[----:B------:R-:W-:Y:S01]  /*1c930*/  UMOV UR33, UR17 ;  /* 0x0000001100217c82 */ /* 0x000fe20008000000 */
[----:B------:R-:W-:Y:S02]  /*1c940*/  WARPGROUP.DEPBAR.LE gsb0, 0x0 ;  /* 0x00008000000079c5 */ /* 0x000fe40000010000 */
        /* <DEDUP_REMOVED lines=22> */
[----:B0-----:R-:W-:Y:S05]  /*1cab0*/  @P1 BRA `(.L_x_3346) ;  /* 0x0000000000281947 */ /* 0x001fea0003800000 */
[----:B------:R-:W-:Y:S05]  /*1cac0*/  @!P0 BRA `(.L_x_3347) ;  /* 0x0000000000048947 */ /* 0x000fea0003800000 */
[----:B------:R-:W-:Y:S01]  /*1cad0*/  BPT.TRAP 0x1 ;  /* 0x000000040000795c */ /* 0x000fe20000300000 */
.L_x_3347:
[----:B------:R-:W-:Y:S01]  /*1cae0*/  SHF.L.U32 R7, R7, 0x1f, RZ ;  /* 0x0000001f07077819 */ /* 0x000fe200000006ff */
[----:B------:R-:W-:-:S04]  /*1caf0*/  IMAD R10, R8, 0x8, R18 ;  /* 0x00000008080a7824 */ /* 0x000fc800078e0212 */
[----:B------:R0:W1:Y:S01]  /*1cb00*/  SYNCS.PHASECHK.TRANS64.TRYWAIT P1, [R10+URZ+0x33450], R7 ;  /* 0x033450070a0075a7 */ /* 0x000062000802017f */
[----:B------:R-:W-:Y:S05]  /*1cb10*/  @!P0 BRA `(.L_x_3348) ;  /* 0x0000000000048947 */ /* 0x000fea0003800000 */
[----:B------:R-:W-:Y:S01]  /*1cb20*/  BPT.TRAP 0x1 ;  /* 0x000000040000795c */ /* 0x000fe20000300000 */
.L_x_3348:
[----:B-1----:R-:W-:Y:S05]  /*1cb30*/  @P1 BRA `(.L_x_3346) ;  /* 0x0000000000081947 */ /* 0x002fea0003800000 */
[----:B------:R-:W1:Y:S02]  /*1cb40*/  SYNCS.PHASECHK.TRANS64.TRYWAIT P1, [R10+URZ+0x33450], R7 ;  /* 0x033450070a0075a7 */ /* 0x000e64000802017f */
[----:B-1----:R-:W-:Y:S05]  /*1cb50*/  @!P1 BRA `(.L_x_3349) ;  /* 0x000000e400cc9947 */ /* 0x002fea0003800000 */
.L_x_3346:
[----:B01----:R-:W-:Y:S01]  /*1cb60*/  VIADD R7, R18, 0x200 ;  /* 0x0000020012077836 */ /* 0x003fe20000000000 */
[----:B------:R-:W-:Y:S05]  /*1cb70*/  WARPSYNC.ALL ;  /* 0x0000000000007948 */ /* 0x000fea0003800000 */
[----:B------:R-:W-:Y:S01]  /*1cb80*/  SHF.R.U32.HI R7, RZ, 0x4, R7 ;  /* 0x00000004ff077819 */ /* 0x000fe20000011607 */
[----:B------:R-:W-:Y:S01]  /*1cb90*/  IMAD.MOV.U32 R11, RZ, RZ, -0x3ffffff0 ;  /* 0xc0000010ff0b7424 */ /* 0x000fe200078e00ff */
[----:B------:R-:W-:Y:S01]  /*1cba0*/  WARPGROUP.ARRIVE ;  /* 0x00000000000079c5 */ /* 0x000fe20000000000 */
[----:B------:R-:W-:Y:S01]  /*1cbb0*/  MOV R13, 0xc0000010 ;  /* 0xc0000010000d7802 */ /* 0x000fe20000000f00 */
[C---:B------:R-:W-:Y:S01]  /*1cbc0*/  FMUL.FTZ R15, R2.reuse, R188 ;  /* 0x000000bc020f7220 */ /* 0x040fe20000410000 */
[----:B------:R-:W-:Y:S01]  /*1cbd0*/  LOP3.LUT R7, R7, 0x3fff, RZ, 0xc0, !PT ;  /* 0x00003fff07077812 */ /* 0x000fe200078ec0ff */
[C---:B------:R-:W-:Y:S01]  /*1cbe0*/  FMUL.FTZ R21, R2.reuse, R190 ;  /* 0x000000be02157220 */ /* 0x040fe20000410000 */
[----:B------:R-:W-:Y:S01]  /*1cbf0*/  R2UR UR7, R11 ;  /* 0x000000000b0772ca */ /* 0x000fe200000e0000 */
[C---:B------:R-:W-:Y:S01]  /*1cc00*/  FMUL.FTZ R11, R2.reuse, R185 ;  /* 0x000000b9020b7220 */ /* 0x040fe20000410000 */
[----:B------:R-:W-:Y:S01]  /*1cc10*/  LOP3.LUT R7, R7, 0x10000, RZ, 0xfc, !PT ;  /* 0x0001000007077812 */ /* 0x000fe200078efcff */
[C---:B------:R-:W-:Y:S01]  /*1cc20*/  FMUL.FTZ R20, R2.reuse, R189 ;  /* 0x000000bd02147220 */ /* 0x040fe20000410000 */
[----:B------:R-:W-:Y:S01]  /*1cc30*/  MUFU.TANH R15, R15 ;  /* 0x0000000f000f7308 */ /* 0x000fe20000002400 */
[C---:B------:R-:W-:Y:S01]  /*1cc40*/  FMUL.FTZ R185, R2.reuse, R192 ;  /* 0x000000c002b97220 */ /* 0x040fe20000410000 */
        /* <DEDUP_REMOVED lines=18> */
[----:B------:R-:W-:Y:S01]  /*1cd70*/  FMUL.FTZ R173, R2, R173 ;  /* 0x000000ad02ad7220 */ /* 0x000fe20000410000 */
[----:B------:R-:W-:Y:S01]  /*1cd80*/  QGMMA.64x192x32.F32.E4M3.E4M3 R24, R200, gdesc[UR4], R24, gsb0 ;  /* 0x02e00004c8187df3 */ /* 0x000fe20008000818 */
        /* <DEDUP_REMOVED lines=66> */
[----:B------:R-:W-:-:S02]  /*1d1b0*/  FMUL.FTZ R135, R2, R135 ;  /* 0x0000008702877220 */ /* 0x000fc40000410000 */
        /* <DEDUP_REMOVED lines=20> */
[----:B------:R-:W3:Y:S01]  /*1d300*/  S2R R203, SR_TID.X ;  /* 0x0000000000cb7919 */ /* 0x000ee20000002100 */
[----:B------:R-:W-:Y:S01]  /*1d310*/  MUFU.TANH R154, R154 ;  /* 0x0000009a009a7308 */ /* 0x000fe20000002400 */
[----:B------:R-:W-:Y:S01]  /*1d320*/  QGMMA.64x192x32.F32.E4M3.E4M3 R24, R204, gdesc[UR4], R24, gsb0 ;  /* 0x02e00004cc187df3 */ /* 0x000fe20008000818 */
[----:B------:R-:W-:Y:S01]  /*1d330*/  R2UR UR6, R12 ;  /* 0x000000000c0672ca */ /* 0x000fe200000e0000 */
[----:B------:R-:W-:Y:S01]  /*1d340*/  VIADD R12, R10, 0x480 ;  /* 0x000004800a0c7836 */ /* 0x000fe20000000000 */
[----:B------:R-:W-:Y:S01]  /*1d350*/  R2UR UR7, R13 ;  /* 0x000000000d0772ca */ /* 0x000fe200000e0000 */
[----:B------:R-:W-:-:S03]  /*1d360*/  IMAD.MOV.U32 R13, RZ, RZ, -0x3ffffff0 ;  /* 0xc0000010ff0d7424 */ /* 0x000fc600078e00ff */
[----:B------:R-:W-:Y:S08]  /*1d370*/  MUFU.TANH R153, R153 ;  /* 0x0000009900997308 */ /* 0x000ff00000002400 */
[----:B------:R-:W-:Y:S08]  /*1d380*/  MUFU.TANH R155, R155 ;  /* 0x0000009b009b7308 */ /* 0x000ff00000002400 */
[----:B------:R-:W-:Y:S01]  /*1d390*/  MUFU.TANH R156, R156 ;  /* 0x0000009c009c7308 */ /* 0x000fe20000002400 */
[----:B---3--:R-:W-:-:S07]  /*1d3a0*/  LOP3.LUT R203, R203, 0x7f, RZ, 0xc0, !PT ;  /* 0x0000007fcbcb7812 */ /* 0x008fce00078ec0ff */
[----:B------:R-:W-:Y:S01]  /*1d3b0*/  MUFU.TANH R158, R158 ;  /* 0x0000009e009e7308 */ /* 0x000fe20000002400 */
[----:B------:R-:W-:Y:S02]  /*1d3c0*/  ISETP.NE.AND P1, PT, R203, RZ, PT ;  /* 0x000000ffcb00720c */ /* 0x000fe40003f25270 */
[----:B------:R-:W3:Y:S05]  /*1d3d0*/  S2R R203, SR_TID.X ;  /* 0x0000000000cb7919 */ /* 0x000eea0000002100 */
[----:B------:R-:W-:Y:S08]  /*1d3e0*/  MUFU.TANH R157, R157 ;  /* 0x0000009d009d7308 */ /* 0x000ff00000002400 */
[----:B------:R-:W-:Y:S08]  /*1d3f0*/  MUFU.TANH R159, R159 ;  /* 0x0000009f009f7308 */ /* 0x000ff00000002400 */
[----:B------:R-:W-:Y:S08]  /*1d400*/  MUFU.TANH R160, R160 ;  /* 0x000000a000a07308 */ /* 0x000ff00000002400 */
[----:B------:R-:W-:Y:S01]  /*1d410*/  MUFU.TANH R162, R162 ;  /* 0x000000a200a27308 */ /* 0x000fe20000002400 */
[----:B---3--:R-:W-:-:S07]  /*1d420*/  SHF.R.U32.HI R203, RZ, 0x7, R203 ;  /* 0x00000007ffcb7819 */ /* 0x008fce00000116cb */
        /* <DEDUP_REMOVED lines=20> */
[----:B------:R-:W-:Y:S01]  /*1d570*/  QGMMA.64x192x32.F32.E4M3.E4M3 R24, R208, gdesc[UR4], R24, gsb0 ;  /* 0x02e00004d0187df3 */ /* 0x000fe20008000818 */
[----:B------:R-:W-:Y:S01]  /*1d580*/  R2UR UR6, R12 ;  /* 0x000000000c0672ca */ /* 0x000fe200000e0000 */
[C---:B------:R-:W-:Y:S01]  /*1d590*/  FMUL.FTZ R12, R2.reuse, R186 ;  /* 0x000000ba020c7220 */ /* 0x040fe20000410000 */
[----:B------:R-:W-:Y:S01]  /*1d5a0*/  R2UR UR7, R13 ;  /* 0x000000000d0772ca */ /* 0x000fe200000e0000 */
[C---:B------:R-:W-:Y:S01]  /*1d5b0*/  FMUL.FTZ R13, R2.reuse, R187 ;  /* 0x000000bb020d7220 */ /* 0x040fe20000410000 */
[C---:B------:R-:W-:Y:S01]  /*1d5c0*/  FMUL.FTZ R187, R2.reuse, R194 ;  /* 0x000000c202bb7220 */ /* 0x040fe20000410000 */
[C---:B------:R-:W-:Y:S01]  /*1d5d0*/  FMUL.FTZ R186, R2.reuse, R193 ;  /* 0x000000c102ba7220 */ /* 0x040fe20000410000 */
[----:B0-----:R-:W-:Y:S01]  /*1d5e0*/  FMNMX.FTZ R194, R7, R6, !PT ;  /* 0x0000000607c27209 */ /* 0x001fe20007810000 */
[----:B------:R-:W0:Y:S01]  /*1d5f0*/  MUFU.TANH R12, R12 ;  /* 0x0000000c000c7308 */ /* 0x000e220000002400 */
[----:B------:R-:W-:-:S02]  /*1d600*/  FMUL.FTZ R193, R2, R120 ;  /* 0x0000007802c17220 */ /* 0x000fc40000410000 */
[----:B------:R-:W-:-:S04]  /*1d610*/  FMNMX.FTZ R194, R11, R194, !PT ;  /* 0x000000c20bc27209 */ /* 0x000fc80007810000 */
[----:B------:R-:W-:Y:S01]  /*1d620*/  FMNMX.FTZ R194, R15, R194, !PT ;  /* 0x000000c20fc27209 */ /* 0x000fe20007810000 */
[----:B------:R-:W3:Y:S03]  /*1d630*/  MUFU.TANH R13, R13 ;  /* 0x0000000d000d7308 */ /* 0x000ee60000002400 */
[----:B-1----:R-:W-:-:S04]  /*1d640*/  FMNMX.FTZ R194, R20, R194, !PT ;  /* 0x000000c214c27209 */ /* 0x002fc80007810000 */
[----:B--2---:R-:W-:Y:S01]  /*1d650*/  FMNMX.FTZ R194, R185, R194, !PT ;  /* 0x000000c2b9c27209 */ /* 0x004fe20007810000 */
[----:B------:R-:W1:Y:S01]  /*1d660*/  MUFU.TANH R187, R187 ;  /* 0x000000bb00bb7308 */ /* 0x000e620000002400 */
[----:B0-----:R-:W-:-:S07]  /*1d670*/  FMNMX.FTZ R195, R12, R5, !PT ;  /* 0x000000050cc37209 */ /* 0x001fce0007810000 */
[----:B------:R-:W0:Y:S01]  /*1d680*/  MUFU.TANH R186, R186 ;  /* 0x000000ba00ba7308 */ /* 0x000e220000002400 */
[----:B---3--:R-:W-:-:S04]  /*1d690*/  FMNMX.FTZ R195, R13, R195, !PT ;  /* 0x000000c30dc37209 */ /* 0x008fc80007810000 */
[----:B------:R-:W-:-:S03]  /*1d6a0*/  FMNMX.FTZ R195, R21, R195, !PT ;  /* 0x000000c315c37209 */ /* 0x000fc60007810000 */
[----:B------:R-:W2:Y:S01]  /*1d6b0*/  MUFU.TANH R148, R148 ;  /* 0x0000009400947308 */ /* 0x000ea20000002400 */
[----:B------:R-:W-:-:S04]  /*1d6c0*/  FMNMX.FTZ R195, R184, R195, !PT ;  /* 0x000000c3b8c37209 */ /* 0x000fc80007810000 */
[----:B-1----:R-:W-:Y:S01]  /*1d6d0*/  FMNMX.FTZ R120, R187, R195, !PT ;  /* 0x000000c3bb787209 */ /* 0x002fe20007810000 */
[----:B------:R-:W-:Y:S02]  /*1d6e0*/  FMUL.FTZ R195, R2, R121 ;  /* 0x0000007902c37220 */ /* 0x000fe40000410000 */
[----:B------:R-:W1:Y:S01]  /*1d6f0*/  MUFU.TANH R150, R150 ;  /* 0x0000009600967308 */ /* 0x000e620000002400 */
[----:B0-----:R-:W-:Y:S02]  /*1d700*/  FMNMX.FTZ R194, R186, R194, !PT ;  /* 0x000000c2bac27209 */ /* 0x001fe40007810000 */
[----:B------:R-:W-:Y:S02]  /*1d710*/  FMNMX.FTZ R120, R188, R120, !PT ;  /* 0x00000078bc787209 */ /* 0x000fe40007810000 */
[----:B------:R-:W-:Y:S02]  /*1d720*/  FMNMX.FTZ R194, R189, R194, !PT ;  /* 0x000000c2bdc27209 */ /* 0x000fe40007810000 */
[----:B------:R-:W-:Y:S01]  /*1d730*/  FMNMX.FTZ R120, R191, R120, !PT ;  /* 0x00000078bf787209 */ /* 0x000fe20007810000 */
[----:B------:R-:W0:Y:S01]  /*1d740*/  MUFU.TANH R149, R149 ;  /* 0x0000009500957308 */ /* 0x000e220000002400 */
[----:B------:R-:W-:-:S02]  /*1d750*/  FMNMX.FTZ R121, R190, R194, !PT ;  /* 0x000000c2be797209 */ /* 0x000fc40007810000 */
[----:B------:R-:W-:Y:S02]  /*1d760*/  FMNMX.FTZ R120, R192, R120, !PT ;  /* 0x00000078c0787209 */ /* 0x000fe40007810000 */
[----:B------:R-:W-:Y:S02]  /*1d770*/  FMNMX.FTZ R121, R168, R121, !PT ;  /* 0x00000079a8797209 */ /* 0x000fe40007810000 */
[----:B------:R-:W-:Y:S01]  /*1d780*/  FMNMX.FTZ R120, R170, R120, !PT ;  /* 0x00000078aa787209 */ /* 0x000fe20007810000 */
[----:B------:R-:W3:Y:S01]  /*1d790*/  MUFU.TANH R151, R151 ;  /* 0x0000009700977308 */ /* 0x000ee20000002400 */
[----:B------:R-:W-:Y:S02]  /*1d7a0*/  FMNMX.FTZ R121, R169, R121, !PT ;  /* 0x00000079a9797209 */ /* 0x000fe40007810000 */
[----:B------:R-:W-:Y:S02]  /*1d7b0*/  FMNMX.FTZ R120, R171, R120, !PT ;  /* 0x00000078ab787209 */ /* 0x000fe40007810000 */
[----:B------:R-:W-:-:S02]  /*1d7c0*/  FMNMX.FTZ R121, R172, R121, !PT ;  /* 0x00000079ac797209 */ /* 0x000fc40007810000 */
[----:B------:R-:W-:Y:S01]  /*1d7d0*/  FMNMX.FTZ R120, R174, R120, !PT ;  /* 0x00000078ae787209 */ /* 0x000fe20007810000 */
[----:B------:R-:W4:Y:S01]  /*1d7e0*/  MUFU.TANH R193, R193 ;  /* 0x000000c100c17308 */ /* 0x000f220000002400 */
[----:B------:R-:W-:Y:S02]  /*1d7f0*/  FMNMX.FTZ R121, R173, R121, !PT ;  /* 0x00000079ad797209 */ /* 0x000fe40007810000 */
[----:B------:R-:W-:Y:S02]  /*1d800*/  FMNMX.FTZ R120, R175, R120, !PT ;  /* 0x00000078af787209 */ /* 0x000fe40007810000 */
[----:B------:R-:W-:Y:S02]  /*1d810*/  FMNMX.FTZ R121, R176, R121, !PT ;  /* 0x00000079b0797209 */ /* 0x000fe40007810000 */
[----:B------:R-:W-:Y:S01]  /*1d820*/  FMNMX.FTZ R120, R178, R120, !PT ;  /* 0x00000078b2787209 */ /* 0x000fe20007810000 */
[----:B------:R-:W5:Y:S01]  /*1d830*/  MUFU.TANH R122, R122 ;  /* 0x0000007a007a7308 */ /* 0x000f620000002400 */
[----:B------:R-:W-:-:S02]  /*1d840*/  FMNMX.FTZ R121, R177, R121, !PT ;  /* 0x00000079b1797209 */ /* 0x000fc40007810000 */
[----:B------:R-:W-:Y:S02]  /*1d850*/  FMNMX.FTZ R120, R179, R120, !PT ;  /* 0x00000078b3787209 */ /* 0x000fe40007810000 */
[----:B------:R-:W-:Y:S02]  /*1d860*/  FMNMX.FTZ R121, R180, R121, !PT ;  /* 0x00000079b4797209 */ /* 0x000fe40007810000 */
[----:B------:R-:W-:Y:S01]  /*1d870*/  FMNMX.FTZ R120, R182, R120, !PT ;  /* 0x00000078b6787209 */ /* 0x000fe20007810000 */
[----:B------:R-:W5:Y:S01]  /*1d880*/  MUFU.TANH R194, R195 ;  /* 0x000000c300c27308 */ /* 0x000f620000002400 */
[----:B------:R-:W-:Y:S02]  /*1d890*/  FMNMX.FTZ R121, R181, R121, !PT ;  /* 0x00000079b5797209 */ /* 0x000fe40007810000 */
[----:B------:R-:W-:Y:S02]  /*1d8a0*/  FMNMX.FTZ R120, R183, R120, !PT ;  /* 0x00000078b7787209 */ /* 0x000fe40007810000 */
[----:B------:R-:W-:-:S02]  /*1d8b0*/  FMNMX.FTZ R121, R152, R121, !PT ;  /* 0x0000007998797209 */ /* 0x000fc40007810000 */
[----:B------:R-:W-:Y:S01]  /*1d8c0*/  FMNMX.FTZ R120, R154, R120, !PT ;  /* 0x000000789a787209 */ /* 0x000fe20007810000 */
[----:B------:R-:W5:Y:S01]  /*1d8d0*/  MUFU.TANH R123, R123 ;  /* 0x0000007b007b7308 */ /* 0x000f620000002400 */
        /* <DEDUP_REMOVED lines=32> */
[----:B--2---:R-:W-:Y:S02]  /*1dae0*/  FMNMX.FTZ R121, R148, R121, !PT ;  /* 0x0000007994797209 */ /* 0x004fe40007810000 */
[----:B-1----:R-:W-:Y:S01]  /*1daf0*/  FMNMX.FTZ R120, R150, R120, !PT ;  /* 0x0000007896787209 */ /* 0x002fe20007810000 */
[----:B------:R-:W1:Y:S01]  /*1db00*/  MUFU.TANH R129, R129 ;  /* 0x0000008100817308 */ /* 0x000e620000002400 */
[----:B0-----:R-:W-:-:S02]  /*1db10*/  FMNMX.FTZ R121, R149, R121, !PT ;  /* 0x0000007995797209 */ /* 0x001fc40007810000 */
[----:B---3--:R-:W-:Y:S02]  /*1db20*/  FMNMX.FTZ R120, R151, R120, !PT ;  /* 0x0000007897787209 */ /* 0x008fe40007810000 */
[----:B----4-:R-:W-:Y:S02]  /*1db30*/  FMNMX.FTZ R121, R193, R121, !PT ;  /* 0x00000079c1797209 */ /* 0x010fe40007810000 */
[----:B-----5:R-:W-:Y:S01]  /*1db40*/  FMNMX.FTZ R120, R122, R120, !PT ;  /* 0x000000787a787209 */ /* 0x020fe20007810000 */
[----:B------:R-:W0:Y:S01]  /*1db50*/  MUFU.TANH R131, R131 ;  /* 0x0000008300837308 */ /* 0x000e220000002400 */
[----:B------:R-:W-:Y:S02]  /*1db60*/  FMNMX.FTZ R121, R194, R121, !PT ;  /* 0x00000079c2797209 */ /* 0x000fe40007810000 */
[----:B------:R-:W-:Y:S02]  /*1db70*/  FMNMX.FTZ R120, R123, R120, !PT ;  /* 0x000000787b787209 */ /* 0x000fe40007810000 */
[----:B------:R-:W-:-:S02]  /*1db80*/  FMNMX.FTZ R121, R124, R121, !PT ;  /* 0x000000797c797209 */ /* 0x000fc40007810000 */
[----:B------:R-:W-:Y:S01]  /*1db90*/  FMNMX.FTZ R120, R126, R120, !PT ;  /* 0x000000787e787209 */ /* 0x000fe20007810000 */
[----:B------:R-:W2:Y:S01]  /*1dba0*/  MUFU.TANH R132, R132 ;  /* 0x0000008400847308 */ /* 0x000ea20000002400 */
[----:B------:R-:W-:Y:S02]  /*1dbb0*/  FMNMX.FTZ R121, R125, R121, !PT ;  /* 0x000000797d797209 */ /* 0x000fe40007810000 */
[----:B------:R-:W-:Y:S02]  /*1dbc0*/  FMNMX.FTZ R120, R127, R120, !PT ;  /* 0x000000787f787209 */ /* 0x000fe40007810000 */
[----:B------:R-:W-:Y:S02]  /*1dbd0*/  FMNMX.FTZ R121, R128, R121, !PT ;  /* 0x0000007980797209 */ /* 0x000fe40007810000 */
[----:B------:R-:W-:Y:S01]  /*1dbe0*/  FMNMX.FTZ R120, R130, R120, !PT ;  /* 0x0000007882787209 */ /* 0x000fe20007810000 */
[----:B------:R-:W3:Y:S01]  /*1dbf0*/  MUFU.TANH R134, R134 ;  /* 0x0000008600867308 */ /* 0x000ee20000002400 */
[----:B-1----:R-:W-:-:S02]  /*1dc00*/  FMNMX.FTZ R121, R129, R121, !PT ;  /* 0x0000007981797209 */ /* 0x002fc40007810000 */
[----:B0-----:R-:W-:-:S05]  /*1dc10*/  FMNMX.FTZ R120, R131, R120, !PT ;  /* 0x0000007883787209 */ /* 0x001fca0007810000 */
[----:B------:R-:W0:Y:S01]  /*1dc20*/  MUFU.TANH R133, R133 ;  /* 0x0000008500857308 */ /* 0x000e220000002400 */
[----:B--2---:R-:W-:-:S07]  /*1dc30*/  FMNMX.FTZ R121, R132, R121, !PT ;  /* 0x0000007984797209 */ /* 0x004fce0007810000 */
[----:B------:R-:W1:Y:S01]  /*1dc40*/  MUFU.TANH R135, R135 ;  /* 0x0000008700877308 */ /* 0x000e620000002400 */
[----:B---3--:R-:W-:Y:S02]  /*1dc50*/  FMNMX.FTZ R120, R134, R120, !PT ;  /* 0x0000007886787209 */ /* 0x008fe40007810000 */
[----:B0-----:R-:W-:Y:S01]  /*1dc60*/  FMNMX.FTZ R196, R133, R121, !PT ;  /* 0x0000007985c47209 */ /* 0x001fe20007810000 */
[----:B------:R-:W-:Y:S02]  /*1dc70*/  WARPGROUP.DEPBAR.LE gsb0, 0x0 ;  /* 0x00008000000079c5 */ /* 0x000fe40000010000 */
[----:B------:R-:W-:Y:S01]  /*1dc80*/  WARPGROUP.ARRIVE ;  /* 0x00000000000079c5 */ /* 0x000fe20000000000 */
[----:B-1----:R-:W-:Y:S01]  /*1dc90*/  FMNMX.FTZ R195, R135, R120, !PT ;  /* 0x0000007887c37209 */ /* 0x002fe20007810000 */
[----:B------:R-:W0:Y:S04]  /*1dca0*/  SHFL.BFLY PT, R121, R196, 0x2, 0x1f ;  /* 0x0c401f00c4797f89 */ /* 0x000e2800000e0000 */
[----:B------:R-:W-:Y:S01]  /*1dcb0*/  QGMMA.64x192x32.F32.E4M3.E4M3 R24, R212, gdesc[UR4], R24, gsb0 ;  /* 0x02e00004d4187df3 */ /* 0x000fe20008000818 */
[----:B------:R-:W1:Y:S01]  /*1dcc0*/  SHFL.BFLY PT, R120, R195, 0x2, 0x1f ;  /* 0x0c401f00c3787f89 */ /* 0x000e6200000e0000 */
[----:B0-----:R-:W-:Y:S01]  /*1dcd0*/  FMNMX.FTZ R196, R196, R121, !PT ;  /* 0x00000079c4c47209 */ /* 0x001fe20007810000 */
[----:B------:R-:W-:Y:S01]  /*1dce0*/  IMAD.MOV.U32 R121, RZ, RZ, -0x3ffffff0 ;  /* 0xc0000010ff797424 */ /* 0x000fe200078e00ff */
[----:B-1----:R-:W-:-:S03]  /*1dcf0*/  FMNMX.FTZ R195, R195, R120, !PT ;  /* 0x00000078c3c37209 */ /* 0x002fc60007810000 */
[----:B------:R-:W0:Y:S01]  /*1dd00*/  SHFL.BFLY PT, R197, R196, 0x1, 0x1f ;  /* 0x0c201f00c4c57f89 */ /* 0x000e2200000e0000 */
[----:B------:R-:W-:Y:S02]  /*1dd10*/  IADD3 R120, R10, 0x600, RZ ;  /* 0x000006000a787810 */ /* 0x000fe40007ffe0ff */
[----:B------:R-:W-:Y:S01]  /*1dd20*/  R2UR UR7, R121 ;  /* 0x00000000790772ca */ /* 0x000fe200000e0000 */
[----:B------:R-:W1:Y:S01]  /*1dd30*/  SHFL.BFLY PT, R10, R195, 0x1, 0x1f ;  /* 0x0c201f00c30a7f89 */ /* 0x000e6200000e0000 */
[----:B------:R-:W-:Y:S02]  /*1dd40*/  R2UR UR6, R120 ;  /* 0x00000000780672ca */ /* 0x000fe400000e0000 */
[----:B0-----:R-:W-:Y:S02]  /*1dd50*/  FMNMX.FTZ R120, R196, R197, !PT ;  /* 0x000000c5c4787209 */ /* 0x001fe40007810000 */
[----:B-1----:R-:W-:Y:S01]  /*1dd60*/  FMNMX.FTZ R121, R195, R10, !PT ;  /* 0x0000000ac3797209 */ /* 0x002fe20007810000 */
[----:B------:R-:W-:-:S02]  /*1dd70*/  IMAD.U32 R10, RZ, RZ, UR56 ;  /* 0x00000038ff0a7e24 */ /* 0x000fc4000f8e00ff */
[C---:B------:R-:W-:Y:S02]  /*1dd80*/  FADD.FTZ R197, -R120.reuse, R6 ;  /* 0x0000000678c57221 */ /* 0x040fe40000010100 */
[----:B------:R-:W-:-:S01]  /*1dd90*/  FFMA.FTZ R195, R120, R10, -8 ;  /* 0xc100000078c37423 */ /* 0x000fc2000001000a */
[----:B------:R-:W-:Y:S01]  /*1dda0*/  FADD.FTZ R199, -R121, R5 ;  /* 0x0000000579c77221 */ /* 0x000fe20000010100 */
[-C--:B------:R-:W-:Y:S02]  /*1ddb0*/  FMUL.FTZ R197, R197, R10.reuse ;  /* 0x0000000ac5c57220 */ /* 0x080fe40000410000 */
[-CC-:B------:R-:W-:Y:S01]  /*1ddc0*/  FFMA.FTZ R196, R7, R10.reuse, -R195.reuse ;  /* 0x0000000a07c47223 */ /* 0x180fe200000108c3 */
[----:B------:R-:W-:-:S01]  /*1ddd0*/  FFMA.FTZ R7, R11, R10, -R195 ;  /* 0x0000000a0b077223 */ /* 0x000fc200000108c3 */
[-CC-:B------:R-:W-:Y:S01]  /*1dde0*/  FFMA.FTZ R11, R15, R10.reuse, -R195.reuse ;  /* 0x0000000a0f0b7223 */ /* 0x180fe200000108c3 */
[----:B------:R-:W-:-:S01]  /*1ddf0*/  FFMA.FTZ R15, R185, R10, -R195 ;  /* 0x0000000ab90f7223 */ /* 0x000fc200000108c3 */
[-CC-:B------:R-:W-:Y:S01]  /*1de00*/  FFMA.FTZ R185, R189, R10.reuse, -R195.reuse ;  /* 0x0000000abdb97223 */ /* 0x180fe200000108c3 */
[----:B------:R-:W-:-:S01]  /*1de10*/  FFMA.FTZ R189, R193, R10, -R195 ;  /* 0x0000000ac1bd7223 */ /* 0x000fc200000108c3 */
[-C--:B------:R-:W-:Y:S01]  /*1de20*/  FFMA.FTZ R193, R121, R10.reuse, -8 ;  /* 0xc100000079c17423 */ /* 0x080fe2000001000a */
        /* <DEDUP_REMOVED lines=33> */
[-C--:B------:R-:W-:Y:S01]  /*1e040*/  FFMA.FTZ R133, R133, R10.reuse, -R195 ;  /* 0x0000000a85857223 */ /* 0x080fe200000108c3 */
[-C--:B------:R-:W-:Y:S01]  /*1e050*/  FMUL.FTZ R6, R199, R10.reuse ;  /* 0x0000000ac7067220 */ /* 0x080fe20000410000 */
        /* <DEDUP_REMOVED lines=47> */
[----:B------:R-:W-:-:S03]  /*1e350*/  FFMA.FTZ R135, R135, R10, -R193 ;  /* 0x0000000a87877223 */ /* 0x000fc600000108c1 */
        /* <DEDUP_REMOVED lines=18> */
[----:B------:R-:W-:Y:S06]  /*1e480*/  QGMMA.64x192x32.F32.E4M3.E4M3 R24, R216, gdesc[UR4], R24, gsb0 ;  /* 0x02e00004d8187df3 */ /* 0x000fec0008000818 */
        /* <DEDUP_REMOVED lines=52> */
[----:B------:R-:W-:-:S06]  /*1e7d0*/  WARPGROUP.DEPBAR.LE gsb0, 0x0 ;  /* 0x00008000000079c5 */ /* 0x000fcc0000010000 */
        /* <DEDUP_REMOVED lines=48> */
[----:B------:R-:W-:-:S04]  /*1eae0*/  @!P1 IMAD R0, R9, 0x8, R18 ;  /* 0x0000000809009824 */ /* 0x000fc800078e0212 */
[----:B------:R-:W-:Y:S02]  /*1eaf0*/  @!P1 VIADD R0, R0, 0x33440 ;  /* 0x0003344000009836 */ /* 0x000fe40000000000 */
[----:B------:R-:W0:Y:S01]  /*1eb00*/  MUFU.EX2 R149, R149 ;  /* 0x0000009500957308 */ /* 0x000e220000000800 */
[----:B--2---:R-:W-:-:S02]  /*1eb10*/  FADD.FTZ R198, R148, R3 ;  /* 0x0000000394c67221 */ /* 0x004fc40000010000 */
[----:B------:R-:W-:-:S05]  /*1eb20*/  @!P1 PRMT R0, RZ, 0x654, R0 ;  /* 0x00000654ff009816 */ /* 0x000fca0000000000 */
        /* <DEDUP_REMOVED lines=12> */
[----:B------:R-:W-:-:S05]  /*1ebf0*/  IADD3 R3, -R203, 0xb, RZ ;  /* 0x0000000bcb037810 */ /* 0x000fca0007ffe1ff */
[----:B------:R2:W-:Y:S06]  /*1ec00*/  BAR.ARV R3, 0x100 ;  /* 0x000400030000751d */ /* 0x0005ec0000002000 */
[----:B------:R-:W3:Y:S01]  /*1ec10*/  MUFU.EX2 R126, R126 ;  /* 0x0000007e007e7308 */ /* 0x000ee20000000800 */
[----:B-1----:R-:W-:-:S01]  /*1ec20*/  FADD.FTZ R193, R123, R198 ;  /* 0x000000c67bc17221 */ /* 0x002fc20000010000 */
[----:B------:R1:W-:Y:S01]  /*1ec30*/  @!P1 SYNCS.ARRIVE.TRANS64.RED.A1T0 RZ, [R0+URZ], RZ ;  /* 0x000000ff00ff99a7 */ /* 0x0003e2000810043f */
[----:B0-----:R-:W-:-:S05]  /*1ec40*/  FADD.FTZ R198, R124, R191 ;  /* 0x000000bf7cc67221 */ /* 0x001fca0000010000 */
[----:B------:R-:W0:Y:S08]  /*1ec50*/  MUFU.EX2 R125, R125 ;  /* 0x0000007d007d7308 */ /* 0x000e300000000800 */
[----:B------:R-:W4:Y:S01]  /*1ec60*/  MUFU.EX2 R127, R127 ;  /* 0x0000007f007f7308 */ /* 0x000f220000000800 */
[----:B---3--:R-:W-:-:S07]  /*1ec70*/  FADD.FTZ R200, R126, R193 ;  /* 0x000000c17ec87221 */ /* 0x008fce0000010000 */
[----:B------:R-:W1:Y:S01]  /*1ec80*/  MUFU.EX2 R128, R128 ;  /* 0x0000008000807308 */ /* 0x000e620000000800 */
[----:B0-----:R-:W-:-:S07]  /*1ec90*/  FADD.FTZ R191, R125, R198 ;  /* 0x000000c67dbf7221 */ /* 0x001fce0000010000 */
[----:B------:R-:W0:Y:S01]  /*1eca0*/  MUFU.EX2 R130, R130 ;  /* 0x0000008200827308 */ /* 0x000e220000000800 */
[----:B----4-:R-:W-:-:S07]  /*1ecb0*/  FADD.FTZ R193, R127, R200 ;  /* 0x000000c87fc17221 */ /* 0x010fce0000010000 */
[----:B------:R-:W3:Y:S01]  /*1ecc0*/  MUFU.EX2 R129, R129 ;  /* 0x0000008100817308 */ /* 0x000ee20000000800 */
[----:B-1----:R-:W-:-:S07]  /*1ecd0*/  FADD.FTZ R0, R128, R191 ;  /* 0x000000bf80007221 */ /* 0x002fce0000010000 */
[----:B------:R-:W1:Y:S01]  /*1ece0*/  MUFU.EX2 R131, R131 ;  /* 0x0000008300837308 */ /* 0x000e620000000800 */
[----:B0-----:R-:W-:-:S07]  /*1ecf0*/  FADD.FTZ R198, R130, R193 ;  /* 0x000000c182c67221 */ /* 0x001fce0000010000 */
[----:B------:R-:W0:Y:S01]  /*1ed00*/  MUFU.EX2 R132, R132 ;  /* 0x0000008400847308 */ /* 0x000e220000000800 */
[----:B---3--:R-:W-:-:S07]  /*1ed10*/  FADD.FTZ R191, R129, R0 ;  /* 0x0000000081bf7221 */ /* 0x008fce0000010000 */
[----:B------:R-:W3:Y:S01]  /*1ed20*/  MUFU.EX2 R134, R134 ;  /* 0x0000008600867308 */ /* 0x000ee20000000800 */
[----:B-1----:R-:W-:-:S07]  /*1ed30*/  FADD.FTZ R193, R131, R198 ;  /* 0x000000c683c17221 */ /* 0x002fce0000010000 */
[----:B------:R-:W1:Y:S01]  /*1ed40*/  MUFU.EX2 R133, R133 ;  /* 0x0000008500857308 */ /* 0x000e620000000800 */
[----:B0-----:R-:W-:-:S07]  /*1ed50*/  FADD.FTZ R0, R132, R191 ;  /* 0x000000bf84007221 */ /* 0x001fce0000010000 */
[----:B------:R-:W2:Y:S01]  /*1ed60*/  MUFU.EX2 R135, R135 ;  /* 0x0000008700877308 */ /* 0x000ea20000000800 */
[----:B---3--:R-:W-:-:S01]  /*1ed70*/  FADD.FTZ R198, R134, R193 ;  /* 0x000000c186c67221 */ /* 0x008fc20000010000 */
[----:B-1----:R-:W-:-:S03]  /*1ed80*/  FADD.FTZ R0, R133, R0 ;  /* 0x0000000085007221 */ /* 0x002fc60000010000 */
[----:B--2---:R-:W-:Y:S01]  /*1ed90*/  FADD.FTZ R3, R135, R198 ;  /* 0x000000c687037221 */ /* 0x004fe20000010000 */
[----:B------:R-:W-:Y:S06]  /*1eda0*/  @!P0 BRA `(.L_x_3350) ;  /* 0x0000000000048947 */ /* 0x000fec0003800000 */
[----:B------:R-:W-:Y:S01]  /*1edb0*/  BPT.TRAP 0x1 ;  /* 0x000000040000795c */ /* 0x000fe20000300000 */
.L_x_3350:
[----:B------:R-:W-:Y:S01]  /*1edc0*/  F2FP.SATFINITE.E4M3.F32.PACK_AB_MERGE_C R11, R20, R11, RZ ;  /* 0x0000000b140b723e */ /* 0x000fe200048070ff */
[-C--:B------:R-:W-:Y:S01]  /*1edd0*/  FMUL.FTZ R24, R24, R5.reuse ;  /* 0x0000000518187220 */ /* 0x080fe20000410000 */
[----:B------:R-:W-:Y:S01]  /*1ede0*/  ISETP.GT.AND P1, PT, R4, RZ, PT ;  /* 0x000000ff0400720c */ /* 0x000fe20003f24270 */
[-C--:B------:R-:W-:Y:S01]  /*1edf0*/  FMUL.FTZ R25, R25, R5.reuse ;  /* 0x0000000519197220 */ /* 0x080fe20000410000 */
[----:B------:R-:W-:Y:S01]  /*1ee00*/  F2FP.SATFINITE.E4M3.F32.PACK_AB_MERGE_C R200, R7, R196, R11 ;  /* 0x000000c407c8723e */ /* 0x000fe2000480700b */
[----:B------:R-:W-:Y:S01]  /*1ee10*/  FMUL.FTZ R28, R28, R5 ;  /* 0x000000051c1c7220 */ /* 0x000fe20000410000 */
[----:B------:R-:W-:Y:S01]  /*1ee20*/  LEA R7, R8, R18, 0x3 ;  /* 0x0000001208077211 */ /* 0x000fe200078e18ff */
[----:B------:R-:W-:Y:S01]  /*1ee30*/  IMAD.U32 R8, RZ, RZ, UR42 ;  /* 0x0000002aff087e24 */ /* 0x000fe2000f8e00ff */
[----:B------:R-:W-:Y:S01]  /*1ee40*/  F2FP.SATFINITE.E4M3.F32.PACK_AB_MERGE_C R13, R184, R13, RZ ;  /* 0x0000000db80d723e */ /* 0x000fe200048070ff */
[----:B------:R-:W-:Y:S01]  /*1ee50*/  FMUL.FTZ R29, R29, R5 ;  /* 0x000000051d1d7220 */ /* 0x000fe20000410000 */
        /* <DEDUP_REMOVED lines=136> */
[----:B------:R-:W-:Y:S01]  /*1f6e0*/  MOV R6, R120 ;  /* 0x0000007800067202 */ /* 0x000fe20000000f00 */
[----:B------:R-:W-:Y:S06]  /*1f6f0*/  @P1 BRA `(.L_x_3351) ;  /* 0xffffffc000781947 */ /* 0x000fec000383ffff */
[----:B------:R-:W-:-:S07]  /*1f700*/  IMAD.MOV.U32 R148, RZ, RZ, R9 ;  /* 0x000000ffff947224 */ /* 0x000fce00078e0009 */
.L_x_3340:
[----:B------:R-:W-:Y:S05]  /*1f710*/  WARPSYNC.ALL ;  /* 0x0000000000007948 */ /* 0x000fea0003800000 */
[----:B------:R-:W-:Y:S06]  /*1f720*/  BAR.ARV 0x8, 0x120 ;  /* 0x0204800000007b1d */ /* 0x000fec0000002000 */
[----:B------:R-:W-:Y:S05]  /*1f730*/  @!P0 BRA `(.L_x_3352) ;  /* 0x0000000000048947 */ /* 0x000fea0003800000 */
[----:B------:R-:W-:Y:S01]  /*1f740*/  BPT.TRAP 0x1 ;  /* 0x000000040000795c */ /* 0x000fe20000300000 */
.L_x_3352:
[----:B------:R-:W-:Y:S01]  /*1f750*/  IMAD R11, R148, 0x8, R18 ;  /* 0x00000008940b7824 */ /* 0x000fe200078e0212 */
[----:B------:R-:W-:-:S04]  /*1f760*/  SHF.L.U32 R2, R227, 0x1f, RZ ;  /* 0x0000001fe3027819 */ /* 0x000fc800000006ff */
[----:B------:R0:W1:Y:S01]  /*1f770*/  SYNCS.PHASECHK.TRANS64.TRYWAIT P1, [R11+URZ+0x33450], R2 ;  /* 0x033450020b0075a7 */ /* 0x000062000802017f */
[----:B------:R-:W-:Y:S05]  /*1f780*/  @!P0 BRA `(.L_x_3353) ;  /* 0x0000000000048947 */ /* 0x000fea0003800000 */
[----:B------:R-:W-:Y:S01]  /*1f790*/  BPT.TRAP 0x1 ;  /* 0x000000040000795c */ /* 0x000fe20000300000 */
.L_x_3353:
[----:B------:R-:W-:-:S04]  /*1f7a0*/  IADD3 R18, R18, 0x200, RZ ;  /* 0x0000020012127810 */ /* 0x000fc80007ffe0ff */
[----:B------:R-:W-:-:S04]  /*1f7b0*/  SHF.R.U32.HI R18, RZ, 0x4, R18 ;  /* 0x00000004ff127819 */ /* 0x000fc80000011612 */
[----:B------:R-:W-:-:S04]  /*1f7c0*/  LOP3.LUT R18, R18, 0x3fff, RZ, 0xc0, !PT ;  /* 0x00003fff12127812 */ /* 0x000fc800078ec0ff */
[----:B------:R-:W-:Y:S01]  /*1f7d0*/  LOP3.LUT R5, R18, 0x10000, RZ, 0xfc, !PT ;  /* 0x0001000012057812 */ /* 0x000fe200078efcff */
[----:B-1----:R-:W-:Y:S06]  /*1f7e0*/  @P1 BRA `(.L_x_3354) ;  /* 0x0000000000081947 */ /* 0x002fec0003800000 */
[----:B------:R-:W1:Y:S02]  /*1f7f0*/  SYNCS.PHASECHK.TRANS64.TRYWAIT P1, [R11+URZ+0x33450], R2 ;  /* 0x033450020b0075a7 */ /* 0x000e64000802017f */
[----:B-1----:R-:W-:Y:S05]  /*1f800*/  @!P1 BRA `(.L_x_3355) ;  /* 0x000000b800b49947 */ /* 0x002fea0003800000 */
.L_x_3354:
[----:B------:R-:W-:Y:S01]  /*1f810*/  IMAD R4, R148, 0x780, R5 ;  /* 0x0000078094047824 */ /* 0x000fe200078e0205 */
[----:B------:R-:W0:Y:S01]  /*1f820*/  LDL R12, [R1+0xc] ;  /* 0x00000c00010c7983 */ /* 0x000e220000100800 */
[----:B------:R-:W-:Y:S01]  /*1f830*/  IMAD.MOV.U32 R5, RZ, RZ, -0x3ffffff0 ;  /* 0xc0000010ff057424 */ /* 0x000fe200078e00ff */
[----:B------:R-:W-:Y:S05]  /*1f840*/  WARPSYNC.ALL ;  /* 0x0000000000007948 */ /* 0x000fea0003800000 */
[C---:B------:R-:W-:Y:S01]  /*1f850*/  R2UR UR6, R4.reuse ;  /* 0x00000000040672ca */ /* 0x040fe200000e0000 */
[----:B------:R-:W-:Y:S01]  /*1f860*/  WARPGROUP.ARRIVE ;  /* 0x00000000000079c5 */ /* 0x000fe20000000000 */
[----:B------:R-:W-:Y:S01]  /*1f870*/  R2UR UR7, R5 ;  /* 0x00000000050772ca */ /* 0x000fe200000e0000 */
[----:B------:R-:W-:Y:S01]  /*1f880*/  VIADD R6, R4, 0x180 ;  /* 0x0000018004067836 */ /* 0x000fe20000000000 */
[----:B------:R-:W-:Y:S01]  /*1f890*/  ULDC.64 UR4, c[0x0][0x9a0] ;  /* 0x0002680000047ab9 */ /* 0x000fe20000000a00 */
[----:B------:R-:W-:Y:S01]  /*1f8a0*/  IMAD.MOV.U32 R7, RZ, RZ, -0x3ffffff0 ;  /* 0xc0000010ff077424 */ /* 0x000fe200078e00ff */
[----:B------:R-:W-:-:S04]  /*1f8b0*/  ISETP.NE.U32.AND P1, PT, RZ, UR4, PT ;  /* 0x00000004ff007c0c */ /* 0x000fc8000bf25070 */
[----:B------:R-:W-:-:S05]  /*1f8c0*/  ISETP.NE.AND.EX P1, PT, RZ, UR5, PT, P1 ;  /* 0x00000005ff007c0c */ /* 0x000fca000bf25310 */
[----:B------:R-:W-:Y:S01]  /*1f8d0*/  QGMMA.64x192x32.F32.E4M3.E4M3 R24, R200, gdesc[UR4], R24, gsb0 ;  /* 0x02e00004c8187df3 */ /* 0x000fe20008000818 */
[----:B------:R-:W-:Y:S01]  /*1f8e0*/  R2UR UR6, R6 ;  /* 0x00000000060672ca */ /* 0x000fe200000e0000 */
[----:B------:R-:W-:Y:S01]  /*1f8f0*/  VIADD R6, R4, 0x300 ;  /* 0x0000030004067836 */ /* 0x000fe20000000000 */
[----:B------:R-:W-:Y:S02]  /*1f900*/  R2UR UR7, R7 ;  /* 0x00000000070772ca */ /* 0x000fe400000e0000 */
[----:B------:R-:W-:-:S03]  /*1f910*/  MOV R7, 0xc0000010 ;  /* 0xc000001000077802 */ /* 0x000fc60000000f00 */
[----:B------:R-:W2:Y:S01]  /*1f920*/  @P1 LDC.64 R8, c[0x0][0x9d0] ;  /* 0x00027400ff081b82 */ /* 0x000ea20000000a00 */
[----:B------:R-:W-:Y:S01]  /*1f930*/  @P1 SHF.R.S32.HI R13, RZ, 0x1f, R234 ;  /* 0x0000001fff0d1819 */ /* 0x000fe200000114ea */
[----:B------:R-:W-:Y:S02]  /*1f940*/  WARPGROUP.DEPBAR.LE gsb0, 0x0 ;  /* 0x00008000000079c5 */ /* 0x000fe40000010000 */
[----:B------:R-:W-:-:S08]  /*1f950*/  WARPGROUP.ARRIVE ;  /* 0x00000000000079c5 */ /* 0x000fd00000000000 */
[----:B------:R-:W-:Y:S01]  /*1f960*/  QGMMA.64x192x32.F32.E4M3.E4M3 R24, R204, gdesc[UR4], R24, gsb0 ;  /* 0x02e00004cc187df3 */ /* 0x000fe20008000818 */
[----:B------:R-:W-:Y:S02]  /*1f970*/  R2UR UR6, R6 ;  /* 0x00000000060672ca */ /* 0x000fe400000e0000 */
[----:B------:R-:W-:Y:S02]  /*1f980*/  R2UR UR7, R7 ;  /* 0x00000000070772ca */ /* 0x000fe400000e0000 */
[----:B------:R-:W0:Y:S02]  /*1f990*/  @P1 LDC.64 R6, c[0x0][0x9c8] ;  /* 0x00027200ff061b82 */ /* 0x000e240000000a00 */
        /* <DEDUP_REMOVED lines=8> */
[----:B------:R-:W-:Y:S01]  /*1fa20*/  @P1 LEA R8, P2, R6, UR4, 0x2 ;  /* 0x0000000406081c11 */ /* 0x000fe2000f8410ff */
[----:B------:R-:W-:-:S03]  /*1fa30*/  IMAD.MOV.U32 R2, RZ, RZ, 0x3f800000 ;  /* 0x3f800000ff027424 */ /* 0x000fc600078e00ff */
[----:B------:R-:W-:-:S05]  /*1fa40*/  @P1 LEA.HI.X R9, R6, UR5, R5, 0x2, P2 ;  /* 0x0000000506091c11 */ /* 0x000fca00090f1405 */
[----:B------:R0:W2:Y:S01]  /*1fa50*/  @P1 LDG.E R2, desc[UR54][R8.64] ;  /* 0x0000003608021981 */ /* 0x0000a2000c1e1900 */
[----:B------:R-:W-:Y:S02]  /*1fa60*/  WARPGROUP.DEPBAR.LE gsb0, 0x0 ;  /* 0x00008000000079c5 */ /* 0x000fe40000010000 */
[----:B------:R-:W-:-:S06]  /*1fa70*/  WARPGROUP.ARRIVE ;  /* 0x00000000000079c5 */ /* 0x000fcc0000000000 */
[----:B------:R-:W-:Y:S01]  /*1fa80*/  QGMMA.64x192x32.F32.E4M3.E4M3 R24, R208, gdesc[UR4], R24, gsb0 ;  /* 0x02e00004d0187df3 */ /* 0x000fe20008000818 */
[----:B------:R-:W-:Y:S01]  /*1fa90*/  VIADD R6, R4, 0x480 ;  /* 0x0000048004067836 */ /* 0x000fe20000000000 */
[----:B------:R-:W-:-:S04]  /*1faa0*/  MOV R7, 0xc0000010 ;  /* 0xc000001000077802 */ /* 0x000fc80000000f00 */
[----:B------:R-:W-:Y:S02]  /*1fab0*/  R2UR UR6, R6 ;  /* 0x00000000060672ca */ /* 0x000fe400000e0000 */
[----:B------:R-:W-:Y:S01]  /*1fac0*/  R2UR UR7, R7 ;  /* 0x00000000070772ca */ /* 0x000fe200000e0000 */
[----:B------:R-:W-:Y:S02]  /*1fad0*/  VIADD R4, R4, 0x600 ;  /* 0x0000060004047836 */ /* 0x000fe40000000000 */
[----:B------:R-:W-:Y:S01]  /*1fae0*/  IMAD.MOV.U32 R5, RZ, RZ, -0x3ffffff0 ;  /* 0xc0000010ff057424 */ /* 0x000fe200078e00ff */
[----:B------:R-:W1:Y:S01]  /*1faf0*/  SHFL.BFLY PT, R6, R3, 0x2, 0x1f ;  /* 0x0c401f0003067f89 */ /* 0x000e6200000e0000 */
[----:B------:R-:W-:Y:S02]  /*1fb00*/  WARPGROUP.DEPBAR.LE gsb0, 0x0 ;  /* 0x00008000000079c5 */ /* 0x000fe40000010000 */
[----:B------:R-:W-:-:S06]  /*1fb10*/  WARPGROUP.ARRIVE ;  /* 0x00000000000079c5 */ /* 0x000fcc0000000000 */
[----:B------:R-:W-:Y:S01]  /*1fb20*/  QGMMA.64x192x32.F32.E4M3.E4M3 R24, R212, gdesc[UR4], R24, gsb0 ;  /* 0x02e00004d4187df3 */ /* 0x000fe20008000818 */
[----:B------:R-:W-:Y:S02]  /*1fb30*/  R2UR UR6, R4 ;  /* 0x00000000040672ca */ /* 0x000fe400000e0000 */
[----:B------:R-:W-:Y:S02]  /*1fb40*/  R2UR UR7, R5 ;  /* 0x00000000050772ca */ /* 0x000fe400000e0000 */
[----:B------:R-:W3:Y:S01]  /*1fb50*/  SHFL.BFLY PT, R5, R0, 0x2, 0x1f ;  /* 0x0c401f0000057f89 */ /* 0x000ee200000e0000 */
[----:B-1----:R-:W-:-:S05]  /*1fb60*/  FADD.FTZ R6, R6, R3 ;  /* 0x0000000306067221 */ /* 0x002fca0000010000 */
[----:B------:R-:W0:Y:S01]  /*1fb70*/  SHFL.BFLY PT, R7, R6, 0x1, 0x1f ;  /* 0x0c201f0006077f89 */ /* 0x000e2200000e0000 */
[----:B---3--:R-:W-:-:S05]  /*1fb80*/  FADD.FTZ R5, R5, R0 ;  /* 0x0000000005057221 */ /* 0x008fca0000010000 */
[----:B------:R-:W1:Y:S01]  /*1fb90*/  SHFL.BFLY PT, R4, R5, 0x1, 0x1f ;  /* 0x0c201f0005047f89 */ /* 0x000e6200000e0000 */
[----:B0-----:R-:W-:-:S01]  /*1fba0*/  FADD.FTZ R9, R6, R7 ;  /* 0x0000000706097221 */ /* 0x001fc20000010000 */
[----:B------:R-:W-:-:S03]  /*1fbb0*/  IMAD.MOV.U32 R7, RZ, RZ, RZ ;  /* 0x000000ffff077224 */ /* 0x000fc600078e00ff */
[----:B------:R-:W-:Y:S01]  /*1fbc0*/  FMUL.FTZ R13, R9, 0.00390625 ;  /* 0x3b800000090d7820 */ /* 0x000fe20000410000 */
[----:B-1----:R-:W-:-:S05]  /*1fbd0*/  FADD.FTZ R8, R5, R4 ;  /* 0x0000000405087221 */ /* 0x002fca0000010000 */
[C---:B------:R-:W-:Y:S01]  /*1fbe0*/  FSETP.NE.FTZ.AND P1, PT, R8.reuse, RZ, PT ;  /* 0x000000ff0800720b */ /* 0x040fe20003f35000 */
[----:B------:R-:W-:Y:S01]  /*1fbf0*/  FMUL.FTZ R12, R8, 0.00390625 ;  /* 0x3b800000080c7820 */ /* 0x000fe20000410000 */
[----:B------:R-:W-:-:S04]  /*1fc00*/  FSETP.NE.FTZ.AND P3, PT, R13, RZ, PT ;  /* 0x000000ff0d00720b */ /* 0x000fc80003f75000 */
[----:B------:R-:W-:-:S07]  /*1fc10*/  FSETP.NE.FTZ.AND P2, PT, R12, RZ, PT ;  /* 0x000000ff0c00720b */ /* 0x000fce0003f55000 */
        /* <DEDUP_REMOVED lines=8> */
[----:B------:R-:W3:Y:S01]  /*1fca0*/  @P1 MUFU.RCP R5, R9 ;  /* 0x0000000900051308 */ /* 0x000ee20000001000 */
[----:B------:R-:W-:Y:S01]  /*1fcb0*/  @P2 FMUL.FTZ R3, R10, 0.69314718246459960938 ;  /* 0x3f3172180a032820 */ /* 0x000fe20000410000 */
[----:B0-----:R-:W-:Y:S01]  /*1fcc0*/  @P2 FMUL.FTZ R0, R0, 0.69314718246459960938 ;  /* 0x3f31721800002820 */ /* 0x001fe20000410000 */
[----:B------:R-:W-:Y:S01]  /*1fcd0*/  @P3 FMUL.FTZ R15, R10, 0.69314718246459960938 ;  /* 0x3f3172180a0f3820 */ /* 0x000fe20000410000 */
[----:B------:R-:W-:Y:S01]  /*1fce0*/  MOV R122, 0xff800000 ;  /* 0xff800000007a7802 */ /* 0x000fe20000000f00 */
[----:B------:R-:W-:-:S02]  /*1fcf0*/  IMAD.MOV.U32 R124, RZ, RZ, -0x800000 ;  /* 0xff800000ff7c7424 */ /* 0x000fc400078e00ff */
[----:B------:R-:W-:Y:S01]  /*1fd00*/  @P2 FFMA.FTZ R122, R3, R120, R0 ;  /* 0x00000078037a2223 */ /* 0x000fe20000010000 */
[----:B-1----:R-:W-:Y:S01]  /*1fd10*/  @P3 FMUL.FTZ R4, R4, 0.69314718246459960938 ;  /* 0x3f31721804043820 */ /* 0x002fe20000410000 */
[----:B--2---:R-:W-:-:S03]  /*1fd20*/  FMUL.FTZ R3, R7, R2 ;  /* 0x0000000207037220 */ /* 0x004fc60000410000 */
[----:B------:R-:W-:Y:S01]  /*1fd30*/  @P3 FFMA.FTZ R124, R15, R121, R4 ;  /* 0x000000790f7c3223 */ /* 0x000fe20000010004 */
[----:B---3--:R-:W-:Y:S01]  /*1fd40*/  FMUL.FTZ R0, R5, R2 ;  /* 0x0000000205007220 */ /* 0x008fe20000410000 */
[----:B------:R-:W-:Y:S02]  /*1fd50*/  WARPGROUP.DEPBAR.LE gsb0, 0x0 ;  /* 0x00008000000079c5 */ /* 0x000fe40000010000 */
[----:B------:R-:W-:Y:S05]  /*1fd60*/  @!P0 BRA `(.L_x_3356) ;  /* 0x0000000000048947 */ /* 0x000fea0003800000 */
[----:B------:R-:W-:Y:S01]  /*1fd70*/  BPT.TRAP 0x1 ;  /* 0x000000040000795c */ /* 0x000fe20000300000 */
.L_x_3356:
        /* <DEDUP_REMOVED lines=9> */
[----:B------:R-:W-:Y:S01]  /*1fe10*/  ISETP.NE.AND P0, PT, R148, 0x2, PT ;  /* 0x000000029400780c */ /* 0x000fe20003f05270 */
        /* <DEDUP_REMOVED lines=97> */
.L_x_3294:
[----:B------:R-:W-:Y:S05]  /*20430*/  WARPSYNC.ALL ;  /* 0x0000000000007948 */ /* 0x000fea0003800000 */
[----:B------:R-:W0:Y:S08]  /*20440*/  S2UR UR42, SR_CgaCtaId ;  /* 0x00000000002a79c3 */ /* 0x000e300000008800 */
[----:B------:R-:W-:Y:S06]  /*20450*/  BAR.SYNC.DEFER_BLOCKING 0x5, 0x180 ;  /* 0x0146000000007b1d */ /* 0x000fec0000010000 */
[----:B------:R-:W-:Y:S01]  /*20460*/  UMOV UR4, 0x400 ;  /* 0x0000040000047882 */ /* 0x000fe20000000000 */
[----:B------:R-:W-:Y:S01]  /*20470*/  BSSY B0, `(.L_x_3357) ;  /* 0x00002e1000007945 */ /* 0x000fe20003800000 */
[----:B0-----:R-:W-:-:S06]  /*20480*/  ULEA UR4, UR42, UR4, 0x18 ;  /* 0x000000042a047291 */ /* 0x001fcc000f8ec03f */
[----:B------:R-:W-:-:S05]  /*20490*/  MOV R18, UR4 ;  /* 0x0000000400127c02 */ /* 0x000fca0008000f00 */
[----:B------:R0:W1:Y:S01]  /*204a0*/  LDS.128 R144, [R18+0x334d0] ;  /* 0x0334d00012907984 */ /* 0x0000620000000c00 */
[----:B------:R-:W-:Y:S06]  /*204b0*/  BAR.ARV 0x4, 0x180 ;  /* 0x0106000000007b1d */ /* 0x000fec0000002000 */
[----:B------:R-:W-:Y:S05]  /*204c0*/  @P1 BRA `(.L_x_3358) ;  /* 0x0000002000ac1947 */ /* 0x000fea0003800000 */
[----:B------:R-:W2:Y:S01]  /*204d0*/  LDL R90, [R1+0x48] ;  /* 0x00004800015a7983 */ /* 0x000ea20000100800 */
[----:B------:R-:W-:Y:S01]  /*204e0*/  ULDC.64 UR4, c[0x4][0x100] ;  /* 0x0100400000047ab9 */ /* 0x000fe20000000a00 */
[----:B------:R-:W3:Y:S02]  /*204f0*/  S2R R83, SR_TID.X ;  /* 0x0000000000537919 */ /* 0x000ee40000002100 */
[----:B---3--:R-:W-:-:S05]  /*20500*/  IMAD.SHL.U32 R0, R83, 0x4, RZ ;  /* 0x0000000453007824 */ /* 0x008fca00078e00ff */
[----:B------:R-:W-:-:S04]  /*20510*/  LOP3.LUT R0, R0, 0xc, RZ, 0xc0, !PT ;  /* 0x0000000c00007812 */ /* 0x000fc800078ec0ff */
[----:B------:R-:W-:-:S05]  /*20520*/  IADD3 R2, P0, R0, UR4, RZ ;  /* 0x0000000400027c10 */ /* 0x000fca000ff1e0ff */
[----:B------:R-:W-:-:S05]  /*20530*/  IMAD.X R3, RZ, RZ, UR5, P0 ;  /* 0x00000005ff037e24 */ /* 0x000fca00080e06ff */
[----:B------:R3:W4:Y:S01]  /*20540*/  LDG.E.CONSTANT R0, desc[UR54][R2.64] ;  /* 0x0000003602007981 */ /* 0x000722000c1e9900 */
[----:B------:R-:W-:Y:S01]  /*20550*/  F2FP.BF16.F32.PACK_AB R48, R53, R48 ;  /* 0x000000303530723e */ /* 0x000fe200000010ff */
[----:B------:R-:W-:Y:S01]  /*20560*/  UMOV UR4, 0xffffffff ;  /* 0xffffffff00047882 */ /* 0x000fe20000000000 */
[----:B------:R-:W-:Y:S02]  /*20570*/  F2FP.BF16.F32.PACK_AB R49, R52, R49 ;  /* 0x000000313431723e */ /* 0x000fe400000010ff */
[----:B------:R-:W-:Y:S02]  /*20580*/  F2FP.BF16.F32.PACK_AB R120, R120, R21 ;  /* 0x000000157878723e */ /* 0x000fe400000010ff */
[----:B------:R-:W-:Y:S02]  /*20590*/  F2FP.BF16.F32.PACK_AB R121, R121, R20 ;  /* 0x000000147979723e */ /* 0x000fe400000010ff */
[----:B------:R-:W-:Y:S01]  /*205a0*/  F2FP.BF16.F32.PACK_AB R56, R56, R27 ;  /* 0x0000001b3838723e */ /* 0x000fe200000010ff */
[----:B---3--:R-:W3:Y:S01]  /*205b0*/  S2R R3, SR_SWINHI ;  /* 0x0000000000037919 */ /* 0x008ee20000002f00 */
[----:B------:R-:W-:-:S02]  /*205c0*/  F2FP.BF16.F32.PACK_AB R27, R37, R10 ;  /* 0x0000000a251b723e */ /* 0x000fc400000010ff */
[----:B------:R-:W-:Y:S02]  /*205d0*/  F2FP.BF16.F32.PACK_AB R11, R36, R11 ;  /* 0x0000000b240b723e */ /* 0x000fe400000010ff */
[----:B------:R-:W-:Y:S02]  /*205e0*/  LOP3.LUT P0, R2, R83, 0x3, RZ, 0xc0, !PT ;  /* 0x0000000353027812 */ /* 0x000fe4000780c0ff */
[----:B------:R-:W-:Y:S02]  /*205f0*/  F2FP.BF16.F32.PACK_AB R24, R24, R5 ;  /* 0x000000051818723e */ /* 0x000fe400000010ff */
[----:B------:R-:W-:Y:S02]  /*20600*/  F2FP.BF16.F32.PACK_AB R25, R25, R4 ;  /* 0x000000041919723e */ /* 0x000fe400000010ff */
[----:B------:R-:W-:Y:S02]  /*20610*/  ISETP.EQ.OR P0, PT, R2, 0x3, !P0 ;  /* 0x000000030200780c */ /* 0x000fe40004702670 */
        /* <DEDUP_REMOVED lines=10> */
[----:B------:R-:W-:Y:S02]  /*206c0*/  MOV R52, R18 ;  /* 0x0000001200347202 */ /* 0x000fe40000000f00 */
[----:B---3--:R-:W-:Y:S02]  /*206d0*/  MOV R53, R3 ;  /* 0x0000000300357202 */ /* 0x008fe40000000f00 */
[----:B------:R-:W-:-:S02]  /*206e0*/  F2FP.BF16.F32.PACK_AB R80, R31, R34 ;  /* 0x000000221f50723e */ /* 0x000fc400000010ff */
        /* <DEDUP_REMOVED lines=33> */
[----:B------:R-:W-:Y:S02]  /*20900*/  LOP3.LUT R36, R37, 0x380, RZ, 0xc0, !PT ;  /* 0x0000038025247812 */ /* 0x000fe400078ec0ff */
[----:B------:R-:W-:Y:S02]  /*20910*/  IADD3 R35, P2, R20, 0x8040, RZ ;  /* 0x0000804014237810 */ /* 0x000fe40007f5e0ff */
[----:B------:R-:W-:Y:S02]  /*20920*/  SHF.R.U64 R36, R36, 0x3, RZ ;  /* 0x0000000324247819 */ /* 0x000fe400000012ff */
[----:B------:R-:W-:-:S02]  /*20930*/  IADD3 R33, P1, R20, 0x8020, RZ ;  /* 0x0000802014217810 */ /* 0x000fc40007f3e0ff */
[----:B------:R-:W-:Y:S01]  /*20940*/  LOP3.LUT R36, R36, R37, RZ, 0x3c, !PT ;  /* 0x0000002524247212 */ /* 0x000fe200078e3cff */
[----:B------:R-:W-:Y:S01]  /*20950*/  IMAD.X R37, RZ, RZ, R21, P3 ;  /* 0x000000ffff257224 */ /* 0x000fe200018e0615 */
        /* <DEDUP_REMOVED lines=49> */
[----:B------:R-:W-:Y:S02]  /*20c70*/  LOP3.LUT R20, R3, R20, RZ, 0x3c, !PT ;  /* 0x0000001403147212 */ /* 0x000fe400078e3cff */
        /* <DEDUP_REMOVED lines=12> */
[----:B----4-:R-:W-:Y:S01]  /*20d40*/  LOP3.LUT R3, R0, 0x2, RZ, 0x3c, !PT ;  /* 0x0000000200037812 */ /* 0x010fe200078e3cff */
[----:B------:R-:W-:Y:S06]  /*20d50*/  BRA.DIV UR4, `(.L_x_3359) ;  /* 0x000000a604747947 */ /* 0x000fec000b800000 */
[----:B------:R-:W-:Y:S01]  /*20d60*/  SEL R9, R121, R42, P0 ;  /* 0x0000002a79097207 */ /* 0x000fe20000000000 */
[----:B------:R-:W-:Y:S01]  /*20d70*/  SHFL.IDX PT, R6, R13, R0, 0x1c1f ;  /* 0x001c1f000d067589 */ /* 0x000fe200000e0000 */
[----:B------:R-:W-:Y:S02]  /*20d80*/  SEL R20, R42, R121, P0 ;  /* 0x000000792a147207 */ /* 0x000fe40000000000 */
[----:B------:R-:W-:Y:S02]  /*20d90*/  SEL R29, R45, R44, P0 ;  /* 0x0000002c2d1d7207 */ /* 0x000fe40000000000 */
        /* <DEDUP_REMOVED lines=39> */
[----:B------:R3:W-:Y:S01]  /*21010*/  SHFL.IDX PT, R39, R50, R3, 0x1c1f ;  /* 0x001c1f0332277589 */ /* 0x0007e200000e0000 */
        /* <DEDUP_REMOVED lines=11> */
[----:B------:R-:W0:Y:S01]  /*210d0*/  SHFL.IDX PT, R7, R8, R3, 0x1c1f ;  /* 0x001c1f0308077589 */ /* 0x000e2200000e0000 */
        /* <DEDUP_REMOVED lines=11> */
[----:B------:R-:W1:Y:S01]  /*21190*/  SHFL.IDX PT, R25, R28, R3, 0x1c1f ;  /* 0x001c1f031c197589 */ /* 0x000e6200000e0000 */
[----:B--2---:R-:W-:Y:S02]  /*211a0*/  SEL R48, R33, R44, P0 ;  /* 0x0000002c21307207 */ /* 0x004fe40000000000 */
[----:B---3--:R-:W-:Y:S01]  /*211b0*/  SEL R50, R44, R33, P0 ;  /* 0x000000212c327207 */ /* 0x008fe20000000000 */
[----:B------:R2:W3:Y:S01]  /*211c0*/  SHFL.IDX PT, R27, R32, R3, 0x1c1f ;  /* 0x001c1f03201b7589 */ /* 0x0004e200000e0000 */
        /* <DEDUP_REMOVED lines=8> */
[----:B------:R-:W-:Y:S04]  /*21250*/  SHFL.IDX PT, R49, R49, R0, 0x1c1f ;  /* 0x001c1f0031317589 */ /* 0x000fe800000e0000 */
[----:B------:R-:W-:Y:S01]  /*21260*/  SHFL.IDX PT, R51, R51, R0, 0x1c1f ;  /* 0x001c1f0033337589 */ /* 0x000fe200000e0000 */
[----:B-1----:R-:W-:-:S02]  /*21270*/  SEL R12, R29, R40, P0 ;  /* 0x000000281d0c7207 */ /* 0x002fc40000000000 */
[----:B------:R-:W-:Y:S01]  /*21280*/  SEL R14, R40, R29, P0 ;  /* 0x0000001d280e7207 */ /* 0x000fe20000000000 */
[----:B------:R-:W0:Y:S01]  /*21290*/  SHFL.IDX PT, R54, R54, R3, 0x1c1f ;  /* 0x001c1f0336367589 */ /* 0x000e2200000e0000 */
[----:B--2---:R-:W-:Y:S02]  /*212a0*/  SEL R32, R34, R25, P0 ;  /* 0x0000001922207207 */ /* 0x004fe40000000000 */
[----:B------:R-:W-:Y:S01]  /*212b0*/  SEL R40, R31, R42, P0 ;  /* 0x0000002a1f287207 */ /* 0x000fe20000000000 */
[----:B------:R1:W2:Y:S01]  /*212c0*/  SHFL.IDX PT, R2, R56, R3, 0x1c1f ;  /* 0x001c1f0338027589 */ /* 0x0002a200000e0000 */
[----:B---3--:R-:W-:Y:S02]  /*212d0*/  SEL R36, R38, R27, P0 ;  /* 0x0000001b26247207 */ /* 0x008fe40000000000 */
[----:B------:R-:W-:Y:S01]  /*212e0*/  SEL R34, R25, R34, P0 ;  /* 0x0000002219227207 */ /* 0x000fe20000000000 */
[----:B------:R-:W3:Y:S01]  /*212f0*/  SHFL.IDX PT, R66, R66, R3, 0x1c1f ;  /* 0x001c1f0342427589 */ /* 0x000ee200000e0000 */
[----:B------:R-:W-:-:S02]  /*21300*/  SEL R38, R27, R38, P0 ;  /* 0x000000261b267207 */ /* 0x000fc40000000000 */
[----:B------:R-:W-:Y:S01]  /*21310*/  SEL R42, R42, R31, P0 ;  /* 0x0000001f2a2a7207 */ /* 0x000fe20000000000 */
[----:B------:R-:W4:Y:S01]  /*21320*/  SHFL.IDX PT, R68, R68, R3, 0x1c1f ;  /* 0x001c1f0344447589 */ /* 0x000f2200000e0000 */
[----:B-1----:R-:W-:-:S03]  /*21330*/  SEL R56, R37, R58, P0 ;  /* 0x0000003a25387207 */ /* 0x002fc60000000000 */
[----:B------:R-:W-:Y:S01]  /*21340*/  SHFL.IDX PT, R45, R45, R0, 0x1c1f ;  /* 0x001c1f002d2d7589 */ /* 0x000fe200000e0000 */
[----:B------:R-:W-:-:S03]  /*21350*/  SEL R58, R58, R37, P0 ;  /* 0x000000253a3a7207 */ /* 0x000fc60000000000 */
[----:B------:R-:W-:Y:S04]  /*21360*/  SHFL.IDX PT, R47, R47, R0, 0x1c1f ;  /* 0x001c1f002f2f7589 */ /* 0x000fe800000e0000 */
[----:B------:R-:W-:Y:S01]  /*21370*/  SHFL.IDX PT, R57, R57, R0, 0x1c1f ;  /* 0x001c1f0039397589 */ /* 0x000fe200000e0000 */
[----:B0-----:R-:W-:Y:S02]  /*21380*/  SEL R5, R41, R54, P0 ;  /* 0x0000003629057207 */ /* 0x001fe40000000000 */
[----:B------:R-:W-:Y:S01]  /*21390*/  SEL R7, R54, R41, P0 ;  /* 0x0000002936077207 */ /* 0x000fe20000000000 */
[----:B------:R-:W-:Y:S01]  /*213a0*/  SHFL.IDX PT, R59, R59, R0, 0x1c1f ;  /* 0x001c1f003b3b7589 */ /* 0x000fe200000e0000 */
[----:B--2---:R-:W-:-:S03]  /*213b0*/  SEL R11, R2, R43, P0 ;  /* 0x0000002b020b7207 */ /* 0x004fc60000000000 */
[----:B------:R0:W1:Y:S01]  /*213c0*/  SHFL.IDX PT, R21, R24, R3, 0x1c1f ;  /* 0x001c1f0318157589 */ /* 0x00006200000e0000 */
[----:B---3--:R-:W-:Y:S02]  /*213d0*/  SEL R33, R49, R66, P0 ;  /* 0x0000004231217207 */ /* 0x008fe40000000000 */
[----:B------:R-:W-:Y:S01]  /*213e0*/  SEL R35, R66, R49, P0 ;  /* 0x0000003142237207 */ /* 0x000fe20000000000 */
[----:B------:R2:W3:Y:S01]  /*213f0*/  SHFL.IDX PT, R20, R60, R3, 0x1c1f ;  /* 0x001c1f033c147589 */ /* 0x0004e200000e0000 */
[----:B----4-:R-:W-:-:S03]  /*21400*/  SEL R37, R51, R68, P0 ;  /* 0x0000004433257207 */ /* 0x010fc60000000000 */
[----:B------:R-:W4:Y:S01]  /*21410*/  SHFL.IDX PT, R64, R64, R3, 0x1c1f ;  /* 0x001c1f0340407589 */ /* 0x000f2200000e0000 */
[----:B0-----:R-:W-:-:S03]  /*21420*/  SEL R24, R26, R9, P0 ;  /* 0x000000091a187207 */ /* 0x001fc60000000000 */
[----:B------:R-:W0:Y:S01]  /*21430*/  SHFL.IDX PT, R72, R72, R3, 0x1c1f ;  /* 0x001c1f0348487589 */ /* 0x000e2200000e0000 */
[----:B------:R-:W-:Y:S02]  /*21440*/  SEL R26, R9, R26, P0 ;  /* 0x0000001a091a7207 */ /* 0x000fe40000000000 */
[----:B--2---:R-:W-:Y:S01]  /*21450*/  SEL R60, R62, R39, P0 ;  /* 0x000000273e3c7207 */ /* 0x004fe20000000000 */
[----:B------:R-:W2:Y:S01]  /*21460*/  SHFL.IDX PT, R74, R74, R3, 0x1c1f ;  /* 0x001c1f034a4a7589 */ /* 0x000ea200000e0000 */
[----:B------:R-:W-:Y:S02]  /*21470*/  SEL R62, R39, R62, P0 ;  /* 0x0000003e273e7207 */ /* 0x000fe40000000000 */
[----:B------:R-:W-:Y:S01]  /*21480*/  SEL R9, R43, R2, P0 ;  /* 0x000000022b097207 */ /* 0x000fe20000000000 */
[----:B------:R-:W-:Y:S01]  /*21490*/  SHFL.IDX PT, R55, R55, R0, 0x1c1f ;  /* 0x001c1f0037377589 */ /* 0x000fe200000e0000 */
[----:B------:R-:W-:-:S03]  /*214a0*/  SEL R39, R68, R51, P0 ;  /* 0x0000003344277207 */ /* 0x000fc60000000000 */
[----:B------:R-:W-:Y:S01]  /*214b0*/  SHFL.IDX PT, R61, R61, R0, 0x1c1f ;  /* 0x001c1f003d3d7589 */ /* 0x000fe200000e0000 */
[----:B-1----:R-:W-:Y:S02]  /*214c0*/  SEL R28, R30, R21, P0 ;  /* 0x000000151e1c7207 */ /* 0x002fe40000000000 */
[----:B------:R-:W-:Y:S01]  /*214d0*/  SEL R30, R21, R30, P0 ;  /* 0x0000001e151e7207 */ /* 0x000fe20000000000 */
[----:B------:R-:W-:Y:S01]  /*214e0*/  SHFL.IDX PT, R63, R63, R0, 0x1c1f ;  /* 0x001c1f003f3f7589 */ /* 0x000fe200000e0000 */
[----:B---3--:R-:W-:Y:S02]  /*214f0*/  SEL R25, R45, R20, P0 ;  /* 0x000000142d197207 */ /* 0x008fe40000000000 */
[----:B------:R-:W-:Y:S01]  /*21500*/  SEL R27, R20, R45, P0 ;  /* 0x0000002d141b7207 */ /* 0x000fe20000000000 */
[----:B------:R-:W1:Y:S01]  /*21510*/  SHFL.IDX PT, R70, R70, R3, 0x1c1f ;  /* 0x001c1f0346467589 */ /* 0x000e6200000e0000 */
[----:B----4-:R-:W-:Y:S02]  /*21520*/  SEL R29, R47, R64, P0 ;  /* 0x000000402f1d7207 */ /* 0x010fe40000000000 */
[----:B------:R-:W-:Y:S01]  /*21530*/  SEL R31, R64, R47, P0 ;  /* 0x0000002f401f7207 */ /* 0x000fe20000000000 */
[----:B------:R-:W3:Y:S01]  /*21540*/  SHFL.IDX PT, R76, R76, R3, 0x1c1f ;  /* 0x001c1f034c4c7589 */ /* 0x000ee200000e0000 */
[----:B0-----:R-:W-:-:S02]  /*21550*/  SEL R41, R57, R72, P0 ;  /* 0x0000004839297207 */ /* 0x001fc40000000000 */
[----:B------:R-:W-:Y:S01]  /*21560*/  SEL R43, R72, R57, P0 ;  /* 0x00000039482b7207 */ /* 0x000fe20000000000 */
[----:B------:R-:W0:Y:S01]  /*21570*/  SHFL.IDX PT, R78, R78, R3, 0x1c1f ;  /* 0x001c1f034e4e7589 */ /* 0x000e2200000e0000 */
[----:B--2---:R-:W-:Y:S02]  /*21580*/  SEL R49, R59, R74, P0 ;  /* 0x0000004a3b317207 */ /* 0x004fe40000000000 */
[----:B------:R-:W-:Y:S01]  /*21590*/  SEL R51, R74, R59, P0 ;  /* 0x0000003b4a337207 */ /* 0x000fe20000000000 */
[----:B------:R-:W2:Y:S04]  /*215a0*/  SHFL.IDX PT, R80, R80, R3, 0x1c1f ;  /* 0x001c1f0350507589 */ /* 0x000ea800000e0000 */
[----:B------:R4:W2:Y:S01]  /*215b0*/  SHFL.IDX PT, R65, R65, R0, 0x1c1f ;  /* 0x001c1f0041417589 */ /* 0x0008a200000e0000 */
[----:B-1----:R-:W-:-:S02]  /*215c0*/  SEL R13, R55, R70, P0 ;  /* 0x00000046370d7207 */ /* 0x002fc40000000000 */
[----:B------:R-:W-:Y:S01]  /*215d0*/  SEL R15, R70, R55, P0 ;  /* 0x00000037460f7207 */ /* 0x000fe20000000000 */
[----:B----4-:R-:W-:Y:S01]  /*215e0*/  IMAD.MOV.U32 R0, RZ, RZ, RZ ;  /* 0x000000ffff007224 */ /* 0x010fe200078e00ff */
[----:B---3--:R-:W-:Y:S02]  /*215f0*/  SEL R45, R61, R76, P0 ;  /* 0x0000004c3d2d7207 */ /* 0x008fe40000000000 */
[----:B------:R-:W-:Y:S02]  /*21600*/  SEL R47, R76, R61, P0 ;  /* 0x0000003d4c2f7207 */ /* 0x000fe40000000000 */
[----:B0-----:R-:W-:Y:S02]  /*21610*/  SEL R57, R63, R78, P0 ;  /* 0x0000004e3f397207 */ /* 0x001fe40000000000 */
[----:B------:R-:W-:-:S07]  /*21620*/  SEL R59, R78, R63, P0 ;  /* 0x0000003f4e3b7207 */ /* 0x000fce0000000000 */
.L_x_3592:
[----:B------:R-:W3:Y:S04]  /*21630*/  LDL.LU R2, [R1+0x4] ;  /* 0x0000040001027983 */ /* 0x000ee80000300800 */
[----:B------:R-:W4:Y:S01]  /*21640*/  LDL.LU R54, [R1+0x8] ;  /* 0x0000080001367983 */ /* 0x000f220000300800 */
[----:B------:R-:W-:Y:S05]  /*21650*/  WARPSYNC.ALL ;  /* 0x0000000000007948 */ /* 0x000fea0003800000 */
[----:B------:R-:W-:Y:S01]  /*21660*/  BAR.SYNC.DEFER_BLOCKING 0x1, 0x100 ;  /* 0x0044000000007b1d */ /* 0x000fe20000010000 */
[----:B--2---:R-:W-:-:S02]  /*21670*/  SEL R61, R65, R80, P0 ;  /* 0x00000050413d7207 */ /* 0x004fc40000000000 */
[----:B------:R-:W-:-:S03]  /*21680*/  SEL R63, R80, R65, P0 ;  /* 0x00000041503f7207 */ /* 0x000fc60000000000 */
[----:B------:R-:W-:Y:S02]  /*21690*/  ULDC.64 UR4, c[0x0][0xbd8] ;  /* 0x0002f60000047ab9 */ /* 0x000fe40000000a00 */
[----:B------:R-:W-:-:S04]  /*216a0*/  ISETP.NE.U32.AND P1, PT, RZ, UR4, PT ;  /* 0x00000004ff007c0c */ /* 0x000fc8000bf25070 */
[----:B------:R-:W-:Y:S01]  /*216b0*/  ISETP.NE.AND.EX P1, PT, RZ, UR5, PT, P1 ;  /* 0x00000005ff007c0c */ /* 0x000fe2000bf25310 */
[----:B------:R-:W-:Y:S04]  /*216c0*/  STSM.16.M88.4 [R75], R4 ;  /* 0x000000044b007844 */ /* 0x000fe80000000200 */
[----:B------:R0:W-:Y:S04]  /*216d0*/  STSM.16.M88.4 [R85], R8 ;  /* 0x0000000855007844 */ /* 0x0001e80000000200 */
[----:B------:R-:W-:Y:S04]  /*216e0*/  STSM.16.M88.4 [R84], R24 ;  /* 0x0000001854007844 */ /* 0x000fe80000000200 */
        /* <DEDUP_REMOVED lines=9> */
[----:B------:R-:W-:-:S05]  /*21780*/  LEA R3, R232, R230, 0x6 ;  /* 0x000000e6e8037211 */ /* 0x000fca00078e30ff */
[----:B------:R-:W-:Y:S01]  /*21790*/  IMAD.WIDE R52, R3, 0x2, R52 ;  /* 0x0000000203347825 */ /* 0x000fe200078e0234 */
[----:B------:R-:W-:Y:S01]  /*217a0*/  BAR.SYNC.DEFER_BLOCKING 0x1, 0x100 ;  /* 0x0044000000007b1d */ /* 0x000fe20000010000 */
[----:B---3--:R-:W-:-:S04]  /*217b0*/  IADD3 R20, P2, R2, UR4, RZ ;  /* 0x0000000402147c10 */ /* 0x008fc8000ff5e0ff */
[----:B----4-:R-:W-:Y:S01]  /*217c0*/  IADD3.X R21, R54, UR5, RZ, P2, !PT ;  /* 0x0000000536157c10 */ /* 0x010fe200097fe4ff */
[----:B------:R-:W-:Y:S02]  /*217d0*/  ULDC.64 UR4, c[0x0][0xbe0] ;  /* 0x0002f80000047ab9 */ /* 0x000fe40000000a00 */
[----:B------:R-:W-:Y:S02]  /*217e0*/  ISETP.NE.U32.AND P0, PT, RZ, UR4, PT ;  /* 0x00000004ff007c0c */ /* 0x000fe4000bf05070 */
[----:B------:R2:W5:Y:S01]  /*217f0*/  @P1 LDG.E R0, desc[UR54][R20.64] ;  /* 0x0000003614001981 */ /* 0x000562000c1e1900 */
[----:B0-----:R-:W-:Y:S02]  /*21800*/  IADD3 R9, P2, R52, 0x1000, RZ ;  /* 0x0000100034097810 */ /* 0x001fe40007f5e0ff */
[----:B------:R-:W-:-:S13]  /*21810*/  ISETP.NE.AND.EX P0, PT, RZ, UR5, PT, P0 ;  /* 0x00000005ff007c0c */ /* 0x000fda000bf05300 */
[----:B------:R-:W-:Y:S01]  /*21820*/  @P0 IADD3 R2, P3, R2, UR4, RZ ;  /* 0x0000000402020c10 */ /* 0x000fe2000ff7e0ff */
[----:B------:R-:W-:Y:S02]  /*21830*/  ULDC UR4, c[0x0][0xa88] ;  /* 0x0002a20000047ab9 */ /* 0x000fe40000000800 */
[----:B-1----:R-:W-:Y:S01]  /*21840*/  IMAD.U32 R60, RZ, RZ, UR4 ;  /* 0x00000004ff3c7e24 */ /* 0x002fe2000f8e00ff */
[----:B------:R-:W-:-:S05]  /*21850*/  @P0 IADD3.X R3, R54, UR5, RZ, P3, !PT ;  /* 0x0000000536030c10 */ /* 0x000fca0009ffe4ff */
[----:B------:R2:W5:Y:S01]  /*21860*/  @P0 LDG.E R60, desc[UR54][R2.64] ;  /* 0x00000036023c0981 */ /* 0x000562000c1e1900 */
[----:B------:R-:W-:Y:S05]  /*21870*/  @P0 BRA `(.L_x_3360) ;  /* 0x0000000000100947 */ /* 0x000fea0003800000 */
[----:B------:R-:W-:Y:S05]  /*21880*/  @!P1 BRA `(.L_x_3360) ;  /* 0x00000000000c9947 */ /* 0x000fea0003800000 */
[----:B--2---:R-:W2:Y:S04]  /*21890*/  LDG.E R3, desc[UR54][R20.64] ;  /* 0x0000003614037981 */ /* 0x004ea8000c1e1900 */
[----:B-----5:R-:W2:Y:S02]  /*218a0*/  LDG.E R60, desc[UR54][R20.64+0x4] ;  /* 0x00000436143c7981 */ /* 0x020ea4000c1e1900 */
[----:B--2---:R-:W-:-:S07]  /*218b0*/  IMAD.IADD R60, R60, 0x1, -R3 ;  /* 0x000000013c3c7824 */ /* 0x004fce00078e0a03 */
.L_x_3360:
[----:B------:R-:W3:Y:S01]  /*218c0*/  LDL.LU R10, [R1+0xc] ;  /* 0x00000c00010a7983 */ /* 0x000ee20000300800 */
[----:B------:R-:W-:-:S03]  /*218d0*/  ULDC.64 UR4, c[0x0][0xb70] ;  /* 0x0002dc0000047ab9 */ /* 0x000fc60000000a00 */
[----:B------:R-:W4:Y:S04]  /*218e0*/  LDL R6, [R1+0x44] ;  /* 0x0000440001067983 */ /* 0x000f280000100800 */
[----:B------:R-:W4:Y:S04]  /*218f0*/  LDL.LU R65, [R1] ;  /* 0x0000000001417983 */ /* 0x000f280000300800 */
[----:B------:R-:W4:Y:S01]  /*21900*/  LDL.LU R64, [R1+0x18] ;  /* 0x0000180001407983 */ /* 0x000f220000300800 */
[--C-:B--2--5:R-:W-:Y:S01]  /*21910*/  SHF.R.S32.HI R3, RZ, 0x1f, R0.reuse ;  /* 0x0000001fff037819 */ /* 0x124fe20000011400 */
[----:B------:R-:W-:Y:S01]  /*21920*/  IMAD.MOV.U32 R2, RZ, RZ, R0 ;  /* 0x000000ffff027224 */ /* 0x000fe200078e0000 */
[----:B------:R-:W-:-:S02]  /*21930*/  SEL R237, R237, RZ, !P1 ;  /* 0x000000ffeded7207 */ /* 0x000fc40004800000 */
[----:B------:R-:W-:Y:S02]  /*21940*/  LOP3.LUT R8, R9, 0x380, RZ, 0xc0, !PT ;  /* 0x0000038009087812 */ /* 0x000fe400078ec0ff */
[----:B------:R-:W-:Y:S02]  /*21950*/  IADD3 R33, P0, R52, 0x5000, RZ ;  /* 0x0000500034217810 */ /* 0x000fe40007f1e0ff */
[----:B------:R-:W-:Y:S02]  /*21960*/  SHF.R.U64 R8, R8, 0x3, RZ ;  /* 0x0000000308087819 */ /* 0x000fe400000012ff */
[----:B------:R-:W-:Y:S02]  /*21970*/  IADD3 R13, P3, R52, 0x2000, RZ ;  /* 0x00002000340d7810 */ /* 0x000fe40007f7e0ff */
        /* <DEDUP_REMOVED lines=20> */
[----:B------:R-:W-:Y:S01]  /*21ac0*/  IMAD.X R25, RZ, RZ, R53, P4 ;  /* 0x000000ffff197224 */ /* 0x000fe200020e0635 */
[----:B------:R-:W-:Y:S02]  /*21ad0*/  LOP3.LUT R28, R28, R29, RZ, 0x3c, !PT ;  /* 0x0000001d1c1c7212 */ /* 0x000fe400078e3cff */
[----:B------:R-:W-:Y:S02]  /*21ae0*/  LOP3.LUT R40, R40, R41, RZ, 0x3c, !PT ;  /* 0x0000002928287212 */ /* 0x000fe400078e3cff */
[----:B------:R-:W-:-:S02]  /*21af0*/  IADD3.X R29, RZ, R53, RZ, P5, !PT ;  /* 0x00000035ff1d7210 */ /* 0x000fc40002ffe4ff */
[C---:B------:R-:W-:Y:S02]  /*21b00*/  IADD3 R45, P3, R52.reuse, 0x8000, RZ ;  /* 0x00008000342d7810 */ /* 0x040fe40007f7e0ff */
[C---:B------:R-:W-:Y:S02]  /*21b10*/  IADD3 R49, P4, R52.reuse, 0x9000, RZ ;  /* 0x0000900034317810 */ /* 0x040fe40007f9e0ff */
[----:B------:R-:W-:Y:S02]  /*21b20*/  IADD3 R55, P5, R52, 0xa000, RZ ;  /* 0x0000a00034377810 */ /* 0x000fe40007fbe0ff */
[----:B------:R-:W-:Y:S02]  /*21b30*/  IADD3.X R41, RZ, R53, RZ, P2, !PT ;  /* 0x00000035ff297210 */ /* 0x000fe400017fe4ff */
        /* <DEDUP_REMOVED lines=12> */
[----:B------:R-:W-:-:S02]  /*21c00*/  SHF.R.S32.HI R231, RZ, 0x1f, R230 ;  /* 0x0000001fffe77819 */ /* 0x000fc400000114e6 */
[----:B------:R-:W-:Y:S01]  /*21c10*/  SHF.R.S32.HI R233, RZ, 0x1f, R232 ;  /* 0x0000001fffe97819 */ /* 0x000fe200000114e8 */
[----:B------:R-:W-:Y:S01]  /*21c20*/  BSSY B1, `(.L_x_3361) ;  /* 0x000006d000017945 */ /* 0x000fe20003800000 */
[----:B---3--:R-:W-:Y:S02]  /*21c30*/  SEL R62, R10, RZ, !P1 ;  /* 0x000000ff0a3e7207 */ /* 0x008fe40004800000 */
[----:B------:R-:W0:Y:S01]  /*21c40*/  S2R R10, SR_TID.X ;  /* 0x00000000000a7919 */ /* 0x000e220000002100 */
[----:B----4-:R-:W-:Y:S02]  /*21c50*/  SHF.R.S32.HI R61, RZ, 0x1f, R65 ;  /* 0x0000001fff3d7819 */ /* 0x010fe40000011441 */
[----:B------:R-:W-:-:S03]  /*21c60*/  LEA R11, R64, R6, 0x7 ;  /* 0x00000006400b7211 */ /* 0x000fc600078e38ff */
[----:B------:R-:W-:-:S04]  /*21c70*/  IMAD R4, R61, UR4, RZ ;  /* 0x000000043d047c24 */ /* 0x000fc8000f8e02ff */
[C---:B------:R-:W-:Y:S02]  /*21c80*/  IMAD R7, R65.reuse, UR5, R4 ;  /* 0x0000000541077c24 */ /* 0x040fe4000f8e0204 */
[----:B------:R-:W-:Y:S01]  /*21c90*/  IMAD.WIDE.U32 R4, R65, UR4, R2 ;  /* 0x0000000441047c25 */ /* 0x000fe2000f8e0002 */
[----:B------:R-:W-:-:S03]  /*21ca0*/  ULDC.64 UR4, c[0x0][0xb78] ;  /* 0x0002de0000047ab9 */ /* 0x000fc60000000a00 */
[----:B------:R-:W-:Y:S01]  /*21cb0*/  IMAD.IADD R5, R5, 0x1, R7 ;  /* 0x0000000105057824 */ /* 0x000fe200078e0207 */
[----:B------:R-:W-:Y:S01]  /*21cc0*/  SHF.R.S32.HI R7, RZ, 0x1f, R11 ;  /* 0x0000001fff077819 */ /* 0x000fe2000001140b */
[----:B------:R-:W-:Y:S02]  /*21cd0*/  IMAD R2, R62, UR4, RZ ;  /* 0x000000043e027c24 */ /* 0x000fe4000f8e02ff */
[----:B------:R-:W-:-:S04]  /*21ce0*/  IMAD.WIDE.U32 R4, R237, UR4, R4 ;  /* 0x00000004ed047c25 */ /* 0x000fc8000f8e0004 */
[----:B------:R-:W-:Y:S01]  /*21cf0*/  IMAD R6, R237, UR5, R2 ;  /* 0x00000005ed067c24 */ /* 0x000fe2000f8e0202 */
[----:B------:R-:W-:Y:S01]  /*21d00*/  IADD3 R2, P1, R11, R4, RZ ;  /* 0x000000040b027210 */ /* 0x000fe20007f3e0ff */
[----:B------:R-:W-:Y:S01]  /*21d10*/  ULDC.64 UR4, c[0x0][0xb40] ;  /* 0x0002d00000047ab9 */ /* 0x000fe20000000a00 */
[----:B0-----:R-:W-:Y:S02]  /*21d20*/  VIADD R14, R10, 0xffffff80 ;  /* 0xffffff800a0e7836 */ /* 0x001fe40000000000 */
[----:B------:R-:W-:Y:S01]  /*21d30*/  IADD3.X R7, R7, R5, R6, P1, !PT ;  /* 0x0000000507077210 */ /* 0x000fe20000ffe406 */
[----:B------:R-:W-:Y:S01]  /*21d40*/  VIADD R5, R11, 0x8 ;  /* 0x000000080b057836 */ /* 0x000fe20000000000 */
[C---:B------:R-:W-:Y:S02]  /*21d50*/  LEA R20, P1, R2.reuse, UR4, 0x2 ;  /* 0x0000000402147c11 */ /* 0x040fe4000f8210ff */
[----:B------:R-:W-:Y:S02]  /*21d60*/  SHF.R.S32.HI R10, RZ, 0x1f, R14 ;  /* 0x0000001fff0a7819 */ /* 0x000fe4000001140e */
[----:B------:R-:W-:Y:S01]  /*21d70*/  LEA.HI.X R21, R2, UR5, R7, 0x2, P1 ;  /* 0x0000000502157c11 */ /* 0x000fe200088f1407 */
[----:B------:R-:W-:Y:S01]  /*21d80*/  ULDC.64 UR4, c[0x0][0xaa0] ;  /* 0x0002a80000047ab9 */ /* 0x000fe20000000a00 */
[----:B------:R-:W-:-:S02]  /*21d90*/  LEA.HI R10, R10, R14, RZ, 0x7 ;  /* 0x0000000e0a0a7211 */ /* 0x000fc400078f38ff */
[----:B------:R-:W-:Y:S02]  /*21da0*/  IADD3 R37, P1, R52, 0x6000, RZ ;  /* 0x0000600034257810 */ /* 0x000fe40007f3e0ff */
[----:B------:R-:W-:Y:S02]  /*21db0*/  LOP3.LUT R10, R10, 0xffffff80, RZ, 0xc0, !PT ;  /* 0xffffff800a0a7812 */ /* 0x000fe400078ec0ff */
[----:B------:R-:W-:Y:S02]  /*21dc0*/  LOP3.LUT R36, R37, 0x380, RZ, 0xc0, !PT ;  /* 0x0000038025247812 */ /* 0x000fe400078ec0ff */
[----:B------:R-:W-:Y:S01]  /*21dd0*/  LOP3.LUT R2, R52, 0x380, RZ, 0xc0, !PT ;  /* 0x0000038034027812 */ /* 0x000fe200078ec0ff */
[----:B------:R-:W-:Y:S01]  /*21de0*/  IMAD.IADD R10, R14, 0x1, -R10 ;  /* 0x000000010e0a7824 */ /* 0x000fe200078e0a0a */
[----:B------:R-:W-:Y:S02]  /*21df0*/  SHF.R.U64 R36, R36, 0x3, RZ ;  /* 0x0000000324247819 */ /* 0x000fe400000012ff */
[----:B------:R-:W-:-:S02]  /*21e00*/  IADD3 R7, P2, R52, 0xb000, RZ ;  /* 0x0000b00034077810 */ /* 0x000fc40007f5e0ff */
[----:B------:R-:W-:Y:S02]  /*21e10*/  LOP3.LUT P0, RZ, R10, 0x3, RZ, 0xc0, !PT ;  /* 0x000000030aff7812 */ /* 0x000fe4000780c0ff */
[----:B------:R-:W-:Y:S01]  /*21e20*/  LOP3.LUT R36, R36, R37, RZ, 0x3c, !PT ;  /* 0x0000002524247212 */ /* 0x000fe200078e3cff */
[--C-:B------:R-:W-:Y:S01]  /*21e30*/  IMAD.X R37, RZ, RZ, R53.reuse, P1 ;  /* 0x000000ffff257224 */ /* 0x100fe200008e0635 */
[-C--:B------:R-:W-:Y:S01]  /*21e40*/  ISETP.GE.OR P1, PT, R11, R60.reuse, P0 ;  /* 0x0000003c0b00720c */ /* 0x080fe20000726670 */
[----:B------:R-:W-:Y:S01]  /*21e50*/  IMAD.X R57, RZ, RZ, R53, P2 ;  /* 0x000000ffff397224 */ /* 0x000fe200010e0635 */
[----:B------:R-:W-:Y:S02]  /*21e60*/  ISETP.GE.OR P0, PT, R5, R60, P0 ;  /* 0x0000003c0500720c */ /* 0x000fe40000706670 */
[----:B------:R-:W-:Y:S02]  /*21e70*/  SHF.R.U64 R5, R2, 0x3, RZ ;  /* 0x0000000302057819 */ /* 0x000fe400000012ff */
[----:B------:R-:W-:-:S02]  /*21e80*/  LOP3.LUT R2, R7, 0x380, RZ, 0xc0, !PT ;  /* 0x0000038007027812 */ /* 0x000fc400078ec0ff */
[----:B------:R-:W-:Y:S02]  /*21e90*/  LOP3.LUT R4, R5, R52, RZ, 0x3c, !PT ;  /* 0x0000003405047212 */ /* 0x000fe400078e3cff */
[----:B------:R-:W-:Y:S02]  /*21ea0*/  SHF.R.U64 R2, R2, 0x3, RZ ;  /* 0x0000000302027819 */ /* 0x000fe400000012ff */
[----:B------:R-:W-:Y:S01]  /*21eb0*/  MOV R5, R53 ;  /* 0x0000003500057202 */ /* 0x000fe20000000f00 */
[----:B------:R-:W-:Y:S01]  /*21ec0*/  @!P1 STG.E desc[UR54][R20.64], R122 ;  /* 0x0000007a14009986 */ /* 0x000fe2000c101936 */
[----:B------:R-:W-:-:S03]  /*21ed0*/  LOP3.LUT R56, R2, R7, RZ, 0x3c, !PT ;  /* 0x0000000702387212 */ /* 0x000fc600078e3cff */
[----:B------:R0:W-:Y:S04]  /*21ee0*/  @!P0 STG.E desc[UR54][R20.64+0x20], R124 ;  /* 0x0000207c14008986 */ /* 0x0001e8000c101936 */
[----:B------:R-:W5:Y:S04]  /*21ef0*/  LD.E.128 R4, desc[UR54][R4.64] ;  /* 0x0000003604047980 */ /* 0x000f68000c101d00 */
[----:B------:R-:W5:Y:S04]  /*21f00*/  LD.E.128 R8, desc[UR54][R8.64] ;  /* 0x0000003608087980 */ /* 0x000f68000c101d00 */
[----:B------:R-:W5:Y:S01]  /*21f10*/  LD.E.128 R12, desc[UR54][R12.64] ;  /* 0x000000360c0c7980 */ /* 0x000f62000c101d00 */
[----:B0-----:R-:W-:-:S03]  /*21f20*/  IMAD R21, R3, UR4, RZ ;  /* 0x0000000403157c24 */ /* 0x001fc6000f8e02ff */
        /* <DEDUP_REMOVED lines=19> */
[----:B------:R-:W-:Y:S02]  /*22060*/  IMAD.IADD R3, R3, 0x1, R21 ;  /* 0x0000000103037824 */ /* 0x000fe400078e0215 */
[C---:B------:R-:W-:Y:S01]  /*22070*/  VIADD R0, R232.reuse, 0x20 ;  /* 0x00000020e8007836 */ /* 0x040fe20000000000 */
[CC--:B------:R-:W-:Y:S01]  /*22080*/  ISETP.GE.AND P3, PT, R232.reuse, R63.reuse, PT ;  /* 0x0000003fe800720c */ /* 0x0c0fe20003f66270 */
[----:B------:R-:W-:Y:S02]  /*22090*/  IMAD R61, R61, UR4, RZ ;  /* 0x000000043d3d7c24 */ /* 0x000fe4000f8e02ff */
[----:B------:R-:W-:Y:S01]  /*220a0*/  VIADD R20, R232, 0x40 ;  /* 0x00000040e8147836 */ /* 0x000fe20000000000 */
[-C--:B------:R-:W-:Y:S01]  /*220b0*/  ISETP.GE.AND P0, PT, R0, R63.reuse, PT ;  /* 0x0000003f0000720c */ /* 0x080fe20003f06270 */
[C---:B------:R-:W-:Y:S02]  /*220c0*/  IMAD R61, R65.reuse, UR5, R61 ;  /* 0x00000005413d7c24 */ /* 0x040fe4000f8e023d */
[----:B------:R-:W-:Y:S01]  /*220d0*/  IMAD.WIDE.U32 R2, R65, UR4, R2 ;  /* 0x0000000441027c25 */ /* 0x000fe2000f8e0002 */
[----:B------:R-:W-:Y:S01]  /*220e0*/  ULDC.64 UR4, c[0x0][0xae8] ;  /* 0x0002ba0000047ab9 */ /* 0x000fe20000000a00 */
[----:B------:R-:W-:-:S02]  /*220f0*/  ISETP.GE.AND P1, PT, R20, R63, PT ;  /* 0x0000003f1400720c */ /* 0x000fc40003f26270 */
[----:B------:R-:W-:Y:S01]  /*22100*/  VIADD R0, R18, 0x33420 ;  /* 0x0003342012007836 */ /* 0x000fe20000000000 */
[----:B------:R-:W-:Y:S01]  /*22110*/  IADD3 R3, R3, R61, RZ ;  /* 0x0000003d03037210 */ /* 0x000fe20007ffe0ff */
[----:B------:R-:W-:Y:S02]  /*22120*/  VIADD R21, R232, 0x60 ;  /* 0x00000060e8157836 */ /* 0x000fe40000000000 */
[----:B------:R-:W-:Y:S01]  /*22130*/  IMAD R20, R62, UR4, RZ ;  /* 0x000000043e147c24 */ /* 0x000fe2000f8e02ff */
[----:B------:R-:W-:Y:S01]  /*22140*/  PRMT R0, RZ, 0x654, R0 ;  /* 0x00000654ff007816 */ /* 0x000fe20000000000 */
[----:B------:R-:W-:Y:S01]  /*22150*/  IMAD.WIDE.U32 R60, R237, UR4, R2 ;  /* 0x00000004ed3c7c25 */ /* 0x000fe2000f8e0002 */
[----:B------:R-:W-:Y:S02]  /*22160*/  ISETP.GE.AND P2, PT, R21, R63, PT ;  /* 0x0000003f1500720c */ /* 0x000fe40003f46270 */
[----:B0-----:R0:W-:Y:S01]  /*22170*/  SYNCS.ARRIVE.TRANS64.RED.A1T0 RZ, [R0+URZ], RZ ;  /* 0x000000ff00ff79a7 */ /* 0x0011e2000810043f */
[----:B------:R-:W-:-:S02]  /*22180*/  IMAD R63, R237, UR5, R20 ;  /* 0x00000005ed3f7c24 */ /* 0x000fc4000f8e0214 */
[----:B------:R-:W-:-:S04]  /*22190*/  IMAD.WIDE R20, R64, 0x80, R232 ;  /* 0x0000008040147825 */ /* 0x000fc800078e02e8 */
[----:B------:R-:W-:Y:S01]  /*221a0*/  IMAD.IADD R65, R61, 0x1, R63 ;  /* 0x000000013d417824 */ /* 0x000fe200078e023f */
[----:B0-----:R-:W-:Y:S06]  /*221b0*/  @P3 BRA `(.L_x_3362) ;  /* 0x00000000004c3947 */ /* 0x001fec0003800000 */
[----:B------:R-:W-:Y:S01]  /*221c0*/  ULDC.64 UR4, c[0x0][0xad8] ;  /* 0x0002b60000047ab9 */ /* 0x000fe20000000a00 */
[----:B------:R-:W-:Y:S01]  /*221d0*/  IMAD.MOV.U32 R2, RZ, RZ, R60 ;  /* 0x000000ffff027224 */ /* 0x000fe200078e003c */
[----:B------:R-:W-:Y:S01]  /*221e0*/  ULDC.64 UR6, c[0x0][0xa80] ;  /* 0x0002a00000067ab9 */ /* 0x000fe20000000a00 */
[----:B------:R-:W-:Y:S01]  /*221f0*/  IMAD R63, R21, UR4, RZ ;  /* 0x00000004153f7c24 */ /* 0x000fe2000f8e02ff */
[----:B------:R-:W-:Y:S01]  /*22200*/  IADD3 R0, R230, 0x40, RZ ;  /* 0x00000040e6007810 */ /* 0x000fe20007ffe0ff */
[----:B------:R-:W-:Y:S02]  /*22210*/  IMAD.MOV.U32 R3, RZ, RZ, R65 ;  /* 0x000000ffff037224 */ /* 0x000fe400078e0041 */
[C---:B------:R-:W-:Y:S02]  /*22220*/  IMAD R63, R20.reuse, UR5, R63 ;  /* 0x00000005143f7c24 */ /* 0x040fe4000f8e023f */
[----:B------:R-:W-:Y:S01]  /*22230*/  IMAD.WIDE.U32 R2, R20, UR4, R2 ;  /* 0x0000000414027c25 */ /* 0x000fe2000f8e0002 */
[----:B------:R-:W-:-:S02]  /*22240*/  ULDC UR4, c[0x0][0xa8c] ;  /* 0x0002a30000047ab9 */ /* 0x000fc40000000800 */
[----:B------:R-:W-:Y:S01]  /*22250*/  ISETP.GE.AND P3, PT, R0, UR4, PT ;  /* 0x0000000400007c0c */ /* 0x000fe2000bf66270 */
[----:B------:R-:W-:Y:S01]  /*22260*/  IMAD.IADD R3, R3, 0x1, R63 ;  /* 0x0000000103037824 */ /* 0x000fe200078e023f */
[----:B------:R-:W-:Y:S01]  /*22270*/  LEA R62, P5, R2, UR6, 0x1 ;  /* 0x00000006023e7c11 */ /* 0x000fe2000f8a08ff */
[C---:B------:R-:W-:Y:S01]  /*22280*/  VIADD R64, R230.reuse, 0x80 ;  /* 0x00000080e6407836 */ /* 0x040fe20000000000 */
[----:B------:R-:W-:Y:S02]  /*22290*/  ISETP.GE.AND P4, PT, R230, UR4, PT ;  /* 0x00000004e6007c0c */ /* 0x000fe4000bf86270 */
[----:B------:R-:W-:Y:S02]  /*222a0*/  LEA.HI.X R63, R2, UR7, R3, 0x1, P5 ;  /* 0x00000007023f7c11 */ /* 0x000fe4000a8f0c03 */
[----:B------:R-:W-:-:S05]  /*222b0*/  ISETP.GE.AND P5, PT, R64, UR4, PT ;  /* 0x0000000440007c0c */ /* 0x000fca000bfa6270 */
[----:B-----5:R0:W-:Y:S04]  /*222c0*/  @!P3 STG.E.128 desc[UR54][R62.64+0x80], R28 ;  /* 0x0000801c3e00b986 */ /* 0x0201e8000c101d36 */
[----:B------:R0:W-:Y:S04]  /*222d0*/  @!P4 STG.E.128 desc[UR54][R62.64], R4 ;  /* 0x000000043e00c986 */ /* 0x0001e8000c101d36 */
[----:B------:R0:W-:Y:S02]  /*222e0*/  @!P5 STG.E.128 desc[UR54][R62.64+0x100], R44 ;  /* 0x0001002c3e00d986 */ /* 0x0001e4000c101d36 */
.L_x_3362:
[----:B------:R-:W-:Y:S05]  /*222f0*/  BSYNC B1 ;  /* 0x0000000000017941 */ /* 0x000fea0003800000 */
.L_x_3361:
[----:B------:R-:W-:Y:S04]  /*22300*/  BSSY B1, `(.L_x_3363) ;  /* 0x0000017000017945 */ /* 0x000fe80003800000 */
[----:B------:R-:W-:Y:S05]  /*22310*/  @P0 BRA `(.L_x_3364) ;  /* 0x0000000000540947 */ /* 0x000fea0003800000 */
[----:B0----5:R-:W-:Y:S01]  /*22320*/  IADD3 R5, P0, R20, 0x20, RZ ;  /* 0x0000002014057810 */ /* 0x021fe20007f1e0ff */
[C---:B------:R-:W-:Y:S01]  /*22330*/  VIADD R2, R230.reuse, 0x40 ;  /* 0x00000040e6027836 */ /* 0x040fe20000000000 */
[----:B------:R-:W-:Y:S01]  /*22340*/  ULDC UR4, c[0x0][0xa8c] ;  /* 0x0002a30000047ab9 */ /* 0x000fe20000000800 */
[----:B------:R-:W-:Y:S01]  /*22350*/  ULDC.64 UR6, c[0x0][0xad8] ;  /* 0x0002b60000067ab9 */ /* 0x000fe20000000a00 */
[----:B------:R-:W-:Y:S01]  /*22360*/  IMAD.MOV.U32 R3, RZ, RZ, R65 ;  /* 0x000000ffff037224 */ /* 0x000fe200078e0041 */
[----:B------:R-:W-:Y:S01]  /*22370*/  IADD3 R4, R230, 0x80, RZ ;  /* 0x00000080e6047810 */ /* 0x000fe20007ffe0ff */
[----:B------:R-:W-:Y:S01]  /*22380*/  IMAD.X R0, RZ, RZ, R21, P0 ;  /* 0x000000ffff007224 */ /* 0x000fe200000e0615 */
        /* <DEDUP_REMOVED lines=13> */
[----:B------:R1:W-:Y:S02]  /*22460*/  @!P5 STG.E.128 desc[UR54][R4.64+0x100], R48 ;  /* 0x000100300400d986 */ /* 0x0003e4000c101d36 */
.L_x_3364:
[----:B------:R-:W-:Y:S05]  /*22470*/  BSYNC B1 ;  /* 0x0000000000017941 */ /* 0x000fea0003800000 */
.L_x_3363:
[----:B------:R-:W-:Y:S04]  /*22480*/  BSSY B1, `(.L_x_3365) ;  /* 0x0000017000017945 */ /* 0x000fe80003800000 */
[----:B------:R-:W-:Y:S05]  /*22490*/  @P1 BRA `(.L_x_3366) ;  /* 0x0000000000541947 */ /* 0x000fea0003800000 */
[----:B01---5:R-:W-:Y:S01]  /*224a0*/  IADD3 R5, P0, R20, 0x40, RZ ;  /* 0x0000004014057810 */ /* 0x023fe20007f1e0ff */
[----:B------:R-:W-:Y:S01]  /*224b0*/  ULDC UR4, c[0x0][0xa8c] ;  /* 0x0002a30000047ab9 */ /* 0x000fe20000000800 */
[C---:B------:R-:W-:Y:S01]  /*224c0*/  IADD3 R2, R230.reuse, 0x40, RZ ;  /* 0x00000040e6027810 */ /* 0x040fe20007ffe0ff */
        /* <DEDUP_REMOVED lines=18> */
.L_x_3366:
[----:B------:R-:W-:Y:S05]  /*225f0*/  BSYNC B1 ;  /* 0x0000000000017941 */ /* 0x000fea0003800000 */
.L_x_3365:
[----:B------:R-:W-:Y:S05]  /*22600*/  @P2 BRA `(.L_x_3367) ;  /* 0x0000000c001c2947 */ /* 0x000fea0003800000 */
[----:B012--5:R-:W-:Y:S01]  /*22610*/  IADD3 R5, P0, R20, 0x60, RZ ;  /* 0x0000006014057810 */ /* 0x027fe20007f1e0ff */
[----:B------:R-:W-:Y:S01]  /*22620*/  ULDC.64 UR4, c[0x0][0xad8] ;  /* 0x0002b60000047ab9 */ /* 0x000fe20000000a00 */
[----:B------:R-:W-:Y:S01]  /*22630*/  IMAD.MOV.U32 R2, RZ, RZ, R60 ;  /* 0x000000ffff027224 */ /* 0x000fe200078e003c */
[----:B------:R-:W-:Y:S01]  /*22640*/  ULDC.64 UR6, c[0x0][0xa80] ;  /* 0x0002a00000067ab9 */ /* 0x000fe20000000a00 */
[----:B------:R-:W-:Y:S01]  /*22650*/  IADD3.X R20, RZ, R21, RZ, P0, !PT ;  /* 0x00000015ff147210 */ /* 0x000fe200007fe4ff */
[----:B------:R-:W-:Y:S02]  /*22660*/  IMAD.MOV.U32 R3, RZ, RZ, R65 ;  /* 0x000000ffff037224 */ /* 0x000fe400078e0041 */
[----:B------:R-:W-:Y:S02]  /*22670*/  VIADD R0, R230, 0x40 ;  /* 0x00000040e6007836 */ /* 0x000fe40000000000 */
[----:B------:R-:W-:Y:S02]  /*22680*/  IMAD R20, R20, UR4, RZ ;  /* 0x0000000414147c24 */ /* 0x000fe4000f8e02ff */
[----:B------:R-:W-:Y:S01]  /*22690*/  IMAD.WIDE.U32 R2, R5, UR4, R2 ;  /* 0x0000000405027c25 */ /* 0x000fe2000f8e0002 */
[----:B------:R-:W-:-:S02]  /*226a0*/  ULDC UR4, c[0x0][0xa8c] ;  /* 0x0002a30000047ab9 */ /* 0x000fc40000000800 */
[----:B------:R-:W-:Y:S01]  /*226b0*/  ISETP.GE.AND P1, PT, R230, UR4, PT ;  /* 0x00000004e6007c0c */ /* 0x000fe2000bf26270 */
[----:B------:R-:W-:Y:S01]  /*226c0*/  IMAD R5, R5, UR5, R20 ;  /* 0x0000000505057c24 */ /* 0x000fe2000f8e0214 */
[----:B------:R-:W-:Y:S02]  /*226d0*/  ISETP.GE.AND P2, PT, R0, UR4, PT ;  /* 0x0000000400007c0c */ /* 0x000fe4000bf46270 */
[----:B------:R-:W-:Y:S01]  /*226e0*/  LEA R4, P0, R2, UR6, 0x1 ;  /* 0x0000000602047c11 */ /* 0x000fe2000f8008ff */
[----:B------:R-:W-:Y:S01]  /*226f0*/  IMAD.IADD R3, R3, 0x1, R5 ;  /* 0x0000000103037824 */ /* 0x000fe200078e0205 */
[----:B------:R-:W-:-:S04]  /*22700*/  IADD3 R0, R230, 0x80, RZ ;  /* 0x00000080e6007810 */ /* 0x000fc80007ffe0ff */
[----:B------:R-:W-:Y:S02]  /*22710*/  LEA.HI.X R5, R2, UR7, R3, 0x1, P0 ;  /* 0x0000000702057c11 */ /* 0x000fe400080f0c03 */
[----:B------:R-:W-:-:S03]  /*22720*/  ISETP.GE.AND P0, PT, R0, UR4, PT ;  /* 0x0000000400007c0c */ /* 0x000fc6000bf06270 */
[----:B------:R3:W-:Y:S04]  /*22730*/  @!P1 STG.E.128 desc[UR54][R4.64], R24 ;  /* 0x0000001804009986 */ /* 0x0007e8000c101d36 */
[----:B------:R3:W-:Y:S06]  /*22740*/  @!P2 STG.E.128 desc[UR54][R4.64+0x80], R40 ;  /* 0x000080280400a986 */ /* 0x0007ec000c101d36 */
[----:B------:R-:W-:Y:S05]  /*22750*/  @P0 BRA `(.L_x_3367) ;  /* 0x0000000800c80947 */ /* 0x000fea0003800000 */
[----:B------:R4:W-:Y:S01]  /*22760*/  STG.E.128 desc[UR54][R4.64+0x100], R56 ;  /* 0x0001003804007986 */ /* 0x0009e2000c101d36 */
[----:B------:R-:W-:Y:S05]  /*22770*/  BRA `(.L_x_3367) ;  /* 0x0000000800c07947 */ /* 0x000fea0003800000 */
.L_x_3358:
[----:B------:R-:W2:Y:S01]  /*22780*/  LDL.LU R4, [R1+0x4] ;  /* 0x0000040001047983 */ /* 0x000ea20000300800 */
[----:B------:R-:W-:-:S03]  /*22790*/  ULDC.64 UR4, c[0x0][0xbd8] ;  /* 0x0002f60000047ab9 */ /* 0x000fc60000000a00 */
[----:B------:R-:W3:Y:S01]  /*227a0*/  LDL.LU R0, [R1+0x8] ;  /* 0x0000080001007983 */ /* 0x000ee20000300800 */
[----:B------:R-:W-:Y:S01]  /*227b0*/  ISETP.NE.U32.AND P0, PT, RZ, UR4, PT ;  /* 0x00000004ff007c0c */ /* 0x000fe2000bf05070 */
[----:B------:R-:W-:-:S03]  /*227c0*/  IMAD.MOV.U32 R7, RZ, RZ, RZ ;  /* 0x000000ffff077224 */ /* 0x000fc600078e00ff */
[----:B------:R-:W-:Y:S02]  /*227d0*/  ISETP.NE.AND.EX P0, PT, RZ, UR5, PT, P0 ;  /* 0x00000005ff007c0c */ /* 0x000fe4000bf05300 */
[----:B--2---:R-:W-:-:S04]  /*227e0*/  IADD3 R2, P1, R4, UR4, RZ ;  /* 0x0000000404027c10 */ /* 0x004fc8000ff3e0ff */
[----:B---3--:R-:W-:Y:S01]  /*227f0*/  IADD3.X R3, R0, UR5, RZ, P1, !PT ;  /* 0x0000000500037c10 */ /* 0x008fe20008ffe4ff */
[----:B------:R-:W-:Y:S02]  /*22800*/  ULDC.64 UR4, c[0x0][0xbe0] ;  /* 0x0002f80000047ab9 */ /* 0x000fe40000000a00 */
[----:B------:R-:W-:-:S04]  /*22810*/  ISETP.NE.U32.AND P1, PT, RZ, UR4, PT ;  /* 0x00000004ff007c0c */ /* 0x000fc8000bf25070 */
[----:B------:R2:W5:Y:S01]  /*22820*/  @P0 LDG.E R7, desc[UR54][R2.64] ;  /* 0x0000003602070981 */ /* 0x000562000c1e1900 */
[----:B------:R-:W-:Y:S01]  /*22830*/  ISETP.NE.AND.EX P1, PT, RZ, UR5, PT, P1 ;  /* 0x00000005ff007c0c */ /* 0x000fe2000bf25310 */
[----:B------:R-:W3:-:S12]  /*22840*/  S2R R6, SR_TID.X ;  /* 0x0000000000067919 */ /* 0x000ed80000002100 */
[----:B------:R-:W-:Y:S01]  /*22850*/  @P1 IADD3 R4, P2, R4, UR4, RZ ;  /* 0x0000000404041c10 */ /* 0x000fe2000ff5e0ff */
[----:B------:R-:W-:-:S03]  /*22860*/  ULDC UR4, c[0x0][0xa88] ;  /* 0x0002a20000047ab9 */ /* 0x000fc60000000800 */
[----:B------:R-:W-:Y:S01]  /*22870*/  @P1 IADD3.X R5, R0, UR5, RZ, P2, !PT ;  /* 0x0000000500051c10 */ /* 0x000fe200097fe4ff */
[----:B------:R-:W-:-:S06]  /*22880*/  IMAD.U32 R0, RZ, RZ, UR4 ;  /* 0x00000004ff007e24 */ /* 0x000fcc000f8e00ff */
[----:B------:R2:W5:Y:S01]  /*22890*/  @P1 LDG.E R0, desc[UR54][R4.64] ;  /* 0x0000003604001981 */ /* 0x000562000c1e1900 */
[----:B---3--:R-:W-:-:S05]  /*228a0*/  VIADD R6, R6, 0xffffff80 ;  /* 0xffffff8006067836 */ /* 0x008fca0000000000 */
[----:B------:R-:W-:Y:S01]  /*228b0*/  ISETP.GE.AND P2, PT, R6, 0x80, PT ;  /* 0x000000800600780c */ /* 0x000fe20003f46270 */
[----:B--2---:R-:W-:-:S12]  /*228c0*/  @P1 BRA `(.L_x_3368) ;  /* 0x0000000000101947 */ /* 0x004fd80003800000 */
[----:B------:R-:W-:Y:S05]  /*228d0*/  @!P0 BRA `(.L_x_3368) ;  /* 0x00000000000c8947 */ /* 0x000fea0003800000 */
[----:B------:R-:W2:Y:S04]  /*228e0*/  LDG.E R5, desc[UR54][R2.64] ;  /* 0x0000003602057981 */ /* 0x000ea8000c1e1900 */
[----:B-----5:R-:W2:Y:S02]  /*228f0*/  LDG.E R0, desc[UR54][R2.64+0x4] ;  /* 0x0000043602007981 */ /* 0x020ea4000c1e1900 */
[----:B--2---:R-:W-:-:S07]  /*22900*/  IMAD.IADD R0, R0, 0x1, -R5 ;  /* 0x0000000100007824 */ /* 0x004fce00078e0a05 */
.L_x_3368:
[----:B------:R-:W2:Y:S04]  /*22910*/  LDL.LU R2, [R1+0xc] ;  /* 0x00000c0001027983 */ /* 0x000ea80000300800 */
[----:B------:R-:W3:Y:S04]  /*22920*/  LDL R12, [R1] ;  /* 0x00000000010c7983 */ /* 0x000ee80000100800 */
[----:B------:R4:W5:Y:S01]  /*22930*/  LDL R10, [R1+0x18] ;  /* 0x00001800010a7983 */ /* 0x0009620000100800 */
[----:B------:R-:W-:Y:S01]  /*22940*/  BSSY B1, `(.L_x_3369) ;  /* 0x000001d000017945 */ /* 0x000fe20003800000 */
[----:B------:R-:W-:-:S02]  /*22950*/  SHF.R.S32.HI R231, RZ, 0x1f, R230 ;  /* 0x0000001fffe77819 */ /* 0x000fc400000114e6 */
[----:B------:R-:W-:Y:S02]  /*22960*/  SEL R237, R237, RZ, !P0 ;  /* 0x000000ffeded7207 */ /* 0x000fe40004000000 */
[----:B-----5:R-:W-:Y:S02]  /*22970*/  SHF.R.S32.HI R6, RZ, 0x1f, R7 ;  /* 0x0000001fff067819 */ /* 0x020fe40000011407 */
[----:B--2---:R-:W-:Y:S02]  /*22980*/  SEL R9, R2, RZ, !P0 ;  /* 0x000000ff02097207 */ /* 0x004fe40004000000 */
[----:B---3--:R-:W-:Y:S01]  /*22990*/  SHF.R.S32.HI R8, RZ, 0x1f, R12 ;  /* 0x0000001fff087819 */ /* 0x008fe2000001140c */
[----:B----4-:R-:W-:Y:S06]  /*229a0*/  @P2 BRA `(.L_x_3370) ;  /* 0x0000000000582947 */ /* 0x010fec0003800000 */
[----:B------:R-:W2:Y:S02]  /*229b0*/  S2R R2, SR_TID.X ;  /* 0x0000000000027919 */ /* 0x000ea40000002100 */
[----:B--2---:R-:W-:-:S05]  /*229c0*/  LEA R2, R10, R2, 0x7 ;  /* 0x000000020a027211 */ /* 0x004fca00078e38ff */
        /* <DEDUP_REMOVED lines=20> */
.L_x_3370:
[----:B------:R-:W-:Y:S05]  /*22b10*/  BSYNC B1 ;  /* 0x0000000000017941 */ /* 0x000fea0003800000 */
.L_x_3369:
[----:B------:R-:W-:Y:S01]  /*22b20*/  ULDC.64 UR4, c[0x0][0xaa0] ;  /* 0x0002a80000047ab9 */ /* 0x000fe20000000a00 */
[----:B------:R-:W-:Y:S01]  /*22b30*/  IMAD R11, R10, -0x80, R0 ;  /* 0xffffff800a0b7824 */ /* 0x000fe200078e0200 */
[----:B------:R-:W-:Y:S01]  /*22b40*/  BSSY B1, `(.L_x_3371) ;  /* 0x000002c000017945 */ /* 0x000fe20003800000 */
[----:B--2---:R-:W-:Y:S02]  /*22b50*/  IMAD R4, R6, UR4, RZ ;  /* 0x0000000406047c24 */ /* 0x004fe4000f8e02ff */
[----:B------:R-:W-:Y:S01]  /*22b60*/  IMAD.WIDE.U32 R2, R7, UR4, R230 ;  /* 0x0000000407027c25 */ /* 0x000fe2000f8e00e6 */
[----:B------:R-:W-:-:S03]  /*22b70*/  ISETP.GE.AND P1, PT, R232, R11, PT ;  /* 0x0000000be800720c */ /* 0x000fc60003f26270 */
[----:B------:R-:W-:Y:S01]  /*22b80*/  IMAD R7, R7, UR5, R4 ;  /* 0x0000000507077c24 */ /* 0x000fe2000f8e0204 */
[----:B------:R-:W-:Y:S01]  /*22b90*/  ULDC.64 UR4, c[0x0][0xae0] ;  /* 0x0002b80000047ab9 */ /* 0x000fe20000000a00 */
[----:B------:R-:W-:Y:S02]  /*22ba0*/  VIADD R0, R232, 0x40 ;  /* 0x00000040e8007836 */ /* 0x000fe40000000000 */
[----:B------:R-:W-:Y:S01]  /*22bb0*/  IMAD R4, R8, UR4, RZ ;  /* 0x0000000408047c24 */ /* 0x000fe2000f8e02ff */
[----:B------:R-:W-:Y:S01]  /*22bc0*/  IADD3 R3, R3, R7, RZ ;  /* 0x0000000703037210 */ /* 0x000fe20007ffe0ff */
[----:B------:R-:W-:Y:S01]  /*22bd0*/  VIADD R6, R232, 0x20 ;  /* 0x00000020e8067836 */ /* 0x000fe20000000000 */
[-C--:B------:R-:W-:Y:S01]  /*22be0*/  ISETP.GE.AND P0, PT, R0, R11.reuse, PT ;  /* 0x0000000b0000720c */ /* 0x080fe20003f06270 */
[C---:B------:R-:W-:Y:S01]  /*22bf0*/  IMAD R5, R12.reuse, UR5, R4 ;  /* 0x000000050c057c24 */ /* 0x040fe2000f8e0204 */
[----:B------:R-:W-:Y:S01]  /*22c00*/  SHF.R.S32.HI R7, RZ, 0x1f, R232 ;  /* 0x0000001fff077819 */ /* 0x000fe200000114e8 */
[----:B------:R-:W-:Y:S01]  /*22c10*/  IMAD.WIDE.U32 R2, R12, UR4, R2 ;  /* 0x000000040c027c25 */ /* 0x000fe2000f8e0002 */
[----:B------:R-:W-:Y:S01]  /*22c20*/  ULDC.64 UR4, c[0x0][0xae8] ;  /* 0x0002ba0000047ab9 */ /* 0x000fe20000000a00 */
[----:B------:R-:W-:-:S02]  /*22c30*/  ISETP.GE.AND P2, PT, R6, R11, PT ;  /* 0x0000000b0600720c */ /* 0x000fc40003f46270 */
[----:B------:R-:W-:Y:S02]  /*22c40*/  IMAD.IADD R3, R3, 0x1, R5 ;  /* 0x0000000103037824 */ /* 0x000fe400078e0205 */
[----:B------:R-:W-:Y:S02]  /*22c50*/  IMAD R0, R9, UR4, RZ ;  /* 0x0000000409007c24 */ /* 0x000fe4000f8e02ff */
[----:B------:R-:W-:-:S04]  /*22c60*/  IMAD.WIDE.U32 R4, R237, UR4, R2 ;  /* 0x00000004ed047c25 */ /* 0x000fc8000f8e0002 */
[----:B------:R-:W-:Y:S01]  /*22c70*/  IMAD R9, R237, UR5, R0 ;  /* 0x00000005ed097c24 */ /* 0x000fe2000f8e0200 */
[----:B------:R-:W-:Y:S01]  /*22c80*/  IADD3 R0, R232, 0x60, RZ ;  /* 0x00000060e8007810 */ /* 0x000fe20007ffe0ff */
[----:B------:R-:W-:Y:S02]  /*22c90*/  IMAD.MOV.U32 R6, RZ, RZ, R232 ;  /* 0x000000ffff067224 */ /* 0x000fe400078e00e8 */
[----:B------:R-:W-:Y:S02]  /*22ca0*/  IMAD.IADD R13, R5, 0x1, R9 ;  /* 0x00000001050d7824 */ /* 0x000fe400078e0209 */
[----:B------:R-:W-:Y:S01]  /*22cb0*/  IMAD.WIDE R6, R10, 0x80, R6 ;  /* 0x000000800a067825 */ /* 0x000fe200078e0206 */
[----:B------:R-:W-:Y:S06]  /*22cc0*/  @P1 BRA `(.L_x_3372) ;  /* 0x00000000004c1947 */ /* 0x000fec0003800000 */
[C---:B------:R-:W-:Y:S01]  /*22cd0*/  VIADD R2, R230.reuse, 0x40 ;  /* 0x00000040e6027836 */ /* 0x040fe20000000000 */
[----:B------:R-:W-:Y:S01]  /*22ce0*/  ULDC UR4, c[0x0][0xa8c] ;  /* 0x0002a30000047ab9 */ /* 0x000fe20000000800 */
[----:B------:R-:W-:Y:S01]  /*22cf0*/  ULDC.64 UR6, c[0x0][0xad8] ;  /* 0x0002b60000067ab9 */ /* 0x000fe20000000a00 */
[----:B------:R-:W-:Y:S01]  /*22d00*/  MOV R3, R13 ;  /* 0x0000000d00037202 */ /* 0x000fe20000000f00 */
[----:B------:R-:W-:Y:S01]  /*22d10*/  VIADD R8, R230, 0x80 ;  /* 0x00000080e6087836 */ /* 0x000fe20000000000 */
[----:B------:R-:W-:Y:S01]  /*22d20*/  ISETP.GE.AND P4, PT, R2, UR4, PT ;  /* 0x0000000402007c0c */ /* 0x000fe2000bf86270 */
[----:B------:R-:W-:Y:S01]  /*22d30*/  IMAD R9, R7, UR6, RZ ;  /* 0x0000000607097c24 */ /* 0x000fe2000f8e02ff */
        /* <DEDUP_REMOVED lines=12> */
.L_x_3372:
[----:B------:R-:W-:Y:S05]  /*22e00*/  BSYNC B1 ;  /* 0x0000000000017941 */ /* 0x000fea0003800000 */
.L_x_3371:
[----:B------:R-:W-:Y:S01]  /*22e10*/  BSSY B1, `(.L_x_3373) ;  /* 0x0000018000017945 */ /* 0x000fe20003800000 */
[----:B------:R-:W-:-:S03]  /*22e20*/  ISETP.GE.AND P1, PT, R0, R11, PT ;  /* 0x0000000b0000720c */ /* 0x000fc60003f26270 */
[----:B------:R-:W-:Y:S10]  /*22e30*/  @P2 BRA `(.L_x_3374) ;  /* 0x0000000000542947 */ /* 0x000ff40003800000 */
[----:B--2---:R-:W-:Y:S01]  /*22e40*/  IADD3 R9, P2, R6, 0x20, RZ ;  /* 0x0000002006097810 */ /* 0x004fe20007f5e0ff */
[C---:B------:R-:W-:Y:S01]  /*22e50*/  VIADD R2, R230.reuse, 0x40 ;  /* 0x00000040e6027836 */ /* 0x040fe20000000000 */
[----:B------:R-:W-:Y:S01]  /*22e60*/  ULDC UR4, c[0x0][0xa8c] ;  /* 0x0002a30000047ab9 */ /* 0x000fe20000000800 */
[----:B------:R-:W-:Y:S01]  /*22e70*/  ULDC.64 UR6, c[0x0][0xad8] ;  /* 0x0002b60000067ab9 */ /* 0x000fe20000000a00 */
[----:B------:R-:W-:Y:S01]  /*22e80*/  IMAD.MOV.U32 R3, RZ, RZ, R13 ;  /* 0x000000ffff037224 */ /* 0x000fe200078e000d */
[----:B------:R-:W-:Y:S01]  /*22e90*/  ISETP.GE.AND P3, PT, R230, UR4, PT ;  /* 0x00000004e6007c0c */ /* 0x000fe2000bf66270 */
[----:B------:R-:W-:Y:S01]  /*22ea0*/  IMAD.X R0, RZ, RZ, R7, P2 ;  /* 0x000000ffff007224 */ /* 0x000fe200010e0607 */
[----:B------:R-:W-:Y:S01]  /*22eb0*/  ISETP.GE.AND P4, PT, R2, UR4, PT ;  /* 0x0000000402007c0c */ /* 0x000fe2000bf86270 */
[----:B------:R-:W-:Y:S01]  /*22ec0*/  VIADD R8, R230, 0x80 ;  /* 0x00000080e6087836 */ /* 0x000fe20000000000 */
[----:B------:R-:W-:Y:S01]  /*22ed0*/  MOV R2, R4 ;  /* 0x0000000400027202 */ /* 0x000fe20000000f00 */
[----:B------:R-:W-:-:S03]  /*22ee0*/  IMAD R0, R0, UR6, RZ ;  /* 0x0000000600007c24 */ /* 0x000fc6000f8e02ff */
        /* <DEDUP_REMOVED lines=10> */
.L_x_3374:
[----:B------:R-:W-:Y:S05]  /*22f90*/  BSYNC B1 ;  /* 0x0000000000017941 */ /* 0x000fea0003800000 */
.L_x_3373:
[----:B------:R-:W-:Y:S04]  /*22fa0*/  BSSY B1, `(.L_x_3375) ;  /* 0x0000017000017945 */ /* 0x000fe80003800000 */
[----:B------:R-:W-:Y:S05]  /*22fb0*/  @P0 BRA `(.L_x_3376) ;  /* 0x0000000000540947 */ /* 0x000fea0003800000 */
[----:B--23--:R-:W-:Y:S01]  /*22fc0*/  IADD3 R9, P0, R6, 0x40, RZ ;  /* 0x0000004006097810 */ /* 0x00cfe20007f1e0ff */
        /* <DEDUP_REMOVED lines=20> */
.L_x_3376:
[----:B------:R-:W-:Y:S05]  /*23110*/  BSYNC B1 ;  /* 0x0000000000017941 */ /* 0x000fea0003800000 */
.L_x_3375:
        /* <DEDUP_REMOVED lines=9> */
[----:B------:R-:W-:Y:S01]  /*231b0*/  ISETP.GE.AND P1, PT, R230, UR4, PT ;  /* 0x00000004e6007c0c */ /* 0x000fe2000bf26270 */
[----:B------:R-:W-:Y:S02]  /*231c0*/  IMAD R6, R6, UR6, RZ ;  /* 0x0000000606067c24 */ /* 0x000fe4000f8e02ff */
[----:B------:R-:W-:-:S02]  /*231d0*/  VIADD R0, R230, 0x80 ;  /* 0x00000080e6007836 */ /* 0x000fc40000000000 */
        /* <DEDUP_REMOVED lines=10> */
.L_x_3367:
[----:B------:R-:W-:Y:S05]  /*23280*/  BSYNC B0 ;  /* 0x0000000000007941 */ /* 0x000fea0003800000 */
.L_x_3357:
[----:B------:R-:W-:Y:S02]  /*23290*/  ULDC UR4, c[0x0][0xc14] ;  /* 0x0003050000047ab9 */ /* 0x000fe40000000800 */
[----:B-1----:R-:W-:-:S13]  /*232a0*/  ISETP.GE.AND P0, PT, R147, UR4, PT ;  /* 0x0000000493007c0c */ /* 0x002fda000bf06270 */
[----:B------:R-:W-:Y:S05]  /*232b0*/  @!P0 BRA `(.L_x_3377) ;  /* 0xfffffde000088947 */ /* 0x000fea000383ffff */
[----:B------:R-:W-:Y:S05]  /*232c0*/  BRA `(.L_x_3184) ;  /* 0x0000007400c87947 */ /* 0x000fea0003800000 */
.L_x_3182:
[----:B------:R-:W-:-:S08]  /*232d0*/  NOP ;  /* 0x0000000000007918 */ /* 0x000fd00000000000 */
[----:B------:R-:W0:-:S00]  /*232e0*/  USETMAXREG.DEALLOC.CTAPOOL 0x18 ;  /* 0x00000018000079c8 */ /* 0x000e0000080e0500 */
[----:B0-----:R-:W2:Y:S01]  /*232f0*/  LDL.LU R2, [R1+0x10] ;  /* 0x0000100001027983 */ /* 0x001ea20000300800 */
[----:B------:R-:W-:-:S06]  /*23300*/  LOP3.LUT R0, R0, 0x3, RZ, 0xc0, !PT ;  /* 0x0000000300007812 */ /* 0x000fcc00078ec0ff */
[----:B------:R-:W0:Y:S02]  /*23310*/  SHFL.IDX PT, R0, R0, RZ, 0x1f ;  /* 0x00001fff00007589 */ /* 0x000e2400000e0000 */
[----:B0-----:R-:W-:Y:S02]  /*23320*/  ISETP.NE.AND P0, PT, R0, RZ, PT ;  /* 0x000000ff0000720c */ /* 0x001fe40003f05270 */
[----:B------:R-:W-:Y:S02]  /*23330*/  MOV R0, RZ ;  /* 0x000000ff00007202 */ /* 0x000fe40000000f00 */
[----:B--2---:R-:W-:-:S09]  /*23340*/  LOP3.LUT R2, R2, 0xfffffffd, RZ, 0xc0, !PT ;  /* 0xfffffffd02027812 */ /* 0x004fd200078ec0ff */
        /* <DEDUP_REMOVED lines=12> */
.L_x_3378:
        /* <DEDUP_REMOVED lines=34> */
[----:B------:R-:W-:Y:S01]  /*23630*/  IMAD.MOV.U32 R9, RZ, RZ, R6 ;  /* 0x000000ffff097224 */ /* 0x000fe200078e0006 */
[----:B-1----:R-:W-:-:S13]  /*23640*/  ISETP.GT.AND P6, PT, R6, UR6, PT ;  /* 0x0000000606007c0c */ /* 0x002fda000bfc4270 */
[----:B------:R-:W-:Y:S05]  /*23650*/  @P6 BRA `(.L_x_3380) ;  /* 0x0000000000a46947 */ /* 0x000fea0003800000 */
[----:B------:R-:W0:Y:S01]  /*23660*/  LDC R7, c[0x0][0xc14] ;  /* 0x00030500ff077b82 */ /* 0x000e220000000800 */
[----:B------:R-:W-:Y:S01]  /*23670*/  IMAD.MOV.U32 R6, RZ, RZ, R9 ;  /* 0x000000ffff067224 */ /* 0x000fe200078e0009 */
[----:B------:R-:W-:Y:S01]  /*23680*/  UMOV UR4, URZ ;  /* 0x0000003f00047c82 */ /* 0x000fe20008000000 */
[----:B------:R-:W-:Y:S01]  /*23690*/  ULDC UR7, c[0x0][0xc14] ;  /* 0x0003050000077ab9 */ /* 0x000fe20000000800 */
[----:B------:R-:W-:-:S05]  /*236a0*/  ULDC UR5, c[0x0][0xc10] ;  /* 0x0003040000057ab9 */ /* 0x000fca0000000800 */
.L_x_3384:
        /* <DEDUP_REMOVED lines=13> */
.L_x_3383:
[----:B------:R-:W-:Y:S05]  /*23780*/  BSYNC B0 ;  /* 0x0000000000007941 */ /* 0x000fea0003800000 */
.L_x_3382:
        /* <DEDUP_REMOVED lines=20> */
[----:B------:R-:W-:Y:S02]  /*238d0*/  IMAD.MOV.U32 R2, RZ, RZ, R11 ;  /* 0x000000ffff027224 */ /* 0x000fe400078e000b */
[----:B------:R-:W-:-:S07]  /*238e0*/  IMAD.MOV.U32 R9, RZ, RZ, R3 ;  /* 0x000000ffff097224 */ /* 0x000fce00078e0003 */
.L_x_3380:
[----:B------:R-:W-:-:S05]  /*238f0*/  IADD3 R9, -R9, R6, RZ ;  /* 0x0000000609097210 */ /* 0x000fca0007ffe1ff */
        /* <DEDUP_REMOVED lines=11> */
[----:B0-----:R-:W-:Y:S01]  /*239b0*/  IMAD.MOV R13, RZ, RZ, -R3 ;  /* 0x000000ffff0d7224 */ /* 0x001fe200078e0a03 */
[----:B------:R-:W-:Y:S06]  /*239c0*/  @!P0 BRA `(.L_x_3385) ;  /* 0x0000000000088947 */ /* 0x000fec0003800000 */
[----:B------:R-:W-:-:S05]  /*239d0*/  VIADD R11, R7, 0xffffffff ;  /* 0xffffffff070b7836 */ /* 0x000fca0000000000 */
[----:B------:R0:W1:Y:S02]  /*239e0*/  SHFL.IDX PT, R4, R2, R11, 0x1f ;  /* 0x00001f0b02047589 */ /* 0x00006400000e0000 */
.L_x_3385:
        /* <DEDUP_REMOVED lines=22> */
[----:B------:R-:W-:Y:S02]  /*23b50*/  IMAD R3, R0, R3, R9 ;  /* 0x0000000300037224 */ /* 0x000fe400078e0209 */
[----:B------:R-:W-:-:S03]  /*23b60*/  VIADD R0, R7, UR4 ;  /* 0x0000000407007c36 */ /* 0x000fc60008000000 */
[----:B------:R1:W-:Y:S04]  /*23b70*/  STL [R1+0x4], R3 ;  /* 0x0000040301007387 */ /* 0x0003e80000100800 */
[----:B------:R1:W-:Y:S04]  /*23b80*/  STL [R1+0x8], R2 ;  /* 0x0000080201007387 */ /* 0x0003e80000100800 */
[----:B------:R1:W-:Y:S01]  /*23b90*/  STL [R1+0xc], R0 ;  /* 0x00000c0001007387 */ /* 0x0003e20000100800 */
[----:B------:R-:W-:Y:S05]  /*23ba0*/  BRA `(.L_x_3386) ;  /* 0x0000000000107947 */ /* 0x000fea0003800000 */
.L_x_3381:
[----:B------:R-:W-:Y:S01]  /*23bb0*/  IMAD.U32 R0, RZ, RZ, UR6 ;  /* 0x00000006ff007e24 */ /* 0x000fe2000f8e00ff */
[----:B------:R0:W-:Y:S04]  /*23bc0*/  STL [R1+0x4], RZ ;  /* 0x000004ff01007387 */ /* 0x0001e80000100800 */
[----:B------:R0:W-:Y:S04]  /*23bd0*/  STL [R1+0x8], RZ ;  /* 0x000008ff01007387 */ /* 0x0001e80000100800 */
[----:B------:R0:W-:Y:S02]  /*23be0*/  STL [R1], R0 ;  /* 0x0000000001007387 */ /* 0x0001e40000100800 */
.L_x_3386:
        /* <DEDUP_REMOVED lines=10> */
.L_x_3379:
[----:B0-----:R-:W2:Y:S01]  /*23c90*/  LDL R0, [R1+0xc] ;  /* 0x00000c0001007983 */ /* 0x001ea20000100800 */
[----:B------:R-:W-:Y:S01]  /*23ca0*/  ULDC UR4, c[0x0][0xc14] ;  /* 0x0003050000047ab9 */ /* 0x000fe20000000800 */
[----:B------:R-:W-:Y:S01]  /*23cb0*/  IMAD.MOV.U32 R18, RZ, RZ, RZ ;  /* 0x000000ffff127224 */ /* 0x000fe200078e00ff */
[----:B--2---:R-:W-:Y:S01]  /*23cc0*/  ISETP.GE.AND P0, PT, R0, UR4, PT ;  /* 0x0000000400007c0c */ /* 0x004fe2000bf06270 */
[----:B------:R-:W-:-:S05]  /*23cd0*/  IMAD.MOV.U32 R0, RZ, RZ, 0x1 ;  /* 0x00000001ff007424 */ /* 0x000fca00078e00ff */
[----:B------:R0:W-:Y:S04]  /*23ce0*/  STL [R1+0x1c], R0 ;  /* 0x00001c0001007387 */ /* 0x0001e80000100800 */
[----:B------:R0:W-:Y:S03]  /*23cf0*/  STL [R1+0x44], RZ ;  /* 0x000044ff01007387 */ /* 0x0001e60000100800 */
[----:B------:R-:W-:Y:S05]  /*23d00*/  @P0 BRA `(.L_x_3387) ;  /* 0x00000068003c0947 */ /* 0x000fea0003800000 */
[----:B0-----:R-:W0:Y:S01]  /*23d10*/  S2R R0, SR_TID.X ;  /* 0x0000000000007919 */ /* 0x001e220000002100 */
[----:B------:R-:W-:Y:S01]  /*23d20*/  BSSY B7, `(.L_x_3387) ;  /* 0x000068d000077945 */ /* 0x000fe20003800000 */
[----:B------:R-:W-:Y:S01]  /*23d30*/  IMAD.MOV.U32 R18, RZ, RZ, RZ ;  /* 0x000000ffff127224 */ /* 0x000fe200078e00ff */
[----:B------:R-:W-:Y:S01]  /*23d40*/  ULDC UR38, c[0x0][0xc] ;  /* 0x0000030000267ab9 */ /* 0x000fe20000000800 */
[----:B-1----:R-:W1:Y:S01]  /*23d50*/  S2R R4, SR_TID.X ;  /* 0x0000000000047919 */ /* 0x002e620000002100 */
[----:B------:R-:W-:Y:S02]  /*23d60*/  ULOP3.LUT UR37, UR36, 0x1, URZ, 0xfc, !UPT ;  /* 0x0000000124257892 */ /* 0x000fe4000f8efc3f */
[----:B------:R-:W-:Y:S01]  /*23d70*/  ULOP3.LUT UR39, UR36, 0x2, URZ, 0xfc, !UPT ;  /* 0x0000000224277892 */ /* 0x000fe2000f8efc3f */
[----:B------:R2:W-:Y:S01]  /*23d80*/  STL [R1+0x44], RZ ;  /* 0x000044ff01007387 */ /* 0x0005e20000100800 */
[----:B------:R-:W-:Y:S01]  /*23d90*/  ULDC.64 UR40, c[0x0][0x198] ;  /* 0x0000660000287ab9 */ /* 0x000fe20000000a00 */
[----:B0-----:R-:W-:-:S04]  /*23da0*/  LOP3.LUT R0, R0, 0x7f, RZ, 0xc0, !PT ;  /* 0x0000007f00007812 */ /* 0x001fc800078ec0ff */
[----:B------:R-:W-:Y:S01]  /*23db0*/  SHF.L.U32 R0, R0, 0x4, RZ ;  /* 0x0000000400007819 */ /* 0x000fe200000006ff */
[C---:B-1----:R-:W-:Y:S02]  /*23dc0*/  IMAD.SHL.U32 R2, R4.reuse, 0x20, RZ ;  /* 0x0000002004027824 */ /* 0x042fe400078e00ff */
[----:B------:R-:W-:Y:S01]  /*23dd0*/  IMAD.SHL.U32 R17, R4, 0x40, RZ ;  /* 0x0000004004117824 */ /* 0x000fe200078e00ff */
[----:B------:R-:W-:Y:S02]  /*23de0*/  LOP3.LUT R3, R0, 0x600, RZ, 0xc0, !PT ;  /* 0x0000060000037812 */ /* 0x000fe400078ec0ff */
[----:B------:R-:W-:Y:S02]  /*23df0*/  SHF.R.U32.HI R0, RZ, 0x1, R4 ;  /* 0x00000001ff007819 */ /* 0x000fe40000011604 */
[----:B------:R-:W-:Y:S02]  /*23e00*/  LOP3.LUT R5, R3, 0x60, R2, 0xf8, !PT ;  /* 0x0000006003057812 */ /* 0x000fe400078ef802 */
[----:B------:R-:W-:-:S02]  /*23e10*/  LOP3.LUT R3, R17, 0x180, RZ, 0xc0, !PT ;  /* 0x0000018011037812 */ /* 0x000fc400078ec0ff */
[----:B------:R-:W-:Y:S02]  /*23e20*/  LOP3.LUT R5, R5, 0x100, R2, 0xf8, !PT ;  /* 0x0000010005057812 */ /* 0x000fe400078ef802 */
[----:B------:R-:W-:Y:S01]  /*23e30*/  LOP3.LUT R0, R3, 0x30, R0, 0xf8, !PT ;  /* 0x0000003003007812 */ /* 0x000fe200078ef800 */
[----:B------:R-:W-:Y:S01]  /*23e40*/  IMAD.SHL.U32 R3, R4, 0x8, RZ ;  /* 0x0000000804037824 */ /* 0x000fe200078e00ff */
[----:B------:R-:W-:-:S04]  /*23e50*/  LOP3.LUT R2, R2, 0x80, RZ, 0xc0, !PT ;  /* 0x0000008002027812 */ /* 0x000fc800078ec0ff */
[----:B------:R-:W-:Y:S01]  /*23e60*/  LOP3.LUT R0, R0, 0x30, R3, 0x78, !PT ;  /* 0x0000003000007812 */ /* 0x000fe200078e7803 */
[----:B------:R-:W-:Y:S01]  /*23e70*/  IMAD.SHL.U32 R3, R4, 0x4, RZ ;  /* 0x0000000404037824 */ /* 0x000fe200078e00ff */
[----:B------:R-:W-:Y:S02]  /*23e80*/  LOP3.LUT R2, R2, 0x10, R4, 0xf8, !PT ;  /* 0x0000001002027812 */ /* 0x000fe400078ef804 */
[----:B------:R-:W-:Y:S02]  /*23e90*/  LOP3.LUT R17, R0, 0x640, R17, 0xf8, !PT ;  /* 0x0000064000117812 */ /* 0x000fe400078ef811 */
[----:B------:R-:W-:Y:S02]  /*23ea0*/  MOV R0, 0x1 ;  /* 0x0000000100007802 */ /* 0x000fe40000000f00 */
[----:B------:R-:W-:-:S03]  /*23eb0*/  LOP3.LUT R2, R2, 0x10, R3, 0x78, !PT ;  /* 0x0000001002027812 */ /* 0x000fc600078e7803 */
[----:B------:R2:W-:Y:S01]  /*23ec0*/  STL [R1+0x20], R0 ;  /* 0x0000200001007387 */ /* 0x0005e20000100800 */
[----:B------:R-:W-:-:S03]  /*23ed0*/  LOP3.LUT R16, R5, R2, RZ, 0xfc, !PT ;  /* 0x0000000205107212 */ /* 0x000fc600078efcff */
[----:B------:R2:W-:Y:S04]  /*23ee0*/  STL [R1+0x14], RZ ;  /* 0x000014ff01007387 */ /* 0x0005e80000100800 */
[----:B------:R2:W-:Y:S02]  /*23ef0*/  STL [R1+0x1c], R0 ;  /* 0x00001c0001007387 */ /* 0x0005e40000100800 */
.L_x_3496:
[----:B--2---:R-:W2:Y:S01]  /*23f00*/  LDL R0, [R1+0xc] ;  /* 0x00000c0001007983 */ /* 0x004ea20000100800 */
[----:B-1----:R-:W2:Y:S01]  /*23f10*/  LDC.64 R2, c[0x0][0xc60] ;  /* 0x00031800ff027b82 */ /* 0x002ea20000000a00 */
[----:B------:R-:W-:Y:S05]  /*23f20*/  YIELD ;  /* 0x0000000000007946 */ /* 0x000fea0003800000 */
[----:B------:R-:W-:Y:S01]  /*23f30*/  ULDC.64 UR4, c[0x0][0xa28] ;  /* 0x00028a0000047ab9 */ /* 0x000fe20000000a00 */
[----:B------:R-:W-:Y:S01]  /*23f40*/  ULDC.64 UR6, c[0x0][0xa00] ;  /* 0x0002800000067ab9 */ /* 0x000fe20000000a00 */
[----:B------:R-:W-:Y:S01]  /*23f50*/  ISETP.NE.U32.AND P0, PT, RZ, UR4, PT ;  /* 0x00000004ff007c0c */ /* 0x000fe2000bf05070 */
[----:B--2---:R-:W-:-:S05]  /*23f60*/  IMAD.WIDE R2, R0, 0x4, R2 ;  /* 0x0000000400027825 */ /* 0x004fca00078e0202 */
[----:B------:R-:W2:Y:S01]  /*23f70*/  LDG.E R19, desc[UR54][R2.64] ;  /* 0x0000003602137981 */ /* 0x000ea2000c1e1900 */
[----:B------:R-:W-:Y:S01]  /*23f80*/  ISETP.NE.AND.EX P0, PT, RZ, UR5, PT, P0 ;  /* 0x00000005ff007c0c */ /* 0x000fe2000bf05300 */
[----:B------:R-:W-:Y:S01]  /*23f90*/  IMAD.MOV.U32 R0, RZ, RZ, RZ ;  /* 0x000000ffff007224 */ /* 0x000fe200078e00ff */
[----:B------:R-:W-:-:S04]  /*23fa0*/  ISETP.NE.U32.AND P1, PT, RZ, UR6, PT ;  /* 0x00000006ff007c0c */ /* 0x000fc8000bf25070 */
[----:B------:R-:W-:Y:S01]  /*23fb0*/  ISETP.NE.AND.EX P1, PT, RZ, UR7, PT, P1 ;  /* 0x00000007ff007c0c */ /* 0x000fe2000bf25310 */
[----:B------:R-:W-:Y:S01]  /*23fc0*/  IMAD.MOV.U32 R5, RZ, RZ, RZ ;  /* 0x000000ffff057224 */ /* 0x000fe200078e00ff */
[----:B--2---:R-:W-:-:S05]  /*23fd0*/  SHF.R.S32.HI R4, RZ, 0x1f, R19 ;  /* 0x0000001fff047819 */ /* 0x004fca0000011413 */
[----:B------:R-:W-:-:S04]  /*23fe0*/  @P0 LEA R2, P2, R19, UR4, 0x2 ;  /* 0x0000000413020c11 */ /* 0x000fc8000f8410ff */
[----:B------:R-:W-:Y:S01]  /*23ff0*/  @P0 LEA.HI.X R3, R19, UR5, R4, 0x2, P2 ;  /* 0x0000000513030c11 */ /* 0x000fe200090f1404 */
[----:B------:R-:W-:-:S04]  /*24000*/  ULDC.64 UR4, c[0x0][0xa08] ;  /* 0x0002820000047ab9 */ /* 0x000fc80000000a00 */
[----:B------:R0:W5:Y:S02]  /*24010*/  @P0 LDG.E R0, desc[UR54][R2.64] ;  /* 0x0000003602000981 */ /* 0x000164000c1e1900 */
[----:B0-----:R-:W-:-:S04]  /*24020*/  @P1 LEA R2, P0, R19, UR6, 0x2 ;  /* 0x0000000613021c11 */ /* 0x001fc8000f8010ff */
[----:B------:R-:W-:Y:S01]  /*24030*/  @P1 LEA.HI.X R3, R19, UR7, R4, 0x2, P0 ;  /* 0x0000000713031c11 */ /* 0x000fe200080f1404 */
[----:B------:R-:W-:-:S04]  /*24040*/  ULDC.64 UR6, c[0x0][0xa10] ;  /* 0x0002840000067ab9 */ /* 0x000fc80000000a00 */
[----:B------:R-:W2:Y:S01]  /*24050*/  @P1 LDG.E R5, desc[UR54][R2.64] ;  /* 0x0000003602051981 */ /* 0x000ea2000c1e1900 */
[----:B------:R-:W-:Y:S02]  /*24060*/  ISETP.NE.U32.AND P1, PT, RZ, UR6, PT ;  /* 0x00000006ff007c0c */ /* 0x000fe4000bf25070 */
[C---:B------:R-:W-:Y:S02]  /*24070*/  SHF.L.U64.HI R6, R19.reuse, 0x2, R4 ;  /* 0x0000000213067819 */ /* 0x040fe40000010204 */
[----:B------:R-:W-:Y:S02]  /*24080*/  ISETP.NE.AND.EX P1, PT, RZ, UR7, PT, P1 ;  /* 0x00000007ff007c0c */ /* 0x000fe4000bf25310 */
[----:B------:R-:W-:Y:S01]  /*24090*/  MOV R10, RZ ;  /* 0x000000ff000a7202 */ /* 0x000fe20000000f00 */
[----:B------:R-:W-:Y:S01]  /*240a0*/  IMAD.MOV.U32 R7, RZ, RZ, RZ ;  /* 0x000000ffff077224 */ /* 0x000fe200078e00ff */
[----:B--2---:R0:W-:Y:S02]  /*240b0*/  STL [R1+0x3c], R5 ;  /* 0x00003c0501007387 */ /* 0x0041e40000100800 */
[----:B0-----:R-:W-:-:S05]  /*240c0*/  IMAD.SHL.U32 R5, R19, 0x4, RZ ;  /* 0x0000000413057824 */ /* 0x001fca00078e00ff */
[C---:B------:R-:W-:Y:S01]  /*240d0*/  IADD3 R2, P0, R5.reuse, UR6, RZ ;  /* 0x0000000605027c10 */ /* 0x040fe2000ff1e0ff */
[----:B------:R0:W-:Y:S03]  /*240e0*/  STL [R1+0x24], R5 ;  /* 0x0000240501007387 */ /* 0x0001e60000100800 */
[----:B------:R-:W-:Y:S01]  /*240f0*/  IADD3.X R3, R6, UR7, RZ, P0, !PT ;  /* 0x0000000706037c10 */ /* 0x000fe200087fe4ff */
[----:B------:R-:W-:Y:S01]  /*24100*/  ULDC.64 UR6, c[0x0][0xa20] ;  /* 0x0002880000067ab9 */ /* 0x000fe20000000a00 */
[----:B------:R-:W-:Y:S01]  /*24110*/  ISETP.NE.U32.AND P0, PT, RZ, UR4, PT ;  /* 0x00000004ff007c0c */ /* 0x000fe2000bf05070 */
[----:B------:R1:W-:Y:S03]  /*24120*/  STL [R1+0x28], R6 ;  /* 0x0000280601007387 */ /* 0x0003e60000100800 */
[----:B------:R-:W-:Y:S01]  /*24130*/  ISETP.NE.AND.EX P0, PT, RZ, UR5, PT, P0 ;  /* 0x00000005ff007c0c */ /* 0x000fe2000bf05300 */
[----:B------:R-:W5:Y:S04]  /*24140*/  @P1 LDG.E R10, desc[UR54][R2.64] ;  /* 0x00000036020a1981 */ /* 0x000f68000c1e1900 */
[----:B------:R-:W5:Y:S04]  /*24150*/  @P1 LDG.E R9, desc[UR54][R2.64] ;  /* 0x0000003602091981 */ /* 0x000f68000c1e1900 */
[----:B------:R2:W5:Y:S02]  /*24160*/  @P1 LDG.E R8, desc[UR54][R2.64+0x4] ;  /* 0x0000043602081981 */ /* 0x000564000c1e1900 */
[----:B--2---:R-:W-:-:S04]  /*24170*/  IADD3 R2, P2, R5, UR4, RZ ;  /* 0x0000000405027c10 */ /* 0x004fc8000ff5e0ff */
[----:B------:R-:W-:Y:S01]  /*24180*/  IADD3.X R3, R6, UR5, RZ, P2, !PT ;  /* 0x0000000506037c10 */ /* 0x000fe200097fe4ff */
[----:B------:R-:W-:-:S04]  /*24190*/  ULDC.64 UR4, c[0x0][0x3f8] ;  /* 0x0000fe0000047ab9 */ /* 0x000fc80000000a00 */
[----:B------:R-:W5:Y:S01]  /*241a0*/  @P0 LDG.E R7, desc[UR54][R2.64] ;  /* 0x0000003602070981 */ /* 0x000f62000c1e1900 */
[----:B------:R-:W-:Y:S01]  /*241b0*/  ISETP.NE.U32.AND P2, PT, RZ, UR6, PT ;  /* 0x00000006ff007c0c */ /* 0x000fe2000bf45070 */
[----:B------:R-:W-:-:S03]  /*241c0*/  UISETP.NE.U32.AND UP0, UPT, UR4, URZ, UPT ;  /* 0x0000003f0400728c */ /* 0x000fc6000bf05070 */
[----:B------:R-:W-:Y:S01]  /*241d0*/  ISETP.NE.AND.EX P2, PT, RZ, UR7, PT, P2 ;  /* 0x00000007ff007c0c */ /* 0x000fe2000bf45320 */
[----:B------:R-:W-:Y:S01]  /*241e0*/  UISETP.NE.AND.EX UP0, UPT, UR5, URZ, UPT, UP0 ;  /* 0x0000003f0500728c */ /* 0x000fe2000bf05300 */
[----:B------:R-:W-:Y:S02]  /*241f0*/  ULDC UR4, c[0x0][0x404] ;  /* 0x0001010000047ab9 */ /* 0x000fe40000000800 */
[----:B------:R-:W-:Y:S01]  /*24200*/  ULDC UR5, c[0x0][0x2e0] ;  /* 0x0000b80000057ab9 */ /* 0x000fe20000000800 */
[----:B------:R-:W-:-:S04]  /*24210*/  USEL UR4, UR4, 0x1, UP0 ;  /* 0x0000000104047887 */ /* 0x000fc80008000000 */
[----:B------:R-:W-:-:S04]  /*24220*/  UIMAD UR4, UR4, UR5, URZ ;  /* 0x00000005040472a4 */ /* 0x000fc8000f8e023f */
[----:B------:R-:W-:-:S04]  /*24230*/  @P2 IADD3 R4, P3, R5, UR6, RZ ;  /* 0x0000000605042c10 */ /* 0x000fc8000ff7e0ff */
[----:B0-----:R-:W-:Y:S01]  /*24240*/  @P2 IADD3.X R5, R6, UR7, RZ, P3, !PT ;  /* 0x0000000706052c10 */ /* 0x001fe20009ffe4ff */
[----:B-1----:R-:W-:Y:S01]  /*24250*/  IMAD.U32 R6, RZ, RZ, UR4 ;  /* 0x00000004ff067e24 */ /* 0x002fe2000f8e00ff */
[----:B------:R-:W-:-:S05]  /*24260*/  ULDC UR4, c[0x0][0x338] ;  /* 0x0000ce0000047ab9 */ /* 0x000fca0000000800 */
[----:B------:R0:W5:Y:S02]  /*24270*/  @P2 LDG.E R6, desc[UR54][R4.64] ;  /* 0x0000003604062981 */ /* 0x000164000c1e1900 */
[----:B0-----:R-:W-:Y:S01]  /*24280*/  IMAD.U32 R4, RZ, RZ, UR4 ;  /* 0x00000004ff047e24 */ /* 0x001fe2000f8e00ff */
[----:B------:R-:W-:Y:S06]  /*24290*/  @P2 BRA `(.L_x_3388) ;  /* 0x0000000000102947 */ /* 0x000fec0003800000 */
[----:B------:R-:W-:Y:S05]  /*242a0*/  @!P0 BRA `(.L_x_3388) ;  /* 0x00000000000c8947 */ /* 0x000fea0003800000 */
[----:B-----5:R-:W2:Y:S04]  /*242b0*/  LDG.E R6, desc[UR54][R2.64] ;  /* 0x0000003602067981 */ /* 0x020ea8000c1e1900 */
[----:B------:R-:W2:Y:S02]  /*242c0*/  LDG.E R2, desc[UR54][R2.64+0x4] ;  /* 0x0000043602027981 */ /* 0x000ea4000c1e1900 */
[----:B--2---:R-:W-:-:S07]  /*242d0*/  IMAD.IADD R6, R2, 0x1, -R6 ;  /* 0x0000000102067824 */ /* 0x004fce00078e0a06 */
.L_x_3388:
[----:B-----5:R-:W-:Y:S01]  /*242e0*/  @P1 IADD3 R4, -R9, R8, RZ ;  /* 0x0000000809041210 */ /* 0x020fe20007ffe1ff */
[--C-:B------:R-:W-:Y:S01]  /*242f0*/  IMAD.IADD R6, R6, 0x1, -R0.reuse ;  /* 0x0000000106067824 */ /* 0x100fe200078e0a00 */
[----:B------:R-:W-:Y:S01]  /*24300*/  BSSY B0, `(.L_x_3389) ;  /* 0x0000175000007945 */ /* 0x000fe20003800000 */
[----:B------:R-:W-:Y:S02]  /*24310*/  IMAD.IADD R0, R7, 0x1, R0 ;  /* 0x0000000107007824 */ /* 0x000fe400078e0200 */
[----:B------:R-:W-:-:S05]  /*24320*/  IMAD.IADD R2, R6, 0x1, R4 ;  /* 0x0000000106027824 */ /* 0x000fca00078e0204 */
[----:B------:R0:W-:Y:S02]  /*24330*/  STL [R1+0x34], R2 ;  /* 0x0000340201007387 */ /* 0x0001e40000100800 */
[----:B0-----:R-:W-:-:S04]  /*24340*/  VIADD R2, R2, 0x9f ;  /* 0x0000009f02027836 */ /* 0x001fc80000000000 */
[----:B------:R-:W-:-:S05]  /*24350*/  IMAD.HI R2, R2, 0x66666667, RZ ;  /* 0x6666666702027827 */ /* 0x000fca00078e02ff */
[----:B------:R-:W-:-:S04]  /*24360*/  SHF.R.U32.HI R3, RZ, 0x1f, R2 ;  /* 0x0000001fff037819 */ /* 0x000fc80000011602 */
[----:B------:R-:W-:-:S05]  /*24370*/  LEA.HI.SX32 R5, R2, R3, 0x1a ;  /* 0x0000000302057211 */ /* 0x000fca00078fd2ff */
[--C-:B------:R-:W-:Y:S01]  /*24380*/  IMAD R2, R5, 0xa0, -R6.reuse ;  /* 0x000000a005027824 */ /* 0x100fe200078e0a06 */
[----:B------:R0:W-:Y:S01]  /*24390*/  STL [R1+0x38], R5 ;  /* 0x0000380501007387 */ /* 0x0001e20000100800 */
[----:B------:R-:W-:-:S03]  /*243a0*/  IMAD.MOV R6, RZ, RZ, -R6 ;  /* 0x000000ffff067224 */ /* 0x000fc600078e0a06 */
[----:B------:R-:W-:Y:S01]  /*243b0*/  VIMNMX R4, R2, R4, PT ;  /* 0x0000000402047248 */ /* 0x000fe20003fe0100 */
[----:B------:R1:W-:Y:S01]  /*243c0*/  STL [R1+0x2c], R0 ;  /* 0x00002c0001007387 */ /* 0x0003e20000100800 */
[----:B------:R-:W-:-:S04]  /*243d0*/  VIMNMX R2, RZ, R6, !PT ;  /* 0x00000006ff027248 */ /* 0x000fc80007fe0100 */
[----:B------:R-:W-:Y:S01]  /*243e0*/  ISETP.GT.AND P0, PT, R4, R2, PT ;  /* 0x000000020400720c */ /* 0x000fe20003f04270 */
[----:B------:R-:W-:-:S05]  /*243f0*/  IMAD.WIDE.U32 R2, R2, -0x33333333, RZ ;  /* 0xcccccccd02027825 */ /* 0x000fca00078e00ff */
[----:B------:R-:W-:-:S07]  /*24400*/  SHF.R.U32.HI R3, RZ, 0x7, R3 ;  /* 0x00000007ff037819 */ /* 0x000fce0000011603 */
[----:B------:R-:W-:-:S05]  /*24410*/  @P0 IADD3 R4, R4, 0x9f, RZ ;  /* 0x0000009f04040810 */ /* 0x000fca0007ffe0ff */
[----:B------:R-:W-:-:S04]  /*24420*/  @P0 IMAD.HI R2, R4, 0x66666667, RZ ;  /* 0x6666666704020827 */ /* 0x000fc800078e02ff */
[----:B------:R-:W-:Y:S01]  /*24430*/  IMAD.MOV.U32 R4, RZ, RZ, R3 ;  /* 0x000000ffff047224 */ /* 0x000fe200078e0003 */
[----:B0-----:R-:W-:-:S04]  /*24440*/  @P0 SHF.R.U32.HI R5, RZ, 0x1f, R2 ;  /* 0x0000001fff050819 */ /* 0x001fc80000011602 */
[----:B------:R-:W-:Y:S02]  /*24450*/  @P0 LEA.HI.SX32 R4, R2, R5, 0x1a ;  /* 0x0000000502040211 */ /* 0x000fe400078fd2ff */
[----:B------:R-:W-:Y:S02]  /*24460*/  PLOP3.LUT P0, PT, PT, PT, PT, 0x80, 0x0 ;  /* 0x000000000000781c */ /* 0x000fe40003f0f070 */
[----:B------:R-:W-:-:S13]  /*24470*/  ISETP.GT.AND P2, PT, R4, R3, PT ;  /* 0x000000030400720c */ /* 0x000fda0003f44270 */
[----:B-1----:R-:W-:Y:S05]  /*24480*/  @!P2 BRA `(.L_x_3390) ;  /* 0x000000140070a947 */ /* 0x002fea0003800000 */
        /* <DEDUP_REMOVED lines=15> */
.L_x_3595:
[----:B-1----:R-:W-:Y:S02]  /*24580*/  ISETP.NE.AND P0, PT, R14, RZ, PT ;  /* 0x000000ff0e00720c */ /* 0x002fe40003f05270 */
[----:B------:R-:W-:-:S11]  /*24590*/  PLOP3.LUT P6, PT, PT, PT, PT, 0x8, 0x0 ;  /* 0x000000000000781c */ /* 0x000fd60003fce170 */
[----:B------:R-:W-:Y:S05]  /*245a0*/  @P0 BRA `(.L_x_3392) ;  /* 0x00000000000c0947 */ /* 0x000fea0003800000 */
[----:B------:R-:W-:-:S03]  /*245b0*/  UMOV UR4, 0xffffffff ;  /* 0xffffffff00047882 */ /* 0x000fc60000000000 */
[----:B------:R-:W-:Y:S05]  /*245c0*/  BRA.DIV UR4, `(.L_x_3393) ;  /* 0x0000008604887947 */ /* 0x000fea000b800000 */
[----:B------:R-:W-:-:S13]  /*245d0*/  ELECT P6, URZ, PT ;  /* 0x00000000003f782f */ /* 0x000fda00038c0000 */
.L_x_3392:
        /* <DEDUP_REMOVED lines=12> */
.L_x_3598:
[----:B------:R-:W-:Y:S05]  /*246a0*/  BSYNC B1 ;  /* 0x0000000000017941 */ /* 0x000fea0003800000 */
.L_x_3394:
        /* <DEDUP_REMOVED lines=12> */
.L_x_3599:
[----:B------:R-:W-:Y:S05]  /*24770*/  BSYNC B2 ;  /* 0x0000000000027941 */ /* 0x000fea0003800000 */
.L_x_3398:
        /* <DEDUP_REMOVED lines=9> */
.L_x_3401:
[----:B------:R-:W-:Y:S05]  /*24810*/  BSYNC B2 ;  /* 0x0000000000027941 */ /* 0x000fea0003800000 */
.L_x_3400:
        /* <DEDUP_REMOVED lines=13> */
.L_x_3402:
        /* <DEDUP_REMOVED lines=16> */
.L_x_3403:
        /* <DEDUP_REMOVED lines=16> */
.L_x_3404:
        /* <DEDUP_REMOVED lines=13> */
.L_x_3600:
[----:B------:R-:W-:Y:S05]  /*24bc0*/  BSYNC B2 ;  /* 0x0000000000027941 */ /* 0x000fea0003800000 */
.L_x_3405:
[----:B------:R-:W-:Y:S01]  /*24bd0*/  BSSY B2, `(.L_x_3407) ;  /* 0x000000b000027945 */ /* 0x000fe20003800000 */
[----:B01----:R-:W-:Y:S02]  /*24be0*/  IMAD.MOV.U32 R12, RZ, RZ, 0x0 ;  /* 0x00000000ff0c7424 */ /* 0x003fe400078e00ff */
[----:B------:R-:W-:Y:S01]  /*24bf0*/  IMAD.MOV.U32 R13, RZ, RZ, 0x12f00000 ;  /* 0x12f00000ff0d7424 */ /* 0x000fe200078e00ff */
[----:B------:R-:W-:Y:S06]  /*24c00*/  @P1 BRA `(.L_x_3408) ;  /* 0x00000000001c1947 */ /* 0x000fec0003800000 */
[----:B------:R-:W0:Y:S02]  /*24c10*/  S2R R5, SR_TID.X ;  /* 0x0000000000057919 */ /* 0x000e240000002100 */
[----:B0-----:R-:W-:Y:S01]  /*24c20*/  LOP3.LUT R8, R5, 0x1f, RZ, 0xc0, !PT ;  /* 0x0000001f05087812 */ /* 0x001fe200078ec0ff */
[----:B------:R-:W-:-:S03]  /*24c30*/  IMAD.MOV.U32 R5, RZ, RZ, 0x7800 ;  /* 0x00007800ff057424 */ /* 0x000fc600078e00ff */
[----:B------:R-:W-:Y:S01]  /*24c40*/  ISETP.NE.AND P0, PT, R8, RZ, PT ;  /* 0x000000ff0800720c */ /* 0x000fe20003f05270 */
[----:B------:R0:W-:-:S12]  /*24c50*/  SYNCS.ARRIVE.TRANS64 RZ, [R7+URZ+0x334b0], R5 ;  /* 0x0334b00507ff79a7 */ /* 0x0001d8000800003f */
[----:B0-----:R-:W-:Y:S05]  /*24c60*/  @!P0 BRA `(.L_x_3408) ;  /* 0x0000000000048947 */ /* 0x001fea0003800000 */
[----:B------:R-:W-:Y:S01]  /*24c70*/  BPT.TRAP 0x1 ;  /* 0x000000040000795c */ /* 0x000fe20000300000 */
.L_x_3408:
[----:B------:R-:W-:Y:S05]  /*24c80*/  BSYNC B2 ;  /* 0x0000000000027941 */ /* 0x000fea0003800000 */
.L_x_3407:
        /* <DEDUP_REMOVED lines=8> */
.L_x_3409:
        /* <DEDUP_REMOVED lines=15> */
.L_x_3410:
        /* <DEDUP_REMOVED lines=15> */
.L_x_3411:
        /* <DEDUP_REMOVED lines=10> */
.L_x_3397:
[----:B------:R-:W-:Y:S05]  /*24f90*/  BSYNC B1 ;  /* 0x0000000000017941 */ /* 0x000fea0003800000 */
.L_x_3396:
[----:B0-----:R-:W2:Y:S04]  /*24fa0*/  LDL.LU R5, [R1+0x14] ;  /* 0x0000140001057983 */ /* 0x001ea80000300800 */
[----:B------:R-:W3:Y:S01]  /*24fb0*/  LDL.LU R8, [R1+0x20] ;  /* 0x0000200001087983 */ /* 0x000ee20000300800 */
        /* <DEDUP_REMOVED lines=14> */
.L_x_3428:
        /* <DEDUP_REMOVED lines=13> */
.L_x_3601:
[----:B------:R-:W-:Y:S05]  /*25170*/  BSYNC B2 ;  /* 0x0000000000027941 */ /* 0x000fea0003800000 */
.L_x_3414:
        /* <DEDUP_REMOVED lines=9> */
.L_x_3417:
[----:B------:R-:W-:Y:S05]  /*25210*/  BSYNC B2 ;  /* 0x0000000000027941 */ /* 0x000fea0003800000 */
.L_x_3416:
        /* <DEDUP_REMOVED lines=8> */
[----:B--2---:R-:W-:Y:S01]  /*252a0*/  IMAD R5, R4, 0x7800, R11 ;  /* 0x0000780004057824 */ /* 0x004fe200078e020b */
[----:B------:R-:W-:-:S03]  /*252b0*/  IADD3 R4, R7, 0x33490, RZ ;  /* 0x0003349007047810 */ /* 0x000fc60007ffe0ff */
[----:B------:R-:W-:-:S09]  /*252c0*/  VIADD R10, R5, 0x24200 ;  /* 0x00024200050a7836 */ /* 0x000fd20000000000 */
.L_x_3418:
        /* <DEDUP_REMOVED lines=16> */
.L_x_3419:
        /* <DEDUP_REMOVED lines=16> */
.L_x_3420:
        /* <DEDUP_REMOVED lines=13> */
.L_x_3602:
[----:B------:R-:W-:Y:S05]  /*255a0*/  BSYNC B2 ;  /* 0x0000000000027941 */ /* 0x000fea0003800000 */
.L_x_3421:
        /* <DEDUP_REMOVED lines=11> */
.L_x_3424:
[----:B------:R-:W-:Y:S05]  /*25660*/  BSYNC B2 ;  /* 0x0000000000027941 */ /* 0x000fea0003800000 */
.L_x_3423:
        /* <DEDUP_REMOVED lines=8> */
.L_x_3425:
        /* <DEDUP_REMOVED lines=15> */
.L_x_3426:
        /* <DEDUP_REMOVED lines=15> */
.L_x_3427:
        /* <DEDUP_REMOVED lines=10> */
.L_x_3413:
[----:B------:R-:W-:Y:S05]  /*25970*/  BSYNC B1 ;  /* 0x0000000000017941 */ /* 0x000fea0003800000 */
.L_x_3412:
[----:B------:R-:W2:Y:S04]  /*25980*/  LDL.LU R4, [R1+0x14] ;  /* 0x0000140001047983 */ /* 0x000ea80000300800 */
[----:B------:R-:W3:Y:S01]  /*25990*/  LDL.LU R6, [R1+0x20] ;  /* 0x0000200001067983 */ /* 0x000ee20000300800 */
[----:B------:R-:W-:Y:S01]  /*259a0*/  VIADD R9, R9, 0xffffffff ;  /* 0xffffffff09097836 */ /* 0x000fe20000000000 */
[----:B------:R-:W-:-:S04]  /*259b0*/  IADD3 R8, R8, -0xa0, RZ ;  /* 0xffffff6008087810 */ /* 0x000fc80007ffe0ff */
        /* <DEDUP_REMOVED lines=9> */
.L_x_3390:
[----:B------:R-:W-:Y:S05]  /*25a50*/  BSYNC B0 ;  /* 0x0000000000007941 */ /* 0x000fea0003800000 */
.L_x_3389:
[----:B0-----:R-:W2:Y:S01]  /*25a60*/  LDL R4, [R1+0x34] ;  /* 0x0000340001047983 */ /* 0x001ea20000100800 */
[----:B------:R-:W-:Y:S05]  /*25a70*/  @!P0 WARPSYNC.ALL ;  /* 0x0000000000008948 */ /* 0x000fea0003800000 */
[----:B------:R-:W-:Y:S06]  /*25a80*/  @!P0 BAR.SYNC.DEFER_BLOCKING 0xc, 0x180 ;  /* 0x0306000000008b1d */ /* 0x000fec0000010000 */
[----:B------:R-:W-:Y:S01]  /*25a90*/  BSSY B6, `(.L_x_3429) ;  /* 0x0000402000067945 */ /* 0x000fe20003800000 */
[----:B--2---:R-:W-:-:S13]  /*25aa0*/  ISETP.GT.AND P0, PT, R4, RZ, PT ;  /* 0x000000ff0400720c */ /* 0x004fda0003f04270 */
        /* <DEDUP_REMOVED lines=19> */
.L_x_3430:
[----:B------:R-:W0:Y:S01]  /*25be0*/  S2R R0, SR_CgaCtaId ;  /* 0x0000000000007919 */ /* 0x000e220000008800 */
[----:B------:R-:W-:-:S04]  /*25bf0*/  MOV R2, 0x400 ;  /* 0x0000040000027802 */ /* 0x000fc80000000f00 */
[----:B0-----:R-:W-:-:S05]  /*25c00*/  LEA R3, R0, R2, 0x18 ;  /* 0x0000000200037211 */ /* 0x001fca00078ec0ff */
[----:B------:R0:W-:Y:S01]  /*25c10*/  STL [R1+0x18], R3 ;  /* 0x0000180301007387 */ /* 0x0001e20000100800 */
[----:B------:R-:W-:-:S05]  /*25c20*/  VIADD R0, R3, 0x24200 ;  /* 0x0002420003007836 */ /* 0x000fca0000000000 */
[----:B------:R-:W-:-:S13]  /*25c30*/  LOP3.LUT P0, RZ, R0, 0x1bf, RZ, 0xc0, !PT ;  /* 0x000001bf00ff7812 */ /* 0x000fda000780c0ff */
[----:B0-----:R-:W-:Y:S05]  /*25c40*/  @!P0 BRA `(.L_x_3432) ;  /* 0x0000000000408947 */ /* 0x001fea0003800000 */
[----:B------:R-:W-:Y:S01]  /*25c50*/  MOV R2, 0x0 ;  /* 0x0000000000027802 */ /* 0x000fe20000000f00 */
[----:B------:R-:W-:Y:S01]  /*25c60*/  ULDC.64 UR6, c[0x4][0x1c8] ;  /* 0x0100720000067ab9 */ /* 0x000fe20000000a00 */
[----:B------:R-:W-:Y:S01]  /*25c70*/  ULDC.64 UR8, c[0x4][0x1d0] ;  /* 0x0100740000087ab9 */ /* 0x000fe20000000a00 */
[----:B------:R-:W-:Y:S01]  /*25c80*/  ULDC.64 UR4, c[0x4][0xd8] ;  /* 0x0100360000047ab9 */ /* 0x000fe20000000a00 */
[----:B------:R-:W-:Y:S01]  /*25c90*/  IMAD.U32 R4, RZ, RZ, UR6 ;  /* 0x00000006ff047e24 */ /* 0x000fe2000f8e00ff */
[----:B------:R-:W-:Y:S01]  /*25ca0*/  MOV R7, UR9 ;  /* 0x0000000900077c02 */ /* 0x000fe20008000f00 */
[----:B------:R-:W0:Y:S01]  /*25cb0*/  LDC.64 R2, c[0x4][R2] ;  /* 0x0100000002027b82 */ /* 0x000e220000000a00 */
[----:B------:R-:W-:Y:S01]  /*25cc0*/  IMAD.U32 R5, RZ, RZ, UR7 ;  /* 0x00000007ff057e24 */ /* 0x000fe2000f8e00ff */
[----:B------:R-:W-:Y:S01]  /*25cd0*/  MOV R13, RZ ;  /* 0x000000ff000d7202 */ /* 0x000fe20000000f00 */
[----:B------:R-:W-:Y:S02]  /*25ce0*/  IMAD.U32 R6, RZ, RZ, UR8 ;  /* 0x00000008ff067e24 */ /* 0x000fe4000f8e00ff */
[----:B------:R-:W-:-:S02]  /*25cf0*/  IMAD.U32 R10, RZ, RZ, UR4 ;  /* 0x00000004ff0a7e24 */ /* 0x000fc4000f8e00ff */
[----:B------:R-:W-:Y:S02]  /*25d00*/  IMAD.U32 R11, RZ, RZ, UR5 ;  /* 0x00000005ff0b7e24 */ /* 0x000fe4000f8e00ff */
[----:B------:R-:W-:Y:S02]  /*25d10*/  IMAD.MOV.U32 R8, RZ, RZ, 0x70 ;  /* 0x00000070ff087424 */ /* 0x000fe400078e00ff */
[----:B------:R-:W-:-:S07]  /*25d20*/  IMAD.MOV.U32 R12, RZ, RZ, 0x1 ;  /* 0x00000001ff0c7424 */ /* 0x000fce00078e00ff */
[----:B------:R-:W-:-:S07]  /*25d30*/  LEPC R20, `(.L_x_3432) ;  /* 0x000000001014794e */ /* 0x000fce0000000000 */
[----:B0-----:R-:W-:Y:S05]  /*25d40*/  CALL.ABS.NOINC R2 ;  /* 0x0000000002007343 */ /* 0x001fea0003c00000 */
.L_x_3432:
[----:B------:R-:W2:Y:S01]  /*25d50*/  LDL.LU R2, [R1+0x10] ;  /* 0x0000100001027983 */ /* 0x000ea20000300800 */
[----:B------:R-:W-:Y:S01]  /*25d60*/  MOV R0, 0x400 ;  /* 0x0000040000007802 */ /* 0x000fe20000000f00 */
[----:B------:R-:W0:Y:S03]  /*25d70*/  S2R R15, SR_CgaCtaId ;  /* 0x00000000000f7919 */ /* 0x000e260000008800 */
[----:B0-----:R-:W-:-:S05]  /*25d80*/  LEA R0, R15, R0, 0x18 ;  /* 0x000000000f007211 */ /* 0x001fca00078ec0ff */
[----:B------:R-:W-:-:S05]  /*25d90*/  VIADD R0, R0, 0xf200 ;  /* 0x0000f20000007836 */ /* 0x000fca0000000000 */
[----:B------:R-:W-:Y:S01]  /*25da0*/  LOP3.LUT P0, RZ, R0, 0x1bf, RZ, 0xc0, !PT ;  /* 0x000001bf00ff7812 */ /* 0x000fe2000780c0ff */
[----:B------:R0:W-:Y:S01]  /*25db0*/  STL [R1+0x48], R0 ;  /* 0x0000480001007387 */ /* 0x0001e20000100800 */
        /* <DEDUP_REMOVED lines=20> */
.L_x_3433:
[----:B0-----:R-:W2:Y:S02]  /*25f00*/  LDL R2, [R1+0x18] ;  /* 0x0000180001027983 */ /* 0x001ea40000100800 */
[----:B--2---:R-:W-:-:S05]  /*25f10*/  VIADD R0, R2, 0x200 ;  /* 0x0000020002007836 */ /* 0x004fca0000000000 */
[----:B------:R0:W-:Y:S01]  /*25f20*/  STL [R1+0x30], R0 ;  /* 0x0000300001007387 */ /* 0x0001e20000100800 */
        /* <DEDUP_REMOVED lines=18> */
.L_x_3434:
[----:B------:R-:W2:Y:S02]  /*26050*/  LDL.LU R2, [R1+0x48] ;  /* 0x0000480001027983 */ /* 0x000ea40000300800 */
[----:B--2---:R-:W-:-:S13]  /*26060*/  LOP3.LUT P6, RZ, R2, 0x1bf, RZ, 0xc0, !PT ;  /* 0x000001bf02ff7812 */ /* 0x004fda00078cc0ff */
[----:B------:R-:W-:Y:S05]  /*26070*/  @!P6 BRA `(.L_x_3435) ;  /* 0x000000000040e947 */ /* 0x000fea0003800000 */
[----:B------:R-:W-:Y:S01]  /*26080*/  MOV R2, 0x0 ;  /* 0x0000000000027802 */ /* 0x000fe20000000f00 */
[----:B------:R-:W-:Y:S01]  /*26090*/  ULDC.64 UR4, c[0x4][0x1c8] ;  /* 0x0100720000047ab9 */ /* 0x000fe20000000a00 */
[----:B------:R-:W-:Y:S01]  /*260a0*/  ULDC.64 UR6, c[0x4][0x1d0] ;  /* 0x0100740000067ab9 */ /* 0x000fe20000000a00 */
[----:B------:R-:W-:Y:S01]  /*260b0*/  ULDC.64 UR8, c[0x4][0xf0] ;  /* 0x01003c0000087ab9 */ /* 0x000fe20000000a00 */
[----:B------:R-:W-:Y:S01]  /*260c0*/  IMAD.U32 R4, RZ, RZ, UR4 ;  /* 0x00000004ff047e24 */ /* 0x000fe2000f8e00ff */
[----:B------:R-:W-:Y:S01]  /*260d0*/  MOV R10, UR8 ;  /* 0x00000008000a7c02 */ /* 0x000fe20008000f00 */
        /* <DEDUP_REMOVED lines=10> */
.L_x_3435:
[----:B------:R-:W2:Y:S01]  /*26180*/  LDL.LU R2, [R1+0x24] ;  /* 0x0000240001027983 */ /* 0x000ea20000300800 */
[----:B------:R-:W-:-:S03]  /*26190*/  ULDC.64 UR4, c[0x0][0x9f8] ;  /* 0x00027e0000047ab9 */ /* 0x000fc60000000a00 */
[----:B------:R-:W3:Y:S01]  /*261a0*/  LDL.LU R5, [R1+0x28] ;  /* 0x0000280001057983 */ /* 0x000ee20000300800 */
[----:B------:R-:W-:-:S03]  /*261b0*/  ISETP.NE.U32.AND P0, PT, RZ, UR4, PT ;  /* 0x00000004ff007c0c */ /* 0x000fc6000bf05070 */
[----:B------:R-:W4:Y:S01]  /*261c0*/  LDL.LU R4, [R1+0x3c] ;  /* 0x00003c0001047983 */ /* 0x000f220000300800 */
[----:B------:R-:W-:-:S03]  /*261d0*/  ISETP.NE.AND.EX P0, PT, RZ, UR5, PT, P0 ;  /* 0x00000005ff007c0c */ /* 0x000fc6000bf05300 */
[----:B------:R-:W4:Y:S04]  /*261e0*/  LDL.LU R0, [R1+0x4] ;  /* 0x0000040001007983 */ /* 0x000f280000300800 */
[----:B------:R-:W5:Y:S06]  /*261f0*/  LDL R6, [R1+0x8] ;  /* 0x0000080001067983 */ /* 0x000f6c0000100800 */
[----:B--2---:R-:W-:-:S04]  /*26200*/  @P0 IADD3 R2, P1, R2, UR4, RZ ;  /* 0x0000000402020c10 */ /* 0x004fc8000ff3e0ff */
[----:B---3--:R-:W-:Y:S01]  /*26210*/  @P0 IADD3.X R3, R5, UR5, RZ, P1, !PT ;  /* 0x0000000505030c10 */ /* 0x008fe20008ffe4ff */
[----:B------:R-:W-:Y:S01]  /*26220*/  ULDC.64 UR4, c[0x0][0xa00] ;  /* 0x0002800000047ab9 */ /* 0x000fe20000000a00 */
[----:B------:R-:W-:-:S06]  /*26230*/  MOV R5, R19 ;  /* 0x0000001300057202 */ /* 0x000fcc0000000f00 */
[----:B------:R0:W2:Y:S01]  /*26240*/  @P0 LDG.E R5, desc[UR54][R2.64] ;  /* 0x0000003602050981 */ /* 0x0000a2000c1e1900 */
[----:B----4-:R-:W-:Y:S02]  /*26250*/  IMAD R4, R0, 0x80, R4 ;  /* 0x0000008000047824 */ /* 0x010fe400078e0204 */
[----:B------:R-:W1:Y:S02]  /*26260*/  LDC R0, c[0x0][0x428] ;  /* 0x00010a00ff007b82 */ /* 0x000e640000000800 */
[----:B-1----:R-:W-:Y:S01]  /*26270*/  ISETP.NE.AND P0, PT, R0, 0x1, PT ;  /* 0x000000010000780c */ /* 0x002fe20003f05270 */
[----:B-----5:R-:W-:-:S12]  /*26280*/  IMAD.MOV.U32 R0, RZ, RZ, R6 ;  /* 0x000000ffff007224 */ /* 0x020fd800078e0006 */
[----:B0-----:R-:W0:Y:S08]  /*26290*/  @P0 LDC R2, c[0x0][0x42c] ;  /* 0x00010b00ff020b82 */ /* 0x001e300000000800 */
[----:B------:R-:W1:Y:S01]  /*262a0*/  @P0 LDC R3, c[0x0][0x430] ;  /* 0x00010c00ff030b82 */ /* 0x000e620000000800 */
[----:B0-----:R-:W-:-:S05]  /*262b0*/  @P0 IMAD.HI.U32 R2, R6, R2, RZ ;  /* 0x0000000206020227 */ /* 0x001fca00078e00ff */
[----:B-1----:R-:W-:Y:S02]  /*262c0*/  @P0 SHF.R.U32.HI R0, RZ, R3, R2 ;  /* 0x00000003ff000219 */ /* 0x002fe40000011602 */
[----:B------:R-:W-:-:S04]  /*262d0*/  ISETP.NE.U32.AND P0, PT, RZ, UR4, PT ;  /* 0x00000004ff007c0c */ /* 0x000fc8000bf05070 */
[----:B------:R-:W-:-:S04]  /*262e0*/  ISETP.NE.AND.EX P2, PT, RZ, UR5, PT, P0 ;  /* 0x00000005ff007c0c */ /* 0x000fc8000bf45300 */
[----:B------:R-:W-:Y:S01]  /*262f0*/  SEL R3, R19, RZ, !P2 ;  /* 0x000000ff13037207 */ /* 0x000fe20005000000 */
[----:B--2---:R0:W-:Y:S02]  /*26300*/  STL [R1+0x24], R5 ;  /* 0x0000240501007387 */ /* 0x0041e40000100800 */
[----:B0-----:R-:W0:Y:S02]  /*26310*/  S2R R5, SR_TID.X ;  /* 0x0000000000057919 */ /* 0x001e240000002100 */
[----:B0-----:R-:W-:-:S04]  /*26320*/  LOP3.LUT R5, R5, 0x7f, RZ, 0xc0, !PT ;  /* 0x0000007f05057812 */ /* 0x001fc800078ec0ff */
[----:B------:R-:W-:-:S04]  /*26330*/  ISETP.NE.AND P1, PT, R5, RZ, PT ;  /* 0x000000ff0500720c */ /* 0x000fc80003f25270 */
[----:B------:R-:W-:-:S09]  /*26340*/  PLOP3.LUT P3, PT, P1, PT, PT, 0x8, 0x0 ;  /* 0x000000000000781c */ /* 0x000fd20000f6e170 */
[----:B------:R-:W-:-:S05]  /*26350*/  VOTEU.ALL UP1, P1 ;  /* 0x00000000003f7886 */ /* 0x000fca0000820000 */
[----:B------:R-:W-:-:S04]  /*26360*/  @!UP1 UIADD3 UR8, UP0, UR40, 0x270, URZ ;  /* 0x0000027028089890 */ /* 0x000fc8000ff1e03f */
[----:B------:R-:W-:-:S03]  /*26370*/  @!UP1 UIADD3.X UR9, URZ, UR41, URZ, UP0, !UPT ;  /* 0x000000293f099290 */ /* 0x000fc600087fe43f */
[----:B------:R-:W-:-:S09]  /*26380*/  VOTEU.ALL UP0, P1 ;  /* 0x00000000003f7886 */ /* 0x000fd20000800000 */
.L_x_3436:
        /* <DEDUP_REMOVED lines=14> */
.L_x_3437:
        /* <DEDUP_REMOVED lines=13> */
.L_x_3438:
        /* <DEDUP_REMOVED lines=20> */
[----:B0-----:R-:W0:Y:S02]  /*26680*/  S2R R5, SR_TID.X ;  /* 0x0000000000057919 */ /* 0x001e240000002100 */
[----:B0-----:R-:W-:-:S04]  /*26690*/  SHF.R.U32.HI R5, RZ, 0x5, R5 ;  /* 0x00000005ff057819 */ /* 0x001fc80000011605 */
[----:B------:R-:W-:-:S05]  /*266a0*/  LOP3.LUT R5, R5, 0x3, RZ, 0xc0, !PT ;  /* 0x0000000305057812 */ /* 0x000fca00078ec0ff */
[----:B------:R0:W1:Y:S02]  /*266b0*/  SHFL.IDX PT, R14, R5, RZ, 0x1f ;  /* 0x00001fff050e7589 */ /* 0x00006400000e0000 */
.L_x_3605:
[----:B-1----:R-:W-:Y:S02]  /*266c0*/  ISETP.NE.AND P0, PT, R14, RZ, PT ;  /* 0x000000ff0e00720c */ /* 0x002fe40003f05270 */
[----:B------:R-:W-:-:S11]  /*266d0*/  PLOP3.LUT P6, PT, PT, PT, PT, 0x8, 0x0 ;  /* 0x000000000000781c */ /* 0x000fd60003fce170 */
[----:B------:R-:W-:Y:S05]  /*266e0*/  @P0 BRA `(.L_x_3440) ;  /* 0x0000000800540947 */ /* 0x000fea0003800000 */
[----:B------:R-:W-:-:S03]  /*266f0*/  UMOV UR4, 0xffffffff ;  /* 0xffffffff00047882 */ /* 0x000fc60000000000 */
[----:B------:R-:W-:Y:S05]  /*26700*/  BRA.DIV UR4, `(.L_x_3441) ;  /* 0x0000006604f07947 */ /* 0x000fea000b800000 */
[----:B------:R-:W-:-:S13]  /*26710*/  ELECT P6, URZ, PT ;  /* 0x00000000003f782f */ /* 0x000fda00038c0000 */
.L_x_3608:
[----:B------:R-:W-:Y:S05]  /*26720*/  @!P6 BRA `(.L_x_3442) ;  /* 0x0000000400a8e947 */ /* 0x000fea0003800000 */
[----:B0-----:R-:W2:Y:S01]  /*26730*/  LDL R5, [R1+0x38] ;  /* 0x0000380001057983 */ /* 0x001ea20000100800 */
[----:B------:R-:W-:-:S04]  /*26740*/  ISETP.NE.U32.AND P0, PT, R6, RZ, PT ;  /* 0x000000ff0600720c */ /* 0x000fc80003f05070 */
[----:B------:R-:W-:Y:S01]  /*26750*/  ISETP.NE.AND.EX P0, PT, R7, RZ, PT, P0 ;  /* 0x000000ff0700720c */ /* 0x000fe20003f05300 */
[----:B--2---:R-:W-:-:S12]  /*26760*/  VIADD R5, R5, 0xffffffff ;  /* 0xffffffff05057836 */ /* 0x004fd80000000000 */
[----:B------:R-:W-:Y:S05]  /*26770*/  @!P0 BRA `(.L_x_3443) ;  /* 0x00000000004c8947 */ /* 0x000fea0003800000 */
[----:B------:R-:W2:Y:S01]  /*26780*/  LDL R11, [R1+0x28] ;  /* 0x00002800010b7983 */ /* 0x000ea20000100800 */
[----:B------:R-:W0:Y:S01]  /*26790*/  LDC R10, c[0x0][0x41c] ;  /* 0x00010700ff0a7b82 */ /* 0x000e220000000800 */
[----:B------:R-:W-:Y:S01]  /*267a0*/  IMAD.MOV.U32 R2, RZ, RZ, R5 ;  /* 0x000000ffff027224 */ /* 0x000fe200078e0005 */
[----:B------:R-:W-:Y:S01]  /*267b0*/  ULDC.64 UR4, c[0x0][0x408] ;  /* 0x0001020000047ab9 */ /* 0x000fe20000000a00 */
[----:B0-----:R-:W-:-:S13]  /*267c0*/  ISETP.NE.AND P0, PT, R10, 0x1, PT ;  /* 0x000000010a00780c */ /* 0x001fda0003f05270 */
[----:B------:R-:W0:Y:S02]  /*267d0*/  @P0 LDC.64 R8, c[0x0][0x420] ;  /* 0x00010800ff080b82 */ /* 0x000e240000000a00 */
[----:B0-----:R-:W-:-:S05]  /*267e0*/  @P0 IMAD.HI.U32 R8, R5, R8, RZ ;  /* 0x0000000805080227 */ /* 0x001fca00078e00ff */
[----:B------:R-:W-:-:S04]  /*267f0*/  @P0 SHF.R.U32.HI R2, RZ, R9, R8 ;  /* 0x00000009ff020219 */ /* 0x000fc80000011608 */
[----:B------:R-:W-:Y:S02]  /*26800*/  IADD3 R8, -R2, RZ, RZ ;  /* 0x000000ff02087210 */ /* 0x000fe40007ffe1ff */
[----:B------:R-:W-:-:S03]  /*26810*/  SHF.R.S32.HI R9, RZ, 0x1f, R2 ;  /* 0x0000001fff097819 */ /* 0x000fc60000011402 */
[----:B------:R-:W-:Y:S02]  /*26820*/  IMAD R5, R10, R8, R5 ;  /* 0x000000080a057224 */ /* 0x000fe400078e0205 */
[----:B------:R-:W-:-:S04]  /*26830*/  IMAD.MOV.U32 R8, RZ, RZ, R2 ;  /* 0x000000ffff087224 */ /* 0x000fc800078e0002 */
[----:B------:R-:W-:-:S03]  /*26840*/  IMAD.WIDE.U32 R8, R19, UR4, R8 ;  /* 0x0000000413087c25 */ /* 0x000fc6000f8e0008 */
[----:B------:R-:W-:Y:S01]  /*26850*/  LEA R6, P0, R8, R6, 0x2 ;  /* 0x0000000608067211 */ /* 0x000fe200078010ff */
[----:B--2---:R-:W-:-:S04]  /*26860*/  IMAD R10, R11, UR4, RZ ;  /* 0x000000040b0a7c24 */ /* 0x004fc8000f8e02ff */
[----:B------:R-:W-:-:S04]  /*26870*/  IMAD R2, R19, UR5, R10 ;  /* 0x0000000513027c24 */ /* 0x000fc8000f8e020a */
[----:B------:R-:W-:-:S05]  /*26880*/  IMAD.IADD R2, R9, 0x1, R2 ;  /* 0x0000000109027824 */ /* 0x000fca00078e0202 */
[----:B------:R-:W-:-:S05]  /*26890*/  LEA.HI.X R7, R8, R7, R2, 0x2, P0 ;  /* 0x0000000708077211 */ /* 0x000fca00000f1402 */
[----:B------:R0:W5:Y:S02]  /*268a0*/  LDG.E R2, desc[UR54][R6.64] ;  /* 0x0000003606027981 */ /* 0x000164000c1e1900 */
.L_x_3443:
[----:B------:R-:W2:Y:S01]  /*268b0*/  LDL R8, [R1+0x1c] ;  /* 0x00001c0001087983 */ /* 0x000ea20000100800 */
[----:B0-----:R-:W-:Y:S01]  /*268c0*/  MOV R6, 0x400 ;  /* 0x0000040000067802 */ /* 0x001fe20000000f00 */
[----:B------:R-:W0:Y:S01]  /*268d0*/  S2R R9, SR_CgaCtaId ;  /* 0x0000000000097919 */ /* 0x000e220000008800 */
[----:B------:R-:W1:Y:S02]  /*268e0*/  S2R R7, SR_TID.X ;  /* 0x0000000000077919 */ /* 0x000e640000002100 */
[----:B0-----:R-:W-:-:S05]  /*268f0*/  LEA R6, R9, R6, 0x18 ;  /* 0x0000000609067211 */ /* 0x001fca00078ec0ff */
[----:B------:R-:W-:Y:S01]  /*26900*/  IMAD R6, R18, 0x8, R6 ;  /* 0x0000000812067824 */ /* 0x000fe200078e0206 */
[----:B-1----:R-:W-:-:S04]  /*26910*/  LOP3.LUT R7, R7, 0x7f, RZ, 0xc0, !PT ;  /* 0x0000007f07077812 */ /* 0x002fc800078ec0ff */
[----:B------:R-:W-:Y:S02]  /*26920*/  ISETP.NE.AND P0, PT, R7, RZ, PT ;  /* 0x000000ff0700720c */ /* 0x000fe40003f05270 */
[----:B--2---:R-:W-:-:S04]  /*26930*/  SHF.L.U32 R8, R8, 0x1f, RZ ;  /* 0x0000001f08087819 */ /* 0x004fc800000006ff */
[----:B------:R-:W0:Y:S02]  /*26940*/  SYNCS.PHASECHK.TRANS64.TRYWAIT P2, [R6+URZ+0x33480], R8 ;  /* 0x03348008060075a7 */ /* 0x000e24000804017f */
[----:B0-----:R-:W-:Y:S05]  /*26950*/  @!P2 BRA `(.L_x_3444) ;  /* 0x00000064007ca947 */ /* 0x001fea0003800000 */
.L_x_3609:
        /* <DEDUP_REMOVED lines=8> */
.L_x_3445:
[----:B------:R-:W2:Y:S01]  /*269e0*/  LDL R9, [R1+0x2c] ;  /* 0x00002c0001097983 */ /* 0x000ea20000100800 */
[----:B------:R-:W-:Y:S01]  /*269f0*/  MOV R7, 0x400 ;  /* 0x0000040000077802 */ /* 0x000fe20000000f00 */
[----:B------:R-:W1:Y:S01]  /*26a00*/  S2R R10, SR_CgaCtaId ;  /* 0x00000000000a7919 */ /* 0x000e620000008800 */
[----:B------:R-:W-:Y:S01]  /*26a10*/  R2UR UR9, R6 ;  /* 0x00000000060972ca */ /* 0x000fe200000e0000 */
[----:B------:R-:W-:Y:S01]  /*26a20*/  UIADD3 UR4, UP0, UR40, 0x470, URZ ;  /* 0x0000047028047890 */ /* 0x000fe2000ff1e03f */
[----:B------:R-:W-:Y:S02]  /*26a30*/  R2UR UR12, R0 ;  /* 0x00000000000c72ca */ /* 0x000fe400000e0000 */
[----:B-----5:R-:W-:Y:S01]  /*26a40*/  R2UR UR13, R2 ;  /* 0x00000000020d72ca */ /* 0x020fe200000e0000 */
[----:B------:R-:W-:Y:S01]  /*26a50*/  UIADD3.X UR5, URZ, UR41, URZ, UP0, !UPT ;  /* 0x000000293f057290 */ /* 0x000fe200087fe43f */
[----:B-1----:R-:W-:-:S05]  /*26a60*/  LEA R7, R10, R7, 0x18 ;  /* 0x000000070a077211 */ /* 0x002fca00078ec0ff */
[----:B------:R-:W-:-:S05]  /*26a70*/  IMAD R7, R18, 0x7800, R7 ;  /* 0x0000780012077824 */ /* 0x000fca00078e0207 */
[----:B------:R-:W-:Y:S01]  /*26a80*/  R2UR UR15, R7 ;  /* 0x00000000070f72ca */ /* 0x000fe200000e0000 */
[----:B------:R-:W-:Y:S01]  /*26a90*/  UIADD3 UR9, UR9, 0x33470, URZ ;  /* 0x0003347009097890 */ /* 0x000fe2000fffe03f */
[----:B------:R-:W-:Y:S01]  /*26aa0*/  UMOV UR10, URZ ;  /* 0x0000003f000a7c82 */ /* 0x000fe20008000000 */
[----:B------:R-:W-:Y:S01]  /*26ab0*/  UMOV UR6, 0x0 ;  /* 0x0000000000067882 */ /* 0x000fe20000000000 */
[----:B------:R-:W-:-:S09]  /*26ac0*/  UMOV UR7, 0x14f00000 ;  /* 0x14f0000000077882 */ /* 0x000fd20000000000 */
[----:B------:R-:W-:Y:S02]  /*26ad0*/  UIADD3 UR8, UR15, 0xf200, URZ ;  /* 0x0000f2000f087890 */ /* 0x000fe4000fffe03f */
[----:B------:R-:W-:Y:S02]  /*26ae0*/  UIADD3 UR14, UR15, 0x11a00, URZ ;  /* 0x00011a000f0e7890 */ /* 0x000fe4000fffe03f */
[----:B------:R-:W-:Y:S01]  /*26af0*/  UIADD3 UR15, UR15, 0x14200, URZ ;  /* 0x000142000f0f7890 */ /* 0x000fe2000fffe03f */
        /* <DEDUP_REMOVED lines=13> */
.L_x_3610:
[----:B------:R-:W-:Y:S05]  /*26bd0*/  @P0 BRA `(.L_x_3447) ;  /* 0x00000000001c0947 */ /* 0x000fea0003800000 */
[----:B------:R-:W2:Y:S01]  /*26be0*/  S2R R9, SR_TID.X ;  /* 0x0000000000097919 */ /* 0x000ea20000002100 */
[----:B01----:R-:W-:-:S04]  /*26bf0*/  MOV R8, 0x7800 ;  /* 0x0000780000087802 */ /* 0x003fc80000000f00 */
[----:B------:R3:W-:Y:S01]  /*26c00*/  SYNCS.ARRIVE.TRANS64 RZ, [R6+URZ+0x33430], R8 ;  /* 0x0334300806ff79a7 */ /* 0x0007e2000800003f */
[----:B--2---:R-:W-:-:S04]  /*26c10*/  LOP3.LUT R9, R9, 0x1f, RZ, 0xc0, !PT ;  /* 0x0000001f09097812 */ /* 0x004fc800078ec0ff */
[----:B------:R-:W-:-:S13]  /*26c20*/  ISETP.NE.AND P0, PT, R9, RZ, PT ;  /* 0x000000ff0900720c */ /* 0x000fda0003f05270 */
[----:B---3--:R-:W-:Y:S05]  /*26c30*/  @!P0 BRA `(.L_x_3447) ;  /* 0x0000000000048947 */ /* 0x008fea0003800000 */
[----:B------:R-:W-:Y:S01]  /*26c40*/  BPT.TRAP 0x1 ;  /* 0x000000040000795c */ /* 0x000fe20000300000 */
.L_x_3447:
        /* <DEDUP_REMOVED lines=24> */
.L_x_3442:
[----:B01----:R-:W2:Y:S01]  /*26dd0*/  LDL.LU R6, [R1+0x8] ;  /* 0x0000080001067983 */ /* 0x003ea20000300800 */
[----:B------:R-:W-:Y:S01]  /*26de0*/  MOV R7, 0x400 ;  /* 0x0000040000077802 */ /* 0x000fe20000000f00 */
[----:B------:R-:W0:Y:S01]  /*26df0*/  S2R R8, SR_CgaCtaId ;  /* 0x0000000000087919 */ /* 0x000e220000008800 */
[----:B------:R-:W-:Y:S05]  /*26e00*/  WARPSYNC.ALL ;  /* 0x0000000000007948 */ /* 0x000fea0003800000 */
[----:B------:R-:W-:-:S13]  /*26e10*/  ELECT P0, URZ, PT ;  /* 0x00000000003f782f */ /* 0x000fda0003800000 */
[----:B------:R-:W-:Y:S01]  /*26e20*/  @P0 R2UR UR13, R3 ;  /* 0x00000000030d02ca */ /* 0x000fe200000e0000 */
[----:B------:R-:W-:Y:S01]  /*26e30*/  UIADD3 UR4, UP0, UR40, 0x270, URZ ;  /* 0x0000027028047890 */ /* 0x000fe2000ff1e03f */
[----:B------:R-:W-:-:S03]  /*26e40*/  @P0 R2UR UR11, R4 ;  /* 0x00000000040b02ca */ /* 0x000fc600000e0000 */
[----:B------:R-:W-:Y:S01]  /*26e50*/  UIADD3.X UR5, URZ, UR41, URZ, UP0, !UPT ;  /* 0x000000293f057290 */ /* 0x000fe200087fe43f */
[----:B0-----:R-:W-:-:S04]  /*26e60*/  LEA R7, R8, R7, 0x18 ;  /* 0x0000000708077211 */ /* 0x001fc800078ec0ff */
[----:B------:R-:W-:Y:S01]  /*26e70*/  R2UR UR24, R7 ;  /* 0x00000000071872ca */ /* 0x000fe200000e0000 */
[----:B------:R-:W-:Y:S01]  /*26e80*/  @P0 IMAD.MOV.U32 R5, RZ, RZ, 0x6000 ;  /* 0x00006000ff050424 */ /* 0x000fe200078e00ff */
[----:B------:R-:W-:Y:S01]  /*26e90*/  BAR.SYNC.DEFER_BLOCKING 0x8, 0x120 ;  /* 0x0204800000007b1d */ /* 0x000fe20000010000 */
[----:B------:R-:W-:-:S10]  /*26ea0*/  @P0 R2UR UR21, R3 ;  /* 0x00000000031502ca */ /* 0x000fd400000e0000 */
[----:B------:R-:W-:Y:S02]  /*26eb0*/  UIADD3 UR8, UR24, 0x1e200, URZ ;  /* 0x0001e20018087890 */ /* 0x000fe4000fffe03f */
[----:B------:R-:W-:Y:S01]  /*26ec0*/  UIADD3 UR9, UR24, 0x33400, URZ ;  /* 0x0003340018097890 */ /* 0x000fe2000fffe03f */
[----:B------:R-:W-:Y:S01]  /*26ed0*/  UMOV UR6, 0x0 ;  /* 0x0000000000067882 */ /* 0x000fe20000000000 */
[----:B------:R-:W-:Y:S01]  /*26ee0*/  UMOV UR7, 0x12f00000 ;  /* 0x12f0000000077882 */ /* 0x000fe20000000000 */
[----:B------:R-:W-:Y:S01]  /*26ef0*/  UMOV UR10, URZ ;  /* 0x0000003f000a7c82 */ /* 0x000fe20008000000 */
[----:B------:R-:W-:Y:S01]  /*26f00*/  @P0 R2UR UR19, R4 ;  /* 0x00000000041302ca */ /* 0x000fe200000e0000 */
[----:B------:R-:W-:Y:S01]  /*26f10*/  UIADD3 UR16, UR24, 0x20200, URZ ;  /* 0x0002020018107890 */ /* 0x000fe2000fffe03f */
[----:B------:R1:W-:Y:S01]  /*26f20*/  @P0 SYNCS.ARRIVE.TRANS64 RZ, [R7+URZ+0x33400], R5 ;  /* 0x0334000507ff09a7 */ /* 0x0003e2000800003f */
[----:B------:R-:W-:Y:S01]  /*26f30*/  UMOV UR14, 0x0 ;  /* 0x00000000000e7882 */ /* 0x000fe20000000000 */
[----:B------:R-:W-:Y:S01]  /*26f40*/  UMOV UR15, 0x12f00000 ;  /* 0x12f00000000f7882 */ /* 0x000fe20000000000 */
[----:B------:R-:W-:Y:S01]  /*26f50*/  UMOV UR18, 0x40 ;  /* 0x0000004000127882 */ /* 0x000fe20000000000 */
[----:B------:R-:W-:Y:S01]  /*26f60*/  UMOV UR17, UR9 ;  /* 0x0000000900117c82 */ /* 0x000fe20008000000 */
[----:B------:R-:W-:Y:S01]  /*26f70*/  UMOV UR22, 0x0 ;  /* 0x0000000000167882 */ /* 0x000fe20000000000 */
[----:B------:R-:W-:Y:S01]  /*26f80*/  UMOV UR23, 0x12f00000 ;  /* 0x12f0000000177882 */ /* 0x000fe20000000000 */
[----:B--2---:R-:W-:-:S02]  /*26f90*/  @P0 R2UR UR12, R6 ;  /* 0x00000000060c02ca */ /* 0x004fc400000e0000 */
[----:B------:R-:W-:-:S11]  /*26fa0*/  @P0 R2UR UR20, R6 ;  /* 0x00000000061402ca */ /* 0x000fd600000e0000 */
[----:B------:R0:W-:Y:S02]  /*26fb0*/  UTMALDG.4D [UR8], [UR4], desc[UR6] ;  /* 0x00000608040075b4 */ /* 0x0001e40008019000 */
[----:B------:R1:W-:Y:S01]  /*26fc0*/  UTMALDG.4D [UR16], [UR4], desc[UR14] ;  /* 0x00000e10040075b4 */ /* 0x0003e20008019000 */
[----:B0-----:R-:W-:Y:S02]  /*26fd0*/  @P0 R2UR UR13, R3 ;  /* 0x00000000030d02ca */ /* 0x001fe400000e0000 */
[----:B------:R-:W-:Y:S02]  /*26fe0*/  @P0 R2UR UR12, R6 ;  /* 0x00000000060c02ca */ /* 0x000fe400000e0000 */
[----:B------:R-:W-:Y:S01]  /*26ff0*/  @P0 R2UR UR11, R4 ;  /* 0x00000000040b02ca */ /* 0x000fe200000e0000 */
[----:B------:R-:W-:Y:S01]  /*27000*/  UIADD3 UR8, UR24, 0x22200, URZ ;  /* 0x0002220018087890 */ /* 0x000fe2000fffe03f */
[----:B------:R-:W-:-:S11]  /*27010*/  UMOV UR10, 0x80 ;  /* 0x00000080000a7882 */ /* 0x000fd60000000000 */
[----:B------:R1:W-:Y:S02]  /*27020*/  UTMALDG.4D [UR8], [UR4], desc[UR22] ;  /* 0x00001608040075b4 */ /* 0x0003e40008019000 */
[----:B-1----:R-:W-:Y:S01]  /*27030*/  NOP ;  /* 0x0000000000007918 */ /* 0x002fe20000000000 */
.L_x_3440:
[----:B------:R-:W2:Y:S01]  /*27040*/  LDL.LU R6, [R1+0x44] ;  /* 0x0000440001067983 */ /* 0x000ea20000300800 */
[----:B------:R-:W-:Y:S01]  /*27050*/  MOV R4, 0x400 ;  /* 0x0000040000047802 */ /* 0x000fe20000000f00 */
[----:B------:R-:W-:Y:S01]  /*27060*/  BSSY B0, `(.L_x_3448) ;  /* 0x000000b000007945 */ /* 0x000fe20003800000 */
[----:B0-----:R-:W0:Y:S02]  /*27070*/  S2R R5, SR_CgaCtaId ;  /* 0x0000000000057919 */ /* 0x001e240000008800 */
[----:B0-----:R-:W-:Y:S01]  /*27080*/  LEA R4, R5, R4, 0x18 ;  /* 0x0000000405047211 */ /* 0x001fe200078ec0ff */
[----:B--2---:R-:W-:-:S05]  /*27090*/  VIADD R6, R6, 0x1 ;  /* 0x0000000106067836 */ /* 0x004fca0000000000 */
[----:B------:R-:W-:Y:S01]  /*270a0*/  LEA.HI R3, R6, R6, RZ, 0x1 ;  /* 0x0000000606037211 */ /* 0x000fe200078f08ff */
[----:B------:R0:W-:Y:S03]  /*270b0*/  STL [R1+0x44], R6 ;  /* 0x0000440601007387 */ /* 0x0001e60000100800 */
[----:B------:R-:W-:-:S05]  /*270c0*/  LOP3.LUT R3, R3, 0xfffffffe, RZ, 0xc0, !PT ;  /* 0xfffffffe03037812 */ /* 0x000fca00078ec0ff */
[----:B------:R-:W-:-:S05]  /*270d0*/  IMAD.IADD R3, R6, 0x1, -R3 ;  /* 0x0000000106037824 */ /* 0x000fca00078e0a03 */
[----:B------:R-:W-:-:S04]  /*270e0*/  SHF.L.U32 R3, R3, 0x1f, RZ ;  /* 0x0000001f03037819 */ /* 0x000fc800000006ff */
[----:B------:R-:W1:Y:S02]  /*270f0*/  SYNCS.PHASECHK.TRANS64.TRYWAIT P0, [R4+URZ+0x33420], R3 ;  /* 0x03342003040075a7 */ /* 0x000e64000800017f */
[----:B01----:R-:W-:Y:S05]  /*27100*/  @!P0 BRA `(.L_x_3449) ;  /* 0x0000005c00b88947 */ /* 0x003fea0003800000 */
.L_x_3611:
[----:B------:R-:W-:Y:S05]  /*27110*/  BSYNC B0 ;  /* 0x0000000000007941 */ /* 0x000fea0003800000 */
.L_x_3448:
[----:B0-----:R-:W2:Y:S02]  /*27120*/  LDL.LU R4, [R1+0x34] ;  /* 0x0000340001047983 */ /* 0x001ea40000300800 */
[----:B--2---:R-:W-:-:S13]  /*27130*/  ISETP.GE.AND P0, PT, R4, 0xa1, PT ;  /* 0x000000a10400780c */ /* 0x004fda0003f06270 */
[----:B------:R-:W-:Y:S05]  /*27140*/  @!P0 BRA `(.L_x_3450) ;  /* 0x0000001800a08947 */ /* 0x000fea0003800000 */
[----:B------:R-:W2:Y:S01]  /*27150*/  LDL.LU R4, [R1+0x38] ;  /* 0x0000380001047983 */ /* 0x000ea20000300800 */
[----:B------:R-:W-:-:S03]  /*27160*/  MOV R6, R18 ;  /* 0x0000001200067202 */ /* 0x000fc60000000f00 */
[----:B------:R0:W5:Y:S02]  /*27170*/  LDL.LU R7, [R1+0x1c] ;  /* 0x00001c0001077983 */ /* 0x0001640000300800 */
[----:B0-2---:R-:W-:-:S07]  /*27180*/  VIADD R12, R4, 0xfffffffe ;  /* 0xfffffffe040c7836 */ /* 0x005fce0000000000 */
.L_x_3474:
[----:B------:R-:W-:Y:S01]  /*27190*/  VIADD R18, R6, 0x1 ;  /* 0x0000000106127836 */ /* 0x000fe20000000000 */
[----:B------:R-:W-:Y:S05]  /*271a0*/  YIELD ;  /* 0x0000000000007946 */ /* 0x000fea0003800000 */
[----:B------:R-:W-:Y:S01]  /*271b0*/  ISETP.NE.AND P0, PT, R18, 0x2, PT ;  /* 0x000000021200780c */ /* 0x000fe20003f05270 */
[----:B------:R-:W-:Y:S03]  /*271c0*/  BSSY B0, `(.L_x_3451) ;  /* 0x00000ad000007945 */ /* 0x000fe60003800000 */
[----:B0-----:R-:W-:-:S02]  /*271d0*/  SEL R3, RZ, 0x1, P0 ;  /* 0x00000001ff037807 */ /* 0x001fc40000000000 */
[----:B------:R-:W-:Y:S02]  /*271e0*/  SEL R18, R18, RZ, P0 ;  /* 0x000000ff12127207 */ /* 0x000fe40000000000 */
[----:B-----5:R-:W-:-:S05]  /*271f0*/  LOP3.LUT R9, R7, R3, RZ, 0x3c, !PT ;  /* 0x0000000307097212 */ /* 0x020fca00078e3cff */
[----:B------:R0:W-:Y:S01]  /*27200*/  STL [R1+0x1c], R9 ;  /* 0x00001c0901007387 */ /* 0x0001e20000100800 */
[----:B--2---:R-:W-:Y:S05]  /*27210*/  @!P6 BRA `(.L_x_3452) ;  /* 0x00000008009ce947 */ /* 0x004fea0003800000 */
[----:B------:R-:W-:Y:S01]  /*27220*/  ULDC.64 UR4, c[0x0][0x3f8] ;  /* 0x0000fe0000047ab9 */ /* 0x000fe20000000a00 */
[----:B------:R-:W-:Y:S01]  /*27230*/  IMAD.MOV.U32 R8, RZ, RZ, R12 ;  /* 0x000000ffff087224 */ /* 0x000fe200078e000c */
[----:B------:R-:W-:-:S04]  /*27240*/  ISETP.NE.U32.AND P0, PT, RZ, UR4, PT ;  /* 0x00000004ff007c0c */ /* 0x000fc8000bf05070 */
[----:B------:R-:W-:-:S13]  /*27250*/  ISETP.NE.AND.EX P0, PT, RZ, UR5, PT, P0 ;  /* 0x00000005ff007c0c */ /* 0x000fda000bf05300 */
[----:B------:R-:W-:Y:S05]  /*27260*/  @!P0 BRA `(.L_x_3453) ;  /* 0x00000000004c8947 */ /* 0x000fea0003800000 */
[----:B------:R-:W2:Y:S01]  /*27270*/  LDL R11, [R1+0x28] ;  /* 0x00002800010b7983 */ /* 0x000ea20000100800 */
[----:B------:R-:W1:Y:S01]  /*27280*/  LDC R5, c[0x0][0x41c] ;  /* 0x00010700ff057b82 */ /* 0x000e620000000800 */
[----:B------:R-:W-:Y:S02]  /*27290*/  ULDC.64 UR6, c[0x0][0x408] ;  /* 0x0001020000067ab9 */ /* 0x000fe40000000a00 */
[----:B------:R-:W3:Y:S01]  /*272a0*/  LDL R10, [R1+0x24] ;  /* 0x00002400010a7983 */ /* 0x000ee20000100800 */
        /* <DEDUP_REMOVED lines=8> */
[----:B--2---:R-:W-:-:S04]  /*27330*/  IMAD R4, R11, UR6, RZ ;  /* 0x000000060b047c24 */ /* 0x004fc8000f8e02ff */
[C---:B---3--:R-:W-:Y:S02]  /*27340*/  IMAD R4, R10.reuse, UR7, R4 ;  /* 0x000000070a047c24 */ /* 0x048fe4000f8e0204 */
[----:B------:R-:W-:-:S05]  /*27350*/  IMAD.WIDE.U32 R2, R10, UR6, R2 ;  /* 0x000000060a027c25 */ /* 0x000fca000f8e0002 */
[----:B------:R-:W-:Y:S02]  /*27360*/  IADD3 R3, R4, R3, RZ ;  /* 0x0000000304037210 */ /* 0x000fe40007ffe0ff */
[----:B------:R-:W-:-:S04]  /*27370*/  LEA R4, P0, R2, UR4, 0x2 ;  /* 0x0000000402047c11 */ /* 0x000fc8000f8010ff */
[----:B------:R-:W-:-:S05]  /*27380*/  LEA.HI.X R5, R2, UR5, R3, 0x2, P0 ;  /* 0x0000000502057c11 */ /* 0x000fca00080f1403 */
[----:B------:R1:W5:Y:S04]  /*27390*/  LDG.E R2, desc[UR54][R4.64] ;  /* 0x0000003604027981 */ /* 0x000368000c1e1900 */
.L_x_3453:
[----:B-1----:R-:W1:Y:S01]  /*273a0*/  S2R R5, SR_CgaCtaId ;  /* 0x0000000000057919 */ /* 0x002e620000008800 */
[----:B------:R-:W-:Y:S01]  /*273b0*/  MOV R4, 0x400 ;  /* 0x0000040000047802 */ /* 0x000fe20000000f00 */
[----:B------:R-:W-:Y:S01]  /*273c0*/  BSSY B1, `(.L_x_3454) ;  /* 0x0000009000017945 */ /* 0x000fe20003800000 */
[----:B------:R-:W2:Y:S02]  /*273d0*/  S2R R3, SR_TID.X ;  /* 0x0000000000037919 */ /* 0x000ea40000002100 */
[----:B-1----:R-:W-:Y:S02]  /*273e0*/  LEA R4, R5, R4, 0x18 ;  /* 0x0000000405047211 */ /* 0x002fe400078ec0ff */
[----:B--2---:R-:W-:-:S03]  /*273f0*/  LOP3.LUT R3, R3, 0x7f, RZ, 0xc0, !PT ;  /* 0x0000007f03037812 */ /* 0x004fc600078ec0ff */
[----:B------:R-:W-:Y:S01]  /*27400*/  IMAD R5, R18, 0x8, R4 ;  /* 0x0000000812057824 */ /* 0x000fe200078e0204 */
[----:B------:R-:W-:Y:S02]  /*27410*/  SHF.L.U32 R4, R9, 0x1f, RZ ;  /* 0x0000001f09047819 */ /* 0x000fe400000006ff */
[----:B------:R-:W-:Y:S02]  /*27420*/  ISETP.NE.AND P2, PT, R3, RZ, PT ;  /* 0x000000ff0300720c */ /* 0x000fe40003f45270 */
[----:B------:R-:W1:Y:S02]  /*27430*/  SYNCS.PHASECHK.TRANS64.TRYWAIT P0, [R5+URZ+0x33480], R4 ;  /* 0x03348004050075a7 */ /* 0x000e64000800017f */
[----:B-1----:R-:W-:Y:S09]  /*27440*/  @!P0 BRA `(.L_x_3455) ;  /* 0x0000005c00088947 */ /* 0x002ff20003800000 */
.L_x_3612:
[----:B------:R-:W-:Y:S05]  /*27450*/  BSYNC B1 ;  /* 0x0000000000017941 */ /* 0x000fea0003800000 */
.L_x_3454:
[----:B------:R-:W-:Y:S04]  /*27460*/  BSSY B1, `(.L_x_3456) ;  /* 0x0000009000017945 */ /* 0x000fe80003800000 */
[----:B------:R-:W-:Y:S05]  /*27470*/  @P2 BRA `(.L_x_3457) ;  /* 0x00000000001c2947 */ /* 0x000fea0003800000 */
[----:B------:R-:W0:Y:S02]  /*27480*/  S2R R3, SR_TID.X ;  /* 0x0000000000037919 */ /* 0x000e240000002100 */
[----:B0-----:R-:W-:Y:S01]  /*27490*/  LOP3.LUT R9, R3, 0x1f, RZ, 0xc0, !PT ;  /* 0x0000001f03097812 */ /* 0x001fe200078ec0ff */
[----:B------:R-:W-:-:S03]  /*274a0*/  IMAD.MOV.U32 R3, RZ, RZ, 0x7800 ;  /* 0x00007800ff037424 */ /* 0x000fc600078e00ff */
[----:B------:R-:W-:Y:S01]  /*274b0*/  ISETP.NE.AND P0, PT, R9, RZ, PT ;  /* 0x000000ff0900720c */ /* 0x000fe20003f05270 */
[----:B------:R2:W-:-:S12]  /*274c0*/  SYNCS.ARRIVE.TRANS64 RZ, [R5+URZ+0x33470], R3 ;  /* 0x0334700305ff79a7 */ /* 0x0005d8000800003f */
[----:B--2---:R-:W-:Y:S05]  /*274d0*/  @!P0 BRA `(.L_x_3457) ;  /* 0x0000000000048947 */ /* 0x004fea0003800000 */
[----:B------:R-:W-:Y:S01]  /*274e0*/  BPT.TRAP 0x1 ;  /* 0x000000040000795c */ /* 0x000fe20000300000 */
.L_x_3457:
[----:B------:R-:W-:Y:S05]  /*274f0*/  BSYNC B1 ;  /* 0x0000000000017941 */ /* 0x000fea0003800000 */
.L_x_3456:
[----:B0-----:R-:W2:Y:S01]  /*27500*/  LDL R9, [R1+0x2c] ;  /* 0x00002c0001097983 */ /* 0x001ea20000100800 */
        /* <DEDUP_REMOVED lines=10> */
[----:B------:R-:W-:-:S05]  /*275b0*/  IMAD R3, R18, 0x7800, R3 ;  /* 0x0000780012037824 */ /* 0x000fca00078e0203 */
[----:B------:R-:W-:Y:S01]  /*275c0*/  IADD3 R10, R3, 0xf200, RZ ;  /* 0x0000f200030a7810 */ /* 0x000fe20007ffe0ff */
[----:B--2---:R-:W-:Y:S02]  /*275d0*/  IMAD R9, R8, 0xa0, R9 ;  /* 0x000000a008097824 */ /* 0x004fe400078e0209 */
[----:B------:R-:W-:-:S07]  /*275e0*/  VIADD R8, R5, 0x33470 ;  /* 0x0003347005087836 */ /* 0x000fce0000000000 */
.L_x_3458:
        /* <DEDUP_REMOVED lines=16> */
.L_x_3459:
        /* <DEDUP_REMOVED lines=16> */
.L_x_3460:
        /* <DEDUP_REMOVED lines=13> */
.L_x_3613:
[----:B------:R-:W-:Y:S05]  /*278c0*/  BSYNC B1 ;  /* 0x0000000000017941 */ /* 0x000fea0003800000 */
.L_x_3461:
[----:B------:R-:W-:Y:S01]  /*278d0*/  BSSY B1, `(.L_x_3463) ;  /* 0x000000b000017945 */ /* 0x000fe20003800000 */
[----:B------:R-:W-:Y:S01]  /*278e0*/  MOV R10, 0x0 ;  /* 0x00000000000a7802 */ /* 0x000fe20000000f00 */
[----:B------:R-:W-:Y:S02]  /*278f0*/  IMAD.MOV.U32 R11, RZ, RZ, 0x14f00000 ;  /* 0x14f00000ff0b7424 */ /* 0x000fe400078e00ff */
        /* <DEDUP_REMOVED lines=8> */
.L_x_3464:
[----:B------:R-:W-:Y:S05]  /*27980*/  BSYNC B1 ;  /* 0x0000000000017941 */ /* 0x000fea0003800000 */
.L_x_3463:
        /* <DEDUP_REMOVED lines=8> */
.L_x_3465:
        /* <DEDUP_REMOVED lines=15> */
.L_x_3466:
        /* <DEDUP_REMOVED lines=15> */
.L_x_3467:
        /* <DEDUP_REMOVED lines=10> */
.L_x_3452:
[----:B------:R-:W-:Y:S05]  /*27c90*/  BSYNC B0 ;  /* 0x0000000000007941 */ /* 0x000fea0003800000 */
.L_x_3451:
[----:B------:R-:W-:-:S06]  /*27ca0*/  UISETP.NE.AND UP0, UPT, UR37, 0x3, UPT ;  /* 0x000000032500788c */ /* 0x000fcc000bf05270 */
[----:B------:R-:W-:-:S13]  /*27cb0*/  PLOP3.LUT P0, PT, PT, PT, UP0, 0x80, 0x0 ;  /* 0x000000000000781c */ /* 0x000fda0003f0f008 */
[----:B------:R-:W-:Y:S05]  /*27cc0*/  @!P0 BRA `(.L_x_3468) ;  /* 0x0000000000048947 */ /* 0x000fea0003800000 */
[----:B------:R-:W-:Y:S01]  /*27cd0*/  BPT.TRAP 0x1 ;  /* 0x000000040000795c */ /* 0x000fe20000300000 */
.L_x_3468:
[----:B------:R-:W1:Y:S01]  /*27ce0*/  S2R R5, SR_CgaCtaId ;  /* 0x0000000000057919 */ /* 0x000e620000008800 */
[----:B------:R-:W-:Y:S01]  /*27cf0*/  IMAD.U32 R3, RZ, RZ, UR39 ;  /* 0x00000027ff037e24 */ /* 0x000fe2000f8e00ff */
[----:B------:R-:W-:Y:S01]  /*27d00*/  MOV R4, 0x400 ;  /* 0x0000040000047802 */ /* 0x000fe20000000f00 */
[----:B------:R-:W-:Y:S03]  /*27d10*/  BSSY B0, `(.L_x_3469) ;  /* 0x0000008000007945 */ /* 0x000fe60003800000 */
[----:B------:R-:W-:Y:S02]  /*27d20*/  ISETP.NE.AND P0, PT, R3, 0x3, PT ;  /* 0x000000030300780c */ /* 0x000fe40003f05270 */
[----:B------:R-:W-:-:S04]  /*27d30*/  LOP3.LUT R3, R7, 0x1, RZ, 0x3c, !PT ;  /* 0x0000000107037812 */ /* 0x000fc800078e3cff */
[----:B------:R-:W-:Y:S02]  /*27d40*/  SHF.L.U32 R3, R3, 0x1f, RZ ;  /* 0x0000001f03037819 */ /* 0x000fe400000006ff */
[----:B-1----:R-:W-:-:S05]  /*27d50*/  LEA R4, R5, R4, 0x18 ;  /* 0x0000000405047211 */ /* 0x002fca00078ec0ff */
[----:B------:R-:W-:-:S04]  /*27d60*/  IMAD R13, R6, 0x8, R4 ;  /* 0x00000008060d7824 */ /* 0x000fc800078e0204 */
[----:B------:R-:W1:Y:S02]  /*27d70*/  SYNCS.PHASECHK.TRANS64.TRYWAIT P2, [R13+URZ+0x33470], R3 ;  /* 0x033470030d0075a7 */ /* 0x000e64000804017f */
[----:B-1----:R-:W-:Y:S05]  /*27d80*/  @!P2 BRA `(.L_x_3470) ;  /* 0x0000005000e0a947 */ /* 0x002fea0003800000 */
.L_x_3614:
[----:B------:R-:W-:Y:S05]  /*27d90*/  BSYNC B0 ;  /* 0x0000000000007941 */ /* 0x000fea0003800000 */
.L_x_3469:
[----:B------:R-:W-:Y:S05]  /*27da0*/  @!P0 BRA `(.L_x_3471) ;  /* 0x0000000000048947 */ /* 0x000fea0003800000 */
[----:B------:R-:W-:Y:S01]  /*27db0*/  BPT.TRAP 0x1 ;  /* 0x000000040000795c */ /* 0x000fe20000300000 */
.L_x_3471:
[----:B------:R-:W-:Y:S01]  /*27dc0*/  SHF.L.U32 R4, R7, 0x1f, RZ ;  /* 0x0000001f07047819 */ /* 0x000fe200000006ff */
[----:B-1----:R-:W-:-:S03]  /*27dd0*/  IMAD R3, R6, 0x7800, RZ ;  /* 0x0000780006037824 */ /* 0x002fc600078e02ff */
[----:B------:R-:W1:Y:S02]  /*27de0*/  SYNCS.PHASECHK.TRANS64.TRYWAIT P2, [R13+URZ+0x33460], R4 ;  /* 0x033460040d0075a7 */ /* 0x000e64000804017f */
[----:B-1----:R-:W-:Y:S05]  /*27df0*/  @!P2 BRA `(.L_x_3472) ;  /* 0x0000005000d8a947 */ /* 0x002fea0003800000 */
.L_x_3615:
[----:B------:R-:W2:Y:S04]  /*27e00*/  LDL R14, [R1+0x18] ;  /* 0x00001800010e7983 */ /* 0x000ea80000100800 */
[----:B------:R-:W3:Y:S01]  /*27e10*/  LDL R15, [R1+0x30] ;  /* 0x00003000010f7983 */ /* 0x000ee20000100800 */
[C---:B-1----:R-:W-:Y:S01]  /*27e20*/  LOP3.LUT R4, R3.reuse, R17, RZ, 0xfc, !PT ;  /* 0x0000001103047212 */ /* 0x042fe200078efcff */
[----:B------:R-:W-:Y:S05]  /*27e30*/  WARPSYNC.ALL ;  /* 0x0000000000007948 */ /* 0x000fea0003800000 */
[----:B------:R-:W-:-:S02]  /*27e40*/  VIADD R19, R3, 0x2800 ;  /* 0x0000280003137836 */ /* 0x000fc40000000000 */
[C---:B------:R-:W-:Y:S02]  /*27e50*/  VIADD R20, R3.reuse, 0x1800 ;  /* 0x0000180003147836 */ /* 0x040fe40000000000 */
[----:B------:R-:W-:Y:S02]  /*27e60*/  VIADD R21, R3, 0x5800 ;  /* 0x0000580003157836 */ /* 0x000fe40000000000 */
[----:B--2---:R-:W-:-:S06]  /*27e70*/  IMAD.IADD R4, R14, 0x1, R4 ;  /* 0x000000010e047824 */ /* 0x004fcc00078e0204 */
[----:B------:R-:W1:Y:S02]  /*27e80*/  LDSM.16.MT88.4 R4, [R4+0xf200] ;  /* 0x00f200000404783b */ /* 0x000e640000004200 */
[C-C-:B-1----:R-:W-:Y:S02]  /*27e90*/  PRMT R8, R4.reuse, 0x6420, R5.reuse ;  /* 0x0000642004087816 */ /* 0x142fe40000000005 */
[----:B0-----:R-:W-:Y:S02]  /*27ea0*/  PRMT R9, R4, 0x7531, R5 ;  /* 0x0000753104097816 */ /* 0x001fe40000000005 */
[----:B------:R-:W-:Y:S02]  /*27eb0*/  LOP3.LUT R4, R3, R16, RZ, 0xfc, !PT ;  /* 0x0000001003047212 */ /* 0x000fe400078efcff */
[C-C-:B------:R-:W-:Y:S02]  /*27ec0*/  PRMT R10, R6.reuse, 0x6420, R7.reuse ;  /* 0x00006420060a7816 */ /* 0x140fe40000000007 */
[----:B------:R-:W-:-:S02]  /*27ed0*/  PRMT R11, R6, 0x7531, R7 ;  /* 0x00007531060b7816 */ /* 0x000fc40000000007 */
[----:B---3--:R-:W-:-:S05]  /*27ee0*/  IADD3 R4, R15, R4, RZ ;  /* 0x000000040f047210 */ /* 0x008fca0007ffe0ff */
[----:B------:R0:W-:Y:S02]  /*27ef0*/  STSM.16.M88.4 [R4], R8 ;  /* 0x0000000804007844 */ /* 0x0001e40000000200 */
[----:B0-----:R-:W-:-:S05]  /*27f00*/  LOP3.LUT R4, R19, R17, RZ, 0xfc, !PT ;  /* 0x0000001113047212 */ /* 0x001fca00078efcff */
[----:B------:R-:W-:-:S06]  /*27f10*/  IMAD.IADD R4, R14, 0x1, R4 ;  /* 0x000000010e047824 */ /* 0x000fcc00078e0204 */
[----:B------:R-:W0:Y:S02]  /*27f20*/  LDSM.16.MT88.4 R4, [R4+0xf200] ;  /* 0x00f200000404783b */ /* 0x000e240000004200 */
[C-C-:B0-----:R-:W-:Y:S02]  /*27f30*/  PRMT R8, R4.reuse, 0x6420, R5.reuse ;  /* 0x0000642004087816 */ /* 0x141fe40000000005 */
[----:B------:R-:W-:Y:S01]  /*27f40*/  PRMT R9, R4, 0x7531, R5 ;  /* 0x0000753104097816 */ /* 0x000fe20000000005 */
[----:B------:R-:W-:Y:S01]  /*27f50*/  IMAD.MOV.U32 R5, RZ, RZ, R14 ;  /* 0x000000ffff057224 */ /* 0x000fe200078e000e */
[C-C-:B------:R-:W-:Y:S01]  /*27f60*/  PRMT R10, R6.reuse, 0x6420, R7.reuse ;  /* 0x00006420060a7816 */ /* 0x140fe20000000007 */
[----:B------:R-:W-:Y:S01]  /*27f70*/  VIADD R14, R3, 0x800 ;  /* 0x00000800030e7836 */ /* 0x000fe20000000000 */
[----:B------:R-:W-:-:S04]  /*27f80*/  PRMT R11, R6, 0x7531, R7 ;  /* 0x00007531060b7816 */ /* 0x000fc80000000007 */
[C---:B------:R-:W-:Y:S02]  /*27f90*/  LOP3.LUT R4, R14.reuse, R16, RZ, 0xfc, !PT ;  /* 0x000000100e047212 */ /* 0x040fe400078efcff */
[----:B------:R-:W-:Y:S02]  /*27fa0*/  LOP3.LUT R14, R14, R17, RZ, 0xfc, !PT ;  /* 0x000000110e0e7212 */ /* 0x000fe400078efcff */
[----:B------:R-:W-:-:S05]  /*27fb0*/  IADD3 R4, R15, R4, RZ ;  /* 0x000000040f047210 */ /* 0x000fca0007ffe0ff */
[----:B------:R0:W-:Y:S02]  /*27fc0*/  STSM.16.M88.4 [R4], R8 ;  /* 0x0000000804007844 */ /* 0x0001e40000000200 */
[----:B0-----:R-:W-:Y:S02]  /*27fd0*/  VIADD R4, R3, 0x5000 ;  /* 0x0000500003047836 */ /* 0x001fe40000000000 */
[----:B------:R-:W-:-:S03]  /*27fe0*/  IMAD.MOV.U32 R11, RZ, RZ, R5 ;  /* 0x000000ffff0b7224 */ /* 0x000fc600078e0005 */
[----:B------:R-:W-:-:S05]  /*27ff0*/  LOP3.LUT R4, R4, R17, RZ, 0xfc, !PT ;  /* 0x0000001104047212 */ /* 0x000fca00078efcff */
[----:B------:R-:W-:-:S06]  /*28000*/  IMAD.IADD R4, R11, 0x1, R4 ;  /* 0x000000010b047824 */ /* 0x000fcc00078e0204 */
[----:B------:R-:W0:Y:S02]  /*28010*/  LDSM.16.MT88.4 R4, [R4+0xf200] ;  /* 0x00f200000404783b */ /* 0x000e240000004200 */
[C-C-:B0-----:R-:W-:Y:S02]  /*28020*/  PRMT R8, R4.reuse, 0x6420, R5.reuse ;  /* 0x0000642004087816 */ /* 0x141fe40000000005 */
[----:B------:R-:W-:Y:S01]  /*28030*/  PRMT R9, R4, 0x7531, R5 ;  /* 0x0000753104097816 */ /* 0x000fe20000000005 */
[----:B------:R-:W-:Y:S01]  /*28040*/  IMAD.MOV.U32 R5, RZ, RZ, R11 ;  /* 0x000000ffff057224 */ /* 0x000fe200078e000b */
[C-C-:B------:R-:W-:Y:S02]  /*28050*/  PRMT R10, R6.reuse, 0x6420, R7.reuse ;  /* 0x00006420060a7816 */ /* 0x140fe40000000007 */
[----:B------:R-:W-:Y:S02]  /*28060*/  PRMT R11, R6, 0x7531, R7 ;  /* 0x00007531060b7816 */ /* 0x000fe40000000007 */
[----:B------:R-:W-:Y:S01]  /*28070*/  MOV R7, R15 ;  /* 0x0000000f00077202 */ /* 0x000fe20000000f00 */
[----:B------:R-:W-:-:S05]  /*28080*/  VIADD R15, R3, 0x1000 ;  /* 0x00001000030f7836 */ /* 0x000fca0000000000 */
[C---:B------:R-:W-:Y:S02]  /*28090*/  LOP3.LUT R4, R15.reuse, R16, RZ, 0xfc, !PT ;  /* 0x000000100f047212 */ /* 0x040fe400078efcff */
[----:B------:R-:W-:-:S03]  /*280a0*/  LOP3.LUT R15, R15, R17, RZ, 0xfc, !PT ;  /* 0x000000110f0f7212 */ /* 0x000fc600078efcff */
[----:B------:R-:W-:-:S05]  /*280b0*/  IMAD.IADD R4, R7, 0x1, R4 ;  /* 0x0000000107047824 */ /* 0x000fca00078e0204 */
[----:B------:R0:W-:Y:S02]  /*280c0*/  STSM.16.M88.4 [R4], R8 ;  /* 0x0000000804007844 */ /* 0x0001e40000000200 */
[----:B0-----:R-:W-:Y:S01]  /*280d0*/  IMAD.IADD R4, R5, 0x1, R14 ;  /* 0x0000000105047824 */ /* 0x001fe200078e020e */
[----:B------:R-:W-:Y:S01]  /*280e0*/  MOV R14, R5 ;  /* 0x00000005000e7202 */ /* 0x000fe20000000f00 */
[----:B------:R-:W-:-:S04]  /*280f0*/  IMAD.MOV.U32 R11, RZ, RZ, R7 ;  /* 0x000000ffff0b7224 */ /* 0x000fc800078e0007 */
[----:B------:R-:W0:Y:S02]  /*28100*/  LDSM.16.MT88.4 R4, [R4+0xf200] ;  /* 0x00f200000404783b */ /* 0x000e240000004200 */
[C-C-:B0-----:R-:W-:Y:S02]  /*28110*/  PRMT R8, R4.reuse, 0x6420, R5.reuse ;  /* 0x0000642004087816 */ /* 0x141fe40000000005 */
[----:B------:R-:W-:Y:S01]  /*28120*/  PRMT R9, R4, 0x7531, R5 ;  /* 0x0000753104097816 */ /* 0x000fe20000000005 */
[----:B------:R-:W-:Y:S01]  /*28130*/  IMAD.MOV.U32 R5, RZ, RZ, R11 ;  /* 0x000000ffff057224 */ /* 0x000fe200078e000b */
[----:B------:R-:W-:Y:S02]  /*28140*/  LOP3.LUT R4, R20, R16, RZ, 0xfc, !PT ;  /* 0x0000001014047212 */ /* 0x000fe400078efcff */
[C-C-:B------:R-:W-:Y:S02]  /*28150*/  PRMT R10, R6.reuse, 0x6420, R7.reuse ;  /* 0x00006420060a7816 */ /* 0x140fe40000000007 */
[----:B------:R-:W-:Y:S01]  /*28160*/  PRMT R11, R6, 0x7531, R7 ;  /* 0x00007531060b7816 */ /* 0x000fe20000000007 */
[----:B------:R-:W-:Y:S01]  /*28170*/  IMAD.IADD R4, R5, 0x1, R4 ;  /* 0x0000000105047824 */ /* 0x000fe200078e0204 */
[----:B------:R-:W-:-:S04]  /*28180*/  LOP3.LUT R20, R20, R17, RZ, 0xfc, !PT ;  /* 0x0000001114147212 */ /* 0x000fc800078efcff */
[----:B------:R0:W-:Y:S02]  /*28190*/  STSM.16.M88.4 [R4], R8 ;  /* 0x0000000804007844 */ /* 0x0001e40000000200 */
[----:B0-----:R-:W-:Y:S01]  /*281a0*/  MOV R11, R14 ;  /* 0x0000000e000b7202 */ /* 0x001fe20000000f00 */
[----:B------:R-:W-:Y:S02]  /*281b0*/  VIADD R14, R3, 0x3000 ;  /* 0x00003000030e7836 */ /* 0x000fe40000000000 */
[----:B------:R-:W-:-:S03]  /*281c0*/  IMAD.MOV.U32 R10, RZ, RZ, R5 ;  /* 0x000000ffff0a7224 */ /* 0x000fc600078e0005 */
[----:B------:R-:W-:-:S05]  /*281d0*/  LOP3.LUT R4, R14, R17, RZ, 0xfc, !PT ;  /* 0x000000110e047212 */ /* 0x000fca00078efcff */
[----:B------:R-:W-:-:S06]  /*281e0*/  IMAD.IADD R4, R11, 0x1, R4 ;  /* 0x000000010b047824 */ /* 0x000fcc00078e0204 */
[----:B------:R-:W0:Y:S02]  /*281f0*/  LDSM.16.MT88.4 R4, [R4+0xf200] ;  /* 0x00f200000404783b */ /* 0x000e240000004200 */
[C-C-:B0-----:R-:W-:Y:S02]  /*28200*/  PRMT R8, R4.reuse, 0x6420, R5.reuse ;  /* 0x0000642004087816 */ /* 0x141fe40000000005 */
[----:B------:R-:W-:Y:S01]  /*28210*/  PRMT R9, R4, 0x7531, R5 ;  /* 0x0000753104097816 */ /* 0x000fe20000000005 */
[----:B------:R-:W-:Y:S01]  /*28220*/  IMAD.MOV.U32 R4, RZ, RZ, R10 ;  /* 0x000000ffff047224 */ /* 0x000fe200078e000a */
[----:B------:R-:W-:Y:S02]  /*28230*/  MOV R5, R11 ;  /* 0x0000000b00057202 */ /* 0x000fe40000000f00 */
[C-C-:B------:R-:W-:Y:S02]  /*28240*/  PRMT R10, R6.reuse, 0x6420, R7.reuse ;  /* 0x00006420060a7816 */ /* 0x140fe40000000007 */
[----:B------:R-:W-:Y:S01]  /*28250*/  PRMT R11, R6, 0x7531, R7 ;  /* 0x00007531060b7816 */ /* 0x000fe20000000007 */
[----:B------:R-:W-:-:S02]  /*28260*/  IMAD.MOV.U32 R7, RZ, RZ, R4 ;  /* 0x000000ffff077224 */ /* 0x000fc400078e0004 */
[----:B------:R-:W-:-:S05]  /*28270*/  VIADD R4, R3, 0x2000 ;  /* 0x0000200003047836 */ /* 0x000fca0000000000 */
[----:B------:R-:W-:-:S05]  /*28280*/  LOP3.LUT R4, R4, R16, RZ, 0xfc, !PT ;  /* 0x0000001004047212 */ /* 0x000fca00078efcff */
[----:B------:R-:W-:-:S05]  /*28290*/  IMAD.IADD R4, R7, 0x1, R4 ;  /* 0x0000000107047824 */ /* 0x000fca00078e0204 */
[----:B------:R0:W-:Y:S02]  /*282a0*/  STSM.16.M88.4 [R4], R8 ;  /* 0x0000000804007844 */ /* 0x0001e40000000200 */
[----:B0-----:R-:W-:Y:S01]  /*282b0*/  LOP3.LUT R4, R21, R17, RZ, 0xfc, !PT ;  /* 0x0000001115047212 */ /* 0x001fe200078efcff */
[----:B------:R-:W-:Y:S01]  /*282c0*/  IMAD.MOV.U32 R11, RZ, RZ, R5 ;  /* 0x000000ffff0b7224 */ /* 0x000fe200078e0005 */
[----:B------:R-:W-:-:S03]  /*282d0*/  MOV R10, R7 ;  /* 0x00000007000a7202 */ /* 0x000fc60000000f00 */
[----:B------:R-:W-:-:S06]  /*282e0*/  IMAD.IADD R4, R11, 0x1, R4 ;  /* 0x000000010b047824 */ /* 0x000fcc00078e0204 */
[----:B------:R-:W0:Y:S02]  /*282f0*/  LDSM.16.MT88.4 R4, [R4+0xf200] ;  /* 0x00f200000404783b */ /* 0x000e240000004200 */
[C-C-:B0-----:R-:W-:Y:S02]  /*28300*/  PRMT R8, R4.reuse, 0x6420, R5.reuse ;  /* 0x0000642004087816 */ /* 0x141fe40000000005 */
[----:B------:R-:W-:Y:S02]  /*28310*/  PRMT R9, R4, 0x7531, R5 ;  /* 0x0000753104097816 */ /* 0x000fe40000000005 */
[----:B------:R-:W-:Y:S02]  /*28320*/  MOV R5, R10 ;  /* 0x0000000a00057202 */ /* 0x000fe40000000f00 */
[----:B------:R-:W-:Y:S01]  /*28330*/  LOP3.LUT R4, R19, R16, RZ, 0xfc, !PT ;  /* 0x0000001013047212 */ /* 0x000fe200078efcff */
[----:B------:R-:W-:Y:S01]  /*28340*/  IMAD.MOV.U32 R19, RZ, RZ, R11 ;  /* 0x000000ffff137224 */ /* 0x000fe200078e000b */
[----:B------:R-:W-:-:S02]  /*28350*/  PRMT R10, R6, 0x6420, R7 ;  /* 0x00006420060a7816 */ /* 0x000fc40000000007 */
[----:B------:R-:W-:Y:S01]  /*28360*/  PRMT R11, R6, 0x7531, R7 ;  /* 0x00007531060b7816 */ /* 0x000fe20000000007 */
[----:B------:R-:W-:-:S05]  /*28370*/  IMAD.IADD R4, R5, 0x1, R4 ;  /* 0x0000000105047824 */ /* 0x000fca00078e0204 */
[----:B------:R0:W-:Y:S02]  /*28380*/  STSM.16.M88.4 [R4], R8 ;  /* 0x0000000804007844 */ /* 0x0001e40000000200 */
[----:B0-----:R-:W-:Y:S01]  /*28390*/  IMAD.IADD R4, R19, 0x1, R15 ;  /* 0x0000000113047824 */ /* 0x001fe200078e020f */
[----:B------:R-:W-:-:S05]  /*283a0*/  MOV R15, R5 ;  /* 0x00000005000f7202 */ /* 0x000fca0000000f00 */
[----:B------:R-:W0:Y:S02]  /*283b0*/  LDSM.16.MT88.4 R4, [R4+0xf200] ;  /* 0x00f200000404783b */ /* 0x000e240000004200 */
[C-C-:B0-----:R-:W-:Y:S02]  /*283c0*/  PRMT R8, R4.reuse, 0x6420, R5.reuse ;  /* 0x0000642004087816 */ /* 0x141fe40000000005 */
[----:B------:R-:W-:Y:S02]  /*283d0*/  PRMT R9, R4, 0x7531, R5 ;  /* 0x0000753104097816 */ /* 0x000fe40000000005 */
[----:B------:R-:W-:Y:S01]  /*283e0*/  LOP3.LUT R4, R14, R16, RZ, 0xfc, !PT ;  /* 0x000000100e047212 */ /* 0x000fe200078efcff */
[----:B------:R-:W-:Y:S01]  /*283f0*/  IMAD.MOV.U32 R14, RZ, RZ, R19 ;  /* 0x000000ffff0e7224 */ /* 0x000fe200078e0013 */
[C-C-:B------:R-:W-:Y:S01]  /*28400*/  PRMT R10, R6.reuse, 0x6420, R7.reuse ;  /* 0x00006420060a7816 */ /* 0x140fe20000000007 */
[----:B------:R-:W-:Y:S01]  /*28410*/  VIADD R19, R3, 0x6000 ;  /* 0x0000600003137836 */ /* 0x000fe20000000000 */
[----:B------:R-:W-:Y:S01]  /*28420*/  PRMT R11, R6, 0x7531, R7 ;  /* 0x00007531060b7816 */ /* 0x000fe20000000007 */
[----:B------:R-:W-:-:S05]  /*28430*/  IMAD.IADD R4, R15, 0x1, R4 ;  /* 0x000000010f047824 */ /* 0x000fca00078e0204 */
[----:B------:R0:W-:Y:S02]  /*28440*/  STSM.16.M88.4 [R4], R8 ;  /* 0x0000000804007844 */ /* 0x0001e40000000200 */
[----:B0-----:R-:W-:-:S05]  /*28450*/  VIADD R10, R3, 0x3800 ;  /* 0x00003800030a7836 */ /* 0x001fca0000000000 */
[----:B------:R-:W-:-:S04]  /*28460*/  LOP3.LUT R4, R10, R17, RZ, 0xfc, !PT ;  /* 0x000000110a047212 */ /* 0x000fc800078efcff */
[----:B------:R-:W-:-:S06]  /*28470*/  IADD3 R4, R14, R4, RZ ;  /* 0x000000040e047210 */ /* 0x000fcc0007ffe0ff */
[----:B------:R-:W0:Y:S02]  /*28480*/  LDSM.16.MT88.4 R4, [R4+0xf200] ;  /* 0x00f200000404783b */ /* 0x000e240000004200 */
[C-C-:B0-----:R-:W-:Y:S02]  /*28490*/  PRMT R8, R4.reuse, 0x6420, R5.reuse ;  /* 0x0000642004087816 */ /* 0x141fe40000000005 */
[----:B------:R-:W-:Y:S02]  /*284a0*/  PRMT R9, R4, 0x7531, R5 ;  /* 0x0000753104097816 */ /* 0x000fe40000000005 */
[----:B------:R-:W-:Y:S02]  /*284b0*/  LOP3.LUT R4, R10, R16, RZ, 0xfc, !PT ;  /* 0x000000100a047212 */ /* 0x000fe400078efcff */
[C-C-:B------:R-:W-:Y:S02]  /*284c0*/  PRMT R10, R6.reuse, 0x6420, R7.reuse ;  /* 0x00006420060a7816 */ /* 0x140fe40000000007 */
[----:B------:R-:W-:Y:S01]  /*284d0*/  PRMT R11, R6, 0x7531, R7 ;  /* 0x00007531060b7816 */ /* 0x000fe20000000007 */
[----:B------:R-:W-:-:S05]  /*284e0*/  IMAD.IADD R4, R15, 0x1, R4 ;  /* 0x000000010f047824 */ /* 0x000fca00078e0204 */
[----:B------:R0:W-:Y:S02]  /*284f0*/  STSM.16.M88.4 [R4], R8 ;  /* 0x0000000804007844 */ /* 0x0001e40000000200 */
[----:B0-----:R-:W-:-:S05]  /*28500*/  LOP3.LUT R4, R19, R17, RZ, 0xfc, !PT ;  /* 0x0000001113047212 */ /* 0x001fca00078efcff */
[----:B------:R-:W-:-:S06]  /*28510*/  IMAD.IADD R4, R14, 0x1, R4 ;  /* 0x000000010e047824 */ /* 0x000fcc00078e0204 */
[----:B------:R-:W0:Y:S02]  /*28520*/  LDSM.16.MT88.4 R4, [R4+0xf200] ;  /* 0x00f200000404783b */ /* 0x000e240000004200 */
[C-C-:B0-----:R-:W-:Y:S02]  /*28530*/  PRMT R8, R4.reuse, 0x6420, R5.reuse ;  /* 0x0000642004087816 */ /* 0x141fe40000000005 */
[----:B------:R-:W-:Y:S02]  /*28540*/  PRMT R9, R4, 0x7531, R5 ;  /* 0x0000753104097816 */ /* 0x000fe40000000005 */
[----:B------:R-:W-:Y:S01]  /*28550*/  MOV R5, R14 ;  /* 0x0000000e00057202 */ /* 0x000fe20000000f00 */
[----:B------:R-:W-:Y:S01]  /*28560*/  VIADD R14, R3, 0x4000 ;  /* 0x00004000030e7836 */ /* 0x000fe20000000000 */
[C-C-:B------:R-:W-:Y:S02]  /*28570*/  PRMT R10, R6.reuse, 0x6420, R7.reuse ;  /* 0x00006420060a7816 */ /* 0x140fe40000000007 */
[----:B------:R-:W-:-:S02]  /*28580*/  PRMT R11, R6, 0x7531, R7 ;  /* 0x00007531060b7816 */ /* 0x000fc40000000007 */
[C---:B------:R-:W-:Y:S02]  /*28590*/  LOP3.LUT R4, R14.reuse, R16, RZ, 0xfc, !PT ;  /* 0x000000100e047212 */ /* 0x040fe400078efcff */
[----:B------:R-:W-:-:S03]  /*285a0*/  LOP3.LUT R14, R14, R17, RZ, 0xfc, !PT ;  /* 0x000000110e0e7212 */ /* 0x000fc600078efcff */
[----:B------:R-:W-:-:S05]  /*285b0*/  IMAD.IADD R4, R15, 0x1, R4 ;  /* 0x000000010f047824 */ /* 0x000fca00078e0204 */
[----:B------:R0:W-:Y:S02]  /*285c0*/  STSM.16.M88.4 [R4], R8 ;  /* 0x0000000804007844 */ /* 0x0001e40000000200 */
[----:B0-----:R-:W-:-:S05]  /*285d0*/  IMAD.MOV.U32 R11, RZ, RZ, R5 ;  /* 0x000000ffff0b7224 */ /* 0x001fca00078e0005 */
[----:B------:R-:W-:-:S06]  /*285e0*/  IADD3 R4, R11, R20, RZ ;  /* 0x000000140b047210 */ /* 0x000fcc0007ffe0ff */
[----:B------:R-:W0:Y:S02]  /*285f0*/  LDSM.16.MT88.4 R4, [R4+0xf200] ;  /* 0x00f200000404783b */ /* 0x000e240000004200 */
[C-C-:B0-----:R-:W-:Y:S02]  /*28600*/  PRMT R8, R4.reuse, 0x6420, R5.reuse ;  /* 0x0000642004087816 */ /* 0x141fe40000000005 */
[----:B------:R-:W-:Y:S01]  /*28610*/  PRMT R9, R4, 0x7531, R5 ;  /* 0x0000753104097816 */ /* 0x000fe20000000005 */
[----:B------:R-:W-:Y:S01]  /*28620*/  IMAD.MOV.U32 R5, RZ, RZ, R11 ;  /* 0x000000ffff057224 */ /* 0x000fe200078e000b */
[C-C-:B------:R-:W-:Y:S02]  /*28630*/  PRMT R10, R6.reuse, 0x6420, R7.reuse ;  /* 0x00006420060a7816 */ /* 0x140fe40000000007 */
[----:B------:R-:W-:Y:S01]  /*28640*/  PRMT R11, R6, 0x7531, R7 ;  /* 0x00007531060b7816 */ /* 0x000fe20000000007 */
[----:B------:R-:W-:Y:S02]  /*28650*/  IMAD.MOV.U32 R7, RZ, RZ, R15 ;  /* 0x000000ffff077224 */ /* 0x000fe400078e000f */
[----:B------:R-:W-:-:S05]  /*28660*/  VIADD R15, R3, 0x4800 ;  /* 0x00004800030f7836 */ /* 0x000fca0000000000 */
[----:B------:R-:W-:-:S04]  /*28670*/  LOP3.LUT R4, R15, R16, RZ, 0xfc, !PT ;  /* 0x000000100f047212 */ /* 0x000fc800078efcff */
[----:B------:R-:W-:-:S05]  /*28680*/  IADD3 R4, R7, R4, RZ ;  /* 0x0000000407047210 */ /* 0x000fca0007ffe0ff */
[----:B------:R0:W-:Y:S02]  /*28690*/  STSM.16.M88.4 [R4], R8 ;  /* 0x0000000804007844 */ /* 0x0001e40000000200 */
[----:B0-----:R-:W-:Y:S02]  /*286a0*/  IMAD.IADD R4, R5, 0x1, R14 ;  /* 0x0000000105047824 */ /* 0x001fe400078e020e */
[----:B------:R-:W-:Y:S02]  /*286b0*/  IMAD.MOV.U32 R14, RZ, RZ, R5 ;  /* 0x000000ffff0e7224 */ /* 0x000fe400078e0005 */
[----:B------:R-:W-:Y:S02]  /*286c0*/  VIADD R11, R3, 0x5000 ;  /* 0x00005000030b7836 */ /* 0x000fe40000000000 */
[----:B------:R-:W0:Y:S02]  /*286d0*/  LDSM.16.MT88.4 R4, [R4+0xf200] ;  /* 0x00f200000404783b */ /* 0x000e240000004200 */
[----:B0-----:R-:W-:-:S02]  /*286e0*/  PRMT R8, R4, 0x6420, R5 ;  /* 0x0000642004087816 */ /* 0x001fc40000000005 */
[----:B------:R-:W-:Y:S02]  /*286f0*/  PRMT R9, R4, 0x7531, R5 ;  /* 0x0000753104097816 */ /* 0x000fe40000000005 */
[----:B------:R-:W2:Y:S01]  /*28700*/  LDL R5, [R1+0x30] ;  /* 0x0000300001057983 */ /* 0x000ea20000100800 */
[----:B------:R-:W-:Y:S02]  /*28710*/  LOP3.LUT R4, R11, R16, RZ, 0xfc, !PT ;  /* 0x000000100b047212 */ /* 0x000fe400078efcff */
[C-C-:B------:R-:W-:Y:S02]  /*28720*/  PRMT R10, R6.reuse, 0x6420, R7.reuse ;  /* 0x00006420060a7816 */ /* 0x140fe40000000007 */
[----:B------:R-:W-:Y:S02]  /*28730*/  PRMT R11, R6, 0x7531, R7 ;  /* 0x00007531060b7816 */ /* 0x000fe40000000007 */
[----:B--2---:R-:W-:-:S05]  /*28740*/  IADD3 R4, R5, R4, RZ ;  /* 0x0000000405047210 */ /* 0x004fca0007ffe0ff */
[----:B------:R0:W-:Y:S02]  /*28750*/  STSM.16.M88.4 [R4], R8 ;  /* 0x0000000804007844 */ /* 0x0001e40000000200 */
[----:B0-----:R-:W-:Y:S02]  /*28760*/  IMAD.MOV.U32 R11, RZ, RZ, R14 ;  /* 0x000000ffff0b7224 */ /* 0x001fe400078e000e */
[----:B------:R-:W-:-:S05]  /*28770*/  VIADD R14, R3, 0x6800 ;  /* 0x00006800030e7836 */ /* 0x000fca0000000000 */
[----:B------:R-:W-:-:S05]  /*28780*/  LOP3.LUT R4, R14, R17, RZ, 0xfc, !PT ;  /* 0x000000110e047212 */ /* 0x000fca00078efcff */
[----:B------:R-:W-:-:S06]  /*28790*/  IMAD.IADD R4, R11, 0x1, R4 ;  /* 0x000000010b047824 */ /* 0x000fcc00078e0204 */
[----:B------:R-:W0:Y:S02]  /*287a0*/  LDSM.16.MT88.4 R4, [R4+0xf200] ;  /* 0x00f200000404783b */ /* 0x000e240000004200 */
[C-C-:B0-----:R-:W-:Y:S02]  /*287b0*/  PRMT R8, R4.reuse, 0x6420, R5.reuse ;  /* 0x0000642004087816 */ /* 0x141fe40000000005 */
[----:B------:R-:W-:Y:S02]  /*287c0*/  PRMT R9, R4, 0x7531, R5 ;  /* 0x0000753104097816 */ /* 0x000fe40000000005 */
[----:B------:R-:W-:Y:S02]  /*287d0*/  MOV R5, R11 ;  /* 0x0000000b00057202 */ /* 0x000fe40000000f00 */
[C-C-:B------:R-:W-:Y:S02]  /*287e0*/  PRMT R10, R6.reuse, 0x6420, R7.reuse ;  /* 0x00006420060a7816 */ /* 0x140fe40000000007 */
[----:B------:R-:W-:-:S02]  /*287f0*/  PRMT R11, R6, 0x7531, R7 ;  /* 0x00007531060b7816 */ /* 0x000fc40000000007 */
[----:B------:R-:W2:Y:S01]  /*28800*/  LDL R6, [R1+0x30] ;  /* 0x0000300001067983 */ /* 0x000ea20000100800 */
[-C--:B------:R-:W-:Y:S01]  /*28810*/  LOP3.LUT R4, R21, R16.reuse, RZ, 0xfc, !PT ;  /* 0x0000001015047212 */ /* 0x080fe200078efcff */
[----:B------:R-:W-:Y:S02]  /*28820*/  IMAD.MOV.U32 R7, RZ, RZ, R5 ;  /* 0x000000ffff077224 */ /* 0x000fe400078e0005 */
[----:B------:R-:W-:Y:S01]  /*28830*/  VIADD R5, R3, 0x2000 ;  /* 0x0000200003057836 */ /* 0x000fe20000000000 */
[-C--:B------:R-:W-:Y:S02]  /*28840*/  LOP3.LUT R19, R19, R16.reuse, RZ, 0xfc, !PT ;  /* 0x0000001013137212 */ /* 0x080fe400078efcff */
[----:B------:R-:W-:Y:S01]  /*28850*/  LOP3.LUT R15, R15, R17, RZ, 0xfc, !PT ;  /* 0x000000110f0f7212 */ /* 0x000fe200078efcff */
[----:B------:R-:W-:Y:S01]  /*28860*/  VIADD R3, R3, 0x7000 ;  /* 0x0000700003037836 */ /* 0x000fe20000000000 */
[----:B------:R-:W-:Y:S01]  /*28870*/  LOP3.LUT R14, R14, R16, RZ, 0xfc, !PT ;  /* 0x000000100e0e7212 */ /* 0x000fe200078efcff */
[----:B--2---:R-:W-:-:S05]  /*28880*/  IMAD.IADD R4, R6, 0x1, R4 ;  /* 0x0000000106047824 */ /* 0x004fca00078e0204 */
[----:B------:R0:W-:Y:S02]  /*28890*/  STSM.16.M88.4 [R4], R8 ;  /* 0x0000000804007844 */ /* 0x0001e40000000200 */
[----:B0-----:R-:W-:Y:S01]  /*288a0*/  LOP3.LUT R4, R5, R17, RZ, 0xfc, !PT ;  /* 0x0000001105047212 */ /* 0x001fe200078efcff */
[----:B------:R-:W-:-:S04]  /*288b0*/  IMAD.MOV.U32 R11, RZ, RZ, R7 ;  /* 0x000000ffff0b7224 */ /* 0x000fc800078e0007 */
[----:B------:R-:W-:Y:S01]  /*288c0*/  IMAD.IADD R4, R11, 0x1, R4 ;  /* 0x000000010b047824 */ /* 0x000fe200078e0204 */
[----:B------:R-:W-:-:S05]  /*288d0*/  MOV R10, R6 ;  /* 0x00000006000a7202 */ /* 0x000fca0000000f00 */
[----:B------:R-:W0:Y:S02]  /*288e0*/  LDSM.16.MT88.4 R4, [R4+0xf200] ;  /* 0x00f200000404783b */ /* 0x000e240000004200 */
[C-C-:B0-----:R-:W-:Y:S02]  /*288f0*/  PRMT R8, R4.reuse, 0x6420, R5.reuse ;  /* 0x0000642004087816 */ /* 0x141fe40000000005 */
[----:B------:R-:W-:Y:S01]  /*28900*/  PRMT R9, R4, 0x7531, R5 ;  /* 0x0000753104097816 */ /* 0x000fe20000000005 */
[----:B------:R-:W-:Y:S01]  /*28910*/  IMAD.MOV.U32 R4, RZ, RZ, R10 ;  /* 0x000000ffff047224 */ /* 0x000fe200078e000a */
[----:B------:R-:W-:Y:S02]  /*28920*/  MOV R5, R11 ;  /* 0x0000000b00057202 */ /* 0x000fe40000000f00 */
[----:B------:R-:W-:Y:S01]  /*28930*/  PRMT R10, R6, 0x6420, R7 ;  /* 0x00006420060a7816 */ /* 0x000fe20000000007 */
[----:B------:R-:W-:Y:S01]  /*28940*/  IMAD.IADD R19, R4, 0x1, R19 ;  /* 0x0000000104137824 */ /* 0x000fe200078e0213 */
[----:B------:R-:W-:-:S05]  /*28950*/  PRMT R11, R6, 0x7531, R7 ;  /* 0x00007531060b7816 */ /* 0x000fca0000000007 */
[----:B------:R0:W-:Y:S02]  /*28960*/  STSM.16.M88.4 [R19], R8 ;  /* 0x0000000813007844 */ /* 0x0001e40000000200 */
[----:B0-----:R-:W-:Y:S02]  /*28970*/  IMAD.MOV.U32 R19, RZ, RZ, R4 ;  /* 0x000000ffff137224 */ /* 0x001fe400078e0004 */
[----:B------:R-:W-:Y:S01]  /*28980*/  IMAD.IADD R4, R5, 0x1, R15 ;  /* 0x0000000105047824 */ /* 0x000fe200078e020f */
[----:B------:R-:W-:-:S05]  /*28990*/  MOV R15, R5 ;  /* 0x00000005000f7202 */ /* 0x000fca0000000f00 */
[----:B------:R-:W0:Y:S01]  /*289a0*/  LDSM.16.MT88.4 R4, [R4+0xf200] ;  /* 0x00f200000404783b */ /* 0x000e220000004200 */
[----:B------:R-:W-:Y:S01]  /*289b0*/  IMAD.IADD R14, R19, 0x1, R14 ;  /* 0x00000001130e7824 */ /* 0x000fe200078e020e */
[C-C-:B0-----:R-:W-:Y:S02]  /*289c0*/  PRMT R8, R4.reuse, 0x6420, R5.reuse ;  /* 0x0000642004087816 */ /* 0x141fe40000000005 */
[----:B------:R-:W-:Y:S02]  /*289d0*/  PRMT R9, R4, 0x7531, R5 ;  /* 0x0000753104097816 */ /* 0x000fe40000000005 */
[----:B------:R-:W-:Y:S02]  /*289e0*/  LOP3.LUT R4, R3, R17, RZ, 0xfc, !PT ;  /* 0x0000001103047212 */ /* 0x000fe400078efcff */
[C-C-:B------:R-:W-:Y:S02]  /*289f0*/  PRMT R10, R6.reuse, 0x6420, R7.reuse ;  /* 0x00006420060a7816 */ /* 0x140fe40000000007 */
[----:B------:R-:W-:Y:S01]  /*28a00*/  PRMT R11, R6, 0x7531, R7 ;  /* 0x00007531060b7816 */ /* 0x000fe20000000007 */
[----:B------:R-:W-:-:S04]  /*28a10*/  IMAD.IADD R4, R15, 0x1, R4 ;  /* 0x000000010f047824 */ /* 0x000fc800078e0204 */
[----:B------:R-:W-:Y:S04]  /*28a20*/  STSM.16.M88.4 [R14], R8 ;  /* 0x000000080e007844 */ /* 0x000fe80000000200 */
[----:B------:R-:W0:Y:S01]  /*28a30*/  LDSM.16.MT88.4 R4, [R4+0xf200] ;  /* 0x00f200000404783b */ /* 0x000e220000004200 */
[----:B------:R-:W-:-:S04]  /*28a40*/  LOP3.LUT R3, R3, R16, RZ, 0xfc, !PT ;  /* 0x0000001003037212 */ /* 0x000fc800078efcff */
[----:B------:R-:W-:Y:S02]  /*28a50*/  IADD3 R3, R19, R3, RZ ;  /* 0x0000000313037210 */ /* 0x000fe40007ffe0ff */
[C-C-:B0-----:R-:W-:Y:S02]  /*28a60*/  PRMT R8, R4.reuse, 0x6420, R5.reuse ;  /* 0x0000642004087816 */ /* 0x141fe40000000005 */
        /* <DEDUP_REMOVED lines=12> */
.L_x_3473:
[----:B------:R2:W5:Y:S01]  /*28b30*/  LDL R7, [R1+0x1c] ;  /* 0x00001c0001077983 */ /* 0x0005620000100800 */
[----:B-1----:R1:W-:Y:S01]  /*28b40*/  SYNCS.ARRIVE.TRANS64.A1T0 RZ, [R13+URZ+0x33450], RZ ;  /* 0x033450ff0dff79a7 */ /* 0x0023e2000810003f */
[----:B------:R-:W-:Y:S01]  /*28b50*/  BAR.SYNC.DEFER_BLOCKING 0x2, 0x80 ;  /* 0x0082000000007b1d */ /* 0x000fe20000010000 */
[C---:B------:R-:W-:Y:S01]  /*28b60*/  ISETP.GT.AND P0, PT, R12.reuse, RZ, PT ;  /* 0x000000ff0c00720c */ /* 0x040fe20003f04270 */
[----:B------:R-:W-:Y:S02]  /*28b70*/  VIADD R12, R12, 0xffffffff ;  /* 0xffffffff0c0c7836 */ /* 0x000fe40000000000 */
[----:B------:R-:W-:Y:S02]  /*28b80*/  IMAD.MOV.U32 R6, RZ, RZ, R18 ;  /* 0x000000ffff067224 */ /* 0x000fe400078e0012 */
[----:B-1----:R-:W-:-:S05]  /*28b90*/  @!P1 VIADD R13, R13, 0x33480 ;  /* 0x000334800d0d9836 */ /* 0x002fca0000000000 */
[----:B------:R-:W-:-:S04]  /*28ba0*/  @!P1 PRMT R13, RZ, 0x654, R13 ;  /* 0x00000654ff0d9816 */ /* 0x000fc8000000000d */
[----:B------:R2:W-:Y:S01]  /*28bb0*/  @!P1 SYNCS.ARRIVE.TRANS64.RED.A1T0 RZ, [R13+URZ], RZ ;  /* 0x000000ff0dff99a7 */ /* 0x0005e2000810043f */
[----:B------:R-:W-:Y:S05]  /*28bc0*/  @P0 BRA `(.L_x_3474) ;  /* 0xffffffe400700947 */ /* 0x000fea000383ffff */
.L_x_3450:
[----:B------:R-:W-:Y:S04]  /*28bd0*/  BSSY B0, `(.L_x_3475) ;  /* 0x000000f000007945 */ /* 0x000fe80003800000 */
[----:B------:R-:W-:Y:S05]  /*28be0*/  @P1 BRA `(.L_x_3476) ;  /* 0x0000000000341947 */ /* 0x000fea0003800000 */
[----:B------:R-:W1:Y:S01]  /*28bf0*/  S2R R5, SR_LANEID ;  /* 0x0000000000057919 */ /* 0x000e620000000000 */
[----:B------:R-:W-:Y:S01]  /*28c00*/  VOTEU.ANY UR4, UPT, PT ;  /* 0x0000000000047886 */ /* 0x000fe200038e0100 */
[----:B0-----:R-:W0:Y:S01]  /*28c10*/  LDC.64 R2, c[0x0][0xc38] ;  /* 0x00030e00ff027b82 */ /* 0x001e220000000a00 */
[----:B------:R-:W1:Y:S02]  /*28c20*/  FLO.U32 R0, UR4 ;  /* 0x0000000400007d00 */ /* 0x000e6400080e0000 */
[----:B-1----:R-:W-:-:S06]  /*28c30*/  ISETP.EQ.U32.AND P0, PT, R0, R5, PT ;  /* 0x000000050000720c */ /* 0x002fcc0003f02070 */
[----:B------:R-:W0:Y:S07]  /*28c40*/  POPC R5, UR4 ;  /* 0x0000000400057d09 */ /* 0x000e2e0008000000 */
[----:B0-----:R-:W3:Y:S01]  /*28c50*/  @P0 ATOMG.E.ADD.STRONG.GPU PT, R3, desc[UR54][R2.64], R5 ;  /* 0x00000005020309a8 */ /* 0x001ee200081ee1f6 */
[----:B------:R-:W0:Y:S02]  /*28c60*/  S2R R4, SR_LTMASK ;  /* 0x0000000000047919 */ /* 0x000e240000003900 */
[----:B0-----:R-:W-:-:S04]  /*28c70*/  LOP3.LUT R4, R4, UR4, RZ, 0xc0, !PT ;  /* 0x0000000404047c12 */ /* 0x001fc8000f8ec0ff */
[----:B-----5:R-:W0:Y:S01]  /*28c80*/  POPC R7, R4 ;  /* 0x0000000400077309 */ /* 0x020e220000000000 */
[----:B---3--:R-:W0:Y:S02]  /*28c90*/  SHFL.IDX PT, R0, R3, R0, 0x1f ;  /* 0x00001f0003007589 */ /* 0x008e2400000e0000 */
[----:B0-----:R-:W-:-:S05]  /*28ca0*/  IADD3 R0, R0, UR38, R7 ;  /* 0x0000002600007c10 */ /* 0x001fca000fffe007 */
[----:B------:R1:W-:Y:S02]  /*28cb0*/  STL [R1], R0 ;  /* 0x0000000001007387 */ /* 0x0003e40000100800 */
.L_x_3476:
[----:B------:R-:W-:Y:S05]  /*28cc0*/  BSYNC B0 ;  /* 0x0000000000007941 */ /* 0x000fea0003800000 */
.L_x_3475:
[----:B------:R-:W-:-:S06]  /*28cd0*/  UISETP.NE.AND UP0, UPT, UR37, 0x3, UPT ;  /* 0x000000032500788c */ /* 0x000fcc000bf05270 */
[----:B------:R-:W-:-:S13]  /*28ce0*/  PLOP3.LUT P0, PT, PT, PT, UP0, 0x80, 0x0 ;  /* 0x000000000000781c */ /* 0x000fda0003f0f008 */
[----:B------:R-:W-:Y:S05]  /*28cf0*/  @!P0 BRA `(.L_x_3477) ;  /* 0x0000000000048947 */ /* 0x000fea0003800000 */
[----:B------:R-:W-:Y:S01]  /*28d00*/  BPT.TRAP 0x1 ;  /* 0x000000040000795c */ /* 0x000fe20000300000 */
.L_x_3477:
[----:B0-----:R-:W3:Y:S01]  /*28d10*/  LDL R3, [R1+0x1c] ;  /* 0x00001c0001037983 */ /* 0x001ee20000100800 */
[----:B-1----:R-:W-:Y:S01]  /*28d20*/  MOV R0, 0x400 ;  /* 0x0000040000007802 */ /* 0x002fe20000000f00 */
[----:B------:R-:W-:Y:S01]  /*28d30*/  BSSY B0, `(.L_x_3478) ;  /* 0x000000a000007945 */ /* 0x000fe20003800000 */
[----:B------:R-:W0:Y:S02]  /*28d40*/  S2R R2, SR_CgaCtaId ;  /* 0x0000000000027919 */ /* 0x000e240000008800 */
[----:B0-----:R-:W-:Y:S01]  /*28d50*/  LEA R0, R2, R0, 0x18 ;  /* 0x0000000002007211 */ /* 0x001fe200078ec0ff */
[----:B------:R-:W-:-:S03]  /*28d60*/  IMAD.U32 R2, RZ, RZ, UR39 ;  /* 0x00000027ff027e24 */ /* 0x000fc6000f8e00ff */
[----:B------:R-:W-:Y:S02]  /*28d70*/  LEA R0, R18, R0, 0x3 ;  /* 0x0000000012007211 */ /* 0x000fe400078e18ff */
[----:B------:R-:W-:Y:S02]  /*28d80*/  ISETP.NE.AND P2, PT, R2, 0x3, PT ;  /* 0x000000030200780c */ /* 0x000fe40003f45270 */
[----:B---3--:R-:W-:-:S04]  /*28d90*/  LOP3.LUT R3, R3, 0x1, RZ, 0x3c, !PT ;  /* 0x0000000103037812 */ /* 0x008fc800078e3cff */
[----:B------:R-:W-:-:S04]  /*28da0*/  SHF.L.U32 R3, R3, 0x1f, RZ ;  /* 0x0000001f03037819 */ /* 0x000fc800000006ff */
[----:B------:R-:W0:Y:S02]  /*28db0*/  SYNCS.PHASECHK.TRANS64.TRYWAIT P0, [R0+URZ+0x33470], R3 ;  /* 0x03347003000075a7 */ /* 0x000e24000800017f */
[----:B0-----:R-:W-:Y:S05]  /*28dc0*/  @!P0 BRA `(.L_x_3479) ;  /* 0x0000004000f88947 */ /* 0x001fea0003800000 */
.L_x_3616:
[----:B------:R-:W-:Y:S05]  /*28dd0*/  BSYNC B0 ;  /* 0x0000000000007941 */ /* 0x000fea0003800000 */
.L_x_3478:
[----:B------:R-:W-:Y:S05]  /*28de0*/  @!P2 BRA `(.L_x_3480) ;  /* 0x000000000004a947 */ /* 0x000fea0003800000 */
[----:B------:R-:W-:Y:S01]  /*28df0*/  BPT.TRAP 0x1 ;  /* 0x000000040000795c */ /* 0x000fe20000300000 */
.L_x_3480:
[----:B------:R-:W0:Y:S02]  /*28e00*/  LDL R2, [R1+0x1c] ;  /* 0x00001c0001027983 */ /* 0x000e240000100800 */
[----:B0-----:R-:W-:-:S04]  /*28e10*/  SHF.L.U32 R3, R2, 0x1f, RZ ;  /* 0x0000001f02037819 */ /* 0x001fc800000006ff */
[----:B------:R-:W0:Y:S02]  /*28e20*/  SYNCS.PHASECHK.TRANS64.TRYWAIT P0, [R0+URZ+0x33460], R3 ;  /* 0x03346003000075a7 */ /* 0x000e24000800017f */
[----:B0-----:R-:W-:Y:S05]  /*28e30*/  @!P0 BRA `(.L_x_3481) ;  /* 0x0000004000f08947 */ /* 0x001fea0003800000 */
.L_x_3617:
[----:B------:R-:W3:Y:S04]  /*28e40*/  LDL R19, [R1+0x18] ;  /* 0x0000180001137983 */ /* 0x000ee80000100800 */
[----:B------:R-:W4:Y:S01]  /*28e50*/  LDL R12, [R1+0x30] ;  /* 0x00003000010c7983 */ /* 0x000f220000100800 */
[----:B------:R-:W-:-:S05]  /*28e60*/  IMAD R2, R18, 0x7800, RZ ;  /* 0x0000780012027824 */ /* 0x000fca00078e02ff */
[C---:B0-----:R-:W-:Y:S01]  /*28e70*/  LOP3.LUT R3, R2.reuse, R17, RZ, 0xfc, !PT ;  /* 0x0000001102037212 */ /* 0x041fe200078efcff */
[----:B------:R-:W-:Y:S05]  /*28e80*/  WARPSYNC.ALL ;  /* 0x0000000000007948 */ /* 0x000fea0003800000 */
[C---:B------:R-:W-:Y:S02]  /*28e90*/  IADD3 R14, R2.reuse, 0x2800, RZ ;  /* 0x00002800020e7810 */ /* 0x040fe40007ffe0ff */
[C---:B------:R-:W-:Y:S01]  /*28ea0*/  IADD3 R21, R2.reuse, 0x5000, RZ ;  /* 0x0000500002157810 */ /* 0x040fe20007ffe0ff */
[C---:B--2---:R-:W-:Y:S02]  /*28eb0*/  VIADD R13, R2.reuse, 0x1000 ;  /* 0x00001000020d7836 */ /* 0x044fe40000000000 */
[----:B------:R-:W-:-:S02]  /*28ec0*/  VIADD R15, R2, 0x1800 ;  /* 0x00001800020f7836 */ /* 0x000fc40000000000 */
[----:B------:R-:W-:Y:S02]  /*28ed0*/  VIADD R20, R2, 0x2000 ;  /* 0x0000200002147836 */ /* 0x000fe40000000000 */
[----:B---3--:R-:W-:-:S06]  /*28ee0*/  IMAD.IADD R5, R19, 0x1, R3 ;  /* 0x0000000113057824 */ /* 0x008fcc00078e0203 */
[----:B-----5:R-:W0:Y:S01]  /*28ef0*/  LDSM.16.MT88.4 R4, [R5+0xf200] ;  /* 0x00f200000504783b */ /* 0x020e220000004200 */
[----:B------:R-:W-:-:S05]  /*28f00*/  LOP3.LUT R3, R2, R16, RZ, 0xfc, !PT ;  /* 0x0000001002037212 */ /* 0x000fca00078efcff */
[----:B----4-:R-:W-:Y:S01]  /*28f10*/  IMAD.IADD R3, R12, 0x1, R3 ;  /* 0x000000010c037824 */ /* 0x010fe200078e0203 */
[C-C-:B0-----:R-:W-:Y:S02]  /*28f20*/  PRMT R8, R4.reuse, 0x6420, R5.reuse ;  /* 0x0000642004087816 */ /* 0x141fe40000000005 */
[----:B------:R-:W-:Y:S02]  /*28f30*/  PRMT R9, R4, 0x7531, R5 ;  /* 0x0000753104097816 */ /* 0x000fe40000000005 */
[----:B------:R-:W-:Y:S02]  /*28f40*/  LOP3.LUT R4, R14, R17, RZ, 0xfc, !PT ;  /* 0x000000110e047212 */ /* 0x000fe400078efcff */
[C-C-:B------:R-:W-:Y:S02]  /*28f50*/  PRMT R10, R6.reuse, 0x6420, R7.reuse ;  /* 0x00006420060a7816 */ /* 0x140fe40000000007 */
[----:B------:R-:W-:Y:S01]  /*28f60*/  PRMT R11, R6, 0x7531, R7 ;  /* 0x00007531060b7816 */ /* 0x000fe20000000007 */
[----:B------:R-:W-:-:S04]  /*28f70*/  IMAD.IADD R6, R19, 0x1, R4 ;  /* 0x0000000113067824 */ /* 0x000fc800078e0204 */
[----:B------:R0:W-:Y:S04]  /*28f80*/  STSM.16.M88.4 [R3], R8 ;  /* 0x0000000803007844 */ /* 0x0001e80000000200 */
[----:B------:R-:W1:Y:S01]  /*28f90*/  LDSM.16.MT88.4 R4, [R6+0xf200] ;  /* 0x00f200000604783b */ /* 0x000e620000004200 */
[----:B0-----:R-:W-:Y:S01]  /*28fa0*/  VIADD R3, R2, 0x800 ;  /* 0x0000080002037836 */ /* 0x001fe20000000000 */
[C-C-:B-1----:R-:W-:Y:S02]  /*28fb0*/  PRMT R8, R4.reuse, 0x6420, R5.reuse ;  /* 0x0000642004087816 */ /* 0x142fe40000000005 */
[----:B------:R-:W-:Y:S02]  /*28fc0*/  PRMT R9, R4, 0x7531, R5 ;  /* 0x0000753104097816 */ /* 0x000fe40000000005 */
[----:B------:R-:W-:-:S02]  /*28fd0*/  LOP3.LUT R4, R3, R16, RZ, 0xfc, !PT ;  /* 0x0000001003047212 */ /* 0x000fc400078efcff */
[----:B------:R-:W-:Y:S02]  /*28fe0*/  LOP3.LUT R5, R21, R17, RZ, 0xfc, !PT ;  /* 0x0000001115057212 */ /* 0x000fe400078efcff */
[--C-:B------:R-:W-:Y:S01]  /*28ff0*/  PRMT R10, R6, 0x6420, R7.reuse ;  /* 0x00006420060a7816 */ /* 0x100fe20000000007 */
[----:B------:R-:W-:Y:S01]  /*29000*/  IMAD.IADD R4, R12, 0x1, R4 ;  /* 0x000000010c047824 */ /* 0x000fe200078e0204 */
[----:B------:R-:W-:Y:S01]  /*29010*/  PRMT R11, R6, 0x7531, R7 ;  /* 0x00007531060b7816 */ /* 0x000fe20000000007 */
[----:B------:R-:W-:-:S04]  /*29020*/  IMAD.IADD R5, R19, 0x1, R5 ;  /* 0x0000000113057824 */ /* 0x000fc800078e0205 */
[----:B------:R-:W-:Y:S04]  /*29030*/  STSM.16.M88.4 [R4], R8 ;  /* 0x0000000804007844 */ /* 0x000fe80000000200 */
[----:B------:R-:W0:Y:S01]  /*29040*/  LDSM.16.MT88.4 R4, [R5+0xf200] ;  /* 0x00f200000504783b */ /* 0x000e220000004200 */
[----:B------:R-:W-:Y:S02]  /*29050*/  LOP3.LUT R3, R3, R17, RZ, 0xfc, !PT ;  /* 0x0000001103037212 */ /* 0x000fe400078efcff */
[C-C-:B0-----:R-:W-:Y:S02]  /*29060*/  PRMT R8, R4.reuse, 0x6420, R5.reuse ;  /* 0x0000642004087816 */ /* 0x141fe40000000005 */
[----:B------:R-:W-:Y:S02]  /*29070*/  PRMT R9, R4, 0x7531, R5 ;  /* 0x0000753104097816 */ /* 0x000fe40000000005 */
[----:B------:R-:W-:-:S02]  /*29080*/  LOP3.LUT R4, R13, R16, RZ, 0xfc, !PT ;  /* 0x000000100d047212 */ /* 0x000fc400078efcff */
[C-C-:B------:R-:W-:Y:S02]  /*29090*/  PRMT R10, R6.reuse, 0x6420, R7.reuse ;  /* 0x00006420060a7816 */ /* 0x140fe40000000007 */
[----:B------:R-:W-:Y:S01]  /*290a0*/  PRMT R11, R6, 0x7531, R7 ;  /* 0x00007531060b7816 */ /* 0x000fe20000000007 */
[----:B------:R-:W-:Y:S01]  /*290b0*/  IMAD.IADD R4, R12, 0x1, R4 ;  /* 0x000000010c047824 */ /* 0x000fe200078e0204 */
[----:B------:R-:W-:-:S04]  /*290c0*/  IADD3 R6, R19, R3, RZ ;  /* 0x0000000313067210 */ /* 0x000fc80007ffe0ff */
[----:B------:R-:W-:Y:S04]  /*290d0*/  STSM.16.M88.4 [R4], R8 ;  /* 0x0000000804007844 */ /* 0x000fe80000000200 */
[----:B------:R-:W0:Y:S01]  /*290e0*/  LDSM.16.MT88.4 R4, [R6+0xf200] ;  /* 0x00f200000604783b */ /* 0x000e220000004200 */
[----:B------:R-:W-:-:S05]  /*290f0*/  LOP3.LUT R3, R15, R16, RZ, 0xfc, !PT ;  /* 0x000000100f037212 */ /* 0x000fca00078efcff */
[----:B------:R-:W-:Y:S01]  /*29100*/  IMAD.IADD R3, R12, 0x1, R3 ;  /* 0x000000010c037824 */ /* 0x000fe200078e0203 */
[C-C-:B0-----:R-:W-:Y:S02]  /*29110*/  PRMT R8, R4.reuse, 0x6420, R5.reuse ;  /* 0x0000642004087816 */ /* 0x141fe40000000005 */
[----:B------:R-:W-:Y:S02]  /*29120*/  PRMT R9, R4, 0x7531, R5 ;  /* 0x0000753104097816 */ /* 0x000fe40000000005 */
[C-C-:B------:R-:W-:Y:S02]  /*29130*/  PRMT R10, R6.reuse, 0x6420, R7.reuse ;  /* 0x00006420060a7816 */ /* 0x140fe40000000007 */
[----:B------:R-:W-:-:S05]  /*29140*/  PRMT R11, R6, 0x7531, R7 ;  /* 0x00007531060b7816 */ /* 0x000fca0000000007 */
[----:B------:R0:W-:Y:S02]  /*29150*/  STSM.16.M88.4 [R3], R8 ;  /* 0x0000000803007844 */ /* 0x0001e40000000200 */
[----:B0-----:R-:W-:Y:S01]  /*29160*/  IMAD.MOV.U32 R11, RZ, RZ, R12 ;  /* 0x000000ffff0b7224 */ /* 0x001fe200078e000c */
[----:B------:R-:W-:-:S04]  /*29170*/  IADD3 R12, R2, 0x3000, RZ ;  /* 0x00003000020c7810 */ /* 0x000fc80007ffe0ff */
[----:B------:R-:W-:-:S05]  /*29180*/  LOP3.LUT R3, R12, R17, RZ, 0xfc, !PT ;  /* 0x000000110c037212 */ /* 0x000fca00078efcff */
[----:B------:R-:W-:-:S05]  /*29190*/  IMAD.IADD R3, R19, 0x1, R3 ;  /* 0x0000000113037824 */ /* 0x000fca00078e0203 */
[----:B------:R0:W1:Y:S02]  /*291a0*/  LDSM.16.MT88.4 R4, [R3+0xf200] ;  /* 0x00f200000304783b */ /* 0x0000640000004200 */
[----:B0-----:R-:W-:Y:S02]  /*291b0*/  LOP3.LUT R3, R20, R16, RZ, 0xfc, !PT ;  /* 0x0000001014037212 */ /* 0x001fe400078efcff */
[C-C-:B-1----:R-:W-:Y:S02]  /*291c0*/  PRMT R8, R4.reuse, 0x6420, R5.reuse ;  /* 0x0000642004087816 */ /* 0x142fe40000000005 */
[----:B------:R-:W-:Y:S01]  /*291d0*/  PRMT R9, R4, 0x7531, R5 ;  /* 0x0000753104097816 */ /* 0x000fe20000000005 */
[----:B------:R-:W-:Y:S01]  /*291e0*/  IMAD.MOV.U32 R5, RZ, RZ, R11 ;  /* 0x000000ffff057224 */ /* 0x000fe200078e000b */
[C-C-:B------:R-:W-:Y:S02]  /*291f0*/  PRMT R10, R6.reuse, 0x6420, R7.reuse ;  /* 0x00006420060a7816 */ /* 0x140fe40000000007 */
[----:B------:R-:W-:-:S02]  /*29200*/  PRMT R11, R6, 0x7531, R7 ;  /* 0x00007531060b7816 */ /* 0x000fc40000000007 */
[----:B------:R-:W-:-:S05]  /*29210*/  IADD3 R3, R5, R3, RZ ;  /* 0x0000000305037210 */ /* 0x000fca0007ffe0ff */
[----:B------:R0:W-:Y:S02]  /*29220*/  STSM.16.M88.4 [R3], R8 ;  /* 0x0000000803007844 */ /* 0x0001e40000000200 */
[----:B0-----:R-:W-:Y:S02]  /*29230*/  IMAD.MOV.U32 R11, RZ, RZ, R19 ;  /* 0x000000ffff0b7224 */ /* 0x001fe400078e0013 */
[----:B------:R-:W-:-:S05]  /*29240*/  VIADD R19, R2, 0x5800 ;  /* 0x0000580002137836 */ /* 0x000fca0000000000 */
[----:B------:R-:W-:-:S04]  /*29250*/  LOP3.LUT R3, R19, R17, RZ, 0xfc, !PT ;  /* 0x0000001113037212 */ /* 0x000fc800078efcff */
[----:B------:R-:W-:Y:S01]  /*29260*/  IADD3 R3, R11, R3, RZ ;  /* 0x000000030b037210 */ /* 0x000fe20007ffe0ff */
[----:B------:R-:W-:-:S04]  /*29270*/  IMAD.MOV.U32 R10, RZ, RZ, R5 ;  /* 0x000000ffff0a7224 */ /* 0x000fc800078e0005 */
[----:B------:R0:W1:Y:S01]  /*29280*/  LDSM.16.MT88.4 R4, [R3+0xf200] ;  /* 0x00f200000304783b */ /* 0x0000620000004200 */
[----:B------:R-:W-:Y:S02]  /*29290*/  LOP3.LUT R13, R13, R17, RZ, 0xfc, !PT ;  /* 0x000000110d0d7212 */ /* 0x000fe400078efcff */
[----:B0-----:R-:W-:Y:S01]  /*292a0*/  LOP3.LUT R3, R14, R16, RZ, 0xfc, !PT ;  /* 0x000000100e037212 */ /* 0x001fe200078efcff */
[----:B------:R-:W-:Y:S01]  /*292b0*/  IMAD.MOV.U32 R14, RZ, RZ, R11 ;  /* 0x000000ffff0e7224 */ /* 0x000fe200078e000b */
[C-C-:B-1----:R-:W-:Y:S02]  /*292c0*/  PRMT R8, R4.reuse, 0x6420, R5.reuse ;  /* 0x0000642004087816 */ /* 0x142fe40000000005 */
[----:B------:R-:W-:Y:S01]  /*292d0*/  PRMT R9, R4, 0x7531, R5 ;  /* 0x0000753104097816 */ /* 0x000fe20000000005 */
[----:B------:R-:W-:Y:S01]  /*292e0*/  IMAD.MOV.U32 R5, RZ, RZ, R10 ;  /* 0x000000ffff057224 */ /* 0x000fe200078e000a */
[C-C-:B------:R-:W-:Y:S02]  /*292f0*/  PRMT R10, R6.reuse, 0x6420, R7.reuse ;  /* 0x00006420060a7816 */ /* 0x140fe40000000007 */
[----:B------:R-:W-:Y:S01]  /*29300*/  PRMT R11, R6, 0x7531, R7 ;  /* 0x00007531060b7816 */ /* 0x000fe20000000007 */
[----:B------:R-:W-:Y:S01]  /*29310*/  IMAD.IADD R3, R5, 0x1, R3 ;  /* 0x0000000105037824 */ /* 0x000fe200078e0203 */
[----:B------:R-:W-:Y:S01]  /*29320*/  IADD3 R4, R14, R13, RZ ;  /* 0x0000000d0e047210 */ /* 0x000fe20007ffe0ff */
[----:B------:R-:W-:-:S03]  /*29330*/  IMAD.MOV.U32 R13, RZ, RZ, R5 ;  /* 0x000000ffff0d7224 */ /* 0x000fc600078e0005 */
[----:B------:R0:W-:Y:S04]  /*29340*/  STSM.16.M88.4 [R3], R8 ;  /* 0x0000000803007844 */ /* 0x0001e80000000200 */
[----:B------:R-:W1:Y:S01]  /*29350*/  LDSM.16.MT88.4 R4, [R4+0xf200] ;  /* 0x00f200000404783b */ /* 0x000e620000004200 */
[----:B0-----:R-:W-:-:S05]  /*29360*/  LOP3.LUT R3, R12, R16, RZ, 0xfc, !PT ;  /* 0x000000100c037212 */ /* 0x001fca00078efcff */
[----:B------:R-:W-:Y:S02]  /*29370*/  IMAD.IADD R3, R13, 0x1, R3 ;  /* 0x000000010d037824 */ /* 0x000fe400078e0203 */
[----:B------:R-:W-:Y:S01]  /*29380*/  IMAD.MOV.U32 R12, RZ, RZ, R14 ;  /* 0x000000ffff0c7224 */ /* 0x000fe200078e000e */
[C-C-:B-1----:R-:W-:Y:S02]  /*29390*/  PRMT R8, R4.reuse, 0x6420, R5.reuse ;  /* 0x0000642004087816 */ /* 0x142fe40000000005 */
[----:B------:R-:W-:Y:S02]  /*293a0*/  PRMT R9, R4, 0x7531, R5 ;  /* 0x0000753104097816 */ /* 0x000fe40000000005 */
[C-C-:B------:R-:W-:Y:S02]  /*293b0*/  PRMT R10, R6.reuse, 0x6420, R7.reuse ;  /* 0x00006420060a7816 */ /* 0x140fe40000000007 */
[----:B------:R-:W-:-:S05]  /*293c0*/  PRMT R11, R6, 0x7531, R7 ;  /* 0x00007531060b7816 */ /* 0x000fca0000000007 */
[----:B------:R0:W-:Y:S02]  /*293d0*/  STSM.16.M88.4 [R3], R8 ;  /* 0x0000000803007844 */ /* 0x0001e40000000200 */
[----:B0-----:R-:W-:-:S04]  /*293e0*/  IADD3 R3, R2, 0x3800, RZ ;  /* 0x0000380002037810 */ /* 0x001fc80007ffe0ff */
[----:B------:R-:W-:-:S05]  /*293f0*/  LOP3.LUT R4, R3, R17, RZ, 0xfc, !PT ;  /* 0x0000001103047212 */ /* 0x000fca00078efcff */
[----:B------:R-:W-:-:S06]  /*29400*/  IMAD.IADD R4, R12, 0x1, R4 ;  /* 0x000000010c047824 */ /* 0x000fcc00078e0204 */
[----:B------:R-:W0:Y:S01]  /*29410*/  LDSM.16.MT88.4 R4, [R4+0xf200] ;  /* 0x00f200000404783b */ /* 0x000e220000004200 */
[----:B------:R-:W-:Y:S01]  /*29420*/  LOP3.LUT R3, R3, R16, RZ, 0xfc, !PT ;  /* 0x0000001003037212 */ /* 0x000fe200078efcff */
[----:B------:R-:W-:-:S04]  /*29430*/  VIADD R14, R2, 0x6000 ;  /* 0x00006000020e7836 */ /* 0x000fc80000000000 */
[----:B------:R-:W-:Y:S01]  /*29440*/  IMAD.IADD R3, R13, 0x1, R3 ;  /* 0x000000010d037824 */ /* 0x000fe200078e0203 */
[C-C-:B0-----:R-:W-:Y:S02]  /*29450*/  PRMT R8, R4.reuse, 0x6420, R5.reuse ;  /* 0x0000642004087816 */ /* 0x141fe40000000005 */
[----:B------:R-:W-:Y:S02]  /*29460*/  PRMT R9, R4, 0x7531, R5 ;  /* 0x0000753104097816 */ /* 0x000fe40000000005 */
[C-C-:B------:R-:W-:Y:S02]  /*29470*/  PRMT R10, R6.reuse, 0x6420, R7.reuse ;  /* 0x00006420060a7816 */ /* 0x140fe40000000007 */
[----:B------:R-:W-:-:S05]  /*29480*/  PRMT R11, R6, 0x7531, R7 ;  /* 0x00007531060b7816 */ /* 0x000fca0000000007 */
[----:B------:R0:W-:Y:S02]  /*29490*/  STSM.16.M88.4 [R3], R8 ;  /* 0x0000000803007844 */ /* 0x0001e40000000200 */
[----:B0-----:R-:W-:-:S04]  /*294a0*/  LOP3.LUT R3, R14, R17, RZ, 0xfc, !PT ;  /* 0x000000110e037212 */ /* 0x001fc800078efcff */
[----:B------:R-:W-:-:S05]  /*294b0*/  IADD3 R3, R12, R3, RZ ;  /* 0x000000030c037210 */ /* 0x000fca0007ffe0ff */
[----:B------:R0:W1:Y:S02]  /*294c0*/  LDSM.16.MT88.4 R4, [R3+0xf200] ;  /* 0x00f200000304783b */ /* 0x0000640000004200 */
[----:B0-----:R-:W-:Y:S01]  /*294d0*/  VIADD R3, R2, 0x4000 ;  /* 0x0000400002037836 */ /* 0x001fe20000000000 */
[----:B------:R-:W-:Y:S02]  /*294e0*/  LOP3.LUT R15, R15, R17, RZ, 0xfc, !PT ;  /* 0x000000110f0f7212 */ /* 0x000fe400078efcff */
[C-C-:B-1----:R-:W-:Y:S02]  /*294f0*/  PRMT R8, R4.reuse, 0x6420, R5.reuse ;  /* 0x0000642004087816 */ /* 0x142fe40000000005 */
[----:B------:R-:W-:Y:S02]  /*29500*/  PRMT R9, R4, 0x7531, R5 ;  /* 0x0000753104097816 */ /* 0x000fe40000000005 */
[----:B------:R-:W-:Y:S02]  /*29510*/  LOP3.LUT R4, R3, R16, RZ, 0xfc, !PT ;  /* 0x0000001003047212 */ /* 0x000fe400078efcff */
[----:B------:R-:W-:-:S02]  /*29520*/  PRMT R10, R6, 0x6420, R7 ;  /* 0x00006420060a7816 */ /* 0x000fc40000000007 */
[----:B------:R-:W-:Y:S01]  /*29530*/  PRMT R11, R6, 0x7531, R7 ;  /* 0x00007531060b7816 */ /* 0x000fe20000000007 */
[----:B------:R-:W-:-:S05]  /*29540*/  IMAD.IADD R4, R13, 0x1, R4 ;  /* 0x000000010d047824 */ /* 0x000fca00078e0204 */
[----:B------:R0:W-:Y:S02]  /*29550*/  STSM.16.M88.4 [R4], R8 ;  /* 0x0000000804007844 */ /* 0x0001e40000000200 */
[----:B0-----:R-:W-:Y:S02]  /*29560*/  IMAD.IADD R4, R12, 0x1, R15 ;  /* 0x000000010c047824 */ /* 0x001fe400078e020f */
[----:B------:R-:W2:Y:S04]  /*29570*/  LDL.LU R15, [R1+0x30] ;  /* 0x00003000010f7983 */ /* 0x000ea80000300800 */
[----:B------:R-:W0:Y:S01]  /*29580*/  LDSM.16.MT88.4 R4, [R4+0xf200] ;  /* 0x00f200000404783b */ /* 0x000e220000004200 */
[----:B------:R-:W-:Y:S02]  /*29590*/  IADD3 R13, R2, 0x4800, RZ ;  /* 0x00004800020d7810 */ /* 0x000fe40007ffe0ff */
[----:B------:R-:W-:-:S05]  /*295a0*/  LOP3.LUT R3, R3, R17, RZ, 0xfc, !PT ;  /* 0x0000001103037212 */ /* 0x000fca00078efcff */
[----:B------:R-:W-:Y:S01]  /*295b0*/  IMAD.IADD R3, R12, 0x1, R3 ;  /* 0x000000010c037824 */ /* 0x000fe200078e0203 */
[C-C-:B0-----:R-:W-:Y:S02]  /*295c0*/  PRMT R8, R4.reuse, 0x6420, R5.reuse ;  /* 0x0000642004087816 */ /* 0x141fe40000000005 */
[----:B------:R-:W-:Y:S02]  /*295d0*/  PRMT R9, R4, 0x7531, R5 ;  /* 0x0000753104097816 */ /* 0x000fe40000000005 */
[----:B------:R-:W-:Y:S02]  /*295e0*/  LOP3.LUT R4, R13, R16, RZ, 0xfc, !PT ;  /* 0x000000100d047212 */ /* 0x000fe400078efcff */
[C-C-:B------:R-:W-:Y:S02]  /*295f0*/  PRMT R10, R6.reuse, 0x6420, R7.reuse ;  /* 0x00006420060a7816 */ /* 0x140fe40000000007 */
[----:B------:R-:W-:Y:S01]  /*29600*/  PRMT R11, R6, 0x7531, R7 ;  /* 0x00007531060b7816 */ /* 0x000fe20000000007 */
[----:B--2---:R-:W-:-:S05]  /*29610*/  IMAD.IADD R4, R15, 0x1, R4 ;  /* 0x000000010f047824 */ /* 0x004fca00078e0204 */
[----:B------:R-:W-:Y:S04]  /*29620*/  STSM.16.M88.4 [R4], R8 ;  /* 0x0000000804007844 */ /* 0x000fe80000000200 */
[----:B------:R0:W1:Y:S02]  /*29630*/  LDSM.16.MT88.4 R4, [R3+0xf200] ;  /* 0x00f200000304783b */ /* 0x0000640000004200 */
[----:B0-----:R-:W-:-:S04]  /*29640*/  LOP3.LUT R3, R21, R16, RZ, 0xfc, !PT ;  /* 0x0000001015037212 */ /* 0x001fc800078efcff */
[----:B------:R-:W-:Y:S02]  /*29650*/  IADD3 R3, R15, R3, RZ ;  /* 0x000000030f037210 */ /* 0x000fe40007ffe0ff */
[C-C-:B-1----:R-:W-:Y:S02]  /*29660*/  PRMT R8, R4.reuse, 0x6420, R5.reuse ;  /* 0x0000642004087816 */ /* 0x142fe40000000005 */
[----:B------:R-:W-:Y:S01]  /*29670*/  PRMT R9, R4, 0x7531, R5 ;  /* 0x0000753104097816 */ /* 0x000fe20000000005 */
[----:B------:R-:W-:Y:S01]  /*29680*/  IMAD.MOV.U32 R5, RZ, RZ, R12 ;  /* 0x000000ffff057224 */ /* 0x000fe200078e000c */
[--C-:B------:R-:W-:Y:S01]  /*29690*/  PRMT R10, R6, 0x6420, R7.reuse ;  /* 0x00006420060a7816 */ /* 0x100fe20000000007 */
[----:B------:R-:W-:Y:S01]  /*296a0*/  VIADD R12, R2, 0x6800 ;  /* 0x00006800020c7836 */ /* 0x000fe20000000000 */
[----:B------:R-:W-:-:S05]  /*296b0*/  PRMT R11, R6, 0x7531, R7 ;  /* 0x00007531060b7816 */ /* 0x000fca0000000007 */
[----:B------:R0:W-:Y:S02]  /*296c0*/  STSM.16.M88.4 [R3], R8 ;  /* 0x0000000803007844 */ /* 0x0001e40000000200 */
[----:B0-----:R-:W-:-:S05]  /*296d0*/  LOP3.LUT R3, R12, R17, RZ, 0xfc, !PT ;  /* 0x000000110c037212 */ /* 0x001fca00078efcff */
[----:B------:R-:W-:-:S05]  /*296e0*/  IMAD.IADD R3, R5, 0x1, R3 ;  /* 0x0000000105037824 */ /* 0x000fca00078e0203 */
[----:B------:R0:W1:Y:S02]  /*296f0*/  LDSM.16.MT88.4 R4, [R3+0xf200] ;  /* 0x00f200000304783b */ /* 0x0000640000004200 */
[----:B0-----:R-:W-:Y:S02]  /*29700*/  LOP3.LUT R3, R19, R16, RZ, 0xfc, !PT ;  /* 0x0000001013037212 */ /* 0x001fe400078efcff */
[----:B------:R-:W2:Y:S01]  /*29710*/  LDL.LU R19, [R1+0x18] ;  /* 0x0000180001137983 */ /* 0x000ea20000300800 */
[----:B------:R-:W-:Y:S02]  /*29720*/  LOP3.LUT R20, R20, R17, RZ, 0xfc, !PT ;  /* 0x0000001114147212 */ /* 0x000fe400078efcff */
[----:B------:R-:W-:Y:S01]  /*29730*/  IMAD.IADD R3, R15, 0x1, R3 ;  /* 0x000000010f037824 */ /* 0x000fe200078e0203 */
[C-C-:B-1----:R-:W-:Y:S02]  /*29740*/  PRMT R8, R4.reuse, 0x6420, R5.reuse ;  /* 0x0000642004087816 */ /* 0x142fe40000000005 */
[----:B------:R-:W-:-:S02]  /*29750*/  PRMT R9, R4, 0x7531, R5 ;  /* 0x0000753104097816 */ /* 0x000fc40000000005 */
[C-C-:B------:R-:W-:Y:S02]  /*29760*/  PRMT R10, R6.reuse, 0x6420, R7.reuse ;  /* 0x00006420060a7816 */ /* 0x140fe40000000007 */
[----:B------:R-:W-:-:S05]  /*29770*/  PRMT R11, R6, 0x7531, R7 ;  /* 0x00007531060b7816 */ /* 0x000fca0000000007 */
[----:B------:R0:W-:Y:S01]  /*29780*/  STSM.16.M88.4 [R3], R8 ;  /* 0x0000000803007844 */ /* 0x0001e20000000200 */
[----:B------:R-:W-:Y:S02]  /*29790*/  LOP3.LUT R13, R13, R17, RZ, 0xfc, !PT ;  /* 0x000000110d0d7212 */ /* 0x000fe400078efcff */
[----:B0-----:R-:W-:-:S05]  /*297a0*/  LOP3.LUT R3, R14, R16, RZ, 0xfc, !PT ;  /* 0x000000100e037212 */ /* 0x001fca00078efcff */
[----:B------:R-:W-:Y:S01]  /*297b0*/  IMAD.IADD R3, R15, 0x1, R3 ;  /* 0x000000010f037824 */ /* 0x000fe200078e0203 */
[----:B------:R-:W-:Y:S02]  /*297c0*/  IADD3 R2, R2, 0x7000, RZ ;  /* 0x0000700002027810 */ /* 0x000fe40007ffe0ff */
[----:B--2---:R-:W-:-:S05]  /*297d0*/  IADD3 R20, R19, R20, RZ ;  /* 0x0000001413147210 */ /* 0x004fca0007ffe0ff */
[----:B------:R-:W0:Y:S02]  /*297e0*/  LDSM.16.MT88.4 R4, [R20+0xf200] ;  /* 0x00f200001404783b */ /* 0x000e240000004200 */
[C-C-:B0-----:R-:W-:Y:S02]  /*297f0*/  PRMT R8, R4.reuse, 0x6420, R5.reuse ;  /* 0x0000642004087816 */ /* 0x141fe40000000005 */
[----:B------:R-:W-:Y:S01]  /*29800*/  PRMT R9, R4, 0x7531, R5 ;  /* 0x0000753104097816 */ /* 0x000fe20000000005 */
[----:B------:R-:W-:Y:S01]  /*29810*/  IMAD.IADD R5, R19, 0x1, R13 ;  /* 0x0000000113057824 */ /* 0x000fe200078e020d */
[C-C-:B------:R-:W-:Y:S02]  /*29820*/  PRMT R10, R6.reuse, 0x6420, R7.reuse ;  /* 0x00006420060a7816 */ /* 0x140fe40000000007 */
[----:B------:R-:W-:-:S05]  /*29830*/  PRMT R11, R6, 0x7531, R7 ;  /* 0x00007531060b7816 */ /* 0x000fca0000000007 */
[----:B------:R0:W-:Y:S04]  /*29840*/  STSM.16.M88.4 [R3], R8 ;  /* 0x0000000803007844 */ /* 0x0001e80000000200 */
[----:B------:R-:W1:Y:S01]  /*29850*/  LDSM.16.MT88.4 R4, [R5+0xf200] ;  /* 0x00f200000504783b */ /* 0x000e620000004200 */
[----:B0-----:R-:W-:-:S05]  /*29860*/  LOP3.LUT R3, R12, R16, RZ, 0xfc, !PT ;  /* 0x000000100c037212 */ /* 0x001fca00078efcff */
[----:B------:R-:W-:Y:S01]  /*29870*/  IMAD.IADD R3, R15, 0x1, R3 ;  /* 0x000000010f037824 */ /* 0x000fe200078e0203 */
[C-C-:B-1----:R-:W-:Y:S02]  /*29880*/  PRMT R8, R4.reuse, 0x6420, R5.reuse ;  /* 0x0000642004087816 */ /* 0x142fe40000000005 */
[----:B------:R-:W-:Y:S02]  /*29890*/  PRMT R9, R4, 0x7531, R5 ;  /* 0x0000753104097816 */ /* 0x000fe40000000005 */
[----:B------:R-:W-:Y:S02]  /*298a0*/  LOP3.LUT R4, R2, R17, RZ, 0xfc, !PT ;  /* 0x0000001102047212 */ /* 0x000fe400078efcff */
[C-C-:B------:R-:W-:Y:S02]  /*298b0*/  PRMT R10, R6.reuse, 0x6420, R7.reuse ;  /* 0x00006420060a7816 */ /* 0x140fe40000000007 */
[----:B------:R-:W-:Y:S01]  /*298c0*/  PRMT R11, R6, 0x7531, R7 ;  /* 0x00007531060b7816 */ /* 0x000fe20000000007 */
[----:B------:R-:W-:-:S04]  /*298d0*/  IMAD.IADD R4, R19, 0x1, R4 ;  /* 0x0000000113047824 */ /* 0x000fc800078e0204 */
        /* <DEDUP_REMOVED lines=17> */
.L_x_3482:
[----:B------:R-:W2:Y:S01]  /*299f0*/  LDL.LU R3, [R1+0x1c] ;  /* 0x00001c0001037983 */ /* 0x000ea20000300800 */
[----:B-1----:R1:W-:Y:S01]  /*29a00*/  SYNCS.ARRIVE.TRANS64.A1T0 RZ, [R0+URZ+0x33450], RZ ;  /* 0x033450ff00ff79a7 */ /* 0x0023e2000810003f */
[----:B------:R-:W-:Y:S01]  /*29a10*/  IADD3 R18, R18, 0x1, RZ ;  /* 0x0000000112127810 */ /* 0x000fe20007ffe0ff */
        /* <DEDUP_REMOVED lines=9> */
.L_x_3431:
[----:B------:R-:W-:Y:S05]  /*29ab0*/  BSYNC B6 ;  /* 0x0000000000067941 */ /* 0x000fea0003800000 */
.L_x_3429:
[----:B0-----:R-:W2:Y:S02]  /*29ac0*/  LDL R0, [R1+0x10] ;  /* 0x0000100001007983 */ /* 0x001ea40000100800 */
        /* <DEDUP_REMOVED lines=12> */
.L_x_3483:
[----:B------:R-:W0:Y:S01]  /*29b90*/  S2R R0, SR_TID.X ;  /* 0x0000000000007919 */ /* 0x000e220000002100 */
[----:B------:R-:W-:Y:S01]  /*29ba0*/  UMOV UR4, 0xffffffff ;  /* 0xffffffff00047882 */ /* 0x000fe20000000000 */
[----:B0-----:R-:W-:-:S04]  /*29bb0*/  LOP3.LUT R9, R0, 0x1f, RZ, 0xc0, !PT ;  /* 0x0000001f00097812 */ /* 0x001fc800078ec0ff */
[----:B------:R-:W-:Y:S01]  /*29bc0*/  ISETP.NE.AND P0, PT, R9, 0x1f, PT ;  /* 0x0000001f0900780c */ /* 0x000fe20003f05270 */
[----:B------:R-:W-:-:S12]  /*29bd0*/  BRA.DIV UR4, `(.L_x_3485) ;  /* 0x00000036049c7947 */ /* 0x000fd8000b800000 */
[----:B------:R-:W2:Y:S01]  /*29be0*/  LDL.LU R6, [R1] ;  /* 0x0000000001067983 */ /* 0x000ea20000300800 */
[----:B------:R-:W-:-:S03]  /*29bf0*/  ULDC UR4, c[0x0][0xc14] ;  /* 0x0003050000047ab9 */ /* 0x000fc60000000800 */
[----:B------:R-:W3:Y:S01]  /*29c00*/  LDL R5, [R1+0xc] ;  /* 0x00000c0001057983 */ /* 0x000ee20000100800 */
[C---:B------:R-:W-:Y:S02]  /*29c10*/  ISETP.GE.U32.AND P2, PT, R9.reuse, 0x2, PT ;  /* 0x000000020900780c */ /* 0x040fe40003f46070 */
[C---:B------:R-:W-:Y:S02]  /*29c20*/  ISETP.GE.U32.AND P3, PT, R9.reuse, 0x4, PT ;  /* 0x000000040900780c */ /* 0x040fe40003f66070 */
[C---:B------:R-:W-:Y:S02]  /*29c30*/  ISETP.GE.U32.AND P4, PT, R9.reuse, 0x8, PT ;  /* 0x000000080900780c */ /* 0x040fe40003f86070 */
[----:B------:R-:W-:Y:S01]  /*29c40*/  ISETP.GE.U32.AND P5, PT, R9, 0x10, PT ;  /* 0x000000100900780c */ /* 0x000fe20003fa6070 */
[----:B--2---:R-:W-:Y:S02]  /*29c50*/  IMAD.MOV.U32 R8, RZ, RZ, R6 ;  /* 0x000000ffff087224 */ /* 0x004fe400078e0006 */
[----:B---3--:R-:W-:-:S05]  /*29c60*/  IMAD.IADD R5, R5, 0x1, R9 ;  /* 0x0000000105057824 */ /* 0x008fca00078e0209 */
[----:B------:R-:W-:-:S13]  /*29c70*/  ISETP.GE.OR P1, PT, R5, UR4, !P0 ;  /* 0x0000000405007c0c */ /* 0x000fda000c726670 */
[----:B-1----:R-:W0:Y:S02]  /*29c80*/  @!P1 LDC.64 R2, c[0x0][0xc58] ;  /* 0x00031600ff029b82 */ /* 0x002e240000000a00 */
[----:B0-----:R-:W-:-:S06]  /*29c90*/  @!P1 IMAD.WIDE R2, R5, 0x4, R2 ;  /* 0x0000000405029825 */ /* 0x001fcc00078e0202 */
[----:B------:R0:W2:Y:S04]  /*29ca0*/  @!P1 LDG.E R3, desc[UR54][R2.64] ;  /* 0x0000003602039981 */ /* 0x0000a8000c1e1900 */
[----:B------:R-:W-:Y:S04]  /*29cb0*/  SHFL.IDX PT, R0, R8, RZ, 0x1f ;  /* 0x00001fff08007589 */ /* 0x000fe800000e0000 */
[----:B------:R-:W-:Y:S01]  /*29cc0*/  SHFL.IDX PT, R4, R8, 0x1, 0x1f ;  /* 0x00201f0008047f89 */ /* 0x000fe200000e0000 */
[----:B0-----:R-:W-:Y:S01]  /*29cd0*/  IMAD.MOV.U32 R2, RZ, RZ, RZ ;  /* 0x000000ffff027224 */ /* 0x001fe200078e00ff */
[----:B--2---:R-:W-:-:S02]  /*29ce0*/  @!P1 MOV R2, R3 ;  /* 0x0000000300029202 */ /* 0x004fc40000000f00 */
[----:B------:R-:W-:-:S03]  /*29cf0*/  ISETP.NE.AND P1, PT, R9, RZ, PT ;  /* 0x000000ff0900720c */ /* 0x000fc60003f25270 */
        /* <DEDUP_REMOVED lines=15> */
[----:B------:R0:W1:Y:S02]  /*29df0*/  SHFL.IDX PT, R14, R3, 0x1f, 0x1f ;  /* 0x03e01f00030e7f89 */ /* 0x00006400000e0000 */
.L_x_3627:
[----:B------:R-:W-:Y:S02]  /*29e00*/  ULDC UR4, c[0x0][0xc10] ;  /* 0x0003040000047ab9 */ /* 0x000fe40000000800 */
[----:B------:R-:W-:-:S04]  /*29e10*/  IMAD.U32 R7, RZ, RZ, UR4 ;  /* 0x00000004ff077e24 */ /* 0x000fc8000f8e00ff */
[----:B-1----:R-:W-:-:S04]  /*29e20*/  IMAD R5, R14, R7, RZ ;  /* 0x000000070e057224 */ /* 0x002fc800078e02ff */
[----:B------:R-:W-:-:S05]  /*29e30*/  IMAD.IADD R4, R4, 0x1, R5 ;  /* 0x0000000104047824 */ /* 0x000fca00078e0205 */
[----:B------:R-:W-:-:S13]  /*29e40*/  ISETP.GT.AND P6, PT, R4, R0, PT ;  /* 0x000000000400720c */ /* 0x000fda0003fc4270 */
[----:B------:R-:W-:Y:S05]  /*29e50*/  @P6 BRA `(.L_x_3486) ;  /* 0x0000000000a46947 */ /* 0x000fea0003800000 */
.L_x_3491:
[----:B------:R-:W2:Y:S01]  /*29e60*/  LDL.LU R2, [R1+0xc] ;  /* 0x00000c0001027983 */ /* 0x000ea20000300800 */
[----:B0-----:R-:W0:Y:S01]  /*29e70*/  LDC R3, c[0x0][0xc14] ;  /* 0x00030500ff037b82 */ /* 0x001e220000000800 */
[----:B--2---:R-:W-:-:S04]  /*29e80*/  IADD3 R2, R2, 0x1f, RZ ;  /* 0x0000001f02027810 */ /* 0x004fc80007ffe0ff */
        /* <DEDUP_REMOVED lines=13> */
.L_x_3489:
[----:B------:R-:W-:Y:S05]  /*29f60*/  BSYNC B0 ;  /* 0x0000000000007941 */ /* 0x000fea0003800000 */
.L_x_3488:
[----:B------:R-:W-:-:S03]  /*29f70*/  UMOV UR4, 0xffffffff ;  /* 0xffffffff00047882 */ /* 0x000fc60000000000 */
[----:B------:R-:W-:Y:S05]  /*29f80*/  BRA.DIV UR4, `(.L_x_3490) ;  /* 0x0000003604dc7947 */ /* 0x000fea000b800000 */
[----:B-----5:R-:W1:Y:S02]  /*29f90*/  SHFL.UP PT, R14, R2, 0x1, RZ ;  /* 0x04200000020e7989 */ /* 0x020e6400000e00ff */
[----:B-1----:R-:W-:-:S05]  /*29fa0*/  SEL R13, R14, RZ, P1 ;  /* 0x000000ff0e0d7207 */ /* 0x002fca0000800000 */
[----:B------:R-:W-:-:S05]  /*29fb0*/  IMAD.IADD R13, R2, 0x1, R13 ;  /* 0x00000001020d7824 */ /* 0x000fca00078e020d */
[----:B------:R-:W1:Y:S02]  /*29fc0*/  SHFL.UP PT, R14, R13, 0x2, RZ ;  /* 0x044000000d0e7989 */ /* 0x000e6400000e00ff */
[----:B-1----:R-:W-:-:S04]  /*29fd0*/  SEL R14, R14, RZ, P2 ;  /* 0x000000ff0e0e7207 */ /* 0x002fc80001000000 */
[----:B------:R-:W-:-:S05]  /*29fe0*/  IADD3 R5, R13, R14, RZ ;  /* 0x0000000e0d057210 */ /* 0x000fca0007ffe0ff */
        /* <DEDUP_REMOVED lines=8> */
[----:B0-----:R-:W-:-:S05]  /*2a070*/  IMAD.IADD R3, R7, 0x1, R14 ;  /* 0x0000000107037824 */ /* 0x001fca00078e020e */
[----:B------:R0:W1:Y:S02]  /*2a080*/  SHFL.IDX PT, R14, R3, 0x1f, 0x1f ;  /* 0x03e01f00030e7f89 */ /* 0x00006400000e0000 */
.L_x_3635:
[----:B------:R-:W-:Y:S02]  /*2a090*/  ULDC UR4, c[0x0][0xc10] ;  /* 0x0003040000047ab9 */ /* 0x000fe40000000800 */
[----:B------:R-:W-:-:S05]  /*2a0a0*/  MOV R7, UR4 ;  /* 0x0000000400077c02 */ /* 0x000fca0008000f00 */
[----:B-1----:R-:W-:-:S04]  /*2a0b0*/  IMAD R5, R14, R7, RZ ;  /* 0x000000070e057224 */ /* 0x002fc800078e02ff */
[----:B------:R-:W-:-:S05]  /*2a0c0*/  IMAD.IADD R4, R5, 0x1, R4 ;  /* 0x0000000105047824 */ /* 0x000fca00078e0204 */
[----:B------:R-:W-:-:S13]  /*2a0d0*/  ISETP.GT.AND P6, PT, R4, R0, PT ;  /* 0x000000000400720c */ /* 0x000fda0003fc4270 */
[----:B------:R-:W-:Y:S05]  /*2a0e0*/  @!P6 BRA `(.L_x_3491) ;  /* 0xfffffffc005ce947 */ /* 0x000fea000383ffff */
.L_x_3486:
        /* <DEDUP_REMOVED lines=8> */
.L_x_3639:
[----:B------:R-:W-:Y:S01]  /*2a170*/  ISETP.NE.AND P0, PT, R6, RZ, PT ;  /* 0x000000ff0600720c */ /* 0x000fe20003f05270 */
[----:B------:R-:W-:-:S12]  /*2a180*/  IMAD.MOV.U32 R14, RZ, RZ, RZ ;  /* 0x000000ffff0e7224 */ /* 0x000fd800078e00ff */
[----:B------:R-:W-:Y:S05]  /*2a190*/  @!P0 BRA `(.L_x_3493) ;  /* 0x0000000000108947 */ /* 0x000fea0003800000 */
[----:B------:R-:W-:Y:S01]  /*2a1a0*/  UMOV UR4, 0xffffffff ;  /* 0xffffffff00047882 */ /* 0x000fe20000000000 */
[----:B------:R-:W-:Y:S02]  /*2a1b0*/  IADD3 R12, R4, -0x1, RZ ;  /* 0xffffffff040c7810 */ /* 0x000fe40007ffe0ff */
[----:B------:R-:W-:Y:S05]  /*2a1c0*/  BRA.DIV UR4, `(.L_x_3494) ;  /* 0x0000003a04507947 */ /* 0x000fea000b800000 */
[----:B------:R3:W4:Y:S02]  /*2a1d0*/  SHFL.IDX PT, R14, R3, R12, 0x1f ;  /* 0x00001f0c030e7589 */ /* 0x00072400000e0000 */
.L_x_3493:
[----:B------:R-:W5:Y:S01]  /*2a1e0*/  LDL.LU R10, [R1+0xc] ;  /* 0x00000c00010a7983 */ /* 0x000f620000300800 */
[----:B--2---:R-:W-:Y:S01]  /*2a1f0*/  IABS R6, R5 ;  /* 0x0000000500067213 */ /* 0x004fe20000000000 */
[----:B----4-:R-:W-:Y:S02]  /*2a200*/  IMAD R11, R14, R7, R8 ;  /* 0x000000070e0b7224 */ /* 0x010fe400078e0208 */
[----:B-1----:R-:W-:Y:S01]  /*2a210*/  IMAD.MOV.U32 R2, RZ, RZ, RZ ;  /* 0x000000ffff027224 */ /* 0x002fe200078e00ff */
[----:B------:R-:W1:Y:S02]  /*2a220*/  I2F.RP R7, R6 ;  /* 0x0000000600077306 */ /* 0x000e640000209400 */
[----:B------:R-:W-:Y:S01]  /*2a230*/  IADD3 R0, R0, -R11, RZ ;  /* 0x8000000b00007210 */ /* 0x000fe20007ffe0ff */
[----:B------:R2:W-:Y:S05]  /*2a240*/  STL [R1], R11 ;  /* 0x0000000b01007387 */ /* 0x0005ea0000100800 */
[----:B-1----:R-:W1:Y:S02]  /*2a250*/  MUFU.RCP R7, R7 ;  /* 0x0000000700077308 */ /* 0x002e640000001000 */
[----:B-1----:R-:W-:-:S06]  /*2a260*/  VIADD R8, R7, 0xffffffe ;  /* 0x0ffffffe07087836 */ /* 0x002fcc0000000000 */
[----:B0--3--:R-:W0:Y:S02]  /*2a270*/  F2I.FTZ.U32.TRUNC.NTZ R3, R8 ;  /* 0x0000000800037305 */ /* 0x009e24000021f000 */
        /* <DEDUP_REMOVED lines=19> */
[----:B------:R-:W-:-:S05]  /*2a3b0*/  IMAD R0, R5, R3, R0 ;  /* 0x0000000305007224 */ /* 0x000fca00078e0200 */
[----:B------:R2:W-:Y:S04]  /*2a3c0*/  STL [R1+0x4], R0 ;  /* 0x0000040001007387 */ /* 0x0005e80000100800 */
[----:B------:R2:W-:Y:S01]  /*2a3d0*/  STL [R1+0x8], R2 ;  /* 0x0000080201007387 */ /* 0x0005e20000100800 */
[----:B-----5:R-:W-:-:S05]  /*2a3e0*/  IMAD.IADD R10, R4, 0x1, R10 ;  /* 0x00000001040a7824 */ /* 0x020fca00078e020a */
[----:B------:R2:W-:Y:S01]  /*2a3f0*/  STL [R1+0xc], R10 ;  /* 0x00000c0a01007387 */ /* 0x0005e20000100800 */
[----:B------:R-:W-:Y:S05]  /*2a400*/  BRA `(.L_x_3495) ;  /* 0x0000000000287947 */ /* 0x000fea0003800000 */
.L_x_3487:
        /* <DEDUP_REMOVED lines=10> */
.L_x_3495:
[----:B-1----:R-:W3:Y:S04]  /*2a4b0*/  LDL R3, [R1+0x8] ;  /* 0x0000080001037983 */ /* 0x002ee80000100800 */
[----:B--2---:R-:W2:Y:S04]  /*2a4c0*/  LDL R2, [R1+0xc] ;  /* 0x00000c0001027983 */ /* 0x004ea80000100800 */
        /* <DEDUP_REMOVED lines=8> */
[----:B---3--:R-:W-:Y:S02]  /*2a550*/  IMAD.MOV.U32 R6, RZ, RZ, R3 ;  /* 0x000000ffff067224 */ /* 0x008fe400078e0003 */
[----:B------:R-:W0:Y:S01]  /*2a560*/  @!P0 S2R R3, SR_CgaCtaId ;  /* 0x0000000000038919 */ /* 0x000e220000008800 */
[----:B--2---:R-:W-:Y:S02]  /*2a570*/  MOV R7, R2 ;  /* 0x0000000200077202 */ /* 0x004fe40000000f00 */
[----:B0-----:R-:W-:-:S05]  /*2a580*/  @!P0 LEA R0, R3, R0, 0x18 ;  /* 0x0000000003008211 */ /* 0x001fca00078ec0ff */
[----:B----4-:R0:W-:Y:S01]  /*2a590*/  @!P0 STS.128 [R0+0x334d0], R4 ;  /* 0x0334d00400008388 */ /* 0x0101e20000000c00 */
[----:B------:R-:W-:Y:S06]  /*2a5a0*/  BAR.ARV 0x5, 0x180 ;  /* 0x0146000000007b1d */ /* 0x000fec0000002000 */
.L_x_3484:
[----:B0-----:R-:W3:Y:S01]  /*2a5b0*/  LDL R0, [R1+0xc] ;  /* 0x00000c0001007983 */ /* 0x001ee20000100800 */
[----:B------:R-:W-:Y:S02]  /*2a5c0*/  ULDC UR4, c[0x0][0xc14] ;  /* 0x0003050000047ab9 */ /* 0x000fe40000000800 */
[----:B---3--:R-:W-:-:S13]  /*2a5d0*/  ISETP.GE.AND P0, PT, R0, UR4, PT ;  /* 0x0000000400007c0c */ /* 0x008fda000bf06270 */
[----:B------:R-:W-:Y:S05]  /*2a5e0*/  @!P0 BRA `(.L_x_3496) ;  /* 0xffffff9800448947 */ /* 0x000fea000383ffff */
[----:B------:R-:W-:Y:S05]  /*2a5f0*/  BSYNC B7 ;  /* 0x0000000000077941 */ /* 0x000fea0003800000 */
.L_x_3387:
[----:B0-----:R-:W3:Y:S01]  /*2a600*/  LDL.LU R0, [R1+0x44] ;  /* 0x0000440001007983 */ /* 0x001ee20000300800 */
[----:B------:R-:W-:Y:S01]  /*2a610*/  BSSY B0, `(.L_x_3497) ;  /* 0x000000b000007945 */ /* 0x000fe20003800000 */
[----:B-12---:R-:W0:Y:S01]  /*2a620*/  S2R R4, SR_CgaCtaId ;  /* 0x0000000000047919 */ /* 0x006e220000008800 */
        /* <DEDUP_REMOVED lines=9> */
.L_x_3642:
[----:B------:R-:W-:Y:S05]  /*2a6c0*/  BSYNC B0 ;  /* 0x0000000000007941 */ /* 0x000fea0003800000 */
.L_x_3497:
[----:B------:R-:W-:-:S03]  /*2a6d0*/  UMOV UR4, 0xffffffff ;  /* 0xffffffff00047882 */ /* 0x000fc60000000000 */
[----:B------:R-:W-:Y:S05]  /*2a6e0*/  BRA.DIV UR4, `(.L_x_3499) ;  /* 0x0000003604407947 */ /* 0x000fea000b800000 */
[----:B0-----:R-:W0:Y:S02]  /*2a6f0*/  S2R R0, SR_TID.X ;  /* 0x0000000000007919 */ /* 0x001e240000002100 */
[----:B0-----:R-:W-:-:S04]  /*2a700*/  SHF.R.U32.HI R0, RZ, 0x5, R0 ;  /* 0x00000005ff007819 */ /* 0x001fc80000011600 */
[----:B------:R-:W-:-:S05]  /*2a710*/  LOP3.LUT R0, R0, 0x3, RZ, 0xc0, !PT ;  /* 0x0000000300007812 */ /* 0x000fca00078ec0ff */
[----:B------:R0:W1:Y:S02]  /*2a720*/  SHFL.IDX PT, R14, R0, RZ, 0x1f ;  /* 0x00001fff000e7589 */ /* 0x00006400000e0000 */
.L_x_3645:
[----:B-1----:R-:W-:-:S13]  /*2a730*/  ISETP.NE.AND P0, PT, R14, RZ, PT ;  /* 0x000000ff0e00720c */ /* 0x002fda0003f05270 */
[----:B------:R-:W-:Y:S05]  /*2a740*/  @P0 BRA `(.L_x_3184) ;  /* 0x0000000000a80947 */ /* 0x000fea0003800000 */
[----:B------:R-:W-:-:S03]  /*2a750*/  UMOV UR4, 0xffffffff ;  /* 0xffffffff00047882 */ /* 0x000fc60000000000 */
[----:B------:R-:W-:Y:S05]  /*2a760*/  BRA.DIV UR4, `(.L_x_3500) ;  /* 0x0000003604547947 */ /* 0x000fea000b800000 */
[----:B------:R-:W-:-:S13]  /*2a770*/  ELECT P6, URZ, PT ;  /* 0x00000000003f782f */ /* 0x000fda00038c0000 */
.L_x_3648:
[----:B------:R-:W-:Y:S05]  /*2a780*/  @!P6 BRA `(.L_x_3184) ;  /* 0x000000000098e947 */ /* 0x000fea0003800000 */
[----:B------:R-:W-:-:S06]  /*2a790*/  ULOP3.LUT UR4, UR36, 0x2, URZ, 0xfc, !UPT ;  /* 0x0000000224047892 */ /* 0x000fcc000f8efc3f */
[----:B0-----:R-:W-:-:S05]  /*2a7a0*/  IMAD.U32 R0, RZ, RZ, UR4 ;  /* 0x00000004ff007e24 */ /* 0x001fca000f8e00ff */
[----:B------:R-:W-:-:S13]  /*2a7b0*/  ISETP.NE.AND P0, PT, R0, 0x3, PT ;  /* 0x000000030000780c */ /* 0x000fda0003f05270 */
[----:B------:R-:W-:Y:S05]  /*2a7c0*/  @!P0 BRA `(.L_x_3501) ;  /* 0x0000000000048947 */ /* 0x000fea0003800000 */
[----:B------:R-:W-:Y:S01]  /*2a7d0*/  BPT.TRAP 0x1 ;  /* 0x000000040000795c */ /* 0x000fe20000300000 */
.L_x_3501:
[----:B------:R-:W2:Y:S01]  /*2a7e0*/  LDL.LU R6, [R1+0x1c] ;  /* 0x00001c0001067983 */ /* 0x000ea20000300800 */
[----:B------:R-:W-:Y:S01]  /*2a7f0*/  IADD3 R5, R3, 0x33440, RZ ;  /* 0x0003344003057810 */ /* 0x000fe20007ffe0ff */
[----:B------:R-:W-:-:S04]  /*2a800*/  VIADD R0, R18, 0x1 ;  /* 0x0000000112007836 */ /* 0x000fc80000000000 */
[----:B------:R-:W-:Y:S01]  /*2a810*/  IMAD R7, R18, 0x8, R5 ;  /* 0x0000000812077824 */ /* 0x000fe200078e0205 */
[----:B------:R-:W-:-:S04]  /*2a820*/  ISETP.NE.AND P2, PT, R0, 0x2, PT ;  /* 0x000000020000780c */ /* 0x000fc80003f45270 */
[----:B------:R-:W-:Y:S02]  /*2a830*/  SEL R2, RZ, 0x1, P2 ;  /* 0x00000001ff027807 */ /* 0x000fe40001000000 */
[C---:B--2---:R-:W-:Y:S02]  /*2a840*/  SHF.L.U32 R4, R6.reuse, 0x1f, RZ ;  /* 0x0000001f06047819 */ /* 0x044fe400000006ff */
[----:B------:R-:W-:Y:S02]  /*2a850*/  LOP3.LUT R6, R6, R2, RZ, 0x3c, !PT ;  /* 0x0000000206067212 */ /* 0x000fe400078e3cff */
[----:B------:R-:W0:Y:S01]  /*2a860*/  SYNCS.PHASECHK.TRANS64.TRYWAIT P1, [R7+URZ], R4 ;  /* 0x00000004070075a7 */ /* 0x000e22000802017f */
[----:B------:R-:W-:Y:S02]  /*2a870*/  SEL R2, R0, RZ, P2 ;  /* 0x000000ff00027207 */ /* 0x000fe40001000000 */
[----:B------:R-:W-:-:S03]  /*2a880*/  SHF.L.U32 R0, R6, 0x1f, RZ ;  /* 0x0000001f06007819 */ /* 0x000fc600000006ff */
[----:B------:R-:W-:Y:S01]  /*2a890*/  IMAD R5, R2, 0x8, R5 ;  /* 0x0000000802057824 */ /* 0x000fe200078e0205 */
[----:B0-----:R-:W-:Y:S06]  /*2a8a0*/  @!P1 BRA `(.L_x_3502) ;  /* 0x0000003400249947 */ /* 0x001fec0003800000 */
.L_x_3649:
[----:B------:R-:W1:Y:S02]  /*2a8b0*/  SYNCS.PHASECHK.TRANS64.TRYWAIT P1, [R5+URZ], R0 ;  /* 0x00000000050075a7 */ /* 0x000e64000802017f */
[----:B-1----:R-:W-:Y:S05]  /*2a8c0*/  @!P1 BRA `(.L_x_3503) ;  /* 0x0000003400309947 */ /* 0x002fea0003800000 */
.L_x_3650:
[----:B------:R-:W-:Y:S05]  /*2a8d0*/  @!P0 BRA `(.L_x_3504) ;  /* 0x0000000000048947 */ /* 0x000fea0003800000 */
[----:B------:R-:W-:Y:S01]  /*2a8e0*/  BPT.TRAP 0x1 ;  /* 0x000000040000795c */ /* 0x000fe20000300000 */
.L_x_3504:
[----:B-1----:R-:W-:-:S04]  /*2a8f0*/  LEA R5, R18, R3, 0x3 ;  /* 0x0000000312057211 */ /* 0x002fc800078e18ff */
[----:B------:R-:W1:Y:S02]  /*2a900*/  SYNCS.PHASECHK.TRANS64.TRYWAIT P1, [R5+URZ+0x33460], R4 ;  /* 0x03346004050075a7 */ /* 0x000e64000802017f */
[----:B-1----:R-:W-:Y:S05]  /*2a910*/  @!P1 BRA `(.L_x_3505) ;  /* 0x0000003400309947 */ /* 0x002fea0003800000 */
.L_x_3651:
[----:B------:R-:W-:Y:S05]  /*2a920*/  @!P0 BRA `(.L_x_3506) ;  /* 0x0000000000048947 */ /* 0x000fea0003800000 */
[----:B------:R-:W-:Y:S01]  /*2a930*/  BPT.TRAP 0x1 ;  /* 0x000000040000795c */ /* 0x000fe20000300000 */
.L_x_3506:
[----:B------:R-:W-:-:S04]  /*2a940*/  IMAD R3, R2, 0x8, R3 ;  /* 0x0000000802037824 */ /* 0x000fc800078e0203 */
[----:B------:R-:W2:Y:S02]  /*2a950*/  SYNCS.PHASECHK.TRANS64.TRYWAIT P1, [R3+URZ+0x33460], R0 ;  /* 0x03346000030075a7 */ /* 0x000ea4000802017f */
[----:B--2---:R-:W-:Y:S05]  /*2a960*/  @!P1 BRA `(.L_x_3507) ;  /* 0x0000003400309947 */ /* 0x004fea0003800000 */
.L_x_3652:
[----:B------:R-:W-:Y:S05]  /*2a970*/  @!P0 BRA `(.L_x_3508) ;  /* 0x0000000000048947 */ /* 0x000fea0003800000 */
[----:B------:R-:W-:Y:S01]  /*2a980*/  BPT.TRAP 0x1 ;  /* 0x000000040000795c */ /* 0x000fe20000300000 */
.L_x_3508:
[----:B------:R-:W3:Y:S02]  /*2a990*/  SYNCS.PHASECHK.TRANS64.TRYWAIT P0, [R5+URZ+0x33480], R4 ;  /* 0x03348004050075a7 */ /* 0x000ee4000800017f */
[----:B---3--:R-:W-:Y:S05]  /*2a9a0*/  @!P0 BRA `(.L_x_3509) ;  /* 0x0000003400348947 */ /* 0x008fea0003800000 */
.L_x_3510:
[----:B----4-:R4:W0:Y:S02]  /*2a9b0*/  SYNCS.PHASECHK.TRANS64.TRYWAIT P0, [R3+URZ+0x33480], R0 ;  /* 0x03348000030075a7 */ /* 0x010824000800017f */
[----:B0-----:R-:W-:Y:S05]  /*2a9c0*/  @!P0 NANOSLEEP.SYNCS 0x989680 ;  /* 0x009896800000895d */ /* 0x001fea0003900000 */
[----:B------:R-:W0:Y:S02]  /*2a9d0*/  @!P0 SYNCS.PHASECHK.TRANS64 P0, [R3+URZ+0x33480], R0 ;  /* 0x03348000030085a7 */ /* 0x000e24000800007f */
[----:B0-----:R-:W-:Y:S05]  /*2a9e0*/  @!P0 BRA `(.L_x_3510) ;  /* 0xfffffffc00f08947 */ /* 0x001fea000383ffff */
.L_x_3184:
[----:B------:R-:W-:Y:S05]  /*2a9f0*/  BSYNC B8 ;  /* 0x0000000000087941 */ /* 0x000fea0003800000 */
.L_x_3181:
[----:B------:R-:W-:Y:S05]  /*2aa00*/  EXIT ;  /* 0x000000000000794d */ /* 0x000fea0003800000 */
.L_x_3202:
[----:B-1----:R1:W2:Y:S02]  /*2aa10*/  SYNCS.PHASECHK.TRANS64.TRYWAIT P5, [R43+URZ+0x33490], R100 ;  /* 0x033490642b0075a7 */ /* 0x0022a400080a017f */
[----:B--2---:R-:W-:Y:S05]  /*2aa20*/  @!P5 NANOSLEEP.SYNCS 0x989680 ;  /* 0x009896800000d95d */ /* 0x004fea0003900000 */
[----:B------:R-:W2:Y:S02]  /*2aa30*/  @!P5 SYNCS.PHASECHK.TRANS64 P5, [R43+URZ+0x33490], R100 ;  /* 0x033490642b00d5a7 */ /* 0x000ea400080a007f */
[----:B--2---:R-:W-:Y:S05]  /*2aa40*/  @!P5 BRA `(.L_x_3202) ;  /* 0xfffffffc00f0d947 */ /* 0x004fea000383ffff */
[----:B------:R-:W-:Y:S05]  /*2aa50*/  BRA `(.L_x_3511) ;  /* 0xfffffd88008c7947 */ /* 0x000fea000383ffff */
.L_x_3256:
[----:B--2---:R2:W4:Y:S02]  /*2aa60*/  SYNCS.PHASECHK.TRANS64.TRYWAIT P5, [R43+URZ+0x33490], R100 ;  /* 0x033490642b0075a7 */ /* 0x00452400080a017f */
[----:B----4-:R-:W-:Y:S05]  /*2aa70*/  @!P5 NANOSLEEP.SYNCS 0x989680 ;  /* 0x009896800000d95d */ /* 0x010fea0003900000 */
[----:B------:R-:W4:Y:S02]  /*2aa80*/  @!P5 SYNCS.PHASECHK.TRANS64 P5, [R43+URZ+0x33490], R100 ;  /* 0x033490642b00d5a7 */ /* 0x000f2400080a007f */
[----:B----4-:R-:W-:Y:S05]  /*2aa90*/  @!P5 BRA `(.L_x_3256) ;  /* 0xfffffffc00f0d947 */ /* 0x010fea000383ffff */
[----:B------:R-:W-:Y:S05]  /*2aaa0*/  BRA `(.L_x_3512) ;  /* 0xfffffde800a87947 */ /* 0x000fea000383ffff */
.L_x_3281:
[----:B0-----:R0:W1:Y:S02]  /*2aab0*/  SYNCS.PHASECHK.TRANS64.TRYWAIT P3, [R43+URZ+0x33490], R100 ;  /* 0x033490642b0075a7 */ /* 0x001064000806017f */
[----:B-1----:R-:W-:Y:S05]  /*2aac0*/  @!P3 NANOSLEEP.SYNCS 0x989680 ;  /* 0x009896800000b95d */ /* 0x002fea0003900000 */
[----:B------:R-:W1:Y:S02]  /*2aad0*/  @!P3 SYNCS.PHASECHK.TRANS64 P3, [R43+URZ+0x33490], R100 ;  /* 0x033490642b00b5a7 */ /* 0x000e64000806007f */
[----:B-1----:R-:W-:Y:S05]  /*2aae0*/  @!P3 BRA `(.L_x_3281) ;  /* 0xfffffffc00f0b947 */ /* 0x002fea000383ffff */
[----:B------:R-:W-:Y:S05]  /*2aaf0*/  BRA `(.L_x_3513) ;  /* 0xfffffe4800dc7947 */ /* 0x000fea000383ffff */
.L_x_3287:
[----:B-1----:R1:W2:Y:S02]  /*2ab00*/  SYNCS.PHASECHK.TRANS64.TRYWAIT P2, [R43+URZ+0x334b0], R100 ;  /* 0x0334b0642b0075a7 */ /* 0x0022a4000804017f */
[----:B--2---:R-:W-:Y:S05]  /*2ab10*/  @!P2 NANOSLEEP.SYNCS 0x989680 ;  /* 0x009896800000a95d */ /* 0x004fea0003900000 */
[----:B------:R-:W2:Y:S02]  /*2ab20*/  @!P2 SYNCS.PHASECHK.TRANS64 P2, [R43+URZ+0x334b0], R100 ;  /* 0x0334b0642b00a5a7 */ /* 0x000ea4000804007f */
[----:B--2---:R-:W-:Y:S05]  /*2ab30*/  @!P2 BRA `(.L_x_3287) ;  /* 0xfffffffc00f0a947 */ /* 0x004fea000383ffff */
[----:B------:R-:W-:Y:S05]  /*2ab40*/  BRA `(.L_x_3514) ;  /* 0xfffffe4c00e07947 */ /* 0x000fea000383ffff */
.L_x_3295:
[----:B------:R-:W0:Y:S01]  /*2ab50*/  S2R R0, SR_TID.X ;  /* 0x0000000000007919 */ /* 0x000e220000002100 */
[----:B------:R-:W-:Y:S01]  /*2ab60*/  BSSY B0, `(.L_x_3515) ;  /* 0x000000c000007945 */ /* 0x000fe20003800000 */
[----:B------:R-:W-:Y:S01]  /*2ab70*/  MOV R12, RZ ;  /* 0x000000ff000c7202 */ /* 0x000fe20000000f00 */
[----:B------:R-:W-:Y:S02]  /*2ab80*/  IMAD.MOV.U32 R11, RZ, RZ, 0x1f ;  /* 0x0000001fff0b7424 */ /* 0x000fe400078e00ff */
[----:B------:R-:W-:Y:S02]  /*2ab90*/  IMAD.MOV.U32 R15, RZ, RZ, -0x1 ;  /* 0xffffffffff0f7424 */ /* 0x000fe400078e00ff */
[----:B0-----:R-:W-:-:S05]  /*2aba0*/  VIADD R2, R0, 0xffffff80 ;  /* 0xffffff8000027836 */ /* 0x001fca0000000000 */
[----:B------:R-:W-:-:S04]  /*2abb0*/  SHF.R.S32.HI R0, RZ, 0x1f, R2 ;  /* 0x0000001fff007819 */ /* 0x000fc80000011402 */
[----:B------:R-:W-:-:S04]  /*2abc0*/  LEA.HI R0, R0, R2, RZ, 0x7 ;  /* 0x0000000200007211 */ /* 0x000fc800078f38ff */
[----:B------:R-:W-:-:S05]  /*2abd0*/  SHF.R.S32.HI R0, RZ, 0x7, R0 ;  /* 0x00000007ff007819 */ /* 0x000fca0000011400 */
[----:B------:R-:W-:-:S07]  /*2abe0*/  IMAD.MOV.U32 R13, RZ, RZ, R0 ;  /* 0x000000ffff0d7224 */ /* 0x000fce00078e0000 */
[----:B-----5:R-:W-:Y:S05]  /*2abf0*/  WARPSYNC.COLLECTIVE R15, `(.L_x_3516) ;  /* 0x000000000f087348 */ /* 0x020fea0003c00000 */
[----:B------:R0:W1:Y:S02]  /*2ac00*/  SHFL.IDX P6, R14, R13, R12, R11 ;  /* 0x0000000c0d0e7389 */ /* 0x00006400000c000b */
[----:B01---5:R-:W-:Y:S01]  /*2ac10*/  ENDCOLLECTIVE ;  /* 0x000000000000791b */ /* 0x023fe20003800000 */
.L_x_3516:
[----:B------:R-:W-:Y:S05]  /*2ac20*/  BSYNC B0 ;  /* 0x0000000000007941 */ /* 0x000fea0003800000 */
.L_x_3515:
[----:B------:R-:W-:Y:S01]  /*2ac30*/  IMAD.MOV.U32 R231, RZ, RZ, R14 ;  /* 0x000000ffffe77224 */ /* 0x000fe200078e000e */
[----:B------:R-:W-:Y:S06]  /*2ac40*/  BRA `(.L_x_3517) ;  /* 0xfffffe5800287947 */ /* 0x000fec000383ffff */
.L_x_3307:
[----:B------:R-:W-:Y:S01]  /*2ac50*/  BSSY B1, `(.L_x_3518) ;  /* 0x0000008000017945 */ /* 0x000fe20003800000 */
[----:B------:R-:W-:Y:S01]  /*2ac60*/  MOV R13, R26 ;  /* 0x0000001a000d7202 */ /* 0x000fe20000000f00 */
[----:B------:R-:W-:Y:S02]  /*2ac70*/  IMAD.MOV.U32 R12, RZ, RZ, RZ ;  /* 0x000000ffff0c7224 */ /* 0x000fe400078e00ff */
[----:B------:R-:W-:Y:S02]  /*2ac80*/  IMAD.MOV.U32 R11, RZ, RZ, 0x1e1f ;  /* 0x00001e1fff0b7424 */ /* 0x000fe400078e00ff */
[----:B------:R-:W-:-:S07]  /*2ac90*/  IMAD.MOV.U32 R15, RZ, RZ, -0x1 ;  /* 0xffffffffff0f7424 */ /* 0x000fce00078e00ff */
[----:B0----5:R-:W-:Y:S05]  /*2aca0*/  WARPSYNC.COLLECTIVE R15, `(.L_x_3519) ;  /* 0x000000000f087348 */ /* 0x021fea0003c00000 */
[----:B------:R1:W2:Y:S02]  /*2acb0*/  SHFL.IDX P6, R14, R13, R12, R11 ;  /* 0x0000000c0d0e7389 */ /* 0x0002a400000c000b */
[----:B012--5:R-:W-:Y:S01]  /*2acc0*/  ENDCOLLECTIVE ;  /* 0x000000000000791b */ /* 0x027fe20003800000 */
.L_x_3519:
[----:B------:R-:W-:Y:S05]  /*2acd0*/  BSYNC B1 ;  /* 0x0000000000017941 */ /* 0x000fea0003800000 */
.L_x_3518:
[----:B------:R-:W-:Y:S05]  /*2ace0*/  BRA `(.L_x_3520) ;  /* 0xfffffe6400087947 */ /* 0x000fea000383ffff */
.L_x_3308:
        /* <DEDUP_REMOVED lines=8> */
.L_x_3522:
[----:B------:R-:W-:Y:S05]  /*2ad70*/  BSYNC B1 ;  /* 0x0000000000017941 */ /* 0x000fea0003800000 */
.L_x_3521:
[----:B------:R-:W-:Y:S05]  /*2ad80*/  BRA `(.L_x_3523) ;  /* 0xfffffe6000e87947 */ /* 0x000fea000383ffff */
.L_x_3309:
        /* <DEDUP_REMOVED lines=8> */
.L_x_3525:
[----:B------:R-:W-:Y:S05]  /*2ae10*/  BSYNC B1 ;  /* 0x0000000000017941 */ /* 0x000fea0003800000 */
.L_x_3524:
[----:B------:R-:W-:Y:S05]  /*2ae20*/  BRA `(.L_x_3526) ;  /* 0xfffffe6000c87947 */ /* 0x000fea000383ffff */
.L_x_3310:
        /* <DEDUP_REMOVED lines=8> */
.L_x_3528:
[----:B------:R-:W-:Y:S05]  /*2aeb0*/  BSYNC B1 ;  /* 0x0000000000017941 */ /* 0x000fea0003800000 */
.L_x_3527:
[----:B------:R-:W-:Y:S05]  /*2aec0*/  BRA `(.L_x_3529) ;  /* 0xfffffe6000a87947 */ /* 0x000fea000383ffff */
.L_x_3312:
[----:B-1----:R1:W2:Y:S02]  /*2aed0*/  SYNCS.PHASECHK.TRANS64.TRYWAIT P1, [R18+URZ+0x33400], R3 ;  /* 0x03340003120075a7 */ /* 0x0022a4000802017f */
[----:B--2---:R-:W-:Y:S05]  /*2aee0*/  @!P1 NANOSLEEP.SYNCS 0x989680 ;  /* 0x009896800000995d */ /* 0x004fea0003900000 */
[----:B------:R-:W2:Y:S02]  /*2aef0*/  @!P1 SYNCS.PHASECHK.TRANS64 P1, [R18+URZ+0x33400], R3 ;  /* 0x03340003120095a7 */ /* 0x000ea4000802007f */
[----:B--2---:R-:W-:Y:S05]  /*2af00*/  @!P1 BRA `(.L_x_3312) ;  /* 0xfffffffc00f09947 */ /* 0x004fea000383ffff */
[----:B------:R-:W-:Y:S05]  /*2af10*/  BRA `(.L_x_3530) ;  /* 0xfffffe6000b47947 */ /* 0x000fea000383ffff */
.L_x_3326:
        /* <DEDUP_REMOVED lines=8> */
.L_x_3532:
[----:B------:R-:W-:Y:S05]  /*2afa0*/  BSYNC B1 ;  /* 0x0000000000017941 */ /* 0x000fea0003800000 */
.L_x_3531:
[----:B------:R-:W-:Y:S05]  /*2afb0*/  BRA `(.L_x_3533) ;  /* 0xfffffe9000f87947 */ /* 0x000fea000383ffff */
.L_x_3327:
        /* <DEDUP_REMOVED lines=8> */
.L_x_3535:
[----:B------:R-:W-:Y:S05]  /*2b040*/  BSYNC B1 ;  /* 0x0000000000017941 */ /* 0x000fea0003800000 */
.L_x_3534:
[----:B------:R-:W-:Y:S05]  /*2b050*/  BRA `(.L_x_3536) ;  /* 0xfffffe9000d87947 */ /* 0x000fea000383ffff */
.L_x_3328:
        /* <DEDUP_REMOVED lines=8> */
.L_x_3538:
[----:B------:R-:W-:Y:S05]  /*2b0e0*/  BSYNC B1 ;  /* 0x0000000000017941 */ /* 0x000fea0003800000 */
.L_x_3537:
[----:B------:R-:W-:Y:S05]  /*2b0f0*/  BRA `(.L_x_3539) ;  /* 0xfffffe9000b87947 */ /* 0x000fea000383ffff */
.L_x_3329:
        /* <DEDUP_REMOVED lines=8> */
.L_x_3541:
[----:B------:R-:W-:Y:S05]  /*2b180*/  BSYNC B1 ;  /* 0x0000000000017941 */ /* 0x000fea0003800000 */
.L_x_3540:
[----:B------:R-:W-:Y:S05]  /*2b190*/  BRA `(.L_x_3542) ;  /* 0xfffffe9000987947 */ /* 0x000fea000383ffff */
.L_x_3331:
[----:B-1----:R1:W2:Y:S02]  /*2b1a0*/  SYNCS.PHASECHK.TRANS64.TRYWAIT P1, [R18+URZ+0x33400], R3 ;  /* 0x03340003120075a7 */ /* 0x0022a4000802017f */
[----:B--2---:R-:W-:Y:S05]  /*2b1b0*/  @!P1 NANOSLEEP.SYNCS 0x989680 ;  /* 0x009896800000995d */ /* 0x004fea0003900000 */
[----:B------:R-:W2:Y:S02]  /*2b1c0*/  @!P1 SYNCS.PHASECHK.TRANS64 P1, [R18+URZ+0x33400], R3 ;  /* 0x03340003120095a7 */ /* 0x000ea4000802007f */
[----:B--2---:R-:W-:Y:S05]  /*2b1d0*/  @!P1 BRA `(.L_x_3331) ;  /* 0xfffffffc00f09947 */ /* 0x004fea000383ffff */
[----:B------:R-:W-:Y:S05]  /*2b1e0*/  BRA `(.L_x_3543) ;  /* 0xfffffe9000a47947 */ /* 0x000fea000383ffff */
.L_x_3339:
[----:B-1----:R1:W2:Y:S02]  /*2b1f0*/  SYNCS.PHASECHK.TRANS64.TRYWAIT P2, [R0+URZ+0x33430], R3 ;  /* 0x03343003000075a7 */ /* 0x0022a4000804017f */
[----:B--2---:R-:W-:Y:S05]  /*2b200*/  @!P2 NANOSLEEP.SYNCS 0x989680 ;  /* 0x009896800000a95d */ /* 0x004fea0003900000 */
[----:B------:R-:W2:Y:S02]  /*2b210*/  @!P2 SYNCS.PHASECHK.TRANS64 P2, [R0+URZ+0x33430], R3 ;  /* 0x033430030000a5a7 */ /* 0x000ea4000804007f */
[----:B--2---:R-:W-:Y:S05]  /*2b220*/  @!P2 BRA `(.L_x_3339) ;  /* 0xfffffffc00f0a947 */ /* 0x004fea000383ffff */
[----:B------:R-:W-:Y:S05]  /*2b230*/  BRA `(.L_x_3338) ;  /* 0xfffffec000f87947 */ /* 0x000fea000383ffff */
.L_x_3345:
[----:B-1----:R1:W2:Y:S02]  /*2b240*/  SYNCS.PHASECHK.TRANS64.TRYWAIT P2, [R9+URZ+0x33430], R10 ;  /* 0x0334300a090075a7 */ /* 0x0022a4000804017f */
[----:B--2---:R-:W-:Y:S05]  /*2b250*/  @!P2 NANOSLEEP.SYNCS 0x989680 ;  /* 0x009896800000a95d */ /* 0x004fea0003900000 */
[----:B------:R-:W2:Y:S02]  /*2b260*/  @!P2 SYNCS.PHASECHK.TRANS64 P2, [R9+URZ+0x33430], R10 ;  /* 0x0334300a0900a5a7 */ /* 0x000ea4000804007f */
[----:B--2---:R-:W-:Y:S05]  /*2b270*/  @!P2 BRA `(.L_x_3345) ;  /* 0xfffffffc00f0a947 */ /* 0x004fea000383ffff */
[----:B------:R-:W-:Y:S05]  /*2b280*/  BRA `(.L_x_3344) ;  /* 0xffffff0400e47947 */ /* 0x000fea000383ffff */
.L_x_3349:
[----:B-1----:R1:W2:Y:S02]  /*2b290*/  SYNCS.PHASECHK.TRANS64.TRYWAIT P1, [R10+URZ+0x33450], R7 ;  /* 0x033450070a0075a7 */ /* 0x0022a4000802017f */
[----:B--2---:R-:W-:Y:S05]  /*2b2a0*/  @!P1 NANOSLEEP.SYNCS 0x989680 ;  /* 0x009896800000995d */ /* 0x004fea0003900000 */
[----:B------:R-:W2:Y:S02]  /*2b2b0*/  @!P1 SYNCS.PHASECHK.TRANS64 P1, [R10+URZ+0x33450], R7 ;  /* 0x033450070a0095a7 */ /* 0x000ea4000802007f */
[----:B--2---:R-:W-:Y:S05]  /*2b2c0*/  @!P1 BRA `(.L_x_3349) ;  /* 0xfffffffc00f09947 */ /* 0x004fea000383ffff */
[----:B------:R-:W-:Y:S05]  /*2b2d0*/  BRA `(.L_x_3346) ;  /* 0xffffff1800207947 */ /* 0x000fea000383ffff */
.L_x_3355:
[----:B-1----:R1:W2:Y:S02]  /*2b2e0*/  SYNCS.PHASECHK.TRANS64.TRYWAIT P1, [R11+URZ+0x33450], R2 ;  /* 0x033450020b0075a7 */ /* 0x0022a4000802017f */
[----:B--2---:R-:W-:Y:S05]  /*2b2f0*/  @!P1 NANOSLEEP.SYNCS 0x989680 ;  /* 0x009896800000995d */ /* 0x004fea0003900000 */
[----:B------:R-:W2:Y:S02]  /*2b300*/  @!P1 SYNCS.PHASECHK.TRANS64 P1, [R11+URZ+0x33450], R2 ;  /* 0x033450020b0095a7 */ /* 0x000ea4000802007f */
[----:B--2---:R-:W-:Y:S05]  /*2b310*/  @!P1 BRA `(.L_x_3355) ;  /* 0xfffffffc00f09947 */ /* 0x004fea000383ffff */
[----:B------:R-:W-:Y:S05]  /*2b320*/  BRA `(.L_x_3354) ;  /* 0xffffff4400387947 */ /* 0x000fea000383ffff */
.L_x_3359:
[----:B------:R-:W-:Y:S01]  /*2b330*/  SEL R21, R11, R46, P0 ;  /* 0x0000002e0b157207 */ /* 0x000fe20000000000 */
[----:B------:R-:W-:Y:S01]  /*2b340*/  IMAD.MOV.U32 R15, RZ, RZ, -0x1 ;  /* 0xffffffffff0f7424 */ /* 0x000fe200078e00ff */
[----:B------:R-:W-:Y:S01]  /*2b350*/  SEL R24, R46, R11, P0 ;  /* 0x0000000b2e187207 */ /* 0x000fe20000000000 */
[----:B------:R-:W-:Y:S01]  /*2b360*/  IMAD.MOV.U32 R11, RZ, RZ, 0x1c1f ;  /* 0x00001c1fff0b7424 */ /* 0x000fe200078e00ff */
[----:B------:R-:W-:Y:S02]  /*2b370*/  SEL R25, R12, R39, P0 ;  /* 0x000000270c197207 */ /* 0x000fe40000000000 */
[----:B------:R-:W-:Y:S02]  /*2b380*/  SEL R28, R39, R12, P0 ;  /* 0x0000000c271c7207 */ /* 0x000fe40000000000 */
[----:B------:R-:W-:Y:S02]  /*2b390*/  MOV R12, R0 ;  /* 0x00000000000c7202 */ /* 0x000fe40000000f00 */
[----:B------:R-:W-:-:S02]  /*2b3a0*/  SEL R7, R120, R27, P0 ;  /* 0x0000001b78077207 */ /* 0x000fc40000000000 */
[----:B------:R-:W-:-:S07]  /*2b3b0*/  SEL R8, R27, R120, P0 ;  /* 0x000000781b087207 */ /* 0x000fce0000000000 */
[----:B01---5:R-:W-:Y:S05]  /*2b3c0*/  WARPSYNC.COLLECTIVE R15, `(.L_x_3544) ;  /* 0x000000000f087348 */ /* 0x023fea0003c00000 */
[----:B------:R2:W3:Y:S02]  /*2b3d0*/  SHFL.IDX P6, R14, R13, R12, R11 ;  /* 0x0000000c0d0e7389 */ /* 0x0004e400000c000b */
[----:B0123-5:R-:W-:Y:S01]  /*2b3e0*/  ENDCOLLECTIVE ;  /* 0x000000000000791b */ /* 0x02ffe20003800000 */
.L_x_3544:
        /* <DEDUP_REMOVED lines=18> */
.L_x_3545:
        /* <DEDUP_REMOVED lines=18> */
.L_x_3546:
        /* <DEDUP_REMOVED lines=19> */
.L_x_3547:
[----:B------:R-:W-:Y:S02]  /*2b760*/  SEL R78, R93, R78, P0 ;  /* 0x0000004e5d4e7207 */ /* 0x000fe40000000000 */
[----:B------:R-:W-:Y:S02]  /*2b770*/  SEL R65, R80, R119, P0 ;  /* 0x0000007750417207 */ /* 0x000fe40000000000 */
        /* <DEDUP_REMOVED lines=9> */
.L_x_3548:
        /* <DEDUP_REMOVED lines=8> */
.L_x_3549:
[----:B------:R-:W-:Y:S01]  /*2b890*/  IMAD.MOV.U32 R13, RZ, RZ, R21 ;  /* 0x000000ffff0d7224 */ /* 0x000fe200078e0015 */
[----:B------:R-:W-:Y:S01]  /*2b8a0*/  MOV R12, R0 ;  /* 0x00000000000c7202 */ /* 0x000fe20000000f00 */
[----:B------:R-:W-:-:S07]  /*2b8b0*/  IMAD.MOV.U32 R9, RZ, RZ, R14 ;  /* 0x000000ffff097224 */ /* 0x000fce00078e000e */
[----:B------:R-:W-:Y:S05]  /*2b8c0*/  WARPSYNC.COLLECTIVE R15, `(.L_x_3550) ;  /* 0x000000000f087348 */ /* 0x000fea0003c00000 */
[----:B------:R0:W1:Y:S02]  /*2b8d0*/  SHFL.IDX P6, R14, R13, R12, R11 ;  /* 0x0000000c0d0e7389 */ /* 0x00006400000c000b */
[----:B01----:R-:W-:Y:S01]  /*2b8e0*/  ENDCOLLECTIVE ;  /* 0x000000000000791b */ /* 0x003fe20003800000 */
.L_x_3550:
        /* <DEDUP_REMOVED lines=8> */
.L_x_3551:
[----:B------:R-:W-:Y:S02]  /*2b970*/  IMAD.MOV.U32 R13, RZ, RZ, R25 ;  /* 0x000000ffff0d7224 */ /* 0x000fe400078e0019 */
[----:B------:R-:W-:Y:S01]  /*2b980*/  IMAD.MOV.U32 R12, RZ, RZ, R0 ;  /* 0x000000ffff0c7224 */ /* 0x000fe200078e0000 */
[----:B------:R-:W-:-:S07]  /*2b990*/  MOV R21, R14 ;  /* 0x0000000e00157202 */ /* 0x000fce0000000f00 */
[----:B------:R-:W-:Y:S05]  /*2b9a0*/  WARPSYNC.COLLECTIVE R15, `(.L_x_3552) ;  /* 0x000000000f087348 */ /* 0x000fea0003c00000 */
[----:B------:R0:W1:Y:S02]  /*2b9b0*/  SHFL.IDX P6, R14, R13, R12, R11 ;  /* 0x0000000c0d0e7389 */ /* 0x00006400000c000b */
[----:B01----:R-:W-:Y:S01]  /*2b9c0*/  ENDCOLLECTIVE ;  /* 0x000000000000791b */ /* 0x003fe20003800000 */
.L_x_3552:
        /* <DEDUP_REMOVED lines=8> */
.L_x_3553:
[----:B------:R-:W-:Y:S01]  /*2ba50*/  IMAD.MOV.U32 R13, RZ, RZ, R27 ;  /* 0x000000ffff0d7224 */ /* 0x000fe200078e001b */
[----:B------:R-:W-:Y:S01]  /*2ba60*/  MOV R12, R0 ;  /* 0x00000000000c7202 */ /* 0x000fe20000000f00 */
[----:B------:R-:W-:-:S07]  /*2ba70*/  IMAD.MOV.U32 R25, RZ, RZ, R14 ;  /* 0x000000ffff197224 */ /* 0x000fce00078e000e */
[----:B------:R-:W-:Y:S05]  /*2ba80*/  WARPSYNC.COLLECTIVE R15, `(.L_x_3554) ;  /* 0x000000000f087348 */ /* 0x000fea0003c00000 */
[----:B------:R0:W1:Y:S02]  /*2ba90*/  SHFL.IDX P6, R14, R13, R12, R11 ;  /* 0x0000000c0d0e7389 */ /* 0x00006400000c000b */
[----:B01----:R-:W-:Y:S01]  /*2baa0*/  ENDCOLLECTIVE ;  /* 0x000000000000791b */ /* 0x003fe20003800000 */
.L_x_3554:
        /* <DEDUP_REMOVED lines=8> */
.L_x_3555:
[----:B------:R-:W-:Y:S02]  /*2bb30*/  IMAD.MOV.U32 R13, RZ, RZ, R29 ;  /* 0x000000ffff0d7224 */ /* 0x000fe400078e001d */
[----:B------:R-:W-:Y:S01]  /*2bb40*/  IMAD.MOV.U32 R12, RZ, RZ, R0 ;  /* 0x000000ffff0c7224 */ /* 0x000fe200078e0000 */
[----:B------:R-:W-:-:S07]  /*2bb50*/  MOV R27, R14 ;  /* 0x0000000e001b7202 */ /* 0x000fce0000000f00 */
[----:B------:R-:W-:Y:S05]  /*2bb60*/  WARPSYNC.COLLECTIVE R15, `(.L_x_3556) ;  /* 0x000000000f087348 */ /* 0x000fea0003c00000 */
[----:B------:R0:W1:Y:S02]  /*2bb70*/  SHFL.IDX P6, R14, R13, R12, R11 ;  /* 0x0000000c0d0e7389 */ /* 0x00006400000c000b */
[----:B01----:R-:W-:Y:S01]  /*2bb80*/  ENDCOLLECTIVE ;  /* 0x000000000000791b */ /* 0x003fe20003800000 */
.L_x_3556:
        /* <DEDUP_REMOVED lines=8> */
.L_x_3557:
[----:B------:R-:W-:Y:S01]  /*2bc10*/  IMAD.MOV.U32 R13, RZ, RZ, R31 ;  /* 0x000000ffff0d7224 */ /* 0x000fe200078e001f */
[----:B------:R-:W-:Y:S01]  /*2bc20*/  MOV R12, R0 ;  /* 0x00000000000c7202 */ /* 0x000fe20000000f00 */
[----:B------:R-:W-:-:S07]  /*2bc30*/  IMAD.MOV.U32 R40, RZ, RZ, R14 ;  /* 0x000000ffff287224 */ /* 0x000fce00078e000e */
[----:B------:R-:W-:Y:S05]  /*2bc40*/  WARPSYNC.COLLECTIVE R15, `(.L_x_3558) ;  /* 0x000000000f087348 */ /* 0x000fea0003c00000 */
[----:B------:R0:W1:Y:S02]  /*2bc50*/  SHFL.IDX P6, R14, R13, R12, R11 ;  /* 0x0000000c0d0e7389 */ /* 0x00006400000c000b */
[----:B01----:R-:W-:Y:S01]  /*2bc60*/  ENDCOLLECTIVE ;  /* 0x000000000000791b */ /* 0x003fe20003800000 */
.L_x_3558:
[----:B------:R-:W-:Y:S02]  /*2bc70*/  IMAD.MOV.U32 R13, RZ, RZ, R42 ;  /* 0x000000ffff0d7224 */ /* 0x000fe400078e002a */
[----:B------:R-:W-:Y:S02]  /*2bc80*/  IMAD.MOV.U32 R12, RZ, RZ, R3 ;  /* 0x000000ffff0c7224 */ /* 0x000fe400078e0003 */
[----:B------:R-:W-:-:S07]  /*2bc90*/  IMAD.MOV.U32 R31, RZ, RZ, R14 ;  /* 0x000000ffff1f7224 */ /* 0x000fce00078e000e */
[----:B------:R-:W-:Y:S05]  /*2bca0*/  WARPSYNC.COLLECTIVE R15, `(.L_x_3559) ;  /* 0x000000000f087348 */ /* 0x000fea0003c00000 */
[----:B------:R0:W1:Y:S02]  /*2bcb0*/  SHFL.IDX P6, R14, R13, R12, R11 ;  /* 0x0000000c0d0e7389 */ /* 0x00006400000c000b */
[----:B01----:R-:W-:Y:S01]  /*2bcc0*/  ENDCOLLECTIVE ;  /* 0x000000000000791b */ /* 0x003fe20003800000 */
.L_x_3559:
[----:B------:R-:W-:Y:S02]  /*2bcd0*/  IMAD.MOV.U32 R13, RZ, RZ, R33 ;  /* 0x000000ffff0d7224 */ /* 0x000fe400078e0021 */
[----:B------:R-:W-:Y:S01]  /*2bce0*/  IMAD.MOV.U32 R12, RZ, RZ, R0 ;  /* 0x000000ffff0c7224 */ /* 0x000fe200078e0000 */
[----:B------:R-:W-:-:S07]  /*2bcf0*/  MOV R42, R14 ;  /* 0x0000000e002a7202 */ /* 0x000fce0000000f00 */
[----:B------:R-:W-:Y:S05]  /*2bd00*/  WARPSYNC.COLLECTIVE R15, `(.L_x_3560) ;  /* 0x000000000f087348 */ /* 0x000fea0003c00000 */
[----:B------:R0:W1:Y:S02]  /*2bd10*/  SHFL.IDX P6, R14, R13, R12, R11 ;  /* 0x0000000c0d0e7389 */ /* 0x00006400000c000b */
[----:B01----:R-:W-:Y:S01]  /*2bd20*/  ENDCOLLECTIVE ;  /* 0x000000000000791b */ /* 0x003fe20003800000 */
.L_x_3560:
[----:B------:R-:W-:Y:S01]  /*2bd30*/  MOV R13, R44 ;  /* 0x0000002c000d7202 */ /* 0x000fe20000000f00 */
[----:B------:R-:W-:Y:S02]  /*2bd40*/  IMAD.MOV.U32 R12, RZ, RZ, R3 ;  /* 0x000000ffff0c7224 */ /* 0x000fe400078e0003 */
[----:B------:R-:W-:-:S07]  /*2bd50*/  IMAD.MOV.U32 R33, RZ, RZ, R14 ;  /* 0x000000ffff217224 */ /* 0x000fce00078e000e */
[----:B------:R-:W-:Y:S05]  /*2bd60*/  WARPSYNC.COLLECTIVE R15, `(.L_x_3561) ;  /* 0x000000000f087348 */ /* 0x000fea0003c00000 */
[----:B------:R0:W1:Y:S02]  /*2bd70*/  SHFL.IDX P6, R14, R13, R12, R11 ;  /* 0x0000000c0d0e7389 */ /* 0x00006400000c000b */
[----:B01----:R-:W-:Y:S01]  /*2bd80*/  ENDCOLLECTIVE ;  /* 0x000000000000791b */ /* 0x003fe20003800000 */
.L_x_3561:
[----:B------:R-:W-:Y:S01]  /*2bd90*/  IMAD.MOV.U32 R13, RZ, RZ, R35 ;  /* 0x000000ffff0d7224 */ /* 0x000fe200078e0023 */
[----:B------:R-:W-:Y:S01]  /*2bda0*/  MOV R12, R0 ;  /* 0x00000000000c7202 */ /* 0x000fe20000000f00 */
[----:B------:R-:W-:-:S07]  /*2bdb0*/  IMAD.MOV.U32 R44, RZ, RZ, R14 ;  /* 0x000000ffff2c7224 */ /* 0x000fce00078e000e */
[----:B------:R-:W-:Y:S05]  /*2bdc0*/  WARPSYNC.COLLECTIVE R15, `(.L_x_3562) ;  /* 0x000000000f087348 */ /* 0x000fea0003c00000 */
[----:B------:R0:W1:Y:S02]  /*2bdd0*/  SHFL.IDX P6, R14, R13, R12, R11 ;  /* 0x0000000c0d0e7389 */ /* 0x00006400000c000b */
[----:B01----:R-:W-:Y:S01]  /*2bde0*/  ENDCOLLECTIVE ;  /* 0x000000000000791b */ /* 0x003fe20003800000 */
.L_x_3562:
[----:B------:R-:W-:Y:S02]  /*2bdf0*/  IMAD.MOV.U32 R13, RZ, RZ, R46 ;  /* 0x000000ffff0d7224 */ /* 0x000fe400078e002e */
[----:B------:R-:W-:Y:S02]  /*2be00*/  IMAD.MOV.U32 R12, RZ, RZ, R3 ;  /* 0x000000ffff0c7224 */ /* 0x000fe400078e0003 */
[----:B------:R-:W-:-:S07]  /*2be10*/  IMAD.MOV.U32 R35, RZ, RZ, R14 ;  /* 0x000000ffff237224 */ /* 0x000fce00078e000e */
[----:B------:R-:W-:Y:S05]  /*2be20*/  WARPSYNC.COLLECTIVE R15, `(.L_x_3563) ;  /* 0x000000000f087348 */ /* 0x000fea0003c00000 */
[----:B------:R0:W1:Y:S02]  /*2be30*/  SHFL.IDX P6, R14, R13, R12, R11 ;  /* 0x0000000c0d0e7389 */ /* 0x00006400000c000b */
[----:B01----:R-:W-:Y:S01]  /*2be40*/  ENDCOLLECTIVE ;  /* 0x000000000000791b */ /* 0x003fe20003800000 */
.L_x_3563:
[----:B------:R-:W-:Y:S02]  /*2be50*/  IMAD.MOV.U32 R13, RZ, RZ, R37 ;  /* 0x000000ffff0d7224 */ /* 0x000fe400078e0025 */
[----:B------:R-:W-:Y:S01]  /*2be60*/  IMAD.MOV.U32 R12, RZ, RZ, R0 ;  /* 0x000000ffff0c7224 */ /* 0x000fe200078e0000 */
[----:B------:R-:W-:-:S07]  /*2be70*/  MOV R46, R14 ;  /* 0x0000000e002e7202 */ /* 0x000fce0000000f00 */
[----:B------:R-:W-:Y:S05]  /*2be80*/  WARPSYNC.COLLECTIVE R15, `(.L_x_3564) ;  /* 0x000000000f087348 */ /* 0x000fea0003c00000 */
[----:B------:R0:W1:Y:S02]  /*2be90*/  SHFL.IDX P6, R14, R13, R12, R11 ;  /* 0x0000000c0d0e7389 */ /* 0x00006400000c000b */
[----:B01----:R-:W-:Y:S01]  /*2bea0*/  ENDCOLLECTIVE ;  /* 0x000000000000791b */ /* 0x003fe20003800000 */
.L_x_3564:
[----:B------:R-:W-:Y:S01]  /*2beb0*/  MOV R13, R48 ;  /* 0x00000030000d7202 */ /* 0x000fe20000000f00 */
[----:B------:R-:W-:Y:S01]  /*2bec0*/  IMAD.MOV.U32 R12, RZ, RZ, R3 ;  /* 0x000000ffff0c7224 */ /* 0x000fe200078e0003 */
[----:B------:R-:W-:Y:S01]  /*2bed0*/  SEL R48, R33, R44, P0 ;  /* 0x0000002c21307207 */ /* 0x000fe20000000000 */
[----:B------:R-:W-:-:S07]  /*2bee0*/  IMAD.MOV.U32 R37, RZ, RZ, R14 ;  /* 0x000000ffff257224 */ /* 0x000fce00078e000e */
[----:B------:R-:W-:Y:S05]  /*2bef0*/  WARPSYNC.COLLECTIVE R15, `(.L_x_3565) ;  /* 0x000000000f087348 */ /* 0x000fea0003c00000 */
[----:B------:R0:W1:Y:S02]  /*2bf00*/  SHFL.IDX P6, R14, R13, R12, R11 ;  /* 0x0000000c0d0e7389 */ /* 0x00006400000c000b */
[----:B01----:R-:W-:Y:S01]  /*2bf10*/  ENDCOLLECTIVE ;  /* 0x000000000000791b */ /* 0x003fe20003800000 */
.L_x_3565:
[----:B------:R-:W-:Y:S01]  /*2bf20*/  IMAD.MOV.U32 R13, RZ, RZ, R39 ;  /* 0x000000ffff0d7224 */ /* 0x000fe200078e0027 */
[----:B------:R-:W-:Y:S01]  /*2bf30*/  MOV R12, R0 ;  /* 0x00000000000c7202 */ /* 0x000fe20000000f00 */
[----:B------:R-:W-:-:S07]  /*2bf40*/  IMAD.MOV.U32 R58, RZ, RZ, R14 ;  /* 0x000000ffff3a7224 */ /* 0x000fce00078e000e */
[----:B------:R-:W-:Y:S05]  /*2bf50*/  WARPSYNC.COLLECTIVE R15, `(.L_x_3566) ;  /* 0x000000000f087348 */ /* 0x000fea0003c00000 */
[----:B------:R0:W1:Y:S02]  /*2bf60*/  SHFL.IDX P6, R14, R13, R12, R11 ;  /* 0x0000000c0d0e7389 */ /* 0x00006400000c000b */
[----:B01----:R-:W-:Y:S01]  /*2bf70*/  ENDCOLLECTIVE ;  /* 0x000000000000791b */ /* 0x003fe20003800000 */
.L_x_3566:
        /* <DEDUP_REMOVED lines=9> */
.L_x_3567:
[----:B------:R-:W-:Y:S02]  /*2c010*/  IMAD.MOV.U32 R13, RZ, RZ, R41 ;  /* 0x000000ffff0d7224 */ /* 0x000fe400078e0029 */
[----:B------:R-:W-:Y:S01]  /*2c020*/  IMAD.MOV.U32 R12, RZ, RZ, R0 ;  /* 0x000000ffff0c7224 */ /* 0x000fe200078e0000 */
[----:B------:R-:W-:-:S07]  /*2c030*/  MOV R39, R14 ;  /* 0x0000000e00277202 */ /* 0x000fce0000000f00 */
[----:B------:R-:W-:Y:S05]  /*2c040*/  WARPSYNC.COLLECTIVE R15, `(.L_x_3568) ;  /* 0x000000000f087348 */ /* 0x000fea0003c00000 */
[----:B------:R0:W1:Y:S02]  /*2c050*/  SHFL.IDX P6, R14, R13, R12, R11 ;  /* 0x0000000c0d0e7389 */ /* 0x00006400000c000b */
[----:B01----:R-:W-:Y:S01]  /*2c060*/  ENDCOLLECTIVE ;  /* 0x000000000000791b */ /* 0x003fe20003800000 */
.L_x_3568:
[----:B------:R-:W-:Y:S01]  /*2c070*/  MOV R13, R54 ;  /* 0x00000036000d7202 */ /* 0x000fe20000000f00 */
[----:B------:R-:W-:Y:S02]  /*2c080*/  IMAD.MOV.U32 R12, RZ, RZ, R3 ;  /* 0x000000ffff0c7224 */ /* 0x000fe400078e0003 */
[----:B------:R-:W-:-:S07]  /*2c090*/  IMAD.MOV.U32 R41, RZ, RZ, R14 ;  /* 0x000000ffff297224 */ /* 0x000fce00078e000e */
[----:B------:R-:W-:Y:S05]  /*2c0a0*/  WARPSYNC.COLLECTIVE R15, `(.L_x_3569) ;  /* 0x000000000f087348 */ /* 0x000fea0003c00000 */
[----:B------:R0:W1:Y:S02]  /*2c0b0*/  SHFL.IDX P6, R14, R13, R12, R11 ;  /* 0x0000000c0d0e7389 */ /* 0x00006400000c000b */
[----:B01----:R-:W-:Y:S01]  /*2c0c0*/  ENDCOLLECTIVE ;  /* 0x000000000000791b */ /* 0x003fe20003800000 */
.L_x_3569:
[----:B------:R-:W-:Y:S01]  /*2c0d0*/  IMAD.MOV.U32 R13, RZ, RZ, R43 ;  /* 0x000000ffff0d7224 */ /* 0x000fe200078e002b */
[----:B------:R-:W-:Y:S01]  /*2c0e0*/  MOV R12, R0 ;  /* 0x00000000000c7202 */ /* 0x000fe20000000f00 */
[----:B------:R-:W-:-:S07]  /*2c0f0*/  IMAD.MOV.U32 R54, RZ, RZ, R14 ;  /* 0x000000ffff367224 */ /* 0x000fce00078e000e */
[----:B------:R-:W-:Y:S05]  /*2c100*/  WARPSYNC.COLLECTIVE R15, `(.L_x_3570) ;  /* 0x000000000f087348 */ /* 0x000fea0003c00000 */
[----:B------:R0:W1:Y:S02]  /*2c110*/  SHFL.IDX P6, R14, R13, R12, R11 ;  /* 0x0000000c0d0e7389 */ /* 0x00006400000c000b */
[----:B01----:R-:W-:Y:S01]  /*2c120*/  ENDCOLLECTIVE ;  /* 0x000000000000791b */ /* 0x003fe20003800000 */
.L_x_3570:
[----:B------:R-:W-:Y:S02]  /*2c130*/  SEL R5, R41, R54, P0 ;  /* 0x0000003629057207 */ /* 0x000fe40000000000 */
[----:B------:R-:W-:Y:S01]  /*2c140*/  SEL R7, R54, R41, P0 ;  /* 0x0000002936077207 */ /* 0x000fe20000000000 */
        /* <DEDUP_REMOVED lines=8> */
.L_x_3571:
[----:B------:R-:W-:Y:S02]  /*2c1d0*/  IMAD.MOV.U32 R13, RZ, RZ, R45 ;  /* 0x000000ffff0d7224 */ /* 0x000fe400078e002d */
[----:B------:R-:W-:Y:S01]  /*2c1e0*/  IMAD.MOV.U32 R12, RZ, RZ, R0 ;  /* 0x000000ffff0c7224 */ /* 0x000fe200078e0000 */
[----:B------:R-:W-:-:S07]  /*2c1f0*/  MOV R2, R14 ;  /* 0x0000000e00027202 */ /* 0x000fce0000000f00 */
[----:B------:R-:W-:Y:S05]  /*2c200*/  WARPSYNC.COLLECTIVE R15, `(.L_x_3572) ;  /* 0x000000000f087348 */ /* 0x000fea0003c00000 */
[----:B------:R0:W1:Y:S02]  /*2c210*/  SHFL.IDX P6, R14, R13, R12, R11 ;  /* 0x0000000c0d0e7389 */ /* 0x00006400000c000b */
[----:B01----:R-:W-:Y:S01]  /*2c220*/  ENDCOLLECTIVE ;  /* 0x000000000000791b */ /* 0x003fe20003800000 */
.L_x_3572:
        /* <DEDUP_REMOVED lines=9> */
.L_x_3573:
[----:B------:R-:W-:Y:S01]  /*2c2c0*/  IMAD.MOV.U32 R13, RZ, RZ, R47 ;  /* 0x000000ffff0d7224 */ /* 0x000fe200078e002f */
[----:B------:R-:W-:Y:S01]  /*2c2d0*/  MOV R12, R0 ;  /* 0x00000000000c7202 */ /* 0x000fe20000000f00 */
[----:B------:R-:W-:-:S07]  /*2c2e0*/  IMAD.MOV.U32 R20, RZ, RZ, R14 ;  /* 0x000000ffff147224 */ /* 0x000fce00078e000e */
[----:B------:R-:W-:Y:S05]  /*2c2f0*/  WARPSYNC.COLLECTIVE R15, `(.L_x_3574) ;  /* 0x000000000f087348 */ /* 0x000fea0003c00000 */
[----:B------:R0:W1:Y:S02]  /*2c300*/  SHFL.IDX P6, R14, R13, R12, R11 ;  /* 0x0000000c0d0e7389 */ /* 0x00006400000c000b */
[----:B01----:R-:W-:Y:S01]  /*2c310*/  ENDCOLLECTIVE ;  /* 0x000000000000791b */ /* 0x003fe20003800000 */
.L_x_3574:
        /* <DEDUP_REMOVED lines=8> */
.L_x_3575:
[----:B------:R-:W-:Y:S02]  /*2c3a0*/  IMAD.MOV.U32 R13, RZ, RZ, R49 ;  /* 0x000000ffff0d7224 */ /* 0x000fe400078e0031 */
[----:B------:R-:W-:Y:S01]  /*2c3b0*/  IMAD.MOV.U32 R12, RZ, RZ, R0 ;  /* 0x000000ffff0c7224 */ /* 0x000fe200078e0000 */
[----:B------:R-:W-:-:S07]  /*2c3c0*/  MOV R64, R14 ;  /* 0x0000000e00407202 */ /* 0x000fce0000000f00 */
[----:B------:R-:W-:Y:S05]  /*2c3d0*/  WARPSYNC.COLLECTIVE R15, `(.L_x_3576) ;  /* 0x000000000f087348 */ /* 0x000fea0003c00000 */
[----:B------:R0:W1:Y:S02]  /*2c3e0*/  SHFL.IDX P6, R14, R13, R12, R11 ;  /* 0x0000000c0d0e7389 */ /* 0x00006400000c000b */
[----:B01----:R-:W-:Y:S01]  /*2c3f0*/  ENDCOLLECTIVE ;  /* 0x000000000000791b */ /* 0x003fe20003800000 */
.L_x_3576:
[----:B------:R-:W-:Y:S01]  /*2c400*/  MOV R13, R66 ;  /* 0x00000042000d7202 */ /* 0x000fe20000000f00 */
[----:B------:R-:W-:Y:S02]  /*2c410*/  IMAD.MOV.U32 R12, RZ, RZ, R3 ;  /* 0x000000ffff0c7224 */ /* 0x000fe400078e0003 */
[----:B------:R-:W-:-:S07]  /*2c420*/  IMAD.MOV.U32 R49, RZ, RZ, R14 ;  /* 0x000000ffff317224 */ /* 0x000fce00078e000e */
[----:B------:R-:W-:Y:S05]  /*2c430*/  WARPSYNC.COLLECTIVE R15, `(.L_x_3577) ;  /* 0x000000000f087348 */ /* 0x000fea0003c00000 */
[----:B------:R0:W1:Y:S02]  /*2c440*/  SHFL.IDX P6, R14, R13, R12, R11 ;  /* 0x0000000c0d0e7389 */ /* 0x00006400000c000b */
[----:B01----:R-:W-:Y:S01]  /*2c450*/  ENDCOLLECTIVE ;  /* 0x000000000000791b */ /* 0x003fe20003800000 */
.L_x_3577:
[----:B------:R-:W-:Y:S01]  /*2c460*/  IMAD.MOV.U32 R13, RZ, RZ, R51 ;  /* 0x000000ffff0d7224 */ /* 0x000fe200078e0033 */
[----:B------:R-:W-:Y:S01]  /*2c470*/  MOV R12, R0 ;  /* 0x00000000000c7202 */ /* 0x000fe20000000f00 */
[----:B------:R-:W-:-:S07]  /*2c480*/  IMAD.MOV.U32 R66, RZ, RZ, R14 ;  /* 0x000000ffff427224 */ /* 0x000fce00078e000e */
[----:B------:R-:W-:Y:S05]  /*2c490*/  WARPSYNC.COLLECTIVE R15, `(.L_x_3578) ;  /* 0x000000000f087348 */ /* 0x000fea0003c00000 */
[----:B------:R0:W1:Y:S02]  /*2c4a0*/  SHFL.IDX P6, R14, R13, R12, R11 ;  /* 0x0000000c0d0e7389 */ /* 0x00006400000c000b */
[----:B01----:R-:W-:Y:S01]  /*2c4b0*/  ENDCOLLECTIVE ;  /* 0x000000000000791b */ /* 0x003fe20003800000 */
.L_x_3578:
        /* <DEDUP_REMOVED lines=8> */
.L_x_3579:
[----:B------:R-:W-:Y:S02]  /*2c540*/  IMAD.MOV.U32 R13, RZ, RZ, R55 ;  /* 0x000000ffff0d7224 */ /* 0x000fe400078e0037 */
[----:B------:R-:W-:Y:S01]  /*2c550*/  IMAD.MOV.U32 R12, RZ, RZ, R0 ;  /* 0x000000ffff0c7224 */ /* 0x000fe200078e0000 */
[----:B------:R-:W-:-:S07]  /*2c560*/  MOV R68, R14 ;  /* 0x0000000e00447202 */ /* 0x000fce0000000f00 */
[----:B------:R-:W-:Y:S05]  /*2c570*/  WARPSYNC.COLLECTIVE R15, `(.L_x_3580) ;  /* 0x000000000f087348 */ /* 0x000fea0003c00000 */
[----:B------:R0:W1:Y:S02]  /*2c580*/  SHFL.IDX P6, R14, R13, R12, R11 ;  /* 0x0000000c0d0e7389 */ /* 0x00006400000c000b */
[----:B01----:R-:W-:Y:S01]  /*2c590*/  ENDCOLLECTIVE ;  /* 0x000000000000791b */ /* 0x003fe20003800000 */
.L_x_3580:
        /* <DEDUP_REMOVED lines=8> */
.L_x_3581:
[----:B------:R-:W-:Y:S01]  /*2c620*/  IMAD.MOV.U32 R13, RZ, RZ, R57 ;  /* 0x000000ffff0d7224 */ /* 0x000fe200078e0039 */
[----:B------:R-:W-:Y:S01]  /*2c630*/  MOV R12, R0 ;  /* 0x00000000000c7202 */ /* 0x000fe20000000f00 */
[----:B------:R-:W-:-:S07]  /*2c640*/  IMAD.MOV.U32 R70, RZ, RZ, R14 ;  /* 0x000000ffff467224 */ /* 0x000fce00078e000e */
[----:B------:R-:W-:Y:S05]  /*2c650*/  WARPSYNC.COLLECTIVE R15, `(.L_x_3582) ;  /* 0x000000000f087348 */ /* 0x000fea0003c00000 */
[----:B------:R0:W1:Y:S02]  /*2c660*/  SHFL.IDX P6, R14, R13, R12, R11 ;  /* 0x0000000c0d0e7389 */ /* 0x00006400000c000b */
[----:B01----:R-:W-:Y:S01]  /*2c670*/  ENDCOLLECTIVE ;  /* 0x000000000000791b */ /* 0x003fe20003800000 */
.L_x_3582:
[----:B------:R-:W-:Y:S02]  /*2c680*/  IMAD.MOV.U32 R13, RZ, RZ, R72 ;  /* 0x000000ffff0d7224 */ /* 0x000fe400078e0048 */
[----:B------:R-:W-:Y:S02]  /*2c690*/  IMAD.MOV.U32 R12, RZ, RZ, R3 ;  /* 0x000000ffff0c7224 */ /* 0x000fe400078e0003 */
[----:B------:R-:W-:-:S07]  /*2c6a0*/  IMAD.MOV.U32 R57, RZ, RZ, R14 ;  /* 0x000000ffff397224 */ /* 0x000fce00078e000e */
[----:B------:R-:W-:Y:S05]  /*2c6b0*/  WARPSYNC.COLLECTIVE R15, `(.L_x_3583) ;  /* 0x000000000f087348 */ /* 0x000fea0003c00000 */
[----:B------:R0:W1:Y:S02]  /*2c6c0*/  SHFL.IDX P6, R14, R13, R12, R11 ;  /* 0x0000000c0d0e7389 */ /* 0x00006400000c000b */
[----:B01----:R-:W-:Y:S01]  /*2c6d0*/  ENDCOLLECTIVE ;  /* 0x000000000000791b */ /* 0x003fe20003800000 */
.L_x_3583:
[----:B------:R-:W-:Y:S02]  /*2c6e0*/  IMAD.MOV.U32 R13, RZ, RZ, R59 ;  /* 0x000000ffff0d7224 */ /* 0x000fe400078e003b */
[----:B------:R-:W-:Y:S01]  /*2c6f0*/  IMAD.MOV.U32 R12, RZ, RZ, R0 ;  /* 0x000000ffff0c7224 */ /* 0x000fe200078e0000 */
[----:B------:R-:W-:-:S07]  /*2c700*/  MOV R72, R14 ;  /* 0x0000000e00487202 */ /* 0x000fce0000000f00 */
[----:B------:R-:W-:Y:S05]  /*2c710*/  WARPSYNC.COLLECTIVE R15, `(.L_x_3584) ;  /* 0x000000000f087348 */ /* 0x000fea0003c00000 */
[----:B------:R0:W1:Y:S02]  /*2c720*/  SHFL.IDX P6, R14, R13, R12, R11 ;  /* 0x0000000c0d0e7389 */ /* 0x00006400000c000b */
[----:B01----:R-:W-:Y:S01]  /*2c730*/  ENDCOLLECTIVE ;  /* 0x000000000000791b */ /* 0x003fe20003800000 */
.L_x_3584:
[----:B------:R-:W-:Y:S02]  /*2c740*/  SEL R41, R57, R72, P0 ;  /* 0x0000004839297207 */ /* 0x000fe40000000000 */
[----:B------:R-:W-:Y:S01]  /*2c750*/  MOV R13, R74 ;  /* 0x0000004a000d7202 */ /* 0x000fe20000000f00 */
[----:B------:R-:W-:Y:S02]  /*2c760*/  IMAD.MOV.U32 R12, RZ, RZ, R3 ;  /* 0x000000ffff0c7224 */ /* 0x000fe400078e0003 */
[----:B------:R-:W-:-:S07]  /*2c770*/  IMAD.MOV.U32 R59, RZ, RZ, R14 ;  /* 0x000000ffff3b7224 */ /* 0x000fce00078e000e */
[----:B------:R-:W-:Y:S05]  /*2c780*/  WARPSYNC.COLLECTIVE R15, `(.L_x_3585) ;  /* 0x000000000f087348 */ /* 0x000fea0003c00000 */
[----:B------:R0:W1:Y:S02]  /*2c790*/  SHFL.IDX P6, R14, R13, R12, R11 ;  /* 0x0000000c0d0e7389 */ /* 0x00006400000c000b */
[----:B01----:R-:W-:Y:S01]  /*2c7a0*/  ENDCOLLECTIVE ;  /* 0x000000000000791b */ /* 0x003fe20003800000 */
.L_x_3585:
[----:B------:R-:W-:Y:S01]  /*2c7b0*/  IMAD.MOV.U32 R13, RZ, RZ, R61 ;  /* 0x000000ffff0d7224 */ /* 0x000fe200078e003d */
[----:B------:R-:W-:Y:S01]  /*2c7c0*/  MOV R12, R0 ;  /* 0x00000000000c7202 */ /* 0x000fe20000000f00 */
[----:B------:R-:W-:-:S07]  /*2c7d0*/  IMAD.MOV.U32 R74, RZ, RZ, R14 ;  /* 0x000000ffff4a7224 */ /* 0x000fce00078e000e */
[----:B------:R-:W-:Y:S05]  /*2c7e0*/  WARPSYNC.COLLECTIVE R15, `(.L_x_3586) ;  /* 0x000000000f087348 */ /* 0x000fea0003c00000 */
[----:B------:R0:W1:Y:S02]  /*2c7f0*/  SHFL.IDX P6, R14, R13, R12, R11 ;  /* 0x0000000c0d0e7389 */ /* 0x00006400000c000b */
[----:B01----:R-:W-:Y:S01]  /*2c800*/  ENDCOLLECTIVE ;  /* 0x000000000000791b */ /* 0x003fe20003800000 */
.L_x_3586:
        /* <DEDUP_REMOVED lines=8> */
.L_x_3587:
[----:B------:R-:W-:Y:S02]  /*2c890*/  IMAD.MOV.U32 R13, RZ, RZ, R63 ;  /* 0x000000ffff0d7224 */ /* 0x000fe400078e003f */
[----:B------:R-:W-:Y:S01]  /*2c8a0*/  IMAD.MOV.U32 R12, RZ, RZ, R0 ;  /* 0x000000ffff0c7224 */ /* 0x000fe200078e0000 */
[----:B------:R-:W-:-:S07]  /*2c8b0*/  MOV R76, R14 ;  /* 0x0000000e004c7202 */ /* 0x000fce0000000f00 */
[----:B------:R-:W-:Y:S05]  /*2c8c0*/  WARPSYNC.COLLECTIVE R15, `(.L_x_3588) ;  /* 0x000000000f087348 */ /* 0x000fea0003c00000 */
[----:B------:R0:W1:Y:S02]  /*2c8d0*/  SHFL.IDX P6, R14, R13, R12, R11 ;  /* 0x0000000c0d0e7389 */ /* 0x00006400000c000b */
[----:B01----:R-:W-:Y:S01]  /*2c8e0*/  ENDCOLLECTIVE ;  /* 0x000000000000791b */ /* 0x003fe20003800000 */
.L_x_3588:
[----:B------:R-:W-:Y:S02]  /*2c8f0*/  SEL R45, R61, R76, P0 ;  /* 0x0000004c3d2d7207 */ /* 0x000fe40000000000 */
[----:B------:R-:W-:Y:S01]  /*2c900*/  MOV R13, R78 ;  /* 0x0000004e000d7202 */ /* 0x000fe20000000f00 */
[----:B------:R-:W-:Y:S02]  /*2c910*/  IMAD.MOV.U32 R12, RZ, RZ, R3 ;  /* 0x000000ffff0c7224 */ /* 0x000fe400078e0003 */
[----:B------:R-:W-:-:S07]  /*2c920*/  IMAD.MOV.U32 R63, RZ, RZ, R14 ;  /* 0x000000ffff3f7224 */ /* 0x000fce00078e000e */
[----:B------:R-:W-:Y:S05]  /*2c930*/  WARPSYNC.COLLECTIVE R15, `(.L_x_3589) ;  /* 0x000000000f087348 */ /* 0x000fea0003c00000 */
[----:B------:R0:W1:Y:S02]  /*2c940*/  SHFL.IDX P6, R14, R13, R12, R11 ;  /* 0x0000000c0d0e7389 */ /* 0x00006400000c000b */
[----:B01----:R-:W-:Y:S01]  /*2c950*/  ENDCOLLECTIVE ;  /* 0x000000000000791b */ /* 0x003fe20003800000 */
.L_x_3589:
[----:B------:R-:W-:Y:S01]  /*2c960*/  IMAD.MOV.U32 R13, RZ, RZ, R65 ;  /* 0x000000ffff0d7224 */ /* 0x000fe200078e0041 */
[----:B------:R-:W-:Y:S01]  /*2c970*/  MOV R12, R0 ;  /* 0x00000000000c7202 */ /* 0x000fe20000000f00 */
[----:B------:R-:W-:Y:S02]  /*2c980*/  IMAD.MOV.U32 R0, RZ, RZ, RZ ;  /* 0x000000ffff007224 */ /* 0x000fe400078e00ff */
[----:B------:R-:W-:-:S07]  /*2c990*/  IMAD.MOV.U32 R78, RZ, RZ, R14 ;  /* 0x000000ffff4e7224 */ /* 0x000fce00078e000e */
[----:B------:R-:W-:Y:S05]  /*2c9a0*/  WARPSYNC.COLLECTIVE R15, `(.L_x_3590) ;  /* 0x000000000f087348 */ /* 0x000fea0003c00000 */
[----:B------:R0:W1:Y:S02]  /*2c9b0*/  SHFL.IDX P6, R14, R13, R12, R11 ;  /* 0x0000000c0d0e7389 */ /* 0x00006400000c000b */
[----:B01----:R-:W-:Y:S01]  /*2c9c0*/  ENDCOLLECTIVE ;  /* 0x000000000000791b */ /* 0x003fe20003800000 */
.L_x_3590:
[----:B------:R-:W-:Y:S01]  /*2c9d0*/  SEL R59, R78, R63, P0 ;  /* 0x0000003f4e3b7207 */ /* 0x000fe20000000000 */
[----:B------:R-:W-:Y:S02]  /*2c9e0*/  IMAD.MOV.U32 R13, RZ, RZ, R80 ;  /* 0x000000ffff0d7224 */ /* 0x000fe400078e0050 */
[----:B------:R-:W-:Y:S02]  /*2c9f0*/  IMAD.MOV.U32 R12, RZ, RZ, R3 ;  /* 0x000000ffff0c7224 */ /* 0x000fe400078e0003 */
[----:B------:R-:W-:-:S07]  /*2ca00*/  IMAD.MOV.U32 R65, RZ, RZ, R14 ;  /* 0x000000ffff417224 */ /* 0x000fce00078e000e */
[----:B------:R-:W-:Y:S05]  /*2ca10*/  WARPSYNC.COLLECTIVE R15, `(.L_x_3591) ;  /* 0x000000000f087348 */ /* 0x000fea0003c00000 */
[----:B------:R0:W1:Y:S02]  /*2ca20*/  SHFL.IDX P6, R14, R13, R12, R11 ;  /* 0x0000000c0d0e7389 */ /* 0x00006400000c000b */
[----:B01----:R-:W-:Y:S01]  /*2ca30*/  ENDCOLLECTIVE ;  /* 0x000000000000791b */ /* 0x003fe20003800000 */
.L_x_3591:
        /* <DEDUP_REMOVED lines=12> */
[----:B------:R-:W-:Y:S01]  /*2cb00*/  SEL R57, R63, R78, P0 ;  /* 0x0000004e3f397207 */ /* 0x000fe20000000000 */
[----:B------:R-:W-:Y:S06]  /*2cb10*/  BRA `(.L_x_3592) ;  /* 0xffffff4800c47947 */ /* 0x000fec000383ffff */
.L_x_3391:
[----:B------:R-:W0:Y:S01]  /*2cb20*/  S2R R11, SR_TID.X ;  /* 0x00000000000b7919 */ /* 0x000e220000002100 */
[----:B------:R-:W-:Y:S01]  /*2cb30*/  BSSY B1, `(.L_x_3593) ;  /* 0x000000a000017945 */ /* 0x000fe20003800000 */
[----:B------:R-:W-:Y:S02]  /*2cb40*/  IMAD.MOV.U32 R12, RZ, RZ, RZ ;  /* 0x000000ffff0c7224 */ /* 0x000fe400078e00ff */
[----:B------:R-:W-:Y:S01]  /*2cb50*/  IMAD.MOV.U32 R15, RZ, RZ, -0x1 ;  /* 0xffffffffff0f7424 */ /* 0x000fe200078e00ff */
[----:B0-----:R-:W-:Y:S02]  /*2cb60*/  SHF.R.U32.HI R8, RZ, 0x5, R11 ;  /* 0x00000005ff087819 */ /* 0x001fe4000001160b */
[----:B------:R-:W-:Y:S02]  /*2cb70*/  MOV R11, 0x1f ;  /* 0x0000001f000b7802 */ /* 0x000fe40000000f00 */
[----:B------:R-:W-:-:S05]  /*2cb80*/  LOP3.LUT R8, R8, 0x3, RZ, 0xc0, !PT ;  /* 0x0000000308087812 */ /* 0x000fca00078ec0ff */
[----:B------:R-:W-:-:S07]  /*2cb90*/  IMAD.MOV.U32 R13, RZ, RZ, R8 ;  /* 0x000000ffff0d7224 */ /* 0x000fce00078e0008 */
[----:B------:R-:W-:Y:S05]  /*2cba0*/  WARPSYNC.COLLECTIVE R15, `(.L_x_3594) ;  /* 0x000000000f087348 */ /* 0x000fea0003c00000 */
[----:B------:R0:W1:Y:S02]  /*2cbb0*/  SHFL.IDX P6, R14, R13, R12, R11 ;  /* 0x0000000c0d0e7389 */ /* 0x00006400000c000b */
[----:B01----:R-:W-:Y:S01]  /*2cbc0*/  ENDCOLLECTIVE ;  /* 0x000000000000791b */ /* 0x003fe20003800000 */
.L_x_3594:
[----:B------:R-:W-:Y:S05]  /*2cbd0*/  BSYNC B1 ;  /* 0x0000000000017941 */ /* 0x000fea0003800000 */
.L_x_3593:
[----:B------:R-:W-:Y:S05]  /*2cbe0*/  BRA `(.L_x_3595) ;  /* 0xffffff7800647947 */ /* 0x000fea000383ffff */
.L_x_3393:
[----:B------:R-:W-:Y:S01]  /*2cbf0*/  BSSY B1, `(.L_x_3596) ;  /* 0x0000006000017945 */ /* 0x000fe20003800000 */
[----:B------:R-:W-:-:S07]  /*2cc00*/  IMAD.MOV.U32 R15, RZ, RZ, -0x1 ;  /* 0xffffffffff0f7424 */ /* 0x000fce00078e00ff */
[----:B0-----:R-:W-:Y:S05]  /*2cc10*/  WARPSYNC.COLLECTIVE R15, `(.L_x_3597) ;  /* 0x000000000f0c7348 */ /* 0x001fea0003c00000 */
[----:B------:R-:W-:Y:S02]  /*2cc20*/  ELECT P6, UR62, PT ;  /* 0x00000000003e782f */ /* 0x000fe400038c0000 */
[----:B------:R-:W-:Y:S01]  /*2cc30*/  MOV R14, UR62 ;  /* 0x0000003e000e7c02 */ /* 0x000fe20008000f00 */
[----:B0-----:R-:W-:Y:S10]  /*2cc40*/  ENDCOLLECTIVE ;  /* 0x000000000000791b */ /* 0x001ff40003800000 */
.L_x_3597:
[----:B------:R-:W-:Y:S05]  /*2cc50*/  BSYNC B1 ;  /* 0x0000000000017941 */ /* 0x000fea0003800000 */
.L_x_3596:
[----:B------:R-:W-:Y:S05]  /*2cc60*/  BRA `(.L_x_3392) ;  /* 0xffffff78005c7947 */ /* 0x000fea000383ffff */
.L_x_3395:
[----:B0-----:R0:W1:Y:S02]  /*2cc70*/  SYNCS.PHASECHK.TRANS64.TRYWAIT P0, [R11+URZ+0x33420], R5 ;  /* 0x033420050b0075a7 */ /* 0x001064000800017f */
[----:B-1----:R-:W-:Y:S05]  /*2cc80*/  @!P0 NANOSLEEP.SYNCS 0x989680 ;  /* 0x009896800000895d */ /* 0x002fea0003900000 */
[----:B------:R-:W1:Y:S02]  /*2cc90*/  @!P0 SYNCS.PHASECHK.TRANS64 P0, [R11+URZ+0x33420], R5 ;  /* 0x033420050b0085a7 */ /* 0x000e64000800007f */
[----:B-1----:R-:W-:Y:S05]  /*2cca0*/  @!P0 BRA `(.L_x_3395) ;  /* 0xfffffffc00f08947 */ /* 0x002fea000383ffff */
[----:B------:R-:W-:Y:S05]  /*2ccb0*/  BRA `(.L_x_3598) ;  /* 0xffffff7800787947 */ /* 0x000fea000383ffff */
.L_x_3399:
[----:B-1----:R1:W2:Y:S02]  /*2ccc0*/  SYNCS.PHASECHK.TRANS64.TRYWAIT P0, [R7+URZ+0x334a0], R12 ;  /* 0x0334a00c070075a7 */ /* 0x0022a4000800017f */
[----:B--2---:R-:W-:Y:S05]  /*2ccd0*/  @!P0 NANOSLEEP.SYNCS 0x989680 ;  /* 0x009896800000895d */ /* 0x004fea0003900000 */
[----:B------:R-:W2:Y:S02]  /*2cce0*/  @!P0 SYNCS.PHASECHK.TRANS64 P0, [R7+URZ+0x334a0], R12 ;  /* 0x0334a00c070085a7 */ /* 0x000ea4000800007f */
[----:B--2---:R-:W-:Y:S05]  /*2ccf0*/  @!P0 BRA `(.L_x_3399) ;  /* 0xfffffffc00f08947 */ /* 0x004fea000383ffff */
[----:B------:R-:W-:Y:S05]  /*2cd00*/  BRA `(.L_x_3599) ;  /* 0xffffff7800987947 */ /* 0x000fea000383ffff */
.L_x_3406:
[----:B0-----:R0:W2:Y:S02]  /*2cd10*/  SYNCS.PHASECHK.TRANS64.TRYWAIT P0, [R7+URZ+0x334c0], R12 ;  /* 0x0334c00c070075a7 */ /* 0x0010a4000800017f */
[----:B--2---:R-:W-:Y:S05]  /*2cd20*/  @!P0 NANOSLEEP.SYNCS 0x989680 ;  /* 0x009896800000895d */ /* 0x004fea0003900000 */
[----:B------:R-:W2:Y:S02]  /*2cd30*/  @!P0 SYNCS.PHASECHK.TRANS64 P0, [R7+URZ+0x334c0], R12 ;  /* 0x0334c00c070085a7 */ /* 0x000ea4000800007f */
[----:B--2---:R-:W-:Y:S05]  /*2cd40*/  @!P0 BRA `(.L_x_3406) ;  /* 0xfffffffc00f08947 */ /* 0x004fea000383ffff */
[----:B------:R-:W-:Y:S05]  /*2cd50*/  BRA `(.L_x_3600) ;  /* 0xffffff7c00987947 */ /* 0x000fea000383ffff */
.L_x_3415:
[----:B0-----:R0:W1:Y:S02]  /*2cd60*/  SYNCS.PHASECHK.TRANS64.TRYWAIT P1, [R7+URZ+0x334a0], R6 ;  /* 0x0334a006070075a7 */ /* 0x001064000802017f */
[----:B-1----:R-:W-:Y:S05]  /*2cd70*/  @!P1 NANOSLEEP.SYNCS 0x989680 ;  /* 0x009896800000995d */ /* 0x002fea0003900000 */
[----:B------:R-:W1:Y:S02]  /*2cd80*/  @!P1 SYNCS.PHASECHK.TRANS64 P1, [R7+URZ+0x334a0], R6 ;  /* 0x0334a006070095a7 */ /* 0x000e64000802007f */
[----:B-1----:R-:W-:Y:S05]  /*2cd90*/  @!P1 BRA `(.L_x_3415) ;  /* 0xfffffffc00f09947 */ /* 0x002fea000383ffff */
[----:B------:R-:W-:Y:S05]  /*2cda0*/  BRA `(.L_x_3601) ;  /* 0xffffff8000f07947 */ /* 0x000fea000383ffff */
.L_x_3422:
[----:B-1----:R1:W2:Y:S02]  /*2cdb0*/  SYNCS.PHASECHK.TRANS64.TRYWAIT P1, [R7+URZ+0x334c0], R6 ;  /* 0x0334c006070075a7 */ /* 0x0022a4000802017f */
[----:B--2---:R-:W-:Y:S05]  /*2cdc0*/  @!P1 NANOSLEEP.SYNCS 0x989680 ;  /* 0x009896800000995d */ /* 0x004fea0003900000 */
[----:B------:R-:W2:Y:S02]  /*2cdd0*/  @!P1 SYNCS.PHASECHK.TRANS64 P1, [R7+URZ+0x334c0], R6 ;  /* 0x0334c006070095a7 */ /* 0x000ea4000802007f */
[----:B--2---:R-:W-:Y:S05]  /*2cde0*/  @!P1 BRA `(.L_x_3422) ;  /* 0xfffffffc00f09947 */ /* 0x004fea000383ffff */
[----:B------:R-:W-:Y:S05]  /*2cdf0*/  BRA `(.L_x_3602) ;  /* 0xffffff8400e87947 */ /* 0x000fea000383ffff */
.L_x_3439:
[----:B0-----:R-:W0:Y:S01]  /*2ce00*/  S2R R5, SR_TID.X ;  /* 0x0000000000057919 */ /* 0x001e220000002100 */
        /* <DEDUP_REMOVED lines=10> */
.L_x_3604:
[----:B------:R-:W-:Y:S05]  /*2ceb0*/  BSYNC B0 ;  /* 0x0000000000007941 */ /* 0x000fea0003800000 */
.L_x_3603:
[----:B------:R-:W-:Y:S05]  /*2cec0*/  BRA `(.L_x_3605) ;  /* 0xffffff9400fc7947 */ /* 0x000fea000383ffff */
.L_x_3441:
[----:B------:R-:W-:Y:S01]  /*2ced0*/  BSSY B0, `(.L_x_3606) ;  /* 0x0000006000007945 */ /* 0x000fe20003800000 */
[----:B------:R-:W-:-:S07]  /*2cee0*/  IMAD.MOV.U32 R15, RZ, RZ, -0x1 ;  /* 0xffffffffff0f7424 */ /* 0x000fce00078e00ff */
[----:B0-----:R-:W-:Y:S05]  /*2cef0*/  WARPSYNC.COLLECTIVE R15, `(.L_x_3607) ;  /* 0x000000000f0c7348 */ /* 0x001fea0003c00000 */
[----:B------:R-:W-:Y:S02]  /*2cf00*/  ELECT P6, UR62, PT ;  /* 0x00000000003e782f */ /* 0x000fe400038c0000 */
[----:B------:R-:W-:Y:S01]  /*2cf10*/  MOV R14, UR62 ;  /* 0x0000003e000e7c02 */ /* 0x000fe20008000f00 */
[----:B0-----:R-:W-:Y:S10]  /*2cf20*/  ENDCOLLECTIVE ;  /* 0x000000000000791b */ /* 0x001ff40003800000 */
.L_x_3607:
[----:B------:R-:W-:Y:S05]  /*2cf30*/  BSYNC B0 ;  /* 0x0000000000007941 */ /* 0x000fea0003800000 */
.L_x_3606:
[----:B------:R-:W-:Y:S05]  /*2cf40*/  BRA `(.L_x_3608) ;  /* 0xffffff9400f47947 */ /* 0x000fea000383ffff */
.L_x_3444:
[----:B0-----:R0:W1:Y:S02]  /*2cf50*/  SYNCS.PHASECHK.TRANS64.TRYWAIT P2, [R6+URZ+0x33480], R8 ;  /* 0x03348008060075a7 */ /* 0x001064000804017f */
[----:B-1----:R-:W-:Y:S05]  /*2cf60*/  @!P2 NANOSLEEP.SYNCS 0x989680 ;  /* 0x009896800000a95d */ /* 0x002fea0003900000 */
[----:B------:R-:W1:Y:S02]  /*2cf70*/  @!P2 SYNCS.PHASECHK.TRANS64 P2, [R6+URZ+0x33480], R8 ;  /* 0x033480080600a5a7 */ /* 0x000e64000804007f */
[----:B-1----:R-:W-:Y:S05]  /*2cf80*/  @!P2 BRA `(.L_x_3444) ;  /* 0xfffffffc00f0a947 */ /* 0x002fea000383ffff */
[----:B------:R-:W-:Y:S05]  /*2cf90*/  BRA `(.L_x_3609) ;  /* 0xffffff9800707947 */ /* 0x000fea000383ffff */
.L_x_3446:
[----:B-1----:R1:W2:Y:S02]  /*2cfa0*/  SYNCS.PHASECHK.TRANS64.TRYWAIT P2, [R6+URZ+0x33440], R8 ;  /* 0x03344008060075a7 */ /* 0x0022a4000804017f */
[----:B--2---:R-:W-:Y:S05]  /*2cfb0*/  @!P2 NANOSLEEP.SYNCS 0x989680 ;  /* 0x009896800000a95d */ /* 0x004fea0003900000 */
[----:B------:R-:W2:Y:S02]  /*2cfc0*/  @!P2 SYNCS.PHASECHK.TRANS64 P2, [R6+URZ+0x33440], R8 ;  /* 0x033440080600a5a7 */ /* 0x000ea4000804007f */
[----:B--2---:R-:W-:Y:S05]  /*2cfd0*/  @!P2 BRA `(.L_x_3446) ;  /* 0xfffffffc00f0a947 */ /* 0x004fea000383ffff */
[----:B------:R-:W-:Y:S05]  /*2cfe0*/  BRA `(.L_x_3610) ;  /* 0xffffff9800f87947 */ /* 0x000fea000383ffff */
.L_x_3449:
[----:B0-----:R-:W0:Y:S01]  /*2cff0*/  S2R R5, SR_CgaCtaId ;  /* 0x0000000000057919 */ /* 0x001e220000008800 */
[----:B------:R-:W-:-:S04]  /*2d000*/  MOV R4, 0x400 ;  /* 0x0000040000047802 */ /* 0x000fc80000000f00 */
[----:B0-----:R-:W-:-:S04]  /*2d010*/  LEA R4, R5, R4, 0x18 ;  /* 0x0000000405047211 */ /* 0x001fc800078ec0ff */
[----:B------:R0:W1:Y:S03]  /*2d020*/  SYNCS.PHASECHK.TRANS64.TRYWAIT P0, [R4+URZ+0x33420], R3 ;  /* 0x03342003040075a7 */ /* 0x000066000800017f */
[----:B-1----:R-:W-:Y:S05]  /*2d030*/  @!P0 NANOSLEEP.SYNCS 0x989680 ;  /* 0x009896800000895d */ /* 0x002fea0003900000 */
[----:B------:R-:W1:Y:S02]  /*2d040*/  @!P0 SYNCS.PHASECHK.TRANS64 P0, [R4+URZ+0x33420], R3 ;  /* 0x03342003040085a7 */ /* 0x000e64000800007f */
[----:B-1----:R-:W-:Y:S05]  /*2d050*/  @!P0 BRA `(.L_x_3449) ;  /* 0xfffffffc00e48947 */ /* 0x002fea000383ffff */
[----:B------:R-:W-:Y:S05]  /*2d060*/  BRA `(.L_x_3611) ;  /* 0xffffffa000287947 */ /* 0x000fea000383ffff */
.L_x_3455:
[----:B-1----:R1:W2:Y:S02]  /*2d070*/  SYNCS.PHASECHK.TRANS64.TRYWAIT P0, [R5+URZ+0x33480], R4 ;  /* 0x03348004050075a7 */ /* 0x0022a4000800017f */
[----:B--2---:R-:W-:Y:S05]  /*2d080*/  @!P0 NANOSLEEP.SYNCS 0x989680 ;  /* 0x009896800000895d */ /* 0x004fea0003900000 */
[----:B------:R-:W2:Y:S02]  /*2d090*/  @!P0 SYNCS.PHASECHK.TRANS64 P0, [R5+URZ+0x33480], R4 ;  /* 0x03348004050085a7 */ /* 0x000ea4000800007f */
[----:B--2---:R-:W-:Y:S05]  /*2d0a0*/  @!P0 BRA `(.L_x_3455) ;  /* 0xfffffffc00f08947 */ /* 0x004fea000383ffff */
[----:B------:R-:W-:Y:S05]  /*2d0b0*/  BRA `(.L_x_3612) ;  /* 0xffffffa000e47947 */ /* 0x000fea000383ffff */
.L_x_3462:
[----:B0-----:R0:W2:Y:S02]  /*2d0c0*/  SYNCS.PHASECHK.TRANS64.TRYWAIT P0, [R5+URZ+0x33440], R4 ;  /* 0x03344004050075a7 */ /* 0x0010a4000800017f */
[----:B--2---:R-:W-:Y:S05]  /*2d0d0*/  @!P0 NANOSLEEP.SYNCS 0x989680 ;  /* 0x009896800000895d */ /* 0x004fea0003900000 */
[----:B------:R-:W2:Y:S02]  /*2d0e0*/  @!P0 SYNCS.PHASECHK.TRANS64 P0, [R5+URZ+0x33440], R4 ;  /* 0x03344004050085a7 */ /* 0x000ea4000800007f */
[----:B--2---:R-:W-:Y:S05]  /*2d0f0*/  @!P0 BRA `(.L_x_3462) ;  /* 0xfffffffc00f08947 */ /* 0x004fea000383ffff */
[----:B------:R-:W-:Y:S05]  /*2d100*/  BRA `(.L_x_3613) ;  /* 0xffffffa400ec7947 */ /* 0x000fea000383ffff */
.L_x_3470:
[----:B-1----:R1:W2:Y:S02]  /*2d110*/  SYNCS.PHASECHK.TRANS64.TRYWAIT P2, [R13+URZ+0x33470], R3 ;  /* 0x033470030d0075a7 */ /* 0x0022a4000804017f */
[----:B--2---:R-:W-:Y:S05]  /*2d120*/  @!P2 NANOSLEEP.SYNCS 0x989680 ;  /* 0x009896800000a95d */ /* 0x004fea0003900000 */
[----:B------:R-:W2:Y:S02]  /*2d130*/  @!P2 SYNCS.PHASECHK.TRANS64 P2, [R13+URZ+0x33470], R3 ;  /* 0x033470030d00a5a7 */ /* 0x000ea4000804007f */
[----:B--2---:R-:W-:Y:S05]  /*2d140*/  @!P2 BRA `(.L_x_3470) ;  /* 0xfffffffc00f0a947 */ /* 0x004fea000383ffff */
[----:B------:R-:W-:Y:S05]  /*2d150*/  BRA `(.L_x_3614) ;  /* 0xffffffac000c7947 */ /* 0x000fea000383ffff */
.L_x_3472:
[----:B-1----:R1:W2:Y:S02]  /*2d160*/  SYNCS.PHASECHK.TRANS64.TRYWAIT P2, [R13+URZ+0x33460], R4 ;  /* 0x033460040d0075a7 */ /* 0x0022a4000804017f */
[----:B--2---:R-:W-:Y:S05]  /*2d170*/  @!P2 NANOSLEEP.SYNCS 0x989680 ;  /* 0x009896800000a95d */ /* 0x004fea0003900000 */
[----:B------:R-:W2:Y:S02]  /*2d180*/  @!P2 SYNCS.PHASECHK.TRANS64 P2, [R13+URZ+0x33460], R4 ;  /* 0x033460040d00a5a7 */ /* 0x000ea4000804007f */
[----:B--2---:R-:W-:Y:S05]  /*2d190*/  @!P2 BRA `(.L_x_3472) ;  /* 0xfffffffc00f0a947 */ /* 0x004fea000383ffff */
[----:B------:R-:W-:Y:S05]  /*2d1a0*/  BRA `(.L_x_3615) ;  /* 0xffffffac00147947 */ /* 0x000fea000383ffff */
.L_x_3479:
[----:B0-----:R0:W1:Y:S02]  /*2d1b0*/  SYNCS.PHASECHK.TRANS64.TRYWAIT P0, [R0+URZ+0x33470], R3 ;  /* 0x03347003000075a7 */ /* 0x001064000800017f */
[----:B-1----:R-:W-:Y:S05]  /*2d1c0*/  @!P0 NANOSLEEP.SYNCS 0x989680 ;  /* 0x009896800000895d */ /* 0x002fea0003900000 */
[----:B------:R-:W1:Y:S02]  /*2d1d0*/  @!P0 SYNCS.PHASECHK.TRANS64 P0, [R0+URZ+0x33470], R3 ;  /* 0x03347003000085a7 */ /* 0x000e64000800007f */
[----:B-1----:R-:W-:Y:S05]  /*2d1e0*/  @!P0 BRA `(.L_x_3479) ;  /* 0xfffffffc00f08947 */ /* 0x002fea000383ffff */
[----:B------:R-:W-:Y:S05]  /*2d1f0*/  BRA `(.L_x_3616) ;  /* 0xffffffb800f47947 */ /* 0x000fea000383ffff */
.L_x_3481:
[----:B0-----:R0:W1:Y:S02]  /*2d200*/  SYNCS.PHASECHK.TRANS64.TRYWAIT P0, [R0+URZ+0x33460], R3 ;  /* 0x03346003000075a7 */ /* 0x001064000800017f */
[----:B-1----:R-:W-:Y:S05]  /*2d210*/  @!P0 NANOSLEEP.SYNCS 0x989680 ;  /* 0x009896800000895d */ /* 0x002fea0003900000 */
[----:B------:R-:W1:Y:S02]  /*2d220*/  @!P0 SYNCS.PHASECHK.TRANS64 P0, [R0+URZ+0x33460], R3 ;  /* 0x03346003000085a7 */ /* 0x000e64000800007f */
[----:B-1----:R-:W-:Y:S05]  /*2d230*/  @!P0 BRA `(.L_x_3481) ;  /* 0xfffffffc00f08947 */ /* 0x002fea000383ffff */
[----:B------:R-:W-:Y:S05]  /*2d240*/  BRA `(.L_x_3617) ;  /* 0xffffffb800fc7947 */ /* 0x000fea000383ffff */
.L_x_3485:
[----:B-1----:R-:W2:Y:S01]  /*2d250*/  LDL R3, [R1] ;  /* 0x0000000001037983 */ /* 0x002ea20000100800 */
[----:B------:R-:W-:Y:S01]  /*2d260*/  BSSY B0, `(.L_x_3618) ;  /* 0x0000008000007945 */ /* 0x000fe20003800000 */
[----:B------:R-:W-:Y:S02]  /*2d270*/  IMAD.MOV.U32 R12, RZ, RZ, RZ ;  /* 0x000000ffff0c7224 */ /* 0x000fe400078e00ff */
[----:B------:R-:W-:Y:S02]  /*2d280*/  IMAD.MOV.U32 R11, RZ, RZ, 0x1f ;  /* 0x0000001fff0b7424 */ /* 0x000fe400078e00ff */
[----:B------:R-:W-:Y:S01]  /*2d290*/  IMAD.MOV.U32 R15, RZ, RZ, -0x1 ;  /* 0xffffffffff0f7424 */ /* 0x000fe200078e00ff */
[----:B--2---:R-:W-:-:S07]  /*2d2a0*/  MOV R13, R3 ;  /* 0x00000003000d7202 */ /* 0x004fce0000000f00 */
[----:B------:R-:W-:Y:S05]  /*2d2b0*/  WARPSYNC.COLLECTIVE R15, `(.L_x_3619) ;  /* 0x000000000f087348 */ /* 0x000fea0003c00000 */
[----:B------:R0:W1:Y:S02]  /*2d2c0*/  SHFL.IDX P6, R14, R13, R12, R11 ;  /* 0x0000000c0d0e7389 */ /* 0x00006400000c000b */
[----:B01----:R-:W-:Y:S01]  /*2d2d0*/  ENDCOLLECTIVE ;  /* 0x000000000000791b */ /* 0x003fe20003800000 */
.L_x_3619:
[----:B------:R-:W-:Y:S05]  /*2d2e0*/  BSYNC B0 ;  /* 0x0000000000007941 */ /* 0x000fea0003800000 */
.L_x_3618:
[----:B------:R0:W5:Y:S01]  /*2d2f0*/  LDL R2, [R1+0xc] ;  /* 0x00000c0001027983 */ /* 0x0001620000100800 */
[----:B------:R-:W-:Y:S01]  /*2d300*/  IMAD.MOV.U32 R13, RZ, RZ, R3 ;  /* 0x000000ffff0d7224 */ /* 0x000fe200078e0003 */
[----:B------:R-:W-:Y:S01]  /*2d310*/  MOV R15, 0xffffffff ;  /* 0xffffffff000f7802 */ /* 0x000fe20000000f00 */
[----:B------:R-:W-:Y:S01]  /*2d320*/  IMAD.MOV.U32 R12, RZ, RZ, 0x1 ;  /* 0x00000001ff0c7424 */ /* 0x000fe200078e00ff */
[----:B------:R-:W-:Y:S01]  /*2d330*/  MOV R0, R14 ;  /* 0x0000000e00007202 */ /* 0x000fe20000000f00 */
[----:B------:R-:W-:-:S07]  /*2d340*/  IMAD.MOV.U32 R11, RZ, RZ, 0x1f ;  /* 0x0000001fff0b7424 */ /* 0x000fce00078e00ff */
[----:B0----5:R-:W-:Y:S05]  /*2d350*/  WARPSYNC.COLLECTIVE R15, `(.L_x_3620) ;  /* 0x000000000f087348 */ /* 0x021fea0003c00000 */
[----:B------:R1:W2:Y:S02]  /*2d360*/  SHFL.IDX P6, R14, R13, R12, R11 ;  /* 0x0000000c0d0e7389 */ /* 0x0002a400000c000b */
[----:B012--5:R-:W-:Y:S01]  /*2d370*/  ENDCOLLECTIVE ;  /* 0x000000000000791b */ /* 0x027fe20003800000 */
.L_x_3620:
        /* <DEDUP_REMOVED lines=12> */
[----:B0-----:R-:W-:Y:S01]  /*2d440*/  IMAD.MOV.U32 R2, RZ, RZ, RZ ;  /* 0x000000ffff027224 */ /* 0x001fe200078e00ff */
[----:B--2---:R-:W-:Y:S02]  /*2d450*/  @!P1 MOV R2, R3 ;  /* 0x0000000300029202 */ /* 0x004fe40000000f00 */
[----:B------:R-:W-:-:S03]  /*2d460*/  ISETP.NE.AND P1, PT, R9, RZ, PT ;  /* 0x000000ff0900720c */ /* 0x000fc60003f25270 */
[----:B------:R-:W-:-:S10]  /*2d470*/  IMAD.MOV.U32 R13, RZ, RZ, R2 ;  /* 0x000000ffff0d7224 */ /* 0x000fd400078e0002 */
[----:B------:R-:W-:Y:S05]  /*2d480*/  WARPSYNC.COLLECTIVE R15, `(.L_x_3621) ;  /* 0x000000000f087348 */ /* 0x000fea0003c00000 */
[----:B------:R0:W1:Y:S02]  /*2d490*/  SHFL.UP P6, R14, R13, R12, R11 ;  /* 0x0400000c0d0e7389 */ /* 0x00006400000c000b */
[----:B01----:R-:W-:Y:S01]  /*2d4a0*/  ENDCOLLECTIVE ;  /* 0x000000000000791b */ /* 0x003fe20003800000 */
.L_x_3621:
[----:B------:R-:W-:Y:S01]  /*2d4b0*/  IMAD.MOV.U32 R12, RZ, RZ, 0x2 ;  /* 0x00000002ff0c7424 */ /* 0x000fe200078e00ff */
[----:B------:R-:W-:-:S05]  /*2d4c0*/  SEL R5, R14, RZ, P1 ;  /* 0x000000ff0e057207 */ /* 0x000fca0000800000 */
[----:B------:R-:W-:-:S05]  /*2d4d0*/  IMAD.IADD R5, R2, 0x1, R5 ;  /* 0x0000000102057824 */ /* 0x000fca00078e0205 */
[----:B------:R-:W-:-:S07]  /*2d4e0*/  MOV R13, R5 ;  /* 0x00000005000d7202 */ /* 0x000fce0000000f00 */
[----:B------:R-:W-:Y:S05]  /*2d4f0*/  WARPSYNC.COLLECTIVE R15, `(.L_x_3622) ;  /* 0x000000000f087348 */ /* 0x000fea0003c00000 */
[----:B------:R0:W1:Y:S02]  /*2d500*/  SHFL.UP P6, R14, R13, R12, R11 ;  /* 0x0400000c0d0e7389 */ /* 0x00006400000c000b */
[----:B01----:R-:W-:Y:S01]  /*2d510*/  ENDCOLLECTIVE ;  /* 0x000000000000791b */ /* 0x003fe20003800000 */
.L_x_3622:
[----:B------:R-:W-:Y:S02]  /*2d520*/  MOV R12, 0x4 ;  /* 0x00000004000c7802 */ /* 0x000fe40000000f00 */
[----:B------:R-:W-:-:S05]  /*2d530*/  SEL R6, R14, RZ, P2 ;  /* 0x000000ff0e067207 */ /* 0x000fca0001000000 */
[----:B------:R-:W-:-:S04]  /*2d540*/  IMAD.IADD R6, R5, 0x1, R6 ;  /* 0x0000000105067824 */ /* 0x000fc800078e0206 */
[----:B------:R-:W-:-:S07]  /*2d550*/  IMAD.MOV.U32 R13, RZ, RZ, R6 ;  /* 0x000000ffff0d7224 */ /* 0x000fce00078e0006 */
[----:B------:R-:W-:Y:S05]  /*2d560*/  WARPSYNC.COLLECTIVE R15, `(.L_x_3623) ;  /* 0x000000000f087348 */ /* 0x000fea0003c00000 */
[----:B------:R0:W1:Y:S02]  /*2d570*/  SHFL.UP P6, R14, R13, R12, R11 ;  /* 0x0400000c0d0e7389 */ /* 0x00006400000c000b */
[----:B01----:R-:W-:Y:S01]  /*2d580*/  ENDCOLLECTIVE ;  /* 0x000000000000791b */ /* 0x003fe20003800000 */
.L_x_3623:
[----:B------:R-:W-:Y:S01]  /*2d590*/  IMAD.MOV.U32 R12, RZ, RZ, 0x8 ;  /* 0x00000008ff0c7424 */ /* 0x000fe200078e00ff */
[----:B------:R-:W-:-:S05]  /*2d5a0*/  SEL R7, R14, RZ, P3 ;  /* 0x000000ff0e077207 */ /* 0x000fca0001800000 */
[----:B------:R-:W-:-:S04]  /*2d5b0*/  IMAD.IADD R7, R6, 0x1, R7 ;  /* 0x0000000106077824 */ /* 0x000fc800078e0207 */
[----:B------:R-:W-:-:S07]  /*2d5c0*/  IMAD.MOV.U32 R13, RZ, RZ, R7 ;  /* 0x000000ffff0d7224 */ /* 0x000fce00078e0007 */
[----:B------:R-:W-:Y:S05]  /*2d5d0*/  WARPSYNC.COLLECTIVE R15, `(.L_x_3624) ;  /* 0x000000000f087348 */ /* 0x000fea0003c00000 */
[----:B------:R0:W1:Y:S02]  /*2d5e0*/  SHFL.UP P6, R14, R13, R12, R11 ;  /* 0x0400000c0d0e7389 */ /* 0x00006400000c000b */
[----:B01----:R-:W-:Y:S01]  /*2d5f0*/  ENDCOLLECTIVE ;  /* 0x000000000000791b */ /* 0x003fe20003800000 */
.L_x_3624:
[----:B------:R-:W-:Y:S01]  /*2d600*/  IMAD.MOV.U32 R12, RZ, RZ, 0x10 ;  /* 0x00000010ff0c7424 */ /* 0x000fe200078e00ff */
[----:B------:R-:W-:-:S04]  /*2d610*/  SEL R14, R14, RZ, P4 ;  /* 0x000000ff0e0e7207 */ /* 0x000fc80002000000 */
[----:B------:R-:W-:-:S05]  /*2d620*/  IADD3 R5, R7, R14, RZ ;  /* 0x0000000e07057210 */ /* 0x000fca0007ffe0ff */
[----:B------:R-:W-:-:S07]  /*2d630*/  IMAD.MOV.U32 R13, RZ, RZ, R5 ;  /* 0x000000ffff0d7224 */ /* 0x000fce00078e0005 */
[----:B------:R-:W-:Y:S05]  /*2d640*/  WARPSYNC.COLLECTIVE R15, `(.L_x_3625) ;  /* 0x000000000f087348 */ /* 0x000fea0003c00000 */
[----:B------:R0:W1:Y:S02]  /*2d650*/  SHFL.UP P6, R14, R13, R12, R11 ;  /* 0x0400000c0d0e7389 */ /* 0x00006400000c000b */
[----:B01----:R-:W-:Y:S01]  /*2d660*/  ENDCOLLECTIVE ;  /* 0x000000000000791b */ /* 0x003fe20003800000 */
.L_x_3625:
[----:B------:R-:W-:Y:S02]  /*2d670*/  IMAD.MOV.U32 R12, RZ, RZ, 0x1f ;  /* 0x0000001fff0c7424 */ /* 0x000fe400078e00ff */
[----:B------:R-:W-:Y:S01]  /*2d680*/  IMAD.MOV.U32 R11, RZ, RZ, 0x1f ;  /* 0x0000001fff0b7424 */ /* 0x000fe200078e00ff */
[----:B------:R-:W-:-:S05]  /*2d690*/  SEL R14, R14, RZ, P5 ;  /* 0x000000ff0e0e7207 */ /* 0x000fca0002800000 */
[----:B------:R-:W-:-:S05]  /*2d6a0*/  IMAD.IADD R3, R5, 0x1, R14 ;  /* 0x0000000105037824 */ /* 0x000fca00078e020e */
[----:B------:R-:W-:-:S07]  /*2d6b0*/  MOV R13, R3 ;  /* 0x00000003000d7202 */ /* 0x000fce0000000f00 */
[----:B------:R-:W-:Y:S05]  /*2d6c0*/  WARPSYNC.COLLECTIVE R15, `(.L_x_3626) ;  /* 0x000000000f087348 */ /* 0x000fea0003c00000 */
[----:B------:R0:W1:Y:S02]  /*2d6d0*/  SHFL.IDX P6, R14, R13, R12, R11 ;  /* 0x0000000c0d0e7389 */ /* 0x00006400000c000b */
[----:B01----:R-:W-:Y:S01]  /*2d6e0*/  ENDCOLLECTIVE ;  /* 0x000000000000791b */ /* 0x003fe20003800000 */
.L_x_3626:
[----:B------:R-:W-:Y:S05]  /*2d6f0*/  BRA `(.L_x_3627) ;  /* 0xffffffc400c07947 */ /* 0x000fea000383ffff */
.L_x_3490:
[----:B------:R-:W-:Y:S01]  /*2d700*/  BSSY B0, `(.L_x_3628) ;  /* 0x0000008000007945 */ /* 0x000fe20003800000 */
[----:B-----5:R-:W-:Y:S01]  /*2d710*/  IMAD.MOV.U32 R13, RZ, RZ, R2 ;  /* 0x000000ffff0d7224 */ /* 0x020fe200078e0002 */
[----:B------:R-:W-:Y:S01]  /*2d720*/  MOV R12, 0x1 ;  /* 0x00000001000c7802 */ /* 0x000fe20000000f00 */
[----:B------:R-:W-:Y:S02]  /*2d730*/  IMAD.MOV.U32 R11, RZ, RZ, RZ ;  /* 0x000000ffff0b7224 */ /* 0x000fe400078e00ff */
[----:B------:R-:W-:-:S07]  /*2d740*/  IMAD.MOV.U32 R15, RZ, RZ, -0x1 ;  /* 0xffffffffff0f7424 */ /* 0x000fce00078e00ff */
[----:B0-----:R-:W-:Y:S05]  /*2d750*/  WARPSYNC.COLLECTIVE R15, `(.L_x_3629) ;  /* 0x000000000f087348 */ /* 0x001fea0003c00000 */
[----:B------:R1:W2:Y:S02]  /*2d760*/  SHFL.UP P6, R14, R13, R12, R11 ;  /* 0x0400000c0d0e7389 */ /* 0x0002a400000c000b */
[----:B012---:R-:W-:Y:S01]  /*2d770*/  ENDCOLLECTIVE ;  /* 0x000000000000791b */ /* 0x007fe20003800000 */
.L_x_3629:
[----:B------:R-:W-:Y:S05]  /*2d780*/  BSYNC B0 ;  /* 0x0000000000007941 */ /* 0x000fea0003800000 */
.L_x_3628:
[----:B------:R-:W-:Y:S01]  /*2d790*/  SEL R13, R14, RZ, P1 ;  /* 0x000000ff0e0d7207 */ /* 0x000fe20000800000 */
[----:B------:R-:W-:Y:S01]  /*2d7a0*/  IMAD.MOV.U32 R11, RZ, RZ, RZ ;  /* 0x000000ffff0b7224 */ /* 0x000fe200078e00ff */
[----:B------:R-:W-:Y:S01]  /*2d7b0*/  MOV R12, 0x2 ;  /* 0x00000002000c7802 */ /* 0x000fe20000000f00 */
[----:B------:R-:W-:Y:S02]  /*2d7c0*/  IMAD.MOV.U32 R15, RZ, RZ, -0x1 ;  /* 0xffffffffff0f7424 */ /* 0x000fe400078e00ff */
[----:B------:R-:W-:-:S07]  /*2d7d0*/  IMAD.IADD R13, R2, 0x1, R13 ;  /* 0x00000001020d7824 */ /* 0x000fce00078e020d */
[----:B------:R-:W-:Y:S05]  /*2d7e0*/  WARPSYNC.COLLECTIVE R15, `(.L_x_3630) ;  /* 0x000000000f087348 */ /* 0x000fea0003c00000 */
[----:B------:R0:W1:Y:S02]  /*2d7f0*/  SHFL.UP P6, R14, R13, R12, R11 ;  /* 0x0400000c0d0e7389 */ /* 0x00006400000c000b */
[----:B01----:R-:W-:Y:S01]  /*2d800*/  ENDCOLLECTIVE ;  /* 0x000000000000791b */ /* 0x003fe20003800000 */
.L_x_3630:
[----:B------:R-:W-:Y:S01]  /*2d810*/  IMAD.MOV.U32 R12, RZ, RZ, 0x4 ;  /* 0x00000004ff0c7424 */ /* 0x000fe200078e00ff */
[----:B------:R-:W-:-:S05]  /*2d820*/  SEL R14, R14, RZ, P2 ;  /* 0x000000ff0e0e7207 */ /* 0x000fca0001000000 */
[----:B------:R-:W-:-:S05]  /*2d830*/  IMAD.IADD R5, R13, 0x1, R14 ;  /* 0x000000010d057824 */ /* 0x000fca00078e020e */
[----:B------:R-:W-:-:S07]  /*2d840*/  MOV R13, R5 ;  /* 0x00000005000d7202 */ /* 0x000fce0000000f00 */
[----:B------:R-:W-:Y:S05]  /*2d850*/  WARPSYNC.COLLECTIVE R15, `(.L_x_3631) ;  /* 0x000000000f087348 */ /* 0x000fea0003c00000 */
[----:B------:R0:W1:Y:S02]  /*2d860*/  SHFL.UP P6, R14, R13, R12, R11 ;  /* 0x0400000c0d0e7389 */ /* 0x00006400000c000b */
[----:B01----:R-:W-:Y:S01]  /*2d870*/  ENDCOLLECTIVE ;  /* 0x000000000000791b */ /* 0x003fe20003800000 */
.L_x_3631:
[----:B------:R-:W-:Y:S02]  /*2d880*/  MOV R12, 0x8 ;  /* 0x00000008000c7802 */ /* 0x000fe40000000f00 */
[----:B------:R-:W-:-:S05]  /*2d890*/  SEL R6, R14, RZ, P3 ;  /* 0x000000ff0e067207 */ /* 0x000fca0001800000 */
[----:B------:R-:W-:-:S04]  /*2d8a0*/  IMAD.IADD R6, R5, 0x1, R6 ;  /* 0x0000000105067824 */ /* 0x000fc800078e0206 */
[----:B------:R-:W-:-:S07]  /*2d8b0*/  IMAD.MOV.U32 R13, RZ, RZ, R6 ;  /* 0x000000ffff0d7224 */ /* 0x000fce00078e0006 */
[----:B------:R-:W-:Y:S05]  /*2d8c0*/  WARPSYNC.COLLECTIVE R15, `(.L_x_3632) ;  /* 0x000000000f087348 */ /* 0x000fea0003c00000 */
[----:B------:R0:W1:Y:S02]  /*2d8d0*/  SHFL.UP P6, R14, R13, R12, R11 ;  /* 0x0400000c0d0e7389 */ /* 0x00006400000c000b */
[----:B01----:R-:W-:Y:S01]  /*2d8e0*/  ENDCOLLECTIVE ;  /* 0x000000000000791b */ /* 0x003fe20003800000 */
.L_x_3632:
[----:B------:R-:W-:Y:S01]  /*2d8f0*/  IMAD.MOV.U32 R12, RZ, RZ, 0x10 ;  /* 0x00000010ff0c7424 */ /* 0x000fe200078e00ff */
[----:B------:R-:W-:-:S05]  /*2d900*/  SEL R7, R14, RZ, P4 ;  /* 0x000000ff0e077207 */ /* 0x000fca0002000000 */
[----:B------:R-:W-:-:S04]  /*2d910*/  IMAD.IADD R7, R6, 0x1, R7 ;  /* 0x0000000106077824 */ /* 0x000fc800078e0207 */
[----:B------:R-:W-:-:S07]  /*2d920*/  IMAD.MOV.U32 R13, RZ, RZ, R7 ;  /* 0x000000ffff0d7224 */ /* 0x000fce00078e0007 */
[----:B------:R-:W-:Y:S05]  /*2d930*/  WARPSYNC.COLLECTIVE R15, `(.L_x_3633) ;  /* 0x000000000f087348 */ /* 0x000fea0003c00000 */
[----:B------:R0:W1:Y:S02]  /*2d940*/  SHFL.UP P6, R14, R13, R12, R11 ;  /* 0x0400000c0d0e7389 */ /* 0x00006400000c000b */
[----:B01----:R-:W-:Y:S01]  /*2d950*/  ENDCOLLECTIVE ;  /* 0x000000000000791b */ /* 0x003fe20003800000 */
.L_x_3633:
[----:B------:R-:W-:Y:S02]  /*2d960*/  IMAD.MOV.U32 R12, RZ, RZ, 0x1f ;  /* 0x0000001fff0c7424 */ /* 0x000fe400078e00ff */
[----:B------:R-:W-:Y:S01]  /*2d970*/  IMAD.MOV.U32 R11, RZ, RZ, 0x1f ;  /* 0x0000001fff0b7424 */ /* 0x000fe200078e00ff */
[----:B------:R-:W-:-:S04]  /*2d980*/  SEL R14, R14, RZ, P5 ;  /* 0x000000ff0e0e7207 */ /* 0x000fc80002800000 */
[----:B------:R-:W-:-:S05]  /*2d990*/  IADD3 R3, R7, R14, RZ ;  /* 0x0000000e07037210 */ /* 0x000fca0007ffe0ff */
[----:B------:R-:W-:-:S07]  /*2d9a0*/  IMAD.MOV.U32 R13, RZ, RZ, R3 ;  /* 0x000000ffff0d7224 */ /* 0x000fce00078e0003 */
[----:B------:R-:W-:Y:S05]  /*2d9b0*/  WARPSYNC.COLLECTIVE R15, `(.L_x_3634) ;  /* 0x000000000f087348 */ /* 0x000fea0003c00000 */
[----:B------:R0:W1:Y:S02]  /*2d9c0*/  SHFL.IDX P6, R14, R13, R12, R11 ;  /* 0x0000000c0d0e7389 */ /* 0x00006400000c000b */
[----:B01----:R-:W-:Y:S01]  /*2d9d0*/  ENDCOLLECTIVE ;  /* 0x000000000000791b */ /* 0x003fe20003800000 */
.L_x_3634:
[----:B------:R-:W-:Y:S05]  /*2d9e0*/  BRA `(.L_x_3635) ;  /* 0xffffffc400a87947 */ /* 0x000fea000383ffff */
.L_x_3492:
[----:B------:R-:W-:Y:S01]  /*2d9f0*/  BSSY B0, `(.L_x_3636) ;  /* 0x0000006000007945 */ /* 0x000fe20003800000 */
[----:B------:R-:W-:Y:S02]  /*2da00*/  PLOP3.LUT P6, PT, P6, PT, PT, 0x8, 0x0 ;  /* 0x000000000000781c */ /* 0x000fe400037ce170 */
[----:B------:R-:W-:-:S11]  /*2da10*/  MOV R15, 0xffffffff ;  /* 0xffffffff000f7802 */ /* 0x000fd60000000f00 */
[----:B0-----:R-:W-:Y:S05]  /*2da20*/  WARPSYNC.COLLECTIVE R15, `(.L_x_3637) ;  /* 0x000000000f087348 */ /* 0x001fea0003c00000 */
[----:B------:R-:W-:Y:S01]  /*2da30*/  VOTE.ANY R14, PT, P6 ;  /* 0x00000000000e7806 */ /* 0x000fe200030e0100 */
[----:B0-----:R-:W-:Y:S06]  /*2da40*/  ENDCOLLECTIVE ;  /* 0x000000000000791b */ /* 0x001fec0003800000 */
.L_x_3637:
[----:B------:R-:W-:Y:S05]  /*2da50*/  BSYNC B0 ;  /* 0x0000000000007941 */ /* 0x000fea0003800000 */
.L_x_3636:
[----:B------:R-:W-:Y:S01]  /*2da60*/  IMAD.MOV.U32 R6, RZ, RZ, R14 ;  /* 0x000000ffff067224 */ /* 0x000fe200078e000e */
[----:B------:R-:W-:Y:S01]  /*2da70*/  MOV R11, 0x1f ;  /* 0x0000001f000b7802 */ /* 0x000fe20000000f00 */
[----:B------:R-:W-:Y:S02]  /*2da80*/  IMAD.MOV.U32 R13, RZ, RZ, R2 ;  /* 0x000000ffff0d7224 */ /* 0x000fe400078e0002 */
[----:B------:R-:W0:Y:S01]  /*2da90*/  POPC R4, R6 ;  /* 0x0000000600047309 */ /* 0x000e220000000000 */
[----:B------:R-:W-:Y:S02]  /*2daa0*/  IMAD.MOV.U32 R15, RZ, RZ, -0x1 ;  /* 0xffffffffff0f7424 */ /* 0x000fe400078e00ff */
[----:B0-----:R-:W-:-:S07]  /*2dab0*/  IMAD.MOV.U32 R12, RZ, RZ, R4 ;  /* 0x000000ffff0c7224 */ /* 0x001fce00078e0004 */
[----:B------:R-:W-:Y:S05]  /*2dac0*/  WARPSYNC.COLLECTIVE R15, `(.L_x_3638) ;  /* 0x000000000f087348 */ /* 0x000fea0003c00000 */
[----:B------:R0:W1:Y:S02]  /*2dad0*/  SHFL.IDX P6, R14, R13, R12, R11 ;  /* 0x0000000c0d0e7389 */ /* 0x00006400000c000b */
[----:B01----:R-:W-:Y:S01]  /*2dae0*/  ENDCOLLECTIVE ;  /* 0x000000000000791b */ /* 0x003fe20003800000 */
.L_x_3638:
[----:B------:R-:W-:Y:S01]  /*2daf0*/  IMAD.MOV.U32 R5, RZ, RZ, R14 ;  /* 0x000000ffff057224 */ /* 0x000fe200078e000e */
[----:B------:R-:W-:Y:S06]  /*2db00*/  BRA `(.L_x_3639) ;  /* 0xffffffc400987947 */ /* 0x000fec000383ffff */
.L_x_3494:
[----:B------:R-:W-:Y:S01]  /*2db10*/  BSSY B0, `(.L_x_3640) ;  /* 0x0000007000007945 */ /* 0x000fe20003800000 */
[----:B------:R-:W-:Y:S01]  /*2db20*/  IMAD.MOV.U32 R13, RZ, RZ, R3 ;  /* 0x000000ffff0d7224 */ /* 0x000fe200078e0003 */
[----:B------:R-:W-:Y:S01]  /*2db30*/  MOV R11, 0x1f ;  /* 0x0000001f000b7802 */ /* 0x000fe20000000f00 */
[----:B------:R-:W-:-:S07]  /*2db40*/  IMAD.MOV.U32 R15, RZ, RZ, -0x1 ;  /* 0xffffffffff0f7424 */ /* 0x000fce00078e00ff */
[----:B012---:R-:W-:Y:S05]  /*2db50*/  WARPSYNC.COLLECTIVE R15, `(.L_x_3641) ;  /* 0x000000000f087348 */ /* 0x007fea0003c00000 */
[----:B------:R3:W4:Y:S02]  /*2db60*/  SHFL.IDX P6, R14, R13, R12, R11 ;  /* 0x0000000c0d0e7389 */ /* 0x00072400000c000b */
[----:B01234-:R-:W-:Y:S01]  /*2db70*/  ENDCOLLECTIVE ;  /* 0x000000000000791b */ /* 0x01ffe20003800000 */
.L_x_3641:
[----:B------:R-:W-:Y:S05]  /*2db80*/  BSYNC B0 ;  /* 0x0000000000007941 */ /* 0x000fea0003800000 */
.L_x_3640:
[----:B------:R-:W-:Y:S05]  /*2db90*/  BRA `(.L_x_3493) ;  /* 0xffffffc400907947 */ /* 0x000fea000383ffff */
.L_x_3498:
[----:B0-----:R0:W1:Y:S02]  /*2dba0*/  SYNCS.PHASECHK.TRANS64.TRYWAIT P0, [R3+URZ+0x33420], R0 ;  /* 0x03342000030075a7 */ /* 0x001064000800017f */
[----:B-1----:R-:W-:Y:S05]  /*2dbb0*/  @!P0 NANOSLEEP.SYNCS 0x989680 ;  /* 0x009896800000895d */ /* 0x002fea0003900000 */
[----:B------:R-:W1:Y:S02]  /*2dbc0*/  @!P0 SYNCS.PHASECHK.TRANS64 P0, [R3+URZ+0x33420], R0 ;  /* 0x03342000030085a7 */ /* 0x000e64000800007f */
[----:B-1----:R-:W-:Y:S05]  /*2dbd0*/  @!P0 BRA `(.L_x_3498) ;  /* 0xfffffffc00f08947 */ /* 0x002fea000383ffff */
[----:B------:R-:W-:Y:S05]  /*2dbe0*/  BRA `(.L_x_3642) ;  /* 0xffffffc800b47947 */ /* 0x000fea000383ffff */
.L_x_3499:
        /* <DEDUP_REMOVED lines=11> */
.L_x_3644:
[----:B------:R-:W-:Y:S05]  /*2dca0*/  BSYNC B0 ;  /* 0x0000000000007941 */ /* 0x000fea0003800000 */
.L_x_3643:
[----:B------:R-:W-:Y:S05]  /*2dcb0*/  BRA `(.L_x_3645) ;  /* 0xffffffc8009c7947 */ /* 0x000fea000383ffff */
.L_x_3500:
[----:B------:R-:W-:Y:S01]  /*2dcc0*/  BSSY B0, `(.L_x_3646) ;  /* 0x0000006000007945 */ /* 0x000fe20003800000 */
[----:B------:R-:W-:-:S07]  /*2dcd0*/  IMAD.MOV.U32 R15, RZ, RZ, -0x1 ;  /* 0xffffffffff0f7424 */ /* 0x000fce00078e00ff */
[----:B0-----:R-:W-:Y:S05]  /*2dce0*/  WARPSYNC.COLLECTIVE R15, `(.L_x_3647) ;  /* 0x000000000f0c7348 */ /* 0x001fea0003c00000 */
[----:B------:R-:W-:Y:S02]  /*2dcf0*/  ELECT P6, UR62, PT ;  /* 0x00000000003e782f */ /* 0x000fe400038c0000 */
[----:B------:R-:W-:Y:S01]  /*2dd00*/  MOV R14, UR62 ;  /* 0x0000003e000e7c02 */ /* 0x000fe20008000f00 */
[----:B0-----:R-:W-:Y:S10]  /*2dd10*/  ENDCOLLECTIVE ;  /* 0x000000000000791b */ /* 0x001ff40003800000 */
.L_x_3647:
[----:B------:R-:W-:Y:S05]  /*2dd20*/  BSYNC B0 ;  /* 0x0000000000007941 */ /* 0x000fea0003800000 */
.L_x_3646:
[----:B------:R-:W-:Y:S05]  /*2dd30*/  BRA `(.L_x_3648) ;  /* 0xffffffc800907947 */ /* 0x000fea000383ffff */
.L_x_3502:
[----:B0-----:R0:W1:Y:S02]  /*2dd40*/  SYNCS.PHASECHK.TRANS64.TRYWAIT P1, [R7+URZ], R4 ;  /* 0x00000004070075a7 */ /* 0x001064000802017f */
[----:B-1----:R-:W-:Y:S05]  /*2dd50*/  @!P1 NANOSLEEP.SYNCS 0x989680 ;  /* 0x009896800000995d */ /* 0x002fea0003900000 */
[----:B------:R-:W1:Y:S02]  /*2dd60*/  @!P1 SYNCS.PHASECHK.TRANS64 P1, [R7+URZ], R4 ;  /* 0x00000004070095a7 */ /* 0x000e64000802007f */
[----:B-1----:R-:W-:Y:S05]  /*2dd70*/  @!P1 BRA `(.L_x_3502) ;  /* 0xfffffffc00f09947 */ /* 0x002fea000383ffff */
[----:B------:R-:W-:Y:S05]  /*2dd80*/  BRA `(.L_x_3649) ;  /* 0xffffffc800c87947 */ /* 0x000fea000383ffff */
.L_x_3503:
[----:B-1----:R1:W2:Y:S02]  /*2dd90*/  SYNCS.PHASECHK.TRANS64.TRYWAIT P1, [R5+URZ], R0 ;  /* 0x00000000050075a7 */ /* 0x0022a4000802017f */
[----:B--2---:R-:W-:Y:S05]  /*2dda0*/  @!P1 NANOSLEEP.SYNCS 0x989680 ;  /* 0x009896800000995d */ /* 0x004fea0003900000 */
[----:B------:R-:W2:Y:S02]  /*2ddb0*/  @!P1 SYNCS.PHASECHK.TRANS64 P1, [R5+URZ], R0 ;  /* 0x00000000050095a7 */ /* 0x000ea4000802007f */
[----:B--2---:R-:W-:Y:S05]  /*2ddc0*/  @!P1 BRA `(.L_x_3503) ;  /* 0xfffffffc00f09947 */ /* 0x004fea000383ffff */
[----:B------:R-:W-:Y:S05]  /*2ddd0*/  BRA `(.L_x_3650) ;  /* 0xffffffc800bc7947 */ /* 0x000fea000383ffff */
.L_x_3505:
[----:B-1----:R1:W2:Y:S02]  /*2dde0*/  SYNCS.PHASECHK.TRANS64.TRYWAIT P1, [R5+URZ+0x33460], R4 ;  /* 0x03346004050075a7 */ /* 0x0022a4000802017f */
[----:B--2---:R-:W-:Y:S05]  /*2ddf0*/  @!P1 NANOSLEEP.SYNCS 0x989680 ;  /* 0x009896800000995d */ /* 0x004fea0003900000 */
[----:B------:R-:W2:Y:S02]  /*2de00*/  @!P1 SYNCS.PHASECHK.TRANS64 P1, [R5+URZ+0x33460], R4 ;  /* 0x03346004050095a7 */ /* 0x000ea4000802007f */
[----:B--2---:R-:W-:Y:S05]  /*2de10*/  @!P1 BRA `(.L_x_3505) ;  /* 0xfffffffc00f09947 */ /* 0x004fea000383ffff */
[----:B------:R-:W-:Y:S05]  /*2de20*/  BRA `(.L_x_3651) ;  /* 0xffffffc800bc7947 */ /* 0x000fea000383ffff */
.L_x_3507:
[----:B--2---:R2:W3:Y:S02]  /*2de30*/  SYNCS.PHASECHK.TRANS64.TRYWAIT P1, [R3+URZ+0x33460], R0 ;  /* 0x03346000030075a7 */ /* 0x0044e4000802017f */
[----:B---3--:R-:W-:Y:S05]  /*2de40*/  @!P1 NANOSLEEP.SYNCS 0x989680 ;  /* 0x009896800000995d */ /* 0x008fea0003900000 */
[----:B------:R-:W3:Y:S02]  /*2de50*/  @!P1 SYNCS.PHASECHK.TRANS64 P1, [R3+URZ+0x33460], R0 ;  /* 0x03346000030095a7 */ /* 0x000ee4000802007f */
[----:B---3--:R-:W-:Y:S05]  /*2de60*/  @!P1 BRA `(.L_x_3507) ;  /* 0xfffffffc00f09947 */ /* 0x008fea000383ffff */
[----:B------:R-:W-:Y:S05]  /*2de70*/  BRA `(.L_x_3652) ;  /* 0xffffffc800bc7947 */ /* 0x000fea000383ffff */
.L_x_3509:
[----:B---3--:R3:W4:Y:S02]  /*2de80*/  SYNCS.PHASECHK.TRANS64.TRYWAIT P0, [R5+URZ+0x33480], R4 ;  /* 0x03348004050075a7 */ /* 0x008724000800017f */
[----:B----4-:R-:W-:Y:S05]  /*2de90*/  @!P0 NANOSLEEP.SYNCS 0x989680 ;  /* 0x009896800000895d */ /* 0x010fea0003900000 */
[----:B------:R-:W4:Y:S02]  /*2dea0*/  @!P0 SYNCS.PHASECHK.TRANS64 P0, [R5+URZ+0x33480], R4 ;  /* 0x03348004050085a7 */ /* 0x000f24000800007f */
[----:B----4-:R-:W-:Y:S05]  /*2deb0*/  @!P0 BRA `(.L_x_3509) ;  /* 0xfffffffc00f08947 */ /* 0x010fea000383ffff */
[----:B------:R-:W-:Y:S05]  /*2dec0*/  BRA `(.L_x_3510) ;  /* 0xffffffc800b87947 */ /* 0x000fea000383ffff */
.L_x_3653:
        /* <DEDUP_REMOVED lines=11> */
.L_x_12346:


//--------------------- .text._ZN7cutlass13device_kernelIN5flash11enable_sm90INS1_16FlashAttnFwdSm90INS1_25CollectiveMainloopFwdSm90ILi2EN4cute5tupleIJNS5_1CILi1EEES8_S8_EEENS6_IJNS7_ILi128EEESA_NS7_ILi192EEEEEELi192ENS_12float_e4m3_tEfNS_4arch4Sm90ELb0ELb1ELb1ELb0ELb0ELb0ELb0ELb1ELb1ELb0ELb0ELb0EEENS1_21CollectiveEpilogueFwdINS6_IJSA_SB_SA_EEES9_NS_10bfloat16_tESF_Li256ELb0ELb0ELb0ELb1EEENS1_30DynamicPersistentTileSchedulerILi256ELi128ELb0ELb0ELb1EEEEEEEEEvNT_6ParamsE --------------------------
	.section	.text._ZN7cutlass13device_kernelIN5flash11enable_sm90INS1_16FlashAttnFwdSm90INS1_25CollectiveMainloopFwdSm90ILi2EN4cute5tupleIJNS5_1CILi1EEES8_S8_EEENS6_IJNS7_ILi128EEESA_NS7_ILi192EEEEEELi192ENS_12float_e4m3_tEfNS_4arch4Sm90ELb0ELb1ELb1ELb0ELb0ELb0ELb0ELb1ELb1ELb0ELb0ELb0EEENS1_21CollectiveEpilogueFwdINS6_IJSA_SB_SA_EEES9_NS_10bfloat16_tESF_Li256ELb0ELb0ELb0ELb1EEENS1_30DynamicPersistentTileSchedulerILi256ELi128ELb0ELb0ELb1EEEEEEEEEvNT_6ParamsE,"ax",@progbits
	.align	128
.text._ZN7cutlass13device_kernelIN5flash11enable_sm90INS1_16FlashAttnFwdSm90INS1_25CollectiveMainloopFwdSm90ILi2EN4cute5tupleIJNS5_1CILi1EEES8_S8_EEENS6_IJNS7_ILi128EEESA_NS7_ILi192EEEEEELi192ENS_12float_e4m3_tEfNS_4arch4Sm90ELb0ELb1ELb1ELb0ELb0ELb0ELb0ELb1ELb1ELb0ELb0ELb0EEENS1_21CollectiveEpilogueFwdINS6_IJSA_SB_SA_EEES9_NS_10bfloat16_tESF_Li256ELb0ELb0ELb0ELb1EEENS1_30DynamicPersistentTileSchedulerILi256ELi128ELb0ELb0ELb1EEEEEEEEEvNT_6ParamsE:
        .type           _ZN7cutlass13device_kernelIN5flash11enable_sm90INS1_16FlashAttnFwdSm90INS1_25CollectiveMainloopFwdSm90ILi2EN4cute5tupleIJNS5_1CILi1EEES8_S8_EEENS6_IJNS7_ILi128EEESA_NS7_ILi192EEEEEELi192ENS_12float_e4m3_tEfNS_4arch4Sm90ELb0ELb1ELb1ELb0ELb0ELb0ELb0ELb1ELb1ELb0ELb0ELb0EEENS1_21CollectiveEpilogueFwdINS6_IJSA_SB_SA_EEES9_NS_10bfloat16_tESF_Li256ELb0ELb0ELb0ELb1EEENS1_30DynamicPersistentTileSchedulerILi256ELi128ELb0ELb0ELb1EEEEEEEEEvNT_6ParamsE,@function
        .size           _ZN7cutlass13device_kernelIN5flash11enable_sm90INS1_16FlashAttnFwdSm90INS1_25CollectiveMainloopFwdSm90ILi2EN4cute5tupleIJNS5_1CILi1EEES8_S8_EEENS6_IJNS7_ILi128EEESA_NS7_ILi192EEEEEELi192ENS_12float_e4m3_tEfNS_4arch4Sm90ELb0ELb1ELb1ELb0ELb0ELb0ELb0ELb1ELb1ELb0ELb0ELb0EEENS1_21CollectiveEpilogueFwdINS6_IJSA_SB_SA_EEES9_NS_10bfloat16_tESF_Li256ELb0ELb0ELb0ELb1EEENS1_30DynamicPersistentTileSchedulerILi256ELi128ELb0ELb0ELb1EEEEEEEEEvNT_6ParamsE,(.L_x_12347 - _ZN7cutlass13device_kernelIN5flash11enable_sm90INS1_16FlashAttnFwdSm90INS1_25CollectiveMainloopFwdSm90ILi2EN4cute5tupleIJNS5_1CILi1EEES8_S8_EEENS6_IJNS7_ILi128EEESA_NS7_ILi192EEEEEELi192ENS_12float_e4m3_tEfNS_4arch4Sm90ELb0ELb1ELb1ELb0ELb0ELb0ELb0ELb1ELb1ELb0ELb0ELb0EEENS1_21CollectiveEpilogueFwdINS6_IJSA_SB_SA_EEES9_NS_10bfloat16_tESF_Li256ELb0ELb0ELb0ELb1EEENS1_30DynamicPersistentTileSchedulerILi256ELi128ELb0ELb0ELb1EEEEEEEEEvNT_6ParamsE)
        .other          _ZN7cutlass13device_kernelIN5flash11enable_sm90INS1_16FlashAttnFwdSm90INS1_25CollectiveMainloopFwdSm90ILi2EN4cute5tupleIJNS5_1CILi1EEES8_S8_EEENS6_IJNS7_ILi128EEESA_NS7_ILi192EEEEEELi192ENS_12float_e4m3_tEfNS_4arch4Sm90ELb0ELb1ELb1ELb0ELb0ELb0ELb0ELb1ELb1ELb0ELb0ELb0EEENS1_21CollectiveEpilogueFwdINS6_IJSA_SB_SA_EEES9_NS_10bfloat16_tESF_Li256ELb0ELb0ELb0ELb1EEENS1_30DynamicPersistentTileSchedulerILi256ELi128ELb0ELb0ELb1EEEEEEEEEvNT_6ParamsE,@"STO_CUDA_ENTRY STV_DEFAULT"
_ZN7cutlass13device_kernelIN5flash11enable_sm90INS1_16FlashAttnFwdSm90INS1_25CollectiveMainloopFwdSm90ILi2EN4cute5tupleIJNS5_1CILi1EEES8_S8_EEENS6_IJNS7_ILi128EEESA_NS7_ILi192EEEEEELi192ENS_12float_e4m3_tEfNS_4arch4Sm90ELb0ELb1ELb1ELb0ELb0ELb0ELb0ELb1ELb1ELb0ELb0ELb0EEENS1_21CollectiveEpilogueFwdINS6_IJSA_SB_SA_EEES9_NS_10bfloat16_tESF_Li256ELb0ELb0ELb0ELb1EEENS1_30DynamicPersistentTileSchedulerILi256ELi128ELb0ELb0ELb1EEEEEEEEEvNT_6ParamsE:
        /* <DEDUP_REMOVED lines=24> */
.L_x_3655:
[----:B------:R-:W-:Y:S05]  /*0180*/  BSYNC B0 ;  /* 0x0000000000007941 */ /* 0x000fea0003800000 */
.L_x_3654:
        /* <DEDUP_REMOVED lines=37> */
.L_x_3656:
        /* <DEDUP_REMOVED lines=22> */
.L_x_3657:
        /* <DEDUP_REMOVED lines=18> */
.L_x_3658:
        /* <DEDUP_REMOVED lines=22> */
.L_x_3659:
        /* <DEDUP_REMOVED lines=22> */
.L_x_3660:
[----:B------:R-:W-:Y:S01]  /*0920*/  PLOP3.LUT P0, PT, PT, PT, UP0, 0x80, 0x0 ;  /* 0x000000000000781c */ /* 0x000fe20003f0f008 */
[----:B------:R-:W-:Y:S01]  /*0930*/  UMOV UR46, 0x1 ;  /* 0x00000001002e7882 */ /* 0x000fe20000000000 */
[----:B------:R-:W-:Y:S01]  /*0940*/  NOP ;  /* 0x0000000000007918 */ /* 0x000fe20000000000 */
[----:B------:R-:W-:Y:S01]  /*0950*/  USEL UR46, UR46, 0x2, !UP0 ;  /* 0x000000022e2e7887 */ /* 0x000fe2000c000000 */
[----:B------:R-:W-:Y:S01]  /*0960*/  ULDC.64 UR50, c[0x0][0x208] ;  /* 0x0000820000327ab9 */ /* 0x000fe20000000a00 */
[----:B-123--:R-:W-:Y:S08]  /*0970*/  BAR.SYNC.DEFER_BLOCKING 0x0 ;  /* 0x0000000000007b1d */ /* 0x00eff00000010000 */
[----:B------:R-:W-:Y:S05]  /*0980*/  @!P0 BRA `(.L_x_3661) ;  /* 0x0000011400c48947 */ /* 0x000fea0003800000 */
.L_x_3662:
        /* <DEDUP_REMOVED lines=26> */
[----:B------:R-:W-:-:S02]  /*0b30*/  SHF.R.S32.HI R7, RZ, 0x4, R0 ;  /* 0x00000004ff077819 */ /* 0x000fc40000011400 */
[----:B------:R-:W-:Y:S02]  /*0b40*/  LOP3.LUT R9, R5, 0xffffff80, RZ, 0xc0, !PT ;  /* 0xffffff8005097812 */ /* 0x000fe400078ec0ff */
[----:B------:R-:W-:Y:S02]  /*0b50*/  LEA.HI R2, R0, R7, RZ, 0x1 ;  /* 0x0000000700027211 */ /* 0x000fe400078f08ff */
[----:B------:R-:W-:Y:S01]  /*0b60*/  LEA.HI R207, R3, R208, RZ, 0x5 ;  /* 0x000000d003cf7211 */ /* 0x000fe200078f28ff */
[----:B------:R-:W-:Y:S01]  /*0b70*/  IMAD.IADD R204, R208, 0x1, -R9 ;  /* 0x00000001d0cc7824 */ /* 0x000fe200078e0a09 */
[----:B------:R-:W-:Y:S02]  /*0b80*/  LOP3.LUT R2, R2, 0x1ffffffe, RZ, 0xc0, !PT ;  /* 0x1ffffffe02027812 */ /* 0x000fe400078ec0ff */
[----:B------:R-:W-:Y:S02]  /*0b90*/  SHF.R.S32.HI R207, RZ, 0x5, R207 ;  /* 0x00000005ffcf7819 */ /* 0x000fe400000114cf */
[----:B------:R-:W-:Y:S01]  /*0ba0*/  SHF.R.S32.HI R9, RZ, 0x1f, R204 ;  /* 0x0000001fff097819 */ /* 0x000fe200000114cc */
[----:B------:R-:W-:Y:S01]  /*0bb0*/  IMAD.IADD R2, R7, 0x1, -R2 ;  /* 0x0000000107027824 */ /* 0x000fe200078e0a02 */
[----:B------:R-:W-:Y:S01]  /*0bc0*/  LOP3.LUT R7, R0, 0x3fffff0, RZ, 0xc0, !PT ;  /* 0x03fffff000077812 */ /* 0x000fe200078ec0ff */
[----:B-1----:R-:W-:Y:S01]  /*0bd0*/  ULEA UR39, UR47, UR39, 0x18 ;  /* 0x000000272f277291 */ /* 0x002fe2000f8ec03f */
[----:B------:R-:W-:-:S02]  /*0be0*/  LEA.HI R4, R9, R204, RZ, 0x2 ;  /* 0x000000cc09047211 */ /* 0x000fc400078f10ff */
        /* <DEDUP_REMOVED lines=14> */
[----:B------:R-:W-:Y:S01]  /*0cd0*/  SHF.R.S32.HI R9, RZ, 0x5, R9 ;  /* 0x00000005ff097819 */ /* 0x000fe20000011409 */
[----:B------:R-:W-:Y:S01]  /*0ce0*/  UMOV UR4, UR7 ;  /* 0x0000000700047c82 */ /* 0x000fe20008000000 */
[----:B------:R-:W-:Y:S01]  /*0cf0*/  LEA.HI R3, R3, R208, RZ, 0x3 ;  /* 0x000000d003037211 */ /* 0x000fe200078f18ff */
[----:B------:R-:W-:Y:S01]  /*0d00*/  IMAD.IADD R6, R6, 0x1, -R7 ;  /* 0x0000000106067824 */ /* 0x000fe200078e0a07 */
[----:B------:R-:W-:Y:S01]  /*0d10*/  LOP3.LUT R7, R5, 0x3fffffe, RZ, 0xc0, !PT ;  /* 0x03fffffe05077812 */ /* 0x000fe200078ec0ff */
[----:B------:R-:W-:Y:S01]  /*0d20*/  IMAD.SHL.U32 R5, R2, 0x8, RZ ;  /* 0x0000000802057824 */ /* 0x000fe200078e00ff */
[----:B------:R-:W-:Y:S01]  /*0d30*/  SHF.R.S32.HI R202, RZ, 0x3, R3 ;  /* 0x00000003ffca7819 */ /* 0x000fe20000011403 */
[----:B------:R-:W-:-:S02]  /*0d40*/  IMAD R6, R9, 0x10, R6 ;  /* 0x0000001009067824 */ /* 0x000fc400078e0206 */
[----:B------:R-:W-:Y:S02]  /*0d50*/  IMAD.IADD R7, R206, 0x1, -R7 ;  /* 0x00000001ce077824 */ /* 0x000fe400078e0a07 */
[----:B------:R-:W-:Y:S01]  /*0d60*/  IMAD.WIDE R18, R5, 0x2, R18 ;  /* 0x0000000205127825 */ /* 0x000fe200078e0212 */
[----:B------:R-:W-:-:S03]  /*0d70*/  LOP3.LUT R5, R3, 0x1ffffff8, RZ, 0xc0, !PT ;  /* 0x1ffffff803057812 */ /* 0x000fc600078ec0ff */
[----:B------:R-:W-:Y:S01]  /*0d80*/  IMAD R205, R7, 0x40, R6 ;  /* 0x0000004007cd7824 */ /* 0x000fe200078e0206 */
[----:B------:R-:W-:Y:S01]  /*0d90*/  LOP3.LUT R7, R4, 0x7ffffffc, RZ, 0xc0, !PT ;  /* 0x7ffffffc04077812 */ /* 0x000fe200078ec0ff */
[----:B------:R-:W-:-:S04]  /*0da0*/  IMAD.IADD R5, R208, 0x1, -R5 ;  /* 0x00000001d0057824 */ /* 0x000fc800078e0a05 */
[----:B------:R-:W-:Y:S02]  /*0db0*/  IMAD.SHL.U32 R22, R5, 0x8, RZ ;  /* 0x0000000805167824 */ /* 0x000fe400078e00ff */
[----:B------:R-:W-:-:S07]  /*0dc0*/  IMAD.IADD R16, R204, 0x1, -R7 ;  /* 0x00000001cc107824 */ /* 0x000fce00078e0a07 */
.L_x_3759:
        /* <DEDUP_REMOVED lines=11> */
[----:B--2-4-:R-:W-:Y:S05]  /*0e80*/  @!P0 BRA `(.L_x_3663) ;  /* 0x0000000000208947 */ /* 0x014fea0003800000 */
        /* <DEDUP_REMOVED lines=8> */
.L_x_3663:
[----:B------:R-:W-:Y:S01]  /*0f10*/  ULDC UR6, c[0x0][0xdc4] ;  /* 0x0003710000067ab9 */ /* 0x000fe20000000800 */
[----:B------:R-:W-:Y:S01]  /*0f20*/  UMOV UR48, UR7 ;  /* 0x0000000700307c82 */ /* 0x000fe20008000000 */
[----:B------:R-:W-:-:S11]  /*0f30*/  UISETP.NE.AND UP0, UPT, UR6, 0x1, UPT ;  /* 0x000000010600788c */ /* 0x000fd6000bf05270 */
[----:B------:R-:W-:Y:S02]  /*0f40*/  @UP0 ULDC.64 UR10, c[0x0][0xdc8] ;  /* 0x00037200000a0ab9 */ /* 0x000fe40000000a00 */
[----:B------:R-:W-:-:S04]  /*0f50*/  UIMAD.WIDE.U32 UR4, UR7, UR10, URZ ;  /* 0x0000000a070472a5 */ /* 0x000fc8000f8e003f */
[----:B------:R-:W-:-:S04]  /*0f60*/  @UP0 USHF.R.U32.HI UR48, URZ, UR11, UR5 ;  /* 0x0000000b3f300299 */ /* 0x000fc80008011605 */
[----:B------:R-:W-:-:S12]  /*0f70*/  UIMAD UR4, UR48, UR6, URZ ;  /* 0x00000006300472a4 */ /* 0x000fd8000f8e023f */
.L_x_3664:
        /* <DEDUP_REMOVED lines=47> */
.L_x_3666:
[----:B------:R-:W-:-:S13]  /*1270*/  ISETP.NE.AND P0, PT, R11, 0x1, PT ;  /* 0x000000010b00780c */ /* 0x000fda0003f05270 */
[----:B------:R-:W1:Y:S02]  /*1280*/  @P0 LDC.64 R4, c[0x0][0x9e8] ;  /* 0x00027a00ff040b82 */ /* 0x000e640000000a00 */
[----:B-1----:R-:W-:-:S05]  /*1290*/  @P0 IMAD.HI.U32 R4, R2, R4, RZ ;  /* 0x0000000402040227 */ /* 0x002fca00078e00ff */
[----:B------:R-:W-:-:S07]  /*12a0*/  @P0 SHF.R.U32.HI R2, RZ, R5, R4 ;  /* 0x00000005ff020219 */ /* 0x000fce0000011604 */
.L_x_3667:
[----:B------:R-:W-:-:S05]  /*12b0*/  IMAD R3, R2, R11, R11 ;  /* 0x0000000b02037224 */ /* 0x000fca00078e020b */
[----:B------:R-:W-:-:S07]  /*12c0*/  VIMNMX R0, R0, R3, PT ;  /* 0x0000000300007248 */ /* 0x000fce0003fe0100 */
.L_x_3665:
        /* <DEDUP_REMOVED lines=24> */
.L_x_3669:
[----:B------:R-:W-:Y:S01]  /*1450*/  ISETP.NE.AND P0, PT, R11, 0x1, PT ;  /* 0x000000010b00780c */ /* 0x000fe20003f05270 */
[----:B------:R-:W-:-:S12]  /*1460*/  IMAD.MOV.U32 R0, RZ, RZ, R89 ;  /* 0x000000ffff007224 */ /* 0x000fd800078e0059 */
[----:B------:R-:W1:Y:S02]  /*1470*/  @P0 LDC.64 R2, c[0x0][0x9e8] ;  /* 0x00027a00ff020b82 */ /* 0x000e640000000a00 */
[----:B-1----:R-:W-:-:S05]  /*1480*/  @P0 IMAD.HI.U32 R2, R89, R2, RZ ;  /* 0x0000000259020227 */ /* 0x002fca00078e00ff */
[----:B------:R-:W-:-:S07]  /*1490*/  @P0 SHF.R.U32.HI R0, RZ, R3, R2 ;  /* 0x00000003ff000219 */ /* 0x000fce0000011602 */
.L_x_3670:
[----:B------:R-:W-:-:S05]  /*14a0*/  IMAD R0, R0, R11, RZ ;  /* 0x0000000b00007224 */ /* 0x000fca00078e02ff */
[----:B------:R-:W-:-:S13]  /*14b0*/  R2UR UR5, R0 ;  /* 0x00000000000572ca */ /* 0x000fda00000e0000 */
[----:B------:R-:W-:-:S04]  /*14c0*/  UISETP.LT.AND UP0, UPT, UR4, UR5, UPT ;  /* 0x000000050400728c */ /* 0x000fc8000bf01270 */
[----:B------:R-:W-:-:S12]  /*14d0*/  USEL UR4, UR4, UR5, !UP0 ;  /* 0x0000000504047287 */ /* 0x000fd8000c000000 */
.L_x_3668:
        /* <DEDUP_REMOVED lines=56> */
[----:B------:R-:W-:Y:S02]  /*1860*/  IMAD.MOV.U32 R96, RZ, RZ, RZ ;  /* 0x000000ffff607224 */ /* 0x000fe400078e00ff */
[----:B------:R-:W-:Y:S01]  /*1870*/  IMAD.MOV.U32 R133, RZ, RZ, RZ ;  /* 0x000000ffff857224 */ /* 0x000fe200078e00ff */
        /* <DEDUP_REMOVED lines=29> */
.L_x_3672:
        /* <DEDUP_REMOVED lines=56> */
.L_x_3839:
[----:B------:R-:W-:Y:S05]  /*1dd0*/  @!P0 BRA `(.L_x_3674) ;  /* 0x0000000000048947 */ /* 0x000fea0003800000 */
[----:B------:R-:W-:Y:S01]  /*1de0*/  BPT.TRAP 0x1 ;  /* 0x000000040000795c */ /* 0x000fe20000300000 */
.L_x_3674:
[----:B-1----:R-:W-:Y:S02]  /*1df0*/  IMAD.U32 R3, RZ, RZ, UR49 ;  /* 0x00000031ff037e24 */ /* 0x002fe4000f8e00ff */
[----:B------:R-:W-:-:S03]  /*1e00*/  IMAD.U32 R2, RZ, RZ, UR36 ;  /* 0x00000024ff027e24 */ /* 0x000fc6000f8e00ff */
[----:B------:R-:W-:Y:S02]  /*1e10*/  LEA R3, R3, UR39, 0x3 ;  /* 0x0000002703037c11 */ /* 0x000fe4000f8e18ff */
[----:B------:R-:W-:-:S04]  /*1e20*/  SHF.L.U32 R2, R2, 0x1f, RZ ;  /* 0x0000001f02027819 */ /* 0x000fc800000006ff */
[----:B------:R1:W2:Y:S01]  /*1e30*/  SYNCS.PHASECHK.TRANS64.TRYWAIT P2, [R3+URZ+0x2a830], R2 ;  /* 0x02a83002030075a7 */ /* 0x0002a2000804017f */
[----:B------:R-:W-:Y:S05]  /*1e40*/  @!P0 BRA `(.L_x_3675) ;  /* 0x0000000000048947 */ /* 0x000fea0003800000 */
[----:B------:R-:W-:Y:S01]  /*1e50*/  BPT.TRAP 0x1 ;  /* 0x000000040000795c */ /* 0x000fe20000300000 */
.L_x_3675:
[----:B------:R-:W3:Y:S02]  /*1e60*/  S2R R4, SR_TID.X ;  /* 0x0000000000047919 */ /* 0x000ee40000002100 */
[----:B---3--:R-:W-:Y:S01]  /*1e70*/  LOP3.LUT P1, RZ, R4, 0x7f, RZ, 0xc0, !PT ;  /* 0x0000007f04ff7812 */ /* 0x008fe2000782c0ff */
[----:B--2---:R-:W-:-:S12]  /*1e80*/  @P2 BRA `(.L_x_3676) ;  /* 0x0000000000082947 */ /* 0x004fd80003800000 */
[----:B------:R-:W2:Y:S02]  /*1e90*/  SYNCS.PHASECHK.TRANS64.TRYWAIT P2, [R3+URZ+0x2a830], R2 ;  /* 0x02a83002030075a7 */ /* 0x000ea4000804017f */
[----:B--2---:R-:W-:Y:S05]  /*1ea0*/  @!P2 BRA `(.L_x_3677) ;  /* 0x0000014000d0a947 */ /* 0x004fea0003800000 */
.L_x_3676:
[----:B------:R-:W-:Y:S05]  /*1eb0*/  WARPSYNC.ALL ;  /* 0x0000000000007948 */ /* 0x000fea0003800000 */
[----:B------:R-:W-:Y:S01]  /*1ec0*/  UIADD3 UR4, UR39, 0x1e400, URZ ;  /* 0x0001e40027047890 */ /* 0x000fe2000fffe03f */
[----:B------:R-:W-:Y:S01]  /*1ed0*/  WARPGROUP.ARRIVE ;  /* 0x00000000000079c5 */ /* 0x000fe20000000000 */
[----:B------:R-:W-:Y:S01]  /*1ee0*/  ULOP3.LUT UR24, UR54, 0x10000, URZ, 0xfc, !UPT ;  /* 0x0001000036187892 */ /* 0x000fe2000f8efc3f */
[----:B------:R-:W3:Y:S01]  /*1ef0*/  LDC R108, c[0x0][0x288] ;  /* 0x0000a200ff6c7b82 */ /* 0x000ee20000000800 */
[----:B------:R-:W-:Y:S01]  /*1f00*/  USHF.R.U32.HI UR4, URZ, 0x4, UR4 ;  /* 0x000000043f047899 */ /* 0x000fe20008011604 */
[----:B------:R-:W-:Y:S01]  /*1f10*/  IMAD.MOV.U32 R5, RZ, RZ, -0x80 ;  /* 0xffffff80ff057424 */ /* 0x000fe200078e00ff */
[----:B------:R-:W-:Y:S01]  /*1f20*/  UMOV UR25, 0x80000020 ;  /* 0x8000002000197882 */ /* 0x000fe20000000000 */
[----:B------:R-:W-:Y:S01]  /*1f30*/  UMOV UR27, 0x80000020 ;  /* 0x80000020001b7882 */ /* 0x000fe20000000000 */
[----:B------:R-:W-:Y:S01]  /*1f40*/  ULOP3.LUT UR4, UR4, 0x3fff, URZ, 0xc0, !UPT ;  /* 0x00003fff04047892 */ /* 0x000fe2000f8ec03f */
[----:B-12---:R-:W-:Y:S01]  /*1f50*/  @!P1 VIADD R3, R3, 0x2a840 ;  /* 0x0002a84003039836 */ /* 0x006fe20000000000 */
[----:B------:R-:W-:Y:S01]  /*1f60*/  UMOV UR5, 0x80000020 ;  /* 0x8000002000057882 */ /* 0x000fe20000000000 */
[----:B------:R-:W-:Y:S01]  /*1f70*/  UMOV UR7, 0x80000020 ;  /* 0x8000002000077882 */ /* 0x000fe20000000000 */
[----:B------:R-:W-:Y:S01]  /*1f80*/  ULOP3.LUT UR28, UR4, 0x10000, URZ, 0xfc, !UPT ;  /* 0x00010000041c7892 */ /* 0x000fe2000f8efc3f */
[----:B------:R-:W-:Y:S01]  /*1f90*/  IMAD R98, R88, R5, 0x80 ;  /* 0x0000008058627424 */ /* 0x000fe200078e0205 */
[----:B------:R-:W-:Y:S01]  /*1fa0*/  UIADD3 UR4, UR24, 0x2, URZ ;  /* 0x0000000218047890 */ /* 0x000fe2000fffe03f */
[----:B------:R-:W-:Y:S01]  /*1fb0*/  @!P1 PRMT R3, RZ, 0x654, R3 ;  /* 0x00000654ff039816 */ /* 0x000fe20000000003 */
[----:B------:R-:W-:-:S02]  /*1fc0*/  UIMAD UR26, UR49, 0x600, UR28 ;  /* 0x00000600311a78a4 */ /* 0x000fc4000f8e021c */
[----:B------:R-:W-:Y:S02]  /*1fd0*/  UIADD3 UR8, UR24, 0x200, URZ ;  /* 0x0000020018087890 */ /* 0x000fe4000fffe03f */
[----:B------:R-:W-:Y:S02]  /*1fe0*/  UIADD3 UR6, UR26, 0x2, URZ ;  /* 0x000000021a067890 */ /* 0x000fe4000fffe03f */
[----:B------:R-:W-:Y:S01]  /*1ff0*/  UIADD3 UR10, UR26, 0x200, URZ ;  /* 0x000002001a0a7890 */ /* 0x000fe2000fffe03f */
[----:B------:R-:W-:Y:S02]  /*2000*/  UMOV UR9, 0x80000020 ;  /* 0x8000002000097882 */ /* 0x000fe40000000000 */
[----:B------:R-:W-:Y:S01]  /*2010*/  QGMMA.64x128x32.F32.E4M3.E4M3 R24, gdesc[UR24], RZ, !UPT, gsb0 ;  /* 0x01e00000181879f3 */ /* 0x000fe2000c0008ff */
        /* <DEDUP_REMOVED lines=13> */
[----:B------:R-:W-:Y:S02]  /*20f0*/  ULDC UR29, c[0x0][0x9dc] ;  /* 0x00027700001d7ab9 */ /* 0x000fe40000000800 */
[----:B------:R-:W-:Y:S01]  /*2100*/  ULOP3.LUT UR29, URZ, UR29, URZ, 0x33, !UPT ;  /* 0x0000001d3f1d7292 */ /* 0x000fe2000f8e333f */
[----:B------:R-:W-:-:S02]  /*2110*/  WARPGROUP.DEPBAR.LE gsb0, 0x0 ;  /* 0x00008000000079c5 */ /* 0x000fc40000010000 */
[----:B------:R-:W-:-:S06]  /*2120*/  WARPGROUP.ARRIVE ;  /* 0x00000000000079c5 */ /* 0x000fcc0000000000 */
[----:B------:R-:W-:Y:S01]  /*2130*/  QGMMA.64x128x32.F32.E4M3.E4M3 R24, gdesc[UR4], R24, gsb0 ;  /* 0x01e00000041879f3 */ /* 0x000fe20008000818 */
[----:B------:R-:W-:Y:S02]  /*2140*/  ULDC.64 UR6, c[0x0][0x9e0] ;  /* 0x0002780000067ab9 */ /* 0x000fe40000000a00 */
[----:B------:R-:W-:-:S06]  /*2150*/  UISETP.GE.AND UP0, UPT, UR7, 0x1, UPT ;  /* 0x000000010700788c */ /* 0x000fcc000bf06270 */
[----:B------:R-:W-:Y:S01]  /*2160*/  PLOP3.LUT P2, PT, PT, PT, UP0, 0x40, 0x0 ;  /* 0x000000000000781c */ /* 0x000fe20003f4e808 */
[----:B------:R-:W-:Y:S02]  /*2170*/  WARPGROUP.DEPBAR.LE gsb0, 0x0 ;  /* 0x00008000000079c5 */ /* 0x000fe40000010000 */
[----:B------:R-:W-:-:S06]  /*2180*/  WARPGROUP.ARRIVE ;  /* 0x00000000000079c5 */ /* 0x000fcc0000000000 */
[----:B------:R-:W-:Y:S01]  /*2190*/  QGMMA.64x128x32.F32.E4M3.E4M3 R24, gdesc[UR8], R24, gsb0 ;  /* 0x01e00000081879f3 */ /* 0x000fe20008000818 */
[----:B------:R-:W-:Y:S02]  /*21a0*/  ULDC UR10, c[0x0][0x2e0] ;  /* 0x0000b800000a7ab9 */ /* 0x000fe40000000800 */
[----:B------:R-:W-:Y:S01]  /*21b0*/  IMAD R5, R17, UR10, R98 ;  /* 0x0000000a11057c24 */ /* 0x000fe2000f8e0262 */
        /* <DEDUP_REMOVED lines=28> */
[C---:B-1----:R-:W-:Y:S01]  /*2380*/  FMUL.FTZ R25, R0.reuse, R42 ;  /* 0x0000002a00197220 */ /* 0x042fe20000410000 */
[C---:B------:R-:W-:Y:S01]  /*2390*/  FMUL.FTZ R20, R0.reuse, R35 ;  /* 0x0000002300147220 */ /* 0x040fe20000410000 */
[C---:B------:R-:W-:Y:S01]  /*23a0*/  FMUL.FTZ R26, R0.reuse, R43 ;  /* 0x0000002b001a7220 */ /* 0x040fe20000410000 */
[C---:B------:R-:W-:Y:S01]  /*23b0*/  FMUL.FTZ R31, R0.reuse, R54 ;  /* 0x00000036001f7220 */ /* 0x040fe20000410000 */
[C---:B------:R-:W-:Y:S01]  /*23c0*/  FMUL.FTZ R37, R0.reuse, R37 ;  /* 0x0000002500257220 */ /* 0x040fe20000410000 */
[C---:B------:R-:W-:Y:S01]  /*23d0*/  FMUL.FTZ R21, R0.reuse, R38 ;  /* 0x0000002600157220 */ /* 0x040fe20000410000 */
[C---:B------:R-:W-:Y:S01]  /*23e0*/  FMUL.FTZ R24, R0.reuse, R39 ;  /* 0x0000002700187220 */ /* 0x040fe20000410000 */
[----:B------:R1:W2:Y:S01]  /*23f0*/  MUFU.TANH R11, R32 ;  /* 0x00000020000b7308 */ /* 0x0002a20000002400 */
[C---:B----4-:R-:W-:Y:S01]  /*2400*/  FMUL.FTZ R28, R0.reuse, R47 ;  /* 0x0000002f001c7220 */ /* 0x050fe20000410000 */
        /* <DEDUP_REMOVED lines=42> */
[----:B------:R3:W-:Y:S01]  /*26b0*/  @!P1 SYNCS.ARRIVE.TRANS64.RED.A1T0 RZ, [R3+URZ], RZ ;  /* 0x000000ff03ff99a7 */ /* 0x0007e2000810043f */
[----:B------:R-:W-:Y:S01]  /*26c0*/  FMUL.FTZ R75, R0, R75 ;  /* 0x0000004b004b7220 */ /* 0x000fe20000410000 */
[----:B------:R-:W-:-:S02]  /*26d0*/  LEA R82, R88, 0xffffff80, 0x7 ;  /* 0xffffff8058527811 */ /* 0x000fc400078e38ff */
[----:B------:R1:W2:Y:S01]  /*26e0*/  MUFU.TANH R47, R57 ;  /* 0x00000039002f7308 */ /* 0x0002a20000002400 */
[----:B----4-:R-:W-:Y:S01]  /*26f0*/  FMUL.FTZ R56, R0, R86 ;  /* 0x0000005600387220 */ /* 0x010fe20000410000 */
[----:B---3--:R-:W-:-:S06]  /*2700*/  IADD3 R3, R5, 0x1, -R108 ;  /* 0x0000000105037810 */ /* 0x008fcc0007ffe86c */
[----:B------:R-:W3:Y:S01]  /*2710*/  MUFU.TANH R4, R4 ;  /* 0x0000000400047308 */ /* 0x000ee20000002400 */
[----:B-1----:R-:W-:Y:S01]  /*2720*/  FMUL.FTZ R57, R0, R87 ;  /* 0x0000005700397220 */ /* 0x002fe20000410000 */
[----:B------:R-:W-:Y:S02]  /*2730*/  IMAD R6, R16, -0x2, R3 ;  /* 0xfffffffe10067824 */ /* 0x000fe400078e0203 */
[----:B------:R-:W-:Y:S02]  /*2740*/  VIADD R3, R205, UR42 ;  /* 0x0000002acd037c36 */ /* 0x000fe40008000000 */
[C---:B------:R-:W-:Y:S02]  /*2750*/  VIADD R86, R6.reuse, UR6 ;  /* 0x0000000606567c36 */ /* 0x040fe40008000000 */
[----:B------:R-:W1:Y:S01]  /*2760*/  MUFU.TANH R2, R2 ;  /* 0x0000000200027308 */ /* 0x000e620000002400 */
[----:B------:R-:W-:-:S04]  /*2770*/  VIADD R79, R6, UR29 ;  /* 0x0000001d064f7c36 */ /* 0x000fc80008000000 */
[----:B------:R-:W-:-:S03]  /*2780*/  IMAD.IADD R7, R79, 0x1, R3 ;  /* 0x000000014f077824 */ /* 0x000fc600078e0203 */
        /* <DEDUP_REMOVED lines=52> */
[----:B------:R5:W1:Y:S02]  /*2ad0*/  MUFU.TANH R97, R75 ;  /* 0x0000004b00617308 */ /* 0x000a640000002400 */
[----:B-----5:R-:W-:-:S05]  /*2ae0*/  IMAD R75, R16, -0x2, R5 ;  /* 0xfffffffe104b7824 */ /* 0x020fca00078e0205 */
[----:B------:R-:W-:Y:S01]  /*2af0*/  VIADDMNMX R6, R3, R86, R75, PT ;  /* 0x0000005603067246 */ /* 0x000fe2000380014b */
[----:B--234-:R-:W-:Y:S06]  /*2b00*/  @P2 BRA `(.L_x_3678) ;  /* 0x00000000005c2947 */ /* 0x01cfec0003800000 */
        /* <DEDUP_REMOVED lines=13> */
.L_x_3680:
[----:B------:R-:W-:-:S06]  /*2be0*/  UISETP.NE.AND UP1, UPT, UR7, 0x1, UPT ;  /* 0x000000010700788c */ /* 0x000fcc000bf25270 */
[----:B------:R-:W-:-:S05]  /*2bf0*/  PLOP3.LUT P2, PT, PT, PT, UP1, 0x80, 0x0 ;  /* 0x000000000000781c */ /* 0x000fca0003f4f018 */
[----:B------:R-:W-:-:S08]  /*2c00*/  @UP1 ULDC.64 UR14, c[0x0][0x9e8] ;  /* 0x00027a00000e1ab9 */ /* 0x000fd00000000a00 */
[----:B------:R-:W-:-:S05]  /*2c10*/  @P2 IMAD.HI.U32 R48, R5, UR14, RZ ;  /* 0x0000000e05302c27 */ /* 0x000fca000f8e00ff */
[----:B------:R-:W-:-:S07]  /*2c20*/  @P2 SHF.R.U32.HI R5, RZ, UR15, R48 ;  /* 0x0000000fff052c19 */ /* 0x000fce0008011630 */
.L_x_3681:
[----:B------:R-:W-:Y:S05]  /*2c30*/  BSYNC B0 ;  /* 0x0000000000007941 */ /* 0x000fea0003800000 */
.L_x_3679:
[----:B------:R-:W-:-:S04]  /*2c40*/  IMAD R5, R5, UR7, -R82 ;  /* 0x0000000705057c24 */ /* 0x000fc8000f8e0a52 */
[----:B------:R-:W-:-:S05]  /*2c50*/  IMAD R5, R16, -0x2, R5 ;  /* 0xfffffffe10057824 */ /* 0x000fca00078e0205 */
[----:B------:R-:W-:Y:S02]  /*2c60*/  VIMNMX R7, R7, R5, !PT ;  /* 0x0000000507077248 */ /* 0x000fe40007fe0100 */
[----:B------:R-:W-:-:S07]  /*2c70*/  VIADDMNMX R6, R5, UR7, R6, PT ;  /* 0x0000000705067c46 */ /* 0x000fce000b800106 */
.L_x_3678:
[C---:B------:R-:W-:Y:S02]  /*2c80*/  ISETP.GE.AND P2, PT, R98.reuse, 0x2, PT ;  /* 0x000000026200780c */ /* 0x040fe40003f46270 */
[C---:B------:R-:W-:Y:S02]  /*2c90*/  ISETP.GE.AND P5, PT, R98.reuse, 0xa, PT ;  /* 0x0000000a6200780c */ /* 0x040fe40003fa6270 */
[----:B------:R-:W-:Y:S02]  /*2ca0*/  ISETP.GT.AND P3, PT, R7, 0x1, !P2 ;  /* 0x000000010700780c */ /* 0x000fe40005764270 */
[----:B------:R-:W-:Y:S02]  /*2cb0*/  ISETP.GE.AND P4, PT, R98, 0x9, PT ;  /* 0x000000096200780c */ /* 0x000fe40003f86270 */
[----:B------:R-:W-:Y:S02]  /*2cc0*/  ISETP.LT.OR P3, PT, R6, 0x2, P3 ;  /* 0x000000020600780c */ /* 0x000fe40001f61670 */
[----:B------:R-:W-:-:S02]  /*2cd0*/  P2R R83, PR, RZ, 0x10 ;  /* 0x00000010ff537803 */ /* 0x000fc40000000000 */
[----:B------:R-:W-:Y:S02]  /*2ce0*/  FSEL R100, R8, -INF , !P3 ;  /* 0xff80000008647808 */ /* 0x000fe40005800000 */
[C---:B------:R-:W-:Y:S02]  /*2cf0*/  ISETP.GT.AND P3, PT, R7.reuse, 0x9, !P5 ;  /* 0x000000090700780c */ /* 0x040fe40006f64270 */
[----:B------:R-:W-:Y:S02]  /*2d00*/  P2R R87, PR, RZ, 0x20 ;  /* 0x00000020ff577803 */ /* 0x000fe40000000000 */
[----:B------:R-:W-:Y:S02]  /*2d10*/  ISETP.LT.OR P3, PT, R6, 0xa, P3 ;  /* 0x0000000a0600780c */ /* 0x000fe40001f61670 */
[----:B------:R-:W-:Y:S02]  /*2d20*/  ISETP.GT.AND P4, PT, R7, 0x8, !P4 ;  /* 0x000000080700780c */ /* 0x000fe40006784270 */
[----:B------:R-:W-:-:S02]  /*2d30*/  ISETP.GE.AND P5, PT, R98, 0x11, PT ;  /* 0x000000116200780c */ /* 0x000fc40003fa6270 */
[----:B------:R-:W-:Y:S02]  /*2d40*/  FSEL R104, R10, -INF , !P3 ;  /* 0xff8000000a687808 */ /* 0x000fe40005800000 */
[C---:B------:R-:W-:Y:S02]  /*2d50*/  ISETP.LT.OR P4, PT, R6.reuse, 0x9, P4 ;  /* 0x000000090600780c */ /* 0x040fe40002781670 */
[----:B------:R-:W-:Y:S02]  /*2d60*/  ISETP.GT.AND P3, PT, R7, 0x10, !P5 ;  /* 0x000000100700780c */ /* 0x000fe40006f64270 */
[----:B------:R-:W-:Y:S02]  /*2d70*/  FSEL R102, R9, -INF , !P4 ;  /* 0xff80000009667808 */ /* 0x000fe40006000000 */
        /* <DEDUP_REMOVED lines=17> */
[----:B-1----:R-:W-:Y:S02]  /*2e90*/  FSEL R69, R37, -INF , !P3 ;  /* 0xff80000025457808 */ /* 0x002fe40005800000 */
        /* <DEDUP_REMOVED lines=116> */
[----:B------:R-:W-:Y:S01]  /*35e0*/  FSEL R76, R4, -INF , !P6 ;  /* 0xff800000044c7808 */ /* 0x000fe20007000000 */
[----:B------:R-:W-:Y:S01]  /*35f0*/  VIADD R4, R3, 0x8 ;  /* 0x0000000803047836 */ /* 0x000fe20000000000 */
[----:B------:R-:W-:-:S04]  /*3600*/  ISETP.GE.AND P6, PT, R98, 0x7a, PT ;  /* 0x0000007a6200780c */ /* 0x000fc80003fc6270 */
[----:B------:R-:W-:Y:S02]  /*3610*/  P2R R77, PR, RZ, 0x40 ;  /* 0x00000040ff4d7803 */ /* 0x000fe40000000000 */
[----:B------:R-:W-:Y:S02]  /*3620*/  ISETP.GT.AND P6, PT, R7, 0x79, !P6 ;  /* 0x000000790700780c */ /* 0x000fe400077c4270 */
[----:B------:R-:W-:Y:S01]  /*3630*/  VIADDMNMX R72, R4, R86, R75, PT ;  /* 0x0000005604487246 */ /* 0x000fe2000380014b */
[----:B------:R-:W-:Y:S01]  /*3640*/  IMAD.IADD R75, R79, 0x1, R4 ;  /* 0x000000014f4b7824 */ /* 0x000fe200078e0204 */
[----:B------:R-:W-:-:S04]  /*3650*/  ISETP.LT.OR P6, PT, R6, 0x7a, P6 ;  /* 0x0000007a0600780c */ /* 0x000fc800037c1670 */
[----:B------:R-:W-:Y:S02]  /*3660*/  FSEL R6, R85, -INF , !P6 ;  /* 0xff80000055067808 */ /* 0x000fe40007000000 */
[----:B------:R-:W-:-:S13]  /*3670*/  PLOP3.LUT P6, PT, PT, PT, UP0, 0x40, 0x0 ;  /* 0x000000000000781c */ /* 0x000fda0003fce808 */
        /* <DEDUP_REMOVED lines=15> */
.L_x_3684:
[----:B------:R-:W-:-:S06]  /*3770*/  UISETP.NE.AND UP1, UPT, UR7, 0x1, UPT ;  /* 0x000000010700788c */ /* 0x000fcc000bf25270 */
[----:B------:R-:W-:-:S05]  /*3780*/  PLOP3.LUT P6, PT, PT, PT, UP1, 0x80, 0x0 ;  /* 0x000000000000781c */ /* 0x000fca0003fcf018 */
[----:B------:R-:W-:-:S08]  /*3790*/  @UP1 ULDC.64 UR10, c[0x0][0x9e8] ;  /* 0x00027a00000a1ab9 */ /* 0x000fd00000000a00 */
[----:B------:R-:W-:Y:S01]  /*37a0*/  @P6 IMAD.HI.U32 R79, R7, UR10, RZ ;  /* 0x0000000a074f6c27 */ /* 0x000fe2000f8e00ff */
[----:B------:R-:W-:-:S13]  /*37b0*/  PLOP3.LUT P6, PT, PT, PT, UP1, 0x80, 0x0 ;  /* 0x000000000000781c */ /* 0x000fda0003fcf018 */
[----:B------:R-:W-:-:S07]  /*37c0*/  @P6 SHF.R.U32.HI R7, RZ, UR11, R79 ;  /* 0x0000000bff076c19 */ /* 0x000fce000801164f */
.L_x_3685:
[----:B------:R-:W-:Y:S05]  /*37d0*/  BSYNC B0 ;  /* 0x0000000000007941 */ /* 0x000fea0003800000 */
.L_x_3683:
[----:B------:R-:W-:-:S04]  /*37e0*/  IMAD R7, R7, UR7, -R82 ;  /* 0x0000000707077c24 */ /* 0x000fc8000f8e0a52 */
[----:B------:R-:W-:-:S05]  /*37f0*/  IMAD R7, R16, -0x2, R7 ;  /* 0xfffffffe10077824 */ /* 0x000fca00078e0207 */
[----:B------:R-:W-:Y:S02]  /*3800*/  VIMNMX R75, R75, R7, !PT ;  /* 0x000000074b4b7248 */ /* 0x000fe40007fe0100 */
[----:B------:R-:W-:-:S07]  /*3810*/  VIADDMNMX R72, R7, UR7, R72, PT ;  /* 0x0000000707487c46 */ /* 0x000fce000b800148 */
.L_x_3682:
[----:B------:R-:W-:Y:S01]  /*3820*/  ISETP.GT.AND P2, PT, R75, 0x1, !P2 ;  /* 0x000000014b00780c */ /* 0x000fe20005744270 */
[----:B------:R-:W-:Y:S01]  /*3830*/  ULDC UR10, c[0x0][0x988] ;  /* 0x00026200000a7ab9 */ /* 0x000fe20000000800 */
[----:B------:R-:W-:Y:S02]  /*3840*/  ISETP.NE.AND P6, PT, R99, RZ, PT ;  /* 0x000000ff6300720c */ /* 0x000fe40003fc5270 */
        /* <DEDUP_REMOVED lines=12> */
[C---:B------:R-:W-:Y:S02]  /*3910*/  ISETP.GT.AND P2, PT, R75.reuse, 0x9, !P2 ;  /* 0x000000094b00780c */ /* 0x040fe40005744270 */
[C---:B------:R-:W-:Y:S02]  /*3920*/  ISETP.GT.AND P3, PT, R75.reuse, 0x70, !P3 ;  /* 0x000000704b00780c */ /* 0x040fe40005f64270 */
[----:B------:R-:W-:Y:S02]  /*3930*/  ISETP.LT.OR P2, PT, R72, 0xa, P2 ;  /* 0x0000000a4800780c */ /* 0x000fe40001741670 */
[----:B------:R-:W-:-:S02]  /*3940*/  ISETP.GT.AND P4, PT, R75, 0x71, !P4 ;  /* 0x000000714b00780c */ /* 0x000fc40006784270 */
[----:B------:R-:W-:Y:S02]  /*3950*/  FSEL R14, R14, -INF , !P2 ;  /* 0xff8000000e0e7808 */ /* 0x000fe40005000000 */
[----:B------:R-:W-:Y:S02]  /*3960*/  ISETP.GT.AND P2, PT, R75, 0x10, !P6 ;  /* 0x000000104b00780c */ /* 0x000fe40007744270 */
[----:B------:R-:W-:Y:S02]  /*3970*/  ISETP.NE.AND P6, PT, R39, RZ, PT ;  /* 0x000000ff2700720c */ /* 0x000fe40003fc5270 */
[C---:B------:R-:W-:Y:S02]  /*3980*/  ISETP.LT.OR P2, PT, R72.reuse, 0x11, P2 ;  /* 0x000000114800780c */ /* 0x040fe40001741670 */
[----:B------:R-:W-:Y:S02]  /*3990*/  ISETP.LT.OR P3, PT, R72, 0x71, P3 ;  /* 0x000000714800780c */ /* 0x000fe40001f61670 */
[----:B------:R-:W-:-:S02]  /*39a0*/  FSEL R15, R15, -INF , !P2 ;  /* 0xff8000000f0f7808 */ /* 0x000fc40005000000 */
[----:B------:R-:W-:Y:S02]  /*39b0*/  ISETP.NE.AND P2, PT, R101, RZ, PT ;  /* 0x000000ff6500720c */ /* 0x000fe40003f45270 */
[C---:B------:R-:W-:Y:S02]  /*39c0*/  ISETP.GT.AND P5, PT, R75.reuse, 0x78, !P5 ;  /* 0x000000784b00780c */ /* 0x040fe40006fa4270 */
[----:B------:R-:W-:Y:S02]  /*39d0*/  ISETP.GT.AND P2, PT, R75, 0x11, !P2 ;  /* 0x000000114b00780c */ /* 0x000fe40005744270 */
[C---:B------:R-:W-:Y:S02]  /*39e0*/  ISETP.LT.OR P4, PT, R72.reuse, 0x72, P4 ;  /* 0x000000724800780c */ /* 0x040fe40002781670 */
[----:B------:R-:W-:Y:S02]  /*39f0*/  ISETP.LT.OR P2, PT, R72, 0x12, P2 ;  /* 0x000000124800780c */ /* 0x000fe40001741670 */
[----:B------:R-:W-:-:S02]  /*3a00*/  FSEL R55, R55, -INF , !P3 ;  /* 0xff80000037377808 */ /* 0x000fc40005800000 */
[----:B------:R-:W-:Y:S02]  /*3a10*/  FSEL R20, R20, -INF , !P2 ;  /* 0xff80000014147808 */ /* 0x000fe40005000000 */
[----:B------:R-:W-:Y:S02]  /*3a20*/  ISETP.NE.AND P2, PT, R103, RZ, PT ;  /* 0x000000ff6700720c */ /* 0x000fe40003f45270 */
[----:B------:R-:W-:Y:S02]  /*3a30*/  ISETP.LT.OR P5, PT, R72, 0x79, P5 ;  /* 0x000000794800780c */ /* 0x000fe40002fa1670 */
[----:B------:R-:W-:Y:S02]  /*3a40*/  ISETP.GT.AND P2, PT, R75, 0x18, !P2 ;  /* 0x000000184b00780c */ /* 0x000fe40005744270 */
[----:B------:R-:W-:Y:S02]  /*3a50*/  FSEL R54, R54, -INF , !P4 ;  /* 0xff80000036367808 */ /* 0x000fe40006000000 */
[----:B------:R-:W-:-:S02]  /*3a60*/  ISETP.LT.OR P2, PT, R72, 0x19, P2 ;  /* 0x000000194800780c */ /* 0x000fc40001741670 */
[----:B------:R-:W-:Y:S02]  /*3a70*/  FSEL R56, R56, -INF , !P5 ;  /* 0xff80000038387808 */ /* 0x000fe40006800000 */
[----:B------:R-:W-:Y:S02]  /*3a80*/  FSEL R21, R21, -INF , !P2 ;  /* 0xff80000015157808 */ /* 0x000fe40005000000 */
[----:B------:R-:W-:Y:S02]  /*3a90*/  ISETP.NE.AND P2, PT, R91, RZ, PT ;  /* 0x000000ff5b00720c */ /* 0x000fe40003f45270 */
[----:B------:R-:W-:Y:S02]  /*3aa0*/  R2UR UR14, R89 ;  /* 0x00000000590e72ca */ /* 0x000fe400000e0000 */
[----:B------:R-:W-:-:S04]  /*3ab0*/  ISETP.GT.AND P2, PT, R75, 0x19, !P2 ;  /* 0x000000194b00780c */ /* 0x000fc80005744270 */
[----:B------:R-:W-:-:S04]  /*3ac0*/  ISETP.LT.OR P2, PT, R72, 0x1a, P2 ;  /* 0x0000001a4800780c */ /* 0x000fc80001741670 */
[----:B------:R-:W-:Y:S02]  /*3ad0*/  FSEL R24, R24, -INF , !P2 ;  /* 0xff80000018187808 */ /* 0x000fe40005000000 */
[----:B------:R-:W-:Y:S01]  /*3ae0*/  ISETP.NE.AND P2, PT, R37, RZ, PT ;  /* 0x000000ff2500720c */ /* 0x000fe20003f45270 */
[----:B------:R-:W-:-:S03]  /*3af0*/  UIADD3 UR6, UR14, UR6, URZ ;  /* 0x000000060e067290 */ /* 0x000fc6000fffe03f */
[----:B------:R-:W-:-:S04]  /*3b00*/  ISETP.GT.AND P2, PT, R75, 0x20, !P2 ;  /* 0x000000204b00780c */ /* 0x000fc80005744270 */
[----:B------:R-:W-:-:S04]  /*3b10*/  ISETP.LT.OR P2, PT, R72, 0x21, P2 ;  /* 0x000000214800780c */ /* 0x000fc80001741670 */
[----:B------:R-:W-:Y:S02]  /*3b20*/  FSEL R25, R25, -INF , !P2 ;  /* 0xff80000019197808 */ /* 0x000fe40005000000 */
[----:B------:R-:W-:-:S04]  /*3b30*/  ISETP.NE.AND P2, PT, R105, RZ, PT ;  /* 0x000000ff6900720c */ /* 0x000fc80003f45270 */
[----:B------:R-:W-:-:S04]  /*3b40*/  ISETP.GT.AND P2, PT, R75, 0x21, !P2 ;  /* 0x000000214b00780c */ /* 0x000fc80005744270 */
[----:B------:R-:W-:-:S04]  /*3b50*/  ISETP.LT.OR P2, PT, R72, 0x22, P2 ;  /* 0x000000224800780c */ /* 0x000fc80001741670 */
[----:B------:R-:W-:Y:S02]  /*3b60*/  FSEL R26, R26, -INF , !P2 ;  /* 0xff8000001a1a7808 */ /* 0x000fe40005000000 */
[----:B------:R-:W-:-:S04]  /*3b70*/  ISETP.NE.AND P2, PT, R41, RZ, PT ;  /* 0x000000ff2900720c */ /* 0x000fc80003f45270 */
[----:B------:R-:W-:-:S04]  /*3b80*/  ISETP.GT.AND P2, PT, R75, 0x28, !P2 ;  /* 0x000000284b00780c */ /* 0x000fc80005744270 */
[----:B------:R-:W-:-:S04]  /*3b90*/  ISETP.LT.OR P2, PT, R72, 0x29, P2 ;  /* 0x000000294800780c */ /* 0x000fc80001741670 */
        /* <DEDUP_REMOVED lines=18> */
[----:B------:R-:W-:Y:S02]  /*3cc0*/  FMNMX.FTZ R7, R71, R44, !PT ;  /* 0x0000002c47077209 */ /* 0x000fe40007810000 */
        /* <DEDUP_REMOVED lines=8> */
[----:B------:R-:W-:Y:S02]  /*3d50*/  FMNMX.FTZ R44, R66, R7, !PT ;  /* 0x00000007422c7209 */ /* 0x000fe40007810000 */
[----:B------:R-:W-:Y:S02]  /*3d60*/  FSEL R31, R31, -INF , !P2 ;  /* 0xff8000001f1f7808 */ /* 0x000fe40005000000 */
        /* <DEDUP_REMOVED lines=33> */
[----:B------:R-:W-:Y:S01]  /*3f80*/  ISETP.NE.AND P2, PT, R109, RZ, PT ;  /* 0x000000ff6d00720c */ /* 0x000fe20003f45270 */
[----:B------:R-:W1:Y:S01]  /*3f90*/  SHFL.BFLY PT, R7, R44, 0x2, 0x1f ;  /* 0x0c401f002c077f89 */ /* 0x000e6200000e0000 */
[----:B------:R-:W-:Y:S02]  /*3fa0*/  ISETP.NE.AND P6, PT, R95, RZ, PT ;  /* 0x000000ff5f00720c */ /* 0x000fe40003fc5270 */
[----:B------:R-:W-:-:S04]  /*3fb0*/  ISETP.GT.AND P2, PT, R75, 0x50, !P2 ;  /* 0x000000504b00780c */ /* 0x000fc80005744270 */
[----:B------:R-:W-:-:S04]  /*3fc0*/  ISETP.LT.OR P2, PT, R72, 0x51, P2 ;  /* 0x000000514800780c */ /* 0x000fc80001741670 */
[----:B------:R-:W-:Y:S02]  /*3fd0*/  FSEL R43, R43, -INF , !P2 ;  /* 0xff8000002b2b7808 */ /* 0x000fe40005000000 */
[----:B------:R-:W-:-:S04]  /*3fe0*/  ISETP.NE.AND P2, PT, R110, RZ, PT ;  /* 0x000000ff6e00720c */ /* 0x000fc80003f45270 */
[----:B------:R-:W-:-:S04]  /*3ff0*/  ISETP.GT.AND P2, PT, R75, 0x51, !P2 ;  /* 0x000000514b00780c */ /* 0x000fc80005744270 */
[----:B------:R-:W-:Y:S02]  /*4000*/  ISETP.LT.OR P2, PT, R72, 0x52, P2 ;  /* 0x000000524800780c */ /* 0x000fe40001741670 */
[----:B-1----:R-:W-:Y:S02]  /*4010*/  FMNMX.FTZ R45, R44, R7, !PT ;  /* 0x000000072c2d7209 */ /* 0x002fe40007810000 */
[----:B------:R-:W-:Y:S02]  /*4020*/  FSEL R42, R92, -INF , !P2 ;  /* 0xff8000005c2a7808 */ /* 0x000fe40005000000 */
[----:B------:R-:W-:Y:S01]  /*4030*/  ISETP.NE.AND P2, PT, R111, RZ, PT ;  /* 0x000000ff6f00720c */ /* 0x000fe20003f45270 */
[----:B------:R-:W1:Y:S03]  /*4040*/  SHFL.BFLY PT, R46, R45, 0x1, 0x1f ;  /* 0x0c201f002d2e7f89 */ /* 0x000e6600000e0000 */
[----:B------:R-:W-:-:S04]  /*4050*/  ISETP.GT.AND P2, PT, R75, 0x58, !P2 ;  /* 0x000000584b00780c */ /* 0x000fc80005744270 */
[----:B------:R-:W-:-:S04]  /*4060*/  ISETP.LT.OR P2, PT, R72, 0x59, P2 ;  /* 0x000000594800780c */ /* 0x000fc80001741670 */
[----:B------:R-:W-:Y:S02]  /*4070*/  FSEL R38, R93, -INF , !P2 ;  /* 0xff8000005d267808 */ /* 0x000fe40005000000 */
[----:B------:R-:W-:-:S04]  /*4080*/  ISETP.NE.AND P2, PT, R112, RZ, PT ;  /* 0x000000ff7000720c */ /* 0x000fc80003f45270 */
[----:B------:R-:W-:-:S04]  /*4090*/  ISETP.GT.AND P2, PT, R75, 0x59, !P2 ;  /* 0x000000594b00780c */ /* 0x000fc80005744270 */
[----:B------:R-:W-:Y:S02]  /*40a0*/  ISETP.LT.OR P2, PT, R72, 0x5a, P2 ;  /* 0x0000005a4800780c */ /* 0x000fe40001741670 */
[----:B-1----:R-:W-:Y:S01]  /*40b0*/  FMNMX.FTZ R7, R45, R46, !PT ;  /* 0x0000002e2d077209 */ /* 0x002fe20007810000 */
[----:B------:R-:W-:Y:S01]  /*40c0*/  IMAD.U32 R46, RZ, RZ, UR10 ;  /* 0x0000000aff2e7e24 */ /* 0x000fe2000f8e00ff */
[----:B------:R-:W-:Y:S02]  /*40d0*/  FSEL R37, R94, -INF , !P2 ;  /* 0xff8000005e257808 */ /* 0x000fe40005000000 */
[----:B------:R-:W-:Y:S01]  /*40e0*/  ISETP.NE.AND P2, PT, R113, RZ, PT ;  /* 0x000000ff7100720c */ /* 0x000fe20003f45270 */
[----:B------:R-:W-:-:S03]  /*40f0*/  FFMA.FTZ R46, R7, R46, -8 ;  /* 0xc1000000072e7423 */ /* 0x000fc6000001002e */
[----:B------:R-:W-:-:S04]  /*4100*/  ISETP.GT.AND P2, PT, R75, 0x60, !P2 ;  /* 0x000000604b00780c */ /* 0x000fc80005744270 */
[----:B------:R-:W-:-:S04]  /*4110*/  ISETP.LT.OR P2, PT, R72, 0x61, P2 ;  /* 0x000000614800780c */ /* 0x000fc80001741670 */
[----:B------:R-:W-:Y:S02]  /*4120*/  FSEL R41, R96, -INF , !P2 ;  /* 0xff80000060297808 */ /* 0x000fe40005000000 */
[----:B------:R-:W-:-:S04]  /*4130*/  ISETP.NE.AND P2, PT, R114, RZ, PT ;  /* 0x000000ff7200720c */ /* 0x000fc80003f45270 */
[----:B------:R-:W-:-:S04]  /*4140*/  ISETP.GT.AND P2, PT, R75, 0x61, !P2 ;  /* 0x000000614b00780c */ /* 0x000fc80005744270 */
[----:B------:R-:W-:-:S04]  /*4150*/  ISETP.LT.OR P2, PT, R72, 0x62, P2 ;  /* 0x000000624800780c */ /* 0x000fc80001741670 */
[----:B------:R-:W-:Y:S02]  /*4160*/  FSEL R39, R97, -INF , !P2 ;  /* 0xff80000061277808 */ /* 0x000fe40005000000 */
[----:B------:R-:W-:Y:S02]  /*4170*/  ISETP.GT.AND P2, PT, R75, 0x68, !P6 ;  /* 0x000000684b00780c */ /* 0x000fe40007744270 */
[----:B------:R-:W-:Y:S02]  /*4180*/  ISETP.NE.AND P6, PT, R40, RZ, PT ;  /* 0x000000ff2800720c */ /* 0x000fe40003fc5270 */
[----:B------:R-:W-:-:S04]  /*4190*/  ISETP.LT.OR P2, PT, R72, 0x69, P2 ;  /* 0x000000694800780c */ /* 0x000fc80001741670 */
[----:B------:R-:W-:Y:S02]  /*41a0*/  FSEL R40, R78, -INF , !P2 ;  /* 0xff8000004e287808 */ /* 0x000fe40005000000 */
[----:B------:R-:W-:-:S04]  /*41b0*/  FSETP.NEU.FTZ.AND P2, PT, R7, -INF , PT ;  /* 0xff8000000700780b */ /* 0x000fc80003f5d000 */
[----:B------:R-:W-:Y:S02]  /*41c0*/  FSEL R81, R46, RZ, P2 ;  /* 0x000000ff2e517208 */ /* 0x000fe40001000000 */
[----:B------:R-:W-:Y:S02]  /*41d0*/  ISETP.GT.AND P2, PT, R75, RZ, !P6 ;  /* 0x000000ff4b00720c */ /* 0x000fe40007744270 */
[----:B------:R-:W-:Y:S01]  /*41e0*/  ISETP.NE.AND P6, PT, R77, RZ, PT ;  /* 0x000000ff4d00720c */ /* 0x000fe20003fc5270 */
[----:B------:R-:W-:-:S01]  /*41f0*/  FFMA.FTZ R78, R106, UR10, -R81 ;  /* 0x0000000a6a4e7c23 */ /* 0x000fc20008010851 */
[----:B------:R-:W-:Y:S01]  /*4200*/  ISETP.LT.OR P2, PT, R72, 0x1, P2 ;  /* 0x000000014800780c */ /* 0x000fe20001741670 */
[----:B------:R-:W-:-:S01]  /*4210*/  FFMA.FTZ R64, R64, UR10, -R81 ;  /* 0x0000000a40407c23 */ /* 0x000fc20008010851 */
[----:B------:R-:W-:Y:S01]  /*4220*/  ISETP.GT.AND P6, PT, R75, 0x79, !P6 ;  /* 0x000000794b00780c */ /* 0x000fe200077c4270 */
[----:B------:R-:W-:-:S01]  /*4230*/  FFMA.FTZ R45, R100, UR10, -R81 ;  /* 0x0000000a642d7c23 */ /* 0x000fc20008010851 */
[----:B------:R-:W-:Y:S01]  /*4240*/  FSEL R77, R2, -INF , !P2 ;  /* 0xff800000024d7808 */ /* 0x000fe20005000000 */
[----:B------:R-:W-:-:S01]  /*4250*/  FFMA.FTZ R2, R76, UR10, -R81 ;  /* 0x0000000a4c027c23 */ /* 0x000fc20008010851 */
[----:B------:R-:W-:Y:S01]  /*4260*/  ISETP.NE.AND P2, PT, R115, RZ, PT ;  /* 0x000000ff7300720c */ /* 0x000fe20003f45270 */
[----:B------:R-:W-:-:S01]  /*4270*/  FFMA.FTZ R46, R102, UR10, -R81 ;  /* 0x0000000a662e7c23 */ /* 0x000fc20008010851 */
[----:B------:R-:W-:Y:S01]  /*4280*/  FMNMX.FTZ R44, R77, R12, !PT ;  /* 0x0000000c4d2c7209 */ /* 0x000fe20007810000 */
[----:B------:R-:W-:Y:S01]  /*4290*/  MUFU.EX2 R45, R45 ;  /* 0x0000002d002d7308 */ /* 0x000fe20000000800 */
[----:B------:R-:W-:Y:S01]  /*42a0*/  ISETP.GT.AND P2, PT, R75, 0x69, !P2 ;  /* 0x000000694b00780c */ /* 0x000fe20005744270 */
[--C-:B------:R-:W-:Y:S01]  /*42b0*/  FFMA.FTZ R47, R104, UR10, -R81.reuse ;  /* 0x0000000a682f7c23 */ /* 0x100fe20008010851 */
[----:B------:R-:W-:Y:S01]  /*42c0*/  FMNMX.FTZ R49, R13, R44, !PT ;  /* 0x0000002c0d317209 */ /* 0x000fe20007810000 */
[--C-:B------:R-:W-:Y:S01]  /*42d0*/  FFMA.FTZ R48, R48, UR10, -R81.reuse ;  /* 0x0000000a30307c23 */ /* 0x100fe20008010851 */
[----:B------:R-:W-:Y:S01]  /*42e0*/  ISETP.LT.OR P2, PT, R72, 0x6a, P2 ;  /* 0x0000006a4800780c */ /* 0x000fe20001741670 */
[--C-:B------:R-:W-:Y:S01]  /*42f0*/  FFMA.FTZ R69, R69, UR10, -R81.reuse ;  /* 0x0000000a45457c23 */ /* 0x100fe20008010851 */
[----:B------:R-:W-:Y:S01]  /*4300*/  FMNMX.FTZ R76, R14, R49, !PT ;  /* 0x000000310e4c7209 */ /* 0x000fe20007810000 */
[----:B------:R1:W-:Y:S01]  /*4310*/  MUFU.EX2 R44, R78 ;  /* 0x0000004e002c7308 */ /* 0x0003e20000000800 */
[----:B------:R-:W-:Y:S01]  /*4320*/  FSEL R53, R53, -INF , !P2 ;  /* 0xff80000035357808 */ /* 0x000fe20005000000 */
[--C-:B------:R-:W-:Y:S01]  /*4330*/  FFMA.FTZ R49, R90, UR10, -R81.reuse ;  /* 0x0000000a5a317c23 */ /* 0x100fe20008010851 */
[----:B------:R-:W-:Y:S01]  /*4340*/  FMNMX.FTZ R79, R15, R76, !PT ;  /* 0x0000004c0f4f7209 */ /* 0x000fe20007810000 */
[--C-:B------:R-:W-:Y:S01]  /*4350*/  FFMA.FTZ R50, R50, UR10, -R81.reuse ;  /* 0x0000000a32327c23 */ /* 0x100fe20008010851 */
[----:B------:R-:W-:Y:S01]  /*4360*/  ISETP.LT.OR P6, PT, R72, 0x7a, P6 ;  /* 0x0000007a4800780c */ /* 0x000fe200037c1670 */
[--C-:B------:R-:W-:Y:S01]  /*4370*/  FFMA.FTZ R51, R51, UR10, -R81.reuse ;  /* 0x0000000a33337c23 */ /* 0x100fe20008010851 */
[----:B------:R-:W-:Y:S01]  /*4380*/  FMNMX.FTZ R76, R20, R79, !PT ;  /* 0x0000004f144c7209 */ /* 0x000fe20007810000 */
[----:B------:R-:W2:Y:S01]  /*4390*/  MUFU.EX2 R2, R2 ;  /* 0x0000000200027308 */ /* 0x000ea20000000800 */
[----:B-1----:R-:W-:-:S01]  /*43a0*/  FFMA.FTZ R78, R74, UR10, -R81 ;  /* 0x0000000a4a4e7c23 */ /* 0x002fc20008010851 */
[----:B------:R-:W-:Y:S01]  /*43b0*/  FSEL R57, R57, -INF , !P6 ;  /* 0xff80000039397808 */ /* 0x000fe20007000000 */
[----:B------:R-:W-:-:S01]  /*43c0*/  FFMA.FTZ R52, R52, UR10, -R81 ;  /* 0x0000000a34347c23 */ /* 0x000fc20008010851 */
[----:B------:R-:W-:Y:S01]  /*43d0*/  FMNMX.FTZ R79, R21, R76, !PT ;  /* 0x0000004c154f7209 */ /* 0x000fe20007810000 */
[----:B------:R-:W-:-:S01]  /*43e0*/  FFMA.FTZ R71, R71, UR10, -R81 ;  /* 0x0000000a47477c23 */ /* 0x000fc20008010851 */
[--C-:B------:R-:W-:Y:S01]  /*43f0*/  FFMA.FTZ R63, R63, UR10, -R81.reuse ;  /* 0x0000000a3f3f7c23 */ /* 0x100fe20008010851 */
[----:B------:R-:W-:-:S01]  /*4400*/  FFMA.FTZ R62, R62, UR10, -R81 ;  /* 0x0000000a3e3e7c23 */ /* 0x000fc20008010851 */
        /* <DEDUP_REMOVED lines=9> */
[----:B------:R-:W3:Y:S03]  /*44a0*/  MUFU.EX2 R47, R47 ;  /* 0x0000002f002f7308 */ /* 0x000ee60000000800 */
[----:B------:R-:W-:-:S04]  /*44b0*/  FMNMX.FTZ R79, R27, R76, !PT ;  /* 0x0000004c1b4f7209 */ /* 0x000fc80007810000 */
[----:B------:R-:W-:Y:S01]  /*44c0*/  FMNMX.FTZ R76, R28, R79, !PT ;  /* 0x0000004f1c4c7209 */ /* 0x000fe20007810000 */
[----:B------:R-:W4:Y:S03]  /*44d0*/  MUFU.EX2 R49, R49 ;  /* 0x0000003100317308 */ /* 0x000f260000000800 */
[----:B------:R-:W-:-:S04]  /*44e0*/  FMNMX.FTZ R79, R29, R76, !PT ;  /* 0x0000004c1d4f7209 */ /* 0x000fc80007810000 */
[----:B------:R-:W-:Y:S01]  /*44f0*/  FMNMX.FTZ R76, R30, R79, !PT ;  /* 0x0000004f1e4c7209 */ /* 0x000fe20007810000 */
[----:B------:R-:W5:Y:S03]  /*4500*/  MUFU.EX2 R48, R48 ;  /* 0x0000003000307308 */ /* 0x000f660000000800 */
[----:B------:R-:W-:Y:S01]  /*4510*/  FMNMX.FTZ R79, R31, R76, !PT ;  /* 0x0000004c1f4f7209 */ /* 0x000fe20007810000 */
[----:B------:R-:W-:-:S03]  /*4520*/  FFMA.FTZ R76, R73, UR10, -R81 ;  /* 0x0000000a494c7c23 */ /* 0x000fc60008010851 */
[----:B------:R-:W-:Y:S01]  /*4530*/  FMNMX.FTZ R74, R32, R79, !PT ;  /* 0x0000004f204a7209 */ /* 0x000fe20007810000 */
[----:B------:R-:W5:Y:S03]  /*4540*/  MUFU.EX2 R69, R69 ;  /* 0x0000004500457308 */ /* 0x000f660000000800 */
[----:B------:R-:W-:-:S04]  /*4550*/  FMNMX.FTZ R73, R33, R74, !PT ;  /* 0x0000004a21497209 */ /* 0x000fc80007810000 */
[----:B------:R-:W-:Y:S01]  /*4560*/  FMNMX.FTZ R74, R34, R73, !PT ;  /* 0x00000049224a7209 */ /* 0x000fe20007810000 */
[----:B------:R2:W-:Y:S03]  /*4570*/  MUFU.EX2 R79, R76 ;  /* 0x0000004c004f7308 */ /* 0x0005e60000000800 */
[----:B------:R-:W-:-:S04]  /*4580*/  FMNMX.FTZ R73, R35, R74, !PT ;  /* 0x0000004a23497209 */ /* 0x000fc80007810000 */
[----:B------:R-:W-:Y:S01]  /*4590*/  FMNMX.FTZ R74, R36, R73, !PT ;  /* 0x00000049244a7209 */ /* 0x000fe20007810000 */
[----:B------:R-:W5:Y:S01]  /*45a0*/  MUFU.EX2 R50, R50 ;  /* 0x0000003200327308 */ /* 0x000f620000000800 */
[----:B--2---:R-:W-:-:S02]  /*45b0*/  FFMA.FTZ R76, R68, UR10, -R81 ;  /* 0x0000000a444c7c23 */ /* 0x004fc40008010851 */
[----:B------:R-:W-:Y:S01]  /*45c0*/  FMNMX.FTZ R73, R43, R74, !PT ;  /* 0x0000004a2b497209 */ /* 0x000fe20007810000 */
[----:B------:R-:W-:-:S03]  /*45d0*/  FFMA.FTZ R74, R70, UR10, -R81 ;  /* 0x0000000a464a7c23 */ /* 0x000fc60008010851 */
[----:B------:R-:W-:Y:S01]  /*45e0*/  FMNMX.FTZ R73, R42, R73, !PT ;  /* 0x000000492a497209 */ /* 0x000fe20007810000 */
[----:B------:R-:W-:Y:S03]  /*45f0*/  MUFU.EX2 R75, R76 ;  /* 0x0000004c004b7308 */ /* 0x000fe60000000800 */
[----:B------:R-:W-:-:S04]  /*4600*/  FMNMX.FTZ R70, R38, R73, !PT ;  /* 0x0000004926467209 */ /* 0x000fc80007810000 */
[----:B------:R-:W-:Y:S01]  /*4610*/  FMNMX.FTZ R70, R37, R70, !PT ;  /* 0x0000004625467209 */ /* 0x000fe20007810000 */
[----:B------:R-:W-:Y:S03]  /*4620*/  MUFU.EX2 R51, R51 ;  /* 0x0000003300337308 */ /* 0x000fe60000000800 */
[----:B------:R-:W-:-:S04]  /*4630*/  FMNMX.FTZ R70, R41, R70, !PT ;  /* 0x0000004629467209 */ /* 0x000fc80007810000 */
[----:B------:R-:W-:Y:S01]  /*4640*/  FMNMX.FTZ R73, R39, R70, !PT ;  /* 0x0000004627497209 */ /* 0x000fe20007810000 */
[----:B------:R-:W-:-:S01]  /*4650*/  FFMA.FTZ R70, R67, UR10, -R81 ;  /* 0x0000000a43467c23 */ /* 0x000fc20008010851 */
[----:B------:R-:W-:Y:S02]  /*4660*/  MUFU.EX2 R78, R78 ;  /* 0x0000004e004e7308 */ /* 0x000fe40000000800 */
[----:B------:R-:W-:Y:S01]  /*4670*/  FMNMX.FTZ R68, R40, R73, !PT ;  /* 0x0000004928447209 */ /* 0x000fe20007810000 */
[----:B------:R-:W-:-:S03]  /*4680*/  FFMA.FTZ R73, R66, UR10, -R81 ;  /* 0x0000000a42497c23 */ /* 0x000fc60008010851 */
[----:B------:R-:W-:Y:S02]  /*4690*/  FMNMX.FTZ R68, R53, R68, !PT ;  /* 0x0000004435447209 */ /* 0x000fe40007810000 */
[----:B------:R-:W-:Y:S02]  /*46a0*/  MUFU.EX2 R52, R52 ;  /* 0x0000003400347308 */ /* 0x000fe40000000800 */
[----:B------:R-:W-:Y:S01]  /*46b0*/  FMNMX.FTZ R67, R55, R68, !PT ;  /* 0x0000004437437209 */ /* 0x000fe20007810000 */
[----:B------:R-:W-:-:S03]  /*46c0*/  FFMA.FTZ R68, R65, UR10, -R81 ;  /* 0x0000000a41447c23 */ /* 0x000fc60008010851 */
[----:B------:R-:W-:Y:S02]  /*46d0*/  FMNMX.FTZ R67, R54, R67, !PT ;  /* 0x0000004336437209 */ /* 0x000fe40007810000 */
[----:B------:R-:W-:Y:S02]  /*46e0*/  MUFU.EX2 R71, R71 ;  /* 0x0000004700477308 */ /* 0x000fe40000000800 */
[----:B------:R-:W-:-:S04]  /*46f0*/  FMNMX.FTZ R66, R56, R67, !PT ;  /* 0x0000004338427209 */ /* 0x000fc80007810000 */
[----:B------:R-:W-:Y:S02]  /*4700*/  FMNMX.FTZ R66, R57, R66, !PT ;  /* 0x0000004239427209 */ /* 0x000fe40007810000 */
[----:B------:R2:W-:Y:S03]  /*4710*/  MUFU.EX2 R67, R64 ;  /* 0x0000004000437308 */ /* 0x0005e60000000800 */
[----:B------:R-:W1:Y:S05]  /*4720*/  SHFL.BFLY PT, R65, R66, 0x2, 0x1f ;  /* 0x0c401f0042417f89 */ /* 0x000e6a00000e0000 */
[----:B------:R-:W-:Y:S01]  /*4730*/  MUFU.EX2 R74, R74 ;  /* 0x0000004a004a7308 */ /* 0x000fe20000000800 */
[----:B--2---:R-:W-:-:S07]  /*4740*/  FFMA.FTZ R64, R58, UR10, -R81 ;  /* 0x0000000a3a407c23 */ /* 0x004fce0008010851 */
[----:B------:R-:W-:Y:S08]  /*4750*/  MUFU.EX2 R70, R70 ;  /* 0x0000004600467308 */ /* 0x000ff00000000800 */
[----:B------:R-:W-:Y:S01]  /*4760*/  MUFU.EX2 R73, R73 ;  /* 0x0000004900497308 */ /* 0x000fe20000000800 */
[----:B-1----:R-:W-:Y:S01]  /*4770*/  FMNMX.FTZ R65, R66, R65, !PT ;  /* 0x0000004142417209 */ /* 0x002fe20007810000 */
[--C-:B------:R-:W-:Y:S01]  /*4780*/  FFMA.FTZ R66, R11, UR10, -R81.reuse ;  /* 0x0000000a0b427c23 */ /* 0x100fe20008010851 */
[----:B------:R-:W-:-:S01]  /*4790*/  FFMA.FTZ R11, R10, UR10, -R81 ;  /* 0x0000000a0a0b7c23 */ /* 0x000fc20008010851 */
[--C-:B------:R-:W-:Y:S01]  /*47a0*/  FFMA.FTZ R10, R9, UR10, -R81.reuse ;  /* 0x0000000a090a7c23 */ /* 0x100fe20008010851 */
[----:B------:R-:W-:-:S01]  /*47b0*/  FFMA.FTZ R9, R8, UR10, -R81 ;  /* 0x0000000a08097c23 */ /* 0x000fc20008010851 */
[----:B------:R-:W1:Y:S02]  /*47c0*/  SHFL.BFLY PT, R58, R65, 0x1, 0x1f ;  /* 0x0c201f00413a7f89 */ /* 0x000e6400000e0000 */
[----:B------:R-:W-:Y:S08]  /*47d0*/  MUFU.EX2 R68, R68 ;  /* 0x0000004400447308 */ /* 0x000ff00000000800 */
[----:B------:R-:W-:Y:S08]  /*47e0*/  MUFU.EX2 R61, R61 ;  /* 0x0000003d003d7308 */ /* 0x000ff00000000800 */
[----:B------:R-:W-:Y:S01]  /*47f0*/  MUFU.EX2 R60, R60 ;  /* 0x0000003c003c7308 */ /* 0x000fe20000000800 */
[----:B-1----:R-:W-:Y:S01]  /*4800*/  FMNMX.FTZ R8, R65, R58, !PT ;  /* 0x0000003a41087209 */ /* 0x002fe20007810000 */
[----:B------:R-:W-:-:S06]  /*4810*/  IMAD.U32 R65, RZ, RZ, UR10 ;  /* 0x0000000aff417e24 */ /* 0x000fcc000f8e00ff */
[----:B------:R-:W-:Y:S01]  /*4820*/  MUFU.EX2 R63, R63 ;  /* 0x0000003f003f7308 */ /* 0x000fe20000000800 */
[C---:B------:R-:W-:Y:S01]  /*4830*/  FSETP.NEU.FTZ.AND P2, PT, R8.reuse, -INF , PT ;  /* 0xff8000000800780b */ /* 0x040fe20003f5d000 */
[----:B------:R-:W-:Y:S01]  /*4840*/  FFMA.FTZ R58, R8, R65, -8 ;  /* 0xc1000000083a7423 */ /* 0x000fe20000010041 */
[----:B------:R-:W-:-:S04]  /*4850*/  FADD.FTZ R65, R2, R45 ;  /* 0x0000002d02417221 */ /* 0x000fc80000010000 */
[----:B------:R-:W-:Y:S01]  /*4860*/  FSEL R58, R58, RZ, P2 ;  /* 0x000000ff3a3a7208 */ /* 0x000fe20001000000 */
[----:B------:R-:W-:-:S01]  /*4870*/  FADD.FTZ R72, R46, R65 ;  /* 0x000000412e487221 */ /* 0x000fc20000010000 */
[----:B------:R-:W-:Y:S01]  /*4880*/  MUFU.EX2 R62, R62 ;  /* 0x0000003e003e7308 */ /* 0x000fe20000000800 */
        /* <DEDUP_REMOVED lines=9> */
[----:B---3--:R-:W-:Y:S01]  /*4920*/  FADD.FTZ R65, R47, R72 ;  /* 0x000000482f417221 */ /* 0x008fe20000010000 */
[----:B------:R-:W-:-:S01]  /*4930*/  FFMA.FTZ R24, R24, UR10, -R58 ;  /* 0x0000000a18187c23 */ /* 0x000fc2000801083a */
[--C-:B------:R-:W-:Y:S01]  /*4940*/  FFMA.FTZ R25, R25, UR10, -R58.reuse ;  /* 0x0000000a19197c23 */ /* 0x100fe2000801083a */
[----:B------:R-:W-:-:S01]  /*4950*/  FFMA.FTZ R26, R26, UR10, -R58 ;  /* 0x0000000a1a1a7c23 */ /* 0x000fc2000801083a */
[----:B------:R-:W-:Y:S01]  /*4960*/  FADD.FTZ R76, R44, R65 ;  /* 0x000000412c4c7221 */ /* 0x000fe20000010000 */
[----:B------:R-:W-:-:S01]  /*4970*/  FFMA.FTZ R27, R27, UR10, -R58 ;  /* 0x0000000a1b1b7c23 */ /* 0x000fc2000801083a */
[----:B------:R-:W1:Y:S01]  /*4980*/  MUFU.EX2 R12, R12 ;  /* 0x0000000c000c7308 */ /* 0x000e620000000800 */
[----:B------:R-:W-:-:S01]  /*4990*/  FFMA.FTZ R28, R28, UR10, -R58 ;  /* 0x0000000a1c1c7c23 */ /* 0x000fc2000801083a */
[----:B----4-:R-:W-:Y:S01]  /*49a0*/  FADD.FTZ R81, R49, R76 ;  /* 0x0000004c31517221 */ /* 0x010fe20000010000 */
[----:B------:R-:W-:-:S01]  /*49b0*/  FFMA.FTZ R29, R29, UR10, -R58 ;  /* 0x0000000a1d1d7c23 */ /* 0x000fc2000801083a */
[--C-:B------:R-:W-:Y:S01]  /*49c0*/  FFMA.FTZ R30, R30, UR10, -R58.reuse ;  /* 0x0000000a1e1e7c23 */ /* 0x100fe2000801083a */
[----:B------:R-:W-:-:S01]  /*49d0*/  FFMA.FTZ R31, R31, UR10, -R58 ;  /* 0x0000000a1f1f7c23 */ /* 0x000fc2000801083a */
[----:B-----5:R-:W-:Y:S01]  /*49e0*/  FADD.FTZ R76, R48, R81 ;  /* 0x00000051304c7221 */ /* 0x020fe20000010000 */
[----:B------:R-:W-:-:S01]  /*49f0*/  FFMA.FTZ R32, R32, UR10, -R58 ;  /* 0x0000000a20207c23 */ /* 0x000fc2000801083a */
[----:B------:R-:W2:Y:S01]  /*4a00*/  MUFU.EX2 R13, R13 ;  /* 0x0000000d000d7308 */ /* 0x000ea20000000800 */
[----:B------:R-:W-:-:S01]  /*4a10*/  FFMA.FTZ R33, R33, UR10, -R58 ;  /* 0x0000000a21217c23 */ /* 0x000fc2000801083a */
[C---:B------:R-:W-:Y:S01]  /*4a20*/  FADD.FTZ R81, R69.reuse, R76 ;  /* 0x0000004c45517221 */ /* 0x040fe20000010000 */
[----:B------:R-:W-:Y:S01]  /*4a30*/  F2FP.SATFINITE.E4M3.F32.PACK_AB_MERGE_C R69, R69, R48, RZ ;  /* 0x000000304545723e */ /* 0x000fe200048070ff */
[--C-:B------:R-:W-:Y:S01]  /*4a40*/  FFMA.FTZ R34, R34, UR10, -R58.reuse ;  /* 0x0000000a22227c23 */ /* 0x100fe2000801083a */
[----:B------:R-:W-:-:S01]  /*4a50*/  FFMA.FTZ R35, R35, UR10, -R58 ;  /* 0x0000000a23237c23 */ /* 0x000fc2000801083a */
[----:B------:R-:W-:Y:S01]  /*4a60*/  FADD.FTZ R76, R50, R81 ;  /* 0x00000051324c7221 */ /* 0x000fe20000010000 */
[----:B------:R-:W-:Y:S01]  /*4a70*/  F2FP.SATFINITE.E4M3.F32.PACK_AB_MERGE_C R198, R49, R44, R69 ;  /* 0x0000002c31c6723e */ /* 0x000fe20004807045 */
[----:B------:R-:W3:Y:S01]  /*4a80*/  MUFU.EX2 R14, R14 ;  /* 0x0000000e000e7308 */ /* 0x000ee20000000800 */
[----:B-1----:R-:W-:-:S01]  /*4a90*/  FADD.FTZ R72, R77, R12 ;  /* 0x0000000c4d487221 */ /* 0x002fc20000010000 */
[----:B------:R-:W-:Y:S01]  /*4aa0*/  FADD.FTZ R81, R51, R76 ;  /* 0x0000004c33517221 */ /* 0x000fe20000010000 */
[----:B------:R-:W-:Y:S01]  /*4ab0*/  F2FP.SATFINITE.E4M3.F32.PACK_AB_MERGE_C R76, R47, R46, RZ ;  /* 0x0000002e2f4c723e */ /* 0x000fe200048070ff */
[--C-:B------:R-:W-:Y:S01]  /*4ac0*/  FFMA.FTZ R36, R36, UR10, -R58.reuse ;  /* 0x0000000a24247c23 */ /* 0x100fe2000801083a */
[----:B------:R-:W-:-:S01]  /*4ad0*/  FFMA.FTZ R43, R43, UR10, -R58 ;  /* 0x0000000a2b2b7c23 */ /* 0x000fc2000801083a */
[----:B------:R-:W-:Y:S01]  /*4ae0*/  FFMA.FTZ R39, R39, UR10, -R58 ;  /* 0x0000000a27277c23 */ /* 0x000fe2000801083a */
[----:B------:R-:W-:Y:S01]  /*4af0*/  F2FP.SATFINITE.E4M3.F32.PACK_AB_MERGE_C R196, R45, R2, R76 ;  /* 0x000000022dc4723e */ /* 0x000fe2000480704c */
        /* <DEDUP_REMOVED lines=13> */
[----:B------:R-:W-:-:S03]  /*4bd0*/  FFMA.FTZ R57, R57, UR10, -R58 ;  /* 0x0000000a39397c23 */ /* 0x000fc6000801083a */
[----:B------:R-:W3:Y:S01]  /*4be0*/  MUFU.EX2 R21, R21 ;  /* 0x0000001500157308 */ /* 0x000ee20000000800 */
[----:B-1----:R-:W-:-:S07]  /*4bf0*/  FADD.FTZ R65, R15, R72 ;  /* 0x000000480f417221 */ /* 0x002fce0000010000 */
[----:B------:R-:W1:Y:S01]  /*4c00*/  MUFU.EX2 R24, R24 ;  /* 0x0000001800187308 */ /* 0x000e620000000800 */
[----:B--2---:R-:W-:-:S07]  /*4c10*/  FADD.FTZ R72, R20, R65 ;  /* 0x0000004114487221 */ /* 0x004fce0000010000 */
[----:B------:R-:W2:Y:S01]  /*4c20*/  MUFU.EX2 R25, R25 ;  /* 0x0000001900197308 */ /* 0x000ea20000000800 */
[----:B---3--:R-:W-:-:S01]  /*4c30*/  FADD.FTZ R65, R21, R72 ;  /* 0x0000004815417221 */ /* 0x008fc20000010000 */
[----:B------:R-:W-:Y:S01]  /*4c40*/  FADD.FTZ R72, R78, R81 ;  /* 0x000000514e487221 */ /* 0x000fe20000010000 */
[----:B------:R-:W-:-:S04]  /*4c50*/  F2FP.SATFINITE.E4M3.F32.PACK_AB_MERGE_C R78, R79, R78, RZ ;  /* 0x0000004e4f4e723e */ /* 0x000fc800048070ff */
[----:B------:R-:W-:Y:S01]  /*4c60*/  F2FP.SATFINITE.E4M3.F32.PACK_AB_MERGE_C R192, R51, R50, R78 ;  /* 0x0000003233c0723e */ /* 0x000fe2000480704e */
[----:B------:R-:W3:Y:S01]  /*4c70*/  MUFU.EX2 R26, R26 ;  /* 0x0000001a001a7308 */ /* 0x000ee20000000800 */
[----:B-1----:R-:W-:-:S01]  /*4c80*/  FADD.FTZ R46, R24, R65 ;  /* 0x00000041182e7221 */ /* 0x002fc20000010000 */
[----:B------:R-:W-:Y:S01]  /*4c90*/  FADD.FTZ R65, R79, R72 ;  /* 0x000000484f417221 */ /* 0x000fe20000010000 */
[----:B------:R-:W-:-:S03]  /*4ca0*/  F2FP.SATFINITE.E4M3.F32.PACK_AB_MERGE_C R21, R24, R21, RZ ;  /* 0x000000151815723e */ /* 0x000fc600048070ff */
[----:B------:R-:W-:Y:S01]  /*4cb0*/  FADD.FTZ R48, R52, R65 ;  /* 0x0000004134307221 */ /* 0x000fe20000010000 */
[----:B------:R-:W-:Y:S01]  /*4cc0*/  F2FP.SATFINITE.E4M3.F32.PACK_AB_MERGE_C R199, R20, R15, R21 ;  /* 0x0000000f14c7723e */ /* 0x000fe20004807015 */
[----:B------:R-:W1:Y:S01]  /*4cd0*/  MUFU.EX2 R27, R27 ;  /* 0x0000001b001b7308 */ /* 0x000e620000000800 */
[----:B--2---:R-:W-:-:S07]  /*4ce0*/  FADD.FTZ R47, R25, R46 ;  /* 0x0000002e192f7221 */ /* 0x004fce0000010000 */
[----:B------:R-:W2:Y:S01]  /*4cf0*/  MUFU.EX2 R28, R28 ;  /* 0x0000001c001c7308 */ /* 0x000ea20000000800 */
[----:B---3--:R-:W-:-:S01]  /*4d00*/  FADD.FTZ R46, R26, R47 ;  /* 0x0000002f1a2e7221 */ /* 0x008fc20000010000 */
[----:B------:R-:W-:-:S04]  /*4d10*/  FADD.FTZ R47, R71, R48 ;  /* 0x00000030472f7221 */ /* 0x000fc80000010000 */
[----:B------:R-:W-:Y:S01]  /*4d20*/  FADD.FTZ R44, R74, R47 ;  /* 0x0000002f4a2c7221 */ /* 0x000fe20000010000 */
[----:B------:R-:W-:Y:S01]  /*4d30*/  F2FP.SATFINITE.E4M3.F32.PACK_AB_MERGE_C R74, R75, R74, RZ ;  /* 0x0000004a4b4a723e */ /* 0x000fe200048070ff */
[----:B------:R-:W3:Y:S01]  /*4d40*/  MUFU.EX2 R29, R29 ;  /* 0x0000001d001d7308 */ /* 0x000ee20000000800 */
[----:B-1----:R-:W-:-:S01]  /*4d50*/  FADD.FTZ R45, R27, R46 ;  /* 0x0000002e1b2d7221 */ /* 0x002fc20000010000 */
[----:B------:R-:W-:Y:S01]  /*4d60*/  FADD.FTZ R75, R75, R44 ;  /* 0x0000002c4b4b7221 */ /* 0x000fe20000010000 */
[----:B------:R-:W-:-:S03]  /*4d70*/  F2FP.SATFINITE.E4M3.F32.PACK_AB_MERGE_C R194, R71, R52, R74 ;  /* 0x0000003447c2723e */ /* 0x000fc6000480704a */
[----:B------:R-:W-:Y:S02]  /*4d80*/  FADD.FTZ R46, R70, R75 ;  /* 0x0000004b462e7221 */ /* 0x000fe40000010000 */
[----:B------:R-:W1:Y:S01]  /*4d90*/  MUFU.EX2 R30, R30 ;  /* 0x0000001e001e7308 */ /* 0x000e620000000800 */
[----:B--2---:R-:W-:-:S01]  /*4da0*/  FADD.FTZ R2, R28, R45 ;  /* 0x0000002d1c027221 */ /* 0x004fc20000010000 */
[----:B------:R-:W-:Y:S01]  /*4db0*/  FADD.FTZ R47, R73, R46 ;  /* 0x0000002e492f7221 */ /* 0x000fe20000010000 */
[----:B------:R-:W-:Y:S02]  /*4dc0*/  F2FP.SATFINITE.E4M3.F32.PACK_AB_MERGE_C R46, R67, R68, RZ ;  /* 0x00000044432e723e */ /* 0x000fe400048070ff */
[----:B------:R-:W-:Y:S01]  /*4dd0*/  F2FP.SATFINITE.E4M3.F32.PACK_AB_MERGE_C R27, R28, R27, RZ ;  /* 0x0000001b1c1b723e */ /* 0x000fe200048070ff */
[----:B------:R-:W-:-:S01]  /*4de0*/  FADD.FTZ R68, R68, R47 ;  /* 0x0000002f44447221 */ /* 0x000fc20000010000 */
[----:B------:R-:W-:Y:S01]  /*4df0*/  F2FP.SATFINITE.E4M3.F32.PACK_AB_MERGE_C R188, R73, R70, R46 ;  /* 0x0000004649bc723e */ /* 0x000fe2000480702e */
[----:B------:R-:W2:Y:S01]  /*4e00*/  MUFU.EX2 R31, R31 ;  /* 0x0000001f001f7308 */ /* 0x000ea20000000800 */
[----:B---3--:R-:W-:-:S01]  /*4e10*/  FADD.FTZ R45, R29, R2 ;  /* 0x000000021d2d7221 */ /* 0x008fc20000010000 */
[----:B------:R-:W-:Y:S01]  /*4e20*/  FADD.FTZ R68, R67, R68 ;  /* 0x0000004443447221 */ /* 0x000fe20000010000 */
[----:B------:R-:W-:-:S05]  /*4e30*/  F2FP.SATFINITE.E4M3.F32.PACK_AB_MERGE_C R193, R26, R25, R27 ;  /* 0x000000191ac1723e */ /* 0x000fca000480701b */
[----:B------:R-:W3:Y:S01]  /*4e40*/  MUFU.EX2 R32, R32 ;  /* 0x0000002000207308 */ /* 0x000ee20000000800 */
[----:B-1----:R-:W-:-:S07]  /*4e50*/  FADD.FTZ R44, R30, R45 ;  /* 0x0000002d1e2c7221 */ /* 0x002fce0000010000 */
[----:B------:R-:W1:Y:S01]  /*4e60*/  MUFU.EX2 R33, R33 ;  /* 0x0000002100217308 */ /* 0x000e620000000800 */
[----:B--2---:R-:W-:-:S07]  /*4e70*/  FADD.FTZ R45, R31, R44 ;  /* 0x0000002c1f2d7221 */ /* 0x004fce0000010000 */
[----:B------:R-:W2:Y:S01]  /*4e80*/  MUFU.EX2 R34, R34 ;  /* 0x0000002200227308 */ /* 0x000ea20000000800 */
[----:B---3--:R-:W-:-:S01]  /*4e90*/  FADD.FTZ R44, R32, R45 ;  /* 0x0000002d202c7221 */ /* 0x008fc20000010000 */
[----:B------:R-:W-:Y:S02]  /*4ea0*/  F2FP.SATFINITE.E4M3.F32.PACK_AB_MERGE_C R45, R60, R61, RZ ;  /* 0x0000003d3c2d723e */ /* 0x000fe400048070ff */
[----:B------:R-:W-:Y:S02]  /*4eb0*/  F2FP.SATFINITE.E4M3.F32.PACK_AB_MERGE_C R31, R32, R31, RZ ;  /* 0x0000001f201f723e */ /* 0x000fe400048070ff */
[----:B------:R-:W-:Y:S01]  /*4ec0*/  F2FP.SATFINITE.E4M3.F32.PACK_AB_MERGE_C R190, R62, R63, R45 ;  /* 0x0000003f3ebe723e */ /* 0x000fe2000480702d */
[----:B------:R-:W-:-:S01]  /*4ed0*/  FADD.FTZ R63, R63, R68 ;  /* 0x000000443f3f7221 */ /* 0x000fc20000010000 */
[----:B------:R-:W3:Y:S01]  /*4ee0*/  MUFU.EX2 R35, R35 ;  /* 0x0000002300237308 */ /* 0x000ee20000000800 */
[----:B------:R-:W-:Y:S02]  /*4ef0*/  F2FP.SATFINITE.E4M3.F32.PACK_AB_MERGE_C R195, R30, R29, R31 ;  /* 0x0000001d1ec3723e */ /* 0x000fe4000480701f */
[----:B------:R-:W-:-:S04]  /*4f00*/  FADD.FTZ R62, R62, R63 ;  /* 0x0000003f3e3e7221 */ /* 0x000fc80000010000 */
[----:B------:R-:W-:Y:S01]  /*4f10*/  FADD.FTZ R61, R61, R62 ;  /* 0x0000003e3d3d7221 */ /* 0x000fe20000010000 */
[----:B------:R-:W4:Y:S03]  /*4f20*/  MUFU.EX2 R36, R36 ;  /* 0x0000002400247308 */ /* 0x000f260000000800 */
[----:B------:R-:W-:-:S05]  /*4f30*/  FADD.FTZ R60, R60, R61 ;  /* 0x0000003d3c3c7221 */ /* 0x000fca0000010000 */
[----:B------:R-:W5:Y:S08]  /*4f40*/  MUFU.EX2 R43, R43 ;  /* 0x0000002b002b7308 */ /* 0x000f700000000800 */
[----:B------:R1:W-:Y:S08]  /*4f50*/  MUFU.EX2 R2, R39 ;  /* 0x0000002700027308 */ /* 0x0003f00000000800 */
[----:B------:R-:W5:Y:S01]  /*4f60*/  MUFU.EX2 R42, R42 ;  /* 0x0000002a002a7308 */ /* 0x000f620000000800 */
[----:B-1----:R-:W-:-:S04]  /*4f70*/  FADD.FTZ R39, R33, R44 ;  /* 0x0000002c21277221 */ /* 0x002fc80000010000 */
[----:B--2---:R-:W-:-:S03]  /*4f80*/  FADD.FTZ R44, R34, R39 ;  /* 0x00000027222c7221 */ /* 0x004fc60000010000 */
[----:B------:R-:W1:Y:S01]  /*4f90*/  MUFU.EX2 R38, R38 ;  /* 0x0000002600267308 */ /* 0x000e620000000800 */
[----:B---3--:R-:W-:-:S01]  /*4fa0*/  FADD.FTZ R39, R35, R44 ;  /* 0x0000002c23277221 */ /* 0x008fc20000010000 */
[----:B----4-:R-:W-:-:S03]  /*4fb0*/  F2FP.SATFINITE.E4M3.F32.PACK_AB_MERGE_C R35, R36, R35, RZ ;  /* 0x000000232423723e */ /* 0x010fc600048070ff */
[----:B------:R-:W-:Y:S01]  /*4fc0*/  FADD.FTZ R44, R36, R39 ;  /* 0x00000027242c7221 */ /* 0x000fe20000010000 */
[----:B------:R-:W-:Y:S02]  /*4fd0*/  F2FP.SATFINITE.E4M3.F32.PACK_AB_MERGE_C R39, R14, R13, RZ ;  /* 0x0000000d0e27723e */ /* 0x000fe400048070ff */
[----:B------:R-:W-:Y:S01]  /*4fe0*/  MUFU.EX2 R66, R66 ;  /* 0x0000004200427308 */ /* 0x000fe20000000800 */
[----:B-----5:R-:W-:-:S01]  /*4ff0*/  FADD.FTZ R13, R43, R44 ;  /* 0x0000002c2b0d7221 */ /* 0x020fc20000010000 */
[----:B------:R-:W-:Y:S02]  /*5000*/  F2FP.SATFINITE.E4M3.F32.PACK_AB_MERGE_C R197, R12, R77, R39 ;  /* 0x0000004d0cc5723e */ /* 0x000fe40004807027 */
[----:B------:R-:W-:Y:S01]  /*5010*/  F2FP.SATFINITE.E4M3.F32.PACK_AB_MERGE_C R189, R34, R33, R35 ;  /* 0x0000002122bd723e */ /* 0x000fe20004807023 */
[----:B------:R-:W-:-:S03]  /*5020*/  FADD.FTZ R13, R42, R13 ;  /* 0x0000000d2a0d7221 */ /* 0x000fc60000010000 */
[----:B------:R-:W2:Y:S01]  /*5030*/  MUFU.EX2 R11, R11 ;  /* 0x0000000b000b7308 */ /* 0x000ea20000000800 */
[----:B-1----:R-:W-:-:S07]  /*5040*/  FADD.FTZ R14, R38, R13 ;  /* 0x0000000d260e7221 */ /* 0x002fce0000010000 */
[----:B------:R-:W1:Y:S08]  /*5050*/  MUFU.EX2 R37, R37 ;  /* 0x0000002500257308 */ /* 0x000e700000000800 */
[----:B------:R-:W-:Y:S01]  /*5060*/  MUFU.EX2 R59, R59 ;  /* 0x0000003b003b7308 */ /* 0x000fe20000000800 */
[----:B--2---:R-:W-:-:S07]  /*5070*/  F2FP.SATFINITE.E4M3.F32.PACK_AB_MERGE_C R24, R11, R66, RZ ;  /* 0x000000420b18723e */ /* 0x004fce00048070ff */
[----:B------:R-:W2:Y:S01]  /*5080*/  MUFU.EX2 R64, R64 ;  /* 0x0000004000407308 */ /* 0x000ea20000000800 */
[----:B-1----:R-:W-:-:S01]  /*5090*/  FADD.FTZ R14, R37, R14 ;  /* 0x0000000e250e7221 */ /* 0x002fc20000010000 */
[----:B------:R-:W-:-:S04]  /*50a0*/  F2FP.SATFINITE.E4M3.F32.PACK_AB_MERGE_C R37, R37, R38, RZ ;  /* 0x000000262525723e */ /* 0x000fc800048070ff */
[----:B------:R-:W-:Y:S02]  /*50b0*/  F2FP.SATFINITE.E4M3.F32.PACK_AB_MERGE_C R191, R42, R43, R37 ;  /* 0x0000002b2abf723e */ /* 0x000fe40004807025 */
[----:B------:R-:W1:Y:S08]  /*50c0*/  MUFU.EX2 R41, R41 ;  /* 0x0000002900297308 */ /* 0x000e700000000800 */
[----:B------:R-:W3:Y:S01]  /*50d0*/  MUFU.EX2 R40, R40 ;  /* 0x0000002800287308 */ /* 0x000ee20000000800 */
[----:B--2---:R-:W-:Y:S01]  /*50e0*/  F2FP.SATFINITE.E4M3.F32.PACK_AB_MERGE_C R184, R64, R59, R24 ;  /* 0x0000003b40b8723e */ /* 0x004fe20004807018 */
[----:B------:R-:W-:-:S04]  /*50f0*/  FADD.FTZ R59, R59, R60 ;  /* 0x0000003c3b3b7221 */ /* 0x000fc80000010000 */
[----:B------:R-:W-:Y:S02]  /*5100*/  FADD.FTZ R59, R64, R59 ;  /* 0x0000003b403b7221 */ /* 0x000fe40000010000 */
[----:B------:R-:W-:Y:S01]  /*5110*/  MUFU.EX2 R5, R5 ;  /* 0x0000000500057308 */ /* 0x000fe20000000800 */
[----:B-1----:R-:W-:-:S01]  /*5120*/  FADD.FTZ R13, R41, R14 ;  /* 0x0000000e290d7221 */ /* 0x002fc20000010000 */
[----:B------:R-:W-:-:S03]  /*5130*/  FADD.FTZ R66, R66, R59 ;  /* 0x0000003b42427221 */ /* 0x000fc60000010000 */
[----:B------:R-:W-:Y:S01]  /*5140*/  FADD.FTZ R13, R2, R13 ;  /* 0x0000000d020d7221 */ /* 0x000fe20000010000 */
[----:B------:R-:W-:-:S02]  /*5150*/  FADD.FTZ R11, R11, R66 ;  /* 0x000000420b0b7221 */ /* 0x000fc40000010000 */
        /* <DEDUP_REMOVED lines=8> */
[----:B------:R-:W-:Y:S01]  /*51e0*/  F2FP.SATFINITE.E4M3.F32.PACK_AB_MERGE_C R185, R2, R41, R40 ;  /* 0x0000002902b9723e */ /* 0x000fe20004807028 */
[----:B------:R-:W-:Y:S01]  /*51f0*/  VIADD R2, R88, 0xfffffffe ;  /* 0xfffffffe58027836 */ /* 0x000fe20000000000 */
[----:B------:R-:W2:Y:S08]  /*5200*/  MUFU.EX2 R55, R55 ;  /* 0x0000003700377308 */ /* 0x000eb00000000800 */
[----:B------:R-:W3:Y:S01]  /*5210*/  MUFU.EX2 R54, R54 ;  /* 0x0000003600367308 */ /* 0x000ee20000000800 */
[----:B-1----:R-:W-:Y:S01]  /*5220*/  F2FP.SATFINITE.E4M3.F32.PACK_AB_MERGE_C R186, R9, R10, R13 ;  /* 0x0000000a09ba723e */ /* 0x002fe2000480700d */
[----:B------:R-:W-:-:S04]  /*5230*/  FADD.FTZ R10, R10, R11 ;  /* 0x0000000b0a0a7221 */ /* 0x000fc80000010000 */
[----:B------:R-:W-:Y:S02]  /*5240*/  FADD.FTZ R10, R9, R10 ;  /* 0x0000000a090a7221 */ /* 0x000fe40000010000 */
[----:B------:R-:W-:Y:S01]  /*5250*/  MUFU.EX2 R56, R56 ;  /* 0x0000003800387308 */ /* 0x000fe20000000800 */
[----:B--2---:R-:W-:-:S01]  /*5260*/  FADD.FTZ R11, R55, R12 ;  /* 0x0000000c370b7221 */ /* 0x004fc20000010000 */
[----:B------:R-:W-:-:S04]  /*5270*/  FADD.FTZ R5, R5, R10 ;  /* 0x0000000a05057221 */ /* 0x000fc80000010000 */
[----:B------:R-:W-:Y:S02]  /*5280*/  FADD.FTZ R6, R6, R5 ;  /* 0x0000000506067221 */ /* 0x000fe40000010000 */
[----:B------:R-:W1:Y:S01]  /*5290*/  MUFU.EX2 R57, R57 ;  /* 0x0000003900397308 */ /* 0x000e620000000800 */
[----:B---3--:R-:W-:-:S01]  /*52a0*/  FADD.FTZ R11, R54, R11 ;  /* 0x0000000b360b7221 */ /* 0x008fc20000010000 */
[----:B-1----:R-:W-:-:S03]  /*52b0*/  F2FP.SATFINITE.E4M3.F32.PACK_AB_MERGE_C R9, R57, R56, RZ ;  /* 0x000000383909723e */ /* 0x002fc600048070ff */
[----:B------:R-:W-:Y:S01]  /*52c0*/  FADD.FTZ R56, R56, R11 ;  /* 0x0000000b38387221 */ /* 0x000fe20000010000 */
[----:B------:R-:W-:-:S03]  /*52d0*/  F2FP.SATFINITE.E4M3.F32.PACK_AB_MERGE_C R187, R54, R55, R9 ;  /* 0x0000003736bb723e */ /* 0x000fc60004807009 */
[----:B------:R-:W-:Y:S01]  /*52e0*/  FADD.FTZ R5, R57, R56 ;  /* 0x0000003839057221 */ /* 0x000fe20000010000 */
        /* <DEDUP_REMOVED lines=12> */
.L_x_3687:
[----:B------:R-:W-:-:S11]  /*53b0*/  UISETP.NE.AND UP1, UPT, UR7, 0x1, UPT ;  /* 0x000000010700788c */ /* 0x000fd6000bf25270 */
[----:B------:R-:W-:Y:S02]  /*53c0*/  @UP1 ULDC.64 UR14, c[0x0][0x9e8] ;  /* 0x00027a00000e1ab9 */ /* 0x000fe40000000a00 */
[----:B------:R-:W-:-:S04]  /*53d0*/  UIMAD.WIDE.U32 UR18, UR11, UR14, URZ ;  /* 0x0000000e0b1272a5 */ /* 0x000fc8000f8e003f */
[----:B------:R-:W-:-:S12]  /*53e0*/  @UP1 USHF.R.U32.HI UR11, URZ, UR15, UR19 ;  /* 0x0000000f3f0b1299 */ /* 0x000fd80008011613 */
.L_x_3688:
[----:B------:R-:W-:-:S04]  /*53f0*/  UIMAD UR7, UR11, UR7, UR7 ;  /* 0x000000070b0772a4 */ /* 0x000fc8000f8e0207 */
[----:B------:R-:W-:-:S04]  /*5400*/  UISETP.LT.AND UP1, UPT, UR6, UR7, UPT ;  /* 0x000000070600728c */ /* 0x000fc8000bf21270 */
[----:B------:R-:W-:-:S12]  /*5410*/  USEL UR6, UR6, UR7, UP1 ;  /* 0x0000000706067287 */ /* 0x000fd80008800000 */
.L_x_3686:
        /* <DEDUP_REMOVED lines=62> */
.L_x_3707:
        /* <DEDUP_REMOVED lines=9> */
.L_x_3691:
[----:B------:R-:W-:Y:S01]  /*5890*/  ULEA UR6, UR54, UR39, 0x3 ;  /* 0x0000002736067291 */ /* 0x000fe2000f8e183f */
[----:B------:R-:W-:-:S05]  /*58a0*/  IMAD.U32 R10, RZ, RZ, UR35 ;  /* 0x00000023ff0a7e24 */ /* 0x000fca000f8e00ff */
[----:B------:R-:W-:-:S04]  /*58b0*/  SHF.L.U32 R10, R10, 0x1f, RZ ;  /* 0x0000001f0a0a7819 */ /* 0x000fc800000006ff */
[----:B------:R1:W2:Y:S01]  /*58c0*/  SYNCS.PHASECHK.TRANS64.TRYWAIT P2, [UR6+0x2a830], R10 ;  /* 0x02a8300aff0075a7 */ /* 0x0002a20008040146 */
[----:B------:R-:W-:Y:S05]  /*58d0*/  @!P0 BRA `(.L_x_3692) ;  /* 0x0000000000048947 */ /* 0x000fea0003800000 */
[----:B------:R-:W-:Y:S01]  /*58e0*/  BPT.TRAP 0x1 ;  /* 0x000000040000795c */ /* 0x000fe20000300000 */
.L_x_3692:
[----:B--2---:R-:W-:Y:S05]  /*58f0*/  @P2 BRA `(.L_x_3690) ;  /* 0x0000000000082947 */ /* 0x004fea0003800000 */
[----:B------:R-:W2:Y:S02]  /*5900*/  SYNCS.PHASECHK.TRANS64.TRYWAIT P2, [UR6+0x2a830], R10 ;  /* 0x02a8300aff0075a7 */ /* 0x000ea40008040146 */
[----:B--2---:R-:W-:Y:S05]  /*5910*/  @!P2 BRA `(.L_x_3693) ;  /* 0x000001080048a947 */ /* 0x004fea0003800000 */
.L_x_3690:
[----:B--2---:R-:W2:Y:S01]  /*5920*/  S2R R11, SR_TID.X ;  /* 0x00000000000b7919 */ /* 0x004ea20000002100 */
[----:B------:R-:W-:Y:S01]  /*5930*/  UIMAD UR26, UR54, 0x600, UR28 ;  /* 0x00000600361a78a4 */ /* 0x000fe2000f8e021c */
        /* <DEDUP_REMOVED lines=35> */
.L_x_3695:
[----:B------:R-:W-:Y:S01]  /*5b70*/  ULEA UR6, UR49, UR39, 0x3 ;  /* 0x0000002731067291 */ /* 0x000fe2000f8e183f */
[----:B------:R-:W-:-:S05]  /*5b80*/  IMAD.U32 R10, RZ, RZ, UR36 ;  /* 0x00000024ff0a7e24 */ /* 0x000fca000f8e00ff */
[----:B------:R-:W-:-:S04]  /*5b90*/  SHF.L.U32 R10, R10, 0x1f, RZ ;  /* 0x0000001f0a0a7819 */ /* 0x000fc800000006ff */
[----:B------:R1:W2:Y:S01]  /*5ba0*/  SYNCS.PHASECHK.TRANS64.TRYWAIT P2, [UR6+0x2a850], R10 ;  /* 0x02a8500aff0075a7 */ /* 0x0002a20008040146 */
[----:B------:R-:W-:Y:S05]  /*5bb0*/  @!P0 BRA `(.L_x_3696) ;  /* 0x0000000000048947 */ /* 0x000fea0003800000 */
[----:B------:R-:W-:Y:S01]  /*5bc0*/  BPT.TRAP 0x1 ;  /* 0x000000040000795c */ /* 0x000fe20000300000 */
.L_x_3696:
[----:B--2---:R-:W-:Y:S05]  /*5bd0*/  @P2 BRA `(.L_x_3694) ;  /* 0x0000000000082947 */ /* 0x004fea0003800000 */
[----:B------:R-:W2:Y:S02]  /*5be0*/  SYNCS.PHASECHK.TRANS64.TRYWAIT P2, [UR6+0x2a850], R10 ;  /* 0x02a8500aff0075a7 */ /* 0x000ea40008040146 */
[----:B--2---:R-:W-:Y:S05]  /*5bf0*/  @!P2 BRA `(.L_x_3697) ;  /* 0x0000010400a8a947 */ /* 0x004fea0003800000 */
.L_x_3694:
[----:B------:R-:W-:Y:S01]  /*5c00*/  UIADD3 UR6, UR39, 0x400, URZ ;  /* 0x0000040027067890 */ /* 0x000fe2000fffe03f */
[----:B------:R-:W-:Y:S01]  /*5c10*/  WARPGROUP.ARRIVE ;  /* 0x00000000000079c5 */ /* 0x000fe20000000000 */
[----:B------:R-:W-:-:S05]  /*5c20*/  UMOV UR7, 0x40000040 ;  /* 0x4000004000077882 */ /* 0x000fca0000000000 */
[----:B------:R-:W3:Y:S01]  /*5c30*/  S2R R209, SR_TID.X ;  /* 0x0000000000d17919 */ /* 0x000ee20000002100 */
[----:B------:R-:W-:Y:S01]  /*5c40*/  USHF.R.U32.HI UR6, URZ, 0x4, UR6 ;  /* 0x000000043f067899 */ /* 0x000fe20008011606 */
[C---:B-12---:R-:W-:Y:S01]  /*5c50*/  FMUL.FTZ R10, R0.reuse, R122 ;  /* 0x0000007a000a7220 */ /* 0x046fe20000410000 */
[C---:B------:R-:W-:Y:S01]  /*5c60*/  FMUL.FTZ R122, R0.reuse, R138 ;  /* 0x0000008a007a7220 */ /* 0x040fe20000410000 */
[C---:B------:R-:W-:Y:S01]  /*5c70*/  FMUL.FTZ R138, R0.reuse, R162 ;  /* 0x000000a2008a7220 */ /* 0x040fe20000410000 */
[----:B------:R-:W-:Y:S01]  /*5c80*/  ULOP3.LUT UR6, UR6, 0x3fff, URZ, 0xc0, !UPT ;  /* 0x00003fff06067892 */ /* 0x000fe2000f8ec03f */
[----:B------:R-:W-:Y:S01]  /*5c90*/  FMUL.FTZ R162, R0, R168 ;  /* 0x000000a800a27220 */ /* 0x000fe20000410000 */
[----:B------:R-:W-:Y:S02]  /*5ca0*/  IMAD.SHL.U32 R168, R2, 0x80, RZ ;  /* 0x0000008002a87824 */ /* 0x000fe400078e00ff */
[C---:B------:R-:W-:Y:S01]  /*5cb0*/  FMUL.FTZ R13, R0.reuse, R121 ;  /* 0x00000079000d7220 */ /* 0x040fe20000410000 */
[----:B------:R-:W-:Y:S01]  /*5cc0*/  ULOP3.LUT UR6, UR6, 0x10000, URZ, 0xfc, !UPT ;  /* 0x0001000006067892 */ /* 0x000fe2000f8efc3f */
[C---:B------:R-:W-:Y:S01]  /*5cd0*/  FMUL.FTZ R12, R0.reuse, R120 ;  /* 0x00000078000c7220 */ /* 0x040fe20000410000 */
[C---:B------:R-:W-:Y:S01]  /*5ce0*/  FMUL.FTZ R121, R0.reuse, R135 ;  /* 0x0000008700797220 */ /* 0x040fe20000410000 */
[C---:B------:R-:W-:Y:S01]  /*5cf0*/  FMUL.FTZ R120, R0.reuse, R134 ;  /* 0x0000008600787220 */ /* 0x040fe20000410000 */
[----:B------:R-:W-:Y:S01]  /*5d00*/  UIMAD UR10, UR49, 0x600, UR6 ;  /* 0x00000600310a78a4 */ /* 0x000fe2000f8e0206 */
[C---:B------:R-:W-:Y:S01]  /*5d10*/  FMUL.FTZ R135, R0.reuse, R155 ;  /* 0x0000009b00877220 */ /* 0x040fe20000410000 */
        /* <DEDUP_REMOVED lines=9> */
[----:B------:R-:W-:Y:S01]  /*5db0*/  IADD3 R156, -R168, 0x1, RZ ;  /* 0x00000001a89c7810 */ /* 0x000fe20007ffe1ff */
        /* <DEDUP_REMOVED lines=55> */
[----:B------:R-:W-:Y:S01]  /*6130*/  QGMMA.64x192x32.F32.E4M3.E4M3 R24, R192, gdesc[UR4], R24, gsb0 ;  /* 0x02e00004c0187df3 */ /* 0x000fe20008000818 */
[----:B------:R-:W-:Y:S01]  /*6140*/  UIADD3 UR6, UR10, 0x4, URZ ;  /* 0x000000040a067890 */ /* 0x000fe2000fffe03f */
[C---:B------:R-:W-:Y:S01]  /*6150*/  FMUL.FTZ R198, R0.reuse, R149 ;  /* 0x0000009500c67220 */ /* 0x040fe20000410000 */
[----:B------:R-:W-:Y:S01]  /*6160*/  UMOV UR7, 0x40000040 ;  /* 0x4000004000077882 */ /* 0x000fe20000000000 */
[C---:B------:R-:W-:Y:S01]  /*6170*/  FMUL.FTZ R160, R0.reuse, R164 ;  /* 0x000000a400a07220 */ /* 0x040fe20000410000 */
[C---:B------:R-:W-:Y:S01]  /*6180*/  FMUL.FTZ R136, R0.reuse, R158 ;  /* 0x0000009e00887220 */ /* 0x040fe20000410000 */
        /* <DEDUP_REMOVED lines=30> */
[----:B------:R-:W-:Y:S02]  /*6370*/  IMAD.U32 R129, RZ, RZ, UR54 ;  /* 0x00000036ff817e24 */ /* 0x000fe4000f8e00ff */
[C---:B------:R-:W-:Y:S01]  /*6380*/  FMUL.FTZ R192, R0.reuse, R128 ;  /* 0x0000008000c07220 */ /* 0x040fe20000410000 */
[C---:B------:R-:W-:Y:S01]  /*6390*/  FMUL.FTZ R195, R0.reuse, R132 ;  /* 0x0000008400c37220 */ /* 0x040fe20000410000 */
[C---:B------:R-:W-:Y:S01]  /*63a0*/  FMUL.FTZ R194, R0.reuse, R133 ;  /* 0x0000008500c27220 */ /* 0x040fe20000410000 */
[----:B------:R-:W-:Y:S01]  /*63b0*/  QGMMA.64x192x32.F32.E4M3.E4M3 R24, R188, gdesc[UR4], R24, gsb0 ;  /* 0x02e00004bc187df3 */ /* 0x000fe20008000818 */
[----:B------:R-:W-:Y:S01]  /*63c0*/  UIADD3 UR6, UR10, 0x6, URZ ;  /* 0x000000060a067890 */ /* 0x000fe2000fffe03f */
[----:B------:R-:W-:Y:S01]  /*63d0*/  @!P1 LEA R129, R129, UR39, 0x3 ;  /* 0x0000002781819c11 */ /* 0x000fe2000f8e18ff */
[----:B------:R-:W-:Y:S01]  /*63e0*/  UMOV UR7, 0x40000040 ;  /* 0x4000004000077882 */ /* 0x000fe20000000000 */
[C---:B------:R-:W-:Y:S01]  /*63f0*/  FMUL.FTZ R132, R0.reuse, R150 ;  /* 0x0000009600847220 */ /* 0x040fe20000410000 */
[----:B------:R-:W-:Y:S01]  /*6400*/  IADD3 R128, -R209, 0xb, RZ ;  /* 0x0000000bd1807810 */ /* 0x000fe20007ffe1ff */
[----:B------:R-:W-:Y:S01]  /*6410*/  FMUL.FTZ R133, R0, R151 ;  /* 0x0000009700857220 */ /* 0x000fe20000410000 */
[----:B------:R-:W-:-:S02]  /*6420*/  @!P1 VIADD R129, R129, 0x2a840 ;  /* 0x0002a84081819836 */ /* 0x000fc40000000000 */
[----:B------:R-:W-:Y:S01]  /*6430*/  FMUL.FTZ R150, R0, R153 ;  /* 0x0000009900967220 */ /* 0x000fe20000410000 */
[----:B------:R-:W1:Y:S02]  /*6440*/  MUFU.TANH R192, R192 ;  /* 0x000000c000c07308 */ /* 0x000e640000002400 */
[----:B------:R-:W-:-:S06]  /*6450*/  @!P1 PRMT R129, RZ, 0x654, R129 ;  /* 0x00000654ff819816 */ /* 0x000fcc0000000081 */
        /* <DEDUP_REMOVED lines=50> */
.L_x_3700:
[----:B------:R-:W-:-:S05]  /*6780*/  IMAD.U32 R153, RZ, RZ, UR31 ;  /* 0x0000001fff997e24 */ /* 0x000fca000f8e00ff */
[----:B------:R-:W-:-:S13]  /*6790*/  ISETP.NE.AND P2, PT, R153, 0x1, PT ;  /* 0x000000019900780c */ /* 0x000fda0003f45270 */
[----:B------:R-:W1:Y:S01]  /*67a0*/  @P2 LDC.64 R128, c[0x0][0x9e8] ;  /* 0x00027a00ff802b82 */ /* 0x000e620000000a00 */
[----:B------:R-:W-:-:S04]  /*67b0*/  @P2 IMAD.IADD R151, R201, 0x1, R3 ;  /* 0x00000001c9972824 */ /* 0x000fc800078e0203 */
[----:B-1----:R-:W-:-:S04]  /*67c0*/  @P2 IMAD.HI.U32 R128, R151, R128, RZ ;  /* 0x0000008097802227 */ /* 0x002fc800078e00ff */
[----:B------:R-:W-:Y:S01]  /*67d0*/  IMAD.MOV.U32 R151, RZ, RZ, R9 ;  /* 0x000000ffff977224 */ /* 0x000fe200078e0009 */
[----:B------:R-:W-:-:S07]  /*67e0*/  @P2 SHF.R.U32.HI R151, RZ, R129, R128 ;  /* 0x00000081ff972219 */ /* 0x000fce0000011680 */
.L_x_3701:
[----:B------:R-:W-:Y:S05]  /*67f0*/  BSYNC B0 ;  /* 0x0000000000007941 */ /* 0x000fea0003800000 */
.L_x_3699:
[----:B------:R-:W-:-:S04]  /*6800*/  IMAD R129, R151, R153, -R168 ;  /* 0x0000009997817224 */ /* 0x000fc800078e0aa8 */
[----:B------:R-:W-:-:S05]  /*6810*/  IMAD R129, R16, -0x2, R129 ;  /* 0xfffffffe10817824 */ /* 0x000fca00078e0281 */
[----:B------:R-:W-:Y:S02]  /*6820*/  VIADDMNMX R172, R129, R153, R172, PT ;  /* 0x0000009981ac7246 */ /* 0x000fe400038001ac */
[----:B------:R-:W-:-:S07]  /*6830*/  VIMNMX R174, R174, R129, !PT ;  /* 0x00000081aeae7248 */ /* 0x000fce0007fe0100 */
.L_x_3698:
[----:B------:R-:W-:-:S04]  /*6840*/  ISETP.GT.AND P2, PT, R2, -0x1, PT ;  /* 0xffffffff0200780c */ /* 0x000fc80003f44270 */
[C---:B------:R-:W-:Y:S02]  /*6850*/  ISETP.GT.AND P5, PT, R174.reuse, RZ, P2 ;  /* 0x000000ffae00720c */ /* 0x040fe400017a4270 */
[----:B------:R-:W-:Y:S02]  /*6860*/  ISETP.GT.AND P4, PT, R174, 0x1, P2 ;  /* 0x00000001ae00780c */ /* 0x000fe40001784270 */
[C---:B------:R-:W-:Y:S02]  /*6870*/  ISETP.LT.OR P5, PT, R172.reuse, 0x1, P5 ;  /* 0x00000001ac00780c */ /* 0x040fe40002fa1670 */
[----:B------:R-:W-:Y:S02]  /*6880*/  ISETP.LT.OR P4, PT, R172, 0x2, P4 ;  /* 0x00000002ac00780c */ /* 0x000fe40002781670 */
[----:B------:R-:W-:Y:S02]  /*6890*/  FSEL R179, R12, -INF , !P5 ;  /* 0xff8000000cb37808 */ /* 0x000fe40006800000 */
[----:B------:R-:W-:-:S02]  /*68a0*/  ISETP.GT.AND P5, PT, R174, 0x10, P2 ;  /* 0x00000010ae00780c */ /* 0x000fc400017a4270 */
[----:B------:R-:W-:Y:S02]  /*68b0*/  ISETP.GT.AND P6, PT, R174, 0x8, P2 ;  /* 0x00000008ae00780c */ /* 0x000fe400017c4270 */
[----:B------:R-:W-:Y:S02]  /*68c0*/  ISETP.LT.OR P5, PT, R172, 0x11, P5 ;  /* 0x00000011ac00780c */ /* 0x000fe40002fa1670 */
[C---:B------:R-:W-:Y:S02]  /*68d0*/  ISETP.GT.AND P3, PT, R174.reuse, 0x9, P2 ;  /* 0x00000009ae00780c */ /* 0x040fe40001764270 */
[----:B------:R-:W-:Y:S02]  /*68e0*/  FSEL R177, R13, -INF , !P4 ;  /* 0xff8000000db17808 */ /* 0x000fe40006000000 */
[----:B------:R-:W-:Y:S02]  /*68f0*/  ISETP.GT.AND P4, PT, R174, 0x11, P2 ;  /* 0x00000011ae00780c */ /* 0x000fe40001784270 */
[----:B------:R-:W-:-:S02]  /*6900*/  FSEL R171, R192, -INF , !P5 ;  /* 0xff800000c0ab7808 */ /* 0x000fc40006800000 */
[----:B------:R-:W-:Y:S02]  /*6910*/  ISETP.GT.AND P5, PT, R174, 0x20, P2 ;  /* 0x00000020ae00780c */ /* 0x000fe400017a4270 */
[C---:B------:R-:W-:Y:S02]  /*6920*/  ISETP.LT.OR P6, PT, R172.reuse, 0x9, P6 ;  /* 0x00000009ac00780c */ /* 0x040fe400037c1670 */
[C---:B------:R-:W-:Y:S02]  /*6930*/  ISETP.LT.OR P3, PT, R172.reuse, 0xa, P3 ;  /* 0x0000000aac00780c */ /* 0x040fe40001f61670 */
[C---:B------:R-:W-:Y:S02]  /*6940*/  ISETP.LT.OR P4, PT, R172.reuse, 0x12, P4 ;  /* 0x00000012ac00780c */ /* 0x040fe40002781670 */
[----:B------:R-:W-:Y:S02]  /*6950*/  ISETP.LT.OR P5, PT, R172, 0x21, P5 ;  /* 0x00000021ac00780c */ /* 0x000fe40002fa1670 */
[----:B------:R-:W-:-:S02]  /*6960*/  FSEL R175, R124, -INF , !P6 ;  /* 0xff8000007caf7808 */ /* 0x000fc40007000000 */
[----:B------:R-:W-:Y:S02]  /*6970*/  FSEL R173, R125, -INF , !P3 ;  /* 0xff8000007dad7808 */ /* 0x000fe40005800000 */
[C---:B------:R-:W-:Y:S02]  /*6980*/  ISETP.GT.AND P6, PT, R174.reuse, 0x18, P2 ;  /* 0x00000018ae00780c */ /* 0x040fe400017c4270 */
        /* <DEDUP_REMOVED lines=12> */
[----:B------:R-:W-:Y:S02]  /*6a50*/  ISETP.GT.AND P3, PT, R174, 0x29, P2 ;  /* 0x00000029ae00780c */ /* 0x000fe40001764270 */
        /* <DEDUP_REMOVED lines=37> */
[----:B------:R-:W-:Y:S02]  /*6cb0*/  FSEL R157, R162, -INF , !P5 ;  /* 0xff800000a29d7808 */ /* 0x000fe40006800000 */
[----:B------:R-:W-:-:S02]  /*6cc0*/  ISETP.GT.AND P5, PT, R174, 0x70, P2 ;  /* 0x00000070ae00780c */ /* 0x000fc400017a4270 */
[C---:B------:R-:W-:Y:S02]  /*6cd0*/  ISETP.LT.OR P6, PT, R172.reuse, 0x59, P6 ;  /* 0x00000059ac00780c */ /* 0x040fe400037c1670 */
[C---:B------:R-:W-:Y:S02]  /*6ce0*/  ISETP.LT.OR P3, PT, R172.reuse, 0x5a, P3 ;  /* 0x0000005aac00780c */ /* 0x040fe40001f61670 */
[----:B------:R-:W-:Y:S02]  /*6cf0*/  ISETP.LT.OR P5, PT, R172, 0x71, P5 ;  /* 0x00000071ac00780c */ /* 0x000fe40002fa1670 */
[----:B------:R-:W-:Y:S02]  /*6d00*/  ISETP.GT.AND P4, PT, R174, 0x61, P2 ;  /* 0x00000061ae00780c */ /* 0x000fe40001784270 */
[----:B------:R-:W-:Y:S02]  /*6d10*/  FSEL R154, R160, -INF , !P6 ;  /* 0xff800000a09a7808 */ /* 0x000fe40007000000 */
        /* <DEDUP_REMOVED lines=8> */
[----:B------:R-:W-:Y:S01]  /*6da0*/  FSEL R159, R163, -INF , !P4 ;  /* 0xff800000a39f7808 */ /* 0x000fe20006000000 */
[----:B------:R-:W-:Y:S01]  /*6db0*/  IMAD.IADD R163, R4, 0x1, R176 ;  /* 0x0000000104a37824 */ /* 0x000fe200078e02b0 */
[----:B------:R-:W-:Y:S02]  /*6dc0*/  ISETP.GT.AND P4, PT, R174, 0x71, P2 ;  /* 0x00000071ae00780c */ /* 0x000fe40001784270 */
[----:B------:R-:W-:Y:S01]  /*6dd0*/  FSEL R160, R164, -INF , !P6 ;  /* 0xff800000a4a07808 */ /* 0x000fe20007000000 */
[----:B------:R-:W-:Y:S01]  /*6de0*/  IMAD.IADD R164, R4, 0x1, R178 ;  /* 0x0000000104a47824 */ /* 0x000fe200078e02b2 */
[----:B------:R-:W-:Y:S02]  /*6df0*/  FSEL R161, R165, -INF , !P3 ;  /* 0xff800000a5a17808 */ /* 0x000fe40005800000 */
[----:B------:R-:W-:-:S02]  /*6e00*/  ISETP.GT.AND P6, PT, R174, 0x78, P2 ;  /* 0x00000078ae00780c */ /* 0x000fc400017c4270 */
[----:B------:R-:W-:Y:S02]  /*6e10*/  ISETP.GT.AND P3, PT, R174, 0x79, P2 ;  /* 0x00000079ae00780c */ /* 0x000fe40001764270 */
[C---:B------:R-:W-:Y:S02]  /*6e20*/  ISETP.LT.OR P4, PT, R172.reuse, 0x72, P4 ;  /* 0x00000072ac00780c */ /* 0x040fe40002781670 */
[C---:B------:R-:W-:Y:S02]  /*6e30*/  ISETP.LT.OR P6, PT, R172.reuse, 0x79, P6 ;  /* 0x00000079ac00780c */ /* 0x040fe400037c1670 */
[----:B------:R-:W-:Y:S02]  /*6e40*/  ISETP.LT.OR P3, PT, R172, 0x7a, P3 ;  /* 0x0000007aac00780c */ /* 0x000fe40001f61670 */
        /* <DEDUP_REMOVED lines=16> */
.L_x_3704:
[----:B------:R-:W-:-:S05]  /*6f50*/  IMAD.U32 R170, RZ, RZ, UR31 ;  /* 0x0000001fffaa7e24 */ /* 0x000fca000f8e00ff */
[----:B------:R-:W-:-:S13]  /*6f60*/  ISETP.NE.AND P3, PT, R170, 0x1, PT ;  /* 0x00000001aa00780c */ /* 0x000fda0003f65270 */
[----:B------:R-:W1:Y:S02]  /*6f70*/  @P3 LDC.64 R12, c[0x0][0x9e8] ;  /* 0x00027a00ff0c3b82 */ /* 0x000e640000000a00 */
[----:B-1----:R-:W-:-:S05]  /*6f80*/  @P3 IMAD.HI.U32 R12, R169, R12, RZ ;  /* 0x0000000ca90c3227 */ /* 0x002fca00078e00ff */
[----:B------:R-:W-:-:S07]  /*6f90*/  @P3 SHF.R.U32.HI R169, RZ, R13, R12 ;  /* 0x0000000dffa93219 */ /* 0x000fce000001160c */
.L_x_3705:
[----:B------:R-:W-:Y:S05]  /*6fa0*/  BSYNC B0 ;  /* 0x0000000000007941 */ /* 0x000fea0003800000 */
.L_x_3703:
[----:B------:R-:W-:-:S04]  /*6fb0*/  IMAD R169, R169, R170, -R168 ;  /* 0x000000aaa9a97224 */ /* 0x000fc800078e0aa8 */
[----:B------:R-:W-:-:S05]  /*6fc0*/  IMAD R169, R16, -0x2, R169 ;  /* 0xfffffffe10a97824 */ /* 0x000fca00078e02a9 */
[----:B------:R-:W-:Y:S02]  /*6fd0*/  VIADDMNMX R163, R169, R170, R163, PT ;  /* 0x000000aaa9a37246 */ /* 0x000fe400038001a3 */
[----:B------:R-:W-:-:S07]  /*6fe0*/  VIMNMX R164, R164, R169, !PT ;  /* 0x000000a9a4a47248 */ /* 0x000fce0007fe0100 */
.L_x_3702:
        /* <DEDUP_REMOVED lines=9> */
[C---:B------:R-:W-:Y:S02]  /*7080*/  ISETP.GT.AND P5, PT, R164.reuse, 0x11, P2 ;  /* 0x00000011a400780c */ /* 0x040fe400017a4270 */
        /* <DEDUP_REMOVED lines=19> */
[----:B------:R-:W-:Y:S02]  /*71c0*/  ISETP.GT.AND P5, PT, R164, RZ, P2 ;  /* 0x000000ffa400720c */ /* 0x000fe400017a4270 */
        /* <DEDUP_REMOVED lines=9> */
[C---:B------:R-:W-:Y:S02]  /*7260*/  ISETP.LT.OR P4, PT, R163.reuse, 0x1a, P4 ;  /* 0x0000001aa300780c */ /* 0x040fe40002781670 */
[----:B------:R-:W-:Y:S02]  /*7270*/  FMNMX.FTZ R13, R128, R13, !PT ;  /* 0x0000000d800d7209 */ /* 0x000fe40007810000 */
        /* <DEDUP_REMOVED lines=19> */
[----:B------:R-:W-:-:S04]  /*73b0*/  FMNMX.FTZ R13, R165, R12, !PT ;  /* 0x0000000ca50d7209 */ /* 0x000fc80007810000 */
[----:B------:R-:W-:-:S04]  /*73c0*/  FMNMX.FTZ R12, R166, R13, !PT ;  /* 0x0000000da60c7209 */ /* 0x000fc80007810000 */
[----:B------:R-:W-:-:S05]  /*73d0*/  FMNMX.FTZ R13, R167, R12, !PT ;  /* 0x0000000ca70d7209 */ /* 0x000fca0007810000 */
[----:B------:R-:W1:Y:S02]  /*73e0*/  SHFL.BFLY PT, R12, R13, 0x2, 0x1f ;  /* 0x0c401f000d0c7f89 */ /* 0x000e6400000e0000 */
[----:B-1----:R-:W-:-:S05]  /*73f0*/  FMNMX.FTZ R168, R13, R12, !PT ;  /* 0x0000000c0da87209 */ /* 0x002fca0007810000 */
[----:B------:R-:W1:Y:S02]  /*7400*/  SHFL.BFLY PT, R169, R168, 0x1, 0x1f ;  /* 0x0c201f00a8a97f89 */ /* 0x000e6400000e0000 */
[----:B-1----:R-:W-:-:S04]  /*7410*/  FMNMX.FTZ R12, R168, R169, !PT ;  /* 0x000000a9a80c7209 */ /* 0x002fc80007810000 */
[C---:B------:R-:W-:Y:S01]  /*7420*/  FSETP.NEU.FTZ.AND P6, PT, R12.reuse, -INF , PT ;  /* 0xff8000000c00780b */ /* 0x040fe20003fdd000 */
[----:B------:R-:W-:-:S05]  /*7430*/  FFMA.FTZ R169, R12, R181, -8 ;  /* 0xc10000000ca97423 */ /* 0x000fca00000100b5 */
[----:B------:R-:W-:Y:S02]  /*7440*/  FSEL R168, R169, RZ, P6 ;  /* 0x000000ffa9a87208 */ /* 0x000fe40003000000 */
[----:B------:R-:W-:Y:S02]  /*7450*/  FSEL R169, R121, -INF , !P4 ;  /* 0xff80000079a97808 */ /* 0x000fe40006000000 */
[----:B------:R-:W-:Y:S01]  /*7460*/  ISETP.GT.AND P4, PT, R164, 0x28, P2 ;  /* 0x00000028a400780c */ /* 0x000fe20001784270 */
[----:B------:R-:W-:-:S01]  /*7470*/  FFMA.FTZ R176, R171, UR10, -R168 ;  /* 0x0000000aabb07c23 */ /* 0x000fc200080108a8 */
[----:B------:R-:W-:Y:S01]  /*7480*/  FSEL R171, R10, -INF , !P5 ;  /* 0xff8000000aab7808 */ /* 0x000fe20006800000 */
[----:B------:R-:W-:-:S01]  /*7490*/  FFMA.FTZ R175, R175, UR10, -R168 ;  /* 0x0000000aafaf7c23 */ /* 0x000fc200080108a8 */
[--C-:B------:R-:W-:Y:S01]  /*74a0*/  FFMA.FTZ R170, R177, UR10, -R168.reuse ;  /* 0x0000000ab1aa7c23 */ /* 0x100fe200080108a8 */
[----:B------:R-:W-:Y:S01]  /*74b0*/  MUFU.EX2 R10, R176 ;  /* 0x000000b0000a7308 */ /* 0x000fe20000000800 */
[----:B------:R-:W-:Y:S01]  /*74c0*/  FMNMX.FTZ R174, R171, R8, !PT ;  /* 0x00000008abae7209 */ /* 0x000fe20007810000 */
[--C-:B------:R-:W-:Y:S01]  /*74d0*/  FFMA.FTZ R13, R179, UR10, -R168.reuse ;  /* 0x0000000ab30d7c23 */ /* 0x100fe200080108a8 */
[C---:B------:R-:W-:Y:S01]  /*74e0*/  ISETP.LT.OR P4, PT, R163.reuse, 0x29, P4 ;  /* 0x00000029a300780c */ /* 0x040fe20002781670 */
[--C-:B------:R-:W-:Y:S01]  /*74f0*/  FFMA.FTZ R182, R158, UR10, -R168.reuse ;  /* 0x0000000a9eb67c23 */ /* 0x100fe200080108a8 */
[----:B------:R-:W-:Y:S01]  /*7500*/  ISETP.LT.OR P5, PT, R163, 0x2a, P3 ;  /* 0x0000002aa300780c */ /* 0x000fe20001fa1670 */
[--C-:B------:R-:W-:Y:S01]  /*7510*/  FFMA.FTZ R183, R156, UR10, -R168.reuse ;  /* 0x0000000a9cb77c23 */ /* 0x100fe200080108a8 */
[----:B------:R-:W-:Y:S01]  /*7520*/  FSEL R126, R126, -INF , !P4 ;  /* 0xff8000007e7e7808 */ /* 0x000fe20006000000 */
[----:B------:R1:W-:Y:S01]  /*7530*/  MUFU.EX2 R121, R175 ;  /* 0x000000af00797308 */ /* 0x0003e20000000800 */
[C---:B------:R-:W-:Y:S01]  /*7540*/  ISETP.GT.AND P4, PT, R164.reuse, 0x30, P2 ;  /* 0x00000030a400780c */ /* 0x040fe20001784270 */
[--C-:B------:R-:W-:Y:S01]  /*7550*/  FFMA.FTZ R172, R173, UR10, -R168.reuse ;  /* 0x0000000aadac7c23 */ /* 0x100fe200080108a8 */
[----:B------:R-:W-:Y:S01]  /*7560*/  ISETP.GT.AND P3, PT, R164, 0x31, P2 ;  /* 0x00000031a400780c */ /* 0x000fe20001764270 */
[--C-:B------:R-:W-:Y:S01]  /*7570*/  FFMA.FTZ R173, R193, UR10, -R168.reuse ;  /* 0x0000000ac1ad7c23 */ /* 0x100fe200080108a8 */
[----:B------:R-:W-:Y:S01]  /*7580*/  FSEL R127, R127, -INF , !P5 ;  /* 0xff8000007f7f7808 */ /* 0x000fe20006800000 */
[--C-:B------:R-:W-:Y:S01]  /*7590*/  FFMA.FTZ R195, R195, UR10, -R168.reuse ;  /* 0x0000000ac3c37c23 */ /* 0x100fe200080108a8 */
[----:B------:R-:W-:Y:S01]  /*75a0*/  ISETP.LT.OR P4, PT, R163, 0x31, P4 ;  /* 0x00000031a300780c */ /* 0x000fe20002781670 */
[--C-:B------:R-:W-:Y:S01]  /*75b0*/  FFMA.FTZ R194, R194, UR10, -R168.reuse ;  /* 0x0000000ac2c27c23 */ /* 0x100fe200080108a8 */
[----:B-1----:R-:W-:Y:S01]  /*75c0*/  FMNMX.FTZ R175, R11, R174, !PT ;  /* 0x000000ae0baf7209 */ /* 0x002fe20007810000 */
[--C-:B------:R-:W-:Y:S01]  /*75d0*/  FFMA.FTZ R197, R197, UR10, -R168.reuse ;  /* 0x0000000ac5c57c23 */ /* 0x100fe200080108a8 */
        /* <DEDUP_REMOVED lines=12> */
[----:B------:R-:W-:Y:S01]  /*76a0*/  ISETP.GT.AND P4, PT, R164, 0x39, P2 ;  /* 0x00000039a400780c */ /* 0x000fe20001784270 */
        /* <DEDUP_REMOVED lines=8> */
[----:B------:R-:W-:Y:S01]  /*7730*/  FFMA.FTZ R167, R167, UR10, -R168 ;  /* 0x0000000aa7a77c23 */ /* 0x000fe200080108a8 */
[----:B------:R-:W-:Y:S01]  /*7740*/  FMNMX.FTZ R177, R169, R176, !PT ;  /* 0x000000b0a9b17209 */ /* 0x000fe20007810000 */
[----:B------:R-:W-:Y:S01]  /*7750*/  MUFU.EX2 R13, R13 ;  /* 0x0000000d000d7308 */ /* 0x000fe20000000800 */
[----:B------:R-:W-:-:S02]  /*7760*/  ISETP.GT.AND P3, PT, R164, 0x40, P2 ;  /* 0x00000040a400780c */ /* 0x000fc40001764270 */
[----:B------:R-:W-:Y:S02]  /*7770*/  FMNMX.FTZ R178, R122, R177, !PT ;  /* 0x000000b17ab27209 */ /* 0x000fe40007810000 */
[----:B------:R-:W-:Y:S02]  /*7780*/  ISETP.LT.OR P4, PT, R163, 0x3a, P4 ;  /* 0x0000003aa300780c */ /* 0x000fe40002781670 */
[----:B------:R-:W-:Y:S01]  /*7790*/  FMNMX.FTZ R179, R123, R178, !PT ;  /* 0x000000b27bb37209 */ /* 0x000fe20007810000 */
[----:B------:R-:W-:Y:S01]  /*77a0*/  MUFU.EX2 R170, R170 ;  /* 0x000000aa00aa7308 */ /* 0x000fe20000000800 */
[----:B------:R-:W-:Y:S02]  /*77b0*/  FSEL R175, R132, -INF , !P5 ;  /* 0xff80000084af7808 */ /* 0x000fe40006800000 */
[----:B------:R-:W-:Y:S02]  /*77c0*/  FMNMX.FTZ R178, R126, R179, !PT ;  /* 0x000000b37eb27209 */ /* 0x000fe40007810000 */
[----:B------:R-:W-:-:S02]  /*77d0*/  ISETP.GT.AND P5, PT, R164, 0x41, P2 ;  /* 0x00000041a400780c */ /* 0x000fc400017a4270 */
[----:B------:R-:W-:Y:S01]  /*77e0*/  FMNMX.FTZ R179, R127, R178, !PT ;  /* 0x000000b27fb37209 */ /* 0x000fe20007810000 */
[----:B------:R-:W-:Y:S01]  /*77f0*/  MUFU.EX2 R172, R172 ;  /* 0x000000ac00ac7308 */ /* 0x000fe20000000800 */
[----:B------:R-:W-:Y:S02]  /*7800*/  FSEL R133, R133, -INF , !P4 ;  /* 0xff80000085857808 */ /* 0x000fe40006000000 */
[----:B------:R-:W-:Y:S02]  /*7810*/  FMNMX.FTZ R179, R130, R179, !PT ;  /* 0x000000b382b37209 */ /* 0x000fe40007810000 */
[----:B------:R-:W-:Y:S02]  /*7820*/  ISETP.LT.OR P3, PT, R163, 0x41, P3 ;  /* 0x00000041a300780c */ /* 0x000fe40001f61670 */
[----:B------:R-:W-:Y:S01]  /*7830*/  FMNMX.FTZ R180, R174, R179, !PT ;  /* 0x000000b3aeb47209 */ /* 0x000fe20007810000 */
[----:B------:R-:W-:Y:S01]  /*7840*/  MUFU.EX2 R173, R173 ;  /* 0x000000ad00ad7308 */ /* 0x000fe20000000800 */
[----:B------:R-:W-:-:S02]  /*7850*/  ISETP.GT.AND P4, PT, R164, 0x48, P2 ;  /* 0x00000048a400780c */ /* 0x000fc40001784270 */
[----:B------:R-:W-:Y:S02]  /*7860*/  FMNMX.FTZ R180, R175, R180, !PT ;  /* 0x000000b4afb47209 */ /* 0x000fe40007810000 */
[----:B------:R-:W-:Y:S02]  /*7870*/  ISETP.LT.OR P5, PT, R163, 0x42, P5 ;  /* 0x00000042a300780c */ /* 0x000fe40002fa1670 */
[----:B------:R-:W-:Y:S01]  /*7880*/  FSEL R134, R134, -INF , !P3 ;  /* 0xff80000086867808 */ /* 0x000fe20005800000 */
[----:B------:R-:W-:Y:S01]  /*7890*/  MUFU.EX2 R131, R195 ;  /* 0x000000c300837308 */ /* 0x000fe20000000800 */
[----:B------:R-:W-:Y:S02]  /*78a0*/  FMNMX.FTZ R181, R133, R180, !PT ;  /* 0x000000b485b57209 */ /* 0x000fe40007810000 */
[----:B------:R-:W-:Y:S02]  /*78b0*/  ISETP.GT.AND P3, PT, R164, 0x49, P2 ;  /* 0x00000049a400780c */ /* 0x000fe40001764270 */
[----:B------:R-:W-:-:S02]  /*78c0*/  FSEL R177, R135, -INF , !P5 ;  /* 0xff80000087b17808 */ /* 0x000fc40006800000 */
[C---:B------:R-:W-:Y:S01]  /*78d0*/  ISETP.LT.OR P4, PT, R163.reuse, 0x49, P4 ;  /* 0x00000049a300780c */ /* 0x040fe20002781670 */
[----:B------:R-:W-:Y:S01]  /*78e0*/  MUFU.EX2 R132, R194 ;  /* 0x000000c200847308 */ /* 0x000fe20000000800 */
[----:B------:R-:W-:Y:S02]  /*78f0*/  FMNMX.FTZ R180, R134, R181, !PT ;  /* 0x000000b586b47209 */ /* 0x000fe40007810000 */
[----:B------:R-:W-:Y:S02]  /*7900*/  ISETP.GT.AND P5, PT, R164, 0x50, P2 ;  /* 0x00000050a400780c */ /* 0x000fe400017a4270 */
[----:B------:R-:W-:Y:S02]  /*7910*/  ISETP.LT.OR P3, PT, R163, 0x4a, P3 ;  /* 0x0000004aa300780c */ /* 0x000fe40001f61670 */
[----:B------:R-:W-:Y:S01]  /*7920*/  FSEL R178, R136, -INF , !P4 ;  /* 0xff80000088b27808 */ /* 0x000fe20006000000 */
[----:B------:R-:W-:Y:S01]  /*7930*/  MUFU.EX2 R176, R197 ;  /* 0x000000c500b07308 */ /* 0x000fe20000000800 */
[----:B------:R-:W-:-:S02]  /*7940*/  FMNMX.FTZ R181, R177, R180, !PT ;  /* 0x000000b4b1b57209 */ /* 0x000fc40007810000 */
[----:B------:R-:W-:Y:S02]  /*7950*/  ISETP.GT.AND P4, PT, R164, 0x51, P2 ;  /* 0x00000051a400780c */ /* 0x000fe40001784270 */
[----:B------:R-:W-:Y:S02]  /*7960*/  FSEL R137, R137, -INF , !P3 ;  /* 0xff80000089897808 */ /* 0x000fe40005800000 */
[C---:B------:R-:W-:Y:S01]  /*7970*/  ISETP.LT.OR P5, PT, R163.reuse, 0x51, P5 ;  /* 0x00000051a300780c */ /* 0x040fe20002fa1670 */
[----:B------:R-:W-:Y:S01]  /*7980*/  MUFU.EX2 R135, R196 ;  /* 0x000000c400877308 */ /* 0x000fe20000000800 */
[----:B------:R-:W-:Y:S02]  /*7990*/  FMNMX.FTZ R180, R178, R181, !PT ;  /* 0x000000b5b2b47209 */ /* 0x000fe40007810000 */
[----:B------:R-:W-:Y:S02]  /*79a0*/  ISETP.GT.AND P3, PT, R164, 0x58, P2 ;  /* 0x00000058a400780c */ /* 0x000fe40001764270 */
[----:B------:R-:W-:-:S02]  /*79b0*/  ISETP.LT.OR P4, PT, R163, 0x52, P4 ;  /* 0x00000052a300780c */ /* 0x000fc40002781670 */
[----:B------:R-:W-:Y:S01]  /*79c0*/  FSEL R138, R138, -INF , !P5 ;  /* 0xff8000008a8a7808 */ /* 0x000fe20006800000 */
[----:B------:R-:W-:Y:S01]  /*79d0*/  MUFU.EX2 R136, R189 ;  /* 0x000000bd00887308 */ /* 0x000fe20000000800 */
[----:B------:R-:W-:Y:S01]  /*79e0*/  FMNMX.FTZ R181, R137, R180, !PT ;  /* 0x000000b489b57209 */ /* 0x000fe20007810000 */
[----:B------:R-:W-:Y:S01]  /*79f0*/  FFMA.FTZ R180, R151, UR10, -R168 ;  /* 0x0000000a97b47c23 */ /* 0x000fe200080108a8 */
[----:B------:R-:W-:Y:S02]  /*7a00*/  ISETP.GT.AND P5, PT, R164, 0x59, P2 ;  /* 0x00000059a400780c */ /* 0x000fe400017a4270 */
[----:B------:R-:W-:Y:S02]  /*7a10*/  FSEL R158, R139, -INF , !P4 ;  /* 0xff8000008b9e7808 */ /* 0x000fe40006000000 */
[----:B------:R-:W-:Y:S01]  /*7a20*/  ISETP.LT.OR P3, PT, R163, 0x59, P3 ;  /* 0x00000059a300780c */ /* 0x000fe20001f61670 */
[----:B------:R1:W-:Y:S01]  /*7a30*/  MUFU.EX2 R139, R182 ;  /* 0x000000b6008b7308 */ /* 0x0003e20000000800 */
[----:B------:R-:W-:-:S02]  /*7a40*/  FMNMX.FTZ R181, R138, R181, !PT ;  /* 0x000000b58ab57209 */ /* 0x000fc40007810000 */
[----:B------:R-:W-:Y:S02]  /*7a50*/  ISETP.GT.AND P4, PT, R164, 0x60, P2 ;  /* 0x00000060a400780c */ /* 0x000fe40001784270 */
        /* <DEDUP_REMOVED lines=8> */
[----:B-1----:R-:W-:Y:S02]  /*7ae0*/  FMNMX.FTZ R182, R156, R181, !PT ;  /* 0x000000b59cb67209 */ /* 0x002fe40007810000 */
        /* <DEDUP_REMOVED lines=10> */
[----:B------:R-:W-:Y:S02]  /*7b90*/  ISETP.LT.OR P4, PT, R163, 0x6a, P4 ;  /* 0x0000006aa300780c */ /* 0x000fe40002781670 */
[----:B------:R-:W-:-:S02]  /*7ba0*/  ISETP.GT.AND P3, PT, R164, 0x70, P2 ;  /* 0x00000070a400780c */ /* 0x000fc40001764270 */
[----:B------:R-:W-:Y:S01]  /*7bb0*/  FSEL R144, R144, -INF , !P5 ;  /* 0xff80000090907808 */ /* 0x000fe20006800000 */
[----:B------:R-:W-:Y:S01]  /*7bc0*/  MUFU.EX2 R129, R129 ;  /* 0x0000008100817308 */ /* 0x000fe20000000800 */
[----:B------:R-:W-:Y:S02]  /*7bd0*/  FMNMX.FTZ R151, R143, R182, !PT ;  /* 0x000000b68f977209 */ /* 0x000fe40007810000 */
[----:B------:R-:W-:Y:S02]  /*7be0*/  FSEL R145, R145, -INF , !P4 ;  /* 0xff80000091917808 */ /* 0x000fe40006000000 */
[C---:B------:R-:W-:Y:S02]  /*7bf0*/  ISETP.GT.AND P5, PT, R164.reuse, 0x71, P2 ;  /* 0x00000071a400780c */ /* 0x040fe400017a4270 */
[C---:B------:R-:W-:Y:S01]  /*7c00*/  ISETP.GT.AND P4, PT, R164.reuse, 0x78, P2 ;  /* 0x00000078a400780c */ /* 0x040fe20001784270 */
[----:B------:R-:W-:Y:S01]  /*7c10*/  MUFU.EX2 R124, R124 ;  /* 0x0000007c007c7308 */ /* 0x000fe20000000800 */
[----:B------:R-:W-:-:S02]  /*7c20*/  ISETP.GT.AND P2, PT, R164, 0x79, P2 ;  /* 0x00000079a400780c */ /* 0x000fc40001744270 */
[C---:B------:R-:W-:Y:S02]  /*7c30*/  ISETP.LT.OR P3, PT, R163.reuse, 0x71, P3 ;  /* 0x00000071a300780c */ /* 0x040fe40001f61670 */
[----:B------:R-:W-:Y:S02]  /*7c40*/  FMNMX.FTZ R164, R144, R151, !PT ;  /* 0x0000009790a47209 */ /* 0x000fe40007810000 */
[----:B------:R-:W-:Y:S01]  /*7c50*/  ISETP.LT.OR P5, PT, R163, 0x72, P5 ;  /* 0x00000072a300780c */ /* 0x000fe20002fa1670 */
[----:B------:R-:W-:Y:S01]  /*7c60*/  MUFU.EX2 R125, R125 ;  /* 0x0000007d007d7308 */ /* 0x000fe20000000800 */
[----:B------:R-:W-:Y:S02]  /*7c70*/  FSEL R146, R146, -INF , !P3 ;  /* 0xff80000092927808 */ /* 0x000fe40005800000 */
[----:B------:R-:W-:Y:S02]  /*7c80*/  FMNMX.FTZ R151, R145, R164, !PT ;  /* 0x000000a491977209 */ /* 0x000fe40007810000 */
[----:B------:R-:W-:-:S02]  /*7c90*/  ISETP.LT.OR P4, PT, R163, 0x79, P4 ;  /* 0x00000079a300780c */ /* 0x000fc40002781670 */
[----:B------:R-:W-:Y:S01]  /*7ca0*/  FSEL R147, R147, -INF , !P5 ;  /* 0xff80000093937808 */ /* 0x000fe20006800000 */
[----:B------:R-:W-:Y:S01]  /*7cb0*/  MUFU.EX2 R128, R128 ;  /* 0x0000008000807308 */ /* 0x000fe20000000800 */
[----:B------:R-:W-:Y:S02]  /*7cc0*/  FMNMX.FTZ R164, R146, R151, !PT ;  /* 0x0000009792a47209 */ /* 0x000fe40007810000 */
[----:B------:R-:W-:Y:S01]  /*7cd0*/  ISETP.LT.OR P2, PT, R163, 0x7a, P2 ;  /* 0x0000007aa300780c */ /* 0x000fe20001741670 */
[----:B------:R-:W-:-:S01]  /*7ce0*/  FFMA.FTZ R163, R152, UR10, -R168 ;  /* 0x0000000a98a37c23 */ /* 0x000fc200080108a8 */
[----:B------:R-:W-:Y:S01]  /*7cf0*/  FSEL R148, R148, -INF , !P4 ;  /* 0xff80000094947808 */ /* 0x000fe20006000000 */
[----:B------:R-:W-:-:S01]  /*7d00*/  FFMA.FTZ R152, R154, UR10, -R168 ;  /* 0x0000000a9a987c23 */ /* 0x000fc200080108a8 */
[----:B------:R-:W-:Y:S01]  /*7d10*/  FMNMX.FTZ R151, R147, R164, !PT ;  /* 0x000000a493977209 */ /* 0x000fe20007810000 */
[----:B------:R-:W-:-:S01]  /*7d20*/  FFMA.FTZ R154, R157, UR10, -R168 ;  /* 0x0000000a9d9a7c23 */ /* 0x000fc200080108a8 */
[----:B------:R-:W-:Y:S01]  /*7d30*/  FSEL R149, R149, -INF , !P2 ;  /* 0xff80000095957808 */ /* 0x000fe20005000000 */
[----:B------:R-:W-:-:S01]  /*7d40*/  FFMA.FTZ R157, R159, UR10, -R168 ;  /* 0x0000000a9f9d7c23 */ /* 0x000fc200080108a8 */
[----:B------:R-:W-:Y:S01]  /*7d50*/  FMNMX.FTZ R164, R148, R151, !PT ;  /* 0x0000009794a47209 */ /* 0x000fe20007810000 */
[----:B------:R-:W-:-:S01]  /*7d60*/  FFMA.FTZ R159, R160, UR10, -R168 ;  /* 0x0000000aa09f7c23 */ /* 0x000fc200080108a8 */
[--C-:B------:R-:W-:Y:S01]  /*7d70*/  FFMA.FTZ R160, R161, UR10, -R168.reuse ;  /* 0x0000000aa1a07c23 */ /* 0x100fe200080108a8 */
[----:B------:R-:W-:-:S01]  /*7d80*/  FFMA.FTZ R161, R162, UR10, -R168 ;  /* 0x0000000aa2a17c23 */ /* 0x000fc200080108a8 */
[----:B------:R-:W-:Y:S01]  /*7d90*/  FMNMX.FTZ R164, R149, R164, !PT ;  /* 0x000000a495a47209 */ /* 0x000fe20007810000 */
[----:B------:R-:W-:-:S01]  /*7da0*/  FFMA.FTZ R162, R165, UR10, -R168 ;  /* 0x0000000aa5a27c23 */ /* 0x000fc200080108a8 */
[----:B------:R-:W-:Y:S03]  /*7db0*/  MUFU.EX2 R150, R150 ;  /* 0x0000009600967308 */ /* 0x000fe60000000800 */
[----:B------:R-:W1:Y:S05]  /*7dc0*/  SHFL.BFLY PT, R151, R164, 0x2, 0x1f ;  /* 0x0c401f00a4977f89 */ /* 0x000e6a00000e0000 */
[----:B------:R-:W-:Y:S08]  /*7dd0*/  MUFU.EX2 R163, R163 ;  /* 0x000000a300a37308 */ /* 0x000ff00000000800 */
[----:B------:R-:W-:Y:S08]  /*7de0*/  MUFU.EX2 R152, R152 ;  /* 0x0000009800987308 */ /* 0x000ff00000000800 */
[----:B------:R-:W-:Y:S01]  /*7df0*/  MUFU.EX2 R155, R155 ;  /* 0x0000009b009b7308 */ /* 0x000fe20000000800 */
[----:B-1----:R-:W-:Y:S01]  /*7e00*/  FMNMX.FTZ R151, R164, R151, !PT ;  /* 0x00000097a4977209 */ /* 0x002fe20007810000 */
[----:B------:R-:W-:Y:S01]  /*7e10*/  FFMA.FTZ R164, R166, UR10, -R168 ;  /* 0x0000000aa6a47c23 */ /* 0x000fe200080108a8 */
[----:B------:R-:W-:Y:S01]  /*7e20*/  IMAD.U32 R168, RZ, RZ, UR10 ;  /* 0x0000000affa87e24 */ /* 0x000fe2000f8e00ff */
[----:B------:R-:W-:-:S02]  /*7e30*/  FSEL R166, R12, RZ, P6 ;  /* 0x000000ff0ca67208 */ /* 0x000fc40003000000 */
[----:B------:R-:W1:Y:S02]  /*7e40*/  SHFL.BFLY PT, R182, R151, 0x1, 0x1f ;  /* 0x0c201f0097b67f89 */ /* 0x000e6400000e0000 */
[----:B------:R-:W-:Y:S01]  /*7e50*/  MUFU.EX2 R154, R154 ;  /* 0x0000009a009a7308 */ /* 0x000fe20000000800 */
[----:B------:R-:W-:-:S04]  /*7e60*/  FADD.FTZ R166, -R166, R7 ;  /* 0x00000007a6a67221 */ /* 0x000fc80000010100 */
[----:B------:R-:W-:-:S03]  /*7e70*/  FMUL.FTZ R166, R166, UR10 ;  /* 0x0000000aa6a67c20 */ /* 0x000fc60008410000 */
[----:B------:R2:W-:Y:S08]  /*7e80*/  MUFU.EX2 R7, R167 ;  /* 0x000000a700077308 */ /* 0x0005f00000000800 */
[----:B------:R-:W3:Y:S01]  /*7e90*/  MUFU.EX2 R166, R166 ;  /* 0x000000a600a67308 */ /* 0x000ee20000000800 */
[----:B-1----:R-:W-:-:S07]  /*7ea0*/  FMNMX.FTZ R151, R151, R182, !PT ;  /* 0x000000b697977209 */ /* 0x002fce0007810000 */
[----:B------:R-:W-:Y:S01]  /*7eb0*/  MUFU.EX2 R157, R157 ;  /* 0x0000009d009d7308 */ /* 0x000fe20000000800 */
[C---:B------:R-:W-:Y:S01]  /*7ec0*/  FSETP.NEU.FTZ.AND P2, PT, R151.reuse, -INF , PT ;  /* 0xff8000009700780b */ /* 0x040fe20003f5d000 */
[----:B------:R-:W-:-:S06]  /*7ed0*/  FFMA.FTZ R165, R151, R168, -8 ;  /* 0xc100000097a57423 */ /* 0x000fcc00000100a8 */
[----:B------:R-:W-:Y:S01]  /*7ee0*/  MUFU.EX2 R159, R159 ;  /* 0x0000009f009f7308 */ /* 0x000fe20000000800 */
[----:B------:R-:W-:-:S05]  /*7ef0*/  FSEL R165, R165, RZ, P2 ;  /* 0x000000ffa5a57208 */ /* 0x000fca0001000000 */
[--C-:B------:R-:W-:Y:S01]  /*7f00*/  FFMA.FTZ R168, R171, UR10, -R165.reuse ;  /* 0x0000000aaba87c23 */ /* 0x100fe200080108a5 */
[----:B------:R-:W-:Y:S01]  /*7f10*/  FSEL R171, R151, RZ, P2 ;  /* 0x000000ff97ab7208 */ /* 0x000fe20001000000 */
[--C-:B------:R-:W-:Y:S01]  /*7f20*/  FFMA.FTZ R11, R11, UR10, -R165.reuse ;  /* 0x0000000a0b0b7c23 */ /* 0x100fe200080108a5 */
[----:B------:R-:W-:-:S01]  /*7f30*/  FFMA.FTZ R14, R14, UR10, -R165 ;  /* 0x0000000a0e0e7c23 */ /* 0x000fc200080108a5 */
[--C-:B------:R-:W-:Y:S01]  /*7f40*/  FFMA.FTZ R15, R15, UR10, -R165.reuse ;  /* 0x0000000a0f0f7c23 */ /* 0x100fe200080108a5 */
[----:B------:R-:W-:-:S01]  /*7f50*/  FFMA.FTZ R20, R20, UR10, -R165 ;  /* 0x0000000a14147c23 */ /* 0x000fc200080108a5 */
[----:B------:R-:W-:Y:S01]  /*7f60*/  FADD.FTZ R171, -R171, R8 ;  /* 0x00000008abab7221 */ /* 0x000fe20000010100 */
[----:B------:R-:W-:Y:S01]  /*7f70*/  MUFU.EX2 R168, R168 ;  /* 0x000000a800a87308 */ /* 0x000fe20000000800 */
[----:B--2---:R-:W-:-:S01]  /*7f80*/  FFMA.FTZ R167, R169, UR10, -R165 ;  /* 0x0000000aa9a77c23 */ /* 0x004fc200080108a5 */
[--C-:B------:R-:W-:Y:S01]  /*7f90*/  FFMA.FTZ R169, R174, UR10, -R165.reuse ;  /* 0x0000000aaea97c23 */ /* 0x100fe200080108a5 */
[----:B------:R-:W-:Y:S01]  /*7fa0*/  FMUL.FTZ R171, R171, UR10 ;  /* 0x0000000aabab7c20 */ /* 0x000fe20008410000 */
[--C-:B------:R-:W-:Y:S01]  /*7fb0*/  FFMA.FTZ R21, R21, UR10, -R165.reuse ;  /* 0x0000000a15157c23 */ /* 0x100fe200080108a5 */
[----:B------:R-:W-:-:S01]  /*7fc0*/  FFMA.FTZ R174, R175, UR10, -R165 ;  /* 0x0000000aafae7c23 */ /* 0x000fc200080108a5 */
[----:B------:R-:W-:Y:S01]  /*7fd0*/  FFMA.FTZ R175, R177, UR10, -R165 ;  /* 0x0000000ab1af7c23 */ /* 0x000fe200080108a5 */
[----:B---3--:R-:W-:-:S01]  /*7fe0*/  FFMA.FTZ R177, R166, R6, R13 ;  /* 0x00000006a6b17223 */ /* 0x008fc2000001000d */
        /* <DEDUP_REMOVED lines=8> */
[----:B------:R-:W1:Y:S01]  /*8070*/  MUFU.EX2 R171, R171 ;  /* 0x000000ab00ab7308 */ /* 0x000e620000000800 */
[----:B------:R-:W-:-:S01]  /*8080*/  FFMA.FTZ R127, R127, UR10, -R165 ;  /* 0x0000000a7f7f7c23 */ /* 0x000fc200080108a5 */
[----:B------:R-:W-:Y:S01]  /*8090*/  FFMA.FTZ R130, R130, UR10, -R165 ;  /* 0x0000000a82827c23 */ /* 0x000fe200080108a5 */
[----:B------:R-:W-:-:S01]  /*80a0*/  FADD.FTZ R177, R172, R177 ;  /* 0x000000b1acb17221 */ /* 0x000fc20000010000 */
        /* <DEDUP_REMOVED lines=13> */
[----:B-1----:R-:W-:-:S04]  /*8180*/  FFMA.FTZ R6, R171, R5, R168 ;  /* 0x00000005ab067223 */ /* 0x002fc800000100a8 */
[----:B------:R-:W-:-:S03]  /*8190*/  FADD.FTZ R5, R11, R6 ;  /* 0x000000060b057221 */ /* 0x000fc60000010000 */
[----:B------:R-:W1:Y:S01]  /*81a0*/  MUFU.EX2 R20, R20 ;  /* 0x0000001400147308 */ /* 0x000e620000000800 */
[----:B--2---:R-:W-:-:S07]  /*81b0*/  FADD.FTZ R6, R14, R5 ;  /* 0x000000050e067221 */ /* 0x004fce0000010000 */
[----:B------:R-:W2:Y:S01]  /*81c0*/  MUFU.EX2 R21, R21 ;  /* 0x0000001500157308 */ /* 0x000ea20000000800 */
[----:B---3--:R-:W-:-:S01]  /*81d0*/  FADD.FTZ R5, R15, R6 ;  /* 0x000000060f057221 */ /* 0x008fc20000010000 */
[----:B------:R-:W-:Y:S01]  /*81e0*/  FADD.FTZ R6, R10, R177 ;  /* 0x000000b10a067221 */ /* 0x000fe20000010000 */
[----:B------:R-:W-:-:S03]  /*81f0*/  FFMA.FTZ R177, R158, UR10, -R165 ;  /* 0x0000000a9eb17c23 */ /* 0x000fc600080108a5 */
[----:B------:R-:W-:Y:S02]  /*8200*/  FADD.FTZ R6, R173, R6 ;  /* 0x00000006ad067221 */ /* 0x000fe40000010000 */
[----:B------:R-:W3:Y:S02]  /*8210*/  MUFU.EX2 R120, R120 ;  /* 0x0000007800787308 */ /* 0x000ee40000000800 */
[----:B------:R-:W-:-:S04]  /*8220*/  FADD.FTZ R181, R131, R6 ;  /* 0x0000000683b57221 */ /* 0x000fc80000010000 */
[----:B------:R-:W-:Y:S02]  /*8230*/  FADD.FTZ R181, R132, R181 ;  /* 0x000000b584b57221 */ /* 0x000fe40000010000 */
[----:B------:R-:W4:Y:S08]  /*8240*/  MUFU.EX2 R167, R167 ;  /* 0x000000a700a77308 */ /* 0x000f300000000800 */
[----:B------:R-:W-:Y:S08]  /*8250*/  MUFU.EX2 R8, R174 ;  /* 0x000000ae00087308 */ /* 0x000ff00000000800 */
[----:B------:R-:W5:Y:S08]  /*8260*/  MUFU.EX2 R122, R122 ;  /* 0x0000007a007a7308 */ /* 0x000f700000000800 */
[----:B------:R1:W-:Y:S08]  /*8270*/  MUFU.EX2 R174, R178 ;  /* 0x000000b200ae7308 */ /* 0x0003f00000000800 */
[----:B------:R-:W5:Y:S01]  /*8280*/  MUFU.EX2 R123, R123 ;  /* 0x0000007b007b7308 */ /* 0x000f620000000800 */
[----:B-1----:R-:W-:-:S04]  /*8290*/  FADD.FTZ R178, R20, R5 ;  /* 0x0000000514b27221 */ /* 0x002fc80000010000 */
[----:B--2---:R-:W-:-:S03]  /*82a0*/  FADD.FTZ R5, R21, R178 ;  /* 0x000000b215057221 */ /* 0x004fc60000010000 */
[----:B------:R-:W1:Y:S01]  /*82b0*/  MUFU.EX2 R126, R126 ;  /* 0x0000007e007e7308 */ /* 0x000e620000000800 */
[----:B---3--:R-:W-:-:S04]  /*82c0*/  FADD.FTZ R6, R120, R5 ;  /* 0x0000000578067221 */ /* 0x008fc80000010000 */
[----:B----4-:R-:W-:Y:S01]  /*82d0*/  FADD.FTZ R5, R167, R6 ;  /* 0x00000006a7057221 */ /* 0x010fe20000010000 */
[----:B------:R-:W-:-:S02]  /*82e0*/  FADD.FTZ R6, R176, R181 ;  /* 0x000000b5b0067221 */ /* 0x000fc40000010000 */
[----:B------:R-:W2:Y:S01]  /*82f0*/  MUFU.EX2 R127, R127 ;  /* 0x0000007f007f7308 */ /* 0x000ea20000000800 */
[----:B-----5:R-:W-:-:S01]  /*8300*/  FADD.FTZ R158, R122, R5 ;  /* 0x000000057a9e7221 */ /* 0x020fc20000010000 */
[----:B------:R-:W-:-:S03]  /*8310*/  FADD.FTZ R5, R135, R6 ;  /* 0x0000000687057221 */ /* 0x000fc60000010000 */
[----:B------:R-:W-:Y:S01]  /*8320*/  FADD.FTZ R181, R123, R158 ;  /* 0x0000009e7bb57221 */ /* 0x000fe20000010000 */
[----:B------:R-:W-:-:S02]  /*8330*/  FADD.FTZ R6, R136, R5 ;  /* 0x0000000588067221 */ /* 0x000fc40000010000 */
[----:B------:R-:W3:Y:S01]  /*8340*/  MUFU.EX2 R130, R130 ;  /* 0x0000008200827308 */ /* 0x000ee20000000800 */
        /* <DEDUP_REMOVED lines=12> */
[----:B-1----:R-:W-:-:S01]  /*8410*/  FADD.FTZ R5, R169, R6 ;  /* 0x00000006a9057221 */ /* 0x002fc20000010000 */
[----:B------:R-:W-:-:S03]  /*8420*/  FADD.FTZ R158, R124, R181 ;  /* 0x000000b57c9e7221 */ /* 0x000fc60000010000 */
[----:B------:R-:W-:-:S03]  /*8430*/  FADD.FTZ R6, R8, R5 ;  /* 0x0000000508067221 */ /* 0x000fc60000010000 */
[----:B------:R-:W1:Y:S01]  /*8440*/  MUFU.EX2 R175, R175 ;  /* 0x000000af00af7308 */ /* 0x000e620000000800 */
[----:B--2---:R-:W-:-:S07]  /*8450*/  FADD.FTZ R5, R133, R6 ;  /* 0x0000000685057221 */ /* 0x004fce0000010000 */
[----:B------:R-:W2:Y:S01]  /*8460*/  MUFU.EX2 R137, R137 ;  /* 0x0000008900897308 */ /* 0x000ea20000000800 */
[----:B---3--:R-:W-:-:S01]  /*8470*/  FADD.FTZ R6, R134, R5 ;  /* 0x0000000586067221 */ /* 0x008fc20000010000 */
[----:B------:R-:W-:Y:S01]  /*8480*/  FFMA.FTZ R5, R145, UR10, -R165 ;  /* 0x0000000a91057c23 */ /* 0x000fe200080108a5 */
[----:B------:R-:W-:-:S05]  /*8490*/  FADD.FTZ R145, R125, R158 ;  /* 0x0000009e7d917221 */ /* 0x000fca0000010000 */
[----:B------:R-:W3:Y:S01]  /*84a0*/  MUFU.EX2 R138, R138 ;  /* 0x0000008a008a7308 */ /* 0x000ee20000000800 */
[----:B-1----:R-:W-:-:S04]  /*84b0*/  FADD.FTZ R181, R175, R6 ;  /* 0x00000006afb57221 */ /* 0x002fc80000010000 */
[----:B------:R-:W-:Y:S01]  /*84c0*/  FADD.FTZ R6, R174, R181 ;  /* 0x000000b5ae067221 */ /* 0x000fe20000010000 */
[----:B------:R-:W-:-:S01]  /*84d0*/  FADD.FTZ R181, R128, R145 ;  /* 0x0000009180b57221 */ /* 0x000fc20000010000 */
[----:B------:R-:W-:Y:S01]  /*84e0*/  FFMA.FTZ R145, R146, UR10, -R165 ;  /* 0x0000000a92917c23 */ /* 0x000fe200080108a5 */
[----:B------:R-:W1:Y:S01]  /*84f0*/  MUFU.EX2 R177, R177 ;  /* 0x000000b100b17308 */ /* 0x000e620000000800 */
[----:B--2---:R-:W-:-:S01]  /*8500*/  FADD.FTZ R183, R137, R6 ;  /* 0x0000000689b77221 */ /* 0x004fc20000010000 */
[----:B------:R-:W-:-:S04]  /*8510*/  FADD.FTZ R6, R150, R181 ;  /* 0x000000b596067221 */ /* 0x000fc80000010000 */
[----:B------:R-:W-:Y:S02]  /*8520*/  FADD.FTZ R181, R163, R6 ;  /* 0x00000006a3b57221 */ /* 0x000fe40000010000 */
[----:B------:R-:W2:Y:S01]  /*8530*/  MUFU.EX2 R156, R156 ;  /* 0x0000009c009c7308 */ /* 0x000ea20000000800 */
[----:B---3--:R-:W-:-:S01]  /*8540*/  FADD.FTZ R146, R138, R183 ;  /* 0x000000b78a927221 */ /* 0x008fc20000010000 */
[----:B------:R-:W-:-:S06]  /*8550*/  FADD.FTZ R6, R152, R181 ;  /* 0x000000b598067221 */ /* 0x000fcc0000010000 */
        /* <DEDUP_REMOVED lines=9> */
[----:B------:R-:W-:Y:S08]  /*85f0*/  MUFU.EX2 R160, R160 ;  /* 0x000000a000a07308 */ /* 0x000ff00000000800 */
[----:B------:R1:W4:Y:S08]  /*8600*/  MUFU.EX2 R178, R5 ;  /* 0x0000000500b27308 */ /* 0x0003300000000800 */
[----:B------:R-:W5:Y:S01]  /*8610*/  MUFU.EX2 R161, R161 ;  /* 0x000000a100a17308 */ /* 0x000f620000000800 */
[----:B-1----:R-:W-:-:S04]  /*8620*/  FADD.FTZ R5, R155, R6 ;  /* 0x000000069b057221 */ /* 0x002fc80000010000 */
[----:B------:R-:W-:Y:S01]  /*8630*/  FADD.FTZ R6, R154, R5 ;  /* 0x000000059a067221 */ /* 0x000fe20000010000 */
[----:B--2---:R-:W-:-:S02]  /*8640*/  FADD.FTZ R5, R143, R158 ;  /* 0x0000009e8f057221 */ /* 0x004fc40000010000 */
[----:B------:R-:W1:Y:S01]  /*8650*/  MUFU.EX2 R145, R145 ;  /* 0x0000009100917308 */ /* 0x000e620000000800 */
[----:B------:R-:W-:-:S01]  /*8660*/  FADD.FTZ R6, R157, R6 ;  /* 0x000000069d067221 */ /* 0x000fc20000010000 */
[----:B---3--:R-:W-:-:S03]  /*8670*/  FADD.FTZ R5, R144, R5 ;  /* 0x0000000590057221 */ /* 0x008fc60000010000 */
[----:B------:R-:W-:Y:S01]  /*8680*/  FADD.FTZ R147, R159, R6 ;  /* 0x000000069f937221 */ /* 0x000fe20000010000 */
[----:B----4-:R-:W-:-:S02]  /*8690*/  FADD.FTZ R158, R178, R5 ;  /* 0x00000005b29e7221 */ /* 0x010fc40000010000 */
[----:B------:R-:W2:Y:S01]  /*86a0*/  MUFU.EX2 R162, R162 ;  /* 0x000000a200a27308 */ /* 0x000ea20000000800 */
[----:B------:R-:W-:-:S04]  /*86b0*/  FADD.FTZ R6, R160, R147 ;  /* 0x00000093a0067221 */ /* 0x000fc80000010000 */
[----:B-----5:R-:W-:-:S03]  /*86c0*/  FADD.FTZ R5, R161, R6 ;  /* 0x00000006a1057221 */ /* 0x020fc60000010000 */
[----:B------:R-:W3:Y:S01]  /*86d0*/  MUFU.EX2 R146, R146 ;  /* 0x0000009200927308 */ /* 0x000ee20000000800 */
[----:B-1----:R-:W-:-:S07]  /*86e0*/  FADD.FTZ R147, R145, R158 ;  /* 0x0000009e91937221 */ /* 0x002fce0000010000 */
[----:B------:R-:W1:Y:S01]  /*86f0*/  MUFU.EX2 R164, R164 ;  /* 0x000000a400a47308 */ /* 0x000e620000000800 */
[----:B--2---:R-:W-:-:S07]  /*8700*/  FADD.FTZ R5, R162, R5 ;  /* 0x00000005a2057221 */ /* 0x004fce0000010000 */
[----:B------:R-:W2:Y:S01]  /*8710*/  MUFU.EX2 R148, R148 ;  /* 0x0000009400947308 */ /* 0x000ea20000000800 */
[----:B---3--:R-:W-:-:S07]  /*8720*/  FADD.FTZ R147, R146, R147 ;  /* 0x0000009392937221 */ /* 0x008fce0000010000 */
[----:B------:R-:W3:Y:S01]  /*8730*/  MUFU.EX2 R149, R149 ;  /* 0x0000009500957308 */ /* 0x000ee20000000800 */
[----:B-1----:R-:W-:-:S04]  /*8740*/  FADD.FTZ R6, R164, R5 ;  /* 0x00000005a4067221 */ /* 0x002fc80000010000 */
[----:B------:R-:W-:Y:S01]  /*8750*/  FADD.FTZ R6, R7, R6 ;  /* 0x0000000607067221 */ /* 0x000fe20000010000 */
[----:B--2---:R-:W-:-:S04]  /*8760*/  FADD.FTZ R147, R148, R147 ;  /* 0x0000009394937221 */ /* 0x004fc80000010000 */
[----:B---3--:R-:W-:Y:S01]  /*8770*/  FADD.FTZ R5, R149, R147 ;  /* 0x0000009395057221 */ /* 0x008fe20000010000 */
[----:B------:R-:W-:Y:S06]  /*8780*/  @!P0 BRA `(.L_x_3706) ;  /* 0x0000000000048947 */ /* 0x000fec0003800000 */
[----:B------:R-:W-:Y:S01]  /*8790*/  BPT.TRAP 0x1 ;  /* 0x000000040000795c */ /* 0x000fe20000300000 */
.L_x_3706:
        /* <DEDUP_REMOVED lines=139> */
[----:B------:R-:W-:Y:S01]  /*9050*/  IMAD.MOV.U32 R8, RZ, RZ, R151 ;  /* 0x000000ffff087224 */ /* 0x000fe200078e0097 */
[----:B------:R-:W-:Y:S01]  /*9060*/  UMOV UR49, UR54 ;  /* 0x0000003600317c82 */ /* 0x000fe20008000000 */
[----:B------:R-:W-:Y:S01]  /*9070*/  IMAD.MOV.U32 R7, RZ, RZ, R12 ;  /* 0x000000ffff077224 */ /* 0x000fe200078e000c */
[----:B------:R-:W-:-:S06]  /*9080*/  UMOV UR36, UR35 ;  /* 0x0000002300247c82 */ /* 0x000fcc0008000000 */
.L_x_3689:
        /* <DEDUP_REMOVED lines=15> */
.L_x_3709:
[----:B------:R-:W-:-:S13]  /*9180*/  ISETP.NE.AND P2, PT, R11, 0x1, PT ;  /* 0x000000010b00780c */ /* 0x000fda0003f45270 */
[----:B------:R-:W1:Y:S02]  /*9190*/  @P2 LDC.64 R12, c[0x0][0x9e8] ;  /* 0x00027a00ff0c2b82 */ /* 0x000e640000000a00 */
[----:B-1----:R-:W-:-:S05]  /*91a0*/  @P2 IMAD.HI.U32 R10, R200, R12, RZ ;  /* 0x0000000cc80a2227 */ /* 0x002fca00078e00ff */
[----:B------:R-:W-:-:S07]  /*91b0*/  @P2 SHF.R.U32.HI R200, RZ, R13, R10 ;  /* 0x0000000dffc82219 */ /* 0x000fce000001160a */
.L_x_3710:
[----:B------:R-:W-:-:S05]  /*91c0*/  IMAD R200, R200, R11, RZ ;  /* 0x0000000bc8c87224 */ /* 0x000fca00078e02ff */
[----:B------:R-:W-:-:S13]  /*91d0*/  R2UR UR7, R200 ;  /* 0x00000000c80772ca */ /* 0x000fda00000e0000 */
[----:B------:R-:W-:-:S04]  /*91e0*/  UISETP.LT.AND UP0, UPT, UR6, UR7, UPT ;  /* 0x000000070600728c */ /* 0x000fc8000bf01270 */
[----:B------:R-:W-:-:S12]  /*91f0*/  USEL UR6, UR6, UR7, !UP0 ;  /* 0x0000000706067287 */ /* 0x000fd8000c000000 */
.L_x_3708:
        /* <DEDUP_REMOVED lines=13> */
.L_x_3721:
[----:B------:R-:W-:Y:S01]  /*92d0*/  ISETP.NE.AND P3, PT, RZ, UR41, PT ;  /* 0x00000029ff007c0c */ /* 0x000fe2000bf65270 */
[----:B------:R-:W-:-:S04]  /*92e0*/  UISETP.NE.AND UP0, UPT, UR32, 0x1, UPT ;  /* 0x000000012000788c */ /* 0x000fc8000bf05270 */
[----:B------:R-:W-:-:S04]  /*92f0*/  USEL UR36, URZ, 0x1, UP0 ;  /* 0x000000013f247887 */ /* 0x000fc80008000000 */
[----:B------:R-:W-:-:S04]  /*9300*/  ULOP3.LUT UR36, UR33, UR36, URZ, 0x3c, !UPT ;  /* 0x0000002421247292 */ /* 0x000fc8000f8e3c3f */
[----:B------:R-:W-:Y:S08]  /*9310*/  @P3 BRA `(.L_x_3712) ;  /* 0x0000000000383947 */ /* 0x000ff00003800000 */
[----:B------:R-:W-:Y:S05]  /*9320*/  @!P0 BRA `(.L_x_3713) ;  /* 0x0000000000048947 */ /* 0x000fea0003800000 */
[----:B------:R-:W-:Y:S01]  /*9330*/  BPT.TRAP 0x1 ;  /* 0x000000040000795c */ /* 0x000fe20000300000 */
.L_x_3713:
        /* <DEDUP_REMOVED lines=9> */
.L_x_3714:
[----:B--2---:R-:W-:Y:S05]  /*93d0*/  @P2 BRA `(.L_x_3712) ;  /* 0x0000000000082947 */ /* 0x004fea0003800000 */
[----:B------:R-:W2:Y:S02]  /*93e0*/  SYNCS.PHASECHK.TRANS64.TRYWAIT P2, [UR6+0x2a830], R7 ;  /* 0x02a83007ff0075a7 */ /* 0x000ea40008040146 */
[----:B--2---:R-:W-:Y:S05]  /*93f0*/  @!P2 BRA `(.L_x_3715) ;  /* 0x000000cc00c0a947 */ /* 0x004fea0003800000 */
.L_x_3712:
        /* <DEDUP_REMOVED lines=10> */
[----:B------:R-:W-:-:S04]  /*94a0*/  UIMAD UR26, UR49, 0x600, UR28 ;  /* 0x00000600311a78a4 */ /* 0x000fc8000f8e021c */
[----:B------:R-:W-:Y:S02]  /*94b0*/  UIADD3 UR6, UR26, 0x2, URZ ;  /* 0x000000021a067890 */ /* 0x000fe4000fffe03f */
[----:B------:R-:W-:Y:S02]  /*94c0*/  UIADD3 UR10, UR26, 0x200, URZ ;  /* 0x000002001a0a7890 */ /* 0x000fe4000fffe03f */
        /* <DEDUP_REMOVED lines=27> */
.L_x_3717:
[----:B------:R-:W-:Y:S01]  /*9680*/  ULEA UR6, UR32, UR39, 0x3 ;  /* 0x0000002720067291 */ /* 0x000fe2000f8e183f */
[----:B------:R-:W-:-:S05]  /*9690*/  IMAD.U32 R7, RZ, RZ, UR33 ;  /* 0x00000021ff077e24 */ /* 0x000fca000f8e00ff */
[----:B------:R-:W-:-:S04]  /*96a0*/  SHF.L.U32 R7, R7, 0x1f, RZ ;  /* 0x0000001f07077819 */ /* 0x000fc800000006ff */
[----:B------:R1:W2:Y:S01]  /*96b0*/  SYNCS.PHASECHK.TRANS64.TRYWAIT P2, [UR6+0x2a850], R7 ;  /* 0x02a85007ff0075a7 */ /* 0x0002a20008040146 */
[----:B------:R-:W-:Y:S05]  /*96c0*/  @!P0 BRA `(.L_x_3718) ;  /* 0x0000000000048947 */ /* 0x000fea0003800000 */
[----:B------:R-:W-:Y:S01]  /*96d0*/  BPT.TRAP 0x1 ;  /* 0x000000040000795c */ /* 0x000fe20000300000 */
.L_x_3718:
[----:B--2---:R-:W-:Y:S05]  /*96e0*/  @P2 BRA `(.L_x_3716) ;  /* 0x0000000000082947 */ /* 0x004fea0003800000 */
[----:B------:R-:W2:Y:S02]  /*96f0*/  SYNCS.PHASECHK.TRANS64.TRYWAIT P2, [UR6+0x2a850], R7 ;  /* 0x02a85007ff0075a7 */ /* 0x000ea40008040146 */
[----:B--2---:R-:W-:Y:S05]  /*9700*/  @!P2 BRA `(.L_x_3719) ;  /* 0x000000cc0014a947 */ /* 0x004fea0003800000 */
.L_x_3716:
        /* <DEDUP_REMOVED lines=17> */
[----:B------:R-:W3:Y:S01]  /*9820*/  MUFU.TANH R12, R12 ;  /* 0x0000000c000c7308 */ /* 0x000ee20000002400 */
[C---:B------:R-:W-:Y:S01]  /*9830*/  FMUL.FTZ R125, R0.reuse, R132 ;  /* 0x00000084007d7220 */ /* 0x040fe20000410000 */
[C---:B------:R-:W-:Y:S01]  /*9840*/  FMUL.FTZ R143, R0.reuse, R150 ;  /* 0x00000096008f7220 */ /* 0x040fe20000410000 */
[C---:B------:R-:W-:Y:S01]  /*9850*/  FMUL.FTZ R150, R0.reuse, R157 ;  /* 0x0000009d00967220 */ /* 0x040fe20000410000 */
[C---:B------:R-:W-:Y:S01]  /*9860*/  FMUL.FTZ R157, R0.reuse, R164 ;  /* 0x000000a4009d7220 */ /* 0x040fe20000410000 */
[C---:B------:R-:W-:Y:S01]  /*9870*/  FMUL.FTZ R21, R0.reuse, R126 ;  /* 0x0000007e00157220 */ /* 0x040fe20000410000 */
[----:B------:R-:W-:Y:S01]  /*9880*/  UMOV UR6, UR11 ;  /* 0x0000000b00067c82 */ /* 0x000fe20008000000 */
[C---:B------:R-:W-:Y:S01]  /*9890*/  FMUL.FTZ R126, R0.reuse, R133 ;  /* 0x00000085007e7220 */ /* 0x040fe20000410000 */
[----:B------:R-:W-:Y:S01]  /*98a0*/  QGMMA.64x192x32.F32.E4M3.E4M3 R24, R196, gdesc[UR4], R24, gsb0 ;  /* 0x02e00004c4187df3 */ /* 0x000fe20008000818 */
[----:B------:R-:W-:Y:S01]  /*98b0*/  UIADD3 UR6, UR11, 0x2, URZ ;  /* 0x000000020b067890 */ /* 0x000fe2000fffe03f */
[----:B------:R-:W4:Y:S01]  /*98c0*/  MUFU.TANH R15, R15 ;  /* 0x0000000f000f7308 */ /* 0x000f220000002400 */
[----:B------:R-:W-:Y:S01]  /*98d0*/  UMOV UR7, 0x40000040 ;  /* 0x4000004000077882 */ /* 0x000fe20000000000 */
[----:B-12---:R-:W-:Y:S01]  /*98e0*/  FMNMX.FTZ R7, R11, R10, !PT ;  /* 0x0000000a0b077209 */ /* 0x006fe20007810000 */
[C---:B------:R-:W-:Y:S01]  /*98f0*/  FMUL.FTZ R124, R0.reuse, R131 ;  /* 0x00000083007c7220 */ /* 0x040fe20000410000 */
[C---:B------:R-:W-:Y:S01]  /*9900*/  FMUL.FTZ R131, R0.reuse, R138 ;  /* 0x0000008a00837220 */ /* 0x040fe20000410000 */
[C---:B------:R-:W-:Y:S01]  /*9910*/  FMUL.FTZ R138, R0.reuse, R145 ;  /* 0x00000091008a7220 */ /* 0x040fe20000410000 */
[----:B------:R-:W-:Y:S01]  /*9920*/  FMUL.FTZ R13, R0, R123 ;  /* 0x0000007b000d7220 */ /* 0x000fe20000410000 */
[----:B---3--:R-:W-:Y:S01]  /*9930*/  FMNMX.FTZ R164, R12, R7, !PT ;  /* 0x000000070ca47209 */ /* 0x008fe20007810000 */
        /* <DEDUP_REMOVED lines=9> */
[----:B----4-:R-:W-:Y:S01]  /*99d0*/  FMNMX.FTZ R7, R15, R164, !PT ;  /* 0x000000a40f077209 */ /* 0x010fe20007810000 */
        /* <DEDUP_REMOVED lines=35> */
[----:B------:R-:W-:Y:S01]  /*9c10*/  FMUL.FTZ R166, R0, R173 ;  /* 0x000000ad00a67220 */ /* 0x000fe20000410000 */
[----:B------:R-:W-:Y:S01]  /*9c20*/  UMOV UR10, UR31 ;  /* 0x0000001f000a7c82 */ /* 0x000fe20008000000 */
[----:B------:R-:W1:Y:S01]  /*9c30*/  S2R R200, SR_TID.X ;  /* 0x0000000000c87919 */ /* 0x000e620000002100 */
[----:B------:R-:W4:Y:S01]  /*9c40*/  MUFU.TANH R13, R13 ;  /* 0x0000000d000d7308 */ /* 0x000f220000002400 */
[----:B--2---:R-:W-:-:S07]  /*9c50*/  FMNMX.FTZ R8, R14, R9, !PT ;  /* 0x000000090e087209 */ /* 0x004fce0007810000 */
        /* <DEDUP_REMOVED lines=16> */
[C---:B------:R-:W-:Y:S01]  /*9d60*/  FMUL.FTZ R168, R0.reuse, R175 ;  /* 0x000000af00a87220 */ /* 0x040fe20000410000 */
[----:B------:R-:W-:-:S05]  /*9d70*/  FMUL.FTZ R175, R0, R180 ;  /* 0x000000b400af7220 */ /* 0x000fca0000410000 */
        /* <DEDUP_REMOVED lines=17> */
[C---:B------:R-:W-:Y:S01]  /*9e90*/  FMUL.FTZ R170, R0.reuse, R177 ;  /* 0x000000b100aa7220 */ /* 0x040fe20000410000 */
[----:B------:R-:W-:-:S05]  /*9ea0*/  FMUL.FTZ R177, R0, R181 ;  /* 0x000000b500b17220 */ /* 0x000fca0000410000 */
[----:B------:R-:W1:Y:S01]  /*9eb0*/  MUFU.TANH R132, R132 ;  /* 0x0000008400847308 */ /* 0x000e620000002400 */
[----:B--2---:R-:W-:-:S07]  /*9ec0*/  FMNMX.FTZ R7, R131, R8, !PT ;  /* 0x0000000883077209 */ /* 0x004fce0007810000 */
[----:B------:R-:W2:Y:S01]  /*9ed0*/  MUFU.TANH R145, R145 ;  /* 0x0000009100917308 */ /* 0x000ea20000002400 */
[----:B---3--:R-:W-:-:S07]  /*9ee0*/  FMNMX.FTZ R172, R142, R171, !PT ;  /* 0x000000ab8eac7209 */ /* 0x008fce0007810000 */
[----:B------:R-:W3:Y:S01]  /*9ef0*/  MUFU.TANH R135, R135 ;  /* 0x0000008700877308 */ /* 0x000ee20000002400 */
[----:B-1----:R-:W-:Y:S01]  /*9f00*/  FMNMX.FTZ R8, R132, R7, !PT ;  /* 0x0000000784087209 */ /* 0x002fe20007810000 */
[----:B------:R-:W-:Y:S02]  /*9f10*/  WARPGROUP.DEPBAR.LE gsb0, 0x0 ;  /* 0x00008000000079c5 */ /* 0x000fe40000010000 */
[----:B------:R-:W-:-:S04]  /*9f20*/  WARPGROUP.ARRIVE ;  /* 0x00000000000079c5 */ /* 0x000fc80000000000 */
[----:B------:R-:W1:Y:S01]  /*9f30*/  MUFU.TANH R146, R146 ;  /* 0x0000009200927308 */ /* 0x000e620000002400 */
[----:B--2---:R-:W-:Y:S01]  /*9f40*/  FMNMX.FTZ R171, R145, R172, !PT ;  /* 0x000000ac91ab7209 */ /* 0x004fe20007810000 */
[----:B------:R-:W-:Y:S01]  /*9f50*/  QGMMA.64x192x32.F32.E4M3.E4M3 R24, R192, gdesc[UR4], R24, gsb0 ;  /* 0x02e00004c0187df3 */ /* 0x000fe20008000818 */
[----:B------:R-:W-:Y:S01]  /*9f60*/  UIADD3 UR6, UR11, 0x4, URZ ;  /* 0x000000040b067890 */ /* 0x000fe2000fffe03f */
[----:B------:R-:W-:-:S04]  /*9f70*/  UMOV UR7, 0x40000040 ;  /* 0x4000004000077882 */ /* 0x000fc80000000000 */
        /* <DEDUP_REMOVED lines=66> */
[----:B-1----:R-:W-:-:S07]  /*a3a0*/  FMNMX.FTZ R7, R163, R8, !PT ;  /* 0x00000008a3077209 */ /* 0x002fce0007810000 */
[----:B------:R-:W1:Y:S01]  /*a3b0*/  MUFU.TANH R167, R167 ;  /* 0x000000a700a77308 */ /* 0x000e620000002400 */
[----:B--2---:R-:W-:-:S05]  /*a3c0*/  FMNMX.FTZ R176, R177, R176, !PT ;  /* 0x000000b0b1b07209 */ /* 0x004fca0007810000 */
[----:B------:R-:W2:Y:S02]  /*a3d0*/  SHFL.BFLY PT, R179, R176, 0x2, 0x1f ;  /* 0x0c401f00b0b37f89 */ /* 0x000ea400000e0000 */
[----:B------:R-:W4:Y:S01]  /*a3e0*/  MUFU.TANH R168, R168 ;  /* 0x000000a800a87308 */ /* 0x000f220000002400 */
[----:B---3--:R-:W-:-:S07]  /*a3f0*/  FMNMX.FTZ R8, R164, R7, !PT ;  /* 0x00000007a4087209 */ /* 0x008fce0007810000 */
[----:B------:R-:W3:Y:S01]  /*a400*/  MUFU.TANH R171, R171 ;  /* 0x000000ab00ab7308 */ /* 0x000ee20000002400 */
[----:B-1----:R-:W-:-:S07]  /*a410*/  FMNMX.FTZ R7, R167, R8, !PT ;  /* 0x00000008a7077209 */ /* 0x002fce0007810000 */
[----:B------:R-:W1:Y:S01]  /*a420*/  MUFU.TANH R172, R172 ;  /* 0x000000ac00ac7308 */ /* 0x000e620000002400 */
[----:B----4-:R-:W-:Y:S02]  /*a430*/  FMNMX.FTZ R8, R168, R7, !PT ;  /* 0x00000007a8087209 */ /* 0x010fe40007810000 */
[----:B--2---:R-:W-:-:S05]  /*a440*/  FMNMX.FTZ R179, R176, R179, !PT ;  /* 0x000000b3b0b37209 */ /* 0x004fca0007810000 */
[----:B------:R-:W2:Y:S01]  /*a450*/  MUFU.TANH R173, R173 ;  /* 0x000000ad00ad7308 */ /* 0x000ea20000002400 */
[----:B---3--:R-:W-:-:S07]  /*a460*/  FMNMX.FTZ R7, R171, R8, !PT ;  /* 0x00000008ab077209 */ /* 0x008fce0007810000 */
[----:B------:R-:W3:Y:S01]  /*a470*/  MUFU.TANH R174, R174 ;  /* 0x000000ae00ae7308 */ /* 0x000ee20000002400 */
[----:B-1----:R-:W-:-:S04]  /*a480*/  FMNMX.FTZ R8, R172, R7, !PT ;  /* 0x00000007ac087209 */ /* 0x002fc80007810000 */
[----:B--2---:R-:W-:Y:S02]  /*a490*/  FMNMX.FTZ R7, R173, R8, !PT ;  /* 0x00000008ad077209 */ /* 0x004fe40007810000 */
[----:B------:R-:W-:Y:S02]  /*a4a0*/  SHFL.BFLY PT, R8, R179, 0x1, 0x1f ;  /* 0x0c201f00b3087f89 */ /* 0x000fe400000e0000 */
[----:B---3--:R-:W-:-:S05]  /*a4b0*/  FMNMX.FTZ R178, R174, R7, !PT ;  /* 0x00000007aeb27209 */ /* 0x008fca0007810000 */
[----:B------:R-:W1:Y:S02]  /*a4c0*/  SHFL.BFLY PT, R7, R178, 0x2, 0x1f ;  /* 0x0c401f00b2077f89 */ /* 0x000e6400000e0000 */
[----:B-1----:R-:W-:Y:S01]  /*a4d0*/  FMNMX.FTZ R180, R178, R7, !PT ;  /* 0x00000007b2b47209 */ /* 0x002fe20007810000 */
[----:B------:R-:W-:Y:S01]  /*a4e0*/  IMAD.U32 R178, RZ, RZ, UR10 ;  /* 0x0000000affb27e24 */ /* 0x000fe2000f8e00ff */
[----:B------:R-:W-:-:S03]  /*a4f0*/  FMNMX.FTZ R7, R179, R8, !PT ;  /* 0x00000008b3077209 */ /* 0x000fc60007810000 */
[----:B------:R-:W1:Y:S02]  /*a500*/  SHFL.BFLY PT, R181, R180, 0x1, 0x1f ;  /* 0x0c201f00b4b57f89 */ /* 0x000e6400000e0000 */
[----:B------:R-:W-:-:S01]  /*a510*/  FFMA.FTZ R178, R7, R178, -8 ;  /* 0xc100000007b27423 */ /* 0x000fc200000100b2 */
        /* <DEDUP_REMOVED lines=31> */
[----:B-1----:R-:W-:Y:S01]  /*a710*/  FMNMX.FTZ R8, R180, R181, !PT ;  /* 0x000000b5b4087209 */ /* 0x002fe20007810000 */
[----:B------:R-:W-:-:S01]  /*a720*/  FFMA.FTZ R170, R175, UR10, -R178 ;  /* 0x0000000aafaa7c23 */ /* 0x000fc200080108b2 */
[----:B------:R-:W-:-:S02]  /*a730*/  IMAD.U32 R175, RZ, RZ, UR10 ;  /* 0x0000000affaf7e24 */ /* 0x000fc4000f8e00ff */
[----:B------:R-:W-:Y:S01]  /*a740*/  FMUL.FTZ R181, R10, UR10 ;  /* 0x0000000a0ab57c20 */ /* 0x000fe20008410000 */
[----:B------:R-:W-:Y:S01]  /*a750*/  MUFU.EX2 R176, R176 ;  /* 0x000000b000b07308 */ /* 0x000fe20000000800 */
[----:B------:R-:W-:-:S01]  /*a760*/  FADD.FTZ R10, -R8, R9 ;  /* 0x00000009080a7221 */ /* 0x000fc20000010100 */
[----:B------:R-:W-:Y:S01]  /*a770*/  FFMA.FTZ R175, R8, R175, -8 ;  /* 0xc100000008af7423 */ /* 0x000fe200000100af */
[----:B------:R-:W-:-:S01]  /*a780*/  FFMA.FTZ R177, R177, UR10, -R178 ;  /* 0x0000000ab1b17c23 */ /* 0x000fc200080108b2 */
[----:B------:R-:W-:Y:S01]  /*a790*/  IADD3 R180, -R200, 0xb, RZ ;  /* 0x0000000bc8b47810 */ /* 0x000fe20007ffe1ff */
[----:B------:R-:W-:Y:S01]  /*a7a0*/  FMUL.FTZ R10, R10, UR10 ;  /* 0x0000000a0a0a7c20 */ /* 0x000fe20008410000 */
        /* <DEDUP_REMOVED lines=29> */
[----:B------:R-:W-:-:S05]  /*a980*/  FFMA.FTZ R174, R174, UR10, -R175 ;  /* 0x0000000aaeae7c23 */ /* 0x000fca00080108af */
        /* <DEDUP_REMOVED lines=8> */
[----:B------:R-:W-:Y:S06]  /*aa10*/  QGMMA.64x192x32.F32.E4M3.E4M3 R24, R184, gdesc[UR4], R24, gsb0 ;  /* 0x02e00004b8187df3 */ /* 0x000fec0008000818 */
[----:B------:R-:W3:Y:S01]  /*aa20*/  MUFU.EX2 R15, R15 ;  /* 0x0000000f000f7308 */ /* 0x000ee20000000800 */
[----:B--2---:R-:W-:-:S01]  /*aa30*/  FADD.FTZ R178, R12, R151 ;  /* 0x000000970cb27221 */ /* 0x004fc20000010000 */
[----:B------:R-:W-:-:S06]  /*aa40*/  FFMA.FTZ R151, R155, UR10, -R175 ;  /* 0x0000000a9b977c23 */ /* 0x000fcc00080108af */
        /* <DEDUP_REMOVED lines=16> */
[----:B------:R-:W-:-:S06]  /*ab50*/  FFMA.FTZ R155, R159, UR10, -R175 ;  /* 0x0000000a9f9b7c23 */ /* 0x000fcc00080108af */
        /* <DEDUP_REMOVED lines=16> */
[----:B------:R-:W-:-:S06]  /*ac60*/  FFMA.FTZ R159, R163, UR10, -R175 ;  /* 0x0000000aa39f7c23 */ /* 0x000fcc00080108af */
        /* <DEDUP_REMOVED lines=16> */
[----:B------:R-:W-:-:S06]  /*ad70*/  FFMA.FTZ R163, R167, UR10, -R175 ;  /* 0x0000000aa7a37c23 */ /* 0x000fcc00080108af */
[----:B------:R-:W2:Y:S01]  /*ad80*/  MUFU.EX2 R144, R144 ;  /* 0x0000009000907308 */ /* 0x000ea20000000800 */
[----:B-1----:R-:W-:-:S01]  /*ad90*/  FADD.FTZ R5, R139, R6 ;  /* 0x000000068b057221 */ /* 0x002fc20000010000 */
[----:B------:R-:W-:Y:S02]  /*ada0*/  WARPGROUP.DEPBAR.LE gsb0, 0x0 ;  /* 0x00008000000079c5 */ /* 0x000fe40000010000 */
[----:B------:R1:W-:Y:S06]  /*adb0*/  BAR.ARV R180, 0x100 ;  /* 0x000400b40000751d */ /* 0x0003ec0000002000 */
[----:B------:R-:W4:Y:S01]  /*adc0*/  MUFU.EX2 R142, R142 ;  /* 0x0000008e008e7308 */ /* 0x000f220000000800 */
[----:B---3--:R-:W-:-:S01]  /*add0*/  FADD.FTZ R181, R141, R178 ;  /* 0x000000b28db57221 */ /* 0x008fc20000010000 */
[----:B--2---:R-:W-:-:S06]  /*ade0*/  FADD.FTZ R6, R144, R5 ;  /* 0x0000000590067221 */ /* 0x004fcc0000010000 */
[----:B------:R-:W2:Y:S08]  /*adf0*/  MUFU.EX2 R143, R143 ;  /* 0x0000008f008f7308 */ /* 0x000eb00000000800 */
[----:B------:R-:W3:Y:S01]  /*ae00*/  MUFU.EX2 R145, R145 ;  /* 0x0000009100917308 */ /* 0x000ee20000000800 */
[----:B----4-:R-:W-:-:S07]  /*ae10*/  FADD.FTZ R178, R142, R181 ;  /* 0x000000b58eb27221 */ /* 0x010fce0000010000 */
[----:B------:R-:W4:Y:S01]  /*ae20*/  MUFU.EX2 R148, R148 ;  /* 0x0000009400947308 */ /* 0x000f220000000800 */
[----:B--2---:R-:W-:-:S07]  /*ae30*/  FADD.FTZ R5, R143, R6 ;  /* 0x000000068f057221 */ /* 0x004fce0000010000 */
[----:B------:R-:W2:Y:S01]  /*ae40*/  MUFU.EX2 R146, R146 ;  /* 0x0000009200927308 */ /* 0x000ea20000000800 */
[----:B---3--:R-:W-:-:S01]  /*ae50*/  FADD.FTZ R167, R145, R178 ;  /* 0x000000b291a77221 */ /* 0x008fc20000010000 */
[----:B------:R-:W-:-:S06]  /*ae60*/  FFMA.FTZ R178, R168, UR10, -R175 ;  /* 0x0000000aa8b27c23 */ /* 0x000fcc00080108af */
[----:B------:R-:W3:Y:S01]  /*ae70*/  MUFU.EX2 R147, R147 ;  /* 0x0000009300937308 */ /* 0x000ee20000000800 */
[----:B----4-:R-:W-:-:S07]  /*ae80*/  FADD.FTZ R6, R148, R5 ;  /* 0x0000000594067221 */ /* 0x010fce0000010000 */
[----:B------:R-:W4:Y:S01]  /*ae90*/  MUFU.EX2 R149, R149 ;  /* 0x0000009500957308 */ /* 0x000f220000000800 */
[----:B--2---:R-:W-:-:S01]  /*aea0*/  FADD.FTZ R168, R146, R167 ;  /* 0x000000a792a87221 */ /* 0x004fc20000010000 */
[----:B------:R-:W-:-:S06]  /*aeb0*/  FFMA.FTZ R167, R171, UR10, -R175 ;  /* 0x0000000aaba77c23 */ /* 0x000fcc00080108af */
[----:B------:R-:W2:Y:S01]  /*aec0*/  MUFU.EX2 R152, R152 ;  /* 0x0000009800987308 */ /* 0x000ea20000000800 */
[----:B---3--:R-:W-:-:S07]  /*aed0*/  FADD.FTZ R5, R147, R6 ;  /* 0x0000000693057221 */ /* 0x008fce0000010000 */
[----:B------:R-:W3:Y:S01]  /*aee0*/  MUFU.EX2 R150, R150 ;  /* 0x0000009600967308 */ /* 0x000ee20000000800 */
[----:B----4-:R-:W-:-:S07]  /*aef0*/  FADD.FTZ R181, R149, R168 ;  /* 0x000000a895b57221 */ /* 0x010fce0000010000 */
[----:B------:R-:W4:Y:S01]  /*af00*/  MUFU.EX2 R151, R151 ;  /* 0x0000009700977308 */ /* 0x000f220000000800 */
[----:B--2---:R-:W-:-:S07]  /*af10*/  FADD.FTZ R6, R152, R5 ;  /* 0x0000000598067221 */ /* 0x004fce0000010000 */
[----:B------:R-:W2:Y:S01]  /*af20*/  MUFU.EX2 R153, R153 ;  /* 0x0000009900997308 */ /* 0x000ea20000000800 */
[----:B---3--:R-:W-:-:S01]  /*af30*/  FADD.FTZ R168, R150, R181 ;  /* 0x000000b596a87221 */ /* 0x008fc20000010000 */
[----:B------:R-:W-:-:S06]  /*af40*/  IMAD.U32 R181, RZ, RZ, UR49 ;  /* 0x00000031ffb57e24 */ /* 0x000fcc000f8e00ff */
        /* <DEDUP_REMOVED lines=12> */
[----:B---3--:R-:W-:-:S07]  /*b010*/  FADD.FTZ R171, R157, R172 ;  /* 0x000000ac9dab7221 */ /* 0x008fce0000010000 */
[----:B------:R-:W3:Y:S01]  /*b020*/  MUFU.EX2 R159, R159 ;  /* 0x0000009f009f7308 */ /* 0x000ee20000000800 */
[----:B----4-:R-:W-:-:S01]  /*b030*/  FADD.FTZ R6, R160, R5 ;  /* 0x00000005a0067221 */ /* 0x010fc20000010000 */
[----:B------:R-:W-:-:S05]  /*b040*/  @!P1 LEA R5, R181, UR39, 0x3 ;  /* 0x00000027b5059c11 */ /* 0x000fca000f8e18ff */
[----:B------:R-:W-:Y:S01]  /*b050*/  @!P1 VIADD R5, R5, 0x2a840 ;  /* 0x0002a84005059836 */ /* 0x000fe20000000000 */
[----:B------:R-:W4:Y:S01]  /*b060*/  MUFU.EX2 R161, R161 ;  /* 0x000000a100a17308 */ /* 0x000f220000000800 */
[----:B--2---:R-:W-:-:S03]  /*b070*/  FADD.FTZ R172, R158, R171 ;  /* 0x000000ab9eac7221 */ /* 0x004fc60000010000 */
[----:B------:R-:W-:-:S04]  /*b080*/  @!P1 PRMT R5, RZ, 0x654, R5 ;  /* 0x00000654ff059816 */ /* 0x000fc80000000005 */
[----:B------:R-:W2:Y:S01]  /*b090*/  MUFU.EX2 R164, R164 ;  /* 0x000000a400a47308 */ /* 0x000ea20000000800 */
[----:B---3--:R-:W-:-:S01]  /*b0a0*/  FADD.FTZ R171, R159, R6 ;  /* 0x000000069fab7221 */ /* 0x008fc20000010000 */
[----:B------:R3:W-:Y:S06]  /*b0b0*/  @!P1 SYNCS.ARRIVE.TRANS64.RED.A1T0 RZ, [R5+URZ], RZ ;  /* 0x000000ff05ff99a7 */ /* 0x0007ec000810043f */
[----:B------:R-:W5:Y:S01]  /*b0c0*/  MUFU.EX2 R162, R162 ;  /* 0x000000a200a27308 */ /* 0x000f620000000800 */
[----:B----4-:R-:W-:-:S07]  /*b0d0*/  FADD.FTZ R181, R161, R172 ;  /* 0x000000aca1b57221 */ /* 0x010fce0000010000 */
[----:B------:R-:W4:Y:S01]  /*b0e0*/  MUFU.EX2 R163, R163 ;  /* 0x000000a300a37308 */ /* 0x000f220000000800 */
[----:B--2---:R-:W-:-:S07]  /*b0f0*/  FADD.FTZ R6, R164, R171 ;  /* 0x000000aba4067221 */ /* 0x004fce0000010000 */
[----:B------:R-:W3:Y:S01]  /*b100*/  MUFU.EX2 R165, R165 ;  /* 0x000000a500a57308 */ /* 0x000ee20000000800 */
[----:B-----5:R-:W-:-:S07]  /*b110*/  FADD.FTZ R172, R162, R181 ;  /* 0x000000b5a2ac7221 */ /* 0x020fce0000010000 */
[----:B------:R-:W2:Y:S01]  /*b120*/  MUFU.EX2 R178, R178 ;  /* 0x000000b200b27308 */ /* 0x000ea20000000800 */
[----:B----4-:R-:W-:-:S07]  /*b130*/  FADD.FTZ R171, R163, R6 ;  /* 0x00000006a3ab7221 */ /* 0x010fce0000010000 */
[----:B------:R-:W4:Y:S01]  /*b140*/  MUFU.EX2 R166, R166 ;  /* 0x000000a600a67308 */ /* 0x000f220000000800 */
[----:B---3--:R-:W-:-:S07]  /*b150*/  FADD.FTZ R5, R165, R172 ;  /* 0x000000aca5057221 */ /* 0x008fce0000010000 */
[----:B------:R-:W3:Y:S01]  /*b160*/  MUFU.EX2 R167, R167 ;  /* 0x000000a700a77308 */ /* 0x000ee20000000800 */
[----:B--2---:R-:W-:-:S07]  /*b170*/  FADD.FTZ R6, R178, R171 ;  /* 0x000000abb2067221 */ /* 0x004fce0000010000 */
[----:B------:R-:W2:Y:S01]  /*b180*/  MUFU.EX2 R169, R169 ;  /* 0x000000a900a97308 */ /* 0x000ea20000000800 */
[----:B----4-:R-:W-:-:S07]  /*b190*/  FADD.FTZ R172, R166, R5 ;  /* 0x00000005a6ac7221 */ /* 0x010fce0000010000 */
[----:B------:R-:W4:Y:S01]  /*b1a0*/  MUFU.EX2 R168, R168 ;  /* 0x000000a800a87308 */ /* 0x000f220000000800 */
[----:B---3--:R-:W-:-:S07]  /*b1b0*/  FADD.FTZ R5, R167, R6 ;  /* 0x00000006a7057221 */ /* 0x008fce0000010000 */
[----:B------:R-:W3:Y:S01]  /*b1c0*/  MUFU.EX2 R170, R170 ;  /* 0x000000aa00aa7308 */ /* 0x000ee20000000800 */
[----:B--2---:R-:W-:-:S07]  /*b1d0*/  FADD.FTZ R171, R169, R172 ;  /* 0x000000aca9ab7221 */ /* 0x004fce0000010000 */
[----:B-1----:R-:W1:Y:S01]  /*b1e0*/  MUFU.EX2 R180, R173 ;  /* 0x000000ad00b47308 */ /* 0x002e620000000800 */
[----:B----4-:R-:W-:-:S07]  /*b1f0*/  FADD.FTZ R5, R168, R5 ;  /* 0x00000005a8057221 */ /* 0x010fce0000010000 */
        /* <DEDUP_REMOVED lines=8> */
.L_x_3720:
        /* <DEDUP_REMOVED lines=138> */
[----:B------:R-:W-:Y:S06]  /*bb20*/  @P2 BRA `(.L_x_3721) ;  /* 0xffffffd400e82947 */ /* 0x000fec000383ffff */
.L_x_3711:
[----:B------:R-:W-:-:S13]  /*bb30*/  ISETP.GE.AND P2, PT, R2, UR40, PT ;  /* 0x0000002802007c0c */ /* 0x000fda000bf46270 */
[----:B------:R-:W-:Y:S05]  /*bb40*/  @!P2 BRA `(.L_x_3722) ;  /* 0x000000380044a947 */ /* 0x000fea0003800000 */
[----:B------:R-:W-:Y:S01]  /*bb50*/  IMAD.MOV.U32 R11, RZ, RZ, R8 ;  /* 0x000000ffff0b7224 */ /* 0x000fe200078e0008 */
[----:B------:R-:W-:Y:S01]  /*bb60*/  UMOV UR54, UR36 ;  /* 0x0000002400367c82 */ /* 0x000fe20008000000 */
[----:B------:R-:W-:Y:S01]  /*bb70*/  IMAD.MOV.U32 R10, RZ, RZ, R7 ;  /* 0x000000ffff0a7224 */ /* 0x000fe200078e0007 */
[----:B------:R-:W-:Y:S01]  /*bb80*/  UMOV UR35, UR49 ;  /* 0x0000003100237c82 */ /* 0x000fe20008000000 */
[----:B------:R-:W-:Y:S01]  /*bb90*/  IMAD.IADD R9, R201, 0x1, R3 ;  /* 0x00000001c9097824 */ /* 0x000fe200078e0203 */
[----:B------:R-:W-:Y:S01]  /*bba0*/  ULDC UR31, c[0x0][0x9e4] ;  /* 0x00027900001f7ab9 */ /* 0x000fe20000000800 */
[----:B------:R-:W-:Y:S01]  /*bbb0*/  ULDC UR34, c[0x0][0x2e0] ;  /* 0x0000b80000227ab9 */ /* 0x000fe20000000800 */
[----:B------:R-:W-:Y:S01]  /*bbc0*/  ULDC UR33, c[0x0][0x288] ;  /* 0x0000a20000217ab9 */ /* 0x000fe20000000800 */
[----:B------:R-:W-:Y:S01]  /*bbd0*/  ULDC UR30, c[0x0][0x988] ;  /* 0x00026200001e7ab9 */ /* 0x000fe20000000800 */
[----:B------:R-:W-:-:S05]  /*bbe0*/  ULDC UR32, c[0x0][0x9e0] ;  /* 0x0002780000207ab9 */ /* 0x000fca0000000800 */
.L_x_3740:
[----:B------:R-:W-:Y:S01]  /*bbf0*/  ISETP.NE.AND P3, PT, RZ, UR41, PT ;  /* 0x00000029ff007c0c */ /* 0x000fe2000bf65270 */
[----:B------:R-:W-:-:S04]  /*bc00*/  UISETP.NE.AND UP0, UPT, UR35, 0x1, UPT ;  /* 0x000000012300788c */ /* 0x000fc8000bf05270 */
[----:B------:R-:W-:-:S04]  /*bc10*/  USEL UR36, URZ, 0x1, UP0 ;  /* 0x000000013f247887 */ /* 0x000fc80008000000 */
[----:B------:R-:W-:-:S04]  /*bc20*/  ULOP3.LUT UR36, UR54, UR36, URZ, 0x3c, !UPT ;  /* 0x0000002436247292 */ /* 0x000fc8000f8e3c3f */
[----:B------:R-:W-:Y:S08]  /*bc30*/  @P3 BRA `(.L_x_3723) ;  /* 0x0000000000383947 */ /* 0x000ff00003800000 */
[----:B------:R-:W-:Y:S05]  /*bc40*/  @!P0 BRA `(.L_x_3724) ;  /* 0x0000000000048947 */ /* 0x000fea0003800000 */
[----:B------:R-:W-:Y:S01]  /*bc50*/  BPT.TRAP 0x1 ;  /* 0x000000040000795c */ /* 0x000fe20000300000 */
.L_x_3724:
        /* <DEDUP_REMOVED lines=9> */
.L_x_3725:
[----:B--2---:R-:W-:Y:S05]  /*bcf0*/  @P2 BRA `(.L_x_3723) ;  /* 0x0000000000082947 */ /* 0x004fea0003800000 */
[----:B------:R-:W2:Y:S02]  /*bd00*/  SYNCS.PHASECHK.TRANS64.TRYWAIT P2, [UR6+0x2a830], R7 ;  /* 0x02a83007ff0075a7 */ /* 0x000ea40008040146 */
[----:B--2---:R-:W-:Y:S05]  /*bd10*/  @!P2 BRA `(.L_x_3726) ;  /* 0x000000a400a8a947 */ /* 0x004fea0003800000 */
.L_x_3723:
        /* <DEDUP_REMOVED lines=40> */
.L_x_3728:
[----:B------:R-:W-:Y:S01]  /*bfa0*/  ULEA UR6, UR35, UR39, 0x3 ;  /* 0x0000002723067291 */ /* 0x000fe2000f8e183f */
[----:B------:R-:W-:-:S05]  /*bfb0*/  IMAD.U32 R7, RZ, RZ, UR54 ;  /* 0x00000036ff077e24 */ /* 0x000fca000f8e00ff */
[----:B------:R-:W-:-:S04]  /*bfc0*/  SHF.L.U32 R7, R7, 0x1f, RZ ;  /* 0x0000001f07077819 */ /* 0x000fc800000006ff */
[----:B------:R1:W2:Y:S01]  /*bfd0*/  SYNCS.PHASECHK.TRANS64.TRYWAIT P2, [UR6+0x2a850], R7 ;  /* 0x02a85007ff0075a7 */ /* 0x0002a20008040146 */
[----:B------:R-:W-:Y:S05]  /*bfe0*/  @!P0 BRA `(.L_x_3729) ;  /* 0x0000000000048947 */ /* 0x000fea0003800000 */
[----:B------:R-:W-:Y:S01]  /*bff0*/  BPT.TRAP 0x1 ;  /* 0x000000040000795c */ /* 0x000fe20000300000 */
.L_x_3729:
[----:B--2---:R-:W-:Y:S05]  /*c000*/  @P2 BRA `(.L_x_3727) ;  /* 0x0000000000082947 */ /* 0x004fea0003800000 */
[----:B------:R-:W2:Y:S02]  /*c010*/  SYNCS.PHASECHK.TRANS64.TRYWAIT P2, [UR6+0x2a850], R7 ;  /* 0x02a85007ff0075a7 */ /* 0x000ea40008040146 */
[----:B--2---:R-:W-:Y:S05]  /*c020*/  @!P2 BRA `(.L_x_3730) ;  /* 0x000000a000fca947 */ /* 0x004fea0003800000 */
.L_x_3727:
[----:B------:R-:W-:Y:S01]  /*c030*/  UIADD3 UR6, UR39, 0x400, URZ ;  /* 0x0000040027067890 */ /* 0x000fe2000fffe03f */
[----:B------:R-:W-:Y:S01]  /*c040*/  WARPGROUP.ARRIVE ;  /* 0x00000000000079c5 */ /* 0x000fe20000000000 */
[----:B------:R-:W-:-:S05]  /*c050*/  UMOV UR7, 0x40000040 ;  /* 0x4000004000077882 */ /* 0x000fca0000000000 */
[----:B------:R-:W3:Y:S01]  /*c060*/  S2R R200, SR_TID.X ;  /* 0x0000000000c87919 */ /* 0x000ee20000002100 */
[----:B------:R-:W-:Y:S01]  /*c070*/  USHF.R.U32.HI UR6, URZ, 0x4, UR6 ;  /* 0x000000043f067899 */ /* 0x000fe20008011606 */
[C---:B------:R-:W-:Y:S01]  /*c080*/  FMUL.FTZ R12, R0.reuse, R123 ;  /* 0x0000007b000c7220 */ /* 0x040fe20000410000 */
[C---:B------:R-:W-:Y:S01]  /*c090*/  FMUL.FTZ R123, R0.reuse, R139 ;  /* 0x0000008b007b7220 */ /* 0x040fe20000410000 */
[C---:B------:R-:W-:Y:S01]  /*c0a0*/  FMUL.FTZ R139, R0.reuse, R163 ;  /* 0x000000a3008b7220 */ /* 0x040fe20000410000 */
[----:B------:R-:W-:Y:S01]  /*c0b0*/  ULOP3.LUT UR6, UR6, 0x3fff, URZ, 0xc0, !UPT ;  /* 0x00003fff06067892 */ /* 0x000fe2000f8ec03f */
[----:B------:R-:W-:Y:S01]  /*c0c0*/  FMUL.FTZ R163, R0, R169 ;  /* 0x000000a900a37220 */ /* 0x000fe20000410000 */
[----:B------:R-:W-:Y:S02]  /*c0d0*/  IMAD.SHL.U32 R169, R2, 0x80, RZ ;  /* 0x0000008002a97824 */ /* 0x000fe400078e00ff */
[C---:B--2---:R-:W-:Y:S01]  /*c0e0*/  FMUL.FTZ R8, R0.reuse, R122 ;  /* 0x0000007a00087220 */ /* 0x044fe20000410000 */
[----:B------:R-:W-:Y:S01]  /*c0f0*/  ULOP3.LUT UR6, UR6, 0x10000, URZ, 0xfc, !UPT ;  /* 0x0001000006067892 */ /* 0x000fe2000f8efc3f */
[C---:B-1----:R-:W-:Y:S01]  /*c100*/  FMUL.FTZ R7, R0.reuse, R120 ;  /* 0x0000007800077220 */ /* 0x042fe20000410000 */
        /* <DEDUP_REMOVED lines=30> */
[----:B---3--:R-:W-:Y:S01]  /*c2f0*/  SHF.R.U32.HI R200, RZ, 0x7, R200 ;  /* 0x00000007ffc87819 */ /* 0x008fe200000116c8 */
[----:B------:R-:W1:Y:S03]  /*c300*/  MUFU.TANH R7, R7 ;  /* 0x0000000700077308 */ /* 0x000e660000002400 */
[----:B------:R-:W-:-:S05]  /*c310*/  IADD3 R154, -R200, 0xb, RZ ;  /* 0x0000000bc89a7810 */ /* 0x000fca0007ffe1ff */
        /* <DEDUP_REMOVED lines=68> */
[----:B------:R-:W-:Y:S01]  /*c760*/  FMUL.FTZ R150, R0, R153 ;  /* 0x0000009900967220 */ /* 0x000fe20000410000 */
[----:B------:R-:W-:-:S02]  /*c770*/  IMAD.U32 R128, RZ, RZ, UR49 ;  /* 0x00000031ff807e24 */ /* 0x000fc4000f8e00ff */
[C---:B------:R-:W-:Y:S01]  /*c780*/  FMUL.FTZ R153, R0.reuse, R157 ;  /* 0x0000009d00997220 */ /* 0x040fe20000410000 */
[----:B------:R-:W-:Y:S01]  /*c790*/  IADD3 R152, -R169, 0x1, RZ ;  /* 0x00000001a9987810 */ /* 0x000fe20007ffe1ff */
[C---:B------:R-:W-:Y:S01]  /*c7a0*/  FMUL.FTZ R157, R0.reuse, R160 ;  /* 0x000000a0009d7220 */ /* 0x040fe20000410000 */
[C---:B------:R-:W-:Y:S01]  /*c7b0*/  FMUL.FTZ R160, R0.reuse, R164 ;  /* 0x000000a400a07220 */ /* 0x040fe20000410000 */
[C---:B------:R-:W-:Y:S01]  /*c7c0*/  FMUL.FTZ R193, R0.reuse, R129 ;  /* 0x0000008100c17220 */ /* 0x040fe20000410000 */
[----:B------:R-:W-:Y:S01]  /*c7d0*/  FMUL.FTZ R164, R0, R172 ;  /* 0x000000ac00a47220 */ /* 0x000fe20000410000 */
[----:B------:R-:W-:Y:S01]  /*c7e0*/  @!P1 LEA R128, R128, UR39, 0x3 ;  /* 0x0000002780809c11 */ /* 0x000fe2000f8e18ff */
[----:B------:R-:W-:Y:S01]  /*c7f0*/  IMAD R152, R17, UR34, R152 ;  /* 0x0000002211987c24 */ /* 0x000fe2000f8e0298 */
[----:B------:R-:W1:Y:S03]  /*c800*/  MUFU.TANH R192, R192 ;  /* 0x000000c000c07308 */ /* 0x000e660000002400 */
[----:B------:R-:W-:-:S02]  /*c810*/  @!P1 VIADD R128, R128, 0x2a840 ;  /* 0x0002a84080809836 */ /* 0x000fc40000000000 */
[----:B------:R-:W-:-:S03]  /*c820*/  VIADD R129, R152, -UR33 ;  /* 0x8000002198817c36 */ /* 0x000fc60008000000 */
[----:B------:R-:W1:Y:S01]  /*c830*/  MUFU.TANH R193, R193 ;  /* 0x000000c100c17308 */ /* 0x000e620000002400 */
[----:B------:R-:W-:Y:S01]  /*c840*/  IMAD R129, R16, -0x2, R129 ;  /* 0xfffffffe10817824 */ /* 0x000fe200078e0281 */
[----:B------:R-:W-:-:S03]  /*c850*/  @!P1 PRMT R128, RZ, 0x654, R128 ;  /* 0x00000654ff809816 */ /* 0x000fc60000000080 */
[----:B------:R-:W-:-:S03]  /*c860*/  VIADD R178, R129, UR29 ;  /* 0x0000001d81b27c36 */ /* 0x000fc60008000000 */
        /* <DEDUP_REMOVED lines=23> */
[----:B------:R-:W1:Y:S01]  /*c9e0*/  MUFU.TANH R189, R189 ;  /* 0x000000bd00bd7308 */ /* 0x000e620000002400 */
[----:B------:R-:W-:-:S02]  /*c9f0*/  VIADD R176, R129, UR32 ;  /* 0x0000002081b07c36 */ /* 0x000fc40008000000 */
[C---:B------:R-:W-:Y:S02]  /*ca00*/  IMAD.IADD R174, R3.reuse, 0x1, R178 ;  /* 0x0000000103ae7824 */ /* 0x040fe400078e02b2 */
[----:B------:R-:W-:-:S03]  /*ca10*/  IMAD.IADD R172, R3, 0x1, R176 ;  /* 0x0000000103ac7824 */ /* 0x000fc600078e02b0 */
        /* <DEDUP_REMOVED lines=11> */
[----:B------:R1:W-:Y:S01]  /*cad0*/  @!P1 SYNCS.ARRIVE.TRANS64.RED.A1T0 RZ, [R128+URZ], RZ ;  /* 0x000000ff80ff99a7 */ /* 0x0003e2000810043f */
[----:B--234-:R-:W-:Y:S05]  /*cae0*/  @!P5 BRA `(.L_x_3731) ;  /* 0x00000000005cd947 */ /* 0x01cfea0003800000 */
        /* <DEDUP_REMOVED lines=11> */
.L_x_3733:
[----:B------:R-:W-:-:S05]  /*cba0*/  IMAD.U32 R152, RZ, RZ, UR31 ;  /* 0x0000001fff987e24 */ /* 0x000fca000f8e00ff */
[----:B------:R-:W-:-:S13]  /*cbb0*/  ISETP.NE.AND P2, PT, R152, 0x1, PT ;  /* 0x000000019800780c */ /* 0x000fda0003f45270 */
[----:B-1----:R-:W1:Y:S01]  /*cbc0*/  @P2 LDC.64 R128, c[0x0][0x9e8] ;  /* 0x00027a00ff802b82 */ /* 0x002e620000000a00 */
[----:B------:R-:W-:-:S04]  /*cbd0*/  @P2 IMAD.IADD R159, R201, 0x1, R3 ;  /* 0x00000001c99f2824 */ /* 0x000fc800078e0203 */
[----:B-1----:R-:W-:-:S04]  /*cbe0*/  @P2 IMAD.HI.U32 R154, R159, R128, RZ ;  /* 0x000000809f9a2227 */ /* 0x002fc800078e00ff */
[----:B------:R-:W-:Y:S01]  /*cbf0*/  IMAD.MOV.U32 R128, RZ, RZ, R9 ;  /* 0x000000ffff807224 */ /* 0x000fe200078e0009 */
[----:B------:R-:W-:-:S07]  /*cc00*/  @P2 SHF.R.U32.HI R128, RZ, R129, R154 ;  /* 0x00000081ff802219 */ /* 0x000fce000001169a */
.L_x_3734:
[----:B------:R-:W-:Y:S05]  /*cc10*/  BSYNC B0 ;  /* 0x0000000000007941 */ /* 0x000fea0003800000 */
.L_x_3732:
[----:B------:R-:W-:-:S04]  /*cc20*/  IMAD R129, R128, R152, -R169 ;  /* 0x0000009880817224 */ /* 0x000fc800078e0aa9 */
[----:B------:R-:W-:-:S05]  /*cc30*/  IMAD R129, R16, -0x2, R129 ;  /* 0xfffffffe10817824 */ /* 0x000fca00078e0281 */
[----:B------:R-:W-:Y:S02]  /*cc40*/  VIADDMNMX R172, R129, R152, R172, PT ;  /* 0x0000009881ac7246 */ /* 0x000fe400038001ac */
[----:B------:R-:W-:-:S07]  /*cc50*/  VIMNMX R174, R174, R129, !PT ;  /* 0x00000081aeae7248 */ /* 0x000fce0007fe0100 */
.L_x_3731:
[----:B------:R-:W-:-:S04]  /*cc60*/  ISETP.GT.AND P2, PT, R2, -0x1, PT ;  /* 0xffffffff0200780c */ /* 0x000fc80003f44270 */
[C---:B------:R-:W-:Y:S02]  /*cc70*/  ISETP.GT.AND P4, PT, R174.reuse, RZ, P2 ;  /* 0x000000ffae00720c */ /* 0x040fe40001784270 */
[----:B------:R-:W-:Y:S02]  /*cc80*/  ISETP.GT.AND P6, PT, R174, 0x1, P2 ;  /* 0x00000001ae00780c */ /* 0x000fe400017c4270 */
[C---:B------:R-:W-:Y:S02]  /*cc90*/  ISETP.LT.OR P4, PT, R172.reuse, 0x1, P4 ;  /* 0x00000001ac00780c */ /* 0x040fe40002781670 */
[----:B------:R-:W-:Y:S02]  /*cca0*/  ISETP.LT.OR P6, PT, R172, 0x2, P6 ;  /* 0x00000002ac00780c */ /* 0x000fe400037c1670 */
[----:B-1----:R-:W-:Y:S02]  /*ccb0*/  FSEL R179, R7, -INF , !P4 ;  /* 0xff80000007b37808 */ /* 0x002fe40006000000 */
[----:B------:R-:W-:-:S02]  /*ccc0*/  ISETP.GT.AND P3, PT, R174, 0x8, P2 ;  /* 0x00000008ae00780c */ /* 0x000fc40001764270 */
[C---:B------:R-:W-:Y:S02]  /*ccd0*/  ISETP.GT.AND P4, PT, R174.reuse, 0x9, P2 ;  /* 0x00000009ae00780c */ /* 0x040fe40001784270 */
[----:B------:R-:W-:Y:S02]  /*cce0*/  FSEL R177, R121, -INF , !P6 ;  /* 0xff80000079b17808 */ /* 0x000fe40007000000 */
[----:B------:R-:W-:Y:S02]  /*ccf0*/  ISETP.GT.AND P6, PT, R174, 0x10, P2 ;  /* 0x00000010ae00780c */ /* 0x000fe400017c4270 */
[C---:B------:R-:W-:Y:S02]  /*cd00*/  ISETP.LT.OR P3, PT, R172.reuse, 0x9, P3 ;  /* 0x00000009ac00780c */ /* 0x040fe40001f61670 */
[C---:B------:R-:W-:Y:S02]  /*cd10*/  ISETP.LT.OR P4, PT, R172.reuse, 0xa, P4 ;  /* 0x0000000aac00780c */ /* 0x040fe40002781670 */
[----:B------:R-:W-:-:S02]  /*cd20*/  ISETP.LT.OR P6, PT, R172, 0x11, P6 ;  /* 0x00000011ac00780c */ /* 0x000fc400037c1670 */
[----:B------:R-:W-:Y:S02]  /*cd30*/  FSEL R175, R124, -INF , !P3 ;  /* 0xff8000007caf7808 */ /* 0x000fe40005800000 */
[----:B------:R-:W-:Y:S02]  /*cd40*/  FSEL R171, R125, -INF , !P4 ;  /* 0xff8000007dab7808 */ /* 0x000fe40006000000 */
[C---:B------:R-:W-:Y:S02]  /*cd50*/  ISETP.GT.AND P3, PT, R174.reuse, 0x11, P2 ;  /* 0x00000011ae00780c */ /* 0x040fe40001764270 */
[----:B------:R-:W-:Y:S02]  /*cd60*/  ISETP.GT.AND P4, PT, R174, 0x18, P2 ;  /* 0x00000018ae00780c */ /* 0x000fe40001784270 */
[----:B------:R-:W-:Y:S02]  /*cd70*/  FSEL R173, R192, -INF , !P6 ;  /* 0xff800000c0ad7808 */ /* 0x000fe40007000000 */
[----:B------:R-:W-:-:S02]  /*cd80*/  ISETP.GT.AND P6, PT, R174, 0x19, P2 ;  /* 0x00000019ae00780c */ /* 0x000fc400017c4270 */
[C---:B------:R-:W-:Y:S02]  /*cd90*/  ISETP.LT.OR P3, PT, R172.reuse, 0x12, P3 ;  /* 0x00000012ac00780c */ /* 0x040fe40001f61670 */
[C---:B------:R-:W-:Y:S02]  /*cda0*/  ISETP.LT.OR P4, PT, R172.reuse, 0x19, P4 ;  /* 0x00000019ac00780c */ /* 0x040fe40002781670 */
[----:B------:R-:W-:Y:S02]  /*cdb0*/  ISETP.LT.OR P6, PT, R172, 0x1a, P6 ;  /* 0x0000001aac00780c */ /* 0x000fe400037c1670 */
[----:B------:R-:W-:Y:S02]  /*cdc0*/  FSEL R193, R193, -INF , !P3 ;  /* 0xff800000c1c17808 */ /* 0x000fe40005800000 */
[----:B------:R-:W-:Y:S02]  /*cdd0*/  FSEL R195, R195, -INF , !P4 ;  /* 0xff800000c3c37808 */ /* 0x000fe40006000000 */
[----:B------:R-:W-:-:S02]  /*cde0*/  ISETP.GT.AND P3, PT, R174, 0x20, P2 ;  /* 0x00000020ae00780c */ /* 0x000fc40001764270 */
[----:B------:R-:W-:Y:S02]  /*cdf0*/  ISETP.GT.AND P4, PT, R174, 0x21, P2 ;  /* 0x00000021ae00780c */ /* 0x000fe40001784270 */
        /* <DEDUP_REMOVED lines=8> */
[C---:B------:R-:W-:Y:S02]  /*ce80*/  ISETP.GT.AND P4, PT, R174.reuse, 0x30, P2 ;  /* 0x00000030ae00780c */ /* 0x040fe40001784270 */
        /* <DEDUP_REMOVED lines=34> */
[----:B------:R-:W-:Y:S02]  /*d0b0*/  ISETP.GT.AND P4, PT, R174, 0x60, P2 ;  /* 0x00000060ae00780c */ /* 0x000fe40001784270 */
[----:B------:R-:W-:Y:S02]  /*d0c0*/  FSEL R155, R160, -INF , !P6 ;  /* 0xff800000a09b7808 */ /* 0x000fe40007000000 */
[C---:B------:R-:W-:Y:S02]  /*d0d0*/  ISETP.GT.AND P3, PT, R174.reuse, 0x59, P2 ;  /* 0x00000059ae00780c */ /* 0x040fe40001764270 */
        /* <DEDUP_REMOVED lines=13> */
[----:B------:R-:W-:Y:S01]  /*d1b0*/  FSEL R162, R165, -INF , !P4 ;  /* 0xff800000a5a27808 */ /* 0x000fe20006000000 */
[----:B------:R-:W-:Y:S01]  /*d1c0*/  IMAD.IADD R165, R4, 0x1, R178 ;  /* 0x0000000104a57824 */ /* 0x000fe200078e02b2 */
[----:B------:R-:W-:Y:S01]  /*d1d0*/  FSEL R161, R164, -INF , !P3 ;  /* 0xff800000a4a17808 */ /* 0x000fe20005800000 */
[----:B------:R-:W-:Y:S01]  /*d1e0*/  IMAD.IADD R164, R4, 0x1, R176 ;  /* 0x0000000104a47824 */ /* 0x000fe200078e02b0 */
[C---:B------:R-:W-:Y:S02]  /*d1f0*/  ISETP.GT.AND P4, PT, R174.reuse, 0x78, P2 ;  /* 0x00000078ae00780c */ /* 0x040fe40001784270 */
        /* <DEDUP_REMOVED lines=22> */
.L_x_3737:
[----:B------:R-:W-:-:S05]  /*d360*/  IMAD.U32 R172, RZ, RZ, UR31 ;  /* 0x0000001fffac7e24 */ /* 0x000fca000f8e00ff */
[----:B------:R-:W-:-:S13]  /*d370*/  ISETP.NE.AND P3, PT, R172, 0x1, PT ;  /* 0x00000001ac00780c */ /* 0x000fda0003f65270 */
[----:B------:R-:W1:Y:S02]  /*d380*/  @P3 LDC.64 R124, c[0x0][0x9e8] ;  /* 0x00027a00ff7c3b82 */ /* 0x000e640000000a00 */
[----:B-1----:R-:W-:-:S05]  /*d390*/  @P3 IMAD.HI.U32 R124, R170, R124, RZ ;  /* 0x0000007caa7c3227 */ /* 0x002fca00078e00ff */
[----:B------:R-:W-:-:S07]  /*d3a0*/  @P3 SHF.R.U32.HI R170, RZ, R125, R124 ;  /* 0x0000007dffaa3219 */ /* 0x000fce000001167c */
.L_x_3738:
[----:B------:R-:W-:Y:S05]  /*d3b0*/  BSYNC B0 ;  /* 0x0000000000007941 */ /* 0x000fea0003800000 */
.L_x_3736:
[----:B------:R-:W-:-:S04]  /*d3c0*/  IMAD R169, R170, R172, -R169 ;  /* 0x000000acaaa97224 */ /* 0x000fc800078e0aa9 */
[----:B------:R-:W-:-:S05]  /*d3d0*/  IMAD R169, R16, -0x2, R169 ;  /* 0xfffffffe10a97824 */ /* 0x000fca00078e02a9 */
[----:B------:R-:W-:Y:S02]  /*d3e0*/  VIADDMNMX R164, R169, R172, R164, PT ;  /* 0x000000aca9a47246 */ /* 0x000fe400038001a4 */
[----:B------:R-:W-:-:S07]  /*d3f0*/  VIMNMX R165, R165, R169, !PT ;  /* 0x000000a9a5a57248 */ /* 0x000fce0007fe0100 */
.L_x_3735:
        /* <DEDUP_REMOVED lines=34> */
[----:B------:R-:W-:Y:S02]  /*d620*/  FSEL R15, R15, -INF , !P4 ;  /* 0xff8000000f0f7808 */ /* 0x000fe40006000000 */
[----:B------:R-:W-:Y:S02]  /*d630*/  FMNMX.FTZ R7, R121, R124, !PT ;  /* 0x0000007c79077209 */ /* 0x000fe40007810000 */
[----:B------:R-:W-:-:S02]  /*d640*/  ISETP.LT.OR P6, PT, R164, 0x9, P6 ;  /* 0x00000009a400780c */ /* 0x000fc400037c1670 */
[----:B------:R-:W-:Y:S02]  /*d650*/  FMNMX.FTZ R7, R128, R7, !PT ;  /* 0x0000000780077209 */ /* 0x000fe40007810000 */
[----:B------:R-:W-:Y:S02]  /*d660*/  ISETP.GT.AND P4, PT, R165, 0x18, P2 ;  /* 0x00000018a500780c */ /* 0x000fe40001784270 */
[----:B------:R-:W-:Y:S02]  /*d670*/  FMNMX.FTZ R124, R150, R7, !PT ;  /* 0x00000007967c7209 */ /* 0x000fe40007810000 */
[----:B------:R-:W-:Y:S02]  /*d680*/  ISETP.LT.OR P3, PT, R164, 0x22, P3 ;  /* 0x00000022a400780c */ /* 0x000fe40001f61670 */
[----:B------:R-:W-:Y:S02]  /*d690*/  FMNMX.FTZ R124, R151, R124, !PT ;  /* 0x0000007c977c7209 */ /* 0x000fe40007810000 */
[----:B------:R-:W-:-:S02]  /*d6a0*/  FSEL R13, R13, -INF , !P6 ;  /* 0xff8000000d0d7808 */ /* 0x000fc40007000000 */
[----:B------:R-:W-:Y:S02]  /*d6b0*/  FMNMX.FTZ R124, R153, R124, !PT ;  /* 0x0000007c997c7209 */ /* 0x000fe40007810000 */
[----:B------:R-:W-:Y:S02]  /*d6c0*/  ISETP.LT.OR P4, PT, R164, 0x19, P4 ;  /* 0x00000019a400780c */ /* 0x000fe40002781670 */
[----:B------:R-:W-:Y:S02]  /*d6d0*/  FMNMX.FTZ R124, R155, R124, !PT ;  /* 0x0000007c9b7c7209 */ /* 0x000fe40007810000 */
[----:B------:R-:W-:Y:S02]  /*d6e0*/  FSEL R123, R123, -INF , !P3 ;  /* 0xff8000007b7b7808 */ /* 0x000fe40005800000 */
[----:B------:R-:W-:Y:S02]  /*d6f0*/  FMNMX.FTZ R7, R157, R124, !PT ;  /* 0x0000007c9d077209 */ /* 0x000fe40007810000 */
[----:B------:R-:W-:-:S02]  /*d700*/  ISETP.GT.AND P3, PT, R165, RZ, P2 ;  /* 0x000000ffa500720c */ /* 0x000fc40001764270 */
        /* <DEDUP_REMOVED lines=16> */
[----:B------:R-:W-:Y:S01]  /*d810*/  ISETP.GT.AND P3, PT, R165, 0x38, P2 ;  /* 0x00000038a500780c */ /* 0x000fe20001764270 */
[----:B------:R-:W1:Y:S03]  /*d820*/  SHFL.BFLY PT, R7, R124, 0x2, 0x1f ;  /* 0x0c401f007c077f89 */ /* 0x000e6600000e0000 */
[----:B------:R-:W-:-:S04]  /*d830*/  ISETP.LT.OR P3, PT, R164, 0x39, P3 ;  /* 0x00000039a400780c */ /* 0x000fc80001f61670 */
[----:B------:R-:W-:Y:S02]  /*d840*/  FSEL R132, R132, -INF , !P3 ;  /* 0xff80000084847808 */ /* 0x000fe40005800000 */
[----:B------:R-:W-:-:S04]  /*d850*/  ISETP.GT.AND P3, PT, R165, 0x40, P2 ;  /* 0x00000040a500780c */ /* 0x000fc80001764270 */
[----:B------:R-:W-:Y:S02]  /*d860*/  ISETP.LT.OR P3, PT, R164, 0x41, P3 ;  /* 0x00000041a400780c */ /* 0x000fe40001f61670 */
[----:B-1----:R-:W-:-:S05]  /*d870*/  FMNMX.FTZ R125, R124, R7, !PT ;  /* 0x000000077c7d7209 */ /* 0x002fca0007810000 */
[----:B------:R-:W1:Y:S02]  /*d880*/  SHFL.BFLY PT, R170, R125, 0x1, 0x1f ;  /* 0x0c201f007daa7f89 */ /* 0x000e6400000e0000 */
[----:B-1----:R-:W-:Y:S01]  /*d890*/  FMNMX.FTZ R7, R125, R170, !PT ;  /* 0x000000aa7d077209 */ /* 0x002fe20007810000 */
[----:B------:R-:W-:-:S03]  /*d8a0*/  IMAD.U32 R170, RZ, RZ, UR10 ;  /* 0x0000000affaa7e24 */ /* 0x000fc6000f8e00ff */
[C---:B------:R-:W-:Y:S01]  /*d8b0*/  FSETP.NEU.FTZ.AND P6, PT, R7.reuse, -INF , PT ;  /* 0xff8000000700780b */ /* 0x040fe20003fdd000 */
[----:B------:R-:W-:-:S01]  /*d8c0*/  FFMA.FTZ R124, R7, R170, -8 ;  /* 0xc1000000077c7423 */ /* 0x000fc200000100aa */
[----:B------:R-:W-:Y:S02]  /*d8d0*/  FSEL R170, R122, -INF , !P4 ;  /* 0xff8000007aaa7808 */ /* 0x000fe40006000000 */
[----:B------:R-:W-:Y:S02]  /*d8e0*/  ISETP.GT.AND P4, PT, R165, 0x28, P2 ;  /* 0x00000028a500780c */ /* 0x000fe40001784270 */
[----:B------:R-:W-:Y:S02]  /*d8f0*/  FSEL R124, R124, RZ, P6 ;  /* 0x000000ff7c7c7208 */ /* 0x000fe40003000000 */
[----:B------:R-:W-:-:S03]  /*d900*/  ISETP.LT.OR P4, PT, R164, 0x29, P4 ;  /* 0x00000029a400780c */ /* 0x000fc60002781670 */
[--C-:B------:R-:W-:Y:S01]  /*d910*/  FFMA.FTZ R175, R175, UR10, -R124.reuse ;  /* 0x0000000aafaf7c23 */ /* 0x100fe2000801087c */
[----:B------:R-:W-:-:S01]  /*d920*/  FFMA.FTZ R177, R177, UR10, -R124 ;  /* 0x0000000ab1b17c23 */ /* 0x000fc2000801087c */
[----:B------:R-:W-:Y:S01]  /*d930*/  FSEL R126, R126, -INF , !P4 ;  /* 0xff8000007e7e7808 */ /* 0x000fe20006000000 */
[----:B------:R-:W-:-:S01]  /*d940*/  FFMA.FTZ R125, R179, UR10, -R124 ;  /* 0x0000000ab37d7c23 */ /* 0x000fc2000801087c */
[----:B------:R1:W-:Y:S01]  /*d950*/  MUFU.EX2 R122, R175 ;  /* 0x000000af007a7308 */ /* 0x0003e20000000800 */
[----:B------:R-:W-:Y:S01]  /*d960*/  ISETP.GT.AND P4, PT, R165, 0x29, P2 ;  /* 0x00000029a500780c */ /* 0x000fe20001784270 */
[--C-:B------:R-:W-:Y:S01]  /*d970*/  FFMA.FTZ R182, R159, UR10, -R124.reuse ;  /* 0x0000000a9fb67c23 */ /* 0x100fe2000801087c */
[----:B------:R-:W-:-:S01]  /*d980*/  FFMA.FTZ R183, R152, UR10, -R124 ;  /* 0x0000000a98b77c23 */ /* 0x000fc2000801087c */
[--C-:B------:R-:W-:Y:S01]  /*d990*/  FFMA.FTZ R168, R168, UR10, -R124.reuse ;  /* 0x0000000aa8a87c23 */ /* 0x100fe2000801087c */
[----:B------:R-:W-:Y:S01]  /*d9a0*/  ISETP.LT.OR P4, PT, R164, 0x2a, P4 ;  /* 0x0000002aa400780c */ /* 0x000fe20002781670 */
[--C-:B------:R-:W-:Y:S01]  /*d9b0*/  FFMA.FTZ R171, R171, UR10, -R124.reuse ;  /* 0x0000000aabab7c23 */ /* 0x100fe2000801087c */
[----:B------:R-:W-:-:S01]  /*d9c0*/  FFMA.FTZ R173, R173, UR10, -R124 ;  /* 0x0000000aadad7c23 */ /* 0x000fc2000801087c */
[----:B------:R2:W-:Y:S01]  /*d9d0*/  MUFU.EX2 R120, R177 ;  /* 0x000000b100787308 */ /* 0x0005e20000000800 */
[----:B-1----:R-:W-:Y:S01]  /*d9e0*/  FMNMX.FTZ R175, R172, R11, !PT ;  /* 0x0000000bacaf7209 */ /* 0x002fe20007810000 */
        /* <DEDUP_REMOVED lines=15> */
[----:B--2---:R-:W-:Y:S01]  /*dae0*/  FMNMX.FTZ R177, R15, R8, !PT ;  /* 0x000000080fb17209 */ /* 0x004fe20007810000 */
[--C-:B------:R-:W-:Y:S01]  /*daf0*/  FFMA.FTZ R128, R128, UR10, -R124.reuse ;  /* 0x0000000a80807c23 */ /* 0x100fe2000801087c */
[----:B------:R-:W-:Y:S01]  /*db00*/  ISETP.GT.AND P4, PT, R165, 0x39, P2 ;  /* 0x00000039a500780c */ /* 0x000fe20001784270 */
[----:B------:R-:W-:Y:S01]  /*db10*/  FFMA.FTZ R151, R151, UR10, -R124 ;  /* 0x0000000a97977c23 */ /* 0x000fe2000801087c */
[----:B------:R-:W-:Y:S01]  /*db20*/  FMNMX.FTZ R8, R20, R177, !PT ;  /* 0x000000b114087209 */ /* 0x000fe20007810000 */
[----:B------:R-:W-:Y:S01]  /*db30*/  MUFU.EX2 R125, R125 ;  /* 0x0000007d007d7308 */ /* 0x000fe20000000800 */
[----:B------:R-:W-:-:S02]  /*db40*/  ISETP.LT.OR P4, PT, R164, 0x3a, P4 ;  /* 0x0000003aa400780c */ /* 0x000fc40002781670 */
[----:B------:R-:W-:Y:S02]  /*db50*/  FMNMX.FTZ R8, R21, R8, !PT ;  /* 0x0000000815087209 */ /* 0x000fe40007810000 */
[----:B------:R-:W-:Y:S02]  /*db60*/  FSEL R133, R133, -INF , !P4 ;  /* 0xff80000085857808 */ /* 0x000fe40006000000 */
[----:B------:R-:W-:Y:S01]  /*db70*/  FMNMX.FTZ R179, R169, R8, !PT ;  /* 0x00000008a9b37209 */ /* 0x000fe20007810000 */
[----:B------:R-:W-:Y:S01]  /*db80*/  MUFU.EX2 R171, R171 ;  /* 0x000000ab00ab7308 */ /* 0x000fe20000000800 */
[----:B------:R-:W-:Y:S02]  /*db90*/  ISETP.GT.AND P4, PT, R165, 0x41, P2 ;  /* 0x00000041a500780c */ /* 0x000fe40001784270 */
[----:B------:R-:W-:Y:S02]  /*dba0*/  FMNMX.FTZ R8, R170, R179, !PT ;  /* 0x000000b3aa087209 */ /* 0x000fe40007810000 */
[----:B------:R-:W-:-:S02]  /*dbb0*/  FSEL R177, R134, -INF , !P3 ;  /* 0xff80000086b17808 */ /* 0x000fc40005800000 */
[----:B------:R-:W-:Y:S01]  /*dbc0*/  FMNMX.FTZ R179, R123, R8, !PT ;  /* 0x000000087bb37209 */ /* 0x000fe20007810000 */
[----:B------:R-:W-:Y:S01]  /*dbd0*/  MUFU.EX2 R173, R173 ;  /* 0x000000ad00ad7308 */ /* 0x000fe20000000800 */
[----:B------:R-:W-:Y:S02]  /*dbe0*/  ISETP.GT.AND P3, PT, R165, 0x48, P2 ;  /* 0x00000048a500780c */ /* 0x000fe40001764270 */
[----:B------:R-:W-:Y:S01]  /*dbf0*/  FMNMX.FTZ R8, R126, R179, !PT ;  /* 0x000000b37e087209 */ /* 0x000fe20007810000 */
[----:B------:R-:W-:-:S01]  /*dc00*/  FFMA.FTZ R179, R189, UR10, -R124 ;  /* 0x0000000abdb37c23 */ /* 0x000fc2000801087c */
[C---:B------:R-:W-:Y:S02]  /*dc10*/  ISETP.LT.OR P4, PT, R164.reuse, 0x42, P4 ;  /* 0x00000042a400780c */ /* 0x040fe40002781670 */
        /* <DEDUP_REMOVED lines=13> */
[C---:B------:R-:W-:Y:S02]  /*dcf0*/  ISETP.LT.OR P4, PT, R164.reuse, 0x4a, P4 ;  /* 0x0000004aa400780c */ /* 0x040fe40002781670 */
[----:B------:R-:W-:Y:S02]  /*dd00*/  FMNMX.FTZ R181, R177, R8, !PT ;  /* 0x00000008b1b57209 */ /* 0x000fe40007810000 */
[----:B------:R-:W-:Y:S01]  /*dd10*/  ISETP.LT.OR P3, PT, R164, 0x51, P3 ;  /* 0x00000051a400780c */ /* 0x000fe20001f61670 */
[----:B------:R-:W-:Y:S01]  /*dd20*/  MUFU.EX2 R134, R197 ;  /* 0x000000c500867308 */ /* 0x000fe20000000800 */
[----:B------:R-:W-:-:S02]  /*dd30*/  FSEL R137, R137, -INF , !P4 ;  /* 0xff80000089897808 */ /* 0x000fc40006000000 */
[C---:B------:R-:W-:Y:S02]  /*dd40*/  ISETP.GT.AND P4, PT, R165.reuse, 0x51, P2 ;  /* 0x00000051a500780c */ /* 0x040fe40001784270 */
[----:B------:R-:W-:Y:S02]  /*dd50*/  FMNMX.FTZ R181, R178, R181, !PT ;  /* 0x000000b5b2b57209 */ /* 0x000fe40007810000 */
[----:B------:R-:W-:Y:S01]  /*dd60*/  FSEL R180, R138, -INF , !P3 ;  /* 0xff8000008ab47808 */ /* 0x000fe20005800000 */
[----:B------:R-:W-:Y:S01]  /*dd70*/  MUFU.EX2 R135, R196 ;  /* 0x000000c400877308 */ /* 0x000fe20000000800 */
[----:B------:R-:W-:Y:S02]  /*dd80*/  ISETP.GT.AND P3, PT, R165, 0x58, P2 ;  /* 0x00000058a500780c */ /* 0x000fe40001764270 */
[----:B------:R-:W-:Y:S02]  /*dd90*/  ISETP.LT.OR P4, PT, R164, 0x52, P4 ;  /* 0x00000052a400780c */ /* 0x000fe40002781670 */
[----:B------:R-:W-:-:S02]  /*dda0*/  FMNMX.FTZ R8, R136, R181, !PT ;  /* 0x000000b588087209 */ /* 0x000fc40007810000 */
[----:B------:R-:W-:Y:S01]  /*ddb0*/  ISETP.LT.OR P3, PT, R164, 0x59, P3 ;  /* 0x00000059a400780c */ /* 0x000fe20001f61670 */
[----:B------:R-:W-:Y:S01]  /*ddc0*/  MUFU.EX2 R179, R179 ;  /* 0x000000b300b37308 */ /* 0x000fe20000000800 */
[----:B------:R-:W-:Y:S02]  /*ddd0*/  FSEL R159, R139, -INF , !P4 ;  /* 0xff8000008b9f7808 */ /* 0x000fe40006000000 */
[----:B------:R-:W-:Y:S02]  /*dde0*/  FMNMX.FTZ R181, R137, R8, !PT ;  /* 0x0000000889b57209 */ /* 0x000fe40007810000 */
[----:B------:R-:W-:Y:S02]  /*ddf0*/  ISETP.GT.AND P4, PT, R165, 0x59, P2 ;  /* 0x00000059a500780c */ /* 0x000fe40001784270 */
[----:B------:R-:W-:Y:S01]  /*de00*/  FSEL R140, R140, -INF , !P3 ;  /* 0xff8000008c8c7808 */ /* 0x000fe20005800000 */
[----:B------:R1:W-:Y:S01]  /*de10*/  MUFU.EX2 R139, R182 ;  /* 0x000000b6008b7308 */ /* 0x0003e20000000800 */
[----:B------:R-:W-:-:S02]  /*de20*/  FMNMX.FTZ R8, R180, R181, !PT ;  /* 0x000000b5b4087209 */ /* 0x000fc40007810000 */
[----:B------:R-:W-:Y:S02]  /*de30*/  ISETP.GT.AND P3, PT, R165, 0x60, P2 ;  /* 0x00000060a500780c */ /* 0x000fe40001764270 */
[C---:B------:R-:W-:Y:S02]  /*de40*/  ISETP.LT.OR P4, PT, R164.reuse, 0x5a, P4 ;  /* 0x0000005aa400780c */ /* 0x040fe40002781670 */
[----:B------:R-:W-:Y:S01]  /*de50*/  FMNMX.FTZ R181, R159, R8, !PT ;  /* 0x000000089fb57209 */ /* 0x000fe20007810000 */
[----:B------:R-:W-:Y:S01]  /*de60*/  MUFU.EX2 R138, R188 ;  /* 0x000000bc008a7308 */ /* 0x000fe20000000800 */
[----:B------:R-:W-:Y:S01]  /*de70*/  ISETP.LT.OR P3, PT, R164, 0x61, P3 ;  /* 0x00000061a400780c */ /* 0x000fe20001f61670 */
[----:B-1----:R-:W-:Y:S01]  /*de80*/  FFMA.FTZ R182, R154, UR10, -R124 ;  /* 0x0000000a9ab67c23 */ /* 0x002fe2000801087c */
[----:B------:R-:W-:Y:S02]  /*de90*/  FSEL R141, R141, -INF , !P4 ;  /* 0xff8000008d8d7808 */ /* 0x000fe40006000000 */
[----:B------:R-:W-:-:S02]  /*dea0*/  ISETP.GT.AND P4, PT, R165, 0x61, P2 ;  /* 0x00000061a500780c */ /* 0x000fc40001784270 */
[----:B------:R-:W-:Y:S01]  /*deb0*/  FMNMX.FTZ R8, R140, R181, !PT ;  /* 0x000000b58c087209 */ /* 0x000fe20007810000 */
[----:B------:R-:W-:Y:S01]  /*dec0*/  MUFU.EX2 R156, R156 ;  /* 0x0000009c009c7308 */ /* 0x000fe20000000800 */
[----:B------:R-:W-:Y:S02]  /*ded0*/  FSEL R154, R142, -INF , !P3 ;  /* 0xff8000008e9a7808 */ /* 0x000fe40005800000 */
[----:B------:R-:W-:Y:S02]  /*dee0*/  ISETP.GT.AND P3, PT, R165, 0x68, P2 ;  /* 0x00000068a500780c */ /* 0x000fe40001764270 */
[C---:B------:R-:W-:Y:S02]  /*def0*/  ISETP.LT.OR P4, PT, R164.reuse, 0x62, P4 ;  /* 0x00000062a400780c */ /* 0x040fe40002781670 */
[----:B------:R-:W-:Y:S01]  /*df00*/  FMNMX.FTZ R181, R141, R8, !PT ;  /* 0x000000088db57209 */ /* 0x000fe20007810000 */
[----:B------:R1:W-:Y:S01]  /*df10*/  MUFU.EX2 R142, R182 ;  /* 0x000000b6008e7308 */ /* 0x0003e20000000800 */
[----:B------:R-:W-:-:S02]  /*df20*/  ISETP.LT.OR P3, PT, R164, 0x69, P3 ;  /* 0x00000069a400780c */ /* 0x000fc40001f61670 */
[----:B------:R-:W-:Y:S02]  /*df30*/  FSEL R152, R143, -INF , !P4 ;  /* 0xff8000008f987808 */ /* 0x000fe40006000000 */
[----:B------:R-:W-:Y:S02]  /*df40*/  ISETP.GT.AND P4, PT, R165, 0x69, P2 ;  /* 0x00000069a500780c */ /* 0x000fe40001784270 */
[----:B------:R-:W-:Y:S01]  /*df50*/  FMNMX.FTZ R181, R154, R181, !PT ;  /* 0x000000b59ab57209 */ /* 0x000fe20007810000 */
[----:B------:R-:W-:Y:S01]  /*df60*/  MUFU.EX2 R143, R183 ;  /* 0x000000b7008f7308 */ /* 0x000fe20000000800 */
[----:B------:R-:W-:Y:S01]  /*df70*/  FSEL R144, R144, -INF , !P3 ;  /* 0xff80000090907808 */ /* 0x000fe20005800000 */
[----:B-1----:R-:W-:Y:S01]  /*df80*/  FFMA.FTZ R182, R121, UR10, -R124 ;  /* 0x0000000a79b67c23 */ /* 0x002fe2000801087c */
[----:B------:R-:W-:Y:S02]  /*df90*/  ISETP.GT.AND P3, PT, R165, 0x70, P2 ;  /* 0x00000070a500780c */ /* 0x000fe40001764270 */
[----:B------:R-:W-:-:S02]  /*dfa0*/  ISETP.LT.OR P4, PT, R164, 0x6a, P4 ;  /* 0x0000006aa400780c */ /* 0x000fc40002781670 */
[----:B------:R-:W-:Y:S01]  /*dfb0*/  FMNMX.FTZ R181, R152, R181, !PT ;  /* 0x000000b598b57209 */ /* 0x000fe20007810000 */
[----:B------:R-:W-:Y:S01]  /*dfc0*/  MUFU.EX2 R129, R129 ;  /* 0x0000008100817308 */ /* 0x000fe20000000800 */
[----:B------:R-:W-:Y:S02]  /*dfd0*/  ISETP.LT.OR P3, PT, R164, 0x71, P3 ;  /* 0x00000071a400780c */ /* 0x000fe40001f61670 */
[----:B------:R-:W-:Y:S02]  /*dfe0*/  FSEL R145, R145, -INF , !P4 ;  /* 0xff80000091917808 */ /* 0x000fe40006000000 */
[----:B------:R-:W-:Y:S02]  /*dff0*/  ISETP.GT.AND P4, PT, R165, 0x71, P2 ;  /* 0x00000071a500780c */ /* 0x000fe40001784270 */
[----:B------:R-:W-:Y:S01]  /*e000*/  FMNMX.FTZ R8, R144, R181, !PT ;  /* 0x000000b590087209 */ /* 0x000fe20007810000 */
[----:B------:R-:W-:-:S01]  /*e010*/  FFMA.FTZ R181, R150, UR10, -R124 ;  /* 0x0000000a96b57c23 */ /* 0x000fc2000801087c */
[----:B------:R-:W-:Y:S01]  /*e020*/  FSEL R121, R146, -INF , !P3 ;  /* 0xff80000092797808 */ /* 0x000fe20005800000 */
[----:B------:R-:W-:Y:S01]  /*e030*/  MUFU.EX2 R128, R128 ;  /* 0x0000008000807308 */ /* 0x000fe20000000800 */
[----:B------:R-:W-:-:S02]  /*e040*/  ISETP.GT.AND P3, PT, R165, 0x78, P2 ;  /* 0x00000078a500780c */ /* 0x000fc40001764270 */
[C---:B------:R-:W-:Y:S02]  /*e050*/  ISETP.LT.OR P4, PT, R164.reuse, 0x72, P4 ;  /* 0x00000072a400780c */ /* 0x040fe40002781670 */
[----:B------:R-:W-:Y:S02]  /*e060*/  FMNMX.FTZ R8, R145, R8, !PT ;  /* 0x0000000891087209 */ /* 0x000fe40007810000 */
[----:B------:R-:W-:Y:S01]  /*e070*/  ISETP.GT.AND P2, PT, R165, 0x79, P2 ;  /* 0x00000079a500780c */ /* 0x000fe20001744270 */
[----:B------:R1:W-:Y:S01]  /*e080*/  MUFU.EX2 R146, R182 ;  /* 0x000000b600927308 */ /* 0x0003e20000000800 */
[----:B------:R-:W-:Y:S02]  /*e090*/  ISETP.LT.OR P3, PT, R164, 0x79, P3 ;  /* 0x00000079a400780c */ /* 0x000fe40001f61670 */
[----:B------:R-:W-:Y:S02]  /*e0a0*/  FSEL R147, R147, -INF , !P4 ;  /* 0xff80000093937808 */ /* 0x000fe40006000000 */
[----:B------:R-:W-:-:S02]  /*e0b0*/  FMNMX.FTZ R8, R121, R8, !PT ;  /* 0x0000000879087209 */ /* 0x000fc40007810000 */
[----:B------:R-:W-:Y:S01]  /*e0c0*/  ISETP.LT.OR P2, PT, R164, 0x7a, P2 ;  /* 0x0000007aa400780c */ /* 0x000fe20001741670 */
[----:B------:R-:W-:-:S01]  /*e0d0*/  FFMA.FTZ R164, R153, UR10, -R124 ;  /* 0x0000000a99a47c23 */ /* 0x000fc2000801087c */
[----:B------:R-:W-:Y:S01]  /*e0e0*/  FSEL R148, R148, -INF , !P3 ;  /* 0xff80000094947808 */ /* 0x000fe20005800000 */
[----:B------:R-:W-:-:S01]  /*e0f0*/  FFMA.FTZ R153, R155, UR10, -R124 ;  /* 0x0000000a9b997c23 */ /* 0x000fc2000801087c */
[----:B------:R-:W-:Y:S01]  /*e100*/  FMNMX.FTZ R165, R147, R8, !PT ;  /* 0x0000000893a57209 */ /* 0x000fe20007810000 */
        /* <DEDUP_REMOVED lines=11> */
[----:B------:R-:W-:Y:S01]  /*e1c0*/  FSEL R167, R7, RZ, P6 ;  /* 0x000000ff07a77208 */ /* 0x000fe20003000000 */
[----:B------:R-:W1:Y:S01]  /*e1d0*/  SHFL.BFLY PT, R8, R165, 0x2, 0x1f ;  /* 0x0c401f00a5087f89 */ /* 0x000e6200000e0000 */
[----:B------:R-:W-:Y:S03]  /*e1e0*/  MUFU.EX2 R149, R181 ;  /* 0x000000b500957308 */ /* 0x000fe60000000800 */
[----:B------:R-:W-:-:S04]  /*e1f0*/  FADD.FTZ R167, -R167, R10 ;  /* 0x0000000aa7a77221 */ /* 0x000fc80000010100 */
[----:B------:R-:W-:Y:S01]  /*e200*/  FMUL.FTZ R124, R167, UR10 ;  /* 0x0000000aa77c7c20 */ /* 0x000fe20008410000 */
[----:B------:R2:W-:Y:S08]  /*e210*/  MUFU.EX2 R10, R168 ;  /* 0x000000a8000a7308 */ /* 0x0005f00000000800 */
[----:B------:R-:W3:Y:S01]  /*e220*/  MUFU.EX2 R124, R124 ;  /* 0x0000007c007c7308 */ /* 0x000ee20000000800 */
[----:B-1----:R-:W-:-:S07]  /*e230*/  FMNMX.FTZ R8, R165, R8, !PT ;  /* 0x00000008a5087209 */ /* 0x002fce0007810000 */
        /* <DEDUP_REMOVED lines=10> */
[----:B------:R-:W-:-:S05]  /*e2e0*/  FSEL R165, R165, RZ, P2 ;  /* 0x000000ffa5a57208 */ /* 0x000fca0001000000 */
[----:B------:R-:W-:Y:S01]  /*e2f0*/  MUFU.EX2 R158, R158 ;  /* 0x0000009e009e7308 */ /* 0x000fe20000000800 */
[----:B------:R-:W-:-:S01]  /*e300*/  FFMA.FTZ R166, R172, UR10, -R165 ;  /* 0x0000000aaca67c23 */ /* 0x000fc200080108a5 */
[----:B------:R-:W-:Y:S01]  /*e310*/  FSEL R172, R8, RZ, P2 ;  /* 0x000000ff08ac7208 */ /* 0x000fe20001000000 */
[----:B--2---:R-:W-:-:S01]  /*e320*/  FFMA.FTZ R168, R170, UR10, -R165 ;  /* 0x0000000aaaa87c23 */ /* 0x004fc200080108a5 */
[--C-:B------:R-:W-:Y:S01]  /*e330*/  FFMA.FTZ R170, R175, UR10, -R165.reuse ;  /* 0x0000000aafaa7c23 */ /* 0x100fe200080108a5 */
[----:B------:R-:W-:-:S01]  /*e340*/  FFMA.FTZ R167, R12, UR10, -R165 ;  /* 0x0000000a0ca77c23 */ /* 0x000fc200080108a5 */
[----:B------:R-:W-:Y:S01]  /*e350*/  FFMA.FTZ R12, R13, UR10, -R165 ;  /* 0x0000000a0d0c7c23 */ /* 0x000fe200080108a5 */
[----:B------:R-:W-:-:S01]  /*e360*/  FADD.FTZ R172, -R172, R11 ;  /* 0x0000000bacac7221 */ /* 0x000fc20000010100 */
        /* <DEDUP_REMOVED lines=12> */
[----:B---3--:R-:W-:Y:S01]  /*e430*/  FFMA.FTZ R177, R124, R6, R125 ;  /* 0x000000067cb17223 */ /* 0x008fe2000001007d */
        /* <DEDUP_REMOVED lines=17> */
[----:B------:R-:W-:-:S02]  /*e550*/  FFMA.FTZ R150, R150, UR10, -R165 ;  /* 0x0000000a96967c23 */ /* 0x000fc400080108a5 */
[----:B------:R-:W3:Y:S01]  /*e560*/  MUFU.EX2 R13, R13 ;  /* 0x0000000d000d7308 */ /* 0x000ee20000000800 */
[----:B-1----:R-:W-:-:S04]  /*e570*/  FFMA.FTZ R6, R175, R5, R166 ;  /* 0x00000005af067223 */ /* 0x002fc800000100a6 */
[----:B------:R-:W-:Y:S01]  /*e580*/  FADD.FTZ R5, R167, R6 ;  /* 0x00000006a7057221 */ /* 0x000fe20000010000 */
[----:B------:R-:W-:-:S02]  /*e590*/  FADD.FTZ R6, R122, R177 ;  /* 0x000000b17a067221 */ /* 0x000fc40000010000 */
[----:B------:R-:W1:Y:S02]  /*e5a0*/  MUFU.EX2 R14, R14 ;  /* 0x0000000e000e7308 */ /* 0x000e640000000800 */
[----:B------:R-:W-:-:S04]  /*e5b0*/  FADD.FTZ R6, R171, R6 ;  /* 0x00000006ab067221 */ /* 0x000fc80000010000 */
[----:B------:R-:W-:Y:S02]  /*e5c0*/  FADD.FTZ R177, R173, R6 ;  /* 0x00000006adb17221 */ /* 0x000fe40000010000 */
[----:B------:R-:W4:Y:S02]  /*e5d0*/  MUFU.EX2 R15, R15 ;  /* 0x0000000f000f7308 */ /* 0x000f240000000800 */
[----:B------:R-:W-:-:S04]  /*e5e0*/  FADD.FTZ R178, R130, R177 ;  /* 0x000000b182b27221 */ /* 0x000fc80000010000 */
[----:B------:R-:W-:Y:S02]  /*e5f0*/  FADD.FTZ R177, R131, R178 ;  /* 0x000000b283b17221 */ /* 0x000fe40000010000 */
[----:B------:R-:W5:Y:S02]  /*e600*/  MUFU.EX2 R20, R20 ;  /* 0x0000001400147308 */ /* 0x000f640000000800 */
[----:B------:R-:W-:-:S06]  /*e610*/  FADD.FTZ R177, R176, R177 ;  /* 0x000000b1b0b17221 */ /* 0x000fcc0000010000 */
[----:B------:R2:W-:Y:S08]  /*e620*/  MUFU.EX2 R11, R174 ;  /* 0x000000ae000b7308 */ /* 0x0005f00000000800 */
[----:B------:R-:W5:Y:S01]  /*e630*/  MUFU.EX2 R21, R21 ;  /* 0x0000001500157308 */ /* 0x000f620000000800 */
[----:B--2---:R-:W-:-:S04]  /*e640*/  FADD.FTZ R174, R12, R5 ;  /* 0x000000050cae7221 */ /* 0x004fc80000010000 */
[----:B---3--:R-:W-:Y:S01]  /*e650*/  FADD.FTZ R5, R13, R174 ;  /* 0x000000ae0d057221 */ /* 0x008fe20000010000 */
[----:B------:R-:W-:-:S02]  /*e660*/  FFMA.FTZ R174, R180, UR10, -R165 ;  /* 0x0000000ab4ae7c23 */ /* 0x000fc400080108a5 */
[----:B------:R-:W2:Y:S01]  /*e670*/  MUFU.EX2 R168, R168 ;  /* 0x000000a800a87308 */ /* 0x000ea20000000800 */
[----:B-1----:R-:W-:-:S04]  /*e680*/  FADD.FTZ R6, R14, R5 ;  /* 0x000000050e067221 */ /* 0x002fc80000010000 */
[----:B----4-:R-:W-:-:S03]  /*e690*/  FADD.FTZ R5, R15, R6 ;  /* 0x000000060f057221 */ /* 0x010fc60000010000 */
[----:B------:R-:W1:Y:S01]  /*e6a0*/  MUFU.EX2 R123, R123 ;  /* 0x0000007b007b7308 */ /* 0x000e620000000800 */
[----:B-----5:R-:W-:-:S04]  /*e6b0*/  FADD.FTZ R6, R20, R5 ;  /* 0x0000000514067221 */ /* 0x020fc80000010000 */
[----:B------:R-:W-:Y:S01]  /*e6c0*/  FADD.FTZ R5, R21, R6 ;  /* 0x0000000615057221 */ /* 0x000fe20000010000 */
[----:B------:R-:W-:-:S02]  /*e6d0*/  FADD.FTZ R6, R134, R177 ;  /* 0x000000b186067221 */ /* 0x000fc40000010000 */
[----:B------:R-:W3:Y:S01]  /*e6e0*/  MUFU.EX2 R126, R126 ;  /* 0x0000007e007e7308 */ /* 0x000ee20000000800 */
[----:B--2---:R-:W-:-:S01]  /*e6f0*/  FADD.FTZ R178, R168, R5 ;  /* 0x00000005a8b27221 */ /* 0x004fc20000010000 */
[----:B------:R-:W-:-:S04]  /*e700*/  FADD.FTZ R6, R135, R6 ;  /* 0x0000000687067221 */ /* 0x000fc80000010000 */
[----:B------:R-:W-:Y:S02]  /*e710*/  FADD.FTZ R177, R179, R6 ;  /* 0x00000006b3b17221 */ /* 0x000fe40000010000 */
[----:B------:R-:W2:Y:S01]  /*e720*/  MUFU.EX2 R127, R127 ;  /* 0x0000007f007f7308 */ /* 0x000ea20000000800 */
[----:B-1----:R-:W-:-:S01]  /*e730*/  FADD.FTZ R5, R123, R178 ;  /* 0x000000b27b057221 */ /* 0x002fc20000010000 */
[----:B------:R-:W-:-:S06]  /*e740*/  FADD.FTZ R178, R138, R177 ;  /* 0x000000b18ab27221 */ /* 0x000fcc0000010000 */
[----:B------:R-:W1:Y:S01]  /*e750*/  MUFU.EX2 R169, R169 ;  /* 0x000000a900a97308 */ /* 0x000e620000000800 */
[----:B---3--:R-:W-:-:S01]  /*e760*/  FADD.FTZ R6, R126, R5 ;  /* 0x000000057e067221 */ /* 0x008fc20000010000 */
[----:B------:R-:W-:-:S04]  /*e770*/  FADD.FTZ R5, R139, R178 ;  /* 0x000000b28b057221 */ /* 0x000fc80000010000 */
[----:B------:R-:W-:Y:S02]  /*e780*/  FADD.FTZ R5, R156, R5 ;  /* 0x000000059c057221 */ /* 0x000fe40000010000 */
[----:B------:R-:W3:Y:S01]  /*e790*/  MUFU.EX2 R170, R170 ;  /* 0x000000aa00aa7308 */ /* 0x000ee20000000800 */
[----:B--2---:R-:W-:-:S07]  /*e7a0*/  FADD.FTZ R6, R127, R6 ;  /* 0x000000067f067221 */ /* 0x004fce0000010000 */
[----:B------:R-:W2:Y:S01]  /*e7b0*/  MUFU.EX2 R132, R132 ;  /* 0x0000008400847308 */ /* 0x000ea20000000800 */
[----:B-1----:R-:W-:-:S07]  /*e7c0*/  FADD.FTZ R177, R169, R6 ;  /* 0x00000006a9b17221 */ /* 0x002fce0000010000 */
[----:B------:R-:W1:Y:S01]  /*e7d0*/  MUFU.EX2 R133, R133 ;  /* 0x0000008500857308 */ /* 0x000e620000000800 */
[----:B---3--:R-:W-:-:S01]  /*e7e0*/  FADD.FTZ R6, R170, R177 ;  /* 0x000000b1aa067221 */ /* 0x008fc20000010000 */
[----:B------:R-:W-:Y:S01]  /*e7f0*/  FFMA.FTZ R177, R152, UR10, -R165 ;  /* 0x0000000a98b17c23 */ /* 0x000fe200080108a5 */
[----:B------:R-:W-:-:S02]  /*e800*/  FADD.FTZ R152, R142, R5 ;  /* 0x000000058e987221 */ /* 0x000fc40000010000 */
[----:B------:R-:W-:Y:S02]  /*e810*/  FADD.FTZ R5, R11, R6 ;  /* 0x000000060b057221 */ /* 0x000fe40000010000 */
[----:B------:R-:W-:-:S01]  /*e820*/  FADD.FTZ R152, R143, R152 ;  /* 0x000000988f987221 */ /* 0x000fc20000010000 */
[----:B------:R-:W3:Y:S01]  /*e830*/  MUFU.EX2 R172, R172 ;  /* 0x000000ac00ac7308 */ /* 0x000ee20000000800 */
[----:B--2---:R-:W-:-:S02]  /*e840*/  FADD.FTZ R6, R132, R5 ;  /* 0x0000000584067221 */ /* 0x004fc40000010000 */
[----:B------:R-:W-:-:S04]  /*e850*/  FADD.FTZ R5, R129, R152 ;  /* 0x0000009881057221 */ /* 0x000fc80000010000 */
[----:B------:R-:W-:Y:S01]  /*e860*/  FADD.FTZ R5, R146, R5 ;  /* 0x0000000592057221 */ /* 0x000fe20000010000 */
[----:B------:R-:W2:Y:S01]  /*e870*/  MUFU.EX2 R136, R136 ;  /* 0x0000008800887308 */ /* 0x000ea20000000800 */
[----:B-1----:R-:W-:-:S02]  /*e880*/  FADD.FTZ R181, R133, R6 ;  /* 0x0000000685b57221 */ /* 0x002fc40000010000 */
[----:B------:R-:W-:-:S04]  /*e890*/  FADD.FTZ R6, R128, R5 ;  /* 0x0000000580067221 */ /* 0x000fc80000010000 */
[----:B------:R-:W-:Y:S01]  /*e8a0*/  FADD.FTZ R6, R149, R6 ;  /* 0x0000000695067221 */ /* 0x000fe20000010000 */
        /* <DEDUP_REMOVED lines=8> */
[----:B------:R-:W-:Y:S01]  /*e930*/  FFMA.FTZ R152, R147, UR10, -R165 ;  /* 0x0000000a93987c23 */ /* 0x000fe200080108a5 */
[----:B------:R-:W-:-:S04]  /*e940*/  FADD.FTZ R147, R153, R178 ;  /* 0x000000b299937221 */ /* 0x000fc80000010000 */
[----:B------:R-:W-:Y:S01]  /*e950*/  FADD.FTZ R178, R182, R147 ;  /* 0x00000093b6b27221 */ /* 0x000fe20000010000 */
        /* <DEDUP_REMOVED lines=8> */
[----:B------:R-:W-:Y:S01]  /*e9e0*/  MUFU.EX2 R157, R157 ;  /* 0x0000009d009d7308 */ /* 0x000fe20000000800 */
[----:B--2---:R-:W-:-:S07]  /*e9f0*/  FADD.FTZ R6, R154, R5 ;  /* 0x000000059a067221 */ /* 0x004fce0000010000 */
[----:B------:R-:W2:Y:S01]  /*ea00*/  MUFU.EX2 R144, R144 ;  /* 0x0000009000907308 */ /* 0x000ea20000000800 */
[----:B-1----:R-:W-:-:S07]  /*ea10*/  FADD.FTZ R5, R177, R6 ;  /* 0x00000006b1057221 */ /* 0x002fce0000010000 */
[----:B------:R-:W-:Y:S08]  /*ea20*/  MUFU.EX2 R160, R160 ;  /* 0x000000a000a07308 */ /* 0x000ff00000000800 */
[----:B------:R1:W3:Y:S01]  /*ea30*/  MUFU.EX2 R180, R145 ;  /* 0x0000009100b47308 */ /* 0x0002e20000000800 */
[----:B--2---:R-:W-:-:S07]  /*ea40*/  FADD.FTZ R5, R144, R5 ;  /* 0x0000000590057221 */ /* 0x004fce0000010000 */
[----:B------:R-:W2:Y:S01]  /*ea50*/  MUFU.EX2 R161, R161 ;  /* 0x000000a100a17308 */ /* 0x000ea20000000800 */
[----:B-1----:R-:W-:-:S04]  /*ea60*/  FADD.FTZ R145, R155, R178 ;  /* 0x000000b29b917221 */ /* 0x002fc80000010000 */
[----:B------:R-:W-:-:S03]  /*ea70*/  FADD.FTZ R178, R158, R145 ;  /* 0x000000919eb27221 */ /* 0x000fc60000010000 */
[----:B------:R-:W1:Y:S01]  /*ea80*/  MUFU.EX2 R121, R121 ;  /* 0x0000007900797308 */ /* 0x000e620000000800 */
[----:B------:R-:W-:-:S01]  /*ea90*/  FADD.FTZ R145, R157, R178 ;  /* 0x000000b29d917221 */ /* 0x000fc20000010000 */
[----:B---3--:R-:W-:-:S03]  /*eaa0*/  FADD.FTZ R178, R180, R5 ;  /* 0x00000005b4b27221 */ /* 0x008fc60000010000 */
[----:B------:R-:W-:-:S03]  /*eab0*/  FADD.FTZ R6, R160, R145 ;  /* 0x00000091a0067221 */ /* 0x000fc60000010000 */
        /* <DEDUP_REMOVED lines=15> */
.L_x_3739:
        /* <DEDUP_REMOVED lines=139> */
.L_x_3722:
[----:B------:R-:W-:Y:S06]  /*f460*/  BAR.ARV 0x8, 0x120 ;  /* 0x0204800000007b1d */ /* 0x000fec0000002000 */
[----:B------:R-:W-:Y:S05]  /*f470*/  @!P0 BRA `(.L_x_3741) ;  /* 0x0000000000048947 */ /* 0x000fea0003800000 */
[----:B------:R-:W-:Y:S01]  /*f480*/  BPT.TRAP 0x1 ;  /* 0x000000040000795c */ /* 0x000fe20000300000 */
.L_x_3741:
[----:B------:R-:W-:Y:S01]  /*f490*/  ULEA UR9, UR49, UR39, 0x3 ;  /* 0x0000002731097291 */ /* 0x000fe2000f8e183f */
[----:B------:R-:W-:-:S05]  /*f4a0*/  IMAD.U32 R0, RZ, RZ, UR36 ;  /* 0x00000024ff007e24 */ /* 0x000fca000f8e00ff */
[----:B------:R-:W-:-:S04]  /*f4b0*/  SHF.L.U32 R0, R0, 0x1f, RZ ;  /* 0x0000001f00007819 */ /* 0x000fc800000006ff */
[----:B------:R1:W2:Y:S01]  /*f4c0*/  SYNCS.PHASECHK.TRANS64.TRYWAIT P1, [UR9+0x2a850], R0 ;  /* 0x02a85000ff0075a7 */ /* 0x0002a20008020149 */
[----:B------:R-:W-:Y:S05]  /*f4d0*/  @!P0 BRA `(.L_x_3742) ;  /* 0x0000000000048947 */ /* 0x000fea0003800000 */
[----:B------:R-:W-:Y:S01]  /*f4e0*/  BPT.TRAP 0x1 ;  /* 0x000000040000795c */ /* 0x000fe20000300000 */
.L_x_3742:
[----:B--2---:R-:W-:Y:S05]  /*f4f0*/  @P1 BRA `(.L_x_3743) ;  /* 0x0000000000081947 */ /* 0x004fea0003800000 */
[----:B------:R-:W2:Y:S02]  /*f500*/  SYNCS.PHASECHK.TRANS64.TRYWAIT P1, [UR9+0x2a850], R0 ;  /* 0x02a85000ff0075a7 */ /* 0x000ea40008020149 */
[----:B--2---:R-:W-:Y:S05]  /*f510*/  @!P1 BRA `(.L_x_3744) ;  /* 0x0000006c00d89947 */ /* 0x004fea0003800000 */
.L_x_3743:
        /* <DEDUP_REMOVED lines=10> */
[----:B------:R-:W-:Y:S01]  /*f5c0*/  UIMAD UR8, UR49, 0x600, UR8 ;  /* 0x00000600310878a4 */ /* 0x000fe2000f8e0208 */
[----:B------:R-:W-:-:S03]  /*f5d0*/  PLOP3.LUT P1, PT, PT, PT, UP0, 0x80, 0x0 ;  /* 0x000000000000781c */ /* 0x000fc60003f2f008 */
[----:B------:R-:W-:Y:S01]  /*f5e0*/  UIADD3 UR4, UR8, 0x2, URZ ;  /* 0x0000000208047890 */ /* 0x000fe2000fffe03f */
[----:B------:R-:W-:Y:S02]  /*f5f0*/  @UP0 ULDC.64 UR14, c[0x0][0x9c8] ;  /* 0x00027200000e0ab9 */ /* 0x000fe40000000a00 */
[----:B------:R-:W-:-:S06]  /*f600*/  UMOV UR6, UR8 ;  /* 0x0000000800067c82 */ /* 0x000fcc0008000000 */
[----:B------:R-:W-:Y:S01]  /*f610*/  QGMMA.64x192x32.F32.E4M3.E4M3 R24, R196, gdesc[UR4], R24, gsb0 ;  /* 0x02e00004c4187df3 */ /* 0x000fe20008000818 */
[----:B------:R-:W-:Y:S01]  /*f620*/  UMOV UR7, 0x40000040 ;  /* 0x4000004000077882 */ /* 0x000fe20000000000 */
[----:B------:R-:W-:Y:S01]  /*f630*/  UMOV UR6, UR4 ;  /* 0x0000000400067c82 */ /* 0x000fe20008000000 */
[----:B------:R-:W-:Y:S01]  /*f640*/  @UP0 UIMAD.WIDE.U32 UR4, UR44, UR14, URZ ;  /* 0x0000000e2c0402a5 */ /* 0x000fe2000f8e003f */
[----:B------:R-:W-:Y:S02]  /*f650*/  WARPGROUP.DEPBAR.LE gsb0, 0x0 ;  /* 0x00008000000079c5 */ /* 0x000fe40000010000 */
[----:B------:R-:W-:-:S14]  /*f660*/  WARPGROUP.ARRIVE ;  /* 0x00000000000079c5 */ /* 0x000fdc0000000000 */
[----:B------:R-:W-:Y:S01]  /*f670*/  QGMMA.64x192x32.F32.E4M3.E4M3 R24, R192, gdesc[UR4], R24, gsb0 ;  /* 0x02e00004c0187df3 */ /* 0x000fe20008000818 */
[----:B------:R-:W-:Y:S02]  /*f680*/  @UP0 USHF.R.S32.HI UR6, URZ, 0x1f, UR44 ;  /* 0x0000001f3f060899 */ /* 0x000fe4000801142c */
[----:B------:R-:W-:Y:S02]  /*f690*/  @UP0 USHF.R.S32.HI UR7, URZ, 0x1f, UR45 ;  /* 0x0000001f3f070899 */ /* 0x000fe4000801142d */
[----:B------:R-:W-:-:S04]  /*f6a0*/  @UP0 UIMAD UR6, UR6, UR14, URZ ;  /* 0x0000000e060602a4 */ /* 0x000fc8000f8e023f */
        /* <DEDUP_REMOVED lines=15> */
[----:B------:R-:W-:Y:S01]  /*f7a0*/  UIADD3 UR8, UR8, 0x6, URZ ;  /* 0x0000000608087890 */ /* 0x000fe2000fffe03f */
[----:B------:R-:W-:Y:S02]  /*f7b0*/  WARPGROUP.DEPBAR.LE gsb0, 0x0 ;  /* 0x00008000000079c5 */ /* 0x000fe40000010000 */
[----:B------:R-:W-:-:S06]  /*f7c0*/  WARPGROUP.ARRIVE ;  /* 0x00000000000079c5 */ /* 0x000fcc0000000000 */
[----:B------:R-:W-:Y:S01]  /*f7d0*/  QGMMA.64x192x32.F32.E4M3.E4M3 R24, R188, gdesc[UR4], R24, gsb0 ;  /* 0x02e00004bc187df3 */ /* 0x000fe20008000818 */
[----:B------:R-:W-:Y:S01]  /*f7e0*/  UMOV UR6, UR8 ;  /* 0x0000000800067c82 */ /* 0x000fe20008000000 */
[----:B------:R-:W-:Y:S01]  /*f7f0*/  UMOV UR7, 0x40000040 ;  /* 0x4000004000077882 */ /* 0x000fe20000000000 */
[----:B------:R-:W4:Y:S04]  /*f800*/  SHFL.BFLY PT, R9, R6, 0x2, 0x1f ;  /* 0x0c401f0006097f89 */ /* 0x000f2800000e0000 */
[----:B------:R-:W5:Y:S01]  /*f810*/  SHFL.BFLY PT, R10, R5, 0x2, 0x1f ;  /* 0x0c401f00050a7f89 */ /* 0x000f6200000e0000 */
[----:B----4-:R-:W-:-:S01]  /*f820*/  FADD.FTZ R9, R9, R6 ;  /* 0x0000000609097221 */ /* 0x010fc20000010000 */
[----:B-----5:R-:W-:-:S04]  /*f830*/  FADD.FTZ R10, R10, R5 ;  /* 0x000000050a0a7221 */ /* 0x020fc80000010000 */
[----:B-1----:R-:W1:Y:S04]  /*f840*/  SHFL.BFLY PT, R0, R9, 0x1, 0x1f ;  /* 0x0c201f0009007f89 */ /* 0x002e6800000e0000 */
        /* <DEDUP_REMOVED lines=33> */
.L_x_3745:
        /* <DEDUP_REMOVED lines=106> */
.L_x_3671:
        /* <DEDUP_REMOVED lines=25> */
[----:B------:R-:W-:Y:S01]  /*10290*/  F2FP.BF16.F32.PACK_AB R26, R87, R26 ;  /* 0x0000001a571a723e */ /* 0x000fe200000010ff */
[----:B-1----:R-:W-:Y:S01]  /*102a0*/  IMAD.SHL.U32 R3, R17, 0x4, RZ ;  /* 0x0000000411037824 */ /* 0x002fe200078e00ff */
        /* <DEDUP_REMOVED lines=22> */
[----:B------:R-:W-:Y:S01]  /*10410*/  F2FP.BF16.F32.PACK_AB R40, R69, R40 ;  /* 0x000000284528723e */ /* 0x000fe200000010ff */
[----:B------:R-:W-:Y:S01]  /*10420*/  VIADD R89, R205, UR42 ;  /* 0x0000002acd597c36 */ /* 0x000fe20008000000 */
[----:B------:R-:W-:Y:S01]  /*10430*/  LOP3.LUT R3, R3, 0xc, RZ, 0xc0, !PT ;  /* 0x0000000c03037812 */ /* 0x000fe200078ec0ff */
[----:B------:R-:W-:Y:S01]  /*10440*/  ULDC UR10, c[0x0][0xa88] ;  /* 0x0002a200000a7ab9 */ /* 0x000fe20000000800 */
[----:B------:R-:W-:-:S02]  /*10450*/  F2FP.BF16.F32.PACK_AB R7, R118, R7 ;  /* 0x000000077607723e */ /* 0x000fc400000010ff */
[----:B------:R-:W-:Y:S02]  /*10460*/  F2FP.BF16.F32.PACK_AB R6, R119, R6 ;  /* 0x000000067706723e */ /* 0x000fe400000010ff */
[----:B------:R-:W-:Y:S02]  /*10470*/  F2FP.BF16.F32.PACK_AB R11, R110, R11 ;  /* 0x0000000b6e0b723e */ /* 0x000fe400000010ff */
[----:B------:R-:W-:Y:S02]  /*10480*/  F2FP.BF16.F32.PACK_AB R10, R111, R10 ;  /* 0x0000000a6f0a723e */ /* 0x000fe400000010ff */
[----:B------:R-:W-:Y:S02]  /*10490*/  F2FP.BF16.F32.PACK_AB R9, R116, R9 ;  /* 0x000000097409723e */ /* 0x000fe400000010ff */
[----:B------:R-:W-:Y:S02]  /*104a0*/  F2FP.BF16.F32.PACK_AB R8, R117, R8 ;  /* 0x000000087508723e */ /* 0x000fe400000010ff */
[----:B------:R-:W-:Y:S01]  /*104b0*/  F2FP.BF16.F32.PACK_AB R36, R77, R36 ;  /* 0x000000244d24723e */ /* 0x000fe200000010ff */
[----:B------:R-:W-:Y:S01]  /*104c0*/  BAR.SYNC.DEFER_BLOCKING 0x1, 0x100 ;  /* 0x0044000000007b1d */ /* 0x000fe20000010000 */
[----:B------:R-:W-:-:S05]  /*104d0*/  IADD3 R4, P0, R3, UR6, RZ ;  /* 0x0000000603047c10 */ /* 0x000fca000ff1e0ff */
[----:B------:R-:W-:Y:S01]  /*104e0*/  IMAD.X R5, RZ, RZ, UR7, P0 ;  /* 0x00000007ff057e24 */ /* 0x000fe200080e06ff */
[----:B------:R-:W-:Y:S02]  /*104f0*/  LOP3.LUT P1, RZ, R204, 0x3, RZ, 0xc0, !PT ;  /* 0x00000003ccff7812 */ /* 0x000fe4000782c0ff */
[----:B------:R-:W-:Y:S02]  /*10500*/  F2FP.BF16.F32.PACK_AB R33, R84, R33 ;  /* 0x000000215421723e */ /* 0x000fe400000010ff */
[----:B------:R-:W-:Y:S01]  /*10510*/  F2FP.BF16.F32.PACK_AB R32, R85, R32 ;  /* 0x000000205520723e */ /* 0x000fe200000010ff */
[----:B------:R1:W2:Y:S01]  /*10520*/  LDG.E.CONSTANT R3, desc[UR50][R4.64] ;  /* 0x0000003204037981 */ /* 0x0002a2000c1e9900 */
[----:B------:R-:W-:Y:S01]  /*10530*/  USHF.R.S32.HI UR5, URZ, 0x1f, UR43 ;  /* 0x0000001f3f057899 */ /* 0x000fe2000801142b */
[----:B------:R-:W3:Y:S01]  /*10540*/  LDC.64 R90, c[0x0][0xb78] ;  /* 0x0002de00ff5a7b82 */ /* 0x000ee20000000a00 */
[----:B------:R-:W-:Y:S02]  /*10550*/  ULDC.64 UR6, c[0x0][0xb70] ;  /* 0x0002dc0000067ab9 */ /* 0x000fe40000000a00 */
[----:B------:R-:W-:-:S02]  /*10560*/  UIMAD UR5, UR5, UR6, URZ ;  /* 0x00000006050572a4 */ /* 0x000fc4000f8e023f */
[----:B------:R-:W-:Y:S02]  /*10570*/  UIMAD.WIDE.U32 UR8, UR43, UR6, URZ ;  /* 0x000000062b0872a5 */ /* 0x000fe4000f8e003f */
[----:B------:R-:W-:Y:S01]  /*10580*/  UIMAD UR5, UR43, UR7, UR5 ;  /* 0x000000072b0572a4 */ /* 0x000fe2000f8e0205 */
[----:B-1----:R-:W-:Y:S02]  /*10590*/  LOP3.LUT P0, R4, R17, 0x3, RZ, 0xc0, !PT ;  /* 0x0000000311047812 */ /* 0x002fe4000780c0ff */
[----:B------:R-:W-:Y:S01]  /*105a0*/  ULDC.64 UR6, c[0x0][0xb40] ;  /* 0x0002d00000067ab9 */ /* 0x000fe20000000a00 */
[----:B------:R-:W-:Y:S01]  /*105b0*/  UIADD3 UR5, UR9, UR5, URZ ;  /* 0x0000000509057290 */ /* 0x000fe2000fffe03f */
[----:B------:R-:W-:Y:S01]  /*105c0*/  ISETP.EQ.OR P0, PT, R4, 0x3, !P0 ;  /* 0x000000030400780c */ /* 0x000fe20004702670 */
[----:B------:R-:W-:-:S03]  /*105d0*/  VIADD R4, R89, 0x8 ;  /* 0x0000000859047836 */ /* 0x000fc60000000000 */
[----:B------:R-:W-:Y:S02]  /*105e0*/  SEL R58, R29, R28, P0 ;  /* 0x0000001c1d3a7207 */ /* 0x000fe40000000000 */
[----:B------:R-:W-:Y:S02]  /*105f0*/  SEL R49, R28, R29, P0 ;  /* 0x0000001d1c317207 */ /* 0x000fe40000000000 */
[----:B------:R-:W-:Y:S02]  /*10600*/  IADD3 R29, P4, R18, 0x40, RZ ;  /* 0x00000040121d7810 */ /* 0x000fe40007f9e0ff */
[----:B------:R-:W-:Y:S02]  /*10610*/  SEL R70, R65, R64, P0 ;  /* 0x0000004041467207 */ /* 0x000fe40000000000 */
[----:B------:R-:W-:Y:S02]  /*10620*/  LOP3.LUT R28, R29, 0x380, RZ, 0xc0, !PT ;  /* 0x000003801d1c7812 */ /* 0x000fe400078ec0ff */
[----:B------:R-:W-:-:S02]  /*10630*/  SEL R65, R64, R65, P0 ;  /* 0x0000004140417207 */ /* 0x000fc40000000000 */
[----:B------:R-:W-:Y:S02]  /*10640*/  SEL R64, R46, R47, P0 ;  /* 0x0000002f2e407207 */ /* 0x000fe40000000000 */
[----:B------:R-:W-:Y:S02]  /*10650*/  SEL R47, R47, R46, P0 ;  /* 0x0000002e2f2f7207 */ /* 0x000fe40000000000 */
[----:B------:R-:W-:Y:S02]  /*10660*/  SHF.R.U64 R28, R28, 0x3, RZ ;  /* 0x000000031c1c7819 */ /* 0x000fe400000012ff */
[----:B------:R-:W-:Y:S02]  /*10670*/  SEL R46, R43, R42, P0 ;  /* 0x0000002a2b2e7207 */ /* 0x000fe40000000000 */
[----:B------:R-:W-:Y:S02]  /*10680*/  SEL R43, R42, R43, P0 ;  /* 0x0000002b2a2b7207 */ /* 0x000fe40000000000 */
[----:B------:R-:W-:-:S02]  /*10690*/  SEL R42, R39, R38, P0 ;  /* 0x00000026272a7207 */ /* 0x000fc40000000000 */
[----:B------:R-:W-:Y:S02]  /*106a0*/  SEL R39, R38, R39, P0 ;  /* 0x0000002726277207 */ /* 0x000fe40000000000 */
[----:B------:R-:W-:Y:S01]  /*106b0*/  LOP3.LUT R28, R28, R29, RZ, 0x3c, !PT ;  /* 0x0000001d1c1c7212 */ /* 0x000fe200078e3cff */
[----:B------:R-:W-:Y:S01]  /*106c0*/  IMAD.X R29, RZ, RZ, R19, P4 ;  /* 0x000000ffff1d7224 */ /* 0x000fe200020e0613 */
[----:B------:R-:W-:Y:S02]  /*106d0*/  SEL R38, R35, R34, P0 ;  /* 0x0000002223267207 */ /* 0x000fe40000000000 */
[----:B------:R-:W-:Y:S02]  /*106e0*/  SEL R76, R15, R14, P0 ;  /* 0x0000000e0f4c7207 */ /* 0x000fe40000000000 */
[----:B------:R-:W-:Y:S02]  /*106f0*/  SEL R67, R14, R15, P0 ;  /* 0x0000000f0e437207 */ /* 0x000fe40000000000 */
[----:B------:R-:W-:-:S02]  /*10700*/  SEL R35, R34, R35, P0 ;  /* 0x0000002322237207 */ /* 0x000fc40000000000 */
[----:B------:R-:W-:Y:S02]  /*10710*/  SEL R72, R27, R26, P0 ;  /* 0x0000001a1b487207 */ /* 0x000fe40000000000 */
[----:B------:R-:W-:Y:S02]  /*10720*/  SEL R61, R26, R27, P0 ;  /* 0x0000001b1a3d7207 */ /* 0x000fe40000000000 */
[----:B------:R-:W-:Y:S02]  /*10730*/  IADD3 R15, P4, R18, 0x4040, RZ ;  /* 0x00004040120f7810 */ /* 0x000fe40007f9e0ff */
[----:B------:R-:W-:Y:S02]  /*10740*/  SEL R34, R31, R30, P0 ;  /* 0x0000001e1f227207 */ /* 0x000fe40000000000 */
[----:B------:R-:W-:Y:S02]  /*10750*/  SEL R59, R30, R31, P0 ;  /* 0x0000001f1e3b7207 */ /* 0x000fe40000000000 */
[----:B------:R-:W-:-:S02]  /*10760*/  IADD3 R27, P5, R18, 0x60, RZ ;  /* 0x00000060121b7810 */ /* 0x000fc40007fbe0ff */
[----:B------:R-:W-:Y:S02]  /*10770*/  IADD3 R31, P3, R18, 0x20, RZ ;  /* 0x00000020121f7810 */ /* 0x000fe40007f7e0ff */
[----:B------:R-:W-:Y:S02]  /*10780*/  LOP3.LUT R14, R15, 0x380, RZ, 0xc0, !PT ;  /* 0x000003800f0e7812 */ /* 0x000fe400078ec0ff */
[----:B------:R-:W-:Y:S02]  /*10790*/  LOP3.LUT R26, R27, 0x380, RZ, 0xc0, !PT ;  /* 0x000003801b1a7812 */ /* 0x000fe400078ec0ff */
[----:B------:R-:W-:Y:S02]  /*107a0*/  LOP3.LUT R30, R31, 0x380, RZ, 0xc0, !PT ;  /* 0x000003801f1e7812 */ /* 0x000fe400078ec0ff */
[----:B------:R-:W-:Y:S02]  /*107b0*/  SHF.R.U64 R14, R14, 0x3, RZ ;  /* 0x000000030e0e7819 */ /* 0x000fe400000012ff */
[----:B------:R-:W-:-:S02]  /*107c0*/  SHF.R.U64 R26, R26, 0x3, RZ ;  /* 0x000000031a1a7819 */ /* 0x000fc400000012ff */
[----:B------:R-:W-:Y:S02]  /*107d0*/  SHF.R.U64 R30, R30, 0x3, RZ ;  /* 0x000000031e1e7819 */ /* 0x000fe400000012ff */
[----:B------:R-:W-:Y:S01]  /*107e0*/  LOP3.LUT R14, R14, R15, RZ, 0x3c, !PT ;  /* 0x0000000f0e0e7212 */ /* 0x000fe200078e3cff */
[--C-:B------:R-:W-:Y:S01]  /*107f0*/  IMAD.X R15, RZ, RZ, R19.reuse, P4 ;  /* 0x000000ffff0f7224 */ /* 0x100fe200020e0613 */
[----:B------:R-:W-:Y:S01]  /*10800*/  LOP3.LUT R26, R26, R27, RZ, 0x3c, !PT ;  /* 0x0000001b1a1a7212 */ /* 0x000fe200078e3cff */
[--C-:B------:R-:W-:Y:S01]  /*10810*/  IMAD.X R27, RZ, RZ, R19.reuse, P5 ;  /* 0x000000ffff1b7224 */ /* 0x100fe200028e0613 */
[----:B------:R-:W-:Y:S02]  /*10820*/  SEL R62, R13, R12, P0 ;  /* 0x0000000c0d3e7207 */ /* 0x000fe40000000000 */
[----:B------:R-:W-:Y:S02]  /*10830*/  SEL R55, R12, R13, P0 ;  /* 0x0000000d0c377207 */ /* 0x000fe40000000000 */
[----:B------:R-:W-:Y:S01]  /*10840*/  LOP3.LUT R30, R30, R31, RZ, 0x3c, !PT ;  /* 0x0000001f1e1e7212 */ /* 0x000fe200078e3cff */
[----:B------:R-:W-:Y:S01]  /*10850*/  IMAD.X R31, RZ, RZ, R19, P3 ;  /* 0x000000ffff1f7224 */ /* 0x000fe200018e0613 */
[----:B------:R-:W-:-:S02]  /*10860*/  SEL R60, R21, R20, P0 ;  /* 0x00000014153c7207 */ /* 0x000fc40000000000 */
[----:B------:R-:W-:Y:S02]  /*10870*/  SEL R51, R20, R21, P0 ;  /* 0x0000001514337207 */ /* 0x000fe40000000000 */
[----:B------:R-:W-:Y:S02]  /*10880*/  SEL R74, R25, R24, P0 ;  /* 0x00000018194a7207 */ /* 0x000fe40000000000 */
[----:B------:R-:W-:Y:S02]  /*10890*/  SEL R63, R24, R25, P0 ;  /* 0x00000019183f7207 */ /* 0x000fe40000000000 */
[C---:B------:R-:W-:Y:S02]  /*108a0*/  IADD3 R13, P5, R18.reuse, 0x4060, RZ ;  /* 0x00004060120d7810 */ /* 0x040fe40007fbe0ff */
[C---:B------:R-:W-:Y:S02]  /*108b0*/  IADD3 R25, P6, R18.reuse, 0x4000, RZ ;  /* 0x0000400012197810 */ /* 0x040fe40007fde0ff */
[----:B------:R-:W-:-:S02]  /*108c0*/  IADD3 R21, P3, R18, 0x4020, RZ ;  /* 0x0000402012157810 */ /* 0x000fc40007f7e0ff */
[----:B------:R-:W-:Y:S02]  /*108d0*/  SEL R48, R130, R131, P0 ;  /* 0x0000008382307207 */ /* 0x000fe40000000000 */
[----:B------:R-:W-:Y:S02]  /*108e0*/  SEL R68, R81, R80, P0 ;  /* 0x0000005051447207 */ /* 0x000fe40000000000 */
[----:B------:R-:W-:Y:S02]  /*108f0*/  SEL R131, R131, R130, P0 ;  /* 0x0000008283837207 */ /* 0x000fe40000000000 */
[----:B------:R-:W-:Y:S02]  /*10900*/  SEL R50, R126, R127, P0 ;  /* 0x0000007f7e327207 */ /* 0x000fe40000000000 */
[----:B------:R-:W-:Y:S02]  /*10910*/  SEL R81, R80, R81, P0 ;  /* 0x0000005150517207 */ /* 0x000fe40000000000 */
[----:B------:R-:W-:-:S02]  /*10920*/  MOV R83, R14 ;  /* 0x0000000e00537202 */ /* 0x000fc40000000f00 */
[----:B------:R-:W-:Y:S02]  /*10930*/  SEL R127, R127, R126, P0 ;  /* 0x0000007e7f7f7207 */ /* 0x000fe40000000000 */
[----:B------:R-:W-:Y:S02]  /*10940*/  LOP3.LUT R12, R13, 0x380, RZ, 0xc0, !PT ;  /* 0x000003800d0c7812 */ /* 0x000fe400078ec0ff */
[----:B------:R-:W-:Y:S02]  /*10950*/  LOP3.LUT R24, R25, 0x380, RZ, 0xc0, !PT ;  /* 0x0000038019187812 */ /* 0x000fe400078ec0ff */
[----:B------:R-:W-:Y:S02]  /*10960*/  LOP3.LUT R20, R21, 0x380, RZ, 0xc0, !PT ;  /* 0x0000038015147812 */ /* 0x000fe400078ec0ff */
[----:B------:R-:W-:Y:S02]  /*10970*/  SEL R56, R52, R53, P0 ;  /* 0x0000003534387207 */ /* 0x000fe40000000000 */
[----:B------:R-:W-:-:S02]  /*10980*/  SEL R54, R122, R123, P0 ;  /* 0x0000007b7a367207 */ /* 0x000fc40000000000 */
[----:B------:R-:W-:Y:S02]  /*10990*/  SEL R53, R53, R52, P0 ;  /* 0x0000003435357207 */ /* 0x000fe40000000000 */
[----:B------:R-:W-:Y:S02]  /*109a0*/  SEL R123, R123, R122, P0 ;  /* 0x0000007a7b7b7207 */ /* 0x000fe40000000000 */
[----:B------:R-:W-:Y:S02]  /*109b0*/  SEL R52, R45, R44, P0 ;  /* 0x0000002c2d347207 */ /* 0x000fe40000000000 */
[----:B------:R-:W-:Y:S02]  /*109c0*/  SHF.R.U64 R12, R12, 0x3, RZ ;  /* 0x000000030c0c7819 */ /* 0x000fe400000012ff */
[----:B------:R-:W-:Y:S02]  /*109d0*/  SEL R45, R44, R45, P0 ;  /* 0x0000002d2c2d7207 */ /* 0x000fe40000000000 */
[----:B------:R-:W-:-:S02]  /*109e0*/  SHF.R.U64 R24, R24, 0x3, RZ ;  /* 0x0000000318187819 */ /* 0x000fc400000012ff */
[----:B------:R-:W-:Y:S02]  /*109f0*/  SHF.R.U64 R20, R20, 0x3, RZ ;  /* 0x0000000314147819 */ /* 0x000fe400000012ff */
[----:B------:R-:W-:Y:S02]  /*10a00*/  SEL R44, R41, R40, P0 ;  /* 0x00000028292c7207 */ /* 0x000fe40000000000 */
[----:B------:R-:W-:Y:S02]  /*10a10*/  SEL R41, R40, R41, P0 ;  /* 0x0000002928297207 */ /* 0x000fe40000000000 */
[----:B------:R-:W-:Y:S01]  /*10a20*/  LOP3.LUT R12, R12, R13, RZ, 0x3c, !PT ;  /* 0x0000000d0c0c7212 */ /* 0x000fe200078e3cff */
[----:B------:R-:W-:Y:S01]  /*10a30*/  IMAD.X R13, RZ, RZ, R19, P5 ;  /* 0x000000ffff0d7224 */ /* 0x000fe200028e0613 */
        /* <DEDUP_REMOVED lines=8> */
[----:B------:R-:W-:Y:S02]  /*10ac0*/  SEL R78, R11, R10, P0 ;  /* 0x0000000a0b4e7207 */ /* 0x000fe40000000000 */
[----:B------:R-:W-:-:S02]  /*10ad0*/  SEL R69, R10, R11, P0 ;  /* 0x0000000b0a457207 */ /* 0x000fc40000000000 */
[C---:B------:R-:W-:Y:S02]  /*10ae0*/  IADD3 R7, P4, R18.reuse, 0x8040, RZ ;  /* 0x0000804012077810 */ /* 0x040fe40007f9e0ff */
[C---:B------:R-:W-:Y:S02]  /*10af0*/  IADD3 R5, P5, R18.reuse, 0x8060, RZ ;  /* 0x0000806012057810 */ /* 0x040fe40007fbe0ff */
[C---:B------:R-:W-:Y:S02]  /*10b00*/  IADD3 R11, P6, R18.reuse, 0x8000, RZ ;  /* 0x00008000120b7810 */ /* 0x040fe40007fde0ff */
[----:B------:R-:W-:Y:S02]  /*10b10*/  IADD3 R9, P3, R18, 0x8020, RZ ;  /* 0x0000802012097810 */ /* 0x000fe40007f7e0ff */
[----:B------:R-:W-:Y:S02]  /*10b20*/  SEL R40, R37, R36, P0 ;  /* 0x0000002425287207 */ /* 0x000fe40000000000 */
[----:B------:R-:W-:-:S02]  /*10b30*/  SEL R37, R36, R37, P0 ;  /* 0x0000002524257207 */ /* 0x000fc40000000000 */
[----:B------:R-:W-:Y:S02]  /*10b40*/  ISETP.GE.OR P2, PT, R4, UR10, P1 ;  /* 0x0000000a04007c0c */ /* 0x000fe40008f46670 */
[----:B------:R-:W-:Y:S02]  /*10b50*/  SEL R36, R33, R32, P0 ;  /* 0x0000002021247207 */ /* 0x000fe40000000000 */
[----:B------:R-:W-:Y:S02]  /*10b60*/  SEL R17, R32, R33, P0 ;  /* 0x0000002120117207 */ /* 0x000fe40000000000 */
        /* <DEDUP_REMOVED lines=10> */
[----:B------:R-:W-:Y:S02]  /*10c10*/  MOV R84, R20 ;  /* 0x0000001400547202 */ /* 0x000fe40000000f00 */
[----:B------:R-:W-:Y:S01]  /*10c20*/  LOP3.LUT R6, R6, R7, RZ, 0x3c, !PT ;  /* 0x0000000706067212 */ /* 0x000fe200078e3cff */
[--C-:B------:R-:W-:Y:S01]  /*10c30*/  IMAD.X R7, RZ, RZ, R19.reuse, P4 ;  /* 0x000000ffff077224 */ /* 0x100fe200020e0613 */
[----:B------:R-:W-:Y:S01]  /*10c40*/  LOP3.LUT R4, R4, R5, RZ, 0x3c, !PT ;  /* 0x0000000504047212 */ /* 0x000fe200078e3cff */
[--C-:B------:R-:W-:Y:S01]  /*10c50*/  IMAD.X R5, RZ, RZ, R19.reuse, P5 ;  /* 0x000000ffff057224 */ /* 0x100fe200028e0613 */
[----:B------:R-:W-:Y:S01]  /*10c60*/  LOP3.LUT R32, R33, R18, RZ, 0x3c, !PT ;  /* 0x0000001221207212 */ /* 0x000fe200078e3cff */
[--C-:B------:R-:W-:Y:S01]  /*10c70*/  IMAD.MOV.U32 R33, RZ, RZ, R19.reuse ;  /* 0x000000ffff217224 */ /* 0x100fe200078e0013 */
[----:B------:R-:W-:Y:S01]  /*10c80*/  LOP3.LUT R10, R10, R11, RZ, 0x3c, !PT ;  /* 0x0000000b0a0a7212 */ /* 0x000fe200078e3cff */
[--C-:B------:R-:W-:Y:S01]  /*10c90*/  IMAD.X R11, RZ, RZ, R19.reuse, P6 ;  /* 0x000000ffff0b7224 */ /* 0x100fe200030e0613 */
[----:B------:R-:W-:Y:S01]  /*10ca0*/  LOP3.LUT R8, R8, R9, RZ, 0x3c, !PT ;  /* 0x0000000908087212 */ /* 0x000fe200078e3cff */
[----:B------:R-:W-:Y:S01]  /*10cb0*/  IMAD.X R9, RZ, RZ, R19, P3 ;  /* 0x000000ffff097224 */ /* 0x000fe200018e0613 */
[----:B------:R-:W-:-:S02]  /*10cc0*/  MOV R75, R6 ;  /* 0x00000006004b7202 */ /* 0x000fc40000000f00 */
[----:B------:R-:W-:Y:S02]  /*10cd0*/  MOV R73, R4 ;  /* 0x0000000400497202 */ /* 0x000fe40000000f00 */
[----:B------:R-:W-:Y:S02]  /*10ce0*/  MOV R88, R32 ;  /* 0x0000002000587202 */ /* 0x000fe40000000f00 */
[----:B------:R-:W-:Y:S01]  /*10cf0*/  MOV R82, R12 ;  /* 0x0000000c00527202 */ /* 0x000fe20000000f00 */
[----:B------:R-:W-:Y:S01]  /*10d00*/  IMAD.U32 R13, RZ, RZ, UR9 ;  /* 0x00000009ff0d7e24 */ /* 0x000fe2000f8e00ff */
[----:B------:R-:W-:Y:S01]  /*10d10*/  MOV R79, R10 ;  /* 0x0000000a004f7202 */ /* 0x000fe20000000f00 */
[----:B------:R-:W-:Y:S01]  /*10d20*/  IMAD.U32 R13, RZ, RZ, UR5 ;  /* 0x00000005ff0d7e24 */ /* 0x000fe2000f8e00ff */
[----:B------:R-:W-:Y:S01]  /*10d30*/  MOV R77, R8 ;  /* 0x00000008004d7202 */ /* 0x000fe20000000f00 */
[----:B------:R-:W-:Y:S01]  /*10d40*/  USHF.R.S32.HI UR5, URZ, 0x1f, UR44 ;  /* 0x0000001f3f057899 */ /* 0x000fe2000801142c */
[----:B------:R-:W-:Y:S01]  /*10d50*/  MOV R33, R30 ;  /* 0x0000001e00217202 */ /* 0x000fe20000000f00 */
[----:B------:R-:W-:Y:S01]  /*10d60*/  IMAD.U32 R12, RZ, RZ, UR8 ;  /* 0x00000008ff0c7e24 */ /* 0x000fe2000f8e00ff */
[----:B------:R-:W-:-:S02]  /*10d70*/  MOV R86, R26 ;  /* 0x0000001a00567202 */ /* 0x000fc40000000f00 */
[----:B------:R-:W-:Y:S01]  /*10d80*/  MOV R85, R24 ;  /* 0x0000001800557202 */ /* 0x000fe20000000f00 */
[----:B---3--:R-:W-:Y:S01]  /*10d90*/  IMAD.WIDE.U32 R12, R90, UR44, R12 ;  /* 0x0000002c5a0c7c25 */ /* 0x008fe2000f8e000c */
[----:B------:R-:W-:Y:S02]  /*10da0*/  MOV R87, R28 ;  /* 0x0000001c00577202 */ /* 0x000fe40000000f00 */
[----:B------:R-:W-:Y:S02]  /*10db0*/  ISETP.GE.OR P1, PT, R89, UR10, P1 ;  /* 0x0000000a59007c0c */ /* 0x000fe40008f26670 */
[----:B--2---:R-:W-:Y:S01]  /*10dc0*/  LOP3.LUT R14, R3, 0x2, RZ, 0x3c, !PT ;  /* 0x00000002030e7812 */ /* 0x004fe200078e3cff */
[----:B------:R-:W-:Y:S04]  /*10dd0*/  SHFL.IDX PT, R48, R48, R3, 0x1c1f ;  /* 0x001c1f0330307589 */ /* 0x000fe800000e0000 */
[----:B------:R-:W1:Y:S04]  /*10de0*/  SHFL.IDX PT, R131, R131, R14, 0x1c1f ;  /* 0x001c1f0e83837589 */ /* 0x000e6800000e0000 */
[----:B------:R-:W-:Y:S04]  /*10df0*/  SHFL.IDX PT, R68, R68, R3, 0x1c1f ;  /* 0x001c1f0344447589 */ /* 0x000fe800000e0000 */
[----:B------:R-:W2:Y:S04]  /*10e00*/  SHFL.IDX PT, R81, R81, R14, 0x1c1f ;  /* 0x001c1f0e51517589 */ /* 0x000ea800000e0000 */
[----:B------:R-:W-:Y:S04]  /*10e10*/  SHFL.IDX PT, R50, R50, R3, 0x1c1f ;  /* 0x001c1f0332327589 */ /* 0x000fe800000e0000 */
[----:B------:R-:W3:Y:S04]  /*10e20*/  SHFL.IDX PT, R127, R127, R14, 0x1c1f ;  /* 0x001c1f0e7f7f7589 */ /* 0x000ee800000e0000 */
[----:B------:R-:W-:Y:S04]  /*10e30*/  SHFL.IDX PT, R70, R70, R3, 0x1c1f ;  /* 0x001c1f0346467589 */ /* 0x000fe800000e0000 */
[----:B------:R-:W4:Y:S01]  /*10e40*/  SHFL.IDX PT, R65, R65, R14, 0x1c1f ;  /* 0x001c1f0e41417589 */ /* 0x000f2200000e0000 */
[----:B-1----:R-:W-:-:S02]  /*10e50*/  SEL R4, R48, R131, P0 ;  /* 0x0000008330047207 */ /* 0x002fc40000000000 */
[----:B------:R-:W-:Y:S01]  /*10e60*/  SEL R6, R131, R48, P0 ;  /* 0x0000003083067207 */ /* 0x000fe20000000000 */
[----:B------:R-:W-:Y:S04]  /*10e70*/  SHFL.IDX PT, R54, R54, R3, 0x1c1f ;  /* 0x001c1f0336367589 */ /* 0x000fe800000e0000 */
[----:B------:R-:W-:Y:S01]  /*10e80*/  SHFL.IDX PT, R64, R64, R3, 0x1c1f ;  /* 0x001c1f0340407589 */ /* 0x000fe200000e0000 */
[----:B--2---:R-:W-:Y:S02]  /*10e90*/  SEL R5, R68, R81, P0 ;  /* 0x0000005144057207 */ /* 0x004fe40000000000 */
[----:B------:R-:W-:Y:S01]  /*10ea0*/  SEL R7, R81, R68, P0 ;  /* 0x0000004451077207 */ /* 0x000fe20000000000 */
[----:B------:R-:W1:Y:S04]  /*10eb0*/  SHFL.IDX PT, R123, R123, R14, 0x1c1f ;  /* 0x001c1f0e7b7b7589 */ /* 0x000e6800000e0000 */
[----:B------:R-:W2:Y:S01]  /*10ec0*/  SHFL.IDX PT, R47, R47, R14, 0x1c1f ;  /* 0x001c1f0e2f2f7589 */ /* 0x000ea200000e0000 */
[----:B---3--:R-:W-:-:S02]  /*10ed0*/  SEL R8, R50, R127, P0 ;  /* 0x0000007f32087207 */ /* 0x008fc40000000000 */
[----:B------:R-:W-:Y:S01]  /*10ee0*/  SEL R10, R127, R50, P0 ;  /* 0x000000327f0a7207 */ /* 0x000fe20000000000 */
[----:B------:R-:W-:Y:S04]  /*10ef0*/  SHFL.IDX PT, R56, R56, R3, 0x1c1f ;  /* 0x001c1f0338387589 */ /* 0x000fe800000e0000 */
[----:B------:R-:W-:Y:S01]  /*10f00*/  SHFL.IDX PT, R46, R46, R3, 0x1c1f ;  /* 0x001c1f032e2e7589 */ /* 0x000fe200000e0000 */
[----:B----4-:R-:W-:Y:S02]  /*10f10*/  SEL R9, R70, R65, P0 ;  /* 0x0000004146097207 */ /* 0x010fe40000000000 */
[----:B------:R-:W-:Y:S01]  /*10f20*/  SEL R11, R65, R70, P0 ;  /* 0x00000046410b7207 */ /* 0x000fe20000000000 */
        /* <DEDUP_REMOVED lines=11> */
[----:B---3--:R-:W-:-:S02]  /*10fe0*/  SEL R28, R56, R53, P0 ;  /* 0x00000035381c7207 */ /* 0x008fc40000000000 */
[----:B------:R-:W-:Y:S01]  /*10ff0*/  SEL R30, R53, R56, P0 ;  /* 0x00000038351e7207 */ /* 0x000fe20000000000 */
[----:B------:R-:W-:Y:S01]  /*11000*/  SHFL.IDX PT, R38, R38, R3, 0x1c1f ;  /* 0x001c1f0326267589 */ /* 0x000fe200000e0000 */
[----:B----4-:R-:W-:Y:S02]  /*11010*/  SEL R29, R46, R43, P0 ;  /* 0x0000002b2e1d7207 */ /* 0x010fe40000000000 */
[----:B------:R-:W-:Y:S01]  /*11020*/  SEL R31, R43, R46, P0 ;  /* 0x0000002e2b1f7207 */ /* 0x000fe20000000000 */
[----:B------:R-:W-:Y:S04]  /*11030*/  SHFL.IDX PT, R41, R41, R14, 0x1c1f ;  /* 0x001c1f0e29297589 */ /* 0x000fe800000e0000 */
[----:B------:R2:W-:Y:S04]  /*11040*/  SHFL.IDX PT, R15, R35, R14, 0x1c1f ;  /* 0x001c1f0e230f7589 */ /* 0x0005e800000e0000 */
[----:B------:R-:W-:Y:S01]  /*11050*/  SHFL.IDX PT, R40, R40, R3, 0x1c1f ;  /* 0x001c1f0328287589 */ /* 0x000fe200000e0000 */
[----:B-1----:R-:W-:-:S03]  /*11060*/  SEL R32, R52, R45, P0 ;  /* 0x0000002d34207207 */ /* 0x002fc60000000000 */
[----:B------:R1:W-:Y:S01]  /*11070*/  SHFL.IDX PT, R20, R34, R3, 0x1c1f ;  /* 0x001c1f0322147589 */ /* 0x0003e200000e0000 */
[----:B--2---:R-:W-:-:S03]  /*11080*/  SEL R35, R39, R42, P0 ;  /* 0x0000002a27237207 */ /* 0x004fc60000000000 */
[----:B------:R-:W-:Y:S04]  /*11090*/  SHFL.IDX PT, R37, R37, R14, 0x1c1f ;  /* 0x001c1f0e25257589 */ /* 0x000fe800000e0000 */
[----:B------:R-:W-:Y:S01]  /*110a0*/  SHFL.IDX PT, R59, R59, R14, 0x1c1f ;  /* 0x001c1f0e3b3b7589 */ /* 0x000fe200000e0000 */
[----:B-1----:R-:W-:-:S03]  /*110b0*/  SEL R34, R45, R52, P0 ;  /* 0x000000342d227207 */ /* 0x002fc60000000000 */
[----:B------:R-:W-:Y:S04]  /*110c0*/  SHFL.IDX PT, R36, R36, R3, 0x1c1f ;  /* 0x001c1f0324247589 */ /* 0x000fe800000e0000 */
[----:B------:R-:W-:Y:S04]  /*110d0*/  SHFL.IDX PT, R58, R58, R3, 0x1c1f ;  /* 0x001c1f033a3a7589 */ /* 0x000fe800000e0000 */
[----:B------:R-:W-:Y:S04]  /*110e0*/  SHFL.IDX PT, R72, R72, R3, 0x1c1f ;  /* 0x001c1f0348487589 */ /* 0x000fe800000e0000 */
[----:B------:R-:W-:Y:S04]  /*110f0*/  SHFL.IDX PT, R17, R17, R14, 0x1c1f ;  /* 0x001c1f0e11117589 */ /* 0x000fe800000e0000 */
[----:B------:R-:W1:Y:S04]  /*11100*/  SHFL.IDX PT, R49, R49, R14, 0x1c1f ;  /* 0x001c1f0e31317589 */ /* 0x000e6800000e0000 */
[----:B------:R-:W-:Y:S04]  /*11110*/  SHFL.IDX PT, R61, R61, R14, 0x1c1f ;  /* 0x001c1f0e3d3d7589 */ /* 0x000fe800000e0000 */
[----:B------:R-:W-:Y:S04]  /*11120*/  SHFL.IDX PT, R60, R60, R3, 0x1c1f ;  /* 0x001c1f033c3c7589 */ /* 0x000fe800000e0000 */
[----:B------:R-:W-:Y:S04]  /*11130*/  SHFL.IDX PT, R74, R74, R3, 0x1c1f ;  /* 0x001c1f034a4a7589 */ /* 0x000fe800000e0000 */
[----:B------:R-:W-:Y:S04]  /*11140*/  SHFL.IDX PT, R51, R51, R14, 0x1c1f ;  /* 0x001c1f0e33337589 */ /* 0x000fe800000e0000 */
[----:B------:R-:W2:Y:S04]  /*11150*/  SHFL.IDX PT, R63, R63, R14, 0x1c1f ;  /* 0x001c1f0e3f3f7589 */ /* 0x000ea800000e0000 */
[----:B------:R-:W-:Y:S01]  /*11160*/  SHFL.IDX PT, R62, R62, R3, 0x1c1f ;  /* 0x001c1f033e3e7589 */ /* 0x000fe200000e0000 */
[----:B-1----:R-:W-:-:S02]  /*11170*/  SEL R56, R58, R49, P0 ;  /* 0x000000313a387207 */ /* 0x002fc40000000000 */
[----:B------:R-:W-:Y:S01]  /*11180*/  SEL R58, R49, R58, P0 ;  /* 0x0000003a313a7207 */ /* 0x000fe20000000000 */
[----:B------:R-:W-:Y:S04]  /*11190*/  SHFL.IDX PT, R66, R66, R3, 0x1c1f ;  /* 0x001c1f0342427589 */ /* 0x000fe800000e0000 */
[----:B------:R-:W-:Y:S04]  /*111a0*/  SHFL.IDX PT, R76, R76, R3, 0x1c1f ;  /* 0x001c1f034c4c7589 */ /* 0x000fe800000e0000 */
[----:B------:R-:W-:Y:S04]  /*111b0*/  SHFL.IDX PT, R78, R78, R3, 0x1c1f ;  /* 0x001c1f034e4e7589 */ /* 0x000fe800000e0000 */
[----:B------:R-:W-:Y:S04]  /*111c0*/  SHFL.IDX PT, R80, R80, R3, 0x1c1f ;  /* 0x001c1f0350507589 */ /* 0x000fe800000e0000 */
[----:B------:R-:W-:Y:S04]  /*111d0*/  SHFL.IDX PT, R55, R55, R14, 0x1c1f ;  /* 0x001c1f0e37377589 */ /* 0x000fe800000e0000 */
[----:B------:R-:W-:Y:S04]  /*111e0*/  SHFL.IDX PT, R21, R67, R14, 0x1c1f ;  /* 0x001c1f0e43157589 */ /* 0x000fe800000e0000 */
[----:B------:R2:W1:Y:S04]  /*111f0*/  SHFL.IDX PT, R3, R57, R14, 0x1c1f ;  /* 0x001c1f0e39037589 */ /* 0x00046800000e0000 */
[----:B------:R-:W3:Y:S04]  /*11200*/  SHFL.IDX PT, R69, R69, R14, 0x1c1f ;  /* 0x001c1f0e45457589 */ /* 0x000ee800000e0000 */
[----:B------:R-:W4:Y:S01]  /*11210*/  SHFL.IDX PT, R71, R71, R14, 0x1c1f ;  /* 0x001c1f0e47477589 */ /* 0x000f2200000e0000 */
[----:B--2---:R-:W-:-:S03]  /*11220*/  SEL R57, R74, R63, P0 ;  /* 0x0000003f4a397207 */ /* 0x004fc60000000000 */
[----:B------:R2:W-:Y:S04]  /*11230*/  STSM.16.M88.4 [R88], R4 ;  /* 0x0000000458007844 */ /* 0x0005e80000000200 */
[----:B------:R5:W-:Y:S04]  /*11240*/  STSM.16.M88.4 [R33], R8 ;  /* 0x0000000821007844 */ /* 0x000be80000000200 */
[----:B------:R3:W-:Y:S04]  /*11250*/  STSM.16.M88.4 [R87], R24 ;  /* 0x0000001857007844 */ /* 0x0007e80000000200 */
[----:B------:R-:W-:Y:S01]  /*11260*/  STSM.16.M88.4 [R86], R28 ;  /* 0x0000001c56007844 */ /* 0x000fe20000000200 */
[----:B-1----:R-:W-:-:S02]  /*11270*/  SEL R64, R66, R3, P0 ;  /* 0x0000000342407207 */ /* 0x002fc40000000000 */
[----:B------:R-:W-:Y:S02]  /*11280*/  SEL R66, R3, R66, P0 ;  /* 0x0000004203427207 */ /* 0x000fe40000000000 */
[----:B--2---:R-:W-:Y:S01]  /*11290*/  SEL R4, R44, R41, P0 ;  /* 0x000000292c047207 */ /* 0x004fe20000000000 */
[----:B------:R-:W1:Y:S01]  /*112a0*/  SHFL.IDX PT, R3, R207, RZ, 0x1f ;  /* 0x00001fffcf037589 */ /* 0x000e6200000e0000 */
[----:B------:R-:W-:Y:S01]  /*112b0*/  SEL R6, R41, R44, P0 ;  /* 0x0000002c29067207 */ /* 0x000fe20000000000 */
[----:B-----5:R-:W-:Y:S01]  /*112c0*/  IMAD R8, R90, UR5, RZ ;  /* 0x000000055a087c24 */ /* 0x020fe2000f8e02ff */
[----:B------:R-:W-:Y:S02]  /*112d0*/  SEL R33, R42, R39, P0 ;  /* 0x000000272a217207 */ /* 0x000fe40000000000 */
[----:B------:R-:W-:Y:S01]  /*112e0*/  SEL R5, R38, R15, P0 ;  /* 0x0000000f26057207 */ /* 0x000fe20000000000 */
[----:B------:R-:W-:Y:S01]  /*112f0*/  IMAD R14, R91, UR44, R8 ;  /* 0x0000002c5b0e7c24 */ /* 0x000fe2000f8e0208 */
[----:B------:R-:W-:Y:S01]  /*11300*/  SEL R7, R15, R38, P0 ;  /* 0x000000260f077207 */ /* 0x000fe20000000000 */
[----:B------:R-:W-:Y:S01]  /*11310*/  STSM.16.M88.4 [R85], R32 ;  /* 0x0000002055007844 */ /* 0x000fe20000000200 */
[----:B------:R-:W-:-:S02]  /*11320*/  SEL R8, R40, R37, P0 ;  /* 0x0000002528087207 */ /* 0x000fc40000000000 */
[----:B------:R-:W-:Y:S01]  /*11330*/  SEL R10, R37, R40, P0 ;  /* 0x00000028250a7207 */ /* 0x000fe20000000000 */
[----:B------:R2:W-:Y:S01]  /*11340*/  STSM.16.M88.4 [R84], R4 ;  /* 0x0000000454007844 */ /* 0x0005e20000000200 */
[----:B------:R-:W-:Y:S02]  /*11350*/  SEL R9, R20, R59, P0 ;  /* 0x0000003b14097207 */ /* 0x000fe40000000000 */
[----:B------:R-:W-:Y:S02]  /*11360*/  SEL R11, R59, R20, P0 ;  /* 0x000000143b0b7207 */ /* 0x000fe40000000000 */
[----:B---3--:R-:W-:Y:S02]  /*11370*/  SEL R24, R36, R17, P0 ;  /* 0x0000001124187207 */ /* 0x008fe40000000000 */
[----:B------:R-:W-:Y:S01]  /*11380*/  SEL R26, R17, R36, P0 ;  /* 0x00000024111a7207 */ /* 0x000fe20000000000 */
[----:B------:R3:W-:Y:S01]  /*11390*/  STSM.16.M88.4 [R83], R8 ;  /* 0x0000000853007844 */ /* 0x0007e20000000200 */
[----:B------:R-:W-:-:S02]  /*113a0*/  SEL R25, R72, R61, P0 ;  /* 0x0000003d48197207 */ /* 0x000fc40000000000 */
[----:B------:R-:W-:Y:S02]  /*113b0*/  SEL R27, R61, R72, P0 ;  /* 0x000000483d1b7207 */ /* 0x000fe40000000000 */
[----:B------:R-:W-:Y:S02]  /*113c0*/  SEL R59, R63, R74, P0 ;  /* 0x0000004a3f3b7207 */ /* 0x000fe40000000000 */
[----:B------:R-:W-:Y:S01]  /*113d0*/  SEL R15, R21, R76, P0 ;  /* 0x0000004c150f7207 */ /* 0x000fe20000000000 */
[----:B------:R3:W-:Y:S01]  /*113e0*/  STSM.16.M88.4 [R82], R24 ;  /* 0x0000001852007844 */ /* 0x0007e20000000200 */
[----:B--2---:R-:W-:Y:S02]  /*113f0*/  SHF.R.S32.HI R5, RZ, 0x1f, R89 ;  /* 0x0000001fff057819 */ /* 0x004fe40000011459 */
[----:B------:R-:W-:Y:S01]  /*11400*/  IADD3 R6, P3, R89, R12, RZ ;  /* 0x0000000c59067210 */ /* 0x000fe20007f7e0ff */
[----:B------:R3:W-:Y:S01]  /*11410*/  STSM.16.M88.4 [R79], R56 ;  /* 0x000000384f007844 */ /* 0x0007e20000000200 */
[----:B------:R-:W-:-:S02]  /*11420*/  SEL R12, R60, R51, P0 ;  /* 0x000000333c0c7207 */ /* 0x000fc40000000000 */
[----:B------:R-:W-:Y:S02]  /*11430*/  IADD3.X R5, R5, R13, R14, P3, !PT ;  /* 0x0000000d05057210 */ /* 0x000fe40001ffe40e */
[----:B------:R-:W-:Y:S02]  /*11440*/  SEL R14, R51, R60, P0 ;  /* 0x0000003c330e7207 */ /* 0x000fe40000000000 */
[----:B------:R-:W-:Y:S02]  /*11450*/  SEL R13, R76, R21, P0 ;  /* 0x000000154c0d7207 */ /* 0x000fe40000000000 */
[----:B------:R-:W-:Y:S02]  /*11460*/  SEL R60, R62, R55, P0 ;  /* 0x000000373e3c7207 */ /* 0x000fe40000000000 */
[----:B------:R-:W-:Y:S01]  /*11470*/  SEL R62, R55, R62, P0 ;  /* 0x0000003e373e7207 */ /* 0x000fe20000000000 */
[----:B------:R3:W-:Y:S01]  /*11480*/  STSM.16.M88.4 [R77], R12 ;  /* 0x0000000c4d007844 */ /* 0x0007e20000000200 */
[----:B------:R-:W-:-:S02]  /*11490*/  SEL R61, R78, R69, P0 ;  /* 0x000000454e3d7207 */ /* 0x000fc40000000000 */
[----:B------:R-:W-:Y:S02]  /*114a0*/  SEL R63, R69, R78, P0 ;  /* 0x0000004e453f7207 */ /* 0x000fe40000000000 */
[----:B----4-:R-:W-:Y:S02]  /*114b0*/  SEL R65, R80, R71, P0 ;  /* 0x0000004750417207 */ /* 0x010fe40000000000 */
[----:B------:R-:W-:Y:S01]  /*114c0*/  SEL R67, R71, R80, P0 ;  /* 0x0000005047437207 */ /* 0x000fe20000000000 */
[----:B------:R3:W-:Y:S01]  /*114d0*/  STSM.16.M88.4 [R75], R60 ;  /* 0x0000003c4b007844 */ /* 0x0007e20000000200 */
[C---:B------:R-:W-:Y:S02]  /*114e0*/  LEA R4, P3, R6.reuse, UR6, 0x2 ;  /* 0x0000000606047c11 */ /* 0x040fe4000f8610ff */
[----:B-1----:R-:W-:Y:S01]  /*114f0*/  ISETP.NE.AND P0, PT, R3, 0x7, PT ;  /* 0x000000070300780c */ /* 0x002fe20003f05270 */
[----:B------:R3:W-:Y:S01]  /*11500*/  STSM.16.M88.4 [R73], R64 ;  /* 0x0000004049007844 */ /* 0x0007e20000000200 */
[----:B------:R-:W-:Y:S01]  /*11510*/  LEA.HI.X R5, R6, UR7, R5, 0x2, P3 ;  /* 0x0000000706057c11 */ /* 0x000fe200098f1405 */
[----:B------:R1:W-:Y:S06]  /*11520*/  MEMBAR.ALL.CTA ;  /* 0x0000000000007992 */ /* 0x0003ec0000008000 */
[----:B-1----:R-:W1:Y:S02]  /*11530*/  FENCE.VIEW.ASYNC.S ;  /* 0x00000000000073c6 */ /* 0x002e640000000000 */
[----:B-1----:R-:W-:Y:S06]  /*11540*/  BAR.ARV 0x1, 0x120 ;  /* 0x0044800000007b1d */ /* 0x002fec0000002000 */
[----:B------:R3:W-:Y:S04]  /*11550*/  @!P1 STG.E desc[UR50][R4.64], R0 ;  /* 0x0000000004009986 */ /* 0x0007e8000c101932 */
[----:B------:R3:W-:Y:S01]  /*11560*/  @!P2 STG.E desc[UR50][R4.64+0x20], R2 ;  /* 0x000020020400a986 */ /* 0x0007e2000c101932 */
        /* <DEDUP_REMOVED lines=26> */
.L_x_3749:
[----:B------:R-:W-:Y:S05]  /*11710*/  BSYNC B0 ;  /* 0x0000000000007941 */ /* 0x000fea0003800000 */
.L_x_3748:
[----:B------:R-:W-:Y:S05]  /*11720*/  BRA `(.L_x_3747) ;  /* 0x00000008004c7947 */ /* 0x000fea0003800000 */
.L_x_3746:
[----:B------:R-:W1:Y:S01]  /*11730*/  LDC R12, c[0x0][0xdac] ;  /* 0x00036b00ff0c7b82 */ /* 0x000e620000000800 */
[----:B------:R-:W-:Y:S01]  /*11740*/  ISETP.GT.AND P0, PT, R208, 0x7f, PT ;  /* 0x0000007fd000780c */ /* 0x000fe20003f04270 */
[----:B------:R-:W-:Y:S01]  /*11750*/  USHF.R.S32.HI UR6, URZ, 0x1f, UR43 ;  /* 0x0000001f3f067899 */ /* 0x000fe2000801142b */
[----:B------:R-:W-:Y:S01]  /*11760*/  BSSY B0, `(.L_x_3750) ;  /* 0x000001c000007945 */ /* 0x000fe20003800000 */
[----:B------:R-:W-:Y:S01]  /*11770*/  USHF.R.S32.HI UR7, URZ, 0x1f, UR44 ;  /* 0x0000001f3f077899 */ /* 0x000fe2000801142c */
[----:B------:R-:W-:-:S03]  /*11780*/  SHF.R.S32.HI R23, RZ, 0x1f, R22 ;  /* 0x0000001fff177819 */ /* 0x000fc60000011416 */
[----:B------:R-:W2:Y:S08]  /*11790*/  LDC.64 R6, c[0x0][0xae0] ;  /* 0x0002b800ff067b82 */ /* 0x000eb00000000a00 */
[----:B------:R-:W3:Y:S01]  /*117a0*/  LDC.64 R8, c[0x0][0xae8] ;  /* 0x0002ba00ff087b82 */ /* 0x000ee20000000a00 */
[----:B------:R-:W-:Y:S05]  /*117b0*/  @P0 BRA `(.L_x_3751) ;  /* 0x0000000000580947 */ /* 0x000fea0003800000 */
[----:B------:R-:W4:Y:S01]  /*117c0*/  S2R R0, SR_TID.X ;  /* 0x0000000000007919 */ /* 0x000f220000002100 */
[----:B------:R-:W-:Y:S01]  /*117d0*/  IMAD.U32 R2, RZ, RZ, UR42 ;  /* 0x0000002aff027e24 */ /* 0x000fe2000f8e00ff */
[----:B------:R-:W-:-:S04]  /*117e0*/  ULDC UR5, c[0x0][0xa88] ;  /* 0x0002a20000057ab9 */ /* 0x000fc80000000800 */
[----:B----4-:R-:W-:-:S04]  /*117f0*/  IADD3 R2, R2, -0x80, R0 ;  /* 0xffffff8002027810 */ /* 0x010fc80007ffe000 */
[----:B------:R-:W-:-:S13]  /*11800*/  ISETP.GE.AND P0, PT, R2, UR5, PT ;  /* 0x0000000502007c0c */ /* 0x000fda000bf06270 */
[----:B------:R-:W-:Y:S05]  /*11810*/  @P0 BRA `(.L_x_3751) ;  /* 0x0000000000400947 */ /* 0x000fea0003800000 */
[----:B------:R-:W4:Y:S01]  /*11820*/  LDC.64 R4, c[0x0][0xb70] ;  /* 0x0002dc00ff047b82 */ /* 0x000f220000000a00 */
[----:B------:R-:W-:Y:S01]  /*11830*/  SHF.R.S32.HI R3, RZ, 0x1f, R2 ;  /* 0x0000001fff037819 */ /* 0x000fe20000011402 */
[----:B------:R-:W-:-:S06]  /*11840*/  ULDC.64 UR8, c[0x0][0xb40] ;  /* 0x0002d00000087ab9 */ /* 0x000fcc0000000a00 */
[----:B------:R-:W5:Y:S01]  /*11850*/  LDC.64 R10, c[0x0][0xb78] ;  /* 0x0002de00ff0a7b82 */ /* 0x000f620000000a00 */
[C---:B----4-:R-:W-:Y:S02]  /*11860*/  IMAD R0, R4.reuse, UR6, RZ ;  /* 0x0000000604007c24 */ /* 0x050fe4000f8e02ff */
[----:B------:R-:W-:-:S04]  /*11870*/  IMAD.WIDE.U32 R2, R4, UR43, R2 ;  /* 0x0000002b04027c25 */ /* 0x000fc8000f8e0002 */
[----:B------:R-:W-:Y:S02]  /*11880*/  IMAD R5, R5, UR43, R0 ;  /* 0x0000002b05057c24 */ /* 0x000fe4000f8e0200 */
[C---:B-----5:R-:W-:Y:S02]  /*11890*/  IMAD R0, R10.reuse, UR7, RZ ;  /* 0x000000070a007c24 */ /* 0x060fe4000f8e02ff */
        /* <DEDUP_REMOVED lines=8> */
.L_x_3751:
[----:B------:R-:W-:Y:S05]  /*11920*/  BSYNC B0 ;  /* 0x0000000000007941 */ /* 0x000fea0003800000 */
.L_x_3750:
[----:B------:R-:W-:Y:S01]  /*11930*/  ULDC UR5, c[0x0][0xa88] ;  /* 0x0002a20000057ab9 */ /* 0x000fe20000000800 */
[C---:B--2---:R-:W-:Y:S01]  /*11940*/  IMAD R0, R6.reuse, UR6, RZ ;  /* 0x0000000606007c24 */ /* 0x044fe2000f8e02ff */
[----:B------:R-:W-:Y:S01]  /*11950*/  UIADD3 UR42, -UR42, UR5, URZ ;  /* 0x000000052a2a7290 */ /* 0x000fe2000fffe13f */
[----:B----4-:R-:W-:Y:S01]  /*11960*/  IMAD.WIDE.U32 R2, R6, UR43, R22 ;  /* 0x0000002b06027c25 */ /* 0x010fe2000f8e0016 */
[----:B------:R-:W-:Y:S01]  /*11970*/  ULOP3.LUT UR48, URZ, UR48, URZ, 0x33, !UPT ;  /* 0x000000303f307292 */ /* 0x000fe2000f8e333f */
[----:B------:R-:W-:Y:S01]  /*11980*/  SHF.R.S32.HI R203, RZ, 0x1f, R202 ;  /* 0x0000001fffcb7819 */ /* 0x000fe200000114ca */
[----:B------:R-:W-:Y:S01]  /*11990*/  BSSY B0, `(.L_x_3752) ;  /* 0x0000024000007945 */ /* 0x000fe20003800000 */
[----:B------:R-:W-:Y:S01]  /*119a0*/  IMAD R5, R7, UR43, R0 ;  /* 0x0000002b07057c24 */ /* 0x000fe2000f8e0200 */
[C---:B------:R-:W-:Y:S01]  /*119b0*/  ISETP.GE.AND P3, PT, R202.reuse, UR42, PT ;  /* 0x0000002aca007c0c */ /* 0x040fe2000bf66270 */
[C---:B------:R-:W-:Y:S02]  /*119c0*/  VIADD R0, R202.reuse, 0x40 ;  /* 0x00000040ca007836 */ /* 0x040fe40000000000 */
[----:B------:R-:W-:-:S02]  /*119d0*/  VIADD R4, R202, 0x20 ;  /* 0x00000020ca047836 */ /* 0x000fc40000000000 */
[----:B------:R-:W-:Y:S01]  /*119e0*/  IMAD.IADD R3, R3, 0x1, R5 ;  /* 0x0000000103037824 */ /* 0x000fe200078e0205 */
[----:B------:R-:W-:Y:S01]  /*119f0*/  ISETP.GE.AND P1, PT, R0, UR42, PT ;  /* 0x0000002a00007c0c */ /* 0x000fe2000bf26270 */
[----:B---3--:R-:W-:Y:S01]  /*11a00*/  IMAD R0, R8, UR7, RZ ;  /* 0x0000000708007c24 */ /* 0x008fe2000f8e02ff */
[----:B------:R-:W-:Y:S01]  /*11a10*/  ISETP.GE.AND P0, PT, R4, UR42, PT ;  /* 0x0000002a04007c0c */ /* 0x000fe2000bf06270 */
[----:B------:R-:W-:Y:S02]  /*11a20*/  VIADD R4, R202, 0x60 ;  /* 0x00000060ca047836 */ /* 0x000fe40000000000 */
[----:B------:R-:W-:Y:S02]  /*11a30*/  IMAD R9, R9, UR44, R0 ;  /* 0x0000002c09097c24 */ /* 0x000fe4000f8e0200 */
[----:B-1----:R-:W-:Y:S01]  /*11a40*/  VIADD R5, R12, UR48 ;  /* 0x000000300c057c36 */ /* 0x002fe20008000000 */
[----:B------:R-:W-:Y:S01]  /*11a50*/  ISETP.GE.AND P2, PT, R4, UR42, PT ;  /* 0x0000002a04007c0c */ /* 0x000fe2000bf46270 */
[----:B------:R-:W-:-:S04]  /*11a60*/  IMAD.WIDE.U32 R6, R8, UR44, R2 ;  /* 0x0000002c08067c25 */ /* 0x000fc8000f8e0002 */
[----:B------:R-:W-:-:S04]  /*11a70*/  IMAD.WIDE R4, R5, 0x80, R202 ;  /* 0x0000008005047825 */ /* 0x000fc800078e02ca */
[----:B------:R-:W-:Y:S01]  /*11a80*/  IMAD.IADD R11, R7, 0x1, R9 ;  /* 0x00000001070b7824 */ /* 0x000fe200078e0209 */
        /* <DEDUP_REMOVED lines=20> */
.L_x_3753:
[----:B------:R-:W-:Y:S05]  /*11bd0*/  BSYNC B0 ;  /* 0x0000000000007941 */ /* 0x000fea0003800000 */
.L_x_3752:
[----:B------:R-:W-:Y:S04]  /*11be0*/  BSSY B0, `(.L_x_3754) ;  /* 0x0000017000007945 */ /* 0x000fe80003800000 */
[----:B------:R-:W-:Y:S05]  /*11bf0*/  @P0 BRA `(.L_x_3755) ;  /* 0x0000000000540947 */ /* 0x000fea0003800000 */
[----:B-1----:R-:W-:Y:S01]  /*11c00*/  IADD3 R9, P0, R4, 0x20, RZ ;  /* 0x0000002004097810 */ /* 0x002fe20007f1e0ff */
        /* <DEDUP_REMOVED lines=20> */
.L_x_3755:
[----:B------:R-:W-:Y:S05]  /*11d50*/  BSYNC B0 ;  /* 0x0000000000007941 */ /* 0x000fea0003800000 */
.L_x_3754:
[----:B------:R-:W-:Y:S04]  /*11d60*/  BSSY B0, `(.L_x_3756) ;  /* 0x0000017000007945 */ /* 0x000fe80003800000 */
[----:B------:R-:W-:Y:S05]  /*11d70*/  @P1 BRA `(.L_x_3757) ;  /* 0x0000000000541947 */ /* 0x000fea0003800000 */
[----:B-12---:R-:W-:Y:S01]  /*11d80*/  IADD3 R9, P0, R4, 0x40, RZ ;  /* 0x0000004004097810 */ /* 0x006fe20007f1e0ff */
        /* <DEDUP_REMOVED lines=20> */
.L_x_3757:
[----:B------:R-:W-:Y:S05]  /*11ed0*/  BSYNC B0 ;  /* 0x0000000000007941 */ /* 0x000fea0003800000 */
.L_x_3756:
        /* <DEDUP_REMOVED lines=23> */
.L_x_3758:
[----:B------:R-:W-:Y:S05]  /*12050*/  BSYNC B0 ;  /* 0x0000000000007941 */ /* 0x000fea0003800000 */
.L_x_3747:
[----:B---3--:R-:W3:Y:S02]  /*12060*/  LDC R0, c[0x0][0xda8] ;  /* 0x00036a00ff007b82 */ /* 0x008ee40000000800 */
[----:B---3--:R-:W-:-:S13]  /*12070*/  ISETP.LE.AND P0, PT, R0, UR4, PT ;  /* 0x0000000400007c0c */ /* 0x008fda000bf03270 */
[----:B------:R-:W-:Y:S05]  /*12080*/  @!P0 BRA `(.L_x_3759) ;  /* 0xfffffeec00508947 */ /* 0x000fea000383ffff */
[----:B------:R-:W-:Y:S05]  /*12090*/  EXIT ;  /* 0x000000000000794d */ /* 0x000fea0003800000 */
.L_x_3661:
[----:B------:R-:W-:-:S08]  /*120a0*/  NOP ;  /* 0x0000000000007918 */ /* 0x000fd00000000000 */
[----:B------:R-:W1:-:S00]  /*120b0*/  USETMAXREG.DEALLOC.CTAPOOL 0x18 ;  /* 0x00000018000079c8 */ /* 0x000e4000080e0500 */
[----:B-1----:R-:W2:Y:S01]  /*120c0*/  LDL.LU R2, [R1+0x18] ;  /* 0x0000180001027983 */ /* 0x002ea20000300800 */
[----:B------:R-:W-:-:S05]  /*120d0*/  LOP3.LUT R0, R0, 0x3, RZ, 0xc0, !PT ;  /* 0x0000000300007812 */ /* 0x000fca00078ec0ff */
[----:B------:R-:W1:Y:S01]  /*120e0*/  S2UR UR4, SR_CTAID.X ;  /* 0x00000000000479c3 */ /* 0x000e620000002500 */
[----:B------:R-:W-:Y:S02]  /*120f0*/  IMAD.MOV.U32 R18, RZ, RZ, RZ ;  /* 0x000000ffff127224 */ /* 0x000fe400078e00ff */
[----:B------:R-:W-:Y:S01]  /*12100*/  IMAD.MOV.U32 R19, RZ, RZ, 0x1 ;  /* 0x00000001ff137424 */ /* 0x000fe200078e00ff */
[----:B------:R-:W3:Y:S02]  /*12110*/  SHFL.IDX PT, R0, R0, RZ, 0x1f ;  /* 0x00001fff00007589 */ /* 0x000ee400000e0000 */
[----:B---3--:R-:W-:Y:S02]  /*12120*/  ISETP.NE.AND P0, PT, R0, RZ, PT ;  /* 0x000000ff0000720c */ /* 0x008fe40003f05270 */
[----:B------:R-:W1:Y:S11]  /*12130*/  LDC R0, c[0x0][0xda8] ;  /* 0x00036a00ff007b82 */ /* 0x000e760000000800 */
[----:B------:R-:W-:Y:S06]  /*12140*/  @P0 BAR.ARV 0x4, 0x180 ;  /* 0x0106000000000b1d */ /* 0x000fec0000002000 */
[----:B--2---:R-:W-:-:S04]  /*12150*/  LOP3.LUT R2, R2, 0xfffffffd, RZ, 0xc0, !PT ;  /* 0xfffffffd02027812 */ /* 0x004fc800078ec0ff */
[----:B------:R-:W-:Y:S02]  /*12160*/  @P0 LOP3.LUT R2, R2, 0x2, RZ, 0xfc, !PT ;  /* 0x0000000202020812 */ /* 0x000fe400078efcff */
[----:B-1----:R-:W-:-:S03]  /*12170*/  ISETP.LE.AND P0, PT, R0, UR4, PT ;  /* 0x0000000400007c0c */ /* 0x002fc6000bf03270 */
[----:B------:R1:W-:Y:S04]  /*12180*/  STL [R1+0x18], R2 ;  /* 0x0000180201007387 */ /* 0x0003e80000100800 */
[----:B------:R1:W-:Y:S06]  /*12190*/  STL [R1+0x1c], RZ ;  /* 0x00001cff01007387 */ /* 0x0003ec0000100800 */
[----:B------:R-:W-:Y:S05]  /*121a0*/  @P0 BRA `(.L_x_3760) ;  /* 0x0000003800f40947 */ /* 0x000fea0003800000 */
[----:B-1----:R-:W1:Y:S01]  /*121b0*/  S2R R2, SR_TID.X ;  /* 0x0000000000027919 */ /* 0x002e620000002100 */
[----:B------:R-:W-:Y:S01]  /*121c0*/  IMAD.MOV.U32 R19, RZ, RZ, 0x1 ;  /* 0x00000001ff137424 */ /* 0x000fe200078e00ff */
[----:B------:R-:W-:Y:S01]  /*121d0*/  ULDC UR43, c[0x0][0xc] ;  /* 0x00000300002b7ab9 */ /* 0x000fe20000000800 */
[----:B------:R-:W-:Y:S01]  /*121e0*/  IMAD.MOV.U32 R18, RZ, RZ, RZ ;  /* 0x000000ffff127224 */ /* 0x000fe200078e00ff */
[----:B------:R-:W2:Y:S01]  /*121f0*/  S2R R6, SR_TID.X ;  /* 0x0000000000067919 */ /* 0x000ea20000002100 */
[----:B------:R-:W-:Y:S02]  /*12200*/  ULOP3.LUT UR41, UR46, 0x1, URZ, 0xfc, !UPT ;  /* 0x000000012e297892 */ /* 0x000fe4000f8efc3f */
[----:B------:R-:W-:Y:S01]  /*12210*/  ULOP3.LUT UR44, UR46, 0x2, URZ, 0xfc, !UPT ;  /* 0x000000022e2c7892 */ /* 0x000fe2000f8efc3f */
[----:B------:R-:W-:Y:S01]  /*12220*/  ULDC.64 UR48, c[0x0][0x198] ;  /* 0x0000660000307ab9 */ /* 0x000fe20000000a00 */
[----:B-1----:R-:W-:Y:S01]  /*12230*/  LOP3.LUT R2, R2, 0x7f, RZ, 0xc0, !PT ;  /* 0x0000007f02027812 */ /* 0x002fe200078ec0ff */
[C---:B--2---:R-:W-:Y:S01]  /*12240*/  IMAD.SHL.U32 R0, R6.reuse, 0x80, RZ ;  /* 0x0000008006007824 */ /* 0x044fe200078e00ff */
[----:B------:R-:W-:-:S03]  /*12250*/  R2P PR, R6, 0x6 ;  /* 0x0000000606007804 */ /* 0x000fc60000000000 */
[----:B------:R-:W-:Y:S02]  /*12260*/  IMAD.SHL.U32 R3, R2, 0x40, RZ ;  /* 0x0000004002037824 */ /* 0x000fe400078e00ff */
[----:B------:R-:W-:Y:S01]  /*12270*/  IMAD.SHL.U32 R16, R6, 0x40, RZ ;  /* 0x0000004006107824 */ /* 0x000fe200078e00ff */
[----:B------:R-:W-:-:S04]  /*12280*/  LOP3.LUT R2, R0, 0x400, RZ, 0xc0, !PT ;  /* 0x0000040000027812 */ /* 0x000fc800078ec0ff */
[----:B------:R-:W-:Y:S02]  /*12290*/  LOP3.LUT R4, R2, 0x1800, R3, 0xf8, !PT ;  /* 0x0000180002047812 */ /* 0x000fe400078ef803 */
[----:B------:R-:W-:Y:S02]  /*122a0*/  LOP3.LUT R2, R0, 0x380, RZ, 0xc0, !PT ;  /* 0x0000038000027812 */ /* 0x000fe400078ec0ff */
[--C-:B------:R-:W-:Y:S02]  /*122b0*/  SHF.R.U32.HI R0, RZ, 0x1, R6.reuse ;  /* 0x00000001ff007819 */ /* 0x100fe40000011606 */
[----:B------:R-:W-:Y:S02]  /*122c0*/  LOP3.LUT R3, R16, 0x180, RZ, 0xc0, !PT ;  /* 0x0000018010037812 */ /* 0x000fe400078ec0ff */
[----:B------:R-:W-:Y:S02]  /*122d0*/  LOP3.LUT R2, R2, 0x10, R6, 0xf8, !PT ;  /* 0x0000001002027812 */ /* 0x000fe400078ef806 */
[----:B------:R-:W-:Y:S01]  /*122e0*/  LOP3.LUT R0, R3, 0x30, R0, 0xf8, !PT ;  /* 0x0000003003007812 */ /* 0x000fe200078ef800 */
[----:B------:R-:W-:-:S05]  /*122f0*/  IMAD.SHL.U32 R3, R6, 0x10, RZ ;  /* 0x0000001006037824 */ /* 0x000fca00078e00ff */
[----:B------:R-:W-:Y:S01]  /*12300*/  LOP3.LUT R5, R2, 0x70, R3, 0x78, !PT ;  /* 0x0000007002057812 */ /* 0x000fe200078e7803 */
[----:B------:R-:W-:-:S03]  /*12310*/  IMAD.SHL.U32 R3, R6, 0x8, RZ ;  /* 0x0000000806037824 */ /* 0x000fc600078e00ff */
[----:B------:R-:W-:Y:S02]  /*12320*/  LOP3.LUT R7, R4, R5, RZ, 0xfc, !PT ;  /* 0x0000000504077212 */ /* 0x000fe400078efcff */
[----:B------:R-:W-:Y:S01]  /*12330*/  LOP3.LUT R3, R0, 0x30, R3, 0x78, !PT ;  /* 0x0000003000037812 */ /* 0x000fe200078e7803 */
[----:B------:R-:W-:Y:S02]  /*12340*/  IMAD.MOV.U32 R0, RZ, RZ, 0x20 ;  /* 0x00000020ff007424 */ /* 0x000fe400078e00ff */
[----:B------:R-:W-:Y:S01]  /*12350*/  VIADD R6, R7, 0x40 ;  /* 0x0000004007067836 */ /* 0x000fe20000000000 */
[----:B------:R-:W-:Y:S01]  /*12360*/  LOP3.LUT R16, R3, 0x640, R16, 0xf8, !PT ;  /* 0x0000064003107812 */ /* 0x000fe200078ef810 */
[----:B------:R-:W-:Y:S01]  /*12370*/  @P2 VIADD R6, R7, 0xffffffc0 ;  /* 0xffffffc007062836 */ /* 0x000fe20000000000 */
[----:B------:R-:W-:Y:S01]  /*12380*/  SEL R0, R0, 0xffffffe0, !P1 ;  /* 0xffffffe000007807 */ /* 0x000fe20004800000 */
[----:B------:R-:W-:Y:S04]  /*12390*/  STL [R1], R7 ;  /* 0x0000000701007387 */ /* 0x000fe80000100800 */
[C---:B------:R-:W-:Y:S01]  /*123a0*/  IMAD.IADD R3, R0.reuse, 0x1, R7 ;  /* 0x0000000100037824 */ /* 0x040fe200078e0207 */
[----:B------:R-:W-:Y:S01]  /*123b0*/  STL [R1+0x4], R6 ;  /* 0x0000040601007387 */ /* 0x000fe20000100800 */
[----:B------:R-:W-:-:S02]  /*123c0*/  IMAD.IADD R2, R0, 0x1, R6 ;  /* 0x0000000100027824 */ /* 0x000fc400078e0206 */
[----:B------:R-:W-:Y:S01]  /*123d0*/  IMAD.U32 R0, RZ, RZ, UR4 ;  /* 0x00000004ff007e24 */ /* 0x000fe2000f8e00ff */
[----:B------:R1:W-:Y:S04]  /*123e0*/  STL [R1+0x8], R3 ;  /* 0x0000080301007387 */ /* 0x0003e80000100800 */
[----:B------:R2:W-:Y:S04]  /*123f0*/  STL [R1+0xc], R2 ;  /* 0x00000c0201007387 */ /* 0x0005e80000100800 */
[----:B------:R3:W-:Y:S01]  /*12400*/  STL [R1+0x10], R0 ;  /* 0x0000100001007387 */ /* 0x0007e20000100800 */
[----:B-1----:R-:W-:-:S03]  /*12410*/  LOP3.LUT R3, R16, 0x2800, RZ, 0xfc, !PT ;  /* 0x0000280010037812 */ /* 0x002fc600078efcff */
[----:B------:R1:W-:Y:S01]  /*12420*/  STL [R1+0x1c], RZ ;  /* 0x00001cff01007387 */ /* 0x0003e20000100800 */
[C---:B------:R-:W-:Y:S02]  /*12430*/  LOP3.LUT R3, R16.reuse, 0x5000, RZ, 0xfc, !PT ;  /* 0x0000500010037812 */ /* 0x040fe400078efcff */
[C---:B--2---:R-:W-:Y:S02]  /*12440*/  LOP3.LUT R2, R16.reuse, 0x4800, RZ, 0xfc, !PT ;  /* 0x0000480010027812 */ /* 0x044fe400078efcff */
[C---:B------:R-:W-:Y:S02]  /*12450*/  LOP3.LUT R2, R16.reuse, 0x3800, RZ, 0xfc, !PT ;  /* 0x0000380010027812 */ /* 0x040fe400078efcff */
[C---:B---3--:R-:W-:Y:S02]  /*12460*/  LOP3.LUT R0, R16.reuse, 0x3000, RZ, 0xfc, !PT ;  /* 0x0000300010007812 */ /* 0x048fe400078efcff */
[----:B-1----:R-:W-:-:S07]  /*12470*/  LOP3.LUT R0, R16, 0x5800, RZ, 0xfc, !PT ;  /* 0x0000580010007812 */ /* 0x002fce00078efcff */
.L_x_3822:
[----:B-1----:R-:W2:Y:S01]  /*12480*/  LDL R2, [R1+0x10] ;  /* 0x0000100001027983 */ /* 0x002ea20000100800 */
        /* <DEDUP_REMOVED lines=21> */
.L_x_3761:
[----:B------:R-:W-:Y:S01]  /*125e0*/  ULDC UR9, c[0x0][0xdc4] ;  /* 0x0003710000097ab9 */ /* 0x000fe20000000800 */
[----:B------:R-:W-:Y:S01]  /*125f0*/  UMOV UR7, UR8 ;  /* 0x0000000800077c82 */ /* 0x000fe20008000000 */
[----:B------:R-:W-:-:S11]  /*12600*/  UISETP.NE.AND UP0, UPT, UR9, 0x1, UPT ;  /* 0x000000010900788c */ /* 0x000fd6000bf05270 */
[----:B------:R-:W-:Y:S02]  /*12610*/  @UP0 ULDC.64 UR10, c[0x0][0xdc8] ;  /* 0x00037200000a0ab9 */ /* 0x000fe40000000a00 */
[----:B------:R-:W-:-:S04]  /*12620*/  UIMAD.WIDE.U32 UR4, UR8, UR10, URZ ;  /* 0x0000000a080472a5 */ /* 0x000fc8000f8e003f */
[----:B------:R-:W-:-:S04]  /*12630*/  @UP0 USHF.R.U32.HI UR7, URZ, UR11, UR5 ;  /* 0x0000000b3f070299 */ /* 0x000fc80008011605 */
[----:B------:R-:W-:-:S12]  /*12640*/  UIMAD UR4, UR7, UR9, URZ ;  /* 0x00000009070472a4 */ /* 0x000fd8000f8e023f */
.L_x_3762:
[----:B------:R-:W-:Y:S01]  /*12650*/  ULDC.64 UR10, c[0x0][0x3f8] ;  /* 0x0000fe00000a7ab9 */ /* 0x000fe20000000a00 */
[----:B------:R-:W-:Y:S02]  /*12660*/  ULOP3.LUT UR7, URZ, UR7, URZ, 0x33, !UPT ;  /* 0x000000073f077292 */ /* 0x000fe4000f8e333f */
[----:B------:R-:W-:Y:S01]  /*12670*/  UISETP.NE.U32.AND UP0, UPT, UR10, URZ, UPT ;  /* 0x0000003f0a00728c */ /* 0x000fe2000bf05070 */
[----:B------:R-:W-:Y:S02]  /*12680*/  ULDC UR37, c[0x0][0xdac] ;  /* 0x00036b0000257ab9 */ /* 0x000fe40000000800 */
[----:B------:R-:W-:Y:S01]  /*12690*/  ULDC UR10, c[0x0][0xdb8] ;  /* 0x00036e00000a7ab9 */ /* 0x000fe20000000800 */
[----:B------:R-:W-:Y:S02]  /*126a0*/  UIADD3 UR37, UR7, UR37, URZ ;  /* 0x0000002507257290 */ /* 0x000fe4000fffe03f */
[----:B------:R-:W-:Y:S02]  /*126b0*/  UISETP.NE.AND UP1, UPT, UR10, 0x1, UPT ;  /* 0x000000010a00788c */ /* 0x000fe4000bf25270 */
[----:B------:R-:W-:Y:S01]  /*126c0*/  UIADD3 UR8, UR8, -UR4, URZ ;  /* 0x8000000408087290 */ /* 0x000fe2000fffe03f */
[----:B------:R-:W-:-:S02]  /*126d0*/  ULDC UR9, c[0x0][0xdc4] ;  /* 0x0003710000097ab9 */ /* 0x000fc40000000800 */
[----:B------:R-:W-:Y:S01]  /*126e0*/  ULDC.64 UR4, c[0x0][0x9e0] ;  /* 0x0002780000047ab9 */ /* 0x000fe20000000a00 */
[----:B------:R-:W-:Y:S02]  /*126f0*/  UISETP.NE.AND.EX UP0, UPT, UR11, URZ, UPT, UP0 ;  /* 0x0000003f0b00728c */ /* 0x000fe4000bf05300 */
[----:B------:R-:W-:Y:S02]  /*12700*/  UISETP.GE.AND UP2, UPT, UR5, 0x1, UPT ;  /* 0x000000010500788c */ /* 0x000fe4000bf46270 */
[----:B------:R-:W-:Y:S01]  /*12710*/  USHF.L.U32 UR37, UR37, 0x7, URZ ;  /* 0x0000000725257899 */ /* 0x000fe2000800063f */
[----:B------:R-:W-:Y:S01]  /*12720*/  ULDC UR11, c[0x0][0x404] ;  /* 0x00010100000b7ab9 */ /* 0x000fe20000000800 */
[----:B------:R-:W-:Y:S01]  /*12730*/  ULDC UR12, c[0x0][0x288] ;  /* 0x0000a200000c7ab9 */ /* 0x000fe20000000800 */
[----:B------:R-:W-:Y:S01]  /*12740*/  UIMAD UR9, UR6, UR9, UR8 ;  /* 0x00000009060972a4 */ /* 0x000fe2000f8e0208 */
[----:B------:R-:W-:Y:S01]  /*12750*/  PLOP3.LUT P1, PT, PT, PT, UP2, 0x80, 0x0 ;  /* 0x000000000000781c */ /* 0x000fe20003f2f028 */
[----:B------:R-:W-:Y:S01]  /*12760*/  USEL UR11, UR11, 0x1, UP0 ;  /* 0x000000010b0b7887 */ /* 0x000fe20008000000 */
[----:B------:R-:W-:Y:S01]  /*12770*/  @UP1 ULDC UR6, c[0x0][0xdbc] ;  /* 0x00036f0000061ab9 */ /* 0x000fe20000000800 */
[----:B------:R-:W-:Y:S01]  /*12780*/  UIADD3 UR8, UR37, 0x80, -UR12 ;  /* 0x0000008025087890 */ /* 0x000fe2000fffe80c */
[----:B------:R-:W-:Y:S01]  /*12790*/  ULDC UR13, c[0x0][0x2e0] ;  /* 0x0000b800000d7ab9 */ /* 0x000fe20000000800 */
[----:B------:R-:W-:Y:S01]  /*127a0*/  UIMAD.WIDE.U32 UR6, UR9, UR6, URZ ;  /* 0x00000006090672a5 */ /* 0x000fe2000f8e003f */
[----:B------:R-:W-:Y:S01]  /*127b0*/  @UP1 ULDC UR14, c[0x0][0xdc0] ;  /* 0x00037000000e1ab9 */ /* 0x000fe20000000800 */
[----:B------:R-:W-:Y:S01]  /*127c0*/  UIMAD UR8, UR11, UR13, UR8 ;  /* 0x0000000d0b0872a4 */ /* 0x000fe2000f8e0208 */
[----:B------:R-:W-:Y:S01]  /*127d0*/  UMOV UR39, UR9 ;  /* 0x0000000900277c82 */ /* 0x000fe20008000000 */
[----:B------:R-:W-:-:S02]  /*127e0*/  @UP1 USHF.R.U32.HI UR39, URZ, UR14, UR7 ;  /* 0x0000000e3f271299 */ /* 0x000fc40008011607 */
[----:B------:R-:W-:Y:S02]  /*127f0*/  UIADD3 UR4, UR8, UR4, URZ ;  /* 0x0000000408047290 */ /* 0x000fe4000fffe03f */
[----:B------:R-:W-:-:S04]  /*12800*/  UIADD3 UR38, -UR39, URZ, URZ ;  /* 0x0000003f27267290 */ /* 0x000fc8000fffe13f */
[----:B------:R-:W-:Y:S01]  /*12810*/  UIMAD UR38, UR10, UR38, UR9 ;  /* 0x000000260a2672a4 */ /* 0x000fe2000f8e0209 */
[----:B------:R-:W-:Y:S01]  /*12820*/  IMAD.U32 R0, RZ, RZ, UR4 ;  /* 0x00000004ff007e24 */ /* 0x000fe2000f8e00ff */
[----:B------:R-:W-:Y:S10]  /*12830*/  @!P1 BRA `(.L_x_3763) ;  /* 0x0000000000409947 */ /* 0x000ff40003800000 */
        /* <DEDUP_REMOVED lines=10> */
.L_x_3764:
[----:B------:R-:W-:-:S11]  /*128e0*/  UISETP.NE.AND UP0, UPT, UR5, 0x1, UPT ;  /* 0x000000010500788c */ /* 0x000fd6000bf05270 */
[----:B------:R-:W-:Y:S02]  /*128f0*/  @UP0 ULDC.64 UR8, c[0x0][0x9e8] ;  /* 0x00027a0000080ab9 */ /* 0x000fe40000000a00 */
[----:B------:R-:W-:-:S04]  /*12900*/  UIMAD.WIDE.U32 UR6, UR4, UR8, URZ ;  /* 0x00000008040672a5 */ /* 0x000fc8000f8e003f */
[----:B------:R-:W-:-:S12]  /*12910*/  @UP0 USHF.R.U32.HI UR4, URZ, UR9, UR7 ;  /* 0x000000093f040299 */ /* 0x000fd80008011607 */
.L_x_3765:
[----:B------:R-:W-:-:S06]  /*12920*/  UIMAD UR4, UR4, UR5, UR5 ;  /* 0x00000005040472a4 */ /* 0x000fcc000f8e0205 */
[----:B------:R-:W-:-:S07]  /*12930*/  VIMNMX R0, R0, UR4, PT ;  /* 0x0000000400007c48 */ /* 0x000fce000bfe0100 */
.L_x_3763:
[----:B------:R-:W-:Y:S01]  /*12940*/  UIMAD UR6, UR11, UR13, 0x7f ;  /* 0x0000007f0b0674a4 */ /* 0x000fe2000f8e020d */
[----:B------:R-:W-:Y:S01]  /*12950*/  VIADD R0, R0, 0x7f ;  /* 0x0000007f00007836 */ /* 0x000fe20000000000 */
[----:B------:R-:W-:Y:S02]  /*12960*/  UIADD3 UR4, UR37, -UR12, URZ ;  /* 0x8000000c25047290 */ /* 0x000fe4000fffe03f */
[----:B------:R-:W-:Y:S02]  /*12970*/  USHF.R.S32.HI UR7, URZ, 0x1f, UR6 ;  /* 0x0000001f3f077899 */ /* 0x000fe40008011406 */
[----:B------:R-:W-:Y:S01]  /*12980*/  SHF.R.S32.HI R3, RZ, 0x1f, R0 ;  /* 0x0000001fff037819 */ /* 0x000fe20000011400 */
[----:B------:R-:W-:Y:S02]  /*12990*/  UIMAD UR4, UR11, UR13, UR4 ;  /* 0x0000000d0b0472a4 */ /* 0x000fe4000f8e0204 */
[----:B------:R-:W-:Y:S01]  /*129a0*/  ULEA.HI UR7, UR7, UR6, URZ, 0x7 ;  /* 0x0000000607077291 */ /* 0x000fe2000f8f383f */
[----:B------:R-:W-:Y:S01]  /*129b0*/  LEA.HI R3, R3, R0, RZ, 0x7 ;  /* 0x0000000003037211 */ /* 0x000fe200078f38ff */
[----:B------:R-:W-:-:S02]  /*129c0*/  ULDC UR8, c[0x0][0x9dc] ;  /* 0x0002770000087ab9 */ /* 0x000fc40000000800 */
[----:B------:R-:W-:Y:S01]  /*129d0*/  USHF.R.S32.HI UR7, URZ, 0x7, UR7 ;  /* 0x000000073f077899 */ /* 0x000fe20008011407 */
[----:B------:R-:W-:Y:S01]  /*129e0*/  SHF.R.S32.HI R3, RZ, 0x7, R3 ;  /* 0x00000007ff037819 */ /* 0x000fe20000011403 */
[----:B------:R-:W-:-:S04]  /*129f0*/  UIADD3 UR8, UR4, -UR8, URZ ;  /* 0x8000000804087290 */ /* 0x000fc8000fffe03f */
[----:B------:R-:W-:-:S05]  /*12a00*/  VIMNMX R2, R3, UR7, PT ;  /* 0x0000000703027c48 */ /* 0x000fca000bfe0100 */
[----:B------:R1:W-:Y:S01]  /*12a10*/  STL [R1+0x14], R2 ;  /* 0x0000140201007387 */ /* 0x0003e20000100800 */
[----:B------:R-:W-:Y:S05]  /*12a20*/  @!P1 BRA `(.L_x_3766) ;  /* 0x0000000000449947 */ /* 0x000fea0003800000 */
        /* <DEDUP_REMOVED lines=10> */
.L_x_3767:
[----:B------:R-:W-:-:S11]  /*12ad0*/  UISETP.NE.AND UP0, UPT, UR5, 0x1, UPT ;  /* 0x000000010500788c */ /* 0x000fd6000bf05270 */
[----:B------:R-:W-:Y:S02]  /*12ae0*/  @UP0 ULDC.64 UR10, c[0x0][0x9e8] ;  /* 0x00027a00000a0ab9 */ /* 0x000fe40000000a00 */
[----:B------:R-:W-:-:S04]  /*12af0*/  UIMAD.WIDE.U32 UR6, UR4, UR10, URZ ;  /* 0x0000000a040672a5 */ /* 0x000fc8000f8e003f */
[----:B------:R-:W-:-:S12]  /*12b00*/  @UP0 USHF.R.U32.HI UR4, URZ, UR11, UR7 ;  /* 0x0000000b3f040299 */ /* 0x000fd80008011607 */
.L_x_3768:
[----:B------:R-:W-:-:S04]  /*12b10*/  UIMAD UR4, UR4, UR5, URZ ;  /* 0x00000005040472a4 */ /* 0x000fc8000f8e023f */
[----:B------:R-:W-:-:S04]  /*12b20*/  UISETP.LT.AND UP0, UPT, UR8, UR4, UPT ;  /* 0x000000040800728c */ /* 0x000fc8000bf01270 */
[----:B------:R-:W-:-:S12]  /*12b30*/  USEL UR8, UR8, UR4, !UP0 ;  /* 0x0000000408087287 */ /* 0x000fd8000c000000 */
.L_x_3766:
[----:B------:R-:W-:Y:S01]  /*12b40*/  USHF.R.S32.HI UR4, URZ, 0x1f, UR8 ;  /* 0x0000001f3f047899 */ /* 0x000fe20008011408 */
[----:B------:R-:W-:Y:S03]  /*12b50*/  BSSY B6, `(.L_x_3769) ;  /* 0x0000307000067945 */ /* 0x000fe60003800000 */
[----:B------:R-:W-:-:S04]  /*12b60*/  ULEA.HI UR4, UR4, UR8, URZ, 0x7 ;  /* 0x0000000804047291 */ /* 0x000fc8000f8f383f */
[----:B------:R-:W-:-:S04]  /*12b70*/  USHF.R.S32.HI UR4, URZ, 0x7, UR4 ;  /* 0x000000073f047899 */ /* 0x000fc80008011404 */
[----:B------:R-:W-:-:S04]  /*12b80*/  UISETP.LT.AND UP0, UPT, URZ, UR4, UPT ;  /* 0x000000043f00728c */ /* 0x000fc8000bf01270 */
[----:B------:R-:W-:-:S06]  /*12b90*/  USEL UR42, URZ, UR4, !UP0 ;  /* 0x000000043f2a7287 */ /* 0x000fcc000c000000 */
[----:B------:R-:W-:-:S13]  /*12ba0*/  ISETP.GT.AND P0, PT, R2, UR42, PT ;  /* 0x0000002a02007c0c */ /* 0x000fda000bf04270 */
[----:B------:R-:W-:Y:S05]  /*12bb0*/  @P0 BRA `(.L_x_3770) ;  /* 0x0000000000480947 */ /* 0x000fea0003800000 */
[----:B------:R-:W2:Y:S02]  /*12bc0*/  S2R R0, SR_TID.X ;  /* 0x0000000000007919 */ /* 0x000ea40000002100 */
[----:B--2---:R-:W-:-:S04]  /*12bd0*/  LOP3.LUT R0, R0, 0x7f, RZ, 0xc0, !PT ;  /* 0x0000007f00007812 */ /* 0x004fc800078ec0ff */
[----:B------:R-:W-:-:S13]  /*12be0*/  ISETP.NE.AND P0, PT, R0, RZ, PT ;  /* 0x000000ff0000720c */ /* 0x000fda0003f05270 */
[----:B------:R-:W-:Y:S05]  /*12bf0*/  @P0 BRA `(.L_x_3771) ;  /* 0x0000002c00f00947 */ /* 0x000fea0003800000 */
[----:B------:R-:W2:Y:S01]  /*12c00*/  S2R R3, SR_LANEID ;  /* 0x0000000000037919 */ /* 0x000ea20000000000 */
[----:B------:R-:W-:Y:S01]  /*12c10*/  VOTEU.ANY UR4, UPT, PT ;  /* 0x0000000000047886 */ /* 0x000fe200038e0100 */
[----:B------:R-:W3:Y:S01]  /*12c20*/  LDC.64 R4, c[0x0][0xdf0] ;  /* 0x00037c00ff047b82 */ /* 0x000ee20000000a00 */
[----:B------:R-:W2:Y:S08]  /*12c30*/  FLO.U32 R0, UR4 ;  /* 0x0000000400007d00 */ /* 0x000eb000080e0000 */
[----:B-1----:R-:W3:Y:S01]  /*12c40*/  POPC R2, UR4 ;  /* 0x0000000400027d09 */ /* 0x002ee20008000000 */
[----:B--2---:R-:W-:-:S13]  /*12c50*/  ISETP.EQ.U32.AND P0, PT, R0, R3, PT ;  /* 0x000000030000720c */ /* 0x004fda0003f02070 */
[----:B---3--:R-:W2:Y:S01]  /*12c60*/  @P0 ATOMG.E.ADD.STRONG.GPU PT, R5, desc[UR50][R4.64], R2 ;  /* 0x00000002040509a8 */ /* 0x008ea200081ee1f2 */
[----:B------:R-:W1:Y:S02]  /*12c70*/  S2R R3, SR_LTMASK ;  /* 0x0000000000037919 */ /* 0x000e640000003900 */
[----:B-1----:R-:W-:-:S06]  /*12c80*/  LOP3.LUT R3, R3, UR4, RZ, 0xc0, !PT ;  /* 0x0000000403037c12 */ /* 0x002fcc000f8ec0ff */
[----:B------:R-:W1:Y:S01]  /*12c90*/  POPC R3, R3 ;  /* 0x0000000300037309 */ /* 0x000e620000000000 */
[----:B--2---:R-:W1:Y:S02]  /*12ca0*/  SHFL.IDX PT, R0, R5, R0, 0x1f ;  /* 0x00001f0005007589 */ /* 0x004e6400000e0000 */
[----:B-1----:R-:W-:-:S05]  /*12cb0*/  IADD3 R0, R0, UR43, R3 ;  /* 0x0000002b00007c10 */ /* 0x002fca000fffe003 */
[----:B------:R2:W-:Y:S01]  /*12cc0*/  STL [R1+0x10], R0 ;  /* 0x0000100001007387 */ /* 0x0005e20000100800 */
[----:B------:R-:W-:Y:S05]  /*12cd0*/  BRA `(.L_x_3771) ;  /* 0x0000002c00b87947 */ /* 0x000fea0003800000 */
.L_x_3770:
[----:B------:R-:W2:Y:S01]  /*12ce0*/  S2UR UR4, SR_CgaCtaId ;  /* 0x00000000000479c3 */ /* 0x000ea20000008800 */
[----:B------:R-:W-:Y:S02]  /*12cf0*/  UMOV UR40, 0x400 ;  /* 0x0000040000287882 */ /* 0x000fe40000000000 */
[----:B--2---:R-:W-:-:S04]  /*12d00*/  ULEA UR40, UR4, UR40, 0x18 ;  /* 0x0000002804287291 */ /* 0x004fc8000f8ec03f */
[----:B------:R-:W-:-:S04]  /*12d10*/  UIADD3 UR4, UR40, 0x1e400, URZ ;  /* 0x0001e40028047890 */ /* 0x000fc8000fffe03f */
[----:B------:R-:W-:-:S06]  /*12d20*/  ULOP3.LUT UP0, URZ, UR4, 0x1bf, URZ, 0xc0, !UPT ;  /* 0x000001bf043f7892 */ /* 0x000fcc000f80c03f */
[----:B------:R-:W-:-:S13]  /*12d30*/  PLOP3.LUT P0, PT, PT, PT, UP0, 0x80, 0x0 ;  /* 0x000000000000781c */ /* 0x000fda0003f0f008 */
        /* <DEDUP_REMOVED lines=17> */
.L_x_3772:
[----:B-1----:R-:W2:Y:S01]  /*12e50*/  LDL.LU R2, [R1+0x18] ;  /* 0x0000180001027983 */ /* 0x002ea20000300800 */
        /* <DEDUP_REMOVED lines=23> */
.L_x_3773:
        /* <DEDUP_REMOVED lines=20> */
.L_x_3774:
        /* <DEDUP_REMOVED lines=18> */
.L_x_3775:
[----:B------:R-:W2:Y:S01]  /*13230*/  LDC R0, c[0x0][0x428] ;  /* 0x00010a00ff007b82 */ /* 0x000ea20000000800 */
[----:B------:R-:W-:Y:S01]  /*13240*/  ULDC.64 UR4, c[0x0][0x9f8] ;  /* 0x00027e0000047ab9 */ /* 0x000fe20000000a00 */
[----:B------:R-:W-:Y:S01]  /*13250*/  IMAD.U32 R17, RZ, RZ, UR38 ;  /* 0x00000026ff117e24 */ /* 0x000fe2000f8e00ff */
[----:B------:R-:W-:Y:S01]  /*13260*/  ISETP.NE.U32.AND P0, PT, RZ, UR4, PT ;  /* 0x00000004ff007c0c */ /* 0x000fe2000bf05070 */
[----:B------:R-:W-:Y:S01]  /*13270*/  IMAD.U32 R20, RZ, RZ, UR39 ;  /* 0x00000027ff147e24 */ /* 0x000fe2000f8e00ff */
[----:B------:R-:W3:Y:S02]  /*13280*/  S2R R4, SR_TID.X ;  /* 0x0000000000047919 */ /* 0x000ee40000002100 */
[----:B------:R-:W-:Y:S02]  /*13290*/  ISETP.NE.AND.EX P0, PT, RZ, UR5, PT, P0 ;  /* 0x00000005ff007c0c */ /* 0x000fe4000bf05300 */
[----:B--2---:R-:W-:-:S13]  /*132a0*/  ISETP.NE.AND P1, PT, R0, 0x1, PT ;  /* 0x000000010000780c */ /* 0x004fda0003f25270 */
[----:B-1----:R-:W1:Y:S01]  /*132b0*/  @P1 LDC R2, c[0x0][0x42c] ;  /* 0x00010b00ff021b82 */ /* 0x002e620000000800 */
[----:B---3--:R-:W-:-:S07]  /*132c0*/  LOP3.LUT R8, R4, 0x7f, RZ, 0xc0, !PT ;  /* 0x0000007f04087812 */ /* 0x008fce00078ec0ff */
[----:B------:R-:W2:Y:S01]  /*132d0*/  @P1 LDC R0, c[0x0][0x430] ;  /* 0x00010c00ff001b82 */ /* 0x000ea20000000800 */
[----:B-1----:R-:W-:-:S05]  /*132e0*/  @P1 IMAD.HI.U32 R2, R2, UR38, RZ ;  /* 0x0000002602021c27 */ /* 0x002fca000f8e00ff */
[----:B--2---:R-:W-:Y:S01]  /*132f0*/  @P1 SHF.R.U32.HI R17, RZ, R0, R2 ;  /* 0x00000000ff111219 */ /* 0x004fe20000011602 */
[----:B------:R-:W-:Y:S01]  /*13300*/  IMAD.U32 R0, RZ, RZ, UR39 ;  /* 0x00000027ff007e24 */ /* 0x000fe2000f8e00ff */
[----:B------:R-:W1:Y:S03]  /*13310*/  @P0 LDC.64 R2, c[0x0][0x9f8] ;  /* 0x00027e00ff020b82 */ /* 0x000e660000000a00 */
        /* <DEDUP_REMOVED lines=9> */
[----:B------:R-:W-:Y:S01]  /*133b0*/  UMOV UR13, UR37 ;  /* 0x00000025000d7c82 */ /* 0x000fe20008000000 */
[----:B------:R-:W-:Y:S01]  /*133c0*/  UMOV UR14, UR38 ;  /* 0x00000026000e7c82 */ /* 0x000fe20008000000 */
[----:B-1----:R-:W1:Y:S01]  /*133d0*/  LDC.64 R2, c[0x0][0x3f8] ;  /* 0x0000fe00ff027b82 */ /* 0x002e620000000a00 */
[----:B------:R-:W-:Y:S01]  /*133e0*/  UMOV UR15, UR39 ;  /* 0x00000027000f7c82 */ /* 0x000fe20008000000 */
[----:B------:R-:W-:Y:S01]  /*133f0*/  UMOV UR6, 0xffffffff ;  /* 0xffffffff00067882 */ /* 0x000fe20000000000 */
[----:B------:R-:W-:Y:S01]  /*13400*/  SHF.R.U32.HI R4, RZ, 0x5, R4 ;  /* 0x00000005ff047819 */ /* 0x000fe20000011604 */
[----:B------:R-:W-:-:S03]  /*13410*/  VOTEU.ALL UP1, P2 ;  /* 0x00000000003f7886 */ /* 0x000fc60001020000 */
[----:B------:R-:W-:Y:S02]  /*13420*/  LOP3.LUT R4, R4, 0x3, RZ, 0xc0, !PT ;  /* 0x0000000304047812 */ /* 0x000fe400078ec0ff */
[----:B------:R-:W-:-:S04]  /*13430*/  @!UP1 UIADD3 UR4, UP0, UR48, 0x270, URZ ;  /* 0x0000027030049890 */ /* 0x000fc8000ff1e03f */
[----:B------:R-:W-:-:S09]  /*13440*/  @!UP1 UIADD3.X UR5, URZ, UR49, URZ, UP0, !UPT ;  /* 0x000000313f059290 */ /* 0x000fd200087fe43f */
[----:B------:R3:W-:Y:S01]  /*13450*/  @!UP1 UTMAPF.L2.4D [UR36], [UR4] ;  /* 0x00000024040095b8 */ /* 0x0007e20008018000 */
[----:B-1----:R-:W-:-:S04]  /*13460*/  ISETP.NE.U32.AND P1, PT, R2, RZ, PT ;  /* 0x000000ff0200720c */ /* 0x002fc80003f25070 */
[----:B------:R-:W-:Y:S01]  /*13470*/  ISETP.NE.AND.EX P1, PT, R3, RZ, PT, P1 ;  /* 0x000000ff0300720c */ /* 0x000fe20003f25310 */
[----:B------:R3:W-:Y:S01]  /*13480*/  @!UP1 UTMAPF.L2.4D [UR8], [UR4] ;  /* 0x00000008040095b8 */ /* 0x0007e20008018000 */
[----:B------:R3:W-:Y:S01]  /*13490*/  @!UP1 UTMAPF.L2.4D [UR12], [UR4] ;  /* 0x0000000c040095b8 */ /* 0x0007e20008018000 */
[----:B--2---:R-:W-:Y:S02]  /*134a0*/  SHF.R.S32.HI R21, RZ, 0x1f, R20 ;  /* 0x0000001fff157819 */ /* 0x004fe40000011414 */
[----:B------:R-:W-:Y:S01]  /*134b0*/  SEL R0, R20, RZ, !P1 ;  /* 0x000000ff14007207 */ /* 0x000fe20004800000 */
[----:B---3--:R-:W-:Y:S07]  /*134c0*/  BRA.DIV UR6, `(.L_x_3776) ;  /* 0x0000003206047947 */ /* 0x008fee000b800000 */
[----:B------:R1:W2:Y:S02]  /*134d0*/  SHFL.IDX PT, R14, R4, RZ, 0x1f ;  /* 0x00001fff040e7589 */ /* 0x0002a400000e0000 */
.L_x_3841:
[----:B--2---:R-:W-:Y:S02]  /*134e0*/  ISETP.NE.AND P0, PT, R14, RZ, PT ;  /* 0x000000ff0e00720c */ /* 0x004fe40003f05270 */
[----:B------:R-:W-:-:S11]  /*134f0*/  PLOP3.LUT P6, PT, PT, PT, PT, 0x8, 0x0 ;  /* 0x000000000000781c */ /* 0x000fd60003fce170 */
[----:B------:R-:W-:Y:S05]  /*13500*/  @P0 BRA `(.L_x_3777) ;  /* 0x0000000800080947 */ /* 0x000fea0003800000 */
[----:B-1----:R-:W2:Y:S01]  /*13510*/  LDL R4, [R1+0x14] ;  /* 0x0000140001047983 */ /* 0x002ea20000100800 */
[----:B------:R-:W-:Y:S01]  /*13520*/  UMOV UR4, 0xffffffff ;  /* 0xffffffff00047882 */ /* 0x000fe20000000000 */
[----:B--2---:R-:W-:Y:S02]  /*13530*/  VIADD R6, R4, 0xffffffff ;  /* 0xffffffff04067836 */ /* 0x004fe40000000000 */
[----:B------:R-:W-:Y:S05]  /*13540*/  BRA.DIV UR4, `(.L_x_3778) ;  /* 0x0000003204047947 */ /* 0x000fea000b800000 */
[----:B------:R-:W-:-:S13]  /*13550*/  ELECT P6, URZ, PT ;  /* 0x00000000003f782f */ /* 0x000fda00038c0000 */
.L_x_3844:
[----:B------:R-:W-:Y:S05]  /*13560*/  @!P6 BRA `(.L_x_3779) ;  /* 0x000000040074e947 */ /* 0x000fea0003800000 */
[----:B------:R-:W-:Y:S01]  /*13570*/  IMAD.MOV.U32 R0, RZ, RZ, R20 ;  /* 0x000000ffff007224 */ /* 0x000fe200078e0014 */
[----:B------:R-:W-:Y:S06]  /*13580*/  @!P1 BRA `(.L_x_3780) ;  /* 0x0000000000489947 */ /* 0x000fec0003800000 */
[----:B------:R-:W1:Y:S01]  /*13590*/  LDC R7, c[0x0][0x41c] ;  /* 0x00010700ff077b82 */ /* 0x000e620000000800 */
[----:B------:R-:W-:Y:S01]  /*135a0*/  IMAD.MOV.U32 R0, RZ, RZ, R6 ;  /* 0x000000ffff007224 */ /* 0x000fe200078e0006 */
[----:B------:R-:W-:Y:S01]  /*135b0*/  ULDC.64 UR4, c[0x0][0x408] ;  /* 0x0001020000047ab9 */ /* 0x000fe20000000a00 */
[----:B-1----:R-:W-:-:S13]  /*135c0*/  ISETP.NE.AND P0, PT, R7, 0x1, PT ;  /* 0x000000010700780c */ /* 0x002fda0003f05270 */
[----:B------:R-:W1:Y:S02]  /*135d0*/  @P0 LDC.64 R4, c[0x0][0x420] ;  /* 0x00010800ff040b82 */ /* 0x000e640000000a00 */
[----:B-1----:R-:W-:-:S05]  /*135e0*/  @P0 IMAD.HI.U32 R4, R6, R4, RZ ;  /* 0x0000000406040227 */ /* 0x002fca00078e00ff */
        /* <DEDUP_REMOVED lines=12> */
.L_x_3780:
[----:B------:R-:W-:Y:S02]  /*136b0*/  LEA R4, R18, UR40, 0x3 ;  /* 0x0000002812047c11 */ /* 0x000fe4000f8e18ff */
[----:B-1----:R-:W-:Y:S02]  /*136c0*/  SHF.L.U32 R3, R19, 0x1f, RZ ;  /* 0x0000001f13037819 */ /* 0x002fe400000006ff */
[----:B------:R-:W-:Y:S02]  /*136d0*/  ISETP.NE.AND P0, PT, R8, RZ, PT ;  /* 0x000000ff0800720c */ /* 0x000fe40003f05270 */
[----:B------:R-:W1:Y:S02]  /*136e0*/  SYNCS.PHASECHK.TRANS64.TRYWAIT P3, [R4+URZ+0x2a880], R3 ;  /* 0x02a88003040075a7 */ /* 0x000e64000806017f */
[----:B-1----:R-:W-:Y:S09]  /*136f0*/  @!P3 BRA `(.L_x_3781) ;  /* 0x0000002c00b8b947 */ /* 0x002ff20003800000 */
.L_x_3845:
        /* <DEDUP_REMOVED lines=8> */
.L_x_3782:
[----:B------:R-:W-:Y:S01]  /*13780*/  IMAD.U32 R2, RZ, RZ, UR40 ;  /* 0x00000028ff027e24 */ /* 0x000fe2000f8e00ff */
[----:B------:R-:W-:Y:S01]  /*13790*/  R2UR UR9, R4 ;  /* 0x00000000040972ca */ /* 0x000fe200000e0000 */
[----:B------:R-:W-:Y:S01]  /*137a0*/  IMAD.SHL.U32 R6, R6, 0x80, RZ ;  /* 0x0000008006067824 */ /* 0x000fe200078e00ff */
        /* <DEDUP_REMOVED lines=25> */
.L_x_3846:
        /* <DEDUP_REMOVED lines=8> */
.L_x_3784:
        /* <DEDUP_REMOVED lines=24> */
.L_x_3779:
[----:B------:R-:W-:Y:S05]  /*13b40*/  WARPSYNC.ALL ;  /* 0x0000000000007948 */ /* 0x000fea0003800000 */
[----:B------:R-:W-:Y:S01]  /*13b50*/  BAR.SYNC.DEFER_BLOCKING 0x8, 0x120 ;  /* 0x0204800000007b1d */ /* 0x000fe20000010000 */
[----:B------:R-:W-:Y:S01]  /*13b60*/  ELECT P0, URZ, PT ;  /* 0x00000000003f782f */ /* 0x000fe20003800000 */
[----:B------:R-:W-:Y:S02]  /*13b70*/  UIADD3 UR4, UP0, UR48, 0x270, URZ ;  /* 0x0000027030047890 */ /* 0x000fe4000ff1e03f */
[----:B------:R-:W-:Y:S02]  /*13b80*/  UIADD3 UR8, UR40, 0x18400, URZ ;  /* 0x0001840028087890 */ /* 0x000fe4000fffe03f */
[----:B------:R-:W-:-:S02]  /*13b90*/  UIADD3 UR9, UR40, 0x2a800, URZ ;  /* 0x0002a80028097890 */ /* 0x000fc4000fffe03f */
[----:B------:R-:W-:Y:S02]  /*13ba0*/  UIADD3.X UR5, URZ, UR49, URZ, UP0, !UPT ;  /* 0x000000313f057290 */ /* 0x000fe400087fe43f */
[----:B------:R-:W-:Y:S02]  /*13bb0*/  UIADD3 UR24, UR40, 0x1a400, URZ ;  /* 0x0001a40028187890 */ /* 0x000fe4000fffe03f */
[----:B------:R-:W-:Y:S02]  /*13bc0*/  UIADD3 UR16, UR40, 0x1c400, URZ ;  /* 0x0001c40028107890 */ /* 0x000fe4000fffe03f */
[----:B------:R-:W-:Y:S01]  /*13bd0*/  @P0 IMAD.MOV.U32 R2, RZ, RZ, 0x6000 ;  /* 0x00006000ff020424 */ /* 0x000fe200078e00ff */
[----:B------:R-:W-:Y:S01]  /*13be0*/  UMOV UR6, 0x0 ;  /* 0x0000000000067882 */ /* 0x000fe20000000000 */
        /* <DEDUP_REMOVED lines=8> */
[----:B------:R3:W-:Y:S01]  /*13c70*/  @P0 SYNCS.ARRIVE.TRANS64 RZ, [UR40+0x2a800], R2 ;  /* 0x02a80002ffff09a7 */ /* 0x0007e20008000028 */
[----:B------:R-:W-:Y:S01]  /*13c80*/  UMOV UR29, UR39 ;  /* 0x00000027001d7c82 */ /* 0x000fe20008000000 */
[----:B------:R-:W-:Y:S01]  /*13c90*/  UMOV UR25, UR9 ;  /* 0x0000000900197c82 */ /* 0x000fe20008000000 */
[----:B------:R-:W-:Y:S01]  /*13ca0*/  UMOV UR18, 0x80 ;  /* 0x0000008000127882 */ /* 0x000fe20000000000 */
[----:B------:R-:W-:Y:S01]  /*13cb0*/  UMOV UR19, UR37 ;  /* 0x0000002500137c82 */ /* 0x000fe20008000000 */
[----:B------:R-:W-:Y:S01]  /*13cc0*/  UMOV UR20, UR38 ;  /* 0x0000002600147c82 */ /* 0x000fe20008000000 */
[----:B------:R-:W-:Y:S01]  /*13cd0*/  UMOV UR21, UR39 ;  /* 0x0000002700157c82 */ /* 0x000fe20008000000 */
[----:B------:R3:W-:Y:S01]  /*13ce0*/  UTMALDG.4D [UR8], [UR4], desc[UR6] ;  /* 0x00000608040075b4 */ /* 0x0007e20008019000 */
[----:B------:R-:W-:Y:S01]  /*13cf0*/  UMOV UR17, UR9 ;  /* 0x0000000900117c82 */ /* 0x000fe20008000000 */
[----:B------:R3:W-:Y:S01]  /*13d00*/  UTMALDG.4D [UR24], [UR4], desc[UR6] ;  /* 0x00000618040075b4 */ /* 0x0007e20008019000 */
[----:B------:R3:W-:Y:S02]  /*13d10*/  UTMALDG.4D [UR16], [UR4], desc[UR6] ;  /* 0x00000610040075b4 */ /* 0x0007e40008019000 */
[----:B---3--:R-:W-:Y:S01]  /*13d20*/  NOP ;  /* 0x0000000000007918 */ /* 0x008fe20000000000 */
.L_x_3777:
[----:B-12---:R-:W2:Y:S01]  /*13d30*/  LDL.LU R3, [R1+0x1c] ;  /* 0x00001c0001037983 */ /* 0x006ea20000300800 */
[----:B------:R-:W-:Y:S01]  /*13d40*/  BSSY B0, `(.L_x_3785) ;  /* 0x0000009000007945 */ /* 0x000fe20003800000 */
[----:B--2---:R-:W-:-:S05]  /*13d50*/  VIADD R3, R3, 0x1 ;  /* 0x0000000103037836 */ /* 0x004fca0000000000 */
[----:B------:R-:W-:Y:S01]  /*13d60*/  LEA.HI R2, R3, R3, RZ, 0x1 ;  /* 0x0000000303027211 */ /* 0x000fe200078f08ff */
[----:B------:R1:W-:Y:S03]  /*13d70*/  STL [R1+0x1c], R3 ;  /* 0x00001c0301007387 */ /* 0x0003e60000100800 */
[----:B------:R-:W-:-:S05]  /*13d80*/  LOP3.LUT R2, R2, 0xfffffffe, RZ, 0xc0, !PT ;  /* 0xfffffffe02027812 */ /* 0x000fca00078ec0ff */
[----:B------:R-:W-:-:S05]  /*13d90*/  IMAD.IADD R2, R3, 0x1, -R2 ;  /* 0x0000000103027824 */ /* 0x000fca00078e0a02 */
[----:B------:R-:W-:-:S04]  /*13da0*/  SHF.L.U32 R2, R2, 0x1f, RZ ;  /* 0x0000001f02027819 */ /* 0x000fc800000006ff */
[----:B------:R-:W2:Y:S02]  /*13db0*/  SYNCS.PHASECHK.TRANS64.TRYWAIT P0, [UR40+0x2a820], R2 ;  /* 0x02a82002ff0075a7 */ /* 0x000ea40008000168 */
[----:B-12---:R-:W-:Y:S05]  /*13dc0*/  @!P0 BRA `(.L_x_3786) ;  /* 0x00000028002c8947 */ /* 0x006fea0003800000 */
.L_x_3847:
[----:B------:R-:W-:Y:S05]  /*13dd0*/  BSYNC B0 ;  /* 0x0000000000007941 */ /* 0x000fea0003800000 */
.L_x_3785:
[----:B-1----:R-:W2:Y:S02]  /*13de0*/  LDL.LU R3, [R1+0x14] ;  /* 0x0000140001037983 */ /* 0x002ea40000300800 */
[----:B--2---:R-:W-:-:S05]  /*13df0*/  VIADD R3, R3, 0xfffffffe ;  /* 0xfffffffe03037836 */ /* 0x004fca0000000000 */
[----:B------:R-:W-:-:S13]  /*13e00*/  ISETP.GE.AND P0, PT, R3, UR42, PT ;  /* 0x0000002a03007c0c */ /* 0x000fda000bf06270 */
[----:B------:R-:W-:Y:S05]  /*13e10*/  @!P0 BRA `(.L_x_3787) ;  /* 0x0000001000e48947 */ /* 0x000fea0003800000 */
[----:B------:R-:W-:Y:S02]  /*13e20*/  IMAD.MOV.U32 R2, RZ, RZ, R18 ;  /* 0x000000ffff027224 */ /* 0x000fe400078e0012 */
[----:B------:R-:W-:-:S07]  /*13e30*/  IMAD.MOV.U32 R8, RZ, RZ, R19 ;  /* 0x000000ffff087224 */ /* 0x000fce00078e0013 */
.L_x_3811:
[----:B------:R-:W-:Y:S01]  /*13e40*/  VIADD R18, R2, 0x1 ;  /* 0x0000000102127836 */ /* 0x000fe20000000000 */
[----:B------:R-:W-:Y:S05]  /*13e50*/  YIELD ;  /* 0x0000000000007946 */ /* 0x000fea0003800000 */
[----:B------:R-:W-:Y:S01]  /*13e60*/  ISETP.NE.AND P0, PT, R18, 0x2, PT ;  /* 0x000000021200780c */ /* 0x000fe20003f05270 */
[----:B------:R-:W-:Y:S03]  /*13e70*/  BSSY B0, `(.L_x_3788) ;  /* 0x00000a2000007945 */ /* 0x000fe60003800000 */
[----:B------:R-:W-:-:S02]  /*13e80*/  SEL R19, RZ, 0x1, P0 ;  /* 0x00000001ff137807 */ /* 0x000fc40000000000 */
[----:B------:R-:W-:Y:S02]  /*13e90*/  SEL R18, R18, RZ, P0 ;  /* 0x000000ff12127207 */ /* 0x000fe40000000000 */
[----:B------:R-:W-:Y:S01]  /*13ea0*/  LOP3.LUT R19, R8, R19, RZ, 0x3c, !PT ;  /* 0x0000001308137212 */ /* 0x000fe200078e3cff */
[----:B-1----:R-:W-:Y:S06]  /*13eb0*/  @!P6 BRA `(.L_x_3789) ;  /* 0x000000080074e947 */ /* 0x002fec0003800000 */
        /* <DEDUP_REMOVED lines=15> */
[----:B------:R-:W-:Y:S02]  /*13fb0*/  ULDC.64 UR4, c[0x0][0x3f8] ;  /* 0x0000fe0000047ab9 */ /* 0x000fe40000000a00 */
[----:B------:R-:W-:Y:S01]  /*13fc0*/  LEA R6, P0, R4, UR4, 0x2 ;  /* 0x0000000404067c11 */ /* 0x000fe2000f8010ff */
[----:B------:R-:W-:-:S05]  /*13fd0*/  IMAD.IADD R0, R0, 0x1, R5 ;  /* 0x0000000100007824 */ /* 0x000fca00078e0205 */
[----:B------:R-:W-:-:S05]  /*13fe0*/  LEA.HI.X R7, R4, UR5, R0, 0x2, P0 ;  /* 0x0000000504077c11 */ /* 0x000fca00080f1400 */
[----:B------:R1:W5:Y:S02]  /*13ff0*/  LDG.E R0, desc[UR50][R6.64] ;  /* 0x0000003206007981 */ /* 0x000364000c1e1900 */
.L_x_3790:
[----:B-1----:R-:W-:Y:S01]  /*14000*/  LEA R6, R18, UR40, 0x3 ;  /* 0x0000002812067c11 */ /* 0x002fe2000f8e18ff */
[----:B------:R-:W1:Y:S01]  /*14010*/  S2R R4, SR_TID.X ;  /* 0x0000000000047919 */ /* 0x000e620000002100 */
[----:B------:R-:W-:Y:S01]  /*14020*/  SHF.L.U32 R5, R19, 0x1f, RZ ;  /* 0x0000001f13057819 */ /* 0x000fe200000006ff */
[----:B------:R-:W-:Y:S03]  /*14030*/  BSSY B1, `(.L_x_3791) ;  /* 0x0000005000017945 */ /* 0x000fe60003800000 */
[----:B------:R-:W2:Y:S01]  /*14040*/  SYNCS.PHASECHK.TRANS64.TRYWAIT P0, [R6+URZ+0x2a880], R5 ;  /* 0x02a88005060075a7 */ /* 0x000ea2000800017f */
[----:B-1----:R-:W-:-:S04]  /*14050*/  LOP3.LUT R4, R4, 0x7f, RZ, 0xc0, !PT ;  /* 0x0000007f04047812 */ /* 0x002fc800078ec0ff */
[----:B------:R-:W-:Y:S01]  /*14060*/  ISETP.NE.AND P3, PT, R4, RZ, PT ;  /* 0x000000ff0400720c */ /* 0x000fe20003f65270 */
[----:B--2---:R-:W-:-:S12]  /*14070*/  @!P0 BRA `(.L_x_3792) ;  /* 0x0000002400988947 */ /* 0x004fd80003800000 */
.L_x_3848:
[----:B------:R-:W-:Y:S05]  /*14080*/  BSYNC B1 ;  /* 0x0000000000017941 */ /* 0x000fea0003800000 */
.L_x_3791:
[----:B------:R-:W-:Y:S04]  /*14090*/  BSSY B1, `(.L_x_3793) ;  /* 0x0000009000017945 */ /* 0x000fe80003800000 */
        /* <DEDUP_REMOVED lines=8> */
.L_x_3794:
[----:B------:R-:W-:Y:S05]  /*14120*/  BSYNC B1 ;  /* 0x0000000000017941 */ /* 0x000fea0003800000 */
.L_x_3793:
[----:B------:R-:W-:Y:S01]  /*14130*/  IMAD.MOV.U32 R14, RZ, RZ, RZ ;  /* 0x000000ffff0e7224 */ /* 0x000fe200078e00ff */
[----:B------:R-:W-:Y:S01]  /*14140*/  R2UR UR12, R17 ;  /* 0x00000000110c72ca */ /* 0x000fe200000e0000 */
[----:B------:R-:W-:Y:S01]  /*14150*/  IMAD.U32 R4, RZ, RZ, UR40 ;  /* 0x00000028ff047e24 */ /* 0x000fe2000f8e00ff */
[----:B------:R-:W-:Y:S01]  /*14160*/  UIADD3 UR4, UP0, UR48, 0x470, URZ ;  /* 0x0000047030047890 */ /* 0x000fe2000ff1e03f */
[----:B------:R-:W-:Y:S01]  /*14170*/  PLOP3.LUT P0, PT, PT, PT, PT, 0x80, 0x0 ;  /* 0x000000000000781c */ /* 0x000fe20003f0f070 */
[----:B------:R-:W-:Y:S01]  /*14180*/  IMAD.SHL.U32 R9, R9, 0x80, RZ ;  /* 0x0000008009097824 */ /* 0x000fe200078e00ff */
[----:B------:R-:W-:Y:S01]  /*14190*/  R2UR UR10, R14 ;  /* 0x000000000e0a72ca */ /* 0x000fe200000e0000 */
[----:B------:R-:W-:Y:S01]  /*141a0*/  IMAD R4, R18, 0x6000, R4 ;  /* 0x0000600012047824 */ /* 0x000fe200078e0204 */
[----:B------:R-:W-:Y:S01]  /*141b0*/  UIADD3.X UR5, URZ, UR49, URZ, UP0, !UPT ;  /* 0x000000313f057290 */ /* 0x000fe200087fe43f */
[----:B------:R-:W-:Y:S01]  /*141c0*/  VIADD R7, R6, 0x2a870 ;  /* 0x0002a87006077836 */ /* 0x000fe20000000000 */
[----:B------:R-:W-:Y:S01]  /*141d0*/  UMOV UR6, 0x0 ;  /* 0x0000000000067882 */ /* 0x000fe20000000000 */
[----:B------:R-:W-:Y:S01]  /*141e0*/  VIADD R10, R4, 0xc400 ;  /* 0x0000c400040a7836 */ /* 0x000fe20000000000 */
[----:B------:R-:W-:-:S09]  /*141f0*/  UMOV UR7, 0x14f00000 ;  /* 0x14f0000000077882 */ /* 0x000fd20000000000 */
.L_x_3795:
        /* <DEDUP_REMOVED lines=9> */
[----:B------:R-:W-:Y:S01]  /*14290*/  IMAD.MOV.U32 R13, RZ, RZ, 0x40 ;  /* 0x00000040ff0d7424 */ /* 0x000fe200078e00ff */
[----:B------:R-:W-:Y:S01]  /*142a0*/  R2UR UR12, R17 ;  /* 0x00000000110c72ca */ /* 0x000fe200000e0000 */
[----:B------:R-:W-:Y:S01]  /*142b0*/  VIADD R10, R4, 0xe400 ;  /* 0x0000e400040a7836 */ /* 0x000fe20000000000 */
[----:B------:R-:W-:Y:S01]  /*142c0*/  PLOP3.LUT P0, PT, PT, PT, PT, 0x80, 0x0 ;  /* 0x000000000000781c */ /* 0x000fe20003f0f070 */
[----:B------:R-:W-:Y:S01]  /*142d0*/  UMOV UR6, 0x0 ;  /* 0x0000000000067882 */ /* 0x000fe20000000000 */
[----:B------:R-:W-:Y:S01]  /*142e0*/  R2UR UR10, R13 ;  /* 0x000000000d0a72ca */ /* 0x000fe200000e0000 */
[----:B------:R-:W-:-:S14]  /*142f0*/  UMOV UR7, 0x14f00000 ;  /* 0x14f0000000077882 */ /* 0x000fdc0000000000 */
.L_x_3796:
        /* <DEDUP_REMOVED lines=16> */
.L_x_3797:
        /* <DEDUP_REMOVED lines=12> */
.L_x_3849:
[----:B------:R-:W-:Y:S05]  /*144c0*/  BSYNC B1 ;  /* 0x0000000000017941 */ /* 0x000fea0003800000 */
.L_x_3798:
        /* <DEDUP_REMOVED lines=11> */
.L_x_3801:
[----:B------:R-:W-:Y:S05]  /*14580*/  BSYNC B1 ;  /* 0x0000000000017941 */ /* 0x000fea0003800000 */
.L_x_3800:
        /* <DEDUP_REMOVED lines=9> */
.L_x_3802:
        /* <DEDUP_REMOVED lines=15> */
.L_x_3803:
        /* <DEDUP_REMOVED lines=15> */
.L_x_3804:
        /* <DEDUP_REMOVED lines=9> */
.L_x_3789:
[----:B------:R-:W-:Y:S05]  /*14890*/  BSYNC B0 ;  /* 0x0000000000007941 */ /* 0x000fea0003800000 */
.L_x_3788:
[----:B------:R-:W-:-:S06]  /*148a0*/  UISETP.NE.AND UP0, UPT, UR41, 0x3, UPT ;  /* 0x000000032900788c */ /* 0x000fcc000bf05270 */
[----:B------:R-:W-:-:S13]  /*148b0*/  PLOP3.LUT P0, PT, PT, PT, UP0, 0x80, 0x0 ;  /* 0x000000000000781c */ /* 0x000fda0003f0f008 */
[----:B------:R-:W-:Y:S05]  /*148c0*/  @!P0 BRA `(.L_x_3805) ;  /* 0x0000000000048947 */ /* 0x000fea0003800000 */
[----:B------:R-:W-:Y:S01]  /*148d0*/  BPT.TRAP 0x1 ;  /* 0x000000040000795c */ /* 0x000fe20000300000 */
.L_x_3805:
[----:B------:R-:W-:Y:S01]  /*148e0*/  IMAD.U32 R4, RZ, RZ, UR44 ;  /* 0x0000002cff047e24 */ /* 0x000fe2000f8e00ff */
[----:B------:R-:W-:Y:S01]  /*148f0*/  LEA R13, R2, UR40, 0x3 ;  /* 0x00000028020d7c11 */ /* 0x000fe2000f8e18ff */
[----:B------:R-:W-:Y:S03]  /*14900*/  BSSY B0, `(.L_x_3806) ;  /* 0x0000006000007945 */ /* 0x000fe60003800000 */
[----:B------:R-:W-:Y:S02]  /*14910*/  ISETP.NE.AND P0, PT, R4, 0x3, PT ;  /* 0x000000030400780c */ /* 0x000fe40003f05270 */
[----:B------:R-:W-:-:S04]  /*14920*/  LOP3.LUT R4, R8, 0x1, RZ, 0x3c, !PT ;  /* 0x0000000108047812 */ /* 0x000fc800078e3cff */
[----:B------:R-:W-:-:S04]  /*14930*/  SHF.L.U32 R4, R4, 0x1f, RZ ;  /* 0x0000001f04047819 */ /* 0x000fc800000006ff */
[----:B------:R-:W1:Y:S02]  /*14940*/  SYNCS.PHASECHK.TRANS64.TRYWAIT P3, [R13+URZ+0x2a870], R4 ;  /* 0x02a870040d0075a7 */ /* 0x000e64000806017f */
[----:B-1----:R-:W-:Y:S05]  /*14950*/  @!P3 BRA `(.L_x_3807) ;  /* 0x0000001c0088b947 */ /* 0x002fea0003800000 */
.L_x_3850:
[----:B------:R-:W-:Y:S05]  /*14960*/  BSYNC B0 ;  /* 0x0000000000007941 */ /* 0x000fea0003800000 */
.L_x_3806:
[----:B------:R-:W-:Y:S05]  /*14970*/  @!P0 BRA `(.L_x_3808) ;  /* 0x0000000000048947 */ /* 0x000fea0003800000 */
[----:B------:R-:W-:Y:S01]  /*14980*/  BPT.TRAP 0x1 ;  /* 0x000000040000795c */ /* 0x000fe20000300000 */
.L_x_3808:
[----:B-1----:R-:W-:Y:S01]  /*14990*/  SHF.L.U32 R4, R8, 0x1f, RZ ;  /* 0x0000001f08047819 */ /* 0x002fe200000006ff */
[----:B------:R-:W-:-:S03]  /*149a0*/  IMAD R2, R2, 0x6000, RZ ;  /* 0x0000600002027824 */ /* 0x000fc600078e02ff */
[----:B------:R-:W1:Y:S02]  /*149b0*/  SYNCS.PHASECHK.TRANS64.TRYWAIT P3, [R13+URZ+0x2a860], R4 ;  /* 0x02a860040d0075a7 */ /* 0x000e64000806017f */
[----:B-1----:R-:W-:Y:S05]  /*149c0*/  @!P3 BRA `(.L_x_3809) ;  /* 0x0000001c0080b947 */ /* 0x002fea0003800000 */
.L_x_3851:
[----:B------:R-:W2:Y:S04]  /*149d0*/  LDL R14, [R1] ;  /* 0x00000000010e7983 */ /* 0x000ea80000100800 */
[----:B------:R-:W3:Y:S01]  /*149e0*/  LDL R12, [R1+0x8] ;  /* 0x00000800010c7983 */ /* 0x000ee20000100800 */
[----:B-1----:R-:W-:Y:S01]  /*149f0*/  LOP3.LUT R4, R2, R16, RZ, 0xfc, !PT ;  /* 0x0000001002047212 */ /* 0x002fe200078efcff */
[----:B------:R-:W-:Y:S05]  /*14a00*/  WARPSYNC.ALL ;  /* 0x0000000000007948 */ /* 0x000fea0003800000 */
[----:B------:R-:W1:Y:S01]  /*14a10*/  LDSM.16.MT88.4 R4, [R4+UR40+0xc400] ;  /* 0x00c400280404783b */ /* 0x000e620008004200 */
[----:B------:R-:W-:-:S04]  /*14a20*/  IMAD.U32 R15, RZ, RZ, UR40 ;  /* 0x00000028ff0f7e24 */ /* 0x000fc8000f8e00ff */
[----:B------:R-:W-:Y:S01]  /*14a30*/  VIADD R15, R15, 0x400 ;  /* 0x000004000f0f7836 */ /* 0x000fe20000000000 */
[C-C-:B-1----:R-:W-:Y:S02]  /*14a40*/  PRMT R8, R4.reuse, 0x6420, R5.reuse ;  /* 0x0000642004087816 */ /* 0x142fe40000000005 */
[----:B------:R-:W-:Y:S02]  /*14a50*/  PRMT R9, R4, 0x7531, R5 ;  /* 0x0000753104097816 */ /* 0x000fe40000000005 */
[C-C-:B------:R-:W-:Y:S02]  /*14a60*/  PRMT R10, R6.reuse, 0x6420, R7.reuse ;  /* 0x00006420060a7816 */ /* 0x140fe40000000007 */
[----:B------:R-:W-:Y:S02]  /*14a70*/  PRMT R11, R6, 0x7531, R7 ;  /* 0x00007531060b7816 */ /* 0x000fe40000000007 */
[----:B--2---:R-:W-:Y:S02]  /*14a80*/  LOP3.LUT R4, R2, R14, RZ, 0xfc, !PT ;  /* 0x0000000e02047212 */ /* 0x004fe400078efcff */
[----:B---3--:R-:W-:-:S03]  /*14a90*/  IADD3 R12, R15, R12, R2 ;  /* 0x0000000c0f0c7210 */ /* 0x008fc60007ffe002 */
        /* <DEDUP_REMOVED lines=20> */
[----:B------:R-:W-:Y:S01]  /*14be0*/  IMAD.IADD R4, R15, 0x1, R4 ;  /* 0x000000010f047824 */ /* 0x000fe200078e0204 */
[----:B------:R-:W-:-:S04]  /*14bf0*/  LOP3.LUT R14, R16, 0x2800, RZ, 0xfc, !PT ;  /* 0x00002800100e7812 */ /* 0x000fc800078efcff */
[----:B------:R1:W-:Y:S02]  /*14c00*/  STSM.16.M88.4 [R4], R8 ;  /* 0x0000000804007844 */ /* 0x0003e40000000200 */
[----:B-1----:R-:W-:-:S06]  /*14c10*/  LOP3.LUT R4, R2, 0x800, R16, 0xfe, !PT ;  /* 0x0000080002047812 */ /* 0x002fcc00078efe10 */
[----:B------:R-:W1:Y:S02]  /*14c20*/  LDSM.16.MT88.4 R4, [R4+UR40+0xc400] ;  /* 0x00c400280404783b */ /* 0x000e640008004200 */
[C-C-:B-1----:R-:W-:Y:S02]  /*14c30*/  PRMT R8, R4.reuse, 0x6420, R5.reuse ;  /* 0x0000642004087816 */ /* 0x142fe40000000005 */
[----:B------:R-:W-:Y:S02]  /*14c40*/  PRMT R9, R4, 0x7531, R5 ;  /* 0x0000753104097816 */ /* 0x000fe40000000005 */
[C-C-:B------:R-:W-:Y:S02]  /*14c50*/  PRMT R10, R6.reuse, 0x6420, R7.reuse ;  /* 0x00006420060a7816 */ /* 0x140fe40000000007 */
[----:B------:R-:W-:Y:S02]  /*14c60*/  PRMT R11, R6, 0x7531, R7 ;  /* 0x00007531060b7816 */ /* 0x000fe40000000007 */
[----:B------:R-:W-:-:S02]  /*14c70*/  IADD3 R4, R14, UR40, R2 ;  /* 0x000000280e047c10 */ /* 0x000fc4000fffe002 */
[----:B------:R-:W-:Y:S01]  /*14c80*/  LOP3.LUT R14, R16, 0x4800, RZ, 0xfc, !PT ;  /* 0x00004800100e7812 */ /* 0x000fe200078efcff */
[----:B------:R-:W-:Y:S04]  /*14c90*/  STSM.16.M88.4 [R12], R8 ;  /* 0x000000080c007844 */ /* 0x000fe80000000200 */
[----:B------:R-:W1:Y:S02]  /*14ca0*/  LDSM.16.MT88.4 R4, [R4+0xc400] ;  /* 0x00c400000404783b */ /* 0x000e640000004200 */
[C-C-:B-1----:R-:W-:Y:S02]  /*14cb0*/  PRMT R8, R4.reuse, 0x6420, R5.reuse ;  /* 0x0000642004087816 */ /* 0x142fe40000000005 */
[----:B------:R-:W-:Y:S02]  /*14cc0*/  PRMT R9, R4, 0x7531, R5 ;  /* 0x0000753104097816 */ /* 0x000fe40000000005 */
[----:B------:R-:W-:-:S02]  /*14cd0*/  PRMT R10, R6, 0x6420, R7 ;  /* 0x00006420060a7816 */ /* 0x000fc40000000007 */
[----:B------:R-:W-:Y:S02]  /*14ce0*/  PRMT R11, R6, 0x7531, R7 ;  /* 0x00007531060b7816 */ /* 0x000fe40000000007 */
[----:B------:R-:W-:-:S03]  /*14cf0*/  IADD3 R4, R14, UR40, R2 ;  /* 0x000000280e047c10 */ /* 0x000fc6000fffe002 */
[----:B------:R-:W-:Y:S04]  /*14d00*/  STSM.16.M88.4 [R12+0x2000], R8 ;  /* 0x002000080c007844 */ /* 0x000fe80000000200 */
[----:B------:R-:W1:Y:S02]  /*14d10*/  LDSM.16.MT88.4 R4, [R4+0xc400] ;  /* 0x00c400000404783b */ /* 0x000e640000004200 */
[C-C-:B-1----:R-:W-:Y:S02]  /*14d20*/  PRMT R8, R4.reuse, 0x6420, R5.reuse ;  /* 0x0000642004087816 */ /* 0x142fe40000000005 */
[----:B------:R-:W-:Y:S02]  /*14d30*/  PRMT R9, R4, 0x7531, R5 ;  /* 0x0000753104097816 */ /* 0x000fe40000000005 */
[----:B------:R-:W-:-:S02]  /*14d40*/  PRMT R10, R6, 0x6420, R7 ;  /* 0x00006420060a7816 */ /* 0x000fc40000000007 */
[----:B------:R-:W-:-:S05]  /*14d50*/  PRMT R11, R6, 0x7531, R7 ;  /* 0x00007531060b7816 */ /* 0x000fca0000000007 */
[----:B------:R1:W-:Y:S04]  /*14d60*/  STSM.16.M88.4 [R12+0x4000], R8 ;  /* 0x004000080c007844 */ /* 0x0003e80000000200 */
[----:B-1----:R-:W2:Y:S01]  /*14d70*/  LDL R12, [R1+0x4] ;  /* 0x00000400010c7983 */ /* 0x002ea20000100800 */
[----:B------:R-:W-:Y:S02]  /*14d80*/  LOP3.LUT R4, R2, 0x1000, R16, 0xfe, !PT ;  /* 0x0000100002047812 */ /* 0x000fe400078efe10 */
[----:B------:R-:W-:-:S04]  /*14d90*/  LOP3.LUT R14, R16, 0x3000, RZ, 0xfc, !PT ;  /* 0x00003000100e7812 */ /* 0x000fc800078efcff */
[----:B------:R-:W1:Y:S02]  /*14da0*/  LDSM.16.MT88.4 R4, [R4+UR40+0xc400] ;  /* 0x00c400280404783b */ /* 0x000e640008004200 */
[C-C-:B-1----:R-:W-:Y:S02]  /*14db0*/  PRMT R8, R4.reuse, 0x6420, R5.reuse ;  /* 0x0000642004087816 */ /* 0x142fe40000000005 */
[----:B------:R-:W-:Y:S02]  /*14dc0*/  PRMT R9, R4, 0x7531, R5 ;  /* 0x0000753104097816 */ /* 0x000fe40000000005 */
[C-C-:B------:R-:W-:Y:S02]  /*14dd0*/  PRMT R10, R6.reuse, 0x6420, R7.reuse ;  /* 0x00006420060a7816 */ /* 0x140fe40000000007 */
[----:B------:R-:W-:Y:S02]  /*14de0*/  PRMT R11, R6, 0x7531, R7 ;  /* 0x00007531060b7816 */ /* 0x000fe40000000007 */
[----:B------:R-:W-:-:S02]  /*14df0*/  IADD3 R4, R14, UR40, R2 ;  /* 0x000000280e047c10 */ /* 0x000fc4000fffe002 */
[----:B------:R-:W-:Y:S02]  /*14e00*/  LOP3.LUT R14, R16, 0x5000, RZ, 0xfc, !PT ;  /* 0x00005000100e7812 */ /* 0x000fe400078efcff */
[----:B--2---:R-:W-:-:S05]  /*14e10*/  IADD3 R12, R15, R12, R2 ;  /* 0x0000000c0f0c7210 */ /* 0x004fca0007ffe002 */
        /* <DEDUP_REMOVED lines=47> */
.L_x_3810:
[----:B--2---:R2:W-:Y:S01]  /*15110*/  SYNCS.ARRIVE.TRANS64.A1T0 RZ, [R13+URZ+0x2a850], RZ ;  /* 0x02a850ff0dff79a7 */ /* 0x0045e2000810003f */
[----:B------:R-:W-:Y:S01]  /*15120*/  BAR.SYNC.DEFER_BLOCKING 0x2, 0x80 ;  /* 0x0082000000007b1d */ /* 0x000fe20000010000 */
[C---:B------:R-:W-:Y:S01]  /*15130*/  ISETP.GT.AND P0, PT, R3.reuse, UR42, PT ;  /* 0x0000002a03007c0c */ /* 0x040fe2000bf04270 */
[----:B------:R-:W-:Y:S02]  /*15140*/  VIADD R3, R3, 0xffffffff ;  /* 0xffffffff03037836 */ /* 0x000fe40000000000 */
[----:B------:R-:W-:Y:S02]  /*15150*/  IMAD.MOV.U32 R2, RZ, RZ, R18 ;  /* 0x000000ffff027224 */ /* 0x000fe400078e0012 */
[----:B-1----:R-:W-:Y:S02]  /*15160*/  IMAD.MOV.U32 R8, RZ, RZ, R19 ;  /* 0x000000ffff087224 */ /* 0x002fe400078e0013 */
[----:B--2---:R-:W-:-:S05]  /*15170*/  @!P2 VIADD R13, R13, 0x2a880 ;  /* 0x0002a8800d0da836 */ /* 0x004fca0000000000 */
[----:B------:R-:W-:-:S04]  /*15180*/  @!P2 PRMT R13, RZ, 0x654, R13 ;  /* 0x00000654ff0da816 */ /* 0x000fc8000000000d */
[----:B------:R1:W-:Y:S01]  /*15190*/  @!P2 SYNCS.ARRIVE.TRANS64.RED.A1T0 RZ, [R13+URZ], RZ ;  /* 0x000000ff0dffa9a7 */ /* 0x0003e2000810043f */
[----:B------:R-:W-:Y:S05]  /*151a0*/  @P0 BRA `(.L_x_3811) ;  /* 0xffffffec00240947 */ /* 0x000fea000383ffff */
.L_x_3787:
[----:B------:R-:W-:Y:S04]  /*151b0*/  BSSY B0, `(.L_x_3812) ;  /* 0x000000f000007945 */ /* 0x000fe80003800000 */
[----:B------:R-:W-:Y:S05]  /*151c0*/  @P2 BRA `(.L_x_3813) ;  /* 0x0000000000342947 */ /* 0x000fea0003800000 */
[----:B------:R-:W2:Y:S01]  /*151d0*/  S2R R3, SR_LANEID ;  /* 0x0000000000037919 */ /* 0x000ea20000000000 */
[----:B------:R-:W-:Y:S01]  /*151e0*/  VOTEU.ANY UR4, UPT, PT ;  /* 0x0000000000047886 */ /* 0x000fe200038e0100 */
[----:B------:R-:W3:Y:S01]  /*151f0*/  LDC.64 R4, c[0x0][0xdf0] ;  /* 0x00037c00ff047b82 */ /* 0x000ee20000000a00 */
[----:B------:R-:W2:Y:S08]  /*15200*/  FLO.U32 R0, UR4 ;  /* 0x0000000400007d00 */ /* 0x000eb000080e0000 */
[----:B------:R-:W3:Y:S01]  /*15210*/  POPC R2, UR4 ;  /* 0x0000000400027d09 */ /* 0x000ee20008000000 */
[----:B--2---:R-:W-:-:S13]  /*15220*/  ISETP.EQ.U32.AND P0, PT, R0, R3, PT ;  /* 0x000000030000720c */ /* 0x004fda0003f02070 */
[----:B---3--:R-:W2:Y:S01]  /*15230*/  @P0 ATOMG.E.ADD.STRONG.GPU PT, R5, desc[UR50][R4.64], R2 ;  /* 0x00000002040509a8 */ /* 0x008ea200081ee1f2 */
[----:B------:R-:W3:Y:S02]  /*15240*/  S2R R3, SR_LTMASK ;  /* 0x0000000000037919 */ /* 0x000ee40000003900 */
[----:B---3--:R-:W-:-:S06]  /*15250*/  LOP3.LUT R3, R3, UR4, RZ, 0xc0, !PT ;  /* 0x0000000403037c12 */ /* 0x008fcc000f8ec0ff */
[----:B------:R-:W3:Y:S01]  /*15260*/  POPC R3, R3 ;  /* 0x0000000300037309 */ /* 0x000ee20000000000 */
[----:B--2---:R-:W3:Y:S02]  /*15270*/  SHFL.IDX PT, R0, R5, R0, 0x1f ;  /* 0x00001f0005007589 */ /* 0x004ee400000e0000 */
[----:B---3--:R-:W-:-:S05]  /*15280*/  IADD3 R0, R0, UR43, R3 ;  /* 0x0000002b00007c10 */ /* 0x008fca000fffe003 */
[----:B------:R2:W-:Y:S02]  /*15290*/  STL [R1+0x10], R0 ;  /* 0x0000100001007387 */ /* 0x0005e40000100800 */
.L_x_3813:
[----:B------:R-:W-:Y:S05]  /*152a0*/  BSYNC B0 ;  /* 0x0000000000007941 */ /* 0x000fea0003800000 */
.L_x_3812:
[----:B------:R-:W-:-:S06]  /*152b0*/  UISETP.NE.AND UP0, UPT, UR41, 0x3, UPT ;  /* 0x000000032900788c */ /* 0x000fcc000bf05270 */
[----:B------:R-:W-:-:S13]  /*152c0*/  PLOP3.LUT P0, PT, PT, PT, UP0, 0x80, 0x0 ;  /* 0x000000000000781c */ /* 0x000fda0003f0f008 */
[----:B------:R-:W-:Y:S05]  /*152d0*/  @!P0 BRA `(.L_x_3814) ;  /* 0x0000000000048947 */ /* 0x000fea0003800000 */
[----:B------:R-:W-:Y:S01]  /*152e0*/  BPT.TRAP 0x1 ;  /* 0x000000040000795c */ /* 0x000fe20000300000 */
.L_x_3814:
[----:B--2---:R-:W-:Y:S01]  /*152f0*/  IMAD.U32 R0, RZ, RZ, UR44 ;  /* 0x0000002cff007e24 */ /* 0x004fe2000f8e00ff */
[----:B------:R-:W-:Y:S01]  /*15300*/  LEA R2, R18, UR40, 0x3 ;  /* 0x0000002812027c11 */ /* 0x000fe2000f8e18ff */
[----:B------:R-:W-:Y:S03]  /*15310*/  BSSY B0, `(.L_x_3815) ;  /* 0x0000006000007945 */ /* 0x000fe60003800000 */
[----:B------:R-:W-:Y:S02]  /*15320*/  ISETP.NE.AND P1, PT, R0, 0x3, PT ;  /* 0x000000030000780c */ /* 0x000fe40003f25270 */
[----:B------:R-:W-:-:S04]  /*15330*/  LOP3.LUT R0, R19, 0x1, RZ, 0x3c, !PT ;  /* 0x0000000113007812 */ /* 0x000fc800078e3cff */
[----:B------:R-:W-:-:S04]  /*15340*/  SHF.L.U32 R0, R0, 0x1f, RZ ;  /* 0x0000001f00007819 */ /* 0x000fc800000006ff */
[----:B------:R-:W2:Y:S02]  /*15350*/  SYNCS.PHASECHK.TRANS64.TRYWAIT P0, [R2+URZ+0x2a870], R0 ;  /* 0x02a87000020075a7 */ /* 0x000ea4000800017f */
[----:B--2---:R-:W-:Y:S05]  /*15360*/  @!P0 BRA `(.L_x_3816) ;  /* 0x00000014002c8947 */ /* 0x004fea0003800000 */
.L_x_3852:
[----:B------:R-:W-:Y:S05]  /*15370*/  BSYNC B0 ;  /* 0x0000000000007941 */ /* 0x000fea0003800000 */
.L_x_3815:
[----:B------:R-:W-:Y:S05]  /*15380*/  @!P1 BRA `(.L_x_3817) ;  /* 0x0000000000049947 */ /* 0x000fea0003800000 */
[----:B------:R-:W-:Y:S01]  /*15390*/  BPT.TRAP 0x1 ;  /* 0x000000040000795c */ /* 0x000fe20000300000 */
.L_x_3817:
[----:B--2---:R-:W-:-:S04]  /*153a0*/  SHF.L.U32 R0, R19, 0x1f, RZ ;  /* 0x0000001f13007819 */ /* 0x004fc800000006ff */
[----:B------:R-:W2:Y:S02]  /*153b0*/  SYNCS.PHASECHK.TRANS64.TRYWAIT P0, [R2+URZ+0x2a860], R0 ;  /* 0x02a86000020075a7 */ /* 0x000ea4000800017f */
[----:B--2---:R-:W-:Y:S05]  /*153c0*/  @!P0 BRA `(.L_x_3818) ;  /* 0x0000001400288947 */ /* 0x004fea0003800000 */
.L_x_3853:
[----:B------:R-:W2:Y:S04]  /*153d0*/  LDL R12, [R1] ;  /* 0x00000000010c7983 */ /* 0x000ea80000100800 */
[----:B------:R-:W3:Y:S01]  /*153e0*/  LDL R14, [R1+0x8] ;  /* 0x00000800010e7983 */ /* 0x000ee20000100800 */
[----:B------:R-:W-:Y:S01]  /*153f0*/  IMAD R3, R18, 0x6000, RZ ;  /* 0x0000600012037824 */ /* 0x000fe200078e02ff */
[----:B------:R-:W-:Y:S05]  /*15400*/  WARPSYNC.ALL ;  /* 0x0000000000007948 */ /* 0x000fea0003800000 */
[----:B------:R-:W-:Y:S01]  /*15410*/  LOP3.LUT R4, R3, R16, RZ, 0xfc, !PT ;  /* 0x0000001003047212 */ /* 0x000fe200078efcff */
[----:B-1----:R-:W-:-:S04]  /*15420*/  IMAD.U32 R13, RZ, RZ, UR40 ;  /* 0x00000028ff0d7e24 */ /* 0x002fc8000f8e00ff */
[----:B------:R-:W-:Y:S01]  /*15430*/  VIADD R13, R13, 0x400 ;  /* 0x000004000d0d7836 */ /* 0x000fe20000000000 */
[----:B------:R-:W1:Y:S02]  /*15440*/  LDSM.16.MT88.4 R4, [R4+UR40+0xc400] ;  /* 0x00c400280404783b */ /* 0x000e640008004200 */
[C-C-:B-1----:R-:W-:Y:S02]  /*15450*/  PRMT R8, R4.reuse, 0x6420, R5.reuse ;  /* 0x0000642004087816 */ /* 0x142fe40000000005 */
[----:B------:R-:W-:Y:S02]  /*15460*/  PRMT R9, R4, 0x7531, R5 ;  /* 0x0000753104097816 */ /* 0x000fe40000000005 */
[C-C-:B------:R-:W-:Y:S02]  /*15470*/  PRMT R10, R6.reuse, 0x6420, R7.reuse ;  /* 0x00006420060a7816 */ /* 0x140fe40000000007 */
[----:B------:R-:W-:Y:S02]  /*15480*/  PRMT R11, R6, 0x7531, R7 ;  /* 0x00007531060b7816 */ /* 0x000fe40000000007 */
[----:B--2---:R-:W-:-:S05]  /*15490*/  LOP3.LUT R0, R3, R12, RZ, 0xfc, !PT ;  /* 0x0000000c03007212 */ /* 0x004fca00078efcff */
[----:B------:R-:W-:-:S05]  /*154a0*/  IMAD.IADD R0, R13, 0x1, R0 ;  /* 0x000000010d007824 */ /* 0x000fca00078e0200 */
[----:B------:R1:W-:Y:S02]  /*154b0*/  STSM.16.M88.4 [R0], R8 ;  /* 0x0000000800007844 */ /* 0x0003e40000000200 */
[----:B-1----:R-:W-:-:S05]  /*154c0*/  VIADD R0, R3, 0x2000 ;  /* 0x0000200003007836 */ /* 0x002fca0000000000 */
[C---:B------:R-:W-:Y:S02]  /*154d0*/  LOP3.LUT R4, R0.reuse, R16, RZ, 0xfc, !PT ;  /* 0x0000001000047212 */ /* 0x040fe400078efcff */
[----:B------:R-:W-:-:S04]  /*154e0*/  LOP3.LUT R0, R0, R12, RZ, 0xfc, !PT ;  /* 0x0000000c00007212 */ /* 0x000fc800078efcff */
[----:B------:R-:W1:Y:S01]  /*154f0*/  LDSM.16.MT88.4 R4, [R4+UR40+0xc400] ;  /* 0x00c400280404783b */ /* 0x000e620008004200 */
[----:B------:R-:W-:Y:S01]  /*15500*/  IMAD.IADD R0, R13, 0x1, R0 ;  /* 0x000000010d007824 */ /* 0x000fe200078e0200 */
[C-C-:B-1----:R-:W-:Y:S02]  /*15510*/  PRMT R8, R4.reuse, 0x6420, R5.reuse ;  /* 0x0000642004087816 */ /* 0x142fe40000000005 */
[----:B------:R-:W-:Y:S02]  /*15520*/  PRMT R9, R4, 0x7531, R5 ;  /* 0x0000753104097816 */ /* 0x000fe40000000005 */
[C-C-:B------:R-:W-:Y:S02]  /*15530*/  PRMT R10, R6.reuse, 0x6420, R7.reuse ;  /* 0x00006420060a7816 */ /* 0x140fe40000000007 */
[----:B------:R-:W-:-:S05]  /*15540*/  PRMT R11, R6, 0x7531, R7 ;  /* 0x00007531060b7816 */ /* 0x000fca0000000007 */
[----:B------:R1:W-:Y:S02]  /*15550*/  STSM.16.M88.4 [R0], R8 ;  /* 0x0000000800007844 */ /* 0x0003e40000000200 */
[----:B-1----:R-:W-:-:S05]  /*15560*/  VIADD R0, R3, 0x4000 ;  /* 0x0000400003007836 */ /* 0x002fca0000000000 */
[C---:B------:R-:W-:Y:S02]  /*15570*/  LOP3.LUT R4, R0.reuse, R16, RZ, 0xfc, !PT ;  /* 0x0000001000047212 */ /* 0x040fe400078efcff */
[----:B------:R-:W-:Y:S02]  /*15580*/  LOP3.LUT R0, R0, R12, RZ, 0xfc, !PT ;  /* 0x0000000c00007212 */ /* 0x000fe400078efcff */
[----:B------:R-:W-:Y:S02]  /*15590*/  LOP3.LUT R12, R16, 0x2800, RZ, 0xfc, !PT ;  /* 0x00002800100c7812 */ /* 0x000fe400078efcff */
[----:B------:R-:W1:Y:S01]  /*155a0*/  LDSM.16.MT88.4 R4, [R4+UR40+0xc400] ;  /* 0x00c400280404783b */ /* 0x000e620008004200 */
[----:B------:R-:W-:Y:S01]  /*155b0*/  IMAD.IADD R0, R13, 0x1, R0 ;  /* 0x000000010d007824 */ /* 0x000fe200078e0200 */
[C-C-:B-1----:R-:W-:Y:S02]  /*155c0*/  PRMT R8, R4.reuse, 0x6420, R5.reuse ;  /* 0x0000642004087816 */ /* 0x142fe40000000005 */
[----:B------:R-:W-:-:S02]  /*155d0*/  PRMT R9, R4, 0x7531, R5 ;  /* 0x0000753104097816 */ /* 0x000fc40000000005 */
[C-C-:B------:R-:W-:Y:S02]  /*155e0*/  PRMT R10, R6.reuse, 0x6420, R7.reuse ;  /* 0x00006420060a7816 */ /* 0x140fe40000000007 */
[----:B------:R-:W-:Y:S02]  /*155f0*/  PRMT R11, R6, 0x7531, R7 ;  /* 0x00007531060b7816 */ /* 0x000fe40000000007 */
[----:B------:R-:W-:-:S03]  /*15600*/  LOP3.LUT R4, R3, 0x800, R16, 0xfe, !PT ;  /* 0x0000080003047812 */ /* 0x000fc600078efe10 */
[----:B------:R3:W-:Y:S04]  /*15610*/  STSM.16.M88.4 [R0], R8 ;  /* 0x0000000800007844 */ /* 0x0007e80000000200 */
[----:B------:R-:W1:Y:S01]  /*15620*/  LDSM.16.MT88.4 R4, [R4+UR40+0xc400] ;  /* 0x00c400280404783b */ /* 0x000e620008004200 */
[----:B---3--:R-:W-:-:S03]  /*15630*/  IADD3 R0, R13, R14, R3 ;  /* 0x0000000e0d007210 */ /* 0x008fc60007ffe003 */
[----:B------:R-:W2:Y:S01]  /*15640*/  LDL R14, [R1+0x4] ;  /* 0x00000400010e7983 */ /* 0x000ea20000100800 */
[C-C-:B-1----:R-:W-:Y:S02]  /*15650*/  PRMT R8, R4.reuse, 0x6420, R5.reuse ;  /* 0x0000642004087816 */ /* 0x142fe40000000005 */
[----:B------:R-:W-:Y:S02]  /*15660*/  PRMT R9, R4, 0x7531, R5 ;  /* 0x0000753104097816 */ /* 0x000fe40000000005 */
[C-C-:B------:R-:W-:Y:S02]  /*15670*/  PRMT R10, R6.reuse, 0x6420, R7.reuse ;  /* 0x00006420060a7816 */ /* 0x140fe40000000007 */
[----:B------:R-:W-:Y:S02]  /*15680*/  PRMT R11, R6, 0x7531, R7 ;  /* 0x00007531060b7816 */ /* 0x000fe40000000007 */
[----:B------:R-:W-:-:S03]  /*15690*/  IADD3 R4, R12, UR40, R3 ;  /* 0x000000280c047c10 */ /* 0x000fc6000fffe003 */
[----:B------:R-:W-:Y:S04]  /*156a0*/  STSM.16.M88.4 [R0], R8 ;  /* 0x0000000800007844 */ /* 0x000fe80000000200 */
[----:B------:R-:W1:Y:S01]  /*156b0*/  LDSM.16.MT88.4 R4, [R4+0xc400] ;  /* 0x00c400000404783b */ /* 0x000e620000004200 */
[----:B------:R-:W-:Y:S02]  /*156c0*/  LOP3.LUT R12, R16, 0x4800, RZ, 0xfc, !PT ;  /* 0x00004800100c7812 */ /* 0x000fe400078efcff */
        /* <DEDUP_REMOVED lines=12> */
[----:B------:R-:W-:-:S06]  /*15790*/  LOP3.LUT R4, R3, 0x1000, R16, 0xfe, !PT ;  /* 0x0000100003047812 */ /* 0x000fcc00078efe10 */
[----:B------:R-:W1:Y:S01]  /*157a0*/  LDSM.16.MT88.4 R4, [R4+UR40+0xc400] ;  /* 0x00c400280404783b */ /* 0x000e620008004200 */
[----:B--2---:R-:W-:-:S03]  /*157b0*/  IADD3 R0, R13, R14, R3 ;  /* 0x0000000e0d007210 */ /* 0x004fc60007ffe003 */
[----:B------:R-:W2:Y:S01]  /*157c0*/  LDL R14, [R1+0xc] ;  /* 0x00000c00010e7983 */ /* 0x000ea20000100800 */
[----:B------:R-:W-:Y:S02]  /*157d0*/  LOP3.LUT R12, R16, 0x3000, RZ, 0xfc, !PT ;  /* 0x00003000100c7812 */ /* 0x000fe400078efcff */
        /* <DEDUP_REMOVED lines=18> */
[----:B------:R-:W-:Y:S02]  /*15900*/  PRMT R11, R6, 0x7531, R7 ;  /* 0x00007531060b7816 */ /* 0x000fe40000000007 */
[----:B------:R-:W-:-:S03]  /*15910*/  LOP3.LUT R4, R3, 0x1800, R16, 0xfe, !PT ;  /* 0x0000180003047812 */ /* 0x000fc600078efe10 */
[----:B------:R-:W-:Y:S04]  /*15920*/  STSM.16.M88.4 [R0+0x4000], R8 ;  /* 0x0040000800007844 */ /* 0x000fe80000000200 */
[----:B------:R-:W1:Y:S01]  /*15930*/  LDSM.16.MT88.4 R4, [R4+UR40+0xc400] ;  /* 0x00c400280404783b */ /* 0x000e620008004200 */
[----:B------:R-:W-:Y:S02]  /*15940*/  LOP3.LUT R12, R16, 0x3800, RZ, 0xfc, !PT ;  /* 0x00003800100c7812 */ /* 0x000fe400078efcff */
[C-C-:B-1----:R-:W-:Y:S02]  /*15950*/  PRMT R8, R4.reuse, 0x6420, R5.reuse ;  /* 0x0000642004087816 */ /* 0x142fe40000000005 */
[----:B------:R-:W-:Y:S02]  /*15960*/  PRMT R9, R4, 0x7531, R5 ;  /* 0x0000753104097816 */ /* 0x000fe40000000005 */
[----:B------:R-:W-:-:S02]  /*15970*/  PRMT R10, R6, 0x6420, R7 ;  /* 0x00006420060a7816 */ /* 0x000fc40000000007 */
[----:B------:R-:W-:Y:S02]  /*15980*/  PRMT R11, R6, 0x7531, R7 ;  /* 0x00007531060b7816 */ /* 0x000fe40000000007 */
[--C-:B------:R-:W-:Y:S02]  /*15990*/  IADD3 R4, R12, UR40, R3.reuse ;  /* 0x000000280c047c10 */ /* 0x100fe4000fffe003 */
        /* <DEDUP_REMOVED lines=24> */
.L_x_3819:
[----:B--2---:R2:W-:Y:S01]  /*15b20*/  SYNCS.ARRIVE.TRANS64.A1T0 RZ, [R2+URZ+0x2a850], RZ ;  /* 0x02a850ff02ff79a7 */ /* 0x0045e2000810003f */
[----:B------:R-:W-:Y:S01]  /*15b30*/  VIADD R18, R18, 0x1 ;  /* 0x0000000112127836 */ /* 0x000fe20000000000 */
[----:B------:R-:W-:Y:S04]  /*15b40*/  BAR.SYNC.DEFER_BLOCKING 0x2, 0x80 ;  /* 0x0082000000007b1d */ /* 0x000fe80000010000 */
[----:B------:R-:W-:Y:S01]  /*15b50*/  ISETP.NE.AND P0, PT, R18, 0x2, PT ;  /* 0x000000021200780c */ /* 0x000fe20003f05270 */
[----:B--2---:R-:W-:-:S03]  /*15b60*/  @!P2 VIADD R2, R2, 0x2a880 ;  /* 0x0002a8800202a836 */ /* 0x004fc60000000000 */
[----:B-1----:R-:W-:Y:S02]  /*15b70*/  SEL R0, RZ, 0x1, P0 ;  /* 0x00000001ff007807 */ /* 0x002fe40000000000 */
[----:B------:R-:W-:Y:S02]  /*15b80*/  SEL R18, R18, RZ, P0 ;  /* 0x000000ff12127207 */ /* 0x000fe40000000000 */
[----:B------:R-:W-:Y:S02]  /*15b90*/  @!P2 PRMT R2, RZ, 0x654, R2 ;  /* 0x00000654ff02a816 */ /* 0x000fe40000000002 */
[----:B------:R-:W-:Y:S02]  /*15ba0*/  LOP3.LUT R19, R19, R0, RZ, 0x3c, !PT ;  /* 0x0000000013137212 */ /* 0x000fe400078e3cff */
[----:B------:R3:W-:Y:S05]  /*15bb0*/  @!P2 SYNCS.ARRIVE.TRANS64.RED.A1T0 RZ, [R2+URZ], RZ ;  /* 0x000000ff02ffa9a7 */ /* 0x0007ea000810043f */
.L_x_3771:
[----:B------:R-:W-:Y:S05]  /*15bc0*/  BSYNC B6 ;  /* 0x0000000000067941 */ /* 0x000fea0003800000 */
.L_x_3769:
[----:B--2---:R-:W2:Y:S04]  /*15bd0*/  LDL R0, [R1+0x18] ;  /* 0x0000180001007983 */ /* 0x004ea80000100800 */
[----:B-1-3--:R1:W5:Y:S01]  /*15be0*/  LDL R2, [R1+0x10] ;  /* 0x0000100001027983 */ /* 0x00a3620000100800 */
[----:B--2---:R-:W-:-:S13]  /*15bf0*/  LOP3.LUT P0, RZ, R0, 0x2, RZ, 0xc0, !PT ;  /* 0x0000000200ff7812 */ /* 0x004fda000780c0ff */
        /* <DEDUP_REMOVED lines=9> */
.L_x_3820:
        /* <DEDUP_REMOVED lines=11> */
.L_x_3821:
[----:B--2---:R-:W2:Y:S01]  /*15d40*/  LDL R0, [R1+0x10] ;  /* 0x0000100001007983 */ /* 0x004ea20000100800 */
[----:B------:R-:W-:Y:S02]  /*15d50*/  ULDC UR4, c[0x0][0xda8] ;  /* 0x00036a0000047ab9 */ /* 0x000fe40000000800 */
[----:B--2---:R-:W-:-:S13]  /*15d60*/  ISETP.GE.AND P0, PT, R0, UR4, PT ;  /* 0x0000000400007c0c */ /* 0x004fda000bf06270 */
[----:B------:R-:W-:Y:S05]  /*15d70*/  @!P0 BRA `(.L_x_3822) ;  /* 0xffffffc400c08947 */ /* 0x000fea000383ffff */
.L_x_3760:
[----:B------:R-:W2:Y:S01]  /*15d80*/  LDL.LU R0, [R1+0x1c] ;  /* 0x00001c0001007983 */ /* 0x000ea20000300800 */
        /* <DEDUP_REMOVED lines=11> */
.L_x_3854:
[----:B------:R-:W-:Y:S05]  /*15e40*/  BSYNC B0 ;  /* 0x0000000000007941 */ /* 0x000fea0003800000 */
.L_x_3823:
[----:B------:R-:W-:-:S03]  /*15e50*/  UMOV UR4, 0xffffffff ;  /* 0xffffffff00047882 */ /* 0x000fc60000000000 */
[----:B------:R-:W-:Y:S05]  /*15e60*/  BRA.DIV UR4, `(.L_x_3825) ;  /* 0x0000000a04a87947 */ /* 0x000fea000b800000 */
[----:B-1----:R-:W1:Y:S02]  /*15e70*/  S2R R0, SR_TID.X ;  /* 0x0000000000007919 */ /* 0x002e640000002100 */
[----:B-1----:R-:W-:-:S04]  /*15e80*/  SHF.R.U32.HI R0, RZ, 0x5, R0 ;  /* 0x00000005ff007819 */ /* 0x002fc80000011600 */
[----:B------:R-:W-:-:S05]  /*15e90*/  LOP3.LUT R0, R0, 0x3, RZ, 0xc0, !PT ;  /* 0x0000000300007812 */ /* 0x000fca00078ec0ff */
[----:B------:R1:W2:Y:S02]  /*15ea0*/  SHFL.IDX PT, R14, R0, RZ, 0x1f ;  /* 0x00001fff000e7589 */ /* 0x0002a400000e0000 */
.L_x_3857:
[----:B--2---:R-:W-:Y:S01]  /*15eb0*/  ISETP.NE.AND P0, PT, R14, RZ, PT ;  /* 0x000000ff0e00720c */ /* 0x004fe20003f05270 */
[----:B------:R-:W-:-:S12]  /*15ec0*/  BSSY B0, `(.L_x_3826) ;  /* 0x000002b000007945 */ /* 0x000fd80003800000 */
[----:B------:R-:W-:Y:S05]  /*15ed0*/  @P0 BRA `(.L_x_3827) ;  /* 0x0000000000a40947 */ /* 0x000fea0003800000 */
[----:B------:R-:W-:-:S03]  /*15ee0*/  UMOV UR4, 0xffffffff ;  /* 0xffffffff00047882 */ /* 0x000fc60000000000 */
[----:B------:R-:W-:Y:S05]  /*15ef0*/  BRA.DIV UR4, `(.L_x_3828) ;  /* 0x0000000a04b87947 */ /* 0x000fea000b800000 */
[----:B------:R-:W-:-:S13]  /*15f00*/  ELECT P6, URZ, PT ;  /* 0x00000000003f782f */ /* 0x000fda00038c0000 */
.L_x_3860:
[----:B------:R-:W-:Y:S05]  /*15f10*/  @!P6 BRA `(.L_x_3827) ;  /* 0x000000000094e947 */ /* 0x000fea0003800000 */
[----:B------:R-:W-:-:S06]  /*15f20*/  ULOP3.LUT UR4, UR46, 0x2, URZ, 0xfc, !UPT ;  /* 0x000000022e047892 */ /* 0x000fcc000f8efc3f */
[----:B-1----:R-:W-:-:S05]  /*15f30*/  IMAD.U32 R0, RZ, RZ, UR4 ;  /* 0x00000004ff007e24 */ /* 0x002fca000f8e00ff */
[----:B------:R-:W-:-:S13]  /*15f40*/  ISETP.NE.AND P0, PT, R0, 0x3, PT ;  /* 0x000000030000780c */ /* 0x000fda0003f05270 */
[----:B------:R-:W-:Y:S05]  /*15f50*/  @!P0 BRA `(.L_x_3829) ;  /* 0x0000000000048947 */ /* 0x000fea0003800000 */
[----:B------:R-:W-:Y:S01]  /*15f60*/  BPT.TRAP 0x1 ;  /* 0x000000040000795c */ /* 0x000fe20000300000 */
.L_x_3829:
[----:B------:R-:W-:Y:S01]  /*15f70*/  VIADD R5, R3, 0x2a840 ;  /* 0x0002a84003057836 */ /* 0x000fe20000000000 */
[----:B------:R-:W-:Y:S01]  /*15f80*/  SHF.L.U32 R4, R19, 0x1f, RZ ;  /* 0x0000001f13047819 */ /* 0x000fe200000006ff */
[C---:B------:R-:W-:Y:S02]  /*15f90*/  VIADD R0, R18.reuse, 0x1 ;  /* 0x0000000112007836 */ /* 0x040fe40000000000 */
[----:B------:R-:W-:-:S03]  /*15fa0*/  IMAD R7, R18, 0x8, R5 ;  /* 0x0000000812077824 */ /* 0x000fc600078e0205 */
[----:B------:R-:W-:Y:S01]  /*15fb0*/  ISETP.NE.AND P2, PT, R0, 0x2, PT ;  /* 0x000000020000780c */ /* 0x000fe20003f45270 */
[----:B------:R-:W1:Y:S03]  /*15fc0*/  SYNCS.PHASECHK.TRANS64.TRYWAIT P1, [R7+URZ], R4 ;  /* 0x00000004070075a7 */ /* 0x000e66000802017f */
[----:B------:R-:W-:-:S04]  /*15fd0*/  SEL R2, RZ, 0x1, P2 ;  /* 0x00000001ff027807 */ /* 0x000fc80001000000 */
[----:B------:R-:W-:Y:S02]  /*15fe0*/  LOP3.LUT R19, R19, R2, RZ, 0x3c, !PT ;  /* 0x0000000213137212 */ /* 0x000fe400078e3cff */
[----:B------:R-:W-:Y:S02]  /*15ff0*/  SEL R2, R0, RZ, P2 ;  /* 0x000000ff00027207 */ /* 0x000fe40001000000 */
[----:B------:R-:W-:-:S03]  /*16000*/  SHF.L.U32 R0, R19, 0x1f, RZ ;  /* 0x0000001f13007819 */ /* 0x000fc600000006ff */
[----:B------:R-:W-:Y:S01]  /*16010*/  IMAD R5, R2, 0x8, R5 ;  /* 0x0000000802057824 */ /* 0x000fe200078e0205 */
[----:B-1----:R-:W-:Y:S06]  /*16020*/  @!P1 BRA `(.L_x_3830) ;  /* 0x00000008008c9947 */ /* 0x002fec0003800000 */
.L_x_3861:
[----:B------:R-:W2:Y:S02]  /*16030*/  SYNCS.PHASECHK.TRANS64.TRYWAIT P1, [R5+URZ], R0 ;  /* 0x00000000050075a7 */ /* 0x000ea4000802017f */
[----:B--2---:R-:W-:Y:S05]  /*16040*/  @!P1 BRA `(.L_x_3831) ;  /* 0x0000000800989947 */ /* 0x004fea0003800000 */
.L_x_3862:
[----:B------:R-:W-:Y:S05]  /*16050*/  @!P0 BRA `(.L_x_3832) ;  /* 0x0000000000048947 */ /* 0x000fea0003800000 */
[----:B------:R-:W-:Y:S01]  /*16060*/  BPT.TRAP 0x1 ;  /* 0x000000040000795c */ /* 0x000fe20000300000 */
.L_x_3832:
[----:B--2---:R-:W-:-:S04]  /*16070*/  IMAD R5, R18, 0x8, R3 ;  /* 0x0000000812057824 */ /* 0x004fc800078e0203 */
[----:B------:R-:W2:Y:S02]  /*16080*/  SYNCS.PHASECHK.TRANS64.TRYWAIT P1, [R5+URZ+0x2a860], R4 ;  /* 0x02a86004050075a7 */ /* 0x000ea4000802017f */
[----:B--2---:R-:W-:Y:S05]  /*16090*/  @!P1 BRA `(.L_x_3833) ;  /* 0x0000000800989947 */ /* 0x004fea0003800000 */
.L_x_3863:
[----:B------:R-:W-:Y:S05]  /*160a0*/  @!P0 BRA `(.L_x_3834) ;  /* 0x0000000000048947 */ /* 0x000fea0003800000 */
[----:B------:R-:W-:Y:S01]  /*160b0*/  BPT.TRAP 0x1 ;  /* 0x000000040000795c */ /* 0x000fe20000300000 */
.L_x_3834:
[----:B------:R-:W-:-:S04]  /*160c0*/  IMAD R3, R2, 0x8, R3 ;  /* 0x0000000802037824 */ /* 0x000fc800078e0203 */
[----:B------:R-:W3:Y:S02]  /*160d0*/  SYNCS.PHASECHK.TRANS64.TRYWAIT P1, [R3+URZ+0x2a860], R0 ;  /* 0x02a86000030075a7 */ /* 0x000ee4000802017f */
[----:B---3--:R-:W-:Y:S05]  /*160e0*/  @!P1 BRA `(.L_x_3835) ;  /* 0x0000000800989947 */ /* 0x008fea0003800000 */
.L_x_3864:
[----:B------:R-:W-:Y:S05]  /*160f0*/  @!P0 BRA `(.L_x_3836) ;  /* 0x0000000000048947 */ /* 0x000fea0003800000 */
[----:B------:R-:W-:Y:S01]  /*16100*/  BPT.TRAP 0x1 ;  /* 0x000000040000795c */ /* 0x000fe20000300000 */
.L_x_3836:
[----:B------:R-:W4:Y:S02]  /*16110*/  SYNCS.PHASECHK.TRANS64.TRYWAIT P0, [R5+URZ+0x2a880], R4 ;  /* 0x02a88004050075a7 */ /* 0x000f24000800017f */
[----:B----4-:R-:W-:Y:S05]  /*16120*/  @!P0 BRA `(.L_x_3837) ;  /* 0x00000008009c8947 */ /* 0x010fea0003800000 */
.L_x_3838:
[----:B------:R1:W1:Y:S02]  /*16130*/  SYNCS.PHASECHK.TRANS64.TRYWAIT P0, [R3+URZ+0x2a880], R0 ;  /* 0x02a88000030075a7 */ /* 0x000264000800017f */
[----:B-1----:R-:W-:Y:S05]  /*16140*/  @!P0 NANOSLEEP.SYNCS 0x989680 ;  /* 0x009896800000895d */ /* 0x002fea0003900000 */
[----:B------:R-:W1:Y:S02]  /*16150*/  @!P0 SYNCS.PHASECHK.TRANS64 P0, [R3+URZ+0x2a880], R0 ;  /* 0x02a88000030085a7 */ /* 0x000e64000800007f */
[----:B-1----:R-:W-:Y:S05]  /*16160*/  @!P0 BRA `(.L_x_3838) ;  /* 0xfffffffc00f08947 */ /* 0x002fea000383ffff */
.L_x_3827:
[----:B------:R-:W-:Y:S05]  /*16170*/  BSYNC B0 ;  /* 0x0000000000007941 */ /* 0x000fea0003800000 */
.L_x_3826:
[----:B------:R-:W-:Y:S05]  /*16180*/  EXIT ;  /* 0x000000000000794d */ /* 0x000fea0003800000 */
.L_x_3673:
[----:B-1----:R-:W-:-:S04]  /*16190*/  IMAD.U32 R3, RZ, RZ, UR39 ;  /* 0x00000027ff037e24 */ /* 0x002fc8000f8e00ff */
[----:B------:R1:W2:Y:S03]  /*161a0*/  SYNCS.PHASECHK.TRANS64.TRYWAIT P1, [R3+URZ+0x2a800], R6 ;  /* 0x02a80006030075a7 */ /* 0x0002a6000802017f */
[----:B--2---:R-:W-:Y:S05]  /*161b0*/  @!P1 NANOSLEEP.SYNCS 0x989680 ;  /* 0x009896800000995d */ /* 0x004fea0003900000 */
[----:B------:R-:W2:Y:S02]  /*161c0*/  @!P1 SYNCS.PHASECHK.TRANS64 P1, [R3+URZ+0x2a800], R6 ;  /* 0x02a80006030095a7 */ /* 0x000ea4000802007f */
[----:B--2---:R-:W-:Y:S05]  /*161d0*/  @!P1 BRA `(.L_x_3673) ;  /* 0xfffffffc00ec9947 */ /* 0x004fea000383ffff */
[----:B------:R-:W-:Y:S05]  /*161e0*/  BRA `(.L_x_3839) ;  /* 0xfffffeb800f87947 */ /* 0x000fea000383ffff */
.L_x_3677:
[----:B--2---:R2:W3:Y:S02]  /*161f0*/  SYNCS.PHASECHK.TRANS64.TRYWAIT P2, [R3+URZ+0x2a830], R2 ;  /* 0x02a83002030075a7 */ /* 0x0044e4000804017f */
[----:B---3--:R-:W-:Y:S05]  /*16200*/  @!P2 NANOSLEEP.SYNCS 0x989680 ;  /* 0x009896800000a95d */ /* 0x008fea0003900000 */
[----:B------:R-:W3:Y:S02]  /*16210*/  @!P2 SYNCS.PHASECHK.TRANS64 P2, [R3+URZ+0x2a830], R2 ;  /* 0x02a830020300a5a7 */ /* 0x000ee4000804007f */
[----:B---3--:R-:W-:Y:S05]  /*16220*/  @!P2 BRA `(.L_x_3677) ;  /* 0xfffffffc00f0a947 */ /* 0x008fea000383ffff */
[----:B------:R-:W-:Y:S05]  /*16230*/  BRA `(.L_x_3676) ;  /* 0xfffffebc001c7947 */ /* 0x000fea000383ffff */
.L_x_3693:
[----:B--2---:R-:W-:-:S04]  /*16240*/  IMAD.U32 R11, RZ, RZ, UR6 ;  /* 0x00000006ff0b7e24 */ /* 0x004fc8000f8e00ff */
[----:B------:R2:W3:Y:S03]  /*16250*/  SYNCS.PHASECHK.TRANS64.TRYWAIT P2, [R11+URZ+0x2a830], R10 ;  /* 0x02a8300a0b0075a7 */ /* 0x0004e6000804017f */
[----:B---3--:R-:W-:Y:S05]  /*16260*/  @!P2 NANOSLEEP.SYNCS 0x989680 ;  /* 0x009896800000a95d */ /* 0x008fea0003900000 */
[----:B------:R-:W3:Y:S02]  /*16270*/  @!P2 SYNCS.PHASECHK.TRANS64 P2, [R11+URZ+0x2a830], R10 ;  /* 0x02a8300a0b00a5a7 */ /* 0x000ee4000804007f */
[----:B---3--:R-:W-:Y:S05]  /*16280*/  @!P2 BRA `(.L_x_3693) ;  /* 0xfffffffc00eca947 */ /* 0x008fea000383ffff */
[----:B------:R-:W-:Y:S05]  /*16290*/  BRA `(.L_x_3690) ;  /* 0xfffffef400a07947 */ /* 0x000fea000383ffff */
.L_x_3697:
[----:B--2---:R-:W-:-:S04]  /*162a0*/  IMAD.U32 R11, RZ, RZ, UR6 ;  /* 0x00000006ff0b7e24 */ /* 0x004fc8000f8e00ff */
[----:B------:R2:W3:Y:S03]  /*162b0*/  SYNCS.PHASECHK.TRANS64.TRYWAIT P2, [R11+URZ+0x2a850], R10 ;  /* 0x02a8500a0b0075a7 */ /* 0x0004e6000804017f */
[----:B---3--:R-:W-:Y:S05]  /*162c0*/  @!P2 NANOSLEEP.SYNCS 0x989680 ;  /* 0x009896800000a95d */ /* 0x008fea0003900000 */
[----:B------:R-:W3:Y:S02]  /*162d0*/  @!P2 SYNCS.PHASECHK.TRANS64 P2, [R11+URZ+0x2a850], R10 ;  /* 0x02a8500a0b00a5a7 */ /* 0x000ee4000804007f */
[----:B---3--:R-:W-:Y:S05]  /*162e0*/  @!P2 BRA `(.L_x_3697) ;  /* 0xfffffffc00eca947 */ /* 0x008fea000383ffff */
[----:B------:R-:W-:Y:S05]  /*162f0*/  BRA `(.L_x_3694) ;  /* 0xfffffef800407947 */ /* 0x000fea000383ffff */
.L_x_3715:
[----:B--2---:R-:W-:-:S04]  /*16300*/  IMAD.U32 R8, RZ, RZ, UR6 ;  /* 0x00000006ff087e24 */ /* 0x004fc8000f8e00ff */
[----:B------:R2:W3:Y:S03]  /*16310*/  SYNCS.PHASECHK.TRANS64.TRYWAIT P2, [R8+URZ+0x2a830], R7 ;  /* 0x02a83007080075a7 */ /* 0x0004e6000804017f */
[----:B---3--:R-:W-:Y:S05]  /*16320*/  @!P2 NANOSLEEP.SYNCS 0x989680 ;  /* 0x009896800000a95d */ /* 0x008fea0003900000 */
[----:B------:R-:W3:Y:S02]  /*16330*/  @!P2 SYNCS.PHASECHK.TRANS64 P2, [R8+URZ+0x2a830], R7 ;  /* 0x02a830070800a5a7 */ /* 0x000ee4000804007f */
[----:B---3--:R-:W-:Y:S05]  /*16340*/  @!P2 BRA `(.L_x_3715) ;  /* 0xfffffffc00eca947 */ /* 0x008fea000383ffff */
[----:B------:R-:W-:Y:S05]  /*16350*/  BRA `(.L_x_3712) ;  /* 0xffffff3000287947 */ /* 0x000fea000383ffff */
.L_x_3719:
[----:B--2---:R-:W-:-:S04]  /*16360*/  IMAD.U32 R8, RZ, RZ, UR6 ;  /* 0x00000006ff087e24 */ /* 0x004fc8000f8e00ff */
[----:B------:R2:W3:Y:S03]  /*16370*/  SYNCS.PHASECHK.TRANS64.TRYWAIT P2, [R8+URZ+0x2a850], R7 ;  /* 0x02a85007080075a7 */ /* 0x0004e6000804017f */
[----:B---3--:R-:W-:Y:S05]  /*16380*/  @!P2 NANOSLEEP.SYNCS 0x989680 ;  /* 0x009896800000a95d */ /* 0x008fea0003900000 */
[----:B------:R-:W3:Y:S02]  /*16390*/  @!P2 SYNCS.PHASECHK.TRANS64 P2, [R8+URZ+0x2a850], R7 ;  /* 0x02a850070800a5a7 */ /* 0x000ee4000804007f */
[----:B---3--:R-:W-:Y:S05]  /*163a0*/  @!P2 BRA `(.L_x_3719) ;  /* 0xfffffffc00eca947 */ /* 0x008fea000383ffff */
[----:B------:R-:W-:Y:S05]  /*163b0*/  BRA `(.L_x_3716) ;  /* 0xffffff3000d47947 */ /* 0x000fea000383ffff */
.L_x_3726:
[----:B--2---:R-:W-:-:S04]  /*163c0*/  IMAD.U32 R8, RZ, RZ, UR6 ;  /* 0x00000006ff087e24 */ /* 0x004fc8000f8e00ff */
[----:B------:R2:W3:Y:S03]  /*163d0*/  SYNCS.PHASECHK.TRANS64.TRYWAIT P2, [R8+URZ+0x2a830], R7 ;  /* 0x02a83007080075a7 */ /* 0x0004e6000804017f */
[----:B---3--:R-:W-:Y:S05]  /*163e0*/  @!P2 NANOSLEEP.SYNCS 0x989680 ;  /* 0x009896800000a95d */ /* 0x008fea0003900000 */
[----:B------:R-:W3:Y:S02]  /*163f0*/  @!P2 SYNCS.PHASECHK.TRANS64 P2, [R8+URZ+0x2a830], R7 ;  /* 0x02a830070800a5a7 */ /* 0x000ee4000804007f */
[----:B---3--:R-:W-:Y:S05]  /*16400*/  @!P2 BRA `(.L_x_3726) ;  /* 0xfffffffc00eca947 */ /* 0x008fea000383ffff */
[----:B------:R-:W-:Y:S05]  /*16410*/  BRA `(.L_x_3723) ;  /* 0xffffff5800407947 */ /* 0x000fea000383ffff */
.L_x_3730:
[----:B--2---:R-:W-:-:S04]  /*16420*/  IMAD.U32 R8, RZ, RZ, UR6 ;  /* 0x00000006ff087e24 */ /* 0x004fc8000f8e00ff */
[----:B------:R2:W3:Y:S03]  /*16430*/  SYNCS.PHASECHK.TRANS64.TRYWAIT P2, [R8+URZ+0x2a850], R7 ;  /* 0x02a85007080075a7 */ /* 0x0004e6000804017f */
[----:B---3--:R-:W-:Y:S05]  /*16440*/  @!P2 NANOSLEEP.SYNCS 0x989680 ;  /* 0x009896800000a95d */ /* 0x008fea0003900000 */
[----:B------:R-:W3:Y:S02]  /*16450*/  @!P2 SYNCS.PHASECHK.TRANS64 P2, [R8+URZ+0x2a850], R7 ;  /* 0x02a850070800a5a7 */ /* 0x000ee4000804007f */
[----:B---3--:R-:W-:Y:S05]  /*16460*/  @!P2 BRA `(.L_x_3730) ;  /* 0xfffffffc00eca947 */ /* 0x008fea000383ffff */
[----:B------:R-:W-:Y:S05]  /*16470*/  BRA `(.L_x_3727) ;  /* 0xffffff5800ec7947 */ /* 0x000fea000383ffff */
.L_x_3744:
[----:B--2---:R-:W-:-:S04]  /*16480*/  IMAD.U32 R3, RZ, RZ, UR9 ;  /* 0x00000009ff037e24 */ /* 0x004fc8000f8e00ff */
[----:B------:R2:W3:Y:S03]  /*16490*/  SYNCS.PHASECHK.TRANS64.TRYWAIT P1, [R3+URZ+0x2a850], R0 ;  /* 0x02a85000030075a7 */ /* 0x0004e6000802017f */
[----:B---3--:R-:W-:Y:S05]  /*164a0*/  @!P1 NANOSLEEP.SYNCS 0x989680 ;  /* 0x009896800000995d */ /* 0x008fea0003900000 */
[----:B------:R-:W3:Y:S02]  /*164b0*/  @!P1 SYNCS.PHASECHK.TRANS64 P1, [R3+URZ+0x2a850], R0 ;  /* 0x02a85000030095a7 */ /* 0x000ee4000802007f */
[----:B---3--:R-:W-:Y:S05]  /*164c0*/  @!P1 BRA `(.L_x_3744) ;  /* 0xfffffffc00ec9947 */ /* 0x008fea000383ffff */
[----:B------:R-:W-:Y:S05]  /*164d0*/  BRA `(.L_x_3743) ;  /* 0xffffff9000107947 */ /* 0x000fea000383ffff */
.L_x_3776:
[----:B------:R-:W-:Y:S02]  /*164e0*/  IMAD.MOV.U32 R13, RZ, RZ, R4 ;  /* 0x000000ffff0d7224 */ /* 0x000fe400078e0004 */
[----:B------:R-:W-:Y:S02]  /*164f0*/  IMAD.MOV.U32 R12, RZ, RZ, RZ ;  /* 0x000000ffff0c7224 */ /* 0x000fe400078e00ff */
[----:B------:R-:W-:Y:S02]  /*16500*/  IMAD.MOV.U32 R11, RZ, RZ, 0x1f ;  /* 0x0000001fff0b7424 */ /* 0x000fe400078e00ff */
[----:B------:R-:W-:-:S07]  /*16510*/  IMAD.MOV.U32 R15, RZ, RZ, -0x1 ;  /* 0xffffffffff0f7424 */ /* 0x000fce00078e00ff */
[----:B------:R-:W-:Y:S05]  /*16520*/  WARPSYNC.COLLECTIVE R15, `(.L_x_3840) ;  /* 0x000000000f087348 */ /* 0x000fea0003c00000 */
[----:B------:R1:W2:Y:S02]  /*16530*/  SHFL.IDX P6, R14, R13, R12, R11 ;  /* 0x0000000c0d0e7389 */ /* 0x0002a400000c000b */
[----:B-12---:R-:W-:Y:S01]  /*16540*/  ENDCOLLECTIVE ;  /* 0x000000000000791b */ /* 0x006fe20003800000 */
.L_x_3840:
[----:B------:R-:W-:Y:S05]  /*16550*/  BRA `(.L_x_3841) ;  /* 0xffffffcc00e07947 */ /* 0x000fea000383ffff */
.L_x_3778:
[----:B------:R-:W-:Y:S01]  /*16560*/  BSSY B0, `(.L_x_3842) ;  /* 0x0000006000007945 */ /* 0x000fe20003800000 */
[----:B------:R-:W-:-:S07]  /*16570*/  IMAD.MOV.U32 R15, RZ, RZ, -0x1 ;  /* 0xffffffffff0f7424 */ /* 0x000fce00078e00ff */
[----:B------:R-:W-:Y:S05]  /*16580*/  WARPSYNC.COLLECTIVE R15, `(.L_x_3843) ;  /* 0x000000000f0c7348 */ /* 0x000fea0003c00000 */
[----:B------:R-:W-:Y:S02]  /*16590*/  ELECT P6, UR62, PT ;  /* 0x00000000003e782f */ /* 0x000fe400038c0000 */
[----:B------:R-:W-:Y:S01]  /*165a0*/  MOV R14, UR62 ;  /* 0x0000003e000e7c02 */ /* 0x000fe20008000f00 */
[----:B------:R-:W-:Y:S10]  /*165b0*/  ENDCOLLECTIVE ;  /* 0x000000000000791b */ /* 0x000ff40003800000 */
.L_x_3843:
[----:B------:R-:W-:Y:S05]  /*165c0*/  BSYNC B0 ;  /* 0x0000000000007941 */ /* 0x000fea0003800000 */
.L_x_3842:
[----:B------:R-:W-:Y:S05]  /*165d0*/  BRA `(.L_x_3844) ;  /* 0xffffffcc00e07947 */ /* 0x000fea000383ffff */
.L_x_3781:
[----:B-1----:R1:W2:Y:S02]  /*165e0*/  SYNCS.PHASECHK.TRANS64.TRYWAIT P3, [R4+URZ+0x2a880], R3 ;  /* 0x02a88003040075a7 */ /* 0x0022a4000806017f */
[----:B--2---:R-:W-:Y:S05]  /*165f0*/  @!P3 NANOSLEEP.SYNCS 0x989680 ;  /* 0x009896800000b95d */ /* 0x004fea0003900000 */
[----:B------:R-:W2:Y:S02]  /*16600*/  @!P3 SYNCS.PHASECHK.TRANS64 P3, [R4+URZ+0x2a880], R3 ;  /* 0x02a880030400b5a7 */ /* 0x000ea4000806007f */
[----:B--2---:R-:W-:Y:S05]  /*16610*/  @!P3 BRA `(.L_x_3781) ;  /* 0xfffffffc00f0b947 */ /* 0x004fea000383ffff */
[----:B------:R-:W-:Y:S05]  /*16620*/  BRA `(.L_x_3845) ;  /* 0xffffffd000347947 */ /* 0x000fea000383ffff */
.L_x_3783:
[----:B--2---:R2:W3:Y:S02]  /*16630*/  SYNCS.PHASECHK.TRANS64.TRYWAIT P3, [R4+URZ+0x2a840], R3 ;  /* 0x02a84003040075a7 */ /* 0x0044e4000806017f */
[----:B---3--:R-:W-:Y:S05]  /*16640*/  @!P3 NANOSLEEP.SYNCS 0x989680 ;  /* 0x009896800000b95d */ /* 0x008fea0003900000 */
[----:B------:R-:W3:Y:S02]  /*16650*/  @!P3 SYNCS.PHASECHK.TRANS64 P3, [R4+URZ+0x2a840], R3 ;  /* 0x02a840030400b5a7 */ /* 0x000ee4000806007f */
[----:B---3--:R-:W-:Y:S05]  /*16660*/  @!P3 BRA `(.L_x_3783) ;  /* 0xfffffffc00f0b947 */ /* 0x008fea000383ffff */
[----:B------:R-:W-:Y:S05]  /*16670*/  BRA `(.L_x_3846) ;  /* 0xffffffd000b07947 */ /* 0x000fea000383ffff */
.L_x_3786:
[----:B-1----:R-:W-:-:S04]  /*16680*/  IMAD.U32 R3, RZ, RZ, UR40 ;  /* 0x00000028ff037e24 */ /* 0x002fc8000f8e00ff */
[----:B------:R1:W2:Y:S03]  /*16690*/  SYNCS.PHASECHK.TRANS64.TRYWAIT P0, [R3+URZ+0x2a820], R2 ;  /* 0x02a82002030075a7 */ /* 0x0002a6000800017f */
[----:B--2---:R-:W-:Y:S05]  /*166a0*/  @!P0 NANOSLEEP.SYNCS 0x989680 ;  /* 0x009896800000895d */ /* 0x004fea0003900000 */
[----:B------:R-:W2:Y:S02]  /*166b0*/  @!P0 SYNCS.PHASECHK.TRANS64 P0, [R3+URZ+0x2a820], R2 ;  /* 0x02a82002030085a7 */ /* 0x000ea4000800007f */
[----:B--2---:R-:W-:Y:S05]  /*166c0*/  @!P0 BRA `(.L_x_3786) ;  /* 0xfffffffc00ec8947 */ /* 0x004fea000383ffff */
[----:B------:R-:W-:Y:S05]  /*166d0*/  BRA `(.L_x_3847) ;  /* 0xffffffd400bc7947 */ /* 0x000fea000383ffff */
.L_x_3792:
[----:B-1----:R1:W2:Y:S02]  /*166e0*/  SYNCS.PHASECHK.TRANS64.TRYWAIT P0, [R6+URZ+0x2a880], R5 ;  /* 0x02a88005060075a7 */ /* 0x0022a4000800017f */
[----:B--2---:R-:W-:Y:S05]  /*166f0*/  @!P0 NANOSLEEP.SYNCS 0x989680 ;  /* 0x009896800000895d */ /* 0x004fea0003900000 */
[----:B------:R-:W2:Y:S02]  /*16700*/  @!P0 SYNCS.PHASECHK.TRANS64 P0, [R6+URZ+0x2a880], R5 ;  /* 0x02a88005060085a7 */ /* 0x000ea4000800007f */
[----:B--2---:R-:W-:Y:S05]  /*16710*/  @!P0 BRA `(.L_x_3792) ;  /* 0xfffffffc00f08947 */ /* 0x004fea000383ffff */
[----:B------:R-:W-:Y:S05]  /*16720*/  BRA `(.L_x_3848) ;  /* 0xffffffd800547947 */ /* 0x000fea000383ffff */
.L_x_3799:
[----:B--2---:R2:W3:Y:S02]  /*16730*/  SYNCS.PHASECHK.TRANS64.TRYWAIT P0, [R6+URZ+0x2a840], R5 ;  /* 0x02a84005060075a7 */ /* 0x0044e4000800017f */
[----:B---3--:R-:W-:Y:S05]  /*16740*/  @!P0 NANOSLEEP.SYNCS 0x989680 ;  /* 0x009896800000895d */ /* 0x008fea0003900000 */
[----:B------:R-:W3:Y:S02]  /*16750*/  @!P0 SYNCS.PHASECHK.TRANS64 P0, [R6+URZ+0x2a840], R5 ;  /* 0x02a84005060085a7 */ /* 0x000ee4000800007f */
[----:B---3--:R-:W-:Y:S05]  /*16760*/  @!P0 BRA `(.L_x_3799) ;  /* 0xfffffffc00f08947 */ /* 0x008fea000383ffff */
[----:B------:R-:W-:Y:S05]  /*16770*/  BRA `(.L_x_3849) ;  /* 0xffffffdc00507947 */ /* 0x000fea000383ffff */
.L_x_3807:
[----:B-1----:R1:W2:Y:S02]  /*16780*/  SYNCS.PHASECHK.TRANS64.TRYWAIT P3, [R13+URZ+0x2a870], R4 ;  /* 0x02a870040d0075a7 */ /* 0x0022a4000806017f */
[----:B--2---:R-:W-:Y:S05]  /*16790*/  @!P3 NANOSLEEP.SYNCS 0x989680 ;  /* 0x009896800000b95d */ /* 0x004fea0003900000 */
[----:B------:R-:W2:Y:S02]  /*167a0*/  @!P3 SYNCS.PHASECHK.TRANS64 P3, [R13+URZ+0x2a870], R4 ;  /* 0x02a870040d00b5a7 */ /* 0x000ea4000806007f */
[----:B--2---:R-:W-:Y:S05]  /*167b0*/  @!P3 BRA `(.L_x_3807) ;  /* 0xfffffffc00f0b947 */ /* 0x004fea000383ffff */
[----:B------:R-:W-:Y:S05]  /*167c0*/  BRA `(.L_x_3850) ;  /* 0xffffffe000647947 */ /* 0x000fea000383ffff */
.L_x_3809:
[----:B-1----:R1:W2:Y:S02]  /*167d0*/  SYNCS.PHASECHK.TRANS64.TRYWAIT P3, [R13+URZ+0x2a860], R4 ;  /* 0x02a860040d0075a7 */ /* 0x0022a4000806017f */
[----:B--2---:R-:W-:Y:S05]  /*167e0*/  @!P3 NANOSLEEP.SYNCS 0x989680 ;  /* 0x009896800000b95d */ /* 0x004fea0003900000 */
[----:B------:R-:W2:Y:S02]  /*167f0*/  @!P3 SYNCS.PHASECHK.TRANS64 P3, [R13+URZ+0x2a860], R4 ;  /* 0x02a860040d00b5a7 */ /* 0x000ea4000806007f */
[----:B--2---:R-:W-:Y:S05]  /*16800*/  @!P3 BRA `(.L_x_3809) ;  /* 0xfffffffc00f0b947 */ /* 0x004fea000383ffff */
[----:B------:R-:W-:Y:S05]  /*16810*/  BRA `(.L_x_3851) ;  /* 0xffffffe0006c7947 */ /* 0x000fea000383ffff */
.L_x_3816:
[----:B--2---:R2:W3:Y:S02]  /*16820*/  SYNCS.PHASECHK.TRANS64.TRYWAIT P0, [R2+URZ+0x2a870], R0 ;  /* 0x02a87000020075a7 */ /* 0x0044e4000800017f */
[----:B---3--:R-:W-:Y:S05]  /*16830*/  @!P0 NANOSLEEP.SYNCS 0x989680 ;  /* 0x009896800000895d */ /* 0x008fea0003900000 */
[----:B------:R-:W3:Y:S02]  /*16840*/  @!P0 SYNCS.PHASECHK.TRANS64 P0, [R2+URZ+0x2a870], R0 ;  /* 0x02a87000020085a7 */ /* 0x000ee4000800007f */
[----:B---3--:R-:W-:Y:S05]  /*16850*/  @!P0 BRA `(.L_x_3816) ;  /* 0xfffffffc00f08947 */ /* 0x008fea000383ffff */
[----:B------:R-:W-:Y:S05]  /*16860*/  BRA `(.L_x_3852) ;  /* 0xffffffe800c07947 */ /* 0x000fea000383ffff */
.L_x_3818:
[----:B--2---:R2:W3:Y:S02]  /*16870*/  SYNCS.PHASECHK.TRANS64.TRYWAIT P0, [R2+URZ+0x2a860], R0 ;  /* 0x02a86000020075a7 */ /* 0x0044e4000800017f */
[----:B---3--:R-:W-:Y:S05]  /*16880*/  @!P0 NANOSLEEP.SYNCS 0x989680 ;  /* 0x009896800000895d */ /* 0x008fea0003900000 */
[----:B------:R-:W3:Y:S02]  /*16890*/  @!P0 SYNCS.PHASECHK.TRANS64 P0, [R2+URZ+0x2a860], R0 ;  /* 0x02a86000020085a7 */ /* 0x000ee4000800007f */
[----:B---3--:R-:W-:Y:S05]  /*168a0*/  @!P0 BRA `(.L_x_3818) ;  /* 0xfffffffc00f08947 */ /* 0x008fea000383ffff */
[----:B------:R-:W-:Y:S05]  /*168b0*/  BRA `(.L_x_3853) ;  /* 0xffffffe800c47947 */ /* 0x000fea000383ffff */
.L_x_3824:
[----:B-1----:R1:W2:Y:S02]  /*168c0*/  SYNCS.PHASECHK.TRANS64.TRYWAIT P0, [R3+URZ+0x2a820], R0 ;  /* 0x02a82000030075a7 */ /* 0x0022a4000800017f */
[----:B--2---:R-:W-:Y:S05]  /*168d0*/  @!P0 NANOSLEEP.SYNCS 0x989680 ;  /* 0x009896800000895d */ /* 0x004fea0003900000 */
[----:B------:R-:W2:Y:S02]  /*168e0*/  @!P0 SYNCS.PHASECHK.TRANS64 P0, [R3+URZ+0x2a820], R0 ;  /* 0x02a82000030085a7 */ /* 0x000ea4000800007f */
[----:B--2---:R-:W-:Y:S05]  /*168f0*/  @!P0 BRA `(.L_x_3824) ;  /* 0xfffffffc00f08947 */ /* 0x004fea000383ffff */
[----:B------:R-:W-:Y:S05]  /*16900*/  BRA `(.L_x_3854) ;  /* 0xfffffff4004c7947 */ /* 0x000fea000383ffff */
.L_x_3825:
        /* <DEDUP_REMOVED lines=11> */
.L_x_3856:
[----:B------:R-:W-:Y:S05]  /*169c0*/  BSYNC B0 ;  /* 0x0000000000007941 */ /* 0x000fea0003800000 */
.L_x_3855:
[----:B------:R-:W-:Y:S05]  /*169d0*/  BRA `(.L_x_3857) ;  /* 0xfffffff400347947 */ /* 0x000fea000383ffff */
.L_x_3828:
[----:B------:R-:W-:Y:S01]  /*169e0*/  BSSY B1, `(.L_x_3858) ;  /* 0x0000006000017945 */ /* 0x000fe20003800000 */
[----:B------:R-:W-:-:S07]  /*169f0*/  IMAD.MOV.U32 R15, RZ, RZ, -0x1 ;  /* 0xffffffffff0f7424 */ /* 0x000fce00078e00ff */
[----:B-1----:R-:W-:Y:S05]  /*16a00*/  WARPSYNC.COLLECTIVE R15, `(.L_x_3859) ;  /* 0x000000000f0c7348 */ /* 0x002fea0003c00000 */
[----:B------:R-:W-:Y:S02]  /*16a10*/  ELECT P6, UR62, PT ;  /* 0x00000000003e782f */ /* 0x000fe400038c0000 */
[----:B------:R-:W-:Y:S01]  /*16a20*/  MOV R14, UR62 ;  /* 0x0000003e000e7c02 */ /* 0x000fe20008000f00 */
[----:B-1----:R-:W-:Y:S10]  /*16a30*/  ENDCOLLECTIVE ;  /* 0x000000000000791b */ /* 0x002ff40003800000 */
.L_x_3859:
[----:B------:R-:W-:Y:S05]  /*16a40*/  BSYNC B1 ;  /* 0x0000000000017941 */ /* 0x000fea0003800000 */
.L_x_3858:
[----:B------:R-:W-:Y:S05]  /*16a50*/  BRA `(.L_x_3860) ;  /* 0xfffffff4002c7947 */ /* 0x000fea000383ffff */
.L_x_3830:
[----:B-1----:R1:W2:Y:S02]  /*16a60*/  SYNCS.PHASECHK.TRANS64.TRYWAIT P1, [R7+URZ], R4 ;  /* 0x00000004070075a7 */ /* 0x0022a4000802017f */
[----:B--2---:R-:W-:Y:S05]  /*16a70*/  @!P1 NANOSLEEP.SYNCS 0x989680 ;  /* 0x009896800000995d */ /* 0x004fea0003900000 */
[----:B------:R-:W2:Y:S02]  /*16a80*/  @!P1 SYNCS.PHASECHK.TRANS64 P1, [R7+URZ], R4 ;  /* 0x00000004070095a7 */ /* 0x000ea4000802007f */
[----:B--2---:R-:W-:Y:S05]  /*16a90*/  @!P1 BRA `(.L_x_3830) ;  /* 0xfffffffc00f09947 */ /* 0x004fea000383ffff */
[----:B------:R-:W-:Y:S05]  /*16aa0*/  BRA `(.L_x_3861) ;  /* 0xfffffff400607947 */ /* 0x000fea000383ffff */
.L_x_3831:
[----:B--2---:R2:W3:Y:S02]  /*16ab0*/  SYNCS.PHASECHK.TRANS64.TRYWAIT P1, [R5+URZ], R0 ;  /* 0x00000000050075a7 */ /* 0x0044e4000802017f */
[----:B---3--:R-:W-:Y:S05]  /*16ac0*/  @!P1 NANOSLEEP.SYNCS 0x989680 ;  /* 0x009896800000995d */ /* 0x008fea0003900000 */
[----:B------:R-:W3:Y:S02]  /*16ad0*/  @!P1 SYNCS.PHASECHK.TRANS64 P1, [R5+URZ], R0 ;  /* 0x00000000050095a7 */ /* 0x000ee4000802007f */
[----:B---3--:R-:W-:Y:S05]  /*16ae0*/  @!P1 BRA `(.L_x_3831) ;  /* 0xfffffffc00f09947 */ /* 0x008fea000383ffff */
[----:B------:R-:W-:Y:S05]  /*16af0*/  BRA `(.L_x_3862) ;  /* 0xfffffff400547947 */ /* 0x000fea000383ffff */
.L_x_3833:
[----:B--2---:R2:W3:Y:S02]  /*16b00*/  SYNCS.PHASECHK.TRANS64.TRYWAIT P1, [R5+URZ+0x2a860], R4 ;  /* 0x02a86004050075a7 */ /* 0x0044e4000802017f */
[----:B---3--:R-:W-:Y:S05]  /*16b10*/  @!P1 NANOSLEEP.SYNCS 0x989680 ;  /* 0x009896800000995d */ /* 0x008fea0003900000 */
[----:B------:R-:W3:Y:S02]  /*16b20*/  @!P1 SYNCS.PHASECHK.TRANS64 P1, [R5+URZ+0x2a860], R4 ;  /* 0x02a86004050095a7 */ /* 0x000ee4000802007f */
[----:B---3--:R-:W-:Y:S05]  /*16b30*/  @!P1 BRA `(.L_x_3833) ;  /* 0xfffffffc00f09947 */ /* 0x008fea000383ffff */
[----:B------:R-:W-:Y:S05]  /*16b40*/  BRA `(.L_x_3863) ;  /* 0xfffffff400547947 */ /* 0x000fea000383ffff */
.L_x_3835:
[----:B---3--:R3:W4:Y:S02]  /*16b50*/  SYNCS.PHASECHK.TRANS64.TRYWAIT P1, [R3+URZ+0x2a860], R0 ;  /* 0x02a86000030075a7 */ /* 0x008724000802017f */
[----:B----4-:R-:W-:Y:S05]  /*16b60*/  @!P1 NANOSLEEP.SYNCS 0x989680 ;  /* 0x009896800000995d */ /* 0x010fea0003900000 */
[----:B------:R-:W4:Y:S02]  /*16b70*/  @!P1 SYNCS.PHASECHK.TRANS64 P1, [R3+URZ+0x2a860], R0 ;  /* 0x02a86000030095a7 */ /* 0x000f24000802007f */
[----:B----4-:R-:W-:Y:S05]  /*16b80*/  @!P1 BRA `(.L_x_3835) ;  /* 0xfffffffc00f09947 */ /* 0x010fea000383ffff */
[----:B------:R-:W-:Y:S05]  /*16b90*/  BRA `(.L_x_3864) ;  /* 0xfffffff400547947 */ /* 0x000fea000383ffff */
.L_x_3837:
[----:B----4-:R4:W1:Y:S02]  /*16ba0*/  SYNCS.PHASECHK.TRANS64.TRYWAIT P0, [R5+URZ+0x2a880], R4 ;  /* 0x02a88004050075a7 */ /* 0x010864000800017f */
[----:B-1----:R-:W-:Y:S05]  /*16bb0*/  @!P0 NANOSLEEP.SYNCS 0x989680 ;  /* 0x009896800000895d */ /* 0x002fea0003900000 */
[----:B------:R-:W1:Y:S02]  /*16bc0*/  @!P0 SYNCS.PHASECHK.TRANS64 P0, [R5+URZ+0x2a880], R4 ;  /* 0x02a88004050085a7 */ /* 0x000e64000800007f */
[----:B-1----:R-:W-:Y:S05]  /*16bd0*/  @!P0 BRA `(.L_x_3837) ;  /* 0xfffffffc00f08947 */ /* 0x002fea000383ffff */
[----:B------:R-:W-:Y:S05]  /*16be0*/  BRA `(.L_x_3838) ;  /* 0xfffffff400507947 */ /* 0x000fea000383ffff */
.L_x_3865:
        /* <DEDUP_REMOVED lines=9> */
.L_x_12347:


//--------------------- .text._ZN7cutlass13device_kernelIN5flash11enable_sm90INS1_16FlashAttnFwdSm90INS1_25CollectiveMainloopFwdSm90ILi2EN4cute5tupleIJNS5_1CILi1EEES8_S8_EEENS6_IJNS7_ILi128EEESA_NS7_ILi192EEEEEELi192ENS_12float_e4m3_tEfNS_4arch4Sm90ELb0ELb1ELb1ELb1ELb0ELb0ELb0ELb1ELb1ELb0ELb0ELb0EEENS1_21CollectiveEpilogueFwdINS6_IJSA_SB_SA_EEES9_NS_10bfloat16_tESF_Li256ELb1ELb0ELb0ELb1EEENS1_36VarlenDynamicPersistentTileSchedulerILi128ELi128ELi256ELi128ELb0ELb0ELb1ELb1ELb0ELb1EEEEEEEEEvNT_6ParamsE --------------------------
	.section	.text._ZN7cutlass13device_kernelIN5flash11enable_sm90INS1_16FlashAttnFwdSm90INS1_25CollectiveMainloopFwdSm90ILi2EN4cute5tupleIJNS5_1CILi1EEES8_S8_EEENS6_IJNS7_ILi128EEESA_NS7_ILi192EEEEEELi192ENS_12float_e4m3_tEfNS_4arch4Sm90ELb0ELb1ELb1ELb1ELb0ELb0ELb0ELb1ELb1ELb0ELb0ELb0EEENS1_21CollectiveEpilogueFwdINS6_IJSA_SB_SA_EEES9_NS_10bfloat16_tESF_Li256ELb1ELb0ELb0ELb1EEENS1_36VarlenDynamicPersistentTileSchedulerILi128ELi128ELi256ELi128ELb0ELb0ELb1ELb1ELb0ELb1EEEEEEEEEvNT_6ParamsE,"ax",@progbits
	.align	128
.text._ZN7cutlass13device_kernelIN5flash11enable_sm90INS1_16FlashAttnFwdSm90INS1_25CollectiveMainloopFwdSm90ILi2EN4cute5tupleIJNS5_1CILi1EEES8_S8_EEENS6_IJNS7_ILi128EEESA_NS7_ILi192EEEEEELi192ENS_12float_e4m3_tEfNS_4arch4Sm90ELb0ELb1ELb1ELb1ELb0ELb0ELb0ELb1ELb1ELb0ELb0ELb0EEENS1_21CollectiveEpilogueFwdINS6_IJSA_SB_SA_EEES9_NS_10bfloat16_tESF_Li256ELb1ELb0ELb0ELb1EEENS1_36VarlenDynamicPersistentTileSchedulerILi128ELi128ELi256ELi128ELb0ELb0ELb1ELb1ELb0ELb1EEEEEEEEEvNT_6ParamsE:
        .type           _ZN7cutlass13device_kernelIN5flash11enable_sm90INS1_16FlashAttnFwdSm90INS1_25CollectiveMainloopFwdSm90ILi2EN4cute5tupleIJNS5_1CILi1EEES8_S8_EEENS6_IJNS7_ILi128EEESA_NS7_ILi192EEEEEELi192ENS_12float_e4m3_tEfNS_4arch4Sm90ELb0ELb1ELb1ELb1ELb0ELb0ELb0ELb1ELb1ELb0ELb0ELb0EEENS1_21CollectiveEpilogueFwdINS6_IJSA_SB_SA_EEES9_NS_10bfloat16_tESF_Li256ELb1ELb0ELb0ELb1EEENS1_36VarlenDynamicPersistentTileSchedulerILi128ELi128ELi256ELi128ELb0ELb0ELb1ELb1ELb0ELb1EEEEEEEEEvNT_6ParamsE,@function
        .size           _ZN7cutlass13device_kernelIN5flash11enable_sm90INS1_16FlashAttnFwdSm90INS1_25CollectiveMainloopFwdSm90ILi2EN4cute5tupleIJNS5_1CILi1EEES8_S8_EEENS6_IJNS7_ILi128EEESA_NS7_ILi192EEEEEELi192ENS_12float_e4m3_tEfNS_4arch4Sm90ELb0ELb1ELb1ELb1ELb0ELb0ELb0ELb1ELb1ELb0ELb0ELb0EEENS1_21CollectiveEpilogueFwdINS6_IJSA_SB_SA_EEES9_NS_10bfloat16_tESF_Li256ELb1ELb0ELb0ELb1EEENS1_36VarlenDynamicPersistentTileSchedulerILi128ELi128ELi256ELi128ELb0ELb0ELb1ELb1ELb0ELb1EEEEEEEEEvNT_6ParamsE,(.L_x_12348 - _ZN7cutlass13device_kernelIN5flash11enable_sm90INS1_16FlashAttnFwdSm90INS1_25CollectiveMainloopFwdSm90ILi2EN4cute5tupleIJNS5_1CILi1EEES8_S8_EEENS6_IJNS7_ILi128EEESA_NS7_ILi192EEEEEELi192ENS_12float_e4m3_tEfNS_4arch4Sm90ELb0ELb1ELb1ELb1ELb0ELb0ELb0ELb1ELb1ELb0ELb0ELb0EEENS1_21CollectiveEpilogueFwdINS6_IJSA_SB_SA_EEES9_NS_10bfloat16_tESF_Li256ELb1ELb0ELb0ELb1EEENS1_36VarlenDynamicPersistentTileSchedulerILi128ELi128ELi256ELi128ELb0ELb0ELb1ELb1ELb0ELb1EEEEEEEEEvNT_6ParamsE)
        .other          _ZN7cutlass13device_kernelIN5flash11enable_sm90INS1_16FlashAttnFwdSm90INS1_25CollectiveMainloopFwdSm90ILi2EN4cute5tupleIJNS5_1CILi1EEES8_S8_EEENS6_IJNS7_ILi128EEESA_NS7_ILi192EEEEEELi192ENS_12float_e4m3_tEfNS_4arch4Sm90ELb0ELb1ELb1ELb1ELb0ELb0ELb0ELb1ELb1ELb0ELb0ELb0EEENS1_21CollectiveEpilogueFwdINS6_IJSA_SB_SA_EEES9_NS_10bfloat16_tESF_Li256ELb1ELb0ELb0ELb1EEENS1_36VarlenDynamicPersistentTileSchedulerILi128ELi128ELi256ELi128ELb0ELb0ELb1ELb1ELb0ELb1EEEEEEEEEvNT_6ParamsE,@"STO_CUDA_ENTRY STV_DEFAULT"
_ZN7cutlass13device_kernelIN5flash11enable_sm90INS1_16FlashAttnFwdSm90INS1_25CollectiveMainloopFwdSm90ILi2EN4cute5tupleIJNS5_1CILi1EEES8_S8_EEENS6_IJNS7_ILi128EEESA_NS7_ILi192EEEEEELi192ENS_12float_e4m3_tEfNS_4arch4Sm90ELb0ELb1ELb1ELb1ELb0ELb0ELb0ELb1ELb1ELb0ELb0ELb0EEENS1_21CollectiveEpilogueFwdINS6_IJSA_SB_SA_EEES9_NS_10bfloat16_tESF_Li256ELb1ELb0ELb0ELb1EEENS1_36VarlenDynamicPersistentTileSchedulerILi128ELi128ELi256ELi128ELb0ELb0ELb1ELb1ELb0ELb1EEEEEEEEEvNT_6ParamsE:
        /* <DEDUP_REMOVED lines=21> */
.L_x_3867:
[----:B------:R-:W-:Y:S05]  /*0150*/  BSYNC B0 ;  /* 0x0000000000007941 */ /* 0x000fea0003800000 */
.L_x_3866:
        /* <DEDUP_REMOVED lines=41> */
.L_x_3868:
        /* <DEDUP_REMOVED lines=22> */
.L_x_3869:
        /* <DEDUP_REMOVED lines=18> */
.L_x_3870:
        /* <DEDUP_REMOVED lines=22> */
.L_x_3871:
        /* <DEDUP_REMOVED lines=22> */
.L_x_3872:
[----:B------:R-:W-:Y:S01]  /*0930*/  PLOP3.LUT P0, PT, PT, PT, UP0, 0x80, 0x0 ;  /* 0x000000000000781c */ /* 0x000fe20003f0f008 */
[----:B------:R-:W-:Y:S01]  /*0940*/  UMOV UR40, 0x1 ;  /* 0x0000000100287882 */ /* 0x000fe20000000000 */
[----:B------:R-:W-:Y:S01]  /*0950*/  NOP ;  /* 0x0000000000007918 */ /* 0x000fe20000000000 */
[----:B------:R-:W-:Y:S01]  /*0960*/  USEL UR40, UR40, 0x2, !UP0 ;  /* 0x0000000228287887 */ /* 0x000fe2000c000000 */
[----:B------:R-:W-:Y:S01]  /*0970*/  ULDC.64 UR48, c[0x0][0x208] ;  /* 0x0000820000307ab9 */ /* 0x000fe20000000a00 */
[----:B012-4-:R-:W-:Y:S08]  /*0980*/  BAR.SYNC.DEFER_BLOCKING 0x0 ;  /* 0x0000000000007b1d */ /* 0x017ff00000010000 */
[----:B------:R-:W-:Y:S05]  /*0990*/  @!P0 BRA `(.L_x_3873) ;  /* 0x0000012400a48947 */ /* 0x000fea0003800000 */
.L_x_3874:
        /* <DEDUP_REMOVED lines=63> */
.L_x_3978:
[----:B------:R-:W-:Y:S01]  /*0d90*/  ULDC.64 UR4, c[0x0][0xa28] ;  /* 0x00028a0000047ab9 */ /* 0x000fe20000000a00 */
[----:B0-----:R-:W0:Y:S01]  /*0da0*/  LDC R18, c[0x0][0x288] ;  /* 0x0000a200ff127b82 */ /* 0x001e220000000800 */
[----:B------:R-:W-:Y:S01]  /*0db0*/  UISETP.NE.U32.AND UP0, UPT, UR4, URZ, UPT ;  /* 0x0000003f0400728c */ /* 0x000fe2000bf05070 */
[----:B----45:R-:W-:-:S03]  /*0dc0*/  IMAD.MOV.U32 R6, RZ, RZ, RZ ;  /* 0x000000ffff067224 */ /* 0x030fc600078e00ff */
[----:B------:R-:W-:-:S03]  /*0dd0*/  UISETP.NE.AND.EX UP0, UPT, UR5, URZ, UPT, UP0 ;  /* 0x0000003f0500728c */ /* 0x000fc6000bf05300 */
[----:B------:R-:W-:Y:S01]  /*0de0*/  ULDC.64 UR4, c[0x0][0xa18] ;  /* 0x0002860000047ab9 */ /* 0x000fe20000000a00 */
[----:B-12---:R-:W1:Y:S01]  /*0df0*/  LDC.64 R8, c[0x0][0x3f8] ;  /* 0x0000fe00ff087b82 */ /* 0x006e620000000a00 */
[----:B------:R-:W-:Y:S01]  /*0e00*/  UISETP.NE.U32.AND UP1, UPT, UR4, URZ, UPT ;  /* 0x0000003f0400728c */ /* 0x000fe2000bf25070 */
[----:B------:R-:W-:-:S03]  /*0e10*/  PLOP3.LUT P0, PT, PT, PT, UP0, 0x80, 0x0 ;  /* 0x000000000000781c */ /* 0x000fc60003f0f008 */
[----:B------:R-:W-:-:S03]  /*0e20*/  UISETP.NE.AND.EX UP1, UPT, UR5, URZ, UPT, UP1 ;  /* 0x0000003f0500728c */ /* 0x000fc6000bf25310 */
[----:B------:R-:W-:Y:S01]  /*0e30*/  @UP0 ULDC.64 UR4, c[0x0][0xa28] ;  /* 0x00028a0000040ab9 */ /* 0x000fe20000000a00 */
[----:B------:R-:W2:Y:S01]  /*0e40*/  LDC R0, c[0x0][0x404] ;  /* 0x00010100ff007b82 */ /* 0x000ea20000000800 */
[----:B------:R-:W-:Y:S01]  /*0e50*/  @UP0 UIMAD.WIDE UR4, UR47, 0x4, UR4 ;  /* 0x000000042f0408a5 */ /* 0x000fe2000f8e0204 */
[----:B------:R-:W-:-:S05]  /*0e60*/  PLOP3.LUT P2, PT, PT, PT, UP1, 0x80, 0x0 ;  /* 0x000000000000781c */ /* 0x000fca0003f4f018 */
[----:B------:R-:W-:Y:S01]  /*0e70*/  @UP1 ULDC.64 UR6, c[0x0][0xa18] ;  /* 0x0002860000061ab9 */ /* 0x000fe20000000a00 */
[----:B------:R-:W-:Y:S01]  /*0e80*/  IMAD.U32 R2, RZ, RZ, UR4 ;  /* 0x00000004ff027e24 */ /* 0x000fe2000f8e00ff */
[----:B---3--:R-:W3:Y:S01]  /*0e90*/  LDC R17, c[0x0][0x2e0] ;  /* 0x0000b800ff117b82 */ /* 0x008ee20000000800 */
[----:B------:R-:W-:Y:S01]  /*0ea0*/  IMAD.U32 R3, RZ, RZ, UR5 ;  /* 0x00000005ff037e24 */ /* 0x000fe2000f8e00ff */
[----:B------:R-:W-:-:S04]  /*0eb0*/  @UP1 UIMAD.WIDE UR4, UR47, 0x4, UR6 ;  /* 0x000000042f0418a5 */ /* 0x000fc8000f8e0206 */
[----:B------:R4:W5:Y:S02]  /*0ec0*/  @P0 LDG.E R6, desc[UR48][R2.64] ;  /* 0x0000003002060981 */ /* 0x000964000c1e1900 */
        /* <DEDUP_REMOVED lines=21> */
.L_x_3875:
        /* <DEDUP_REMOVED lines=11> */
.L_x_3876:
        /* <DEDUP_REMOVED lines=11> */
.L_x_3877:
        /* <DEDUP_REMOVED lines=14> */
[----:B0-----:R-:W-:-:S12]  /*1260*/  VIADD R2, R200, 0xffffffff ;  /* 0xffffffffc8027836 */ /* 0x001fd80000000000 */
        /* <DEDUP_REMOVED lines=8> */
.L_x_3879:
[----:B------:R-:W-:-:S13]  /*12f0*/  ISETP.NE.AND P0, PT, R9, 0x1, PT ;  /* 0x000000010900780c */ /* 0x000fda0003f05270 */
[----:B------:R-:W0:Y:S02]  /*1300*/  @P0 LDC.64 R4, c[0x0][0x9e8] ;  /* 0x00027a00ff040b82 */ /* 0x000e240000000a00 */
[----:B0-----:R-:W-:-:S05]  /*1310*/  @P0 IMAD.HI.U32 R4, R2, R4, RZ ;  /* 0x0000000402040227 */ /* 0x001fca00078e00ff */
[----:B------:R-:W-:-:S07]  /*1320*/  @P0 SHF.R.U32.HI R2, RZ, R5, R4 ;  /* 0x00000005ff020219 */ /* 0x000fce0000011604 */
.L_x_3880:
[----:B------:R-:W-:-:S05]  /*1330*/  IMAD R3, R2, R9, R9 ;  /* 0x0000000902037224 */ /* 0x000fca00078e0209 */
[----:B------:R-:W-:-:S07]  /*1340*/  VIMNMX R0, R0, R3, PT ;  /* 0x0000000300007248 */ /* 0x000fce0003fe0100 */
.L_x_3878:
        /* <DEDUP_REMOVED lines=24> */
.L_x_3882:
[----:B------:R-:W-:Y:S01]  /*14d0*/  ISETP.NE.AND P0, PT, R9, 0x1, PT ;  /* 0x000000010900780c */ /* 0x000fe20003f05270 */
[----:B------:R-:W-:-:S12]  /*14e0*/  IMAD.MOV.U32 R0, RZ, RZ, R89 ;  /* 0x000000ffff007224 */ /* 0x000fd800078e0059 */
[----:B------:R-:W0:Y:S02]  /*14f0*/  @P0 LDC.64 R2, c[0x0][0x9e8] ;  /* 0x00027a00ff020b82 */ /* 0x000e240000000a00 */
[----:B0-----:R-:W-:-:S05]  /*1500*/  @P0 IMAD.HI.U32 R2, R89, R2, RZ ;  /* 0x0000000259020227 */ /* 0x001fca00078e00ff */
[----:B------:R-:W-:-:S07]  /*1510*/  @P0 SHF.R.U32.HI R0, RZ, R3, R2 ;  /* 0x00000003ff000219 */ /* 0x000fce0000011602 */
.L_x_3883:
[----:B------:R-:W-:-:S05]  /*1520*/  IMAD R0, R0, R9, RZ ;  /* 0x0000000900007224 */ /* 0x000fca00078e02ff */
[----:B------:R-:W-:-:S13]  /*1530*/  R2UR UR5, R0 ;  /* 0x00000000000572ca */ /* 0x000fda00000e0000 */
[----:B------:R-:W-:-:S04]  /*1540*/  UISETP.LT.AND UP0, UPT, UR4, UR5, UPT ;  /* 0x000000050400728c */ /* 0x000fc8000bf01270 */
[----:B------:R-:W-:-:S12]  /*1550*/  USEL UR4, UR4, UR5, !UP0 ;  /* 0x0000000504047287 */ /* 0x000fd8000c000000 */
.L_x_3881:
        /* <DEDUP_REMOVED lines=20> */
[----:B------:R-:W-:Y:S01]  /*16a0*/  CS2R R24, SRZ ;  /* 0x0000000000187805 */ /* 0x000fe2000001ff00 */
[----:B------:R-:W-:Y:S01]  /*16b0*/  IMAD.MOV.U32 R91, RZ, RZ, RZ ;  /* 0x000000ffff5b7224 */ /* 0x000fe200078e00ff */
[----:B------:R-:W-:Y:S02]  /*16c0*/  ISETP.GT.AND P1, PT, R88, UR39, PT ;  /* 0x0000002758007c0c */ /* 0x000fe4000bf24270 */
        /* <DEDUP_REMOVED lines=67> */
.L_x_3885:
        /* <DEDUP_REMOVED lines=56> */
.L_x_4075:
[----:B------:R-:W-:Y:S05]  /*1e80*/  @!P0 BRA `(.L_x_3887) ;  /* 0x0000000000048947 */ /* 0x000fea0003800000 */
[----:B------:R-:W-:Y:S01]  /*1e90*/  BPT.TRAP 0x1 ;  /* 0x000000040000795c */ /* 0x000fe20000300000 */
.L_x_3887:
[----:B0-----:R-:W-:Y:S02]  /*1ea0*/  IMAD.U32 R3, RZ, RZ, UR50 ;  /* 0x00000032ff037e24 */ /* 0x001fe4000f8e00ff */
[----:B------:R-:W-:-:S03]  /*1eb0*/  IMAD.U32 R2, RZ, RZ, UR44 ;  /* 0x0000002cff027e24 */ /* 0x000fc6000f8e00ff */
[----:B------:R-:W-:Y:S02]  /*1ec0*/  LEA R3, R3, UR36, 0x3 ;  /* 0x0000002403037c11 */ /* 0x000fe4000f8e18ff */
[----:B------:R-:W-:-:S04]  /*1ed0*/  SHF.L.U32 R2, R2, 0x1f, RZ ;  /* 0x0000001f02027819 */ /* 0x000fc800000006ff */
[----:B------:R0:W1:Y:S01]  /*1ee0*/  SYNCS.PHASECHK.TRANS64.TRYWAIT P2, [R3+URZ+0x2a830], R2 ;  /* 0x02a83002030075a7 */ /* 0x000062000804017f */
[----:B------:R-:W-:Y:S05]  /*1ef0*/  @!P0 BRA `(.L_x_3888) ;  /* 0x0000000000048947 */ /* 0x000fea0003800000 */
[----:B------:R-:W-:Y:S01]  /*1f00*/  BPT.TRAP 0x1 ;  /* 0x000000040000795c */ /* 0x000fe20000300000 */
.L_x_3888:
[----:B------:R-:W2:Y:S02]  /*1f10*/  S2R R4, SR_TID.X ;  /* 0x0000000000047919 */ /* 0x000ea40000002100 */
[----:B--2---:R-:W-:Y:S01]  /*1f20*/  LOP3.LUT P1, RZ, R4, 0x7f, RZ, 0xc0, !PT ;  /* 0x0000007f04ff7812 */ /* 0x004fe2000782c0ff */
[----:B-1----:R-:W-:-:S12]  /*1f30*/  @P2 BRA `(.L_x_3889) ;  /* 0x0000000000082947 */ /* 0x002fd80003800000 */
[----:B------:R-:W1:Y:S02]  /*1f40*/  SYNCS.PHASECHK.TRANS64.TRYWAIT P2, [R3+URZ+0x2a830], R2 ;  /* 0x02a83002030075a7 */ /* 0x000e64000804017f */
[----:B-1----:R-:W-:Y:S05]  /*1f50*/  @!P2 BRA `(.L_x_3890) ;  /* 0x0000016800aca947 */ /* 0x002fea0003800000 */
.L_x_3889:
        /* <DEDUP_REMOVED lines=15> */
[----:B------:R-:W-:Y:S02]  /*2050*/  UIMAD UR26, UR50, 0x600, UR28 ;  /* 0x00000600321a78a4 */ /* 0x000fe4000f8e021c */
[----:B------:R-:W-:Y:S02]  /*2060*/  UIADD3 UR8, UR24, 0x200, URZ ;  /* 0x0000020018087890 */ /* 0x000fe4000fffe03f */
[----:B------:R-:W-:Y:S02]  /*2070*/  UIADD3 UR6, UR26, 0x2, URZ ;  /* 0x000000021a067890 */ /* 0x000fe4000fffe03f */
[----:B------:R-:W-:Y:S01]  /*2080*/  UIADD3 UR10, UR26, 0x200, URZ ;  /* 0x000002001a0a7890 */ /* 0x000fe2000fffe03f */
[----:B------:R-:W-:-:S02]  /*2090*/  UMOV UR9, 0x80000020 ;  /* 0x8000002000097882 */ /* 0x000fc40000000000 */
[----:B------:R-:W-:Y:S01]  /*20a0*/  QGMMA.64x128x32.F32.E4M3.E4M3 R24, gdesc[UR24], RZ, !UPT, gsb0 ;  /* 0x01e00000181879f3 */ /* 0x000fe2000c0008ff */
        /* <DEDUP_REMOVED lines=13> */
[----:B------:R-:W-:Y:S02]  /*2180*/  ULDC UR29, c[0x0][0x9dc] ;  /* 0x00027700001d7ab9 */ /* 0x000fe40000000800 */
[----:B------:R-:W-:Y:S01]  /*2190*/  ULOP3.LUT UR29, URZ, UR29, URZ, 0x33, !UPT ;  /* 0x0000001d3f1d7292 */ /* 0x000fe2000f8e333f */
[----:B------:R-:W-:Y:S02]  /*21a0*/  WARPGROUP.DEPBAR.LE gsb0, 0x0 ;  /* 0x00008000000079c5 */ /* 0x000fe40000010000 */
[----:B------:R-:W-:-:S06]  /*21b0*/  WARPGROUP.ARRIVE ;  /* 0x00000000000079c5 */ /* 0x000fcc0000000000 */
[----:B------:R-:W-:Y:S01]  /*21c0*/  QGMMA.64x128x32.F32.E4M3.E4M3 R24, gdesc[UR4], R24, gsb0 ;  /* 0x01e00000041879f3 */ /* 0x000fe20008000818 */
[----:B------:R-:W-:Y:S02]  /*21d0*/  ULDC.64 UR6, c[0x0][0x9e0] ;  /* 0x0002780000067ab9 */ /* 0x000fe40000000a00 */
[----:B------:R-:W-:-:S06]  /*21e0*/  UISETP.GE.AND UP0, UPT, UR7, 0x1, UPT ;  /* 0x000000010700788c */ /* 0x000fcc000bf06270 */
[----:B------:R-:W-:Y:S01]  /*21f0*/  PLOP3.LUT P2, PT, PT, PT, UP0, 0x40, 0x0 ;  /* 0x000000000000781c */ /* 0x000fe20003f4e808 */
        /* <DEDUP_REMOVED lines=24> */
[----:B------:R-:W-:Y:S01]  /*2380*/  FMUL.FTZ R12, R0, R34 ;  /* 0x00000022000c7220 */ /* 0x000fe20000410000 */
[----:B------:R2:W3:Y:S01]  /*2390*/  MUFU.TANH R8, R28 ;  /* 0x0000001c00087308 */ /* 0x0004e20000002400 */
[----:B0-----:R-:W-:-:S02]  /*23a0*/  IMAD R70, R88, R7, 0x80 ;  /* 0x0000008058467424 */ /* 0x001fc400078e0207 */
[C---:B------:R-:W-:Y:S01]  /*23b0*/  FMUL.FTZ R15, R0.reuse, R39 ;  /* 0x00000027000f7220 */ /* 0x040fe20000410000 */
[C---:B------:R-:W-:Y:S01]  /*23c0*/  FMUL.FTZ R20, R0.reuse, R42 ;  /* 0x0000002a00147220 */ /* 0x040fe20000410000 */
[C---:B------:R-:W-:Y:S01]  /*23d0*/  FMUL.FTZ R5, R0.reuse, R24 ;  /* 0x0000001800057220 */ /* 0x040fe20000410000 */
[C---:B------:R-:W-:Y:S01]  /*23e0*/  FMUL.FTZ R10, R0.reuse, R30 ;  /* 0x0000001e000a7220 */ /* 0x040fe20000410000 */
[C---:B------:R-:W-:Y:S01]  /*23f0*/  FMUL.FTZ R11, R0.reuse, R31 ;  /* 0x0000001f000b7220 */ /* 0x040fe20000410000 */
[C---:B------:R-:W-:Y:S01]  /*2400*/  FMUL.FTZ R26, R0.reuse, R50 ;  /* 0x00000032001a7220 */ /* 0x040fe20000410000 */
[----:B------:R0:W4:Y:S01]  /*2410*/  MUFU.TANH R6, R25 ;  /* 0x0000001900067308 */ /* 0x0001220000002400 */
[C---:B------:R-:W-:Y:S01]  /*2420*/  FMUL.FTZ R27, R0.reuse, R51 ;  /* 0x00000033001b7220 */ /* 0x040fe20000410000 */
[C---:B--2---:R-:W-:Y:S01]  /*2430*/  FMUL.FTZ R28, R0.reuse, R54 ;  /* 0x00000036001c7220 */ /* 0x044fe20000410000 */
[----:B------:R-:W-:Y:S02]  /*2440*/  IMAD.IADD R7, R17, 0x1, R70 ;  /* 0x0000000111077824 */ /* 0x000fe400078e0246 */
        /* <DEDUP_REMOVED lines=10> */
[C---:B0-----:R-:W-:Y:S01]  /*24f0*/  FMUL.FTZ R25, R0.reuse, R47 ;  /* 0x0000002f00197220 */ /* 0x041fe20000410000 */
[C---:B------:R-:W-:Y:S01]  /*2500*/  FMUL.FTZ R48, R0.reuse, R48 ;  /* 0x0000003000307220 */ /* 0x040fe20000410000 */
[----:B------:R0:W1:Y:S01]  /*2510*/  MUFU.TANH R91, R32 ;  /* 0x00000020005b7308 */ /* 0x0000620000002400 */
[C---:B--2---:R-:W-:Y:S01]  /*2520*/  FMUL.FTZ R29, R0.reuse, R55 ;  /* 0x00000037001d7220 */ /* 0x044fe20000410000 */
[C---:B------:R-:W-:Y:S01]  /*2530*/  FMUL.FTZ R56, R0.reuse, R56 ;  /* 0x0000003800387220 */ /* 0x040fe20000410000 */
[C---:B------:R-:W-:Y:S01]  /*2540*/  FMUL.FTZ R57, R0.reuse, R57 ;  /* 0x0000003900397220 */ /* 0x040fe20000410000 */
[C---:B------:R-:W-:Y:S01]  /*2550*/  FMUL.FTZ R30, R0.reuse, R58 ;  /* 0x0000003a001e7220 */ /* 0x040fe20000410000 */
[C---:B------:R-:W-:Y:S01]  /*2560*/  FMUL.FTZ R31, R0.reuse, R59 ;  /* 0x0000003b001f7220 */ /* 0x040fe20000410000 */
[C---:B------:R-:W-:Y:S01]  /*2570*/  FMUL.FTZ R60, R0.reuse, R60 ;  /* 0x0000003c003c7220 */ /* 0x040fe20000410000 */
[C---:B------:R-:W-:Y:S01]  /*2580*/  FMUL.FTZ R61, R0.reuse, R61 ;  /* 0x0000003d003d7220 */ /* 0x040fe20000410000 */
[----:B------:R2:W1:Y:S01]  /*2590*/  MUFU.TANH R34, R40 ;  /* 0x0000002800227308 */ /* 0x0004620000002400 */
[C---:B0-----:R-:W-:Y:S01]  /*25a0*/  FMUL.FTZ R32, R0.reuse, R62 ;  /* 0x0000003e00207220 */ /* 0x041fe20000410000 */
[C---:B------:R-:W-:Y:S01]  /*25b0*/  FMUL.FTZ R73, R0.reuse, R73 ;  /* 0x0000004900497220 */ /* 0x040fe20000410000 */
[C---:B------:R-:W-:Y:S01]  /*25c0*/  FMUL.FTZ R75, R0.reuse, R75 ;  /* 0x0000004b004b7220 */ /* 0x040fe20000410000 */
[C---:B------:R-:W-:Y:S01]  /*25d0*/  FMUL.FTZ R76, R0.reuse, R76 ;  /* 0x0000004c004c7220 */ /* 0x040fe20000410000 */
[C---:B------:R-:W-:Y:S01]  /*25e0*/  FMUL.FTZ R77, R0.reuse, R77 ;  /* 0x0000004d004d7220 */ /* 0x040fe20000410000 */
[C---:B------:R-:W-:Y:S01]  /*25f0*/  FMUL.FTZ R78, R0.reuse, R78 ;  /* 0x0000004e004e7220 */ /* 0x040fe20000410000 */
        /* <DEDUP_REMOVED lines=17> */
[C---:B------:R-:W-:Y:S01]  /*2710*/  FMUL.FTZ R69, R0.reuse, R69 ;  /* 0x0000004500457220 */ /* 0x040fe20000410000 */
[C---:B--2---:R-:W-:Y:S01]  /*2720*/  FMUL.FTZ R53, R0.reuse, R86 ;  /* 0x0000005600357220 */ /* 0x044fe20000410000 */
[C---:B------:R-:W-:Y:S01]  /*2730*/  FMUL.FTZ R71, R0.reuse, R71 ;  /* 0x0000004700477220 */ /* 0x040fe20000410000 */
[C---:B------:R-:W-:Y:S01]  /*2740*/  FMUL.FTZ R72, R0.reuse, R72 ;  /* 0x0000004800487220 */ /* 0x040fe20000410000 */
[C---:B------:R-:W-:Y:S01]  /*2750*/  FMUL.FTZ R74, R0.reuse, R74 ;  /* 0x0000004a004a7220 */ /* 0x040fe20000410000 */
[----:B------:R0:W-:Y:S01]  /*2760*/  @!P1 SYNCS.ARRIVE.TRANS64.RED.A1T0 RZ, [R3+URZ], RZ ;  /* 0x000000ff03ff99a7 */ /* 0x0001e2000810043f */
[----:B------:R-:W2:Y:S01]  /*2770*/  MUFU.TANH R5, R5 ;  /* 0x0000000500057308 */ /* 0x000ea20000002400 */
[----:B------:R-:W-:Y:S01]  /*2780*/  FMUL.FTZ R33, R0, R33 ;  /* 0x0000002100217220 */ /* 0x000fe20000410000 */
[----:B------:R-:W-:Y:S01]  /*2790*/  IMAD R82, R16, -0x2, R7 ;  /* 0xfffffffe10527824 */ /* 0x000fe200078e0207 */
[----:B------:R-:W-:-:S02]  /*27a0*/  LEA R79, R88, 0xffffff80, 0x7 ;  /* 0xffffff80584f7811 */ /* 0x000fc400078e38ff */
[----:B0-----:R-:W-:-:S03]  /*27b0*/  IADD3 R3, -R18, 0x1, R7 ;  /* 0x0000000112037810 */ /* 0x001fc60007ffe107 */
[----:B------:R-:W0:Y:S02]  /*27c0*/  MUFU.TANH R2, R2 ;  /* 0x0000000200027308 */ /* 0x000e240000002400 */
[----:B------:R-:W-:Y:S02]  /*27d0*/  IMAD R4, R16, -0x2, R3 ;  /* 0xfffffffe10047824 */ /* 0x000fe400078e0203 */
[----:B------:R-:W-:-:S04]  /*27e0*/  IMAD R3, R93, 0x80, R203 ;  /* 0x000000805d037824 */ /* 0x000fc800078e02cb */
[----:B------:R-:W0:Y:S01]  /*27f0*/  MUFU.TANH R9, R9 ;  /* 0x0000000900097308 */ /* 0x000e220000002400 */
[C---:B------:R-:W-:Y:S02]  /*2800*/  VIADD R83, R4.reuse, UR6 ;  /* 0x0000000604537c36 */ /* 0x040fe40008000000 */
[----:B------:R-:W-:-:S03]  /*2810*/  VIADD R86, R4, UR29 ;  /* 0x0000001d04567c36 */ /* 0x000fc60008000000 */
[----:B------:R-:W-:Y:S02]  /*2820*/  VIADDMNMX R7, R3, R83, R82, PT ;  /* 0x0000005303077246 */ /* 0x000fe40003800152 */
        /* <DEDUP_REMOVED lines=52> */
[----:B------:R5:W0:Y:S02]  /*2b70*/  MUFU.TANH R92, R33 ;  /* 0x00000021005c7308 */ /* 0x000a240000002400 */
[----:B-----5:R-:W-:Y:S01]  /*2b80*/  IMAD.IADD R33, R86, 0x1, R3 ;  /* 0x0000000156217824 */ /* 0x020fe200078e0203 */
[----:B-1234-:R-:W-:Y:S06]  /*2b90*/  @P2 BRA `(.L_x_3891) ;  /* 0x0000000000582947 */ /* 0x01efec0003800000 */
        /* <DEDUP_REMOVED lines=12> */
.L_x_3893:
[----:B------:R-:W-:-:S06]  /*2c60*/  UISETP.NE.AND UP1, UPT, UR7, 0x1, UPT ;  /* 0x000000010700788c */ /* 0x000fcc000bf25270 */
[----:B------:R-:W-:-:S05]  /*2c70*/  PLOP3.LUT P2, PT, PT, PT, UP1, 0x80, 0x0 ;  /* 0x000000000000781c */ /* 0x000fca0003f4f018 */
[----:B------:R-:W-:-:S08]  /*2c80*/  @UP1 ULDC.64 UR10, c[0x0][0x9e8] ;  /* 0x00027a00000a1ab9 */ /* 0x000fd00000000a00 */
[----:B------:R-:W-:-:S05]  /*2c90*/  @P2 IMAD.HI.U32 R35, R4, UR10, RZ ;  /* 0x0000000a04232c27 */ /* 0x000fca000f8e00ff */
[----:B------:R-:W-:-:S07]  /*2ca0*/  @P2 SHF.R.U32.HI R4, RZ, UR11, R35 ;  /* 0x0000000bff042c19 */ /* 0x000fce0008011623 */
.L_x_3894:
[----:B------:R-:W-:Y:S05]  /*2cb0*/  BSYNC B0 ;  /* 0x0000000000007941 */ /* 0x000fea0003800000 */
.L_x_3892:
[----:B------:R-:W-:-:S04]  /*2cc0*/  IMAD R35, R4, UR7, -R79 ;  /* 0x0000000704237c24 */ /* 0x000fc8000f8e0a4f */
[----:B------:R-:W-:-:S05]  /*2cd0*/  IMAD R4, R16, -0x2, R35 ;  /* 0xfffffffe10047824 */ /* 0x000fca00078e0223 */
[----:B------:R-:W-:Y:S02]  /*2ce0*/  VIMNMX R33, R33, R4, !PT ;  /* 0x0000000421217248 */ /* 0x000fe40007fe0100 */
[----:B------:R-:W-:-:S07]  /*2cf0*/  VIADDMNMX R7, R4, UR7, R7, PT ;  /* 0x0000000704077c46 */ /* 0x000fce000b800107 */
.L_x_3891:
[C---:B------:R-:W-:Y:S02]  /*2d00*/  ISETP.GE.AND P2, PT, R70.reuse, 0x2, PT ;  /* 0x000000024600780c */ /* 0x040fe40003f46270 */
[C---:B------:R-:W-:Y:S02]  /*2d10*/  ISETP.GE.AND P5, PT, R70.reuse, 0xa, PT ;  /* 0x0000000a4600780c */ /* 0x040fe40003fa6270 */
[----:B------:R-:W-:Y:S02]  /*2d20*/  ISETP.GT.AND P3, PT, R33, 0x1, !P2 ;  /* 0x000000012100780c */ /* 0x000fe40005764270 */
[----:B------:R-:W-:Y:S02]  /*2d30*/  ISETP.GE.AND P4, PT, R70, 0x9, PT ;  /* 0x000000094600780c */ /* 0x000fe40003f86270 */
[----:B------:R-:W-:Y:S02]  /*2d40*/  ISETP.LT.OR P3, PT, R7, 0x2, P3 ;  /* 0x000000020700780c */ /* 0x000fe40001f61670 */
[----:B------:R-:W-:-:S02]  /*2d50*/  P2R R35, PR, RZ, 0x10 ;  /* 0x00000010ff237803 */ /* 0x000fc40000000000 */
[----:B------:R-:W-:Y:S02]  /*2d60*/  FSEL R100, R6, -INF , !P3 ;  /* 0xff80000006647808 */ /* 0x000fe40005800000 */
[----:B------:R-:W-:Y:S02]  /*2d70*/  ISETP.GT.AND P3, PT, R33, 0x9, !P5 ;  /* 0x000000092100780c */ /* 0x000fe40006f64270 */
[----:B------:R-:W-:Y:S02]  /*2d80*/  P2R R87, PR, RZ, 0x20 ;  /* 0x00000020ff577803 */ /* 0x000fe40000000000 */
[----:B------:R-:W-:Y:S02]  /*2d90*/  ISETP.LT.OR P3, PT, R7, 0xa, P3 ;  /* 0x0000000a0700780c */ /* 0x000fe40001f61670 */
[----:B------:R-:W-:Y:S02]  /*2da0*/  ISETP.GT.AND P4, PT, R33, 0x8, !P4 ;  /* 0x000000082100780c */ /* 0x000fe40006784270 */
[----:B------:R-:W-:-:S02]  /*2db0*/  ISETP.GE.AND P5, PT, R70, 0x11, PT ;  /* 0x000000114600780c */ /* 0x000fc40003fa6270 */
[----:B------:R-:W-:Y:S02]  /*2dc0*/  FSEL R90, R90, -INF , !P3 ;  /* 0xff8000005a5a7808 */ /* 0x000fe40005800000 */
[----:B------:R-:W-:Y:S02]  /*2dd0*/  ISETP.LT.OR P4, PT, R7, 0x9, P4 ;  /* 0x000000090700780c */ /* 0x000fe40002781670 */
        /* <DEDUP_REMOVED lines=9> */
[----:B0-----:R-:W-:-:S02]  /*2e70*/  FSEL R92, R92, -INF , !P3 ;  /* 0xff8000005c5c7808 */ /* 0x001fc40005800000 */
        /* <DEDUP_REMOVED lines=18> */
[C---:B------:R-:W-:Y:S02]  /*2fa0*/  ISETP.GE.AND P4, PT, R70.reuse, 0x29, PT ;  /* 0x000000294600780c */ /* 0x040fe40003f86270 */
        /* <DEDUP_REMOVED lines=91> */
[----:B------:R-:W-:Y:S02]  /*3560*/  ISETP.GE.AND P3, PT, R70, 0x71, PT ;  /* 0x000000714600780c */ /* 0x000fe40003f66270 */
[----:B------:R-:W-:Y:S02]  /*3570*/  IADD3 R73, R86, 0x8, R3 ;  /* 0x0000000856497810 */ /* 0x000fe40007ffe003 */
        /* <DEDUP_REMOVED lines=16> */
[----:B------:R-:W-:Y:S01]  /*3680*/  ISETP.GE.AND P6, PT, R70, 0x7a, PT ;  /* 0x0000007a4600780c */ /* 0x000fe20003fc6270 */
[----:B------:R-:W-:-:S03]  /*3690*/  VIADD R70, R3, 0x8 ;  /* 0x0000000803467836 */ /* 0x000fc60000000000 */
[----:B------:R-:W-:Y:S02]  /*36a0*/  P2R R76, PR, RZ, 0x40 ;  /* 0x00000040ff4c7803 */ /* 0x000fe40000000000 */
[----:B------:R-:W-:Y:S02]  /*36b0*/  ISETP.GT.AND P6, PT, R33, 0x79, !P6 ;  /* 0x000000792100780c */ /* 0x000fe400077c4270 */
[----:B------:R-:W-:Y:S02]  /*36c0*/  VIADDMNMX R70, R70, R83, R82, PT ;  /* 0x0000005346467246 */ /* 0x000fe40003800152 */
[----:B------:R-:W-:-:S04]  /*36d0*/  ISETP.LT.OR P6, PT, R7, 0x7a, P6 ;  /* 0x0000007a0700780c */ /* 0x000fc800037c1670 */
[----:B------:R-:W-:Y:S02]  /*36e0*/  FSEL R5, R85, -INF , !P6 ;  /* 0xff80000055057808 */ /* 0x000fe40007000000 */
[----:B------:R-:W-:-:S13]  /*36f0*/  PLOP3.LUT P6, PT, PT, PT, UP0, 0x40, 0x0 ;  /* 0x000000000000781c */ /* 0x000fda0003fce808 */
        /* <DEDUP_REMOVED lines=15> */
.L_x_3897:
[----:B------:R-:W-:-:S06]  /*37f0*/  UISETP.NE.AND UP1, UPT, UR7, 0x1, UPT ;  /* 0x000000010700788c */ /* 0x000fcc000bf25270 */
[----:B------:R-:W-:-:S05]  /*3800*/  PLOP3.LUT P6, PT, PT, PT, UP1, 0x80, 0x0 ;  /* 0x000000000000781c */ /* 0x000fca0003fcf018 */
[----:B------:R-:W-:-:S08]  /*3810*/  @UP1 ULDC.64 UR10, c[0x0][0x9e8] ;  /* 0x00027a00000a1ab9 */ /* 0x000fd00000000a00 */
[----:B------:R-:W-:Y:S01]  /*3820*/  @P6 IMAD.HI.U32 R33, R7, UR10, RZ ;  /* 0x0000000a07216c27 */ /* 0x000fe2000f8e00ff */
[----:B------:R-:W-:-:S13]  /*3830*/  PLOP3.LUT P6, PT, PT, PT, UP1, 0x80, 0x0 ;  /* 0x000000000000781c */ /* 0x000fda0003fcf018 */
[----:B------:R-:W-:-:S07]  /*3840*/  @P6 SHF.R.U32.HI R7, RZ, UR11, R33 ;  /* 0x0000000bff076c19 */ /* 0x000fce0008011621 */
.L_x_3898:
[----:B------:R-:W-:Y:S05]  /*3850*/  BSYNC B0 ;  /* 0x0000000000007941 */ /* 0x000fea0003800000 */
.L_x_3896:
[----:B------:R-:W-:-:S04]  /*3860*/  IMAD R7, R7, UR7, -R79 ;  /* 0x0000000707077c24 */ /* 0x000fc8000f8e0a4f */
[----:B------:R-:W-:-:S05]  /*3870*/  IMAD R7, R16, -0x2, R7 ;  /* 0xfffffffe10077824 */ /* 0x000fca00078e0207 */
[----:B------:R-:W-:Y:S02]  /*3880*/  VIMNMX R73, R73, R7, !PT ;  /* 0x0000000749497248 */ /* 0x000fe40007fe0100 */
[----:B------:R-:W-:-:S07]  /*3890*/  VIADDMNMX R70, R7, UR7, R70, PT ;  /* 0x0000000707467c46 */ /* 0x000fce000b800146 */
.L_x_3895:
        /* <DEDUP_REMOVED lines=20> */
[----:B------:R-:W-:Y:S02]  /*39e0*/  ISETP.GT.AND P2, PT, R73, 0x10, !P6 ;  /* 0x000000104900780c */ /* 0x000fe40007744270 */
[----:B------:R-:W-:Y:S02]  /*39f0*/  ISETP.NE.AND P6, PT, R39, RZ, PT ;  /* 0x000000ff2700720c */ /* 0x000fe40003fc5270 */
[----:B------:R-:W-:Y:S02]  /*3a00*/  ISETP.LT.OR P2, PT, R70, 0x11, P2 ;  /* 0x000000114600780c */ /* 0x000fe40001741670 */
[----:B------:R-:W-:Y:S02]  /*3a10*/  ISETP.GT.AND P3, PT, R73, 0x70, !P3 ;  /* 0x000000704900780c */ /* 0x000fe40005f64270 */
[----:B------:R-:W-:-:S02]  /*3a20*/  FSEL R12, R12, -INF , !P2 ;  /* 0xff8000000c0c7808 */ /* 0x000fc40005000000 */
[----:B------:R-:W-:Y:S02]  /*3a30*/  ISETP.NE.AND P2, PT, R91, RZ, PT ;  /* 0x000000ff5b00720c */ /* 0x000fe40003f45270 */
[C---:B------:R-:W-:Y:S02]  /*3a40*/  ISETP.GT.AND P4, PT, R73.reuse, 0x71, !P4 ;  /* 0x000000714900780c */ /* 0x040fe40006784270 */
[C---:B------:R-:W-:Y:S02]  /*3a50*/  ISETP.GT.AND P2, PT, R73.reuse, 0x11, !P2 ;  /* 0x000000114900780c */ /* 0x040fe40005744270 */
[C---:B------:R-:W-:Y:S02]  /*3a60*/  ISETP.LT.OR P3, PT, R70.reuse, 0x71, P3 ;  /* 0x000000714600780c */ /* 0x040fe40001f61670 */
[----:B------:R-:W-:Y:S02]  /*3a70*/  ISETP.LT.OR P2, PT, R70, 0x12, P2 ;  /* 0x000000124600780c */ /* 0x000fe40001741670 */
[----:B------:R-:W-:-:S02]  /*3a80*/  ISETP.GT.AND P5, PT, R73, 0x78, !P5 ;  /* 0x000000784900780c */ /* 0x000fc40006fa4270 */
[----:B------:R-:W-:Y:S02]  /*3a90*/  FSEL R13, R13, -INF , !P2 ;  /* 0xff8000000d0d7808 */ /* 0x000fe40005000000 */
[----:B------:R-:W-:Y:S02]  /*3aa0*/  ISETP.NE.AND P2, PT, R99, RZ, PT ;  /* 0x000000ff6300720c */ /* 0x000fe40003f45270 */
[----:B------:R-:W-:Y:S02]  /*3ab0*/  ISETP.LT.OR P4, PT, R70, 0x72, P4 ;  /* 0x000000724600780c */ /* 0x000fe40002781670 */
[----:B------:R-:W-:Y:S02]  /*3ac0*/  ISETP.GT.AND P2, PT, R73, 0x18, !P2 ;  /* 0x000000184900780c */ /* 0x000fe40005744270 */
[----:B------:R-:W-:Y:S02]  /*3ad0*/  FSEL R52, R52, -INF , !P3 ;  /* 0xff80000034347808 */ /* 0x000fe40005800000 */
[----:B------:R-:W-:-:S02]  /*3ae0*/  ISETP.LT.OR P2, PT, R70, 0x19, P2 ;  /* 0x000000194600780c */ /* 0x000fc40001741670 */
[----:B------:R-:W-:Y:S02]  /*3af0*/  ISETP.LT.OR P5, PT, R70, 0x79, P5 ;  /* 0x000000794600780c */ /* 0x000fe40002fa1670 */
[----:B------:R-:W-:Y:S02]  /*3b00*/  FSEL R14, R14, -INF , !P2 ;  /* 0xff8000000e0e7808 */ /* 0x000fe40005000000 */
[----:B------:R-:W-:Y:S02]  /*3b10*/  ISETP.NE.AND P2, PT, R101, RZ, PT ;  /* 0x000000ff6500720c */ /* 0x000fe40003f45270 */
[----:B------:R-:W-:Y:S02]  /*3b20*/  FSEL R53, R53, -INF , !P5 ;  /* 0xff80000035357808 */ /* 0x000fe40006800000 */
[----:B------:R-:W-:Y:S02]  /*3b30*/  ISETP.GT.AND P2, PT, R73, 0x19, !P2 ;  /* 0x000000194900780c */ /* 0x000fe40005744270 */
[----:B------:R-:W-:-:S02]  /*3b40*/  R2UR UR14, R89 ;  /* 0x00000000590e72ca */ /* 0x000fc400000e0000 */
[----:B------:R-:W-:-:S04]  /*3b50*/  ISETP.LT.OR P2, PT, R70, 0x1a, P2 ;  /* 0x0000001a4600780c */ /* 0x000fc80001741670 */
[----:B------:R-:W-:Y:S02]  /*3b60*/  FSEL R15, R15, -INF , !P2 ;  /* 0xff8000000f0f7808 */ /* 0x000fe40005000000 */
[----:B------:R-:W-:-:S04]  /*3b70*/  ISETP.NE.AND P2, PT, R37, RZ, PT ;  /* 0x000000ff2500720c */ /* 0x000fc80003f45270 */
[----:B------:R-:W-:Y:S01]  /*3b80*/  ISETP.GT.AND P2, PT, R73, 0x20, !P2 ;  /* 0x000000204900780c */ /* 0x000fe20005744270 */
[----:B------:R-:W-:-:S03]  /*3b90*/  UIADD3 UR6, UR14, UR6, URZ ;  /* 0x000000060e067290 */ /* 0x000fc6000fffe03f */
        /* <DEDUP_REMOVED lines=37> */
[----:B------:R-:W-:Y:S02]  /*3df0*/  FMNMX.FTZ R42, R71, R42, !PT ;  /* 0x0000002a472a7209 */ /* 0x000fe40007810000 */
[----:B------:R-:W-:Y:S02]  /*3e00*/  ISETP.NE.AND P2, PT, R105, RZ, PT ;  /* 0x000000ff6900720c */ /* 0x000fe40003f45270 */
[----:B------:R-:W-:Y:S02]  /*3e10*/  FMNMX.FTZ R42, R49, R42, !PT ;  /* 0x0000002a312a7209 */ /* 0x000fe40007810000 */
[----:B------:R-:W-:-:S02]  /*3e20*/  ISETP.GT.AND P2, PT, R73, 0x41, !P2 ;  /* 0x000000414900780c */ /* 0x000fc40005744270 */
[----:B------:R-:W-:Y:S02]  /*3e30*/  FMNMX.FTZ R7, R69, R42, !PT ;  /* 0x0000002a45077209 */ /* 0x000fe40007810000 */
[----:B------:R-:W-:Y:S02]  /*3e40*/  ISETP.LT.OR P2, PT, R70, 0x42, P2 ;  /* 0x000000424600780c */ /* 0x000fe40001741670 */
[----:B------:R-:W-:Y:S02]  /*3e50*/  FMNMX.FTZ R42, R68, R7, !PT ;  /* 0x00000007442a7209 */ /* 0x000fe40007810000 */
[----:B------:R-:W-:Y:S02]  /*3e60*/  FSEL R31, R31, -INF , !P2 ;  /* 0xff8000001f1f7808 */ /* 0x000fe40005000000 */
[----:B------:R-:W-:Y:S02]  /*3e70*/  FMNMX.FTZ R7, R67, R42, !PT ;  /* 0x0000002a43077209 */ /* 0x000fe40007810000 */
[----:B------:R-:W-:-:S02]  /*3e80*/  ISETP.NE.AND P2, PT, R107, RZ, PT ;  /* 0x000000ff6b00720c */ /* 0x000fc40003f45270 */
[----:B------:R-:W-:Y:S02]  /*3e90*/  FMNMX.FTZ R42, R66, R7, !PT ;  /* 0x00000007422a7209 */ /* 0x000fe40007810000 */
[----:B------:R-:W-:Y:S02]  /*3ea0*/  ISETP.GT.AND P2, PT, R73, 0x48, !P2 ;  /* 0x000000484900780c */ /* 0x000fe40005744270 */
[----:B------:R-:W-:Y:S02]  /*3eb0*/  FMNMX.FTZ R7, R65, R42, !PT ;  /* 0x0000002a41077209 */ /* 0x000fe40007810000 */
[----:B------:R-:W-:Y:S02]  /*3ec0*/  ISETP.LT.OR P2, PT, R70, 0x49, P2 ;  /* 0x000000494600780c */ /* 0x000fe40001741670 */
[----:B------:R-:W-:Y:S02]  /*3ed0*/  FMNMX.FTZ R42, R64, R7, !PT ;  /* 0x00000007402a7209 */ /* 0x000fe40007810000 */
[----:B------:R-:W-:-:S02]  /*3ee0*/  FSEL R32, R32, -INF , !P2 ;  /* 0xff80000020207808 */ /* 0x000fc40005000000 */
[----:B------:R-:W-:Y:S02]  /*3ef0*/  FMNMX.FTZ R7, R63, R42, !PT ;  /* 0x0000002a3f077209 */ /* 0x000fe40007810000 */
        /* <DEDUP_REMOVED lines=24> */
[----:B------:R-:W-:-:S03]  /*4080*/  ISETP.NE.AND P2, PT, R43, RZ, PT ;  /* 0x000000ff2b00720c */ /* 0x000fc60003f45270 */
[----:B------:R-:W0:Y:S01]  /*4090*/  SHFL.BFLY PT, R7, R42, 0x2, 0x1f ;  /* 0x0c401f002a077f89 */ /* 0x000e2200000e0000 */
        /* <DEDUP_REMOVED lines=8> */
[----:B0-----:R-:W-:Y:S02]  /*4120*/  FMNMX.FTZ R41, R42, R7, !PT ;  /* 0x000000072a297209 */ /* 0x001fe40007810000 */
[----:B------:R-:W-:-:S03]  /*4130*/  ISETP.GT.AND P2, PT, R73, 0x60, !P2 ;  /* 0x000000604900780c */ /* 0x000fc60005744270 */
[----:B------:R-:W0:Y:S01]  /*4140*/  SHFL.BFLY PT, R44, R41, 0x1, 0x1f ;  /* 0x0c201f00292c7f89 */ /* 0x000e2200000e0000 */
        /* <DEDUP_REMOVED lines=8> */
[----:B0-----:R-:W-:Y:S01]  /*41d0*/  FMNMX.FTZ R7, R41, R44, !PT ;  /* 0x0000002c29077209 */ /* 0x001fe20007810000 */
[----:B------:R-:W-:Y:S01]  /*41e0*/  IMAD.U32 R44, RZ, RZ, UR10 ;  /* 0x0000000aff2c7e24 */ /* 0x000fe2000f8e00ff */
[----:B------:R-:W-:-:S03]  /*41f0*/  ISETP.LT.OR P2, PT, R70, 0x69, P2 ;  /* 0x000000694600780c */ /* 0x000fc60001741670 */
[C---:B------:R-:W-:Y:S01]  /*4200*/  FFMA.FTZ R43, R7.reuse, R44, -8 ;  /* 0xc1000000072b7423 */ /* 0x040fe2000001002c */
        /* <DEDUP_REMOVED lines=13> */
[----:B------:R-:W-:Y:S01]  /*42e0*/  MUFU.EX2 R41, R41 ;  /* 0x0000002900297308 */ /* 0x000fe20000000800 */
[----:B------:R-:W-:Y:S01]  /*42f0*/  FMNMX.FTZ R45, R76, R9, !PT ;  /* 0x000000094c2d7209 */ /* 0x000fe20007810000 */
[--C-:B------:R-:W-:Y:S01]  /*4300*/  FFMA.FTZ R44, R90, UR10, -R77.reuse ;  /* 0x0000000a5a2c7c23 */ /* 0x100fe2000801084d */
[----:B------:R-:W-:Y:S01]  /*4310*/  ISETP.GT.AND P2, PT, R73, 0x69, !P2 ;  /* 0x000000694900780c */ /* 0x000fe20005744270 */
[--C-:B------:R-:W-:Y:S01]  /*4320*/  FFMA.FTZ R42, R104, UR10, -R77.reuse ;  /* 0x0000000a682a7c23 */ /* 0x100fe2000801084d */
[----:B------:R-:W-:Y:S01]  /*4330*/  FMNMX.FTZ R48, R10, R45, !PT ;  /* 0x0000002d0a307209 */ /* 0x000fe20007810000 */
[--C-:B------:R-:W-:Y:S01]  /*4340*/  FFMA.FTZ R56, R56, UR10, -R77.reuse ;  /* 0x0000000a38387c23 */ /* 0x100fe2000801084d */
[----:B------:R-:W-:Y:S01]  /*4350*/  ISETP.LT.OR P2, PT, R70, 0x6a, P2 ;  /* 0x0000006a4600780c */ /* 0x000fe20001741670 */
[----:B------:R-:W0:Y:S01]  /*4360*/  MUFU.EX2 R2, R2 ;  /* 0x0000000200027308 */ /* 0x000e220000000800 */
[----:B------:R-:W-:Y:S01]  /*4370*/  FMNMX.FTZ R45, R11, R48, !PT ;  /* 0x000000300b2d7209 */ /* 0x000fe20007810000 */
[--C-:B------:R-:W-:Y:S01]  /*4380*/  FFMA.FTZ R46, R46, UR10, -R77.reuse ;  /* 0x0000000a2e2e7c23 */ /* 0x100fe2000801084d */
[----:B------:R-:W-:Y:S01]  /*4390*/  ISETP.LT.OR P6, PT, R70, 0x7a, P6 ;  /* 0x0000007a4600780c */ /* 0x000fe200037c1670 */
[--C-:B------:R-:W-:Y:S01]  /*43a0*/  FFMA.FTZ R70, R57, UR10, -R77.reuse ;  /* 0x0000000a39467c23 */ /* 0x100fe2000801084d */
[----:B------:R-:W-:Y:S01]  /*43b0*/  FMNMX.FTZ R48, R12, R45, !PT ;  /* 0x0000002d0c307209 */ /* 0x000fe20007810000 */
[--C-:B------:R-:W-:Y:S01]  /*43c0*/  FFMA.FTZ R47, R47, UR10, -R77.reuse ;  /* 0x0000000a2f2f7c23 */ /* 0x100fe2000801084d */
[----:B------:R-:W-:Y:S01]  /*43d0*/  FSEL R54, R54, -INF , !P6 ;  /* 0xff80000036367808 */ /* 0x000fe20007000000 */
[----:B------:R1:W-:Y:S01]  /*43e0*/  MUFU.EX2 R45, R79 ;  /* 0x0000004f002d7308 */ /* 0x0003e20000000800 */
[----:B------:R-:W-:Y:S01]  /*43f0*/  FMNMX.FTZ R75, R13, R48, !PT ;  /* 0x000000300d4b7209 */ /* 0x000fe20007810000 */
[--C-:B------:R-:W-:Y:S01]  /*4400*/  FFMA.FTZ R48, R106, UR10, -R77.reuse ;  /* 0x0000000a6a307c23 */ /* 0x100fe2000801084d */
[----:B------:R-:W-:-:S01]  /*4410*/  FFMA.FTZ R49, R49, UR10, -R77 ;  /* 0x0000000a31317c23 */ /* 0x000fc2000801084d */
[--C-:B------:R-:W-:Y:S01]  /*4420*/  FFMA.FTZ R65, R65, UR10, -R77.reuse ;  /* 0x0000000a41417c23 */ /* 0x100fe2000801084d */
[----:B------:R-:W-:Y:S01]  /*4430*/  FMNMX.FTZ R78, R14, R75, !PT ;  /* 0x0000004b0e4e7209 */ /* 0x000fe20007810000 */
[--C-:B------:R-:W-:Y:S01]  /*4440*/  FFMA.FTZ R64, R64, UR10, -R77.reuse ;  /* 0x0000000a40407c23 */ /* 0x100fe2000801084d */
[----:B------:R-:W-:-:S01]  /*4450*/  FFMA.FTZ R63, R63, UR10, -R77 ;  /* 0x0000000a3f3f7c23 */ /* 0x000fc2000801084d */
[----:B------:R-:W2:Y:S01]  /*4460*/  MUFU.EX2 R43, R43 ;  /* 0x0000002b002b7308 */ /* 0x000ea20000000800 */
[----:B------:R-:W-:Y:S01]  /*4470*/  FMNMX.FTZ R75, R15, R78, !PT ;  /* 0x0000004e0f4b7209 */ /* 0x000fe20007810000 */
[--C-:B------:R-:W-:Y:S01]  /*4480*/  FFMA.FTZ R78, R74, UR10, -R77.reuse ;  /* 0x0000000a4a4e7c23 */ /* 0x100fe2000801084d */
[----:B-1----:R-:W-:-:S01]  /*4490*/  FFMA.FTZ R79, R68, UR10, -R77 ;  /* 0x0000000a444f7c23 */ /* 0x002fc2000801084d */
[--C-:B------:R-:W-:Y:S01]  /*44a0*/  FFMA.FTZ R62, R62, UR10, -R77.reuse ;  /* 0x0000000a3e3e7c23 */ /* 0x100fe2000801084d */
[----:B------:R-:W-:Y:S01]  /*44b0*/  FMNMX.FTZ R74, R20, R75, !PT ;  /* 0x0000004b144a7209 */ /* 0x000fe20007810000 */
[--C-:B------:R-:W-:Y:S01]  /*44c0*/  FFMA.FTZ R61, R61, UR10, -R77.reuse ;  /* 0x0000000a3d3d7c23 */ /* 0x100fe2000801084d */
[----:B------:R-:W-:-:S01]  /*44d0*/  FFMA.FTZ R60, R60, UR10, -R77 ;  /* 0x0000000a3c3c7c23 */ /* 0x000fc2000801084d */
[----:B------:R1:W-:Y:S01]  /*44e0*/  MUFU.EX2 R81, R78 ;  /* 0x0000004e00517308 */ /* 0x0003e20000000800 */
[----:B------:R-:W-:Y:S01]  /*44f0*/  FMNMX.FTZ R75, R21, R74, !PT ;  /* 0x0000004a154b7209 */ /* 0x000fe20007810000 */
[--C-:B------:R-:W-:Y:S01]  /*4500*/  FFMA.FTZ R59, R59, UR10, -R77.reuse ;  /* 0x0000000a3b3b7c23 */ /* 0x100fe2000801084d */
[----:B------:R-:W-:-:S01]  /*4510*/  FFMA.FTZ R4, R4, UR10, -R77 ;  /* 0x0000000a04047c23 */ /* 0x000fc2000801084d */
[----:B------:R-:W-:Y:S01]  /*4520*/  FFMA.FTZ R5, R5, UR10, -R77 ;  /* 0x0000000a05057c23 */ /* 0x000fe2000801084d */
[----:B------:R-:W-:-:S03]  /*4530*/  FMNMX.FTZ R74, R24, R75, !PT ;  /* 0x0000004b184a7209 */ /* 0x000fc60007810000 */
[----:B------:R-:W3:Y:S01]  /*4540*/  MUFU.EX2 R44, R44 ;  /* 0x0000002c002c7308 */ /* 0x000ee20000000800 */
[----:B------:R-:W-:Y:S01]  /*4550*/  FMNMX.FTZ R75, R25, R74, !PT ;  /* 0x0000004a194b7209 */ /* 0x000fe20007810000 */
[----:B-1----:R-:W-:-:S03]  /*4560*/  FFMA.FTZ R78, R71, UR10, -R77 ;  /* 0x0000000a474e7c23 */ /* 0x002fc6000801084d */
[----:B------:R-:W-:-:S03]  /*4570*/  FMNMX.FTZ R74, R26, R75, !PT ;  /* 0x0000004b1a4a7209 */ /* 0x000fc60007810000 */
[----:B------:R-:W1:Y:S01]  /*4580*/  MUFU.EX2 R42, R42 ;  /* 0x0000002a002a7308 */ /* 0x000e620000000800 */
[----:B------:R-:W-:Y:S01]  /*4590*/  FMNMX.FTZ R75, R27, R74, !PT ;  /* 0x0000004a1b4b7209 */ /* 0x000fe20007810000 */
[----:B------:R-:W-:-:S03]  /*45a0*/  FFMA.FTZ R74, R72, UR10, -R77 ;  /* 0x0000000a484a7c23 */ /* 0x000fc6000801084d */
[----:B------:R-:W-:-:S03]  /*45b0*/  FMNMX.FTZ R72, R28, R75, !PT ;  /* 0x0000004b1c487209 */ /* 0x000fc60007810000 */
[----:B------:R-:W4:Y:S01]  /*45c0*/  MUFU.EX2 R48, R48 ;  /* 0x0000003000307308 */ /* 0x000f220000000800 */
[----:B------:R-:W-:-:S04]  /*45d0*/  FMNMX.FTZ R75, R29, R72, !PT ;  /* 0x000000481d4b7209 */ /* 0x000fc80007810000 */
[----:B------:R-:W-:-:S03]  /*45e0*/  FMNMX.FTZ R72, R30, R75, !PT ;  /* 0x0000004b1e487209 */ /* 0x000fc60007810000 */
[----:B------:R5:W-:Y:S01]  /*45f0*/  MUFU.EX2 R75, R78 ;  /* 0x0000004e004b7308 */ /* 0x000be20000000800 */
[----:B------:R-:W-:-:S04]  /*4600*/  FMNMX.FTZ R71, R31, R72, !PT ;  /* 0x000000481f477209 */ /* 0x000fc80007810000 */
[----:B------:R-:W-:-:S03]  /*4610*/  FMNMX.FTZ R71, R32, R71, !PT ;  /* 0x0000004720477209 */ /* 0x000fc60007810000 */
[----:B------:R-:W4:Y:S01]  /*4620*/  MUFU.EX2 R46, R46 ;  /* 0x0000002e002e7308 */ /* 0x000f220000000800 */
[----:B------:R-:W-:Y:S01]  /*4630*/  FMNMX.FTZ R72, R40, R71, !PT ;  /* 0x0000004728487209 */ /* 0x000fe20007810000 */
[--C-:B------:R-:W-:Y:S01]  /*4640*/  FFMA.FTZ R71, R69, UR10, -R77.reuse ;  /* 0x0000000a45477c23 */ /* 0x100fe2000801084d */
[----:B-----5:R-:W-:-:S01]  /*4650*/  FFMA.FTZ R78, R67, UR10, -R77 ;  /* 0x0000000a434e7c23 */ /* 0x020fc2000801084d */
[----:B------:R-:W-:Y:S02]  /*4660*/  FSEL R67, R50, -INF , !P2 ;  /* 0xff80000032437808 */ /* 0x000fe40005000000 */
[----:B------:R-:W-:Y:S02]  /*4670*/  FMNMX.FTZ R69, R39, R72, !PT ;  /* 0x0000004827457209 */ /* 0x000fe40007810000 */
[----:B------:R-:W-:Y:S02]  /*4680*/  MUFU.EX2 R72, R71 ;  /* 0x0000004700487308 */ /* 0x000fe40000000800 */
[----:B------:R-:W-:-:S04]  /*4690*/  FMNMX.FTZ R69, R38, R69, !PT ;  /* 0x0000004526457209 */ /* 0x000fc80007810000 */
[----:B------:R-:W-:Y:S02]  /*46a0*/  FMNMX.FTZ R68, R34, R69, !PT ;  /* 0x0000004522447209 */ /* 0x000fe40007810000 */
[----:B------:R0:W-:Y:S02]  /*46b0*/  MUFU.EX2 R71, R56 ;  /* 0x0000003800477308 */ /* 0x0001e40000000800 */
[----:B------:R-:W-:-:S04]  /*46c0*/  FMNMX.FTZ R68, R33, R68, !PT ;  /* 0x0000004421447209 */ /* 0x000fc80007810000 */
[----:B------:R-:W-:Y:S02]  /*46d0*/  FMNMX.FTZ R68, R37, R68, !PT ;  /* 0x0000004425447209 */ /* 0x000fe40007810000 */
[----:B------:R-:W5:Y:S01]  /*46e0*/  MUFU.EX2 R47, R47 ;  /* 0x0000002f002f7308 */ /* 0x000f620000000800 */
[----:B0-----:R-:W-:-:S01]  /*46f0*/  FADD.FTZ R56, R2, R41 ;  /* 0x0000002902387221 */ /* 0x001fc20000010000 */
[----:B------:R-:W-:Y:S01]  /*4700*/  FMNMX.FTZ R69, R35, R68, !PT ;  /* 0x0000004423457209 */ /* 0x000fe20007810000 */
[----:B------:R-:W-:-:S01]  /*4710*/  FFMA.FTZ R68, R66, UR10, -R77 ;  /* 0x0000000a42447c23 */ /* 0x000fc2000801084d */
[----:B------:R-:W-:Y:S02]  /*4720*/  FSEL R66, R51, -INF , !P4 ;  /* 0xff80000033427808 */ /* 0x000fe40006000000 */
[----:B------:R-:W-:Y:S02]  /*4730*/  FMNMX.FTZ R50, R36, R69, !PT ;  /* 0x0000004524327209 */ /* 0x000fe40007810000 */
[----:B------:R-:W-:Y:S02]  /*4740*/  MUFU.EX2 R74, R74 ;  /* 0x0000004a004a7308 */ /* 0x000fe40000000800 */
[----:B------:R-:W-:-:S04]  /*4750*/  FMNMX.FTZ R69, R67, R50, !PT ;  /* 0x0000003243457209 */ /* 0x000fc80007810000 */
[----:B------:R-:W-:Y:S02]  /*4760*/  FMNMX.FTZ R69, R52, R69, !PT ;  /* 0x0000004534457209 */ /* 0x000fe40007810000 */
[----:B------:R-:W-:Y:S02]  /*4770*/  MUFU.EX2 R49, R49 ;  /* 0x0000003100317308 */ /* 0x000fe40000000800 */
[----:B------:R-:W-:Y:S01]  /*4780*/  FMNMX.FTZ R50, R66, R69, !PT ;  /* 0x0000004542327209 */ /* 0x000fe20007810000 */
[----:B------:R-:W-:-:S03]  /*4790*/  FFMA.FTZ R69, R58, UR10, -R77 ;  /* 0x0000000a3a457c23 */ /* 0x000fc6000801084d */
[----:B------:R-:W-:Y:S02]  /*47a0*/  FMNMX.FTZ R51, R53, R50, !PT ;  /* 0x0000003235337209 */ /* 0x000fe40007810000 */
[----:B------:R-:W-:Y:S02]  /*47b0*/  MUFU.EX2 R79, R79 ;  /* 0x0000004f004f7308 */ /* 0x000fe40000000800 */
[----:B------:R-:W-:-:S05]  /*47c0*/  FMNMX.FTZ R51, R54, R51, !PT ;  /* 0x0000003336337209 */ /* 0x000fca0007810000 */
[----:B------:R-:W0:Y:S01]  /*47d0*/  SHFL.BFLY PT, R50, R51, 0x2, 0x1f ;  /* 0x0c401f0033327f89 */ /* 0x000e2200000e0000 */
[----:B------:R-:W-:Y:S08]  /*47e0*/  MUFU.EX2 R78, R78 ;  /* 0x0000004e004e7308 */ /* 0x000ff00000000800 */
[----:B------:R-:W-:Y:S08]  /*47f0*/  MUFU.EX2 R68, R68 ;  /* 0x0000004400447308 */ /* 0x000ff00000000800 */
[----:B------:R-:W-:Y:S01]  /*4800*/  MUFU.EX2 R65, R65 ;  /* 0x0000004100417308 */ /* 0x000fe20000000800 */
[----:B0-----:R-:W-:Y:S01]  /*4810*/  FMNMX.FTZ R58, R51, R50, !PT ;  /* 0x00000032333a7209 */ /* 0x001fe20007810000 */
[--C-:B------:R-:W-:Y:S01]  /*4820*/  FFMA.FTZ R51, R8, UR10, -R77.reuse ;  /* 0x0000000a08337c23 */ /* 0x100fe2000801084d */
[----:B------:R-:W-:-:S01]  /*4830*/  FFMA.FTZ R8, R6, UR10, -R77 ;  /* 0x0000000a06087c23 */ /* 0x000fc2000801084d */
[----:B------:R-:W-:Y:S01]  /*4840*/  FFMA.FTZ R50, R55, UR10, -R77 ;  /* 0x0000000a37327c23 */ /* 0x000fe2000801084d */
[----:B------:R-:W-:Y:S01]  /*4850*/  IMAD.U32 R55, RZ, RZ, UR10 ;  /* 0x0000000aff377e24 */ /* 0x000fe2000f8e00ff */
[----:B------:R-:W0:Y:S02]  /*4860*/  SHFL.BFLY PT, R57, R58, 0x1, 0x1f ;  /* 0x0c201f003a397f89 */ /* 0x000e2400000e0000 */
[----:B------:R-:W-:Y:S08]  /*4870*/  MUFU.EX2 R64, R64 ;  /* 0x0000004000407308 */ /* 0x000ff00000000800 */
[----:B------:R-:W-:Y:S08]  /*4880*/  MUFU.EX2 R63, R63 ;  /* 0x0000003f003f7308 */ /* 0x000ff00000000800 */
[----:B------:R-:W-:Y:S01]  /*4890*/  MUFU.EX2 R60, R60 ;  /* 0x0000003c003c7308 */ /* 0x000fe20000000800 */
[----:B0-----:R-:W-:Y:S01]  /*48a0*/  FMNMX.FTZ R6, R58, R57, !PT ;  /* 0x000000393a067209 */ /* 0x001fe20007810000 */
[----:B--2---:R-:W-:-:S06]  /*48b0*/  FADD.FTZ R57, R43, R56 ;  /* 0x000000382b397221 */ /* 0x004fcc0000010000 */
[----:B------:R-:W-:Y:S01]  /*48c0*/  MUFU.EX2 R59, R59 ;  /* 0x0000003b003b7308 */ /* 0x000fe20000000800 */
[C---:B------:R-:W-:Y:S01]  /*48d0*/  FSETP.NEU.FTZ.AND P2, PT, R6.reuse, -INF , PT ;  /* 0xff8000000600780b */ /* 0x040fe20003f5d000 */
[----:B------:R-:W-:Y:S01]  /*48e0*/  FFMA.FTZ R55, R6, R55, -8 ;  /* 0xc100000006377423 */ /* 0x000fe20000010037 */
[----:B---3--:R-:W-:-:S04]  /*48f0*/  FADD.FTZ R57, R44, R57 ;  /* 0x000000392c397221 */ /* 0x008fc80000010000 */
[----:B------:R-:W-:Y:S01]  /*4900*/  FSEL R55, R55, RZ, P2 ;  /* 0x000000ff37377208 */ /* 0x000fe20001000000 */
[----:B-1----:R-:W-:-:S01]  /*4910*/  FADD.FTZ R56, R42, R57 ;  /* 0x000000392a387221 */ /* 0x002fc20000010000 */
        /* <DEDUP_REMOVED lines=11> */
[----:B------:R-:W-:-:S01]  /*49d0*/  FADD.FTZ R77, R45, R56 ;  /* 0x000000382d4d7221 */ /* 0x000fc20000010000 */
[--C-:B------:R-:W-:Y:S01]  /*49e0*/  FFMA.FTZ R20, R20, UR10, -R55.reuse ;  /* 0x0000000a14147c23 */ /* 0x100fe20008010837 */
[----:B------:R-:W-:-:S01]  /*49f0*/  FFMA.FTZ R21, R21, UR10, -R55 ;  /* 0x0000000a15157c23 */ /* 0x000fc20008010837 */
[----:B------:R-:W-:Y:S01]  /*4a00*/  FFMA.FTZ R24, R24, UR10, -R55 ;  /* 0x0000000a18187c23 */ /* 0x000fe20008010837 */
[----:B----4-:R-:W-:-:S01]  /*4a10*/  FADD.FTZ R58, R48, R77 ;  /* 0x0000004d303a7221 */ /* 0x010fc20000010000 */
        /* <DEDUP_REMOVED lines=11> */
[----:B-----5:R-:W-:-:S01]  /*4ad0*/  FADD.FTZ R77, R47, R58 ;  /* 0x0000003a2f4d7221 */ /* 0x020fc20000010000 */
        /* <DEDUP_REMOVED lines=8> */
[----:B------:R-:W-:Y:S01]  /*4b60*/  F2FP.SATFINITE.E4M3.F32.PACK_AB_MERGE_C R48, R81, R48, RZ ;  /* 0x000000305130723e */ /* 0x000fe200048070ff */
[----:B------:R-:W-:-:S01]  /*4b70*/  FFMA.FTZ R33, R33, UR10, -R55 ;  /* 0x0000000a21217c23 */ /* 0x000fc20008010837 */
[--C-:B------:R-:W-:Y:S01]  /*4b80*/  FFMA.FTZ R37, R37, UR10, -R55.reuse ;  /* 0x0000000a25257c23 */ /* 0x100fe20008010837 */
[----:B------:R-:W-:-:S01]  /*4b90*/  FFMA.FTZ R36, R36, UR10, -R55 ;  /* 0x0000000a24247c23 */ /* 0x000fc20008010837 */
[----:B------:R-:W0:Y:S01]  /*4ba0*/  MUFU.EX2 R12, R12 ;  /* 0x0000000c000c7308 */ /* 0x000e220000000800 */
[----:B-1----:R-:W-:-:S01]  /*4bb0*/  FADD.FTZ R56, R10, R73 ;  /* 0x000000490a387221 */ /* 0x002fc20000010000 */
[----:B------:R-:W-:Y:S01]  /*4bc0*/  F2FP.SATFINITE.E4M3.F32.PACK_AB_MERGE_C R198, R45, R42, R48 ;  /* 0x0000002a2dc6723e */ /* 0x000fe20004807030 */
[----:B------:R-:W-:-:S01]  /*4bd0*/  FFMA.FTZ R67, R67, UR10, -R55 ;  /* 0x0000000a43437c23 */ /* 0x000fc20008010837 */
[----:B------:R-:W-:Y:S01]  /*4be0*/  F2FP.SATFINITE.E4M3.F32.PACK_AB_MERGE_C R42, R63, R64, RZ ;  /* 0x000000403f2a723e */ /* 0x000fe200048070ff */
[----:B------:R-:W-:-:S01]  /*4bf0*/  FFMA.FTZ R52, R52, UR10, -R55 ;  /* 0x0000000a34347c23 */ /* 0x000fc20008010837 */
[--C-:B------:R-:W-:Y:S01]  /*4c00*/  FFMA.FTZ R66, R66, UR10, -R55.reuse ;  /* 0x0000000a42427c23 */ /* 0x100fe20008010837 */
[----:B------:R-:W-:-:S01]  /*4c10*/  FFMA.FTZ R53, R53, UR10, -R55 ;  /* 0x0000000a35357c23 */ /* 0x000fc20008010837 */
[----:B------:R-:W1:Y:S01]  /*4c20*/  MUFU.EX2 R13, R13 ;  /* 0x0000000d000d7308 */ /* 0x000e620000000800 */
[----:B--2---:R-:W-:-:S01]  /*4c30*/  FADD.FTZ R73, R11, R56 ;  /* 0x000000380b497221 */ /* 0x004fc20000010000 */
[----:B------:R-:W-:Y:S01]  /*4c40*/  FFMA.FTZ R54, R54, UR10, -R55 ;  /* 0x0000000a36367c23 */ /* 0x000fe20008010837 */
[----:B------:R-:W-:-:S05]  /*4c50*/  F2FP.SATFINITE.E4M3.F32.PACK_AB_MERGE_C R188, R65, R68, R42 ;  /* 0x0000004441bc723e */ /* 0x000fca000480702a */
[----:B------:R-:W2:Y:S01]  /*4c60*/  MUFU.EX2 R14, R14 ;  /* 0x0000000e000e7308 */ /* 0x000ea20000000800 */
[----:B0-----:R-:W-:-:S07]  /*4c70*/  FADD.FTZ R56, R12, R73 ;  /* 0x000000490c387221 */ /* 0x001fce0000010000 */
[----:B------:R-:W0:Y:S01]  /*4c80*/  MUFU.EX2 R15, R15 ;  /* 0x0000000f000f7308 */ /* 0x000e220000000800 */
[----:B-1----:R-:W-:-:S01]  /*4c90*/  FADD.FTZ R73, R13, R56 ;  /* 0x000000380d497221 */ /* 0x002fc20000010000 */
[----:B------:R-:W-:Y:S01]  /*4ca0*/  F2FP.SATFINITE.E4M3.F32.PACK_AB_MERGE_C R56, R44, R43, RZ ;  /* 0x0000002b2c38723e */ /* 0x000fe200048070ff */
[----:B------:R-:W-:-:S01]  /*4cb0*/  FADD.FTZ R44, R74, R77 ;  /* 0x0000004d4a2c7221 */ /* 0x000fc20000010000 */
[----:B------:R-:W-:Y:S02]  /*4cc0*/  F2FP.SATFINITE.E4M3.F32.PACK_AB_MERGE_C R74, R75, R74, RZ ;  /* 0x0000004a4b4a723e */ /* 0x000fe400048070ff */
[----:B------:R-:W-:Y:S01]  /*4cd0*/  F2FP.SATFINITE.E4M3.F32.PACK_AB_MERGE_C R196, R41, R2, R56 ;  /* 0x0000000229c4723e */ /* 0x000fe20004807038 */
[----:B------:R-:W-:Y:S01]  /*4ce0*/  FADD.FTZ R44, R75, R44 ;  /* 0x0000002c4b2c7221 */ /* 0x000fe20000010000 */
[----:B------:R-:W1:Y:S01]  /*4cf0*/  MUFU.EX2 R20, R20 ;  /* 0x0000001400147308 */ /* 0x000e620000000800 */
[----:B------:R-:W-:-:S07]  /*4d00*/  F2FP.SATFINITE.E4M3.F32.PACK_AB_MERGE_C R192, R47, R46, R74 ;  /* 0x0000002e2fc0723e */ /* 0x000fce000480704a */
[----:B------:R-:W3:Y:S08]  /*4d10*/  MUFU.EX2 R21, R21 ;  /* 0x0000001500157308 */ /* 0x000ef00000000800 */
[----:B------:R-:W4:Y:S08]  /*4d20*/  MUFU.EX2 R24, R24 ;  /* 0x0000001800187308 */ /* 0x000f300000000800 */
[----:B------:R2:W-:Y:S08]  /*4d30*/  MUFU.EX2 R57, R40 ;  /* 0x0000002800397308 */ /* 0x0005f00000000800 */
[----:B------:R-:W5:Y:S01]  /*4d40*/  MUFU.EX2 R25, R25 ;  /* 0x0000001900197308 */ /* 0x000f620000000800 */
[----:B--2---:R-:W-:-:S01]  /*4d50*/  FADD.FTZ R40, R14, R73 ;  /* 0x000000490e287221 */ /* 0x004fc20000010000 */
[----:B------:R-:W-:Y:S01]  /*4d60*/  FADD.FTZ R73, R49, R44 ;  /* 0x0000002c31497221 */ /* 0x000fe20000010000 */
[----:B0-----:R-:W-:-:S02]  /*4d70*/  F2FP.SATFINITE.E4M3.F32.PACK_AB_MERGE_C R14, R15, R14, RZ ;  /* 0x0000000e0f0e723e */ /* 0x001fc400048070ff */
[----:B------:R-:W-:Y:S02]  /*4d80*/  FADD.FTZ R43, R15, R40 ;  /* 0x000000280f2b7221 */ /* 0x000fe40000010000 */
[----:B------:R-:W-:Y:S01]  /*4d90*/  F2FP.SATFINITE.E4M3.F32.PACK_AB_MERGE_C R199, R13, R12, R14 ;  /* 0x0000000c0dc7723e */ /* 0x000fe2000480700e */
[----:B------:R-:W0:Y:S01]  /*4da0*/  MUFU.EX2 R26, R26 ;  /* 0x0000001a001a7308 */ /* 0x000e220000000800 */
[----:B-1----:R-:W-:-:S04]  /*4db0*/  FADD.FTZ R40, R20, R43 ;  /* 0x0000002b14287221 */ /* 0x002fc80000010000 */
[----:B---3--:R-:W-:Y:S01]  /*4dc0*/  FADD.FTZ R43, R21, R40 ;  /* 0x00000028152b7221 */ /* 0x008fe20000010000 */
[----:B------:R-:W-:-:S02]  /*4dd0*/  FADD.FTZ R40, R72, R73 ;  /* 0x0000004948287221 */ /* 0x000fc40000010000 */
[----:B------:R-:W1:Y:S01]  /*4de0*/  MUFU.EX2 R27, R27 ;  /* 0x0000001b001b7308 */ /* 0x000e620000000800 */
[----:B----4-:R-:W-:-:S01]  /*4df0*/  FADD.FTZ R2, R24, R43 ;  /* 0x0000002b18027221 */ /* 0x010fc20000010000 */
[----:B------:R-:W-:Y:S01]  /*4e00*/  FADD.FTZ R43, R79, R40 ;  /* 0x000000284f2b7221 */ /* 0x000fe20000010000 */
[C---:B-----5:R-:W-:Y:S02]  /*4e10*/  F2FP.SATFINITE.E4M3.F32.PACK_AB_MERGE_C R24, R25.reuse, R24, RZ ;  /* 0x000000181918723e */ /* 0x060fe400048070ff */
[----:B------:R-:W-:Y:S01]  /*4e20*/  FADD.FTZ R41, R25, R2 ;  /* 0x0000000219297221 */ /* 0x000fe20000010000 */
[----:B------:R-:W-:-:S01]  /*4e30*/  FADD.FTZ R43, R78, R43 ;  /* 0x0000002b4e2b7221 */ /* 0x000fc20000010000 */
[----:B------:R-:W-:Y:S01]  /*4e40*/  F2FP.SATFINITE.E4M3.F32.PACK_AB_MERGE_C R79, R78, R79, RZ ;  /* 0x0000004f4e4f723e */ /* 0x000fe200048070ff */
[----:B------:R-:W2:Y:S01]  /*4e50*/  MUFU.EX2 R28, R28 ;  /* 0x0000001c001c7308 */ /* 0x000ea20000000800 */
[----:B0-----:R-:W-:-:S01]  /*4e60*/  FADD.FTZ R2, R26, R41 ;  /* 0x000000291a027221 */ /* 0x001fc20000010000 */
[----:B------:R-:W-:Y:S01]  /*4e70*/  FADD.FTZ R40, R68, R43 ;  /* 0x0000002b44287221 */ /* 0x000fe20000010000 */
[----:B------:R-:W-:-:S02]  /*4e80*/  F2FP.SATFINITE.E4M3.F32.PACK_AB_MERGE_C R194, R72, R49, R79 ;  /* 0x0000003148c2723e */ /* 0x000fc4000480704f */
[----:B------:R-:W-:Y:S01]  /*4e90*/  F2FP.SATFINITE.E4M3.F32.PACK_AB_MERGE_C R193, R21, R20, R24 ;  /* 0x0000001415c1723e */ /* 0x000fe20004807018 */
[----:B------:R-:W-:-:S02]  /*4ea0*/  FADD.FTZ R43, R65, R40 ;  /* 0x00000028412b7221 */ /* 0x000fc40000010000 */
[----:B------:R-:W0:Y:S01]  /*4eb0*/  MUFU.EX2 R29, R29 ;  /* 0x0000001d001d7308 */ /* 0x000e220000000800 */
[----:B-1----:R-:W-:-:S01]  /*4ec0*/  FADD.FTZ R41, R27, R2 ;  /* 0x000000021b297221 */ /* 0x002fc20000010000 */
[----:B------:R-:W-:-:S04]  /*4ed0*/  FADD.FTZ R64, R64, R43 ;  /* 0x0000002b40407221 */ /* 0x000fc80000010000 */
[----:B------:R-:W-:Y:S02]  /*4ee0*/  FADD.FTZ R63, R63, R64 ;  /* 0x000000403f3f7221 */ /* 0x000fe40000010000 */
[----:B------:R-:W1:Y:S01]  /*4ef0*/  MUFU.EX2 R30, R30 ;  /* 0x0000001e001e7308 */ /* 0x000e620000000800 */
[----:B--2---:R-:W-:-:S07]  /*4f00*/  FADD.FTZ R40, R28, R41 ;  /* 0x000000291c287221 */ /* 0x004fce0000010000 */
[----:B------:R-:W-:Y:S01]  /*4f10*/  MUFU.EX2 R31, R31 ;  /* 0x0000001f001f7308 */ /* 0x000fe20000000800 */
[----:B0-----:R-:W-:-:S01]  /*4f20*/  FADD.FTZ R41, R29, R40 ;  /* 0x000000281d297221 */ /* 0x001fc20000010000 */
[----:B------:R-:W-:-:S04]  /*4f30*/  F2FP.SATFINITE.E4M3.F32.PACK_AB_MERGE_C R28, R29, R28, RZ ;  /* 0x0000001c1d1c723e */ /* 0x000fc800048070ff */
[----:B------:R-:W-:Y:S02]  /*4f40*/  F2FP.SATFINITE.E4M3.F32.PACK_AB_MERGE_C R195, R27, R26, R28 ;  /* 0x0000001a1bc3723e */ /* 0x000fe4000480701c */
[----:B------:R-:W-:Y:S01]  /*4f50*/  MUFU.EX2 R32, R32 ;  /* 0x0000002000207308 */ /* 0x000fe20000000800 */
[----:B-1----:R-:W-:-:S01]  /*4f60*/  FADD.FTZ R40, R30, R41 ;  /* 0x000000291e287221 */ /* 0x002fc20000010000 */
[----:B------:R-:W-:-:S06]  /*4f70*/  F2FP.SATFINITE.E4M3.F32.PACK_AB_MERGE_C R41, R59, R60, RZ ;  /* 0x0000003c3b29723e */ /* 0x000fcc00048070ff */
[----:B------:R-:W0:Y:S08]  /*4f80*/  MUFU.EX2 R61, R61 ;  /* 0x0000003d003d7308 */ /* 0x000e300000000800 */
[----:B------:R-:W1:Y:S08]  /*4f90*/  MUFU.EX2 R39, R39 ;  /* 0x0000002700277308 */ /* 0x000e700000000800 */
[----:B------:R-:W2:Y:S01]  /*4fa0*/  MUFU.EX2 R38, R38 ;  /* 0x0000002600267308 */ /* 0x000ea20000000800 */
[----:B0-----:R-:W-:Y:S01]  /*4fb0*/  F2FP.SATFINITE.E4M3.F32.PACK_AB_MERGE_C R190, R61, R62, R41 ;  /* 0x0000003e3dbe723e */ /* 0x001fe20004807029 */
[----:B------:R-:W-:-:S04]  /*4fc0*/  FADD.FTZ R62, R62, R63 ;  /* 0x0000003f3e3e7221 */ /* 0x000fc80000010000 */
[----:B------:R-:W-:Y:S02]  /*4fd0*/  FADD.FTZ R61, R61, R62 ;  /* 0x0000003e3d3d7221 */ /* 0x000fe40000010000 */
[----:B------:R0:W-:Y:S02]  /*4fe0*/  MUFU.EX2 R2, R35 ;  /* 0x0000002300027308 */ /* 0x0001e40000000800 */
[----:B------:R-:W-:-:S04]  /*4ff0*/  FADD.FTZ R60, R60, R61 ;  /* 0x0000003d3c3c7221 */ /* 0x000fc80000010000 */
[----:B------:R-:W-:Y:S02]  /*5000*/  FADD.FTZ R60, R59, R60 ;  /* 0x0000003c3b3c7221 */ /* 0x000fe40000010000 */
[----:B------:R-:W3:Y:S01]  /*5010*/  MUFU.EX2 R34, R34 ;  /* 0x0000002200227308 */ /* 0x000ee20000000800 */
[----:B0-----:R-:W-:-:S04]  /*5020*/  FADD.FTZ R35, R31, R40 ;  /* 0x000000281f237221 */ /* 0x001fc80000010000 */
[----:B------:R-:W-:Y:S01]  /*5030*/  FADD.FTZ R40, R32, R35 ;  /* 0x0000002320287221 */ /* 0x000fe20000010000 */
[----:B------:R-:W-:Y:S02]  /*5040*/  F2FP.SATFINITE.E4M3.F32.PACK_AB_MERGE_C R35, R11, R10, RZ ;  /* 0x0000000a0b23723e */ /* 0x000fe400048070ff */
[----:B------:R-:W0:Y:S01]  /*5050*/  MUFU.EX2 R50, R50 ;  /* 0x0000003200327308 */ /* 0x000e220000000800 */
[----:B------:R-:W-:-:S01]  /*5060*/  FADD.FTZ R40, R57, R40 ;  /* 0x0000002839287221 */ /* 0x000fc20000010000 */
[----:B------:R-:W-:Y:S02]  /*5070*/  F2FP.SATFINITE.E4M3.F32.PACK_AB_MERGE_C R197, R9, R76, R35 ;  /* 0x0000004c09c5723e */ /* 0x000fe40004807023 */
[----:B------:R-:W-:Y:S01]  /*5080*/  F2FP.SATFINITE.E4M3.F32.PACK_AB_MERGE_C R32, R57, R32, RZ ;  /* 0x000000203920723e */ /* 0x000fe200048070ff */
[----:B-1----:R-:W-:-:S03]  /*5090*/  FADD.FTZ R11, R39, R40 ;  /* 0x00000028270b7221 */ /* 0x002fc60000010000 */
[----:B------:R-:W1:Y:S01]  /*50a0*/  MUFU.EX2 R33, R33 ;  /* 0x0000002100217308 */ /* 0x000e620000000800 */
[----:B--2---:R-:W-:-:S01]  /*50b0*/  FADD.FTZ R15, R38, R11 ;  /* 0x0000000b260f7221 */ /* 0x004fc20000010000 */
[----:B------:R-:W-:-:S03]  /*50c0*/  F2FP.SATFINITE.E4M3.F32.PACK_AB_MERGE_C R189, R31, R30, R32 ;  /* 0x0000001e1fbd723e */ /* 0x000fc60004807020 */
[----:B---3--:R-:W-:-:S03]  /*50d0*/  FADD.FTZ R10, R34, R15 ;  /* 0x0000000f220a7221 */ /* 0x008fc60000010000 */
        /* <DEDUP_REMOVED lines=11> */
[----:B------:R-:W-:Y:S01]  /*5190*/  MUFU.EX2 R4, R4 ;  /* 0x0000000400047308 */ /* 0x000fe20000000800 */
[----:B-1----:R-:W-:-:S01]  /*51a0*/  FADD.FTZ R15, R37, R10 ;  /* 0x0000000a250f7221 */ /* 0x002fc20000010000 */
[----:B------:R-:W-:-:S03]  /*51b0*/  FADD.FTZ R71, R71, R70 ;  /* 0x0000004647477221 */ /* 0x000fc60000010000 */
[----:B------:R-:W-:Y:S01]  /*51c0*/  FADD.FTZ R15, R2, R15 ;  /* 0x0000000f020f7221 */ /* 0x000fe20000010000 */
[----:B------:R-:W-:-:S02]  /*51d0*/  FADD.FTZ R50, R50, R71 ;  /* 0x0000004732327221 */ /* 0x000fc40000010000 */
[----:B------:R-:W0:Y:S01]  /*51e0*/  MUFU.EX2 R5, R5 ;  /* 0x0000000500057308 */ /* 0x000e220000000800 */
[----:B--2---:R-:W-:-:S07]  /*51f0*/  FADD.FTZ R10, R36, R15 ;  /* 0x0000000f240a7221 */ /* 0x004fce0000010000 */
[----:B------:R-:W1:Y:S08]  /*5200*/  MUFU.EX2 R67, R67 ;  /* 0x0000004300437308 */ /* 0x000e700000000800 */
[----:B------:R-:W-:Y:S01]  /*5210*/  MUFU.EX2 R51, R51 ;  /* 0x0000003300337308 */ /* 0x000fe20000000800 */
[----:B0-----:R-:W-:-:S07]  /*5220*/  F2FP.SATFINITE.E4M3.F32.PACK_AB_MERGE_C R9, R5, R4, RZ ;  /* 0x000000040509723e */ /* 0x001fce00048070ff */
[----:B------:R-:W0:Y:S01]  /*5230*/  MUFU.EX2 R8, R8 ;  /* 0x0000000800087308 */ /* 0x000e220000000800 */
[C---:B-1----:R-:W-:Y:S01]  /*5240*/  F2FP.SATFINITE.E4M3.F32.PACK_AB_MERGE_C R36, R67.reuse, R36, RZ ;  /* 0x000000244324723e */ /* 0x042fe200048070ff */
[----:B------:R-:W-:-:S03]  /*5250*/  FADD.FTZ R67, R67, R10 ;  /* 0x0000000a43437221 */ /* 0x000fc60000010000 */
[----:B------:R-:W-:Y:S01]  /*5260*/  F2FP.SATFINITE.E4M3.F32.PACK_AB_MERGE_C R185, R2, R37, R36 ;  /* 0x0000002502b9723e */ /* 0x000fe20004807024 */
[----:B------:R-:W-:Y:S02]  /*5270*/  VIADD R2, R88, 0xfffffffe ;  /* 0xfffffffe58027836 */ /* 0x000fe40000000000 */
[----:B------:R-:W1:Y:S08]  /*5280*/  MUFU.EX2 R52, R52 ;  /* 0x0000003400347308 */ /* 0x000e700000000800 */
[----:B------:R-:W2:Y:S01]  /*5290*/  MUFU.EX2 R11, R66 ;  /* 0x00000042000b7308 */ /* 0x000ea20000000800 */
[----:B0-----:R-:W-:Y:S01]  /*52a0*/  F2FP.SATFINITE.E4M3.F32.PACK_AB_MERGE_C R186, R8, R51, R9 ;  /* 0x0000003308ba723e */ /* 0x001fe20004807009 */
[----:B------:R-:W-:-:S04]  /*52b0*/  FADD.FTZ R51, R51, R50 ;  /* 0x0000003233337221 */ /* 0x000fc80000010000 */
[----:B------:R-:W-:Y:S02]  /*52c0*/  FADD.FTZ R51, R8, R51 ;  /* 0x0000003308337221 */ /* 0x000fe40000010000 */
[----:B------:R-:W-:Y:S01]  /*52d0*/  MUFU.EX2 R53, R53 ;  /* 0x0000003500357308 */ /* 0x000fe20000000800 */
[----:B-1----:R-:W-:-:S01]  /*52e0*/  FADD.FTZ R10, R52, R67 ;  /* 0x00000043340a7221 */ /* 0x002fc20000010000 */
[----:B------:R-:W-:-:S04]  /*52f0*/  FADD.FTZ R4, R4, R51 ;  /* 0x0000003304047221 */ /* 0x000fc80000010000 */
[----:B------:R-:W-:Y:S02]  /*5300*/  FADD.FTZ R5, R5, R4 ;  /* 0x0000000405057221 */ /* 0x000fe40000010000 */
[----:B------:R-:W0:Y:S01]  /*5310*/  MUFU.EX2 R54, R54 ;  /* 0x0000003600367308 */ /* 0x000e220000000800 */
[----:B--2---:R-:W-:-:S01]  /*5320*/  FADD.FTZ R10, R11, R10 ;  /* 0x0000000a0b0a7221 */ /* 0x004fc20000010000 */
[----:B0-----:R-:W-:-:S03]  /*5330*/  F2FP.SATFINITE.E4M3.F32.PACK_AB_MERGE_C R8, R54, R53, RZ ;  /* 0x000000353608723e */ /* 0x001fc600048070ff */
        /* <DEDUP_REMOVED lines=15> */
.L_x_3900:
[----:B------:R-:W-:-:S11]  /*5430*/  UISETP.NE.AND UP1, UPT, UR7, 0x1, UPT ;  /* 0x000000010700788c */ /* 0x000fd6000bf25270 */
[----:B------:R-:W-:Y:S02]  /*5440*/  @UP1 ULDC.64 UR18, c[0x0][0x9e8] ;  /* 0x00027a0000121ab9 */ /* 0x000fe40000000a00 */
[----:B------:R-:W-:-:S04]  /*5450*/  UIMAD.WIDE.U32 UR14, UR11, UR18, URZ ;  /* 0x000000120b0e72a5 */ /* 0x000fc8000f8e003f */
[----:B------:R-:W-:-:S12]  /*5460*/  @UP1 USHF.R.U32.HI UR11, URZ, UR19, UR15 ;  /* 0x000000133f0b1299 */ /* 0x000fd8000801160f */
.L_x_3901:
[----:B------:R-:W-:-:S04]  /*5470*/  UIMAD UR7, UR11, UR7, UR7 ;  /* 0x000000070b0772a4 */ /* 0x000fc8000f8e0207 */
[----:B------:R-:W-:-:S04]  /*5480*/  UISETP.LT.AND UP1, UPT, UR6, UR7, UPT ;  /* 0x000000070600728c */ /* 0x000fc8000bf21270 */
[----:B------:R-:W-:-:S12]  /*5490*/  USEL UR6, UR6, UR7, UP1 ;  /* 0x0000000706067287 */ /* 0x000fd80008800000 */
.L_x_3899:
        /* <DEDUP_REMOVED lines=63> */
.L_x_3920:
        /* <DEDUP_REMOVED lines=9> */
.L_x_3904:
[----:B------:R-:W-:Y:S01]  /*5920*/  ULEA UR6, UR34, UR36, 0x3 ;  /* 0x0000002422067291 */ /* 0x000fe2000f8e183f */
[----:B------:R-:W-:-:S05]  /*5930*/  IMAD.U32 R10, RZ, RZ, UR33 ;  /* 0x00000021ff0a7e24 */ /* 0x000fca000f8e00ff */
[----:B------:R-:W-:-:S04]  /*5940*/  SHF.L.U32 R10, R10, 0x1f, RZ ;  /* 0x0000001f0a0a7819 */ /* 0x000fc800000006ff */
[----:B------:R0:W1:Y:S01]  /*5950*/  SYNCS.PHASECHK.TRANS64.TRYWAIT P2, [UR6+0x2a830], R10 ;  /* 0x02a8300aff0075a7 */ /* 0x0000620008040146 */
[----:B------:R-:W-:Y:S05]  /*5960*/  @!P0 BRA `(.L_x_3905) ;  /* 0x0000000000048947 */ /* 0x000fea0003800000 */
[----:B------:R-:W-:Y:S01]  /*5970*/  BPT.TRAP 0x1 ;  /* 0x000000040000795c */ /* 0x000fe20000300000 */
.L_x_3905:
[----:B-1----:R-:W-:Y:S05]  /*5980*/  @P2 BRA `(.L_x_3903) ;  /* 0x0000000000082947 */ /* 0x002fea0003800000 */
[----:B------:R-:W1:Y:S02]  /*5990*/  SYNCS.PHASECHK.TRANS64.TRYWAIT P2, [UR6+0x2a830], R10 ;  /* 0x02a8300aff0075a7 */ /* 0x000e640008040146 */
[----:B-1----:R-:W-:Y:S05]  /*59a0*/  @!P2 BRA `(.L_x_3906) ;  /* 0x00000130002ca947 */ /* 0x002fea0003800000 */
.L_x_3903:
[----:B------:R-:W2:Y:S01]  /*59b0*/  S2R R12, SR_TID.X ;  /* 0x00000000000c7919 */ /* 0x000ea20000002100 */
        /* <DEDUP_REMOVED lines=36> */
.L_x_3908:
[----:B------:R-:W-:Y:S01]  /*5c00*/  ULEA UR6, UR50, UR36, 0x3 ;  /* 0x0000002432067291 */ /* 0x000fe2000f8e183f */
[----:B------:R-:W-:-:S05]  /*5c10*/  IMAD.U32 R10, RZ, RZ, UR44 ;  /* 0x0000002cff0a7e24 */ /* 0x000fca000f8e00ff */
[----:B------:R-:W-:-:S04]  /*5c20*/  SHF.L.U32 R10, R10, 0x1f, RZ ;  /* 0x0000001f0a0a7819 */ /* 0x000fc800000006ff */
[----:B------:R0:W1:Y:S01]  /*5c30*/  SYNCS.PHASECHK.TRANS64.TRYWAIT P2, [UR6+0x2a850], R10 ;  /* 0x02a8500aff0075a7 */ /* 0x0000620008040146 */
[----:B------:R-:W-:Y:S05]  /*5c40*/  @!P0 BRA `(.L_x_3909) ;  /* 0x0000000000048947 */ /* 0x000fea0003800000 */
[----:B------:R-:W-:Y:S01]  /*5c50*/  BPT.TRAP 0x1 ;  /* 0x000000040000795c */ /* 0x000fe20000300000 */
.L_x_3909:
[----:B-1----:R-:W-:Y:S05]  /*5c60*/  @P2 BRA `(.L_x_3907) ;  /* 0x0000000000082947 */ /* 0x002fea0003800000 */
[----:B------:R-:W1:Y:S02]  /*5c70*/  SYNCS.PHASECHK.TRANS64.TRYWAIT P2, [UR6+0x2a850], R10 ;  /* 0x02a8500aff0075a7 */ /* 0x000e640008040146 */
[----:B-1----:R-:W-:Y:S05]  /*5c80*/  @!P2 BRA `(.L_x_3910) ;  /* 0x0000012c008ca947 */ /* 0x002fea0003800000 */
.L_x_3907:
[----:B------:R-:W-:Y:S01]  /*5c90*/  UIADD3 UR6, UR36, 0x400, URZ ;  /* 0x0000040024067890 */ /* 0x000fe2000fffe03f */
[----:B------:R-:W-:Y:S01]  /*5ca0*/  WARPGROUP.ARRIVE ;  /* 0x00000000000079c5 */ /* 0x000fe20000000000 */
[----:B------:R-:W-:-:S05]  /*5cb0*/  UMOV UR7, 0x40000040 ;  /* 0x4000004000077882 */ /* 0x000fca0000000000 */
[----:B------:R-:W2:Y:S01]  /*5cc0*/  S2R R209, SR_TID.X ;  /* 0x0000000000d17919 */ /* 0x000ea20000002100 */
[----:B------:R-:W-:Y:S01]  /*5cd0*/  USHF.R.U32.HI UR6, URZ, 0x4, UR6 ;  /* 0x000000043f067899 */ /* 0x000fe20008011606 */
[C---:B01----:R-:W-:Y:S01]  /*5ce0*/  FMUL.FTZ R10, R0.reuse, R122 ;  /* 0x0000007a000a7220 */ /* 0x043fe20000410000 */
[C---:B------:R-:W-:Y:S01]  /*5cf0*/  FMUL.FTZ R21, R0.reuse, R127 ;  /* 0x0000007f00157220 */ /* 0x040fe20000410000 */
[C---:B------:R-:W-:Y:S01]  /*5d00*/  FMUL.FTZ R122, R0.reuse, R134 ;  /* 0x00000086007a7220 */ /* 0x040fe20000410000 */
[----:B------:R-:W-:Y:S01]  /*5d10*/  ULOP3.LUT UR6, UR6, 0x3fff, URZ, 0xc0, !UPT ;  /* 0x00003fff06067892 */ /* 0x000fe2000f8ec03f */
[C---:B------:R-:W-:Y:S01]  /*5d20*/  FMUL.FTZ R134, R0.reuse, R154 ;  /* 0x0000009a00867220 */ /* 0x040fe20000410000 */
[----:B------:R-:W-:Y:S02]  /*5d30*/  IMAD.U32 R127, RZ, RZ, UR34 ;  /* 0x00000022ff7f7e24 */ /* 0x000fe4000f8e00ff */
        /* <DEDUP_REMOVED lines=27> */
[----:B------:R-:W0:Y:S01]  /*5ef0*/  MUFU.TANH R14, R14 ;  /* 0x0000000e000e7308 */ /* 0x000e220000002400 */
[----:B------:R-:W-:-:S02]  /*5f00*/  PLOP3.LUT P2, PT, PT, PT, UP0, 0x40, 0x0 ;  /* 0x000000000000781c */ /* 0x000fc40003f4e808 */
[----:B--2---:R-:W-:Y:S01]  /*5f10*/  SHF.R.U32.HI R209, RZ, 0x7, R209 ;  /* 0x00000007ffd17819 */ /* 0x004fe200000116d1 */
[----:B------:R-:W-:-:S03]  /*5f20*/  @!P1 VIADD R127, R127, 0x2a840 ;  /* 0x0002a8407f7f9836 */ /* 0x000fc60000000000 */
[----:B------:R-:W-:Y:S01]  /*5f30*/  IADD3 R126, -R209, 0xb, RZ ;  /* 0x0000000bd17e7810 */ /* 0x000fe20007ffe1ff */
[----:B------:R-:W1:Y:S01]  /*5f40*/  MUFU.TANH R15, R15 ;  /* 0x0000000f000f7308 */ /* 0x000e620000002400 */
[----:B------:R-:W-:-:S07]  /*5f50*/  @!P1 PRMT R127, RZ, 0x654, R127 ;  /* 0x00000654ff7f9816 */ /* 0x000fce000000007f */
        /* <DEDUP_REMOVED lines=61> */
[----:B------:R-:W-:Y:S01]  /*6330*/  FMUL.FTZ R193, R0, R125 ;  /* 0x0000007d00c17220 */ /* 0x000fe20000410000 */
[----:B------:R-:W-:Y:S01]  /*6340*/  QGMMA.64x192x32.F32.E4M3.E4M3 R24, R188, gdesc[UR4], R24, gsb0 ;  /* 0x02e00004bc187df3 */ /* 0x000fe20008000818 */
[----:B------:R-:W-:Y:S01]  /*6350*/  UIADD3 UR6, UR10, 0x6, URZ ;  /* 0x000000060a067890 */ /* 0x000fe2000fffe03f */
[----:B------:R-:W-:Y:S01]  /*6360*/  IMAD.SHL.U32 R170, R2, 0x80, RZ ;  /* 0x0000008002aa7824 */ /* 0x000fe200078e00ff */
        /* <DEDUP_REMOVED lines=12> */
[----:B------:R-:W-:Y:S01]  /*6430*/  IADD3 R153, R17, 0x1, -R170 ;  /* 0x0000000111997810 */ /* 0x000fe20007ffe8aa */
[----:B------:R-:W0:Y:S04]  /*6440*/  MUFU.TANH R192, R192 ;  /* 0x000000c000c07308 */ /* 0x000e280000002400 */
[----:B------:R-:W-:-:S04]  /*6450*/  IMAD.IADD R153, R153, 0x1, -R18 ;  /* 0x0000000199997824 */ /* 0x000fc800078e0a12 */
[----:B------:R-:W0:Y:S01]  /*6460*/  MUFU.TANH R193, R193 ;  /* 0x000000c100c17308 */ /* 0x000e220000002400 */
[----:B------:R-:W-:-:S04]  /*6470*/  IMAD R153, R16, -0x2, R153 ;  /* 0xfffffffe10997824 */ /* 0x000fc800078e0299 */
[----:B------:R-:W-:-:S03]  /*6480*/  VIADD R178, R153, UR29 ;  /* 0x0000001d99b27c36 */ /* 0x000fc60008000000 */
        /* <DEDUP_REMOVED lines=27> */
[----:B------:R-:W0:Y:S01]  /*6640*/  MUFU.TANH R189, R189 ;  /* 0x000000bd00bd7308 */ /* 0x000e220000002400 */
[----:B------:R-:W-:-:S02]  /*6650*/  VIADD R176, R153, UR32 ;  /* 0x0000002099b07c36 */ /* 0x000fc40008000000 */
[C---:B------:R-:W-:Y:S02]  /*6660*/  IMAD.IADD R174, R3.reuse, 0x1, R178 ;  /* 0x0000000103ae7824 */ /* 0x040fe400078e02b2 */
[----:B------:R-:W-:-:S03]  /*6670*/  IMAD.IADD R172, R3, 0x1, R176 ;  /* 0x0000000103ac7824 */ /* 0x000fc600078e02b0 */
        /* <DEDUP_REMOVED lines=10> */
[----:B------:R0:W-:Y:S06]  /*6720*/  BAR.ARV R126, 0x100 ;  /* 0x0004007e0000751d */ /* 0x0001ec0000002000 */
[----:B------:R0:W-:Y:S01]  /*6730*/  @!P1 SYNCS.ARRIVE.TRANS64.RED.A1T0 RZ, [R127+URZ], RZ ;  /* 0x000000ff7fff99a7 */ /* 0x0001e2000810043f */
        /* <DEDUP_REMOVED lines=13> */
.L_x_3913:
[----:B------:R-:W-:Y:S02]  /*6810*/  IMAD.U32 R155, RZ, RZ, UR31 ;  /* 0x0000001fff9b7e24 */ /* 0x000fe4000f8e00ff */
[----:B------:R-:W-:-:S03]  /*6820*/  IMAD.MOV.U32 R153, RZ, RZ, R13 ;  /* 0x000000ffff997224 */ /* 0x000fc600078e000d */
[----:B------:R-:W-:-:S13]  /*6830*/  ISETP.NE.AND P2, PT, R155, 0x1, PT ;  /* 0x000000019b00780c */ /* 0x000fda0003f45270 */
[----:B0-----:R-:W0:Y:S02]  /*6840*/  @P2 LDC.64 R126, c[0x0][0x9e8] ;  /* 0x00027a00ff7e2b82 */ /* 0x001e240000000a00 */
[----:B0-----:R-:W-:-:S05]  /*6850*/  @P2 IMAD.HI.U32 R126, R13, R126, RZ ;  /* 0x0000007e0d7e2227 */ /* 0x001fca00078e00ff */
[----:B------:R-:W-:-:S07]  /*6860*/  @P2 SHF.R.U32.HI R153, RZ, R127, R126 ;  /* 0x0000007fff992219 */ /* 0x000fce000001167e */
.L_x_3914:
[----:B------:R-:W-:Y:S05]  /*6870*/  BSYNC B0 ;  /* 0x0000000000007941 */ /* 0x000fea0003800000 */
.L_x_3912:
[----:B------:R-:W-:-:S04]  /*6880*/  IMAD R127, R153, R155, -R170 ;  /* 0x0000009b997f7224 */ /* 0x000fc800078e0aaa */
[----:B------:R-:W-:-:S05]  /*6890*/  IMAD R127, R16, -0x2, R127 ;  /* 0xfffffffe107f7824 */ /* 0x000fca00078e027f */
[----:B------:R-:W-:Y:S02]  /*68a0*/  VIADDMNMX R172, R127, R155, R172, PT ;  /* 0x0000009b7fac7246 */ /* 0x000fe400038001ac */
[----:B------:R-:W-:-:S07]  /*68b0*/  VIMNMX R174, R174, R127, !PT ;  /* 0x0000007faeae7248 */ /* 0x000fce0007fe0100 */
.L_x_3911:
[----:B------:R-:W-:-:S04]  /*68c0*/  ISETP.GT.AND P2, PT, R2, -0x1, PT ;  /* 0xffffffff0200780c */ /* 0x000fc80003f44270 */
[C---:B------:R-:W-:Y:S02]  /*68d0*/  ISETP.GT.AND P5, PT, R174.reuse, RZ, P2 ;  /* 0x000000ffae00720c */ /* 0x040fe400017a4270 */
[----:B------:R-:W-:Y:S02]  /*68e0*/  ISETP.GT.AND P4, PT, R174, 0x1, P2 ;  /* 0x00000001ae00780c */ /* 0x000fe40001784270 */
[----:B------:R-:W-:Y:S02]  /*68f0*/  ISETP.LT.OR P5, PT, R172, 0x1, P5 ;  /* 0x00000001ac00780c */ /* 0x000fe40002fa1670 */
[C---:B------:R-:W-:Y:S02]  /*6900*/  ISETP.GT.AND P6, PT, R174.reuse, 0x8, P2 ;  /* 0x00000008ae00780c */ /* 0x040fe400017c4270 */
[----:B------:R-:W-:Y:S02]  /*6910*/  ISETP.GT.AND P3, PT, R174, 0x9, P2 ;  /* 0x00000009ae00780c */ /* 0x000fe40001764270 */
[----:B0-----:R-:W-:-:S02]  /*6920*/  FSEL R177, R14, -INF , !P5 ;  /* 0xff8000000eb17808 */ /* 0x001fc40006800000 */
[----:B------:R-:W-:Y:S02]  /*6930*/  ISETP.GT.AND P5, PT, R174, 0x10, P2 ;  /* 0x00000010ae00780c */ /* 0x000fe400017a4270 */
[C---:B------:R-:W-:Y:S02]  /*6940*/  ISETP.LT.OR P4, PT, R172.reuse, 0x2, P4 ;  /* 0x00000002ac00780c */ /* 0x040fe40002781670 */
[C---:B------:R-:W-:Y:S02]  /*6950*/  ISETP.LT.OR P6, PT, R172.reuse, 0x9, P6 ;  /* 0x00000009ac00780c */ /* 0x040fe400037c1670 */
[C---:B------:R-:W-:Y:S02]  /*6960*/  ISETP.LT.OR P3, PT, R172.reuse, 0xa, P3 ;  /* 0x0000000aac00780c */ /* 0x040fe40001f61670 */
[----:B------:R-:W-:Y:S02]  /*6970*/  ISETP.LT.OR P5, PT, R172, 0x11, P5 ;  /* 0x00000011ac00780c */ /* 0x000fe40002fa1670 */
[----:B------:R-:W-:-:S02]  /*6980*/  FSEL R171, R15, -INF , !P4 ;  /* 0xff8000000fab7808 */ /* 0x000fc40006000000 */
[----:B------:R-:W-:Y:S02]  /*6990*/  ISETP.GT.AND P4, PT, R174, 0x11, P2 ;  /* 0x00000011ae00780c */ /* 0x000fe40001784270 */
[----:B------:R-:W-:Y:S02]  /*69a0*/  FSEL R175, R192, -INF , !P6 ;  /* 0xff800000c0af7808 */ /* 0x000fe40007000000 */
[----:B------:R-:W-:Y:S02]  /*69b0*/  FSEL R193, R193, -INF , !P3 ;  /* 0xff800000c1c17808 */ /* 0x000fe40005800000 */
[C---:B------:R-:W-:Y:S02]  /*69c0*/  ISETP.GT.AND P6, PT, R174.reuse, 0x18, P2 ;  /* 0x00000018ae00780c */ /* 0x040fe400017c4270 */
        /* <DEDUP_REMOVED lines=48> */
[----:B------:R-:W-:Y:S02]  /*6cd0*/  FSEL R152, R157, -INF , !P5 ;  /* 0xff8000009d987808 */ /* 0x000fe40006800000 */
[----:B------:R-:W-:-:S02]  /*6ce0*/  ISETP.GT.AND P5, PT, R174, 0x60, P2 ;  /* 0x00000060ae00780c */ /* 0x000fc400017a4270 */
[C---:B------:R-:W-:Y:S02]  /*6cf0*/  ISETP.LT.OR P4, PT, R172.reuse, 0x52, P4 ;  /* 0x00000052ac00780c */ /* 0x040fe40002781670 */
[C---:B------:R-:W-:Y:S02]  /*6d00*/  ISETP.LT.OR P6, PT, R172.reuse, 0x59, P6 ;  /* 0x00000059ac00780c */ /* 0x040fe400037c1670 */
[----:B------:R-:W-:Y:S02]  /*6d10*/  ISETP.LT.OR P5, PT, R172, 0x61, P5 ;  /* 0x00000061ac00780c */ /* 0x000fe40002fa1670 */
[----:B------:R-:W-:Y:S02]  /*6d20*/  FSEL R154, R156, -INF , !P4 ;  /* 0xff8000009c9a7808 */ /* 0x000fe40006000000 */
[----:B------:R-:W-:Y:S02]  /*6d30*/  ISETP.GT.AND P3, PT, R174, 0x59, P2 ;  /* 0x00000059ae00780c */ /* 0x000fe40001764270 */
[----:B------:R-:W-:-:S02]  /*6d40*/  FSEL R156, R159, -INF , !P6 ;  /* 0xff8000009f9c7808 */ /* 0x000fc40007000000 */
[----:B------:R-:W-:Y:S02]  /*6d50*/  ISETP.GT.AND P6, PT, R174, 0x68, P2 ;  /* 0x00000068ae00780c */ /* 0x000fe400017c4270 */
[----:B------:R-:W-:Y:S02]  /*6d60*/  FSEL R159, R162, -INF , !P5 ;  /* 0xff800000a29f7808 */ /* 0x000fe40006800000 */
[----:B------:R-:W-:Y:S02]  /*6d70*/  ISETP.GT.AND P5, PT, R174, 0x70, P2 ;  /* 0x00000070ae00780c */ /* 0x000fe400017a4270 */
[C---:B------:R-:W-:Y:S02]  /*6d80*/  ISETP.LT.OR P3, PT, R172.reuse, 0x5a, P3 ;  /* 0x0000005aac00780c */ /* 0x040fe40001f61670 */
[C---:B------:R-:W-:Y:S02]  /*6d90*/  ISETP.LT.OR P6, PT, R172.reuse, 0x69, P6 ;  /* 0x00000069ac00780c */ /* 0x040fe400037c1670 */
[----:B------:R-:W-:-:S02]  /*6da0*/  ISETP.LT.OR P5, PT, R172, 0x71, P5 ;  /* 0x00000071ac00780c */ /* 0x000fc40002fa1670 */
[C---:B------:R-:W-:Y:S02]  /*6db0*/  ISETP.GT.AND P4, PT, R174.reuse, 0x61, P2 ;  /* 0x00000061ae00780c */ /* 0x040fe40001784270 */
[----:B------:R-:W-:Y:S02]  /*6dc0*/  FSEL R157, R161, -INF , !P3 ;  /* 0xff800000a19d7808 */ /* 0x000fe40005800000 */
[----:B------:R-:W-:Y:S02]  /*6dd0*/  ISETP.GT.AND P3, PT, R174, 0x69, P2 ;  /* 0x00000069ae00780c */ /* 0x000fe40001764270 */
[----:B------:R-:W-:Y:S02]  /*6de0*/  FSEL R162, R164, -INF , !P6 ;  /* 0xff800000a4a27808 */ /* 0x000fe40007000000 */
[----:B------:R-:W-:Y:S02]  /*6df0*/  FSEL R164, R166, -INF , !P5 ;  /* 0xff800000a6a47808 */ /* 0x000fe40006800000 */
[----:B------:R-:W-:-:S02]  /*6e00*/  PLOP3.LUT P5, PT, PT, PT, UP0, 0x40, 0x0 ;  /* 0x000000000000781c */ /* 0x000fc40003fae808 */
[C---:B------:R-:W-:Y:S02]  /*6e10*/  ISETP.LT.OR P4, PT, R172.reuse, 0x62, P4 ;  /* 0x00000062ac00780c */ /* 0x040fe40002781670 */
[----:B------:R-:W-:Y:S02]  /*6e20*/  ISETP.LT.OR P3, PT, R172, 0x6a, P3 ;  /* 0x0000006aac00780c */ /* 0x000fe40001f61670 */
[----:B------:R-:W-:Y:S02]  /*6e30*/  FSEL R161, R163, -INF , !P4 ;  /* 0xff800000a3a17808 */ /* 0x000fe40006000000 */
[----:B------:R-:W-:Y:S02]  /*6e40*/  FSEL R163, R165, -INF , !P3 ;  /* 0xff800000a5a37808 */ /* 0x000fe40005800000 */
[C---:B------:R-:W-:Y:S02]  /*6e50*/  ISETP.GT.AND P4, PT, R174.reuse, 0x71, P2 ;  /* 0x00000071ae00780c */ /* 0x040fe40001784270 */
[----:B------:R-:W-:-:S02]  /*6e60*/  ISETP.GT.AND P6, PT, R174, 0x78, P2 ;  /* 0x00000078ae00780c */ /* 0x000fc400017c4270 */
[----:B------:R-:W-:Y:S02]  /*6e70*/  ISETP.GT.AND P3, PT, R174, 0x79, P2 ;  /* 0x00000079ae00780c */ /* 0x000fe40001764270 */
[C---:B------:R-:W-:Y:S02]  /*6e80*/  ISETP.LT.OR P4, PT, R172.reuse, 0x72, P4 ;  /* 0x00000072ac00780c */ /* 0x040fe40002781670 */
[C---:B------:R-:W-:Y:S02]  /*6e90*/  ISETP.LT.OR P6, PT, R172.reuse, 0x79, P6 ;  /* 0x00000079ac00780c */ /* 0x040fe400037c1670 */
[----:B------:R-:W-:Y:S02]  /*6ea0*/  ISETP.LT.OR P3, PT, R172, 0x7a, P3 ;  /* 0x0000007aac00780c */ /* 0x000fe40001f61670 */
[--C-:B------:R-:W-:Y:S02]  /*6eb0*/  IADD3 R165, R176, 0x8, R3.reuse ;  /* 0x00000008b0a57810 */ /* 0x100fe40007ffe003 */
[----:B------:R-:W-:-:S02]  /*6ec0*/  IADD3 R166, R178, 0x8, R3 ;  /* 0x00000008b2a67810 */ /* 0x000fc40007ffe003 */
        /* <DEDUP_REMOVED lines=15> */
.L_x_3917:
[----:B------:R-:W-:Y:S02]  /*6fc0*/  IMAD.U32 R174, RZ, RZ, UR31 ;  /* 0x0000001fffae7e24 */ /* 0x000fe4000f8e00ff */
[----:B------:R-:W-:-:S03]  /*6fd0*/  IMAD.MOV.U32 R179, RZ, RZ, R11 ;  /* 0x000000ffffb37224 */ /* 0x000fc600078e000b */
[----:B------:R-:W-:-:S13]  /*6fe0*/  ISETP.NE.AND P3, PT, R174, 0x1, PT ;  /* 0x00000001ae00780c */ /* 0x000fda0003f65270 */
[----:B------:R-:W0:Y:S02]  /*6ff0*/  @P3 LDC.64 R14, c[0x0][0x9e8] ;  /* 0x00027a00ff0e3b82 */ /* 0x000e240000000a00 */
[----:B0-----:R-:W-:-:S05]  /*7000*/  @P3 IMAD.HI.U32 R14, R11, R14, RZ ;  /* 0x0000000e0b0e3227 */ /* 0x001fca00078e00ff */
[----:B------:R-:W-:-:S07]  /*7010*/  @P3 SHF.R.U32.HI R179, RZ, R15, R14 ;  /* 0x0000000fffb33219 */ /* 0x000fce000001160e */
.L_x_3918:
[----:B------:R-:W-:Y:S05]  /*7020*/  BSYNC B0 ;  /* 0x0000000000007941 */ /* 0x000fea0003800000 */
.L_x_3916:
[----:B------:R-:W-:-:S04]  /*7030*/  IMAD R15, R179, R174, -R170 ;  /* 0x000000aeb30f7224 */ /* 0x000fc800078e0aaa */
[----:B------:R-:W-:-:S05]  /*7040*/  IMAD R15, R16, -0x2, R15 ;  /* 0xfffffffe100f7824 */ /* 0x000fca00078e020f */
[----:B------:R-:W-:Y:S02]  /*7050*/  VIADDMNMX R165, R15, R174, R165, PT ;  /* 0x000000ae0fa57246 */ /* 0x000fe400038001a5 */
[----:B------:R-:W-:-:S07]  /*7060*/  VIMNMX R166, R166, R15, !PT ;  /* 0x0000000fa6a67248 */ /* 0x000fce0007fe0100 */
.L_x_3915:
[----:B------:R-:W-:Y:S01]  /*7070*/  FMNMX.FTZ R14, R177, R7, !PT ;  /* 0x00000007b10e7209 */ /* 0x000fe20007810000 */
[----:B------:R-:W-:Y:S01]  /*7080*/  UMOV UR10, UR30 ;  /* 0x0000001e000a7c82 */ /* 0x000fe20008000000 */
[C---:B------:R-:W-:Y:S01]  /*7090*/  ISETP.GT.AND P5, PT, R166.reuse, 0x8, P2 ;  /* 0x00000008a600780c */ /* 0x040fe200017a4270 */
[----:B------:R-:W-:Y:S01]  /*70a0*/  IMAD.U32 R181, RZ, RZ, UR10 ;  /* 0x0000000affb57e24 */ /* 0x000fe2000f8e00ff */
        /* <DEDUP_REMOVED lines=46> */
[----:B------:R-:W-:-:S05]  /*7390*/  FMNMX.FTZ R15, R169, R14, !PT ;  /* 0x0000000ea90f7209 */ /* 0x000fca0007810000 */
[----:B------:R-:W0:Y:S02]  /*73a0*/  SHFL.BFLY PT, R14, R15, 0x2, 0x1f ;  /* 0x0c401f000f0e7f89 */ /* 0x000e2400000e0000 */
[----:B0-----:R-:W-:Y:S02]  /*73b0*/  FMNMX.FTZ R170, R15, R14, !PT ;  /* 0x0000000e0faa7209 */ /* 0x001fe40007810000 */
[----:B------:R-:W-:Y:S02]  /*73c0*/  FSEL R15, R12, -INF , !P4 ;  /* 0xff8000000c0f7808 */ /* 0x000fe40006000000 */
[----:B------:R-:W-:Y:S01]  /*73d0*/  ISETP.GT.AND P4, PT, R166, 0x10, P2 ;  /* 0x00000010a600780c */ /* 0x000fe20001784270 */
[----:B------:R-:W0:Y:S03]  /*73e0*/  SHFL.BFLY PT, R179, R170, 0x1, 0x1f ;  /* 0x0c201f00aab37f89 */ /* 0x000e2600000e0000 */
[----:B------:R-:W-:-:S04]  /*73f0*/  ISETP.LT.OR P4, PT, R165, 0x11, P4 ;  /* 0x00000011a500780c */ /* 0x000fc80002781670 */
[----:B------:R-:W-:Y:S02]  /*7400*/  FSEL R120, R120, -INF , !P4 ;  /* 0xff80000078787808 */ /* 0x000fe40006000000 */
[----:B------:R-:W-:-:S04]  /*7410*/  ISETP.GT.AND P4, PT, R166, 0x19, P2 ;  /* 0x00000019a600780c */ /* 0x000fc80001784270 */
[----:B------:R-:W-:Y:S02]  /*7420*/  ISETP.LT.OR P4, PT, R165, 0x1a, P4 ;  /* 0x0000001aa500780c */ /* 0x000fe40002781670 */
[----:B0-----:R-:W-:-:S04]  /*7430*/  FMNMX.FTZ R14, R170, R179, !PT ;  /* 0x000000b3aa0e7209 */ /* 0x001fc80007810000 */
        /* <DEDUP_REMOVED lines=8> */
[----:B------:R-:W-:Y:S01]  /*74c0*/  ISETP.GT.AND P5, PT, R166, 0x20, P2 ;  /* 0x00000020a600780c */ /* 0x000fe200017a4270 */
[----:B------:R-:W-:-:S01]  /*74d0*/  FFMA.FTZ R170, R177, UR10, -R12 ;  /* 0x0000000ab1aa7c23 */ /* 0x000fc2000801080c */
[----:B------:R-:W-:Y:S01]  /*74e0*/  ISETP.LT.OR P4, PT, R165, 0x29, P4 ;  /* 0x00000029a500780c */ /* 0x000fe20002781670 */
[----:B------:R-:W-:-:S01]  /*74f0*/  FFMA.FTZ R184, R160, UR10, -R12 ;  /* 0x0000000aa0b87c23 */ /* 0x000fc2000801080c */
[----:B------:R-:W-:Y:S01]  /*7500*/  ISETP.LT.OR P5, PT, R165, 0x21, P5 ;  /* 0x00000021a500780c */ /* 0x000fe20002fa1670 */
[----:B------:R-:W-:-:S01]  /*7510*/  FFMA.FTZ R185, R158, UR10, -R12 ;  /* 0x0000000a9eb97c23 */ /* 0x000fc2000801080c */
[----:B------:R-:W-:Y:S01]  /*7520*/  FSEL R128, R128, -INF , !P4 ;  /* 0xff80000080807808 */ /* 0x000fe20006000000 */
[----:B------:R-:W-:-:S01]  /*7530*/  FFMA.FTZ R175, R175, UR10, -R12 ;  /* 0x0000000aafaf7c23 */ /* 0x000fc2000801080c */
[----:B------:R-:W-:Y:S01]  /*7540*/  FSEL R124, R124, -INF , !P5 ;  /* 0xff8000007c7c7808 */ /* 0x000fe20006800000 */
[----:B------:R0:W-:Y:S01]  /*7550*/  MUFU.EX2 R121, R174 ;  /* 0x000000ae00797308 */ /* 0x0001e20000000800 */
[C---:B------:R-:W-:Y:S01]  /*7560*/  ISETP.GT.AND P5, PT, R166.reuse, RZ, P2 ;  /* 0x000000ffa600720c */ /* 0x040fe200017a4270 */
[--C-:B------:R-:W-:Y:S01]  /*7570*/  FFMA.FTZ R197, R197, UR10, -R12.reuse ;  /* 0x0000000ac5c57c23 */ /* 0x100fe2000801080c */
[----:B------:R-:W-:Y:S01]  /*7580*/  ISETP.GT.AND P4, PT, R166, 0x30, P2 ;  /* 0x00000030a600780c */ /* 0x000fe20001784270 */
[--C-:B------:R-:W-:Y:S01]  /*7590*/  FFMA.FTZ R196, R196, UR10, -R12.reuse ;  /* 0x0000000ac4c47c23 */ /* 0x100fe2000801080c */
[C---:B------:R-:W-:Y:S01]  /*75a0*/  ISETP.LT.OR P5, PT, R165.reuse, 0x1, P5 ;  /* 0x00000001a500780c */ /* 0x040fe20002fa1670 */
[--C-:B------:R-:W-:Y:S01]  /*75b0*/  FFMA.FTZ R198, R198, UR10, -R12.reuse ;  /* 0x0000000ac6c67c23 */ /* 0x100fe2000801080c */
[----:B------:R-:W-:Y:S01]  /*75c0*/  ISETP.LT.OR P4, PT, R165, 0x31, P4 ;  /* 0x00000031a500780c */ /* 0x000fe20002781670 */
[----:B------:R1:W-:Y:S01]  /*75d0*/  MUFU.EX2 R123, R175 ;  /* 0x000000af007b7308 */ /* 0x0003e20000000800 */
[----:B------:R-:W-:Y:S01]  /*75e0*/  FSEL R173, R10, -INF , !P5 ;  /* 0xff8000000aad7808 */ /* 0x000fe20006800000 */
[--C-:B0-----:R-:W-:Y:S01]  /*75f0*/  FFMA.FTZ R174, R193, UR10, -R12.reuse ;  /* 0x0000000ac1ae7c23 */ /* 0x101fe2000801080c */
[----:B------:R-:W-:Y:S01]  /*7600*/  ISETP.LT.OR P5, PT, R165, 0x2a, P3 ;  /* 0x0000002aa500780c */ /* 0x000fe20001fa1670 */
[--C-:B------:R-:W-:Y:S01]  /*7610*/  FFMA.FTZ R189, R189, UR10, -R12.reuse ;  /* 0x0000000abdbd7c23 */ /* 0x100fe2000801080c */
[----:B------:R-:W-:Y:S01]  /*7620*/  FMNMX.FTZ R176, R173, R6, !PT ;  /* 0x00000006adb07209 */ /* 0x000fe20007810000 */
[--C-:B------:R-:W-:Y:S01]  /*7630*/  FFMA.FTZ R188, R188, UR10, -R12.reuse ;  /* 0x0000000abcbc7c23 */ /* 0x100fe2000801080c */
[----:B------:R-:W-:Y:S01]  /*7640*/  ISETP.GT.AND P3, PT, R166, 0x31, P2 ;  /* 0x00000031a600780c */ /* 0x000fe20001764270 */
[----:B------:R0:W-:Y:S01]  /*7650*/  MUFU.EX2 R10, R178 ;  /* 0x000000b2000a7308 */ /* 0x0001e20000000800 */
[----:B------:R-:W-:Y:S01]  /*7660*/  FMNMX.FTZ R177, R15, R176, !PT ;  /* 0x000000b00fb17209 */ /* 0x000fe20007810000 */
[--C-:B-1----:R-:W-:Y:S01]  /*7670*/  FFMA.FTZ R175, R195, UR10, -R12.reuse ;  /* 0x0000000ac3af7c23 */ /* 0x102fe2000801080c */
[----:B------:R-:W-:Y:S01]  /*7680*/  FSEL R129, R129, -INF , !P5 ;  /* 0xff80000081817808 */ /* 0x000fe20006800000 */
[--C-:B------:R-:W-:Y:S01]  /*7690*/  FFMA.FTZ R155, R155, UR10, -R12.reuse ;  /* 0x0000000a9b9b7c23 */ /* 0x100fe2000801080c */
[----:B------:R-:W-:Y:S01]  /*76a0*/  FMNMX.FTZ R176, R20, R177, !PT ;  /* 0x000000b114b07209 */ /* 0x000fe20007810000 */
[----:B------:R-:W-:Y:S01]  /*76b0*/  FFMA.FTZ R157, R157, UR10, -R12 ;  /* 0x0000000a9d9d7c23 */ /* 0x000fe2000801080c */
[----:B------:R-:W-:Y:S01]  /*76c0*/  ISETP.GT.AND P5, PT, R166, 0x38, P2 ;  /* 0x00000038a600780c */ /* 0x000fe200017a4270 */
[----:B------:R-:W-:Y:S01]  /*76d0*/  MUFU.EX2 R170, R170 ;  /* 0x000000aa00aa7308 */ /* 0x000fe20000000800 */
[----:B------:R-:W-:-:S02]  /*76e0*/  FMNMX.FTZ R177, R21, R176, !PT ;  /* 0x000000b015b17209 */ /* 0x000fc40007810000 */
[----:B------:R-:W-:Y:S02]  /*76f0*/  ISETP.LT.OR P3, PT, R165, 0x32, P3 ;  /* 0x00000032a500780c */ /* 0x000fe40001f61670 */
[----:B0-----:R-:W-:Y:S02]  /*7700*/  FMNMX.FTZ R178, R120, R177, !PT ;  /* 0x000000b178b27209 */ /* 0x001fe40007810000 */
[----:B------:R-:W-:Y:S01]  /*7710*/  FSEL R130, R130, -INF , !P4 ;  /* 0xff80000082827808 */ /* 0x000fe20006000000 */
[----:B------:R-:W-:Y:S01]  /*7720*/  MUFU.EX2 R174, R174 ;  /* 0x000000ae00ae7308 */ /* 0x000fe20000000800 */
[----:B------:R-:W-:Y:S01]  /*7730*/  FMNMX.FTZ R179, R171, R178, !PT ;  /* 0x000000b2abb37209 */ /* 0x000fe20007810000 */
[----:B------:R-:W-:Y:S01]  /*7740*/  FFMA.FTZ R178, R199, UR10, -R12 ;  /* 0x0000000ac7b27c23 */ /* 0x000fe2000801080c */
[----:B------:R-:W-:Y:S02]  /*7750*/  ISETP.GT.AND P4, PT, R166, 0x39, P2 ;  /* 0x00000039a600780c */ /* 0x000fe40001784270 */
[----:B------:R-:W-:-:S02]  /*7760*/  FMNMX.FTZ R179, R122, R179, !PT ;  /* 0x000000b37ab37209 */ /* 0x000fc40007810000 */
[----:B------:R-:W-:Y:S01]  /*7770*/  FSEL R176, R131, -INF , !P3 ;  /* 0xff80000083b07808 */ /* 0x000fe20005800000 */
[----:B------:R-:W-:Y:S01]  /*7780*/  MUFU.EX2 R175, R175 ;  /* 0x000000af00af7308 */ /* 0x000fe20000000800 */
[----:B------:R-:W-:Y:S02]  /*7790*/  FMNMX.FTZ R179, R172, R179, !PT ;  /* 0x000000b3acb37209 */ /* 0x000fe40007810000 */
[----:B------:R-:W-:Y:S02]  /*77a0*/  ISETP.LT.OR P5, PT, R165, 0x39, P5 ;  /* 0x00000039a500780c */ /* 0x000fe40002fa1670 */
[----:B------:R-:W-:Y:S02]  /*77b0*/  FMNMX.FTZ R180, R124, R179, !PT ;  /* 0x000000b37cb47209 */ /* 0x000fe40007810000 */
[----:B------:R-:W-:Y:S01]  /*77c0*/  ISETP.GT.AND P3, PT, R166, 0x40, P2 ;  /* 0x00000040a600780c */ /* 0x000fe20001764270 */
[----:B------:R-:W-:Y:S01]  /*77d0*/  MUFU.EX2 R131, R197 ;  /* 0x000000c500837308 */ /* 0x000fe20000000800 */
[----:B------:R-:W-:-:S02]  /*77e0*/  FMNMX.FTZ R181, R125, R180, !PT ;  /* 0x000000b47db57209 */ /* 0x000fc40007810000 */
[----:B------:R-:W-:Y:S02]  /*77f0*/  ISETP.LT.OR P4, PT, R165, 0x3a, P4 ;  /* 0x0000003aa500780c */ /* 0x000fe40002781670 */
[----:B------:R-:W-:Y:S02]  /*7800*/  FMNMX.FTZ R180, R128, R181, !PT ;  /* 0x000000b580b47209 */ /* 0x000fe40007810000 */
[----:B------:R-:W-:Y:S01]  /*7810*/  FSEL R177, R132, -INF , !P5 ;  /* 0xff80000084b17808 */ /* 0x000fe20006800000 */
[----:B------:R-:W-:Y:S01]  /*7820*/  MUFU.EX2 R178, R178 ;  /* 0x000000b200b27308 */ /* 0x000fe20000000800 */
[----:B------:R-:W-:Y:S02]  /*7830*/  FMNMX.FTZ R181, R129, R180, !PT ;  /* 0x000000b481b57209 */ /* 0x000fe40007810000 */
        /* <DEDUP_REMOVED lines=9> */
[----:B------:R-:W-:-:S02]  /*78d0*/  ISETP.LT.OR P5, PT, R165, 0x42, P5 ;  /* 0x00000042a500780c */ /* 0x000fc40002fa1670 */
[----:B------:R-:W-:Y:S02]  /*78e0*/  FSEL R134, R134, -INF , !P3 ;  /* 0xff80000086867808 */ /* 0x000fe40005800000 */
[----:B------:R-:W-:Y:S02]  /*78f0*/  FMNMX.FTZ R183, R133, R182, !PT ;  /* 0x000000b685b77209 */ /* 0x000fe40007810000 */
[----:B------:R-:W-:Y:S01]  /*7900*/  ISETP.GT.AND P3, PT, R166, 0x49, P2 ;  /* 0x00000049a600780c */ /* 0x000fe20001764270 */
[----:B------:R-:W-:Y:S01]  /*7910*/  MUFU.EX2 R155, R155 ;  /* 0x0000009b009b7308 */ /* 0x000fe20000000800 */
[----:B------:R-:W-:Y:S02]  /*7920*/  FSEL R179, R135, -INF , !P5 ;  /* 0xff80000087b37808 */ /* 0x000fe40006800000 */
[----:B------:R-:W-:Y:S02]  /*7930*/  ISETP.LT.OR P4, PT, R165, 0x49, P4 ;  /* 0x00000049a500780c */ /* 0x000fe40002781670 */
[----:B------:R-:W-:-:S02]  /*7940*/  FMNMX.FTZ R182, R134, R183, !PT ;  /* 0x000000b786b67209 */ /* 0x000fc40007810000 */
[----:B------:R-:W-:Y:S01]  /*7950*/  ISETP.GT.AND P5, PT, R166, 0x50, P2 ;  /* 0x00000050a600780c */ /* 0x000fe200017a4270 */
[----:B------:R-:W-:Y:S01]  /*7960*/  MUFU.EX2 R135, R198 ;  /* 0x000000c600877308 */ /* 0x000fe20000000800 */
[----:B------:R-:W-:Y:S02]  /*7970*/  ISETP.LT.OR P3, PT, R165, 0x4a, P3 ;  /* 0x0000004aa500780c */ /* 0x000fe40001f61670 */
[----:B------:R-:W-:Y:S02]  /*7980*/  FSEL R180, R136, -INF , !P4 ;  /* 0xff80000088b47808 */ /* 0x000fe40006000000 */
[----:B------:R-:W-:Y:S02]  /*7990*/  FMNMX.FTZ R183, R179, R182, !PT ;  /* 0x000000b6b3b77209 */ /* 0x000fe40007810000 */
[----:B------:R-:W-:Y:S01]  /*79a0*/  ISETP.GT.AND P4, PT, R166, 0x51, P2 ;  /* 0x00000051a600780c */ /* 0x000fe20001784270 */
[----:B------:R-:W-:Y:S01]  /*79b0*/  MUFU.EX2 R136, R189 ;  /* 0x000000bd00887308 */ /* 0x000fe20000000800 */
[----:B------:R-:W-:-:S02]  /*79c0*/  FSEL R137, R137, -INF , !P3 ;  /* 0xff80000089897808 */ /* 0x000fc40005800000 */
[C---:B------:R-:W-:Y:S02]  /*79d0*/  ISETP.LT.OR P5, PT, R165.reuse, 0x51, P5 ;  /* 0x00000051a500780c */ /* 0x040fe40002fa1670 */
[----:B------:R-:W-:Y:S02]  /*79e0*/  FMNMX.FTZ R182, R180, R183, !PT ;  /* 0x000000b7b4b67209 */ /* 0x000fe40007810000 */
[----:B------:R-:W-:Y:S01]  /*79f0*/  ISETP.GT.AND P3, PT, R166, 0x58, P2 ;  /* 0x00000058a600780c */ /* 0x000fe20001764270 */
[----:B------:R-:W-:Y:S01]  /*7a00*/  MUFU.EX2 R157, R157 ;  /* 0x0000009d009d7308 */ /* 0x000fe20000000800 */
[----:B------:R-:W-:Y:S02]  /*7a10*/  ISETP.LT.OR P4, PT, R165, 0x52, P4 ;  /* 0x00000052a500780c */ /* 0x000fe40002781670 */
[----:B------:R-:W-:Y:S02]  /*7a20*/  FSEL R138, R138, -INF , !P5 ;  /* 0xff8000008a8a7808 */ /* 0x000fe40006800000 */
[----:B------:R-:W-:Y:S01]  /*7a30*/  FMNMX.FTZ R183, R137, R182, !PT ;  /* 0x000000b689b77209 */ /* 0x000fe20007810000 */
[----:B------:R-:W-:Y:S01]  /*7a40*/  FFMA.FTZ R182, R153, UR10, -R12 ;  /* 0x0000000a99b67c23 */ /* 0x000fe2000801080c */
[----:B------:R-:W-:-:S02]  /*7a50*/  ISETP.GT.AND P5, PT, R166, 0x59, P2 ;  /* 0x00000059a600780c */ /* 0x000fc400017a4270 */
[----:B------:R-:W-:Y:S02]  /*7a60*/  FSEL R160, R139, -INF , !P4 ;  /* 0xff8000008ba07808 */ /* 0x000fe40006000000 */
[C---:B------:R-:W-:Y:S01]  /*7a70*/  ISETP.LT.OR P3, PT, R165.reuse, 0x59, P3 ;  /* 0x00000059a500780c */ /* 0x040fe20001f61670 */
[----:B------:R0:W-:Y:S01]  /*7a80*/  MUFU.EX2 R139, R184 ;  /* 0x000000b8008b7308 */ /* 0x0001e20000000800 */
        /* <DEDUP_REMOVED lines=8> */
[----:B------:R-:W-:Y:S01]  /*7b10*/  ISETP.LT.OR P4, PT, R165, 0x61, P4 ;  /* 0x00000061a500780c */ /* 0x000fe20002781670 */
[----:B------:R-:W-:Y:S01]  /*7b20*/  MUFU.EX2 R140, R185 ;  /* 0x000000b9008c7308 */ /* 0x000fe20000000800 */
[----:B0-----:R-:W-:Y:S01]  /*7b30*/  FMNMX.FTZ R184, R158, R183, !PT ;  /* 0x000000b79eb87209 */ /* 0x001fe20007810000 */
[----:B------:R-:W-:Y:S01]  /*7b40*/  FFMA.FTZ R183, R151, UR10, -R12 ;  /* 0x0000000a97b77c23 */ /* 0x000fe2000801080c */
[----:B------:R-:W-:Y:S02]  /*7b50*/  ISETP.GT.AND P5, PT, R166, 0x68, P2 ;  /* 0x00000068a600780c */ /* 0x000fe400017a4270 */
[----:B------:R-:W-:-:S02]  /*7b60*/  ISETP.LT.OR P3, PT, R165, 0x62, P3 ;  /* 0x00000062a500780c */ /* 0x000fc40001f61670 */
[----:B------:R-:W-:Y:S02]  /*7b70*/  FSEL R142, R142, -INF , !P4 ;  /* 0xff8000008e8e7808 */ /* 0x000fe40006000000 */
[----:B------:R-:W-:Y:S02]  /*7b80*/  FMNMX.FTZ R153, R141, R184, !PT ;  /* 0x000000b88d997209 */ /* 0x000fe40007810000 */
[----:B------:R-:W-:Y:S02]  /*7b90*/  ISETP.GT.AND P4, PT, R166, 0x69, P2 ;  /* 0x00000069a600780c */ /* 0x000fe40001784270 */
[----:B------:R-:W-:Y:S02]  /*7ba0*/  FSEL R143, R143, -INF , !P3 ;  /* 0xff8000008f8f7808 */ /* 0x000fe40005800000 */
[----:B------:R-:W-:Y:S02]  /*7bb0*/  ISETP.LT.OR P5, PT, R165, 0x69, P5 ;  /* 0x00000069a500780c */ /* 0x000fe40002fa1670 */
[----:B------:R-:W-:Y:S01]  /*7bc0*/  FMNMX.FTZ R184, R142, R153, !PT ;  /* 0x000000998eb87209 */ /* 0x000fe20007810000 */
[----:B------:R-:W-:-:S01]  /*7bd0*/  FFMA.FTZ R153, R126, UR10, -R12 ;  /* 0x0000000a7e997c23 */ /* 0x000fc2000801080c */
[----:B------:R-:W-:Y:S01]  /*7be0*/  ISETP.GT.AND P3, PT, R166, 0x70, P2 ;  /* 0x00000070a600780c */ /* 0x000fe20001764270 */
[----:B------:R-:W-:-:S01]  /*7bf0*/  FFMA.FTZ R126, R127, UR10, -R12 ;  /* 0x0000000a7f7e7c23 */ /* 0x000fc2000801080c */
[----:B------:R-:W-:-:S02]  /*7c00*/  ISETP.LT.OR P4, PT, R165, 0x6a, P4 ;  /* 0x0000006aa500780c */ /* 0x000fc40002781670 */
[----:B------:R-:W-:Y:S01]  /*7c10*/  FSEL R151, R144, -INF , !P5 ;  /* 0xff80000090977808 */ /* 0x000fe20006800000 */
[----:B------:R-:W-:Y:S01]  /*7c20*/  MUFU.EX2 R153, R153 ;  /* 0x0000009900997308 */ /* 0x000fe20000000800 */
[----:B------:R-:W-:Y:S02]  /*7c30*/  FMNMX.FTZ R184, R143, R184, !PT ;  /* 0x000000b88fb87209 */ /* 0x000fe40007810000 */
        /* <DEDUP_REMOVED lines=9> */
[----:B------:R-:W-:Y:S01]  /*7cd0*/  FMNMX.FTZ R127, R145, R184, !PT ;  /* 0x000000b8917f7209 */ /* 0x000fe20007810000 */
[--C-:B------:R-:W-:Y:S01]  /*7ce0*/  FFMA.FTZ R184, R152, UR10, -R12.reuse ;  /* 0x0000000a98b87c23 */ /* 0x100fe2000801080c */
[----:B------:R-:W-:Y:S01]  /*7cf0*/  ISETP.GT.AND P2, PT, R166, 0x79, P2 ;  /* 0x00000079a600780c */ /* 0x000fe20001744270 */
[--C-:B------:R-:W-:Y:S01]  /*7d00*/  FFMA.FTZ R152, R156, UR10, -R12.reuse ;  /* 0x0000000a9c987c23 */ /* 0x100fe2000801080c */
[----:B------:R-:W-:Y:S01]  /*7d10*/  ISETP.LT.OR P4, PT, R165, 0x79, P4 ;  /* 0x00000079a500780c */ /* 0x000fe20002781670 */
[--C-:B------:R-:W-:Y:S01]  /*7d20*/  FFMA.FTZ R156, R162, UR10, -R12.reuse ;  /* 0x0000000aa29c7c23 */ /* 0x100fe2000801080c */
[----:B------:R-:W-:Y:S01]  /*7d30*/  FSEL R147, R147, -INF , !P5 ;  /* 0xff80000093937808 */ /* 0x000fe20006800000 */
[--C-:B------:R-:W-:Y:S01]  /*7d40*/  FFMA.FTZ R162, R164, UR10, -R12.reuse ;  /* 0x0000000aa4a27c23 */ /* 0x100fe2000801080c */
[----:B------:R-:W-:Y:S01]  /*7d50*/  FMNMX.FTZ R166, R146, R127, !PT ;  /* 0x0000007f92a67209 */ /* 0x000fe20007810000 */
[--C-:B------:R-:W-:Y:S01]  /*7d60*/  FFMA.FTZ R127, R150, UR10, -R12.reuse ;  /* 0x0000000a967f7c23 */ /* 0x100fe2000801080c */
[----:B------:R-:W-:Y:S01]  /*7d70*/  ISETP.LT.OR P2, PT, R165, 0x7a, P2 ;  /* 0x0000007aa500780c */ /* 0x000fe20001741670 */
[----:B------:R-:W-:Y:S01]  /*7d80*/  FFMA.FTZ R164, R168, UR10, -R12 ;  /* 0x0000000aa8a47c23 */ /* 0x000fe2000801080c */
[----:B------:R-:W-:Y:S01]  /*7d90*/  FSEL R148, R148, -INF , !P4 ;  /* 0xff80000094947808 */ /* 0x000fe20006000000 */
[----:B------:R-:W-:Y:S01]  /*7da0*/  MUFU.EX2 R152, R152 ;  /* 0x0000009800987308 */ /* 0x000fe20000000800 */
[----:B------:R-:W-:-:S02]  /*7db0*/  FMNMX.FTZ R165, R147, R166, !PT ;  /* 0x000000a693a57209 */ /* 0x000fc40007810000 */
[----:B------:R-:W-:Y:S02]  /*7dc0*/  FSEL R149, R149, -INF , !P2 ;  /* 0xff80000095957808 */ /* 0x000fe40005000000 */
[----:B------:R-:W-:Y:S01]  /*7dd0*/  FMNMX.FTZ R150, R148, R165, !PT ;  /* 0x000000a594967209 */ /* 0x000fe20007810000 */
[--C-:B------:R-:W-:Y:S01]  /*7de0*/  FFMA.FTZ R165, R154, UR10, -R12.reuse ;  /* 0x0000000a9aa57c23 */ /* 0x100fe2000801080c */
[----:B------:R-:W-:-:S01]  /*7df0*/  FFMA.FTZ R154, R159, UR10, -R12 ;  /* 0x0000000a9f9a7c23 */ /* 0x000fc2000801080c */
[--C-:B------:R-:W-:Y:S01]  /*7e00*/  FFMA.FTZ R159, R161, UR10, -R12.reuse ;  /* 0x0000000aa19f7c23 */ /* 0x100fe2000801080c */
[----:B------:R-:W-:Y:S01]  /*7e10*/  FMNMX.FTZ R166, R149, R150, !PT ;  /* 0x0000009695a67209 */ /* 0x000fe20007810000 */
[--C-:B------:R-:W-:Y:S01]  /*7e20*/  FFMA.FTZ R161, R163, UR10, -R12.reuse ;  /* 0x0000000aa3a17c23 */ /* 0x100fe2000801080c */
[----:B------:R1:W-:Y:S01]  /*7e30*/  MUFU.EX2 R150, R184 ;  /* 0x000000b800967308 */ /* 0x0003e20000000800 */
[----:B------:R-:W-:-:S01]  /*7e40*/  FFMA.FTZ R163, R167, UR10, -R12 ;  /* 0x0000000aa7a37c23 */ /* 0x000fc2000801080c */
[----:B------:R-:W-:Y:S01]  /*7e50*/  IMAD.U32 R167, RZ, RZ, UR10 ;  /* 0x0000000affa77e24 */ /* 0x000fe2000f8e00ff */
[----:B0-----:R-:W0:Y:S01]  /*7e60*/  SHFL.BFLY PT, R183, R166, 0x2, 0x1f ;  /* 0x0c401f00a6b77f89 */ /* 0x001e2200000e0000 */
[----:B------:R-:W-:-:S04]  /*7e70*/  FSEL R168, R14, RZ, P6 ;  /* 0x000000ff0ea87208 */ /* 0x000fc80003000000 */
[----:B------:R-:W-:Y:S01]  /*7e80*/  MUFU.EX2 R127, R127 ;  /* 0x0000007f007f7308 */ /* 0x000fe20000000800 */
[----:B-1----:R-:W-:-:S01]  /*7e90*/  FFMA.FTZ R184, R169, UR10, -R12 ;  /* 0x0000000aa9b87c23 */ /* 0x002fc2000801080c */
[----:B------:R-:W-:-:S06]  /*7ea0*/  FADD.FTZ R168, -R168, R7 ;  /* 0x00000007a8a87221 */ /* 0x000fcc0000010100 */
[----:B------:R-:W-:Y:S08]  /*7eb0*/  MUFU.EX2 R7, R184 ;  /* 0x000000b800077308 */ /* 0x000ff00000000800 */
[----:B------:R-:W-:Y:S01]  /*7ec0*/  MUFU.EX2 R165, R165 ;  /* 0x000000a500a57308 */ /* 0x000fe20000000800 */
[----:B0-----:R-:W-:-:S05]  /*7ed0*/  FMNMX.FTZ R183, R166, R183, !PT ;  /* 0x000000b7a6b77209 */ /* 0x001fca0007810000 */
[----:B------:R-:W0:Y:S02]  /*7ee0*/  SHFL.BFLY PT, R166, R183, 0x1, 0x1f ;  /* 0x0c201f00b7a67f89 */ /* 0x000e2400000e0000 */
[----:B------:R-:W-:Y:S08]  /*7ef0*/  MUFU.EX2 R154, R154 ;  /* 0x0000009a009a7308 */ /* 0x000ff00000000800 */
[----:B------:R-:W-:Y:S08]  /*7f00*/  MUFU.EX2 R159, R159 ;  /* 0x0000009f009f7308 */ /* 0x000ff00000000800 */
[----:B------:R-:W-:Y:S01]  /*7f10*/  MUFU.EX2 R156, R156 ;  /* 0x0000009c009c7308 */ /* 0x000fe20000000800 */
[----:B0-----:R-:W-:-:S07]  /*7f20*/  FMNMX.FTZ R12, R183, R166, !PT ;  /* 0x000000a6b70c7209 */ /* 0x001fce0007810000 */
[----:B------:R-:W-:Y:S01]  /*7f30*/  MUFU.EX2 R161, R161 ;  /* 0x000000a100a17308 */ /* 0x000fe20000000800 */
[C---:B------:R-:W-:Y:S01]  /*7f40*/  FSETP.NEU.FTZ.AND P2, PT, R12.reuse, -INF , PT ;  /* 0xff8000000c00780b */ /* 0x040fe20003f5d000 */
[----:B------:R-:W-:Y:S01]  /*7f50*/  FFMA.FTZ R166, R12, R167, -8 ;  /* 0xc10000000ca67423 */ /* 0x000fe200000100a7 */
[----:B------:R-:W-:Y:S02]  /*7f60*/  FMUL.FTZ R167, R168, UR10 ;  /* 0x0000000aa8a77c20 */ /* 0x000fe40008410000 */
[----:B------:R-:W-:-:S03]  /*7f70*/  FSEL R183, R12, RZ, P2 ;  /* 0x000000ff0cb77208 */ /* 0x000fc60001000000 */
[----:B------:R-:W-:Y:S01]  /*7f80*/  MUFU.EX2 R162, R162 ;  /* 0x000000a200a27308 */ /* 0x000fe20000000800 */
[----:B------:R-:W-:Y:S01]  /*7f90*/  FSEL R166, R166, RZ, P2 ;  /* 0x000000ffa6a67208 */ /* 0x000fe20001000000 */
[----:B------:R-:W-:-:S04]  /*7fa0*/  FADD.FTZ R183, -R183, R6 ;  /* 0x00000006b7b77221 */ /* 0x000fc80000010100 */
        /* <DEDUP_REMOVED lines=34> */
[----:B------:R-:W-:-:S06]  /*81d0*/  FFMA.FTZ R149, R149, UR10, -R166 ;  /* 0x0000000a95957c23 */ /* 0x000fcc00080108a6 */
[----:B------:R-:W2:Y:S01]  /*81e0*/  MUFU.EX2 R15, R15 ;  /* 0x0000000f000f7308 */ /* 0x000ea20000000800 */
[----:B-1----:R-:W-:-:S07]  /*81f0*/  FFMA.FTZ R5, R172, R4, R169 ;  /* 0x00000004ac057223 */ /* 0x002fce00000100a9 */
[----:B------:R-:W1:Y:S01]  /*8200*/  MUFU.EX2 R20, R20 ;  /* 0x0000001400147308 */ /* 0x000e620000000800 */
[----:B0-----:R-:W-:-:S01]  /*8210*/  FADD.FTZ R4, R168, R5 ;  /* 0x00000005a8047221 */ /* 0x001fc20000010000 */
[----:B------:R-:W-:-:S04]  /*8220*/  FADD.FTZ R5, R123, R184 ;  /* 0x000000b87b057221 */ /* 0x000fc80000010000 */
[----:B------:R-:W-:Y:S02]  /*8230*/  FADD.FTZ R5, R174, R5 ;  /* 0x00000005ae057221 */ /* 0x000fe40000010000 */
[----:B------:R-:W0:Y:S01]  /*8240*/  MUFU.EX2 R21, R21 ;  /* 0x0000001500157308 */ /* 0x000e220000000800 */
[----:B--2---:R-:W-:-:S01]  /*8250*/  FADD.FTZ R179, R15, R4 ;  /* 0x000000040fb37221 */ /* 0x004fc20000010000 */
[----:B------:R-:W-:-:S04]  /*8260*/  FADD.FTZ R184, R10, R5 ;  /* 0x000000050ab87221 */ /* 0x000fc80000010000 */
[----:B------:R-:W-:Y:S02]  /*8270*/  FADD.FTZ R184, R175, R184 ;  /* 0x000000b8afb87221 */ /* 0x000fe40000010000 */
[----:B------:R-:W2:Y:S01]  /*8280*/  MUFU.EX2 R120, R120 ;  /* 0x0000007800787308 */ /* 0x000ea20000000800 */
[----:B-1----:R-:W-:-:S01]  /*8290*/  FADD.FTZ R4, R20, R179 ;  /* 0x000000b314047221 */ /* 0x002fc20000010000 */
[----:B------:R-:W-:Y:S01]  /*82a0*/  FADD.FTZ R183, R131, R184 ;  /* 0x000000b883b77221 */ /* 0x000fe20000010000 */
[----:B------:R-:W-:-:S03]  /*82b0*/  FFMA.FTZ R179, R160, UR10, -R166 ;  /* 0x0000000aa0b37c23 */ /* 0x000fc600080108a6 */
[----:B------:R-:W-:Y:S02]  /*82c0*/  FADD.FTZ R183, R132, R183 ;  /* 0x000000b784b77221 */ /* 0x000fe40000010000 */
        /* <DEDUP_REMOVED lines=8> */
[----:B------:R-:W-:-:S06]  /*8350*/  FADD.FTZ R4, R178, R183 ;  /* 0x000000b7b2047221 */ /* 0x000fcc0000010000 */
[----:B------:R-:W0:Y:S01]  /*8360*/  MUFU.EX2 R128, R128 ;  /* 0x0000008000807308 */ /* 0x000e220000000800 */
[----:B--2---:R-:W-:-:S01]  /*8370*/  FADD.FTZ R160, R124, R5 ;  /* 0x000000057ca07221 */ /* 0x004fc20000010000 */
[----:B------:R-:W-:-:S04]  /*8380*/  FADD.FTZ R5, R135, R4 ;  /* 0x0000000487057221 */ /* 0x000fc80000010000 */
[----:B------:R-:W-:Y:S02]  /*8390*/  FADD.FTZ R4, R136, R5 ;  /* 0x0000000588047221 */ /* 0x000fe40000010000 */
[----:B------:R-:W2:Y:S01]  /*83a0*/  MUFU.EX2 R129, R129 ;  /* 0x0000008100817308 */ /* 0x000ea20000000800 */
[----:B-1----:R-:W-:-:S01]  /*83b0*/  FADD.FTZ R183, R125, R160 ;  /* 0x000000a07db77221 */ /* 0x002fc20000010000 */
[----:B------:R-:W-:-:S06]  /*83c0*/  FADD.FTZ R4, R181, R4 ;  /* 0x00000004b5047221 */ /* 0x000fcc0000010000 */
        /* <DEDUP_REMOVED lines=11> */
[----:B0-----:R-:W-:-:S07]  /*8480*/  FADD.FTZ R5, R173, R4 ;  /* 0x00000004ad057221 */ /* 0x001fce0000010000 */
[----:B------:R-:W0:Y:S01]  /*8490*/  MUFU.EX2 R134, R134 ;  /* 0x0000008600867308 */ /* 0x000e220000000800 */
[----:B--2---:R-:W-:-:S07]  /*84a0*/  FADD.FTZ R4, R6, R5 ;  /* 0x0000000506047221 */ /* 0x004fce0000010000 */
[----:B------:R-:W2:Y:S01]  /*84b0*/  MUFU.EX2 R177, R177 ;  /* 0x000000b100b17308 */ /* 0x000ea20000000800 */
[----:B-1----:R-:W-:-:S01]  /*84c0*/  FADD.FTZ R5, R133, R4 ;  /* 0x0000000485057221 */ /* 0x002fc20000010000 */
[----:B------:R-:W-:-:S06]  /*84d0*/  FADD.FTZ R4, R144, R183 ;  /* 0x000000b790047221 */ /* 0x000fcc0000010000 */
[----:B------:R-:W1:Y:S01]  /*84e0*/  MUFU.EX2 R176, R180 ;  /* 0x000000b400b07308 */ /* 0x000e620000000800 */
[----:B0-----:R-:W-:-:S01]  /*84f0*/  FADD.FTZ R160, R134, R5 ;  /* 0x0000000586a07221 */ /* 0x001fc20000010000 */
[----:B------:R-:W-:Y:S01]  /*8500*/  FADD.FTZ R5, R153, R4 ;  /* 0x0000000499057221 */ /* 0x000fe20000010000 */
[----:B------:R-:W-:-:S01]  /*8510*/  FFMA.FTZ R4, R145, UR10, -R166 ;  /* 0x0000000a91047c23 */ /* 0x000fc200080108a6 */
[----:B------:R-:W-:-:S04]  /*8520*/  FFMA.FTZ R145, R146, UR10, -R166 ;  /* 0x0000000a92917c23 */ /* 0x000fc800080108a6 */
[----:B------:R-:W0:Y:S01]  /*8530*/  MUFU.EX2 R137, R137 ;  /* 0x0000008900897308 */ /* 0x000e220000000800 */
[----:B--2---:R-:W-:-:S01]  /*8540*/  FADD.FTZ R183, R177, R160 ;  /* 0x000000a0b1b77221 */ /* 0x004fc20000010000 */
[----:B------:R-:W-:-:S04]  /*8550*/  FADD.FTZ R160, R126, R5 ;  /* 0x000000057ea07221 */ /* 0x000fc80000010000 */
[----:B------:R-:W-:Y:S02]  /*8560*/  FADD.FTZ R5, R127, R160 ;  /* 0x000000a07f057221 */ /* 0x000fe40000010000 */
[----:B------:R-:W2:Y:S01]  /*8570*/  MUFU.EX2 R138, R138 ;  /* 0x0000008a008a7308 */ /* 0x000ea20000000800 */
[----:B-1----:R-:W-:-:S01]  /*8580*/  FADD.FTZ R180, R176, R183 ;  /* 0x000000b7b0b47221 */ /* 0x002fc20000010000 */
[----:B------:R-:W-:-:S04]  /*8590*/  FADD.FTZ R146, R150, R5 ;  /* 0x0000000596927221 */ /* 0x000fc80000010000 */
[----:B------:R-:W-:Y:S01]  /*85a0*/  FADD.FTZ R5, R165, R146 ;  /* 0x00000092a5057221 */ /* 0x000fe20000010000 */
[----:B------:R-:W-:-:S01]  /*85b0*/  FFMA.FTZ R146, R147, UR10, -R166 ;  /* 0x0000000a93927c23 */ /* 0x000fc200080108a6 */
[----:B------:R-:W1:Y:S01]  /*85c0*/  MUFU.EX2 R179, R179 ;  /* 0x000000b300b37308 */ /* 0x000e620000000800 */
[----:B0-----:R-:W-:-:S07]  /*85d0*/  FADD.FTZ R183, R137, R180 ;  /* 0x000000b489b77221 */ /* 0x001fce0000010000 */
[----:B------:R-:W0:Y:S01]  /*85e0*/  MUFU.EX2 R158, R158 ;  /* 0x0000009e009e7308 */ /* 0x000e220000000800 */
[----:B--2---:R-:W-:-:S07]  /*85f0*/  FADD.FTZ R160, R138, R183 ;  /* 0x000000b78aa07221 */ /* 0x004fce0000010000 */
[----:B------:R-:W2:Y:S01]  /*8600*/  MUFU.EX2 R141, R141 ;  /* 0x0000008d008d7308 */ /* 0x000ea20000000800 */
[----:B-1----:R-:W-:-:S01]  /*8610*/  FADD.FTZ R183, R179, R160 ;  /* 0x000000a0b3b77221 */ /* 0x002fc20000010000 */
[----:B------:R-:W-:-:S04]  /*8620*/  FADD.FTZ R160, R152, R5 ;  /* 0x0000000598a07221 */ /* 0x000fc80000010000 */
[----:B------:R-:W-:Y:S02]  /*8630*/  FADD.FTZ R5, R157, R160 ;  /* 0x000000a09d057221 */ /* 0x000fe40000010000 */
[----:B------:R-:W1:Y:S08]  /*8640*/  MUFU.EX2 R142, R142 ;  /* 0x0000008e008e7308 */ /* 0x000e700000000800 */
[----:B------:R-:W3:Y:S08]  /*8650*/  MUFU.EX2 R143, R143 ;  /* 0x0000008f008f7308 */ /* 0x000ef00000000800 */
[----:B------:R-:W4:Y:S08]  /*8660*/  MUFU.EX2 R151, R151 ;  /* 0x0000009700977308 */ /* 0x000f300000000800 */
[----:B------:R0:W5:Y:S08]  /*8670*/  MUFU.EX2 R184, R4 ;  /* 0x0000000400b87308 */ /* 0x0001700000000800 */
[----:B------:R-:W5:Y:S01]  /*8680*/  MUFU.EX2 R145, R145 ;  /* 0x0000009100917308 */ /* 0x000f620000000800 */
[----:B0-----:R-:W-:-:S04]  /*8690*/  FADD.FTZ R4, R158, R183 ;  /* 0x000000b79e047221 */ /* 0x001fc80000010000 */
[----:B--2---:R-:W-:Y:S01]  /*86a0*/  FADD.FTZ R147, R141, R4 ;  /* 0x000000048d937221 */ /* 0x004fe20000010000 */
[----:B------:R-:W-:-:S02]  /*86b0*/  FADD.FTZ R4, R154, R5 ;  /* 0x000000059a047221 */ /* 0x000fc40000010000 */
[----:B------:R-:W0:Y:S01]  /*86c0*/  MUFU.EX2 R163, R163 ;  /* 0x000000a300a37308 */ /* 0x000e220000000800 */
[----:B-1----:R-:W-:-:S01]  /*86d0*/  FADD.FTZ R160, R142, R147 ;  /* 0x000000938ea07221 */ /* 0x002fc20000010000 */
[----:B------:R-:W-:-:S03]  /*86e0*/  FADD.FTZ R5, R159, R4 ;  /* 0x000000049f057221 */ /* 0x000fc60000010000 */
[----:B---3--:R-:W-:Y:S01]  /*86f0*/  FADD.FTZ R160, R143, R160 ;  /* 0x000000a08fa07221 */ /* 0x008fe20000010000 */
[----:B------:R-:W-:-:S02]  /*8700*/  FADD.FTZ R4, R156, R5 ;  /* 0x000000059c047221 */ /* 0x000fc40000010000 */
[----:B------:R-:W1:Y:S01]  /*8710*/  MUFU.EX2 R146, R146 ;  /* 0x0000009200927308 */ /* 0x000e620000000800 */
[----:B----4-:R-:W-:-:S01]  /*8720*/  FADD.FTZ R160, R151, R160 ;  /* 0x000000a097a07221 */ /* 0x010fc20000010000 */
[----:B------:R-:W-:-:S03]  /*8730*/  FADD.FTZ R5, R161, R4 ;  /* 0x00000004a1057221 */ /* 0x000fc60000010000 */
[----:B-----5:R-:W-:Y:S01]  /*8740*/  FADD.FTZ R160, R184, R160 ;  /* 0x000000a0b8a07221 */ /* 0x020fe20000010000 */
[----:B------:R-:W-:-:S02]  /*8750*/  FADD.FTZ R4, R162, R5 ;  /* 0x00000005a2047221 */ /* 0x000fc40000010000 */
[----:B------:R-:W2:Y:S01]  /*8760*/  MUFU.EX2 R164, R164 ;  /* 0x000000a400a47308 */ /* 0x000ea20000000800 */
[----:B------:R-:W-:-:S01]  /*8770*/  FADD.FTZ R5, R145, R160 ;  /* 0x000000a091057221 */ /* 0x000fc20000010000 */
[----:B0-----:R-:W-:-:S06]  /*8780*/  FADD.FTZ R147, R163, R4 ;  /* 0x00000004a3937221 */ /* 0x001fcc0000010000 */
[----:B------:R-:W0:Y:S01]  /*8790*/  MUFU.EX2 R148, R148 ;  /* 0x0000009400947308 */ /* 0x000e220000000800 */
[----:B-1----:R-:W-:-:S07]  /*87a0*/  FADD.FTZ R5, R146, R5 ;  /* 0x0000000592057221 */ /* 0x002fce0000010000 */
[----:B------:R-:W1:Y:S01]  /*87b0*/  MUFU.EX2 R149, R149 ;  /* 0x0000009500957308 */ /* 0x000e620000000800 */
[----:B--2---:R-:W-:-:S01]  /*87c0*/  FADD.FTZ R4, R164, R147 ;  /* 0x00000093a4047221 */ /* 0x004fc20000010000 */
[----:B0-----:R-:W-:-:S03]  /*87d0*/  FADD.FTZ R147, R148, R5 ;  /* 0x0000000594937221 */ /* 0x001fc60000010000 */
[----:B------:R-:W-:Y:S01]  /*87e0*/  FADD.FTZ R5, R7, R4 ;  /* 0x0000000407057221 */ /* 0x000fe20000010000 */
[----:B-1----:R-:W-:-:S01]  /*87f0*/  FADD.FTZ R4, R149, R147 ;  /* 0x0000009395047221 */ /* 0x002fc20000010000 */
[----:B------:R-:W-:Y:S06]  /*8800*/  @!P0 BRA `(.L_x_3919) ;  /* 0x0000000000048947 */ /* 0x000fec0003800000 */
[----:B------:R-:W-:Y:S01]  /*8810*/  BPT.TRAP 0x1 ;  /* 0x000000040000795c */ /* 0x000fe20000300000 */
.L_x_3919:
        /* <DEDUP_REMOVED lines=143> */
.L_x_3902:
        /* <DEDUP_REMOVED lines=15> */
.L_x_3922:
[----:B------:R-:W-:-:S13]  /*9200*/  ISETP.NE.AND P2, PT, R11, 0x1, PT ;  /* 0x000000010b00780c */ /* 0x000fda0003f45270 */
[----:B------:R-:W0:Y:S02]  /*9210*/  @P2 LDC.64 R8, c[0x0][0x9e8] ;  /* 0x00027a00ff082b82 */ /* 0x000e240000000a00 */
[----:B0-----:R-:W-:-:S05]  /*9220*/  @P2 IMAD.HI.U32 R8, R200, R8, RZ ;  /* 0x00000008c8082227 */ /* 0x001fca00078e00ff */
[----:B------:R-:W-:-:S07]  /*9230*/  @P2 SHF.R.U32.HI R200, RZ, R9, R8 ;  /* 0x00000009ffc82219 */ /* 0x000fce0000011608 */
.L_x_3923:
[----:B------:R-:W-:-:S05]  /*9240*/  IMAD R200, R200, R11, RZ ;  /* 0x0000000bc8c87224 */ /* 0x000fca00078e02ff */
[----:B------:R-:W-:-:S13]  /*9250*/  R2UR UR7, R200 ;  /* 0x00000000c80772ca */ /* 0x000fda00000e0000 */
[----:B------:R-:W-:-:S04]  /*9260*/  UISETP.LT.AND UP0, UPT, UR6, UR7, UPT ;  /* 0x000000070600728c */ /* 0x000fc8000bf01270 */
[----:B------:R-:W-:-:S12]  /*9270*/  USEL UR6, UR6, UR7, !UP0 ;  /* 0x0000000706067287 */ /* 0x000fd8000c000000 */
.L_x_3921:
        /* <DEDUP_REMOVED lines=13> */
.L_x_3934:
[----:B------:R-:W-:Y:S01]  /*9350*/  ISETP.NE.AND P3, PT, RZ, UR37, PT ;  /* 0x00000025ff007c0c */ /* 0x000fe2000bf65270 */
[----:B------:R-:W-:-:S04]  /*9360*/  UISETP.NE.AND UP0, UPT, UR32, 0x1, UPT ;  /* 0x000000012000788c */ /* 0x000fc8000bf05270 */
[----:B------:R-:W-:-:S04]  /*9370*/  USEL UR44, URZ, 0x1, UP0 ;  /* 0x000000013f2c7887 */ /* 0x000fc80008000000 */
[----:B------:R-:W-:-:S04]  /*9380*/  ULOP3.LUT UR44, UR33, UR44, URZ, 0x3c, !UPT ;  /* 0x0000002c212c7292 */ /* 0x000fc8000f8e3c3f */
[----:B------:R-:W-:Y:S08]  /*9390*/  @P3 BRA `(.L_x_3925) ;  /* 0x0000000000383947 */ /* 0x000ff00003800000 */
[----:B------:R-:W-:Y:S05]  /*93a0*/  @!P0 BRA `(.L_x_3926) ;  /* 0x0000000000048947 */ /* 0x000fea0003800000 */
[----:B------:R-:W-:Y:S01]  /*93b0*/  BPT.TRAP 0x1 ;  /* 0x000000040000795c */ /* 0x000fe20000300000 */
.L_x_3926:
        /* <DEDUP_REMOVED lines=9> */
.L_x_3927:
[----:B-1----:R-:W-:Y:S05]  /*9450*/  @P2 BRA `(.L_x_3925) ;  /* 0x0000000000082947 */ /* 0x002fea0003800000 */
[----:B------:R-:W1:Y:S02]  /*9460*/  SYNCS.PHASECHK.TRANS64.TRYWAIT P2, [UR6+0x2a830], R6 ;  /* 0x02a83006ff0075a7 */ /* 0x000e640008040146 */
[----:B-1----:R-:W-:Y:S05]  /*9470*/  @!P2 BRA `(.L_x_3928) ;  /* 0x000000f400a8a947 */ /* 0x002fea0003800000 */
.L_x_3925:
        /* <DEDUP_REMOVED lines=16> */
[----:B-1----:R-:W-:-:S05]  /*9580*/  SHF.R.U32.HI R7, RZ, 0x7, R7 ;  /* 0x00000007ff077819 */ /* 0x002fca0000011607 */
[----:B0-----:R-:W-:-:S05]  /*9590*/  VIADD R6, R7, 0x8 ;  /* 0x0000000807067836 */ /* 0x001fca0000000000 */
        /* <DEDUP_REMOVED lines=22> */
.L_x_3930:
[----:B------:R-:W-:Y:S01]  /*9700*/  ULEA UR6, UR32, UR36, 0x3 ;  /* 0x0000002420067291 */ /* 0x000fe2000f8e183f */
[----:B------:R-:W-:-:S05]  /*9710*/  IMAD.U32 R6, RZ, RZ, UR33 ;  /* 0x00000021ff067e24 */ /* 0x000fca000f8e00ff */
[----:B------:R-:W-:-:S04]  /*9720*/  SHF.L.U32 R6, R6, 0x1f, RZ ;  /* 0x0000001f06067819 */ /* 0x000fc800000006ff */
[----:B------:R0:W1:Y:S01]  /*9730*/  SYNCS.PHASECHK.TRANS64.TRYWAIT P2, [UR6+0x2a850], R6 ;  /* 0x02a85006ff0075a7 */ /* 0x0000620008040146 */
[----:B------:R-:W-:Y:S05]  /*9740*/  @!P0 BRA `(.L_x_3931) ;  /* 0x0000000000048947 */ /* 0x000fea0003800000 */
[----:B------:R-:W-:Y:S01]  /*9750*/  BPT.TRAP 0x1 ;  /* 0x000000040000795c */ /* 0x000fe20000300000 */
.L_x_3931:
[----:B-1----:R-:W-:Y:S05]  /*9760*/  @P2 BRA `(.L_x_3929) ;  /* 0x0000000000082947 */ /* 0x002fea0003800000 */
[----:B------:R-:W1:Y:S02]  /*9770*/  SYNCS.PHASECHK.TRANS64.TRYWAIT P2, [UR6+0x2a850], R6 ;  /* 0x02a85006ff0075a7 */ /* 0x000e640008040146 */
[----:B-1----:R-:W-:Y:S05]  /*9780*/  @!P2 BRA `(.L_x_3932) ;  /* 0x000000f000fca947 */ /* 0x002fea0003800000 */
.L_x_3929:
        /* <DEDUP_REMOVED lines=27> */
[----:B------:R-:W0:Y:S01]  /*9940*/  MUFU.TANH R12, R12 ;  /* 0x0000000c000c7308 */ /* 0x000e220000002400 */
        /* <DEDUP_REMOVED lines=50> */
[----:B------:R-:W-:Y:S01]  /*9c70*/  FMUL.FTZ R163, R0, R171 ;  /* 0x000000ab00a37220 */ /* 0x000fe20000410000 */
[----:B------:R-:W-:Y:S01]  /*9c80*/  UMOV UR10, UR31 ;  /* 0x0000001f000a7c82 */ /* 0x000fe20008000000 */
[----:B------:R-:W1:Y:S03]  /*9c90*/  S2R R200, SR_TID.X ;  /* 0x0000000000c87919 */ /* 0x000e660000002100 */
[----:B------:R-:W3:Y:S01]  /*9ca0*/  MUFU.TANH R121, R121 ;  /* 0x0000007900797308 */ /* 0x000ee20000002400 */
[----:B--2---:R-:W-:-:S07]  /*9cb0*/  FMNMX.FTZ R164, R120, R165, !PT ;  /* 0x000000a578a47209 */ /* 0x004fce0007810000 */
[----:B------:R-:W2:Y:S01]  /*9cc0*/  MUFU.TANH R122, R122 ;  /* 0x0000007a007a7308 */ /* 0x000ea20000002400 */
[----:B0-----:R-:W-:-:S07]  /*9cd0*/  FMNMX.FTZ R7, R21, R6, !PT ;  /* 0x0000000615077209 */ /* 0x001fce0007810000 */
[----:B------:R-:W0:Y:S01]  /*9ce0*/  MUFU.TANH R124, R124 ;  /* 0x0000007c007c7308 */ /* 0x000e220000002400 */
[----:B---3--:R-:W-:Y:S01]  /*9cf0*/  FMNMX.FTZ R165, R121, R164, !PT ;  /* 0x000000a479a57209 */ /* 0x008fe20007810000 */
[C---:B------:R-:W-:Y:S01]  /*9d00*/  FMUL.FTZ R164, R0.reuse, R172 ;  /* 0x000000ac00a47220 */ /* 0x040fe20000410000 */
[----:B------:R-:W-:-:S05]  /*9d10*/  FMUL.FTZ R172, R0, R176 ;  /* 0x000000b000ac7220 */ /* 0x000fca0000410000 */
[----:B------:R-:W3:Y:S01]  /*9d20*/  MUFU.TANH R123, R123 ;  /* 0x0000007b007b7308 */ /* 0x000ee20000002400 */
[----:B--2---:R-:W-:Y:S02]  /*9d30*/  FMNMX.FTZ R6, R122, R7, !PT ;  /* 0x000000077a067209 */ /* 0x004fe40007810000 */
[----:B-1----:R-:W-:-:S05]  /*9d40*/  SHF.R.U32.HI R200, RZ, 0x7, R200 ;  /* 0x00000007ffc87819 */ /* 0x002fca00000116c8 */
[----:B------:R-:W1:Y:S01]  /*9d50*/  MUFU.TANH R125, R125 ;  /* 0x0000007d007d7308 */ /* 0x000e620000002400 */
[----:B0-----:R-:W-:Y:S01]  /*9d60*/  FMNMX.FTZ R166, R124, R165, !PT ;  /* 0x000000a57ca67209 */ /* 0x001fe20007810000 */
[C---:B------:R-:W-:Y:S01]  /*9d70*/  FMUL.FTZ R165, R0.reuse, R173 ;  /* 0x000000ad00a57220 */ /* 0x040fe20000410000 */
[----:B------:R-:W-:-:S05]  /*9d80*/  FMUL.FTZ R173, R0, R177 ;  /* 0x000000b100ad7220 */ /* 0x000fca0000410000 */
        /* <DEDUP_REMOVED lines=12> */
[C---:B------:R-:W-:Y:S01]  /*9e50*/  FMUL.FTZ R166, R0.reuse, R174 ;  /* 0x000000ae00a67220 */ /* 0x040fe20000410000 */
[----:B------:R-:W-:-:S05]  /*9e60*/  FMUL.FTZ R174, R0, R180 ;  /* 0x000000b400ae7220 */ /* 0x000fca0000410000 */
[----:B------:R-:W0:Y:S01]  /*9e70*/  MUFU.TANH R131, R131 ;  /* 0x0000008300837308 */ /* 0x000e220000002400 */
[----:B--2---:R-:W-:-:S07]  /*9e80*/  FMNMX.FTZ R6, R130, R7, !PT ;  /* 0x0000000782067209 */ /* 0x004fce0007810000 */
[----:B------:R-:W2:Y:S01]  /*9e90*/  MUFU.TANH R133, R133 ;  /* 0x0000008500857308 */ /* 0x000ea20000002400 */
[----:B-1----:R-:W-:Y:S01]  /*9ea0*/  FMNMX.FTZ R168, R132, R167, !PT ;  /* 0x000000a784a87209 */ /* 0x002fe20007810000 */
[C---:B------:R-:W-:Y:S01]  /*9eb0*/  FMUL.FTZ R167, R0.reuse, R175 ;  /* 0x000000af00a77220 */ /* 0x040fe20000410000 */
[----:B------:R-:W-:-:S05]  /*9ec0*/  FMUL.FTZ R175, R0, R181 ;  /* 0x000000b500af7220 */ /* 0x000fca0000410000 */
        /* <DEDUP_REMOVED lines=11> */
[----:B-1----:R-:W-:Y:S01]  /*9f80*/  FMNMX.FTZ R169, R137, R168, !PT ;  /* 0x000000a889a97209 */ /* 0x002fe20007810000 */
[----:B------:R-:W-:Y:S02]  /*9f90*/  WARPGROUP.DEPBAR.LE gsb0, 0x0 ;  /* 0x00008000000079c5 */ /* 0x000fe40000010000 */
[----:B------:R-:W-:-:S04]  /*9fa0*/  WARPGROUP.ARRIVE ;  /* 0x00000000000079c5 */ /* 0x000fc80000000000 */
[----:B------:R-:W1:Y:S01]  /*9fb0*/  MUFU.TANH R139, R139 ;  /* 0x0000008b008b7308 */ /* 0x000e620000002400 */
[----:B0-----:R-:W-:Y:S01]  /*9fc0*/  FMNMX.FTZ R6, R138, R7, !PT ;  /* 0x000000078a067209 */ /* 0x001fe20007810000 */
[----:B------:R-:W-:Y:S01]  /*9fd0*/  QGMMA.64x192x32.F32.E4M3.E4M3 R24, R192, gdesc[UR4], R24, gsb0 ;  /* 0x02e00004c0187df3 */ /* 0x000fe20008000818 */
[----:B------:R-:W-:Y:S01]  /*9fe0*/  UIADD3 UR6, UR11, 0x4, URZ ;  /* 0x000000040b067890 */ /* 0x000fe2000fffe03f */
[----:B------:R-:W-:-:S04]  /*9ff0*/  UMOV UR7, 0x40000040 ;  /* 0x4000004000077882 */ /* 0x000fc80000000000 */
        /* <DEDUP_REMOVED lines=18> */
[----:B0-----:R-:W-:Y:S01]  /*a120*/  FMNMX.FTZ R170, R148, R169, !PT ;  /* 0x000000a994aa7209 */ /* 0x001fe20007810000 */
[----:B------:R-:W-:-:S06]  /*a130*/  FMUL.FTZ R169, R0, R179 ;  /* 0x000000b300a97220 */ /* 0x000fcc0000410000 */
        /* <DEDUP_REMOVED lines=28> */
[----:B------:R-:W-:-:S06]  /*a300*/  FMUL.FTZ R170, R0, R182 ;  /* 0x000000b600aa7220 */ /* 0x000fcc0000410000 */
[----:B------:R-:W1:Y:S01]  /*a310*/  MUFU.TANH R163, R163 ;  /* 0x000000a300a37308 */ /* 0x000e620000002400 */
[----:B0-----:R-:W-:-:S07]  /*a320*/  FMNMX.FTZ R6, R162, R7, !PT ;  /* 0x00000007a2067209 */ /* 0x001fce0007810000 */
[----:B------:R-:W0:Y:S01]  /*a330*/  MUFU.TANH R165, R165 ;  /* 0x000000a500a57308 */ /* 0x000e220000002400 */
[----:B--2---:R-:W-:Y:S01]  /*a340*/  FMNMX.FTZ R176, R164, R171, !PT ;  /* 0x000000aba4b07209 */ /* 0x004fe20007810000 */
[----:B------:R-:W-:-:S06]  /*a350*/  FMUL.FTZ R171, R0, R183 ;  /* 0x000000b700ab7220 */ /* 0x000fcc0000410000 */
        /* <DEDUP_REMOVED lines=24> */
[----:B-1----:R-:W-:Y:S02]  /*a4e0*/  FMNMX.FTZ R176, R175, R176, !PT ;  /* 0x000000b0afb07209 */ /* 0x002fe40007810000 */
[----:B0-----:R-:W-:-:S03]  /*a4f0*/  FMNMX.FTZ R6, R170, R7, !PT ;  /* 0x00000007aa067209 */ /* 0x001fc60007810000 */
[----:B------:R-:W0:Y:S01]  /*a500*/  SHFL.BFLY PT, R7, R176, 0x2, 0x1f ;  /* 0x0c401f00b0077f89 */ /* 0x000e2200000e0000 */
[----:B--2---:R-:W-:-:S05]  /*a510*/  FMNMX.FTZ R177, R171, R6, !PT ;  /* 0x00000006abb17209 */ /* 0x004fca0007810000 */
[----:B------:R-:W1:Y:S01]  /*a520*/  SHFL.BFLY PT, R6, R177, 0x2, 0x1f ;  /* 0x0c401f00b1067f89 */ /* 0x000e6200000e0000 */
[----:B0-----:R-:W-:Y:S01]  /*a530*/  FMNMX.FTZ R178, R176, R7, !PT ;  /* 0x00000007b0b27209 */ /* 0x001fe20007810000 */
[----:B------:R-:W-:-:S04]  /*a540*/  IMAD.U32 R176, RZ, RZ, UR10 ;  /* 0x0000000affb07e24 */ /* 0x000fc8000f8e00ff */
[----:B------:R-:W0:Y:S01]  /*a550*/  SHFL.BFLY PT, R7, R178, 0x1, 0x1f ;  /* 0x0c201f00b2077f89 */ /* 0x000e2200000e0000 */
[----:B-1----:R-:W-:-:S05]  /*a560*/  FMNMX.FTZ R179, R177, R6, !PT ;  /* 0x00000006b1b37209 */ /* 0x002fca0007810000 */
[----:B------:R-:W1:Y:S01]  /*a570*/  SHFL.BFLY PT, R6, R179, 0x1, 0x1f ;  /* 0x0c201f00b3067f89 */ /* 0x000e6200000e0000 */
[----:B0-----:R-:W-:Y:S02]  /*a580*/  FMNMX.FTZ R7, R178, R7, !PT ;  /* 0x00000007b2077209 */ /* 0x001fe40007810000 */
[----:B------:R-:W-:-:S03]  /*a590*/  IADD3 R178, -R200, 0xb, RZ ;  /* 0x0000000bc8b27810 */ /* 0x000fc60007ffe1ff */
[C---:B------:R-:W-:Y:S01]  /*a5a0*/  FFMA.FTZ R176, R7.reuse, R176, -8 ;  /* 0xc100000007b07423 */ /* 0x040fe200000100b0 */
[----:B------:R-:W-:-:S03]  /*a5b0*/  FADD.FTZ R8, -R7, R8 ;  /* 0x0000000807087221 */ /* 0x000fc60000010100 */
[--C-:B------:R-:W-:Y:S01]  /*a5c0*/  FFMA.FTZ R177, R175, UR10, -R176.reuse ;  /* 0x0000000aafb17c23 */ /* 0x100fe200080108b0 */
[----:B------:R-:W-:Y:S01]  /*a5d0*/  FMUL.FTZ R8, R8, UR10 ;  /* 0x0000000a08087c20 */ /* 0x000fe20008410000 */
[----:B-1----:R-:W-:Y:S01]  /*a5e0*/  FMNMX.FTZ R6, R179, R6, !PT ;  /* 0x00000006b3067209 */ /* 0x002fe20007810000 */
[----:B------:R-:W-:Y:S02]  /*a5f0*/  IMAD.U32 R179, RZ, RZ, UR10 ;  /* 0x0000000affb37e24 */ /* 0x000fe4000f8e00ff */
[--C-:B------:R-:W-:Y:S01]  /*a600*/  FFMA.FTZ R11, R11, UR10, -R176.reuse ;  /* 0x0000000a0b0b7c23 */ /* 0x100fe200080108b0 */
[----:B------:R-:W-:-:S01]  /*a610*/  FFMA.FTZ R10, R10, UR10, -R176 ;  /* 0x0000000a0a0a7c23 */ /* 0x000fc200080108b0 */
[----:B------:R-:W-:Y:S01]  /*a620*/  FFMA.FTZ R14, R14, UR10, -R176 ;  /* 0x0000000a0e0e7c23 */ /* 0x000fe200080108b0 */
[----:B------:R-:W-:-:S01]  /*a630*/  FADD.FTZ R9, -R6, R9 ;  /* 0x0000000906097221 */ /* 0x000fc20000010100 */
[----:B------:R-:W-:Y:S01]  /*a640*/  FFMA.FTZ R175, R6, R179, -8 ;  /* 0xc100000006af7423 */ /* 0x000fe200000100b3 */
[----:B------:R-:W-:Y:S01]  /*a650*/  MUFU.EX2 R8, R8 ;  /* 0x0000000800087308 */ /* 0x000fe20000000800 */
[----:B------:R-:W-:-:S01]  /*a660*/  FFMA.FTZ R15, R15, UR10, -R176 ;  /* 0x0000000a0f0f7c23 */ /* 0x000fc200080108b0 */
[----:B------:R-:W-:Y:S01]  /*a670*/  FMUL.FTZ R9, R9, UR10 ;  /* 0x0000000a09097c20 */ /* 0x000fe20008410000 */
[----:B------:R-:W-:-:S01]  /*a680*/  FFMA.FTZ R12, R12, UR10, -R175 ;  /* 0x0000000a0c0c7c23 */ /* 0x000fc200080108af */
[--C-:B------:R-:W-:Y:S01]  /*a690*/  FFMA.FTZ R13, R13, UR10, -R175.reuse ;  /* 0x0000000a0d0d7c23 */ /* 0x100fe200080108af */
        /* <DEDUP_REMOVED lines=9> */
[----:B------:R-:W-:Y:S01]  /*a730*/  FFMA.FTZ R125, R125, UR10, -R176 ;  /* 0x0000000a7d7d7c23 */ /* 0x000fe200080108b0 */
        /* <DEDUP_REMOVED lines=29> */
[----:B------:R-:W-:Y:S01]  /*a910*/  FFMA.FTZ R174, R174, UR10, -R176 ;  /* 0x0000000aaeae7c23 */ /* 0x000fe200080108b0 */
[----:B------:R-:W-:-:S01]  /*a920*/  FFMA.FTZ R130, R130, UR10, -R175 ;  /* 0x0000000a82827c23 */ /* 0x000fc200080108af */
[--C-:B------:R-:W-:Y:S01]  /*a930*/  FFMA.FTZ R131, R131, UR10, -R175.reuse ;  /* 0x0000000a83837c23 */ /* 0x100fe200080108af */
[----:B------:R-:W-:-:S01]  /*a940*/  FFMA.FTZ R134, R134, UR10, -R175 ;  /* 0x0000000a86867c23 */ /* 0x000fc200080108af */
[----:B------:R-:W1:Y:S01]  /*a950*/  MUFU.EX2 R14, R14 ;  /* 0x0000000e000e7308 */ /* 0x000e620000000800 */
        /* <DEDUP_REMOVED lines=16> */
[----:B-1----:R-:W-:-:S01]  /*aa60*/  FADD.FTZ R4, R14, R5 ;  /* 0x000000050e047221 */ /* 0x002fc20000010000 */
[--C-:B------:R-:W-:Y:S01]  /*aa70*/  FFMA.FTZ R155, R155, UR10, -R175.reuse ;  /* 0x0000000a9b9b7c23 */ /* 0x100fe200080108af */
[----:B------:R-:W-:-:S01]  /*aa80*/  FFMA.FTZ R158, R158, UR10, -R175 ;  /* 0x0000000a9e9e7c23 */ /* 0x000fc200080108af */
[--C-:B------:R-:W-:Y:S01]  /*aa90*/  FFMA.FTZ R159, R159, UR10, -R175.reuse ;  /* 0x0000000a9f9f7c23 */ /* 0x100fe200080108af */
[----:B------:R-:W-:Y:S01]  /*aaa0*/  QGMMA.64x192x32.F32.E4M3.E4M3 R24, R184, gdesc[UR4], R24, gsb0 ;  /* 0x02e00004b8187df3 */ /* 0x000fe20008000818 */
[----:B------:R-:W-:-:S01]  /*aab0*/  FFMA.FTZ R162, R162, UR10, -R175 ;  /* 0x0000000aa2a27c23 */ /* 0x000fc200080108af */
[----:B------:R-:W-:Y:S01]  /*aac0*/  FFMA.FTZ R163, R163, UR10, -R175 ;  /* 0x0000000aa3a37c23 */ /* 0x000fe200080108af */
[----:B------:R-:W1:Y:S01]  /*aad0*/  MUFU.EX2 R21, R21 ;  /* 0x0000001500157308 */ /* 0x000e620000000800 */
[----:B0-----:R-:W-:-:S01]  /*aae0*/  FADD.FTZ R176, R20, R179 ;  /* 0x000000b314b07221 */ /* 0x001fc20000010000 */
[--C-:B------:R-:W-:Y:S01]  /*aaf0*/  FFMA.FTZ R167, R167, UR10, -R175.reuse ;  /* 0x0000000aa7a77c23 */ /* 0x100fe200080108af */
[----:B------:R-:W-:-:S01]  /*ab00*/  FFMA.FTZ R170, R170, UR10, -R175 ;  /* 0x0000000aaaaa7c23 */ /* 0x000fc200080108af */
[----:B------:R-:W-:-:S04]  /*ab10*/  FFMA.FTZ R171, R171, UR10, -R175 ;  /* 0x0000000aabab7c23 */ /* 0x000fc800080108af */
        /* <DEDUP_REMOVED lines=50> */
[----:B------:R-:W-:-:S06]  /*ae40*/  WARPGROUP.DEPBAR.LE gsb0, 0x0 ;  /* 0x00008000000079c5 */ /* 0x000fcc0000010000 */
[----:B------:R-:W2:Y:S01]  /*ae50*/  MUFU.EX2 R146, R146 ;  /* 0x0000009200927308 */ /* 0x000ea20000000800 */
[----:B-1----:R-:W-:-:S01]  /*ae60*/  FADD.FTZ R179, R143, R176 ;  /* 0x000000b08fb37221 */ /* 0x002fc20000010000 */
[----:B------:R-:W-:-:S06]  /*ae70*/  FFMA.FTZ R176, R166, UR10, -R175 ;  /* 0x0000000aa6b07c23 */ /* 0x000fcc00080108af */
        /* <DEDUP_REMOVED lines=16> */
[----:B------:R-:W-:-:S06]  /*af80*/  FFMA.FTZ R166, R168, UR10, -R175 ;  /* 0x0000000aa8a67c23 */ /* 0x000fcc00080108af */
        /* <DEDUP_REMOVED lines=12> */
[----:B------:R-:W-:-:S06]  /*b050*/  IMAD.U32 R179, RZ, RZ, UR50 ;  /* 0x00000032ffb37e24 */ /* 0x000fcc000f8e00ff */
[----:B------:R-:W2:Y:S01]  /*b060*/  MUFU.EX2 R160, R160 ;  /* 0x000000a000a07308 */ /* 0x000ea20000000800 */
[----:B-1----:R-:W-:-:S01]  /*b070*/  FADD.FTZ R5, R157, R4 ;  /* 0x000000049d057221 */ /* 0x002fc20000010000 */
[----:B------:R-:W-:-:S05]  /*b080*/  @!P1 LEA R4, R179, UR36, 0x3 ;  /* 0x00000024b3049c11 */ /* 0x000fca000f8e18ff */
[----:B------:R-:W-:Y:S01]  /*b090*/  @!P1 VIADD R4, R4, 0x2a840 ;  /* 0x0002a84004049836 */ /* 0x000fe20000000000 */
[----:B------:R-:W1:Y:S04]  /*b0a0*/  MUFU.EX2 R162, R162 ;  /* 0x000000a200a27308 */ /* 0x000e680000000800 */
[----:B------:R-:W-:Y:S01]  /*b0b0*/  @!P1 PRMT R4, RZ, 0x654, R4 ;  /* 0x00000654ff049816 */ /* 0x000fe20000000004 */
[----:B------:R1:W-:Y:S06]  /*b0c0*/  BAR.ARV R178, 0x100 ;  /* 0x000400b20000751d */ /* 0x0003ec0000002000 */
[----:B------:R-:W3:Y:S01]  /*b0d0*/  MUFU.EX2 R161, R161 ;  /* 0x000000a100a17308 */ /* 0x000ee20000000800 */
[----:B------:R4:W-:Y:S07]  /*b0e0*/  @!P1 SYNCS.ARRIVE.TRANS64.RED.A1T0 RZ, [R4+URZ], RZ ;  /* 0x000000ff04ff99a7 */ /* 0x0009ee000810043f */
[----:B------:R-:W5:Y:S08]  /*b0f0*/  MUFU.EX2 R163, R163 ;  /* 0x000000a300a37308 */ /* 0x000f700000000800 */
[----:B------:R-:W4:Y:S08]  /*b100*/  MUFU.EX2 R164, R164 ;  /* 0x000000a400a47308 */ /* 0x000f300000000800 */
[----:B------:R-:W4:Y:S08]  /*b110*/  MUFU.EX2 R176, R176 ;  /* 0x000000b000b07308 */ /* 0x000f300000000800 */
[----:B------:R-:W4:Y:S08]  /*b120*/  MUFU.EX2 R165, R165 ;  /* 0x000000a500a57308 */ /* 0x000f300000000800 */
[----:B------:R0:W4:Y:S08]  /*b130*/  MUFU.EX2 R180, R167 ;  /* 0x000000a700b47308 */ /* 0x0001300000000800 */
[----:B------:R-:W4:Y:S01]  /*b140*/  MUFU.EX2 R172, R172 ;  /* 0x000000ac00ac7308 */ /* 0x000f220000000800 */
[----:B0-----:R-:W-:-:S01]  /*b150*/  FFMA.FTZ R167, R169, UR10, -R175 ;  /* 0x0000000aa9a77c23 */ /* 0x001fc200080108af */
[----:B------:R-:W-:Y:S01]  /*b160*/  FADD.FTZ R169, R159, R168 ;  /* 0x000000a89fa97221 */ /* 0x000fe20000010000 */
[----:B--2---:R-:W-:-:S03]  /*b170*/  FADD.FTZ R168, R160, R5 ;  /* 0x00000005a0a87221 */ /* 0x004fc60000010000 */
[----:B-1----:R-:W-:Y:S01]  /*b180*/  FADD.FTZ R178, R162, R169 ;  /* 0x000000a9a2b27221 */ /* 0x002fe20000010000 */
[----:B---3--:R-:W-:-:S01]  /*b190*/  FADD.FTZ R5, R161, R168 ;  /* 0x000000a8a1057221 */ /* 0x008fc20000010000 */
[----:B------:R-:W0:Y:S02]  /*b1a0*/  MUFU.EX2 R166, R166 ;  /* 0x000000a600a67308 */ /* 0x000e240000000800 */
[----:B-----5:R-:W-:-:S01]  /*b1b0*/  FADD.FTZ R169, R163, R178 ;  /* 0x000000b2a3a97221 */ /* 0x020fc20000010000 */
[----:B----4-:R-:W-:-:S03]  /*b1c0*/  FADD.FTZ R168, R164, R5 ;  /* 0x00000005a4a87221 */ /* 0x010fc60000010000 */
[----:B------:R-:W-:Y:S01]  /*b1d0*/  FADD.FTZ R169, R176, R169 ;  /* 0x000000a9b0a97221 */ /* 0x000fe20000010000 */
[----:B------:R-:W-:-:S01]  /*b1e0*/  FADD.FTZ R5, R165, R168 ;  /* 0x000000a8a5057221 */ /* 0x000fc20000010000 */
[----:B------:R-:W1:Y:S02]  /*b1f0*/  MUFU.EX2 R173, R173 ;  /* 0x000000ad00ad7308 */ /* 0x000e640000000800 */
[----:B------:R-:W-:-:S01]  /*b200*/  FADD.FTZ R169, R180, R169 ;  /* 0x000000a9b4a97221 */ /* 0x000fc20000010000 */
[----:B------:R-:W-:-:S05]  /*b210*/  FADD.FTZ R4, R172, R5 ;  /* 0x00000005ac047221 */ /* 0x000fca0000010000 */
        /* <DEDUP_REMOVED lines=14> */
.L_x_3933:
        /* <DEDUP_REMOVED lines=139> */
.L_x_3924:
        /* <DEDUP_REMOVED lines=13> */
.L_x_3953:
[----:B------:R-:W-:Y:S01]  /*bc80*/  ISETP.NE.AND P3, PT, RZ, UR37, PT ;  /* 0x00000025ff007c0c */ /* 0x000fe2000bf65270 */
[----:B------:R-:W-:-:S04]  /*bc90*/  UISETP.NE.AND UP0, UPT, UR33, 0x1, UPT ;  /* 0x000000012100788c */ /* 0x000fc8000bf05270 */
[----:B------:R-:W-:-:S04]  /*bca0*/  USEL UR44, URZ, 0x1, UP0 ;  /* 0x000000013f2c7887 */ /* 0x000fc80008000000 */
[----:B------:R-:W-:-:S04]  /*bcb0*/  ULOP3.LUT UR44, UR34, UR44, URZ, 0x3c, !UPT ;  /* 0x0000002c222c7292 */ /* 0x000fc8000f8e3c3f */
[----:B------:R-:W-:Y:S08]  /*bcc0*/  @P3 BRA `(.L_x_3936) ;  /* 0x0000000000383947 */ /* 0x000ff00003800000 */
[----:B------:R-:W-:Y:S05]  /*bcd0*/  @!P0 BRA `(.L_x_3937) ;  /* 0x0000000000048947 */ /* 0x000fea0003800000 */
[----:B------:R-:W-:Y:S01]  /*bce0*/  BPT.TRAP 0x1 ;  /* 0x000000040000795c */ /* 0x000fe20000300000 */
.L_x_3937:
        /* <DEDUP_REMOVED lines=9> */
.L_x_3938:
[----:B-1----:R-:W-:Y:S05]  /*bd80*/  @P2 BRA `(.L_x_3936) ;  /* 0x0000000000082947 */ /* 0x002fea0003800000 */
[----:B------:R-:W1:Y:S02]  /*bd90*/  SYNCS.PHASECHK.TRANS64.TRYWAIT P2, [UR6+0x2a830], R6 ;  /* 0x02a83006ff0075a7 */ /* 0x000e640008040146 */
[----:B-1----:R-:W-:Y:S05]  /*bda0*/  @!P2 BRA `(.L_x_3939) ;  /* 0x000000cc008ca947 */ /* 0x002fea0003800000 */
.L_x_3936:
        /* <DEDUP_REMOVED lines=40> */
.L_x_3941:
[----:B------:R-:W-:Y:S01]  /*c030*/  ULEA UR6, UR33, UR36, 0x3 ;  /* 0x0000002421067291 */ /* 0x000fe2000f8e183f */
[----:B------:R-:W-:-:S05]  /*c040*/  IMAD.U32 R6, RZ, RZ, UR34 ;  /* 0x00000022ff067e24 */ /* 0x000fca000f8e00ff */
[----:B------:R-:W-:-:S04]  /*c050*/  SHF.L.U32 R6, R6, 0x1f, RZ ;  /* 0x0000001f06067819 */ /* 0x000fc800000006ff */
[----:B------:R0:W1:Y:S01]  /*c060*/  SYNCS.PHASECHK.TRANS64.TRYWAIT P2, [UR6+0x2a850], R6 ;  /* 0x02a85006ff0075a7 */ /* 0x0000620008040146 */
[----:B------:R-:W-:Y:S05]  /*c070*/  @!P0 BRA `(.L_x_3942) ;  /* 0x0000000000048947 */ /* 0x000fea0003800000 */
[----:B------:R-:W-:Y:S01]  /*c080*/  BPT.TRAP 0x1 ;  /* 0x000000040000795c */ /* 0x000fe20000300000 */
.L_x_3942:
[----:B-1----:R-:W-:Y:S05]  /*c090*/  @P2 BRA `(.L_x_3940) ;  /* 0x0000000000082947 */ /* 0x002fea0003800000 */
[----:B------:R-:W1:Y:S02]  /*c0a0*/  SYNCS.PHASECHK.TRANS64.TRYWAIT P2, [UR6+0x2a850], R6 ;  /* 0x02a85006ff0075a7 */ /* 0x000e640008040146 */
[----:B-1----:R-:W-:Y:S05]  /*c0b0*/  @!P2 BRA `(.L_x_3943) ;  /* 0x000000c800e0a947 */ /* 0x002fea0003800000 */
.L_x_3940:
[----:B------:R-:W-:Y:S01]  /*c0c0*/  UIADD3 UR6, UR36, 0x400, URZ ;  /* 0x0000040024067890 */ /* 0x000fe2000fffe03f */
[----:B------:R-:W-:Y:S01]  /*c0d0*/  WARPGROUP.ARRIVE ;  /* 0x00000000000079c5 */ /* 0x000fe20000000000 */
[----:B------:R-:W-:-:S05]  /*c0e0*/  UMOV UR7, 0x40000040 ;  /* 0x4000004000077882 */ /* 0x000fca0000000000 */
[----:B------:R-:W2:Y:S01]  /*c0f0*/  S2R R207, SR_TID.X ;  /* 0x0000000000cf7919 */ /* 0x000ea20000002100 */
[----:B------:R-:W-:Y:S01]  /*c100*/  USHF.R.U32.HI UR6, URZ, 0x4, UR6 ;  /* 0x000000043f067899 */ /* 0x000fe20008011606 */
[C---:B------:R-:W-:Y:S01]  /*c110*/  FMUL.FTZ R14, R0.reuse, R126 ;  /* 0x0000007e000e7220 */ /* 0x040fe20000410000 */
[C---:B------:R-:W-:Y:S01]  /*c120*/  FMUL.FTZ R126, R0.reuse, R142 ;  /* 0x0000008e007e7220 */ /* 0x040fe20000410000 */
[C---:B------:R-:W-:Y:S01]  /*c130*/  FMUL.FTZ R142, R0.reuse, R170 ;  /* 0x000000aa008e7220 */ /* 0x040fe20000410000 */
[----:B------:R-:W-:Y:S01]  /*c140*/  ULOP3.LUT UR6, UR6, 0x3fff, URZ, 0xc0, !UPT ;  /* 0x00003fff06067892 */ /* 0x000fe2000f8ec03f */
[C---:B-1----:R-:W-:Y:S01]  /*c150*/  FMUL.FTZ R7, R0.reuse, R120 ;  /* 0x0000007800077220 */ /* 0x042fe20000410000 */
[C---:B0-----:R-:W-:Y:S01]  /*c160*/  FMUL.FTZ R6, R0.reuse, R122 ;  /* 0x0000007a00067220 */ /* 0x041fe20000410000 */
[----:B------:R-:W-:Y:S01]  /*c170*/  FMUL.FTZ R12, R0, R123 ;  /* 0x0000007b000c7220 */ /* 0x000fe20000410000 */
[----:B------:R-:W-:Y:S01]  /*c180*/  ULOP3.LUT UR6, UR6, 0x10000, URZ, 0xfc, !UPT ;  /* 0x0001000006067892 */ /* 0x000fe2000f8efc3f */
[----:B------:R-:W-:-:S02]  /*c190*/  IMAD.SHL.U32 R170, R2, 0x80, RZ ;  /* 0x0000008002aa7824 */ /* 0x000fc400078e00ff */
        /* <DEDUP_REMOVED lines=30> */
[----:B--2---:R-:W-:Y:S01]  /*c380*/  SHF.R.U32.HI R207, RZ, 0x7, R207 ;  /* 0x00000007ffcf7819 */ /* 0x004fe200000116cf */
        /* <DEDUP_REMOVED lines=43> */
[----:B------:R-:W0:Y:S01]  /*c640*/  MUFU.TANH R196, R196 ;  /* 0x000000c400c47308 */ /* 0x000e220000002400 */
[----:B------:R-:W-:-:S07]  /*c650*/  IADD3 R153, -R207, 0xb, RZ ;  /* 0x0000000bcf997810 */ /* 0x000fce0007ffe1ff */
        /* <DEDUP_REMOVED lines=34> */
[----:B------:R-:W-:Y:S01]  /*c880*/  FMUL.FTZ R152, R0, R157 ;  /* 0x0000009d00987220 */ /* 0x000fe20000410000 */
[----:B------:R-:W-:Y:S01]  /*c890*/  @!P1 LEA R128, R128, UR36, 0x3 ;  /* 0x0000002480809c11 */ /* 0x000fe2000f8e18ff */
[----:B------:R-:W0:Y:S01]  /*c8a0*/  MUFU.TANH R192, R192 ;  /* 0x000000c000c07308 */ /* 0x000e220000002400 */
[----:B------:R-:W-:-:S03]  /*c8b0*/  IADD3 R129, R17, 0x1, -R170 ;  /* 0x0000000111817810 */ /* 0x000fc60007ffe8aa */
[----:B------:R-:W-:Y:S02]  /*c8c0*/  @!P1 VIADD R128, R128, 0x2a840 ;  /* 0x0002a84080809836 */ /* 0x000fe40000000000 */
[----:B------:R-:W-:Y:S02]  /*c8d0*/  IMAD.IADD R129, R129, 0x1, -R18 ;  /* 0x0000000181817824 */ /* 0x000fe400078e0a12 */
[----:B------:R-:W0:Y:S01]  /*c8e0*/  MUFU.TANH R193, R193 ;  /* 0x000000c100c17308 */ /* 0x000e220000002400 */
[----:B------:R-:W-:Y:S01]  /*c8f0*/  @!P1 PRMT R128, RZ, 0x654, R128 ;  /* 0x00000654ff809816 */ /* 0x000fe20000000080 */
[----:B------:R-:W-:-:S04]  /*c900*/  IMAD R129, R16, -0x2, R129 ;  /* 0xfffffffe10817824 */ /* 0x000fc800078e0281 */
[----:B------:R-:W-:Y:S02]  /*c910*/  VIADD R182, R129, UR32 ;  /* 0x0000002081b67c36 */ /* 0x000fe40008000000 */
[----:B------:R-:W0:Y:S02]  /*c920*/  MUFU.TANH R194, R194 ;  /* 0x000000c200c27308 */ /* 0x000e240000002400 */
[----:B------:R-:W-:-:S06]  /*c930*/  IMAD.IADD R171, R3, 0x1, R182 ;  /* 0x0000000103ab7824 */ /* 0x000fcc00078e02b6 */
        /* <DEDUP_REMOVED lines=31> */
[----:B------:R-:W-:Y:S01]  /*cb30*/  VIADD R184, R129, UR29 ;  /* 0x0000001d81b87c36 */ /* 0x000fe20008000000 */
[----:B------:R0:W-:Y:S03]  /*cb40*/  @!P1 SYNCS.ARRIVE.TRANS64.RED.A1T0 RZ, [R128+URZ], RZ ;  /* 0x000000ff80ff99a7 */ /* 0x0001e6000810043f */
[----:B------:R-:W-:Y:S01]  /*cb50*/  IMAD.IADD R173, R3, 0x1, R184 ;  /* 0x0000000103ad7824 */ /* 0x000fe200078e02b8 */
[----:B-1234-:R-:W-:Y:S06]  /*cb60*/  @!P5 BRA `(.L_x_3944) ;  /* 0x00000000005cd947 */ /* 0x01efec0003800000 */
[----:B------:R-:W-:Y:S01]  /*cb70*/  ISETP.GT.AND P2, PT, R11, -0x1, PT ;  /* 0xffffffff0b00780c */ /* 0x000fe20003f44270 */
[----:B------:R-:W-:-:S12]  /*cb80*/  BSSY B0, `(.L_x_3945) ;  /* 0x0000011000007945 */ /* 0x000fd80003800000 */
[----:B------:R-:W-:Y:S05]  /*cb90*/  @P2 BRA `(.L_x_3946) ;  /* 0x0000000000242947 */ /* 0x000fea0003800000 */
[----:B------:R-:W-:Y:S01]  /*cba0*/  IMAD.U32 R155, RZ, RZ, UR31 ;  /* 0x0000001fff9b7e24 */ /* 0x000fe2000f8e00ff */
[----:B0-----:R-:W-:-:S04]  /*cbb0*/  IADD3 R153, R3, R17, -R18 ;  /* 0x0000001103997210 */ /* 0x001fc80007ffe812 */
[----:B------:R-:W-:Y:S02]  /*cbc0*/  ISETP.NE.AND P2, PT, R155, 0x1, PT ;  /* 0x000000019b00780c */ /* 0x000fe40003f45270 */
[----:B------:R-:W-:-:S11]  /*cbd0*/  LOP3.LUT R153, RZ, R153, RZ, 0x33, !PT ;  /* 0x00000099ff997212 */ /* 0x000fd600078e33ff */
[----:B------:R-:W0:Y:S02]  /*cbe0*/  @P2 LDC.64 R128, c[0x0][0x9e8] ;  /* 0x00027a00ff802b82 */ /* 0x000e240000000a00 */
[----:B0-----:R-:W-:-:S05]  /*cbf0*/  @P2 IMAD.HI.U32 R128, R153, R128, RZ ;  /* 0x0000008099802227 */ /* 0x001fca00078e00ff */
[----:B------:R-:W-:-:S04]  /*cc00*/  @P2 SHF.R.U32.HI R153, RZ, R129, R128 ;  /* 0x00000081ff992219 */ /* 0x000fc80000011680 */
[----:B------:R-:W-:Y:S01]  /*cc10*/  LOP3.LUT R153, RZ, R153, RZ, 0x33, !PT ;  /* 0x00000099ff997212 */ /* 0x000fe200078e33ff */
[----:B------:R-:W-:Y:S06]  /*cc20*/  BRA `(.L_x_3947) ;  /* 0x0000000000187947 */ /* 0x000fec0003800000 */
.L_x_3946:
[----:B------:R-:W-:Y:S02]  /*cc30*/  IMAD.U32 R155, RZ, RZ, UR31 ;  /* 0x0000001fff9b7e24 */ /* 0x000fe4000f8e00ff */
[----:B0-----:R-:W-:-:S03]  /*cc40*/  IMAD.MOV.U32 R153, RZ, RZ, R11 ;  /* 0x000000ffff997224 */ /* 0x001fc600078e000b */
[----:B------:R-:W-:-:S13]  /*cc50*/  ISETP.NE.AND P2, PT, R155, 0x1, PT ;  /* 0x000000019b00780c */ /* 0x000fda0003f45270 */
[----:B------:R-:W0:Y:S02]  /*cc60*/  @P2 LDC.64 R128, c[0x0][0x9e8] ;  /* 0x00027a00ff802b82 */ /* 0x000e240000000a00 */
[----:B0-----:R-:W-:-:S05]  /*cc70*/  @P2 IMAD.HI.U32 R128, R11, R128, RZ ;  /* 0x000000800b802227 */ /* 0x001fca00078e00ff */
[----:B------:R-:W-:-:S07]  /*cc80*/  @P2 SHF.R.U32.HI R153, RZ, R129, R128 ;  /* 0x00000081ff992219 */ /* 0x000fce0000011680 */
.L_x_3947:
[----:B------:R-:W-:Y:S05]  /*cc90*/  BSYNC B0 ;  /* 0x0000000000007941 */ /* 0x000fea0003800000 */
.L_x_3945:
[----:B------:R-:W-:-:S04]  /*cca0*/  IMAD R129, R153, R155, -R170 ;  /* 0x0000009b99817224 */ /* 0x000fc800078e0aaa */
[----:B------:R-:W-:-:S05]  /*ccb0*/  IMAD R128, R16, -0x2, R129 ;  /* 0xfffffffe10807824 */ /* 0x000fca00078e0281 */
[----:B------:R-:W-:Y:S02]  /*ccc0*/  VIADDMNMX R171, R128, R155, R171, PT ;  /* 0x0000009b80ab7246 */ /* 0x000fe400038001ab */
[----:B------:R-:W-:-:S07]  /*ccd0*/  VIMNMX R173, R173, R128, !PT ;  /* 0x00000080adad7248 */ /* 0x000fce0007fe0100 */
.L_x_3944:
[----:B------:R-:W-:-:S04]  /*cce0*/  ISETP.GT.AND P2, PT, R2, -0x1, PT ;  /* 0xffffffff0200780c */ /* 0x000fc80003f44270 */
[C---:B------:R-:W-:Y:S02]  /*ccf0*/  ISETP.GT.AND P4, PT, R173.reuse, RZ, P2 ;  /* 0x000000ffad00720c */ /* 0x040fe40001784270 */
[----:B------:R-:W-:Y:S02]  /*cd00*/  ISETP.GT.AND P6, PT, R173, 0x1, P2 ;  /* 0x00000001ad00780c */ /* 0x000fe400017c4270 */
[C---:B------:R-:W-:Y:S02]  /*cd10*/  ISETP.LT.OR P4, PT, R171.reuse, 0x1, P4 ;  /* 0x00000001ab00780c */ /* 0x040fe40002781670 */
[----:B------:R-:W-:Y:S02]  /*cd20*/  ISETP.LT.OR P6, PT, R171, 0x2, P6 ;  /* 0x00000002ab00780c */ /* 0x000fe400037c1670 */
[----:B------:R-:W-:Y:S02]  /*cd30*/  ISETP.GT.AND P3, PT, R173, 0x8, P2 ;  /* 0x00000008ad00780c */ /* 0x000fe40001764270 */
[----:B0-----:R-:W-:-:S02]  /*cd40*/  FSEL R180, R7, -INF , !P4 ;  /* 0xff80000007b47808 */ /* 0x001fc40006000000 */
        /* <DEDUP_REMOVED lines=104> */
.L_x_3950:
[----:B------:R-:W-:Y:S02]  /*d3d0*/  IMAD.U32 R182, RZ, RZ, UR31 ;  /* 0x0000001fffb67e24 */ /* 0x000fe4000f8e00ff */
[----:B------:R-:W-:-:S03]  /*d3e0*/  IMAD.MOV.U32 R7, RZ, RZ, R13 ;  /* 0x000000ffff077224 */ /* 0x000fc600078e000d */
[----:B------:R-:W-:-:S13]  /*d3f0*/  ISETP.NE.AND P3, PT, R182, 0x1, PT ;  /* 0x00000001b600780c */ /* 0x000fda0003f65270 */
[----:B------:R-:W0:Y:S02]  /*d400*/  @P3 LDC.64 R124, c[0x0][0x9e8] ;  /* 0x00027a00ff7c3b82 */ /* 0x000e240000000a00 */
[----:B0-----:R-:W-:-:S05]  /*d410*/  @P3 IMAD.HI.U32 R124, R13, R124, RZ ;  /* 0x0000007c0d7c3227 */ /* 0x001fca00078e00ff */
[----:B------:R-:W-:-:S07]  /*d420*/  @P3 SHF.R.U32.HI R7, RZ, R125, R124 ;  /* 0x0000007dff073219 */ /* 0x000fce000001167c */
.L_x_3951:
[----:B------:R-:W-:Y:S05]  /*d430*/  BSYNC B0 ;  /* 0x0000000000007941 */ /* 0x000fea0003800000 */
.L_x_3949:
[----:B------:R-:W-:-:S04]  /*d440*/  IMAD R7, R7, R182, -R170 ;  /* 0x000000b607077224 */ /* 0x000fc800078e0aaa */
[----:B------:R-:W-:-:S05]  /*d450*/  IMAD R7, R16, -0x2, R7 ;  /* 0xfffffffe10077824 */ /* 0x000fca00078e0207 */
[----:B------:R-:W-:Y:S02]  /*d460*/  VIADDMNMX R165, R7, R182, R165, PT ;  /* 0x000000b607a57246 */ /* 0x000fe400038001a5 */
[----:B------:R-:W-:-:S07]  /*d470*/  VIMNMX R166, R166, R7, !PT ;  /* 0x00000007a6a67248 */ /* 0x000fce0007fe0100 */
.L_x_3948:
        /* <DEDUP_REMOVED lines=63> */
[----:B------:R-:W-:-:S05]  /*d870*/  FMNMX.FTZ R124, R169, R124, !PT ;  /* 0x0000007ca97c7209 */ /* 0x000fca0007810000 */
[----:B------:R-:W0:Y:S02]  /*d880*/  SHFL.BFLY PT, R7, R124, 0x2, 0x1f ;  /* 0x0c401f007c077f89 */ /* 0x000e2400000e0000 */
[----:B0-----:R-:W-:-:S05]  /*d890*/  FMNMX.FTZ R125, R124, R7, !PT ;  /* 0x000000077c7d7209 */ /* 0x001fca0007810000 */
[----:B------:R-:W0:Y:S02]  /*d8a0*/  SHFL.BFLY PT, R170, R125, 0x1, 0x1f ;  /* 0x0c201f007daa7f89 */ /* 0x000e2400000e0000 */
[----:B0-----:R-:W-:Y:S01]  /*d8b0*/  FMNMX.FTZ R7, R125, R170, !PT ;  /* 0x000000aa7d077209 */ /* 0x001fe20007810000 */
        /* <DEDUP_REMOVED lines=8> */
[----:B------:R-:W-:Y:S01]  /*d940*/  FSEL R123, R123, -INF , !P3 ;  /* 0xff8000007b7b7808 */ /* 0x000fe20005800000 */
[--C-:B------:R-:W-:Y:S01]  /*d950*/  FFMA.FTZ R182, R157, UR10, -R125.reuse ;  /* 0x0000000a9db67c23 */ /* 0x100fe2000801087d */
[----:B------:R-:W-:Y:S01]  /*d960*/  ISETP.GT.AND P3, PT, R166, RZ, P2 ;  /* 0x000000ffa600720c */ /* 0x000fe20001764270 */
[----:B------:R0:W-:Y:S01]  /*d970*/  MUFU.EX2 R122, R178 ;  /* 0x000000b2007a7308 */ /* 0x0001e20000000800 */
[----:B------:R-:W-:-:S01]  /*d980*/  FFMA.FTZ R184, R160, UR10, -R125 ;  /* 0x0000000aa0b87c23 */ /* 0x000fc2000801087d */
[--C-:B------:R-:W-:Y:S01]  /*d990*/  FFMA.FTZ R124, R180, UR10, -R125.reuse ;  /* 0x0000000ab47c7c23 */ /* 0x100fe2000801087d */
[----:B------:R-:W-:Y:S01]  /*d9a0*/  ISETP.LT.OR P3, PT, R165, 0x1, P3 ;  /* 0x00000001a500780c */ /* 0x000fe20001f61670 */
[--C-:B------:R-:W-:Y:S01]  /*d9b0*/  FFMA.FTZ R173, R176, UR10, -R125.reuse ;  /* 0x0000000ab0ad7c23 */ /* 0x100fe2000801087d */
[----:B------:R-:W-:-:S01]  /*d9c0*/  FFMA.FTZ R192, R192, UR10, -R125 ;  /* 0x0000000ac0c07c23 */ /* 0x000fc2000801087d */
[--C-:B------:R-:W-:Y:S01]  /*d9d0*/  FFMA.FTZ R172, R172, UR10, -R125.reuse ;  /* 0x0000000aacac7c23 */ /* 0x100fe2000801087d */
[----:B------:R-:W-:Y:S01]  /*d9e0*/  FSEL R175, R6, -INF , !P3 ;  /* 0xff80000006af7808 */ /* 0x000fe20005800000 */
[--C-:B------:R-:W-:Y:S01]  /*d9f0*/  FFMA.FTZ R194, R194, UR10, -R125.reuse ;  /* 0x0000000ac2c27c23 */ /* 0x100fe2000801087d */
[----:B------:R-:W-:Y:S01]  /*da00*/  ISETP.GT.AND P3, PT, R166, 0x30, P2 ;  /* 0x00000030a600780c */ /* 0x000fe20001764270 */
[--C-:B0-----:R-:W-:Y:S01]  /*da10*/  FFMA.FTZ R178, R174, UR10, -R125.reuse ;  /* 0x0000000aaeb27c23 */ /* 0x101fe2000801087d */
        /* <DEDUP_REMOVED lines=18> */
[----:B------:R0:W-:Y:S01]  /*db40*/  MUFU.EX2 R131, R178 ;  /* 0x000000b200837308 */ /* 0x0001e20000000800 */
[----:B------:R-:W-:Y:S02]  /*db50*/  ISETP.GT.AND P4, PT, R166, 0x39, P2 ;  /* 0x00000039a600780c */ /* 0x000fe40001784270 */
[----:B------:R-:W-:Y:S02]  /*db60*/  FMNMX.FTZ R179, R120, R179, !PT ;  /* 0x000000b378b37209 */ /* 0x000fe40007810000 */
[----:B------:R-:W-:-:S02]  /*db70*/  FSEL R132, R132, -INF , !P3 ;  /* 0xff80000084847808 */ /* 0x000fc40005800000 */
[----:B------:R-:W-:Y:S01]  /*db80*/  FMNMX.FTZ R6, R170, R179, !PT ;  /* 0x000000b3aa067209 */ /* 0x000fe20007810000 */
[----:B------:R-:W-:Y:S01]  /*db90*/  MUFU.EX2 R121, R192 ;  /* 0x000000c000797308 */ /* 0x000fe20000000800 */
[----:B------:R-:W-:Y:S02]  /*dba0*/  ISETP.GT.AND P3, PT, R166, 0x40, P2 ;  /* 0x00000040a600780c */ /* 0x000fe40001764270 */
[----:B------:R-:W-:Y:S02]  /*dbb0*/  FMNMX.FTZ R6, R171, R6, !PT ;  /* 0x00000006ab067209 */ /* 0x000fe40007810000 */
[----:B------:R-:W-:Y:S02]  /*dbc0*/  ISETP.LT.OR P4, PT, R165, 0x3a, P4 ;  /* 0x0000003aa500780c */ /* 0x000fe40002781670 */
        /* <DEDUP_REMOVED lines=9> */
[----:B0-----:R-:W-:-:S02]  /*dc60*/  FSEL R178, R134, -INF , !P3 ;  /* 0xff80000086b27808 */ /* 0x001fc40005800000 */
        /* <DEDUP_REMOVED lines=8> */
[----:B------:R-:W-:Y:S02]  /*dcf0*/  ISETP.GT.AND P4, PT, R166, 0x49, P2 ;  /* 0x00000049a600780c */ /* 0x000fe40001784270 */
[----:B------:R-:W-:Y:S02]  /*dd00*/  FMNMX.FTZ R183, R133, R6, !PT ;  /* 0x0000000685b77209 */ /* 0x000fe40007810000 */
[----:B------:R-:W-:Y:S01]  /*dd10*/  FSEL R136, R136, -INF , !P3 ;  /* 0xff80000088887808 */ /* 0x000fe20005800000 */
[----:B------:R-:W-:Y:S01]  /*dd20*/  MUFU.EX2 R134, R198 ;  /* 0x000000c600867308 */ /* 0x000fe20000000800 */
[----:B------:R-:W-:Y:S02]  /*dd30*/  ISETP.GT.AND P3, PT, R166, 0x50, P2 ;  /* 0x00000050a600780c */ /* 0x000fe40001764270 */
[----:B------:R-:W-:Y:S02]  /*dd40*/  ISETP.LT.OR P4, PT, R165, 0x4a, P4 ;  /* 0x0000004aa500780c */ /* 0x000fe40002781670 */
[----:B------:R-:W-:Y:S01]  /*dd50*/  FMNMX.FTZ R6, R178, R183, !PT ;  /* 0x000000b7b2067209 */ /* 0x000fe20007810000 */
[----:B------:R-:W-:Y:S01]  /*dd60*/  FFMA.FTZ R183, R155, UR10, -R125 ;  /* 0x0000000a9bb77c23 */ /* 0x000fe2000801087d */
        /* <DEDUP_REMOVED lines=23> */
[----:B0-----:R-:W-:Y:S01]  /*dee0*/  FFMA.FTZ R184, R153, UR10, -R125 ;  /* 0x0000000a99b87c23 */ /* 0x001fe2000801087d */
[----:B------:R-:W-:Y:S02]  /*def0*/  FSEL R141, R141, -INF , !P4 ;  /* 0xff8000008d8d7808 */ /* 0x000fe40006000000 */
[----:B------:R-:W-:-:S02]  /*df00*/  ISETP.GT.AND P4, PT, R166, 0x61, P2 ;  /* 0x00000061a600780c */ /* 0x000fc40001784270 */
[----:B------:R-:W-:Y:S01]  /*df10*/  FMNMX.FTZ R6, R140, R157, !PT ;  /* 0x0000009d8c067209 */ /* 0x000fe20007810000 */
[--C-:B------:R-:W-:Y:S01]  /*df20*/  FFMA.FTZ R157, R128, UR10, -R125.reuse ;  /* 0x0000000a809d7c23 */ /* 0x100fe2000801087d */
[----:B------:R-:W-:Y:S01]  /*df30*/  FSEL R155, R142, -INF , !P3 ;  /* 0xff8000008e9b7808 */ /* 0x000fe20005800000 */
[----:B------:R-:W-:Y:S01]  /*df40*/  FFMA.FTZ R128, R129, UR10, -R125 ;  /* 0x0000000a81807c23 */ /* 0x000fe2000801087d */
[----:B------:R-:W-:Y:S01]  /*df50*/  ISETP.GT.AND P3, PT, R166, 0x68, P2 ;  /* 0x00000068a600780c */ /* 0x000fe20001764270 */
[----:B------:R0:W-:Y:S01]  /*df60*/  MUFU.EX2 R142, R183 ;  /* 0x000000b7008e7308 */ /* 0x0001e20000000800 */
[----:B------:R-:W-:Y:S02]  /*df70*/  ISETP.LT.OR P4, PT, R165, 0x62, P4 ;  /* 0x00000062a500780c */ /* 0x000fe40002781670 */
[----:B------:R-:W-:Y:S02]  /*df80*/  FMNMX.FTZ R6, R141, R6, !PT ;  /* 0x000000068d067209 */ /* 0x000fe40007810000 */
[----:B------:R-:W-:-:S02]  /*df90*/  ISETP.LT.OR P3, PT, R165, 0x69, P3 ;  /* 0x00000069a500780c */ /* 0x000fc40001f61670 */
[----:B------:R-:W-:Y:S01]  /*dfa0*/  FSEL R153, R143, -INF , !P4 ;  /* 0xff8000008f997808 */ /* 0x000fe20006000000 */
[----:B------:R-:W-:Y:S01]  /*dfb0*/  MUFU.EX2 R150, R150 ;  /* 0x0000009600967308 */ /* 0x000fe20000000800 */
[----:B------:R-:W-:Y:S02]  /*dfc0*/  ISETP.GT.AND P4, PT, R166, 0x69, P2 ;  /* 0x00000069a600780c */ /* 0x000fe40001784270 */
[----:B------:R-:W-:Y:S02]  /*dfd0*/  FMNMX.FTZ R6, R155, R6, !PT ;  /* 0x000000069b067209 */ /* 0x000fe40007810000 */
[----:B------:R-:W-:Y:S02]  /*dfe0*/  FSEL R144, R144, -INF , !P3 ;  /* 0xff80000090907808 */ /* 0x000fe40005800000 */
[----:B------:R-:W-:Y:S01]  /*dff0*/  ISETP.GT.AND P3, PT, R166, 0x70, P2 ;  /* 0x00000070a600780c */ /* 0x000fe20001764270 */
[----:B------:R-:W-:Y:S01]  /*e000*/  MUFU.EX2 R143, R184 ;  /* 0x000000b8008f7308 */ /* 0x000fe20000000800 */
[----:B------:R-:W-:-:S02]  /*e010*/  ISETP.LT.OR P4, PT, R165, 0x6a, P4 ;  /* 0x0000006aa500780c */ /* 0x000fc40002781670 */
[----:B0-----:R-:W-:Y:S02]  /*e020*/  FMNMX.FTZ R183, R153, R6, !PT ;  /* 0x0000000699b77209 */ /* 0x001fe40007810000 */
[----:B------:R-:W-:Y:S02]  /*e030*/  ISETP.LT.OR P3, PT, R165, 0x71, P3 ;  /* 0x00000071a500780c */ /* 0x000fe40001f61670 */
[----:B------:R-:W-:Y:S01]  /*e040*/  FSEL R145, R145, -INF , !P4 ;  /* 0xff80000091917808 */ /* 0x000fe20006000000 */
[----:B------:R-:W-:Y:S01]  /*e050*/  MUFU.EX2 R157, R157 ;  /* 0x0000009d009d7308 */ /* 0x000fe20000000800 */
[----:B------:R-:W-:Y:S02]  /*e060*/  ISETP.GT.AND P4, PT, R166, 0x71, P2 ;  /* 0x00000071a600780c */ /* 0x000fe40001784270 */
[----:B------:R-:W-:Y:S02]  /*e070*/  FMNMX.FTZ R6, R144, R183, !PT ;  /* 0x000000b790067209 */ /* 0x000fe40007810000 */
[----:B------:R-:W-:-:S02]  /*e080*/  FSEL R146, R146, -INF , !P3 ;  /* 0xff80000092927808 */ /* 0x000fc40005800000 */
[C---:B------:R-:W-:Y:S01]  /*e090*/  ISETP.GT.AND P3, PT, R166.reuse, 0x78, P2 ;  /* 0x00000078a600780c */ /* 0x040fe20001764270 */
[----:B------:R-:W-:Y:S01]  /*e0a0*/  MUFU.EX2 R128, R128 ;  /* 0x0000008000807308 */ /* 0x000fe20000000800 */
[----:B------:R-:W-:Y:S02]  /*e0b0*/  ISETP.LT.OR P4, PT, R165, 0x72, P4 ;  /* 0x00000072a500780c */ /* 0x000fe40002781670 */
[----:B------:R-:W-:Y:S02]  /*e0c0*/  FMNMX.FTZ R129, R145, R6, !PT ;  /* 0x0000000691817209 */ /* 0x000fe40007810000 */
[----:B------:R-:W-:Y:S01]  /*e0d0*/  ISETP.GT.AND P2, PT, R166, 0x79, P2 ;  /* 0x00000079a600780c */ /* 0x000fe20001744270 */
[----:B------:R-:W-:Y:S01]  /*e0e0*/  FFMA.FTZ R166, R169, UR10, -R125 ;  /* 0x0000000aa9a67c23 */ /* 0x000fe2000801087d */
[----:B------:R-:W-:Y:S02]  /*e0f0*/  ISETP.LT.OR P3, PT, R165, 0x79, P3 ;  /* 0x00000079a500780c */ /* 0x000fe40001f61670 */
[----:B------:R-:W-:-:S02]  /*e100*/  FSEL R147, R147, -INF , !P4 ;  /* 0xff80000093937808 */ /* 0x000fc40006000000 */
[----:B------:R-:W-:Y:S01]  /*e110*/  FMNMX.FTZ R6, R146, R129, !PT ;  /* 0x0000008192067209 */ /* 0x000fe20007810000 */
[--C-:B------:R-:W-:Y:S01]  /*e120*/  FFMA.FTZ R129, R151, UR10, -R125.reuse ;  /* 0x0000000a97817c23 */ /* 0x100fe2000801087d */
[----:B------:R-:W-:Y:S01]  /*e130*/  ISETP.LT.OR P2, PT, R165, 0x7a, P2 ;  /* 0x0000007aa500780c */ /* 0x000fe20001741670 */
        /* <DEDUP_REMOVED lines=16> */
[----:B------:R-:W0:Y:S01]  /*e240*/  SHFL.BFLY PT, R183, R6, 0x2, 0x1f ;  /* 0x0c401f0006b77f89 */ /* 0x000e2200000e0000 */
[----:B------:R-:W-:Y:S01]  /*e250*/  IMAD.U32 R167, RZ, RZ, UR10 ;  /* 0x0000000affa77e24 */ /* 0x000fe2000f8e00ff */
[----:B------:R-:W-:Y:S01]  /*e260*/  FSEL R125, R7, RZ, P6 ;  /* 0x000000ff077d7208 */ /* 0x000fe20003000000 */
[----:B------:R-:W-:Y:S04]  /*e270*/  MUFU.EX2 R129, R129 ;  /* 0x0000008100817308 */ /* 0x000fe80000000800 */
[----:B------:R-:W-:-:S04]  /*e280*/  FADD.FTZ R8, -R125, R8 ;  /* 0x000000087d087221 */ /* 0x000fc80000010100 */
[----:B------:R-:W-:Y:S01]  /*e290*/  FMUL.FTZ R169, R8, UR10 ;  /* 0x0000000a08a97c20 */ /* 0x000fe20008410000 */
[----:B------:R-:W-:Y:S08]  /*e2a0*/  MUFU.EX2 R125, R166 ;  /* 0x000000a6007d7308 */ /* 0x000ff00000000800 */
[----:B------:R-:W1:Y:S01]  /*e2b0*/  MUFU.EX2 R169, R169 ;  /* 0x000000a900a97308 */ /* 0x000e620000000800 */
[----:B0-----:R-:W-:-:S07]  /*e2c0*/  FMNMX.FTZ R183, R6, R183, !PT ;  /* 0x000000b706b77209 */ /* 0x001fce0007810000 */
[----:B------:R-:W-:Y:S01]  /*e2d0*/  MUFU.EX2 R151, R151 ;  /* 0x0000009700977308 */ /* 0x000fe20000000800 */
[----:B------:R-:W0:Y:S07]  /*e2e0*/  SHFL.BFLY PT, R6, R183, 0x1, 0x1f ;  /* 0x0c201f00b7067f89 */ /* 0x000e2e00000e0000 */
[----:B------:R-:W-:Y:S08]  /*e2f0*/  MUFU.EX2 R152, R152 ;  /* 0x0000009800987308 */ /* 0x000ff00000000800 */
[----:B------:R-:W-:Y:S08]  /*e300*/  MUFU.EX2 R154, R154 ;  /* 0x0000009a009a7308 */ /* 0x000ff00000000800 */
        /* <DEDUP_REMOVED lines=17> */
[----:B------:R-:W-:Y:S01]  /*e420*/  FFMA.FTZ R183, R170, UR10, -R167 ;  /* 0x0000000aaab77c23 */ /* 0x000fe200080108a7 */
[----:B-1----:R-:W-:-:S01]  /*e430*/  FFMA.FTZ R170, R169, R5, R124 ;  /* 0x00000005a9aa7223 */ /* 0x002fc2000001007c */
[--C-:B------:R-:W-:Y:S01]  /*e440*/  FFMA.FTZ R20, R120, UR10, -R167.reuse ;  /* 0x0000000a78147c23 */ /* 0x100fe200080108a7 */
[----:B------:R-:W-:-:S01]  /*e450*/  FFMA.FTZ R120, R171, UR10, -R167 ;  /* 0x0000000aab787c23 */ /* 0x000fc200080108a7 */
[----:B------:R-:W-:Y:S01]  /*e460*/  FFMA.FTZ R123, R123, UR10, -R167 ;  /* 0x0000000a7b7b7c23 */ /* 0x000fe200080108a7 */
[----:B------:R-:W-:-:S01]  /*e470*/  FADD.FTZ R185, R121, R170 ;  /* 0x000000aa79b97221 */ /* 0x000fc20000010000 */
        /* <DEDUP_REMOVED lines=18> */
[----:B------:R-:W-:Y:S01]  /*e5a0*/  FADD.FTZ R4, R122, R185 ;  /* 0x000000b97a047221 */ /* 0x000fe20000010000 */
[----:B------:R-:W-:-:S01]  /*e5b0*/  FFMA.FTZ R147, R147, UR10, -R167 ;  /* 0x0000000a93937c23 */ /* 0x000fc200080108a7 */
[--C-:B------:R-:W-:Y:S01]  /*e5c0*/  FFMA.FTZ R148, R148, UR10, -R167.reuse ;  /* 0x0000000a94947c23 */ /* 0x100fe200080108a7 */
[----:B------:R-:W-:-:S03]  /*e5d0*/  FFMA.FTZ R149, R149, UR10, -R167 ;  /* 0x0000000a95957c23 */ /* 0x000fc600080108a7 */
[----:B------:R-:W0:Y:S01]  /*e5e0*/  MUFU.EX2 R15, R15 ;  /* 0x0000000f000f7308 */ /* 0x000e220000000800 */
[----:B-1----:R-:W-:-:S07]  /*e5f0*/  FADD.FTZ R5, R8, R5 ;  /* 0x0000000508057221 */ /* 0x002fce0000010000 */
[----:B------:R-:W1:Y:S08]  /*e600*/  MUFU.EX2 R14, R14 ;  /* 0x0000000e000e7308 */ /* 0x000e700000000800 */
[----:B------:R-:W3:Y:S08]  /*e610*/  MUFU.EX2 R21, R21 ;  /* 0x0000001500157308 */ /* 0x000ef00000000800 */
[----:B------:R-:W4:Y:S08]  /*e620*/  MUFU.EX2 R20, R20 ;  /* 0x0000001400147308 */ /* 0x000f300000000800 */
[----:B------:R2:W-:Y:S08]  /*e630*/  MUFU.EX2 R10, R168 ;  /* 0x000000a8000a7308 */ /* 0x0005f00000000800 */
[----:B------:R-:W5:Y:S01]  /*e640*/  MUFU.EX2 R183, R183 ;  /* 0x000000b700b77308 */ /* 0x000f620000000800 */
[----:B--2---:R-:W-:-:S01]  /*e650*/  FADD.FTZ R168, R12, R5 ;  /* 0x000000050ca87221 */ /* 0x004fc20000010000 */
[----:B------:R-:W-:-:S03]  /*e660*/  FADD.FTZ R5, R173, R4 ;  /* 0x00000004ad057221 */ /* 0x000fc60000010000 */
[----:B0-----:R-:W-:Y:S01]  /*e670*/  FADD.FTZ R185, R15, R168 ;  /* 0x000000a80fb97221 */ /* 0x001fe20000010000 */
[----:B------:R-:W-:-:S02]  /*e680*/  FADD.FTZ R4, R172, R5 ;  /* 0x00000005ac047221 */ /* 0x000fc40000010000 */
[----:B------:R-:W0:Y:S01]  /*e690*/  MUFU.EX2 R120, R120 ;  /* 0x0000007800787308 */ /* 0x000e220000000800 */
[----:B-1----:R-:W-:-:S01]  /*e6a0*/  FADD.FTZ R168, R14, R185 ;  /* 0x000000b90ea87221 */ /* 0x002fc20000010000 */
[----:B------:R-:W-:Y:S01]  /*e6b0*/  FADD.FTZ R4, R177, R4 ;  /* 0x00000004b1047221 */ /* 0x000fe20000010000 */
[----:B------:R-:W-:-:S02]  /*e6c0*/  FFMA.FTZ R185, R160, UR10, -R167 ;  /* 0x0000000aa0b97c23 */ /* 0x000fc400080108a7 */
        /* <DEDUP_REMOVED lines=8> */
[----:B0-----:R-:W-:-:S01]  /*e750*/  FADD.FTZ R160, R120, R5 ;  /* 0x0000000578a07221 */ /* 0x001fc20000010000 */
[----:B------:R-:W-:-:S04]  /*e760*/  FADD.FTZ R5, R135, R4 ;  /* 0x0000000487057221 */ /* 0x000fc80000010000 */
[----:B------:R-:W-:Y:S02]  /*e770*/  FADD.FTZ R4, R180, R5 ;  /* 0x00000005b4047221 */ /* 0x000fe40000010000 */
[----:B------:R-:W0:Y:S01]  /*e780*/  MUFU.EX2 R127, R127 ;  /* 0x0000007f007f7308 */ /* 0x000e220000000800 */
[----:B-1----:R-:W-:-:S01]  /*e790*/  FADD.FTZ R187, R123, R160 ;  /* 0x000000a07bbb7221 */ /* 0x002fc20000010000 */
[----:B------:R-:W-:-:S06]  /*e7a0*/  FADD.FTZ R4, R181, R4 ;  /* 0x00000004b5047221 */ /* 0x000fcc0000010000 */
[----:B------:R-:W1:Y:S01]  /*e7b0*/  MUFU.EX2 R130, R130 ;  /* 0x0000008200827308 */ /* 0x000e620000000800 */
[----:B--2---:R-:W-:-:S01]  /*e7c0*/  FADD.FTZ R160, R126, R187 ;  /* 0x000000bb7ea07221 */ /* 0x004fc20000010000 */
[----:B------:R-:W-:-:S04]  /*e7d0*/  FADD.FTZ R187, R139, R4 ;  /* 0x000000048bbb7221 */ /* 0x000fc80000010000 */
[----:B------:R-:W-:Y:S02]  /*e7e0*/  FADD.FTZ R187, R182, R187 ;  /* 0x000000bbb6bb7221 */ /* 0x000fe40000010000 */
[----:B------:R-:W2:Y:S01]  /*e7f0*/  MUFU.EX2 R171, R171 ;  /* 0x000000ab00ab7308 */ /* 0x000ea20000000800 */
[----:B0-----:R-:W-:-:S01]  /*e800*/  FADD.FTZ R5, R127, R160 ;  /* 0x000000a07f057221 */ /* 0x001fc20000010000 */
[--C-:B------:R-:W-:Y:S01]  /*e810*/  FFMA.FTZ R160, R153, UR10, -R167.reuse ;  /* 0x0000000a99a07c23 */ /* 0x100fe200080108a7 */
[----:B------:R-:W-:-:S05]  /*e820*/  FFMA.FTZ R153, R144, UR10, -R167 ;  /* 0x0000000a90997c23 */ /* 0x000fca00080108a7 */
[----:B------:R-:W0:Y:S01]  /*e830*/  MUFU.EX2 R133, R133 ;  /* 0x0000008500857308 */ /* 0x000e220000000800 */
[----:B-1----:R-:W-:-:S07]  /*e840*/  FADD.FTZ R4, R130, R5 ;  /* 0x0000000582047221 */ /* 0x002fce0000010000 */
[----:B------:R-:W1:Y:S01]  /*e850*/  MUFU.EX2 R166, R166 ;  /* 0x000000a600a67308 */ /* 0x000e620000000800 */
[----:B--2---:R-:W-:-:S01]  /*e860*/  FADD.FTZ R5, R171, R4 ;  /* 0x00000004ab057221 */ /* 0x004fc20000010000 */
[----:B------:R-:W-:-:S03]  /*e870*/  FADD.FTZ R4, R142, R187 ;  /* 0x000000bb8e047221 */ /* 0x000fc60000010000 */
[----:B------:R-:W-:Y:S01]  /*e880*/  FADD.FTZ R168, R10, R5 ;  /* 0x000000050aa87221 */ /* 0x000fe20000010000 */
[----:B------:R-:W-:-:S02]  /*e890*/  FADD.FTZ R5, R143, R4 ;  /* 0x000000048f057221 */ /* 0x000fc40000010000 */
[----:B------:R-:W2:Y:S01]  /*e8a0*/  MUFU.EX2 R179, R179 ;  /* 0x000000b300b37308 */ /* 0x000ea20000000800 */
[----:B0-----:R-:W-:-:S01]  /*e8b0*/  FADD.FTZ R187, R133, R168 ;  /* 0x000000a885bb7221 */ /* 0x001fc20000010000 */
[----:B------:R-:W-:-:S04]  /*e8c0*/  FADD.FTZ R4, R150, R5 ;  /* 0x0000000596047221 */ /* 0x000fc80000010000 */
[----:B------:R-:W-:Y:S02]  /*e8d0*/  FADD.FTZ R5, R157, R4 ;  /* 0x000000049d057221 */ /* 0x000fe40000010000 */
[----:B------:R-:W0:Y:S01]  /*e8e0*/  MUFU.EX2 R136, R136 ;  /* 0x0000008800887308 */ /* 0x000e220000000800 */
[----:B-1----:R-:W-:-:S01]  /*e8f0*/  FADD.FTZ R144, R166, R187 ;  /* 0x000000bba6907221 */ /* 0x002fc20000010000 */
[----:B------:R-:W-:-:S04]  /*e900*/  FADD.FTZ R4, R128, R5 ;  /* 0x0000000580047221 */ /* 0x000fc80000010000 */
[----:B------:R-:W-:Y:S02]  /*e910*/  FADD.FTZ R4, R129, R4 ;  /* 0x0000000481047221 */ /* 0x000fe40000010000 */
[----:B------:R-:W1:Y:S01]  /*e920*/  MUFU.EX2 R137, R137 ;  /* 0x0000008900897308 */ /* 0x000e620000000800 */
[----:B--2---:R-:W-:-:S07]  /*e930*/  FADD.FTZ R187, R179, R144 ;  /* 0x00000090b3bb7221 */ /* 0x004fce0000010000 */
[----:B------:R-:W2:Y:S01]  /*e940*/  MUFU.EX2 R138, R138 ;  /* 0x0000008a008a7308 */ /* 0x000ea20000000800 */
[----:B0-----:R-:W-:-:S01]  /*e950*/  FADD.FTZ R144, R136, R187 ;  /* 0x000000bb88907221 */ /* 0x001fc20000010000 */
[----:B------:R-:W-:-:S04]  /*e960*/  FADD.FTZ R187, R151, R4 ;  /* 0x0000000497bb7221 */ /* 0x000fc80000010000 */
[----:B------:R-:W-:Y:S02]  /*e970*/  FADD.FTZ R187, R152, R187 ;  /* 0x000000bb98bb7221 */ /* 0x000fe40000010000 */
[----:B------:R-:W0:Y:S01]  /*e980*/  MUFU.EX2 R185, R185 ;  /* 0x000000b900b97308 */ /* 0x000e220000000800 */
[----:B-1----:R-:W-:-:S01]  /*e990*/  FADD.FTZ R5, R137, R144 ;  /* 0x0000009089057221 */ /* 0x002fc20000010000 */
[----:B------:R-:W-:-:S06]  /*e9a0*/  FFMA.FTZ R144, R146, UR10, -R167 ;  /* 0x0000000a92907c23 */ /* 0x000fcc00080108a7 */
[----:B------:R-:W1:Y:S01]  /*e9b0*/  MUFU.EX2 R140, R140 ;  /* 0x0000008c008c7308 */ /* 0x000e620000000800 */
[----:B--2---:R-:W-:-:S07]  /*e9c0*/  FADD.FTZ R4, R138, R5 ;  /* 0x000000058a047221 */ /* 0x004fce0000010000 */
[----:B------:R-:W2:Y:S01]  /*e9d0*/  MUFU.EX2 R141, R141 ;  /* 0x0000008d008d7308 */ /* 0x000ea20000000800 */
[----:B0-----:R-:W-:-:S01]  /*e9e0*/  FADD.FTZ R5, R185, R4 ;  /* 0x00000004b9057221 */ /* 0x001fc20000010000 */
[----:B------:R-:W-:-:S06]  /*e9f0*/  FADD.FTZ R4, R154, R187 ;  /* 0x000000bb9a047221 */ /* 0x000fcc0000010000 */
[----:B------:R-:W0:Y:S01]  /*ea00*/  MUFU.EX2 R155, R155 ;  /* 0x0000009b009b7308 */ /* 0x000e220000000800 */
[----:B-1----:R-:W-:-:S01]  /*ea10*/  FADD.FTZ R146, R140, R5 ;  /* 0x000000058c927221 */ /* 0x002fc20000010000 */
[----:B------:R-:W-:-:S04]  /*ea20*/  FADD.FTZ R5, R165, R4 ;  /* 0x00000004a5057221 */ /* 0x000fc80000010000 */
[----:B------:R-:W-:Y:S02]  /*ea30*/  FADD.FTZ R4, R156, R5 ;  /* 0x000000059c047221 */ /* 0x000fe40000010000 */
        /* <DEDUP_REMOVED lines=14> */
[----:B------:R-:W2:Y:S08]  /*eb20*/  MUFU.EX2 R144, R144 ;  /* 0x0000009000907308 */ /* 0x000eb00000000800 */
[----:B------:R-:W3:Y:S08]  /*eb30*/  MUFU.EX2 R163, R163 ;  /* 0x000000a300a37308 */ /* 0x000ef00000000800 */
[----:B------:R0:W4:Y:S08]  /*eb40*/  MUFU.EX2 R145, R147 ;  /* 0x0000009300917308 */ /* 0x0001300000000800 */
[----:B------:R-:W5:Y:S01]  /*eb50*/  MUFU.EX2 R164, R164 ;  /* 0x000000a400a47308 */ /* 0x000f620000000800 */
[----:B0-----:R-:W-:-:S01]  /*eb60*/  FADD.FTZ R147, R168, R4 ;  /* 0x00000004a8937221 */ /* 0x001fc20000010000 */
[----:B-1----:R-:W-:-:S03]  /*eb70*/  FADD.FTZ R4, R162, R5 ;  /* 0x00000005a2047221 */ /* 0x002fc60000010000 */
[----:B--2---:R-:W-:Y:S01]  /*eb80*/  FADD.FTZ R146, R144, R147 ;  /* 0x0000009390927221 */ /* 0x004fe20000010000 */
[----:B---3--:R-:W-:-:S02]  /*eb90*/  FADD.FTZ R5, R163, R4 ;  /* 0x00000004a3057221 */ /* 0x008fc40000010000 */
[----:B------:R-:W0:Y:S01]  /*eba0*/  MUFU.EX2 R189, R148 ;  /* 0x0000009400bd7308 */ /* 0x000e220000000800 */
[----:B----4-:R-:W-:-:S07]  /*ebb0*/  FADD.FTZ R146, R145, R146 ;  /* 0x0000009291927221 */ /* 0x010fce0000010000 */
[----:B------:R-:W1:Y:S01]  /*ebc0*/  MUFU.EX2 R149, R149 ;  /* 0x0000009500957308 */ /* 0x000e620000000800 */
[----:B-----5:R-:W-:-:S04]  /*ebd0*/  FADD.FTZ R4, R164, R5 ;  /* 0x00000005a4047221 */ /* 0x020fc80000010000 */
[----:B------:R-:W-:Y:S01]  /*ebe0*/  FADD.FTZ R5, R125, R4 ;  /* 0x000000047d057221 */ /* 0x000fe20000010000 */
[----:B0-----:R-:W-:-:S04]  /*ebf0*/  FADD.FTZ R146, R189, R146 ;  /* 0x00000092bd927221 */ /* 0x001fc80000010000 */
[----:B-1----:R-:W-:Y:S01]  /*ec00*/  FADD.FTZ R4, R149, R146 ;  /* 0x0000009295047221 */ /* 0x002fe20000010000 */
[----:B------:R-:W-:Y:S06]  /*ec10*/  @!P0 BRA `(.L_x_3952) ;  /* 0x0000000000048947 */ /* 0x000fec0003800000 */
[----:B------:R-:W-:Y:S01]  /*ec20*/  BPT.TRAP 0x1 ;  /* 0x000000040000795c */ /* 0x000fe20000300000 */
.L_x_3952:
        /* <DEDUP_REMOVED lines=139> */
.L_x_3935:
[----:B------:R-:W-:Y:S06]  /*f4e0*/  BAR.ARV 0x8, 0x120 ;  /* 0x0204800000007b1d */ /* 0x000fec0000002000 */
[----:B------:R-:W-:Y:S05]  /*f4f0*/  @!P0 BRA `(.L_x_3954) ;  /* 0x0000000000048947 */ /* 0x000fea0003800000 */
[----:B------:R-:W-:Y:S01]  /*f500*/  BPT.TRAP 0x1 ;  /* 0x000000040000795c */ /* 0x000fe20000300000 */
.L_x_3954:
[----:B------:R-:W-:Y:S01]  /*f510*/  ULEA UR9, UR50, UR36, 0x3 ;  /* 0x0000002432097291 */ /* 0x000fe2000f8e183f */
[----:B------:R-:W-:-:S05]  /*f520*/  IMAD.U32 R0, RZ, RZ, UR44 ;  /* 0x0000002cff007e24 */ /* 0x000fca000f8e00ff */
[----:B------:R-:W-:-:S04]  /*f530*/  SHF.L.U32 R0, R0, 0x1f, RZ ;  /* 0x0000001f00007819 */ /* 0x000fc800000006ff */
[----:B------:R0:W1:Y:S01]  /*f540*/  SYNCS.PHASECHK.TRANS64.TRYWAIT P1, [UR9+0x2a850], R0 ;  /* 0x02a85000ff0075a7 */ /* 0x0000620008020149 */
[----:B------:R-:W-:Y:S05]  /*f550*/  @!P0 BRA `(.L_x_3955) ;  /* 0x0000000000048947 */ /* 0x000fea0003800000 */
[----:B------:R-:W-:Y:S01]  /*f560*/  BPT.TRAP 0x1 ;  /* 0x000000040000795c */ /* 0x000fe20000300000 */
.L_x_3955:
[----:B-1----:R-:W-:Y:S05]  /*f570*/  @P1 BRA `(.L_x_3956) ;  /* 0x0000000000081947 */ /* 0x002fea0003800000 */
[----:B------:R-:W1:Y:S02]  /*f580*/  SYNCS.PHASECHK.TRANS64.TRYWAIT P1, [UR9+0x2a850], R0 ;  /* 0x02a85000ff0075a7 */ /* 0x000e640008020149 */
[----:B-1----:R-:W-:Y:S05]  /*f590*/  @!P1 BRA `(.L_x_3957) ;  /* 0x0000009400c09947 */ /* 0x002fea0003800000 */
.L_x_3956:
        /* <DEDUP_REMOVED lines=35> */
[----:B-1----:R-:W-:-:S05]  /*f7d0*/  IMAD.U32 R3, RZ, RZ, UR7 ;  /* 0x00000007ff037e24 */ /* 0x002fca000f8e00ff */
[----:B------:R1:W2:Y:S01]  /*f7e0*/  @P1 LDG.E R8, desc[UR48][R2.64] ;  /* 0x0000003002081981 */ /* 0x0002a2000c1e1900 */
        /* <DEDUP_REMOVED lines=9> */
[----:B0-----:R-:W0:Y:S04]  /*f880*/  SHFL.BFLY PT, R0, R5, 0x2, 0x1f ;  /* 0x0c401f0005007f89 */ /* 0x001e2800000e0000 */
[----:B------:R-:W3:Y:S01]  /*f890*/  SHFL.BFLY PT, R11, R4, 0x2, 0x1f ;  /* 0x0c401f00040b7f89 */ /* 0x000ee200000e0000 */
[----:B0-----:R-:W-:-:S01]  /*f8a0*/  FADD.FTZ R0, R0, R5 ;  /* 0x0000000500007221 */ /* 0x001fc20000010000 */
[----:B---3--:R-:W-:-:S04]  /*f8b0*/  FADD.FTZ R11, R11, R4 ;  /* 0x000000040b0b7221 */ /* 0x008fc80000010000 */
[----:B------:R-:W0:Y:S04]  /*f8c0*/  SHFL.BFLY PT, R9, R0, 0x1, 0x1f ;  /* 0x0c201f0000097f89 */ /* 0x000e2800000e0000 */
[----:B-1----:R-:W1:Y:S01]  /*f8d0*/  SHFL.BFLY PT, R2, R11, 0x1, 0x1f ;  /* 0x0c201f000b027f89 */ /* 0x002e6200000e0000 */
[----:B------:R-:W-:Y:S02]  /*f8e0*/  IMAD.MOV.U32 R3, RZ, RZ, RZ ;  /* 0x000000ffff037224 */ /* 0x000fe400078e00ff */
[----:B0-----:R-:W-:Y:S01]  /*f8f0*/  FADD.FTZ R12, R0, R9 ;  /* 0x00000009000c7221 */ /* 0x001fe20000010000 */
[----:B-1----:R-:W-:-:S04]  /*f900*/  FADD.FTZ R13, R11, R2 ;  /* 0x000000020b0d7221 */ /* 0x002fc80000010000 */
[C---:B------:R-:W-:Y:S01]  /*f910*/  FSETP.NE.FTZ.AND P1, PT, R12.reuse, RZ, PT ;  /* 0x000000ff0c00720b */ /* 0x040fe20003f35000 */
[----:B------:R-:W-:Y:S01]  /*f920*/  FMUL.FTZ R14, R12, 0.00390625 ;  /* 0x3b8000000c0e7820 */ /* 0x000fe20000410000 */
[----:B------:R-:W-:-:S04]  /*f930*/  FMUL.FTZ R10, R13, 0.00390625 ;  /* 0x3b8000000d0a7820 */ /* 0x000fc80000410000 */
[----:B------:R-:W-:Y:S02]  /*f940*/  FSETP.NE.FTZ.AND P2, PT, R14, RZ, PT ;  /* 0x000000ff0e00720b */ /* 0x000fe40003f55000 */
[----:B------:R-:W-:-:S05]  /*f950*/  FSETP.NE.FTZ.AND P3, PT, R10, RZ, PT ;  /* 0x000000ff0a00720b */ /* 0x000fca0003f75000 */
[----:B------:R0:W-:Y:S01]  /*f960*/  @P1 MUFU.RCP R3, R12 ;  /* 0x0000000c00031308 */ /* 0x0001e20000001000 */
[----:B------:R-:W-:Y:S01]  /*f970*/  FSETP.NE.FTZ.AND P1, PT, R13, RZ, PT ;  /* 0x000000ff0d00720b */ /* 0x000fe20003f35000 */
[----:B------:R-:W-:-:S06]  /*f980*/  IMAD.MOV.U32 R9, RZ, RZ, RZ ;  /* 0x000000ffff097224 */ /* 0x000fcc00078e00ff */
[----:B------:R-:W1:Y:S01]  /*f990*/  @P3 MUFU.LG2 R10, R10 ;  /* 0x0000000a000a3308 */ /* 0x000e620000000c00 */
[----:B------:R-:W-:Y:S02]  /*f9a0*/  WARPGROUP.DEPBAR.LE gsb0, 0x0 ;  /* 0x00008000000079c5 */ /* 0x000fe40000010000 */
[----:B------:R-:W-:-:S06]  /*f9b0*/  WARPGROUP.ARRIVE ;  /* 0x00000000000079c5 */ /* 0x000fcc0000000000 */
[----:B------:R-:W-:Y:S01]  /*f9c0*/  QGMMA.64x192x32.F32.E4M3.E4M3 R24, R184, gdesc[UR4], R24, gsb0 ;  /* 0x02e00004b8187df3 */ /* 0x000fe20008000818 */
[----:B------:R-:W3:Y:S01]  /*f9d0*/  @P2 MUFU.LG2 R5, R14 ;  /* 0x0000000e00052308 */ /* 0x000ee20000000c00 */
[----:B------:R-:W-:-:S07]  /*f9e0*/  IMAD.U32 R11, RZ, RZ, UR10 ;  /* 0x0000000aff0b7e24 */ /* 0x000fce000f8e00ff */
        /* <DEDUP_REMOVED lines=9> */
[-C--:B--2---:R-:W-:Y:S01]  /*fa80*/  FMUL.FTZ R3, R3, R8.reuse ;  /* 0x0000000803037220 */ /* 0x084fe20000410000 */
[----:B------:R-:W-:Y:S01]  /*fa90*/  @P2 FFMA.FTZ R0, R4, R7, R5 ;  /* 0x0000000704002223 */ /* 0x000fe20000010005 */
[----:B----4-:R-:W-:Y:S01]  /*faa0*/  FMUL.FTZ R6, R9, R8 ;  /* 0x0000000809067220 */ /* 0x010fe20000410000 */
[----:B------:R-:W-:-:S02]  /*fab0*/  WARPGROUP.DEPBAR.LE gsb0, 0x0 ;  /* 0x00008000000079c5 */ /* 0x000fc40000010000 */
[----:B------:R-:W-:Y:S05]  /*fac0*/  @!P0 BRA `(.L_x_3958) ;  /* 0x0000000000048947 */ /* 0x000fea0003800000 */
[----:B------:R-:W-:Y:S01]  /*fad0*/  BPT.TRAP 0x1 ;  /* 0x000000040000795c */ /* 0x000fe20000300000 */
.L_x_3958:
        /* <DEDUP_REMOVED lines=106> */
.L_x_3884:
        /* <DEDUP_REMOVED lines=31> */
[----:B------:R-:W-:Y:S02]  /*10370*/  F2FP.BF16.F32.PACK_AB R11, R110, R11 ;  /* 0x0000000b6e0b723e */ /* 0x000fe400000010ff */
[----:B------:R-:W-:Y:S02]  /*10380*/  F2FP.BF16.F32.PACK_AB R10, R111, R10 ;  /* 0x0000000a6f0a723e */ /* 0x000fe400000010ff */
[----:B------:R-:W-:Y:S02]  /*10390*/  ISETP.EQ.OR P0, PT, R7, 0x3, !P0 ;  /* 0x000000030700780c */ /* 0x000fe40004702670 */
        /* <DEDUP_REMOVED lines=8> */
[----:B------:R-:W-:-:S02]  /*10420*/  MOV R4, R3 ;  /* 0x0000000300047202 */ /* 0x000fc40000000f00 */
[----:B-1----:R-:W-:Y:S02]  /*10430*/  MOV R5, R24 ;  /* 0x0000001800057202 */ /* 0x002fe40000000f00 */
[----:B------:R-:W-:Y:S02]  /*10440*/  F2FP.BF16.F32.PACK_AB R8, R117, R8 ;  /* 0x000000087508723e */ /* 0x000fe400000010ff */
[----:B------:R-:W-:Y:S01]  /*10450*/  SEL R71, R57, R56, P0 ;  /* 0x0000003839477207 */ /* 0x000fe20000000000 */
[----:B------:R-:W-:Y:S01]  /*10460*/  IMAD.WIDE R24, R205, 0x2, R4 ;  /* 0x00000002cd187825 */ /* 0x000fe200078e0204 */
[----:B------:R-:W-:Y:S02]  /*10470*/  SEL R79, R11, R10, P0 ;  /* 0x0000000a0b4f7207 */ /* 0x000fe40000000000 */
[----:B------:R-:W-:Y:S02]  /*10480*/  SEL R70, R10, R11, P0 ;  /* 0x0000000b0a467207 */ /* 0x000fe40000000000 */
[----:B------:R-:W-:-:S02]  /*10490*/  IADD3 R85, P5, R24, 0x40, RZ ;  /* 0x0000004018557810 */ /* 0x000fc40007fbe0ff */
[----:B------:R-:W-:Y:S02]  /*104a0*/  F2FP.BF16.F32.PACK_AB R26, R26, R27 ;  /* 0x0000001b1a1a723e */ /* 0x000fe400000010ff */
[----:B------:R-:W-:Y:S02]  /*104b0*/  SEL R56, R56, R57, P0 ;  /* 0x0000003938387207 */ /* 0x000fe40000000000 */
[----:B------:R-:W-:Y:S02]  /*104c0*/  IADD3 R83, P4, R24, 0x20, RZ ;  /* 0x0000002018537810 */ /* 0x000fe40007f9e0ff */
[----:B------:R-:W-:Y:S02]  /*104d0*/  LOP3.LUT R10, R85, 0x380, RZ, 0xc0, !PT ;  /* 0x00000380550a7812 */ /* 0x000fe400078ec0ff */
[----:B------:R-:W-:Y:S02]  /*104e0*/  SEL R57, R47, R46, P0 ;  /* 0x0000002e2f397207 */ /* 0x000fe40000000000 */
[----:B------:R-:W-:-:S02]  /*104f0*/  F2FP.BF16.F32.PACK_AB R72, R65, R72 ;  /* 0x000000484148723e */ /* 0x000fc400000010ff */
[----:B------:R-:W-:Y:S02]  /*10500*/  F2FP.BF16.F32.PACK_AB R45, R60, R45 ;  /* 0x0000002d3c2d723e */ /* 0x000fe400000010ff */
[----:B------:R-:W-:Y:S02]  /*10510*/  SEL R46, R46, R47, P0 ;  /* 0x0000002f2e2e7207 */ /* 0x000fe40000000000 */
[----:B------:R-:W-:Y:S02]  /*10520*/  F2FP.BF16.F32.PACK_AB R35, R78, R35 ;  /* 0x000000234e23723e */ /* 0x000fe400000010ff */
[----:B------:R-:W-:Y:S02]  /*10530*/  F2FP.BF16.F32.PACK_AB R30, R87, R30 ;  /* 0x0000001e571e723e */ /* 0x000fe400000010ff */
[----:B------:R-:W-:Y:S02]  /*10540*/  F2FP.BF16.F32.PACK_AB R13, R108, R13 ;  /* 0x0000000d6c0d723e */ /* 0x000fe400000010ff */
[----:B------:R-:W-:-:S02]  /*10550*/  F2FP.BF16.F32.PACK_AB R12, R109, R12 ;  /* 0x0000000c6d0c723e */ /* 0x000fc400000010ff */
[----:B------:R-:W-:Y:S02]  /*10560*/  SEL R65, R9, R8, P0 ;  /* 0x0000000809417207 */ /* 0x000fe40000000000 */
[----:B------:R-:W-:Y:S02]  /*10570*/  SEL R60, R8, R9, P0 ;  /* 0x00000009083c7207 */ /* 0x000fe40000000000 */
[----:B------:R-:W-:Y:S02]  /*10580*/  SEL R47, R43, R42, P0 ;  /* 0x0000002a2b2f7207 */ /* 0x000fe40000000000 */
[----:B------:R-:W-:Y:S02]  /*10590*/  F2FP.BF16.F32.PACK_AB R52, R52, R121 ;  /* 0x000000793434723e */ /* 0x000fe400000010ff */
[----:B------:R-:W-:Y:S02]  /*105a0*/  F2FP.BF16.F32.PACK_AB R53, R53, R120 ;  /* 0x000000783535723e */ /* 0x000fe400000010ff */
[----:B------:R-:W-:-:S02]  /*105b0*/  SEL R42, R42, R43, P0 ;  /* 0x0000002b2a2a7207 */ /* 0x000fc40000000000 */
[----:B------:R-:W-:Y:S02]  /*105c0*/  SEL R75, R26, R91, P0 ;  /* 0x0000005b1a4b7207 */ /* 0x000fe40000000000 */
[----:B------:R-:W-:Y:S02]  /*105d0*/  SEL R66, R91, R26, P0 ;  /* 0x0000001a5b427207 */ /* 0x000fe40000000000 */
[----:B------:R-:W-:Y:S02]  /*105e0*/  IADD3 R87, P6, R24, 0x60, RZ ;  /* 0x0000006018577810 */ /* 0x000fe40007fde0ff */
[----:B------:R-:W-:Y:S02]  /*105f0*/  LOP3.LUT R8, R83, 0x380, RZ, 0xc0, !PT ;  /* 0x0000038053087812 */ /* 0x000fe400078ec0ff */
[----:B------:R-:W-:Y:S02]  /*10600*/  SHF.R.U64 R10, R10, 0x3, RZ ;  /* 0x000000030a0a7819 */ /* 0x000fe400000012ff */
[----:B------:R-:W-:-:S02]  /*10610*/  SEL R43, R39, R38, P0 ;  /* 0x00000026272b7207 */ /* 0x000fc40000000000 */
[----:B------:R-:W-:Y:S02]  /*10620*/  IADD3 R91, P2, R24, 0x4020, RZ ;  /* 0x00004020185b7810 */ /* 0x000fe40007f5e0ff */
[----:B------:R-:W-:Y:S02]  /*10630*/  F2FP.BF16.F32.PACK_AB R48, R61, R48 ;  /* 0x000000303d30723e */ /* 0x000fe400000010ff */
[----:B------:R-:W-:Y:S02]  /*10640*/  SEL R38, R38, R39, P0 ;  /* 0x0000002726267207 */ /* 0x000fe40000000000 */
[----:B------:R-:W-:Y:S02]  /*10650*/  F2FP.BF16.F32.PACK_AB R33, R84, R33 ;  /* 0x000000215421723e */ /* 0x000fe400000010ff */
[----:B------:R-:W-:Y:S02]  /*10660*/  SEL R63, R13, R12, P0 ;  /* 0x0000000c0d3f7207 */ /* 0x000fe40000000000 */
[----:B------:R-:W-:-:S02]  /*10670*/  SEL R58, R12, R13, P0 ;  /* 0x0000000d0c3a7207 */ /* 0x000fc40000000000 */
[----:B------:R-:W-:Y:S02]  /*10680*/  SEL R39, R35, R34, P0 ;  /* 0x0000002223277207 */ /* 0x000fe40000000000 */
[----:B------:R-:W-:Y:S01]  /*10690*/  SEL R62, R34, R35, P0 ;  /* 0x00000023223e7207 */ /* 0x000fe20000000000 */
[----:B------:R-:W-:Y:S01]  /*106a0*/  IMAD.X R35, RZ, RZ, R25, P5 ;  /* 0x000000ffff237224 */ /* 0x000fe200028e0619 */
[----:B------:R-:W-:Y:S02]  /*106b0*/  F2FP.BF16.F32.PACK_AB R41, R68, R41 ;  /* 0x000000294429723e */ /* 0x000fe400000010ff */
[----:B------:R-:W-:Y:S02]  /*106c0*/  F2FP.BF16.F32.PACK_AB R44, R69, R44 ;  /* 0x0000002c452c723e */ /* 0x000fe400000010ff */
[----:B------:R-:W-:Y:S02]  /*106d0*/  SEL R51, R52, R53, P0 ;  /* 0x0000003534337207 */ /* 0x000fe40000000000 */
[----:B------:R-:W-:-:S02]  /*106e0*/  LOP3.LUT R12, R87, 0x380, RZ, 0xc0, !PT ;  /* 0x00000380570c7812 */ /* 0x000fc400078ec0ff */
[----:B------:R-:W-:Y:S02]  /*106f0*/  SHF.R.U64 R8, R8, 0x3, RZ ;  /* 0x0000000308087819 */ /* 0x000fe400000012ff */
[----:B------:R-:W-:Y:S02]  /*10700*/  LOP3.LUT R34, R10, R85, RZ, 0x3c, !PT ;  /* 0x000000550a227212 */ /* 0x000fe400078e3cff */
[----:B------:R-:W-:Y:S02]  /*10710*/  F2FP.BF16.F32.PACK_AB R29, R29, R32 ;  /* 0x000000201d1d723e */ /* 0x000fe400000010ff */
[----:B------:R-:W-:Y:S02]  /*10720*/  SEL R52, R53, R52, P0 ;  /* 0x0000003435347207 */ /* 0x000fe40000000000 */
[----:B------:R-:W-:Y:S02]  /*10730*/  IADD3 R89, P1, R24, 0x4000, RZ ;  /* 0x0000400018597810 */ /* 0x000fe40007f3e0ff */
[----:B------:R-:W-:-:S02]  /*10740*/  LOP3.LUT R10, R91, 0x380, RZ, 0xc0, !PT ;  /* 0x000003805b0a7812 */ /* 0x000fc400078ec0ff */
[----:B------:R-:W-:Y:S02]  /*10750*/  F2FP.BF16.F32.PACK_AB R37, R76, R37 ;  /* 0x000000254c25723e */ /* 0x000fe400000010ff */
[----:B------:R-:W-:Y:S02]  /*10760*/  F2FP.BF16.F32.PACK_AB R40, R77, R40 ;  /* 0x000000284d28723e */ /* 0x000fe400000010ff */
[----:B------:R-:W-:Y:S02]  /*10770*/  SEL R53, R45, R48, P0 ;  /* 0x000000302d357207 */ /* 0x000fe40000000000 */
[----:B------:R-:W-:Y:S02]  /*10780*/  F2FP.BF16.F32.PACK_AB R97, R97, R104 ;  /* 0x000000686161723e */ /* 0x000fe400000010ff */
[----:B------:R-:W-:Y:S02]  /*10790*/  F2FP.BF16.F32.PACK_AB R96, R81, R96 ;  /* 0x000000605160723e */ /* 0x000fe400000010ff */
[----:B------:R-:W-:-:S02]  /*107a0*/  F2FP.BF16.F32.PACK_AB R73, R73, R80 ;  /* 0x000000504949723e */ /* 0x000fc400000010ff */
[----:B------:R-:W-:Y:S02]  /*107b0*/  SEL R48, R48, R45, P0 ;  /* 0x0000002d30307207 */ /* 0x000fe40000000000 */
[----:B------:R-:W-:Y:S02]  /*107c0*/  SEL R55, R33, R36, P0 ;  /* 0x0000002421377207 */ /* 0x000fe40000000000 */
[----:B------:R-:W-:Y:S01]  /*107d0*/  SEL R18, R36, R33, P0 ;  /* 0x0000002124127207 */ /* 0x000fe20000000000 */
[----:B------:R-:W-:Y:S01]  /*107e0*/  IMAD.X R33, RZ, RZ, R25, P6 ;  /* 0x000000ffff217224 */ /* 0x000fe200030e0619 */
[----:B------:R-:W-:Y:S02]  /*107f0*/  SEL R45, R41, R44, P0 ;  /* 0x0000002c292d7207 */ /* 0x000fe40000000000 */
[----:B------:R-:W-:Y:S02]  /*10800*/  SHF.R.U64 R12, R12, 0x3, RZ ;  /* 0x000000030c0c7819 */ /* 0x000fe400000012ff */
[----:B------:R-:W-:-:S02]  /*10810*/  LOP3.LUT R36, R8, R83, RZ, 0x3c, !PT ;  /* 0x0000005308247212 */ /* 0x000fc400078e3cff */
[----:B------:R-:W-:Y:S02]  /*10820*/  F2FP.BF16.F32.PACK_AB R31, R86, R31 ;  /* 0x0000001f561f723e */ /* 0x000fe400000010ff */
[----:B------:R-:W-:Y:S02]  /*10830*/  F2FP.BF16.F32.PACK_AB R20, R101, R20 ;  /* 0x000000146514723e */ /* 0x000fe400000010ff */
[----:B------:R-:W-:Y:S02]  /*10840*/  SEL R44, R44, R41, P0 ;  /* 0x000000292c2c7207 */ /* 0x000fe40000000000 */
[----:B------:R-:W-:Y:S02]  /*10850*/  SEL R59, R29, R28, P0 ;  /* 0x0000001c1d3b7207 */ /* 0x000fe40000000000 */
[----:B------:R-:W-:Y:S01]  /*10860*/  SEL R50, R28, R29, P0 ;  /* 0x0000001d1c327207 */ /* 0x000fe20000000000 */
[----:B------:R-:W-:Y:S01]  /*10870*/  IMAD.X R29, RZ, RZ, R25, P2 ;  /* 0x000000ffff1d7224 */ /* 0x000fe200010e0619 */
[----:B------:R-:W-:-:S02]  /*10880*/  IADD3 R95, P3, R24, 0x4040, RZ ;  /* 0x00004040185f7810 */ /* 0x000fc40007f7e0ff */
[----:B------:R-:W-:Y:S02]  /*10890*/  LOP3.LUT R8, R89, 0x380, RZ, 0xc0, !PT ;  /* 0x0000038059087812 */ /* 0x000fe400078ec0ff */
[----:B------:R-:W-:Y:S01]  /*108a0*/  SHF.R.U64 R10, R10, 0x3, RZ ;  /* 0x000000030a0a7819 */ /* 0x000fe200000012ff */
[--C-:B------:R-:W-:Y:S01]  /*108b0*/  IMAD.X R27, RZ, RZ, R25.reuse, P3 ;  /* 0x000000ffff1b7224 */ /* 0x100fe200018e0619 */
[----:B------:R-:W-:Y:S02]  /*108c0*/  SEL R41, R37, R40, P0 ;  /* 0x0000002825297207 */ /* 0x000fe40000000000 */
[----:B------:R-:W-:Y:S02]  /*108d0*/  IADD3 R101, P6, R24, 0x8020, RZ ;  /* 0x0000802018657810 */ /* 0x000fe40007fde0ff */
[----:B------:R-:W-:Y:S01]  /*108e0*/  SEL R40, R40, R37, P0 ;  /* 0x0000002528287207 */ /* 0x000fe20000000000 */
[--C-:B------:R-:W-:Y:S01]  /*108f0*/  IMAD.X R37, RZ, RZ, R25.reuse, P4 ;  /* 0x000000ffff257224 */ /* 0x100fe200020e0619 */
[----:B------:R-:W-:Y:S01]  /*10900*/  SEL R67, R97, R96, P0 ;  /* 0x0000006061437207 */ /* 0x000fe20000000000 */
[----:B------:R-:W-:Y:S01]  /*10910*/  IMAD.X R13, RZ, RZ, R25, P6 ;  /* 0x000000ffff0d7224 */ /* 0x000fe200030e0619 */
[----:B------:R-:W-:-:S02]  /*10920*/  SEL R69, R73, R72, P0 ;  /* 0x0000004849457207 */ /* 0x000fc40000000000 */
[----:B------:R-:W-:Y:S02]  /*10930*/  IADD3 R105, P2, R24, 0x8060, RZ ;  /* 0x0000806018697810 */ /* 0x000fe40007f5e0ff */
[----:B------:R-:W-:Y:S02]  /*10940*/  F2FP.BF16.F32.PACK_AB R15, R102, R15 ;  /* 0x0000000f660f723e */ /* 0x000fe400000010ff */
[----:B------:R-:W-:Y:S02]  /*10950*/  F2FP.BF16.F32.PACK_AB R14, R103, R14 ;  /* 0x0000000e670e723e */ /* 0x000fe400000010ff */
[----:B------:R-:W-:Y:S02]  /*10960*/  SEL R96, R96, R97, P0 ;  /* 0x0000006160607207 */ /* 0x000fe40000000000 */
[----:B------:R-:W-:Y:S02]  /*10970*/  SEL R72, R72, R73, P0 ;  /* 0x0000004948487207 */ /* 0x000fe40000000000 */
[----:B------:R-:W-:-:S02]  /*10980*/  LOP3.LUT R32, R12, R87, RZ, 0x3c, !PT ;  /* 0x000000570c207212 */ /* 0x000fc400078e3cff */
[----:B------:R-:W-:Y:S02]  /*10990*/  SEL R73, R31, R30, P0 ;  /* 0x0000001e1f497207 */ /* 0x000fe40000000000 */
[----:B------:R-:W-:Y:S01]  /*109a0*/  SEL R64, R30, R31, P0 ;  /* 0x0000001f1e407207 */ /* 0x000fe20000000000 */
[----:B------:R-:W-:Y:S01]  /*109b0*/  IMAD.X R31, RZ, RZ, R25, P1 ;  /* 0x000000ffff1f7224 */ /* 0x000fe200008e0619 */
[----:B------:R-:W-:Y:S02]  /*109c0*/  IADD3 R97, P4, R24, 0x4060, RZ ;  /* 0x0000406018617810 */ /* 0x000fe40007f9e0ff */
[----:B------:R-:W-:Y:S02]  /*109d0*/  LOP3.LUT R12, R95, 0x380, RZ, 0xc0, !PT ;  /* 0x000003805f0c7812 */ /* 0x000fe400078ec0ff */
[----:B------:R-:W-:Y:S02]  /*109e0*/  SHF.R.U64 R8, R8, 0x3, RZ ;  /* 0x0000000308087819 */ /* 0x000fe400000012ff */
[----:B------:R-:W-:-:S02]  /*109f0*/  LOP3.LUT R28, R10, R91, RZ, 0x3c, !PT ;  /* 0x0000005b0a1c7212 */ /* 0x000fc400078e3cff */
[C---:B------:R-:W-:Y:S02]  /*10a00*/  LOP3.LUT R11, R24.reuse, 0x380, RZ, 0xc0, !PT ;  /* 0x00000380180b7812 */ /* 0x040fe400078ec0ff */
[C---:B------:R-:W-:Y:S02]  /*10a10*/  IADD3 R99, P5, R24.reuse, 0x8000, RZ ;  /* 0x0000800018637810 */ /* 0x040fe40007fbe0ff */
[----:B------:R-:W-:Y:S02]  /*10a20*/  LOP3.LUT R10, R101, 0x380, RZ, 0xc0, !PT ;  /* 0x00000380650a7812 */ /* 0x000fe400078ec0ff */
[----:B------:R-:W-:Y:S02]  /*10a30*/  IADD3 R103, P1, R24, 0x8040, RZ ;  /* 0x0000804018677810 */ /* 0x000fe40007f3e0ff */
[----:B------:R-:W-:Y:S02]  /*10a40*/  LOP3.LUT R76, R105, 0x380, RZ, 0xc0, !PT ;  /* 0x00000380694c7812 */ /* 0x000fe400078ec0ff */
[----:B------:R-:W-:Y:S01]  /*10a50*/  SEL R77, R15, R14, P0 ;  /* 0x0000000e0f4d7207 */ /* 0x000fe20000000000 */
[--C-:B------:R-:W-:Y:S01]  /*10a60*/  IMAD.X R9, RZ, RZ, R25.reuse, P1 ;  /* 0x000000ffff097224 */ /* 0x100fe200008e0619 */
[----:B------:R-:W-:Y:S01]  /*10a70*/  SEL R68, R14, R15, P0 ;  /* 0x0000000f0e447207 */ /* 0x000fe20000000000 */
[----:B------:R-:W-:Y:S01]  /*10a80*/  IMAD.X R15, RZ, RZ, R25, P5 ;  /* 0x000000ffff0f7224 */ /* 0x000fe200028e0619 */
[----:B------:R-:W-:-:S02]  /*10a90*/  LOP3.LUT R14, R97, 0x380, RZ, 0xc0, !PT ;  /* 0x00000380610e7812 */ /* 0x000fc400078ec0ff */
[----:B------:R-:W-:Y:S02]  /*10aa0*/  SHF.R.U64 R12, R12, 0x3, RZ ;  /* 0x000000030c0c7819 */ /* 0x000fe400000012ff */
[----:B------:R-:W-:Y:S02]  /*10ab0*/  LOP3.LUT R30, R8, R89, RZ, 0x3c, !PT ;  /* 0x00000059081e7212 */ /* 0x000fe400078e3cff */
[----:B------:R-:W-:Y:S02]  /*10ac0*/  SHF.R.U64 R11, R11, 0x3, RZ ;  /* 0x000000030b0b7819 */ /* 0x000fe400000012ff */
[----:B------:R-:W-:Y:S02]  /*10ad0*/  LOP3.LUT R8, R99, 0x380, RZ, 0xc0, !PT ;  /* 0x0000038063087812 */ /* 0x000fe400078ec0ff */
[----:B------:R-:W-:Y:S02]  /*10ae0*/  SHF.R.U64 R10, R10, 0x3, RZ ;  /* 0x000000030a0a7819 */ /* 0x000fe400000012ff */
[----:B------:R-:W-:-:S02]  /*10af0*/  LOP3.LUT R74, R103, 0x380, RZ, 0xc0, !PT ;  /* 0x00000380674a7812 */ /* 0x000fc400078ec0ff */
[----:B------:R-:W-:Y:S02]  /*10b00*/  SHF.R.U64 R76, R76, 0x3, RZ ;  /* 0x000000034c4c7819 */ /* 0x000fe400000012ff */
[----:B------:R-:W-:Y:S02]  /*10b10*/  F2FP.BF16.F32.PACK_AB R132, R132, R133 ;  /* 0x000000858484723e */ /* 0x000fe400000010ff */
[----:B------:R-:W-:Y:S02]  /*10b20*/  F2FP.BF16.F32.PACK_AB R131, R130, R131 ;  /* 0x000000838283723e */ /* 0x000fe400000010ff */
[----:B------:R-:W-:Y:S02]  /*10b30*/  F2FP.BF16.F32.PACK_AB R21, R100, R21 ;  /* 0x000000156415723e */ /* 0x000fe400000010ff */
[----:B------:R-:W-:Y:S02]  /*10b40*/  SHF.R.U64 R14, R14, 0x3, RZ ;  /* 0x000000030e0e7819 */ /* 0x000fe400000012ff */
[----:B------:R-:W-:-:S02]  /*10b50*/  LOP3.LUT R26, R12, R95, RZ, 0x3c, !PT ;  /* 0x0000005f0c1a7212 */ /* 0x000fc400078e3cff */
[----:B------:R-:W-:Y:S01]  /*10b60*/  LOP3.LUT R24, R11, R24, RZ, 0x3c, !PT ;  /* 0x000000180b187212 */ /* 0x000fe200078e3cff */
[----:B------:R-:W-:Y:S01]  /*10b70*/  IMAD.X R11, RZ, RZ, R25, P2 ;  /* 0x000000ffff0b7224 */ /* 0x000fe200010e0619 */
[----:B------:R-:W-:Y:S02]  /*10b80*/  SHF.R.U64 R8, R8, 0x3, RZ ;  /* 0x0000000308087819 */ /* 0x000fe400000012ff */
[----:B------:R-:W-:Y:S02]  /*10b90*/  LOP3.LUT R12, R10, R101, RZ, 0x3c, !PT ;  /* 0x000000650a0c7212 */ /* 0x000fe400078e3cff */
[----:B------:R-:W-:Y:S02]  /*10ba0*/  SHF.R.U64 R74, R74, 0x3, RZ ;  /* 0x000000034a4a7819 */ /* 0x000fe400000012ff */
[----:B------:R-:W-:Y:S02]  /*10bb0*/  LOP3.LUT R10, R76, R105, RZ, 0x3c, !PT ;  /* 0x000000694c0a7212 */ /* 0x000fe400078e3cff */
[----:B------:R-:W-:-:S02]  /*10bc0*/  SEL R7, R132, R131, P0 ;  /* 0x0000008384077207 */ /* 0x000fc40000000000 */
[----:B------:R-:W-:Y:S02]  /*10bd0*/  SEL R61, R21, R20, P0 ;  /* 0x00000014153d7207 */ /* 0x000fe40000000000 */
[----:B------:R-:W-:Y:S01]  /*10be0*/  SEL R54, R20, R21, P0 ;  /* 0x0000001514367207 */ /* 0x000fe20000000000 */
[----:B------:R-:W-:Y:S01]  /*10bf0*/  IMAD.X R21, RZ, RZ, R25, P4 ;  /* 0x000000ffff157224 */ /* 0x000fe200020e0619 */
[----:B------:R-:W-:Y:S02]  /*10c00*/  LOP3.LUT R20, R14, R97, RZ, 0x3c, !PT ;  /* 0x000000610e147212 */ /* 0x000fe400078e3cff */
[----:B------:R-:W-:Y:S02]  /*10c10*/  LOP3.LUT R14, R8, R99, RZ, 0x3c, !PT ;  /* 0x00000063080e7212 */ /* 0x000fe400078e3cff */
[----:B------:R-:W-:Y:S02]  /*10c20*/  F2FP.BF16.F32.PACK_AB R128, R128, R129 ;  /* 0x000000818080723e */ /* 0x000fe400000010ff */
[----:B------:R-:W-:-:S02]  /*10c30*/  F2FP.BF16.F32.PACK_AB R127, R126, R127 ;  /* 0x0000007f7e7f723e */ /* 0x000fc400000010ff */
[----:B------:R-:W-:Y:S02]  /*10c40*/  LOP3.LUT R8, R74, R103, RZ, 0x3c, !PT ;  /* 0x000000674a087212 */ /* 0x000fe400078e3cff */
[----:B------:R-:W-:Y:S02]  /*10c50*/  F2FP.BF16.F32.PACK_AB R124, R124, R125 ;  /* 0x0000007d7c7c723e */ /* 0x000fe400000010ff */
[----:B------:R-:W-:Y:S02]  /*10c60*/  F2FP.BF16.F32.PACK_AB R123, R122, R123 ;  /* 0x0000007b7a7b723e */ /* 0x000fe400000010ff */
[----:B------:R-:W-:Y:S02]  /*10c70*/  MOV R74, R10 ;  /* 0x0000000a004a7202 */ /* 0x000fe40000000f00 */
[----:B------:R-:W-:Y:S02]  /*10c80*/  SEL R132, R131, R132, P0 ;  /* 0x0000008483847207 */ /* 0x000fe40000000000 */
[----:B------:R-:W-:-:S02]  /*10c90*/  SEL R17, R128, R127, P0 ;  /* 0x0000007f80117207 */ /* 0x000fc40000000000 */
[----:B------:R-:W-:Y:S02]  /*10ca0*/  SEL R128, R127, R128, P0 ;  /* 0x000000807f807207 */ /* 0x000fe40000000000 */
[----:B------:R-:W-:Y:S02]  /*10cb0*/  SEL R49, R124, R123, P0 ;  /* 0x0000007b7c317207 */ /* 0x000fe40000000000 */
[----:B------:R-:W-:Y:S02]  /*10cc0*/  SEL R124, R123, R124, P0 ;  /* 0x0000007c7b7c7207 */ /* 0x000fe40000000000 */
[----:B------:R-:W-:Y:S02]  /*10cd0*/  MOV R76, R8 ;  /* 0x00000008004c7202 */ /* 0x000fe40000000f00 */
[----:B------:R-:W-:Y:S02]  /*10ce0*/  SEL R81, R118, R119, P0 ;  /* 0x0000007776517207 */ /* 0x000fe40000000000 */
[----:B------:R-:W-:-:S02]  /*10cf0*/  MOV R82, R20 ;  /* 0x0000001400527202 */ /* 0x000fc40000000f00 */
[----:B------:R-:W-:Y:S02]  /*10d00*/  SEL R118, R119, R118, P0 ;  /* 0x0000007677767207 */ /* 0x000fe40000000000 */
[----:B------:R-:W-:Y:S02]  /*10d10*/  MOV R89, R24 ;  /* 0x0000001800597202 */ /* 0x000fe40000000f00 */
[----:B------:R-:W-:Y:S01]  /*10d20*/  MOV R80, R14 ;  /* 0x0000000e00507202 */ /* 0x000fe20000000f00 */
[----:B--2---:R0:W-:Y:S01]  /*10d30*/  SHFL.IDX PT, R10, R7, R6, 0x1c1f ;  /* 0x001c1f06070a7589 */ /* 0x0041e200000e0000 */
[----:B------:R-:W-:Y:S02]  /*10d40*/  MOV R78, R12 ;  /* 0x0000000c004e7202 */ /* 0x000fe40000000f00 */
[----:B------:R-:W-:Y:S01]  /*10d50*/  MOV R88, R36 ;  /* 0x0000002400587202 */ /* 0x000fe20000000f00 */
[----:B------:R-:W-:Y:S01]  /*10d60*/  SHFL.IDX PT, R67, R67, R6, 0x1c1f ;  /* 0x001c1f0643437589 */ /* 0x000fe200000e0000 */
[----:B------:R-:W-:-:S02]  /*10d70*/  MOV R83, R26 ;  /* 0x0000001a00537202 */ /* 0x000fc40000000f00 */
[----:B------:R-:W-:Y:S01]  /*10d80*/  MOV R87, R34 ;  /* 0x0000002200577202 */ /* 0x000fe20000000f00 */
[----:B------:R-:W-:Y:S01]  /*10d90*/  SHFL.IDX PT, R17, R17, R6, 0x1c1f ;  /* 0x001c1f0611117589 */ /* 0x000fe200000e0000 */
[----:B------:R-:W-:Y:S02]  /*10da0*/  MOV R85, R30 ;  /* 0x0000001e00557202 */ /* 0x000fe40000000f00 */
[----:B0-----:R-:W-:Y:S01]  /*10db0*/  LOP3.LUT R7, R6, 0x2, RZ, 0x3c, !PT ;  /* 0x0000000206077812 */ /* 0x001fe200078e3cff */
[----:B------:R-:W-:Y:S01]  /*10dc0*/  SHFL.IDX PT, R69, R69, R6, 0x1c1f ;  /* 0x001c1f0645457589 */ /* 0x000fe200000e0000 */
[----:B------:R-:W-:Y:S02]  /*10dd0*/  MOV R84, R28 ;  /* 0x0000001c00547202 */ /* 0x000fe40000000f00 */
[----:B------:R-:W-:Y:S01]  /*10de0*/  MOV R86, R32 ;  /* 0x0000002000567202 */ /* 0x000fe20000000f00 */
[----:B------:R-:W0:Y:S01]  /*10df0*/  SHFL.IDX PT, R9, R132, R7, 0x1c1f ;  /* 0x001c1f0784097589 */ /* 0x000e2200000e0000 */
[----:B------:R-:W-:-:S03]  /*10e00*/  PLOP3.LUT P1, PT, PT, PT, UP0, 0x80, 0x0 ;  /* 0x000000000000781c */ /* 0x000fc60003f2f008 */
[----:B------:R-:W1:Y:S04]  /*10e10*/  SHFL.IDX PT, R96, R96, R7, 0x1c1f ;  /* 0x001c1f0760607589 */ /* 0x000e6800000e0000 */
[----:B------:R-:W2:Y:S04]  /*10e20*/  SHFL.IDX PT, R128, R128, R7, 0x1c1f ;  /* 0x001c1f0780807589 */ /* 0x000ea800000e0000 */
[----:B------:R-:W3:Y:S04]  /*10e30*/  SHFL.IDX PT, R72, R72, R7, 0x1c1f ;  /* 0x001c1f0748487589 */ /* 0x000ee800000e0000 */
[----:B------:R-:W-:Y:S04]  /*10e40*/  SHFL.IDX PT, R49, R49, R6, 0x1c1f ;  /* 0x001c1f0631317589 */ /* 0x000fe800000e0000 */
[----:B------:R-:W-:Y:S04]  /*10e50*/  SHFL.IDX PT, R71, R71, R6, 0x1c1f ;  /* 0x001c1f0647477589 */ /* 0x000fe800000e0000 */
[----:B------:R-:W4:Y:S01]  /*10e60*/  SHFL.IDX PT, R124, R124, R7, 0x1c1f ;  /* 0x001c1f077c7c7589 */ /* 0x000f2200000e0000 */
[----:B0-----:R-:W-:-:S02]  /*10e70*/  SEL R8, R10, R9, P0 ;  /* 0x000000090a087207 */ /* 0x001fc40000000000 */
[----:B------:R-:W-:Y:S01]  /*10e80*/  SEL R10, R9, R10, P0 ;  /* 0x0000000a090a7207 */ /* 0x000fe20000000000 */
[----:B------:R-:W0:Y:S01]  /*10e90*/  SHFL.IDX PT, R56, R56, R7, 0x1c1f ;  /* 0x001c1f0738387589 */ /* 0x000e2200000e0000 */
[----:B-1----:R-:W-:Y:S02]  /*10ea0*/  SEL R9, R67, R96, P0 ;  /* 0x0000006043097207 */ /* 0x002fe40000000000 */
[----:B------:R-:W-:Y:S01]  /*10eb0*/  SEL R11, R96, R67, P0 ;  /* 0x00000043600b7207 */ /* 0x000fe20000000000 */
[----:B------:R-:W-:Y:S01]  /*10ec0*/  SHFL.IDX PT, R51, R51, R6, 0x1c1f ;  /* 0x001c1f0633337589 */ /* 0x000fe200000e0000 */
[----:B--2---:R-:W-:Y:S02]  /*10ed0*/  SEL R12, R17, R128, P0 ;  /* 0x00000080110c7207 */ /* 0x004fe40000000000 */
[----:B------:R-:W-:Y:S01]  /*10ee0*/  SEL R14, R128, R17, P0 ;  /* 0x00000011800e7207 */ /* 0x000fe20000000000 */
[----:B------:R-:W-:Y:S01]  /*10ef0*/  SHFL.IDX PT, R57, R57, R6, 0x1c1f ;  /* 0x001c1f0639397589 */ /* 0x000fe200000e0000 */
[----:B---3--:R-:W-:-:S02]  /*10f00*/  SEL R13, R69, R72, P0 ;  /* 0x00000048450d7207 */ /* 0x008fc40000000000 */
[----:B------:R-:W-:Y:S01]  /*10f10*/  SEL R15, R72, R69, P0 ;  /* 0x00000045480f7207 */ /* 0x000fe20000000000 */
[----:B------:R-:W1:Y:S04]  /*10f20*/  SHFL.IDX PT, R52, R52, R7, 0x1c1f ;  /* 0x001c1f0734347589 */ /* 0x000e6800000e0000 */
[----:B------:R-:W2:Y:S04]  /*10f30*/  SHFL.IDX PT, R46, R46, R7, 0x1c1f ;  /* 0x001c1f072e2e7589 */ /* 0x000ea800000e0000 */
[----:B------:R-:W-:Y:S01]  /*10f40*/  SHFL.IDX PT, R53, R53, R6, 0x1c1f ;  /* 0x001c1f0635357589 */ /* 0x000fe200000e0000 */
[----:B----4-:R-:W-:-:S02]  /*10f50*/  SEL R24, R49, R124, P0 ;  /* 0x0000007c31187207 */ /* 0x010fc40000000000 */
[----:B------:R-:W-:Y:S01]  /*10f60*/  SEL R26, R124, R49, P0 ;  /* 0x000000317c1a7207 */ /* 0x000fe20000000000 */
[----:B------:R-:W-:Y:S01]  /*10f70*/  SHFL.IDX PT, R45, R45, R6, 0x1c1f ;  /* 0x001c1f062d2d7589 */ /* 0x000fe200000e0000 */
[----:B0-----:R-:W-:Y:S02]  /*10f80*/  SEL R25, R71, R56, P0 ;  /* 0x0000003847197207 */ /* 0x001fe40000000000 */
[----:B------:R-:W-:Y:S01]  /*10f90*/  SEL R27, R56, R71, P0 ;  /* 0x00000047381b7207 */ /* 0x000fe20000000000 */
[----:B------:R-:W-:Y:S04]  /*10fa0*/  SHFL.IDX PT, R41, R41, R6, 0x1c1f ;  /* 0x001c1f0629297589 */ /* 0x000fe800000e0000 */
[----:B------:R-:W-:Y:S04]  /*10fb0*/  SHFL.IDX PT, R55, R55, R6, 0x1c1f ;  /* 0x001c1f0637377589 */ /* 0x000fe800000e0000 */
[----:B------:R-:W-:Y:S01]  /*10fc0*/  SHFL.IDX PT, R59, R59, R6, 0x1c1f ;  /* 0x001c1f063b3b7589 */ /* 0x000fe200000e0000 */
[----:B-1----:R-:W-:-:S02]  /*10fd0*/  SEL R28, R51, R52, P0 ;  /* 0x00000034331c7207 */ /* 0x002fc40000000000 */
[----:B------:R-:W-:Y:S01]  /*10fe0*/  SEL R30, R52, R51, P0 ;  /* 0x00000033341e7207 */ /* 0x000fe20000000000 */
[----:B------:R-:W-:Y:S01]  /*10ff0*/  SHFL.IDX PT, R61, R61, R6, 0x1c1f ;  /* 0x001c1f063d3d7589 */ /* 0x000fe200000e0000 */
[----:B--2---:R-:W-:Y:S02]  /*11000*/  SEL R29, R57, R46, P0 ;  /* 0x0000002e391d7207 */ /* 0x004fe40000000000 */
[----:B------:R-:W-:Y:S01]  /*11010*/  SEL R31, R46, R57, P0 ;  /* 0x000000392e1f7207 */ /* 0x000fe20000000000 */
        /* <DEDUP_REMOVED lines=11> */
[----:B------:R-:W1:Y:S04]  /*110d0*/  SHFL.IDX PT, R42, R42, R7, 0x1c1f ;  /* 0x001c1f072a2a7589 */ /* 0x000e6800000e0000 */
[----:B------:R-:W2:Y:S04]  /*110e0*/  SHFL.IDX PT, R44, R44, R7, 0x1c1f ;  /* 0x001c1f072c2c7589 */ /* 0x000ea800000e0000 */
[----:B------:R3:W4:Y:S01]  /*110f0*/  SHFL.IDX PT, R6, R38, R7, 0x1c1f ;  /* 0x001c1f0726067589 */ /* 0x00072200000e0000 */
[----:B------:R-:W-:Y:S06]  /*11100*/  BAR.SYNC.DEFER_BLOCKING 0x1, 0x100 ;  /* 0x0044000000007b1d */ /* 0x000fec0000010000 */
[----:B------:R-:W-:Y:S01]  /*11110*/  SHFL.IDX PT, R40, R40, R7, 0x1c1f ;  /* 0x001c1f0728287589 */ /* 0x000fe200000e0000 */
[----:B0-----:R-:W-:-:S02]  /*11120*/  SEL R32, R53, R48, P0 ;  /* 0x0000003035207207 */ /* 0x001fc40000000000 */
[----:B------:R-:W-:Y:S01]  /*11130*/  SEL R34, R48, R53, P0 ;  /* 0x0000003530227207 */ /* 0x000fe20000000000 */
[----:B------:R-:W-:Y:S01]  /*11140*/  SHFL.IDX PT, R21, R62, R7, 0x1c1f ;  /* 0x001c1f073e157589 */ /* 0x000fe200000e0000 */
[----:B-1----:R-:W-:Y:S02]  /*11150*/  SEL R33, R47, R42, P0 ;  /* 0x0000002a2f217207 */ /* 0x002fe40000000000 */
[----:B------:R-:W-:Y:S01]  /*11160*/  SEL R35, R42, R47, P0 ;  /* 0x0000002f2a237207 */ /* 0x000fe20000000000 */
[----:B------:R-:W-:Y:S01]  /*11170*/  SHFL.IDX PT, R18, R18, R7, 0x1c1f ;  /* 0x001c1f0712127589 */ /* 0x000fe200000e0000 */
[----:B--2---:R-:W-:Y:S02]  /*11180*/  SEL R36, R45, R44, P0 ;  /* 0x0000002c2d247207 */ /* 0x004fe40000000000 */
[----:B---3--:R-:W-:Y:S01]  /*11190*/  SEL R38, R44, R45, P0 ;  /* 0x0000002d2c267207 */ /* 0x008fe20000000000 */
[----:B------:R-:W0:Y:S01]  /*111a0*/  SHFL.IDX PT, R50, R50, R7, 0x1c1f ;  /* 0x001c1f0732327589 */ /* 0x000e2200000e0000 */
[----:B----4-:R-:W-:-:S02]  /*111b0*/  SEL R37, R43, R6, P0 ;  /* 0x000000062b257207 */ /* 0x010fc40000000000 */
[----:B------:R-:W-:Y:S01]  /*111c0*/  SEL R39, R6, R43, P0 ;  /* 0x0000002b06277207 */ /* 0x000fe20000000000 */
[----:B------:R-:W-:Y:S01]  /*111d0*/  SHFL.IDX PT, R64, R64, R7, 0x1c1f ;  /* 0x001c1f0740407589 */ /* 0x000fe200000e0000 */
[----:B------:R-:W-:-:S03]  /*111e0*/  IMAD.U32 R6, RZ, RZ, UR4 ;  /* 0x00000004ff067e24 */ /* 0x000fc6000f8e00ff */
[----:B------:R-:W1:Y:S04]  /*111f0*/  SHFL.IDX PT, R54, R54, R7, 0x1c1f ;  /* 0x001c1f0736367589 */ /* 0x000e6800000e0000 */
[----:B------:R-:W2:Y:S04]  /*11200*/  SHFL.IDX PT, R66, R66, R7, 0x1c1f ;  /* 0x001c1f0742427589 */ /* 0x000ea800000e0000 */
[----:B------:R-:W3:Y:S04]  /*11210*/  SHFL.IDX PT, R58, R58, R7, 0x1c1f ;  /* 0x001c1f073a3a7589 */ /* 0x000ee800000e0000 */
[----:B------:R-:W4:Y:S04]  /*11220*/  SHFL.IDX PT, R68, R68, R7, 0x1c1f ;  /* 0x001c1f0744447589 */ /* 0x000f2800000e0000 */
[----:B------:R-:W4:Y:S01]  /*11230*/  SHFL.IDX PT, R70, R70, R7, 0x1c1f ;  /* 0x001c1f0746467589 */ /* 0x000f2200000e0000 */
[----:B0-----:R-:W-:-:S02]  /*11240*/  SEL R48, R59, R50, P0 ;  /* 0x000000323b307207 */ /* 0x001fc40000000000 */
[----:B------:R-:W-:Y:S01]  /*11250*/  SEL R50, R50, R59, P0 ;  /* 0x0000003b32327207 */ /* 0x000fe20000000000 */
[----:B------:R-:W-:Y:S04]  /*11260*/  SHFL.IDX PT, R60, R60, R7, 0x1c1f ;  /* 0x001c1f073c3c7589 */ /* 0x000fe800000e0000 */
[----:B------:R0:W4:Y:S01]  /*11270*/  SHFL.IDX PT, R118, R118, R7, 0x1c1f ;  /* 0x001c1f0776767589 */ /* 0x00012200000e0000 */
[----:B-1----:R-:W-:Y:S02]  /*11280*/  SEL R52, R61, R54, P0 ;  /* 0x000000363d347207 */ /* 0x002fe40000000000 */
[----:B------:R-:W-:Y:S01]  /*11290*/  SEL R54, R54, R61, P0 ;  /* 0x0000003d36367207 */ /* 0x000fe20000000000 */
[----:B------:R1:W-:Y:S01]  /*112a0*/  STSM.16.M88.4 [R89], R8 ;  /* 0x0000000859007844 */ /* 0x0003e20000000200 */
[----:B--2---:R-:W-:-:S02]  /*112b0*/  SEL R49, R75, R66, P0 ;  /* 0x000000424b317207 */ /* 0x004fc40000000000 */
[----:B------:R-:W-:Y:S01]  /*112c0*/  SEL R51, R66, R75, P0 ;  /* 0x0000004b42337207 */ /* 0x000fe20000000000 */
[----:B------:R2:W-:Y:S01]  /*112d0*/  STSM.16.M88.4 [R88], R12 ;  /* 0x0000000c58007844 */ /* 0x0005e20000000200 */
[----:B---3--:R-:W-:Y:S01]  /*112e0*/  SEL R56, R63, R58, P0 ;  /* 0x0000003a3f387207 */ /* 0x008fe20000000000 */
[----:B0-----:R-:W-:Y:S01]  /*112f0*/  IMAD.U32 R7, RZ, RZ, UR5 ;  /* 0x00000005ff077e24 */ /* 0x001fe2000f8e00ff */
[----:B------:R-:W-:Y:S01]  /*11300*/  SEL R58, R58, R63, P0 ;  /* 0x0000003f3a3a7207 */ /* 0x000fe20000000000 */
[----:B------:R0:W-:Y:S01]  /*11310*/  STSM.16.M88.4 [R87], R24 ;  /* 0x0000001857007844 */ /* 0x0001e20000000200 */
[----:B----4-:R-:W-:Y:S01]  /*11320*/  SEL R53, R77, R68, P0 ;  /* 0x000000444d357207 */ /* 0x010fe20000000000 */
[----:B------:R-:W-:Y:S02]  /*11330*/  ULDC.64 UR4, c[0x0][0xbe0] ;  /* 0x0002f80000047ab9 */ /* 0x000fe40000000a00 */
[----:B------:R-:W-:Y:S01]  /*11340*/  STSM.16.M88.4 [R86], R28 ;  /* 0x0000001c56007844 */ /* 0x000fe20000000200 */
[----:B------:R-:W-:-:S02]  /*11350*/  SEL R57, R79, R70, P0 ;  /* 0x000000464f397207 */ /* 0x000fc40000000000 */
[----:B------:R-:W-:Y:S01]  /*11360*/  SEL R59, R70, R79, P0 ;  /* 0x0000004f463b7207 */ /* 0x000fe20000000000 */
[----:B------:R-:W-:Y:S01]  /*11370*/  STSM.16.M88.4 [R85], R32 ;  /* 0x0000002055007844 */ /* 0x000fe20000000200 */
[----:B-1----:R-:W-:Y:S02]  /*11380*/  SEL R8, R41, R40, P0 ;  /* 0x0000002829087207 */ /* 0x002fe40000000000 */
[----:B------:R-:W-:Y:S01]  /*11390*/  SEL R10, R40, R41, P0 ;  /* 0x00000029280a7207 */ /* 0x000fe20000000000 */
[----:B------:R-:W-:Y:S01]  /*113a0*/  STSM.16.M88.4 [R84], R36 ;  /* 0x0000002454007844 */ /* 0x000fe20000000200 */
[----:B------:R-:W-:Y:S02]  /*113b0*/  SEL R9, R20, R21, P0 ;  /* 0x0000001514097207 */ /* 0x000fe40000000000 */
[----:B------:R-:W-:Y:S02]  /*113c0*/  SEL R11, R21, R20, P0 ;  /* 0x00000014150b7207 */ /* 0x000fe40000000000 */
[----:B--2---:R-:W-:-:S02]  /*113d0*/  SEL R12, R55, R18, P0 ;  /* 0x00000012370c7207 */ /* 0x004fc40000000000 */
[----:B------:R-:W-:Y:S01]  /*113e0*/  SEL R14, R18, R55, P0 ;  /* 0x00000037120e7207 */ /* 0x000fe20000000000 */
[----:B------:R1:W-:Y:S01]  /*113f0*/  STSM.16.M88.4 [R83], R8 ;  /* 0x0000000853007844 */ /* 0x0003e20000000200 */
[----:B------:R-:W-:Y:S02]  /*11400*/  SEL R13, R73, R64, P0 ;  /* 0x00000040490d7207 */ /* 0x000fe40000000000 */
[----:B------:R-:W-:Y:S02]  /*11410*/  SEL R15, R64, R73, P0 ;  /* 0x00000049400f7207 */ /* 0x000fe40000000000 */
[----:B------:R-:W-:Y:S02]  /*11420*/  SEL R55, R68, R77, P0 ;  /* 0x0000004d44377207 */ /* 0x000fe40000000000 */
[----:B0-----:R-:W-:Y:S01]  /*11430*/  SEL R25, R81, R118, P0 ;  /* 0x0000007651197207 */ /* 0x001fe20000000000 */
[----:B------:R0:W-:Y:S01]  /*11440*/  STSM.16.M88.4 [R82], R12 ;  /* 0x0000000c52007844 */ /* 0x0001e20000000200 */
[----:B------:R-:W-:-:S02]  /*11450*/  SEL R27, R118, R81, P0 ;  /* 0x00000051761b7207 */ /* 0x000fc40000000000 */
[----:B------:R-:W-:Y:S01]  /*11460*/  SEL R24, R65, R60, P0 ;  /* 0x0000003c41187207 */ /* 0x000fe20000000000 */
[----:B------:R0:W-:Y:S01]  /*11470*/  STSM.16.M88.4 [R80], R48 ;  /* 0x0000003050007844 */ /* 0x0001e20000000200 */
[----:B------:R-:W-:-:S03]  /*11480*/  SEL R26, R60, R65, P0 ;  /* 0x000000413c1a7207 */ /* 0x000fc60000000000 */
[----:B------:R0:W-:Y:S04]  /*11490*/  STSM.16.M88.4 [R78], R52 ;  /* 0x000000344e007844 */ /* 0x0001e80000000200 */
[----:B------:R0:W-:Y:S04]  /*114a0*/  STSM.16.M88.4 [R76], R56 ;  /* 0x000000384c007844 */ /* 0x0001e80000000200 */
[----:B------:R0:W-:Y:S01]  /*114b0*/  STSM.16.M88.4 [R74], R24 ;  /* 0x000000184a007844 */ /* 0x0001e20000000200 */
[----:B------:R-:W-:Y:S06]  /*114c0*/  BAR.SYNC.DEFER_BLOCKING 0x1, 0x100 ;  /* 0x0044000000007b1d */ /* 0x000fec0000010000 */
[----:B-1----:R-:W2:Y:S01]  /*114d0*/  @P1 LDG.E R8, desc[UR48][R6.64] ;  /* 0x0000003006081981 */ /* 0x002ea2000c1e1900 */
[----:B------:R-:W-:Y:S01]  /*114e0*/  UISETP.NE.U32.AND UP1, UPT, UR4, URZ, UPT ;  /* 0x0000003f0400728c */ /* 0x000fe2000bf25070 */
[----:B------:R-:W1:Y:S01]  /*114f0*/  LDC R18, c[0x0][0xa88] ;  /* 0x0002a200ff127b82 */ /* 0x000e620000000800 */
        /* <DEDUP_REMOVED lines=11> */
[----:B-1----:R0:W5:Y:S01]  /*115b0*/  @P0 LDG.E R18, desc[UR48][R8.64] ;  /* 0x0000003008120981 */ /* 0x002162000c1e1900 */
[----:B------:R-:W-:Y:S08]  /*115c0*/  @P0 BRA `(.L_x_3961) ;  /* 0x0000000000100947 */ /* 0x000ff00003800000 */
[----:B------:R-:W-:Y:S05]  /*115d0*/  @!P1 BRA `(.L_x_3961) ;  /* 0x00000000000c9947 */ /* 0x000fea0003800000 */
[----:B0-----:R-:W2:Y:S04]  /*115e0*/  LDG.E R9, desc[UR48][R6.64] ;  /* 0x0000003006097981 */ /* 0x001ea8000c1e1900 */
[----:B-----5:R-:W2:Y:S02]  /*115f0*/  LDG.E R18, desc[UR48][R6.64+0x4] ;  /* 0x0000043006127981 */ /* 0x020ea4000c1e1900 */
[----:B--2---:R-:W-:-:S07]  /*11600*/  IMAD.IADD R18, R18, 0x1, -R9 ;  /* 0x0000000112127824 */ /* 0x004fce00078e0a09 */
.L_x_3961:
[----:B------:R-:W-:Y:S01]  /*11610*/  USHF.R.S32.HI UR9, URZ, 0x1f, UR43 ;  /* 0x0000001f3f097899 */ /* 0x000fe2000801142b */
[C---:B------:R-:W-:Y:S01]  /*11620*/  IADD3 R7, P3, R4.reuse, 0x3000, RZ ;  /* 0x0000300004077810 */ /* 0x040fe20007f7e0ff */
[----:B------:R-:W-:Y:S01]  /*11630*/  ULDC.64 UR10, c[0x0][0xb70] ;  /* 0x0002dc00000a7ab9 */ /* 0x000fe20000000a00 */
[----:B------:R-:W-:Y:S01]  /*11640*/  USHF.R.S32.HI UR5, URZ, 0x1f, UR4 ;  /* 0x0000001f3f057899 */ /* 0x000fe20008011404 */
[----:B------:R-:W-:Y:S01]  /*11650*/  IMAD R11, R201, 0x80, R203 ;  /* 0x00000080c90b7824 */ /* 0x000fe200078e02cb */
[----:B------:R-:W-:Y:S01]  /*11660*/  UIMAD UR8, UR9, UR10, URZ ;  /* 0x0000000a090872a4 */ /* 0x000fe2000f8e023f */
[----:B------:R-:W-:Y:S01]  /*11670*/  LOP3.LUT R6, R7, 0x380, RZ, 0xc0, !PT ;  /* 0x0000038007067812 */ /* 0x000fe200078ec0ff */
[----:B------:R-:W-:Y:S01]  /*11680*/  USHF.R.S32.HI UR13, URZ, 0x1f, UR42 ;  /* 0x0000001f3f0d7899 */ /* 0x000fe2000801142a */
[----:B0-----:R-:W-:Y:S01]  /*11690*/  IADD3 R53, P0, R4, 0x4000, RZ ;  /* 0x0000400004357810 */ /* 0x001fe20007f1e0ff */
        /* <DEDUP_REMOVED lines=10> */
[C---:B------:R-:W-:Y:S01]  /*11740*/  IADD3 R41, P1, R4.reuse, 0x5000, RZ ;  /* 0x0000500004297810 */ /* 0x040fe20007f3e0ff */
[----:B------:R-:W-:Y:S01]  /*11750*/  UIMAD UR8, UR13, UR10, URZ ;  /* 0x0000000a0d0872a4 */ /* 0x000fe2000f8e023f */
[----:B------:R-:W-:Y:S01]  /*11760*/  LOP3.LUT R52, R53, 0x380, RZ, 0xc0, !PT ;  /* 0x0000038035347812 */ /* 0x000fe200078ec0ff */
[----:B------:R-:W-:Y:S01]  /*11770*/  UIMAD.WIDE.U32 UR6, UR12, UR10, UR6 ;  /* 0x0000000a0c0672a5 */ /* 0x000fe2000f8e0006 */
[----:B------:R-:W-:Y:S01]  /*11780*/  IADD3 R29, P2, R4, 0x6000, RZ ;  /* 0x00006000041d7810 */ /* 0x000fe20007f5e0ff */
[----:B------:R-:W-:Y:S01]  /*11790*/  UIMAD UR8, UR12, UR11, UR8 ;  /* 0x0000000b0c0872a4 */ /* 0x000fe2000f8e0208 */
[----:B------:R-:W-:-:S02]  /*117a0*/  LOP3.LUT R32, R33, 0x380, RZ, 0xc0, !PT ;  /* 0x0000038021207812 */ /* 0x000fc400078ec0ff */
[----:B------:R-:W-:Y:S02]  /*117b0*/  LOP3.LUT R12, R13, 0x380, RZ, 0xc0, !PT ;  /* 0x000003800d0c7812 */ /* 0x000fe400078ec0ff */
[----:B------:R-:W-:Y:S01]  /*117c0*/  IADD3 R8, P6, R11, UR6, RZ ;  /* 0x000000060b087c10 */ /* 0x000fe2000ffde0ff */
[----:B------:R-:W-:Y:S01]  /*117d0*/  IMAD.U32 R10, RZ, RZ, UR8 ;  /* 0x00000008ff0a7e24 */ /* 0x000fe2000f8e00ff */
[----:B------:R-:W-:Y:S02]  /*117e0*/  LOP3.LUT R40, R41, 0x380, RZ, 0xc0, !PT ;  /* 0x0000038029287812 */ /* 0x000fe400078ec0ff */
[----:B------:R-:W-:Y:S02]  /*117f0*/  SHF.R.U64 R52, R52, 0x3, RZ ;  /* 0x0000000334347819 */ /* 0x000fe400000012ff */
[----:B------:R-:W-:Y:S01]  /*11800*/  IADD3.X R7, R7, UR7, R10, P6, !PT ;  /* 0x0000000707077c10 */ /* 0x000fe2000b7fe40a */
[----:B------:R-:W-:Y:S01]  /*11810*/  ULDC.64 UR6, c[0x0][0xb40] ;  /* 0x0002d00000067ab9 */ /* 0x000fe20000000a00 */
[----:B------:R-:W-:-:S02]  /*11820*/  LOP3.LUT R28, R29, 0x380, RZ, 0xc0, !PT ;  /* 0x000003801d1c7812 */ /* 0x000fc400078ec0ff */
[----:B------:R-:W-:Y:S02]  /*11830*/  LEA R20, P6, R8, UR6, 0x2 ;  /* 0x0000000608147c11 */ /* 0x000fe4000f8c10ff */
[----:B------:R-:W-:Y:S02]  /*11840*/  SHF.R.U64 R32, R32, 0x3, RZ ;  /* 0x0000000320207819 */ /* 0x000fe400000012ff */
[----:B------:R-:W-:Y:S01]  /*11850*/  LEA.HI.X R21, R8, UR7, R7, 0x2, P6 ;  /* 0x0000000708157c11 */ /* 0x000fe2000b0f1407 */
[----:B------:R-:W-:Y:S01]  /*11860*/  IMAD.X R7, RZ, RZ, R5, P3 ;  /* 0x000000ffff077224 */ /* 0x000fe200018e0605 */
[----:B------:R-:W-:Y:S01]  /*11870*/  IADD3 R9, P6, R4, 0x7000, RZ ;  /* 0x0000700004097810 */ /* 0x000fe20007fde0ff */
[----:B------:R-:W-:Y:S01]  /*11880*/  ULDC.64 UR6, c[0x0][0xaa0] ;  /* 0x0002a80000067ab9 */ /* 0x000fe20000000a00 */
[----:B------:R-:W-:Y:S02]  /*11890*/  SHF.R.U64 R12, R12, 0x3, RZ ;  /* 0x000000030c0c7819 */ /* 0x000fe400000012ff */
[----:B------:R-:W-:-:S02]  /*118a0*/  LOP3.LUT R8, R9, 0x380, RZ, 0xc0, !PT ;  /* 0x0000038009087812 */ /* 0x000fc400078ec0ff */
[----:B------:R-:W-:Y:S02]  /*118b0*/  SHF.R.U64 R40, R40, 0x3, RZ ;  /* 0x0000000328287819 */ /* 0x000fe400000012ff */
[----:B------:R-:W-:Y:S02]  /*118c0*/  SHF.R.U64 R8, R8, 0x3, RZ ;  /* 0x0000000308087819 */ /* 0x000fe400000012ff */
[----:B------:R-:W-:Y:S01]  /*118d0*/  LOP3.LUT R52, R52, R53, RZ, 0x3c, !PT ;  /* 0x0000003534347212 */ /* 0x000fe200078e3cff */
[----:B------:R-:W-:Y:S01]  /*118e0*/  IMAD.X R53, RZ, RZ, R5, P0 ;  /* 0x000000ffff357224 */ /* 0x000fe200000e0605 */
[----:B------:R-:W-:Y:S02]  /*118f0*/  SHF.R.U64 R28, R28, 0x3, RZ ;  /* 0x000000031c1c7819 */ /* 0x000fe400000012ff */
[----:B------:R-:W-:Y:S01]  /*11900*/  LOP3.LUT R8, R8, R9, RZ, 0x3c, !PT ;  /* 0x0000000908087212 */ /* 0x000fe200078e3cff */
[----:B------:R-:W-:Y:S01]  /*11910*/  VIADD R9, R11, 0x8 ;  /* 0x000000080b097836 */ /* 0x000fe20000000000 */
[----:B------:R-:W-:-:S02]  /*11920*/  LOP3.LUT P0, RZ, R202, 0x3, RZ, 0xc0, !PT ;  /* 0x00000003caff7812 */ /* 0x000fc4000780c0ff */
        /* <DEDUP_REMOVED lines=8> */
[C---:B------:R-:W-:Y:S02]  /*119b0*/  IADD3 R57, P5, R4.reuse, 0x8000, RZ ;  /* 0x0000800004397810 */ /* 0x040fe40007fbe0ff */
[----:B------:R-:W-:-:S02]  /*119c0*/  IADD3 R49, P4, R4, 0x9000, RZ ;  /* 0x0000900004317810 */ /* 0x000fc40007f9e0ff */
[C---:B------:R-:W-:Y:S02]  /*119d0*/  IADD3 R37, P3, R4.reuse, 0xa000, RZ ;  /* 0x0000a00004257810 */ /* 0x040fe40007f7e0ff */
[-C--:B-----5:R-:W-:Y:S02]  /*119e0*/  ISETP.GE.OR P1, PT, R11, R18.reuse, P0 ;  /* 0x000000120b00720c */ /* 0x0a0fe40000726670 */
[C---:B------:R-:W-:Y:S02]  /*119f0*/  LOP3.LUT R45, R4.reuse, 0x380, RZ, 0xc0, !PT ;  /* 0x00000380042d7812 */ /* 0x040fe400078ec0ff */
[----:B------:R-:W-:Y:S02]  /*11a00*/  IADD3 R11, P2, R4, 0xb000, RZ ;  /* 0x0000b000040b7810 */ /* 0x000fe40007f5e0ff */
[----:B------:R-:W-:Y:S01]  /*11a10*/  ISETP.GE.OR P0, PT, R9, R18, P0 ;  /* 0x000000120900720c */ /* 0x000fe20000706670 */
[--C-:B------:R-:W-:Y:S01]  /*11a20*/  IMAD.X R9, RZ, RZ, R5.reuse, P6 ;  /* 0x000000ffff097224 */ /* 0x100fe200030e0605 */
[----:B------:R-:W-:Y:S01]  /*11a30*/  LOP3.LUT R56, R57, 0x380, RZ, 0xc0, !PT ;  /* 0x0000038039387812 */ /* 0x000fe200078ec0ff */
[----:B------:R-:W-:Y:S01]  /*11a40*/  IMAD.X R25, RZ, RZ, R5, P2 ;  /* 0x000000ffff197224 */ /* 0x000fe200010e0605 */
[----:B------:R-:W-:-:S02]  /*11a50*/  LOP3.LUT R48, R49, 0x380, RZ, 0xc0, !PT ;  /* 0x0000038031307812 */ /* 0x000fc400078ec0ff */
[----:B------:R-:W-:Y:S01]  /*11a60*/  LOP3.LUT R36, R37, 0x380, RZ, 0xc0, !PT ;  /* 0x0000038025247812 */ /* 0x000fe200078ec0ff */
[----:B------:R-:W-:Y:S01]  /*11a70*/  @!P1 STG.E desc[UR48][R20.64], R0 ;  /* 0x0000000014009986 */ /* 0x000fe2000c101930 */
[----:B------:R-:W-:Y:S02]  /*11a80*/  SHF.R.U64 R45, R45, 0x3, RZ ;  /* 0x000000032d2d7819 */ /* 0x000fe400000012ff */
[----:B------:R-:W-:Y:S02]  /*11a90*/  LOP3.LUT R10, R11, 0x380, RZ, 0xc0, !PT ;  /* 0x000003800b0a7812 */ /* 0x000fe400078ec0ff */
[----:B------:R-:W-:Y:S01]  /*11aa0*/  SHF.R.U64 R56, R56, 0x3, RZ ;  /* 0x0000000338387819 */ /* 0x000fe200000012ff */
[----:B------:R0:W-:Y:S01]  /*11ab0*/  @!P0 STG.E desc[UR48][R20.64+0x20], R2 ;  /* 0x0000200214008986 */ /* 0x0001e2000c101930 */
[----:B------:R-:W-:Y:S02]  /*11ac0*/  SHF.R.U64 R48, R48, 0x3, RZ ;  /* 0x0000000330307819 */ /* 0x000fe400000012ff */
[----:B------:R-:W-:Y:S01]  /*11ad0*/  SHF.R.U64 R36, R36, 0x3, RZ ;  /* 0x0000000324247819 */ /* 0x000fe200000012ff */
[----:B------:R-:W-:Y:S01]  /*11ae0*/  UIMAD UR5, UR5, UR6, URZ ;  /* 0x00000006050572a4 */ /* 0x000fe2000f8e023f */
[----:B------:R-:W-:Y:S01]  /*11af0*/  LOP3.LUT R44, R45, R4, RZ, 0x3c, !PT ;  /* 0x000000042d2c7212 */ /* 0x000fe200078e3cff */
[--C-:B------:R-:W-:Y:S01]  /*11b00*/  IMAD.MOV.U32 R45, RZ, RZ, R5.reuse ;  /* 0x000000ffff2d7224 */ /* 0x100fe200078e0005 */
[----:B------:R-:W-:Y:S01]  /*11b10*/  SHF.R.U64 R4, R10, 0x3, RZ ;  /* 0x000000030a047819 */ /* 0x000fe200000012ff */
[----:B------:R-:W-:Y:S01]  /*11b20*/  IMAD.U32 R17, RZ, RZ, UR6 ;  /* 0x00000006ff117e24 */ /* 0x000fe2000f8e00ff */
[----:B------:R-:W-:Y:S01]  /*11b30*/  LOP3.LUT R56, R56, R57, RZ, 0x3c, !PT ;  /* 0x0000003938387212 */ /* 0x000fe200078e3cff */
[--C-:B------:R-:W-:Y:S01]  /*11b40*/  IMAD.X R57, RZ, RZ, R5.reuse, P5 ;  /* 0x000000ffff397224 */ /* 0x100fe200028e0605 */
[----:B------:R-:W-:Y:S01]  /*11b50*/  LOP3.LUT R48, R48, R49, RZ, 0x3c, !PT ;  /* 0x0000003130307212 */ /* 0x000fe200078e3cff */
[--C-:B------:R-:W-:Y:S01]  /*11b60*/  IMAD.X R49, RZ, RZ, R5.reuse, P4 ;  /* 0x000000ffff317224 */ /* 0x100fe200020e0605 */
[----:B------:R-:W-:Y:S01]  /*11b70*/  LOP3.LUT R36, R36, R37, RZ, 0x3c, !PT ;  /* 0x0000002524247212 */ /* 0x000fe200078e3cff */
[----:B------:R-:W-:Y:S01]  /*11b80*/  IMAD.X R37, RZ, RZ, R5, P3 ;  /* 0x000000ffff257224 */ /* 0x000fe200018e0605 */
[----:B------:R-:W-:Y:S01]  /*11b90*/  LOP3.LUT R24, R4, R11, RZ, 0x3c, !PT ;  /* 0x0000000b04187212 */ /* 0x000fe200078e3cff */
[--C-:B0-----:R-:W-:Y:S01]  /*11ba0*/  IMAD.MOV.U32 R20, RZ, RZ, R19.reuse ;  /* 0x000000ffff147224 */ /* 0x101fe200078e0013 */
[----:B------:R-:W-:Y:S01]  /*11bb0*/  SHF.R.S32.HI R21, RZ, 0x1f, R19 ;  /* 0x0000001fff157819 */ /* 0x000fe20000011413 */
[----:B------:R-:W5:Y:S01]  /*11bc0*/  LD.E.128 R44, desc[UR48][R44.64] ;  /* 0x000000302c2c7980 */ /* 0x000f62000c101d00 */
[----:B------:R-:W-:-:S03]  /*11bd0*/  UIMAD UR5, UR4, UR7, UR5 ;  /* 0x00000007040572a4 */ /* 0x000fc6000f8e0205 */
[----:B------:R-:W5:Y:S01]  /*11be0*/  LD.E.128 R32, desc[UR48][R32.64] ;  /* 0x0000003020207980 */ /* 0x000f62000c101d00 */
[----:B------:R-:W-:Y:S01]  /*11bf0*/  IMAD.WIDE.U32 R20, R17, UR4, R20 ;  /* 0x0000000411147c25 */ /* 0x000fe2000f8e0014 */
[----:B------:R-:W-:Y:S02]  /*11c00*/  ULDC.64 UR6, c[0x0][0xae0] ;  /* 0x0002b80000067ab9 */ /* 0x000fe40000000a00 */
        /* <DEDUP_REMOVED lines=11> */
[----:B------:R-:W-:Y:S01]  /*11cc0*/  VIADD R21, R21, UR5 ;  /* 0x0000000515157c36 */ /* 0x000fe20008000000 */
[----:B------:R-:W-:Y:S01]  /*11cd0*/  BSSY B1, `(.L_x_3962) ;  /* 0x0000032000017945 */ /* 0x000fe20003800000 */
        /* <DEDUP_REMOVED lines=10> */
[----:B------:R-:W-:Y:S01]  /*11d80*/  ULDC.64 UR6, c[0x0][0xae8] ;  /* 0x0002ba0000067ab9 */ /* 0x000fe20000000a00 */
[----:B------:R-:W-:Y:S02]  /*11d90*/  SHF.R.S32.HI R23, RZ, 0x1f, R22 ;  /* 0x0000001fff177819 */ /* 0x000fe40000011416 */
[CC--:B------:R-:W-:Y:S01]  /*11da0*/  ISETP.GE.AND P3, PT, R22.reuse, R17.reuse, PT ;  /* 0x000000111600720c */ /* 0x0c0fe20003f66270 */
[----:B------:R-:W-:Y:S01]  /*11db0*/  VIADD R21, R21, UR4 ;  /* 0x0000000415157c36 */ /* 0x000fe20008000000 */
[----:B------:R-:W-:Y:S01]  /*11dc0*/  UIMAD UR4, UR13, UR6, URZ ;  /* 0x000000060d0472a4 */ /* 0x000fe2000f8e023f */
[----:B------:R-:W-:Y:S02]  /*11dd0*/  VIADD R3, R3, 0x2a820 ;  /* 0x0002a82003037836 */ /* 0x000fe40000000000 */
[C---:B------:R-:W-:Y:S01]  /*11de0*/  VIADD R0, R22.reuse, 0x20 ;  /* 0x0000002016007836 */ /* 0x040fe20000000000 */
[----:B------:R-:W-:Y:S01]  /*11df0*/  UIMAD UR4, UR12, UR7, UR4 ;  /* 0x000000070c0472a4 */ /* 0x000fe2000f8e0204 */
[----:B------:R-:W-:Y:S01]  /*11e00*/  IMAD.U32 R61, RZ, RZ, UR6 ;  /* 0x00000006ff3d7e24 */ /* 0x000fe2000f8e00ff */
[----:B------:R-:W-:Y:S01]  /*11e10*/  PRMT R3, RZ, 0x654, R3 ;  /* 0x00000654ff037816 */ /* 0x000fe20000000003 */
[----:B------:R-:W-:Y:S01]  /*11e20*/  VIADD R2, R22, 0x60 ;  /* 0x0000006016027836 */ /* 0x000fe20000000000 */
[----:B------:R-:W-:Y:S01]  /*11e30*/  ISETP.GE.AND P0, PT, R0, R17, PT ;  /* 0x000000110000720c */ /* 0x000fe20003f06270 */
[----:B------:R-:W-:-:S03]  /*11e40*/  IMAD.WIDE.U32 R60, R61, UR12, R20 ;  /* 0x0000000c3d3c7c25 */ /* 0x000fc6000f8e0014 */
[-C--:B------:R-:W-:Y:S01]  /*11e50*/  ISETP.GE.AND P2, PT, R2, R17.reuse, PT ;  /* 0x000000110200720c */ /* 0x080fe20003f46270 */
[----:B------:R-:W-:Y:S01]  /*11e60*/  VIADD R0, R22, 0x40 ;  /* 0x0000004016007836 */ /* 0x000fe20000000000 */
[----:B0-----:R0:W-:Y:S01]  /*11e70*/  SYNCS.ARRIVE.TRANS64.RED.A1T0 RZ, [R3+URZ], RZ ;  /* 0x000000ff03ff79a7 */ /* 0x0011e2000810043f */
[----:B------:R-:W-:Y:S02]  /*11e80*/  VIADD R65, R61, UR4 ;  /* 0x000000043d417c36 */ /* 0x000fe40008000000 */
        /* <DEDUP_REMOVED lines=12> */
[----:B0-----:R-:W-:Y:S02]  /*11f50*/  IMAD.MOV.U32 R3, RZ, RZ, R65 ;  /* 0x000000ffff037224 */ /* 0x001fe400078e0041 */
        /* <DEDUP_REMOVED lines=9> */
.L_x_3963:
[----:B------:R-:W-:Y:S05]  /*11ff0*/  BSYNC B1 ;  /* 0x0000000000017941 */ /* 0x000fea0003800000 */
.L_x_3962:
[----:B------:R-:W-:Y:S04]  /*12000*/  BSSY B1, `(.L_x_3964) ;  /* 0x0000017000017945 */ /* 0x000fe80003800000 */
[----:B------:R-:W-:Y:S05]  /*12010*/  @P0 BRA `(.L_x_3965) ;  /* 0x0000000000540947 */ /* 0x000fea0003800000 */
[----:B------:R-:W-:Y:S01]  /*12020*/  IADD3 R17, P0, R20, 0x20, RZ ;  /* 0x0000002014117810 */ /* 0x000fe20007f1e0ff */
[C---:B------:R-:W-:Y:S01]  /*12030*/  VIADD R2, R19.reuse, 0x40 ;  /* 0x0000004013027836 */ /* 0x040fe20000000000 */
[----:B------:R-:W-:Y:S01]  /*12040*/  ULDC UR4, c[0x0][0xa8c] ;  /* 0x0002a30000047ab9 */ /* 0x000fe20000000800 */
[----:B------:R-:W-:Y:S01]  /*12050*/  ULDC.64 UR6, c[0x0][0xad8] ;  /* 0x0002b60000067ab9 */ /* 0x000fe20000000a00 */
[----:B0-----:R-:W-:Y:S01]  /*12060*/  IMAD.MOV.U32 R3, RZ, RZ, R65 ;  /* 0x000000ffff037224 */ /* 0x001fe200078e0041 */
[C---:B------:R-:W-:Y:S01]  /*12070*/  ISETP.GE.AND P3, PT, R19.reuse, UR4, PT ;  /* 0x0000000413007c0c */ /* 0x040fe2000bf66270 */
        /* <DEDUP_REMOVED lines=15> */
.L_x_3965:
[----:B------:R-:W-:Y:S05]  /*12170*/  BSYNC B1 ;  /* 0x0000000000017941 */ /* 0x000fea0003800000 */
.L_x_3964:
        /* <DEDUP_REMOVED lines=23> */
.L_x_3967:
[----:B------:R-:W-:Y:S05]  /*122f0*/  BSYNC B1 ;  /* 0x0000000000017941 */ /* 0x000fea0003800000 */
.L_x_3966:
[----:B------:R-:W-:Y:S05]  /*12300*/  @P2 BRA `(.L_x_3968) ;  /* 0x0000000c00302947 */ /* 0x000fea0003800000 */
[----:B---3-5:R-:W-:Y:S01]  /*12310*/  IADD3 R13, P0, R20, 0x60, RZ ;  /* 0x00000060140d7810 */ /* 0x028fe20007f1e0ff */
[----:B------:R-:W-:Y:S01]  /*12320*/  ULDC.64 UR4, c[0x0][0xad8] ;  /* 0x0002b60000047ab9 */ /* 0x000fe20000000a00 */
[----:B------:R-:W-:Y:S01]  /*12330*/  IMAD.MOV.U32 R2, RZ, RZ, R60 ;  /* 0x000000ffff027224 */ /* 0x000fe200078e003c */
[----:B------:R-:W-:Y:S01]  /*12340*/  ULDC.64 UR6, c[0x0][0xa80] ;  /* 0x0002a00000067ab9 */ /* 0x000fe20000000a00 */
[----:B0-----:R-:W-:Y:S02]  /*12350*/  IMAD.MOV.U32 R3, RZ, RZ, R65 ;  /* 0x000000ffff037224 */ /* 0x001fe400078e0041 */
[----:B------:R-:W-:Y:S02]  /*12360*/  IMAD.X R20, RZ, RZ, R21, P0 ;  /* 0x000000ffff147224 */ /* 0x000fe400000e0615 */
[----:B------:R-:W-:Y:S02]  /*12370*/  VIADD R0, R19, 0x40 ;  /* 0x0000004013007836 */ /* 0x000fe40000000000 */
[----:B------:R-:W-:-:S02]  /*12380*/  IMAD R20, R20, UR4, RZ ;  /* 0x0000000414147c24 */ /* 0x000fc4000f8e02ff */
[----:B------:R-:W-:Y:S01]  /*12390*/  IMAD.WIDE.U32 R2, R13, UR4, R2 ;  /* 0x000000040d027c25 */ /* 0x000fe2000f8e0002 */
[----:B------:R-:W-:Y:S02]  /*123a0*/  ULDC UR4, c[0x0][0xa8c] ;  /* 0x0002a30000047ab9 */ /* 0x000fe40000000800 */
[----:B------:R-:W-:Y:S01]  /*123b0*/  ISETP.GE.AND P1, PT, R19, UR4, PT ;  /* 0x0000000413007c0c */ /* 0x000fe2000bf26270 */
[----:B------:R-:W-:Y:S01]  /*123c0*/  IMAD R13, R13, UR5, R20 ;  /* 0x000000050d0d7c24 */ /* 0x000fe2000f8e0214 */
[----:B------:R-:W-:Y:S01]  /*123d0*/  ISETP.GE.AND P2, PT, R0, UR4, PT ;  /* 0x0000000400007c0c */ /* 0x000fe2000bf46270 */
[----:B------:R-:W-:Y:S01]  /*123e0*/  VIADD R0, R19, 0x80 ;  /* 0x0000008013007836 */ /* 0x000fe20000000000 */
[----:B------:R-:W-:Y:S01]  /*123f0*/  LEA R12, P0, R2, UR6, 0x1 ;  /* 0x00000006020c7c11 */ /* 0x000fe2000f8008ff */
[----:B------:R-:W-:-:S05]  /*12400*/  IMAD.IADD R3, R3, 0x1, R13 ;  /* 0x0000000103037824 */ /* 0x000fca00078e020d */
[----:B------:R-:W-:Y:S02]  /*12410*/  LEA.HI.X R13, R2, UR7, R3, 0x1, P0 ;  /* 0x00000007020d7c11 */ /* 0x000fe400080f0c03 */
[----:B------:R-:W-:-:S03]  /*12420*/  ISETP.GE.AND P0, PT, R0, UR4, PT ;  /* 0x0000000400007c0c */ /* 0x000fc6000bf06270 */
[----:B------:R4:W-:Y:S04]  /*12430*/  @!P1 STG.E.128 desc[UR48][R12.64], R4 ;  /* 0x000000040c009986 */ /* 0x0009e8000c101d30 */
[----:B------:R4:W-:Y:S06]  /*12440*/  @!P2 STG.E.128 desc[UR48][R12.64+0x80], R8 ;  /* 0x000080080c00a986 */ /* 0x0009ec000c101d30 */
[----:B------:R-:W-:Y:S05]  /*12450*/  @P0 BRA `(.L_x_3968) ;  /* 0x0000000800dc0947 */ /* 0x000fea0003800000 */
[----:B------:R0:W-:Y:S01]  /*12460*/  STG.E.128 desc[UR48][R12.64+0x100], R24 ;  /* 0x000100180c007986 */ /* 0x0001e2000c101d30 */
[----:B------:R-:W-:Y:S05]  /*12470*/  BRA `(.L_x_3968) ;  /* 0x0000000800d47947 */ /* 0x000fea0003800000 */
.L_x_3960:
        /* <DEDUP_REMOVED lines=27> */
.L_x_3969:
        /* <DEDUP_REMOVED lines=31> */
.L_x_3971:
[----:B------:R-:W-:Y:S05]  /*12820*/  BSYNC B1 ;  /* 0x0000000000017941 */ /* 0x000fea0003800000 */
.L_x_3970:
[----:B------:R-:W-:Y:S01]  /*12830*/  ULDC.64 UR4, c[0x0][0xaa0] ;  /* 0x0002a80000047ab9 */ /* 0x000fe20000000a00 */
[----:B-1----:R-:W-:Y:S01]  /*12840*/  IMAD.MOV.U32 R2, RZ, RZ, R19 ;  /* 0x000000ffff027224 */ /* 0x002fe200078e0013 */
[----:B------:R-:W-:Y:S01]  /*12850*/  ULDC.64 UR10, c[0x0][0xae0] ;  /* 0x0002b800000a7ab9 */ /* 0x000fe20000000a00 */
[----:B0-----:R-:W-:Y:S01]  /*12860*/  IMAD.MOV.U32 R3, RZ, RZ, R8 ;  /* 0x000000ffff037224 */ /* 0x001fe200078e0008 */
[----:B------:R-:W-:Y:S01]  /*12870*/  BSSY B1, `(.L_x_3972) ;  /* 0x000002f000017945 */ /* 0x000fe20003800000 */
[----:B------:R-:W-:Y:S02]  /*12880*/  IMAD R4, R6, UR4, RZ ;  /* 0x0000000406047c24 */ /* 0x000fe4000f8e02ff */
        /* <DEDUP_REMOVED lines=8> */
[C---:B------:R-:W-:Y:S01]  /*12910*/  VIADD R0, R22.reuse, 0x20 ;  /* 0x0000002016007836 */ /* 0x040fe20000000000 */
[----:B------:R-:W-:Y:S01]  /*12920*/  ISETP.GE.AND P3, PT, R22, R5, PT ;  /* 0x000000051600720c */ /* 0x000fe20003f66270 */
[----:B------:R-:W-:Y:S01]  /*12930*/  IMAD.WIDE.U32 R2, R7, UR43, R2 ;  /* 0x0000002b07027c25 */ /* 0x000fe2000f8e0002 */
[----:B------:R-:W-:-:S02]  /*12940*/  SHF.R.S32.HI R7, RZ, 0x1f, R22 ;  /* 0x0000001fff077819 */ /* 0x000fc40000011416 */
        /* <DEDUP_REMOVED lines=10> */
[----:B------:R-:W-:-:S04]  /*129f0*/  IMAD.WIDE.U32 R4, R9, UR8, R2 ;  /* 0x0000000809047c25 */ /* 0x000fc8000f8e0002 */
        /* <DEDUP_REMOVED lines=22> */
.L_x_3973:
[----:B------:R-:W-:Y:S05]  /*12b60*/  BSYNC B1 ;  /* 0x0000000000017941 */ /* 0x000fea0003800000 */
.L_x_3972:
[----:B------:R-:W-:Y:S04]  /*12b70*/  BSSY B1, `(.L_x_3974) ;  /* 0x0000017000017945 */ /* 0x000fe80003800000 */
[----:B------:R-:W-:Y:S05]  /*12b80*/  @P2 BRA `(.L_x_3975) ;  /* 0x0000000000542947 */ /* 0x000fea0003800000 */
[----:B0-----:R-:W-:Y:S01]  /*12b90*/  IADD3 R9, P2, R6, 0x20, RZ ;  /* 0x0000002006097810 */ /* 0x001fe20007f5e0ff */
[C---:B------:R-:W-:Y:S01]  /*12ba0*/  VIADD R2, R19.reuse, 0x40 ;  /* 0x0000004013027836 */ /* 0x040fe20000000000 */
[----:B------:R-:W-:Y:S01]  /*12bb0*/  ULDC UR4, c[0x0][0xa8c] ;  /* 0x0002a30000047ab9 */ /* 0x000fe20000000800 */
[----:B------:R-:W-:Y:S01]  /*12bc0*/  ULDC.64 UR6, c[0x0][0xad8] ;  /* 0x0002b60000067ab9 */ /* 0x000fe20000000a00 */
[----:B------:R-:W-:Y:S01]  /*12bd0*/  IMAD.MOV.U32 R3, RZ, RZ, R11 ;  /* 0x000000ffff037224 */ /* 0x000fe200078e000b */
        /* <DEDUP_REMOVED lines=16> */
.L_x_3975:
[----:B------:R-:W-:Y:S05]  /*12ce0*/  BSYNC B1 ;  /* 0x0000000000017941 */ /* 0x000fea0003800000 */
.L_x_3974:
[----:B------:R-:W-:Y:S04]  /*12cf0*/  BSSY B1, `(.L_x_3976) ;  /* 0x0000017000017945 */ /* 0x000fe80003800000 */
[----:B------:R-:W-:Y:S05]  /*12d00*/  @P1 BRA `(.L_x_3977) ;  /* 0x0000000000541947 */ /* 0x000fea0003800000 */
[----:B01----:R-:W-:Y:S01]  /*12d10*/  IADD3 R9, P1, R6, 0x40, RZ ;  /* 0x0000004006097810 */ /* 0x003fe20007f3e0ff */
        /* <DEDUP_REMOVED lines=20> */
.L_x_3977:
[----:B------:R-:W-:Y:S05]  /*12e60*/  BSYNC B1 ;  /* 0x0000000000017941 */ /* 0x000fea0003800000 */
.L_x_3976:
        /* <DEDUP_REMOVED lines=22> */
.L_x_3968:
[----:B------:R-:W-:Y:S05]  /*12fd0*/  BSYNC B0 ;  /* 0x0000000000007941 */ /* 0x000fea0003800000 */
.L_x_3959:
[----:B------:R-:W-:Y:S02]  /*12fe0*/  ULDC UR4, c[0x0][0xc14] ;  /* 0x0003050000047ab9 */ /* 0x000fe40000000800 */
[----:B------:R-:W-:-:S06]  /*12ff0*/  UISETP.GE.AND UP0, UPT, UR47, UR4, UPT ;  /* 0x000000042f00728c */ /* 0x000fcc000bf06270 */
[----:B------:R-:W-:-:S13]  /*13000*/  PLOP3.LUT P0, PT, PT, PT, UP0, 0x80, 0x0 ;  /* 0x000000000000781c */ /* 0x000fda0003f0f008 */
[----:B------:R-:W-:Y:S05]  /*13010*/  @!P0 BRA `(.L_x_3978) ;  /* 0xfffffedc005c8947 */ /* 0x000fea000383ffff */
[----:B------:R-:W-:Y:S05]  /*13020*/  EXIT ;  /* 0x000000000000794d */ /* 0x000fea0003800000 */
.L_x_3873:
        /* <DEDUP_REMOVED lines=22> */
.L_x_3979:
        /* <DEDUP_REMOVED lines=41> */
.L_x_3985:
        /* <DEDUP_REMOVED lines=14> */
.L_x_3984:
[----:B------:R-:W-:Y:S05]  /*13500*/  BSYNC B0 ;  /* 0x0000000000007941 */ /* 0x000fea0003800000 */
.L_x_3983:
        /* <DEDUP_REMOVED lines=22> */
.L_x_3981:
        /* <DEDUP_REMOVED lines=25> */
.L_x_3986:
        /* <DEDUP_REMOVED lines=58> */
.L_x_3982:
[----:B------:R0:W-:Y:S01]  /*13ba0*/  STL [R1+0x10], R0 ;  /* 0x0000100001007387 */ /* 0x0001e20000100800 */
[----:B------:R-:W-:-:S03]  /*13bb0*/  UMOV UR38, URZ ;  /* 0x0000003f00267c82 */ /* 0x000fc60008000000 */
[----:B------:R0:W-:Y:S02]  /*13bc0*/  STL [R1+0x14], RZ ;  /* 0x000014ff01007387 */ /* 0x0001e40000100800 */
.L_x_3987:
        /* <DEDUP_REMOVED lines=11> */
.L_x_3980:
[----:B------:R-:W-:Y:S01]  /*13c80*/  ULDC UR4, c[0x0][0xc14] ;  /* 0x0003050000047ab9 */ /* 0x000fe20000000800 */
[----:B------:R2:W-:Y:S01]  /*13c90*/  STL [R1+0x30], RZ ;  /* 0x000030ff01007387 */ /* 0x0005e20000100800 */
[----:B------:R-:W-:Y:S01]  /*13ca0*/  UISETP.GE.AND UP0, UPT, UR45, UR4, UPT ;  /* 0x000000042d00728c */ /* 0x000fe2000bf06270 */
[----:B------:R-:W-:Y:S02]  /*13cb0*/  IMAD.MOV.U32 R19, RZ, RZ, 0x1 ;  /* 0x00000001ff137424 */ /* 0x000fe400078e00ff */
[----:B------:R-:W-:-:S03]  /*13cc0*/  IMAD.MOV.U32 R18, RZ, RZ, RZ ;  /* 0x000000ffff127224 */ /* 0x000fc600078e00ff */
[----:B------:R-:W-:-:S13]  /*13cd0*/  PLOP3.LUT P0, PT, PT, PT, UP0, 0x80, 0x0 ;  /* 0x000000000000781c */ /* 0x000fda0003f0f008 */
[----:B--2---:R-:W-:Y:S05]  /*13ce0*/  @P0 BRA `(.L_x_3988) ;  /* 0x00000048002c0947 */ /* 0x004fea0003800000 */
[----:B0-----:R-:W0:Y:S01]  /*13cf0*/  S2R R6, SR_TID.X ;  /* 0x0000000000067919 */ /* 0x001e220000002100 */
[----:B------:R-:W-:Y:S01]  /*13d00*/  IMAD.MOV.U32 R19, RZ, RZ, 0x1 ;  /* 0x00000001ff137424 */ /* 0x000fe200078e00ff */
[----:B------:R-:W-:Y:S01]  /*13d10*/  ULDC UR43, c[0x0][0xc] ;  /* 0x00000300002b7ab9 */ /* 0x000fe20000000800 */
[----:B------:R-:W-:Y:S01]  /*13d20*/  IMAD.MOV.U32 R18, RZ, RZ, RZ ;  /* 0x000000ffff127224 */ /* 0x000fe200078e00ff */
[----:B------:R-:W1:Y:S01]  /*13d30*/  S2R R2, SR_TID.X ;  /* 0x0000000000027919 */ /* 0x000e620000002100 */
[----:B------:R-:W-:Y:S02]  /*13d40*/  ULOP3.LUT UR42, UR40, 0x1, URZ, 0xfc, !UPT ;  /* 0x00000001282a7892 */ /* 0x000fe4000f8efc3f */
[----:B------:R-:W-:Y:S01]  /*13d50*/  ULOP3.LUT UR44, UR40, 0x2, URZ, 0xfc, !UPT ;  /* 0x00000002282c7892 */ /* 0x000fe2000f8efc3f */
[----:B------:R-:W-:Y:S01]  /*13d60*/  ULDC.64 UR46, c[0x0][0x198] ;  /* 0x00006600002e7ab9 */ /* 0x000fe20000000a00 */
[----:B0-----:R-:W-:Y:S01]  /*13d70*/  IMAD.SHL.U32 R16, R6, 0x40, RZ ;  /* 0x0000004006107824 */ /* 0x001fe200078e00ff */
[----:B------:R-:W-:-:S02]  /*13d80*/  SHF.R.U32.HI R0, RZ, 0x1, R6 ;  /* 0x00000001ff007819 */ /* 0x000fc40000011606 */
[----:B------:R-:W-:Y:S02]  /*13d90*/  R2P PR, R6, 0x6 ;  /* 0x0000000606007804 */ /* 0x000fe40000000000 */
[----:B-1----:R-:W-:Y:S01]  /*13da0*/  LOP3.LUT R4, R2, 0x7f, RZ, 0xc0, !PT ;  /* 0x0000007f02047812 */ /* 0x002fe200078ec0ff */
[----:B------:R-:W-:Y:S01]  /*13db0*/  IMAD.SHL.U32 R2, R6, 0x80, RZ ;  /* 0x0000008006027824 */ /* 0x000fe200078e00ff */
[----:B------:R-:W-:-:S03]  /*13dc0*/  LOP3.LUT R3, R16, 0x180, RZ, 0xc0, !PT ;  /* 0x0000018010037812 */ /* 0x000fc600078ec0ff */
[----:B------:R-:W-:Y:S01]  /*13dd0*/  IMAD.SHL.U32 R5, R4, 0x40, RZ ;  /* 0x0000004004057824 */ /* 0x000fe200078e00ff */
[----:B------:R-:W-:Y:S01]  /*13de0*/  LOP3.LUT R0, R3, 0x30, R0, 0xf8, !PT ;  /* 0x0000003003007812 */ /* 0x000fe200078ef800 */
[----:B------:R-:W-:Y:S01]  /*13df0*/  IMAD.SHL.U32 R4, R6, 0x10, RZ ;  /* 0x0000001006047824 */ /* 0x000fe200078e00ff */
[C---:B------:R-:W-:Y:S02]  /*13e00*/  LOP3.LUT R3, R2.reuse, 0x380, RZ, 0xc0, !PT ;  /* 0x0000038002037812 */ /* 0x040fe400078ec0ff */
[----:B------:R-:W-:Y:S02]  /*13e10*/  LOP3.LUT R2, R2, 0x400, RZ, 0xc0, !PT ;  /* 0x0000040002027812 */ /* 0x000fe400078ec0ff */
[----:B------:R-:W-:Y:S02]  /*13e20*/  LOP3.LUT R3, R3, 0x10, R6, 0xf8, !PT ;  /* 0x0000001003037812 */ /* 0x000fe400078ef806 */
[----:B------:R-:W-:Y:S02]  /*13e30*/  LOP3.LUT R2, R2, 0x1800, R5, 0xf8, !PT ;  /* 0x0000180002027812 */ /* 0x000fe400078ef805 */
[----:B------:R-:W-:Y:S01]  /*13e40*/  LOP3.LUT R5, R3, 0x70, R4, 0x78, !PT ;  /* 0x0000007003057812 */ /* 0x000fe200078e7804 */
[----:B------:R-:W-:-:S03]  /*13e50*/  IMAD.SHL.U32 R3, R6, 0x8, RZ ;  /* 0x0000000806037824 */ /* 0x000fc600078e00ff */
[----:B------:R-:W-:Y:S02]  /*13e60*/  LOP3.LUT R7, R2, R5, RZ, 0xfc, !PT ;  /* 0x0000000502077212 */ /* 0x000fe400078efcff */
[----:B------:R-:W-:Y:S01]  /*13e70*/  LOP3.LUT R3, R0, 0x30, R3, 0x78, !PT ;  /* 0x0000003000037812 */ /* 0x000fe200078e7803 */
[----:B------:R-:W-:Y:S02]  /*13e80*/  IMAD.MOV.U32 R0, RZ, RZ, 0x20 ;  /* 0x00000020ff007424 */ /* 0x000fe400078e00ff */
[C---:B------:R-:W-:Y:S01]  /*13e90*/  VIADD R6, R7.reuse, 0x40 ;  /* 0x0000004007067836 */ /* 0x040fe20000000000 */
[----:B------:R-:W-:Y:S01]  /*13ea0*/  STL [R1], R7 ;  /* 0x0000000701007387 */ /* 0x000fe20000100800 */
[----:B------:R-:W-:Y:S01]  /*13eb0*/  @P2 VIADD R6, R7, 0xffffffc0 ;  /* 0xffffffc007062836 */ /* 0x000fe20000000000 */
[----:B------:R-:W-:Y:S02]  /*13ec0*/  SEL R0, R0, 0xffffffe0, !P1 ;  /* 0xffffffe000007807 */ /* 0x000fe40004800000 */
[----:B------:R-:W-:-:S02]  /*13ed0*/  LOP3.LUT R16, R3, 0x640, R16, 0xf8, !PT ;  /* 0x0000064003107812 */ /* 0x000fc400078ef810 */
[----:B------:R-:W-:Y:S01]  /*13ee0*/  STL [R1+0x1c], R6 ;  /* 0x00001c0601007387 */ /* 0x000fe20000100800 */
[----:B------:R-:W-:Y:S01]  /*13ef0*/  IMAD.IADD R2, R0, 0x1, R7 ;  /* 0x0000000100027824 */ /* 0x000fe200078e0207 */
[----:B------:R-:W-:Y:S01]  /*13f00*/  LOP3.LUT R3, R16, 0x2800, RZ, 0xfc, !PT ;  /* 0x0000280010037812 */ /* 0x000fe200078efcff */
[----:B------:R-:W-:Y:S01]  /*13f10*/  IMAD.IADD R0, R0, 0x1, R6 ;  /* 0x0000000100007824 */ /* 0x000fe200078e0206 */
[C---:B------:R-:W-:Y:S02]  /*13f20*/  LOP3.LUT R3, R16.reuse, 0x5000, RZ, 0xfc, !PT ;  /* 0x0000500010037812 */ /* 0x040fe400078efcff */
[----:B------:R0:W-:Y:S04]  /*13f30*/  STL [R1+0x20], R2 ;  /* 0x0000200201007387 */ /* 0x0001e80000100800 */
[----:B------:R1:W-:Y:S04]  /*13f40*/  STL [R1+0x24], R0 ;  /* 0x0000240001007387 */ /* 0x0003e80000100800 */
[----:B------:R2:W-:Y:S01]  /*13f50*/  STL [R1+0x30], RZ ;  /* 0x000030ff01007387 */ /* 0x0005e20000100800 */
[----:B0-----:R-:W-:-:S02]  /*13f60*/  LOP3.LUT R2, R16, 0x4800, RZ, 0xfc, !PT ;  /* 0x0000480010027812 */ /* 0x001fc400078efcff */
[C---:B------:R-:W-:Y:S02]  /*13f70*/  LOP3.LUT R2, R16.reuse, 0x3800, RZ, 0xfc, !PT ;  /* 0x0000380010027812 */ /* 0x040fe400078efcff */
[C---:B-1----:R-:W-:Y:S02]  /*13f80*/  LOP3.LUT R0, R16.reuse, 0x3000, RZ, 0xfc, !PT ;  /* 0x0000300010007812 */ /* 0x042fe400078efcff */
[----:B--2---:R-:W-:-:S07]  /*13f90*/  LOP3.LUT R0, R16, 0x5800, RZ, 0xfc, !PT ;  /* 0x0000580010007812 */ /* 0x004fce00078efcff */
.L_x_4058:
[----:B------:R-:W-:Y:S01]  /*13fa0*/  ULDC.64 UR4, c[0x0][0xa00] ;  /* 0x0002800000047ab9 */ /* 0x000fe20000000a00 */
[----:B------:R-:W-:Y:S01]  /*13fb0*/  ULDC.64 UR6, c[0x0][0xa00] ;  /* 0x0002800000067ab9 */ /* 0x000fe20000000a00 */
[----:B------:R-:W-:Y:S01]  /*13fc0*/  ISETP.NE.U32.AND P0, PT, RZ, UR4, PT ;  /* 0x00000004ff007c0c */ /* 0x000fe2000bf05070 */
[----:B------:R-:W-:Y:S01]  /*13fd0*/  UIMAD.WIDE UR6, UR45, 0x4, UR6 ;  /* 0x000000042d0678a5 */ /* 0x000fe2000f8e0206 */
[----:B-1----:R-:W-:Y:S01]  /*13fe0*/  IMAD.MOV.U32 R0, RZ, RZ, RZ ;  /* 0x000000ffff007224 */ /* 0x002fe200078e00ff */
[----:B------:R-:W-:Y:S01]  /*13ff0*/  ULDC.64 UR10, c[0x0][0xa08] ;  /* 0x00028200000a7ab9 */ /* 0x000fe20000000a00 */
[----:B------:R-:W-:Y:S01]  /*14000*/  ISETP.NE.AND.EX P0, PT, RZ, UR5, PT, P0 ;  /* 0x00000005ff007c0c */ /* 0x000fe2000bf05300 */
[----:B------:R-:W-:Y:S01]  /*14010*/  ULDC.64 UR4, c[0x0][0xa28] ;  /* 0x00028a0000047ab9 */ /* 0x000fe20000000a00 */
[----:B------:R-:W-:Y:S01]  /*14020*/  ULDC.64 UR8, c[0x0][0xa08] ;  /* 0x0002820000087ab9 */ /* 0x000fe20000000a00 */
[----:B------:R-:W-:Y:S01]  /*14030*/  IMAD.U32 R2, RZ, RZ, UR6 ;  /* 0x00000006ff027e24 */ /* 0x000fe2000f8e00ff */
[----:B0-----:R-:W-:Y:S01]  /*14040*/  CS2R R4, SRZ ;  /* 0x0000000000047805 */ /* 0x001fe2000001ff00 */
[----:B------:R-:W-:Y:S01]  /*14050*/  IMAD.U32 R3, RZ, RZ, UR7 ;  /* 0x00000007ff037e24 */ /* 0x000fe2000f8e00ff */
[----:B------:R-:W0:Y:S07]  /*14060*/  LDC R6, c[0x0][0x404] ;  /* 0x00010100ff067b82 */ /* 0x000e2e0000000800 */
[----:B------:R1:W2:Y:S01]  /*14070*/  @P0 LDG.E R0, desc[UR48][R2.64] ;  /* 0x0000003002000981 */ /* 0x0002a2000c1e1900 */
[----:B------:R-:W-:Y:S01]  /*14080*/  UISETP.NE.U32.AND UP0, UPT, UR4, URZ, UPT ;  /* 0x0000003f0400728c */ /* 0x000fe2000bf05070 */
[----:B------:R-:W-:Y:S01]  /*14090*/  ISETP.NE.U32.AND P1, PT, RZ, UR10, PT ;  /* 0x0000000aff007c0c */ /* 0x000fe2000bf25070 */
[----:B------:R-:W-:-:S02]  /*140a0*/  UIMAD.WIDE UR8, UR45, 0x4, UR8 ;  /* 0x000000042d0878a5 */ /* 0x000fc4000f8e0208 */
[----:B------:R-:W-:Y:S01]  /*140b0*/  UISETP.NE.AND.EX UP0, UPT, UR5, URZ, UPT, UP0 ;  /* 0x0000003f0500728c */ /* 0x000fe2000bf05300 */
[----:B------:R-:W-:Y:S01]  /*140c0*/  ISETP.NE.AND.EX P1, PT, RZ, UR11, PT, P1 ;  /* 0x0000000bff007c0c */ /* 0x000fe2000bf25310 */
[----:B------:R-:W-:Y:S02]  /*140d0*/  ULDC.64 UR10, c[0x0][0xa18] ;  /* 0x00028600000a7ab9 */ /* 0x000fe40000000a00 */
[----:B------:R-:W-:Y:S01]  /*140e0*/  UISETP.NE.U32.AND UP1, UPT, UR10, URZ, UPT ;  /* 0x0000003f0a00728c */ /* 0x000fe2000bf25070 */
[----:B-1----:R-:W-:Y:S02]  /*140f0*/  IMAD.U32 R2, RZ, RZ, UR8 ;  /* 0x00000008ff027e24 */ /* 0x002fe4000f8e00ff */
[----:B------:R-:W-:Y:S01]  /*14100*/  IMAD.U32 R3, RZ, RZ, UR9 ;  /* 0x00000009ff037e24 */ /* 0x000fe2000f8e00ff */
[----:B------:R-:W-:-:S03]  /*14110*/  UISETP.NE.AND.EX UP1, UPT, UR11, URZ, UPT, UP1 ;  /* 0x0000003f0b00728c */ /* 0x000fc6000bf25310 */
[----:B------:R-:W-:Y:S01]  /*14120*/  @UP0 ULDC.64 UR4, c[0x0][0xa28] ;  /* 0x00028a0000040ab9 */ /* 0x000fe20000000a00 */
[----:B------:R-:W-:Y:S01]  /*14130*/  PLOP3.LUT P2, PT, PT, PT, UP0, 0x80, 0x0 ;  /* 0x000000000000781c */ /* 0x000fe20003f4f008 */
[----:B------:R-:W-:Y:S01]  /*14140*/  @UP0 UIMAD.WIDE UR4, UR45, 0x4, UR4 ;  /* 0x000000042d0408a5 */ /* 0x000fe2000f8e0204 */
[----:B------:R1:W5:Y:S01]  /*14150*/  @P1 LDG.E R5, desc[UR48][R2.64] ;  /* 0x0000003002051981 */ /* 0x000362000c1e1900 */
[----:B------:R-:W-:-:S04]  /*14160*/  PLOP3.LUT P4, PT, PT, PT, UP1, 0x80, 0x0 ;  /* 0x000000000000781c */ /* 0x000fc80003f8f018 */
[----:B-1----:R-:W-:Y:S02]  /*14170*/  IMAD.U32 R2, RZ, RZ, UR4 ;  /* 0x00000004ff027e24 */ /* 0x002fe4000f8e00ff */
[----:B------:R-:W-:Y:S01]  /*14180*/  IMAD.U32 R3, RZ, RZ, UR5 ;  /* 0x00000005ff037e24 */ /* 0x000fe2000f8e00ff */
[----:B------:R-:W-:Y:S02]  /*14190*/  @UP1 ULDC.64 UR4, c[0x0][0xa18] ;  /* 0x0002860000041ab9 */ /* 0x000fe40000000a00 */
[----:B------:R-:W-:Y:S02]  /*141a0*/  @UP1 UIMAD.WIDE UR4, UR45, 0x4, UR4 ;  /* 0x000000042d0418a5 */ /* 0x000fe4000f8e0204 */
[----:B------:R1:W5:Y:S04]  /*141b0*/  @P2 LDG.E R4, desc[UR48][R2.64] ;  /* 0x0000003002042981 */ /* 0x000368000c1e1900 */
[----:B-1----:R-:W-:-:S02]  /*141c0*/  IMAD.U32 R2, RZ, RZ, UR4 ;  /* 0x00000004ff027e24 */ /* 0x002fc4000f8e00ff */
[----:B------:R-:W-:Y:S01]  /*141d0*/  IMAD.U32 R3, RZ, RZ, UR5 ;  /* 0x00000005ff037e24 */ /* 0x000fe2000f8e00ff */
[----:B------:R-:W-:Y:S02]  /*141e0*/  ULDC.64 UR4, c[0x0][0xa20] ;  /* 0x0002880000047ab9 */ /* 0x000fe40000000a00 */
[----:B------:R-:W-:-:S04]  /*141f0*/  ISETP.NE.U32.AND P3, PT, RZ, UR4, PT ;  /* 0x00000004ff007c0c */ /* 0x000fc8000bf65070 */
[----:B------:R-:W-:Y:S01]  /*14200*/  ISETP.NE.AND.EX P3, PT, RZ, UR5, PT, P3 ;  /* 0x00000005ff007c0c */ /* 0x000fe2000bf65330 */
[----:B--2---:R1:W-:Y:S02]  /*14210*/  STL [R1+0x28], R0 ;  /* 0x0000280001007387 */ /* 0x0043e40000100800 */
[----:B-1----:R-:W1:Y:S02]  /*14220*/  LDC R0, c[0x0][0x288] ;  /* 0x0000a200ff007b82 */ /* 0x002e640000000800 */
[----:B-1----:R1:W5:Y:S06]  /*14230*/  @P4 LDG.E R0, desc[UR48][R2.64] ;  /* 0x0000003002004981 */ /* 0x00236c000c1e1900 */
[----:B-1----:R-:W1:Y:S02]  /*14240*/  LDC.64 R2, c[0x0][0x3f8] ;  /* 0x0000fe00ff027b82 */ /* 0x002e640000000a00 */
[----:B-1----:R-:W-:-:S06]  /*14250*/  ISETP.NE.U32.AND P2, PT, R2, RZ, PT ;  /* 0x000000ff0200720c */ /* 0x002fcc0003f45070 */
[----:B------:R-:W1:Y:S01]  /*14260*/  LDC R2, c[0x0][0x2e0] ;  /* 0x0000b800ff027b82 */ /* 0x000e620000000800 */
[----:B------:R-:W-:-:S04]  /*14270*/  ISETP.NE.AND.EX P2, PT, R3, RZ, PT, P2 ;  /* 0x000000ff0300720c */ /* 0x000fc80003f45320 */
[----:B0-----:R-:W-:-:S05]  /*14280*/  SEL R6, R6, 0x1, P2 ;  /* 0x0000000106067807 */ /* 0x001fca0001000000 */
[----:B-1----:R-:W-:Y:S01]  /*14290*/  IMAD R6, R6, R2, RZ ;  /* 0x0000000206067224 */ /* 0x002fe200078e02ff */
[----:B------:R-:W-:Y:S06]  /*142a0*/  @P4 BRA `(.L_x_3989) ;  /* 0x0000000000184947 */ /* 0x000fec0003800000 */
[----:B------:R-:W-:Y:S05]  /*142b0*/  @!P0 BRA `(.L_x_3989) ;  /* 0x0000000000148947 */ /* 0x000fea0003800000 */
[----:B------:R-:W-:Y:S02]  /*142c0*/  IMAD.U32 R2, RZ, RZ, UR6 ;  /* 0x00000006ff027e24 */ /* 0x000fe4000f8e00ff */
[----:B------:R-:W-:-:S05]  /*142d0*/  IMAD.U32 R3, RZ, RZ, UR7 ;  /* 0x00000007ff037e24 */ /* 0x000fca000f8e00ff */
[----:B-----5:R-:W2:Y:S04]  /*142e0*/  LDG.E R0, desc[UR48][R2.64] ;  /* 0x0000003002007981 */ /* 0x020ea8000c1e1900 */
[----:B------:R-:W2:Y:S02]  /*142f0*/  LDG.E R2, desc[UR48][R2.64+0x4] ;  /* 0x0000043002027981 */ /* 0x000ea4000c1e1900 */
[----:B--2---:R-:W-:-:S07]  /*14300*/  IMAD.IADD R0, R2, 0x1, -R0 ;  /* 0x0000000102007824 */ /* 0x004fce00078e0a00 */
.L_x_3989:
[----:B-----5:R-:W-:-:S05]  /*14310*/  IMAD.IADD R2, R5, 0x1, R4 ;  /* 0x0000000105027824 */ /* 0x020fca00078e0204 */
[----:B------:R0:W-:Y:S01]  /*14320*/  STL [R1+0x8], R2 ;  /* 0x0000080201007387 */ /* 0x0001e20000100800 */
[----:B------:R-:W-:Y:S05]  /*14330*/  @!P3 BRA `(.L_x_3990) ;  /* 0x000000000018b947 */ /* 0x000fea0003800000 */
[----:B------:R-:W-:Y:S02]  /*14340*/  ULDC.64 UR4, c[0x0][0xa20] ;  /* 0x0002880000047ab9 */ /* 0x000fe40000000a00 */
[----:B------:R-:W-:-:S06]  /*14350*/  UIMAD.WIDE UR4, UR45, 0x4, UR4 ;  /* 0x000000042d0478a5 */ /* 0x000fcc000f8e0204 */
[----:B------:R-:W-:Y:S02]  /*14360*/  IMAD.U32 R6, RZ, RZ, UR4 ;  /* 0x00000004ff067e24 */ /* 0x000fe4000f8e00ff */
[----:B------:R-:W-:-:S05]  /*14370*/  IMAD.U32 R7, RZ, RZ, UR5 ;  /* 0x00000005ff077e24 */ /* 0x000fca000f8e00ff */
[----:B------:R1:W5:Y:S01]  /*14380*/  LDG.E R6, desc[UR48][R6.64] ;  /* 0x0000003006067981 */ /* 0x000362000c1e1900 */
[----:B------:R-:W-:Y:S05]  /*14390*/  BRA `(.L_x_3991) ;  /* 0x0000000000187947 */ /* 0x000fea0003800000 */
.L_x_3990:
[----:B------:R-:W-:Y:S05]  /*143a0*/  @!P1 BRA `(.L_x_3991) ;  /* 0x0000000000149947 */ /* 0x000fea0003800000 */
[----:B0-----:R-:W-:Y:S02]  /*143b0*/  IMAD.U32 R2, RZ, RZ, UR8 ;  /* 0x00000008ff027e24 */ /* 0x001fe4000f8e00ff */
[----:B------:R-:W-:-:S05]  /*143c0*/  IMAD.U32 R3, RZ, RZ, UR9 ;  /* 0x00000009ff037e24 */ /* 0x000fca000f8e00ff */
[----:B------:R-:W2:Y:S04]  /*143d0*/  LDG.E R6, desc[UR48][R2.64] ;  /* 0x0000003002067981 */ /* 0x000ea8000c1e1900 */
[----:B------:R-:W2:Y:S02]  /*143e0*/  LDG.E R2, desc[UR48][R2.64+0x4] ;  /* 0x0000043002027981 */ /* 0x000ea4000c1e1900 */
[----:B--2---:R-:W-:-:S07]  /*143f0*/  IMAD.IADD R6, R2, 0x1, -R6 ;  /* 0x0000000102067824 */ /* 0x004fce00078e0a06 */
.L_x_3991:
[----:B------:R-:W1:Y:S01]  /*14400*/  LDL R9, [R1+0x14] ;  /* 0x0000140001097983 */ /* 0x000e620000100800 */
[----:B0-----:R-:W0:Y:S01]  /*14410*/  LDC.64 R2, c[0x0][0x9e0] ;  /* 0x00027800ff027b82 */ /* 0x001e220000000a00 */
[----:B-----5:R-:W-:Y:S01]  /*14420*/  IMAD.IADD R6, R6, 0x1, -R4 ;  /* 0x0000000106067824 */ /* 0x020fe200078e0a04 */
[----:B0-----:R-:W-:Y:S02]  /*14430*/  ISETP.GE.AND P1, PT, R3, 0x1, PT ;  /* 0x000000010300780c */ /* 0x001fe40003f26270 */
[----:B-1----:R-:W-:-:S04]  /*14440*/  LEA R7, R9, 0x80, 0x7 ;  /* 0x0000008009077811 */ /* 0x002fc800078e38ff */
        /* <DEDUP_REMOVED lines=13> */
.L_x_3993:
[----:B------:R-:W-:-:S13]  /*14520*/  ISETP.NE.AND P0, PT, R3, 0x1, PT ;  /* 0x000000010300780c */ /* 0x000fda0003f05270 */
[----:B------:R-:W0:Y:S02]  /*14530*/  @P0 LDC.64 R4, c[0x0][0x9e8] ;  /* 0x00027a00ff040b82 */ /* 0x000e240000000a00 */
[----:B0-----:R-:W-:-:S05]  /*14540*/  @P0 IMAD.HI.U32 R4, R8, R4, RZ ;  /* 0x0000000408040227 */ /* 0x001fca00078e00ff */
[----:B------:R-:W-:-:S07]  /*14550*/  @P0 SHF.R.U32.HI R8, RZ, R5, R4 ;  /* 0x00000005ff080219 */ /* 0x000fce0000011604 */
.L_x_3994:
[----:B------:R-:W-:-:S05]  /*14560*/  IMAD R8, R8, R3, R3 ;  /* 0x0000000308087224 */ /* 0x000fca00078e0203 */
[----:B------:R-:W-:-:S07]  /*14570*/  VIMNMX R2, R2, R8, PT ;  /* 0x0000000802027248 */ /* 0x000fce0003fe0100 */
.L_x_3992:
        /* <DEDUP_REMOVED lines=12> */
[----:B------:R-:W-:-:S04]  /*14640*/  VIADD R0, R2, -UR4 ;  /* 0x8000000402007c36 */ /* 0x000fc80008000000 */
[----:B------:R0:W-:Y:S01]  /*14650*/  STL [R1+0x18], R7 ;  /* 0x0000180701007387 */ /* 0x0001e20000100800 */
        /* <DEDUP_REMOVED lines=10> */
.L_x_3996:
[----:B------:R-:W-:-:S13]  /*14700*/  ISETP.NE.AND P0, PT, R3, 0x1, PT ;  /* 0x000000010300780c */ /* 0x000fda0003f05270 */
[----:B------:R-:W1:Y:S02]  /*14710*/  @P0 LDC.64 R4, c[0x0][0x9e8] ;  /* 0x00027a00ff040b82 */ /* 0x000e640000000a00 */
[----:B-1----:R-:W-:-:S05]  /*14720*/  @P0 IMAD.HI.U32 R4, R2, R4, RZ ;  /* 0x0000000402040227 */ /* 0x002fca00078e00ff */
[----:B------:R-:W-:-:S07]  /*14730*/  @P0 SHF.R.U32.HI R2, RZ, R5, R4 ;  /* 0x00000005ff020219 */ /* 0x000fce0000011604 */
.L_x_3997:
[----:B------:R-:W-:-:S05]  /*14740*/  IMAD R2, R2, R3, RZ ;  /* 0x0000000302027224 */ /* 0x000fca00078e02ff */
[----:B------:R-:W-:-:S07]  /*14750*/  VIMNMX R0, R0, R2, !PT ;  /* 0x0000000200007248 */ /* 0x000fce0007fe0100 */
.L_x_3995:
        /* <DEDUP_REMOVED lines=12> */
[----:B------:R-:W1:Y:S01]  /*14820*/  S2R R3, SR_LANEID ;  /* 0x0000000000037919 */ /* 0x000e620000000000 */
[----:B------:R-:W-:Y:S02]  /*14830*/  VOTEU.ANY UR4, UPT, PT ;  /* 0x0000000000047886 */ /* 0x000fe400038e0100 */
[----:B------:R-:W1:Y:S08]  /*14840*/  FLO.U32 R0, UR4 ;  /* 0x0000000400007d00 */ /* 0x000e7000080e0000 */
[----:B------:R-:W2:Y:S01]  /*14850*/  POPC R4, UR4 ;  /* 0x0000000400047d09 */ /* 0x000ea20008000000 */
[----:B-1----:R-:W-:-:S02]  /*14860*/  ISETP.EQ.U32.AND P0, PT, R0, R3, PT ;  /* 0x000000030000720c */ /* 0x002fc40003f02070 */
[----:B------:R-:W2:Y:S11]  /*14870*/  LDC.64 R2, c[0x0][0xc38] ;  /* 0x00030e00ff027b82 */ /* 0x000eb60000000a00 */
[----:B--2---:R-:W2:Y:S01]  /*14880*/  @P0 ATOMG.E.ADD.STRONG.GPU PT, R3, desc[UR48][R2.64], R4 ;  /* 0x00000004020309a8 */ /* 0x004ea200081ee1f0 */
[----:B------:R-:W1:Y:S02]  /*14890*/  S2R R5, SR_LTMASK ;  /* 0x0000000000057919 */ /* 0x000e640000003900 */
[----:B-1----:R-:W-:-:S06]  /*148a0*/  LOP3.LUT R5, R5, UR4, RZ, 0xc0, !PT ;  /* 0x0000000405057c12 */ /* 0x002fcc000f8ec0ff */
[----:B------:R-:W1:Y:S01]  /*148b0*/  POPC R5, R5 ;  /* 0x0000000500057309 */ /* 0x000e620000000000 */
[----:B--2---:R-:W1:Y:S02]  /*148c0*/  SHFL.IDX PT, R0, R3, R0, 0x1f ;  /* 0x00001f0003007589 */ /* 0x004e6400000e0000 */
[----:B-1----:R-:W-:-:S05]  /*148d0*/  IADD3 R0, R0, UR43, R5 ;  /* 0x0000002b00007c10 */ /* 0x002fca000fffe005 */
[----:B------:R1:W-:Y:S01]  /*148e0*/  STL [R1+0x10], R0 ;  /* 0x0000100001007387 */ /* 0x0003e20000100800 */
[----:B------:R-:W-:Y:S05]  /*148f0*/  BRA `(.L_x_4000) ;  /* 0x0000003000047947 */ /* 0x000fea0003800000 */
.L_x_3999:
        /* <DEDUP_REMOVED lines=15> */
[----:B0-----:R-:W-:-:S02]  /*149f0*/  IMAD.U32 R7, RZ, RZ, UR9 ;  /* 0x00000009ff077e24 */ /* 0x001fc4000f8e00ff */
[----:B------:R-:W-:Y:S02]  /*14a00*/  IMAD.U32 R10, RZ, RZ, UR4 ;  /* 0x00000004ff0a7e24 */ /* 0x000fe4000f8e00ff */
[----:B------:R-:W-:Y:S02]  /*14a10*/  IMAD.U32 R11, RZ, RZ, UR5 ;  /* 0x00000005ff0b7e24 */ /* 0x000fe4000f8e00ff */
[----:B------:R-:W-:Y:S02]  /*14a20*/  IMAD.MOV.U32 R8, RZ, RZ, 0x70 ;  /* 0x00000070ff087424 */ /* 0x000fe400078e00ff */
[----:B------:R-:W-:Y:S02]  /*14a30*/  IMAD.MOV.U32 R12, RZ, RZ, 0x1 ;  /* 0x00000001ff0c7424 */ /* 0x000fe400078e00ff */
[----:B------:R-:W-:-:S07]  /*14a40*/  IMAD.MOV.U32 R13, RZ, RZ, RZ ;  /* 0x000000ffff0d7224 */ /* 0x000fce00078e00ff */
[----:B------:R-:W-:-:S07]  /*14a50*/  LEPC R20, `(.L_x_4001) ;  /* 0x000000001014794e */ /* 0x000fce0000000000 */
[----:B-1----:R-:W-:Y:S05]  /*14a60*/  CALL.ABS.NOINC R2 ;  /* 0x0000000002007343 */ /* 0x002fea0003c00000 */
.L_x_4001:
        /* <DEDUP_REMOVED lines=24> */
.L_x_4002:
        /* <DEDUP_REMOVED lines=20> */
.L_x_4003:
        /* <DEDUP_REMOVED lines=18> */
.L_x_4004:
[----:B------:R-:W2:Y:S01]  /*14e50*/  LDC R0, c[0x0][0x428] ;  /* 0x00010a00ff007b82 */ /* 0x000ea20000000800 */
[----:B------:R-:W-:Y:S01]  /*14e60*/  ULDC.64 UR4, c[0x0][0x9f8] ;  /* 0x00027e0000047ab9 */ /* 0x000fe20000000a00 */
[----:B------:R-:W3:Y:S01]  /*14e70*/  LDL.LU R6, [R1+0x28] ;  /* 0x0000280001067983 */ /* 0x000ee20000300800 */
[----:B------:R-:W-:Y:S01]  /*14e80*/  IMAD.U32 R17, RZ, RZ, UR38 ;  /* 0x00000026ff117e24 */ /* 0x000fe2000f8e00ff */
[----:B------:R-:W-:Y:S01]  /*14e90*/  ULDC.64 UR6, c[0x0][0xa08] ;  /* 0x0002820000067ab9 */ /* 0x000fe20000000a00 */
[----:B--2---:R-:W-:Y:S01]  /*14ea0*/  ISETP.NE.AND P0, PT, R0, 0x1, PT ;  /* 0x000000010000780c */ /* 0x004fe20003f05270 */
[----:B------:R-:W-:Y:S01]  /*14eb0*/  UISETP.NE.U32.AND UP0, UPT, UR4, URZ, UPT ;  /* 0x0000003f0400728c */ /* 0x000fe2000bf05070 */
[----:B------:R-:W3:Y:S01]  /*14ec0*/  LDL.LU R5, [R1+0x14] ;  /* 0x0000140001057983 */ /* 0x000ee20000300800 */
[----:B------:R-:W-:Y:S02]  /*14ed0*/  IMAD.U32 R20, RZ, RZ, UR45 ;  /* 0x0000002dff147e24 */ /* 0x000fe4000f8e00ff */
[----:B------:R-:W-:Y:S01]  /*14ee0*/  UISETP.NE.AND.EX UP0, UPT, UR5, URZ, UPT, UP0 ;  /* 0x0000003f0500728c */ /* 0x000fe2000bf05300 */
[----:B------:R-:W2:Y:S07]  /*14ef0*/  S2R R4, SR_TID.X ;  /* 0x0000000000047919 */ /* 0x000eae0000002100 */
[----:B-1----:R-:W1:Y:S03]  /*14f00*/  @P0 LDC R2, c[0x0][0x42c] ;  /* 0x00010b00ff020b82 */ /* 0x002e660000000800 */
[----:B------:R-:W-:-:S02]  /*14f10*/  @UP0 ULDC.64 UR4, c[0x0][0x9f8] ;  /* 0x00027e0000040ab9 */ /* 0x000fc40000000a00 */
[----:B------:R-:W-:-:S03]  /*14f20*/  @UP0 UIMAD.WIDE UR4, UR45, 0x4, UR4 ;  /* 0x000000042d0408a5 */ /* 0x000fc6000f8e0204 */
[----:B------:R-:W4:Y:S03]  /*14f30*/  @P0 LDC R0, c[0x0][0x430] ;  /* 0x00010c00ff000b82 */ /* 0x000f260000000800 */
[----:B------:R-:W-:Y:S02]  /*14f40*/  IMAD.U32 R3, RZ, RZ, UR5 ;  /* 0x00000005ff037e24 */ /* 0x000fe4000f8e00ff */
[----:B-1----:R-:W-:Y:S01]  /*14f50*/  @P0 IMAD.HI.U32 R2, R2, UR38, RZ ;  /* 0x0000002602020c27 */ /* 0x002fe2000f8e00ff */
[----:B--2---:R-:W-:-:S04]  /*14f60*/  LOP3.LUT R10, R4, 0x7f, RZ, 0xc0, !PT ;  /* 0x0000007f040a7812 */ /* 0x004fc800078ec0ff */
[----:B----4-:R-:W-:Y:S01]  /*14f70*/  @P0 SHF.R.U32.HI R17, RZ, R0, R2 ;  /* 0x00000000ff110219 */ /* 0x010fe20000011602 */
[----:B------:R-:W-:Y:S01]  /*14f80*/  IMAD.U32 R2, RZ, RZ, UR4 ;  /* 0x00000004ff027e24 */ /* 0x000fe2000f8e00ff */
[----:B------:R-:W-:Y:S01]  /*14f90*/  PLOP3.LUT P0, PT, PT, PT, UP0, 0x80, 0x0 ;  /* 0x000000000000781c */ /* 0x000fe20003f0f008 */
[----:B------:R-:W-:-:S12]  /*14fa0*/  ULDC.64 UR4, c[0x0][0xa00] ;  /* 0x0002800000047ab9 */ /* 0x000fd80000000a00 */
[----:B------:R1:W2:Y:S01]  /*14fb0*/  @P0 LDG.E R20, desc[UR48][R2.64] ;  /* 0x0000003002140981 */ /* 0x0002a2000c1e1900 */
        /* <DEDUP_REMOVED lines=9> */
[----:B-1----:R-:W1:Y:S01]  /*15050*/  LDC.64 R2, c[0x0][0x3f8] ;  /* 0x0000fe00ff027b82 */ /* 0x002e620000000a00 */
        /* <DEDUP_REMOVED lines=8> */
[----:B-1----:R-:W-:Y:S01]  /*150e0*/  LOP3.LUT P0, RZ, R2, UR6, RZ, 0xfc, !PT ;  /* 0x0000000602ff7c12 */ /* 0x002fe2000f80fcff */
[----:B------:R-:W-:-:S03]  /*150f0*/  UMOV UR6, 0xffffffff ;  /* 0xffffffff00067882 */ /* 0x000fc60000000000 */
[----:B------:R-:W-:Y:S01]  /*15100*/  LOP3.LUT P0, RZ, R3, UR7, RZ, 0xfc, P0 ;  /* 0x0000000703ff7c12 */ /* 0x000fe2000800fcff */
[----:B---3--:R-:W-:-:S05]  /*15110*/  IMAD R5, R5, 0x80, R6 ;  /* 0x0000008005057824 */ /* 0x008fca00078e0206 */
[----:B------:R-:W-:-:S13]  /*15120*/  R2UR UR37, R5 ;  /* 0x00000000052572ca */ /* 0x000fda00000e0000 */
[----:B------:R-:W-:Y:S01]  /*15130*/  UMOV UR9, UR37 ;  /* 0x0000002500097c82 */ /* 0x000fe20008000000 */
[----:B------:R-:W-:Y:S01]  /*15140*/  UMOV UR13, UR37 ;  /* 0x00000025000d7c82 */ /* 0x000fe20008000000 */
[----:B------:R1:W-:Y:S01]  /*15150*/  @!UP1 UTMAPF.L2.4D [UR36], [UR4] ;  /* 0x00000024040095b8 */ /* 0x0003e20008018000 */
[----:B------:R1:W-:Y:S01]  /*15160*/  @!UP1 UTMAPF.L2.4D [UR8], [UR4] ;  /* 0x00000008040095b8 */ /* 0x0003e20008018000 */
[----:B------:R1:W-:Y:S01]  /*15170*/  @!UP1 UTMAPF.L2.4D [UR12], [UR4] ;  /* 0x0000000c040095b8 */ /* 0x0003e20008018000 */
[----:B--2---:R-:W-:Y:S02]  /*15180*/  SHF.R.S32.HI R21, RZ, 0x1f, R20 ;  /* 0x0000001fff157819 */ /* 0x004fe40000011414 */
[----:B------:R-:W-:Y:S01]  /*15190*/  SEL R0, R20, RZ, !P0 ;  /* 0x000000ff14007207 */ /* 0x000fe20004000000 */
[----:B-1----:R-:W-:Y:S06]  /*151a0*/  BRA.DIV UR6, `(.L_x_4005) ;  /* 0x0000003a06d47947 */ /* 0x002fec000b800000 */
[----:B------:R1:W2:Y:S02]  /*151b0*/  SHFL.IDX PT, R14, R4, RZ, 0x1f ;  /* 0x00001fff040e7589 */ /* 0x0002a400000e0000 */
.L_x_4077:
        /* <DEDUP_REMOVED lines=8> */
.L_x_4080:
[----:B------:R-:W-:Y:S05]  /*15240*/  @!P6 BRA `(.L_x_4008) ;  /* 0x00000004007ce947 */ /* 0x000fea0003800000 */
[----:B------:R-:W-:-:S04]  /*15250*/  ISETP.NE.U32.AND P0, PT, R2, RZ, PT ;  /* 0x000000ff0200720c */ /* 0x000fc80003f05070 */
[----:B------:R-:W-:-:S13]  /*15260*/  ISETP.NE.AND.EX P0, PT, R3, RZ, PT, P0 ;  /* 0x000000ff0300720c */ /* 0x000fda0003f05300 */
[----:B------:R-:W-:Y:S05]  /*15270*/  @!P0 BRA `(.L_x_4009) ;  /* 0x0000000000488947 */ /* 0x000fea0003800000 */
[----:B------:R-:W1:Y:S01]  /*15280*/  LDC R9, c[0x0][0x41c] ;  /* 0x00010700ff097b82 */ /* 0x000e620000000800 */
[----:B------:R-:W-:Y:S01]  /*15290*/  IMAD.MOV.U32 R0, RZ, RZ, R4 ;  /* 0x000000ffff007224 */ /* 0x000fe200078e0004 */
[----:B------:R-:W-:Y:S01]  /*152a0*/  ULDC.64 UR4, c[0x0][0x408] ;  /* 0x0001020000047ab9 */ /* 0x000fe20000000a00 */
[----:B-1----:R-:W-:-:S13]  /*152b0*/  ISETP.NE.AND P0, PT, R9, 0x1, PT ;  /* 0x000000010900780c */ /* 0x002fda0003f05270 */
[----:B0-----:R-:W0:Y:S02]  /*152c0*/  @P0 LDC.64 R6, c[0x0][0x420] ;  /* 0x00010800ff060b82 */ /* 0x001e240000000a00 */
        /* <DEDUP_REMOVED lines=13> */
.L_x_4009:
[----:B-1----:R-:W-:Y:S02]  /*153a0*/  LEA R2, R18, UR41, 0x3 ;  /* 0x0000002912027c11 */ /* 0x002fe4000f8e18ff */
[----:B------:R-:W-:Y:S02]  /*153b0*/  SHF.L.U32 R6, R19, 0x1f, RZ ;  /* 0x0000001f13067819 */ /* 0x000fe400000006ff */
[----:B------:R-:W-:Y:S02]  /*153c0*/  ISETP.NE.AND P0, PT, R10, RZ, PT ;  /* 0x000000ff0a00720c */ /* 0x000fe40003f05270 */
[----:B------:R-:W1:Y:S02]  /*153d0*/  SYNCS.PHASECHK.TRANS64.TRYWAIT P2, [R2+URZ+0x2a880], R6 ;  /* 0x02a88006020075a7 */ /* 0x000e64000804017f */
[----:B-1----:R-:W-:Y:S09]  /*153e0*/  @!P2 BRA `(.L_x_4010) ;  /* 0x000000380084a947 */ /* 0x002ff20003800000 */
.L_x_4081:
        /* <DEDUP_REMOVED lines=8> */
.L_x_4011:
[----:B0-----:R-:W2:Y:S01]  /*15470*/  LDL R7, [R1+0x8] ;  /* 0x0000080001077983 */ /* 0x001ea20000100800 */
        /* <DEDUP_REMOVED lines=19> */
[----:B0-----:R-:W-:Y:S01]  /*155b0*/  UMOV UR8, UR14 ;  /* 0x0000000e00087c82 */ /* 0x001fe20008000000 */
[----:B------:R-:W-:Y:S01]  /*155c0*/  UMOV UR10, UR16 ;  /* 0x00000010000a7c82 */ /* 0x000fe20008000000 */
[----:B------:R-:W-:Y:S01]  /*155d0*/  UMOV UR14, 0x80 ;  /* 0x00000080000e7882 */ /* 0x000fe20000000000 */
[----:B------:R0:W-:Y:S02]  /*155e0*/  UTMALDG.4D [UR8], [UR4], desc[UR6] ;  /* 0x00000608040075b4 */ /* 0x0001e40008019000 */
[----:B0-----:R-:W-:Y:S01]  /*155f0*/  UMOV UR8, UR15 ;  /* 0x0000000f00087c82 */ /* 0x001fe20008000000 */
[----:B------:R-:W-:Y:S02]  /*15600*/  UMOV UR10, UR14 ;  /* 0x0000000e000a7c82 */ /* 0x000fe40008000000 */
[----:B------:R0:W-:Y:S01]  /*15610*/  UTMALDG.4D [UR8], [UR4], desc[UR6] ;  /* 0x00000608040075b4 */ /* 0x0001e20008019000 */
[----:B------:R-:W2:Y:S02]  /*15620*/  SYNCS.PHASECHK.TRANS64.TRYWAIT P2, [R2+URZ+0x2a840], R6 ;  /* 0x02a84006020075a7 */ /* 0x000ea4000804017f */
[----:B0-2---:R-:W-:Y:S05]  /*15630*/  @!P2 BRA `(.L_x_4012) ;  /* 0x000000380004a947 */ /* 0x005fea0003800000 */
.L_x_4082:
        /* <DEDUP_REMOVED lines=8> */
.L_x_4013:
        /* <DEDUP_REMOVED lines=24> */
.L_x_4008:
        /* <DEDUP_REMOVED lines=10> */
[----:B01----:R-:W-:Y:S01]  /*158e0*/  @P0 IMAD.MOV.U32 R2, RZ, RZ, 0x6000 ;  /* 0x00006000ff020424 */ /* 0x003fe200078e00ff */
        /* <DEDUP_REMOVED lines=20> */
.L_x_4006:
        /* <DEDUP_REMOVED lines=10> */
.L_x_4083:
[----:B------:R-:W-:Y:S05]  /*15ad0*/  BSYNC B0 ;  /* 0x0000000000007941 */ /* 0x000fea0003800000 */
.L_x_4014:
[----:B--2---:R-:W2:Y:S04]  /*15ae0*/  LDL.LU R3, [R1+0x18] ;  /* 0x0000180001037983 */ /* 0x004ea80000300800 */
[----:B-1----:R-:W3:Y:S01]  /*15af0*/  LDL R4, [R1+0x4] ;  /* 0x0000040001047983 */ /* 0x002ee20000100800 */
[----:B--2---:R-:W-:-:S05]  /*15b00*/  VIADD R3, R3, 0xfffffffe ;  /* 0xfffffffe03037836 */ /* 0x004fca0000000000 */
[----:B---3--:R-:W-:-:S13]  /*15b10*/  ISETP.GE.AND P0, PT, R3, R4, PT ;  /* 0x000000040300720c */ /* 0x008fda0003f06270 */
[----:B------:R-:W-:Y:S05]  /*15b20*/  @!P0 BRA `(.L_x_4016) ;  /* 0x0000001000f48947 */ /* 0x000fea0003800000 */
[----:B------:R-:W-:Y:S02]  /*15b30*/  IMAD.MOV.U32 R2, RZ, RZ, R18 ;  /* 0x000000ffff027224 */ /* 0x000fe400078e0012 */
[----:B------:R-:W-:-:S07]  /*15b40*/  IMAD.MOV.U32 R8, RZ, RZ, R19 ;  /* 0x000000ffff087224 */ /* 0x000fce00078e0013 */
.L_x_4040:
[----:B------:R-:W-:Y:S01]  /*15b50*/  VIADD R18, R2, 0x1 ;  /* 0x0000000102127836 */ /* 0x000fe20000000000 */
[----:B------:R-:W-:Y:S05]  /*15b60*/  YIELD ;  /* 0x0000000000007946 */ /* 0x000fea0003800000 */
[----:B------:R-:W-:Y:S01]  /*15b70*/  ISETP.NE.AND P0, PT, R18, 0x2, PT ;  /* 0x000000021200780c */ /* 0x000fe20003f05270 */
[----:B------:R-:W-:Y:S03]  /*15b80*/  BSSY B0, `(.L_x_4017) ;  /* 0x00000a5000007945 */ /* 0x000fe60003800000 */
[----:B------:R-:W-:-:S02]  /*15b90*/  SEL R19, RZ, 0x1, P0 ;  /* 0x00000001ff137807 */ /* 0x000fc40000000000 */
[----:B------:R-:W-:Y:S02]  /*15ba0*/  SEL R18, R18, RZ, P0 ;  /* 0x000000ff12127207 */ /* 0x000fe40000000000 */
[----:B------:R-:W-:Y:S01]  /*15bb0*/  LOP3.LUT R19, R8, R19, RZ, 0x3c, !PT ;  /* 0x0000001308137212 */ /* 0x000fe200078e3cff */
[----:B------:R-:W-:Y:S06]  /*15bc0*/  @!P6 BRA `(.L_x_4018) ;  /* 0x000000080080e947 */ /* 0x000fec0003800000 */
[----:B------:R-:W-:Y:S01]  /*15bd0*/  ULDC.64 UR4, c[0x0][0x3f8] ;  /* 0x0000fe0000047ab9 */ /* 0x000fe20000000a00 */
[----:B------:R-:W-:Y:S01]  /*15be0*/  IMAD.MOV.U32 R9, RZ, RZ, R3 ;  /* 0x000000ffff097224 */ /* 0x000fe200078e0003 */
[----:B------:R-:W-:-:S04]  /*15bf0*/  ISETP.NE.U32.AND P0, PT, RZ, UR4, PT ;  /* 0x00000004ff007c0c */ /* 0x000fc8000bf05070 */
[----:B------:R-:W-:-:S13]  /*15c00*/  ISETP.NE.AND.EX P0, PT, RZ, UR5, PT, P0 ;  /* 0x00000005ff007c0c */ /* 0x000fda000bf05300 */
[----:B------:R-:W-:Y:S05]  /*15c10*/  @!P0 BRA `(.L_x_4019) ;  /* 0x0000000000448947 */ /* 0x000fea0003800000 */
[----:B------:R-:W1:Y:S01]  /*15c20*/  LDC R6, c[0x0][0x41c] ;  /* 0x00010700ff067b82 */ /* 0x000e620000000800 */
[----:B------:R-:W-:Y:S01]  /*15c30*/  ULDC.64 UR6, c[0x0][0x408] ;  /* 0x0001020000067ab9 */ /* 0x000fe20000000a00 */
[----:B-1----:R-:W-:-:S13]  /*15c40*/  ISETP.NE.AND P0, PT, R6, 0x1, PT ;  /* 0x000000010600780c */ /* 0x002fda0003f05270 */
[----:B------:R-:W1:Y:S02]  /*15c50*/  @P0 LDC.64 R4, c[0x0][0x420] ;  /* 0x00010800ff040b82 */ /* 0x000e640000000a00 */
[----:B-1----:R-:W-:-:S04]  /*15c60*/  @P0 IMAD.HI.U32 R0, R3, R4, RZ ;  /* 0x0000000403000227 */ /* 0x002fc800078e00ff */
[----:B------:R-:W-:Y:S01]  /*15c70*/  IMAD.MOV.U32 R4, RZ, RZ, R3 ;  /* 0x000000ffff047224 */ /* 0x000fe200078e0003 */
[----:B------:R-:W-:Y:S01]  /*15c80*/  @P0 SHF.R.U32.HI R4, RZ, R5, R0 ;  /* 0x00000005ff040219 */ /* 0x000fe20000011600 */
[----:B------:R-:W-:-:S03]  /*15c90*/  IMAD R0, R21, UR6, RZ ;  /* 0x0000000615007c24 */ /* 0x000fc6000f8e02ff */
[--C-:B------:R-:W-:Y:S01]  /*15ca0*/  SHF.R.S32.HI R5, RZ, 0x1f, R4.reuse ;  /* 0x0000001fff057819 */ /* 0x100fe20000011404 */
[----:B------:R-:W-:Y:S02]  /*15cb0*/  IMAD.MOV R9, RZ, RZ, -R4 ;  /* 0x000000ffff097224 */ /* 0x000fe400078e0a04 */
[C---:B------:R-:W-:Y:S02]  /*15cc0*/  IMAD R0, R20.reuse, UR7, R0 ;  /* 0x0000000714007c24 */ /* 0x040fe4000f8e0200 */
[----:B------:R-:W-:-:S04]  /*15cd0*/  IMAD.WIDE.U32 R4, R20, UR6, R4 ;  /* 0x0000000614047c25 */ /* 0x000fc8000f8e0004 */
[----:B------:R-:W-:Y:S01]  /*15ce0*/  IMAD R9, R6, R9, R3 ;  /* 0x0000000906097224 */ /* 0x000fe200078e0203 */
[----:B------:R-:W-:Y:S01]  /*15cf0*/  LEA R6, P0, R4, UR4, 0x2 ;  /* 0x0000000404067c11 */ /* 0x000fe2000f8010ff */
[----:B------:R-:W-:-:S05]  /*15d00*/  IMAD.IADD R0, R0, 0x1, R5 ;  /* 0x0000000100007824 */ /* 0x000fca00078e0205 */
[----:B0-----:R-:W-:-:S05]  /*15d10*/  LEA.HI.X R7, R4, UR5, R0, 0x2, P0 ;  /* 0x0000000504077c11 */ /* 0x001fca00080f1400 */
[----:B------:R1:W5:Y:S02]  /*15d20*/  LDG.E R0, desc[UR48][R6.64] ;  /* 0x0000003006007981 */ /* 0x000364000c1e1900 */
.L_x_4019:
        /* <DEDUP_REMOVED lines=8> */
.L_x_4084:
[----:B------:R-:W-:Y:S05]  /*15db0*/  BSYNC B1 ;  /* 0x0000000000017941 */ /* 0x000fea0003800000 */
.L_x_4020:
        /* <DEDUP_REMOVED lines=9> */
.L_x_4023:
[----:B------:R-:W-:Y:S05]  /*15e50*/  BSYNC B1 ;  /* 0x0000000000017941 */ /* 0x000fea0003800000 */
.L_x_4022:
[----:B0-----:R-:W2:Y:S01]  /*15e60*/  LDL R7, [R1+0x8] ;  /* 0x0000080001077983 */ /* 0x001ea20000100800 */
        /* <DEDUP_REMOVED lines=10> */
[----:B------:R-:W-:Y:S02]  /*15f10*/  VIADD R10, R4, 0xc400 ;  /* 0x0000c400040a7836 */ /* 0x000fe40000000000 */
[----:B--2---:R-:W-:Y:S02]  /*15f20*/  IMAD R9, R9, 0x80, R7 ;  /* 0x0000008009097824 */ /* 0x004fe400078e0207 */
[----:B------:R-:W-:-:S07]  /*15f30*/  VIADD R7, R6, 0x2a870 ;  /* 0x0002a87006077836 */ /* 0x000fce0000000000 */
.L_x_4024:
        /* <DEDUP_REMOVED lines=8> */
[----:B0-----:R-:W-:Y:S05]  /*15fc0*/  @P0 BRA.U.ANY `(.L_x_4024) ;  /* 0xfffffffd00dc0947 */ /* 0x001fea000393ffff */
[----:B------:R-:W-:Y:S01]  /*15fd0*/  IMAD.MOV.U32 R13, RZ, RZ, 0x40 ;  /* 0x00000040ff0d7424 */ /* 0x000fe200078e00ff */
[----:B------:R-:W-:Y:S01]  /*15fe0*/  R2UR UR12, R17 ;  /* 0x00000000110c72ca */ /* 0x000fe200000e0000 */
[----:B------:R-:W-:Y:S01]  /*15ff0*/  VIADD R10, R4, 0xe400 ;  /* 0x0000e400040a7836 */ /* 0x000fe20000000000 */
[----:B------:R-:W-:Y:S01]  /*16000*/  PLOP3.LUT P0, PT, PT, PT, PT, 0x80, 0x0 ;  /* 0x000000000000781c */ /* 0x000fe20003f0f070 */
[----:B------:R-:W-:Y:S01]  /*16010*/  UMOV UR6, 0x0 ;  /* 0x0000000000067882 */ /* 0x000fe20000000000 */
[----:B------:R-:W-:Y:S01]  /*16020*/  R2UR UR10, R13 ;  /* 0x000000000d0a72ca */ /* 0x000fe200000e0000 */
[----:B------:R-:W-:-:S14]  /*16030*/  UMOV UR7, 0x14f00000 ;  /* 0x14f0000000077882 */ /* 0x000fdc0000000000 */
.L_x_4025:
        /* <DEDUP_REMOVED lines=16> */
.L_x_4026:
        /* <DEDUP_REMOVED lines=9> */
[----:B------:R-:W0:Y:S01]  /*161d0*/  SYNCS.PHASECHK.TRANS64.TRYWAIT P0, [R6+URZ+0x2a840], R5 ;  /* 0x02a84005060075a7 */ /* 0x000e22000800017f */
[----:B------:R-:W-:Y:S04]  /*161e0*/  BSSY B1, `(.L_x_4027) ;  /* 0x0000002000017945 */ /* 0x000fe80003800000 */
[----:B0-----:R-:W-:Y:S05]  /*161f0*/  @!P0 BRA `(.L_x_4028) ;  /* 0x0000002c00548947 */ /* 0x001fea0003800000 */
.L_x_4085:
[----:B------:R-:W-:Y:S05]  /*16200*/  BSYNC B1 ;  /* 0x0000000000017941 */ /* 0x000fea0003800000 */
.L_x_4027:
[----:B------:R-:W-:Y:S01]  /*16210*/  BSSY B1, `(.L_x_4029) ;  /* 0x000000b000017945 */ /* 0x000fe20003800000 */
[----:B------:R-:W-:Y:S02]  /*16220*/  IMAD.MOV.U32 R10, RZ, RZ, 0x0 ;  /* 0x00000000ff0a7424 */ /* 0x000fe400078e00ff */
[----:B------:R-:W-:Y:S01]  /*16230*/  IMAD.MOV.U32 R11, RZ, RZ, 0x14f00000 ;  /* 0x14f00000ff0b7424 */ /* 0x000fe200078e00ff */
[----:B------:R-:W-:Y:S06]  /*16240*/  @P2 BRA `(.L_x_4030) ;  /* 0x00000000001c2947 */ /* 0x000fec0003800000 */
[----:B------:R-:W2:Y:S01]  /*16250*/  S2R R7, SR_TID.X ;  /* 0x0000000000077919 */ /* 0x000ea20000002100 */
[----:B01----:R-:W-:-:S04]  /*16260*/  IMAD.MOV.U32 R5, RZ, RZ, 0x6000 ;  /* 0x00006000ff057424 */ /* 0x003fc800078e00ff */
[----:B------:R3:W-:Y:S01]  /*16270*/  SYNCS.ARRIVE.TRANS64 RZ, [R6+URZ+0x2a830], R5 ;  /* 0x02a8300506ff79a7 */ /* 0x0007e2000800003f */
[----:B--2---:R-:W-:-:S04]  /*16280*/  LOP3.LUT R7, R7, 0x1f, RZ, 0xc0, !PT ;  /* 0x0000001f07077812 */ /* 0x004fc800078ec0ff */
[----:B------:R-:W-:-:S13]  /*16290*/  ISETP.NE.AND P0, PT, R7, RZ, PT ;  /* 0x000000ff0700720c */ /* 0x000fda0003f05270 */
[----:B---3--:R-:W-:Y:S05]  /*162a0*/  @!P0 BRA `(.L_x_4030) ;  /* 0x0000000000048947 */ /* 0x008fea0003800000 */
[----:B------:R-:W-:Y:S01]  /*162b0*/  BPT.TRAP 0x1 ;  /* 0x000000040000795c */ /* 0x000fe20000300000 */
.L_x_4030:
[----:B------:R-:W-:Y:S05]  /*162c0*/  BSYNC B1 ;  /* 0x0000000000017941 */ /* 0x000fea0003800000 */
.L_x_4029:
[----:B------:R-:W-:Y:S01]  /*162d0*/  R2UR UR10, R14 ;  /* 0x000000000e0a72ca */ /* 0x000fe200000e0000 */
[----:B------:R-:W-:Y:S01]  /*162e0*/  UIADD3 UR4, UP0, UR46, 0x370, URZ ;  /* 0x000003702e047890 */ /* 0x000fe2000ff1e03f */
[----:B------:R-:W-:Y:S01]  /*162f0*/  R2UR UR6, R10 ;  /* 0x000000000a0672ca */ /* 0x000fe200000e0000 */
[----:B01----:R-:W-:Y:S01]  /*16300*/  VIADD R6, R6, 0x2a830 ;  /* 0x0002a83006067836 */ /* 0x003fe20000000000 */
[----:B------:R-:W-:Y:S01]  /*16310*/  R2UR UR7, R11 ;  /* 0x000000000b0772ca */ /* 0x000fe200000e0000 */
[----:B------:R-:W-:Y:S01]  /*16320*/  VIADD R5, R4, 0x1e400 ;  /* 0x0001e40004057836 */ /* 0x000fe20000000000 */
[----:B------:R-:W-:Y:S01]  /*16330*/  R2UR UR12, R17 ;  /* 0x00000000110c72ca */ /* 0x000fe200000e0000 */
[----:B------:R-:W-:Y:S01]  /*16340*/  UIADD3.X UR5, URZ, UR47, URZ, UP0, !UPT ;  /* 0x0000002f3f057290 */ /* 0x000fe200087fe43f */
[----:B------:R-:W-:-:S13]  /*16350*/  PLOP3.LUT P0, PT, PT, PT, PT, 0x80, 0x0 ;  /* 0x000000000000781c */ /* 0x000fda0003f0f070 */
.L_x_4031:
        /* <DEDUP_REMOVED lines=9> */
[----:B------:R-:W-:Y:S01]  /*163f0*/  R2UR UR10, R13 ;  /* 0x000000000d0a72ca */ /* 0x000fe200000e0000 */
[----:B------:R-:W-:Y:S01]  /*16400*/  VIADD R5, R4, 0x20400 ;  /* 0x0002040004057836 */ /* 0x000fe20000000000 */
[----:B------:R-:W-:Y:S02]  /*16410*/  R2UR UR6, R10 ;  /* 0x000000000a0672ca */ /* 0x000fe400000e0000 */
[----:B------:R-:W-:Y:S02]  /*16420*/  R2UR UR7, R11 ;  /* 0x000000000b0772ca */ /* 0x000fe400000e0000 */
[----:B------:R-:W-:Y:S02]  /*16430*/  R2UR UR12, R17 ;  /* 0x00000000110c72ca */ /* 0x000fe400000e0000 */
[----:B------:R-:W-:-:S13]  /*16440*/  PLOP3.LUT P0, PT, PT, PT, PT, 0x80, 0x0 ;  /* 0x000000000000781c */ /* 0x000fda0003f0f070 */
.L_x_4032:
        /* <DEDUP_REMOVED lines=15> */
.L_x_4033:
        /* <DEDUP_REMOVED lines=9> */
.L_x_4018:
[----:B------:R-:W-:Y:S05]  /*165d0*/  BSYNC B0 ;  /* 0x0000000000007941 */ /* 0x000fea0003800000 */
.L_x_4017:
[----:B------:R-:W-:-:S06]  /*165e0*/  UISETP.NE.AND UP0, UPT, UR42, 0x3, UPT ;  /* 0x000000032a00788c */ /* 0x000fcc000bf05270 */
[----:B------:R-:W-:-:S13]  /*165f0*/  PLOP3.LUT P0, PT, PT, PT, UP0, 0x80, 0x0 ;  /* 0x000000000000781c */ /* 0x000fda0003f0f008 */
[----:B------:R-:W-:Y:S05]  /*16600*/  @!P0 BRA `(.L_x_4034) ;  /* 0x0000000000048947 */ /* 0x000fea0003800000 */
[----:B------:R-:W-:Y:S01]  /*16610*/  BPT.TRAP 0x1 ;  /* 0x000000040000795c */ /* 0x000fe20000300000 */
.L_x_4034:
        /* <DEDUP_REMOVED lines=8> */
.L_x_4086:
[----:B------:R-:W-:Y:S05]  /*166a0*/  BSYNC B0 ;  /* 0x0000000000007941 */ /* 0x000fea0003800000 */
.L_x_4035:
[----:B------:R-:W-:Y:S05]  /*166b0*/  @!P0 BRA `(.L_x_4037) ;  /* 0x0000000000048947 */ /* 0x000fea0003800000 */
[----:B------:R-:W-:Y:S01]  /*166c0*/  BPT.TRAP 0x1 ;  /* 0x000000040000795c */ /* 0x000fe20000300000 */
.L_x_4037:
[----:B-1----:R-:W-:Y:S01]  /*166d0*/  SHF.L.U32 R4, R8, 0x1f, RZ ;  /* 0x0000001f08047819 */ /* 0x002fe200000006ff */
[----:B------:R-:W-:-:S03]  /*166e0*/  IMAD R2, R2, 0x6000, RZ ;  /* 0x0000600002027824 */ /* 0x000fc600078e02ff */
[----:B------:R-:W1:Y:S02]  /*166f0*/  SYNCS.PHASECHK.TRANS64.TRYWAIT P2, [R13+URZ+0x2a860], R4 ;  /* 0x02a860040d0075a7 */ /* 0x000e64000804017f */
[----:B-1----:R-:W-:Y:S05]  /*16700*/  @!P2 BRA `(.L_x_4038) ;  /* 0x000000280038a947 */ /* 0x002fea0003800000 */
.L_x_4087:
[----:B------:R-:W2:Y:S04]  /*16710*/  LDL R14, [R1] ;  /* 0x00000000010e7983 */ /* 0x000ea80000100800 */
[----:B------:R-:W3:Y:S01]  /*16720*/  LDL R12, [R1+0x20] ;  /* 0x00002000010c7983 */ /* 0x000ee20000100800 */
[----:B-1----:R-:W-:Y:S01]  /*16730*/  LOP3.LUT R4, R2, R16, RZ, 0xfc, !PT ;  /* 0x0000001002047212 */ /* 0x002fe200078efcff */
[----:B------:R-:W-:Y:S05]  /*16740*/  WARPSYNC.ALL ;  /* 0x0000000000007948 */ /* 0x000fea0003800000 */
[----:B0-----:R-:W0:Y:S01]  /*16750*/  LDSM.16.MT88.4 R4, [R4+UR41+0xc400] ;  /* 0x00c400290404783b */ /* 0x001e220008004200 */
[----:B------:R-:W-:-:S04]  /*16760*/  IMAD.U32 R15, RZ, RZ, UR41 ;  /* 0x00000029ff0f7e24 */ /* 0x000fc8000f8e00ff */
[----:B------:R-:W-:Y:S01]  /*16770*/  VIADD R15, R15, 0x400 ;  /* 0x000004000f0f7836 */ /* 0x000fe20000000000 */
[C-C-:B0-----:R-:W-:Y:S02]  /*16780*/  PRMT R8, R4.reuse, 0x6420, R5.reuse ;  /* 0x0000642004087816 */ /* 0x141fe40000000005 */
[----:B------:R-:W-:Y:S02]  /*16790*/  PRMT R9, R4, 0x7531, R5 ;  /* 0x0000753104097816 */ /* 0x000fe40000000005 */
[C-C-:B------:R-:W-:Y:S02]  /*167a0*/  PRMT R10, R6.reuse, 0x6420, R7.reuse ;  /* 0x00006420060a7816 */ /* 0x140fe40000000007 */
[----:B------:R-:W-:Y:S02]  /*167b0*/  PRMT R11, R6, 0x7531, R7 ;  /* 0x00007531060b7816 */ /* 0x000fe40000000007 */
[----:B--2---:R-:W-:Y:S02]  /*167c0*/  LOP3.LUT R4, R2, R14, RZ, 0xfc, !PT ;  /* 0x0000000e02047212 */ /* 0x004fe400078efcff */
[----:B---3--:R-:W-:-:S03]  /*167d0*/  IADD3 R12, R15, R12, R2 ;  /* 0x0000000c0f0c7210 */ /* 0x008fc60007ffe002 */
[----:B------:R-:W-:-:S05]  /*167e0*/  IMAD.IADD R4, R15, 0x1, R4 ;  /* 0x000000010f047824 */ /* 0x000fca00078e0204 */
[----:B------:R0:W-:Y:S02]  /*167f0*/  STSM.16.M88.4 [R4], R8 ;  /* 0x0000000804007844 */ /* 0x0001e40000000200 */
[----:B0-----:R-:W-:-:S05]  /*16800*/  VIADD R10, R2, 0x2000 ;  /* 0x00002000020a7836 */ /* 0x001fca0000000000 */
[----:B------:R-:W-:-:S06]  /*16810*/  LOP3.LUT R4, R10, R16, RZ, 0xfc, !PT ;  /* 0x000000100a047212 */ /* 0x000fcc00078efcff */
[----:B------:R-:W0:Y:S02]  /*16820*/  LDSM.16.MT88.4 R4, [R4+UR41+0xc400] ;  /* 0x00c400290404783b */ /* 0x000e240008004200 */
        /* <DEDUP_REMOVED lines=15> */
[----:B------:R-:W-:Y:S01]  /*16920*/  IMAD.IADD R4, R15, 0x1, R4 ;  /* 0x000000010f047824 */ /* 0x000fe200078e0204 */
[----:B------:R-:W-:-:S04]  /*16930*/  LOP3.LUT R14, R16, 0x2800, RZ, 0xfc, !PT ;  /* 0x00002800100e7812 */ /* 0x000fc800078efcff */
[----:B------:R0:W-:Y:S02]  /*16940*/  STSM.16.M88.4 [R4], R8 ;  /* 0x0000000804007844 */ /* 0x0001e40000000200 */
[----:B0-----:R-:W-:-:S06]  /*16950*/  LOP3.LUT R4, R2, 0x800, R16, 0xfe, !PT ;  /* 0x0000080002047812 */ /* 0x001fcc00078efe10 */
[----:B------:R-:W0:Y:S02]  /*16960*/  LDSM.16.MT88.4 R4, [R4+UR41+0xc400] ;  /* 0x00c400290404783b */ /* 0x000e240008004200 */
[C-C-:B0-----:R-:W-:Y:S02]  /*16970*/  PRMT R8, R4.reuse, 0x6420, R5.reuse ;  /* 0x0000642004087816 */ /* 0x141fe40000000005 */
[----:B------:R-:W-:Y:S02]  /*16980*/  PRMT R9, R4, 0x7531, R5 ;  /* 0x0000753104097816 */ /* 0x000fe40000000005 */
[C-C-:B------:R-:W-:Y:S02]  /*16990*/  PRMT R10, R6.reuse, 0x6420, R7.reuse ;  /* 0x00006420060a7816 */ /* 0x140fe40000000007 */
[----:B------:R-:W-:Y:S02]  /*169a0*/  PRMT R11, R6, 0x7531, R7 ;  /* 0x00007531060b7816 */ /* 0x000fe40000000007 */
[----:B------:R-:W-:-:S02]  /*169b0*/  IADD3 R4, R14, UR41, R2 ;  /* 0x000000290e047c10 */ /* 0x000fc4000fffe002 */
[----:B------:R-:W-:Y:S01]  /*169c0*/  LOP3.LUT R14, R16, 0x4800, RZ, 0xfc, !PT ;  /* 0x00004800100e7812 */ /* 0x000fe200078efcff */
[----:B------:R-:W-:Y:S04]  /*169d0*/  STSM.16.M88.4 [R12], R8 ;  /* 0x000000080c007844 */ /* 0x000fe80000000200 */
[----:B------:R-:W0:Y:S02]  /*169e0*/  LDSM.16.MT88.4 R4, [R4+0xc400] ;  /* 0x00c400000404783b */ /* 0x000e240000004200 */
[C-C-:B0-----:R-:W-:Y:S02]  /*169f0*/  PRMT R8, R4.reuse, 0x6420, R5.reuse ;  /* 0x0000642004087816 */ /* 0x141fe40000000005 */
[----:B------:R-:W-:Y:S02]  /*16a00*/  PRMT R9, R4, 0x7531, R5 ;  /* 0x0000753104097816 */ /* 0x000fe40000000005 */
[----:B------:R-:W-:-:S02]  /*16a10*/  PRMT R10, R6, 0x6420, R7 ;  /* 0x00006420060a7816 */ /* 0x000fc40000000007 */
[----:B------:R-:W-:Y:S02]  /*16a20*/  PRMT R11, R6, 0x7531, R7 ;  /* 0x00007531060b7816 */ /* 0x000fe40000000007 */
[----:B------:R-:W-:-:S03]  /*16a30*/  IADD3 R4, R14, UR41, R2 ;  /* 0x000000290e047c10 */ /* 0x000fc6000fffe002 */
[----:B------:R-:W-:Y:S04]  /*16a40*/  STSM.16.M88.4 [R12+0x2000], R8 ;  /* 0x002000080c007844 */ /* 0x000fe80000000200 */
[----:B------:R-:W0:Y:S02]  /*16a50*/  LDSM.16.MT88.4 R4, [R4+0xc400] ;  /* 0x00c400000404783b */ /* 0x000e240000004200 */
[C-C-:B0-----:R-:W-:Y:S02]  /*16a60*/  PRMT R8, R4.reuse, 0x6420, R5.reuse ;  /* 0x0000642004087816 */ /* 0x141fe40000000005 */
[----:B------:R-:W-:Y:S02]  /*16a70*/  PRMT R9, R4, 0x7531, R5 ;  /* 0x0000753104097816 */ /* 0x000fe40000000005 */
[----:B------:R-:W-:-:S02]  /*16a80*/  PRMT R10, R6, 0x6420, R7 ;  /* 0x00006420060a7816 */ /* 0x000fc40000000007 */
[----:B------:R-:W-:-:S05]  /*16a90*/  PRMT R11, R6, 0x7531, R7 ;  /* 0x00007531060b7816 */ /* 0x000fca0000000007 */
[----:B------:R0:W-:Y:S04]  /*16aa0*/  STSM.16.M88.4 [R12+0x4000], R8 ;  /* 0x004000080c007844 */ /* 0x0001e80000000200 */
[----:B0-----:R-:W2:Y:S01]  /*16ab0*/  LDL R12, [R1+0x1c] ;  /* 0x00001c00010c7983 */ /* 0x001ea20000100800 */
[----:B------:R-:W-:Y:S02]  /*16ac0*/  LOP3.LUT R4, R2, 0x1000, R16, 0xfe, !PT ;  /* 0x0000100002047812 */ /* 0x000fe400078efe10 */
[----:B------:R-:W-:-:S04]  /*16ad0*/  LOP3.LUT R14, R16, 0x3000, RZ, 0xfc, !PT ;  /* 0x00003000100e7812 */ /* 0x000fc800078efcff */
[----:B------:R-:W0:Y:S02]  /*16ae0*/  LDSM.16.MT88.4 R4, [R4+UR41+0xc400] ;  /* 0x00c400290404783b */ /* 0x000e240008004200 */
[C-C-:B0-----:R-:W-:Y:S02]  /*16af0*/  PRMT R8, R4.reuse, 0x6420, R5.reuse ;  /* 0x0000642004087816 */ /* 0x141fe40000000005 */
[----:B------:R-:W-:Y:S02]  /*16b00*/  PRMT R9, R4, 0x7531, R5 ;  /* 0x0000753104097816 */ /* 0x000fe40000000005 */
[C-C-:B------:R-:W-:Y:S02]  /*16b10*/  PRMT R10, R6.reuse, 0x6420, R7.reuse ;  /* 0x00006420060a7816 */ /* 0x140fe40000000007 */
[----:B------:R-:W-:Y:S02]  /*16b20*/  PRMT R11, R6, 0x7531, R7 ;  /* 0x00007531060b7816 */ /* 0x000fe40000000007 */
[----:B------:R-:W-:-:S02]  /*16b30*/  IADD3 R4, R14, UR41, R2 ;  /* 0x000000290e047c10 */ /* 0x000fc4000fffe002 */
[----:B------:R-:W-:Y:S02]  /*16b40*/  LOP3.LUT R14, R16, 0x5000, RZ, 0xfc, !PT ;  /* 0x00005000100e7812 */ /* 0x000fe400078efcff */
[----:B--2---:R-:W-:-:S05]  /*16b50*/  IADD3 R12, R15, R12, R2 ;  /* 0x0000000c0f0c7210 */ /* 0x004fca0007ffe002 */
        /* <DEDUP_REMOVED lines=47> */
.L_x_4039:
[----:B------:R-:W2:Y:S01]  /*16e50*/  LDL R2, [R1+0x4] ;  /* 0x0000040001027983 */ /* 0x000ea20000100800 */
[----:B-1----:R1:W-:Y:S01]  /*16e60*/  SYNCS.ARRIVE.TRANS64.A1T0 RZ, [R13+URZ+0x2a850], RZ ;  /* 0x02a850ff0dff79a7 */ /* 0x0023e2000810003f */
[----:B0-----:R-:W-:Y:S02]  /*16e70*/  IMAD.MOV.U32 R8, RZ, RZ, R19 ;  /* 0x000000ffff087224 */ /* 0x001fe400078e0013 */
[----:B-1----:R-:W-:-:S05]  /*16e80*/  @!P1 VIADD R13, R13, 0x2a880 ;  /* 0x0002a8800d0d9836 */ /* 0x002fca0000000000 */
[----:B------:R-:W-:Y:S01]  /*16e90*/  @!P1 PRMT R13, RZ, 0x654, R13 ;  /* 0x00000654ff0d9816 */ /* 0x000fe2000000000d */
[----:B------:R-:W-:Y:S06]  /*16ea0*/  BAR.SYNC.DEFER_BLOCKING 0x2, 0x80 ;  /* 0x0082000000007b1d */ /* 0x000fec0000010000 */
[----:B------:R1:W-:Y:S01]  /*16eb0*/  @!P1 SYNCS.ARRIVE.TRANS64.RED.A1T0 RZ, [R13+URZ], RZ ;  /* 0x000000ff0dff99a7 */ /* 0x0003e2000810043f */
[C---:B--2---:R-:W-:Y:S01]  /*16ec0*/  ISETP.GT.AND P0, PT, R3.reuse, R2, PT ;  /* 0x000000020300720c */ /* 0x044fe20003f04270 */
[----:B------:R-:W-:Y:S02]  /*16ed0*/  VIADD R3, R3, 0xffffffff ;  /* 0xffffffff03037836 */ /* 0x000fe40000000000 */
[----:B------:R-:W-:-:S10]  /*16ee0*/  IMAD.MOV.U32 R2, RZ, RZ, R18 ;  /* 0x000000ffff027224 */ /* 0x000fd400078e0012 */
[----:B-1----:R-:W-:Y:S05]  /*16ef0*/  @P0 BRA `(.L_x_4040) ;  /* 0xffffffec00140947 */ /* 0x002fea000383ffff */
.L_x_4016:
[----:B------:R-:W-:Y:S04]  /*16f00*/  BSSY B0, `(.L_x_4041) ;  /* 0x000000f000007945 */ /* 0x000fe80003800000 */
[----:B------:R-:W-:Y:S05]  /*16f10*/  @P1 BRA `(.L_x_4042) ;  /* 0x0000000000341947 */ /* 0x000fea0003800000 */
[----:B------:R-:W1:Y:S01]  /*16f20*/  S2R R3, SR_LANEID ;  /* 0x0000000000037919 */ /* 0x000e620000000000 */
[----:B------:R-:W-:Y:S01]  /*16f30*/  VOTEU.ANY UR4, UPT, PT ;  /* 0x0000000000047886 */ /* 0x000fe200038e0100 */
[----:B------:R-:W2:Y:S01]  /*16f40*/  LDC.64 R4, c[0x0][0xc38] ;  /* 0x00030e00ff047b82 */ /* 0x000ea20000000a00 */
[----:B------:R-:W1:Y:S08]  /*16f50*/  FLO.U32 R0, UR4 ;  /* 0x0000000400007d00 */ /* 0x000e7000080e0000 */
        /* <DEDUP_REMOVED lines=8> */
[----:B------:R1:W-:Y:S02]  /*16fe0*/  STL [R1+0x10], R0 ;  /* 0x0000100001007387 */ /* 0x0003e40000100800 */
.L_x_4042:
[----:B------:R-:W-:Y:S05]  /*16ff0*/  BSYNC B0 ;  /* 0x0000000000007941 */ /* 0x000fea0003800000 */
.L_x_4041:
[----:B------:R-:W-:-:S06]  /*17000*/  UISETP.NE.AND UP0, UPT, UR42, 0x3, UPT ;  /* 0x000000032a00788c */ /* 0x000fcc000bf05270 */
[----:B------:R-:W-:-:S13]  /*17010*/  PLOP3.LUT P0, PT, PT, PT, UP0, 0x80, 0x0 ;  /* 0x000000000000781c */ /* 0x000fda0003f0f008 */
[----:B------:R-:W-:Y:S05]  /*17020*/  @!P0 BRA `(.L_x_4043) ;  /* 0x0000000000048947 */ /* 0x000fea0003800000 */
[----:B------:R-:W-:Y:S01]  /*17030*/  BPT.TRAP 0x1 ;  /* 0x000000040000795c */ /* 0x000fe20000300000 */
.L_x_4043:
[----:B-1----:R-:W-:Y:S01]  /*17040*/  IMAD.U32 R0, RZ, RZ, UR44 ;  /* 0x0000002cff007e24 */ /* 0x002fe2000f8e00ff */
[----:B------:R-:W-:Y:S01]  /*17050*/  LEA R2, R18, UR41, 0x3 ;  /* 0x0000002912027c11 */ /* 0x000fe2000f8e18ff */
[----:B------:R-:W-:Y:S03]  /*17060*/  BSSY B0, `(.L_x_4044) ;  /* 0x0000006000007945 */ /* 0x000fe60003800000 */
[----:B------:R-:W-:Y:S02]  /*17070*/  ISETP.NE.AND P2, PT, R0, 0x3, PT ;  /* 0x000000030000780c */ /* 0x000fe40003f45270 */
[----:B------:R-:W-:-:S04]  /*17080*/  LOP3.LUT R0, R19, 0x1, RZ, 0x3c, !PT ;  /* 0x0000000113007812 */ /* 0x000fc800078e3cff */
[----:B------:R-:W-:-:S04]  /*17090*/  SHF.L.U32 R0, R0, 0x1f, RZ ;  /* 0x0000001f00007819 */ /* 0x000fc800000006ff */
[----:B------:R-:W1:Y:S02]  /*170a0*/  SYNCS.PHASECHK.TRANS64.TRYWAIT P0, [R2+URZ+0x2a870], R0 ;  /* 0x02a87000020075a7 */ /* 0x000e64000800017f */
[----:B-1----:R-:W-:Y:S05]  /*170b0*/  @!P0 BRA `(.L_x_4045) ;  /* 0x0000001c00e08947 */ /* 0x002fea0003800000 */
.L_x_4088:
[----:B------:R-:W-:Y:S05]  /*170c0*/  BSYNC B0 ;  /* 0x0000000000007941 */ /* 0x000fea0003800000 */
.L_x_4044:
[----:B------:R-:W-:Y:S05]  /*170d0*/  @!P2 BRA `(.L_x_4046) ;  /* 0x000000000004a947 */ /* 0x000fea0003800000 */
[----:B------:R-:W-:Y:S01]  /*170e0*/  BPT.TRAP 0x1 ;  /* 0x000000040000795c */ /* 0x000fe20000300000 */
.L_x_4046:
[----:B-1----:R-:W-:-:S04]  /*170f0*/  SHF.L.U32 R0, R19, 0x1f, RZ ;  /* 0x0000001f13007819 */ /* 0x002fc800000006ff */
[----:B------:R-:W1:Y:S02]  /*17100*/  SYNCS.PHASECHK.TRANS64.TRYWAIT P0, [R2+URZ+0x2a860], R0 ;  /* 0x02a86000020075a7 */ /* 0x000e64000800017f */
[----:B-1----:R-:W-:Y:S05]  /*17110*/  @!P0 BRA `(.L_x_4047) ;  /* 0x0000001c00dc8947 */ /* 0x002fea0003800000 */
.L_x_4089:
[----:B------:R-:W1:Y:S04]  /*17120*/  LDL R12, [R1] ;  /* 0x00000000010c7983 */ /* 0x000e680000100800 */
[----:B------:R-:W2:Y:S01]  /*17130*/  LDL R14, [R1+0x20] ;  /* 0x00002000010e7983 */ /* 0x000ea20000100800 */
[----:B------:R-:W-:Y:S01]  /*17140*/  IMAD R3, R18, 0x6000, RZ ;  /* 0x0000600012037824 */ /* 0x000fe200078e02ff */
[----:B------:R-:W-:Y:S05]  /*17150*/  WARPSYNC.ALL ;  /* 0x0000000000007948 */ /* 0x000fea0003800000 */
[----:B------:R-:W-:Y:S01]  /*17160*/  LOP3.LUT R4, R3, R16, RZ, 0xfc, !PT ;  /* 0x0000001003047212 */ /* 0x000fe200078efcff */
[----:B------:R-:W-:-:S04]  /*17170*/  IMAD.U32 R13, RZ, RZ, UR41 ;  /* 0x00000029ff0d7e24 */ /* 0x000fc8000f8e00ff */
[----:B------:R-:W-:Y:S01]  /*17180*/  VIADD R13, R13, 0x400 ;  /* 0x000004000d0d7836 */ /* 0x000fe20000000000 */
[----:B0-----:R-:W0:Y:S02]  /*17190*/  LDSM.16.MT88.4 R4, [R4+UR41+0xc400] ;  /* 0x00c400290404783b */ /* 0x001e240008004200 */
[C-C-:B0-----:R-:W-:Y:S02]  /*171a0*/  PRMT R8, R4.reuse, 0x6420, R5.reuse ;  /* 0x0000642004087816 */ /* 0x141fe40000000005 */
[----:B------:R-:W-:Y:S02]  /*171b0*/  PRMT R9, R4, 0x7531, R5 ;  /* 0x0000753104097816 */ /* 0x000fe40000000005 */
[C-C-:B------:R-:W-:Y:S02]  /*171c0*/  PRMT R10, R6.reuse, 0x6420, R7.reuse ;  /* 0x00006420060a7816 */ /* 0x140fe40000000007 */
[----:B------:R-:W-:Y:S02]  /*171d0*/  PRMT R11, R6, 0x7531, R7 ;  /* 0x00007531060b7816 */ /* 0x000fe40000000007 */
[----:B-1----:R-:W-:-:S05]  /*171e0*/  LOP3.LUT R0, R3, R12, RZ, 0xfc, !PT ;  /* 0x0000000c03007212 */ /* 0x002fca00078efcff */
[----:B------:R-:W-:-:S05]  /*171f0*/  IMAD.IADD R0, R13, 0x1, R0 ;  /* 0x000000010d007824 */ /* 0x000fca00078e0200 */
[----:B------:R0:W-:Y:S02]  /*17200*/  STSM.16.M88.4 [R0], R8 ;  /* 0x0000000800007844 */ /* 0x0001e40000000200 */
[----:B0-----:R-:W-:-:S05]  /*17210*/  VIADD R0, R3, 0x2000 ;  /* 0x0000200003007836 */ /* 0x001fca0000000000 */
[C---:B------:R-:W-:Y:S02]  /*17220*/  LOP3.LUT R4, R0.reuse, R16, RZ, 0xfc, !PT ;  /* 0x0000001000047212 */ /* 0x040fe400078efcff */
[----:B------:R-:W-:-:S04]  /*17230*/  LOP3.LUT R0, R0, R12, RZ, 0xfc, !PT ;  /* 0x0000000c00007212 */ /* 0x000fc800078efcff */
[----:B------:R-:W0:Y:S01]  /*17240*/  LDSM.16.MT88.4 R4, [R4+UR41+0xc400] ;  /* 0x00c400290404783b */ /* 0x000e220008004200 */
[----:B------:R-:W-:Y:S01]  /*17250*/  IMAD.IADD R0, R13, 0x1, R0 ;  /* 0x000000010d007824 */ /* 0x000fe200078e0200 */
[C-C-:B0-----:R-:W-:Y:S02]  /*17260*/  PRMT R8, R4.reuse, 0x6420, R5.reuse ;  /* 0x0000642004087816 */ /* 0x141fe40000000005 */
[----:B------:R-:W-:Y:S02]  /*17270*/  PRMT R9, R4, 0x7531, R5 ;  /* 0x0000753104097816 */ /* 0x000fe40000000005 */
[C-C-:B------:R-:W-:Y:S02]  /*17280*/  PRMT R10, R6.reuse, 0x6420, R7.reuse ;  /* 0x00006420060a7816 */ /* 0x140fe40000000007 */
[----:B------:R-:W-:-:S05]  /*17290*/  PRMT R11, R6, 0x7531, R7 ;  /* 0x00007531060b7816 */ /* 0x000fca0000000007 */
[----:B------:R0:W-:Y:S02]  /*172a0*/  STSM.16.M88.4 [R0], R8 ;  /* 0x0000000800007844 */ /* 0x0001e40000000200 */
[----:B0-----:R-:W-:-:S05]  /*172b0*/  VIADD R0, R3, 0x4000 ;  /* 0x0000400003007836 */ /* 0x001fca0000000000 */
[C---:B------:R-:W-:Y:S02]  /*172c0*/  LOP3.LUT R4, R0.reuse, R16, RZ, 0xfc, !PT ;  /* 0x0000001000047212 */ /* 0x040fe400078efcff */
[----:B------:R-:W-:Y:S02]  /*172d0*/  LOP3.LUT R0, R0, R12, RZ, 0xfc, !PT ;  /* 0x0000000c00007212 */ /* 0x000fe400078efcff */
[----:B------:R-:W-:Y:S02]  /*172e0*/  LOP3.LUT R12, R16, 0x2800, RZ, 0xfc, !PT ;  /* 0x00002800100c7812 */ /* 0x000fe400078efcff */
[----:B------:R-:W0:Y:S01]  /*172f0*/  LDSM.16.MT88.4 R4, [R4+UR41+0xc400] ;  /* 0x00c400290404783b */ /* 0x000e220008004200 */
[----:B------:R-:W-:Y:S01]  /*17300*/  IMAD.IADD R0, R13, 0x1, R0 ;  /* 0x000000010d007824 */ /* 0x000fe200078e0200 */
[C-C-:B0-----:R-:W-:Y:S02]  /*17310*/  PRMT R8, R4.reuse, 0x6420, R5.reuse ;  /* 0x0000642004087816 */ /* 0x141fe40000000005 */
[----:B------:R-:W-:-:S02]  /*17320*/  PRMT R9, R4, 0x7531, R5 ;  /* 0x0000753104097816 */ /* 0x000fc40000000005 */
[C-C-:B------:R-:W-:Y:S02]  /*17330*/  PRMT R10, R6.reuse, 0x6420, R7.reuse ;  /* 0x00006420060a7816 */ /* 0x140fe40000000007 */
[----:B------:R-:W-:Y:S02]  /*17340*/  PRMT R11, R6, 0x7531, R7 ;  /* 0x00007531060b7816 */ /* 0x000fe40000000007 */
[----:B------:R-:W-:-:S03]  /*17350*/  LOP3.LUT R4, R3, 0x800, R16, 0xfe, !PT ;  /* 0x0000080003047812 */ /* 0x000fc600078efe10 */
[----:B------:R2:W-:Y:S04]  /*17360*/  STSM.16.M88.4 [R0], R8 ;  /* 0x0000000800007844 */ /* 0x0005e80000000200 */
[----:B------:R-:W0:Y:S01]  /*17370*/  LDSM.16.MT88.4 R4, [R4+UR41+0xc400] ;  /* 0x00c400290404783b */ /* 0x000e220008004200 */
[----:B--2---:R-:W-:-:S03]  /*17380*/  IADD3 R0, R13, R14, R3 ;  /* 0x0000000e0d007210 */ /* 0x004fc60007ffe003 */
[----:B------:R-:W2:Y:S01]  /*17390*/  LDL R14, [R1+0x1c] ;  /* 0x00001c00010e7983 */ /* 0x000ea20000100800 */
[C-C-:B0-----:R-:W-:Y:S02]  /*173a0*/  PRMT R8, R4.reuse, 0x6420, R5.reuse ;  /* 0x0000642004087816 */ /* 0x141fe40000000005 */
[----:B------:R-:W-:Y:S02]  /*173b0*/  PRMT R9, R4, 0x7531, R5 ;  /* 0x0000753104097816 */ /* 0x000fe40000000005 */
[C-C-:B------:R-:W-:Y:S02]  /*173c0*/  PRMT R10, R6.reuse, 0x6420, R7.reuse ;  /* 0x00006420060a7816 */ /* 0x140fe40000000007 */
[----:B------:R-:W-:Y:S02]  /*173d0*/  PRMT R11, R6, 0x7531, R7 ;  /* 0x00007531060b7816 */ /* 0x000fe40000000007 */
[----:B------:R-:W-:-:S03]  /*173e0*/  IADD3 R4, R12, UR41, R3 ;  /* 0x000000290c047c10 */ /* 0x000fc6000fffe003 */
[----:B------:R-:W-:Y:S04]  /*173f0*/  STSM.16.M88.4 [R0], R8 ;  /* 0x0000000800007844 */ /* 0x000fe80000000200 */
[----:B------:R-:W0:Y:S01]  /*17400*/  LDSM.16.MT88.4 R4, [R4+0xc400] ;  /* 0x00c400000404783b */ /* 0x000e220000004200 */
[----:B------:R-:W-:Y:S02]  /*17410*/  LOP3.LUT R12, R16, 0x4800, RZ, 0xfc, !PT ;  /* 0x00004800100c7812 */ /* 0x000fe400078efcff */
        /* <DEDUP_REMOVED lines=12> */
[----:B------:R-:W-:-:S06]  /*174e0*/  LOP3.LUT R4, R3, 0x1000, R16, 0xfe, !PT ;  /* 0x0000100003047812 */ /* 0x000fcc00078efe10 */
[----:B------:R-:W0:Y:S01]  /*174f0*/  LDSM.16.MT88.4 R4, [R4+UR41+0xc400] ;  /* 0x00c400290404783b */ /* 0x000e220008004200 */
[----:B--2---:R-:W-:-:S03]  /*17500*/  IADD3 R0, R13, R14, R3 ;  /* 0x0000000e0d007210 */ /* 0x004fc60007ffe003 */
[----:B------:R-:W2:Y:S01]  /*17510*/  LDL R14, [R1+0x24] ;  /* 0x00002400010e7983 */ /* 0x000ea20000100800 */
[----:B------:R-:W-:Y:S02]  /*17520*/  LOP3.LUT R12, R16, 0x3000, RZ, 0xfc, !PT ;  /* 0x00003000100c7812 */ /* 0x000fe400078efcff */
        /* <DEDUP_REMOVED lines=18> */
[----:B------:R-:W-:Y:S02]  /*17650*/  PRMT R11, R6, 0x7531, R7 ;  /* 0x00007531060b7816 */ /* 0x000fe40000000007 */
[----:B------:R-:W-:-:S03]  /*17660*/  LOP3.LUT R4, R3, 0x1800, R16, 0xfe, !PT ;  /* 0x0000180003047812 */ /* 0x000fc600078efe10 */
[----:B------:R-:W-:Y:S04]  /*17670*/  STSM.16.M88.4 [R0+0x4000], R8 ;  /* 0x0040000800007844 */ /* 0x000fe80000000200 */
[----:B------:R-:W0:Y:S01]  /*17680*/  LDSM.16.MT88.4 R4, [R4+UR41+0xc400] ;  /* 0x00c400290404783b */ /* 0x000e220008004200 */
[----:B------:R-:W-:Y:S02]  /*17690*/  LOP3.LUT R12, R16, 0x3800, RZ, 0xfc, !PT ;  /* 0x00003800100c7812 */ /* 0x000fe400078efcff */
[C-C-:B0-----:R-:W-:Y:S02]  /*176a0*/  PRMT R8, R4.reuse, 0x6420, R5.reuse ;  /* 0x0000642004087816 */ /* 0x141fe40000000005 */
[----:B------:R-:W-:Y:S02]  /*176b0*/  PRMT R9, R4, 0x7531, R5 ;  /* 0x0000753104097816 */ /* 0x000fe40000000005 */
[----:B------:R-:W-:-:S02]  /*176c0*/  PRMT R10, R6, 0x6420, R7 ;  /* 0x00006420060a7816 */ /* 0x000fc40000000007 */
[----:B------:R-:W-:Y:S02]  /*176d0*/  PRMT R11, R6, 0x7531, R7 ;  /* 0x00007531060b7816 */ /* 0x000fe40000000007 */
[--C-:B------:R-:W-:Y:S02]  /*176e0*/  IADD3 R4, R12, UR41, R3.reuse ;  /* 0x000000290c047c10 */ /* 0x100fe4000fffe003 */
        /* <DEDUP_REMOVED lines=24> */
.L_x_4048:
[----:B-1----:R1:W-:Y:S01]  /*17870*/  SYNCS.ARRIVE.TRANS64.A1T0 RZ, [R2+URZ+0x2a850], RZ ;  /* 0x02a850ff02ff79a7 */ /* 0x0023e2000810003f */
[----:B------:R-:W-:Y:S01]  /*17880*/  VIADD R18, R18, 0x1 ;  /* 0x0000000112127836 */ /* 0x000fe20000000000 */
[----:B------:R-:W-:Y:S04]  /*17890*/  BAR.SYNC.DEFER_BLOCKING 0x2, 0x80 ;  /* 0x0082000000007b1d */ /* 0x000fe80000010000 */
[----:B------:R-:W-:Y:S01]  /*178a0*/  ISETP.NE.AND P0, PT, R18, 0x2, PT ;  /* 0x000000021200780c */ /* 0x000fe20003f05270 */
[----:B-1----:R-:W-:-:S03]  /*178b0*/  @!P1 VIADD R2, R2, 0x2a880 ;  /* 0x0002a88002029836 */ /* 0x002fc60000000000 */
[----:B0-----:R-:W-:Y:S02]  /*178c0*/  SEL R0, RZ, 0x1, P0 ;  /* 0x00000001ff007807 */ /* 0x001fe40000000000 */
[----:B------:R-:W-:Y:S02]  /*178d0*/  SEL R18, R18, RZ, P0 ;  /* 0x000000ff12127207 */ /* 0x000fe40000000000 */
[----:B------:R-:W-:Y:S02]  /*178e0*/  @!P1 PRMT R2, RZ, 0x654, R2 ;  /* 0x00000654ff029816 */ /* 0x000fe40000000002 */
[----:B------:R-:W-:Y:S02]  /*178f0*/  LOP3.LUT R19, R19, R0, RZ, 0x3c, !PT ;  /* 0x0000000013137212 */ /* 0x000fe400078e3cff */
[----:B------:R0:W-:Y:S05]  /*17900*/  @!P1 SYNCS.ARRIVE.TRANS64.RED.A1T0 RZ, [R2+URZ], RZ ;  /* 0x000000ff02ff99a7 */ /* 0x0001ea000810043f */
.L_x_4000:
[----:B------:R-:W-:Y:S05]  /*17910*/  BSYNC B6 ;  /* 0x0000000000067941 */ /* 0x000fea0003800000 */
.L_x_3998:
[----:B-1----:R-:W2:Y:S02]  /*17920*/  LDL R0, [R1+0x2c] ;  /* 0x00002c0001007983 */ /* 0x002ea40000100800 */
[----:B--2---:R-:W-:-:S13]  /*17930*/  LOP3.LUT P0, RZ, R0, 0x2, RZ, 0xc0, !PT ;  /* 0x0000000200ff7812 */ /* 0x004fda000780c0ff */
[----:B------:R-:W-:Y:S05]  /*17940*/  @!P0 BRA `(.L_x_4049) ;  /* 0x0000000000308947 */ /* 0x000fea0003800000 */
[----:B------:R-:W1:Y:S08]  /*17950*/  S2UR UR5, SR_CgaCtaId ;  /* 0x00000000000579c3 */ /* 0x000e700000008800 */
[----:B------:R-:W-:Y:S06]  /*17960*/  BAR.SYNC.DEFER_BLOCKING 0x5, 0x180 ;  /* 0x0146000000007b1d */ /* 0x000fec0000010000 */
[----:B------:R-:W-:-:S02]  /*17970*/  UMOV UR4, 0x400 ;  /* 0x0000040000047882 */ /* 0x000fc40000000000 */
[----:B-1----:R-:W-:-:S09]  /*17980*/  ULEA UR4, UR5, UR4, 0x18 ;  /* 0x0000000405047291 */ /* 0x002fd2000f8ec03f */
[----:B0-----:R-:W0:Y:S04]  /*17990*/  LDS.128 R4, [UR4+0x2a8d0] ;  /* 0x02a8d004ff047984 */ /* 0x001e280008000c00 */
[----:B0-----:R0:W-:Y:S01]  /*179a0*/  STL.64 [R1+0x10], R4 ;  /* 0x0000100401007387 */ /* 0x0011e20000100a00 */
[----:B------:R-:W-:Y:S02]  /*179b0*/  IMAD.MOV.U32 R2, RZ, RZ, R6 ;  /* 0x000000ffff027224 */ /* 0x000fe400078e0006 */
[----:B------:R-:W-:-:S03]  /*179c0*/  IMAD.MOV.U32 R0, RZ, RZ, R7 ;  /* 0x000000ffff007224 */ /* 0x000fc600078e0007 */
[----:B------:R-:W-:Y:S02]  /*179d0*/  R2UR UR38, R2 ;  /* 0x00000000022672ca */ /* 0x000fe400000e0000 */
[----:B------:R-:W-:Y:S01]  /*179e0*/  R2UR UR45, R0 ;  /* 0x00000000002d72ca */ /* 0x000fe200000e0000 */
[----:B------:R-:W-:Y:S06]  /*179f0*/  BAR.ARV 0x4, 0x180 ;  /* 0x0106000000007b1d */ /* 0x000fec0000002000 */
[----:B------:R-:W-:Y:S08]  /*17a00*/  BRA `(.L_x_4050) ;  /* 0x0000000800d47947 */ /* 0x000ff00003800000 */
.L_x_4049:
[----:B------:R-:W2:Y:S01]  /*17a10*/  LDL.LU R0, [R1+0x10] ;  /* 0x0000100001007983 */ /* 0x000ea20000300800 */
[----:B------:R-:W-:Y:S01]  /*17a20*/  ULDC UR4, c[0x0][0xc14] ;  /* 0x0003050000047ab9 */ /* 0x000fe20000000800 */
[----:B------:R-:W-:Y:S01]  /*17a30*/  IMAD.MOV.U32 R5, RZ, RZ, RZ ;  /* 0x000000ffff057224 */ /* 0x000fe200078e00ff */
[----:B0-----:R-:W0:Y:S02]  /*17a40*/  S2R R2, SR_TID.X ;  /* 0x0000000000027919 */ /* 0x001e240000002100 */
[----:B0-----:R-:W-:-:S04]  /*17a50*/  LOP3.LUT R4, R2, 0x1f, RZ, 0xc0, !PT ;  /* 0x0000001f02047812 */ /* 0x001fc800078ec0ff */
[C---:B------:R-:W-:Y:S01]  /*17a60*/  ISETP.NE.AND P0, PT, R4.reuse, 0x1f, PT ;  /* 0x0000001f0400780c */ /* 0x040fe20003f05270 */
[----:B--2---:R-:W-:Y:S02]  /*17a70*/  IMAD.MOV.U32 R6, RZ, RZ, R0 ;  /* 0x000000ffff067224 */ /* 0x004fe400078e0000 */
[----:B------:R-:W-:-:S05]  /*17a80*/  VIADD R0, R4, UR45 ;  /* 0x0000002d04007c36 */ /* 0x000fca0008000000 */
[----:B------:R-:W-:Y:S02]  /*17a90*/  ISETP.GE.OR P1, PT, R0, UR4, !P0 ;  /* 0x0000000400007c0c */ /* 0x000fe4000c726670 */
[C---:B------:R-:W-:Y:S02]  /*17aa0*/  ISETP.GE.U32.AND P2, PT, R4.reuse, 0x2, PT ;  /* 0x000000020400780c */ /* 0x040fe40003f46070 */
[C---:B------:R-:W-:Y:S02]  /*17ab0*/  ISETP.GE.U32.AND P3, PT, R4.reuse, 0x4, PT ;  /* 0x000000040400780c */ /* 0x040fe40003f66070 */
[C---:B------:R-:W-:Y:S02]  /*17ac0*/  ISETP.GE.U32.AND P4, PT, R4.reuse, 0x8, PT ;  /* 0x000000080400780c */ /* 0x040fe40003f86070 */
[----:B------:R-:W-:Y:S01]  /*17ad0*/  ISETP.GE.U32.AND P5, PT, R4, 0x10, PT ;  /* 0x000000100400780c */ /* 0x000fe20003fa6070 */
[----:B------:R-:W-:Y:S01]  /*17ae0*/  SHFL.IDX PT, R7, R6, 0x1, 0x1f ;  /* 0x00201f0006077f89 */ /* 0x000fe200000e0000 */
[----:B------:R-:W-:-:S03]  /*17af0*/  ULDC UR4, c[0x0][0xc14] ;  /* 0x0003050000047ab9 */ /* 0x000fc60000000800 */
[----:B------:R-:W0:Y:S02]  /*17b00*/  @!P1 LDC.64 R2, c[0x0][0xc58] ;  /* 0x00031600ff029b82 */ /* 0x000e240000000a00 */
[----:B0-----:R-:W-:-:S05]  /*17b10*/  @!P1 IMAD.WIDE R2, R0, 0x4, R2 ;  /* 0x0000000400029825 */ /* 0x001fca00078e0202 */
[----:B------:R-:W2:Y:S01]  /*17b20*/  @!P1 LDG.E R5, desc[UR48][R2.64] ;  /* 0x0000003002059981 */ /* 0x000ea2000c1e1900 */
[----:B------:R-:W-:Y:S02]  /*17b30*/  ISETP.NE.AND P1, PT, R4, RZ, PT ;  /* 0x000000ff0400720c */ /* 0x000fe40003f25270 */
[----:B------:R-:W0:Y:S01]  /*17b40*/  LDC R4, c[0x0][0xc10] ;  /* 0x00030400ff047b82 */ /* 0x000e220000000800 */
[----:B--2---:R-:W1:Y:S02]  /*17b50*/  SHFL.UP PT, R0, R5, 0x1, RZ ;  /* 0x0420000005007989 */ /* 0x004e6400000e00ff */
        /* <DEDUP_REMOVED lines=14> */
[----:B------:R-:W-:Y:S04]  /*17c40*/  SHFL.IDX PT, R0, R6, RZ, 0x1f ;  /* 0x00001fff06007589 */ /* 0x000fe800000e0000 */
[----:B------:R-:W0:Y:S02]  /*17c50*/  SHFL.IDX PT, R2, R8, 0x1f, 0x1f ;  /* 0x03e01f0008027f89 */ /* 0x000e2400000e0000 */
[----:B0-----:R-:W-:-:S04]  /*17c60*/  IMAD R2, R2, R4, RZ ;  /* 0x0000000402027224 */ /* 0x001fc800078e02ff */
[----:B------:R-:W-:-:S05]  /*17c70*/  IMAD.IADD R7, R7, 0x1, R2 ;  /* 0x0000000107077824 */ /* 0x000fca00078e0202 */
[----:B------:R-:W-:-:S13]  /*17c80*/  ISETP.GT.AND P6, PT, R7, R0, PT ;  /* 0x000000000700720c */ /* 0x000fda0003fc4270 */
[----:B------:R-:W-:Y:S05]  /*17c90*/  @P6 BRA `(.L_x_4051) ;  /* 0x0000000000906947 */ /* 0x000fea0003800000 */
.L_x_4055:
        /* <DEDUP_REMOVED lines=14> */
.L_x_4054:
[----:B------:R-:W-:Y:S05]  /*17d80*/  BSYNC B0 ;  /* 0x0000000000007941 */ /* 0x000fea0003800000 */
.L_x_4053:
[----:B0----5:R-:W0:Y:S01]  /*17d90*/  SHFL.UP PT, R2, R5, 0x1, RZ ;  /* 0x0420000005027989 */ /* 0x021e2200000e00ff */
[----:B------:R-:W1:Y:S01]  /*17da0*/  LDC R4, c[0x0][0xc10] ;  /* 0x00030400ff047b82 */ /* 0x000e620000000800 */
        /* <DEDUP_REMOVED lines=14> */
[----:B------:R-:W1:Y:S02]  /*17e90*/  SHFL.IDX PT, R2, R8, 0x1f, 0x1f ;  /* 0x03e01f0008027f89 */ /* 0x000e6400000e0000 */
[----:B-1----:R-:W-:-:S04]  /*17ea0*/  IMAD R2, R2, R4, RZ ;  /* 0x0000000402027224 */ /* 0x002fc800078e02ff */
[----:B------:R-:W-:-:S05]  /*17eb0*/  IMAD.IADD R7, R2, 0x1, R7 ;  /* 0x0000000102077824 */ /* 0x000fca00078e0207 */
[----:B------:R-:W-:-:S13]  /*17ec0*/  ISETP.GT.AND P6, PT, R7, R0, PT ;  /* 0x000000000700720c */ /* 0x000fda0003fc4270 */
[----:B------:R-:W-:Y:S05]  /*17ed0*/  @!P6 BRA `(.L_x_4055) ;  /* 0xfffffffc0070e947 */ /* 0x000fea000383ffff */
.L_x_4051:
        /* <DEDUP_REMOVED lines=11> */
[----:B------:R-:W-:Y:S01]  /*17f90*/  ISETP.NE.AND P0, PT, RZ, UR7, PT ;  /* 0x00000007ff007c0c */ /* 0x000fe2000bf05270 */
[----:B0-----:R-:W-:-:S05]  /*17fa0*/  IMAD.U32 R2, RZ, RZ, UR6 ;  /* 0x00000006ff027e24 */ /* 0x001fca000f8e00ff */
[----:B------:R0:W2:Y:S02]  /*17fb0*/  SHFL.IDX PT, R5, R5, R2, 0x1f ;  /* 0x00001f0205057589 */ /* 0x0000a400000e0000 */
[----:B0-----:R-:W-:Y:S02]  /*17fc0*/  IMAD.MOV.U32 R2, RZ, RZ, RZ ;  /* 0x000000ffff027224 */ /* 0x001fe400078e00ff */
[----:B--2---:R-:W-:-:S05]  /*17fd0*/  IMAD R6, R5, R9, RZ ;  /* 0x0000000905067224 */ /* 0x004fca00078e02ff */
[----:B------:R-:W-:Y:S01]  /*17fe0*/  IABS R10, R6 ;  /* 0x00000006000a7213 */ /* 0x000fe20000000000 */
[----:B------:R-:W-:Y:S06]  /*17ff0*/  @!P0 BRA `(.L_x_4056) ;  /* 0x00000000000c8947 */ /* 0x000fec0003800000 */
[----:B------:R-:W-:-:S06]  /*18000*/  UIADD3 UR4, UR6, -0x1, URZ ;  /* 0xffffffff06047890 */ /* 0x000fcc000fffe03f */
[----:B------:R-:W-:-:S06]  /*18010*/  IMAD.U32 R2, RZ, RZ, UR4 ;  /* 0x00000004ff027e24 */ /* 0x000fcc000f8e00ff */
[----:B------:R0:W1:Y:S02]  /*18020*/  SHFL.IDX PT, R2, R8, R2, 0x1f ;  /* 0x00001f0208027589 */ /* 0x00006400000e0000 */
.L_x_4056:
[----:B------:R-:W2:Y:S01]  /*18030*/  I2F.RP R3, R10 ;  /* 0x0000000a00037306 */ /* 0x000ea20000209400 */
[----:B01----:R-:W-:-:S04]  /*18040*/  IMAD R8, R2, R4, R7 ;  /* 0x0000000402087224 */ /* 0x003fc800078e0207 */
[----:B------:R-:W-:Y:S01]  /*18050*/  IMAD.IADD R0, R0, 0x1, -R8 ;  /* 0x0000000100007824 */ /* 0x000fe200078e0a08 */
[----:B------:R0:W-:Y:S02]  /*18060*/  STL [R1+0x10], R8 ;  /* 0x0000100801007387 */ /* 0x0001e40000100800 */
        /* <DEDUP_REMOVED lines=26> */
[----:B------:R-:W-:-:S04]  /*18210*/  VIADDMNMX R4, R3, R4, R9, PT ;  /* 0x0000000403047246 */ /* 0x000fc80003800109 */
        /* <DEDUP_REMOVED lines=32> */
.L_x_4052:
[----:B------:R1:W-:Y:S01]  /*18420*/  STL [R1+0x10], R0 ;  /* 0x0000100001007387 */ /* 0x0003e20000100800 */
[----:B------:R-:W-:Y:S01]  /*18430*/  ULDC UR45, c[0x0][0xc14] ;  /* 0x00030500002d7ab9 */ /* 0x000fe20000000800 */
[----:B------:R-:W-:Y:S02]  /*18440*/  UMOV UR38, URZ ;  /* 0x0000003f00267c82 */ /* 0x000fe40008000000 */
[----:B------:R1:W-:Y:S03]  /*18450*/  STL [R1+0x14], RZ ;  /* 0x000014ff01007387 */ /* 0x0003e60000100800 */
.L_x_4057:
        /* <DEDUP_REMOVED lines=8> */
[----:B------:R-:W0:Y:S01]  /*184e0*/  @!P0 S2R R0, SR_CgaCtaId ;  /* 0x0000000000008919 */ /* 0x000e220000008800 */
[----:B--2---:R-:W-:Y:S02]  /*184f0*/  IMAD.MOV.U32 R4, RZ, RZ, R3 ;  /* 0x000000ffff047224 */ /* 0x004fe400078e0003 */
[----:B---3--:R-:W-:Y:S01]  /*18500*/  IMAD.MOV.U32 R3, RZ, RZ, R2 ;  /* 0x000000ffff037224 */ /* 0x008fe200078e0002 */
[----:B------:R-:W-:-:S03]  /*18510*/  @!P0 MOV R2, 0x400 ;  /* 0x0000040000028802 */ /* 0x000fc60000000f00 */
[----:B------:R-:W-:Y:S01]  /*18520*/  IMAD.MOV.U32 R5, RZ, RZ, R3 ;  /* 0x000000ffff057224 */ /* 0x000fe200078e0003 */
[----:B0-----:R-:W-:-:S05]  /*18530*/  @!P0 LEA R0, R0, R2, 0x18 ;  /* 0x0000000200008211 */ /* 0x001fca00078ec0ff */
[----:B------:R1:W-:Y:S01]  /*18540*/  @!P0 STS.128 [R0+0x2a8d0], R4 ;  /* 0x02a8d00400008388 */ /* 0x0003e20000000c00 */
[----:B------:R-:W-:Y:S06]  /*18550*/  BAR.ARV 0x5, 0x180 ;  /* 0x0146000000007b1d */ /* 0x000fec0000002000 */
.L_x_4050:
[----:B------:R-:W-:Y:S02]  /*18560*/  ULDC UR4, c[0x0][0xc14] ;  /* 0x0003050000047ab9 */ /* 0x000fe40000000800 */
[----:B------:R-:W-:-:S06]  /*18570*/  UISETP.GE.AND UP0, UPT, UR45, UR4, UPT ;  /* 0x000000042d00728c */ /* 0x000fcc000bf06270 */
[----:B------:R-:W-:-:S13]  /*18580*/  PLOP3.LUT P0, PT, PT, PT, UP0, 0x80, 0x0 ;  /* 0x000000000000781c */ /* 0x000fda0003f0f008 */
[----:B------:R-:W-:Y:S05]  /*18590*/  @!P0 BRA `(.L_x_4058) ;  /* 0xffffffb800808947 */ /* 0x000fea000383ffff */
.L_x_3988:
[----:B01----:R-:W2:Y:S01]  /*185a0*/  LDL.LU R0, [R1+0x30] ;  /* 0x0000300001007983 */ /* 0x003ea20000300800 */
        /* <DEDUP_REMOVED lines=11> */
.L_x_4090:
[----:B------:R-:W-:Y:S05]  /*18660*/  BSYNC B0 ;  /* 0x0000000000007941 */ /* 0x000fea0003800000 */
.L_x_4059:
[----:B------:R-:W-:-:S03]  /*18670*/  UMOV UR4, 0xffffffff ;  /* 0xffffffff00047882 */ /* 0x000fc60000000000 */
[----:B------:R-:W-:Y:S05]  /*18680*/  BRA.DIV UR4, `(.L_x_4061) ;  /* 0x0000000a04a87947 */ /* 0x000fea000b800000 */
[----:B0-----:R-:W0:Y:S02]  /*18690*/  S2R R0, SR_TID.X ;  /* 0x0000000000007919 */ /* 0x001e240000002100 */
[----:B0-----:R-:W-:-:S04]  /*186a0*/  SHF.R.U32.HI R0, RZ, 0x5, R0 ;  /* 0x00000005ff007819 */ /* 0x001fc80000011600 */
[----:B------:R-:W-:-:S05]  /*186b0*/  LOP3.LUT R0, R0, 0x3, RZ, 0xc0, !PT ;  /* 0x0000000300007812 */ /* 0x000fca00078ec0ff */
[----:B------:R0:W1:Y:S02]  /*186c0*/  SHFL.IDX PT, R14, R0, RZ, 0x1f ;  /* 0x00001fff000e7589 */ /* 0x00006400000e0000 */
.L_x_4093:
[----:B-1----:R-:W-:Y:S01]  /*186d0*/  ISETP.NE.AND P0, PT, R14, RZ, PT ;  /* 0x000000ff0e00720c */ /* 0x002fe20003f05270 */
[----:B------:R-:W-:-:S12]  /*186e0*/  BSSY B0, `(.L_x_4062) ;  /* 0x000002b000007945 */ /* 0x000fd80003800000 */
[----:B------:R-:W-:Y:S05]  /*186f0*/  @P0 BRA `(.L_x_4063) ;  /* 0x0000000000a40947 */ /* 0x000fea0003800000 */
[----:B------:R-:W-:-:S03]  /*18700*/  UMOV UR4, 0xffffffff ;  /* 0xffffffff00047882 */ /* 0x000fc60000000000 */
[----:B------:R-:W-:Y:S05]  /*18710*/  BRA.DIV UR4, `(.L_x_4064) ;  /* 0x0000000a04b87947 */ /* 0x000fea000b800000 */
[----:B------:R-:W-:-:S13]  /*18720*/  ELECT P6, URZ, PT ;  /* 0x00000000003f782f */ /* 0x000fda00038c0000 */
.L_x_4096:
[----:B------:R-:W-:Y:S05]  /*18730*/  @!P6 BRA `(.L_x_4063) ;  /* 0x000000000094e947 */ /* 0x000fea0003800000 */
[----:B------:R-:W-:-:S06]  /*18740*/  ULOP3.LUT UR4, UR40, 0x2, URZ, 0xfc, !UPT ;  /* 0x0000000228047892 */ /* 0x000fcc000f8efc3f */
[----:B0-----:R-:W-:-:S05]  /*18750*/  IMAD.U32 R0, RZ, RZ, UR4 ;  /* 0x00000004ff007e24 */ /* 0x001fca000f8e00ff */
[----:B------:R-:W-:-:S13]  /*18760*/  ISETP.NE.AND P0, PT, R0, 0x3, PT ;  /* 0x000000030000780c */ /* 0x000fda0003f05270 */
[----:B------:R-:W-:Y:S05]  /*18770*/  @!P0 BRA `(.L_x_4065) ;  /* 0x0000000000048947 */ /* 0x000fea0003800000 */
[----:B------:R-:W-:Y:S01]  /*18780*/  BPT.TRAP 0x1 ;  /* 0x000000040000795c */ /* 0x000fe20000300000 */
.L_x_4065:
[----:B------:R-:W-:Y:S01]  /*18790*/  VIADD R5, R3, 0x2a840 ;  /* 0x0002a84003057836 */ /* 0x000fe20000000000 */
[----:B------:R-:W-:Y:S01]  /*187a0*/  SHF.L.U32 R4, R19, 0x1f, RZ ;  /* 0x0000001f13047819 */ /* 0x000fe200000006ff */
[C---:B------:R-:W-:Y:S02]  /*187b0*/  VIADD R0, R18.reuse, 0x1 ;  /* 0x0000000112007836 */ /* 0x040fe40000000000 */
[----:B------:R-:W-:-:S03]  /*187c0*/  IMAD R7, R18, 0x8, R5 ;  /* 0x0000000812077824 */ /* 0x000fc600078e0205 */
[----:B------:R-:W-:Y:S01]  /*187d0*/  ISETP.NE.AND P2, PT, R0, 0x2, PT ;  /* 0x000000020000780c */ /* 0x000fe20003f45270 */
[----:B------:R-:W0:Y:S03]  /*187e0*/  SYNCS.PHASECHK.TRANS64.TRYWAIT P1, [R7+URZ], R4 ;  /* 0x00000004070075a7 */ /* 0x000e26000802017f */
[----:B------:R-:W-:-:S04]  /*187f0*/  SEL R2, RZ, 0x1, P2 ;  /* 0x00000001ff027807 */ /* 0x000fc80001000000 */
[----:B------:R-:W-:Y:S02]  /*18800*/  LOP3.LUT R19, R19, R2, RZ, 0x3c, !PT ;  /* 0x0000000213137212 */ /* 0x000fe400078e3cff */
[----:B------:R-:W-:Y:S02]  /*18810*/  SEL R2, R0, RZ, P2 ;  /* 0x000000ff00027207 */ /* 0x000fe40001000000 */
[----:B------:R-:W-:-:S03]  /*18820*/  SHF.L.U32 R0, R19, 0x1f, RZ ;  /* 0x0000001f13007819 */ /* 0x000fc600000006ff */
[----:B------:R-:W-:Y:S01]  /*18830*/  IMAD R5, R2, 0x8, R5 ;  /* 0x0000000802057824 */ /* 0x000fe200078e0205 */
[----:B0-----:R-:W-:Y:S06]  /*18840*/  @!P1 BRA `(.L_x_4066) ;  /* 0x00000008008c9947 */ /* 0x001fec0003800000 */
.L_x_4097:
[----:B------:R-:W1:Y:S02]  /*18850*/  SYNCS.PHASECHK.TRANS64.TRYWAIT P1, [R5+URZ], R0 ;  /* 0x00000000050075a7 */ /* 0x000e64000802017f */
[----:B-1----:R-:W-:Y:S05]  /*18860*/  @!P1 BRA `(.L_x_4067) ;  /* 0x0000000800989947 */ /* 0x002fea0003800000 */
.L_x_4098:
[----:B------:R-:W-:Y:S05]  /*18870*/  @!P0 BRA `(.L_x_4068) ;  /* 0x0000000000048947 */ /* 0x000fea0003800000 */
[----:B------:R-:W-:Y:S01]  /*18880*/  BPT.TRAP 0x1 ;  /* 0x000000040000795c */ /* 0x000fe20000300000 */
.L_x_4068:
[----:B-1----:R-:W-:-:S04]  /*18890*/  IMAD R5, R18, 0x8, R3 ;  /* 0x0000000812057824 */ /* 0x002fc800078e0203 */
[----:B------:R-:W1:Y:S02]  /*188a0*/  SYNCS.PHASECHK.TRANS64.TRYWAIT P1, [R5+URZ+0x2a860], R4 ;  /* 0x02a86004050075a7 */ /* 0x000e64000802017f */
[----:B-1----:R-:W-:Y:S05]  /*188b0*/  @!P1 BRA `(.L_x_4069) ;  /* 0x0000000800989947 */ /* 0x002fea0003800000 */
.L_x_4099:
[----:B------:R-:W-:Y:S05]  /*188c0*/  @!P0 BRA `(.L_x_4070) ;  /* 0x0000000000048947 */ /* 0x000fea0003800000 */
[----:B------:R-:W-:Y:S01]  /*188d0*/  BPT.TRAP 0x1 ;  /* 0x000000040000795c */ /* 0x000fe20000300000 */
.L_x_4070:
[----:B------:R-:W-:-:S04]  /*188e0*/  IMAD R3, R2, 0x8, R3 ;  /* 0x0000000802037824 */ /* 0x000fc800078e0203 */
[----:B------:R-:W2:Y:S02]  /*188f0*/  SYNCS.PHASECHK.TRANS64.TRYWAIT P1, [R3+URZ+0x2a860], R0 ;  /* 0x02a86000030075a7 */ /* 0x000ea4000802017f */
[----:B--2---:R-:W-:Y:S05]  /*18900*/  @!P1 BRA `(.L_x_4071) ;  /* 0x0000000800989947 */ /* 0x004fea0003800000 */
.L_x_4100:
[----:B------:R-:W-:Y:S05]  /*18910*/  @!P0 BRA `(.L_x_4072) ;  /* 0x0000000000048947 */ /* 0x000fea0003800000 */
[----:B------:R-:W-:Y:S01]  /*18920*/  BPT.TRAP 0x1 ;  /* 0x000000040000795c */ /* 0x000fe20000300000 */
.L_x_4072:
[----:B------:R-:W3:Y:S02]  /*18930*/  SYNCS.PHASECHK.TRANS64.TRYWAIT P0, [R5+URZ+0x2a880], R4 ;  /* 0x02a88004050075a7 */ /* 0x000ee4000800017f */
[----:B---3--:R-:W-:Y:S05]  /*18940*/  @!P0 BRA `(.L_x_4073) ;  /* 0x00000008009c8947 */ /* 0x008fea0003800000 */
.L_x_4074:
[----:B----4-:R4:W0:Y:S02]  /*18950*/  SYNCS.PHASECHK.TRANS64.TRYWAIT P0, [R3+URZ+0x2a880], R0 ;  /* 0x02a88000030075a7 */ /* 0x010824000800017f */
[----:B0-----:R-:W-:Y:S05]  /*18960*/  @!P0 NANOSLEEP.SYNCS 0x989680 ;  /* 0x009896800000895d */ /* 0x001fea0003900000 */
[----:B------:R-:W0:Y:S02]  /*18970*/  @!P0 SYNCS.PHASECHK.TRANS64 P0, [R3+URZ+0x2a880], R0 ;  /* 0x02a88000030085a7 */ /* 0x000e24000800007f */
[----:B0-----:R-:W-:Y:S05]  /*18980*/  @!P0 BRA `(.L_x_4074) ;  /* 0xfffffffc00f08947 */ /* 0x001fea000383ffff */
.L_x_4063:
[----:B------:R-:W-:Y:S05]  /*18990*/  BSYNC B0 ;  /* 0x0000000000007941 */ /* 0x000fea0003800000 */
.L_x_4062:
[----:B------:R-:W-:Y:S05]  /*189a0*/  EXIT ;  /* 0x000000000000794d */ /* 0x000fea0003800000 */
.L_x_3886:
[----:B0-----:R-:W-:-:S04]  /*189b0*/  IMAD.U32 R3, RZ, RZ, UR36 ;  /* 0x00000024ff037e24 */ /* 0x001fc8000f8e00ff */
[----:B------:R0:W1:Y:S03]  /*189c0*/  SYNCS.PHASECHK.TRANS64.TRYWAIT P1, [R3+URZ+0x2a800], R6 ;  /* 0x02a80006030075a7 */ /* 0x000066000802017f */
[----:B-1----:R-:W-:Y:S05]  /*189d0*/  @!P1 NANOSLEEP.SYNCS 0x989680 ;  /* 0x009896800000995d */ /* 0x002fea0003900000 */
[----:B------:R-:W1:Y:S02]  /*189e0*/  @!P1 SYNCS.PHASECHK.TRANS64 P1, [R3+URZ+0x2a800], R6 ;  /* 0x02a80006030095a7 */ /* 0x000e64000802007f */
[----:B-1----:R-:W-:Y:S05]  /*189f0*/  @!P1 BRA `(.L_x_3886) ;  /* 0xfffffffc00ec9947 */ /* 0x002fea000383ffff */
[----:B------:R-:W-:Y:S05]  /*18a00*/  BRA `(.L_x_4075) ;  /* 0xfffffe94001c7947 */ /* 0x000fea000383ffff */
.L_x_3890:
[----:B-1----:R1:W2:Y:S02]  /*18a10*/  SYNCS.PHASECHK.TRANS64.TRYWAIT P2, [R3+URZ+0x2a830], R2 ;  /* 0x02a83002030075a7 */ /* 0x0022a4000804017f */
[----:B--2---:R-:W-:Y:S05]  /*18a20*/  @!P2 NANOSLEEP.SYNCS 0x989680 ;  /* 0x009896800000a95d */ /* 0x004fea0003900000 */
[----:B------:R-:W2:Y:S02]  /*18a30*/  @!P2 SYNCS.PHASECHK.TRANS64 P2, [R3+URZ+0x2a830], R2 ;  /* 0x02a830020300a5a7 */ /* 0x000ea4000804007f */
[----:B--2---:R-:W-:Y:S05]  /*18a40*/  @!P2 BRA `(.L_x_3890) ;  /* 0xfffffffc00f0a947 */ /* 0x004fea000383ffff */
[----:B------:R-:W-:Y:S05]  /*18a50*/  BRA `(.L_x_3889) ;  /* 0xfffffe9400407947 */ /* 0x000fea000383ffff */
.L_x_3906:
[----:B-1----:R-:W-:-:S04]  /*18a60*/  IMAD.U32 R15, RZ, RZ, UR6 ;  /* 0x00000006ff0f7e24 */ /* 0x002fc8000f8e00ff */
[----:B------:R1:W2:Y:S03]  /*18a70*/  SYNCS.PHASECHK.TRANS64.TRYWAIT P2, [R15+URZ+0x2a830], R10 ;  /* 0x02a8300a0f0075a7 */ /* 0x0002a6000804017f */
[----:B--2---:R-:W-:Y:S05]  /*18a80*/  @!P2 NANOSLEEP.SYNCS 0x989680 ;  /* 0x009896800000a95d */ /* 0x004fea0003900000 */
[----:B------:R-:W2:Y:S02]  /*18a90*/  @!P2 SYNCS.PHASECHK.TRANS64 P2, [R15+URZ+0x2a830], R10 ;  /* 0x02a8300a0f00a5a7 */ /* 0x000ea4000804007f */
[----:B--2---:R-:W-:Y:S05]  /*18aa0*/  @!P2 BRA `(.L_x_3906) ;  /* 0xfffffffc00eca947 */ /* 0x004fea000383ffff */
[----:B------:R-:W-:Y:S05]  /*18ab0*/  BRA `(.L_x_3903) ;  /* 0xfffffecc00bc7947 */ /* 0x000fea000383ffff */
.L_x_3910:
[----:B-1----:R-:W-:-:S04]  /*18ac0*/  IMAD.U32 R15, RZ, RZ, UR6 ;  /* 0x00000006ff0f7e24 */ /* 0x002fc8000f8e00ff */
[----:B------:R1:W2:Y:S03]  /*18ad0*/  SYNCS.PHASECHK.TRANS64.TRYWAIT P2, [R15+URZ+0x2a850], R10 ;  /* 0x02a8500a0f0075a7 */ /* 0x0002a6000804017f */
[----:B--2---:R-:W-:Y:S05]  /*18ae0*/  @!P2 NANOSLEEP.SYNCS 0x989680 ;  /* 0x009896800000a95d */ /* 0x004fea0003900000 */
[----:B------:R-:W2:Y:S02]  /*18af0*/  @!P2 SYNCS.PHASECHK.TRANS64 P2, [R15+URZ+0x2a850], R10 ;  /* 0x02a8500a0f00a5a7 */ /* 0x000ea4000804007f */
[----:B--2---:R-:W-:Y:S05]  /*18b00*/  @!P2 BRA `(.L_x_3910) ;  /* 0xfffffffc00eca947 */ /* 0x004fea000383ffff */
[----:B------:R-:W-:Y:S05]  /*18b10*/  BRA `(.L_x_3907) ;  /* 0xfffffed0005c7947 */ /* 0x000fea000383ffff */
.L_x_3928:
[----:B-1----:R-:W-:-:S04]  /*18b20*/  IMAD.U32 R7, RZ, RZ, UR6 ;  /* 0x00000006ff077e24 */ /* 0x002fc8000f8e00ff */
[----:B------:R1:W2:Y:S03]  /*18b30*/  SYNCS.PHASECHK.TRANS64.TRYWAIT P2, [R7+URZ+0x2a830], R6 ;  /* 0x02a83006070075a7 */ /* 0x0002a6000804017f */
[----:B--2---:R-:W-:Y:S05]  /*18b40*/  @!P2 NANOSLEEP.SYNCS 0x989680 ;  /* 0x009896800000a95d */ /* 0x004fea0003900000 */
[----:B------:R-:W2:Y:S02]  /*18b50*/  @!P2 SYNCS.PHASECHK.TRANS64 P2, [R7+URZ+0x2a830], R6 ;  /* 0x02a830060700a5a7 */ /* 0x000ea4000804007f */
[----:B--2---:R-:W-:Y:S05]  /*18b60*/  @!P2 BRA `(.L_x_3928) ;  /* 0xfffffffc00eca947 */ /* 0x004fea000383ffff */
[----:B------:R-:W-:Y:S05]  /*18b70*/  BRA `(.L_x_3925) ;  /* 0xffffff0800407947 */ /* 0x000fea000383ffff */
.L_x_3932:
[----:B-1----:R-:W-:-:S04]  /*18b80*/  IMAD.U32 R7, RZ, RZ, UR6 ;  /* 0x00000006ff077e24 */ /* 0x002fc8000f8e00ff */
[----:B------:R1:W2:Y:S03]  /*18b90*/  SYNCS.PHASECHK.TRANS64.TRYWAIT P2, [R7+URZ+0x2a850], R6 ;  /* 0x02a85006070075a7 */ /* 0x0002a6000804017f */
[----:B--2---:R-:W-:Y:S05]  /*18ba0*/  @!P2 NANOSLEEP.SYNCS 0x989680 ;  /* 0x009896800000a95d */ /* 0x004fea0003900000 */
[----:B------:R-:W2:Y:S02]  /*18bb0*/  @!P2 SYNCS.PHASECHK.TRANS64 P2, [R7+URZ+0x2a850], R6 ;  /* 0x02a850060700a5a7 */ /* 0x000ea4000804007f */
[----:B--2---:R-:W-:Y:S05]  /*18bc0*/  @!P2 BRA `(.L_x_3932) ;  /* 0xfffffffc00eca947 */ /* 0x004fea000383ffff */
[----:B------:R-:W-:Y:S05]  /*18bd0*/  BRA `(.L_x_3929) ;  /* 0xffffff0800ec7947 */ /* 0x000fea000383ffff */
.L_x_3939:
[----:B-1----:R-:W-:-:S04]  /*18be0*/  IMAD.U32 R7, RZ, RZ, UR6 ;  /* 0x00000006ff077e24 */ /* 0x002fc8000f8e00ff */
[----:B------:R1:W2:Y:S03]  /*18bf0*/  SYNCS.PHASECHK.TRANS64.TRYWAIT P2, [R7+URZ+0x2a830], R6 ;  /* 0x02a83006070075a7 */ /* 0x0002a6000804017f */
[----:B--2---:R-:W-:Y:S05]  /*18c00*/  @!P2 NANOSLEEP.SYNCS 0x989680 ;  /* 0x009896800000a95d */ /* 0x004fea0003900000 */
[----:B------:R-:W2:Y:S02]  /*18c10*/  @!P2 SYNCS.PHASECHK.TRANS64 P2, [R7+URZ+0x2a830], R6 ;  /* 0x02a830060700a5a7 */ /* 0x000ea4000804007f */
[----:B--2---:R-:W-:Y:S05]  /*18c20*/  @!P2 BRA `(.L_x_3939) ;  /* 0xfffffffc00eca947 */ /* 0x004fea000383ffff */
[----:B------:R-:W-:Y:S05]  /*18c30*/  BRA `(.L_x_3936) ;  /* 0xffffff30005c7947 */ /* 0x000fea000383ffff */
.L_x_3943:
[----:B-1----:R-:W-:-:S04]  /*18c40*/  IMAD.U32 R7, RZ, RZ, UR6 ;  /* 0x00000006ff077e24 */ /* 0x002fc8000f8e00ff */
[----:B------:R1:W2:Y:S03]  /*18c50*/  SYNCS.PHASECHK.TRANS64.TRYWAIT P2, [R7+URZ+0x2a850], R6 ;  /* 0x02a85006070075a7 */ /* 0x0002a6000804017f */
[----:B--2---:R-:W-:Y:S05]  /*18c60*/  @!P2 NANOSLEEP.SYNCS 0x989680 ;  /* 0x009896800000a95d */ /* 0x004fea0003900000 */
[----:B------:R-:W2:Y:S02]  /*18c70*/  @!P2 SYNCS.PHASECHK.TRANS64 P2, [R7+URZ+0x2a850], R6 ;  /* 0x02a850060700a5a7 */ /* 0x000ea4000804007f */
[----:B--2---:R-:W-:Y:S05]  /*18c80*/  @!P2 BRA `(.L_x_3943) ;  /* 0xfffffffc00eca947 */ /* 0x004fea000383ffff */
[----:B------:R-:W-:Y:S05]  /*18c90*/  BRA `(.L_x_3940) ;  /* 0xffffff3400087947 */ /* 0x000fea000383ffff */
.L_x_3957:
[----:B-1----:R-:W-:-:S04]  /*18ca0*/  IMAD.U32 R3, RZ, RZ, UR9 ;  /* 0x00000009ff037e24 */ /* 0x002fc8000f8e00ff */
[----:B------:R1:W2:Y:S03]  /*18cb0*/  SYNCS.PHASECHK.TRANS64.TRYWAIT P1, [R3+URZ+0x2a850], R0 ;  /* 0x02a85000030075a7 */ /* 0x0002a6000802017f */
[----:B--2---:R-:W-:Y:S05]  /*18cc0*/  @!P1 NANOSLEEP.SYNCS 0x989680 ;  /* 0x009896800000995d */ /* 0x004fea0003900000 */
[----:B------:R-:W2:Y:S02]  /*18cd0*/  @!P1 SYNCS.PHASECHK.TRANS64 P1, [R3+URZ+0x2a850], R0 ;  /* 0x02a85000030095a7 */ /* 0x000ea4000802007f */
[----:B--2---:R-:W-:Y:S05]  /*18ce0*/  @!P1 BRA `(.L_x_3957) ;  /* 0xfffffffc00ec9947 */ /* 0x004fea000383ffff */
[----:B------:R-:W-:Y:S05]  /*18cf0*/  BRA `(.L_x_3956) ;  /* 0xffffff6800287947 */ /* 0x000fea000383ffff */
.L_x_4005:
[----:B------:R-:W-:Y:S02]  /*18d00*/  IMAD.MOV.U32 R13, RZ, RZ, R4 ;  /* 0x000000ffff0d7224 */ /* 0x000fe400078e0004 */
[----:B------:R-:W-:Y:S02]  /*18d10*/  IMAD.MOV.U32 R12, RZ, RZ, RZ ;  /* 0x000000ffff0c7224 */ /* 0x000fe400078e00ff */
[----:B------:R-:W-:Y:S02]  /*18d20*/  IMAD.MOV.U32 R11, RZ, RZ, 0x1f ;  /* 0x0000001fff0b7424 */ /* 0x000fe400078e00ff */
[----:B------:R-:W-:-:S07]  /*18d30*/  IMAD.MOV.U32 R15, RZ, RZ, -0x1 ;  /* 0xffffffffff0f7424 */ /* 0x000fce00078e00ff */
[----:B0-----:R-:W-:Y:S05]  /*18d40*/  WARPSYNC.COLLECTIVE R15, `(.L_x_4076) ;  /* 0x000000000f087348 */ /* 0x001fea0003c00000 */
[----:B------:R1:W2:Y:S02]  /*18d50*/  SHFL.IDX P6, R14, R13, R12, R11 ;  /* 0x0000000c0d0e7389 */ /* 0x0002a400000c000b */
[----:B012---:R-:W-:Y:S01]  /*18d60*/  ENDCOLLECTIVE ;  /* 0x000000000000791b */ /* 0x007fe20003800000 */
.L_x_4076:
[----:B------:R-:W-:Y:S05]  /*18d70*/  BRA `(.L_x_4077) ;  /* 0xffffffc400107947 */ /* 0x000fea000383ffff */
.L_x_4007:
[----:B------:R-:W-:Y:S01]  /*18d80*/  BSSY B0, `(.L_x_4078) ;  /* 0x0000006000007945 */ /* 0x000fe20003800000 */
[----:B------:R-:W-:-:S07]  /*18d90*/  IMAD.MOV.U32 R15, RZ, RZ, -0x1 ;  /* 0xffffffffff0f7424 */ /* 0x000fce00078e00ff */
[----:B0-----:R-:W-:Y:S05]  /*18da0*/  WARPSYNC.COLLECTIVE R15, `(.L_x_4079) ;  /* 0x000000000f0c7348 */ /* 0x001fea0003c00000 */
[----:B------:R-:W-:Y:S02]  /*18db0*/  ELECT P6, UR62, PT ;  /* 0x00000000003e782f */ /* 0x000fe400038c0000 */
[----:B------:R-:W-:Y:S01]  /*18dc0*/  MOV R14, UR62 ;  /* 0x0000003e000e7c02 */ /* 0x000fe20008000f00 */
[----:B0-----:R-:W-:Y:S10]  /*18dd0*/  ENDCOLLECTIVE ;  /* 0x000000000000791b */ /* 0x001ff40003800000 */
.L_x_4079:
[----:B------:R-:W-:Y:S05]  /*18de0*/  BSYNC B0 ;  /* 0x0000000000007941 */ /* 0x000fea0003800000 */
.L_x_4078:
[----:B------:R-:W-:Y:S05]  /*18df0*/  BRA `(.L_x_4080) ;  /* 0xffffffc400107947 */ /* 0x000fea000383ffff */
.L_x_4010:
[----:B-1----:R1:W2:Y:S02]  /*18e00*/  SYNCS.PHASECHK.TRANS64.TRYWAIT P2, [R2+URZ+0x2a880], R6 ;  /* 0x02a88006020075a7 */ /* 0x0022a4000804017f */
[----:B--2---:R-:W-:Y:S05]  /*18e10*/  @!P2 NANOSLEEP.SYNCS 0x989680 ;  /* 0x009896800000a95d */ /* 0x004fea0003900000 */
[----:B------:R-:W2:Y:S02]  /*18e20*/  @!P2 SYNCS.PHASECHK.TRANS64 P2, [R2+URZ+0x2a880], R6 ;  /* 0x02a880060200a5a7 */ /* 0x000ea4000804007f */
[----:B--2---:R-:W-:Y:S05]  /*18e30*/  @!P2 BRA `(.L_x_4010) ;  /* 0xfffffffc00f0a947 */ /* 0x004fea000383ffff */
[----:B------:R-:W-:Y:S05]  /*18e40*/  BRA `(.L_x_4081) ;  /* 0xffffffc400687947 */ /* 0x000fea000383ffff */
.L_x_4012:
[----:B0-----:R0:W2:Y:S02]  /*18e50*/  SYNCS.PHASECHK.TRANS64.TRYWAIT P2, [R2+URZ+0x2a840], R6 ;  /* 0x02a84006020075a7 */ /* 0x0010a4000804017f */
[----:B--2---:R-:W-:Y:S05]  /*18e60*/  @!P2 NANOSLEEP.SYNCS 0x989680 ;  /* 0x009896800000a95d */ /* 0x004fea0003900000 */
[----:B------:R-:W2:Y:S02]  /*18e70*/  @!P2 SYNCS.PHASECHK.TRANS64 P2, [R2+URZ+0x2a840], R6 ;  /* 0x02a840060200a5a7 */ /* 0x000ea4000804007f */
[----:B--2---:R-:W-:Y:S05]  /*18e80*/  @!P2 BRA `(.L_x_4012) ;  /* 0xfffffffc00f0a947 */ /* 0x004fea000383ffff */
[----:B------:R-:W-:Y:S05]  /*18e90*/  BRA `(.L_x_4082) ;  /* 0xffffffc400e87947 */ /* 0x000fea000383ffff */
.L_x_4015:
[----:B--2---:R-:W-:-:S04]  /*18ea0*/  IMAD.U32 R3, RZ, RZ, UR41 ;  /* 0x00000029ff037e24 */ /* 0x004fc8000f8e00ff */
[----:B------:R2:W3:Y:S03]  /*18eb0*/  SYNCS.PHASECHK.TRANS64.TRYWAIT P0, [R3+URZ+0x2a820], R2 ;  /* 0x02a82002030075a7 */ /* 0x0004e6000800017f */
[----:B---3--:R-:W-:Y:S05]  /*18ec0*/  @!P0 NANOSLEEP.SYNCS 0x989680 ;  /* 0x009896800000895d */ /* 0x008fea0003900000 */
[----:B------:R-:W3:Y:S02]  /*18ed0*/  @!P0 SYNCS.PHASECHK.TRANS64 P0, [R3+URZ+0x2a820], R2 ;  /* 0x02a82002030085a7 */ /* 0x000ee4000800007f */
[----:B---3--:R-:W-:Y:S05]  /*18ee0*/  @!P0 BRA `(.L_x_4015) ;  /* 0xfffffffc00ec8947 */ /* 0x008fea000383ffff */
[----:B------:R-:W-:Y:S05]  /*18ef0*/  BRA `(.L_x_4083) ;  /* 0xffffffc800f47947 */ /* 0x000fea000383ffff */
.L_x_4021:
[----:B-1----:R1:W2:Y:S02]  /*18f00*/  SYNCS.PHASECHK.TRANS64.TRYWAIT P0, [R6+URZ+0x2a880], R5 ;  /* 0x02a88005060075a7 */ /* 0x0022a4000800017f */
[----:B--2---:R-:W-:Y:S05]  /*18f10*/  @!P0 NANOSLEEP.SYNCS 0x989680 ;  /* 0x009896800000895d */ /* 0x004fea0003900000 */
[----:B------:R-:W2:Y:S02]  /*18f20*/  @!P0 SYNCS.PHASECHK.TRANS64 P0, [R6+URZ+0x2a880], R5 ;  /* 0x02a88005060085a7 */ /* 0x000ea4000800007f */
[----:B--2---:R-:W-:Y:S05]  /*18f30*/  @!P0 BRA `(.L_x_4021) ;  /* 0xfffffffc00f08947 */ /* 0x004fea000383ffff */
[----:B------:R-:W-:Y:S05]  /*18f40*/  BRA `(.L_x_4084) ;  /* 0xffffffcc00987947 */ /* 0x000fea000383ffff */
.L_x_4028:
[----:B0-----:R0:W2:Y:S02]  /*18f50*/  SYNCS.PHASECHK.TRANS64.TRYWAIT P0, [R6+URZ+0x2a840], R5 ;  /* 0x02a84005060075a7 */ /* 0x0010a4000800017f */
[----:B--2---:R-:W-:Y:S05]  /*18f60*/  @!P0 NANOSLEEP.SYNCS 0x989680 ;  /* 0x009896800000895d */ /* 0x004fea0003900000 */
[----:B------:R-:W2:Y:S02]  /*18f70*/  @!P0 SYNCS.PHASECHK.TRANS64 P0, [R6+URZ+0x2a840], R5 ;  /* 0x02a84005060085a7 */ /* 0x000ea4000800007f */
[----:B--2---:R-:W-:Y:S05]  /*18f80*/  @!P0 BRA `(.L_x_4028) ;  /* 0xfffffffc00f08947 */ /* 0x004fea000383ffff */
[----:B------:R-:W-:Y:S05]  /*18f90*/  BRA `(.L_x_4085) ;  /* 0xffffffd000987947 */ /* 0x000fea000383ffff */
.L_x_4036:
[----:B-1----:R1:W2:Y:S02]  /*18fa0*/  SYNCS.PHASECHK.TRANS64.TRYWAIT P2, [R13+URZ+0x2a870], R4 ;  /* 0x02a870040d0075a7 */ /* 0x0022a4000804017f */
[----:B--2---:R-:W-:Y:S05]  /*18fb0*/  @!P2 NANOSLEEP.SYNCS 0x989680 ;  /* 0x009896800000a95d */ /* 0x004fea0003900000 */
[----:B------:R-:W2:Y:S02]  /*18fc0*/  @!P2 SYNCS.PHASECHK.TRANS64 P2, [R13+URZ+0x2a870], R4 ;  /* 0x02a870040d00a5a7 */ /* 0x000ea4000804007f */
[----:B--2---:R-:W-:Y:S05]  /*18fd0*/  @!P2 BRA `(.L_x_4036) ;  /* 0xfffffffc00f0a947 */ /* 0x004fea000383ffff */
[----:B------:R-:W-:Y:S05]  /*18fe0*/  BRA `(.L_x_4086) ;  /* 0xffffffd400ac7947 */ /* 0x000fea000383ffff */
.L_x_4038:
[----:B-1----:R1:W2:Y:S02]  /*18ff0*/  SYNCS.PHASECHK.TRANS64.TRYWAIT P2, [R13+URZ+0x2a860], R4 ;  /* 0x02a860040d0075a7 */ /* 0x0022a4000804017f */
[----:B--2---:R-:W-:Y:S05]  /*19000*/  @!P2 NANOSLEEP.SYNCS 0x989680 ;  /* 0x009896800000a95d */ /* 0x004fea0003900000 */
[----:B------:R-:W2:Y:S02]  /*19010*/  @!P2 SYNCS.PHASECHK.TRANS64 P2, [R13+URZ+0x2a860], R4 ;  /* 0x02a860040d00a5a7 */ /* 0x000ea4000804007f */
[----:B--2---:R-:W-:Y:S05]  /*19020*/  @!P2 BRA `(.L_x_4038) ;  /* 0xfffffffc00f0a947 */ /* 0x004fea000383ffff */
[----:B------:R-:W-:Y:S05]  /*19030*/  BRA `(.L_x_4087) ;  /* 0xffffffd400b47947 */ /* 0x000fea000383ffff */
.L_x_4045:
[----:B-1----:R1:W2:Y:S02]  /*19040*/  SYNCS.PHASECHK.TRANS64.TRYWAIT P0, [R2+URZ+0x2a870], R0 ;  /* 0x02a87000020075a7 */ /* 0x0022a4000800017f */
[----:B--2---:R-:W-:Y:S05]  /*19050*/  @!P0 NANOSLEEP.SYNCS 0x989680 ;  /* 0x009896800000895d */ /* 0x004fea0003900000 */
[----:B------:R-:W2:Y:S02]  /*19060*/  @!P0 SYNCS.PHASECHK.TRANS64 P0, [R2+URZ+0x2a870], R0 ;  /* 0x02a87000020085a7 */ /* 0x000ea4000800007f */
[----:B--2---:R-:W-:Y:S05]  /*19070*/  @!P0 BRA `(.L_x_4045) ;  /* 0xfffffffc00f08947 */ /* 0x004fea000383ffff */
[----:B------:R-:W-:Y:S05]  /*19080*/  BRA `(.L_x_4088) ;  /* 0xffffffe0000c7947 */ /* 0x000fea000383ffff */
.L_x_4047:
[----:B-1----:R1:W2:Y:S02]  /*19090*/  SYNCS.PHASECHK.TRANS64.TRYWAIT P0, [R2+URZ+0x2a860], R0 ;  /* 0x02a86000020075a7 */ /* 0x0022a4000800017f */
[----:B--2---:R-:W-:Y:S05]  /*190a0*/  @!P0 NANOSLEEP.SYNCS 0x989680 ;  /* 0x009896800000895d */ /* 0x004fea0003900000 */
[----:B------:R-:W2:Y:S02]  /*190b0*/  @!P0 SYNCS.PHASECHK.TRANS64 P0, [R2+URZ+0x2a860], R0 ;  /* 0x02a86000020085a7 */ /* 0x000ea4000800007f */
[----:B--2---:R-:W-:Y:S05]  /*190c0*/  @!P0 BRA `(.L_x_4047) ;  /* 0xfffffffc00f08947 */ /* 0x004fea000383ffff */
[----:B------:R-:W-:Y:S05]  /*190d0*/  BRA `(.L_x_4089) ;  /* 0xffffffe000107947 */ /* 0x000fea000383ffff */
.L_x_4060:
[----:B0-----:R0:W1:Y:S02]  /*190e0*/  SYNCS.PHASECHK.TRANS64.TRYWAIT P0, [R3+URZ+0x2a820], R0 ;  /* 0x02a82000030075a7 */ /* 0x001064000800017f */
[----:B-1----:R-:W-:Y:S05]  /*190f0*/  @!P0 NANOSLEEP.SYNCS 0x989680 ;  /* 0x009896800000895d */ /* 0x002fea0003900000 */
[----:B------:R-:W1:Y:S02]  /*19100*/  @!P0 SYNCS.PHASECHK.TRANS64 P0, [R3+URZ+0x2a820], R0 ;  /* 0x02a82000030085a7 */ /* 0x000e64000800007f */
[----:B-1----:R-:W-:Y:S05]  /*19110*/  @!P0 BRA `(.L_x_4060) ;  /* 0xfffffffc00f08947 */ /* 0x002fea000383ffff */
[----:B------:R-:W-:Y:S05]  /*19120*/  BRA `(.L_x_4090) ;  /* 0xfffffff4004c7947 */ /* 0x000fea000383ffff */
.L_x_4061:
        /* <DEDUP_REMOVED lines=11> */
.L_x_4092:
[----:B------:R-:W-:Y:S05]  /*191e0*/  BSYNC B0 ;  /* 0x0000000000007941 */ /* 0x000fea0003800000 */
.L_x_4091:
[----:B------:R-:W-:Y:S05]  /*191f0*/  BRA `(.L_x_4093) ;  /* 0xfffffff400347947 */ /* 0x000fea000383ffff */
.L_x_4064:
[----:B------:R-:W-:Y:S01]  /*19200*/  BSSY B1, `(.L_x_4094) ;  /* 0x0000006000017945 */ /* 0x000fe20003800000 */
[----:B------:R-:W-:-:S07]  /*19210*/  IMAD.MOV.U32 R15, RZ, RZ, -0x1 ;  /* 0xffffffffff0f7424 */ /* 0x000fce00078e00ff */
[----:B0-----:R-:W-:Y:S05]  /*19220*/  WARPSYNC.COLLECTIVE R15, `(.L_x_4095) ;  /* 0x000000000f0c7348 */ /* 0x001fea0003c00000 */
[----:B------:R-:W-:Y:S02]  /*19230*/  ELECT P6, UR62, PT ;  /* 0x00000000003e782f */ /* 0x000fe400038c0000 */
[----:B------:R-:W-:Y:S01]  /*19240*/  MOV R14, UR62 ;  /* 0x0000003e000e7c02 */ /* 0x000fe20008000f00 */
[----:B0-----:R-:W-:Y:S10]  /*19250*/  ENDCOLLECTIVE ;  /* 0x000000000000791b */ /* 0x001ff40003800000 */
.L_x_4095:
[----:B------:R-:W-:Y:S05]  /*19260*/  BSYNC B1 ;  /* 0x0000000000017941 */ /* 0x000fea0003800000 */
.L_x_4094:
[----:B------:R-:W-:Y:S05]  /*19270*/  BRA `(.L_x_4096) ;  /* 0xfffffff4002c7947 */ /* 0x000fea000383ffff */
.L_x_4066:
[----:B0-----:R0:W1:Y:S02]  /*19280*/  SYNCS.PHASECHK.TRANS64.TRYWAIT P1, [R7+URZ], R4 ;  /* 0x00000004070075a7 */ /* 0x001064000802017f */
[----:B-1----:R-:W-:Y:S05]  /*19290*/  @!P1 NANOSLEEP.SYNCS 0x989680 ;  /* 0x009896800000995d */ /* 0x002fea0003900000 */
[----:B------:R-:W1:Y:S02]  /*192a0*/  @!P1 SYNCS.PHASECHK.TRANS64 P1, [R7+URZ], R4 ;  /* 0x00000004070095a7 */ /* 0x000e64000802007f */
[----:B-1----:R-:W-:Y:S05]  /*192b0*/  @!P1 BRA `(.L_x_4066) ;  /* 0xfffffffc00f09947 */ /* 0x002fea000383ffff */
[----:B------:R-:W-:Y:S05]  /*192c0*/  BRA `(.L_x_4097) ;  /* 0xfffffff400607947 */ /* 0x000fea000383ffff */
.L_x_4067:
[----:B-1----:R1:W2:Y:S02]  /*192d0*/  SYNCS.PHASECHK.TRANS64.TRYWAIT P1, [R5+URZ], R0 ;  /* 0x00000000050075a7 */ /* 0x0022a4000802017f */
[----:B--2---:R-:W-:Y:S05]  /*192e0*/  @!P1 NANOSLEEP.SYNCS 0x989680 ;  /* 0x009896800000995d */ /* 0x004fea0003900000 */
[----:B------:R-:W2:Y:S02]  /*192f0*/  @!P1 SYNCS.PHASECHK.TRANS64 P1, [R5+URZ], R0 ;  /* 0x00000000050095a7 */ /* 0x000ea4000802007f */
[----:B--2---:R-:W-:Y:S05]  /*19300*/  @!P1 BRA `(.L_x_4067) ;  /* 0xfffffffc00f09947 */ /* 0x004fea000383ffff */
[----:B------:R-:W-:Y:S05]  /*19310*/  BRA `(.L_x_4098) ;  /* 0xfffffff400547947 */ /* 0x000fea000383ffff */
.L_x_4069:
[----:B-1----:R1:W2:Y:S02]  /*19320*/  SYNCS.PHASECHK.TRANS64.TRYWAIT P1, [R5+URZ+0x2a860], R4 ;  /* 0x02a86004050075a7 */ /* 0x0022a4000802017f */
[----:B--2---:R-:W-:Y:S05]  /*19330*/  @!P1 NANOSLEEP.SYNCS 0x989680 ;  /* 0x009896800000995d */ /* 0x004fea0003900000 */
[----:B------:R-:W2:Y:S02]  /*19340*/  @!P1 SYNCS.PHASECHK.TRANS64 P1, [R5+URZ+0x2a860], R4 ;  /* 0x02a86004050095a7 */ /* 0x000ea4000802007f */
[----:B--2---:R-:W-:Y:S05]  /*19350*/  @!P1 BRA `(.L_x_4069) ;  /* 0xfffffffc00f09947 */ /* 0x004fea000383ffff */
[----:B------:R-:W-:Y:S05]  /*19360*/  BRA `(.L_x_4099) ;  /* 0xfffffff400547947 */ /* 0x000fea000383ffff */
.L_x_4071:
[----:B--2---:R2:W3:Y:S02]  /*19370*/  SYNCS.PHASECHK.TRANS64.TRYWAIT P1, [R3+URZ+0x2a860], R0 ;  /* 0x02a86000030075a7 */ /* 0x0044e4000802017f */
[----:B---3--:R-:W-:Y:S05]  /*19380*/  @!P1 NANOSLEEP.SYNCS 0x989680 ;  /* 0x009896800000995d */ /* 0x008fea0003900000 */
[----:B------:R-:W3:Y:S02]  /*19390*/  @!P1 SYNCS.PHASECHK.TRANS64 P1, [R3+URZ+0x2a860], R0 ;  /* 0x02a86000030095a7 */ /* 0x000ee4000802007f */
[----:B---3--:R-:W-:Y:S05]  /*193a0*/  @!P1 BRA `(.L_x_4071) ;  /* 0xfffffffc00f09947 */ /* 0x008fea000383ffff */
[----:B------:R-:W-:Y:S05]  /*193b0*/  BRA `(.L_x_4100) ;  /* 0xfffffff400547947 */ /* 0x000fea000383ffff */
.L_x_4073:
[----:B---3--:R3:W4:Y:S02]  /*193c0*/  SYNCS.PHASECHK.TRANS64.TRYWAIT P0, [R5+URZ+0x2a880], R4 ;  /* 0x02a88004050075a7 */ /* 0x008724000800017f */
[----:B----4-:R-:W-:Y:S05]  /*193d0*/  @!P0 NANOSLEEP.SYNCS 0x989680 ;  /* 0x009896800000895d */ /* 0x010fea0003900000 */
[----:B------:R-:W4:Y:S02]  /*193e0*/  @!P0 SYNCS.PHASECHK.TRANS64 P0, [R5+URZ+0x2a880], R4 ;  /* 0x02a88004050085a7 */ /* 0x000f24000800007f */
[----:B----4-:R-:W-:Y:S05]  /*193f0*/  @!P0 BRA `(.L_x_4073) ;  /* 0xfffffffc00f08947 */ /* 0x010fea000383ffff */
[----:B------:R-:W-:Y:S05]  /*19400*/  BRA `(.L_x_4074) ;  /* 0xfffffff400507947 */ /* 0x000fea000383ffff */
.L_x_4101:
        /* <DEDUP_REMOVED lines=15> */
.L_x_12348:


//--------------------- .text._ZN7cutlass13device_kernelIN5flash11enable_sm90INS1_16FlashAttnFwdSm90INS1_25CollectiveMainloopFwdSm90ILi2EN4cute5tupleIJNS5_1CILi1EEES8_S8_EEENS6_IJNS7_ILi128EEESA_NS7_ILi192EEEEEELi192ENS_12float_e4m3_tEfNS_4arch4Sm90ELb0ELb1ELb1ELb1ELb0ELb1ELb0ELb1ELb1ELb0ELb0ELb0EEENS1_21CollectiveEpilogueFwdINS6_IJSA_SB_SA_EEES9_NS_10bfloat16_tESF_Li256ELb1ELb0ELb0ELb1EEENS1_36VarlenDynamicPersistentTileSchedulerILi128ELi128ELi256ELi128ELb0ELb0ELb1ELb1ELb0ELb1EEEEEEEEEvNT_6ParamsE --------------------------
	.section	.text._ZN7cutlass13device_kernelIN5flash11enable_sm90INS1_16FlashAttnFwdSm90INS1_25CollectiveMainloopFwdSm90ILi2EN4cute5tupleIJNS5_1CILi1EEES8_S8_EEENS6_IJNS7_ILi128EEESA_NS7_ILi192EEEEEELi192ENS_12float_e4m3_tEfNS_4arch4Sm90ELb0ELb1ELb1ELb1ELb0ELb1ELb0ELb1ELb1ELb0ELb0ELb0EEENS1_21CollectiveEpilogueFwdINS6_IJSA_SB_SA_EEES9_NS_10bfloat16_tESF_Li256ELb1ELb0ELb0ELb1EEENS1_36VarlenDynamicPersistentTileSchedulerILi128ELi128ELi256ELi128ELb0ELb0ELb1ELb1ELb0ELb1EEEEEEEEEvNT_6ParamsE,"ax",@progbits
	.align	128
.text._ZN7cutlass13device_kernelIN5flash11enable_sm90INS1_16FlashAttnFwdSm90INS1_25CollectiveMainloopFwdSm90ILi2EN4cute5tupleIJNS5_1CILi1EEES8_S8_EEENS6_IJNS7_ILi128EEESA_NS7_ILi192EEEEEELi192ENS_12float_e4m3_tEfNS_4arch4Sm90ELb0ELb1ELb1ELb1ELb0ELb1ELb0ELb1ELb1ELb0ELb0ELb0EEENS1_21CollectiveEpilogueFwdINS6_IJSA_SB_SA_EEES9_NS_10bfloat16_tESF_Li256ELb1ELb0ELb0ELb1EEENS1_36VarlenDynamicPersistentTileSchedulerILi128ELi128ELi256ELi128ELb0ELb0ELb1ELb1ELb0ELb1EEEEEEEEEvNT_6ParamsE:
        .type           _ZN7cutlass13device_kernelIN5flash11enable_sm90INS1_16FlashAttnFwdSm90INS1_25CollectiveMainloopFwdSm90ILi2EN4cute5tupleIJNS5_1CILi1EEES8_S8_EEENS6_IJNS7_ILi128EEESA_NS7_ILi192EEEEEELi192ENS_12float_e4m3_tEfNS_4arch4Sm90ELb0ELb1ELb1ELb1ELb0ELb1ELb0ELb1ELb1ELb0ELb0ELb0EEENS1_21CollectiveEpilogueFwdINS6_IJSA_SB_SA_EEES9_NS_10bfloat16_tESF_Li256ELb1ELb0ELb0ELb1EEENS1_36VarlenDynamicPersistentTileSchedulerILi128ELi128ELi256ELi128ELb0ELb0ELb1ELb1ELb0ELb1EEEEEEEEEvNT_6ParamsE,@function
        .size           _ZN7cutlass13device_kernelIN5flash11enable_sm90INS1_16FlashAttnFwdSm90INS1_25CollectiveMainloopFwdSm90ILi2EN4cute5tupleIJNS5_1CILi1EEES8_S8_EEENS6_IJNS7_ILi128EEESA_NS7_ILi192EEEEEELi192ENS_12float_e4m3_tEfNS_4arch4Sm90ELb0ELb1ELb1ELb1ELb0ELb1ELb0ELb1ELb1ELb0ELb0ELb0EEENS1_21CollectiveEpilogueFwdINS6_IJSA_SB_SA_EEES9_NS_10bfloat16_tESF_Li256ELb1ELb0ELb0ELb1EEENS1_36VarlenDynamicPersistentTileSchedulerILi128ELi128ELi256ELi128ELb0ELb0ELb1ELb1ELb0ELb1EEEEEEEEEvNT_6ParamsE,(.L_x_12349 - _ZN7cutlass13device_kernelIN5flash11enable_sm90INS1_16FlashAttnFwdSm90INS1_25CollectiveMainloopFwdSm90ILi2EN4cute5tupleIJNS5_1CILi1EEES8_S8_EEENS6_IJNS7_ILi128EEESA_NS7_ILi192EEEEEELi192ENS_12float_e4m3_tEfNS_4arch4Sm90ELb0ELb1ELb1ELb1ELb0ELb1ELb0ELb1ELb1ELb0ELb0ELb0EEENS1_21CollectiveEpilogueFwdINS6_IJSA_SB_SA_EEES9_NS_10bfloat16_tESF_Li256ELb1ELb0ELb0ELb1EEENS1_36VarlenDynamicPersistentTileSchedulerILi128ELi128ELi256ELi128ELb0ELb0ELb1ELb1ELb0ELb1EEEEEEEEEvNT_6ParamsE)
        .other          _ZN7cutlass13device_kernelIN5flash11enable_sm90INS1_16FlashAttnFwdSm90INS1_25CollectiveMainloopFwdSm90ILi2EN4cute5tupleIJNS5_1CILi1EEES8_S8_EEENS6_IJNS7_ILi128EEESA_NS7_ILi192EEEEEELi192ENS_12float_e4m3_tEfNS_4arch4Sm90ELb0ELb1ELb1ELb1ELb0ELb1ELb0ELb1ELb1ELb0ELb0ELb0EEENS1_21CollectiveEpilogueFwdINS6_IJSA_SB_SA_EEES9_NS_10bfloat16_tESF_Li256ELb1ELb0ELb0ELb1EEENS1_36VarlenDynamicPersistentTileSchedulerILi128ELi128ELi256ELi128ELb0ELb0ELb1ELb1ELb0ELb1EEEEEEEEEvNT_6ParamsE,@"STO_CUDA_ENTRY STV_DEFAULT"
_ZN7cutlass13device_kernelIN5flash11enable_sm90INS1_16FlashAttnFwdSm90INS1_25CollectiveMainloopFwdSm90ILi2EN4cute5tupleIJNS5_1CILi1EEES8_S8_EEENS6_IJNS7_ILi128EEESA_NS7_ILi192EEEEEELi192ENS_12float_e4m3_tEfNS_4arch4Sm90ELb0ELb1ELb1ELb1ELb0ELb1ELb0ELb1ELb1ELb0ELb0ELb0EEENS1_21CollectiveEpilogueFwdINS6_IJSA_SB_SA_EEES9_NS_10bfloat16_tESF_Li256ELb1ELb0ELb0ELb1EEENS1_36VarlenDynamicPersistentTileSchedulerILi128ELi128ELi256ELi128ELb0ELb0ELb1ELb1ELb0ELb1EEEEEEEEEvNT_6ParamsE:
        /* <DEDUP_REMOVED lines=27> */
.L_x_4103:
[----:B------:R-:W-:Y:S05]  /*01b0*/  BSYNC B0 ;  /* 0x0000000000007941 */ /* 0x000fea0003800000 */
.L_x_4102:
        /* <DEDUP_REMOVED lines=41> */
.L_x_4104:
        /* <DEDUP_REMOVED lines=22> */
.L_x_4105:
        /* <DEDUP_REMOVED lines=18> */
.L_x_4106:
        /* <DEDUP_REMOVED lines=22> */
.L_x_4107:
        /* <DEDUP_REMOVED lines=22> */
.L_x_4108:
        /* <DEDUP_REMOVED lines=8> */
.L_x_4111:
        /* <DEDUP_REMOVED lines=35> */
[----:B------:R-:W-:Y:S02]  /*0c40*/  LEA.HI R6, R7, R22, RZ, 0x1 ;  /* 0x0000001607067211 */ /* 0x000fe400078f08ff */
[----:B------:R-:W-:Y:S01]  /*0c50*/  LOP3.LUT R5, R5, 0xfffffc00, RZ, 0xc0, !PT ;  /* 0xfffffc0005057812 */ /* 0x000fe200078ec0ff */
[----:B------:R-:W-:Y:S01]  /*0c60*/  IMAD.IADD R4, R235, 0x1, -R4 ;  /* 0x00000001eb047824 */ /* 0x000fe200078e0a04 */
[----:B------:R-:W-:Y:S02]  /*0c70*/  LOP3.LUT R9, R6, 0x3fffffe, RZ, 0xc0, !PT ;  /* 0x03fffffe06097812 */ /* 0x000fe400078ec0ff */
[-C--:B------:R-:W-:Y:S01]  /*0c80*/  LEA.HI R2, R0, R235.reuse, RZ, 0x7 ;  /* 0x000000eb00027211 */ /* 0x080fe200078f38ff */
[----:B------:R-:W-:Y:S01]  /*0c90*/  IMAD R234, R4, 0x40, R5 ;  /* 0x0000004004ea7824 */ /* 0x000fe200078e0205 */
[----:B------:R-:W-:Y:S01]  /*0ca0*/  SHF.R.S32.HI R4, RZ, 0x4, R3 ;  /* 0x00000004ff047819 */ /* 0x000fe20000011403 */
[----:B------:R-:W-:Y:S01]  /*0cb0*/  IMAD.IADD R9, R22, 0x1, -R9 ;  /* 0x0000000116097824 */ /* 0x000fe200078e0a09 */
[----:B------:R-:W-:-:S02]  /*0cc0*/  LEA.HI R5, R0, R235, RZ, 0x2 ;  /* 0x000000eb00057211 */ /* 0x000fc400078f10ff */
[----:B------:R-:W-:Y:S01]  /*0cd0*/  LEA.HI R3, R3, R4, RZ, 0x1 ;  /* 0x0000000403037211 */ /* 0x000fe200078f08ff */
[----:B------:R-:W-:Y:S01]  /*0ce0*/  IMAD R9, R4, 0x8, R9 ;  /* 0x0000000804097824 */ /* 0x000fe200078e0209 */
[----:B------:R-:W-:Y:S02]  /*0cf0*/  LOP3.LUT R226, R2, 0xffffff80, RZ, 0xc0, !PT ;  /* 0xffffff8002e27812 */ /* 0x000fe400078ec0ff */
[----:B------:R-:W-:Y:S01]  /*0d00*/  LOP3.LUT R3, R3, 0x1ffffffe, RZ, 0xc0, !PT ;  /* 0x1ffffffe03037812 */ /* 0x000fe200078ec0ff */
[----:B------:R-:W-:Y:S01]  /*0d10*/  IMAD.SHL.U32 R212, R9, 0x40, RZ ;  /* 0x0000004009d47824 */ /* 0x000fe200078e00ff */
[--C-:B------:R-:W-:Y:S01]  /*0d20*/  SHF.R.S32.HI R218, RZ, 0x2, R5.reuse ;  /* 0x00000002ffda7819 */ /* 0x100fe20000011405 */
[----:B------:R-:W-:Y:S01]  /*0d30*/  IMAD.IADD R226, R235, 0x1, -R226 ;  /* 0x00000001ebe27824 */ /* 0x000fe200078e0ae2 */
[----:B------:R-:W-:Y:S01]  /*0d40*/  SHF.R.S32.HI R5, RZ, 0x1f, R5 ;  /* 0x0000001fff057819 */ /* 0x000fe20000011405 */
[----:B------:R-:W-:Y:S01]  /*0d50*/  IMAD.IADD R3, R4, 0x1, -R3 ;  /* 0x0000000104037824 */ /* 0x000fe200078e0a03 */
[----:B------:R-:W-:-:S02]  /*0d60*/  LOP3.LUT R4, R7, 0xfffffffe, RZ, 0xc0, !PT ;  /* 0xfffffffe07047812 */ /* 0x000fc400078ec0ff */
[----:B------:R-:W-:Y:S01]  /*0d70*/  LEA.HI R5, R5, R218, RZ, 0x2 ;  /* 0x000000da05057211 */ /* 0x000fe200078f10ff */
[----:B------:R-:W-:Y:S01]  /*0d80*/  IMAD R234, R3, 0x8, R234 ;  /* 0x0000000803ea7824 */ /* 0x000fe200078e02ea */
[----:B------:R-:W-:Y:S01]  /*0d90*/  SHF.R.S32.HI R11, RZ, 0x1f, R226 ;  /* 0x0000001fff0b7819 */ /* 0x000fe200000114e2 */
[----:B------:R-:W-:Y:S01]  /*0da0*/  IMAD.IADD R203, R235, 0x1, -R4 ;  /* 0x00000001ebcb7824 */ /* 0x000fe200078e0a04 */
[----:B------:R-:W-:Y:S02]  /*0db0*/  LOP3.LUT R5, R5, 0xfffffffc, RZ, 0xc0, !PT ;  /* 0xfffffffc05057812 */ /* 0x000fe400078ec0ff */
[-C--:B------:R-:W-:Y:S01]  /*0dc0*/  LEA.HI R6, R11, R226.reuse, RZ, 0x2 ;  /* 0x000000e20b067211 */ /* 0x080fe200078f10ff */
[----:B------:R-:W-:Y:S01]  /*0dd0*/  IMAD.SHL.U32 R23, R203, 0x10, RZ ;  /* 0x00000010cb177824 */ /* 0x000fe200078e00ff */
[----:B------:R-:W-:Y:S01]  /*0de0*/  SHF.R.S32.HI R231, RZ, 0x7, R2 ;  /* 0x00000007ffe77819 */ /* 0x000fe20000011402 */
[----:B------:R-:W-:Y:S01]  /*0df0*/  IMAD.IADD R218, R218, 0x1, -R5 ;  /* 0x00000001dada7824 */ /* 0x000fe200078e0a05 */
[--C-:B------:R-:W-:Y:S01]  /*0e00*/  SHF.R.S32.HI R8, RZ, 0x2, R6.reuse ;  /* 0x00000002ff087819 */ /* 0x100fe20000011406 */
[C---:B------:R-:W-:Y:S01]  /*0e10*/  VIADD R213, R23.reuse, 0x20 ;  /* 0x0000002017d57836 */ /* 0x040fe20000000000 */
[----:B------:R-:W-:Y:S01]  /*0e20*/  SHF.R.S32.HI R13, RZ, 0x1f, R6 ;  /* 0x0000001fff0d7819 */ /* 0x000fe20000011406 */
[----:B------:R-:W-:Y:S01]  /*0e30*/  VIADD R214, R23, 0x40 ;  /* 0x0000004017d67836 */ /* 0x000fe20000000000 */
[----:B------:R-:W-:Y:S01]  /*0e40*/  LEA.HI R11, R11, R226, RZ, 0x5 ;  /* 0x000000e20b0b7211 */ /* 0x000fe200078f28ff */
[----:B------:R-:W-:Y:S01]  /*0e50*/  IMAD.SHL.U32 R206, R218, 0x80, RZ ;  /* 0x00000080dace7824 */ /* 0x000fe200078e00ff */
[----:B------:R-:W-:Y:S01]  /*0e60*/  SHF.R.S32.HI R4, RZ, 0x1f, R213 ;  /* 0x0000001fff047819 */ /* 0x000fe200000114d5 */
[----:B------:R-:W-:Y:S01]  /*0e70*/  IMAD.SHL.U32 R204, R203, 0x8, RZ ;  /* 0x00000008cbcc7824 */ /* 0x000fe200078e00ff */
[----:B------:R-:W-:-:S02]  /*0e80*/  LEA.HI R13, R13, R8, RZ, 0x3 ;  /* 0x000000080d0d7211 */ /* 0x000fc400078f18ff */
[----:B------:R-:W-:Y:S02]  /*0e90*/  SHF.R.S32.HI R3, RZ, 0x1f, R214 ;  /* 0x0000001fff037819 */ /* 0x000fe400000114d6 */
[CC--:B------:R-:W-:Y:S02]  /*0ea0*/  LEA.HI R233, R4.reuse, R213.reuse, RZ, 0x4 ;  /* 0x000000d504e97211 */ /* 0x0c0fe400078f20ff */
[----:B------:R-:W-:Y:S02]  /*0eb0*/  LEA.HI R4, R4, R213, RZ, 0x6 ;  /* 0x000000d504047211 */ /* 0x000fe400078f30ff */
[----:B------:R-:W-:Y:S02]  /*0ec0*/  LOP3.LUT R13, R13, 0xfffffff8, RZ, 0xc0, !PT ;  /* 0xfffffff80d0d7812 */ /* 0x000fe400078ec0ff */
[----:B------:R-:W-:Y:S02]  /*0ed0*/  LEA.HI R2, R2, R231, RZ, 0x1 ;  /* 0x000000e702027211 */ /* 0x000fe400078f08ff */
[----:B------:R-:W-:Y:S01]  /*0ee0*/  LOP3.LUT R206, R206, 0x180, RZ, 0xc0, !PT ;  /* 0x00000180cece7812 */ /* 0x000fe200078ec0ff */
[----:B------:R-:W-:Y:S01]  /*0ef0*/  IMAD.IADD R8, R8, 0x1, -R13 ;  /* 0x0000000108087824 */ /* 0x000fe200078e0a0d */
[----:B------:R-:W-:-:S02]  /*0f00*/  LEA.HI R5, R3, R214, RZ, 0x6 ;  /* 0x000000d603057211 */ /* 0x000fc400078f30ff */
[----:B------:R-:W-:Y:S01]  /*0f10*/  LEA.HI R7, R3, R214, RZ, 0x4 ;  /* 0x000000d603077211 */ /* 0x000fe200078f20ff */
[----:B------:R-:W-:Y:S01]  /*0f20*/  IMAD.SHL.U32 R3, R4, 0x80, RZ ;  /* 0x0000008004037824 */ /* 0x000fe200078e00ff */
[----:B------:R-:W-:Y:S01]  /*0f30*/  SHF.R.S32.HI R11, RZ, 0x5, R11 ;  /* 0x00000005ff0b7819 */ /* 0x000fe2000001140b */
[----:B------:R-:W-:Y:S01]  /*0f40*/  IMAD.SHL.U32 R5, R5, 0x80, RZ ;  /* 0x0000008005057824 */ /* 0x000fe200078e00ff */
[----:B------:R-:W-:Y:S02]  /*0f50*/  LOP3.LUT R2, R2, 0x3fffffe, RZ, 0xc0, !PT ;  /* 0x03fffffe02027812 */ /* 0x000fe400078ec0ff */
[----:B------:R-:W-:Y:S01]  /*0f60*/  LOP3.LUT R4, R206, 0x30, R233, 0xf8, !PT ;  /* 0x00000030ce047812 */ /* 0x000fe200078ef8e9 */
[----:B------:R-:W-:Y:S01]  /*0f70*/  IMAD R11, R11, 0x10, R8 ;  /* 0x000000100b0b7824 */ /* 0x000fe200078e0208 */
[----:B------:R-:W-:Y:S01]  /*0f80*/  SHF.R.U32.HI R207, RZ, 0x3, R206 ;  /* 0x00000003ffcf7819 */ /* 0x000fe200000116ce */
[----:B------:R-:W-:Y:S01]  /*0f90*/  IMAD.IADD R2, R231, 0x1, -R2 ;  /* 0x00000001e7027824 */ /* 0x000fe200078e0a02 */
[----:B------:R-:W-:-:S02]  /*0fa0*/  LOP3.LUT R3, R3, 0xffffe000, RZ, 0xc0, !PT ;  /* 0xffffe00003037812 */ /* 0x000fc400078ec0ff */
[----:B------:R-:W-:Y:S01]  /*0fb0*/  LOP3.LUT R4, R4, R207, RZ, 0x3c, !PT ;  /* 0x000000cf04047212 */ /* 0x000fe200078e3cff */
[----:B------:R-:W-:Y:S01]  /*0fc0*/  IMAD R230, R2, 0x40, R11 ;  /* 0x0000004002e67824 */ /* 0x000fe200078e020b */
[----:B------:R-:W-:Y:S02]  /*0fd0*/  LEA.HI R0, R0, R235, RZ, 0x3 ;  /* 0x000000eb00007211 */ /* 0x000fe400078f18ff */
[----:B------:R-:W-:Y:S02]  /*0fe0*/  LOP3.LUT R8, R206, 0x30, R7, 0xf8, !PT ;  /* 0x00000030ce087812 */ /* 0x000fe400078ef807 */
[----:B------:R-:W-:Y:S02]  /*0ff0*/  LOP3.LUT R9, R5, 0xffffe000, RZ, 0xc0, !PT ;  /* 0xffffe00005097812 */ /* 0x000fe400078ec0ff */
[----:B------:R-:W-:Y:S02]  /*1000*/  IADD3 R5, R4, R212, R3 ;  /* 0x000000d404057210 */ /* 0x000fe40007ffe003 */
[----:B------:R-:W-:-:S02]  /*1010*/  LOP3.LUT R3, R6, 0x7ffffffc, RZ, 0xc0, !PT ;  /* 0x7ffffffc06037812 */ /* 0x000fc400078ec0ff */
[----:B------:R-:W-:Y:S01]  /*1020*/  LOP3.LUT R2, R0, 0x1ffffff8, RZ, 0xc0, !PT ;  /* 0x1ffffff800027812 */ /* 0x000fe200078ec0ff */
[----:B------:R-:W-:Y:S01]  /*1030*/  IMAD.IADD R228, R16, 0x1, R5 ;  /* 0x0000000110e47824 */ /* 0x000fe200078e0205 */
[----:B------:R-:W-:Y:S01]  /*1040*/  SHF.R.S32.HI R216, RZ, 0x3, R0 ;  /* 0x00000003ffd87819 */ /* 0x000fe20000011400 */
[----:B------:R-:W-:Y:S01]  /*1050*/  IMAD.IADD R200, R226, 0x1, -R3 ;  /* 0x00000001e2c87824 */ /* 0x000fe200078e0a03 */
[----:B------:R-:W-:Y:S01]  /*1060*/  LOP3.LUT R8, R8, R207, RZ, 0x3c, !PT ;  /* 0x000000cf08087212 */ /* 0x000fe200078e3cff */
[----:B------:R-:W-:Y:S01]  /*1070*/  IMAD.IADD R2, R235, 0x1, -R2 ;  /* 0x00000001eb027824 */ /* 0x000fe200078e0a02 */
[C-C-:B------:R-:W-:Y:S02]  /*1080*/  LOP3.LUT R0, R206.reuse, 0x10, R23.reuse, 0xf8, !PT ;  /* 0x00000010ce007812 */ /* 0x140fe400078ef817 */
[----:B------:R-:W-:Y:S01]  /*1090*/  LOP3.LUT R4, R206, 0x30, R23, 0xf8, !PT ;  /* 0x00000030ce047812 */ /* 0x000fe200078ef817 */
[----:B------:R-:W-:Y:S01]  /*10a0*/  IMAD.SHL.U32 R215, R2, 0x8, RZ ;  /* 0x0000000802d77824 */ /* 0x000fe200078e00ff */
[----:B------:R-:W-:-:S02]  /*10b0*/  IADD3 R9, R8, R212, R9 ;  /* 0x000000d408097210 */ /* 0x000fc40007ffe009 */
[-C--:B------:R-:W-:Y:S02]  /*10c0*/  LOP3.LUT R3, R0, R207.reuse, RZ, 0x3c, !PT ;  /* 0x000000cf00037212 */ /* 0x080fe400078e3cff */
[----:B------:R-:W-:Y:S01]  /*10d0*/  LOP3.LUT R229, R4, R207, RZ, 0x3c, !PT ;  /* 0x000000cf04e57212 */ /* 0x000fe200078e3cff */
[----:B------:R-:W-:Y:S01]  /*10e0*/  IMAD.IADD R227, R16, 0x1, R9 ;  /* 0x0000000110e37824 */ /* 0x000fe200078e0209 */
[----:B------:R-:W-:Y:S01]  /*10f0*/  SHF.R.S32.HI R225, RZ, 0x1f, R22 ;  /* 0x0000001fffe17819 */ /* 0x000fe20000011416 */
[----:B------:R-:W-:Y:S01]  /*1100*/  IMAD.IADD R220, R212, 0x1, R3 ;  /* 0x00000001d4dc7824 */ /* 0x000fe200078e0203 */
[----:B------:R-:W-:Y:S02]  /*1110*/  SHF.R.S32.HI R233, RZ, 0x4, R233 ;  /* 0x00000004ffe97819 */ /* 0x000fe400000114e9 */
[----:B------:R-:W-:Y:S02]  /*1120*/  SHF.R.S32.HI R232, RZ, 0x4, R7 ;  /* 0x00000004ffe87819 */ /* 0x000fe40000011407 */
[----:B------:R-:W-:-:S07]  /*1130*/  IADD3 R229, R16, R212, R229 ;  /* 0x000000d410e57210 */ /* 0x000fce0007ffe0e5 */
.L_x_4333:
        /* <DEDUP_REMOVED lines=43> */
.L_x_4113:
        /* <DEDUP_REMOVED lines=11> */
.L_x_4114:
[----:B------:R-:W-:Y:S05]  /*14a0*/  @!P0 BRA `(.L_x_4115) ;  /* 0x00000000000c8947 */ /* 0x000fea0003800000 */
[----:B------:R-:W2:Y:S04]  /*14b0*/  LDG.E R3, desc[UR40][R8.64] ;  /* 0x0000002808037981 */ /* 0x000ea8000c1e1900 */
[----:B------:R-:W2:Y:S02]  /*14c0*/  LDG.E R24, desc[UR40][R8.64+0x4] ;  /* 0x0000042808187981 */ /* 0x000ea4000c1e1900 */
[----:B--2---:R-:W-:-:S07]  /*14d0*/  IMAD.IADD R24, R24, 0x1, -R3 ;  /* 0x0000000118187824 */ /* 0x004fce00078e0a03 */
.L_x_4115:
        /* <DEDUP_REMOVED lines=23> */
[----:B------:R-:W-:Y:S01]  /*1650*/  LEA.HI R7, R7, R0, RZ, 0x7 ;  /* 0x0000000007077211 */ /* 0x000fe200078f38ff */
[----:B------:R-:W-:-:S03]  /*1660*/  IMAD.IADD R0, R3, 0x1, R8 ;  /* 0x0000000103007824 */ /* 0x000fc600078e0208 */
        /* <DEDUP_REMOVED lines=13> */
.L_x_4118:
[----:B------:R-:W-:-:S13]  /*1740*/  ISETP.NE.AND P0, PT, R9, 0x1, PT ;  /* 0x000000010900780c */ /* 0x000fda0003f05270 */
[----:B------:R-:W0:Y:S02]  /*1750*/  @P0 LDC.64 R4, c[0x0][0x9e8] ;  /* 0x00027a00ff040b82 */ /* 0x000e240000000a00 */
[----:B0-----:R-:W-:-:S05]  /*1760*/  @P0 IMAD.HI.U32 R4, R2, R4, RZ ;  /* 0x0000000402040227 */ /* 0x001fca00078e00ff */
[----:B------:R-:W-:-:S07]  /*1770*/  @P0 SHF.R.U32.HI R2, RZ, R5, R4 ;  /* 0x00000005ff020219 */ /* 0x000fce0000011604 */
.L_x_4119:
[----:B------:R-:W-:Y:S05]  /*1780*/  BSYNC B0 ;  /* 0x0000000000007941 */ /* 0x000fea0003800000 */
.L_x_4117:
[----:B------:R-:W-:-:S05]  /*1790*/  IMAD R3, R2, R9, R9 ;  /* 0x0000000902037224 */ /* 0x000fca00078e0209 */
[----:B------:R-:W-:-:S07]  /*17a0*/  VIMNMX R0, R0, R3, PT ;  /* 0x0000000300007248 */ /* 0x000fce0003fe0100 */
.L_x_4116:
        /* <DEDUP_REMOVED lines=15> */
.L_x_4122:
[----:B------:R-:W-:-:S13]  /*18a0*/  ISETP.NE.AND P0, PT, R9, 0x1, PT ;  /* 0x000000010900780c */ /* 0x000fda0003f05270 */
[----:B------:R-:W0:Y:S02]  /*18b0*/  @P0 LDC.64 R4, c[0x0][0x9e8] ;  /* 0x00027a00ff040b82 */ /* 0x000e240000000a00 */
[----:B0-----:R-:W-:-:S05]  /*18c0*/  @P0 IMAD.HI.U32 R4, R2, R4, RZ ;  /* 0x0000000402040227 */ /* 0x001fca00078e00ff */
[----:B------:R-:W-:-:S07]  /*18d0*/  @P0 SHF.R.U32.HI R2, RZ, R5, R4 ;  /* 0x00000005ff020219 */ /* 0x000fce0000011604 */
.L_x_4123:
[----:B------:R-:W-:Y:S05]  /*18e0*/  BSYNC B0 ;  /* 0x0000000000007941 */ /* 0x000fea0003800000 */
.L_x_4121:
[----:B------:R-:W-:-:S05]  /*18f0*/  IMAD R2, R2, R9, RZ ;  /* 0x0000000902027224 */ /* 0x000fca00078e02ff */
[----:B------:R-:W-:-:S07]  /*1900*/  VIMNMX R3, R3, R2, !PT ;  /* 0x0000000203037248 */ /* 0x000fce0007fe0100 */
.L_x_4120:
        /* <DEDUP_REMOVED lines=14> */
[----:B------:R-:W-:-:S03]  /*19f0*/  ISETP.GT.AND P0, PT, R5, R2, PT ;  /* 0x000000020500720c */ /* 0x000fc60003f04270 */
[----:B------:R-:W-:-:S10]  /*1a00*/  IMAD.MOV.U32 R57, RZ, RZ, R56 ;  /* 0x000000ffff397224 */ /* 0x000fd400078e0038 */
        /* <DEDUP_REMOVED lines=26> */
[----:B-1---5:R-:W-:Y:S05]  /*1bb0*/  CALL.ABS.NOINC R2 ;  /* 0x0000000002007343 */ /* 0x022fea0003c00000 */
.L_x_4126:
[----:B------:R-:W-:Y:S05]  /*1bc0*/  BSYNC B6 ;  /* 0x0000000000067941 */ /* 0x000fea0003800000 */
.L_x_4125:
        /* <DEDUP_REMOVED lines=20> */
.L_x_4128:
[----:B------:R-:W-:Y:S05]  /*1d10*/  BSYNC B6 ;  /* 0x0000000000067941 */ /* 0x000fea0003800000 */
.L_x_4127:
        /* <DEDUP_REMOVED lines=10> */
[----:B------:R-:W3:Y:S08]  /*1dc0*/  LDC R92, c[0x0][0x3d4] ;  /* 0x0000f500ff5c7b82 */ /* 0x000ef00000000800 */
[----:B------:R-:W4:Y:S02]  /*1dd0*/  @P0 LDC.64 R4, c[0x0][0x9f8] ;  /* 0x00027e00ff040b82 */ /* 0x000f240000000a00 */
[----:B----4-:R-:W-:-:S05]  /*1de0*/  @P0 IMAD.WIDE R4, R211, 0x4, R4 ;  /* 0x00000004d3040825 */ /* 0x010fca00078e0204 */
[----:B------:R4:W3:Y:S01]  /*1df0*/  @P0 LDG.E R6, desc[UR40][R4.64] ;  /* 0x0000002804060981 */ /* 0x0008e2000c1e1900 */
[----:B0-----:R-:W-:Y:S01]  /*1e00*/  ISETP.NE.AND P0, PT, R0, 0x1, PT ;  /* 0x000000010000780c */ /* 0x001fe20003f05270 */
[C---:B------:R-:W-:Y:S01]  /*1e10*/  VIADD R102, R23.reuse, 0x60 ;  /* 0x0000006017667836 */ /* 0x040fe20000000000 */
[----:B------:R-:W-:Y:S01]  /*1e20*/  SHF.R.S32.HI R30, RZ, 0x1f, R33 ;  /* 0x0000001fff1e7819 */ /* 0x000fe20000011421 */
[----:B------:R-:W-:Y:S01]  /*1e30*/  VIADD R101, R23, 0x80 ;  /* 0x0000008017657836 */ /* 0x000fe20000000000 */
[----:B--2---:R-:W-:Y:S01]  /*1e40*/  SHF.R.U32.HI R32, RZ, 0x7, R21 ;  /* 0x00000007ff207819 */ /* 0x004fe20000011615 */
[--C-:B------:R-:W-:Y:S01]  /*1e50*/  IMAD.MOV.U32 R20, RZ, RZ, R204.reuse ;  /* 0x000000ffff147224 */ /* 0x100fe200078e00cc */
[----:B------:R-:W-:Y:S01]  /*1e60*/  SHF.R.S32.HI R21, RZ, 0x1f, R204 ;  /* 0x0000001fff157819 */ /* 0x000fe200000114cc */
[-C--:B-1----:R-:W-:Y:S01]  /*1e70*/  IMAD R8, R30, R2.reuse, RZ ;  /* 0x000000021e087224 */ /* 0x082fe200078e02ff */
[----:B------:R-:W-:Y:S01]  /*1e80*/  ISETP.NE.AND P6, PT, R32, 0x1, PT ;  /* 0x000000012000780c */ /* 0x000fe20003fc5270 */
[----:B----4-:R-:W-:Y:S01]  /*1e90*/  IMAD.WIDE.U32 R4, R33, R2, RZ ;  /* 0x0000000221047225 */ /* 0x010fe200078e00ff */
[----:B---3--:R-:W-:-:S02]  /*1ea0*/  ISETP.GE.AND P2, PT, R214, R92, PT ;  /* 0x0000005cd600720c */ /* 0x008fc40003f46270 */
[----:B-----5:R-:W-:Y:S01]  /*1eb0*/  SHF.R.S32.HI R31, RZ, 0x1f, R55 ;  /* 0x0000001fff1f7819 */ /* 0x020fe20000011437 */
[----:B------:R-:W0:Y:S01]  /*1ec0*/  @P0 LDC R7, c[0x0][0x42c] ;  /* 0x00010b00ff070b82 */ /* 0x000e220000000800 */
[C---:B------:R-:W-:Y:S01]  /*1ed0*/  SHF.L.U64.HI R82, R2.reuse, 0x7, R3 ;  /* 0x0000000702527819 */ /* 0x040fe20000010203 */
[----:B------:R-:W-:Y:S01]  /*1ee0*/  IMAD.SHL.U32 R81, R2, 0x80, RZ ;  /* 0x0000008002517824 */ /* 0x000fe200078e00ff */
[----:B------:R-:W-:Y:S01]  /*1ef0*/  LOP3.LUT P3, RZ, R218, 0x2, RZ, 0xc0, !PT ;  /* 0x00000002daff7812 */ /* 0x000fe2000786c0ff */
[----:B------:R-:W-:Y:S02]  /*1f00*/  VIADD R100, R23, 0xa0 ;  /* 0x000000a017647836 */ /* 0x000fe40000000000 */
[----:B------:R-:W-:Y:S02]  /*1f10*/  VIADD R76, R32, 0x8 ;  /* 0x00000008204c7836 */ /* 0x000fe40000000000 */
[----:B------:R-:W1:Y:S01]  /*1f20*/  @P0 LDC R9, c[0x0][0x430] ;  /* 0x00010c00ff090b82 */ /* 0x000e620000000800 */
[----:B------:R-:W-:-:S02]  /*1f30*/  IMAD.SHL.U32 R75, R92, 0x2, RZ ;  /* 0x000000025c4b7824 */ /* 0x000fc400078e00ff */
        /* <DEDUP_REMOVED lines=11> */
[----:B------:R-:W-:Y:S01]  /*1ff0*/  ULDC.64 UR4, c[0x0][0x300] ;  /* 0x0000c00000047ab9 */ /* 0x000fe20000000a00 */
[----:B------:R-:W-:Y:S02]  /*2000*/  IMAD.MOV.U32 R8, RZ, RZ, R23 ;  /* 0x000000ffff087224 */ /* 0x000fe400078e0017 */
[----:B------:R-:W-:Y:S01]  /*2010*/  IMAD.IADD R5, R5, 0x1, R9 ;  /* 0x0000000105057824 */ /* 0x000fe200078e0209 */
[----:B------:R-:W-:Y:S02]  /*2020*/  SHF.R.S32.HI R9, RZ, 0x1f, R23 ;  /* 0x0000001fff097819 */ /* 0x000fe40000011417 */
[----:B------:R-:W-:Y:S02]  /*2030*/  SHF.R.S32.HI R0, RZ, 0x1f, R6 ;  /* 0x0000001fff007819 */ /* 0x000fe40000011406 */
[----:B------:R-:W-:Y:S02]  /*2040*/  SEL R51, R6, RZ, !P0 ;  /* 0x000000ff06337207 */ /* 0x000fe40004000000 */
[----:B------:R-:W-:-:S03]  /*2050*/  SEL R26, R0, RZ, !P0 ;  /* 0x000000ff001a7207 */ /* 0x000fc60004000000 */
[----:B------:R-:W-:Y:S02]  /*2060*/  IMAD.WIDE.U32 R52, R51, UR4, R4 ;  /* 0x0000000433347c25 */ /* 0x000fe4000f8e0004 */
[----:B------:R-:W0:Y:S02]  /*2070*/  LDC.64 R4, c[0x0][0x3e8] ;  /* 0x0000fa00ff047b82 */ /* 0x000e240000000a00 */
[----:B------:R-:W-:-:S04]  /*2080*/  IMAD R0, R26, UR4, RZ ;  /* 0x000000041a007c24 */ /* 0x000fc8000f8e02ff */
[----:B------:R-:W-:Y:S01]  /*2090*/  IMAD R91, R51, UR5, R0 ;  /* 0x00000005335b7c24 */ /* 0x000fe2000f8e0200 */
[----:B------:R-:W-:Y:S05]  /*20a0*/  @!P6 WARPSYNC.ALL ;  /* 0x000000000000e948 */ /* 0x000fea0003800000 */
[----:B------:R-:W-:Y:S01]  /*20b0*/  ULDC.64 UR4, c[0x0][0x320] ;  /* 0x0000c80000047ab9 */ /* 0x000fe20000000a00 */
[----:B------:R-:W-:Y:S01]  /*20c0*/  IMAD.IADD R91, R53, 0x1, R91 ;  /* 0x00000001355b7824 */ /* 0x000fe200078e025b */
[----:B------:R-:W-:Y:S01]  /*20d0*/  ULDC.64 UR6, c[0x0][0x328] ;  /* 0x0000ca0000067ab9 */ /* 0x000fe20000000a00 */
[----:B------:R-:W-:Y:S02]  /*20e0*/  IMAD R0, R10, UR4, RZ ;  /* 0x000000040a007c24 */ /* 0x000fe4000f8e02ff */
[----:B------:R-:W-:Y:S01]  /*20f0*/  IMAD.WIDE.U32 R10, R7, UR4, R8 ;  /* 0x00000004070a7c25 */ /* 0x000fe2000f8e0008 */
[----:B------:R-:W-:Y:S01]  /*2100*/  ULDC UR4, c[0x0][0x2e4] ;  /* 0x0000b90000047ab9 */ /* 0x000fe20000000800 */
[----:B------:R-:W-:Y:S01]  /*2110*/  @!P6 BAR.SYNC.DEFER_BLOCKING 0x9, 0x100 ;  /* 0x024400000000eb1d */ /* 0x000fe20000010000 */
[----:B------:R-:W-:Y:S01]  /*2120*/  ISETP.GE.AND P1, PT, R213, UR4, PT ;  /* 0x00000004d5007c0c */ /* 0x000fe2000bf26270 */
[----:B------:R-:W-:Y:S01]  /*2130*/  IMAD R13, R7, UR5, R0 ;  /* 0x00000005070d7c24 */ /* 0x000fe2000f8e0200 */
[----:B------:R-:W-:Y:S01]  /*2140*/  ISETP.GE.AND P0, PT, R23, UR4, PT ;  /* 0x0000000417007c0c */ /* 0x000fe2000bf06270 */
[-C--:B------:R-:W-:Y:S01]  /*2150*/  IMAD R0, R225, R2.reuse, RZ ;  /* 0x00000002e1007224 */ /* 0x080fe200078e02ff */
[----:B------:R-:W-:Y:S01]  /*2160*/  SEL R12, RZ, 0xffffffff, P1 ;  /* 0xffffffffff0c7807 */ /* 0x000fe20000800000 */
[----:B------:R-:W-:Y:S01]  /*2170*/  IMAD.WIDE.U32 R6, R22, R2, R8 ;  /* 0x0000000216067225 */ /* 0x000fe200078e0008 */
[----:B0-----:R-:W-:-:S03]  /*2180*/  SHF.L.U64.HI R80, R4, 0x7, R5 ;  /* 0x0000000704507819 */ /* 0x001fc60000010205 */
[----:B------:R-:W-:Y:S01]  /*2190*/  IMAD R90, R22, R3, R0 ;  /* 0x00000003165a7224 */ /* 0x000fe200078e0200 */
[----:B------:R-:W-:Y:S01]  /*21a0*/  IADD3 R89, P1, R52, R6, RZ ;  /* 0x0000000634597210 */ /* 0x000fe20007f3e0ff */
[----:B------:R-:W-:Y:S01]  /*21b0*/  IMAD.IADD R11, R11, 0x1, R13 ;  /* 0x000000010b0b7824 */ /* 0x000fe200078e020d */
[----:B------:R-:W-:Y:S01]  /*21c0*/  SEL R0, RZ, 0x1, P0 ;  /* 0x00000001ff007807 */ /* 0x000fe20000000000 */
[----:B------:R-:W-:Y:S01]  /*21d0*/  IMAD.SHL.U32 R13, R12, 0x2, RZ ;  /* 0x000000020c0d7824 */ /* 0x000fe200078e00ff */
[----:B------:R-:W-:Y:S01]  /*21e0*/  IADD3.X R90, R91, R7, R90, P1, !PT ;  /* 0x000000075b5a7210 */ /* 0x000fe20000ffe45a */
[-C--:B------:R-:W-:Y:S01]  /*21f0*/  IMAD R12, R225, R4.reuse, RZ ;  /* 0x00000004e10c7224 */ /* 0x080fe200078e02ff */
[----:B------:R-:W0:Y:S01]  /*2200*/  LDC.64 R6, c[0x0][0x3d8] ;  /* 0x0000f600ff067b82 */ /* 0x000e220000000a00 */
[----:B------:R-:W-:Y:S01]  /*2210*/  ISETP.GE.AND P0, PT, R214, UR4, PT ;  /* 0x00000004d6007c0c */ /* 0x000fe2000bf06270 */
[----:B------:R-:W-:Y:S01]  /*2220*/  IMAD.WIDE.U32 R14, R22, R4, R20 ;  /* 0x00000004160e7225 */ /* 0x000fe200078e0014 */
[----:B------:R-:W-:-:S02]  /*2230*/  ISETP.GE.AND P1, PT, R102, UR4, PT ;  /* 0x0000000466007c0c */ /* 0x000fc4000bf26270 */
[----:B------:R-:W-:Y:S01]  /*2240*/  LOP3.LUT R0, R13, 0x2, R0, 0xe2, !PT ;  /* 0x000000020d007812 */ /* 0x000fe200078ee200 */
[C---:B------:R-:W-:Y:S01]  /*2250*/  IMAD R27, R22.reuse, R5, R12 ;  /* 0x00000005161b7224 */ /* 0x040fe200078e020c */
[----:B------:R-:W-:Y:S01]  /*2260*/  SEL R25, RZ, 0x4, P0 ;  /* 0x00000004ff197807 */ /* 0x000fe20000000000 */
[----:B------:R-:W-:Y:S01]  /*2270*/  IMAD.WIDE.U32 R12, R22, R4, R8 ;  /* 0x00000004160c7225 */ /* 0x000fe200078e0008 */
[----:B------:R-:W-:Y:S02]  /*2280*/  SEL R24, RZ, 0x8, P1 ;  /* 0x00000008ff187807 */ /* 0x000fe40000800000 */
[----:B------:R-:W-:Y:S01]  /*2290*/  ISETP.GE.AND P0, PT, R101, UR4, PT ;  /* 0x0000000465007c0c */ /* 0x000fe2000bf06270 */
[----:B------:R-:W-:Y:S01]  /*22a0*/  IMAD.IADD R13, R13, 0x1, R27 ;  /* 0x000000010d0d7824 */ /* 0x000fe200078e021b */
[----:B------:R-:W-:Y:S01]  /*22b0*/  LOP3.LUT R0, R24, R0, R25, 0xfe, !PT ;  /* 0x0000000018007212 */ /* 0x000fe200078efe19 */
[----:B------:R-:W-:Y:S01]  /*22c0*/  IMAD R24, R26, UR6, RZ ;  /* 0x000000061a187c24 */ /* 0x000fe2000f8e02ff */
[----:B------:R-:W-:Y:S01]  /*22d0*/  SEL R25, RZ, 0x10, P0 ;  /* 0x00000010ff197807 */ /* 0x000fe20000000000 */
[----:B------:R-:W-:Y:S01]  /*22e0*/  IMAD.IADD R15, R27, 0x1, R15 ;  /* 0x000000011b0f7824 */ /* 0x000fe200078e020f */
[-C--:B------:R-:W-:Y:S01]  /*22f0*/  ISETP.GE.AND P0, PT, R23, R92.reuse, PT ;  /* 0x0000005c1700720c */ /* 0x080fe20003f06270 */
[C---:B------:R-:W-:Y:S01]  /*2300*/  IMAD R65, R51.reuse, UR7, R24 ;  /* 0x0000000733417c24 */ /* 0x040fe2000f8e0218 */
[----:B------:R-:W-:Y:S01]  /*2310*/  LOP3.LUT R25, R0, R25, RZ, 0xfc, !PT ;  /* 0x0000001900197212 */ /* 0x000fe200078efcff */
[----:B------:R-:W-:Y:S01]  /*2320*/  IMAD.WIDE.U32 R50, R51, UR6, R10 ;  /* 0x0000000633327c25 */ /* 0x000fe2000f8e000a */
[----:B------:R-:W-:-:S02]  /*2330*/  ISETP.GE.AND P1, PT, R213, R92, PT ;  /* 0x0000005cd500720c */ /* 0x000fc40003f26270 */
[----:B------:R-:W-:Y:S01]  /*2340*/  LOP3.LUT R59, R25, 0x1, RZ, 0xc0, !PT ;  /* 0x00000001193b7812 */ /* 0x000fe200078ec0ff */
[-C--:B0-----:R-:W-:Y:S01]  /*2350*/  IMAD R0, R225, R6.reuse, RZ ;  /* 0x00000006e1007224 */ /* 0x081fe200078e02ff */
[----:B------:R-:W-:Y:S01]  /*2360*/  SHF.L.U64.HI R78, R6, 0x7, R7 ;  /* 0x00000007064e7819 */ /* 0x000fe20000010207 */
[-C--:B------:R-:W-:Y:S01]  /*2370*/  IMAD.WIDE.U32 R10, R22, R6.reuse, R20 ;  /* 0x00000006160a7225 */ /* 0x080fe200078e0014 */
[C---:B------:R-:W-:Y:S02]  /*2380*/  SEL R20, R92.reuse, RZ, P1 ;  /* 0x000000ff5c147207 */ /* 0x040fe40000800000 */
[----:B------:R-:W-:Y:S01]  /*2390*/  SEL R21, R92, RZ, P2 ;  /* 0x000000ff5c157207 */ /* 0x000fe20001000000 */
[----:B------:R-:W-:Y:S01]  /*23a0*/  IMAD R27, R22, R7, R0 ;  /* 0x00000007161b7224 */ /* 0x000fe200078e0200 */
[----:B------:R-:W-:Y:S01]  /*23b0*/  SEL R0, R92, RZ, P0 ;  /* 0x000000ff5c007207 */ /* 0x000fe20000000000 */
[C---:B------:R-:W-:Y:S01]  /*23c0*/  IMAD.WIDE.U32 R8, R22.reuse, R6, R8 ;  /* 0x0000000616087225 */ /* 0x040fe200078e0008 */
[----:B------:R-:W-:-:S03]  /*23d0*/  IADD3 R2, P2, R22, R33, RZ ;  /* 0x0000002116027210 */ /* 0x000fc60007f5e0ff */
[----:B------:R-:W-:Y:S02]  /*23e0*/  IMAD.IADD R0, R23, 0x1, R0 ;  /* 0x0000000117007824 */ /* 0x000fe400078e0200 */
[----:B------:R-:W-:Y:S02]  /*23f0*/  IMAD.IADD R20, R213, 0x1, R20 ;  /* 0x00000001d5147824 */ /* 0x000fe400078e0214 */
[----:B------:R-:W-:Y:S01]  /*2400*/  IMAD.IADD R24, R214, 0x1, R21 ;  /* 0x00000001d6187824 */ /* 0x000fe200078e0215 */
[----:B------:R-:W-:Y:S01]  /*2410*/  SHF.R.S32.HI R21, RZ, 0x1f, R0 ;  /* 0x0000001fff157819 */ /* 0x000fe20000011400 */
[----:B------:R-:W-:Y:S02]  /*2420*/  IMAD.IADD R9, R9, 0x1, R27 ;  /* 0x0000000109097824 */ /* 0x000fe400078e021b */
[----:B------:R-:W-:Y:S01]  /*2430*/  IMAD.IADD R11, R27, 0x1, R11 ;  /* 0x000000011b0b7824 */ /* 0x000fe200078e020b */
[----:B------:R-:W-:Y:S01]  /*2440*/  SHF.R.S32.HI R27, RZ, 0x1f, R20 ;  /* 0x0000001fff1b7819 */ /* 0x000fe20000011414 */
[----:B------:R-:W-:Y:S01]  /*2450*/  IMAD.X R3, R225, 0x1, R30, P2 ;  /* 0x00000001e1037824 */ /* 0x000fe200010e061e */
[----:B------:R-:W-:Y:S01]  /*2460*/  SHF.R.S32.HI R29, RZ, 0x1f, R24 ;  /* 0x0000001fff1d7819 */ /* 0x000fe20000011418 */
[----:B------:R-:W-:Y:S01]  /*2470*/  IMAD.WIDE.U32 R48, R55, R4, R12 ;  /* 0x0000000437307225 */ /* 0x000fe200078e000c */
[----:B------:R-:W-:-:S02]  /*2480*/  LEA.HI R87, R21, R0, RZ, 0x4 ;  /* 0x0000000015577211 */ /* 0x000fc400078f20ff */
[----:B------:R-:W-:Y:S01]  /*2490*/  LEA.HI R0, R21, R0, RZ, 0x6 ;  /* 0x0000000015007211 */ /* 0x000fe200078f30ff */
[----:B------:R-:W-:Y:S01]  /*24a0*/  IMAD.WIDE.U32 R46, R55, R4, R14 ;  /* 0x00000004372e7225 */ /* 0x000fe200078e000e */
[----:B------:R-:W-:Y:S02]  /*24b0*/  LEA.HI R85, R27, R20, RZ, 0x4 ;  /* 0x000000141b557211 */ /* 0x000fe400078f20ff */
[----:B------:R-:W-:Y:S01]  /*24c0*/  LEA.HI R83, R29, R24, RZ, 0x4 ;  /* 0x000000181d537211 */ /* 0x000fe200078f20ff */
[----:B------:R-:W-:Y:S01]  /*24d0*/  IMAD.WIDE.U32 R44, R55, R6, R8 ;  /* 0x00000006372c7225 */ /* 0x000fe200078e0008 */
[----:B------:R-:W-:Y:S02]  /*24e0*/  LEA.HI R27, R27, R20, RZ, 0x6 ;  /* 0x000000141b1b7211 */ /* 0x000fe400078f30ff */
[----:B------:R-:W-:Y:S01]  /*24f0*/  LEA.HI R24, R29, R24, RZ, 0x6 ;  /* 0x000000181d187211 */ /* 0x000fe200078f30ff */
[----:B------:R-:W-:Y:S01]  /*2500*/  IMAD.SHL.U32 R20, R0, 0x80, RZ ;  /* 0x0000008000147824 */ /* 0x000fe200078e00ff */
[----:B------:R-:W-:Y:S01]  /*2510*/  LOP3.LUT R0, R206, 0x30, R87, 0xf8, !PT ;  /* 0x00000030ce007812 */ /* 0x000fe200078ef857 */
[----:B------:R-:W-:Y:S01]  /*2520*/  IMAD.SHL.U32 R27, R27, 0x80, RZ ;  /* 0x000000801b1b7824 */ /* 0x000fe200078e00ff */
[----:B------:R-:W-:Y:S01]  /*2530*/  ISETP.GE.AND P2, PT, R100, UR4, PT ;  /* 0x0000000464007c0c */ /* 0x000fe2000bf46270 */
[----:B------:R-:W-:Y:S01]  /*2540*/  IMAD.SHL.U32 R28, R24, 0x80, RZ ;  /* 0x00000080181c7824 */ /* 0x000fe200078e00ff */
[----:B------:R-:W-:Y:S01]  /*2550*/  LOP3.LUT R24, R206, 0x30, R85, 0xf8, !PT ;  /* 0x00000030ce187812 */ /* 0x000fe200078ef855 */
[----:B------:R-:W-:Y:S01]  /*2560*/  IMAD.SHL.U32 R79, R4, 0x80, RZ ;  /* 0x00000080044f7824 */ /* 0x000fe200078e00ff */
[----:B------:R-:W-:Y:S01]  /*2570*/  LOP3.LUT R21, R20, 0xffffe000, RZ, 0xc0, !PT ;  /* 0xffffe00014157812 */ /* 0x000fe200078ec0ff */
[----:B------:R-:W-:Y:S01]  /*2580*/  IMAD.SHL.U32 R77, R6, 0x80, RZ ;  /* 0x00000080064d7824 */ /* 0x000fe200078e00ff */
[----:B------:R-:W-:Y:S01]  /*2590*/  LOP3.LUT R0, R0, R207, RZ, 0x3c, !PT ;  /* 0x000000cf00007212 */ /* 0x000fe200078e3cff */
[----:B------:R-:W-:Y:S01]  /*25a0*/  IMAD.IADD R65, R51, 0x1, R65 ;  /* 0x0000000133417824 */ /* 0x000fe200078e0241 */
[----:B------:R-:W-:-:S02]  /*25b0*/  LOP3.LUT R27, R27, 0xffffe000, RZ, 0xc0, !PT ;  /* 0xffffe0001b1b7812 */ /* 0x000fc400078ec0ff */
[----:B------:R-:W-:Y:S02]  /*25c0*/  LOP3.LUT R24, R24, R207, RZ, 0x3c, !PT ;  /* 0x000000cf18187212 */ /* 0x000fe400078e3cff */
[--C-:B------:R-:W-:Y:S01]  /*25d0*/  IADD3 R88, R0, R21, R212.reuse ;  /* 0x0000001500587210 */ /* 0x100fe20007ffe0d4 */
[----:B------:R-:W-:Y:S01]  /*25e0*/  IMAD R0, R31, R4, RZ ;  /* 0x000000041f007224 */ /* 0x000fe200078e02ff */
[----:B------:R-:W-:Y:S01]  /*25f0*/  IADD3 R86, R24, R27, R212 ;  /* 0x0000001b18567210 */ /* 0x000fe20007ffe0d4 */
[CC--:B------:R-:W-:Y:S01]  /*2600*/  IMAD.WIDE.U32 R20, R55.reuse, R6.reuse, R10 ;  /* 0x0000000637147225 */ /* 0x0c0fe200078e000a */
[----:B------:R-:W-:Y:S02]  /*2610*/  LOP3.LUT R26, R206, 0x30, R83, 0xf8, !PT ;  /* 0x00000030ce1a7812 */ /* 0x000fe400078ef853 */
[----:B------:R-:W-:Y:S01]  /*2620*/  LOP3.LUT R29, R28, 0xffffe000, RZ, 0xc0, !PT ;  /* 0xffffe0001c1d7812 */ /* 0x000fe200078ec0ff */
[----:B------:R-:W-:Y:S01]  /*2630*/  IMAD R27, R55, R5, R0 ;  /* 0x00000005371b7224 */ /* 0x000fe200078e0200 */
[----:B------:R-:W-:Y:S01]  /*2640*/  LOP3.LUT R26, R26, R207, RZ, 0x3c, !PT ;  /* 0x000000cf1a1a7212 */ /* 0x000fe200078e3cff */
[----:B------:R-:W-:Y:S01]  /*2650*/  IMAD R0, R31, R6, RZ ;  /* 0x000000061f007224 */ /* 0x000fe200078e02ff */
[----:B------:R-:W-:Y:S01]  /*2660*/  LOP3.LUT R73, R87, 0xfffffff0, RZ, 0xc0, !PT ;  /* 0xfffffff057497812 */ /* 0x000fe200078ec0ff */
[----:B------:R-:W-:Y:S01]  /*2670*/  IMAD.IADD R74, R49, 0x1, R27 ;  /* 0x00000001314a7824 */ /* 0x000fe200078e021b */
[----:B------:R-:W-:Y:S01]  /*2680*/  LOP3.LUT R71, R85, 0xfffffff0, RZ, 0xc0, !PT ;  /* 0xfffffff055477812 */ /* 0x000fe200078ec0ff */
[----:B------:R-:W-:Y:S01]  /*2690*/  IMAD R5, R55, R7, R0 ;  /* 0x0000000737057224 */ /* 0x000fe200078e0200 */
[----:B------:R-:W-:Y:S01]  /*26a0*/  SEL R0, RZ, 0x20, P2 ;  /* 0x00000020ff007807 */ /* 0x000fe20001000000 */
[----:B------:R-:W-:Y:S01]  /*26b0*/  IMAD.IADD R72, R27, 0x1, R47 ;  /* 0x000000011b487824 */ /* 0x000fe200078e022f */
[----:B------:R-:W-:Y:S01]  /*26c0*/  LOP3.LUT R69, R83, 0xfffffff0, RZ, 0xc0, !PT ;  /* 0xfffffff053457812 */ /* 0x000fe200078ec0ff */
[----:B------:R-:W-:Y:S01]  /*26d0*/  IMAD.IADD R70, R45, 0x1, R5 ;  /* 0x000000012d467824 */ /* 0x000fe200078e0205 */
[----:B------:R-:W-:Y:S01]  /*26e0*/  LOP3.LUT R0, R25, R0, RZ, 0xfc, !PT ;  /* 0x0000000019007212 */ /* 0x000fe200078efcff */
[----:B------:R-:W-:Y:S01]  /*26f0*/  IMAD.IADD R68, R5, 0x1, R21 ;  /* 0x0000000105447824 */ /* 0x000fe200078e0215 */
[----:B------:R-:W-:-:S02]  /*2700*/  IADD3 R84, R26, R29, R212 ;  /* 0x0000001d1a547210 */ /* 0x000fc40007ffe0d4 */
[C---:B------:R-:W-:Y:S02]  /*2710*/  LOP3.LUT R99, R0.reuse, 0x2, RZ, 0xc0, !PT ;  /* 0x0000000200637812 */ /* 0x040fe400078ec0ff */
[C---:B------:R-:W-:Y:S02]  /*2720*/  LOP3.LUT R98, R0.reuse, 0x4, RZ, 0xc0, !PT ;  /* 0x0000000400627812 */ /* 0x040fe400078ec0ff */
[C---:B------:R-:W-:Y:S02]  /*2730*/  LOP3.LUT R97, R0.reuse, 0x8, RZ, 0xc0, !PT ;  /* 0x0000000800617812 */ /* 0x040fe400078ec0ff */
[----:B------:R-:W-:Y:S02]  /*2740*/  LOP3.LUT R96, R0, 0x10, RZ, 0xc0, !PT ;  /* 0x0000001000607812 */ /* 0x000fe400078ec0ff */
[----:B------:R-:W-:Y:S02]  /*2750*/  SHF.R.S32.HI R67, RZ, 0x1f, R73 ;  /* 0x0000001fff437819 */ /* 0x000fe40000011449 */
[----:B------:R-:W-:-:S02]  /*2760*/  SHF.R.S32.HI R66, RZ, 0x1f, R71 ;  /* 0x0000001fff427819 */ /* 0x000fc40000011447 */
[----:B------:R-:W-:Y:S02]  /*2770*/  SHF.R.S32.HI R64, RZ, 0x1f, R69 ;  /* 0x0000001fff407819 */ /* 0x000fe40000011445 */
[----:B------:R-:W-:-:S07]  /*2780*/  LOP3.LUT R0, R0, 0x20, RZ, 0xc0, !PT ;  /* 0x0000002000007812 */ /* 0x000fce00078ec0ff */
.L_x_4184:
[----:B0-----:R-:W0:Y:S01]  /*2790*/  LDC.64 R60, c[0x0][0x2d8] ;  /* 0x0000b600ff3c7b82 */ /* 0x001e220000000a00 */
[----:B------:R-:W-:Y:S01]  /*27a0*/  VIADD R57, R57, 0xffffffff ;  /* 0xffffffff39397836 */ /* 0x000fe20000000000 */
[----:B------:R-:W-:Y:S01]  /*27b0*/  LOP3.LUT P4, RZ, R218, 0x2, RZ, 0xc0, !PT ;  /* 0x00000002daff7812 */ /* 0x000fe2000788c0ff */
[----:B------:R-:W-:Y:S01]  /*27c0*/  IMAD R95, R17, 0x6000, R220 ;  /* 0x00006000115f7824 */ /* 0x000fe200078e02dc */
[----:B------:R-:W-:Y:S05]  /*27d0*/  YIELD ;  /* 0x0000000000007946 */ /* 0x000fea0003800000 */
[----:B------:R-:W1:Y:S01]  /*27e0*/  LDC R104, c[0x0][0x3d4] ;  /* 0x0000f500ff687b82 */ /* 0x000e620000000800 */
[----:B------:R-:W-:Y:S01]  /*27f0*/  SHF.R.S32.HI R7, RZ, 0x1f, R57 ;  /* 0x0000001fff077819 */ /* 0x000fe20000011439 */
[-C--:B------:R-:W-:Y:S01]  /*2800*/  IMAD R4, R82, R57.reuse, RZ ;  /* 0x0000003952047224 */ /* 0x080fe200078e02ff */
[----:B------:R-:W-:Y:S01]  /*2810*/  BSSY B0, `(.L_x_4129) ;  /* 0x000069a000007945 */ /* 0x000fe20003800000 */
[----:B------:R-:W-:-:S04]  /*2820*/  IMAD.WIDE.U32 R40, R81, R57, RZ ;  /* 0x0000003951287225 */ /* 0x000fc800078e00ff */
[----:B------:R-:W-:Y:S02]  /*2830*/  IMAD R5, R7, R81, R4 ;  /* 0x0000005107057224 */ /* 0x000fe400078e0204 */
[----:B------:R-:W-:Y:S02]  /*2840*/  VIADD R93, R95, 0x20 ;  /* 0x000000205f5d7836 */ /* 0x000fe40000000000 */
[----:B------:R-:W-:Y:S02]  /*2850*/  IMAD.IADD R63, R41, 0x1, R5 ;  /* 0x00000001293f7824 */ /* 0x000fe400078e0205 */
[----:B------:R-:W-:Y:S01]  /*2860*/  @P4 VIADD R93, R95, 0xffffffe0 ;  /* 0xffffffe05f5d4836 */ /* 0x000fe20000000000 */
[----:B0--3--:R-:W-:Y:S01]  /*2870*/  IADD3 R28, P2, P3, R40, R60, R89 ;  /* 0x0000003c281c7210 */ /* 0x009fe20007b5e059 */
[C---:B------:R-:W-:Y:S02]  /*2880*/  IMAD.IADD R95, R16.reuse, 0x1, R95 ;  /* 0x00000001105f7824 */ /* 0x040fe400078e025f */
[----:B------:R-:W-:Y:S01]  /*2890*/  IMAD.IADD R93, R16, 0x1, R93 ;  /* 0x00000001105d7824 */ /* 0x000fe200078e025d */
[----:B------:R-:W-:-:S02]  /*28a0*/  IADD3.X R29, R63, R61, R90, P2, P3 ;  /* 0x0000003d3f1d7210 */ /* 0x000fc400017e645a */
[----:B------:R-:W-:Y:S02]  /*28b0*/  ISETP.GT.AND P2, PT, R57, R56, PT ;  /* 0x000000383900720c */ /* 0x000fe40003f44270 */
[----:B-1----:R-:W-:-:S13]  /*28c0*/  ISETP.GE.AND P3, PT, R104, 0x1, PT ;  /* 0x000000016800780c */ /* 0x002fda0003f66270 */
[----:B------:R-:W-:Y:S05]  /*28d0*/  @!P3 BRA `(.L_x_4130) ;  /* 0x0000006400b4b947 */ /* 0x000fea0003800000 */
[----:B------:R-:W-:Y:S01]  /*28e0*/  ULDC.U8 UR4, c[0x0][0x3f0] ;  /* 0x0000fc0000047ab9 */ /* 0x000fe20000000000 */
[-C--:B------:R-:W-:Y:S01]  /*28f0*/  IMAD R4, R78, R57.reuse, RZ ;  /* 0x000000394e047224 */ /* 0x080fe200078e02ff */
[----:B------:R-:W-:Y:S01]  /*2900*/  ISETP.NE.AND P3, PT, RZ, UR4, PT ;  /* 0x00000004ff007c0c */ /* 0x000fe2000bf65270 */
[----:B------:R-:W-:Y:S02]  /*2910*/  IMAD R6, R80, R57, RZ ;  /* 0x0000003950067224 */ /* 0x000fe400078e02ff */
[----:B------:R-:W-:Y:S02]  /*2920*/  IMAD R5, R7, R77, R4 ;  /* 0x0000004d07057224 */ /* 0x000fe400078e0204 */
[----:B------:R-:W-:Y:S02]  /*2930*/  IMAD R103, R57, -0x80, R58 ;  /* 0xffffff8039677824 */ /* 0x000fe400078e023a */
[----:B------:R-:W-:Y:S02]  /*2940*/  IMAD R7, R7, R79, R6 ;  /* 0x0000004f07077224 */ /* 0x000fe400078e0206 */
[----:B------:R-:W-:Y:S01]  /*2950*/  IMAD.WIDE.U32 R38, R77, R57, RZ ;  /* 0x000000394d267225 */ /* 0x000fe200078e00ff */
[----:B------:R-:W-:-:S03]  /*2960*/  VIMNMX R103, R103, 0x80, PT ;  /* 0x0000008067677848 */ /* 0x000fc60003fe0100 */
        /* <DEDUP_REMOVED lines=60> */
.L_x_4133:
[----:B------:R-:W-:Y:S05]  /*2d30*/  BSYNC B1 ;  /* 0x0000000000017941 */ /* 0x000fea0003800000 */
.L_x_4132:
[----:B------:R-:W-:Y:S01]  /*2d40*/  UISETP.NE.AND UP0, UPT, UR42, 0x3, UPT ;  /* 0x000000032a00788c */ /* 0x000fe2000bf05270 */
[----:B0----5:R-:W-:Y:S02]  /*2d50*/  IMAD.MOV.U32 R36, RZ, RZ, R10 ;  /* 0x000000ffff247224 */ /* 0x021fe400078e000a */
[----:B------:R-:W-:Y:S02]  /*2d60*/  IMAD.MOV.U32 R38, RZ, RZ, R14 ;  /* 0x000000ffff267224 */ /* 0x000fe400078e000e */
[----:B------:R-:W-:Y:S01]  /*2d70*/  IMAD.MOV.U32 R62, RZ, RZ, R24 ;  /* 0x000000ffff3e7224 */ /* 0x000fe200078e0018 */
[----:B------:R-:W-:Y:S01]  /*2d80*/  PLOP3.LUT P3, PT, PT, PT, UP0, 0x80, 0x0 ;  /* 0x000000000000781c */ /* 0x000fe20003f6f008 */
        /* <DEDUP_REMOVED lines=11> */
.L_x_4134:
[----:B------:R-:W-:Y:S01]  /*2e40*/  IMAD R94, R17, 0x8, R16 ;  /* 0x00000008115e7824 */ /* 0x000fe200078e0210 */
[----:B------:R-:W-:Y:S01]  /*2e50*/  SHF.L.U32 R105, R205, 0x1f, RZ ;  /* 0x0000001fcd697819 */ /* 0x000fe200000006ff */
[----:B------:R-:W-:Y:S03]  /*2e60*/  BSSY B1, `(.L_x_4135) ;  /* 0x0000003000017945 */ /* 0x000fe60003800000 */
[----:B------:R-:W0:Y:S02]  /*2e70*/  SYNCS.PHASECHK.TRANS64.TRYWAIT P5, [R94+URZ+0x2a890], R105 ;  /* 0x02a890695e0075a7 */ /* 0x000e2400080a017f */
[----:B0-----:R-:W-:Y:S05]  /*2e80*/  @!P5 BRA `(.L_x_4136) ;  /* 0x0000027000f8d947 */ /* 0x001fea0003800000 */
.L_x_4485:
[----:B------:R-:W-:Y:S05]  /*2e90*/  BSYNC B1 ;  /* 0x0000000000017941 */ /* 0x000fea0003800000 */
.L_x_4135:
[----:B------:R-:W-:Y:S05]  /*2ea0*/  @P4 BRA `(.L_x_4137) ;  /* 0x0000006000c04947 */ /* 0x000fea0003800000 */
[----:B------:R-:W-:Y:S01]  /*2eb0*/  ISETP.NE.AND P4, PT, R59, RZ, PT ;  /* 0x000000ff3b00720c */ /* 0x000fe20003f85270 */
[----:B------:R-:W-:-:S12]  /*2ec0*/  BSSY B1, `(.L_x_4138) ;  /* 0x0000075000017945 */ /* 0x000fd80003800000 */
[----:B------:R-:W-:Y:S05]  /*2ed0*/  @!P4 BRA `(.L_x_4139) ;  /* 0x0000000400ccc947 */ /* 0x000fea0003800000 */
[----:B------:R1:W2:Y:S01]  /*2ee0*/  LDS.128 R4, [R95+0x1e400] ;  /* 0x01e400005f047984 */ /* 0x0002a20000000c00 */
        /* <DEDUP_REMOVED lines=15> */
[----:B------:R-:W-:Y:S01]  /*2fe0*/  PRMT R7, R115, 0x654, R42 ;  /* 0x0000065473077816 */ /* 0x000fe2000000002a */
[----:B------:R-:W-:-:S03]  /*2ff0*/  IMAD.SHL.U32 R6, R112, 0x100, RZ ;  /* 0x0000010070067824 */ /* 0x000fc600078e00ff */
[----:B------:R-:W-:Y:S01]  /*3000*/  LOP3.LUT R112, R110, 0xff00, R61, 0xf8, !PT ;  /* 0x0000ff006e707812 */ /* 0x000fe200078ef83d */
[----:B------:R-:W-:Y:S01]  /*3010*/  IMAD.U32 R61, R113, 0x10000, RZ ;  /* 0x00010000713d7824 */ /* 0x000fe200078e00ff */
[----:B------:R-:W-:Y:S01]  /*3020*/  LOP3.LUT R42, R7, 0xff00, R6, 0xf8, !PT ;  /* 0x0000ff00072a7812 */ /* 0x000fe200078ef806 */
[----:B------:R-:W-:Y:S01]  /*3030*/  IMAD.U32 R7, R114, 0x10000, RZ ;  /* 0x0001000072077824 */ /* 0x000fe200078e00ff */
[----:B------:R-:W-:Y:S02]  /*3040*/  F2FP.F16.E4M3.UNPACK_B R110, R118.H1 ;  /* 0x00000076ff6e723e */ /* 0x000fe400030006ff */
[-C--:B------:R-:W-:Y:S02]  /*3050*/  F2FP.F16.E4M3.UNPACK_B R6, R5.reuse ;  /* 0x00000005ff06723e */ /* 0x080fe400020006ff */
[----:B------:R-:W-:Y:S01]  /*3060*/  F2FP.F16.E4M3.UNPACK_B R5, R5.H1 ;  /* 0x00000005ff05723e */ /* 0x000fe200030006ff */
[--C-:B------:R-:W-:Y:S01]  /*3070*/  HADD2.F32 R113, -RZ, R110.reuse.H1_H1 ;  /* 0x3000006eff717230 */ /* 0x100fe20000004100 */
[----:B------:R-:W-:Y:S01]  /*3080*/  LOP3.LUT R114, R112, 0xff0000, R61, 0xf8, !PT ;  /* 0x00ff000070727812 */ /* 0x000fe200078ef83d */
[----:B------:R-:W-:Y:S01]  /*3090*/  HADD2.F32 R112, -RZ, R110.H0_H0 ;  /* 0x2000006eff707230 */ /* 0x000fe20000004100 */
[----:B------:R-:W-:Y:S01]  /*30a0*/  LOP3.LUT R111, R42, 0xff0000, R7, 0xf8, !PT ;  /* 0x00ff00002a6f7812 */ /* 0x000fe200078ef807 */
[----:B------:R-:W-:Y:S01]  /*30b0*/  HADD2.F32 R7, -RZ, R6.H1_H1 ;  /* 0x30000006ff077230 */ /* 0x000fe20000004100 */
[----:B------:R-:W-:Y:S01]  /*30c0*/  F2FP.F16.E4M3.UNPACK_B R61, R121.H1 ;  /* 0x00000079ff3d723e */ /* 0x000fe200030006ff */
[----:B------:R-:W-:-:S02]  /*30d0*/  HADD2.F32 R42, -RZ, R5.H1_H1 ;  /* 0x30000005ff2a7230 */ /* 0x000fc40000004100 */
[----:B------:R-:W-:Y:S02]  /*30e0*/  HADD2.F32 R6, -RZ, R6.H0_H0 ;  /* 0x20000006ff067230 */ /* 0x000fe40000004100 */
[-C--:B------:R-:W-:Y:S01]  /*30f0*/  FMUL.FTZ R115, R7, R112.reuse ;  /* 0x0000007007737220 */ /* 0x080fe20000410000 */
[----:B------:R-:W-:Y:S02]  /*3100*/  HADD2.F32 R110, -RZ, R61.H0_H0 ;  /* 0x2000003dff6e7230 */ /* 0x000fe40000004100 */
[-C--:B------:R-:W-:Y:S01]  /*3110*/  FMUL.FTZ R116, R42, R113.reuse ;  /* 0x000000712a747220 */ /* 0x080fe20000410000 */
[----:B------:R-:W-:Y:S02]  /*3120*/  HADD2.F32 R5, -RZ, R5.H0_H0 ;  /* 0x20000005ff057230 */ /* 0x000fe40000004100 */
[C---:B------:R-:W-:Y:S01]  /*3130*/  FMUL.FTZ R112, R6.reuse, R112 ;  /* 0x0000007006707220 */ /* 0x040fe20000410000 */
[----:B------:R-:W-:Y:S02]  /*3140*/  HADD2.F32 R61, -RZ, R61.H1_H1 ;  /* 0x3000003dff3d7230 */ /* 0x000fe40000004100 */
[----:B------:R-:W-:Y:S01]  /*3150*/  FFMA.FTZ R117, R6, R110, -R115 ;  /* 0x0000006e06757223 */ /* 0x000fe20000010873 */
[----:B------:R-:W-:Y:S01]  /*3160*/  F2FP.F16.E4M3.UNPACK_B R6, R118 ;  /* 0x00000076ff06723e */ /* 0x000fe200020006ff */
[----:B------:R-:W-:Y:S01]  /*3170*/  FMUL.FTZ R113, R5, R113 ;  /* 0x0000007105717220 */ /* 0x000fe20000410000 */
[----:B------:R-:W-:Y:S01]  /*3180*/  FFMA.FTZ R118, R7, R110, R112 ;  /* 0x0000006e07767223 */ /* 0x000fe20000010070 */
[-C--:B------:R-:W-:Y:S01]  /*3190*/  FFMA.FTZ R119, R5, R61.reuse, -R116 ;  /* 0x0000003d05777223 */ /* 0x080fe20000010874 */
[-C--:B------:R-:W-:Y:S01]  /*31a0*/  F2FP.F16.E4M3.UNPACK_B R5, R4.reuse.H1 ;  /* 0x00000004ff05723e */ /* 0x080fe200030006ff */
        /* <DEDUP_REMOVED lines=13> */
[----:B------:R-:W-:Y:S01]  /*3280*/  FMUL.FTZ R113, R5, R110 ;  /* 0x0000006e05717220 */ /* 0x000fe20000410000 */
[----:B------:R-:W-:-:S02]  /*3290*/  HADD2.F32 R42, -RZ, R42.H0_H0 ;  /* 0x2000002aff2a7230 */ /* 0x000fc40000004100 */
[----:B------:R-:W-:Y:S01]  /*32a0*/  FMUL.FTZ R112, R4, R110 ;  /* 0x0000006e04707220 */ /* 0x000fe20000410000 */
[----:B------:R-:W-:Y:S01]  /*32b0*/  F2FP.F16.E4M3.UNPACK_B R110, R114.H1 ;  /* 0x00000072ff6e723e */ /* 0x000fe200030006ff */
[-C--:B------:R-:W-:Y:S01]  /*32c0*/  FFMA.FTZ R6, R6, R61.reuse, -R115 ;  /* 0x0000003d06067223 */ /* 0x080fe20000010873 */
[----:B------:R-:W-:Y:S01]  /*32d0*/  FFMA.FTZ R7, R7, R61, R116 ;  /* 0x0000003d07077223 */ /* 0x000fe20000010074 */
[----:B------:R-:W-:Y:S01]  /*32e0*/  FFMA.FTZ R115, R5, R42, -R112 ;  /* 0x0000002a05737223 */ /* 0x000fe20000010870 */
        /* <DEDUP_REMOVED lines=48> */
.L_x_4141:
[----:B------:R-:W-:Y:S05]  /*35f0*/  BSYNC B2 ;  /* 0x0000000000027941 */ /* 0x000fea0003800000 */
.L_x_4140:
[----:B--2---:R1:W-:Y:S02]  /*3600*/  STG.E.128 desc[UR40][R28.64], R4 ;  /* 0x000000041c007986 */ /* 0x0043e4000c101d28 */
.L_x_4139:
[----:B------:R-:W-:Y:S05]  /*3610*/  BSYNC B1 ;  /* 0x0000000000017941 */ /* 0x000fea0003800000 */
.L_x_4138:
[----:B------:R-:W-:Y:S01]  /*3620*/  ISETP.NE.AND P4, PT, R99, RZ, PT ;  /* 0x000000ff6300720c */ /* 0x000fe20003f85270 */
[----:B------:R-:W-:-:S12]  /*3630*/  BSSY B1, `(.L_x_4142) ;  /* 0x0000076000017945 */ /* 0x000fd80003800000 */
[----:B------:R-:W-:Y:S05]  /*3640*/  @!P4 BRA `(.L_x_4143) ;  /* 0x0000000400d0c947 */ /* 0x000fea0003800000 */
[----:B-1----:R1:W2:Y:S01]  /*3650*/  LDS.128 R4, [R93+0x1e400] ;  /* 0x01e400005d047984 */ /* 0x0022a20000000c00 */
[----:B------:R-:W-:Y:S01]  /*3660*/  VIADD R43, R204, 0x10 ;  /* 0x00000010cc2b7836 */ /* 0x000fe20000000000 */
[----:B------:R-:W-:Y:S04]  /*3670*/  BSSY B2, `(.L_x_4144) ;  /* 0x0000070000027945 */ /* 0x000fe80003800000 */
[----:B------:R-:W-:-:S13]  /*3680*/  ISETP.GE.AND P4, PT, R43, R104, PT ;  /* 0x000000682b00720c */ /* 0x000fda0003f86270 */
[----:B-1----:R-:W-:Y:S05]  /*3690*/  @P4 BRA `(.L_x_4145) ;  /* 0x0000000400b44947 */ /* 0x002fea0003800000 */
[----:B------:R-:W-:Y:S01]  /*36a0*/  SHF.R.U32.HI R61, RZ, 0x8, R41 ;  /* 0x00000008ff3d7819 */ /* 0x000fe20000011629 */
[----:B--2---:R-:W-:Y:S01]  /*36b0*/  IMAD.MOV.U32 R40, RZ, RZ, R7 ;  /* 0x000000ffff287224 */ /* 0x004fe200078e0007 */
[----:B------:R-:W-:Y:S02]  /*36c0*/  SHF.R.U32.HI R42, RZ, 0x8, R35 ;  /* 0x00000008ff2a7819 */ /* 0x000fe40000011623 */
[--C-:B------:R-:W-:Y:S01]  /*36d0*/  SHF.R.U32.HI R111, RZ, 0x18, R41.reuse ;  /* 0x00000018ff6f7819 */ /* 0x100fe20000011629 */
[----:B------:R-:W-:Y:S01]  /*36e0*/  IMAD.SHL.U32 R7, R61, 0x100, RZ ;  /* 0x000001003d077824 */ /* 0x000fe200078e00ff */
[----:B------:R-:W-:Y:S02]  /*36f0*/  LOP3.LUT R34, R41, 0xff, RZ, 0xc0, !PT ;  /* 0x000000ff29227812 */ /* 0x000fe400078ec0ff */
[----:B------:R-:W-:Y:S02]  /*3700*/  SHF.R.U32.HI R43, RZ, 0x10, R41 ;  /* 0x00000010ff2b7819 */ /* 0x000fe40000011629 */
[----:B------:R-:W-:-:S02]  /*3710*/  SHF.R.U32.HI R110, RZ, 0x18, R35 ;  /* 0x00000018ff6e7819 */ /* 0x000fc40000011623 */
[----:B------:R-:W-:Y:S02]  /*3720*/  LOP3.LUT R41, R35, 0xff, RZ, 0xc0, !PT ;  /* 0x000000ff23297812 */ /* 0x000fe400078ec0ff */
[----:B------:R-:W-:Y:S01]  /*3730*/  SHF.R.U32.HI R60, RZ, 0x10, R35 ;  /* 0x00000010ff3c7819 */ /* 0x000fe20000011623 */
[----:B------:R-:W-:Y:S01]  /*3740*/  IMAD.MOV.U32 R35, RZ, RZ, R6 ;  /* 0x000000ffff237224 */ /* 0x000fe200078e0006 */
[----:B------:R-:W-:Y:S01]  /*3750*/  PRMT R34, R111, 0x654, R34 ;  /* 0x000006546f227816 */ /* 0x000fe20000000022 */
[----:B------:R-:W-:Y:S01]  /*3760*/  IMAD.SHL.U32 R6, R42, 0x100, RZ ;  /* 0x000001002a067824 */ /* 0x000fe200078e00ff */
[----:B------:R-:W-:Y:S01]  /*3770*/  PRMT R41, R110, 0x654, R41 ;  /* 0x000006546e297816 */ /* 0x000fe20000000029 */
[----:B------:R-:W-:Y:S01]  /*3780*/  IMAD.U32 R60, R60, 0x10000, RZ ;  /* 0x000100003c3c7824 */ /* 0x000fe200078e00ff */
        /* <DEDUP_REMOVED lines=94> */
.L_x_4145:
[----:B------:R-:W-:Y:S05]  /*3d70*/  BSYNC B2 ;  /* 0x0000000000027941 */ /* 0x000fea0003800000 */
.L_x_4144:
[----:B--2---:R2:W-:Y:S02]  /*3d80*/  STG.E.128 desc[UR40][R28.64+0x20], R4 ;  /* 0x000020041c007986 */ /* 0x0045e4000c101d28 */
.L_x_4143:
[----:B------:R-:W-:Y:S05]  /*3d90*/  BSYNC B1 ;  /* 0x0000000000017941 */ /* 0x000fea0003800000 */
.L_x_4142:
[----:B------:R-:W-:Y:S01]  /*3da0*/  ISETP.NE.AND P4, PT, R98, RZ, PT ;  /* 0x000000ff6200720c */ /* 0x000fe20003f85270 */
[----:B------:R-:W-:-:S12]  /*3db0*/  BSSY B1, `(.L_x_4146) ;  /* 0x0000076000017945 */ /* 0x000fd80003800000 */
[----:B------:R-:W-:Y:S05]  /*3dc0*/  @!P4 BRA `(.L_x_4147) ;  /* 0x0000000400d0c947 */ /* 0x000fea0003800000 */
[----:B-12---:R1:W2:Y:S01]  /*3dd0*/  LDS.128 R4, [R95+0x20400] ;  /* 0x020400005f047984 */ /* 0x0062a20000000c00 */
[----:B------:R-:W-:Y:S01]  /*3de0*/  VIADD R35, R204, 0x20 ;  /* 0x00000020cc237836 */ /* 0x000fe20000000000 */
[----:B------:R-:W-:Y:S04]  /*3df0*/  BSSY B2, `(.L_x_4148) ;  /* 0x0000070000027945 */ /* 0x000fe80003800000 */
[----:B------:R-:W-:-:S13]  /*3e00*/  ISETP.GE.AND P4, PT, R35, R104, PT ;  /* 0x000000682300720c */ /* 0x000fda0003f86270 */
        /* <DEDUP_REMOVED lines=110> */
.L_x_4149:
[----:B------:R-:W-:Y:S05]  /*44f0*/  BSYNC B2 ;  /* 0x0000000000027941 */ /* 0x000fea0003800000 */
.L_x_4148:
[----:B--2---:R3:W-:Y:S02]  /*4500*/  STG.E.128 desc[UR40][R28.64+0x40], R4 ;  /* 0x000040041c007986 */ /* 0x0047e4000c101d28 */
.L_x_4147:
[----:B------:R-:W-:Y:S05]  /*4510*/  BSYNC B1 ;  /* 0x0000000000017941 */ /* 0x000fea0003800000 */
.L_x_4146:
[----:B------:R-:W-:Y:S01]  /*4520*/  ISETP.NE.AND P4, PT, R97, RZ, PT ;  /* 0x000000ff6100720c */ /* 0x000fe20003f85270 */
[----:B------:R-:W-:-:S12]  /*4530*/  BSSY B1, `(.L_x_4150) ;  /* 0x0000076000017945 */ /* 0x000fd80003800000 */
[----:B------:R-:W-:Y:S05]  /*4540*/  @!P4 BRA `(.L_x_4151) ;  /* 0x0000000400d0c947 */ /* 0x000fea0003800000 */
[----:B-123--:R1:W2:Y:S01]  /*4550*/  LDS.128 R4, [R93+0x20400] ;  /* 0x020400005d047984 */ /* 0x00e2a20000000c00 */
[----:B------:R-:W-:Y:S01]  /*4560*/  VIADD R31, R204, 0x30 ;  /* 0x00000030cc1f7836 */ /* 0x000fe20000000000 */
[----:B------:R-:W-:Y:S04]  /*4570*/  BSSY B2, `(.L_x_4152) ;  /* 0x0000070000027945 */ /* 0x000fe80003800000 */
[----:B------:R-:W-:-:S13]  /*4580*/  ISETP.GE.AND P4, PT, R31, R104, PT ;  /* 0x000000681f00720c */ /* 0x000fda0003f86270 */
        /* <DEDUP_REMOVED lines=110> */
.L_x_4153:
[----:B------:R-:W-:Y:S05]  /*4c70*/  BSYNC B2 ;  /* 0x0000000000027941 */ /* 0x000fea0003800000 */
.L_x_4152:
[----:B--2---:R4:W-:Y:S02]  /*4c80*/  STG.E.128 desc[UR40][R28.64+0x60], R4 ;  /* 0x000060041c007986 */ /* 0x0049e4000c101d28 */
.L_x_4151:
[----:B------:R-:W-:Y:S05]  /*4c90*/  BSYNC B1 ;  /* 0x0000000000017941 */ /* 0x000fea0003800000 */
.L_x_4150:
[----:B------:R-:W-:Y:S01]  /*4ca0*/  ISETP.NE.AND P4, PT, R96, RZ, PT ;  /* 0x000000ff6000720c */ /* 0x000fe20003f85270 */
[----:B------:R-:W-:-:S12]  /*4cb0*/  BSSY B1, `(.L_x_4154) ;  /* 0x0000076000017945 */ /* 0x000fd80003800000 */
[----:B------:R-:W-:Y:S05]  /*4cc0*/  @!P4 BRA `(.L_x_4155) ;  /* 0x0000000400d0c947 */ /* 0x000fea0003800000 */
[----:B-1234-:R1:W2:Y:S01]  /*4cd0*/  LDS.128 R4, [R95+0x22400] ;  /* 0x022400005f047984 */ /* 0x01e2a20000000c00 */
        /* <DEDUP_REMOVED lines=113> */
.L_x_4157:
[----:B------:R-:W-:Y:S05]  /*53f0*/  BSYNC B2 ;  /* 0x0000000000027941 */ /* 0x000fea0003800000 */
.L_x_4156:
[----:B--2---:R1:W-:Y:S02]  /*5400*/  STG.E.128 desc[UR40][R28.64+0x80], R4 ;  /* 0x000080041c007986 */ /* 0x0043e4000c101d28 */
.L_x_4155:
[----:B------:R-:W-:Y:S05]  /*5410*/  BSYNC B1 ;  /* 0x0000000000017941 */ /* 0x000fea0003800000 */
.L_x_4154:
[----:B------:R-:W-:-:S13]  /*5420*/  ISETP.NE.AND P4, PT, R0, RZ, PT ;  /* 0x000000ff0000720c */ /* 0x000fda0003f85270 */
        /* <DEDUP_REMOVED lines=13> */
[----:B------:R-:W-:-:S02]  /*5500*/  LOP3.LUT R11, R9, 0xff0000ff, RZ, 0xc0, !PT ;  /* 0xff0000ff090b7812 */ /* 0x000fc400078ec0ff */
[----:B------:R-:W-:Y:S01]  /*5510*/  SHF.R.U32.HI R14, RZ, 0x10, R9 ;  /* 0x00000010ff0e7819 */ /* 0x000fe20000011609 */
[----:B------:R-:W-:Y:S01]  /*5520*/  IMAD.MOV.U32 R9, RZ, RZ, R6 ;  /* 0x000000ffff097224 */ /* 0x000fe200078e0006 */
[----:B------:R-:W-:Y:S01]  /*5530*/  PRMT R8, R25, 0x654, R8 ;  /* 0x0000065419087816 */ /* 0x000fe20000000008 */
[----:B------:R-:W-:Y:S01]  /*5540*/  IMAD.SHL.U32 R6, R12, 0x100, RZ ;  /* 0x000001000c067824 */ /* 0x000fe200078e00ff */
[----:B------:R-:W-:Y:S01]  /*5550*/  F2FP.F16.E4M3.UNPACK_B R12, R37.H1 ;  /* 0x00000025ff0c723e */ /* 0x000fe200030006ff */
[----:B------:R-:W-:Y:S01]  /*5560*/  IMAD.U32 R14, R14, 0x10000, RZ ;  /* 0x000100000e0e7824 */ /* 0x000fe200078e00ff */
[----:B------:R-:W-:Y:S01]  /*5570*/  LOP3.LUT R7, R8, 0xff00, R7, 0xf8, !PT ;  /* 0x0000ff0008077812 */ /* 0x000fe200078ef807 */
[----:B------:R-:W-:Y:S01]  /*5580*/  IMAD.U32 R8, R13, 0x10000, RZ ;  /* 0x000100000d087824 */ /* 0x000fe200078e00ff */
[----:B------:R-:W-:Y:S01]  /*5590*/  LOP3.LUT R11, R11, 0xff00, R6, 0xf8, !PT ;  /* 0x0000ff000b0b7812 */ /* 0x000fe200078ef806 */
[----:B------:R-:W-:Y:S01]  /*55a0*/  HADD2.F32 R15, -RZ, R12.H1_H1 ;  /* 0x3000000cff0f7230 */ /* 0x000fe20000004100 */
[----:B------:R-:W-:-:S02]  /*55b0*/  F2FP.F16.E4M3.UNPACK_B R6, R5 ;  /* 0x00000005ff06723e */ /* 0x000fc400020006ff */
[----:B------:R-:W-:Y:S01]  /*55c0*/  LOP3.LUT R24, R11, 0xff0000, R14, 0xf8, !PT ;  /* 0x00ff00000b187812 */ /* 0x000fe200078ef80e */
[----:B------:R-:W-:Y:S01]  /*55d0*/  HADD2.F32 R14, -RZ, R12.H0_H0 ;  /* 0x2000000cff0e7230 */ /* 0x000fe20000004100 */
[----:B------:R-:W-:Y:S01]  /*55e0*/  LOP3.LUT R13, R7, 0xff0000, R8, 0xf8, !PT ;  /* 0x00ff0000070d7812 */ /* 0x000fe200078ef808 */
[--C-:B------:R-:W-:Y:S01]  /*55f0*/  HADD2.F32 R7, -RZ, R6.reuse.H1_H1 ;  /* 0x30000006ff077230 */ /* 0x100fe20000004100 */
[----:B------:R-:W-:Y:S01]  /*5600*/  F2FP.F16.E4M3.UNPACK_B R11, R36.H1 ;  /* 0x00000024ff0b723e */ /* 0x000fe200030006ff */
[----:B------:R-:W-:Y:S01]  /*5610*/  HADD2.F32 R6, -RZ, R6.H0_H0 ;  /* 0x20000006ff067230 */ /* 0x000fe20000004100 */
[----:B------:R-:W-:Y:S02]  /*5620*/  F2FP.F16.E4M3.UNPACK_B R5, R5.H1 ;  /* 0x00000005ff05723e */ /* 0x000fe400030006ff */
[-C--:B------:R-:W-:Y:S01]  /*5630*/  FMUL.FTZ R25, R7, R14.reuse ;  /* 0x0000000e07197220 */ /* 0x080fe20000410000 */
[----:B------:R-:W-:Y:S02]  /*5640*/  HADD2.F32 R12, -RZ, R11.H0_H0 ;  /* 0x2000000bff0c7230 */ /* 0x000fe40000004100 */
[----:B------:R-:W-:Y:S01]  /*5650*/  FMUL.FTZ R14, R6, R14 ;  /* 0x0000000e060e7220 */ /* 0x000fe20000410000 */
[--C-:B------:R-:W-:Y:S01]  /*5660*/  HADD2.F32 R8, -RZ, R5.reuse.H1_H1 ;  /* 0x30000005ff087230 */ /* 0x100fe20000004100 */
[----:B------:R-:W-:Y:S01]  /*5670*/  F2FP.F16.E4M3.UNPACK_B R37, R37 ;  /* 0x00000025ff25723e */ /* 0x000fe200020006ff */
[----:B------:R-:W-:-:S02]  /*5680*/  HADD2.F32 R5, -RZ, R5.H0_H0 ;  /* 0x20000005ff057230 */ /* 0x000fc40000004100 */
        /* <DEDUP_REMOVED lines=75> */
.L_x_4159:
[----:B------:R-:W-:Y:S05]  /*5b40*/  BSYNC B1 ;  /* 0x0000000000017941 */ /* 0x000fea0003800000 */
.L_x_4158:
[----:B--2---:R1:W-:Y:S01]  /*5b50*/  STG.E.128 desc[UR40][R28.64+0xa0], R4 ;  /* 0x0000a0041c007986 */ /* 0x0043e2000c101d28 */
[----:B------:R-:W-:Y:S05]  /*5b60*/  BRA `(.L_x_4137) ;  /* 0x0000003400907947 */ /* 0x000fea0003800000 */
.L_x_4131:
        /* <DEDUP_REMOVED lines=42> */
.L_x_4161:
[----:B------:R-:W-:Y:S05]  /*5e10*/  BSYNC B1 ;  /* 0x0000000000017941 */ /* 0x000fea0003800000 */
.L_x_4160:
[----:B------:R-:W-:Y:S01]  /*5e20*/  UISETP.NE.AND UP0, UPT, UR42, 0x3, UPT ;  /* 0x000000032a00788c */ /* 0x000fe2000bf05270 */
[----:B-----5:R-:W-:Y:S02]  /*5e30*/  IMAD.MOV.U32 R106, RZ, RZ, R6 ;  /* 0x000000ffff6a7224 */ /* 0x020fe400078e0006 */
        /* <DEDUP_REMOVED lines=14> */
.L_x_4162:
[----:B------:R-:W-:Y:S01]  /*5f20*/  IMAD R94, R17, 0x8, R16 ;  /* 0x00000008115e7824 */ /* 0x000fe200078e0210 */
[----:B------:R-:W-:Y:S01]  /*5f30*/  SHF.L.U32 R105, R205, 0x1f, RZ ;  /* 0x0000001fcd697819 */ /* 0x000fe200000006ff */
[----:B------:R-:W-:Y:S03]  /*5f40*/  BSSY B1, `(.L_x_4163) ;  /* 0x0000003000017945 */ /* 0x000fe60003800000 */
[----:B------:R-:W1:Y:S02]  /*5f50*/  SYNCS.PHASECHK.TRANS64.TRYWAIT P5, [R94+URZ+0x2a890], R105 ;  /* 0x02a890695e0075a7 */ /* 0x000e6400080a017f */
[----:B-1----:R-:W-:Y:S05]  /*5f60*/  @!P5 BRA `(.L_x_4164) ;  /* 0x0000024000d4d947 */ /* 0x002fea0003800000 */
.L_x_4486:
[----:B------:R-:W-:Y:S05]  /*5f70*/  BSYNC B1 ;  /* 0x0000000000017941 */ /* 0x000fea0003800000 */
.L_x_4163:
[----:B------:R-:W-:Y:S05]  /*5f80*/  @P4 BRA `(.L_x_4137) ;  /* 0x0000003000884947 */ /* 0x000fea0003800000 */
[----:B------:R-:W2:Y:S01]  /*5f90*/  LDC R110, c[0x0][0x2e4] ;  /* 0x0000b900ff6e7b82 */ /* 0x000ea20000000800 */
[----:B------:R-:W-:Y:S01]  /*5fa0*/  ISETP.NE.AND P4, PT, R59, RZ, PT ;  /* 0x000000ff3b00720c */ /* 0x000fe20003f85270 */
[----:B------:R-:W-:Y:S01]  /*5fb0*/  ULDC.64 UR4, c[0x0][0x2f0] ;  /* 0x0000bc0000047ab9 */ /* 0x000fe20000000a00 */
[----:B------:R-:W-:Y:S01]  /*5fc0*/  IMAD.MOV.U32 R62, RZ, RZ, R40 ;  /* 0x000000ffff3e7224 */ /* 0x000fe200078e0028 */
[----:B------:R-:W-:Y:S01]  /*5fd0*/  BSSY B1, `(.L_x_4165) ;  /* 0x00000fe000017945 */ /* 0x000fe20003800000 */
[----:B0-----:R-:W-:Y:S02]  /*5fe0*/  IMAD R37, R225, UR4, RZ ;  /* 0x00000004e1257c24 */ /* 0x001fe4000f8e02ff */
[----:B------:R-:W-:-:S04]  /*5ff0*/  IMAD.WIDE.U32 R62, R22, UR4, R62 ;  /* 0x00000004163e7c25 */ /* 0x000fc8000f8e003e */
[----:B------:R-:W-:-:S04]  /*6000*/  IMAD R37, R22, UR5, R37 ;  /* 0x0000000516257c24 */ /* 0x000fc8000f8e0225 */
[----:B------:R-:W-:Y:S02]  /*6010*/  IMAD.IADD R112, R37, 0x1, R63 ;  /* 0x0000000125707824 */ /* 0x000fe400078e023f */
[----:B--2---:R-:W-:Y:S01]  /*6020*/  IMAD.IADD R114, R110, 0x1, -R75 ;  /* 0x000000016e727824 */ /* 0x004fe200078e0a4b */
        /* <DEDUP_REMOVED lines=8> */
[----:B------:R-:W-:-:S04]  /*60b0*/  SHF.R.S32.HI R36, RZ, 0x5, R37 ;  /* 0x00000005ff247819 */ /* 0x000fc80000011425 */
        /* <DEDUP_REMOVED lines=9> */
[----:B------:R-:W-:-:S04]  /*6150*/  IMAD R37, R17, 0x6000, R88 ;  /* 0x0000600011257824 */ /* 0x000fc800078e0258 */
[----:B------:R-:W-:Y:S02]  /*6160*/  IMAD R39, R17, 0x6000, R36 ;  /* 0x0000600011277824 */ /* 0x000fe400078e0224 */
[C---:B------:R-:W-:Y:S02]  /*6170*/  IMAD.IADD R37, R16.reuse, 0x1, R37 ;  /* 0x0000000110257824 */ /* 0x040fe400078e0225 */
[----:B------:R-:W-:-:S04]  /*6180*/  IMAD.IADD R40, R16, 0x1, R39 ;  /* 0x0000000110287824 */ /* 0x000fc800078e0227 */
[----:B------:R-:W0:Y:S04]  /*6190*/  LDS.128 R36, [R37+0x1e400] ;  /* 0x01e4000025247984 */ /* 0x000e280000000c00 */
[----:B------:R-:W2:Y:S01]  /*61a0*/  LDS.128 R40, [R40+0x1e400] ;  /* 0x01e4000028287984 */ /* 0x000ea20000000c00 */
[----:B------:R-:W-:Y:S05]  /*61b0*/  @P4 BRA `(.L_x_4168) ;  /* 0x0000000c00504947 */ /* 0x000fea0003800000 */
        /* <DEDUP_REMOVED lines=8> */
[--C-:B------:R-:W-:Y:S02]  /*6240*/  SHF.R.U32.HI R131, RZ, 0x10, R29.reuse ;  /* 0x00000010ff837819 */ /* 0x100fe4000001161d */
[--C-:B------:R-:W-:Y:S02]  /*6250*/  SHF.R.U32.HI R130, RZ, 0x8, R29.reuse ;  /* 0x00000008ff827819 */ /* 0x100fe4000001161d */
[----:B------:R-:W-:Y:S02]  /*6260*/  LOP3.LUT R28, R29, 0xff, RZ, 0xc0, !PT ;  /* 0x000000ff1d1c7812 */ /* 0x000fe400078ec0ff */
[----:B------:R-:W-:-:S02]  /*6270*/  SHF.R.U32.HI R29, RZ, 0x18, R29 ;  /* 0x00000018ff1d7819 */ /* 0x000fc4000001161d */
[----:B------:R-:W-:Y:S01]  /*6280*/  PRMT R35, R35, 0x654, R34 ;  /* 0x0000065423237816 */ /* 0x000fe20000000022 */
[----:B------:R-:W-:Y:S01]  /*6290*/  IMAD.SHL.U32 R34, R124, 0x100, RZ ;  /* 0x000001007c227824 */ /* 0x000fe200078e00ff */
[----:B------:R-:W-:Y:S01]  /*62a0*/  PRMT R33, R33, 0x654, R32 ;  /* 0x0000065421217816 */ /* 0x000fe20000000020 */
[----:B------:R-:W-:Y:S01]  /*62b0*/  IMAD.SHL.U32 R32, R125, 0x100, RZ ;  /* 0x000001007d207824 */ /* 0x000fe200078e00ff */
[--C-:B------:R-:W-:Y:S02]  /*62c0*/  SHF.R.U32.HI R129, RZ, 0x10, R31.reuse ;  /* 0x00000010ff817819 */ /* 0x100fe4000001161f */
[--C-:B------:R-:W-:Y:S02]  /*62d0*/  SHF.R.U32.HI R128, RZ, 0x8, R31.reuse ;  /* 0x00000008ff807819 */ /* 0x100fe4000001161f */
[----:B------:R-:W-:Y:S02]  /*62e0*/  LOP3.LUT R30, R31, 0xff, RZ, 0xc0, !PT ;  /* 0x000000ff1f1e7812 */ /* 0x000fe400078ec0ff */
[----:B------:R-:W-:Y:S01]  /*62f0*/  PRMT R29, R29, 0x654, R28 ;  /* 0x000006541d1d7816 */ /* 0x000fe2000000001c */
[----:B------:R-:W-:Y:S01]  /*6300*/  IMAD.SHL.U32 R28, R130, 0x100, RZ ;  /* 0x00000100821c7824 */ /* 0x000fe200078e00ff */
[----:B------:R-:W-:-:S02]  /*6310*/  SHF.R.U32.HI R31, RZ, 0x18, R31 ;  /* 0x00000018ff1f7819 */ /* 0x000fc4000001161f */
[----:B------:R-:W-:Y:S02]  /*6320*/  LOP3.LUT R132, R35, 0xff00, R34, 0xf8, !PT ;  /* 0x0000ff0023847812 */ /* 0x000fe400078ef822 */
[----:B------:R-:W-:Y:S02]  /*6330*/  LOP3.LUT R130, R33, 0xff00, R32, 0xf8, !PT ;  /* 0x0000ff0021827812 */ /* 0x000fe400078ef820 */
[-C--:B------:R-:W-:Y:S02]  /*6340*/  F2FP.F16.E4M3.UNPACK_B R125, R123.reuse.H1 ;  /* 0x0000007bff7d723e */ /* 0x080fe400030006ff */
[----:B--2---:R-:W-:Y:S02]  /*6350*/  F2FP.F16.E4M3.UNPACK_B R34, R40.H1 ;  /* 0x00000028ff22723e */ /* 0x004fe400030006ff */
[----:B0-----:R-:W-:Y:S02]  /*6360*/  F2FP.F16.E4M3.UNPACK_B R32, R36.H1 ;  /* 0x00000024ff20723e */ /* 0x001fe400030006ff */
[----:B------:R-:W-:Y:S01]  /*6370*/  PRMT R31, R31, 0x654, R30 ;  /* 0x000006541f1f7816 */ /* 0x000fe2000000001e */
[----:B------:R-:W-:Y:S01]  /*6380*/  IMAD.U32 R30, R131, 0x10000, RZ ;  /* 0x00010000831e7824 */ /* 0x000fe200078e00ff */
[----:B------:R-:W-:Y:S01]  /*6390*/  LOP3.LUT R29, R29, 0xff00, R28, 0xf8, !PT ;  /* 0x0000ff001d1d7812 */ /* 0x000fe200078ef81c */
[----:B------:R-:W-:Y:S01]  /*63a0*/  IMAD.SHL.U32 R28, R128, 0x100, RZ ;  /* 0x00000100801c7824 */ /* 0x000fe200078e00ff */
[----:B------:R-:W-:Y:S01]  /*63b0*/  F2FP.F16.E4M3.UNPACK_B R124, R122.H1 ;  /* 0x0000007aff7c723e */ /* 0x000fe200030006ff */
[----:B------:R-:W-:Y:S01]  /*63c0*/  HADD2.F32 R128, -RZ, R125.H0_H0 ;  /* 0x2000007dff807230 */ /* 0x000fe20000004100 */
[----:B------:R-:W-:Y:S01]  /*63d0*/  LOP3.LUT R30, R29, 0xff0000, R30, 0xf8, !PT ;  /* 0x00ff00001d1e7812 */ /* 0x000fe200078ef81e */
[----:B------:R-:W-:Y:S01]  /*63e0*/  HADD2.F32 R35, -RZ, R34.H0_H0 ;  /* 0x20000022ff237230 */ /* 0x000fe20000004100 */
[----:B------:R-:W-:Y:S01]  /*63f0*/  LOP3.LUT R31, R31, 0xff00, R28, 0xf8, !PT ;  /* 0x0000ff001f1f7812 */ /* 0x000fe200078ef81c */
[----:B------:R-:W-:Y:S01]  /*6400*/  HADD2.F32 R33, -RZ, R32.H0_H0 ;  /* 0x20000020ff217230 */ /* 0x000fe20000004100 */
[----:B------:R-:W-:Y:S01]  /*6410*/  F2FP.F16.E4M3.UNPACK_B R123, R123 ;  /* 0x0000007bff7b723e */ /* 0x000fe200020006ff */
[----:B------:R-:W-:-:S02]  /*6420*/  IMAD.U32 R29, R126, 0x10000, RZ ;  /* 0x000100007e1d7824 */ /* 0x000fc400078e00ff */
[-C--:B------:R-:W-:Y:S01]  /*6430*/  FMUL.FTZ R134, R35, R128.reuse ;  /* 0x0000008023867220 */ /* 0x080fe20000410000 */
[--C-:B------:R-:W-:Y:S02]  /*6440*/  HADD2.F32 R126, -RZ, R124.reuse.H0_H0 ;  /* 0x2000007cff7e7230 */ /* 0x100fe40000004100 */
[----:B------:R-:W-:Y:S01]  /*6450*/  FMUL.FTZ R128, R33, R128 ;  /* 0x0000008021807220 */ /* 0x000fe20000410000 */
[----:B------:R-:W-:Y:S01]  /*6460*/  IMAD.U32 R28, R129, 0x10000, RZ ;  /* 0x00010000811c7824 */ /* 0x000fe200078e00ff */
[----:B------:R-:W-:Y:S01]  /*6470*/  F2FP.F16.E4M3.UNPACK_B R40, R40 ;  /* 0x00000028ff28723e */ /* 0x000fe200020006ff */
[----:B------:R-:W-:Y:S02]  /*6480*/  HADD2.F32 R124, -RZ, R124.H1_H1 ;  /* 0x3000007cff7c7230 */ /* 0x000fe40000004100 */
[-C--:B------:R-:W-:Y:S01]  /*6490*/  FFMA.FTZ R134, R33, R126.reuse, -R134 ;  /* 0x0000007e21867223 */ /* 0x080fe20000010886 */
[----:B------:R-:W-:Y:S01]  /*64a0*/  FFMA.FTZ R129, R35, R126, R128 ;  /* 0x0000007e23817223 */ /* 0x000fe20000010080 */
[----:B------:R-:W-:Y:S01]  /*64b0*/  HADD2.F32 R126, -RZ, R125.H1_H1 ;  /* 0x3000007dff7e7230 */ /* 0x000fe20000004100 */
[----:B------:R-:W-:Y:S01]  /*64c0*/  F2FP.F16.E4M3.UNPACK_B R36, R36 ;  /* 0x00000024ff24723e */ /* 0x000fe200020006ff */
[----:B------:R-:W-:Y:S01]  /*64d0*/  HADD2.F32 R35, -RZ, R34.H1_H1 ;  /* 0x30000022ff237230 */ /* 0x000fe20000004100 */
[----:B------:R-:W-:Y:S01]  /*64e0*/  LOP3.LUT R28, R31, 0xff0000, R28, 0xf8, !PT ;  /* 0x00ff00001f1c7812 */ /* 0x000fe200078ef81c */
[----:B------:R-:W-:Y:S01]  /*64f0*/  HADD2.F32 R33, -RZ, R32.H1_H1 ;  /* 0x30000020ff217230 */ /* 0x000fe20000004100 */
[----:B------:R-:W-:Y:S01]  /*6500*/  F2FP.F16.E4M3.UNPACK_B R122, R122 ;  /* 0x0000007aff7a723e */ /* 0x000fe200020006ff */
[----:B------:R-:W-:-:S02]  /*6510*/  IMAD.U32 R31, R127, 0x10000, RZ ;  /* 0x000100007f1f7824 */ /* 0x000fc400078e00ff */
[-C--:B------:R-:W-:Y:S01]  /*6520*/  FMUL.FTZ R128, R35, R126.reuse ;  /* 0x0000007e23807220 */ /* 0x080fe20000410000 */
        /* <DEDUP_REMOVED lines=8> */
[-C--:B------:R-:W-:Y:S01]  /*65b0*/  FMUL.FTZ R35, R34, R125.reuse ;  /* 0x0000007d22237220 */ /* 0x080fe20000410000 */
[----:B------:R-:W-:Y:S01]  /*65c0*/  FMUL.FTZ R127, R32, R125 ;  /* 0x0000007d207f7220 */ /* 0x000fe20000410000 */
[----:B------:R-:W-:Y:S01]  /*65d0*/  HADD2.F32 R123, -RZ, R123.H1_H1 ;  /* 0x3000007bff7b7230 */ /* 0x000fe20000004100 */
[----:B------:R-:W-:Y:S01]  /*65e0*/  LOP3.LUT R29, R132, 0xff0000, R29, 0xf8, !PT ;  /* 0x00ff0000841d7812 */ /* 0x000fe200078ef81d */
[----:B------:R-:W-:Y:S02]  /*65f0*/  HADD2.F32 R40, -RZ, R40.H1_H1 ;  /* 0x30000028ff287230 */ /* 0x000fe40000004100 */
[-C--:B------:R-:W-:Y:S01]  /*6600*/  FFMA.FTZ R125, R32, R33.reuse, -R35 ;  /* 0x00000021207d7223 */ /* 0x080fe20000010823 */
[----:B------:R-:W-:Y:S01]  /*6610*/  FFMA.FTZ R127, R34, R33, R127 ;  /* 0x00000021227f7223 */ /* 0x000fe2000001007f */
[----:B------:R-:W-:Y:S01]  /*6620*/  HADD2.F32 R36, -RZ, R36.H1_H1 ;  /* 0x30000024ff247230 */ /* 0x000fe20000004100 */
[----:B------:R-:W-:Y:S01]  /*6630*/  F2FP.F16.E4M3.UNPACK_B R34, R42.H1 ;  /* 0x0000002aff22723e */ /* 0x000fe200030006ff */
[----:B------:R-:W-:-:S02]  /*6640*/  HADD2.F32 R33, -RZ, R122.H1_H1 ;  /* 0x3000007aff217230 */ /* 0x000fc40000004100 */
[----:B------:R-:W-:Y:S01]  /*6650*/  FMUL.FTZ R35, R40, R123 ;  /* 0x0000007b28237220 */ /* 0x000fe20000410000 */
[----:B------:R-:W-:Y:S01]  /*6660*/  F2FP.F16.E4M3.UNPACK_B R122, R121.H1 ;  /* 0x00000079ff7a723e */ /* 0x000fe200030006ff */
[C---:B------:R-:W-:Y:S01]  /*6670*/  FMUL.FTZ R123, R36.reuse, R123 ;  /* 0x0000007b247b7220 */ /* 0x040fe20000410000 */
[----:B------:R-:W-:Y:S01]  /*6680*/  F2FP.F16.E4M3.UNPACK_B R32, R38.H1 ;  /* 0x00000026ff20723e */ /* 0x000fe200030006ff */
[-C--:B------:R-:W-:Y:S01]  /*6690*/  FFMA.FTZ R126, R36, R33.reuse, -R35 ;  /* 0x00000021247e7223 */ /* 0x080fe20000010823 */
[----:B------:R-:W-:Y:S01]  /*66a0*/  F2FP.F16.E4M3.UNPACK_B R36, R120.H1 ;  /* 0x00000078ff24723e */ /* 0x000fe200030006ff */
[----:B------:R-:W-:Y:S02]  /*66b0*/  HADD2.F32 R124, -RZ, R122.H0_H0 ;  /* 0x2000007aff7c7230 */ /* 0x000fe40000004100 */
[----:B------:R-:W-:Y:S01]  /*66c0*/  FFMA.FTZ R128, R40, R33, R123 ;  /* 0x0000002128807223 */ /* 0x000fe2000001007b */
[----:B------:R-:W-:Y:S01]  /*66d0*/  HADD2.F32 R35, -RZ, R34.H0_H0 ;  /* 0x20000022ff237230 */ /* 0x000fe20000004100 */
[----:B------:R-:W-:Y:S01]  /*66e0*/  F2FP.F16.E4M3.UNPACK_B R121, R121 ;  /* 0x00000079ff79723e */ /* 0x000fe200020006ff */
        /* <DEDUP_REMOVED lines=11> */
[----:B------:R-:W-:Y:S01]  /*67a0*/  FMUL.FTZ R133, R34, R123 ;  /* 0x0000007b22857220 */ /* 0x000fe20000410000 */
[----:B------:R-:W-:-:S02]  /*67b0*/  HADD2.F32 R36, -RZ, R121.H0_H0 ;  /* 0x20000079ff247230 */ /* 0x000fc40000004100 */
[C---:B------:R-:W-:Y:S01]  /*67c0*/  FMUL.FTZ R123, R32.reuse, R123 ;  /* 0x0000007b207b7220 */ /* 0x040fe20000410000 */
[----:B------:R-:W-:Y:S01]  /*67d0*/  F2FP.F16.E4M3.UNPACK_B R120, R120 ;  /* 0x00000078ff78723e */ /* 0x000fe200020006ff */
[-C--:B------:R-:W-:Y:S01]  /*67e0*/  FFMA.FTZ R135, R32, R33.reuse, -R133 ;  /* 0x0000002120877223 */ /* 0x080fe20000010885 */
[----:B------:R-:W-:Y:S02]  /*67f0*/  HADD2.F32 R121, -RZ, R121.H1_H1 ;  /* 0x30000079ff797230 */ /* 0x000fe40000004100 */
[----:B------:R-:W-:Y:S01]  /*6800*/  FFMA.FTZ R137, R34, R33, R123 ;  /* 0x0000002122897223 */ /* 0x000fe2000001007b */
[----:B------:R-:W-:Y:S02]  /*6810*/  HADD2.F32 R33, -RZ, R42.H0_H0 ;  /* 0x2000002aff217230 */ /* 0x000fe40000004100 */
[----:B------:R-:W-:Y:S01]  /*6820*/  FFMA.FTZ R132, R35, R40, R132 ;  /* 0x0000002823847223 */ /* 0x000fe20000010084 */
[----:B------:R-:W-:Y:S01]  /*6830*/  HADD2.F32 R32, -RZ, R38.H0_H0 ;  /* 0x20000026ff207230 */ /* 0x000fe20000004100 */
[----:B------:R-:W-:Y:S01]  /*6840*/  F2FP.SATFINITE.E4M3.F32.PACK_AB_MERGE_C R135, R135, R124, RZ ;  /* 0x0000007c8787723e */ /* 0x000fe200048070ff */
[----:B------:R-:W-:-:S02]  /*6850*/  HADD2.F32 R42, -RZ, R42.H1_H1 ;  /* 0x3000002aff2a7230 */ /* 0x000fc40000004100 */
[CC--:B------:R-:W-:Y:S01]  /*6860*/  FMUL.FTZ R123, R33.reuse, R36.reuse ;  /* 0x00000024217b7220 */ /* 0x0c0fe20000410000 */
[----:B------:R-:W-:Y:S02]  /*6870*/  HADD2.F32 R38, -RZ, R38.H1_H1 ;  /* 0x30000026ff267230 */ /* 0x000fe40000004100 */
[----:B------:R-:W-:Y:S01]  /*6880*/  FMUL.FTZ R36, R32, R36 ;  /* 0x0000002420247220 */ /* 0x000fe20000410000 */
[--C-:B------:R-:W-:Y:S02]  /*6890*/  HADD2.F32 R35, -RZ, R120.reuse.H1_H1 ;  /* 0x30000078ff237230 */ /* 0x100fe40000004100 */
[-C--:B------:R-:W-:Y:S01]  /*68a0*/  FMUL.FTZ R133, R42, R121.reuse ;  /* 0x000000792a857220 */ /* 0x080fe20000410000 */
[----:B------:R-:W-:Y:S02]  /*68b0*/  HADD2.F32 R34, -RZ, R120.H0_H0 ;  /* 0x20000078ff227230 */ /* 0x000fe40000004100 */
[C---:B------:R-:W-:Y:S01]  /*68c0*/  FMUL.FTZ R121, R38.reuse, R121 ;  /* 0x0000007926797220 */ /* 0x040fe20000410000 */
[----:B------:R-:W-:Y:S01]  /*68d0*/  F2FP.F16.E4M3.UNPACK_B R120, R30 ;  /* 0x0000001eff78723e */ /* 0x000fe200020006ff */
[----:B------:R-:W-:Y:S01]  /*68e0*/  FFMA.FTZ R38, R38, R35, -R133 ;  /* 0x0000002326267223 */ /* 0x000fe20000010885 */
[----:B------:R-:W-:Y:S01]  /*68f0*/  F2FP.SATFINITE.E4M3.F32.PACK_AB_MERGE_C R40, R130, R129, RZ ;  /* 0x000000818228723e */ /* 0x000fe200048070ff */
[-C--:B------:R-:W-:Y:S01]  /*6900*/  FFMA.FTZ R123, R32, R34.reuse, -R123 ;  /* 0x00000022207b7223 */ /* 0x080fe2000001087b */
[----:B------:R-:W-:Y:S01]  /*6910*/  FFMA.FTZ R122, R33, R34, R36 ;  /* 0x00000022217a7223 */ /* 0x000fe20000010024 */
[----:B------:R-:W-:Y:S01]  /*6920*/  FFMA.FTZ R133, R42, R35, R121 ;  /* 0x000000232a857223 */ /* 0x000fe20000010079 */
[----:B------:R-:W-:-:S02]  /*6930*/  F2FP.F16.E4M3.UNPACK_B R34, R41 ;  /* 0x00000029ff22723e */ /* 0x000fc400020006ff */
[----:B------:R-:W-:Y:S02]  /*6940*/  F2FP.F16.E4M3.UNPACK_B R121, R31 ;  /* 0x0000001fff79723e */ /* 0x000fe400020006ff */
[----:B------:R-:W-:Y:S01]  /*6950*/  F2FP.F16.E4M3.UNPACK_B R32, R37 ;  /* 0x00000025ff20723e */ /* 0x000fe200020006ff */
[----:B------:R-:W-:Y:S01]  /*6960*/  HADD2.F32 R35, -RZ, R34.H0_H0 ;  /* 0x20000022ff237230 */ /* 0x000fe20000004100 */
[----:B------:R-:W-:Y:S01]  /*6970*/  F2FP.SATFINITE.E4M3.F32.PACK_AB_MERGE_C R42, R137, R132, RZ ;  /* 0x00000084892a723e */ /* 0x000fe200048070ff */
        /* <DEDUP_REMOVED lines=21> */
[----:B------:R-:W-:Y:S01]  /*6ad0*/  F2FP.SATFINITE.E4M3.F32.PACK_AB_MERGE_C R40, R128, R127, R40 ;  /* 0x0000007f8028723e */ /* 0x000fe20004807028 */
[----:B------:R-:W-:Y:S01]  /*6ae0*/  FFMA.FTZ R127, R34, R33, R121 ;  /* 0x00000021227f7223 */ /* 0x000fe20000010079 */
[----:B------:R-:W-:Y:S01]  /*6af0*/  F2FP.F16.E4M3.UNPACK_B R30, R30.H1 ;  /* 0x0000001eff1e723e */ /* 0x000fe200030006ff */
[----:B------:R-:W-:Y:S01]  /*6b00*/  HADD2.F32 R32, -RZ, R41.H0_H0 ;  /* 0x20000029ff207230 */ /* 0x000fe20000004100 */
[----:B------:R-:W-:Y:S01]  /*6b10*/  F2FP.F16.E4M3.UNPACK_B R121, R29.H1 ;  /* 0x0000001dff79723e */ /* 0x000fe200030006ff */
[----:B------:R-:W-:Y:S01]  /*6b20*/  HADD2.F32 R34, -RZ, R35.H0_H0 ;  /* 0x20000023ff227230 */ /* 0x000fe20000004100 */
[----:B------:R-:W-:Y:S01]  /*6b30*/  F2FP.SATFINITE.E4M3.F32.PACK_AB_MERGE_C R38, R38, R123, R135 ;  /* 0x0000007b2626723e */ /* 0x000fe20004807087 */
[----:B------:R-:W-:-:S02]  /*6b40*/  HADD2.F32 R41, -RZ, R41.H1_H1 ;  /* 0x30000029ff297230 */ /* 0x000fc40000004100 */
[----:B------:R-:W-:Y:S02]  /*6b50*/  HADD2.F32 R120, -RZ, R35.H1_H1 ;  /* 0x30000023ff787230 */ /* 0x000fe40000004100 */
        /* <DEDUP_REMOVED lines=9> */
[-C--:B------:R-:W-:Y:S01]  /*6bf0*/  F2FP.F16.E4M3.UNPACK_B R33, R43.reuse ;  /* 0x0000002bff21723e */ /* 0x080fe200020006ff */
[-C--:B------:R-:W-:Y:S01]  /*6c00*/  FFMA.FTZ R131, R37, R34.reuse, -R30 ;  /* 0x0000002225837223 */ /* 0x080fe2000001081e */
[----:B------:R-:W-:Y:S01]  /*6c10*/  F2FP.F16.E4M3.UNPACK_B R43, R43.H1 ;  /* 0x0000002bff2b723e */ /* 0x000fe200030006ff */
[----:B------:R-:W-:Y:S01]  /*6c20*/  FFMA.FTZ R130, R41, R34, R120 ;  /* 0x0000002229827223 */ /* 0x000fe20000010078 */
        /* <DEDUP_REMOVED lines=9> */
[----:B------:R-:W-:Y:S01]  /*6cc0*/  HADD2.F32 R28, -RZ, R43.H0_H0 ;  /* 0x2000002bff1c7230 */ /* 0x000fe20000004100 */
[----:B------:R-:W-:Y:S01]  /*6cd0*/  F2FP.SATFINITE.E4M3.F32.PACK_AB_MERGE_C R128, R131, R128, RZ ;  /* 0x000000808380723e */ /* 0x000fe200048070ff */
[----:B------:R-:W-:-:S02]  /*6ce0*/  HADD2.F32 R32, -RZ, R39.H0_H0 ;  /* 0x20000027ff207230 */ /* 0x000fc40000004100 */
[----:B------:R-:W-:Y:S01]  /*6cf0*/  FMUL.FTZ R133, R31, R122 ;  /* 0x0000007a1f857220 */ /* 0x000fe20000410000 */
[----:B------:R-:W-:Y:S02]  /*6d00*/  HADD2.F32 R41, -RZ, R35.H0_H0 ;  /* 0x20000023ff297230 */ /* 0x000fe40000004100 */
[-C--:B------:R-:W-:Y:S01]  /*6d10*/  FMUL.FTZ R135, R28, R123.reuse ;  /* 0x0000007b1c877220 */ /* 0x080fe20000410000 */
[----:B------:R-:W-:Y:S02]  /*6d20*/  HADD2.F32 R37, -RZ, R29.H0_H0 ;  /* 0x2000001dff257230 */ /* 0x000fe40000004100 */
[C---:B------:R-:W-:Y:S01]  /*6d30*/  FMUL.FTZ R123, R32.reuse, R123 ;  /* 0x0000007b207b7220 */ /* 0x040fe20000410000 */
[----:B------:R-:W-:Y:S02]  /*6d40*/  HADD2.F32 R43, -RZ, R43.H1_H1 ;  /* 0x3000002bff2b7230 */ /* 0x000fe40000004100 */
[----:B------:R-:W-:Y:S01]  /*6d50*/  FFMA.FTZ R135, R32, R41, -R135 ;  /* 0x0000002920877223 */ /* 0x000fe20000010887 */
[----:B------:R-:W-:-:S02]  /*6d60*/  HADD2.F32 R32, -RZ, R121.H1_H1 ;  /* 0x30000079ff207230 */ /* 0x000fc40000004100 */
[C---:B------:R-:W-:Y:S01]  /*6d70*/  FMUL.FTZ R132, R34.reuse, R122 ;  /* 0x0000007a22847220 */ /* 0x040fe20000410000 */
[----:B------:R-:W-:Y:S02]  /*6d80*/  HADD2.F32 R39, -RZ, R39.H1_H1 ;  /* 0x30000027ff277230 */ /* 0x000fe40000004100 */
[----:B------:R-:W-:Y:S01]  /*6d90*/  FFMA.FTZ R133, R34, R37, R133 ;  /* 0x0000002522857223 */ /* 0x000fe20000010085 */
[----:B------:R-:W-:Y:S01]  /*6da0*/  FFMA.FTZ R123, R28, R41, R123 ;  /* 0x000000291c7b7223 */ /* 0x000fe2000001007b */
[----:B------:R-:W-:Y:S02]  /*6db0*/  HADD2.F32 R33, -RZ, R33.H1_H1 ;  /* 0x30000021ff217230 */ /* 0x000fe40000004100 */
[-C--:B------:R-:W-:Y:S01]  /*6dc0*/  FMUL.FTZ R34, R43, R32.reuse ;  /* 0x000000202b227220 */ /* 0x080fe20000410000 */
[----:B------:R-:W-:Y:S02]  /*6dd0*/  HADD2.F32 R120, -RZ, R120.H1_H1 ;  /* 0x30000078ff787230 */ /* 0x000fe40000004100 */
[----:B------:R-:W-:Y:S01]  /*6de0*/  FMUL.FTZ R32, R39, R32 ;  /* 0x0000002027207220 */ /* 0x000fe20000410000 */
[----:B------:R-:W-:-:S02]  /*6df0*/  HADD2.F32 R30, -RZ, R30.H1_H1 ;  /* 0x3000001eff1e7230 */ /* 0x000fc40000004100 */
        /* <DEDUP_REMOVED lines=10> */
[----:B------:R-:W-:-:S02]  /*6ea0*/  F2FP.SATFINITE.E4M3.F32.PACK_AB_MERGE_C R37, R125, R126, R128 ;  /* 0x0000007e7d25723e */ /* 0x000fc40004807080 */
[----:B------:R-:W-:Y:S02]  /*6eb0*/  F2FP.SATFINITE.E4M3.F32.PACK_AB_MERGE_C R34, R34, R135, RZ ;  /* 0x000000872222723e */ /* 0x000fe400048070ff */
[----:B------:R-:W-:Y:S02]  /*6ec0*/  F2FP.SATFINITE.E4M3.F32.PACK_AB_MERGE_C R32, R32, R123, RZ ;  /* 0x0000007b2020723e */ /* 0x000fe400048070ff */
[----:B------:R-:W-:Y:S02]  /*6ed0*/  F2FP.SATFINITE.E4M3.F32.PACK_AB_MERGE_C R39, R31, R132, R34 ;  /* 0x000000841f27723e */ /* 0x000fe40004807022 */
[----:B------:R-:W-:Y:S02]  /*6ee0*/  F2FP.SATFINITE.E4M3.F32.PACK_AB_MERGE_C R41, R127, R124, R129 ;  /* 0x0000007c7f29723e */ /* 0x000fe40004807081 */
[----:B------:R-:W-:-:S07]  /*6ef0*/  F2FP.SATFINITE.E4M3.F32.PACK_AB_MERGE_C R43, R120, R133, R32 ;  /* 0x00000085782b723e */ /* 0x000fce0004807020 */
.L_x_4168:
[----:B------:R-:W-:Y:S05]  /*6f00*/  BSYNC B2 ;  /* 0x0000000000027941 */ /* 0x000fea0003800000 */
.L_x_4167:
        /* <DEDUP_REMOVED lines=9> */
[----:B--2---:R0:W-:Y:S03]  /*6fa0*/  @!P4 STG.E.128 desc[UR40][R30.64], R40 ;  /* 0x000000281e00c986 */ /* 0x0041e6000c101d28 */
.L_x_4166:
[----:B------:R-:W-:Y:S05]  /*6fb0*/  BSYNC B1 ;  /* 0x0000000000017941 */ /* 0x000fea0003800000 */
.L_x_4165:
        /* <DEDUP_REMOVED lines=54> */
[----:B------:R-:W-:Y:S01]  /*7320*/  LOP3.LUT R15, R14, 0xff00, R15, 0xf8, !PT ;  /* 0x0000ff000e0f7812 */ /* 0x000fe200078ef80f */
[----:B------:R-:W-:Y:S01]  /*7330*/  IMAD.U32 R120, R120, 0x10000, RZ ;  /* 0x0001000078787824 */ /* 0x000fe200078e00ff */
[----:B------:R-:W-:Y:S01]  /*7340*/  LOP3.LUT R14, R12, 0xff0000, R13, 0xf8, !PT ;  /* 0x00ff00000c0e7812 */ /* 0x000fe200078ef80d */
[----:B------:R-:W-:Y:S01]  /*7350*/  IMAD.U32 R12, R41, 0x10000, RZ ;  /* 0x00010000290c7824 */ /* 0x000fe200078e00ff */
[----:B------:R-:W-:Y:S02]  /*7360*/  LOP3.LUT R117, R26, 0xff00, R27, 0xf8, !PT ;  /* 0x0000ff001a757812 */ /* 0x000fe400078ef81b */
[----:B------:R-:W-:Y:S02]  /*7370*/  LOP3.LUT R43, R24, 0xff00, R25, 0xf8, !PT ;  /* 0x0000ff00182b7812 */ /* 0x000fe400078ef819 */
[----:B------:R-:W-:-:S02]  /*7380*/  F2FP.F16.E4M3.UNPACK_B R41, R116.H1 ;  /* 0x00000074ff29723e */ /* 0x000fc400030006ff */
[----:B--2---:R-:W-:Y:S02]  /*7390*/  F2FP.F16.E4M3.UNPACK_B R26, R32.H1 ;  /* 0x00000020ff1a723e */ /* 0x004fe400030006ff */
[----:B0-----:R-:W-:Y:S01]  /*73a0*/  F2FP.F16.E4M3.UNPACK_B R24, R28.H1 ;  /* 0x0000001cff18723e */ /* 0x001fe200030006ff */
[----:B------:R-:W-:Y:S01]  /*73b0*/  HADD2.F32 R42, -RZ, R41.H0_H0 ;  /* 0x20000029ff2a7230 */ /* 0x000fe20000004100 */
[----:B------:R-:W-:Y:S01]  /*73c0*/  F2FP.F16.E4M3.UNPACK_B R38, R113.H1 ;  /* 0x00000071ff26723e */ /* 0x000fe200030006ff */
[----:B------:R-:W-:Y:S01]  /*73d0*/  HADD2.F32 R27, -RZ, R26.H0_H0 ;  /* 0x2000001aff1b7230 */ /* 0x000fe20000004100 */
[----:B------:R-:W-:Y:S01]  /*73e0*/  LOP3.LUT R12, R15, 0xff0000, R12, 0xf8, !PT ;  /* 0x00ff00000f0c7812 */ /* 0x000fe200078ef80c */
[----:B------:R-:W-:Y:S01]  /*73f0*/  HADD2.F32 R25, -RZ, R24.H0_H0 ;  /* 0x20000018ff197230 */ /* 0x000fe20000004100 */
[----:B------:R-:W-:Y:S01]  /*7400*/  LOP3.LUT R15, R43, 0xff0000, R118, 0xf8, !PT ;  /* 0x00ff00002b0f7812 */ /* 0x000fe200078ef876 */
[----:B------:R-:W-:Y:S02]  /*7410*/  HADD2.F32 R40, -RZ, R38.H0_H0 ;  /* 0x20000026ff287230 */ /* 0x000fe40000004100 */
[----:B------:R-:W-:Y:S01]  /*7420*/  FMUL.FTZ R122, R27, R42 ;  /* 0x0000002a1b7a7220 */ /* 0x000fe20000410000 */
[----:B------:R-:W-:Y:S01]  /*7430*/  F2FP.F16.E4M3.UNPACK_B R116, R116 ;  /* 0x00000074ff74723e */ /* 0x000fe200020006ff */
        /* <DEDUP_REMOVED lines=8> */
[----:B------:R-:W-:Y:S01]  /*74c0*/  F2FP.F16.E4M3.UNPACK_B R113, R113 ;  /* 0x00000071ff71723e */ /* 0x000fe200020006ff */
[----:B------:R-:W-:Y:S01]  /*74d0*/  HADD2.F32 R38, -RZ, R38.H1_H1 ;  /* 0x30000026ff267230 */ /* 0x000fe20000004100 */
[----:B------:R-:W-:Y:S01]  /*74e0*/  LOP3.LUT R13, R117, 0xff0000, R120, 0xf8, !PT ;  /* 0x00ff0000750d7812 */ /* 0x000fe200078ef878 */
[----:B------:R-:W-:Y:S02]  /*74f0*/  HADD2.F32 R41, -RZ, R116.H0_H0 ;  /* 0x20000074ff297230 */ /* 0x000fe40000004100 */
[----:B------:R-:W-:Y:S01]  /*7500*/  FMUL.FTZ R42, R27, R40 ;  /* 0x000000281b2a7220 */ /* 0x000fe20000410000 */
[----:B------:R-:W-:-:S02]  /*7510*/  HADD2.F32 R26, -RZ, R32.H0_H0 ;  /* 0x20000020ff1a7230 */ /* 0x000fc40000004100 */
[C---:B------:R-:W-:Y:S01]  /*7520*/  FMUL.FTZ R40, R25.reuse, R40 ;  /* 0x0000002819287220 */ /* 0x040fe20000410000 */
[----:B------:R-:W-:Y:S02]  /*7530*/  HADD2.F32 R24, -RZ, R28.H0_H0 ;  /* 0x2000001cff187230 */ /* 0x000fe40000004100 */
[-C--:B------:R-:W-:Y:S01]  /*7540*/  FFMA.FTZ R119, R25, R38.reuse, -R42 ;  /* 0x0000002619777223 */ /* 0x080fe2000001082a */
[----:B------:R-:W-:Y:S02]  /*7550*/  HADD2.F32 R25, -RZ, R113.H0_H0 ;  /* 0x20000071ff197230 */ /* 0x000fe40000004100 */
        /* <DEDUP_REMOVED lines=48> */
[--C-:B------:R-:W-:Y:S01]  /*7860*/  HADD2.F32 R26, -RZ, R111.reuse.H0_H0 ;  /* 0x2000006fff1a7230 */ /* 0x100fe20000004100 */
[----:B------:R-:W-:Y:S01]  /*7870*/  F2FP.F16.E4M3.UNPACK_B R32, R15 ;  /* 0x0000000fff20723e */ /* 0x000fe200020006ff */
        /* <DEDUP_REMOVED lines=16> */
[----:B------:R-:W-:Y:S01]  /*7980*/  F2FP.SATFINITE.E4M3.F32.PACK_AB_MERGE_C R123, R115, R38, R123 ;  /* 0x00000026737b723e */ /* 0x000fe2000480707b */
        /* <DEDUP_REMOVED lines=14> */
[----:B------:R-:W-:Y:S01]  /*7a70*/  F2FP.F16.E4M3.UNPACK_B R33, R33.H1 ;  /* 0x00000021ff21723e */ /* 0x000fe200030006ff */
[----:B------:R-:W-:Y:S01]  /*7a80*/  FFMA.FTZ R111, R26, R25, R41 ;  /* 0x000000191a6f7223 */ /* 0x000fe20000010029 */
[----:B------:R-:W-:Y:S01]  /*7a90*/  F2FP.F16.E4M3.UNPACK_B R27, R15.H1 ;  /* 0x0000000fff1b723e */ /* 0x000fe200030006ff */
[----:B------:R-:W-:Y:S01]  /*7aa0*/  HADD2.F32 R15, -RZ, R29.H0_H0 ;  /* 0x2000001dff0f7230 */ /* 0x000fe20000004100 */
[----:B------:R-:W-:Y:S01]  /*7ab0*/  F2FP.F16.E4M3.UNPACK_B R14, R14.H1 ;  /* 0x0000000eff0e723e */ /* 0x000fe200030006ff */
[----:B------:R-:W-:Y:S01]  /*7ac0*/  HADD2.F32 R24, -RZ, R33.H0_H0 ;  /* 0x20000021ff187230 */ /* 0x000fe20000004100 */
[----:B------:R-:W-:Y:S01]  /*7ad0*/  F2FP.F16.E4M3.UNPACK_B R32, R13.H1 ;  /* 0x0000000dff20723e */ /* 0x000fe200030006ff */
[----:B------:R-:W-:-:S02]  /*7ae0*/  HADD2.F32 R26, -RZ, R27.H0_H0 ;  /* 0x2000001bff1a7230 */ /* 0x000fc40000004100 */
[----:B------:R-:W-:Y:S02]  /*7af0*/  HADD2.F32 R33, -RZ, R33.H1_H1 ;  /* 0x30000021ff217230 */ /* 0x000fe40000004100 */
[----:B------:R-:W-:Y:S02]  /*7b00*/  HADD2.F32 R28, -RZ, R27.H1_H1 ;  /* 0x3000001bff1c7230 */ /* 0x000fe40000004100 */
[-C--:B------:R-:W-:Y:S01]  /*7b10*/  FMUL.FTZ R30, R24, R26.reuse ;  /* 0x0000001a181e7220 */ /* 0x080fe20000410000 */
[--C-:B------:R-:W-:Y:S02]  /*7b20*/  HADD2.F32 R25, -RZ, R14.reuse.H0_H0 ;  /* 0x2000000eff197230 */ /* 0x100fe40000004100 */
[----:B------:R-:W-:Y:S01]  /*7b30*/  FMUL.FTZ R27, R15, R26 ;  /* 0x0000001a0f1b7220 */ /* 0x000fe20000410000 */
[----:B------:R-:W-:Y:S02]  /*7b40*/  HADD2.F32 R29, -RZ, R29.H1_H1 ;  /* 0x3000001dff1d7230 */ /* 0x000fe40000004100 */
[----:B------:R-:W-:-:S02]  /*7b50*/  HADD2.F32 R26, -RZ, R14.H1_H1 ;  /* 0x3000000eff1a7230 */ /* 0x000fc40000004100 */
        /* <DEDUP_REMOVED lines=50> */
[----:B------:R-:W-:Y:S01]  /*7e80*/  F2FP.SATFINITE.E4M3.F32.PACK_AB_MERGE_C R32, R32, R41, RZ ;  /* 0x000000292020723e */ /* 0x000fe200048070ff */
[----:B------:R-:W-:Y:S01]  /*7e90*/  IMAD.MOV.U32 R34, RZ, RZ, R123 ;  /* 0x000000ffff227224 */ /* 0x000fe200078e007b */
[----:B------:R-:W-:-:S02]  /*7ea0*/  F2FP.SATFINITE.E4M3.F32.PACK_AB_MERGE_C R24, R24, R117, RZ ;  /* 0x000000751818723e */ /* 0x000fc400048070ff */
[----:B------:R-:W-:Y:S01]  /*7eb0*/  F2FP.SATFINITE.E4M3.F32.PACK_AB_MERGE_C R35, R30, R33, R32 ;  /* 0x000000211e23723e */ /* 0x000fe20004807020 */
[----:B------:R-:W-:Y:S01]  /*7ec0*/  IMAD.MOV.U32 R32, RZ, RZ, R120 ;  /* 0x000000ffff207224 */ /* 0x000fe200078e0078 */
[----:B------:R-:W-:Y:S01]  /*7ed0*/  F2FP.SATFINITE.E4M3.F32.PACK_AB_MERGE_C R31, R15, R116, R24 ;  /* 0x000000740f1f723e */ /* 0x000fe20004807018 */
[----:B------:R-:W-:Y:S02]  /*7ee0*/  IMAD.MOV.U32 R33, RZ, RZ, R121 ;  /* 0x000000ffff217224 */ /* 0x000fe400078e0079 */
[----:B------:R-:W-:-:S07]  /*7ef0*/  IMAD.MOV.U32 R30, RZ, RZ, R118 ;  /* 0x000000ffff1e7224 */ /* 0x000fce00078e0076 */
.L_x_4172:
[----:B------:R-:W-:Y:S05]  /*7f00*/  BSYNC B2 ;  /* 0x0000000000027941 */ /* 0x000fea0003800000 */
.L_x_4171:
        /* <DEDUP_REMOVED lines=10> */
.L_x_4170:
[----:B------:R-:W-:Y:S05]  /*7fb0*/  BSYNC B1 ;  /* 0x0000000000017941 */ /* 0x000fea0003800000 */
.L_x_4169:
[----:B------:R-:W-:-:S13]  /*7fc0*/  ISETP.NE.AND P4, PT, R98, RZ, PT ;  /* 0x000000ff6200720c */ /* 0x000fda0003f85270 */
[----:B------:R-:W-:Y:S05]  /*7fd0*/  @!P4 BRA `(.L_x_4137) ;  /* 0x000000100074c947 */ /* 0x000fea0003800000 */
[----:B------:R-:W-:Y:S01]  /*7fe0*/  ISETP.GE.AND P6, PT, R214, R92, PT ;  /* 0x0000005cd600720c */ /* 0x000fe20003fc6270 */
[----:B------:R-:W-:Y:S01]  /*7ff0*/  BSSY B1, `(.L_x_4173) ;  /* 0x00000f1000017945 */ /* 0x000fe20003800000 */
[----:B0--3--:R-:W-:Y:S02]  /*8000*/  IADD3 R29, P4, P5, R52, R62, R69 ;  /* 0x0000003e341d7210 */ /* 0x009fe40007d9e045 */
[----:B------:R-:W-:Y:S02]  /*8010*/  SEL R114, R75, R114, !P6 ;  /* 0x000000724b727207 */ /* 0x000fe40007000000 */
[----:B------:R-:W-:Y:S02]  /*8020*/  IADD3.X R12, R91, R112, R64, P4, P5 ;  /* 0x000000705b0c7210 */ /* 0x000fe400027ea440 */
[----:B------:R-:W-:Y:S02]  /*8030*/  SHF.R.S32.HI R13, RZ, 0x1f, R114 ;  /* 0x0000001fff0d7819 */ /* 0x000fe40000011472 */
[----:B------:R-:W-:-:S02]  /*8040*/  IADD3 R28, P4, R29, R60, RZ ;  /* 0x0000003c1d1c7210 */ /* 0x000fc40007f9e0ff */
[----:B------:R-:W-:-:S03]  /*8050*/  LEA.HI R13, R13, R114, RZ, 0x5 ;  /* 0x000000720d0d7211 */ /* 0x000fc600078f28ff */
[----:B------:R-:W-:Y:S01]  /*8060*/  IMAD.X R29, R12, 0x1, R61, P4 ;  /* 0x000000010c1d7824 */ /* 0x000fe200020e063d */
[----:B------:R-:W-:Y:S02]  /*8070*/  SHF.R.S32.HI R12, RZ, 0x5, R13 ;  /* 0x00000005ff0c7819 */ /* 0x000fe4000001140d */
[----:B------:R-:W-:Y:S02]  /*8080*/  ISETP.GE.AND P4, PT, R214, R104, PT ;  /* 0x00000068d600720c */ /* 0x000fe40003f86270 */
        /* <DEDUP_REMOVED lines=44> */
[----:B0-----:R-:W-:Y:S02]  /*8350*/  F2FP.F16.E4M3.UNPACK_B R8, R12.H1 ;  /* 0x0000000cff08723e */ /* 0x001fe400030006ff */
        /* <DEDUP_REMOVED lines=11> */
[----:B------:R-:W-:Y:S02]  /*8410*/  IMAD.U32 R5, R32, 0x10000, RZ ;  /* 0x0001000020057824 */ /* 0x000fe400078e00ff */
[C---:B------:R-:W-:Y:S01]  /*8420*/  FMUL.FTZ R34, R9.reuse, R34 ;  /* 0x0000002209227220 */ /* 0x040fe20000410000 */
[--C-:B------:R-:W-:Y:S01]  /*8430*/  HADD2.F32 R32, -RZ, R30.reuse.H0_H0 ;  /* 0x2000001eff207230 */ /* 0x100fe20000004100 */
[----:B------:R-:W-:Y:S01]  /*8440*/  LOP3.LUT R7, R36, 0xff0000, R7, 0xf8, !PT ;  /* 0x00ff000024077812 */ /* 0x000fe200078ef807 */
[----:B------:R-:W-:Y:S01]  /*8450*/  HADD2.F32 R30, -RZ, R30.H1_H1 ;  /* 0x3000001eff1e7230 */ /* 0x000fe20000004100 */
[----:B------:R-:W-:Y:S02]  /*8460*/  F2FP.F16.E4M3.UNPACK_B R24, R24 ;  /* 0x00000018ff18723e */ /* 0x000fe400020006ff */
[-C--:B------:R-:W-:Y:S01]  /*8470*/  FFMA.FTZ R40, R9, R32.reuse, -R40 ;  /* 0x0000002009287223 */ /* 0x080fe20000010828 */
[----:B------:R-:W-:Y:S01]  /*8480*/  FFMA.FTZ R36, R11, R32, R34 ;  /* 0x000000200b247223 */ /* 0x000fe20000010022 */
[----:B------:R-:W-:Y:S01]  /*8490*/  HADD2.F32 R32, -RZ, R33.H1_H1 ;  /* 0x30000021ff207230 */ /* 0x000fe20000004100 */
[----:B------:R-:W-:Y:S01]  /*84a0*/  F2FP.F16.E4M3.UNPACK_B R12, R12 ;  /* 0x0000000cff0c723e */ /* 0x000fe200020006ff */
[----:B------:R-:W-:Y:S01]  /*84b0*/  HADD2.F32 R11, -RZ, R10.H1_H1 ;  /* 0x3000000aff0b7230 */ /* 0x000fe20000004100 */
[----:B------:R-:W-:Y:S01]  /*84c0*/  F2FP.F16.E4M3.UNPACK_B R107, R107 ;  /* 0x0000006bff6b723e */ /* 0x000fe200020006ff */
[----:B------:R-:W-:Y:S01]  /*84d0*/  HADD2.F32 R9, -RZ, R8.H1_H1 ;  /* 0x30000008ff097230 */ /* 0x000fe20000004100 */
[----:B------:R-:W-:Y:S01]  /*84e0*/  LOP3.LUT R5, R38, 0xff0000, R5, 0xf8, !PT ;  /* 0x00ff000026057812 */ /* 0x000fe200078ef805 */
[----:B------:R-:W-:-:S02]  /*84f0*/  HADD2.F32 R33, -RZ, R109.H0_H0 ;  /* 0x2000006dff217230 */ /* 0x000fc40000004100 */
[-C--:B------:R-:W-:Y:S01]  /*8500*/  FMUL.FTZ R34, R11, R32.reuse ;  /* 0x000000200b227220 */ /* 0x080fe20000410000 */
        /* <DEDUP_REMOVED lines=44> */
[----:B------:R-:W-:Y:S01]  /*87d0*/  HADD2.F32 R8, -RZ, R14.H0_H0 ;  /* 0x2000000eff087230 */ /* 0x000fe20000004100 */
[----:B------:R-:W-:Y:S01]  /*87e0*/  F2FP.SATFINITE.E4M3.F32.PACK_AB_MERGE_C R107, R107, R38, RZ ;  /* 0x000000266b6b723e */ /* 0x000fe200048070ff */
[----:B------:R-:W-:Y:S02]  /*87f0*/  HADD2.F32 R33, -RZ, R108.H1_H1 ;  /* 0x3000006cff217230 */ /* 0x000fe40000004100 */
[-C--:B------:R-:W-:Y:S01]  /*8800*/  FMUL.FTZ R41, R9, R12.reuse ;  /* 0x0000000c09297220 */ /* 0x080fe20000410000 */
[----:B------:R-:W-:Y:S02]  /*8810*/  HADD2.F32 R26, -RZ, R26.H1_H1 ;  /* 0x3000001aff1a7230 */ /* 0x000fe40000004100 */
[----:B------:R-:W-:Y:S01]  /*8820*/  FMUL.FTZ R12, R8, R12 ;  /* 0x0000000c080c7220 */ /* 0x000fe20000410000 */
[----:B------:R-:W-:Y:S01]  /*8830*/  HADD2.F32 R10, -RZ, R106.H0_H0 ;  /* 0x2000006aff0a7230 */ /* 0x000fe20000004100 */
[----:B------:R-:W-:Y:S01]  /*8840*/  F2FP.SATFINITE.E4M3.F32.PACK_AB_MERGE_C R111, R111, R24, RZ ;  /* 0x000000186f6f723e */ /* 0x000fe200048070ff */
[----:B------:R-:W-:-:S02]  /*8850*/  HADD2.F32 R14, -RZ, R14.H1_H1 ;  /* 0x3000000eff0e7230 */ /* 0x000fc40000004100 */
        /* <DEDUP_REMOVED lines=21> */
[----:B------:R-:W-:Y:S01]  /*89b0*/  FFMA.FTZ R30, R9, R14, -R30 ;  /* 0x0000000e091e7223 */ /* 0x000fe2000001081e */
[----:B------:R-:W-:Y:S01]  /*89c0*/  F2FP.SATFINITE.E4M3.F32.PACK_AB_MERGE_C R37, R37, R40, RZ ;  /* 0x000000282525723e */ /* 0x000fe200048070ff */
[----:B------:R-:W-:Y:S02]  /*89d0*/  HADD2.F32 R8, -RZ, R8.H1_H1 ;  /* 0x30000008ff087230 */ /* 0x000fe40000004100 */
[----:B------:R-:W-:Y:S01]  /*89e0*/  FFMA.FTZ R26, R11, R14, R26 ;  /* 0x0000000e0b1a7223 */ /* 0x000fe2000001001a */
[----:B------:R-:W-:-:S02]  /*89f0*/  HADD2.F32 R9, -RZ, R12.H1_H1 ;  /* 0x3000000cff097230 */ /* 0x000fc40000004100 */
[-C--:B------:R-:W-:Y:S01]  /*8a00*/  FMUL.FTZ R11, R10, R33.reuse ;  /* 0x000000210a0b7220 */ /* 0x080fe20000410000 */
        /* <DEDUP_REMOVED lines=10> */
[----:B------:R-:W-:Y:S01]  /*8ab0*/  F2FP.SATFINITE.E4M3.F32.PACK_AB_MERGE_C R36, R39, R36, RZ ;  /* 0x000000242724723e */ /* 0x000fe200048070ff */
[----:B------:R-:W-:Y:S01]  /*8ac0*/  HADD2.F32 R10, -RZ, R11.H0_H0 ;  /* 0x2000000bff0a7230 */ /* 0x000fe20000004100 */
[----:B------:R-:W-:Y:S01]  /*8ad0*/  F2FP.F16.E4M3.UNPACK_B R24, R5.H1 ;  /* 0x00000005ff18723e */ /* 0x000fe200030006ff */
[----:B------:R-:W-:Y:S01]  /*8ae0*/  HADD2.F32 R25, -RZ, R25.H1_H1 ;  /* 0x30000019ff197230 */ /* 0x000fe20000004100 */
[----:B------:R-:W-:Y:S01]  /*8af0*/  F2FP.SATFINITE.E4M3.F32.PACK_AB_MERGE_C R109, R109, R34, R36 ;  /* 0x000000226d6d723e */ /* 0x000fe20004807024 */
[----:B------:R-:W-:-:S02]  /*8b00*/  HADD2.F32 R12, -RZ, R11.H1_H1 ;  /* 0x3000000bff0c7230 */ /* 0x000fc40000004100 */
[CC--:B------:R-:W-:Y:S01]  /*8b10*/  FMUL.FTZ R14, R8.reuse, R10.reuse ;  /* 0x0000000a080e7220 */ /* 0x0c0fe20000410000 */
[--C-:B------:R-:W-:Y:S02]  /*8b20*/  HADD2.F32 R9, -RZ, R6.reuse.H0_H0 ;  /* 0x20000006ff097230 */ /* 0x100fe40000004100 */
[----:B------:R-:W-:Y:S01]  /*8b30*/  FMUL.FTZ R11, R7, R10 ;  /* 0x0000000a070b7220 */ /* 0x000fe20000410000 */
[----:B------:R-:W-:Y:S02]  /*8b40*/  HADD2.F32 R13, -RZ, R13.H1_H1 ;  /* 0x3000000dff0d7230 */ /* 0x000fe40000004100 */
        /* <DEDUP_REMOVED lines=59> */
.L_x_4174:
[----:B------:R-:W-:Y:S05]  /*8f00*/  BSYNC B1 ;  /* 0x0000000000017941 */ /* 0x000fea0003800000 */
.L_x_4173:
[----:B0-----:R0:W-:Y:S01]  /*8f10*/  STG.E.128 desc[UR40][R28.64], R12 ;  /* 0x0000000c1c007986 */ /* 0x0011e2000c101d28 */
        /* <DEDUP_REMOVED lines=9> */
.L_x_4130:
[----:B------:R-:W-:-:S06]  /*8fb0*/  UISETP.NE.AND UP0, UPT, UR42, 0x3, UPT ;  /* 0x000000032a00788c */ /* 0x000fcc000bf05270 */
[----:B------:R-:W-:-:S13]  /*8fc0*/  PLOP3.LUT P3, PT, PT, PT, UP0, 0x80, 0x0 ;  /* 0x000000000000781c */ /* 0x000fda0003f6f008 */
[----:B------:R-:W-:Y:S05]  /*8fd0*/  @!P3 BRA `(.L_x_4175) ;  /* 0x000000000004b947 */ /* 0x000fea0003800000 */
[----:B------:R-:W-:Y:S01]  /*8fe0*/  BPT.TRAP 0x1 ;  /* 0x000000040000795c */ /* 0x000fe20000300000 */
.L_x_4175:
[----:B------:R-:W-:Y:S01]  /*8ff0*/  IMAD R94, R17, 0x8, R16 ;  /* 0x00000008115e7824 */ /* 0x000fe200078e0210 */
[----:B------:R-:W-:Y:S01]  /*9000*/  SHF.L.U32 R105, R205, 0x1f, RZ ;  /* 0x0000001fcd697819 */ /* 0x000fe200000006ff */
[----:B------:R-:W-:Y:S01]  /*9010*/  IMAD R103, R57, -0x80, R58 ;  /* 0xffffff8039677824 */ /* 0x000fe200078e023a */
[----:B------:R-:W-:Y:S02]  /*9020*/  BSSY B1, `(.L_x_4176) ;  /* 0x0000004000017945 */ /* 0x000fe40003800000 */
[----:B------:R-:W0:Y:S02]  /*9030*/  SYNCS.PHASECHK.TRANS64.TRYWAIT P4, [R94+URZ+0x2a890], R105 ;  /* 0x02a890695e0075a7 */ /* 0x000e24000808017f */
[----:B------:R-:W-:Y:S01]  /*9040*/  VIMNMX R103, R103, 0x80, PT ;  /* 0x0000008067677848 */ /* 0x000fe20003fe0100 */
[----:B0-----:R-:W-:Y:S06]  /*9050*/  @!P4 BRA `(.L_x_4177) ;  /* 0x0000021000acc947 */ /* 0x001fec0003800000 */
.L_x_4487:
[----:B------:R-:W-:Y:S05]  /*9060*/  BSYNC B1 ;  /* 0x0000000000017941 */ /* 0x000fea0003800000 */
.L_x_4176:
        /* <DEDUP_REMOVED lines=20> */
.L_x_4137:
[----:B------:R-:W-:Y:S05]  /*91b0*/  BSYNC B0 ;  /* 0x0000000000007941 */ /* 0x000fea0003800000 */
.L_x_4129:
        /* <DEDUP_REMOVED lines=17> */
.L_x_4179:
[----:B------:R-:W-:Y:S05]  /*92d0*/  BSYNC B0 ;  /* 0x0000000000007941 */ /* 0x000fea0003800000 */
.L_x_4178:
[----:B------:R-:W2:Y:S01]  /*92e0*/  SYNCS.PHASECHK.TRANS64.TRYWAIT P3, [R94+URZ+0x2a8b0], R105 ;  /* 0x02a8b0695e0075a7 */ /* 0x000ea2000806017f */
[----:B------:R-:W-:Y:S04]  /*92f0*/  BSSY B0, `(.L_x_4180) ;  /* 0x0000002000007945 */ /* 0x000fe80003800000 */
[----:B--2---:R-:W-:Y:S05]  /*9300*/  @!P3 BRA `(.L_x_4181) ;  /* 0x000002100014b947 */ /* 0x004fea0003800000 */
.L_x_4488:
[----:B------:R-:W-:Y:S05]  /*9310*/  BSYNC B0 ;  /* 0x0000000000007941 */ /* 0x000fea0003800000 */
.L_x_4180:
[----:B------:R-:W-:Y:S01]  /*9320*/  ISETP.GE.AND P3, PT, R22, R103, PT ;  /* 0x000000671600720c */ /* 0x000fe20003f66270 */
[----:B------:R-:W-:-:S12]  /*9330*/  BSSY B0, `(.L_x_4182) ;  /* 0x000001f000007945 */ /* 0x000fd80003800000 */
[----:B------:R-:W-:Y:S05]  /*9340*/  @P3 BRA `(.L_x_4183) ;  /* 0x0000000000743947 */ /* 0x000fea0003800000 */
[----:B-1----:R-:W-:Y:S01]  /*9350*/  IMAD.WIDE R4, R57, 0x80, R2 ;  /* 0x0000008039047825 */ /* 0x002fe200078e0202 */
[----:B------:R-:W-:Y:S01]  /*9360*/  ULDC.64 UR4, c[0x0][0x318] ;  /* 0x0000c60000047ab9 */ /* 0x000fe20000000a00 */
[----:B------:R-:W-:Y:S02]  /*9370*/  ULDC.64 UR6, c[0x0][0x308] ;  /* 0x0000c20000067ab9 */ /* 0x000fe40000000a00 */
[----:B------:R-:W-:Y:S02]  /*9380*/  IMAD.MOV.U32 R6, RZ, RZ, R50 ;  /* 0x000000ffff067224 */ /* 0x000fe400078e0032 */
[----:B------:R-:W-:Y:S02]  /*9390*/  IMAD.MOV.U32 R7, RZ, RZ, R65 ;  /* 0x000000ffff077224 */ /* 0x000fe400078e0041 */
[----:B------:R-:W-:Y:S02]  /*93a0*/  IMAD R5, R5, UR4, RZ ;  /* 0x0000000405057c24 */ /* 0x000fe4000f8e02ff */
[----:B------:R-:W-:Y:S01]  /*93b0*/  IMAD.WIDE.U32 R6, R4, UR4, R6 ;  /* 0x0000000404067c25 */ /* 0x000fe2000f8e0006 */
[----:B------:R-:W-:-:S03]  /*93c0*/  ULDC UR4, c[0x0][0x2e4] ;  /* 0x0000b90000047ab9 */ /* 0x000fc60000000800 */
[----:B------:R-:W-:Y:S01]  /*93d0*/  IMAD R5, R4, UR5, R5 ;  /* 0x0000000504057c24 */ /* 0x000fe2000f8e0205 */
[----:B0-----:R-:W-:-:S04]  /*93e0*/  IADD3 R28, P3, R6, UR6, RZ ;  /* 0x00000006061c7c10 */ /* 0x001fc8000ff7e0ff */
        /* <DEDUP_REMOVED lines=19> */
.L_x_4183:
[----:B------:R-:W-:Y:S05]  /*9520*/  BSYNC B0 ;  /* 0x0000000000007941 */ /* 0x000fea0003800000 */
.L_x_4182:
[----:B------:R-:W-:Y:S01]  /*9530*/  @!PT LDS RZ, [RZ] ;  /* 0x00000000fffff984 */ /* 0x000fe20000000800 */
[----:B------:R-:W-:Y:S01]  /*9540*/  @!PT LDS RZ, [RZ] ;  /* 0x00000000fffff984 */ /* 0x000fe20000000800 */
[----:B------:R-:W-:Y:S01]  /*9550*/  @!PT LDS RZ, [RZ] ;  /* 0x00000000fffff984 */ /* 0x000fe20000000800 */
[----:B------:R-:W-:Y:S01]  /*9560*/  @!PT LDS RZ, [RZ] ;  /* 0x00000000fffff984 */ /* 0x000fe20000000800 */
[----:B------:R4:W-:Y:S06]  /*9570*/  MEMBAR.ALL.CTA ;  /* 0x0000000000007992 */ /* 0x0009ec0000008000 */
[----:B----4-:R-:W4:Y:S01]  /*9580*/  FENCE.VIEW.ASYNC.S ;  /* 0x00000000000073c6 */ /* 0x010f220000000000 */
[----:B------:R-:W-:Y:S02]  /*9590*/  VIADD R17, R17, 0x1 ;  /* 0x0000000111117836 */ /* 0x000fe40000000000 */
[----:B0-2---:R-:W-:Y:S01]  /*95a0*/  @!P4 VIADD R94, R94, 0x2a8c0 ;  /* 0x0002a8c05e5ec836 */ /* 0x005fe20000000000 */
[----:B----4-:R0:W-:Y:S02]  /*95b0*/  BAR.SYNC.DEFER_BLOCKING R76, 0x80 ;  /* 0x0002004c0000751d */ /* 0x0101e40000010000 */
[----:B------:R-:W-:-:S02]  /*95c0*/  ISETP.NE.AND P3, PT, R17, 0x2, PT ;  /* 0x000000021100780c */ /* 0x000fc40003f65270 */
[----:B------:R-:W-:Y:S02]  /*95d0*/  @!P4 PRMT R94, RZ, 0x654, R94 ;  /* 0x00000654ff5ec816 */ /* 0x000fe4000000005e */
[----:B-1----:R-:W-:Y:S02]  /*95e0*/  SEL R4, RZ, 0x1, P3 ;  /* 0x00000001ff047807 */ /* 0x002fe40001800000 */
[----:B------:R-:W-:Y:S02]  /*95f0*/  SEL R17, R17, RZ, P3 ;  /* 0x000000ff11117207 */ /* 0x000fe40001800000 */
[----:B------:R-:W-:Y:S01]  /*9600*/  LOP3.LUT R205, R205, R4, RZ, 0x3c, !PT ;  /* 0x00000004cdcd7212 */ /* 0x000fe200078e3cff */
[----:B------:R0:W-:Y:S01]  /*9610*/  @!P4 SYNCS.ARRIVE.TRANS64.RED.A1T0 RZ, [R94+URZ], RZ ;  /* 0x000000ff5effc9a7 */ /* 0x0001e2000810043f */
[----:B------:R-:W-:Y:S05]  /*9620*/  @P2 BRA `(.L_x_4184) ;  /* 0xffffff9000582947 */ /* 0x000fea000383ffff */
[----:B------:R-:W1:Y:S01]  /*9630*/  S2R R5, SR_TID.X ;  /* 0x0000000000057919 */ /* 0x000e620000002100 */
[----:B------:R-:W-:Y:S02]  /*9640*/  PLOP3.LUT P0, PT, PT, PT, PT, 0x8, 0x0 ;  /* 0x000000000000781c */ /* 0x000fe40003f0e170 */
[----:B-1----:R-:W-:-:S04]  /*9650*/  SHF.R.U32.HI R5, RZ, 0x7, R5 ;  /* 0x00000007ff057819 */ /* 0x002fc80000011605 */
[----:B------:R-:W-:-:S13]  /*9660*/  ISETP.NE.AND P5, PT, R5, 0x1, PT ;  /* 0x000000010500780c */ /* 0x000fda0003fa5270 */
[----:B------:R-:W-:Y:S06]  /*9670*/  @!P5 BAR.ARV 0x9, 0x100 ;  /* 0x024400000000db1d */ /* 0x000fec0000002000 */
.L_x_4124:
[----:B------:R-:W1:Y:S01]  /*9680*/  LDC R0, c[0x0][0x428] ;  /* 0x00010a00ff007b82 */ /* 0x000e620000000800 */
[----:B------:R-:W-:-:S07]  /*9690*/  IMAD.MOV.U32 R221, RZ, RZ, R210 ;  /* 0x000000ffffdd7224 */ /* 0x000fce00078e00d2 */
[----:B------:R-:W2:Y:S01]  /*96a0*/  LDC.64 R4, c[0x0][0x9e0] ;  /* 0x00027800ff047b82 */ /* 0x000ea20000000a00 */
[----:B-1----:R-:W-:Y:S02]  /*96b0*/  ISETP.NE.AND P1, PT, R0, 0x1, PT ;  /* 0x000000010000780c */ /* 0x002fe40003f25270 */
[----:B------:R-:W-:-:S05]  /*96c0*/  IADD3 R0, R201, 0x80, -R202 ;  /* 0x00000080c9007810 */ /* 0x000fca0007ffe8ca */
[----:B------:R-:W-:Y:S01]  /*96d0*/  IMAD R219, R209, 0x80, R0 ;  /* 0x00000080d1db7824 */ /* 0x000fe200078e0200 */
[----:B--2---:R-:W-:-:S05]  /*96e0*/  ISETP.GE.AND P2, PT, R5, 0x1, PT ;  /* 0x000000010500780c */ /* 0x004fca0003f46270 */
[----:B------:R-:W1:Y:S08]  /*96f0*/  @P1 LDC R3, c[0x0][0x42c] ;  /* 0x00010b00ff031b82 */ /* 0x000e700000000800 */
[----:B------:R-:W2:Y:S01]  /*9700*/  @P1 LDC R2, c[0x0][0x430] ;  /* 0x00010c00ff021b82 */ /* 0x000ea20000000800 */
[----:B-1----:R-:W-:Y:S01]  /*9710*/  @P1 IMAD.HI.U32 R3, R210, R3, RZ ;  /* 0x00000003d2031227 */ /* 0x002fe200078e00ff */
[----:B------:R-:W-:Y:S06]  /*9720*/  @P0 BRA `(.L_x_4185) ;  /* 0x00000000000c0947 */ /* 0x000fec0003800000 */
[----:B------:R-:W1:Y:S01]  /*9730*/  FENCE.VIEW.ASYNC.G ;  /* 0x00000000000073c6 */ /* 0x000e620000000100 */
[----:B------:R-:W-:Y:S05]  /*9740*/  WARPSYNC.ALL ;  /* 0x0000000000007948 */ /* 0x000fea0003800000 */
[----:B-1----:R-:W-:Y:S06]  /*9750*/  BAR.ARV 0xc, 0x180 ;  /* 0x0306000000007b1d */ /* 0x002fec0000002000 */
.L_x_4185:
[----:B--2---:R-:W-:Y:S01]  /*9760*/  @P1 SHF.R.U32.HI R221, RZ, R2, R3 ;  /* 0x00000002ffdd1219 */ /* 0x004fe20000011603 */
[----:B------:R-:W-:Y:S01]  /*9770*/  IMAD.IADD R0, R219, 0x1, R4 ;  /* 0x00000001db007824 */ /* 0x000fe200078e0204 */
[----:B------:R-:W-:Y:S06]  /*9780*/  @!P2 BRA `(.L_x_4186) ;  /* 0x000000000048a947 */ /* 0x000fec0003800000 */
[C---:B------:R-:W-:Y:S01]  /*9790*/  ISETP.GT.AND P0, PT, R219.reuse, RZ, PT ;  /* 0x000000ffdb00720c */ /* 0x040fe20003f04270 */
[----:B------:R-:W-:Y:S01]  /*97a0*/  BSSY B0, `(.L_x_4187) ;  /* 0x000000e000007945 */ /* 0x000fe20003800000 */
[----:B------:R-:W-:-:S11]  /*97b0*/  VIADD R2, R219, 0xffffffff ;  /* 0xffffffffdb027836 */ /* 0x000fd60000000000 */
        /* <DEDUP_REMOVED lines=8> */
.L_x_4188:
[----:B------:R-:W-:-:S13]  /*9840*/  ISETP.NE.AND P0, PT, R5, 0x1, PT ;  /* 0x000000010500780c */ /* 0x000fda0003f05270 */
[----:B------:R-:W1:Y:S02]  /*9850*/  @P0 LDC.64 R6, c[0x0][0x9e8] ;  /* 0x00027a00ff060b82 */ /* 0x000e640000000a00 */
[----:B-1----:R-:W-:-:S05]  /*9860*/  @P0 IMAD.HI.U32 R4, R2, R6, RZ ;  /* 0x0000000602040227 */ /* 0x002fca00078e00ff */
[----:B------:R-:W-:-:S07]  /*9870*/  @P0 SHF.R.U32.HI R2, RZ, R7, R4 ;  /* 0x00000007ff020219 */ /* 0x000fce0000011604 */
.L_x_4189:
[----:B------:R-:W-:Y:S05]  /*9880*/  BSYNC B0 ;  /* 0x0000000000007941 */ /* 0x000fea0003800000 */
.L_x_4187:
[----:B------:R-:W-:-:S05]  /*9890*/  IMAD R3, R2, R5, R5 ;  /* 0x0000000502037224 */ /* 0x000fca00078e0205 */
[----:B------:R-:W-:-:S07]  /*98a0*/  VIMNMX R0, R0, R3, PT ;  /* 0x0000000300007248 */ /* 0x000fce0003fe0100 */
.L_x_4186:
        /* <DEDUP_REMOVED lines=20> */
.L_x_4192:
[----:B------:R-:W-:-:S13]  /*99f0*/  ISETP.NE.AND P0, PT, R5, 0x1, PT ;  /* 0x000000010500780c */ /* 0x000fda0003f05270 */
[----:B------:R-:W1:Y:S02]  /*9a00*/  @P0 LDC.64 R2, c[0x0][0x9e8] ;  /* 0x00027a00ff020b82 */ /* 0x000e640000000a00 */
[----:B-1----:R-:W-:-:S04]  /*9a10*/  @P0 IMAD.HI.U32 R4, R89, R2, RZ ;  /* 0x0000000259040227 */ /* 0x002fc800078e00ff */
[----:B------:R-:W-:Y:S01]  /*9a20*/  IMAD.MOV.U32 R2, RZ, RZ, R89 ;  /* 0x000000ffff027224 */ /* 0x000fe200078e0059 */
[----:B------:R-:W-:-:S07]  /*9a30*/  @P0 SHF.R.U32.HI R2, RZ, R3, R4 ;  /* 0x00000003ff020219 */ /* 0x000fce0000011604 */
.L_x_4193:
[----:B------:R-:W-:Y:S05]  /*9a40*/  BSYNC B0 ;  /* 0x0000000000007941 */ /* 0x000fea0003800000 */
.L_x_4191:
[----:B------:R-:W-:-:S05]  /*9a50*/  IMAD R3, R2, R5, RZ ;  /* 0x0000000502037224 */ /* 0x000fca00078e02ff */
[----:B------:R-:W-:-:S07]  /*9a60*/  VIMNMX R0, R0, R3, !PT ;  /* 0x0000000300007248 */ /* 0x000fce0007fe0100 */
.L_x_4190:
[----:B------:R-:W-:Y:S02]  /*9a70*/  SHF.R.S32.HI R3, RZ, 0x1f, R0 ;  /* 0x0000001fff037819 */ /* 0x000fe40000011400 */
[----:B------:R-:W-:Y:S02]  /*9a80*/  CS2R R122, SRZ ;  /* 0x00000000007a7805 */ /* 0x000fe4000001ff00 */
[----:B------:R-:W-:Y:S01]  /*9a90*/  PLOP3.LUT P0, PT, PT, PT, PT, 0x80, 0x0 ;  /* 0x000000000000781c */ /* 0x000fe20003f0f070 */
[----:B------:R-:W-:Y:S01]  /*9aa0*/  IMAD.MOV.U32 R121, RZ, RZ, RZ ;  /* 0x000000ffff797224 */ /* 0x000fe200078e00ff */
[----:B------:R-:W-:Y:S02]  /*9ab0*/  LEA.HI R3, R3, R0, RZ, 0x7 ;  /* 0x0000000003037211 */ /* 0x000fe400078f38ff */
[----:B------:R-:W-:Y:S02]  /*9ac0*/  CS2R R118, SRZ ;  /* 0x0000000000767805 */ /* 0x000fe4000001ff00 */
[----:B------:R-:W-:-:S02]  /*9ad0*/  CS2R R30, SRZ ;  /* 0x00000000001e7805 */ /* 0x000fc4000001ff00 */
[----:B------:R-:W-:Y:S02]  /*9ae0*/  CS2R R60, SRZ ;  /* 0x00000000003c7805 */ /* 0x000fe4000001ff00 */
[----:B------:R-:W-:Y:S02]  /*9af0*/  SHF.R.S32.HI R3, RZ, 0x7, R3 ;  /* 0x00000007ff037819 */ /* 0x000fe40000011403 */
[----:B------:R-:W-:Y:S02]  /*9b00*/  CS2R R112, SRZ ;  /* 0x0000000000707805 */ /* 0x000fe4000001ff00 */
[----:B------:R-:W-:Y:S02]  /*9b10*/  CS2R R110, SRZ ;  /* 0x00000000006e7805 */ /* 0x000fe4000001ff00 */
[----:B------:R-:W-:Y:S02]  /*9b20*/  CS2R R38, SRZ ;  /* 0x0000000000267805 */ /* 0x000fe4000001ff00 */
[----:B------:R-:W-:-:S02]  /*9b30*/  VIMNMX R210, RZ, R3, !PT ;  /* 0x00000003ffd27248 */ /* 0x000fc40007fe0100 */
[----:B------:R-:W-:Y:S02]  /*9b40*/  CS2R R52, SRZ ;  /* 0x0000000000347805 */ /* 0x000fe4000001ff00 */
[----:B------:R-:W-:Y:S01]  /*9b50*/  CS2R R104, SRZ ;  /* 0x0000000000687805 */ /* 0x000fe2000001ff00 */
[----:B------:R-:W-:Y:S01]  /*9b60*/  IMAD.MOV.U32 R103, RZ, RZ, RZ ;  /* 0x000000ffff677224 */ /* 0x000fe200078e00ff */
[----:B------:R-:W-:Y:S02]  /*9b70*/  ISETP.GT.AND P1, PT, R91, R210, PT ;  /* 0x000000d25b00720c */ /* 0x000fe40003f24270 */
[----:B------:R-:W-:Y:S02]  /*9b80*/  CS2R R42, SRZ ;  /* 0x00000000002a7805 */ /* 0x000fe4000001ff00 */
[----:B------:R-:W-:Y:S02]  /*9b90*/  CS2R R44, SRZ ;  /* 0x00000000002c7805 */ /* 0x000fe4000001ff00 */
[----:B------:R-:W-:-:S02]  /*9ba0*/  CS2R R96, SRZ ;  /* 0x0000000000607805 */ /* 0x000fc4000001ff00 */
[----:B0-----:R-:W-:Y:S02]  /*9bb0*/  CS2R R76, SRZ ;  /* 0x00000000004c7805 */ /* 0x001fe4000001ff00 */
[----:B------:R-:W-:Y:S01]  /*9bc0*/  CS2R R86, SRZ ;  /* 0x0000000000567805 */ /* 0x000fe2000001ff00 */
[----:B------:R-:W-:Y:S01]  /*9bd0*/  IMAD.MOV.U32 R46, RZ, RZ, RZ ;  /* 0x000000ffff2e7224 */ /* 0x000fe200078e00ff */
[----:B------:R-:W-:Y:S02]  /*9be0*/  CS2R R92, SRZ ;  /* 0x00000000005c7805 */ /* 0x000fe4000001ff00 */
[----:B------:R-:W-:Y:S01]  /*9bf0*/  CS2R R36, SRZ ;  /* 0x0000000000247805 */ /* 0x000fe2000001ff00 */
[----:B------:R-:W-:Y:S01]  /*9c00*/  IMAD.MOV.U32 R74, RZ, RZ, RZ ;  /* 0x000000ffff4a7224 */ /* 0x000fe200078e00ff */
[----:B------:R-:W-:Y:S01]  /*9c10*/  CS2R R66, SRZ ;  /* 0x0000000000427805 */ /* 0x000fe2000001ff00 */
[----:B------:R-:W-:Y:S01]  /*9c20*/  IMAD.MOV.U32 R88, RZ, RZ, RZ ;  /* 0x000000ffff587224 */ /* 0x000fe200078e00ff */
[----:B---3--:R-:W-:Y:S01]  /*9c30*/  CS2R R28, SRZ ;  /* 0x00000000001c7805 */ /* 0x008fe2000001ff00 */
[----:B------:R-:W-:Y:S01]  /*9c40*/  IMAD.MOV.U32 R50, RZ, RZ, RZ ;  /* 0x000000ffff327224 */ /* 0x000fe200078e00ff */
[----:B------:R-:W-:Y:S01]  /*9c50*/  CS2R R80, SRZ ;  /* 0x0000000000507805 */ /* 0x000fe2000001ff00 */
[----:B------:R-:W-:Y:S01]  /*9c60*/  IMAD.MOV.U32 R83, RZ, RZ, RZ ;  /* 0x000000ffff537224 */ /* 0x000fe200078e00ff */
[----:B------:R-:W-:-:S02]  /*9c70*/  CS2R R68, SRZ ;  /* 0x0000000000447805 */ /* 0x000fc4000001ff00 */
[----:B------:R-:W-:Y:S01]  /*9c80*/  CS2R R62, SRZ ;  /* 0x00000000003e7805 */ /* 0x000fe2000001ff00 */
[----:B------:R-:W-:Y:S01]  /*9c90*/  IMAD.MOV.U32 R54, RZ, RZ, RZ ;  /* 0x000000ffff367224 */ /* 0x000fe200078e00ff */
[----:B------:R-:W-:Y:S02]  /*9ca0*/  CS2R R20, SRZ ;  /* 0x0000000000147805 */ /* 0x000fe4000001ff00 */
[----:B------:R-:W-:Y:S02]  /*9cb0*/  CS2R R72, SRZ ;  /* 0x0000000000487805 */ /* 0x000fe4000001ff00 */
        /* <DEDUP_REMOVED lines=22> */
[----:B------:R-:W-:Y:S01]  /*9e20*/  IMAD.MOV.U32 R129, RZ, RZ, RZ ;  /* 0x000000ffff817224 */ /* 0x000fe200078e00ff */
[----:B------:R-:W-:Y:S06]  /*9e30*/  @!P1 BRA `(.L_x_4194) ;  /* 0x0000015c00289947 */ /* 0x000fec0003800000 */
[----:B------:R-:W-:-:S03]  /*9e40*/  UMOV UR4, 0xffffffff ;  /* 0xffffffff00047882 */ /* 0x000fc60000000000 */
[----:B------:R-:W-:Y:S05]  /*9e50*/  BRA.DIV UR4, `(.L_x_4195) ;  /* 0x0000020604547947 */ /* 0x000fea000b800000 */
[----:B------:R0:W1:Y:S02]  /*9e60*/  SHFL.IDX PT, R208, R231, RZ, 0x1f ;  /* 0x00001fffe7d07589 */ /* 0x00006400000e0000 */
.L_x_4491:
        /* <DEDUP_REMOVED lines=25> */
.L_x_4196:
        /* <DEDUP_REMOVED lines=54> */
.L_x_4200:
[----:B--2---:R2:W3:Y:S02]  /*a360*/  SYNCS.PHASECHK.TRANS64.TRYWAIT P0, [R16+URZ+0x2a800], R3 ;  /* 0x02a80003100075a7 */ /* 0x0044e4000800017f */
[----:B---3--:R-:W-:Y:S05]  /*a370*/  @!P0 NANOSLEEP.SYNCS 0x989680 ;  /* 0x009896800000895d */ /* 0x008fea0003900000 */
[----:B------:R-:W3:Y:S02]  /*a380*/  @!P0 SYNCS.PHASECHK.TRANS64 P0, [R16+URZ+0x2a800], R3 ;  /* 0x02a80003100085a7 */ /* 0x000ee4000800007f */
[----:B---3--:R-:W-:Y:S05]  /*a390*/  @!P0 BRA `(.L_x_4200) ;  /* 0xfffffffc00f08947 */ /* 0x008fea000383ffff */
.L_x_4199:
[----:B------:R-:W-:Y:S05]  /*a3a0*/  BSYNC B0 ;  /* 0x0000000000007941 */ /* 0x000fea0003800000 */
.L_x_4198:
[----:B------:R-:W-:Y:S05]  /*a3b0*/  BRA `(.L_x_4201) ;  /* 0x0000006c00e87947 */ /* 0x000fea0003800000 */
.L_x_4197:
[----:B------:R-:W-:Y:S01]  /*a3c0*/  ULOP3.LUT UP0, URZ, UR39, 0x1bf, URZ, 0xc0, !UPT ;  /* 0x000001bf273f7892 */ /* 0x000fe2000f80c03f */
[----:B-----5:R-:W-:Y:S01]  /*a3d0*/  SHF.R.S32.HI R0, RZ, 0x1f, R55 ;  /* 0x0000001fff007819 */ /* 0x020fe20000011437 */
[----:B------:R-:W-:Y:S01]  /*a3e0*/  ULDC.64 UR4, c[0x0][0x3d8] ;  /* 0x0000f60000047ab9 */ /* 0x000fe20000000a00 */
[----:B------:R-:W-:Y:S01]  /*a3f0*/  ULDC.64 UR6, c[0x0][0x3e8] ;  /* 0x0000fa0000067ab9 */ /* 0x000fe20000000a00 */
[----:B------:R-:W-:Y:S01]  /*a400*/  IMAD.WIDE.U32 R52, R55, UR4, RZ ;  /* 0x0000000437347c25 */ /* 0x000fe2000f8e00ff */
[----:B------:R-:W-:Y:S02]  /*a410*/  SHF.R.S32.HI R45, RZ, 0x1f, R204 ;  /* 0x0000001fff2d7819 */ /* 0x000fe400000114cc */
[----:B------:R-:W-:Y:S01]  /*a420*/  PLOP3.LUT P0, PT, PT, PT, UP0, 0x80, 0x0 ;  /* 0x000000000000781c */ /* 0x000fe20003f0f008 */
[C---:B------:R-:W-:Y:S01]  /*a430*/  IMAD R4, R0.reuse, UR4, RZ ;  /* 0x0000000400047c24 */ /* 0x040fe2000f8e02ff */
[----:B------:R-:W-:Y:S01]  /*a440*/  SHF.R.S32.HI R58, RZ, 0x1f, R23 ;  /* 0x0000001fff3a7819 */ /* 0x000fe20000011417 */
[----:B------:R-:W-:-:S02]  /*a450*/  IMAD R0, R0, UR6, RZ ;  /* 0x0000000600007c24 */ /* 0x000fc4000f8e02ff */
[C---:B------:R-:W-:Y:S02]  /*a460*/  IMAD R49, R55.reuse, UR5, R4 ;  /* 0x0000000537317c24 */ /* 0x040fe4000f8e0204 */
[C---:B------:R-:W-:Y:S02]  /*a470*/  IMAD R3, R55.reuse, UR7, R0 ;  /* 0x0000000737037c24 */ /* 0x040fe4000f8e0200 */
[----:B------:R-:W-:-:S04]  /*a480*/  IMAD.WIDE.U32 R50, R55, UR6, RZ ;  /* 0x0000000637327c25 */ /* 0x000fc8000f8e00ff */
[----:B------:R-:W-:Y:S02]  /*a490*/  IMAD.IADD R49, R49, 0x1, R53 ;  /* 0x0000000131317824 */ /* 0x000fe400078e0235 */
[----:B------:R-:W-:Y:S01]  /*a4a0*/  IMAD.IADD R55, R3, 0x1, R51 ;  /* 0x0000000103377824 */ /* 0x000fe200078e0233 */
        /* <DEDUP_REMOVED lines=16> */
[----:B0-2---:R-:W-:Y:S05]  /*a5b0*/  CALL.ABS.NOINC R14 ;  /* 0x000000000e007343 */ /* 0x005fea0003c00000 */
.L_x_4202:
        /* <DEDUP_REMOVED lines=8> */
[----:B------:R-:W-:Y:S02]  /*a640*/  IMAD.SHL.U32 R57, R8, 0x80, RZ ;  /* 0x0000008008397824 */ /* 0x000fe400078e00ff */
[-C--:B--2---:R-:W-:Y:S02]  /*a650*/  IMAD R12, R3, R4.reuse, RZ ;  /* 0x00000004030c7224 */ /* 0x084fe400078e02ff */
[C---:B------:R-:W-:Y:S02]  /*a660*/  IMAD R3, R209.reuse, R7, R0 ;  /* 0x00000007d1037224 */ /* 0x040fe400078e0200 */
[----:B------:R-:W-:-:S04]  /*a670*/  IMAD.WIDE.U32 R10, R209, R4, RZ ;  /* 0x00000004d10a7225 */ /* 0x000fc800078e00ff */
[----:B------:R-:W-:Y:S02]  /*a680*/  IMAD R13, R209, R5, R12 ;  /* 0x00000005d10d7224 */ /* 0x000fe400078e020c */
[----:B------:R-:W-:Y:S02]  /*a690*/  IMAD.IADD R9, R9, 0x1, R3 ;  /* 0x0000000109097824 */ /* 0x000fe400078e0203 */
[----:B------:R-:W-:Y:S02]  /*a6a0*/  IMAD R0, R209, -0x80, R202 ;  /* 0xffffff80d1007824 */ /* 0x000fe400078e02ca */
[----:B------:R-:W-:Y:S01]  /*a6b0*/  IMAD.IADD R3, R11, 0x1, R13 ;  /* 0x000000010b037824 */ /* 0x000fe200078e020d */
[----:B------:R-:W-:Y:S01]  /*a6c0*/  SHF.L.U64.HI R54, R8, 0x7, R9 ;  /* 0x0000000708367819 */ /* 0x000fe20000010209 */
[----:B------:R-:W-:Y:S01]  /*a6d0*/  IMAD.SHL.U32 R59, R10, 0x80, RZ ;  /* 0x000000800a3b7824 */ /* 0x000fe200078e00ff */
[----:B------:R-:W-:Y:S02]  /*a6e0*/  VIMNMX R9, R0, 0x80, PT ;  /* 0x0000008000097848 */ /* 0x000fe40003fe0100 */
[----:B------:R-:W-:Y:S01]  /*a6f0*/  SHF.L.U64.HI R56, R10, 0x7, R3 ;  /* 0x000000070a387819 */ /* 0x000fe20000010203 */
[----:B------:R-:W-:Y:S06]  /*a700*/  @!P0 BRA `(.L_x_4204) ;  /* 0x00000034008c8947 */ /* 0x000fec0003800000 */
[----:B------:R-:W1:Y:S01]  /*a710*/  LDC R0, c[0x0][0x428] ;  /* 0x00010a00ff007b82 */ /* 0x000e620000000800 */
[----:B------:R-:W-:Y:S01]  /*a720*/  ISETP.GE.AND P0, PT, R22, R9, PT ;  /* 0x000000091600720c */ /* 0x000fe20003f06270 */
[----:B------:R-:W-:Y:S01]  /*a730*/  IMAD R3, R209, 0x80, R22 ;  /* 0x00000080d1037824 */ /* 0x000fe200078e0216 */
[----:B------:R-:W-:Y:S01]  /*a740*/  BSSY B1, `(.L_x_4205) ;  /* 0x0000050000017945 */ /* 0x000fe20003800000 */
        /* <DEDUP_REMOVED lines=12> */
[----:B------:R-:W-:Y:S02]  /*a810*/  IMAD.MOV.U32 R10, RZ, RZ, R52 ;  /* 0x000000ffff0a7224 */ /* 0x000fe400078e0034 */
[----:B------:R-:W-:Y:S02]  /*a820*/  IMAD.MOV.U32 R14, RZ, RZ, R50 ;  /* 0x000000ffff0e7224 */ /* 0x000fe400078e0032 */
[----:B------:R-:W-:Y:S01]  /*a830*/  IMAD.MOV.U32 R15, RZ, RZ, R55 ;  /* 0x000000ffff0f7224 */ /* 0x000fe200078e0037 */
[----:B-1----:R-:W-:-:S13]  /*a840*/  ISETP.NE.AND P1, PT, R0, 0x1, PT ;  /* 0x000000010000780c */ /* 0x002fda0003f25270 */
[----:B------:R-:W1:Y:S08]  /*a850*/  @P1 LDC R0, c[0x0][0x42c] ;  /* 0x00010b00ff001b82 */ /* 0x000e700000000800 */
[----:B------:R-:W2:Y:S01]  /*a860*/  @P1 LDC R11, c[0x0][0x430] ;  /* 0x00010c00ff0b1b82 */ /* 0x000ea20000000800 */
[----:B-1----:R-:W-:-:S05]  /*a870*/  @P1 IMAD.HI.U32 R0, R3, R0, RZ ;  /* 0x0000000003001227 */ /* 0x002fca00078e00ff */
[----:B--2---:R-:W-:Y:S01]  /*a880*/  @P1 SHF.R.U32.HI R3, RZ, R11, R0 ;  /* 0x0000000bff031219 */ /* 0x004fe20000011600 */
[----:B------:R-:W-:-:S03]  /*a890*/  IMAD.MOV.U32 R11, RZ, RZ, R49 ;  /* 0x000000ffff0b7224 */ /* 0x000fc600078e0031 */
[----:B------:R-:W-:Y:S01]  /*a8a0*/  SHF.R.S32.HI R47, RZ, 0x1f, R3 ;  /* 0x0000001fff2f7819 */ /* 0x000fe20000011403 */
[----:B------:R-:W-:Y:S06]  /*a8b0*/  @P0 BRA `(.L_x_4206) ;  /* 0x0000000000e00947 */ /* 0x000fec0003800000 */
[-C--:B------:R-:W-:Y:S01]  /*a8c0*/  IMAD R0, R225, R6.reuse, RZ ;  /* 0x00000006e1007224 */ /* 0x080fe200078e02ff */
[----:B------:R-:W-:Y:S01]  /*a8d0*/  ULDC UR4, c[0x0][0x3d4] ;  /* 0x0000f50000047ab9 */ /* 0x000fe20000000800 */
[----:B------:R-:W-:Y:S01]  /*a8e0*/  IMAD.MOV.U32 R8, RZ, RZ, R204 ;  /* 0x000000ffff087224 */ /* 0x000fe200078e00cc */
[----:B------:R-:W-:Y:S01]  /*a8f0*/  ULDC.64 UR6, c[0x0][0x3c8] ;  /* 0x0000f20000067ab9 */ /* 0x000fe20000000a00 */
[----:B------:R-:W-:Y:S01]  /*a900*/  IMAD.MOV.U32 R9, RZ, RZ, R45 ;  /* 0x000000ffff097224 */ /* 0x000fe200078e002d */
[----:B------:R-:W-:Y:S01]  /*a910*/  ULDC.64 UR8, c[0x0][0x3e0] ;  /* 0x0000f80000087ab9 */ /* 0x000fe20000000a00 */
[C---:B------:R-:W-:Y:S01]  /*a920*/  IMAD R21, R22.reuse, R7, R0 ;  /* 0x0000000716157224 */ /* 0x040fe200078e0200 */
[----:B------:R-:W-:Y:S01]  /*a930*/  CS2R R42, SRZ ;  /* 0x00000000002a7805 */ /* 0x000fe2000001ff00 */
[----:B------:R-:W-:Y:S01]  /*a940*/  IMAD.WIDE.U32 R12, R22, R6, R8 ;  /* 0x00000006160c7225 */ /* 0x000fe200078e0008 */
[----:B------:R-:W-:-:S03]  /*a950*/  CS2R R40, SRZ ;  /* 0x0000000000287805 */ /* 0x000fc6000001ff00 */
[----:B------:R-:W-:Y:S01]  /*a960*/  IMAD R0, R225, R4, RZ ;  /* 0x00000004e1007224 */ /* 0x000fe200078e02ff */
[----:B------:R-:W-:Y:S01]  /*a970*/  IADD3 R12, P2, P5, R57, R52, R12 ;  /* 0x00000034390c7210 */ /* 0x000fe20007d5e00c */
[----:B------:R-:W-:Y:S02]  /*a980*/  IMAD.IADD R21, R21, 0x1, R13 ;  /* 0x0000000115157824 */ /* 0x000fe400078e020d */
[----:B------:R-:W-:-:S04]  /*a990*/  IMAD.WIDE.U32 R8, R22, R4, R8 ;  /* 0x0000000416087225 */ /* 0x000fc800078e0008 */
[----:B------:R-:W-:Y:S01]  /*a9a0*/  IMAD R13, R22, R5, R0 ;  /* 0x00000005160d7224 */ /* 0x000fe200078e0200 */
[----:B------:R-:W-:Y:S01]  /*a9b0*/  IADD3 R44, P3, P4, R59, R50, R8 ;  /* 0x000000323b2c7210 */ /* 0x000fe20007c7e008 */
[C---:B------:R-:W-:Y:S02]  /*a9c0*/  VIADD R8, R204.reuse, 0x10 ;  /* 0x00000010cc087836 */ /* 0x040fe40000000000 */
[----:B------:R-:W-:Y:S02]  /*a9d0*/  IMAD.IADD R0, R13, 0x1, R9 ;  /* 0x000000010d007824 */ /* 0x000fe400078e0209 */
[----:B------:R-:W-:Y:S01]  /*a9e0*/  VIADD R20, R204, 0x20 ;  /* 0x00000020cc147836 */ /* 0x000fe20000000000 */
[----:B------:R-:W-:Y:S01]  /*a9f0*/  ISETP.GE.AND P1, PT, R8, UR4, PT ;  /* 0x0000000408007c0c */ /* 0x000fe2000bf26270 */
[----:B------:R-:W-:Y:S01]  /*aa00*/  VIADD R9, R204, 0x30 ;  /* 0x00000030cc097836 */ /* 0x000fe20000000000 */
[----:B------:R-:W-:Y:S02]  /*aa10*/  IADD3.X R0, R56, R55, R0, P3, P4 ;  /* 0x0000003738007210 */ /* 0x000fe40001fe8400 */
[----:B------:R-:W-:-:S02]  /*aa20*/  ISETP.GE.AND P4, PT, R204, UR4, PT ;  /* 0x00000004cc007c0c */ /* 0x000fc4000bf86270 */
[----:B------:R-:W-:Y:S02]  /*aa30*/  IADD3.X R8, R54, R49, R21, P2, P5 ;  /* 0x0000003136087210 */ /* 0x000fe400017ea415 */
[----:B------:R-:W-:Y:S02]  /*aa40*/  IADD3 R12, P3, R12, UR6, RZ ;  /* 0x000000060c0c7c10 */ /* 0x000fe4000ff7e0ff */
[----:B------:R-:W-:Y:S02]  /*aa50*/  IADD3 R44, P5, R44, UR8, RZ ;  /* 0x000000082c2c7c10 */ /* 0x000fe4000ffbe0ff */
[----:B------:R-:W-:Y:S01]  /*aa60*/  ISETP.GE.AND P2, PT, R20, UR4, PT ;  /* 0x0000000414007c0c */ /* 0x000fe2000bf46270 */
[----:B------:R-:W-:Y:S01]  /*aa70*/  VIADD R20, R204, 0x40 ;  /* 0x00000040cc147836 */ /* 0x000fe20000000000 */
[----:B------:R-:W-:Y:S02]  /*aa80*/  IADD3.X R13, R8, UR7, RZ, P3, !PT ;  /* 0x00000007080d7c10 */ /* 0x000fe40009ffe4ff */
[----:B------:R-:W-:Y:S01]  /*aa90*/  IADD3.X R45, R0, UR9, RZ, P5, !PT ;  /* 0x00000009002d7c10 */ /* 0x000fe2000affe4ff */
[----:B------:R-:W-:Y:S01]  /*aaa0*/  VIADD R0, R204, 0x50 ;  /* 0x00000050cc007836 */ /* 0x000fe20000000000 */
[----:B------:R-:W-:Y:S01]  /*aab0*/  ISETP.GE.AND P3, PT, R9, UR4, PT ;  /* 0x0000000409007c0c */ /* 0x000fe2000bf66270 */
[----:B------:R1:W5:Y:S01]  /*aac0*/  @!P4 LDG.E.64 R42, desc[UR40][R12.64] ;  /* 0x000000280c2ac981 */ /* 0x000362000c1e1b00 */
[----:B------:R-:W-:-:S03]  /*aad0*/  ISETP.GE.AND P5, PT, R20, UR4, PT ;  /* 0x0000000414007c0c */ /* 0x000fc6000bfa6270 */
[----:B------:R1:W5:Y:S01]  /*aae0*/  @!P4 LDG.E.64 R40, desc[UR40][R44.64] ;  /* 0x000000282c28c981 */ /* 0x000362000c1e1b00 */
[----:B------:R-:W-:Y:S02]  /*aaf0*/  ISETP.GE.AND P4, PT, R0, UR4, PT ;  /* 0x0000000400007c0c */ /* 0x000fe4000bf86270 */
        /* <DEDUP_REMOVED lines=20> */
.L_x_4206:
[----:B------:R-:W-:Y:S05]  /*ac40*/  BSYNC B1 ;  /* 0x0000000000017941 */ /* 0x000fea0003800000 */
.L_x_4205:
[-C--:B------:R-:W-:Y:S01]  /*ac50*/  IMAD R0, R47, R6.reuse, RZ ;  /* 0x000000062f007224 */ /* 0x080fe200078e02ff */
[----:B------:R-:W-:Y:S01]  /*ac60*/  ULDC.64 UR4, c[0x0][0x3c8] ;  /* 0x0000f20000047ab9 */ /* 0x000fe20000000a00 */
[----:B------:R-:W-:Y:S01]  /*ac70*/  IMAD.WIDE.U32 R10, R3, R6, R10 ;  /* 0x00000006030a7225 */ /* 0x000fe200078e000a */
[----:B------:R-:W-:-:S03]  /*ac80*/  ULDC.64 UR6, c[0x0][0x3e0] ;  /* 0x0000f80000067ab9 */ /* 0x000fc60000000a00 */
[----:B------:R-:W-:-:S04]  /*ac90*/  IMAD.WIDE.U32 R14, R3, R4, R14 ;  /* 0x00000004030e7225 */ /* 0x000fc800078e000e */
[----:B------:R-:W-:Y:S01]  /*aca0*/  IMAD R6, R47, R4, RZ ;  /* 0x000000042f067224 */ /* 0x000fe200078e02ff */
[----:B------:R-:W-:Y:S01]  /*acb0*/  IADD3 R4, P1, R10, UR4, RZ ;  /* 0x000000040a047c10 */ /* 0x000fe2000ff3e0ff */
[C---:B-1----:R-:W-:Y:S01]  /*acc0*/  IMAD R13, R3.reuse, R7, R0 ;  /* 0x00000007030d7224 */ /* 0x042fe200078e0200 */
[----:B------:R-:W-:Y:S01]  /*acd0*/  IADD3 R0, P2, R14, UR6, RZ ;  /* 0x000000060e007c10 */ /* 0x000fe2000ff5e0ff */
[----:B------:R-:W-:Y:S01]  /*ace0*/  IMAD R3, R3, R5, R6 ;  /* 0x0000000503037224 */ /* 0x000fe200078e0206 */
[----:B------:R-:W-:Y:S02]  /*acf0*/  UMOV UR4, 0xffffffff ;  /* 0xffffffff00047882 */ /* 0x000fe40000000000 */
[----:B------:R-:W-:Y:S02]  /*ad00*/  IADD3.X R13, R11, UR5, R13, P1, !PT ;  /* 0x000000050b0d7c10 */ /* 0x000fe40008ffe40d */
[----:B------:R-:W-:Y:S01]  /*ad10*/  IADD3.X R3, R15, UR7, R3, P2, !PT ;  /* 0x000000070f037c10 */ /* 0x000fe200097fe403 */
[----:B------:R-:W-:Y:S06]  /*ad20*/  BRA.DIV UR4, `(.L_x_4207) ;  /* 0x000001f604cc7947 */ /* 0x000fec000b800000 */
.L_x_4494:
[----:B------:R-:W-:-:S03]  /*ad30*/  UMOV UR4, 0xffffffff ;  /* 0xffffffff00047882 */ /* 0x000fc60000000000 */
[----:B------:R-:W-:Y:S05]  /*ad40*/  BRA.DIV UR4, `(.L_x_4208) ;  /* 0x000001f604e87947 */ /* 0x000fea000b800000 */
.L_x_4497:
[----:B------:R-:W-:-:S03]  /*ad50*/  UMOV UR4, 0xffffffff ;  /* 0xffffffff00047882 */ /* 0x000fc60000000000 */
[----:B------:R-:W-:Y:S05]  /*ad60*/  BRA.DIV UR4, `(.L_x_4209) ;  /* 0x000001fa04087947 */ /* 0x000fea000b800000 */
.L_x_4500:
[----:B------:R-:W-:-:S03]  /*ad70*/  UMOV UR4, 0xffffffff ;  /* 0xffffffff00047882 */ /* 0x000fc60000000000 */
[----:B------:R-:W-:Y:S05]  /*ad80*/  BRA.DIV UR4, `(.L_x_4210) ;  /* 0x000001fa04287947 */ /* 0x000fea000b800000 */
.L_x_4503:
        /* <DEDUP_REMOVED lines=8> */
.L_x_4504:
[----:B------:R-:W-:Y:S05]  /*ae10*/  BSYNC B1 ;  /* 0x0000000000017941 */ /* 0x000fea0003800000 */
.L_x_4211:
[----:B------:R-:W-:Y:S05]  /*ae20*/  @P0 BRA `(.L_x_4213) ;  /* 0x0000006400280947 */ /* 0x000fea0003800000 */
[----:B------:R-:W2:Y:S01]  /*ae30*/  LDC R5, c[0x0][0x3d4] ;  /* 0x0000f500ff057b82 */ /* 0x000ea20000000800 */
[C---:B------:R-:W-:Y:S01]  /*ae40*/  VIADD R0, R204.reuse, 0x10 ;  /* 0x00000010cc007836 */ /* 0x040fe20000000000 */
[----:B------:R-:W-:Y:S01]  /*ae50*/  BSSY B1, `(.L_x_4214) ;  /* 0x0000085000017945 */ /* 0x000fe20003800000 */
[----:B------:R-:W-:Y:S01]  /*ae60*/  VIADD R4, R204, 0x20 ;  /* 0x00000020cc047836 */ /* 0x000fe20000000000 */
[----:B------:R-:W-:Y:S01]  /*ae70*/  LOP3.LUT P5, RZ, R218, 0x2, RZ, 0xc0, !PT ;  /* 0x00000002daff7812 */ /* 0x000fe200078ac0ff */
[----:B------:R-:W-:Y:S02]  /*ae80*/  VIADD R6, R204, 0x30 ;  /* 0x00000030cc067836 */ /* 0x000fe40000000000 */
[----:B-1----:R-:W-:Y:S01]  /*ae90*/  IMAD.IADD R3, R16, 0x1, R220 ;  /* 0x0000000110037824 */ /* 0x002fe200078e02dc */
        /* <DEDUP_REMOVED lines=15> */
[----:B------:R-:W-:Y:S02]  /*af90*/  LOP3.LUT R10, R10, 0xff, RZ, 0xc0, !PT ;  /* 0x000000ff0a0a7812 */ /* 0x000fe400078ec0ff */
[----:B------:R-:W-:-:S02]  /*afa0*/  LOP3.LUT R12, R12, 0xff, RZ, 0xc0, !PT ;  /* 0x000000ff0c0c7812 */ /* 0x000fc400078ec0ff */
[----:B------:R-:W-:Y:S02]  /*afb0*/  SHF.R.U32.HI R14, RZ, 0x8, R41 ;  /* 0x00000008ff0e7819 */ /* 0x000fe40000011629 */
[----:B------:R-:W-:Y:S02]  /*afc0*/  PRMT R11, R10, 0x7604, R11 ;  /* 0x000076040a0b7816 */ /* 0x000fe4000000000b */
[----:B------:R-:W-:Y:S02]  /*afd0*/  PRMT R12, R12, 0x7604, R13 ;  /* 0x000076040c0c7816 */ /* 0x000fe4000000000d */
[----:B------:R-:W-:Y:S02]  /*afe0*/  SHF.R.U32.HI R13, RZ, 0x10, R43 ;  /* 0x00000010ff0d7819 */ /* 0x000fe4000001162b */
[----:B------:R-:W-:Y:S02]  /*aff0*/  SHF.R.U32.HI R10, RZ, 0x8, R40 ;  /* 0x00000008ff0a7819 */ /* 0x000fe40000011628 */
[----:B------:R-:W-:Y:S01]  /*b000*/  LOP3.LUT R45, R41, 0xff, RZ, 0xc0, !PT ;  /* 0x000000ff292d7812 */ /* 0x000fe200078ec0ff */
[----:B------:R-:W-:Y:S01]  /*b010*/  IMAD.U32 R13, R13, 0x10000, RZ ;  /* 0x000100000d0d7824 */ /* 0x000fe200078e00ff */
[----:B------:R-:W-:-:S02]  /*b020*/  LOP3.LUT R14, R14, 0xff, RZ, 0xc0, !PT ;  /* 0x000000ff0e0e7812 */ /* 0x000fc400078ec0ff */
[----:B------:R-:W-:Y:S02]  /*b030*/  SHF.R.U32.HI R44, RZ, 0x10, R41 ;  /* 0x00000010ff2c7819 */ /* 0x000fe40000011629 */
[----:B------:R-:W-:Y:S02]  /*b040*/  LOP3.LUT R15, R40, 0xff, RZ, 0xc0, !PT ;  /* 0x000000ff280f7812 */ /* 0x000fe400078ec0ff */
[----:B------:R-:W-:Y:S02]  /*b050*/  LOP3.LUT R10, R10, 0xff, RZ, 0xc0, !PT ;  /* 0x000000ff0a0a7812 */ /* 0x000fe400078ec0ff */
[----:B------:R-:W-:Y:S01]  /*b060*/  PRMT R14, R14, 0x7604, R45 ;  /* 0x000076040e0e7816 */ /* 0x000fe2000000002d */
[----:B------:R-:W-:Y:S01]  /*b070*/  IMAD.U32 R45, R44, 0x10000, RZ ;  /* 0x000100002c2d7824 */ /* 0x000fe200078e00ff */
[----:B------:R-:W-:Y:S02]  /*b080*/  PRMT R15, R10, 0x7604, R15 ;  /* 0x000076040a0f7816 */ /* 0x000fe4000000000f */
[----:B------:R-:W-:-:S02]  /*b090*/  LOP3.LUT R11, R11, 0xff0000, R42, 0xf8, !PT ;  /* 0x00ff00000b0b7812 */ /* 0x000fc400078ef82a */
[----:B------:R-:W-:Y:S02]  /*b0a0*/  LOP3.LUT R13, R12, 0xff0000, R13, 0xf8, !PT ;  /* 0x00ff00000c0d7812 */ /* 0x000fe400078ef80d */
[----:B------:R-:W-:Y:S02]  /*b0b0*/  LOP3.LUT R47, R14, 0xff0000, R45, 0xf8, !PT ;  /* 0x00ff00000e2f7812 */ /* 0x000fe400078ef82d */
[----:B------:R-:W-:Y:S02]  /*b0c0*/  LOP3.LUT R45, R15, 0xff0000, R40, 0xf8, !PT ;  /* 0x00ff00000f2d7812 */ /* 0x000fe400078ef828 */
[----:B------:R-:W-:Y:S02]  /*b0d0*/  LOP3.LUT R15, R11, 0xff000000, R42, 0xf8, !PT ;  /* 0xff0000000b0f7812 */ /* 0x000fe400078ef82a */
[----:B------:R-:W-:Y:S02]  /*b0e0*/  LOP3.LUT R47, R47, 0xff000000, R41, 0xf8, !PT ;  /* 0xff0000002f2f7812 */ /* 0x000fe400078ef829 */
[----:B------:R-:W-:-:S02]  /*b0f0*/  LOP3.LUT R42, R13, 0xff000000, R43, 0xf8, !PT ;  /* 0xff0000000d2a7812 */ /* 0x000fc400078ef82b */
[----:B-1----:R-:W-:Y:S02]  /*b100*/  F2FP.F16.E4M3.UNPACK_B R10, R6.H1 ;  /* 0x00000006ff0a723e */ /* 0x002fe400030006ff */
[----:B------:R-:W-:Y:S02]  /*b110*/  LOP3.LUT R45, R45, 0xff000000, R40, 0xf8, !PT ;  /* 0xff0000002d2d7812 */ /* 0x000fe400078ef828 */
[----:B------:R-:W-:Y:S01]  /*b120*/  F2FP.F16.E4M3.UNPACK_B R43, R47 ;  /* 0x0000002fff2b723e */ /* 0x000fe200020006ff */
[--C-:B------:R-:W-:Y:S01]  /*b130*/  HADD2.F32 R13, -RZ, R10.reuse.H0_H0 ;  /* 0x2000000aff0d7230 */ /* 0x100fe20000004100 */
[----:B------:R-:W-:Y:S01]  /*b140*/  F2FP.F16.E4M3.UNPACK_B R40, R42 ;  /* 0x0000002aff28723e */ /* 0x000fe200020006ff */
[----:B------:R-:W-:Y:S01]  /*b150*/  HADD2.F32 R10, -RZ, R10.H1_H1 ;  /* 0x3000000aff0a7230 */ /* 0x000fe20000004100 */
[----:B------:R-:W-:Y:S01]  /*b160*/  F2FP.F16.E4M3.UNPACK_B R12, R6 ;  /* 0x00000006ff0c723e */ /* 0x000fe200020006ff */
[--C-:B------:R-:W-:Y:S01]  /*b170*/  HADD2.F32 R44, -RZ, R43.reuse.H1_H1 ;  /* 0x3000002bff2c7230 */ /* 0x100fe20000004100 */
[----:B------:R-:W-:Y:S01]  /*b180*/  F2FP.F16.E4M3.UNPACK_B R11, R5.H1 ;  /* 0x00000005ff0b723e */ /* 0x000fe200030006ff */
[----:B------:R-:W-:Y:S01]  /*b190*/  HADD2.F32 R41, -RZ, R40.H1_H1 ;  /* 0x30000028ff297230 */ /* 0x000fe20000004100 */
[----:B------:R-:W-:Y:S01]  /*b1a0*/  F2FP.F16.E4M3.UNPACK_B R14, R7 ;  /* 0x00000007ff0e723e */ /* 0x000fe200020006ff */
[----:B------:R-:W-:-:S02]  /*b1b0*/  HADD2.F32 R43, -RZ, R43.H0_H0 ;  /* 0x2000002bff2b7230 */ /* 0x000fc40000004100 */
[CC--:B------:R-:W-:Y:S01]  /*b1c0*/  FMUL.FTZ R46, R10.reuse, R44.reuse ;  /* 0x0000002c0a2e7220 */ /* 0x0c0fe20000410000 */
        /* <DEDUP_REMOVED lines=41> */
[----:B------:R-:W-:Y:S01]  /*b460*/  HADD2.F32 R41, -RZ, R13.H0_H0 ;  /* 0x2000000dff297230 */ /* 0x000fe20000004100 */
[----:B------:R-:W-:Y:S01]  /*b470*/  F2FP.SATFINITE.E4M3.F32.PACK_AB_MERGE_C R47, R47, R52, RZ ;  /* 0x000000342f2f723e */ /* 0x000fe200048070ff */
        /* <DEDUP_REMOVED lines=11> */
[----:B------:R-:W-:Y:S02]  /*b530*/  HADD2.F32 R6, -RZ, R15.H1_H1 ;  /* 0x3000000fff067230 */ /* 0x000fe40000004100 */
        /* <DEDUP_REMOVED lines=22> */
.L_x_4215:
[----:B------:R-:W-:Y:S05]  /*b6a0*/  BSYNC B1 ;  /* 0x0000000000017941 */ /* 0x000fea0003800000 */
.L_x_4214:
        /* <DEDUP_REMOVED lines=49> */
[-C--:B------:R-:W-:Y:S01]  /*b9c0*/  FMUL.FTZ R45, R10, R38.reuse ;  /* 0x000000260a2d7220 */ /* 0x080fe20000410000 */
        /* <DEDUP_REMOVED lines=8> */
[----:B------:R-:W-:Y:S01]  /*ba50*/  FMUL.FTZ R42, R5, R37 ;  /* 0x00000025052a7220 */ /* 0x000fe20000410000 */
        /* <DEDUP_REMOVED lines=66> */
.L_x_4217:
[----:B------:R-:W-:Y:S05]  /*be80*/  BSYNC B1 ;  /* 0x0000000000017941 */ /* 0x000fea0003800000 */
.L_x_4216:
[----:B------:R-:W-:Y:S04]  /*be90*/  BSSY B1, `(.L_x_4218) ;  /* 0x0000078000017945 */ /* 0x000fe80003800000 */
[----:B------:R-:W-:Y:S05]  /*bea0*/  @P1 BRA `(.L_x_4219) ;  /* 0x0000000400d81947 */ /* 0x000fea0003800000 */
[----:B-12---:R-:W1:Y:S01]  /*beb0*/  LDS.128 R4, [R3+0x1a400] ;  /* 0x01a4000003047984 */ /* 0x006e620000000c00 */
        /* <DEDUP_REMOVED lines=117> */
.L_x_4219:
[----:B------:R-:W-:Y:S05]  /*c610*/  BSYNC B1 ;  /* 0x0000000000017941 */ /* 0x000fea0003800000 */
.L_x_4218:
        /* <DEDUP_REMOVED lines=124> */
.L_x_4221:
[----:B------:R-:W-:Y:S05]  /*cde0*/  BSYNC B1 ;  /* 0x0000000000017941 */ /* 0x000fea0003800000 */
.L_x_4220:
[----:B------:R-:W-:Y:S04]  /*cdf0*/  BSSY B1, `(.L_x_4222) ;  /* 0x0000078000017945 */ /* 0x000fe80003800000 */
[----:B------:R-:W-:Y:S05]  /*ce00*/  @P3 BRA `(.L_x_4223) ;  /* 0x0000000400d83947 */ /* 0x000fea0003800000 */
[----:B-1234-:R-:W1:Y:S01]  /*ce10*/  LDS.128 R4, [R3+0x1c400] ;  /* 0x01c4000003047984 */ /* 0x01ee620000000c00 */
        /* <DEDUP_REMOVED lines=117> */
.L_x_4223:
[----:B------:R-:W-:Y:S05]  /*d570*/  BSYNC B1 ;  /* 0x0000000000017941 */ /* 0x000fea0003800000 */
.L_x_4222:
        /* <DEDUP_REMOVED lines=124> */
.L_x_4204:
[----:B------:R-:W1:Y:S01]  /*dd40*/  LDC R0, c[0x0][0x428] ;  /* 0x00010a00ff007b82 */ /* 0x000e620000000800 */
[----:B------:R-:W-:Y:S01]  /*dd50*/  ISETP.GE.AND P0, PT, R22, R9, PT ;  /* 0x000000091600720c */ /* 0x000fe20003f06270 */
[----:B------:R-:W-:Y:S01]  /*dd60*/  IMAD R3, R209, 0x80, R22 ;  /* 0x00000080d1037824 */ /* 0x000fe200078e0216 */
[----:B------:R-:W-:Y:S01]  /*dd70*/  BSSY B1, `(.L_x_4224) ;  /* 0x0000042000017945 */ /* 0x000fe20003800000 */
[----:B------:R-:W-:Y:S01]  /*dd80*/  IMAD.MOV.U32 R12, RZ, RZ, R52 ;  /* 0x000000ffff0c7224 */ /* 0x000fe200078e0034 */
[----:B------:R-:W-:Y:S01]  /*dd90*/  CS2R R24, SRZ ;  /* 0x0000000000187805 */ /* 0x000fe2000001ff00 */
[----:B------:R-:W-:Y:S01]  /*dda0*/  IMAD.MOV.U32 R13, RZ, RZ, R49 ;  /* 0x000000ffff0d7224 */ /* 0x000fe200078e0031 */
[----:B------:R-:W-:Y:S01]  /*ddb0*/  CS2R R26, SRZ ;  /* 0x00000000001a7805 */ /* 0x000fe2000001ff00 */
[----:B------:R-:W-:Y:S01]  /*ddc0*/  IMAD.MOV.U32 R14, RZ, RZ, R50 ;  /* 0x000000ffff0e7224 */ /* 0x000fe200078e0032 */
[----:B------:R-:W-:Y:S01]  /*ddd0*/  CS2R R28, SRZ ;  /* 0x00000000001c7805 */ /* 0x000fe2000001ff00 */
[----:B------:R-:W-:Y:S01]  /*dde0*/  IMAD.MOV.U32 R15, RZ, RZ, R55 ;  /* 0x000000ffff0f7224 */ /* 0x000fe200078e0037 */
        /* <DEDUP_REMOVED lines=9> */
[----:B-1----:R-:W-:-:S13]  /*de80*/  ISETP.NE.AND P1, PT, R0, 0x1, PT ;  /* 0x000000010000780c */ /* 0x002fda0003f25270 */
[----:B------:R-:W1:Y:S08]  /*de90*/  @P1 LDC R0, c[0x0][0x42c] ;  /* 0x00010b00ff001b82 */ /* 0x000e700000000800 */
[----:B------:R-:W2:Y:S01]  /*dea0*/  @P1 LDC R11, c[0x0][0x430] ;  /* 0x00010c00ff0b1b82 */ /* 0x000ea20000000800 */
[----:B-1----:R-:W-:-:S05]  /*deb0*/  @P1 IMAD.HI.U32 R0, R3, R0, RZ ;  /* 0x0000000003001227 */ /* 0x002fca00078e00ff */
[----:B--2---:R-:W-:-:S04]  /*dec0*/  @P1 SHF.R.U32.HI R3, RZ, R11, R0 ;  /* 0x0000000bff031219 */ /* 0x004fc80000011600 */
[----:B------:R-:W-:Y:S01]  /*ded0*/  SHF.R.S32.HI R21, RZ, 0x1f, R3 ;  /* 0x0000001fff157819 */ /* 0x000fe20000011403 */
[----:B------:R-:W-:Y:S06]  /*dee0*/  @P0 BRA `(.L_x_4225) ;  /* 0x0000000000a80947 */ /* 0x000fec0003800000 */
[C---:B------:R-:W-:Y:S01]  /*def0*/  IMAD R0, R225.reuse, R6, RZ ;  /* 0x00000006e1007224 */ /* 0x040fe200078e02ff */
[----:B------:R-:W-:Y:S01]  /*df00*/  ULDC.64 UR4, c[0x0][0x3c8] ;  /* 0x0000f20000047ab9 */ /* 0x000fe20000000a00 */
[----:B------:R-:W-:Y:S01]  /*df10*/  IMAD.MOV.U32 R8, RZ, RZ, R23 ;  /* 0x000000ffff087224 */ /* 0x000fe200078e0017 */
[----:B------:R-:W-:Y:S01]  /*df20*/  ULDC.64 UR6, c[0x0][0x3e0] ;  /* 0x0000f80000067ab9 */ /* 0x000fe20000000a00 */
[----:B------:R-:W-:Y:S01]  /*df30*/  IMAD.MOV.U32 R9, RZ, RZ, R58 ;  /* 0x000000ffff097224 */ /* 0x000fe200078e003a */
[----:B------:R-:W-:Y:S01]  /*df40*/  CS2R R36, SRZ ;  /* 0x0000000000247805 */ /* 0x000fe2000001ff00 */
[----:B------:R-:W-:Y:S01]  /*df50*/  IMAD R20, R225, R4, RZ ;  /* 0x00000004e1147224 */ /* 0x000fe200078e02ff */
[----:B------:R-:W-:Y:S01]  /*df60*/  CS2R R38, SRZ ;  /* 0x0000000000267805 */ /* 0x000fe2000001ff00 */
[----:B------:R-:W-:Y:S01]  /*df70*/  IMAD.WIDE.U32 R10, R22, R6, R8 ;  /* 0x00000006160a7225 */ /* 0x000fe200078e0008 */
[----:B------:R-:W-:Y:S02]  /*df80*/  CS2R R40, SRZ ;  /* 0x0000000000287805 */ /* 0x000fe4000001ff00 */
[----:B------:R-:W-:-:S02]  /*df90*/  CS2R R42, SRZ ;  /* 0x00000000002a7805 */ /* 0x000fc4000001ff00 */
[----:B------:R-:W-:Y:S01]  /*dfa0*/  CS2R R44, SRZ ;  /* 0x00000000002c7805 */ /* 0x000fe2000001ff00 */
[C---:B------:R-:W-:Y:S01]  /*dfb0*/  IMAD R25, R22.reuse, R7, R0 ;  /* 0x0000000716197224 */ /* 0x040fe200078e0200 */
[----:B------:R-:W-:Y:S01]  /*dfc0*/  IADD3 R52, P1, P2, R57, R52, R10 ;  /* 0x0000003439347210 */ /* 0x000fe20007a3e00a */
[C---:B------:R-:W-:Y:S01]  /*dfd0*/  IMAD.WIDE.U32 R8, R22.reuse, R4, R8 ;  /* 0x0000000416087225 */ /* 0x040fe200078e0008 */
[----:B------:R-:W-:Y:S02]  /*dfe0*/  CS2R R46, SRZ ;  /* 0x00000000002e7805 */ /* 0x000fe4000001ff00 */
[----:B------:R-:W-:Y:S02]  /*dff0*/  CS2R R28, SRZ ;  /* 0x00000000001c7805 */ /* 0x000fe4000001ff00 */
[----:B------:R-:W-:Y:S01]  /*e000*/  CS2R R30, SRZ ;  /* 0x00000000001e7805 */ /* 0x000fe2000001ff00 */
[----:B------:R-:W-:Y:S01]  /*e010*/  IMAD R27, R22, R5, R20 ;  /* 0x00000005161b7224 */ /* 0x000fe200078e0214 */
[----:B------:R-:W-:Y:S01]  /*e020*/  IADD3 R10, P3, P4, R59, R50, R8 ;  /* 0x000000323b0a7210 */ /* 0x000fe20007c7e008 */
[----:B------:R-:W-:Y:S01]  /*e030*/  IMAD.IADD R25, R11, 0x1, R25 ;  /* 0x000000010b197824 */ /* 0x000fe200078e0219 */
[----:B------:R-:W-:Y:S01]  /*e040*/  CS2R R32, SRZ ;  /* 0x0000000000207805 */ /* 0x000fe2000001ff00 */
[----:B------:R-:W-:Y:S01]  /*e050*/  IMAD.IADD R0, R9, 0x1, R27 ;  /* 0x0000000109007824 */ /* 0x000fe200078e021b */
[----:B------:R-:W-:-:S02]  /*e060*/  CS2R R26, SRZ ;  /* 0x00000000001a7805 */ /* 0x000fc4000001ff00 */
[----:B------:R-:W-:Y:S02]  /*e070*/  CS2R R34, SRZ ;  /* 0x0000000000227805 */ /* 0x000fe4000001ff00 */
[----:B------:R-:W-:Y:S02]  /*e080*/  IADD3.X R9, R54, R49, R25, P1, P2 ;  /* 0x0000003136097210 */ /* 0x000fe40000fe4419 */
[----:B------:R-:W-:Y:S02]  /*e090*/  CS2R R24, SRZ ;  /* 0x0000000000187805 */ /* 0x000fe4000001ff00 */
[----:B------:R-:W-:Y:S01]  /*e0a0*/  IADD3 R8, P1, R52, UR4, RZ ;  /* 0x0000000434087c10 */ /* 0x000fe2000ff3e0ff */
[----:B------:R-:W-:Y:S01]  /*e0b0*/  ULDC UR4, c[0x0][0x3d4] ;  /* 0x0000f50000047ab9 */ /* 0x000fe20000000800 */
[----:B------:R-:W-:Y:S02]  /*e0c0*/  IADD3.X R0, R56, R55, R0, P3, P4 ;  /* 0x0000003738007210 */ /* 0x000fe40001fe8400 */
[----:B------:R-:W-:-:S02]  /*e0d0*/  IADD3 R10, P2, R10, UR6, RZ ;  /* 0x000000060a0a7c10 */ /* 0x000fc4000ff5e0ff */
[----:B------:R-:W-:Y:S02]  /*e0e0*/  IADD3.X R9, R9, UR5, RZ, P1, !PT ;  /* 0x0000000509097c10 */ /* 0x000fe40008ffe4ff */
[----:B------:R-:W-:Y:S02]  /*e0f0*/  IADD3.X R11, R0, UR7, RZ, P2, !PT ;  /* 0x00000007000b7c10 */ /* 0x000fe400097fe4ff */
[----:B------:R-:W-:Y:S02]  /*e100*/  ISETP.GE.AND P1, PT, R23, UR4, PT ;  /* 0x0000000417007c0c */ /* 0x000fe4000bf26270 */
[----:B------:R-:W-:Y:S02]  /*e110*/  ISETP.GE.AND P2, PT, R213, UR4, PT ;  /* 0x00000004d5007c0c */ /* 0x000fe4000bf46270 */
[----:B------:R-:W-:-:S09]  /*e120*/  ISETP.GE.AND P3, PT, R214, UR4, PT ;  /* 0x00000004d6007c0c */ /* 0x000fd2000bf66270 */
[----:B------:R1:W5:Y:S04]  /*e130*/  @!P1 LDG.E.128 R36, desc[UR40][R8.64] ;  /* 0x0000002808249981 */ /* 0x000368000c1e1d00 */
[----:B------:R1:W5:Y:S04]  /*e140*/  @!P2 LDG.E.128 R40, desc[UR40][R8.64+0x20] ;  /* 0x000020280828a981 */ /* 0x000368000c1e1d00 */
[----:B------:R1:W5:Y:S04]  /*e150*/  @!P3 LDG.E.128 R44, desc[UR40][R8.64+0x40] ;  /* 0x00004028082cb981 */ /* 0x000368000c1e1d00 */
[----:B------:R1:W5:Y:S04]  /*e160*/  @!P1 LDG.E.128 R24, desc[UR40][R10.64] ;  /* 0x000000280a189981 */ /* 0x000368000c1e1d00 */
[----:B------:R1:W5:Y:S04]  /*e170*/  @!P2 LDG.E.128 R28, desc[UR40][R10.64+0x20] ;  /* 0x000020280a1ca981 */ /* 0x000368000c1e1d00 */
[----:B------:R1:W5:Y:S02]  /*e180*/  @!P3 LDG.E.128 R32, desc[UR40][R10.64+0x40] ;  /* 0x000040280a20b981 */ /* 0x000364000c1e1d00 */
.L_x_4225:
[----:B------:R-:W-:Y:S05]  /*e190*/  BSYNC B1 ;  /* 0x0000000000017941 */ /* 0x000fea0003800000 */
.L_x_4224:
        /* <DEDUP_REMOVED lines=14> */
.L_x_4507:
[----:B------:R-:W-:-:S03]  /*e280*/  UMOV UR4, 0xffffffff ;  /* 0xffffffff00047882 */ /* 0x000fc60000000000 */
[----:B------:R-:W-:Y:S05]  /*e290*/  BRA.DIV UR4, `(.L_x_4227) ;  /* 0x000001c604447947 */ /* 0x000fea000b800000 */
.L_x_4510:
[----:B------:R-:W-:-:S03]  /*e2a0*/  UMOV UR4, 0xffffffff ;  /* 0xffffffff00047882 */ /* 0x000fc60000000000 */
[----:B------:R-:W-:Y:S05]  /*e2b0*/  BRA.DIV UR4, `(.L_x_4228) ;  /* 0x000001c604647947 */ /* 0x000fea000b800000 */
.L_x_4513:
[----:B------:R-:W-:-:S03]  /*e2c0*/  UMOV UR4, 0xffffffff ;  /* 0xffffffff00047882 */ /* 0x000fc60000000000 */
[----:B------:R-:W-:Y:S05]  /*e2d0*/  BRA.DIV UR4, `(.L_x_4229) ;  /* 0x000001c604847947 */ /* 0x000fea000b800000 */
.L_x_4516:
        /* <DEDUP_REMOVED lines=8> */
.L_x_4517:
[----:B------:R-:W-:Y:S05]  /*e360*/  BSYNC B1 ;  /* 0x0000000000017941 */ /* 0x000fea0003800000 */
.L_x_4230:
[----:B------:R-:W-:Y:S05]  /*e370*/  @P0 BRA `(.L_x_4213) ;  /* 0x0000002c00d40947 */ /* 0x000fea0003800000 */
[----:B------:R-:W2:Y:S01]  /*e380*/  LDC R0, c[0x0][0x3d4] ;  /* 0x0000f500ff007b82 */ /* 0x000ea20000000800 */
[----:B------:R-:W-:Y:S01]  /*e390*/  BSSY B1, `(.L_x_4232) ;  /* 0x00000fb000017945 */ /* 0x000fe20003800000 */
[-C--:B--2---:R-:W-:Y:S02]  /*e3a0*/  ISETP.GE.AND P0, PT, R23, R0.reuse, PT ;  /* 0x000000001700720c */ /* 0x084fe40003f06270 */
[-C--:B------:R-:W-:Y:S02]  /*e3b0*/  ISETP.GE.AND P1, PT, R213, R0.reuse, PT ;  /* 0x00000000d500720c */ /* 0x080fe40003f26270 */
[----:B------:R-:W-:-:S09]  /*e3c0*/  ISETP.GE.AND P2, PT, R214, R0, PT ;  /* 0x00000000d600720c */ /* 0x000fd20003f46270 */
[----:B------:R-:W-:Y:S05]  /*e3d0*/  @P0 BRA `(.L_x_4233) ;  /* 0x0000000c00d80947 */ /* 0x000fea0003800000 */
[----:B-1---5:R-:W-:Y:S02]  /*e3e0*/  SHF.R.U32.HI R3, RZ, 0x8, R36 ;  /* 0x00000008ff037819 */ /* 0x022fe40000011624 */
[----:B------:R-:W-:Y:S02]  /*e3f0*/  LOP3.LUT R5, R36, 0xff, RZ, 0xc0, !PT ;  /* 0x000000ff24057812 */ /* 0x000fe400078ec0ff */
[----:B------:R-:W-:Y:S02]  /*e400*/  LOP3.LUT R4, R3, 0xff, RZ, 0xc0, !PT ;  /* 0x000000ff03047812 */ /* 0x000fe400078ec0ff */
[----:B------:R-:W-:Y:S02]  /*e410*/  LEA.HI R3, R0, R203, RZ, 0x1c ;  /* 0x000000cb00037211 */ /* 0x000fe400078fe0ff */
[----:B------:R-:W-:Y:S02]  /*e420*/  PRMT R13, R4, 0x7604, R5 ;  /* 0x00007604040d7816 */ /* 0x000fe40000000005 */
[----:B------:R-:W-:-:S02]  /*e430*/  SHF.R.U32.HI R8, RZ, 0x8, R38 ;  /* 0x00000008ff087819 */ /* 0x000fc40000011626 */
[----:B------:R-:W-:Y:S02]  /*e440*/  SHF.R.S32.HI R4, RZ, 0x1f, R3 ;  /* 0x0000001fff047819 */ /* 0x000fe40000011403 */
[----:B------:R-:W-:Y:S02]  /*e450*/  LOP3.LUT R9, R38, 0xff, RZ, 0xc0, !PT ;  /* 0x000000ff26097812 */ /* 0x000fe400078ec0ff */
[----:B------:R-:W-:Y:S02]  /*e460*/  LOP3.LUT R8, R8, 0xff, RZ, 0xc0, !PT ;  /* 0x000000ff08087812 */ /* 0x000fe400078ec0ff */
[----:B------:R-:W-:Y:S01]  /*e470*/  LEA.HI R5, R4, R3, RZ, 0x2 ;  /* 0x0000000304057211 */ /* 0x000fe200078f10ff */
[----:B------:R-:W-:Y:S01]  /*e480*/  IMAD.SHL.U32 R3, R3, 0x10, RZ ;  /* 0x0000001003037824 */ /* 0x000fe200078e00ff */
[----:B------:R-:W-:Y:S02]  /*e490*/  PRMT R21, R8, 0x7604, R9 ;  /* 0x0000760408157816 */ /* 0x000fe40000000009 */
[----:B------:R-:W-:Y:S01]  /*e4a0*/  SHF.R.U32.HI R8, RZ, 0x8, R24 ;  /* 0x00000008ff087819 */ /* 0x000fe20000011618 */
[----:B------:R-:W-:Y:S01]  /*e4b0*/  IMAD.SHL.U32 R5, R5, 0x800, RZ ;  /* 0x0000080005057824 */ /* 0x000fe200078e00ff */
[----:B------:R-:W-:-:S02]  /*e4c0*/  LOP3.LUT R4, R206, 0x30, R3, 0xf8, !PT ;  /* 0x00000030ce047812 */ /* 0x000fc400078ef803 */
[----:B------:R-:W-:Y:S02]  /*e4d0*/  SHF.R.U32.HI R6, RZ, 0x8, R37 ;  /* 0x00000008ff067819 */ /* 0x000fe40000011625 */
[----:B------:R-:W-:Y:S02]  /*e4e0*/  LOP3.LUT R9, R8, 0xff, RZ, 0xc0, !PT ;  /* 0x000000ff08097812 */ /* 0x000fe400078ec0ff */
[----:B------:R-:W-:Y:S02]  /*e4f0*/  LOP3.LUT R8, R4, R207, RZ, 0x3c, !PT ;  /* 0x000000cf04087212 */ /* 0x000fe400078e3cff */
[----:B------:R-:W-:Y:S02]  /*e500*/  LOP3.LUT R3, R5, 0xffffe000, RZ, 0xc0, !PT ;  /* 0xffffe00005037812 */ /* 0x000fe400078ec0ff */
[----:B------:R-:W-:Y:S02]  /*e510*/  LOP3.LUT R7, R37, 0xff, RZ, 0xc0, !PT ;  /* 0x000000ff25077812 */ /* 0x000fe400078ec0ff */
[----:B------:R-:W-:-:S02]  /*e520*/  LOP3.LUT R6, R6, 0xff, RZ, 0xc0, !PT ;  /* 0x000000ff06067812 */ /* 0x000fc400078ec0ff */
[----:B------:R-:W-:Y:S02]  /*e530*/  IADD3 R3, R8, R212, R3 ;  /* 0x000000d408037210 */ /* 0x000fe40007ffe003 */
[----:B------:R-:W-:Y:S02]  /*e540*/  PRMT R12, R6, 0x7604, R7 ;  /* 0x00007604060c7816 */ /* 0x000fe40000000007 */
[----:B------:R-:W-:Y:S01]  /*e550*/  SHF.R.U32.HI R6, RZ, 0x8, R39 ;  /* 0x00000008ff067819 */ /* 0x000fe20000011627 */
[----:B------:R-:W-:Y:S01]  /*e560*/  IMAD.IADD R3, R16, 0x1, R3 ;  /* 0x0000000110037824 */ /* 0x000fe200078e0203 */
[----:B------:R-:W-:Y:S02]  /*e570*/  LOP3.LUT R10, R24, 0xff, RZ, 0xc0, !PT ;  /* 0x000000ff180a7812 */ /* 0x000fe400078ec0ff */
[----:B------:R-:W-:Y:S02]  /*e580*/  LOP3.LUT R7, R39, 0xff, RZ, 0xc0, !PT ;  /* 0x000000ff27077812 */ /* 0x000fe400078ec0ff */
[----:B------:R-:W-:-:S02]  /*e590*/  LOP3.LUT R6, R6, 0xff, RZ, 0xc0, !PT ;  /* 0x000000ff06067812 */ /* 0x000fc400078ec0ff */
[----:B------:R-:W-:Y:S02]  /*e5a0*/  PRMT R53, R9, 0x7604, R10 ;  /* 0x0000760409357816 */ /* 0x000fe4000000000a */
[----:B------:R-:W1:Y:S01]  /*e5b0*/  LDS.128 R8, [R3+0x18400] ;  /* 0x0184000003087984 */ /* 0x000e620000000c00 */
[----:B------:R-:W-:Y:S02]  /*e5c0*/  PRMT R14, R6, 0x7604, R7 ;  /* 0x00007604060e7816 */ /* 0x000fe40000000007 */
[----:B------:R-:W-:Y:S01]  /*e5d0*/  SHF.R.U32.HI R15, RZ, 0x8, R25 ;  /* 0x00000008ff0f7819 */ /* 0x000fe20000011619 */
[----:B------:R-:W2:Y:S01]  /*e5e0*/  LDS.128 R4, [R229+0x18400] ;  /* 0x01840000e5047984 */ /* 0x000ea20000000c00 */
[----:B------:R-:W-:Y:S02]  /*e5f0*/  SHF.R.U32.HI R49, RZ, 0x8, R26 ;  /* 0x00000008ff317819 */ /* 0x000fe4000001161a */
        /* <DEDUP_REMOVED lines=8> */
[----:B------:R-:W-:Y:S01]  /*e680*/  SHF.R.U32.HI R49, RZ, 0x10, R39 ;  /* 0x00000010ff317819 */ /* 0x000fe20000011627 */
[----:B------:R-:W-:Y:S01]  /*e690*/  IMAD.U32 R55, R55, 0x10000, RZ ;  /* 0x0001000037377824 */ /* 0x000fe200078e00ff */
[--C-:B------:R-:W-:Y:S01]  /*e6a0*/  SHF.R.U32.HI R51, RZ, 0x8, R27.reuse ;  /* 0x00000008ff337819 */ /* 0x100fe2000001161b */
[----:B------:R-:W-:Y:S01]  /*e6b0*/  IMAD.U32 R15, R15, 0x10000, RZ ;  /* 0x000100000f0f7824 */ /* 0x000fe200078e00ff */
[----:B------:R-:W-:Y:S01]  /*e6c0*/  LOP3.LUT R52, R27, 0xff, RZ, 0xc0, !PT ;  /* 0x000000ff1b347812 */ /* 0x000fe200078ec0ff */
[----:B------:R-:W-:Y:S01]  /*e6d0*/  IMAD.U32 R49, R49, 0x10000, RZ ;  /* 0x0001000031317824 */ /* 0x000fe200078e00ff */
[----:B------:R-:W-:Y:S02]  /*e6e0*/  LOP3.LUT R51, R51, 0xff, RZ, 0xc0, !PT ;  /* 0x000000ff33337812 */ /* 0x000fe400078ec0ff */
[----:B------:R-:W-:Y:S02]  /*e6f0*/  SHF.R.U32.HI R59, RZ, 0x10, R27 ;  /* 0x00000010ff3b7819 */ /* 0x000fe4000001161b */
[----:B------:R-:W-:-:S02]  /*e700*/  LOP3.LUT R13, R13, 0xff0000, R36, 0xf8, !PT ;  /* 0x00ff00000d0d7812 */ /* 0x000fc400078ef824 */
[----:B------:R-:W-:Y:S01]  /*e710*/  PRMT R52, R51, 0x7604, R52 ;  /* 0x0000760433347816 */ /* 0x000fe20000000034 */
        /* <DEDUP_REMOVED lines=13> */
[----:B------:R-:W-:Y:S02]  /*e7f0*/  F2FP.F16.E4M3.UNPACK_B R51, R55 ;  /* 0x00000037ff33723e */ /* 0x000fe400020006ff */
[----:B-1----:R-:W-:Y:S02]  /*e800*/  F2FP.F16.E4M3.UNPACK_B R24, R9 ;  /* 0x00000009ff18723e */ /* 0x002fe400020006ff */
[----:B------:R-:W-:Y:S01]  /*e810*/  F2FP.F16.E4M3.UNPACK_B R38, R50 ;  /* 0x00000032ff26723e */ /* 0x000fe200020006ff */
[--C-:B------:R-:W-:Y:S01]  /*e820*/  HADD2.F32 R56, -RZ, R51.reuse.H0_H0 ;  /* 0x20000033ff387230 */ /* 0x100fe20000004100 */
[-C--:B--2---:R-:W-:Y:S02]  /*e830*/  F2FP.F16.E4M3.UNPACK_B R12, R5.reuse ;  /* 0x00000005ff0c723e */ /* 0x084fe400020006ff */
[----:B------:R-:W-:Y:S01]  /*e840*/  F2FP.F16.E4M3.UNPACK_B R13, R5.H1 ;  /* 0x00000005ff0d723e */ /* 0x000fe200030006ff */
[----:B------:R-:W-:Y:S01]  /*e850*/  HADD2.F32 R5, -RZ, R24.H0_H0 ;  /* 0x20000018ff057230 */ /* 0x000fe20000004100 */
[--C-:B------:R-:W-:Y:S01]  /*e860*/  LOP3.LUT R57, R57, 0xff0000, R26.reuse, 0xf8, !PT ;  /* 0x00ff000039397812 */ /* 0x100fe200078ef81a */
[----:B------:R-:W-:Y:S01]  /*e870*/  HADD2.F32 R39, -RZ, R38.H0_H0 ;  /* 0x20000026ff277230 */ /* 0x000fe20000004100 */
[-C--:B------:R-:W-:Y:S01]  /*e880*/  F2FP.F16.E4M3.UNPACK_B R14, R6.reuse ;  /* 0x00000006ff0e723e */ /* 0x080fe200020006ff */
[----:B------:R-:W-:Y:S01]  /*e890*/  HADD2.F32 R24, -RZ, R24.H1_H1 ;  /* 0x30000018ff187230 */ /* 0x000fe20000004100 */
[----:B------:R-:W-:Y:S01]  /*e8a0*/  F2FP.F16.E4M3.UNPACK_B R15, R6.H1 ;  /* 0x00000006ff0f723e */ /* 0x000fe200030006ff */
[----:B------:R-:W-:Y:S01]  /*e8b0*/  HADD2.F32 R6, -RZ, R12.H0_H0 ;  /* 0x2000000cff067230 */ /* 0x000fe20000004100 */
        /* <DEDUP_REMOVED lines=8> */
[----:B------:R-:W-:Y:S01]  /*e940*/  HADD2.F32 R57, -RZ, R51.H1_H1 ;  /* 0x30000033ff397230 */ /* 0x000fe20000004100 */
[----:B------:R-:W-:Y:S01]  /*e950*/  LOP3.LUT R60, R59, 0xff000000, R27, 0xf8, !PT ;  /* 0xff0000003b3c7812 */ /* 0x000fe200078ef81b */
[----:B------:R-:W-:Y:S01]  /*e960*/  HADD2.F32 R39, -RZ, R38.H1_H1 ;  /* 0x30000026ff277230 */ /* 0x000fe20000004100 */
[-C--:B------:R-:W-:Y:S01]  /*e970*/  F2FP.F16.E4M3.UNPACK_B R26, R10.reuse ;  /* 0x0000000aff1a723e */ /* 0x080fe200020006ff */
[----:B------:R-:W-:Y:S01]  /*e980*/  HADD2.F32 R59, -RZ, R55.H0_H0 ;  /* 0x20000037ff3b7230 */ /* 0x000fe20000004100 */
[----:B------:R-:W-:Y:S01]  /*e990*/  F2FP.F16.E4M3.UNPACK_B R27, R10.H1 ;  /* 0x0000000aff1b723e */ /* 0x000fe200030006ff */
[----:B------:R-:W-:-:S02]  /*e9a0*/  HADD2.F32 R10, -RZ, R25.H0_H0 ;  /* 0x20000019ff0a7230 */ /* 0x000fc40000004100 */
[C---:B------:R-:W-:Y:S01]  /*e9b0*/  FMUL.FTZ R61, R24.reuse, R57 ;  /* 0x00000039183d7220 */ /* 0x040fe20000410000 */
[----:B------:R-:W-:Y:S02]  /*e9c0*/  HADD2.F32 R12, -RZ, R12.H1_H1 ;  /* 0x3000000cff0c7230 */ /* 0x000fe40000004100 */
[----:B------:R-:W-:Y:S01]  /*e9d0*/  FMUL.FTZ R24, R24, R39 ;  /* 0x0000002718187220 */ /* 0x000fe20000410000 */
[----:B------:R-:W-:Y:S02]  /*e9e0*/  HADD2.F32 R51, -RZ, R50.H0_H0 ;  /* 0x20000032ff337230 */ /* 0x000fe40000004100 */
[----:B------:R-:W-:Y:S01]  /*e9f0*/  FMUL.FTZ R63, R10, R59 ;  /* 0x0000003b0a3f7220 */ /* 0x000fe20000410000 */
[----:B------:R-:W-:Y:S01]  /*ea00*/  HADD2.F32 R6, -RZ, R13.H0_H0 ;  /* 0x2000000dff067230 */ /* 0x000fe20000004100 */
[----:B------:R-:W-:Y:S01]  /*ea10*/  F2FP.F16.E4M3.UNPACK_B R36, R11 ;  /* 0x0000000bff24723e */ /* 0x000fe200020006ff */
[----:B------:R-:W-:Y:S01]  /*ea20*/  FFMA.FTZ R56, R12, R39, -R61 ;  /* 0x000000270c387223 */ /* 0x000fe2000001083d */
[----:B------:R-:W-:Y:S01]  /*ea30*/  FMUL.FTZ R10, R10, R51 ;  /* 0x000000330a0a7220 */ /* 0x000fe20000410000 */
[----:B------:R-:W-:Y:S01]  /*ea40*/  FFMA.FTZ R62, R12, R57, R24 ;  /* 0x000000390c3e7223 */ /* 0x000fe20000010018 */
[-C--:B------:R-:W-:Y:S01]  /*ea50*/  F2FP.F16.E4M3.UNPACK_B R38, R60.reuse ;  /* 0x0000003cff26723e */ /* 0x080fe200020006ff */
        /* <DEDUP_REMOVED lines=25> */
[----:B------:R-:W-:Y:S01]  /*ebf0*/  HADD2.F32 R39, -RZ, R38.H1_H1 ;  /* 0x30000026ff277230 */ /* 0x000fe20000004100 */
[-C--:B------:R-:W-:Y:S01]  /*ec00*/  F2FP.F16.E4M3.UNPACK_B R11, R8.reuse ;  /* 0x00000008ff0b723e */ /* 0x080fe200020006ff */
[----:B------:R-:W-:Y:S01]  /*ec10*/  HADD2.F32 R13, -RZ, R12.H1_H1 ;  /* 0x3000000cff0d7230 */ /* 0x000fe20000004100 */
[----:B------:R-:W-:Y:S01]  /*ec20*/  F2FP.F16.E4M3.UNPACK_B R8, R8.H1 ;  /* 0x00000008ff08723e */ /* 0x000fe200030006ff */
[----:B------:R-:W-:Y:S02]  /*ec30*/  HADD2.F32 R51, -RZ, R60.H0_H0 ;  /* 0x2000003cff337230 */ /* 0x000fe40000004100 */
[----:B------:R-:W-:Y:S01]  /*ec40*/  FMUL.FTZ R61, R36, R39 ;  /* 0x00000027243d7220 */ /* 0x000fe20000410000 */
[----:B------:R-:W-:-:S02]  /*ec50*/  HADD2.F32 R10, -RZ, R37.H0_H0 ;  /* 0x20000025ff0a7230 */ /* 0x000fc40000004100 */
[----:B------:R-:W-:Y:S01]  /*ec60*/  FMUL.FTZ R36, R36, R13 ;  /* 0x0000000d24247220 */ /* 0x000fe20000410000 */
[----:B------:R-:W-:Y:S01]  /*ec70*/  HADD2.F32 R25, -RZ, R53.H0_H0 ;  /* 0x20000035ff197230 */ /* 0x000fe20000004100 */
[----:B------:R-:W-:Y:S01]  /*ec80*/  F2FP.F16.E4M3.UNPACK_B R24, R54.H1 ;  /* 0x00000036ff18723e */ /* 0x000fe200030006ff */
[----:B------:R-:W-:Y:S02]  /*ec90*/  HADD2.F32 R20, -RZ, R20.H1_H1 ;  /* 0x30000014ff147230 */ /* 0x000fe40000004100 */
[C---:B------:R-:W-:Y:S01]  /*eca0*/  FMUL.FTZ R65, R10.reuse, R51 ;  /* 0x000000330a417220 */ /* 0x040fe20000410000 */
[----:B------:R-:W-:Y:S02]  /*ecb0*/  HADD2.F32 R6, -RZ, R21.H0_H0 ;  /* 0x20000015ff067230 */ /* 0x000fe40000004100 */
[----:B------:R-:W-:Y:S01]  /*ecc0*/  FMUL.FTZ R10, R10, R25 ;  /* 0x000000190a0a7220 */ /* 0x000fe20000410000 */
[----:B------:R-:W-:Y:S01]  /*ecd0*/  F2FP.F16.E4M3.UNPACK_B R12, R49.H1 ;  /* 0x00000031ff0c723e */ /* 0x000fe200030006ff */
[C---:B------:R-:W-:Y:S01]  /*ece0*/  FFMA.FTZ R66, R20.reuse, R13, -R61 ;  /* 0x0000000d14427223 */ /* 0x040fe2000001083d */
[----:B------:R-:W-:Y:S01]  /*ecf0*/  FFMA.FTZ R68, R20, R39, R36 ;  /* 0x0000002714447223 */ /* 0x000fe20000010024 */
[-C--:B------:R-:W-:Y:S01]  /*ed00*/  F2FP.F16.E4M3.UNPACK_B R7, R4.reuse ;  /* 0x00000004ff07723e */ /* 0x080fe200020006ff */
[C---:B------:R-:W-:Y:S01]  /*ed10*/  FFMA.FTZ R65, R6.reuse, R25, -R65 ;  /* 0x0000001906417223 */ /* 0x040fe20000010841 */
[----:B------:R-:W-:Y:S01]  /*ed20*/  FFMA.FTZ R61, R6, R51, R10 ;  /* 0x00000033063d7223 */ /* 0x000fe2000001000a */
[----:B------:R-:W-:Y:S01]  /*ed30*/  HADD2.F32 R20, -RZ, R53.H1_H1 ;  /* 0x30000035ff147230 */ /* 0x000fe20000004100 */
[----:B------:R-:W-:Y:S01]  /*ed40*/  F2FP.F16.E4M3.UNPACK_B R4, R4.H1 ;  /* 0x00000004ff04723e */ /* 0x000fe200030006ff */
[----:B------:R-:W-:Y:S01]  /*ed50*/  HADD2.F32 R60, -RZ, R60.H1_H1 ;  /* 0x3000003cff3c7230 */ /* 0x000fe20000004100 */
[----:B------:R-:W-:Y:S01]  /*ed60*/  F2FP.F16.E4M3.UNPACK_B R54, R54 ;  /* 0x00000036ff36723e */ /* 0x000fe200020006ff */
[----:B------:R-:W-:Y:S01]  /*ed70*/  HADD2.F32 R37, -RZ, R37.H1_H1 ;  /* 0x30000025ff257230 */ /* 0x000fe20000004100 */
[----:B------:R-:W-:Y:S01]  /*ed80*/  F2FP.F16.E4M3.UNPACK_B R49, R49 ;  /* 0x00000031ff31723e */ /* 0x000fe200020006ff */
[----:B------:R-:W-:Y:S01]  /*ed90*/  HADD2.F32 R25, -RZ, R24.H0_H0 ;  /* 0x20000018ff197230 */ /* 0x000fe20000004100 */
[----:B------:R-:W-:Y:S01]  /*eda0*/  F2FP.SATFINITE.E4M3.F32.PACK_AB_MERGE_C R63, R64, R63, RZ ;  /* 0x0000003f403f723e */ /* 0x000fe200048070ff */
        /* <DEDUP_REMOVED lines=10> */
[----:B------:R-:W-:Y:S02]  /*ee50*/  HADD2.F32 R4, -RZ, R4.H1_H1 ;  /* 0x30000004ff047230 */ /* 0x000fe40000004100 */
[C---:B------:R-:W-:Y:S01]  /*ee60*/  FFMA.FTZ R36, R6.reuse, R25, R10 ;  /* 0x0000001906247223 */ /* 0x040fe2000001000a */
[----:B------:R-:W-:Y:S02]  /*ee70*/  HADD2.F32 R25, -RZ, R24.H1_H1 ;  /* 0x30000018ff197230 */ /* 0x000fe40000004100 */
[----:B------:R-:W-:Y:S01]  /*ee80*/  FFMA.FTZ R20, R6, R13, -R37 ;  /* 0x0000000d06147223 */ /* 0x000fe20000010825 */
[----:B------:R-:W-:Y:S02]  /*ee90*/  HADD2.F32 R13, -RZ, R12.H1_H1 ;  /* 0x3000000cff0d7230 */ /* 0x000fe40000004100 */
[----:B------:R-:W-:Y:S01]  /*eea0*/  FFMA.FTZ R60, R21, R60, R39 ;  /* 0x0000003c153c7223 */ /* 0x000fe20000010027 */
        /* <DEDUP_REMOVED lines=16> */
[----:B------:R-:W-:Y:S01]  /*efb0*/  F2FP.F16.E4M3.UNPACK_B R10, R58.H1 ;  /* 0x0000003aff0a723e */ /* 0x000fe200030006ff */
[C---:B------:R-:W-:Y:S01]  /*efc0*/  FMUL.FTZ R8, R11.reuse, R54 ;  /* 0x000000360b087220 */ /* 0x040fe20000410000 */
[----:B------:R-:W-:Y:S01]  /*efd0*/  F2FP.F16.E4M3.UNPACK_B R4, R52.H1 ;  /* 0x00000034ff04723e */ /* 0x000fe200030006ff */
[----:B------:R-:W-:Y:S01]  /*efe0*/  FMUL.FTZ R13, R11, R6 ;  /* 0x000000060b0d7220 */ /* 0x000fe20000410000 */
[----:B------:R-:W-:Y:S01]  /*eff0*/  F2FP.F16.E4M3.UNPACK_B R52, R52 ;  /* 0x00000034ff34723e */ /* 0x000fe200020006ff */
[----:B------:R-:W-:Y:S01]  /*f000*/  FFMA.FTZ R12, R7, R6, -R8 ;  /* 0x00000006070c7223 */ /* 0x000fe20000010808 */
[----:B------:R-:W-:-:S02]  /*f010*/  HADD2.F32 R11, -RZ, R10.H0_H0 ;  /* 0x2000000aff0b7230 */ /* 0x000fc40000004100 */
[----:B------:R-:W-:Y:S01]  /*f020*/  FFMA.FTZ R54, R7, R54, R13 ;  /* 0x0000003607367223 */ /* 0x000fe2000001000d */
[--C-:B------:R-:W-:Y:S01]  /*f030*/  HADD2.F32 R6, -RZ, R27.reuse.H0_H0 ;  /* 0x2000001bff067230 */ /* 0x100fe20000004100 */
[----:B------:R-:W-:Y:S01]  /*f040*/  F2FP.F16.E4M3.UNPACK_B R58, R58 ;  /* 0x0000003aff3a723e */ /* 0x000fe200020006ff */
[----:B------:R-:W-:Y:S01]  /*f050*/  HADD2.F32 R7, -RZ, R4.H0_H0 ;  /* 0x20000004ff077230 */ /* 0x000fe20000004100 */
[----:B------:R-:W-:Y:S01]  /*f060*/  F2FP.SATFINITE.E4M3.F32.PACK_AB_MERGE_C R50, R50, R59, RZ ;  /* 0x0000003b3232723e */ /* 0x000fe200048070ff */
[----:B------:R-:W-:Y:S02]  /*f070*/  HADD2.F32 R10, -RZ, R10.H1_H1 ;  /* 0x3000000aff0a7230 */ /* 0x000fe40000004100 */
[C---:B------:R-:W-:Y:S01]  /*f080*/  FMUL.FTZ R13, R6.reuse, R11 ;  /* 0x0000000b060d7220 */ /* 0x040fe20000410000 */
[----:B------:R-:W-:Y:S02]  /*f090*/  HADD2.F32 R27, -RZ, R27.H1_H1 ;  /* 0x3000001bff1b7230 */ /* 0x000fe40000004100 */
[----:B------:R-:W-:Y:S01]  /*f0a0*/  FMUL.FTZ R21, R6, R7 ;  /* 0x0000000706157220 */ /* 0x000fe20000410000 */
[----:B------:R-:W-:Y:S01]  /*f0b0*/  HADD2.F32 R8, -RZ, R4.H1_H1 ;  /* 0x30000004ff087230 */ /* 0x000fe20000004100 */
[----:B------:R-:W-:Y:S01]  /*f0c0*/  F2FP.SATFINITE.E4M3.F32.PACK_AB_MERGE_C R5, R56, R5, R63 ;  /* 0x000000053805723e */ /* 0x000fe2000480703f */
[----:B------:R-:W-:-:S02]  /*f0d0*/  HADD2.F32 R4, -RZ, R15.H0_H0 ;  /* 0x2000000fff047230 */ /* 0x000fc40000004100 */
[C---:B------:R-:W-:Y:S01]  /*f0e0*/  FMUL.FTZ R6, R27.reuse, R10 ;  /* 0x0000000a1b067220 */ /* 0x040fe20000410000 */
[----:B------:R-:W-:Y:S02]  /*f0f0*/  HADD2.F32 R15, -RZ, R15.H1_H1 ;  /* 0x3000000fff0f7230 */ /* 0x000fe40000004100 */
[-C--:B------:R-:W-:Y:S01]  /*f100*/  FMUL.FTZ R27, R27, R8.reuse ;  /* 0x000000081b1b7220 */ /* 0x080fe20000410000 */
[----:B------:R-:W-:Y:S01]  /*f110*/  F2FP.SATFINITE.E4M3.F32.PACK_AB_MERGE_C R9, R62, R9, R50 ;  /* 0x000000093e09723e */ /* 0x000fe20004807032 */
[C---:B------:R-:W-:Y:S01]  /*f120*/  FFMA.FTZ R24, R4.reuse, R7, -R13 ;  /* 0x0000000704187223 */ /* 0x040fe2000001080d */
[----:B------:R-:W-:Y:S01]  /*f130*/  FFMA.FTZ R38, R4, R11, R21 ;  /* 0x0000000b04267223 */ /* 0x000fe20000010015 */
[C---:B------:R-:W-:Y:S01]  /*f140*/  FFMA.FTZ R49, R15.reuse, R8, -R6 ;  /* 0x000000080f317223 */ /* 0x040fe20000010806 */
[----:B------:R-:W-:Y:S01]  /*f150*/  FFMA.FTZ R53, R15, R10, R27 ;  /* 0x0000000a0f357223 */ /* 0x000fe2000001001b */
[----:B------:R-:W-:Y:S02]  /*f160*/  HADD2.F32 R6, -RZ, R26.H0_H0 ;  /* 0x2000001aff067230 */ /* 0x000fe40000004100 */
[----:B------:R-:W-:Y:S01]  /*f170*/  HADD2.F32 R7, -RZ, R52.H0_H0 ;  /* 0x20000034ff077230 */ /* 0x000fe20000004100 */
[----:B------:R-:W-:Y:S01]  /*f180*/  F2FP.SATFINITE.E4M3.F32.PACK_AB_MERGE_C R24, R49, R24, RZ ;  /* 0x000000183118723e */ /* 0x000fe200048070ff */
[--C-:B------:R-:W-:Y:S01]  /*f190*/  HADD2.F32 R13, -RZ, R58.reuse.H0_H0 ;  /* 0x2000003aff0d7230 */ /* 0x100fe20000004100 */
[----:B------:R-:W-:Y:S01]  /*f1a0*/  F2FP.SATFINITE.E4M3.F32.PACK_AB_MERGE_C R38, R53, R38, RZ ;  /* 0x000000263526723e */ /* 0x000fe200048070ff */
[----:B------:R-:W-:-:S02]  /*f1b0*/  HADD2.F32 R15, -RZ, R58.H1_H1 ;  /* 0x3000003aff0f7230 */ /* 0x000fc40000004100 */
[C---:B------:R-:W-:Y:S01]  /*f1c0*/  FMUL.FTZ R8, R6.reuse, R7 ;  /* 0x0000000706087220 */ /* 0x040fe20000410000 */
[----:B------:R-:W-:Y:S02]  /*f1d0*/  HADD2.F32 R26, -RZ, R26.H1_H1 ;  /* 0x3000001aff1a7230 */ /* 0x000fe40000004100 */
[----:B------:R-:W-:Y:S01]  /*f1e0*/  FMUL.FTZ R21, R6, R13 ;  /* 0x0000000d06157220 */ /* 0x000fe20000410000 */
[----:B------:R-:W-:Y:S02]  /*f1f0*/  HADD2.F32 R11, -RZ, R52.H1_H1 ;  /* 0x30000034ff0b7230 */ /* 0x000fe40000004100 */
        /* <DEDUP_REMOVED lines=20> */
.L_x_4233:
[----:B------:R-:W-:Y:S05]  /*f340*/  BSYNC B1 ;  /* 0x0000000000017941 */ /* 0x000fea0003800000 */
.L_x_4232:
[----:B------:R-:W-:Y:S04]  /*f350*/  BSSY B1, `(.L_x_4234) ;  /* 0x0000100000017945 */ /* 0x000fe80003800000 */
[----:B------:R-:W-:Y:S05]  /*f360*/  @P1 BRA `(.L_x_4235) ;  /* 0x0000000c00f81947 */ /* 0x000fea0003800000 */
[----:B-12--5:R-:W-:Y:S02]  /*f370*/  SHF.R.U32.HI R3, RZ, 0x8, R40 ;  /* 0x00000008ff037819 */ /* 0x026fe40000011628 */
[----:B------:R-:W-:Y:S02]  /*f380*/  LOP3.LUT R4, R40, 0xff, RZ, 0xc0, !PT ;  /* 0x000000ff28047812 */ /* 0x000fe400078ec0ff */
        /* <DEDUP_REMOVED lines=10> */
[----:B------:R-:W-:Y:S02]  /*f430*/  LOP3.LUT R4, R206, 0x30, R3, 0xf8, !PT ;  /* 0x00000030ce047812 */ /* 0x000fe400078ef803 */
[----:B------:R-:W-:-:S02]  /*f440*/  LOP3.LUT R8, R43, 0xff, RZ, 0xc0, !PT ;  /* 0x000000ff2b087812 */ /* 0x000fc400078ec0ff */
[----:B------:R-:W-:Y:S02]  /*f450*/  LOP3.LUT R9, R28, 0xff, RZ, 0xc0, !PT ;  /* 0x000000ff1c097812 */ /* 0x000fe400078ec0ff */
[----:B------:R-:W-:Y:S02]  /*f460*/  LOP3.LUT R3, R11, 0xff, RZ, 0xc0, !PT ;  /* 0x000000ff0b037812 */ /* 0x000fe400078ec0ff */
[----:B------:R-:W-:Y:S02]  /*f470*/  LOP3.LUT R10, R10, 0xff, RZ, 0xc0, !PT ;  /* 0x000000ff0a0a7812 */ /* 0x000fe400078ec0ff */
[----:B------:R-:W-:Y:S02]  /*f480*/  LOP3.LUT R4, R4, R207, RZ, 0x3c, !PT ;  /* 0x000000cf04047212 */ /* 0x000fe400078e3cff */
[----:B------:R-:W-:Y:S02]  /*f490*/  LOP3.LUT R5, R5, 0xffffe000, RZ, 0xc0, !PT ;  /* 0xffffe00005057812 */ /* 0x000fe400078ec0ff */
[----:B------:R-:W-:-:S02]  /*f4a0*/  LOP3.LUT R6, R41, 0xff, RZ, 0xc0, !PT ;  /* 0x000000ff29067812 */ /* 0x000fc400078ec0ff */
[----:B------:R-:W-:Y:S02]  /*f4b0*/  LOP3.LUT R7, R7, 0xff, RZ, 0xc0, !PT ;  /* 0x000000ff07077812 */ /* 0x000fe400078ec0ff */
[----:B------:R-:W-:Y:S02]  /*f4c0*/  PRMT R25, R3, 0x7604, R8 ;  /* 0x0000760403197816 */ /* 0x000fe40000000008 */
[----:B------:R-:W-:Y:S02]  /*f4d0*/  PRMT R27, R10, 0x7604, R9 ;  /* 0x000076040a1b7816 */ /* 0x000fe40000000009 */
[----:B------:R-:W-:Y:S02]  /*f4e0*/  IADD3 R3, R4, R212, R5 ;  /* 0x000000d404037210 */ /* 0x000fe40007ffe005 */
[----:B------:R-:W-:Y:S02]  /*f4f0*/  SHF.R.U32.HI R9, RZ, 0x8, R29 ;  /* 0x00000008ff097819 */ /* 0x000fe4000001161d */
[----:B------:R-:W-:Y:S01]  /*f500*/  SHF.R.U32.HI R11, RZ, 0x8, R30 ;  /* 0x00000008ff0b7819 */ /* 0x000fe2000001161e */
[----:B------:R-:W-:Y:S01]  /*f510*/  IMAD.IADD R3, R16, 0x1, R3 ;  /* 0x0000000110037824 */ /* 0x000fe200078e0203 */
[----:B------:R-:W-:-:S02]  /*f520*/  PRMT R15, R7, 0x7604, R6 ;  /* 0x00007604070f7816 */ /* 0x000fc40000000006 */
[----:B------:R-:W-:Y:S02]  /*f530*/  SHF.R.U32.HI R7, RZ, 0x8, R42 ;  /* 0x00000008ff077819 */ /* 0x000fe4000001162a */
[----:B------:R-:W-:Y:S02]  /*f540*/  LOP3.LUT R8, R29, 0xff, RZ, 0xc0, !PT ;  /* 0x000000ff1d087812 */ /* 0x000fe400078ec0ff */
[----:B------:R-:W-:Y:S02]  /*f550*/  LOP3.LUT R10, R30, 0xff, RZ, 0xc0, !PT ;  /* 0x000000ff1e0a7812 */ /* 0x000fe400078ec0ff */
[----:B------:R-:W-:Y:S02]  /*f560*/  LOP3.LUT R9, R9, 0xff, RZ, 0xc0, !PT ;  /* 0x000000ff09097812 */ /* 0x000fe400078ec0ff */
[----:B------:R-:W-:Y:S02]  /*f570*/  LOP3.LUT R11, R11, 0xff, RZ, 0xc0, !PT ;  /* 0x000000ff0b0b7812 */ /* 0x000fe400078ec0ff */
[----:B------:R-:W-:-:S02]  /*f580*/  LOP3.LUT R6, R42, 0xff, RZ, 0xc0, !PT ;  /* 0x000000ff2a067812 */ /* 0x000fc400078ec0ff */
[----:B------:R-:W-:Y:S02]  /*f590*/  LOP3.LUT R7, R7, 0xff, RZ, 0xc0, !PT ;  /* 0x000000ff07077812 */ /* 0x000fe400078ec0ff */
[----:B------:R-:W-:Y:S02]  /*f5a0*/  PRMT R37, R9, 0x7604, R8 ;  /* 0x0000760409257816 */ /* 0x000fe40000000008 */
[----:B------:R-:W-:Y:S02]  /*f5b0*/  PRMT R49, R11, 0x7604, R10 ;  /* 0x000076040b317816 */ /* 0x000fe4000000000a */
[----:B------:R-:W1:Y:S01]  /*f5c0*/  LDS.128 R8, [R3+0x18400] ;  /* 0x0184000003087984 */ /* 0x000e620000000c00 */
[----:B------:R-:W-:Y:S02]  /*f5d0*/  PRMT R21, R7, 0x7604, R6 ;  /* 0x0000760407157816 */ /* 0x000fe40000000006 */
[----:B------:R-:W-:Y:S01]  /*f5e0*/  SHF.R.U32.HI R39, RZ, 0x8, R31 ;  /* 0x00000008ff277819 */ /* 0x000fe2000001161f */
[----:B------:R-:W2:Y:S01]  /*f5f0*/  LDS.128 R4, [R228+0x18400] ;  /* 0x01840000e4047984 */ /* 0x000ea20000000c00 */
[----:B------:R-:W-:-:S02]  /*f600*/  LOP3.LUT R12, R31, 0xff, RZ, 0xc0, !PT ;  /* 0x000000ff1f0c7812 */ /* 0x000fc400078ec0ff */
[----:B------:R-:W-:Y:S02]  /*f610*/  LOP3.LUT R39, R39, 0xff, RZ, 0xc0, !PT ;  /* 0x000000ff27277812 */ /* 0x000fe400078ec0ff */
[----:B------:R-:W-:Y:S02]  /*f620*/  SHF.R.U32.HI R14, RZ, 0x10, R41 ;  /* 0x00000010ff0e7819 */ /* 0x000fe40000011629 */
[----:B------:R-:W-:Y:S02]  /*f630*/  PRMT R51, R39, 0x7604, R12 ;  /* 0x0000760427337816 */ /* 0x000fe4000000000c */
[----:B------:R-:W-:Y:S02]  /*f640*/  SHF.R.U32.HI R12, RZ, 0x10, R40 ;  /* 0x00000010ff0c7819 */ /* 0x000fe40000011628 */
[----:B------:R-:W-:Y:S02]  /*f650*/  SHF.R.U32.HI R20, RZ, 0x10, R42 ;  /* 0x00000010ff147819 */ /* 0x000fe4000001162a */
[----:B------:R-:W-:-:S02]  /*f660*/  LOP3.LUT R14, R14, 0xff, RZ, 0xc0, !PT ;  /* 0x000000ff0e0e7812 */ /* 0x000fc400078ec0ff */
[----:B------:R-:W-:Y:S02]  /*f670*/  LOP3.LUT R12, R12, 0xff, RZ, 0xc0, !PT ;  /* 0x000000ff0c0c7812 */ /* 0x000fe400078ec0ff */
[----:B------:R-:W-:Y:S02]  /*f680*/  LOP3.LUT R20, R20, 0xff, RZ, 0xc0, !PT ;  /* 0x000000ff14147812 */ /* 0x000fe400078ec0ff */
[----:B------:R-:W-:Y:S02]  /*f690*/  SHF.R.U32.HI R24, RZ, 0x10, R43 ;  /* 0x00000010ff187819 */ /* 0x000fe4000001162b */
[----:B------:R-:W-:Y:S02]  /*f6a0*/  PRMT R15, R14, 0x7054, R15 ;  /* 0x000070540e0f7816 */ /* 0x000fe4000000000f */
[----:B------:R-:W-:Y:S02]  /*f6b0*/  SHF.R.U32.HI R14, RZ, 0x10, R29 ;  /* 0x00000010ff0e7819 */ /* 0x000fe4000001161d */
[----:B------:R-:W-:-:S02]  /*f6c0*/  PRMT R13, R12, 0x7054, R13 ;  /* 0x000070540c0d7816 */ /* 0x000fc4000000000d */
[----:B------:R-:W-:Y:S02]  /*f6d0*/  PRMT R21, R20, 0x7054, R21 ;  /* 0x0000705414157816 */ /* 0x000fe40000000015 */
[----:B------:R-:W-:Y:S02]  /*f6e0*/  SHF.R.U32.HI R12, RZ, 0x10, R28 ;  /* 0x00000010ff0c7819 */ /* 0x000fe4000001161c */
[----:B------:R-:W-:Y:S02]  /*f6f0*/  LOP3.LUT R24, R24, 0xff, RZ, 0xc0, !PT ;  /* 0x000000ff18187812 */ /* 0x000fe400078ec0ff */
[----:B------:R-:W-:Y:S02]  /*f700*/  SHF.R.U32.HI R20, RZ, 0x10, R30 ;  /* 0x00000010ff147819 */ /* 0x000fe4000001161e */
[----:B------:R-:W-:Y:S02]  /*f710*/  LOP3.LUT R14, R14, 0xff, RZ, 0xc0, !PT ;  /* 0x000000ff0e0e7812 */ /* 0x000fe400078ec0ff */
[----:B------:R-:W-:-:S02]  /*f720*/  LOP3.LUT R12, R12, 0xff, RZ, 0xc0, !PT ;  /* 0x000000ff0c0c7812 */ /* 0x000fc400078ec0ff */
[----:B------:R-:W-:Y:S02]  /*f730*/  PRMT R25, R24, 0x7054, R25 ;  /* 0x0000705418197816 */ /* 0x000fe40000000019 */
[----:B------:R-:W-:Y:S02]  /*f740*/  LOP3.LUT R20, R20, 0xff, RZ, 0xc0, !PT ;  /* 0x000000ff14147812 */ /* 0x000fe400078ec0ff */
[----:B------:R-:W-:Y:S02]  /*f750*/  SHF.R.U32.HI R24, RZ, 0x10, R31 ;  /* 0x00000010ff187819 */ /* 0x000fe4000001161f */
[----:B------:R-:W-:Y:S02]  /*f760*/  PRMT R39, R14, 0x7054, R37 ;  /* 0x000070540e277816 */ /* 0x000fe40000000025 */
[----:B------:R-:W-:Y:S02]  /*f770*/  PRMT R27, R12, 0x7054, R27 ;  /* 0x000070540c1b7816 */ /* 0x000fe4000000001b */
[----:B------:R-:W-:-:S02]  /*f780*/  LOP3.LUT R36, R13, 0xff000000, R40, 0xf8, !PT ;  /* 0xff0000000d247812 */ /* 0x000fc400078ef828 */
[----:B------:R-:W-:Y:S02]  /*f790*/  PRMT R49, R20, 0x7054, R49 ;  /* 0x0000705414317816 */ /* 0x000fe40000000031 */
[----:B------:R-:W-:Y:S02]  /*f7a0*/  LOP3.LUT R40, R15, 0xff000000, R41, 0xf8, !PT ;  /* 0xff0000000f287812 */ /* 0x000fe400078ef829 */
[----:B------:R-:W-:Y:S02]  /*f7b0*/  LOP3.LUT R24, R24, 0xff, RZ, 0xc0, !PT ;  /* 0x000000ff18187812 */ /* 0x000fe400078ec0ff */
[----:B------:R-:W-:Y:S02]  /*f7c0*/  LOP3.LUT R39, R39, 0xff000000, R29, 0xf8, !PT ;  /* 0xff00000027277812 */ /* 0x000fe400078ef81d */
[----:B------:R-:W-:Y:S02]  /*f7d0*/  LOP3.LUT R37, R21, 0xff000000, R42, 0xf8, !PT ;  /* 0xff00000015257812 */ /* 0x000fe400078ef82a */
[----:B------:R-:W-:-:S02]  /*f7e0*/  LOP3.LUT R38, R27, 0xff000000, R28, 0xf8, !PT ;  /* 0xff0000001b267812 */ /* 0x000fc400078ef81c */
[----:B------:R-:W-:Y:S02]  /*f7f0*/  LOP3.LUT R49, R49, 0xff000000, R30, 0xf8, !PT ;  /* 0xff00000031317812 */ /* 0x000fe400078ef81e */
[----:B------:R-:W-:Y:S02]  /*f800*/  F2FP.F16.E4M3.UNPACK_B R28, R40 ;  /* 0x00000028ff1c723e */ /* 0x000fe400020006ff */
[----:B-1----:R-:W-:Y:S02]  /*f810*/  F2FP.F16.E4M3.UNPACK_B R21, R9 ;  /* 0x00000009ff15723e */ /* 0x002fe400020006ff */
[----:B------:R-:W-:Y:S01]  /*f820*/  PRMT R51, R24, 0x7054, R51 ;  /* 0x0000705418337816 */ /* 0x000fe20000000033 */
[--C-:B------:R-:W-:Y:S01]  /*f830*/  HADD2.F32 R29, -RZ, R28.reuse.H0_H0 ;  /* 0x2000001cff1d7230 */ /* 0x100fe20000004100 */
[----:B------:R-:W-:Y:S01]  /*f840*/  F2FP.F16.E4M3.UNPACK_B R30, R39 ;  /* 0x00000027ff1e723e */ /* 0x000fe200020006ff */
[----:B------:R-:W-:Y:S01]  /*f850*/  HADD2.F32 R28, -RZ, R28.H1_H1 ;  /* 0x3000001cff1c7230 */ /* 0x000fe20000004100 */
[----:B------:R-:W-:Y:S01]  /*f860*/  LOP3.LUT R42, R25, 0xff000000, R43, 0xf8, !PT ;  /* 0xff000000192a7812 */ /* 0x000fe200078ef82b */
[--C-:B------:R-:W-:Y:S01]  /*f870*/  HADD2.F32 R25, -RZ, R21.reuse.H0_H0 ;  /* 0x20000015ff197230 */ /* 0x100fe20000004100 */
[----:B--2---:R-:W-:Y:S01]  /*f880*/  F2FP.F16.E4M3.UNPACK_B R12, R5 ;  /* 0x00000005ff0c723e */ /* 0x004fe200020006ff */
[----:B------:R-:W-:Y:S01]  /*f890*/  HADD2.F32 R21, -RZ, R21.H1_H1 ;  /* 0x30000015ff157230 */ /* 0x000fe20000004100 */
[----:B------:R-:W-:Y:S01]  /*f8a0*/  LOP3.LUT R51, R51, 0xff000000, R31, 0xf8, !PT ;  /* 0xff00000033337812 */ /* 0x000fe200078ef81f */
[--C-:B------:R-:W-:Y:S01]  /*f8b0*/  HADD2.F32 R31, -RZ, R30.reuse.H0_H0 ;  /* 0x2000001eff1f7230 */ /* 0x100fe20000004100 */
[----:B------:R-:W-:Y:S01]  /*f8c0*/  F2FP.F16.E4M3.UNPACK_B R15, R7 ;  /* 0x00000007ff0f723e */ /* 0x000fe200020006ff */
[C---:B------:R-:W-:Y:S01]  /*f8d0*/  FMUL.FTZ R50, R25.reuse, R29 ;  /* 0x0000001d19327220 */ /* 0x040fe20000410000 */
[----:B------:R-:W-:Y:S01]  /*f8e0*/  F2FP.F16.E4M3.UNPACK_B R20, R7.H1 ;  /* 0x00000007ff14723e */ /* 0x000fe200030006ff */
[----:B------:R-:W-:Y:S01]  /*f8f0*/  HADD2.F32 R30, -RZ, R30.H1_H1 ;  /* 0x3000001eff1e7230 */ /* 0x000fe20000004100 */
[-C--:B------:R-:W-:Y:S01]  /*f900*/  F2FP.F16.E4M3.UNPACK_B R7, R6.reuse ;  /* 0x00000006ff07723e */ /* 0x080fe200020006ff */
[----:B------:R-:W-:Y:S01]  /*f910*/  FMUL.FTZ R41, R25, R31 ;  /* 0x0000001f19297220 */ /* 0x000fe20000410000 */
[----:B------:R-:W-:Y:S01]  /*f920*/  F2FP.F16.E4M3.UNPACK_B R14, R6.H1 ;  /* 0x00000006ff0e723e */ /* 0x000fe200030006ff */
[--C-:B------:R-:W-:Y:S01]  /*f930*/  HADD2.F32 R6, -RZ, R12.reuse.H0_H0 ;  /* 0x2000000cff067230 */ /* 0x100fe20000004100 */
[----:B------:R-:W-:Y:S01]  /*f940*/  F2FP.F16.E4M3.UNPACK_B R24, R9.H1 ;  /* 0x00000009ff18723e */ /* 0x000fe200030006ff */
[----:B------:R-:W-:Y:S01]  /*f950*/  HADD2.F32 R12, -RZ, R12.H1_H1 ;  /* 0x3000000cff0c7230 */ /* 0x000fe20000004100 */
[----:B------:R-:W-:Y:S01]  /*f960*/  F2FP.F16.E4M3.UNPACK_B R39, R39.H1 ;  /* 0x00000027ff27723e */ /* 0x000fe200030006ff */
[C---:B------:R-:W-:Y:S01]  /*f970*/  FMUL.FTZ R43, R21.reuse, R30 ;  /* 0x0000001e152b7220 */ /* 0x040fe20000410000 */
[----:B------:R-:W-:Y:S01]  /*f980*/  F2FP.F16.E4M3.UNPACK_B R40, R40.H1 ;  /* 0x00000028ff28723e */ /* 0x000fe200030006ff */
[C---:B------:R-:W-:Y:S01]  /*f990*/  FFMA.FTZ R50, R6.reuse, R31, R50 ;  /* 0x0000001f06327223 */ /* 0x040fe20000010032 */
[----:B------:R-:W-:Y:S01]  /*f9a0*/  F2FP.F16.E4M3.UNPACK_B R26, R11 ;  /* 0x0000000bff1a723e */ /* 0x000fe200020006ff */
        /* <DEDUP_REMOVED lines=8> */
[-C--:B------:R-:W-:Y:S01]  /*fa30*/  FMUL.FTZ R21, R21, R28.reuse ;  /* 0x0000001c15157220 */ /* 0x080fe20000410000 */
[----:B------:R-:W-:Y:S01]  /*fa40*/  FFMA.FTZ R52, R12, R28, -R43 ;  /* 0x0000001c0c347223 */ /* 0x000fe2000001082b */
[----:B------:R-:W-:Y:S01]  /*fa50*/  F2FP.F16.E4M3.UNPACK_B R28, R51 ;  /* 0x00000033ff1c723e */ /* 0x000fe200020006ff */
[----:B------:R-:W-:Y:S01]  /*fa60*/  FMUL.FTZ R53, R10, R31 ;  /* 0x0000001f0a357220 */ /* 0x000fe20000410000 */
[----:B------:R-:W-:-:S02]  /*fa70*/  HADD2.F32 R6, -RZ, R13.H0_H0 ;  /* 0x2000000dff067230 */ /* 0x000fc40000004100 */
[-C--:B------:R-:W-:Y:S01]  /*fa80*/  FMUL.FTZ R10, R10, R29.reuse ;  /* 0x0000001d0a0a7220 */ /* 0x080fe20000410000 */
[----:B------:R-:W-:Y:S01]  /*fa90*/  FFMA.FTZ R43, R12, R30, R21 ;  /* 0x0000001e0c2b7223 */ /* 0x000fe20000010015 */
[-C--:B------:R-:W-:Y:S01]  /*faa0*/  F2FP.F16.E4M3.UNPACK_B R12, R42.reuse ;  /* 0x0000002aff0c723e */ /* 0x080fe200020006ff */
[----:B------:R-:W-:Y:S02]  /*fab0*/  HADD2.F32 R39, -RZ, R39.H1_H1 ;  /* 0x30000027ff277230 */ /* 0x000fe40000004100 */
[C---:B------:R-:W-:Y:S01]  /*fac0*/  FFMA.FTZ R53, R6.reuse, R29, -R53 ;  /* 0x0000001d06357223 */ /* 0x040fe20000010835 */
[----:B------:R-:W-:Y:S01]  /*fad0*/  FFMA.FTZ R30, R6, R31, R10 ;  /* 0x0000001f061e7223 */ /* 0x000fe2000001000a */
[----:B------:R-:W-:Y:S01]  /*fae0*/  HADD2.F32 R24, -RZ, R24.H1_H1 ;  /* 0x30000018ff187230 */ /* 0x000fe20000004100 */
[----:B------:R-:W-:Y:S01]  /*faf0*/  F2FP.F16.E4M3.UNPACK_B R51, R51.H1 ;  /* 0x00000033ff33723e */ /* 0x000fe200030006ff */
[----:B------:R-:W-:Y:S01]  /*fb00*/  HADD2.F32 R29, -RZ, R28.H0_H0 ;  /* 0x2000001cff1d7230 */ /* 0x000fe20000004100 */
[----:B------:R-:W-:Y:S01]  /*fb10*/  F2FP.F16.E4M3.UNPACK_B R42, R42.H1 ;  /* 0x0000002aff2a723e */ /* 0x000fe200030006ff */
[----:B------:R-:W-:-:S02]  /*fb20*/  HADD2.F32 R10, -RZ, R26.H0_H0 ;  /* 0x2000001aff0a7230 */ /* 0x000fc40000004100 */
[----:B------:R-:W-:Y:S01]  /*fb30*/  FMUL.FTZ R54, R24, R39 ;  /* 0x0000002718367220 */ /* 0x000fe20000410000 */
[----:B------:R-:W-:Y:S01]  /*fb40*/  HADD2.F32 R21, -RZ, R12.H0_H0 ;  /* 0x2000000cff157230 */ /* 0x000fe20000004100 */
[----:B------:R-:W-:Y:S01]  /*fb50*/  F2FP.F16.E4M3.UNPACK_B R9, R8 ;  /* 0x00000008ff09723e */ /* 0x000fe200020006ff */
        /* <DEDUP_REMOVED lines=20> */
[C---:B------:R-:W-:Y:S01]  /*fca0*/  FFMA.FTZ R57, R15.reuse, R12, -R24 ;  /* 0x0000000c0f397223 */ /* 0x040fe20000010818 */
        /* <DEDUP_REMOVED lines=44> */
[----:B------:R-:W-:Y:S01]  /*ff70*/  F2FP.F16.E4M3.UNPACK_B R10, R49.H1 ;  /* 0x00000031ff0a723e */ /* 0x000fe200030006ff */
        /* <DEDUP_REMOVED lines=13> */
[----:B------:R-:W-:Y:S01]  /*10050*/  F2FP.F16.E4M3.UNPACK_B R37, R37 ;  /* 0x00000025ff25723e */ /* 0x000fe200020006ff */
        /* <DEDUP_REMOVED lines=47> */
.L_x_4235:
[----:B------:R-:W-:Y:S05]  /*10350*/  BSYNC B1 ;  /* 0x0000000000017941 */ /* 0x000fea0003800000 */
.L_x_4234:
[----:B------:R-:W-:Y:S05]  /*10360*/  @P2 BRA `(.L_x_4213) ;  /* 0x0000000c00d82947 */ /* 0x000fea0003800000 */
[----:B-123-5:R-:W-:Y:S02]  /*10370*/  SHF.R.U32.HI R3, RZ, 0x8, R44 ;  /* 0x00000008ff037819 */ /* 0x02efe4000001162c */
        /* <DEDUP_REMOVED lines=8> */
[----:B------:R-:W-:Y:S02]  /*10400*/  LOP3.LUT R8, R46, 0xff, RZ, 0xc0, !PT ;  /* 0x000000ff2e087812 */ /* 0x000fe400078ec0ff */
[----:B------:R-:W-:Y:S01]  /*10410*/  LOP3.LUT R7, R7, 0xff, RZ, 0xc0, !PT ;  /* 0x000000ff07077812 */ /* 0x000fe200078ec0ff */
[----:B------:R-:W-:Y:S01]  /*10420*/  IMAD.SHL.U32 R4, R4, 0x800, RZ ;  /* 0x0000080004047824 */ /* 0x000fe200078e00ff */
[----:B------:R-:W-:Y:S02]  /*10430*/  LOP3.LUT R0, R206, 0x30, R3, 0xf8, !PT ;  /* 0x00000030ce007812 */ /* 0x000fe400078ef803 */
[----:B------:R-:W-:-:S02]  /*10440*/  PRMT R15, R7, 0x7604, R8 ;  /* 0x00007604070f7816 */ /* 0x000fc40000000008 */
[----:B------:R-:W-:Y:S02]  /*10450*/  SHF.R.U32.HI R5, RZ, 0x8, R45 ;  /* 0x00000008ff057819 */ /* 0x000fe4000001162d */
[----:B------:R-:W-:Y:S02]  /*10460*/  SHF.R.U32.HI R7, RZ, 0x8, R32 ;  /* 0x00000008ff077819 */ /* 0x000fe40000011620 */
[----:B------:R-:W-:Y:S02]  /*10470*/  LOP3.LUT R0, R0, R207, RZ, 0x3c, !PT ;  /* 0x000000cf00007212 */ /* 0x000fe400078e3cff */
[----:B------:R-:W-:Y:S02]  /*10480*/  LOP3.LUT R3, R4, 0xffffe000, RZ, 0xc0, !PT ;  /* 0xffffe00004037812 */ /* 0x000fe400078ec0ff */
[----:B------:R-:W-:Y:S02]  /*10490*/  LOP3.LUT R6, R45, 0xff, RZ, 0xc0, !PT ;  /* 0x000000ff2d067812 */ /* 0x000fe400078ec0ff */
[----:B------:R-:W-:-:S02]  /*104a0*/  LOP3.LUT R5, R5, 0xff, RZ, 0xc0, !PT ;  /* 0x000000ff05057812 */ /* 0x000fc400078ec0ff */
[----:B------:R-:W-:Y:S02]  /*104b0*/  LOP3.LUT R8, R32, 0xff, RZ, 0xc0, !PT ;  /* 0x000000ff20087812 */ /* 0x000fe400078ec0ff */
[----:B------:R-:W-:Y:S02]  /*104c0*/  LOP3.LUT R7, R7, 0xff, RZ, 0xc0, !PT ;  /* 0x000000ff07077812 */ /* 0x000fe400078ec0ff */
[----:B------:R-:W-:Y:S02]  /*104d0*/  IADD3 R3, R0, R212, R3 ;  /* 0x000000d400037210 */ /* 0x000fe40007ffe003 */
[----:B------:R-:W-:Y:S02]  /*104e0*/  PRMT R12, R5, 0x7604, R6 ;  /* 0x00007604050c7816 */ /* 0x000fe40000000006 */
[----:B------:R-:W-:Y:S01]  /*104f0*/  PRMT R25, R7, 0x7604, R8 ;  /* 0x0000760407197816 */ /* 0x000fe20000000008 */
[----:B------:R-:W-:Y:S01]  /*10500*/  IMAD.IADD R0, R16, 0x1, R3 ;  /* 0x0000000110007824 */ /* 0x000fe200078e0203 */
[----:B------:R-:W-:-:S02]  /*10510*/  SHF.R.U32.HI R5, RZ, 0x8, R47 ;  /* 0x00000008ff057819 */ /* 0x000fc4000001162f */
[----:B------:R-:W-:Y:S02]  /*10520*/  SHF.R.U32.HI R8, RZ, 0x8, R33 ;  /* 0x00000008ff087819 */ /* 0x000fe40000011621 */
[----:B------:R-:W-:Y:S02]  /*10530*/  LOP3.LUT R6, R47, 0xff, RZ, 0xc0, !PT ;  /* 0x000000ff2f067812 */ /* 0x000fe400078ec0ff */
[----:B------:R-:W-:Y:S02]  /*10540*/  LOP3.LUT R5, R5, 0xff, RZ, 0xc0, !PT ;  /* 0x000000ff05057812 */ /* 0x000fe400078ec0ff */
[----:B------:R-:W-:Y:S02]  /*10550*/  LOP3.LUT R3, R8, 0xff, RZ, 0xc0, !PT ;  /* 0x000000ff08037812 */ /* 0x000fe400078ec0ff */
[----:B------:R-:W1:Y:S01]  /*10560*/  LDS.128 R8, [R0+0x18400] ;  /* 0x0184000000087984 */ /* 0x000e620000000c00 */
[----:B------:R-:W-:Y:S02]  /*10570*/  PRMT R14, R5, 0x7604, R6 ;  /* 0x00007604050e7816 */ /* 0x000fe40000000006 */
[----:B------:R-:W-:Y:S01]  /*10580*/  SHF.R.U32.HI R26, RZ, 0x8, R35 ;  /* 0x00000008ff1a7819 */ /* 0x000fe20000011623 */
[----:B------:R-:W2:Y:S01]  /*10590*/  LDS.128 R4, [R227+0x18400] ;  /* 0x01840000e3047984 */ /* 0x000ea20000000c00 */
[----:B------:R-:W-:-:S02]  /*105a0*/  LOP3.LUT R20, R33, 0xff, RZ, 0xc0, !PT ;  /* 0x000000ff21147812 */ /* 0x000fc400078ec0ff */
[----:B------:R-:W-:Y:S02]  /*105b0*/  LOP3.LUT R27, R35, 0xff, RZ, 0xc0, !PT ;  /* 0x000000ff231b7812 */ /* 0x000fe400078ec0ff */
[----:B------:R-:W-:Y:S02]  /*105c0*/  LOP3.LUT R26, R26, 0xff, RZ, 0xc0, !PT ;  /* 0x000000ff1a1a7812 */ /* 0x000fe400078ec0ff */
[----:B------:R-:W-:Y:S02]  /*105d0*/  PRMT R20, R3, 0x7604, R20 ;  /* 0x0000760403147816 */ /* 0x000fe40000000014 */
[----:B------:R-:W-:Y:S02]  /*105e0*/  SHF.R.U32.HI R3, RZ, 0x10, R45 ;  /* 0x00000010ff037819 */ /* 0x000fe4000001162d */
[----:B------:R-:W-:Y:S02]  /*105f0*/  PRMT R26, R26, 0x7604, R27 ;  /* 0x000076041a1a7816 */ /* 0x000fe4000000001b */
[----:B------:R-:W-:Y:S01]  /*10600*/  SHF.R.U32.HI R27, RZ, 0x10, R33 ;  /* 0x00000010ff1b7819 */ /* 0x000fe20000011621 */
[----:B------:R-:W-:Y:S01]  /*10610*/  IMAD.U32 R3, R3, 0x10000, RZ ;  /* 0x0001000003037824 */ /* 0x000fe200078e00ff */
[----:B------:R-:W-:-:S02]  /*10620*/  SHF.R.U32.HI R21, RZ, 0x8, R34 ;  /* 0x00000008ff157819 */ /* 0x000fc40000011622 */
[----:B------:R-:W-:Y:S01]  /*10630*/  LOP3.LUT R24, R34, 0xff, RZ, 0xc0, !PT ;  /* 0x000000ff22187812 */ /* 0x000fe200078ec0ff */
[----:B------:R-:W-:Y:S01]  /*10640*/  IMAD.U32 R27, R27, 0x10000, RZ ;  /* 0x000100001b1b7824 */ /* 0x000fe200078e00ff */
[----:B------:R-:W-:Y:S02]  /*10650*/  LOP3.LUT R21, R21, 0xff, RZ, 0xc0, !PT ;  /* 0x000000ff15157812 */ /* 0x000fe400078ec0ff */
[----:B------:R-:W-:Y:S02]  /*10660*/  SHF.R.U32.HI R37, RZ, 0x10, R35 ;  /* 0x00000010ff257819 */ /* 0x000fe40000011623 */
[----:B------:R-:W-:Y:S02]  /*10670*/  LOP3.LUT R13, R13, 0xff0000, R44, 0xf8, !PT ;  /* 0x00ff00000d0d7812 */ /* 0x000fe400078ef82c */
[----:B------:R-:W-:Y:S01]  /*10680*/  PRMT R31, R21, 0x7604, R24 ;  /* 0x00007604151f7816 */ /* 0x000fe20000000018 */
[----:B------:R-:W-:Y:S01]  /*10690*/  IMAD.U32 R37, R37, 0x10000, RZ ;  /* 0x0001000025257824 */ /* 0x000fe200078e00ff */
[----:B------:R-:W-:-:S02]  /*106a0*/  LOP3.LUT R3, R12, 0xff0000, R3, 0xf8, !PT ;  /* 0x00ff00000c037812 */ /* 0x000fc400078ef803 */
[----:B------:R-:W-:Y:S02]  /*106b0*/  LOP3.LUT R29, R20, 0xff0000, R27, 0xf8, !PT ;  /* 0x00ff0000141d7812 */ /* 0x000fe400078ef81b */
[----:B------:R-:W-:Y:S02]  /*106c0*/  LOP3.LUT R27, R13, 0xff000000, R44, 0xf8, !PT ;  /* 0xff0000000d1b7812 */ /* 0x000fe400078ef82c */
[----:B------:R-:W-:Y:S02]  /*106d0*/  SHF.R.U32.HI R21, RZ, 0x10, R47 ;  /* 0x00000010ff157819 */ /* 0x000fe4000001162f */
[----:B------:R-:W-:Y:S02]  /*106e0*/  LOP3.LUT R44, R3, 0xff000000, R45, 0xf8, !PT ;  /* 0xff000000032c7812 */ /* 0x000fe400078ef82d */
[----:B------:R-:W-:Y:S01]  /*106f0*/  LOP3.LUT R31, R31, 0xff0000, R34, 0xf8, !PT ;  /* 0x00ff00001f1f7812 */ /* 0x000fe200078ef822 */
[----:B------:R-:W-:Y:S01]  /*10700*/  IMAD.U32 R21, R21, 0x10000, RZ ;  /* 0x0001000015157824 */ /* 0x000fe200078e00ff */
[----:B------:R-:W-:-:S02]  /*10710*/  LOP3.LUT R33, R29, 0xff000000, R33, 0xf8, !PT ;  /* 0xff0000001d217812 */ /* 0x000fc400078ef821 */
[----:B------:R-:W-:Y:S02]  /*10720*/  LOP3.LUT R34, R31, 0xff000000, R34, 0xf8, !PT ;  /* 0xff0000001f227812 */ /* 0x000fe400078ef822 */
[----:B------:R-:W-:Y:S02]  /*10730*/  F2FP.F16.E4M3.UNPACK_B R28, R44 ;  /* 0x0000002cff1c723e */ /* 0x000fe400020006ff */
[----:B-1----:R-:W-:Y:S02]  /*10740*/  F2FP.F16.E4M3.UNPACK_B R20, R9 ;  /* 0x00000009ff14723e */ /* 0x002fe400020006ff */
[----:B------:R-:W-:Y:S01]  /*10750*/  LOP3.LUT R37, R26, 0xff0000, R37, 0xf8, !PT ;  /* 0x00ff00001a257812 */ /* 0x000fe200078ef825 */
[----:B------:R-:W-:Y:S01]  /*10760*/  HADD2.F32 R29, -RZ, R28.H0_H0 ;  /* 0x2000001cff1d7230 */ /* 0x000fe20000004100 */
[----:B------:R-:W-:Y:S01]  /*10770*/  F2FP.F16.E4M3.UNPACK_B R31, R33 ;  /* 0x00000021ff1f723e */ /* 0x000fe200020006ff */
[--C-:B------:R-:W-:Y:S01]  /*10780*/  HADD2.F32 R24, -RZ, R20.reuse.H0_H0 ;  /* 0x20000014ff187230 */ /* 0x100fe20000004100 */
[----:B------:R-:W-:Y:S01]  /*10790*/  LOP3.LUT R15, R15, 0xff0000, R46, 0xf8, !PT ;  /* 0x00ff00000f0f7812 */ /* 0x000fe200078ef82e */
[----:B------:R-:W-:Y:S01]  /*107a0*/  HADD2.F32 R20, -RZ, R20.H1_H1 ;  /* 0x30000014ff147230 */ /* 0x000fe20000004100 */
[----:B--2---:R-:W-:-:S02]  /*107b0*/  F2FP.F16.E4M3.UNPACK_B R12, R5 ;  /* 0x00000005ff0c723e */ /* 0x004fc400020006ff */
[----:B------:R-:W-:Y:S01]  /*107c0*/  LOP3.LUT R36, R37, 0xff000000, R35, 0xf8, !PT ;  /* 0xff00000025247812 */ /* 0x000fe200078ef823 */
[----:B------:R-:W-:Y:S01]  /*107d0*/  HADD2.F32 R35, -RZ, R31.H0_H0 ;  /* 0x2000001fff237230 */ /* 0x000fe20000004100 */
[----:B------:R-:W-:Y:S01]  /*107e0*/  LOP3.LUT R21, R14, 0xff0000, R21, 0xf8, !PT ;  /* 0x00ff00000e157812 */ /* 0x000fe200078ef815 */
[C---:B------:R-:W-:Y:S01]  /*107f0*/  FMUL.FTZ R40, R24.reuse, R29 ;  /* 0x0000001d18287220 */ /* 0x040fe20000410000 */
[----:B------:R-:W-:Y:S02]  /*10800*/  LOP3.LUT R30, R15, 0xff000000, R46, 0xf8, !PT ;  /* 0xff0000000f1e7812 */ /* 0x000fe400078ef82e */
[----:B------:R-:W-:Y:S01]  /*10810*/  F2FP.F16.E4M3.UNPACK_B R14, R7 ;  /* 0x00000007ff0e723e */ /* 0x000fe200020006ff */
[----:B------:R-:W-:Y:S01]  /*10820*/  FMUL.FTZ R37, R24, R35 ;  /* 0x0000002318257220 */ /* 0x000fe20000410000 */
[----:B------:R-:W-:Y:S02]  /*10830*/  F2FP.F16.E4M3.UNPACK_B R15, R7.H1 ;  /* 0x00000007ff0f723e */ /* 0x000fe400030006ff */
[----:B------:R-:W-:-:S02]  /*10840*/  F2FP.F16.E4M3.UNPACK_B R7, R6 ;  /* 0x00000006ff07723e */ /* 0x000fc400020006ff */
[----:B------:R-:W-:Y:S01]  /*10850*/  F2FP.F16.E4M3.UNPACK_B R13, R6.H1 ;  /* 0x00000006ff0d723e */ /* 0x000fe200030006ff */
[--C-:B------:R-:W-:Y:S01]  /*10860*/  HADD2.F32 R6, -RZ, R12.reuse.H0_H0 ;  /* 0x2000000cff067230 */ /* 0x100fe20000004100 */
[----:B------:R-:W-:Y:S01]  /*10870*/  LOP3.LUT R25, R25, 0xff0000, R32, 0xf8, !PT ;  /* 0x00ff000019197812 */ /* 0x000fe200078ef820 */
[----:B------:R-:W-:Y:S01]  /*10880*/  HADD2.F32 R12, -RZ, R12.H1_H1 ;  /* 0x3000000cff0c7230 */ /* 0x000fe20000004100 */
[----:B------:R-:W-:Y:S02]  /*10890*/  LOP3.LUT R46, R21, 0xff000000, R47, 0xf8, !PT ;  /* 0xff000000152e7812 */ /* 0x000fe400078ef82f */
[----:B------:R-:W-:Y:S01]  /*108a0*/  F2FP.F16.E4M3.UNPACK_B R21, R9.H1 ;  /* 0x00000009ff15723e */ /* 0x000fe200030006ff */
[C---:B------:R-:W-:Y:S01]  /*108b0*/  FFMA.FTZ R40, R6.reuse, R35, R40 ;  /* 0x0000002306287223 */ /* 0x040fe20000010028 */
[----:B------:R-:W-:Y:S01]  /*108c0*/  F2FP.F16.E4M3.UNPACK_B R33, R33.H1 ;  /* 0x00000021ff21723e */ /* 0x000fe200030006ff */
[----:B------:R-:W-:Y:S01]  /*108d0*/  FFMA.FTZ R38, R6, R29, -R37 ;  /* 0x0000001d06267223 */ /* 0x000fe20000010825 */
[----:B------:R-:W-:Y:S01]  /*108e0*/  HADD2.F32 R35, -RZ, R31.H1_H1 ;  /* 0x3000001fff237230 */ /* 0x000fe20000004100 */
[----:B------:R-:W-:Y:S01]  /*108f0*/  F2FP.F16.E4M3.UNPACK_B R44, R44.H1 ;  /* 0x0000002cff2c723e */ /* 0x000fe200030006ff */
[----:B------:R-:W-:Y:S01]  /*10900*/  HADD2.F32 R29, -RZ, R28.H1_H1 ;  /* 0x3000001cff1d7230 */ /* 0x000fe20000004100 */
[----:B------:R-:W-:Y:S01]  /*10910*/  LOP3.LUT R32, R25, 0xff000000, R32, 0xf8, !PT ;  /* 0xff00000019207812 */ /* 0x000fe200078ef820 */
[----:B------:R-:W-:Y:S01]  /*10920*/  HADD2.F32 R37, -RZ, R33.H0_H0 ;  /* 0x20000021ff257230 */ /* 0x000fe20000004100 */
[-C--:B------:R-:W-:Y:S01]  /*10930*/  F2FP.F16.E4M3.UNPACK_B R25, R11.reuse ;  /* 0x0000000bff19723e */ /* 0x080fe200020006ff */
[----:B------:R-:W-:Y:S01]  /*10940*/  HADD2.F32 R31, -RZ, R44.H0_H0 ;  /* 0x2000002cff1f7230 */ /* 0x000fe20000004100 */
[----:B------:R-:W-:Y:S01]  /*10950*/  F2FP.F16.E4M3.UNPACK_B R26, R11.H1 ;  /* 0x0000000bff1a723e */ /* 0x000fe200030006ff */
[C---:B------:R-:W-:Y:S01]  /*10960*/  FMUL.FTZ R39, R20.reuse, R35 ;  /* 0x0000002314277220 */ /* 0x040fe20000410000 */
[-C--:B------:R-:W-:Y:S01]  /*10970*/  F2FP.F16.E4M3.UNPACK_B R11, R10.reuse ;  /* 0x0000000aff0b723e */ /* 0x080fe200020006ff */
[----:B------:R-:W-:Y:S01]  /*10980*/  FMUL.FTZ R20, R20, R29 ;  /* 0x0000001d14147220 */ /* 0x000fe20000410000 */
[----:B------:R-:W-:Y:S01]  /*10990*/  F2FP.F16.E4M3.UNPACK_B R24, R10.H1 ;  /* 0x0000000aff18723e */ /* 0x000fe200030006ff */
[----:B------:R-:W-:Y:S01]  /*109a0*/  HADD2.F32 R10, -RZ, R21.H0_H0 ;  /* 0x20000015ff0a7230 */ /* 0x000fe20000004100 */
[----:B------:R-:W-:Y:S01]  /*109b0*/  F2FP.F16.E4M3.UNPACK_B R5, R5.H1 ;  /* 0x00000005ff05723e */ /* 0x000fe200030006ff */
[C---:B------:R-:W-:Y:S01]  /*109c0*/  FFMA.FTZ R39, R12.reuse, R29, -R39 ;  /* 0x0000001d0c277223 */ /* 0x040fe20000010827 */
[----:B------:R-:W-:Y:S01]  /*109d0*/  FFMA.FTZ R35, R12, R35, R20 ;  /* 0x000000230c237223 */ /* 0x000fe20000010014 */
[----:B------:R-:W-:Y:S01]  /*109e0*/  F2FP.F16.E4M3.UNPACK_B R28, R36 ;  /* 0x00000024ff1c723e */ /* 0x000fe200020006ff */
[----:B------:R-:W-:Y:S01]  /*109f0*/  FMUL.FTZ R41, R10, R37 ;  /* 0x000000250a297220 */ /* 0x000fe20000410000 */
[----:B------:R-:W-:-:S02]  /*10a00*/  HADD2.F32 R6, -RZ, R5.H0_H0 ;  /* 0x20000005ff067230 */ /* 0x000fc40000004100 */
[-C--:B------:R-:W-:Y:S01]  /*10a10*/  FMUL.FTZ R10, R10, R31.reuse ;  /* 0x0000001f0a0a7220 */ /* 0x080fe20000410000 */
[----:B------:R-:W-:Y:S01]  /*10a20*/  F2FP.F16.E4M3.UNPACK_B R12, R46 ;  /* 0x0000002eff0c723e */ /* 0x000fe200020006ff */
[----:B------:R-:W-:Y:S01]  /*10a30*/  HADD2.F32 R20, -RZ, R33.H1_H1 ;  /* 0x30000021ff147230 */ /* 0x000fe20000004100 */
[----:B------:R-:W-:Y:S01]  /*10a40*/  F2FP.F16.E4M3.UNPACK_B R36, R36.H1 ;  /* 0x00000024ff24723e */ /* 0x000fe200030006ff */
[C---:B------:R-:W-:Y:S01]  /*10a50*/  FFMA.FTZ R41, R6.reuse, R31, -R41 ;  /* 0x0000001f06297223 */ /* 0x040fe20000010829 */
[----:B------:R-:W-:Y:S01]  /*10a60*/  FFMA.FTZ R37, R6, R37, R10 ;  /* 0x0000002506257223 */ /* 0x000fe2000001000a */
        /* <DEDUP_REMOVED lines=134> */
.L_x_4213:
[----:B------:R-:W-:Y:S05]  /*112d0*/  BSYNC B0 ;  /* 0x0000000000007941 */ /* 0x000fea0003800000 */
.L_x_4203:
        /* <DEDUP_REMOVED lines=8> */
.L_x_4201:
[----:B-12-4-:R-:W-:-:S05]  /*11360*/  IMAD.U32 R0, RZ, RZ, UR42 ;  /* 0x0000002aff007e24 */ /* 0x016fca000f8e00ff */
[----:B------:R-:W-:-:S13]  /*11370*/  ISETP.NE.AND P0, PT, R0, 0x3, PT ;  /* 0x000000030000780c */ /* 0x000fda0003f05270 */
[----:B------:R-:W-:Y:S05]  /*11380*/  @!P0 BRA `(.L_x_4236) ;  /* 0x0000000000048947 */ /* 0x000fea0003800000 */
[----:B------:R-:W-:Y:S01]  /*11390*/  BPT.TRAP 0x1 ;  /* 0x000000040000795c */ /* 0x000fe20000300000 */
.L_x_4236:
[----:B---3--:R-:W-:Y:S01]  /*113a0*/  IMAD R3, R19, 0x8, R16 ;  /* 0x0000000813037824 */ /* 0x008fe200078e0210 */
[----:B------:R-:W-:-:S04]  /*113b0*/  SHF.L.U32 R0, R18, 0x1f, RZ ;  /* 0x0000001f12007819 */ /* 0x000fc800000006ff */
[----:B------:R1:W2:Y:S01]  /*113c0*/  SYNCS.PHASECHK.TRANS64.TRYWAIT P2, [R3+URZ+0x2a830], R0 ;  /* 0x02a83000030075a7 */ /* 0x0002a2000804017f */
[----:B------:R-:W-:Y:S05]  /*113d0*/  @!P0 BRA `(.L_x_4237) ;  /* 0x0000000000048947 */ /* 0x000fea0003800000 */
[----:B------:R-:W-:Y:S01]  /*113e0*/  BPT.TRAP 0x1 ;  /* 0x000000040000795c */ /* 0x000fe20000300000 */
.L_x_4237:
[----:B------:R-:W3:Y:S02]  /*113f0*/  S2R R4, SR_TID.X ;  /* 0x0000000000047919 */ /* 0x000ee40000002100 */
[----:B---3--:R-:W-:-:S04]  /*11400*/  LOP3.LUT R4, R4, 0x7f, RZ, 0xc0, !PT ;  /* 0x0000007f04047812 */ /* 0x008fc800078ec0ff */
[----:B------:R-:W-:Y:S01]  /*11410*/  ISETP.NE.AND P1, PT, R4, RZ, PT ;  /* 0x000000ff0400720c */ /* 0x000fe20003f25270 */
[----:B--2---:R-:W-:-:S12]  /*11420*/  @P2 BRA `(.L_x_4238) ;  /* 0x0000000000082947 */ /* 0x004fd80003800000 */
[----:B------:R-:W2:Y:S02]  /*11430*/  SYNCS.PHASECHK.TRANS64.TRYWAIT P2, [R3+URZ+0x2a830], R0 ;  /* 0x02a83000030075a7 */ /* 0x000ea4000804017f */
[----:B--2---:R-:W-:Y:S05]  /*11440*/  @!P2 BRA `(.L_x_4239) ;  /* 0x000001940064a947 */ /* 0x004fea0003800000 */
.L_x_4238:
[----:B------:R-:W-:Y:S05]  /*11450*/  WARPSYNC.ALL ;  /* 0x0000000000007948 */ /* 0x000fea0003800000 */
[----:B-12---:R-:W-:Y:S01]  /*11460*/  VIADD R0, R16, 0x1e400 ;  /* 0x0001e40010007836 */ /* 0x006fe20000000000 */
[----:B------:R-:W-:Y:S01]  /*11470*/  R2UR UR8, R48 ;  /* 0x00000000300872ca */ /* 0x000fe200000e0000 */
[----:B------:R-:W-:Y:S01]  /*11480*/  IMAD.MOV.U32 R5, RZ, RZ, -0x7fffffe0 ;  /* 0x80000020ff057424 */ /* 0x000fe200078e00ff */
[----:B-----5:R-:W-:Y:S01]  /*11490*/  WARPGROUP.ARRIVE ;  /* 0x00000000000079c5 */ /* 0x020fe20000000000 */
[----:B------:R-:W-:Y:S01]  /*114a0*/  UMOV UR9, 0x80000020 ;  /* 0x8000002000097882 */ /* 0x000fe20000000000 */
[----:B------:R-:W-:Y:S01]  /*114b0*/  SHF.R.U32.HI R0, RZ, 0x4, R0 ;  /* 0x00000004ff007819 */ /* 0x000fe20000011600 */
[----:B------:R-:W-:Y:S01]  /*114c0*/  IMAD.MOV.U32 R9, RZ, RZ, -0x7fffffe0 ;  /* 0x80000020ff097424 */ /* 0x000fe200078e00ff */
[----:B------:R-:W-:Y:S01]  /*114d0*/  R2UR UR11, R5 ;  /* 0x00000000050b72ca */ /* 0x000fe200000e0000 */
[----:B------:R-:W-:Y:S01]  /*114e0*/  UMOV UR13, 0x80000020 ;  /* 0x80000020000d7882 */ /* 0x000fe20000000000 */
[----:B------:R-:W-:Y:S01]  /*114f0*/  LOP3.LUT R0, R0, 0x3fff, RZ, 0xc0, !PT ;  /* 0x00003fff00007812 */ /* 0x000fe200078ec0ff */
[----:B------:R-:W-:Y:S01]  /*11500*/  UMOV UR17, 0x80000020 ;  /* 0x8000002000117882 */ /* 0x000fe20000000000 */
[----:B------:R-:W-:Y:S01]  /*11510*/  R2UR UR15, R9 ;  /* 0x00000000090f72ca */ /* 0x000fe200000e0000 */
[----:B------:R-:W-:Y:S01]  /*11520*/  IMAD.MOV.U32 R9, RZ, RZ, -0x7fffffe0 ;  /* 0x80000020ff097424 */ /* 0x000fe200078e00ff */
[----:B------:R-:W-:Y:S01]  /*11530*/  LOP3.LUT R6, R0, 0x10000, RZ, 0xfc, !PT ;  /* 0x0001000000067812 */ /* 0x000fe200078efcff */
[----:B------:R-:W-:Y:S01]  /*11540*/  ULOP3.LUT UR8, UR8, 0x10000, URZ, 0xfc, !UPT ;  /* 0x0001000008087892 */ /* 0x000fe2000f8efc3f */
[----:B------:R-:W-:Y:S01]  /*11550*/  IMAD.MOV.U32 R5, RZ, RZ, -0x7fffffe0 ;  /* 0x80000020ff057424 */ /* 0x000fe200078e00ff */
[----:B------:R-:W-:Y:S01]  /*11560*/  UMOV UR21, 0x80000020 ;  /* 0x8000002000157882 */ /* 0x000fe20000000000 */
[----:B------:R-:W-:Y:S01]  /*11570*/  R2UR UR19, R9 ;  /* 0x00000000091372ca */ /* 0x000fe200000e0000 */
[----:B------:R-:W-:Y:S01]  /*11580*/  IMAD R4, R19, 0x600, R6 ;  /* 0x0000060013047824 */ /* 0x000fe200078e0206 */
[----:B------:R-:W-:Y:S01]  /*11590*/  UIADD3 UR12, UR8, 0x2, URZ ;  /* 0x00000002080c7890 */ /* 0x000fe2000fffe03f */
[----:B------:R-:W-:Y:S01]  /*115a0*/  IMAD.MOV.U32 R9, RZ, RZ, -0x7fffffe0 ;  /* 0x80000020ff097424 */ /* 0x000fe200078e00ff */
[----:B------:R-:W-:Y:S01]  /*115b0*/  UIADD3 UR16, UR8, 0x200, URZ ;  /* 0x0000020008107890 */ /* 0x000fe2000fffe03f */
[C---:B------:R-:W-:Y:S01]  /*115c0*/  VIADD R8, R4.reuse, 0x2 ;  /* 0x0000000204087836 */ /* 0x040fe20000000000 */
[----:B------:R-:W-:Y:S01]  /*115d0*/  R2UR UR10, R4 ;  /* 0x00000000040a72ca */ /* 0x000fe200000e0000 */
[----:B------:R-:W-:Y:S01]  /*115e0*/  UIADD3 UR20, UR8, 0x202, URZ ;  /* 0x0000020208147890 */ /* 0x000fe2000fffe03f */
[----:B------:R-:W-:Y:S01]  /*115f0*/  R2UR UR23, R9 ;  /* 0x00000000091772ca */ /* 0x000fe200000e0000 */
[----:B------:R-:W-:Y:S01]  /*11600*/  IMAD.MOV.U32 R9, RZ, RZ, -0x7fffffe0 ;  /* 0x80000020ff097424 */ /* 0x000fe200078e00ff */
[----:B------:R-:W-:Y:S01]  /*11610*/  R2UR UR14, R8 ;  /* 0x00000000080e72ca */ /* 0x000fe200000e0000 */
[----:B------:R-:W-:Y:S01]  /*11620*/  VIADD R8, R4, 0x200 ;  /* 0x0000020004087836 */ /* 0x000fe20000000000 */
[----:B------:R-:W-:Y:S01]  /*11630*/  UIADD3 UR24, UR8, 0x400, URZ ;  /* 0x0000040008187890 */ /* 0x000fe2000fffe03f */
[----:B------:R-:W-:Y:S01]  /*11640*/  R2UR UR7, R5 ;  /* 0x00000000050772ca */ /* 0x000fe200000e0000 */
[----:B------:R-:W-:Y:S01]  /*11650*/  UMOV UR25, 0x80000020 ;  /* 0x8000002000197882 */ /* 0x000fe20000000000 */
[----:B------:R-:W-:Y:S01]  /*11660*/  R2UR UR27, R9 ;  /* 0x00000000091b72ca */ /* 0x000fe200000e0000 */
[----:B------:R-:W-:Y:S01]  /*11670*/  UIADD3 UR4, UR8, 0x402, URZ ;  /* 0x0000040208047890 */ /* 0x000fe2000fffe03f */
[----:B------:R-:W-:Y:S01]  /*11680*/  R2UR UR18, R8 ;  /* 0x00000000081272ca */ /* 0x000fe200000e0000 */
[----:B------:R-:W-:Y:S01]  /*11690*/  VIADD R8, R4, 0x202 ;  /* 0x0000020204087836 */ /* 0x000fe20000000000 */
[----:B------:R-:W-:Y:S01]  /*116a0*/  QGMMA.64x128x32.F32.E4M3.E4M3 R24, gdesc[UR8], RZ, !UPT, gsb0 ;  /* 0x01e00000081879f3 */ /* 0x000fe2000c0008ff */
[----:B------:R-:W-:Y:S01]  /*116b0*/  UMOV UR5, 0x80000020 ;  /* 0x8000002000057882 */ /* 0x000fe20000000000 */
[----:B------:R-:W-:Y:S01]  /*116c0*/  @!P1 VIADD R3, R3, 0x2a840 ;  /* 0x0002a84003039836 */ /* 0x000fe20000000000 */
[----:B------:R-:W-:Y:S01]  /*116d0*/  ULDC UR44, c[0x0][0x9dc] ;  /* 0x00027700002c7ab9 */ /* 0x000fe20000000800 */
[----:B------:R-:W-:Y:S01]  /*116e0*/  R2UR UR22, R8 ;  /* 0x00000000081672ca */ /* 0x000fe200000e0000 */
[C---:B------:R-:W-:Y:S01]  /*116f0*/  VIADD R8, R4.reuse, 0x400 ;  /* 0x0000040004087836 */ /* 0x040fe20000000000 */
[----:B------:R-:W-:Y:S01]  /*11700*/  ULOP3.LUT UR44, URZ, UR44, URZ, 0x33, !UPT ;  /* 0x0000002c3f2c7292 */ /* 0x000fe2000f8e333f */
[----:B------:R-:W-:Y:S01]  /*11710*/  VIADD R4, R4, 0x402 ;  /* 0x0000040204047836 */ /* 0x000fe20000000000 */
[----:B------:R-:W-:-:S02]  /*11720*/  @!P1 PRMT R3, RZ, 0x654, R3 ;  /* 0x00000654ff039816 */ /* 0x000fc40000000003 */
[----:B------:R-:W-:Y:S02]  /*11730*/  R2UR UR26, R8 ;  /* 0x00000000081a72ca */ /* 0x000fe400000e0000 */
[----:B------:R-:W-:Y:S01]  /*11740*/  R2UR UR6, R4 ;  /* 0x00000000040672ca */ /* 0x000fe200000e0000 */
[----:B------:R-:W1:Y:S02]  /*11750*/  LDC.64 R8, c[0x0][0x9e0] ;  /* 0x00027800ff087b82 */ /* 0x000e640000000a00 */
[----:B-1----:R-:W-:Y:S01]  /*11760*/  ISETP.GE.AND P2, PT, R9, 0x1, PT ;  /* 0x000000010900780c */ /* 0x002fe20003f46270 */
        /* <DEDUP_REMOVED lines=27> */
[----:B------:R-:W-:-:S02]  /*11920*/  IMAD R102, R91, R34, 0x80 ;  /* 0x000000805b667424 */ /* 0x000fc400078e0222 */
        /* <DEDUP_REMOVED lines=25> */
[C---:B------:R-:W-:Y:S01]  /*11ac0*/  FMUL.FTZ R51, R2.reuse, R62 ;  /* 0x0000003e02337220 */ /* 0x040fe20000410000 */
[----:B-1----:R-:W-:Y:S01]  /*11ad0*/  FMUL.FTZ R52, R2, R63 ;  /* 0x0000003f02347220 */ /* 0x002fe20000410000 */
[----:B------:R-:W-:-:S02]  /*11ae0*/  IMAD.IADD R39, R201, 0x1, R102 ;  /* 0x00000001c9277824 */ /* 0x000fc400078e0266 */
[C---:B------:R-:W-:Y:S01]  /*11af0*/  FMUL.FTZ R25, R2.reuse, R25 ;  /* 0x0000001902197220 */ /* 0x040fe20000410000 */
[C---:B------:R-:W-:Y:S01]  /*11b00*/  FMUL.FTZ R13, R2.reuse, R38 ;  /* 0x00000026020d7220 */ /* 0x040fe20000410000 */
[C---:B------:R-:W-:Y:S01]  /*11b10*/  FMUL.FTZ R42, R2.reuse, R45 ;  /* 0x0000002d022a7220 */ /* 0x040fe20000410000 */
[----:B------:R1:W0:Y:S01]  /*11b20*/  MUFU.TANH R55, R56 ;  /* 0x0000003800377308 */ /* 0x0002220000002400 */
[C---:B------:R-:W-:Y:S01]  /*11b30*/  FMUL.FTZ R26, R2.reuse, R50 ;  /* 0x00000032021a7220 */ /* 0x040fe20000410000 */
[C---:B------:R-:W-:Y:S01]  /*11b40*/  FMUL.FTZ R49, R2.reuse, R59 ;  /* 0x0000003b02317220 */ /* 0x040fe20000410000 */
[C---:B---3--:R-:W-:Y:S01]  /*11b50*/  FMUL.FTZ R53, R2.reuse, R66 ;  /* 0x0000004202357220 */ /* 0x048fe20000410000 */
[C---:B------:R-:W-:Y:S01]  /*11b60*/  FMUL.FTZ R54, R2.reuse, R67 ;  /* 0x0000004302367220 */ /* 0x040fe20000410000 */
[C---:B------:R-:W-:Y:S01]  /*11b70*/  FMUL.FTZ R69, R2.reuse, R69 ;  /* 0x0000004502457220 */ /* 0x040fe20000410000 */
[C---:B------:R-:W-:Y:S01]  /*11b80*/  FMUL.FTZ R58, R2.reuse, R74 ;  /* 0x0000004a023a7220 */ /* 0x040fe20000410000 */
[C---:B------:R-:W-:Y:S01]  /*11b90*/  FMUL.FTZ R62, R2.reuse, R78 ;  /* 0x0000004e023e7220 */ /* 0x040fe20000410000 */
[----:B------:R3:W0:Y:S01]  /*11ba0*/  MUFU.TANH R92, R57 ;  /* 0x00000039005c7308 */ /* 0x0006220000002400 */
[C---:B-1----:R-:W-:Y:S01]  /*11bb0*/  FMUL.FTZ R56, R2.reuse, R70 ;  /* 0x0000004602387220 */ /* 0x042fe20000410000 */
[C---:B------:R-:W-:Y:S01]  /*11bc0*/  FMUL.FTZ R63, R2.reuse, R79 ;  /* 0x0000004f023f7220 */ /* 0x040fe20000410000 */
[C---:B------:R-:W-:Y:S01]  /*11bd0*/  FMUL.FTZ R80, R2.reuse, R80 ;  /* 0x0000005002507220 */ /* 0x040fe20000410000 */
[C---:B------:R-:W-:Y:S01]  /*11be0*/  FMUL.FTZ R81, R2.reuse, R81 ;  /* 0x0000005102517220 */ /* 0x040fe20000410000 */
[C---:B------:R-:W-:Y:S01]  /*11bf0*/  FMUL.FTZ R32, R2.reuse, R83 ;  /* 0x0000005302207220 */ /* 0x040fe20000410000 */
[C---:B------:R-:W-:Y:S01]  /*11c00*/  FMUL.FTZ R84, R2.reuse, R84 ;  /* 0x0000005402547220 */ /* 0x040fe20000410000 */
[C---:B------:R-:W-:Y:S01]  /*11c10*/  FMUL.FTZ R85, R2.reuse, R85 ;  /* 0x0000005502557220 */ /* 0x040fe20000410000 */
[----:B------:R1:W0:Y:S01]  /*11c20*/  MUFU.TANH R94, R61 ;  /* 0x0000003d005e7308 */ /* 0x0002220000002400 */
[C---:B---3--:R-:W-:Y:S01]  /*11c30*/  FMUL.FTZ R57, R2.reuse, R71 ;  /* 0x0000004702397220 */ /* 0x048fe20000410000 */
[C---:B------:R-:W-:Y:S01]  /*11c40*/  FMUL.FTZ R33, R2.reuse, R86 ;  /* 0x0000005602217220 */ /* 0x040fe20000410000 */
[C---:B------:R-:W-:Y:S01]  /*11c50*/  FMUL.FTZ R34, R2.reuse, R87 ;  /* 0x0000005702227220 */ /* 0x040fe20000410000 */
        /* <DEDUP_REMOVED lines=8> */
[----:B------:R-:W-:Y:S01]  /*11ce0*/  FMUL.FTZ R77, R2, R77 ;  /* 0x0000004d024d7220 */ /* 0x000fe20000410000 */
[----:B------:R1:W-:Y:S01]  /*11cf0*/  @!P1 SYNCS.ARRIVE.TRANS64.RED.A1T0 RZ, [R3+URZ], RZ ;  /* 0x000000ff03ff99a7 */ /* 0x0003e2000810043f */
[----:B------:R-:W-:-:S02]  /*11d00*/  IMAD R79, R200, -0x2, R39 ;  /* 0xfffffffec84f7824 */ /* 0x000fc400078e0227 */
[----:B------:R-:W0:Y:S01]  /*11d10*/  MUFU.TANH R5, R5 ;  /* 0x0000000500057308 */ /* 0x000e220000002400 */
[----:B---3--:R-:W-:Y:S01]  /*11d20*/  FMUL.FTZ R65, R2, R82 ;  /* 0x0000005202417220 */ /* 0x008fe20000410000 */
[----:B------:R-:W-:Y:S02]  /*11d30*/  LEA R82, R91, 0xffffff80, 0x7 ;  /* 0xffffff805b527811 */ /* 0x000fe400078e38ff */
[----:B-1----:R-:W-:-:S04]  /*11d40*/  IADD3 R3, -R202, 0x1, R39 ;  /* 0x00000001ca037810 */ /* 0x002fc80007ffe127 */
[----:B------:R-:W1:Y:S01]  /*11d50*/  MUFU.TANH R25, R25 ;  /* 0x0000001900197308 */ /* 0x000e620000002400 */
[----:B------:R-:W-:Y:S02]  /*11d60*/  IMAD R45, R200, -0x2, R3 ;  /* 0xfffffffec82d7824 */ /* 0x000fe400078e0203 */
[----:B------:R-:W-:Y:S02]  /*11d70*/  IMAD R3, R209, 0x80, R230 ;  /* 0x00000080d1037824 */ /* 0x000fe400078e02e6 */
[----:B------:R-:W-:-:S03]  /*11d80*/  IMAD.IADD R86, R45, 0x1, R8 ;  /* 0x000000012d567824 */ /* 0x000fc600078e0208 */
[----:B------:R-:W3:Y:S01]  /*11d90*/  MUFU.TANH R0, R0 ;  /* 0x0000000000007308 */ /* 0x000ee20000002400 */
[----:B------:R-:W-:Y:S01]  /*11da0*/  VIADD R104, R45, UR44 ;  /* 0x0000002c2d687c36 */ /* 0x000fe20008000000 */
[----:B------:R-:W-:-:S03]  /*11db0*/  VIADDMNMX R50, R3, R86, R79, PT ;  /* 0x0000005603327246 */ /* 0x000fc6000380014f */
        /* <DEDUP_REMOVED lines=39> */
[----:B------:R-:W0:Y:S08]  /*12030*/  MUFU.TANH R57, R57 ;  /* 0x0000003900397308 */ /* 0x000e300000002400 */
[----:B------:R0:W0:Y:S08]  /*12040*/  MUFU.TANH R71, R72 ;  /* 0x0000004800477308 */ /* 0x0000300000002400 */
[----:B------:R0:W0:Y:S08]  /*12050*/  MUFU.TANH R98, R73 ;  /* 0x0000004900627308 */ /* 0x0000300000002400 */
[----:B------:R-:W0:Y:S08]  /*12060*/  MUFU.TANH R58, R58 ;  /* 0x0000003a003a7308 */ /* 0x000e300000002400 */
[----:B------:R-:W0:Y:S08]  /*12070*/  MUFU.TANH R61, R61 ;  /* 0x0000003d003d7308 */ /* 0x000e300000002400 */
[----:B------:R0:W0:Y:S08]  /*12080*/  MUFU.TANH R99, R76 ;  /* 0x0000004c00637308 */ /* 0x0000300000002400 */
[----:B------:R0:W0:Y:S08]  /*12090*/  MUFU.TANH R100, R77 ;  /* 0x0000004d00647308 */ /* 0x0000300000002400 */
        /* <DEDUP_REMOVED lines=10> */
[----:B-1234-:R-:W-:Y:S05]  /*12140*/  @!P2 BRA `(.L_x_4240) ;  /* 0x000000000050a947 */ /* 0x01efea0003800000 */
        /* <DEDUP_REMOVED lines=11> */
.L_x_4242:
[----:B------:R-:W-:-:S13]  /*12200*/  ISETP.NE.AND P3, PT, R9, 0x1, PT ;  /* 0x000000010900780c */ /* 0x000fda0003f65270 */
[----:B------:R-:W1:Y:S02]  /*12210*/  @P3 LDC.64 R38, c[0x0][0x9e8] ;  /* 0x00027a00ff263b82 */ /* 0x000e640000000a00 */
[----:B-1----:R-:W-:-:S05]  /*12220*/  @P3 IMAD.HI.U32 R38, R45, R38, RZ ;  /* 0x000000262d263227 */ /* 0x002fca00078e00ff */
[----:B------:R-:W-:-:S07]  /*12230*/  @P3 SHF.R.U32.HI R45, RZ, R39, R38 ;  /* 0x00000027ff2d3219 */ /* 0x000fce0000011626 */
.L_x_4243:
[----:B------:R-:W-:Y:S05]  /*12240*/  BSYNC B0 ;  /* 0x0000000000007941 */ /* 0x000fea0003800000 */
.L_x_4241:
[----:B------:R-:W-:-:S04]  /*12250*/  IMAD R45, R45, R9, -R82 ;  /* 0x000000092d2d7224 */ /* 0x000fc800078e0a52 */
[----:B------:R-:W-:-:S05]  /*12260*/  IMAD R38, R200, -0x2, R45 ;  /* 0xfffffffec8267824 */ /* 0x000fca00078e022d */
[----:B------:R-:W-:Y:S02]  /*12270*/  VIMNMX R59, R59, R38, !PT ;  /* 0x000000263b3b7248 */ /* 0x000fe40007fe0100 */
[----:B------:R-:W-:-:S07]  /*12280*/  VIADDMNMX R50, R38, R9, R50, PT ;  /* 0x0000000926327246 */ /* 0x000fce0003800132 */
.L_x_4240:
[C---:B------:R-:W-:Y:S02]  /*12290*/  ISETP.GE.AND P3, PT, R102.reuse, 0x2, PT ;  /* 0x000000026600780c */ /* 0x040fe40003f66270 */
[----:B------:R-:W-:Y:S02]  /*122a0*/  ISETP.GE.AND P5, PT, R102, 0x9, PT ;  /* 0x000000096600780c */ /* 0x000fe40003fa6270 */
[----:B------:R-:W-:Y:S02]  /*122b0*/  ISETP.GT.AND P4, PT, R59, 0x1, !P3 ;  /* 0x000000013b00780c */ /* 0x000fe40005f84270 */
[----:B------:R-:W-:Y:S02]  /*122c0*/  P2R R83, PR, RZ, 0x20 ;  /* 0x00000020ff537803 */ /* 0x000fe40000000000 */
[----:B------:R-:W-:-:S04]  /*122d0*/  ISETP.LT.OR P4, PT, R50, 0x2, P4 ;  /* 0x000000023200780c */ /* 0x000fc80002781670 */
[----:B0-----:R-:W-:Y:S02]  /*122e0*/  FSEL R68, R25, -INF , !P4 ;  /* 0xff80000019447808 */ /* 0x001fe40006000000 */
[----:B------:R-:W-:Y:S02]  /*122f0*/  ISETP.GT.AND P4, PT, R59, 0x8, !P5 ;  /* 0x000000083b00780c */ /* 0x000fe40006f84270 */
[----:B------:R-:W-:Y:S02]  /*12300*/  ISETP.GE.AND P5, PT, R102, 0xa, PT ;  /* 0x0000000a6600780c */ /* 0x000fe40003fa6270 */
[----:B------:R-:W-:Y:S02]  /*12310*/  ISETP.LT.OR P4, PT, R50, 0x9, P4 ;  /* 0x000000093200780c */ /* 0x000fe40002781670 */
[----:B------:R-:W-:Y:S02]  /*12320*/  P2R R87, PR, RZ, 0x20 ;  /* 0x00000020ff577803 */ /* 0x000fe40000000000 */
[----:B------:R-:W-:-:S02]  /*12330*/  FSEL R88, R88, -INF , !P4 ;  /* 0xff80000058587808 */ /* 0x000fc40006000000 */
[C---:B------:R-:W-:Y:S02]  /*12340*/  ISETP.GT.AND P4, PT, R59.reuse, 0x9, !P5 ;  /* 0x000000093b00780c */ /* 0x040fe40006f84270 */
[----:B------:R-:W-:Y:S02]  /*12350*/  ISETP.GE.AND P5, PT, R102, 0x11, PT ;  /* 0x000000116600780c */ /* 0x000fe40003fa6270 */
[----:B------:R-:W-:Y:S02]  /*12360*/  ISETP.LT.OR P4, PT, R50, 0xa, P4 ;  /* 0x0000000a3200780c */ /* 0x000fe40002781670 */
[----:B------:R-:W-:Y:S02]  /*12370*/  P2R R101, PR, RZ, 0x20 ;  /* 0x00000020ff657803 */ /* 0x000fe40000000000 */
[----:B------:R-:W-:Y:S02]  /*12380*/  FSEL R90, R90, -INF , !P4 ;  /* 0xff8000005a5a7808 */ /* 0x000fe40006000000 */
[----:B------:R-:W-:-:S02]  /*12390*/  ISETP.GT.AND P4, PT, R59, 0x10, !P5 ;  /* 0x000000103b00780c */ /* 0x000fc40006f84270 */
[----:B------:R-:W-:Y:S02]  /*123a0*/  ISETP.GE.AND P5, PT, R102, 0x12, PT ;  /* 0x000000126600780c */ /* 0x000fe40003fa6270 */
[----:B------:R-:W-:Y:S02]  /*123b0*/  ISETP.LT.OR P4, PT, R50, 0x11, P4 ;  /* 0x000000113200780c */ /* 0x000fe40002781670 */
[----:B------:R-:W-:Y:S02]  /*123c0*/  P2R R103, PR, RZ, 0x20 ;  /* 0x00000020ff677803 */ /* 0x000fe40000000000 */
[----:B------:R-:W-:Y:S02]  /*123d0*/  FSEL R70, R30, -INF , !P4 ;  /* 0xff8000001e467808 */ /* 0x000fe40006000000 */
[----:B------:R-:W-:Y:S02]  /*123e0*/  ISETP.GT.AND P4, PT, R59, 0x11, !P5 ;  /* 0x000000113b00780c */ /* 0x000fe40006f84270 */
[----:B------:R-:W-:-:S02]  /*123f0*/  ISETP.GE.AND P5, PT, R102, 0x19, PT ;  /* 0x000000196600780c */ /* 0x000fc40003fa6270 */
[----:B------:R-:W-:Y:S02]  /*12400*/  ISETP.LT.OR P4, PT, R50, 0x12, P4 ;  /* 0x000000123200780c */ /* 0x000fe40002781670 */
[----:B------:R-:W-:Y:S02]  /*12410*/  P2R R105, PR, RZ, 0x20 ;  /* 0x00000020ff697803 */ /* 0x000fe40000000000 */
[----:B------:R-:W-:Y:S02]  /*12420*/  FSEL R73, R31, -INF , !P4 ;  /* 0xff8000001f497808 */ /* 0x000fe40006000000 */
[----:B------:R-:W-:Y:S02]  /*12430*/  ISETP.GT.AND P4, PT, R59, 0x18, !P5 ;  /* 0x000000183b00780c */ /* 0x000fe40006f84270 */
[----:B------:R-:W-:Y:S02]  /*12440*/  ISETP.GE.AND P5, PT, R102, 0x1a, PT ;  /* 0x0000001a6600780c */ /* 0x000fe40003fa6270 */
[----:B------:R-:W-:-:S02]  /*12450*/  ISETP.LT.OR P4, PT, R50, 0x19, P4 ;  /* 0x000000193200780c */ /* 0x000fc40002781670 */
[----:B------:R-:W-:Y:S02]  /*12460*/  P2R R106, PR, RZ, 0x20 ;  /* 0x00000020ff6a7803 */ /* 0x000fe40000000000 */
[----:B------:R-:W-:Y:S02]  /*12470*/  FSEL R72, R35, -INF , !P4 ;  /* 0xff80000023487808 */ /* 0x000fe40006000000 */
[----:B------:R-:W-:Y:S02]  /*12480*/  ISETP.GT.AND P4, PT, R59, 0x19, !P5 ;  /* 0x000000193b00780c */ /* 0x000fe40006f84270 */
[----:B------:R-:W-:Y:S02]  /*12490*/  ISETP.GE.AND P5, PT, R102, 0x21, PT ;  /* 0x000000216600780c */ /* 0x000fe40003fa6270 */
[----:B------:R-:W-:Y:S02]  /*124a0*/  ISETP.LT.OR P4, PT, R50, 0x1a, P4 ;  /* 0x0000001a3200780c */ /* 0x000fe40002781670 */
[----:B------:R-:W-:-:S02]  /*124b0*/  P2R R107, PR, RZ, 0x20 ;  /* 0x00000020ff6b7803 */ /* 0x000fc40000000000 */
[----:B------:R-:W-:Y:S02]  /*124c0*/  FSEL R75, R36, -INF , !P4 ;  /* 0xff800000244b7808 */ /* 0x000fe40006000000 */
        /* <DEDUP_REMOVED lines=35> */
[----:B------:R-:W-:Y:S02]  /*12700*/  ISETP.GT.AND P4, PT, R59, 0x39, !P5 ;  /* 0x000000393b00780c */ /* 0x000fe40006f84270 */
        /* <DEDUP_REMOVED lines=11> */
[----:B------:R-:W-:-:S04]  /*127c0*/  ISETP.LT.OR P4, PT, R50, 0x42, P4 ;  /* 0x000000423200780c */ /* 0x000fc80002781670 */
        /* <DEDUP_REMOVED lines=75> */
[----:B------:R-:W-:Y:S01]  /*12c80*/  VIADDMNMX R50, R50, R86, R79, PT ;  /* 0x0000005632327246 */ /* 0x000fe2000380014f */
        /* <DEDUP_REMOVED lines=13> */
.L_x_4246:
[----:B------:R-:W-:-:S13]  /*12d60*/  ISETP.NE.AND P6, PT, R9, 0x1, PT ;  /* 0x000000010900780c */ /* 0x000fda0003fc5270 */
[----:B------:R-:W0:Y:S02]  /*12d70*/  @P6 LDC.64 R30, c[0x0][0x9e8] ;  /* 0x00027a00ff1e6b82 */ /* 0x000e240000000a00 */
[----:B0-----:R-:W-:-:S05]  /*12d80*/  @P6 IMAD.HI.U32 R30, R69, R30, RZ ;  /* 0x0000001e451e6227 */ /* 0x001fca00078e00ff */
[----:B------:R-:W-:-:S07]  /*12d90*/  @P6 SHF.R.U32.HI R69, RZ, R31, R30 ;  /* 0x0000001fff456219 */ /* 0x000fce000001161e */
.L_x_4247:
[----:B------:R-:W-:Y:S05]  /*12da0*/  BSYNC B0 ;  /* 0x0000000000007941 */ /* 0x000fea0003800000 */
.L_x_4245:
[----:B------:R-:W-:-:S04]  /*12db0*/  IMAD R69, R69, R9, -R82 ;  /* 0x0000000945457224 */ /* 0x000fc800078e0a52 */
[----:B------:R-:W-:-:S05]  /*12dc0*/  IMAD R30, R200, -0x2, R69 ;  /* 0xfffffffec81e7824 */ /* 0x000fca00078e0245 */
[----:B------:R-:W-:Y:S02]  /*12dd0*/  VIMNMX R59, R59, R30, !PT ;  /* 0x0000001e3b3b7248 */ /* 0x000fe40007fe0100 */
[----:B------:R-:W-:-:S07]  /*12de0*/  VIADDMNMX R50, R30, R9, R50, PT ;  /* 0x000000091e327246 */ /* 0x000fce0003800132 */
.L_x_4244:
[----:B------:R-:W-:Y:S01]  /*12df0*/  ISETP.GT.AND P3, PT, R59, 0x1, !P3 ;  /* 0x000000013b00780c */ /* 0x000fe20005f64270 */
[----:B------:R-:W-:Y:S01]  /*12e00*/  ULDC UR45, c[0x0][0x988] ;  /* 0x00026200002d7ab9 */ /* 0x000fe20000000800 */
[----:B------:R-:W-:Y:S01]  /*12e10*/  ISETP.NE.AND P6, PT, R105, RZ, PT ;  /* 0x000000ff6900720c */ /* 0x000fe20003fc5270 */
[----:B------:R-:W-:Y:S01]  /*12e20*/  IMAD.IADD R8, R89, 0x1, R8 ;  /* 0x0000000159087824 */ /* 0x000fe200078e0208 */
        /* <DEDUP_REMOVED lines=10> */
[----:B------:R-:W-:Y:S02]  /*12ed0*/  ISETP.NE.AND P3, PT, R87, RZ, PT ;  /* 0x000000ff5700720c */ /* 0x000fe40003f65270 */
[----:B------:R-:W-:Y:S02]  /*12ee0*/  FSEL R32, R32, -INF , !P4 ;  /* 0xff80000020207808 */ /* 0x000fe40006000000 */
[----:B------:R-:W-:Y:S02]  /*12ef0*/  ISETP.GT.AND P3, PT, R59, 0x9, !P3 ;  /* 0x000000093b00780c */ /* 0x000fe40005f64270 */
[----:B------:R-:W-:Y:S02]  /*12f00*/  FSEL R33, R33, -INF , !P5 ;  /* 0xff80000021217808 */ /* 0x000fe40006800000 */
        /* <DEDUP_REMOVED lines=95> */
[----:B------:R-:W-:Y:S01]  /*13500*/  ISETP.NE.AND P6, PT, R100, RZ, PT ;  /* 0x000000ff6400720c */ /* 0x000fe20003fc5270 */
[----:B------:R-:W0:Y:S01]  /*13510*/  SHFL.BFLY PT, R20, R15, 0x2, 0x1f ;  /* 0x0c401f000f147f89 */ /* 0x000e2200000e0000 */
[----:B------:R-:W-:Y:S02]  /*13520*/  FSEL R52, R52, -INF , !P3 ;  /* 0xff80000034347808 */ /* 0x000fe40005800000 */
[----:B------:R-:W-:-:S04]  /*13530*/  ISETP.NE.AND P3, PT, R94, RZ, PT ;  /* 0x000000ff5e00720c */ /* 0x000fc80003f65270 */
[----:B------:R-:W-:-:S04]  /*13540*/  ISETP.GT.AND P3, PT, R59, 0x50, !P3 ;  /* 0x000000503b00780c */ /* 0x000fc80005f64270 */
[----:B------:R-:W-:-:S04]  /*13550*/  ISETP.LT.OR P3, PT, R50, 0x51, P3 ;  /* 0x000000513200780c */ /* 0x000fc80001f61670 */
[----:B------:R-:W-:Y:S02]  /*13560*/  FSEL R53, R53, -INF , !P3 ;  /* 0xff80000035357808 */ /* 0x000fe40005800000 */
[----:B------:R-:W-:-:S04]  /*13570*/  ISETP.NE.AND P3, PT, R95, RZ, PT ;  /* 0x000000ff5f00720c */ /* 0x000fc80003f65270 */
[----:B------:R-:W-:Y:S02]  /*13580*/  ISETP.GT.AND P3, PT, R59, 0x51, !P3 ;  /* 0x000000513b00780c */ /* 0x000fe40005f64270 */
[----:B0-----:R-:W-:Y:S02]  /*13590*/  FMNMX.FTZ R69, R15, R20, !PT ;  /* 0x000000140f457209 */ /* 0x001fe40007810000 */
[----:B------:R-:W-:-:S03]  /*135a0*/  ISETP.LT.OR P3, PT, R50, 0x52, P3 ;  /* 0x000000523200780c */ /* 0x000fc60001f61670 */
        /* <DEDUP_REMOVED lines=28> */
[----:B------:R-:W-:Y:S01]  /*13770*/  ISETP.NE.AND P6, PT, R71, RZ, PT ;  /* 0x000000ff4700720c */ /* 0x000fe20003fc5270 */
        /* <DEDUP_REMOVED lines=11> */
[--C-:B------:R-:W-:Y:S01]  /*13830*/  FFMA.FTZ R47, R47, UR45, -R85.reuse ;  /* 0x0000002d2f2f7c23 */ /* 0x100fe20008010855 */
[----:B------:R-:W-:-:S01]  /*13840*/  FFMA.FTZ R69, R68, UR45, -R85 ;  /* 0x0000002d44457c23 */ /* 0x000fc20008010855 */
[----:B------:R-:W-:Y:S01]  /*13850*/  FSEL R83, R0, -INF , !P3 ;  /* 0xff80000000537808 */ /* 0x000fe20005800000 */
[----:B------:R-:W-:-:S01]  /*13860*/  FFMA.FTZ R0, R80, UR45, -R85 ;  /* 0x0000002d50007c23 */ /* 0x000fc20008010855 */
[----:B------:R-:W-:Y:S01]  /*13870*/  ISETP.GT.AND P3, PT, R59, 0x79, !P6 ;  /* 0x000000793b00780c */ /* 0x000fe20007764270 */
[----:B------:R-:W-:-:S01]  /*13880*/  FFMA.FTZ R68, R88, UR45, -R85 ;  /* 0x0000002d58447c23 */ /* 0x000fc20008010855 */
[----:B------:R-:W-:Y:S01]  /*13890*/  FMNMX.FTZ R80, R83, R4, !PT ;  /* 0x0000000453507209 */ /* 0x000fe20007810000 */
[----:B------:R-:W-:Y:S01]  /*138a0*/  MUFU.EX2 R69, R69 ;  /* 0x0000004500457308 */ /* 0x000fe20000000800 */
[----:B------:R-:W-:Y:S01]  /*138b0*/  ISETP.LT.OR P3, PT, R50, 0x7a, P3 ;  /* 0x0000007a3200780c */ /* 0x000fe20001f61670 */
[--C-:B------:R-:W-:Y:S01]  /*138c0*/  FFMA.FTZ R71, R90, UR45, -R85.reuse ;  /* 0x0000002d5a477c23 */ /* 0x100fe20008010855 */
[----:B------:R-:W-:Y:S01]  /*138d0*/  FMNMX.FTZ R15, R7, R80, !PT ;  /* 0x00000050070f7209 */ /* 0x000fe20007810000 */
[--C-:B------:R-:W-:Y:S01]  /*138e0*/  FFMA.FTZ R70, R70, UR45, -R85.reuse ;  /* 0x0000002d46467c23 */ /* 0x100fe20008010855 */
[----:B------:R-:W-:Y:S01]  /*138f0*/  FSEL R34, R34, -INF , !P3 ;  /* 0xff80000022227808 */ /* 0x000fe20005800000 */
[--C-:B------:R-:W-:Y:S01]  /*13900*/  FFMA.FTZ R73, R73, UR45, -R85.reuse ;  /* 0x0000002d49497c23 */ /* 0x100fe20008010855 */
        /* <DEDUP_REMOVED lines=15> */
[--C-:B------:R-:W-:Y:S01]  /*13a00*/  FFMA.FTZ R46, R46, UR45, -R85.reuse ;  /* 0x0000002d2e2e7c23 */ /* 0x100fe20008010855 */
[----:B------:R-:W-:Y:S01]  /*13a10*/  FMNMX.FTZ R80, R14, R15, !PT ;  /* 0x0000000f0e507209 */ /* 0x000fe20007810000 */
[----:B------:R-:W2:Y:S01]  /*13a20*/  MUFU.EX2 R68, R68 ;  /* 0x0000004400447308 */ /* 0x000ea20000000800 */
[----:B------:R-:W-:-:S01]  /*13a30*/  FFMA.FTZ R45, R45, UR45, -R85 ;  /* 0x0000002d2d2d7c23 */ /* 0x000fc20008010855 */
[--C-:B------:R-:W-:Y:S01]  /*13a40*/  FFMA.FTZ R42, R42, UR45, -R85.reuse ;  /* 0x0000002d2a2a7c23 */ /* 0x100fe20008010855 */
[----:B------:R-:W-:Y:S01]  /*13a50*/  FMNMX.FTZ R15, R31, R80, !PT ;  /* 0x000000501f0f7209 */ /* 0x000fe20007810000 */
[--C-:B------:R-:W-:Y:S01]  /*13a60*/  FFMA.FTZ R41, R41, UR45, -R85.reuse ;  /* 0x0000002d29297c23 */ /* 0x100fe20008010855 */
[----:B------:R-:W-:-:S01]  /*13a70*/  FFMA.FTZ R44, R44, UR45, -R85 ;  /* 0x0000002d2c2c7c23 */ /* 0x000fc20008010855 */
[--C-:B------:R-:W-:Y:S01]  /*13a80*/  FFMA.FTZ R43, R43, UR45, -R85.reuse ;  /* 0x0000002d2b2b7c23 */ /* 0x100fe20008010855 */
[----:B------:R-:W-:Y:S01]  /*13a90*/  FMNMX.FTZ R80, R30, R15, !PT ;  /* 0x0000000f1e507209 */ /* 0x000fe20007810000 */
[----:B------:R-:W3:Y:S01]  /*13aa0*/  MUFU.EX2 R71, R71 ;  /* 0x0000004700477308 */ /* 0x000ee20000000800 */
[----:B------:R-:W-:-:S01]  /*13ab0*/  FFMA.FTZ R38, R38, UR45, -R85 ;  /* 0x0000002d26267c23 */ /* 0x000fc20008010855 */
[--C-:B------:R-:W-:Y:S01]  /*13ac0*/  FFMA.FTZ R37, R37, UR45, -R85.reuse ;  /* 0x0000002d25257c23 */ /* 0x100fe20008010855 */
[----:B------:R-:W-:Y:S01]  /*13ad0*/  FMNMX.FTZ R15, R21, R80, !PT ;  /* 0x00000050150f7209 */ /* 0x000fe20007810000 */
[--C-:B------:R-:W-:Y:S01]  /*13ae0*/  FFMA.FTZ R40, R40, UR45, -R85.reuse ;  /* 0x0000002d28287c23 */ /* 0x100fe20008010855 */
[----:B------:R-:W-:-:S01]  /*13af0*/  FFMA.FTZ R39, R39, UR45, -R85 ;  /* 0x0000002d27277c23 */ /* 0x000fc20008010855 */
[--C-:B------:R-:W-:Y:S01]  /*13b00*/  FFMA.FTZ R25, R25, UR45, -R85.reuse ;  /* 0x0000002d19197c23 */ /* 0x100fe20008010855 */
[----:B------:R-:W-:Y:S01]  /*13b10*/  FMNMX.FTZ R15, R24, R15, !PT ;  /* 0x0000000f180f7209 */ /* 0x000fe20007810000 */
[----:B------:R-:W-:Y:S01]  /*13b20*/  MUFU.EX2 R70, R70 ;  /* 0x0000004600467308 */ /* 0x000fe20000000800 */
[----:B------:R-:W-:-:S01]  /*13b30*/  FFMA.FTZ R36, R36, UR45, -R85 ;  /* 0x0000002d24247c23 */ /* 0x000fc20008010855 */
[----:B------:R-:W-:Y:S01]  /*13b40*/  FFMA.FTZ R35, R35, UR45, -R85 ;  /* 0x0000002d23237c23 */ /* 0x000fe20008010855 */
[----:B------:R-:W-:-:S04]  /*13b50*/  FMNMX.FTZ R80, R26, R15, !PT ;  /* 0x0000000f1a507209 */ /* 0x000fc80007810000 */
[----:B------:R-:W-:Y:S01]  /*13b60*/  FMNMX.FTZ R15, R27, R80, !PT ;  /* 0x000000501b0f7209 */ /* 0x000fe20007810000 */
[----:B------:R-:W-:Y:S03]  /*13b70*/  MUFU.EX2 R73, R73 ;  /* 0x0000004900497308 */ /* 0x000fe60000000800 */
        /* <DEDUP_REMOVED lines=26> */
[----:B------:R-:W-:Y:S04]  /*13d20*/  MUFU.EX2 R64, R64 ;  /* 0x0000004000407308 */ /* 0x000fe80000000800 */
[----:B------:R-:W4:Y:S04]  /*13d30*/  SHFL.BFLY PT, R60, R15, 0x2, 0x1f ;  /* 0x0c401f000f3c7f89 */ /* 0x000f2800000e0000 */
[----:B------:R-:W-:Y:S08]  /*13d40*/  MUFU.EX2 R81, R81 ;  /* 0x0000005100517308 */ /* 0x000ff00000000800 */
[----:B------:R-:W-:Y:S08]  /*13d50*/  MUFU.EX2 R55, R55 ;  /* 0x0000003700377308 */ /* 0x000ff00000000800 */
[----:B------:R-:W-:Y:S01]  /*13d60*/  MUFU.EX2 R46, R46 ;  /* 0x0000002e002e7308 */ /* 0x000fe20000000800 */
[----:B----4-:R-:W-:-:S07]  /*13d70*/  FMNMX.FTZ R60, R15, R60, !PT ;  /* 0x0000003c0f3c7209 */ /* 0x010fce0007810000 */
[----:B------:R-:W-:Y:S01]  /*13d80*/  MUFU.EX2 R45, R45 ;  /* 0x0000002d002d7308 */ /* 0x000fe20000000800 */
[----:B------:R-:W4:Y:S07]  /*13d90*/  SHFL.BFLY PT, R15, R60, 0x1, 0x1f ;  /* 0x0c201f003c0f7f89 */ /* 0x000f2e00000e0000 */
[----:B------:R-:W-:Y:S08]  /*13da0*/  MUFU.EX2 R42, R42 ;  /* 0x0000002a002a7308 */ /* 0x000ff00000000800 */
[----:B------:R-:W-:Y:S08]  /*13db0*/  MUFU.EX2 R41, R41 ;  /* 0x0000002900297308 */ /* 0x000ff00000000800 */
[----:B------:R-:W-:Y:S01]  /*13dc0*/  MUFU.EX2 R44, R44 ;  /* 0x0000002c002c7308 */ /* 0x000fe20000000800 */
[----:B----4-:R-:W-:Y:S01]  /*13dd0*/  FMNMX.FTZ R15, R60, R15, !PT ;  /* 0x0000000f3c0f7209 */ /* 0x010fe20007810000 */
[----:B------:R-:W-:-:S03]  /*13de0*/  IMAD.U32 R60, RZ, RZ, UR45 ;  /* 0x0000002dff3c7e24 */ /* 0x000fc6000f8e00ff */
[C---:B------:R-:W-:Y:S01]  /*13df0*/  FSETP.NEU.FTZ.AND P3, PT, R15.reuse, -INF , PT ;  /* 0xff8000000f00780b */ /* 0x040fe20003f7d000 */
[----:B0-----:R-:W-:-:S01]  /*13e00*/  FFMA.FTZ R47, R15, R60, -8 ;  /* 0xc10000000f2f7423 */ /* 0x001fc2000001003c */
[----:B------:R-:W-:Y:S01]  /*13e10*/  FFMA.FTZ R60, R5, UR45, -R85 ;  /* 0x0000002d053c7c23 */ /* 0x000fe20008010855 */
[----:B------:R-:W-:Y:S03]  /*13e20*/  MUFU.EX2 R43, R43 ;  /* 0x0000002b002b7308 */ /* 0x000fe60000000800 */
[----:B------:R-:W-:-:S05]  /*13e30*/  FSEL R47, R47, RZ, P3 ;  /* 0x000000ff2f2f7208 */ /* 0x000fca0001800000 */
        /* <DEDUP_REMOVED lines=8> */
[----:B-1----:R-:W-:Y:S01]  /*13ec0*/  FADD.FTZ R31, R0, R69 ;  /* 0x00000045001f7221 */ /* 0x002fe20000010000 */
        /* <DEDUP_REMOVED lines=23> */
[--C-:B------:R-:W-:Y:S01]  /*14040*/  FFMA.FTZ R65, R65, UR45, -R47.reuse ;  /* 0x0000002d41417c23 */ /* 0x100fe2000801082f */
[----:B------:R-:W-:-:S01]  /*14050*/  FFMA.FTZ R32, R32, UR45, -R47 ;  /* 0x0000002d20207c23 */ /* 0x000fc2000801082f */
[--C-:B------:R-:W-:Y:S01]  /*14060*/  FFMA.FTZ R33, R33, UR45, -R47.reuse ;  /* 0x0000002d21217c23 */ /* 0x100fe2000801082f */
[----:B------:R-:W-:-:S03]  /*14070*/  FFMA.FTZ R34, R34, UR45, -R47 ;  /* 0x0000002d22227c23 */ /* 0x000fc6000801082f */
[----:B------:R5:W-:Y:S08]  /*14080*/  MUFU.EX2 R80, R13 ;  /* 0x0000000d00507308 */ /* 0x000bf00000000800 */
[----:B------:R-:W4:Y:S01]  /*14090*/  MUFU.EX2 R7, R7 ;  /* 0x0000000700077308 */ /* 0x000f220000000800 */
[----:B-----5:R-:W-:-:S01]  /*140a0*/  FFMA.FTZ R13, R26, UR45, -R47 ;  /* 0x0000002d1a0d7c23 */ /* 0x020fc2000801082f */
[----:B--2---:R-:W-:Y:S01]  /*140b0*/  FADD.FTZ R26, R68, R31 ;  /* 0x0000001f441a7221 */ /* 0x004fe20000010000 */
[----:B---3--:R-:W-:-:S04]  /*140c0*/  F2FP.SATFINITE.E4M3.F32.PACK_AB_MERGE_C R68, R71, R68, RZ ;  /* 0x000000444744723e */ /* 0x008fc800048070ff */
[----:B------:R-:W-:Y:S01]  /*140d0*/  F2FP.SATFINITE.E4M3.F32.PACK_AB_MERGE_C R196, R69, R0, R68 ;  /* 0x0000000045c4723e */ /* 0x000fe20004807044 */
[----:B------:R-:W-:Y:S08]  /*140e0*/  MUFU.EX2 R83, R14 ;  /* 0x0000000e00537308 */ /* 0x000ff00000000800 */
[----:B------:R2:W-:Y:S08]  /*140f0*/  MUFU.EX2 R14, R27 ;  /* 0x0000001b000e7308 */ /* 0x0005f00000000800 */
[----:B------:R-:W3:Y:S01]  /*14100*/  MUFU.EX2 R10, R10 ;  /* 0x0000000a000a7308 */ /* 0x000ee20000000800 */
[----:B--2---:R-:W-:-:S01]  /*14110*/  FADD.FTZ R27, R71, R26 ;  /* 0x0000001a471b7221 */ /* 0x004fc20000010000 */
[----:B0-----:R-:W-:-:S03]  /*14120*/  FADD.FTZ R26, R5, R4 ;  /* 0x00000004051a7221 */ /* 0x001fc60000010000 */
[----:B------:R-:W-:Y:S01]  /*14130*/  FADD.FTZ R30, R70, R27 ;  /* 0x0000001b461e7221 */ /* 0x000fe20000010000 */
[----:B-1----:R-:W-:-:S01]  /*14140*/  FADD.FTZ R27, R59, R26 ;  /* 0x0000001a3b1b7221 */ /* 0x002fc20000010000 */
[----:B----4-:R-:W-:Y:S01]  /*14150*/  F2FP.SATFINITE.E4M3.F32.PACK_AB_MERGE_C R59, R78, R59, RZ ;  /* 0x0000003b4e3b723e */ /* 0x010fe200048070ff */
[----:B------:R-:W0:Y:S01]  /*14160*/  MUFU.EX2 R11, R11 ;  /* 0x0000000b000b7308 */ /* 0x000e220000000800 */
[----:B------:R-:W-:-:S01]  /*14170*/  FADD.FTZ R31, R73, R30 ;  /* 0x0000001e491f7221 */ /* 0x000fc20000010000 */
[----:B------:R-:W-:Y:S01]  /*14180*/  FADD.FTZ R26, R78, R27 ;  /* 0x0000001b4e1a7221 */ /* 0x000fe20000010000 */
[----:B------:R-:W-:Y:S02]  /*14190*/  F2FP.SATFINITE.E4M3.F32.PACK_AB_MERGE_C R197, R4, R5, R59 ;  /* 0x0000000504c5723e */ /* 0x000fe4000480703b */
[----:B------:R-:W-:Y:S01]  /*141a0*/  FADD.FTZ R30, R72, R31 ;  /* 0x0000001f481e7221 */ /* 0x000fe20000010000 */
[----:B------:R-:W-:-:S01]  /*141b0*/  FADD.FTZ R27, R7, R26 ;  /* 0x0000001a071b7221 */ /* 0x000fc20000010000 */
[C---:B------:R-:W-:Y:S01]  /*141c0*/  F2FP.SATFINITE.E4M3.F32.PACK_AB_MERGE_C R72, R75.reuse, R72, RZ ;  /* 0x000000484b48723e */ /* 0x040fe200048070ff */
[----:B------:R-:W1:Y:S01]  /*141d0*/  MUFU.EX2 R12, R12 ;  /* 0x0000000c000c7308 */ /* 0x000e620000000800 */
[----:B------:R-:W-:-:S01]  /*141e0*/  FADD.FTZ R31, R75, R30 ;  /* 0x0000001e4b1f7221 */ /* 0x000fc20000010000 */
[----:B---3--:R-:W-:Y:S01]  /*141f0*/  FADD.FTZ R27, R10, R27 ;  /* 0x0000001b0a1b7221 */ /* 0x008fe20000010000 */
[----:B------:R-:W-:-:S02]  /*14200*/  F2FP.SATFINITE.E4M3.F32.PACK_AB_MERGE_C R198, R73, R70, R72 ;  /* 0x0000004649c6723e */ /* 0x000fc40004807048 */
[----:B------:R-:W-:Y:S01]  /*14210*/  FADD.FTZ R30, R74, R31 ;  /* 0x0000001f4a1e7221 */ /* 0x000fe20000010000 */
[----:B------:R-:W-:-:S01]  /*14220*/  FADD.FTZ R26, R80, R27 ;  /* 0x0000001b501a7221 */ /* 0x000fc20000010000 */
[----:B------:R-:W-:Y:S01]  /*14230*/  F2FP.SATFINITE.E4M3.F32.PACK_AB_MERGE_C R80, R83, R80, RZ ;  /* 0x000000505350723e */ /* 0x000fe200048070ff */
[----:B------:R-:W2:Y:S01]  /*14240*/  MUFU.EX2 R21, R21 ;  /* 0x0000001500157308 */ /* 0x000ea20000000800 */
[----:B------:R-:W-:-:S01]  /*14250*/  FADD.FTZ R27, R77, R30 ;  /* 0x0000001e4d1b7221 */ /* 0x000fc20000010000 */
[----:B------:R-:W-:Y:S01]  /*14260*/  FADD.FTZ R26, R83, R26 ;  /* 0x0000001a531a7221 */ /* 0x000fe20000010000 */
[----:B------:R-:W-:Y:S02]  /*14270*/  F2FP.SATFINITE.E4M3.F32.PACK_AB_MERGE_C R199, R10, R7, R80 ;  /* 0x000000070ac7723e */ /* 0x000fe40004807050 */
[----:B------:R-:W-:Y:S01]  /*14280*/  FADD.FTZ R30, R76, R27 ;  /* 0x0000001b4c1e7221 */ /* 0x000fe20000010000 */
[----:B0-----:R-:W-:-:S01]  /*14290*/  FADD.FTZ R27, R11, R26 ;  /* 0x0000001a0b1b7221 */ /* 0x001fc20000010000 */
[C---:B------:R-:W-:Y:S01]  /*142a0*/  F2FP.SATFINITE.E4M3.F32.PACK_AB_MERGE_C R76, R79.reuse, R76, RZ ;  /* 0x0000004c4f4c723e */ /* 0x040fe200048070ff */
[----:B------:R-:W0:Y:S01]  /*142b0*/  MUFU.EX2 R24, R24 ;  /* 0x0000001800187308 */ /* 0x000e220000000800 */
[----:B------:R-:W-:-:S01]  /*142c0*/  FADD.FTZ R30, R79, R30 ;  /* 0x0000001e4f1e7221 */ /* 0x000fc20000010000 */
[----:B-1----:R-:W-:Y:S01]  /*142d0*/  FADD.FTZ R26, R12, R27 ;  /* 0x0000001b0c1a7221 */ /* 0x002fe20000010000 */
[----:B------:R-:W-:-:S02]  /*142e0*/  F2FP.SATFINITE.E4M3.F32.PACK_AB_MERGE_C R192, R77, R74, R76 ;  /* 0x0000004a4dc0723e */ /* 0x000fc4000480704c */
[----:B------:R-:W-:-:S03]  /*142f0*/  FADD.FTZ R31, R67, R30 ;  /* 0x0000001e431f7221 */ /* 0x000fc60000010000 */
[----:B------:R-:W1:Y:S01]  /*14300*/  MUFU.EX2 R13, R13 ;  /* 0x0000000d000d7308 */ /* 0x000e620000000800 */
[----:B--2---:R-:W-:-:S01]  /*14310*/  FADD.FTZ R27, R21, R26 ;  /* 0x0000001a151b7221 */ /* 0x004fc20000010000 */
[----:B------:R-:W-:-:S04]  /*14320*/  FADD.FTZ R31, R66, R31 ;  /* 0x0000001f421f7221 */ /* 0x000fc80000010000 */
[----:B------:R-:W-:Y:S01]  /*14330*/  FADD.FTZ R26, R64, R31 ;  /* 0x0000001f401a7221 */ /* 0x000fe20000010000 */
[----:B------:R-:W-:Y:S01]  /*14340*/  F2FP.SATFINITE.E4M3.F32.PACK_AB_MERGE_C R64, R81, R64, RZ ;  /* 0x000000405140723e */ /* 0x000fe200048070ff */
[----:B------:R-:W2:Y:S01]  /*14350*/  MUFU.EX2 R28, R28 ;  /* 0x0000001c001c7308 */ /* 0x000ea20000000800 */
[----:B0-----:R-:W-:-:S01]  /*14360*/  FADD.FTZ R0, R24, R27 ;  /* 0x0000001b18007221 */ /* 0x001fc20000010000 */
[----:B------:R-:W-:Y:S01]  /*14370*/  FADD.FTZ R26, R81, R26 ;  /* 0x0000001a511a7221 */ /* 0x000fe20000010000 */
[----:B------:R-:W-:Y:S02]  /*14380*/  F2FP.SATFINITE.E4M3.F32.PACK_AB_MERGE_C R24, R24, R21, RZ ;  /* 0x000000151818723e */ /* 0x000fe400048070ff */
[----:B------:R-:W-:Y:S01]  /*14390*/  F2FP.SATFINITE.E4M3.F32.PACK_AB_MERGE_C R194, R66, R67, R64 ;  /* 0x0000004342c2723e */ /* 0x000fe20004807040 */
[----:B------:R-:W-:-:S01]  /*143a0*/  FADD.FTZ R31, R55, R26 ;  /* 0x0000001a371f7221 */ /* 0x000fc20000010000 */
[----:B------:R-:W-:Y:S01]  /*143b0*/  F2FP.SATFINITE.E4M3.F32.PACK_AB_MERGE_C R26, R45, R46, RZ ;  /* 0x0000002e2d1a723e */ /* 0x000fe200048070ff */
[----:B------:R-:W0:Y:S01]  /*143c0*/  MUFU.EX2 R29, R29 ;  /* 0x0000001d001d7308 */ /* 0x000e220000000800 */
[----:B-1----:R-:W-:-:S01]  /*143d0*/  FADD.FTZ R27, R13, R0 ;  /* 0x000000000d1b7221 */ /* 0x002fc20000010000 */
[C---:B------:R-:W-:Y:S01]  /*143e0*/  FADD.FTZ R31, R50.reuse, R31 ;  /* 0x0000001f321f7221 */ /* 0x040fe20000010000 */
[----:B------:R-:W-:-:S02]  /*143f0*/  F2FP.SATFINITE.E4M3.F32.PACK_AB_MERGE_C R188, R50, R55, R26 ;  /* 0x0000003732bc723e */ /* 0x000fc4000480701a */
[----:B------:R-:W-:Y:S01]  /*14400*/  FADD.FTZ R27, R14, R27 ;  /* 0x0000001b0e1b7221 */ /* 0x000fe20000010000 */
[----:B------:R-:W-:-:S01]  /*14410*/  FADD.FTZ R46, R46, R31 ;  /* 0x0000001f2e2e7221 */ /* 0x000fc20000010000 */
[----:B------:R-:W-:Y:S01]  /*14420*/  F2FP.SATFINITE.E4M3.F32.PACK_AB_MERGE_C R26, R41, R42, RZ ;  /* 0x0000002a291a723e */ /* 0x000fe200048070ff */
[----:B------:R-:W1:Y:S01]  /*14430*/  MUFU.EX2 R48, R48 ;  /* 0x0000003000307308 */ /* 0x000e620000000800 */
[----:B--2---:R-:W-:-:S01]  /*14440*/  FADD.FTZ R0, R28, R27 ;  /* 0x0000001b1c007221 */ /* 0x004fc20000010000 */
[----:B------:R-:W-:Y:S01]  /*14450*/  FADD.FTZ R45, R45, R46 ;  /* 0x0000002e2d2d7221 */ /* 0x000fe20000010000 */
[----:B------:R-:W-:Y:S02]  /*14460*/  F2FP.SATFINITE.E4M3.F32.PACK_AB_MERGE_C R190, R43, R44, R26 ;  /* 0x0000002c2bbe723e */ /* 0x000fe4000480701a */
[----:B------:R-:W-:Y:S01]  /*14470*/  F2FP.SATFINITE.E4M3.F32.PACK_AB_MERGE_C R193, R12, R11, R24 ;  /* 0x0000000b0cc1723e */ /* 0x000fe20004807018 */
[----:B------:R-:W-:-:S02]  /*14480*/  FADD.FTZ R44, R44, R45 ;  /* 0x0000002d2c2c7221 */ /* 0x000fc40000010000 */
[----:B------:R-:W2:Y:S01]  /*14490*/  MUFU.EX2 R49, R49 ;  /* 0x0000003100317308 */ /* 0x000ea20000000800 */
[----:B0-----:R-:W-:-:S01]  /*144a0*/  FADD.FTZ R27, R29, R0 ;  /* 0x000000001d1b7221 */ /* 0x001fc20000010000 */
[----:B------:R-:W-:Y:S01]  /*144b0*/  FADD.FTZ R43, R43, R44 ;  /* 0x0000002c2b2b7221 */ /* 0x000fe20000010000 */
[----:B------:R-:W-:-:S03]  /*144c0*/  F2FP.SATFINITE.E4M3.F32.PACK_AB_MERGE_C R28, R29, R28, RZ ;  /* 0x0000001c1d1c723e */ /* 0x000fc600048070ff */
[----:B------:R-:W-:Y:S01]  /*144d0*/  FADD.FTZ R42, R42, R43 ;  /* 0x0000002b2a2a7221 */ /* 0x000fe20000010000 */
[----:B------:R-:W-:Y:S01]  /*144e0*/  F2FP.SATFINITE.E4M3.F32.PACK_AB_MERGE_C R195, R14, R13, R28 ;  /* 0x0000000d0ec3723e */ /* 0x000fe2000480701c */
        /* <DEDUP_REMOVED lines=8> */
[----:B-1----:R-:W-:-:S01]  /*14570*/  FADD.FTZ R0, R52, R27 ;  /* 0x0000001b34007221 */ /* 0x002fc20000010000 */
[----:B------:R-:W-:-:S04]  /*14580*/  F2FP.SATFINITE.E4M3.F32.PACK_AB_MERGE_C R51, R52, R51, RZ ;  /* 0x000000333433723e */ /* 0x000fc800048070ff */
[----:B------:R-:W-:Y:S02]  /*14590*/  F2FP.SATFINITE.E4M3.F32.PACK_AB_MERGE_C R189, R49, R48, R51 ;  /* 0x0000003031bd723e */ /* 0x000fe40004807033 */
[----:B------:R-:W1:Y:S01]  /*145a0*/  MUFU.EX2 R56, R56 ;  /* 0x0000003800387308 */ /* 0x000e620000000800 */
[----:B--2---:R-:W-:-:S07]  /*145b0*/  FADD.FTZ R27, R53, R0 ;  /* 0x00000000351b7221 */ /* 0x004fce0000010000 */
[----:B------:R-:W-:Y:S01]  /*145c0*/  MUFU.EX2 R38, R38 ;  /* 0x0000002600267308 */ /* 0x000fe20000000800 */
[----:B0-----:R-:W-:-:S07]  /*145d0*/  FADD.FTZ R27, R54, R27 ;  /* 0x0000001b361b7221 */ /* 0x001fce0000010000 */
[----:B------:R-:W0:Y:S01]  /*145e0*/  MUFU.EX2 R37, R37 ;  /* 0x0000002500257308 */ /* 0x000e220000000800 */
[----:B-1----:R-:W-:-:S07]  /*145f0*/  FADD.FTZ R0, R56, R27 ;  /* 0x0000001b38007221 */ /* 0x002fce0000010000 */
        /* <DEDUP_REMOVED lines=14> */
[----:B------:R-:W-:-:S04]  /*146e0*/  FADD.FTZ R38, R38, R39 ;  /* 0x0000002726267221 */ /* 0x000fc80000010000 */
[----:B------:R-:W-:Y:S02]  /*146f0*/  FADD.FTZ R37, R37, R38 ;  /* 0x0000002625257221 */ /* 0x000fe40000010000 */
[----:B------:R-:W-:Y:S01]  /*14700*/  MUFU.EX2 R25, R25 ;  /* 0x0000001900197308 */ /* 0x000fe20000000800 */
[----:B--2---:R-:W-:-:S07]  /*14710*/  FADD.FTZ R21, R61, R0 ;  /* 0x000000003d157221 */ /* 0x004fce0000010000 */
[----:B------:R-:W1:Y:S01]  /*14720*/  MUFU.EX2 R60, R60 ;  /* 0x0000003c003c7308 */ /* 0x000e620000000800 */
[----:B0-----:R-:W-:-:S07]  /*14730*/  FADD.FTZ R0, R62, R21 ;  /* 0x000000153e007221 */ /* 0x001fce0000010000 */
[----:B------:R-:W0:Y:S08]  /*14740*/  MUFU.EX2 R63, R63 ;  /* 0x0000003f003f7308 */ /* 0x000e300000000800 */
[----:B------:R-:W-:Y:S01]  /*14750*/  MUFU.EX2 R36, R36 ;  /* 0x0000002400247308 */ /* 0x000fe20000000800 */
[----:B-1----:R-:W-:-:S07]  /*14760*/  F2FP.SATFINITE.E4M3.F32.PACK_AB_MERGE_C R4, R60, R25, RZ ;  /* 0x000000193c04723e */ /* 0x002fce00048070ff */
[----:B------:R-:W1:Y:S01]  /*14770*/  MUFU.EX2 R35, R35 ;  /* 0x0000002300237308 */ /* 0x000e620000000800 */
[----:B0-----:R-:W-:-:S01]  /*14780*/  FADD.FTZ R0, R63, R0 ;  /* 0x000000003f007221 */ /* 0x001fc20000010000 */
[----:B------:R-:W-:-:S04]  /*14790*/  F2FP.SATFINITE.E4M3.F32.PACK_AB_MERGE_C R62, R63, R62, RZ ;  /* 0x0000003e3f3e723e */ /* 0x000fc800048070ff */
[----:B------:R-:W-:Y:S02]  /*147a0*/  F2FP.SATFINITE.E4M3.F32.PACK_AB_MERGE_C R185, R61, R58, R62 ;  /* 0x0000003a3db9723e */ /* 0x000fe4000480703e */
[----:B------:R-:W0:Y:S08]  /*147b0*/  MUFU.EX2 R65, R65 ;  /* 0x0000004100417308 */ /* 0x000e300000000800 */
[----:B------:R-:W2:Y:S01]  /*147c0*/  MUFU.EX2 R32, R32 ;  /* 0x0000002000207308 */ /* 0x000ea20000000800 */
[----:B-1----:R-:W-:Y:S01]  /*147d0*/  F2FP.SATFINITE.E4M3.F32.PACK_AB_MERGE_C R186, R35, R36, R4 ;  /* 0x0000002423ba723e */ /* 0x002fe20004807004 */
[----:B------:R-:W-:-:S04]  /*147e0*/  FADD.FTZ R36, R36, R37 ;  /* 0x0000002524247221 */ /* 0x000fc80000010000 */
[----:B------:R-:W-:Y:S02]  /*147f0*/  FADD.FTZ R36, R35, R36 ;  /* 0x0000002423247221 */ /* 0x000fe40000010000 */
[----:B------:R-:W-:Y:S01]  /*14800*/  MUFU.EX2 R33, R33 ;  /* 0x0000002100217308 */ /* 0x000fe20000000800 */
[----:B0-----:R-:W-:-:S07]  /*14810*/  FADD.FTZ R5, R65, R0 ;  /* 0x0000000041057221 */ /* 0x001fce0000010000 */
[----:B------:R-:W0:Y:S01]  /*14820*/  MUFU.EX2 R34, R34 ;  /* 0x0000002200227308 */ /* 0x000e220000000800 */
[----:B--2---:R-:W-:-:S01]  /*14830*/  FADD.FTZ R0, R32, R5 ;  /* 0x0000000520007221 */ /* 0x004fc20000010000 */
[----:B------:R-:W-:-:S04]  /*14840*/  FADD.FTZ R5, R25, R36 ;  /* 0x0000002419057221 */ /* 0x000fc80000010000 */
[----:B------:R-:W-:Y:S01]  /*14850*/  FADD.FTZ R5, R60, R5 ;  /* 0x000000053c057221 */ /* 0x000fe20000010000 */
[----:B0-----:R-:W-:Y:S01]  /*14860*/  F2FP.SATFINITE.E4M3.F32.PACK_AB_MERGE_C R4, R34, R33, RZ ;  /* 0x000000212204723e */ /* 0x001fe200048070ff */
[----:B------:R-:W-:Y:S01]  /*14870*/  FADD.FTZ R33, R33, R0 ;  /* 0x0000000021217221 */ /* 0x000fe20000010000 */
[----:B------:R-:W-:Y:S02]  /*14880*/  VIADD R0, R91, 0xfffffffe ;  /* 0xfffffffe5b007836 */ /* 0x000fe40000000000 */
[----:B------:R-:W-:Y:S01]  /*14890*/  F2FP.SATFINITE.E4M3.F32.PACK_AB_MERGE_C R187, R32, R65, R4 ;  /* 0x0000004120bb723e */ /* 0x000fe20004807004 */
[----:B------:R-:W-:-:S01]  /*148a0*/  FADD.FTZ R4, R34, R33 ;  /* 0x0000002122047221 */ /* 0x000fc20000010000 */
        /* <DEDUP_REMOVED lines=12> */
.L_x_4250:
[----:B------:R-:W-:-:S13]  /*14970*/  ISETP.NE.AND P3, PT, R9, 0x1, PT ;  /* 0x000000010900780c */ /* 0x000fda0003f65270 */
[----:B------:R-:W0:Y:S02]  /*14980*/  @P3 LDC.64 R10, c[0x0][0x9e8] ;  /* 0x00027a00ff0a3b82 */ /* 0x000e240000000a00 */
[----:B0-----:R-:W-:-:S05]  /*14990*/  @P3 IMAD.HI.U32 R10, R7, R10, RZ ;  /* 0x0000000a070a3227 */ /* 0x001fca00078e00ff */
[----:B------:R-:W-:-:S07]  /*149a0*/  @P3 SHF.R.U32.HI R7, RZ, R11, R10 ;  /* 0x0000000bff073219 */ /* 0x000fce000001160a */
.L_x_4251:
[----:B------:R-:W-:Y:S05]  /*149b0*/  BSYNC B0 ;  /* 0x0000000000007941 */ /* 0x000fea0003800000 */
.L_x_4249:
[----:B------:R-:W-:-:S05]  /*149c0*/  IMAD R7, R7, R9, R9 ;  /* 0x0000000907077224 */ /* 0x000fca00078e0209 */
[----:B------:R-:W-:-:S07]  /*149d0*/  VIMNMX R8, R8, R7, PT ;  /* 0x0000000708087248 */ /* 0x000fce0003fe0100 */
.L_x_4248:
        /* <DEDUP_REMOVED lines=60> */
[----:B------:R-:W-:Y:S06]  /*14da0*/  @!P3 BRA `(.L_x_4252) ;  /* 0x000000380080b947 */ /* 0x000fec0003800000 */
[----:B------:R-:W-:Y:S02]  /*14db0*/  IMAD.IADD R12, R120, 0x1, R3 ;  /* 0x00000001780c7824 */ /* 0x000fe400078e0203 */
[----:B------:R-:W-:Y:S02]  /*14dc0*/  IMAD.MOV.U32 R119, RZ, RZ, RZ ;  /* 0x000000ffff777224 */ /* 0x000fe400078e00ff */
[----:B------:R-:W-:-:S07]  /*14dd0*/  VIADD R13, R12, 0x8 ;  /* 0x000000080c0d7836 */ /* 0x000fce0000000000 */
.L_x_4271:
        /* <DEDUP_REMOVED lines=10> */
.L_x_4254:
[----:B------:R-:W-:Y:S01]  /*14e80*/  IMAD R9, R14, 0x8, R16 ;  /* 0x000000080e097824 */ /* 0x000fe200078e0210 */
[----:B------:R-:W-:-:S04]  /*14e90*/  SHF.L.U32 R8, R21, 0x1f, RZ ;  /* 0x0000001f15087819 */ /* 0x000fc800000006ff */
[----:B------:R0:W1:Y:S01]  /*14ea0*/  SYNCS.PHASECHK.TRANS64.TRYWAIT P4, [R9+URZ+0x2a830], R8 ;  /* 0x02a83008090075a7 */ /* 0x000062000808017f */
[----:B------:R-:W-:Y:S05]  /*14eb0*/  @!P0 BRA `(.L_x_4255) ;  /* 0x0000000000048947 */ /* 0x000fea0003800000 */
[----:B------:R-:W-:Y:S01]  /*14ec0*/  BPT.TRAP 0x1 ;  /* 0x000000040000795c */ /* 0x000fe20000300000 */
.L_x_4255:
[----:B------:R-:W-:Y:S04]  /*14ed0*/  BSSY B0, `(.L_x_4253) ;  /* 0x0000004000007945 */ /* 0x000fe80003800000 */
[----:B-1----:R-:W-:Y:S05]  /*14ee0*/  @P4 BRA `(.L_x_4256) ;  /* 0x0000000000084947 */ /* 0x002fea0003800000 */
[----:B------:R-:W1:Y:S02]  /*14ef0*/  SYNCS.PHASECHK.TRANS64.TRYWAIT P4, [R9+URZ+0x2a830], R8 ;  /* 0x02a83008090075a7 */ /* 0x000e64000808017f */
[----:B-1----:R-:W-:Y:S05]  /*14f00*/  @!P4 BRA `(.L_x_4257) ;  /* 0x0000015800c8c947 */ /* 0x002fea0003800000 */
.L_x_4256:
[----:B------:R-:W-:Y:S05]  /*14f10*/  BSYNC B0 ;  /* 0x0000000000007941 */ /* 0x000fea0003800000 */
.L_x_4253:
[----:B01----:R-:W0:Y:S01]  /*14f20*/  S2R R8, SR_TID.X ;  /* 0x0000000000087919 */ /* 0x003e220000002100 */
[----:B------:R-:W-:Y:S05]  /*14f30*/  WARPSYNC.ALL ;  /* 0x0000000000007948 */ /* 0x000fea0003800000 */
[----:B------:R-:W-:Y:S01]  /*14f40*/  IMAD.MOV.U32 R9, RZ, RZ, -0x7fffffe0 ;  /* 0x80000020ff097424 */ /* 0x000fe200078e00ff */
[----:B------:R-:W-:Y:S01]  /*14f50*/  UMOV UR28, UR4 ;  /* 0x00000004001c7c82 */ /* 0x000fe20008000000 */
[----:B------:R-:W-:Y:S01]  /*14f60*/  IMAD.MOV.U32 R121, RZ, RZ, -0x7fffffe0 ;  /* 0x80000020ff797424 */ /* 0x000fe200078e00ff */
[----:B------:R-:W-:Y:S01]  /*14f70*/  UMOV UR29, UR5 ;  /* 0x00000005001d7c82 */ /* 0x000fe20008000000 */
[----:B------:R-:W-:Y:S01]  /*14f80*/  IMAD.MOV.U32 R123, RZ, RZ, -0x7fffffe0 ;  /* 0x80000020ff7b7424 */ /* 0x000fe200078e00ff */
[----:B------:R-:W-:Y:S01]  /*14f90*/  R2UR UR11, R9 ;  /* 0x00000000090b72ca */ /* 0x000fe200000e0000 */
[----:B------:R-:W-:Y:S01]  /*14fa0*/  IMAD.MOV.U32 R11, RZ, RZ, -0x7fffffe0 ;  /* 0x80000020ff0b7424 */ /* 0x000fe200078e00ff */
[----:B------:R-:W-:Y:S01]  /*14fb0*/  R2UR UR19, R121 ;  /* 0x00000000791372ca */ /* 0x000fe200000e0000 */
[----:B------:R-:W-:Y:S01]  /*14fc0*/  IMAD.MOV.U32 R9, RZ, RZ, -0x7fffffe0 ;  /* 0x80000020ff097424 */ /* 0x000fe200078e00ff */
[----:B------:R-:W-:-:S02]  /*14fd0*/  R2UR UR23, R123 ;  /* 0x000000007b1772ca */ /* 0x000fc400000e0000 */
[C---:B------:R-:W-:Y:S02]  /*14fe0*/  R2UR UR15, R11.reuse ;  /* 0x000000000b0f72ca */ /* 0x040fe400000e0000 */
[----:B------:R-:W-:Y:S02]  /*14ff0*/  R2UR UR27, R11 ;  /* 0x000000000b1b72ca */ /* 0x000fe400000e0000 */
[----:B------:R-:W-:Y:S02]  /*15000*/  R2UR UR31, R9 ;  /* 0x00000000091f72ca */ /* 0x000fe400000e0000 */
[----:B0-----:R-:W-:Y:S01]  /*15010*/  SHF.R.U32.HI R10, RZ, 0x7, R8 ;  /* 0x00000007ff0a7819 */ /* 0x001fe20000011608 */
[----:B------:R-:W-:-:S04]  /*15020*/  IMAD R8, R14, 0x600, R6 ;  /* 0x000006000e087824 */ /* 0x000fc800078e0206 */
[----:B------:R-:W-:Y:S01]  /*15030*/  VIADD R124, R10, 0x8 ;  /* 0x000000080a7c7836 */ /* 0x000fe20000000000 */
[C---:B------:R-:W-:Y:S01]  /*15040*/  R2UR UR10, R8.reuse ;  /* 0x00000000080a72ca */ /* 0x040fe200000e0000 */
[C---:B------:R-:W-:Y:S02]  /*15050*/  VIADD R120, R8.reuse, 0x200 ;  /* 0x0000020008787836 */ /* 0x040fe40000000000 */
[C---:B------:R-:W-:Y:S01]  /*15060*/  VIADD R122, R8.reuse, 0x202 ;  /* 0x00000202087a7836 */ /* 0x040fe20000000000 */
[----:B------:R0:W-:Y:S01]  /*15070*/  BAR.SYNC.DEFER_BLOCKING R124, 0x100 ;  /* 0x0004007c0000751d */ /* 0x0001e20000010000 */
[----:B------:R-:W-:Y:S01]  /*15080*/  VIADD R10, R8, 0x2 ;  /* 0x00000002080a7836 */ /* 0x000fe20000000000 */
[----:B------:R-:W-:Y:S02]  /*15090*/  R2UR UR18, R120 ;  /* 0x00000000781272ca */ /* 0x000fe400000e0000 */
[----:B------:R-:W-:Y:S02]  /*150a0*/  R2UR UR22, R122 ;  /* 0x000000007a1672ca */ /* 0x000fe400000e0000 */
[----:B------:R-:W-:Y:S01]  /*150b0*/  R2UR UR14, R10 ;  /* 0x000000000a0e72ca */ /* 0x000fe200000e0000 */
[----:B------:R-:W-:-:S02]  /*150c0*/  VIADD R10, R8, 0x400 ;  /* 0x00000400080a7836 */ /* 0x000fc40000000000 */
[----:B------:R-:W-:-:S03]  /*150d0*/  VIADD R8, R8, 0x402 ;  /* 0x0000040208087836 */ /* 0x000fc60000000000 */
[----:B------:R-:W-:Y:S02]  /*150e0*/  R2UR UR26, R10 ;  /* 0x000000000a1a72ca */ /* 0x000fe400000e0000 */
[----:B------:R-:W-:Y:S01]  /*150f0*/  R2UR UR30, R8 ;  /* 0x00000000081e72ca */ /* 0x000fe200000e0000 */
[----:B0-----:R-:W-:-:S06]  /*15100*/  WARPGROUP.ARRIVE ;  /* 0x00000000000079c5 */ /* 0x001fcc0000000000 */
        /* <DEDUP_REMOVED lines=17> */
[----:B------:R-:W-:Y:S05]  /*15220*/  @P3 BRA `(.L_x_4258) ;  /* 0x0000000000283947 */ /* 0x000fea0003800000 */
[----:B------:R-:W-:Y:S05]  /*15230*/  @!P0 BRA `(.L_x_4259) ;  /* 0x0000000000048947 */ /* 0x000fea0003800000 */
[----:B------:R-:W-:Y:S01]  /*15240*/  BPT.TRAP 0x1 ;  /* 0x000000040000795c */ /* 0x000fe20000300000 */
.L_x_4259:
[----:B------:R-:W-:Y:S01]  /*15250*/  SHF.L.U32 R8, R18, 0x1f, RZ ;  /* 0x0000001f12087819 */ /* 0x000fe200000006ff */
[----:B------:R-:W-:-:S04]  /*15260*/  IMAD R9, R19, 0x8, R16 ;  /* 0x0000000813097824 */ /* 0x000fc800078e0210 */
[----:B------:R0:W1:Y:S01]  /*15270*/  SYNCS.PHASECHK.TRANS64.TRYWAIT P3, [R9+URZ+0x2a850], R8 ;  /* 0x02a85008090075a7 */ /* 0x000062000806017f */
[----:B------:R-:W-:Y:S05]  /*15280*/  @!P0 BRA `(.L_x_4260) ;  /* 0x0000000000048947 */ /* 0x000fea0003800000 */
[----:B------:R-:W-:Y:S01]  /*15290*/  BPT.TRAP 0x1 ;  /* 0x000000040000795c */ /* 0x000fe20000300000 */
.L_x_4260:
[----:B-1----:R-:W-:Y:S05]  /*152a0*/  @P3 BRA `(.L_x_4258) ;  /* 0x0000000000083947 */ /* 0x002fea0003800000 */
[----:B------:R-:W1:Y:S02]  /*152b0*/  SYNCS.PHASECHK.TRANS64.TRYWAIT P3, [R9+URZ+0x2a850], R8 ;  /* 0x02a85008090075a7 */ /* 0x000e64000806017f */
[----:B-1----:R-:W-:Y:S05]  /*152c0*/  @!P3 BRA `(.L_x_4261) ;  /* 0x0000015400ecb947 */ /* 0x002fea0003800000 */
.L_x_4258:
[----:B01----:R-:W-:Y:S01]  /*152d0*/  VIADD R8, R16, 0x400 ;  /* 0x0000040010087836 */ /* 0x003fe20000000000 */
[----:B------:R-:W-:Y:S05]  /*152e0*/  WARPSYNC.ALL ;  /* 0x0000000000007948 */ /* 0x000fea0003800000 */
[----:B------:R-:W-:Y:S01]  /*152f0*/  SHF.R.U32.HI R8, RZ, 0x4, R8 ;  /* 0x00000004ff087819 */ /* 0x000fe20000011608 */
[----:B------:R-:W-:Y:S01]  /*15300*/  IMAD.MOV.U32 R9, RZ, RZ, 0x40000040 ;  /* 0x40000040ff097424 */ /* 0x000fe200078e00ff */
[----:B------:R-:W-:Y:S01]  /*15310*/  WARPGROUP.ARRIVE ;  /* 0x00000000000079c5 */ /* 0x000fe20000000000 */
[----:B------:R-:W-:Y:S01]  /*15320*/  IMAD.MOV.U32 R11, RZ, RZ, 0x40000040 ;  /* 0x40000040ff0b7424 */ /* 0x000fe200078e00ff */
[----:B------:R-:W-:-:S04]  /*15330*/  LOP3.LUT R8, R8, 0x3fff, RZ, 0xc0, !PT ;  /* 0x00003fff08087812 */ /* 0x000fc800078ec0ff */
[----:B------:R-:W0:Y:S01]  /*15340*/  S2R R209, SR_TID.X ;  /* 0x0000000000d17919 */ /* 0x000e220000002100 */
[----:B------:R-:W-:Y:S01]  /*15350*/  R2UR UR11, R9 ;  /* 0x00000000090b72ca */ /* 0x000fe200000e0000 */
[----:B------:R-:W-:Y:S01]  /*15360*/  IMAD.MOV.U32 R9, RZ, RZ, 0x40000040 ;  /* 0x40000040ff097424 */ /* 0x000fe200078e00ff */
[----:B------:R-:W-:Y:S01]  /*15370*/  LOP3.LUT R8, R8, 0x10000, RZ, 0xfc, !PT ;  /* 0x0001000008087812 */ /* 0x000fe200078efcff */
[C---:B------:R-:W-:Y:S01]  /*15380*/  FMUL.FTZ R18, R2.reuse, R122 ;  /* 0x0000007a02127220 */ /* 0x040fe20000410000 */
[C---:B------:R-:W-:Y:S01]  /*15390*/  FMUL.FTZ R122, R2.reuse, R127 ;  /* 0x0000007f027a7220 */ /* 0x040fe20000410000 */
[C---:B------:R-:W-:Y:S01]  /*153a0*/  FMUL.FTZ R127, R2.reuse, R128 ;  /* 0x00000080027f7220 */ /* 0x040fe20000410000 */
[C---:B------:R-:W-:Y:S01]  /*153b0*/  FMUL.FTZ R128, R2.reuse, R129 ;  /* 0x0000008102807220 */ /* 0x040fe20000410000 */
[----:B------:R-:W-:Y:S02]  /*153c0*/  IMAD R8, R19, 0x600, R8 ;  /* 0x0000060013087824 */ /* 0x000fe400078e0208 */
[C---:B------:R-:W-:Y:S01]  /*153d0*/  FMUL.FTZ R129, R2.reuse, R134 ;  /* 0x0000008602817220 */ /* 0x040fe20000410000 */
[C---:B------:R-:W-:Y:S01]  /*153e0*/  FMUL.FTZ R134, R2.reuse, R139 ;  /* 0x0000008b02867220 */ /* 0x040fe20000410000 */
[----:B------:R-:W-:Y:S01]  /*153f0*/  FMUL.FTZ R139, R2, R140 ;  /* 0x0000008c028b7220 */ /* 0x000fe20000410000 */
[C---:B------:R-:W-:Y:S01]  /*15400*/  VIADD R10, R8.reuse, 0x2 ;  /* 0x00000002080a7836 */ /* 0x040fe20000000000 */
        /* <DEDUP_REMOVED lines=13> */
[----:B------:R-:W-:Y:S01]  /*154e0*/  QGMMA.64x192x32.F32.E4M3.E4M3 R24, R196, gdesc[UR8], R24, gsb0 ;  /* 0x02e00008c4187df3 */ /* 0x000fe20008000818 */
[----:B------:R-:W-:Y:S01]  /*154f0*/  R2UR UR10, R10 ;  /* 0x000000000a0a72ca */ /* 0x000fe200000e0000 */
[----:B------:R-:W-:Y:S01]  /*15500*/  VIADD R10, R8, 0x4 ;  /* 0x00000004080a7836 */ /* 0x000fe20000000000 */
[----:B------:R-:W-:Y:S01]  /*15510*/  R2UR UR11, R11 ;  /* 0x000000000b0b72ca */ /* 0x000fe200000e0000 */
[----:B------:R-:W-:-:S02]  /*15520*/  IMAD.MOV.U32 R11, RZ, RZ, 0x40000040 ;  /* 0x40000040ff0b7424 */ /* 0x000fc400078e00ff */
[----:B------:R-:W-:Y:S01]  /*15530*/  FMUL.FTZ R176, R2, R177 ;  /* 0x000000b102b07220 */ /* 0x000fe20000410000 */
[----:B------:R-:W-:Y:S02]  /*15540*/  VIADD R8, R8, 0x6 ;  /* 0x0000000608087836 */ /* 0x000fe40000000000 */
[C---:B------:R-:W-:Y:S01]  /*15550*/  FMUL.FTZ R180, R2.reuse, R180 ;  /* 0x000000b402b47220 */ /* 0x040fe20000410000 */
[C---:B------:R-:W-:Y:S01]  /*15560*/  FMUL.FTZ R181, R2.reuse, R181 ;  /* 0x000000b502b57220 */ /* 0x040fe20000410000 */
[----:B------:R-:W-:Y:S01]  /*15570*/  FMUL.FTZ R177, R2, R182 ;  /* 0x000000b602b17220 */ /* 0x000fe20000410000 */
[----:B0-----:R-:W-:Y:S01]  /*15580*/  SHF.R.U32.HI R209, RZ, 0x7, R209 ;  /* 0x00000007ffd17819 */ /* 0x001fe200000116d1 */
        /* <DEDUP_REMOVED lines=25> */
[----:B------:R-:W-:Y:S01]  /*15720*/  QGMMA.64x192x32.F32.E4M3.E4M3 R24, R192, gdesc[UR8], R24, gsb0 ;  /* 0x02e00008c0187df3 */ /* 0x000fe20008000818 */
[----:B------:R-:W-:Y:S02]  /*15730*/  R2UR UR10, R10 ;  /* 0x000000000a0a72ca */ /* 0x000fe400000e0000 */
[----:B------:R-:W-:Y:S01]  /*15740*/  R2UR UR11, R11 ;  /* 0x000000000b0b72ca */ /* 0x000fe200000e0000 */
[----:B------:R-:W-:Y:S01]  /*15750*/  @!P1 IMAD R11, R14, 0x8, R16 ;  /* 0x000000080e0b9824 */ /* 0x000fe200078e0210 */
[----:B------:R-:W-:-:S03]  /*15760*/  IADD3 R10, -R209, 0xb, RZ ;  /* 0x0000000bd10a7810 */ /* 0x000fc60007ffe1ff */
[----:B------:R-:W-:-:S05]  /*15770*/  @!P1 VIADD R11, R11, 0x2a840 ;  /* 0x0002a8400b0b9836 */ /* 0x000fca0000000000 */
[----:B------:R-:W-:Y:S01]  /*15780*/  @!P1 PRMT R11, RZ, 0x654, R11 ;  /* 0x00000654ff0b9816 */ /* 0x000fe2000000000b */
[----:B------:R-:W-:Y:S02]  /*15790*/  WARPGROUP.DEPBAR.LE gsb0, 0x0 ;  /* 0x00008000000079c5 */ /* 0x000fe40000010000 */
[----:B------:R-:W-:-:S06]  /*157a0*/  WARPGROUP.ARRIVE ;  /* 0x00000000000079c5 */ /* 0x000fcc0000000000 */
[----:B------:R-:W-:Y:S01]  /*157b0*/  QGMMA.64x192x32.F32.E4M3.E4M3 R24, R188, gdesc[UR8], R24, gsb0 ;  /* 0x02e00008bc187df3 */ /* 0x000fe20008000818 */
        /* <DEDUP_REMOVED lines=39> */
[----:B------:R-:W-:-:S02]  /*15a30*/  IMAD.SHL.U32 R178, R0, 0x80, RZ ;  /* 0x0000008000b27824 */ /* 0x000fc400078e00ff */
        /* <DEDUP_REMOVED lines=26> */
[----:B------:R-:W-:-:S05]  /*15be0*/  WARPGROUP.ARRIVE ;  /* 0x00000000000079c5 */ /* 0x000fca0000000000 */
[----:B------:R-:W0:Y:S01]  /*15bf0*/  MUFU.TANH R145, R145 ;  /* 0x0000009100917308 */ /* 0x000e220000002400 */
[----:B------:R-:W-:Y:S07]  /*15c00*/  QGMMA.64x192x32.F32.E4M3.E4M3 R24, R184, gdesc[UR8], R24, gsb0 ;  /* 0x02e00008b8187df3 */ /* 0x000fee0008000818 */
        /* <DEDUP_REMOVED lines=20> */
[----:B------:R-:W-:Y:S01]  /*15d50*/  IADD3 R185, R201, 0x1, -R178 ;  /* 0x00000001c9b97810 */ /* 0x000fe20007ffe8b2 */
[----:B------:R0:W-:Y:S06]  /*15d60*/  BAR.ARV R10, 0x100 ;  /* 0x0004000a0000751d */ /* 0x0001ec0000002000 */
[----:B------:R-:W-:Y:S01]  /*15d70*/  IMAD.IADD R185, R185, 0x1, -R202 ;  /* 0x00000001b9b97824 */ /* 0x000fe200078e0aca */
[----:B------:R0:W-:Y:S03]  /*15d80*/  @!P1 SYNCS.ARRIVE.TRANS64.RED.A1T0 RZ, [R11+URZ], RZ ;  /* 0x000000ff0bff99a7 */ /* 0x0001e6000810043f */
        /* <DEDUP_REMOVED lines=18> */
.L_x_4264:
[----:B------:R-:W-:-:S05]  /*15eb0*/  IMAD.U32 R188, RZ, RZ, UR34 ;  /* 0x00000022ffbc7e24 */ /* 0x000fca000f8e00ff */
[----:B------:R-:W-:-:S13]  /*15ec0*/  ISETP.NE.AND P3, PT, R188, 0x1, PT ;  /* 0x00000001bc00780c */ /* 0x000fda0003f65270 */
[----:B------:R-:W0:Y:S02]  /*15ed0*/  @P3 LDC.64 R10, c[0x0][0x9e8] ;  /* 0x00027a00ff0a3b82 */ /* 0x000e240000000a00 */
[----:B0-----:R-:W-:-:S05]  /*15ee0*/  @P3 IMAD.HI.U32 R10, R185, R10, RZ ;  /* 0x0000000ab90a3227 */ /* 0x001fca00078e00ff */
[----:B------:R-:W-:-:S07]  /*15ef0*/  @P3 SHF.R.U32.HI R185, RZ, R11, R10 ;  /* 0x0000000bffb93219 */ /* 0x000fce000001160a */
.L_x_4265:
[----:B------:R-:W-:Y:S05]  /*15f00*/  BSYNC B0 ;  /* 0x0000000000007941 */ /* 0x000fea0003800000 */
.L_x_4263:
[----:B------:R-:W-:-:S04]  /*15f10*/  IMAD R185, R185, R188, -R178 ;  /* 0x000000bcb9b97224 */ /* 0x000fc800078e0ab2 */
[----:B------:R-:W-:-:S05]  /*15f20*/  IMAD R185, R200, -0x2, R185 ;  /* 0xfffffffec8b97824 */ /* 0x000fca00078e02b9 */
[----:B------:R-:W-:Y:S02]  /*15f30*/  VIADDMNMX R183, R185, R188, R183, PT ;  /* 0x000000bcb9b77246 */ /* 0x000fe400038001b7 */
[----:B------:R-:W-:-:S07]  /*15f40*/  VIMNMX R182, R182, R185, !PT ;  /* 0x000000b9b6b67248 */ /* 0x000fce0007fe0100 */
.L_x_4262:
        /* <DEDUP_REMOVED lines=106> */
[----:B------:R-:W-:-:S11]  /*165f0*/  LOP3.LUT R183, RZ, R183, RZ, 0x33, !PT ;  /* 0x000000b7ffb77212 */ /* 0x000fd600078e33ff */
[----:B------:R-:W0:Y:S02]  /*16600*/  @P4 LDC.64 R8, c[0x0][0x9e8] ;  /* 0x00027a00ff084b82 */ /* 0x000e240000000a00 */
[----:B0-----:R-:W-:-:S05]  /*16610*/  @P4 IMAD.HI.U32 R8, R183, R8, RZ ;  /* 0x00000008b7084227 */ /* 0x001fca00078e00ff */
[----:B------:R-:W-:-:S04]  /*16620*/  @P4 SHF.R.U32.HI R183, RZ, R9, R8 ;  /* 0x00000009ffb74219 */ /* 0x000fc80000011608 */
[----:B------:R-:W-:Y:S01]  /*16630*/  LOP3.LUT R183, RZ, R183, RZ, 0x33, !PT ;  /* 0x000000b7ffb77212 */ /* 0x000fe200078e33ff */
[----:B------:R-:W-:Y:S06]  /*16640*/  BRA `(.L_x_4269) ;  /* 0x0000000000187947 */ /* 0x000fec0003800000 */
.L_x_4268:
[----:B------:R-:W-:Y:S02]  /*16650*/  IMAD.U32 R182, RZ, RZ, UR34 ;  /* 0x00000022ffb67e24 */ /* 0x000fe4000f8e00ff */
[----:B------:R-:W-:-:S03]  /*16660*/  IMAD.MOV.U32 R183, RZ, RZ, R13 ;  /* 0x000000ffffb77224 */ /* 0x000fc600078e000d */
[----:B------:R-:W-:-:S13]  /*16670*/  ISETP.NE.AND P4, PT, R182, 0x1, PT ;  /* 0x00000001b600780c */ /* 0x000fda0003f85270 */
[----:B------:R-:W0:Y:S02]  /*16680*/  @P4 LDC.64 R8, c[0x0][0x9e8] ;  /* 0x00027a00ff084b82 */ /* 0x000e240000000a00 */
[----:B0-----:R-:W-:-:S05]  /*16690*/  @P4 IMAD.HI.U32 R8, R13, R8, RZ ;  /* 0x000000080d084227 */ /* 0x001fca00078e00ff */
[----:B------:R-:W-:-:S07]  /*166a0*/  @P4 SHF.R.U32.HI R183, RZ, R9, R8 ;  /* 0x00000009ffb74219 */ /* 0x000fce0000011608 */
.L_x_4269:
[----:B------:R-:W-:Y:S05]  /*166b0*/  BSYNC B0 ;  /* 0x0000000000007941 */ /* 0x000fea0003800000 */
.L_x_4267:
[----:B------:R-:W-:-:S04]  /*166c0*/  IMAD R9, R183, R182, -R178 ;  /* 0x000000b6b7097224 */ /* 0x000fc800078e0ab2 */
[----:B------:R-:W-:-:S05]  /*166d0*/  IMAD R9, R200, -0x2, R9 ;  /* 0xfffffffec8097824 */ /* 0x000fca00078e0209 */
[----:B------:R-:W-:Y:S02]  /*166e0*/  VIADDMNMX R186, R9, R182, R186, PT ;  /* 0x000000b609ba7246 */ /* 0x000fe400038001ba */
[----:B------:R-:W-:-:S07]  /*166f0*/  VIMNMX R184, R184, R9, !PT ;  /* 0x00000009b8b87248 */ /* 0x000fce0007fe0100 */
.L_x_4266:
        /* <DEDUP_REMOVED lines=65> */
[C---:B------:R-:W-:Y:S01]  /*16b10*/  ISETP.LT.OR P4, PT, R186.reuse, 0x22, P4 ;  /* 0x00000022ba00780c */ /* 0x040fe20002781670 */
[----:B------:R-:W0:Y:S01]  /*16b20*/  SHFL.BFLY PT, R9, R8, 0x2, 0x1f ;  /* 0x0c401f0008097f89 */ /* 0x000e2200000e0000 */
[----:B------:R-:W-:-:S02]  /*16b30*/  ISETP.LT.OR P5, PT, R186, 0x39, P5 ;  /* 0x00000039ba00780c */ /* 0x000fc40002fa1670 */
[----:B------:R-:W-:Y:S02]  /*16b40*/  FSEL R134, R134, -INF , !P4 ;  /* 0xff80000086867808 */ /* 0x000fe40006000000 */
[C---:B------:R-:W-:Y:S02]  /*16b50*/  ISETP.GT.AND P4, PT, R184.reuse, 0x29, P3 ;  /* 0x00000029b800780c */ /* 0x040fe40001f84270 */
[----:B------:R-:W-:Y:S02]  /*16b60*/  FSEL R145, R145, -INF , !P5 ;  /* 0xff80000091917808 */ /* 0x000fe40006800000 */
[----:B------:R-:W-:Y:S02]  /*16b70*/  ISETP.GT.AND P5, PT, R184, 0x40, P3 ;  /* 0x00000040b800780c */ /* 0x000fe40001fa4270 */
[C---:B------:R-:W-:Y:S02]  /*16b80*/  ISETP.LT.OR P4, PT, R186.reuse, 0x2a, P4 ;  /* 0x0000002aba00780c */ /* 0x040fe40002781670 */
[----:B------:R-:W-:-:S02]  /*16b90*/  ISETP.LT.OR P5, PT, R186, 0x41, P5 ;  /* 0x00000041ba00780c */ /* 0x000fc40002fa1670 */
[----:B------:R-:W-:Y:S02]  /*16ba0*/  FSEL R138, R138, -INF , !P4 ;  /* 0xff8000008a8a7808 */ /* 0x000fe40006000000 */
[C---:B------:R-:W-:Y:S02]  /*16bb0*/  ISETP.GT.AND P4, PT, R184.reuse, 0x31, P3 ;  /* 0x00000031b800780c */ /* 0x040fe40001f84270 */
[----:B------:R-:W-:Y:S02]  /*16bc0*/  FSEL R149, R149, -INF , !P5 ;  /* 0xff80000095957808 */ /* 0x000fe40006800000 */
[----:B------:R-:W-:Y:S02]  /*16bd0*/  ISETP.GT.AND P5, PT, R184, 0x41, P3 ;  /* 0x00000041b800780c */ /* 0x000fe40001fa4270 */
[----:B------:R-:W-:Y:S02]  /*16be0*/  ISETP.LT.OR P4, PT, R186, 0x32, P4 ;  /* 0x00000032ba00780c */ /* 0x000fe40002781670 */
[----:B0-----:R-:W-:-:S02]  /*16bf0*/  FMNMX.FTZ R8, R8, R9, !PT ;  /* 0x0000000908087209 */ /* 0x001fc40007810000 */
[----:B------:R-:W-:Y:S02]  /*16c00*/  ISETP.LT.OR P5, PT, R186, 0x42, P5 ;  /* 0x00000042ba00780c */ /* 0x000fe40002fa1670 */
[----:B------:R-:W-:Y:S01]  /*16c10*/  FSEL R142, R142, -INF , !P4 ;  /* 0xff8000008e8e7808 */ /* 0x000fe20006000000 */
[----:B------:R-:W0:Y:S01]  /*16c20*/  SHFL.BFLY PT, R9, R8, 0x1, 0x1f ;  /* 0x0c201f0008097f89 */ /* 0x000e2200000e0000 */
[----:B------:R-:W-:Y:S02]  /*16c30*/  ISETP.GT.AND P4, PT, R184, 0x39, P3 ;  /* 0x00000039b800780c */ /* 0x000fe40001f84270 */
[----:B------:R-:W-:Y:S02]  /*16c40*/  FSEL R150, R150, -INF , !P5 ;  /* 0xff80000096967808 */ /* 0x000fe40006800000 */
[----:B------:R-:W-:Y:S02]  /*16c50*/  ISETP.GT.AND P5, PT, R184, 0x48, P3 ;  /* 0x00000048b800780c */ /* 0x000fe40001fa4270 */
[----:B------:R-:W-:-:S02]  /*16c60*/  ISETP.LT.OR P4, PT, R186, 0x3a, P4 ;  /* 0x0000003aba00780c */ /* 0x000fc40002781670 */
[----:B------:R-:W-:Y:S02]  /*16c70*/  ISETP.LT.OR P5, PT, R186, 0x49, P5 ;  /* 0x00000049ba00780c */ /* 0x000fe40002fa1670 */
[----:B------:R-:W-:Y:S02]  /*16c80*/  FSEL R146, R146, -INF , !P4 ;  /* 0xff80000092927808 */ /* 0x000fe40006000000 */
[----:B------:R-:W-:Y:S02]  /*16c90*/  FSEL R153, R153, -INF , !P5 ;  /* 0xff80000099997808 */ /* 0x000fe40006800000 */
[----:B------:R-:W-:-:S04]  /*16ca0*/  ISETP.GT.AND P5, PT, R184, RZ, P3 ;  /* 0x000000ffb800720c */ /* 0x000fc80001fa4270 */
[----:B------:R-:W-:-:S04]  /*16cb0*/  ISETP.LT.OR P5, PT, R186, 0x1, P5 ;  /* 0x00000001ba00780c */ /* 0x000fc80002fa1670 */
[----:B------:R-:W-:Y:S02]  /*16cc0*/  FSEL R18, R18, -INF , !P5 ;  /* 0xff80000012127808 */ /* 0x000fe40006800000 */
[----:B0-----:R-:W-:Y:S01]  /*16cd0*/  FMNMX.FTZ R8, R8, R9, !PT ;  /* 0x0000000908087209 */ /* 0x001fe20007810000 */
[----:B------:R-:W-:Y:S01]  /*16ce0*/  IMAD.U32 R9, RZ, RZ, UR45 ;  /* 0x0000002dff097e24 */ /* 0x000fe2000f8e00ff */
[----:B------:R-:W-:Y:S02]  /*16cf0*/  ISETP.GT.AND P5, PT, R184, 0x49, P3 ;  /* 0x00000049b800780c */ /* 0x000fe40001fa4270 */
[C---:B------:R-:W-:Y:S01]  /*16d00*/  FSETP.NEU.FTZ.AND P4, PT, R8.reuse, -INF , PT ;  /* 0xff8000000800780b */ /* 0x040fe20003f9d000 */
[----:B------:R-:W-:-:S01]  /*16d10*/  FFMA.FTZ R9, R8, R9, -8 ;  /* 0xc100000008097423 */ /* 0x000fc20000010009 */
[----:B------:R-:W-:-:S04]  /*16d20*/  ISETP.LT.OR P5, PT, R186, 0x4a, P5 ;  /* 0x0000004aba00780c */ /* 0x000fc80002fa1670 */
[----:B------:R-:W-:Y:S02]  /*16d30*/  FSEL R9, R9, RZ, P4 ;  /* 0x000000ff09097208 */ /* 0x000fe40002000000 */
[----:B------:R-:W-:Y:S02]  /*16d40*/  FSEL R154, R154, -INF , !P5 ;  /* 0xff8000009a9a7808 */ /* 0x000fe40006800000 */
[----:B------:R-:W-:Y:S01]  /*16d50*/  ISETP.GT.AND P5, PT, R184, 0x50, P3 ;  /* 0x00000050b800780c */ /* 0x000fe20001fa4270 */
[----:B------:R-:W-:-:S01]  /*16d60*/  FFMA.FTZ R178, R11, UR45, -R9 ;  /* 0x0000002d0bb27c23 */ /* 0x000fc20008010809 */
[--C-:B------:R-:W-:Y:S01]  /*16d70*/  FFMA.FTZ R11, R10, UR45, -R9.reuse ;  /* 0x0000002d0a0b7c23 */ /* 0x100fe20008010809 */
[----:B------:R-:W-:-:S01]  /*16d80*/  FFMA.FTZ R10, R123, UR45, -R9 ;  /* 0x0000002d7b0a7c23 */ /* 0x000fc20008010809 */
[--C-:B------:R-:W-:Y:S01]  /*16d90*/  FFMA.FTZ R123, R124, UR45, -R9.reuse ;  /* 0x0000002d7c7b7c23 */ /* 0x100fe20008010809 */
[----:B------:R-:W-:-:S01]  /*16da0*/  FFMA.FTZ R124, R127, UR45, -R9 ;  /* 0x0000002d7f7c7c23 */ /* 0x000fc20008010809 */
[----:B------:R-:W-:Y:S01]  /*16db0*/  FMNMX.FTZ R127, R18, R15, !PT ;  /* 0x0000000f127f7209 */ /* 0x000fe20007810000 */
[----:B------:R-:W-:-:S01]  /*16dc0*/  FFMA.FTZ R185, R128, UR45, -R9 ;  /* 0x0000002d80b97c23 */ /* 0x000fc20008010809 */
[----:B------:R-:W-:Y:S01]  /*16dd0*/  FFMA.FTZ R187, R132, UR45, -R9 ;  /* 0x0000002d84bb7c23 */ /* 0x000fe20008010809 */
[----:B------:R-:W-:Y:S01]  /*16de0*/  ISETP.LT.OR P5, PT, R186, 0x51, P5 ;  /* 0x00000051ba00780c */ /* 0x000fe20002fa1670 */
[----:B------:R-:W-:Y:S01]  /*16df0*/  MUFU.EX2 R178, R178 ;  /* 0x000000b200b27308 */ /* 0x000fe20000000800 */
[----:B------:R-:W-:-:S02]  /*16e00*/  FMNMX.FTZ R128, R120, R127, !PT ;  /* 0x0000007f78807209 */ /* 0x000fc40007810000 */
[----:B------:R-:W-:Y:S02]  /*16e10*/  FSEL R157, R157, -INF , !P5 ;  /* 0xff8000009d9d7808 */ /* 0x000fe40006800000 */
[----:B------:R-:W-:Y:S01]  /*16e20*/  FMNMX.FTZ R183, R121, R128, !PT ;  /* 0x0000008079b77209 */ /* 0x000fe20007810000 */
[----:B------:R-:W-:Y:S01]  /*16e30*/  FFMA.FTZ R128, R131, UR45, -R9 ;  /* 0x0000002d83807c23 */ /* 0x000fe20008010809 */
[----:B------:R-:W-:Y:S01]  /*16e40*/  ISETP.GT.AND P5, PT, R184, 0x51, P3 ;  /* 0x00000051b800780c */ /* 0x000fe20001fa4270 */
[----:B------:R0:W-:Y:S01]  /*16e50*/  MUFU.EX2 R127, R185 ;  /* 0x000000b9007f7308 */ /* 0x0001e20000000800 */
[----:B------:R-:W-:Y:S02]  /*16e60*/  FMNMX.FTZ R182, R122, R183, !PT ;  /* 0x000000b77ab67209 */ /* 0x000fe40007810000 */
[----:B------:R-:W-:Y:S02]  /*16e70*/  ISETP.LT.OR P5, PT, R186, 0x52, P5 ;  /* 0x00000052ba00780c */ /* 0x000fe40002fa1670 */
[----:B------:R-:W-:-:S02]  /*16e80*/  FMNMX.FTZ R131, R125, R182, !PT ;  /* 0x000000b67d837209 */ /* 0x000fc40007810000 */
[----:B------:R-:W-:Y:S01]  /*16e90*/  FSEL R158, R158, -INF , !P5 ;  /* 0xff8000009e9e7808 */ /* 0x000fe20006800000 */
[----:B------:R-:W-:Y:S01]  /*16ea0*/  MUFU.EX2 R11, R11 ;  /* 0x0000000b000b7308 */ /* 0x000fe20000000800 */
[----:B------:R-:W-:Y:S01]  /*16eb0*/  FMNMX.FTZ R132, R126, R131, !PT ;  /* 0x000000837e847209 */ /* 0x000fe20007810000 */
[--C-:B0-----:R-:W-:Y:S01]  /*16ec0*/  FFMA.FTZ R185, R136, UR45, -R9.reuse ;  /* 0x0000002d88b97c23 */ /* 0x101fe20008010809 */
[----:B------:R-:W-:Y:S02]  /*16ed0*/  ISETP.GT.AND P5, PT, R184, 0x58, P3 ;  /* 0x00000058b800780c */ /* 0x000fe40001fa4270 */
[----:B------:R-:W-:Y:S01]  /*16ee0*/  FMNMX.FTZ R183, R129, R132, !PT ;  /* 0x0000008481b77209 */ /* 0x000fe20007810000 */
[----:B------:R-:W-:-:S01]  /*16ef0*/  FFMA.FTZ R132, R135, UR45, -R9 ;  /* 0x0000002d87847c23 */ /* 0x000fc20008010809 */
[----:B------:R-:W-:Y:S01]  /*16f00*/  ISETP.LT.OR P5, PT, R186, 0x59, P5 ;  /* 0x00000059ba00780c */ /* 0x000fe20002fa1670 */
[----:B------:R0:W-:Y:S01]  /*16f10*/  MUFU.EX2 R131, R187 ;  /* 0x000000bb00837308 */ /* 0x0001e20000000800 */
[----:B------:R-:W-:-:S02]  /*16f20*/  FMNMX.FTZ R182, R130, R183, !PT ;  /* 0x000000b782b67209 */ /* 0x000fc40007810000 */
[----:B------:R-:W-:Y:S02]  /*16f30*/  FSEL R161, R161, -INF , !P5 ;  /* 0xff800000a1a17808 */ /* 0x000fe40006800000 */
[----:B------:R-:W-:Y:S02]  /*16f40*/  FMNMX.FTZ R135, R133, R182, !PT ;  /* 0x000000b685877209 */ /* 0x000fe40007810000 */
[----:B------:R-:W-:Y:S01]  /*16f50*/  ISETP.GT.AND P5, PT, R184, 0x59, P3 ;  /* 0x00000059b800780c */ /* 0x000fe20001fa4270 */
[----:B------:R-:W-:Y:S01]  /*16f60*/  MUFU.EX2 R10, R10 ;  /* 0x0000000a000a7308 */ /* 0x000fe20000000800 */
[----:B------:R-:W-:Y:S01]  /*16f70*/  FMNMX.FTZ R136, R134, R135, !PT ;  /* 0x0000008786887209 */ /* 0x000fe20007810000 */
[--C-:B0-----:R-:W-:Y:S01]  /*16f80*/  FFMA.FTZ R187, R140, UR45, -R9.reuse ;  /* 0x0000002d8cbb7c23 */ /* 0x101fe20008010809 */
[----:B------:R-:W-:Y:S02]  /*16f90*/  ISETP.LT.OR P5, PT, R186, 0x5a, P5 ;  /* 0x0000005aba00780c */ /* 0x000fe40002fa1670 */
[----:B------:R-:W-:Y:S01]  /*16fa0*/  FMNMX.FTZ R183, R137, R136, !PT ;  /* 0x0000008889b77209 */ /* 0x000fe20007810000 */
[----:B------:R-:W-:-:S01]  /*16fb0*/  FFMA.FTZ R136, R139, UR45, -R9 ;  /* 0x0000002d8b887c23 */ /* 0x000fc20008010809 */
[----:B------:R-:W-:Y:S01]  /*16fc0*/  FSEL R162, R162, -INF , !P5 ;  /* 0xff800000a2a27808 */ /* 0x000fe20006800000 */
[----:B------:R0:W-:Y:S01]  /*16fd0*/  MUFU.EX2 R135, R185 ;  /* 0x000000b900877308 */ /* 0x0001e20000000800 */
[----:B------:R-:W-:-:S02]  /*16fe0*/  FMNMX.FTZ R182, R138, R183, !PT ;  /* 0x000000b78ab67209 */ /* 0x000fc40007810000 */
[----:B------:R-:W-:Y:S02]  /*16ff0*/  ISETP.GT.AND P5, PT, R184, 0x60, P3 ;  /* 0x00000060b800780c */ /* 0x000fe40001fa4270 */
[----:B------:R-:W-:Y:S02]  /*17000*/  FMNMX.FTZ R139, R141, R182, !PT ;  /* 0x000000b68d8b7209 */ /* 0x000fe40007810000 */
[----:B------:R-:W-:Y:S01]  /*17010*/  ISETP.LT.OR P5, PT, R186, 0x61, P5 ;  /* 0x00000061ba00780c */ /* 0x000fe20002fa1670 */
[----:B------:R-:W-:Y:S01]  /*17020*/  MUFU.EX2 R123, R123 ;  /* 0x0000007b007b7308 */ /* 0x000fe20000000800 */
[----:B------:R-:W-:Y:S01]  /*17030*/  FMNMX.FTZ R140, R142, R139, !PT ;  /* 0x0000008b8e8c7209 */ /* 0x000fe20007810000 */
[--C-:B0-----:R-:W-:Y:S01]  /*17040*/  FFMA.FTZ R185, R144, UR45, -R9.reuse ;  /* 0x0000002d90b97c23 */ /* 0x101fe20008010809 */
[----:B------:R-:W-:Y:S02]  /*17050*/  FSEL R165, R165, -INF , !P5 ;  /* 0xff800000a5a57808 */ /* 0x000fe40006800000 */
[----:B------:R-:W-:Y:S01]  /*17060*/  FMNMX.FTZ R183, R145, R140, !PT ;  /* 0x0000008c91b77209 */ /* 0x000fe20007810000 */
[----:B------:R-:W-:-:S01]  /*17070*/  FFMA.FTZ R140, R143, UR45, -R9 ;  /* 0x0000002d8f8c7c23 */ /* 0x000fc20008010809 */
[----:B------:R-:W-:Y:S01]  /*17080*/  ISETP.GT.AND P5, PT, R184, 0x61, P3 ;  /* 0x00000061b800780c */ /* 0x000fe20001fa4270 */
[----:B------:R0:W-:Y:S01]  /*17090*/  MUFU.EX2 R139, R187 ;  /* 0x000000bb008b7308 */ /* 0x0001e20000000800 */
[----:B------:R-:W-:-:S02]  /*170a0*/  FMNMX.FTZ R182, R146, R183, !PT ;  /* 0x000000b792b67209 */ /* 0x000fc40007810000 */
[----:B------:R-:W-:Y:S02]  /*170b0*/  ISETP.LT.OR P5, PT, R186, 0x62, P5 ;  /* 0x00000062ba00780c */ /* 0x000fe40002fa1670 */
[----:B------:R-:W-:Y:S02]  /*170c0*/  FMNMX.FTZ R143, R149, R182, !PT ;  /* 0x000000b6958f7209 */ /* 0x000fe40007810000 */
        /* <DEDUP_REMOVED lines=20> */
[----:B------:R-:W-:Y:S01]  /*17210*/  MUFU.EX2 R147, R187 ;  /* 0x000000bb00937308 */ /* 0x000fe20000000800 */
[----:B------:R-:W-:-:S02]  /*17220*/  ISETP.GT.AND P5, PT, R184, 0x70, P3 ;  /* 0x00000070b800780c */ /* 0x000fc40001fa4270 */
[----:B------:R-:W-:Y:S02]  /*17230*/  FMNMX.FTZ R182, R162, R183, !PT ;  /* 0x000000b7a2b67209 */ /* 0x000fe40007810000 */
[----:B------:R-:W-:Y:S02]  /*17240*/  ISETP.LT.OR P5, PT, R186, 0x71, P5 ;  /* 0x00000071ba00780c */ /* 0x000fe40002fa1670 */
[----:B------:R-:W-:Y:S01]  /*17250*/  FMNMX.FTZ R151, R165, R182, !PT ;  /* 0x000000b6a5977209 */ /* 0x000fe20007810000 */
[----:B------:R-:W-:Y:S01]  /*17260*/  MUFU.EX2 R132, R132 ;  /* 0x0000008400847308 */ /* 0x000fe20000000800 */
[----:B------:R-:W-:Y:S02]  /*17270*/  FSEL R173, R173, -INF , !P5 ;  /* 0xff800000adad7808 */ /* 0x000fe40006800000 */
[----:B------:R-:W-:Y:S02]  /*17280*/  ISETP.GT.AND P5, PT, R184, 0x71, P3 ;  /* 0x00000071b800780c */ /* 0x000fe40001fa4270 */
[----:B------:R-:W-:-:S02]  /*17290*/  FMNMX.FTZ R152, R166, R151, !PT ;  /* 0x00000097a6987209 */ /* 0x000fc40007810000 */
[----:B------:R-:W-:Y:S01]  /*172a0*/  ISETP.LT.OR P5, PT, R186, 0x72, P5 ;  /* 0x00000072ba00780c */ /* 0x000fe20002fa1670 */
[----:B------:R0:W-:Y:S01]  /*172b0*/  MUFU.EX2 R151, R185 ;  /* 0x000000b900977308 */ /* 0x0001e20000000800 */
[----:B------:R-:W-:Y:S01]  /*172c0*/  FMNMX.FTZ R183, R169, R152, !PT ;  /* 0x00000098a9b77209 */ /* 0x000fe20007810000 */
[--C-:B------:R-:W-:Y:S01]  /*172d0*/  FFMA.FTZ R152, R155, UR45, -R9.reuse ;  /* 0x0000002d9b987c23 */ /* 0x100fe20008010809 */
[----:B------:R-:W-:Y:S02]  /*172e0*/  FSEL R174, R174, -INF , !P5 ;  /* 0xff800000aeae7808 */ /* 0x000fe40006800000 */
[----:B------:R-:W-:Y:S02]  /*172f0*/  ISETP.GT.AND P5, PT, R184, 0x78, P3 ;  /* 0x00000078b800780c */ /* 0x000fe40001fa4270 */
[----:B------:R-:W-:Y:S01]  /*17300*/  FMNMX.FTZ R182, R170, R183, !PT ;  /* 0x000000b7aab67209 */ /* 0x000fe20007810000 */
[----:B------:R-:W-:Y:S01]  /*17310*/  MUFU.EX2 R136, R136 ;  /* 0x0000008800887308 */ /* 0x000fe20000000800 */
[----:B------:R-:W-:Y:S01]  /*17320*/  ISETP.GT.AND P3, PT, R184, 0x79, P3 ;  /* 0x00000079b800780c */ /* 0x000fe20001f64270 */
[--C-:B------:R-:W-:Y:S01]  /*17330*/  FFMA.FTZ R184, R156, UR45, -R9.reuse ;  /* 0x0000002d9cb87c23 */ /* 0x100fe20008010809 */
[----:B------:R-:W-:Y:S01]  /*17340*/  ISETP.LT.OR P5, PT, R186, 0x79, P5 ;  /* 0x00000079ba00780c */ /* 0x000fe20002fa1670 */
[--C-:B0-----:R-:W-:Y:S01]  /*17350*/  FFMA.FTZ R185, R159, UR45, -R9.reuse ;  /* 0x0000002d9fb97c23 */ /* 0x101fe20008010809 */
        /* <DEDUP_REMOVED lines=18> */
[----:B------:R-:W-:Y:S01]  /*17480*/  FSEL R181, R8, RZ, P4 ;  /* 0x000000ff08b57208 */ /* 0x000fe20002000000 */
[----:B------:R-:W0:Y:S01]  /*17490*/  SHFL.BFLY PT, R183, R182, 0x2, 0x1f ;  /* 0x0c401f00b6b77f89 */ /* 0x000e2200000e0000 */
[----:B------:R-:W-:Y:S03]  /*174a0*/  MUFU.EX2 R156, R185 ;  /* 0x000000b9009c7308 */ /* 0x000fe60000000800 */
        /* <DEDUP_REMOVED lines=10> */
[----:B0-----:R-:W-:Y:S01]  /*17550*/  FMNMX.FTZ R9, R183, R182, !PT ;  /* 0x000000b6b7097209 */ /* 0x001fe20007810000 */
[----:B------:R-:W-:-:S03]  /*17560*/  IMAD.U32 R182, RZ, RZ, UR45 ;  /* 0x0000002dffb67e24 */ /* 0x000fc6000f8e00ff */
[C---:B------:R-:W-:Y:S01]  /*17570*/  FSETP.NEU.FTZ.AND P3, PT, R9.reuse, -INF , PT ;  /* 0xff8000000900780b */ /* 0x040fe20003f7d000 */
[----:B------:R-:W-:-:S02]  /*17580*/  FFMA.FTZ R20, R9, R182, -8 ;  /* 0xc100000009147423 */ /* 0x000fc400000100b6 */
[----:B------:R0:W-:Y:S01]  /*17590*/  MUFU.EX2 R183, R180 ;  /* 0x000000b400b77308 */ /* 0x0001e20000000800 */
[----:B-1----:R-:W-:-:S02]  /*175a0*/  FFMA.FTZ R182, R181, R5, R178 ;  /* 0x00000005b5b67223 */ /* 0x002fc400000100b2 */
[----:B------:R-:W-:-:S05]  /*175b0*/  FSEL R20, R20, RZ, P3 ;  /* 0x000000ff14147208 */ /* 0x000fca0001800000 */
        /* <DEDUP_REMOVED lines=15> */
[----:B------:R-:W-:Y:S01]  /*176b0*/  FSEL R142, R9, RZ, P3 ;  /* 0x000000ff098e7208 */ /* 0x000fe20001800000 */
[----:B------:R-:W-:Y:S01]  /*176c0*/  MUFU.EX2 R185, R185 ;  /* 0x000000b900b97308 */ /* 0x000fe20000000800 */
[----:B0-----:R-:W-:-:S01]  /*176d0*/  FFMA.FTZ R180, R145, UR45, -R20 ;  /* 0x0000002d91b47c23 */ /* 0x001fc20008010814 */
[--C-:B------:R-:W-:Y:S01]  /*176e0*/  FFMA.FTZ R145, R149, UR45, -R20.reuse ;  /* 0x0000002d95917c23 */ /* 0x100fe20008010814 */
[----:B------:R-:W-:-:S01]  /*176f0*/  FFMA.FTZ R149, R153, UR45, -R20 ;  /* 0x0000002d99957c23 */ /* 0x000fc20008010814 */
[----:B------:R-:W-:Y:S01]  /*17700*/  FADD.FTZ R142, -R142, R15 ;  /* 0x0000000f8e8e7221 */ /* 0x000fe20000010100 */
[----:B------:R-:W-:-:S01]  /*17710*/  FADD.FTZ R153, R11, R182 ;  /* 0x000000b60b997221 */ /* 0x000fc20000010000 */
        /* <DEDUP_REMOVED lines=10> */
[----:B------:R-:W0:Y:S08]  /*177c0*/  MUFU.EX2 R142, R142 ;  /* 0x0000008e008e7308 */ /* 0x000e300000000800 */
[----:B------:R-:W1:Y:S08]  /*177d0*/  MUFU.EX2 R120, R120 ;  /* 0x0000007800787308 */ /* 0x000e700000000800 */
[----:B------:R-:W2:Y:S01]  /*177e0*/  MUFU.EX2 R121, R121 ;  /* 0x0000007900797308 */ /* 0x000ea20000000800 */
[----:B0-----:R-:W-:-:S01]  /*177f0*/  FFMA.FTZ R5, R142, R4, R185 ;  /* 0x000000048e057223 */ /* 0x001fc200000100b9 */
[----:B------:R-:W-:Y:S01]  /*17800*/  FADD.FTZ R4, R10, R153 ;  /* 0x000000990a047221 */ /* 0x000fe20000010000 */
[----:B------:R-:W-:-:S02]  /*17810*/  FFMA.FTZ R153, R157, UR45, -R20 ;  /* 0x0000002d9d997c23 */ /* 0x000fc40008010814 */
[----:B------:R-:W-:-:S03]  /*17820*/  FADD.FTZ R5, R18, R5 ;  /* 0x0000000512057221 */ /* 0x000fc60000010000 */
[----:B------:R-:W0:Y:S08]  /*17830*/  MUFU.EX2 R122, R122 ;  /* 0x0000007a007a7308 */ /* 0x000e300000000800 */
[----:B------:R-:W3:Y:S08]  /*17840*/  MUFU.EX2 R125, R125 ;  /* 0x0000007d007d7308 */ /* 0x000ef00000000800 */
[----:B------:R-:W4:Y:S08]  /*17850*/  MUFU.EX2 R126, R126 ;  /* 0x0000007e007e7308 */ /* 0x000f300000000800 */
[----:B------:R1:W-:Y:S08]  /*17860*/  MUFU.EX2 R15, R180 ;  /* 0x000000b4000f7308 */ /* 0x0003f00000000800 */
[----:B------:R-:W5:Y:S01]  /*17870*/  MUFU.EX2 R129, R129 ;  /* 0x0000008100817308 */ /* 0x000f620000000800 */
[----:B-1----:R-:W-:-:S01]  /*17880*/  FADD.FTZ R180, R120, R5 ;  /* 0x0000000578b47221 */ /* 0x002fc20000010000 */
[----:B------:R-:W-:-:S03]  /*17890*/  FADD.FTZ R5, R123, R4 ;  /* 0x000000047b057221 */ /* 0x000fc60000010000 */
[----:B--2---:R-:W-:Y:S01]  /*178a0*/  FADD.FTZ R187, R121, R180 ;  /* 0x000000b479bb7221 */ /* 0x004fe20000010000 */
[----:B------:R-:W-:-:S02]  /*178b0*/  FADD.FTZ R4, R124, R5 ;  /* 0x000000057c047221 */ /* 0x000fc40000010000 */
[----:B------:R-:W1:Y:S01]  /*178c0*/  MUFU.EX2 R130, R130 ;  /* 0x0000008200827308 */ /* 0x000e620000000800 */
[----:B0-----:R-:W-:-:S01]  /*178d0*/  FADD.FTZ R180, R122, R187 ;  /* 0x000000bb7ab47221 */ /* 0x001fc20000010000 */
[----:B------:R-:W-:-:S03]  /*178e0*/  FADD.FTZ R5, R127, R4 ;  /* 0x000000047f057221 */ /* 0x000fc60000010000 */
[----:B---3--:R-:W-:Y:S01]  /*178f0*/  FADD.FTZ R157, R125, R180 ;  /* 0x000000b47d9d7221 */ /* 0x008fe20000010000 */
[----:B------:R-:W-:-:S02]  /*17900*/  FADD.FTZ R4, R128, R5 ;  /* 0x0000000580047221 */ /* 0x000fc40000010000 */
[----:B------:R-:W0:Y:S01]  /*17910*/  MUFU.EX2 R133, R133 ;  /* 0x0000008500857308 */ /* 0x000e220000000800 */
[----:B----4-:R-:W-:-:S01]  /*17920*/  FADD.FTZ R180, R126, R157 ;  /* 0x0000009d7eb47221 */ /* 0x010fc20000010000 */
[----:B------:R-:W-:Y:S01]  /*17930*/  FADD.FTZ R5, R131, R4 ;  /* 0x0000000483057221 */ /* 0x000fe20000010000 */
[----:B------:R-:W-:-:S02]  /*17940*/  FFMA.FTZ R157, R161, UR45, -R20 ;  /* 0x0000002da19d7c23 */ /* 0x000fc40008010814 */
[----:B-----5:R-:W-:Y:S01]  /*17950*/  FADD.FTZ R187, R129, R180 ;  /* 0x000000b481bb7221 */ /* 0x020fe20000010000 */
[----:B------:R-:W-:-:S02]  /*17960*/  FADD.FTZ R4, R132, R5 ;  /* 0x0000000584047221 */ /* 0x000fc40000010000 */
[----:B------:R-:W2:Y:S01]  /*17970*/  MUFU.EX2 R134, R134 ;  /* 0x0000008600867308 */ /* 0x000ea20000000800 */
[----:B-1----:R-:W-:-:S01]  /*17980*/  FADD.FTZ R180, R130, R187 ;  /* 0x000000bb82b47221 */ /* 0x002fc20000010000 */
[----:B------:R-:W-:-:S04]  /*17990*/  FADD.FTZ R5, R135, R4 ;  /* 0x0000000487057221 */ /* 0x000fc80000010000 */
[----:B------:R-:W-:Y:S02]  /*179a0*/  FADD.FTZ R4, R136, R5 ;  /* 0x0000000588047221 */ /* 0x000fe40000010000 */
[----:B------:R-:W1:Y:S01]  /*179b0*/  MUFU.EX2 R137, R137 ;  /* 0x0000008900897308 */ /* 0x000e620000000800 */
[----:B0-----:R-:W-:-:S01]  /*179c0*/  FADD.FTZ R161, R133, R180 ;  /* 0x000000b485a17221 */ /* 0x001fc20000010000 */
[----:B------:R-:W-:-:S04]  /*179d0*/  FADD.FTZ R5, R139, R4 ;  /* 0x000000048b057221 */ /* 0x000fc80000010000 */
[----:B------:R-:W-:Y:S02]  /*179e0*/  FADD.FTZ R4, R140, R5 ;  /* 0x000000058c047221 */ /* 0x000fe40000010000 */
[----:B------:R-:W0:Y:S01]  /*179f0*/  MUFU.EX2 R138, R138 ;  /* 0x0000008a008a7308 */ /* 0x000e220000000800 */
[----:B--2---:R-:W-:-:S01]  /*17a00*/  FADD.FTZ R180, R134, R161 ;  /* 0x000000a186b47221 */ /* 0x004fc20000010000 */
[----:B------:R-:W-:Y:S01]  /*17a10*/  FADD.FTZ R5, R143, R4 ;  /* 0x000000048f057221 */ /* 0x000fe20000010000 */
[----:B------:R-:W-:-:S01]  /*17a20*/  FFMA.FTZ R161, R165, UR45, -R20 ;  /* 0x0000002da5a17c23 */ /* 0x000fc20008010814 */
[----:B------:R-:W-:Y:S02]  /*17a30*/  FFMA.FTZ R165, R169, UR45, -R20 ;  /* 0x0000002da9a57c23 */ /* 0x000fe40008010814 */
[----:B------:R-:W-:-:S02]  /*17a40*/  FADD.FTZ R4, R144, R5 ;  /* 0x0000000590047221 */ /* 0x000fc40000010000 */
[----:B------:R-:W2:Y:S01]  /*17a50*/  MUFU.EX2 R141, R141 ;  /* 0x0000008d008d7308 */ /* 0x000ea20000000800 */
[----:B-1----:R-:W-:-:S07]  /*17a60*/  FADD.FTZ R187, R137, R180 ;  /* 0x000000b489bb7221 */ /* 0x002fce0000010000 */
[----:B------:R-:W1:Y:S01]  /*17a70*/  MUFU.EX2 R146, R146 ;  /* 0x0000009200927308 */ /* 0x000e620000000800 */
[----:B0-----:R-:W-:-:S01]  /*17a80*/  FADD.FTZ R180, R138, R187 ;  /* 0x000000bb8ab47221 */ /* 0x001fc20000010000 */
[----:B------:R-:W-:-:S06]  /*17a90*/  FADD.FTZ R187, R147, R4 ;  /* 0x0000000493bb7221 */ /* 0x000fcc0000010000 */
[----:B------:R-:W0:Y:S01]  /*17aa0*/  MUFU.EX2 R145, R145 ;  /* 0x0000009100917308 */ /* 0x000e220000000800 */
[----:B--2---:R-:W-:-:S04]  /*17ab0*/  FADD.FTZ R180, R141, R180 ;  /* 0x000000b48db47221 */ /* 0x004fc80000010000 */
[----:B------:R-:W-:Y:S01]  /*17ac0*/  FADD.FTZ R5, R15, R180 ;  /* 0x000000b40f057221 */ /* 0x000fe20000010000 */
[----:B------:R-:W-:-:S02]  /*17ad0*/  FADD.FTZ R180, R148, R187 ;  /* 0x000000bb94b47221 */ /* 0x000fc40000010000 */
[----:B------:R-:W2:Y:S01]  /*17ae0*/  MUFU.EX2 R150, R150 ;  /* 0x0000009600967308 */ /* 0x000ea20000000800 */
[----:B-1----:R-:W-:-:S01]  /*17af0*/  FADD.FTZ R4, R146, R5 ;  /* 0x0000000592047221 */ /* 0x002fc20000010000 */
[----:B------:R-:W-:-:S04]  /*17b00*/  FADD.FTZ R169, R151, R180 ;  /* 0x000000b497a97221 */ /* 0x000fc80000010000 */
[----:B------:R-:W-:Y:S01]  /*17b10*/  FADD.FTZ R180, R152, R169 ;  /* 0x000000a998b47221 */ /* 0x000fe20000010000 */
[----:B------:R-:W-:-:S01]  /*17b20*/  FFMA.FTZ R169, R173, UR45, -R20 ;  /* 0x0000002dada97c23 */ /* 0x000fc20008010814 */
[----:B------:R-:W1:Y:S01]  /*17b30*/  MUFU.EX2 R149, R149 ;  /* 0x0000009500957308 */ /* 0x000e620000000800 */
[----:B0-----:R-:W-:-:S01]  /*17b40*/  FADD.FTZ R5, R145, R4 ;  /* 0x0000000491057221 */ /* 0x001fc20000010000 */
[----:B------:R-:W-:-:S04]  /*17b50*/  FADD.FTZ R187, R155, R180 ;  /* 0x000000b49bbb7221 */ /* 0x000fc80000010000 */
[----:B------:R-:W-:Y:S02]  /*17b60*/  FADD.FTZ R180, R156, R187 ;  /* 0x000000bb9cb47221 */ /* 0x000fe40000010000 */
[----:B------:R-:W0:Y:S01]  /*17b70*/  MUFU.EX2 R154, R154 ;  /* 0x0000009a009a7308 */ /* 0x000e220000000800 */
[----:B--2---:R-:W-:-:S01]  /*17b80*/  FADD.FTZ R4, R150, R5 ;  /* 0x0000000596047221 */ /* 0x004fc20000010000 */
[----:B------:R-:W-:-:S06]  /*17b90*/  FADD.FTZ R173, R159, R180 ;  /* 0x000000b49fad7221 */ /* 0x000fcc0000010000 */
        /* <DEDUP_REMOVED lines=10> */
[--C-:B------:R-:W-:Y:S01]  /*17c40*/  FFMA.FTZ R173, R177, UR45, -R20.reuse ;  /* 0x0000002db1ad7c23 */ /* 0x100fe20008010814 */
[----:B------:R-:W-:-:S05]  /*17c50*/  FFMA.FTZ R20, R179, UR45, -R20 ;  /* 0x0000002db3147c23 */ /* 0x000fca0008010814 */
        /* <DEDUP_REMOVED lines=31> */
[----:B--2---:R-:W-:-:S04]  /*17e50*/  FADD.FTZ R180, R176, R177 ;  /* 0x000000b1b0b47221 */ /* 0x004fc80000010000 */
[----:B------:R-:W-:Y:S01]  /*17e60*/  FADD.FTZ R5, R183, R180 ;  /* 0x000000b4b7057221 */ /* 0x000fe20000010000 */
[----:B-1----:R-:W-:-:S04]  /*17e70*/  FADD.FTZ R177, R173, R4 ;  /* 0x00000004adb17221 */ /* 0x002fc80000010000 */
[----:B0-----:R-:W-:Y:S01]  /*17e80*/  FADD.FTZ R4, R20, R177 ;  /* 0x000000b114047221 */ /* 0x001fe20000010000 */
[----:B------:R-:W-:Y:S06]  /*17e90*/  @!P0 BRA `(.L_x_4270) ;  /* 0x0000000000048947 */ /* 0x000fec0003800000 */
[----:B------:R-:W-:Y:S01]  /*17ea0*/  BPT.TRAP 0x1 ;  /* 0x000000040000795c */ /* 0x000fe20000300000 */
.L_x_4270:
[----:B------:R-:W-:Y:S01]  /*17eb0*/  F2FP.SATFINITE.E4M3.F32.PACK_AB_MERGE_C R10, R123, R10, RZ ;  /* 0x0000000a7b0a723e */ /* 0x000fe200048070ff */
[----:B------:R-:W-:Y:S01]  /*17ec0*/  FMUL.FTZ R24, R24, R181 ;  /* 0x000000b518187220 */ /* 0x000fe20000410000 */
[----:B------:R-:W-:Y:S01]  /*17ed0*/  ISETP.GT.AND P3, PT, R0, R7, PT ;  /* 0x000000070000720c */ /* 0x000fe20003f64270 */
[----:B------:R-:W-:Y:S01]  /*17ee0*/  FMUL.FTZ R25, R25, R181 ;  /* 0x000000b519197220 */ /* 0x000fe20000410000 */
[----:B------:R-:W-:Y:S01]  /*17ef0*/  F2FP.SATFINITE.E4M3.F32.PACK_AB_MERGE_C R196, R11, R178, R10 ;  /* 0x000000b20bc4723e */ /* 0x000fe2000480700a */
[----:B------:R-:W-:Y:S01]  /*17f00*/  IMAD R10, R19, 0x8, R16 ;  /* 0x00000008130a7824 */ /* 0x000fe200078e0210 */
[----:B------:R-:W-:Y:S01]  /*17f10*/  F2FP.SATFINITE.E4M3.F32.PACK_AB_MERGE_C R120, R121, R120, RZ ;  /* 0x000000787978723e */ /* 0x000fe200048070ff */
        /* <DEDUP_REMOVED lines=133> */
[----:B------:R-:W-:Y:S02]  /*18770*/  IMAD.MOV.U32 R15, RZ, RZ, R9 ;  /* 0x000000ffff0f7224 */ /* 0x000fe400078e0009 */
[----:B------:R-:W-:Y:S02]  /*18780*/  IMAD.MOV.U32 R20, RZ, RZ, R8 ;  /* 0x000000ffff147224 */ /* 0x000fe400078e0008 */
[----:B------:R-:W-:Y:S02]  /*18790*/  IMAD.MOV.U32 R19, RZ, RZ, R14 ;  /* 0x000000ffff137224 */ /* 0x000fe400078e000e */
[----:B------:R-:W-:-:S07]  /*187a0*/  IMAD.MOV.U32 R18, RZ, RZ, R21 ;  /* 0x000000ffff127224 */ /* 0x000fce00078e0015 */
.L_x_4252:
        /* <DEDUP_REMOVED lines=15> */
.L_x_4274:
[----:B------:R-:W-:-:S13]  /*188a0*/  ISETP.NE.AND P2, PT, R10, 0x1, PT ;  /* 0x000000010a00780c */ /* 0x000fda0003f45270 */
[----:B------:R-:W0:Y:S02]  /*188b0*/  @P2 LDC.64 R8, c[0x0][0x9e8] ;  /* 0x00027a00ff082b82 */ /* 0x000e240000000a00 */
[----:B0-----:R-:W-:-:S05]  /*188c0*/  @P2 IMAD.HI.U32 R8, R219, R8, RZ ;  /* 0x00000008db082227 */ /* 0x001fca00078e00ff */
[----:B------:R-:W-:-:S07]  /*188d0*/  @P2 SHF.R.U32.HI R219, RZ, R9, R8 ;  /* 0x00000009ffdb2219 */ /* 0x000fce0000011608 */
.L_x_4275:
[----:B------:R-:W-:Y:S05]  /*188e0*/  BSYNC B0 ;  /* 0x0000000000007941 */ /* 0x000fea0003800000 */
.L_x_4273:
[----:B------:R-:W-:-:S05]  /*188f0*/  IMAD R8, R219, R10, RZ ;  /* 0x0000000adb087224 */ /* 0x000fca00078e02ff */
[----:B------:R-:W-:-:S07]  /*18900*/  VIMNMX R7, R7, R8, !PT ;  /* 0x0000000807077248 */ /* 0x000fce0007fe0100 */
.L_x_4272:
[----:B------:R-:W-:-:S05]  /*18910*/  VIADD R7, R7, 0x7f ;  /* 0x0000007f07077836 */ /* 0x000fca0000000000 */
[----:B------:R-:W-:-:S04]  /*18920*/  SHF.R.S32.HI R8, RZ, 0x1f, R7 ;  /* 0x0000001fff087819 */ /* 0x000fc80000011407 */
[----:B------:R-:W-:-:S04]  /*18930*/  LEA.HI R8, R8, R7, RZ, 0x7 ;  /* 0x0000000708087211 */ /* 0x000fc800078f38ff */
[----:B------:R-:W-:-:S04]  /*18940*/  SHF.R.S32.HI R13, RZ, 0x7, R8 ;  /* 0x00000007ff0d7819 */ /* 0x000fc80000011408 */
[----:B------:R-:W-:-:S04]  /*18950*/  VIMNMX R13, R210, R13, !PT ;  /* 0x0000000dd20d7248 */ /* 0x000fc80007fe0100 */
[----:B------:R-:W-:-:S13]  /*18960*/  ISETP.GE.AND P2, PT, R0, R13, PT ;  /* 0x0000000d0000720c */ /* 0x000fda0003f46270 */
[----:B------:R-:W-:Y:S05]  /*18970*/  @!P2 BRA `(.L_x_4276) ;  /* 0x000000280088a947 */ /* 0x000fea0003800000 */
[----:B------:R-:W-:Y:S02]  /*18980*/  IMAD.MOV.U32 R12, RZ, RZ, R15 ;  /* 0x000000ffff0c7224 */ /* 0x000fe400078e000f */
[----:B------:R-:W-:Y:S02]  /*18990*/  IMAD.MOV.U32 R7, RZ, RZ, R20 ;  /* 0x000000ffff077224 */ /* 0x000fe400078e0014 */
[----:B------:R-:W-:-:S07]  /*189a0*/  IMAD.MOV.U32 R21, RZ, RZ, R18 ;  /* 0x000000ffff157224 */ /* 0x000fce00078e0012 */
.L_x_4287:
        /* <DEDUP_REMOVED lines=8> */
.L_x_4278:
        /* <DEDUP_REMOVED lines=8> */
.L_x_4279:
[----:B------:R-:W-:Y:S04]  /*18ab0*/  BSSY B0, `(.L_x_4277) ;  /* 0x0000004000007945 */ /* 0x000fe80003800000 */
[----:B-1----:R-:W-:Y:S05]  /*18ac0*/  @P3 BRA `(.L_x_4280) ;  /* 0x0000000000083947 */ /* 0x002fea0003800000 */
[----:B------:R-:W1:Y:S02]  /*18ad0*/  SYNCS.PHASECHK.TRANS64.TRYWAIT P3, [R9+URZ+0x2a830], R8 ;  /* 0x02a83008090075a7 */ /* 0x000e64000806017f */
[----:B-1----:R-:W-:Y:S05]  /*18ae0*/  @!P3 BRA `(.L_x_4281) ;  /* 0x0000011c00f8b947 */ /* 0x002fea0003800000 */
.L_x_4280:
[----:B------:R-:W-:Y:S05]  /*18af0*/  BSYNC B0 ;  /* 0x0000000000007941 */ /* 0x000fea0003800000 */
.L_x_4277:
[----:B------:R-:W2:Y:S01]  /*18b00*/  S2R R10, SR_TID.X ;  /* 0x00000000000a7919 */ /* 0x000ea20000002100 */
[----:B01----:R-:W-:Y:S01]  /*18b10*/  IMAD.MOV.U32 R9, RZ, RZ, -0x7fffffe0 ;  /* 0x80000020ff097424 */ /* 0x003fe200078e00ff */
[----:B------:R-:W-:Y:S05]  /*18b20*/  WARPSYNC.ALL ;  /* 0x0000000000007948 */ /* 0x000fea0003800000 */
[----:B------:R-:W-:Y:S01]  /*18b30*/  R2UR UR11, R9 ;  /* 0x00000000090b72ca */ /* 0x000fe200000e0000 */
[----:B------:R-:W-:Y:S01]  /*18b40*/  VIADD R14, R19, 0x1 ;  /* 0x00000001130e7836 */ /* 0x000fe20000000000 */
[----:B------:R-:W-:Y:S01]  /*18b50*/  UMOV UR28, UR4 ;  /* 0x00000004001c7c82 */ /* 0x000fe20008000000 */
[----:B------:R-:W-:Y:S01]  /*18b60*/  IMAD.MOV.U32 R11, RZ, RZ, -0x7fffffe0 ;  /* 0x80000020ff0b7424 */ /* 0x000fe200078e00ff */
[----:B------:R-:W-:-:S02]  /*18b70*/  UMOV UR29, UR5 ;  /* 0x00000005001d7c82 */ /* 0x000fc40008000000 */
[C---:B------:R-:W-:Y:S02]  /*18b80*/  ISETP.NE.AND P3, PT, R14.reuse, 0x2, PT ;  /* 0x000000020e00780c */ /* 0x040fe40003f65270 */
[----:B------:R-:W-:Y:S01]  /*18b90*/  R2UR UR15, R11 ;  /* 0x000000000b0f72ca */ /* 0x000fe200000e0000 */
[----:B------:R-:W-:Y:S01]  /*18ba0*/  IMAD.MOV.U32 R11, RZ, RZ, -0x7fffffe0 ;  /* 0x80000020ff0b7424 */ /* 0x000fe200078e00ff */
[----:B------:R-:W-:-:S04]  /*18bb0*/  SEL R14, R14, RZ, P3 ;  /* 0x000000ff0e0e7207 */ /* 0x000fc80001800000 */
[----:B------:R-:W-:Y:S01]  /*18bc0*/  R2UR UR19, R11 ;  /* 0x000000000b1372ca */ /* 0x000fe200000e0000 */
[----:B------:R-:W-:Y:S02]  /*18bd0*/  IMAD R8, R14, 0x600, R6 ;  /* 0x000006000e087824 */ /* 0x000fe400078e0206 */
[----:B------:R-:W-:-:S03]  /*18be0*/  IMAD.MOV.U32 R11, RZ, RZ, -0x7fffffe0 ;  /* 0x80000020ff0b7424 */ /* 0x000fc600078e00ff */
[----:B------:R-:W-:Y:S02]  /*18bf0*/  R2UR UR10, R8 ;  /* 0x00000000080a72ca */ /* 0x000fe400000e0000 */
[----:B------:R-:W-:Y:S01]  /*18c00*/  R2UR UR23, R11 ;  /* 0x000000000b1772ca */ /* 0x000fe200000e0000 */
[----:B------:R-:W-:Y:S01]  /*18c10*/  IMAD.MOV.U32 R11, RZ, RZ, -0x7fffffe0 ;  /* 0x80000020ff0b7424 */ /* 0x000fe200078e00ff */
[----:B--2---:R-:W-:-:S04]  /*18c20*/  SHF.R.U32.HI R10, RZ, 0x7, R10 ;  /* 0x00000007ff0a7819 */ /* 0x004fc8000001160a */
[----:B------:R-:W-:Y:S01]  /*18c30*/  R2UR UR27, R11 ;  /* 0x000000000b1b72ca */ /* 0x000fe200000e0000 */
[----:B------:R-:W-:Y:S02]  /*18c40*/  VIADD R9, R10, 0x8 ;  /* 0x000000080a097836 */ /* 0x000fe40000000000 */
[----:B------:R-:W-:-:S03]  /*18c50*/  VIADD R10, R8, 0x2 ;  /* 0x00000002080a7836 */ /* 0x000fc60000000000 */
[----:B------:R0:W-:Y:S02]  /*18c60*/  BAR.SYNC.DEFER_BLOCKING R9, 0x100 ;  /* 0x000400090000751d */ /* 0x0001e40000010000 */
[----:B------:R-:W-:Y:S01]  /*18c70*/  R2UR UR14, R10 ;  /* 0x000000000a0e72ca */ /* 0x000fe200000e0000 */
[----:B------:R-:W-:-:S05]  /*18c80*/  VIADD R10, R8, 0x200 ;  /* 0x00000200080a7836 */ /* 0x000fca0000000000 */
[----:B------:R-:W-:Y:S01]  /*18c90*/  R2UR UR18, R10 ;  /* 0x000000000a1272ca */ /* 0x000fe200000e0000 */
[----:B------:R-:W-:Y:S02]  /*18ca0*/  VIADD R10, R8, 0x202 ;  /* 0x00000202080a7836 */ /* 0x000fe40000000000 */
[----:B0-----:R-:W-:-:S03]  /*18cb0*/  IMAD.MOV.U32 R9, RZ, RZ, -0x7fffffe0 ;  /* 0x80000020ff097424 */ /* 0x001fc600078e00ff */
[----:B------:R-:W-:Y:S01]  /*18cc0*/  R2UR UR22, R10 ;  /* 0x000000000a1672ca */ /* 0x000fe200000e0000 */
[C---:B------:R-:W-:Y:S01]  /*18cd0*/  VIADD R10, R8.reuse, 0x400 ;  /* 0x00000400080a7836 */ /* 0x040fe20000000000 */
[----:B------:R-:W-:Y:S01]  /*18ce0*/  R2UR UR31, R9 ;  /* 0x00000000091f72ca */ /* 0x000fe200000e0000 */
[----:B------:R-:W-:-:S03]  /*18cf0*/  VIADD R8, R8, 0x402 ;  /* 0x0000040208087836 */ /* 0x000fc60000000000 */
        /* <DEDUP_REMOVED lines=23> */
.L_x_4283:
[----:B------:R-:W-:Y:S01]  /*18e70*/  SHF.L.U32 R8, R21, 0x1f, RZ ;  /* 0x0000001f15087819 */ /* 0x000fe200000006ff */
[----:B------:R-:W-:-:S04]  /*18e80*/  IMAD R9, R19, 0x8, R16 ;  /* 0x0000000813097824 */ /* 0x000fc800078e0210 */
[----:B------:R0:W1:Y:S01]  /*18e90*/  SYNCS.PHASECHK.TRANS64.TRYWAIT P2, [R9+URZ+0x2a850], R8 ;  /* 0x02a85008090075a7 */ /* 0x000062000804017f */
[----:B------:R-:W-:Y:S05]  /*18ea0*/  @!P0 BRA `(.L_x_4284) ;  /* 0x0000000000048947 */ /* 0x000fea0003800000 */
[----:B------:R-:W-:Y:S01]  /*18eb0*/  BPT.TRAP 0x1 ;  /* 0x000000040000795c */ /* 0x000fe20000300000 */
.L_x_4284:
[----:B-1----:R-:W-:Y:S05]  /*18ec0*/  @P2 BRA `(.L_x_4282) ;  /* 0x0000000000082947 */ /* 0x002fea0003800000 */
[----:B------:R-:W1:Y:S02]  /*18ed0*/  SYNCS.PHASECHK.TRANS64.TRYWAIT P2, [R9+URZ+0x2a850], R8 ;  /* 0x02a85008090075a7 */ /* 0x000e64000804017f */
[----:B-1----:R-:W-:Y:S05]  /*18ee0*/  @!P2 BRA `(.L_x_4285) ;  /* 0x0000011c000ca947 */ /* 0x002fea0003800000 */
.L_x_4282:
[----:B01----:R-:W-:Y:S01]  /*18ef0*/  VIADD R8, R16, 0x400 ;  /* 0x0000040010087836 */ /* 0x003fe20000000000 */
[----:B------:R-:W-:Y:S05]  /*18f00*/  WARPSYNC.ALL ;  /* 0x0000000000007948 */ /* 0x000fea0003800000 */
[----:B------:R-:W-:-:S04]  /*18f10*/  SHF.R.U32.HI R8, RZ, 0x4, R8 ;  /* 0x00000004ff087819 */ /* 0x000fc80000011608 */
[----:B------:R-:W-:-:S04]  /*18f20*/  LOP3.LUT R8, R8, 0x3fff, RZ, 0xc0, !PT ;  /* 0x00003fff08087812 */ /* 0x000fc800078ec0ff */
[----:B------:R-:W-:-:S05]  /*18f30*/  LOP3.LUT R8, R8, 0x10000, RZ, 0xfc, !PT ;  /* 0x0001000008087812 */ /* 0x000fca00078efcff */
[----:B------:R-:W-:Y:S01]  /*18f40*/  IMAD R8, R19, 0x600, R8 ;  /* 0x0000060013087824 */ /* 0x000fe200078e0208 */
[----:B------:R-:W-:Y:S01]  /*18f50*/  WARPGROUP.ARRIVE ;  /* 0x00000000000079c5 */ /* 0x000fe20000000000 */
[----:B------:R-:W-:Y:S02]  /*18f60*/  IMAD.MOV.U32 R9, RZ, RZ, 0x40000040 ;  /* 0x40000040ff097424 */ /* 0x000fe400078e00ff */
[----:B------:R-:W-:Y:S01]  /*18f70*/  FMUL.FTZ R21, R2, R123 ;  /* 0x0000007b02157220 */ /* 0x000fe20000410000 */
[C---:B------:R-:W-:Y:S01]  /*18f80*/  VIADD R10, R8.reuse, 0x2 ;  /* 0x00000002080a7836 */ /* 0x040fe20000000000 */
[----:B------:R-:W-:Y:S01]  /*18f90*/  R2UR UR10, R8 ;  /* 0x00000000080a72ca */ /* 0x000fe200000e0000 */
[----:B------:R-:W-:Y:S01]  /*18fa0*/  IMAD.MOV.U32 R11, RZ, RZ, 0x40000040 ;  /* 0x40000040ff0b7424 */ /* 0x000fe200078e00ff */
[----:B------:R-:W-:Y:S01]  /*18fb0*/  R2UR UR11, R9 ;  /* 0x00000000090b72ca */ /* 0x000fe200000e0000 */
        /* <DEDUP_REMOVED lines=11> */
[----:B------:R-:W-:Y:S01]  /*19070*/  FMUL.FTZ R141, R2, R143 ;  /* 0x0000008f028d7220 */ /* 0x000fe20000410000 */
        /* <DEDUP_REMOVED lines=29> */
[----:B------:R-:W-:Y:S01]  /*19250*/  FMNMX.FTZ R15, R9, R20, !PT ;  /* 0x00000014090f7209 */ /* 0x000fe20007810000 */
        /* <DEDUP_REMOVED lines=42> */
[----:B------:R-:W3:Y:S01]  /*19500*/  MUFU.TANH R135, R135 ;  /* 0x0000008700877308 */ /* 0x000ee20000002400 */
[----:B0-----:R-:W-:-:S07]  /*19510*/  FMNMX.FTZ R121, R131, R120, !PT ;  /* 0x0000007883797209 */ /* 0x001fce0007810000 */
[----:B------:R-:W0:Y:S01]  /*19520*/  MUFU.TANH R138, R138 ;  /* 0x0000008a008a7308 */ /* 0x000e220000002400 */
[----:B-1----:R-:W-:-:S07]  /*19530*/  FMNMX.FTZ R120, R134, R121, !PT ;  /* 0x0000007986787209 */ /* 0x002fce0007810000 */
        /* <DEDUP_REMOVED lines=31> */
[----:B------:R-:W-:Y:S02]  /*19730*/  WARPGROUP.DEPBAR.LE gsb0, 0x0 ;  /* 0x00008000000079c5 */ /* 0x000fe40000010000 */
[----:B------:R-:W-:-:S04]  /*19740*/  WARPGROUP.ARRIVE ;  /* 0x00000000000079c5 */ /* 0x000fc80000000000 */
[----:B------:R-:W1:Y:S01]  /*19750*/  MUFU.TANH R21, R21 ;  /* 0x0000001500157308 */ /* 0x000e620000002400 */
[----:B--2---:R-:W-:Y:S01]  /*19760*/  FMNMX.FTZ R20, R11, R12, !PT ;  /* 0x0000000c0b147209 */ /* 0x004fe20007810000 */
[----:B------:R-:W-:Y:S06]  /*19770*/  QGMMA.64x192x32.F32.E4M3.E4M3 R24, R192, gdesc[UR8], R24, gsb0 ;  /* 0x02e00008c0187df3 */ /* 0x000fec0008000818 */
        /* <DEDUP_REMOVED lines=30> */
[----:B------:R-:W-:-:S04]  /*19960*/  VIADD R120, R8, 0x4 ;  /* 0x0000000408787836 */ /* 0x000fc80000000000 */
[----:B------:R-:W2:Y:S01]  /*19970*/  SHFL.BFLY PT, R121, R182, 0x2, 0x1f ;  /* 0x0c401f00b6797f89 */ /* 0x000ea200000e0000 */
[----:B------:R-:W-:Y:S01]  /*19980*/  R2UR UR10, R120 ;  /* 0x00000000780a72ca */ /* 0x000fe200000e0000 */
[----:B------:R-:W3:Y:S01]  /*19990*/  MUFU.TANH R140, R140 ;  /* 0x0000008c008c7308 */ /* 0x000ee20000002400 */
[----:B0-----:R-:W-:Y:S01]  /*199a0*/  FMNMX.FTZ R20, R136, R15, !PT ;  /* 0x0000000f88147209 */ /* 0x001fe20007810000 */
[----:B------:R-:W-:-:S06]  /*199b0*/  VIADD R120, R8, 0x6 ;  /* 0x0000000608787836 */ /* 0x000fcc0000000000 */
[----:B------:R-:W0:Y:S01]  /*199c0*/  MUFU.TANH R141, R141 ;  /* 0x0000008d008d7308 */ /* 0x000e220000002400 */
[----:B-1----:R-:W-:-:S07]  /*199d0*/  FMNMX.FTZ R15, R137, R20, !PT ;  /* 0x00000014890f7209 */ /* 0x002fce0007810000 */
[----:B------:R-:W1:Y:S01]  /*199e0*/  MUFU.TANH R144, R144 ;  /* 0x0000009000907308 */ /* 0x000e620000002400 */
[----:B---3--:R-:W-:Y:S02]  /*199f0*/  FMNMX.FTZ R20, R140, R15, !PT ;  /* 0x0000000f8c147209 */ /* 0x008fe40007810000 */
[----:B--2---:R-:W-:Y:S01]  /*19a00*/  FMNMX.FTZ R183, R182, R121, !PT ;  /* 0x00000079b6b77209 */ /* 0x004fe20007810000 */
[----:B------:R-:W-:-:S04]  /*19a10*/  IMAD.MOV.U32 R121, RZ, RZ, 0x40000040 ;  /* 0x40000040ff797424 */ /* 0x000fc800078e00ff */
[----:B------:R-:W2:Y:S01]  /*19a20*/  MUFU.TANH R145, R145 ;  /* 0x0000009100917308 */ /* 0x000ea20000002400 */
[----:B0-----:R-:W-:Y:S02]  /*19a30*/  FMNMX.FTZ R15, R141, R20, !PT ;  /* 0x000000148d0f7209 */ /* 0x001fe40007810000 */
[----:B------:R-:W-:Y:S01]  /*19a40*/  R2UR UR11, R121 ;  /* 0x00000000790b72ca */ /* 0x000fe200000e0000 */
[----:B------:R-:W-:-:S04]  /*19a50*/  IMAD.MOV.U32 R121, RZ, RZ, 0x40000040 ;  /* 0x40000040ff797424 */ /* 0x000fc800078e00ff */
        /* <DEDUP_REMOVED lines=18> */
[----:B------:R-:W-:Y:S01]  /*19b80*/  QGMMA.64x192x32.F32.E4M3.E4M3 R24, R188, gdesc[UR8], R24, gsb0 ;  /* 0x02e00008bc187df3 */ /* 0x000fe20008000818 */
[----:B------:R-:W-:Y:S01]  /*19b90*/  R2UR UR11, R121 ;  /* 0x00000000790b72ca */ /* 0x000fe200000e0000 */
[----:B------:R-:W-:Y:S01]  /*19ba0*/  IMAD.U32 R121, RZ, RZ, UR45 ;  /* 0x0000002dff797e24 */ /* 0x000fe2000f8e00ff */
[----:B------:R-:W-:-:S03]  /*19bb0*/  R2UR UR10, R120 ;  /* 0x00000000780a72ca */ /* 0x000fc600000e0000 */
        /* <DEDUP_REMOVED lines=19> */
[----:B0-----:R-:W-:-:S04]  /*19cf0*/  FMNMX.FTZ R15, R177, R20, !PT ;  /* 0x00000014b10f7209 */ /* 0x001fc80007810000 */
[----:B-1----:R-:W-:-:S04]  /*19d00*/  FMNMX.FTZ R20, R180, R15, !PT ;  /* 0x0000000fb4147209 */ /* 0x002fc80007810000 */
[----:B--2---:R-:W-:-:S05]  /*19d10*/  FMNMX.FTZ R15, R181, R20, !PT ;  /* 0x00000014b50f7209 */ /* 0x004fca0007810000 */
[----:B------:R-:W0:Y:S02]  /*19d20*/  SHFL.BFLY PT, R20, R15, 0x2, 0x1f ;  /* 0x0c401f000f147f89 */ /* 0x000e2400000e0000 */
[----:B0-----:R-:W-:Y:S02]  /*19d30*/  FMNMX.FTZ R192, R15, R20, !PT ;  /* 0x000000140fc07209 */ /* 0x001fe40007810000 */
[----:B------:R-:W0:Y:S04]  /*19d40*/  SHFL.BFLY PT, R20, R183, 0x1, 0x1f ;  /* 0x0c201f00b7147f89 */ /* 0x000e2800000e0000 */
[----:B------:R-:W1:Y:S01]  /*19d50*/  SHFL.BFLY PT, R193, R192, 0x1, 0x1f ;  /* 0x0c201f00c0c17f89 */ /* 0x000e6200000e0000 */
[----:B0-----:R-:W-:Y:S02]  /*19d60*/  FMNMX.FTZ R20, R183, R20, !PT ;  /* 0x00000014b7147209 */ /* 0x001fe40007810000 */
[----:B------:R-:W-:-:S02]  /*19d70*/  IADD3 R183, -R209, 0xb, RZ ;  /* 0x0000000bd1b77810 */ /* 0x000fc40007ffe1ff */
[----:B-1----:R-:W-:Y:S01]  /*19d80*/  FMNMX.FTZ R15, R192, R193, !PT ;  /* 0x000000c1c00f7209 */ /* 0x002fe20007810000 */
[----:B------:R-:W-:-:S04]  /*19d90*/  FADD.FTZ R7, -R20, R7 ;  /* 0x0000000714077221 */ /* 0x000fc80000010100 */
[----:B------:R-:W-:Y:S01]  /*19da0*/  FMUL.FTZ R8, R7, UR45 ;  /* 0x0000002d07087c20 */ /* 0x000fe20008410000 */
[----:B------:R-:W-:-:S01]  /*19db0*/  FADD.FTZ R7, -R15, R12 ;  /* 0x0000000c0f077221 */ /* 0x000fc20000010100 */
        /* <DEDUP_REMOVED lines=31> */
[----:B------:R-:W-:-:S02]  /*19fb0*/  IMAD.U32 R178, RZ, RZ, UR45 ;  /* 0x0000002dffb27e24 */ /* 0x000fc4000f8e00ff */
[----:B------:R-:W-:-:S01]  /*19fc0*/  FFMA.FTZ R167, R171, UR45, -R12 ;  /* 0x0000002daba77c23 */ /* 0x000fc2000801080c */
[--C-:B------:R-:W-:Y:S01]  /*19fd0*/  FFMA.FTZ R171, R175, UR45, -R12.reuse ;  /* 0x0000002dafab7c23 */ /* 0x100fe2000801080c */
[----:B------:R-:W-:-:S01]  /*19fe0*/  FFMA.FTZ R175, R179, UR45, -R12 ;  /* 0x0000002db3af7c23 */ /* 0x000fc2000801080c */
[----:B------:R-:W-:Y:S01]  /*19ff0*/  FFMA.FTZ R12, R15, R178, -8 ;  /* 0xc10000000f0c7423 */ /* 0x000fe200000100b2 */
[----:B------:R-:W-:Y:S03]  /*1a000*/  MUFU.EX2 R8, R8 ;  /* 0x0000000800087308 */ /* 0x000fe60000000800 */
[----:B------:R-:W-:-:S01]  /*1a010*/  FFMA.FTZ R178, R11, UR45, -R12 ;  /* 0x0000002d0bb27c23 */ /* 0x000fc2000801080c */
[--C-:B------:R-:W-:Y:S01]  /*1a020*/  FFMA.FTZ R11, R21, UR45, -R12.reuse ;  /* 0x0000002d150b7c23 */ /* 0x100fe2000801080c */
[----:B------:R-:W-:-:S01]  /*1a030*/  FFMA.FTZ R21, R124, UR45, -R12 ;  /* 0x0000002d7c157c23 */ /* 0x000fc2000801080c */
[--C-:B------:R-:W-:Y:S01]  /*1a040*/  FFMA.FTZ R124, R125, UR45, -R12.reuse ;  /* 0x0000002d7d7c7c23 */ /* 0x100fe2000801080c */
[----:B------:R-:W-:-:S01]  /*1a050*/  FFMA.FTZ R125, R128, UR45, -R12 ;  /* 0x0000002d807d7c23 */ /* 0x000fc2000801080c */
[----:B------:R-:W-:-:S02]  /*1a060*/  WARPGROUP.DEPBAR.LE gsb0, 0x0 ;  /* 0x00008000000079c5 */ /* 0x000fc40000010000 */
[----:B------:R-:W-:Y:S01]  /*1a070*/  WARPGROUP.ARRIVE ;  /* 0x00000000000079c5 */ /* 0x000fe20000000000 */
[----:B------:R-:W0:Y:S01]  /*1a080*/  MUFU.EX2 R121, R121 ;  /* 0x0000007900797308 */ /* 0x000e220000000800 */
[----:B------:R-:W-:-:S01]  /*1a090*/  FFMA.FTZ R128, R129, UR45, -R12 ;  /* 0x0000002d81807c23 */ /* 0x000fc2000801080c */
[--C-:B------:R-:W-:Y:S01]  /*1a0a0*/  FFMA.FTZ R129, R132, UR45, -R12.reuse ;  /* 0x0000002d84817c23 */ /* 0x100fe2000801080c */
[----:B------:R-:W-:-:S01]  /*1a0b0*/  FFMA.FTZ R132, R133, UR45, -R12 ;  /* 0x0000002d85847c23 */ /* 0x000fc2000801080c */
[--C-:B------:R-:W-:Y:S01]  /*1a0c0*/  FFMA.FTZ R133, R136, UR45, -R12.reuse ;  /* 0x0000002d88857c23 */ /* 0x100fe2000801080c */
[----:B------:R-:W-:Y:S01]  /*1a0d0*/  QGMMA.64x192x32.F32.E4M3.E4M3 R24, R184, gdesc[UR8], R24, gsb0 ;  /* 0x02e00008b8187df3 */ /* 0x000fe20008000818 */
[----:B------:R-:W-:-:S01]  /*1a0e0*/  FFMA.FTZ R136, R137, UR45, -R12 ;  /* 0x0000002d89887c23 */ /* 0x000fc2000801080c */
[--C-:B------:R-:W-:Y:S01]  /*1a0f0*/  FFMA.FTZ R137, R140, UR45, -R12.reuse ;  /* 0x0000002d8c897c23 */ /* 0x100fe2000801080c */
        /* <DEDUP_REMOVED lines=10> */
[----:B------:R-:W-:-:S06]  /*1a1a0*/  FFMA.FTZ R153, R156, UR45, -R12 ;  /* 0x0000002d9c997c23 */ /* 0x000fcc000801080c */
[----:B------:R-:W0:Y:S08]  /*1a1b0*/  MUFU.EX2 R10, R10 ;  /* 0x0000000a000a7308 */ /* 0x000e300000000800 */
[----:B------:R-:W2:Y:S01]  /*1a1c0*/  MUFU.EX2 R11, R11 ;  /* 0x0000000b000b7308 */ /* 0x000ea20000000800 */
[----:B-1----:R-:W-:-:S07]  /*1a1d0*/  FFMA.FTZ R4, R7, R4, R178 ;  /* 0x0000000407047223 */ /* 0x002fce00000100b2 */
[----:B------:R-:W1:Y:S01]  /*1a1e0*/  MUFU.EX2 R9, R9 ;  /* 0x0000000900097308 */ /* 0x000e620000000800 */
[----:B0-----:R-:W-:-:S07]  /*1a1f0*/  FADD.FTZ R156, R10, R5 ;  /* 0x000000050a9c7221 */ /* 0x001fce0000010000 */
[----:B------:R-:W0:Y:S01]  /*1a200*/  MUFU.EX2 R21, R21 ;  /* 0x0000001500157308 */ /* 0x000e220000000800 */
[----:B--2---:R-:W-:-:S07]  /*1a210*/  FADD.FTZ R4, R11, R4 ;  /* 0x000000040b047221 */ /* 0x004fce0000010000 */
[----:B------:R-:W2:Y:S01]  /*1a220*/  MUFU.EX2 R120, R120 ;  /* 0x0000007800787308 */ /* 0x000ea20000000800 */
[----:B-1----:R-:W-:-:S01]  /*1a230*/  FADD.FTZ R5, R9, R156 ;  /* 0x0000009c09057221 */ /* 0x002fc20000010000 */
[--C-:B------:R-:W-:Y:S01]  /*1a240*/  FFMA.FTZ R156, R157, UR45, -R12.reuse ;  /* 0x0000002d9d9c7c23 */ /* 0x100fe2000801080c */
[----:B------:R-:W-:-:S01]  /*1a250*/  FFMA.FTZ R157, R160, UR45, -R12 ;  /* 0x0000002da09d7c23 */ /* 0x000fc2000801080c */
[----:B------:R-:W-:-:S04]  /*1a260*/  FFMA.FTZ R160, R161, UR45, -R12 ;  /* 0x0000002da1a07c23 */ /* 0x000fc8000801080c */
        /* <DEDUP_REMOVED lines=24> */
[--C-:B------:R-:W-:Y:S01]  /*1a3f0*/  FFMA.FTZ R161, R164, UR45, -R12.reuse ;  /* 0x0000002da4a17c23 */ /* 0x100fe2000801080c */
[----:B------:R-:W-:-:S05]  /*1a400*/  FFMA.FTZ R164, R165, UR45, -R12 ;  /* 0x0000002da5a47c23 */ /* 0x000fca000801080c */
        /* <DEDUP_REMOVED lines=16> */
[----:B--2---:R-:W-:-:S01]  /*1a510*/  FADD.FTZ R182, R138, R165 ;  /* 0x000000a58ab67221 */ /* 0x004fc20000010000 */
[--C-:B------:R-:W-:Y:S01]  /*1a520*/  FFMA.FTZ R165, R168, UR45, -R12.reuse ;  /* 0x0000002da8a57c23 */ /* 0x100fe2000801080c */
[----:B------:R-:W-:-:S05]  /*1a530*/  FFMA.FTZ R168, R169, UR45, -R12 ;  /* 0x0000002da9a87c23 */ /* 0x000fca000801080c */
        /* <DEDUP_REMOVED lines=36> */
[--C-:B------:R-:W-:Y:S01]  /*1a780*/  FFMA.FTZ R177, R180, UR45, -R12.reuse ;  /* 0x0000002db4b17c23 */ /* 0x100fe2000801080c */
[----:B------:R-:W-:-:S03]  /*1a790*/  FFMA.FTZ R12, R181, UR45, -R12 ;  /* 0x0000002db50c7c23 */ /* 0x000fc6000801080c */
        /* <DEDUP_REMOVED lines=12> */
[----:B------:R-:W-:-:S06]  /*1a860*/  @!P1 IMAD R182, R14, 0x8, R16 ;  /* 0x000000080eb69824 */ /* 0x000fcc00078e0210 */
[----:B------:R-:W1:Y:S01]  /*1a870*/  MUFU.EX2 R165, R165 ;  /* 0x000000a500a57308 */ /* 0x000e620000000800 */
[----:B0-----:R-:W-:-:S07]  /*1a880*/  FADD.FTZ R4, R164, R5 ;  /* 0x00000005a4047221 */ /* 0x001fce0000010000 */
[----:B------:R-:W0:Y:S01]  /*1a890*/  MUFU.EX2 R163, R163 ;  /* 0x000000a300a37308 */ /* 0x000e220000000800 */
[----:B--2---:R-:W-:-:S07]  /*1a8a0*/  FADD.FTZ R180, R162, R179 ;  /* 0x000000b3a2b47221 */ /* 0x004fce0000010000 */
[----:B------:R-:W2:Y:S01]  /*1a8b0*/  MUFU.EX2 R168, R168 ;  /* 0x000000a800a87308 */ /* 0x000ea20000000800 */
[----:B-1----:R-:W-:-:S01]  /*1a8c0*/  FADD.FTZ R5, R165, R4 ;  /* 0x00000004a5057221 */ /* 0x002fc20000010000 */
[----:B------:R-:W-:-:S05]  /*1a8d0*/  @!P1 VIADD R4, R182, 0x2a840 ;  /* 0x0002a840b6049836 */ /* 0x000fca0000000000 */
[----:B------:R-:W-:Y:S01]  /*1a8e0*/  @!P1 PRMT R4, RZ, 0x654, R4 ;  /* 0x00000654ff049816 */ /* 0x000fe20000000004 */
[----:B------:R-:W1:Y:S01]  /*1a8f0*/  MUFU.EX2 R166, R166 ;  /* 0x000000a600a67308 */ /* 0x000e620000000800 */
[----:B0-----:R-:W-:-:S01]  /*1a900*/  FADD.FTZ R179, R163, R180 ;  /* 0x000000b4a3b37221 */ /* 0x001fc20000010000 */
[----:B------:R0:W-:Y:S06]  /*1a910*/  BAR.ARV R183, 0x100 ;  /* 0x000400b70000751d */ /* 0x0001ec0000002000 */
[----:B------:R-:W3:Y:S01]  /*1a920*/  MUFU.EX2 R169, R169 ;  /* 0x000000a900a97308 */ /* 0x000ee20000000800 */
[----:B--2---:R-:W-:-:S01]  /*1a930*/  FADD.FTZ R180, R168, R5 ;  /* 0x00000005a8b47221 */ /* 0x004fc20000010000 */
[----:B------:R2:W-:Y:S06]  /*1a940*/  @!P1 SYNCS.ARRIVE.TRANS64.RED.A1T0 RZ, [R4+URZ], RZ ;  /* 0x000000ff04ff99a7 */ /* 0x0005ec000810043f */
[----:B------:R-:W4:Y:S01]  /*1a950*/  MUFU.EX2 R167, R167 ;  /* 0x000000a700a77308 */ /* 0x000f220000000800 */
[----:B-1----:R-:W-:-:S07]  /*1a960*/  FADD.FTZ R182, R166, R179 ;  /* 0x000000b3a6b67221 */ /* 0x002fce0000010000 */
[----:B------:R-:W2:Y:S01]  /*1a970*/  MUFU.EX2 R172, R172 ;  /* 0x000000ac00ac7308 */ /* 0x000ea20000000800 */
[----:B---3--:R-:W-:-:S07]  /*1a980*/  FADD.FTZ R5, R169, R180 ;  /* 0x000000b4a9057221 */ /* 0x008fce0000010000 */
[----:B------:R-:W1:Y:S01]  /*1a990*/  MUFU.EX2 R170, R170 ;  /* 0x000000aa00aa7308 */ /* 0x000e620000000800 */
[----:B----4-:R-:W-:-:S07]  /*1a9a0*/  FADD.FTZ R179, R167, R182 ;  /* 0x000000b6a7b37221 */ /* 0x010fce0000010000 */
        /* <DEDUP_REMOVED lines=16> */
[----:B0-----:R-:W-:Y:S06]  /*1aab0*/  @!P0 BRA `(.L_x_4286) ;  /* 0x0000000000048947 */ /* 0x001fec0003800000 */
[----:B------:R-:W-:Y:S01]  /*1aac0*/  BPT.TRAP 0x1 ;  /* 0x000000040000795c */ /* 0x000fe20000300000 */
.L_x_4286:
        /* <DEDUP_REMOVED lines=11> */
[----:B------:R-:W-:Y:S01]  /*1ab80*/  FMUL.FTZ R30, R30, R7 ;  /* 0x000000071e1e7220 */ /* 0x000fe20000410000 */
        /* <DEDUP_REMOVED lines=129> */
.L_x_4276:
[----:B------:R-:W-:-:S13]  /*1b3a0*/  ISETP.GE.AND P2, PT, R0, R210, PT ;  /* 0x000000d20000720c */ /* 0x000fda0003f46270 */
[----:B------:R-:W-:Y:S05]  /*1b3b0*/  @!P2 BRA `(.L_x_4288) ;  /* 0x000000380094a947 */ /* 0x000fea0003800000 */
[----:B------:R-:W-:Y:S02]  /*1b3c0*/  VIADD R13, R3, 0x8 ;  /* 0x00000008030d7836 */ /* 0x000fe40000000000 */
[----:B------:R-:W-:Y:S02]  /*1b3d0*/  IMAD.MOV.U32 R12, RZ, RZ, R15 ;  /* 0x000000ffff0c7224 */ /* 0x000fe400078e000f */
[----:B------:R-:W-:Y:S01]  /*1b3e0*/  IMAD.MOV.U32 R7, RZ, RZ, R20 ;  /* 0x000000ffff077224 */ /* 0x000fe200078e0014 */
[----:B------:R-:W-:Y:S01]  /*1b3f0*/  IADD3 R13, R13, R201, -R202 ;  /* 0x000000c90d0d7210 */ /* 0x000fe20007ffe8ca */
[----:B------:R-:W-:-:S07]  /*1b400*/  IMAD.MOV.U32 R21, RZ, RZ, R18 ;  /* 0x000000ffff157224 */ /* 0x000fce00078e0012 */
.L_x_4307:
        /* <DEDUP_REMOVED lines=8> */
.L_x_4290:
        /* <DEDUP_REMOVED lines=8> */
.L_x_4291:
[----:B------:R-:W-:Y:S04]  /*1b510*/  BSSY B0, `(.L_x_4289) ;  /* 0x0000004000007945 */ /* 0x000fe80003800000 */
[----:B-1----:R-:W-:Y:S05]  /*1b520*/  @P3 BRA `(.L_x_4292) ;  /* 0x0000000000083947 */ /* 0x002fea0003800000 */
[----:B------:R-:W1:Y:S02]  /*1b530*/  SYNCS.PHASECHK.TRANS64.TRYWAIT P3, [R9+URZ+0x2a830], R8 ;  /* 0x02a83008090075a7 */ /* 0x000e64000806017f */
[----:B-1----:R-:W-:Y:S05]  /*1b540*/  @!P3 BRA `(.L_x_4293) ;  /* 0x000000f40088b947 */ /* 0x002fea0003800000 */
.L_x_4292:
[----:B------:R-:W-:Y:S05]  /*1b550*/  BSYNC B0 ;  /* 0x0000000000007941 */ /* 0x000fea0003800000 */
.L_x_4289:
        /* <DEDUP_REMOVED lines=55> */
.L_x_4295:
[----:B------:R-:W-:Y:S01]  /*1b8d0*/  SHF.L.U32 R8, R21, 0x1f, RZ ;  /* 0x0000001f15087819 */ /* 0x000fe200000006ff */
[----:B------:R-:W-:-:S04]  /*1b8e0*/  IMAD R9, R19, 0x8, R16 ;  /* 0x0000000813097824 */ /* 0x000fc800078e0210 */
[----:B------:R0:W1:Y:S01]  /*1b8f0*/  SYNCS.PHASECHK.TRANS64.TRYWAIT P2, [R9+URZ+0x2a850], R8 ;  /* 0x02a85008090075a7 */ /* 0x000062000804017f */
[----:B------:R-:W-:Y:S05]  /*1b900*/  @!P0 BRA `(.L_x_4296) ;  /* 0x0000000000048947 */ /* 0x000fea0003800000 */
[----:B------:R-:W-:Y:S01]  /*1b910*/  BPT.TRAP 0x1 ;  /* 0x000000040000795c */ /* 0x000fe20000300000 */
.L_x_4296:
[----:B-1----:R-:W-:Y:S05]  /*1b920*/  @P2 BRA `(.L_x_4294) ;  /* 0x0000000000082947 */ /* 0x002fea0003800000 */
[----:B------:R-:W1:Y:S02]  /*1b930*/  SYNCS.PHASECHK.TRANS64.TRYWAIT P2, [R9+URZ+0x2a850], R8 ;  /* 0x02a85008090075a7 */ /* 0x000e64000804017f */
[----:B-1----:R-:W-:Y:S05]  /*1b940*/  @!P2 BRA `(.L_x_4297) ;  /* 0x000000f0009ca947 */ /* 0x002fea0003800000 */
.L_x_4294:
        /* <DEDUP_REMOVED lines=142> */
[----:B------:R-:W-:Y:S01]  /*1c230*/  @!P1 IMAD R8, R14, 0x8, R16 ;  /* 0x000000080e089824 */ /* 0x000fe200078e0210 */
[----:B------:R-:W-:-:S04]  /*1c240*/  R2UR UR11, R9 ;  /* 0x00000000090b72ca */ /* 0x000fc800000e0000 */
[----:B------:R-:W0:Y:S01]  /*1c250*/  MUFU.TANH R160, R160 ;  /* 0x000000a000a07308 */ /* 0x000e220000002400 */
[----:B------:R-:W-:Y:S01]  /*1c260*/  IADD3 R9, R201, 0x1, -R174 ;  /* 0x00000001c9097810 */ /* 0x000fe20007ffe8ae */
[----:B------:R-:W-:-:S04]  /*1c270*/  @!P1 VIADD R8, R8, 0x2a840 ;  /* 0x0002a84008089836 */ /* 0x000fc80000000000 */
[----:B------:R-:W-:Y:S01]  /*1c280*/  IMAD.IADD R9, R9, 0x1, -R202 ;  /* 0x0000000109097824 */ /* 0x000fe200078e0aca */
[----:B------:R-:W-:Y:S01]  /*1c290*/  @!P1 PRMT R8, RZ, 0x654, R8 ;  /* 0x00000654ff089816 */ /* 0x000fe20000000008 */
[----:B------:R-:W0:Y:S02]  /*1c2a0*/  MUFU.TANH R165, R165 ;  /* 0x000000a500a57308 */ /* 0x000e240000002400 */
        /* <DEDUP_REMOVED lines=20> */
[----:B------:R-:W-:Y:S03]  /*1c3f0*/  QGMMA.64x192x32.F32.E4M3.E4M3 R24, R184, gdesc[UR8], R24, gsb0 ;  /* 0x02e00008b8187df3 */ /* 0x000fe60008000818 */
[----:B------:R-:W-:Y:S02]  /*1c400*/  WARPGROUP.DEPBAR.LE gsb0, 0x0 ;  /* 0x00008000000079c5 */ /* 0x000fe40000010000 */
[----:B------:R-:W-:Y:S01]  /*1c410*/  IADD3 R185, -R209, 0xb, RZ ;  /* 0x0000000bd1b97810 */ /* 0x000fe20007ffe1ff */
[----:B------:R-:W-:-:S04]  /*1c420*/  VIADD R184, R9, UR35 ;  /* 0x0000002309b87c36 */ /* 0x000fc80008000000 */
[----:B------:R0:W-:Y:S06]  /*1c430*/  BAR.ARV R185, 0x100 ;  /* 0x000400b90000751d */ /* 0x0001ec0000002000 */
[----:B------:R0:W-:Y:S01]  /*1c440*/  @!P1 SYNCS.ARRIVE.TRANS64.RED.A1T0 RZ, [R8+URZ], RZ ;  /* 0x000000ff08ff99a7 */ /* 0x0001e2000810043f */
[----:B------:R-:W-:Y:S01]  /*1c450*/  IMAD.IADD R181, R3, 0x1, R184 ;  /* 0x0000000103b57824 */ /* 0x000fe200078e02b8 */
[----:B-1234-:R-:W-:Y:S06]  /*1c460*/  @!P5 BRA `(.L_x_4298) ;  /* 0x000000000058d947 */ /* 0x01efec0003800000 */
[----:B------:R-:W-:Y:S01]  /*1c470*/  IADD3 R183, R3, R201, -R202 ;  /* 0x000000c903b77210 */ /* 0x000fe20007ffe8ca */
[----:B------:R-:W-:Y:S03]  /*1c480*/  BSSY B0, `(.L_x_4299) ;  /* 0x0000010000007945 */ /* 0x000fe60003800000 */
[----:B------:R-:W-:-:S13]  /*1c490*/  ISETP.GT.AND P2, PT, R183, -0x1, PT ;  /* 0xffffffffb700780c */ /* 0x000fda0003f44270 */
[----:B------:R-:W-:Y:S05]  /*1c4a0*/  @P2 BRA `(.L_x_4300) ;  /* 0x0000000000202947 */ /* 0x000fea0003800000 */
[----:B------:R-:W-:Y:S01]  /*1c4b0*/  IMAD.U32 R186, RZ, RZ, UR6 ;  /* 0x00000006ffba7e24 */ /* 0x000fe2000f8e00ff */
[----:B------:R-:W-:-:S04]  /*1c4c0*/  LOP3.LUT R183, RZ, R183, RZ, 0x33, !PT ;  /* 0x000000b7ffb77212 */ /* 0x000fc800078e33ff */
[----:B------:R-:W-:-:S13]  /*1c4d0*/  ISETP.NE.AND P2, PT, R186, 0x1, PT ;  /* 0x00000001ba00780c */ /* 0x000fda0003f45270 */
[----:B0-----:R-:W0:Y:S02]  /*1c4e0*/  @P2 LDC.64 R8, c[0x0][0x9e8] ;  /* 0x00027a00ff082b82 */ /* 0x001e240000000a00 */
[----:B0-----:R-:W-:-:S05]  /*1c4f0*/  @P2 IMAD.HI.U32 R8, R183, R8, RZ ;  /* 0x00000008b7082227 */ /* 0x001fca00078e00ff */
[----:B------:R-:W-:-:S04]  /*1c500*/  @P2 SHF.R.U32.HI R183, RZ, R9, R8 ;  /* 0x00000009ffb72219 */ /* 0x000fc80000011608 */
[----:B------:R-:W-:Y:S01]  /*1c510*/  LOP3.LUT R183, RZ, R183, RZ, 0x33, !PT ;  /* 0x000000b7ffb77212 */ /* 0x000fe200078e33ff */
[----:B------:R-:W-:Y:S06]  /*1c520*/  BRA `(.L_x_4301) ;  /* 0x0000000000147947 */ /* 0x000fec0003800000 */
.L_x_4300:
[----:B------:R-:W-:-:S05]  /*1c530*/  IMAD.U32 R186, RZ, RZ, UR6 ;  /* 0x00000006ffba7e24 */ /* 0x000fca000f8e00ff */
[----:B------:R-:W-:-:S13]  /*1c540*/  ISETP.NE.AND P2, PT, R186, 0x1, PT ;  /* 0x00000001ba00780c */ /* 0x000fda0003f45270 */
[----:B0-----:R-:W0:Y:S02]  /*1c550*/  @P2 LDC.64 R8, c[0x0][0x9e8] ;  /* 0x00027a00ff082b82 */ /* 0x001e240000000a00 */
[----:B0-----:R-:W-:-:S05]  /*1c560*/  @P2 IMAD.HI.U32 R8, R183, R8, RZ ;  /* 0x00000008b7082227 */ /* 0x001fca00078e00ff */
[----:B------:R-:W-:-:S07]  /*1c570*/  @P2 SHF.R.U32.HI R183, RZ, R9, R8 ;  /* 0x00000009ffb72219 */ /* 0x000fce0000011608 */
.L_x_4301:
[----:B------:R-:W-:Y:S05]  /*1c580*/  BSYNC B0 ;  /* 0x0000000000007941 */ /* 0x000fea0003800000 */
.L_x_4299:
[----:B------:R-:W-:-:S04]  /*1c590*/  IMAD R183, R183, R186, -R174 ;  /* 0x000000bab7b77224 */ /* 0x000fc800078e0aae */
[----:B------:R-:W-:-:S05]  /*1c5a0*/  IMAD R183, R200, -0x2, R183 ;  /* 0xfffffffec8b77824 */ /* 0x000fca00078e02b7 */
[----:B------:R-:W-:Y:S02]  /*1c5b0*/  VIADDMNMX R181, R183, R186, R181, PT ;  /* 0x000000bab7b57246 */ /* 0x000fe400038001b5 */
[----:B------:R-:W-:-:S07]  /*1c5c0*/  VIMNMX R180, R180, R183, !PT ;  /* 0x000000b7b4b47248 */ /* 0x000fce0007fe0100 */
.L_x_4298:
        /* <DEDUP_REMOVED lines=113> */
.L_x_4304:
[----:B------:R-:W-:Y:S02]  /*1cce0*/  IMAD.U32 R183, RZ, RZ, UR6 ;  /* 0x00000006ffb77e24 */ /* 0x000fe4000f8e00ff */
[----:B------:R-:W-:-:S03]  /*1ccf0*/  IMAD.MOV.U32 R181, RZ, RZ, R13 ;  /* 0x000000ffffb57224 */ /* 0x000fc600078e000d */
[----:B------:R-:W-:-:S13]  /*1cd00*/  ISETP.NE.AND P3, PT, R183, 0x1, PT ;  /* 0x00000001b700780c */ /* 0x000fda0003f65270 */
[----:B------:R-:W0:Y:S02]  /*1cd10*/  @P3 LDC.64 R8, c[0x0][0x9e8] ;  /* 0x00027a00ff083b82 */ /* 0x000e240000000a00 */
[----:B0-----:R-:W-:-:S05]  /*1cd20*/  @P3 IMAD.HI.U32 R8, R13, R8, RZ ;  /* 0x000000080d083227 */ /* 0x001fca00078e00ff */
[----:B------:R-:W-:-:S07]  /*1cd30*/  @P3 SHF.R.U32.HI R181, RZ, R9, R8 ;  /* 0x00000009ffb53219 */ /* 0x000fce0000011608 */
.L_x_4305:
[----:B------:R-:W-:Y:S05]  /*1cd40*/  BSYNC B0 ;  /* 0x0000000000007941 */ /* 0x000fea0003800000 */
.L_x_4303:
[----:B------:R-:W-:-:S04]  /*1cd50*/  IMAD R9, R181, R183, -R174 ;  /* 0x000000b7b5097224 */ /* 0x000fc800078e0aae */
[----:B------:R-:W-:-:S05]  /*1cd60*/  IMAD R9, R200, -0x2, R9 ;  /* 0xfffffffec8097824 */ /* 0x000fca00078e0209 */
[----:B------:R-:W-:Y:S02]  /*1cd70*/  VIADDMNMX R184, R9, R183, R184, PT ;  /* 0x000000b709b87246 */ /* 0x000fe400038001b8 */
[----:B------:R-:W-:-:S07]  /*1cd80*/  VIMNMX R182, R182, R9, !PT ;  /* 0x00000009b6b67248 */ /* 0x000fce0007fe0100 */
.L_x_4302:
        /* <DEDUP_REMOVED lines=66> */
[----:B------:R-:W0:Y:S01]  /*1d1b0*/  SHFL.BFLY PT, R20, R9, 0x2, 0x1f ;  /* 0x0c401f0009147f89 */ /* 0x000e2200000e0000 */
[----:B------:R-:W-:-:S02]  /*1d1c0*/  FSEL R150, R150, -INF , !P4 ;  /* 0xff80000096967808 */ /* 0x000fc40006000000 */
[----:B------:R-:W-:Y:S02]  /*1d1d0*/  ISETP.LT.OR P3, PT, R184, 0xa, P3 ;  /* 0x0000000ab800780c */ /* 0x000fe40001f61670 */
[----:B------:R-:W-:Y:S02]  /*1d1e0*/  ISETP.GT.AND P4, PT, R182, RZ, P2 ;  /* 0x000000ffb600720c */ /* 0x000fe40001784270 */
[----:B------:R-:W-:Y:S02]  /*1d1f0*/  FSEL R122, R122, -INF , !P3 ;  /* 0xff8000007a7a7808 */ /* 0x000fe40005800000 */
[----:B------:R-:W-:Y:S02]  /*1d200*/  ISETP.GT.AND P3, PT, R182, 0x11, P2 ;  /* 0x00000011b600780c */ /* 0x000fe40001764270 */
[C---:B------:R-:W-:Y:S02]  /*1d210*/  ISETP.LT.OR P4, PT, R184.reuse, 0x1, P4 ;  /* 0x00000001b800780c */ /* 0x040fe40002781670 */
[----:B------:R-:W-:-:S04]  /*1d220*/  ISETP.LT.OR P3, PT, R184, 0x12, P3 ;  /* 0x00000012b800780c */ /* 0x000fc80001f61670 */
[----:B------:R-:W-:Y:S02]  /*1d230*/  FSEL R126, R126, -INF , !P3 ;  /* 0xff8000007e7e7808 */ /* 0x000fe40005800000 */
[----:B------:R-:W-:-:S04]  /*1d240*/  ISETP.GT.AND P3, PT, R182, 0x19, P2 ;  /* 0x00000019b600780c */ /* 0x000fc80001764270 */
[----:B------:R-:W-:Y:S02]  /*1d250*/  ISETP.LT.OR P3, PT, R184, 0x1a, P3 ;  /* 0x0000001ab800780c */ /* 0x000fe40001f61670 */
[----:B0-----:R-:W-:Y:S02]  /*1d260*/  FMNMX.FTZ R20, R9, R20, !PT ;  /* 0x0000001409147209 */ /* 0x001fe40007810000 */
[----:B------:R-:W-:Y:S02]  /*1d270*/  FSEL R128, R128, -INF , !P3 ;  /* 0xff80000080807808 */ /* 0x000fe40005800000 */
[----:B------:R-:W-:Y:S01]  /*1d280*/  ISETP.GT.AND P3, PT, R182, 0x21, P2 ;  /* 0x00000021b600780c */ /* 0x000fe20001764270 */
[----:B------:R-:W0:Y:S03]  /*1d290*/  SHFL.BFLY PT, R9, R20, 0x1, 0x1f ;  /* 0x0c201f0014097f89 */ /* 0x000e2600000e0000 */
[----:B------:R-:W-:-:S04]  /*1d2a0*/  ISETP.LT.OR P3, PT, R184, 0x22, P3 ;  /* 0x00000022b800780c */ /* 0x000fc80001f61670 */
[----:B------:R-:W-:Y:S02]  /*1d2b0*/  FSEL R132, R132, -INF , !P3 ;  /* 0xff80000084847808 */ /* 0x000fe40005800000 */
[----:B------:R-:W-:-:S04]  /*1d2c0*/  ISETP.GT.AND P3, PT, R182, 0x29, P2 ;  /* 0x00000029b600780c */ /* 0x000fc80001764270 */
[----:B------:R-:W-:-:S04]  /*1d2d0*/  ISETP.LT.OR P3, PT, R184, 0x2a, P3 ;  /* 0x0000002ab800780c */ /* 0x000fc80001f61670 */
[----:B------:R-:W-:Y:S02]  /*1d2e0*/  FSEL R136, R136, -INF , !P3 ;  /* 0xff80000088887808 */ /* 0x000fe40005800000 */
[----:B------:R-:W-:-:S04]  /*1d2f0*/  ISETP.GT.AND P3, PT, R182, 0x31, P2 ;  /* 0x00000031b600780c */ /* 0x000fc80001764270 */
[----:B------:R-:W-:Y:S02]  /*1d300*/  ISETP.LT.OR P3, PT, R184, 0x32, P3 ;  /* 0x00000032b800780c */ /* 0x000fe40001f61670 */
[----:B0-----:R-:W-:Y:S01]  /*1d310*/  FMNMX.FTZ R20, R20, R9, !PT ;  /* 0x0000000914147209 */ /* 0x001fe20007810000 */
[----:B------:R-:W-:Y:S01]  /*1d320*/  IMAD.U32 R9, RZ, RZ, UR45 ;  /* 0x0000002dff097e24 */ /* 0x000fe2000f8e00ff */
[----:B------:R-:W-:Y:S02]  /*1d330*/  FSEL R140, R140, -INF , !P3 ;  /* 0xff8000008c8c7808 */ /* 0x000fe40005800000 */
[----:B------:R-:W-:Y:S01]  /*1d340*/  ISETP.GT.AND P3, PT, R182, 0x39, P2 ;  /* 0x00000039b600780c */ /* 0x000fe20001764270 */
[----:B------:R-:W-:-:S03]  /*1d350*/  FFMA.FTZ R174, R20, R9, -8 ;  /* 0xc100000014ae7423 */ /* 0x000fc60000010009 */
[----:B------:R-:W-:-:S04]  /*1d360*/  ISETP.LT.OR P3, PT, R184, 0x3a, P3 ;  /* 0x0000003ab800780c */ /* 0x000fc80001f61670 */
[----:B------:R-:W-:Y:S02]  /*1d370*/  FSEL R144, R144, -INF , !P3 ;  /* 0xff80000090907808 */ /* 0x000fe40005800000 */
[----:B------:R-:W-:-:S04]  /*1d380*/  FSETP.NEU.FTZ.AND P3, PT, R20, -INF , PT ;  /* 0xff8000001400780b */ /* 0x000fc80003f7d000 */
[----:B------:R-:W-:-:S05]  /*1d390*/  FSEL R174, R174, RZ, P3 ;  /* 0x000000ffaeae7208 */ /* 0x000fca0001800000 */
[--C-:B------:R-:W-:Y:S01]  /*1d3a0*/  FFMA.FTZ R181, R123, UR45, -R174.reuse ;  /* 0x0000002d7bb57c23 */ /* 0x100fe200080108ae */
[----:B------:R-:W-:Y:S01]  /*1d3b0*/  FSEL R123, R11, -INF , !P4 ;  /* 0xff8000000b7b7808 */ /* 0x000fe20006000000 */
[--C-:B------:R-:W-:Y:S01]  /*1d3c0*/  FFMA.FTZ R9, R15, UR45, -R174.reuse ;  /* 0x0000002d0f097c23 */ /* 0x100fe200080108ae */
[----:B------:R-:W-:Y:S01]  /*1d3d0*/  ISETP.GT.AND P4, PT, R182, 0x49, P2 ;  /* 0x00000049b600780c */ /* 0x000fe20001784270 */
[----:B------:R0:W-:Y:S01]  /*1d3e0*/  MUFU.EX2 R11, R181 ;  /* 0x000000b5000b7308 */ /* 0x0001e20000000800 */
        /* <DEDUP_REMOVED lines=9> */
[--C-:B0-----:R-:W-:Y:S01]  /*1d480*/  FFMA.FTZ R181, R147, UR45, -R174.reuse ;  /* 0x0000002d93b57c23 */ /* 0x101fe200080108ae */
        /* <DEDUP_REMOVED lines=29> */
[----:B------:R-:W-:Y:S01]  /*1d660*/  FFMA.FTZ R179, R179, UR45, -R174 ;  /* 0x0000002db3b37c23 */ /* 0x000fe200080108ae */
[----:B------:R-:W-:Y:S01]  /*1d670*/  FMNMX.FTZ R15, R135, R180, !PT ;  /* 0x000000b4870f7209 */ /* 0x000fe20007810000 */
[----:B------:R-:W-:Y:S01]  /*1d680*/  MUFU.EX2 R10, R10 ;  /* 0x0000000a000a7308 */ /* 0x000fe20000000800 */
[----:B------:R-:W-:-:S02]  /*1d690*/  FSEL R159, R159, -INF , !P4 ;  /* 0xff8000009f9f7808 */ /* 0x000fc40006000000 */
[----:B------:R-:W-:Y:S02]  /*1d6a0*/  FMNMX.FTZ R180, R136, R15, !PT ;  /* 0x0000000f88b47209 */ /* 0x000fe40007810000 */
[----:B------:R-:W-:Y:S02]  /*1d6b0*/  ISETP.GT.AND P4, PT, R182, 0x59, P2 ;  /* 0x00000059b600780c */ /* 0x000fe40001784270 */
[----:B------:R-:W-:Y:S01]  /*1d6c0*/  FMNMX.FTZ R15, R139, R180, !PT ;  /* 0x000000b48b0f7209 */ /* 0x000fe20007810000 */
[----:B------:R-:W-:-:S01]  /*1d6d0*/  FFMA.FTZ R180, R143, UR45, -R174 ;  /* 0x0000002d8fb47c23 */ /* 0x000fc200080108ae */
[----:B------:R-:W-:Y:S01]  /*1d6e0*/  ISETP.LT.OR P4, PT, R184, 0x5a, P4 ;  /* 0x0000005ab800780c */ /* 0x000fe20002781670 */
[----:B------:R-:W-:-:S01]  /*1d6f0*/  FFMA.FTZ R143, R145, UR45, -R174 ;  /* 0x0000002d918f7c23 */ /* 0x000fc200080108ae */
[----:B------:R-:W-:Y:S01]  /*1d700*/  FMNMX.FTZ R15, R140, R15, !PT ;  /* 0x0000000f8c0f7209 */ /* 0x000fe20007810000 */
[----:B------:R-:W-:Y:S01]  /*1d710*/  MUFU.EX2 R9, R9 ;  /* 0x0000000900097308 */ /* 0x000fe20000000800 */
[----:B------:R-:W-:-:S02]  /*1d720*/  FSEL R160, R160, -INF , !P4 ;  /* 0xff800000a0a07808 */ /* 0x000fc40006000000 */
[----:B------:R-:W-:Y:S02]  /*1d730*/  ISETP.GT.AND P4, PT, R182, 0x60, P2 ;  /* 0x00000060b600780c */ /* 0x000fe40001784270 */
[----:B------:R-:W-:Y:S02]  /*1d740*/  FMNMX.FTZ R15, R142, R15, !PT ;  /* 0x0000000f8e0f7209 */ /* 0x000fe40007810000 */
[----:B------:R-:W-:Y:S01]  /*1d750*/  ISETP.LT.OR P4, PT, R184, 0x61, P4 ;  /* 0x00000061b800780c */ /* 0x000fe20002781670 */
[----:B------:R-:W-:Y:S01]  /*1d760*/  MUFU.EX2 R21, R21 ;  /* 0x0000001500157308 */ /* 0x000fe20000000800 */
[----:B------:R-:W-:Y:S02]  /*1d770*/  FMNMX.FTZ R15, R144, R15, !PT ;  /* 0x0000000f900f7209 */ /* 0x000fe40007810000 */
[----:B------:R-:W-:Y:S02]  /*1d780*/  FSEL R162, R162, -INF , !P4 ;  /* 0xff800000a2a27808 */ /* 0x000fe40006000000 */
[----:B------:R-:W-:-:S02]  /*1d790*/  ISETP.GT.AND P4, PT, R182, 0x61, P2 ;  /* 0x00000061b600780c */ /* 0x000fc40001784270 */
[----:B------:R-:W-:Y:S01]  /*1d7a0*/  FMNMX.FTZ R15, R146, R15, !PT ;  /* 0x0000000f920f7209 */ /* 0x000fe20007810000 */
[----:B------:R-:W-:Y:S01]  /*1d7b0*/  MUFU.EX2 R120, R120 ;  /* 0x0000007800787308 */ /* 0x000fe20000000800 */
[----:B------:R-:W-:Y:S02]  /*1d7c0*/  ISETP.LT.OR P4, PT, R184, 0x62, P4 ;  /* 0x00000062b800780c */ /* 0x000fe40002781670 */
[----:B------:R-:W-:Y:S02]  /*1d7d0*/  FMNMX.FTZ R15, R148, R15, !PT ;  /* 0x0000000f940f7209 */ /* 0x000fe40007810000 */
[----:B------:R-:W-:Y:S02]  /*1d7e0*/  FSEL R164, R164, -INF , !P4 ;  /* 0xff800000a4a47808 */ /* 0x000fe40006000000 */
        /* <DEDUP_REMOVED lines=10> */
[----:B------:R-:W-:Y:S01]  /*1d890*/  ISETP.LT.OR P4, PT, R184, 0x6a, P4 ;  /* 0x0000006ab800780c */ /* 0x000fe20002781670 */
[----:B------:R-:W-:Y:S01]  /*1d8a0*/  MUFU.EX2 R130, R130 ;  /* 0x0000008200827308 */ /* 0x000fe20000000800 */
[----:B------:R-:W-:Y:S01]  /*1d8b0*/  FMNMX.FTZ R15, R159, R186, !PT ;  /* 0x000000ba9f0f7209 */ /* 0x000fe20007810000 */
[--C-:B------:R-:W-:Y:S01]  /*1d8c0*/  FFMA.FTZ R186, R151, UR45, -R174.reuse ;  /* 0x0000002d97ba7c23 */ /* 0x100fe200080108ae */
[----:B------:R-:W-:Y:S01]  /*1d8d0*/  FSEL R145, R168, -INF , !P4 ;  /* 0xff800000a8917808 */ /* 0x000fe20006000000 */
[--C-:B------:R-:W-:Y:S01]  /*1d8e0*/  FFMA.FTZ R151, R155, UR45, -R174.reuse ;  /* 0x0000002d9b977c23 */ /* 0x100fe200080108ae */
[----:B------:R-:W-:Y:S01]  /*1d8f0*/  ISETP.GT.AND P4, PT, R182, 0x70, P2 ;  /* 0x00000070b600780c */ /* 0x000fe20001784270 */
[--C-:B------:R-:W-:Y:S01]  /*1d900*/  FFMA.FTZ R155, R165, UR45, -R174.reuse ;  /* 0x0000002da59b7c23 */ /* 0x100fe200080108ae */
[----:B------:R-:W-:Y:S01]  /*1d910*/  FMNMX.FTZ R15, R160, R15, !PT ;  /* 0x0000000fa00f7209 */ /* 0x000fe20007810000 */
[----:B------:R-:W-:Y:S01]  /*1d920*/  FFMA.FTZ R165, R178, UR45, -R174 ;  /* 0x0000002db2a57c23 */ /* 0x000fe200080108ae */
[----:B------:R-:W-:Y:S01]  /*1d930*/  ISETP.LT.OR P4, PT, R184, 0x71, P4 ;  /* 0x00000071b800780c */ /* 0x000fe20002781670 */
[----:B------:R-:W-:Y:S01]  /*1d940*/  IMAD.U32 R178, RZ, RZ, UR45 ;  /* 0x0000002dffb27e24 */ /* 0x000fe2000f8e00ff */
        /* <DEDUP_REMOVED lines=12> */
[----:B------:R-:W-:Y:S02]  /*1da10*/  ISETP.GT.AND P2, PT, R182, 0x79, P2 ;  /* 0x00000079b600780c */ /* 0x000fe40001744270 */
[----:B------:R-:W-:Y:S02]  /*1da20*/  ISETP.LT.OR P4, PT, R184, 0x79, P4 ;  /* 0x00000079b800780c */ /* 0x000fe40002781670 */
[----:B------:R-:W-:Y:S02]  /*1da30*/  FMNMX.FTZ R15, R170, R15, !PT ;  /* 0x0000000faa0f7209 */ /* 0x000fe40007810000 */
[----:B------:R-:W-:Y:S01]  /*1da40*/  ISETP.LT.OR P2, PT, R184, 0x7a, P2 ;  /* 0x0000007ab800780c */ /* 0x000fe20001741670 */
[----:B------:R-:W-:-:S01]  /*1da50*/  FFMA.FTZ R184, R167, UR45, -R174 ;  /* 0x0000002da7b87c23 */ /* 0x000fc200080108ae */
[----:B------:R-:W-:Y:S01]  /*1da60*/  FSEL R175, R175, -INF , !P4 ;  /* 0xff800000afaf7808 */ /* 0x000fe20006000000 */
[----:B------:R-:W-:Y:S01]  /*1da70*/  MUFU.EX2 R138, R138 ;  /* 0x0000008a008a7308 */ /* 0x000fe20000000800 */
[----:B------:R-:W-:-:S02]  /*1da80*/  FMNMX.FTZ R182, R172, R15, !PT ;  /* 0x0000000facb67209 */ /* 0x000fc40007810000 */
[----:B------:R-:W-:Y:S02]  /*1da90*/  FSEL R177, R177, -INF , !P2 ;  /* 0xff800000b1b17808 */ /* 0x000fe40005000000 */
[----:B------:R-:W-:-:S03]  /*1daa0*/  FMNMX.FTZ R182, R175, R182, !PT ;  /* 0x000000b6afb67209 */ /* 0x000fc60007810000 */
[----:B------:R-:W-:Y:S01]  /*1dab0*/  MUFU.EX2 R141, R141 ;  /* 0x0000008d008d7308 */ /* 0x000fe20000000800 */
[----:B------:R-:W-:Y:S01]  /*1dac0*/  FMNMX.FTZ R15, R177, R182, !PT ;  /* 0x000000b6b10f7209 */ /* 0x000fe20007810000 */
[--C-:B------:R-:W-:Y:S01]  /*1dad0*/  FFMA.FTZ R182, R163, UR45, -R174.reuse ;  /* 0x0000002da3b67c23 */ /* 0x100fe200080108ae */
[----:B------:R-:W-:-:S03]  /*1dae0*/  FFMA.FTZ R163, R173, UR45, -R174 ;  /* 0x0000002dada37c23 */ /* 0x000fc600080108ae */
[----:B------:R-:W0:Y:S02]  /*1daf0*/  SHFL.BFLY PT, R188, R15, 0x2, 0x1f ;  /* 0x0c401f000fbc7f89 */ /* 0x000e2400000e0000 */
[----:B------:R-:W-:Y:S08]  /*1db00*/  MUFU.EX2 R180, R180 ;  /* 0x000000b400b47308 */ /* 0x000ff00000000800 */
[----:B------:R-:W-:Y:S08]  /*1db10*/  MUFU.EX2 R143, R143 ;  /* 0x0000008f008f7308 */ /* 0x000ff00000000800 */
[----:B------:R-:W-:Y:S01]  /*1db20*/  MUFU.EX2 R168, R181 ;  /* 0x000000b500a87308 */ /* 0x000fe20000000800 */
[----:B0-----:R-:W-:Y:S01]  /*1db30*/  FMNMX.FTZ R167, R15, R188, !PT ;  /* 0x000000bc0fa77209 */ /* 0x001fe20007810000 */
[----:B------:R-:W-:Y:S01]  /*1db40*/  FFMA.FTZ R188, R171, UR45, -R174 ;  /* 0x0000002dabbc7c23 */ /* 0x000fe200080108ae */
[----:B------:R-:W-:-:S05]  /*1db50*/  FSEL R174, R20, RZ, P3 ;  /* 0x000000ff14ae7208 */ /* 0x000fca0001800000 */
[----:B------:R-:W-:Y:S01]  /*1db60*/  MUFU.EX2 R147, R147 ;  /* 0x0000009300937308 */ /* 0x000fe20000000800 */
[----:B------:R-:W0:Y:S01]  /*1db70*/  SHFL.BFLY PT, R190, R167, 0x1, 0x1f ;  /* 0x0c201f00a7be7f89 */ /* 0x000e2200000e0000 */
        /* <DEDUP_REMOVED lines=39> */
[----:B------:R-:W2:Y:S01]  /*1ddf0*/  MUFU.EX2 R121, R121 ;  /* 0x0000007900797308 */ /* 0x000ea20000000800 */
[----:B0-----:R-:W-:-:S07]  /*1de00*/  FFMA.FTZ R5, R142, R4, R123 ;  /* 0x000000048e057223 */ /* 0x001fce000001007b */
[----:B------:R-:W0:Y:S01]  /*1de10*/  MUFU.EX2 R122, R122 ;  /* 0x0000007a007a7308 */ /* 0x000e220000000800 */
[----:B-1----:R-:W-:-:S01]  /*1de20*/  FADD.FTZ R4, R8, R5 ;  /* 0x0000000508047221 */ /* 0x002fc20000010000 */
[----:B------:R-:W-:Y:S01]  /*1de30*/  FADD.FTZ R5, R21, R148 ;  /* 0x0000009415057221 */ /* 0x000fe20000010000 */
[----:B------:R-:W-:-:S05]  /*1de40*/  FFMA.FTZ R148, R156, UR45, -R167 ;  /* 0x0000002d9c947c23 */ /* 0x000fca00080108a7 */
        /* <DEDUP_REMOVED lines=18> */
[----:B------:R-:W-:Y:S01]  /*1df70*/  FFMA.FTZ R150, R159, UR45, -R167 ;  /* 0x0000002d9f967c23 */ /* 0x000fe200080108a7 */
[----:B------:R-:W-:-:S04]  /*1df80*/  FADD.FTZ R4, R138, R5 ;  /* 0x000000058a047221 */ /* 0x000fc80000010000 */
[----:B------:R-:W-:Y:S01]  /*1df90*/  FADD.FTZ R5, R141, R4 ;  /* 0x000000048d057221 */ /* 0x000fe20000010000 */
[----:B------:R-:W0:Y:S03]  /*1dfa0*/  MUFU.EX2 R132, R132 ;  /* 0x0000008400847308 */ /* 0x000e260000000800 */
[----:B------:R-:W-:-:S04]  /*1dfb0*/  FADD.FTZ R4, R180, R5 ;  /* 0x00000005b4047221 */ /* 0x000fc80000010000 */
[----:B------:R-:W-:Y:S01]  /*1dfc0*/  FADD.FTZ R181, R143, R4 ;  /* 0x000000048fb57221 */ /* 0x000fe20000010000 */
[----:B------:R-:W3:Y:S08]  /*1dfd0*/  MUFU.EX2 R135, R135 ;  /* 0x0000008700877308 */ /* 0x000ef00000000800 */
[----:B------:R4:W-:Y:S08]  /*1dfe0*/  MUFU.EX2 R12, R173 ;  /* 0x000000ad000c7308 */ /* 0x0009f00000000800 */
[----:B------:R-:W5:Y:S01]  /*1dff0*/  MUFU.EX2 R136, R136 ;  /* 0x0000008800887308 */ /* 0x000f620000000800 */
[----:B----4-:R-:W-:-:S01]  /*1e000*/  FFMA.FTZ R173, R152, UR45, -R167 ;  /* 0x0000002d98ad7c23 */ /* 0x010fc200080108a7 */
[----:B-1----:R-:W-:-:S04]  /*1e010*/  FADD.FTZ R152, R128, R179 ;  /* 0x000000b380987221 */ /* 0x002fc80000010000 */
[----:B--2---:R-:W-:Y:S02]  /*1e020*/  FADD.FTZ R159, R131, R152 ;  /* 0x00000098839f7221 */ /* 0x004fe40000010000 */
[----:B------:R-:W1:Y:S02]  /*1e030*/  MUFU.EX2 R139, R139 ;  /* 0x0000008b008b7308 */ /* 0x000e640000000800 */
[----:B0-----:R-:W-:-:S01]  /*1e040*/  FADD.FTZ R152, R132, R159 ;  /* 0x0000009f84987221 */ /* 0x001fc20000010000 */
[----:B------:R-:W-:Y:S01]  /*1e050*/  FFMA.FTZ R159, R160, UR45, -R167 ;  /* 0x0000002da09f7c23 */ /* 0x000fe200080108a7 */
[----:B------:R-:W-:-:S02]  /*1e060*/  FADD.FTZ R160, R168, R181 ;  /* 0x000000b5a8a07221 */ /* 0x000fc40000010000 */
[----:B---3--:R-:W-:Y:S01]  /*1e070*/  FADD.FTZ R179, R135, R152 ;  /* 0x0000009887b37221 */ /* 0x008fe20000010000 */
[----:B------:R-:W-:-:S01]  /*1e080*/  FFMA.FTZ R152, R162, UR45, -R167 ;  /* 0x0000002da2987c23 */ /* 0x000fc200080108a7 */
[----:B------:R-:W0:Y:S01]  /*1e090*/  MUFU.EX2 R140, R140 ;  /* 0x0000008c008c7308 */ /* 0x000e220000000800 */
[----:B------:R-:W-:-:S01]  /*1e0a0*/  FADD.FTZ R181, R147, R160 ;  /* 0x000000a093b57221 */ /* 0x000fc20000010000 */
[----:B-----5:R-:W-:-:S03]  /*1e0b0*/  FADD.FTZ R156, R136, R179 ;  /* 0x000000b3889c7221 */ /* 0x020fc60000010000 */
[----:B------:R-:W-:-:S03]  /*1e0c0*/  FADD.FTZ R160, R186, R181 ;  /* 0x000000b5baa07221 */ /* 0x000fc60000010000 */
[----:B------:R-:W2:Y:S01]  /*1e0d0*/  MUFU.EX2 R169, R169 ;  /* 0x000000a900a97308 */ /* 0x000ea20000000800 */
[----:B-1----:R-:W-:-:S01]  /*1e0e0*/  FADD.FTZ R179, R139, R156 ;  /* 0x0000009c8bb37221 */ /* 0x002fc20000010000 */
[----:B------:R-:W-:Y:S01]  /*1e0f0*/  FADD.FTZ R181, R149, R160 ;  /* 0x000000a095b57221 */ /* 0x000fe20000010000 */
[----:B------:R-:W-:-:S01]  /*1e100*/  FFMA.FTZ R156, R166, UR45, -R167 ;  /* 0x0000002da69c7c23 */ /* 0x000fc200080108a7 */
[----:B------:R-:W-:-:S04]  /*1e110*/  FFMA.FTZ R160, R170, UR45, -R167 ;  /* 0x0000002daaa07c23 */ /* 0x000fc800080108a7 */
[----:B------:R-:W1:Y:S01]  /*1e120*/  MUFU.EX2 R144, R144 ;  /* 0x0000009000907308 */ /* 0x000e620000000800 */
[----:B0-----:R-:W-:-:S01]  /*1e130*/  FADD.FTZ R5, R140, R179 ;  /* 0x000000b38c057221 */ /* 0x001fc20000010000 */
[----:B------:R-:W-:-:S03]  /*1e140*/  FFMA.FTZ R179, R164, UR45, -R167 ;  /* 0x0000002da4b37c23 */ /* 0x000fc600080108a7 */
[----:B------:R-:W-:-:S03]  /*1e150*/  FADD.FTZ R4, R12, R5 ;  /* 0x000000050c047221 */ /* 0x000fc60000010000 */
        /* <DEDUP_REMOVED lines=18> */
[----:B------:R-:W-:-:S06]  /*1e280*/  FFMA.FTZ R181, R172, UR45, -R167 ;  /* 0x0000002dacb57c23 */ /* 0x000fcc00080108a7 */
        /* <DEDUP_REMOVED lines=38> */
[----:B--2---:R-:W-:-:S03]  /*1e4f0*/  FADD.FTZ R4, R162, R5 ;  /* 0x00000005a2047221 */ /* 0x004fc60000010000 */
[----:B------:R-:W-:Y:S01]  /*1e500*/  FADD.FTZ R5, R174, R175 ;  /* 0x000000afae057221 */ /* 0x000fe20000010000 */
[----:B-1----:R-:W-:-:S01]  /*1e510*/  FADD.FTZ R4, R167, R4 ;  /* 0x00000004a7047221 */ /* 0x002fc20000010000 */
[----:B------:R-:W-:Y:S06]  /*1e520*/  @!P0 BRA `(.L_x_4306) ;  /* 0x0000000000048947 */ /* 0x000fec0003800000 */
[----:B------:R-:W-:Y:S01]  /*1e530*/  BPT.TRAP 0x1 ;  /* 0x000000040000795c */ /* 0x000fe20000300000 */
.L_x_4306:
[----:B------:R-:W-:Y:S01]  /*1e540*/  F2FP.SATFINITE.E4M3.F32.PACK_AB_MERGE_C R121, R122, R121, RZ ;  /* 0x000000797a79723e */ /* 0x000fe200048070ff */
[----:B------:R-:W-:Y:S01]  /*1e550*/  FMUL.FTZ R24, R24, R7 ;  /* 0x0000000718187220 */ /* 0x000fe20000410000 */
[----:B------:R-:W-:Y:S01]  /*1e560*/  F2FP.SATFINITE.E4M3.F32.PACK_AB_MERGE_C R21, R120, R21, RZ ;  /* 0x000000157815723e */ /* 0x000fe200048070ff */
[----:B------:R-:W-:Y:S01]  /*1e570*/  FMUL.FTZ R25, R25, R7 ;  /* 0x0000000719197220 */ /* 0x000fe20000410000 */
[----:B------:R-:W-:Y:S01]  /*1e580*/  F2FP.SATFINITE.E4M3.F32.PACK_AB_MERGE_C R197, R8, R123, R121 ;  /* 0x0000007b08c5723e */ /* 0x000fe20004807079 */
[----:B------:R-:W-:Y:S01]  /*1e590*/  IMAD R8, R19, 0x8, R16 ;  /* 0x0000000813087824 */ /* 0x000fe200078e0210 */
[----:B------:R-:W-:Y:S01]  /*1e5a0*/  ISETP.GT.AND P2, PT, R0, R210, PT ;  /* 0x000000d20000720c */ /* 0x000fe20003f44270 */
[----:B------:R-:W-:Y:S01]  /*1e5b0*/  FMUL.FTZ R28, R28, R7 ;  /* 0x000000071c1c7220 */ /* 0x000fe20000410000 */
[----:B------:R-:W-:Y:S01]  /*1e5c0*/  F2FP.SATFINITE.E4M3.F32.PACK_AB_MERGE_C R196, R9, R10, R21 ;  /* 0x0000000a09c4723e */ /* 0x000fe20004807015 */
        /* <DEDUP_REMOVED lines=132> */
.L_x_4288:
[----:B------:R-:W-:Y:S05]  /*1ee10*/  WARPSYNC.ALL ;  /* 0x0000000000007948 */ /* 0x000fea0003800000 */
[----:B------:R-:W-:Y:S06]  /*1ee20*/  BAR.ARV 0x8, 0x120 ;  /* 0x0204800000007b1d */ /* 0x000fec0000002000 */
[----:B------:R-:W-:Y:S05]  /*1ee30*/  @!P0 BRA `(.L_x_4308) ;  /* 0x0000000000048947 */ /* 0x000fea0003800000 */
[----:B------:R-:W-:Y:S01]  /*1ee40*/  BPT.TRAP 0x1 ;  /* 0x000000040000795c */ /* 0x000fe20000300000 */
.L_x_4308:
[----:B------:R-:W-:Y:S01]  /*1ee50*/  IMAD R11, R19, 0x8, R16 ;  /* 0x00000008130b7824 */ /* 0x000fe200078e0210 */
[----:B------:R-:W-:-:S04]  /*1ee60*/  SHF.L.U32 R0, R18, 0x1f, RZ ;  /* 0x0000001f12007819 */ /* 0x000fc800000006ff */
[----:B------:R0:W1:Y:S01]  /*1ee70*/  SYNCS.PHASECHK.TRANS64.TRYWAIT P1, [R11+URZ+0x2a850], R0 ;  /* 0x02a850000b0075a7 */ /* 0x000062000802017f */
[----:B------:R-:W-:Y:S05]  /*1ee80*/  @!P0 BRA `(.L_x_4309) ;  /* 0x0000000000048947 */ /* 0x000fea0003800000 */
[----:B------:R-:W-:Y:S01]  /*1ee90*/  BPT.TRAP 0x1 ;  /* 0x000000040000795c */ /* 0x000fe20000300000 */
.L_x_4309:
[----:B------:R-:W-:-:S05]  /*1eea0*/  VIADD R16, R16, 0x400 ;  /* 0x0000040010107836 */ /* 0x000fca0000000000 */
[----:B------:R-:W-:-:S04]  /*1eeb0*/  SHF.R.U32.HI R16, RZ, 0x4, R16 ;  /* 0x00000004ff107819 */ /* 0x000fc80000011610 */
[----:B------:R-:W-:-:S04]  /*1eec0*/  LOP3.LUT R16, R16, 0x3fff, RZ, 0xc0, !PT ;  /* 0x00003fff10107812 */ /* 0x000fc800078ec0ff */
[----:B------:R-:W-:Y:S01]  /*1eed0*/  LOP3.LUT R16, R16, 0x10000, RZ, 0xfc, !PT ;  /* 0x0001000010107812 */ /* 0x000fe200078efcff */
[----:B-1----:R-:W-:Y:S06]  /*1eee0*/  @P1 BRA `(.L_x_4310) ;  /* 0x0000000000081947 */ /* 0x002fec0003800000 */
[----:B------:R-:W1:Y:S02]  /*1eef0*/  SYNCS.PHASECHK.TRANS64.TRYWAIT P1, [R11+URZ+0x2a850], R0 ;  /* 0x02a850000b0075a7 */ /* 0x000e64000802017f */
[----:B-1----:R-:W-:Y:S05]  /*1ef00*/  @!P1 BRA `(.L_x_4311) ;  /* 0x000000bc00409947 */ /* 0x002fea0003800000 */
.L_x_4310:
        /* <DEDUP_REMOVED lines=9> */
[----:B------:R-:W-:-:S04]  /*1efa0*/  ISETP.NE.U32.AND P1, PT, RZ, UR4, PT ;  /* 0x00000004ff007c0c */ /* 0x000fc8000bf25070 */
[----:B------:R-:W-:-:S07]  /*1efb0*/  ISETP.NE.AND.EX P1, PT, RZ, UR5, PT, P1 ;  /* 0x00000005ff007c0c */ /* 0x000fce000bf25310 */
[----:B------:R-:W-:Y:S01]  /*1efc0*/  QGMMA.64x192x32.F32.E4M3.E4M3 R24, R196, gdesc[UR4], R24, gsb0 ;  /* 0x02e00004c4187df3 */ /* 0x000fe20008000818 */
[----:B------:R-:W-:Y:S02]  /*1efd0*/  R2UR UR6, R6 ;  /* 0x00000000060672ca */ /* 0x000fe400000e0000 */
[----:B------:R-:W-:-:S03]  /*1efe0*/  R2UR UR7, R7 ;  /* 0x00000000070772ca */ /* 0x000fc600000e0000 */
[----:B------:R-:W0:Y:S01]  /*1eff0*/  @P1 LDC.64 R6, c[0x0][0x9c8] ;  /* 0x00027200ff061b82 */ /* 0x000e220000000a00 */
[----:B------:R-:W-:Y:S02]  /*1f000*/  @P1 SHF.R.S32.HI R3, RZ, 0x1f, R211 ;  /* 0x0000001fff031819 */ /* 0x000fe400000114d3 */
[----:B------:R-:W-:-:S05]  /*1f010*/  @P1 SHF.R.S32.HI R13, RZ, 0x1f, R221 ;  /* 0x0000001fff0d1819 */ /* 0x000fca00000114dd */
[----:B------:R-:W2:Y:S01]  /*1f020*/  @P1 LDC.64 R8, c[0x0][0x9d0] ;  /* 0x00027400ff081b82 */ /* 0x000ea20000000a00 */
        /* <DEDUP_REMOVED lines=12> */
[----:B------:R-:W-:Y:S02]  /*1f0f0*/  VIADD R6, R2, 0x4 ;  /* 0x0000000402067836 */ /* 0x000fe40000000000 */
[----:B------:R-:W-:Y:S01]  /*1f100*/  IMAD.MOV.U32 R7, RZ, RZ, 0x40000040 ;  /* 0x40000040ff077424 */ /* 0x000fe200078e00ff */
[----:B------:R-:W-:Y:S02]  /*1f110*/  WARPGROUP.DEPBAR.LE gsb0, 0x0 ;  /* 0x00008000000079c5 */ /* 0x000fe40000010000 */
[----:B------:R-:W-:-:S06]  /*1f120*/  WARPGROUP.ARRIVE ;  /* 0x00000000000079c5 */ /* 0x000fcc0000000000 */
[----:B------:R-:W-:Y:S01]  /*1f130*/  QGMMA.64x192x32.F32.E4M3.E4M3 R24, R192, gdesc[UR4], R24, gsb0 ;  /* 0x02e00004c0187df3 */ /* 0x000fe20008000818 */
[----:B------:R-:W-:Y:S02]  /*1f140*/  R2UR UR6, R6 ;  /* 0x00000000060672ca */ /* 0x000fe400000e0000 */
[----:B------:R-:W-:Y:S01]  /*1f150*/  R2UR UR7, R7 ;  /* 0x00000000070772ca */ /* 0x000fe200000e0000 */
[----:B------:R-:W-:Y:S02]  /*1f160*/  VIADD R2, R2, 0x6 ;  /* 0x0000000602027836 */ /* 0x000fe40000000000 */
[----:B------:R-:W-:Y:S01]  /*1f170*/  IMAD.MOV.U32 R3, RZ, RZ, 0x40000040 ;  /* 0x40000040ff037424 */ /* 0x000fe200078e00ff */
[----:B------:R-:W1:Y:S01]  /*1f180*/  SHFL.BFLY PT, R7, R4, 0x2, 0x1f ;  /* 0x0c401f0004077f89 */ /* 0x000e6200000e0000 */
[----:B------:R-:W-:Y:S02]  /*1f190*/  WARPGROUP.DEPBAR.LE gsb0, 0x0 ;  /* 0x00008000000079c5 */ /* 0x000fe40000010000 */
[----:B------:R-:W-:-:S10]  /*1f1a0*/  WARPGROUP.ARRIVE ;  /* 0x00000000000079c5 */ /* 0x000fd40000000000 */
[----:B------:R-:W-:Y:S01]  /*1f1b0*/  QGMMA.64x192x32.F32.E4M3.E4M3 R24, R188, gdesc[UR4], R24, gsb0 ;  /* 0x02e00004bc187df3 */ /* 0x000fe20008000818 */
[----:B------:R-:W-:Y:S02]  /*1f1c0*/  R2UR UR6, R2 ;  /* 0x00000000020672ca */ /* 0x000fe400000e0000 */
[----:B------:R-:W-:Y:S01]  /*1f1d0*/  R2UR UR7, R3 ;  /* 0x00000000030772ca */ /* 0x000fe200000e0000 */
[----:B------:R-:W3:Y:S01]  /*1f1e0*/  SHFL.BFLY PT, R2, R5, 0x2, 0x1f ;  /* 0x0c401f0005027f89 */ /* 0x000ee200000e0000 */
[----:B-1----:R-:W-:-:S05]  /*1f1f0*/  FADD.FTZ R7, R7, R4 ;  /* 0x0000000407077221 */ /* 0x002fca0000010000 */
[----:B------:R-:W1:Y:S01]  /*1f200*/  SHFL.BFLY PT, R6, R7, 0x1, 0x1f ;  /* 0x0c201f0007067f89 */ /* 0x000e6200000e0000 */
[----:B---3--:R-:W-:-:S05]  /*1f210*/  FADD.FTZ R2, R2, R5 ;  /* 0x0000000502027221 */ /* 0x008fca0000010000 */
[----:B------:R-:W0:Y:S01]  /*1f220*/  SHFL.BFLY PT, R3, R2, 0x1, 0x1f ;  /* 0x0c201f0002037f89 */ /* 0x000e2200000e0000 */
[----:B-1----:R-:W-:-:S04]  /*1f230*/  FADD.FTZ R6, R7, R6 ;  /* 0x0000000607067221 */ /* 0x002fc80000010000 */
[----:B------:R-:W-:Y:S01]  /*1f240*/  FMUL.FTZ R10, R6, 0.00390625 ;  /* 0x3b800000060a7820 */ /* 0x000fe20000410000 */
[----:B0-----:R-:W-:-:S05]  /*1f250*/  FADD.FTZ R8, R2, R3 ;  /* 0x0000000302087221 */ /* 0x001fca0000010000 */
[C---:B------:R-:W-:Y:S01]  /*1f260*/  FSETP.NE.FTZ.AND P1, PT, R8.reuse, RZ, PT ;  /* 0x000000ff0800720b */ /* 0x040fe20003f35000 */
[----:B------:R-:W-:Y:S01]  /*1f270*/  FMUL.FTZ R9, R8, 0.00390625 ;  /* 0x3b80000008097820 */ /* 0x000fe20000410000 */
[----:B------:R-:W-:Y:S01]  /*1f280*/  IMAD.MOV.U32 R3, RZ, RZ, RZ ;  /* 0x000000ffff037224 */ /* 0x000fe200078e00ff */
[----:B------:R-:W-:-:S03]  /*1f290*/  FSETP.NE.FTZ.AND P3, PT, R10, RZ, PT ;  /* 0x000000ff0a00720b */ /* 0x000fc60003f75000 */
        /* <DEDUP_REMOVED lines=20> */
[-C--:B--2---:R-:W-:Y:S01]  /*1f3e0*/  FMUL.FTZ R3, R3, R0.reuse ;  /* 0x0000000003037220 */ /* 0x084fe20000410000 */
[----:B---3--:R-:W-:Y:S01]  /*1f3f0*/  FMUL.FTZ R2, R7, R0 ;  /* 0x0000000007027220 */ /* 0x008fe20000410000 */
[----:B------:R-:W-:-:S02]  /*1f400*/  WARPGROUP.DEPBAR.LE gsb0, 0x0 ;  /* 0x00008000000079c5 */ /* 0x000fc40000010000 */
[----:B------:R-:W-:Y:S05]  /*1f410*/  @!P0 BRA `(.L_x_4312) ;  /* 0x0000000000048947 */ /* 0x000fea0003800000 */
[----:B------:R-:W-:Y:S01]  /*1f420*/  BPT.TRAP 0x1 ;  /* 0x000000040000795c */ /* 0x000fe20000300000 */
.L_x_4312:
        /* <DEDUP_REMOVED lines=54> */
[----:B------:R-:W-:Y:S01]  /*1f790*/  SEL R3, RZ, 0x1, P1 ;  /* 0x00000001ff037807 */ /* 0x000fe20000800000 */
        /* <DEDUP_REMOVED lines=51> */
[----:B0-----:R-:W-:-:S11]  /*1fad0*/  SEL R19, R19, RZ, P1 ;  /* 0x000000ff13137207 */ /* 0x001fd60000800000 */
.L_x_4194:
        /* <DEDUP_REMOVED lines=11> */
[----:B------:R-:W-:Y:S01]  /*1fb90*/  ULDC.64 UR4, c[0x4][0x100] ;  /* 0x0100400000047ab9 */ /* 0x000fe20000000a00 */
[----:B--2---:R-:W-:-:S05]  /*1fba0*/  IMAD.SHL.U32 R0, R75, 0x4, RZ ;  /* 0x000000044b007824 */ /* 0x004fca00078e00ff */
[----:B------:R-:W-:-:S04]  /*1fbb0*/  LOP3.LUT R0, R0, 0xc, RZ, 0xc0, !PT ;  /* 0x0000000c00007812 */ /* 0x000fc800078ec0ff */
[----:B------:R-:W-:-:S05]  /*1fbc0*/  IADD3 R2, P0, R0, UR4, RZ ;  /* 0x0000000400027c10 */ /* 0x000fca000ff1e0ff */
[----:B------:R-:W-:-:S05]  /*1fbd0*/  IMAD.X R3, RZ, RZ, UR5, P0 ;  /* 0x00000005ff037e24 */ /* 0x000fca00080e06ff */
[----:B------:R2:W3:Y:S01]  /*1fbe0*/  LDG.E.CONSTANT R0, desc[UR40][R2.64] ;  /* 0x0000002802007981 */ /* 0x0004e2000c1e9900 */
[----:B------:R-:W-:Y:S01]  /*1fbf0*/  F2FP.BF16.F32.PACK_AB R63, R63, R54 ;  /* 0x000000363f3f723e */ /* 0x000fe200000010ff */
[----:B------:R-:W-:Y:S01]  /*1fc00*/  UMOV UR4, 0xffffffff ;  /* 0xffffffff00047882 */ /* 0x000fe20000000000 */
[----:B------:R-:W-:Y:S02]  /*1fc10*/  F2FP.BF16.F32.PACK_AB R58, R34, R123 ;  /* 0x0000007b223a723e */ /* 0x000fe400000010ff */
[----:B------:R-:W-:Y:S02]  /*1fc20*/  F2FP.BF16.F32.PACK_AB R34, R4, R41 ;  /* 0x000000290422723e */ /* 0x000fe400000010ff */
[----:B------:R-:W-:Y:S02]  /*1fc30*/  F2FP.BF16.F32.PACK_AB R56, R9, R56 ;  /* 0x000000380938723e */ /* 0x000fe400000010ff */
[----:B------:R-:W-:Y:S01]  /*1fc40*/  F2FP.BF16.F32.PACK_AB R41, R8, R57 ;  /* 0x000000390829723e */ /* 0x000fe200000010ff */
[----:B--2---:R-:W2:Y:S01]  /*1fc50*/  S2R R3, SR_SWINHI ;  /* 0x0000000000037919 */ /* 0x004ea20000002f00 */
[----:B------:R-:W-:-:S02]  /*1fc60*/  F2FP.BF16.F32.PACK_AB R10, R10, R33 ;  /* 0x000000210a0a723e */ /* 0x000fc400000010ff */
[----:B------:R-:W-:Y:S02]  /*1fc70*/  F2FP.BF16.F32.PACK_AB R25, R12, R25 ;  /* 0x000000190c19723e */ /* 0x000fe400000010ff */
[----:B------:R-:W-:Y:S02]  /*1fc80*/  F2FP.BF16.F32.PACK_AB R12, R27, R124 ;  /* 0x0000007c1b0c723e */ /* 0x000fe400000010ff */
[----:B------:R-:W-:Y:S02]  /*1fc90*/  F2FP.BF16.F32.PACK_AB R27, R15, R32 ;  /* 0x000000200f1b723e */ /* 0x000fe400000010ff */
[----:B------:R-:W-:Y:S02]  /*1fca0*/  LOP3.LUT P0, R2, R75, 0x3, RZ, 0xc0, !PT ;  /* 0x000000034b027812 */ /* 0x000fe4000780c0ff */
[----:B------:R-:W-:Y:S02]  /*1fcb0*/  F2FP.BF16.F32.PACK_AB R24, R11, R24 ;  /* 0x000000180b18723e */ /* 0x000fe400000010ff */
[----:B------:R-:W-:-:S02]  /*1fcc0*/  ISETP.EQ.OR P0, PT, R2, 0x3, !P0 ;  /* 0x000000030200780c */ /* 0x000fc40004702670 */
[----:B------:R-:W-:Y:S02]  /*1fcd0*/  F2FP.BF16.F32.PACK_AB R5, R5, R40 ;  /* 0x000000280505723e */ /* 0x000fe400000010ff */
[----:B------:R-:W-:Y:S02]  /*1fce0*/  F2FP.BF16.F32.PACK_AB R64, R13, R64 ;  /* 0x000000400d40723e */ /* 0x000fe400000010ff */
[----:B------:R-:W-:Y:S02]  /*1fcf0*/  F2FP.BF16.F32.PACK_AB R40, R21, R72 ;  /* 0x000000481528723e */ /* 0x000fe400000010ff */
[----:B------:R-:W-:Y:S02]  /*1fd00*/  F2FP.BF16.F32.PACK_AB R80, R29, R80 ;  /* 0x000000501d50723e */ /* 0x000fe400000010ff */
[----:B------:R-:W-:Y:S02]  /*1fd10*/  F2FP.BF16.F32.PACK_AB R118, R118, R31 ;  /* 0x0000001f7676723e */ /* 0x000fe400000010ff */
[----:B------:R-:W-:-:S02]  /*1fd20*/  SEL R13, R24, R25, P0 ;  /* 0x00000019180d7207 */ /* 0x000fc40000000000 */
[----:B------:R-:W-:Y:S02]  /*1fd30*/  SEL R2, R25, R24, P0 ;  /* 0x0000001819027207 */ /* 0x000fe40000000000 */
[----:B------:R-:W-:Y:S02]  /*1fd40*/  F2FP.BF16.F32.PACK_AB R91, R20, R73 ;  /* 0x00000049145b723e */ /* 0x000fe400000010ff */
[----:B------:R-:W-:Y:S02]  /*1fd50*/  F2FP.BF16.F32.PACK_AB R95, R28, R81 ;  /* 0x000000511c5f723e */ /* 0x000fe400000010ff */
[----:B------:R-:W-:Y:S02]  /*1fd60*/  MOV R54, R16 ;  /* 0x0000001000367202 */ /* 0x000fe40000000f00 */
[----:B--2--5:R-:W-:Y:S02]  /*1fd70*/  MOV R55, R3 ;  /* 0x0000000300377202 */ /* 0x024fe40000000f00 */
[----:B------:R-:W-:-:S02]  /*1fd80*/  F2FP.BF16.F32.PACK_AB R89, R14, R65 ;  /* 0x000000410e59723e */ /* 0x000fc400000010ff */
[----:B------:R-:W-:Y:S01]  /*1fd90*/  F2FP.BF16.F32.PACK_AB R119, R119, R30 ;  /* 0x0000001e7777723e */ /* 0x000fe200000010ff */
[----:B------:R-:W-:Y:S01]  /*1fda0*/  IMAD.WIDE R8, R234, 0x2, R54 ;  /* 0x00000002ea087825 */ /* 0x000fe200078e0236 */
[----:B------:R-:W-:Y:S02]  /*1fdb0*/  F2FP.BF16.F32.PACK_AB R57, R84, R85 ;  /* 0x000000555439723e */ /* 0x000fe400000010ff */
[----:B------:R-:W-:Y:S02]  /*1fdc0*/  F2FP.BF16.F32.PACK_AB R65, R50, R83 ;  /* 0x000000533241723e */ /* 0x000fe400000010ff */
[C---:B------:R-:W-:Y:S02]  /*1fdd0*/  IADD3 R33, P3, R8.reuse, 0x8060, RZ ;  /* 0x0000806008217810 */ /* 0x040fe40007f7e0ff */
[----:B------:R-:W-:Y:S02]  /*1fde0*/  IADD3 R29, P1, R8, 0x8020, RZ ;  /* 0x00008020081d7810 */ /* 0x000fe40007f3e0ff */
[----:B------:R-:W-:-:S02]  /*1fdf0*/  LOP3.LUT R32, R33, 0x380, RZ, 0xc0, !PT ;  /* 0x0000038021207812 */ /* 0x000fc400078ec0ff */
[----:B------:R-:W-:Y:S02]  /*1fe00*/  IADD3 R21, P4, R8, 0x4060, RZ ;  /* 0x0000406008157810 */ /* 0x000fe40007f9e0ff */
[----:B------:R-:W-:Y:S02]  /*1fe10*/  SHF.R.U64 R32, R32, 0x3, RZ ;  /* 0x0000000320207819 */ /* 0x000fe400000012ff */
[----:B------:R-:W-:Y:S02]  /*1fe20*/  IADD3 R31, P2, R8, 0x8040, RZ ;  /* 0x00008040081f7810 */ /* 0x000fe40007f5e0ff */
[----:B------:R-:W-:Y:S01]  /*1fe30*/  LOP3.LUT R32, R32, R33, RZ, 0x3c, !PT ;  /* 0x0000002120207212 */ /* 0x000fe200078e3cff */
[----:B------:R-:W-:Y:S01]  /*1fe40*/  IMAD.X R33, RZ, RZ, R9, P3 ;  /* 0x000000ffff217224 */ /* 0x000fe200018e0609 */
        /* <DEDUP_REMOVED lines=24> */
[----:B------:R-:W-:Y:S02]  /*1ffd0*/  F2FP.BF16.F32.PACK_AB R78, R110, R39 ;  /* 0x000000276e4e723e */ /* 0x000fe400000010ff */
[C---:B------:R-:W-:Y:S02]  /*1ffe0*/  IADD3 R83, P1, R8.reuse, 0x4000, RZ ;  /* 0x0000400008537810 */ /* 0x040fe40007f3e0ff */
[C---:B------:R-:W-:Y:S02]  /*1fff0*/  IADD3 R85, P4, R8.reuse, 0x40, RZ ;  /* 0x0000004008557810 */ /* 0x040fe40007f9e0ff */
[C---:B------:R-:W-:Y:S02]  /*20000*/  IADD3 R7, P2, R8.reuse, 0x4020, RZ ;  /* 0x0000402008077810 */ /* 0x040fe40007f5e0ff */
[----:B------:R-:W-:-:S02]  /*20010*/  IADD3 R37, P5, R8, 0x60, RZ ;  /* 0x0000006008257810 */ /* 0x000fc40007fbe0ff */
[----:B------:R-:W-:Y:S02]  /*20020*/  IADD3 R39, P3, R8, 0x20, RZ ;  /* 0x0000002008277810 */ /* 0x000fe40007f7e0ff */
        /* <DEDUP_REMOVED lines=28> */
[----:B------:R-:W-:Y:S02]  /*201f0*/  F2FP.BF16.F32.PACK_AB R70, R70, R71 ;  /* 0x000000474646723e */ /* 0x000fe400000010ff */
[----:B------:R-:W-:Y:S02]  /*20200*/  F2FP.BF16.F32.PACK_AB R72, R86, R69 ;  /* 0x000000455648723e */ /* 0x000fe400000010ff */
[----:B------:R-:W-:Y:S02]  /*20210*/  F2FP.BF16.F32.PACK_AB R74, R74, R67 ;  /* 0x000000434a4a723e */ /* 0x000fe400000010ff */
[----:B------:R-:W-:Y:S02]  /*20220*/  F2FP.BF16.F32.PACK_AB R87, R87, R46 ;  /* 0x0000002e5757723e */ /* 0x000fe400000010ff */
[----:B------:R-:W-:-:S02]  /*20230*/  MOV R82, R82 ;  /* 0x0000005200527202 */ /* 0x000fc40000000f00 */
[----:B------:R-:W-:Y:S02]  /*20240*/  MOV R84, R84 ;  /* 0x0000005400547202 */ /* 0x000fe40000000f00 */
        /* <DEDUP_REMOVED lines=25> */
[----:B---3--:R-:W-:Y:S01]  /*203e0*/  LOP3.LUT R3, R0, 0x2, RZ, 0x3c, !PT ;  /* 0x0000000200037812 */ /* 0x008fe200078e3cff */
[----:B------:R-:W-:Y:S06]  /*203f0*/  BRA.DIV UR4, `(.L_x_4315) ;  /* 0x000000aa04187947 */ /* 0x000fec000b800000 */
        /* <DEDUP_REMOVED lines=9> */
[----:B------:R-:W-:Y:S02]  /*20490*/  SEL R43, R26, R47, P0 ;  /* 0x0000002f1a2b7207 */ /* 0x000fe40000000000 */
        /* <DEDUP_REMOVED lines=22> */
[----:B------:R-:W2:Y:S01]  /*20600*/  SHFL.IDX PT, R40, R36, R3, 0x1c1f ;  /* 0x001c1f0324287589 */ /* 0x000ea200000e0000 */
        /* <DEDUP_REMOVED lines=11> */
[----:B------:R-:W4:Y:S01]  /*206c0*/  SHFL.IDX PT, R9, R20, R3, 0x1c1f ;  /* 0x001c1f0314097589 */ /* 0x000f2200000e0000 */
[----:B------:R-:W-:-:S02]  /*206d0*/  SEL R39, R50, R113, P0 ;  /* 0x0000007132277207 */ /* 0x000fc40000000000 */
[----:B------:R-:W-:Y:S01]  /*206e0*/  SEL R41, R11, R12, P0 ;  /* 0x0000000c0b297207 */ /* 0x000fe20000000000 */
[----:B------:R-:W5:Y:S01]  /*206f0*/  SHFL.IDX PT, R25, R28, R3, 0x1c1f ;  /* 0x001c1f031c197589 */ /* 0x000f6200000e0000 */
[----:B------:R-:W-:Y:S02]  /*20700*/  SEL R52, R12, R11, P0 ;  /* 0x0000000b0c347207 */ /* 0x000fe40000000000 */
[----:B------:R-:W-:Y:S01]  /*20710*/  SEL R68, R59, R68, P0 ;  /* 0x000000443b447207 */ /* 0x000fe20000000000 */
[----:B------:R5:W0:Y:S01]  /*20720*/  SHFL.IDX PT, R27, R32, R3, 0x1c1f ;  /* 0x001c1f03201b7589 */ /* 0x000a2200000e0000 */
        /* <DEDUP_REMOVED lines=20> */
[----:B------:R-:W2:Y:S01]  /*20870*/  SHFL.IDX PT, R44, R44, R3, 0x1c1f ;  /* 0x001c1f032c2c7589 */ /* 0x000ea200000e0000 */
[----:B---3--:R-:W-:-:S02]  /*20880*/  SEL R4, R6, R5, P0 ;  /* 0x0000000506047207 */ /* 0x008fc40000000000 */
[----:B------:R-:W-:Y:S01]  /*20890*/  SEL R8, R10, R7, P0 ;  /* 0x000000070a087207 */ /* 0x000fe20000000000 */
[----:B------:R-:W3:Y:S01]  /*208a0*/  SHFL.IDX PT, R48, R48, R3, 0x1c1f ;  /* 0x001c1f0330307589 */ /* 0x000ee200000e0000 */
[----:B----4-:R-:W-:Y:S02]  /*208b0*/  SEL R24, R26, R9, P0 ;  /* 0x000000091a187207 */ /* 0x010fe40000000000 */
[----:B-----5:R-:W-:Y:S01]  /*208c0*/  SEL R32, R34, R25, P0 ;  /* 0x0000001922207207 */ /* 0x020fe20000000000 */
[----:B------:R-:W4:Y:S01]  /*208d0*/  SHFL.IDX PT, R52, R52, R3, 0x1c1f ;  /* 0x001c1f0334347589 */ /* 0x000f2200000e0000 */
[----:B0-----:R-:W-:Y:S02]  /*208e0*/  SEL R36, R38, R27, P0 ;  /* 0x0000001b26247207 */ /* 0x001fe40000000000 */
[----:B-1----:R-:W-:Y:S01]  /*208f0*/  SEL R40, R31, R42, P0 ;  /* 0x0000002a1f287207 */ /* 0x002fe20000000000 */
[----:B------:R2:W0:Y:S01]  /*20900*/  SHFL.IDX PT, R2, R56, R3, 0x1c1f ;  /* 0x001c1f0338027589 */ /* 0x00042200000e0000 */
[----:B------:R-:W-:-:S02]  /*20910*/  SEL R6, R5, R6, P0 ;  /* 0x0000000605067207 */ /* 0x000fc40000000000 */
[----:B------:R-:W-:Y:S01]  /*20920*/  SEL R10, R7, R10, P0 ;  /* 0x0000000a070a7207 */ /* 0x000fe20000000000 */
[----:B------:R1:W5:Y:S01]  /*20930*/  SHFL.IDX PT, R20, R58, R3, 0x1c1f ;  /* 0x001c1f033a147589 */ /* 0x00036200000e0000 */
[----:B------:R-:W-:Y:S02]  /*20940*/  SEL R26, R9, R26, P0 ;  /* 0x0000001a091a7207 */ /* 0x000fe40000000000 */
[----:B------:R-:W-:Y:S01]  /*20950*/  SEL R34, R25, R34, P0 ;  /* 0x0000002219227207 */ /* 0x000fe20000000000 */
[----:B------:R3:W5:Y:S01]  /*20960*/  SHFL.IDX PT, R64, R60, R3, 0x1c1f ;  /* 0x001c1f033c407589 */ /* 0x00076200000e0000 */
[----:B------:R-:W-:Y:S02]  /*20970*/  SEL R38, R27, R38, P0 ;  /* 0x000000261b267207 */ /* 0x000fe40000000000 */
[----:B------:R-:W-:Y:S01]  /*20980*/  SEL R42, R42, R31, P0 ;  /* 0x0000001f2a2a7207 */ /* 0x000fe20000000000 */
[----:B------:R-:W-:Y:S01]  /*20990*/  SHFL.IDX PT, R39, R39, R0, 0x1c1f ;  /* 0x001c1f0027277589 */ /* 0x000fe200000e0000 */
[----:B--2---:R-:W-:-:S02]  /*209a0*/  SEL R56, R33, R44, P0 ;  /* 0x0000002c21387207 */ /* 0x004fc40000000000 */
[----:B-1----:R-:W-:Y:S01]  /*209b0*/  SEL R58, R44, R33, P0 ;  /* 0x000000212c3a7207 */ /* 0x002fe20000000000 */
[----:B------:R-:W-:Y:S01]  /*209c0*/  SHFL.IDX PT, R57, R57, R0, 0x1c1f ;  /* 0x001c1f0039397589 */ /* 0x000fe200000e0000 */
[----:B------:R-:W-:Y:S02]  /*209d0*/  SEL R28, R30, R21, P0 ;  /* 0x000000151e1c7207 */ /* 0x000fe40000000000 */
[----:B---3--:R-:W-:Y:S01]  /*209e0*/  SEL R60, R37, R48, P0 ;  /* 0x00000030253c7207 */ /* 0x008fe20000000000 */
[----:B------:R-:W-:Y:S01]  /*209f0*/  SHFL.IDX PT, R61, R61, R0, 0x1c1f ;  /* 0x001c1f003d3d7589 */ /* 0x000fe200000e0000 */
[----:B----4-:R-:W-:Y:S02]  /*20a00*/  SEL R5, R41, R52, P0 ;  /* 0x0000003429057207 */ /* 0x010fe40000000000 */
[----:B------:R-:W-:Y:S01]  /*20a10*/  SEL R7, R52, R41, P0 ;  /* 0x0000002934077207 */ /* 0x000fe20000000000 */
[----:B------:R-:W1:Y:S01]  /*20a20*/  SHFL.IDX PT, R46, R46, R3, 0x1c1f ;  /* 0x001c1f032e2e7589 */ /* 0x000e6200000e0000 */
[----:B0-----:R-:W-:-:S02]  /*20a30*/  SEL R9, R43, R2, P0 ;  /* 0x000000022b097207 */ /* 0x001fc40000000000 */
[----:B------:R-:W-:Y:S01]  /*20a40*/  SEL R11, R2, R43, P0 ;  /* 0x0000002b020b7207 */ /* 0x000fe20000000000 */
[----:B------:R-:W-:Y:S01]  /*20a50*/  SHFL.IDX PT, R50, R50, R3, 0x1c1f ;  /* 0x001c1f0332327589 */ /* 0x000fe200000e0000 */
[----:B-----5:R-:W-:Y:S02]  /*20a60*/  SEL R25, R45, R20, P0 ;  /* 0x000000142d197207 */ /* 0x020fe40000000000 */
[----:B------:R-:W-:Y:S01]  /*20a70*/  SEL R27, R20, R45, P0 ;  /* 0x0000002d141b7207 */ /* 0x000fe20000000000 */
[----:B------:R-:W0:Y:S01]  /*20a80*/  SHFL.IDX PT, R72, R72, R3, 0x1c1f ;  /* 0x001c1f0348487589 */ /* 0x000e2200000e0000 */
[----:B------:R-:W-:Y:S02]  /*20a90*/  SEL R29, R47, R64, P0 ;  /* 0x000000402f1d7207 */ /* 0x000fe40000000000 */
[----:B------:R-:W-:Y:S01]  /*20aa0*/  SEL R31, R64, R47, P0 ;  /* 0x0000002f401f7207 */ /* 0x000fe20000000000 */
[----:B------:R-:W2:Y:S01]  /*20ab0*/  SHFL.IDX PT, R76, R76, R3, 0x1c1f ;  /* 0x001c1f034c4c7589 */ /* 0x000ea200000e0000 */
[----:B------:R-:W-:-:S03]  /*20ac0*/  SEL R30, R21, R30, P0 ;  /* 0x0000001e151e7207 */ /* 0x000fc60000000000 */
[----:B------:R-:W-:Y:S04]  /*20ad0*/  SHFL.IDX PT, R59, R59, R0, 0x1c1f ;  /* 0x001c1f003b3b7589 */ /* 0x000fe800000e0000 */
[----:B------:R-:W-:Y:S04]  /*20ae0*/  SHFL.IDX PT, R63, R63, R0, 0x1c1f ;  /* 0x001c1f003f3f7589 */ /* 0x000fe800000e0000 */
[----:B------:R-:W3:Y:S01]  /*20af0*/  SHFL.IDX PT, R74, R74, R3, 0x1c1f ;  /* 0x001c1f034a4a7589 */ /* 0x000ee200000e0000 */
[----:B-1----:R-:W-:Y:S02]  /*20b00*/  SEL R44, R35, R46, P0 ;  /* 0x0000002e232c7207 */ /* 0x002fe40000000000 */
[----:B------:R-:W-:Y:S01]  /*20b10*/  SEL R46, R46, R35, P0 ;  /* 0x000000232e2e7207 */ /* 0x000fe20000000000 */
[----:B------:R-:W1:Y:S04]  /*20b20*/  SHFL.IDX PT, R78, R78, R3, 0x1c1f ;  /* 0x001c1f034e4e7589 */ /* 0x000e6800000e0000 */
[----:B------:R-:W-:Y:S01]  /*20b30*/  SHFL.IDX PT, R49, R49, R0, 0x1c1f ;  /* 0x001c1f0031317589 */ /* 0x000fe200000e0000 */
[----:B0-----:R-:W-:-:S02]  /*20b40*/  SEL R41, R57, R72, P0 ;  /* 0x0000004839297207 */ /* 0x001fc40000000000 */
[----:B------:R-:W-:Y:S01]  /*20b50*/  SEL R43, R72, R57, P0 ;  /* 0x00000039482b7207 */ /* 0x000fe20000000000 */
[----:B------:R-:W-:Y:S01]  /*20b60*/  SHFL.IDX PT, R51, R51, R0, 0x1c1f ;  /* 0x001c1f0033337589 */ /* 0x000fe200000e0000 */
[----:B--2---:R-:W-:Y:S02]  /*20b70*/  SEL R45, R61, R76, P0 ;  /* 0x0000004c3d2d7207 */ /* 0x004fe40000000000 */
[----:B------:R-:W-:Y:S01]  /*20b80*/  SEL R47, R76, R61, P0 ;  /* 0x0000003d4c2f7207 */ /* 0x000fe20000000000 */
[----:B------:R-:W-:Y:S04]  /*20b90*/  SHFL.IDX PT, R53, R53, R0, 0x1c1f ;  /* 0x001c1f0035357589 */ /* 0x000fe800000e0000 */
[----:B------:R0:W2:Y:S04]  /*20ba0*/  SHFL.IDX PT, R66, R62, R3, 0x1c1f ;  /* 0x001c1f033e427589 */ /* 0x0000a800000e0000 */
[----:B------:R-:W4:Y:S01]  /*20bb0*/  SHFL.IDX PT, R68, R68, R3, 0x1c1f ;  /* 0x001c1f0344447589 */ /* 0x000f2200000e0000 */
[----:B---3--:R-:W-:-:S02]  /*20bc0*/  SEL R57, R59, R74, P0 ;  /* 0x0000004a3b397207 */ /* 0x008fc40000000000 */
[----:B------:R-:W-:Y:S01]  /*20bd0*/  SEL R59, R74, R59, P0 ;  /* 0x0000003b4a3b7207 */ /* 0x000fe20000000000 */
[----:B------:R-:W3:Y:S01]  /*20be0*/  SHFL.IDX PT, R70, R70, R3, 0x1c1f ;  /* 0x001c1f0346467589 */ /* 0x000ee200000e0000 */
[----:B-1----:R-:W-:Y:S02]  /*20bf0*/  SEL R61, R63, R78, P0 ;  /* 0x0000004e3f3d7207 */ /* 0x002fe40000000000 */
[----:B0-----:R-:W-:Y:S01]  /*20c00*/  SEL R62, R48, R37, P0 ;  /* 0x00000025303e7207 */ /* 0x001fe20000000000 */
[----:B------:R-:W0:Y:S01]  /*20c10*/  SHFL.IDX PT, R80, R80, R3, 0x1c1f ;  /* 0x001c1f0350507589 */ /* 0x000e2200000e0000 */
[----:B------:R-:W-:Y:S02]  /*20c20*/  SEL R48, R39, R50, P0 ;  /* 0x0000003227307207 */ /* 0x000fe40000000000 */
[----:B------:R-:W-:Y:S01]  /*20c30*/  SEL R50, R50, R39, P0 ;  /* 0x0000002732327207 */ /* 0x000fe20000000000 */
[----:B------:R1:W0:Y:S01]  /*20c40*/  SHFL.IDX PT, R65, R65, R0, 0x1c1f ;  /* 0x001c1f0041417589 */ /* 0x00022200000e0000 */
[----:B------:R-:W-:-:S02]  /*20c50*/  SEL R63, R78, R63, P0 ;  /* 0x0000003f4e3f7207 */ /* 0x000fc40000000000 */
[----:B--2---:R-:W-:Y:S02]  /*20c60*/  SEL R33, R49, R66, P0 ;  /* 0x0000004231217207 */ /* 0x004fe40000000000 */
[----:B------:R-:W-:Y:S01]  /*20c70*/  SEL R35, R66, R49, P0 ;  /* 0x0000003142237207 */ /* 0x000fe20000000000 */
[----:B-1----:R-:W-:Y:S01]  /*20c80*/  IMAD.MOV.U32 R0, RZ, RZ, RZ ;  /* 0x000000ffff007224 */ /* 0x002fe200078e00ff */
[----:B----4-:R-:W-:Y:S02]  /*20c90*/  SEL R37, R51, R68, P0 ;  /* 0x0000004433257207 */ /* 0x010fe40000000000 */
[----:B------:R-:W-:Y:S02]  /*20ca0*/  SEL R39, R68, R51, P0 ;  /* 0x0000003344277207 */ /* 0x000fe40000000000 */
[----:B---3--:R-:W-:Y:S02]  /*20cb0*/  SEL R13, R53, R70, P0 ;  /* 0x00000046350d7207 */ /* 0x008fe40000000000 */
[----:B------:R-:W-:-:S07]  /*20cc0*/  SEL R15, R70, R53, P0 ;  /* 0x00000035460f7207 */ /* 0x000fce0000000000 */
.L_x_4566:
[----:B------:R-:W-:Y:S05]  /*20cd0*/  WARPSYNC.ALL ;  /* 0x0000000000007948 */ /* 0x000fea0003800000 */
[----:B------:R-:W-:Y:S01]  /*20ce0*/  BAR.SYNC.DEFER_BLOCKING 0x1, 0x100 ;  /* 0x0044000000007b1d */ /* 0x000fe20000010000 */
[----:B0-----:R-:W-:Y:S02]  /*20cf0*/  SEL R49, R65, R80, P0 ;  /* 0x0000005041317207 */ /* 0x001fe40000000000 */
[----:B------:R-:W-:-:S03]  /*20d00*/  SEL R51, R80, R65, P0 ;  /* 0x0000004150337207 */ /* 0x000fc60000000000 */
[----:B------:R-:W-:Y:S02]  /*20d10*/  ULDC.64 UR4, c[0x0][0xbd8] ;  /* 0x0002f60000047ab9 */ /* 0x000fe40000000a00 */
[----:B------:R-:W0:Y:S01]  /*20d20*/  LDC.64 R2, c[0x0][0xbd8] ;  /* 0x0002f600ff027b82 */ /* 0x000e220000000a00 */
[----:B------:R-:W-:-:S04]  /*20d30*/  ISETP.NE.U32.AND P1, PT, RZ, UR4, PT ;  /* 0x00000004ff007c0c */ /* 0x000fc8000bf25070 */
[----:B------:R-:W-:Y:S01]  /*20d40*/  ISETP.NE.AND.EX P1, PT, RZ, UR5, PT, P1 ;  /* 0x00000005ff007c0c */ /* 0x000fe2000bf25310 */
[----:B------:R-:W-:Y:S02]  /*20d50*/  ULDC.64 UR4, c[0x0][0xbe0] ;  /* 0x0002f80000047ab9 */ /* 0x000fe40000000a00 */
[----:B------:R-:W-:-:S04]  /*20d60*/  ISETP.NE.U32.AND P0, PT, RZ, UR4, PT ;  /* 0x00000004ff007c0c */ /* 0x000fc8000bf05070 */
[----:B------:R-:W-:Y:S01]  /*20d70*/  ISETP.NE.AND.EX P0, PT, RZ, UR5, PT, P0 ;  /* 0x00000005ff007c0c */ /* 0x000fe2000bf05300 */
[----:B------:R0:W-:Y:S04]  /*20d80*/  STSM.16.M88.4 [R67], R4 ;  /* 0x0000000443007844 */ /* 0x0001e80000000200 */
[----:B------:R-:W-:Y:S04]  /*20d90*/  STSM.16.M88.4 [R85], R8 ;  /* 0x0000000855007844 */ /* 0x000fe80000000200 */
[----:B------:R-:W-:Y:S04]  /*20da0*/  STSM.16.M88.4 [R84], R24 ;  /* 0x0000001854007844 */ /* 0x000fe80000000200 */
[----:B------:R-:W-:Y:S04]  /*20db0*/  STSM.16.M88.4 [R83], R28 ;  /* 0x0000001c53007844 */ /* 0x000fe80000000200 */
[----:B------:R-:W-:Y:S01]  /*20dc0*/  STSM.16.M88.4 [R82], R32 ;  /* 0x0000002052007844 */ /* 0x000fe20000000200 */
[----:B0-----:R-:W-:-:S02]  /*20dd0*/  IMAD.WIDE R4, R223, 0x4, R2 ;  /* 0x00000004df047825 */ /* 0x001fc400078e0202 */
[----:B------:R-:W0:Y:S01]  /*20de0*/  @P0 LDC.64 R2, c[0x0][0xbe0] ;  /* 0x0002f800ff020b82 */ /* 0x000e220000000a00 */
[----:B------:R-:W-:Y:S04]  /*20df0*/  STSM.16.M88.4 [R81], R36 ;  /* 0x0000002451007844 */ /* 0x000fe80000000200 */
[----:B------:R-:W-:Y:S04]  /*20e00*/  STSM.16.M88.4 [R79], R12 ;  /* 0x0000000c4f007844 */ /* 0x000fe80000000200 */
[----:B------:R-:W-:Y:S04]  /*20e10*/  STSM.16.M88.4 [R77], R40 ;  /* 0x000000284d007844 */ /* 0x000fe80000000200 */
[----:B------:R-:W-:Y:S04]  /*20e20*/  STSM.16.M88.4 [R75], R56 ;  /* 0x000000384b007844 */ /* 0x000fe80000000200 */
[----:B------:R-:W-:Y:S04]  /*20e30*/  STSM.16.M88.4 [R73], R44 ;  /* 0x0000002c49007844 */ /* 0x000fe80000000200 */
        /* <DEDUP_REMOVED lines=16> */
.L_x_4316:
[----:B------:R-:W-:Y:S01]  /*20f40*/  SHF.R.S32.HI R60, RZ, 0x1f, R222 ;  /* 0x0000001fff3c7819 */ /* 0x000fe200000114de */
[----:B------:R-:W-:Y:S01]  /*20f50*/  ULDC.64 UR4, c[0x0][0xb70] ;  /* 0x0002dc0000047ab9 */ /* 0x000fe20000000a00 */
[--C-:B--2--5:R-:W-:Y:S01]  /*20f60*/  SHF.R.S32.HI R3, RZ, 0x1f, R0.reuse ;  /* 0x0000001fff037819 */ /* 0x124fe20000011400 */
[----:B------:R-:W-:Y:S01]  /*20f70*/  IMAD.MOV.U32 R2, RZ, RZ, R0 ;  /* 0x000000ffff027224 */ /* 0x000fe200078e0000 */
[----:B------:R-:W-:Y:S01]  /*20f80*/  SHF.R.S32.HI R62, RZ, 0x1f, R223 ;  /* 0x0000001fff3e7819 */ /* 0x000fe200000114df */
[----:B------:R-:W-:Y:S01]  /*20f90*/  IMAD R5, R60, UR4, RZ ;  /* 0x000000043c057c24 */ /* 0x000fe2000f8e02ff */
[----:B------:R-:W-:Y:S01]  /*20fa0*/  SEL R65, R223, RZ, !P1 ;  /* 0x000000ffdf417207 */ /* 0x000fe20004800000 */
[----:B------:R-:W-:Y:S01]  /*20fb0*/  IMAD R10, R224, 0x80, R230 ;  /* 0x00000080e00a7824 */ /* 0x000fe200078e02e6 */
[----:B------:R-:W-:Y:S01]  /*20fc0*/  SEL R62, R62, RZ, !P1 ;  /* 0x000000ff3e3e7207 */ /* 0x000fe20004800000 */
[C---:B------:R-:W-:Y:S01]  /*20fd0*/  IMAD R7, R222.reuse, UR5, R5 ;  /* 0x00000005de077c24 */ /* 0x040fe2000f8e0205 */
[----:B------:R-:W-:Y:S01]  /*20fe0*/  LOP3.LUT R8, R9, 0x380, RZ, 0xc0, !PT ;  /* 0x0000038009087812 */ /* 0x000fe200078ec0ff */
[----:B------:R-:W-:Y:S01]  /*20ff0*/  IMAD.WIDE.U32 R4, R222, UR4, R2 ;  /* 0x00000004de047c25 */ /* 0x000fe2000f8e0002 */
[----:B------:R-:W-:Y:S01]  /*21000*/  ULDC.64 UR4, c[0x0][0xb78] ;  /* 0x0002de0000047ab9 */ /* 0x000fe20000000a00 */
[----:B------:R-:W-:-:S02]  /*21010*/  IADD3 R33, P0, R54, 0x5000, RZ ;  /* 0x0000500036217810 */ /* 0x000fc40007f1e0ff */
[----:B------:R-:W-:Y:S01]  /*21020*/  IMAD.IADD R5, R5, 0x1, R7 ;  /* 0x0000000105057824 */ /* 0x000fe200078e0207 */
[----:B------:R-:W-:Y:S01]  /*21030*/  SHF.R.S32.HI R7, RZ, 0x1f, R10 ;  /* 0x0000001fff077819 */ /* 0x000fe2000001140a */
[----:B------:R-:W-:Y:S01]  /*21040*/  IMAD R2, R62, UR4, RZ ;  /* 0x000000043e027c24 */ /* 0x000fe2000f8e02ff */
[----:B------:R-:W-:Y:S01]  /*21050*/  SHF.R.U64 R8, R8, 0x3, RZ ;  /* 0x0000000308087819 */ /* 0x000fe200000012ff */
[C---:B------:R-:W-:Y:S01]  /*21060*/  IMAD.WIDE.U32 R4, R65.reuse, UR4, R4 ;  /* 0x0000000441047c25 */ /* 0x040fe2000f8e0004 */
[----:B------:R-:W-:Y:S02]  /*21070*/  IADD3 R13, P5, R54, 0x2000, RZ ;  /* 0x00002000360d7810 */ /* 0x000fe40007fbe0ff */
[----:B------:R-:W-:Y:S01]  /*21080*/  LOP3.LUT R8, R8, R9, RZ, 0x3c, !PT ;  /* 0x0000000908087212 */ /* 0x000fe200078e3cff */
[----:B------:R-:W-:Y:S01]  /*21090*/  IMAD R6, R65, UR5, R2 ;  /* 0x0000000541067c24 */ /* 0x000fe2000f8e0202 */
[----:B------:R-:W-:Y:S01]  /*210a0*/  IADD3 R2, P1, R10, R4, RZ ;  /* 0x000000040a027210 */ /* 0x000fe20007f3e0ff */
[----:B------:R-:W-:Y:S01]  /*210b0*/  ULDC.64 UR4, c[0x0][0xb40] ;  /* 0x0002d00000047ab9 */ /* 0x000fe20000000a00 */
[----:B------:R-:W-:Y:S01]  /*210c0*/  IADD3 R25, P4, R54, 0x3000, RZ ;  /* 0x0000300036197810 */ /* 0x000fe20007f9e0ff */
[----:B------:R-:W-:Y:S01]  /*210d0*/  IMAD.X R9, RZ, RZ, R55, P2 ;  /* 0x000000ffff097224 */ /* 0x000fe200010e0637 */
[----:B------:R-:W-:-:S02]  /*210e0*/  IADD3.X R7, R7, R5, R6, P1, !PT ;  /* 0x0000000507077210 */ /* 0x000fc40000ffe406 */
[----:B------:R-:W-:Y:S02]  /*210f0*/  LEA R20, P1, R2, UR4, 0x2 ;  /* 0x0000000402147c11 */ /* 0x000fe4000f8210ff */
[C---:B------:R-:W-:Y:S02]  /*21100*/  IADD3 R29, P3, R54.reuse, 0x4000, RZ ;  /* 0x00004000361d7810 */ /* 0x040fe40007f7e0ff */
[----:B------:R-:W-:Y:S02]  /*21110*/  IADD3 R41, P2, R54, 0x7000, RZ ;  /* 0x0000700036297810 */ /* 0x000fe40007f5e0ff */
[----:B------:R-:W-:Y:S01]  /*21120*/  LEA.HI.X R21, R2, UR5, R7, 0x2, P1 ;  /* 0x0000000502157c11 */ /* 0x000fe200088f1407 */
[----:B------:R-:W-:Y:S01]  /*21130*/  VIADD R2, R10, 0x8 ;  /* 0x000000080a027836 */ /* 0x000fe20000000000 */
[----:B------:R-:W-:Y:S01]  /*21140*/  LOP3.LUT R32, R33, 0x380, RZ, 0xc0, !PT ;  /* 0x0000038021207812 */ /* 0x000fe200078ec0ff */
[----:B------:R-:W-:Y:S01]  /*21150*/  ULDC.64 UR4, c[0x0][0xaa0] ;  /* 0x0002a80000047ab9 */ /* 0x000fe20000000a00 */
[----:B------:R-:W-:-:S02]  /*21160*/  IADD3 R37, P1, R54, 0x6000, RZ ;  /* 0x0000600036257810 */ /* 0x000fc40007f3e0ff */
[----:B------:R-:W-:Y:S02]  /*21170*/  LOP3.LUT R12, R13, 0x380, RZ, 0xc0, !PT ;  /* 0x000003800d0c7812 */ /* 0x000fe400078ec0ff */
[----:B------:R-:W-:Y:S02]  /*21180*/  LOP3.LUT R24, R25, 0x380, RZ, 0xc0, !PT ;  /* 0x0000038019187812 */ /* 0x000fe400078ec0ff */
[----:B------:R-:W-:Y:S02]  /*21190*/  LOP3.LUT R28, R29, 0x380, RZ, 0xc0, !PT ;  /* 0x000003801d1c7812 */ /* 0x000fe400078ec0ff */
[----:B------:R-:W-:Y:S02]  /*211a0*/  LOP3.LUT R40, R41, 0x380, RZ, 0xc0, !PT ;  /* 0x0000038029287812 */ /* 0x000fe400078ec0ff */
[----:B------:R-:W-:Y:S02]  /*211b0*/  SHF.R.U64 R32, R32, 0x3, RZ ;  /* 0x0000000320207819 */ /* 0x000fe400000012ff */
[----:B------:R-:W-:-:S02]  /*211c0*/  LOP3.LUT R36, R37, 0x380, RZ, 0xc0, !PT ;  /* 0x0000038025247812 */ /* 0x000fc400078ec0ff */
[----:B------:R-:W-:Y:S02]  /*211d0*/  SHF.R.U64 R12, R12, 0x3, RZ ;  /* 0x000000030c0c7819 */ /* 0x000fe400000012ff */
[----:B------:R-:W-:Y:S02]  /*211e0*/  SHF.R.U64 R24, R24, 0x3, RZ ;  /* 0x0000000318187819 */ /* 0x000fe400000012ff */
[----:B------:R-:W-:Y:S02]  /*211f0*/  SHF.R.U64 R28, R28, 0x3, RZ ;  /* 0x000000031c1c7819 */ /* 0x000fe400000012ff */
[----:B------:R-:W-:Y:S02]  /*21200*/  SHF.R.U64 R40, R40, 0x3, RZ ;  /* 0x0000000328287819 */ /* 0x000fe400000012ff */
[----:B------:R-:W-:Y:S01]  /*21210*/  LOP3.LUT R32, R32, R33, RZ, 0x3c, !PT ;  /* 0x0000002120207212 */ /* 0x000fe200078e3cff */
[----:B------:R-:W-:Y:S01]  /*21220*/  IMAD.X R33, RZ, RZ, R55, P0 ;  /* 0x000000ffff217224 */ /* 0x000fe200000e0637 */
        /* <DEDUP_REMOVED lines=9> */
[----:B------:R-:W-:Y:S02]  /*212c0*/  LOP3.LUT P0, RZ, R226, 0x3, RZ, 0xc0, !PT ;  /* 0x00000003e2ff7812 */ /* 0x000fe4000780c0ff */
[----:B------:R-:W-:-:S02]  /*212d0*/  IADD3 R45, P5, R54, 0x8000, RZ ;  /* 0x00008000362d7810 */ /* 0x000fc40007fbe0ff */
[C---:B------:R-:W-:Y:S02]  /*212e0*/  IADD3 R49, P4, R54.reuse, 0x9000, RZ ;  /* 0x0000900036317810 */ /* 0x040fe40007f9e0ff */
[----:B------:R-:W-:Y:S02]  /*212f0*/  IADD3 R53, P3, R54, 0xa000, RZ ;  /* 0x0000a00036357810 */ /* 0x000fe40007f7e0ff */
[----:B------:R-:W-:Y:S01]  /*21300*/  LOP3.LUT R36, R36, R37, RZ, 0x3c, !PT ;  /* 0x0000002524247212 */ /* 0x000fe200078e3cff */
[--C-:B------:R-:W-:Y:S01]  /*21310*/  IMAD.X R37, RZ, RZ, R55.reuse, P1 ;  /* 0x000000ffff257224 */ /* 0x100fe200008e0637 */
[----:B------:R-:W-:Y:S02]  /*21320*/  IADD3 R7, P2, R54, 0xb000, RZ ;  /* 0x0000b00036077810 */ /* 0x000fe40007f5e0ff */
[----:B------:R-:W-:Y:S02]  /*21330*/  ISETP.GE.OR P1, PT, R10, R61, P0 ;  /* 0x0000003d0a00720c */ /* 0x000fe40000726670 */
[----:B------:R-:W-:Y:S01]  /*21340*/  LOP3.LUT R44, R45, 0x380, RZ, 0xc0, !PT ;  /* 0x000003802d2c7812 */ /* 0x000fe200078ec0ff */
[----:B------:R-:W-:Y:S01]  /*21350*/  IMAD.X R57, RZ, RZ, R55, P2 ;  /* 0x000000ffff397224 */ /* 0x000fe200010e0637 */
[----:B------:R-:W-:-:S02]  /*21360*/  LOP3.LUT R48, R49, 0x380, RZ, 0xc0, !PT ;  /* 0x0000038031307812 */ /* 0x000fc400078ec0ff */
[----:B------:R-:W-:Y:S02]  /*21370*/  LOP3.LUT R52, R53, 0x380, RZ, 0xc0, !PT ;  /* 0x0000038035347812 */ /* 0x000fe400078ec0ff */
[----:B------:R-:W-:Y:S02]  /*21380*/  LOP3.LUT R5, R54, 0x380, RZ, 0xc0, !PT ;  /* 0x0000038036057812 */ /* 0x000fe400078ec0ff */
[----:B------:R-:W-:Y:S02]  /*21390*/  ISETP.GE.OR P0, PT, R2, R61, P0 ;  /* 0x0000003d0200720c */ /* 0x000fe40000706670 */
[----:B------:R-:W-:Y:S01]  /*213a0*/  LOP3.LUT R2, R7, 0x380, RZ, 0xc0, !PT ;  /* 0x0000038007027812 */ /* 0x000fe200078ec0ff */
[----:B------:R-:W-:Y:S01]  /*213b0*/  @!P1 STG.E desc[UR40][R20.64], R121 ;  /* 0x0000007914009986 */ /* 0x000fe2000c101928 */
[----:B------:R-:W-:Y:S02]  /*213c0*/  SHF.R.U64 R44, R44, 0x3, RZ ;  /* 0x000000032c2c7819 */ /* 0x000fe400000012ff */
[----:B------:R-:W-:-:S02]  /*213d0*/  SHF.R.U64 R48, R48, 0x3, RZ ;  /* 0x0000000330307819 */ /* 0x000fc400000012ff */
[----:B------:R-:W-:Y:S02]  /*213e0*/  SHF.R.U64 R52, R52, 0x3, RZ ;  /* 0x0000000334347819 */ /* 0x000fe400000012ff */
[----:B------:R-:W-:Y:S02]  /*213f0*/  SHF.R.U64 R5, R5, 0x3, RZ ;  /* 0x0000000305057819 */ /* 0x000fe400000012ff */
[----:B------:R-:W-:Y:S01]  /*21400*/  SHF.R.U64 R2, R2, 0x3, RZ ;  /* 0x0000000302027819 */ /* 0x000fe200000012ff */
[----:B------:R0:W-:Y:S01]  /*21410*/  @!P0 STG.E desc[UR40][R20.64+0x20], R122 ;  /* 0x0000207a14008986 */ /* 0x0001e2000c101928 */
[----:B------:R-:W-:Y:S01]  /*21420*/  LOP3.LUT R44, R44, R45, RZ, 0x3c, !PT ;  /* 0x0000002d2c2c7212 */ /* 0x000fe200078e3cff */
[--C-:B------:R-:W-:Y:S01]  /*21430*/  IMAD.X R45, RZ, RZ, R55.reuse, P5 ;  /* 0x000000ffff2d7224 */ /* 0x100fe200028e0637 */
[----:B------:R-:W-:Y:S01]  /*21440*/  LOP3.LUT R48, R48, R49, RZ, 0x3c, !PT ;  /* 0x0000003130307212 */ /* 0x000fe200078e3cff */
[--C-:B------:R-:W-:Y:S01]  /*21450*/  IMAD.X R49, RZ, RZ, R55.reuse, P4 ;  /* 0x000000ffff317224 */ /* 0x100fe200020e0637 */
[----:B------:R-:W-:Y:S01]  /*21460*/  LOP3.LUT R52, R52, R53, RZ, 0x3c, !PT ;  /* 0x0000003534347212 */ /* 0x000fe200078e3cff */
[--C-:B------:R-:W-:Y:S01]  /*21470*/  IMAD.X R53, RZ, RZ, R55.reuse, P3 ;  /* 0x000000ffff357224 */ /* 0x100fe200018e0637 */
[----:B------:R-:W-:Y:S01]  /*21480*/  LOP3.LUT R4, R5, R54, RZ, 0x3c, !PT ;  /* 0x0000003605047212 */ /* 0x000fe200078e3cff */
[----:B------:R-:W-:Y:S01]  /*21490*/  IMAD.MOV.U32 R5, RZ, RZ, R55 ;  /* 0x000000ffff057224 */ /* 0x000fe200078e0037 */
[----:B------:R-:W-:Y:S01]  /*214a0*/  LOP3.LUT R56, R2, R7, RZ, 0x3c, !PT ;  /* 0x0000000702387212 */ /* 0x000fe200078e3cff */
[----:B------:R-:W5:Y:S01]  /*214b0*/  LD.E.128 R8, desc[UR40][R8.64] ;  /* 0x0000002808087980 */ /* 0x000f62000c101d00 */
[----:B------:R-:W-:Y:S01]  /*214c0*/  IMAD R63, R3, UR4, RZ ;  /* 0x00000004033f7c24 */ /* 0x000fe2000f8e02ff */
[----:B0-----:R-:W-:-:S02]  /*214d0*/  SHF.R.S32.HI R21, RZ, 0x1f, R215 ;  /* 0x0000001fff157819 */ /* 0x001fc400000114d7 */
[----:B------:R-:W5:Y:S01]  /*214e0*/  LD.E.128 R4, desc[UR40][R4.64] ;  /* 0x0000002804047980 */ /* 0x000f62000c101d00 */
[----:B------:R-:W-:-:S03]  /*214f0*/  IMAD.MOV.U32 R20, RZ, RZ, R215 ;  /* 0x000000ffff147224 */ /* 0x000fc600078e00d7 */
        /* <DEDUP_REMOVED lines=16> */
[----:B------:R-:W-:-:S04]  /*21600*/  IMAD.WIDE.U32 R2, R0, UR4, R20 ;  /* 0x0000000400027c25 */ /* 0x000fc8000f8e0014 */
[----:B------:R-:W-:Y:S01]  /*21610*/  IMAD R63, R0, UR5, R63 ;  /* 0x00000005003f7c24 */ /* 0x000fe2000f8e023f */
[----:B------:R-:W-:Y:S01]  /*21620*/  ULDC.64 UR4, c[0x0][0xae0] ;  /* 0x0002b80000047ab9 */ /* 0x000fe20000000a00 */
[----:B------:R-:W-:Y:S02]  /*21630*/  IMAD R61, R224, -0x80, R61 ;  /* 0xffffff80e03d7824 */ /* 0x000fe400078e023d */
[C---:B------:R-:W-:Y:S02]  /*21640*/  VIADD R0, R216.reuse, 0x20 ;  /* 0x00000020d8007836 */ /* 0x040fe40000000000 */
[----:B------:R-:W-:Y:S01]  /*21650*/  IMAD.IADD R3, R3, 0x1, R63 ;  /* 0x0000000103037824 */ /* 0x000fe200078e023f */
[-C--:B------:R-:W-:Y:S01]  /*21660*/  ISETP.GE.AND P3, PT, R216, R61.reuse, PT ;  /* 0x0000003dd800720c */ /* 0x080fe20003f66270 */
[----:B------:R-:W-:Y:S01]  /*21670*/  IMAD R63, R60, UR4, RZ ;  /* 0x000000043c3f7c24 */ /* 0x000fe2000f8e02ff */
[----:B------:R-:W-:Y:S01]  /*21680*/  ISETP.GE.AND P0, PT, R0, R61, PT ;  /* 0x0000003d0000720c */ /* 0x000fe20003f06270 */
[----:B------:R-:W-:-:S02]  /*21690*/  VIADD R20, R216, 0x40 ;  /* 0x00000040d8147836 */ /* 0x000fc40000000000 */
[C---:B------:R-:W-:Y:S02]  /*216a0*/  IMAD R63, R222.reuse, UR5, R63 ;  /* 0x00000005de3f7c24 */ /* 0x040fe4000f8e023f */
[----:B------:R-:W-:Y:S01]  /*216b0*/  IMAD.WIDE.U32 R2, R222, UR4, R2 ;  /* 0x00000004de027c25 */ /* 0x000fe2000f8e0002 */
[----:B------:R-:W-:-:S03]  /*216c0*/  ULDC.64 UR4, c[0x0][0xae8] ;  /* 0x0002ba0000047ab9 */ /* 0x000fc60000000a00 */
[----:B------:R-:W-:Y:S01]  /*216d0*/  VIADD R0, R16, 0x2a820 ;  /* 0x0002a82010007836 */ /* 0x000fe20000000000 */
[-C--:B------:R-:W-:Y:S01]  /*216e0*/  ISETP.GE.AND P1, PT, R20, R61.reuse, PT ;  /* 0x0000003d1400720c */ /* 0x080fe20003f26270 */
[----:B------:R-:W-:Y:S02]  /*216f0*/  VIADD R21, R216, 0x60 ;  /* 0x00000060d8157836 */ /* 0x000fe40000000000 */
[----:B------:R-:W-:Y:S01]  /*21700*/  IMAD.IADD R3, R3, 0x1, R63 ;  /* 0x0000000103037824 */ /* 0x000fe200078e023f */
[----:B------:R-:W-:Y:S01]  /*21710*/  PRMT R0, RZ, 0x654, R0 ;  /* 0x00000654ff007816 */ /* 0x000fe20000000000 */
[----:B------:R-:W-:Y:S01]  /*21720*/  IMAD R20, R62, UR4, RZ ;  /* 0x000000043e147c24 */ /* 0x000fe2000f8e02ff */
[----:B------:R-:W-:Y:S01]  /*21730*/  ISETP.GE.AND P2, PT, R21, R61, PT ;  /* 0x0000003d1500720c */ /* 0x000fe20003f46270 */
[C---:B------:R-:W-:Y:S01]  /*21740*/  IMAD.WIDE.U32 R60, R65.reuse, UR4, R2 ;  /* 0x00000004413c7c25 */ /* 0x040fe2000f8e0002 */
[----:B------:R-:W-:Y:S01]  /*21750*/  SHF.R.S32.HI R217, RZ, 0x1f, R216 ;  /* 0x0000001fffd97819 */ /* 0x000fe200000114d8 */
[----:B0-----:R0:W-:Y:S01]  /*21760*/  SYNCS.ARRIVE.TRANS64.RED.A1T0 RZ, [R0+URZ], RZ ;  /* 0x000000ff00ff79a7 */ /* 0x0011e2000810043f */
[----:B------:R-:W-:Y:S01]  /*21770*/  BSSY B1, `(.L_x_4317) ;  /* 0x0000018000017945 */ /* 0x000fe20003800000 */
[----:B------:R-:W-:-:S02]  /*21780*/  IMAD R63, R65, UR5, R20 ;  /* 0x00000005413f7c24 */ /* 0x000fc4000f8e0214 */
[----:B------:R-:W-:-:S04]  /*21790*/  IMAD.WIDE R20, R224, 0x80, R216 ;  /* 0x00000080e0147825 */ /* 0x000fc800078e02d8 */
[----:B------:R-:W-:Y:S01]  /*217a0*/  IMAD.IADD R65, R61, 0x1, R63 ;  /* 0x000000013d417824 */ /* 0x000fe200078e023f */
[----:B0-----:R-:W-:Y:S06]  /*217b0*/  @P3 BRA `(.L_x_4318) ;  /* 0x00000000004c3947 */ /* 0x001fec0003800000 */
[----:B------:R-:W-:Y:S01]  /*217c0*/  ULDC.64 UR4, c[0x0][0xad8] ;  /* 0x0002b60000047ab9 */ /* 0x000fe20000000a00 */
[----:B------:R-:W-:Y:S01]  /*217d0*/  IMAD.MOV.U32 R2, RZ, RZ, R60 ;  /* 0x000000ffff027224 */ /* 0x000fe200078e003c */
[----:B------:R-:W-:Y:S01]  /*217e0*/  ULDC.64 UR6, c[0x0][0xa80] ;  /* 0x0002a00000067ab9 */ /* 0x000fe20000000a00 */
[----:B------:R-:W-:Y:S02]  /*217f0*/  IMAD R63, R21, UR4, RZ ;  /* 0x00000004153f7c24 */ /* 0x000fe4000f8e02ff */
[----:B------:R-:W-:Y:S02]  /*21800*/  IMAD.MOV.U32 R3, RZ, RZ, R65 ;  /* 0x000000ffff037224 */ /* 0x000fe400078e0041 */
[C---:B------:R-:W-:Y:S02]  /*21810*/  IMAD R63, R20.reuse, UR5, R63 ;  /* 0x00000005143f7c24 */ /* 0x040fe4000f8e023f */
[----:B------:R-:W-:Y:S01]  /*21820*/  IMAD.WIDE.U32 R2, R20, UR4, R2 ;  /* 0x0000000414027c25 */ /* 0x000fe2000f8e0002 */
[----:B------:R-:W-:-:S02]  /*21830*/  ULDC UR4, c[0x0][0xa8c] ;  /* 0x0002a30000047ab9 */ /* 0x000fc40000000800 */
[----:B------:R-:W-:Y:S01]  /*21840*/  ISETP.GE.AND P4, PT, R215, UR4, PT ;  /* 0x00000004d7007c0c */ /* 0x000fe2000bf86270 */
[----:B------:R-:W-:Y:S01]  /*21850*/  IMAD.IADD R3, R3, 0x1, R63 ;  /* 0x0000000103037824 */ /* 0x000fe200078e023f */
[C---:B------:R-:W-:Y:S01]  /*21860*/  LEA R62, P5, R2.reuse, UR6, 0x1 ;  /* 0x00000006023e7c11 */ /* 0x040fe2000f8a08ff */
[C---:B------:R-:W-:Y:S02]  /*21870*/  VIADD R0, R215.reuse, 0x40 ;  /* 0x00000040d7007836 */ /* 0x040fe40000000000 */
[----:B------:R-:W-:Y:S01]  /*21880*/  VIADD R64, R215, 0x80 ;  /* 0x00000080d7407836 */ /* 0x000fe20000000000 */
[----:B------:R-:W-:Y:S02]  /*21890*/  LEA.HI.X R63, R2, UR7, R3, 0x1, P5 ;  /* 0x00000007023f7c11 */ /* 0x000fe4000a8f0c03 */
[----:B------:R-:W-:Y:S02]  /*218a0*/  ISETP.GE.AND P3, PT, R0, UR4, PT ;  /* 0x0000000400007c0c */ /* 0x000fe4000bf66270 */
[----:B------:R-:W-:-:S03]  /*218b0*/  ISETP.GE.AND P5, PT, R64, UR4, PT ;  /* 0x0000000440007c0c */ /* 0x000fc6000bfa6270 */
[----:B-----5:R0:W-:Y:S08]  /*218c0*/  @!P4 STG.E.128 desc[UR40][R62.64], R4 ;  /* 0x000000043e00c986 */ /* 0x0201f0000c101d28 */
[----:B------:R0:W-:Y:S04]  /*218d0*/  @!P3 STG.E.128 desc[UR40][R62.64+0x80], R28 ;  /* 0x0000801c3e00b986 */ /* 0x0001e8000c101d28 */
[----:B------:R0:W-:Y:S02]  /*218e0*/  @!P5 STG.E.128 desc[UR40][R62.64+0x100], R44 ;  /* 0x0001002c3e00d986 */ /* 0x0001e4000c101d28 */
.L_x_4318:
[----:B------:R-:W-:Y:S05]  /*218f0*/  BSYNC B1 ;  /* 0x0000000000017941 */ /* 0x000fea0003800000 */
.L_x_4317:
[----:B------:R-:W-:Y:S04]  /*21900*/  BSSY B1, `(.L_x_4319) ;  /* 0x0000017000017945 */ /* 0x000fe80003800000 */
[----:B------:R-:W-:Y:S05]  /*21910*/  @P0 BRA `(.L_x_4320) ;  /* 0x0000000000540947 */ /* 0x000fea0003800000 */
[----:B0----5:R-:W-:Y:S01]  /*21920*/  IADD3 R5, P0, R20, 0x20, RZ ;  /* 0x0000002014057810 */ /* 0x021fe20007f1e0ff */
        /* <DEDUP_REMOVED lines=20> */
.L_x_4320:
[----:B------:R-:W-:Y:S05]  /*21a70*/  BSYNC B1 ;  /* 0x0000000000017941 */ /* 0x000fea0003800000 */
.L_x_4319:
[----:B------:R-:W-:Y:S04]  /*21a80*/  BSSY B1, `(.L_x_4321) ;  /* 0x0000017000017945 */ /* 0x000fe80003800000 */
[----:B------:R-:W-:Y:S05]  /*21a90*/  @P1 BRA `(.L_x_4322) ;  /* 0x0000000000541947 */ /* 0x000fea0003800000 */
[----:B01---5:R-:W-:Y:S01]  /*21aa0*/  IADD3 R5, P0, R20, 0x40, RZ ;  /* 0x0000004014057810 */ /* 0x023fe20007f1e0ff */
        /* <DEDUP_REMOVED lines=20> */
.L_x_4322:
[----:B------:R-:W-:Y:S05]  /*21bf0*/  BSYNC B1 ;  /* 0x0000000000017941 */ /* 0x000fea0003800000 */
.L_x_4321:
[----:B------:R-:W-:Y:S05]  /*21c00*/  @P2 BRA `(.L_x_4323) ;  /* 0x0000000c000c2947 */ /* 0x000fea0003800000 */
[----:B012--5:R-:W-:Y:S01]  /*21c10*/  IADD3 R5, P0, R20, 0x60, RZ ;  /* 0x0000006014057810 */ /* 0x027fe20007f1e0ff */
[----:B------:R-:W-:Y:S01]  /*21c20*/  ULDC.64 UR4, c[0x0][0xad8] ;  /* 0x0002b60000047ab9 */ /* 0x000fe20000000a00 */
[----:B------:R-:W-:Y:S01]  /*21c30*/  IMAD.MOV.U32 R2, RZ, RZ, R60 ;  /* 0x000000ffff027224 */ /* 0x000fe200078e003c */
[----:B------:R-:W-:Y:S01]  /*21c40*/  ULDC.64 UR6, c[0x0][0xa80] ;  /* 0x0002a00000067ab9 */ /* 0x000fe20000000a00 */
[----:B------:R-:W-:Y:S02]  /*21c50*/  IMAD.MOV.U32 R3, RZ, RZ, R65 ;  /* 0x000000ffff037224 */ /* 0x000fe400078e0041 */
        /* <DEDUP_REMOVED lines=18> */
.L_x_4314:
        /* <DEDUP_REMOVED lines=15> */
[----:B------:R-:W-:Y:S01]  /*21e70*/  ISETP.GT.AND P2, PT, R235, 0x7f, PT ;  /* 0x0000007feb00780c */ /* 0x000fe20003f44270 */
[----:B------:R-:W-:-:S12]  /*21e80*/  @P1 BRA `(.L_x_4324) ;  /* 0x0000000000101947 */ /* 0x000fd80003800000 */
[----:B------:R-:W-:Y:S05]  /*21e90*/  @!P0 BRA `(.L_x_4324) ;  /* 0x00000000000c8947 */ /* 0x000fea0003800000 */
[----:B------:R-:W2:Y:S04]  /*21ea0*/  LDG.E R0, desc[UR40][R2.64] ;  /* 0x0000002802007981 */ /* 0x000ea8000c1e1900 */
[----:B-----5:R-:W2:Y:S02]  /*21eb0*/  LDG.E R7, desc[UR40][R2.64+0x4] ;  /* 0x0000042802077981 */ /* 0x020ea4000c1e1900 */
[----:B--2---:R-:W-:-:S07]  /*21ec0*/  IMAD.IADD R7, R7, 0x1, -R0 ;  /* 0x0000000107077824 */ /* 0x004fce00078e0a00 */
.L_x_4324:
[----:B------:R-:W-:Y:S01]  /*21ed0*/  SHF.R.S32.HI R0, RZ, 0x1f, R223 ;  /* 0x0000001fff007819 */ /* 0x000fe200000114df */
[----:B------:R-:W-:Y:S01]  /*21ee0*/  BSSY B1, `(.L_x_4325) ;  /* 0x000001d000017945 */ /* 0x000fe20003800000 */
[----:B------:R-:W-:Y:S02]  /*21ef0*/  SHF.R.S32.HI R8, RZ, 0x1f, R222 ;  /* 0x0000001fff087819 */ /* 0x000fe400000114de */
[----:B------:R-:W-:Y:S02]  /*21f00*/  SHF.R.S32.HI R12, RZ, 0x1f, R215 ;  /* 0x0000001fff0c7819 */ /* 0x000fe400000114d7 */
[----:B------:R-:W-:Y:S02]  /*21f10*/  SEL R11, R223, RZ, !P0 ;  /* 0x000000ffdf0b7207 */ /* 0x000fe40004000000 */
[----:B------:R-:W-:Y:S02]  /*21f20*/  SEL R10, R0, RZ, !P0 ;  /* 0x000000ff000a7207 */ /* 0x000fe40004000000 */
[----:B-----5:R-:W-:Y:S01]  /*21f30*/  SHF.R.S32.HI R6, RZ, 0x1f, R9 ;  /* 0x0000001fff067819 */ /* 0x020fe20000011409 */
[----:B------:R-:W-:Y:S06]  /*21f40*/  @P2 BRA `(.L_x_4326) ;  /* 0x0000000000582947 */ /* 0x000fec0003800000 */
[----:B---3--:R-:W2:Y:S02]  /*21f50*/  S2R R2, SR_TID.X ;  /* 0x0000000000027919 */ /* 0x008ea40000002100 */
[----:B--2---:R-:W-:-:S04]  /*21f60*/  IMAD R0, R224, 0x80, R2 ;  /* 0x00000080e0007824 */ /* 0x004fc800078e0202 */
[----:B------:R-:W-:-:S05]  /*21f70*/  VIADD R0, R0, 0xffffff80 ;  /* 0xffffff8000007836 */ /* 0x000fca0000000000 */
[----:B------:R-:W-:-:S13]  /*21f80*/  ISETP.GE.AND P0, PT, R0, R7, PT ;  /* 0x000000070000720c */ /* 0x000fda0003f06270 */
[----:B------:R-:W-:Y:S05]  /*21f90*/  @P0 BRA `(.L_x_4326) ;  /* 0x0000000000440947 */ /* 0x000fea0003800000 */
[----:B------:R-:W-:Y:S01]  /*21fa0*/  IADD3 R2, P0, R0, R9, RZ ;  /* 0x0000000900027210 */ /* 0x000fe20007f1e0ff */
        /* <DEDUP_REMOVED lines=16> */
.L_x_4326:
[----:B------:R-:W-:Y:S05]  /*220b0*/  BSYNC B1 ;  /* 0x0000000000017941 */ /* 0x000fea0003800000 */
.L_x_4325:
[----:B------:R-:W-:Y:S01]  /*220c0*/  ULDC.64 UR4, c[0x0][0xaa0] ;  /* 0x0002a80000047ab9 */ /* 0x000fe20000000a00 */
[----:B---3--:R-:W-:Y:S01]  /*220d0*/  IMAD.MOV.U32 R2, RZ, RZ, R215 ;  /* 0x000000ffff027224 */ /* 0x008fe200078e00d7 */
[----:B------:R-:W-:Y:S01]  /*220e0*/  BSSY B1, `(.L_x_4327) ;  /* 0x000002e000017945 */ /* 0x000fe20003800000 */
[----:B--2---:R-:W-:Y:S02]  /*220f0*/  IMAD.MOV.U32 R3, RZ, RZ, R12 ;  /* 0x000000ffff037224 */ /* 0x004fe400078e000c */
[----:B------:R-:W-:Y:S02]  /*22100*/  IMAD R0, R6, UR4, RZ ;  /* 0x0000000406007c24 */ /* 0x000fe4000f8e02ff */
[----:B------:R-:W-:-:S04]  /*22110*/  IMAD.WIDE.U32 R2, R9, UR4, R2 ;  /* 0x0000000409027c25 */ /* 0x000fc8000f8e0002 */
[----:B------:R-:W-:Y:S01]  /*22120*/  IMAD R9, R9, UR5, R0 ;  /* 0x0000000509097c24 */ /* 0x000fe2000f8e0200 */
[----:B------:R-:W-:Y:S01]  /*22130*/  ULDC.64 UR4, c[0x0][0xae0] ;  /* 0x0002b80000047ab9 */ /* 0x000fe20000000a00 */
[----:B------:R-:W-:Y:S01]  /*22140*/  IMAD R13, R224, -0x80, R7 ;  /* 0xffffff80e00d7824 */ /* 0x000fe200078e0207 */
[----:B------:R-:W-:Y:S01]  /*22150*/  SHF.R.S32.HI R7, RZ, 0x1f, R216 ;  /* 0x0000001fff077819 */ /* 0x000fe200000114d8 */
[----:B------:R-:W-:Y:S02]  /*22160*/  IMAD.IADD R3, R3, 0x1, R9 ;  /* 0x0000000103037824 */ /* 0x000fe400078e0209 */
[----:B------:R-:W-:Y:S01]  /*22170*/  IMAD R5, R8, UR4, RZ ;  /* 0x0000000408057c24 */ /* 0x000fe2000f8e02ff */
[C---:B------:R-:W-:Y:S01]  /*22180*/  ISETP.GE.AND P1, PT, R216.reuse, R13, PT ;  /* 0x0000000dd800720c */ /* 0x040fe20003f26270 */
[----:B------:R-:W-:Y:S02]  /*22190*/  VIADD R0, R216, 0x20 ;  /* 0x00000020d8007836 */ /* 0x000fe40000000000 */
[----:B------:R-:W-:-:S02]  /*221a0*/  IMAD R5, R222, UR5, R5 ;  /* 0x00000005de057c24 */ /* 0x000fc4000f8e0205 */
[----:B------:R-:W-:Y:S01]  /*221b0*/  IMAD.WIDE.U32 R2, R222, UR4, R2 ;  /* 0x00000004de027c25 */ /* 0x000fe2000f8e0002 */
[----:B------:R-:W-:Y:S01]  /*221c0*/  ULDC.64 UR4, c[0x0][0xae8] ;  /* 0x0002ba0000047ab9 */ /* 0x000fe20000000a00 */
[-C--:B------:R-:W-:Y:S02]  /*221d0*/  ISETP.GE.AND P2, PT, R0, R13.reuse, PT ;  /* 0x0000000d0000720c */ /* 0x080fe40003f46270 */
[----:B------:R-:W-:Y:S02]  /*221e0*/  VIADD R4, R216, 0x40 ;  /* 0x00000040d8047836 */ /* 0x000fe40000000000 */
[----:B------:R-:W-:Y:S02]  /*221f0*/  IMAD.IADD R3, R3, 0x1, R5 ;  /* 0x0000000103037824 */ /* 0x000fe400078e0205 */
[----:B------:R-:W-:Y:S01]  /*22200*/  IMAD R0, R10, UR4, RZ ;  /* 0x000000040a007c24 */ /* 0x000fe2000f8e02ff */
[----:B------:R-:W-:Y:S01]  /*22210*/  ISETP.GE.AND P0, PT, R4, R13, PT ;  /* 0x0000000d0400720c */ /* 0x000fe20003f06270 */
[----:B------:R-:W-:-:S04]  /*22220*/  IMAD.WIDE.U32 R4, R11, UR4, R2 ;  /* 0x000000040b047c25 */ /* 0x000fc8000f8e0002 */
[----:B------:R-:W-:Y:S02]  /*22230*/  IMAD R9, R11, UR5, R0 ;  /* 0x000000050b097c24 */ /* 0x000fe4000f8e0200 */
[----:B------:R-:W-:Y:S02]  /*22240*/  IMAD.MOV.U32 R6, RZ, RZ, R216 ;  /* 0x000000ffff067224 */ /* 0x000fe400078e00d8 */
[----:B------:R-:W-:Y:S02]  /*22250*/  VIADD R0, R216, 0x60 ;  /* 0x00000060d8007836 */ /* 0x000fe40000000000 */
[----:B------:R-:W-:-:S04]  /*22260*/  IMAD.WIDE R6, R224, 0x80, R6 ;  /* 0x00000080e0067825 */ /* 0x000fc800078e0206 */
[----:B------:R-:W-:Y:S01]  /*22270*/  IMAD.IADD R11, R5, 0x1, R9 ;  /* 0x00000001050b7824 */ /* 0x000fe200078e0209 */
[----:B------:R-:W-:Y:S06]  /*22280*/  @P1 BRA `(.L_x_4328) ;  /* 0x00000000004c1947 */ /* 0x000fec0003800000 */
[C---:B------:R-:W-:Y:S01]  /*22290*/  VIADD R2, R215.reuse, 0x40 ;  /* 0x00000040d7027836 */ /* 0x040fe20000000000 */
[----:B------:R-:W-:Y:S01]  /*222a0*/  ULDC UR4, c[0x0][0xa8c] ;  /* 0x0002a30000047ab9 */ /* 0x000fe20000000800 */
[----:B------:R-:W-:Y:S01]  /*222b0*/  ULDC.64 UR6, c[0x0][0xad8] ;  /* 0x0002b60000067ab9 */ /* 0x000fe20000000a00 */
        /* <DEDUP_REMOVED lines=16> */
.L_x_4328:
[----:B------:R-:W-:Y:S05]  /*223c0*/  BSYNC B1 ;  /* 0x0000000000017941 */ /* 0x000fea0003800000 */
.L_x_4327:
        /* <DEDUP_REMOVED lines=24> */
.L_x_4330:
[----:B------:R-:W-:Y:S05]  /*22550*/  BSYNC B1 ;  /* 0x0000000000017941 */ /* 0x000fea0003800000 */
.L_x_4329:
[----:B------:R-:W-:Y:S04]  /*22560*/  BSSY B1, `(.L_x_4331) ;  /* 0x0000017000017945 */ /* 0x000fe80003800000 */
[----:B------:R-:W-:Y:S05]  /*22570*/  @P0 BRA `(.L_x_4332) ;  /* 0x0000000000540947 */ /* 0x000fea0003800000 */
[----:B--23--:R-:W-:Y:S01]  /*22580*/  IADD3 R9, P0, R6, 0x40, RZ ;  /* 0x0000004006097810 */ /* 0x00cfe20007f1e0ff */
        /* <DEDUP_REMOVED lines=20> */
.L_x_4332:
[----:B------:R-:W-:Y:S05]  /*226d0*/  BSYNC B1 ;  /* 0x0000000000017941 */ /* 0x000fea0003800000 */
.L_x_4331:
        /* <DEDUP_REMOVED lines=22> */
.L_x_4323:
[----:B------:R-:W-:Y:S05]  /*22840*/  BSYNC B0 ;  /* 0x0000000000007941 */ /* 0x000fea0003800000 */
.L_x_4313:
[----:B------:R-:W-:Y:S02]  /*22850*/  ULDC UR4, c[0x0][0xc14] ;  /* 0x0003050000047ab9 */ /* 0x000fe40000000800 */
[----:B-1----:R-:W-:-:S13]  /*22860*/  ISETP.GE.AND P0, PT, R211, UR4, PT ;  /* 0x00000004d3007c0c */ /* 0x002fda000bf06270 */
[----:B------:R-:W-:Y:S05]  /*22870*/  @!P0 BRA `(.L_x_4333) ;  /* 0xfffffde800308947 */ /* 0x000fea000383ffff */
[----:B------:R-:W-:Y:S05]  /*22880*/  BRA `(.L_x_4112) ;  /* 0x0000007800707947 */ /* 0x000fea0003800000 */
.L_x_4110:
        /* <DEDUP_REMOVED lines=15> */
[----:B------:R-:W2:Y:S01]  /*22980*/  LDS.128 R16, [UR4+0x2a8d0] ;  /* 0x02a8d004ff107984 */ /* 0x000ea20008000c00 */
[----:B------:R-:W-:Y:S06]  /*22990*/  BAR.ARV 0x4, 0x180 ;  /* 0x0106000000007b1d */ /* 0x000fec0000002000 */
[----:B------:R-:W-:Y:S05]  /*229a0*/  BRA `(.L_x_4335) ;  /* 0x0000000800847947 */ /* 0x000fea0003800000 */
.L_x_4334:
        /* <DEDUP_REMOVED lines=12> */
[C---:B------:R-:W-:Y:S01]  /*22a70*/  ISETP.GE.U32.AND P2, PT, R0.reuse, 0x2, PT ;  /* 0x000000020000780c */ /* 0x040fe20003f46070 */
[----:B------:R-:W-:Y:S01]  /*22a80*/  IMAD.MOV.U32 R16, RZ, RZ, RZ ;  /* 0x000000ffff107224 */ /* 0x000fe200078e00ff */
        /* <DEDUP_REMOVED lines=20> */
[----:B------:R-:W-:Y:S01]  /*22bd0*/  IMAD.MOV.U32 R3, RZ, RZ, R6 ;  /* 0x000000ffff037224 */ /* 0x000fe200078e0006 */
[----:B--2---:R-:W-:-:S13]  /*22be0*/  ISETP.GT.AND P6, PT, R6, UR6, PT ;  /* 0x0000000606007c0c */ /* 0x004fda000bfc4270 */
[----:B------:R-:W-:Y:S05]  /*22bf0*/  @P6 BRA `(.L_x_4336) ;  /* 0x00000000009c6947 */ /* 0x000fea0003800000 */
[----:B------:R-:W0:Y:S01]  /*22c00*/  LDC R5, c[0x0][0xc14] ;  /* 0x00030500ff057b82 */ /* 0x000e220000000800 */
[----:B------:R-:W-:Y:S01]  /*22c10*/  IMAD.MOV.U32 R6, RZ, RZ, R3 ;  /* 0x000000ffff067224 */ /* 0x000fe200078e0003 */
[----:B------:R-:W-:Y:S01]  /*22c20*/  UMOV UR4, URZ ;  /* 0x0000003f00047c82 */ /* 0x000fe20008000000 */
[----:B------:R-:W-:Y:S01]  /*22c30*/  ULDC UR7, c[0x0][0xc14] ;  /* 0x0003050000077ab9 */ /* 0x000fe20000000800 */
[----:B------:R-:W-:-:S05]  /*22c40*/  ULDC UR5, c[0x0][0xc10] ;  /* 0x0003040000057ab9 */ /* 0x000fca0000000800 */
.L_x_4340:
[----:B------:R-:W-:Y:S01]  /*22c50*/  UIADD3 UR4, UR4, 0x1f, URZ ;  /* 0x0000001f04047890 */ /* 0x000fe2000fffe03f */
[----:B------:R-:W-:-:S05]  /*22c60*/  IMAD.U32 R19, RZ, RZ, UR7 ;  /* 0x00000007ff137e24 */ /* 0x000fca000f8e00ff */
[----:B0-----:R-:W-:-:S13]  /*22c70*/  ISETP.LE.AND P6, PT, R5, UR4, PT ;  /* 0x0000000405007c0c */ /* 0x001fda000bfc3270 */
[----:B------:R-:W-:Y:S05]  /*22c80*/  @P6 BRA `(.L_x_4337) ;  /* 0x0000000400a86947 */ /* 0x000fea0003800000 */
        /* <DEDUP_REMOVED lines=8> */
.L_x_4339:
[----:B------:R-:W-:Y:S05]  /*22d10*/  BSYNC B0 ;  /* 0x0000000000007941 */ /* 0x000fea0003800000 */
.L_x_4338:
        /* <DEDUP_REMOVED lines=21> */
.L_x_4336:
[----:B------:R-:W-:-:S04]  /*22e70*/  IMAD.IADD R6, R6, 0x1, -R3 ;  /* 0x0000000106067824 */ /* 0x000fc800078e0a03 */
[----:B------:R-:W-:-:S05]  /*22e80*/  IMAD R2, R5, UR5, R6 ;  /* 0x0000000505027c24 */ /* 0x000fca000f8e0206 */
[----:B------:R-:W-:Y:S02]  /*22e90*/  ISETP.GT.AND P0, PT, R2, UR6, PT ;  /* 0x0000000602007c0c */ /* 0x000fe4000bf04270 */
[----:B------:R-:W0:Y:S11]  /*22ea0*/  LDC.64 R2, c[0x0][0xc68] ;  /* 0x00031a00ff027b82 */ /* 0x000e360000000a00 */
[----:B------:R-:W-:-:S04]  /*22eb0*/  VOTE.ANY R11, PT, !P0 ;  /* 0x00000000000b7806 */ /* 0x000fc800040e0100 */
[----:B------:R-:W1:Y:S02]  /*22ec0*/  POPC R7, R11 ;  /* 0x0000000b00077309 */ /* 0x000e640000000000 */
[----:B-1----:R-:W-:-:S04]  /*22ed0*/  VIADD R19, R7, UR4 ;  /* 0x0000000407137c36 */ /* 0x002fc80008000000 */
[----:B0-----:R-:W-:-:S05]  /*22ee0*/  IMAD.WIDE R2, R19, 0x4, R2 ;  /* 0x0000000413027825 */ /* 0x001fca00078e0202 */
[----:B------:R-:W2:Y:S01]  /*22ef0*/  LDG.E R9, desc[UR40][R2.64] ;  /* 0x0000002802097981 */ /* 0x000ea2000c1e1900 */
[----:B------:R-:W-:-:S03]  /*22f00*/  ISETP.NE.AND P0, PT, R11, RZ, PT ;  /* 0x000000ff0b00720c */ /* 0x000fc60003f05270 */
[----:B------:R-:W2:Y:S02]  /*22f10*/  SHFL.IDX PT, R4, R4, R7, 0x1f ;  /* 0x00001f0704047589 */ /* 0x000ea400000e0000 */
[----:B--2---:R-:W-:-:S05]  /*22f20*/  IMAD R8, R4, R9, RZ ;  /* 0x0000000904087224 */ /* 0x004fca00078e02ff */
[----:B------:R-:W-:-:S04]  /*22f30*/  IABS R10, R8 ;  /* 0x00000008000a7213 */ /* 0x000fc80000000000 */
[----:B------:R-:W0:Y:S08]  /*22f40*/  I2F.RP R12, R10 ;  /* 0x0000000a000c7306 */ /* 0x000e300000209400 */
[----:B0-----:R-:W0:Y:S02]  /*22f50*/  MUFU.RCP R12, R12 ;  /* 0x0000000c000c7308 */ /* 0x001e240000001000 */
[----:B0-----:R-:W-:-:S06]  /*22f60*/  VIADD R13, R12, 0xffffffe ;  /* 0x0ffffffe0c0d7836 */ /* 0x001fcc0000000000 */
[----:B------:R0:W1:Y:S01]  /*22f70*/  F2I.FTZ.U32.TRUNC.NTZ R3, R13 ;  /* 0x0000000d00037305 */ /* 0x000062000021f000 */
[----:B------:R-:W-:Y:S05]  /*22f80*/  @!P0 BRA `(.L_x_4341) ;  /* 0x0000000000088947 */ /* 0x000fea0003800000 */
[----:B------:R-:W-:-:S06]  /*22f90*/  VIADD R16, R7, 0xffffffff ;  /* 0xffffffff07107836 */ /* 0x000fcc0000000000 */
[----:B------:R2:W3:Y:S02]  /*22fa0*/  SHFL.IDX PT, R16, R5, R16, 0x1f ;  /* 0x00001f1005107589 */ /* 0x0004e400000e0000 */
.L_x_4341:
[--C-:B-12---:R-:W-:Y:S02]  /*22fb0*/  IMAD.MOV R5, RZ, RZ, -R3.reuse ;  /* 0x000000ffff057224 */ /* 0x106fe400078e0a03 */
[----:B---3--:R-:W-:Y:S01]  /*22fc0*/  IMAD R16, R16, UR5, R6 ;  /* 0x0000000510107c24 */ /* 0x008fe2000f8e0206 */
[----:B------:R-:W-:Y:S01]  /*22fd0*/  IABS R6, R8 ;  /* 0x0000000800067213 */ /* 0x000fe20000000000 */
[----:B------:R-:W-:Y:S02]  /*22fe0*/  IMAD R5, R5, R10, RZ ;  /* 0x0000000a05057224 */ /* 0x000fe400078e02ff */
[----:B------:R-:W-:Y:S02]  /*22ff0*/  IMAD.MOV.U32 R2, RZ, RZ, RZ ;  /* 0x000000ffff027224 */ /* 0x000fe400078e00ff */
[----:B------:R-:W-:Y:S02]  /*23000*/  IMAD.MOV R6, RZ, RZ, -R6 ;  /* 0x000000ffff067224 */ /* 0x000fe400078e0a06 */
[----:B------:R-:W-:Y:S01]  /*23010*/  IMAD.HI.U32 R2, R3, R5, R2 ;  /* 0x0000000503027227 */ /* 0x000fe200078e0002 */
[----:B------:R-:W-:-:S04]  /*23020*/  IADD3 R5, -R16, UR6, RZ ;  /* 0x0000000610057c10 */ /* 0x000fc8000fffe1ff */
        /* <DEDUP_REMOVED lines=17> */
[----:B------:R-:W-:-:S04]  /*23140*/  VIADDMNMX R9, R10, UR5, R9, PT ;  /* 0x000000050a097c46 */ /* 0x000fc8000b800109 */
        /* <DEDUP_REMOVED lines=8> */
[----:B------:R-:W-:Y:S02]  /*231d0*/  IMAD R11, R2, R7, RZ ;  /* 0x00000007020b7224 */ /* 0x000fe400078e02ff */
[----:B------:R-:W-:-:S04]  /*231e0*/  IMAD.MOV.U32 R2, RZ, RZ, RZ ;  /* 0x000000ffff027224 */ /* 0x000fc800078e00ff */
[----:B------:R-:W-:Y:S01]  /*231f0*/  IMAD.HI.U32 R2, R3, R11, R2 ;  /* 0x0000000b03027227 */ /* 0x000fe200078e0002 */
[----:B------:R-:W-:Y:S02]  /*23200*/  IABS R11, R5 ;  /* 0x00000005000b7213 */ /* 0x000fe40000000000 */
[C---:B------:R-:W-:Y:S01]  /*23210*/  LOP3.LUT R3, R5.reuse, R9, RZ, 0x3c, !PT ;  /* 0x0000000905037212 */ /* 0x040fe200078e3cff */
[----:B------:R-:W-:Y:S02]  /*23220*/  IMAD.IADD R5, R5, 0x1, R6 ;  /* 0x0000000105057824 */ /* 0x000fe400078e0206 */
[----:B------:R-:W-:Y:S01]  /*23230*/  IMAD.HI.U32 R2, R2, R11, RZ ;  /* 0x0000000b02027227 */ /* 0x000fe200078e00ff */
[----:B------:R-:W-:-:S03]  /*23240*/  ISETP.GE.AND P2, PT, R3, RZ, PT ;  /* 0x000000ff0300720c */ /* 0x000fc60003f46270 */
[----:B------:R-:W-:-:S05]  /*23250*/  IMAD R8, R2, R8, R11 ;  /* 0x0000000802087224 */ /* 0x000fca00078e020b */
[----:B------:R-:W-:-:S13]  /*23260*/  ISETP.GT.U32.AND P1, PT, R7, R8, PT ;  /* 0x000000080700720c */ /* 0x000fda0003f24070 */
[----:B------:R-:W-:Y:S02]  /*23270*/  @!P1 IMAD.IADD R8, R8, 0x1, -R7 ;  /* 0x0000000108089824 */ /* 0x000fe400078e0a07 */
[----:B------:R-:W-:Y:S01]  /*23280*/  @!P1 VIADD R2, R2, 0x1 ;  /* 0x0000000102029836 */ /* 0x000fe20000000000 */
[----:B------:R-:W-:Y:S02]  /*23290*/  ISETP.NE.AND P1, PT, R9, RZ, PT ;  /* 0x000000ff0900720c */ /* 0x000fe40003f25270 */
[----:B------:R-:W-:-:S13]  /*232a0*/  ISETP.GE.U32.AND P0, PT, R8, R7, PT ;  /* 0x000000070800720c */ /* 0x000fda0003f06070 */
[----:B------:R-:W-:-:S04]  /*232b0*/  @P0 VIADD R2, R2, 0x1 ;  /* 0x0000000102020836 */ /* 0x000fc80000000000 */
[----:B------:R-:W-:Y:S01]  /*232c0*/  @!P2 IMAD.MOV R2, RZ, RZ, -R2 ;  /* 0x000000ffff02a224 */ /* 0x000fe200078e0a02 */
[----:B------:R-:W-:Y:S01]  /*232d0*/  @!P1 LOP3.LUT R2, RZ, R9, RZ, 0x33, !PT ;  /* 0x00000009ff029212 */ /* 0x000fe200078e33ff */
[----:B------:R-:W-:-:S03]  /*232e0*/  IMAD.MOV R9, RZ, RZ, -R9 ;  /* 0x000000ffff097224 */ /* 0x000fc600078e0a09 */
[----:B------:R-:W-:Y:S01]  /*232f0*/  LOP3.LUT R17, RZ, R2, RZ, 0x33, !PT ;  /* 0x00000002ff117212 */ /* 0x000fe200078e33ff */
[----:B------:R-:W-:-:S04]  /*23300*/  IMAD R18, R2, R9, R5 ;  /* 0x0000000902127224 */ /* 0x000fc800078e0205 */
[----:B------:R-:W-:Y:S01]  /*23310*/  IMAD.IADD R17, R4, 0x1, R17 ;  /* 0x0000000104117824 */ /* 0x000fe200078e0211 */
[----:B------:R-:W-:Y:S06]  /*23320*/  BRA `(.L_x_4342) ;  /* 0x00000000000c7947 */ /* 0x000fec0003800000 */
.L_x_4337:
[----:B------:R-:W-:Y:S02]  /*23330*/  IMAD.MOV.U32 R17, RZ, RZ, RZ ;  /* 0x000000ffff117224 */ /* 0x000fe400078e00ff */
[----:B------:R-:W-:Y:S02]  /*23340*/  IMAD.U32 R16, RZ, RZ, UR6 ;  /* 0x00000006ff107e24 */ /* 0x000fe4000f8e00ff */
[----:B------:R-:W-:-:S07]  /*23350*/  IMAD.MOV.U32 R18, RZ, RZ, RZ ;  /* 0x000000ffff127224 */ /* 0x000fce00078e00ff */
.L_x_4342:
[----:B------:R-:W-:-:S13]  /*23360*/  ISETP.NE.AND P0, PT, R0, RZ, PT ;  /* 0x000000ff0000720c */ /* 0x000fda0003f05270 */
[----:B------:R-:W1:Y:S01]  /*23370*/  @!P0 S2R R3, SR_CgaCtaId ;  /* 0x0000000000038919 */ /* 0x000e620000008800 */
[----:B------:R-:W-:-:S04]  /*23380*/  @!P0 MOV R0, 0x400 ;  /* 0x0000040000008802 */ /* 0x000fc80000000f00 */
[----:B-1----:R-:W-:-:S05]  /*23390*/  @!P0 LEA R0, R3, R0, 0x18 ;  /* 0x0000000003008211 */ /* 0x002fca00078ec0ff */
[----:B------:R1:W-:Y:S01]  /*233a0*/  @!P0 STS.128 [R0+0x2a8d0], R16 ;  /* 0x02a8d01000008388 */ /* 0x0003e20000000c00 */
[----:B------:R-:W-:Y:S06]  /*233b0*/  BAR.ARV 0x5, 0x180 ;  /* 0x0146000000007b1d */ /* 0x000fec0000002000 */
.L_x_4335:
[----:B-1----:R-:W-:Y:S01]  /*233c0*/  IMAD.MOV.U32 R0, RZ, RZ, 0x1 ;  /* 0x00000001ff007424 */ /* 0x002fe200078e00ff */
[----:B------:R1:W-:Y:S01]  /*233d0*/  STL [R1+0x4], RZ ;  /* 0x000004ff01007387 */ /* 0x0003e20000100800 */
[----:B------:R-:W-:Y:S02]  /*233e0*/  ULDC UR4, c[0x0][0xc14] ;  /* 0x0003050000047ab9 */ /* 0x000fe40000000800 */
[----:B--2---:R-:W-:Y:S01]  /*233f0*/  ISETP.GE.AND P0, PT, R19, UR4, PT ;  /* 0x0000000413007c0c */ /* 0x004fe2000bf06270 */
[----:B------:R1:W-:Y:S04]  /*23400*/  STL [R1+0xc], R0 ;  /* 0x00000c0001007387 */ /* 0x0003e80000100800 */
[----:B------:R1:W-:Y:S08]  /*23410*/  STL [R1+0x40], RZ ;  /* 0x000040ff01007387 */ /* 0x0003f00000100800 */
[----:B-1----:R-:W-:Y:S05]  /*23420*/  @P0 BRA `(.L_x_4343) ;  /* 0x0000006800840947 */ /* 0x002fea0003800000 */
[----:B------:R-:W1:Y:S01]  /*23430*/  S2R R7, SR_TID.X ;  /* 0x0000000000077919 */ /* 0x000e620000002100 */
[----:B------:R-:W-:Y:S01]  /*23440*/  BSSY B7, `(.L_x_4343) ;  /* 0x000069f000077945 */ /* 0x000fe20003800000 */
[----:B------:R-:W-:Y:S01]  /*23450*/  ULDC.64 UR42, c[0x0][0x198] ;  /* 0x00006600002a7ab9 */ /* 0x000fe20000000a00 */
[----:B------:R-:W-:Y:S01]  /*23460*/  ULOP3.LUT UR36, UR37, 0x1, URZ, 0xfc, !UPT ;  /* 0x0000000125247892 */ /* 0x000fe2000f8efc3f */
[----:B------:R-:W2:Y:S01]  /*23470*/  S2R R4, SR_TID.X ;  /* 0x0000000000047919 */ /* 0x000ea20000002100 */
[----:B------:R-:W-:Y:S01]  /*23480*/  ULOP3.LUT UR39, UR37, 0x2, URZ, 0xfc, !UPT ;  /* 0x0000000225277892 */ /* 0x000fe2000f8efc3f */
[----:B------:R-:W-:Y:S01]  /*23490*/  ULDC UR38, c[0x0][0xc] ;  /* 0x0000030000267ab9 */ /* 0x000fe20000000800 */
[C---:B-1----:R-:W-:Y:S01]  /*234a0*/  IMAD.SHL.U32 R0, R7.reuse, 0x40, RZ ;  /* 0x0000004007007824 */ /* 0x042fe200078e00ff */
[----:B0-----:R-:W-:Y:S02]  /*234b0*/  SHF.R.U32.HI R2, RZ, 0x1, R7 ;  /* 0x00000001ff027819 */ /* 0x001fe40000011607 */
[----:B------:R-:W-:-:S02]  /*234c0*/  R2P PR, R7, 0x6 ;  /* 0x0000000607007804 */ /* 0x000fc40000000000 */
[----:B------:R-:W-:Y:S02]  /*234d0*/  LOP3.LUT R3, R0, 0x180, RZ, 0xc0, !PT ;  /* 0x0000018000037812 */ /* 0x000fe400078ec0ff */
[----:B--2---:R-:W-:Y:S02]  /*234e0*/  LOP3.LUT R5, R4, 0x7f, RZ, 0xc0, !PT ;  /* 0x0000007f04057812 */ /* 0x004fe400078ec0ff */
[----:B------:R-:W-:Y:S01]  /*234f0*/  LOP3.LUT R2, R3, 0x30, R2, 0xf8, !PT ;  /* 0x0000003003027812 */ /* 0x000fe200078ef802 */
[----:B------:R-:W-:Y:S02]  /*23500*/  IMAD.SHL.U32 R3, R7, 0x80, RZ ;  /* 0x0000008007037824 */ /* 0x000fe400078e00ff */
[----:B------:R-:W-:-:S03]  /*23510*/  IMAD.SHL.U32 R6, R5, 0x40, RZ ;  /* 0x0000004005067824 */ /* 0x000fc600078e00ff */
[C---:B------:R-:W-:Y:S02]  /*23520*/  LOP3.LUT R4, R3.reuse, 0x380, RZ, 0xc0, !PT ;  /* 0x0000038003047812 */ /* 0x040fe400078ec0ff */
[----:B------:R-:W-:Y:S02]  /*23530*/  LOP3.LUT R3, R3, 0x400, RZ, 0xc0, !PT ;  /* 0x0000040003037812 */ /* 0x000fe400078ec0ff */
[----:B------:R-:W-:Y:S02]  /*23540*/  LOP3.LUT R4, R4, 0x10, R7, 0xf8, !PT ;  /* 0x0000001004047812 */ /* 0x000fe400078ef807 */
[----:B------:R-:W-:Y:S01]  /*23550*/  LOP3.LUT R6, R3, 0x1800, R6, 0xf8, !PT ;  /* 0x0000180003067812 */ /* 0x000fe200078ef806 */
[----:B------:R-:W-:-:S05]  /*23560*/  IMAD.SHL.U32 R3, R7, 0x10, RZ ;  /* 0x0000001007037824 */ /* 0x000fca00078e00ff */
[----:B------:R-:W-:Y:S01]  /*23570*/  LOP3.LUT R5, R4, 0x70, R3, 0x78, !PT ;  /* 0x0000007004057812 */ /* 0x000fe200078e7803 */
[----:B------:R-:W-:-:S03]  /*23580*/  IMAD.SHL.U32 R3, R7, 0x8, RZ ;  /* 0x0000000807037824 */ /* 0x000fc600078e00ff */
[----:B------:R-:W-:Y:S02]  /*23590*/  LOP3.LUT R9, R6, R5, RZ, 0xfc, !PT ;  /* 0x0000000506097212 */ /* 0x000fe400078efcff */
[----:B------:R-:W-:-:S03]  /*235a0*/  LOP3.LUT R3, R2, 0x30, R3, 0x78, !PT ;  /* 0x0000003002037812 */ /* 0x000fc600078e7803 */
[----:B------:R-:W-:Y:S01]  /*235b0*/  VIADD R8, R9, 0x40 ;  /* 0x0000004009087836 */ /* 0x000fe20000000000 */
[----:B------:R-:W-:Y:S01]  /*235c0*/  LOP3.LUT R7, R3, 0x640, R0, 0xf8, !PT ;  /* 0x0000064003077812 */ /* 0x000fe200078ef800 */
[----:B------:R-:W-:Y:S01]  /*235d0*/  IMAD.MOV.U32 R0, RZ, RZ, 0x20 ;  /* 0x00000020ff007424 */ /* 0x000fe200078e00ff */
[----:B------:R-:W-:Y:S01]  /*235e0*/  STL [R1+0x10], R9 ;  /* 0x0000100901007387 */ /* 0x000fe20000100800 */
[----:B------:R-:W-:-:S03]  /*235f0*/  @P2 VIADD R8, R9, 0xffffffc0 ;  /* 0xffffffc009082836 */ /* 0x000fc60000000000 */
[----:B------:R-:W-:Y:S01]  /*23600*/  SEL R0, R0, 0xffffffe0, !P1 ;  /* 0xffffffe000007807 */ /* 0x000fe20004800000 */
[----:B------:R-:W-:Y:S04]  /*23610*/  STL [R1], R7 ;  /* 0x0000000701007387 */ /* 0x000fe80000100800 */
[C---:B------:R-:W-:Y:S01]  /*23620*/  IMAD.IADD R3, R0.reuse, 0x1, R9 ;  /* 0x0000000100037824 */ /* 0x040fe200078e0209 */
[----:B------:R-:W-:Y:S01]  /*23630*/  STL [R1+0x24], R8 ;  /* 0x0000240801007387 */ /* 0x000fe20000100800 */
[----:B------:R-:W-:Y:S02]  /*23640*/  IMAD.IADD R2, R0, 0x1, R8 ;  /* 0x0000000100027824 */ /* 0x000fe400078e0208 */
[----:B------:R-:W-:Y:S01]  /*23650*/  IMAD.MOV.U32 R0, RZ, RZ, 0x1 ;  /* 0x00000001ff007424 */ /* 0x000fe200078e00ff */
[----:B------:R0:W-:Y:S04]  /*23660*/  STL [R1+0x28], R3 ;  /* 0x0000280301007387 */ /* 0x0001e80000100800 */
[----:B------:R1:W-:Y:S04]  /*23670*/  STL [R1+0x2c], R2 ;  /* 0x00002c0201007387 */ /* 0x0003e80000100800 */
[----:B------:R-:W-:Y:S01]  /*23680*/  STL [R1+0x40], RZ ;  /* 0x000040ff01007387 */ /* 0x000fe20000100800 */
[----:B0-----:R-:W-:-:S03]  /*23690*/  LOP3.LUT R3, R7, 0x2800, RZ, 0xfc, !PT ;  /* 0x0000280007037812 */ /* 0x001fc600078efcff */
[----:B------:R-:W-:Y:S01]  /*236a0*/  STL [R1+0x14], R0 ;  /* 0x0000140001007387 */ /* 0x000fe20000100800 */
[----:B-1----:R-:W-:-:S03]  /*236b0*/  LOP3.LUT R2, R7, 0x4800, RZ, 0xfc, !PT ;  /* 0x0000480007027812 */ /* 0x002fc600078efcff */
[----:B------:R-:W-:Y:S04]  /*236c0*/  STL [R1+0x8], RZ ;  /* 0x000008ff01007387 */ /* 0x000fe80000100800 */
[----:B------:R-:W-:Y:S04]  /*236d0*/  STL [R1+0x4], RZ ;  /* 0x000004ff01007387 */ /* 0x000fe80000100800 */
[----:B------:R0:W-:Y:S04]  /*236e0*/  STL [R1+0xc], R0 ;  /* 0x00000c0001007387 */ /* 0x0001e80000100800 */
[----:B------:R1:W-:Y:S04]  /*236f0*/  STL [R1+0x5c], R3 ;  /* 0x00005c0301007387 */ /* 0x0003e80000100800 */
[----:B------:R2:W-:Y:S01]  /*23700*/  STL [R1+0x58], R2 ;  /* 0x0000580201007387 */ /* 0x0005e20000100800 */
[----:B0-----:R-:W-:-:S02]  /*23710*/  LOP3.LUT R0, R7, 0x3000, RZ, 0xfc, !PT ;  /* 0x0000300007007812 */ /* 0x001fc400078efcff */
[----:B-1----:R-:W-:-:S03]  /*23720*/  LOP3.LUT R3, R7, 0x5000, RZ, 0xfc, !PT ;  /* 0x0000500007037812 */ /* 0x002fc600078efcff */
[----:B------:R0:W-:Y:S01]  /*23730*/  STL [R1+0x54], R0 ;  /* 0x0000540001007387 */ /* 0x0001e20000100800 */
[----:B--2---:R-:W-:-:S03]  /*23740*/  LOP3.LUT R2, R7, 0x3800, RZ, 0xfc, !PT ;  /* 0x0000380007027812 */ /* 0x004fc600078efcff */
[----:B------:R1:W-:Y:S04]  /*23750*/  STL [R1+0x50], R3 ;  /* 0x0000500301007387 */ /* 0x0003e80000100800 */
[----:B------:R1:W-:Y:S01]  /*23760*/  STL [R1+0x4c], R2 ;  /* 0x00004c0201007387 */ /* 0x0003e20000100800 */
[----:B0-----:R-:W-:-:S05]  /*23770*/  LOP3.LUT R0, R7, 0x5800, RZ, 0xfc, !PT ;  /* 0x0000580007007812 */ /* 0x001fca00078efcff */
[----:B------:R1:W-:Y:S02]  /*23780*/  STL [R1+0x48], R0 ;  /* 0x0000480001007387 */ /* 0x0003e40000100800 */
.L_x_4470:
[----:B------:R-:W-:Y:S05]  /*23790*/  YIELD ;  /* 0x0000000000007946 */ /* 0x000fea0003800000 */
[----:B------:R-:W-:Y:S01]  /*237a0*/  ULDC.64 UR4, c[0x0][0xa28] ;  /* 0x00028a0000047ab9 */ /* 0x000fe20000000a00 */
[----:B0-----:R-:W-:Y:S02]  /*237b0*/  CS2R R4, SRZ ;  /* 0x0000000000047805 */ /* 0x001fe4000001ff00 */
[----:B------:R-:W-:Y:S01]  /*237c0*/  ISETP.NE.U32.AND P0, PT, RZ, UR4, PT ;  /* 0x00000004ff007c0c */ /* 0x000fe2000bf05070 */
[----:B------:R-:W0:Y:S01]  /*237d0*/  LDC.64 R12, c[0x0][0xa00] ;  /* 0x00028000ff0c7b82 */ /* 0x000e220000000a00 */
[----:B-1-3--:R-:W-:Y:S01]  /*237e0*/  IMAD.MOV.U32 R0, RZ, RZ, RZ ;  /* 0x000000ffff007224 */ /* 0x00afe200078e00ff */
[----:B------:R-:W-:Y:S01]  /*237f0*/  ULDC.64 UR6, c[0x0][0xa08] ;  /* 0x0002820000067ab9 */ /* 0x000fe20000000a00 */
[----:B------:R-:W-:Y:S01]  /*23800*/  ISETP.NE.AND.EX P0, PT, RZ, UR5, PT, P0 ;  /* 0x00000005ff007c0c */ /* 0x000fe2000bf05300 */
[----:B------:R-:W-:Y:S01]  /*23810*/  ULDC.64 UR4, c[0x0][0xa18] ;  /* 0x0002860000047ab9 */ /* 0x000fe20000000a00 */
[----:B------:R-:W-:-:S03]  /*23820*/  ULDC.64 UR8, c[0x0][0xa10] ;  /* 0x0002840000087ab9 */ /* 0x000fc60000000a00 */
[----:B--2---:R-:W1:Y:S08]  /*23830*/  LDC.64 R6, c[0x0][0xa08] ;  /* 0x00028200ff067b82 */ /* 0x004e700000000a00 */
[----:B------:R-:W2:Y:S02]  /*23840*/  @P0 LDC.64 R2, c[0x0][0xa28] ;  /* 0x00028a00ff020b82 */ /* 0x000ea40000000a00 */
[----:B--2---:R-:W-:-:S05]  /*23850*/  @P0 IMAD.WIDE R2, R19, 0x4, R2 ;  /* 0x0000000413020825 */ /* 0x004fca00078e0202 */
[----:B------:R2:W5:Y:S01]  /*23860*/  @P0 LDG.E R5, desc[UR40][R2.64] ;  /* 0x0000002802050981 */ /* 0x000562000c1e1900 */
[----:B------:R-:W-:Y:S01]  /*23870*/  ISETP.NE.U32.AND P0, PT, RZ, UR4, PT ;  /* 0x00000004ff007c0c */ /* 0x000fe2000bf05070 */
[C---:B0-----:R-:W-:Y:S01]  /*23880*/  IMAD.WIDE R12, R19.reuse, 0x4, R12 ;  /* 0x00000004130c7825 */ /* 0x041fe200078e020c */
[----:B------:R-:W-:Y:S02]  /*23890*/  ISETP.NE.U32.AND P2, PT, RZ, UR6, PT ;  /* 0x00000006ff007c0c */ /* 0x000fe4000bf45070 */
[----:B------:R-:W-:Y:S01]  /*238a0*/  ISETP.NE.AND.EX P0, PT, RZ, UR5, PT, P0 ;  /* 0x00000005ff007c0c */ /* 0x000fe2000bf05300 */
[----:B------:R-:W-:Y:S01]  /*238b0*/  ULDC.64 UR4, c[0x0][0xa00] ;  /* 0x0002800000047ab9 */ /* 0x000fe20000000a00 */
[----:B------:R-:W-:Y:S01]  /*238c0*/  ISETP.NE.U32.AND P4, PT, RZ, UR8, PT ;  /* 0x00000008ff007c0c */ /* 0x000fe2000bf85070 */
[----:B------:R-:W-:Y:S01]  /*238d0*/  IMAD.MOV.U32 R10, RZ, RZ, RZ ;  /* 0x000000ffff0a7224 */ /* 0x000fe200078e00ff */
[----:B------:R-:W-:Y:S01]  /*238e0*/  ISETP.NE.U32.AND P1, PT, RZ, UR4, PT ;  /* 0x00000004ff007c0c */ /* 0x000fe2000bf25070 */
[----:B--2---:R-:W0:Y:S01]  /*238f0*/  LDC.64 R2, c[0x0][0xa10] ;  /* 0x00028400ff027b82 */ /* 0x004e220000000a00 */
[----:B-1----:R-:W-:-:S02]  /*23900*/  IMAD.WIDE R6, R19, 0x4, R6 ;  /* 0x0000000413067825 */ /* 0x002fc400078e0206 */
[----:B------:R-:W-:Y:S02]  /*23910*/  ISETP.NE.AND.EX P3, PT, RZ, UR5, PT, P1 ;  /* 0x00000005ff007c0c */ /* 0x000fe4000bf65310 */
[----:B------:R-:W-:Y:S02]  /*23920*/  ISETP.NE.AND.EX P1, PT, RZ, UR7, PT, P2 ;  /* 0x00000007ff007c0c */ /* 0x000fe4000bf25320 */
[----:B------:R-:W-:Y:S01]  /*23930*/  ISETP.NE.AND.EX P2, PT, RZ, UR9, PT, P4 ;  /* 0x00000009ff007c0c */ /* 0x000fe2000bf45340 */
[----:B------:R-:W1:Y:S08]  /*23940*/  @P0 LDC.64 R8, c[0x0][0xa18] ;  /* 0x00028600ff080b82 */ /* 0x000e700000000a00 */
[----:B------:R-:W2:Y:S04]  /*23950*/  @P3 LDG.E R0, desc[UR40][R12.64] ;  /* 0x000000280c003981 */ /* 0x000ea8000c1e1900 */
[----:B------:R-:W5:Y:S01]  /*23960*/  @P1 LDG.E R10, desc[UR40][R6.64] ;  /* 0x00000028060a1981 */ /* 0x000f62000c1e1900 */
[----:B0-----:R-:W-:-:S05]  /*23970*/  IMAD.WIDE R2, R19, 0x4, R2 ;  /* 0x0000000413027825 */ /* 0x001fca00078e0202 */
[----:B------:R-:W5:Y:S01]  /*23980*/  @P2 LDG.E R4, desc[UR40][R2.64] ;  /* 0x0000002802042981 */ /* 0x000f62000c1e1900 */
[----:B------:R-:W-:Y:S01]  /*23990*/  ULDC UR4, c[0x0][0x288] ;  /* 0x0000a20000047ab9 */ /* 0x000fe20000000800 */
[----:B-1----:R-:W-:Y:S02]  /*239a0*/  @P0 IMAD.WIDE R8, R19, 0x4, R8 ;  /* 0x0000000413080825 */ /* 0x002fe400078e0208 */
[----:B--2---:R0:W-:Y:S02]  /*239b0*/  STL [R1+0x38], R0 ;  /* 0x0000380001007387 */ /* 0x0041e40000100800 */
[----:B0-----:R-:W-:Y:S01]  /*239c0*/  IMAD.U32 R0, RZ, RZ, UR4 ;  /* 0x00000004ff007e24 */ /* 0x001fe2000f8e00ff */
[----:B------:R-:W-:Y:S02]  /*239d0*/  ULDC.64 UR4, c[0x0][0x3f8] ;  /* 0x0000fe0000047ab9 */ /* 0x000fe40000000a00 */
[----:B------:R-:W-:-:S03]  /*239e0*/  UISETP.NE.U32.AND UP0, UPT, UR4, URZ, UPT ;  /* 0x0000003f0400728c */ /* 0x000fc6000bf05070 */
[----:B------:R-:W-:Y:S01]  /*239f0*/  ULDC UR4, c[0x0][0x404] ;  /* 0x0001010000047ab9 */ /* 0x000fe20000000800 */
[----:B------:R-:W-:Y:S01]  /*23a00*/  UISETP.NE.AND.EX UP0, UPT, UR5, URZ, UPT, UP0 ;  /* 0x0000003f0500728c */ /* 0x000fe2000bf05300 */
[----:B------:R0:W5:Y:S02]  /*23a10*/  @P0 LDG.E R0, desc[UR40][R8.64] ;  /* 0x0000002808000981 */ /* 0x000164000c1e1900 */
[----:B------:R-:W-:Y:S01]  /*23a20*/  ULDC UR5, c[0x0][0x2e0] ;  /* 0x0000b80000057ab9 */ /* 0x000fe20000000800 */
[----:B------:R-:W-:-:S04]  /*23a30*/  USEL UR4, UR4, 0x1, UP0 ;  /* 0x0000000104047887 */ /* 0x000fc80008000000 */
[----:B------:R-:W-:-:S03]  /*23a40*/  UIMAD UR4, UR4, UR5, URZ ;  /* 0x00000005040472a4 */ /* 0x000fc6000f8e023f */
[----:B------:R-:W-:Y:S02]  /*23a50*/  ULDC UR5, c[0x0][0x338] ;  /* 0x0000ce0000057ab9 */ /* 0x000fe40000000800 */
[----:B0-----:R-:W-:Y:S02]  /*23a60*/  IMAD.U32 R9, RZ, RZ, UR5 ;  /* 0x00000005ff097e24 */ /* 0x001fe4000f8e00ff */
[----:B------:R-:W-:Y:S01]  /*23a70*/  IMAD.U32 R8, RZ, RZ, UR4 ;  /* 0x00000004ff087e24 */ /* 0x000fe2000f8e00ff */
[----:B------:R-:W-:Y:S06]  /*23a80*/  @P0 BRA `(.L_x_4344) ;  /* 0x0000000000100947 */ /* 0x000fec0003800000 */
[----:B------:R-:W-:Y:S05]  /*23a90*/  @!P3 BRA `(.L_x_4344) ;  /* 0x00000000000cb947 */ /* 0x000fea0003800000 */
[----:B------:R-:W2:Y:S04]  /*23aa0*/  LDG.E R11, desc[UR40][R12.64] ;  /* 0x000000280c0b7981 */ /* 0x000ea8000c1e1900 */
[----:B-----5:R-:W2:Y:S02]  /*23ab0*/  LDG.E R0, desc[UR40][R12.64+0x4] ;  /* 0x000004280c007981 */ /* 0x020ea4000c1e1900 */
[----:B--2---:R-:W-:-:S07]  /*23ac0*/  IMAD.IADD R0, R0, 0x1, -R11 ;  /* 0x0000000100007824 */ /* 0x004fce00078e0a0b */
.L_x_4344:
[----:B-----5:R-:W-:Y:S01]  /*23ad0*/  IMAD.IADD R10, R10, 0x1, R5 ;  /* 0x000000010a0a7824 */ /* 0x020fe200078e0205 */
[----:B------:R-:W-:Y:S02]  /*23ae0*/  ULDC.64 UR4, c[0x0][0xa20] ;  /* 0x0002880000047ab9 */ /* 0x000fe40000000a00 */
[----:B------:R-:W-:Y:S02]  /*23af0*/  ISETP.NE.U32.AND P0, PT, RZ, UR4, PT ;  /* 0x00000004ff007c0c */ /* 0x000fe4000bf05070 */
[----:B------:R0:W-:Y:S02]  /*23b00*/  STL [R1+0x20], R10 ;  /* 0x0000200a01007387 */ /* 0x0001e40000100800 */
[----:B------:R-:W-:-:S13]  /*23b10*/  ISETP.NE.AND.EX P0, PT, RZ, UR5, PT, P0 ;  /* 0x00000005ff007c0c */ /* 0x000fda000bf05300 */
[----:B0-----:R-:W-:Y:S05]  /*23b20*/  @!P0 BRA `(.L_x_4345) ;  /* 0x0000000000108947 */ /* 0x001fea0003800000 */
[----:B------:R-:W0:Y:S02]  /*23b30*/  LDC.64 R6, c[0x0][0xa20] ;  /* 0x00028800ff067b82 */ /* 0x000e240000000a00 */
[----:B0-----:R-:W-:-:S05]  /*23b40*/  IMAD.WIDE R6, R19, 0x4, R6 ;  /* 0x0000000413067825 */ /* 0x001fca00078e0206 */
[----:B------:R0:W5:Y:S01]  /*23b50*/  LDG.E R8, desc[UR40][R6.64] ;  /* 0x0000002806087981 */ /* 0x000162000c1e1900 */
[----:B------:R-:W-:Y:S05]  /*23b60*/  BRA `(.L_x_4346) ;  /* 0x0000000000107947 */ /* 0x000fea0003800000 */
.L_x_4345:
[----:B------:R-:W-:Y:S05]  /*23b70*/  @!P1 BRA `(.L_x_4346) ;  /* 0x00000000000c9947 */ /* 0x000fea0003800000 */
[----:B------:R-:W2:Y:S04]  /*23b80*/  LDG.E R8, desc[UR40][R6.64] ;  /* 0x0000002806087981 */ /* 0x000ea8000c1e1900 */
[----:B------:R-:W2:Y:S02]  /*23b90*/  LDG.E R6, desc[UR40][R6.64+0x4] ;  /* 0x0000042806067981 */ /* 0x000ea4000c1e1900 */
[----:B--2---:R-:W-:-:S07]  /*23ba0*/  IMAD.IADD R8, R6, 0x1, -R8 ;  /* 0x0000000106087824 */ /* 0x004fce00078e0a08 */
.L_x_4346:
[----:B0-----:R-:W2:Y:S04]  /*23bb0*/  @P2 LDG.E R6, desc[UR40][R2.64] ;  /* 0x0000002802062981 */ /* 0x001ea8000c1e1900 */
[----:B------:R-:W2:Y:S01]  /*23bc0*/  @P2 LDG.E R2, desc[UR40][R2.64+0x4] ;  /* 0x0000042802022981 */ /* 0x000ea2000c1e1900 */
[----:B-----5:R-:W-:Y:S01]  /*23bd0*/  IMAD.IADD R8, R8, 0x1, -R5 ;  /* 0x0000000108087824 */ /* 0x020fe200078e0a05 */
[----:B------:R-:W-:Y:S01]  /*23be0*/  LEA R21, R17, 0x80, 0x7 ;  /* 0x0000008011157811 */ /* 0x000fe200078e38ff */
[----:B--2---:R-:W-:-:S04]  /*23bf0*/  @P2 IMAD.IADD R9, R2, 0x1, -R6 ;  /* 0x0000000102092824 */ /* 0x004fc800078e0a06 */
[----:B------:R-:W-:-:S04]  /*23c00*/  IMAD.IADD R20, R8, 0x1, R9 ;  /* 0x0000000108147824 */ /* 0x000fc800078e0209 */
[C---:B------:R-:W-:Y:S01]  /*23c10*/  VIADD R2, R20.reuse, 0x7f ;  /* 0x0000007f14027836 */ /* 0x040fe20000000000 */
[----:B------:R-:W-:-:S04]  /*23c20*/  IADD3 R21, R20, R21, -R0 ;  /* 0x0000001514157210 */ /* 0x000fc80007ffe800 */
[----:B------:R-:W-:-:S04]  /*23c30*/  SHF.R.S32.HI R3, RZ, 0x1f, R2 ;  /* 0x0000001fff037819 */ /* 0x000fc80000011402 */
[----:B------:R-:W-:Y:S02]  /*23c40*/  LEA.HI R6, R3, R2, RZ, 0x7 ;  /* 0x0000000203067211 */ /* 0x000fe400078f38ff */
[----:B------:R-:W0:Y:S02]  /*23c50*/  LDC.64 R2, c[0x0][0x9e0] ;  /* 0x00027800ff027b82 */ /* 0x000e240000000a00 */
[----:B------:R-:W-:-:S05]  /*23c60*/  SHF.R.S32.HI R10, RZ, 0x7, R6 ;  /* 0x00000007ff0a7819 */ /* 0x000fca0000011406 */
[----:B------:R1:W-:Y:S01]  /*23c70*/  STL [R1+0x18], R10 ;  /* 0x0000180a01007387 */ /* 0x0003e20000100800 */
[----:B0-----:R-:W-:Y:S01]  /*23c80*/  ISETP.GE.AND P1, PT, R3, 0x1, PT ;  /* 0x000000010300780c */ /* 0x001fe20003f26270 */
[----:B------:R-:W-:-:S12]  /*23c90*/  IMAD.IADD R5, R21, 0x1, R2 ;  /* 0x0000000115057824 */ /* 0x000fd800078e0202 */
[----:B-1----:R-:W-:Y:S05]  /*23ca0*/  @!P1 BRA `(.L_x_4347) ;  /* 0x0000000000489947 */ /* 0x002fea0003800000 */
        /* <DEDUP_REMOVED lines=11> */
.L_x_4349:
[----:B------:R-:W-:-:S13]  /*23d60*/  ISETP.NE.AND P0, PT, R3, 0x1, PT ;  /* 0x000000010300780c */ /* 0x000fda0003f05270 */
[----:B------:R-:W0:Y:S02]  /*23d70*/  @P0 LDC.64 R6, c[0x0][0x9e8] ;  /* 0x00027a00ff060b82 */ /* 0x000e240000000a00 */
[----:B0-----:R-:W-:-:S05]  /*23d80*/  @P0 IMAD.HI.U32 R6, R2, R6, RZ ;  /* 0x0000000602060227 */ /* 0x001fca00078e00ff */
[----:B------:R-:W-:-:S07]  /*23d90*/  @P0 SHF.R.U32.HI R2, RZ, R7, R6 ;  /* 0x00000007ff020219 */ /* 0x000fce0000011606 */
.L_x_4350:
[----:B------:R-:W-:Y:S05]  /*23da0*/  BSYNC B0 ;  /* 0x0000000000007941 */ /* 0x000fea0003800000 */
.L_x_4348:
[----:B------:R-:W-:-:S05]  /*23db0*/  IMAD R2, R2, R3, R3 ;  /* 0x0000000302027224 */ /* 0x000fca00078e0203 */
[----:B------:R-:W-:-:S07]  /*23dc0*/  VIMNMX R5, R5, R2, PT ;  /* 0x0000000205057248 */ /* 0x000fce0003fe0100 */
.L_x_4347:
        /* <DEDUP_REMOVED lines=15> */
.L_x_4353:
[----:B------:R-:W-:Y:S01]  /*23ec0*/  ISETP.NE.AND P0, PT, R3, 0x1, PT ;  /* 0x000000010300780c */ /* 0x000fe20003f05270 */
[----:B------:R-:W-:-:S12]  /*23ed0*/  IMAD.MOV.U32 R2, RZ, RZ, R20 ;  /* 0x000000ffff027224 */ /* 0x000fd800078e0014 */
[----:B------:R-:W0:Y:S02]  /*23ee0*/  @P0 LDC.64 R6, c[0x0][0x9e8] ;  /* 0x00027a00ff060b82 */ /* 0x000e240000000a00 */
[----:B0-----:R-:W-:-:S05]  /*23ef0*/  @P0 IMAD.HI.U32 R6, R20, R6, RZ ;  /* 0x0000000614060227 */ /* 0x001fca00078e00ff */
[----:B------:R-:W-:-:S07]  /*23f00*/  @P0 SHF.R.U32.HI R2, RZ, R7, R6 ;  /* 0x00000007ff020219 */ /* 0x000fce0000011606 */
.L_x_4354:
[----:B------:R-:W-:Y:S05]  /*23f10*/  BSYNC B0 ;  /* 0x0000000000007941 */ /* 0x000fea0003800000 */
.L_x_4352:
[----:B------:R-:W-:-:S05]  /*23f20*/  IMAD R3, R2, R3, RZ ;  /* 0x0000000302037224 */ /* 0x000fca00078e02ff */
[----:B------:R-:W-:-:S07]  /*23f30*/  VIMNMX R0, R0, R3, !PT ;  /* 0x0000000300007248 */ /* 0x000fce0007fe0100 */
.L_x_4351:
        /* <DEDUP_REMOVED lines=9> */
[----:B------:R-:W-:-:S03]  /*23fd0*/  VIMNMX R0, R10, R3, PT ;  /* 0x000000030a007248 */ /* 0x000fc60003fe0100 */
[--C-:B------:R-:W-:Y:S02]  /*23fe0*/  IMAD R2, R2, 0x80, -R8.reuse ;  /* 0x0000008002027824 */ /* 0x100fe400078e0a08 */
[----:B------:R-:W-:-:S03]  /*23ff0*/  IMAD R0, R0, 0x80, -R8 ;  /* 0x0000008000007824 */ /* 0x000fc600078e0a08 */
[----:B------:R-:W-:Y:S02]  /*24000*/  VIMNMX R3, RZ, R2, !PT ;  /* 0x00000002ff037248 */ /* 0x000fe40007fe0100 */
        /* <DEDUP_REMOVED lines=11> */
[----:B------:R-:W0:Y:S01]  /*240c0*/  LDC R0, c[0x0][0x428] ;  /* 0x00010a00ff007b82 */ /* 0x000e220000000800 */
[----:B------:R-:W-:Y:S01]  /*240d0*/  UMOV UR4, 0xffffffff ;  /* 0xffffffff00047882 */ /* 0x000fe20000000000 */
[----:B------:R-:W-:Y:S01]  /*240e0*/  IMAD.MOV.U32 R2, RZ, RZ, R18 ;  /* 0x000000ffff027224 */ /* 0x000fe200078e0012 */
[----:B0-----:R-:W-:-:S13]  /*240f0*/  ISETP.NE.AND P0, PT, R0, 0x1, PT ;  /* 0x000000010000780c */ /* 0x001fda0003f05270 */
[----:B------:R-:W0:Y:S08]  /*24100*/  @P0 LDC R0, c[0x0][0x42c] ;  /* 0x00010b00ff000b82 */ /* 0x000e300000000800 */
[----:B------:R-:W1:Y:S01]  /*24110*/  @P0 LDC R5, c[0x0][0x430] ;  /* 0x00010c00ff050b82 */ /* 0x000e620000000800 */
[----:B0-----:R-:W-:-:S05]  /*24120*/  @P0 IMAD.HI.U32 R0, R18, R0, RZ ;  /* 0x0000000012000227 */ /* 0x001fca00078e00ff */
[----:B-1----:R-:W-:Y:S02]  /*24130*/  @P0 SHF.R.U32.HI R2, RZ, R5, R0 ;  /* 0x00000005ff020219 */ /* 0x002fe40000011600 */
[----:B------:R-:W-:Y:S01]  /*24140*/  SEL R0, R19, RZ, !P2 ;  /* 0x000000ff13007207 */ /* 0x000fe20005000000 */
[----:B------:R-:W-:Y:S06]  /*24150*/  BRA.DIV UR4, `(.L_x_4357) ;  /* 0x0000008204bc7947 */ /* 0x000fec000b800000 */
[----:B------:R-:W0:Y:S02]  /*24160*/  S2R R5, SR_TID.X ;  /* 0x0000000000057919 */ /* 0x000e240000002100 */
[----:B0-----:R-:W-:-:S04]  /*24170*/  SHF.R.U32.HI R5, RZ, 0x5, R5 ;  /* 0x00000005ff057819 */ /* 0x001fc80000011605 */
[----:B------:R-:W-:-:S05]  /*24180*/  LOP3.LUT R5, R5, 0x3, RZ, 0xc0, !PT ;  /* 0x0000000305057812 */ /* 0x000fca00078ec0ff */
[----:B------:R0:W1:Y:S02]  /*24190*/  SHFL.IDX PT, R14, R5, RZ, 0x1f ;  /* 0x00001fff050e7589 */ /* 0x00006400000e0000 */
.L_x_4569:
[----:B-1----:R-:W-:Y:S02]  /*241a0*/  ISETP.NE.AND P0, PT, R14, RZ, PT ;  /* 0x000000ff0e00720c */ /* 0x002fe40003f05270 */
[----:B------:R-:W-:-:S11]  /*241b0*/  PLOP3.LUT P6, PT, PT, PT, PT, 0x8, 0x0 ;  /* 0x000000000000781c */ /* 0x000fd60003fce170 */
[----:B------:R-:W-:Y:S05]  /*241c0*/  @P0 BRA `(.L_x_4358) ;  /* 0x00000000000c0947 */ /* 0x000fea0003800000 */
[----:B------:R-:W-:-:S03]  /*241d0*/  UMOV UR4, 0xffffffff ;  /* 0xffffffff00047882 */ /* 0x000fc60000000000 */
[----:B------:R-:W-:Y:S05]  /*241e0*/  BRA.DIV UR4, `(.L_x_4359) ;  /* 0x0000008204cc7947 */ /* 0x000fea000b800000 */
[----:B------:R-:W-:-:S13]  /*241f0*/  ELECT P6, URZ, PT ;  /* 0x00000000003f782f */ /* 0x000fda00038c0000 */
.L_x_4358:
        /* <DEDUP_REMOVED lines=12> */
.L_x_4572:
[----:B------:R-:W-:Y:S05]  /*242c0*/  BSYNC B1 ;  /* 0x0000000000017941 */ /* 0x000fea0003800000 */
.L_x_4360:
        /* <DEDUP_REMOVED lines=12> */
.L_x_4573:
[----:B------:R-:W-:Y:S05]  /*24390*/  BSYNC B2 ;  /* 0x0000000000027941 */ /* 0x000fea0003800000 */
.L_x_4364:
        /* <DEDUP_REMOVED lines=9> */
.L_x_4367:
[----:B------:R-:W-:Y:S05]  /*24430*/  BSYNC B2 ;  /* 0x0000000000027941 */ /* 0x000fea0003800000 */
.L_x_4366:
[----:B0-----:R-:W2:Y:S01]  /*24440*/  LDL R5, [R1+0x8] ;  /* 0x0000080001057983 */ /* 0x001ea20000100800 */
[----:B------:R-:W-:Y:S01]  /*24450*/  IMAD.MOV.U32 R6, RZ, RZ, RZ ;  /* 0x000000ffff067224 */ /* 0x000fe200078e00ff */
[----:B------:R-:W-:Y:S01]  /*24460*/  UIADD3 UR4, UP0, UR42, 0x570, URZ ;  /* 0x000005702a047890 */ /* 0x000fe2000ff1e03f */
[----:B------:R-:W-:Y:S01]  /*24470*/  PLOP3.LUT P0, PT, PT, PT, PT, 0x80, 0x0 ;  /* 0x000000000000781c */ /* 0x000fe20003f0f070 */
[----:B------:R-:W-:Y:S01]  /*24480*/  UMOV UR6, 0x0 ;  /* 0x0000000000067882 */ /* 0x000fe20000000000 */
[----:B------:R-:W-:Y:S01]  /*24490*/  UMOV UR7, 0x12f00000 ;  /* 0x12f0000000077882 */ /* 0x000fe20000000000 */
[----:B------:R-:W-:Y:S01]  /*244a0*/  R2UR UR10, R6 ;  /* 0x00000000060a72ca */ /* 0x000fe200000e0000 */
[----:B------:R-:W-:Y:S01]  /*244b0*/  IMAD R6, R10, 0x80, R4 ;  /* 0x000000800a067824 */ /* 0x000fe200078e0204 */
[----:B------:R-:W-:-:S03]  /*244c0*/  UIADD3.X UR5, URZ, UR43, URZ, UP0, !UPT ;  /* 0x0000002b3f057290 */ /* 0x000fc600087fe43f */
[----:B------:R-:W-:Y:S02]  /*244d0*/  VIADD R6, R6, 0xffffff80 ;  /* 0xffffff8006067836 */ /* 0x000fe40000000000 */
[----:B--2---:R-:W-:Y:S02]  /*244e0*/  IMAD R9, R5, 0x6000, R12 ;  /* 0x0000600005097824 */ /* 0x004fe400078e020c */
[----:B------:R-:W-:Y:S02]  /*244f0*/  VIADD R5, R8, 0x2a890 ;  /* 0x0002a89008057836 */ /* 0x000fe40000000000 */
[----:B------:R-:W-:-:S07]  /*24500*/  VIADD R7, R9, 0x1e400 ;  /* 0x0001e40009077836 */ /* 0x000fce0000000000 */
.L_x_4368:
        /* <DEDUP_REMOVED lines=13> */
[----:B------:R-:W-:Y:S02]  /*245e0*/  UMOV UR7, 0x12f00000 ;  /* 0x12f0000000077882 */ /* 0x000fe40000000000 */
[----:B------:R-:W-:Y:S01]  /*245f0*/  R2UR UR10, R7 ;  /* 0x00000000070a72ca */ /* 0x000fe200000e0000 */
[----:B------:R-:W-:-:S14]  /*24600*/  VIADD R7, R9, 0x20400 ;  /* 0x0002040009077836 */ /* 0x000fdc0000000000 */
.L_x_4369:
        /* <DEDUP_REMOVED lines=16> */
.L_x_4370:
        /* <DEDUP_REMOVED lines=13> */
.L_x_4574:
[----:B------:R-:W-:Y:S05]  /*247e0*/  BSYNC B2 ;  /* 0x0000000000027941 */ /* 0x000fea0003800000 */
.L_x_4371:
        /* <DEDUP_REMOVED lines=11> */
.L_x_4374:
[----:B------:R-:W-:Y:S05]  /*248a0*/  BSYNC B2 ;  /* 0x0000000000027941 */ /* 0x000fea0003800000 */
.L_x_4373:
[----:B------:R-:W-:Y:S01]  /*248b0*/  R2UR UR6, R14 ;  /* 0x000000000e0672ca */ /* 0x000fe200000e0000 */
[----:B------:R-:W-:Y:S01]  /*248c0*/  IMAD.MOV.U32 R5, RZ, RZ, RZ ;  /* 0x000000ffff057224 */ /* 0x000fe200078e00ff */
[----:B------:R-:W-:Y:S01]  /*248d0*/  R2UR UR7, R15 ;  /* 0x000000000f0772ca */ /* 0x000fe200000e0000 */
[----:B------:R-:W-:Y:S01]  /*248e0*/  UIADD3 UR4, UP0, UR42, 0x670, URZ ;  /* 0x000006702a047890 */ /* 0x000fe2000ff1e03f */
[----:B------:R-:W-:Y:S01]  /*248f0*/  PLOP3.LUT P0, PT, PT, PT, PT, 0x80, 0x0 ;  /* 0x000000000000781c */ /* 0x000fe20003f0f070 */
[----:B------:R-:W-:Y:S01]  /*24900*/  VIADD R7, R9, 0xc400 ;  /* 0x0000c40009077836 */ /* 0x000fe20000000000 */
[----:B------:R-:W-:Y:S01]  /*24910*/  R2UR UR10, R5 ;  /* 0x00000000050a72ca */ /* 0x000fe200000e0000 */
[----:B------:R-:W-:Y:S01]  /*24920*/  VIADD R5, R8, 0x2a8b0 ;  /* 0x0002a8b008057836 */ /* 0x000fe20000000000 */
[----:B------:R-:W-:-:S13]  /*24930*/  UIADD3.X UR5, URZ, UR43, URZ, UP0, !UPT ;  /* 0x0000002b3f057290 */ /* 0x000fda00087fe43f */
.L_x_4375:
        /* <DEDUP_REMOVED lines=10> */
[----:B01----:R-:W-:Y:S01]  /*249e0*/  IMAD.MOV.U32 R8, RZ, RZ, 0x40 ;  /* 0x00000040ff087424 */ /* 0x003fe200078e00ff */
[----:B------:R-:W-:Y:S01]  /*249f0*/  R2UR UR6, R14 ;  /* 0x000000000e0672ca */ /* 0x000fe200000e0000 */
[----:B------:R-:W-:Y:S01]  /*24a00*/  VIADD R7, R9, 0xe400 ;  /* 0x0000e40009077836 */ /* 0x000fe20000000000 */
[----:B------:R-:W-:Y:S02]  /*24a10*/  R2UR UR7, R15 ;  /* 0x000000000f0772ca */ /* 0x000fe400000e0000 */
[----:B------:R-:W-:Y:S02]  /*24a20*/  R2UR UR10, R8 ;  /* 0x00000000080a72ca */ /* 0x000fe400000e0000 */
[----:B------:R-:W-:-:S13]  /*24a30*/  PLOP3.LUT P0, PT, PT, PT, PT, 0x80, 0x0 ;  /* 0x000000000000781c */ /* 0x000fda0003f0f070 */
.L_x_4376:
        /* <DEDUP_REMOVED lines=15> */
.L_x_4377:
        /* <DEDUP_REMOVED lines=10> */
.L_x_4363:
[----:B------:R-:W-:Y:S05]  /*24bd0*/  BSYNC B1 ;  /* 0x0000000000017941 */ /* 0x000fea0003800000 */
.L_x_4362:
[----:B------:R-:W0:Y:S04]  /*24be0*/  LDL.LU R9, [R1+0x8] ;  /* 0x0000080001097983 */ /* 0x000e280000300800 */
[----:B------:R-:W2:Y:S01]  /*24bf0*/  LDL.LU R8, [R1+0x14] ;  /* 0x0000140001087983 */ /* 0x000ea20000300800 */
[----:B------:R-:W-:Y:S01]  /*24c00*/  VIADD R10, R10, 0xfffffffe ;  /* 0xfffffffe0a0a7836 */ /* 0x000fe20000000000 */
[----:B------:R-:W-:-:S04]  /*24c10*/  PLOP3.LUT P0, PT, PT, PT, PT, 0x8, 0x0 ;  /* 0x000000000000781c */ /* 0x000fc80003f0e170 */
[----:B------:R-:W-:Y:S01]  /*24c20*/  ISETP.GE.AND P2, PT, R10, R3, PT ;  /* 0x000000030a00720c */ /* 0x000fe20003f46270 */
[----:B0-----:R-:W-:-:S05]  /*24c30*/  VIADD R5, R9, 0x1 ;  /* 0x0000000109057836 */ /* 0x001fca0000000000 */
[----:B------:R-:W-:-:S04]  /*24c40*/  ISETP.NE.AND P1, PT, R5, 0x2, PT ;  /* 0x000000020500780c */ /* 0x000fc80003f25270 */
[----:B------:R-:W-:Y:S02]  /*24c50*/  SEL R6, RZ, 0x1, P1 ;  /* 0x00000001ff067807 */ /* 0x000fe40000800000 */
[----:B------:R-:W-:Y:S02]  /*24c60*/  SEL R5, R5, RZ, P1 ;  /* 0x000000ff05057207 */ /* 0x000fe40000800000 */
[----:B--2---:R-:W-:-:S03]  /*24c70*/  LOP3.LUT R8, R8, R6, RZ, 0x3c, !PT ;  /* 0x0000000608087212 */ /* 0x004fc600078e3cff */
[----:B------:R0:W-:Y:S04]  /*24c80*/  STL [R1+0x8], R5 ;  /* 0x0000080501007387 */ /* 0x0001e80000100800 */
[----:B------:R0:W-:Y:S01]  /*24c90*/  STL [R1+0x14], R8 ;  /* 0x0000140801007387 */ /* 0x0001e20000100800 */
[----:B------:R-:W-:Y:S05]  /*24ca0*/  @!P2 BRA `(.L_x_4356) ;  /* 0x000000080074a947 */ /* 0x000fea0003800000 */
.L_x_4394:
[----:B------:R-:W-:Y:S05]  /*24cb0*/  YIELD ;  /* 0x0000000000007946 */ /* 0x000fea0003800000 */
[----:B------:R-:W-:Y:S04]  /*24cc0*/  BSSY B1, `(.L_x_4378) ;  /* 0x000008f000017945 */ /* 0x000fe80003800000 */
[----:B-1----:R-:W-:Y:S05]  /*24cd0*/  @!P6 BRA `(.L_x_4379) ;  /* 0x000000080034e947 */ /* 0x002fea0003800000 */
[----:B------:R-:W2:Y:S04]  /*24ce0*/  LDL R7, [R1+0x8] ;  /* 0x0000080001077983 */ /* 0x000ea80000100800 */
[----:B------:R-:W3:Y:S01]  /*24cf0*/  LDL R6, [R1+0x14] ;  /* 0x0000140001067983 */ /* 0x000ee20000100800 */
[----:B0-----:R-:W0:Y:S01]  /*24d00*/  S2R R5, SR_TID.X ;  /* 0x0000000000057919 */ /* 0x001e220000002100 */
[----:B------:R-:W-:Y:S01]  /*24d10*/  BSSY B2, `(.L_x_4380) ;  /* 0x0000007000027945 */ /* 0x000fe20003800000 */
[----:B0-----:R-:W-:-:S04]  /*24d20*/  LOP3.LUT R5, R5, 0x7f, RZ, 0xc0, !PT ;  /* 0x0000007f05057812 */ /* 0x001fc800078ec0ff */
[----:B------:R-:W-:Y:S01]  /*24d30*/  ISETP.NE.AND P2, PT, R5, RZ, PT ;  /* 0x000000ff0500720c */ /* 0x000fe20003f45270 */
[----:B--2---:R-:W-:Y:S01]  /*24d40*/  IMAD R9, R7, 0x8, R12 ;  /* 0x0000000807097824 */ /* 0x004fe200078e020c */
[----:B---3--:R-:W-:-:S04]  /*24d50*/  SHF.L.U32 R8, R6, 0x1f, RZ ;  /* 0x0000001f06087819 */ /* 0x008fc800000006ff */
[----:B------:R-:W0:Y:S02]  /*24d60*/  SYNCS.PHASECHK.TRANS64.TRYWAIT P1, [R9+URZ+0x2a8a0], R8 ;  /* 0x02a8a008090075a7 */ /* 0x000e24000802017f */
[----:B0-----:R-:W-:Y:S05]  /*24d70*/  @!P1 BRA `(.L_x_4381) ;  /* 0x0000007800449947 */ /* 0x001fea0003800000 */
.L_x_4575:
[----:B------:R-:W-:Y:S05]  /*24d80*/  BSYNC B2 ;  /* 0x0000000000027941 */ /* 0x000fea0003800000 */
.L_x_4380:
        /* <DEDUP_REMOVED lines=9> */
.L_x_4383:
[----:B------:R-:W-:Y:S05]  /*24e20*/  BSYNC B2 ;  /* 0x0000000000027941 */ /* 0x000fea0003800000 */
.L_x_4382:
[----:B------:R-:W2:Y:S01]  /*24e30*/  LDL R5, [R1+0x8] ;  /* 0x0000080001057983 */ /* 0x000ea20000100800 */
[----:B------:R-:W-:Y:S01]  /*24e40*/  IMAD.MOV.U32 R13, RZ, RZ, RZ ;  /* 0x000000ffff0d7224 */ /* 0x000fe200078e00ff */
[----:B------:R-:W-:Y:S01]  /*24e50*/  UIADD3 UR4, UP0, UR42, 0x570, URZ ;  /* 0x000005702a047890 */ /* 0x000fe2000ff1e03f */
[----:B------:R-:W-:Y:S01]  /*24e60*/  PLOP3.LUT P1, PT, PT, PT, PT, 0x80, 0x0 ;  /* 0x000000000000781c */ /* 0x000fe20003f2f070 */
[----:B------:R-:W-:Y:S01]  /*24e70*/  IMAD R6, R10, 0x80, R4 ;  /* 0x000000800a067824 */ /* 0x000fe200078e0204 */
[----:B------:R-:W-:Y:S01]  /*24e80*/  UMOV UR6, 0x0 ;  /* 0x0000000000067882 */ /* 0x000fe20000000000 */
[----:B------:R-:W-:Y:S01]  /*24e90*/  R2UR UR10, R13 ;  /* 0x000000000d0a72ca */ /* 0x000fe200000e0000 */
[----:B------:R-:W-:Y:S01]  /*24ea0*/  UIADD3.X UR5, URZ, UR43, URZ, UP0, !UPT ;  /* 0x0000002b3f057290 */ /* 0x000fe200087fe43f */
[----:B------:R-:W-:Y:S01]  /*24eb0*/  UMOV UR7, 0x12f00000 ;  /* 0x12f0000000077882 */ /* 0x000fe20000000000 */
[----:B--2---:R-:W-:Y:S02]  /*24ec0*/  IMAD R7, R5, 0x6000, R12 ;  /* 0x0000600005077824 */ /* 0x004fe400078e020c */
[----:B------:R-:W-:-:S02]  /*24ed0*/  VIADD R5, R9, 0x2a890 ;  /* 0x0002a89009057836 */ /* 0x000fc40000000000 */
[----:B------:R-:W-:-:S08]  /*24ee0*/  VIADD R11, R7, 0x1e400 ;  /* 0x0001e400070b7836 */ /* 0x000fd00000000000 */
.L_x_4384:
        /* <DEDUP_REMOVED lines=13> */
[----:B------:R-:W-:Y:S02]  /*24fc0*/  UMOV UR7, 0x12f00000 ;  /* 0x12f0000000077882 */ /* 0x000fe40000000000 */
[----:B------:R-:W-:Y:S01]  /*24fd0*/  R2UR UR10, R11 ;  /* 0x000000000b0a72ca */ /* 0x000fe200000e0000 */
[----:B------:R-:W-:-:S14]  /*24fe0*/  VIADD R11, R7, 0x20400 ;  /* 0x00020400070b7836 */ /* 0x000fdc0000000000 */
.L_x_4385:
        /* <DEDUP_REMOVED lines=16> */
.L_x_4386:
        /* <DEDUP_REMOVED lines=13> */
.L_x_4576:
[----:B------:R-:W-:Y:S05]  /*251c0*/  BSYNC B2 ;  /* 0x0000000000027941 */ /* 0x000fea0003800000 */
.L_x_4387:
        /* <DEDUP_REMOVED lines=11> */
.L_x_4390:
[----:B------:R-:W-:Y:S05]  /*25280*/  BSYNC B2 ;  /* 0x0000000000027941 */ /* 0x000fea0003800000 */
.L_x_4389:
        /* <DEDUP_REMOVED lines=8> */
.L_x_4391:
        /* <DEDUP_REMOVED lines=11> */
[----:B------:R-:W-:Y:S01]  /*253c0*/  R2UR UR6, R14 ;  /* 0x000000000e0672ca */ /* 0x000fe200000e0000 */
[----:B------:R-:W-:Y:S01]  /*253d0*/  VIADD R5, R7, 0xe400 ;  /* 0x0000e40007057836 */ /* 0x000fe20000000000 */
[----:B------:R-:W-:Y:S02]  /*253e0*/  R2UR UR7, R15 ;  /* 0x000000000f0772ca */ /* 0x000fe400000e0000 */
[----:B------:R-:W-:Y:S02]  /*253f0*/  R2UR UR10, R8 ;  /* 0x00000000080a72ca */ /* 0x000fe400000e0000 */
[----:B------:R-:W-:-:S13]  /*25400*/  PLOP3.LUT P1, PT, PT, PT, PT, 0x80, 0x0 ;  /* 0x000000000000781c */ /* 0x000fda0003f2f070 */
.L_x_4392:
        /* <DEDUP_REMOVED lines=16> */
.L_x_4393:
        /* <DEDUP_REMOVED lines=10> */
.L_x_4379:
[----:B------:R-:W-:Y:S05]  /*255b0*/  BSYNC B1 ;  /* 0x0000000000017941 */ /* 0x000fea0003800000 */
.L_x_4378:
[----:B0-----:R-:W2:Y:S04]  /*255c0*/  LDL.LU R5, [R1+0x8] ;  /* 0x0000080001057983 */ /* 0x001ea80000300800 */
[----:B------:R-:W3:Y:S01]  /*255d0*/  LDL.LU R8, [R1+0x14] ;  /* 0x0000140001087983 */ /* 0x000ee20000300800 */
[C---:B------:R-:W-:Y:S01]  /*255e0*/  ISETP.GT.AND P2, PT, R10.reuse, R3, PT ;  /* 0x000000030a00720c */ /* 0x040fe20003f44270 */
[----:B------:R-:W-:Y:S02]  /*255f0*/  VIADD R10, R10, 0xffffffff ;  /* 0xffffffff0a0a7836 */ /* 0x000fe40000000000 */
[----:B--2---:R-:W-:-:S05]  /*25600*/  VIADD R5, R5, 0x1 ;  /* 0x0000000105057836 */ /* 0x004fca0000000000 */
[----:B------:R-:W-:-:S04]  /*25610*/  ISETP.NE.AND P1, PT, R5, 0x2, PT ;  /* 0x000000020500780c */ /* 0x000fc80003f25270 */
[----:B------:R-:W-:Y:S02]  /*25620*/  SEL R6, RZ, 0x1, P1 ;  /* 0x00000001ff067807 */ /* 0x000fe40000800000 */
[----:B------:R-:W-:Y:S02]  /*25630*/  SEL R5, R5, RZ, P1 ;  /* 0x000000ff05057207 */ /* 0x000fe40000800000 */
[----:B---3--:R-:W-:-:S05]  /*25640*/  LOP3.LUT R8, R8, R6, RZ, 0x3c, !PT ;  /* 0x0000000608087212 */ /* 0x008fca00078e3cff */
[----:B------:R1:W-:Y:S04]  /*25650*/  STL [R1+0x14], R8 ;  /* 0x0000140801007387 */ /* 0x0003e80000100800 */
[----:B------:R1:W-:Y:S01]  /*25660*/  STL [R1+0x8], R5 ;  /* 0x0000080501007387 */ /* 0x0003e20000100800 */
[----:B------:R-:W-:Y:S05]  /*25670*/  @P2 BRA `(.L_x_4394) ;  /* 0xfffffff4008c2947 */ /* 0x000fea000383ffff */
.L_x_4356:
[----:B------:R-:W-:Y:S05]  /*25680*/  BSYNC B0 ;  /* 0x0000000000007941 */ /* 0x000fea0003800000 */
.L_x_4355:
[----:B------:R-:W2:Y:S01]  /*25690*/  LDC.64 R2, c[0x0][0x9e0] ;  /* 0x00027800ff027b82 */ /* 0x000ea20000000a00 */
[----:B------:R-:W-:Y:S07]  /*256a0*/  @!P0 WARPSYNC.ALL ;  /* 0x0000000000008948 */ /* 0x000fee0003800000 */
[----:B------:R-:W-:Y:S01]  /*256b0*/  @!P0 BAR.SYNC.DEFER_BLOCKING 0xc, 0x180 ;  /* 0x0306000000008b1d */ /* 0x000fe20000010000 */
[----:B--2---:R-:W-:Y:S01]  /*256c0*/  ISETP.GE.AND P0, PT, R3, 0x1, PT ;  /* 0x000000010300780c */ /* 0x004fe20003f06270 */
        /* <DEDUP_REMOVED lines=8> */
[----:B01----:R-:W0:Y:S02]  /*25750*/  @P1 LDC.64 R4, c[0x0][0x9e8] ;  /* 0x00027a00ff041b82 */ /* 0x003e240000000a00 */
[----:B0-----:R-:W-:-:S05]  /*25760*/  @P1 IMAD.HI.U32 R4, R0, R4, RZ ;  /* 0x0000000400041227 */ /* 0x001fca00078e00ff */
[----:B------:R-:W-:-:S04]  /*25770*/  @P1 SHF.R.U32.HI R0, RZ, R5, R4 ;  /* 0x00000005ff001219 */ /* 0x000fc80000011604 */
[----:B------:R-:W-:Y:S01]  /*25780*/  LOP3.LUT R0, RZ, R0, RZ, 0x33, !PT ;  /* 0x00000000ff007212 */ /* 0x000fe200078e33ff */
[----:B------:R-:W-:Y:S06]  /*25790*/  BRA `(.L_x_4398) ;  /* 0x0000000000107947 */ /* 0x000fec0003800000 */
.L_x_4397:
[----:B------:R-:W-:-:S13]  /*257a0*/  ISETP.NE.AND P1, PT, R3, 0x1, PT ;  /* 0x000000010300780c */ /* 0x000fda0003f25270 */
[----:B01----:R-:W0:Y:S02]  /*257b0*/  @P1 LDC.64 R4, c[0x0][0x9e8] ;  /* 0x00027a00ff041b82 */ /* 0x003e240000000a00 */
[----:B0-----:R-:W-:-:S05]  /*257c0*/  @P1 IMAD.HI.U32 R4, R0, R4, RZ ;  /* 0x0000000400041227 */ /* 0x001fca00078e00ff */
[----:B------:R-:W-:-:S07]  /*257d0*/  @P1 SHF.R.U32.HI R0, RZ, R5, R4 ;  /* 0x00000005ff001219 */ /* 0x000fce0000011604 */
.L_x_4398:
[----:B------:R-:W-:Y:S05]  /*257e0*/  BSYNC B0 ;  /* 0x0000000000007941 */ /* 0x000fea0003800000 */
.L_x_4396:
[----:B------:R-:W-:-:S05]  /*257f0*/  IMAD R0, R0, R3, R3 ;  /* 0x0000000300007224 */ /* 0x000fca00078e0203 */
[----:B------:R-:W-:-:S07]  /*25800*/  VIMNMX R2, R2, R0, PT ;  /* 0x0000000002027248 */ /* 0x000fce0003fe0100 */
.L_x_4395:
[----:B------:R-:W2:Y:S01]  /*25810*/  LDL.LU R4, [R1+0x18] ;  /* 0x0000180001047983 */ /* 0x000ea20000300800 */
[----:B------:R-:W-:Y:S01]  /*25820*/  VIADD R2, R2, 0x7f ;  /* 0x0000007f02027836 */ /* 0x000fe20000000000 */
[----:B------:R-:W-:-:S04]  /*25830*/  ULDC UR4, c[0x0][0x9dc] ;  /* 0x0002770000047ab9 */ /* 0x000fc80000000800 */
[----:B------:R-:W-:-:S04]  /*25840*/  SHF.R.S32.HI R0, RZ, 0x1f, R2 ;  /* 0x0000001fff007819 */ /* 0x000fc80000011402 */
[----:B------:R-:W-:-:S04]  /*25850*/  LEA.HI R0, R0, R2, RZ, 0x7 ;  /* 0x0000000200007211 */ /* 0x000fc800078f38ff */
[----:B------:R-:W-:-:S04]  /*25860*/  SHF.R.S32.HI R0, RZ, 0x7, R0 ;  /* 0x00000007ff007819 */ /* 0x000fc80000011400 */
[----:B--2---:R-:W-:Y:S01]  /*25870*/  VIMNMX R6, R4, R0, PT ;  /* 0x0000000004067248 */ /* 0x004fe20003fe0100 */
[----:B------:R-:W-:-:S04]  /*25880*/  VIADD R0, R20, -UR4 ;  /* 0x8000000414007c36 */ /* 0x000fc80008000000 */
[----:B------:R2:W-:Y:S01]  /*25890*/  STL [R1+0x30], R6 ;  /* 0x0000300601007387 */ /* 0x0005e20000100800 */
[----:B------:R-:W-:Y:S05]  /*258a0*/  @!P0 BRA `(.L_x_4399) ;  /* 0x0000000000448947 */ /* 0x000fea0003800000 */
[----:B------:R-:W-:Y:S01]  /*258b0*/  ISETP.GT.AND P0, PT, R20, -0x1, PT ;  /* 0xffffffff1400780c */ /* 0x000fe20003f04270 */
[----:B------:R-:W-:-:S12]  /*258c0*/  BSSY B0, `(.L_x_4400) ;  /* 0x000000d000007945 */ /* 0x000fd80003800000 */
[----:B------:R-:W-:Y:S05]  /*258d0*/  @P0 BRA `(.L_x_4401) ;  /* 0x00000000001c0947 */ /* 0x000fea0003800000 */
[----:B------:R-:W-:Y:S02]  /*258e0*/  ISETP.NE.AND P0, PT, R3, 0x1, PT ;  /* 0x000000010300780c */ /* 0x000fe40003f05270 */
[----:B------:R-:W-:-:S11]  /*258f0*/  LOP3.LUT R20, RZ, R20, RZ, 0x33, !PT ;  /* 0x00000014ff147212 */ /* 0x000fd600078e33ff */
[----:B01----:R-:W0:Y:S02]  /*25900*/  @P0 LDC.64 R4, c[0x0][0x9e8] ;  /* 0x00027a00ff040b82 */ /* 0x003e240000000a00 */
[----:B0-----:R-:W-:-:S05]  /*25910*/  @P0 IMAD.HI.U32 R4, R20, R4, RZ ;  /* 0x0000000414040227 */ /* 0x001fca00078e00ff */
[----:B------:R-:W-:-:S04]  /*25920*/  @P0 SHF.R.U32.HI R20, RZ, R5, R4 ;  /* 0x00000005ff140219 */ /* 0x000fc80000011604 */
[----:B------:R-:W-:Y:S01]  /*25930*/  LOP3.LUT R20, RZ, R20, RZ, 0x33, !PT ;  /* 0x00000014ff147212 */ /* 0x000fe200078e33ff */
[----:B------:R-:W-:Y:S06]  /*25940*/  BRA `(.L_x_4402) ;  /* 0x0000000000107947 */ /* 0x000fec0003800000 */
.L_x_4401:
[----:B------:R-:W-:-:S13]  /*25950*/  ISETP.NE.AND P0, PT, R3, 0x1, PT ;  /* 0x000000010300780c */ /* 0x000fda0003f05270 */
[----:B01----:R-:W0:Y:S02]  /*25960*/  @P0 LDC.64 R4, c[0x0][0x9e8] ;  /* 0x00027a00ff040b82 */ /* 0x003e240000000a00 */
[----:B0-----:R-:W-:-:S05]  /*25970*/  @P0 IMAD.HI.U32 R4, R20, R4, RZ ;  /* 0x0000000414040227 */ /* 0x001fca00078e00ff */
[----:B------:R-:W-:-:S07]  /*25980*/  @P0 SHF.R.U32.HI R20, RZ, R5, R4 ;  /* 0x00000005ff140219 */ /* 0x000fce0000011604 */
.L_x_4402:
[----:B------:R-:W-:Y:S05]  /*25990*/  BSYNC B0 ;  /* 0x0000000000007941 */ /* 0x000fea0003800000 */
.L_x_4400:
[----:B------:R-:W-:-:S05]  /*259a0*/  IMAD R3, R20, R3, RZ ;  /* 0x0000000314037224 */ /* 0x000fca00078e02ff */
[----:B------:R-:W-:-:S07]  /*259b0*/  VIMNMX R0, R0, R3, !PT ;  /* 0x0000000300007248 */ /* 0x000fce0007fe0100 */
.L_x_4399:
[----:B------:R-:W-:Y:S01]  /*259c0*/  SHF.R.S32.HI R2, RZ, 0x1f, R0 ;  /* 0x0000001fff027819 */ /* 0x000fe20000011400 */
[----:B------:R-:W-:Y:S03]  /*259d0*/  BSSY B6, `(.L_x_4403) ;  /* 0x0000383000067945 */ /* 0x000fe60003800000 */
[----:B------:R-:W-:-:S04]  /*259e0*/  LEA.HI R2, R2, R0, RZ, 0x7 ;  /* 0x0000000002027211 */ /* 0x000fc800078f38ff */
[----:B------:R-:W-:-:S04]  /*259f0*/  SHF.R.S32.HI R2, RZ, 0x7, R2 ;  /* 0x00000007ff027819 */ /* 0x000fc80000011402 */
[----:B------:R-:W-:-:S04]  /*25a00*/  VIMNMX R3, RZ, R2, !PT ;  /* 0x00000002ff037248 */ /* 0x000fc80007fe0100 */
[----:B------:R-:W-:Y:S01]  /*25a10*/  ISETP.GT.AND P0, PT, R6, R3, PT ;  /* 0x000000030600720c */ /* 0x000fe20003f04270 */
[----:B------:R3:W-:-:S12]  /*25a20*/  STL [R1+0x1c], R3 ;  /* 0x00001c0301007387 */ /* 0x0007d80000100800 */
[----:B---3--:R-:W-:Y:S05]  /*25a30*/  @P0 BRA `(.L_x_4404) ;  /* 0x0000000000440947 */ /* 0x008fea0003800000 */
[----:B------:R-:W3:Y:S02]  /*25a40*/  S2R R3, SR_TID.X ;  /* 0x0000000000037919 */ /* 0x000ee40000002100 */
[----:B---3--:R-:W-:-:S04]  /*25a50*/  LOP3.LUT R3, R3, 0x7f, RZ, 0xc0, !PT ;  /* 0x0000007f03037812 */ /* 0x008fc800078ec0ff */
[----:B------:R-:W-:-:S13]  /*25a60*/  ISETP.NE.AND P0, PT, R3, RZ, PT ;  /* 0x000000ff0300720c */ /* 0x000fda0003f05270 */
[----:B------:R-:W-:Y:S05]  /*25a70*/  @P0 BRA `(.L_x_4405) ;  /* 0x0000003400e00947 */ /* 0x000fea0003800000 */
[----:B------:R-:W3:Y:S01]  /*25a80*/  S2R R2, SR_LANEID ;  /* 0x0000000000027919 */ /* 0x000ee20000000000 */
[----:B------:R-:W-:Y:S01]  /*25a90*/  VOTEU.ANY UR4, UPT, PT ;  /* 0x0000000000047886 */ /* 0x000fe200038e0100 */
[----:B01----:R-:W0:Y:S01]  /*25aa0*/  LDC.64 R4, c[0x0][0xc38] ;  /* 0x00030e00ff047b82 */ /* 0x003e220000000a00 */
[----:B------:R-:W3:Y:S02]  /*25ab0*/  FLO.U32 R0, UR4 ;  /* 0x0000000400007d00 */ /* 0x000ee400080e0000 */
[----:B---3--:R-:W-:-:S06]  /*25ac0*/  ISETP.EQ.U32.AND P0, PT, R0, R2, PT ;  /* 0x000000020000720c */ /* 0x008fcc0003f02070 */
[----:B------:R-:W0:Y:S07]  /*25ad0*/  POPC R2, UR4 ;  /* 0x0000000400027d09 */ /* 0x000e2e0008000000 */
[----:B0-----:R-:W3:Y:S04]  /*25ae0*/  @P0 ATOMG.E.ADD.STRONG.GPU PT, R2, desc[UR40][R4.64], R2 ;  /* 0x00000002040209a8 */ /* 0x001ee800081ee1e8 */
[----:B---3--:R0:W1:Y:S02]  /*25af0*/  SHFL.IDX PT, R2, R2, R0, 0x1f ;  /* 0x00001f0002027589 */ /* 0x00806400000e0000 */
[----:B0-----:R-:W0:Y:S02]  /*25b00*/  S2R R0, SR_LTMASK ;  /* 0x0000000000007919 */ /* 0x001e240000003900 */
[----:B0-----:R-:W-:-:S06]  /*25b10*/  LOP3.LUT R0, R0, UR4, RZ, 0xc0, !PT ;  /* 0x0000000400007c12 */ /* 0x001fcc000f8ec0ff */
[----:B------:R-:W1:Y:S02]  /*25b20*/  POPC R0, R0 ;  /* 0x0000000000007309 */ /* 0x000e640000000000 */
[----:B-1----:R-:W-:Y:S01]  /*25b30*/  IADD3 R16, R2, UR38, R0 ;  /* 0x0000002602107c10 */ /* 0x002fe2000fffe000 */
[----:B------:R-:W-:Y:S06]  /*25b40*/  BRA `(.L_x_4405) ;  /* 0x0000003400ac7947 */ /* 0x000fec0003800000 */
.L_x_4404:
[----:B------:R-:W3:Y:S01]  /*25b50*/  S2R R0, SR_CgaCtaId ;  /* 0x0000000000007919 */ /* 0x000ee20000008800 */
[----:B------:R-:W-:-:S04]  /*25b60*/  MOV R2, 0x400 ;  /* 0x0000040000027802 */ /* 0x000fc80000000f00 */
[----:B---3--:R-:W-:-:S05]  /*25b70*/  LEA R3, R0, R2, 0x18 ;  /* 0x0000000200037211 */ /* 0x008fca00078ec0ff */
[----:B------:R3:W-:Y:S01]  /*25b80*/  STL [R1+0x18], R3 ;  /* 0x0000180301007387 */ /* 0x0007e20000100800 */
[----:B------:R-:W-:-:S05]  /*25b90*/  VIADD R0, R3, 0x1e400 ;  /* 0x0001e40003007836 */ /* 0x000fca0000000000 */
[----:B------:R-:W-:-:S13]  /*25ba0*/  LOP3.LUT P0, RZ, R0, 0x1bf, RZ, 0xc0, !PT ;  /* 0x000001bf00ff7812 */ /* 0x000fda000780c0ff */
[----:B---3--:R-:W-:Y:S05]  /*25bb0*/  @!P0 BRA `(.L_x_4406) ;  /* 0x0000000000408947 */ /* 0x008fea0003800000 */
[----:B------:R-:W-:Y:S01]  /*25bc0*/  MOV R2, 0x0 ;  /* 0x0000000000027802 */ /* 0x000fe20000000f00 */
[----:B------:R-:W-:Y:S01]  /*25bd0*/  ULDC.64 UR6, c[0x4][0x1c8] ;  /* 0x0100720000067ab9 */ /* 0x000fe20000000a00 */
[----:B------:R-:W-:Y:S01]  /*25be0*/  ULDC.64 UR8, c[0x4][0x1d0] ;  /* 0x0100740000087ab9 */ /* 0x000fe20000000a00 */
[----:B------:R-:W-:Y:S01]  /*25bf0*/  ULDC.64 UR4, c[0x4][0x108] ;  /* 0x0100420000047ab9 */ /* 0x000fe20000000a00 */
[----:B------:R-:W-:Y:S02]  /*25c00*/  IMAD.U32 R4, RZ, RZ, UR6 ;  /* 0x00000006ff047e24 */ /* 0x000fe4000f8e00ff */
[----:B------:R-:W3:Y:S01]  /*25c10*/  LDC.64 R2, c[0x4][R2] ;  /* 0x0100000002027b82 */ /* 0x000ee20000000a00 */
[----:B01----:R-:W-:Y:S02]  /*25c20*/  IMAD.U32 R5, RZ, RZ, UR7 ;  /* 0x00000007ff057e24 */ /* 0x003fe4000f8e00ff */
[----:B--2---:R-:W-:Y:S02]  /*25c30*/  IMAD.U32 R6, RZ, RZ, UR8 ;  /* 0x00000008ff067e24 */ /* 0x004fe4000f8e00ff */
[----:B------:R-:W-:-:S02]  /*25c40*/  IMAD.U32 R7, RZ, RZ, UR9 ;  /* 0x00000009ff077e24 */ /* 0x000fc4000f8e00ff */
[----:B------:R-:W-:Y:S02]  /*25c50*/  IMAD.U32 R10, RZ, RZ, UR4 ;  /* 0x00000004ff0a7e24 */ /* 0x000fe4000f8e00ff */
[----:B------:R-:W-:Y:S02]  /*25c60*/  IMAD.U32 R11, RZ, RZ, UR5 ;  /* 0x00000005ff0b7e24 */ /* 0x000fe4000f8e00ff */
[----:B------:R-:W-:Y:S02]  /*25c70*/  IMAD.MOV.U32 R8, RZ, RZ, 0x70 ;  /* 0x00000070ff087424 */ /* 0x000fe400078e00ff */
[----:B------:R-:W-:Y:S02]  /*25c80*/  IMAD.MOV.U32 R12, RZ, RZ, 0x1 ;  /* 0x00000001ff0c7424 */ /* 0x000fe400078e00ff */
[----:B------:R-:W-:-:S07]  /*25c90*/  IMAD.MOV.U32 R13, RZ, RZ, RZ ;  /* 0x000000ffff0d7224 */ /* 0x000fce00078e00ff */
[----:B------:R-:W-:-:S07]  /*25ca0*/  LEPC R20, `(.L_x_4406) ;  /* 0x000000001014794e */ /* 0x000fce0000000000 */
[----:B---3--:R-:W-:Y:S05]  /*25cb0*/  CALL.ABS.NOINC R2 ;  /* 0x0000000002007343 */ /* 0x008fea0003c00000 */
.L_x_4406:
[----:B------:R-:W3:Y:S01]  /*25cc0*/  LDL.LU R2, [R1+0x3c] ;  /* 0x00003c0001027983 */ /* 0x000ee20000300800 */
[----:B------:R-:W-:Y:S01]  /*25cd0*/  MOV R0, 0x400 ;  /* 0x0000040000007802 */ /* 0x000fe20000000f00 */
[----:B------:R-:W4:Y:S03]  /*25ce0*/  S2R R15, SR_CgaCtaId ;  /* 0x00000000000f7919 */ /* 0x000f260000008800 */
[----:B----4-:R-:W-:-:S05]  /*25cf0*/  LEA R0, R15, R0, 0x18 ;  /* 0x000000000f007211 */ /* 0x010fca00078ec0ff */
[----:B------:R-:W-:-:S05]  /*25d00*/  VIADD R0, R0, 0xc400 ;  /* 0x0000c40000007836 */ /* 0x000fca0000000000 */
[----:B------:R-:W-:Y:S01]  /*25d10*/  LOP3.LUT P0, RZ, R0, 0x1bf, RZ, 0xc0, !PT ;  /* 0x000001bf00ff7812 */ /* 0x000fe2000780c0ff */
[----:B------:R4:W-:Y:S01]  /*25d20*/  STL [R1+0x44], R0 ;  /* 0x0000440001007387 */ /* 0x0009e20000100800 */
[----:B---3--:R-:W-:-:S11]  /*25d30*/  LOP3.LUT R2, R2, 0xfffffffe, RZ, 0xc0, !PT ;  /* 0xfffffffe02027812 */ /* 0x008fd600078ec0ff */
[----:B------:R-:W-:-:S05]  /*25d40*/  @P0 LOP3.LUT R2, R2, 0x1, RZ, 0xfc, !PT ;  /* 0x0000000102020812 */ /* 0x000fca00078efcff */
[----:B------:R4:W-:Y:S01]  /*25d50*/  STL [R1+0x3c], R2 ;  /* 0x00003c0201007387 */ /* 0x0009e20000100800 */
[----:B------:R-:W-:Y:S05]  /*25d60*/  @!P0 BRA `(.L_x_4407) ;  /* 0x0000000000408947 */ /* 0x000fea0003800000 */
[----:B----4-:R-:W-:Y:S01]  /*25d70*/  MOV R2, 0x0 ;  /* 0x0000000000027802 */ /* 0x010fe20000000f00 */
        /* <DEDUP_REMOVED lines=15> */
.L_x_4407:
[----:B----4-:R-:W3:Y:S02]  /*25e70*/  LDL R2, [R1+0x18] ;  /* 0x0000180001027983 */ /* 0x010ee40000100800 */
[----:B---3--:R-:W-:-:S05]  /*25e80*/  VIADD R0, R2, 0x400 ;  /* 0x0000040002007836 */ /* 0x008fca0000000000 */
[----:B------:R3:W-:Y:S01]  /*25e90*/  STL [R1+0x34], R0 ;  /* 0x0000340001007387 */ /* 0x0007e20000100800 */
        /* <DEDUP_REMOVED lines=18> */
.L_x_4408:
[----:B------:R-:W3:Y:S02]  /*25fc0*/  LDL.LU R2, [R1+0x44] ;  /* 0x0000440001027983 */ /* 0x000ee40000300800 */
[----:B---3--:R-:W-:-:S13]  /*25fd0*/  LOP3.LUT P6, RZ, R2, 0x1bf, RZ, 0xc0, !PT ;  /* 0x000001bf02ff7812 */ /* 0x008fda00078cc0ff */
[----:B------:R-:W-:Y:S05]  /*25fe0*/  @!P6 BRA `(.L_x_4409) ;  /* 0x000000000040e947 */ /* 0x000fea0003800000 */
        /* <DEDUP_REMOVED lines=16> */
.L_x_4409:
[----:B------:R-:W3:Y:S01]  /*260f0*/  LDL.LU R2, [R1+0x38] ;  /* 0x0000380001027983 */ /* 0x000ee20000300800 */
[----:B------:R-:W4:Y:S01]  /*26100*/  LDC R0, c[0x0][0x428] ;  /* 0x00010a00ff007b82 */ /* 0x000f220000000800 */
[----:B------:R-:W-:Y:S01]  /*26110*/  ULDC.64 UR4, c[0x0][0x9f8] ;  /* 0x00027e0000047ab9 */ /* 0x000fe20000000a00 */
[----:B--2---:R-:W2:Y:S01]  /*26120*/  S2R R6, SR_TID.X ;  /* 0x0000000000067919 */ /* 0x004ea20000002100 */
[----:B----4-:R-:W-:Y:S01]  /*26130*/  ISETP.NE.AND P0, PT, R0, 0x1, PT ;  /* 0x000000010000780c */ /* 0x010fe20003f05270 */
[----:B------:R-:W-:Y:S01]  /*26140*/  IMAD.MOV.U32 R0, RZ, RZ, R18 ;  /* 0x000000ffff007224 */ /* 0x000fe200078e0012 */
[----:B--2---:R-:W-:-:S11]  /*26150*/  LOP3.LUT R6, R6, 0x7f, RZ, 0xc0, !PT ;  /* 0x0000007f06067812 */ /* 0x004fd600078ec0ff */
[----:B------:R-:W2:Y:S01]  /*26160*/  @P0 LDC R4, c[0x0][0x430] ;  /* 0x00010c00ff040b82 */ /* 0x000ea20000000800 */
[----:B------:R-:W-:-:S04]  /*26170*/  ISETP.NE.AND P1, PT, R6, RZ, PT ;  /* 0x000000ff0600720c */ /* 0x000fc80003f25270 */
[----:B------:R-:W-:-:S09]  /*26180*/  PLOP3.LUT P3, PT, P1, PT, PT, 0x8, 0x0 ;  /* 0x000000000000781c */ /* 0x000fd20000f6e170 */
[----:B------:R-:W-:-:S05]  /*26190*/  VOTEU.ALL UP1, P1 ;  /* 0x00000000003f7886 */ /* 0x000fca0000820000 */
[----:B------:R-:W-:-:S04]  /*261a0*/  @!UP1 UIADD3 UR8, UP0, UR42, 0x270, URZ ;  /* 0x000002702a089890 */ /* 0x000fc8000ff1e03f */
[----:B------:R-:W-:-:S03]  /*261b0*/  @!UP1 UIADD3.X UR9, URZ, UR43, URZ, UP0, !UPT ;  /* 0x0000002b3f099290 */ /* 0x000fc600087fe43f */
[----:B------:R-:W-:Y:S01]  /*261c0*/  VOTEU.ALL UP0, P1 ;  /* 0x00000000003f7886 */ /* 0x000fe20000800000 */
[----:B---3--:R-:W-:Y:S02]  /*261d0*/  IMAD R3, R17, 0x80, R2 ;  /* 0x0000008011037824 */ /* 0x008fe400078e0202 */
[----:B------:R-:W3:Y:S01]  /*261e0*/  @P0 LDC R2, c[0x0][0x42c] ;  /* 0x00010b00ff020b82 */ /* 0x000ee20000000800 */
[----:B------:R-:W-:Y:S02]  /*261f0*/  IMAD.MOV.U32 R17, RZ, RZ, R19 ;  /* 0x000000ffff117224 */ /* 0x000fe400078e0013 */
[----:B---3--:R-:W-:-:S05]  /*26200*/  @P0 IMAD.HI.U32 R2, R18, R2, RZ ;  /* 0x0000000212020227 */ /* 0x008fca00078e00ff */
[----:B--2---:R-:W-:Y:S02]  /*26210*/  @P0 SHF.R.U32.HI R0, RZ, R4, R2 ;  /* 0x00000004ff000219 */ /* 0x004fe40000011602 */
[----:B------:R-:W-:-:S04]  /*26220*/  ISETP.NE.U32.AND P0, PT, RZ, UR4, PT ;  /* 0x00000004ff007c0c */ /* 0x000fc8000bf05070 */
[----:B------:R-:W-:Y:S01]  /*26230*/  ISETP.NE.AND.EX P0, PT, RZ, UR5, PT, P0 ;  /* 0x00000005ff007c0c */ /* 0x000fe2000bf05300 */
[----:B------:R-:W-:-:S12]  /*26240*/  ULDC.64 UR4, c[0x0][0xa00] ;  /* 0x0002800000047ab9 */ /* 0x000fd80000000a00 */
[----:B01----:R-:W0:Y:S02]  /*26250*/  @P0 LDC.64 R4, c[0x0][0x9f8] ;  /* 0x00027e00ff040b82 */ /* 0x003e240000000a00 */
[----:B0-----:R-:W-:-:S05]  /*26260*/  @P0 IMAD.WIDE R4, R19, 0x4, R4 ;  /* 0x0000000413040825 */ /* 0x001fca00078e0204 */
[----:B------:R0:W5:Y:S01]  /*26270*/  @P0 LDG.E R17, desc[UR40][R4.64] ;  /* 0x0000002804110981 */ /* 0x000162000c1e1900 */
[----:B------:R-:W-:-:S04]  /*26280*/  ISETP.NE.U32.AND P0, PT, RZ, UR4, PT ;  /* 0x00000004ff007c0c */ /* 0x000fc8000bf05070 */
[----:B------:R-:W-:-:S04]  /*26290*/  ISETP.NE.AND.EX P2, PT, RZ, UR5, PT, P0 ;  /* 0x00000005ff007c0c */ /* 0x000fc8000bf45300 */
[----:B0-----:R-:W-:-:S09]  /*262a0*/  SEL R4, R19, RZ, !P2 ;  /* 0x000000ff13047207 */ /* 0x001fd20005000000 */
.L_x_4410:
[----:B------:R-:W-:Y:S02]  /*262b0*/  PLOP3.LUT P0, PT, P0, P3, PT, 0xa2, 0x0 ;  /* 0x000000000000781c */ /* 0x000fe40000707472 */
[----:B------:R-:W-:Y:S01]  /*262c0*/  @P3 R2UR P0, UR7, R4 ;  /* 0x00000000040732ca */ /* 0x000fe20000000000 */
[----:B------:R-:W-:-:S07]  /*262d0*/  UMOV UR4, URZ ;  /* 0x0000003f00047c82 */ /* 0x000fce0008000000 */
[----:B------:R-:W-:Y:S02]  /*262e0*/  PLOP3.LUT P0, PT, P0, P3, PT, 0xa2, 0x0 ;  /* 0x000000000000781c */ /* 0x000fe40000707472 */
[----:B------:R-:W-:-:S08]  /*262f0*/  @P3 R2UR.OR P0, UR6, R18 ;  /* 0x00000000120632ca */ /* 0x000fd00000100000 */
        /* <DEDUP_REMOVED lines=8> */
.L_x_4411:
[----:B------:R-:W-:Y:S02]  /*26380*/  PLOP3.LUT P0, PT, P0, P2, PT, 0xa2, 0x0 ;  /* 0x000000000000781c */ /* 0x000fe40000705472 */
[----:B------:R-:W-:-:S08]  /*26390*/  @P2 R2UR P0, UR7, R4 ;  /* 0x00000000040722ca */ /* 0x000fd00000000000 */
        /* <DEDUP_REMOVED lines=10> */
.L_x_4412:
        /* <DEDUP_REMOVED lines=9> */
[----:B------:R-:W0:Y:S01]  /*264d0*/  LDC.64 R6, c[0x0][0x3f8] ;  /* 0x0000fe00ff067b82 */ /* 0x000e220000000a00 */
[----:B------:R-:W-:Y:S01]  /*264e0*/  ULDC.64 UR4, c[0x0][0xa08] ;  /* 0x0002820000047ab9 */ /* 0x000fe20000000a00 */
[----:B-----5:R-:W-:Y:S02]  /*264f0*/  SHF.R.S32.HI R20, RZ, 0x1f, R17 ;  /* 0x0000001fff147819 */ /* 0x020fe40000011411 */
[----:B0-----:R-:W-:Y:S01]  /*26500*/  LOP3.LUT P0, RZ, R6, UR4, RZ, 0xfc, !PT ;  /* 0x0000000406ff7c12 */ /* 0x001fe2000f80fcff */
[----:B------:R-:W-:-:S03]  /*26510*/  UMOV UR4, 0xffffffff ;  /* 0xffffffff00047882 */ /* 0x000fc60000000000 */
[----:B------:R-:W-:-:S04]  /*26520*/  LOP3.LUT P0, RZ, R7, UR5, RZ, 0xfc, P0 ;  /* 0x0000000507ff7c12 */ /* 0x000fc8000800fcff */
[----:B------:R-:W-:Y:S01]  /*26530*/  SEL R2, R17, RZ, !P0 ;  /* 0x000000ff11027207 */ /* 0x000fe20004000000 */
[----:B------:R-:W-:Y:S08]  /*26540*/  BRA.DIV UR4, `(.L_x_4413) ;  /* 0x0000006204787947 */ /* 0x000ff0000b800000 */
[----:B------:R-:W0:Y:S02]  /*26550*/  S2R R5, SR_TID.X ;  /* 0x0000000000057919 */ /* 0x000e240000002100 */
[----:B0-----:R-:W-:-:S04]  /*26560*/  SHF.R.U32.HI R5, RZ, 0x5, R5 ;  /* 0x00000005ff057819 */ /* 0x001fc80000011605 */
[----:B------:R-:W-:-:S05]  /*26570*/  LOP3.LUT R5, R5, 0x3, RZ, 0xc0, !PT ;  /* 0x0000000305057812 */ /* 0x000fca00078ec0ff */
[----:B------:R0:W1:Y:S02]  /*26580*/  SHFL.IDX PT, R14, R5, RZ, 0x1f ;  /* 0x00001fff050e7589 */ /* 0x00006400000e0000 */
.L_x_4579:
[----:B-1----:R-:W-:Y:S02]  /*26590*/  ISETP.NE.AND P0, PT, R14, RZ, PT ;  /* 0x000000ff0e00720c */ /* 0x002fe40003f05270 */
[----:B------:R-:W-:-:S11]  /*265a0*/  PLOP3.LUT P6, PT, PT, PT, PT, 0x8, 0x0 ;  /* 0x000000000000781c */ /* 0x000fd60003fce170 */
[----:B------:R-:W-:Y:S05]  /*265b0*/  @P0 BRA `(.L_x_4414) ;  /* 0x0000000800540947 */ /* 0x000fea0003800000 */
[----:B------:R-:W-:-:S03]  /*265c0*/  UMOV UR4, 0xffffffff ;  /* 0xffffffff00047882 */ /* 0x000fc60000000000 */
[----:B------:R-:W-:Y:S05]  /*265d0*/  BRA.DIV UR4, `(.L_x_4415) ;  /* 0x0000006204887947 */ /* 0x000fea000b800000 */
[----:B------:R-:W-:-:S13]  /*265e0*/  ELECT P6, URZ, PT ;  /* 0x00000000003f782f */ /* 0x000fda00038c0000 */
.L_x_4582:
[----:B------:R-:W-:Y:S05]  /*265f0*/  @!P6 BRA `(.L_x_4416) ;  /* 0x0000000400ace947 */ /* 0x000fea0003800000 */
[----:B0-----:R-:W2:Y:S01]  /*26600*/  LDL R5, [R1+0x30] ;  /* 0x0000300001057983 */ /* 0x001ea20000100800 */
[----:B------:R-:W-:-:S04]  /*26610*/  ISETP.NE.U32.AND P0, PT, R6, RZ, PT ;  /* 0x000000ff0600720c */ /* 0x000fc80003f05070 */
[----:B------:R-:W-:Y:S01]  /*26620*/  ISETP.NE.AND.EX P0, PT, R7, RZ, PT, P0 ;  /* 0x000000ff0700720c */ /* 0x000fe20003f05300 */
[----:B--2---:R-:W-:-:S12]  /*26630*/  VIADD R8, R5, 0xffffffff ;  /* 0xffffffff05087836 */ /* 0x004fd80000000000 */
        /* <DEDUP_REMOVED lines=9> */
[--C-:B------:R-:W-:Y:S02]  /*266d0*/  IMAD.MOV R5, RZ, RZ, -R2.reuse ;  /* 0x000000ffff057224 */ /* 0x100fe400078e0a02 */
        /* <DEDUP_REMOVED lines=9> */
.L_x_4417:
[----:B------:R-:W2:Y:S01]  /*26770*/  LDL R5, [R1+0x4] ;  /* 0x0000040001057983 */ /* 0x000ea20000100800 */
[----:B------:R-:W-:-:S03]  /*26780*/  MOV R9, 0x400 ;  /* 0x0000040000097802 */ /* 0x000fc60000000f00 */
[----:B0-----:R-:W3:Y:S01]  /*26790*/  LDL R7, [R1+0xc] ;  /* 0x00000c0001077983 */ /* 0x001ee20000100800 */
[----:B------:R-:W0:Y:S01]  /*267a0*/  S2R R10, SR_CgaCtaId ;  /* 0x00000000000a7919 */ /* 0x000e220000008800 */
[----:B------:R-:W1:Y:S01]  /*267b0*/  S2R R6, SR_TID.X ;  /* 0x0000000000067919 */ /* 0x000e620000002100 */
[----:B0-----:R-:W-:Y:S02]  /*267c0*/  LEA R9, R10, R9, 0x18 ;  /* 0x000000090a097211 */ /* 0x001fe400078ec0ff */
[----:B-1----:R-:W-:-:S04]  /*267d0*/  LOP3.LUT R6, R6, 0x7f, RZ, 0xc0, !PT ;  /* 0x0000007f06067812 */ /* 0x002fc800078ec0ff */
[----:B------:R-:W-:Y:S01]  /*267e0*/  ISETP.NE.AND P0, PT, R6, RZ, PT ;  /* 0x000000ff0600720c */ /* 0x000fe20003f05270 */
[----:B--2---:R-:W-:Y:S01]  /*267f0*/  IMAD R5, R5, 0x8, R9 ;  /* 0x0000000805057824 */ /* 0x004fe200078e0209 */
[----:B---3--:R-:W-:-:S04]  /*26800*/  SHF.L.U32 R7, R7, 0x1f, RZ ;  /* 0x0000001f07077819 */ /* 0x008fc800000006ff */
[----:B------:R-:W0:Y:S02]  /*26810*/  SYNCS.PHASECHK.TRANS64.TRYWAIT P2, [R5+URZ+0x2a880], R7 ;  /* 0x02a88007050075a7 */ /* 0x000e24000804017f */
[----:B0-----:R-:W-:Y:S05]  /*26820*/  @!P2 BRA `(.L_x_4418) ;  /* 0x000000600014a947 */ /* 0x001fea0003800000 */
.L_x_4583:
        /* <DEDUP_REMOVED lines=8> */
.L_x_4419:
[----:B------:R-:W2:Y:S01]  /*268b0*/  LDL R6, [R1+0x4] ;  /* 0x0000040001067983 */ /* 0x000ea20000100800 */
[----:B------:R-:W-:-:S03]  /*268c0*/  MOV R10, 0x400 ;  /* 0x00000400000a7802 */ /* 0x000fc60000000f00 */
[----:B------:R-:W3:Y:S01]  /*268d0*/  LDL R9, [R1+0x20] ;  /* 0x0000200001097983 */ /* 0x000ee20000100800 */
[----:B------:R-:W1:Y:S01]  /*268e0*/  S2R R11, SR_CgaCtaId ;  /* 0x00000000000b7919 */ /* 0x000e620000008800 */
[----:B------:R-:W-:Y:S01]  /*268f0*/  R2UR UR9, R5 ;  /* 0x00000000050972ca */ /* 0x000fe200000e0000 */
[----:B------:R-:W-:Y:S01]  /*26900*/  UIADD3 UR4, UP0, UR42, 0x470, URZ ;  /* 0x000004702a047890 */ /* 0x000fe2000ff1e03f */
[----:B------:R-:W-:Y:S02]  /*26910*/  R2UR UR12, R0 ;  /* 0x00000000000c72ca */ /* 0x000fe400000e0000 */
[----:B-----5:R-:W-:Y:S01]  /*26920*/  R2UR UR13, R2 ;  /* 0x00000000020d72ca */ /* 0x020fe200000e0000 */
[----:B------:R-:W-:Y:S01]  /*26930*/  UIADD3.X UR5, URZ, UR43, URZ, UP0, !UPT ;  /* 0x0000002b3f057290 */ /* 0x000fe200087fe43f */
[----:B-1----:R-:W-:-:S07]  /*26940*/  LEA R10, R11, R10, 0x18 ;  /* 0x0000000a0b0a7211 */ /* 0x002fce00078ec0ff */
        /* <DEDUP_REMOVED lines=10> */
[----:B------:R-:W-:Y:S02]  /*269f0*/  UIADD3 UR14, UR15, 0xe400, URZ ;  /* 0x0000e4000f0e7890 */ /* 0x000fe4000fffe03f */
[----:B------:R-:W-:-:S05]  /*26a00*/  UIADD3 UR15, UR15, 0x10400, URZ ;  /* 0x000104000f0f7890 */ /* 0x000fca000fffe03f */
        /* <DEDUP_REMOVED lines=10> */
.L_x_4584:
        /* <DEDUP_REMOVED lines=8> */
.L_x_4421:
        /* <DEDUP_REMOVED lines=24> */
.L_x_4416:
[----:B01----:R-:W0:Y:S01]  /*26cb0*/  S2R R7, SR_CgaCtaId ;  /* 0x0000000000077919 */ /* 0x003e220000008800 */
[----:B------:R-:W-:Y:S01]  /*26cc0*/  MOV R6, 0x400 ;  /* 0x0000040000067802 */ /* 0x000fe20000000f00 */
[----:B------:R-:W-:Y:S05]  /*26cd0*/  WARPSYNC.ALL ;  /* 0x0000000000007948 */ /* 0x000fea0003800000 */
[----:B------:R-:W-:Y:S01]  /*26ce0*/  BAR.SYNC.DEFER_BLOCKING 0x8, 0x120 ;  /* 0x0204800000007b1d */ /* 0x000fe20000010000 */
[----:B------:R-:W-:-:S13]  /*26cf0*/  ELECT P0, URZ, PT ;  /* 0x00000000003f782f */ /* 0x000fda0003800000 */
[----:B------:R-:W-:Y:S01]  /*26d00*/  @P0 R2UR UR13, R4 ;  /* 0x00000000040d02ca */ /* 0x000fe200000e0000 */
[----:B------:R-:W-:Y:S01]  /*26d10*/  UIADD3 UR4, UP0, UR42, 0x270, URZ ;  /* 0x000002702a047890 */ /* 0x000fe2000ff1e03f */
[----:B------:R-:W-:Y:S02]  /*26d20*/  @P0 R2UR UR12, R18 ;  /* 0x00000000120c02ca */ /* 0x000fe400000e0000 */
[C---:B------:R-:W-:Y:S01]  /*26d30*/  @P0 R2UR UR11, R3.reuse ;  /* 0x00000000030b02ca */ /* 0x040fe200000e0000 */
[----:B------:R-:W-:Y:S01]  /*26d40*/  UIADD3.X UR5, URZ, UR43, URZ, UP0, !UPT ;  /* 0x0000002b3f057290 */ /* 0x000fe200087fe43f */
[----:B------:R-:W-:Y:S01]  /*26d50*/  @P0 R2UR UR21, R4 ;  /* 0x00000000041502ca */ /* 0x000fe200000e0000 */
[----:B------:R-:W-:Y:S01]  /*26d60*/  UMOV UR6, 0x0 ;  /* 0x0000000000067882 */ /* 0x000fe20000000000 */
[----:B------:R-:W-:Y:S01]  /*26d70*/  UMOV UR7, 0x12f00000 ;  /* 0x12f0000000077882 */ /* 0x000fe20000000000 */
[----:B------:R-:W-:Y:S01]  /*26d80*/  UMOV UR10, URZ ;  /* 0x0000003f000a7c82 */ /* 0x000fe20008000000 */
[----:B------:R-:W-:Y:S01]  /*26d90*/  @P0 R2UR UR20, R18 ;  /* 0x00000000121402ca */ /* 0x000fe200000e0000 */
[----:B------:R-:W-:Y:S01]  /*26da0*/  UMOV UR14, 0x0 ;  /* 0x00000000000e7882 */ /* 0x000fe20000000000 */
[----:B------:R-:W-:Y:S01]  /*26db0*/  @P0 IMAD.MOV.U32 R5, RZ, RZ, 0x6000 ;  /* 0x00006000ff050424 */ /* 0x000fe200078e00ff */
[----:B------:R-:W-:Y:S01]  /*26dc0*/  @P0 R2UR UR19, R3 ;  /* 0x00000000031302ca */ /* 0x000fe200000e0000 */
[----:B------:R-:W-:Y:S01]  /*26dd0*/  UMOV UR15, 0x12f00000 ;  /* 0x12f00000000f7882 */ /* 0x000fe20000000000 */
[----:B------:R-:W-:Y:S01]  /*26de0*/  UMOV UR18, 0x40 ;  /* 0x0000004000127882 */ /* 0x000fe20000000000 */
[----:B------:R-:W-:Y:S01]  /*26df0*/  UMOV UR22, 0x0 ;  /* 0x0000000000167882 */ /* 0x000fe20000000000 */
[----:B------:R-:W-:Y:S01]  /*26e00*/  UMOV UR23, 0x12f00000 ;  /* 0x12f0000000177882 */ /* 0x000fe20000000000 */
[----:B0-----:R-:W-:-:S04]  /*26e10*/  LEA R6, R7, R6, 0x18 ;  /* 0x0000000607067211 */ /* 0x001fc800078ec0ff */
[----:B------:R-:W-:Y:S01]  /*26e20*/  R2UR UR24, R6 ;  /* 0x00000000061872ca */ /* 0x000fe200000e0000 */
[----:B------:R1:W-:-:S12]  /*26e30*/  @P0 SYNCS.ARRIVE.TRANS64 RZ, [R6+URZ+0x2a800], R5 ;  /* 0x02a8000506ff09a7 */ /* 0x0003d8000800003f */
[----:B------:R-:W-:Y:S02]  /*26e40*/  UIADD3 UR8, UR24, 0x18400, URZ ;  /* 0x0001840018087890 */ /* 0x000fe4000fffe03f */
[----:B------:R-:W-:Y:S02]  /*26e50*/  UIADD3 UR9, UR24, 0x2a800, URZ ;  /* 0x0002a80018097890 */ /* 0x000fe4000fffe03f */
[----:B------:R-:W-:-:S05]  /*26e60*/  UIADD3 UR16, UR24, 0x1a400, URZ ;  /* 0x0001a40018107890 */ /* 0x000fca000fffe03f */
[----:B------:R-:W-:Y:S02]  /*26e70*/  UMOV UR17, UR9 ;  /* 0x0000000900117c82 */ /* 0x000fe40008000000 */
[----:B------:R0:W-:Y:S02]  /*26e80*/  UTMALDG.4D [UR8], [UR4], desc[UR6] ;  /* 0x00000608040075b4 */ /* 0x0001e40008019000 */
[----:B------:R1:W-:Y:S01]  /*26e90*/  UTMALDG.4D [UR16], [UR4], desc[UR14] ;  /* 0x00000e10040075b4 */ /* 0x0003e20008019000 */
[----:B0-----:R-:W-:Y:S01]  /*26ea0*/  @P0 R2UR UR13, R4 ;  /* 0x00000000040d02ca */ /* 0x001fe200000e0000 */
[----:B------:R-:W-:Y:S01]  /*26eb0*/  UIADD3 UR8, UR24, 0x1c400, URZ ;  /* 0x0001c40018087890 */ /* 0x000fe2000fffe03f */
[----:B------:R-:W-:Y:S01]  /*26ec0*/  @P0 R2UR UR12, R18 ;  /* 0x00000000120c02ca */ /* 0x000fe200000e0000 */
[----:B------:R-:W-:Y:S01]  /*26ed0*/  UMOV UR10, 0x80 ;  /* 0x00000080000a7882 */ /* 0x000fe20000000000 */
[----:B------:R-:W-:-:S13]  /*26ee0*/  @P0 R2UR UR11, R3 ;  /* 0x00000000030b02ca */ /* 0x000fda00000e0000 */
[----:B------:R1:W-:Y:S02]  /*26ef0*/  UTMALDG.4D [UR8], [UR4], desc[UR22] ;  /* 0x00001608040075b4 */ /* 0x0003e40008019000 */
[----:B-1----:R-:W-:Y:S01]  /*26f00*/  NOP ;  /* 0x0000000000007918 */ /* 0x002fe20000000000 */
.L_x_4414:
        /* <DEDUP_REMOVED lines=13> */
.L_x_4585:
[----:B------:R-:W-:Y:S05]  /*26fe0*/  BSYNC B0 ;  /* 0x0000000000007941 */ /* 0x000fea0003800000 */
.L_x_4422:
[----:B------:R-:W2:Y:S04]  /*26ff0*/  LDL.LU R5, [R1+0x30] ;  /* 0x0000300001057983 */ /* 0x000ea80000300800 */
[----:B0-----:R-:W3:Y:S01]  /*27000*/  LDL R4, [R1+0x1c] ;  /* 0x00001c0001047983 */ /* 0x001ee20000100800 */
[----:B--2---:R-:W-:-:S05]  /*27010*/  VIADD R12, R5, 0xfffffffe ;  /* 0xfffffffe050c7836 */ /* 0x004fca0000000000 */
[----:B---3--:R-:W-:-:S13]  /*27020*/  ISETP.GE.AND P0, PT, R12, R4, PT ;  /* 0x000000040c00720c */ /* 0x008fda0003f06270 */
[----:B------:R-:W-:Y:S05]  /*27030*/  @!P0 BRA `(.L_x_4424) ;  /* 0x0000001400908947 */ /* 0x000fea0003800000 */
[----:B------:R0:W5:Y:S04]  /*27040*/  LDL.LU R6, [R1+0x4] ;  /* 0x0000040001067983 */ /* 0x0001680000300800 */
[----:B------:R0:W5:Y:S02]  /*27050*/  LDL.LU R7, [R1+0xc] ;  /* 0x00000c0001077983 */ /* 0x0001640000300800 */
.L_x_4448:
[----:B-----5:R-:W-:Y:S01]  /*27060*/  VIADD R4, R6, 0x1 ;  /* 0x0000000106047836 */ /* 0x020fe20000000000 */
[----:B------:R-:W-:Y:S05]  /*27070*/  YIELD ;  /* 0x0000000000007946 */ /* 0x000fea0003800000 */
[----:B------:R-:W-:Y:S01]  /*27080*/  ISETP.NE.AND P0, PT, R4, 0x2, PT ;  /* 0x000000020400780c */ /* 0x000fe20003f05270 */
[----:B------:R-:W-:Y:S03]  /*27090*/  BSSY B0, `(.L_x_4425) ;  /* 0x00000ad000007945 */ /* 0x000fe60003800000 */
[----:B------:R-:W-:-:S02]  /*270a0*/  SEL R3, RZ, 0x1, P0 ;  /* 0x00000001ff037807 */ /* 0x000fc40000000000 */
[----:B-1----:R-:W-:Y:S02]  /*270b0*/  SEL R10, R4, RZ, P0 ;  /* 0x000000ff040a7207 */ /* 0x002fe40000000000 */
        /* <DEDUP_REMOVED lines=9> */
[----:B------:R-:W2:Y:S01]  /*27150*/  LDC R5, c[0x0][0x41c] ;  /* 0x00010700ff057b82 */ /* 0x000ea20000000800 */
[----:B------:R-:W-:Y:S01]  /*27160*/  ULDC.64 UR6, c[0x0][0x408] ;  /* 0x0001020000067ab9 */ /* 0x000fe20000000a00 */
[----:B--2---:R-:W-:-:S13]  /*27170*/  ISETP.NE.AND P0, PT, R5, 0x1, PT ;  /* 0x000000010500780c */ /* 0x004fda0003f05270 */
[----:B------:R-:W2:Y:S02]  /*27180*/  @P0 LDC.64 R2, c[0x0][0x420] ;  /* 0x00010800ff020b82 */ /* 0x000ea40000000a00 */
[----:B--2---:R-:W-:-:S04]  /*27190*/  @P0 IMAD.HI.U32 R4, R12, R2, RZ ;  /* 0x000000020c040227 */ /* 0x004fc800078e00ff */
[----:B------:R-:W-:Y:S01]  /*271a0*/  IMAD.MOV.U32 R2, RZ, RZ, R12 ;  /* 0x000000ffff027224 */ /* 0x000fe200078e000c */
[----:B------:R-:W-:Y:S01]  /*271b0*/  @P0 SHF.R.U32.HI R2, RZ, R3, R4 ;  /* 0x00000003ff020219 */ /* 0x000fe20000011604 */
[----:B------:R-:W-:-:S03]  /*271c0*/  IMAD R4, R20, UR6, RZ ;  /* 0x0000000614047c24 */ /* 0x000fc6000f8e02ff */
[--C-:B------:R-:W-:Y:S01]  /*271d0*/  SHF.R.S32.HI R3, RZ, 0x1f, R2.reuse ;  /* 0x0000001fff037819 */ /* 0x100fe20000011402 */
[----:B------:R-:W-:Y:S02]  /*271e0*/  IMAD.MOV R8, RZ, RZ, -R2 ;  /* 0x000000ffff087224 */ /* 0x000fe400078e0a02 */
[C---:B------:R-:W-:Y:S02]  /*271f0*/  IMAD R4, R17.reuse, UR7, R4 ;  /* 0x0000000711047c24 */ /* 0x040fe4000f8e0204 */
[----:B------:R-:W-:-:S04]  /*27200*/  IMAD.WIDE.U32 R2, R17, UR6, R2 ;  /* 0x0000000611027c25 */ /* 0x000fc8000f8e0002 */
[----:B------:R-:W-:Y:S01]  /*27210*/  IMAD.IADD R3, R4, 0x1, R3 ;  /* 0x0000000104037824 */ /* 0x000fe200078e0203 */
[----:B------:R-:W-:Y:S01]  /*27220*/  LEA R4, P0, R2, UR4, 0x2 ;  /* 0x0000000402047c11 */ /* 0x000fe2000f8010ff */
[----:B------:R-:W-:-:S03]  /*27230*/  IMAD R8, R5, R8, R12 ;  /* 0x0000000805087224 */ /* 0x000fc600078e020c */
[----:B------:R-:W-:-:S05]  /*27240*/  LEA.HI.X R5, R2, UR5, R3, 0x2, P0 ;  /* 0x0000000502057c11 */ /* 0x000fca00080f1403 */
[----:B------:R2:W5:Y:S04]  /*27250*/  LDG.E R2, desc[UR40][R4.64] ;  /* 0x0000002804027981 */ /* 0x000568000c1e1900 */
.L_x_4427:
        /* <DEDUP_REMOVED lines=11> */
.L_x_4586:
[----:B------:R-:W-:Y:S05]  /*27310*/  BSYNC B1 ;  /* 0x0000000000017941 */ /* 0x000fea0003800000 */
.L_x_4428:
        /* <DEDUP_REMOVED lines=9> */
.L_x_4431:
[----:B------:R-:W-:Y:S05]  /*273b0*/  BSYNC B1 ;  /* 0x0000000000017941 */ /* 0x000fea0003800000 */
.L_x_4430:
[----:B------:R-:W3:Y:S04]  /*273c0*/  LDL R3, [R1+0x4] ;  /* 0x0000040001037983 */ /* 0x000ee80000100800 */
[----:B-1----:R-:W4:Y:S01]  /*273d0*/  LDL R9, [R1+0x20] ;  /* 0x0000200001097983 */ /* 0x002f220000100800 */
        /* <DEDUP_REMOVED lines=10> */
[----:B---3--:R-:W-:Y:S02]  /*27480*/  IMAD R3, R3, 0x6000, R10 ;  /* 0x0000600003037824 */ /* 0x008fe400078e020a */
[----:B----4-:R-:W-:Y:S02]  /*27490*/  IMAD R9, R8, 0x80, R9 ;  /* 0x0000008008097824 */ /* 0x010fe400078e0209 */
[----:B------:R-:W-:Y:S02]  /*274a0*/  VIADD R8, R5, 0x2a870 ;  /* 0x0002a87005087836 */ /* 0x000fe40000000000 */
[----:B------:R-:W-:-:S07]  /*274b0*/  VIADD R10, R3, 0xc400 ;  /* 0x0000c400030a7836 */ /* 0x000fce0000000000 */
.L_x_4432:
        /* <DEDUP_REMOVED lines=16> */
.L_x_4433:
        /* <DEDUP_REMOVED lines=16> */
.L_x_4434:
        /* <DEDUP_REMOVED lines=13> */
.L_x_4587:
[----:B------:R-:W-:Y:S05]  /*27790*/  BSYNC B1 ;  /* 0x0000000000017941 */ /* 0x000fea0003800000 */
.L_x_4435:
        /* <DEDUP_REMOVED lines=11> */
.L_x_4438:
[----:B------:R-:W-:Y:S05]  /*27850*/  BSYNC B1 ;  /* 0x0000000000017941 */ /* 0x000fea0003800000 */
.L_x_4437:
        /* <DEDUP_REMOVED lines=8> */
.L_x_4439:
        /* <DEDUP_REMOVED lines=15> */
.L_x_4440:
        /* <DEDUP_REMOVED lines=15> */
.L_x_4441:
        /* <DEDUP_REMOVED lines=10> */
.L_x_4426:
[----:B------:R-:W-:Y:S05]  /*27b60*/  BSYNC B0 ;  /* 0x0000000000007941 */ /* 0x000fea0003800000 */
.L_x_4425:
[----:B------:R-:W-:-:S06]  /*27b70*/  UISETP.NE.AND UP0, UPT, UR36, 0x3, UPT ;  /* 0x000000032400788c */ /* 0x000fcc000bf05270 */
[----:B------:R-:W-:-:S13]  /*27b80*/  PLOP3.LUT P0, PT, PT, PT, UP0, 0x80, 0x0 ;  /* 0x000000000000781c */ /* 0x000fda0003f0f008 */
[----:B------:R-:W-:Y:S05]  /*27b90*/  @!P0 BRA `(.L_x_4442) ;  /* 0x0000000000048947 */ /* 0x000fea0003800000 */
[----:B------:R-:W-:Y:S01]  /*27ba0*/  BPT.TRAP 0x1 ;  /* 0x000000040000795c */ /* 0x000fe20000300000 */
.L_x_4442:
        /* <DEDUP_REMOVED lines=9> */
[----:B------:R-:W2:Y:S02]  /*27c40*/  SYNCS.PHASECHK.TRANS64.TRYWAIT P2, [R14+URZ+0x2a870], R3 ;  /* 0x02a870030e0075a7 */ /* 0x000ea4000804017f */
[----:B--2---:R-:W-:Y:S05]  /*27c50*/  @!P2 BRA `(.L_x_4444) ;  /* 0x0000004c0078a947 */ /* 0x004fea0003800000 */
.L_x_4588:
[----:B------:R-:W-:Y:S05]  /*27c60*/  BSYNC B0 ;  /* 0x0000000000007941 */ /* 0x000fea0003800000 */
.L_x_4443:
[----:B------:R-:W-:Y:S05]  /*27c70*/  @!P0 BRA `(.L_x_4445) ;  /* 0x0000000000048947 */ /* 0x000fea0003800000 */
[----:B------:R-:W-:Y:S01]  /*27c80*/  BPT.TRAP 0x1 ;  /* 0x000000040000795c */ /* 0x000fe20000300000 */
.L_x_4445:
[----:B------:R-:W-:Y:S01]  /*27c90*/  SHF.L.U32 R4, R7, 0x1f, RZ ;  /* 0x0000001f07047819 */ /* 0x000fe200000006ff */
[----:B--2---:R-:W-:-:S03]  /*27ca0*/  IMAD R3, R6, 0x6000, RZ ;  /* 0x0000600006037824 */ /* 0x004fc600078e02ff */
[----:B------:R-:W2:Y:S02]  /*27cb0*/  SYNCS.PHASECHK.TRANS64.TRYWAIT P2, [R14+URZ+0x2a860], R4 ;  /* 0x02a860040e0075a7 */ /* 0x000ea4000804017f */
[----:B--2---:R-:W-:Y:S05]  /*27cc0*/  @!P2 BRA `(.L_x_4446) ;  /* 0x0000004c0070a947 */ /* 0x004fea0003800000 */
.L_x_4589:
[----:B------:R-:W3:Y:S04]  /*27cd0*/  LDL R13, [R1+0x28] ;  /* 0x00002800010d7983 */ /* 0x000ee80000100800 */
[----:B------:R4:W-:Y:S04]  /*27ce0*/  STL [R1+0x60], R0 ;  /* 0x0000600001007387 */ /* 0x0009e80000100800 */
[----:B----4-:R-:W2:Y:S01]  /*27cf0*/  LDL R0, [R1] ;  /* 0x0000000001007983 */ /* 0x010ea20000100800 */
[----:B------:R-:W-:Y:S01]  /*27d00*/  MOV R15, 0x400 ;  /* 0x00000400000f7802 */ /* 0x000fe20000000f00 */
[----:B------:R-:W4:Y:S01]  /*27d10*/  S2R R18, SR_CgaCtaId ;  /* 0x0000000000127919 */ /* 0x000f220000008800 */
[----:B------:R-:W-:Y:S05]  /*27d20*/  WARPSYNC.ALL ;  /* 0x0000000000007948 */ /* 0x000fea0003800000 */
[----:B----4-:R-:W-:-:S02]  /*27d30*/  LEA R15, R18, R15, 0x18 ;  /* 0x0000000f120f7211 */ /* 0x010fc400078ec0ff */
[----:B------:R-:W4:Y:S01]  /*27d40*/  LDL R18, [R1+0x10] ;  /* 0x0000100001127983 */ /* 0x000f220000100800 */
[----:B--2---:R-:W-:-:S05]  /*27d50*/  LOP3.LUT R4, R3, R0, RZ, 0xfc, !PT ;  /* 0x0000000003047212 */ /* 0x004fca00078efcff */
[----:B------:R-:W-:-:S06]  /*27d60*/  IMAD.IADD R4, R15, 0x1, R4 ;  /* 0x000000010f047824 */ /* 0x000fcc00078e0204 */
[----:B------:R-:W2:Y:S02]  /*27d70*/  LDSM.16.MT88.4 R4, [R4+0xc400] ;  /* 0x00c400000404783b */ /* 0x000ea40000004200 */
[C-C-:B--2---:R-:W-:Y:S02]  /*27d80*/  PRMT R8, R4.reuse, 0x6420, R5.reuse ;  /* 0x0000642004087816 */ /* 0x144fe40000000005 */
[----:B-1----:R-:W-:Y:S02]  /*27d90*/  PRMT R9, R4, 0x7531, R5 ;  /* 0x0000753104097816 */ /* 0x002fe40000000005 */
[----:B------:R-:W2:Y:S01]  /*27da0*/  LDL R5, [R1+0x34] ;  /* 0x0000340001057983 */ /* 0x000ea20000100800 */
[----:B----4-:R-:W-:Y:S02]  /*27db0*/  LOP3.LUT R4, R3, R18, RZ, 0xfc, !PT ;  /* 0x0000001203047212 */ /* 0x010fe400078efcff */
[C-C-:B------:R-:W-:Y:S02]  /*27dc0*/  PRMT R10, R6.reuse, 0x6420, R7.reuse ;  /* 0x00006420060a7816 */ /* 0x140fe40000000007 */
[----:B------:R-:W-:Y:S01]  /*27dd0*/  PRMT R11, R6, 0x7531, R7 ;  /* 0x00007531060b7816 */ /* 0x000fe20000000007 */
[----:B--2---:R-:W-:-:S05]  /*27de0*/  IMAD.IADD R4, R5, 0x1, R4 ;  /* 0x0000000105047824 */ /* 0x004fca00078e0204 */
[----:B------:R1:W-:Y:S02]  /*27df0*/  STSM.16.M88.4 [R4], R8 ;  /* 0x0000000804007844 */ /* 0x0003e40000000200 */
[----:B-1----:R-:W-:Y:S02]  /*27e00*/  VIADD R10, R3, 0x2000 ;  /* 0x00002000030a7836 */ /* 0x002fe40000000000 */
[----:B------:R-:W-:-:S03]  /*27e10*/  IMAD.MOV.U32 R11, RZ, RZ, R5 ;  /* 0x000000ffff0b7224 */ /* 0x000fc600078e0005 */
[----:B------:R-:W-:-:S05]  /*27e20*/  LOP3.LUT R4, R10, R0, RZ, 0xfc, !PT ;  /* 0x000000000a047212 */ /* 0x000fca00078efcff */
[----:B------:R-:W-:-:S06]  /*27e30*/  IMAD.IADD R4, R15, 0x1, R4 ;  /* 0x000000010f047824 */ /* 0x000fcc00078e0204 */
[----:B------:R-:W1:Y:S02]  /*27e40*/  LDSM.16.MT88.4 R4, [R4+0xc400] ;  /* 0x00c400000404783b */ /* 0x000e640000004200 */
[C-C-:B-1----:R-:W-:Y:S02]  /*27e50*/  PRMT R8, R4.reuse, 0x6420, R5.reuse ;  /* 0x0000642004087816 */ /* 0x142fe40000000005 */
[----:B------:R-:W-:Y:S01]  /*27e60*/  PRMT R9, R4, 0x7531, R5 ;  /* 0x0000753104097816 */ /* 0x000fe20000000005 */
[----:B------:R-:W-:Y:S01]  /*27e70*/  IMAD.MOV.U32 R5, RZ, RZ, R11 ;  /* 0x000000ffff057224 */ /* 0x000fe200078e000b */
[----:B------:R-:W-:Y:S02]  /*27e80*/  LOP3.LUT R4, R10, R18, RZ, 0xfc, !PT ;  /* 0x000000120a047212 */ /* 0x000fe400078efcff */
[C-C-:B------:R-:W-:Y:S02]  /*27e90*/  PRMT R10, R6.reuse, 0x6420, R7.reuse ;  /* 0x00006420060a7816 */ /* 0x140fe40000000007 */
[----:B------:R-:W-:Y:S01]  /*27ea0*/  PRMT R11, R6, 0x7531, R7 ;  /* 0x00007531060b7816 */ /* 0x000fe20000000007 */
[----:B------:R-:W-:-:S05]  /*27eb0*/  IMAD.IADD R4, R5, 0x1, R4 ;  /* 0x0000000105047824 */ /* 0x000fca00078e0204 */
        /* <DEDUP_REMOVED lines=10> */
[C-C-:B------:R-:W-:Y:S01]  /*27f60*/  PRMT R10, R6.reuse, 0x6420, R7.reuse ;  /* 0x00006420060a7816 */ /* 0x140fe20000000007 */
[----:B------:R-:W2:Y:S01]  /*27f70*/  LDL R18, [R1+0x58] ;  /* 0x0000580001127983 */ /* 0x000ea20000100800 */
[----:B------:R-:W-:Y:S01]  /*27f80*/  PRMT R11, R6, 0x7531, R7 ;  /* 0x00007531060b7816 */ /* 0x000fe20000000007 */
[----:B------:R-:W-:-:S05]  /*27f90*/  IMAD.IADD R4, R5, 0x1, R4 ;  /* 0x0000000105047824 */ /* 0x000fca00078e0204 */
[----:B------:R1:W-:Y:S02]  /*27fa0*/  STSM.16.M88.4 [R4], R8 ;  /* 0x0000000804007844 */ /* 0x0003e40000000200 */
[----:B-1----:R-:W-:Y:S01]  /*27fb0*/  LOP3.LUT R4, R3, 0x800, R0, 0xfe, !PT ;  /* 0x0000080003047812 */ /* 0x002fe200078efe00 */
[----:B------:R-:W-:-:S04]  /*27fc0*/  IMAD.MOV.U32 R11, RZ, RZ, R5 ;  /* 0x000000ffff0b7224 */ /* 0x000fc800078e0005 */
[----:B------:R-:W-:-:S06]  /*27fd0*/  IMAD.IADD R4, R15, 0x1, R4 ;  /* 0x000000010f047824 */ /* 0x000fcc00078e0204 */
[----:B------:R-:W1:Y:S02]  /*27fe0*/  LDSM.16.MT88.4 R4, [R4+0xc400] ;  /* 0x00c400000404783b */ /* 0x000e640000004200 */
[C-C-:B-1----:R-:W-:Y:S02]  /*27ff0*/  PRMT R8, R4.reuse, 0x6420, R5.reuse ;  /* 0x0000642004087816 */ /* 0x142fe40000000005 */
[----:B------:R-:W-:Y:S01]  /*28000*/  PRMT R9, R4, 0x7531, R5 ;  /* 0x0000753104097816 */ /* 0x000fe20000000005 */
[----:B------:R-:W-:Y:S01]  /*28010*/  IMAD.MOV.U32 R4, RZ, RZ, R11 ;  /* 0x000000ffff047224 */ /* 0x000fe200078e000b */
[----:B------:R-:W4:Y:S01]  /*28020*/  LDL R5, [R1+0x5c] ;  /* 0x00005c0001057983 */ /* 0x000f220000100800 */
[C-C-:B------:R-:W-:Y:S02]  /*28030*/  PRMT R10, R6.reuse, 0x6420, R7.reuse ;  /* 0x00006420060a7816 */ /* 0x140fe40000000007 */
[----:B------:R-:W-:Y:S02]  /*28040*/  PRMT R11, R6, 0x7531, R7 ;  /* 0x00007531060b7816 */ /* 0x000fe40000000007 */
[----:B---3--:R-:W-:-:S05]  /*28050*/  IADD3 R13, R4, R13, R3 ;  /* 0x0000000d040d7210 */ /* 0x008fca0007ffe003 */
[----:B------:R1:W-:Y:S02]  /*28060*/  STSM.16.M88.4 [R13], R8 ;  /* 0x000000080d007844 */ /* 0x0003e40000000200 */
[----:B-1----:R-:W-:Y:S01]  /*28070*/  IMAD.MOV.U32 R11, RZ, RZ, R4 ;  /* 0x000000ffff0b7224 */ /* 0x002fe200078e0004 */
[----:B----4-:R-:W-:-:S06]  /*28080*/  IADD3 R4, R15, R5, R3 ;  /* 0x000000050f047210 */ /* 0x010fcc0007ffe003 */
[----:B------:R-:W1:Y:S02]  /*28090*/  LDSM.16.MT88.4 R4, [R4+0xc400] ;  /* 0x00c400000404783b */ /* 0x000e640000004200 */
[C-C-:B-1----:R-:W-:Y:S02]  /*280a0*/  PRMT R8, R4.reuse, 0x6420, R5.reuse ;  /* 0x0000642004087816 */ /* 0x142fe40000000005 */
[----:B------:R-:W-:Y:S01]  /*280b0*/  PRMT R9, R4, 0x7531, R5 ;  /* 0x0000753104097816 */ /* 0x000fe20000000005 */
[----:B------:R-:W-:Y:S01]  /*280c0*/  IMAD.MOV.U32 R5, RZ, RZ, R11 ;  /* 0x000000ffff057224 */ /* 0x000fe200078e000b */
[C-C-:B------:R-:W-:Y:S02]  /*280d0*/  PRMT R10, R6.reuse, 0x6420, R7.reuse ;  /* 0x00006420060a7816 */ /* 0x140fe40000000007 */
[----:B------:R-:W-:Y:S02]  /*280e0*/  PRMT R11, R6, 0x7531, R7 ;  /* 0x00007531060b7816 */ /* 0x000fe40000000007 */
[----:B--2---:R-:W-:-:S02]  /*280f0*/  IADD3 R4, R15, R18, R3 ;  /* 0x000000120f047210 */ /* 0x004fc40007ffe003 */
[----:B------:R-:W2:Y:S04]  /*28100*/  LDL R18, [R1+0x50] ;  /* 0x0000500001127983 */ /* 0x000ea80000100800 */
[----:B------:R1:W-:Y:S02]  /*28110*/  STSM.16.M88.4 [R13+0x2000], R8 ;  /* 0x002000080d007844 */ /* 0x0003e40000000200 */
[----:B-1----:R-:W-:Y:S02]  /*28120*/  IMAD.MOV.U32 R11, RZ, RZ, R5 ;  /* 0x000000ffff0b7224 */ /* 0x002fe400078e0005 */
[----:B------:R-:W1:Y:S02]  /*28130*/  LDSM.16.MT88.4 R4, [R4+0xc400] ;  /* 0x00c400000404783b */ /* 0x000e640000004200 */
[----:B-1----:R-:W-:-:S02]  /*28140*/  PRMT R8, R4, 0x6420, R5 ;  /* 0x0000642004087816 */ /* 0x002fc40000000005 */
[----:B------:R-:W-:Y:S02]  /*28150*/  PRMT R9, R4, 0x7531, R5 ;  /* 0x0000753104097816 */ /* 0x000fe40000000005 */
[----:B------:R-:W-:Y:S01]  /*28160*/  LOP3.LUT R4, R3, 0x1000, R0, 0xfe, !PT ;  /* 0x0000100003047812 */ /* 0x000fe200078efe00 */
[----:B------:R-:W-:Y:S01]  /*28170*/  IMAD.MOV.U32 R5, RZ, RZ, R11 ;  /* 0x000000ffff057224 */ /* 0x000fe200078e000b */
[C-C-:B------:R-:W-:Y:S02]  /*28180*/  PRMT R10, R6.reuse, 0x6420, R7.reuse ;  /* 0x00006420060a7816 */ /* 0x140fe40000000007 */
[----:B------:R-:W-:Y:S01]  /*28190*/  PRMT R11, R6, 0x7531, R7 ;  /* 0x00007531060b7816 */ /* 0x000fe20000000007 */
[----:B------:R-:W-:-:S04]  /*281a0*/  IMAD.IADD R4, R15, 0x1, R4 ;  /* 0x000000010f047824 */ /* 0x000fc800078e0204 */
[----:B------:R1:W-:Y:S02]  /*281b0*/  STSM.16.M88.4 [R13+0x4000], R8 ;  /* 0x004000080d007844 */ /* 0x0003e40000000200 */
[----:B-1----:R-:W-:Y:S02]  /*281c0*/  IMAD.MOV.U32 R11, RZ, RZ, R5 ;  /* 0x000000ffff0b7224 */ /* 0x002fe400078e0005 */
[----:B------:R-:W3:Y:S04]  /*281d0*/  LDL R13, [R1+0x24] ;  /* 0x00002400010d7983 */ /* 0x000ee80000100800 */
[----:B------:R-:W1:Y:S02]  /*281e0*/  LDSM.16.MT88.4 R4, [R4+0xc400] ;  /* 0x00c400000404783b */ /* 0x000e640000004200 */
[----:B-1----:R-:W-:-:S02]  /*281f0*/  PRMT R8, R4, 0x6420, R5 ;  /* 0x0000642004087816 */ /* 0x002fc40000000005 */
[----:B------:R-:W-:Y:S02]  /*28200*/  PRMT R9, R4, 0x7531, R5 ;  /* 0x0000753104097816 */ /* 0x000fe40000000005 */
[----:B------:R-:W4:Y:S01]  /*28210*/  LDL R5, [R1+0x54] ;  /* 0x0000540001057983 */ /* 0x000f220000100800 */
[----:B------:R-:W-:Y:S01]  /*28220*/  IMAD.MOV.U32 R4, RZ, RZ, R11 ;  /* 0x000000ffff047224 */ /* 0x000fe200078e000b */
        /* <DEDUP_REMOVED lines=21> */
[C-C-:B------:R-:W-:Y:S01]  /*28380*/  PRMT R10, R6.reuse, 0x6420, R7.reuse ;  /* 0x00006420060a7816 */ /* 0x140fe20000000007 */
[----:B------:R1:W5:Y:S01]  /*28390*/  LDL.LU R0, [R1+0x60] ;  /* 0x0000600001007983 */ /* 0x0003620000300800 */
[----:B------:R-:W-:Y:S01]  /*283a0*/  PRMT R11, R6, 0x7531, R7 ;  /* 0x00007531060b7816 */ /* 0x000fe20000000007 */
[----:B------:R-:W-:-:S04]  /*283b0*/  IMAD.IADD R4, R15, 0x1, R4 ;  /* 0x000000010f047824 */ /* 0x000fc800078e0204 */
[----:B------:R3:W-:Y:S02]  /*283c0*/  STSM.16.M88.4 [R13+0x4000], R8 ;  /* 0x004000080d007844 */ /* 0x0007e40000000200 */
[----:B---3--:R-:W-:Y:S02]  /*283d0*/  IMAD.MOV.U32 R13, RZ, RZ, R5 ;  /* 0x000000ffff0d7224 */ /* 0x008fe400078e0005 */
[----:B------:R-:W3:Y:S02]  /*283e0*/  LDSM.16.MT88.4 R4, [R4+0xc400] ;  /* 0x00c400000404783b */ /* 0x000ee40000004200 */
[C-C-:B---3--:R-:W-:Y:S02]  /*283f0*/  PRMT R8, R4.reuse, 0x6420, R5.reuse ;  /* 0x0000642004087816 */ /* 0x148fe40000000005 */
[----:B------:R-:W-:Y:S02]  /*28400*/  PRMT R9, R4, 0x7531, R5 ;  /* 0x0000753104097816 */ /* 0x000fe40000000005 */
[----:B------:R-:W3:Y:S04]  /*28410*/  LDL R4, [R1+0x2c] ;  /* 0x00002c0001047983 */ /* 0x000ee80000100800 */
[----:B------:R-:W4:Y:S01]  /*28420*/  LDL R5, [R1+0x4c] ;  /* 0x00004c0001057983 */ /* 0x000f220000100800 */
[----:B------:R-:W-:-:S02]  /*28430*/  PRMT R10, R6, 0x6420, R7 ;  /* 0x00006420060a7816 */ /* 0x000fc40000000007 */
[----:B------:R-:W-:Y:S02]  /*28440*/  PRMT R11, R6, 0x7531, R7 ;  /* 0x00007531060b7816 */ /* 0x000fe40000000007 */
[--C-:B---3--:R-:W-:Y:S02]  /*28450*/  IADD3 R13, R13, R4, R3.reuse ;  /* 0x000000040d0d7210 */ /* 0x108fe40007ffe003 */
[----:B----4-:R-:W-:-:S03]  /*28460*/  IADD3 R4, R15, R5, R3 ;  /* 0x000000050f047210 */ /* 0x010fc60007ffe003 */
[----:B------:R-:W-:Y:S04]  /*28470*/  STSM.16.M88.4 [R13], R8 ;  /* 0x000000080d007844 */ /* 0x000fe80000000200 */
[----:B------:R-:W3:Y:S02]  /*28480*/  LDSM.16.MT88.4 R4, [R4+0xc400] ;  /* 0x00c400000404783b */ /* 0x000ee40000004200 */
[C-C-:B---3--:R-:W-:Y:S02]  /*28490*/  PRMT R8, R4.reuse, 0x6420, R5.reuse ;  /* 0x0000642004087816 */ /* 0x148fe40000000005 */
[----:B------:R-:W-:Y:S02]  /*284a0*/  PRMT R9, R4, 0x7531, R5 ;  /* 0x0000753104097816 */ /* 0x000fe40000000005 */
[----:B------:R-:W-:-:S02]  /*284b0*/  PRMT R10, R6, 0x6420, R7 ;  /* 0x00006420060a7816 */ /* 0x000fc40000000007 */
[----:B------:R-:W-:Y:S02]  /*284c0*/  PRMT R11, R6, 0x7531, R7 ;  /* 0x00007531060b7816 */ /* 0x000fe40000000007 */
[----:B--2---:R-:W-:-:S03]  /*284d0*/  IADD3 R4, R15, R18, R3 ;  /* 0x000000120f047210 */ /* 0x004fc60007ffe003 */
[----:B------:R-:W-:Y:S04]  /*284e0*/  STSM.16.M88.4 [R13+0x2000], R8 ;  /* 0x002000080d007844 */ /* 0x000fe80000000200 */
[----:B------:R-:W2:Y:S02]  /*284f0*/  LDSM.16.MT88.4 R4, [R4+0xc400] ;  /* 0x00c400000404783b */ /* 0x000ea40000004200 */
        /* <DEDUP_REMOVED lines=13> */
.L_x_4447:
[----:B------:R-:W3:Y:S01]  /*285d0*/  LDL R3, [R1+0x1c] ;  /* 0x00001c0001037983 */ /* 0x000ee20000100800 */
[----:B--2---:R2:W-:Y:S03]  /*285e0*/  SYNCS.ARRIVE.TRANS64.A1T0 RZ, [R14+URZ+0x2a850], RZ ;  /* 0x02a850ff0eff79a7 */ /* 0x0045e6000810003f */
[----:B------:R4:W5:Y:S04]  /*285f0*/  LDL R6, [R1+0x4] ;  /* 0x0000040001067983 */ /* 0x0009680000100800 */
[----:B------:R4:W5:Y:S01]  /*28600*/  LDL R7, [R1+0xc] ;  /* 0x00000c0001077983 */ /* 0x0009620000100800 */
[----:B--2---:R-:W-:-:S05]  /*28610*/  @!P1 VIADD R14, R14, 0x2a880 ;  /* 0x0002a8800e0e9836 */ /* 0x004fca0000000000 */
[----:B------:R-:W-:Y:S01]  /*28620*/  @!P1 PRMT R14, RZ, 0x654, R14 ;  /* 0x00000654ff0e9816 */ /* 0x000fe2000000000e */
[----:B------:R-:W-:Y:S06]  /*28630*/  BAR.SYNC.DEFER_BLOCKING 0x2, 0x80 ;  /* 0x0082000000007b1d */ /* 0x000fec0000010000 */
[----:B------:R4:W-:Y:S01]  /*28640*/  @!P1 SYNCS.ARRIVE.TRANS64.RED.A1T0 RZ, [R14+URZ], RZ ;  /* 0x000000ff0eff99a7 */ /* 0x0009e2000810043f */
[C---:B---3--:R-:W-:Y:S01]  /*28650*/  ISETP.GT.AND P0, PT, R12.reuse, R3, PT ;  /* 0x000000030c00720c */ /* 0x048fe20003f04270 */
[----:B------:R-:W-:-:S12]  /*28660*/  VIADD R12, R12, 0xffffffff ;  /* 0xffffffff0c0c7836 */ /* 0x000fd80000000000 */
[----:B----4-:R-:W-:Y:S05]  /*28670*/  @P0 BRA `(.L_x_4448) ;  /* 0xffffffe800780947 */ /* 0x010fea000383ffff */
.L_x_4424:
[----:B------:R-:W-:Y:S04]  /*28680*/  BSSY B0, `(.L_x_4449) ;  /* 0x000000e000007945 */ /* 0x000fe80003800000 */
[----:B------:R-:W-:Y:S05]  /*28690*/  @P1 BRA `(.L_x_4450) ;  /* 0x0000000000301947 */ /* 0x000fea0003800000 */
[----:B------:R-:W2:Y:S01]  /*286a0*/  S2R R2, SR_LANEID ;  /* 0x0000000000027919 */ /* 0x000ea20000000000 */
[----:B------:R-:W-:Y:S01]  /*286b0*/  VOTEU.ANY UR4, UPT, PT ;  /* 0x0000000000047886 */ /* 0x000fe200038e0100 */
[----:B------:R-:W3:Y:S01]  /*286c0*/  LDC.64 R4, c[0x0][0xc38] ;  /* 0x00030e00ff047b82 */ /* 0x000ee20000000a00 */
[----:B-----5:R-:W2:Y:S02]  /*286d0*/  FLO.U32 R0, UR4 ;  /* 0x0000000400007d00 */ /* 0x020ea400080e0000 */
[----:B--2---:R-:W-:-:S06]  /*286e0*/  ISETP.EQ.U32.AND P0, PT, R0, R2, PT ;  /* 0x000000020000720c */ /* 0x004fcc0003f02070 */
[----:B------:R-:W3:Y:S07]  /*286f0*/  POPC R2, UR4 ;  /* 0x0000000400027d09 */ /* 0x000eee0008000000 */
[----:B---3--:R-:W2:Y:S04]  /*28700*/  @P0 ATOMG.E.ADD.STRONG.GPU PT, R2, desc[UR40][R4.64], R2 ;  /* 0x00000002040209a8 */ /* 0x008ea800081ee1e8 */
[----:B--2---:R2:W3:Y:S02]  /*28710*/  SHFL.IDX PT, R2, R2, R0, 0x1f ;  /* 0x00001f0002027589 */ /* 0x0044e400000e0000 */
[----:B--2---:R-:W2:Y:S02]  /*28720*/  S2R R0, SR_LTMASK ;  /* 0x0000000000007919 */ /* 0x004ea40000003900 */
[----:B--2---:R-:W-:-:S06]  /*28730*/  LOP3.LUT R0, R0, UR4, RZ, 0xc0, !PT ;  /* 0x0000000400007c12 */ /* 0x004fcc000f8ec0ff */
[----:B------:R-:W3:Y:S02]  /*28740*/  POPC R0, R0 ;  /* 0x0000000000007309 */ /* 0x000ee40000000000 */
[----:B---3--:R-:W-:-:S07]  /*28750*/  IADD3 R16, R2, UR38, R0 ;  /* 0x0000002602107c10 */ /* 0x008fce000fffe000 */
.L_x_4450:
[----:B------:R-:W-:Y:S05]  /*28760*/  BSYNC B0 ;  /* 0x0000000000007941 */ /* 0x000fea0003800000 */
.L_x_4449:
[----:B------:R-:W-:-:S06]  /*28770*/  UISETP.NE.AND UP0, UPT, UR36, 0x3, UPT ;  /* 0x000000032400788c */ /* 0x000fcc000bf05270 */
[----:B------:R-:W-:-:S13]  /*28780*/  PLOP3.LUT P0, PT, PT, PT, UP0, 0x80, 0x0 ;  /* 0x000000000000781c */ /* 0x000fda0003f0f008 */
[----:B------:R-:W-:Y:S05]  /*28790*/  @!P0 BRA `(.L_x_4451) ;  /* 0x0000000000048947 */ /* 0x000fea0003800000 */
[----:B------:R-:W-:Y:S01]  /*287a0*/  BPT.TRAP 0x1 ;  /* 0x000000040000795c */ /* 0x000fe20000300000 */
.L_x_4451:
[----:B------:R-:W2:Y:S04]  /*287b0*/  LDL R2, [R1+0xc] ;  /* 0x00000c0001027983 */ /* 0x000ea80000100800 */
[----:B------:R-:W3:Y:S01]  /*287c0*/  LDL R3, [R1+0x4] ;  /* 0x0000040001037983 */ /* 0x000ee20000100800 */
[----:B------:R-:W-:Y:S01]  /*287d0*/  MOV R4, 0x400 ;  /* 0x0000040000047802 */ /* 0x000fe20000000f00 */
[----:B-----5:R-:W-:Y:S01]  /*287e0*/  IMAD.U32 R0, RZ, RZ, UR39 ;  /* 0x00000027ff007e24 */ /* 0x020fe2000f8e00ff */
[----:B------:R-:W-:Y:S01]  /*287f0*/  BSSY B0, `(.L_x_4452) ;  /* 0x0000009000007945 */ /* 0x000fe20003800000 */
[----:B------:R-:W4:Y:S03]  /*28800*/  S2R R5, SR_CgaCtaId ;  /* 0x0000000000057919 */ /* 0x000f260000008800 */
[----:B------:R-:W-:-:S02]  /*28810*/  ISETP.NE.AND P2, PT, R0, 0x3, PT ;  /* 0x000000030000780c */ /* 0x000fc40003f45270 */
[----:B----4-:R-:W-:Y:S02]  /*28820*/  LEA R4, R5, R4, 0x18 ;  /* 0x0000000405047211 */ /* 0x010fe400078ec0ff */
[----:B--2---:R-:W-:-:S04]  /*28830*/  LOP3.LUT R2, R2, 0x1, RZ, 0x3c, !PT ;  /* 0x0000000102027812 */ /* 0x004fc800078e3cff */
[----:B------:R-:W-:Y:S01]  /*28840*/  SHF.L.U32 R2, R2, 0x1f, RZ ;  /* 0x0000001f02027819 */ /* 0x000fe200000006ff */
[----:B---3--:R-:W-:-:S04]  /*28850*/  IMAD R0, R3, 0x8, R4 ;  /* 0x0000000803007824 */ /* 0x008fc800078e0204 */
[----:B------:R-:W2:Y:S02]  /*28860*/  SYNCS.PHASECHK.TRANS64.TRYWAIT P0, [R0+URZ+0x2a870], R2 ;  /* 0x02a87002000075a7 */ /* 0x000ea4000800017f */
[----:B--2---:R-:W-:Y:S05]  /*28870*/  @!P0 BRA `(.L_x_4453) ;  /* 0x0000004000988947 */ /* 0x004fea0003800000 */
.L_x_4590:
[----:B------:R-:W-:Y:S05]  /*28880*/  BSYNC B0 ;  /* 0x0000000000007941 */ /* 0x000fea0003800000 */
.L_x_4452:
[----:B------:R-:W-:Y:S05]  /*28890*/  @!P2 BRA `(.L_x_4454) ;  /* 0x000000000004a947 */ /* 0x000fea0003800000 */
[----:B------:R-:W-:Y:S01]  /*288a0*/  BPT.TRAP 0x1 ;  /* 0x000000040000795c */ /* 0x000fe20000300000 */
.L_x_4454:
[----:B--2---:R-:W2:Y:S02]  /*288b0*/  LDL R2, [R1+0xc] ;  /* 0x00000c0001027983 */ /* 0x004ea40000100800 */
[----:B--2---:R-:W-:-:S04]  /*288c0*/  SHF.L.U32 R2, R2, 0x1f, RZ ;  /* 0x0000001f02027819 */ /* 0x004fc800000006ff */
[----:B------:R-:W2:Y:S02]  /*288d0*/  SYNCS.PHASECHK.TRANS64.TRYWAIT P0, [R0+URZ+0x2a860], R2 ;  /* 0x02a86002000075a7 */ /* 0x000ea4000800017f */
[----:B--2---:R-:W-:Y:S05]  /*288e0*/  @!P0 BRA `(.L_x_4455) ;  /* 0x0000004000908947 */ /* 0x004fea0003800000 */
.L_x_4591:
[----:B------:R-:W3:Y:S04]  /*288f0*/  LDL R12, [R1+0x4] ;  /* 0x00000400010c7983 */ /* 0x000ee80000100800 */
[----:B------:R-:W2:Y:S01]  /*28900*/  LDL R15, [R1] ;  /* 0x00000000010f7983 */ /* 0x000ea20000100800 */
[----:B-1----:R-:W-:Y:S01]  /*28910*/  MOV R13, 0x400 ;  /* 0x00000400000d7802 */ /* 0x002fe20000000f00 */
[----:B------:R-:W1:Y:S03]  /*28920*/  S2R R14, SR_CgaCtaId ;  /* 0x00000000000e7919 */ /* 0x000e660000008800 */
[----:B-1----:R-:W-:Y:S02]  /*28930*/  LEA R13, R14, R13, 0x18 ;  /* 0x0000000d0e0d7211 */ /* 0x002fe400078ec0ff */
[----:B------:R-:W4:Y:S01]  /*28940*/  LDL R14, [R1+0x10] ;  /* 0x00001000010e7983 */ /* 0x000f220000100800 */
[----:B------:R-:W-:Y:S05]  /*28950*/  WARPSYNC.ALL ;  /* 0x0000000000007948 */ /* 0x000fea0003800000 */
[----:B------:R-:W1:Y:S01]  /*28960*/  S2R R18, SR_CgaCtaId ;  /* 0x0000000000127919 */ /* 0x000e620000008800 */
[----:B------:R-:W-:-:S04]  /*28970*/  MOV R17, 0x400 ;  /* 0x0000040000117802 */ /* 0x000fc80000000f00 */
[----:B-1----:R-:W-:Y:S02]  /*28980*/  LEA R17, R18, R17, 0x18 ;  /* 0x0000001112117211 */ /* 0x002fe400078ec0ff */
[----:B------:R-:W5:Y:S03]  /*28990*/  LDL R18, [R1+0x5c] ;  /* 0x00005c0001127983 */ /* 0x000f660000100800 */
[----:B------:R-:W-:Y:S02]  /*289a0*/  VIADD R17, R17, 0x400 ;  /* 0x0000040011117836 */ /* 0x000fe40000000000 */
[----:B---3--:R-:W-:-:S05]  /*289b0*/  IMAD R3, R12, 0x6000, RZ ;  /* 0x000060000c037824 */ /* 0x008fca00078e02ff */
[----:B--2---:R-:W-:-:S05]  /*289c0*/  LOP3.LUT R2, R3, R15, RZ, 0xfc, !PT ;  /* 0x0000000f03027212 */ /* 0x004fca00078efcff */
[----:B------:R-:W-:-:S05]  /*289d0*/  IMAD.IADD R2, R13, 0x1, R2 ;  /* 0x000000010d027824 */ /* 0x000fca00078e0202 */
[----:B------:R4:W1:Y:S02]  /*289e0*/  LDSM.16.MT88.4 R4, [R2+0xc400] ;  /* 0x00c400000204783b */ /* 0x0008640000004200 */
[----:B----4-:R-:W-:-:S05]  /*289f0*/  LOP3.LUT R2, R3, R14, RZ, 0xfc, !PT ;  /* 0x0000000e03027212 */ /* 0x010fca00078efcff */
[----:B------:R-:W-:Y:S01]  /*28a00*/  IMAD.IADD R2, R17, 0x1, R2 ;  /* 0x0000000111027824 */ /* 0x000fe200078e0202 */
[C-C-:B-1----:R-:W-:Y:S02]  /*28a10*/  PRMT R8, R4.reuse, 0x6420, R5.reuse ;  /* 0x0000642004087816 */ /* 0x142fe40000000005 */
[----:B------:R-:W-:Y:S02]  /*28a20*/  PRMT R9, R4, 0x7531, R5 ;  /* 0x0000753104097816 */ /* 0x000fe40000000005 */
[C-C-:B------:R-:W-:Y:S02]  /*28a30*/  PRMT R10, R6.reuse, 0x6420, R7.reuse ;  /* 0x00006420060a7816 */ /* 0x140fe40000000007 */
[----:B------:R-:W-:-:S05]  /*28a40*/  PRMT R11, R6, 0x7531, R7 ;  /* 0x00007531060b7816 */ /* 0x000fca0000000007 */
[----:B------:R1:W-:Y:S02]  /*28a50*/  STSM.16.M88.4 [R2], R8 ;  /* 0x0000000802007844 */ /* 0x0003e40000000200 */
[----:B-1----:R-:W-:-:S05]  /*28a60*/  VIADD R2, R3, 0x2000 ;  /* 0x0000200003027836 */ /* 0x002fca0000000000 */
[----:B------:R-:W-:-:S05]  /*28a70*/  LOP3.LUT R4, R2, R15, RZ, 0xfc, !PT ;  /* 0x0000000f02047212 */ /* 0x000fca00078efcff */
[----:B------:R-:W-:-:S06]  /*28a80*/  IMAD.IADD R4, R13, 0x1, R4 ;  /* 0x000000010d047824 */ /* 0x000fcc00078e0204 */
[----:B------:R-:W1:Y:S01]  /*28a90*/  LDSM.16.MT88.4 R4, [R4+0xc400] ;  /* 0x00c400000404783b */ /* 0x000e620000004200 */
[----:B------:R-:W-:-:S05]  /*28aa0*/  LOP3.LUT R2, R2, R14, RZ, 0xfc, !PT ;  /* 0x0000000e02027212 */ /* 0x000fca00078efcff */
        /* <DEDUP_REMOVED lines=10> */
[----:B------:R-:W-:-:S03]  /*28b50*/  LOP3.LUT R2, R2, R14, RZ, 0xfc, !PT ;  /* 0x0000000e02027212 */ /* 0x000fc600078efcff */
[----:B------:R-:W2:Y:S02]  /*28b60*/  LDL R14, [R1+0x58] ;  /* 0x00005800010e7983 */ /* 0x000ea40000100800 */
[----:B------:R-:W-:Y:S01]  /*28b70*/  IMAD.IADD R2, R17, 0x1, R2 ;  /* 0x0000000111027824 */ /* 0x000fe200078e0202 */
[C-C-:B-1----:R-:W-:Y:S02]  /*28b80*/  PRMT R8, R4.reuse, 0x6420, R5.reuse ;  /* 0x0000642004087816 */ /* 0x142fe40000000005 */
[----:B------:R-:W-:Y:S02]  /*28b90*/  PRMT R9, R4, 0x7531, R5 ;  /* 0x0000753104097816 */ /* 0x000fe40000000005 */
[C-C-:B------:R-:W-:Y:S02]  /*28ba0*/  PRMT R10, R6.reuse, 0x6420, R7.reuse ;  /* 0x00006420060a7816 */ /* 0x140fe40000000007 */
[----:B------:R-:W-:-:S05]  /*28bb0*/  PRMT R11, R6, 0x7531, R7 ;  /* 0x00007531060b7816 */ /* 0x000fca0000000007 */
[----:B------:R1:W-:Y:S02]  /*28bc0*/  STSM.16.M88.4 [R2], R8 ;  /* 0x0000000802007844 */ /* 0x0003e40000000200 */
[----:B-1----:R-:W-:-:S05]  /*28bd0*/  LOP3.LUT R2, R3, 0x800, R15, 0xfe, !PT ;  /* 0x0000080003027812 */ /* 0x002fca00078efe0f */
[----:B------:R-:W-:-:S05]  /*28be0*/  IMAD.IADD R2, R13, 0x1, R2 ;  /* 0x000000010d027824 */ /* 0x000fca00078e0202 */
[----:B------:R1:W3:Y:S04]  /*28bf0*/  LDSM.16.MT88.4 R4, [R2+0xc400] ;  /* 0x00c400000204783b */ /* 0x0002e80000004200 */
[----:B-1----:R-:W4:Y:S01]  /*28c00*/  LDL R2, [R1+0x28] ;  /* 0x0000280001027983 */ /* 0x002f220000100800 */
[C-C-:B---3--:R-:W-:Y:S02]  /*28c10*/  PRMT R8, R4.reuse, 0x6420, R5.reuse ;  /* 0x0000642004087816 */ /* 0x148fe40000000005 */
[----:B------:R-:W-:Y:S02]  /*28c20*/  PRMT R9, R4, 0x7531, R5 ;  /* 0x0000753104097816 */ /* 0x000fe40000000005 */
[C-C-:B------:R-:W-:Y:S02]  /*28c30*/  PRMT R10, R6.reuse, 0x6420, R7.reuse ;  /* 0x00006420060a7816 */ /* 0x140fe40000000007 */
[----:B------:R-:W-:-:S02]  /*28c40*/  PRMT R11, R6, 0x7531, R7 ;  /* 0x00007531060b7816 */ /* 0x000fc40000000007 */
[--C-:B-----5:R-:W-:Y:S02]  /*28c50*/  IADD3 R4, R13, R18, R3.reuse ;  /* 0x000000120d047210 */ /* 0x120fe40007ffe003 */
[----:B------:R-:W3:Y:S01]  /*28c60*/  LDL R18, [R1+0x54] ;  /* 0x0000540001127983 */ /* 0x000ee20000100800 */
[----:B----4-:R-:W-:-:S05]  /*28c70*/  IADD3 R2, R17, R2, R3 ;  /* 0x0000000211027210 */ /* 0x010fca0007ffe003 */
[----:B------:R-:W-:Y:S04]  /*28c80*/  STSM.16.M88.4 [R2], R8 ;  /* 0x0000000802007844 */ /* 0x000fe80000000200 */
[----:B------:R-:W1:Y:S02]  /*28c90*/  LDSM.16.MT88.4 R4, [R4+0xc400] ;  /* 0x00c400000404783b */ /* 0x000e640000004200 */
[C-C-:B-1----:R-:W-:Y:S02]  /*28ca0*/  PRMT R8, R4.reuse, 0x6420, R5.reuse ;  /* 0x0000642004087816 */ /* 0x142fe40000000005 */
[----:B------:R-:W-:Y:S02]  /*28cb0*/  PRMT R9, R4, 0x7531, R5 ;  /* 0x0000753104097816 */ /* 0x000fe40000000005 */
[----:B------:R-:W-:-:S02]  /*28cc0*/  PRMT R10, R6, 0x6420, R7 ;  /* 0x00006420060a7816 */ /* 0x000fc40000000007 */
[----:B------:R-:W-:Y:S02]  /*28cd0*/  PRMT R11, R6, 0x7531, R7 ;  /* 0x00007531060b7816 */ /* 0x000fe40000000007 */
[----:B--2---:R-:W-:Y:S02]  /*28ce0*/  IADD3 R4, R13, R14, R3 ;  /* 0x0000000e0d047210 */ /* 0x004fe40007ffe003 */
[----:B------:R-:W2:Y:S04]  /*28cf0*/  LDL R14, [R1+0x50] ;  /* 0x00005000010e7983 */ /* 0x000ea80000100800 */
[----:B------:R-:W-:Y:S04]  /*28d00*/  STSM.16.M88.4 [R2+0x2000], R8 ;  /* 0x0020000802007844 */ /* 0x000fe80000000200 */
[----:B------:R-:W1:Y:S02]  /*28d10*/  LDSM.16.MT88.4 R4, [R4+0xc400] ;  /* 0x00c400000404783b */ /* 0x000e640000004200 */
[----:B-1----:R-:W-:-:S02]  /*28d20*/  PRMT R8, R4, 0x6420, R5 ;  /* 0x0000642004087816 */ /* 0x002fc40000000005 */
[----:B------:R-:W-:Y:S02]  /*28d30*/  PRMT R9, R4, 0x7531, R5 ;  /* 0x0000753104097816 */ /* 0x000fe40000000005 */
[C-C-:B------:R-:W-:Y:S02]  /*28d40*/  PRMT R10, R6.reuse, 0x6420, R7.reuse ;  /* 0x00006420060a7816 */ /* 0x140fe40000000007 */
[----:B------:R-:W-:-:S05]  /*28d50*/  PRMT R11, R6, 0x7531, R7 ;  /* 0x00007531060b7816 */ /* 0x000fca0000000007 */
[----:B------:R1:W-:Y:S02]  /*28d60*/  STSM.16.M88.4 [R2+0x4000], R8 ;  /* 0x0040000802007844 */ /* 0x0003e40000000200 */
[----:B-1----:R-:W-:-:S05]  /*28d70*/  LOP3.LUT R2, R3, 0x1000, R15, 0xfe, !PT ;  /* 0x0000100003027812 */ /* 0x002fca00078efe0f */
[----:B------:R-:W-:-:S05]  /*28d80*/  IMAD.IADD R2, R13, 0x1, R2 ;  /* 0x000000010d027824 */ /* 0x000fca00078e0202 */
[----:B------:R1:W4:Y:S04]  /*28d90*/  LDSM.16.MT88.4 R4, [R2+0xc400] ;  /* 0x00c400000204783b */ /* 0x0003280000004200 */
[----:B-1----:R-:W5:Y:S01]  /*28da0*/  LDL R2, [R1+0x24] ;  /* 0x0000240001027983 */ /* 0x002f620000100800 */
[C-C-:B----4-:R-:W-:Y:S02]  /*28db0*/  PRMT R8, R4.reuse, 0x6420, R5.reuse ;  /* 0x0000642004087816 */ /* 0x150fe40000000005 */
[----:B------:R-:W-:Y:S02]  /*28dc0*/  PRMT R9, R4, 0x7531, R5 ;  /* 0x0000753104097816 */ /* 0x000fe40000000005 */
[C-C-:B------:R-:W-:Y:S02]  /*28dd0*/  PRMT R10, R6.reuse, 0x6420, R7.reuse ;  /* 0x00006420060a7816 */ /* 0x140fe40000000007 */
[----:B------:R-:W-:-:S02]  /*28de0*/  PRMT R11, R6, 0x7531, R7 ;  /* 0x00007531060b7816 */ /* 0x000fc40000000007 */
[--C-:B---3--:R-:W-:Y:S02]  /*28df0*/  IADD3 R4, R13, R18, R3.reuse ;  /* 0x000000120d047210 */ /* 0x108fe40007ffe003 */
[----:B------:R-:W3:Y:S01]  /*28e00*/  LDL R18, [R1+0x2c] ;  /* 0x00002c0001127983 */ /* 0x000ee20000100800 */
[----:B-----5:R-:W-:-:S05]  /*28e10*/  IADD3 R2, R17, R2, R3 ;  /* 0x0000000211027210 */ /* 0x020fca0007ffe003 */
[----:B------:R-:W-:Y:S04]  /*28e20*/  STSM.16.M88.4 [R2], R8 ;  /* 0x0000000802007844 */ /* 0x000fe80000000200 */
[----:B------:R-:W1:Y:S02]  /*28e30*/  LDSM.16.MT88.4 R4, [R4+0xc400] ;  /* 0x00c400000404783b */ /* 0x000e640000004200 */
[C-C-:B-1----:R-:W-:Y:S02]  /*28e40*/  PRMT R8, R4.reuse, 0x6420, R5.reuse ;  /* 0x0000642004087816 */ /* 0x142fe40000000005 */
[----:B------:R-:W-:Y:S02]  /*28e50*/  PRMT R9, R4, 0x7531, R5 ;  /* 0x0000753104097816 */ /* 0x000fe40000000005 */
[----:B------:R-:W-:-:S02]  /*28e60*/  PRMT R10, R6, 0x6420, R7 ;  /* 0x00006420060a7816 */ /* 0x000fc40000000007 */
[----:B------:R-:W-:-:S05]  /*28e70*/  PRMT R11, R6, 0x7531, R7 ;  /* 0x00007531060b7816 */ /* 0x000fca0000000007 */
[----:B------:R1:W-:Y:S02]  /*28e80*/  STSM.16.M88.4 [R2+0x2000], R8 ;  /* 0x0020000802007844 */ /* 0x0003e40000000200 */
[----:B-1----:R-:W-:Y:S02]  /*28e90*/  IMAD.MOV.U32 R11, RZ, RZ, R15 ;  /* 0x000000ffff0b7224 */ /* 0x002fe400078e000f */
[----:B------:R-:W4:Y:S01]  /*28ea0*/  LDL R15, [R1+0x4c] ;  /* 0x00004c00010f7983 */ /* 0x000f220000100800 */
[----:B--2---:R-:W-:-:S03]  /*28eb0*/  IADD3 R4, R13, R14, R3 ;  /* 0x0000000e0d047210 */ /* 0x004fc60007ffe003 */
[----:B------:R-:W2:Y:S04]  /*28ec0*/  LDL R14, [R1+0x48] ;  /* 0x00004800010e7983 */ /* 0x000ea80000100800 */
[----:B------:R-:W1:Y:S02]  /*28ed0*/  LDSM.16.MT88.4 R4, [R4+0xc400] ;  /* 0x00c400000404783b */ /* 0x000e640000004200 */
[C-C-:B-1----:R-:W-:Y:S02]  /*28ee0*/  PRMT R8, R4.reuse, 0x6420, R5.reuse ;  /* 0x0000642004087816 */ /* 0x142fe40000000005 */
[----:B------:R-:W-:Y:S01]  /*28ef0*/  PRMT R9, R4, 0x7531, R5 ;  /* 0x0000753104097816 */ /* 0x000fe20000000005 */
[----:B------:R-:W-:Y:S01]  /*28f00*/  IMAD.MOV.U32 R5, RZ, RZ, R11 ;  /* 0x000000ffff057224 */ /* 0x000fe200078e000b */
[----:B------:R-:W-:-:S02]  /*28f10*/  PRMT R10, R6, 0x6420, R7 ;  /* 0x00006420060a7816 */ /* 0x000fc40000000007 */
[----:B------:R-:W-:-:S05]  /*28f20*/  PRMT R11, R6, 0x7531, R7 ;  /* 0x00007531060b7816 */ /* 0x000fca0000000007 */
[----:B------:R1:W-:Y:S02]  /*28f30*/  STSM.16.M88.4 [R2+0x4000], R8 ;  /* 0x0040000802007844 */ /* 0x0003e40000000200 */
[----:B-1----:R-:W-:-:S05]  /*28f40*/  LOP3.LUT R2, R3, 0x1800, R5, 0xfe, !PT ;  /* 0x0000180003027812 */ /* 0x002fca00078efe05 */
[----:B------:R-:W-:-:S05]  /*28f50*/  IMAD.IADD R2, R13, 0x1, R2 ;  /* 0x000000010d027824 */ /* 0x000fca00078e0202 */
[----:B------:R3:W1:Y:S02]  /*28f60*/  LDSM.16.MT88.4 R4, [R2+0xc400] ;  /* 0x00c400000204783b */ /* 0x0006640000004200 */
[----:B---3--:R-:W-:Y:S02]  /*28f70*/  IADD3 R2, R17, R18, R3 ;  /* 0x0000001211027210 */ /* 0x008fe40007ffe003 */
[C-C-:B-1----:R-:W-:Y:S02]  /*28f80*/  PRMT R8, R4.reuse, 0x6420, R5.reuse ;  /* 0x0000642004087816 */ /* 0x142fe40000000005 */
[----:B------:R-:W-:Y:S02]  /*28f90*/  PRMT R9, R4, 0x7531, R5 ;  /* 0x0000753104097816 */ /* 0x000fe40000000005 */
[C-C-:B------:R-:W-:Y:S02]  /*28fa0*/  PRMT R10, R6.reuse, 0x6420, R7.reuse ;  /* 0x00006420060a7816 */ /* 0x140fe40000000007 */
[----:B------:R-:W-:-:S05]  /*28fb0*/  PRMT R11, R6, 0x7531, R7 ;  /* 0x00007531060b7816 */ /* 0x000fca0000000007 */
[----:B------:R-:W-:Y:S01]  /*28fc0*/  STSM.16.M88.4 [R2], R8 ;  /* 0x0000000802007844 */ /* 0x000fe20000000200 */
[----:B----4-:R-:W-:-:S06]  /*28fd0*/  IADD3 R4, R13, R15, R3 ;  /* 0x0000000f0d047210 */ /* 0x010fcc0007ffe003 */
[----:B------:R-:W1:Y:S01]  /*28fe0*/  LDSM.16.MT88.4 R4, [R4+0xc400] ;  /* 0x00c400000404783b */ /* 0x000e620000004200 */
[----:B--2---:R-:W-:Y:S02]  /*28ff0*/  IADD3 R3, R13, R14, R3 ;  /* 0x0000000e0d037210 */ /* 0x004fe40007ffe003 */
[C-C-:B-1----:R-:W-:Y:S02]  /*29000*/  PRMT R8, R4.reuse, 0x6420, R5.reuse ;  /* 0x0000642004087816 */ /* 0x142fe40000000005 */
[----:B------:R-:W-:Y:S02]  /*29010*/  PRMT R9, R4, 0x7531, R5 ;  /* 0x0000753104097816 */ /* 0x000fe40000000005 */
[C-C-:B------:R-:W-:Y:S02]  /*29020*/  PRMT R10, R6.reuse, 0x6420, R7.reuse ;  /* 0x00006420060a7816 */ /* 0x140fe40000000007 */
[----:B------:R-:W-:-:S05]  /*29030*/  PRMT R11, R6, 0x7531, R7 ;  /* 0x00007531060b7816 */ /* 0x000fca0000000007 */
        /* <DEDUP_REMOVED lines=15> */
.L_x_4456:
[----:B------:R-:W3:Y:S01]  /*29130*/  LDL.LU R3, [R1+0xc] ;  /* 0x00000c0001037983 */ /* 0x000ee20000300800 */
[----:B--2---:R2:W-:Y:S02]  /*29140*/  SYNCS.ARRIVE.TRANS64.A1T0 RZ, [R0+URZ+0x2a850], RZ ;  /* 0x02a850ff00ff79a7 */ /* 0x0045e4000810003f */
[----:B--2---:R-:W-:-:S05]  /*29150*/  @!P1 VIADD R0, R0, 0x2a880 ;  /* 0x0002a88000009836 */ /* 0x004fca0000000000 */
[----:B------:R-:W-:Y:S01]  /*29160*/  @!P1 PRMT R0, RZ, 0x654, R0 ;  /* 0x00000654ff009816 */ /* 0x000fe20000000000 */
[----:B------:R-:W-:Y:S06]  /*29170*/  BAR.SYNC.DEFER_BLOCKING 0x2, 0x80 ;  /* 0x0082000000007b1d */ /* 0x000fec0000010000 */
[----:B------:R2:W-:Y:S02]  /*29180*/  @!P1 SYNCS.ARRIVE.TRANS64.RED.A1T0 RZ, [R0+URZ], RZ ;  /* 0x000000ff00ff99a7 */ /* 0x0005e4000810043f */
[----:B--2---:R-:W-:-:S05]  /*29190*/  VIADD R0, R12, 0x1 ;  /* 0x000000010c007836 */ /* 0x004fca0000000000 */
[----:B------:R-:W-:-:S04]  /*291a0*/  ISETP.NE.AND P0, PT, R0, 0x2, PT ;  /* 0x000000020000780c */ /* 0x000fc80003f05270 */
[----:B-1----:R-:W-:Y:S02]  /*291b0*/  SEL R2, RZ, 0x1, P0 ;  /* 0x00000001ff027807 */ /* 0x002fe40000000000 */
[----:B------:R-:W-:-:S05]  /*291c0*/  SEL R0, R0, RZ, P0 ;  /* 0x000000ff00007207 */ /* 0x000fca0000000000 */
[----:B------:R1:W-:Y:S01]  /*291d0*/  STL [R1+0x4], R0 ;  /* 0x0000040001007387 */ /* 0x0003e20000100800 */
[----:B---3--:R-:W-:-:S05]  /*291e0*/  LOP3.LUT R3, R3, R2, RZ, 0x3c, !PT ;  /* 0x0000000203037212 */ /* 0x008fca00078e3cff */
[----:B------:R1:W-:Y:S02]  /*291f0*/  STL [R1+0xc], R3 ;  /* 0x00000c0301007387 */ /* 0x0003e40000100800 */
.L_x_4405:
[----:B------:R-:W-:Y:S05]  /*29200*/  BSYNC B6 ;  /* 0x0000000000067941 */ /* 0x000fea0003800000 */
.L_x_4403:
[----:B-1----:R-:W3:Y:S02]  /*29210*/  LDL R0, [R1+0x3c] ;  /* 0x00003c0001007983 */ /* 0x002ee40000100800 */
[----:B---3--:R-:W-:-:S13]  /*29220*/  LOP3.LUT P0, RZ, R0, 0x2, RZ, 0xc0, !PT ;  /* 0x0000000200ff7812 */ /* 0x008fda000780c0ff */
[----:B------:R-:W-:Y:S05]  /*29230*/  @!P0 BRA `(.L_x_4457) ;  /* 0x0000000000208947 */ /* 0x000fea0003800000 */
[----:B------:R-:W-:Y:S05]  /*29240*/  WARPSYNC.ALL ;  /* 0x0000000000007948 */ /* 0x000fea0003800000 */
[----:B------:R-:W1:Y:S08]  /*29250*/  S2UR UR5, SR_CgaCtaId ;  /* 0x00000000000579c3 */ /* 0x000e700000008800 */
[----:B------:R-:W-:Y:S06]  /*29260*/  BAR.SYNC.DEFER_BLOCKING 0x5, 0x180 ;  /* 0x0146000000007b1d */ /* 0x000fec0000010000 */
[----:B------:R-:W-:-:S02]  /*29270*/  UMOV UR4, 0x400 ;  /* 0x0000040000047882 */ /* 0x000fc40000000000 */
[----:B-1----:R-:W-:-:S09]  /*29280*/  ULEA UR4, UR5, UR4, 0x18 ;  /* 0x0000000405047291 */ /* 0x002fd2000f8ec03f */
[----:B------:R-:W1:Y:S01]  /*29290*/  LDS.128 R16, [UR4+0x2a8d0] ;  /* 0x02a8d004ff107984 */ /* 0x000e620008000c00 */
[----:B------:R-:W-:Y:S06]  /*292a0*/  BAR.ARV 0x4, 0x180 ;  /* 0x0106000000007b1d */ /* 0x000fec0000002000 */
[----:B------:R-:W-:Y:S05]  /*292b0*/  BRA `(.L_x_4458) ;  /* 0x0000000800d07947 */ /* 0x000fea0003800000 */
.L_x_4457:
[----:B------:R-:W2:Y:S01]  /*292c0*/  S2R R0, SR_TID.X ;  /* 0x0000000000007919 */ /* 0x000ea20000002100 */
[----:B------:R-:W-:Y:S01]  /*292d0*/  UMOV UR4, 0xffffffff ;  /* 0xffffffff00047882 */ /* 0x000fe20000000000 */
[----:B--2---:R-:W-:-:S04]  /*292e0*/  LOP3.LUT R6, R0, 0x1f, RZ, 0xc0, !PT ;  /* 0x0000001f00067812 */ /* 0x004fc800078ec0ff */
[----:B------:R-:W-:Y:S01]  /*292f0*/  ISETP.NE.AND P0, PT, R6, 0x1f, PT ;  /* 0x0000001f0600780c */ /* 0x000fe20003f05270 */
[----:B------:R-:W-:-:S12]  /*29300*/  BRA.DIV UR4, `(.L_x_4459) ;  /* 0x0000003a041c7947 */ /* 0x000fd8000b800000 */
[----:B------:R-:W-:Y:S01]  /*29310*/  IMAD.IADD R0, R19, 0x1, R6 ;  /* 0x0000000113007824 */ /* 0x000fe200078e0206 */
[----:B------:R-:W-:-:S04]  /*29320*/  ULDC UR4, c[0x0][0xc14] ;  /* 0x0003050000047ab9 */ /* 0x000fc80000000800 */
[----:B------:R-:W-:-:S13]  /*29330*/  ISETP.GE.OR P1, PT, R0, UR4, !P0 ;  /* 0x0000000400007c0c */ /* 0x000fda000c726670 */
[----:B------:R-:W1:Y:S02]  /*29340*/  @!P1 LDC.64 R2, c[0x0][0xc58] ;  /* 0x00031600ff029b82 */ /* 0x000e640000000a00 */
[----:B-1----:R-:W-:-:S06]  /*29350*/  @!P1 IMAD.WIDE R2, R0, 0x4, R2 ;  /* 0x0000000400029825 */ /* 0x002fcc00078e0202 */
[----:B------:R1:W2:Y:S01]  /*29360*/  @!P1 LDG.E R3, desc[UR40][R2.64] ;  /* 0x0000002802039981 */ /* 0x0002a2000c1e1900 */
[C---:B------:R-:W-:Y:S02]  /*29370*/  ISETP.GE.U32.AND P2, PT, R6.reuse, 0x2, PT ;  /* 0x000000020600780c */ /* 0x040fe40003f46070 */
[C---:B------:R-:W-:Y:S01]  /*29380*/  ISETP.GE.U32.AND P3, PT, R6.reuse, 0x4, PT ;  /* 0x000000040600780c */ /* 0x040fe20003f66070 */
[----:B------:R-:W-:Y:S01]  /*29390*/  SHFL.IDX PT, R0, R16, RZ, 0x1f ;  /* 0x00001fff10007589 */ /* 0x000fe200000e0000 */
[C---:B------:R-:W-:Y:S02]  /*293a0*/  ISETP.GE.U32.AND P4, PT, R6.reuse, 0x8, PT ;  /* 0x000000080600780c */ /* 0x040fe40003f86070 */
[C---:B------:R-:W-:Y:S01]  /*293b0*/  ISETP.GE.U32.AND P5, PT, R6.reuse, 0x10, PT ;  /* 0x000000100600780c */ /* 0x040fe20003fa6070 */
[----:B0-----:R-:W-:Y:S01]  /*293c0*/  SHFL.IDX PT, R5, R16, 0x1, 0x1f ;  /* 0x00201f0010057f89 */ /* 0x001fe200000e0000 */
[----:B-1----:R-:W-:Y:S02]  /*293d0*/  IMAD.MOV.U32 R2, RZ, RZ, RZ ;  /* 0x000000ffff027224 */ /* 0x002fe400078e00ff */
[----:B--2---:R-:W-:Y:S01]  /*293e0*/  @!P1 IMAD.MOV.U32 R2, RZ, RZ, R3 ;  /* 0x000000ffff029224 */ /* 0x004fe200078e0003 */
[----:B------:R-:W-:-:S04]  /*293f0*/  ISETP.NE.AND P1, PT, R6, RZ, PT ;  /* 0x000000ff0600720c */ /* 0x000fc80003f25270 */
        /* <DEDUP_REMOVED lines=15> */
[----:B------:R0:W1:Y:S02]  /*294f0*/  SHFL.IDX PT, R16, R3, 0x1f, 0x1f ;  /* 0x03e01f0003107f89 */ /* 0x00006400000e0000 */
.L_x_4601:
[----:B------:R-:W-:Y:S02]  /*29500*/  ULDC UR4, c[0x0][0xc10] ;  /* 0x0003040000047ab9 */ /* 0x000fe40000000800 */
[----:B------:R-:W-:-:S04]  /*29510*/  IMAD.U32 R4, RZ, RZ, UR4 ;  /* 0x00000004ff047e24 */ /* 0x000fc8000f8e00ff */
[----:B-1----:R-:W-:-:S04]  /*29520*/  IMAD R16, R16, R4, RZ ;  /* 0x0000000410107224 */ /* 0x002fc800078e02ff */
[----:B------:R-:W-:-:S05]  /*29530*/  IMAD.IADD R5, R5, 0x1, R16 ;  /* 0x0000000105057824 */ /* 0x000fca00078e0210 */
[----:B------:R-:W-:-:S13]  /*29540*/  ISETP.GT.AND P6, PT, R5, R0, PT ;  /* 0x000000000500720c */ /* 0x000fda0003fc4270 */
[----:B------:R-:W-:Y:S05]  /*29550*/  @P6 BRA `(.L_x_4460) ;  /* 0x00000000009c6947 */ /* 0x000fea0003800000 */
.L_x_4465:
[----:B------:R-:W1:Y:S01]  /*29560*/  LDC R2, c[0x0][0xc14] ;  /* 0x00030500ff027b82 */ /* 0x000e620000000800 */
[----:B------:R-:W-:-:S05]  /*29570*/  VIADD R19, R19, 0x1f ;  /* 0x0000001f13137836 */ /* 0x000fca0000000000 */
[----:B-1----:R-:W-:-:S13]  /*29580*/  ISETP.GE.AND P6, PT, R19, R2, PT ;  /* 0x000000021300720c */ /* 0x002fda0003fc6270 */
[----:B------:R-:W-:Y:S05]  /*29590*/  @P6 BRA `(.L_x_4461) ;  /* 0x0000000400d46947 */ /* 0x000fea0003800000 */
[----:B0-----:R-:W0:Y:S01]  /*295a0*/  S2R R3, SR_TID.X ;  /* 0x0000000000037919 */ /* 0x001e220000002100 */
[----:B------:R-:W-:Y:S01]  /*295b0*/  BSSY B0, `(.L_x_4462) ;  /* 0x0000009000007945 */ /* 0x000fe20003800000 */
[----:B0-----:R-:W-:-:S05]  /*295c0*/  LOP3.LUT R3, R3, 0x1f, RZ, 0xc0, !PT ;  /* 0x0000001f03037812 */ /* 0x001fca00078ec0ff */
[----:B------:R-:W-:-:S05]  /*295d0*/  IMAD.IADD R4, R19, 0x1, R3 ;  /* 0x0000000113047824 */ /* 0x000fca00078e0203 */
[----:B------:R-:W-:Y:S01]  /*295e0*/  ISETP.GE.OR P6, PT, R4, R2, !P0 ;  /* 0x000000020400720c */ /* 0x000fe200047c6670 */
[----:B------:R-:W-:-:S12]  /*295f0*/  IMAD.MOV.U32 R2, RZ, RZ, RZ ;  /* 0x000000ffff027224 */ /* 0x000fd800078e00ff */
[----:B------:R-:W-:Y:S05]  /*29600*/  @P6 BRA `(.L_x_4463) ;  /* 0x00000000000c6947 */ /* 0x000fea0003800000 */
[----:B------:R-:W0:Y:S02]  /*29610*/  LDC.64 R2, c[0x0][0xc58] ;  /* 0x00031600ff027b82 */ /* 0x000e240000000a00 */
[----:B0-----:R-:W-:-:S06]  /*29620*/  IMAD.WIDE R2, R4, 0x4, R2 ;  /* 0x0000000404027825 */ /* 0x001fcc00078e0202 */
[----:B------:R0:W5:Y:S02]  /*29630*/  LDG.E R2, desc[UR40][R2.64] ;  /* 0x0000002802027981 */ /* 0x000164000c1e1900 */
.L_x_4463:
[----:B------:R-:W-:Y:S05]  /*29640*/  BSYNC B0 ;  /* 0x0000000000007941 */ /* 0x000fea0003800000 */
.L_x_4462:
[----:B------:R-:W-:-:S03]  /*29650*/  UMOV UR4, 0xffffffff ;  /* 0xffffffff00047882 */ /* 0x000fc60000000000 */
[----:B------:R-:W-:Y:S05]  /*29660*/  BRA.DIV UR4, `(.L_x_4464) ;  /* 0x0000003a04807947 */ /* 0x000fea000b800000 */
        /* <DEDUP_REMOVED lines=16> */
.L_x_4609:
[----:B------:R-:W-:Y:S02]  /*29770*/  ULDC UR4, c[0x0][0xc10] ;  /* 0x0003040000047ab9 */ /* 0x000fe40000000800 */
[----:B------:R-:W-:-:S04]  /*29780*/  IMAD.U32 R4, RZ, RZ, UR4 ;  /* 0x00000004ff047e24 */ /* 0x000fc8000f8e00ff */
[----:B-1----:R-:W-:-:S04]  /*29790*/  IMAD R16, R16, R4, RZ ;  /* 0x0000000410107224 */ /* 0x002fc800078e02ff */
[----:B------:R-:W-:-:S05]  /*297a0*/  IMAD.IADD R5, R16, 0x1, R5 ;  /* 0x0000000110057824 */ /* 0x000fca00078e0205 */
[----:B------:R-:W-:-:S13]  /*297b0*/  ISETP.GT.AND P6, PT, R5, R0, PT ;  /* 0x000000000500720c */ /* 0x000fda0003fc4270 */
[----:B------:R-:W-:Y:S05]  /*297c0*/  @!P6 BRA `(.L_x_4465) ;  /* 0xfffffffc0064e947 */ /* 0x000fea000383ffff */
.L_x_4460:
        /* <DEDUP_REMOVED lines=8> */
.L_x_4613:
[----:B------:R-:W-:Y:S01]  /*29850*/  ISETP.NE.AND P0, PT, R6, RZ, PT ;  /* 0x000000ff0600720c */ /* 0x000fe20003f05270 */
[----:B-1----:R-:W-:-:S12]  /*29860*/  IMAD.MOV.U32 R2, RZ, RZ, RZ ;  /* 0x000000ffff027224 */ /* 0x002fd800078e00ff */
[----:B------:R-:W-:Y:S05]  /*29870*/  @!P0 BRA `(.L_x_4467) ;  /* 0x0000000000108947 */ /* 0x000fea0003800000 */
[----:B------:R-:W-:Y:S01]  /*29880*/  UMOV UR4, 0xffffffff ;  /* 0xffffffff00047882 */ /* 0x000fe20000000000 */
[----:B------:R-:W-:Y:S02]  /*29890*/  VIADD R12, R5, 0xffffffff ;  /* 0xffffffff050c7836 */ /* 0x000fe40000000000 */
[----:B------:R-:W-:Y:S05]  /*298a0*/  BRA.DIV UR4, `(.L_x_4468) ;  /* 0x0000003e04107947 */ /* 0x000fea000b800000 */
[----:B------:R1:W3:Y:S02]  /*298b0*/  SHFL.IDX PT, R2, R3, R12, 0x1f ;  /* 0x00001f0c03027589 */ /* 0x0002e400000e0000 */
.L_x_4467:
[----:B------:R-:W4:Y:S01]  /*298c0*/  LDC.64 R6, c[0x0][0xc68] ;  /* 0x00031a00ff067b82 */ /* 0x000f220000000a00 */
[----:B------:R-:W-:-:S04]  /*298d0*/  IMAD.IADD R19, R5, 0x1, R19 ;  /* 0x0000000105137824 */ /* 0x000fc800078e0213 */
[----:B----4-:R-:W-:-:S06]  /*298e0*/  IMAD.WIDE R6, R19, 0x4, R6 ;  /* 0x0000000413067825 */ /* 0x010fcc00078e0206 */
[----:B------:R-:W2:Y:S01]  /*298f0*/  LDG.E R6, desc[UR40][R6.64] ;  /* 0x0000002806067981 */ /* 0x000ea2000c1e1900 */
[----:B---3--:R-:W-:-:S04]  /*29900*/  IMAD R16, R2, R4, R16 ;  /* 0x0000000402107224 */ /* 0x008fc800078e0210 */
[----:B------:R-:W-:Y:S02]  /*29910*/  IMAD.IADD R0, R0, 0x1, -R16 ;  /* 0x0000000100007824 */ /* 0x000fe400078e0a10 */
[----:B--2---:R-:W-:-:S05]  /*29920*/  IMAD R5, R17, R6, RZ ;  /* 0x0000000611057224 */ /* 0x004fca00078e02ff */
[----:B------:R-:W-:-:S04]  /*29930*/  IABS R7, R5 ;  /* 0x0000000500077213 */ /* 0x000fc80000000000 */
[----:B01----:R-:W0:Y:S08]  /*29940*/  I2F.RP R3, R7 ;  /* 0x0000000700037306 */ /* 0x003e300000209400 */
        /* <DEDUP_REMOVED lines=55> */
[----:B------:R-:W-:-:S05]  /*29cc0*/  LOP3.LUT R2, RZ, R2, RZ, 0x33, !PT ;  /* 0x00000002ff027212 */ /* 0x000fca00078e33ff */
[----:B------:R-:W-:Y:S01]  /*29cd0*/  IMAD.IADD R17, R17, 0x1, R2 ;  /* 0x0000000111117824 */ /* 0x000fe200078e0202 */
[----:B------:R-:W-:Y:S06]  /*29ce0*/  BRA `(.L_x_4469) ;  /* 0x00000000001c7947 */ /* 0x000fec0003800000 */
.L_x_4461:
[----:B------:R-:W-:Y:S01]  /*29cf0*/  UMOV UR4, URZ ;  /* 0x0000003f00047c82 */ /* 0x000fe20008000000 */
[----:B------:R-:W-:Y:S01]  /*29d00*/  UMOV UR5, URZ ;  /* 0x0000003f00057c82 */ /* 0x000fe20008000000 */
[----:B------:R-:W-:Y:S01]  /*29d10*/  ULDC UR6, c[0x0][0xc14] ;  /* 0x0003050000067ab9 */ /* 0x000fe20000000800 */
[----:B------:R-:W-:Y:S02]  /*29d20*/  IMAD.MOV.U32 R16, RZ, RZ, R0 ;  /* 0x000000ffff107224 */ /* 0x000fe400078e0000 */
[----:B------:R-:W-:Y:S02]  /*29d30*/  IMAD.U32 R17, RZ, RZ, UR4 ;  /* 0x00000004ff117e24 */ /* 0x000fe4000f8e00ff */
[----:B------:R-:W-:Y:S02]  /*29d40*/  IMAD.U32 R18, RZ, RZ, UR5 ;  /* 0x00000005ff127e24 */ /* 0x000fe4000f8e00ff */
[----:B------:R-:W-:-:S07]  /*29d50*/  IMAD.U32 R19, RZ, RZ, UR6 ;  /* 0x00000006ff137e24 */ /* 0x000fce000f8e00ff */
.L_x_4469:
[----:B------:R-:W1:Y:S01]  /*29d60*/  S2R R0, SR_TID.X ;  /* 0x0000000000007919 */ /* 0x000e620000002100 */
[----:B------:R-:W-:Y:S05]  /*29d70*/  WARPSYNC.ALL ;  /* 0x0000000000007948 */ /* 0x000fea0003800000 */
[----:B------:R-:W-:Y:S01]  /*29d80*/  BAR.SYNC.DEFER_BLOCKING 0x4, 0x180 ;  /* 0x0106000000007b1d */ /* 0x000fe20000010000 */
[----:B-1----:R-:W-:-:S04]  /*29d90*/  LOP3.LUT R0, R0, 0x1f, RZ, 0xc0, !PT ;  /* 0x0000001f00007812 */ /* 0x002fc800078ec0ff */
[----:B------:R-:W-:-:S13]  /*29da0*/  ISETP.NE.AND P0, PT, R0, RZ, PT ;  /* 0x000000ff0000720c */ /* 0x000fda0003f05270 */
[----:B------:R-:W1:Y:S01]  /*29db0*/  @!P0 S2R R0, SR_CgaCtaId ;  /* 0x0000000000008919 */ /* 0x000e620000008800 */
[----:B------:R-:W-:-:S04]  /*29dc0*/  @!P0 MOV R2, 0x400 ;  /* 0x0000040000028802 */ /* 0x000fc80000000f00 */
[----:B-1----:R-:W-:-:S05]  /*29dd0*/  @!P0 LEA R0, R0, R2, 0x18 ;  /* 0x0000000200008211 */ /* 0x002fca00078ec0ff */
[----:B------:R3:W-:Y:S01]  /*29de0*/  @!P0 STS.128 [R0+0x2a8d0], R16 ;  /* 0x02a8d01000008388 */ /* 0x0007e20000000c00 */
[----:B------:R-:W-:Y:S06]  /*29df0*/  BAR.ARV 0x5, 0x180 ;  /* 0x0146000000007b1d */ /* 0x000fec0000002000 */
.L_x_4458:
[----:B------:R-:W-:Y:S02]  /*29e00*/  ULDC UR4, c[0x0][0xc14] ;  /* 0x0003050000047ab9 */ /* 0x000fe40000000800 */
[----:B-1----:R-:W-:-:S13]  /*29e10*/  ISETP.GE.AND P0, PT, R19, UR4, PT ;  /* 0x0000000413007c0c */ /* 0x002fda000bf06270 */
[----:B------:R-:W-:Y:S05]  /*29e20*/  @!P0 BRA `(.L_x_4470) ;  /* 0xffffff9800588947 */ /* 0x000fea000383ffff */
[----:B------:R-:W-:Y:S05]  /*29e30*/  BSYNC B7 ;  /* 0x0000000000077941 */ /* 0x000fea0003800000 */
.L_x_4343:
[----:B---3--:R-:W3:Y:S01]  /*29e40*/  LDL.LU R0, [R1+0x40] ;  /* 0x0000400001007983 */ /* 0x008ee20000300800 */
[----:B------:R-:W-:Y:S01]  /*29e50*/  BSSY B0, `(.L_x_4471) ;  /* 0x000000b000007945 */ /* 0x000fe20003800000 */
[----:B0-----:R-:W0:Y:S01]  /*29e60*/  S2R R5, SR_CgaCtaId ;  /* 0x0000000000057919 */ /* 0x001e220000008800 */
        /* <DEDUP_REMOVED lines=9> */
.L_x_4616:
[----:B------:R-:W-:Y:S05]  /*29f00*/  BSYNC B0 ;  /* 0x0000000000007941 */ /* 0x000fea0003800000 */
.L_x_4471:
[----:B------:R-:W-:-:S03]  /*29f10*/  UMOV UR4, 0xffffffff ;  /* 0xffffffff00047882 */ /* 0x000fc60000000000 */
[----:B------:R-:W-:Y:S05]  /*29f20*/  BRA.DIV UR4, `(.L_x_4473) ;  /* 0x0000003604ac7947 */ /* 0x000fea000b800000 */
[----:B------:R-:W1:Y:S02]  /*29f30*/  S2R R2, SR_TID.X ;  /* 0x0000000000027919 */ /* 0x000e640000002100 */
[----:B-1----:R-:W-:-:S04]  /*29f40*/  SHF.R.U32.HI R2, RZ, 0x5, R2 ;  /* 0x00000005ff027819 */ /* 0x002fc80000011602 */
[----:B------:R-:W-:-:S05]  /*29f50*/  LOP3.LUT R2, R2, 0x3, RZ, 0xc0, !PT ;  /* 0x0000000302027812 */ /* 0x000fca00078ec0ff */
[----:B------:R1:W3:Y:S02]  /*29f60*/  SHFL.IDX PT, R14, R2, RZ, 0x1f ;  /* 0x00001fff020e7589 */ /* 0x0002e400000e0000 */
.L_x_4619:
[----:B---3--:R-:W-:-:S13]  /*29f70*/  ISETP.NE.AND P0, PT, R14, RZ, PT ;  /* 0x000000ff0e00720c */ /* 0x008fda0003f05270 */
[----:B------:R-:W-:Y:S05]  /*29f80*/  @P0 BRA `(.L_x_4112) ;  /* 0x0000000000b00947 */ /* 0x000fea0003800000 */
[----:B------:R-:W-:-:S03]  /*29f90*/  UMOV UR4, 0xffffffff ;  /* 0xffffffff00047882 */ /* 0x000fc60000000000 */
[----:B------:R-:W-:Y:S05]  /*29fa0*/  BRA.DIV UR4, `(.L_x_4474) ;  /* 0x0000003604c07947 */ /* 0x000fea000b800000 */
[----:B------:R-:W-:-:S13]  /*29fb0*/  ELECT P6, URZ, PT ;  /* 0x00000000003f782f */ /* 0x000fda00038c0000 */
.L_x_4622:
[----:B------:R-:W-:Y:S05]  /*29fc0*/  @!P6 BRA `(.L_x_4112) ;  /* 0x0000000000a0e947 */ /* 0x000fea0003800000 */
[----:B------:R-:W-:-:S06]  /*29fd0*/  ULOP3.LUT UR4, UR37, 0x2, URZ, 0xfc, !UPT ;  /* 0x0000000225047892 */ /* 0x000fcc000f8efc3f */
[----:B-1----:R-:W-:-:S05]  /*29fe0*/  IMAD.U32 R2, RZ, RZ, UR4 ;  /* 0x00000004ff027e24 */ /* 0x002fca000f8e00ff */
[----:B------:R-:W-:-:S13]  /*29ff0*/  ISETP.NE.AND P0, PT, R2, 0x3, PT ;  /* 0x000000030200780c */ /* 0x000fda0003f05270 */
[----:B------:R-:W-:Y:S05]  /*2a000*/  @!P0 BRA `(.L_x_4475) ;  /* 0x0000000000048947 */ /* 0x000fea0003800000 */
[----:B------:R-:W-:Y:S01]  /*2a010*/  BPT.TRAP 0x1 ;  /* 0x000000040000795c */ /* 0x000fe20000300000 */
.L_x_4475:
        /* <DEDUP_REMOVED lines=14> */
.L_x_4623:
[----:B------:R-:W1:Y:S02]  /*2a100*/  SYNCS.PHASECHK.TRANS64.TRYWAIT P1, [R7+URZ], R2 ;  /* 0x00000002070075a7 */ /* 0x000e64000802017f */
[----:B-1----:R-:W-:Y:S05]  /*2a110*/  @!P1 BRA `(.L_x_4477) ;  /* 0x0000003400989947 */ /* 0x002fea0003800000 */
.L_x_4624:
[----:B------:R-:W-:Y:S05]  /*2a120*/  @!P0 BRA `(.L_x_4478) ;  /* 0x0000000000048947 */ /* 0x000fea0003800000 */
[----:B------:R-:W-:Y:S01]  /*2a130*/  BPT.TRAP 0x1 ;  /* 0x000000040000795c */ /* 0x000fe20000300000 */
.L_x_4478:
[----:B------:R-:W2:Y:S02]  /*2a140*/  LDL.LU R4, [R1+0x4] ;  /* 0x0000040001047983 */ /* 0x000ea40000300800 */
[----:B--2---:R-:W-:-:S04]  /*2a150*/  IMAD R4, R4, 0x8, R0 ;  /* 0x0000000804047824 */ /* 0x004fc800078e0200 */
[----:B------:R-:W2:Y:S02]  /*2a160*/  SYNCS.PHASECHK.TRANS64.TRYWAIT P1, [R4+URZ+0x2a860], R5 ;  /* 0x02a86005040075a7 */ /* 0x000ea4000802017f */
[----:B--2---:R-:W-:Y:S05]  /*2a170*/  @!P1 BRA `(.L_x_4479) ;  /* 0x0000003400949947 */ /* 0x004fea0003800000 */
.L_x_4625:
[----:B------:R-:W-:Y:S05]  /*2a180*/  @!P0 BRA `(.L_x_4480) ;  /* 0x0000000000048947 */ /* 0x000fea0003800000 */
[----:B------:R-:W-:Y:S01]  /*2a190*/  BPT.TRAP 0x1 ;  /* 0x000000040000795c */ /* 0x000fe20000300000 */
.L_x_4480:
[----:B------:R-:W-:-:S04]  /*2a1a0*/  IMAD R3, R3, 0x8, R0 ;  /* 0x0000000803037824 */ /* 0x000fc800078e0200 */
[----:B------:R-:W3:Y:S02]  /*2a1b0*/  SYNCS.PHASECHK.TRANS64.TRYWAIT P1, [R3+URZ+0x2a860], R2 ;  /* 0x02a86002030075a7 */ /* 0x000ee4000802017f */
[----:B---3--:R-:W-:Y:S05]  /*2a1c0*/  @!P1 BRA `(.L_x_4481) ;  /* 0x0000003400949947 */ /* 0x008fea0003800000 */
.L_x_4626:
[----:B------:R-:W-:Y:S05]  /*2a1d0*/  @!P0 BRA `(.L_x_4482) ;  /* 0x0000000000048947 */ /* 0x000fea0003800000 */
[----:B------:R-:W-:Y:S01]  /*2a1e0*/  BPT.TRAP 0x1 ;  /* 0x000000040000795c */ /* 0x000fe20000300000 */
.L_x_4482:
[----:B------:R-:W4:Y:S02]  /*2a1f0*/  SYNCS.PHASECHK.TRANS64.TRYWAIT P0, [R4+URZ+0x2a880], R5 ;  /* 0x02a88005040075a7 */ /* 0x000f24000800017f */
[----:B----4-:R-:W-:Y:S05]  /*2a200*/  @!P0 BRA `(.L_x_4483) ;  /* 0x0000003400988947 */ /* 0x010fea0003800000 */
.L_x_4484:
[----:B------:R0:W0:Y:S02]  /*2a210*/  SYNCS.PHASECHK.TRANS64.TRYWAIT P0, [R3+URZ+0x2a880], R2 ;  /* 0x02a88002030075a7 */ /* 0x000024000800017f */
[----:B0-----:R-:W-:Y:S05]  /*2a220*/  @!P0 NANOSLEEP.SYNCS 0x989680 ;  /* 0x009896800000895d */ /* 0x001fea0003900000 */
[----:B------:R-:W0:Y:S02]  /*2a230*/  @!P0 SYNCS.PHASECHK.TRANS64 P0, [R3+URZ+0x2a880], R2 ;  /* 0x02a88002030085a7 */ /* 0x000e24000800007f */
[----:B0-----:R-:W-:Y:S05]  /*2a240*/  @!P0 BRA `(.L_x_4484) ;  /* 0xfffffffc00f08947 */ /* 0x001fea000383ffff */
.L_x_4112:
[----:B------:R-:W-:Y:S05]  /*2a250*/  BSYNC B8 ;  /* 0x0000000000087941 */ /* 0x000fea0003800000 */
.L_x_4109:
[----:B------:R-:W-:Y:S05]  /*2a260*/  EXIT ;  /* 0x000000000000794d */ /* 0x000fea0003800000 */
.L_x_4136:
[----:B0-----:R0:W1:Y:S02]  /*2a270*/  SYNCS.PHASECHK.TRANS64.TRYWAIT P5, [R94+URZ+0x2a890], R105 ;  /* 0x02a890695e0075a7 */ /* 0x00106400080a017f */
[----:B-1----:R-:W-:Y:S05]  /*2a280*/  @!P5 NANOSLEEP.SYNCS 0x989680 ;  /* 0x009896800000d95d */ /* 0x002fea0003900000 */
[----:B------:R-:W1:Y:S02]  /*2a290*/  @!P5 SYNCS.PHASECHK.TRANS64 P5, [R94+URZ+0x2a890], R105 ;  /* 0x02a890695e00d5a7 */ /* 0x000e6400080a007f */
[----:B-1----:R-:W-:Y:S05]  /*2a2a0*/  @!P5 BRA `(.L_x_4136) ;  /* 0xfffffffc00f0d947 */ /* 0x002fea000383ffff */
[----:B------:R-:W-:Y:S05]  /*2a2b0*/  BRA `(.L_x_4485) ;  /* 0xfffffd8800f47947 */ /* 0x000fea000383ffff */
.L_x_4164:
[----:B-1----:R1:W2:Y:S02]  /*2a2c0*/  SYNCS.PHASECHK.TRANS64.TRYWAIT P5, [R94+URZ+0x2a890], R105 ;  /* 0x02a890695e0075a7 */ /* 0x0022a400080a017f */
[----:B--2---:R-:W-:Y:S05]  /*2a2d0*/  @!P5 NANOSLEEP.SYNCS 0x989680 ;  /* 0x009896800000d95d */ /* 0x004fea0003900000 */
[----:B------:R-:W2:Y:S02]  /*2a2e0*/  @!P5 SYNCS.PHASECHK.TRANS64 P5, [R94+URZ+0x2a890], R105 ;  /* 0x02a890695e00d5a7 */ /* 0x000ea400080a007f */
[----:B--2---:R-:W-:Y:S05]  /*2a2f0*/  @!P5 BRA `(.L_x_4164) ;  /* 0xfffffffc00f0d947 */ /* 0x004fea000383ffff */
[----:B------:R-:W-:Y:S05]  /*2a300*/  BRA `(.L_x_4486) ;  /* 0xfffffdbc00187947 */ /* 0x000fea000383ffff */
.L_x_4177:
[----:B0-----:R0:W1:Y:S02]  /*2a310*/  SYNCS.PHASECHK.TRANS64.TRYWAIT P4, [R94+URZ+0x2a890], R105 ;  /* 0x02a890695e0075a7 */ /* 0x001064000808017f */
[----:B-1----:R-:W-:Y:S05]  /*2a320*/  @!P4 NANOSLEEP.SYNCS 0x989680 ;  /* 0x009896800000c95d */ /* 0x002fea0003900000 */
[----:B------:R-:W1:Y:S02]  /*2a330*/  @!P4 SYNCS.PHASECHK.TRANS64 P4, [R94+URZ+0x2a890], R105 ;  /* 0x02a890695e00c5a7 */ /* 0x000e64000808007f */
[----:B-1----:R-:W-:Y:S05]  /*2a340*/  @!P4 BRA `(.L_x_4177) ;  /* 0xfffffffc00f0c947 */ /* 0x002fea000383ffff */
[----:B------:R-:W-:Y:S05]  /*2a350*/  BRA `(.L_x_4487) ;  /* 0xfffffdec00407947 */ /* 0x000fea000383ffff */
.L_x_4181:
[----:B--2---:R2:W3:Y:S02]  /*2a360*/  SYNCS.PHASECHK.TRANS64.TRYWAIT P3, [R94+URZ+0x2a8b0], R105 ;  /* 0x02a8b0695e0075a7 */ /* 0x0044e4000806017f */
[----:B---3--:R-:W-:Y:S05]  /*2a370*/  @!P3 NANOSLEEP.SYNCS 0x989680 ;  /* 0x009896800000b95d */ /* 0x008fea0003900000 */
[----:B------:R-:W3:Y:S02]  /*2a380*/  @!P3 SYNCS.PHASECHK.TRANS64 P3, [R94+URZ+0x2a8b0], R105 ;  /* 0x02a8b0695e00b5a7 */ /* 0x000ee4000806007f */
[----:B---3--:R-:W-:Y:S05]  /*2a390*/  @!P3 BRA `(.L_x_4181) ;  /* 0xfffffffc00f0b947 */ /* 0x008fea000383ffff */
[----:B------:R-:W-:Y:S05]  /*2a3a0*/  BRA `(.L_x_4488) ;  /* 0xfffffdec00d87947 */ /* 0x000fea000383ffff */
.L_x_4195:
        /* <DEDUP_REMOVED lines=8> */
.L_x_4490:
[----:B------:R-:W-:Y:S05]  /*2a430*/  BSYNC B0 ;  /* 0x0000000000007941 */ /* 0x000fea0003800000 */
.L_x_4489:
[----:B------:R-:W-:Y:S01]  /*2a440*/  IMAD.MOV.U32 R208, RZ, RZ, R14 ;  /* 0x000000ffffd07224 */ /* 0x000fe200078e000e */
[----:B------:R-:W-:Y:S06]  /*2a450*/  BRA `(.L_x_4491) ;  /* 0xfffffdf800847947 */ /* 0x000fec000383ffff */
.L_x_4207:
[----:B------:R-:W-:Y:S01]  /*2a460*/  BSSY B1, `(.L_x_4492) ;  /* 0x0000007000017945 */ /* 0x000fe20003800000 */
[----:B------:R-:W-:Y:S02]  /*2a470*/  IMAD.MOV.U32 R12, RZ, RZ, RZ ;  /* 0x000000ffff0c7224 */ /* 0x000fe400078e00ff */
[----:B------:R-:W-:Y:S02]  /*2a480*/  IMAD.MOV.U32 R11, RZ, RZ, 0x1e1f ;  /* 0x00001e1fff0b7424 */ /* 0x000fe400078e00ff */
[----:B------:R-:W-:-:S07]  /*2a490*/  IMAD.MOV.U32 R15, RZ, RZ, -0x1 ;  /* 0xffffffffff0f7424 */ /* 0x000fce00078e00ff */
[----:B0----5:R-:W-:Y:S05]  /*2a4a0*/  WARPSYNC.COLLECTIVE R15, `(.L_x_4493) ;  /* 0x000000000f087348 */ /* 0x021fea0003c00000 */
[----:B------:R1:W2:Y:S02]  /*2a4b0*/  SHFL.IDX P6, R14, R13, R12, R11 ;  /* 0x0000000c0d0e7389 */ /* 0x0002a400000c000b */
[----:B012--5:R-:W-:Y:S01]  /*2a4c0*/  ENDCOLLECTIVE ;  /* 0x000000000000791b */ /* 0x027fe20003800000 */
.L_x_4493:
[----:B------:R-:W-:Y:S05]  /*2a4d0*/  BSYNC B1 ;  /* 0x0000000000017941 */ /* 0x000fea0003800000 */
.L_x_4492:
[----:B------:R-:W-:Y:S05]  /*2a4e0*/  BRA `(.L_x_4494) ;  /* 0xfffffe0800107947 */ /* 0x000fea000383ffff */
.L_x_4208:
        /* <DEDUP_REMOVED lines=8> */
.L_x_4496:
[----:B------:R-:W-:Y:S05]  /*2a570*/  BSYNC B1 ;  /* 0x0000000000017941 */ /* 0x000fea0003800000 */
.L_x_4495:
[----:B------:R-:W-:Y:S05]  /*2a580*/  BRA `(.L_x_4497) ;  /* 0xfffffe0400f07947 */ /* 0x000fea000383ffff */
.L_x_4209:
        /* <DEDUP_REMOVED lines=8> */
.L_x_4499:
[----:B------:R-:W-:Y:S05]  /*2a610*/  BSYNC B1 ;  /* 0x0000000000017941 */ /* 0x000fea0003800000 */
.L_x_4498:
[----:B------:R-:W-:Y:S05]  /*2a620*/  BRA `(.L_x_4500) ;  /* 0xfffffe0400d07947 */ /* 0x000fea000383ffff */
.L_x_4210:
        /* <DEDUP_REMOVED lines=8> */
.L_x_4502:
[----:B------:R-:W-:Y:S05]  /*2a6b0*/  BSYNC B1 ;  /* 0x0000000000017941 */ /* 0x000fea0003800000 */
.L_x_4501:
[----:B------:R-:W-:Y:S05]  /*2a6c0*/  BRA `(.L_x_4503) ;  /* 0xfffffe0400b07947 */ /* 0x000fea000383ffff */
.L_x_4212:
[----:B-1----:R1:W2:Y:S02]  /*2a6d0*/  SYNCS.PHASECHK.TRANS64.TRYWAIT P1, [R16+URZ+0x2a800], R3 ;  /* 0x02a80003100075a7 */ /* 0x0022a4000802017f */
[----:B--2---:R-:W-:Y:S05]  /*2a6e0*/  @!P1 NANOSLEEP.SYNCS 0x989680 ;  /* 0x009896800000995d */ /* 0x004fea0003900000 */
[----:B------:R-:W2:Y:S02]  /*2a6f0*/  @!P1 SYNCS.PHASECHK.TRANS64 P1, [R16+URZ+0x2a800], R3 ;  /* 0x02a80003100095a7 */ /* 0x000ea4000802007f */
[----:B--2---:R-:W-:Y:S05]  /*2a700*/  @!P1 BRA `(.L_x_4212) ;  /* 0xfffffffc00f09947 */ /* 0x004fea000383ffff */
[----:B------:R-:W-:Y:S05]  /*2a710*/  BRA `(.L_x_4504) ;  /* 0xfffffe0400bc7947 */ /* 0x000fea000383ffff */
.L_x_4226:
[----:B------:R-:W-:Y:S01]  /*2a720*/  BSSY B1, `(.L_x_4505) ;  /* 0x0000007000017945 */ /* 0x000fe20003800000 */
[----:B------:R-:W-:Y:S02]  /*2a730*/  IMAD.MOV.U32 R12, RZ, RZ, RZ ;  /* 0x000000ffff0c7224 */ /* 0x000fe400078e00ff */
[----:B------:R-:W-:Y:S02]  /*2a740*/  IMAD.MOV.U32 R11, RZ, RZ, 0x1e1f ;  /* 0x00001e1fff0b7424 */ /* 0x000fe400078e00ff */
[----:B------:R-:W-:-:S07]  /*2a750*/  IMAD.MOV.U32 R15, RZ, RZ, -0x1 ;  /* 0xffffffffff0f7424 */ /* 0x000fce00078e00ff */
[----:B0----5:R-:W-:Y:S05]  /*2a760*/  WARPSYNC.COLLECTIVE R15, `(.L_x_4506) ;  /* 0x000000000f087348 */ /* 0x021fea0003c00000 */
[----:B------:R1:W2:Y:S02]  /*2a770*/  SHFL.IDX P6, R14, R13, R12, R11 ;  /* 0x0000000c0d0e7389 */ /* 0x0002a400000c000b */
[----:B012--5:R-:W-:Y:S01]  /*2a780*/  ENDCOLLECTIVE ;  /* 0x000000000000791b */ /* 0x027fe20003800000 */
.L_x_4506:
[----:B------:R-:W-:Y:S05]  /*2a790*/  BSYNC B1 ;  /* 0x0000000000017941 */ /* 0x000fea0003800000 */
.L_x_4505:
[----:B------:R-:W-:Y:S05]  /*2a7a0*/  BRA `(.L_x_4507) ;  /* 0xfffffe3800b47947 */ /* 0x000fea000383ffff */
.L_x_4227:
        /* <DEDUP_REMOVED lines=8> */
.L_x_4509:
[----:B------:R-:W-:Y:S05]  /*2a830*/  BSYNC B1 ;  /* 0x0000000000017941 */ /* 0x000fea0003800000 */
.L_x_4508:
[----:B------:R-:W-:Y:S05]  /*2a840*/  BRA `(.L_x_4510) ;  /* 0xfffffe3800947947 */ /* 0x000fea000383ffff */
.L_x_4228:
        /* <DEDUP_REMOVED lines=8> */
.L_x_4512:
[----:B------:R-:W-:Y:S05]  /*2a8d0*/  BSYNC B1 ;  /* 0x0000000000017941 */ /* 0x000fea0003800000 */
.L_x_4511:
[----:B------:R-:W-:Y:S05]  /*2a8e0*/  BRA `(.L_x_4513) ;  /* 0xfffffe3800747947 */ /* 0x000fea000383ffff */
.L_x_4229:
        /* <DEDUP_REMOVED lines=8> */
.L_x_4515:
[----:B------:R-:W-:Y:S05]  /*2a970*/  BSYNC B1 ;  /* 0x0000000000017941 */ /* 0x000fea0003800000 */
.L_x_4514:
[----:B------:R-:W-:Y:S05]  /*2a980*/  BRA `(.L_x_4516) ;  /* 0xfffffe3800547947 */ /* 0x000fea000383ffff */
.L_x_4231:
[----:B-1----:R1:W2:Y:S02]  /*2a990*/  SYNCS.PHASECHK.TRANS64.TRYWAIT P1, [R16+URZ+0x2a800], R3 ;  /* 0x02a80003100075a7 */ /* 0x0022a4000802017f */
[----:B--2---:R-:W-:Y:S05]  /*2a9a0*/  @!P1 NANOSLEEP.SYNCS 0x989680 ;  /* 0x009896800000995d */ /* 0x004fea0003900000 */
[----:B------:R-:W2:Y:S02]  /*2a9b0*/  @!P1 SYNCS.PHASECHK.TRANS64 P1, [R16+URZ+0x2a800], R3 ;  /* 0x02a80003100095a7 */ /* 0x000ea4000802007f */
[----:B--2---:R-:W-:Y:S05]  /*2a9c0*/  @!P1 BRA `(.L_x_4231) ;  /* 0xfffffffc00f09947 */ /* 0x004fea000383ffff */
[----:B------:R-:W-:Y:S05]  /*2a9d0*/  BRA `(.L_x_4517) ;  /* 0xfffffe3800607947 */ /* 0x000fea000383ffff */
.L_x_4239:
[----:B--2---:R2:W3:Y:S02]  /*2a9e0*/  SYNCS.PHASECHK.TRANS64.TRYWAIT P2, [R3+URZ+0x2a830], R0 ;  /* 0x02a83000030075a7 */ /* 0x0044e4000804017f */
[----:B---3--:R-:W-:Y:S05]  /*2a9f0*/  @!P2 NANOSLEEP.SYNCS 0x989680 ;  /* 0x009896800000a95d */ /* 0x008fea0003900000 */
[----:B------:R-:W3:Y:S02]  /*2aa00*/  @!P2 SYNCS.PHASECHK.TRANS64 P2, [R3+URZ+0x2a830], R0 ;  /* 0x02a830000300a5a7 */ /* 0x000ee4000804007f */
[----:B---3--:R-:W-:Y:S05]  /*2aa10*/  @!P2 BRA `(.L_x_4239) ;  /* 0xfffffffc00f0a947 */ /* 0x008fea000383ffff */
[----:B------:R-:W-:Y:S05]  /*2aa20*/  BRA `(.L_x_4238) ;  /* 0xfffffe6800887947 */ /* 0x000fea000383ffff */
.L_x_4257:
[----:B-1----:R1:W2:Y:S02]  /*2aa30*/  SYNCS.PHASECHK.TRANS64.TRYWAIT P4, [R9+URZ+0x2a830], R8 ;  /* 0x02a83008090075a7 */ /* 0x0022a4000808017f */
[----:B--2---:R-:W-:Y:S05]  /*2aa40*/  @!P4 NANOSLEEP.SYNCS 0x989680 ;  /* 0x009896800000c95d */ /* 0x004fea0003900000 */
[----:B------:R-:W2:Y:S02]  /*2aa50*/  @!P4 SYNCS.PHASECHK.TRANS64 P4, [R9+URZ+0x2a830], R8 ;  /* 0x02a830080900c5a7 */ /* 0x000ea4000808007f */
[----:B--2---:R-:W-:Y:S05]  /*2aa60*/  @!P4 BRA `(.L_x_4257) ;  /* 0xfffffffc00f0c947 */ /* 0x004fea000383ffff */
[----:B------:R-:W-:Y:S05]  /*2aa70*/  BRA `(.L_x_4256) ;  /* 0xfffffea400247947 */ /* 0x000fea000383ffff */
.L_x_4261:
[----:B-1----:R1:W2:Y:S02]  /*2aa80*/  SYNCS.PHASECHK.TRANS64.TRYWAIT P3, [R9+URZ+0x2a850], R8 ;  /* 0x02a85008090075a7 */ /* 0x0022a4000806017f */
[----:B--2---:R-:W-:Y:S05]  /*2aa90*/  @!P3 NANOSLEEP.SYNCS 0x989680 ;  /* 0x009896800000b95d */ /* 0x004fea0003900000 */
[----:B------:R-:W2:Y:S02]  /*2aaa0*/  @!P3 SYNCS.PHASECHK.TRANS64 P3, [R9+URZ+0x2a850], R8 ;  /* 0x02a850080900b5a7 */ /* 0x000ea4000806007f */
[----:B--2---:R-:W-:Y:S05]  /*2aab0*/  @!P3 BRA `(.L_x_4261) ;  /* 0xfffffffc00f0b947 */ /* 0x004fea000383ffff */
[----:B------:R-:W-:Y:S05]  /*2aac0*/  BRA `(.L_x_4258) ;  /* 0xfffffea800007947 */ /* 0x000fea000383ffff */
.L_x_4281:
[----:B-1----:R1:W2:Y:S02]  /*2aad0*/  SYNCS.PHASECHK.TRANS64.TRYWAIT P3, [R9+URZ+0x2a830], R8 ;  /* 0x02a83008090075a7 */ /* 0x0022a4000806017f */
[----:B--2---:R-:W-:Y:S05]  /*2aae0*/  @!P3 NANOSLEEP.SYNCS 0x989680 ;  /* 0x009896800000b95d */ /* 0x004fea0003900000 */
[----:B------:R-:W2:Y:S02]  /*2aaf0*/  @!P3 SYNCS.PHASECHK.TRANS64 P3, [R9+URZ+0x2a830], R8 ;  /* 0x02a830080900b5a7 */ /* 0x000ea4000806007f */
[----:B--2---:R-:W-:Y:S05]  /*2ab00*/  @!P3 BRA `(.L_x_4281) ;  /* 0xfffffffc00f0b947 */ /* 0x004fea000383ffff */
[----:B------:R-:W-:Y:S05]  /*2ab10*/  BRA `(.L_x_4280) ;  /* 0xfffffedc00f47947 */ /* 0x000fea000383ffff */
.L_x_4285:
[----:B-1----:R1:W2:Y:S02]  /*2ab20*/  SYNCS.PHASECHK.TRANS64.TRYWAIT P2, [R9+URZ+0x2a850], R8 ;  /* 0x02a85008090075a7 */ /* 0x0022a4000804017f */
[----:B--2---:R-:W-:Y:S05]  /*2ab30*/  @!P2 NANOSLEEP.SYNCS 0x989680 ;  /* 0x009896800000a95d */ /* 0x004fea0003900000 */
[----:B------:R-:W2:Y:S02]  /*2ab40*/  @!P2 SYNCS.PHASECHK.TRANS64 P2, [R9+URZ+0x2a850], R8 ;  /* 0x02a850080900a5a7 */ /* 0x000ea4000804007f */
[----:B--2---:R-:W-:Y:S05]  /*2ab50*/  @!P2 BRA `(.L_x_4285) ;  /* 0xfffffffc00f0a947 */ /* 0x004fea000383ffff */
[----:B------:R-:W-:Y:S05]  /*2ab60*/  BRA `(.L_x_4282) ;  /* 0xfffffee000e07947 */ /* 0x000fea000383ffff */
.L_x_4293:
[----:B-1----:R1:W2:Y:S02]  /*2ab70*/  SYNCS.PHASECHK.TRANS64.TRYWAIT P3, [R9+URZ+0x2a830], R8 ;  /* 0x02a83008090075a7 */ /* 0x0022a4000806017f */
[----:B--2---:R-:W-:Y:S05]  /*2ab80*/  @!P3 NANOSLEEP.SYNCS 0x989680 ;  /* 0x009896800000b95d */ /* 0x004fea0003900000 */
[----:B------:R-:W2:Y:S02]  /*2ab90*/  @!P3 SYNCS.PHASECHK.TRANS64 P3, [R9+URZ+0x2a830], R8 ;  /* 0x02a830080900b5a7 */ /* 0x000ea4000806007f */
[----:B--2---:R-:W-:Y:S05]  /*2aba0*/  @!P3 BRA `(.L_x_4293) ;  /* 0xfffffffc00f0b947 */ /* 0x004fea000383ffff */
[----:B------:R-:W-:Y:S05]  /*2abb0*/  BRA `(.L_x_4292) ;  /* 0xffffff0800647947 */ /* 0x000fea000383ffff */
.L_x_4297:
[----:B-1----:R1:W2:Y:S02]  /*2abc0*/  SYNCS.PHASECHK.TRANS64.TRYWAIT P2, [R9+URZ+0x2a850], R8 ;  /* 0x02a85008090075a7 */ /* 0x0022a4000804017f */
[----:B--2---:R-:W-:Y:S05]  /*2abd0*/  @!P2 NANOSLEEP.SYNCS 0x989680 ;  /* 0x009896800000a95d */ /* 0x004fea0003900000 */
[----:B------:R-:W2:Y:S02]  /*2abe0*/  @!P2 SYNCS.PHASECHK.TRANS64 P2, [R9+URZ+0x2a850], R8 ;  /* 0x02a850080900a5a7 */ /* 0x000ea4000804007f */
[----:B--2---:R-:W-:Y:S05]  /*2abf0*/  @!P2 BRA `(.L_x_4297) ;  /* 0xfffffffc00f0a947 */ /* 0x004fea000383ffff */
[----:B------:R-:W-:Y:S05]  /*2ac00*/  BRA `(.L_x_4294) ;  /* 0xffffff0c00507947 */ /* 0x000fea000383ffff */
.L_x_4311:
[----:B-1----:R1:W2:Y:S02]  /*2ac10*/  SYNCS.PHASECHK.TRANS64.TRYWAIT P1, [R11+URZ+0x2a850], R0 ;  /* 0x02a850000b0075a7 */ /* 0x0022a4000802017f */
[----:B--2---:R-:W-:Y:S05]  /*2ac20*/  @!P1 NANOSLEEP.SYNCS 0x989680 ;  /* 0x009896800000995d */ /* 0x004fea0003900000 */
[----:B------:R-:W2:Y:S02]  /*2ac30*/  @!P1 SYNCS.PHASECHK.TRANS64 P1, [R11+URZ+0x2a850], R0 ;  /* 0x02a850000b0095a7 */ /* 0x000ea4000802007f */
[----:B--2---:R-:W-:Y:S05]  /*2ac40*/  @!P1 BRA `(.L_x_4311) ;  /* 0xfffffffc00f09947 */ /* 0x004fea000383ffff */
[----:B------:R-:W-:Y:S05]  /*2ac50*/  BRA `(.L_x_4310) ;  /* 0xffffff4000ac7947 */ /* 0x000fea000383ffff */
.L_x_4315:
[----:B------:R-:W-:Y:S01]  /*2ac60*/  SEL R21, R48, R35, P0 ;  /* 0x0000002330157207 */ /* 0x000fe20000000000 */
[----:B------:R-:W-:Y:S01]  /*2ac70*/  IMAD.MOV.U32 R15, RZ, RZ, -0x1 ;  /* 0xffffffffff0f7424 */ /* 0x000fe200078e00ff */
[----:B------:R-:W-:Y:S02]  /*2ac80*/  SEL R24, R35, R48, P0 ;  /* 0x0000003023187207 */ /* 0x000fe40000000000 */
[----:B------:R-:W-:Y:S02]  /*2ac90*/  SEL R25, R56, R41, P0 ;  /* 0x0000002938197207 */ /* 0x000fe40000000000 */
[----:B------:R-:W-:Y:S02]  /*2aca0*/  SEL R28, R41, R56, P0 ;  /* 0x00000038291c7207 */ /* 0x000fe40000000000 */
[----:B------:R-:W-:Y:S02]  /*2acb0*/  SEL R37, R53, R52, P0 ;  /* 0x0000003435257207 */ /* 0x000fe40000000000 */
[----:B------:R-:W-:-:S02]  /*2acc0*/  SEL R48, R52, R53, P0 ;  /* 0x0000003534307207 */ /* 0x000fc40000000000 */
[----:B------:R-:W-:Y:S02]  /*2acd0*/  SEL R41, R11, R12, P0 ;  /* 0x0000000c0b297207 */ /* 0x000fe40000000000 */
[----:B------:R-:W-:Y:S01]  /*2ace0*/  SEL R52, R12, R11, P0 ;  /* 0x0000000b0c347207 */ /* 0x000fe20000000000 */
[----:B------:R-:W-:Y:S01]  /*2acf0*/  IMAD.MOV.U32 R12, RZ, RZ, R0 ;  /* 0x000000ffff0c7224 */ /* 0x000fe200078e0000 */
[----:B------:R-:W-:Y:S01]  /*2ad00*/  SEL R7, R27, R10, P0 ;  /* 0x0000000a1b077207 */ /* 0x000fe20000000000 */
[----:B------:R-:W-:Y:S01]  /*2ad10*/  IMAD.MOV.U32 R11, RZ, RZ, 0x1c1f ;  /* 0x00001c1fff0b7424 */ /* 0x000fe200078e00ff */
[----:B------:R-:W-:Y:S02]  /*2ad20*/  SEL R9, R5, R34, P0 ;  /* 0x0000002205097207 */ /* 0x000fe40000000000 */
[----:B------:R-:W-:-:S07]  /*2ad30*/  SEL R20, R34, R5, P0 ;  /* 0x0000000522147207 */ /* 0x000fce0000000000 */
[----:B01----:R-:W-:Y:S05]  /*2ad40*/  WARPSYNC.COLLECTIVE R15, `(.L_x_4518) ;  /* 0x000000000f087348 */ /* 0x003fea0003c00000 */
[----:B------:R2:W3:Y:S02]  /*2ad50*/  SHFL.IDX P6, R14, R13, R12, R11 ;  /* 0x0000000c0d0e7389 */ /* 0x0004e400000c000b */
[----:B0123--:R-:W-:Y:S01]  /*2ad60*/  ENDCOLLECTIVE ;  /* 0x000000000000791b */ /* 0x00ffe20003800000 */
.L_x_4518:
        /* <DEDUP_REMOVED lines=19> */
.L_x_4519:
        /* <DEDUP_REMOVED lines=19> */
.L_x_4520:
        /* <DEDUP_REMOVED lines=17> */
.L_x_4521:
[----:B------:R-:W-:Y:S02]  /*2b0e0*/  IMAD.MOV.U32 R13, RZ, RZ, R9 ;  /* 0x000000ffff0d7224 */ /* 0x000fe400078e0009 */
[----:B------:R-:W-:Y:S02]  /*2b0f0*/  IMAD.MOV.U32 R12, RZ, RZ, R0 ;  /* 0x000000ffff0c7224 */ /* 0x000fe400078e0000 */
[----:B------:R-:W-:-:S07]  /*2b100*/  IMAD.MOV.U32 R7, RZ, RZ, R14 ;  /* 0x000000ffff077224 */ /* 0x000fce00078e000e */
[----:B------:R-:W-:Y:S05]  /*2b110*/  WARPSYNC.COLLECTIVE R15, `(.L_x_4522) ;  /* 0x000000000f087348 */ /* 0x000fea0003c00000 */
[----:B------:R0:W1:Y:S02]  /*2b120*/  SHFL.IDX P6, R14, R13, R12, R11 ;  /* 0x0000000c0d0e7389 */ /* 0x00006400000c000b */
[----:B01----:R-:W-:Y:S01]  /*2b130*/  ENDCOLLECTIVE ;  /* 0x000000000000791b */ /* 0x003fe20003800000 */
.L_x_4522:
        /* <DEDUP_REMOVED lines=8> */
.L_x_4523:
[----:B------:R-:W-:Y:S02]  /*2b1c0*/  IMAD.MOV.U32 R13, RZ, RZ, R21 ;  /* 0x000000ffff0d7224 */ /* 0x000fe400078e0015 */
[----:B------:R-:W-:Y:S02]  /*2b1d0*/  IMAD.MOV.U32 R12, RZ, RZ, R0 ;  /* 0x000000ffff0c7224 */ /* 0x000fe400078e0000 */
[----:B------:R-:W-:-:S07]  /*2b1e0*/  IMAD.MOV.U32 R9, RZ, RZ, R14 ;  /* 0x000000ffff097224 */ /* 0x000fce00078e000e */
[----:B------:R-:W-:Y:S05]  /*2b1f0*/  WARPSYNC.COLLECTIVE R15, `(.L_x_4524) ;  /* 0x000000000f087348 */ /* 0x000fea0003c00000 */
[----:B------:R0:W1:Y:S02]  /*2b200*/  SHFL.IDX P6, R14, R13, R12, R11 ;  /* 0x0000000c0d0e7389 */ /* 0x00006400000c000b */
[----:B01----:R-:W-:Y:S01]  /*2b210*/  ENDCOLLECTIVE ;  /* 0x000000000000791b */ /* 0x003fe20003800000 */
.L_x_4524:
        /* <DEDUP_REMOVED lines=8> */
.L_x_4525:
[----:B------:R-:W-:Y:S02]  /*2b2a0*/  IMAD.MOV.U32 R13, RZ, RZ, R25 ;  /* 0x000000ffff0d7224 */ /* 0x000fe400078e0019 */
[----:B------:R-:W-:Y:S02]  /*2b2b0*/  IMAD.MOV.U32 R12, RZ, RZ, R0 ;  /* 0x000000ffff0c7224 */ /* 0x000fe400078e0000 */
[----:B------:R-:W-:-:S07]  /*2b2c0*/  IMAD.MOV.U32 R21, RZ, RZ, R14 ;  /* 0x000000ffff157224 */ /* 0x000fce00078e000e */
[----:B------:R-:W-:Y:S05]  /*2b2d0*/  WARPSYNC.COLLECTIVE R15, `(.L_x_4526) ;  /* 0x000000000f087348 */ /* 0x000fea0003c00000 */
[----:B------:R0:W1:Y:S02]  /*2b2e0*/  SHFL.IDX P6, R14, R13, R12, R11 ;  /* 0x0000000c0d0e7389 */ /* 0x00006400000c000b */
[----:B01----:R-:W-:Y:S01]  /*2b2f0*/  ENDCOLLECTIVE ;  /* 0x000000000000791b */ /* 0x003fe20003800000 */
.L_x_4526:
        /* <DEDUP_REMOVED lines=8> */
.L_x_4527:
[----:B------:R-:W-:Y:S02]  /*2b380*/  IMAD.MOV.U32 R13, RZ, RZ, R27 ;  /* 0x000000ffff0d7224 */ /* 0x000fe400078e001b */
[----:B------:R-:W-:Y:S02]  /*2b390*/  IMAD.MOV.U32 R12, RZ, RZ, R0 ;  /* 0x000000ffff0c7224 */ /* 0x000fe400078e0000 */
[----:B------:R-:W-:-:S07]  /*2b3a0*/  IMAD.MOV.U32 R25, RZ, RZ, R14 ;  /* 0x000000ffff197224 */ /* 0x000fce00078e000e */
[----:B------:R-:W-:Y:S05]  /*2b3b0*/  WARPSYNC.COLLECTIVE R15, `(.L_x_4528) ;  /* 0x000000000f087348 */ /* 0x000fea0003c00000 */
[----:B------:R0:W1:Y:S02]  /*2b3c0*/  SHFL.IDX P6, R14, R13, R12, R11 ;  /* 0x0000000c0d0e7389 */ /* 0x00006400000c000b */
[----:B01----:R-:W-:Y:S01]  /*2b3d0*/  ENDCOLLECTIVE ;  /* 0x000000000000791b */ /* 0x003fe20003800000 */
.L_x_4528:
        /* <DEDUP_REMOVED lines=8> */
.L_x_4529:
[----:B------:R-:W-:Y:S02]  /*2b460*/  IMAD.MOV.U32 R13, RZ, RZ, R29 ;  /* 0x000000ffff0d7224 */ /* 0x000fe400078e001d */
[----:B------:R-:W-:Y:S02]  /*2b470*/  IMAD.MOV.U32 R12, RZ, RZ, R0 ;  /* 0x000000ffff0c7224 */ /* 0x000fe400078e0000 */
[----:B------:R-:W-:-:S07]  /*2b480*/  IMAD.MOV.U32 R27, RZ, RZ, R14 ;  /* 0x000000ffff1b7224 */ /* 0x000fce00078e000e */
[----:B------:R-:W-:Y:S05]  /*2b490*/  WARPSYNC.COLLECTIVE R15, `(.L_x_4530) ;  /* 0x000000000f087348 */ /* 0x000fea0003c00000 */
[----:B------:R0:W1:Y:S02]  /*2b4a0*/  SHFL.IDX P6, R14, R13, R12, R11 ;  /* 0x0000000c0d0e7389 */ /* 0x00006400000c000b */
[----:B01----:R-:W-:Y:S01]  /*2b4b0*/  ENDCOLLECTIVE ;  /* 0x000000000000791b */ /* 0x003fe20003800000 */
.L_x_4530:
        /* <DEDUP_REMOVED lines=8> */
.L_x_4531:
[----:B------:R-:W-:Y:S02]  /*2b540*/  IMAD.MOV.U32 R13, RZ, RZ, R31 ;  /* 0x000000ffff0d7224 */ /* 0x000fe400078e001f */
[----:B------:R-:W-:Y:S02]  /*2b550*/  IMAD.MOV.U32 R12, RZ, RZ, R0 ;  /* 0x000000ffff0c7224 */ /* 0x000fe400078e0000 */
[----:B------:R-:W-:-:S07]  /*2b560*/  IMAD.MOV.U32 R40, RZ, RZ, R14 ;  /* 0x000000ffff287224 */ /* 0x000fce00078e000e */
[----:B------:R-:W-:Y:S05]  /*2b570*/  WARPSYNC.COLLECTIVE R15, `(.L_x_4532) ;  /* 0x000000000f087348 */ /* 0x000fea0003c00000 */
[----:B------:R0:W1:Y:S02]  /*2b580*/  SHFL.IDX P6, R14, R13, R12, R11 ;  /* 0x0000000c0d0e7389 */ /* 0x00006400000c000b */
[----:B01----:R-:W-:Y:S01]  /*2b590*/  ENDCOLLECTIVE ;  /* 0x000000000000791b */ /* 0x003fe20003800000 */
.L_x_4532:
[----:B------:R-:W-:Y:S02]  /*2b5a0*/  IMAD.MOV.U32 R13, RZ, RZ, R42 ;  /* 0x000000ffff0d7224 */ /* 0x000fe400078e002a */
[----:B------:R-:W-:Y:S02]  /*2b5b0*/  IMAD.MOV.U32 R12, RZ, RZ, R3 ;  /* 0x000000ffff0c7224 */ /* 0x000fe400078e0003 */
[----:B------:R-:W-:-:S07]  /*2b5c0*/  IMAD.MOV.U32 R31, RZ, RZ, R14 ;  /* 0x000000ffff1f7224 */ /* 0x000fce00078e000e */
[----:B------:R-:W-:Y:S05]  /*2b5d0*/  WARPSYNC.COLLECTIVE R15, `(.L_x_4533) ;  /* 0x000000000f087348 */ /* 0x000fea0003c00000 */
[----:B------:R0:W1:Y:S02]  /*2b5e0*/  SHFL.IDX P6, R14, R13, R12, R11 ;  /* 0x0000000c0d0e7389 */ /* 0x00006400000c000b */
[----:B01----:R-:W-:Y:S01]  /*2b5f0*/  ENDCOLLECTIVE ;  /* 0x000000000000791b */ /* 0x003fe20003800000 */
.L_x_4533:
[----:B------:R-:W-:Y:S02]  /*2b600*/  IMAD.MOV.U32 R13, RZ, RZ, R33 ;  /* 0x000000ffff0d7224 */ /* 0x000fe400078e0021 */
[----:B------:R-:W-:Y:S02]  /*2b610*/  IMAD.MOV.U32 R12, RZ, RZ, R0 ;  /* 0x000000ffff0c7224 */ /* 0x000fe400078e0000 */
[----:B------:R-:W-:-:S07]  /*2b620*/  IMAD.MOV.U32 R42, RZ, RZ, R14 ;  /* 0x000000ffff2a7224 */ /* 0x000fce00078e000e */
[----:B------:R-:W-:Y:S05]  /*2b630*/  WARPSYNC.COLLECTIVE R15, `(.L_x_4534) ;  /* 0x000000000f087348 */ /* 0x000fea0003c00000 */
[----:B------:R0:W1:Y:S02]  /*2b640*/  SHFL.IDX P6, R14, R13, R12, R11 ;  /* 0x0000000c0d0e7389 */ /* 0x00006400000c000b */
[----:B01----:R-:W-:Y:S01]  /*2b650*/  ENDCOLLECTIVE ;  /* 0x000000000000791b */ /* 0x003fe20003800000 */
.L_x_4534:
[----:B------:R-:W-:Y:S02]  /*2b660*/  IMAD.MOV.U32 R13, RZ, RZ, R44 ;  /* 0x000000ffff0d7224 */ /* 0x000fe400078e002c */
[----:B------:R-:W-:Y:S02]  /*2b670*/  IMAD.MOV.U32 R12, RZ, RZ, R3 ;  /* 0x000000ffff0c7224 */ /* 0x000fe400078e0003 */
[----:B------:R-:W-:-:S07]  /*2b680*/  IMAD.MOV.U32 R33, RZ, RZ, R14 ;  /* 0x000000ffff217224 */ /* 0x000fce00078e000e */
[----:B------:R-:W-:Y:S05]  /*2b690*/  WARPSYNC.COLLECTIVE R15, `(.L_x_4535) ;  /* 0x000000000f087348 */ /* 0x000fea0003c00000 */
[----:B------:R0:W1:Y:S02]  /*2b6a0*/  SHFL.IDX P6, R14, R13, R12, R11 ;  /* 0x0000000c0d0e7389 */ /* 0x00006400000c000b */
[----:B01----:R-:W-:Y:S01]  /*2b6b0*/  ENDCOLLECTIVE ;  /* 0x000000000000791b */ /* 0x003fe20003800000 */
.L_x_4535:
[----:B------:R-:W-:Y:S02]  /*2b6c0*/  IMAD.MOV.U32 R13, RZ, RZ, R35 ;  /* 0x000000ffff0d7224 */ /* 0x000fe400078e0023 */
[----:B------:R-:W-:Y:S02]  /*2b6d0*/  IMAD.MOV.U32 R12, RZ, RZ, R0 ;  /* 0x000000ffff0c7224 */ /* 0x000fe400078e0000 */
[----:B------:R-:W-:-:S07]  /*2b6e0*/  IMAD.MOV.U32 R44, RZ, RZ, R14 ;  /* 0x000000ffff2c7224 */ /* 0x000fce00078e000e */
[----:B------:R-:W-:Y:S05]  /*2b6f0*/  WARPSYNC.COLLECTIVE R15, `(.L_x_4536) ;  /* 0x000000000f087348 */ /* 0x000fea0003c00000 */
[----:B------:R0:W1:Y:S02]  /*2b700*/  SHFL.IDX P6, R14, R13, R12, R11 ;  /* 0x0000000c0d0e7389 */ /* 0x00006400000c000b */
[----:B01----:R-:W-:Y:S01]  /*2b710*/  ENDCOLLECTIVE ;  /* 0x000000000000791b */ /* 0x003fe20003800000 */
.L_x_4536:
[----:B------:R-:W-:Y:S02]  /*2b720*/  IMAD.MOV.U32 R13, RZ, RZ, R46 ;  /* 0x000000ffff0d7224 */ /* 0x000fe400078e002e */
[----:B------:R-:W-:Y:S02]  /*2b730*/  IMAD.MOV.U32 R12, RZ, RZ, R3 ;  /* 0x000000ffff0c7224 */ /* 0x000fe400078e0003 */
[----:B------:R-:W-:-:S07]  /*2b740*/  IMAD.MOV.U32 R35, RZ, RZ, R14 ;  /* 0x000000ffff237224 */ /* 0x000fce00078e000e */
[----:B------:R-:W-:Y:S05]  /*2b750*/  WARPSYNC.COLLECTIVE R15, `(.L_x_4537) ;  /* 0x000000000f087348 */ /* 0x000fea0003c00000 */
[----:B------:R0:W1:Y:S02]  /*2b760*/  SHFL.IDX P6, R14, R13, R12, R11 ;  /* 0x0000000c0d0e7389 */ /* 0x00006400000c000b */
[----:B01----:R-:W-:Y:S01]  /*2b770*/  ENDCOLLECTIVE ;  /* 0x000000000000791b */ /* 0x003fe20003800000 */
.L_x_4537:
[----:B------:R-:W-:Y:S02]  /*2b780*/  IMAD.MOV.U32 R13, RZ, RZ, R37 ;  /* 0x000000ffff0d7224 */ /* 0x000fe400078e0025 */
[----:B------:R-:W-:Y:S02]  /*2b790*/  IMAD.MOV.U32 R12, RZ, RZ, R0 ;  /* 0x000000ffff0c7224 */ /* 0x000fe400078e0000 */
[----:B------:R-:W-:-:S07]  /*2b7a0*/  IMAD.MOV.U32 R46, RZ, RZ, R14 ;  /* 0x000000ffff2e7224 */ /* 0x000fce00078e000e */
[----:B------:R-:W-:Y:S05]  /*2b7b0*/  WARPSYNC.COLLECTIVE R15, `(.L_x_4538) ;  /* 0x000000000f087348 */ /* 0x000fea0003c00000 */
[----:B------:R0:W1:Y:S02]  /*2b7c0*/  SHFL.IDX P6, R14, R13, R12, R11 ;  /* 0x0000000c0d0e7389 */ /* 0x00006400000c000b */
[----:B01----:R-:W-:Y:S01]  /*2b7d0*/  ENDCOLLECTIVE ;  /* 0x000000000000791b */ /* 0x003fe20003800000 */
.L_x_4538:
[----:B------:R-:W-:Y:S02]  /*2b7e0*/  IMAD.MOV.U32 R13, RZ, RZ, R48 ;  /* 0x000000ffff0d7224 */ /* 0x000fe400078e0030 */
[----:B------:R-:W-:Y:S02]  /*2b7f0*/  IMAD.MOV.U32 R12, RZ, RZ, R3 ;  /* 0x000000ffff0c7224 */ /* 0x000fe400078e0003 */
[----:B------:R-:W-:-:S07]  /*2b800*/  IMAD.MOV.U32 R37, RZ, RZ, R14 ;  /* 0x000000ffff257224 */ /* 0x000fce00078e000e */
[----:B------:R-:W-:Y:S05]  /*2b810*/  WARPSYNC.COLLECTIVE R15, `(.L_x_4539) ;  /* 0x000000000f087348 */ /* 0x000fea0003c00000 */
[----:B------:R0:W1:Y:S02]  /*2b820*/  SHFL.IDX P6, R14, R13, R12, R11 ;  /* 0x0000000c0d0e7389 */ /* 0x00006400000c000b */
[----:B01----:R-:W-:Y:S01]  /*2b830*/  ENDCOLLECTIVE ;  /* 0x000000000000791b */ /* 0x003fe20003800000 */
.L_x_4539:
[----:B------:R-:W-:Y:S02]  /*2b840*/  IMAD.MOV.U32 R13, RZ, RZ, R39 ;  /* 0x000000ffff0d7224 */ /* 0x000fe400078e0027 */
[----:B------:R-:W-:Y:S02]  /*2b850*/  IMAD.MOV.U32 R12, RZ, RZ, R0 ;  /* 0x000000ffff0c7224 */ /* 0x000fe400078e0000 */
[----:B------:R-:W-:-:S07]  /*2b860*/  IMAD.MOV.U32 R48, RZ, RZ, R14 ;  /* 0x000000ffff307224 */ /* 0x000fce00078e000e */
[----:B------:R-:W-:Y:S05]  /*2b870*/  WARPSYNC.COLLECTIVE R15, `(.L_x_4540) ;  /* 0x000000000f087348 */ /* 0x000fea0003c00000 */
[----:B------:R0:W1:Y:S02]  /*2b880*/  SHFL.IDX P6, R14, R13, R12, R11 ;  /* 0x0000000c0d0e7389 */ /* 0x00006400000c000b */
[----:B01----:R-:W-:Y:S01]  /*2b890*/  ENDCOLLECTIVE ;  /* 0x000000000000791b */ /* 0x003fe20003800000 */
.L_x_4540:
[----:B------:R-:W-:Y:S02]  /*2b8a0*/  IMAD.MOV.U32 R13, RZ, RZ, R50 ;  /* 0x000000ffff0d7224 */ /* 0x000fe400078e0032 */
[----:B------:R-:W-:Y:S02]  /*2b8b0*/  IMAD.MOV.U32 R12, RZ, RZ, R3 ;  /* 0x000000ffff0c7224 */ /* 0x000fe400078e0003 */
[----:B------:R-:W-:-:S07]  /*2b8c0*/  IMAD.MOV.U32 R39, RZ, RZ, R14 ;  /* 0x000000ffff277224 */ /* 0x000fce00078e000e */
[----:B------:R-:W-:Y:S05]  /*2b8d0*/  WARPSYNC.COLLECTIVE R15, `(.L_x_4541) ;  /* 0x000000000f087348 */ /* 0x000fea0003c00000 */
[----:B------:R0:W1:Y:S02]  /*2b8e0*/  SHFL.IDX P6, R14, R13, R12, R11 ;  /* 0x0000000c0d0e7389 */ /* 0x00006400000c000b */
[----:B01----:R-:W-:Y:S01]  /*2b8f0*/  ENDCOLLECTIVE ;  /* 0x000000000000791b */ /* 0x003fe20003800000 */
.L_x_4541:
[----:B------:R-:W-:Y:S02]  /*2b900*/  IMAD.MOV.U32 R13, RZ, RZ, R41 ;  /* 0x000000ffff0d7224 */ /* 0x000fe400078e0029 */
[----:B------:R-:W-:Y:S02]  /*2b910*/  IMAD.MOV.U32 R12, RZ, RZ, R0 ;  /* 0x000000ffff0c7224 */ /* 0x000fe400078e0000 */
[----:B------:R-:W-:-:S07]  /*2b920*/  IMAD.MOV.U32 R50, RZ, RZ, R14 ;  /* 0x000000ffff327224 */ /* 0x000fce00078e000e */
[----:B------:R-:W-:Y:S05]  /*2b930*/  WARPSYNC.COLLECTIVE R15, `(.L_x_4542) ;  /* 0x000000000f087348 */ /* 0x000fea0003c00000 */
[----:B------:R0:W1:Y:S02]  /*2b940*/  SHFL.IDX P6, R14, R13, R12, R11 ;  /* 0x0000000c0d0e7389 */ /* 0x00006400000c000b */
[----:B01----:R-:W-:Y:S01]  /*2b950*/  ENDCOLLECTIVE ;  /* 0x000000000000791b */ /* 0x003fe20003800000 */
.L_x_4542:
[----:B------:R-:W-:Y:S02]  /*2b960*/  IMAD.MOV.U32 R13, RZ, RZ, R52 ;  /* 0x000000ffff0d7224 */ /* 0x000fe400078e0034 */
[----:B------:R-:W-:Y:S02]  /*2b970*/  IMAD.MOV.U32 R12, RZ, RZ, R3 ;  /* 0x000000ffff0c7224 */ /* 0x000fe400078e0003 */
[----:B------:R-:W-:-:S07]  /*2b980*/  IMAD.MOV.U32 R41, RZ, RZ, R14 ;  /* 0x000000ffff297224 */ /* 0x000fce00078e000e */
[----:B------:R-:W-:Y:S05]  /*2b990*/  WARPSYNC.COLLECTIVE R15, `(.L_x_4543) ;  /* 0x000000000f087348 */ /* 0x000fea0003c00000 */
[----:B------:R0:W1:Y:S02]  /*2b9a0*/  SHFL.IDX P6, R14, R13, R12, R11 ;  /* 0x0000000c0d0e7389 */ /* 0x00006400000c000b */
[----:B01----:R-:W-:Y:S01]  /*2b9b0*/  ENDCOLLECTIVE ;  /* 0x000000000000791b */ /* 0x003fe20003800000 */
.L_x_4543:
[----:B------:R-:W-:Y:S02]  /*2b9c0*/  IMAD.MOV.U32 R13, RZ, RZ, R43 ;  /* 0x000000ffff0d7224 */ /* 0x000fe400078e002b */
[----:B------:R-:W-:Y:S02]  /*2b9d0*/  IMAD.MOV.U32 R12, RZ, RZ, R0 ;  /* 0x000000ffff0c7224 */ /* 0x000fe400078e0000 */
[----:B------:R-:W-:-:S07]  /*2b9e0*/  IMAD.MOV.U32 R52, RZ, RZ, R14 ;  /* 0x000000ffff347224 */ /* 0x000fce00078e000e */
[----:B------:R-:W-:Y:S05]  /*2b9f0*/  WARPSYNC.COLLECTIVE R15, `(.L_x_4544) ;  /* 0x000000000f087348 */ /* 0x000fea0003c00000 */
[----:B------:R0:W1:Y:S02]  /*2ba00*/  SHFL.IDX P6, R14, R13, R12, R11 ;  /* 0x0000000c0d0e7389 */ /* 0x00006400000c000b */
[----:B01----:R-:W-:Y:S01]  /*2ba10*/  ENDCOLLECTIVE ;  /* 0x000000000000791b */ /* 0x003fe20003800000 */
.L_x_4544:
        /* <DEDUP_REMOVED lines=9> */
.L_x_4545:
[----:B------:R-:W-:Y:S02]  /*2bab0*/  IMAD.MOV.U32 R13, RZ, RZ, R45 ;  /* 0x000000ffff0d7224 */ /* 0x000fe400078e002d */
[----:B------:R-:W-:Y:S02]  /*2bac0*/  IMAD.MOV.U32 R12, RZ, RZ, R0 ;  /* 0x000000ffff0c7224 */ /* 0x000fe400078e0000 */
[----:B------:R-:W-:-:S07]  /*2bad0*/  IMAD.MOV.U32 R2, RZ, RZ, R14 ;  /* 0x000000ffff027224 */ /* 0x000fce00078e000e */
[----:B------:R-:W-:Y:S05]  /*2bae0*/  WARPSYNC.COLLECTIVE R15, `(.L_x_4546) ;  /* 0x000000000f087348 */ /* 0x000fea0003c00000 */
[----:B------:R0:W1:Y:S02]  /*2baf0*/  SHFL.IDX P6, R14, R13, R12, R11 ;  /* 0x0000000c0d0e7389 */ /* 0x00006400000c000b */
[----:B01----:R-:W-:Y:S01]  /*2bb00*/  ENDCOLLECTIVE ;  /* 0x000000000000791b */ /* 0x003fe20003800000 */
.L_x_4546:
        /* <DEDUP_REMOVED lines=10> */
.L_x_4547:
[----:B------:R-:W-:Y:S02]  /*2bbb0*/  IMAD.MOV.U32 R13, RZ, RZ, R47 ;  /* 0x000000ffff0d7224 */ /* 0x000fe400078e002f */
[----:B------:R-:W-:Y:S02]  /*2bbc0*/  IMAD.MOV.U32 R12, RZ, RZ, R0 ;  /* 0x000000ffff0c7224 */ /* 0x000fe400078e0000 */
[----:B------:R-:W-:-:S07]  /*2bbd0*/  IMAD.MOV.U32 R20, RZ, RZ, R14 ;  /* 0x000000ffff147224 */ /* 0x000fce00078e000e */
[----:B------:R-:W-:Y:S05]  /*2bbe0*/  WARPSYNC.COLLECTIVE R15, `(.L_x_4548) ;  /* 0x000000000f087348 */ /* 0x000fea0003c00000 */
[----:B------:R0:W1:Y:S02]  /*2bbf0*/  SHFL.IDX P6, R14, R13, R12, R11 ;  /* 0x0000000c0d0e7389 */ /* 0x00006400000c000b */
[----:B01----:R-:W-:Y:S01]  /*2bc00*/  ENDCOLLECTIVE ;  /* 0x000000000000791b */ /* 0x003fe20003800000 */
.L_x_4548:
        /* <DEDUP_REMOVED lines=9> */
.L_x_4549:
[----:B------:R-:W-:Y:S02]  /*2bca0*/  IMAD.MOV.U32 R13, RZ, RZ, R49 ;  /* 0x000000ffff0d7224 */ /* 0x000fe400078e0031 */
[----:B------:R-:W-:Y:S02]  /*2bcb0*/  IMAD.MOV.U32 R12, RZ, RZ, R0 ;  /* 0x000000ffff0c7224 */ /* 0x000fe400078e0000 */
[----:B------:R-:W-:-:S07]  /*2bcc0*/  IMAD.MOV.U32 R64, RZ, RZ, R14 ;  /* 0x000000ffff407224 */ /* 0x000fce00078e000e */
[----:B------:R-:W-:Y:S05]  /*2bcd0*/  WARPSYNC.COLLECTIVE R15, `(.L_x_4550) ;  /* 0x000000000f087348 */ /* 0x000fea0003c00000 */
[----:B------:R0:W1:Y:S02]  /*2bce0*/  SHFL.IDX P6, R14, R13, R12, R11 ;  /* 0x0000000c0d0e7389 */ /* 0x00006400000c000b */
[----:B01----:R-:W-:Y:S01]  /*2bcf0*/  ENDCOLLECTIVE ;  /* 0x000000000000791b */ /* 0x003fe20003800000 */
.L_x_4550:
        /* <DEDUP_REMOVED lines=9> */
.L_x_4551:
[----:B------:R-:W-:Y:S02]  /*2bd90*/  IMAD.MOV.U32 R13, RZ, RZ, R51 ;  /* 0x000000ffff0d7224 */ /* 0x000fe400078e0033 */
[----:B------:R-:W-:Y:S02]  /*2bda0*/  IMAD.MOV.U32 R12, RZ, RZ, R0 ;  /* 0x000000ffff0c7224 */ /* 0x000fe400078e0000 */
[----:B------:R-:W-:-:S07]  /*2bdb0*/  IMAD.MOV.U32 R66, RZ, RZ, R14 ;  /* 0x000000ffff427224 */ /* 0x000fce00078e000e */
[----:B------:R-:W-:Y:S05]  /*2bdc0*/  WARPSYNC.COLLECTIVE R15, `(.L_x_4552) ;  /* 0x000000000f087348 */ /* 0x000fea0003c00000 */
[----:B------:R0:W1:Y:S02]  /*2bdd0*/  SHFL.IDX P6, R14, R13, R12, R11 ;  /* 0x0000000c0d0e7389 */ /* 0x00006400000c000b */
[----:B01----:R-:W-:Y:S01]  /*2bde0*/  ENDCOLLECTIVE ;  /* 0x000000000000791b */ /* 0x003fe20003800000 */
.L_x_4552:
        /* <DEDUP_REMOVED lines=8> */
.L_x_4553:
[----:B------:R-:W-:Y:S02]  /*2be70*/  IMAD.MOV.U32 R13, RZ, RZ, R53 ;  /* 0x000000ffff0d7224 */ /* 0x000fe400078e0035 */
[----:B------:R-:W-:Y:S02]  /*2be80*/  IMAD.MOV.U32 R12, RZ, RZ, R0 ;  /* 0x000000ffff0c7224 */ /* 0x000fe400078e0000 */
[----:B------:R-:W-:-:S07]  /*2be90*/  IMAD.MOV.U32 R68, RZ, RZ, R14 ;  /* 0x000000ffff447224 */ /* 0x000fce00078e000e */
[----:B------:R-:W-:Y:S05]  /*2bea0*/  WARPSYNC.COLLECTIVE R15, `(.L_x_4554) ;  /* 0x000000000f087348 */ /* 0x000fea0003c00000 */
[----:B------:R0:W1:Y:S02]  /*2beb0*/  SHFL.IDX P6, R14, R13, R12, R11 ;  /* 0x0000000c0d0e7389 */ /* 0x00006400000c000b */
[----:B01----:R-:W-:Y:S01]  /*2bec0*/  ENDCOLLECTIVE ;  /* 0x000000000000791b */ /* 0x003fe20003800000 */
.L_x_4554:
        /* <DEDUP_REMOVED lines=8> */
.L_x_4555:
[----:B------:R-:W-:Y:S02]  /*2bf50*/  IMAD.MOV.U32 R13, RZ, RZ, R57 ;  /* 0x000000ffff0d7224 */ /* 0x000fe400078e0039 */
[----:B------:R-:W-:Y:S02]  /*2bf60*/  IMAD.MOV.U32 R12, RZ, RZ, R0 ;  /* 0x000000ffff0c7224 */ /* 0x000fe400078e0000 */
[----:B------:R-:W-:-:S07]  /*2bf70*/  IMAD.MOV.U32 R70, RZ, RZ, R14 ;  /* 0x000000ffff467224 */ /* 0x000fce00078e000e */
[----:B------:R-:W-:Y:S05]  /*2bf80*/  WARPSYNC.COLLECTIVE R15, `(.L_x_4556) ;  /* 0x000000000f087348 */ /* 0x000fea0003c00000 */
[----:B------:R0:W1:Y:S02]  /*2bf90*/  SHFL.IDX P6, R14, R13, R12, R11 ;  /* 0x0000000c0d0e7389 */ /* 0x00006400000c000b */
[----:B01----:R-:W-:Y:S01]  /*2bfa0*/  ENDCOLLECTIVE ;  /* 0x000000000000791b */ /* 0x003fe20003800000 */
.L_x_4556:
[----:B------:R-:W-:Y:S02]  /*2bfb0*/  IMAD.MOV.U32 R13, RZ, RZ, R72 ;  /* 0x000000ffff0d7224 */ /* 0x000fe400078e0048 */
[----:B------:R-:W-:Y:S02]  /*2bfc0*/  IMAD.MOV.U32 R12, RZ, RZ, R3 ;  /* 0x000000ffff0c7224 */ /* 0x000fe400078e0003 */
[----:B------:R-:W-:-:S07]  /*2bfd0*/  IMAD.MOV.U32 R57, RZ, RZ, R14 ;  /* 0x000000ffff397224 */ /* 0x000fce00078e000e */
[----:B------:R-:W-:Y:S05]  /*2bfe0*/  WARPSYNC.COLLECTIVE R15, `(.L_x_4557) ;  /* 0x000000000f087348 */ /* 0x000fea0003c00000 */
[----:B------:R0:W1:Y:S02]  /*2bff0*/  SHFL.IDX P6, R14, R13, R12, R11 ;  /* 0x0000000c0d0e7389 */ /* 0x00006400000c000b */
[----:B01----:R-:W-:Y:S01]  /*2c000*/  ENDCOLLECTIVE ;  /* 0x000000000000791b */ /* 0x003fe20003800000 */
.L_x_4557:
[----:B------:R-:W-:Y:S02]  /*2c010*/  IMAD.MOV.U32 R13, RZ, RZ, R59 ;  /* 0x000000ffff0d7224 */ /* 0x000fe400078e003b */
[----:B------:R-:W-:Y:S02]  /*2c020*/  IMAD.MOV.U32 R12, RZ, RZ, R0 ;  /* 0x000000ffff0c7224 */ /* 0x000fe400078e0000 */
[----:B------:R-:W-:-:S07]  /*2c030*/  IMAD.MOV.U32 R72, RZ, RZ, R14 ;  /* 0x000000ffff487224 */ /* 0x000fce00078e000e */
[----:B------:R-:W-:Y:S05]  /*2c040*/  WARPSYNC.COLLECTIVE R15, `(.L_x_4558) ;  /* 0x000000000f087348 */ /* 0x000fea0003c00000 */
[----:B------:R0:W1:Y:S02]  /*2c050*/  SHFL.IDX P6, R14, R13, R12, R11 ;  /* 0x0000000c0d0e7389 */ /* 0x00006400000c000b */
[----:B01----:R-:W-:Y:S01]  /*2c060*/  ENDCOLLECTIVE ;  /* 0x000000000000791b */ /* 0x003fe20003800000 */
.L_x_4558:
[----:B------:R-:W-:Y:S01]  /*2c070*/  SEL R41, R57, R72, P0 ;  /* 0x0000004839297207 */ /* 0x000fe20000000000 */
[----:B------:R-:W-:Y:S02]  /*2c080*/  IMAD.MOV.U32 R13, RZ, RZ, R74 ;  /* 0x000000ffff0d7224 */ /* 0x000fe400078e004a */
[----:B------:R-:W-:Y:S02]  /*2c090*/  IMAD.MOV.U32 R12, RZ, RZ, R3 ;  /* 0x000000ffff0c7224 */ /* 0x000fe400078e0003 */
[----:B------:R-:W-:-:S07]  /*2c0a0*/  IMAD.MOV.U32 R59, RZ, RZ, R14 ;  /* 0x000000ffff3b7224 */ /* 0x000fce00078e000e */
[----:B------:R-:W-:Y:S05]  /*2c0b0*/  WARPSYNC.COLLECTIVE R15, `(.L_x_4559) ;  /* 0x000000000f087348 */ /* 0x000fea0003c00000 */
[----:B------:R0:W1:Y:S02]  /*2c0c0*/  SHFL.IDX P6, R14, R13, R12, R11 ;  /* 0x0000000c0d0e7389 */ /* 0x00006400000c000b */
[----:B01----:R-:W-:Y:S01]  /*2c0d0*/  ENDCOLLECTIVE ;  /* 0x000000000000791b */ /* 0x003fe20003800000 */
.L_x_4559:
[----:B------:R-:W-:Y:S02]  /*2c0e0*/  IMAD.MOV.U32 R13, RZ, RZ, R61 ;  /* 0x000000ffff0d7224 */ /* 0x000fe400078e003d */
[----:B------:R-:W-:Y:S02]  /*2c0f0*/  IMAD.MOV.U32 R12, RZ, RZ, R0 ;  /* 0x000000ffff0c7224 */ /* 0x000fe400078e0000 */
[----:B------:R-:W-:-:S07]  /*2c100*/  IMAD.MOV.U32 R74, RZ, RZ, R14 ;  /* 0x000000ffff4a7224 */ /* 0x000fce00078e000e */
[----:B------:R-:W-:Y:S05]  /*2c110*/  WARPSYNC.COLLECTIVE R15, `(.L_x_4560) ;  /* 0x000000000f087348 */ /* 0x000fea0003c00000 */
[----:B------:R0:W1:Y:S02]  /*2c120*/  SHFL.IDX P6, R14, R13, R12, R11 ;  /* 0x0000000c0d0e7389 */ /* 0x00006400000c000b */
[----:B01----:R-:W-:Y:S01]  /*2c130*/  ENDCOLLECTIVE ;  /* 0x000000000000791b */ /* 0x003fe20003800000 */
.L_x_4560:
[----:B------:R-:W-:Y:S02]  /*2c140*/  IMAD.MOV.U32 R13, RZ, RZ, R76 ;  /* 0x000000ffff0d7224 */ /* 0x000fe400078e004c */
[----:B------:R-:W-:Y:S02]  /*2c150*/  IMAD.MOV.U32 R12, RZ, RZ, R3 ;  /* 0x000000ffff0c7224 */ /* 0x000fe400078e0003 */
[----:B------:R-:W-:-:S07]  /*2c160*/  IMAD.MOV.U32 R61, RZ, RZ, R14 ;  /* 0x000000ffff3d7224 */ /* 0x000fce00078e000e */
[----:B------:R-:W-:Y:S05]  /*2c170*/  WARPSYNC.COLLECTIVE R15, `(.L_x_4561) ;  /* 0x000000000f087348 */ /* 0x000fea0003c00000 */
[----:B------:R0:W1:Y:S02]  /*2c180*/  SHFL.IDX P6, R14, R13, R12, R11 ;  /* 0x0000000c0d0e7389 */ /* 0x00006400000c000b */
[----:B01----:R-:W-:Y:S01]  /*2c190*/  ENDCOLLECTIVE ;  /* 0x000000000000791b */ /* 0x003fe20003800000 */
.L_x_4561:
[----:B------:R-:W-:Y:S02]  /*2c1a0*/  IMAD.MOV.U32 R13, RZ, RZ, R63 ;  /* 0x000000ffff0d7224 */ /* 0x000fe400078e003f */
[----:B------:R-:W-:Y:S02]  /*2c1b0*/  IMAD.MOV.U32 R12, RZ, RZ, R0 ;  /* 0x000000ffff0c7224 */ /* 0x000fe400078e0000 */
[----:B------:R-:W-:-:S07]  /*2c1c0*/  IMAD.MOV.U32 R76, RZ, RZ, R14 ;  /* 0x000000ffff4c7224 */ /* 0x000fce00078e000e */
[----:B------:R-:W-:Y:S05]  /*2c1d0*/  WARPSYNC.COLLECTIVE R15, `(.L_x_4562) ;  /* 0x000000000f087348 */ /* 0x000fea0003c00000 */
[----:B------:R0:W1:Y:S02]  /*2c1e0*/  SHFL.IDX P6, R14, R13, R12, R11 ;  /* 0x0000000c0d0e7389 */ /* 0x00006400000c000b */
[----:B01----:R-:W-:Y:S01]  /*2c1f0*/  ENDCOLLECTIVE ;  /* 0x000000000000791b */ /* 0x003fe20003800000 */
.L_x_4562:
[----:B------:R-:W-:Y:S01]  /*2c200*/  SEL R45, R61, R76, P0 ;  /* 0x0000004c3d2d7207 */ /* 0x000fe20000000000 */
[----:B------:R-:W-:Y:S02]  /*2c210*/  IMAD.MOV.U32 R13, RZ, RZ, R78 ;  /* 0x000000ffff0d7224 */ /* 0x000fe400078e004e */
[----:B------:R-:W-:Y:S02]  /*2c220*/  IMAD.MOV.U32 R12, RZ, RZ, R3 ;  /* 0x000000ffff0c7224 */ /* 0x000fe400078e0003 */
[----:B------:R-:W-:-:S07]  /*2c230*/  IMAD.MOV.U32 R63, RZ, RZ, R14 ;  /* 0x000000ffff3f7224 */ /* 0x000fce00078e000e */
[----:B------:R-:W-:Y:S05]  /*2c240*/  WARPSYNC.COLLECTIVE R15, `(.L_x_4563) ;  /* 0x000000000f087348 */ /* 0x000fea0003c00000 */
[----:B------:R0:W1:Y:S02]  /*2c250*/  SHFL.IDX P6, R14, R13, R12, R11 ;  /* 0x0000000c0d0e7389 */ /* 0x00006400000c000b */
[----:B01----:R-:W-:Y:S01]  /*2c260*/  ENDCOLLECTIVE ;  /* 0x000000000000791b */ /* 0x003fe20003800000 */
.L_x_4563:
[----:B------:R-:W-:Y:S02]  /*2c270*/  IMAD.MOV.U32 R13, RZ, RZ, R65 ;  /* 0x000000ffff0d7224 */ /* 0x000fe400078e0041 */
[----:B------:R-:W-:Y:S02]  /*2c280*/  IMAD.MOV.U32 R12, RZ, RZ, R0 ;  /* 0x000000ffff0c7224 */ /* 0x000fe400078e0000 */
[----:B------:R-:W-:Y:S02]  /*2c290*/  IMAD.MOV.U32 R0, RZ, RZ, RZ ;  /* 0x000000ffff007224 */ /* 0x000fe400078e00ff */
[----:B------:R-:W-:-:S07]  /*2c2a0*/  IMAD.MOV.U32 R78, RZ, RZ, R14 ;  /* 0x000000ffff4e7224 */ /* 0x000fce00078e000e */
[----:B------:R-:W-:Y:S05]  /*2c2b0*/  WARPSYNC.COLLECTIVE R15, `(.L_x_4564) ;  /* 0x000000000f087348 */ /* 0x000fea0003c00000 */
[----:B------:R0:W1:Y:S02]  /*2c2c0*/  SHFL.IDX P6, R14, R13, R12, R11 ;  /* 0x0000000c0d0e7389 */ /* 0x00006400000c000b */
[----:B01----:R-:W-:Y:S01]  /*2c2d0*/  ENDCOLLECTIVE ;  /* 0x000000000000791b */ /* 0x003fe20003800000 */
.L_x_4564:
[----:B------:R-:W-:Y:S02]  /*2c2e0*/  IMAD.MOV.U32 R13, RZ, RZ, R80 ;  /* 0x000000ffff0d7224 */ /* 0x000fe400078e0050 */
[----:B------:R-:W-:Y:S02]  /*2c2f0*/  IMAD.MOV.U32 R12, RZ, RZ, R3 ;  /* 0x000000ffff0c7224 */ /* 0x000fe400078e0003 */
[----:B------:R-:W-:-:S07]  /*2c300*/  IMAD.MOV.U32 R65, RZ, RZ, R14 ;  /* 0x000000ffff417224 */ /* 0x000fce00078e000e */
[----:B------:R-:W-:Y:S05]  /*2c310*/  WARPSYNC.COLLECTIVE R15, `(.L_x_4565) ;  /* 0x000000000f087348 */ /* 0x000fea0003c00000 */
[----:B------:R0:W1:Y:S02]  /*2c320*/  SHFL.IDX P6, R14, R13, R12, R11 ;  /* 0x0000000c0d0e7389 */ /* 0x00006400000c000b */
[----:B01----:R-:W-:Y:S01]  /*2c330*/  ENDCOLLECTIVE ;  /* 0x000000000000791b */ /* 0x003fe20003800000 */
.L_x_4565:
        /* <DEDUP_REMOVED lines=17> */
.L_x_4357:
        /* <DEDUP_REMOVED lines=11> */
.L_x_4568:
[----:B------:R-:W-:Y:S05]  /*2c500*/  BSYNC B1 ;  /* 0x0000000000017941 */ /* 0x000fea0003800000 */
.L_x_4567:
[----:B------:R-:W-:Y:S05]  /*2c510*/  BRA `(.L_x_4569) ;  /* 0xffffff7c00207947 */ /* 0x000fea000383ffff */
.L_x_4359:
[----:B------:R-:W-:Y:S01]  /*2c520*/  BSSY B1, `(.L_x_4570) ;  /* 0x0000006000017945 */ /* 0x000fe20003800000 */
[----:B------:R-:W-:-:S07]  /*2c530*/  IMAD.MOV.U32 R15, RZ, RZ, -0x1 ;  /* 0xffffffffff0f7424 */ /* 0x000fce00078e00ff */
[----:B0-----:R-:W-:Y:S05]  /*2c540*/  WARPSYNC.COLLECTIVE R15, `(.L_x_4571) ;  /* 0x000000000f0c7348 */ /* 0x001fea0003c00000 */
[----:B------:R-:W-:Y:S02]  /*2c550*/  ELECT P6, UR62, PT ;  /* 0x00000000003e782f */ /* 0x000fe400038c0000 */
[----:B------:R-:W-:Y:S01]  /*2c560*/  MOV R14, UR62 ;  /* 0x0000003e000e7c02 */ /* 0x000fe20008000f00 */
[----:B0-----:R-:W-:Y:S10]  /*2c570*/  ENDCOLLECTIVE ;  /* 0x000000000000791b */ /* 0x001ff40003800000 */
.L_x_4571:
[----:B------:R-:W-:Y:S05]  /*2c580*/  BSYNC B1 ;  /* 0x0000000000017941 */ /* 0x000fea0003800000 */
.L_x_4570:
[----:B------:R-:W-:Y:S05]  /*2c590*/  BRA `(.L_x_4358) ;  /* 0xffffff7c00187947 */ /* 0x000fea000383ffff */
.L_x_4361:
[----:B0-----:R0:W1:Y:S02]  /*2c5a0*/  SYNCS.PHASECHK.TRANS64.TRYWAIT P0, [R12+URZ+0x2a820], R5 ;  /* 0x02a820050c0075a7 */ /* 0x001064000800017f */
[----:B-1----:R-:W-:Y:S05]  /*2c5b0*/  @!P0 NANOSLEEP.SYNCS 0x989680 ;  /* 0x009896800000895d */ /* 0x002fea0003900000 */
[----:B------:R-:W1:Y:S02]  /*2c5c0*/  @!P0 SYNCS.PHASECHK.TRANS64 P0, [R12+URZ+0x2a820], R5 ;  /* 0x02a820050c0085a7 */ /* 0x000e64000800007f */
[----:B-1----:R-:W-:Y:S05]  /*2c5d0*/  @!P0 BRA `(.L_x_4361) ;  /* 0xfffffffc00f08947 */ /* 0x002fea000383ffff */
[----:B------:R-:W-:Y:S05]  /*2c5e0*/  BRA `(.L_x_4572) ;  /* 0xffffff7c00347947 */ /* 0x000fea000383ffff */
.L_x_4365:
[----:B-1----:R1:W2:Y:S02]  /*2c5f0*/  SYNCS.PHASECHK.TRANS64.TRYWAIT P0, [R8+URZ+0x2a8a0], R11 ;  /* 0x02a8a00b080075a7 */ /* 0x0022a4000800017f */
[----:B--2---:R-:W-:Y:S05]  /*2c600*/  @!P0 NANOSLEEP.SYNCS 0x989680 ;  /* 0x009896800000895d */ /* 0x004fea0003900000 */
[----:B------:R-:W2:Y:S02]  /*2c610*/  @!P0 SYNCS.PHASECHK.TRANS64 P0, [R8+URZ+0x2a8a0], R11 ;  /* 0x02a8a00b080085a7 */ /* 0x000ea4000800007f */
[----:B--2---:R-:W-:Y:S05]  /*2c620*/  @!P0 BRA `(.L_x_4365) ;  /* 0xfffffffc00f08947 */ /* 0x004fea000383ffff */
[----:B------:R-:W-:Y:S05]  /*2c630*/  BRA `(.L_x_4573) ;  /* 0xffffff7c00547947 */ /* 0x000fea000383ffff */
.L_x_4372:
[----:B0-----:R0:W2:Y:S02]  /*2c640*/  SYNCS.PHASECHK.TRANS64.TRYWAIT P0, [R8+URZ+0x2a8c0], R11 ;  /* 0x02a8c00b080075a7 */ /* 0x0010a4000800017f */
[----:B--2---:R-:W-:Y:S05]  /*2c650*/  @!P0 NANOSLEEP.SYNCS 0x989680 ;  /* 0x009896800000895d */ /* 0x004fea0003900000 */
[----:B------:R-:W2:Y:S02]  /*2c660*/  @!P0 SYNCS.PHASECHK.TRANS64 P0, [R8+URZ+0x2a8c0], R11 ;  /* 0x02a8c00b080085a7 */ /* 0x000ea4000800007f */
[----:B--2---:R-:W-:Y:S05]  /*2c670*/  @!P0 BRA `(.L_x_4372) ;  /* 0xfffffffc00f08947 */ /* 0x004fea000383ffff */
[----:B------:R-:W-:Y:S05]  /*2c680*/  BRA `(.L_x_4574) ;  /* 0xffffff8000547947 */ /* 0x000fea000383ffff */
.L_x_4381:
[----:B0-----:R0:W1:Y:S02]  /*2c690*/  SYNCS.PHASECHK.TRANS64.TRYWAIT P1, [R9+URZ+0x2a8a0], R8 ;  /* 0x02a8a008090075a7 */ /* 0x001064000802017f */
[----:B-1----:R-:W-:Y:S05]  /*2c6a0*/  @!P1 NANOSLEEP.SYNCS 0x989680 ;  /* 0x009896800000995d */ /* 0x002fea0003900000 */
[----:B------:R-:W1:Y:S02]  /*2c6b0*/  @!P1 SYNCS.PHASECHK.TRANS64 P1, [R9+URZ+0x2a8a0], R8 ;  /* 0x02a8a008090095a7 */ /* 0x000e64000802007f */
[----:B-1----:R-:W-:Y:S05]  /*2c6c0*/  @!P1 BRA `(.L_x_4381) ;  /* 0xfffffffc00f09947 */ /* 0x002fea000383ffff */
[----:B------:R-:W-:Y:S05]  /*2c6d0*/  BRA `(.L_x_4575) ;  /* 0xffffff8400a87947 */ /* 0x000fea000383ffff */
.L_x_4388:
[----:B-1----:R1:W2:Y:S02]  /*2c6e0*/  SYNCS.PHASECHK.TRANS64.TRYWAIT P1, [R9+URZ+0x2a8c0], R8 ;  /* 0x02a8c008090075a7 */ /* 0x0022a4000802017f */
[----:B--2---:R-:W-:Y:S05]  /*2c6f0*/  @!P1 NANOSLEEP.SYNCS 0x989680 ;  /* 0x009896800000995d */ /* 0x004fea0003900000 */
[----:B------:R-:W2:Y:S02]  /*2c700*/  @!P1 SYNCS.PHASECHK.TRANS64 P1, [R9+URZ+0x2a8c0], R8 ;  /* 0x02a8c008090095a7 */ /* 0x000ea4000802007f */
[----:B--2---:R-:W-:Y:S05]  /*2c710*/  @!P1 BRA `(.L_x_4388) ;  /* 0xfffffffc00f09947 */ /* 0x004fea000383ffff */
[----:B------:R-:W-:Y:S05]  /*2c720*/  BRA `(.L_x_4576) ;  /* 0xffffff8800a47947 */ /* 0x000fea000383ffff */
.L_x_4413:
        /* <DEDUP_REMOVED lines=11> */
.L_x_4578:
[----:B------:R-:W-:Y:S05]  /*2c7e0*/  BSYNC B0 ;  /* 0x0000000000007941 */ /* 0x000fea0003800000 */
.L_x_4577:
[----:B------:R-:W-:Y:S05]  /*2c7f0*/  BRA `(.L_x_4579) ;  /* 0xffffff9c00647947 */ /* 0x000fea000383ffff */
.L_x_4415:
[----:B------:R-:W-:Y:S01]  /*2c800*/  BSSY B0, `(.L_x_4580) ;  /* 0x0000006000007945 */ /* 0x000fe20003800000 */
[----:B------:R-:W-:-:S07]  /*2c810*/  IMAD.MOV.U32 R15, RZ, RZ, -0x1 ;  /* 0xffffffffff0f7424 */ /* 0x000fce00078e00ff */
[----:B0-----:R-:W-:Y:S05]  /*2c820*/  WARPSYNC.COLLECTIVE R15, `(.L_x_4581) ;  /* 0x000000000f0c7348 */ /* 0x001fea0003c00000 */
[----:B------:R-:W-:Y:S02]  /*2c830*/  ELECT P6, UR62, PT ;  /* 0x00000000003e782f */ /* 0x000fe400038c0000 */
[----:B------:R-:W-:Y:S01]  /*2c840*/  MOV R14, UR62 ;  /* 0x0000003e000e7c02 */ /* 0x000fe20008000f00 */
[----:B0-----:R-:W-:Y:S10]  /*2c850*/  ENDCOLLECTIVE ;  /* 0x000000000000791b */ /* 0x001ff40003800000 */
.L_x_4581:
[----:B------:R-:W-:Y:S05]  /*2c860*/  BSYNC B0 ;  /* 0x0000000000007941 */ /* 0x000fea0003800000 */
.L_x_4580:
[----:B------:R-:W-:Y:S05]  /*2c870*/  BRA `(.L_x_4582) ;  /* 0xffffff9c005c7947 */ /* 0x000fea000383ffff */
.L_x_4418:
[----:B0-----:R0:W1:Y:S02]  /*2c880*/  SYNCS.PHASECHK.TRANS64.TRYWAIT P2, [R5+URZ+0x2a880], R7 ;  /* 0x02a88007050075a7 */ /* 0x001064000804017f */
[----:B-1----:R-:W-:Y:S05]  /*2c890*/  @!P2 NANOSLEEP.SYNCS 0x989680 ;  /* 0x009896800000a95d */ /* 0x002fea0003900000 */
[----:B------:R-:W1:Y:S02]  /*2c8a0*/  @!P2 SYNCS.PHASECHK.TRANS64 P2, [R5+URZ+0x2a880], R7 ;  /* 0x02a880070500a5a7 */ /* 0x000e64000804007f */
[----:B-1----:R-:W-:Y:S05]  /*2c8b0*/  @!P2 BRA `(.L_x_4418) ;  /* 0xfffffffc00f0a947 */ /* 0x002fea000383ffff */
[----:B------:R-:W-:Y:S05]  /*2c8c0*/  BRA `(.L_x_4583) ;  /* 0xffffff9c00d87947 */ /* 0x000fea000383ffff */
.L_x_4420:
[----:B-1----:R1:W2:Y:S02]  /*2c8d0*/  SYNCS.PHASECHK.TRANS64.TRYWAIT P2, [R5+URZ+0x2a840], R7 ;  /* 0x02a84007050075a7 */ /* 0x0022a4000804017f */
[----:B--2---:R-:W-:Y:S05]  /*2c8e0*/  @!P2 NANOSLEEP.SYNCS 0x989680 ;  /* 0x009896800000a95d */ /* 0x004fea0003900000 */
[----:B------:R-:W2:Y:S02]  /*2c8f0*/  @!P2 SYNCS.PHASECHK.TRANS64 P2, [R5+URZ+0x2a840], R7 ;  /* 0x02a840070500a5a7 */ /* 0x000ea4000804007f */
[----:B--2---:R-:W-:Y:S05]  /*2c900*/  @!P2 BRA `(.L_x_4420) ;  /* 0xfffffffc00f0a947 */ /* 0x004fea000383ffff */
[----:B------:R-:W-:Y:S05]  /*2c910*/  BRA `(.L_x_4584) ;  /* 0xffffffa000647947 */ /* 0x000fea000383ffff */
.L_x_4423:
        /* <DEDUP_REMOVED lines=8> */
.L_x_4429:
[----:B--2---:R2:W3:Y:S02]  /*2c9a0*/  SYNCS.PHASECHK.TRANS64.TRYWAIT P0, [R5+URZ+0x2a880], R4 ;  /* 0x02a88004050075a7 */ /* 0x0044e4000800017f */
[----:B---3--:R-:W-:Y:S05]  /*2c9b0*/  @!P0 NANOSLEEP.SYNCS 0x989680 ;  /* 0x009896800000895d */ /* 0x008fea0003900000 */
[----:B------:R-:W3:Y:S02]  /*2c9c0*/  @!P0 SYNCS.PHASECHK.TRANS64 P0, [R5+URZ+0x2a880], R4 ;  /* 0x02a88004050085a7 */ /* 0x000ee4000800007f */
[----:B---3--:R-:W-:Y:S05]  /*2c9d0*/  @!P0 BRA `(.L_x_4429) ;  /* 0xfffffffc00f08947 */ /* 0x008fea000383ffff */
[----:B------:R-:W-:Y:S05]  /*2c9e0*/  BRA `(.L_x_4586) ;  /* 0xffffffa800487947 */ /* 0x000fea000383ffff */
.L_x_4436:
[----:B-1----:R1:W3:Y:S02]  /*2c9f0*/  SYNCS.PHASECHK.TRANS64.TRYWAIT P0, [R5+URZ+0x2a840], R4 ;  /* 0x02a84004050075a7 */ /* 0x0022e4000800017f */
[----:B---3--:R-:W-:Y:S05]  /*2ca00*/  @!P0 NANOSLEEP.SYNCS 0x989680 ;  /* 0x009896800000895d */ /* 0x008fea0003900000 */
[----:B------:R-:W3:Y:S02]  /*2ca10*/  @!P0 SYNCS.PHASECHK.TRANS64 P0, [R5+URZ+0x2a840], R4 ;  /* 0x02a84004050085a7 */ /* 0x000ee4000800007f */
[----:B---3--:R-:W-:Y:S05]  /*2ca20*/  @!P0 BRA `(.L_x_4436) ;  /* 0xfffffffc00f08947 */ /* 0x008fea000383ffff */
[----:B------:R-:W-:Y:S05]  /*2ca30*/  BRA `(.L_x_4587) ;  /* 0xffffffac00547947 */ /* 0x000fea000383ffff */
.L_x_4444:
[----:B--2---:R2:W3:Y:S02]  /*2ca40*/  SYNCS.PHASECHK.TRANS64.TRYWAIT P2, [R14+URZ+0x2a870], R3 ;  /* 0x02a870030e0075a7 */ /* 0x0044e4000804017f */
[----:B---3--:R-:W-:Y:S05]  /*2ca50*/  @!P2 NANOSLEEP.SYNCS 0x989680 ;  /* 0x009896800000a95d */ /* 0x008fea0003900000 */
[----:B------:R-:W3:Y:S02]  /*2ca60*/  @!P2 SYNCS.PHASECHK.TRANS64 P2, [R14+URZ+0x2a870], R3 ;  /* 0x02a870030e00a5a7 */ /* 0x000ee4000804007f */
[----:B---3--:R-:W-:Y:S05]  /*2ca70*/  @!P2 BRA `(.L_x_4444) ;  /* 0xfffffffc00f0a947 */ /* 0x008fea000383ffff */
[----:B------:R-:W-:Y:S05]  /*2ca80*/  BRA `(.L_x_4588) ;  /* 0xffffffb000747947 */ /* 0x000fea000383ffff */
.L_x_4446:
[----:B--2---:R2:W3:Y:S02]  /*2ca90*/  SYNCS.PHASECHK.TRANS64.TRYWAIT P2, [R14+URZ+0x2a860], R4 ;  /* 0x02a860040e0075a7 */ /* 0x0044e4000804017f */
[----:B---3--:R-:W-:Y:S05]  /*2caa0*/  @!P2 NANOSLEEP.SYNCS 0x989680 ;  /* 0x009896800000a95d */ /* 0x008fea0003900000 */
[----:B------:R-:W3:Y:S02]  /*2cab0*/  @!P2 SYNCS.PHASECHK.TRANS64 P2, [R14+URZ+0x2a860], R4 ;  /* 0x02a860040e00a5a7 */ /* 0x000ee4000804007f */
[----:B---3--:R-:W-:Y:S05]  /*2cac0*/  @!P2 BRA `(.L_x_4446) ;  /* 0xfffffffc00f0a947 */ /* 0x008fea000383ffff */
[----:B------:R-:W-:Y:S05]  /*2cad0*/  BRA `(.L_x_4589) ;  /* 0xffffffb0007c7947 */ /* 0x000fea000383ffff */
.L_x_4453:
[----:B--2---:R2:W3:Y:S02]  /*2cae0*/  SYNCS.PHASECHK.TRANS64.TRYWAIT P0, [R0+URZ+0x2a870], R2 ;  /* 0x02a87002000075a7 */ /* 0x0044e4000800017f */
[----:B---3--:R-:W-:Y:S05]  /*2caf0*/  @!P0 NANOSLEEP.SYNCS 0x989680 ;  /* 0x009896800000895d */ /* 0x008fea0003900000 */
[----:B------:R-:W3:Y:S02]  /*2cb00*/  @!P0 SYNCS.PHASECHK.TRANS64 P0, [R0+URZ+0x2a870], R2 ;  /* 0x02a87002000085a7 */ /* 0x000ee4000800007f */
[----:B---3--:R-:W-:Y:S05]  /*2cb10*/  @!P0 BRA `(.L_x_4453) ;  /* 0xfffffffc00f08947 */ /* 0x008fea000383ffff */
[----:B------:R-:W-:Y:S05]  /*2cb20*/  BRA `(.L_x_4590) ;  /* 0xffffffbc00547947 */ /* 0x000fea000383ffff */
.L_x_4455:
[----:B--2---:R2:W3:Y:S02]  /*2cb30*/  SYNCS.PHASECHK.TRANS64.TRYWAIT P0, [R0+URZ+0x2a860], R2 ;  /* 0x02a86002000075a7 */ /* 0x0044e4000800017f */
[----:B---3--:R-:W-:Y:S05]  /*2cb40*/  @!P0 NANOSLEEP.SYNCS 0x989680 ;  /* 0x009896800000895d */ /* 0x008fea0003900000 */
[----:B------:R-:W3:Y:S02]  /*2cb50*/  @!P0 SYNCS.PHASECHK.TRANS64 P0, [R0+URZ+0x2a860], R2 ;  /* 0x02a86002000085a7 */ /* 0x000ee4000800007f */
[----:B---3--:R-:W-:Y:S05]  /*2cb60*/  @!P0 BRA `(.L_x_4455) ;  /* 0xfffffffc00f08947 */ /* 0x008fea000383ffff */
[----:B------:R-:W-:Y:S05]  /*2cb70*/  BRA `(.L_x_4591) ;  /* 0xffffffbc005c7947 */ /* 0x000fea000383ffff */
.L_x_4459:
[----:B------:R-:W-:Y:S01]  /*2cb80*/  BSSY B0, `(.L_x_4592) ;  /* 0x0000008000007945 */ /* 0x000fe20003800000 */
[----:B------:R-:W-:Y:S02]  /*2cb90*/  IMAD.MOV.U32 R13, RZ, RZ, R16 ;  /* 0x000000ffff0d7224 */ /* 0x000fe400078e0010 */
[----:B------:R-:W-:Y:S02]  /*2cba0*/  IMAD.MOV.U32 R12, RZ, RZ, RZ ;  /* 0x000000ffff0c7224 */ /* 0x000fe400078e00ff */
[----:B------:R-:W-:Y:S02]  /*2cbb0*/  IMAD.MOV.U32 R11, RZ, RZ, 0x1f ;  /* 0x0000001fff0b7424 */ /* 0x000fe400078e00ff */
[----:B------:R-:W-:-:S07]  /*2cbc0*/  IMAD.MOV.U32 R15, RZ, RZ, -0x1 ;  /* 0xffffffffff0f7424 */ /* 0x000fce00078e00ff */
[----:B0-----:R-:W-:Y:S05]  /*2cbd0*/  WARPSYNC.COLLECTIVE R15, `(.L_x_4593) ;  /* 0x000000000f087348 */ /* 0x001fea0003c00000 */
[----:B------:R1:W2:Y:S02]  /*2cbe0*/  SHFL.IDX P6, R14, R13, R12, R11 ;  /* 0x0000000c0d0e7389 */ /* 0x0002a400000c000b */
[----:B012---:R-:W-:Y:S01]  /*2cbf0*/  ENDCOLLECTIVE ;  /* 0x000000000000791b */ /* 0x007fe20003800000 */
.L_x_4593:
[----:B------:R-:W-:Y:S05]  /*2cc00*/  BSYNC B0 ;  /* 0x0000000000007941 */ /* 0x000fea0003800000 */
.L_x_4592:
[----:B------:R-:W-:Y:S02]  /*2cc10*/  IMAD.MOV.U32 R13, RZ, RZ, R16 ;  /* 0x000000ffff0d7224 */ /* 0x000fe400078e0010 */
[----:B------:R-:W-:Y:S02]  /*2cc20*/  IMAD.MOV.U32 R12, RZ, RZ, 0x1 ;  /* 0x00000001ff0c7424 */ /* 0x000fe400078e00ff */
[----:B------:R-:W-:Y:S02]  /*2cc30*/  IMAD.MOV.U32 R11, RZ, RZ, 0x1f ;  /* 0x0000001fff0b7424 */ /* 0x000fe400078e00ff */
[----:B------:R-:W-:Y:S02]  /*2cc40*/  IMAD.MOV.U32 R15, RZ, RZ, -0x1 ;  /* 0xffffffffff0f7424 */ /* 0x000fe400078e00ff */
[----:B------:R-:W-:Y:S02]  /*2cc50*/  IMAD.IADD R4, R19, 0x1, R6 ;  /* 0x0000000113047824 */ /* 0x000fe400078e0206 */
[----:B------:R-:W-:-:S07]  /*2cc60*/  IMAD.MOV.U32 R0, RZ, RZ, R14 ;  /* 0x000000ffff007224 */ /* 0x000fce00078e000e */
[----:B------:R-:W-:Y:S05]  /*2cc70*/  WARPSYNC.COLLECTIVE R15, `(.L_x_4594) ;  /* 0x000000000f087348 */ /* 0x000fea0003c00000 */
[----:B------:R0:W1:Y:S02]  /*2cc80*/  SHFL.IDX P6, R14, R13, R12, R11 ;  /* 0x0000000c0d0e7389 */ /* 0x00006400000c000b */
[----:B01----:R-:W-:Y:S01]  /*2cc90*/  ENDCOLLECTIVE ;  /* 0x000000000000791b */ /* 0x003fe20003800000 */
.L_x_4594:
[----:B------:R-:W-:Y:S02]  /*2cca0*/  ULDC UR4, c[0x0][0xc14] ;  /* 0x0003050000047ab9 */ /* 0x000fe40000000800 */
[----:B------:R-:W-:-:S13]  /*2ccb0*/  ISETP.GE.OR P1, PT, R4, UR4, !P0 ;  /* 0x0000000404007c0c */ /* 0x000fda000c726670 */
[----:B------:R-:W0:Y:S01]  /*2ccc0*/  @!P1 LDC.64 R2, c[0x0][0xc58] ;  /* 0x00031600ff029b82 */ /* 0x000e220000000a00 */
[----:B------:R-:W-:Y:S02]  /*2ccd0*/  IMAD.MOV.U32 R11, RZ, RZ, RZ ;  /* 0x000000ffff0b7224 */ /* 0x000fe400078e00ff */
[----:B------:R-:W-:Y:S02]  /*2cce0*/  IMAD.MOV.U32 R5, RZ, RZ, R14 ;  /* 0x000000ffff057224 */ /* 0x000fe400078e000e */
        /* <DEDUP_REMOVED lines=13> */
.L_x_4595:
        /* <DEDUP_REMOVED lines=8> */
.L_x_4596:
        /* <DEDUP_REMOVED lines=8> */
.L_x_4597:
        /* <DEDUP_REMOVED lines=8> */
.L_x_4598:
        /* <DEDUP_REMOVED lines=8> */
.L_x_4599:
[----:B------:R-:W-:Y:S02]  /*2cfc0*/  IMAD.MOV.U32 R12, RZ, RZ, 0x1f ;  /* 0x0000001fff0c7424 */ /* 0x000fe400078e00ff */
        /* <DEDUP_REMOVED lines=8> */
.L_x_4600:
[----:B------:R-:W-:Y:S01]  /*2d050*/  IMAD.MOV.U32 R16, RZ, RZ, R14 ;  /* 0x000000ffff107224 */ /* 0x000fe200078e000e */
[----:B------:R-:W-:Y:S06]  /*2d060*/  BRA `(.L_x_4601) ;  /* 0xffffffc400247947 */ /* 0x000fec000383ffff */
.L_x_4464:
        /* <DEDUP_REMOVED lines=8> */
.L_x_4603:
[----:B------:R-:W-:Y:S05]  /*2d0f0*/  BSYNC B0 ;  /* 0x0000000000007941 */ /* 0x000fea0003800000 */
.L_x_4602:
[----:B------:R-:W-:Y:S02]  /*2d100*/  IMAD.MOV.U32 R3, RZ, RZ, R14 ;  /* 0x000000ffff037224 */ /* 0x000fe400078e000e */
[----:B------:R-:W-:Y:S02]  /*2d110*/  IMAD.MOV.U32 R12, RZ, RZ, 0x2 ;  /* 0x00000002ff0c7424 */ /* 0x000fe400078e00ff */
[----:B------:R-:W-:Y:S01]  /*2d120*/  IMAD.MOV.U32 R11, RZ, RZ, RZ ;  /* 0x000000ffff0b7224 */ /* 0x000fe200078e00ff */
[----:B------:R-:W-:Y:S01]  /*2d130*/  SEL R3, R3, RZ, P1 ;  /* 0x000000ff03037207 */ /* 0x000fe20000800000 */
[----:B------:R-:W-:-:S04]  /*2d140*/  IMAD.MOV.U32 R15, RZ, RZ, -0x1 ;  /* 0xffffffffff0f7424 */ /* 0x000fc800078e00ff */
[----:B------:R-:W-:-:S04]  /*2d150*/  IMAD.IADD R3, R2, 0x1, R3 ;  /* 0x0000000102037824 */ /* 0x000fc800078e0203 */
[----:B------:R-:W-:-:S07]  /*2d160*/  IMAD.MOV.U32 R13, RZ, RZ, R3 ;  /* 0x000000ffff0d7224 */ /* 0x000fce00078e0003 */
[----:B------:R-:W-:Y:S05]  /*2d170*/  WARPSYNC.COLLECTIVE R15, `(.L_x_4604) ;  /* 0x000000000f087348 */ /* 0x000fea0003c00000 */
[----:B------:R0:W1:Y:S02]  /*2d180*/  SHFL.UP P6, R14, R13, R12, R11 ;  /* 0x0400000c0d0e7389 */ /* 0x00006400000c000b */
[----:B01----:R-:W-:Y:S01]  /*2d190*/  ENDCOLLECTIVE ;  /* 0x000000000000791b */ /* 0x003fe20003800000 */
.L_x_4604:
        /* <DEDUP_REMOVED lines=8> */
.L_x_4605:
        /* <DEDUP_REMOVED lines=8> */
.L_x_4606:
        /* <DEDUP_REMOVED lines=8> */
.L_x_4607:
        /* <DEDUP_REMOVED lines=9> */
.L_x_4608:
[----:B------:R-:W-:Y:S01]  /*2d3b0*/  IMAD.MOV.U32 R16, RZ, RZ, R14 ;  /* 0x000000ffff107224 */ /* 0x000fe200078e000e */
[----:B------:R-:W-:Y:S06]  /*2d3c0*/  BRA `(.L_x_4609) ;  /* 0xffffffc000e87947 */ /* 0x000fec000383ffff */
.L_x_4466:
[----:B------:R-:W-:Y:S01]  /*2d3d0*/  BSSY B0, `(.L_x_4610) ;  /* 0x0000006000007945 */ /* 0x000fe20003800000 */
[----:B------:R-:W-:Y:S01]  /*2d3e0*/  PLOP3.LUT P6, PT, P6, PT, PT, 0x8, 0x0 ;  /* 0x000000000000781c */ /* 0x000fe200037ce170 */
[----:B------:R-:W-:-:S12]  /*2d3f0*/  IMAD.MOV.U32 R15, RZ, RZ, -0x1 ;  /* 0xffffffffff0f7424 */ /* 0x000fd800078e00ff */
[----:B0-----:R-:W-:Y:S05]  /*2d400*/  WARPSYNC.COLLECTIVE R15, `(.L_x_4611) ;  /* 0x000000000f087348 */ /* 0x001fea0003c00000 */
[----:B------:R-:W-:Y:S01]  /*2d410*/  VOTE.ANY R14, PT, P6 ;  /* 0x00000000000e7806 */ /* 0x000fe200030e0100 */
[----:B0-----:R-:W-:Y:S06]  /*2d420*/  ENDCOLLECTIVE ;  /* 0x000000000000791b */ /* 0x001fec0003800000 */
.L_x_4611:
[----:B------:R-:W-:Y:S05]  /*2d430*/  BSYNC B0 ;  /* 0x0000000000007941 */ /* 0x000fea0003800000 */
.L_x_4610:
        /* <DEDUP_REMOVED lines=9> */
.L_x_4612:
[----:B------:R-:W-:Y:S01]  /*2d4d0*/  IMAD.MOV.U32 R17, RZ, RZ, R14 ;  /* 0x000000ffff117224 */ /* 0x000fe200078e000e */
[----:B------:R-:W-:Y:S06]  /*2d4e0*/  BRA `(.L_x_4613) ;  /* 0xffffffc000d87947 */ /* 0x000fec000383ffff */
.L_x_4468:
[----:B------:R-:W-:Y:S01]  /*2d4f0*/  BSSY B0, `(.L_x_4614) ;  /* 0x0000007000007945 */ /* 0x000fe20003800000 */
[----:B------:R-:W-:Y:S02]  /*2d500*/  IMAD.MOV.U32 R13, RZ, RZ, R3 ;  /* 0x000000ffff0d7224 */ /* 0x000fe400078e0003 */
[----:B------:R-:W-:Y:S02]  /*2d510*/  IMAD.MOV.U32 R11, RZ, RZ, 0x1f ;  /* 0x0000001fff0b7424 */ /* 0x000fe400078e00ff */
[----:B------:R-:W-:-:S07]  /*2d520*/  IMAD.MOV.U32 R15, RZ, RZ, -0x1 ;  /* 0xffffffffff0f7424 */ /* 0x000fce00078e00ff */
[----:B0-2---:R-:W-:Y:S05]  /*2d530*/  WARPSYNC.COLLECTIVE R15, `(.L_x_4615) ;  /* 0x000000000f087348 */ /* 0x005fea0003c00000 */
[----:B------:R1:W3:Y:S02]  /*2d540*/  SHFL.IDX P6, R14, R13, R12, R11 ;  /* 0x0000000c0d0e7389 */ /* 0x0002e400000c000b */
[----:B0123--:R-:W-:Y:S01]  /*2d550*/  ENDCOLLECTIVE ;  /* 0x000000000000791b */ /* 0x00ffe20003800000 */
.L_x_4615:
[----:B------:R-:W-:Y:S05]  /*2d560*/  BSYNC B0 ;  /* 0x0000000000007941 */ /* 0x000fea0003800000 */
.L_x_4614:
[----:B------:R-:W-:Y:S01]  /*2d570*/  IMAD.MOV.U32 R2, RZ, RZ, R14 ;  /* 0x000000ffff027224 */ /* 0x000fe200078e000e */
[----:B------:R-:W-:Y:S06]  /*2d580*/  BRA `(.L_x_4467) ;  /* 0xffffffc000cc7947 */ /* 0x000fec000383ffff */
.L_x_4472:
[----:B0-----:R0:W1:Y:S02]  /*2d590*/  SYNCS.PHASECHK.TRANS64.TRYWAIT P0, [R0+URZ+0x2a820], R3 ;  /* 0x02a82003000075a7 */ /* 0x001064000800017f */
[----:B-1----:R-:W-:Y:S05]  /*2d5a0*/  @!P0 NANOSLEEP.SYNCS 0x989680 ;  /* 0x009896800000895d */ /* 0x002fea0003900000 */
[----:B------:R-:W1:Y:S02]  /*2d5b0*/  @!P0 SYNCS.PHASECHK.TRANS64 P0, [R0+URZ+0x2a820], R3 ;  /* 0x02a82003000085a7 */ /* 0x000e64000800007f */
[----:B-1----:R-:W-:Y:S05]  /*2d5c0*/  @!P0 BRA `(.L_x_4472) ;  /* 0xfffffffc00f08947 */ /* 0x002fea000383ffff */
[----:B------:R-:W-:Y:S05]  /*2d5d0*/  BRA `(.L_x_4616) ;  /* 0xffffffc800487947 */ /* 0x000fea000383ffff */
.L_x_4473:
        /* <DEDUP_REMOVED lines=8> */
[----:B0-2---:R-:W-:Y:S05]  /*2d660*/  WARPSYNC.COLLECTIVE R15, `(.L_x_4618) ;  /* 0x000000000f087348 */ /* 0x005fea0003c00000 */
[----:B------:R1:W3:Y:S02]  /*2d670*/  SHFL.IDX P6, R14, R13, R12, R11 ;  /* 0x0000000c0d0e7389 */ /* 0x0002e400000c000b */
[----:B0123--:R-:W-:Y:S01]  /*2d680*/  ENDCOLLECTIVE ;  /* 0x000000000000791b */ /* 0x00ffe20003800000 */
.L_x_4618:
[----:B------:R-:W-:Y:S05]  /*2d690*/  BSYNC B0 ;  /* 0x0000000000007941 */ /* 0x000fea0003800000 */
.L_x_4617:
[----:B------:R-:W-:Y:S05]  /*2d6a0*/  BRA `(.L_x_4619) ;  /* 0xffffffc800307947 */ /* 0x000fea000383ffff */
.L_x_4474:
[----:B------:R-:W-:Y:S01]  /*2d6b0*/  BSSY B0, `(.L_x_4620) ;  /* 0x0000006000007945 */ /* 0x000fe20003800000 */
[----:B------:R-:W-:-:S07]  /*2d6c0*/  IMAD.MOV.U32 R15, RZ, RZ, -0x1 ;  /* 0xffffffffff0f7424 */ /* 0x000fce00078e00ff */
[----:B012---:R-:W-:Y:S05]  /*2d6d0*/  WARPSYNC.COLLECTIVE R15, `(.L_x_4621) ;  /* 0x000000000f0c7348 */ /* 0x007fea0003c00000 */
[----:B------:R-:W-:Y:S02]  /*2d6e0*/  ELECT P6, UR62, PT ;  /* 0x00000000003e782f */ /* 0x000fe400038c0000 */
[----:B------:R-:W-:Y:S01]  /*2d6f0*/  MOV R14, UR62 ;  /* 0x0000003e000e7c02 */ /* 0x000fe20008000f00 */
[----:B012---:R-:W-:Y:S10]  /*2d700*/  ENDCOLLECTIVE ;  /* 0x000000000000791b */ /* 0x007ff40003800000 */
.L_x_4621:
[----:B------:R-:W-:Y:S05]  /*2d710*/  BSYNC B0 ;  /* 0x0000000000007941 */ /* 0x000fea0003800000 */
.L_x_4620:
[----:B------:R-:W-:Y:S05]  /*2d720*/  BRA `(.L_x_4622) ;  /* 0xffffffc800247947 */ /* 0x000fea000383ffff */
.L_x_4476:
[----:B0-----:R0:W1:Y:S02]  /*2d730*/  SYNCS.PHASECHK.TRANS64.TRYWAIT P1, [R6+URZ], R5 ;  /* 0x00000005060075a7 */ /* 0x001064000802017f */
[----:B-1----:R-:W-:Y:S05]  /*2d740*/  @!P1 NANOSLEEP.SYNCS 0x989680 ;  /* 0x009896800000995d */ /* 0x002fea0003900000 */
[----:B------:R-:W1:Y:S02]  /*2d750*/  @!P1 SYNCS.PHASECHK.TRANS64 P1, [R6+URZ], R5 ;  /* 0x00000005060095a7 */ /* 0x000e64000802007f */
[----:B-1----:R-:W-:Y:S05]  /*2d760*/  @!P1 BRA `(.L_x_4476) ;  /* 0xfffffffc00f09947 */ /* 0x002fea000383ffff */
[----:B------:R-:W-:Y:S05]  /*2d770*/  BRA `(.L_x_4623) ;  /* 0xffffffc800607947 */ /* 0x000fea000383ffff */
.L_x_4477:
[----:B-1----:R1:W2:Y:S02]  /*2d780*/  SYNCS.PHASECHK.TRANS64.TRYWAIT P1, [R7+URZ], R2 ;  /* 0x00000002070075a7 */ /* 0x0022a4000802017f */
[----:B--2---:R-:W-:Y:S05]  /*2d790*/  @!P1 NANOSLEEP.SYNCS 0x989680 ;  /* 0x009896800000995d */ /* 0x004fea0003900000 */
[----:B------:R-:W2:Y:S02]  /*2d7a0*/  @!P1 SYNCS.PHASECHK.TRANS64 P1, [R7+URZ], R2 ;  /* 0x00000002070095a7 */ /* 0x000ea4000802007f */
[----:B--2---:R-:W-:Y:S05]  /*2d7b0*/  @!P1 BRA `(.L_x_4477) ;  /* 0xfffffffc00f09947 */ /* 0x004fea000383ffff */
[----:B------:R-:W-:Y:S05]  /*2d7c0*/  BRA `(.L_x_4624) ;  /* 0xffffffc800547947 */ /* 0x000fea000383ffff */
.L_x_4479:
[----:B--2---:R2:W3:Y:S02]  /*2d7d0*/  SYNCS.PHASECHK.TRANS64.TRYWAIT P1, [R4+URZ+0x2a860], R5 ;  /* 0x02a86005040075a7 */ /* 0x0044e4000802017f */
[----:B---3--:R-:W-:Y:S05]  /*2d7e0*/  @!P1 NANOSLEEP.SYNCS 0x989680 ;  /* 0x009896800000995d */ /* 0x008fea0003900000 */
[----:B------:R-:W3:Y:S02]  /*2d7f0*/  @!P1 SYNCS.PHASECHK.TRANS64 P1, [R4+URZ+0x2a860], R5 ;  /* 0x02a86005040095a7 */ /* 0x000ee4000802007f */
[----:B---3--:R-:W-:Y:S05]  /*2d800*/  @!P1 BRA `(.L_x_4479) ;  /* 0xfffffffc00f09947 */ /* 0x008fea000383ffff */
[----:B------:R-:W-:Y:S05]  /*2d810*/  BRA `(.L_x_4625) ;  /* 0xffffffc800587947 */ /* 0x000fea000383ffff */
.L_x_4481:
[----:B---3--:R3:W4:Y:S02]  /*2d820*/  SYNCS.PHASECHK.TRANS64.TRYWAIT P1, [R3+URZ+0x2a860], R2 ;  /* 0x02a86002030075a7 */ /* 0x008724000802017f */
[----:B----4-:R-:W-:Y:S05]  /*2d830*/  @!P1 NANOSLEEP.SYNCS 0x989680 ;  /* 0x009896800000995d */ /* 0x010fea0003900000 */
[----:B------:R-:W4:Y:S02]  /*2d840*/  @!P1 SYNCS.PHASECHK.TRANS64 P1, [R3+URZ+0x2a860], R2 ;  /* 0x02a86002030095a7 */ /* 0x000f24000802007f */
[----:B----4-:R-:W-:Y:S05]  /*2d850*/  @!P1 BRA `(.L_x_4481) ;  /* 0xfffffffc00f09947 */ /* 0x010fea000383ffff */
[----:B------:R-:W-:Y:S05]  /*2d860*/  BRA `(.L_x_4626) ;  /* 0xffffffc800587947 */ /* 0x000fea000383ffff */
.L_x_4483:
[----:B----4-:R4:W0:Y:S02]  /*2d870*/  SYNCS.PHASECHK.TRANS64.TRYWAIT P0, [R4+URZ+0x2a880], R5 ;  /* 0x02a88005040075a7 */ /* 0x010824000800017f */
[----:B0-----:R-:W-:Y:S05]  /*2d880*/  @!P0 NANOSLEEP.SYNCS 0x989680 ;  /* 0x009896800000895d */ /* 0x001fea0003900000 */
[----:B------:R-:W0:Y:S02]  /*2d890*/  @!P0 SYNCS.PHASECHK.TRANS64 P0, [R4+URZ+0x2a880], R5 ;  /* 0x02a88005040085a7 */ /* 0x000e24000800007f */
[----:B0-----:R-:W-:Y:S05]  /*2d8a0*/  @!P0 BRA `(.L_x_4483) ;  /* 0xfffffffc00f08947 */ /* 0x001fea000383ffff */
[----:B------:R-:W-:Y:S05]  /*2d8b0*/  BRA `(.L_x_4484) ;  /* 0xffffffc800547947 */ /* 0x000fea000383ffff */
.L_x_4627:
        /* <DEDUP_REMOVED lines=12> */
.L_x_12349:


//--------------------- .text._ZN7cutlass13device_kernelIN5flash11enable_sm90INS1_16FlashAttnFwdSm90INS1_25CollectiveMainloopFwdSm90ILi2EN4cute5tupleIJNS5_1CILi1EEES8_S8_EEENS6_IJNS7_ILi128EEENS7_ILi160EEENS7_ILi192EEEEEELi192ENS_12float_e4m3_tEfNS_4arch4Sm90ELb1ELb0ELb1ELb0ELb0ELb0ELb0ELb1ELb1ELb0ELb0ELb0EEENS1_21CollectiveEpilogueFwdINS6_IJSA_SC_SB_EEES9_NS_10bfloat16_tESG_Li256ELb0ELb0ELb0ELb1EEENS1_30DynamicPersistentTileSchedulerILi256ELi128ELb0ELb0ELb1EEEEEEEEEvNT_6ParamsE --------------------------
	.section	.text._ZN7cutlass13device_kernelIN5flash11enable_sm90INS1_16FlashAttnFwdSm90INS1_25CollectiveMainloopFwdSm90ILi2EN4cute5tupleIJNS5_1CILi1EEES8_S8_EEENS6_IJNS7_ILi128EEENS7_ILi160EEENS7_ILi192EEEEEELi192ENS_12float_e4m3_tEfNS_4arch4Sm90ELb1ELb0ELb1ELb0ELb0ELb0ELb0ELb1ELb1ELb0ELb0ELb0EEENS1_21CollectiveEpilogueFwdINS6_IJSA_SC_SB_EEES9_NS_10bfloat16_tESG_Li256ELb0ELb0ELb0ELb1EEENS1_30DynamicPersistentTileSchedulerILi256ELi128ELb0ELb0ELb1EEEEEEEEEvNT_6ParamsE,"ax",@progbits
	.align	128
.text._ZN7cutlass13device_kernelIN5flash11enable_sm90INS1_16FlashAttnFwdSm90INS1_25CollectiveMainloopFwdSm90ILi2EN4cute5tupleIJNS5_1CILi1EEES8_S8_EEENS6_IJNS7_ILi128EEENS7_ILi160EEENS7_ILi192EEEEEELi192ENS_12float_e4m3_tEfNS_4arch4Sm90ELb1ELb0ELb1ELb0ELb0ELb0ELb0ELb1ELb1ELb0ELb0ELb0EEENS1_21CollectiveEpilogueFwdINS6_IJSA_SC_SB_EEES9_NS_10bfloat16_tESG_Li256ELb0ELb0ELb0ELb1EEENS1_30DynamicPersistentTileSchedulerILi256ELi128ELb0ELb0ELb1EEEEEEEEEvNT_6ParamsE:
        .type           _ZN7cutlass13device_kernelIN5flash11enable_sm90INS1_16FlashAttnFwdSm90INS1_25CollectiveMainloopFwdSm90ILi2EN4cute5tupleIJNS5_1CILi1EEES8_S8_EEENS6_IJNS7_ILi128EEENS7_ILi160EEENS7_ILi192EEEEEELi192ENS_12float_e4m3_tEfNS_4arch4Sm90ELb1ELb0ELb1ELb0ELb0ELb0ELb0ELb1ELb1ELb0ELb0ELb0EEENS1_21CollectiveEpilogueFwdINS6_IJSA_SC_SB_EEES9_NS_10bfloat16_tESG_Li256ELb0ELb0ELb0ELb1EEENS1_30DynamicPersistentTileSchedulerILi256ELi128ELb0ELb0ELb1EEEEEEEEEvNT_6ParamsE,@function
        .size           _ZN7cutlass13device_kernelIN5flash11enable_sm90INS1_16FlashAttnFwdSm90INS1_25CollectiveMainloopFwdSm90ILi2EN4cute5tupleIJNS5_1CILi1EEES8_S8_EEENS6_IJNS7_ILi128EEENS7_ILi160EEENS7_ILi192EEEEEELi192ENS_12float_e4m3_tEfNS_4arch4Sm90ELb1ELb0ELb1ELb0ELb0ELb0ELb0ELb1ELb1ELb0ELb0ELb0EEENS1_21CollectiveEpilogueFwdINS6_IJSA_SC_SB_EEES9_NS_10bfloat16_tESG_Li256ELb0ELb0ELb0ELb1EEENS1_30DynamicPersistentTileSchedulerILi256ELi128ELb0ELb0ELb1EEEEEEEEEvNT_6ParamsE,(.L_x_12350 - _ZN7cutlass13device_kernelIN5flash11enable_sm90INS1_16FlashAttnFwdSm90INS1_25CollectiveMainloopFwdSm90ILi2EN4cute5tupleIJNS5_1CILi1EEES8_S8_EEENS6_IJNS7_ILi128EEENS7_ILi160EEENS7_ILi192EEEEEELi192ENS_12float_e4m3_tEfNS_4arch4Sm90ELb1ELb0ELb1ELb0ELb0ELb0ELb0ELb1ELb1ELb0ELb0ELb0EEENS1_21CollectiveEpilogueFwdINS6_IJSA_SC_SB_EEES9_NS_10bfloat16_tESG_Li256ELb0ELb0ELb0ELb1EEENS1_30DynamicPersistentTileSchedulerILi256ELi128ELb0ELb0ELb1EEEEEEEEEvNT_6ParamsE)
        .other          _ZN7cutlass13device_kernelIN5flash11enable_sm90INS1_16FlashAttnFwdSm90INS1_25CollectiveMainloopFwdSm90ILi2EN4cute5tupleIJNS5_1CILi1EEES8_S8_EEENS6_IJNS7_ILi128EEENS7_ILi160EEENS7_ILi192EEEEEELi192ENS_12float_e4m3_tEfNS_4arch4Sm90ELb1ELb0ELb1ELb0ELb0ELb0ELb0ELb1ELb1ELb0ELb0ELb0EEENS1_21CollectiveEpilogueFwdINS6_IJSA_SC_SB_EEES9_NS_10bfloat16_tESG_Li256ELb0ELb0ELb0ELb1EEENS1_30DynamicPersistentTileSchedulerILi256ELi128ELb0ELb0ELb1EEEEEEEEEvNT_6ParamsE,@"STO_CUDA_ENTRY STV_DEFAULT"
_ZN7cutlass13device_kernelIN5flash11enable_sm90INS1_16FlashAttnFwdSm90INS1_25CollectiveMainloopFwdSm90ILi2EN4cute5tupleIJNS5_1CILi1EEES8_S8_EEENS6_IJNS7_ILi128EEENS7_ILi160EEENS7_ILi192EEEEEELi192ENS_12float_e4m3_tEfNS_4arch4Sm90ELb1ELb0ELb1ELb0ELb0ELb0ELb0ELb1ELb1ELb0ELb0ELb0EEENS1_21CollectiveEpilogueFwdINS6_IJSA_SC_SB_EEES9_NS_10bfloat16_tESG_Li256ELb0ELb0ELb0ELb1EEENS1_30DynamicPersistentTileSchedulerILi256ELi128ELb0ELb0ELb1EEEEEEEEEvNT_6ParamsE:
[----:B------:R-:W1:Y:S02]  /*0000*/  LDC R1, c[0x0][0x28] ;  /* 0x00000a00ff017b82 */ /* 0x000e640000000800 */
[----:B-1----:R-:W-:Y:S01]  /*0010*/  VIADD R1, R1, 0xffffffd8 ;  /* 0xffffffd801017836 */ /* 0x002fe20000000000 */
[----:B------:R-:W1:Y:S01]  /*0020*/  S2R R3, SR_TID.X ;  /* 0x0000000000037919 */ /* 0x000e620000002100 */
[----:B------:R-:W-:Y:S01]  /*0030*/  ELECT P0, URZ, PT ;  /* 0x00000000003f782f */ /* 0x000fe20003800000 */
[----:B------:R-:W-:Y:S01]  /*0040*/  BSSY B0, `(.L_x_4628) ;  /* 0x0000013000007945 */ /* 0x000fe20003800000 */
[----:B-1----:R-:W-:-:S05]  /*0050*/  SHF.R.U32.HI R0, RZ, 0x5, R3 ;  /* 0x00000005ff007819 */ /* 0x002fca0000011603 */
        /* <DEDUP_REMOVED lines=17> */
.L_x_4629:
[----:B------:R-:W-:Y:S05]  /*0170*/  BSYNC B0 ;  /* 0x0000000000007941 */ /* 0x000fea0003800000 */
.L_x_4628:
[----:B------:R-:W-:Y:S01]  /*0180*/  VOTEU.ANY UP0, P0 ;  /* 0x00000000003f7886 */ /* 0x000fe20000000100 */
[----:B------:R-:W1:Y:S01]  /*0190*/  SHFL.IDX PT, R2, R0, RZ, 0x1f ;  /* 0x00001fff00027589 */ /* 0x000e6200000e0000 */
[----:B------:R-:W-:Y:S01]  /*01a0*/  UMOV UR4, 0x1 ;  /* 0x0000000100047882 */ /* 0x000fe20000000000 */
[----:B------:R-:W-:Y:S01]  /*01b0*/  SHF.R.U32.HI R3, RZ, 0x7, R3 ;  /* 0x00000007ff037819 */ /* 0x000fe20000011603 */
[----:B------:R-:W-:Y:S01]  /*01c0*/  VOTEU.ANY UP1, P0 ;  /* 0x00000000003f7886 */ /* 0x000fe20000020100 */
[----:B------:R-:W2:Y:S01]  /*01d0*/  @UP0 S2UR UR7, SR_CgaCtaId ;  /* 0x00000000000709c3 */ /* 0x000ea20000008800 */
[----:B------:R-:W-:Y:S01]  /*01e0*/  @UP0 UMOV UR6, 0x400 ;  /* 0x0000040000060882 */ /* 0x000fe20000000000 */
[----:B------:R-:W-:-:S04]  /*01f0*/  @UP0 UIADD3 UR4, -UR4, 0x100000, URZ ;  /* 0x0010000004040890 */ /* 0x000fc8000fffe13f */
[----:B------:R-:W-:Y:S02]  /*0200*/  @UP0 USHF.L.U32 UR5, UR4, 0xb, URZ ;  /* 0x0000000b04050899 */ /* 0x000fe4000800063f */
[----:B------:R-:W-:Y:S01]  /*0210*/  @UP0 USHF.L.U32 UR4, UR4, 0x1, URZ ;  /* 0x0000000104040899 */ /* 0x000fe2000800063f */
[----:B-1----:R-:W-:Y:S02]  /*0220*/  ISETP.NE.AND P1, PT, R2, RZ, PT ;  /* 0x000000ff0200720c */ /* 0x002fe40003f25270 */
[----:B------:R1:W3:Y:S01]  /*0230*/  SHFL.IDX PT, R2, R3, RZ, 0x1f ;  /* 0x00001fff03027589 */ /* 0x0002e200000e0000 */
[----:B--2---:R-:W-:Y:S01]  /*0240*/  @UP0 ULEA UR6, UR7, UR6, 0x18 ;  /* 0x0000000607060291 */ /* 0x004fe2000f8ec03f */
[----:B------:R-:W-:Y:S02]  /*0250*/  VOTEU.ANY UP0, P0 ;  /* 0x00000000003f7886 */ /* 0x000fe40000000100 */
[----:B------:R-:W2:Y:S09]  /*0260*/  FENCE.VIEW.ASYNC.S ;  /* 0x00000000000073c6 */ /* 0x000eb20000000000 */
[----:B--2---:R1:W2:Y:S01]  /*0270*/  @UP0 SYNCS.EXCH.64 URZ, [UR6+0x33400], UR4 ;  /* 0x03340004063f05b2 */ /* 0x0042a20008000100 */
[----:B------:R1:W4:Y:S02]  /*0280*/  @UP1 SYNCS.EXCH.64 URZ, [UR6+0x33420], UR4 ;  /* 0x03342004063f15b2 */ /* 0x0003240008000100 */
[----:B-1----:R-:W-:Y:S05]  /*0290*/  @P1 BRA `(.L_x_4630) ;  /* 0x0000000000481947 */ /* 0x002fea0003800000 */
[----:B------:R-:W1:Y:S01]  /*02a0*/  S2UR UR5, SR_CgaCtaId ;  /* 0x00000000000579c3 */ /* 0x000e620000008800 */
        /* <DEDUP_REMOVED lines=17> */
.L_x_4630:
[----:B------:R-:W5:Y:S01]  /*03c0*/  SHFL.IDX PT, R3, R0, RZ, 0x1f ;  /* 0x00001fff00037589 */ /* 0x000f6200000e0000 */
[----:B------:R-:W-:Y:S01]  /*03d0*/  NOP ;  /* 0x0000000000007918 */ /* 0x000fe20000000000 */
[----:B-----5:R-:W-:-:S13]  /*03e0*/  ISETP.NE.AND P0, PT, R3, RZ, PT ;  /* 0x000000ff0300720c */ /* 0x020fda0003f05270 */
        /* <DEDUP_REMOVED lines=19> */
.L_x_4631:
[----:B------:R-:W5:Y:S01]  /*0520*/  SHFL.IDX PT, R3, R0, RZ, 0x1f ;  /* 0x00001fff00037589 */ /* 0x000f6200000e0000 */
[----:B------:R-:W-:Y:S01]  /*0530*/  NOP ;  /* 0x0000000000007918 */ /* 0x000fe20000000000 */
[----:B-----5:R-:W-:-:S13]  /*0540*/  ISETP.NE.AND P0, PT, R3, RZ, PT ;  /* 0x000000ff0300720c */ /* 0x020fda0003f05270 */
        /* <DEDUP_REMOVED lines=13> */
[----:B------:R1:W1:Y:S01]  /*0620*/  SYNCS.EXCH.64 URZ, [UR6+0x33488], UR4 ;  /* 0x03348804063f75b2 */ /* 0x0002620008000100 */
[----:B------:R-:W-:Y:S01]  /*0630*/  NOP ;  /* 0x0000000000007918 */ /* 0x000fe20000000000 */
.L_x_4632:
        /* <DEDUP_REMOVED lines=22> */
.L_x_4633:
        /* <DEDUP_REMOVED lines=22> */
.L_x_4634:
[----:B---3--:R-:W-:Y:S01]  /*0900*/  ISETP.NE.AND P0, PT, R2, RZ, PT ;  /* 0x000000ff0200720c */ /* 0x008fe20003f05270 */
[----:B------:R-:W-:Y:S01]  /*0910*/  IMAD.MOV.U32 R2, RZ, RZ, 0x1 ;  /* 0x00000001ff027424 */ /* 0x000fe200078e00ff */
[----:B------:R-:W-:Y:S01]  /*0920*/  NOP ;  /* 0x0000000000007918 */ /* 0x000fe20000000000 */
[----:B------:R-:W-:-:S03]  /*0930*/  ULDC.64 UR46, c[0x0][0x208] ;  /* 0x00008200002e7ab9 */ /* 0x000fc60000000a00 */
[----:B------:R-:W-:-:S05]  /*0940*/  SEL R2, R2, 0x2, !P0 ;  /* 0x0000000202027807 */ /* 0x000fca0004000000 */
[----:B------:R3:W-:Y:S01]  /*0950*/  STL [R1+0x14], R2 ;  /* 0x0000140201007387 */ /* 0x0007e20000100800 */
[----:B-12-4-:R-:W-:Y:S06]  /*0960*/  BAR.SYNC.DEFER_BLOCKING 0x0 ;  /* 0x0000000000007b1d */ /* 0x016fec0000010000 */
[----:B------:R-:W-:Y:S05]  /*0970*/  @!P0 BRA `(.L_x_4635) ;  /* 0x000000fc002c8947 */ /* 0x000fea0003800000 */
.L_x_4636:
[----:B------:R-:W-:-:S08]  /*0980*/  NOP ;  /* 0x0000000000007918 */ /* 0x000fd00000000000 */
[----:B------:R-:W1:Y:S02]  /*0990*/  USETMAXREG.TRY_ALLOC.CTAPOOL UP0, 0xf0 ;  /* 0x000000f0000079c8 */ /* 0x000e640008000600 */
[----:B-1----:R-:W-:-:S13]  /*09a0*/  PLOP3.LUT P0, PT, PT, PT, UP0, 0x80, 0x0 ;  /* 0x000000000000781c */ /* 0x002fda0003f0f008 */
[----:B------:R-:W-:Y:S05]  /*09b0*/  @!P0 BRA `(.L_x_4636) ;  /* 0xfffffffc00f08947 */ /* 0x000fea000383ffff */
[----:B---3--:R-:W1:Y:S01]  /*09c0*/  S2R R2, SR_TID.X ;  /* 0x0000000000027919 */ /* 0x008e620000002100 */
        /* <DEDUP_REMOVED lines=9> */
[----:B------:R-:W2:Y:S01]  /*0a60*/  LDL.LU R10, [R1+0x14] ;  /* 0x00001400010a7983 */ /* 0x000ea20000300800 */
[----:B------:R-:W-:Y:S01]  /*0a70*/  VIADD R228, R2, 0xffffff80 ;  /* 0xffffff8002e47836 */ /* 0x000fe20000000000 */
[----:B------:R-:W1:Y:S04]  /*0a80*/  S2UR UR36, SR_CgaCtaId ;  /* 0x00000000002479c3 */ /* 0x000e680000008800 */
[----:B------:R-:W-:-:S04]  /*0a90*/  SHF.R.S32.HI R3, RZ, 0x1f, R228 ;  /* 0x0000001fff037819 */ /* 0x000fc800000114e4 */
[CC--:B------:R-:W-:Y:S01]  /*0aa0*/  LEA.HI R5, R3.reuse, R228.reuse, RZ, 0x7 ;  /* 0x000000e403057211 */ /* 0x0c0fe200078f38ff */
[----:B------:R-:W3:Y:S01]  /*0ab0*/  S2UR UR6, SR_SWINHI ;  /* 0x00000000000679c3 */ /* 0x000ee20000002f00 */
[----:B------:R-:W-:Y:S02]  /*0ac0*/  LEA.HI R0, R3, R228, RZ, 0x4 ;  /* 0x000000e403007211 */ /* 0x000fe400078f20ff */
[----:B------:R-:W-:Y:S02]  /*0ad0*/  LOP3.LUT R225, R5, 0xffffff80, RZ, 0xc0, !PT ;  /* 0xffffff8005e17812 */ /* 0x000fe400078ec0ff */
[----:B------:R-:W-:-:S03]  /*0ae0*/  SHF.R.S32.HI R9, RZ, 0x4, R0 ;  /* 0x00000004ff097819 */ /* 0x000fc60000011400 */
[----:B------:R-:W-:Y:S01]  /*0af0*/  IMAD.IADD R225, R228, 0x1, -R225 ;  /* 0x00000001e4e17824 */ /* 0x000fe200078e0ae1 */
[C---:B------:R-:W-:Y:S02]  /*0b00*/  LEA.HI R2, R0.reuse, R9, RZ, 0x1 ;  /* 0x0000000900027211 */ /* 0x040fe400078f08ff */
[----:B------:R-:W-:Y:S02]  /*0b10*/  LEA.HI R227, R3, R228, RZ, 0x5 ;  /* 0x000000e403e37211 */ /* 0x000fe400078f28ff */
[----:B------:R-:W-:Y:S02]  /*0b20*/  LOP3.LUT R7, R0, 0x3fffff0, RZ, 0xc0, !PT ;  /* 0x03fffff000077812 */ /* 0x000fe400078ec0ff */
[----:B------:R-:W-:Y:S02]  /*0b30*/  SHF.R.S32.HI R4, RZ, 0x1f, R225 ;  /* 0x0000001fff047819 */ /* 0x000fe400000114e1 */
[----:B------:R-:W-:Y:S01]  /*0b40*/  LOP3.LUT R2, R2, 0x1ffffffe, RZ, 0xc0, !PT ;  /* 0x1ffffffe02027812 */ /* 0x000fe200078ec0ff */
[----:B------:R-:W-:Y:S01]  /*0b50*/  IMAD.IADD R0, R228, 0x1, -R7 ;  /* 0x00000001e4007824 */ /* 0x000fe200078e0a07 */
[----:B------:R-:W-:Y:S01]  /*0b60*/  SHF.R.S32.HI R227, RZ, 0x5, R227 ;  /* 0x00000005ffe37819 */ /* 0x000fe200000114e3 */
[----:B------:R-:W-:Y:S01]  /*0b70*/  UMOV UR37, 0x400 ;  /* 0x0000040000257882 */ /* 0x000fe20000000000 */
[----:B------:R-:W-:Y:S01]  /*0b80*/  LEA.HI R6, R4, R225, RZ, 0x2 ;  /* 0x000000e104067211 */ /* 0x000fe200078f10ff */
[----:B-1----:R-:W-:Y:S01]  /*0b90*/  ULEA UR37, UR36, UR37, 0x18 ;  /* 0x0000002524257291 */ /* 0x002fe2000f8ec03f */
[----:B------:R-:W-:Y:S01]  /*0ba0*/  SHF.R.S32.HI R226, RZ, 0x7, R5 ;  /* 0x00000007ffe27819 */ /* 0x000fe20000011405 */
[----:B------:R-:W-:Y:S01]  /*0bb0*/  IMAD.IADD R2, R9, 0x1, -R2 ;  /* 0x0000000109027824 */ /* 0x000fe200078e0a02 */
[----:B------:R-:W-:Y:S01]  /*0bc0*/  SHF.R.S32.HI R8, RZ, 0x2, R6 ;  /* 0x00000002ff087819 */ /* 0x000fe20000011406 */
[----:B------:R-:W-:Y:S01]  /*0bd0*/  IMAD R7, R227, 0x10, R0 ;  /* 0x00000010e3077824 */ /* 0x000fe200078e0200 */
[----:B------:R-:W-:-:S02]  /*0be0*/  SHF.R.S32.HI R11, RZ, 0x1f, R6 ;  /* 0x0000001fff0b7819 */ /* 0x000fc40000011406 */
[----:B------:R-:W-:Y:S01]  /*0bf0*/  LEA.HI R5, R5, R226, RZ, 0x1 ;  /* 0x000000e205057211 */ /* 0x000fe200078f08ff */
[----:B------:R-:W-:Y:S01]  /*0c00*/  IMAD R2, R7, 0x8, R2 ;  /* 0x0000000807027824 */ /* 0x000fe200078e0202 */
[----:B------:R-:W-:Y:S01]  /*0c10*/  LEA.HI R11, R11, R8, RZ, 0x3 ;  /* 0x000000080b0b7211 */ /* 0x000fe200078f18ff */
[----:B------:R-:W-:Y:S01]  /*0c20*/  UMOV UR4, UR37 ;  /* 0x0000002500047c82 */ /* 0x000fe20008000000 */
[----:B---3--:R-:W-:Y:S01]  /*0c30*/  UMOV UR5, UR6 ;  /* 0x0000000600057c82 */ /* 0x008fe20008000000 */
        /* <DEDUP_REMOVED lines=9> */
[----:B------:R-:W-:Y:S01]  /*0cd0*/  IMAD.WIDE R16, R5, 0x2, R16 ;  /* 0x0000000205107825 */ /* 0x000fe200078e0210 */
[----:B------:R-:W-:-:S02]  /*0ce0*/  LOP3.LUT R5, R3, 0x1ffffff8, RZ, 0xc0, !PT ;  /* 0x1ffffff803057812 */ /* 0x000fc400078ec0ff */
[----:B------:R-:W-:Y:S01]  /*0cf0*/  LOP3.LUT R6, R6, 0x7ffffffc, RZ, 0xc0, !PT ;  /* 0x7ffffffc06067812 */ /* 0x000fe200078ec0ff */
[----:B------:R-:W-:Y:S02]  /*0d00*/  IMAD R4, R4, 0x10, R11 ;  /* 0x0000001004047824 */ /* 0x000fe400078e020b */
[----:B------:R-:W-:Y:S02]  /*0d10*/  IMAD.IADD R7, R226, 0x1, -R7 ;  /* 0x00000001e2077824 */ /* 0x000fe400078e0a07 */
[----:B------:R-:W-:Y:S01]  /*0d20*/  IMAD.IADD R5, R228, 0x1, -R5 ;  /* 0x00000001e4057824 */ /* 0x000fe200078e0a05 */
[----:B------:R-:W-:Y:S01]  /*0d30*/  SHF.R.S32.HI R222, RZ, 0x3, R3 ;  /* 0x00000003ffde7819 */ /* 0x000fe20000011403 */
[----:B------:R-:W-:Y:S02]  /*0d40*/  IMAD R220, R7, 0x40, R4 ;  /* 0x0000004007dc7824 */ /* 0x000fe400078e0204 */
[----:B------:R-:W-:Y:S02]  /*0d50*/  IMAD.MOV.U32 R224, RZ, RZ, RZ ;  /* 0x000000ffffe07224 */ /* 0x000fe400078e00ff */
[----:B------:R-:W-:-:S02]  /*0d60*/  IMAD.MOV.U32 R2, RZ, RZ, RZ ;  /* 0x000000ffff027224 */ /* 0x000fc400078e00ff */
[----:B------:R-:W-:Y:S02]  /*0d70*/  IMAD.SHL.U32 R22, R5, 0x8, RZ ;  /* 0x0000000805167824 */ /* 0x000fe400078e00ff */
[----:B------:R-:W-:Y:S01]  /*0d80*/  IMAD.IADD R19, R225, 0x1, -R6 ;  /* 0x00000001e1137824 */ /* 0x000fe200078e0a06 */
[----:B------:R-:W-:Y:S01]  /*0d90*/  UMOV UR4, UR7 ;  /* 0x0000000700047c82 */ /* 0x000fe20008000000 */
[----:B------:R-:W-:Y:S01]  /*0da0*/  ULDC.64 UR52, c[0x0][0x198] ;  /* 0x0000660000347ab9 */ /* 0x000fe20000000a00 */
[----:B------:R-:W-:Y:S01]  /*0db0*/  UMOV UR48, URZ ;  /* 0x0000003f00307c82 */ /* 0x000fe20008000000 */
[----:B--2---:R-:W-:-:S07]  /*0dc0*/  LOP3.LUT R18, R10, 0x1, RZ, 0xfc, !PT ;  /* 0x000000010a127812 */ /* 0x004fce00078efcff */
.L_x_4686:
        /* <DEDUP_REMOVED lines=11> */
[----:B---34-:R-:W-:Y:S05]  /*0e80*/  @!P0 BRA `(.L_x_4637) ;  /* 0x0000000000208947 */ /* 0x018fea0003800000 */
        /* <DEDUP_REMOVED lines=8> */
.L_x_4637:
[----:B------:R-:W-:Y:S01]  /*0f10*/  ULDC UR6, c[0x0][0xdc4] ;  /* 0x0003710000067ab9 */ /* 0x000fe20000000800 */
[----:B------:R-:W-:Y:S01]  /*0f20*/  UMOV UR39, UR7 ;  /* 0x0000000700277c82 */ /* 0x000fe20008000000 */
[----:B------:R-:W-:-:S11]  /*0f30*/  UISETP.NE.AND UP0, UPT, UR6, 0x1, UPT ;  /* 0x000000010600788c */ /* 0x000fd6000bf05270 */
[----:B------:R-:W-:Y:S02]  /*0f40*/  @UP0 ULDC.64 UR10, c[0x0][0xdc8] ;  /* 0x00037200000a0ab9 */ /* 0x000fe40000000a00 */
[----:B------:R-:W-:-:S04]  /*0f50*/  UIMAD.WIDE.U32 UR4, UR7, UR10, URZ ;  /* 0x0000000a070472a5 */ /* 0x000fc8000f8e003f */
[----:B------:R-:W-:-:S04]  /*0f60*/  @UP0 USHF.R.U32.HI UR39, URZ, UR11, UR5 ;  /* 0x0000000b3f270299 */ /* 0x000fc80008011605 */
[----:B------:R-:W-:-:S12]  /*0f70*/  UIMAD UR4, UR39, UR6, URZ ;  /* 0x00000006270472a4 */ /* 0x000fd8000f8e023f */
.L_x_4638:
[----:B------:R-:W1:Y:S01]  /*0f80*/  LDC R104, c[0x0][0x2e0] ;  /* 0x0000b800ff687b82 */ /* 0x000e620000000800 */
[----:B------:R-:W-:Y:S01]  /*0f90*/  ULDC.64 UR10, c[0x0][0x3f8] ;  /* 0x0000fe00000a7ab9 */ /* 0x000fe20000000a00 */
[----:B------:R-:W-:Y:S01]  /*0fa0*/  ULDC UR6, c[0x0][0x404] ;  /* 0x0001010000067ab9 */ /* 0x000fe20000000800 */
[----:B------:R-:W-:Y:S01]  /*0fb0*/  UISETP.NE.U32.AND UP0, UPT, UR10, URZ, UPT ;  /* 0x0000003f0a00728c */ /* 0x000fe2000bf05070 */
[----:B------:R-:W-:Y:S01]  /*0fc0*/  IMAD.MOV.U32 R119, RZ, RZ, RZ ;  /* 0x000000ffff777224 */ /* 0x000fe200078e00ff */
[----:B------:R-:W-:Y:S01]  /*0fd0*/  ULOP3.LUT UR5, URZ, UR39, URZ, 0x33, !UPT ;  /* 0x000000273f057292 */ /* 0x000fe2000f8e333f */
[----:B------:R-:W-:Y:S01]  /*0fe0*/  CS2R R10, SRZ ;  /* 0x00000000000a7805 */ /* 0x000fe2000001ff00 */
[----:B------:R-:W-:Y:S01]  /*0ff0*/  UISETP.NE.AND.EX UP0, UPT, UR11, URZ, UPT, UP0 ;  /* 0x0000003f0b00728c */ /* 0x000fe2000bf05300 */
[----:B------:R-:W2:Y:S01]  /*1000*/  LDC R0, c[0x0][0x428] ;  /* 0x00010a00ff007b82 */ /* 0x000ea20000000800 */
[----:B------:R-:W-:Y:S01]  /*1010*/  ULDC UR42, c[0x0][0xdac] ;  /* 0x00036b00002a7ab9 */ /* 0x000fe20000000800 */
[----:B------:R-:W-:Y:S01]  /*1020*/  ULDC UR43, c[0x0][0xdb8] ;  /* 0x00036e00002b7ab9 */ /* 0x000fe20000000800 */
[----:B------:R-:W-:Y:S01]  /*1030*/  USEL UR6, UR6, 0x1, UP0 ;  /* 0x0000000106067887 */ /* 0x000fe20008000000 */
[----:B------:R-:W-:Y:S01]  /*1040*/  CS2R R12, SRZ ;  /* 0x00000000000c7805 */ /* 0x000fe2000001ff00 */
[----:B------:R-:W-:Y:S01]  /*1050*/  UIADD3 UR42, UR5, UR42, URZ ;  /* 0x0000002a052a7290 */ /* 0x000fe2000fffe03f */
[----:B------:R-:W-:Y:S01]  /*1060*/  CS2R R14, SRZ ;  /* 0x00000000000e7805 */ /* 0x000fe2000001ff00 */
[----:B------:R-:W-:Y:S01]  /*1070*/  UISETP.NE.AND UP1, UPT, UR43, 0x1, UPT ;  /* 0x000000012b00788c */ /* 0x000fe2000bf25270 */
[----:B------:R-:W3:Y:S01]  /*1080*/  LDC R3, c[0x0][0x288] ;  /* 0x0000a200ff037b82 */ /* 0x000ee20000000800 */
[----:B------:R-:W-:Y:S01]  /*1090*/  USHF.L.U32 UR42, UR42, 0x7, URZ ;  /* 0x000000072a2a7899 */ /* 0x000fe2000800063f */
[----:B------:R-:W-:Y:S01]  /*10a0*/  CS2R R20, SRZ ;  /* 0x0000000000147805 */ /* 0x000fe2000001ff00 */
[----:B------:R-:W-:Y:S01]  /*10b0*/  UIADD3 UR4, UR7, -UR4, URZ ;  /* 0x8000000407047290 */ /* 0x000fe2000fffe03f */
[----:B------:R-:W-:-:S02]  /*10c0*/  CS2R R24, SRZ ;  /* 0x0000000000187805 */ /* 0x000fc4000001ff00 */
[----:B------:R-:W-:Y:S01]  /*10d0*/  CS2R R28, SRZ ;  /* 0x00000000001c7805 */ /* 0x000fe2000001ff00 */
[----:B------:R-:W-:Y:S01]  /*10e0*/  ULDC UR7, c[0x0][0xdc4] ;  /* 0x0003710000077ab9 */ /* 0x000fe20000000800 */
[----:B------:R-:W-:Y:S01]  /*10f0*/  CS2R R26, SRZ ;  /* 0x00000000001a7805 */ /* 0x000fe2000001ff00 */
[----:B-1----:R-:W-:Y:S01]  /*1100*/  IMAD R104, R104, UR6, RZ ;  /* 0x0000000668687c24 */ /* 0x002fe2000f8e02ff */
[----:B------:R-:W-:Y:S01]  /*1110*/  UIMAD UR8, UR8, UR7, UR4 ;  /* 0x00000007080872a4 */ /* 0x000fe2000f8e0204 */
[----:B------:R-:W-:Y:S01]  /*1120*/  CS2R R32, SRZ ;  /* 0x0000000000207805 */ /* 0x000fe2000001ff00 */
[----:B------:R-:W-:Y:S01]  /*1130*/  @UP1 ULDC UR6, c[0x0][0xdc0] ;  /* 0x0003700000061ab9 */ /* 0x000fe20000000800 */
[----:B------:R-:W-:Y:S01]  /*1140*/  @UP1 ULDC UR4, c[0x0][0xdbc] ;  /* 0x00036f0000041ab9 */ /* 0x000fe20000000800 */
[----:B------:R-:W-:Y:S01]  /*1150*/  CS2R R30, SRZ ;  /* 0x00000000001e7805 */ /* 0x000fe2000001ff00 */
[----:B------:R-:W-:Y:S01]  /*1160*/  UIMAD.WIDE.U32 UR4, UR8, UR4, URZ ;  /* 0x00000004080472a5 */ /* 0x000fe2000f8e003f */
[----:B------:R-:W-:-:S02]  /*1170*/  CS2R R36, SRZ ;  /* 0x0000000000247805 */ /* 0x000fc4000001ff00 */
[----:B--2---:R-:W-:Y:S01]  /*1180*/  ISETP.NE.AND P0, PT, R0, 0x1, PT ;  /* 0x000000010000780c */ /* 0x004fe20003f05270 */
[C---:B------:R-:W-:Y:S01]  /*1190*/  VIADD R0, R104.reuse, 0x9f ;  /* 0x0000009f68007836 */ /* 0x040fe20000000000 */
[----:B------:R-:W-:Y:S01]  /*11a0*/  UMOV UR44, UR8 ;  /* 0x00000008002c7c82 */ /* 0x000fe20008000000 */
[----:B------:R-:W-:Y:S01]  /*11b0*/  @UP1 USHF.R.U32.HI UR44, URZ, UR6, UR5 ;  /* 0x000000063f2c1299 */ /* 0x000fe20008011605 */
[----:B------:R-:W-:Y:S02]  /*11c0*/  CS2R R34, SRZ ;  /* 0x0000000000227805 */ /* 0x000fe4000001ff00 */
[----:B------:R-:W-:Y:S02]  /*11d0*/  CS2R R40, SRZ ;  /* 0x0000000000287805 */ /* 0x000fe4000001ff00 */
[----:B------:R-:W-:Y:S01]  /*11e0*/  CS2R R38, SRZ ;  /* 0x0000000000267805 */ /* 0x000fe2000001ff00 */
[----:B------:R-:W-:Y:S01]  /*11f0*/  UIADD3 UR4, -UR44, URZ, URZ ;  /* 0x0000003f2c047290 */ /* 0x000fe2000fffe13f */
[----:B---3--:R-:W-:-:S02]  /*1200*/  IADD3 R3, R104, 0x11f, -R3 ;  /* 0x0000011f68037810 */ /* 0x008fc40007ffe803 */
[----:B------:R-:W-:Y:S02]  /*1210*/  CS2R R44, SRZ ;  /* 0x00000000002c7805 */ /* 0x000fe4000001ff00 */
[----:B------:R-:W-:Y:S01]  /*1220*/  CS2R R42, SRZ ;  /* 0x00000000002a7805 */ /* 0x000fe2000001ff00 */
[----:B------:R-:W-:Y:S01]  /*1230*/  UIMAD UR43, UR43, UR4, UR8 ;  /* 0x000000042b2b72a4 */ /* 0x000fe2000f8e0208 */
[----:B------:R-:W-:Y:S01]  /*1240*/  CS2R R48, SRZ ;  /* 0x0000000000307805 */ /* 0x000fe2000001ff00 */
[----:B------:R-:W-:Y:S01]  /*1250*/  VIADD R4, R3, UR42 ;  /* 0x0000002a03047c36 */ /* 0x000fe20008000000 */
[----:B------:R-:W1:Y:S01]  /*1260*/  @P0 LDC R7, c[0x0][0x42c] ;  /* 0x00010b00ff070b82 */ /* 0x000e620000000800 */
[----:B------:R-:W-:Y:S01]  /*1270*/  IMAD.HI R3, R0, 0x66666667, RZ ;  /* 0x6666666700037827 */ /* 0x000fe200078e02ff */
[----:B------:R-:W-:Y:S02]  /*1280*/  CS2R R46, SRZ ;  /* 0x00000000002e7805 */ /* 0x000fe4000001ff00 */
[----:B------:R-:W-:-:S02]  /*1290*/  CS2R R52, SRZ ;  /* 0x0000000000347805 */ /* 0x000fc4000001ff00 */
[----:B------:R-:W-:Y:S01]  /*12a0*/  CS2R R50, SRZ ;  /* 0x0000000000327805 */ /* 0x000fe2000001ff00 */
[----:B------:R-:W-:Y:S01]  /*12b0*/  IMAD.HI R5, R4, 0x66666667, RZ ;  /* 0x6666666704057827 */ /* 0x000fe200078e02ff */
[----:B------:R-:W-:Y:S02]  /*12c0*/  SHF.R.U32.HI R4, RZ, 0x1f, R3 ;  /* 0x0000001fff047819 */ /* 0x000fe40000011603 */
[----:B------:R-:W-:Y:S01]  /*12d0*/  CS2R R56, SRZ ;  /* 0x0000000000387805 */ /* 0x000fe2000001ff00 */
[----:B------:R-:W2:Y:S01]  /*12e0*/  @P0 LDC R9, c[0x0][0x430] ;  /* 0x00010c00ff090b82 */ /* 0x000ea20000000800 */
[----:B------:R-:W-:Y:S01]  /*12f0*/  IMAD.U32 R221, RZ, RZ, UR43 ;  /* 0x0000002bffdd7e24 */ /* 0x000fe2000f8e00ff */
[----:B------:R-:W-:Y:S02]  /*1300*/  SHF.R.U32.HI R6, RZ, 0x1f, R5 ;  /* 0x0000001fff067819 */ /* 0x000fe40000011605 */
[----:B------:R-:W-:Y:S02]  /*1310*/  CS2R R54, SRZ ;  /* 0x0000000000367805 */ /* 0x000fe4000001ff00 */
[----:B------:R-:W-:Y:S01]  /*1320*/  LEA.HI.SX32 R4, R3, R4, 0x1a ;  /* 0x0000000403047211 */ /* 0x000fe200078fd2ff */
[----:B------:R-:W-:Y:S01]  /*1330*/  IMAD.MOV.U32 R3, RZ, RZ, RZ ;  /* 0x000000ffff037224 */ /* 0x000fe200078e00ff */
[----:B------:R-:W-:-:S02]  /*1340*/  LEA.HI.SX32 R105, R5, R6, 0x1a ;  /* 0x0000000605697211 */ /* 0x000fc400078fd2ff */
[----:B------:R-:W-:Y:S02]  /*1350*/  CS2R R60, SRZ ;  /* 0x00000000003c7805 */ /* 0x000fe4000001ff00 */
[----:B------:R-:W-:Y:S02]  /*1360*/  CS2R R58, SRZ ;  /* 0x00000000003a7805 */ /* 0x000fe4000001ff00 */
[----:B------:R-:W-:Y:S02]  /*1370*/  CS2R R64, SRZ ;  /* 0x0000000000407805 */ /* 0x000fe4000001ff00 */
[----:B------:R-:W-:Y:S02]  /*1380*/  VIMNMX R105, R4, R105, PT ;  /* 0x0000006904697248 */ /* 0x000fe40003fe0100 */
[----:B------:R-:W-:Y:S02]  /*1390*/  CS2R R62, SRZ ;  /* 0x00000000003e7805 */ /* 0x000fe4000001ff00 */
[----:B------:R-:W-:-:S02]  /*13a0*/  CS2R R120, SRZ ;  /* 0x0000000000787805 */ /* 0x000fc4000001ff00 */
[----:B------:R-:W-:Y:S02]  /*13b0*/  CS2R R68, SRZ ;  /* 0x0000000000447805 */ /* 0x000fe4000001ff00 */
[----:B------:R-:W-:Y:S02]  /*13c0*/  ISETP.GE.AND P1, PT, R105, 0x1, PT ;  /* 0x000000016900780c */ /* 0x000fe40003f26270 */
[----:B------:R-:W-:Y:S01]  /*13d0*/  CS2R R122, SRZ ;  /* 0x00000000007a7805 */ /* 0x000fe2000001ff00 */
[----:B-1----:R-:W-:Y:S01]  /*13e0*/  @P0 IMAD.HI.U32 R0, R7, UR43, RZ ;  /* 0x0000002b07000c27 */ /* 0x002fe2000f8e00ff */
[----:B------:R-:W-:Y:S02]  /*13f0*/  CS2R R6, SRZ ;  /* 0x0000000000067805 */ /* 0x000fe4000001ff00 */
[----:B------:R-:W-:Y:S02]  /*1400*/  CS2R R72, SRZ ;  /* 0x0000000000487805 */ /* 0x000fe4000001ff00 */
[----:B------:R-:W-:-:S02]  /*1410*/  CS2R R124, SRZ ;  /* 0x00000000007c7805 */ /* 0x000fc4000001ff00 */
[----:B------:R-:W-:Y:S02]  /*1420*/  CS2R R76, SRZ ;  /* 0x00000000004c7805 */ /* 0x000fe4000001ff00 */
[----:B------:R-:W-:Y:S02]  /*1430*/  CS2R R126, SRZ ;  /* 0x00000000007e7805 */ /* 0x000fe4000001ff00 */
[----:B------:R-:W-:Y:S02]  /*1440*/  CS2R R80, SRZ ;  /* 0x0000000000507805 */ /* 0x000fe4000001ff00 */
[----:B------:R-:W-:Y:S02]  /*1450*/  CS2R R128, SRZ ;  /* 0x0000000000807805 */ /* 0x000fe4000001ff00 */
[----:B--2---:R-:W-:Y:S01]  /*1460*/  @P0 SHF.R.U32.HI R221, RZ, R9, R0 ;  /* 0x00000009ffdd0219 */ /* 0x004fe20000011600 */
[----:B------:R-:W-:Y:S01]  /*1470*/  IMAD.MOV.U32 R0, RZ, RZ, RZ ;  /* 0x000000ffff007224 */ /* 0x000fe200078e00ff */
[----:B------:R-:W-:-:S02]  /*1480*/  PLOP3.LUT P0, PT, PT, PT, PT, 0x80, 0x0 ;  /* 0x000000000000781c */ /* 0x000fc40003f0f070 */
        /* <DEDUP_REMOVED lines=42> */
.L_x_4640:
[----:B------:R-:W1:Y:S01]  /*1730*/  LDC.64 R12, c[0x0][0x990] ;  /* 0x00026400ff0c7b82 */ /* 0x000e620000000a00 */
[----:B------:R-:W-:Y:S01]  /*1740*/  IMAD.U32 R5, RZ, RZ, UR44 ;  /* 0x0000002cff057e24 */ /* 0x000fe2000f8e00ff */
[----:B------:R-:W-:-:S06]  /*1750*/  ULDC UR4, c[0x0][0x9d8] ;  /* 0x0002760000047ab9 */ /* 0x000fcc0000000800 */
[----:B------:R-:W2:Y:S01]  /*1760*/  LDC.64 R20, c[0x0][0x998] ;  /* 0x00026600ff147b82 */ /* 0x000ea20000000a00 */
[----:B-1----:R-:W-:-:S04]  /*1770*/  ISETP.NE.U32.AND P0, PT, R12, RZ, PT ;  /* 0x000000ff0c00720c */ /* 0x002fc80003f05070 */
[----:B------:R-:W-:Y:S02]  /*1780*/  ISETP.NE.AND.EX P0, PT, R13, RZ, PT, P0 ;  /* 0x000000ff0d00720c */ /* 0x000fe40003f05300 */
[----:B--2---:R-:W-:-:S04]  /*1790*/  ISETP.NE.U32.AND P1, PT, R20, RZ, PT ;  /* 0x000000ff1400720c */ /* 0x004fc80003f25070 */
[----:B------:R-:W-:-:S07]  /*17a0*/  ISETP.NE.AND.EX P1, PT, R21, RZ, PT, P1 ;  /* 0x000000ff1500720c */ /* 0x000fce0003f25310 */
[----:B------:R-:W1:Y:S01]  /*17b0*/  @P0 LDC.64 R8, c[0x0][0x9a8] ;  /* 0x00026a00ff080b82 */ /* 0x000e620000000a00 */
[----:B------:R-:W-:-:S07]  /*17c0*/  @P0 SHF.R.S32.HI R3, RZ, 0x1f, R5 ;  /* 0x0000001fff030819 */ /* 0x000fce0000011405 */
[----:B------:R-:W2:Y:S01]  /*17d0*/  @P1 LDC.64 R10, c[0x0][0x9b8] ;  /* 0x00026e00ff0a1b82 */ /* 0x000ea20000000a00 */
[----:B------:R-:W-:-:S07]  /*17e0*/  @P1 SHF.R.S32.HI R5, RZ, 0x1f, R5 ;  /* 0x0000001fff051819 */ /* 0x000fce0000011405 */
[----:B------:R-:W3:Y:S08]  /*17f0*/  @P1 LDC.64 R24, c[0x0][0x9c0] ;  /* 0x00027000ff181b82 */ /* 0x000ef00000000a00 */
[----:B------:R-:W4:Y:S01]  /*1800*/  @P0 LDC.64 R14, c[0x0][0x9b0] ;  /* 0x00026c00ff0e0b82 */ /* 0x000f220000000a00 */
[----:B-1----:R-:W-:Y:S01]  /*1810*/  @P0 IMAD R0, R3, R8, RZ ;  /* 0x0000000803000224 */ /* 0x002fe200078e02ff */
[----:B------:R-:W-:-:S03]  /*1820*/  @P0 SHF.R.S32.HI R3, RZ, 0x1f, R221 ;  /* 0x0000001fff030819 */ /* 0x000fc600000114dd */
[----:B------:R-:W-:Y:S02]  /*1830*/  @P0 IMAD R9, R9, UR44, R0 ;  /* 0x0000002c09090c24 */ /* 0x000fe4000f8e0200 */
[----:B--2---:R-:W-:Y:S02]  /*1840*/  @P1 IMAD R6, R5, R10, RZ ;  /* 0x0000000a05061224 */ /* 0x004fe400078e02ff */
[----:B------:R-:W-:-:S04]  /*1850*/  @P0 IMAD.WIDE.U32 R4, R8, UR44, RZ ;  /* 0x0000002c08040c25 */ /* 0x000fc8000f8e00ff */
[----:B------:R-:W-:Y:S01]  /*1860*/  @P0 IMAD.IADD R5, R5, 0x1, R9 ;  /* 0x0000000105050824 */ /* 0x000fe200078e0209 */
[----:B------:R-:W-:Y:S01]  /*1870*/  @P1 SHF.R.S32.HI R9, RZ, 0x1f, R221 ;  /* 0x0000001fff091819 */ /* 0x000fe200000114dd */
[----:B------:R-:W-:Y:S02]  /*1880*/  @P1 IMAD R11, R11, UR44, R6 ;  /* 0x0000002c0b0b1c24 */ /* 0x000fe4000f8e0206 */
[----:B------:R-:W-:-:S04]  /*1890*/  @P1 IMAD.WIDE.U32 R6, R10, UR44, RZ ;  /* 0x0000002c0a061c25 */ /* 0x000fc8000f8e00ff */
[----:B---3--:R-:W-:Y:S02]  /*18a0*/  @P1 IMAD R8, R9, R24, RZ ;  /* 0x0000001809081224 */ /* 0x008fe400078e02ff */
[-C--:B----4-:R-:W-:Y:S02]  /*18b0*/  @P0 IMAD R0, R3, R14.reuse, RZ ;  /* 0x0000000e03000224 */ /* 0x090fe400078e02ff */
[----:B------:R-:W-:Y:S02]  /*18c0*/  @P1 IMAD.IADD R7, R7, 0x1, R11 ;  /* 0x0000000107071824 */ /* 0x000fe400078e020b */
[C---:B------:R-:W-:Y:S02]  /*18d0*/  @P1 IMAD R11, R221.reuse, R25, R8 ;  /* 0x00000019dd0b1224 */ /* 0x040fe400078e0208 */
[C---:B------:R-:W-:Y:S02]  /*18e0*/  @P0 IMAD R3, R221.reuse, R15, R0 ;  /* 0x0000000fdd030224 */ /* 0x040fe400078e0200 */
[----:B------:R-:W-:-:S04]  /*18f0*/  @P0 IMAD.WIDE.U32 R4, R221, R14, R4 ;  /* 0x0000000edd040225 */ /* 0x000fc800078e0004 */
[----:B------:R-:W-:Y:S01]  /*1900*/  @P1 IMAD.WIDE.U32 R8, R221, R24, R6 ;  /* 0x00000018dd081225 */ /* 0x000fe200078e0006 */
[----:B------:R-:W-:-:S03]  /*1910*/  @P0 LEA R6, P2, R4, R12, 0x2 ;  /* 0x0000000c04060211 */ /* 0x000fc600078410ff */
[----:B------:R-:W-:Y:S01]  /*1920*/  @P0 IMAD.IADD R3, R5, 0x1, R3 ;  /* 0x0000000105030824 */ /* 0x000fe200078e0203 */
[----:B------:R-:W-:Y:S01]  /*1930*/  @P1 LEA R10, P3, R8, R20, 0x2 ;  /* 0x00000014080a1211 */ /* 0x000fe200078610ff */
[----:B------:R-:W-:-:S03]  /*1940*/  @P1 IMAD.IADD R0, R9, 0x1, R11 ;  /* 0x0000000109001824 */ /* 0x000fc600078e020b */
[----:B------:R-:W-:Y:S01]  /*1950*/  @P0 LEA.HI.X R7, R4, R13, R3, 0x2, P2 ;  /* 0x0000000d04070211 */ /* 0x000fe200010f1403 */
[----:B------:R-:W-:Y:S01]  /*1960*/  IMAD.MOV.U32 R3, RZ, RZ, 0x3f800000 ;  /* 0x3f800000ff037424 */ /* 0x000fe200078e00ff */
[----:B------:R-:W-:Y:S01]  /*1970*/  @P1 LEA.HI.X R11, R8, R21, R0, 0x2, P3 ;  /* 0x00000015080b1211 */ /* 0x000fe200018f1400 */
[----:B------:R-:W-:-:S04]  /*1980*/  IMAD.MOV.U32 R0, RZ, RZ, 0x3f800000 ;  /* 0x3f800000ff007424 */ /* 0x000fc800078e00ff */
[----:B------:R-:W2:Y:S04]  /*1990*/  @P0 LDG.E R3, desc[UR46][R6.64] ;  /* 0x0000002e06030981 */ /* 0x000ea8000c1e1900 */
[----:B------:R-:W2:Y:S01]  /*19a0*/  @P1 LDG.E R0, desc[UR46][R10.64] ;  /* 0x0000002e0a001981 */ /* 0x000ea2000c1e1900 */
[----:B------:R-:W-:Y:S02]  /*19b0*/  LEA.HI R4, R224, R224, RZ, 0x1 ;  /* 0x000000e0e0047211 */ /* 0x000fe400078f08ff */
[----:B------:R-:W-:Y:S02]  /*19c0*/  ISETP.NE.AND P1, PT, R18, 0x3, PT ;  /* 0x000000031200780c */ /* 0x000fe40003f25270 */
[----:B------:R-:W-:-:S05]  /*19d0*/  LOP3.LUT R5, R4, 0xfffffffe, RZ, 0xc0, !PT ;  /* 0xfffffffe04057812 */ /* 0x000fca00078ec0ff */
[----:B------:R-:W-:-:S05]  /*19e0*/  IMAD.IADD R4, R224, 0x1, -R5 ;  /* 0x00000001e0047824 */ /* 0x000fca00078e0a05 */
[----:B------:R-:W-:-:S04]  /*19f0*/  SHF.L.U32 R4, R4, 0x1f, RZ ;  /* 0x0000001f04047819 */ /* 0x000fc800000006ff */
[----:B------:R-:W1:Y:S01]  /*1a00*/  SYNCS.PHASECHK.TRANS64.TRYWAIT P0, [UR37+0x33400], R4 ;  /* 0x03340004ff0075a7 */ /* 0x000e620008000165 */
[----:B--2---:R-:W-:-:S04]  /*1a10*/  FMUL.FTZ R0, R3, R0 ;  /* 0x0000000003007220 */ /* 0x004fc80000410000 */
[----:B------:R-:W-:Y:S01]  /*1a20*/  FMUL.FTZ R0, R0, UR4 ;  /* 0x0000000400007c20 */ /* 0x000fe20008410000 */
[----:B-1----:R-:W-:Y:S06]  /*1a30*/  @!P0 BRA `(.L_x_4641) ;  /* 0x00000130002c8947 */ /* 0x002fec0003800000 */
.L_x_4760:
[----:B------:R-:W-:Y:S05]  /*1a40*/  @!P1 BRA `(.L_x_4642) ;  /* 0x0000000000049947 */ /* 0x000fea0003800000 */
[----:B------:R-:W-:Y:S01]  /*1a50*/  BPT.TRAP 0x1 ;  /* 0x000000040000795c */ /* 0x000fe20000300000 */
.L_x_4642:
[----:B-1----:R-:W-:Y:S01]  /*1a60*/  IMAD.U32 R3, RZ, RZ, UR48 ;  /* 0x00000030ff037e24 */ /* 0x002fe2000f8e00ff */
[----:B------:R-:W-:-:S04]  /*1a70*/  SHF.L.U32 R4, R2, 0x1f, RZ ;  /* 0x0000001f02047819 */ /* 0x000fc800000006ff */
[----:B------:R-:W-:-:S04]  /*1a80*/  LEA R3, R3, UR37, 0x3 ;  /* 0x0000002503037c11 */ /* 0x000fc8000f8e18ff */
[----:B------:R1:W2:Y:S01]  /*1a90*/  SYNCS.PHASECHK.TRANS64.TRYWAIT P2, [R3+URZ+0x33430], R4 ;  /* 0x03343004030075a7 */ /* 0x0002a2000804017f */
[----:B------:R-:W-:Y:S05]  /*1aa0*/  @!P1 BRA `(.L_x_4643) ;  /* 0x0000000000049947 */ /* 0x000fea0003800000 */
[----:B------:R-:W-:Y:S01]  /*1ab0*/  BPT.TRAP 0x1 ;  /* 0x000000040000795c */ /* 0x000fe20000300000 */
.L_x_4643:
[----:B------:R-:W3:Y:S01]  /*1ac0*/  S2R R5, SR_TID.X ;  /* 0x0000000000057919 */ /* 0x000ee20000002100 */
[----:B------:R-:W-:Y:S01]  /*1ad0*/  IMAD.MOV.U32 R119, RZ, RZ, RZ ;  /* 0x000000ffff777224 */ /* 0x000fe200078e00ff */
[----:B---3--:R-:W-:Y:S01]  /*1ae0*/  LOP3.LUT P0, RZ, R5, 0x7f, RZ, 0xc0, !PT ;  /* 0x0000007f05ff7812 */ /* 0x008fe2000780c0ff */
[----:B--2---:R-:W-:-:S12]  /*1af0*/  @P2 BRA `(.L_x_4644) ;  /* 0x0000000000082947 */ /* 0x004fd80003800000 */
[----:B------:R-:W2:Y:S02]  /*1b00*/  SYNCS.PHASECHK.TRANS64.TRYWAIT P2, [R3+URZ+0x33430], R4 ;  /* 0x03343004030075a7 */ /* 0x000ea4000804017f */
[----:B--2---:R-:W-:Y:S05]  /*1b10*/  @!P2 BRA `(.L_x_4645) ;  /* 0x00000130000ca947 */ /* 0x004fea0003800000 */
.L_x_4644:
[----:B------:R-:W-:Y:S05]  /*1b20*/  WARPSYNC.ALL ;  /* 0x0000000000007948 */ /* 0x000fea0003800000 */
[----:B------:R-:W-:Y:S01]  /*1b30*/  UIADD3 UR4, UR37, 0x24200, URZ ;  /* 0x0002420025047890 */ /* 0x000fe2000fffe03f */
[----:B------:R-:W-:Y:S01]  /*1b40*/  WARPGROUP.ARRIVE ;  /* 0x00000000000079c5 */ /* 0x000fe20000000000 */
[----:B------:R-:W-:Y:S01]  /*1b50*/  ULOP3.LUT UR24, UR41, 0x10000, URZ, 0xfc, !UPT ;  /* 0x0001000029187892 */ /* 0x000fe2000f8efc3f */
[----:B-12---:R-:W-:Y:S01]  /*1b60*/  @!P0 VIADD R3, R3, 0x33440 ;  /* 0x0003344003038836 */ /* 0x006fe20000000000 */
[----:B------:R-:W-:Y:S01]  /*1b70*/  USHF.R.U32.HI UR4, URZ, 0x4, UR4 ;  /* 0x000000043f047899 */ /* 0x000fe20008011604 */
[----:B------:R-:W-:Y:S01]  /*1b80*/  IMAD.MOV.U32 R118, RZ, RZ, R119 ;  /* 0x000000ffff767224 */ /* 0x000fe200078e0077 */
[----:B------:R-:W-:Y:S01]  /*1b90*/  UMOV UR25, 0x80000020 ;  /* 0x8000002000197882 */ /* 0x000fe20000000000 */
[----:B------:R-:W-:Y:S01]  /*1ba0*/  UMOV UR27, 0x80000020 ;  /* 0x80000020001b7882 */ /* 0x000fe20000000000 */
[----:B------:R-:W-:Y:S01]  /*1bb0*/  ULOP3.LUT UR4, UR4, 0x3fff, URZ, 0xc0, !UPT ;  /* 0x00003fff04047892 */ /* 0x000fe2000f8ec03f */
[----:B------:R-:W-:Y:S01]  /*1bc0*/  @!P0 PRMT R3, RZ, 0x654, R3 ;  /* 0x00000654ff038816 */ /* 0x000fe20000000003 */
[----:B------:R-:W-:Y:S01]  /*1bd0*/  UMOV UR5, UR25 ;  /* 0x0000001900057c82 */ /* 0x000fe20008000000 */
[----:B------:R-:W-:Y:S01]  /*1be0*/  UMOV UR7, 0x80000020 ;  /* 0x8000002000077882 */ /* 0x000fe20000000000 */
[----:B------:R-:W-:Y:S01]  /*1bf0*/  ULOP3.LUT UR40, UR4, 0x10000, URZ, 0xfc, !UPT ;  /* 0x0001000004287892 */ /* 0x000fe2000f8efc3f */
[--C-:B------:R-:W-:Y:S01]  /*1c00*/  IMAD.MOV.U32 R116, RZ, RZ, R119.reuse ;  /* 0x000000ffff747224 */ /* 0x100fe200078e0077 */
[----:B------:R-:W-:Y:S01]  /*1c10*/  UMOV UR8, UR24 ;  /* 0x0000001800087c82 */ /* 0x000fe20008000000 */
[----:B------:R-:W-:Y:S01]  /*1c20*/  UMOV UR4, UR24 ;  /* 0x0000001800047c82 */ /* 0x000fe20008000000 */
[----:B------:R-:W-:Y:S01]  /*1c30*/  UIMAD UR26, UR48, 0x780, UR40 ;  /* 0x00000780301a78a4 */ /* 0x000fe2000f8e0228 */
[--C-:B------:R-:W-:Y:S01]  /*1c40*/  IMAD.MOV.U32 R114, RZ, RZ, R119.reuse ;  /* 0x000000ffff727224 */ /* 0x100fe200078e0077 */
[----:B------:R-:W-:Y:S01]  /*1c50*/  UMOV UR9, UR25 ;  /* 0x0000001900097c82 */ /* 0x000fe20008000000 */
[----:B------:R-:W-:Y:S01]  /*1c60*/  UMOV UR11, 0x80000020 ;  /* 0x80000020000b7882 */ /* 0x000fe20000000000 */
[----:B------:R-:W-:Y:S01]  /*1c70*/  UIADD3 UR6, UR26, 0x80, URZ ;  /* 0x000000801a067890 */ /* 0x000fe2000fffe03f */
[--C-:B------:R-:W-:Y:S01]  /*1c80*/  IMAD.MOV.U32 R112, RZ, RZ, R119.reuse ;  /* 0x000000ffff707224 */ /* 0x100fe200078e0077 */
[----:B------:R-:W-:Y:S01]  /*1c90*/  UIADD3 UR10, UR26, 0x100, URZ ;  /* 0x000001001a0a7890 */ /* 0x000fe2000fffe03f */
[----:B------:R-:W-:Y:S01]  /*1ca0*/  IMAD.MOV.U32 R110, RZ, RZ, R119 ;  /* 0x000000ffff6e7224 */ /* 0x000fe200078e0077 */
[----:B------:R-:W-:-:S02]  /*1cb0*/  UIADD3 UR14, UR26, 0x180, URZ ;  /* 0x000001801a0e7890 */ /* 0x000fc4000fffe03f */
[----:B------:R-:W-:Y:S01]  /*1cc0*/  QGMMA.64x32x32.F32.E4M3.E4M3 R88, gdesc[UR24], RZ, !UPT, gsb0 ;  /* 0x00600000185879f3 */ /* 0x000fe2000c0008ff */
[----:B------:R-:W-:Y:S01]  /*1cd0*/  UMOV UR12, UR24 ;  /* 0x00000018000c7c82 */ /* 0x000fe20008000000 */
[----:B------:R-:W-:Y:S01]  /*1ce0*/  UMOV UR13, UR25 ;  /* 0x00000019000d7c82 */ /* 0x000fe20008000000 */
[----:B------:R-:W-:Y:S01]  /*1cf0*/  UMOV UR15, 0x80000020 ;  /* 0x80000020000f7882 */ /* 0x000fe20000000000 */
[----:B------:R-:W-:Y:S01]  /*1d00*/  UIADD3 UR16, UR24, 0x2, URZ ;  /* 0x0000000218107890 */ /* 0x000fe2000fffe03f */
[--C-:B------:R-:W-:Y:S01]  /*1d10*/  IMAD.MOV.U32 R108, RZ, RZ, R119.reuse ;  /* 0x000000ffff6c7224 */ /* 0x100fe200078e0077 */
[----:B------:R-:W-:Y:S01]  /*1d20*/  UIADD3 UR18, UR26, 0x400, URZ ;  /* 0x000004001a127890 */ /* 0x000fe2000fffe03f */
[----:B------:R-:W-:Y:S01]  /*1d30*/  IMAD.MOV.U32 R106, RZ, RZ, R119 ;  /* 0x000000ffff6a7224 */ /* 0x000fe200078e0077 */
[----:B------:R-:W-:Y:S01]  /*1d40*/  UMOV UR19, 0x80000020 ;  /* 0x8000002000137882 */ /* 0x000fe20000000000 */
[----:B------:R-:W-:Y:S01]  /*1d50*/  UIADD3 UR22, UR26, 0x402, URZ ;  /* 0x000004021a167890 */ /* 0x000fe2000fffe03f */
        /* <DEDUP_REMOVED lines=24> */
[----:B------:R-:W-:Y:S01]  /*1ee0*/  UMOV UR4, UR16 ;  /* 0x0000001000047c82 */ /* 0x000fe20008000000 */
[----:B------:R-:W-:Y:S01]  /*1ef0*/  UMOV UR5, 0x80000020 ;  /* 0x8000002000057882 */ /* 0x000fe20000000000 */
[----:B------:R-:W-:Y:S01]  /*1f00*/  UMOV UR6, UR8 ;  /* 0x0000000800067c82 */ /* 0x000fe20008000000 */
[----:B------:R-:W-:Y:S01]  /*1f10*/  UMOV UR7, 0x80000020 ;  /* 0x8000002000077882 */ /* 0x000fe20000000000 */
[----:B------:R-:W-:Y:S01]  /*1f20*/  UMOV UR8, UR4 ;  /* 0x0000000400087c82 */ /* 0x000fe20008000000 */
[----:B------:R-:W-:Y:S01]  /*1f30*/  UMOV UR9, UR5 ;  /* 0x0000000500097c82 */ /* 0x000fe20008000000 */
[----:B------:R-:W-:Y:S01]  /*1f40*/  UMOV UR12, UR4 ;  /* 0x00000004000c7c82 */ /* 0x000fe20008000000 */
[----:B------:R-:W-:Y:S01]  /*1f50*/  UMOV UR13, UR5 ;  /* 0x00000005000d7c82 */ /* 0x000fe20008000000 */
[----:B------:R-:W-:Y:S01]  /*1f60*/  UIADD3 UR16, UR24, 0x200, URZ ;  /* 0x0000020018107890 */ /* 0x000fe2000fffe03f */
[----:B------:R-:W-:-:S02]  /*1f70*/  WARPGROUP.DEPBAR.LE gsb0, 0x0 ;  /* 0x00008000000079c5 */ /* 0x000fc40000010000 */
        /* <DEDUP_REMOVED lines=106> */
[----:B------:R-:W-:Y:S02]  /*2620*/  ULDC UR6, c[0x0][0x988] ;  /* 0x0002620000067ab9 */ /* 0x000fe40000000800 */
[----:B------:R-:W-:Y:S01]  /*2630*/  IMAD.U32 R120, RZ, RZ, UR6 ;  /* 0x00000006ff787e24 */ /* 0x000fe2000f8e00ff */
        /* <DEDUP_REMOVED lines=20> */
[----:B------:R-:W1:Y:S01]  /*2780*/  MUFU.TANH R88, R88 ;  /* 0x0000005800587308 */ /* 0x000e620000002400 */
        /* <DEDUP_REMOVED lines=13> */
[----:B------:R-:W-:-:S02]  /*2860*/  IMAD.MOV.U32 R102, RZ, RZ, R119 ;  /* 0x000000ffff667224 */ /* 0x000fc400078e0077 */
[----:B------:R-:W2:Y:S01]  /*2870*/  MUFU.TANH R92, R92 ;  /* 0x0000005c005c7308 */ /* 0x000ea20000002400 */
[--C-:B------:R-:W-:Y:S02]  /*2880*/  IMAD.MOV.U32 R98, RZ, RZ, R119.reuse ;  /* 0x000000ffff627224 */ /* 0x100fe400078e0077 */
[----:B------:R-:W-:-:S05]  /*2890*/  IMAD.MOV.U32 R94, RZ, RZ, R119 ;  /* 0x000000ffff5e7224 */ /* 0x000fca00078e0077 */
[----:B------:R-:W3:Y:S08]  /*28a0*/  MUFU.TANH R93, R93 ;  /* 0x0000005d005d7308 */ /* 0x000ef00000002400 */
[----:B------:R-:W4:Y:S08]  /*28b0*/  MUFU.TANH R96, R96 ;  /* 0x0000006000607308 */ /* 0x000f300000002400 */
[----:B------:R-:W5:Y:S08]  /*28c0*/  MUFU.TANH R97, R97 ;  /* 0x0000006100617308 */ /* 0x000f700000002400 */
[----:B------:R-:W5:Y:S08]  /*28d0*/  MUFU.TANH R100, R100 ;  /* 0x0000006400647308 */ /* 0x000f700000002400 */
[----:B------:R-:W5:Y:S01]  /*28e0*/  MUFU.TANH R101, R101 ;  /* 0x0000006500657308 */ /* 0x000f620000002400 */
[----:B------:R-:W-:-:S02]  /*28f0*/  WARPGROUP.DEPBAR.LE gsb0, 0x0 ;  /* 0x00008000000079c5 */ /* 0x000fc40000010000 */
        /* <DEDUP_REMOVED lines=19> */
[----:B------:R-:W-:-:S05]  /*2a30*/  FMUL.FTZ R85, R0, R85 ;  /* 0x0000005500557220 */ /* 0x000fca0000410000 */
[----:B------:R2:W5:Y:S01]  /*2a40*/  MUFU.TANH R115, R73 ;  /* 0x0000004900737308 */ /* 0x0005620000002400 */
[----:B-1----:R-:W-:-:S07]  /*2a50*/  FMUL.FTZ R72, R0, R83 ;  /* 0x0000005300487220 */ /* 0x002fce0000410000 */
[----:B------:R-:W1:Y:S01]  /*2a60*/  MUFU.TANH R76, R76 ;  /* 0x0000004c004c7308 */ /* 0x000e620000002400 */
[----:B--2---:R-:W-:-:S07]  /*2a70*/  FMUL.FTZ R73, R0, R86 ;  /* 0x0000005600497220 */ /* 0x004fce0000410000 */
[----:B------:R-:W2:Y:S08]  /*2a80*/  MUFU.TANH R80, R80 ;  /* 0x0000005000507308 */ /* 0x000eb00000002400 */
[----:B------:R-:W2:Y:S08]  /*2a90*/  MUFU.TANH R81, R81 ;  /* 0x0000005100517308 */ /* 0x000eb00000002400 */
[----:B------:R-:W2:Y:S08]  /*2aa0*/  MUFU.TANH R84, R84 ;  /* 0x0000005400547308 */ /* 0x000eb00000002400 */
[----:B------:R-:W2:Y:S01]  /*2ab0*/  MUFU.TANH R83, R85 ;  /* 0x0000005500537308 */ /* 0x000ea20000002400 */
[----:B------:R-:W-:-:S02]  /*2ac0*/  WARPGROUP.DEPBAR.LE gsb0, 0x0 ;  /* 0x00008000000079c5 */ /* 0x000fc40000010000 */
[C---:B------:R-:W-:Y:S01]  /*2ad0*/  FMUL.FTZ R5, R0.reuse, R56 ;  /* 0x0000003800057220 */ /* 0x040fe20000410000 */
[----:B------:R-:W-:Y:S01]  /*2ae0*/  WARPGROUP.ARRIVE ;  /* 0x00000000000079c5 */ /* 0x000fe20000000000 */
[C---:B------:R-:W-:Y:S01]  /*2af0*/  FMUL.FTZ R56, R0.reuse, R58 ;  /* 0x0000003a00387220 */ /* 0x040fe20000410000 */
[C---:B------:R-:W-:Y:S02]  /*2b00*/  FMUL.FTZ R60, R0.reuse, R60 ;  /* 0x0000003c003c7220 */ /* 0x040fe40000410000 */
[----:B------:R3:W2:Y:S01]  /*2b10*/  MUFU.TANH R75, R5 ;  /* 0x00000005004b7308 */ /* 0x0006a20000002400 */
[C---:B------:R-:W-:Y:S01]  /*2b20*/  FMUL.FTZ R58, R0.reuse, R62 ;  /* 0x0000003e003a7220 */ /* 0x040fe20000410000 */
[----:B------:R-:W-:Y:S01]  /*2b30*/  IMAD R62, R105, -0xa0, R104 ;  /* 0xffffff60693e7824 */ /* 0x000fe200078e0268 */
[----:B------:R-:W-:Y:S01]  /*2b40*/  QGMMA.64x32x32.F32.E4M3.E4M3 R40, gdesc[UR20], R40, gsb0 ;  /* 0x00600000142879f3 */ /* 0x000fe20008000828 */
[C---:B------:R-:W-:Y:S01]  /*2b50*/  FMUL.FTZ R64, R0.reuse, R64 ;  /* 0x0000004000407220 */ /* 0x040fe20000410000 */
[C---:B------:R-:W-:Y:S01]  /*2b60*/  FMUL.FTZ R77, R0.reuse, R57 ;  /* 0x00000039004d7220 */ /* 0x040fe20000410000 */
[C---:B------:R-:W-:Y:S01]  /*2b70*/  FMUL.FTZ R61, R0.reuse, R61 ;  /* 0x0000003d003d7220 */ /* 0x040fe20000410000 */
[C---:B------:R-:W-:Y:S01]  /*2b80*/  FMUL.FTZ R68, R0.reuse, R68 ;  /* 0x0000004400447220 */ /* 0x040fe20000410000 */
[----:B------:R4:W-:Y:S01]  /*2b90*/  MUFU.TANH R78, R60 ;  /* 0x0000003c004e7308 */ /* 0x0009e20000002400 */
[----:B---3--:R-:W3:Y:S01]  /*2ba0*/  LDC R5, c[0x0][0x288] ;  /* 0x0000a200ff057b82 */ /* 0x008ee20000000800 */
[----:B------:R-:W-:Y:S01]  /*2bb0*/  UIADD3 UR22, UR26, 0x702, URZ ;  /* 0x000007021a167890 */ /* 0x000fe2000fffe03f */
[C---:B------:R-:W-:Y:S01]  /*2bc0*/  FMUL.FTZ R65, R0.reuse, R65 ;  /* 0x0000004100417220 */ /* 0x040fe20000410000 */
[----:B------:R-:W-:Y:S01]  /*2bd0*/  UMOV UR23, 0x80000020 ;  /* 0x8000002000177882 */ /* 0x000fe20000000000 */
[C---:B------:R-:W-:Y:S01]  /*2be0*/  FMUL.FTZ R69, R0.reuse, R69 ;  /* 0x0000004500457220 */ /* 0x040fe20000410000 */
[C---:B------:R-:W-:Y:S01]  /*2bf0*/  FMUL.FTZ R57, R0.reuse, R59 ;  /* 0x0000003b00397220 */ /* 0x040fe20000410000 */
[C---:B------:R-:W-:Y:S01]  /*2c00*/  FMUL.FTZ R59, R0.reuse, R63 ;  /* 0x0000003f003b7220 */ /* 0x040fe20000410000 */
[----:B------:R5:W-:Y:S01]  /*2c10*/  MUFU.TANH R82, R64 ;  /* 0x0000004000527308 */ /* 0x000be20000002400 */
[C---:B----4-:R-:W-:Y:S01]  /*2c20*/  FMUL.FTZ R60, R0.reuse, R66 ;  /* 0x00000042003c7220 */ /* 0x050fe20000410000 */
[----:B------:R-:W-:-:S06]  /*2c30*/  FMUL.FTZ R63, R0, R71 ;  /* 0x00000047003f7220 */ /* 0x000fcc0000410000 */
[----:B------:R4:W2:Y:S01]  /*2c40*/  MUFU.TANH R87, R77 ;  /* 0x0000004d00577308 */ /* 0x0008a20000002400 */
[----:B-----5:R-:W-:-:S04]  /*2c50*/  VIADD R64, R62, 0xa0 ;  /* 0x000000a03e407836 */ /* 0x020fc80000000000 */
[----:B------:R-:W-:-:S03]  /*2c60*/  IMAD R64, R19, -0x2, R64 ;  /* 0xfffffffe13407824 */ /* 0x000fc600078e0240 */
[----:B------:R5:W2:Y:S01]  /*2c70*/  MUFU.TANH R79, R61 ;  /* 0x0000003d004f7308 */ /* 0x000aa20000002400 */
[C---:B---3--:R-:W-:Y:S01]  /*2c80*/  IADD3 R66, -R5.reuse, 0xa1, R62 ;  /* 0x000000a105427810 */ /* 0x048fe20007ffe13e */
[----:B------:R-:W-:Y:S01]  /*2c90*/  FMUL.FTZ R62, R0, R70 ;  /* 0x00000046003e7220 */ /* 0x000fe20000410000 */
[----:B------:R-:W-:Y:S01]  /*2ca0*/  IADD3 R5, -R5, UR42, R104 ;  /* 0x0000002a05057c10 */ /* 0x000fe2000fffe168 */
[----:B------:R-:W-:Y:S02]  /*2cb0*/  IMAD.MOV.U32 R104, RZ, RZ, R119 ;  /* 0x000000ffff687224 */ /* 0x000fe400078e0077 */
[----:B----4-:R-:W-:Y:S02]  /*2cc0*/  IMAD R77, R19, -0x2, R66 ;  /* 0xfffffffe134d7824 */ /* 0x010fe400078e0242 */
[----:B------:R-:W-:Y:S02]  /*2cd0*/  VIADD R66, R220, UR42 ;  /* 0x0000002adc427c36 */ /* 0x000fe40008000000 */
[----:B-----5:R-:W-:Y:S01]  /*2ce0*/  FMUL.FTZ R61, R0, R67 ;  /* 0x00000043003d7220 */ /* 0x020fe20000410000 */
[----:B------:R-:W3:Y:S01]  /*2cf0*/  MUFU.TANH R65, R65 ;  /* 0x0000004100417308 */ /* 0x000ee20000002400 */
[----:B------:R-:W-:Y:S01]  /*2d00*/  IMAD.HI R5, R5, 0x66666667, RZ ;  /* 0x6666666705057827 */ /* 0x000fe200078e02ff */
[----:B------:R-:W-:-:S02]  /*2d10*/  VIADDMNMX R90, R66, R77, R64, PT ;  /* 0x0000004d425a7246 */ /* 0x000fc40003800140 */
[----:B------:R-:W-:Y:S02]  /*2d20*/  IADD3 R77, R77, 0x8, R66 ;  /* 0x000000084d4d7810 */ /* 0x000fe40007ffe042 */
[C---:B------:R-:W-:Y:S02]  /*2d30*/  ISETP.GT.AND P6, PT, R90.reuse, RZ, PT ;  /* 0x000000ff5a00720c */ /* 0x040fe40003fc4270 */
[----:B------:R4:W5:Y:S01]  /*2d40*/  MUFU.TANH R67, R68 ;  /* 0x0000004400437308 */ /* 0x0009620000002400 */
[C---:B------:R-:W-:Y:S02]  /*2d50*/  ISETP.GT.AND P2, PT, R90.reuse, 0x1, PT ;  /* 0x000000015a00780c */ /* 0x040fe40003f44270 */
[----:B------:R-:W-:Y:S02]  /*2d60*/  ISETP.GT.AND P3, PT, R90, 0x8, PT ;  /* 0x000000085a00780c */ /* 0x000fe40003f64270 */
[----:B------:R-:W-:Y:S02]  /*2d70*/  FSEL R111, R88, -INF , P6 ;  /* 0xff800000586f7808 */ /* 0x000fe40003000000 */
[----:B------:R-:W-:Y:S01]  /*2d80*/  FSEL R117, R92, -INF , P3 ;  /* 0xff8000005c757808 */ /* 0x000fe20001800000 */
[----:B------:R-:W5:Y:S01]  /*2d90*/  MUFU.TANH R86, R69 ;  /* 0x0000004500567308 */ /* 0x000f620000002400 */
[----:B----4-:R-:W-:-:S02]  /*2da0*/  FSEL R68, R89, -INF , P2 ;  /* 0xff80000059447808 */ /* 0x010fc40001000000 */
[C---:B------:R-:W-:Y:S02]  /*2db0*/  ISETP.GT.AND P4, PT, R90.reuse, 0x9, PT ;  /* 0x000000095a00780c */ /* 0x040fe40003f84270 */
[----:B------:R-:W-:Y:S01]  /*2dc0*/  FMNMX.FTZ R92, R111, R68, !PT ;  /* 0x000000446f5c7209 */ /* 0x000fe20007810000 */
[----:B------:R-:W-:Y:S02]  /*2dd0*/  WARPGROUP.DEPBAR.LE gsb0, 0x0 ;  /* 0x00008000000079c5 */ /* 0x000fe40000010000 */
[----:B------:R-:W-:Y:S01]  /*2de0*/  ISETP.GT.AND P5, PT, R90, 0x10, PT ;  /* 0x000000105a00780c */ /* 0x000fe20003fa4270 */
[----:B------:R-:W-:Y:S01]  /*2df0*/  WARPGROUP.ARRIVE ;  /* 0x00000000000079c5 */ /* 0x000fe20000000000 */
[----:B------:R-:W-:Y:S01]  /*2e00*/  FSEL R123, R93, -INF , P4 ;  /* 0xff8000005d7b7808 */ /* 0x000fe20002000000 */
[C---:B------:R-:W-:Y:S01]  /*2e10*/  FMUL.FTZ R40, R0.reuse, R40 ;  /* 0x0000002800287220 */ /* 0x040fe20000410000 */
[----:B------:R-:W-:Y:S01]  /*2e20*/  FMNMX.FTZ R92, R117, R92, !PT ;  /* 0x0000005c755c7209 */ /* 0x000fe20007810000 */
[----:B------:R-:W-:Y:S01]  /*2e30*/  FMUL.FTZ R41, R0, R41 ;  /* 0x0000002900297220 */ /* 0x000fe20000410000 */
[----:B------:R-:W-:Y:S01]  /*2e40*/  ISETP.GT.AND P6, PT, R90, 0x11, PT ;  /* 0x000000115a00780c */ /* 0x000fe20003fc4270 */
[----:B------:R-:W-:Y:S01]  /*2e50*/  QGMMA.64x32x32.F32.E4M3.E4M3 R24, gdesc[UR20], R24, gsb0 ;  /* 0x00600000141879f3 */ /* 0x000fe20008000818 */
[----:B------:R-:W-:Y:S01]  /*2e60*/  FSEL R127, R96, -INF , P5 ;  /* 0xff800000607f7808 */ /* 0x000fe20002800000 */
[----:B------:R4:W5:Y:S01]  /*2e70*/  MUFU.TANH R70, R40 ;  /* 0x0000002800467308 */ /* 0x0009620000002400 */
[----:B------:R-:W-:Y:S01]  /*2e80*/  FMNMX.FTZ R92, R123, R92, !PT ;  /* 0x0000005c7b5c7209 */ /* 0x000fe20007810000 */
[----:B------:R-:W-:Y:S01]  /*2e90*/  FMUL.FTZ R44, R0, R44 ;  /* 0x0000002c002c7220 */ /* 0x000fe20000410000 */
[----:B------:R-:W-:Y:S01]  /*2ea0*/  ISETP.GT.AND P2, PT, R90, 0x18, PT ;  /* 0x000000185a00780c */ /* 0x000fe20003f44270 */
[C---:B------:R-:W-:Y:S01]  /*2eb0*/  FMUL.FTZ R45, R0.reuse, R45 ;  /* 0x0000002d002d7220 */ /* 0x040fe20000410000 */
[----:B------:R-:W-:Y:S01]  /*2ec0*/  FSEL R129, R97, -INF , P6 ;  /* 0xff80000061817808 */ /* 0x000fe20003000000 */
[----:B------:R-:W-:Y:S01]  /*2ed0*/  FMUL.FTZ R49, R0, R49 ;  /* 0x0000003100317220 */ /* 0x000fe20000410000 */
[----:B------:R-:W-:Y:S01]  /*2ee0*/  FMNMX.FTZ R92, R127, R92, !PT ;  /* 0x0000005c7f5c7209 */ /* 0x000fe20007810000 */
[----:B------:R1:W5:Y:S01]  /*2ef0*/  MUFU.TANH R88, R41 ;  /* 0x0000002900587308 */ /* 0x0003620000002400 */
[----:B------:R-:W-:Y:S01]  /*2f00*/  ISETP.GT.AND P3, PT, R90, 0x19, PT ;  /* 0x000000195a00780c */ /* 0x000fe20003f64270 */
[----:B------:R-:W-:Y:S01]  /*2f10*/  FMUL.FTZ R48, R0, R48 ;  /* 0x0000003000307220 */ /* 0x000fe20000410000 */
[----:B------:R-:W-:Y:S01]  /*2f20*/  FSEL R133, R100, -INF , P2 ;  /* 0xff80000064857808 */ /* 0x000fe20001000000 */
[C---:B----4-:R-:W-:Y:S01]  /*2f30*/  FMUL.FTZ R40, R0.reuse, R42 ;  /* 0x0000002a00287220 */ /* 0x050fe20000410000 */
[----:B------:R-:W-:Y:S01]  /*2f40*/  FMNMX.FTZ R92, R129, R92, !PT ;  /* 0x0000005c815c7209 */ /* 0x000fe20007810000 */
[----:B------:R-:W-:Y:S01]  /*2f50*/  FMUL.FTZ R53, R0, R53 ;  /* 0x0000003500357220 */ /* 0x000fe20000410000 */
[----:B------:R-:W-:Y:S01]  /*2f60*/  ISETP.GT.AND P2, PT, R90, 0x20, PT ;  /* 0x000000205a00780c */ /* 0x000fe20003f44270 */
[----:B------:R-:W4:Y:S01]  /*2f70*/  MUFU.TANH R44, R44 ;  /* 0x0000002c002c7308 */ /* 0x000f220000002400 */
[----:B------:R-:W-:Y:S01]  /*2f80*/  FSEL R131, R101, -INF , P3 ;  /* 0xff80000065837808 */ /* 0x000fe20001800000 */
[C---:B-1----:R-:W-:Y:S01]  /*2f90*/  FMUL.FTZ R41, R0.reuse, R43 ;  /* 0x0000002b00297220 */ /* 0x042fe20000410000 */
[----:B------:R-:W-:Y:S01]  /*2fa0*/  FMNMX.FTZ R92, R133, R92, !PT ;  /* 0x0000005c855c7209 */ /* 0x000fe20007810000 */
[----:B------:R-:W-:Y:S01]  /*2fb0*/  FMUL.FTZ R52, R0, R52 ;  /* 0x0000003400347220 */ /* 0x000fe20000410000 */
[----:B------:R-:W-:Y:S01]  /*2fc0*/  ISETP.GT.AND P3, PT, R90, 0x21, PT ;  /* 0x000000215a00780c */ /* 0x000fe20003f64270 */
[C---:B------:R-:W-:Y:S01]  /*2fd0*/  FMUL.FTZ R51, R0.reuse, R51 ;  /* 0x0000003300337220 */ /* 0x040fe20000410000 */
[----:B------:R-:W-:Y:S01]  /*2fe0*/  FSEL R125, R125, -INF , P2 ;  /* 0xff8000007d7d7808 */ /* 0x000fe20001000000 */
[----:B------:R-:W1:Y:S01]  /*2ff0*/  MUFU.TANH R45, R45 ;  /* 0x0000002d002d7308 */ /* 0x000e620000002400 */
[----:B------:R-:W-:Y:S01]  /*3000*/  FMNMX.FTZ R92, R131, R92, !PT ;  /* 0x0000005c835c7209 */ /* 0x000fe20007810000 */
[----:B------:R-:W-:Y:S01]  /*3010*/  FMUL.FTZ R55, R0, R55 ;  /* 0x0000003700377220 */ /* 0x000fe20000410000 */
[----:B------:R-:W-:Y:S01]  /*3020*/  ISETP.GT.AND P2, PT, R90, 0x28, PT ;  /* 0x000000285a00780c */ /* 0x000fe20003f44270 */
[C---:B------:R-:W-:Y:S01]  /*3030*/  FMUL.FTZ R50, R0.reuse, R50 ;  /* 0x0000003200327220 */ /* 0x040fe20000410000 */
[----:B------:R-:W-:Y:S01]  /*3040*/  FSEL R115, R115, -INF , P3 ;  /* 0xff80000073737808 */ /* 0x000fe20001800000 */
[----:B------:R-:W-:Y:S01]  /*3050*/  FMUL.FTZ R54, R0, R54 ;  /* 0x0000003600367220 */ /* 0x000fe20000410000 */
[----:B------:R-:W-:Y:S01]  /*3060*/  FMNMX.FTZ R92, R125, R92, !PT ;  /* 0x0000005c7d5c7209 */ /* 0x000fe20007810000 */
[----:B------:R-:W-:Y:S01]  /*3070*/  MUFU.TANH R42, R49 ;  /* 0x00000031002a7308 */ /* 0x000fe20000002400 */
[----:B------:R-:W-:Y:S01]  /*3080*/  ISETP.GT.AND P3, PT, R90, 0x29, PT ;  /* 0x000000295a00780c */ /* 0x000fe20003f64270 */
[--C-:B------:R-:W-:Y:S01]  /*3090*/  IMAD.MOV.U32 R100, RZ, RZ, R119.reuse ;  /* 0x000000ffff647224 */ /* 0x100fe200078e0077 */
[----:B------:R-:W-:Y:S01]  /*30a0*/  FSEL R113, R76, -INF , P2 ;  /* 0xff8000004c717808 */ /* 0x000fe20001000000 */
[----:B------:R-:W-:Y:S01]  /*30b0*/  IMAD.MOV.U32 R96, RZ, RZ, R119 ;  /* 0x000000ffff607224 */ /* 0x000fe200078e0077 */
[----:B------:R-:W-:-:S02]  /*30c0*/  FMNMX.FTZ R92, R115, R92, !PT ;  /* 0x0000005c735c7209 */ /* 0x000fc40007810000 */
[C---:B------:R-:W-:Y:S01]  /*30d0*/  ISETP.GT.AND P2, PT, R90.reuse, 0x30, PT ;  /* 0x000000305a00780c */ /* 0x040fe20003f44270 */
[----:B------:R-:W1:Y:S01]  /*30e0*/  MUFU.TANH R48, R48 ;  /* 0x0000003000307308 */ /* 0x000e620000002400 */
[----:B------:R-:W-:Y:S02]  /*30f0*/  FSEL R109, R109, -INF , P3 ;  /* 0xff8000006d6d7808 */ /* 0x000fe40001800000 */
[----:B------:R-:W-:Y:S02]  /*3100*/  FMNMX.FTZ R92, R113, R92, !PT ;  /* 0x0000005c715c7209 */ /* 0x000fe40007810000 */
[----:B------:R-:W-:Y:S02]  /*3110*/  ISETP.GT.AND P3, PT, R90, 0x31, PT ;  /* 0x000000315a00780c */ /* 0x000fe40003f64270 */
[----:B--2---:R-:W-:Y:S01]  /*3120*/  FSEL R103, R80, -INF , P2 ;  /* 0xff80000050677808 */ /* 0x004fe20001000000 */
[----:B------:R-:W2:Y:S01]  /*3130*/  MUFU.TANH R52, R52 ;  /* 0x0000003400347308 */ /* 0x000ea20000002400 */
[----:B------:R-:W-:Y:S01]  /*3140*/  FMNMX.FTZ R92, R109, R92, !PT ;  /* 0x0000005c6d5c7209 */ /* 0x000fe20007810000 */
[----:B------:R-:W-:Y:S01]  /*3150*/  VIADD R80, R105, 0xfffffffe ;  /* 0xfffffffe69507836 */ /* 0x000fe20000000000 */
[----:B------:R-:W-:Y:S01]  /*3160*/  ISETP.GT.AND P2, PT, R90, 0x38, PT ;  /* 0x000000385a00780c */ /* 0x000fe20003f44270 */
[----:B------:R-:W-:Y:S01]  /*3170*/  IMAD.MOV.U32 R105, RZ, RZ, R119 ;  /* 0x000000ffff697224 */ /* 0x000fe200078e0077 */
[----:B------:R-:W-:-:S02]  /*3180*/  FSEL R97, R81, -INF , P3 ;  /* 0xff80000051617808 */ /* 0x000fc40001800000 */
[----:B------:R-:W-:Y:S01]  /*3190*/  FMNMX.FTZ R92, R103, R92, !PT ;  /* 0x0000005c675c7209 */ /* 0x000fe20007810000 */
[----:B------:R-:W-:Y:S01]  /*31a0*/  MUFU.TANH R6, R6 ;  /* 0x0000000600067308 */ /* 0x000fe20000002400 */
[----:B------:R-:W-:Y:S01]  /*31b0*/  ISETP.GT.AND P3, PT, R90, 0x39, PT ;  /* 0x000000395a00780c */ /* 0x000fe20003f64270 */
[----:B------:R-:W-:Y:S02]  /*31c0*/  WARPGROUP.DEPBAR.LE gsb0, 0x0 ;  /* 0x00008000000079c5 */ /* 0x000fe40000010000 */
[----:B------:R-:W-:Y:S01]  /*31d0*/  FSEL R93, R84, -INF , P2 ;  /* 0xff800000545d7808 */ /* 0x000fe20001000000 */
[C---:B------:R-:W-:Y:S01]  /*31e0*/  FMUL.FTZ R24, R0.reuse, R24 ;  /* 0x0000001800187220 */ /* 0x040fe20000410000 */
[----:B------:R-:W-:Y:S01]  /*31f0*/  FMNMX.FTZ R92, R97, R92, !PT ;  /* 0x0000005c615c7209 */ /* 0x000fe20007810000 */
[----:B------:R-:W-:Y:S01]  /*3200*/  FMUL.FTZ R28, R0, R28 ;  /* 0x0000001c001c7220 */ /* 0x000fe20000410000 */
[----:B------:R-:W-:Y:S01]  /*3210*/  ISETP.GT.AND P2, PT, R90, 0x40, PT ;  /* 0x000000405a00780c */ /* 0x000fe20003f44270 */
[C---:B------:R-:W-:Y:S01]  /*3220*/  FMUL.FTZ R32, R0.reuse, R32 ;  /* 0x0000002000207220 */ /* 0x040fe20000410000 */
[----:B------:R-:W-:Y:S01]  /*3230*/  FSEL R83, R83, -INF , P3 ;  /* 0xff80000053537808 */ /* 0x000fe20001800000 */
[----:B------:R-:W-:Y:S01]  /*3240*/  MUFU.TANH R24, R24 ;  /* 0x0000001800187308 */ /* 0x000fe20000002400 */
[----:B------:R-:W-:Y:S01]  /*3250*/  FMNMX.FTZ R92, R93, R92, !PT ;  /* 0x0000005c5d5c7209 */ /* 0x000fe20007810000 */
[----:B------:R-:W-:Y:S01]  /*3260*/  FMUL.FTZ R36, R0, R36 ;  /* 0x0000002400247220 */ /* 0x000fe20000410000 */
[----:B------:R-:W-:Y:S01]  /*3270*/  ISETP.GT.AND P3, PT, R90, 0x41, PT ;  /* 0x000000415a00780c */ /* 0x000fe20003f64270 */
[C---:B------:R-:W-:Y:S01]  /*3280*/  FMUL.FTZ R30, R0.reuse, R30 ;  /* 0x0000001e001e7220 */ /* 0x040fe20000410000 */
[----:B------:R-:W-:Y:S01]  /*3290*/  FSEL R85, R75, -INF , P2 ;  /* 0xff8000004b557808 */ /* 0x000fe20001000000 */
[----:B------:R-:W-:Y:S01]  /*32a0*/  FMUL.FTZ R26, R0, R26 ;  /* 0x0000001a001a7220 */ /* 0x000fe20000410000 */
[----:B------:R-:W-:Y:S01]  /*32b0*/  FMNMX.FTZ R92, R83, R92, !PT ;  /* 0x0000005c535c7209 */ /* 0x000fe20007810000 */
[----:B------:R3:W2:Y:S01]  /*32c0*/  MUFU.TANH R75, R53 ;  /* 0x00000035004b7308 */ /* 0x0006a20000002400 */
[----:B------:R-:W-:Y:S01]  /*32d0*/  ISETP.GT.AND P2, PT, R90, 0x48, PT ;  /* 0x000000485a00780c */ /* 0x000fe20003f44270 */
[C---:B------:R-:W-:Y:S01]  /*32e0*/  FMUL.FTZ R27, R0.reuse, R27 ;  /* 0x0000001b001b7220 */ /* 0x040fe20000410000 */
[----:B------:R-:W-:Y:S01]  /*32f0*/  FSEL R87, R87, -INF , P3 ;  /* 0xff80000057577808 */ /* 0x000fe20001800000 */
[----:B------:R-:W-:Y:S01]  /*3300*/  FMUL.FTZ R38, R0, R38 ;  /* 0x0000002600267220 */ /* 0x000fe20000410000 */
[----:B------:R-:W-:Y:S01]  /*3310*/  FMNMX.FTZ R92, R85, R92, !PT ;  /* 0x0000005c555c7209 */ /* 0x000fe20007810000 */
[----:B------:R2:W-:Y:S01]  /*3320*/  @!P0 SYNCS.ARRIVE.TRANS64.RED.A1T0 RZ, [R3+URZ], RZ ;  /* 0x000000ff03ff89a7 */ /* 0x0005e2000810043f */
[----:B------:R-:W-:Y:S01]  /*3330*/  ISETP.GT.AND P3, PT, R90, 0x49, PT ;  /* 0x000000495a00780c */ /* 0x000fe20003f64270 */
[----:B------:R-:W-:Y:S01]  /*3340*/  MUFU.TANH R28, R28 ;  /* 0x0000001c001c7308 */ /* 0x000fe20000002400 */
[----:B------:R-:W-:Y:S01]  /*3350*/  FSEL R89, R78, -INF , P2 ;  /* 0xff8000004e597808 */ /* 0x000fe20001000000 */
[----:B---3--:R-:W-:Y:S01]  /*3360*/  FMUL.FTZ R53, R0, R25 ;  /* 0x0000001900357220 */ /* 0x008fe20000410000 */
[----:B------:R-:W-:-:S02]  /*3370*/  FMNMX.FTZ R92, R87, R92, !PT ;  /* 0x0000005c575c7209 */ /* 0x000fc40007810000 */
[C---:B------:R-:W-:Y:S02]  /*3380*/  ISETP.GT.AND P2, PT, R90.reuse, 0x50, PT ;  /* 0x000000505a00780c */ /* 0x040fe40003f44270 */
[----:B------:R-:W-:Y:S01]  /*3390*/  FSEL R81, R79, -INF , P3 ;  /* 0xff8000004f517808 */ /* 0x000fe20001800000 */
[----:B------:R-:W3:Y:S01]  /*33a0*/  MUFU.TANH R91, R53 ;  /* 0x00000035005b7308 */ /* 0x000ee20000002400 */
[----:B------:R-:W-:Y:S02]  /*33b0*/  FMNMX.FTZ R92, R89, R92, !PT ;  /* 0x0000005c595c7209 */ /* 0x000fe40007810000 */
[----:B------:R-:W-:Y:S02]  /*33c0*/  ISETP.GT.AND P3, PT, R90, 0x51, PT ;  /* 0x000000515a00780c */ /* 0x000fe40003f64270 */
[----:B------:R-:W-:Y:S02]  /*33d0*/  FSEL R71, R82, -INF , P2 ;  /* 0xff80000052477808 */ /* 0x000fe40001000000 */
[----:B------:R-:W-:Y:S01]  /*33e0*/  FMNMX.FTZ R92, R81, R92, !PT ;  /* 0x0000005c515c7209 */ /* 0x000fe20007810000 */
[----:B------:R4:W-:Y:S01]  /*33f0*/  MUFU.TANH R99, R32 ;  /* 0x0000002000637308 */ /* 0x0009e20000002400 */
[----:B------:R-:W-:-:S02]  /*3400*/  ISETP.GT.AND P2, PT, R90, 0x58, PT ;  /* 0x000000585a00780c */ /* 0x000fc40003f44270 */
[----:B------:R-:W-:Y:S02]  /*3410*/  FSEL R69, R65, -INF , P3 ;  /* 0xff80000041457808 */ /* 0x000fe40001800000 */
[----:B------:R-:W-:Y:S02]  /*3420*/  FMNMX.FTZ R92, R71, R92, !PT ;  /* 0x0000005c475c7209 */ /* 0x000fe40007810000 */
[----:B------:R-:W-:Y:S01]  /*3430*/  ISETP.GT.AND P3, PT, R90, 0x59, PT ;  /* 0x000000595a00780c */ /* 0x000fe20003f64270 */
[----:B------:R-:W-:Y:S01]  /*3440*/  MUFU.TANH R36, R36 ;  /* 0x0000002400247308 */ /* 0x000fe20000002400 */
[----:B-----5:R-:W-:Y:S01]  /*3450*/  FSEL R67, R67, -INF , P2 ;  /* 0xff80000043437808 */ /* 0x020fe20001000000 */
[C---:B----4-:R-:W-:Y:S01]  /*3460*/  FMUL.FTZ R32, R0.reuse, R46 ;  /* 0x0000002e00207220 */ /* 0x050fe20000410000 */
[----:B------:R-:W-:Y:S01]  /*3470*/  FMNMX.FTZ R92, R69, R92, !PT ;  /* 0x0000005c455c7209 */ /* 0x000fe20007810000 */
[----:B------:R-:W-:Y:S01]  /*3480*/  FMUL.FTZ R46, R0, R39 ;  /* 0x00000027002e7220 */ /* 0x000fe20000410000 */
[----:B------:R-:W-:-:S02]  /*3490*/  ISETP.GT.AND P2, PT, R90, 0x60, PT ;  /* 0x000000605a00780c */ /* 0x000fc40003f44270 */
[----:B------:R-:W-:Y:S01]  /*34a0*/  FSEL R49, R86, -INF , P3 ;  /* 0xff80000056317808 */ /* 0x000fe20001800000 */
[----:B------:R-:W-:Y:S01]  /*34b0*/  MUFU.TANH R4, R4 ;  /* 0x0000000400047308 */ /* 0x000fe20000002400 */
[----:B------:R-:W-:Y:S01]  /*34c0*/  FMNMX.FTZ R92, R67, R92, !PT ;  /* 0x0000005c435c7209 */ /* 0x000fe20007810000 */
[----:B------:R-:W-:Y:S01]  /*34d0*/  IMAD.MOV.U32 R86, RZ, RZ, R119 ;  /* 0x000000ffff567224 */ /* 0x000fe200078e0077 */
[----:B------:R-:W-:Y:S02]  /*34e0*/  ISETP.GT.AND P3, PT, R90, 0x61, PT ;  /* 0x000000615a00780c */ /* 0x000fe40003f64270 */
[----:B------:R-:W-:Y:S01]  /*34f0*/  FSEL R43, R70, -INF , P2 ;  /* 0xff800000462b7808 */ /* 0x000fe20001000000 */
[----:B------:R-:W-:Y:S01]  /*3500*/  FMUL.FTZ R70, R0, R29 ;  /* 0x0000001d00467220 */ /* 0x000fe20000410000 */
[----:B------:R-:W-:Y:S01]  /*3510*/  FMNMX.FTZ R92, R49, R92, !PT ;  /* 0x0000005c315c7209 */ /* 0x000fe20007810000 */
[----:B------:R-:W-:Y:S01]  /*3520*/  MUFU.TANH R7, R7 ;  /* 0x0000000700077308 */ /* 0x000fe20000002400 */
[----:B------:R-:W-:-:S02]  /*3530*/  ISETP.GT.AND P2, PT, R90, 0x68, PT ;  /* 0x000000685a00780c */ /* 0x000fc40003f44270 */
[----:B------:R-:W-:Y:S01]  /*3540*/  FSEL R25, R88, -INF , P3 ;  /* 0xff80000058197808 */ /* 0x000fe20001800000 */
[----:B------:R-:W-:Y:S01]  /*3550*/  IMAD.MOV.U32 R88, RZ, RZ, R119 ;  /* 0x000000ffff587224 */ /* 0x000fe200078e0077 */
[----:B------:R-:W-:Y:S02]  /*3560*/  FMNMX.FTZ R92, R43, R92, !PT ;  /* 0x0000005c2b5c7209 */ /* 0x000fe40007810000 */
[----:B------:R-:W-:Y:S01]  /*3570*/  ISETP.GT.AND P3, PT, R90, 0x69, PT ;  /* 0x000000695a00780c */ /* 0x000fe20003f64270 */
[----:B------:R-:W4:Y:S01]  /*3580*/  MUFU.TANH R70, R70 ;  /* 0x0000004600467308 */ /* 0x000f220000002400 */
[----:B------:R-:W-:Y:S01]  /*3590*/  FSEL R29, R44, -INF , P2 ;  /* 0xff8000002c1d7808 */ /* 0x000fe20001000000 */
[----:B------:R-:W-:Y:S01]  /*35a0*/  FMUL.FTZ R44, R0, R31 ;  /* 0x0000001f002c7220 */ /* 0x000fe20000410000 */
[----:B------:R-:W-:Y:S02]  /*35b0*/  FMNMX.FTZ R92, R25, R92, !PT ;  /* 0x0000005c195c7209 */ /* 0x000fe40007810000 */
[----:B------:R-:W-:-:S02]  /*35c0*/  ISETP.GT.AND P2, PT, R90, 0x70, PT ;  /* 0x000000705a00780c */ /* 0x000fc40003f44270 */
[----:B-1----:R-:W-:Y:S01]  /*35d0*/  FSEL R45, R45, -INF , P3 ;  /* 0xff8000002d2d7808 */ /* 0x002fe20001800000 */
[----:B------:R-:W-:Y:S01]  /*35e0*/  MUFU.TANH R143, R30 ;  /* 0x0000001e008f7308 */ /* 0x000fe20000002400 */
[----:B------:R-:W-:Y:S02]  /*35f0*/  FMNMX.FTZ R92, R29, R92, !PT ;  /* 0x0000005c1d5c7209 */ /* 0x000fe40007810000 */
[----:B------:R-:W-:Y:S02]  /*3600*/  ISETP.GT.AND P3, PT, R90, 0x71, PT ;  /* 0x000000715a00780c */ /* 0x000fe40003f64270 */
[----:B------:R-:W-:Y:S02]  /*3610*/  FSEL R53, R48, -INF , P2 ;  /* 0xff80000030357808 */ /* 0x000fe40001000000 */
[----:B------:R-:W-:Y:S01]  /*3620*/  FMNMX.FTZ R92, R45, R92, !PT ;  /* 0x0000005c2d5c7209 */ /* 0x000fe20007810000 */
[----:B------:R-:W-:Y:S01]  /*3630*/  MUFU.TANH R8, R8 ;  /* 0x0000000800087308 */ /* 0x000fe20000002400 */
[----:B------:R-:W-:-:S02]  /*3640*/  ISETP.GT.AND P2, PT, R90, 0x78, PT ;  /* 0x000000785a00780c */ /* 0x000fc40003f44270 */
[----:B------:R-:W-:Y:S01]  /*3650*/  FSEL R65, R42, -INF , P3 ;  /* 0xff8000002a417808 */ /* 0x000fe20001800000 */
[----:B------:R-:W-:Y:S01]  /*3660*/  FMUL.FTZ R42, R0, R33 ;  /* 0x00000021002a7220 */ /* 0x000fe20000410000 */
[----:B------:R-:W-:Y:S02]  /*3670*/  FMNMX.FTZ R92, R53, R92, !PT ;  /* 0x0000005c355c7209 */ /* 0x000fe40007810000 */
[----:B------:R-:W-:Y:S01]  /*3680*/  ISETP.GT.AND P3, PT, R90, 0x79, PT ;  /* 0x000000795a00780c */ /* 0x000fe20003f64270 */
[----:B------:R-:W-:Y:S01]  /*3690*/  MUFU.TANH R9, R9 ;  /* 0x0000000900097308 */ /* 0x000fe20000002400 */
[----:B--2---:R-:W-:Y:S02]  /*36a0*/  FSEL R33, R52, -INF , P2 ;  /* 0xff80000034217808 */ /* 0x004fe40001000000 */
[----:B------:R-:W-:Y:S02]  /*36b0*/  FMNMX.FTZ R92, R65, R92, !PT ;  /* 0x0000005c415c7209 */ /* 0x000fe40007810000 */
[----:B------:R-:W-:-:S02]  /*36c0*/  ISETP.GT.AND P2, PT, R90, 0x80, PT ;  /* 0x000000805a00780c */ /* 0x000fc40003f44270 */
[----:B------:R-:W-:Y:S01]  /*36d0*/  FSEL R75, R75, -INF , P3 ;  /* 0xff8000004b4b7808 */ /* 0x000fe20001800000 */
[----:B------:R-:W1:Y:S01]  /*36e0*/  MUFU.TANH R42, R42 ;  /* 0x0000002a002a7308 */ /* 0x000e620000002400 */
[----:B------:R-:W-:Y:S02]  /*36f0*/  FMNMX.FTZ R92, R33, R92, !PT ;  /* 0x0000005c215c7209 */ /* 0x000fe40007810000 */
[----:B------:R-:W-:Y:S02]  /*3700*/  ISETP.GT.AND P3, PT, R90, 0x81, PT ;  /* 0x000000815a00780c */ /* 0x000fe40003f64270 */
[----:B------:R-:W-:Y:S01]  /*3710*/  FSEL R79, R24, -INF , P2 ;  /* 0xff800000184f7808 */ /* 0x000fe20001000000 */
[----:B------:R-:W-:Y:S01]  /*3720*/  FMUL.FTZ R24, R0, R37 ;  /* 0x0000002500187220 */ /* 0x000fe20000410000 */
[----:B------:R-:W-:Y:S01]  /*3730*/  FMNMX.FTZ R92, R75, R92, !PT ;  /* 0x0000005c4b5c7209 */ /* 0x000fe20007810000 */
[----:B------:R-:W-:Y:S01]  /*3740*/  MUFU.TANH R10, R10 ;  /* 0x0000000a000a7308 */ /* 0x000fe20000002400 */
[----:B------:R-:W-:-:S02]  /*3750*/  ISETP.GT.AND P2, PT, R90, 0x88, PT ;  /* 0x000000885a00780c */ /* 0x000fc40003f44270 */
[----:B---3--:R-:W-:Y:S02]  /*3760*/  FSEL R91, R91, -INF , P3 ;  /* 0xff8000005b5b7808 */ /* 0x008fe40001800000 */
[----:B------:R-:W-:Y:S02]  /*3770*/  FMNMX.FTZ R92, R79, R92, !PT ;  /* 0x0000005c4f5c7209 */ /* 0x000fe40007810000 */
[----:B------:R-:W-:Y:S01]  /*3780*/  ISETP.GT.AND P3, PT, R90, 0x89, PT ;  /* 0x000000895a00780c */ /* 0x000fe20003f64270 */
[----:B------:R2:W3:Y:S01]  /*3790*/  MUFU.TANH R107, R24 ;  /* 0x00000018006b7308 */ /* 0x0004e20000002400 */
[----:B------:R-:W-:Y:S02]  /*37a0*/  FSEL R37, R28, -INF , P2 ;  /* 0xff8000001c257808 */ /* 0x000fe40001000000 */
[----:B------:R-:W-:Y:S02]  /*37b0*/  FMNMX.FTZ R92, R91, R92, !PT ;  /* 0x0000005c5b5c7209 */ /* 0x000fe40007810000 */
[----:B------:R-:W-:-:S02]  /*37c0*/  ISETP.GT.AND P2, PT, R90, 0x90, PT ;  /* 0x000000905a00780c */ /* 0x000fc40003f44270 */
[----:B----4-:R-:W-:Y:S01]  /*37d0*/  FSEL R95, R70, -INF , P3 ;  /* 0xff800000465f7808 */ /* 0x010fe20001800000 */
[----:B------:R-:W4:Y:S01]  /*37e0*/  MUFU.TANH R11, R11 ;  /* 0x0000000b000b7308 */ /* 0x000f220000002400 */
[----:B------:R-:W-:Y:S01]  /*37f0*/  FMNMX.FTZ R92, R37, R92, !PT ;  /* 0x0000005c255c7209 */ /* 0x000fe20007810000 */
[----:B--2---:R-:W-:Y:S01]  /*3800*/  FMUL.FTZ R24, R0, R47 ;  /* 0x0000002f00187220 */ /* 0x004fe20000410000 */
[C---:B------:R-:W-:Y:S02]  /*3810*/  ISETP.GT.AND P3, PT, R90.reuse, 0x91, PT ;  /* 0x000000915a00780c */ /* 0x040fe40003f64270 */
[----:B------:R-:W-:Y:S02]  /*3820*/  FSEL R99, R99, -INF , P2 ;  /* 0xff80000063637808 */ /* 0x000fe40001000000 */
[----:B------:R-:W-:Y:S01]  /*3830*/  FMNMX.FTZ R92, R95, R92, !PT ;  /* 0x0000005c5f5c7209 */ /* 0x000fe20007810000 */
[----:B------:R-:W-:Y:S01]  /*3840*/  MUFU.TANH R48, R24 ;  /* 0x0000001800307308 */ /* 0x000fe20000002400 */
[----:B------:R-:W-:-:S02]  /*3850*/  ISETP.GT.AND P2, PT, R90, 0x98, PT ;  /* 0x000000985a00780c */ /* 0x000fc40003f44270 */
[----:B-1----:R-:W-:Y:S01]  /*3860*/  FSEL R101, R42, -INF , P3 ;  /* 0xff8000002a657808 */ /* 0x002fe20001800000 */
[----:B------:R-:W-:Y:S01]  /*3870*/  FMUL.FTZ R42, R0, R35 ;  /* 0x00000023002a7220 */ /* 0x000fe20000410000 */
[----:B------:R-:W-:Y:S02]  /*3880*/  FMNMX.FTZ R92, R99, R92, !PT ;  /* 0x0000005c635c7209 */ /* 0x000fe40007810000 */
[----:B------:R-:W-:Y:S01]  /*3890*/  ISETP.GT.AND P3, PT, R90, 0x99, PT ;  /* 0x000000995a00780c */ /* 0x000fe20003f64270 */
[----:B------:R1:W-:Y:S01]  /*38a0*/  MUFU.TANH R52, R51 ;  /* 0x0000003300347308 */ /* 0x0003e20000002400 */
[----:B------:R-:W-:Y:S01]  /*38b0*/  FSEL R47, R36, -INF , P2 ;  /* 0xff800000242f7808 */ /* 0x000fe20001000000 */
[----:B------:R-:W-:Y:S01]  /*38c0*/  FMUL.FTZ R36, R0, R34 ;  /* 0x0000002200247220 */ /* 0x000fe20000410000 */
[----:B------:R-:W-:Y:S01]  /*38d0*/  FMNMX.FTZ R92, R101, R92, !PT ;  /* 0x0000005c655c7209 */ /* 0x000fe20007810000 */
[----:B------:R-:W-:Y:S01]  /*38e0*/  IMAD.MOV.U32 R90, RZ, RZ, R119 ;  /* 0x000000ffff5a7224 */ /* 0x000fe200078e0077 */
[----:B---3--:R-:W-:-:S02]  /*38f0*/  FSEL R107, R107, -INF , P3 ;  /* 0xff8000006b6b7808 */ /* 0x008fc40001800000 */
[----:B------:R-:W-:Y:S01]  /*3900*/  FMNMX.FTZ R92, R47, R92, !PT ;  /* 0x0000005c2f5c7209 */ /* 0x000fe20007810000 */
[----:B------:R-:W2:Y:S01]  /*3910*/  MUFU.TANH R12, R12 ;  /* 0x0000000c000c7308 */ /* 0x000ea20000002400 */
[----:B------:R-:W-:Y:S02]  /*3920*/  VIMNMX R64, R64, R77, PT ;  /* 0x0000004d40407248 */ /* 0x000fe40003fe0100 */
[----:B------:R-:W-:Y:S02]  /*3930*/  FMNMX.FTZ R92, R107, R92, !PT ;  /* 0x0000005c6b5c7209 */ /* 0x000fe40007810000 */
[C---:B------:R-:W-:Y:S02]  /*3940*/  ISETP.GT.AND P3, PT, R64.reuse, 0x1, PT ;  /* 0x000000014000780c */ /* 0x040fe40003f64270 */
[----:B------:R-:W-:Y:S01]  /*3950*/  ISETP.GT.AND P4, PT, R64, 0x8, PT ;  /* 0x000000084000780c */ /* 0x000fe20003f84270 */
[----:B------:R-:W3:Y:S01]  /*3960*/  SHFL.BFLY PT, R121, R92, 0x2, 0x1f ;  /* 0x0c401f005c797f89 */ /* 0x000ee200000e0000 */
[----:B------:R-:W-:Y:S01]  /*3970*/  FSEL R34, R4, -INF , P3 ;  /* 0xff80000004227808 */ /* 0x000fe20001800000 */
[----:B------:R-:W-:Y:S01]  /*3980*/  MUFU.TANH R139, R55 ;  /* 0x00000037008b7308 */ /* 0x000fe20000002400 */
[----:B-1----:R-:W-:-:S02]  /*3990*/  FSEL R51, R7, -INF , P4 ;  /* 0xff80000007337808 */ /* 0x002fc40002000000 */
[----:B------:R-:W-:Y:S02]  /*39a0*/  ISETP.GT.AND P3, PT, R64, 0x10, PT ;  /* 0x000000104000780c */ /* 0x000fe40003f64270 */
[----:B------:R-:W-:Y:S02]  /*39b0*/  R2UR UR45, R80 ;  /* 0x00000000502d72ca */ /* 0x000fe400000e0000 */
[----:B------:R-:W-:Y:S01]  /*39c0*/  FSEL R77, R9, -INF , P3 ;  /* 0xff800000094d7808 */ /* 0x000fe20001800000 */
[----:B------:R-:W1:Y:S01]  /*39d0*/  MUFU.TANH R13, R13 ;  /* 0x0000000d000d7308 */ /* 0x000e620000002400 */
[----:B------:R-:W-:-:S04]  /*39e0*/  ISETP.GT.AND P3, PT, R64, 0x18, PT ;  /* 0x000000184000780c */ /* 0x000fc80003f64270 */
[----:B----4-:R-:W-:Y:S02]  /*39f0*/  FSEL R11, R11, -INF , P3 ;  /* 0xff8000000b0b7808 */ /* 0x010fe40001800000 */
[----:B------:R-:W-:Y:S01]  /*3a00*/  ISETP.GT.AND P3, PT, R64, 0x20, PT ;  /* 0x000000204000780c */ /* 0x000fe20003f64270 */
[----:B------:R-:W4:Y:S01]  /*3a10*/  MUFU.TANH R14, R14 ;  /* 0x0000000e000e7308 */ /* 0x000f220000002400 */
[----:B---3--:R-:W-:Y:S01]  /*3a20*/  FMNMX.FTZ R24, R92, R121, !PT ;  /* 0x000000795c187209 */ /* 0x008fe20007810000 */
[----:B------:R-:W-:-:S06]  /*3a30*/  IMAD.MOV.U32 R92, RZ, RZ, R119 ;  /* 0x000000ffff5c7224 */ /* 0x000fcc00078e0077 */
[----:B------:R-:W3:Y:S01]  /*3a40*/  MUFU.TANH R15, R15 ;  /* 0x0000000f000f7308 */ /* 0x000ee20000002400 */
[----:B------:R-:W5:Y:S07]  /*3a50*/  SHFL.BFLY PT, R121, R24, 0x1, 0x1f ;  /* 0x0c201f0018797f89 */ /* 0x000f6e00000e0000 */
[----:B------:R-:W3:Y:S08]  /*3a60*/  MUFU.TANH R20, R20 ;  /* 0x0000001400147308 */ /* 0x000ef00000002400 */
[----:B------:R2:W-:Y:S08]  /*3a70*/  MUFU.TANH R141, R26 ;  /* 0x0000001a008d7308 */ /* 0x0005f00000002400 */
[----:B------:R-:W3:Y:S01]  /*3a80*/  MUFU.TANH R21, R21 ;  /* 0x0000001500157308 */ /* 0x000ee20000002400 */
[----:B-----5:R-:W-:-:S04]  /*3a90*/  FMNMX.FTZ R121, R24, R121, !PT ;  /* 0x0000007918797209 */ /* 0x020fc80007810000 */
[C---:B------:R-:W-:Y:S01]  /*3aa0*/  FSETP.NEU.FTZ.AND P2, PT, R121.reuse, -INF , PT ;  /* 0xff8000007900780b */ /* 0x040fe20003f5d000 */
[----:B------:R-:W-:-:S02]  /*3ab0*/  FFMA.FTZ R30, R121, R120, -8 ;  /* 0xc1000000791e7423 */ /* 0x000fc40000010078 */
[----:B------:R-:W5:Y:S03]  /*3ac0*/  MUFU.TANH R72, R72 ;  /* 0x0000004800487308 */ /* 0x000f660000002400 */
[----:B------:R-:W-:Y:S02]  /*3ad0*/  FSEL R30, R30, RZ, P2 ;  /* 0x000000ff1e1e7208 */ /* 0x000fe40001000000 */
[----:B------:R-:W-:-:S03]  /*3ae0*/  ISETP.GT.AND P2, PT, R64, RZ, PT ;  /* 0x000000ff4000720c */ /* 0x000fc60003f44270 */
[----:B------:R-:W5:Y:S01]  /*3af0*/  MUFU.TANH R73, R73 ;  /* 0x0000004900497308 */ /* 0x000f620000002400 */
[----:B------:R-:W-:-:S01]  /*3b00*/  FFMA.FTZ R24, R111, R120, -R30 ;  /* 0x000000786f187223 */ /* 0x000fc2000001081e */
[----:B------:R-:W-:Y:S01]  /*3b10*/  FSEL R39, R6, -INF , P2 ;  /* 0xff80000006277808 */ /* 0x000fe20001000000 */
[----:B------:R-:W-:-:S01]  /*3b20*/  FFMA.FTZ R9, R115, R120, -R30 ;  /* 0x0000007873097223 */ /* 0x000fc2000001081e */
[----:B------:R-:W-:Y:S01]  /*3b30*/  ISETP.GT.AND P2, PT, R64, 0x9, PT ;  /* 0x000000094000780c */ /* 0x000fe20003f44270 */
[----:B--2---:R-:W-:-:S01]  /*3b40*/  FFMA.FTZ R26, R117, R120, -R30 ;  /* 0x00000078751a7223 */ /* 0x004fc2000001081e */
[----:B------:R-:W-:Y:S01]  /*3b50*/  FMNMX.FTZ R4, R39, R34, !PT ;  /* 0x0000002227047209 */ /* 0x000fe20007810000 */
[----:B------:R-:W-:-:S01]  /*3b60*/  FFMA.FTZ R125, R125, R120, -R30 ;  /* 0x000000787d7d7223 */ /* 0x000fc2000001081e */
[----:B------:R-:W-:Y:S01]  /*3b70*/  FSEL R55, R8, -INF , P2 ;  /* 0xff80000008377808 */ /* 0x000fe20001000000 */
[----:B------:R-:W2:Y:S01]  /*3b80*/  MUFU.TANH R74, R74 ;  /* 0x0000004a004a7308 */ /* 0x000ea20000002400 */
[----:B------:R-:W-:Y:S01]  /*3b90*/  FMNMX.FTZ R4, R51, R4, !PT ;  /* 0x0000000433047209 */ /* 0x000fe20007810000 */
[-CC-:B------:R-:W-:Y:S01]  /*3ba0*/  FFMA.FTZ R28, R127, R120.reuse, -R30.reuse ;  /* 0x000000787f1c7223 */ /* 0x180fe2000001081e */
[----:B------:R-:W-:Y:S01]  /*3bb0*/  ISETP.GT.AND P2, PT, R64, 0x11, PT ;  /* 0x000000114000780c */ /* 0x000fe20003f44270 */
[--C-:B------:R-:W-:Y:S01]  /*3bc0*/  FFMA.FTZ R35, R129, R120, -R30.reuse ;  /* 0x0000007881237223 */ /* 0x100fe2000001081e */
[----:B------:R-:W-:Y:S01]  /*3bd0*/  FMNMX.FTZ R8, R55, R4, !PT ;  /* 0x0000000437087209 */ /* 0x000fe20007810000 */
[--C-:B------:R-:W-:Y:S01]  /*3be0*/  FFMA.FTZ R7, R131, R120, -R30.reuse ;  /* 0x0000007883077223 */ /* 0x100fe2000001081e */
[----:B------:R-:W-:Y:S01]  /*3bf0*/  FSEL R111, R10, -INF , P2 ;  /* 0xff8000000a6f7808 */ /* 0x000fe20001000000 */
[----:B------:R-:W2:Y:S01]  /*3c00*/  MUFU.TANH R56, R56 ;  /* 0x0000003800387308 */ /* 0x000ea20000002400 */
[----:B------:R-:W-:Y:S01]  /*3c10*/  FMNMX.FTZ R8, R77, R8, !PT ;  /* 0x000000084d087209 */ /* 0x000fe20007810000 */
[-CC-:B------:R-:W-:Y:S01]  /*3c20*/  FFMA.FTZ R133, R133, R120.reuse, -R30.reuse ;  /* 0x0000007885857223 */ /* 0x180fe2000001081e */
[----:B------:R-:W-:Y:S01]  /*3c30*/  ISETP.GT.AND P2, PT, R64, 0x19, PT ;  /* 0x000000194000780c */ /* 0x000fe20003f44270 */
[--C-:B------:R-:W-:Y:S01]  /*3c40*/  FFMA.FTZ R31, R123, R120, -R30.reuse ;  /* 0x000000787b1f7223 */ /* 0x100fe2000001081e */
[----:B------:R-:W-:Y:S01]  /*3c50*/  FMNMX.FTZ R8, R111, R8, !PT ;  /* 0x000000086f087209 */ /* 0x000fe20007810000 */
[-CC-:B------:R-:W-:Y:S01]  /*3c60*/  FFMA.FTZ R69, R69, R120.reuse, -R30.reuse ;  /* 0x0000007845457223 */ /* 0x180fe2000001081e */
[----:B------:R-:W-:Y:S01]  /*3c70*/  FSEL R115, R12, -INF , P2 ;  /* 0xff8000000c737808 */ /* 0x000fe20001000000 */
[--C-:B------:R-:W-:Y:S01]  /*3c80*/  FFMA.FTZ R12, R113, R120, -R30.reuse ;  /* 0x00000078710c7223 */ /* 0x100fe2000001081e */
[----:B------:R-:W-:Y:S01]  /*3c90*/  FMNMX.FTZ R8, R11, R8, !PT ;  /* 0x000000080b087209 */ /* 0x000fe20007810000 */
[----:B------:R5:W-:Y:S01]  /*3ca0*/  MUFU.EX2 R4, R125 ;  /* 0x0000007d00047308 */ /* 0x000be20000000800 */
[C---:B------:R-:W-:Y:S01]  /*3cb0*/  ISETP.GT.AND P2, PT, R64.reuse, 0x21, PT ;  /* 0x000000214000780c */ /* 0x040fe20003f44270 */
[-CC-:B------:R-:W-:Y:S01]  /*3cc0*/  FFMA.FTZ R49, R49, R120.reuse, -R30.reuse ;  /* 0x0000007831317223 */ /* 0x180fe2000001081e */
[----:B-1----:R-:W-:Y:S01]  /*3cd0*/  FSEL R117, R13, -INF , P3 ;  /* 0xff8000000d757808 */ /* 0x002fe20001800000 */
[--C-:B------:R-:W-:Y:S01]  /*3ce0*/  FFMA.FTZ R13, R109, R120, -R30.reuse ;  /* 0x000000786d0d7223 */ /* 0x100fe2000001081e */
[----:B------:R-:W-:Y:S01]  /*3cf0*/  FMNMX.FTZ R10, R115, R8, !PT ;  /* 0x00000008730a7209 */ /* 0x000fe20007810000 */
[-CC-:B------:R-:W-:Y:S01]  /*3d00*/  FFMA.FTZ R25, R25, R120.reuse, -R30.reuse ;  /* 0x0000007819197223 */ /* 0x180fe2000001081e */
[----:B------:R-:W-:Y:S01]  /*3d10*/  ISETP.GT.AND P3, PT, R64, 0x28, PT ;  /* 0x000000284000780c */ /* 0x000fe20003f64270 */
[----:B------:R1:W-:Y:S01]  /*3d20*/  MUFU.EX2 R8, R12 ;  /* 0x0000000c00087308 */ /* 0x0003e20000000800 */
[----:B----4-:R-:W-:Y:S01]  /*3d30*/  FSEL R113, R14, -INF , P2 ;  /* 0xff8000000e717808 */ /* 0x010fe20001000000 */
[--C-:B------:R-:W-:Y:S01]  /*3d40*/  FFMA.FTZ R14, R103, R120, -R30.reuse ;  /* 0x00000078670e7223 */ /* 0x100fe2000001081e */
[----:B------:R-:W-:Y:S01]  /*3d50*/  FMNMX.FTZ R10, R117, R10, !PT ;  /* 0x0000000a750a7209 */ /* 0x000fe20007810000 */
[-CC-:B------:R-:W-:Y:S01]  /*3d60*/  FFMA.FTZ R29, R29, R120.reuse, -R30.reuse ;  /* 0x000000781d1d7223 */ /* 0x180fe2000001081e */
[C---:B------:R-:W-:Y:S01]  /*3d70*/  ISETP.GT.AND P2, PT, R64.reuse, 0x29, PT ;  /* 0x000000294000780c */ /* 0x040fe20003f44270 */
[--C-:B------:R-:W-:Y:S01]  /*3d80*/  FFMA.FTZ R33, R33, R120, -R30.reuse ;  /* 0x0000007821217223 */ /* 0x100fe2000001081e */
[----:B---3--:R-:W-:Y:S01]  /*3d90*/  FSEL R15, R15, -INF , P3 ;  /* 0xff8000000f0f7808 */ /* 0x008fe20001800000 */
[----:B------:R-:W3:Y:S01]  /*3da0*/  MUFU.TANH R57, R57 ;  /* 0x0000003900397308 */ /* 0x000ee20000002400 */
[----:B------:R-:W-:Y:S01]  /*3db0*/  FMNMX.FTZ R10, R113, R10, !PT ;  /* 0x0000000a710a7209 */ /* 0x000fe20007810000 */
[-CC-:B------:R-:W-:Y:S01]  /*3dc0*/  FFMA.FTZ R37, R37, R120.reuse, -R30.reuse ;  /* 0x0000007825257223 */ /* 0x180fe2000001081e */
[----:B------:R-:W-:Y:S01]  /*3dd0*/  ISETP.GT.AND P3, PT, R64, 0x30, PT ;  /* 0x000000304000780c */ /* 0x000fe20003f64270 */
[-CC-:B------:R-:W-:Y:S01]  /*3de0*/  FFMA.FTZ R47, R47, R120.reuse, -R30.reuse ;  /* 0x000000782f2f7223 */ /* 0x180fe2000001081e */
[----:B------:R-:W-:Y:S01]  /*3df0*/  FSEL R109, R20, -INF , P2 ;  /* 0xff800000146d7808 */ /* 0x000fe20001000000 */
[----:B------:R-:W-:Y:S01]  /*3e00*/  FFMA.FTZ R20, R93, R120, -R30 ;  /* 0x000000785d147223 */ /* 0x000fe2000001081e */
[----:B------:R-:W-:Y:S01]  /*3e10*/  FMNMX.FTZ R10, R15, R10, !PT ;  /* 0x0000000a0f0a7209 */ /* 0x000fe20007810000 */
[----:B------:R-:W4:Y:S01]  /*3e20*/  MUFU.TANH R58, R58 ;  /* 0x0000003a003a7308 */ /* 0x000f220000002400 */
[----:B------:R-:W-:-:S02]  /*3e30*/  ISETP.GT.AND P2, PT, R64, 0x31, PT ;  /* 0x000000314000780c */ /* 0x000fc40003f44270 */
[----:B-----5:R-:W-:Y:S01]  /*3e40*/  FSEL R125, R21, -INF , P3 ;  /* 0xff800000157d7808 */ /* 0x020fe20001800000 */
[----:B------:R-:W-:-:S01]  /*3e50*/  FFMA.FTZ R21, R97, R120, -R30 ;  /* 0x0000007861157223 */ /* 0x000fc2000001081e */
[----:B-1----:R-:W-:Y:S02]  /*3e60*/  FMNMX.FTZ R12, R109, R10, !PT ;  /* 0x0000000a6d0c7209 */ /* 0x002fe40007810000 */
[----:B------:R-:W-:Y:S01]  /*3e70*/  ISETP.GT.AND P3, PT, R64, 0x38, PT ;  /* 0x000000384000780c */ /* 0x000fe20003f64270 */
[----:B------:R-:W1:Y:S01]  /*3e80*/  MUFU.TANH R59, R59 ;  /* 0x0000003b003b7308 */ /* 0x000e620000002400 */
[----:B------:R-:W-:Y:S02]  /*3e90*/  FSEL R103, R72, -INF , P2 ;  /* 0xff80000048677808 */ /* 0x000fe40001000000 */
[----:B------:R-:W-:Y:S02]  /*3ea0*/  FMNMX.FTZ R12, R125, R12, !PT ;  /* 0x0000000c7d0c7209 */ /* 0x000fe40007810000 */
[----:B------:R-:W-:-:S02]  /*3eb0*/  ISETP.GT.AND P2, PT, R64, 0x39, PT ;  /* 0x000000394000780c */ /* 0x000fc40003f44270 */
[----:B------:R-:W-:Y:S01]  /*3ec0*/  FSEL R73, R73, -INF , P3 ;  /* 0xff80000049497808 */ /* 0x000fe20001800000 */
[----:B------:R-:W5:Y:S01]  /*3ed0*/  MUFU.TANH R60, R60 ;  /* 0x0000003c003c7308 */ /* 0x000f620000002400 */
[----:B------:R-:W-:Y:S02]  /*3ee0*/  FMNMX.FTZ R12, R103, R12, !PT ;  /* 0x0000000c670c7209 */ /* 0x000fe40007810000 */
[----:B------:R-:W-:Y:S02]  /*3ef0*/  ISETP.GT.AND P3, PT, R64, 0x40, PT ;  /* 0x000000404000780c */ /* 0x000fe40003f64270 */
[----:B--2---:R-:W-:Y:S02]  /*3f00*/  FSEL R97, R74, -INF , P2 ;  /* 0xff8000004a617808 */ /* 0x004fe40001000000 */
[----:B------:R-:W-:Y:S01]  /*3f10*/  FMNMX.FTZ R12, R73, R12, !PT ;  /* 0x0000000c490c7209 */ /* 0x000fe20007810000 */
[----:B------:R2:W-:Y:S01]  /*3f20*/  MUFU.EX2 R10, R14 ;  /* 0x0000000e000a7308 */ /* 0x0005e20000000800 */
[----:B------:R-:W-:-:S02]  /*3f30*/  ISETP.GT.AND P2, PT, R64, 0x41, PT ;  /* 0x000000414000780c */ /* 0x000fc40003f44270 */
[----:B------:R-:W-:Y:S01]  /*3f40*/  FSEL R127, R56, -INF , P3 ;  /* 0xff800000387f7808 */ /* 0x000fe20001800000 */
[----:B------:R-:W-:-:S01]  /*3f50*/  FFMA.FTZ R56, R83, R120, -R30 ;  /* 0x0000007853387223 */ /* 0x000fc2000001081e */
[C---:B------:R-:W-:Y:S02]  /*3f60*/  ISETP.GT.AND P3, PT, R64.reuse, 0x48, PT ;  /* 0x000000484000780c */ /* 0x040fe40003f64270 */
[----:B---3--:R-:W-:Y:S01]  /*3f70*/  FSEL R57, R57, -INF , P2 ;  /* 0xff80000039397808 */ /* 0x008fe20001000000 */
[----:B------:R-:W3:Y:S01]  /*3f80*/  MUFU.TANH R61, R61 ;  /* 0x0000003d003d7308 */ /* 0x000ee20000002400 */
[----:B--2---:R-:W-:Y:S02]  /*3f90*/  FMNMX.FTZ R14, R97, R12, !PT ;  /* 0x0000000c610e7209 */ /* 0x004fe40007810000 */
[----:B------:R-:W-:Y:S02]  /*3fa0*/  ISETP.GT.AND P2, PT, R64, 0x49, PT ;  /* 0x000000494000780c */ /* 0x000fe40003f44270 */
[----:B------:R-:W-:-:S02]  /*3fb0*/  FMNMX.FTZ R14, R127, R14, !PT ;  /* 0x0000000e7f0e7209 */ /* 0x000fc40007810000 */
[----:B----4-:R-:W-:Y:S01]  /*3fc0*/  FSEL R93, R58, -INF , P3 ;  /* 0xff8000003a5d7808 */ /* 0x010fe20001800000 */
[----:B------:R-:W2:Y:S01]  /*3fd0*/  MUFU.TANH R62, R62 ;  /* 0x0000003e003e7308 */ /* 0x000ea20000002400 */
[----:B------:R-:W-:Y:S01]  /*3fe0*/  FMNMX.FTZ R14, R57, R14, !PT ;  /* 0x0000000e390e7209 */ /* 0x000fe20007810000 */
[----:B------:R-:W-:Y:S01]  /*3ff0*/  FFMA.FTZ R58, R85, R120, -R30 ;  /* 0x00000078553a7223 */ /* 0x000fe2000001081e */
[C---:B------:R-:W-:Y:S02]  /*4000*/  ISETP.GT.AND P3, PT, R64.reuse, 0x50, PT ;  /* 0x000000504000780c */ /* 0x040fe40003f64270 */
[----:B-1----:R-:W-:Y:S02]  /*4010*/  FSEL R83, R59, -INF , P2 ;  /* 0xff8000003b537808 */ /* 0x002fe40001000000 */
[----:B------:R-:W-:Y:S01]  /*4020*/  FMNMX.FTZ R14, R93, R14, !PT ;  /* 0x0000000e5d0e7209 */ /* 0x000fe20007810000 */
[----:B------:R-:W1:Y:S01]  /*4030*/  MUFU.TANH R63, R63 ;  /* 0x0000003f003f7308 */ /* 0x000e620000002400 */
[----:B------:R-:W-:-:S02]  /*4040*/  ISETP.GT.AND P2, PT, R64, 0x51, PT ;  /* 0x000000514000780c */ /* 0x000fc40003f44270 */
[----:B-----5:R-:W-:Y:S02]  /*4050*/  FSEL R129, R60, -INF , P3 ;  /* 0xff8000003c817808 */ /* 0x020fe40001800000 */
[C---:B------:R-:W-:Y:S02]  /*4060*/  ISETP.GT.AND P3, PT, R64.reuse, 0x58, PT ;  /* 0x000000584000780c */ /* 0x040fe40003f64270 */
[----:B---3--:R-:W-:Y:S01]  /*4070*/  FSEL R85, R61, -INF , P2 ;  /* 0xff8000003d557808 */ /* 0x008fe20001000000 */
[----:B------:R-:W3:Y:S01]  /*4080*/  MUFU.TANH R40, R40 ;  /* 0x0000002800287308 */ /* 0x000ee20000002400 */
[----:B------:R-:W-:Y:S01]  /*4090*/  ISETP.GT.AND P2, PT, R64, 0x59, PT ;  /* 0x000000594000780c */ /* 0x000fe20003f44270 */
[----:B------:R-:W-:Y:S01]  /*40a0*/  FFMA.FTZ R61, R87, R120, -R30 ;  /* 0x00000078573d7223 */ /* 0x000fe2000001081e */
[----:B--2---:R-:W-:Y:S02]  /*40b0*/  FSEL R131, R62, -INF , P3 ;  /* 0xff8000003e837808 */ /* 0x004fe40001800000 */
[----:B------:R-:W-:-:S02]  /*40c0*/  ISETP.GT.AND P3, PT, R64, 0x60, PT ;  /* 0x000000604000780c */ /* 0x000fc40003f64270 */
[----:B------:R-:W-:Y:S01]  /*40d0*/  SHF.R.U32.HI R74, RZ, 0x1f, R5 ;  /* 0x0000001fff4a7819 */ /* 0x000fe20000011605 */
[----:B------:R2:W-:Y:S01]  /*40e0*/  MUFU.EX2 R12, R20 ;  /* 0x00000014000c7308 */ /* 0x0005e20000000800 */
[----:B-1----:R-:W-:Y:S02]  /*40f0*/  FSEL R63, R63, -INF , P2 ;  /* 0xff8000003f3f7808 */ /* 0x002fe40001000000 */
[----:B------:R-:W-:-:S05]  /*4100*/  ISETP.GT.AND P2, PT, R64, 0x61, PT ;  /* 0x000000614000780c */ /* 0x000fca0003f44270 */
[----:B------:R-:W1:Y:S01]  /*4110*/  MUFU.TANH R41, R41 ;  /* 0x0000002900297308 */ /* 0x000e620000002400 */
[----:B--2---:R-:W-:Y:S02]  /*4120*/  FMNMX.FTZ R20, R83, R14, !PT ;  /* 0x0000000e53147209 */ /* 0x004fe40007810000 */
[----:B---3--:R-:W-:Y:S02]  /*4130*/  FSEL R87, R40, -INF , P3 ;  /* 0xff80000028577808 */ /* 0x008fe40001800000 */
[----:B------:R-:W-:Y:S02]  /*4140*/  FMNMX.FTZ R20, R129, R20, !PT ;  /* 0x0000001481147209 */ /* 0x000fe40007810000 */
[----:B------:R-:W-:Y:S01]  /*4150*/  ISETP.GT.AND P3, PT, R64, 0x68, PT ;  /* 0x000000684000780c */ /* 0x000fe20003f64270 */
[----:B------:R-:W2:Y:S01]  /*4160*/  MUFU.TANH R32, R32 ;  /* 0x0000002000207308 */ /* 0x000ea20000002400 */
[----:B------:R-:W-:-:S04]  /*4170*/  FMNMX.FTZ R20, R85, R20, !PT ;  /* 0x0000001455147209 */ /* 0x000fc80007810000 */
[----:B------:R-:W-:-:S03]  /*4180*/  FMNMX.FTZ R20, R131, R20, !PT ;  /* 0x0000001483147209 */ /* 0x000fc60007810000 */
[----:B------:R-:W3:Y:S01]  /*4190*/  MUFU.TANH R50, R50 ;  /* 0x0000003200327308 */ /* 0x000ee20000002400 */
[----:B------:R-:W-:Y:S02]  /*41a0*/  FMNMX.FTZ R40, R63, R20, !PT ;  /* 0x000000143f287209 */ /* 0x000fe40007810000 */
[----:B-1----:R-:W-:Y:S02]  /*41b0*/  FSEL R41, R41, -INF , P2 ;  /* 0xff80000029297808 */ /* 0x002fe40001000000 */
[----:B------:R-:W-:Y:S02]  /*41c0*/  FMNMX.FTZ R40, R87, R40, !PT ;  /* 0x0000002857287209 */ /* 0x000fe40007810000 */
[----:B------:R-:W-:Y:S01]  /*41d0*/  ISETP.GT.AND P2, PT, R64, 0x69, PT ;  /* 0x000000694000780c */ /* 0x000fe20003f44270 */
[----:B------:R1:W-:Y:S01]  /*41e0*/  MUFU.EX2 R59, R56 ;  /* 0x00000038003b7308 */ /* 0x0003e20000000800 */
[----:B------:R-:W-:-:S07]  /*41f0*/  FMNMX.FTZ R40, R41, R40, !PT ;  /* 0x0000002829287209 */ /* 0x000fce0007810000 */
[----:B------:R-:W4:Y:S01]  /*4200*/  MUFU.TANH R54, R54 ;  /* 0x0000003600367308 */ /* 0x000f220000002400 */
[----:B-1----:R-:W-:-:S01]  /*4210*/  FFMA.FTZ R56, R89, R120, -R30 ;  /* 0x0000007859387223 */ /* 0x002fc2000001081e */
[----:B--2---:R-:W-:Y:S01]  /*4220*/  FSEL R89, R32, -INF , P3 ;  /* 0xff80000020597808 */ /* 0x004fe20001800000 */
[----:B------:R-:W-:-:S01]  /*4230*/  FFMA.FTZ R32, R71, R120, -R30 ;  /* 0x0000007847207223 */ /* 0x000fc2000001081e */
[----:B------:R-:W-:Y:S02]  /*4240*/  ISETP.GT.AND P3, PT, R64, 0x70, PT ;  /* 0x000000704000780c */ /* 0x000fe40003f64270 */
[----:B------:R-:W-:Y:S02]  /*4250*/  FMNMX.FTZ R40, R89, R40, !PT ;  /* 0x0000002859287209 */ /* 0x000fe40007810000 */
[----:B------:R1:W-:Y:S01]  /*4260*/  MUFU.EX2 R6, R133 ;  /* 0x0000008500067308 */ /* 0x0003e20000000800 */
[----:B---3--:R-:W-:Y:S01]  /*4270*/  FSEL R135, R50, -INF , P3 ;  /* 0xff80000032877808 */ /* 0x008fe20001800000 */
[----:B------:R-:W-:Y:S01]  /*4280*/  FFMA.FTZ R50, R67, R120, -R30 ;  /* 0x0000007843327223 */ /* 0x000fe2000001081e */
[----:B------:R-:W-:-:S05]  /*4290*/  ISETP.GT.AND P3, PT, R64, 0x78, PT ;  /* 0x000000784000780c */ /* 0x000fca0003f64270 */
[----:B------:R2:W3:Y:S01]  /*42a0*/  MUFU.TANH R70, R27 ;  /* 0x0000001b00467308 */ /* 0x0004e20000002400 */
[----:B-1----:R-:W-:-:S01]  /*42b0*/  FFMA.FTZ R133, R81, R120, -R30 ;  /* 0x0000007851857223 */ /* 0x002fc2000001081e */
[----:B------:R-:W-:Y:S02]  /*42c0*/  FSEL R81, R48, -INF , P2 ;  /* 0xff80000030517808 */ /* 0x000fe40001000000 */
[----:B------:R-:W-:Y:S02]  /*42d0*/  ISETP.GT.AND P2, PT, R64, 0x71, PT ;  /* 0x000000714000780c */ /* 0x000fe40003f44270 */
[----:B------:R-:W-:Y:S02]  /*42e0*/  FMNMX.FTZ R40, R81, R40, !PT ;  /* 0x0000002851287209 */ /* 0x000fe40007810000 */
[----:B------:R-:W-:Y:S01]  /*42f0*/  FSEL R71, R52, -INF , P2 ;  /* 0xff80000034477808 */ /* 0x000fe20001000000 */
[----:B------:R-:W1:Y:S01]  /*4300*/  MUFU.TANH R44, R44 ;  /* 0x0000002c002c7308 */ /* 0x000e620000002400 */
[----:B------:R-:W-:Y:S01]  /*4310*/  FMNMX.FTZ R40, R135, R40, !PT ;  /* 0x0000002887287209 */ /* 0x000fe20007810000 */
[----:B--2---:R-:W-:Y:S01]  /*4320*/  FFMA.FTZ R27, R68, R120, -R30 ;  /* 0x00000078441b7223 */ /* 0x004fe2000001081e */
[----:B------:R-:W-:-:S02]  /*4330*/  ISETP.GT.AND P2, PT, R64, 0x79, PT ;  /* 0x000000794000780c */ /* 0x000fc40003f44270 */
[----:B----4-:R-:W-:Y:S02]  /*4340*/  FSEL R137, R54, -INF , P3 ;  /* 0xff80000036897808 */ /* 0x010fe40001800000 */
[----:B------:R-:W-:Y:S01]  /*4350*/  FMNMX.FTZ R40, R71, R40, !PT ;  /* 0x0000002847287209 */ /* 0x000fe20007810000 */
[----:B------:R-:W2:Y:S01]  /*4360*/  MUFU.TANH R36, R36 ;  /* 0x0000002400247308 */ /* 0x000ea20000002400 */
[C---:B------:R-:W-:Y:S02]  /*4370*/  ISETP.GT.AND P3, PT, R64.reuse, 0x80, PT ;  /* 0x000000804000780c */ /* 0x040fe40003f64270 */
[----:B------:R-:W-:Y:S02]  /*4380*/  FSEL R139, R139, -INF , P2 ;  /* 0xff8000008b8b7808 */ /* 0x000fe40001000000 */
[----:B------:R-:W-:Y:S02]  /*4390*/  FMNMX.FTZ R40, R137, R40, !PT ;  /* 0x0000002889287209 */ /* 0x000fe40007810000 */
[----:B------:R-:W-:Y:S01]  /*43a0*/  ISETP.GT.AND P2, PT, R64, 0x81, PT ;  /* 0x000000814000780c */ /* 0x000fe20003f44270 */
[----:B------:R-:W4:Y:S01]  /*43b0*/  MUFU.TANH R42, R42 ;  /* 0x0000002a002a7308 */ /* 0x000f220000002400 */
[----:B------:R-:W-:-:S02]  /*43c0*/  FSEL R141, R141, -INF , P3 ;  /* 0xff8000008d8d7808 */ /* 0x000fc40001800000 */
[----:B------:R-:W-:Y:S02]  /*43d0*/  FMNMX.FTZ R48, R139, R40, !PT ;  /* 0x000000288b307209 */ /* 0x000fe40007810000 */
[----:B------:R-:W-:Y:S02]  /*43e0*/  ISETP.GT.AND P3, PT, R64, 0x88, PT ;  /* 0x000000884000780c */ /* 0x000fe40003f64270 */
[----:B---3--:R-:W-:Y:S01]  /*43f0*/  FSEL R67, R70, -INF , P2 ;  /* 0xff80000046437808 */ /* 0x008fe20001000000 */
[----:B------:R-:W3:Y:S01]  /*4400*/  MUFU.TANH R38, R38 ;  /* 0x0000002600267308 */ /* 0x000ee20000002400 */
[----:B------:R-:W-:Y:S02]  /*4410*/  FMNMX.FTZ R48, R141, R48, !PT ;  /* 0x000000308d307209 */ /* 0x000fe40007810000 */
[----:B------:R-:W-:Y:S02]  /*4420*/  ISETP.GT.AND P2, PT, R64, 0x89, PT ;  /* 0x000000894000780c */ /* 0x000fe40003f44270 */
[----:B------:R-:W-:-:S02]  /*4430*/  FSEL R143, R143, -INF , P3 ;  /* 0xff8000008f8f7808 */ /* 0x000fc40001800000 */
[----:B------:R-:W-:Y:S01]  /*4440*/  FMNMX.FTZ R48, R67, R48, !PT ;  /* 0x0000003043307209 */ /* 0x000fe20007810000 */
[----:B------:R-:W5:Y:S01]  /*4450*/  MUFU.TANH R46, R46 ;  /* 0x0000002e002e7308 */ /* 0x000f620000002400 */
[----:B------:R-:W-:Y:S02]  /*4460*/  ISETP.GT.AND P3, PT, R64, 0x90, PT ;  /* 0x000000904000780c */ /* 0x000fe40003f64270 */
[----:B-1----:R-:W-:Y:S01]  /*4470*/  FSEL R145, R44, -INF , P2 ;  /* 0xff8000002c917808 */ /* 0x002fe20001000000 */
[----:B------:R-:W-:-:S01]  /*4480*/  FFMA.FTZ R44, R75, R120, -R30 ;  /* 0x000000784b2c7223 */ /* 0x000fc2000001081e */
[----:B------:R-:W-:Y:S01]  /*4490*/  FMNMX.FTZ R48, R143, R48, !PT ;  /* 0x000000308f307209 */ /* 0x000fe20007810000 */
[----:B------:R-:W-:Y:S01]  /*44a0*/  IMAD.MOV.U32 R75, RZ, RZ, R119 ;  /* 0x000000ffff4b7224 */ /* 0x000fe200078e0077 */
[----:B------:R-:W-:Y:S01]  /*44b0*/  ISETP.GT.AND P2, PT, R64, 0x91, PT ;  /* 0x000000914000780c */ /* 0x000fe20003f44270 */
[----:B------:R-:W-:Y:S01]  /*44c0*/  MUFU.EX2 R14, R58 ;  /* 0x0000003a000e7308 */ /* 0x000fe20000000800 */
[----:B--2---:R-:W-:Y:S01]  /*44d0*/  FSEL R147, R36, -INF , P3 ;  /* 0xff80000024937808 */ /* 0x004fe20001800000 */
[--C-:B------:R-:W-:Y:S01]  /*44e0*/  FFMA.FTZ R36, R43, R120, -R30.reuse ;  /* 0x000000782b247223 */ /* 0x100fe2000001081e */
[----:B------:R-:W-:Y:S01]  /*44f0*/  FMNMX.FTZ R48, R145, R48, !PT ;  /* 0x0000003091307209 */ /* 0x000fe20007810000 */
[----:B------:R-:W-:Y:S01]  /*4500*/  FFMA.FTZ R43, R65, R120, -R30 ;  /* 0x00000078412b7223 */ /* 0x000fe2000001081e */
[----:B------:R-:W-:-:S02]  /*4510*/  ISETP.GT.AND P3, PT, R64, 0x98, PT ;  /* 0x000000984000780c */ /* 0x000fc40003f64270 */
[----:B----4-:R-:W-:Y:S01]  /*4520*/  FSEL R149, R42, -INF , P2 ;  /* 0xff8000002a957808 */ /* 0x010fe20001000000 */
[----:B------:R-:W-:-:S01]  /*4530*/  FFMA.FTZ R42, R45, R120, -R30 ;  /* 0x000000782d2a7223 */ /* 0x000fc2000001081e */
[----:B------:R-:W-:Y:S01]  /*4540*/  FMNMX.FTZ R48, R147, R48, !PT ;  /* 0x0000003093307209 */ /* 0x000fe20007810000 */
[----:B------:R-:W-:Y:S01]  /*4550*/  MUFU.EX2 R24, R24 ;  /* 0x0000001800187308 */ /* 0x000fe20000000800 */
[----:B------:R-:W-:Y:S02]  /*4560*/  ISETP.GT.AND P2, PT, R64, 0x99, PT ;  /* 0x000000994000780c */ /* 0x000fe40003f44270 */
[----:B---3--:R-:W-:Y:S01]  /*4570*/  FSEL R151, R38, -INF , P3 ;  /* 0xff80000026977808 */ /* 0x008fe20001800000 */
[----:B------:R-:W-:-:S01]  /*4580*/  FFMA.FTZ R38, R53, R120, -R30 ;  /* 0x0000007835267223 */ /* 0x000fc2000001081e */
[----:B------:R-:W-:Y:S01]  /*4590*/  FMNMX.FTZ R48, R149, R48, !PT ;  /* 0x0000003095307209 */ /* 0x000fe20007810000 */
[----:B------:R-:W-:-:S01]  /*45a0*/  FFMA.FTZ R53, R101, R120, -R30 ;  /* 0x0000007865357223 */ /* 0x000fc2000001081e */
[----:B-----5:R-:W-:Y:S01]  /*45b0*/  FSEL R153, R46, -INF , P2 ;  /* 0xff8000002e997808 */ /* 0x020fe20001000000 */
[----:B------:R-:W1:Y:S01]  /*45c0*/  MUFU.EX2 R27, R27 ;  /* 0x0000001b001b7308 */ /* 0x000e620000000800 */
[----:B------:R-:W-:Y:S01]  /*45d0*/  FMNMX.FTZ R48, R151, R48, !PT ;  /* 0x0000003097307209 */ /* 0x000fe20007810000 */
[----:B------:R-:W-:Y:S01]  /*45e0*/  FFMA.FTZ R46, R91, R120, -R30 ;  /* 0x000000785b2e7223 */ /* 0x000fe2000001081e */
[----:B------:R-:W-:-:S02]  /*45f0*/  IMAD.MOV.U32 R101, RZ, RZ, R119 ;  /* 0x000000ffff657224 */ /* 0x000fc400078e0077 */
[----:B------:R-:W-:Y:S01]  /*4600*/  FMNMX.FTZ R48, R153, R48, !PT ;  /* 0x0000003099307209 */ /* 0x000fe20007810000 */
[----:B------:R-:W-:Y:S02]  /*4610*/  IMAD.MOV.U32 R91, RZ, RZ, R119 ;  /* 0x000000ffff5b7224 */ /* 0x000fe400078e0077 */
[----:B------:R-:W2:Y:S02]  /*4620*/  MUFU.EX2 R26, R26 ;  /* 0x0000001a001a7308 */ /* 0x000ea40000000800 */
[----:B------:R-:W3:Y:S06]  /*4630*/  SHFL.BFLY PT, R45, R48, 0x2, 0x1f ;  /* 0x0c401f00302d7f89 */ /* 0x000eec00000e0000 */
[----:B------:R-:W4:Y:S01]  /*4640*/  MUFU.EX2 R31, R31 ;  /* 0x0000001f001f7308 */ /* 0x000f220000000800 */
[----:B-1----:R-:W-:-:S07]  /*4650*/  FADD.FTZ R3, R24, R27 ;  /* 0x0000001b18037221 */ /* 0x002fce0000010000 */
[----:B------:R-:W1:Y:S01]  /*4660*/  MUFU.EX2 R28, R28 ;  /* 0x0000001c001c7308 */ /* 0x000e620000000800 */
[----:B--2---:R-:W-:-:S07]  /*4670*/  FADD.FTZ R76, R26, R3 ;  /* 0x000000031a4c7221 */ /* 0x004fce0000010000 */
[----:B------:R-:W2:Y:S01]  /*4680*/  MUFU.EX2 R35, R35 ;  /* 0x0000002300237308 */ /* 0x000ea20000000800 */
[----:B----4-:R-:W-:-:S01]  /*4690*/  FADD.FTZ R3, R31, R76 ;  /* 0x0000004c1f037221 */ /* 0x010fc20000010000 */
[----:B---3--:R-:W-:Y:S01]  /*46a0*/  FMNMX.FTZ R52, R48, R45, !PT ;  /* 0x0000002d30347209 */ /* 0x008fe20007810000 */
[----:B------:R-:W-:-:S01]  /*46b0*/  FFMA.FTZ R45, R79, R120, -R30 ;  /* 0x000000784f2d7223 */ /* 0x000fc2000001081e */
[----:B------:R-:W-:Y:S01]  /*46c0*/  F2FP.SATFINITE.E4M3.F32.PACK_AB_MERGE_C R216, R31, R26, RZ ;  /* 0x0000001a1fd8723e */ /* 0x000fe200048070ff */
[----:B------:R-:W-:-:S01]  /*46d0*/  FFMA.FTZ R48, R95, R120, -R30 ;  /* 0x000000785f307223 */ /* 0x000fc2000001081e */
[----:B------:R-:W-:Y:S01]  /*46e0*/  IMAD.MOV.U32 R95, RZ, RZ, R119 ;  /* 0x000000ffff5f7224 */ /* 0x000fe200078e0077 */
[----:B------:R-:W3:Y:S01]  /*46f0*/  SHFL.BFLY PT, R123, R52, 0x1, 0x1f ;  /* 0x0c201f00347b7f89 */ /* 0x000ee200000e0000 */
[----:B------:R-:W4:Y:S01]  /*4700*/  MUFU.EX2 R7, R7 ;  /* 0x0000000700077308 */ /* 0x000f220000000800 */
[----:B-1----:R-:W-:-:S01]  /*4710*/  FADD.FTZ R76, R28, R3 ;  /* 0x000000031c4c7221 */ /* 0x002fc20000010000 */
[----:B------:R-:W-:Y:S01]  /*4720*/  F2FP.SATFINITE.E4M3.F32.PACK_AB_MERGE_C R216, R27, R24, R216 ;  /* 0x000000181bd8723e */ /* 0x000fe200048070d8 */
[----:B------:R-:W-:-:S02]  /*4730*/  IMAD.MOV.U32 R79, RZ, RZ, R119 ;  /* 0x000000ffff4f7224 */ /* 0x000fc400078e0077 */
[--C-:B------:R-:W-:Y:S02]  /*4740*/  IMAD.MOV.U32 R27, RZ, RZ, R119.reuse ;  /* 0x000000ffff1b7224 */ /* 0x100fe400078e0077 */
[----:B------:R-:W-:Y:S01]  /*4750*/  IMAD.MOV.U32 R24, RZ, RZ, R119 ;  /* 0x000000ffff187224 */ /* 0x000fe200078e0077 */
[----:B------:R1:W-:Y:S01]  /*4760*/  MUFU.EX2 R20, R56 ;  /* 0x0000003800147308 */ /* 0x0003e20000000800 */
[----:B--2---:R-:W-:-:S07]  /*4770*/  FADD.FTZ R3, R35, R76 ;  /* 0x0000004c23037221 */ /* 0x004fce0000010000 */
[----:B------:R-:W-:Y:S01]  /*4780*/  MUFU.EX2 R9, R9 ;  /* 0x0000000900097308 */ /* 0x000fe20000000800 */
[----:B----4-:R-:W-:-:S04]  /*4790*/  F2FP.SATFINITE.E4M3.F32.PACK_AB_MERGE_C R218, R7, R6, RZ ;  /* 0x0000000607da723e */ /* 0x010fc800048070ff */
[----:B------:R-:W-:Y:S01]  /*47a0*/  F2FP.SATFINITE.E4M3.F32.PACK_AB_MERGE_C R218, R35, R28, R218 ;  /* 0x0000001c23da723e */ /* 0x000fe200048070da */
[--C-:B------:R-:W-:Y:S01]  /*47b0*/  IMAD.MOV.U32 R35, RZ, RZ, R119.reuse ;  /* 0x000000ffff237224 */ /* 0x100fe200078e0077 */
[----:B---3--:R-:W-:Y:S01]  /*47c0*/  FMNMX.FTZ R123, R52, R123, !PT ;  /* 0x0000007b347b7209 */ /* 0x008fe20007810000 */
[----:B------:R-:W2:Y:S01]  /*47d0*/  MUFU.EX2 R13, R13 ;  /* 0x0000000d000d7308 */ /* 0x000ea20000000800 */
[----:B------:R-:W-:Y:S02]  /*47e0*/  IMAD.MOV.U32 R28, RZ, RZ, R119 ;  /* 0x000000ffff1c7224 */ /* 0x000fe400078e0077 */
[C---:B------:R-:W-:Y:S01]  /*47f0*/  FSETP.NEU.FTZ.AND P2, PT, R123.reuse, -INF , PT ;  /* 0xff8000007b00780b */ /* 0x040fe20003f5d000 */
[----:B------:R-:W-:-:S04]  /*4800*/  FFMA.FTZ R52, R123, R120, -8 ;  /* 0xc10000007b347423 */ /* 0x000fc80000010078 */
[----:B------:R-:W-:Y:S01]  /*4810*/  MUFU.EX2 R21, R21 ;  /* 0x0000001500157308 */ /* 0x000fe20000000800 */
[----:B------:R-:W-:-:S05]  /*4820*/  FSEL R62, R52, RZ, P2 ;  /* 0x000000ff343e7208 */ /* 0x000fca0001000000 */
        /* <DEDUP_REMOVED lines=8> */
[--C-:B------:R-:W-:Y:S01]  /*48b0*/  FFMA.FTZ R11, R11, R120, -R62.reuse ;  /* 0x000000780b0b7223 */ /* 0x100fe2000001083e */
[----:B------:R-:W-:Y:S01]  /*48c0*/  LEA.HI.SX32 R57, R5, R74, 0x1a ;  /* 0x0000004a05397211 */ /* 0x000fe200078fd2ff */
[-CC-:B------:R-:W-:Y:S01]  /*48d0*/  FFMA.FTZ R115, R115, R120.reuse, -R62.reuse ;  /* 0x0000007873737223 */ /* 0x180fe2000001083e */
[----:B-1----:R-:W-:-:S01]  /*48e0*/  FFMA.FTZ R56, R113, R120, -R62 ;  /* 0x0000007871387223 */ /* 0x002fc2000001083e */
        /* <DEDUP_REMOVED lines=10> */
[----:B------:R3:W4:Y:S01]  /*4990*/  MUFU.EX2 R64, R51 ;  /* 0x0000003300407308 */ /* 0x0007220000000800 */
[----:B------:R-:W-:-:S01]  /*49a0*/  FFMA.FTZ R60, R85, R120, -R62 ;  /* 0x00000078553c7223 */ /* 0x000fc2000001083e */
[--C-:B------:R-:W-:Y:S01]  /*49b0*/  FFMA.FTZ R131, R131, R120, -R62.reuse ;  /* 0x0000007883837223 */ /* 0x100fe2000001083e */
[----:B--2---:R-:W-:Y:S01]  /*49c0*/  F2FP.SATFINITE.E4M3.F32.PACK_AB_MERGE_C R212, R13, R8, RZ ;  /* 0x000000080dd4723e */ /* 0x004fe200048070ff */
[-CC-:B------:R-:W-:Y:S01]  /*49d0*/  FFMA.FTZ R63, R63, R120.reuse, -R62.reuse ;  /* 0x000000783f3f7223 */ /* 0x180fe2000001083e */
[----:B------:R-:W-:-:S01]  /*49e0*/  FFMA.FTZ R87, R87, R120, -R62 ;  /* 0x0000007857577223 */ /* 0x000fc2000001083e */
[-CC-:B------:R-:W-:Y:S01]  /*49f0*/  FFMA.FTZ R89, R89, R120.reuse, -R62.reuse ;  /* 0x0000007859597223 */ /* 0x180fe2000001083e */
[----:B------:R-:W-:-:S01]  /*4a00*/  FFMA.FTZ R81, R81, R120, -R62 ;  /* 0x0000007851517223 */ /* 0x000fc2000001083e */
[----:B------:R-:W2:Y:S01]  /*4a10*/  MUFU.EX2 R55, R55 ;  /* 0x0000003700377308 */ /* 0x000ea20000000800 */
[----:B-1----:R-:W-:-:S01]  /*4a20*/  FADD.FTZ R5, R217, R58 ;  /* 0x0000003ad9057221 */ /* 0x002fc20000010000 */
[-CC-:B---3--:R-:W-:Y:S01]  /*4a30*/  FFMA.FTZ R51, R117, R120.reuse, -R62.reuse ;  /* 0x0000007875337223 */ /* 0x188fe2000001083e */
[----:B------:R-:W-:-:S01]  /*4a40*/  FFMA.FTZ R135, R135, R120, -R62 ;  /* 0x0000007887877223 */ /* 0x000fc2000001083e */
[-CC-:B------:R-:W-:Y:S01]  /*4a50*/  FFMA.FTZ R71, R71, R120.reuse, -R62.reuse ;  /* 0x0000007847477223 */ /* 0x180fe2000001083e */
[----:B------:R-:W-:-:S01]  /*4a60*/  FFMA.FTZ R137, R137, R120, -R62 ;  /* 0x0000007889897223 */ /* 0x000fc2000001083e */
[-CC-:B------:R-:W-:Y:S01]  /*4a70*/  FFMA.FTZ R139, R139, R120.reuse, -R62.reuse ;  /* 0x000000788b8b7223 */ /* 0x180fe2000001083e */
[----:B------:R-:W-:-:S01]  /*4a80*/  FFMA.FTZ R141, R141, R120, -R62 ;  /* 0x000000788d8d7223 */ /* 0x000fc2000001083e */
[----:B------:R-:W1:Y:S01]  /*4a90*/  MUFU.EX2 R34, R34 ;  /* 0x0000002200227308 */ /* 0x000e620000000800 */
[----:B----4-:R-:W-:-:S01]  /*4aa0*/  FADD.FTZ R78, R64, R5 ;  /* 0x00000005404e7221 */ /* 0x010fc20000010000 */
[----:B------:R-:W-:Y:S01]  /*4ab0*/  VIMNMX R5, RZ, R57, !PT ;  /* 0x00000039ff057248 */ /* 0x000fe20007fe0100 */
[----:B------:R-:W-:-:S01]  /*4ac0*/  FFMA.FTZ R67, R67, R120, -R62 ;  /* 0x0000007843437223 */ /* 0x000fc2000001083e */
[-CC-:B------:R-:W-:Y:S01]  /*4ad0*/  FFMA.FTZ R143, R143, R120.reuse, -R62.reuse ;  /* 0x000000788f8f7223 */ /* 0x180fe2000001083e */
[----:B------:R-:W-:-:S01]  /*4ae0*/  FFMA.FTZ R145, R145, R120, -R62 ;  /* 0x0000007891917223 */ /* 0x000fc2000001083e */
[----:B------:R-:W-:Y:S01]  /*4af0*/  ISETP.GE.AND P2, PT, R80, R5, PT ;  /* 0x000000055000720c */ /* 0x000fe20003f46270 */
[----:B------:R-:W-:-:S01]  /*4b00*/  FADD.FTZ R80, R6, R3 ;  /* 0x0000000306507221 */ /* 0x000fc20000010000 */
[----:B------:R-:W3:Y:S01]  /*4b10*/  MUFU.EX2 R219, R219 ;  /* 0x000000db00db7308 */ /* 0x000ee20000000800 */
[----:B--2---:R-:W-:-:S01]  /*4b20*/  FADD.FTZ R57, R55, R78 ;  /* 0x0000004e37397221 */ /* 0x004fc20000010000 */
[----:B------:R-:W-:Y:S01]  /*4b30*/  F2FP.SATFINITE.E4M3.F32.PACK_AB_MERGE_C R55, R55, R64, RZ ;  /* 0x000000403737723e */ /* 0x000fe200048070ff */
[----:B------:R-:W-:-:S01]  /*4b40*/  FFMA.FTZ R147, R147, R120, -R62 ;  /* 0x0000007893937223 */ /* 0x000fc2000001083e */
[----:B------:R-:W-:Y:S01]  /*4b50*/  F2FP.SATFINITE.E4M3.F32.PACK_AB_MERGE_C R212, R9, R4, R212 ;  /* 0x0000000409d4723e */ /* 0x000fe200048070d4 */
[----:B------:R-:W-:-:S01]  /*4b60*/  FFMA.FTZ R149, R149, R120, -R62 ;  /* 0x0000007895957223 */ /* 0x000fc2000001083e */
[----:B------:R-:W-:Y:S01]  /*4b70*/  FFMA.FTZ R151, R151, R120, -R62 ;  /* 0x0000007897977223 */ /* 0x000fe2000001083e */
[----:B------:R-:W-:Y:S01]  /*4b80*/  F2FP.SATFINITE.E4M3.F32.PACK_AB_MERGE_C R217, R58, R217, R55 ;  /* 0x000000d93ad9723e */ /* 0x000fe20004807037 */
[----:B------:R2:W4:Y:S01]  /*4b90*/  MUFU.EX2 R65, R11 ;  /* 0x0000000b00417308 */ /* 0x0005220000000800 */
[----:B-1----:R-:W-:-:S01]  /*4ba0*/  FADD.FTZ R78, R34, R57 ;  /* 0x00000039224e7221 */ /* 0x002fc20000010000 */
[----:B------:R-:W-:Y:S01]  /*4bb0*/  FADD.FTZ R57, R7, R80 ;  /* 0x0000005007397221 */ /* 0x000fe20000010000 */
[----:B------:R-:W-:-:S02]  /*4bc0*/  IMAD.MOV.U32 R117, RZ, RZ, R119 ;  /* 0x000000ffff757224 */ /* 0x000fc400078e0077 */
[----:B------:R-:W-:Y:S02]  /*4bd0*/  IMAD.MOV.U32 R113, RZ, RZ, R119 ;  /* 0x000000ffff717224 */ /* 0x000fe400078e0077 */
[----:B------:R-:W-:-:S01]  /*4be0*/  FADD.FTZ R80, R4, R57 ;  /* 0x0000003904507221 */ /* 0x000fc20000010000 */
[----:B------:R-:W-:Y:S01]  /*4bf0*/  IMAD.MOV.U32 R111, RZ, RZ, R119 ;  /* 0x000000ffff6f7224 */ /* 0x000fe200078e0077 */
[----:B------:R1:W5:Y:S01]  /*4c00*/  MUFU.EX2 R66, R115 ;  /* 0x0000007300427308 */ /* 0x0003620000000800 */
[----:B---3--:R-:W-:-:S01]  /*4c10*/  FADD.FTZ R78, R219, R78 ;  /* 0x0000004edb4e7221 */ /* 0x008fc20000010000 */
[----:B--2---:R-:W-:Y:S01]  /*4c20*/  FFMA.FTZ R11, R125, R120, -R62 ;  /* 0x000000787d0b7223 */ /* 0x004fe2000001083e */
[--C-:B------:R-:W-:Y:S02]  /*4c30*/  IMAD.MOV.U32 R103, RZ, RZ, R119.reuse ;  /* 0x000000ffff677224 */ /* 0x100fe400078e0077 */
[--C-:B------:R-:W-:Y:S02]  /*4c40*/  IMAD.MOV.U32 R85, RZ, RZ, R119.reuse ;  /* 0x000000ffff557224 */ /* 0x100fe400078e0077 */
[----:B------:R-:W-:Y:S01]  /*4c50*/  IMAD.MOV.U32 R77, RZ, RZ, R119 ;  /* 0x000000ffff4d7224 */ /* 0x000fe200078e0077 */
[----:B------:R-:W2:Y:S01]  /*4c60*/  MUFU.EX2 R51, R51 ;  /* 0x0000003300337308 */ /* 0x000ea20000000800 */
[----:B----4-:R-:W-:-:S01]  /*4c70*/  FADD.FTZ R3, R65, R78 ;  /* 0x0000004e41037221 */ /* 0x010fc20000010000 */
[----:B-1----:R-:W-:-:S02]  /*4c80*/  IMAD.MOV.U32 R115, RZ, RZ, R119 ;  /* 0x000000ffff737224 */ /* 0x002fc400078e0077 */
[--C-:B------:R-:W-:Y:S02]  /*4c90*/  IMAD.MOV.U32 R58, RZ, RZ, R119.reuse ;  /* 0x000000ffff3a7224 */ /* 0x100fe400078e0077 */
[----:B------:R-:W-:Y:S02]  /*4ca0*/  IMAD.MOV.U32 R57, RZ, RZ, R119 ;  /* 0x000000ffff397224 */ /* 0x000fe400078e0077 */
[----:B------:R-:W1:Y:S01]  /*4cb0*/  MUFU.EX2 R56, R56 ;  /* 0x0000003800387308 */ /* 0x000e620000000800 */
[----:B-----5:R-:W-:-:S01]  /*4cc0*/  FADD.FTZ R78, R66, R3 ;  /* 0x00000003424e7221 */ /* 0x020fc20000010000 */
[----:B------:R-:W-:Y:S01]  /*4cd0*/  F2FP.SATFINITE.E4M3.F32.PACK_AB_MERGE_C R65, R66, R65, RZ ;  /* 0x000000414241723e */ /* 0x000fe200048070ff */
[--C-:B------:R-:W-:Y:S02]  /*4ce0*/  IMAD.MOV.U32 R66, RZ, RZ, R119.reuse ;  /* 0x000000ffff427224 */ /* 0x100fe400078e0077 */
[----:B------:R-:W-:Y:S01]  /*4cf0*/  IMAD.MOV.U32 R55, RZ, RZ, R119 ;  /* 0x000000ffff377224 */ /* 0x000fe200078e0077 */
[----:B------:R-:W-:Y:S01]  /*4d00*/  F2FP.SATFINITE.E4M3.F32.PACK_AB_MERGE_C R219, R219, R34, R65 ;  /* 0x00000022dbdb723e */ /* 0x000fe20004807041 */
[----:B------:R-:W-:Y:S01]  /*4d10*/  IMAD.MOV.U32 R65, RZ, RZ, R119 ;  /* 0x000000ffff417224 */ /* 0x000fe200078e0077 */
[----:B------:R3:W4:Y:S01]  /*4d20*/  MUFU.EX2 R68, R15 ;  /* 0x0000000f00447308 */ /* 0x0007220000000800 */
[----:B--2---:R-:W-:-:S01]  /*4d30*/  FADD.FTZ R3, R51, R78 ;  /* 0x0000004e33037221 */ /* 0x004fc20000010000 */
[----:B------:R-:W-:-:S06]  /*4d40*/  IMAD.MOV.U32 R34, RZ, RZ, R119 ;  /* 0x000000ffff227224 */ /* 0x000fcc00078e0077 */
[----:B------:R-:W2:Y:S01]  /*4d50*/  MUFU.EX2 R109, R109 ;  /* 0x0000006d006d7308 */ /* 0x000ea20000000800 */
[----:B-1----:R-:W-:-:S01]  /*4d60*/  FADD.FTZ R3, R56, R3 ;  /* 0x0000000338037221 */ /* 0x002fc20000010000 */
[-CC-:B---3--:R-:W-:Y:S01]  /*4d70*/  FFMA.FTZ R15, R129, R120.reuse, -R62.reuse ;  /* 0x00000078810f7223 */ /* 0x188fe2000001083e */
[----:B------:R-:W-:-:S05]  /*4d80*/  FFMA.FTZ R62, R153, R120, -R62 ;  /* 0x00000078993e7223 */ /* 0x000fca000001083e */
[----:B------:R-:W1:Y:S01]  /*4d90*/  MUFU.EX2 R11, R11 ;  /* 0x0000000b000b7308 */ /* 0x000e620000000800 */
[----:B----4-:R-:W-:-:S07]  /*4da0*/  FADD.FTZ R82, R68, R3 ;  /* 0x0000000344527221 */ /* 0x010fce0000010000 */
[----:B------:R3:W-:Y:S01]  /*4db0*/  MUFU.EX2 R76, R41 ;  /* 0x00000029004c7308 */ /* 0x0007e20000000800 */
[----:B--2---:R-:W-:-:S01]  /*4dc0*/  FADD.FTZ R82, R109, R82 ;  /* 0x000000526d527221 */ /* 0x004fc20000010000 */
[----:B------:R-:W-:Y:S01]  /*4dd0*/  F2FP.SATFINITE.E4M3.F32.PACK_AB_MERGE_C R68, R109, R68, RZ ;  /* 0x000000446d44723e */ /* 0x000fe200048070ff */
[----:B------:R-:W-:-:S03]  /*4de0*/  IMAD.MOV.U32 R109, RZ, RZ, R119 ;  /* 0x000000ffff6d7224 */ /* 0x000fc600078e0077 */
[----:B------:R-:W-:Y:S01]  /*4df0*/  F2FP.SATFINITE.E4M3.F32.PACK_AB_MERGE_C R213, R56, R51, R68 ;  /* 0x0000003338d5723e */ /* 0x000fe20004807044 */
[----:B------:R-:W-:Y:S01]  /*4e00*/  IMAD.MOV.U32 R68, RZ, RZ, R119 ;  /* 0x000000ffff447224 */ /* 0x000fe200078e0077 */
[----:B------:R-:W2:Y:S01]  /*4e10*/  MUFU.EX2 R52, R52 ;  /* 0x0000003400347308 */ /* 0x000ea20000000800 */
[----:B---3--:R-:W-:-:S01]  /*4e20*/  FADD.FTZ R41, R9, R80 ;  /* 0x0000005009297221 */ /* 0x008fc20000010000 */
[--C-:B------:R-:W-:Y:S02]  /*4e30*/  IMAD.MOV.U32 R56, RZ, RZ, R119.reuse ;  /* 0x000000ffff387224 */ /* 0x100fe400078e0077 */
[----:B------:R-:W-:Y:S02]  /*4e40*/  IMAD.MOV.U32 R51, RZ, RZ, R119 ;  /* 0x000000ffff337224 */ /* 0x000fe400078e0077 */
[----:B------:R-:W-:Y:S02]  /*4e50*/  FADD.FTZ R80, R8, R41 ;  /* 0x0000002908507221 */ /* 0x000fe40000010000 */
[----:B------:R-:W3:Y:S02]  /*4e60*/  MUFU.EX2 R73, R73 ;  /* 0x0000004900497308 */ /* 0x000ee40000000800 */
[----:B------:R-:W-:-:S04]  /*4e70*/  FADD.FTZ R3, R13, R80 ;  /* 0x000000500d037221 */ /* 0x000fc80000010000 */
[----:B------:R-:W-:Y:S01]  /*4e80*/  FADD.FTZ R80, R10, R3 ;  /* 0x000000030a507221 */ /* 0x000fe20000010000 */
[----:B-1----:R-:W-:-:S01]  /*4e90*/  FADD.FTZ R3, R11, R82 ;  /* 0x000000520b037221 */ /* 0x002fc20000010000 */
[----:B------:R1:W4:Y:S02]  /*4ea0*/  MUFU.EX2 R70, R97 ;  /* 0x0000006100467308 */ /* 0x0003240000000800 */
[----:B------:R-:W-:-:S01]  /*4eb0*/  FADD.FTZ R41, R21, R80 ;  /* 0x0000005015297221 */ /* 0x000fc20000010000 */
[----:B--2---:R-:W-:-:S03]  /*4ec0*/  FADD.FTZ R82, R52, R3 ;  /* 0x0000000334527221 */ /* 0x004fc60000010000 */
[----:B------:R-:W-:Y:S01]  /*4ed0*/  FADD.FTZ R84, R12, R41 ;  /* 0x000000290c547221 */ /* 0x000fe20000010000 */
[----:B------:R-:W-:Y:S01]  /*4ee0*/  IMAD.MOV.U32 R41, RZ, RZ, R119 ;  /* 0x000000ffff297224 */ /* 0x000fe200078e0077 */
[----:B------:R-:W2:Y:S01]  /*4ef0*/  MUFU.EX2 R39, R39 ;  /* 0x0000002700277308 */ /* 0x000ea20000000800 */
[----:B---3--:R-:W-:-:S01]  /*4f00*/  FADD.FTZ R3, R73, R82 ;  /* 0x0000005249037221 */ /* 0x008fc20000010000 */
[C---:B------:R-:W-:Y:S01]  /*4f10*/  FADD.FTZ R31, R59.reuse, R84 ;  /* 0x000000543b1f7221 */ /* 0x040fe20000010000 */
[----:B------:R-:W-:Y:S01]  /*4f20*/  F2FP.SATFINITE.E4M3.F32.PACK_AB_MERGE_C R59, R59, R12, RZ ;  /* 0x0000000c3b3b723e */ /* 0x000fe200048070ff */
[----:B-1----:R-:W-:Y:S02]  /*4f30*/  IMAD.MOV.U32 R97, RZ, RZ, R119 ;  /* 0x000000ffff617224 */ /* 0x002fe400078e0077 */
[----:B------:R-:W-:-:S01]  /*4f40*/  FADD.FTZ R64, R14, R31 ;  /* 0x0000001f0e407221 */ /* 0x000fc20000010000 */
[----:B------:R-:W-:Y:S01]  /*4f50*/  F2FP.SATFINITE.E4M3.F32.PACK_AB_MERGE_C R214, R21, R10, R59 ;  /* 0x0000000a15d6723e */ /* 0x000fe2000480703b */
[----:B------:R-:W1:Y:S01]  /*4f60*/  MUFU.EX2 R61, R61 ;  /* 0x0000003d003d7308 */ /* 0x000e620000000800 */
[----:B----4-:R-:W-:-:S01]  /*4f70*/  FADD.FTZ R26, R70, R3 ;  /* 0x00000003461a7221 */ /* 0x010fc20000010000 */
[----:B------:R-:W-:Y:S01]  /*4f80*/  F2FP.SATFINITE.E4M3.F32.PACK_AB_MERGE_C R70, R70, R73, RZ ;  /* 0x000000494646723e */ /* 0x000fe200048070ff */
[----:B------:R-:W-:-:S02]  /*4f90*/  IMAD.MOV.U32 R84, RZ, RZ, R119 ;  /* 0x000000ffff547224 */ /* 0x000fc400078e0077 */
[--C-:B------:R-:W-:Y:S01]  /*4fa0*/  IMAD.MOV.U32 R82, RZ, RZ, R119.reuse ;  /* 0x000000ffff527224 */ /* 0x100fe200078e0077 */
[----:B------:R-:W-:Y:S01]  /*4fb0*/  F2FP.SATFINITE.E4M3.F32.PACK_AB_MERGE_C R215, R52, R11, R70 ;  /* 0x0000000b34d7723e */ /* 0x000fe20004807046 */
[----:B------:R-:W-:Y:S01]  /*4fc0*/  IMAD.MOV.U32 R73, RZ, RZ, R119 ;  /* 0x000000ffff497224 */ /* 0x000fe200078e0077 */
[----:B------:R-:W3:Y:S01]  /*4fd0*/  MUFU.EX2 R54, R54 ;  /* 0x0000003600367308 */ /* 0x000ee20000000800 */
[----:B--2---:R-:W-:-:S01]  /*4fe0*/  FADD.FTZ R3, R39, R26 ;  /* 0x0000001a27037221 */ /* 0x004fc20000010000 */
[--C-:B------:R-:W-:Y:S02]  /*4ff0*/  IMAD.MOV.U32 R70, RZ, RZ, R119.reuse ;  /* 0x000000ffff467224 */ /* 0x100fe400078e0077 */
[--C-:B------:R-:W-:Y:S02]  /*5000*/  IMAD.MOV.U32 R59, RZ, RZ, R119.reuse ;  /* 0x000000ffff3b7224 */ /* 0x100fe400078e0077 */
[----:B------:R-:W-:Y:S02]  /*5010*/  IMAD.MOV.U32 R52, RZ, RZ, R119 ;  /* 0x000000ffff347224 */ /* 0x000fe400078e0077 */
[----:B------:R-:W2:Y:S01]  /*5020*/  MUFU.EX2 R93, R93 ;  /* 0x0000005d005d7308 */ /* 0x000ea20000000800 */
[----:B-1----:R-:W-:-:S01]  /*5030*/  FADD.FTZ R7, R61, R64 ;  /* 0x000000403d077221 */ /* 0x002fc20000010000 */
[----:B------:R-:W-:-:S02]  /*5040*/  IMAD.MOV.U32 R64, RZ, RZ, R119 ;  /* 0x000000ffff407224 */ /* 0x000fc400078e0077 */
[----:B------:R-:W-:Y:S02]  /*5050*/  IMAD.MOV.U32 R31, RZ, RZ, R119 ;  /* 0x000000ffff1f7224 */ /* 0x000fe400078e0077 */
[----:B------:R-:W-:Y:S02]  /*5060*/  FADD.FTZ R26, R20, R7 ;  /* 0x00000007141a7221 */ /* 0x000fe40000010000 */
[----:B------:R-:W1:Y:S01]  /*5070*/  MUFU.EX2 R133, R133 ;  /* 0x0000008500857308 */ /* 0x000e620000000800 */
[----:B---3--:R-:W-:-:S07]  /*5080*/  FADD.FTZ R8, R54, R3 ;  /* 0x0000000336087221 */ /* 0x008fce0000010000 */
[----:B------:R3:W4:Y:S01]  /*5090*/  MUFU.EX2 R72, R83 ;  /* 0x0000005300487308 */ /* 0x0007220000000800 */
[----:B--2---:R-:W-:-:S07]  /*50a0*/  FADD.FTZ R3, R93, R8 ;  /* 0x000000085d037221 */ /* 0x004fce0000010000 */
[----:B------:R-:W2:Y:S01]  /*50b0*/  MUFU.EX2 R32, R32 ;  /* 0x0000002000207308 */ /* 0x000ea20000000800 */
[----:B-1----:R-:W-:-:S01]  /*50c0*/  FADD.FTZ R7, R133, R26 ;  /* 0x0000001a85077221 */ /* 0x002fc20000010000 */
[----:B------:R-:W-:Y:S01]  /*50d0*/  F2FP.SATFINITE.E4M3.F32.PACK_AB_MERGE_C R133, R133, R20, RZ ;  /* 0x000000148585723e */ /* 0x000fe200048070ff */
[--C-:B---3--:R-:W-:Y:S02]  /*50e0*/  IMAD.MOV.U32 R83, RZ, RZ, R119.reuse ;  /* 0x000000ffff537224 */ /* 0x108fe400078e0077 */
[----:B------:R-:W-:Y:S01]  /*50f0*/  IMAD.MOV.U32 R26, RZ, RZ, R119 ;  /* 0x000000ffff1a7224 */ /* 0x000fe200078e0077 */
[----:B------:R-:W-:Y:S01]  /*5100*/  F2FP.SATFINITE.E4M3.F32.PACK_AB_MERGE_C R208, R61, R14, R133 ;  /* 0x0000000e3dd0723e */ /* 0x000fe20004807085 */
[----:B------:R-:W-:Y:S01]  /*5110*/  IMAD.MOV.U32 R61, RZ, RZ, R119 ;  /* 0x000000ffff3d7224 */ /* 0x000fe200078e0077 */
[----:B------:R-:W1:Y:S01]  /*5120*/  MUFU.EX2 R15, R15 ;  /* 0x0000000f000f7308 */ /* 0x000e620000000800 */
[----:B----4-:R-:W-:-:S01]  /*5130*/  FADD.FTZ R8, R72, R3 ;  /* 0x0000000348087221 */ /* 0x010fc20000010000 */
[----:B------:R-:W-:Y:S01]  /*5140*/  F2FP.SATFINITE.E4M3.F32.PACK_AB_MERGE_C R72, R72, R93, RZ ;  /* 0x0000005d4848723e */ /* 0x000fe200048070ff */
[----:B------:R-:W-:-:S03]  /*5150*/  IMAD.MOV.U32 R93, RZ, RZ, R119 ;  /* 0x000000ffff5d7224 */ /* 0x000fc600078e0077 */
[----:B------:R-:W-:Y:S01]  /*5160*/  F2FP.SATFINITE.E4M3.F32.PACK_AB_MERGE_C R209, R54, R39, R72 ;  /* 0x0000002736d1723e */ /* 0x000fe20004807048 */
[----:B------:R-:W-:Y:S01]  /*5170*/  IMAD.MOV.U32 R72, RZ, RZ, R119 ;  /* 0x000000ffff487224 */ /* 0x000fe200078e0077 */
[----:B------:R-:W3:Y:S01]  /*5180*/  MUFU.EX2 R69, R69 ;  /* 0x0000004500457308 */ /* 0x000ee20000000800 */
[----:B--2---:R-:W-:-:S01]  /*5190*/  FADD.FTZ R12, R32, R7 ;  /* 0x00000007200c7221 */ /* 0x004fc20000010000 */
[--C-:B------:R-:W-:Y:S02]  /*51a0*/  IMAD.MOV.U32 R54, RZ, RZ, R119.reuse ;  /* 0x000000ffff367224 */ /* 0x100fe400078e0077 */
[----:B------:R-:W-:-:S04]  /*51b0*/  IMAD.MOV.U32 R39, RZ, RZ, R119 ;  /* 0x000000ffff277224 */ /* 0x000fc800078e0077 */
[----:B------:R-:W2:Y:S01]  /*51c0*/  MUFU.EX2 R60, R60 ;  /* 0x0000003c003c7308 */ /* 0x000ea20000000800 */
[----:B-1----:R-:W-:-:S07]  /*51d0*/  FADD.FTZ R3, R15, R8 ;  /* 0x000000080f037221 */ /* 0x002fce0000010000 */
[----:B------:R1:W4:Y:S01]  /*51e0*/  MUFU.EX2 R40, R50 ;  /* 0x0000003200287308 */ /* 0x0003220000000800 */
[----:B---3--:R-:W-:-:S07]  /*51f0*/  FADD.FTZ R7, R69, R12 ;  /* 0x0000000c45077221 */ /* 0x008fce0000010000 */
[----:B------:R-:W3:Y:S01]  /*5200*/  MUFU.EX2 R131, R131 ;  /* 0x0000008300837308 */ /* 0x000ee20000000800 */
[----:B--2---:R-:W-:-:S01]  /*5210*/  FADD.FTZ R12, R60, R3 ;  /* 0x000000033c0c7221 */ /* 0x004fc20000010000 */
[-CC-:B-1----:R-:W-:Y:S01]  /*5220*/  FFMA.FTZ R50, R99, R120.reuse, -R30.reuse ;  /* 0x0000007863327223 */ /* 0x182fe2000001081e */
[----:B------:R-:W-:-:S01]  /*5230*/  FFMA.FTZ R30, R107, R120, -R30 ;  /* 0x000000786b1e7223 */ /* 0x000fc2000001081e */
[--C-:B------:R-:W-:Y:S02]  /*5240*/  IMAD.MOV.U32 R107, RZ, RZ, R119.reuse ;  /* 0x000000ffff6b7224 */ /* 0x100fe400078e0077 */
[----:B------:R-:W-:Y:S02]  /*5250*/  IMAD.MOV.U32 R99, RZ, RZ, R119 ;  /* 0x000000ffff637224 */ /* 0x000fe400078e0077 */
[----:B------:R-:W1:Y:S01]  /*5260*/  MUFU.EX2 R49, R49 ;  /* 0x0000003100317308 */ /* 0x000e620000000800 */
[----:B----4-:R-:W-:-:S07]  /*5270*/  FADD.FTZ R20, R40, R7 ;  /* 0x0000000728147221 */ /* 0x010fce0000010000 */
[----:B------:R2:W4:Y:S01]  /*5280*/  MUFU.EX2 R74, R63 ;  /* 0x0000003f004a7308 */ /* 0x0005220000000800 */
[----:B---3--:R-:W-:-:S07]  /*5290*/  FADD.FTZ R3, R131, R12 ;  /* 0x0000000c83037221 */ /* 0x008fce0000010000 */
[----:B------:R-:W3:Y:S01]  /*52a0*/  MUFU.EX2 R36, R36 ;  /* 0x0000002400247308 */ /* 0x000ee20000000800 */
[C---:B-1----:R-:W-:Y:S01]  /*52b0*/  F2FP.SATFINITE.E4M3.F32.PACK_AB_MERGE_C R40, R49.reuse, R40, RZ ;  /* 0x000000283128723e */ /* 0x042fe200048070ff */
[----:B------:R-:W-:Y:S01]  /*52c0*/  FADD.FTZ R49, R49, R20 ;  /* 0x0000001431317221 */ /* 0x000fe20000010000 */
[--C-:B--2---:R-:W-:Y:S02]  /*52d0*/  IMAD.MOV.U32 R63, RZ, RZ, R119.reuse ;  /* 0x000000ffff3f7224 */ /* 0x104fe400078e0077 */
[----:B------:R-:W-:Y:S01]  /*52e0*/  F2FP.SATFINITE.E4M3.F32.PACK_AB_MERGE_C R210, R69, R32, R40 ;  /* 0x0000002045d2723e */ /* 0x000fe20004807028 */
[----:B------:R-:W-:Y:S02]  /*52f0*/  IMAD.MOV.U32 R69, RZ, RZ, R119 ;  /* 0x000000ffff457224 */ /* 0x000fe400078e0077 */
[----:B------:R-:W1:Y:S01]  /*5300*/  MUFU.EX2 R87, R87 ;  /* 0x0000005700577308 */ /* 0x000e620000000800 */
[C---:B----4-:R-:W-:Y:S01]  /*5310*/  F2FP.SATFINITE.E4M3.F32.PACK_AB_MERGE_C R131, R74.reuse, R131, RZ ;  /* 0x000000834a83723e */ /* 0x050fe200048070ff */
[----:B------:R-:W-:Y:S01]  /*5320*/  FADD.FTZ R74, R74, R3 ;  /* 0x000000034a4a7221 */ /* 0x000fe20000010000 */
[----:B------:R-:W-:-:S02]  /*5330*/  IMAD.MOV.U32 R40, RZ, RZ, R119 ;  /* 0x000000ffff287224 */ /* 0x000fc400078e0077 */
        /* <DEDUP_REMOVED lines=8> */
[----:B------:R-:W-:-:S03]  /*53c0*/  IMAD.MOV.U32 R74, RZ, RZ, R119 ;  /* 0x000000ffff4a7224 */ /* 0x000fc600078e0077 */
[----:B------:R-:W-:-:S03]  /*53d0*/  FADD.FTZ R20, R76, R3 ;  /* 0x000000034c147221 */ /* 0x000fc60000010000 */
        /* <DEDUP_REMOVED lines=8> */
[----:B------:R-:W-:Y:S01]  /*5460*/  F2FP.SATFINITE.E4M3.F32.PACK_AB_MERGE_C R29, R42, R29, RZ ;  /* 0x0000001d2a1d723e */ /* 0x000fe200048070ff */
[--C-:B---3--:R-:W-:Y:S02]  /*5470*/  IMAD.MOV.U32 R81, RZ, RZ, R119.reuse ;  /* 0x000000ffff517224 */ /* 0x108fe400078e0077 */
[----:B------:R-:W-:Y:S01]  /*5480*/  IMAD.MOV.U32 R42, RZ, RZ, R119 ;  /* 0x000000ffff2a7224 */ /* 0x000fe200078e0077 */
[----:B------:R-:W-:Y:S01]  /*5490*/  F2FP.SATFINITE.E4M3.F32.PACK_AB_MERGE_C R204, R25, R36, R29 ;  /* 0x0000002419cc723e */ /* 0x000fe2000480701d */
[----:B------:R-:W-:Y:S01]  /*54a0*/  IMAD.MOV.U32 R36, RZ, RZ, R119 ;  /* 0x000000ffff247224 */ /* 0x000fe200078e0077 */
[----:B------:R-:W2:Y:S01]  /*54b0*/  MUFU.EX2 R135, R135 ;  /* 0x0000008700877308 */ /* 0x000ea20000000800 */
[C---:B----4-:R-:W-:Y:S01]  /*54c0*/  F2FP.SATFINITE.E4M3.F32.PACK_AB_MERGE_C R89, R78.reuse, R89, RZ ;  /* 0x000000594e59723e */ /* 0x050fe200048070ff */
        /* <DEDUP_REMOVED lines=9> */
[----:B------:R1:W4:Y:S01]  /*5560*/  MUFU.EX2 R80, R71 ;  /* 0x0000004700507308 */ /* 0x0003220000000800 */
[----:B--2---:R-:W-:-:S01]  /*5570*/  FADD.FTZ R3, R135, R78 ;  /* 0x0000004e87037221 */ /* 0x004fc20000010000 */
[----:B------:R-:W-:-:S06]  /*5580*/  IMAD.MOV.U32 R78, RZ, RZ, R119 ;  /* 0x000000ffff4e7224 */ /* 0x000fcc00078e0077 */
[----:B------:R-:W2:Y:S01]  /*5590*/  MUFU.EX2 R33, R33 ;  /* 0x0000002100217308 */ /* 0x000ea20000000800 */
[----:B---3--:R-:W-:-:S01]  /*55a0*/  FADD.FTZ R12, R43, R12 ;  /* 0x0000000c2b0c7221 */ /* 0x008fc20000010000 */
[----:B-1----:R-:W-:-:S06]  /*55b0*/  IMAD.MOV.U32 R71, RZ, RZ, R119 ;  /* 0x000000ffff477224 */ /* 0x002fcc00078e0077 */
[----:B------:R-:W1:Y:S01]  /*55c0*/  MUFU.EX2 R137, R137 ;  /* 0x0000008900897308 */ /* 0x000e620000000800 */
[----:B----4-:R-:W-:-:S07]  /*55d0*/  FADD.FTZ R14, R80, R3 ;  /* 0x00000003500e7221 */ /* 0x010fce0000010000 */
[----:B------:R-:W3:Y:S01]  /*55e0*/  MUFU.EX2 R44, R44 ;  /* 0x0000002c002c7308 */ /* 0x000ee20000000800 */
[----:B--2---:R-:W-:-:S07]  /*55f0*/  FADD.FTZ R3, R33, R12 ;  /* 0x0000000c21037221 */ /* 0x004fce0000010000 */
[----:B------:R-:W2:Y:S01]  /*5600*/  MUFU.EX2 R6, R139 ;  /* 0x0000008b00067308 */ /* 0x000ea20000000800 */
[----:B-1----:R-:W-:-:S07]  /*5610*/  FADD.FTZ R7, R137, R14 ;  /* 0x0000000e89077221 */ /* 0x002fce0000010000 */
[----:B------:R-:W1:Y:S01]  /*5620*/  MUFU.EX2 R45, R45 ;  /* 0x0000002d002d7308 */ /* 0x000e620000000800 */
[C---:B---3--:R-:W-:Y:S01]  /*5630*/  F2FP.SATFINITE.E4M3.F32.PACK_AB_MERGE_C R33, R44.reuse, R33, RZ ;  /* 0x000000212c21723e */ /* 0x048fe200048070ff */
[----:B------:R-:W-:-:S03]  /*5640*/  FADD.FTZ R44, R44, R3 ;  /* 0x000000032c2c7221 */ /* 0x000fc60000010000 */
[----:B------:R-:W-:Y:S01]  /*5650*/  F2FP.SATFINITE.E4M3.F32.PACK_AB_MERGE_C R206, R43, R38, R33 ;  /* 0x000000262bce723e */ /* 0x000fe20004807021 */
[----:B------:R-:W-:Y:S02]  /*5660*/  IMAD.MOV.U32 R43, RZ, RZ, R119 ;  /* 0x000000ffff2b7224 */ /* 0x000fe400078e0077 */
[----:B------:R-:W3:Y:S01]  /*5670*/  MUFU.EX2 R141, R141 ;  /* 0x0000008d008d7308 */ /* 0x000ee20000000800 */
[C---:B--2---:R-:W-:Y:S01]  /*5680*/  F2FP.SATFINITE.E4M3.F32.PACK_AB_MERGE_C R137, R6.reuse, R137, RZ ;  /* 0x000000890689723e */ /* 0x044fe200048070ff */
[----:B------:R-:W-:Y:S01]  /*5690*/  FADD.FTZ R6, R6, R7 ;  /* 0x0000000706067221 */ /* 0x000fe20000010000 */
[----:B------:R-:W-:Y:S02]  /*56a0*/  IMAD.MOV.U32 R38, RZ, RZ, R119 ;  /* 0x000000ffff267224 */ /* 0x000fe400078e0077 */
[----:B------:R-:W-:Y:S01]  /*56b0*/  F2FP.SATFINITE.E4M3.F32.PACK_AB_MERGE_C R207, R80, R135, R137 ;  /* 0x0000008750cf723e */ /* 0x000fe20004807089 */
[----:B------:R-:W-:Y:S02]  /*56c0*/  IMAD.MOV.U32 R80, RZ, RZ, R119 ;  /* 0x000000ffff507224 */ /* 0x000fe400078e0077 */
[----:B------:R-:W2:Y:S01]  /*56d0*/  MUFU.EX2 R46, R46 ;  /* 0x0000002e002e7308 */ /* 0x000ea20000000800 */
[----:B-1----:R-:W-:-:S01]  /*56e0*/  FADD.FTZ R3, R45, R44 ;  /* 0x0000002c2d037221 */ /* 0x002fc20000010000 */
[----:B------:R-:W-:-:S02]  /*56f0*/  IMAD.MOV.U32 R44, RZ, RZ, R119 ;  /* 0x000000ffff2c7224 */ /* 0x000fc400078e0077 */
[----:B------:R-:W-:-:S04]  /*5700*/  IMAD.MOV.U32 R33, RZ, RZ, R119 ;  /* 0x000000ffff217224 */ /* 0x000fc800078e0077 */
[----:B------:R1:W4:Y:S01]  /*5710*/  MUFU.EX2 R8, R67 ;  /* 0x0000004300087308 */ /* 0x0003220000000800 */
[----:B---3--:R-:W-:-:S07]  /*5720*/  FADD.FTZ R7, R141, R6 ;  /* 0x000000068d077221 */ /* 0x008fce0000010000 */
[----:B------:R-:W3:Y:S01]  /*5730*/  MUFU.EX2 R37, R37 ;  /* 0x0000002500257308 */ /* 0x000ee20000000800 */
[----:B--2---:R-:W-:-:S01]  /*5740*/  FADD.FTZ R6, R46, R3 ;  /* 0x000000032e067221 */ /* 0x004fc20000010000 */
[----:B-1----:R-:W-:-:S06]  /*5750*/  IMAD.MOV.U32 R67, RZ, RZ, R119 ;  /* 0x000000ffff437224 */ /* 0x002fcc00078e0077 */
[----:B------:R-:W1:Y:S01]  /*5760*/  MUFU.EX2 R143, R143 ;  /* 0x0000008f008f7308 */ /* 0x000e620000000800 */
[----:B----4-:R-:W-:-:S07]  /*5770*/  FADD.FTZ R12, R8, R7 ;  /* 0x00000007080c7221 */ /* 0x010fce0000010000 */
[----:B------:R-:W2:Y:S01]  /*5780*/  MUFU.EX2 R48, R48 ;  /* 0x0000003000307308 */ /* 0x000ea20000000800 */
[----:B---3--:R-:W-:-:S07]  /*5790*/  FADD.FTZ R3, R37, R6 ;  /* 0x0000000625037221 */ /* 0x008fce0000010000 */
[----:B------:R-:W3:Y:S01]  /*57a0*/  MUFU.EX2 R4, R145 ;  /* 0x0000009100047308 */ /* 0x000ee20000000800 */
[----:B-1----:R-:W-:-:S07]  /*57b0*/  FADD.FTZ R7, R143, R12 ;  /* 0x0000000c8f077221 */ /* 0x002fce0000010000 */
[----:B------:R-:W1:Y:S01]  /*57c0*/  MUFU.EX2 R50, R50 ;  /* 0x0000003200327308 */ /* 0x000e620000000800 */
[----:B--2---:R-:W-:-:S01]  /*57d0*/  FADD.FTZ R3, R48, R3 ;  /* 0x0000000330037221 */ /* 0x004fc20000010000 */
[----:B------:R-:W-:Y:S01]  /*57e0*/  F2FP.SATFINITE.E4M3.F32.PACK_AB_MERGE_C R37, R48, R37, RZ ;  /* 0x000000253025723e */ /* 0x000fe200048070ff */
[----:B------:R-:W-:-:S03]  /*57f0*/  IMAD.MOV.U32 R48, RZ, RZ, R119 ;  /* 0x000000ffff307224 */ /* 0x000fc600078e0077 */
[----:B------:R-:W-:Y:S01]  /*5800*/  F2FP.SATFINITE.E4M3.F32.PACK_AB_MERGE_C R200, R46, R45, R37 ;  /* 0x0000002d2ec8723e */ /* 0x000fe20004807025 */
[----:B------:R-:W-:Y:S01]  /*5810*/  IMAD.MOV.U32 R46, RZ, RZ, R119 ;  /* 0x000000ffff2e7224 */ /* 0x000fe200078e0077 */
[----:B------:R-:W2:Y:S01]  /*5820*/  MUFU.EX2 R147, R147 ;  /* 0x0000009300937308 */ /* 0x000ea20000000800 */
[C---:B---3--:R-:W-:Y:S01]  /*5830*/  F2FP.SATFINITE.E4M3.F32.PACK_AB_MERGE_C R143, R4.reuse, R143, RZ ;  /* 0x0000008f048f723e */ /* 0x048fe200048070ff */
[----:B------:R-:W-:Y:S01]  /*5840*/  FADD.FTZ R4, R4, R7 ;  /* 0x0000000704047221 */ /* 0x000fe20000010000 */
[----:B------:R-:W-:Y:S02]  /*5850*/  IMAD.MOV.U32 R45, RZ, RZ, R119 ;  /* 0x000000ffff2d7224 */ /* 0x000fe400078e0077 */
[----:B------:R-:W-:Y:S01]  /*5860*/  F2FP.SATFINITE.E4M3.F32.PACK_AB_MERGE_C R201, R8, R141, R143 ;  /* 0x0000008d08c9723e */ /* 0x000fe2000480708f */
[----:B------:R-:W-:Y:S02]  /*5870*/  IMAD.MOV.U32 R37, RZ, RZ, R119 ;  /* 0x000000ffff257224 */ /* 0x000fe400078e0077 */
[----:B------:R-:W3:Y:S01]  /*5880*/  MUFU.EX2 R53, R53 ;  /* 0x0000003500357308 */ /* 0x000ee20000000800 */
[----:B-1----:R-:W-:-:S07]  /*5890*/  FADD.FTZ R6, R50, R3 ;  /* 0x0000000332067221 */ /* 0x002fce0000010000 */
[----:B------:R-:W1:Y:S01]  /*58a0*/  MUFU.EX2 R10, R149 ;  /* 0x00000095000a7308 */ /* 0x000e620000000800 */
[----:B--2---:R-:W-:-:S07]  /*58b0*/  FADD.FTZ R3, R147, R4 ;  /* 0x0000000493037221 */ /* 0x004fce0000010000 */
[----:B------:R-:W-:Y:S01]  /*58c0*/  MUFU.EX2 R47, R47 ;  /* 0x0000002f002f7308 */ /* 0x000fe20000000800 */
[----:B---3--:R-:W-:-:S07]  /*58d0*/  FADD.FTZ R6, R53, R6 ;  /* 0x0000000635067221 */ /* 0x008fce0000010000 */
[----:B------:R-:W2:Y:S01]  /*58e0*/  MUFU.EX2 R30, R30 ;  /* 0x0000001e001e7308 */ /* 0x000ea20000000800 */
[----:B-1----:R-:W-:-:S07]  /*58f0*/  FADD.FTZ R4, R10, R3 ;  /* 0x000000030a047221 */ /* 0x002fce0000010000 */
[----:B------:R-:W1:Y:S08]  /*5900*/  MUFU.EX2 R151, R151 ;  /* 0x0000009700977308 */ /* 0x000e700000000800 */
[----:B------:R-:W3:Y:S01]  /*5910*/  MUFU.EX2 R62, R62 ;  /* 0x0000003e003e7308 */ /* 0x000ee20000000800 */
[----:B--2---:R-:W-:Y:S01]  /*5920*/  F2FP.SATFINITE.E4M3.F32.PACK_AB_MERGE_C R7, R30, R47, RZ ;  /* 0x0000002f1e07723e */ /* 0x004fe200048070ff */
[----:B------:R-:W-:-:S03]  /*5930*/  FADD.FTZ R47, R47, R6 ;  /* 0x000000062f2f7221 */ /* 0x000fc60000010000 */
[----:B------:R-:W-:Y:S01]  /*5940*/  F2FP.SATFINITE.E4M3.F32.PACK_AB_MERGE_C R202, R53, R50, R7 ;  /* 0x0000003235ca723e */ /* 0x000fe20004807007 */
[--C-:B------:R-:W-:Y:S02]  /*5950*/  IMAD.MOV.U32 R53, RZ, RZ, R119.reuse ;  /* 0x000000ffff357224 */ /* 0x100fe400078e0077 */
[----:B------:R-:W-:Y:S02]  /*5960*/  IMAD.MOV.U32 R50, RZ, RZ, R119 ;  /* 0x000000ffff327224 */ /* 0x000fe400078e0077 */
[----:B-1----:R-:W-:-:S01]  /*5970*/  FADD.FTZ R3, R151, R4 ;  /* 0x0000000497037221 */ /* 0x002fc20000010000 */
[----:B------:R-:W-:Y:S01]  /*5980*/  FADD.FTZ R4, R30, R47 ;  /* 0x0000002f1e047221 */ /* 0x000fe20000010000 */
[--C-:B------:R-:W-:Y:S02]  /*5990*/  IMAD.MOV.U32 R47, RZ, RZ, R119.reuse ;  /* 0x000000ffff2f7224 */ /* 0x100fe400078e0077 */
[----:B------:R-:W-:Y:S01]  /*59a0*/  IMAD.MOV.U32 R30, RZ, RZ, R119 ;  /* 0x000000ffff1e7224 */ /* 0x000fe200078e0077 */
[C---:B---3--:R-:W-:Y:S01]  /*59b0*/  F2FP.SATFINITE.E4M3.F32.PACK_AB_MERGE_C R8, R62.reuse, R151, RZ ;  /* 0x000000973e08723e */ /* 0x048fe200048070ff */
[----:B------:R-:W-:Y:S01]  /*59c0*/  FADD.FTZ R3, R62, R3 ;  /* 0x000000033e037221 */ /* 0x000fe20000010000 */
[----:B------:R-:W-:-:S02]  /*59d0*/  IMAD.MOV.U32 R62, RZ, RZ, R119 ;  /* 0x000000ffff3e7224 */ /* 0x000fc400078e0077 */
[----:B------:R-:W-:Y:S01]  /*59e0*/  F2FP.SATFINITE.E4M3.F32.PACK_AB_MERGE_C R203, R10, R147, R8 ;  /* 0x000000930acb723e */ /* 0x000fe20004807008 */
[----:B------:R-:W-:Y:S06]  /*59f0*/  @!P2 BRA `(.L_x_4646) ;  /* 0x0000004400e4a947 */ /* 0x000fec0003800000 */
[----:B------:R-:W-:Y:S01]  /*5a00*/  IMAD.MOV.U32 R7, RZ, RZ, R123 ;  /* 0x000000ffff077224 */ /* 0x000fe200078e007b */
[----:B------:R-:W-:Y:S01]  /*5a10*/  CS2R R118, SRZ ;  /* 0x0000000000767805 */ /* 0x000fe2000001ff00 */
[----:B------:R-:W-:Y:S01]  /*5a20*/  IMAD.MOV.U32 R6, RZ, RZ, R121 ;  /* 0x000000ffff067224 */ /* 0x000fe200078e0079 */
[----:B------:R-:W-:Y:S01]  /*5a30*/  CS2R R116, SRZ ;  /* 0x0000000000747805 */ /* 0x000fe2000001ff00 */
[----:B------:R-:W-:Y:S01]  /*5a40*/  IMAD.MOV.U32 R8, RZ, RZ, R2 ;  /* 0x000000ffff087224 */ /* 0x000fe200078e0002 */
        /* <DEDUP_REMOVED lines=47> */
[----:B------:R-:W-:Y:S01]  /*5d40*/  UMOV UR56, UR48 ;  /* 0x0000003000387c82 */ /* 0x000fe20008000000 */
[----:B------:R-:W-:Y:S01]  /*5d50*/  ULDC UR54, c[0x0][0x404] ;  /* 0x0001010000367ab9 */ /* 0x000fe20000000800 */
[----:B------:R-:W-:Y:S01]  /*5d60*/  ULDC UR45, c[0x0][0x2e0] ;  /* 0x0000b800002d7ab9 */ /* 0x000fe20000000800 */
[----:B------:R-:W-:-:S05]  /*5d70*/  ULDC.64 UR6, c[0x0][0x3f8] ;  /* 0x0000fe0000067ab9 */ /* 0x000fca0000000a00 */
.L_x_4656:
[----:B------:R-:W-:Y:S01]  /*5d80*/  ISETP.NE.AND P3, PT, RZ, UR38, PT ;  /* 0x00000026ff007c0c */ /* 0x000fe2000bf65270 */
[----:B------:R-:W-:-:S04]  /*5d90*/  UISETP.NE.AND UP0, UPT, UR56, 0x1, UPT ;  /* 0x000000013800788c */ /* 0x000fc8000bf05270 */
[----:B------:R-:W-:-:S06]  /*5da0*/  USEL UR10, URZ, 0x1, UP0 ;  /* 0x000000013f0a7887 */ /* 0x000fcc0008000000 */
[----:B------:R-:W-:Y:S02]  /*5db0*/  LOP3.LUT R2, R8, UR10, RZ, 0x3c, !PT ;  /* 0x0000000a08027c12 */ /* 0x000fe4000f8e3cff */
[----:B------:R-:W-:Y:S05]  /*5dc0*/  @P3 BRA `(.L_x_4647) ;  /* 0x0000000000343947 */ /* 0x000fea0003800000 */
[----:B------:R-:W-:Y:S05]  /*5dd0*/  @!P1 BRA `(.L_x_4648) ;  /* 0x0000000000049947 */ /* 0x000fea0003800000 */
[----:B------:R-:W-:Y:S01]  /*5de0*/  BPT.TRAP 0x1 ;  /* 0x000000040000795c */ /* 0x000fe20000300000 */
.L_x_4648:
[----:B------:R-:W-:Y:S01]  /*5df0*/  UIADD3 UR10, UR56, 0x1, URZ ;  /* 0x00000001380a7890 */ /* 0x000fe2000fffe03f */
[----:B------:R-:W-:-:S03]  /*5e00*/  SHF.L.U32 R9, R2, 0x1f, RZ ;  /* 0x0000001f02097819 */ /* 0x000fc600000006ff */
[----:B------:R-:W-:-:S04]  /*5e10*/  UISETP.NE.AND UP0, UPT, UR10, 0x2, UPT ;  /* 0x000000020a00788c */ /* 0x000fc8000bf05270 */
[----:B------:R-:W-:-:S04]  /*5e20*/  USEL UR10, UR10, URZ, UP0 ;  /* 0x0000003f0a0a7287 */ /* 0x000fc80008000000 */
[----:B------:R-:W-:-:S09]  /*5e30*/  ULEA UR10, UR10, UR37, 0x3 ;  /* 0x000000250a0a7291 */ /* 0x000fd2000f8e183f */
[----:B------:R1:W2:Y:S01]  /*5e40*/  SYNCS.PHASECHK.TRANS64.TRYWAIT P2, [UR10+0x33430], R9 ;  /* 0x03343009ff0075a7 */ /* 0x0002a2000804014a */
[----:B------:R-:W-:Y:S05]  /*5e50*/  @!P1 BRA `(.L_x_4649) ;  /* 0x0000000000049947 */ /* 0x000fea0003800000 */
[----:B------:R-:W-:Y:S01]  /*5e60*/  BPT.TRAP 0x1 ;  /* 0x000000040000795c */ /* 0x000fe20000300000 */
.L_x_4649:
[----:B--2---:R-:W-:Y:S05]  /*5e70*/  @P2 BRA `(.L_x_4647) ;  /* 0x0000000000082947 */ /* 0x004fea0003800000 */
[----:B------:R-:W2:Y:S02]  /*5e80*/  SYNCS.PHASECHK.TRANS64.TRYWAIT P2, [UR10+0x33430], R9 ;  /* 0x03343009ff0075a7 */ /* 0x000ea4000804014a */
[----:B--2---:R-:W-:Y:S05]  /*5e90*/  @!P2 BRA `(.L_x_4650) ;  /* 0x000000ec0040a947 */ /* 0x004fea0003800000 */
.L_x_4647:
[----:B--2---:R-:W2:Y:S01]  /*5ea0*/  S2R R10, SR_TID.X ;  /* 0x00000000000a7919 */ /* 0x004ea20000002100 */
[----:B------:R-:W-:Y:S01]  /*5eb0*/  UIADD3 UR55, UR56, 0x1, URZ ;  /* 0x0000000138377890 */ /* 0x000fe2000fffe03f */
[----:B------:R-:W-:Y:S01]  /*5ec0*/  UMOV UR27, 0x80000020 ;  /* 0x80000020001b7882 */ /* 0x000fe20000000000 */
[----:B------:R-:W-:Y:S02]  /*5ed0*/  UMOV UR28, UR24 ;  /* 0x00000018001c7c82 */ /* 0x000fe40008000000 */
[----:B------:R-:W-:Y:S01]  /*5ee0*/  UISETP.NE.AND UP0, UPT, UR55, 0x2, UPT ;  /* 0x000000023700788c */ /* 0x000fe2000bf05270 */
[----:B------:R-:W-:Y:S01]  /*5ef0*/  UMOV UR29, UR25 ;  /* 0x00000019001d7c82 */ /* 0x000fe20008000000 */
[----:B------:R-:W-:Y:S02]  /*5f00*/  UMOV UR31, 0x80000020 ;  /* 0x80000020001f7882 */ /* 0x000fe40000000000 */
[----:B------:R-:W-:Y:S01]  /*5f10*/  USEL UR55, UR55, URZ, UP0 ;  /* 0x0000003f37377287 */ /* 0x000fe20008000000 */
[----:B------:R-:W-:Y:S01]  /*5f20*/  UMOV UR32, UR24 ;  /* 0x0000001800207c82 */ /* 0x000fe20008000000 */
[----:B------:R-:W-:-:S02]  /*5f30*/  UMOV UR33, UR25 ;  /* 0x0000001900217c82 */ /* 0x000fc40008000000 */
[----:B------:R-:W-:Y:S01]  /*5f40*/  UIMAD UR57, UR55, 0x780, UR40 ;  /* 0x00000780373978a4 */ /* 0x000fe2000f8e0228 */
[----:B------:R-:W-:Y:S01]  /*5f50*/  UMOV UR35, 0x80000020 ;  /* 0x8000002000237882 */ /* 0x000fe20000000000 */
[----:B------:R-:W-:Y:S02]  /*5f60*/  UMOV UR48, UR4 ;  /* 0x0000000400307c82 */ /* 0x000fe40008000000 */
[----:B------:R-:W-:Y:S02]  /*5f70*/  UIADD3 UR30, UR57, 0x80, URZ ;  /* 0x00000080391e7890 */ /* 0x000fe4000fffe03f */
[----:B------:R-:W-:Y:S02]  /*5f80*/  UIADD3 UR34, UR57, 0x100, URZ ;  /* 0x0000010039227890 */ /* 0x000fe4000fffe03f */
[----:B------:R-:W-:Y:S01]  /*5f90*/  UMOV UR26, UR57 ;  /* 0x00000039001a7c82 */ /* 0x000fe20008000000 */
[----:B------:R-:W-:Y:S02]  /*5fa0*/  UIADD3 UR10, UR57, 0x200, URZ ;  /* 0x00000200390a7890 */ /* 0x000fe4000fffe03f */
[----:B------:R-:W-:Y:S01]  /*5fb0*/  UIADD3 UR50, UR57, 0x102, URZ ;  /* 0x0000010239327890 */ /* 0x000fe2000fffe03f */
[----:B------:R-:W-:Y:S01]  /*5fc0*/  UMOV UR49, UR5 ;  /* 0x0000000500317c82 */ /* 0x000fe20008000000 */
[----:B------:R-:W-:Y:S01]  /*5fd0*/  UMOV UR51, 0x80000020 ;  /* 0x8000002000337882 */ /* 0x000fe20000000000 */
[----:B------:R-:W-:Y:S01]  /*5fe0*/  UMOV UR11, 0x80000020 ;  /* 0x80000020000b7882 */ /* 0x000fe20000000000 */
[----:B------:R-:W-:Y:S01]  /*5ff0*/  UIADD3 UR14, UR57, 0x480, URZ ;  /* 0x00000480390e7890 */ /* 0x000fe2000fffe03f */
[----:B------:R-:W-:Y:S01]  /*6000*/  UMOV UR15, 0x80000020 ;  /* 0x80000020000f7882 */ /* 0x000fe20000000000 */
[----:B--2---:R-:W-:Y:S01]  /*6010*/  SHF.R.U32.HI R10, RZ, 0x7, R10 ;  /* 0x00000007ff0a7819 */ /* 0x004fe2000001160a */
[----:B------:R-:W-:Y:S01]  /*6020*/  UIADD3 UR18, UR57, 0x500, URZ ;  /* 0x0000050039127890 */ /* 0x000fe2000fffe03f */
[----:B------:R-:W-:Y:S01]  /*6030*/  UMOV UR19, 0x80000020 ;  /* 0x8000002000137882 */ /* 0x000fe20000000000 */
[----:B------:R-:W-:-:S02]  /*6040*/  UIADD3 UR22, UR57, 0x502, URZ ;  /* 0x0000050239167890 */ /* 0x000fc4000fffe03f */
[----:B-1----:R-:W-:Y:S01]  /*6050*/  VIADD R9, R10, 0x8 ;  /* 0x000000080a097836 */ /* 0x002fe20000000000 */
[----:B------:R-:W-:-:S04]  /*6060*/  UMOV UR23, 0x80000020 ;  /* 0x8000002000177882 */ /* 0x000fc80000000000 */
[----:B------:R1:W-:Y:S06]  /*6070*/  BAR.SYNC.DEFER_BLOCKING R9, 0x100 ;  /* 0x000400090000751d */ /* 0x0003ec0000010000 */
        /* <DEDUP_REMOVED lines=48> */
[----:B------:R-:W-:Y:S01]  /*6380*/  UMOV UR29, UR5 ;  /* 0x00000005001d7c82 */ /* 0x000fe20008000000 */
[----:B------:R-:W-:Y:S01]  /*6390*/  UMOV UR30, UR10 ;  /* 0x0000000a001e7c82 */ /* 0x000fe20008000000 */
[----:B------:R-:W-:Y:S01]  /*63a0*/  UMOV UR31, 0x80000020 ;  /* 0x80000020001f7882 */ /* 0x000fe20000000000 */
        /* <DEDUP_REMOVED lines=116> */
.L_x_4652:
[----:B------:R-:W-:Y:S01]  /*6af0*/  ULEA UR10, UR56, UR37, 0x3 ;  /* 0x00000025380a7291 */ /* 0x000fe2000f8e183f */
[----:B------:R-:W-:-:S08]  /*6b00*/  SHF.L.U32 R8, R8, 0x1f, RZ ;  /* 0x0000001f08087819 */ /* 0x000fd000000006ff */
[----:B------:R1:W2:Y:S01]  /*6b10*/  SYNCS.PHASECHK.TRANS64.TRYWAIT P2, [UR10+0x33450], R8 ;  /* 0x03345008ff0075a7 */ /* 0x0002a2000804014a */
[----:B------:R-:W-:Y:S05]  /*6b20*/  @!P1 BRA `(.L_x_4653) ;  /* 0x0000000000049947 */ /* 0x000fea0003800000 */
[----:B------:R-:W-:Y:S01]  /*6b30*/  BPT.TRAP 0x1 ;  /* 0x000000040000795c */ /* 0x000fe20000300000 */
.L_x_4653:
[----:B--2---:R-:W-:Y:S05]  /*6b40*/  @P2 BRA `(.L_x_4651) ;  /* 0x0000000000082947 */ /* 0x004fea0003800000 */
[----:B------:R-:W2:Y:S02]  /*6b50*/  SYNCS.PHASECHK.TRANS64.TRYWAIT P2, [UR10+0x33450], R8 ;  /* 0x03345008ff0075a7 */ /* 0x000ea4000804014a */
[----:B--2---:R-:W-:Y:S05]  /*6b60*/  @!P2 BRA `(.L_x_4654) ;  /* 0x000000e00024a947 */ /* 0x004fea0003800000 */
.L_x_4651:
[----:B------:R-:W-:Y:S01]  /*6b70*/  UIADD3 UR10, UR37, 0x200, URZ ;  /* 0x00000200250a7890 */ /* 0x000fe2000fffe03f */
[----:B------:R-:W-:Y:S01]  /*6b80*/  WARPGROUP.ARRIVE ;  /* 0x00000000000079c5 */ /* 0x000fe20000000000 */
[----:B------:R-:W-:Y:S01]  /*6b90*/  UMOV UR11, 0xc0000010 ;  /* 0xc0000010000b7882 */ /* 0x000fe20000000000 */
[C---:B------:R-:W-:Y:S01]  /*6ba0*/  FMUL.FTZ R21, R0.reuse, R193 ;  /* 0x000000c100157220 */ /* 0x040fe20000410000 */
[----:B------:R-:W-:Y:S01]  /*6bb0*/  USHF.R.U32.HI UR10, URZ, 0x4, UR10 ;  /* 0x000000043f0a7899 */ /* 0x000fe2000801160a */
[----:B------:R-:W3:Y:S01]  /*6bc0*/  LDC R193, c[0x0][0x288] ;  /* 0x0000a200ffc17b82 */ /* 0x000ee20000000800 */
[----:B------:R-:W-:Y:S01]  /*6bd0*/  UISETP.NE.U32.AND UP0, UPT, UR6, URZ, UPT ;  /* 0x0000003f0600728c */ /* 0x000fe2000bf05070 */
[C---:B------:R-:W-:Y:S01]  /*6be0*/  FMUL.FTZ R14, R0.reuse, R190 ;  /* 0x000000be000e7220 */ /* 0x040fe20000410000 */
[----:B------:R-:W-:Y:S01]  /*6bf0*/  ULOP3.LUT UR10, UR10, 0x3fff, URZ, 0xc0, !UPT ;  /* 0x00003fff0a0a7892 */ /* 0x000fe2000f8ec03f */
[C---:B------:R-:W-:Y:S01]  /*6c00*/  FMUL.FTZ R190, R0.reuse, R157 ;  /* 0x0000009d00be7220 */ /* 0x040fe20000410000 */
[----:B------:R-:W-:Y:S01]  /*6c10*/  UISETP.NE.AND.EX UP0, UPT, UR7, URZ, UPT, UP0 ;  /* 0x0000003f0700728c */ /* 0x000fe2000bf05300 */
[C---:B------:R-:W-:Y:S01]  /*6c20*/  FMUL.FTZ R157, R0.reuse, R158 ;  /* 0x0000009e009d7220 */ /* 0x040fe20000410000 */
[----:B------:R-:W-:Y:S01]  /*6c30*/  ULOP3.LUT UR10, UR10, 0x10000, URZ, 0xfc, !UPT ;  /* 0x000100000a0a7892 */ /* 0x000fe2000f8efc3f */
[C---:B------:R-:W-:Y:S01]  /*6c40*/  FMUL.FTZ R158, R0.reuse, R159 ;  /* 0x0000009f009e7220 */ /* 0x040fe20000410000 */
[C---:B------:R-:W-:Y:S01]  /*6c50*/  FMUL.FTZ R159, R0.reuse, R160 ;  /* 0x000000a0009f7220 */ /* 0x040fe20000410000 */
[C---:B------:R-:W-:Y:S01]  /*6c60*/  FMUL.FTZ R160, R0.reuse, R162 ;  /* 0x000000a200a07220 */ /* 0x040fe20000410000 */
[----:B------:R-:W-:Y:S01]  /*6c70*/  UIMAD UR14, UR56, 0x780, UR10 ;  /* 0x00000780380e78a4 */ /* 0x000fe2000f8e020a */
[C---:B------:R-:W-:Y:S01]  /*6c80*/  FMUL.FTZ R162, R0.reuse, R164 ;  /* 0x000000a400a27220 */ /* 0x040fe20000410000 */
[C---:B-12---:R-:W-:Y:S01]  /*6c90*/  FMUL.FTZ R8, R0.reuse, R184 ;  /* 0x000000b800087220 */ /* 0x046fe20000410000 */
[C---:B------:R-:W-:Y:S01]  /*6ca0*/  FMUL.FTZ R9, R0.reuse, R185 ;  /* 0x000000b900097220 */ /* 0x040fe20000410000 */
[C---:B------:R-:W-:Y:S01]  /*6cb0*/  FMUL.FTZ R12, R0.reuse, R188 ;  /* 0x000000bc000c7220 */ /* 0x040fe20000410000 */
[C---:B------:R-:W-:Y:S01]  /*6cc0*/  FMUL.FTZ R13, R0.reuse, R189 ;  /* 0x000000bd000d7220 */ /* 0x040fe20000410000 */
[C---:B------:R-:W-:Y:S01]  /*6cd0*/  FMUL.FTZ R20, R0.reuse, R192 ;  /* 0x000000c000147220 */ /* 0x040fe20000410000 */
[----:B------:R-:W-:Y:S01]  /*6ce0*/  UMOV UR10, UR14 ;  /* 0x0000000e000a7c82 */ /* 0x000fe20008000000 */
[----:B------:R-:W1:Y:S01]  /*6cf0*/  MUFU.TANH R8, R8 ;  /* 0x0000000800087308 */ /* 0x000e620000002400 */
[----:B------:R-:W-:Y:S01]  /*6d00*/  QGMMA.64x192x32.F32.E4M3.E4M3 R24, R216, gdesc[UR8], R24, gsb0 ;  /* 0x02e00008d8187df3 */ /* 0x000fe20008000818 */
[----:B------:R-:W-:Y:S01]  /*6d10*/  UIMAD UR10, UR41, -0xa0, UR42 ;  /* 0xffffff60290a78a4 */ /* 0x000fe2000f8e022a */
[C---:B------:R-:W-:Y:S01]  /*6d20*/  FMUL.FTZ R192, R0.reuse, R165 ;  /* 0x000000a500c07220 */ /* 0x040fe20000410000 */
[----:B------:R-:W-:Y:S01]  /*6d30*/  USEL UR11, UR54, 0x1, UP0 ;  /* 0x00000001360b7887 */ /* 0x000fe20008000000 */
[C---:B------:R-:W-:Y:S01]  /*6d40*/  FMUL.FTZ R165, R0.reuse, R167 ;  /* 0x000000a700a57220 */ /* 0x040fe20000410000 */
[----:B------:R-:W-:Y:S01]  /*6d50*/  UIADD3 UR10, UR10, 0x1, URZ ;  /* 0x000000010a0a7890 */ /* 0x000fe2000fffe03f */
[C---:B------:R-:W-:Y:S01]  /*6d60*/  FMUL.FTZ R10, R0.reuse, R186 ;  /* 0x000000ba000a7220 */ /* 0x040fe20000410000 */
[----:B------:R-:W2:Y:S01]  /*6d70*/  MUFU.TANH R9, R9 ;  /* 0x0000000900097308 */ /* 0x000ea20000002400 */
[C---:B------:R-:W-:Y:S01]  /*6d80*/  FMUL.FTZ R15, R0.reuse, R191 ;  /* 0x000000bf000f7220 */ /* 0x040fe20000410000 */
[----:B------:R-:W-:Y:S01]  /*6d90*/  UIMAD UR10, UR11, UR45, UR10 ;  /* 0x0000002d0b0a72a4 */ /* 0x000fe2000f8e020a */
[C---:B------:R-:W-:Y:S01]  /*6da0*/  FMUL.FTZ R186, R0.reuse, R196 ;  /* 0x000000c400ba7220 */ /* 0x040fe20000410000 */
[C---:B------:R-:W-:Y:S01]  /*6db0*/  FMUL.FTZ R191, R0.reuse, R161 ;  /* 0x000000a100bf7220 */ /* 0x040fe20000410000 */
[----:B------:R-:W-:Y:S01]  /*6dc0*/  UMOV UR11, 0xc0000010 ;  /* 0xc0000010000b7882 */ /* 0x000fe20000000000 */
[C---:B------:R-:W-:Y:S01]  /*6dd0*/  FMUL.FTZ R161, R0.reuse, R163 ;  /* 0x000000a300a17220 */ /* 0x040fe20000410000 */
[C---:B------:R-:W-:Y:S01]  /*6de0*/  FMUL.FTZ R163, R0.reuse, R166 ;  /* 0x000000a600a37220 */ /* 0x040fe20000410000 */
[----:B---3--:R-:W-:Y:S01]  /*6df0*/  IADD3 R164, -R193, UR10, RZ ;  /* 0x0000000ac1a47c10 */ /* 0x008fe2000fffe1ff */
[----:B------:R-:W-:Y:S01]  /*6e00*/  UIADD3 UR10, UR14, 0x180, URZ ;  /* 0x000001800e0a7890 */ /* 0x000fe2000fffe03f */
[----:B------:R-:W3:Y:S01]  /*6e10*/  MUFU.TANH R12, R12 ;  /* 0x0000000c000c7308 */ /* 0x000ee20000002400 */
[C---:B------:R-:W-:Y:S01]  /*6e20*/  FMUL.FTZ R11, R0.reuse, R187 ;  /* 0x000000bb000b7220 */ /* 0x040fe20000410000 */
[----:B------:R-:W-:Y:S01]  /*6e30*/  FMUL.FTZ R187, R0, R197 ;  /* 0x000000c500bb7220 */ /* 0x000fe20000410000 */
[----:B------:R-:W-:-:S02]  /*6e40*/  IMAD R193, R19, -0x2, R164 ;  /* 0xfffffffe13c17824 */ /* 0x000fc400078e02a4 */
[C---:B------:R-:W-:Y:S01]  /*6e50*/  FMUL.FTZ R168, R0.reuse, R168 ;  /* 0x000000a800a87220 */ /* 0x040fe20000410000 */
[C---:B------:R-:W-:Y:S01]  /*6e60*/  FMUL.FTZ R169, R0.reuse, R169 ;  /* 0x000000a900a97220 */ /* 0x040fe20000410000 */
[----:B------:R-:W-:Y:S01]  /*6e70*/  FMUL.FTZ R172, R0, R172 ;  /* 0x000000ac00ac7220 */ /* 0x000fe20000410000 */
[----:B------:R-:W-:Y:S01]  /*6e80*/  IMAD.IADD R164, R220, 0x1, R193 ;  /* 0x00000001dca47824 */ /* 0x000fe200078e02c1 */
[----:B------:R-:W4:Y:S01]  /*6e90*/  MUFU.TANH R13, R13 ;  /* 0x0000000d000d7308 */ /* 0x000f220000002400 */
[C---:B------:R-:W-:Y:S01]  /*6ea0*/  FMUL.FTZ R173, R0.reuse, R173 ;  /* 0x000000ad00ad7220 */ /* 0x040fe20000410000 */
[C---:B------:R-:W-:Y:S01]  /*6eb0*/  FMUL.FTZ R176, R0.reuse, R176 ;  /* 0x000000b000b07220 */ /* 0x040fe20000410000 */
[----:B------:R-:W-:Y:S01]  /*6ec0*/  FMUL.FTZ R136, R0, R136 ;  /* 0x0000008800887220 */ /* 0x000fe20000410000 */
[----:B------:R-:W-:Y:S01]  /*6ed0*/  ISETP.GT.AND P2, PT, R164, RZ, PT ;  /* 0x000000ffa400720c */ /* 0x000fe20003f44270 */
[----:B------:R-:W-:Y:S01]  /*6ee0*/  FMUL.FTZ R177, R0, R177 ;  /* 0x000000b100b17220 */ /* 0x000fe20000410000 */
[----:B------:R-:W-:Y:S01]  /*6ef0*/  ISETP.GT.AND P3, PT, R164, 0x1, PT ;  /* 0x00000001a400780c */ /* 0x000fe20003f64270 */
[----:B------:R-:W-:Y:S01]  /*6f00*/  FMUL.FTZ R180, R0, R180 ;  /* 0x000000b400b47220 */ /* 0x000fe20000410000 */
[----:B------:R-:W5:Y:S01]  /*6f10*/  MUFU.TANH R20, R20 ;  /* 0x0000001400147308 */ /* 0x000f620000002400 */
[----:B-1----:R-:W-:Y:S01]  /*6f20*/  FSEL R167, R8, -INF , P2 ;  /* 0xff80000008a77808 */ /* 0x002fe20001000000 */
[----:B------:R-:W-:Y:S01]  /*6f30*/  FMUL.FTZ R181, R0, R181 ;  /* 0x000000b500b57220 */ /* 0x000fe20000410000 */
[----:B------:R-:W-:Y:S01]  /*6f40*/  ISETP.GT.AND P2, PT, R164, 0x8, PT ;  /* 0x00000008a400780c */ /* 0x000fe20003f44270 */
[C---:B------:R-:W-:Y:S01]  /*6f50*/  FMUL.FTZ R152, R0.reuse, R152 ;  /* 0x0000009800987220 */ /* 0x040fe20000410000 */
[----:B--2---:R-:W-:Y:S01]  /*6f60*/  FSEL R9, R9, -INF , P3 ;  /* 0xff80000009097808 */ /* 0x004fe20001800000 */
[----:B------:R-:W-:Y:S01]  /*6f70*/  FMUL.FTZ R153, R0, R153 ;  /* 0x0000009900997220 */ /* 0x000fe20000410000 */
[----:B------:R-:W-:Y:S01]  /*6f80*/  FMNMX.FTZ R166, R167, R6, !PT ;  /* 0x00000006a7a67209 */ /* 0x000fe20007810000 */
[----:B------:R-:W1:Y:S01]  /*6f90*/  MUFU.TANH R21, R21 ;  /* 0x0000001500157308 */ /* 0x000e620000002400 */
[----:B------:R-:W-:Y:S01]  /*6fa0*/  ISETP.GT.AND P3, PT, R164, 0x9, PT ;  /* 0x00000009a400780c */ /* 0x000fe20003f64270 */
[----:B------:R-:W-:Y:S01]  /*6fb0*/  FMUL.FTZ R156, R0, R156 ;  /* 0x0000009c009c7220 */ /* 0x000fe20000410000 */
[----:B---3--:R-:W-:Y:S01]  /*6fc0*/  FSEL R12, R12, -INF , P2 ;  /* 0xff8000000c0c7808 */ /* 0x008fe20001000000 */
[----:B------:R-:W-:Y:S01]  /*6fd0*/  FMUL.FTZ R231, R0, R145 ;  /* 0x0000009100e77220 */ /* 0x000fe20000410000 */
[----:B------:R-:W-:Y:S01]  /*6fe0*/  ISETP.GT.AND P2, PT, R164, 0x10, PT ;  /* 0x00000010a400780c */ /* 0x000fe20003f44270 */
[----:B------:R-:W-:Y:S01]  /*6ff0*/  FMUL.FTZ R185, R0, R195 ;  /* 0x000000c300b97220 */ /* 0x000fe20000410000 */
[----:B----4-:R-:W-:Y:S01]  /*7000*/  FSEL R13, R13, -INF , P3 ;  /* 0xff8000000d0d7808 */ /* 0x010fe20001800000 */
[----:B------:R-:W-:Y:S01]  /*7010*/  MUFU.TANH R186, R186 ;  /* 0x000000ba00ba7308 */ /* 0x000fe20000002400 */
[----:B------:R-:W-:Y:S01]  /*7020*/  ISETP.GT.AND P3, PT, R164, 0x11, PT ;  /* 0x00000011a400780c */ /* 0x000fe20003f64270 */
[----:B------:R-:W-:Y:S01]  /*7030*/  FMUL.FTZ R233, R0, R149 ;  /* 0x0000009500e97220 */ /* 0x000fe20000410000 */
[----:B-----5:R-:W-:Y:S01]  /*7040*/  FSEL R20, R20, -INF , P2 ;  /* 0xff80000014147808 */ /* 0x020fe20001000000 */
[----:B------:R-:W-:Y:S01]  /*7050*/  FMUL.FTZ R140, R0, R140 ;  /* 0x0000008c008c7220 */ /* 0x000fe20000410000 */
[----:B------:R-:W-:Y:S01]  /*7060*/  ISETP.GT.AND P2, PT, R164, 0x18, PT ;  /* 0x00000018a400780c */ /* 0x000fe20003f44270 */
[C---:B------:R-:W-:Y:S01]  /*7070*/  FMUL.FTZ R189, R0.reuse, R199 ;  /* 0x000000c700bd7220 */ /* 0x040fe20000410000 */
[C---:B------:R-:W-:Y:S01]  /*7080*/  FMUL.FTZ R229, R0.reuse, R144 ;  /* 0x0000009000e57220 */ /* 0x040fe20000410000 */
[----:B------:R-:W2:Y:S01]  /*7090*/  MUFU.TANH R187, R187 ;  /* 0x000000bb00bb7308 */ /* 0x000ea20000002400 */
[----:B-1----:R-:W-:Y:S01]  /*70a0*/  FSEL R21, R21, -INF , P3 ;  /* 0xff80000015157808 */ /* 0x002fe20001800000 */
[----:B------:R-:W-:Y:S01]  /*70b0*/  FMUL.FTZ R144, R0, R148 ;  /* 0x0000009400907220 */ /* 0x000fe20000410000 */
[----:B------:R-:W-:Y:S01]  /*70c0*/  ISETP.GT.AND P3, PT, R164, 0x19, PT ;  /* 0x00000019a400780c */ /* 0x000fe20003f64270 */
        /* <DEDUP_REMOVED lines=35> */
[----:B------:R-:W1:Y:S01]  /*7300*/  S2R R230, SR_TID.X ;  /* 0x0000000000e67919 */ /* 0x000e620000002100 */
[----:B------:R3:W-:Y:S08]  /*7310*/  MUFU.TANH R8, R136 ;  /* 0x0000008800087308 */ /* 0x0007f00000002400 */
[----:B------:R-:W-:Y:S01]  /*7320*/  MUFU.TANH R176, R176 ;  /* 0x000000b000b07308 */ /* 0x000fe20000002400 */
[C---:B---3--:R-:W-:Y:S01]  /*7330*/  FMUL.FTZ R136, R0.reuse, R138 ;  /* 0x0000008a00887220 */ /* 0x048fe20000410000 */
[----:B------:R-:W-:Y:S01]  /*7340*/  FMUL.FTZ R138, R0, R139 ;  /* 0x0000008b008a7220 */ /* 0x000fe20000410000 */
[----:B--2---:R-:W-:-:S02]  /*7350*/  FSEL R173, R173, -INF , P3 ;  /* 0xff800000adad7808 */ /* 0x004fc40001800000 */
[----:B------:R-:W-:-:S03]  /*7360*/  ISETP.GT.AND P3, PT, R164, 0x31, PT ;  /* 0x00000031a400780c */ /* 0x000fc60003f64270 */
[----:B------:R-:W2:Y:S08]  /*7370*/  MUFU.TANH R177, R177 ;  /* 0x000000b100b17308 */ /* 0x000eb00000002400 */
[----:B------:R-:W-:Y:S01]  /*7380*/  MUFU.TANH R180, R180 ;  /* 0x000000b400b47308 */ /* 0x000fe20000002400 */
[----:B-1----:R-:W-:-:S07]  /*7390*/  SHF.R.U32.HI R230, RZ, 0x7, R230 ;  /* 0x00000007ffe67819 */ /* 0x002fce00000116e6 */
[----:B------:R-:W1:Y:S01]  /*73a0*/  MUFU.TANH R181, R181 ;  /* 0x000000b500b57308 */ /* 0x000e620000002400 */
[----:B--2---:R-:W-:Y:S02]  /*73b0*/  FSEL R177, R177, -INF , P3 ;  /* 0xff800000b1b17808 */ /* 0x004fe40001800000 */
[----:B------:R-:W-:-:S05]  /*73c0*/  ISETP.GT.AND P3, PT, R164, 0x39, PT ;  /* 0x00000039a400780c */ /* 0x000fca0003f64270 */
[----:B------:R-:W-:Y:S08]  /*73d0*/  MUFU.TANH R152, R152 ;  /* 0x0000009800987308 */ /* 0x000ff00000002400 */
[----:B------:R-:W2:Y:S01]  /*73e0*/  MUFU.TANH R153, R153 ;  /* 0x0000009900997308 */ /* 0x000ea20000002400 */
[----:B-1----:R-:W-:Y:S02]  /*73f0*/  FSEL R181, R181, -INF , P3 ;  /* 0xff800000b5b57808 */ /* 0x002fe40001800000 */
[----:B------:R-:W-:-:S05]  /*7400*/  ISETP.GT.AND P3, PT, R164, 0x41, PT ;  /* 0x00000041a400780c */ /* 0x000fca0003f64270 */
[----:B------:R-:W-:Y:S08]  /*7410*/  MUFU.TANH R156, R156 ;  /* 0x0000009c009c7308 */ /* 0x000ff00000002400 */
[----:B------:R-:W1:Y:S01]  /*7420*/  MUFU.TANH R190, R190 ;  /* 0x000000be00be7308 */ /* 0x000e620000002400 */
[----:B--2---:R-:W-:Y:S02]  /*7430*/  FSEL R153, R153, -INF , P3 ;  /* 0xff80000099997808 */ /* 0x004fe40001800000 */
[----:B------:R-:W-:-:S05]  /*7440*/  ISETP.GT.AND P3, PT, R164, 0x49, PT ;  /* 0x00000049a400780c */ /* 0x000fca0003f64270 */
[----:B------:R-:W-:Y:S08]  /*7450*/  MUFU.TANH R159, R159 ;  /* 0x0000009f009f7308 */ /* 0x000ff00000002400 */
[----:B------:R-:W2:Y:S01]  /*7460*/  MUFU.TANH R191, R191 ;  /* 0x000000bf00bf7308 */ /* 0x000ea20000002400 */
[----:B-1----:R-:W-:Y:S02]  /*7470*/  FSEL R197, R190, -INF , P3 ;  /* 0xff800000bec57808 */ /* 0x002fe40001800000 */
[----:B------:R-:W-:-:S05]  /*7480*/  ISETP.GT.AND P3, PT, R164, 0x51, PT ;  /* 0x00000051a400780c */ /* 0x000fca0003f64270 */
[----:B------:R-:W1:Y:S08]  /*7490*/  MUFU.TANH R162, R162 ;  /* 0x000000a200a27308 */ /* 0x000e700000002400 */
[----:B------:R-:W3:Y:S01]  /*74a0*/  MUFU.TANH R192, R192 ;  /* 0x000000c000c07308 */ /* 0x000ee20000002400 */
[----:B--2---:R-:W-:Y:S02]  /*74b0*/  FSEL R191, R191, -INF , P3 ;  /* 0xff800000bfbf7808 */ /* 0x004fe40001800000 */
[----:B------:R-:W-:-:S05]  /*74c0*/  ISETP.GT.AND P3, PT, R164, 0x59, PT ;  /* 0x00000059a400780c */ /* 0x000fca0003f64270 */
[----:B------:R-:W-:Y:S01]  /*74d0*/  MUFU.TANH R140, R140 ;  /* 0x0000008c008c7308 */ /* 0x000fe20000002400 */
[----:B------:R-:W-:Y:S02]  /*74e0*/  WARPGROUP.DEPBAR.LE gsb0, 0x0 ;  /* 0x00008000000079c5 */ /* 0x000fe40000010000 */
[----:B------:R-:W-:Y:S01]  /*74f0*/  WARPGROUP.ARRIVE ;  /* 0x00000000000079c5 */ /* 0x000fe20000000000 */
[C---:B------:R-:W-:Y:S01]  /*7500*/  FMUL.FTZ R217, R0.reuse, R137 ;  /* 0x0000008900d97220 */ /* 0x040fe20000410000 */
[----:B------:R-:W-:Y:S01]  /*7510*/  FMNMX.FTZ R137, R9, R166, !PT ;  /* 0x000000a609897209 */ /* 0x000fe20007810000 */
[----:B------:R-:W-:Y:S02]  /*7520*/  FMUL.FTZ R219, R0, R141 ;  /* 0x0000008d00db7220 */ /* 0x000fe40000410000 */
[----:B------:R-:W-:Y:S01]  /*7530*/  MUFU.TANH R229, R229 ;  /* 0x000000e500e57308 */ /* 0x000fe20000002400 */
[----:B------:R-:W-:Y:S01]  /*7540*/  QGMMA.64x192x32.F32.E4M3.E4M3 R24, R212, gdesc[UR8], R24, gsb0 ;  /* 0x02e00008d4187df3 */ /* 0x000fe20008000818 */
[----:B------:R-:W-:Y:S01]  /*7550*/  FMNMX.FTZ R166, R12, R137, !PT ;  /* 0x000000890ca67209 */ /* 0x000fe20007810000 */
[----:B------:R-:W-:Y:S01]  /*7560*/  UIADD3 UR10, UR14, 0x300, URZ ;  /* 0x000003000e0a7890 */ /* 0x000fe2000fffe03f */
[----:B------:R-:W-:-:S02]  /*7570*/  UMOV UR11, 0xc0000010 ;  /* 0xc0000010000b7882 */ /* 0x000fc40000000000 */
[----:B------:R-:W-:Y:S02]  /*7580*/  FMNMX.FTZ R137, R13, R166, !PT ;  /* 0x000000a60d897209 */ /* 0x000fe40007810000 */
[----:B------:R-:W2:Y:S02]  /*7590*/  MUFU.TANH R217, R217 ;  /* 0x000000d900d97308 */ /* 0x000ea40000002400 */
[----:B------:R-:W-:Y:S02]  /*75a0*/  FMNMX.FTZ R166, R20, R137, !PT ;  /* 0x0000008914a67209 */ /* 0x000fe40007810000 */
[----:B------:R-:W-:Y:S02]  /*75b0*/  FSEL R137, R186, -INF , P2 ;  /* 0xff800000ba897808 */ /* 0x000fe40001000000 */
[----:B------:R-:W-:Y:S02]  /*75c0*/  FMNMX.FTZ R166, R21, R166, !PT ;  /* 0x000000a615a67209 */ /* 0x000fe40007810000 */
[----:B------:R-:W4:Y:S01]  /*75d0*/  MUFU.TANH R219, R219 ;  /* 0x000000db00db7308 */ /* 0x000f220000002400 */
[----:B------:R-:W-:-:S02]  /*75e0*/  ISETP.GT.AND P2, PT, R164, 0x20, PT ;  /* 0x00000020a400780c */ /* 0x000fc40003f44270 */
[----:B------:R-:W-:Y:S02]  /*75f0*/  FMNMX.FTZ R166, R137, R166, !PT ;  /* 0x000000a689a67209 */ /* 0x000fe40007810000 */
[----:B------:R-:W-:Y:S02]  /*7600*/  FSEL R139, R168, -INF , P2 ;  /* 0xff800000a88b7808 */ /* 0x000fe40001000000 */
[----:B------:R-:W-:Y:S01]  /*7610*/  FMNMX.FTZ R166, R187, R166, !PT ;  /* 0x000000a6bba67209 */ /* 0x000fe20007810000 */
[----:B------:R-:W5:Y:S01]  /*7620*/  MUFU.TANH R231, R231 ;  /* 0x000000e700e77308 */ /* 0x000f620000002400 */
[----:B------:R-:W-:Y:S02]  /*7630*/  ISETP.GT.AND P2, PT, R164, 0x28, PT ;  /* 0x00000028a400780c */ /* 0x000fe40003f44270 */
[----:B------:R-:W-:Y:S02]  /*7640*/  FMNMX.FTZ R166, R139, R166, !PT ;  /* 0x000000a68ba67209 */ /* 0x000fe40007810000 */
[----:B------:R-:W-:-:S02]  /*7650*/  FSEL R141, R172, -INF , P2 ;  /* 0xff800000ac8d7808 */ /* 0x000fc40001000000 */
[----:B------:R-:W-:Y:S01]  /*7660*/  FMNMX.FTZ R166, R169, R166, !PT ;  /* 0x000000a6a9a67209 */ /* 0x000fe20007810000 */
[----:B------:R-:W5:Y:S01]  /*7670*/  MUFU.TANH R144, R144 ;  /* 0x0000009000907308 */ /* 0x000f620000002400 */
[----:B------:R-:W-:Y:S02]  /*7680*/  ISETP.GT.AND P2, PT, R164, 0x30, PT ;  /* 0x00000030a400780c */ /* 0x000fe40003f44270 */
[----:B------:R-:W-:Y:S02]  /*7690*/  FMNMX.FTZ R166, R141, R166, !PT ;  /* 0x000000a68da67209 */ /* 0x000fe40007810000 */
[----:B------:R-:W-:Y:S02]  /*76a0*/  FSEL R193, R176, -INF , P2 ;  /* 0xff800000b0c17808 */ /* 0x000fe40001000000 */
[----:B------:R-:W-:Y:S01]  /*76b0*/  FMNMX.FTZ R166, R173, R166, !PT ;  /* 0x000000a6ada67209 */ /* 0x000fe20007810000 */
[----:B------:R-:W5:Y:S01]  /*76c0*/  MUFU.TANH R233, R233 ;  /* 0x000000e900e97308 */ /* 0x000f620000002400 */
        /* <DEDUP_REMOVED lines=14> */
[----:B------:R-:W-:Y:S01]  /*77b0*/  MUFU.TANH R120, R120 ;  /* 0x0000007800787308 */ /* 0x000fe20000002400 */
[----:B------:R-:W-:-:S02]  /*77c0*/  ISETP.GT.AND P2, PT, R164, 0x50, PT ;  /* 0x00000050a400780c */ /* 0x000fc40003f44270 */
[----:B------:R-:W-:Y:S02]  /*77d0*/  FMNMX.FTZ R166, R149, R166, !PT ;  /* 0x000000a695a67209 */ /* 0x000fe40007810000 */
[----:B------:R-:W-:Y:S02]  /*77e0*/  FSEL R159, R159, -INF , P2 ;  /* 0xff8000009f9f7808 */ /* 0x000fe40001000000 */
[----:B------:R-:W-:Y:S01]  /*77f0*/  FMNMX.FTZ R166, R197, R166, !PT ;  /* 0x000000a6c5a67209 */ /* 0x000fe20007810000 */
[----:B------:R-:W-:Y:S01]  /*7800*/  MUFU.TANH R128, R128 ;  /* 0x0000008000807308 */ /* 0x000fe20000002400 */
[----:B------:R-:W-:Y:S02]  /*7810*/  ISETP.GT.AND P2, PT, R164, 0x58, PT ;  /* 0x00000058a400780c */ /* 0x000fe40003f44270 */
[----:B------:R-:W-:Y:S02]  /*7820*/  FMNMX.FTZ R166, R159, R166, !PT ;  /* 0x000000a69fa67209 */ /* 0x000fe40007810000 */
[----:B-1----:R-:W-:-:S02]  /*7830*/  FSEL R199, R162, -INF , P2 ;  /* 0xff800000a2c77808 */ /* 0x002fc40001000000 */
[----:B------:R-:W-:Y:S01]  /*7840*/  FMNMX.FTZ R166, R191, R166, !PT ;  /* 0x000000a6bfa67209 */ /* 0x000fe20007810000 */
[----:B------:R-:W-:Y:S01]  /*7850*/  MUFU.TANH R121, R121 ;  /* 0x0000007900797308 */ /* 0x000fe20000002400 */
[----:B------:R-:W-:Y:S02]  /*7860*/  ISETP.GT.AND P2, PT, R164, 0x60, PT ;  /* 0x00000060a400780c */ /* 0x000fe40003f44270 */
[----:B------:R-:W-:-:S05]  /*7870*/  FMNMX.FTZ R166, R199, R166, !PT ;  /* 0x000000a6c7a67209 */ /* 0x000fca0007810000 */
        /* <DEDUP_REMOVED lines=16> */
[----:B---3--:R-:W-:Y:S01]  /*7980*/  FSEL R213, R192, -INF , P3 ;  /* 0xff800000c0d57808 */ /* 0x008fe20001800000 */
[----:B------:R-:W-:Y:S01]  /*7990*/  WARPGROUP.ARRIVE ;  /* 0x00000000000079c5 */ /* 0x000fe20000000000 */
[----:B------:R-:W-:-:S03]  /*79a0*/  ISETP.GT.AND P3, PT, R164, 0x61, PT ;  /* 0x00000061a400780c */ /* 0x000fc60003f64270 */
[----:B------:R-:W-:Y:S01]  /*79b0*/  MUFU.TANH R183, R183 ;  /* 0x000000b700b77308 */ /* 0x000fe20000002400 */
[----:B------:R-:W-:Y:S02]  /*79c0*/  FSEL R215, R8, -INF , P2 ;  /* 0xff80000008d77808 */ /* 0x000fe40001000000 */
[----:B------:R-:W-:Y:S01]  /*79d0*/  FMNMX.FTZ R166, R213, R166, !PT ;  /* 0x000000a6d5a67209 */ /* 0x000fe20007810000 */
[----:B------:R-:W-:Y:S01]  /*79e0*/  QGMMA.64x192x32.F32.E4M3.E4M3 R24, R208, gdesc[UR8], R24, gsb0 ;  /* 0x02e00008d0187df3 */ /* 0x000fe20008000818 */
[C---:B------:R-:W-:Y:S01]  /*79f0*/  ISETP.GT.AND P2, PT, R164.reuse, 0x68, PT ;  /* 0x00000068a400780c */ /* 0x040fe20003f44270 */
[----:B------:R-:W-:Y:S01]  /*7a00*/  UIADD3 UR10, UR14, 0x480, URZ ;  /* 0x000004800e0a7890 */ /* 0x000fe2000fffe03f */
[----:B--2---:R-:W-:Y:S01]  /*7a10*/  FSEL R217, R217, -INF , P3 ;  /* 0xff800000d9d97808 */ /* 0x004fe20001800000 */
[----:B------:R1:W2:Y:S01]  /*7a20*/  MUFU.TANH R8, R124 ;  /* 0x0000007c00087308 */ /* 0x0002a20000002400 */
[----:B------:R-:W-:Y:S01]  /*7a30*/  FMNMX.FTZ R166, R215, R166, !PT ;  /* 0x000000a6d7a67209 */ /* 0x000fe20007810000 */
[----:B------:R-:W-:Y:S01]  /*7a40*/  UMOV UR11, 0xc0000010 ;  /* 0xc0000010000b7882 */ /* 0x000fe20000000000 */
[----:B------:R-:W-:-:S02]  /*7a50*/  ISETP.GT.AND P3, PT, R164, 0x69, PT ;  /* 0x00000069a400780c */ /* 0x000fc40003f64270 */
[----:B------:R-:W-:Y:S02]  /*7a60*/  FSEL R125, R140, -INF , P2 ;  /* 0xff8000008c7d7808 */ /* 0x000fe40001000000 */
[----:B------:R-:W-:Y:S01]  /*7a70*/  FMNMX.FTZ R166, R217, R166, !PT ;  /* 0x000000a6d9a67209 */ /* 0x000fe20007810000 */
[----:B------:R3:W3:Y:S01]  /*7a80*/  MUFU.TANH R140, R132 ;  /* 0x00000084008c7308 */ /* 0x0006e20000002400 */
[----:B------:R-:W-:Y:S01]  /*7a90*/  ISETP.GT.AND P2, PT, R164, 0x70, PT ;  /* 0x00000070a400780c */ /* 0x000fe20003f44270 */
[C---:B-1----:R-:W-:Y:S01]  /*7aa0*/  FMUL.FTZ R124, R0.reuse, R142 ;  /* 0x0000008e007c7220 */ /* 0x042fe20000410000 */
[----:B----4-:R-:W-:Y:S01]  /*7ab0*/  FSEL R219, R219, -INF , P3 ;  /* 0xff800000dbdb7808 */ /* 0x010fe20001800000 */
[----:B------:R-:W-:Y:S01]  /*7ac0*/  FMUL.FTZ R142, R0, R143 ;  /* 0x0000008f008e7220 */ /* 0x000fe20000410000 */
[----:B------:R-:W-:Y:S02]  /*7ad0*/  FMNMX.FTZ R166, R125, R166, !PT ;  /* 0x000000a67da67209 */ /* 0x000fe40007810000 */
[----:B------:R-:W-:Y:S01]  /*7ae0*/  ISETP.GT.AND P3, PT, R164, 0x71, PT ;  /* 0x00000071a400780c */ /* 0x000fe20003f64270 */
[----:B------:R-:W-:Y:S01]  /*7af0*/  MUFU.TANH R154, R154 ;  /* 0x0000009a009a7308 */ /* 0x000fe20000002400 */
[----:B------:R-:W-:-:S02]  /*7b00*/  FSEL R229, R229, -INF , P2 ;  /* 0xff800000e5e57808 */ /* 0x000fc40001000000 */
[----:B------:R-:W-:Y:S02]  /*7b10*/  FMNMX.FTZ R166, R219, R166, !PT ;  /* 0x000000a6dba67209 */ /* 0x000fe40007810000 */
[C---:B------:R-:W-:Y:S02]  /*7b20*/  ISETP.GT.AND P2, PT, R164.reuse, 0x78, PT ;  /* 0x00000078a400780c */ /* 0x040fe40003f44270 */
[----:B-----5:R-:W-:Y:S01]  /*7b30*/  FSEL R231, R231, -INF , P3 ;  /* 0xff800000e7e77808 */ /* 0x020fe20001800000 */
[----:B------:R-:W-:Y:S01]  /*7b40*/  MUFU.TANH R155, R155 ;  /* 0x0000009b009b7308 */ /* 0x000fe20000002400 */
[----:B------:R-:W-:Y:S02]  /*7b50*/  FMNMX.FTZ R166, R229, R166, !PT ;  /* 0x000000a6e5a67209 */ /* 0x000fe40007810000 */
[----:B------:R-:W-:Y:S02]  /*7b60*/  ISETP.GT.AND P3, PT, R164, 0x79, PT ;  /* 0x00000079a400780c */ /* 0x000fe40003f64270 */
[----:B------:R-:W-:Y:S01]  /*7b70*/  FSEL R129, R144, -INF , P2 ;  /* 0xff80000090817808 */ /* 0x000fe20001000000 */
[----:B------:R-:W-:Y:S01]  /*7b80*/  FMUL.FTZ R144, R0, R133 ;  /* 0x0000008500907220 */ /* 0x000fe20000410000 */
[----:B------:R-:W-:Y:S01]  /*7b90*/  FMNMX.FTZ R166, R231, R166, !PT ;  /* 0x000000a6e7a67209 */ /* 0x000fe20007810000 */
[----:B------:R-:W-:Y:S01]  /*7ba0*/  MUFU.TANH R157, R157 ;  /* 0x0000009d009d7308 */ /* 0x000fe20000002400 */
[----:B------:R-:W-:-:S02]  /*7bb0*/  ISETP.GT.AND P2, PT, R164, 0x80, PT ;  /* 0x00000080a400780c */ /* 0x000fc40003f44270 */
[----:B------:R-:W-:Y:S02]  /*7bc0*/  FSEL R233, R233, -INF , P3 ;  /* 0xff800000e9e97808 */ /* 0x000fe40001800000 */
[----:B------:R-:W-:Y:S02]  /*7bd0*/  FMNMX.FTZ R166, R129, R166, !PT ;  /* 0x000000a681a67209 */ /* 0x000fe40007810000 */
[C---:B------:R-:W-:Y:S01]  /*7be0*/  ISETP.GT.AND P3, PT, R164.reuse, 0x81, PT ;  /* 0x00000081a400780c */ /* 0x040fe20003f64270 */
[----:B------:R-:W1:Y:S01]  /*7bf0*/  MUFU.TANH R144, R144 ;  /* 0x0000009000907308 */ /* 0x000e620000002400 */
[----:B------:R-:W-:Y:S02]  /*7c00*/  FSEL R235, R235, -INF , P2 ;  /* 0xff800000ebeb7808 */ /* 0x000fe40001000000 */
[----:B------:R-:W-:Y:S02]  /*7c10*/  FMNMX.FTZ R166, R233, R166, !PT ;  /* 0x000000a6e9a67209 */ /* 0x000fe40007810000 */
[----:B------:R-:W-:-:S02]  /*7c20*/  ISETP.GT.AND P2, PT, R164, 0x88, PT ;  /* 0x00000088a400780c */ /* 0x000fc40003f44270 */
[----:B------:R-:W-:Y:S01]  /*7c30*/  FSEL R237, R237, -INF , P3 ;  /* 0xff800000eded7808 */ /* 0x000fe20001800000 */
[----:B------:R-:W4:Y:S01]  /*7c40*/  MUFU.TANH R158, R158 ;  /* 0x0000009e009e7308 */ /* 0x000f220000002400 */
[----:B------:R-:W-:Y:S02]  /*7c50*/  FMNMX.FTZ R166, R235, R166, !PT ;  /* 0x000000a6eba67209 */ /* 0x000fe40007810000 */
[----:B------:R-:W-:Y:S02]  /*7c60*/  ISETP.GT.AND P3, PT, R164, 0x89, PT ;  /* 0x00000089a400780c */ /* 0x000fe40003f64270 */
[----:B--2---:R-:W-:Y:S02]  /*7c70*/  FSEL R133, R8, -INF , P2 ;  /* 0xff80000008857808 */ /* 0x004fe40001000000 */
[----:B------:R-:W-:Y:S01]  /*7c80*/  FMNMX.FTZ R166, R237, R166, !PT ;  /* 0x000000a6eda67209 */ /* 0x000fe20007810000 */
[----:B------:R-:W2:Y:S01]  /*7c90*/  MUFU.TANH R160, R160 ;  /* 0x000000a000a07308 */ /* 0x000ea20000002400 */
[----:B------:R-:W-:-:S02]  /*7ca0*/  ISETP.GT.AND P2, PT, R164, 0x90, PT ;  /* 0x00000090a400780c */ /* 0x000fc40003f44270 */
[----:B------:R-:W-:Y:S02]  /*7cb0*/  FSEL R8, R120, -INF , P3 ;  /* 0xff80000078087808 */ /* 0x000fe40001800000 */
[----:B------:R-:W-:Y:S02]  /*7cc0*/  FMNMX.FTZ R166, R133, R166, !PT ;  /* 0x000000a685a67209 */ /* 0x000fe40007810000 */
[----:B------:R-:W-:Y:S01]  /*7cd0*/  ISETP.GT.AND P3, PT, R164, 0x91, PT ;  /* 0x00000091a400780c */ /* 0x000fe20003f64270 */
[----:B------:R-:W5:Y:S01]  /*7ce0*/  MUFU.TANH R161, R161 ;  /* 0x000000a100a17308 */ /* 0x000f620000002400 */
[----:B------:R-:W-:Y:S02]  /*7cf0*/  FSEL R128, R128, -INF , P2 ;  /* 0xff80000080807808 */ /* 0x000fe40001000000 */
[----:B------:R-:W-:Y:S02]  /*7d00*/  FMNMX.FTZ R166, R8, R166, !PT ;  /* 0x000000a608a67209 */ /* 0x000fe40007810000 */
[----:B---3--:R-:W-:-:S02]  /*7d10*/  FSEL R132, R121, -INF , P3 ;  /* 0xff80000079847808 */ /* 0x008fc40001800000 */
[----:B------:R-:W-:Y:S01]  /*7d20*/  ISETP.GT.AND P2, PT, R164, 0x98, PT ;  /* 0x00000098a400780c */ /* 0x000fe20003f44270 */
[----:B------:R-:W3:Y:S01]  /*7d30*/  MUFU.TANH R163, R163 ;  /* 0x000000a300a37308 */ /* 0x000ee20000002400 */
[----:B------:R-:W-:Y:S02]  /*7d40*/  FMNMX.FTZ R121, R128, R166, !PT ;  /* 0x000000a680797209 */ /* 0x000fe40007810000 */
[C---:B------:R-:W-:Y:S01]  /*7d50*/  ISETP.GT.AND P3, PT, R164.reuse, 0x99, PT ;  /* 0x00000099a400780c */ /* 0x040fe20003f64270 */
[----:B------:R-:W-:Y:S01]  /*7d60*/  VIADD R164, R164, 0x8 ;  /* 0x00000008a4a47836 */ /* 0x000fe20000000000 */
[----:B------:R-:W-:Y:S02]  /*7d70*/  FSEL R140, R140, -INF , P2 ;  /* 0xff8000008c8c7808 */ /* 0x000fe40001000000 */
[----:B------:R-:W-:Y:S01]  /*7d80*/  FMNMX.FTZ R121, R132, R121, !PT ;  /* 0x0000007984797209 */ /* 0x000fe20007810000 */
[----:B------:R-:W3:Y:S01]  /*7d90*/  MUFU.TANH R165, R165 ;  /* 0x000000a500a57308 */ /* 0x000ee20000002400 */
[----:B-1----:R-:W-:Y:S01]  /*7da0*/  FSEL R143, R144, -INF , P3 ;  /* 0xff800000908f7808 */ /* 0x002fe20001800000 */
[----:B------:R-:W-:Y:S01]  /*7db0*/  FMUL.FTZ R144, R0, R146 ;  /* 0x0000009200907220 */ /* 0x000fe20000410000 */
[----:B------:R-:W-:Y:S01]  /*7dc0*/  FMNMX.FTZ R120, R140, R121, !PT ;  /* 0x000000798c787209 */ /* 0x000fe20007810000 */
[C---:B------:R-:W-:Y:S01]  /*7dd0*/  FMUL.FTZ R146, R0.reuse, R147 ;  /* 0x0000009300927220 */ /* 0x040fe20000410000 */
[----:B------:R-:W-:Y:S01]  /*7de0*/  FMUL.FTZ R147, R0, R150 ;  /* 0x0000009600937220 */ /* 0x000fe20000410000 */
[----:B------:R-:W-:-:S02]  /*7df0*/  ISETP.GT.AND P3, PT, R164, RZ, PT ;  /* 0x000000ffa400720c */ /* 0x000fc40003f64270 */
[----:B------:R-:W-:Y:S01]  /*7e00*/  FMNMX.FTZ R120, R143, R120, !PT ;  /* 0x000000788f787209 */ /* 0x000fe20007810000 */
[----:B------:R-:W1:Y:S01]  /*7e10*/  MUFU.TANH R136, R136 ;  /* 0x0000008800887308 */ /* 0x000e620000002400 */
[----:B------:R-:W-:Y:S02]  /*7e20*/  ISETP.GT.AND P4, PT, R164, 0x1, PT ;  /* 0x00000001a400780c */ /* 0x000fe40003f84270 */
[----:B------:R-:W-:Y:S01]  /*7e30*/  FSEL R10, R10, -INF , P3 ;  /* 0xff8000000a0a7808 */ /* 0x000fe20001800000 */
[----:B------:R-:W4:Y:S01]  /*7e40*/  SHFL.BFLY PT, R121, R120, 0x2, 0x1f ;  /* 0x0c401f0078797f89 */ /* 0x000f2200000e0000 */
[----:B------:R-:W-:Y:S02]  /*7e50*/  ISETP.GT.AND P3, PT, R164, 0x8, PT ;  /* 0x00000008a400780c */ /* 0x000fe40003f64270 */
[----:B------:R-:W-:Y:S01]  /*7e60*/  FSEL R11, R11, -INF , P4 ;  /* 0xff8000000b0b7808 */ /* 0x000fe20002000000 */
[----:B------:R-:W1:Y:S01]  /*7e70*/  MUFU.TANH R138, R138 ;  /* 0x0000008a008a7308 */ /* 0x000e620000002400 */
[----:B------:R-:W-:-:S02]  /*7e80*/  FMNMX.FTZ R162, R10, R7, !PT ;  /* 0x000000070aa27209 */ /* 0x000fc40007810000 */
[C---:B------:R-:W-:Y:S02]  /*7e90*/  ISETP.GT.AND P4, PT, R164.reuse, 0x9, PT ;  /* 0x00000009a400780c */ /* 0x040fe40003f84270 */
[----:B------:R-:W-:Y:S02]  /*7ea0*/  FMNMX.FTZ R162, R11, R162, !PT ;  /* 0x000000a20ba27209 */ /* 0x000fe40007810000 */
[----:B------:R-:W-:Y:S01]  /*7eb0*/  FSEL R15, R15, -INF , P4 ;  /* 0xff8000000f0f7808 */ /* 0x000fe20002000000 */
[----:B------:R-:W1:Y:S01]  /*7ec0*/  MUFU.TANH R124, R124 ;  /* 0x0000007c007c7308 */ /* 0x000e620000002400 */
[----:B------:R-:W-:-:S04]  /*7ed0*/  ISETP.GT.AND P4, PT, R164, 0x11, PT ;  /* 0x00000011a400780c */ /* 0x000fc80003f84270 */
[----:B------:R-:W-:Y:S02]  /*7ee0*/  FSEL R185, R185, -INF , P4 ;  /* 0xff800000b9b97808 */ /* 0x000fe40002000000 */
[----:B------:R-:W-:Y:S01]  /*7ef0*/  ISETP.GT.AND P4, PT, R164, 0x19, PT ;  /* 0x00000019a400780c */ /* 0x000fe20003f84270 */
[----:B------:R-:W1:Y:S03]  /*7f00*/  MUFU.TANH R142, R142 ;  /* 0x0000008e008e7308 */ /* 0x000e660000002400 */
[----:B------:R-:W-:Y:S02]  /*7f10*/  FSEL R189, R189, -INF , P4 ;  /* 0xff800000bdbd7808 */ /* 0x000fe40002000000 */
[----:B----4-:R-:W-:Y:S02]  /*7f20*/  FMNMX.FTZ R150, R120, R121, !PT ;  /* 0x0000007978967209 */ /* 0x010fe40007810000 */
[----:B------:R-:W4:Y:S01]  /*7f30*/  LDC R120, c[0x0][0x988] ;  /* 0x00026200ff787b82 */ /* 0x000f220000000800 */
[----:B------:R-:W-:Y:S01]  /*7f40*/  ISETP.GT.AND P4, PT, R164, 0x21, PT ;  /* 0x00000021a400780c */ /* 0x000fe20003f84270 */
[----:B------:R-:W1:Y:S01]  /*7f50*/  MUFU.TANH R144, R144 ;  /* 0x0000009000907308 */ /* 0x000e620000002400 */
[----:B------:R-:W2:Y:S02]  /*7f60*/  SHFL.BFLY PT, R121, R150, 0x1, 0x1f ;  /* 0x0c201f0096797f89 */ /* 0x000ea400000e0000 */
[----:B------:R-:W-:-:S02]  /*7f70*/  FSEL R171, R171, -INF , P4 ;  /* 0xff800000abab7808 */ /* 0x000fc40002000000 */
[----:B------:R-:W-:-:S03]  /*7f80*/  ISETP.GT.AND P4, PT, R164, 0x29, PT ;  /* 0x00000029a400780c */ /* 0x000fc60003f84270 */
[----:B------:R-:W1:Y:S01]  /*7f90*/  MUFU.TANH R146, R146 ;  /* 0x0000009200927308 */ /* 0x000e620000002400 */
[----:B------:R-:W-:Y:S02]  /*7fa0*/  FSEL R175, R175, -INF , P4 ;  /* 0xff800000afaf7808 */ /* 0x000fe40002000000 */
[----:B------:R-:W-:-:S04]  /*7fb0*/  ISETP.GT.AND P4, PT, R164, 0x31, PT ;  /* 0x00000031a400780c */ /* 0x000fc80003f84270 */
[----:B------:R-:W-:Y:S01]  /*7fc0*/  FSEL R179, R179, -INF , P4 ;  /* 0xff800000b3b37808 */ /* 0x000fe20002000000 */
[----:B------:R-:W1:Y:S01]  /*7fd0*/  MUFU.TANH R147, R147 ;  /* 0x0000009300937308 */ /* 0x000e620000002400 */
[----:B------:R-:W-:-:S04]  /*7fe0*/  ISETP.GT.AND P4, PT, R164, 0x39, PT ;  /* 0x00000039a400780c */ /* 0x000fc80003f84270 */
[----:B------:R-:W-:Y:S02]  /*7ff0*/  FSEL R183, R183, -INF , P4 ;  /* 0xff800000b7b77808 */ /* 0x000fe40002000000 */
[----:B------:R-:W-:Y:S01]  /*8000*/  ISETP.GT.AND P4, PT, R164, 0x41, PT ;  /* 0x00000041a400780c */ /* 0x000fe20003f84270 */
[----:B------:R-:W1:Y:S01]  /*8010*/  MUFU.TANH R148, R148 ;  /* 0x0000009400947308 */ /* 0x000e620000002400 */
[----:B--2---:R-:W-:Y:S01]  /*8020*/  FMNMX.FTZ R121, R150, R121, !PT ;  /* 0x0000007996797209 */ /* 0x004fe20007810000 */
[----:B------:R-:W-:Y:S01]  /*8030*/  FMUL.FTZ R150, R0, R134 ;  /* 0x0000008600967220 */ /* 0x000fe20000410000 */
[----:B------:R-:W-:Y:S02]  /*8040*/  FSEL R155, R155, -INF , P4 ;  /* 0xff8000009b9b7808 */ /* 0x000fe40002000000 */
[C---:B------:R-:W-:Y:S01]  /*8050*/  FSETP.NEU.FTZ.AND P2, PT, R121.reuse, -INF , PT ;  /* 0xff8000007900780b */ /* 0x040fe20003f5d000 */
[----:B----4-:R-:W-:-:S01]  /*8060*/  FFMA.FTZ R134, R121, R120, -8 ;  /* 0xc100000079867423 */ /* 0x010fc20000010078 */
[----:B------:R-:W-:Y:S01]  /*8070*/  ISETP.GT.AND P4, PT, R164, 0x49, PT ;  /* 0x00000049a400780c */ /* 0x000fe20003f84270 */
[----:B------:R-:W2:Y:S03]  /*8080*/  MUFU.TANH R122, R122 ;  /* 0x0000007a007a7308 */ /* 0x000ea60000002400 */
[----:B------:R-:W-:-:S05]  /*8090*/  FSEL R134, R134, RZ, P2 ;  /* 0x000000ff86867208 */ /* 0x000fca0001000000 */
[-CC-:B------:R-:W-:Y:S01]  /*80a0*/  FFMA.FTZ R152, R9, R120.reuse, -R134.reuse ;  /* 0x0000007809987223 */ /* 0x180fe20000010886 */
[----:B------:R-:W-:-:S01]  /*80b0*/  FFMA.FTZ R9, R12, R120, -R134 ;  /* 0x000000780c097223 */ /* 0x000fc20000010886 */
[-CC-:B------:R-:W-:Y:S01]  /*80c0*/  FFMA.FTZ R12, R13, R120.reuse, -R134.reuse ;  /* 0x000000780d0c7223 */ /* 0x180fe20000010886 */
[----:B------:R-:W-:-:S01]  /*80d0*/  FFMA.FTZ R13, R20, R120, -R134 ;  /* 0x00000078140d7223 */ /* 0x000fc20000010886 */
[-CC-:B------:R-:W-:Y:S01]  /*80e0*/  FFMA.FTZ R20, R21, R120.reuse, -R134.reuse ;  /* 0x0000007815147223 */ /* 0x180fe20000010886 */
[----:B------:R-:W-:-:S01]  /*80f0*/  FFMA.FTZ R21, R137, R120, -R134 ;  /* 0x0000007889157223 */ /* 0x000fc20000010886 */
[----:B------:R-:W-:Y:S01]  /*8100*/  FSEL R137, R14, -INF , P3 ;  /* 0xff8000000e897808 */ /* 0x000fe20001800000 */
[----:B------:R-:W-:-:S01]  /*8110*/  FFMA.FTZ R14, R139, R120, -R134 ;  /* 0x000000788b0e7223 */ /* 0x000fc20000010886 */
[----:B------:R-:W-:Y:S01]  /*8120*/  ISETP.GT.AND P3, PT, R164, 0x10, PT ;  /* 0x00000010a400780c */ /* 0x000fe20003f64270 */
[----:B------:R-:W-:-:S01]  /*8130*/  FFMA.FTZ R135, R167, R120, -R134 ;  /* 0x00000078a7877223 */ /* 0x000fc20000010886 */
[----:B------:R-:W-:Y:S01]  /*8140*/  FMNMX.FTZ R162, R137, R162, !PT ;  /* 0x000000a289a27209 */ /* 0x000fe20007810000 */
[----:B------:R-:W-:-:S01]  /*8150*/  FFMA.FTZ R167, R169, R120, -R134 ;  /* 0x00000078a9a77223 */ /* 0x000fc20000010886 */
[----:B------:R-:W-:Y:S01]  /*8160*/  FSEL R139, R184, -INF , P3 ;  /* 0xff800000b88b7808 */ /* 0x000fe20001800000 */
[----:B------:R-:W-:-:S01]  /*8170*/  FFMA.FTZ R156, R187, R120, -R134 ;  /* 0x00000078bb9c7223 */ /* 0x000fc20000010886 */
[----:B------:R-:W-:Y:S01]  /*8180*/  FMNMX.FTZ R162, R15, R162, !PT ;  /* 0x000000a20fa27209 */ /* 0x000fe20007810000 */
[----:B------:R-:W-:-:S01]  /*8190*/  FFMA.FTZ R172, R193, R120, -R134 ;  /* 0x00000078c1ac7223 */ /* 0x000fc20000010886 */
[----:B------:R-:W-:Y:S01]  /*81a0*/  ISETP.GT.AND P3, PT, R164, 0x18, PT ;  /* 0x00000018a400780c */ /* 0x000fe20003f64270 */
[----:B------:R-:W4:Y:S01]  /*81b0*/  MUFU.TANH R123, R123 ;  /* 0x0000007b007b7308 */ /* 0x000f220000002400 */
[----:B------:R-:W-:Y:S01]  /*81c0*/  FMNMX.FTZ R162, R139, R162, !PT ;  /* 0x000000a28ba27209 */ /* 0x000fe20007810000 */
[-CC-:B------:R-:W-:Y:S01]  /*81d0*/  FFMA.FTZ R141, R141, R120.reuse, -R134.reuse ;  /* 0x000000788d8d7223 */ /* 0x180fe20000010886 */
[----:B------:R-:W-:Y:S01]  /*81e0*/  FSEL R169, R188, -INF , P3 ;  /* 0xff800000bca97808 */ /* 0x000fe20001800000 */
[--C-:B------:R-:W-:Y:S01]  /*81f0*/  FFMA.FTZ R177, R177, R120, -R134.reuse ;  /* 0x00000078b1b17223 */ /* 0x100fe20000010886 */
[----:B------:R-:W-:Y:S01]  /*8200*/  FMNMX.FTZ R162, R185, R162, !PT ;  /* 0x000000a2b9a27209 */ /* 0x000fe20007810000 */
[--C-:B------:R-:W-:Y:S01]  /*8210*/  FFMA.FTZ R145, R145, R120, -R134.reuse ;  /* 0x0000007891917223 */ /* 0x100fe20000010886 */
        /* <DEDUP_REMOVED lines=9> */
[----:B------:R5:W-:Y:S01]  /*82b0*/  MUFU.EX2 R162, R170 ;  /* 0x000000aa00a27308 */ /* 0x000be20000000800 */
[----:B------:R-:W-:Y:S01]  /*82c0*/  FMNMX.FTZ R166, R187, R166, !PT ;  /* 0x000000a6bba67209 */ /* 0x000fe20007810000 */
[-CC-:B------:R-:W-:Y:S01]  /*82d0*/  FFMA.FTZ R191, R191, R120.reuse, -R134.reuse ;  /* 0x00000078bfbf7223 */ /* 0x180fe20000010886 */
[----:B------:R-:W-:Y:S01]  /*82e0*/  FSEL R173, R174, -INF , P3 ;  /* 0xff800000aead7808 */ /* 0x000fe20001800000 */
[--C-:B------:R-:W-:Y:S01]  /*82f0*/  FFMA.FTZ R174, R217, R120, -R134.reuse ;  /* 0x00000078d9ae7223 */ /* 0x100fe20000010886 */
[----:B------:R-:W-:Y:S01]  /*8300*/  FMNMX.FTZ R168, R171, R166, !PT ;  /* 0x000000a6aba87209 */ /* 0x000fe20007810000 */
[----:B------:R-:W-:Y:S01]  /*8310*/  FFMA.FTZ R213, R213, R120, -R134 ;  /* 0x00000078d5d57223 */ /* 0x000fe20000010886 */
[----:B------:R-:W-:Y:S01]  /*8320*/  ISETP.GT.AND P3, PT, R164, 0x30, PT ;  /* 0x00000030a400780c */ /* 0x000fe20003f64270 */
[----:B------:R-:W-:-:S02]  /*8330*/  WARPGROUP.DEPBAR.LE gsb0, 0x0 ;  /* 0x00008000000079c5 */ /* 0x000fc40000010000 */
[----:B------:R-:W-:Y:S01]  /*8340*/  FMNMX.FTZ R168, R173, R168, !PT ;  /* 0x000000a8ada87209 */ /* 0x000fe20007810000 */
[--C-:B-----5:R-:W-:Y:S01]  /*8350*/  FFMA.FTZ R170, R195, R120, -R134.reuse ;  /* 0x00000078c3aa7223 */ /* 0x120fe20000010886 */
[----:B------:R-:W-:Y:S01]  /*8360*/  FSEL R193, R178, -INF , P3 ;  /* 0xff800000b2c17808 */ /* 0x000fe20001800000 */
[----:B------:R-:W-:Y:S01]  /*8370*/  WARPGROUP.ARRIVE ;  /* 0x00000000000079c5 */ /* 0x000fe20000000000 */
[----:B------:R-:W-:Y:S01]  /*8380*/  FMNMX.FTZ R168, R175, R168, !PT ;  /* 0x000000a8afa87209 */ /* 0x000fe20007810000 */
[----:B------:R-:W5:Y:S01]  /*8390*/  MUFU.TANH R127, R127 ;  /* 0x0000007f007f7308 */ /* 0x000f620000002400 */
[----:B------:R-:W-:Y:S01]  /*83a0*/  ISETP.GT.AND P3, PT, R164, 0x38, PT ;  /* 0x00000038a400780c */ /* 0x000fe20003f64270 */
[--C-:B------:R-:W-:Y:S01]  /*83b0*/  FFMA.FTZ R125, R125, R120, -R134.reuse ;  /* 0x000000787d7d7223 */ /* 0x100fe20000010886 */
[----:B------:R-:W-:Y:S01]  /*83c0*/  FMNMX.FTZ R168, R193, R168, !PT ;  /* 0x000000a8c1a87209 */ /* 0x000fe20007810000 */
[----:B------:R-:W-:Y:S01]  /*83d0*/  QGMMA.64x192x32.F32.E4M3.E4M3 R24, R204, gdesc[UR8], R24, gsb0 ;  /* 0x02e00008cc187df3 */ /* 0x000fe20008000818 */
[----:B------:R-:W-:Y:S01]  /*83e0*/  FSEL R209, R182, -INF , P3 ;  /* 0xff800000b6d17808 */ /* 0x000fe20001800000 */
[--C-:B------:R-:W-:Y:S01]  /*83f0*/  FFMA.FTZ R129, R129, R120, -R134.reuse ;  /* 0x0000007881817223 */ /* 0x100fe20000010886 */
[----:B------:R-:W-:Y:S01]  /*8400*/  FMNMX.FTZ R168, R179, R168, !PT ;  /* 0x000000a8b3a87209 */ /* 0x000fe20007810000 */
[----:B------:R-:W5:Y:S01]  /*8410*/  MUFU.TANH R130, R130 ;  /* 0x0000008200827308 */ /* 0x000f620000002400 */
[----:B------:R-:W-:Y:S01]  /*8420*/  ISETP.GT.AND P3, PT, R164, 0x40, PT ;  /* 0x00000040a400780c */ /* 0x000fe20003f64270 */
[--C-:B------:R-:W-:Y:S01]  /*8430*/  FFMA.FTZ R133, R133, R120, -R134.reuse ;  /* 0x0000007885857223 */ /* 0x100fe20000010886 */
[----:B------:R-:W-:Y:S01]  /*8440*/  FMNMX.FTZ R168, R209, R168, !PT ;  /* 0x000000a8d1a87209 */ /* 0x000fe20007810000 */
[-CC-:B------:R-:W-:Y:S01]  /*8450*/  FFMA.FTZ R8, R8, R120.reuse, -R134.reuse ;  /* 0x0000007808087223 */ /* 0x180fe20000010886 */
[----:B------:R-:W-:Y:S01]  /*8460*/  FSEL R211, R154, -INF , P3 ;  /* 0xff8000009ad37808 */ /* 0x000fe20001800000 */
[--C-:B------:R-:W-:Y:S01]  /*8470*/  FFMA.FTZ R154, R181, R120, -R134.reuse ;  /* 0x00000078b59a7223 */ /* 0x100fe20000010886 */
[----:B------:R-:W-:Y:S01]  /*8480*/  FMNMX.FTZ R168, R183, R168, !PT ;  /* 0x000000a8b7a87209 */ /* 0x000fe20007810000 */
[----:B------:R-:W5:Y:S01]  /*8490*/  MUFU.TANH R131, R131 ;  /* 0x0000008300837308 */ /* 0x000f620000002400 */
[----:B------:R-:W-:Y:S01]  /*84a0*/  ISETP.GT.AND P3, PT, R164, 0x48, PT ;  /* 0x00000048a400780c */ /* 0x000fe20003f64270 */
[--C-:B------:R-:W-:Y:S01]  /*84b0*/  FFMA.FTZ R128, R128, R120, -R134.reuse ;  /* 0x0000007880807223 */ /* 0x100fe20000010886 */
[----:B------:R-:W-:Y:S01]  /*84c0*/  FMNMX.FTZ R168, R211, R168, !PT ;  /* 0x000000a8d3a87209 */ /* 0x000fe20007810000 */
[----:B------:R-:W-:Y:S01]  /*84d0*/  FFMA.FTZ R143, R143, R120, -R134 ;  /* 0x000000788f8f7223 */ /* 0x000fe20000010886 */
[----:B------:R-:W-:Y:S01]  /*84e0*/  FSEL R157, R157, -INF , P3 ;  /* 0xff8000009d9d7808 */ /* 0x000fe20001800000 */
[----:B------:R-:W-:Y:S01]  /*84f0*/  UIADD3 UR10, UR14, 0x600, URZ ;  /* 0x000006000e0a7890 */ /* 0x000fe2000fffe03f */
[----:B------:R-:W-:Y:S01]  /*8500*/  FMNMX.FTZ R168, R155, R168, !PT ;  /* 0x000000a89ba87209 */ /* 0x000fe20007810000 */
[----:B------:R-:W5:Y:S01]  /*8510*/  MUFU.TANH R150, R150 ;  /* 0x0000009600967308 */ /* 0x000f620000002400 */
[----:B------:R-:W-:Y:S01]  /*8520*/  ISETP.GT.AND P3, PT, R164, 0x50, PT ;  /* 0x00000050a400780c */ /* 0x000fe20003f64270 */
[----:B------:R-:W-:Y:S01]  /*8530*/  UMOV UR11, 0xc0000010 ;  /* 0xc0000010000b7882 */ /* 0x000fe20000000000 */
[----:B------:R-:W-:-:S02]  /*8540*/  FSEL R181, R158, -INF , P4 ;  /* 0xff8000009eb57808 */ /* 0x000fc40002000000 */
[----:B------:R-:W-:Y:S02]  /*8550*/  FMNMX.FTZ R168, R157, R168, !PT ;  /* 0x000000a89da87209 */ /* 0x000fe40007810000 */
[----:B------:R-:W-:Y:S01]  /*8560*/  ISETP.GT.AND P4, PT, R164, 0x51, PT ;  /* 0x00000051a400780c */ /* 0x000fe20003f84270 */
[----:B------:R3:W-:Y:S01]  /*8570*/  MUFU.EX2 R158, R170 ;  /* 0x000000aa009e7308 */ /* 0x0007e20000000800 */
[----:B------:R-:W-:Y:S01]  /*8580*/  FSEL R195, R160, -INF , P3 ;  /* 0xff800000a0c37808 */ /* 0x000fe20001800000 */
[--C-:B------:R-:W-:Y:S01]  /*8590*/  FFMA.FTZ R160, R197, R120, -R134.reuse ;  /* 0x00000078c5a07223 */ /* 0x100fe20000010886 */
[----:B------:R-:W-:Y:S02]  /*85a0*/  FMNMX.FTZ R168, R181, R168, !PT ;  /* 0x000000a8b5a87209 */ /* 0x000fe40007810000 */
[C---:B------:R-:W-:Y:S02]  /*85b0*/  ISETP.GT.AND P3, PT, R164.reuse, 0x58, PT ;  /* 0x00000058a400780c */ /* 0x040fe40003f64270 */
[----:B------:R-:W-:Y:S01]  /*85c0*/  FSEL R161, R161, -INF , P4 ;  /* 0xff800000a1a17808 */ /* 0x000fe20002000000 */
[----:B------:R1:W-:Y:S01]  /*85d0*/  MUFU.EX2 R166, R172 ;  /* 0x000000ac00a67308 */ /* 0x0003e20000000800 */
[----:B------:R-:W-:Y:S01]  /*85e0*/  FMNMX.FTZ R168, R195, R168, !PT ;  /* 0x000000a8c3a87209 */ /* 0x000fe20007810000 */
[----:B---3--:R-:W-:Y:S01]  /*85f0*/  FFMA.FTZ R170, R159, R120, -R134 ;  /* 0x000000789faa7223 */ /* 0x008fe20000010886 */
[----:B------:R-:W-:-:S02]  /*8600*/  ISETP.GT.AND P4, PT, R164, 0x59, PT ;  /* 0x00000059a400780c */ /* 0x000fc40003f84270 */
[----:B------:R-:W-:Y:S02]  /*8610*/  FSEL R163, R163, -INF , P3 ;  /* 0xff800000a3a37808 */ /* 0x000fe40001800000 */
[----:B------:R-:W-:Y:S01]  /*8620*/  FMNMX.FTZ R168, R161, R168, !PT ;  /* 0x000000a8a1a87209 */ /* 0x000fe20007810000 */
[----:B------:R-:W3:Y:S01]  /*8630*/  MUFU.TANH R151, R151 ;  /* 0x0000009700977308 */ /* 0x000ee20000002400 */
[C---:B------:R-:W-:Y:S01]  /*8640*/  ISETP.GT.AND P3, PT, R164.reuse, 0x60, PT ;  /* 0x00000060a400780c */ /* 0x040fe20003f64270 */
[----:B-1----:R-:W-:Y:S01]  /*8650*/  FFMA.FTZ R172, R215, R120, -R134 ;  /* 0x00000078d7ac7223 */ /* 0x002fe20000010886 */
[----:B------:R-:W-:Y:S02]  /*8660*/  FSEL R165, R165, -INF , P4 ;  /* 0xff800000a5a57808 */ /* 0x000fe40002000000 */
[----:B------:R-:W-:Y:S02]  /*8670*/  FMNMX.FTZ R168, R163, R168, !PT ;  /* 0x000000a8a3a87209 */ /* 0x000fe40007810000 */
[----:B------:R-:W-:Y:S01]  /*8680*/  ISETP.GT.AND P4, PT, R164, 0x61, PT ;  /* 0x00000061a400780c */ /* 0x000fe20003f84270 */
[----:B------:R-:W-:Y:S01]  /*8690*/  MUFU.EX2 R135, R135 ;  /* 0x0000008700877308 */ /* 0x000fe20000000800 */
[----:B------:R-:W-:-:S02]  /*86a0*/  FSEL R136, R136, -INF , P3 ;  /* 0xff80000088887808 */ /* 0x000fc40001800000 */
[----:B------:R-:W-:Y:S02]  /*86b0*/  FMNMX.FTZ R168, R165, R168, !PT ;  /* 0x000000a8a5a87209 */ /* 0x000fe40007810000 */
[----:B------:R-:W-:Y:S02]  /*86c0*/  ISETP.GT.AND P3, PT, R164, 0x68, PT ;  /* 0x00000068a400780c */ /* 0x000fe40003f64270 */
[----:B------:R-:W-:Y:S01]  /*86d0*/  FSEL R197, R138, -INF , P4 ;  /* 0xff8000008ac57808 */ /* 0x000fe20002000000 */
[----:B------:R-:W-:Y:S01]  /*86e0*/  MUFU.EX2 R152, R152 ;  /* 0x0000009800987308 */ /* 0x000fe20000000800 */
[----:B------:R-:W-:Y:S02]  /*86f0*/  FMNMX.FTZ R168, R136, R168, !PT ;  /* 0x000000a888a87209 */ /* 0x000fe40007810000 */
[----:B------:R-:W-:Y:S02]  /*8700*/  ISETP.GT.AND P4, PT, R164, 0x69, PT ;  /* 0x00000069a400780c */ /* 0x000fe40003f84270 */
[----:B------:R-:W-:-:S02]  /*8710*/  FSEL R124, R124, -INF , P3 ;  /* 0xff8000007c7c7808 */ /* 0x000fc40001800000 */
[----:B------:R-:W-:Y:S01]  /*8720*/  FMNMX.FTZ R168, R197, R168, !PT ;  /* 0x000000a8c5a87209 */ /* 0x000fe20007810000 */
[----:B------:R-:W-:Y:S01]  /*8730*/  MUFU.EX2 R138, R160 ;  /* 0x000000a0008a7308 */ /* 0x000fe20000000800 */
[----:B------:R-:W-:Y:S02]  /*8740*/  ISETP.GT.AND P3, PT, R164, 0x70, PT ;  /* 0x00000070a400780c */ /* 0x000fe40003f64270 */
[----:B------:R-:W-:Y:S02]  /*8750*/  FSEL R159, R142, -INF , P4 ;  /* 0xff8000008e9f7808 */ /* 0x000fe40002000000 */
[----:B------:R-:W-:Y:S02]  /*8760*/  FMNMX.FTZ R168, R124, R168, !PT ;  /* 0x000000a87ca87209 */ /* 0x000fe40007810000 */
[----:B------:R-:W-:Y:S01]  /*8770*/  ISETP.GT.AND P4, PT, R164, 0x71, PT ;  /* 0x00000071a400780c */ /* 0x000fe20003f84270 */
[----:B------:R1:W-:Y:S01]  /*8780*/  MUFU.EX2 R142, R170 ;  /* 0x000000aa008e7308 */ /* 0x0003e20000000800 */
[----:B------:R-:W-:-:S02]  /*8790*/  FSEL R144, R144, -INF , P3 ;  /* 0xff80000090907808 */ /* 0x000fc40001800000 */
[----:B------:R-:W-:Y:S02]  /*87a0*/  FMNMX.FTZ R168, R159, R168, !PT ;  /* 0x000000a89fa87209 */ /* 0x000fe40007810000 */
[----:B------:R-:W-:Y:S02]  /*87b0*/  ISETP.GT.AND P3, PT, R164, 0x78, PT ;  /* 0x00000078a400780c */ /* 0x000fe40003f64270 */
[----:B------:R-:W-:Y:S01]  /*87c0*/  FSEL R146, R146, -INF , P4 ;  /* 0xff80000092927808 */ /* 0x000fe20002000000 */
[----:B------:R-:W-:Y:S01]  /*87d0*/  MUFU.EX2 R9, R9 ;  /* 0x0000000900097308 */ /* 0x000fe20000000800 */
[----:B------:R-:W-:Y:S01]  /*87e0*/  FMNMX.FTZ R168, R144, R168, !PT ;  /* 0x000000a890a87209 */ /* 0x000fe20007810000 */
[----:B-1----:R-:W-:Y:S01]  /*87f0*/  FFMA.FTZ R170, R199, R120, -R134 ;  /* 0x00000078c7aa7223 */ /* 0x002fe20000010886 */
        /* <DEDUP_REMOVED lines=9> */
[----:B--2---:R-:W-:-:S02]  /*8890*/  FSEL R122, R122, -INF , P3 ;  /* 0xff8000007a7a7808 */ /* 0x004fc40001800000 */
[----:B------:R-:W-:Y:S02]  /*88a0*/  FMNMX.FTZ R168, R199, R168, !PT ;  /* 0x000000a8c7a87209 */ /* 0x000fe40007810000 */
[----:B----4-:R-:W-:Y:S02]  /*88b0*/  FSEL R160, R123, -INF , P4 ;  /* 0xff8000007ba07808 */ /* 0x010fe40002000000 */
[----:B------:R-:W-:Y:S01]  /*88c0*/  ISETP.GT.AND P3, PT, R164, 0x88, PT ;  /* 0x00000088a400780c */ /* 0x000fe20003f64270 */
[----:B------:R-:W-:Y:S01]  /*88d0*/  MUFU.EX2 R13, R13 ;  /* 0x0000000d000d7308 */ /* 0x000fe20000000800 */
[----:B------:R-:W-:Y:S02]  /*88e0*/  FMNMX.FTZ R123, R122, R168, !PT ;  /* 0x000000a87a7b7209 */ /* 0x000fe40007810000 */
[----:B------:R-:W-:Y:S02]  /*88f0*/  ISETP.GT.AND P4, PT, R164, 0x89, PT ;  /* 0x00000089a400780c */ /* 0x000fe40003f84270 */
[----:B------:R-:W-:-:S02]  /*8900*/  FSEL R126, R126, -INF , P3 ;  /* 0xff8000007e7e7808 */ /* 0x000fc40001800000 */
[----:B------:R-:W-:Y:S01]  /*8910*/  FMNMX.FTZ R123, R160, R123, !PT ;  /* 0x0000007ba07b7209 */ /* 0x000fe20007810000 */
[----:B------:R-:W-:Y:S01]  /*8920*/  MUFU.EX2 R20, R20 ;  /* 0x0000001400147308 */ /* 0x000fe20000000800 */
[----:B------:R-:W-:Y:S02]  /*8930*/  ISETP.GT.AND P3, PT, R164, 0x90, PT ;  /* 0x00000090a400780c */ /* 0x000fe40003f64270 */
[----:B-----5:R-:W-:Y:S02]  /*8940*/  FSEL R215, R127, -INF , P4 ;  /* 0xff8000007fd77808 */ /* 0x020fe40002000000 */
[----:B------:R-:W-:Y:S02]  /*8950*/  FMNMX.FTZ R168, R126, R123, !PT ;  /* 0x0000007b7ea87209 */ /* 0x000fe40007810000 */
[----:B------:R-:W-:Y:S01]  /*8960*/  ISETP.GT.AND P4, PT, R164, 0x91, PT ;  /* 0x00000091a400780c */ /* 0x000fe20003f84270 */
[----:B------:R2:W-:Y:S01]  /*8970*/  MUFU.EX2 R127, R172 ;  /* 0x000000ac007f7308 */ /* 0x0005e20000000800 */
[----:B------:R-:W-:-:S02]  /*8980*/  FSEL R130, R130, -INF , P3 ;  /* 0xff80000082827808 */ /* 0x000fc40001800000 */
[----:B------:R-:W-:Y:S02]  /*8990*/  FMNMX.FTZ R123, R215, R168, !PT ;  /* 0x000000a8d77b7209 */ /* 0x000fe40007810000 */
[----:B------:R-:W-:Y:S02]  /*89a0*/  ISETP.GT.AND P3, PT, R164, 0x98, PT ;  /* 0x00000098a400780c */ /* 0x000fe40003f64270 */
[----:B------:R-:W-:Y:S01]  /*89b0*/  FSEL R131, R131, -INF , P4 ;  /* 0xff80000083837808 */ /* 0x000fe20002000000 */
[----:B------:R4:W-:Y:S01]  /*89c0*/  MUFU.EX2 R168, R174 ;  /* 0x000000ae00a87308 */ /* 0x0009e20000000800 */
[----:B-1----:R-:W-:Y:S01]  /*89d0*/  FMNMX.FTZ R170, R130, R123, !PT ;  /* 0x0000007b82aa7209 */ /* 0x002fe20007810000 */
[-CC-:B--2---:R-:W-:Y:S01]  /*89e0*/  FFMA.FTZ R172, R235, R120.reuse, -R134.reuse ;  /* 0x00000078ebac7223 */ /* 0x184fe20000010886 */
[----:B------:R-:W-:Y:S01]  /*89f0*/  ISETP.GT.AND P4, PT, R164, 0x99, PT ;  /* 0x00000099a400780c */ /* 0x000fe20003f84270 */
[-CC-:B------:R-:W-:Y:S01]  /*8a00*/  FFMA.FTZ R164, R229, R120.reuse, -R134.reuse ;  /* 0x00000078e5a47223 */ /* 0x180fe20000010886 */
[----:B------:R-:W-:Y:S01]  /*8a10*/  FSEL R217, R150, -INF , P3 ;  /* 0xff80000096d97808 */ /* 0x000fe20001800000 */
[--C-:B------:R-:W-:Y:S01]  /*8a20*/  FFMA.FTZ R150, R219, R120, -R134.reuse ;  /* 0x00000078db967223 */ /* 0x100fe20000010886 */
[----:B------:R-:W-:Y:S01]  /*8a30*/  FMNMX.FTZ R170, R131, R170, !PT ;  /* 0x000000aa83aa7209 */ /* 0x000fe20007810000 */
[-CC-:B------:R-:W-:Y:S01]  /*8a40*/  FFMA.FTZ R219, R231, R120.reuse, -R134.reuse ;  /* 0x00000078e7db7223 */ /* 0x180fe20000010886 */
[----:B---3--:R-:W-:Y:S01]  /*8a50*/  FSEL R151, R151, -INF , P4 ;  /* 0xff80000097977808 */ /* 0x008fe20002000000 */
[--C-:B------:R-:W-:Y:S01]  /*8a60*/  FFMA.FTZ R231, R132, R120, -R134.reuse ;  /* 0x0000007884e77223 */ /* 0x100fe20000010886 */
[----:B------:R-:W-:Y:S01]  /*8a70*/  FMNMX.FTZ R170, R217, R170, !PT ;  /* 0x000000aad9aa7209 */ /* 0x000fe20007810000 */
[-CC-:B------:R-:W-:Y:S01]  /*8a80*/  FFMA.FTZ R229, R237, R120.reuse, -R134.reuse ;  /* 0x00000078ede57223 */ /* 0x180fe20000010886 */
[----:B------:R-:W-:-:S01]  /*8a90*/  FFMA.FTZ R132, R140, R120, -R134 ;  /* 0x000000788c847223 */ /* 0x000fc20000010886 */
[----:B------:R-:W-:Y:S01]  /*8aa0*/  MUFU.EX2 R21, R21 ;  /* 0x0000001500157308 */ /* 0x000fe20000000800 */
[----:B------:R-:W-:Y:S01]  /*8ab0*/  FMNMX.FTZ R123, R151, R170, !PT ;  /* 0x000000aa977b7209 */ /* 0x000fe20007810000 */
[----:B------:R-:W-:Y:S01]  /*8ac0*/  FFMA.FTZ R170, R233, R120, -R134 ;  /* 0x00000078e9aa7223 */ /* 0x000fe20000010886 */
[----:B------:R-:W-:-:S03]  /*8ad0*/  FSEL R233, R121, RZ, P2 ;  /* 0x000000ff79e97208 */ /* 0x000fc60001000000 */
[----:B----4-:R-:W1:Y:S02]  /*8ae0*/  SHFL.BFLY PT, R174, R123, 0x2, 0x1f ;  /* 0x0c401f007bae7f89 */ /* 0x010e6400000e0000 */
[----:B------:R-:W-:-:S01]  /*8af0*/  FADD.FTZ R233, -R233, R6 ;  /* 0x00000006e9e97221 */ /* 0x000fc20000010100 */
[----:B------:R-:W-:Y:S03]  /*8b00*/  MUFU.EX2 R156, R156 ;  /* 0x0000009c009c7308 */ /* 0x000fe60000000800 */
[----:B------:R-:W-:-:S05]  /*8b10*/  FMUL.FTZ R6, R233, R120 ;  /* 0x00000078e9067220 */ /* 0x000fca0000410000 */
[----:B------:R-:W-:Y:S08]  /*8b20*/  MUFU.EX2 R14, R14 ;  /* 0x0000000e000e7308 */ /* 0x000ff00000000800 */
[----:B------:R-:W2:Y:S01]  /*8b30*/  MUFU.EX2 R6, R6 ;  /* 0x0000000600067308 */ /* 0x000ea20000000800 */
[----:B-1----:R-:W-:-:S07]  /*8b40*/  FMNMX.FTZ R174, R123, R174, !PT ;  /* 0x000000ae7bae7209 */ /* 0x002fce0007810000 */
[----:B------:R-:W-:Y:S01]  /*8b50*/  MUFU.EX2 R167, R167 ;  /* 0x000000a700a77308 */ /* 0x000fe20000000800 */
[----:B------:R-:W1:Y:S07]  /*8b60*/  SHFL.BFLY PT, R123, R174, 0x1, 0x1f ;  /* 0x0c201f00ae7b7f89 */ /* 0x000e6e00000e0000 */
[----:B------:R-:W-:Y:S08]  /*8b70*/  MUFU.EX2 R141, R141 ;  /* 0x0000008d008d7308 */ /* 0x000ff00000000800 */
[----:B------:R-:W-:Y:S08]  /*8b80*/  MUFU.EX2 R177, R177 ;  /* 0x000000b100b17308 */ /* 0x000ff00000000800 */
[----:B------:R-:W-:Y:S01]  /*8b90*/  MUFU.EX2 R145, R145 ;  /* 0x0000009100917308 */ /* 0x000fe20000000800 */
[----:B-1----:R-:W-:Y:S01]  /*8ba0*/  FMNMX.FTZ R123, R174, R123, !PT ;  /* 0x0000007bae7b7209 */ /* 0x002fe20007810000 */
[----:B------:R-:W-:-:S02]  /*8bb0*/  WARPGROUP.DEPBAR.LE gsb0, 0x0 ;  /* 0x00008000000079c5 */ /* 0x000fc40000010000 */
[----:B------:R-:W-:Y:S01]  /*8bc0*/  WARPGROUP.ARRIVE ;  /* 0x00000000000079c5 */ /* 0x000fe20000000000 */
[C---:B------:R-:W-:Y:S01]  /*8bd0*/  FSETP.NEU.FTZ.AND P2, PT, R123.reuse, -INF , PT ;  /* 0xff8000007b00780b */ /* 0x040fe20003f5d000 */
[----:B------:R-:W-:-:S02]  /*8be0*/  FFMA.FTZ R134, R123, R120, -8 ;  /* 0xc10000007b867423 */ /* 0x000fc40000010078 */
[----:B------:R-:W-:Y:S01]  /*8bf0*/  MUFU.EX2 R154, R154 ;  /* 0x0000009a009a7308 */ /* 0x000fe20000000800 */
[----:B------:R-:W-:Y:S01]  /*8c00*/  FSEL R188, R123, RZ, P2 ;  /* 0x000000ff7bbc7208 */ /* 0x000fe20001000000 */
[----:B------:R-:W-:Y:S01]  /*8c10*/  QGMMA.64x192x32.F32.E4M3.E4M3 R24, R200, gdesc[UR8], R24, gsb0 ;  /* 0x02e00008c8187df3 */ /* 0x000fe20008000818 */
[----:B------:R-:W-:-:S05]  /*8c20*/  FSEL R134, R134, RZ, P2 ;  /* 0x000000ff86867208 */ /* 0x000fca0001000000 */
[----:B------:R-:W-:Y:S01]  /*8c30*/  MUFU.EX2 R153, R153 ;  /* 0x0000009900997308 */ /* 0x000fe20000000800 */
[----:B------:R-:W-:-:S01]  /*8c40*/  FFMA.FTZ R186, R155, R120, -R134 ;  /* 0x000000789bba7223 */ /* 0x000fc20000010886 */
[----:B------:R-:W-:Y:S01]  /*8c50*/  FADD.FTZ R155, -R188, R7 ;  /* 0x00000007bc9b7221 */ /* 0x000fe20000010100 */
[----:B------:R-:W-:-:S01]  /*8c60*/  FFMA.FTZ R10, R10, R120, -R134 ;  /* 0x000000780a0a7223 */ /* 0x000fc20000010886 */
[-CC-:B------:R-:W-:Y:S01]  /*8c70*/  FFMA.FTZ R11, R11, R120.reuse, -R134.reuse ;  /* 0x000000780b0b7223 */ /* 0x180fe20000010886 */
[----:B------:R-:W-:-:S01]  /*8c80*/  FFMA.FTZ R137, R137, R120, -R134 ;  /* 0x0000007889897223 */ /* 0x000fc20000010886 */
[-C--:B------:R-:W-:Y:S01]  /*8c90*/  FMUL.FTZ R155, R155, R120.reuse ;  /* 0x000000789b9b7220 */ /* 0x080fe20000410000 */
[----:B------:R-:W-:-:S01]  /*8ca0*/  FFMA.FTZ R140, R15, R120, -R134 ;  /* 0x000000780f8c7223 */ /* 0x000fc20000010886 */
[-CC-:B------:R-:W-:Y:S01]  /*8cb0*/  FFMA.FTZ R15, R139, R120.reuse, -R134.reuse ;  /* 0x000000788b0f7223 */ /* 0x180fe20000010886 */
[----:B------:R-:W-:Y:S01]  /*8cc0*/  MUFU.EX2 R10, R10 ;  /* 0x0000000a000a7308 */ /* 0x000fe20000000800 */
[----:B------:R-:W-:-:S01]  /*8cd0*/  FFMA.FTZ R174, R185, R120, -R134 ;  /* 0x00000078b9ae7223 */ /* 0x000fc20000010886 */
[-CC-:B------:R-:W-:Y:S01]  /*8ce0*/  FFMA.FTZ R190, R161, R120.reuse, -R134.reuse ;  /* 0x00000078a1be7223 */ /* 0x180fe20000010886 */
[----:B------:R-:W-:-:S01]  /*8cf0*/  FFMA.FTZ R161, R163, R120, -R134 ;  /* 0x00000078a3a17223 */ /* 0x000fc20000010886 */
[----:B--2---:R-:W-:Y:S01]  /*8d00*/  FFMA.FTZ R163, R6, R4, R135 ;  /* 0x0000000406a37223 */ /* 0x004fe20000010087 */
[----:B------:R-:W-:-:S01]  /*8d10*/  FFMA.FTZ R139, R169, R120, -R134 ;  /* 0x00000078a98b7223 */ /* 0x000fc20000010886 */
[-CC-:B------:R-:W-:Y:S01]  /*8d20*/  FFMA.FTZ R176, R189, R120.reuse, -R134.reuse ;  /* 0x00000078bdb07223 */ /* 0x180fe20000010886 */
[----:B------:R-:W-:-:S01]  /*8d30*/  FFMA.FTZ R169, R187, R120, -R134 ;  /* 0x00000078bba97223 */ /* 0x000fc20000010886 */
[----:B------:R-:W1:Y:S01]  /*8d40*/  MUFU.EX2 R155, R155 ;  /* 0x0000009b009b7308 */ /* 0x000e620000000800 */
[----:B------:R-:W-:-:S01]  /*8d50*/  FADD.FTZ R194, R152, R163 ;  /* 0x000000a398c27221 */ /* 0x000fc20000010000 */
[-CC-:B------:R-:W-:Y:S01]  /*8d60*/  FFMA.FTZ R178, R171, R120.reuse, -R134.reuse ;  /* 0x00000078abb27223 */ /* 0x180fe20000010886 */
[----:B------:R-:W-:-:S01]  /*8d70*/  FFMA.FTZ R171, R173, R120, -R134 ;  /* 0x00000078adab7223 */ /* 0x000fc20000010886 */
[-CC-:B------:R-:W-:Y:S01]  /*8d80*/  FFMA.FTZ R180, R175, R120.reuse, -R134.reuse ;  /* 0x00000078afb47223 */ /* 0x180fe20000010886 */
[----:B------:R-:W-:-:S01]  /*8d90*/  FFMA.FTZ R192, R165, R120, -R134 ;  /* 0x00000078a5c07223 */ /* 0x000fc20000010886 */
[-CC-:B------:R-:W-:Y:S01]  /*8da0*/  FFMA.FTZ R173, R193, R120.reuse, -R134.reuse ;  /* 0x00000078c1ad7223 */ /* 0x180fe20000010886 */
[----:B------:R-:W-:-:S01]  /*8db0*/  FFMA.FTZ R182, R179, R120, -R134 ;  /* 0x00000078b3b67223 */ /* 0x000fc20000010886 */
[----:B------:R-:W2:Y:S01]  /*8dc0*/  MUFU.EX2 R11, R11 ;  /* 0x0000000b000b7308 */ /* 0x000ea20000000800 */
[----:B------:R-:W-:-:S01]  /*8dd0*/  FFMA.FTZ R175, R209, R120, -R134 ;  /* 0x00000078d1af7223 */ /* 0x000fc20000010886 */
[-CC-:B------:R-:W-:Y:S01]  /*8de0*/  FFMA.FTZ R184, R183, R120.reuse, -R134.reuse ;  /* 0x00000078b7b87223 */ /* 0x180fe20000010886 */
[----:B------:R-:W-:-:S01]  /*8df0*/  FFMA.FTZ R179, R211, R120, -R134 ;  /* 0x00000078d3b37223 */ /* 0x000fc20000010886 */
[-CC-:B------:R-:W-:Y:S01]  /*8e00*/  FFMA.FTZ R183, R157, R120.reuse, -R134.reuse ;  /* 0x000000789db77223 */ /* 0x180fe20000010886 */
[----:B------:R-:W-:-:S01]  /*8e10*/  FFMA.FTZ R188, R181, R120, -R134 ;  /* 0x00000078b5bc7223 */ /* 0x000fc20000010886 */
[-CC-:B------:R-:W-:Y:S01]  /*8e20*/  FFMA.FTZ R157, R195, R120.reuse, -R134.reuse ;  /* 0x00000078c39d7223 */ /* 0x180fe20000010886 */
[----:B------:R-:W-:-:S01]  /*8e30*/  FFMA.FTZ R136, R136, R120, -R134 ;  /* 0x0000007888887223 */ /* 0x000fc20000010886 */
[----:B------:R-:W3:Y:S01]  /*8e40*/  MUFU.EX2 R137, R137 ;  /* 0x0000008900897308 */ /* 0x000ee20000000800 */
[----:B-1----:R-:W-:-:S01]  /*8e50*/  FFMA.FTZ R4, R155, R3, R10 ;  /* 0x000000039b047223 */ /* 0x002fc2000001000a */
[----:B------:R-:W-:Y:S01]  /*8e60*/  FADD.FTZ R3, R9, R194 ;  /* 0x000000c209037221 */ /* 0x000fe20000010000 */
[----:B------:R-:W-:-:S01]  /*8e70*/  FFMA.FTZ R124, R124, R120, -R134 ;  /* 0x000000787c7c7223 */ /* 0x000fc20000010886 */
[-CC-:B------:R-:W-:Y:S01]  /*8e80*/  FFMA.FTZ R159, R159, R120.reuse, -R134.reuse ;  /* 0x000000789f9f7223 */ /* 0x180fe20000010886 */
[----:B------:R-:W-:-:S01]  /*8e90*/  FFMA.FTZ R144, R144, R120, -R134 ;  /* 0x0000007890907223 */ /* 0x000fc20000010886 */
[-CC-:B------:R-:W-:Y:S01]  /*8ea0*/  FFMA.FTZ R122, R122, R120.reuse, -R134.reuse ;  /* 0x000000787a7a7223 */ /* 0x180fe20000010886 */
[----:B------:R-:W-:-:S01]  /*8eb0*/  FFMA.FTZ R126, R126, R120, -R134 ;  /* 0x000000787e7e7223 */ /* 0x000fc20000010886 */
[----:B------:R-:W1:Y:S01]  /*8ec0*/  MUFU.EX2 R140, R140 ;  /* 0x0000008c008c7308 */ /* 0x000e620000000800 */
[----:B--2---:R-:W-:-:S01]  /*8ed0*/  FADD.FTZ R4, R11, R4 ;  /* 0x000000040b047221 */ /* 0x004fc20000010000 */
[----:B------:R-:W-:-:S02]  /*8ee0*/  IMAD.U32 R189, RZ, RZ, UR55 ;  /* 0x00000037ffbd7e24 */ /* 0x000fc4000f8e00ff */
[----:B------:R-:W-:-:S01]  /*8ef0*/  FFMA.FTZ R130, R130, R120, -R134 ;  /* 0x0000007882827223 */ /* 0x000fc20000010886 */
[----:B------:R-:W-:Y:S02]  /*8f00*/  FFMA.FTZ R131, R131, R120, -R134 ;  /* 0x0000007883837223 */ /* 0x000fe40000010886 */
[----:B------:R-:W-:Y:S01]  /*8f10*/  @!P0 LEA R189, R189, UR37, 0x3 ;  /* 0x00000025bdbd8c11 */ /* 0x000fe2000f8e18ff */
[----:B------:R-:W2:Y:S01]  /*8f20*/  MUFU.EX2 R15, R15 ;  /* 0x0000000f000f7308 */ /* 0x000ea20000000800 */
[----:B---3--:R-:W-:-:S01]  /*8f30*/  FADD.FTZ R163, R137, R4 ;  /* 0x0000000489a37221 */ /* 0x008fc20000010000 */
[----:B------:R-:W-:-:S04]  /*8f40*/  FADD.FTZ R4, R12, R3 ;  /* 0x000000030c047221 */ /* 0x000fc80000010000 */
[----:B------:R-:W-:Y:S02]  /*8f50*/  FADD.FTZ R3, R13, R4 ;  /* 0x000000040d037221 */ /* 0x000fe40000010000 */
[----:B------:R-:W3:Y:S01]  /*8f60*/  MUFU.EX2 R174, R174 ;  /* 0x000000ae00ae7308 */ /* 0x000ee20000000800 */
[----:B-1----:R-:W-:-:S01]  /*8f70*/  FADD.FTZ R194, R140, R163 ;  /* 0x000000a38cc27221 */ /* 0x002fc20000010000 */
[----:B------:R-:W-:-:S04]  /*8f80*/  FADD.FTZ R4, R20, R3 ;  /* 0x0000000314047221 */ /* 0x000fc80000010000 */
[----:B------:R-:W-:Y:S02]  /*8f90*/  FADD.FTZ R3, R21, R4 ;  /* 0x0000000415037221 */ /* 0x000fe40000010000 */
[----:B------:R-:W1:Y:S01]  /*8fa0*/  MUFU.EX2 R139, R139 ;  /* 0x0000008b008b7308 */ /* 0x000e620000000800 */
[----:B--2---:R-:W-:-:S01]  /*8fb0*/  FADD.FTZ R163, R15, R194 ;  /* 0x000000c20fa37221 */ /* 0x004fc20000010000 */
[----:B------:R-:W-:-:S06]  /*8fc0*/  FADD.FTZ R3, R156, R3 ;  /* 0x000000039c037221 */ /* 0x000fcc0000010000 */
[----:B------:R-:W2:Y:S01]  /*8fd0*/  MUFU.EX2 R176, R176 ;  /* 0x000000b000b07308 */ /* 0x000ea20000000800 */
[----:B---3--:R-:W-:-:S01]  /*8fe0*/  FADD.FTZ R194, R174, R163 ;  /* 0x000000a3aec27221 */ /* 0x008fc20000010000 */
[----:B------:R-:W-:-:S06]  /*8ff0*/  FFMA.FTZ R163, R197, R120, -R134 ;  /* 0x00000078c5a37223 */ /* 0x000fcc0000010886 */
[----:B------:R-:W3:Y:S01]  /*9000*/  MUFU.EX2 R169, R169 ;  /* 0x000000a900a97308 */ /* 0x000ee20000000800 */
[----:B-1----:R-:W-:-:S01]  /*9010*/  FADD.FTZ R165, R139, R194 ;  /* 0x000000c28ba57221 */ /* 0x002fc20000010000 */
[----:B------:R-:W-:-:S04]  /*9020*/  FADD.FTZ R194, R14, R3 ;  /* 0x000000030ec27221 */ /* 0x000fc80000010000 */
[----:B------:R-:W-:Y:S02]  /*9030*/  FADD.FTZ R194, R167, R194 ;  /* 0x000000c2a7c27221 */ /* 0x000fe40000010000 */
[----:B------:R-:W1:Y:S01]  /*9040*/  MUFU.EX2 R178, R178 ;  /* 0x000000b200b27308 */ /* 0x000e620000000800 */
[----:B--2---:R-:W-:-:S07]  /*9050*/  FADD.FTZ R4, R176, R165 ;  /* 0x000000a5b0047221 */ /* 0x004fce0000010000 */
[----:B------:R-:W2:Y:S01]  /*9060*/  MUFU.EX2 R171, R171 ;  /* 0x000000ab00ab7308 */ /* 0x000ea20000000800 */
[----:B---3--:R-:W-:-:S07]  /*9070*/  FADD.FTZ R3, R169, R4 ;  /* 0x00000004a9037221 */ /* 0x008fce0000010000 */
        /* <DEDUP_REMOVED lines=10> */
[-CC-:B------:R-:W-:Y:S01]  /*9120*/  FFMA.FTZ R165, R146, R120.reuse, -R134.reuse ;  /* 0x0000007892a57223 */ /* 0x180fe20000010886 */
[----:B------:R-:W-:-:S01]  /*9130*/  FFMA.FTZ R146, R147, R120, -R134 ;  /* 0x0000007893927223 */ /* 0x000fc20000010886 */
[----:B------:R-:W-:-:S04]  /*9140*/  FFMA.FTZ R147, R199, R120, -R134 ;  /* 0x00000078c7937223 */ /* 0x000fc80000010886 */
[----:B------:R-:W3:Y:S01]  /*9150*/  MUFU.EX2 R175, R175 ;  /* 0x000000af00af7308 */ /* 0x000ee20000000800 */
[----:B-1----:R-:W-:-:S07]  /*9160*/  FADD.FTZ R3, R173, R4 ;  /* 0x00000004ad037221 */ /* 0x002fce0000010000 */
        /* <DEDUP_REMOVED lines=16> */
[----:B------:R-:W-:-:S03]  /*9270*/  FADD.FTZ R3, R138, R3 ;  /* 0x000000038a037221 */ /* 0x000fc60000010000 */
        /* <DEDUP_REMOVED lines=8> */
[----:B------:R-:W-:-:S06]  /*9300*/  WARPGROUP.DEPBAR.LE gsb0, 0x0 ;  /* 0x00008000000079c5 */ /* 0x000fcc0000010000 */
        /* <DEDUP_REMOVED lines=11> */
[----:B---3--:R-:W-:-:S01]  /*93c0*/  FADD.FTZ R3, R192, R3 ;  /* 0x00000003c0037221 */ /* 0x008fc20000010000 */
[----:B------:R-:W-:Y:S01]  /*93d0*/  FADD.FTZ R160, R168, R183 ;  /* 0x000000b7a8a07221 */ /* 0x000fe20000010000 */
[----:B------:R-:W-:-:S05]  /*93e0*/  FFMA.FTZ R183, R215, R120, -R134 ;  /* 0x00000078d7b77223 */ /* 0x000fca0000010886 */
        /* <DEDUP_REMOVED lines=16> */
[----:B------:R-:W-:-:S05]  /*94f0*/  IADD3 R3, -R230, 0xb, RZ ;  /* 0x0000000be6037810 */ /* 0x000fca0007ffe1ff */
[----:B------:R2:W-:Y:S06]  /*9500*/  BAR.ARV R3, 0x100 ;  /* 0x000400030000751d */ /* 0x0005ec0000002000 */
[----:B------:R-:W4:Y:S01]  /*9510*/  MUFU.EX2 R129, R129 ;  /* 0x0000008100817308 */ /* 0x000f220000000800 */
[----:B---3--:R-:W-:-:S01]  /*9520*/  FADD.FTZ R4, R219, R4 ;  /* 0x00000004db047221 */ /* 0x008fc20000010000 */
[----:B--2---:R-:W-:Y:S02]  /*9530*/  @!P0 VIADD R3, R189, 0x33440 ;  /* 0x00033440bd038836 */ /* 0x004fe40000000000 */
[----:B-1----:R-:W-:-:S01]  /*9540*/  FADD.FTZ R185, R165, R160 ;  /* 0x000000a0a5b97221 */ /* 0x002fc20000010000 */
[-CC-:B------:R-:W-:Y:S01]  /*9550*/  FFMA.FTZ R160, R217, R120.reuse, -R134.reuse ;  /* 0x00000078d9a07223 */ /* 0x180fe20000010886 */
[----:B------:R-:W-:-:S01]  /*9560*/  FFMA.FTZ R134, R151, R120, -R134 ;  /* 0x0000007897867223 */ /* 0x000fc20000010886 */
[----:B------:R-:W-:Y:S01]  /*9570*/  @!P0 PRMT R3, RZ, 0x654, R3 ;  /* 0x00000654ff038816 */ /* 0x000fe20000000003 */
[----:B------:R-:W1:Y:S03]  /*9580*/  MUFU.EX2 R146, R146 ;  /* 0x0000009200927308 */ /* 0x000e660000000800 */
        /* <DEDUP_REMOVED lines=19> */
[----:B------:R-:W2:Y:S01]  /*96c0*/  MUFU.EX2 R183, R183 ;  /* 0x000000b700b77308 */ /* 0x000ea20000000800 */
[----:B----4-:R-:W-:-:S07]  /*96d0*/  FADD.FTZ R4, R126, R185 ;  /* 0x000000b97e047221 */ /* 0x010fce0000010000 */
        /* <DEDUP_REMOVED lines=17> */
[----:B-1----:R-:W-:Y:S01]  /*97f0*/  FADD.FTZ R3, R134, R151 ;  /* 0x0000009786037221 */ /* 0x002fe20000010000 */
[----:B------:R-:W-:Y:S06]  /*9800*/  @!P1 BRA `(.L_x_4655) ;  /* 0x0000000000049947 */ /* 0x000fec0003800000 */
[----:B------:R-:W-:Y:S01]  /*9810*/  BPT.TRAP 0x1 ;  /* 0x000000040000795c */ /* 0x000fe20000300000 */
.L_x_4655:
[----:B------:R-:W-:Y:S01]  /*9820*/  ULEA UR10, UR56, UR37, 0x3 ;  /* 0x00000025380a7291 */ /* 0x000fe2000f8e183f */
[----:B------:R-:W-:Y:S01]  /*9830*/  ISETP.LT.AND P2, PT, R5, UR41, PT ;  /* 0x0000002905007c0c */ /* 0x000fe2000bf41270 */
        /* <DEDUP_REMOVED lines=9> */
[----:B------:R-:W-:Y:S01]  /*98d0*/  F2FP.SATFINITE.E4M3.F32.PACK_AB_MERGE_C R139, R174, R15, R139 ;  /* 0x0000000fae8b723e */ /* 0x000fe2000480708b */
        /* <DEDUP_REMOVED lines=133> */
[----:B------:R-:W-:Y:S02]  /*a130*/  IMAD.MOV.U32 R6, RZ, RZ, R121 ;  /* 0x000000ffff067224 */ /* 0x000fe400078e0079 */
[----:B------:R-:W-:Y:S02]  /*a140*/  IMAD.MOV.U32 R8, RZ, RZ, R2 ;  /* 0x000000ffff087224 */ /* 0x000fe400078e0002 */
[----:B------:R-:W-:Y:S01]  /*a150*/  IMAD.MOV.U32 R219, RZ, RZ, R139 ;  /* 0x000000ffffdb7224 */ /* 0x000fe200078e008b */
[----:B------:R-:W-:Y:S06]  /*a160*/  @P2 BRA `(.L_x_4656) ;  /* 0xffffffbc00042947 */ /* 0x000fec000383ffff */
[----:B------:R-:W-:Y:S01]  /*a170*/  UMOV UR48, UR55 ;  /* 0x0000003700307c82 */ /* 0x000fe20008000000 */
[----:B------:R-:W-:-:S05]  /*a180*/  UMOV UR45, UR11 ;  /* 0x0000000b002d7c82 */ /* 0x000fca0008000000 */
.L_x_4646:
[----:B------:R-:W-:-:S13]  /*a190*/  ISETP.LE.AND P2, PT, RZ, UR45, PT ;  /* 0x0000002dff007c0c */ /* 0x000fda000bf43270 */
[----:B------:R-:W-:Y:S05]  /*a1a0*/  @!P2 BRA `(.L_x_4657) ;  /* 0x000000380018a947 */ /* 0x000fea0003800000 */
[----:B------:R-:W-:Y:S01]  /*a1b0*/  IMAD.MOV.U32 R6, RZ, RZ, R123 ;  /* 0x000000ffff067224 */ /* 0x000fe200078e007b */
[----:B------:R-:W-:Y:S01]  /*a1c0*/  UMOV UR41, UR48 ;  /* 0x0000003000297c82 */ /* 0x000fe20008000000 */
[----:B------:R-:W-:Y:S02]  /*a1d0*/  IMAD.MOV.U32 R5, RZ, RZ, R121 ;  /* 0x000000ffff057224 */ /* 0x000fe400078e0079 */
[----:B------:R-:W-:-:S07]  /*a1e0*/  IMAD.MOV.U32 R7, RZ, RZ, R2 ;  /* 0x000000ffff077224 */ /* 0x000fce00078e0002 */
.L_x_4667:
[----:B------:R-:W-:Y:S01]  /*a1f0*/  UIADD3 UR48, UR41, 0x1, URZ ;  /* 0x0000000129307890 */ /* 0x000fe2000fffe03f */
[----:B------:R-:W-:-:S03]  /*a200*/  ISETP.NE.AND P3, PT, RZ, UR38, PT ;  /* 0x00000026ff007c0c */ /* 0x000fc6000bf65270 */
[----:B------:R-:W-:-:S04]  /*a210*/  UISETP.NE.AND UP0, UPT, UR48, 0x2, UPT ;  /* 0x000000023000788c */ /* 0x000fc8000bf05270 */
[----:B------:R-:W-:Y:S02]  /*a220*/  USEL UR6, URZ, 0x1, UP0 ;  /* 0x000000013f067887 */ /* 0x000fe40008000000 */
[----:B------:R-:W-:-:S04]  /*a230*/  USEL UR48, UR48, URZ, UP0 ;  /* 0x0000003f30307287 */ /* 0x000fc80008000000 */
[----:B------:R-:W-:Y:S01]  /*a240*/  LOP3.LUT R2, R7, UR6, RZ, 0x3c, !PT ;  /* 0x0000000607027c12 */ /* 0x000fe2000f8e3cff */
[----:B------:R-:W-:Y:S07]  /*a250*/  @P3 BRA `(.L_x_4658) ;  /* 0x0000000000283947 */ /* 0x000fee0003800000 */
[----:B------:R-:W-:Y:S05]  /*a260*/  @!P1 BRA `(.L_x_4659) ;  /* 0x0000000000049947 */ /* 0x000fea0003800000 */
[----:B------:R-:W-:Y:S01]  /*a270*/  BPT.TRAP 0x1 ;  /* 0x000000040000795c */ /* 0x000fe20000300000 */
.L_x_4659:
[----:B------:R-:W-:Y:S01]  /*a280*/  ULEA UR6, UR48, UR37, 0x3 ;  /* 0x0000002530067291 */ /* 0x000fe2000f8e183f */
[----:B------:R-:W-:-:S08]  /*a290*/  SHF.L.U32 R8, R2, 0x1f, RZ ;  /* 0x0000001f02087819 */ /* 0x000fd000000006ff */
[----:B------:R1:W2:Y:S01]  /*a2a0*/  SYNCS.PHASECHK.TRANS64.TRYWAIT P2, [UR6+0x33430], R8 ;  /* 0x03343008ff0075a7 */ /* 0x0002a20008040146 */
[----:B------:R-:W-:Y:S05]  /*a2b0*/  @!P1 BRA `(.L_x_4660) ;  /* 0x0000000000049947 */ /* 0x000fea0003800000 */
[----:B------:R-:W-:Y:S01]  /*a2c0*/  BPT.TRAP 0x1 ;  /* 0x000000040000795c */ /* 0x000fe20000300000 */
.L_x_4660:
[----:B--2---:R-:W-:Y:S05]  /*a2d0*/  @P2 BRA `(.L_x_4658) ;  /* 0x0000000000082947 */ /* 0x004fea0003800000 */
[----:B------:R-:W2:Y:S02]  /*a2e0*/  SYNCS.PHASECHK.TRANS64.TRYWAIT P2, [UR6+0x33430], R8 ;  /* 0x03343008ff0075a7 */ /* 0x000ea40008040146 */
[----:B--2---:R-:W-:Y:S05]  /*a2f0*/  @!P2 BRA `(.L_x_4661) ;  /* 0x000000a80058a947 */ /* 0x004fea0003800000 */
.L_x_4658:
[----:B--2---:R-:W2:Y:S01]  /*a300*/  S2R R9, SR_TID.X ;  /* 0x0000000000097919 */ /* 0x004ea20000002100 */
[----:B------:R-:W-:Y:S01]  /*a310*/  UIMAD UR49, UR48, 0x780, UR40 ;  /* 0x00000780303178a4 */ /* 0x000fe2000f8e0228 */
[----:B------:R-:W-:Y:S01]  /*a320*/  UMOV UR27, 0x80000020 ;  /* 0x80000020001b7882 */ /* 0x000fe20000000000 */
[----:B------:R-:W-:Y:S02]  /*a330*/  UMOV UR28, UR24 ;  /* 0x00000018001c7c82 */ /* 0x000fe40008000000 */
[----:B------:R-:W-:Y:S01]  /*a340*/  UIADD3 UR30, UR49, 0x80, URZ ;  /* 0x00000080311e7890 */ /* 0x000fe2000fffe03f */
[----:B------:R-:W-:Y:S02]  /*a350*/  UMOV UR29, UR25 ;  /* 0x00000019001d7c82 */ /* 0x000fe40008000000 */
[----:B------:R-:W-:Y:S01]  /*a360*/  UMOV UR26, UR49 ;  /* 0x00000031001a7c82 */ /* 0x000fe20008000000 */
[----:B------:R-:W-:Y:S01]  /*a370*/  UMOV UR31, 0x80000020 ;  /* 0x80000020001f7882 */ /* 0x000fe20000000000 */
[----:B------:R-:W-:Y:S01]  /*a380*/  UIADD3 UR34, UR49, 0x100, URZ ;  /* 0x0000010031227890 */ /* 0x000fe2000fffe03f */
[----:B------:R-:W-:Y:S01]  /*a390*/  UMOV UR32, UR24 ;  /* 0x0000001800207c82 */ /* 0x000fe20008000000 */
        /* <DEDUP_REMOVED lines=178> */
.L_x_4663:
[----:B------:R-:W-:Y:S01]  /*aec0*/  ULEA UR6, UR41, UR37, 0x3 ;  /* 0x0000002529067291 */ /* 0x000fe2000f8e183f */
[----:B------:R-:W-:-:S08]  /*aed0*/  SHF.L.U32 R7, R7, 0x1f, RZ ;  /* 0x0000001f07077819 */ /* 0x000fd000000006ff */
[----:B------:R1:W2:Y:S01]  /*aee0*/  SYNCS.PHASECHK.TRANS64.TRYWAIT P2, [UR6+0x33450], R7 ;  /* 0x03345007ff0075a7 */ /* 0x0002a20008040146 */
[----:B------:R-:W-:Y:S05]  /*aef0*/  @!P1 BRA `(.L_x_4664) ;  /* 0x0000000000049947 */ /* 0x000fea0003800000 */
[----:B------:R-:W-:Y:S01]  /*af00*/  BPT.TRAP 0x1 ;  /* 0x000000040000795c */ /* 0x000fe20000300000 */
.L_x_4664:
[----:B--2---:R-:W-:Y:S05]  /*af10*/  @P2 BRA `(.L_x_4662) ;  /* 0x0000000000082947 */ /* 0x004fea0003800000 */
[----:B------:R-:W2:Y:S02]  /*af20*/  SYNCS.PHASECHK.TRANS64.TRYWAIT P2, [UR6+0x33450], R7 ;  /* 0x03345007ff0075a7 */ /* 0x000ea40008040146 */
[----:B--2---:R-:W-:Y:S05]  /*af30*/  @!P2 BRA `(.L_x_4665) ;  /* 0x0000009c0060a947 */ /* 0x004fea0003800000 */
.L_x_4662:
[----:B------:R-:W-:Y:S01]  /*af40*/  UIADD3 UR6, UR37, 0x200, URZ ;  /* 0x0000020025067890 */ /* 0x000fe2000fffe03f */
[----:B------:R-:W-:Y:S01]  /*af50*/  WARPGROUP.ARRIVE ;  /* 0x00000000000079c5 */ /* 0x000fe20000000000 */
[----:B------:R-:W-:Y:S01]  /*af60*/  UMOV UR7, 0xc0000010 ;  /* 0xc000001000077882 */ /* 0x000fe20000000000 */
[----:B------:R-:W-:Y:S01]  /*af70*/  UMOV UR11, 0xc0000010 ;  /* 0xc0000010000b7882 */ /* 0x000fe20000000000 */
[----:B------:R-:W-:Y:S01]  /*af80*/  USHF.R.U32.HI UR6, URZ, 0x4, UR6 ;  /* 0x000000043f067899 */ /* 0x000fe20008011606 */
[C---:B------:R-:W-:Y:S01]  /*af90*/  FMUL.FTZ R9, R0.reuse, R186 ;  /* 0x000000ba00097220 */ /* 0x040fe20000410000 */
[C---:B--2---:R-:W-:Y:S01]  /*afa0*/  FMUL.FTZ R8, R0.reuse, R184 ;  /* 0x000000b800087220 */ /* 0x044fe20000410000 */
[C---:B------:R-:W-:Y:S01]  /*afb0*/  FMUL.FTZ R10, R0.reuse, R187 ;  /* 0x000000bb000a7220 */ /* 0x040fe20000410000 */
[----:B------:R-:W-:Y:S01]  /*afc0*/  ULOP3.LUT UR6, UR6, 0x3fff, URZ, 0xc0, !UPT ;  /* 0x00003fff06067892 */ /* 0x000fe2000f8ec03f */
[C---:B-1----:R-:W-:Y:S01]  /*afd0*/  FMUL.FTZ R7, R0.reuse, R185 ;  /* 0x000000b900077220 */ /* 0x042fe20000410000 */
[C---:B------:R-:W-:Y:S01]  /*afe0*/  FMUL.FTZ R13, R0.reuse, R190 ;  /* 0x000000be000d7220 */ /* 0x040fe20000410000 */
[----:B------:R-:W1:Y:S01]  /*aff0*/  MUFU.TANH R9, R9 ;  /* 0x0000000900097308 */ /* 0x000e620000002400 */
[----:B------:R-:W-:Y:S01]  /*b000*/  ULOP3.LUT UR6, UR6, 0x10000, URZ, 0xfc, !UPT ;  /* 0x0001000006067892 */ /* 0x000fe2000f8efc3f */
[C---:B------:R-:W-:Y:S01]  /*b010*/  FMUL.FTZ R11, R0.reuse, R188 ;  /* 0x000000bc000b7220 */ /* 0x040fe20000410000 */
[C---:B------:R-:W-:Y:S01]  /*b020*/  FMUL.FTZ R14, R0.reuse, R191 ;  /* 0x000000bf000e7220 */ /* 0x040fe20000410000 */
[C---:B------:R-:W-:Y:S01]  /*b030*/  FMUL.FTZ R12, R0.reuse, R189 ;  /* 0x000000bd000c7220 */ /* 0x040fe20000410000 */
[----:B------:R-:W-:Y:S01]  /*b040*/  UIMAD UR6, UR41, 0x780, UR6 ;  /* 0x00000780290678a4 */ /* 0x000fe2000f8e0206 */
[C---:B------:R-:W-:Y:S01]  /*b050*/  FMUL.FTZ R21, R0.reuse, R194 ;  /* 0x000000c200157220 */ /* 0x040fe20000410000 */
[C---:B------:R-:W-:Y:S01]  /*b060*/  FMUL.FTZ R15, R0.reuse, R192 ;  /* 0x000000c0000f7220 */ /* 0x040fe20000410000 */
[----:B------:R-:W2:Y:S01]  /*b070*/  MUFU.TANH R8, R8 ;  /* 0x0000000800087308 */ /* 0x000ea20000002400 */
[----:B------:R-:W-:Y:S01]  /*b080*/  UIADD3 UR10, UR6, 0x180, URZ ;  /* 0x00000180060a7890 */ /* 0x000fe2000fffe03f */
[C---:B------:R-:W-:Y:S01]  /*b090*/  FMUL.FTZ R237, R0.reuse, R154 ;  /* 0x0000009a00ed7220 */ /* 0x040fe20000410000 */
[C---:B------:R-:W-:Y:S01]  /*b0a0*/  FMUL.FTZ R184, R0.reuse, R195 ;  /* 0x000000c300b87220 */ /* 0x040fe20000410000 */
[C---:B------:R-:W-:Y:S01]  /*b0b0*/  FMUL.FTZ R154, R0.reuse, R158 ;  /* 0x0000009e009a7220 */ /* 0x040fe20000410000 */
[C---:B------:R-:W-:Y:S01]  /*b0c0*/  FMUL.FTZ R235, R0.reuse, R152 ;  /* 0x0000009800eb7220 */ /* 0x040fe20000410000 */
[----:B------:R-:W-:Y:S01]  /*b0d0*/  QGMMA.64x192x32.F32.E4M3.E4M3 R24, R216, gdesc[UR4], R24, gsb0 ;  /* 0x02e00004d8187df3 */ /* 0x000fe20008000818 */
[C---:B------:R-:W-:Y:S01]  /*b0e0*/  FMUL.FTZ R158, R0.reuse, R162 ;  /* 0x000000a2009e7220 */ /* 0x040fe20000410000 */
[----:B------:R-:W3:Y:S01]  /*b0f0*/  MUFU.TANH R10, R10 ;  /* 0x0000000a000a7308 */ /* 0x000ee20000002400 */
[C---:B------:R-:W-:Y:S01]  /*b100*/  FMUL.FTZ R152, R0.reuse, R156 ;  /* 0x0000009c00987220 */ /* 0x040fe20000410000 */
[C---:B------:R-:W-:Y:S01]  /*b110*/  FMUL.FTZ R162, R0.reuse, R166 ;  /* 0x000000a600a27220 */ /* 0x040fe20000410000 */
[C---:B------:R-:W-:Y:S01]  /*b120*/  FMUL.FTZ R20, R0.reuse, R193 ;  /* 0x000000c100147220 */ /* 0x040fe20000410000 */
[C---:B------:R-:W-:Y:S01]  /*b130*/  FMUL.FTZ R156, R0.reuse, R160 ;  /* 0x000000a0009c7220 */ /* 0x040fe20000410000 */
[----:B-1----:R-:W-:Y:S01]  /*b140*/  FMNMX.FTZ R166, R9, R6, !PT ;  /* 0x0000000609a67209 */ /* 0x002fe20007810000 */
        /* <DEDUP_REMOVED lines=72> */
[----:B------:R-:W-:Y:S01]  /*b5d0*/  FMUL.FTZ R133, R0, R133 ;  /* 0x0000008500857220 */ /* 0x000fe20000410000 */
[----:B------:R-:W-:Y:S01]  /*b5e0*/  UMOV UR7, 0xc0000010 ;  /* 0xc000001000077882 */ /* 0x000fe20000000000 */
[----:B------:R-:W1:Y:S01]  /*b5f0*/  MUFU.TANH R187, R187 ;  /* 0x000000bb00bb7308 */ /* 0x000e620000002400 */
[----:B--2---:R-:W-:Y:S01]  /*b600*/  FMNMX.FTZ R120, R184, R166, !PT ;  /* 0x000000a6b8787209 */ /* 0x004fe20007810000 */
[----:B------:R-:W-:Y:S01]  /*b610*/  FMUL.FTZ R166, R0, R121 ;  /* 0x0000007900a67220 */ /* 0x000fe20000410000 */
[----:B------:R-:W2:Y:S05]  /*b620*/  S2R R230, SR_TID.X ;  /* 0x0000000000e67919 */ /* 0x000eaa0000002100 */
        /* <DEDUP_REMOVED lines=8> */
[----:B--2---:R-:W-:-:S04]  /*b6b0*/  SHF.R.U32.HI R230, RZ, 0x7, R230 ;  /* 0x00000007ffe67819 */ /* 0x004fc800000116e6 */
[----:B------:R-:W-:Y:S01]  /*b6c0*/  IADD3 R194, -R230, 0xb, RZ ;  /* 0x0000000be6c27810 */ /* 0x000fe20007ffe1ff */
        /* <DEDUP_REMOVED lines=13> */
[----:B-1----:R-:W-:Y:S01]  /*b7a0*/  FMNMX.FTZ R170, R195, R168, !PT ;  /* 0x000000a8c3aa7209 */ /* 0x002fe20007810000 */
[----:B------:R-:W-:-:S06]  /*b7b0*/  FMUL.FTZ R168, R0, R123 ;  /* 0x0000007b00a87220 */ /* 0x000fcc0000410000 */
        /* <DEDUP_REMOVED lines=9> */
[----:B------:R-:W-:Y:S01]  /*b850*/  WARPGROUP.ARRIVE ;  /* 0x00000000000079c5 */ /* 0x000fe20000000000 */
[----:B------:R-:W-:-:S03]  /*b860*/  FMUL.FTZ R219, R0, R128 ;  /* 0x0000008000db7220 */ /* 0x000fc60000410000 */
        /* <DEDUP_REMOVED lines=35> */
[----:B------:R-:W-:Y:S01]  /*baa0*/  MUFU.TANH R162, R162 ;  /* 0x000000a200a27308 */ /* 0x000fe20000002400 */
[----:B-1----:R-:W-:-:S07]  /*bab0*/  FMNMX.FTZ R123, R163, R128, !PT ;  /* 0x00000080a37b7209 */ /* 0x002fce0007810000 */
[----:B------:R-:W1:Y:S01]  /*bac0*/  MUFU.TANH R160, R160 ;  /* 0x000000a000a07308 */ /* 0x000e620000002400 */
[----:B---3--:R-:W-:-:S07]  /*bad0*/  FMNMX.FTZ R121, R161, R120, !PT ;  /* 0x00000078a1797209 */ /* 0x008fce0007810000 */
[----:B------:R-:W-:Y:S08]  /*bae0*/  MUFU.TANH R167, R167 ;  /* 0x000000a700a77308 */ /* 0x000ff00000002400 */
[----:B------:R-:W2:Y:S01]  /*baf0*/  MUFU.TANH R165, R165 ;  /* 0x000000a500a57308 */ /* 0x000ea20000002400 */
[----:B-1----:R-:W-:-:S07]  /*bb00*/  FMNMX.FTZ R120, R160, R121, !PT ;  /* 0x00000079a0787209 */ /* 0x002fce0007810000 */
[----:B------:R-:W-:Y:S08]  /*bb10*/  MUFU.TANH R138, R138 ;  /* 0x0000008a008a7308 */ /* 0x000ff00000002400 */
[----:B------:R-:W1:Y:S01]  /*bb20*/  MUFU.TANH R136, R136 ;  /* 0x0000008800887308 */ /* 0x000e620000002400 */
[----:B--2---:R-:W-:-:S07]  /*bb30*/  FMNMX.FTZ R121, R165, R120, !PT ;  /* 0x00000078a5797209 */ /* 0x004fce0007810000 */
[----:B------:R-:W-:Y:S08]  /*bb40*/  MUFU.TANH R139, R139 ;  /* 0x0000008b008b7308 */ /* 0x000ff00000002400 */
[----:B------:R-:W2:Y:S01]  /*bb50*/  MUFU.TANH R137, R137 ;  /* 0x0000008900897308 */ /* 0x000ea20000002400 */
[----:B-1----:R-:W-:-:S07]  /*bb60*/  FMNMX.FTZ R120, R136, R121, !PT ;  /* 0x0000007988787209 */ /* 0x002fce0007810000 */
[----:B------:R-:W1:Y:S08]  /*bb70*/  MUFU.TANH R142, R142 ;  /* 0x0000008e008e7308 */ /* 0x000e700000002400 */
[----:B------:R3:W-:Y:S01]  /*bb80*/  MUFU.TANH R217, R126 ;  /* 0x0000007e00d97308 */ /* 0x0007e20000002400 */
[----:B--2---:R-:W-:-:S07]  /*bb90*/  FMNMX.FTZ R121, R137, R120, !PT ;  /* 0x0000007889797209 */ /* 0x004fce0007810000 */
[----:B------:R-:W2:Y:S01]  /*bba0*/  MUFU.TANH R140, R140 ;  /* 0x0000008c008c7308 */ /* 0x000ea20000002400 */
[----:B---3--:R-:W-:Y:S01]  /*bbb0*/  FMNMX.FTZ R126, R162, R123, !PT ;  /* 0x0000007ba27e7209 */ /* 0x008fe20007810000 */
[----:B------:R-:W-:Y:S02]  /*bbc0*/  WARPGROUP.DEPBAR.LE gsb0, 0x0 ;  /* 0x00008000000079c5 */ /* 0x000fe40000010000 */
[----:B------:R-:W-:Y:S01]  /*bbd0*/  WARPGROUP.ARRIVE ;  /* 0x00000000000079c5 */ /* 0x000fe20000000000 */
[----:B------:R-:W-:Y:S01]  /*bbe0*/  FMNMX.FTZ R123, R167, R126, !PT ;  /* 0x0000007ea77b7209 */ /* 0x000fe20007810000 */
[----:B------:R-:W-:Y:S02]  /*bbf0*/  FMUL.FTZ R126, R0, R130 ;  /* 0x00000082007e7220 */ /* 0x000fe40000410000 */
[----:B------:R-:W3:Y:S01]  /*bc00*/  MUFU.TANH R143, R143 ;  /* 0x0000008f008f7308 */ /* 0x000ee20000002400 */
[----:B------:R-:W-:Y:S01]  /*bc10*/  FMNMX.FTZ R128, R138, R123, !PT ;  /* 0x0000007b8a807209 */ /* 0x000fe20007810000 */
[----:B------:R-:W-:Y:S01]  /*bc20*/  QGMMA.64x192x32.F32.E4M3.E4M3 R24, R208, gdesc[UR8], R24, gsb0 ;  /* 0x02e00008d0187df3 */ /* 0x000fe20008000818 */
[----:B------:R-:W-:-:S02]  /*bc30*/  UIADD3 UR10, UR6, 0x480, URZ ;  /* 0x00000480060a7890 */ /* 0x000fc4000fffe03f */
[----:B------:R-:W-:Y:S01]  /*bc40*/  FMNMX.FTZ R123, R139, R128, !PT ;  /* 0x000000808b7b7209 */ /* 0x000fe20007810000 */
[----:B------:R-:W-:Y:S01]  /*bc50*/  UMOV UR11, 0xc0000010 ;  /* 0xc0000010000b7882 */ /* 0x000fe20000000000 */
[----:B------:R-:W-:Y:S01]  /*bc60*/  UIADD3 UR6, UR6, 0x600, URZ ;  /* 0x0000060006067890 */ /* 0x000fe2000fffe03f */
[----:B------:R-:W4:Y:S01]  /*bc70*/  MUFU.TANH R141, R141 ;  /* 0x0000008d008d7308 */ /* 0x000f220000002400 */
[----:B-1----:R-:W-:Y:S02]  /*bc80*/  FMNMX.FTZ R128, R142, R123, !PT ;  /* 0x0000007b8e807209 */ /* 0x002fe40007810000 */
[----:B--2---:R-:W-:-:S05]  /*bc90*/  FMNMX.FTZ R120, R140, R121, !PT ;  /* 0x000000798c787209 */ /* 0x004fca0007810000 */
[----:B------:R-:W1:Y:S01]  /*bca0*/  MUFU.TANH R146, R146 ;  /* 0x0000009200927308 */ /* 0x000e620000002400 */
[----:B---3--:R-:W-:Y:S01]  /*bcb0*/  FMNMX.FTZ R123, R143, R128, !PT ;  /* 0x000000808f7b7209 */ /* 0x008fe20007810000 */
[----:B------:R-:W-:-:S06]  /*bcc0*/  FMUL.FTZ R128, R0, R132 ;  /* 0x0000008400807220 */ /* 0x000fcc0000410000 */
[----:B------:R-:W2:Y:S01]  /*bcd0*/  MUFU.TANH R144, R144 ;  /* 0x0000009000907308 */ /* 0x000ea20000002400 */
[----:B----4-:R-:W-:-:S07]  /*bce0*/  FMNMX.FTZ R121, R141, R120, !PT ;  /* 0x000000788d797209 */ /* 0x010fce0007810000 */
        /* <DEDUP_REMOVED lines=22> */
[----:B--2---:R-:W-:-:S04]  /*be50*/  FMNMX.FTZ R120, R168, R123, !PT ;  /* 0x0000007ba8787209 */ /* 0x004fc80007810000 */
[----:B------:R-:W-:-:S03]  /*be60*/  FMNMX.FTZ R120, R217, R120, !PT ;  /* 0x00000078d9787209 */ /* 0x000fc60007810000 */
        /* <DEDUP_REMOVED lines=20> */
[----:B-1----:R-:W-:-:S03]  /*bfb0*/  FMNMX.FTZ R120, R128, R121, !PT ;  /* 0x0000007980787209 */ /* 0x002fc60007810000 */
[----:B------:R-:W1:Y:S01]  /*bfc0*/  SHFL.BFLY PT, R121, R132, 0x2, 0x1f ;  /* 0x0c401f0084797f89 */ /* 0x000e6200000e0000 */
[----:B------:R-:W-:Y:S02]  /*bfd0*/  WARPGROUP.DEPBAR.LE gsb0, 0x0 ;  /* 0x00008000000079c5 */ /* 0x000fe40000010000 */
[----:B------:R-:W-:Y:S01]  /*bfe0*/  WARPGROUP.ARRIVE ;  /* 0x00000000000079c5 */ /* 0x000fe20000000000 */
[----:B--2---:R-:W-:-:S05]  /*bff0*/  FMNMX.FTZ R123, R133, R120, !PT ;  /* 0x00000078857b7209 */ /* 0x004fca0007810000 */
[----:B------:R-:W-:Y:S01]  /*c000*/  QGMMA.64x192x32.F32.E4M3.E4M3 R24, R204, gdesc[UR8], R24, gsb0 ;  /* 0x02e00008cc187df3 */ /* 0x000fe20008000818 */
[----:B------:R-:W2:Y:S01]  /*c010*/  SHFL.BFLY PT, R120, R123, 0x2, 0x1f ;  /* 0x0c401f007b787f89 */ /* 0x000ea200000e0000 */
[----:B-1----:R-:W-:-:S05]  /*c020*/  FMNMX.FTZ R170, R132, R121, !PT ;  /* 0x0000007984aa7209 */ /* 0x002fca0007810000 */
[----:B------:R-:W1:Y:S01]  /*c030*/  SHFL.BFLY PT, R172, R170, 0x1, 0x1f ;  /* 0x0c201f00aaac7f89 */ /* 0x000e6200000e0000 */
[----:B--2---:R-:W-:Y:S02]  /*c040*/  FMNMX.FTZ R134, R123, R120, !PT ;  /* 0x000000787b867209 */ /* 0x004fe40007810000 */
[----:B------:R-:W2:Y:S03]  /*c050*/  LDC R120, c[0x0][0x988] ;  /* 0x00026200ff787b82 */ /* 0x000ea60000000800 */
[----:B------:R-:W3:Y:S01]  /*c060*/  SHFL.BFLY PT, R121, R134, 0x1, 0x1f ;  /* 0x0c201f0086797f89 */ /* 0x000ee200000e0000 */
[----:B-1----:R-:W-:-:S05]  /*c070*/  FMNMX.FTZ R123, R170, R172, !PT ;  /* 0x000000acaa7b7209 */ /* 0x002fca0007810000 */
[----:B------:R-:W-:-:S04]  /*c080*/  FADD.FTZ R213, -R123, R6 ;  /* 0x000000067bd57221 */ /* 0x000fc80000010100 */
[----:B--2---:R-:W-:Y:S01]  /*c090*/  FMUL.FTZ R6, R213, R120 ;  /* 0x00000078d5067220 */ /* 0x004fe20000410000 */
[----:B---3--:R-:W-:-:S05]  /*c0a0*/  FMNMX.FTZ R121, R134, R121, !PT ;  /* 0x0000007986797209 */ /* 0x008fca0007810000 */
[----:B------:R-:W-:Y:S01]  /*c0b0*/  MUFU.EX2 R6, R6 ;  /* 0x0000000600067308 */ /* 0x000fe20000000800 */
[----:B------:R-:W-:-:S01]  /*c0c0*/  FFMA.FTZ R213, R121, R120, -8 ;  /* 0xc100000079d57423 */ /* 0x000fc20000010078 */
[----:B------:R-:W-:-:S03]  /*c0d0*/  FADD.FTZ R5, -R121, R5 ;  /* 0x0000000579057221 */ /* 0x000fc60000010100 */
[-C--:B------:R-:W-:Y:S01]  /*c0e0*/  FFMA.FTZ R170, R195, R120.reuse, -R213 ;  /* 0x00000078c3aa7223 */ /* 0x080fe200000108d5 */
[----:B------:R-:W-:-:S01]  /*c0f0*/  FFMA.FTZ R195, R123, R120, -8 ;  /* 0xc10000007bc37423 */ /* 0x000fc20000010078 */
[-C--:B------:R-:W-:Y:S01]  /*c100*/  FMUL.FTZ R5, R5, R120.reuse ;  /* 0x0000007805057220 */ /* 0x080fe20000410000 */
[----:B------:R-:W-:-:S01]  /*c110*/  FFMA.FTZ R8, R8, R120, -R213 ;  /* 0x0000007808087223 */ /* 0x000fc200000108d5 */
[-C--:B------:R-:W-:Y:S01]  /*c120*/  FFMA.FTZ R7, R7, R120.reuse, -R213 ;  /* 0x0000007807077223 */ /* 0x080fe200000108d5 */
[----:B------:R-:W-:-:S01]  /*c130*/  FFMA.FTZ R9, R9, R120, -R195 ;  /* 0x0000007809097223 */ /* 0x000fc200000108c3 */
[-C--:B------:R-:W-:Y:S01]  /*c140*/  FFMA.FTZ R10, R10, R120.reuse, -R195 ;  /* 0x000000780a0a7223 */ /* 0x080fe200000108c3 */
[----:B------:R-:W-:-:S01]  /*c150*/  FFMA.FTZ R11, R11, R120, -R213 ;  /* 0x000000780b0b7223 */ /* 0x000fc200000108d5 */
[----:B------:R-:W-:Y:S01]  /*c160*/  MUFU.EX2 R5, R5 ;  /* 0x0000000500057308 */ /* 0x000fe20000000800 */
[----:B------:R-:W-:-:S01]  /*c170*/  FFMA.FTZ R13, R13, R120, -R195 ;  /* 0x000000780d0d7223 */ /* 0x000fc200000108c3 */
[-C--:B------:R-:W-:Y:S01]  /*c180*/  FFMA.FTZ R12, R12, R120.reuse, -R213 ;  /* 0x000000780c0c7223 */ /* 0x080fe200000108d5 */
[----:B------:R-:W-:-:S01]  /*c190*/  FFMA.FTZ R14, R14, R120, -R195 ;  /* 0x000000780e0e7223 */ /* 0x000fc200000108c3 */
[-C--:B------:R-:W-:Y:S01]  /*c1a0*/  FFMA.FTZ R15, R15, R120.reuse, -R213 ;  /* 0x000000780f0f7223 */ /* 0x080fe200000108d5 */
[----:B------:R-:W-:-:S01]  /*c1b0*/  FFMA.FTZ R21, R21, R120, -R195 ;  /* 0x0000007815157223 */ /* 0x000fc200000108c3 */
[-C--:B------:R-:W-:Y:S01]  /*c1c0*/  FFMA.FTZ R20, R20, R120.reuse, -R213 ;  /* 0x0000007814147223 */ /* 0x080fe200000108d5 */
[----:B------:R-:W-:-:S01]  /*c1d0*/  FFMA.FTZ R178, R184, R120, -R195 ;  /* 0x00000078b8b27223 */ /* 0x000fc200000108c3 */
[----:B------:R-:W1:Y:S01]  /*c1e0*/  MUFU.EX2 R8, R8 ;  /* 0x0000000800087308 */ /* 0x000e620000000800 */
[----:B------:R-:W-:-:S01]  /*c1f0*/  FFMA.FTZ R132, R185, R120, -R213 ;  /* 0x00000078b9847223 */ /* 0x000fc200000108d5 */
[-C--:B------:R-:W-:Y:S01]  /*c200*/  FFMA.FTZ R180, R187, R120.reuse, -R195 ;  /* 0x00000078bbb47223 */ /* 0x080fe200000108c3 */
[----:B------:R-:W-:-:S01]  /*c210*/  FFMA.FTZ R185, R186, R120, -R213 ;  /* 0x00000078bab97223 */ /* 0x000fc200000108d5 */
[-CC-:B------:R-:W-:Y:S01]  /*c220*/  FFMA.FTZ R190, R155, R120.reuse, -R195.reuse ;  /* 0x000000789bbe7223 */ /* 0x180fe200000108c3 */
[----:B------:R-:W-:-:S01]  /*c230*/  FFMA.FTZ R187, R189, R120, -R195 ;  /* 0x00000078bdbb7223 */ /* 0x000fc200000108c3 */
[-CC-:B------:R-:W-:Y:S01]  /*c240*/  FFMA.FTZ R155, R159, R120.reuse, -R195.reuse ;  /* 0x000000789f9b7223 */ /* 0x180fe200000108c3 */
[----:B------:R-:W-:-:S01]  /*c250*/  FFMA.FTZ R159, R163, R120, -R195 ;  /* 0x00000078a39f7223 */ /* 0x000fc200000108c3 */
[----:B------:R-:W2:Y:S01]  /*c260*/  MUFU.EX2 R9, R9 ;  /* 0x0000000900097308 */ /* 0x000ea20000000800 */
[----:B------:R-:W-:-:S01]  /*c270*/  FFMA.FTZ R163, R167, R120, -R195 ;  /* 0x00000078a7a37223 */ /* 0x000fc200000108c3 */
[-C--:B------:R-:W-:Y:S01]  /*c280*/  FFMA.FTZ R134, R191, R120.reuse, -R213 ;  /* 0x00000078bf867223 */ /* 0x080fe200000108d5 */
[----:B------:R-:W-:-:S01]  /*c290*/  FFMA.FTZ R182, R193, R120, -R195 ;  /* 0x00000078c1b67223 */ /* 0x000fc200000108c3 */
[-C--:B------:R-:W-:Y:S01]  /*c2a0*/  FFMA.FTZ R169, R169, R120.reuse, -R213 ;  /* 0x00000078a9a97223 */ /* 0x080fe200000108d5 */
[----:B------:R-:W-:-:S01]  /*c2b0*/  FFMA.FTZ R171, R171, R120, -R195 ;  /* 0x00000078abab7223 */ /* 0x000fc200000108c3 */
[-C--:B------:R-:W-:Y:S01]  /*c2c0*/  FFMA.FTZ R184, R197, R120.reuse, -R195 ;  /* 0x00000078c5b87223 */ /* 0x080fe200000108c3 */
[----:B------:R-:W-:-:S01]  /*c2d0*/  FFMA.FTZ R173, R173, R120, -R213 ;  /* 0x00000078adad7223 */ /* 0x000fc200000108d5 */
[----:B------:R-:W3:Y:S01]  /*c2e0*/  MUFU.EX2 R7, R7 ;  /* 0x0000000700077308 */ /* 0x000ee20000000800 */
[----:B-1----:R-:W-:-:S01]  /*c2f0*/  FFMA.FTZ R4, R5, R4, R8 ;  /* 0x0000000405047223 */ /* 0x002fc20000010008 */
[-C--:B------:R-:W-:Y:S01]  /*c300*/  FFMA.FTZ R175, R175, R120.reuse, -R195 ;  /* 0x00000078afaf7223 */ /* 0x080fe200000108c3 */
[----:B------:R-:W-:-:S01]  /*c310*/  FFMA.FTZ R172, R199, R120, -R213 ;  /* 0x00000078c7ac7223 */ /* 0x000fc200000108d5 */
[-C--:B------:R-:W-:Y:S01]  /*c320*/  FFMA.FTZ R186, R229, R120.reuse, -R195 ;  /* 0x00000078e5ba7223 */ /* 0x080fe200000108c3 */
[----:B------:R-:W-:-:S01]  /*c330*/  FFMA.FTZ R177, R177, R120, -R213 ;  /* 0x00000078b1b17223 */ /* 0x000fc200000108d5 */
[-C--:B------:R-:W-:Y:S01]  /*c340*/  FFMA.FTZ R179, R179, R120.reuse, -R195 ;  /* 0x00000078b3b37223 */ /* 0x080fe200000108c3 */
[----:B------:R-:W-:-:S01]  /*c350*/  FFMA.FTZ R174, R231, R120, -R213 ;  /* 0x00000078e7ae7223 */ /* 0x000fc200000108d5 */
[----:B------:R-:W1:Y:S01]  /*c360*/  MUFU.EX2 R10, R10 ;  /* 0x0000000a000a7308 */ /* 0x000e620000000800 */
[----:B--2---:R-:W-:-:S01]  /*c370*/  FFMA.FTZ R3, R6, R3, R9 ;  /* 0x0000000306037223 */ /* 0x004fc20000010009 */
[-C--:B------:R-:W-:Y:S01]  /*c380*/  FFMA.FTZ R188, R233, R120.reuse, -R195 ;  /* 0x00000078e9bc7223 */ /* 0x080fe200000108c3 */
[----:B------:R-:W-:-:S01]  /*c390*/  FFMA.FTZ R181, R181, R120, -R213 ;  /* 0x00000078b5b57223 */ /* 0x000fc200000108d5 */
[-C--:B------:R-:W-:Y:S01]  /*c3a0*/  FFMA.FTZ R183, R183, R120.reuse, -R195 ;  /* 0x00000078b7b77223 */ /* 0x080fe200000108c3 */
[----:B------:R-:W-:-:S01]  /*c3b0*/  FFMA.FTZ R176, R235, R120, -R213 ;  /* 0x00000078ebb07223 */ /* 0x000fc200000108d5 */
[-C--:B------:R-:W-:Y:S01]  /*c3c0*/  FFMA.FTZ R189, R237, R120.reuse, -R195 ;  /* 0x00000078edbd7223 */ /* 0x080fe200000108c3 */
[----:B------:R-:W-:-:S01]  /*c3d0*/  FFMA.FTZ R153, R153, R120, -R213 ;  /* 0x0000007899997223 */ /* 0x000fc200000108d5 */
[----:B------:R-:W2:Y:S01]  /*c3e0*/  MUFU.EX2 R11, R11 ;  /* 0x0000000b000b7308 */ /* 0x000ea20000000800 */
[----:B---3--:R-:W-:-:S01]  /*c3f0*/  FADD.FTZ R4, R7, R4 ;  /* 0x0000000407047221 */ /* 0x008fc20000010000 */
[-C--:B------:R-:W-:Y:S01]  /*c400*/  FFMA.FTZ R152, R152, R120.reuse, -R213 ;  /* 0x0000007898987223 */ /* 0x080fe200000108d5 */
[----:B------:R-:W-:-:S01]  /*c410*/  FFMA.FTZ R154, R154, R120, -R195 ;  /* 0x000000789a9a7223 */ /* 0x000fc200000108c3 */
[-CC-:B------:R-:W-:Y:S01]  /*c420*/  FFMA.FTZ R157, R157, R120.reuse, -R213.reuse ;  /* 0x000000789d9d7223 */ /* 0x180fe200000108d5 */
[----:B------:R-:W-:-:S01]  /*c430*/  FFMA.FTZ R156, R156, R120, -R213 ;  /* 0x000000789c9c7223 */ /* 0x000fc200000108d5 */
[-C--:B------:R-:W-:Y:S01]  /*c440*/  FFMA.FTZ R158, R158, R120.reuse, -R195 ;  /* 0x000000789e9e7223 */ /* 0x080fe200000108c3 */
[----:B------:R-:W-:-:S01]  /*c450*/  FFMA.FTZ R161, R161, R120, -R213 ;  /* 0x00000078a1a17223 */ /* 0x000fc200000108d5 */
[----:B------:R-:W3:Y:S01]  /*c460*/  MUFU.EX2 R13, R13 ;  /* 0x0000000d000d7308 */ /* 0x000ee20000000800 */
[----:B-1----:R-:W-:-:S01]  /*c470*/  FADD.FTZ R192, R10, R3 ;  /* 0x000000030ac07221 */ /* 0x002fc20000010000 */
[-C--:B------:R-:W-:Y:S01]  /*c480*/  FFMA.FTZ R160, R160, R120.reuse, -R213 ;  /* 0x00000078a0a07223 */ /* 0x080fe200000108d5 */
[----:B------:R-:W-:-:S01]  /*c490*/  FFMA.FTZ R162, R162, R120, -R195 ;  /* 0x00000078a2a27223 */ /* 0x000fc200000108c3 */
[-CC-:B------:R-:W-:Y:S01]  /*c4a0*/  FFMA.FTZ R165, R165, R120.reuse, -R213.reuse ;  /* 0x00000078a5a57223 */ /* 0x180fe200000108d5 */
[----:B------:R-:W-:-:S01]  /*c4b0*/  FFMA.FTZ R136, R136, R120, -R213 ;  /* 0x0000007888887223 */ /* 0x000fc200000108d5 */
[-C--:B------:R-:W-:Y:S01]  /*c4c0*/  FFMA.FTZ R138, R138, R120.reuse, -R195 ;  /* 0x000000788a8a7223 */ /* 0x080fe200000108c3 */
[----:B------:R-:W-:-:S01]  /*c4d0*/  FFMA.FTZ R137, R137, R120, -R213 ;  /* 0x0000007889897223 */ /* 0x000fc200000108d5 */
[----:B------:R-:W1:Y:S01]  /*c4e0*/  MUFU.EX2 R12, R12 ;  /* 0x0000000c000c7308 */ /* 0x000e620000000800 */
[----:B--2---:R-:W-:-:S01]  /*c4f0*/  FADD.FTZ R3, R11, R4 ;  /* 0x000000040b037221 */ /* 0x004fc20000010000 */
        /* <DEDUP_REMOVED lines=10> */
[-C--:B------:R-:W-:Y:S01]  /*c5a0*/  FFMA.FTZ R147, R147, R120.reuse, -R195 ;  /* 0x0000007893937223 */ /* 0x080fe200000108c3 */
[----:B------:R-:W-:-:S01]  /*c5b0*/  FFMA.FTZ R148, R148, R120, -R213 ;  /* 0x0000007894947223 */ /* 0x000fc200000108d5 */
[-C--:B------:R-:W-:Y:S01]  /*c5c0*/  FFMA.FTZ R150, R150, R120.reuse, -R195 ;  /* 0x0000007896967223 */ /* 0x080fe200000108c3 */
[----:B------:R-:W-:-:S01]  /*c5d0*/  FFMA.FTZ R149, R149, R120, -R213 ;  /* 0x0000007895957223 */ /* 0x000fc200000108d5 */
[----:B------:R-:W3:Y:S01]  /*c5e0*/  MUFU.EX2 R15, R15 ;  /* 0x0000000f000f7308 */ /* 0x000ee20000000800 */
[----:B-1----:R-:W-:-:S01]  /*c5f0*/  FADD.FTZ R4, R12, R3 ;  /* 0x000000030c047221 */ /* 0x002fc20000010000 */
[-C--:B------:R-:W-:Y:S01]  /*c600*/  FFMA.FTZ R151, R151, R120.reuse, -R195 ;  /* 0x0000007897977223 */ /* 0x080fe200000108c3 */
[----:B------:R-:W-:-:S01]  /*c610*/  FFMA.FTZ R164, R164, R120, -R213 ;  /* 0x00000078a4a47223 */ /* 0x000fc200000108d5 */
[-C--:B------:R-:W-:Y:S01]  /*c620*/  FFMA.FTZ R122, R122, R120.reuse, -R195 ;  /* 0x000000787a7a7223 */ /* 0x080fe200000108c3 */
[----:B------:R-:W-:-:S01]  /*c630*/  FFMA.FTZ R191, R166, R120, -R213 ;  /* 0x00000078a6bf7223 */ /* 0x000fc200000108d5 */
[-CC-:B------:R-:W-:Y:S01]  /*c640*/  FFMA.FTZ R124, R124, R120.reuse, -R213.reuse ;  /* 0x000000787c7c7223 */ /* 0x180fe200000108d5 */
        /* <DEDUP_REMOVED lines=13> */
[----:B------:R-:W-:-:S04]  /*c720*/  FFMA.FTZ R135, R135, R120, -R195 ;  /* 0x0000007887877223 */ /* 0x000fc800000108c3 */
        /* <DEDUP_REMOVED lines=10> */
[----:B------:R-:W-:Y:S02]  /*c7d0*/  WARPGROUP.DEPBAR.LE gsb0, 0x0 ;  /* 0x00008000000079c5 */ /* 0x000fe40000010000 */
[----:B------:R-:W-:-:S04]  /*c7e0*/  WARPGROUP.ARRIVE ;  /* 0x00000000000079c5 */ /* 0x000fc80000000000 */
[----:B------:R-:W2:Y:S01]  /*c7f0*/  MUFU.EX2 R134, R134 ;  /* 0x0000008600867308 */ /* 0x000ea20000000800 */
[----:B---3--:R-:W-:-:S01]  /*c800*/  FADD.FTZ R3, R185, R4 ;  /* 0x00000004b9037221 */ /* 0x008fc20000010000 */
[----:B------:R-:W-:Y:S01]  /*c810*/  QGMMA.64x192x32.F32.E4M3.E4M3 R24, R200, gdesc[UR4], R24, gsb0 ;  /* 0x02e00004c8187df3 */ /* 0x000fe20008000818 */
[----:B-1----:R-:W-:-:S05]  /*c820*/  FADD.FTZ R167, R187, R192 ;  /* 0x000000c0bba77221 */ /* 0x002fca0000010000 */
[----:B------:R-:W1:Y:S08]  /*c830*/  MUFU.EX2 R182, R182 ;  /* 0x000000b600b67308 */ /* 0x000e700000000800 */
        /* <DEDUP_REMOVED lines=50> */
[----:B------:R-:W-:-:S06]  /*cb60*/  WARPGROUP.DEPBAR.LE gsb0, 0x0 ;  /* 0x00008000000079c5 */ /* 0x000fcc0000010000 */
[----:B------:R-:W2:Y:S01]  /*cb70*/  MUFU.EX2 R159, R159 ;  /* 0x0000009f009f7308 */ /* 0x000ea20000000800 */
[----:B-1----:R-:W-:-:S01]  /*cb80*/  FADD.FTZ R192, R158, R167 ;  /* 0x000000a79ec07221 */ /* 0x002fc20000010000 */
[----:B------:R-:W-:-:S06]  /*cb90*/  FFMA.FTZ R167, R168, R120, -R195 ;  /* 0x00000078a8a77223 */ /* 0x000fcc00000108c3 */
        /* <DEDUP_REMOVED lines=39> */
[----:B------:R-:W-:-:S05]  /*ce10*/  IMAD.U32 R3, RZ, RZ, UR48 ;  /* 0x00000030ff037e24 */ /* 0x000fca000f8e00ff */
[----:B------:R-:W-:Y:S01]  /*ce20*/  @!P0 LEA R3, R3, UR37, 0x3 ;  /* 0x0000002503038c11 */ /* 0x000fe2000f8e18ff */
[----:B------:R-:W3:Y:S01]  /*ce30*/  MUFU.EX2 R151, R151 ;  /* 0x0000009700977308 */ /* 0x000ee20000000800 */
[----:B--2---:R-:W-:-:S03]  /*ce40*/  FADD.FTZ R192, R150, R193 ;  /* 0x000000c196c07221 */ /* 0x004fc60000010000 */
[----:B------:R-:W-:-:S04]  /*ce50*/  @!P0 VIADD R3, R3, 0x33440 ;  /* 0x0003344003038836 */ /* 0x000fc80000000000 */
[----:B------:R-:W2:Y:S01]  /*ce60*/  MUFU.EX2 R164, R164 ;  /* 0x000000a400a47308 */ /* 0x000ea20000000800 */
[----:B-1----:R-:W-:-:S01]  /*ce70*/  FADD.FTZ R193, R149, R4 ;  /* 0x0000000495c17221 */ /* 0x002fc20000010000 */
[----:B------:R-:W-:Y:S01]  /*ce80*/  @!P0 PRMT R3, RZ, 0x654, R3 ;  /* 0x00000654ff038816 */ /* 0x000fe20000000003 */
[----:B------:R1:W-:Y:S06]  /*ce90*/  BAR.ARV R194, 0x100 ;  /* 0x000400c20000751d */ /* 0x0003ec0000002000 */
[----:B------:R-:W4:Y:S01]  /*cea0*/  MUFU.EX2 R122, R122 ;  /* 0x0000007a007a7308 */ /* 0x000f220000000800 */
[----:B---3--:R-:W-:-:S01]  /*ceb0*/  FADD.FTZ R197, R151, R192 ;  /* 0x000000c097c57221 */ /* 0x008fc20000010000 */
[----:B------:R3:W-:Y:S06]  /*cec0*/  @!P0 SYNCS.ARRIVE.TRANS64.RED.A1T0 RZ, [R3+URZ], RZ ;  /* 0x000000ff03ff89a7 */ /* 0x0007ec000810043f */
[----:B------:R-:W5:Y:S01]  /*ced0*/  MUFU.EX2 R191, R191 ;  /* 0x000000bf00bf7308 */ /* 0x000f620000000800 */
[----:B--2---:R-:W-:-:S07]  /*cee0*/  FADD.FTZ R4, R164, R193 ;  /* 0x000000c1a4047221 */ /* 0x004fce0000010000 */
[----:B------:R-:W2:Y:S01]  /*cef0*/  MUFU.EX2 R167, R167 ;  /* 0x000000a700a77308 */ /* 0x000ea20000000800 */
[----:B----4-:R-:W-:-:S07]  /*cf00*/  FADD.FTZ R192, R122, R197 ;  /* 0x000000c57ac07221 */ /* 0x010fce0000010000 */
[----:B------:R-:W4:Y:S01]  /*cf10*/  MUFU.EX2 R124, R124 ;  /* 0x0000007c007c7308 */ /* 0x000f220000000800 */
[----:B-----5:R-:W-:-:S07]  /*cf20*/  FADD.FTZ R193, R191, R4 ;  /* 0x00000004bfc17221 */ /* 0x020fce0000010000 */
[----:B------:R-:W5:Y:S01]  /*cf30*/  MUFU.EX2 R168, R168 ;  /* 0x000000a800a87308 */ /* 0x000f620000000800 */
[----:B--2---:R-:W-:-:S07]  /*cf40*/  FADD.FTZ R197, R167, R192 ;  /* 0x000000c0a7c57221 */ /* 0x004fce0000010000 */
[----:B------:R-:W3:Y:S01]  /*cf50*/  MUFU.EX2 R125, R125 ;  /* 0x0000007d007d7308 */ /* 0x000ee20000000800 */
[----:B----4-:R-:W-:-:S07]  /*cf60*/  FADD.FTZ R4, R124, R193 ;  /* 0x000000c17c047221 */ /* 0x010fce0000010000 */
[----:B------:R-:W2:Y:S01]  /*cf70*/  MUFU.EX2 R127, R127 ;  /* 0x0000007f007f7308 */ /* 0x000ea20000000800 */
[----:B-----5:R-:W-:-:S07]  /*cf80*/  FADD.FTZ R192, R168, R197 ;  /* 0x000000c5a8c07221 */ /* 0x020fce0000010000 */
        /* <DEDUP_REMOVED lines=15> */
[----:B--2---:R-:W-:-:S01]  /*d080*/  FADD.FTZ R193, R130, R193 ;  /* 0x000000c182c17221 */ /* 0x004fc20000010000 */
[----:B----4-:R-:W-:-:S03]  /*d090*/  FADD.FTZ R4, R133, R4 ;  /* 0x0000000485047221 */ /* 0x010fc60000010000 */
[----:B---3--:R-:W-:Y:S01]  /*d0a0*/  FADD.FTZ R3, R135, R193 ;  /* 0x000000c187037221 */ /* 0x008fe20000010000 */
[----:B-1----:R-:W-:Y:S06]  /*d0b0*/  @!P1 BRA `(.L_x_4666) ;  /* 0x0000000000049947 */ /* 0x002fec0003800000 */
[----:B------:R-:W-:Y:S01]  /*d0c0*/  BPT.TRAP 0x1 ;  /* 0x000000040000795c */ /* 0x000fe20000300000 */
.L_x_4666:
        /* <DEDUP_REMOVED lines=146> */
[----:B------:R-:W-:Y:S01]  /*d9f0*/  F2FP.SATFINITE.E4M3.F32.PACK_AB_MERGE_C R203, R131, R126, R130 ;  /* 0x0000007e83cb723e */ /* 0x000fe20004807082 */
[----:B------:R-:W-:Y:S06]  /*da00*/  @P2 BRA `(.L_x_4667) ;  /* 0xffffffc400f82947 */ /* 0x000fec000383ffff */
.L_x_4657:
[----:B------:R-:W-:Y:S06]  /*da10*/  BAR.ARV 0x8, 0x120 ;  /* 0x0204800000007b1d */ /* 0x000fec0000002000 */
[----:B------:R-:W-:Y:S05]  /*da20*/  @!P1 BRA `(.L_x_4668) ;  /* 0x0000000000049947 */ /* 0x000fea0003800000 */
[----:B------:R-:W-:Y:S01]  /*da30*/  BPT.TRAP 0x1 ;  /* 0x000000040000795c */ /* 0x000fe20000300000 */
.L_x_4668:
[----:B------:R-:W-:Y:S01]  /*da40*/  ULEA UR5, UR48, UR37, 0x3 ;  /* 0x0000002530057291 */ /* 0x000fe2000f8e183f */
[----:B------:R-:W-:-:S08]  /*da50*/  SHF.L.U32 R0, R2, 0x1f, RZ ;  /* 0x0000001f02007819 */ /* 0x000fd000000006ff */
[----:B------:R1:W2:Y:S01]  /*da60*/  SYNCS.PHASECHK.TRANS64.TRYWAIT P0, [UR5+0x33450], R0 ;  /* 0x03345000ff0075a7 */ /* 0x0002a20008000145 */
[----:B------:R-:W-:Y:S05]  /*da70*/  @!P1 BRA `(.L_x_4669) ;  /* 0x0000000000049947 */ /* 0x000fea0003800000 */
[----:B------:R-:W-:Y:S01]  /*da80*/  BPT.TRAP 0x1 ;  /* 0x000000040000795c */ /* 0x000fe20000300000 */
.L_x_4669:
[----:B--2---:R-:W-:Y:S05]  /*da90*/  @P0 BRA `(.L_x_4670) ;  /* 0x0000000000080947 */ /* 0x004fea0003800000 */
[----:B------:R-:W2:Y:S02]  /*daa0*/  SYNCS.PHASECHK.TRANS64.TRYWAIT P0, [UR5+0x33450], R0 ;  /* 0x03345000ff0075a7 */ /* 0x000ea40008000145 */
[----:B--2---:R-:W-:Y:S05]  /*dab0*/  @!P0 BRA `(.L_x_4671) ;  /* 0x0000007000988947 */ /* 0x004fea0003800000 */
.L_x_4670:
[----:B------:R-:W-:Y:S01]  /*dac0*/  UIADD3 UR37, UR37, 0x200, URZ ;  /* 0x0000020025257890 */ /* 0x000fe2000fffe03f */
[----:B------:R-:W-:Y:S01]  /*dad0*/  WARPGROUP.ARRIVE ;  /* 0x00000000000079c5 */ /* 0x000fe20000000000 */
[----:B------:R-:W-:Y:S01]  /*dae0*/  UMOV UR7, 0xc0000010 ;  /* 0xc000001000077882 */ /* 0x000fe20000000000 */
[----:B------:R-:W3:Y:S01]  /*daf0*/  LDC.64 R8, c[0x0][0x9a0] ;  /* 0x00026800ff087b82 */ /* 0x000ee20000000a00 */
[----:B------:R-:W-:Y:S01]  /*db00*/  USHF.R.U32.HI UR37, URZ, 0x4, UR37 ;  /* 0x000000043f257899 */ /* 0x000fe20008011625 */
[----:B--2---:R-:W-:-:S03]  /*db10*/  IMAD.U32 R5, RZ, RZ, UR44 ;  /* 0x0000002cff057e24 */ /* 0x004fc6000f8e00ff */
[----:B------:R-:W-:-:S04]  /*db20*/  ULOP3.LUT UR37, UR37, 0x3fff, URZ, 0xc0, !UPT ;  /* 0x00003fff25257892 */ /* 0x000fc8000f8ec03f */
[----:B------:R-:W-:-:S04]  /*db30*/  ULOP3.LUT UR4, UR37, 0x10000, URZ, 0xfc, !UPT ;  /* 0x0001000025047892 */ /* 0x000fc8000f8efc3f */
[----:B------:R-:W-:-:S07]  /*db40*/  UIMAD UR4, UR48, 0x780, UR4 ;  /* 0x00000780300478a4 */ /* 0x000fce000f8e0204 */
[----:B------:R-:W-:Y:S02]  /*db50*/  UMOV UR6, UR4 ;  /* 0x0000000400067c82 */ /* 0x000fe40008000000 */
[----:B------:R-:W-:Y:S01]  /*db60*/  QGMMA.64x192x32.F32.E4M3.E4M3 R24, R216, gdesc[UR4], R24, gsb0 ;  /* 0x02e00004d8187df3 */ /* 0x000fe20008000818 */
[----:B------:R-:W-:Y:S01]  /*db70*/  UIADD3 UR6, UR4, 0x180, URZ ;  /* 0x0000018004067890 */ /* 0x000fe2000fffe03f */
[----:B---3--:R-:W-:Y:S01]  /*db80*/  ISETP.NE.U32.AND P0, PT, R8, RZ, PT ;  /* 0x000000ff0800720c */ /* 0x008fe20003f05070 */
[----:B------:R-:W-:-:S03]  /*db90*/  UMOV UR7, 0xc0000010 ;  /* 0xc000001000077882 */ /* 0x000fc60000000000 */
[----:B------:R-:W-:-:S13]  /*dba0*/  ISETP.NE.AND.EX P0, PT, R9, RZ, PT, P0 ;  /* 0x000000ff0900720c */ /* 0x000fda0003f05300 */
[----:B------:R-:W1:Y:S01]  /*dbb0*/  @P0 LDC.64 R6, c[0x0][0x9c8] ;  /* 0x00027200ff060b82 */ /* 0x000e620000000a00 */
[----:B------:R-:W-:Y:S02]  /*dbc0*/  @P0 SHF.R.S32.HI R5, RZ, 0x1f, R5 ;  /* 0x0000001fff050819 */ /* 0x000fe40000011405 */
[----:B------:R-:W-:-:S05]  /*dbd0*/  @P0 SHF.R.S32.HI R13, RZ, 0x1f, R221 ;  /* 0x0000001fff0d0819 */ /* 0x000fca00000114dd */
[----:B------:R-:W2:Y:S01]  /*dbe0*/  @P0 LDC.64 R10, c[0x0][0x9d0] ;  /* 0x00027400ff0a0b82 */ /* 0x000ea20000000a00 */
[----:B-1----:R-:W-:-:S04]  /*dbf0*/  @P0 IMAD R0, R5, R6, RZ ;  /* 0x0000000605000224 */ /* 0x002fc800078e02ff */
[----:B------:R-:W-:Y:S02]  /*dc00*/  @P0 IMAD R5, R7, UR44, R0 ;  /* 0x0000002c07050c24 */ /* 0x000fe4000f8e0200 */
[----:B------:R-:W-:-:S04]  /*dc10*/  @P0 IMAD.WIDE.U32 R6, R6, UR44, RZ ;  /* 0x0000002c06060c25 */ /* 0x000fc8000f8e00ff */
[-C--:B--2---:R-:W-:Y:S02]  /*dc20*/  @P0 IMAD R0, R13, R10.reuse, RZ ;  /* 0x0000000a0d000224 */ /* 0x084fe400078e02ff */
[----:B------:R-:W-:Y:S02]  /*dc30*/  @P0 IMAD.IADD R7, R7, 0x1, R5 ;  /* 0x0000000107070824 */ /* 0x000fe400078e0205 */
[C---:B------:R-:W-:Y:S02]  /*dc40*/  @P0 IMAD R5, R221.reuse, R11, R0 ;  /* 0x0000000bdd050224 */ /* 0x040fe400078e0200 */
[----:B------:R-:W-:-:S04]  /*dc50*/  @P0 IMAD.WIDE.U32 R6, R221, R10, R6 ;  /* 0x0000000add060225 */ /* 0x000fc800078e0006 */
[----:B------:R-:W-:Y:S01]  /*dc60*/  @P0 IMAD.IADD R0, R7, 0x1, R5 ;  /* 0x0000000107000824 */ /* 0x000fe200078e0205 */
[----:B------:R-:W-:Y:S01]  /*dc70*/  @P0 LEA R8, P2, R6, R8, 0x2 ;  /* 0x0000000806080211 */ /* 0x000fe200078410ff */
[----:B------:R-:W-:-:S03]  /*dc80*/  IMAD.MOV.U32 R5, RZ, RZ, 0x3f800000 ;  /* 0x3f800000ff057424 */ /* 0x000fc600078e00ff */
[----:B------:R-:W-:-:S05]  /*dc90*/  @P0 LEA.HI.X R9, R6, R9, R0, 0x2, P2 ;  /* 0x0000000906090211 */ /* 0x000fca00010f1400 */
[----:B------:R1:W2:Y:S01]  /*dca0*/  @P0 LDG.E R5, desc[UR46][R8.64] ;  /* 0x0000002e08050981 */ /* 0x0002a2000c1e1900 */
[----:B------:R-:W-:Y:S02]  /*dcb0*/  WARPGROUP.DEPBAR.LE gsb0, 0x0 ;  /* 0x00008000000079c5 */ /* 0x000fe40000010000 */
[----:B------:R-:W-:-:S06]  /*dcc0*/  WARPGROUP.ARRIVE ;  /* 0x00000000000079c5 */ /* 0x000fcc0000000000 */
        /* <DEDUP_REMOVED lines=8> */
[----:B------:R-:W-:Y:S01]  /*dd50*/  UIADD3 UR4, UR4, 0x600, URZ ;  /* 0x0000060004047890 */ /* 0x000fe2000fffe03f */
[----:B------:R-:W3:Y:S04]  /*dd60*/  SHFL.BFLY PT, R7, R4, 0x2, 0x1f ;  /* 0x0c401f0004077f89 */ /* 0x000ee800000e0000 */
[----:B------:R-:W4:Y:S01]  /*dd70*/  SHFL.BFLY PT, R6, R3, 0x2, 0x1f ;  /* 0x0c401f0003067f89 */ /* 0x000f2200000e0000 */
[----:B------:R-:W-:Y:S02]  /*dd80*/  WARPGROUP.DEPBAR.LE gsb0, 0x0 ;  /* 0x00008000000079c5 */ /* 0x000fe40000010000 */
[----:B------:R-:W-:-:S09]  /*dd90*/  WARPGROUP.ARRIVE ;  /* 0x00000000000079c5 */ /* 0x000fd20000000000 */
[----:B------:R-:W-:Y:S01]  /*dda0*/  QGMMA.64x192x32.F32.E4M3.E4M3 R24, R204, gdesc[UR4], R24, gsb0 ;  /* 0x02e00004cc187df3 */ /* 0x000fe20008000818 */
[----:B------:R-:W-:Y:S01]  /*ddb0*/  UMOV UR6, UR4 ;  /* 0x0000000400067c82 */ /* 0x000fe20008000000 */
[----:B------:R-:W-:Y:S01]  /*ddc0*/  UMOV UR7, 0xc0000010 ;  /* 0xc000001000077882 */ /* 0x000fe20000000000 */
[----:B---3--:R-:W-:-:S01]  /*ddd0*/  FADD.FTZ R7, R7, R4 ;  /* 0x0000000407077221 */ /* 0x008fc20000010000 */
[----:B----4-:R-:W-:-:S04]  /*dde0*/  FADD.FTZ R6, R6, R3 ;  /* 0x0000000306067221 */ /* 0x010fc80000010000 */
[----:B------:R-:W3:Y:S04]  /*ddf0*/  SHFL.BFLY PT, R0, R7, 0x1, 0x1f ;  /* 0x0c201f0007007f89 */ /* 0x000ee800000e0000 */
[----:B-1----:R-:W1:Y:S01]  /*de00*/  SHFL.BFLY PT, R9, R6, 0x1, 0x1f ;  /* 0x0c201f0006097f89 */ /* 0x002e6200000e0000 */
[----:B------:R-:W-:Y:S02]  /*de10*/  IMAD.MOV.U32 R4, RZ, RZ, RZ ;  /* 0x000000ffff047224 */ /* 0x000fe400078e00ff */
[----:B---3--:R-:W-:Y:S01]  /*de20*/  FADD.FTZ R10, R7, R0 ;  /* 0x00000000070a7221 */ /* 0x008fe20000010000 */
[----:B-1----:R-:W-:-:S04]  /*de30*/  FADD.FTZ R11, R6, R9 ;  /* 0x00000009060b7221 */ /* 0x002fc80000010000 */
        /* <DEDUP_REMOVED lines=9> */
[----:B------:R-:W3:Y:S08]  /*ded0*/  @P3 MUFU.LG2 R9, R9 ;  /* 0x0000000900093308 */ /* 0x000ef00000000c00 */
[----:B------:R-:W4:Y:S01]  /*dee0*/  @P0 MUFU.RCP R8, R11 ;  /* 0x0000000b00080308 */ /* 0x000f220000001000 */
[----:B------:R-:W-:-:S02]  /*def0*/  WARPGROUP.DEPBAR.LE gsb0, 0x0 ;  /* 0x00008000000079c5 */ /* 0x000fc40000010000 */
[----:B------:R-:W-:-:S06]  /*df00*/  WARPGROUP.ARRIVE ;  /* 0x00000000000079c5 */ /* 0x000fcc0000000000 */
[----:B------:R-:W-:Y:S01]  /*df10*/  QGMMA.64x192x32.F32.E4M3.E4M3 R24, R200, gdesc[UR4], R24, gsb0 ;  /* 0x02e00004c8187df3 */ /* 0x000fe20008000818 */
[C---:B------:R-:W-:Y:S01]  /*df20*/  @P2 FMUL.FTZ R6, R120.reuse, 0.69314718246459960938 ;  /* 0x3f31721878062820 */ /* 0x040fe20000410000 */
[----:B------:R-:W-:Y:S01]  /*df30*/  @P3 FMUL.FTZ R13, R120, 0.69314718246459960938 ;  /* 0x3f317218780d3820 */ /* 0x000fe20000410000 */
[----:B-1----:R-:W-:Y:S01]  /*df40*/  @P2 FMUL.FTZ R7, R7, 0.69314718246459960938 ;  /* 0x3f31721807072820 */ /* 0x002fe20000410000 */
[----:B---3--:R-:W-:Y:S01]  /*df50*/  @P3 FMUL.FTZ R10, R9, 0.69314718246459960938 ;  /* 0x3f317218090a3820 */ /* 0x008fe20000410000 */
[----:B------:R-:W-:Y:S02]  /*df60*/  IMAD.MOV.U32 R0, RZ, RZ, -0x800000 ;  /* 0xff800000ff007424 */ /* 0x000fe400078e00ff */
[----:B--2---:R-:W-:Y:S01]  /*df70*/  FMUL.FTZ R4, R4, R5 ;  /* 0x0000000504047220 */ /* 0x004fe20000410000 */
[----:B------:R-:W-:Y:S02]  /*df80*/  IMAD.MOV.U32 R3, RZ, RZ, -0x800000 ;  /* 0xff800000ff037424 */ /* 0x000fe400078e00ff */
[----:B------:R-:W-:Y:S01]  /*df90*/  @P2 FFMA.FTZ R0, R6, R121, R7 ;  /* 0x0000007906002223 */ /* 0x000fe20000010007 */
[----:B------:R-:W-:-:S01]  /*dfa0*/  @P3 FFMA.FTZ R3, R13, R123, R10 ;  /* 0x0000007b0d033223 */ /* 0x000fc2000001000a */
[----:B----4-:R-:W-:Y:S01]  /*dfb0*/  FMUL.FTZ R5, R8, R5 ;  /* 0x0000000508057220 */ /* 0x010fe20000410000 */
[----:B------:R-:W-:-:S02]  /*dfc0*/  WARPGROUP.DEPBAR.LE gsb0, 0x0 ;  /* 0x00008000000079c5 */ /* 0x000fc40000010000 */
[----:B------:R-:W-:Y:S05]  /*dfd0*/  @!P1 BRA `(.L_x_4672) ;  /* 0x0000000000049947 */ /* 0x000fea0003800000 */
[----:B------:R-:W-:Y:S01]  /*dfe0*/  BPT.TRAP 0x1 ;  /* 0x000000040000795c */ /* 0x000fe20000300000 */
.L_x_4672:
        /* <DEDUP_REMOVED lines=13> */
[----:B------:R-:W-:Y:S01]  /*e0c0*/  SYNCS.ARRIVE.TRANS64.RED.A1T0 RZ, [UR4], RZ ;  /* 0x000000ffffff79a7 */ /* 0x000fe20008100404 */
        /* <DEDUP_REMOVED lines=89> */
[----:B------:R-:W-:Y:S01]  /*e660*/  VIADD R224, R224, 0x1 ;  /* 0x00000001e0e07836 */ /* 0x000fe20000000000 */
[----:B------:R-:W-:Y:S01]  /*e670*/  LOP3.LUT R2, R2, UR4, RZ, 0x3c, !PT ;  /* 0x0000000402027c12 */ /* 0x000fe2000f8e3cff */
[----:B------:R-:W-:-:S12]  /*e680*/  USEL UR48, UR48, URZ, UP0 ;  /* 0x0000003f30307287 */ /* 0x000fd80008000000 */
.L_x_4639:
        /* <DEDUP_REMOVED lines=20> */
[----:B------:R-:W-:Y:S01]  /*e7d0*/  F2FP.BF16.F32.PACK_AB R64, R61, R64 ;  /* 0x000000403d40723e */ /* 0x000fe200000010ff */
[----:B------:R-:W-:Y:S01]  /*e7e0*/  VIADD R87, R220, UR42 ;  /* 0x0000002adc577c36 */ /* 0x000fe20008000000 */
[----:B------:R-:W-:Y:S01]  /*e7f0*/  F2FP.BF16.F32.PACK_AB R41, R41, R44 ;  /* 0x0000002c2929723e */ /* 0x000fe200000010ff */
[----:B------:R-:W-:Y:S01]  /*e800*/  USHF.R.S32.HI UR5, URZ, 0x1f, UR43 ;  /* 0x0000001f3f057899 */ /* 0x000fe2000801142b */
[----:B------:R-:W-:Y:S01]  /*e810*/  F2FP.BF16.F32.PACK_AB R40, R37, R40 ;  /* 0x000000282528723e */ /* 0x000fe200000010ff */
[----:B------:R-:W-:Y:S01]  /*e820*/  ULDC.64 UR6, c[0x0][0xb70] ;  /* 0x0002dc0000067ab9 */ /* 0x000fe20000000a00 */
[----:B------:R-:W-:Y:S01]  /*e830*/  F2FP.BF16.F32.PACK_AB R30, R30, R31 ;  /* 0x0000001f1e1e723e */ /* 0x000fe200000010ff */
[----:B------:R-:W-:Y:S01]  /*e840*/  UIMAD UR5, UR5, UR6, URZ ;  /* 0x00000006050572a4 */ /* 0x000fe2000f8e023f */
[----:B------:R-:W-:Y:S01]  /*e850*/  F2FP.BF16.F32.PACK_AB R32, R29, R32 ;  /* 0x000000201d20723e */ /* 0x000fe200000010ff */
[----:B------:R-:W-:Y:S01]  /*e860*/  UIMAD.WIDE.U32 UR8, UR43, UR6, URZ ;  /* 0x000000062b0872a5 */ /* 0x000fe2000f8e003f */
[----:B-1----:R-:W-:Y:S01]  /*e870*/  LOP3.LUT P0, R5, R66, 0x3, RZ, 0xc0, !PT ;  /* 0x0000000342057812 */ /* 0x002fe2000780c0ff */
[----:B------:R-:W-:Y:S01]  /*e880*/  UIMAD UR5, UR43, UR7, UR5 ;  /* 0x000000072b0572a4 */ /* 0x000fe2000f8e0205 */
[----:B------:R-:W-:-:S02]  /*e890*/  F2FP.BF16.F32.PACK_AB R27, R26, R27 ;  /* 0x0000001b1a1b723e */ /* 0x000fc400000010ff */
[----:B------:R-:W-:Y:S01]  /*e8a0*/  ISETP.EQ.OR P0, PT, R5, 0x3, !P0 ;  /* 0x000000030500780c */ /* 0x000fe20004702670 */
[----:B------:R-:W-:Y:S01]  /*e8b0*/  VIADD R5, R87, 0x8 ;  /* 0x0000000857057836 */ /* 0x000fe20000000000 */
[----:B------:R-:W-:Y:S01]  /*e8c0*/  IADD3 R31, P4, R16, 0x40, RZ ;  /* 0x00000040101f7810 */ /* 0x000fe20007f9e0ff */
[----:B------:R-:W-:Y:S01]  /*e8d0*/  UIADD3 UR5, UR9, UR5, URZ ;  /* 0x0000000509057290 */ /* 0x000fe2000fffe03f */
[----:B------:R-:W-:Y:S01]  /*e8e0*/  SEL R61, R57, R56, P0 ;  /* 0x00000038393d7207 */ /* 0x000fe20000000000 */
[----:B------:R-:W-:Y:S01]  /*e8f0*/  ULDC.64 UR6, c[0x0][0xb40] ;  /* 0x0002d00000067ab9 */ /* 0x000fe20000000a00 */
[----:B------:R-:W-:Y:S02]  /*e900*/  SEL R56, R56, R57, P0 ;  /* 0x0000003938387207 */ /* 0x000fe40000000000 */
[----:B------:R-:W-:Y:S02]  /*e910*/  IADD3 R29, P5, R16, 0x60, RZ ;  /* 0x00000060101d7810 */ /* 0x000fe40007fbe0ff */
[----:B------:R-:W-:-:S02]  /*e920*/  F2FP.BF16.F32.PACK_AB R33, R33, R36 ;  /* 0x000000242121723e */ /* 0x000fc400000010ff */
[----:B------:R-:W-:Y:S02]  /*e930*/  SEL R57, R49, R48, P0 ;  /* 0x0000003031397207 */ /* 0x000fe40000000000 */
[----:B------:R-:W-:Y:S02]  /*e940*/  F2FP.BF16.F32.PACK_AB R51, R50, R51 ;  /* 0x000000333233723e */ /* 0x000fe400000010ff */
[----:B------:R-:W-:Y:S02]  /*e950*/  SEL R48, R48, R49, P0 ;  /* 0x0000003130307207 */ /* 0x000fe40000000000 */
[----:B------:R-:W-:Y:S02]  /*e960*/  F2FP.BF16.F32.PACK_AB R25, R25, R28 ;  /* 0x0000001c1919723e */ /* 0x000fe400000010ff */
[----:B------:R-:W-:Y:S02]  /*e970*/  SEL R49, R41, R40, P0 ;  /* 0x0000002829317207 */ /* 0x000fe40000000000 */
[----:B------:R-:W-:-:S02]  /*e980*/  SEL R79, R30, R27, P0 ;  /* 0x0000001b1e4f7207 */ /* 0x000fc40000000000 */
[----:B------:R-:W-:Y:S02]  /*e990*/  SEL R50, R27, R30, P0 ;  /* 0x0000001e1b327207 */ /* 0x000fe40000000000 */
[----:B------:R-:W-:Y:S02]  /*e9a0*/  SEL R40, R40, R41, P0 ;  /* 0x0000002928287207 */ /* 0x000fe40000000000 */
[----:B------:R-:W-:Y:S02]  /*e9b0*/  LOP3.LUT R30, R31, 0x380, RZ, 0xc0, !PT ;  /* 0x000003801f1e7812 */ /* 0x000fe400078ec0ff */
[----:B------:R-:W-:Y:S02]  /*e9c0*/  LOP3.LUT R28, R29, 0x380, RZ, 0xc0, !PT ;  /* 0x000003801d1c7812 */ /* 0x000fe400078ec0ff */
[----:B------:R-:W-:Y:S02]  /*e9d0*/  SEL R41, R33, R32, P0 ;  /* 0x0000002021297207 */ /* 0x000fe40000000000 */
[----:B------:R-:W-:-:S02]  /*e9e0*/  SEL R36, R32, R33, P0 ;  /* 0x0000002120247207 */ /* 0x000fc40000000000 */
[----:B------:R-:W-:Y:S02]  /*e9f0*/  IADD3 R33, P3, R16, 0x20, RZ ;  /* 0x0000002010217810 */ /* 0x000fe40007f7e0ff */
[----:B------:R-:W-:Y:S02]  /*ea00*/  SHF.R.U64 R30, R30, 0x3, RZ ;  /* 0x000000031e1e7819 */ /* 0x000fe400000012ff */
[----:B------:R-:W-:Y:S02]  /*ea10*/  SHF.R.U64 R28, R28, 0x3, RZ ;  /* 0x000000031c1c7819 */ /* 0x000fe400000012ff */
        /* <DEDUP_REMOVED lines=8> */
[----:B------:R-:W-:Y:S01]  /*eaa0*/  LOP3.LUT R30, R30, R31, RZ, 0x3c, !PT ;  /* 0x0000001f1e1e7212 */ /* 0x000fe200078e3cff */
[--C-:B------:R-:W-:Y:S01]  /*eab0*/  IMAD.X R31, RZ, RZ, R17.reuse, P4 ;  /* 0x000000ffff1f7224 */ /* 0x100fe200020e0611 */
[----:B------:R-:W-:Y:S01]  /*eac0*/  LOP3.LUT R28, R28, R29, RZ, 0x3c, !PT ;  /* 0x0000001d1c1c7212 */ /* 0x000fe200078e3cff */
[----:B------:R-:W-:Y:S01]  /*ead0*/  IMAD.X R29, RZ, RZ, R17, P5 ;  /* 0x000000ffff1d7224 */ /* 0x000fe200028e0611 */
[----:B------:R-:W-:-:S02]  /*eae0*/  F2FP.BF16.F32.PACK_AB R135, R135, R136 ;  /* 0x000000888787723e */ /* 0x000fc400000010ff */
[----:B------:R-:W-:Y:S02]  /*eaf0*/  F2FP.BF16.F32.PACK_AB R96, R96, R97 ;  /* 0x000000616060723e */ /* 0x000fe400000010ff */
[----:B------:R-:W-:Y:S02]  /*eb00*/  F2FP.BF16.F32.PACK_AB R134, R133, R134 ;  /* 0x000000868586723e */ /* 0x000fe400000010ff */
[----:B------:R-:W-:Y:S02]  /*eb10*/  F2FP.BF16.F32.PACK_AB R93, R92, R93 ;  /* 0x0000005d5c5d723e */ /* 0x000fe400000010ff */
[----:B------:R-:W-:Y:S02]  /*eb20*/  F2FP.BF16.F32.PACK_AB R20, R15, R20 ;  /* 0x000000140f14723e */ /* 0x000fe400000010ff */
[----:B------:R-:W-:Y:S02]  /*eb30*/  SEL R81, R21, R14, P0 ;  /* 0x0000000e15517207 */ /* 0x000fe40000000000 */
[----:B------:R-:W-:-:S02]  /*eb40*/  SEL R52, R14, R21, P0 ;  /* 0x000000150e347207 */ /* 0x000fc40000000000 */
[----:B------:R-:W-:Y:S02]  /*eb50*/  LOP3.LUT P1, RZ, R225, 0x3, RZ, 0xc0, !PT ;  /* 0x00000003e1ff7812 */ /* 0x000fe4000782c0ff */
[----:B------:R-:W-:Y:S02]  /*eb60*/  SHF.R.U64 R32, R32, 0x3, RZ ;  /* 0x0000000320207819 */ /* 0x000fe400000012ff */
[C---:B------:R-:W-:Y:S02]  /*eb70*/  IADD3 R21, P4, R16.reuse, 0x4040, RZ ;  /* 0x0000404010157810 */ /* 0x040fe40007f9e0ff */
[C---:B------:R-:W-:Y:S02]  /*eb80*/  IADD3 R15, P5, R16.reuse, 0x4060, RZ ;  /* 0x00004060100f7810 */ /* 0x040fe40007fbe0ff */
[----:B------:R-:W-:Y:S02]  /*eb90*/  IADD3 R27, P6, R16, 0x4000, RZ ;  /* 0x00004000101b7810 */ /* 0x000fe40007fde0ff */
[----:B------:R-:W-:-:S02]  /*eba0*/  F2FP.BF16.F32.PACK_AB R77, R76, R77 ;  /* 0x0000004d4c4d723e */ /* 0x000fc400000010ff */
        /* <DEDUP_REMOVED lines=13> */
[----:B------:R-:W-:Y:S02]  /*ec80*/  SEL R108, R101, R108, P0 ;  /* 0x0000006c656c7207 */ /* 0x000fe40000000000 */
[----:B------:R-:W-:Y:S02]  /*ec90*/  SEL R71, R96, R93, P0 ;  /* 0x0000005d60477207 */ /* 0x000fe40000000000 */
[----:B------:R-:W-:Y:S02]  /*eca0*/  ISETP.GE.OR P2, PT, R5, UR10, P1 ;  /* 0x0000000a05007c0c */ /* 0x000fe40008f46670 */
[----:B------:R-:W-:Y:S02]  /*ecb0*/  F2FP.BF16.F32.PACK_AB R127, R127, R128 ;  /* 0x000000807f7f723e */ /* 0x000fe400000010ff */
[----:B------:R-:W-:-:S02]  /*ecc0*/  F2FP.BF16.F32.PACK_AB R126, R125, R126 ;  /* 0x0000007e7d7e723e */ /* 0x000fc400000010ff */
[----:B------:R-:W-:Y:S02]  /*ecd0*/  F2FP.BF16.F32.PACK_AB R72, R72, R73 ;  /* 0x000000494848723e */ /* 0x000fe400000010ff */
[----:B------:R-:W-:Y:S02]  /*ece0*/  F2FP.BF16.F32.PACK_AB R69, R68, R69 ;  /* 0x000000454445723e */ /* 0x000fe400000010ff */
[----:B------:R-:W-:Y:S02]  /*ecf0*/  SEL R134, R134, R135, P0 ;  /* 0x0000008786867207 */ /* 0x000fe40000000000 */
[----:B------:R-:W-:Y:S02]  /*ed00*/  SEL R96, R93, R96, P0 ;  /* 0x000000605d607207 */ /* 0x000fe40000000000 */
[----:B------:R-:W-:Y:S01]  /*ed10*/  LOP3.LUT R32, R32, R33, RZ, 0x3c, !PT ;  /* 0x0000002120207212 */ /* 0x000fe200078e3cff */
[----:B------:R-:W-:Y:S01]  /*ed20*/  IMAD.X R33, RZ, RZ, R17, P3 ;  /* 0x000000ffff217224 */ /* 0x000fe200018e0611 */
[----:B------:R-:W-:-:S02]  /*ed30*/  LOP3.LUT R20, R21, 0x380, RZ, 0xc0, !PT ;  /* 0x0000038015147812 */ /* 0x000fc400078ec0ff */
[----:B------:R-:W-:Y:S02]  /*ed40*/  LOP3.LUT R14, R15, 0x380, RZ, 0xc0, !PT ;  /* 0x000003800f0e7812 */ /* 0x000fe400078ec0ff */
[----:B------:R-:W-:Y:S02]  /*ed50*/  F2FP.BF16.F32.PACK_AB R123, R123, R124 ;  /* 0x0000007c7b7b723e */ /* 0x000fe400000010ff */
[----:B------:R-:W-:Y:S02]  /*ed60*/  F2FP.BF16.F32.PACK_AB R122, R121, R122 ;  /* 0x0000007a797a723e */ /* 0x000fe400000010ff */
[----:B------:R-:W-:Y:S02]  /*ed70*/  LOP3.LUT R26, R27, 0x380, RZ, 0xc0, !PT ;  /* 0x000003801b1a7812 */ /* 0x000fe400078ec0ff */
[----:B------:R-:W-:Y:S02]  /*ed80*/  F2FP.BF16.F32.PACK_AB R65, R65, R120 ;  /* 0x000000784141723e */ /* 0x000fe400000010ff */
[----:B------:R-:W-:-:S02]  /*ed90*/  F2FP.BF16.F32.PACK_AB R59, R58, R59 ;  /* 0x0000003b3a3b723e */ /* 0x000fc400000010ff */
[----:B------:R-:W-:Y:S02]  /*eda0*/  SEL R75, R80, R77, P0 ;  /* 0x0000004d504b7207 */ /* 0x000fe40000000000 */
[----:B------:R-:W-:Y:S02]  /*edb0*/  IADD3 R25, P3, R16, 0x4020, RZ ;  /* 0x0000402010197810 */ /* 0x000fe40007f7e0ff */
[----:B------:R-:W-:Y:S02]  /*edc0*/  F2FP.BF16.F32.PACK_AB R46, R46, R47 ;  /* 0x0000002f2e2e723e */ /* 0x000fe400000010ff */
[----:B------:R-:W-:Y:S02]  /*edd0*/  SEL R45, R131, R130, P0 ;  /* 0x00000082832d7207 */ /* 0x000fe40000000000 */
[----:B------:R-:W-:Y:S02]  /*ede0*/  SEL R73, R88, R85, P0 ;  /* 0x0000005558497207 */ /* 0x000fe40000000000 */
[----:B------:R-:W-:-:S02]  /*edf0*/  SEL R80, R77, R80, P0 ;  /* 0x000000504d507207 */ /* 0x000fc40000000000 */
[----:B------:R-:W-:Y:S02]  /*ee00*/  F2FP.BF16.F32.PACK_AB R54, R54, R55 ;  /* 0x000000373636723e */ /* 0x000fe400000010ff */
[----:B------:R-:W-:Y:S02]  /*ee10*/  SEL R130, R130, R131, P0 ;  /* 0x0000008382827207 */ /* 0x000fe40000000000 */
[----:B------:R-:W-:Y:S02]  /*ee20*/  SEL R47, R127, R126, P0 ;  /* 0x0000007e7f2f7207 */ /* 0x000fe40000000000 */
[----:B------:R-:W-:Y:S02]  /*ee30*/  SEL R88, R85, R88, P0 ;  /* 0x0000005855587207 */ /* 0x000fe40000000000 */
[----:B------:R-:W-:Y:S01]  /*ee40*/  SEL R77, R72, R69, P0 ;  /* 0x00000045484d7207 */ /* 0x000fe20000000000 */
[----:B------:R-:W1:Y:S01]  /*ee50*/  LDC.64 R84, c[0x0][0xb78] ;  /* 0x0002de00ff547b82 */ /* 0x000e620000000a00 */
[----:B------:R-:W-:-:S02]  /*ee60*/  SHF.R.U64 R20, R20, 0x3, RZ ;  /* 0x0000000314147819 */ /* 0x000fc400000012ff */
[----:B------:R-:W-:Y:S02]  /*ee70*/  SHF.R.U64 R14, R14, 0x3, RZ ;  /* 0x000000030e0e7819 */ /* 0x000fe400000012ff */
[----:B------:R-:W-:Y:S02]  /*ee80*/  F2FP.BF16.F32.PACK_AB R11, R11, R12 ;  /* 0x0000000c0b0b723e */ /* 0x000fe400000010ff */
[----:B------:R-:W-:Y:S02]  /*ee90*/  F2FP.BF16.F32.PACK_AB R9, R9, R10 ;  /* 0x0000000a0909723e */ /* 0x000fe400000010ff */
[----:B------:R-:W-:Y:S02]  /*eea0*/  F2FP.BF16.F32.PACK_AB R8, R7, R8 ;  /* 0x000000080708723e */ /* 0x000fe400000010ff */
        /* <DEDUP_REMOVED lines=9> */
[----:B------:R-:W-:Y:S02]  /*ef40*/  SEL R64, R64, R65, P0 ;  /* 0x0000004140407207 */ /* 0x000fe40000000000 */
[----:B------:R-:W-:Y:S02]  /*ef50*/  SEL R62, R59, R62, P0 ;  /* 0x0000003e3b3e7207 */ /* 0x000fe40000000000 */
[----:B------:R-:W-:Y:S02]  /*ef60*/  F2FP.BF16.F32.PACK_AB R35, R34, R35 ;  /* 0x000000232223723e */ /* 0x000fe400000010ff */
[----:B------:R-:W-:Y:S02]  /*ef70*/  SEL R59, R54, R51, P0 ;  /* 0x00000033363b7207 */ /* 0x000fe40000000000 */
[----:B------:R-:W-:Y:S01]  /*ef80*/  LOP3.LUT R20, R20, R21, RZ, 0x3c, !PT ;  /* 0x0000001514147212 */ /* 0x000fe200078e3cff */
[--C-:B------:R-:W-:Y:S01]  /*ef90*/  IMAD.X R21, RZ, RZ, R17.reuse, P4 ;  /* 0x000000ffff157224 */ /* 0x100fe200020e0611 */
[----:B------:R-:W-:Y:S01]  /*efa0*/  LOP3.LUT R14, R14, R15, RZ, 0x3c, !PT ;  /* 0x0000000f0e0e7212 */ /* 0x000fe200078e3cff */
[----:B------:R-:W-:Y:S01]  /*efb0*/  IMAD.X R15, RZ, RZ, R17, P5 ;  /* 0x000000ffff0f7224 */ /* 0x000fe200028e0611 */
[----:B------:R-:W-:-:S02]  /*efc0*/  SEL R65, R11, R8, P0 ;  /* 0x000000080b417207 */ /* 0x000fc40000000000 */
[----:B------:R-:W-:Y:S02]  /*efd0*/  SEL R44, R8, R11, P0 ;  /* 0x0000000b082c7207 */ /* 0x000fe40000000000 */
[----:B------:R-:W-:Y:S02]  /*efe0*/  SEL R54, R51, R54, P0 ;  /* 0x0000003633367207 */ /* 0x000fe40000000000 */
[----:B------:R-:W-:Y:S02]  /*eff0*/  SEL R83, R9, R6, P0 ;  /* 0x0000000609537207 */ /* 0x000fe40000000000 */
[----:B------:R-:W-:Y:S02]  /*f000*/  SEL R58, R6, R9, P0 ;  /* 0x00000009063a7207 */ /* 0x000fe40000000000 */
[----:B------:R-:W-:Y:S01]  /*f010*/  LOP3.LUT R26, R26, R27, RZ, 0x3c, !PT ;  /* 0x0000001b1a1a7212 */ /* 0x000fe200078e3cff */
[----:B------:R-:W-:Y:S01]  /*f020*/  IMAD.X R27, RZ, RZ, R17, P6 ;  /* 0x000000ffff1b7224 */ /* 0x000fe200030e0611 */
[----:B------:R-:W-:-:S02]  /*f030*/  SEL R51, R46, R43, P0 ;  /* 0x0000002b2e337207 */ /* 0x000fc40000000000 */
[----:B------:R-:W-:Y:S02]  /*f040*/  SHF.R.U64 R24, R24, 0x3, RZ ;  /* 0x0000000318187819 */ /* 0x000fe400000012ff */
[C---:B------:R-:W-:Y:S02]  /*f050*/  IADD3 R11, P4, R16.reuse, 0x8040, RZ ;  /* 0x00008040100b7810 */ /* 0x040fe40007f9e0ff */
[C---:B------:R-:W-:Y:S02]  /*f060*/  IADD3 R9, P5, R16.reuse, 0x8060, RZ ;  /* 0x0000806010097810 */ /* 0x040fe40007fbe0ff */
[----:B------:R-:W-:Y:S02]  /*f070*/  SEL R46, R43, R46, P0 ;  /* 0x0000002e2b2e7207 */ /* 0x000fe40000000000 */
[----:B------:R-:W-:Y:S02]  /*f080*/  IADD3 R13, P6, R16, 0x8000, RZ ;  /* 0x00008000100d7810 */ /* 0x000fe40007fde0ff */
[----:B------:R-:W-:-:S02]  /*f090*/  SEL R43, R38, R35, P0 ;  /* 0x00000023262b7207 */ /* 0x000fc40000000000 */
[----:B------:R-:W-:Y:S02]  /*f0a0*/  SEL R38, R35, R38, P0 ;  /* 0x0000002623267207 */ /* 0x000fe40000000000 */
[----:B------:R-:W-:Y:S01]  /*f0b0*/  LOP3.LUT R24, R24, R25, RZ, 0x3c, !PT ;  /* 0x0000001918187212 */ /* 0x000fe200078e3cff */
[----:B------:R-:W-:Y:S01]  /*f0c0*/  IMAD.X R25, RZ, RZ, R17, P3 ;  /* 0x000000ffff197224 */ /* 0x000fe200018e0611 */
[----:B------:R-:W-:Y:S02]  /*f0d0*/  LOP3.LUT R10, R11, 0x380, RZ, 0xc0, !PT ;  /* 0x000003800b0a7812 */ /* 0x000fe400078ec0ff */
[----:B------:R-:W-:Y:S02]  /*f0e0*/  LOP3.LUT R8, R9, 0x380, RZ, 0xc0, !PT ;  /* 0x0000038009087812 */ /* 0x000fe400078ec0ff */
[----:B------:R-:W-:Y:S02]  /*f0f0*/  LOP3.LUT R35, R16, 0x380, RZ, 0xc0, !PT ;  /* 0x0000038010237812 */ /* 0x000fe400078ec0ff */
[----:B------:R-:W-:-:S02]  /*f100*/  LOP3.LUT R12, R13, 0x380, RZ, 0xc0, !PT ;  /* 0x000003800d0c7812 */ /* 0x000fc400078ec0ff */
[----:B------:R-:W-:Y:S02]  /*f110*/  IADD3 R7, P3, R16, 0x8020, RZ ;  /* 0x0000802010077810 */ /* 0x000fe40007f7e0ff */
[----:B------:R-:W-:Y:S02]  /*f120*/  SHF.R.U64 R10, R10, 0x3, RZ ;  /* 0x000000030a0a7819 */ /* 0x000fe400000012ff */
[----:B------:R-:W-:Y:S02]  /*f130*/  SHF.R.U64 R8, R8, 0x3, RZ ;  /* 0x0000000308087819 */ /* 0x000fe400000012ff */
[----:B------:R-:W-:Y:S02]  /*f140*/  SHF.R.U64 R35, R35, 0x3, RZ ;  /* 0x0000000323237819 */ /* 0x000fe400000012ff */
[----:B------:R-:W-:Y:S02]  /*f150*/  SHF.R.U64 R12, R12, 0x3, RZ ;  /* 0x000000030c0c7819 */ /* 0x000fe400000012ff */
[----:B------:R-:W-:-:S02]  /*f160*/  LOP3.LUT R6, R7, 0x380, RZ, 0xc0, !PT ;  /* 0x0000038007067812 */ /* 0x000fc400078ec0ff */
[----:B------:R-:W-:Y:S01]  /*f170*/  LOP3.LUT R10, R10, R11, RZ, 0x3c, !PT ;  /* 0x0000000b0a0a7212 */ /* 0x000fe200078e3cff */
[--C-:B------:R-:W-:Y:S01]  /*f180*/  IMAD.X R11, RZ, RZ, R17.reuse, P4 ;  /* 0x000000ffff0b7224 */ /* 0x100fe200020e0611 */
[----:B------:R-:W-:Y:S01]  /*f190*/  LOP3.LUT R8, R8, R9, RZ, 0x3c, !PT ;  /* 0x0000000908087212 */ /* 0x000fe200078e3cff */
[--C-:B------:R-:W-:Y:S01]  /*f1a0*/  IMAD.X R9, RZ, RZ, R17.reuse, P5 ;  /* 0x000000ffff097224 */ /* 0x100fe200028e0611 */
[----:B------:R-:W-:Y:S01]  /*f1b0*/  LOP3.LUT R34, R35, R16, RZ, 0x3c, !PT ;  /* 0x0000001023227212 */ /* 0x000fe200078e3cff */
[--C-:B------:R-:W-:Y:S01]  /*f1c0*/  IMAD.MOV.U32 R35, RZ, RZ, R17.reuse ;  /* 0x000000ffff237224 */ /* 0x100fe200078e0011 */
[----:B------:R-:W-:Y:S01]  /*f1d0*/  LOP3.LUT R12, R12, R13, RZ, 0x3c, !PT ;  /* 0x0000000d0c0c7212 */ /* 0x000fe200078e3cff */
[----:B------:R-:W-:Y:S01]  /*f1e0*/  IMAD.X R13, RZ, RZ, R17, P6 ;  /* 0x000000ffff0d7224 */ /* 0x000fe200030e0611 */
[----:B------:R-:W-:Y:S02]  /*f1f0*/  SHF.R.U64 R6, R6, 0x3, RZ ;  /* 0x0000000306067819 */ /* 0x000fe400000012ff */
[----:B------:R-:W-:-:S02]  /*f200*/  MOV R70, R20 ;  /* 0x0000001400467202 */ /* 0x000fc40000000f00 */
[----:B------:R-:W-:Y:S01]  /*f210*/  LOP3.LUT R6, R6, R7, RZ, 0x3c, !PT ;  /* 0x0000000706067212 */ /* 0x000fe200078e3cff */
[----:B------:R-:W-:Y:S01]  /*f220*/  IMAD.X R7, RZ, RZ, R17, P3 ;  /* 0x000000ffff077224 */ /* 0x000fe200018e0611 */
[----:B------:R-:W-:Y:S02]  /*f230*/  MOV R21, R10 ;  /* 0x0000000a00157202 */ /* 0x000fe40000000f00 */
[----:B------:R-:W-:Y:S02]  /*f240*/  MOV R20, R8 ;  /* 0x0000000800147202 */ /* 0x000fe40000000f00 */
[----:B------:R-:W-:Y:S02]  /*f250*/  MOV R34, R34 ;  /* 0x0000002200227202 */ /* 0x000fe40000000f00 */
[----:B------:R-:W-:Y:S02]  /*f260*/  MOV R68, R14 ;  /* 0x0000000e00447202 */ /* 0x000fe40000000f00 */
[----:B------:R-:W-:-:S02]  /*f270*/  MOV R66, R12 ;  /* 0x0000000c00427202 */ /* 0x000fc40000000f00 */
[----:B------:R-:W-:Y:S01]  /*f280*/  MOV R33, R32 ;  /* 0x0000002000217202 */ /* 0x000fe20000000f00 */
[----:B--2---:R-:W-:Y:S01]  /*f290*/  SHFL.IDX PT, R37, R37, R4, 0x1c1f ;  /* 0x001c1f0425257589 */ /* 0x004fe200000e0000 */
[----:B------:R-:W-:Y:S02]  /*f2a0*/  LOP3.LUT R5, R4, 0x2, RZ, 0x3c, !PT ;  /* 0x0000000204057812 */ /* 0x000fe400078e3cff */
[----:B------:R-:W-:Y:S01]  /*f2b0*/  MOV R76, R26 ;  /* 0x0000001a004c7202 */ /* 0x000fe20000000f00 */
[----:B------:R-:W-:Y:S01]  /*f2c0*/  SHFL.IDX PT, R67, R67, R4, 0x1c1f ;  /* 0x001c1f0443437589 */ /* 0x000fe200000e0000 */
[----:B------:R-:W-:Y:S02]  /*f2d0*/  MOV R74, R24 ;  /* 0x00000018004a7202 */ /* 0x000fe40000000f00 */
[----:B------:R-:W-:Y:S01]  /*f2e0*/  MOV R82, R30 ;  /* 0x0000001e00527202 */ /* 0x000fe20000000f00 */
[----:B------:R-:W2:Y:S01]  /*f2f0*/  SHFL.IDX PT, R138, R138, R5, 0x1c1f ;  /* 0x001c1f058a8a7589 */ /* 0x000ea200000e0000 */
[----:B------:R-:W-:-:S02]  /*f300*/  MOV R78, R28 ;  /* 0x0000001c004e7202 */ /* 0x000fc40000000f00 */
[----:B------:R-:W-:Y:S01]  /*f310*/  MOV R60, R6 ;  /* 0x00000006003c7202 */ /* 0x000fe20000000f00 */
[----:B------:R-:W3:Y:S01]  /*f320*/  SHFL.IDX PT, R108, R108, R5, 0x1c1f ;  /* 0x001c1f056c6c7589 */ /* 0x000ee200000e0000 */
[----:B------:R-:W-:Y:S01]  /*f330*/  IMAD.U32 R7, RZ, RZ, UR9 ;  /* 0x00000009ff077e24 */ /* 0x000fe2000f8e00ff */
[----:B------:R-:W-:Y:S01]  /*f340*/  ISETP.GE.OR P1, PT, R87, UR10, P1 ;  /* 0x0000000a57007c0c */ /* 0x000fe20008f26670 */
[----:B------:R-:W-:Y:S01]  /*f350*/  IMAD.U32 R7, RZ, RZ, UR5 ;  /* 0x00000005ff077e24 */ /* 0x000fe2000f8e00ff */
[----:B------:R-:W-:Y:S01]  /*f360*/  SHFL.IDX PT, R39, R39, R4, 0x1c1f ;  /* 0x001c1f0427277589 */ /* 0x000fe200000e0000 */
[----:B------:R-:W-:Y:S01]  /*f370*/  USHF.R.S32.HI UR5, URZ, 0x1f, UR44 ;  /* 0x0000001f3f057899 */ /* 0x000fe2000801142c */
[----:B------:R-:W-:Y:S02]  /*f380*/  IMAD.U32 R6, RZ, RZ, UR8 ;  /* 0x00000008ff067e24 */ /* 0x000fe4000f8e00ff */
[----:B------:R-:W4:Y:S02]  /*f390*/  SHFL.IDX PT, R134, R134, R5, 0x1c1f ;  /* 0x001c1f0586867589 */ /* 0x000f2400000e0000 */
[----:B-1----:R-:W-:-:S02]  /*f3a0*/  IMAD.WIDE.U32 R6, R84, UR44, R6 ;  /* 0x0000002c54067c25 */ /* 0x002fc4000f8e0006 */
[----:B------:R-:W-:Y:S01]  /*f3b0*/  SHFL.IDX PT, R71, R71, R4, 0x1c1f ;  /* 0x001c1f0447477589 */ /* 0x000fe200000e0000 */
[----:B------:R-:W-:-:S03]  /*f3c0*/  IADD3 R6, P3, R87, R6, RZ ;  /* 0x0000000657067210 */ /* 0x000fc60007f7e0ff */
[----:B------:R-:W1:Y:S04]  /*f3d0*/  SHFL.IDX PT, R96, R96, R5, 0x1c1f ;  /* 0x001c1f0560607589 */ /* 0x000e6800000e0000 */
[----:B------:R-:W-:Y:S01]  /*f3e0*/  SHFL.IDX PT, R45, R45, R4, 0x1c1f ;  /* 0x001c1f042d2d7589 */ /* 0x000fe200000e0000 */
[----:B--2---:R-:W-:Y:S02]  /*f3f0*/  SEL R8, R37, R138, P0 ;  /* 0x0000008a25087207 */ /* 0x004fe40000000000 */
[----:B------:R-:W-:Y:S01]  /*f400*/  SEL R10, R138, R37, P0 ;  /* 0x000000258a0a7207 */ /* 0x000fe20000000000 */
[----:B------:R-:W-:Y:S01]  /*f410*/  SHFL.IDX PT, R73, R73, R4, 0x1c1f ;  /* 0x001c1f0449497589 */ /* 0x000fe200000e0000 */
[----:B---3--:R-:W-:Y:S02]  /*f420*/  SEL R9, R67, R108, P0 ;  /* 0x0000006c43097207 */ /* 0x008fe40000000000 */
[----:B------:R-:W-:Y:S01]  /*f430*/  SEL R11, R108, R67, P0 ;  /* 0x000000436c0b7207 */ /* 0x000fe20000000000 */
[----:B------:R-:W2:Y:S04]  /*f440*/  SHFL.IDX PT, R130, R130, R5, 0x1c1f ;  /* 0x001c1f0582827589 */ /* 0x000ea800000e0000 */
[----:B------:R-:W3:Y:S01]  /*f450*/  SHFL.IDX PT, R88, R88, R5, 0x1c1f ;  /* 0x001c1f0558587589 */ /* 0x000ee200000e0000 */
[----:B----4-:R-:W-:-:S02]  /*f460*/  SEL R12, R39, R134, P0 ;  /* 0x00000086270c7207 */ /* 0x010fc40000000000 */
[----:B------:R-:W-:Y:S01]  /*f470*/  SEL R14, R134, R39, P0 ;  /* 0x00000027860e7207 */ /* 0x000fe20000000000 */
[----:B------:R-:W-:Y:S01]  /*f480*/  BAR.SYNC.DEFER_BLOCKING 0x1, 0x100 ;  /* 0x0044000000007b1d */ /* 0x000fe20000010000 */
[----:B-1----:R-:W-:Y:S02]  /*f490*/  SEL R13, R71, R96, P0 ;  /* 0x00000060470d7207 */ /* 0x002fe40000000000 */
[----:B------:R-:W-:-:S03]  /*f4a0*/  SEL R15, R96, R71, P0 ;  /* 0x00000047600f7207 */ /* 0x000fc60000000000 */
[----:B------:R-:W-:Y:S04]  /*f4b0*/  SHFL.IDX PT, R47, R47, R4, 0x1c1f ;  /* 0x001c1f042f2f7589 */ /* 0x000fe800000e0000 */
[----:B------:R-:W-:Y:S04]  /*f4c0*/  SHFL.IDX PT, R75, R75, R4, 0x1c1f ;  /* 0x001c1f044b4b7589 */ /* 0x000fe800000e0000 */
[----:B------:R-:W1:Y:S01]  /*f4d0*/  SHFL.IDX PT, R126, R126, R5, 0x1c1f ;  /* 0x001c1f057e7e7589 */ /* 0x000e6200000e0000 */
[----:B--2---:R-:W-:Y:S02]  /*f4e0*/  SEL R24, R45, R130, P0 ;  /* 0x000000822d187207 */ /* 0x004fe40000000000 */
[----:B------:R-:W-:Y:S01]  /*f4f0*/  SEL R26, R130, R45, P0 ;  /* 0x0000002d821a7207 */ /* 0x000fe20000000000 */
[----:B------:R-:W2:Y:S01]  /*f500*/  SHFL.IDX PT, R80, R80, R5, 0x1c1f ;  /* 0x001c1f0550507589 */ /* 0x000ea200000e0000 */
[----:B---3--:R-:W-:-:S02]  /*f510*/  SEL R25, R73, R88, P0 ;  /* 0x0000005849197207 */ /* 0x008fc40000000000 */
        /* <DEDUP_REMOVED lines=29> */
[----:B------:R-:W-:Y:S04]  /*f6f0*/  SHFL.IDX PT, R79, R79, R4, 0x1c1f ;  /* 0x001c1f044f4f7589 */ /* 0x000fe800000e0000 */
[----:B------:R-:W5:Y:S04]  /*f700*/  SHFL.IDX PT, R36, R36, R5, 0x1c1f ;  /* 0x001c1f0524247589 */ /* 0x000f6800000e0000 */
[----:B------:R-:W-:Y:S04]  /*f710*/  SHFL.IDX PT, R42, R42, R5, 0x1c1f ;  /* 0x001c1f052a2a7589 */ /* 0x000fe800000e0000 */
[----:B------:R-:W5:Y:S04]  /*f720*/  SHFL.IDX PT, R50, R50, R5, 0x1c1f ;  /* 0x001c1f0532327589 */ /* 0x000f6800000e0000 */
[----:B------:R-:W-:Y:S04]  /*f730*/  SHFL.IDX PT, R81, R81, R4, 0x1c1f ;  /* 0x001c1f0451517589 */ /* 0x000fe800000e0000 */
[----:B------:R-:W5:Y:S04]  /*f740*/  SHFL.IDX PT, R52, R52, R5, 0x1c1f ;  /* 0x001c1f0534347589 */ /* 0x000f6800000e0000 */
[----:B------:R-:W-:Y:S04]  /*f750*/  SHFL.IDX PT, R65, R65, R4, 0x1c1f ;  /* 0x001c1f0441417589 */ /* 0x000fe800000e0000 */
[----:B------:R1:W-:Y:S04]  /*f760*/  SHFL.IDX PT, R83, R83, R4, 0x1c1f ;  /* 0x001c1f0453537589 */ /* 0x0003e800000e0000 */
[----:B------:R-:W-:Y:S04]  /*f770*/  SHFL.IDX PT, R44, R44, R5, 0x1c1f ;  /* 0x001c1f052c2c7589 */ /* 0x000fe800000e0000 */
[----:B------:R2:W5:Y:S01]  /*f780*/  SHFL.IDX PT, R58, R58, R5, 0x1c1f ;  /* 0x001c1f053a3a7589 */ /* 0x00056200000e0000 */
[----:B-1----:R-:W-:-:S03]  /*f790*/  IMAD R4, R84, UR5, RZ ;  /* 0x0000000554047c24 */ /* 0x002fc6000f8e02ff */
[----:B------:R1:W-:Y:S01]  /*f7a0*/  STSM.16.M88.4 [R34], R8 ;  /* 0x0000000822007844 */ /* 0x0003e20000000200 */
[----:B------:R-:W-:-:S03]  /*f7b0*/  IMAD R4, R85, UR44, R4 ;  /* 0x0000002c55047c24 */ /* 0x000fc6000f8e0204 */
[----:B------:R3:W-:Y:S01]  /*f7c0*/  STSM.16.M88.4 [R33], R12 ;  /* 0x0000000c21007844 */ /* 0x0007e20000000200 */
[----:B--2---:R-:W-:-:S03]  /*f7d0*/  SHF.R.S32.HI R5, RZ, 0x1f, R87 ;  /* 0x0000001fff057819 */ /* 0x004fc60000011457 */
[----:B------:R5:W-:Y:S01]  /*f7e0*/  STSM.16.M88.4 [R82], R24 ;  /* 0x0000001852007844 */ /* 0x000be20000000200 */
[----:B------:R-:W-:-:S03]  /*f7f0*/  IADD3.X R5, R5, R7, R4, P3, !PT ;  /* 0x0000000705057210 */ /* 0x000fc60001ffe404 */
[----:B------:R2:W-:Y:S01]  /*f800*/  STSM.16.M88.4 [R78], R28 ;  /* 0x0000001c4e007844 */ /* 0x0005e20000000200 */
[----:B------:R-:W-:Y:S02]  /*f810*/  LEA R4, P3, R6, UR6, 0x2 ;  /* 0x0000000606047c11 */ /* 0x000fe4000f8610ff */
[----:B-1----:R-:W-:Y:S02]  /*f820*/  SEL R34, R122, R53, P0 ;  /* 0x000000357a227207 */ /* 0x002fe40000000000 */
        /* <DEDUP_REMOVED lines=13> */
[----:B------:R-:W-:Y:S01]  /*f900*/  STSM.16.M88.4 [R70], R12 ;  /* 0x0000000c46007844 */ /* 0x000fe20000000200 */
        /* <DEDUP_REMOVED lines=12> */
[----:B------:R-:W-:Y:S02]  /*f9d0*/  SEL R40, R63, R42, P0 ;  /* 0x0000002a3f287207 */ /* 0x000fe40000000000 */
        /* <DEDUP_REMOVED lines=44> */
.L_x_4676:
[----:B------:R-:W-:Y:S05]  /*fca0*/  BSYNC B0 ;  /* 0x0000000000007941 */ /* 0x000fea0003800000 */
.L_x_4675:
[----:B------:R-:W-:Y:S05]  /*fcb0*/  BRA `(.L_x_4674) ;  /* 0x00000008004c7947 */ /* 0x000fea0003800000 */
.L_x_4673:
        /* <DEDUP_REMOVED lines=31> */
.L_x_4678:
[----:B------:R-:W-:Y:S05]  /*feb0*/  BSYNC B0 ;  /* 0x0000000000007941 */ /* 0x000fea0003800000 */
.L_x_4677:
[----:B------:R-:W-:Y:S01]  /*fec0*/  ULDC UR5, c[0x0][0xa88] ;  /* 0x0002a20000057ab9 */ /* 0x000fe20000000800 */
[C---:B--2---:R-:W-:Y:S01]  /*fed0*/  IMAD R0, R8.reuse, UR6, RZ ;  /* 0x0000000608007c24 */ /* 0x044fe2000f8e02ff */
[----:B------:R-:W-:Y:S01]  /*fee0*/  UIADD3 UR42, -UR42, UR5, URZ ;  /* 0x000000052a2a7290 */ /* 0x000fe2000fffe13f */
[----:B------:R-:W-:Y:S01]  /*fef0*/  IMAD.WIDE.U32 R4, R8, UR43, R22 ;  /* 0x0000002b08047c25 */ /* 0x000fe2000f8e0016 */
[----:B------:R-:W-:Y:S01]  /*ff00*/  ULOP3.LUT UR39, URZ, UR39, URZ, 0x33, !UPT ;  /* 0x000000273f277292 */ /* 0x000fe2000f8e333f */
[----:B------:R-:W-:Y:S01]  /*ff10*/  SHF.R.S32.HI R223, RZ, 0x1f, R222 ;  /* 0x0000001fffdf7819 */ /* 0x000fe200000114de */
[----:B------:R-:W-:Y:S01]  /*ff20*/  BSSY B0, `(.L_x_4679) ;  /* 0x0000024000007945 */ /* 0x000fe20003800000 */
[----:B----4-:R-:W-:Y:S01]  /*ff30*/  IMAD R3, R9, UR43, R0 ;  /* 0x0000002b09037c24 */ /* 0x010fe2000f8e0200 */
        /* <DEDUP_REMOVED lines=34> */
.L_x_4680:
[----:B------:R-:W-:Y:S05]  /*10160*/  BSYNC B0 ;  /* 0x0000000000007941 */ /* 0x000fea0003800000 */
.L_x_4679:
        /* <DEDUP_REMOVED lines=17> */
[----:B-1----:R-:W-:Y:S01]  /*10280*/  LEA R12, P0, R4, UR6, 0x1 ;  /* 0x00000006040c7c11 */ /* 0x002fe2000f8008ff */
[----:B------:R-:W-:-:S05]  /*10290*/  IMAD.IADD R3, R5, 0x1, R3 ;  /* 0x0000000105037824 */ /* 0x000fca00078e0203 */
[----:B------:R-:W-:-:S05]  /*102a0*/  LEA.HI.X R13, R4, UR7, R3, 0x1, P0 ;  /* 0x00000007040d7c11 */ /* 0x000fca00080f0c03 */
[----:B------:R2:W-:Y:S04]  /*102b0*/  @!P3 STG.E.128 desc[UR46][R12.64], RZ ;  /* 0x000000ff0c00b986 */ /* 0x0005e8000c101d2e */
[----:B------:R2:W-:Y:S04]  /*102c0*/  @!P4 STG.E.128 desc[UR46][R12.64+0x80], RZ ;  /* 0x000080ff0c00c986 */ /* 0x0005e8000c101d2e */
[----:B------:R2:W-:Y:S02]  /*102d0*/  @!P5 STG.E.128 desc[UR46][R12.64+0x100], RZ ;  /* 0x000100ff0c00d986 */ /* 0x0005e4000c101d2e */
.L_x_4682:
[----:B------:R-:W-:Y:S05]  /*102e0*/  BSYNC B0 ;  /* 0x0000000000007941 */ /* 0x000fea0003800000 */
.L_x_4681:
        /* <DEDUP_REMOVED lines=17> */
[----:B-12---:R-:W-:Y:S01]  /*10400*/  LEA R12, P0, R4, UR6, 0x1 ;  /* 0x00000006040c7c11 */ /* 0x006fe2000f8008ff */
[----:B------:R-:W-:-:S05]  /*10410*/  IMAD.IADD R3, R5, 0x1, R3 ;  /* 0x0000000105037824 */ /* 0x000fca00078e0203 */
[----:B------:R-:W-:-:S05]  /*10420*/  LEA.HI.X R13, R4, UR7, R3, 0x1, P0 ;  /* 0x00000007040d7c11 */ /* 0x000fca00080f0c03 */
[----:B------:R3:W-:Y:S04]  /*10430*/  @!P1 STG.E.128 desc[UR46][R12.64], RZ ;  /* 0x000000ff0c009986 */ /* 0x0007e8000c101d2e */
[----:B------:R3:W-:Y:S04]  /*10440*/  @!P3 STG.E.128 desc[UR46][R12.64+0x80], RZ ;  /* 0x000080ff0c00b986 */ /* 0x0007e8000c101d2e */
[----:B------:R3:W-:Y:S02]  /*10450*/  @!P4 STG.E.128 desc[UR46][R12.64+0x100], RZ ;  /* 0x000100ff0c00c986 */ /* 0x0007e4000c101d2e */
.L_x_4684:
[----:B------:R-:W-:Y:S05]  /*10460*/  BSYNC B0 ;  /* 0x0000000000007941 */ /* 0x000fea0003800000 */
.L_x_4683:
        /* <DEDUP_REMOVED lines=23> */
.L_x_4685:
[----:B------:R-:W-:Y:S05]  /*105e0*/  BSYNC B0 ;  /* 0x0000000000007941 */ /* 0x000fea0003800000 */
.L_x_4674:
[----:B--2---:R-:W2:Y:S02]  /*105f0*/  LDC R0, c[0x0][0xda8] ;  /* 0x00036a00ff007b82 */ /* 0x004ea40000000800 */
[----:B--2---:R-:W-:-:S13]  /*10600*/  ISETP.LE.AND P0, PT, R0, UR4, PT ;  /* 0x0000000400007c0c */ /* 0x004fda000bf03270 */
[----:B------:R-:W-:Y:S05]  /*10610*/  @!P0 BRA `(.L_x_4686) ;  /* 0xffffff0400ec8947 */ /* 0x000fea000383ffff */
[----:B------:R-:W-:Y:S05]  /*10620*/  EXIT ;  /* 0x000000000000794d */ /* 0x000fea0003800000 */
.L_x_4635:
[----:B------:R-:W-:-:S08]  /*10630*/  NOP ;  /* 0x0000000000007918 */ /* 0x000fd00000000000 */
[----:B---3--:R-:W1:-:S00]  /*10640*/  USETMAXREG.DEALLOC.CTAPOOL 0x18 ;  /* 0x00000018000079c8 */ /* 0x008e4000080e0500 */
[----:B-1----:R-:W-:-:S06]  /*10650*/  LOP3.LUT R0, R0, 0x3, RZ, 0xc0, !PT ;  /* 0x0000000300007812 */ /* 0x002fcc00078ec0ff */
[----:B------:R-:W1:Y:S01]  /*10660*/  S2UR UR4, SR_CTAID.X ;  /* 0x00000000000479c3 */ /* 0x000e620000002500 */
[----:B------:R-:W-:Y:S01]  /*10670*/  IMAD.MOV.U32 R19, RZ, RZ, RZ ;  /* 0x000000ffff137224 */ /* 0x000fe200078e00ff */
[----:B------:R-:W2:Y:S02]  /*10680*/  SHFL.IDX PT, R0, R0, RZ, 0x1f ;  /* 0x00001fff00007589 */ /* 0x000ea400000e0000 */
[----:B--2---:R-:W-:-:S04]  /*10690*/  ISETP.NE.AND P0, PT, R0, RZ, PT ;  /* 0x000000ff0000720c */ /* 0x004fc80003f05270 */
[----:B------:R-:W1:Y:S01]  /*106a0*/  LDC R0, c[0x0][0xda8] ;  /* 0x00036a00ff007b82 */ /* 0x000e620000000800 */
[----:B------:R-:W-:-:S05]  /*106b0*/  P2R R2, PR, RZ, 0x1 ;  /* 0x00000001ff027803 */ /* 0x000fca0000000000 */
[----:B------:R2:W-:Y:S03]  /*106c0*/  STL [R1+0x20], R2 ;  /* 0x0000200201007387 */ /* 0x0005e60000100800 */
[----:B------:R-:W-:Y:S06]  /*106d0*/  @P0 BAR.ARV 0x4, 0x180 ;  /* 0x0106000000000b1d */ /* 0x000fec0000002000 */
[----:B------:R2:W-:Y:S01]  /*106e0*/  STL [R1+0x18], RZ ;  /* 0x000018ff01007387 */ /* 0x0005e20000100800 */
[----:B-1----:R-:W-:Y:S01]  /*106f0*/  ISETP.LE.AND P0, PT, R0, UR4, PT ;  /* 0x0000000400007c0c */ /* 0x002fe2000bf03270 */
[----:B------:R-:W-:-:S05]  /*10700*/  IMAD.MOV.U32 R0, RZ, RZ, 0x1 ;  /* 0x00000001ff007424 */ /* 0x000fca00078e00ff */
[----:B------:R2:W-:Y:S07]  /*10710*/  STL [R1], R0 ;  /* 0x0000000001007387 */ /* 0x0005ee0000100800 */
[----:B------:R-:W-:Y:S05]  /*10720*/  @P0 BRA `(.L_x_4687) ;  /* 0x0000003c00e80947 */ /* 0x000fea0003800000 */
[----:B------:R-:W3:Y:S01]  /*10730*/  LDL R4, [R1+0x14] ;  /* 0x0000140001047983 */ /* 0x000ee20000100800 */
[----:B--2---:R-:W1:Y:S01]  /*10740*/  S2R R2, SR_TID.X ;  /* 0x0000000000027919 */ /* 0x004e620000002100 */
[----:B------:R-:W2:Y:S01]  /*10750*/  S2R R6, SR_TID.X ;  /* 0x0000000000067919 */ /* 0x000ea20000002100 */
[----:B-1----:R-:W-:-:S05]  /*10760*/  LOP3.LUT R2, R2, 0x7f, RZ, 0xc0, !PT ;  /* 0x0000007f02027812 */ /* 0x002fca00078ec0ff */
[----:B------:R-:W-:-:S05]  /*10770*/  IMAD.SHL.U32 R0, R2, 0x10, RZ ;  /* 0x0000001002007824 */ /* 0x000fca00078e00ff */
[----:B------:R-:W-:Y:S01]  /*10780*/  LOP3.LUT R3, R0, 0x600, RZ, 0xc0, !PT ;  /* 0x0000060000037812 */ /* 0x000fe200078ec0ff */
[C---:B--2---:R-:W-:Y:S02]  /*10790*/  IMAD.SHL.U32 R0, R6.reuse, 0x20, RZ ;  /* 0x0000002006007824 */ /* 0x044fe400078e00ff */
[----:B------:R-:W-:-:S03]  /*107a0*/  IMAD.SHL.U32 R17, R6, 0x40, RZ ;  /* 0x0000004006117824 */ /* 0x000fc600078e00ff */
        /* <DEDUP_REMOVED lines=9> */
[----:B------:R-:W-:-:S05]  /*10840*/  IMAD.SHL.U32 R3, R6, 0x8, RZ ;  /* 0x0000000806037824 */ /* 0x000fca00078e00ff */
[----:B------:R-:W-:-:S04]  /*10850*/  LOP3.LUT R0, R0, 0x30, R3, 0x78, !PT ;  /* 0x0000003000007812 */ /* 0x000fc800078e7803 */
[----:B------:R-:W-:Y:S01]  /*10860*/  LOP3.LUT R17, R0, 0x640, R17, 0xf8, !PT ;  /* 0x0000064000117812 */ /* 0x000fe200078ef811 */
[----:B------:R-:W-:Y:S01]  /*10870*/  IMAD.U32 R0, RZ, RZ, UR4 ;  /* 0x00000004ff007e24 */ /* 0x000fe2000f8e00ff */
[----:B------:R-:W-:-:S04]  /*10880*/  LOP3.LUT R16, R5, R2, RZ, 0xfc, !PT ;  /* 0x0000000205107212 */ /* 0x000fc800078efcff */
[----:B------:R1:W-:Y:S02]  /*10890*/  STL [R1+0xc], R0 ;  /* 0x00000c0001007387 */ /* 0x0003e40000100800 */
[----:B-1----:R-:W-:Y:S02]  /*108a0*/  IMAD.MOV.U32 R0, RZ, RZ, 0x1 ;  /* 0x00000001ff007424 */ /* 0x002fe400078e00ff */
[----:B------:R-:W-:Y:S01]  /*108b0*/  IMAD.MOV.U32 R19, RZ, RZ, RZ ;  /* 0x000000ffff137224 */ /* 0x000fe200078e00ff */
[----:B------:R-:W-:Y:S01]  /*108c0*/  ULDC UR42, c[0x0][0xc] ;  /* 0x00000300002a7ab9 */ /* 0x000fe20000000800 */
[----:B------:R-:W-:Y:S01]  /*108d0*/  ULDC.64 UR44, c[0x0][0x198] ;  /* 0x00006600002c7ab9 */ /* 0x000fe20000000a00 */
[C---:B---3--:R-:W-:Y:S02]  /*108e0*/  LOP3.LUT R3, R4.reuse, 0x1, RZ, 0xfc, !PT ;  /* 0x0000000104037812 */ /* 0x048fe400078efcff */
[----:B------:R-:W-:-:S03]  /*108f0*/  LOP3.LUT R2, R4, 0x2, RZ, 0xfc, !PT ;  /* 0x0000000204027812 */ /* 0x000fc600078efcff */
[----:B------:R1:W-:Y:S04]  /*10900*/  STL [R1+0x1c], R3 ;  /* 0x00001c0301007387 */ /* 0x0003e80000100800 */
[----:B------:R1:W-:Y:S04]  /*10910*/  STL [R1+0x10], R2 ;  /* 0x0000100201007387 */ /* 0x0003e80000100800 */
[----:B------:R1:W-:Y:S04]  /*10920*/  STL [R1], R0 ;  /* 0x0000000001007387 */ /* 0x0003e80000100800 */
[----:B------:R1:W-:Y:S02]  /*10930*/  STL [R1+0x18], RZ ;  /* 0x000018ff01007387 */ /* 0x0003e40000100800 */
.L_x_4743:
        /* <DEDUP_REMOVED lines=22> */
.L_x_4688:
[----:B------:R-:W-:Y:S01]  /*10aa0*/  ULDC UR9, c[0x0][0xdc4] ;  /* 0x0003710000097ab9 */ /* 0x000fe20000000800 */
[----:B------:R-:W-:Y:S01]  /*10ab0*/  UMOV UR6, UR7 ;  /* 0x0000000700067c82 */ /* 0x000fe20008000000 */
[----:B------:R-:W-:-:S11]  /*10ac0*/  UISETP.NE.AND UP0, UPT, UR9, 0x1, UPT ;  /* 0x000000010900788c */ /* 0x000fd6000bf05270 */
[----:B------:R-:W-:Y:S02]  /*10ad0*/  @UP0 ULDC.64 UR10, c[0x0][0xdc8] ;  /* 0x00037200000a0ab9 */ /* 0x000fe40000000a00 */
[----:B------:R-:W-:-:S04]  /*10ae0*/  UIMAD.WIDE.U32 UR4, UR7, UR10, URZ ;  /* 0x0000000a070472a5 */ /* 0x000fc8000f8e003f */
[----:B------:R-:W-:-:S04]  /*10af0*/  @UP0 USHF.R.U32.HI UR6, URZ, UR11, UR5 ;  /* 0x0000000b3f060299 */ /* 0x000fc80008011605 */
[----:B------:R-:W-:-:S12]  /*10b00*/  UIMAD UR4, UR6, UR9, URZ ;  /* 0x00000009060472a4 */ /* 0x000fd8000f8e023f */
.L_x_4689:
[----:B------:R-:W-:Y:S01]  /*10b10*/  ULDC.64 UR10, c[0x0][0x3f8] ;  /* 0x0000fe00000a7ab9 */ /* 0x000fe20000000a00 */
[----:B------:R-:W-:Y:S01]  /*10b20*/  ULOP3.LUT UR6, URZ, UR6, URZ, 0x33, !UPT ;  /* 0x000000063f067292 */ /* 0x000fe2000f8e333f */
[----:B------:R-:W-:Y:S01]  /*10b30*/  BSSY B6, `(.L_x_4690) ;  /* 0x000039e000067945 */ /* 0x000fe20003800000 */
[----:B------:R-:W-:Y:S02]  /*10b40*/  UISETP.NE.U32.AND UP0, UPT, UR10, URZ, UPT ;  /* 0x0000003f0a00728c */ /* 0x000fe4000bf05070 */
[----:B------:R-:W-:Y:S02]  /*10b50*/  UIADD3 UR9, UR7, -UR4, URZ ;  /* 0x8000000407097290 */ /* 0x000fe4000fffe03f */
[----:B------:R-:W-:Y:S01]  /*10b60*/  UISETP.NE.AND.EX UP0, UPT, UR11, URZ, UPT, UP0 ;  /* 0x0000003f0b00728c */ /* 0x000fe2000bf05300 */
[----:B------:R-:W-:Y:S01]  /*10b70*/  ULDC UR4, c[0x0][0xdac] ;  /* 0x00036b0000047ab9 */ /* 0x000fe20000000800 */
[----:B------:R-:W-:Y:S01]  /*10b80*/  ULDC UR5, c[0x0][0x404] ;  /* 0x0001010000057ab9 */ /* 0x000fe20000000800 */
[----:B------:R-:W-:Y:S01]  /*10b90*/  UIADD3 UR6, UR6, UR4, URZ ;  /* 0x0000000406067290 */ /* 0x000fe2000fffe03f */
[----:B------:R-:W-:-:S02]  /*10ba0*/  ULDC UR7, c[0x0][0x2e0] ;  /* 0x0000b80000077ab9 */ /* 0x000fc40000000800 */
[----:B------:R-:W-:Y:S01]  /*10bb0*/  ULDC UR4, c[0x0][0x288] ;  /* 0x0000a20000047ab9 */ /* 0x000fe20000000800 */
[----:B------:R-:W-:Y:S02]  /*10bc0*/  USHF.L.U32 UR37, UR6, 0x7, URZ ;  /* 0x0000000706257899 */ /* 0x000fe4000800063f */
[----:B------:R-:W-:Y:S02]  /*10bd0*/  USEL UR6, UR5, 0x1, UP0 ;  /* 0x0000000105067887 */ /* 0x000fe40008000000 */
[----:B------:R-:W-:Y:S02]  /*10be0*/  UIADD3 UR5, UR37, 0x11f, -UR4 ;  /* 0x0000011f25057890 */ /* 0x000fe4000fffe804 */
[----:B------:R-:W-:Y:S02]  /*10bf0*/  UIMAD UR4, UR6, UR7, 0x9f ;  /* 0x0000009f060474a4 */ /* 0x000fe4000f8e0207 */
[----:B------:R-:W-:Y:S02]  /*10c00*/  UIMAD UR6, UR6, UR7, UR5 ;  /* 0x00000007060672a4 */ /* 0x000fe4000f8e0205 */
[----:B------:R-:W-:Y:S01]  /*10c10*/  UIMAD.WIDE UR4, UR4, 0x66666667, URZ ;  /* 0x66666667040478a5 */ /* 0x000fe2000f8e023f */
[----:B------:R-:W-:Y:S01]  /*10c20*/  ULDC UR10, c[0x0][0xdc4] ;  /* 0x00037100000a7ab9 */ /* 0x000fe20000000800 */
[----:B------:R-:W-:-:S02]  /*10c30*/  UIMAD.WIDE UR6, UR6, 0x66666667, URZ ;  /* 0x66666667060678a5 */ /* 0x000fc4000f8e023f */
[----:B------:R-:W-:Y:S02]  /*10c40*/  UIMAD UR10, UR8, UR10, UR9 ;  /* 0x0000000a080a72a4 */ /* 0x000fe4000f8e0209 */
[----:B------:R-:W-:Y:S01]  /*10c50*/  USHF.R.U32.HI UR6, URZ, 0x1f, UR7 ;  /* 0x0000001f3f067899 */ /* 0x000fe20008011607 */
[----:B------:R-:W-:Y:S01]  /*10c60*/  UMOV UR8, UR5 ;  /* 0x0000000500087c82 */ /* 0x000fe20008000000 */
[----:B------:R-:W-:Y:S01]  /*10c70*/  ULDC UR11, c[0x0][0xdb8] ;  /* 0x00036e00000b7ab9 */ /* 0x000fe20000000800 */
[----:B------:R-:W-:Y:S02]  /*10c80*/  USHF.R.U32.HI UR9, URZ, 0x1f, UR8 ;  /* 0x0000001f3f097899 */ /* 0x000fe40008011608 */
[----:B------:R-:W-:Y:S02]  /*10c90*/  ULEA.HI.SX32 UR6, UR7, UR6, 0x1a ;  /* 0x0000000607067291 */ /* 0x000fe4000f8fd23f */
[----:B------:R-:W-:Y:S02]  /*10ca0*/  ULEA.HI.SX32 UR9, UR8, UR9, 0x1a ;  /* 0x0000000908097291 */ /* 0x000fe4000f8fd23f */
[----:B------:R-:W-:-:S02]  /*10cb0*/  UISETP.NE.AND UP1, UPT, UR11, 0x1, UPT ;  /* 0x000000010b00788c */ /* 0x000fc4000bf25270 */
[----:B------:R-:W-:Y:S01]  /*10cc0*/  UISETP.LT.AND UP0, UPT, UR9, UR6, UPT ;  /* 0x000000060900728c */ /* 0x000fe2000bf01270 */
[----:B------:R-:W-:-:S03]  /*10cd0*/  UMOV UR39, UR10 ;  /* 0x0000000a00277c82 */ /* 0x000fc60008000000 */
[----:B------:R-:W-:-:S05]  /*10ce0*/  USEL UR41, UR9, UR6, UP0 ;  /* 0x0000000609297287 */ /* 0x000fca0008000000 */
[----:B------:R-:W-:Y:S01]  /*10cf0*/  @UP1 ULDC UR12, c[0x0][0xdbc] ;  /* 0x00036f00000c1ab9 */ /* 0x000fe20000000800 */
[----:B------:R-:W-:Y:S01]  /*10d00*/  ISETP.LT.AND P0, PT, RZ, UR41, PT ;  /* 0x00000029ff007c0c */ /* 0x000fe2000bf01270 */
[----:B------:R-:W-:Y:S01]  /*10d10*/  UIMAD.WIDE.U32 UR4, UR10, UR12, URZ ;  /* 0x0000000c0a0472a5 */ /* 0x000fe2000f8e003f */
[----:B------:R-:W-:-:S03]  /*10d20*/  @UP1 ULDC UR7, c[0x0][0xdc0] ;  /* 0x0003700000071ab9 */ /* 0x000fc60000000800 */
        /* <DEDUP_REMOVED lines=22> */
.L_x_4691:
        /* <DEDUP_REMOVED lines=23> */
.L_x_4693:
        /* <DEDUP_REMOVED lines=20> */
.L_x_4694:
        /* <DEDUP_REMOVED lines=20> */
.L_x_4695:
        /* <DEDUP_REMOVED lines=18> */
.L_x_4696:
        /* <DEDUP_REMOVED lines=13> */
[----:B--2---:R-:W-:Y:S02]  /*11470*/  @P1 SHF.R.U32.HI R18, RZ, R3, R0 ;  /* 0x00000003ff121219 */ /* 0x004fe40000011600 */
[----:B------:R-:W1:Y:S02]  /*11480*/  @P0 LDC.64 R2, c[0x0][0x9f8] ;  /* 0x00027e00ff020b82 */ /* 0x000e640000000a00 */
        /* <DEDUP_REMOVED lines=24> */
[----:B--2---:R-:W-:Y:S01]  /*11610*/  SHF.R.S32.HI R10, RZ, 0x1f, R9 ;  /* 0x0000001fff0a7819 */ /* 0x004fe20000011409 */
[----:B------:R3:W-:Y:S01]  /*11620*/  STL [R1+0x4], R9 ;  /* 0x0000040901007387 */ /* 0x0007e20000100800 */
[----:B------:R-:W-:-:S03]  /*11630*/  SEL R0, R9, RZ, !P1 ;  /* 0x000000ff09007207 */ /* 0x000fc60004800000 */
[----:B------:R3:W-:Y:S01]  /*11640*/  STL [R1+0x8], R10 ;  /* 0x0000080a01007387 */ /* 0x0007e20000100800 */
[----:B------:R-:W-:Y:S05]  /*11650*/  BRA.DIV UR6, `(.L_x_4697) ;  /* 0x0000003606c87947 */ /* 0x000fea000b800000 */
[----:B------:R1:W2:Y:S02]  /*11660*/  SHFL.IDX PT, R14, R4, RZ, 0x1f ;  /* 0x00001fff040e7589 */ /* 0x0002a400000e0000 */
.L_x_4762:
        /* <DEDUP_REMOVED lines=8> */
.L_x_4765:
[----:B------:R-:W-:Y:S05]  /*116f0*/  @!P6 BRA `(.L_x_4700) ;  /* 0x000000040074e947 */ /* 0x000fea0003800000 */
[----:B------:R-:W-:Y:S01]  /*11700*/  IMAD.MOV.U32 R0, RZ, RZ, R9 ;  /* 0x000000ffff007224 */ /* 0x000fe200078e0009 */
[----:B------:R-:W-:Y:S06]  /*11710*/  @!P1 BRA `(.L_x_4701) ;  /* 0x0000000000449947 */ /* 0x000fec0003800000 */
[----:B------:R-:W2:Y:S01]  /*11720*/  LDC R7, c[0x0][0x41c] ;  /* 0x00010700ff077b82 */ /* 0x000ea20000000800 */
[----:B------:R-:W-:Y:S01]  /*11730*/  ULDC.64 UR4, c[0x0][0x408] ;  /* 0x0001020000047ab9 */ /* 0x000fe20000000a00 */
[----:B--2---:R-:W-:-:S13]  /*11740*/  ISETP.NE.AND P0, PT, R7, 0x1, PT ;  /* 0x000000010700780c */ /* 0x004fda0003f05270 */
[----:B-1----:R-:W1:Y:S02]  /*11750*/  @P0 LDC.64 R4, c[0x0][0x420] ;  /* 0x00010800ff040b82 */ /* 0x002e640000000a00 */
        /* <DEDUP_REMOVED lines=13> */
.L_x_4701:
[----:B--2---:R-:W2:Y:S01]  /*11830*/  LDL R2, [R1] ;  /* 0x0000000001027983 */ /* 0x004ea20000100800 */
[----:B-1----:R-:W-:Y:S02]  /*11840*/  LEA R4, R19, UR40, 0x3 ;  /* 0x0000002813047c11 */ /* 0x002fe4000f8e18ff */
[----:B------:R-:W-:Y:S02]  /*11850*/  ISETP.NE.AND P0, PT, R8, RZ, PT ;  /* 0x000000ff0800720c */ /* 0x000fe40003f05270 */
[----:B--2---:R-:W-:-:S04]  /*11860*/  SHF.L.U32 R3, R2, 0x1f, RZ ;  /* 0x0000001f02037819 */ /* 0x004fc800000006ff */
[----:B------:R-:W1:Y:S02]  /*11870*/  SYNCS.PHASECHK.TRANS64.TRYWAIT P3, [R4+URZ+0x33480], R3 ;  /* 0x03348003040075a7 */ /* 0x000e64000806017f */
[----:B-1----:R-:W-:Y:S05]  /*11880*/  @!P3 BRA `(.L_x_4702) ;  /* 0x00000034007cb947 */ /* 0x002fea0003800000 */
.L_x_4766:
        /* <DEDUP_REMOVED lines=8> */
.L_x_4703:
        /* <DEDUP_REMOVED lines=28> */
.L_x_4767:
        /* <DEDUP_REMOVED lines=8> */
.L_x_4705:
        /* <DEDUP_REMOVED lines=24> */
.L_x_4700:
        /* <DEDUP_REMOVED lines=30> */
[----:B----4-:R-:W-:Y:S01]  /*11eb0*/  NOP ;  /* 0x0000000000007918 */ /* 0x010fe20000000000 */
.L_x_4698:
        /* <DEDUP_REMOVED lines=10> */
.L_x_4768:
[----:B---3--:R-:W-:Y:S05]  /*11f60*/  BSYNC B0 ;  /* 0x0000000000007941 */ /* 0x008fea0003800000 */
.L_x_4706:
[----:B------:R-:W-:-:S06]  /*11f70*/  UISETP.GE.AND UP0, UPT, UR41, 0x2, UPT ;  /* 0x000000022900788c */ /* 0x000fcc000bf06270 */
[----:B------:R-:W-:-:S13]  /*11f80*/  PLOP3.LUT P0, PT, PT, PT, UP0, 0x80, 0x0 ;  /* 0x000000000000781c */ /* 0x000fda0003f0f008 */
[----:B------:R-:W-:Y:S05]  /*11f90*/  @!P0 BRA `(.L_x_4708) ;  /* 0x0000001800008947 */ /* 0x000fea0003800000 */
[----:B-1----:R1:W5:Y:S01]  /*11fa0*/  LDL.LU R2, [R1] ;  /* 0x0000000001027983 */ /* 0x0023620000300800 */
[----:B------:R-:W-:Y:S01]  /*11fb0*/  UIADD3 UR4, UR41, -0x2, URZ ;  /* 0xfffffffe29047890 */ /* 0x000fe2000fffe03f */
[----:B------:R-:W-:-:S05]  /*11fc0*/  IMAD.MOV.U32 R8, RZ, RZ, R19 ;  /* 0x000000ffff087224 */ /* 0x000fca00078e0013 */
[----:B------:R-:W-:-:S07]  /*11fd0*/  IMAD.U32 R3, RZ, RZ, UR4 ;  /* 0x00000004ff037e24 */ /* 0x000fce000f8e00ff */
.L_x_4732:
[----:B------:R-:W-:Y:S01]  /*11fe0*/  VIADD R19, R8, 0x1 ;  /* 0x0000000108137836 */ /* 0x000fe20000000000 */
[----:B------:R-:W-:Y:S05]  /*11ff0*/  YIELD ;  /* 0x0000000000007946 */ /* 0x000fea0003800000 */
[----:B------:R-:W-:Y:S01]  /*12000*/  ISETP.NE.AND P0, PT, R19, 0x2, PT ;  /* 0x000000021300780c */ /* 0x000fe20003f05270 */
[----:B------:R-:W-:Y:S03]  /*12010*/  BSSY B0, `(.L_x_4709) ;  /* 0x00000a5000007945 */ /* 0x000fe60003800000 */
[----:B------:R-:W-:-:S02]  /*12020*/  SEL R4, RZ, 0x1, P0 ;  /* 0x00000001ff047807 */ /* 0x000fc40000000000 */
[----:B------:R-:W-:Y:S02]  /*12030*/  SEL R19, R19, RZ, P0 ;  /* 0x000000ff13137207 */ /* 0x000fe40000000000 */
[----:B-----5:R-:W-:-:S05]  /*12040*/  LOP3.LUT R10, R2, R4, RZ, 0x3c, !PT ;  /* 0x00000004020a7212 */ /* 0x020fca00078e3cff */
[----:B--2---:R2:W-:Y:S01]  /*12050*/  STL [R1], R10 ;  /* 0x0000000a01007387 */ /* 0x0045e20000100800 */
        /* <DEDUP_REMOVED lines=23> */
.L_x_4711:
[----:B---3--:R-:W-:Y:S01]  /*121d0*/  LEA R6, R19, UR40, 0x3 ;  /* 0x0000002813067c11 */ /* 0x008fe2000f8e18ff */
[----:B------:R-:W3:Y:S01]  /*121e0*/  S2R R4, SR_TID.X ;  /* 0x0000000000047919 */ /* 0x000ee20000002100 */
[----:B------:R-:W-:Y:S01]  /*121f0*/  SHF.L.U32 R5, R10, 0x1f, RZ ;  /* 0x0000001f0a057819 */ /* 0x000fe200000006ff */
[----:B------:R-:W-:Y:S03]  /*12200*/  BSSY B1, `(.L_x_4712) ;  /* 0x0000005000017945 */ /* 0x000fe60003800000 */
[----:B------:R-:W4:Y:S01]  /*12210*/  SYNCS.PHASECHK.TRANS64.TRYWAIT P0, [R6+URZ+0x33480], R5 ;  /* 0x03348005060075a7 */ /* 0x000f22000800017f */
[----:B---3--:R-:W-:-:S04]  /*12220*/  LOP3.LUT R4, R4, 0x7f, RZ, 0xc0, !PT ;  /* 0x0000007f04047812 */ /* 0x008fc800078ec0ff */
[----:B------:R-:W-:Y:S01]  /*12230*/  ISETP.NE.AND P3, PT, R4, RZ, PT ;  /* 0x000000ff0400720c */ /* 0x000fe20003f65270 */
[----:B----4-:R-:W-:-:S12]  /*12240*/  @!P0 BRA `(.L_x_4713) ;  /* 0x0000002c004c8947 */ /* 0x010fd80003800000 */
.L_x_4769:
[----:B------:R-:W-:Y:S05]  /*12250*/  BSYNC B1 ;  /* 0x0000000000017941 */ /* 0x000fea0003800000 */
.L_x_4712:
        /* <DEDUP_REMOVED lines=9> */
.L_x_4715:
[----:B------:R-:W-:Y:S05]  /*122f0*/  BSYNC B1 ;  /* 0x0000000000017941 */ /* 0x000fea0003800000 */
.L_x_4714:
        /* <DEDUP_REMOVED lines=11> */
[----:B--2---:R-:W-:Y:S01]  /*123b0*/  VIADD R10, R4, 0xf200 ;  /* 0x0000f200040a7836 */ /* 0x004fe20000000000 */
[----:B------:R-:W-:-:S09]  /*123c0*/  UMOV UR7, 0x14f00000 ;  /* 0x14f0000000077882 */ /* 0x000fd20000000000 */
.L_x_4716:
        /* <DEDUP_REMOVED lines=16> */
.L_x_4717:
        /* <DEDUP_REMOVED lines=16> */
.L_x_4718:
        /* <DEDUP_REMOVED lines=12> */
.L_x_4770:
[----:B------:R-:W-:Y:S05]  /*12690*/  BSYNC B1 ;  /* 0x0000000000017941 */ /* 0x000fea0003800000 */
.L_x_4719:
[----:B------:R-:W-:Y:S01]  /*126a0*/  BSSY B1, `(.L_x_4721) ;  /* 0x000000b000017945 */ /* 0x000fe20003800000 */
[----:B------:R-:W-:Y:S02]  /*126b0*/  IMAD.MOV.U32 R10, RZ, RZ, 0x0 ;  /* 0x00000000ff0a7424 */ /* 0x000fe400078e00ff */
[----:B------:R-:W-:Y:S01]  /*126c0*/  IMAD.MOV.U32 R11, RZ, RZ, 0x14f00000 ;  /* 0x14f00000ff0b7424 */ /* 0x000fe200078e00ff */
[----:B------:R-:W-:Y:S06]  /*126d0*/  @P3 BRA `(.L_x_4722) ;  /* 0x00000000001c3947 */ /* 0x000fec0003800000 */
[----:B------:R-:W4:Y:S01]  /*126e0*/  S2R R7, SR_TID.X ;  /* 0x0000000000077919 */ /* 0x000f220000002100 */
[----:B--23--:R-:W-:-:S04]  /*126f0*/  IMAD.MOV.U32 R5, RZ, RZ, 0x7800 ;  /* 0x00007800ff057424 */ /* 0x00cfc800078e00ff */
[----:B------:R2:W-:Y:S01]  /*12700*/  SYNCS.ARRIVE.TRANS64 RZ, [R6+URZ+0x33430], R5 ;  /* 0x0334300506ff79a7 */ /* 0x0005e2000800003f */
[----:B----4-:R-:W-:-:S04]  /*12710*/  LOP3.LUT R7, R7, 0x1f, RZ, 0xc0, !PT ;  /* 0x0000001f07077812 */ /* 0x010fc800078ec0ff */
[----:B------:R-:W-:-:S13]  /*12720*/  ISETP.NE.AND P0, PT, R7, RZ, PT ;  /* 0x000000ff0700720c */ /* 0x000fda0003f05270 */
[----:B--2---:R-:W-:Y:S05]  /*12730*/  @!P0 BRA `(.L_x_4722) ;  /* 0x0000000000048947 */ /* 0x004fea0003800000 */
[----:B------:R-:W-:Y:S01]  /*12740*/  BPT.TRAP 0x1 ;  /* 0x000000040000795c */ /* 0x000fe20000300000 */
.L_x_4722:
[----:B------:R-:W-:Y:S05]  /*12750*/  BSYNC B1 ;  /* 0x0000000000017941 */ /* 0x000fea0003800000 */
.L_x_4721:
[----:B------:R-:W-:Y:S01]  /*12760*/  R2UR UR10, R14 ;  /* 0x000000000e0a72ca */ /* 0x000fe200000e0000 */
[----:B------:R-:W-:Y:S01]  /*12770*/  UIADD3 UR4, UP0, UR44, 0x370, URZ ;  /* 0x000003702c047890 */ /* 0x000fe2000ff1e03f */
[----:B------:R-:W-:Y:S01]  /*12780*/  R2UR UR6, R10 ;  /* 0x000000000a0672ca */ /* 0x000fe200000e0000 */
[----:B--23--:R-:W-:Y:S01]  /*12790*/  VIADD R6, R6, 0x33430 ;  /* 0x0003343006067836 */ /* 0x00cfe20000000000 */
[----:B------:R-:W-:Y:S01]  /*127a0*/  R2UR UR7, R11 ;  /* 0x000000000b0772ca */ /* 0x000fe200000e0000 */
[----:B------:R-:W-:Y:S01]  /*127b0*/  VIADD R5, R4, 0x24200 ;  /* 0x0002420004057836 */ /* 0x000fe20000000000 */
[----:B------:R-:W-:Y:S01]  /*127c0*/  R2UR UR12, R18 ;  /* 0x00000000120c72ca */ /* 0x000fe200000e0000 */
[----:B------:R-:W-:Y:S01]  /*127d0*/  UIADD3.X UR5, URZ, UR45, URZ, UP0, !UPT ;  /* 0x0000002d3f057290 */ /* 0x000fe200087fe43f */
[----:B------:R-:W-:-:S13]  /*127e0*/  PLOP3.LUT P0, PT, PT, PT, PT, 0x80, 0x0 ;  /* 0x000000000000781c */ /* 0x000fda0003f0f070 */
.L_x_4723:
        /* <DEDUP_REMOVED lines=9> */
[----:B------:R-:W-:Y:S01]  /*12880*/  R2UR UR10, R13 ;  /* 0x000000000d0a72ca */ /* 0x000fe200000e0000 */
[----:B------:R-:W-:Y:S01]  /*12890*/  VIADD R5, R4, 0x26a00 ;  /* 0x00026a0004057836 */ /* 0x000fe20000000000 */
[----:B------:R-:W-:Y:S02]  /*128a0*/  R2UR UR6, R10 ;  /* 0x000000000a0672ca */ /* 0x000fe400000e0000 */
[----:B------:R-:W-:Y:S02]  /*128b0*/  R2UR UR7, R11 ;  /* 0x000000000b0772ca */ /* 0x000fe400000e0000 */
[----:B------:R-:W-:Y:S02]  /*128c0*/  R2UR UR12, R18 ;  /* 0x00000000120c72ca */ /* 0x000fe400000e0000 */
[----:B------:R-:W-:-:S13]  /*128d0*/  PLOP3.LUT P0, PT, PT, PT, PT, 0x80, 0x0 ;  /* 0x000000000000781c */ /* 0x000fda0003f0f070 */
.L_x_4724:
        /* <DEDUP_REMOVED lines=15> */
.L_x_4725:
        /* <DEDUP_REMOVED lines=9> */
.L_x_4710:
[----:B------:R-:W-:Y:S05]  /*12a60*/  BSYNC B0 ;  /* 0x0000000000007941 */ /* 0x000fea0003800000 */
.L_x_4709:
[----:B------:R-:W3:Y:S02]  /*12a70*/  LDL R5, [R1+0x1c] ;  /* 0x00001c0001057983 */ /* 0x000ee40000100800 */
[----:B---3--:R-:W-:-:S13]  /*12a80*/  ISETP.NE.AND P0, PT, R5, 0x3, PT ;  /* 0x000000030500780c */ /* 0x008fda0003f05270 */
[----:B------:R-:W-:Y:S05]  /*12a90*/  @!P0 BRA `(.L_x_4726) ;  /* 0x0000000000048947 */ /* 0x000fea0003800000 */
[----:B------:R-:W-:Y:S01]  /*12aa0*/  BPT.TRAP 0x1 ;  /* 0x000000040000795c */ /* 0x000fe20000300000 */
.L_x_4726:
[----:B------:R-:W3:Y:S01]  /*12ab0*/  LDL R5, [R1+0x10] ;  /* 0x0000100001057983 */ /* 0x000ee20000100800 */
[----:B------:R-:W-:Y:S01]  /*12ac0*/  LOP3.LUT R4, R2, 0x1, RZ, 0x3c, !PT ;  /* 0x0000000102047812 */ /* 0x000fe200078e3cff */
[----:B------:R-:W-:Y:S01]  /*12ad0*/  BSSY B0, `(.L_x_4727) ;  /* 0x0000006000007945 */ /* 0x000fe20003800000 */
[----:B------:R-:W-:Y:S02]  /*12ae0*/  LEA R12, R8, UR40, 0x3 ;  /* 0x00000028080c7c11 */ /* 0x000fe4000f8e18ff */
[----:B------:R-:W-:-:S04]  /*12af0*/  SHF.L.U32 R4, R4, 0x1f, RZ ;  /* 0x0000001f04047819 */ /* 0x000fc800000006ff */
[----:B------:R-:W4:Y:S01]  /*12b00*/  SYNCS.PHASECHK.TRANS64.TRYWAIT P3, [R12+URZ+0x33470], R4 ;  /* 0x033470040c0075a7 */ /* 0x000f22000806017f */
[----:B---3--:R-:W-:Y:S01]  /*12b10*/  ISETP.NE.AND P0, PT, R5, 0x3, PT ;  /* 0x000000030500780c */ /* 0x008fe20003f05270 */
[----:B----4-:R-:W-:-:S12]  /*12b20*/  @!P3 BRA `(.L_x_4728) ;  /* 0x00000024003cb947 */ /* 0x010fd80003800000 */
.L_x_4771:
[----:B------:R-:W-:Y:S05]  /*12b30*/  BSYNC B0 ;  /* 0x0000000000007941 */ /* 0x000fea0003800000 */
.L_x_4727:
[----:B------:R-:W-:Y:S05]  /*12b40*/  @!P0 BRA `(.L_x_4729) ;  /* 0x0000000000048947 */ /* 0x000fea0003800000 */
[----:B------:R-:W-:Y:S01]  /*12b50*/  BPT.TRAP 0x1 ;  /* 0x000000040000795c */ /* 0x000fe20000300000 */
.L_x_4729:
[----:B---3--:R-:W-:Y:S01]  /*12b60*/  SHF.L.U32 R4, R2, 0x1f, RZ ;  /* 0x0000001f02047819 */ /* 0x008fe200000006ff */
[----:B------:R-:W-:-:S03]  /*12b70*/  IMAD R2, R8, 0x7800, RZ ;  /* 0x0000780008027824 */ /* 0x000fc600078e02ff */
[----:B------:R-:W3:Y:S02]  /*12b80*/  SYNCS.PHASECHK.TRANS64.TRYWAIT P3, [R12+URZ+0x33460], R4 ;  /* 0x033460040c0075a7 */ /* 0x000ee4000806017f */
[----:B---3--:R-:W-:Y:S05]  /*12b90*/  @!P3 BRA `(.L_x_4730) ;  /* 0x000000240034b947 */ /* 0x008fea0003800000 */
.L_x_4772:
[C---:B---3--:R-:W-:Y:S01]  /*12ba0*/  LOP3.LUT R4, R2.reuse, R17, RZ, 0xfc, !PT ;  /* 0x0000001102047212 */ /* 0x048fe200078efcff */
[----:B------:R-:W-:Y:S05]  /*12bb0*/  WARPSYNC.ALL ;  /* 0x0000000000007948 */ /* 0x000fea0003800000 */
[----:B------:R-:W3:Y:S01]  /*12bc0*/  LDSM.16.MT88.4 R4, [R4+UR40+0xf200] ;  /* 0x00f200280404783b */ /* 0x000ee20008004200 */
[----:B------:R-:W-:Y:S02]  /*12bd0*/  IMAD.U32 R14, RZ, RZ, UR40 ;  /* 0x00000028ff0e7e24 */ /* 0x000fe4000f8e00ff */
[----:B------:R-:W-:Y:S02]  /*12be0*/  VIADD R15, R2, 0x2800 ;  /* 0x00002800020f7836 */ /* 0x000fe40000000000 */
[----:B------:R-:W-:-:S02]  /*12bf0*/  VIADD R14, R14, 0x200 ;  /* 0x000002000e0e7836 */ /* 0x000fc40000000000 */
[C---:B------:R-:W-:Y:S02]  /*12c00*/  VIADD R13, R2.reuse, 0x800 ;  /* 0x00000800020d7836 */ /* 0x040fe40000000000 */
[C---:B------:R-:W-:Y:S02]  /*12c10*/  VIADD R20, R2.reuse, 0x1800 ;  /* 0x0000180002147836 */ /* 0x040fe40000000000 */
[----:B------:R-:W-:Y:S01]  /*12c20*/  VIADD R21, R2, 0x5800 ;  /* 0x0000580002157836 */ /* 0x000fe20000000000 */
[C-C-:B---3--:R-:W-:Y:S02]  /*12c30*/  PRMT R8, R4.reuse, 0x6420, R5.reuse ;  /* 0x0000642004087816 */ /* 0x148fe40000000005 */
[----:B------:R-:W-:Y:S02]  /*12c40*/  PRMT R9, R4, 0x7531, R5 ;  /* 0x0000753104097816 */ /* 0x000fe40000000005 */
[----:B------:R-:W-:Y:S02]  /*12c50*/  LOP3.LUT R4, R2, R16, RZ, 0xfc, !PT ;  /* 0x0000001002047212 */ /* 0x000fe400078efcff */
[----:B--2---:R-:W-:-:S02]  /*12c60*/  PRMT R10, R6, 0x6420, R7 ;  /* 0x00006420060a7816 */ /* 0x004fc40000000007 */
[----:B------:R-:W-:Y:S01]  /*12c70*/  PRMT R11, R6, 0x7531, R7 ;  /* 0x00007531060b7816 */ /* 0x000fe20000000007 */
[----:B------:R-:W-:-:S05]  /*12c80*/  IMAD.IADD R4, R14, 0x1, R4 ;  /* 0x000000010e047824 */ /* 0x000fca00078e0204 */
[----:B------:R2:W-:Y:S02]  /*12c90*/  STSM.16.M88.4 [R4], R8 ;  /* 0x0000000804007844 */ /* 0x0005e40000000200 */
[C---:B--2---:R-:W-:Y:S02]  /*12ca0*/  LOP3.LUT R4, R15.reuse, R17, RZ, 0xfc, !PT ;  /* 0x000000110f047212 */ /* 0x044fe400078efcff */
[----:B------:R-:W-:-:S04]  /*12cb0*/  LOP3.LUT R15, R15, R16, RZ, 0xfc, !PT ;  /* 0x000000100f0f7212 */ /* 0x000fc800078efcff */
[----:B------:R-:W2:Y:S02]  /*12cc0*/  LDSM.16.MT88.4 R4, [R4+UR40+0xf200] ;  /* 0x00f200280404783b */ /* 0x000ea40008004200 */
[C-C-:B--2---:R-:W-:Y:S02]  /*12cd0*/  PRMT R8, R4.reuse, 0x6420, R5.reuse ;  /* 0x0000642004087816 */ /* 0x144fe40000000005 */
        /* <DEDUP_REMOVED lines=8> */
[----:B--2---:R-:W-:-:S06]  /*12d60*/  LOP3.LUT R4, R5, R17, RZ, 0xfc, !PT ;  /* 0x0000001105047212 */ /* 0x004fcc00078efcff */
[----:B------:R-:W2:Y:S02]  /*12d70*/  LDSM.16.MT88.4 R4, [R4+UR40+0xf200] ;  /* 0x00f200280404783b */ /* 0x000ea40008004200 */
[C-C-:B--2---:R-:W-:Y:S02]  /*12d80*/  PRMT R8, R4.reuse, 0x6420, R5.reuse ;  /* 0x0000642004087816 */ /* 0x144fe40000000005 */
        /* <DEDUP_REMOVED lines=8> */
[----:B--2---:R-:W-:Y:S01]  /*12e10*/  LOP3.LUT R4, R13, R17, RZ, 0xfc, !PT ;  /* 0x000000110d047212 */ /* 0x004fe200078efcff */
[----:B------:R-:W-:-:S04]  /*12e20*/  IMAD.U32 R13, RZ, RZ, UR40 ;  /* 0x00000028ff0d7e24 */ /* 0x000fc8000f8e00ff */
[----:B------:R-:W-:Y:S01]  /*12e30*/  VIADD R13, R13, 0x200 ;  /* 0x000002000d0d7836 */ /* 0x000fe20000000000 */
[----:B------:R-:W2:Y:S02]  /*12e40*/  LDSM.16.MT88.4 R4, [R4+UR40+0xf200] ;  /* 0x00f200280404783b */ /* 0x000ea40008004200 */
[C-C-:B--2---:R-:W-:Y:S02]  /*12e50*/  PRMT R8, R4.reuse, 0x6420, R5.reuse ;  /* 0x0000642004087816 */ /* 0x144fe40000000005 */
[----:B------:R-:W-:Y:S02]  /*12e60*/  PRMT R9, R4, 0x7531, R5 ;  /* 0x0000753104097816 */ /* 0x000fe40000000005 */
[----:B------:R-:W-:Y:S02]  /*12e70*/  LOP3.LUT R4, R20, R16, RZ, 0xfc, !PT ;  /* 0x0000001014047212 */ /* 0x000fe400078efcff */
[C-C-:B------:R-:W-:Y:S02]  /*12e80*/  PRMT R10, R6.reuse, 0x6420, R7.reuse ;  /* 0x00006420060a7816 */ /* 0x140fe40000000007 */
[----:B------:R-:W-:Y:S01]  /*12e90*/  PRMT R11, R6, 0x7531, R7 ;  /* 0x00007531060b7816 */ /* 0x000fe20000000007 */
[----:B------:R-:W-:-:S02]  /*12ea0*/  IMAD.IADD R4, R13, 0x1, R4 ;  /* 0x000000010d047824 */ /* 0x000fc400078e0204 */
[----:B------:R-:W-:-:S03]  /*12eb0*/  VIADD R13, R2, 0x3000 ;  /* 0x00003000020d7836 */ /* 0x000fc60000000000 */
[----:B------:R2:W-:Y:S02]  /*12ec0*/  STSM.16.M88.4 [R4], R8 ;  /* 0x0000000804007844 */ /* 0x0005e40000000200 */
[C---:B--2---:R-:W-:Y:S02]  /*12ed0*/  LOP3.LUT R4, R13.reuse, R17, RZ, 0xfc, !PT ;  /* 0x000000110d047212 */ /* 0x044fe400078efcff */
[----:B------:R-:W-:-:S04]  /*12ee0*/  LOP3.LUT R13, R13, R16, RZ, 0xfc, !PT ;  /* 0x000000100d0d7212 */ /* 0x000fc800078efcff */
[----:B------:R-:W2:Y:S02]  /*12ef0*/  LDSM.16.MT88.4 R4, [R4+UR40+0xf200] ;  /* 0x00f200280404783b */ /* 0x000ea40008004200 */
[C-C-:B--2---:R-:W-:Y:S02]  /*12f00*/  PRMT R8, R4.reuse, 0x6420, R5.reuse ;  /* 0x0000642004087816 */ /* 0x144fe40000000005 */
        /* <DEDUP_REMOVED lines=9> */
[C---:B--2---:R-:W-:Y:S02]  /*12fa0*/  LOP3.LUT R4, R21.reuse, R17, RZ, 0xfc, !PT ;  /* 0x0000001115047212 */ /* 0x044fe400078efcff */
[----:B------:R-:W-:-:S04]  /*12fb0*/  LOP3.LUT R21, R21, R16, RZ, 0xfc, !PT ;  /* 0x0000001015157212 */ /* 0x000fc800078efcff */
[----:B------:R-:W2:Y:S02]  /*12fc0*/  LDSM.16.MT88.4 R4, [R4+UR40+0xf200] ;  /* 0x00f200280404783b */ /* 0x000ea40008004200 */
[C-C-:B--2---:R-:W-:Y:S02]  /*12fd0*/  PRMT R8, R4.reuse, 0x6420, R5.reuse ;  /* 0x0000642004087816 */ /* 0x144fe40000000005 */
[----:B------:R-:W-:Y:S01]  /*12fe0*/  PRMT R9, R4, 0x7531, R5 ;  /* 0x0000753104097816 */ /* 0x000fe20000000005 */
[----:B------:R-:W-:Y:S01]  /*12ff0*/  IMAD.U32 R5, RZ, RZ, UR40 ;  /* 0x00000028ff057e24 */ /* 0x000fe2000f8e00ff */
[C-C-:B------:R-:W-:Y:S02]  /*13000*/  PRMT R10, R6.reuse, 0x6420, R7.reuse ;  /* 0x00006420060a7816 */ /* 0x140fe40000000007 */
[----:B------:R-:W-:Y:S01]  /*13010*/  PRMT R11, R6, 0x7531, R7 ;  /* 0x00007531060b7816 */ /* 0x000fe20000000007 */
[----:B------:R-:W-:Y:S01]  /*13020*/  VIADD R5, R5, 0x200 ;  /* 0x0000020005057836 */ /* 0x000fe20000000000 */
[----:B------:R-:W-:Y:S01]  /*13030*/  LOP3.LUT R4, R14, R17, RZ, 0xfc, !PT ;  /* 0x000000110e047212 */ /* 0x000fe200078efcff */
[----:B------:R-:W-:-:S02]  /*13040*/  IMAD.U32 R14, RZ, RZ, UR40 ;  /* 0x00000028ff0e7e24 */ /* 0x000fc4000f8e00ff */
[----:B------:R-:W-:Y:S02]  /*13050*/  IMAD.IADD R15, R5, 0x1, R15 ;  /* 0x00000001050f7824 */ /* 0x000fe400078e020f */
[----:B------:R-:W-:-:S03]  /*13060*/  VIADD R14, R14, 0x200 ;  /* 0x000002000e0e7836 */ /* 0x000fc60000000000 */
[----:B------:R2:W-:Y:S01]  /*13070*/  STSM.16.M88.4 [R15], R8 ;  /* 0x000000080f007844 */ /* 0x0005e20000000200 */
[----:B------:R-:W-:-:S03]  /*13080*/  IMAD.IADD R13, R14, 0x1, R13 ;  /* 0x000000010e0d7824 */ /* 0x000fc600078e020d */
[----:B------:R-:W3:Y:S01]  /*13090*/  LDSM.16.MT88.4 R4, [R4+UR40+0xf200] ;  /* 0x00f200280404783b */ /* 0x000ee20008004200 */
[----:B--2---:R-:W-:Y:S01]  /*130a0*/  VIADD R15, R2, 0x6000 ;  /* 0x00006000020f7836 */ /* 0x004fe20000000000 */
[C-C-:B---3--:R-:W-:Y:S02]  /*130b0*/  PRMT R8, R4.reuse, 0x6420, R5.reuse ;  /* 0x0000642004087816 */ /* 0x148fe40000000005 */
[----:B------:R-:W-:Y:S02]  /*130c0*/  PRMT R9, R4, 0x7531, R5 ;  /* 0x0000753104097816 */ /* 0x000fe40000000005 */
[C-C-:B------:R-:W-:Y:S02]  /*130d0*/  PRMT R10, R6.reuse, 0x6420, R7.reuse ;  /* 0x00006420060a7816 */ /* 0x140fe40000000007 */
[----:B------:R-:W-:-:S05]  /*130e0*/  PRMT R11, R6, 0x7531, R7 ;  /* 0x00007531060b7816 */ /* 0x000fca0000000007 */
[----:B------:R2:W-:Y:S02]  /*130f0*/  STSM.16.M88.4 [R13], R8 ;  /* 0x000000080d007844 */ /* 0x0005e40000000200 */
[C---:B--2---:R-:W-:Y:S02]  /*13100*/  VIADD R10, R2.reuse, 0x3800 ;  /* 0x00003800020a7836 */ /* 0x044fe40000000000 */
[----:B------:R-:W-:-:S03]  /*13110*/  VIADD R13, R2, 0x4000 ;  /* 0x00004000020d7836 */ /* 0x000fc60000000000 */
[----:B------:R-:W-:-:S06]  /*13120*/  LOP3.LUT R4, R10, R17, RZ, 0xfc, !PT ;  /* 0x000000110a047212 */ /* 0x000fcc00078efcff */
[----:B------:R-:W2:Y:S02]  /*13130*/  LDSM.16.MT88.4 R4, [R4+UR40+0xf200] ;  /* 0x00f200280404783b */ /* 0x000ea40008004200 */
[C-C-:B--2---:R-:W-:Y:S02]  /*13140*/  PRMT R8, R4.reuse, 0x6420, R5.reuse ;  /* 0x0000642004087816 */ /* 0x144fe40000000005 */
[----:B------:R-:W-:Y:S02]  /*13150*/  PRMT R9, R4, 0x7531, R5 ;  /* 0x0000753104097816 */ /* 0x000fe40000000005 */
[----:B------:R-:W-:Y:S02]  /*13160*/  LOP3.LUT R4, R10, R16, RZ, 0xfc, !PT ;  /* 0x000000100a047212 */ /* 0x000fe400078efcff */
[C-C-:B------:R-:W-:Y:S02]  /*13170*/  PRMT R10, R6.reuse, 0x6420, R7.reuse ;  /* 0x00006420060a7816 */ /* 0x140fe40000000007 */
[----:B------:R-:W-:Y:S01]  /*13180*/  PRMT R11, R6, 0x7531, R7 ;  /* 0x00007531060b7816 */ /* 0x000fe20000000007 */
[----:B------:R-:W-:-:S05]  /*13190*/  IMAD.IADD R4, R14, 0x1, R4 ;  /* 0x000000010e047824 */ /* 0x000fca00078e0204 */
[----:B------:R2:W-:Y:S02]  /*131a0*/  STSM.16.M88.4 [R4], R8 ;  /* 0x0000000804007844 */ /* 0x0005e40000000200 */
[C---:B--2---:R-:W-:Y:S02]  /*131b0*/  LOP3.LUT R4, R15.reuse, R17, RZ, 0xfc, !PT ;  /* 0x000000110f047212 */ /* 0x044fe400078efcff */
[----:B------:R-:W-:-:S04]  /*131c0*/  LOP3.LUT R15, R15, R16, RZ, 0xfc, !PT ;  /* 0x000000100f0f7212 */ /* 0x000fc800078efcff */
        /* <DEDUP_REMOVED lines=21> */
[----:B------:R-:W-:Y:S02]  /*13320*/  VIADD R11, R2, 0x5000 ;  /* 0x00005000020b7836 */ /* 0x000fe40000000000 */
[----:B------:R-:W-:-:S03]  /*13330*/  IMAD.U32 R13, RZ, RZ, UR40 ;  /* 0x00000028ff0d7e24 */ /* 0x000fc6000f8e00ff */
[----:B------:R-:W2:Y:S01]  /*13340*/  LDSM.16.MT88.4 R4, [R4+UR40+0xf200] ;  /* 0x00f200280404783b */ /* 0x000ea20008004200 */
        /* <DEDUP_REMOVED lines=14> */
[----:B------:R-:W-:Y:S01]  /*13430*/  IMAD.U32 R4, RZ, RZ, UR40 ;  /* 0x00000028ff047e24 */ /* 0x000fe2000f8e00ff */
[--C-:B------:R-:W-:Y:S01]  /*13440*/  PRMT R10, R6, 0x6420, R7.reuse ;  /* 0x00006420060a7816 */ /* 0x100fe20000000007 */
[----:B------:R-:W-:Y:S01]  /*13450*/  VIADD R5, R2, 0x2000 ;  /* 0x0000200002057836 */ /* 0x000fe20000000000 */
[----:B------:R-:W-:Y:S01]  /*13460*/  PRMT R11, R6, 0x7531, R7 ;  /* 0x00007531060b7816 */ /* 0x000fe20000000007 */
[----:B------:R-:W-:Y:S02]  /*13470*/  VIADD R4, R4, 0x200 ;  /* 0x0000020004047836 */ /* 0x000fe40000000000 */
[----:B------:R-:W-:-:S02]  /*13480*/  VIADD R2, R2, 0x7000 ;  /* 0x0000700002027836 */ /* 0x000fc40000000000 */
[----:B------:R-:W-:Y:S01]  /*13490*/  IMAD.IADD R21, R4, 0x1, R21 ;  /* 0x0000000104157824 */ /* 0x000fe200078e0215 */
[----:B------:R-:W-:-:S04]  /*134a0*/  LOP3.LUT R4, R5, R17, RZ, 0xfc, !PT ;  /* 0x0000001105047212 */ /* 0x000fc800078efcff */
[----:B------:R-:W-:Y:S04]  /*134b0*/  STSM.16.M88.4 [R21], R8 ;  /* 0x0000000815007844 */ /* 0x000fe80000000200 */
[----:B------:R-:W2:Y:S02]  /*134c0*/  LDSM.16.MT88.4 R4, [R4+UR40+0xf200] ;  /* 0x00f200280404783b */ /* 0x000ea40008004200 */
[C-C-:B--2---:R-:W-:Y:S02]  /*134d0*/  PRMT R8, R4.reuse, 0x6420, R5.reuse ;  /* 0x0000642004087816 */ /* 0x144fe40000000005 */
[----:B------:R-:W-:Y:S01]  /*134e0*/  PRMT R9, R4, 0x7531, R5 ;  /* 0x0000753104097816 */ /* 0x000fe20000000005 */
[----:B------:R-:W-:Y:S01]  /*134f0*/  IMAD.U32 R5, RZ, RZ, UR40 ;  /* 0x00000028ff057e24 */ /* 0x000fe2000f8e00ff */
[----:B------:R-:W-:-:S02]  /*13500*/  PRMT R10, R6, 0x6420, R7 ;  /* 0x00006420060a7816 */ /* 0x000fc40000000007 */
[----:B------:R-:W-:Y:S01]  /*13510*/  PRMT R11, R6, 0x7531, R7 ;  /* 0x00007531060b7816 */ /* 0x000fe20000000007 */
[----:B------:R-:W-:Y:S01]  /*13520*/  VIADD R5, R5, 0x200 ;  /* 0x0000020005057836 */ /* 0x000fe20000000000 */
[----:B------:R-:W-:-:S03]  /*13530*/  LOP3.LUT R4, R14, R17, RZ, 0xfc, !PT ;  /* 0x000000110e047212 */ /* 0x000fc600078efcff */
[----:B------:R-:W-:-:S05]  /*13540*/  IMAD.IADD R15, R5, 0x1, R15 ;  /* 0x00000001050f7824 */ /* 0x000fca00078e020f */
[----:B------:R2:W-:Y:S04]  /*13550*/  STSM.16.M88.4 [R15], R8 ;  /* 0x000000080f007844 */ /* 0x0005e80000000200 */
[----:B------:R-:W3:Y:S01]  /*13560*/  LDSM.16.MT88.4 R4, [R4+UR40+0xf200] ;  /* 0x00f200280404783b */ /* 0x000ee20008004200 */
[----:B--2---:R-:W-:-:S04]  /*13570*/  IMAD.U32 R15, RZ, RZ, UR40 ;  /* 0x00000028ff0f7e24 */ /* 0x004fc8000f8e00ff */
        /* <DEDUP_REMOVED lines=9> */
[----:B------:R-:W2:Y:S01]  /*13610*/  LDSM.16.MT88.4 R4, [R4+UR40+0xf200] ;  /* 0x00f200280404783b */ /* 0x000ea20008004200 */
[----:B------:R-:W-:Y:S01]  /*13620*/  IMAD.IADD R2, R15, 0x1, R2 ;  /* 0x000000010f027824 */ /* 0x000fe200078e0202 */
[----:B--2---:R-:W-:-:S02]  /*13630*/  PRMT R8, R4, 0x6420, R5 ;  /* 0x0000642004087816 */ /* 0x004fc40000000005 */
        /* <DEDUP_REMOVED lines=12> */
.L_x_4731:
[----:B--2---:R2:W5:Y:S01]  /*13700*/  LDL R2, [R1] ;  /* 0x0000000001027983 */ /* 0x0045620000100800 */
[----:B---3--:R3:W-:Y:S01]  /*13710*/  SYNCS.ARRIVE.TRANS64.A1T0 RZ, [R12+URZ+0x33450], RZ ;  /* 0x033450ff0cff79a7 */ /* 0x0087e2000810003f */
[----:B------:R-:W-:Y:S01]  /*13720*/  BAR.SYNC.DEFER_BLOCKING 0x2, 0x80 ;  /* 0x0082000000007b1d */ /* 0x000fe20000010000 */
[C---:B------:R-:W-:Y:S01]  /*13730*/  ISETP.GT.AND P0, PT, R3.reuse, RZ, PT ;  /* 0x000000ff0300720c */ /* 0x040fe20003f04270 */
[----:B------:R-:W-:Y:S02]  /*13740*/  VIADD R3, R3, 0xffffffff ;  /* 0xffffffff03037836 */ /* 0x000fe40000000000 */
[----:B---3--:R-:W-:-:S05]  /*13750*/  @!P2 VIADD R12, R12, 0x33480 ;  /* 0x000334800c0ca836 */ /* 0x008fca0000000000 */
[----:B------:R-:W-:Y:S01]  /*13760*/  @!P2 PRMT R12, RZ, 0x654, R12 ;  /* 0x00000654ff0ca816 */ /* 0x000fe2000000000c */
[----:B------:R-:W-:-:S03]  /*13770*/  IMAD.MOV.U32 R8, RZ, RZ, R19 ;  /* 0x000000ffff087224 */ /* 0x000fc600078e0013 */
[----:B------:R2:W-:Y:S01]  /*13780*/  @!P2 SYNCS.ARRIVE.TRANS64.RED.A1T0 RZ, [R12+URZ], RZ ;  /* 0x000000ff0cffa9a7 */ /* 0x0005e2000810043f */
[----:B------:R-:W-:Y:S05]  /*13790*/  @P0 BRA `(.L_x_4732) ;  /* 0xffffffe800100947 */ /* 0x000fea000383ffff */
.L_x_4708:
[----:B------:R-:W3:Y:S01]  /*137a0*/  LDL R4, [R1+0x1c] ;  /* 0x00001c0001047983 */ /* 0x000ee20000100800 */
[----:B------:R-:W-:Y:S01]  /*137b0*/  BSSY B0, `(.L_x_4733) ;  /* 0x0000010000007945 */ /* 0x000fe20003800000 */
[----:B---3--:R-:W-:-:S03]  /*137c0*/  ISETP.NE.AND P1, PT, R4, 0x3, PT ;  /* 0x000000030400780c */ /* 0x008fc60003f25270 */
[----:B------:R-:W-:Y:S10]  /*137d0*/  @P2 BRA `(.L_x_4734) ;  /* 0x0000000000342947 */ /* 0x000ff40003800000 */
[----:B------:R-:W3:Y:S01]  /*137e0*/  S2R R5, SR_LANEID ;  /* 0x0000000000057919 */ /* 0x000ee20000000000 */
[----:B------:R-:W-:Y:S01]  /*137f0*/  VOTEU.ANY UR4, UPT, PT ;  /* 0x0000000000047886 */ /* 0x000fe200038e0100 */
[----:B-1---5:R-:W1:Y:S01]  /*13800*/  LDC.64 R2, c[0x0][0xdf0] ;  /* 0x00037c00ff027b82 */ /* 0x022e620000000a00 */
[----:B------:R-:W3:Y:S02]  /*13810*/  FLO.U32 R0, UR4 ;  /* 0x0000000400007d00 */ /* 0x000ee400080e0000 */
[----:B---3--:R-:W-:-:S06]  /*13820*/  ISETP.EQ.U32.AND P0, PT, R0, R5, PT ;  /* 0x000000050000720c */ /* 0x008fcc0003f02070 */
[----:B------:R-:W1:Y:S07]  /*13830*/  POPC R5, UR4 ;  /* 0x0000000400057d09 */ /* 0x000e6e0008000000 */
[----:B-1----:R-:W3:Y:S01]  /*13840*/  @P0 ATOMG.E.ADD.STRONG.GPU PT, R3, desc[UR46][R2.64], R5 ;  /* 0x00000005020309a8 */ /* 0x002ee200081ee1ee */
[----:B------:R-:W1:Y:S02]  /*13850*/  S2R R4, SR_LTMASK ;  /* 0x0000000000047919 */ /* 0x000e640000003900 */
[----:B-1----:R-:W-:-:S04]  /*13860*/  LOP3.LUT R4, R4, UR4, RZ, 0xc0, !PT ;  /* 0x0000000404047c12 */ /* 0x002fc8000f8ec0ff */
[----:B------:R-:W1:Y:S01]  /*13870*/  POPC R7, R4 ;  /* 0x0000000400077309 */ /* 0x000e620000000000 */
[----:B---3--:R-:W1:Y:S02]  /*13880*/  SHFL.IDX PT, R0, R3, R0, 0x1f ;  /* 0x00001f0003007589 */ /* 0x008e6400000e0000 */
[----:B-1----:R-:W-:-:S05]  /*13890*/  IADD3 R0, R0, UR42, R7 ;  /* 0x0000002a00007c10 */ /* 0x002fca000fffe007 */
[----:B------:R3:W-:Y:S02]  /*138a0*/  STL [R1+0xc], R0 ;  /* 0x00000c0001007387 */ /* 0x0007e40000100800 */
.L_x_4734:
[----:B------:R-:W-:Y:S05]  /*138b0*/  BSYNC B0 ;  /* 0x0000000000007941 */ /* 0x000fea0003800000 */
.L_x_4733:
[----:B------:R-:W-:Y:S05]  /*138c0*/  @!P1 BRA `(.L_x_4735) ;  /* 0x0000000000049947 */ /* 0x000fea0003800000 */
[----:B------:R-:W-:Y:S01]  /*138d0*/  BPT.TRAP 0x1 ;  /* 0x000000040000795c */ /* 0x000fe20000300000 */
.L_x_4735:
[----:B---3--:R-:W3:Y:S04]  /*138e0*/  LDL R0, [R1] ;  /* 0x0000000001007983 */ /* 0x008ee80000100800 */
[----:B-1---5:R-:W4:Y:S01]  /*138f0*/  LDL R2, [R1+0x10] ;  /* 0x0000100001027983 */ /* 0x022f220000100800 */
[----:B------:R-:W-:Y:S01]  /*13900*/  BSSY B0, `(.L_x_4736) ;  /* 0x0000007000007945 */ /* 0x000fe20003800000 */
[----:B---3--:R-:W-:Y:S02]  /*13910*/  LOP3.LUT R3, R0, 0x1, RZ, 0x3c, !PT ;  /* 0x0000000100037812 */ /* 0x008fe400078e3cff */
[----:B------:R-:W-:Y:S02]  /*13920*/  LEA R0, R19, UR40, 0x3 ;  /* 0x0000002813007c11 */ /* 0x000fe4000f8e18ff */
[----:B------:R-:W-:-:S02]  /*13930*/  SHF.L.U32 R3, R3, 0x1f, RZ ;  /* 0x0000001f03037819 */ /* 0x000fc400000006ff */
[----:B----4-:R-:W-:Y:S02]  /*13940*/  ISETP.NE.AND P1, PT, R2, 0x3, PT ;  /* 0x000000030200780c */ /* 0x010fe40003f25270 */
[----:B------:R-:W1:Y:S02]  /*13950*/  SYNCS.PHASECHK.TRANS64.TRYWAIT P0, [R0+URZ+0x33470], R3 ;  /* 0x03347003000075a7 */ /* 0x000e64000800017f */
[----:B-1----:R-:W-:Y:S09]  /*13960*/  @!P0 BRA `(.L_x_4737) ;  /* 0x0000001400d48947 */ /* 0x002ff20003800000 */
.L_x_4773:
[----:B------:R-:W-:Y:S05]  /*13970*/  BSYNC B0 ;  /* 0x0000000000007941 */ /* 0x000fea0003800000 */
.L_x_4736:
[----:B------:R-:W-:Y:S05]  /*13980*/  @!P1 BRA `(.L_x_4738) ;  /* 0x0000000000049947 */ /* 0x000fea0003800000 */
[----:B------:R-:W-:Y:S01]  /*13990*/  BPT.TRAP 0x1 ;  /* 0x000000040000795c */ /* 0x000fe20000300000 */
.L_x_4738:
[----:B------:R-:W1:Y:S02]  /*139a0*/  LDL R2, [R1] ;  /* 0x0000000001027983 */ /* 0x000e640000100800 */
[----:B-1----:R-:W-:-:S04]  /*139b0*/  SHF.L.U32 R3, R2, 0x1f, RZ ;  /* 0x0000001f02037819 */ /* 0x002fc800000006ff */
[----:B------:R-:W1:Y:S02]  /*139c0*/  SYNCS.PHASECHK.TRANS64.TRYWAIT P0, [R0+URZ+0x33460], R3 ;  /* 0x03346003000075a7 */ /* 0x000e64000800017f */
[----:B-1----:R-:W-:Y:S05]  /*139d0*/  @!P0 BRA `(.L_x_4739) ;  /* 0x0000001400cc8947 */ /* 0x002fea0003800000 */
.L_x_4774:
[----:B------:R-:W-:Y:S01]  /*139e0*/  IMAD R2, R19, 0x7800, RZ ;  /* 0x0000780013027824 */ /* 0x000fe200078e02ff */
[----:B------:R-:W-:Y:S05]  /*139f0*/  WARPSYNC.ALL ;  /* 0x0000000000007948 */ /* 0x000fea0003800000 */
[C---:B-1----:R-:W-:Y:S01]  /*13a00*/  LOP3.LUT R3, R2.reuse, R17, RZ, 0xfc, !PT ;  /* 0x0000001102037212 */ /* 0x042fe200078efcff */
[----:B------:R-:W-:Y:S02]  /*13a10*/  IMAD.U32 R15, RZ, RZ, UR40 ;  /* 0x00000028ff0f7e24 */ /* 0x000fe4000f8e00ff */
[----:B------:R-:W-:Y:S02]  /*13a20*/  VIADD R13, R2, 0x2800 ;  /* 0x00002800020d7836 */ /* 0x000fe40000000000 */
[----:B------:R1:W3:Y:S01]  /*13a30*/  LDSM.16.MT88.4 R4, [R3+UR40+0xf200] ;  /* 0x00f200280304783b */ /* 0x0002e20008004200 */
[----:B------:R-:W-:-:S02]  /*13a40*/  VIADD R15, R15, 0x200 ;  /* 0x000002000f0f7836 */ /* 0x000fc40000000000 */
[C---:B------:R-:W-:Y:S02]  /*13a50*/  VIADD R20, R2.reuse, 0x5000 ;  /* 0x0000500002147836 */ /* 0x040fe40000000000 */
[C---:B------:R-:W-:Y:S02]  /*13a60*/  VIADD R18, R2.reuse, 0x2000 ;  /* 0x0000200002127836 */ /* 0x040fe40000000000 */
[----:B-1----:R-:W-:Y:S01]  /*13a70*/  VIADD R3, R2, 0x800 ;  /* 0x0000080002037836 */ /* 0x002fe20000000000 */
[----:B------:R-:W-:Y:S02]  /*13a80*/  LOP3.LUT R14, R20, R17, RZ, 0xfc, !PT ;  /* 0x00000011140e7212 */ /* 0x000fe400078efcff */
[C-C-:B---3--:R-:W-:Y:S02]  /*13a90*/  PRMT R8, R4.reuse, 0x6420, R5.reuse ;  /* 0x0000642004087816 */ /* 0x148fe40000000005 */
[----:B------:R-:W-:Y:S02]  /*13aa0*/  PRMT R9, R4, 0x7531, R5 ;  /* 0x0000753104097816 */ /* 0x000fe40000000005 */
[----:B------:R-:W-:-:S02]  /*13ab0*/  LOP3.LUT R4, R2, R16, RZ, 0xfc, !PT ;  /* 0x0000001002047212 */ /* 0x000fc400078efcff */
[C-C-:B------:R-:W-:Y:S02]  /*13ac0*/  PRMT R10, R6.reuse, 0x6420, R7.reuse ;  /* 0x00006420060a7816 */ /* 0x140fe40000000007 */
[----:B------:R-:W-:Y:S01]  /*13ad0*/  PRMT R11, R6, 0x7531, R7 ;  /* 0x00007531060b7816 */ /* 0x000fe20000000007 */
[----:B--2---:R-:W-:Y:S01]  /*13ae0*/  IMAD.IADD R12, R15, 0x1, R4 ;  /* 0x000000010f0c7824 */ /* 0x004fe200078e0204 */
        /* <DEDUP_REMOVED lines=13> */
[----:B-1----:R-:W-:Y:S01]  /*13bc0*/  VIADD R14, R2, 0x1800 ;  /* 0x00001800020e7836 */ /* 0x002fe20000000000 */
[C-C-:B--2---:R-:W-:Y:S02]  /*13bd0*/  PRMT R8, R4.reuse, 0x6420, R5.reuse ;  /* 0x0000642004087816 */ /* 0x144fe40000000005 */
[----:B------:R-:W-:Y:S02]  /*13be0*/  PRMT R9, R4, 0x7531, R5 ;  /* 0x0000753104097816 */ /* 0x000fe40000000005 */
[----:B------:R-:W-:-:S02]  /*13bf0*/  LOP3.LUT R4, R12, R16, RZ, 0xfc, !PT ;  /* 0x000000100c047212 */ /* 0x000fc400078efcff */
[C-C-:B------:R-:W-:Y:S02]  /*13c00*/  PRMT R10, R6.reuse, 0x6420, R7.reuse ;  /* 0x00006420060a7816 */ /* 0x140fe40000000007 */
[----:B------:R-:W-:Y:S01]  /*13c10*/  PRMT R11, R6, 0x7531, R7 ;  /* 0x00007531060b7816 */ /* 0x000fe20000000007 */
[----:B------:R-:W-:Y:S01]  /*13c20*/  IMAD.IADD R4, R15, 0x1, R4 ;  /* 0x000000010f047824 */ /* 0x000fe200078e0204 */
[----:B------:R-:W-:Y:S02]  /*13c30*/  LOP3.LUT R5, R3, R17, RZ, 0xfc, !PT ;  /* 0x0000001103057212 */ /* 0x000fe400078efcff */
[----:B------:R-:W-:Y:S02]  /*13c40*/  LOP3.LUT R3, R14, R16, RZ, 0xfc, !PT ;  /* 0x000000100e037212 */ /* 0x000fe400078efcff */
[----:B------:R-:W-:Y:S03]  /*13c50*/  STSM.16.M88.4 [R4], R8 ;  /* 0x0000000804007844 */ /* 0x000fe60000000200 */
[----:B------:R-:W-:Y:S01]  /*13c60*/  IMAD.IADD R3, R15, 0x1, R3 ;  /* 0x000000010f037824 */ /* 0x000fe200078e0203 */
[----:B------:R-:W1:Y:S02]  /*13c70*/  LDSM.16.MT88.4 R4, [R5+UR40+0xf200] ;  /* 0x00f200280504783b */ /* 0x000e640008004200 */
[----:B-1----:R-:W-:-:S02]  /*13c80*/  PRMT R8, R4, 0x6420, R5 ;  /* 0x0000642004087816 */ /* 0x002fc40000000005 */
[----:B------:R-:W-:Y:S02]  /*13c90*/  PRMT R9, R4, 0x7531, R5 ;  /* 0x0000753104097816 */ /* 0x000fe40000000005 */
[C-C-:B------:R-:W-:Y:S02]  /*13ca0*/  PRMT R10, R6.reuse, 0x6420, R7.reuse ;  /* 0x00006420060a7816 */ /* 0x140fe40000000007 */
[----:B------:R-:W-:-:S05]  /*13cb0*/  PRMT R11, R6, 0x7531, R7 ;  /* 0x00007531060b7816 */ /* 0x000fca0000000007 */
[----:B------:R1:W-:Y:S02]  /*13cc0*/  STSM.16.M88.4 [R3], R8 ;  /* 0x0000000803007844 */ /* 0x0003e40000000200 */
[----:B-1----:R-:W-:-:S05]  /*13cd0*/  VIADD R3, R2, 0x3000 ;  /* 0x0000300002037836 */ /* 0x002fca0000000000 */
[C---:B------:R-:W-:Y:S02]  /*13ce0*/  LOP3.LUT R4, R3.reuse, R17, RZ, 0xfc, !PT ;  /* 0x0000001103047212 */ /* 0x040fe400078efcff */
[----:B------:R-:W-:-:S04]  /*13cf0*/  LOP3.LUT R3, R3, R16, RZ, 0xfc, !PT ;  /* 0x0000001003037212 */ /* 0x000fc800078efcff */
[----:B------:R-:W1:Y:S02]  /*13d00*/  LDSM.16.MT88.4 R4, [R4+UR40+0xf200] ;  /* 0x00f200280404783b */ /* 0x000e640008004200 */
[C-C-:B-1----:R-:W-:Y:S02]  /*13d10*/  PRMT R8, R4.reuse, 0x6420, R5.reuse ;  /* 0x0000642004087816 */ /* 0x142fe40000000005 */
[----:B------:R-:W-:Y:S02]  /*13d20*/  PRMT R9, R4, 0x7531, R5 ;  /* 0x0000753104097816 */ /* 0x000fe40000000005 */
[----:B------:R-:W-:Y:S02]  /*13d30*/  LOP3.LUT R4, R18, R16, RZ, 0xfc, !PT ;  /* 0x0000001012047212 */ /* 0x000fe400078efcff */
[C-C-:B------:R-:W-:Y:S02]  /*13d40*/  PRMT R10, R6.reuse, 0x6420, R7.reuse ;  /* 0x00006420060a7816 */ /* 0x140fe40000000007 */
[----:B------:R-:W-:Y:S01]  /*13d50*/  PRMT R11, R6, 0x7531, R7 ;  /* 0x00007531060b7816 */ /* 0x000fe20000000007 */
[----:B------:R-:W-:Y:S01]  /*13d60*/  IMAD.IADD R4, R15, 0x1, R4 ;  /* 0x000000010f047824 */ /* 0x000fe200078e0204 */
[----:B------:R-:W-:Y:S01]  /*13d70*/  LOP3.LUT R18, R18, R17, RZ, 0xfc, !PT ;  /* 0x0000001112127212 */ /* 0x000fe200078efcff */
[----:B------:R-:W-:-:S03]  /*13d80*/  VIADD R15, R2, 0x5800 ;  /* 0x00005800020f7836 */ /* 0x000fc60000000000 */
        /* <DEDUP_REMOVED lines=15> */
[----:B------:R-:W2:Y:S01]  /*13e80*/  LDSM.16.MT88.4 R4, [R4+UR40+0xf200] ;  /* 0x00f200280404783b */ /* 0x000ea20008004200 */
[----:B-1----:R-:W-:Y:S01]  /*13e90*/  VIADD R13, R2, 0x6000 ;  /* 0x00006000020d7836 */ /* 0x002fe20000000000 */
[C-C-:B--2---:R-:W-:Y:S02]  /*13ea0*/  PRMT R8, R4.reuse, 0x6420, R5.reuse ;  /* 0x0000642004087816 */ /* 0x144fe40000000005 */
[----:B------:R-:W-:Y:S02]  /*13eb0*/  PRMT R9, R4, 0x7531, R5 ;  /* 0x0000753104097816 */ /* 0x000fe40000000005 */
[C-C-:B------:R-:W-:Y:S02]  /*13ec0*/  PRMT R10, R6.reuse, 0x6420, R7.reuse ;  /* 0x00006420060a7816 */ /* 0x140fe40000000007 */
[----:B------:R-:W-:-:S05]  /*13ed0*/  PRMT R11, R6, 0x7531, R7 ;  /* 0x00007531060b7816 */ /* 0x000fca0000000007 */
        /* <DEDUP_REMOVED lines=9> */
[----:B------:R-:W-:Y:S02]  /*13f70*/  PRMT R11, R6, 0x7531, R7 ;  /* 0x00007531060b7816 */ /* 0x000fe40000000007 */
[----:B------:R-:W-:-:S02]  /*13f80*/  LOP3.LUT R4, R13, R17, RZ, 0xfc, !PT ;  /* 0x000000110d047212 */ /* 0x000fc400078efcff */
[-C--:B------:R-:W-:Y:S01]  /*13f90*/  LOP3.LUT R13, R13, R16.reuse, RZ, 0xfc, !PT ;  /* 0x000000100d0d7212 */ /* 0x080fe200078efcff */
        /* <DEDUP_REMOVED lines=8> */
[----:B------:R-:W-:Y:S02]  /*14020*/  IMAD.IADD R4, R12, 0x1, R4 ;  /* 0x000000010c047824 */ /* 0x000fe400078e0204 */
[----:B------:R-:W-:-:S03]  /*14030*/  VIADD R12, R2, 0x4800 ;  /* 0x00004800020c7836 */ /* 0x000fc60000000000 */
[----:B------:R1:W-:Y:S02]  /*14040*/  STSM.16.M88.4 [R4], R8 ;  /* 0x0000000804007844 */ /* 0x0003e40000000200 */
[----:B-1----:R-:W-:Y:S01]  /*14050*/  LOP3.LUT R4, R14, R17, RZ, 0xfc, !PT ;  /* 0x000000110e047212 */ /* 0x002fe200078efcff */
[----:B------:R-:W-:-:S04]  /*14060*/  IMAD.U32 R14, RZ, RZ, UR40 ;  /* 0x00000028ff0e7e24 */ /* 0x000fc8000f8e00ff */
[----:B------:R-:W-:Y:S01]  /*14070*/  VIADD R14, R14, 0x200 ;  /* 0x000002000e0e7836 */ /* 0x000fe20000000000 */
[----:B------:R-:W1:Y:S03]  /*14080*/  LDSM.16.MT88.4 R4, [R4+UR40+0xf200] ;  /* 0x00f200280404783b */ /* 0x000e660008004200 */
[----:B------:R-:W-:Y:S01]  /*14090*/  IMAD.IADD R13, R14, 0x1, R13 ;  /* 0x000000010e0d7824 */ /* 0x000fe200078e020d */
[C-C-:B-1----:R-:W-:Y:S02]  /*140a0*/  PRMT R8, R4.reuse, 0x6420, R5.reuse ;  /* 0x0000642004087816 */ /* 0x142fe40000000005 */
[----:B------:R-:W-:Y:S02]  /*140b0*/  PRMT R9, R4, 0x7531, R5 ;  /* 0x0000753104097816 */ /* 0x000fe40000000005 */
[----:B------:R-:W-:Y:S02]  /*140c0*/  LOP3.LUT R4, R12, R16, RZ, 0xfc, !PT ;  /* 0x000000100c047212 */ /* 0x000fe400078efcff */
[----:B------:R-:W-:-:S02]  /*140d0*/  PRMT R10, R6, 0x6420, R7 ;  /* 0x00006420060a7816 */ /* 0x000fc40000000007 */
[----:B------:R-:W-:Y:S01]  /*140e0*/  PRMT R11, R6, 0x7531, R7 ;  /* 0x00007531060b7816 */ /* 0x000fe20000000007 */
[----:B------:R-:W-:Y:S01]  /*140f0*/  IMAD.IADD R4, R14, 0x1, R4 ;  /* 0x000000010e047824 */ /* 0x000fe200078e0204 */
[----:B------:R-:W-:-:S04]  /*14100*/  LOP3.LUT R12, R12, R17, RZ, 0xfc, !PT ;  /* 0x000000110c0c7212 */ /* 0x000fc800078efcff */
[----:B------:R1:W-:Y:S02]  /*14110*/  STSM.16.M88.4 [R4], R8 ;  /* 0x0000000804007844 */ /* 0x0003e40000000200 */
[----:B-1----:R-:W-:Y:S02]  /*14120*/  LOP3.LUT R4, R3, R17, RZ, 0xfc, !PT ;  /* 0x0000001103047212 */ /* 0x002fe400078efcff */
        /* <DEDUP_REMOVED lines=8> */
[C---:B-1----:R-:W-:Y:S02]  /*141b0*/  VIADD R3, R2.reuse, 0x6800 ;  /* 0x0000680002037836 */ /* 0x042fe40000000000 */
[----:B------:R-:W-:-:S03]  /*141c0*/  VIADD R2, R2, 0x7000 ;  /* 0x0000700002027836 */ /* 0x000fc60000000000 */
[C---:B------:R-:W-:Y:S02]  /*141d0*/  LOP3.LUT R4, R3.reuse, R17, RZ, 0xfc, !PT ;  /* 0x0000001103047212 */ /* 0x040fe400078efcff */
        /* <DEDUP_REMOVED lines=39> */
.L_x_4740:
[----:B------:R-:W3:Y:S01]  /*14450*/  LDL.LU R3, [R1] ;  /* 0x0000000001037983 */ /* 0x000ee20000300800 */
[----:B--2---:R2:W-:Y:S01]  /*14460*/  SYNCS.ARRIVE.TRANS64.A1T0 RZ, [R0+URZ+0x33450], RZ ;  /* 0x033450ff00ff79a7 */ /* 0x0045e2000810003f */
[----:B------:R-:W-:Y:S02]  /*14470*/  VIADD R19, R19, 0x1 ;  /* 0x0000000113137836 */ /* 0x000fe40000000000 */
[----:B-1----:R-:W-:Y:S01]  /*14480*/  @!P2 VIADD R2, R0, 0x33480 ;  /* 0x000334800002a836 */ /* 0x002fe20000000000 */
[----:B------:R-:W-:Y:S02]  /*14490*/  BAR.SYNC.DEFER_BLOCKING 0x2, 0x80 ;  /* 0x0082000000007b1d */ /* 0x000fe40000010000 */
[----:B------:R-:W-:Y:S02]  /*144a0*/  ISETP.NE.AND P0, PT, R19, 0x2, PT ;  /* 0x000000021300780c */ /* 0x000fe40003f05270 */
[----:B------:R-:W-:Y:S02]  /*144b0*/  @!P2 PRMT R2, RZ, 0x654, R2 ;  /* 0x00000654ff02a816 */ /* 0x000fe40000000002 */
[----:B--2---:R-:W-:-:S02]  /*144c0*/  SEL R0, RZ, 0x1, P0 ;  /* 0x00000001ff007807 */ /* 0x004fc40000000000 */
[----:B------:R-:W-:Y:S01]  /*144d0*/  SEL R19, R19, RZ, P0 ;  /* 0x000000ff13137207 */ /* 0x000fe20000000000 */
[----:B------:R1:W-:Y:S01]  /*144e0*/  @!P2 SYNCS.ARRIVE.TRANS64.RED.A1T0 RZ, [R2+URZ], RZ ;  /* 0x000000ff02ffa9a7 */ /* 0x0003e2000810043f */
[----:B---3--:R-:W-:-:S05]  /*144f0*/  LOP3.LUT R3, R3, R0, RZ, 0x3c, !PT ;  /* 0x0000000003037212 */ /* 0x008fca00078e3cff */
[----:B------:R1:W-:Y:S02]  /*14500*/  STL [R1], R3 ;  /* 0x0000000301007387 */ /* 0x0003e40000100800 */
.L_x_4692:
[----:B------:R-:W-:Y:S05]  /*14510*/  BSYNC B6 ;  /* 0x0000000000067941 */ /* 0x000fea0003800000 */
.L_x_4690:
[----:B--2---:R-:W2:Y:S04]  /*14520*/  LDL R0, [R1+0x20] ;  /* 0x0000200001007983 */ /* 0x004ea80000100800 */
[----:B-1----:R1:W5:Y:S01]  /*14530*/  LDL R2, [R1+0xc] ;  /* 0x00000c0001027983 */ /* 0x0023620000100800 */
        /* <DEDUP_REMOVED lines=10> */
.L_x_4741:
        /* <DEDUP_REMOVED lines=11> */
.L_x_4742:
[----:B--2---:R-:W2:Y:S01]  /*14690*/  LDL R0, [R1+0xc] ;  /* 0x00000c0001007983 */ /* 0x004ea20000100800 */
[----:B------:R-:W-:Y:S02]  /*146a0*/  ULDC UR4, c[0x0][0xda8] ;  /* 0x00036a0000047ab9 */ /* 0x000fe40000000800 */
[----:B--2---:R-:W-:-:S13]  /*146b0*/  ISETP.GE.AND P0, PT, R0, UR4, PT ;  /* 0x0000000400007c0c */ /* 0x004fda000bf06270 */
[----:B------:R-:W-:Y:S05]  /*146c0*/  @!P0 BRA `(.L_x_4743) ;  /* 0xffffffc0009c8947 */ /* 0x000fea000383ffff */
.L_x_4687:
        /* <DEDUP_REMOVED lines=12> */
.L_x_4775:
[----:B------:R-:W-:Y:S05]  /*14790*/  BSYNC B0 ;  /* 0x0000000000007941 */ /* 0x000fea0003800000 */
.L_x_4744:
[----:B------:R-:W-:-:S03]  /*147a0*/  UMOV UR4, 0xffffffff ;  /* 0xffffffff00047882 */ /* 0x000fc60000000000 */
[----:B------:R-:W-:Y:S05]  /*147b0*/  BRA.DIV UR4, `(.L_x_4746) ;  /* 0x0000000a047c7947 */ /* 0x000fea000b800000 */
[----:B------:R-:W2:Y:S02]  /*147c0*/  S2R R2, SR_TID.X ;  /* 0x0000000000027919 */ /* 0x000ea40000002100 */
[----:B--2---:R-:W-:-:S04]  /*147d0*/  SHF.R.U32.HI R2, RZ, 0x5, R2 ;  /* 0x00000005ff027819 */ /* 0x004fc80000011602 */
[----:B------:R-:W-:-:S05]  /*147e0*/  LOP3.LUT R2, R2, 0x3, RZ, 0xc0, !PT ;  /* 0x0000000302027812 */ /* 0x000fca00078ec0ff */
[----:B------:R2:W3:Y:S02]  /*147f0*/  SHFL.IDX PT, R14, R2, RZ, 0x1f ;  /* 0x00001fff020e7589 */ /* 0x0004e400000e0000 */
.L_x_4778:
[----:B---3--:R-:W-:Y:S01]  /*14800*/  ISETP.NE.AND P0, PT, R14, RZ, PT ;  /* 0x000000ff0e00720c */ /* 0x008fe20003f05270 */
[----:B------:R-:W-:-:S12]  /*14810*/  BSSY B0, `(.L_x_4747) ;  /* 0x000002c000007945 */ /* 0x000fd80003800000 */
[----:B------:R-:W-:Y:S05]  /*14820*/  @P0 BRA `(.L_x_4748) ;  /* 0x0000000000a80947 */ /* 0x000fea0003800000 */
[----:B------:R-:W-:-:S03]  /*14830*/  UMOV UR4, 0xffffffff ;  /* 0xffffffff00047882 */ /* 0x000fc60000000000 */
[----:B------:R-:W-:Y:S05]  /*14840*/  BRA.DIV UR4, `(.L_x_4749) ;  /* 0x0000000a048c7947 */ /* 0x000fea000b800000 */
[----:B------:R-:W-:-:S13]  /*14850*/  ELECT P6, URZ, PT ;  /* 0x00000000003f782f */ /* 0x000fda00038c0000 */
.L_x_4781:
[----:B------:R-:W-:Y:S05]  /*14860*/  @!P6 BRA `(.L_x_4748) ;  /* 0x000000000098e947 */ /* 0x000fea0003800000 */
[----:B--2---:R-:W2:Y:S02]  /*14870*/  LDL.LU R2, [R1+0x14] ;  /* 0x0000140001027983 */ /* 0x004ea40000300800 */
[----:B--2---:R-:W-:-:S04]  /*14880*/  LOP3.LUT R2, R2, 0x2, RZ, 0xfc, !PT ;  /* 0x0000000202027812 */ /* 0x004fc800078efcff */
[----:B------:R-:W-:-:S13]  /*14890*/  ISETP.NE.AND P0, PT, R2, 0x3, PT ;  /* 0x000000030200780c */ /* 0x000fda0003f05270 */
[----:B------:R-:W-:Y:S05]  /*148a0*/  @!P0 BRA `(.L_x_4750) ;  /* 0x0000000000048947 */ /* 0x000fea0003800000 */
[----:B------:R-:W-:Y:S01]  /*148b0*/  BPT.TRAP 0x1 ;  /* 0x000000040000795c */ /* 0x000fe20000300000 */
.L_x_4750:
[----:B------:R-:W2:Y:S01]  /*148c0*/  LDL.LU R7, [R1] ;  /* 0x0000000001077983 */ /* 0x000ea20000300800 */
[----:B------:R-:W-:Y:S02]  /*148d0*/  VIADD R2, R0, 0x33440 ;  /* 0x0003344000027836 */ /* 0x000fe40000000000 */
[C---:B-1----:R-:W-:Y:S02]  /*148e0*/  VIADD R3, R19.reuse, 0x1 ;  /* 0x0000000113037836 */ /* 0x042fe40000000000 */
[----:B------:R-:W-:-:S03]  /*148f0*/  IMAD R6, R19, 0x8, R2 ;  /* 0x0000000813067824 */ /* 0x000fc600078e0202 */
[----:B------:R-:W-:-:S04]  /*14900*/  ISETP.NE.AND P2, PT, R3, 0x2, PT ;  /* 0x000000020300780c */ /* 0x000fc80003f45270 */
[----:B------:R-:W-:Y:S02]  /*14910*/  SEL R4, RZ, 0x1, P2 ;  /* 0x00000001ff047807 */ /* 0x000fe40001000000 */
[----:B------:R-:W-:Y:S02]  /*14920*/  SEL R3, R3, RZ, P2 ;  /* 0x000000ff03037207 */ /* 0x000fe40001000000 */
[C---:B--2---:R-:W-:Y:S02]  /*14930*/  SHF.L.U32 R5, R7.reuse, 0x1f, RZ ;  /* 0x0000001f07057819 */ /* 0x044fe400000006ff */
[----:B------:R-:W-:Y:S01]  /*14940*/  LOP3.LUT R4, R7, R4, RZ, 0x3c, !PT ;  /* 0x0000000407047212 */ /* 0x000fe200078e3cff */
[----:B------:R-:W-:Y:S01]  /*14950*/  IMAD R7, R3, 0x8, R2 ;  /* 0x0000000803077824 */ /* 0x000fe200078e0202 */
[----:B------:R-:W1:Y:S02]  /*14960*/  SYNCS.PHASECHK.TRANS64.TRYWAIT P1, [R6+URZ], R5 ;  /* 0x00000005060075a7 */ /* 0x000e64000802017f */
[----:B------:R-:W-:Y:S01]  /*14970*/  SHF.L.U32 R2, R4, 0x1f, RZ ;  /* 0x0000001f04027819 */ /* 0x000fe200000006ff */
[----:B-1----:R-:W-:Y:S06]  /*14980*/  @!P1 BRA `(.L_x_4751) ;  /* 0x00000008005c9947 */ /* 0x002fec0003800000 */
.L_x_4782:
[----:B------:R-:W2:Y:S02]  /*14990*/  SYNCS.PHASECHK.TRANS64.TRYWAIT P1, [R7+URZ], R2 ;  /* 0x00000002070075a7 */ /* 0x000ea4000802017f */
[----:B--2---:R-:W-:Y:S05]  /*149a0*/  @!P1 BRA `(.L_x_4752) ;  /* 0x0000000800689947 */ /* 0x004fea0003800000 */
.L_x_4783:
[----:B------:R-:W-:Y:S05]  /*149b0*/  @!P0 BRA `(.L_x_4753) ;  /* 0x0000000000048947 */ /* 0x000fea0003800000 */
[----:B------:R-:W-:Y:S01]  /*149c0*/  BPT.TRAP 0x1 ;  /* 0x000000040000795c */ /* 0x000fe20000300000 */
.L_x_4753:
[----:B------:R-:W-:-:S04]  /*149d0*/  IMAD R4, R19, 0x8, R0 ;  /* 0x0000000813047824 */ /* 0x000fc800078e0200 */
[----:B------:R-:W3:Y:S02]  /*149e0*/  SYNCS.PHASECHK.TRANS64.TRYWAIT P1, [R4+URZ+0x33460], R5 ;  /* 0x03346005040075a7 */ /* 0x000ee4000802017f */
[----:B---3--:R-:W-:Y:S05]  /*149f0*/  @!P1 BRA `(.L_x_4754) ;  /* 0x0000000800689947 */ /* 0x008fea0003800000 */
.L_x_4784:
[----:B------:R-:W-:Y:S05]  /*14a00*/  @!P0 BRA `(.L_x_4755) ;  /* 0x0000000000048947 */ /* 0x000fea0003800000 */
[----:B------:R-:W-:Y:S01]  /*14a10*/  BPT.TRAP 0x1 ;  /* 0x000000040000795c */ /* 0x000fe20000300000 */
.L_x_4755:
[----:B------:R-:W-:-:S04]  /*14a20*/  IMAD R3, R3, 0x8, R0 ;  /* 0x0000000803037824 */ /* 0x000fc800078e0200 */
[----:B------:R-:W4:Y:S02]  /*14a30*/  SYNCS.PHASECHK.TRANS64.TRYWAIT P1, [R3+URZ+0x33460], R2 ;  /* 0x03346002030075a7 */ /* 0x000f24000802017f */
[----:B----4-:R-:W-:Y:S05]  /*14a40*/  @!P1 BRA `(.L_x_4756) ;  /* 0x0000000800689947 */ /* 0x010fea0003800000 */
.L_x_4785:
[----:B------:R-:W-:Y:S05]  /*14a50*/  @!P0 BRA `(.L_x_4757) ;  /* 0x0000000000048947 */ /* 0x000fea0003800000 */
[----:B------:R-:W-:Y:S01]  /*14a60*/  BPT.TRAP 0x1 ;  /* 0x000000040000795c */ /* 0x000fe20000300000 */
.L_x_4757:
[----:B------:R-:W5:Y:S02]  /*14a70*/  SYNCS.PHASECHK.TRANS64.TRYWAIT P0, [R4+URZ+0x33480], R5 ;  /* 0x03348005040075a7 */ /* 0x000f64000800017f */
[----:B-----5:R-:W-:Y:S05]  /*14a80*/  @!P0 BRA `(.L_x_4758) ;  /* 0x00000008006c8947 */ /* 0x020fea0003800000 */
.L_x_4759:
[----:B------:R1:W1:Y:S02]  /*14a90*/  SYNCS.PHASECHK.TRANS64.TRYWAIT P0, [R3+URZ+0x33480], R2 ;  /* 0x03348002030075a7 */ /* 0x000264000800017f */
[----:B-1----:R-:W-:Y:S05]  /*14aa0*/  @!P0 NANOSLEEP.SYNCS 0x989680 ;  /* 0x009896800000895d */ /* 0x002fea0003900000 */
[----:B------:R-:W1:Y:S02]  /*14ab0*/  @!P0 SYNCS.PHASECHK.TRANS64 P0, [R3+URZ+0x33480], R2 ;  /* 0x03348002030085a7 */ /* 0x000e64000800007f */
[----:B-1----:R-:W-:Y:S05]  /*14ac0*/  @!P0 BRA `(.L_x_4759) ;  /* 0xfffffffc00f08947 */ /* 0x002fea000383ffff */
.L_x_4748:
[----:B------:R-:W-:Y:S05]  /*14ad0*/  BSYNC B0 ;  /* 0x0000000000007941 */ /* 0x000fea0003800000 */
.L_x_4747:
[----:B------:R-:W-:Y:S05]  /*14ae0*/  EXIT ;  /* 0x000000000000794d */ /* 0x000fea0003800000 */
.L_x_4641:
[----:B-1----:R-:W-:-:S04]  /*14af0*/  IMAD.U32 R3, RZ, RZ, UR37 ;  /* 0x00000025ff037e24 */ /* 0x002fc8000f8e00ff */
[----:B------:R1:W2:Y:S03]  /*14b00*/  SYNCS.PHASECHK.TRANS64.TRYWAIT P0, [R3+URZ+0x33400], R4 ;  /* 0x03340004030075a7 */ /* 0x0002a6000800017f */
[----:B--2---:R-:W-:Y:S05]  /*14b10*/  @!P0 NANOSLEEP.SYNCS 0x989680 ;  /* 0x009896800000895d */ /* 0x004fea0003900000 */
[----:B------:R-:W2:Y:S02]  /*14b20*/  @!P0 SYNCS.PHASECHK.TRANS64 P0, [R3+URZ+0x33400], R4 ;  /* 0x03340004030085a7 */ /* 0x000ea4000800007f */
[----:B--2---:R-:W-:Y:S05]  /*14b30*/  @!P0 BRA `(.L_x_4641) ;  /* 0xfffffffc00ec8947 */ /* 0x004fea000383ffff */
[----:B------:R-:W-:Y:S05]  /*14b40*/  BRA `(.L_x_4760) ;  /* 0xfffffecc00bc7947 */ /* 0x000fea000383ffff */
.L_x_4645:
[----:B--2---:R2:W3:Y:S02]  /*14b50*/  SYNCS.PHASECHK.TRANS64.TRYWAIT P2, [R3+URZ+0x33430], R4 ;  /* 0x03343004030075a7 */ /* 0x0044e4000804017f */
[----:B---3--:R-:W-:Y:S05]  /*14b60*/  @!P2 NANOSLEEP.SYNCS 0x989680 ;  /* 0x009896800000a95d */ /* 0x008fea0003900000 */
[----:B------:R-:W3:Y:S02]  /*14b70*/  @!P2 SYNCS.PHASECHK.TRANS64 P2, [R3+URZ+0x33430], R4 ;  /* 0x033430040300a5a7 */ /* 0x000ee4000804007f */
[----:B---3--:R-:W-:Y:S05]  /*14b80*/  @!P2 BRA `(.L_x_4645) ;  /* 0xfffffffc00f0a947 */ /* 0x008fea000383ffff */
[----:B------:R-:W-:Y:S05]  /*14b90*/  BRA `(.L_x_4644) ;  /* 0xfffffecc00e07947 */ /* 0x000fea000383ffff */
.L_x_4650:
[----:B--2---:R-:W-:-:S04]  /*14ba0*/  IMAD.U32 R10, RZ, RZ, UR10 ;  /* 0x0000000aff0a7e24 */ /* 0x004fc8000f8e00ff */
[----:B------:R2:W3:Y:S03]  /*14bb0*/  SYNCS.PHASECHK.TRANS64.TRYWAIT P2, [R10+URZ+0x33430], R9 ;  /* 0x033430090a0075a7 */ /* 0x0004e6000804017f */
[----:B---3--:R-:W-:Y:S05]  /*14bc0*/  @!P2 NANOSLEEP.SYNCS 0x989680 ;  /* 0x009896800000a95d */ /* 0x008fea0003900000 */
[----:B------:R-:W3:Y:S02]  /*14bd0*/  @!P2 SYNCS.PHASECHK.TRANS64 P2, [R10+URZ+0x33430], R9 ;  /* 0x033430090a00a5a7 */ /* 0x000ee4000804007f */
[----:B---3--:R-:W-:Y:S05]  /*14be0*/  @!P2 BRA `(.L_x_4650) ;  /* 0xfffffffc00eca947 */ /* 0x008fea000383ffff */
[----:B------:R-:W-:Y:S05]  /*14bf0*/  BRA `(.L_x_4647) ;  /* 0xffffff1000a87947 */ /* 0x000fea000383ffff */
.L_x_4654:
[----:B--2---:R-:W-:-:S04]  /*14c00*/  IMAD.U32 R9, RZ, RZ, UR10 ;  /* 0x0000000aff097e24 */ /* 0x004fc8000f8e00ff */
[----:B------:R2:W3:Y:S03]  /*14c10*/  SYNCS.PHASECHK.TRANS64.TRYWAIT P2, [R9+URZ+0x33450], R8 ;  /* 0x03345008090075a7 */ /* 0x0004e6000804017f */
[----:B---3--:R-:W-:Y:S05]  /*14c20*/  @!P2 NANOSLEEP.SYNCS 0x989680 ;  /* 0x009896800000a95d */ /* 0x008fea0003900000 */
[----:B------:R-:W3:Y:S02]  /*14c30*/  @!P2 SYNCS.PHASECHK.TRANS64 P2, [R9+URZ+0x33450], R8 ;  /* 0x033450080900a5a7 */ /* 0x000ee4000804007f */
[----:B---3--:R-:W-:Y:S05]  /*14c40*/  @!P2 BRA `(.L_x_4654) ;  /* 0xfffffffc00eca947 */ /* 0x008fea000383ffff */
[----:B------:R-:W-:Y:S05]  /*14c50*/  BRA `(.L_x_4651) ;  /* 0xffffff1c00c47947 */ /* 0x000fea000383ffff */
.L_x_4661:
[----:B--2---:R-:W-:-:S04]  /*14c60*/  IMAD.U32 R9, RZ, RZ, UR6 ;  /* 0x00000006ff097e24 */ /* 0x004fc8000f8e00ff */
[----:B------:R2:W3:Y:S03]  /*14c70*/  SYNCS.PHASECHK.TRANS64.TRYWAIT P2, [R9+URZ+0x33430], R8 ;  /* 0x03343008090075a7 */ /* 0x0004e6000804017f */
[----:B---3--:R-:W-:Y:S05]  /*14c80*/  @!P2 NANOSLEEP.SYNCS 0x989680 ;  /* 0x009896800000a95d */ /* 0x008fea0003900000 */
[----:B------:R-:W3:Y:S02]  /*14c90*/  @!P2 SYNCS.PHASECHK.TRANS64 P2, [R9+URZ+0x33430], R8 ;  /* 0x033430080900a5a7 */ /* 0x000ee4000804007f */
[----:B---3--:R-:W-:Y:S05]  /*14ca0*/  @!P2 BRA `(.L_x_4661) ;  /* 0xfffffffc00eca947 */ /* 0x008fea000383ffff */
[----:B------:R-:W-:Y:S05]  /*14cb0*/  BRA `(.L_x_4658) ;  /* 0xffffff5400907947 */ /* 0x000fea000383ffff */
.L_x_4665:
[----:B--2---:R-:W-:-:S04]  /*14cc0*/  IMAD.U32 R8, RZ, RZ, UR6 ;  /* 0x00000006ff087e24 */ /* 0x004fc8000f8e00ff */
[----:B------:R2:W3:Y:S03]  /*14cd0*/  SYNCS.PHASECHK.TRANS64.TRYWAIT P2, [R8+URZ+0x33450], R7 ;  /* 0x03345007080075a7 */ /* 0x0004e6000804017f */
[----:B---3--:R-:W-:Y:S05]  /*14ce0*/  @!P2 NANOSLEEP.SYNCS 0x989680 ;  /* 0x009896800000a95d */ /* 0x008fea0003900000 */
[----:B------:R-:W3:Y:S02]  /*14cf0*/  @!P2 SYNCS.PHASECHK.TRANS64 P2, [R8+URZ+0x33450], R7 ;  /* 0x033450070800a5a7 */ /* 0x000ee4000804007f */
[----:B---3--:R-:W-:Y:S05]  /*14d00*/  @!P2 BRA `(.L_x_4665) ;  /* 0xfffffffc00eca947 */ /* 0x008fea000383ffff */
[----:B------:R-:W-:Y:S05]  /*14d10*/  BRA `(.L_x_4662) ;  /* 0xffffff6000887947 */ /* 0x000fea000383ffff */
.L_x_4671:
[----:B--2---:R-:W-:-:S04]  /*14d20*/  IMAD.U32 R5, RZ, RZ, UR5 ;  /* 0x00000005ff057e24 */ /* 0x004fc8000f8e00ff */
[----:B------:R2:W3:Y:S03]  /*14d30*/  SYNCS.PHASECHK.TRANS64.TRYWAIT P0, [R5+URZ+0x33450], R0 ;  /* 0x03345000050075a7 */ /* 0x0004e6000800017f */
[----:B---3--:R-:W-:Y:S05]  /*14d40*/  @!P0 NANOSLEEP.SYNCS 0x989680 ;  /* 0x009896800000895d */ /* 0x008fea0003900000 */
[----:B------:R-:W3:Y:S02]  /*14d50*/  @!P0 SYNCS.PHASECHK.TRANS64 P0, [R5+URZ+0x33450], R0 ;  /* 0x03345000050085a7 */ /* 0x000ee4000800007f */
[----:B---3--:R-:W-:Y:S05]  /*14d60*/  @!P0 BRA `(.L_x_4671) ;  /* 0xfffffffc00ec8947 */ /* 0x008fea000383ffff */
[----:B------:R-:W-:Y:S05]  /*14d70*/  BRA `(.L_x_4670) ;  /* 0xffffff8c00507947 */ /* 0x000fea000383ffff */
.L_x_4697:
[----:B------:R-:W-:Y:S02]  /*14d80*/  IMAD.MOV.U32 R13, RZ, RZ, R4 ;  /* 0x000000ffff0d7224 */ /* 0x000fe400078e0004 */
[----:B------:R-:W-:Y:S02]  /*14d90*/  IMAD.MOV.U32 R12, RZ, RZ, RZ ;  /* 0x000000ffff0c7224 */ /* 0x000fe400078e00ff */
[----:B------:R-:W-:Y:S02]  /*14da0*/  IMAD.MOV.U32 R11, RZ, RZ, 0x1f ;  /* 0x0000001fff0b7424 */ /* 0x000fe400078e00ff */
[----:B------:R-:W-:-:S07]  /*14db0*/  IMAD.MOV.U32 R15, RZ, RZ, -0x1 ;  /* 0xffffffffff0f7424 */ /* 0x000fce00078e00ff */
[----:B---3--:R-:W-:Y:S05]  /*14dc0*/  WARPSYNC.COLLECTIVE R15, `(.L_x_4761) ;  /* 0x000000000f087348 */ /* 0x008fea0003c00000 */
[----:B------:R1:W2:Y:S02]  /*14dd0*/  SHFL.IDX P6, R14, R13, R12, R11 ;  /* 0x0000000c0d0e7389 */ /* 0x0002a400000c000b */
[----:B-123--:R-:W-:Y:S01]  /*14de0*/  ENDCOLLECTIVE ;  /* 0x000000000000791b */ /* 0x00efe20003800000 */
.L_x_4761:
[----:B------:R-:W-:Y:S05]  /*14df0*/  BRA `(.L_x_4762) ;  /* 0xffffffc8001c7947 */ /* 0x000fea000383ffff */
.L_x_4699:
[----:B------:R-:W-:Y:S01]  /*14e00*/  BSSY B0, `(.L_x_4763) ;  /* 0x0000006000007945 */ /* 0x000fe20003800000 */
[----:B------:R-:W-:-:S07]  /*14e10*/  IMAD.MOV.U32 R15, RZ, RZ, -0x1 ;  /* 0xffffffffff0f7424 */ /* 0x000fce00078e00ff */
[----:B-1----:R-:W-:Y:S05]  /*14e20*/  WARPSYNC.COLLECTIVE R15, `(.L_x_4764) ;  /* 0x000000000f0c7348 */ /* 0x002fea0003c00000 */
[----:B------:R-:W-:Y:S02]  /*14e30*/  ELECT P6, UR62, PT ;  /* 0x00000000003e782f */ /* 0x000fe400038c0000 */
[----:B------:R-:W-:Y:S01]  /*14e40*/  MOV R14, UR62 ;  /* 0x0000003e000e7c02 */ /* 0x000fe20008000f00 */
[----:B-1----:R-:W-:Y:S10]  /*14e50*/  ENDCOLLECTIVE ;  /* 0x000000000000791b */ /* 0x002ff40003800000 */
.L_x_4764:
[----:B------:R-:W-:Y:S05]  /*14e60*/  BSYNC B0 ;  /* 0x0000000000007941 */ /* 0x000fea0003800000 */
.L_x_4763:
[----:B------:R-:W-:Y:S05]  /*14e70*/  BRA `(.L_x_4765) ;  /* 0xffffffc8001c7947 */ /* 0x000fea000383ffff */
.L_x_4702:
[----:B-1----:R1:W2:Y:S02]  /*14e80*/  SYNCS.PHASECHK.TRANS64.TRYWAIT P3, [R4+URZ+0x33480], R3 ;  /* 0x03348003040075a7 */ /* 0x0022a4000806017f */
[----:B--2---:R-:W-:Y:S05]  /*14e90*/  @!P3 NANOSLEEP.SYNCS 0x989680 ;  /* 0x009896800000b95d */ /* 0x004fea0003900000 */
[----:B------:R-:W2:Y:S02]  /*14ea0*/  @!P3 SYNCS.PHASECHK.TRANS64 P3, [R4+URZ+0x33480], R3 ;  /* 0x033480030400b5a7 */ /* 0x000ea4000806007f */
[----:B--2---:R-:W-:Y:S05]  /*14eb0*/  @!P3 BRA `(.L_x_4702) ;  /* 0xfffffffc00f0b947 */ /* 0x004fea000383ffff */
[----:B------:R-:W-:Y:S05]  /*14ec0*/  BRA `(.L_x_4766) ;  /* 0xffffffc800707947 */ /* 0x000fea000383ffff */
.L_x_4704:
[----:B--2---:R2:W3:Y:S02]  /*14ed0*/  SYNCS.PHASECHK.TRANS64.TRYWAIT P3, [R4+URZ+0x33440], R3 ;  /* 0x03344003040075a7 */ /* 0x0044e4000806017f */
[----:B---3--:R-:W-:Y:S05]  /*14ee0*/  @!P3 NANOSLEEP.SYNCS 0x989680 ;  /* 0x009896800000b95d */ /* 0x008fea0003900000 */
[----:B------:R-:W3:Y:S02]  /*14ef0*/  @!P3 SYNCS.PHASECHK.TRANS64 P3, [R4+URZ+0x33440], R3 ;  /* 0x033440030400b5a7 */ /* 0x000ee4000806007f */
[----:B---3--:R-:W-:Y:S05]  /*14f00*/  @!P3 BRA `(.L_x_4704) ;  /* 0xfffffffc00f0b947 */ /* 0x008fea000383ffff */
[----:B------:R-:W-:Y:S05]  /*14f10*/  BRA `(.L_x_4767) ;  /* 0xffffffc800ec7947 */ /* 0x000fea000383ffff */
.L_x_4707:
[----:B-1----:R-:W-:-:S04]  /*14f20*/  IMAD.U32 R3, RZ, RZ, UR40 ;  /* 0x00000028ff037e24 */ /* 0x002fc8000f8e00ff */
[----:B------:R1:W2:Y:S03]  /*14f30*/  SYNCS.PHASECHK.TRANS64.TRYWAIT P0, [R3+URZ+0x33420], R2 ;  /* 0x03342002030075a7 */ /* 0x0002a6000800017f */
[----:B--2---:R-:W-:Y:S05]  /*14f40*/  @!P0 NANOSLEEP.SYNCS 0x989680 ;  /* 0x009896800000895d */ /* 0x004fea0003900000 */
[----:B------:R-:W2:Y:S02]  /*14f50*/  @!P0 SYNCS.PHASECHK.TRANS64 P0, [R3+URZ+0x33420], R2 ;  /* 0x03342002030085a7 */ /* 0x000ea4000800007f */
[----:B--2---:R-:W-:Y:S05]  /*14f60*/  @!P0 BRA `(.L_x_4707) ;  /* 0xfffffffc00ec8947 */ /* 0x004fea000383ffff */
[----:B------:R-:W-:Y:S05]  /*14f70*/  BRA `(.L_x_4768) ;  /* 0xffffffcc00f87947 */ /* 0x000fea000383ffff */
.L_x_4713:
[----:B---3--:R3:W4:Y:S02]  /*14f80*/  SYNCS.PHASECHK.TRANS64.TRYWAIT P0, [R6+URZ+0x33480], R5 ;  /* 0x03348005060075a7 */ /* 0x008724000800017f */
[----:B----4-:R-:W-:Y:S05]  /*14f90*/  @!P0 NANOSLEEP.SYNCS 0x989680 ;  /* 0x009896800000895d */ /* 0x010fea0003900000 */
[----:B------:R-:W4:Y:S02]  /*14fa0*/  @!P0 SYNCS.PHASECHK.TRANS64 P0, [R6+URZ+0x33480], R5 ;  /* 0x03348005060085a7 */ /* 0x000f24000800007f */
[----:B----4-:R-:W-:Y:S05]  /*14fb0*/  @!P0 BRA `(.L_x_4713) ;  /* 0xfffffffc00f08947 */ /* 0x010fea000383ffff */
[----:B------:R-:W-:Y:S05]  /*14fc0*/  BRA `(.L_x_4769) ;  /* 0xffffffd000a07947 */ /* 0x000fea000383ffff */
.L_x_4720:
[----:B--2---:R2:W4:Y:S02]  /*14fd0*/  SYNCS.PHASECHK.TRANS64.TRYWAIT P0, [R6+URZ+0x33440], R5 ;  /* 0x03344005060075a7 */ /* 0x004524000800017f */
[----:B----4-:R-:W-:Y:S05]  /*14fe0*/  @!P0 NANOSLEEP.SYNCS 0x989680 ;  /* 0x009896800000895d */ /* 0x010fea0003900000 */
[----:B------:R-:W4:Y:S02]  /*14ff0*/  @!P0 SYNCS.PHASECHK.TRANS64 P0, [R6+URZ+0x33440], R5 ;  /* 0x03344005060085a7 */ /* 0x000f24000800007f */
[----:B----4-:R-:W-:Y:S05]  /*15000*/  @!P0 BRA `(.L_x_4720) ;  /* 0xfffffffc00f08947 */ /* 0x010fea000383ffff */
[----:B------:R-:W-:Y:S05]  /*15010*/  BRA `(.L_x_4770) ;  /* 0xffffffd4009c7947 */ /* 0x000fea000383ffff */
.L_x_4728:
[----:B---3--:R3:W4:Y:S02]  /*15020*/  SYNCS.PHASECHK.TRANS64.TRYWAIT P3, [R12+URZ+0x33470], R4 ;  /* 0x033470040c0075a7 */ /* 0x008724000806017f */
[----:B----4-:R-:W-:Y:S05]  /*15030*/  @!P3 NANOSLEEP.SYNCS 0x989680 ;  /* 0x009896800000b95d */ /* 0x010fea0003900000 */
[----:B------:R-:W4:Y:S02]  /*15040*/  @!P3 SYNCS.PHASECHK.TRANS64 P3, [R12+URZ+0x33470], R4 ;  /* 0x033470040c00b5a7 */ /* 0x000f24000806007f */
[----:B----4-:R-:W-:Y:S05]  /*15050*/  @!P3 BRA `(.L_x_4728) ;  /* 0xfffffffc00f0b947 */ /* 0x010fea000383ffff */
[----:B------:R-:W-:Y:S05]  /*15060*/  BRA `(.L_x_4771) ;  /* 0xffffffd800b07947 */ /* 0x000fea000383ffff */
.L_x_4730:
[----:B---3--:R3:W4:Y:S02]  /*15070*/  SYNCS.PHASECHK.TRANS64.TRYWAIT P3, [R12+URZ+0x33460], R4 ;  /* 0x033460040c0075a7 */ /* 0x008724000806017f */
[----:B----4-:R-:W-:Y:S05]  /*15080*/  @!P3 NANOSLEEP.SYNCS 0x989680 ;  /* 0x009896800000b95d */ /* 0x010fea0003900000 */
[----:B------:R-:W4:Y:S02]  /*15090*/  @!P3 SYNCS.PHASECHK.TRANS64 P3, [R12+URZ+0x33460], R4 ;  /* 0x033460040c00b5a7 */ /* 0x000f24000806007f */
[----:B----4-:R-:W-:Y:S05]  /*150a0*/  @!P3 BRA `(.L_x_4730) ;  /* 0xfffffffc00f0b947 */ /* 0x010fea000383ffff */
[----:B------:R-:W-:Y:S05]  /*150b0*/  BRA `(.L_x_4772) ;  /* 0xffffffd800b87947 */ /* 0x000fea000383ffff */
.L_x_4737:
[----:B-1----:R1:W3:Y:S02]  /*150c0*/  SYNCS.PHASECHK.TRANS64.TRYWAIT P0, [R0+URZ+0x33470], R3 ;  /* 0x03347003000075a7 */ /* 0x0022e4000800017f */
[----:B---3--:R-:W-:Y:S05]  /*150d0*/  @!P0 NANOSLEEP.SYNCS 0x989680 ;  /* 0x009896800000895d */ /* 0x008fea0003900000 */
[----:B------:R-:W3:Y:S02]  /*150e0*/  @!P0 SYNCS.PHASECHK.TRANS64 P0, [R0+URZ+0x33470], R3 ;  /* 0x03347003000085a7 */ /* 0x000ee4000800007f */
[----:B---3--:R-:W-:Y:S05]  /*150f0*/  @!P0 BRA `(.L_x_4737) ;  /* 0xfffffffc00f08947 */ /* 0x008fea000383ffff */
[----:B------:R-:W-:Y:S05]  /*15100*/  BRA `(.L_x_4773) ;  /* 0xffffffe800187947 */ /* 0x000fea000383ffff */
.L_x_4739:
[----:B-1----:R1:W3:Y:S02]  /*15110*/  SYNCS.PHASECHK.TRANS64.TRYWAIT P0, [R0+URZ+0x33460], R3 ;  /* 0x03346003000075a7 */ /* 0x0022e4000800017f */
[----:B---3--:R-:W-:Y:S05]  /*15120*/  @!P0 NANOSLEEP.SYNCS 0x989680 ;  /* 0x009896800000895d */ /* 0x008fea0003900000 */
[----:B------:R-:W3:Y:S02]  /*15130*/  @!P0 SYNCS.PHASECHK.TRANS64 P0, [R0+URZ+0x33460], R3 ;  /* 0x03346003000085a7 */ /* 0x000ee4000800007f */
[----:B---3--:R-:W-:Y:S05]  /*15140*/  @!P0 BRA `(.L_x_4739) ;  /* 0xfffffffc00f08947 */ /* 0x008fea000383ffff */
[----:B------:R-:W-:Y:S05]  /*15150*/  BRA `(.L_x_4774) ;  /* 0xffffffe800207947 */ /* 0x000fea000383ffff */
.L_x_4745:
[----:B-1----:R1:W2:Y:S02]  /*15160*/  SYNCS.PHASECHK.TRANS64.TRYWAIT P0, [R0+URZ+0x33420], R3 ;  /* 0x03342003000075a7 */ /* 0x0022a4000800017f */
[----:B--2---:R-:W-:Y:S05]  /*15170*/  @!P0 NANOSLEEP.SYNCS 0x989680 ;  /* 0x009896800000895d */ /* 0x004fea0003900000 */
[----:B------:R-:W2:Y:S02]  /*15180*/  @!P0 SYNCS.PHASECHK.TRANS64 P0, [R0+URZ+0x33420], R3 ;  /* 0x03342003000085a7 */ /* 0x000ea4000800007f */
[----:B--2---:R-:W-:Y:S05]  /*15190*/  @!P0 BRA `(.L_x_4745) ;  /* 0xfffffffc00f08947 */ /* 0x004fea000383ffff */
[----:B------:R-:W-:Y:S05]  /*151a0*/  BRA `(.L_x_4775) ;  /* 0xfffffff400787947 */ /* 0x000fea000383ffff */
.L_x_4746:
        /* <DEDUP_REMOVED lines=11> */
.L_x_4777:
[----:B------:R-:W-:Y:S05]  /*15260*/  BSYNC B0 ;  /* 0x0000000000007941 */ /* 0x000fea0003800000 */
.L_x_4776:
[----:B------:R-:W-:Y:S05]  /*15270*/  BRA `(.L_x_4778) ;  /* 0xfffffff400607947 */ /* 0x000fea000383ffff */
.L_x_4749:
[----:B------:R-:W-:Y:S01]  /*15280*/  BSSY B1, `(.L_x_4779) ;  /* 0x0000006000017945 */ /* 0x000fe20003800000 */
[----:B------:R-:W-:-:S07]  /*15290*/  IMAD.MOV.U32 R15, RZ, RZ, -0x1 ;  /* 0xffffffffff0f7424 */ /* 0x000fce00078e00ff */
[----:B-12---:R-:W-:Y:S05]  /*152a0*/  WARPSYNC.COLLECTIVE R15, `(.L_x_4780) ;  /* 0x000000000f0c7348 */ /* 0x006fea0003c00000 */
[----:B------:R-:W-:Y:S02]  /*152b0*/  ELECT P6, UR62, PT ;  /* 0x00000000003e782f */ /* 0x000fe400038c0000 */
[----:B------:R-:W-:Y:S01]  /*152c0*/  MOV R14, UR62 ;  /* 0x0000003e000e7c02 */ /* 0x000fe20008000f00 */
[----:B-12---:R-:W-:Y:S10]  /*152d0*/  ENDCOLLECTIVE ;  /* 0x000000000000791b */ /* 0x006ff40003800000 */
.L_x_4780:
[----:B------:R-:W-:Y:S05]  /*152e0*/  BSYNC B1 ;  /* 0x0000000000017941 */ /* 0x000fea0003800000 */
.L_x_4779:
[----:B------:R-:W-:Y:S05]  /*152f0*/  BRA `(.L_x_4781) ;  /* 0xfffffff400587947 */ /* 0x000fea000383ffff */
.L_x_4751:
[----:B-1----:R1:W2:Y:S02]  /*15300*/  SYNCS.PHASECHK.TRANS64.TRYWAIT P1, [R6+URZ], R5 ;  /* 0x00000005060075a7 */ /* 0x0022a4000802017f */
[----:B--2---:R-:W-:Y:S05]  /*15310*/  @!P1 NANOSLEEP.SYNCS 0x989680 ;  /* 0x009896800000995d */ /* 0x004fea0003900000 */
[----:B------:R-:W2:Y:S02]  /*15320*/  @!P1 SYNCS.PHASECHK.TRANS64 P1, [R6+URZ], R5 ;  /* 0x00000005060095a7 */ /* 0x000ea4000802007f */
[----:B--2---:R-:W-:Y:S05]  /*15330*/  @!P1 BRA `(.L_x_4751) ;  /* 0xfffffffc00f09947 */ /* 0x004fea000383ffff */
[----:B------:R-:W-:Y:S05]  /*15340*/  BRA `(.L_x_4782) ;  /* 0xfffffff400907947 */ /* 0x000fea000383ffff */
.L_x_4752:
[----:B--2---:R2:W3:Y:S02]  /*15350*/  SYNCS.PHASECHK.TRANS64.TRYWAIT P1, [R7+URZ], R2 ;  /* 0x00000002070075a7 */ /* 0x0044e4000802017f */
[----:B---3--:R-:W-:Y:S05]  /*15360*/  @!P1 NANOSLEEP.SYNCS 0x989680 ;  /* 0x009896800000995d */ /* 0x008fea0003900000 */
[----:B------:R-:W3:Y:S02]  /*15370*/  @!P1 SYNCS.PHASECHK.TRANS64 P1, [R7+URZ], R2 ;  /* 0x00000002070095a7 */ /* 0x000ee4000802007f */
[----:B---3--:R-:W-:Y:S05]  /*15380*/  @!P1 BRA `(.L_x_4752) ;  /* 0xfffffffc00f09947 */ /* 0x008fea000383ffff */
[----:B------:R-:W-:Y:S05]  /*15390*/  BRA `(.L_x_4783) ;  /* 0xfffffff400847947 */ /* 0x000fea000383ffff */
.L_x_4754:
[----:B---3--:R3:W4:Y:S02]  /*153a0*/  SYNCS.PHASECHK.TRANS64.TRYWAIT P1, [R4+URZ+0x33460], R5 ;  /* 0x03346005040075a7 */ /* 0x008724000802017f */
[----:B----4-:R-:W-:Y:S05]  /*153b0*/  @!P1 NANOSLEEP.SYNCS 0x989680 ;  /* 0x009896800000995d */ /* 0x010fea0003900000 */
[----:B------:R-:W4:Y:S02]  /*153c0*/  @!P1 SYNCS.PHASECHK.TRANS64 P1, [R4+URZ+0x33460], R5 ;  /* 0x03346005040095a7 */ /* 0x000f24000802007f */
[----:B----4-:R-:W-:Y:S05]  /*153d0*/  @!P1 BRA `(.L_x_4754) ;  /* 0xfffffffc00f09947 */ /* 0x010fea000383ffff */
[----:B------:R-:W-:Y:S05]  /*153e0*/  BRA `(.L_x_4784) ;  /* 0xfffffff400847947 */ /* 0x000fea000383ffff */
.L_x_4756:
[----:B----4-:R4:W1:Y:S02]  /*153f0*/  SYNCS.PHASECHK.TRANS64.TRYWAIT P1, [R3+URZ+0x33460], R2 ;  /* 0x03346002030075a7 */ /* 0x010864000802017f */
[----:B-1----:R-:W-:Y:S05]  /*15400*/  @!P1 NANOSLEEP.SYNCS 0x989680 ;  /* 0x009896800000995d */ /* 0x002fea0003900000 */
[----:B------:R-:W1:Y:S02]  /*15410*/  @!P1 SYNCS.PHASECHK.TRANS64 P1, [R3+URZ+0x33460], R2 ;  /* 0x03346002030095a7 */ /* 0x000e64000802007f */
[----:B-1----:R-:W-:Y:S05]  /*15420*/  @!P1 BRA `(.L_x_4756) ;  /* 0xfffffffc00f09947 */ /* 0x002fea000383ffff */
[----:B------:R-:W-:Y:S05]  /*15430*/  BRA `(.L_x_4785) ;  /* 0xfffffff400847947 */ /* 0x000fea000383ffff */
.L_x_4758:
[----:B------:R1:W1:Y:S02]  /*15440*/  SYNCS.PHASECHK.TRANS64.TRYWAIT P0, [R4+URZ+0x33480], R5 ;  /* 0x03348005040075a7 */ /* 0x000264000800017f */
[----:B-1----:R-:W-:Y:S05]  /*15450*/  @!P0 NANOSLEEP.SYNCS 0x989680 ;  /* 0x009896800000895d */ /* 0x002fea0003900000 */
[----:B------:R-:W1:Y:S02]  /*15460*/  @!P0 SYNCS.PHASECHK.TRANS64 P0, [R4+URZ+0x33480], R5 ;  /* 0x03348005040085a7 */ /* 0x000e64000800007f */
[----:B-1----:R-:W-:Y:S05]  /*15470*/  @!P0 BRA `(.L_x_4758) ;  /* 0xfffffffc00f08947 */ /* 0x002fea000383ffff */
[----:B------:R-:W-:Y:S05]  /*15480*/  BRA `(.L_x_4759) ;  /* 0xfffffff400807947 */ /* 0x000fea000383ffff */
.L_x_4786:
        /* <DEDUP_REMOVED lines=15> */
.L_x_12350:


//--------------------- .text._ZN7cutlass13device_kernelIN5flash11enable_sm90INS1_16FlashAttnFwdSm90INS1_25CollectiveMainloopFwdSm90ILi2EN4cute5tupleIJNS5_1CILi1EEES8_S8_EEENS6_IJNS7_ILi128EEENS7_ILi160EEENS7_ILi192EEEEEELi192ENS_12float_e4m3_tEfNS_4arch4Sm90ELb1ELb0ELb1ELb1ELb0ELb0ELb0ELb1ELb1ELb0ELb0ELb0EEENS1_21CollectiveEpilogueFwdINS6_IJSA_SC_SB_EEES9_NS_10bfloat16_tESG_Li256ELb1ELb0ELb0ELb1EEENS1_36VarlenDynamicPersistentTileSchedulerILi128ELi160ELi256ELi128ELb0ELb0ELb1ELb1ELb1ELb1EEEEEEEEEvNT_6ParamsE --------------------------
	.section	.text._ZN7cutlass13device_kernelIN5flash11enable_sm90INS1_16FlashAttnFwdSm90INS1_25CollectiveMainloopFwdSm90ILi2EN4cute5tupleIJNS5_1CILi1EEES8_S8_EEENS6_IJNS7_ILi128EEENS7_ILi160EEENS7_ILi192EEEEEELi192ENS_12float_e4m3_tEfNS_4arch4Sm90ELb1ELb0ELb1ELb1ELb0ELb0ELb0ELb1ELb1ELb0ELb0ELb0EEENS1_21CollectiveEpilogueFwdINS6_IJSA_SC_SB_EEES9_NS_10bfloat16_tESG_Li256ELb1ELb0ELb0ELb1EEENS1_36VarlenDynamicPersistentTileSchedulerILi128ELi160ELi256ELi128ELb0ELb0ELb1ELb1ELb1ELb1EEEEEEEEEvNT_6ParamsE,"ax",@progbits
	.align	128
.text._ZN7cutlass13device_kernelIN5flash11enable_sm90INS1_16FlashAttnFwdSm90INS1_25CollectiveMainloopFwdSm90ILi2EN4cute5tupleIJNS5_1CILi1EEES8_S8_EEENS6_IJNS7_ILi128EEENS7_ILi160EEENS7_ILi192EEEEEELi192ENS_12float_e4m3_tEfNS_4arch4Sm90ELb1ELb0ELb1ELb1ELb0ELb0ELb0ELb1ELb1ELb0ELb0ELb0EEENS1_21CollectiveEpilogueFwdINS6_IJSA_SC_SB_EEES9_NS_10bfloat16_tESG_Li256ELb1ELb0ELb0ELb1EEENS1_36VarlenDynamicPersistentTileSchedulerILi128ELi160ELi256ELi128ELb0ELb0ELb1ELb1ELb1ELb1EEEEEEEEEvNT_6ParamsE:
        .type           _ZN7cutlass13device_kernelIN5flash11enable_sm90INS1_16FlashAttnFwdSm90INS1_25CollectiveMainloopFwdSm90ILi2EN4cute5tupleIJNS5_1CILi1EEES8_S8_EEENS6_IJNS7_ILi128EEENS7_ILi160EEENS7_ILi192EEEEEELi192ENS_12float_e4m3_tEfNS_4arch4Sm90ELb1ELb0ELb1ELb1ELb0ELb0ELb0ELb1ELb1ELb0ELb0ELb0EEENS1_21CollectiveEpilogueFwdINS6_IJSA_SC_SB_EEES9_NS_10bfloat16_tESG_Li256ELb1ELb0ELb0ELb1EEENS1_36VarlenDynamicPersistentTileSchedulerILi128ELi160ELi256ELi128ELb0ELb0ELb1ELb1ELb1ELb1EEEEEEEEEvNT_6ParamsE,@function
        .size           _ZN7cutlass13device_kernelIN5flash11enable_sm90INS1_16FlashAttnFwdSm90INS1_25CollectiveMainloopFwdSm90ILi2EN4cute5tupleIJNS5_1CILi1EEES8_S8_EEENS6_IJNS7_ILi128EEENS7_ILi160EEENS7_ILi192EEEEEELi192ENS_12float_e4m3_tEfNS_4arch4Sm90ELb1ELb0ELb1ELb1ELb0ELb0ELb0ELb1ELb1ELb0ELb0ELb0EEENS1_21CollectiveEpilogueFwdINS6_IJSA_SC_SB_EEES9_NS_10bfloat16_tESG_Li256ELb1ELb0ELb0ELb1EEENS1_36VarlenDynamicPersistentTileSchedulerILi128ELi160ELi256ELi128ELb0ELb0ELb1ELb1ELb1ELb1EEEEEEEEEvNT_6ParamsE,(.L_x_12351 - _ZN7cutlass13device_kernelIN5flash11enable_sm90INS1_16FlashAttnFwdSm90INS1_25CollectiveMainloopFwdSm90ILi2EN4cute5tupleIJNS5_1CILi1EEES8_S8_EEENS6_IJNS7_ILi128EEENS7_ILi160EEENS7_ILi192EEEEEELi192ENS_12float_e4m3_tEfNS_4arch4Sm90ELb1ELb0ELb1ELb1ELb0ELb0ELb0ELb1ELb1ELb0ELb0ELb0EEENS1_21CollectiveEpilogueFwdINS6_IJSA_SC_SB_EEES9_NS_10bfloat16_tESG_Li256ELb1ELb0ELb0ELb1EEENS1_36VarlenDynamicPersistentTileSchedulerILi128ELi160ELi256ELi128ELb0ELb0ELb1ELb1ELb1ELb1EEEEEEEEEvNT_6ParamsE)
        .other          _ZN7cutlass13device_kernelIN5flash11enable_sm90INS1_16FlashAttnFwdSm90INS1_25CollectiveMainloopFwdSm90ILi2EN4cute5tupleIJNS5_1CILi1EEES8_S8_EEENS6_IJNS7_ILi128EEENS7_ILi160EEENS7_ILi192EEEEEELi192ENS_12float_e4m3_tEfNS_4arch4Sm90ELb1ELb0ELb1ELb1ELb0ELb0ELb0ELb1ELb1ELb0ELb0ELb0EEENS1_21CollectiveEpilogueFwdINS6_IJSA_SC_SB_EEES9_NS_10bfloat16_tESG_Li256ELb1ELb0ELb0ELb1EEENS1_36VarlenDynamicPersistentTileSchedulerILi128ELi160ELi256ELi128ELb0ELb0ELb1ELb1ELb1ELb1EEEEEEEEEvNT_6ParamsE,@"STO_CUDA_ENTRY STV_DEFAULT"
_ZN7cutlass13device_kernelIN5flash11enable_sm90INS1_16FlashAttnFwdSm90INS1_25CollectiveMainloopFwdSm90ILi2EN4cute5tupleIJNS5_1CILi1EEES8_S8_EEENS6_IJNS7_ILi128EEENS7_ILi160EEENS7_ILi192EEEEEELi192ENS_12float_e4m3_tEfNS_4arch4Sm90ELb1ELb0ELb1ELb1ELb0ELb0ELb0ELb1ELb1ELb0ELb0ELb0EEENS1_21CollectiveEpilogueFwdINS6_IJSA_SC_SB_EEES9_NS_10bfloat16_tESG_Li256ELb1ELb0ELb0ELb1EEENS1_36VarlenDynamicPersistentTileSchedulerILi128ELi160ELi256ELi128ELb0ELb0ELb1ELb1ELb1ELb1EEEEEEEEEvNT_6ParamsE:
        /* <DEDUP_REMOVED lines=21> */
.L_x_4788:
[----:B------:R-:W-:Y:S05]  /*0150*/  BSYNC B0 ;  /* 0x0000000000007941 */ /* 0x000fea0003800000 */
.L_x_4787:
        /* <DEDUP_REMOVED lines=41> */
.L_x_4789:
        /* <DEDUP_REMOVED lines=22> */
.L_x_4790:
        /* <DEDUP_REMOVED lines=18> */
.L_x_4791:
        /* <DEDUP_REMOVED lines=22> */
.L_x_4792:
        /* <DEDUP_REMOVED lines=22> */
.L_x_4793:
[----:B------:R-:W-:Y:S01]  /*0930*/  PLOP3.LUT P0, PT, PT, PT, UP0, 0x80, 0x0 ;  /* 0x000000000000781c */ /* 0x000fe20003f0f008 */
[----:B------:R-:W-:Y:S01]  /*0940*/  UMOV UR40, 0x1 ;  /* 0x0000000100287882 */ /* 0x000fe20000000000 */
[----:B------:R-:W-:Y:S01]  /*0950*/  NOP ;  /* 0x0000000000007918 */ /* 0x000fe20000000000 */
[----:B------:R-:W-:Y:S01]  /*0960*/  USEL UR40, UR40, 0x2, !UP0 ;  /* 0x0000000228287887 */ /* 0x000fe2000c000000 */
[----:B------:R-:W-:Y:S01]  /*0970*/  ULDC.64 UR52, c[0x0][0x208] ;  /* 0x0000820000347ab9 */ /* 0x000fe20000000a00 */
[----:B012-4-:R-:W-:Y:S08]  /*0980*/  BAR.SYNC.DEFER_BLOCKING 0x0 ;  /* 0x0000000000007b1d */ /* 0x017ff00000010000 */
[----:B------:R-:W-:Y:S05]  /*0990*/  @!P0 BRA `(.L_x_4794) ;  /* 0x0000010c00788947 */ /* 0x000fea0003800000 */
.L_x_4795:
        /* <DEDUP_REMOVED lines=63> */
.L_x_4852:
        /* <DEDUP_REMOVED lines=51> */
.L_x_4796:
        /* <DEDUP_REMOVED lines=10> */
.L_x_4797:
        /* <DEDUP_REMOVED lines=13> */
.L_x_4798:
[----:B------:R-:W-:Y:S01]  /*1230*/  UIADD3 UR49, -UR49, UR6, URZ ;  /* 0x0000000631317290 */ /* 0x000fe2000fffe13f */
[----:B------:R-:W-:Y:S01]  /*1240*/  PLOP3.LUT P0, PT, PT, PT, PT, 0x80, 0x0 ;  /* 0x000000000000781c */ /* 0x000fe20003f0f070 */
[----:B------:R-:W-:Y:S01]  /*1250*/  ULDC UR8, c[0x0][0x428] ;  /* 0x00010a0000087ab9 */ /* 0x000fe20000000800 */
[----:B------:R-:W-:Y:S01]  /*1260*/  IMAD.MOV.U32 R2, RZ, RZ, RZ ;  /* 0x000000ffff027224 */ /* 0x000fe200078e00ff */
[----:B------:R-:W-:Y:S01]  /*1270*/  UIADD3 UR5, UR49, 0x11f, -UR50 ;  /* 0x0000011f31057890 */ /* 0x000fe2000fffe832 */
[----:B------:R-:W-:Y:S01]  /*1280*/  IMAD.MOV.U32 R0, RZ, RZ, RZ ;  /* 0x000000ffff007224 */ /* 0x000fe200078e00ff */
[----:B------:R-:W-:Y:S01]  /*1290*/  UIADD3 UR4, UR49, 0x9f, URZ ;  /* 0x0000009f31047890 */ /* 0x000fe2000fffe03f */
[----:B------:R-:W-:Y:S01]  /*12a0*/  IMAD.MOV.U32 R119, RZ, RZ, RZ ;  /* 0x000000ffff777224 */ /* 0x000fe200078e00ff */
[----:B------:R-:W-:Y:S01]  /*12b0*/  ULEA UR6, UR51, UR5, 0x7 ;  /* 0x0000000533067291 */ /* 0x000fe2000f8e383f */
[----:B------:R-:W-:Y:S01]  /*12c0*/  CS2R R4, SRZ ;  /* 0x0000000000047805 */ /* 0x000fe2000001ff00 */
[----:B------:R-:W-:Y:S01]  /*12d0*/  UIMAD.WIDE UR4, UR4, 0x66666667, URZ ;  /* 0x66666667040478a5 */ /* 0x000fe2000f8e023f */
[----:B------:R-:W-:Y:S01]  /*12e0*/  CS2R R8, SRZ ;  /* 0x0000000000087805 */ /* 0x000fe2000001ff00 */
[----:B------:R-:W-:Y:S01]  /*12f0*/  UIMAD.WIDE UR6, UR6, 0x66666667, URZ ;  /* 0x66666667060678a5 */ /* 0x000fe2000f8e023f */
[----:B------:R-:W-:Y:S01]  /*1300*/  CS2R R10, SRZ ;  /* 0x00000000000a7805 */ /* 0x000fe2000001ff00 */
[----:B------:R-:W-:Y:S01]  /*1310*/  USHF.R.U32.HI UR4, URZ, 0x1f, UR5 ;  /* 0x0000001f3f047899 */ /* 0x000fe20008011605 */
[----:B------:R-:W-:Y:S01]  /*1320*/  CS2R R12, SRZ ;  /* 0x00000000000c7805 */ /* 0x000fe2000001ff00 */
[----:B------:R-:W-:Y:S01]  /*1330*/  USHF.R.U32.HI UR6, URZ, 0x1f, UR7 ;  /* 0x0000001f3f067899 */ /* 0x000fe20008011607 */
[----:B------:R-:W-:Y:S01]  /*1340*/  CS2R R14, SRZ ;  /* 0x00000000000e7805 */ /* 0x000fe2000001ff00 */
[----:B------:R-:W-:Y:S01]  /*1350*/  ULEA.HI.SX32 UR4, UR5, UR4, 0x1a ;  /* 0x0000000405047291 */ /* 0x000fe2000f8fd23f */
[----:B------:R-:W-:Y:S01]  /*1360*/  CS2R R20, SRZ ;  /* 0x0000000000147805 */ /* 0x000fe2000001ff00 */
[----:B------:R-:W-:Y:S01]  /*1370*/  ULEA.HI.SX32 UR6, UR7, UR6, 0x1a ;  /* 0x0000000607067291 */ /* 0x000fe2000f8fd23f */
[----:B------:R-:W-:Y:S01]  /*1380*/  CS2R R24, SRZ ;  /* 0x0000000000187805 */ /* 0x000fe2000001ff00 */
[----:B------:R-:W-:Y:S01]  /*1390*/  UISETP.NE.AND UP0, UPT, UR8, 0x1, UPT ;  /* 0x000000010800788c */ /* 0x000fe2000bf05270 */
[----:B------:R-:W-:Y:S01]  /*13a0*/  CS2R R28, SRZ ;  /* 0x00000000001c7805 */ /* 0x000fe2000001ff00 */
[----:B------:R-:W-:Y:S01]  /*13b0*/  UISETP.LT.AND UP1, UPT, UR4, UR6, UPT ;  /* 0x000000060400728c */ /* 0x000fe2000bf21270 */
[----:B------:R-:W-:-:S02]  /*13c0*/  CS2R R26, SRZ ;  /* 0x00000000001a7805 */ /* 0x000fc4000001ff00 */
[----:B------:R-:W-:Y:S02]  /*13d0*/  CS2R R32, SRZ ;  /* 0x0000000000207805 */ /* 0x000fe4000001ff00 */
[----:B------:R-:W-:Y:S01]  /*13e0*/  CS2R R30, SRZ ;  /* 0x00000000001e7805 */ /* 0x000fe2000001ff00 */
[----:B------:R-:W-:Y:S01]  /*13f0*/  USEL UR54, UR4, UR6, UP1 ;  /* 0x0000000604367287 */ /* 0x000fe20008800000 */
[----:B------:R-:W-:Y:S02]  /*1400*/  CS2R R36, SRZ ;  /* 0x0000000000247805 */ /* 0x000fe4000001ff00 */
[----:B------:R-:W-:Y:S02]  /*1410*/  CS2R R34, SRZ ;  /* 0x0000000000227805 */ /* 0x000fe4000001ff00 */
[----:B------:R-:W-:Y:S01]  /*1420*/  CS2R R40, SRZ ;  /* 0x0000000000287805 */ /* 0x000fe2000001ff00 */
[----:B------:R-:W-:Y:S01]  /*1430*/  UISETP.GE.AND UP1, UPT, UR54, 0x1, UPT ;  /* 0x000000013600788c */ /* 0x000fe2000bf26270 */
[----:B------:R-:W-:Y:S01]  /*1440*/  CS2R R38, SRZ ;  /* 0x0000000000267805 */ /* 0x000fe2000001ff00 */
[----:B------:R-:W-:Y:S01]  /*1450*/  @UP0 ULDC UR5, c[0x0][0x42c] ;  /* 0x00010b0000050ab9 */ /* 0x000fe20000000800 */
[----:B------:R-:W-:Y:S01]  /*1460*/  @UP0 ULDC UR6, c[0x0][0x430] ;  /* 0x00010c0000060ab9 */ /* 0x000fe20000000800 */
[----:B------:R-:W-:Y:S01]  /*1470*/  UIMAD.WIDE.U32 UR4, UR44, UR5, URZ ;  /* 0x000000052c0472a5 */ /* 0x000fe2000f8e003f */
[----:B------:R-:W-:-:S02]  /*1480*/  CS2R R44, SRZ ;  /* 0x00000000002c7805 */ /* 0x000fc4000001ff00 */
[----:B------:R-:W-:Y:S02]  /*1490*/  PLOP3.LUT P1, PT, PT, PT, UP1, 0x80, 0x0 ;  /* 0x000000000000781c */ /* 0x000fe40003f2f018 */
[----:B------:R-:W-:Y:S01]  /*14a0*/  CS2R R42, SRZ ;  /* 0x00000000002a7805 */ /* 0x000fe2000001ff00 */
[----:B------:R-:W-:Y:S01]  /*14b0*/  @UP0 USHF.R.U32.HI UR44, URZ, UR6, UR5 ;  /* 0x000000063f2c0299 */ /* 0x000fe20008011605 */
        /* <DEDUP_REMOVED lines=63> */
.L_x_4800:
        /* <DEDUP_REMOVED lines=54> */
.L_x_4943:
[----:B------:R-:W-:Y:S05]  /*1c10*/  @!P0 BRA `(.L_x_4802) ;  /* 0x0000000000048947 */ /* 0x000fea0003800000 */
[----:B------:R-:W-:Y:S01]  /*1c20*/  BPT.TRAP 0x1 ;  /* 0x000000040000795c */ /* 0x000fe20000300000 */
.L_x_4802:
[----:B------:R-:W-:Y:S02]  /*1c30*/  IMAD.U32 R2, RZ, RZ, UR55 ;  /* 0x00000037ff027e24 */ /* 0x000fe4000f8e00ff */
[----:B0-----:R-:W-:-:S03]  /*1c40*/  IMAD.U32 R3, RZ, RZ, UR45 ;  /* 0x0000002dff037e24 */ /* 0x001fc6000f8e00ff */
[----:B------:R-:W-:Y:S02]  /*1c50*/  LEA R2, R2, UR41, 0x3 ;  /* 0x0000002902027c11 */ /* 0x000fe4000f8e18ff */
[----:B------:R-:W-:-:S04]  /*1c60*/  SHF.L.U32 R3, R3, 0x1f, RZ ;  /* 0x0000001f03037819 */ /* 0x000fc800000006ff */
[----:B------:R0:W1:Y:S01]  /*1c70*/  SYNCS.PHASECHK.TRANS64.TRYWAIT P2, [R2+URZ+0x33430], R3 ;  /* 0x03343003020075a7 */ /* 0x000062000804017f */
[----:B------:R-:W-:Y:S05]  /*1c80*/  @!P0 BRA `(.L_x_4803) ;  /* 0x0000000000048947 */ /* 0x000fea0003800000 */
[----:B------:R-:W-:Y:S01]  /*1c90*/  BPT.TRAP 0x1 ;  /* 0x000000040000795c */ /* 0x000fe20000300000 */
.L_x_4803:
[----:B------:R-:W2:Y:S01]  /*1ca0*/  S2R R4, SR_TID.X ;  /* 0x0000000000047919 */ /* 0x000ea20000002100 */
[----:B------:R-:W-:Y:S01]  /*1cb0*/  IMAD.MOV.U32 R119, RZ, RZ, RZ ;  /* 0x000000ffff777224 */ /* 0x000fe200078e00ff */
[----:B--2---:R-:W-:Y:S01]  /*1cc0*/  LOP3.LUT P1, RZ, R4, 0x7f, RZ, 0xc0, !PT ;  /* 0x0000007f04ff7812 */ /* 0x004fe2000782c0ff */
[----:B-1----:R-:W-:-:S12]  /*1cd0*/  @P2 BRA `(.L_x_4804) ;  /* 0x0000000000082947 */ /* 0x002fd80003800000 */
[----:B------:R-:W1:Y:S02]  /*1ce0*/  SYNCS.PHASECHK.TRANS64.TRYWAIT P2, [R2+URZ+0x33430], R3 ;  /* 0x03343003020075a7 */ /* 0x000e64000804017f */
[----:B-1----:R-:W-:Y:S05]  /*1cf0*/  @!P2 BRA `(.L_x_4805) ;  /* 0x000001580048a947 */ /* 0x002fea0003800000 */
.L_x_4804:
        /* <DEDUP_REMOVED lines=32> */
[--C-:B------:R-:W-:Y:S01]  /*1f00*/  IMAD.MOV.U32 R112, RZ, RZ, R119.reuse ;  /* 0x000000ffff707224 */ /* 0x100fe200078e0077 */
        /* <DEDUP_REMOVED lines=10> */
[----:B------:R-:W-:Y:S01]  /*1fb0*/  UMOV UR23, 0x80000020 ;  /* 0x8000002000177882 */ /* 0x000fe20000000000 */
[----:B------:R-:W-:Y:S01]  /*1fc0*/  UIADD3 UR30, UR32, 0x680, URZ ;  /* 0x00000680201e7890 */ /* 0x000fe2000fffe03f */
[----:B------:R-:W-:Y:S01]  /*1fd0*/  IMAD.MOV.U32 R107, RZ, RZ, R119 ;  /* 0x000000ffff6b7224 */ /* 0x000fe200078e0077 */
[----:B------:R-:W-:Y:S01]  /*1fe0*/  UMOV UR31, 0x80000020 ;  /* 0x80000020001f7882 */ /* 0x000fe20000000000 */
[----:B------:R-:W-:Y:S01]  /*1ff0*/  UIADD3 UR56, UR54, -0x2, URZ ;  /* 0xfffffffe36387890 */ /* 0x000fe2000fffe03f */
[----:B------:R-:W-:-:S02]  /*2000*/  WARPGROUP.DEPBAR.LE gsb0, 0x0 ;  /* 0x00008000000079c5 */ /* 0x000fc40000010000 */
        /* <DEDUP_REMOVED lines=131> */
[----:B------:R-:W-:-:S04]  /*2840*/  UIMAD UR6, UR54, -0xa0, UR49 ;  /* 0xffffff60360678a4 */ /* 0x000fc8000f8e0231 */
[----:B------:R-:W-:Y:S02]  /*2850*/  UIADD3 UR7, UR6, 0xa0, URZ ;  /* 0x000000a006077890 */ /* 0x000fe4000fffe03f */
[----:B------:R-:W-:Y:S01]  /*2860*/  UIADD3 UR6, -UR50, 0xa1, UR6 ;  /* 0x000000a132067890 */ /* 0x000fe2000fffe106 */
        /* <DEDUP_REMOVED lines=20> */
[----:B------:R-:W0:Y:S01]  /*29b0*/  MUFU.TANH R88, R88 ;  /* 0x0000005800587308 */ /* 0x000e220000002400 */
[----:B------:R-:W-:Y:S01]  /*29c0*/  UMOV UR23, 0x80000020 ;  /* 0x8000002000177882 */ /* 0x000fe20000000000 */
        /* <DEDUP_REMOVED lines=11> */
[----:B------:R-:W-:-:S03]  /*2a80*/  FMUL.FTZ R10, R0, R103 ;  /* 0x00000067000a7220 */ /* 0x000fc60000410000 */
[----:B------:R-:W-:Y:S08]  /*2a90*/  MUFU.TANH R90, R100 ;  /* 0x00000064005a7308 */ /* 0x000ff00000002400 */
[----:B------:R-:W2:Y:S08]  /*2aa0*/  MUFU.TANH R92, R92 ;  /* 0x0000005c005c7308 */ /* 0x000eb00000002400 */
[----:B------:R-:W3:Y:S08]  /*2ab0*/  MUFU.TANH R93, R93 ;  /* 0x0000005d005d7308 */ /* 0x000ef00000002400 */
[----:B------:R-:W4:Y:S08]  /*2ac0*/  MUFU.TANH R96, R96 ;  /* 0x0000006000607308 */ /* 0x000f300000002400 */
        /* <DEDUP_REMOVED lines=11> */
[C---:B------:R-:W-:Y:S01]  /*2b80*/  FMUL.FTZ R72, R0.reuse, R72 ;  /* 0x0000004800487220 */ /* 0x040fe20000410000 */
[----:B------:R-:W-:Y:S01]  /*2b90*/  UMOV UR23, 0x80000020 ;  /* 0x8000002000177882 */ /* 0x000fe20000000000 */
        /* <DEDUP_REMOVED lines=9> */
[----:B------:R-:W-:-:S07]  /*2c30*/  FMUL.FTZ R13, R0, R78 ;  /* 0x0000004e000d7220 */ /* 0x000fce0000410000 */
[----:B------:R1:W5:Y:S01]  /*2c40*/  MUFU.TANH R91, R73 ;  /* 0x00000049005b7308 */ /* 0x0003620000002400 */
[----:B0-----:R-:W-:-:S07]  /*2c50*/  FMUL.FTZ R72, R0, R86 ;  /* 0x0000005600487220 */ /* 0x001fce0000410000 */
[----:B------:R-:W0:Y:S01]  /*2c60*/  MUFU.TANH R76, R76 ;  /* 0x0000004c004c7308 */ /* 0x000e220000002400 */
[----:B-1----:R-:W-:-:S07]  /*2c70*/  FMUL.FTZ R73, R0, R87 ;  /* 0x0000005700497220 */ /* 0x002fce0000410000 */
[----:B------:R-:W1:Y:S08]  /*2c80*/  MUFU.TANH R77, R77 ;  /* 0x0000004d004d7308 */ /* 0x000e700000002400 */
[----:B------:R-:W1:Y:S08]  /*2c90*/  MUFU.TANH R79, R80 ;  /* 0x00000050004f7308 */ /* 0x000e700000002400 */
[----:B------:R-:W-:Y:S01]  /*2ca0*/  MUFU.TANH R95, R84 ;  /* 0x00000054005f7308 */ /* 0x000fe20000002400 */
        /* <DEDUP_REMOVED lines=8> */
[C---:B------:R-:W-:Y:S01]  /*2d30*/  FMUL.FTZ R75, R0.reuse, R57 ;  /* 0x00000039004b7220 */ /* 0x040fe20000410000 */
[C---:B------:R-:W-:Y:S01]  /*2d40*/  FMUL.FTZ R59, R0.reuse, R63 ;  /* 0x0000003f003b7220 */ /* 0x040fe20000410000 */
[----:B------:R-:W-:Y:S02]  /*2d50*/  IMAD.U32 R63, RZ, RZ, UR51 ;  /* 0x00000033ff3f7e24 */ /* 0x000fe4000f8e00ff */
[C---:B------:R-:W-:Y:S01]  /*2d60*/  FMUL.FTZ R65, R0.reuse, R65 ;  /* 0x0000004100417220 */ /* 0x040fe20000410000 */
[----:B------:R-:W-:Y:S01]  /*2d70*/  UIADD3 UR22, UR32, 0x702, URZ ;  /* 0x0000070220167890 */ /* 0x000fe2000fffe03f */
[C---:B------:R-:W-:Y:S01]  /*2d80*/  FMUL.FTZ R57, R0.reuse, R58 ;  /* 0x0000003a00397220 */ /* 0x040fe20000410000 */
[----:B------:R3:W-:Y:S01]  /*2d90*/  MUFU.TANH R104, R64 ;  /* 0x0000004000687308 */ /* 0x0007e20000002400 */
[C---:B--2---:R-:W-:Y:S01]  /*2da0*/  FMUL.FTZ R60, R0.reuse, R66 ;  /* 0x00000042003c7220 */ /* 0x044fe20000410000 */
[----:B------:R-:W-:Y:S01]  /*2db0*/  IMAD.U32 R66, RZ, RZ, UR7 ;  /* 0x00000007ff427e24 */ /* 0x000fe2000f8e00ff */
[----:B------:R-:W-:Y:S01]  /*2dc0*/  UMOV UR23, 0x80000020 ;  /* 0x8000002000177882 */ /* 0x000fe20000000000 */
[C---:B------:R-:W-:Y:S01]  /*2dd0*/  FMUL.FTZ R61, R0.reuse, R61 ;  /* 0x0000003d003d7220 */ /* 0x040fe20000410000 */
[----:B------:R-:W-:Y:S01]  /*2de0*/  FMUL.FTZ R58, R0, R62 ;  /* 0x0000003e003a7220 */ /* 0x000fe20000410000 */
[----:B------:R-:W-:-:S02]  /*2df0*/  IMAD R66, R17, -0x2, R66 ;  /* 0xfffffffe11427824 */ /* 0x000fc400078e0242 */
[C---:B------:R-:W-:Y:S01]  /*2e00*/  FMUL.FTZ R68, R0.reuse, R68 ;  /* 0x0000004400447220 */ /* 0x040fe20000410000 */
[----:B------:R2:W-:Y:S01]  /*2e10*/  MUFU.TANH R99, R74 ;  /* 0x0000004a00637308 */ /* 0x0005e20000002400 */
[----:B---3--:R-:W-:Y:S02]  /*2e20*/  IMAD.U32 R64, RZ, RZ, UR6 ;  /* 0x00000006ff407e24 */ /* 0x008fe4000f8e00ff */
[C---:B------:R-:W-:Y:S01]  /*2e30*/  FMUL.FTZ R62, R0.reuse, R70 ;  /* 0x00000046003e7220 */ /* 0x040fe20000410000 */
[----:B------:R-:W-:Y:S01]  /*2e40*/  FMUL.FTZ R69, R0, R69 ;  /* 0x0000004500457220 */ /* 0x000fe20000410000 */
[----:B------:R-:W-:-:S03]  /*2e50*/  UIADD3 UR6, UR49, -UR50, URZ ;  /* 0x8000003231067290 */ /* 0x000fc6000fffe03f */
[----:B------:R3:W-:Y:S01]  /*2e60*/  MUFU.TANH R100, R75 ;  /* 0x0000004b00647308 */ /* 0x0007e20000002400 */
[----:B--2---:R-:W-:Y:S02]  /*2e70*/  IMAD R74, R63, 0x80, R22 ;  /* 0x000000803f4a7824 */ /* 0x004fe400078e0216 */
[----:B------:R-:W-:Y:S01]  /*2e80*/  FMUL.FTZ R63, R0, R71 ;  /* 0x00000047003f7220 */ /* 0x000fe20000410000 */
[----:B------:R-:W-:-:S04]  /*2e90*/  ULEA UR6, UR51, UR6, 0x7 ;  /* 0x0000000633067291 */ /* 0x000fc8000f8e383f */
[----:B------:R-:W-:Y:S01]  /*2ea0*/  UIMAD.WIDE UR6, UR6, 0x66666667, URZ ;  /* 0x66666667060678a5 */ /* 0x000fe2000f8e023f */
[----:B------:R-:W-:Y:S01]  /*2eb0*/  MUFU.TANH R105, R65 ;  /* 0x0000004100697308 */ /* 0x000fe20000002400 */
[----:B---3--:R-:W-:Y:S02]  /*2ec0*/  IMAD R75, R17, -0x2, R64 ;  /* 0xfffffffe114b7824 */ /* 0x008fe400078e0240 */
[----:B------:R-:W-:-:S03]  /*2ed0*/  USHF.R.U32.HI UR6, URZ, 0x1f, UR7 ;  /* 0x0000001f3f067899 */ /* 0x000fc60008011607 */
[----:B------:R-:W-:Y:S01]  /*2ee0*/  VIADDMNMX R106, R74, R75, R66, PT ;  /* 0x0000004b4a6a7246 */ /* 0x000fe20003800142 */
[----:B------:R-:W-:Y:S01]  /*2ef0*/  ULEA.HI.SX32 UR6, UR7, UR6, 0x1a ;  /* 0x0000000607067291 */ /* 0x000fe2000f8fd23f */
[----:B------:R-:W2:Y:S01]  /*2f00*/  MUFU.TANH R94, R81 ;  /* 0x00000051005e7308 */ /* 0x000ea20000002400 */
[----:B------:R-:W-:Y:S02]  /*2f10*/  IADD3 R75, R75, 0x8, R74 ;  /* 0x000000084b4b7810 */ /* 0x000fe40007ffe04a */
[C---:B------:R-:W-:Y:S01]  /*2f20*/  ISETP.GT.AND P5, PT, R106.reuse, RZ, PT ;  /* 0x000000ff6a00720c */ /* 0x040fe20003fa4270 */
[----:B------:R-:W-:Y:S01]  /*2f30*/  UISETP.LT.AND UP0, UPT, URZ, UR6, UPT ;  /* 0x000000063f00728c */ /* 0x000fe2000bf01270 */
[C---:B------:R-:W-:Y:S02]  /*2f40*/  ISETP.GT.AND P6, PT, R106.reuse, 0x1, PT ;  /* 0x000000016a00780c */ /* 0x040fe40003fc4270 */
[----:B------:R-:W-:Y:S01]  /*2f50*/  ISETP.GT.AND P4, PT, R106, 0x8, PT ;  /* 0x000000086a00780c */ /* 0x000fe20003f84270 */
[----:B------:R3:W2:Y:S01]  /*2f60*/  MUFU.TANH R103, R61 ;  /* 0x0000003d00677308 */ /* 0x0006a20000002400 */
[----:B------:R-:W-:Y:S01]  /*2f70*/  FSEL R82, R88, -INF , P5 ;  /* 0xff80000058527808 */ /* 0x000fe20002800000 */
[----:B------:R-:W-:Y:S01]  /*2f80*/  USEL UR54, URZ, UR6, !UP0 ;  /* 0x000000063f367287 */ /* 0x000fe2000c000000 */
[----:B------:R-:W-:-:S02]  /*2f90*/  FSEL R83, R89, -INF , P6 ;  /* 0xff80000059537808 */ /* 0x000fc40003000000 */
[----:B------:R-:W-:Y:S01]  /*2fa0*/  ISETP.GT.AND P2, PT, R106, 0x9, PT ;  /* 0x000000096a00780c */ /* 0x000fe20003f44270 */
[----:B------:R-:W-:Y:S01]  /*2fb0*/  UISETP.GE.AND UP0, UPT, UR56, UR54, UPT ;  /* 0x000000363800728c */ /* 0x000fe2000bf06270 */
[----:B------:R-:W-:Y:S01]  /*2fc0*/  FSEL R85, R92, -INF , P4 ;  /* 0xff8000005c557808 */ /* 0x000fe20002000000 */
[----:B------:R-:W-:Y:S01]  /*2fd0*/  MUFU.TANH R69, R69 ;  /* 0x0000004500457308 */ /* 0x000fe20000002400 */
[----:B------:R-:W-:Y:S01]  /*2fe0*/  FMNMX.FTZ R64, R82, R83, !PT ;  /* 0x0000005352407209 */ /* 0x000fe20007810000 */
[----:B---3--:R-:W-:Y:S01]  /*2ff0*/  FMUL.FTZ R61, R0, R67 ;  /* 0x00000043003d7220 */ /* 0x008fe20000410000 */
[----:B------:R-:W-:Y:S01]  /*3000*/  ISETP.GT.AND P3, PT, R106, 0x10, PT ;  /* 0x000000106a00780c */ /* 0x000fe20003f64270 */
[----:B------:R-:W-:Y:S02]  /*3010*/  WARPGROUP.DEPBAR.LE gsb0, 0x0 ;  /* 0x00008000000079c5 */ /* 0x000fe40000010000 */
[C---:B------:R-:W-:Y:S01]  /*3020*/  FMUL.FTZ R40, R0.reuse, R40 ;  /* 0x0000002800287220 */ /* 0x040fe20000410000 */
[----:B------:R-:W-:Y:S01]  /*3030*/  FSEL R86, R93, -INF , P2 ;  /* 0xff8000005d567808 */ /* 0x000fe20001000000 */
[----:B------:R-:W-:Y:S01]  /*3040*/  FMUL.FTZ R41, R0, R41 ;  /* 0x0000002900297220 */ /* 0x000fe20000410000 */
[----:B------:R-:W-:Y:S01]  /*3050*/  FMNMX.FTZ R65, R85, R64, !PT ;  /* 0x0000004055417209 */ /* 0x000fe20007810000 */
[----:B------:R3:W-:Y:S01]  /*3060*/  MUFU.TANH R71, R40 ;  /* 0x0000002800477308 */ /* 0x0007e20000002400 */
[----:B------:R-:W-:Y:S01]  /*3070*/  ISETP.GT.AND P5, PT, R106, 0x11, PT ;  /* 0x000000116a00780c */ /* 0x000fe20003fa4270 */
[----:B------:R-:W-:Y:S01]  /*3080*/  WARPGROUP.ARRIVE ;  /* 0x00000000000079c5 */ /* 0x000fe20000000000 */
[----:B----4-:R-:W-:Y:S01]  /*3090*/  FSEL R89, R96, -INF , P3 ;  /* 0xff80000060597808 */ /* 0x010fe20001800000 */
[----:B------:R-:W-:Y:S01]  /*30a0*/  FMUL.FTZ R45, R0, R45 ;  /* 0x0000002d002d7220 */ /* 0x000fe20000410000 */
[----:B------:R-:W-:Y:S01]  /*30b0*/  ISETP.GT.AND P4, PT, R106, 0x18, PT ;  /* 0x000000186a00780c */ /* 0x000fe20003f84270 */
[C---:B------:R-:W-:Y:S01]  /*30c0*/  FMUL.FTZ R44, R0.reuse, R44 ;  /* 0x0000002c002c7220 */ /* 0x040fe20000410000 */
[----:B-----5:R-:W-:Y:S01]  /*30d0*/  FSEL R88, R97, -INF , P5 ;  /* 0xff80000061587808 */ /* 0x020fe20002800000 */
[----:B------:R4:W-:Y:S01]  /*30e0*/  MUFU.TANH R92, R41 ;  /* 0x00000029005c7308 */ /* 0x0009e20000002400 */
[----:B---3--:R-:W-:Y:S01]  /*30f0*/  FMUL.FTZ R40, R0, R42 ;  /* 0x0000002a00287220 */ /* 0x008fe20000410000 */
[----:B------:R-:W-:Y:S01]  /*3100*/  FMNMX.FTZ R42, R86, R65, !PT ;  /* 0x00000041562a7209 */ /* 0x000fe20007810000 */
[----:B------:R-:W-:Y:S01]  /*3110*/  QGMMA.64x32x32.F32.E4M3.E4M3 R24, gdesc[UR20], R24, gsb0 ;  /* 0x00600000141879f3 */ /* 0x000fe20008000818 */
[----:B------:R-:W-:Y:S01]  /*3120*/  ISETP.GT.AND P2, PT, R106, 0x19, PT ;  /* 0x000000196a00780c */ /* 0x000fe20003f44270 */
[C---:B------:R-:W-:Y:S01]  /*3130*/  FMUL.FTZ R49, R0.reuse, R49 ;  /* 0x0000003100317220 */ /* 0x040fe20000410000 */
[----:B------:R-:W-:Y:S01]  /*3140*/  FMNMX.FTZ R65, R89, R42, !PT ;  /* 0x0000002a59417209 */ /* 0x000fe20007810000 */
[----:B------:R-:W-:Y:S01]  /*3150*/  FMUL.FTZ R48, R0, R48 ;  /* 0x0000003000307220 */ /* 0x000fe20000410000 */
[----:B------:R-:W-:Y:S01]  /*3160*/  FSEL R90, R90, -INF , P4 ;  /* 0xff8000005a5a7808 */ /* 0x000fe20002000000 */
[----:B----4-:R-:W-:Y:S01]  /*3170*/  FMUL.FTZ R41, R0, R43 ;  /* 0x0000002b00297220 */ /* 0x010fe20000410000 */
[----:B------:R-:W-:Y:S01]  /*3180*/  FMNMX.FTZ R65, R88, R65, !PT ;  /* 0x0000004158417209 */ /* 0x000fe20007810000 */
[----:B------:R3:W4:Y:S01]  /*3190*/  MUFU.TANH R67, R68 ;  /* 0x0000004400437308 */ /* 0x0007220000002400 */
[----:B------:R-:W-:Y:S01]  /*31a0*/  ISETP.GT.AND P3, PT, R106, 0x20, PT ;  /* 0x000000206a00780c */ /* 0x000fe20003f64270 */
[C---:B------:R-:W-:Y:S01]  /*31b0*/  FMUL.FTZ R52, R0.reuse, R52 ;  /* 0x0000003400347220 */ /* 0x040fe20000410000 */
[----:B------:R-:W-:Y:S01]  /*31c0*/  FSEL R87, R101, -INF , P2 ;  /* 0xff80000065577808 */ /* 0x000fe20001000000 */
[----:B------:R-:W-:Y:S01]  /*31d0*/  FMUL.FTZ R53, R0, R53 ;  /* 0x0000003500357220 */ /* 0x000fe20000410000 */
[----:B------:R-:W-:Y:S01]  /*31e0*/  FMNMX.FTZ R42, R90, R65, !PT ;  /* 0x000000415a2a7209 */ /* 0x000fe20007810000 */
[----:B------:R-:W-:Y:S01]  /*31f0*/  FMUL.FTZ R50, R0, R50 ;  /* 0x0000003200327220 */ /* 0x000fe20000410000 */
[----:B------:R-:W-:Y:S01]  /*3200*/  ISETP.GT.AND P2, PT, R106, 0x21, PT ;  /* 0x000000216a00780c */ /* 0x000fe20003f44270 */
[----:B------:R-:W-:Y:S01]  /*3210*/  MUFU.TANH R93, R52 ;  /* 0x00000034005d7308 */ /* 0x000fe20000002400 */
[----:B------:R-:W-:Y:S01]  /*3220*/  FSEL R84, R15, -INF , P3 ;  /* 0xff8000000f547808 */ /* 0x000fe20001800000 */
[C---:B------:R-:W-:Y:S01]  /*3230*/  FMUL.FTZ R54, R0.reuse, R54 ;  /* 0x0000003600367220 */ /* 0x040fe20000410000 */
[----:B------:R-:W-:Y:S01]  /*3240*/  FMNMX.FTZ R43, R87, R42, !PT ;  /* 0x0000002a572b7209 */ /* 0x000fe20007810000 */
[----:B------:R-:W-:Y:S01]  /*3250*/  FMUL.FTZ R51, R0, R51 ;  /* 0x0000003300337220 */ /* 0x000fe20000410000 */
[----:B------:R-:W-:Y:S01]  /*3260*/  ISETP.GT.AND P3, PT, R106, 0x28, PT ;  /* 0x000000286a00780c */ /* 0x000fe20003f64270 */
[----:B------:R-:W-:Y:S01]  /*3270*/  FMUL.FTZ R55, R0, R55 ;  /* 0x0000003700377220 */ /* 0x000fe20000410000 */
[----:B------:R-:W-:Y:S01]  /*3280*/  FSEL R81, R91, -INF , P2 ;  /* 0xff8000005b517808 */ /* 0x000fe20001000000 */
[----:B------:R-:W5:Y:S01]  /*3290*/  MUFU.TANH R15, R44 ;  /* 0x0000002c000f7308 */ /* 0x000f620000002400 */
[----:B------:R-:W-:-:S02]  /*32a0*/  FMNMX.FTZ R42, R84, R43, !PT ;  /* 0x0000002b542a7209 */ /* 0x000fc40007810000 */
[----:B------:R-:W-:Y:S02]  /*32b0*/  ISETP.GT.AND P2, PT, R106, 0x29, PT ;  /* 0x000000296a00780c */ /* 0x000fe40003f44270 */
[----:B0-----:R-:W-:Y:S02]  /*32c0*/  FSEL R80, R76, -INF , P3 ;  /* 0xff8000004c507808 */ /* 0x001fe40001800000 */
[----:B------:R-:W-:Y:S01]  /*32d0*/  FMNMX.FTZ R43, R81, R42, !PT ;  /* 0x0000002a512b7209 */ /* 0x000fe20007810000 */
[----:B------:R-:W0:Y:S01]  /*32e0*/  MUFU.TANH R91, R45 ;  /* 0x0000002d005b7308 */ /* 0x000e220000002400 */
[----:B------:R-:W-:Y:S02]  /*32f0*/  ISETP.GT.AND P3, PT, R106, 0x30, PT ;  /* 0x000000306a00780c */ /* 0x000fe40003f64270 */
[----:B-1----:R-:W-:Y:S02]  /*3300*/  FSEL R78, R77, -INF , P2 ;  /* 0xff8000004d4e7808 */ /* 0x002fe40001000000 */
[----:B------:R-:W-:-:S02]  /*3310*/  FMNMX.FTZ R43, R80, R43, !PT ;  /* 0x0000002b502b7209 */ /* 0x000fc40007810000 */
[----:B------:R-:W-:Y:S01]  /*3320*/  ISETP.GT.AND P2, PT, R106, 0x31, PT ;  /* 0x000000316a00780c */ /* 0x000fe20003f44270 */
[----:B------:R-:W1:Y:S01]  /*3330*/  MUFU.TANH R77, R48 ;  /* 0x00000030004d7308 */ /* 0x000e620000002400 */
[----:B------:R-:W-:Y:S02]  /*3340*/  FSEL R76, R79, -INF , P3 ;  /* 0xff8000004f4c7808 */ /* 0x000fe40001800000 */
[----:B------:R-:W-:Y:S02]  /*3350*/  FMNMX.FTZ R43, R78, R43, !PT ;  /* 0x0000002b4e2b7209 */ /* 0x000fe40007810000 */
[----:B------:R-:W-:Y:S02]  /*3360*/  ISETP.GT.AND P3, PT, R106, 0x38, PT ;  /* 0x000000386a00780c */ /* 0x000fe40003f64270 */
[----:B--2---:R-:W-:Y:S01]  /*3370*/  FSEL R70, R94, -INF , P2 ;  /* 0xff8000005e467808 */ /* 0x004fe20001000000 */
[----:B------:R-:W2:Y:S01]  /*3380*/  MUFU.TANH R79, R49 ;  /* 0x00000031004f7308 */ /* 0x000ea20000002400 */
[----:B------:R-:W-:-:S02]  /*3390*/  FMNMX.FTZ R43, R76, R43, !PT ;  /* 0x0000002b4c2b7209 */ /* 0x000fc40007810000 */
[----:B------:R-:W-:Y:S02]  /*33a0*/  ISETP.GT.AND P2, PT, R106, 0x39, PT ;  /* 0x000000396a00780c */ /* 0x000fe40003f44270 */
[----:B---3--:R-:W-:Y:S02]  /*33b0*/  FSEL R68, R95, -INF , P3 ;  /* 0xff8000005f447808 */ /* 0x008fe40001800000 */
[----:B------:R-:W-:Y:S01]  /*33c0*/  FMNMX.FTZ R43, R70, R43, !PT ;  /* 0x0000002b462b7209 */ /* 0x000fe20007810000 */
[----:B------:R3:W2:Y:S01]  /*33d0*/  MUFU.TANH R94, R53 ;  /* 0x00000035005e7308 */ /* 0x0006a20000002400 */
[----:B------:R-:W-:Y:S02]  /*33e0*/  ISETP.GT.AND P3, PT, R106, 0x40, PT ;  /* 0x000000406a00780c */ /* 0x000fe40003f64270 */
[----:B------:R-:W-:Y:S01]  /*33f0*/  FSEL R65, R98, -INF , P2 ;  /* 0xff80000062417808 */ /* 0x000fe20001000000 */
[----:B------:R-:W-:Y:S02]  /*3400*/  WARPGROUP.DEPBAR.LE gsb0, 0x0 ;  /* 0x00008000000079c5 */ /* 0x000fe40000010000 */
[----:B------:R-:W-:Y:S01]  /*3410*/  FMNMX.FTZ R42, R68, R43, !PT ;  /* 0x0000002b442a7209 */ /* 0x000fe20007810000 */
[----:B------:R-:W-:Y:S01]  /*3420*/  FMUL.FTZ R24, R0, R24 ;  /* 0x0000001800187220 */ /* 0x000fe20000410000 */
[----:B------:R-:W-:Y:S01]  /*3430*/  ISETP.GT.AND P2, PT, R106, 0x41, PT ;  /* 0x000000416a00780c */ /* 0x000fe20003f44270 */
[C---:B---3--:R-:W-:Y:S01]  /*3440*/  FMUL.FTZ R53, R0.reuse, R28 ;  /* 0x0000001c00357220 */ /* 0x048fe20000410000 */
[----:B------:R-:W-:Y:S01]  /*3450*/  FSEL R64, R99, -INF , P3 ;  /* 0xff80000063407808 */ /* 0x000fe20001800000 */
[----:B------:R-:W3:Y:S01]  /*3460*/  MUFU.TANH R95, R24 ;  /* 0x00000018005f7308 */ /* 0x000ee20000002400 */
[----:B------:R-:W-:Y:S01]  /*3470*/  FMNMX.FTZ R45, R65, R42, !PT ;  /* 0x0000002a412d7209 */ /* 0x000fe20007810000 */
[----:B------:R-:W-:Y:S01]  /*3480*/  FMUL.FTZ R25, R0, R25 ;  /* 0x0000001900197220 */ /* 0x000fe20000410000 */
[----:B------:R-:W-:Y:S01]  /*3490*/  ISETP.GT.AND P3, PT, R106, 0x48, PT ;  /* 0x000000486a00780c */ /* 0x000fe20003f64270 */
[----:B------:R-:W-:Y:S01]  /*34a0*/  FMUL.FTZ R26, R0, R26 ;  /* 0x0000001a001a7220 */ /* 0x000fe20000410000 */
[----:B------:R-:W-:Y:S01]  /*34b0*/  FSEL R43, R100, -INF , P2 ;  /* 0xff800000642b7808 */ /* 0x000fe20001000000 */
[----:B------:R-:W-:Y:S01]  /*34c0*/  FMUL.FTZ R27, R0, R27 ;  /* 0x0000001b001b7220 */ /* 0x000fe20000410000 */
[----:B------:R-:W-:Y:S01]  /*34d0*/  FMNMX.FTZ R44, R64, R45, !PT ;  /* 0x0000002d402c7209 */ /* 0x000fe20007810000 */
[----:B------:R-:W3:Y:S01]  /*34e0*/  MUFU.TANH R96, R25 ;  /* 0x0000001900607308 */ /* 0x000ee20000002400 */
[----:B------:R-:W-:Y:S01]  /*34f0*/  ISETP.GT.AND P2, PT, R106, 0x49, PT ;  /* 0x000000496a00780c */ /* 0x000fe20003f44270 */
[----:B------:R-:W-:Y:S01]  /*3500*/  FMUL.FTZ R30, R0, R30 ;  /* 0x0000001e001e7220 */ /* 0x000fe20000410000 */
[----:B------:R-:W-:Y:S01]  /*3510*/  FSEL R42, R102, -INF , P3 ;  /* 0xff800000662a7808 */ /* 0x000fe20001800000 */
[C---:B------:R-:W-:Y:S01]  /*3520*/  FMUL.FTZ R31, R0.reuse, R31 ;  /* 0x0000001f001f7220 */ /* 0x040fe20000410000 */
[----:B------:R-:W-:Y:S01]  /*3530*/  FMNMX.FTZ R45, R43, R44, !PT ;  /* 0x0000002c2b2d7209 */ /* 0x000fe20007810000 */
[----:B------:R-:W-:Y:S01]  /*3540*/  FMUL.FTZ R34, R0, R34 ;  /* 0x0000002200227220 */ /* 0x000fe20000410000 */
[----:B------:R-:W-:Y:S01]  /*3550*/  ISETP.GT.AND P3, PT, R106, 0x50, PT ;  /* 0x000000506a00780c */ /* 0x000fe20003f64270 */
[----:B------:R-:W-:Y:S01]  /*3560*/  MUFU.TANH R3, R3 ;  /* 0x0000000300037308 */ /* 0x000fe20000002400 */
[----:B------:R-:W-:Y:S01]  /*3570*/  FSEL R49, R103, -INF , P2 ;  /* 0xff80000067317808 */ /* 0x000fe20001000000 */
[----:B------:R-:W-:Y:S01]  /*3580*/  FMUL.FTZ R35, R0, R35 ;  /* 0x0000002300237220 */ /* 0x000fe20000410000 */
[----:B------:R-:W-:Y:S01]  /*3590*/  FMNMX.FTZ R44, R42, R45, !PT ;  /* 0x0000002d2a2c7209 */ /* 0x000fe20007810000 */
[----:B------:R-:W-:Y:S01]  /*35a0*/  FMUL.FTZ R38, R0, R38 ;  /* 0x0000002600267220 */ /* 0x000fe20000410000 */
[----:B------:R-:W-:Y:S01]  /*35b0*/  ISETP.GT.AND P2, PT, R106, 0x51, PT ;  /* 0x000000516a00780c */ /* 0x000fe20003f44270 */
[----:B------:R-:W-:Y:S01]  /*35c0*/  FMUL.FTZ R39, R0, R39 ;  /* 0x0000002700277220 */ /* 0x000fe20000410000 */
[----:B------:R-:W-:Y:S01]  /*35d0*/  FSEL R48, R104, -INF , P3 ;  /* 0xff80000068307808 */ /* 0x000fe20001800000 */
[----:B------:R-:W-:Y:S01]  /*35e0*/  MUFU.TANH R4, R4 ;  /* 0x0000000400047308 */ /* 0x000fe20000002400 */
[----:B------:R-:W-:Y:S01]  /*35f0*/  FMNMX.FTZ R45, R49, R44, !PT ;  /* 0x0000002c312d7209 */ /* 0x000fe20007810000 */
[----:B------:R3:W-:Y:S01]  /*3600*/  @!P1 SYNCS.ARRIVE.TRANS64.RED.A1T0 RZ, [R2+URZ], RZ ;  /* 0x000000ff02ff99a7 */ /* 0x0007e2000810043f */
[----:B------:R-:W-:-:S02]  /*3610*/  ISETP.GT.AND P3, PT, R106, 0x58, PT ;  /* 0x000000586a00780c */ /* 0x000fc40003f64270 */
[----:B------:R-:W-:Y:S01]  /*3620*/  FSEL R44, R105, -INF , P2 ;  /* 0xff800000692c7808 */ /* 0x000fe20001000000 */
[----:B------:R-:W-:Y:S01]  /*3630*/  IMAD.MOV.U32 R105, RZ, RZ, R119 ;  /* 0x000000ffff697224 */ /* 0x000fe200078e0077 */
[----:B------:R-:W-:Y:S01]  /*3640*/  FMNMX.FTZ R97, R48, R45, !PT ;  /* 0x0000002d30617209 */ /* 0x000fe20007810000 */
[----:B------:R-:W-:Y:S01]  /*3650*/  MUFU.TANH R5, R5 ;  /* 0x0000000500057308 */ /* 0x000fe20000002400 */
[----:B------:R-:W-:Y:S02]  /*3660*/  ISETP.GT.AND P2, PT, R106, 0x59, PT ;  /* 0x000000596a00780c */ /* 0x000fe40003f44270 */
[----:B----4-:R-:W-:Y:S02]  /*3670*/  FSEL R45, R67, -INF , P3 ;  /* 0xff800000432d7808 */ /* 0x010fe40001800000 */
[----:B------:R-:W-:Y:S02]  /*3680*/  FMNMX.FTZ R98, R44, R97, !PT ;  /* 0x000000612c627209 */ /* 0x000fe40007810000 */
[----:B------:R-:W-:Y:S01]  /*3690*/  ISETP.GT.AND P3, PT, R106, 0x60, PT ;  /* 0x000000606a00780c */ /* 0x000fe20003f64270 */
[----:B------:R4:W-:Y:S01]  /*36a0*/  MUFU.TANH R97, R26 ;  /* 0x0000001a00617308 */ /* 0x0009e20000002400 */
[----:B------:R-:W-:-:S02]  /*36b0*/  FSEL R52, R69, -INF , P2 ;  /* 0xff80000045347808 */ /* 0x000fc40001000000 */
[----:B------:R-:W-:Y:S02]  /*36c0*/  FMNMX.FTZ R67, R45, R98, !PT ;  /* 0x000000622d437209 */ /* 0x000fe40007810000 */
[----:B------:R-:W-:Y:S02]  /*36d0*/  ISETP.GT.AND P2, PT, R106, 0x61, PT ;  /* 0x000000616a00780c */ /* 0x000fe40003f44270 */
[----:B------:R-:W-:Y:S01]  /*36e0*/  FSEL R28, R71, -INF , P3 ;  /* 0xff800000471c7808 */ /* 0x000fe20001800000 */
[----:B------:R-:W-:Y:S01]  /*36f0*/  MUFU.TANH R6, R6 ;  /* 0x0000000600067308 */ /* 0x000fe20000002400 */
[----:B------:R-:W-:Y:S01]  /*3700*/  FMNMX.FTZ R67, R52, R67, !PT ;  /* 0x0000004334437209 */ /* 0x000fe20007810000 */
[----:B----4-:R-:W-:Y:S01]  /*3710*/  IMAD.U32 R26, RZ, RZ, UR10 ;  /* 0x0000000aff1a7e24 */ /* 0x010fe2000f8e00ff */
[----:B------:R-:W-:Y:S02]  /*3720*/  ISETP.GT.AND P3, PT, R106, 0x68, PT ;  /* 0x000000686a00780c */ /* 0x000fe40003f64270 */
[----:B------:R-:W-:-:S02]  /*3730*/  FSEL R24, R92, -INF , P2 ;  /* 0xff8000005c187808 */ /* 0x000fc40001000000 */
[----:B------:R-:W-:Y:S01]  /*3740*/  FMNMX.FTZ R69, R28, R67, !PT ;  /* 0x000000431c457209 */ /* 0x000fe20007810000 */
[----:B------:R-:W-:Y:S01]  /*3750*/  FMUL.FTZ R67, R0, R29 ;  /* 0x0000001d00437220 */ /* 0x000fe20000410000 */
[----:B------:R-:W-:Y:S01]  /*3760*/  ISETP.GT.AND P2, PT, R106, 0x69, PT ;  /* 0x000000696a00780c */ /* 0x000fe20003f44270 */
[----:B------:R2:W4:Y:S01]  /*3770*/  MUFU.TANH R71, R53 ;  /* 0x0000003500477308 */ /* 0x0005220000002400 */
[----:B-----5:R-:W-:Y:S02]  /*3780*/  FSEL R25, R15, -INF , P3 ;  /* 0xff8000000f197808 */ /* 0x020fe40001800000 */
[----:B------:R-:W-:Y:S01]  /*3790*/  FMNMX.FTZ R92, R24, R69, !PT ;  /* 0x00000045185c7209 */ /* 0x000fe20007810000 */
[----:B------:R-:W-:Y:S01]  /*37a0*/  FMUL.FTZ R69, R0, R32 ;  /* 0x0000002000457220 */ /* 0x000fe20000410000 */
[----:B------:R-:W-:Y:S02]  /*37b0*/  ISETP.GT.AND P3, PT, R106, 0x70, PT ;  /* 0x000000706a00780c */ /* 0x000fe40003f64270 */
[----:B0-----:R-:W-:Y:S01]  /*37c0*/  FSEL R29, R91, -INF , P2 ;  /* 0xff8000005b1d7808 */ /* 0x001fe20001000000 */
[----:B------:R0:W5:Y:S01]  /*37d0*/  MUFU.TANH R15, R67 ;  /* 0x00000043000f7308 */ /* 0x0001620000002400 */
[----:B------:R-:W-:-:S02]  /*37e0*/  FMNMX.FTZ R92, R25, R92, !PT ;  /* 0x0000005c195c7209 */ /* 0x000fc40007810000 */
[C---:B------:R-:W-:Y:S02]  /*37f0*/  ISETP.GT.AND P2, PT, R106.reuse, 0x71, PT ;  /* 0x000000716a00780c */ /* 0x040fe40003f44270 */
[----:B-1----:R-:W-:Y:S02]  /*3800*/  FSEL R32, R77, -INF , P3 ;  /* 0xff8000004d207808 */ /* 0x002fe40001800000 */
[----:B------:R-:W-:Y:S01]  /*3810*/  FMNMX.FTZ R91, R29, R92, !PT ;  /* 0x0000005c1d5b7209 */ /* 0x000fe20007810000 */
[----:B------:R1:W5:Y:S01]  /*3820*/  MUFU.TANH R77, R69 ;  /* 0x00000045004d7308 */ /* 0x0003620000002400 */
[----:B------:R-:W-:Y:S02]  /*3830*/  ISETP.GT.AND P3, PT, R106, 0x78, PT ;  /* 0x000000786a00780c */ /* 0x000fe40003f64270 */
[----:B--2---:R-:W-:Y:S01]  /*3840*/  FSEL R53, R79, -INF , P2 ;  /* 0xff8000004f357808 */ /* 0x004fe20001000000 */
[----:B------:R-:W-:Y:S01]  /*3850*/  FMUL.FTZ R79, R0, R33 ;  /* 0x00000021004f7220 */ /* 0x000fe20000410000 */
[----:B------:R-:W-:Y:S01]  /*3860*/  FMNMX.FTZ R92, R32, R91, !PT ;  /* 0x0000005b205c7209 */ /* 0x000fe20007810000 */
[----:B------:R-:W-:Y:S01]  /*3870*/  FMUL.FTZ R91, R0, R36 ;  /* 0x00000024005b7220 */ /* 0x000fe20000410000 */
[----:B------:R-:W-:Y:S01]  /*3880*/  ISETP.GT.AND P2, PT, R106, 0x79, PT ;  /* 0x000000796a00780c */ /* 0x000fe20003f44270 */
[----:B------:R-:W-:Y:S01]  /*3890*/  MUFU.TANH R8, R8 ;  /* 0x0000000800087308 */ /* 0x000fe20000002400 */
[----:B------:R-:W-:-:S02]  /*38a0*/  FSEL R33, R93, -INF , P3 ;  /* 0xff8000005d217808 */ /* 0x000fc40001800000 */
[----:B------:R-:W-:Y:S02]  /*38b0*/  FMNMX.FTZ R92, R53, R92, !PT ;  /* 0x0000005c355c7209 */ /* 0x000fe40007810000 */
[----:B------:R-:W-:Y:S02]  /*38c0*/  ISETP.GT.AND P3, PT, R106, 0x80, PT ;  /* 0x000000806a00780c */ /* 0x000fe40003f64270 */
[----:B0-----:R-:W-:Y:S01]  /*38d0*/  FSEL R67, R94, -INF , P2 ;  /* 0xff8000005e437808 */ /* 0x001fe20001000000 */
[----:B------:R-:W0:Y:S01]  /*38e0*/  MUFU.TANH R79, R79 ;  /* 0x0000004f004f7308 */ /* 0x000e220000002400 */
[----:B------:R-:W-:Y:S02]  /*38f0*/  FMNMX.FTZ R92, R33, R92, !PT ;  /* 0x0000005c215c7209 */ /* 0x000fe40007810000 */
[----:B---3--:R-:W-:Y:S02]  /*3900*/  FSEL R36, R95, -INF , P3 ;  /* 0xff8000005f247808 */ /* 0x008fe40001800000 */
[----:B------:R-:W-:-:S02]  /*3910*/  ISETP.GT.AND P2, PT, R106, 0x81, PT ;  /* 0x000000816a00780c */ /* 0x000fc40003f44270 */
[----:B------:R-:W-:Y:S01]  /*3920*/  FMNMX.FTZ R95, R67, R92, !PT ;  /* 0x0000005c435f7209 */ /* 0x000fe20007810000 */
[----:B------:R-:W2:Y:S01]  /*3930*/  MUFU.TANH R93, R91 ;  /* 0x0000005b005d7308 */ /* 0x000ea20000002400 */
[----:B------:R-:W-:Y:S01]  /*3940*/  ISETP.GT.AND P3, PT, R106, 0x88, PT ;  /* 0x000000886a00780c */ /* 0x000fe20003f64270 */
[----:B------:R-:W-:Y:S01]  /*3950*/  FMUL.FTZ R92, R0, R37 ;  /* 0x00000025005c7220 */ /* 0x000fe20000410000 */
[----:B-1----:R-:W-:Y:S02]  /*3960*/  FSEL R69, R96, -INF , P2 ;  /* 0xff80000060457808 */ /* 0x002fe40001000000 */
[----:B------:R-:W-:Y:S02]  /*3970*/  FMNMX.FTZ R94, R36, R95, !PT ;  /* 0x0000005f245e7209 */ /* 0x000fe40007810000 */
[----:B------:R-:W-:Y:S01]  /*3980*/  ISETP.GT.AND P2, PT, R106, 0x89, PT ;  /* 0x000000896a00780c */ /* 0x000fe20003f44270 */
[----:B------:R-:W-:Y:S01]  /*3990*/  MUFU.TANH R7, R7 ;  /* 0x0000000700077308 */ /* 0x000fe20000002400 */
[----:B----4-:R-:W-:-:S02]  /*39a0*/  FSEL R37, R71, -INF , P3 ;  /* 0xff80000047257808 */ /* 0x010fc40001800000 */
[----:B------:R-:W-:Y:S02]  /*39b0*/  FMNMX.FTZ R96, R69, R94, !PT ;  /* 0x0000005e45607209 */ /* 0x000fe40007810000 */
[----:B------:R-:W-:Y:S02]  /*39c0*/  ISETP.GT.AND P3, PT, R106, 0x90, PT ;  /* 0x000000906a00780c */ /* 0x000fe40003f64270 */
[----:B-----5:R-:W-:Y:S01]  /*39d0*/  FSEL R71, R15, -INF , P2 ;  /* 0xff8000000f477808 */ /* 0x020fe20001000000 */
[----:B------:R1:W3:Y:S01]  /*39e0*/  MUFU.TANH R94, R92 ;  /* 0x0000005c005e7308 */ /* 0x0002e20000002400 */
[----:B------:R-:W-:Y:S01]  /*39f0*/  FMNMX.FTZ R96, R37, R96, !PT ;  /* 0x0000006025607209 */ /* 0x000fe20007810000 */
[----:B------:R-:W-:Y:S01]  /*3a00*/  FMUL.FTZ R15, R0, R46 ;  /* 0x0000002e000f7220 */ /* 0x000fe20000410000 */
[----:B------:R-:W-:Y:S02]  /*3a10*/  ISETP.GT.AND P2, PT, R106, 0x91, PT ;  /* 0x000000916a00780c */ /* 0x000fe40003f44270 */
[----:B------:R-:W-:-:S02]  /*3a20*/  FSEL R77, R77, -INF , P3 ;  /* 0xff8000004d4d7808 */ /* 0x000fc40001800000 */
[----:B------:R-:W-:Y:S01]  /*3a30*/  FMNMX.FTZ R96, R71, R96, !PT ;  /* 0x0000006047607209 */ /* 0x000fe20007810000 */
[----:B------:R4:W-:Y:S01]  /*3a40*/  MUFU.TANH R91, R15 ;  /* 0x0000000f005b7308 */ /* 0x0009e20000002400 */
[----:B0-----:R-:W-:Y:S01]  /*3a50*/  FSEL R46, R79, -INF , P2 ;  /* 0xff8000004f2e7808 */ /* 0x001fe20001000000 */
[----:B-1----:R-:W-:Y:S01]  /*3a60*/  FMUL.FTZ R92, R0, R47 ;  /* 0x0000002f005c7220 */ /* 0x002fe20000410000 */
[C---:B------:R-:W-:Y:S02]  /*3a70*/  ISETP.GT.AND P3, PT, R106.reuse, 0x98, PT ;  /* 0x000000986a00780c */ /* 0x040fe40003f64270 */
[----:B------:R-:W-:Y:S02]  /*3a80*/  FMNMX.FTZ R79, R77, R96, !PT ;  /* 0x000000604d4f7209 */ /* 0x000fe40007810000 */
[----:B------:R-:W-:Y:S01]  /*3a90*/  ISETP.GT.AND P2, PT, R106, 0x99, PT ;  /* 0x000000996a00780c */ /* 0x000fe20003f44270 */
[----:B------:R-:W0:Y:S01]  /*3aa0*/  MUFU.TANH R9, R9 ;  /* 0x0000000900097308 */ /* 0x000e220000002400 */
[----:B--2---:R-:W-:Y:S01]  /*3ab0*/  FSEL R47, R93, -INF , P3 ;  /* 0xff8000005d2f7808 */ /* 0x004fe20001800000 */
[----:B------:R-:W-:Y:S01]  /*3ac0*/  IMAD.MOV.U32 R106, RZ, RZ, R119 ;  /* 0x000000ffff6a7224 */ /* 0x000fe200078e0077 */
[----:B------:R-:W-:-:S02]  /*3ad0*/  FMNMX.FTZ R96, R46, R79, !PT ;  /* 0x0000004f2e607209 */ /* 0x000fc40007810000 */
[----:B---3--:R-:W-:Y:S02]  /*3ae0*/  FSEL R79, R94, -INF , P2 ;  /* 0xff8000005e4f7808 */ /* 0x008fe40001000000 */
[----:B------:R-:W-:Y:S01]  /*3af0*/  FMNMX.FTZ R96, R47, R96, !PT ;  /* 0x000000602f607209 */ /* 0x000fe20007810000 */
[----:B------:R1:W-:Y:S03]  /*3b00*/  MUFU.TANH R93, R50 ;  /* 0x00000032005d7308 */ /* 0x0003e60000002400 */
[----:B----4-:R-:W-:-:S05]  /*3b10*/  FMNMX.FTZ R15, R79, R96, !PT ;  /* 0x000000604f0f7209 */ /* 0x010fca0007810000 */
[----:B------:R-:W2:Y:S01]  /*3b20*/  SHFL.BFLY PT, R98, R15, 0x2, 0x1f ;  /* 0x0c401f000f627f89 */ /* 0x000ea200000e0000 */
[----:B------:R-:W-:Y:S08]  /*3b30*/  MUFU.TANH R95, R54 ;  /* 0x00000036005f7308 */ /* 0x000ff00000002400 */
[----:B------:R-:W3:Y:S08]  /*3b40*/  MUFU.TANH R10, R10 ;  /* 0x0000000a000a7308 */ /* 0x000ef00000002400 */
[----:B------:R-:W-:Y:S01]  /*3b50*/  MUFU.TANH R94, R51 ;  /* 0x00000033005e7308 */ /* 0x000fe20000002400 */
[----:B--2---:R-:W-:-:S07]  /*3b60*/  FMNMX.FTZ R103, R15, R98, !PT ;  /* 0x000000620f677209 */ /* 0x004fce0007810000 */
[----:B------:R-:W2:Y:S01]  /*3b70*/  MUFU.TANH R12, R12 ;  /* 0x0000000c000c7308 */ /* 0x000ea20000002400 */
[----:B-1----:R-:W1:Y:S07]  /*3b80*/  SHFL.BFLY PT, R50, R103, 0x1, 0x1f ;  /* 0x0c201f0067327f89 */ /* 0x002e6e00000e0000 */
[----:B------:R4:W-:Y:S08]  /*3b90*/  MUFU.TANH R98, R27 ;  /* 0x0000001b00627308 */ /* 0x0009f00000002400 */
[----:B------:R5:W-:Y:S08]  /*3ba0*/  MUFU.TANH R96, R55 ;  /* 0x0000003700607308 */ /* 0x000bf00000002400 */
[----:B------:R-:W2:Y:S01]  /*3bb0*/  MUFU.TANH R11, R11 ;  /* 0x0000000b000b7308 */ /* 0x000ea20000002400 */
[----:B-1----:R-:W-:-:S04]  /*3bc0*/  FMNMX.FTZ R15, R103, R50, !PT ;  /* 0x00000032670f7209 */ /* 0x002fc80007810000 */
[C---:B------:R-:W-:Y:S01]  /*3bd0*/  FSETP.NEU.FTZ.AND P2, PT, R15.reuse, -INF , PT ;  /* 0xff8000000f00780b */ /* 0x040fe20003f5d000 */
[----:B------:R-:W-:-:S02]  /*3be0*/  FFMA.FTZ R26, R15, R26, -8 ;  /* 0xc10000000f1a7423 */ /* 0x000fc4000001001a */
[----:B------:R-:W1:Y:S03]  /*3bf0*/  MUFU.TANH R13, R13 ;  /* 0x0000000d000d7308 */ /* 0x000e660000002400 */
[----:B------:R-:W-:-:S05]  /*3c00*/  FSEL R26, R26, RZ, P2 ;  /* 0x000000ff1a1a7208 */ /* 0x000fca0001000000 */
[----:B------:R-:W1:Y:S01]  /*3c10*/  MUFU.TANH R14, R14 ;  /* 0x0000000e000e7308 */ /* 0x000e620000002400 */
[----:B----4-:R-:W-:-:S01]  /*3c20*/  FFMA.FTZ R27, R82, UR10, -R26 ;  /* 0x0000000a521b7c23 */ /* 0x010fc2000801081a */
[----:B------:R-:W-:Y:S01]  /*3c30*/  VIMNMX R82, R66, R75, PT ;  /* 0x0000004b42527248 */ /* 0x000fe20003fe0100 */
[----:B------:R-:W-:-:S01]  /*3c40*/  FFMA.FTZ R80, R80, UR10, -R26 ;  /* 0x0000000a50507c23 */ /* 0x000fc2000801081a */
[--C-:B------:R-:W-:Y:S01]  /*3c50*/  FFMA.FTZ R81, R81, UR10, -R26.reuse ;  /* 0x0000000a51517c23 */ /* 0x100fe2000801081a */
[----:B------:R-:W-:-:S01]  /*3c60*/  FFMA.FTZ R76, R76, UR10, -R26 ;  /* 0x0000000a4c4c7c23 */ /* 0x000fc2000801081a */
[----:B------:R-:W-:Y:S01]  /*3c70*/  ISETP.GT.AND P2, PT, R82, RZ, PT ;  /* 0x000000ff5200720c */ /* 0x000fe20003f44270 */
[----:B------:R-:W-:-:S01]  /*3c80*/  FFMA.FTZ R78, R78, UR10, -R26 ;  /* 0x0000000a4e4e7c23 */ /* 0x000fc2000801081a */
[C---:B------:R-:W-:Y:S01]  /*3c90*/  ISETP.GT.AND P3, PT, R82.reuse, 0x1, PT ;  /* 0x000000015200780c */ /* 0x040fe20003f64270 */
[----:B------:R-:W4:Y:S01]  /*3ca0*/  MUFU.TANH R21, R21 ;  /* 0x0000001500157308 */ /* 0x000f220000002400 */
[----:B------:R-:W-:Y:S01]  /*3cb0*/  ISETP.GT.AND P4, PT, R82, 0x8, PT ;  /* 0x000000085200780c */ /* 0x000fe20003f84270 */
[--C-:B------:R-:W-:Y:S01]  /*3cc0*/  FFMA.FTZ R64, R64, UR10, -R26.reuse ;  /* 0x0000000a40407c23 */ /* 0x100fe2000801081a */
[----:B------:R-:W-:Y:S01]  /*3cd0*/  FSEL R3, R3, -INF , P2 ;  /* 0xff80000003037808 */ /* 0x000fe20001000000 */
[--C-:B------:R-:W-:Y:S01]  /*3ce0*/  FFMA.FTZ R48, R48, UR10, -R26.reuse ;  /* 0x0000000a30307c23 */ /* 0x100fe2000801081a */
[----:B------:R-:W-:Y:S01]  /*3cf0*/  FSEL R50, R4, -INF , P3 ;  /* 0xff80000004327808 */ /* 0x000fe20001800000 */
[--C-:B------:R-:W-:Y:S01]  /*3d00*/  FFMA.FTZ R90, R90, UR10, -R26.reuse ;  /* 0x0000000a5a5a7c23 */ /* 0x100fe2000801081a */
[C---:B------:R-:W-:Y:S01]  /*3d10*/  ISETP.GT.AND P2, PT, R82.reuse, 0x9, PT ;  /* 0x000000095200780c */ /* 0x040fe20003f44270 */
        /* <DEDUP_REMOVED lines=8> */
[----:B------:R-:W4:Y:S01]  /*3da0*/  MUFU.TANH R72, R72 ;  /* 0x0000004800487308 */ /* 0x000f220000002400 */
[----:B------:R-:W-:Y:S01]  /*3db0*/  FMNMX.FTZ R51, R5, R54, !PT ;  /* 0x0000003605337209 */ /* 0x000fe20007810000 */
[--C-:B------:R-:W-:Y:S01]  /*3dc0*/  FFMA.FTZ R29, R29, UR10, -R26.reuse ;  /* 0x0000000a1d1d7c23 */ /* 0x100fe2000801081a */
[----:B------:R-:W-:Y:S01]  /*3dd0*/  ISETP.GT.AND P2, PT, R82, 0x11, PT ;  /* 0x000000115200780c */ /* 0x000fe20003f44270 */
[--C-:B------:R-:W-:Y:S01]  /*3de0*/  FFMA.FTZ R33, R33, UR10, -R26.reuse ;  /* 0x0000000a21217c23 */ /* 0x100fe2000801081a */
[----:B------:R-:W-:Y:S01]  /*3df0*/  FSEL R8, R8, -INF , P3 ;  /* 0xff80000008087808 */ /* 0x000fe20001800000 */
[--C-:B------:R-:W-:Y:S01]  /*3e00*/  FFMA.FTZ R36, R36, UR10, -R26.reuse ;  /* 0x0000000a24247c23 */ /* 0x100fe2000801081a */
[----:B-----5:R-:W-:Y:S01]  /*3e10*/  FMNMX.FTZ R55, R6, R51, !PT ;  /* 0x0000003306377209 */ /* 0x020fe20007810000 */
[----:B------:R-:W5:Y:S01]  /*3e20*/  MUFU.TANH R73, R73 ;  /* 0x0000004900497308 */ /* 0x000f620000002400 */
[----:B------:R-:W-:Y:S01]  /*3e30*/  ISETP.GT.AND P3, PT, R82, 0x18, PT ;  /* 0x000000185200780c */ /* 0x000fe20003f64270 */
[--C-:B------:R-:W-:Y:S01]  /*3e40*/  FFMA.FTZ R37, R37, UR10, -R26.reuse ;  /* 0x0000000a25257c23 */ /* 0x100fe2000801081a */
[----:B------:R-:W-:Y:S01]  /*3e50*/  FSEL R51, R7, -INF , P2 ;  /* 0xff80000007337808 */ /* 0x000fe20001000000 */
[----:B------:R-:W-:Y:S01]  /*3e60*/  FFMA.FTZ R7, R84, UR10, -R26 ;  /* 0x0000000a54077c23 */ /* 0x000fe2000801081a */
[----:B------:R-:W-:-:S02]  /*3e70*/  FMNMX.FTZ R54, R8, R55, !PT ;  /* 0x0000003708367209 */ /* 0x000fc40007810000 */
[C---:B------:R-:W-:Y:S01]  /*3e80*/  ISETP.GT.AND P2, PT, R82.reuse, 0x19, PT ;  /* 0x000000195200780c */ /* 0x040fe20003f44270 */
[----:B------:R-:W5:Y:S01]  /*3e90*/  MUFU.TANH R57, R57 ;  /* 0x0000003900397308 */ /* 0x000f620000002400 */
[----:B0-----:R-:W-:Y:S02]  /*3ea0*/  FSEL R9, R9, -INF , P3 ;  /* 0xff80000009097808 */ /* 0x001fe40001800000 */
[----:B------:R-:W-:Y:S02]  /*3eb0*/  FMNMX.FTZ R54, R51, R54, !PT ;  /* 0x0000003633367209 */ /* 0x000fe40007810000 */
[----:B------:R-:W-:Y:S02]  /*3ec0*/  ISETP.GT.AND P3, PT, R82, 0x20, PT ;  /* 0x000000205200780c */ /* 0x000fe40003f64270 */
[----:B---3--:R-:W-:Y:S01]  /*3ed0*/  FSEL R10, R10, -INF , P2 ;  /* 0xff8000000a0a7808 */ /* 0x008fe20001000000 */
[----:B------:R-:W0:Y:S01]  /*3ee0*/  MUFU.TANH R56, R56 ;  /* 0x0000003800387308 */ /* 0x000e220000002400 */
[----:B------:R-:W-:-:S02]  /*3ef0*/  FMNMX.FTZ R55, R9, R54, !PT ;  /* 0x0000003609377209 */ /* 0x000fc40007810000 */
[----:B------:R-:W-:Y:S02]  /*3f00*/  ISETP.GT.AND P2, PT, R82, 0x21, PT ;  /* 0x000000215200780c */ /* 0x000fe40003f44270 */
[----:B--2---:R-:W-:Y:S02]  /*3f10*/  FSEL R54, R12, -INF , P3 ;  /* 0xff8000000c367808 */ /* 0x004fe40001800000 */
[----:B------:R-:W-:Y:S01]  /*3f20*/  FMNMX.FTZ R55, R10, R55, !PT ;  /* 0x000000370a377209 */ /* 0x000fe20007810000 */
[----:B------:R-:W2:Y:S01]  /*3f30*/  MUFU.TANH R58, R58 ;  /* 0x0000003a003a7308 */ /* 0x000ea20000002400 */
[----:B------:R-:W-:Y:S02]  /*3f40*/  ISETP.GT.AND P3, PT, R82, 0x28, PT ;  /* 0x000000285200780c */ /* 0x000fe40003f64270 */
[----:B------:R-:W-:Y:S02]  /*3f50*/  FSEL R11, R11, -INF , P2 ;  /* 0xff8000000b0b7808 */ /* 0x000fe40001000000 */
[----:B------:R-:W-:-:S02]  /*3f60*/  FMNMX.FTZ R66, R54, R55, !PT ;  /* 0x0000003736427209 */ /* 0x000fc40007810000 */
[C---:B------:R-:W-:Y:S01]  /*3f70*/  ISETP.GT.AND P2, PT, R82.reuse, 0x29, PT ;  /* 0x000000295200780c */ /* 0x040fe20003f44270 */
[----:B------:R-:W3:Y:S01]  /*3f80*/  MUFU.TANH R59, R59 ;  /* 0x0000003b003b7308 */ /* 0x000ee20000002400 */
[----:B-1----:R-:W-:Y:S02]  /*3f90*/  FSEL R55, R13, -INF , P3 ;  /* 0xff8000000d377808 */ /* 0x002fe40001800000 */
[----:B------:R-:W-:Y:S02]  /*3fa0*/  FMNMX.FTZ R66, R11, R66, !PT ;  /* 0x000000420b427209 */ /* 0x000fe40007810000 */
[----:B------:R-:W-:Y:S02]  /*3fb0*/  ISETP.GT.AND P3, PT, R82, 0x30, PT ;  /* 0x000000305200780c */ /* 0x000fe40003f64270 */
[----:B------:R-:W-:Y:S01]  /*3fc0*/  FSEL R14, R14, -INF , P2 ;  /* 0xff8000000e0e7808 */ /* 0x000fe20001000000 */
[----:B------:R1:W-:Y:S01]  /*3fd0*/  MUFU.EX2 R13, R80 ;  /* 0x00000050000d7308 */ /* 0x0003e20000000800 */
[----:B------:R-:W-:-:S02]  /*3fe0*/  FMNMX.FTZ R75, R55, R66, !PT ;  /* 0x00000042374b7209 */ /* 0x000fc40007810000 */
[----:B------:R-:W-:Y:S02]  /*3ff0*/  ISETP.GT.AND P2, PT, R82, 0x31, PT ;  /* 0x000000315200780c */ /* 0x000fe40003f44270 */
[----:B----4-:R-:W-:Y:S02]  /*4000*/  FSEL R21, R21, -INF , P3 ;  /* 0xff80000015157808 */ /* 0x010fe40001800000 */
[----:B------:R-:W-:Y:S01]  /*4010*/  FMNMX.FTZ R74, R14, R75, !PT ;  /* 0x0000004b0e4a7209 */ /* 0x000fe20007810000 */
[----:B------:R-:W4:Y:S01]  /*4020*/  MUFU.TANH R60, R60 ;  /* 0x0000003c003c7308 */ /* 0x000f220000002400 */
[----:B------:R-:W-:Y:S01]  /*4030*/  ISETP.GT.AND P3, PT, R82, 0x38, PT ;  /* 0x000000385200780c */ /* 0x000fe20003f64270 */
[----:B-1----:R-:W-:Y:S01]  /*4040*/  FFMA.FTZ R80, R70, UR10, -R26 ;  /* 0x0000000a46507c23 */ /* 0x002fe2000801081a */
[----:B------:R-:W-:Y:S02]  /*4050*/  FSEL R20, R20, -INF , P2 ;  /* 0xff80000014147808 */ /* 0x000fe40001000000 */
[----:B------:R-:W-:-:S02]  /*4060*/  FMNMX.FTZ R75, R21, R74, !PT ;  /* 0x0000004a154b7209 */ /* 0x000fc40007810000 */
[----:B------:R-:W-:Y:S01]  /*4070*/  ISETP.GT.AND P2, PT, R82, 0x39, PT ;  /* 0x000000395200780c */ /* 0x000fe20003f44270 */
[----:B------:R-:W-:Y:S01]  /*4080*/  MUFU.TANH R61, R61 ;  /* 0x0000003d003d7308 */ /* 0x000fe20000002400 */
[----:B------:R-:W-:Y:S02]  /*4090*/  FSEL R74, R72, -INF , P3 ;  /* 0xff800000484a7808 */ /* 0x000fe40001800000 */
[----:B------:R-:W-:Y:S02]  /*40a0*/  FMNMX.FTZ R75, R20, R75, !PT ;  /* 0x0000004b144b7209 */ /* 0x000fe40007810000 */
[----:B------:R-:W-:Y:S02]  /*40b0*/  ISETP.GT.AND P3, PT, R82, 0x40, PT ;  /* 0x000000405200780c */ /* 0x000fe40003f64270 */
[----:B-----5:R-:W-:Y:S01]  /*40c0*/  FSEL R73, R73, -INF , P2 ;  /* 0xff80000049497808 */ /* 0x020fe20001000000 */
[----:B------:R1:W-:Y:S01]  /*40d0*/  MUFU.EX2 R12, R81 ;  /* 0x00000051000c7308 */ /* 0x0003e20000000800 */
[----:B------:R-:W-:-:S02]  /*40e0*/  FMNMX.FTZ R70, R74, R75, !PT ;  /* 0x0000004b4a467209 */ /* 0x000fc40007810000 */
[C---:B------:R-:W-:Y:S02]  /*40f0*/  ISETP.GT.AND P2, PT, R82.reuse, 0x41, PT ;  /* 0x000000415200780c */ /* 0x040fe40003f44270 */
[----:B------:R-:W-:Y:S02]  /*4100*/  FSEL R75, R57, -INF , P3 ;  /* 0xff800000394b7808 */ /* 0x000fe40001800000 */
[----:B------:R-:W-:Y:S01]  /*4110*/  FMNMX.FTZ R70, R73, R70, !PT ;  /* 0x0000004649467209 */ /* 0x000fe20007810000 */
[----:B------:R0:W-:Y:S01]  /*4120*/  MUFU.EX2 R72, R76 ;  /* 0x0000004c00487308 */ /* 0x0001e20000000800 */
[----:B------:R-:W-:Y:S02]  /*4130*/  ISETP.GT.AND P3, PT, R82, 0x48, PT ;  /* 0x000000485200780c */ /* 0x000fe40003f64270 */
[----:B-1----:R-:W-:-:S05]  /*4140*/  FMNMX.FTZ R81, R75, R70, !PT ;  /* 0x000000464b517209 */ /* 0x002fca0007810000 */
[----:B------:R-:W1:Y:S01]  /*4150*/  MUFU.TANH R62, R62 ;  /* 0x0000003e003e7308 */ /* 0x000e620000002400 */
[----:B0-----:R-:W-:Y:S01]  /*4160*/  FSEL R76, R56, -INF , P2 ;  /* 0xff800000384c7808 */ /* 0x001fe20001000000 */
[----:B------:R-:W-:Y:S01]  /*4170*/  FFMA.FTZ R56, R68, UR10, -R26 ;  /* 0x0000000a44387c23 */ /* 0x000fe2000801081a */
[----:B------:R-:W-:Y:S02]  /*4180*/  ISETP.GT.AND P2, PT, R82, 0x49, PT ;  /* 0x000000495200780c */ /* 0x000fe40003f44270 */
[----:B------:R-:W-:-:S03]  /*4190*/  FMNMX.FTZ R81, R76, R81, !PT ;  /* 0x000000514c517209 */ /* 0x000fc60007810000 */
[----:B------:R2:W-:Y:S08]  /*41a0*/  MUFU.EX2 R66, R78 ;  /* 0x0000004e00427308 */ /* 0x0005f00000000800 */
[----:B------:R3:W-:Y:S01]  /*41b0*/  MUFU.EX2 R57, R80 ;  /* 0x0000005000397308 */ /* 0x0007e20000000800 */
[----:B--2---:R-:W-:Y:S02]  /*41c0*/  FSEL R78, R58, -INF , P3 ;  /* 0xff8000003a4e7808 */ /* 0x004fe40001800000 */
[----:B------:R-:W-:-:S05]  /*41d0*/  ISETP.GT.AND P3, PT, R82, 0x50, PT ;  /* 0x000000505200780c */ /* 0x000fca0003f64270 */
[----:B------:R-:W0:Y:S01]  /*41e0*/  MUFU.TANH R63, R63 ;  /* 0x0000003f003f7308 */ /* 0x000e220000002400 */
[----:B---3--:R-:W-:Y:S01]  /*41f0*/  FSEL R80, R59, -INF , P2 ;  /* 0xff8000003b507808 */ /* 0x008fe20001000000 */
[--C-:B------:R-:W-:Y:S01]  /*4200*/  FFMA.FTZ R59, R65, UR10, -R26.reuse ;  /* 0x0000000a413b7c23 */ /* 0x100fe2000801081a */
[----:B------:R-:W-:Y:S02]  /*4210*/  FMNMX.FTZ R65, R78, R81, !PT ;  /* 0x000000514e417209 */ /* 0x000fe40007810000 */
[----:B------:R-:W-:Y:S02]  /*4220*/  ISETP.GT.AND P2, PT, R82, 0x51, PT ;  /* 0x000000515200780c */ /* 0x000fe40003f44270 */
[----:B----4-:R-:W-:Y:S01]  /*4230*/  FSEL R81, R60, -INF , P3 ;  /* 0xff8000003c517808 */ /* 0x010fe20001800000 */
[----:B------:R-:W2:Y:S01]  /*4240*/  MUFU.TANH R40, R40 ;  /* 0x0000002800287308 */ /* 0x000ea20000002400 */
[----:B------:R-:W-:Y:S01]  /*4250*/  FMNMX.FTZ R58, R80, R65, !PT ;  /* 0x00000041503a7209 */ /* 0x000fe20007810000 */
[----:B------:R-:W-:Y:S01]  /*4260*/  FFMA.FTZ R65, R45, UR10, -R26 ;  /* 0x0000000a2d417c23 */ /* 0x000fe2000801081a */
[----:B------:R-:W-:-:S02]  /*4270*/  ISETP.GT.AND P3, PT, R82, 0x58, PT ;  /* 0x000000585200780c */ /* 0x000fc40003f64270 */
[----:B------:R-:W-:Y:S02]  /*4280*/  FMNMX.FTZ R60, R81, R58, !PT ;  /* 0x0000003a513c7209 */ /* 0x000fe40007810000 */
[----:B-1----:R-:W-:Y:S01]  /*4290*/  FSEL R84, R62, -INF , P3 ;  /* 0xff8000003e547808 */ /* 0x002fe20001800000 */
[----:B------:R1:W-:Y:S01]  /*42a0*/  MUFU.TANH R99, R30 ;  /* 0x0000001e00637308 */ /* 0x0003e20000002400 */
[----:B------:R-:W-:Y:S01]  /*42b0*/  ISETP.GT.AND P3, PT, R82, 0x60, PT ;  /* 0x000000605200780c */ /* 0x000fe20003f64270 */
[----:B------:R-:W-:-:S06]  /*42c0*/  FFMA.FTZ R62, R49, UR10, -R26 ;  /* 0x0000000a313e7c23 */ /* 0x000fcc000801081a */
[----:B------:R-:W3:Y:S01]  /*42d0*/  MUFU.TANH R41, R41 ;  /* 0x0000002900297308 */ /* 0x000ee20000002400 */
[----:B-1----:R-:W-:-:S01]  /*42e0*/  FFMA.FTZ R30, R83, UR10, -R26 ;  /* 0x0000000a531e7c23 */ /* 0x002fc2000801081a */
[----:B------:R-:W-:Y:S02]  /*42f0*/  FSEL R83, R61, -INF , P2 ;  /* 0xff8000003d537808 */ /* 0x000fe40001000000 */
[----:B------:R-:W-:Y:S02]  /*4300*/  ISETP.GT.AND P2, PT, R82, 0x59, PT ;  /* 0x000000595200780c */ /* 0x000fe40003f44270 */
[----:B------:R-:W-:Y:S02]  /*4310*/  FMNMX.FTZ R61, R83, R60, !PT ;  /* 0x0000003c533d7209 */ /* 0x000fe40007810000 */
[----:B------:R1:W-:Y:S02]  /*4320*/  MUFU.TANH R100, R31 ;  /* 0x0000001f00647308 */ /* 0x0003e40000002400 */
[----:B------:R-:W-:-:S06]  /*4330*/  FMNMX.FTZ R60, R84, R61, !PT ;  /* 0x0000003d543c7209 */ /* 0x000fcc0007810000 */
[----:B------:R-:W4:Y:S01]  /*4340*/  MUFU.TANH R92, R92 ;  /* 0x0000005c005c7308 */ /* 0x000f220000002400 */
[----:B-1----:R-:W-:-:S01]  /*4350*/  FFMA.FTZ R31, R85, UR10, -R26 ;  /* 0x0000000a551f7c23 */ /* 0x002fc2000801081a */
[----:B0-----:R-:W-:Y:S02]  /*4360*/  FSEL R85, R63, -INF , P2 ;  /* 0xff8000003f557808 */ /* 0x001fe40001000000 */
[----:B------:R-:W-:Y:S02]  /*4370*/  ISETP.GT.AND P2, PT, R82, 0x61, PT ;  /* 0x000000615200780c */ /* 0x000fe40003f44270 */
[----:B------:R-:W-:Y:S02]  /*4380*/  FMNMX.FTZ R61, R85, R60, !PT ;  /* 0x0000003c553d7209 */ /* 0x000fe40007810000 */
[----:B------:R0:W1:Y:S08]  /*4390*/  MUFU.TANH R101, R34 ;  /* 0x0000002200657308 */ /* 0x0000700000002400 */
[----:B------:R3:W-:Y:S01]  /*43a0*/  MUFU.EX2 R58, R64 ;  /* 0x00000040003a7308 */ /* 0x0007e20000000800 */
[----:B0-----:R-:W-:-:S01]  /*43b0*/  FFMA.FTZ R34, R86, UR10, -R26 ;  /* 0x0000000a56227c23 */ /* 0x001fc2000801081a */
[----:B--2---:R-:W-:Y:S01]  /*43c0*/  FSEL R86, R40, -INF , P3 ;  /* 0xff80000028567808 */ /* 0x004fe20001800000 */
[----:B------:R-:W-:-:S01]  /*43d0*/  FFMA.FTZ R40, R42, UR10, -R26 ;  /* 0x0000000a2a287c23 */ /* 0x000fc2000801081a */
[----:B------:R-:W-:-:S02]  /*43e0*/  ISETP.GT.AND P3, PT, R82, 0x68, PT ;  /* 0x000000685200780c */ /* 0x000fc40003f64270 */
[----:B------:R-:W-:Y:S02]  /*43f0*/  FMNMX.FTZ R61, R86, R61, !PT ;  /* 0x0000003d563d7209 */ /* 0x000fe40007810000 */
[----:B------:R-:W-:Y:S01]  /*4400*/  FSEL R60, R91, -INF , P3 ;  /* 0xff8000005b3c7808 */ /* 0x000fe20001800000 */
[----:B------:R0:W2:Y:S01]  /*4410*/  MUFU.TANH R102, R35 ;  /* 0x0000002300667308 */ /* 0x0000a20000002400 */
[----:B---3--:R-:W-:Y:S01]  /*4420*/  FSEL R64, R41, -INF , P2 ;  /* 0xff80000029407808 */ /* 0x008fe20001000000 */
[--C-:B------:R-:W-:Y:S01]  /*4430*/  IMAD.MOV.U32 R91, RZ, RZ, R119.reuse ;  /* 0x000000ffff5b7224 */ /* 0x100fe200078e0077 */
[----:B------:R-:W-:Y:S02]  /*4440*/  ISETP.GT.AND P2, PT, R82, 0x69, PT ;  /* 0x000000695200780c */ /* 0x000fe40003f44270 */
[----:B------:R-:W-:Y:S02]  /*4450*/  FMNMX.FTZ R41, R64, R61, !PT ;  /* 0x0000003d40297209 */ /* 0x000fe40007810000 */
[----:B------:R-:W-:Y:S01]  /*4460*/  ISETP.GT.AND P3, PT, R82, 0x70, PT ;  /* 0x000000705200780c */ /* 0x000fe20003f64270 */
[----:B------:R3:W5:Y:S01]  /*4470*/  MUFU.TANH R103, R38 ;  /* 0x0000002600677308 */ /* 0x0007620000002400 */
[----:B----4-:R-:W-:Y:S01]  /*4480*/  FSEL R61, R92, -INF , P2 ;  /* 0xff8000005c3d7808 */ /* 0x010fe20001000000 */
[--C-:B0-----:R-:W-:Y:S01]  /*4490*/  FFMA.FTZ R35, R89, UR10, -R26.reuse ;  /* 0x0000000a59237c23 */ /* 0x101fe2000801081a */
[----:B------:R-:W-:Y:S01]  /*44a0*/  FMNMX.FTZ R42, R60, R41, !PT ;  /* 0x000000293c2a7209 */ /* 0x000fe20007810000 */
[--C-:B------:R-:W-:Y:S01]  /*44b0*/  IMAD.MOV.U32 R92, RZ, RZ, R119.reuse ;  /* 0x000000ffff5c7224 */ /* 0x100fe200078e0077 */
[----:B------:R-:W-:Y:S01]  /*44c0*/  ISETP.GT.AND P2, PT, R82, 0x71, PT ;  /* 0x000000715200780c */ /* 0x000fe20003f44270 */
[----:B------:R-:W-:Y:S01]  /*44d0*/  IMAD.MOV.U32 R89, RZ, RZ, R119 ;  /* 0x000000ffff597224 */ /* 0x000fe200078e0077 */
[----:B------:R-:W-:Y:S01]  /*44e0*/  FSEL R93, R93, -INF , P3 ;  /* 0xff8000005d5d7808 */ /* 0x000fe20001800000 */
[----:B------:R0:W-:Y:S01]  /*44f0*/  MUFU.EX2 R41, R62 ;  /* 0x0000003e00297308 */ /* 0x0001e20000000800 */
[----:B------:R-:W-:Y:S01]  /*4500*/  FMNMX.FTZ R42, R61, R42, !PT ;  /* 0x0000002a3d2a7209 */ /* 0x000fe20007810000 */
[----:B---3--:R-:W-:Y:S01]  /*4510*/  FFMA.FTZ R38, R88, UR10, -R26 ;  /* 0x0000000a58267c23 */ /* 0x008fe2000801081a */
[----:B------:R-:W-:-:S02]  /*4520*/  ISETP.GT.AND P3, PT, R82, 0x78, PT ;  /* 0x000000785200780c */ /* 0x000fc40003f64270 */
[----:B------:R-:W-:Y:S02]  /*4530*/  FSEL R70, R94, -INF , P2 ;  /* 0xff8000005e467808 */ /* 0x000fe40001000000 */
[----:B------:R-:W-:Y:S01]  /*4540*/  FMNMX.FTZ R49, R93, R42, !PT ;  /* 0x0000002a5d317209 */ /* 0x000fe20007810000 */
[----:B------:R3:W4:Y:S01]  /*4550*/  MUFU.TANH R104, R39 ;  /* 0x0000002700687308 */ /* 0x0007220000002400 */
[----:B------:R-:W-:Y:S01]  /*4560*/  ISETP.GT.AND P2, PT, R82, 0x79, PT ;  /* 0x000000795200780c */ /* 0x000fe20003f44270 */
[--C-:B0-----:R-:W-:Y:S01]  /*4570*/  FFMA.FTZ R62, R44, UR10, -R26.reuse ;  /* 0x0000000a2c3e7c23 */ /* 0x101fe2000801081a */
[----:B------:R-:W-:Y:S01]  /*4580*/  FSEL R68, R95, -INF , P3 ;  /* 0xff8000005f447808 */ /* 0x000fe20001800000 */
[--C-:B------:R-:W-:Y:S01]  /*4590*/  IMAD.MOV.U32 R95, RZ, RZ, R119.reuse ;  /* 0x000000ffff5f7224 */ /* 0x100fe200078e0077 */
[----:B------:R-:W-:Y:S02]  /*45a0*/  FMNMX.FTZ R49, R70, R49, !PT ;  /* 0x0000003146317209 */ /* 0x000fe40007810000 */
[----:B------:R-:W-:Y:S01]  /*45b0*/  ISETP.GT.AND P3, PT, R82, 0x80, PT ;  /* 0x000000805200780c */ /* 0x000fe20003f64270 */
[----:B------:R-:W-:Y:S01]  /*45c0*/  MUFU.EX2 R42, R48 ;  /* 0x00000030002a7308 */ /* 0x000fe20000000800 */
[----:B------:R-:W-:Y:S01]  /*45d0*/  FSEL R96, R96, -INF , P2 ;  /* 0xff80000060607808 */ /* 0x000fe20001000000 */
[----:B---3--:R-:W-:Y:S01]  /*45e0*/  FFMA.FTZ R39, R87, UR10, -R26 ;  /* 0x0000000a57277c23 */ /* 0x008fe2000801081a */
[----:B------:R-:W-:Y:S01]  /*45f0*/  FMNMX.FTZ R63, R68, R49, !PT ;  /* 0x00000031443f7209 */ /* 0x000fe20007810000 */
[----:B------:R-:W-:Y:S01]  /*4600*/  IMAD.MOV.U32 R87, RZ, RZ, R119 ;  /* 0x000000ffff577224 */ /* 0x000fe200078e0077 */
[----:B------:R-:W-:-:S02]  /*4610*/  ISETP.GT.AND P2, PT, R82, 0x81, PT ;  /* 0x000000815200780c */ /* 0x000fc40003f44270 */
[----:B------:R-:W-:Y:S01]  /*4620*/  FSEL R97, R97, -INF , P3 ;  /* 0xff80000061617808 */ /* 0x000fe20001800000 */
[----:B------:R0:W-:Y:S01]  /*4630*/  MUFU.EX2 R49, R62 ;  /* 0x0000003e00317308 */ /* 0x0001e20000000800 */
[----:B------:R-:W-:Y:S02]  /*4640*/  FMNMX.FTZ R44, R96, R63, !PT ;  /* 0x0000003f602c7209 */ /* 0x000fe40007810000 */
[----:B------:R-:W-:Y:S02]  /*4650*/  ISETP.GT.AND P3, PT, R82, 0x88, PT ;  /* 0x000000885200780c */ /* 0x000fe40003f64270 */
[----:B------:R-:W-:Y:S02]  /*4660*/  FSEL R98, R98, -INF , P2 ;  /* 0xff80000062627808 */ /* 0x000fe40001000000 */
[----:B------:R-:W-:Y:S01]  /*4670*/  FMNMX.FTZ R45, R97, R44, !PT ;  /* 0x0000002c612d7209 */ /* 0x000fe20007810000 */
[----:B------:R-:W-:Y:S01]  /*4680*/  MUFU.EX2 R27, R27 ;  /* 0x0000001b001b7308 */ /* 0x000fe20000000800 */
[----:B------:R-:W-:Y:S01]  /*4690*/  ISETP.GT.AND P2, PT, R82, 0x89, PT ;  /* 0x000000895200780c */ /* 0x000fe20003f44270 */
[----:B0-----:R-:W-:Y:S01]  /*46a0*/  FFMA.FTZ R62, R67, UR10, -R26 ;  /* 0x0000000a433e7c23 */ /* 0x001fe2000801081a */
[----:B------:R-:W-:-:S02]  /*46b0*/  FSEL R99, R99, -INF , P3 ;  /* 0xff80000063637808 */ /* 0x000fc40001800000 */
[----:B------:R-:W-:Y:S01]  /*46c0*/  FMNMX.FTZ R48, R98, R45, !PT ;  /* 0x0000002d62307209 */ /* 0x000fe20007810000 */
[----:B------:R-:W-:-:S01]  /*46d0*/  FFMA.FTZ R45, R52, UR10, -R26 ;  /* 0x0000000a342d7c23 */ /* 0x000fc2000801081a */
[----:B------:R-:W-:Y:S01]  /*46e0*/  ISETP.GT.AND P3, PT, R82, 0x90, PT ;  /* 0x000000905200780c */ /* 0x000fe20003f64270 */
[----:B------:R0:W-:Y:S01]  /*46f0*/  MUFU.EX2 R44, R65 ;  /* 0x00000041002c7308 */ /* 0x0001e20000000800 */
[----:B------:R-:W-:Y:S01]  /*4700*/  FSEL R100, R100, -INF , P2 ;  /* 0xff80000064647808 */ /* 0x000fe20001000000 */
[----:B------:R-:W-:Y:S01]  /*4710*/  FFMA.FTZ R52, R71, UR10, -R26 ;  /* 0x0000000a47347c23 */ /* 0x000fe2000801081a */
[----:B------:R-:W-:Y:S02]  /*4720*/  FMNMX.FTZ R63, R99, R48, !PT ;  /* 0x00000030633f7209 */ /* 0x000fe40007810000 */
[----:B------:R-:W-:Y:S02]  /*4730*/  ISETP.GT.AND P2, PT, R82, 0x91, PT ;  /* 0x000000915200780c */ /* 0x000fe40003f44270 */
[----:B-1----:R-:W-:Y:S01]  /*4740*/  FSEL R101, R101, -INF , P3 ;  /* 0xff80000065657808 */ /* 0x002fe20001800000 */
[----:B------:R-:W1:Y:S01]  /*4750*/  MUFU.EX2 R30, R30 ;  /* 0x0000001e001e7308 */ /* 0x000e620000000800 */
[----:B------:R-:W-:-:S02]  /*4760*/  FMNMX.FTZ R48, R100, R63, !PT ;  /* 0x0000003f64307209 */ /* 0x000fc40007810000 */
[----:B------:R-:W-:Y:S02]  /*4770*/  ISETP.GT.AND P3, PT, R82, 0x98, PT ;  /* 0x000000985200780c */ /* 0x000fe40003f64270 */
[----:B--2---:R-:W-:Y:S02]  /*4780*/  FSEL R102, R102, -INF , P2 ;  /* 0xff80000066667808 */ /* 0x004fe40001000000 */
[----:B------:R-:W-:Y:S01]  /*4790*/  FMNMX.FTZ R63, R101, R48, !PT ;  /* 0x00000030653f7209 */ /* 0x000fe20007810000 */
[----:B------:R-:W2:Y:S01]  /*47a0*/  MUFU.EX2 R31, R31 ;  /* 0x0000001f001f7308 */ /* 0x000ea20000000800 */
[----:B------:R-:W-:Y:S02]  /*47b0*/  ISETP.GT.AND P2, PT, R82, 0x99, PT ;  /* 0x000000995200780c */ /* 0x000fe40003f44270 */
[----:B-----5:R-:W-:Y:S02]  /*47c0*/  FSEL R103, R103, -INF , P3 ;  /* 0xff80000067677808 */ /* 0x020fe40001800000 */
[----:B------:R-:W-:Y:S01]  /*47d0*/  FMNMX.FTZ R48, R102, R63, !PT ;  /* 0x0000003f66307209 */ /* 0x000fe20007810000 */
[----:B------:R-:W-:Y:S01]  /*47e0*/  FFMA.FTZ R63, R24, UR10, -R26 ;  /* 0x0000000a183f7c23 */ /* 0x000fe2000801081a */
[----:B----4-:R-:W-:Y:S01]  /*47f0*/  FSEL R104, R104, -INF , P2 ;  /* 0xff80000068687808 */ /* 0x010fe20001000000 */
[----:B------:R-:W3:Y:S01]  /*4800*/  MUFU.EX2 R34, R34 ;  /* 0x0000002200227308 */ /* 0x000ee20000000800 */
[----:B0-----:R-:W-:Y:S01]  /*4810*/  FMNMX.FTZ R65, R103, R48, !PT ;  /* 0x0000003067417209 */ /* 0x001fe20007810000 */
[----:B-1----:R-:W-:Y:S01]  /*4820*/  FADD.FTZ R82, R27, R30 ;  /* 0x0000001e1b527221 */ /* 0x002fe20000010000 */
[----:B------:R-:W-:-:S01]  /*4830*/  FFMA.FTZ R24, R25, UR10, -R26 ;  /* 0x0000000a19187c23 */ /* 0x000fc2000801081a */
[--C-:B------:R-:W-:Y:S01]  /*4840*/  FFMA.FTZ R25, R32, UR10, -R26.reuse ;  /* 0x0000000a20197c23 */ /* 0x100fe2000801081a */
[----:B------:R-:W-:Y:S01]  /*4850*/  FMNMX.FTZ R65, R104, R65, !PT ;  /* 0x0000004168417209 */ /* 0x000fe20007810000 */
[--C-:B------:R-:W-:Y:S01]  /*4860*/  FFMA.FTZ R32, R53, UR10, -R26.reuse ;  /* 0x0000000a35207c23 */ /* 0x100fe2000801081a */
[----:B------:R-:W-:-:S01]  /*4870*/  FFMA.FTZ R53, R69, UR10, -R26 ;  /* 0x0000000a45357c23 */ /* 0x000fc2000801081a */
[----:B------:R-:W-:Y:S01]  /*4880*/  MUFU.EX2 R35, R35 ;  /* 0x0000002300237308 */ /* 0x000fe20000000800 */
[----:B--2---:R-:W-:-:S01]  /*4890*/  FADD.FTZ R71, R31, R82 ;  /* 0x000000521f477221 */ /* 0x004fc20000010000 */
[----:B------:R-:W0:Y:S01]  /*48a0*/  SHFL.BFLY PT, R48, R65, 0x2, 0x1f ;  /* 0x0c401f0041307f89 */ /* 0x000e2200000e0000 */
[----:B------:R-:W-:Y:S01]  /*48b0*/  MOV R94, R119 ;  /* 0x00000077005e7202 */ /* 0x000fe20000000f00 */
[----:B------:R-:W-:-:S04]  /*48c0*/  IMAD.MOV.U32 R82, RZ, RZ, R119 ;  /* 0x000000ffff527224 */ /* 0x000fc800078e0077 */
[----:B------:R-:W-:Y:S01]  /*48d0*/  MUFU.EX2 R38, R38 ;  /* 0x0000002600267308 */ /* 0x000fe20000000800 */
[----:B---3--:R-:W-:-:S04]  /*48e0*/  F2FP.SATFINITE.E4M3.F32.PACK_AB_MERGE_C R216, R34, R31, RZ ;  /* 0x0000001f22d8723e */ /* 0x008fc800048070ff */
[----:B------:R-:W-:Y:S01]  /*48f0*/  F2FP.SATFINITE.E4M3.F32.PACK_AB_MERGE_C R216, R30, R27, R216 ;  /* 0x0000001b1ed8723e */ /* 0x000fe200048070d8 */
[--C-:B------:R-:W-:Y:S02]  /*4900*/  IMAD.MOV.U32 R30, RZ, RZ, R119.reuse ;  /* 0x000000ffff1e7224 */ /* 0x100fe400078e0077 */
[----:B------:R1:W-:Y:S01]  /*4910*/  MUFU.EX2 R4, R90 ;  /* 0x0000005a00047308 */ /* 0x0003e20000000800 */
[----:B------:R-:W-:-:S07]  /*4920*/  IMAD.MOV.U32 R27, RZ, RZ, R119 ;  /* 0x000000ffff1b7224 */ /* 0x000fce00078e0077 */
[----:B------:R-:W-:Y:S01]  /*4930*/  MUFU.EX2 R39, R39 ;  /* 0x0000002700277308 */ /* 0x000fe20000000800 */
[----:B-1----:R-:W-:Y:S01]  /*4940*/  IMAD.MOV.U32 R90, RZ, RZ, R119 ;  /* 0x000000ffff5a7224 */ /* 0x002fe200078e0077 */
[----:B0-----:R-:W-:Y:S01]  /*4950*/  FMNMX.FTZ R67, R65, R48, !PT ;  /* 0x0000003041437209 */ /* 0x001fe20007810000 */
[----:B------:R-:W-:-:S01]  /*4960*/  FFMA.FTZ R65, R46, UR10, -R26 ;  /* 0x0000000a2e417c23 */ /* 0x000fc2000801081a */
[--C-:B------:R-:W-:Y:S01]  /*4970*/  FFMA.FTZ R46, R47, UR10, -R26.reuse ;  /* 0x0000000a2f2e7c23 */ /* 0x100fe2000801081a */
[----:B------:R-:W-:-:S02]  /*4980*/  FFMA.FTZ R47, R79, UR10, -R26 ;  /* 0x0000000a4f2f7c23 */ /* 0x000fc4000801081a */
[----:B------:R-:W0:Y:S01]  /*4990*/  SHFL.BFLY PT, R120, R67, 0x1, 0x1f ;  /* 0x0c201f0043787f89 */ /* 0x000e2200000e0000 */
[----:B------:R-:W-:Y:S08]  /*49a0*/  MUFU.EX2 R48, R62 ;  /* 0x0000003e00307308 */ /* 0x000ff00000000800 */
[----:B------:R-:W-:Y:S08]  /*49b0*/  MUFU.EX2 R62, R77 ;  /* 0x0000004d003e7308 */ /* 0x000ff00000000800 */
[----:B------:R-:W-:Y:S01]  /*49c0*/  MUFU.EX2 R7, R7 ;  /* 0x0000000700077308 */ /* 0x000fe20000000800 */
[----:B0-----:R-:W-:Y:S01]  /*49d0*/  FMNMX.FTZ R120, R67, R120, !PT ;  /* 0x0000007843787209 */ /* 0x001fe20007810000 */
[----:B------:R-:W-:-:S06]  /*49e0*/  IMAD.U32 R67, RZ, RZ, UR10 ;  /* 0x0000000aff437e24 */ /* 0x000fcc000f8e00ff */
[----:B------:R-:W-:Y:S01]  /*49f0*/  MUFU.EX2 R56, R56 ;  /* 0x0000003800387308 */ /* 0x000fe20000000800 */
[C---:B------:R-:W-:Y:S01]  /*4a00*/  FSETP.NEU.FTZ.AND P2, PT, R120.reuse, -INF , PT ;  /* 0xff8000007800780b */ /* 0x040fe20003f5d000 */
[----:B------:R-:W-:-:S05]  /*4a10*/  FFMA.FTZ R67, R120, R67, -8 ;  /* 0xc100000078437423 */ /* 0x000fca0000010043 */
        /* <DEDUP_REMOVED lines=51> */
[----:B------:R-:W-:Y:S01]  /*4d50*/  F2FP.SATFINITE.E4M3.F32.PACK_AB_MERGE_C R217, R6, R5, RZ ;  /* 0x0000000506d9723e */ /* 0x000fe200048070ff */
[----:B------:R-:W-:-:S01]  /*4d60*/  FFMA.FTZ R67, R104, UR10, -R67 ;  /* 0x0000000a68437c23 */ /* 0x000fc20008010843 */
[----:B------:R-:W-:-:S02]  /*4d70*/  IMAD.MOV.U32 R104, RZ, RZ, R119 ;  /* 0x000000ffff687224 */ /* 0x000fc400078e0077 */
[----:B------:R-:W-:Y:S01]  /*4d80*/  F2FP.SATFINITE.E4M3.F32.PACK_AB_MERGE_C R217, R50, R3, R217 ;  /* 0x0000000332d9723e */ /* 0x000fe200048070d9 */
[----:B------:R-:W-:Y:S01]  /*4d90*/  IMAD.MOV.U32 R88, RZ, RZ, R119 ;  /* 0x000000ffff587224 */ /* 0x000fe200078e0077 */
[----:B------:R-:W2:Y:S01]  /*4da0*/  MUFU.EX2 R9, R9 ;  /* 0x0000000900097308 */ /* 0x000ea20000000800 */
[----:B0-----:R-:W-:-:S01]  /*4db0*/  FADD.FTZ R2, R8, R77 ;  /* 0x0000004d08027221 */ /* 0x001fc20000010000 */
[----:B------:R-:W-:-:S06]  /*4dc0*/  IMAD.MOV.U32 R50, RZ, RZ, R119 ;  /* 0x000000ffff327224 */ /* 0x000fcc00078e0077 */
[----:B------:R0:W-:Y:S01]  /*4dd0*/  MUFU.EX2 R69, R80 ;  /* 0x0000005000457308 */ /* 0x0001e20000000800 */
[----:B-1----:R-:W-:-:S07]  /*4de0*/  FADD.FTZ R2, R51, R2 ;  /* 0x0000000233027221 */ /* 0x002fce0000010000 */
[----:B------:R-:W1:Y:S01]  /*4df0*/  MUFU.EX2 R10, R10 ;  /* 0x0000000a000a7308 */ /* 0x000e620000000800 */
[----:B0-----:R-:W-:-:S04]  /*4e00*/  FADD.FTZ R80, R34, R71 ;  /* 0x0000004722507221 */ /* 0x001fc80000010000 */
[----:B------:R-:W-:-:S03]  /*4e10*/  FADD.FTZ R71, R35, R80 ;  /* 0x0000005023477221 */ /* 0x000fc60000010000 */
[----:B------:R-:W0:Y:S01]  /*4e20*/  MUFU.EX2 R54, R54 ;  /* 0x0000003600367308 */ /* 0x000e220000000800 */
[----:B------:R-:W-:-:S04]  /*4e30*/  FADD.FTZ R77, R38, R71 ;  /* 0x00000047264d7221 */ /* 0x000fc80000010000 */
[----:B------:R-:W-:Y:S01]  /*4e40*/  FADD.FTZ R80, R4, R77 ;  /* 0x0000004d04507221 */ /* 0x000fe20000010000 */
[----:B--2---:R-:W-:-:S02]  /*4e50*/  FADD.FTZ R77, R9, R2 ;  /* 0x00000002094d7221 */ /* 0x004fc40000010000 */
[----:B------:R-:W2:Y:S01]  /*4e60*/  MUFU.EX2 R11, R11 ;  /* 0x0000000b000b7308 */ /* 0x000ea20000000800 */
[----:B------:R-:W-:-:S01]  /*4e70*/  FADD.FTZ R80, R39, R80 ;  /* 0x0000005027507221 */ /* 0x000fc20000010000 */
[C---:B-1----:R-:W-:Y:S01]  /*4e80*/  FADD.FTZ R77, R10.reuse, R77 ;  /* 0x0000004d0a4d7221 */ /* 0x042fe20000010000 */
[----:B------:R-:W-:Y:S02]  /*4e90*/  F2FP.SATFINITE.E4M3.F32.PACK_AB_MERGE_C R10, R10, R9, RZ ;  /* 0x000000090a0a723e */ /* 0x000fe400048070ff */
[----:B------:R-:W-:Y:S01]  /*4ea0*/  FADD.FTZ R79, R7, R80 ;  /* 0x00000050074f7221 */ /* 0x000fe20000010000 */
[----:B------:R-:W-:Y:S01]  /*4eb0*/  F2FP.SATFINITE.E4M3.F32.PACK_AB_MERGE_C R39, R39, R4, RZ ;  /* 0x000000042727723e */ /* 0x000fe200048070ff */
[----:B------:R-:W-:Y:S01]  /*4ec0*/  IMAD.MOV.U32 R80, RZ, RZ, R119 ;  /* 0x000000ffff507224 */ /* 0x000fe200078e0077 */
[----:B------:R-:W1:Y:S01]  /*4ed0*/  MUFU.EX2 R55, R55 ;  /* 0x0000003700377308 */ /* 0x000e620000000800 */
[----:B0-----:R-:W-:-:S01]  /*4ee0*/  FADD.FTZ R2, R54, R77 ;  /* 0x0000004d36027221 */ /* 0x001fc20000010000 */
[----:B------:R-:W-:Y:S01]  /*4ef0*/  F2FP.SATFINITE.E4M3.F32.PACK_AB_MERGE_C R218, R38, R35, R39 ;  /* 0x0000002326da723e */ /* 0x000fe20004807027 */
[--C-:B------:R-:W-:Y:S01]  /*4f00*/  IMAD.MOV.U32 R39, RZ, RZ, R119.reuse ;  /* 0x000000ffff277224 */ /* 0x100fe200078e0077 */
[----:B------:R-:W-:Y:S01]  /*4f10*/  F2FP.SATFINITE.E4M3.F32.PACK_AB_MERGE_C R219, R51, R8, R10 ;  /* 0x0000000833db723e */ /* 0x000fe2000480700a */
[----:B------:R-:W-:-:S02]  /*4f20*/  IMAD.MOV.U32 R51, RZ, RZ, R119 ;  /* 0x000000ffff337224 */ /* 0x000fc400078e0077 */
[----:B------:R-:W-:Y:S01]  /*4f30*/  IMAD.MOV.U32 R38, RZ, RZ, R119 ;  /* 0x000000ffff267224 */ /* 0x000fe200078e0077 */
[----:B------:R-:W0:Y:S01]  /*4f40*/  MUFU.EX2 R14, R14 ;  /* 0x0000000e000e7308 */ /* 0x000e220000000800 */
[----:B--2---:R-:W-:-:S01]  /*4f50*/  FADD.FTZ R2, R11, R2 ;  /* 0x000000020b027221 */ /* 0x004fc20000010000 */
[----:B------:R-:W-:-:S06]  /*4f60*/  IMAD.MOV.U32 R35, RZ, RZ, R119 ;  /* 0x000000ffff237224 */ /* 0x000fcc00078e0077 */
[----:B------:R-:W2:Y:S08]  /*4f70*/  MUFU.EX2 R21, R21 ;  /* 0x0000001500157308 */ /* 0x000eb00000000800 */
[----:B------:R3:W-:Y:S08]  /*4f80*/  MUFU.EX2 R71, R64 ;  /* 0x0000004000477308 */ /* 0x0007f00000000800 */
[----:B------:R-:W4:Y:S01]  /*4f90*/  MUFU.EX2 R20, R20 ;  /* 0x0000001400147308 */ /* 0x000f220000000800 */
[----:B---3--:R-:W-:-:S01]  /*4fa0*/  FADD.FTZ R64, R12, R79 ;  /* 0x0000004f0c407221 */ /* 0x008fc20000010000 */
[----:B-1----:R-:W-:-:S03]  /*4fb0*/  FADD.FTZ R79, R55, R2 ;  /* 0x00000002374f7221 */ /* 0x002fc60000010000 */
[----:B------:R-:W-:Y:S01]  /*4fc0*/  FADD.FTZ R77, R13, R64 ;  /* 0x000000400d4d7221 */ /* 0x000fe20000010000 */
[----:B0-----:R-:W-:-:S01]  /*4fd0*/  FADD.FTZ R2, R14, R79 ;  /* 0x0000004f0e027221 */ /* 0x001fc20000010000 */
[----:B------:R-:W-:Y:S01]  /*4fe0*/  F2FP.SATFINITE.E4M3.F32.PACK_AB_MERGE_C R14, R14, R55, RZ ;  /* 0x000000370e0e723e */ /* 0x000fe200048070ff */
[----:B------:R-:W0:Y:S01]  /*4ff0*/  MUFU.EX2 R74, R74 ;  /* 0x0000004a004a7308 */ /* 0x000e220000000800 */
[----:B------:R-:W-:-:S01]  /*5000*/  FADD.FTZ R77, R66, R77 ;  /* 0x0000004d424d7221 */ /* 0x000fc20000010000 */
[----:B------:R-:W-:Y:S01]  /*5010*/  F2FP.SATFINITE.E4M3.F32.PACK_AB_MERGE_C R66, R66, R13, RZ ;  /* 0x0000000d4242723e */ /* 0x000fe200048070ff */
[----:B------:R-:W-:Y:S01]  /*5020*/  IMAD.MOV.U32 R55, RZ, RZ, R119 ;  /* 0x000000ffff377224 */ /* 0x000fe200078e0077 */
[----:B------:R-:W-:Y:S01]  /*5030*/  F2FP.SATFINITE.E4M3.F32.PACK_AB_MERGE_C R213, R11, R54, R14 ;  /* 0x000000360bd5723e */ /* 0x000fe2000480700e */
[----:B------:R-:W-:-:S01]  /*5040*/  FADD.FTZ R64, R72, R77 ;  /* 0x0000004d48407221 */ /* 0x000fc20000010000 */
[----:B--2---:R-:W-:Y:S01]  /*5050*/  FADD.FTZ R77, R21, R2 ;  /* 0x00000002154d7221 */ /* 0x004fe20000010000 */
[----:B------:R-:W-:Y:S01]  /*5060*/  F2FP.SATFINITE.E4M3.F32.PACK_AB_MERGE_C R212, R12, R7, R66 ;  /* 0x000000070cd4723e */ /* 0x000fe20004807042 */
[----:B------:R-:W1:Y:S01]  /*5070*/  MUFU.EX2 R73, R73 ;  /* 0x0000004900497308 */ /* 0x000e620000000800 */
[----:B------:R-:W-:-:S01]  /*5080*/  FADD.FTZ R79, R57, R64 ;  /* 0x00000040394f7221 */ /* 0x000fc20000010000 */
[----:B----4-:R-:W-:Y:S01]  /*5090*/  FADD.FTZ R77, R20, R77 ;  /* 0x0000004d144d7221 */ /* 0x010fe20000010000 */
[----:B------:R-:W-:-:S02]  /*50a0*/  IMAD.MOV.U32 R66, RZ, RZ, R119 ;  /* 0x000000ffff427224 */ /* 0x000fc400078e0077 */
[----:B------:R-:W-:Y:S01]  /*50b0*/  FADD.FTZ R2, R56, R79 ;  /* 0x0000004f38027221 */ /* 0x000fe20000010000 */
[----:B------:R-:W-:Y:S01]  /*50c0*/  F2FP.SATFINITE.E4M3.F32.PACK_AB_MERGE_C R56, R59, R56, RZ ;  /* 0x000000383b38723e */ /* 0x000fe200048070ff */
[----:B------:R-:W-:Y:S01]  /*50d0*/  IMAD.MOV.U32 R79, RZ, RZ, R119 ;  /* 0x000000ffff4f7224 */ /* 0x000fe200078e0077 */
        /* <DEDUP_REMOVED lines=9> */
[----:B------:R-:W-:Y:S01]  /*5170*/  F2FP.SATFINITE.E4M3.F32.PACK_AB_MERGE_C R73, R73, R74, RZ ;  /* 0x0000004a4949723e */ /* 0x000fe200048070ff */
[----:B------:R-:W-:-:S02]  /*5180*/  IMAD.MOV.U32 R74, RZ, RZ, R119 ;  /* 0x000000ffff4a7224 */ /* 0x000fc400078e0077 */
[----:B------:R-:W-:Y:S01]  /*5190*/  IMAD.MOV.U32 R64, RZ, RZ, R119 ;  /* 0x000000ffff407224 */ /* 0x000fe200078e0077 */
[----:B------:R-:W-:Y:S01]  /*51a0*/  F2FP.SATFINITE.E4M3.F32.PACK_AB_MERGE_C R215, R20, R21, R73 ;  /* 0x0000001514d7723e */ /* 0x000fe20004807049 */
[----:B------:R-:W-:Y:S01]  /*51b0*/  IMAD.MOV.U32 R73, RZ, RZ, R119 ;  /* 0x000000ffff497224 */ /* 0x000fe200078e0077 */
[----:B------:R-:W1:Y:S01]  /*51c0*/  MUFU.EX2 R76, R76 ;  /* 0x0000004c004c7308 */ /* 0x000e620000000800 */
[----:B--2---:R-:W-:-:S01]  /*51d0*/  FADD.FTZ R9, R75, R34 ;  /* 0x000000224b097221 */ /* 0x004fc20000010000 */
[--C-:B------:R-:W-:Y:S02]  /*51e0*/  IMAD.MOV.U32 R59, RZ, RZ, R119.reuse ;  /* 0x000000ffff3b7224 */ /* 0x100fe400078e0077 */
[--C-:B------:R-:W-:Y:S02]  /*51f0*/  IMAD.MOV.U32 R57, RZ, RZ, R119.reuse ;  /* 0x000000ffff397224 */ /* 0x100fe400078e0077 */
[----:B------:R-:W-:Y:S02]  /*5200*/  IMAD.MOV.U32 R56, RZ, RZ, R119 ;  /* 0x000000ffff387224 */ /* 0x000fe400078e0077 */
[----:B------:R-:W2:Y:S01]  /*5210*/  MUFU.EX2 R40, R40 ;  /* 0x0000002800287308 */ /* 0x000ea20000000800 */
[----:B0-----:R-:W-:-:S01]  /*5220*/  FADD.FTZ R31, R43, R2 ;  /* 0x000000022b1f7221 */ /* 0x001fc20000010000 */
[----:B------:R-:W-:-:S02]  /*5230*/  IMAD.MOV.U32 R54, RZ, RZ, R119 ;  /* 0x000000ffff367224 */ /* 0x000fc400078e0077 */
[----:B------:R-:W-:-:S04]  /*5240*/  IMAD.MOV.U32 R34, RZ, RZ, R119 ;  /* 0x000000ffff227224 */ /* 0x000fc800078e0077 */
[----:B------:R-:W0:Y:S01]  /*5250*/  MUFU.EX2 R78, R78 ;  /* 0x0000004e004e7308 */ /* 0x000e220000000800 */
[----:B-1----:R-:W-:-:S07]  /*5260*/  FADD.FTZ R9, R76, R9 ;  /* 0x000000094c097221 */ /* 0x002fce0000010000 */
[----:B------:R-:W1:Y:S01]  /*5270*/  MUFU.EX2 R81, R81 ;  /* 0x0000005100517308 */ /* 0x000e620000000800 */
[----:B--2---:R-:W-:-:S01]  /*5280*/  FADD.FTZ R2, R40, R31 ;  /* 0x0000001f28027221 */ /* 0x004fc20000010000 */
[----:B------:R-:W-:Y:S01]  /*5290*/  F2FP.SATFINITE.E4M3.F32.PACK_AB_MERGE_C R40, R41, R40, RZ ;  /* 0x000000282928723e */ /* 0x000fe200048070ff */
[----:B------:R-:W-:-:S03]  /*52a0*/  IMAD.MOV.U32 R31, RZ, RZ, R119 ;  /* 0x000000ffff1f7224 */ /* 0x000fc600078e0077 */
[----:B------:R-:W-:Y:S01]  /*52b0*/  F2FP.SATFINITE.E4M3.F32.PACK_AB_MERGE_C R208, R43, R58, R40 ;  /* 0x0000003a2bd0723e */ /* 0x000fe20004807028 */
[----:B------:R-:W-:Y:S01]  /*52c0*/  IMAD.MOV.U32 R58, RZ, RZ, R119 ;  /* 0x000000ffff3a7224 */ /* 0x000fe200078e0077 */
[----:B------:R2:W3:Y:S01]  /*52d0*/  MUFU.EX2 R26, R83 ;  /* 0x00000053001a7308 */ /* 0x0004e20000000800 */
[----:B0-----:R-:W-:-:S01]  /*52e0*/  FADD.FTZ R4, R78, R9 ;  /* 0x000000094e047221 */ /* 0x001fc20000010000 */
[----:B------:R-:W-:Y:S01]  /*52f0*/  FADD.FTZ R9, R41, R2 ;  /* 0x0000000229097221 */ /* 0x000fe20000010000 */
[----:B------:R-:W-:Y:S02]  /*5300*/  IMAD.MOV.U32 R43, RZ, RZ, R119 ;  /* 0x000000ffff2b7224 */ /* 0x000fe400078e0077 */
[----:B------:R-:W-:Y:S01]  /*5310*/  FADD.FTZ R4, R69, R4 ;  /* 0x0000000445047221 */ /* 0x000fe20000010000 */
[----:B------:R-:W-:-:S01]  /*5320*/  FADD.FTZ R2, R42, R9 ;  /* 0x000000092a027221 */ /* 0x000fc20000010000 */
[----:B------:R-:W-:Y:S01]  /*5330*/  F2FP.SATFINITE.E4M3.F32.PACK_AB_MERGE_C R69, R69, R78, RZ ;  /* 0x0000004e4545723e */ /* 0x000fe200048070ff */
[----:B------:R-:W0:Y:S01]  /*5340*/  MUFU.EX2 R84, R84 ;  /* 0x0000005400547308 */ /* 0x000e220000000800 */
[----:B-1----:R-:W-:-:S01]  /*5350*/  FADD.FTZ R9, R81, R4 ;  /* 0x0000000451097221 */ /* 0x002fc20000010000 */
[----:B------:R-:W-:Y:S01]  /*5360*/  FADD.FTZ R13, R49, R2 ;  /* 0x00000002310d7221 */ /* 0x000fe20000010000 */
[----:B------:R-:W-:Y:S01]  /*5370*/  F2FP.SATFINITE.E4M3.F32.PACK_AB_MERGE_C R209, R76, R75, R69 ;  /* 0x0000004b4cd1723e */ /* 0x000fe20004807045 */
[----:B--2---:R-:W-:-:S02]  /*5380*/  IMAD.MOV.U32 R83, RZ, RZ, R119 ;  /* 0x000000ffff537224 */ /* 0x004fc400078e0077 */
[----:B------:R-:W-:-:S01]  /*5390*/  FADD.FTZ R2, R44, R13 ;  /* 0x0000000d2c027221 */ /* 0x000fc20000010000 */
[----:B------:R-:W-:Y:S01]  /*53a0*/  IMAD.MOV.U32 R78, RZ, RZ, R119 ;  /* 0x000000ffff4e7224 */ /* 0x000fe200078e0077 */
[----:B------:R-:W1:Y:S01]  /*53b0*/  MUFU.EX2 R45, R45 ;  /* 0x0000002d002d7308 */ /* 0x000e620000000800 */
[----:B---3--:R-:W-:-:S01]  /*53c0*/  FADD.FTZ R9, R26, R9 ;  /* 0x000000091a097221 */ /* 0x008fc20000010000 */
        /* <DEDUP_REMOVED lines=8> */
[C---:B-1----:R-:W-:Y:S01]  /*5450*/  F2FP.SATFINITE.E4M3.F32.PACK_AB_MERGE_C R44, R45.reuse, R44, RZ ;  /* 0x0000002c2d2c723e */ /* 0x042fe200048070ff */
[----:B------:R-:W-:-:S03]  /*5460*/  FADD.FTZ R45, R45, R2 ;  /* 0x000000022d2d7221 */ /* 0x000fc60000010000 */
[----:B------:R-:W-:Y:S01]  /*5470*/  F2FP.SATFINITE.E4M3.F32.PACK_AB_MERGE_C R210, R49, R42, R44 ;  /* 0x0000002a31d2723e */ /* 0x000fe2000480702c */
[--C-:B------:R-:W-:Y:S02]  /*5480*/  IMAD.MOV.U32 R49, RZ, RZ, R119.reuse ;  /* 0x000000ffff317224 */ /* 0x100fe400078e0077 */
[----:B------:R-:W1:Y:S01]  /*5490*/  MUFU.EX2 R86, R86 ;  /* 0x0000005600567308 */ /* 0x000e620000000800 */
[C---:B--2---:R-:W-:Y:S01]  /*54a0*/  F2FP.SATFINITE.E4M3.F32.PACK_AB_MERGE_C R84, R85.reuse, R84, RZ ;  /* 0x000000545554723e */ /* 0x044fe200048070ff */
[----:B------:R-:W-:Y:S01]  /*54b0*/  FADD.FTZ R85, R85, R4 ;  /* 0x0000000455557221 */ /* 0x000fe20000010000 */
[--C-:B------:R-:W-:Y:S02]  /*54c0*/  IMAD.MOV.U32 R44, RZ, RZ, R119.reuse ;  /* 0x000000ffff2c7224 */ /* 0x100fe400078e0077 */
[----:B------:R-:W-:Y:S01]  /*54d0*/  F2FP.SATFINITE.E4M3.F32.PACK_AB_MERGE_C R211, R26, R81, R84 ;  /* 0x000000511ad3723e */ /* 0x000fe20004807054 */
[----:B------:R-:W-:Y:S02]  /*54e0*/  IMAD.MOV.U32 R84, RZ, RZ, R119 ;  /* 0x000000ffff547224 */ /* 0x000fe400078e0077 */
[----:B------:R-:W2:Y:S01]  /*54f0*/  MUFU.EX2 R63, R63 ;  /* 0x0000003f003f7308 */ /* 0x000ea20000000800 */
[----:B0-----:R-:W-:-:S01]  /*5500*/  FADD.FTZ R2, R28, R45 ;  /* 0x0000002d1c027221 */ /* 0x001fc20000010000 */
[----:B------:R-:W-:-:S02]  /*5510*/  IMAD.MOV.U32 R81, RZ, RZ, R119 ;  /* 0x000000ffff517224 */ /* 0x000fc400078e0077 */
[--C-:B------:R-:W-:Y:S02]  /*5520*/  IMAD.MOV.U32 R45, RZ, RZ, R119.reuse ;  /* 0x000000ffff2d7224 */ /* 0x100fe400078e0077 */
[----:B------:R-:W-:Y:S02]  /*5530*/  IMAD.MOV.U32 R42, RZ, RZ, R119 ;  /* 0x000000ffff2a7224 */ /* 0x000fe400078e0077 */
[----:B------:R-:W0:Y:S01]  /*5540*/  MUFU.EX2 R24, R24 ;  /* 0x0000001800187308 */ /* 0x000e220000000800 */
[----:B-1----:R-:W-:-:S01]  /*5550*/  FADD.FTZ R4, R86, R85 ;  /* 0x0000005556047221 */ /* 0x002fc20000010000 */
[--C-:B------:R-:W-:Y:S02]  /*5560*/  IMAD.MOV.U32 R85, RZ, RZ, R119.reuse ;  /* 0x000000ffff557224 */ /* 0x100fe400078e0077 */
[----:B------:R-:W-:Y:S02]  /*5570*/  IMAD.MOV.U32 R26, RZ, RZ, R119 ;  /* 0x000000ffff1a7224 */ /* 0x000fe400078e0077 */
[----:B------:R-:W-:-:S02]  /*5580*/  FADD.FTZ R7, R71, R4 ;  /* 0x0000000447077221 */ /* 0x000fc40000010000 */
        /* <DEDUP_REMOVED lines=14> */
[----:B------:R-:W-:Y:S01]  /*5670*/  F2FP.SATFINITE.E4M3.F32.PACK_AB_MERGE_C R60, R61, R60, RZ ;  /* 0x0000003c3d3c723e */ /* 0x000fe200048070ff */
[--C-:B------:R-:W-:Y:S02]  /*5680*/  IMAD.MOV.U32 R61, RZ, RZ, R119.reuse ;  /* 0x000000ffff3d7224 */ /* 0x100fe400078e0077 */
[--C-:B------:R-:W-:Y:S01]  /*5690*/  IMAD.MOV.U32 R28, RZ, RZ, R119.reuse ;  /* 0x000000ffff1c7224 */ /* 0x100fe200078e0077 */
[----:B------:R-:W-:Y:S01]  /*56a0*/  F2FP.SATFINITE.E4M3.F32.PACK_AB_MERGE_C R205, R71, R86, R60 ;  /* 0x0000005647cd723e */ /* 0x000fe2000480703c */
[----:B------:R-:W-:Y:S01]  /*56b0*/  IMAD.MOV.U32 R86, RZ, RZ, R119 ;  /* 0x000000ffff567224 */ /* 0x000fe200078e0077 */
[----:B------:R-:W0:Y:S01]  /*56c0*/  MUFU.EX2 R32, R32 ;  /* 0x0000002000207308 */ /* 0x000e220000000800 */
[----:B-1----:R-:W-:-:S01]  /*56d0*/  FADD.FTZ R3, R25, R2 ;  /* 0x0000000219037221 */ /* 0x002fc20000010000 */
[----:B------:R-:W-:-:S02]  /*56e0*/  IMAD.MOV.U32 R71, RZ, RZ, R119 ;  /* 0x000000ffff477224 */ /* 0x000fc400078e0077 */
[--C-:B------:R-:W-:Y:S02]  /*56f0*/  IMAD.MOV.U32 R60, RZ, RZ, R119.reuse ;  /* 0x000000ffff3c7224 */ /* 0x100fe400078e0077 */
[----:B------:R-:W-:Y:S02]  /*5700*/  IMAD.MOV.U32 R24, RZ, RZ, R119 ;  /* 0x000000ffff187224 */ /* 0x000fe400078e0077 */
[----:B------:R-:W1:Y:S01]  /*5710*/  MUFU.EX2 R70, R70 ;  /* 0x0000004600467308 */ /* 0x000e620000000800 */
[----:B--2---:R-:W-:-:S07]  /*5720*/  FADD.FTZ R7, R93, R4 ;  /* 0x000000045d077221 */ /* 0x004fce0000010000 */
[----:B------:R-:W2:Y:S01]  /*5730*/  MUFU.EX2 R33, R33 ;  /* 0x0000002100217308 */ /* 0x000ea20000000800 */
[----:B0-----:R-:W-:-:S07]  /*5740*/  FADD.FTZ R2, R32, R3 ;  /* 0x0000000320027221 */ /* 0x001fce0000010000 */
[----:B------:R-:W0:Y:S01]  /*5750*/  MUFU.EX2 R68, R68 ;  /* 0x0000004400447308 */ /* 0x000e220000000800 */
[----:B-1----:R-:W-:-:S07]  /*5760*/  FADD.FTZ R7, R70, R7 ;  /* 0x0000000746077221 */ /* 0x002fce0000010000 */
[----:B------:R1:W3:Y:S01]  /*5770*/  MUFU.EX2 R5, R96 ;  /* 0x0000006000057308 */ /* 0x0002e20000000800 */
[----:B--2---:R-:W-:-:S01]  /*5780*/  FADD.FTZ R3, R33, R2 ;  /* 0x0000000221037221 */ /* 0x004fc20000010000 */
[----:B------:R-:W-:-:S03]  /*5790*/  F2FP.SATFINITE.E4M3.F32.PACK_AB_MERGE_C R33, R48, R33, RZ ;  /* 0x000000213021723e */ /* 0x000fc600048070ff */
[----:B------:R-:W-:Y:S01]  /*57a0*/  FADD.FTZ R3, R48, R3 ;  /* 0x0000000330037221 */ /* 0x000fe20000010000 */
[----:B------:R-:W-:Y:S01]  /*57b0*/  F2FP.SATFINITE.E4M3.F32.PACK_AB_MERGE_C R206, R32, R25, R33 ;  /* 0x0000001920ce723e */ /* 0x000fe20004807021 */
[----:B------:R-:W-:Y:S01]  /*57c0*/  IMAD.MOV.U32 R48, RZ, RZ, R119 ;  /* 0x000000ffff307224 */ /* 0x000fe200078e0077 */
[----:B------:R-:W2:Y:S01]  /*57d0*/  MUFU.EX2 R36, R36 ;  /* 0x0000002400247308 */ /* 0x000ea20000000800 */
[----:B0-----:R-:W-:-:S01]  /*57e0*/  FADD.FTZ R2, R68, R7 ;  /* 0x0000000744027221 */ /* 0x001fc20000010000 */
[--C-:B-1----:R-:W-:Y:S02]  /*57f0*/  IMAD.MOV.U32 R96, RZ, RZ, R119.reuse ;  /* 0x000000ffff607224 */ /* 0x102fe400078e0077 */
[--C-:B------:R-:W-:Y:S02]  /*5800*/  IMAD.MOV.U32 R33, RZ, RZ, R119.reuse ;  /* 0x000000ffff217224 */ /* 0x100fe400078e0077 */
[----:B------:R-:W-:Y:S02]  /*5810*/  IMAD.MOV.U32 R32, RZ, RZ, R119 ;  /* 0x000000ffff207224 */ /* 0x000fe400078e0077 */
[----:B------:R-:W0:Y:S01]  /*5820*/  MUFU.EX2 R97, R97 ;  /* 0x0000006100617308 */ /* 0x000e220000000800 */
[----:B---3--:R-:W-:-:S01]  /*5830*/  FADD.FTZ R2, R5, R2 ;  /* 0x0000000205027221 */ /* 0x008fc20000010000 */
[----:B------:R-:W-:Y:S01]  /*5840*/  F2FP.SATFINITE.E4M3.F32.PACK_AB_MERGE_C R68, R5, R68, RZ ;  /* 0x000000440544723e */ /* 0x000fe200048070ff */
[----:B------:R-:W-:-:S03]  /*5850*/  IMAD.MOV.U32 R25, RZ, RZ, R119 ;  /* 0x000000ffff197224 */ /* 0x000fc600078e0077 */
[----:B------:R-:W-:Y:S01]  /*5860*/  F2FP.SATFINITE.E4M3.F32.PACK_AB_MERGE_C R207, R70, R93, R68 ;  /* 0x0000005d46cf723e */ /* 0x000fe20004807044 */
[----:B------:R-:W-:Y:S01]  /*5870*/  IMAD.MOV.U32 R93, RZ, RZ, R119 ;  /* 0x000000ffff5d7224 */ /* 0x000fe200078e0077 */
[----:B------:R-:W1:Y:S01]  /*5880*/  MUFU.EX2 R53, R53 ;  /* 0x0000003500357308 */ /* 0x000e620000000800 */
[----:B--2---:R-:W-:-:S01]  /*5890*/  FADD.FTZ R4, R36, R3 ;  /* 0x0000000324047221 */ /* 0x004fc20000010000 */
[--C-:B------:R-:W-:Y:S02]  /*58a0*/  IMAD.MOV.U32 R70, RZ, RZ, R119.reuse ;  /* 0x000000ffff467224 */ /* 0x100fe400078e0077 */
[----:B------:R-:W-:-:S04]  /*58b0*/  IMAD.MOV.U32 R68, RZ, RZ, R119 ;  /* 0x000000ffff447224 */ /* 0x000fc800078e0077 */
        /* <DEDUP_REMOVED lines=13> */
[----:B------:R-:W-:Y:S02]  /*5990*/  IMAD.MOV.U32 R52, RZ, RZ, R119 ;  /* 0x000000ffff347224 */ /* 0x000fe400078e0077 */
[----:B------:R-:W-:Y:S01]  /*59a0*/  FADD.FTZ R4, R62, R3 ;  /* 0x000000033e047221 */ /* 0x000fe20000010000 */
[----:B------:R-:W-:Y:S01]  /*59b0*/  F2FP.SATFINITE.E4M3.F32.PACK_AB_MERGE_C R200, R53, R36, R37 ;  /* 0x0000002435c8723e */ /* 0x000fe20004807025 */
[----:B------:R-:W-:Y:S01]  /*59c0*/  IMAD.MOV.U32 R53, RZ, RZ, R119 ;  /* 0x000000ffff357224 */ /* 0x000fe200078e0077 */
[----:B------:R-:W2:Y:S01]  /*59d0*/  MUFU.EX2 R65, R65 ;  /* 0x0000004100417308 */ /* 0x000ea20000000800 */
[C---:B0-----:R-:W-:Y:S01]  /*59e0*/  F2FP.SATFINITE.E4M3.F32.PACK_AB_MERGE_C R99, R100.reuse, R99, RZ ;  /* 0x000000636463723e */ /* 0x041fe200048070ff */
[----:B------:R-:W-:Y:S01]  /*59f0*/  FADD.FTZ R100, R100, R5 ;  /* 0x0000000564647221 */ /* 0x000fe20000010000 */
[----:B------:R-:W-:-:S02]  /*5a00*/  IMAD.MOV.U32 R37, RZ, RZ, R119 ;  /* 0x000000ffff257224 */ /* 0x000fc400078e0077 */
[----:B------:R-:W-:Y:S01]  /*5a10*/  F2FP.SATFINITE.E4M3.F32.PACK_AB_MERGE_C R201, R98, R97, R99 ;  /* 0x0000006162c9723e */ /* 0x000fe20004807063 */
[----:B------:R-:W-:Y:S02]  /*5a20*/  IMAD.MOV.U32 R99, RZ, RZ, R119 ;  /* 0x000000ffff637224 */ /* 0x000fe400078e0077 */
[----:B------:R-:W0:Y:S01]  /*5a30*/  MUFU.EX2 R102, R102 ;  /* 0x0000006600667308 */ /* 0x000e220000000800 */
[----:B-1----:R-:W-:-:S01]  /*5a40*/  FADD.FTZ R3, R101, R100 ;  /* 0x0000006465037221 */ /* 0x002fc20000010000 */
[--C-:B------:R-:W-:Y:S02]  /*5a50*/  IMAD.MOV.U32 R100, RZ, RZ, R119.reuse ;  /* 0x000000ffff647224 */ /* 0x100fe400078e0077 */
[--C-:B------:R-:W-:Y:S02]  /*5a60*/  IMAD.MOV.U32 R98, RZ, RZ, R119.reuse ;  /* 0x000000ffff627224 */ /* 0x100fe400078e0077 */
[----:B------:R-:W-:Y:S02]  /*5a70*/  IMAD.MOV.U32 R97, RZ, RZ, R119 ;  /* 0x000000ffff617224 */ /* 0x000fe400078e0077 */
[----:B------:R-:W-:Y:S01]  /*5a80*/  MUFU.EX2 R46, R46 ;  /* 0x0000002e002e7308 */ /* 0x000fe20000000800 */
[----:B--2---:R-:W-:-:S01]  /*5a90*/  FADD.FTZ R5, R65, R4 ;  /* 0x0000000441057221 */ /* 0x004fc20000010000 */
[----:B------:R-:W-:-:S06]  /*5aa0*/  IMAD.MOV.U32 R36, RZ, RZ, R119 ;  /* 0x000000ffff247224 */ /* 0x000fcc00078e0077 */
[----:B------:R-:W1:Y:S01]  /*5ab0*/  MUFU.EX2 R47, R47 ;  /* 0x0000002f002f7308 */ /* 0x000e620000000800 */
[----:B0-----:R-:W-:-:S07]  /*5ac0*/  FADD.FTZ R4, R102, R3 ;  /* 0x0000000366047221 */ /* 0x001fce0000010000 */
[----:B------:R-:W-:Y:S08]  /*5ad0*/  MUFU.EX2 R103, R103 ;  /* 0x0000006700677308 */ /* 0x000ff00000000800 */
[----:B------:R0:W2:Y:S01]  /*5ae0*/  MUFU.EX2 R2, R67 ;  /* 0x0000004300027308 */ /* 0x0000a20000000800 */
[----:B-1----:R-:W-:Y:S01]  /*5af0*/  F2FP.SATFINITE.E4M3.F32.PACK_AB_MERGE_C R6, R47, R46, RZ ;  /* 0x0000002e2f06723e */ /* 0x002fe200048070ff */
[----:B------:R-:W-:-:S03]  /*5b00*/  FADD.FTZ R46, R46, R5 ;  /* 0x000000052e2e7221 */ /* 0x000fc60000010000 */
[----:B------:R-:W-:Y:S01]  /*5b10*/  F2FP.SATFINITE.E4M3.F32.PACK_AB_MERGE_C R202, R65, R62, R6 ;  /* 0x0000003e41ca723e */ /* 0x000fe20004807006 */
[--C-:B------:R-:W-:Y:S02]  /*5b20*/  IMAD.MOV.U32 R65, RZ, RZ, R119.reuse ;  /* 0x000000ffff417224 */ /* 0x100fe400078e0077 */
[--C-:B------:R-:W-:Y:S02]  /*5b30*/  IMAD.MOV.U32 R62, RZ, RZ, R119.reuse ;  /* 0x000000ffff3e7224 */ /* 0x100fe400078e0077 */
[----:B0-----:R-:W-:Y:S01]  /*5b40*/  IMAD.MOV.U32 R67, RZ, RZ, R119 ;  /* 0x000000ffff437224 */ /* 0x001fe200078e0077 */
[----:B--2---:R-:W-:Y:S01]  /*5b50*/  F2FP.SATFINITE.E4M3.F32.PACK_AB_MERGE_C R3, R2, R103, RZ ;  /* 0x000000670203723e */ /* 0x004fe200048070ff */
[----:B------:R-:W-:-:S03]  /*5b60*/  FADD.FTZ R103, R103, R4 ;  /* 0x0000000467677221 */ /* 0x000fc60000010000 */
[----:B------:R-:W-:Y:S01]  /*5b70*/  F2FP.SATFINITE.E4M3.F32.PACK_AB_MERGE_C R203, R102, R101, R3 ;  /* 0x0000006566cb723e */ /* 0x000fe20004807003 */
[----:B------:R-:W-:-:S01]  /*5b80*/  FADD.FTZ R3, R47, R46 ;  /* 0x0000002e2f037221 */ /* 0x000fc20000010000 */
[----:B------:R-:W-:Y:S01]  /*5b90*/  FADD.FTZ R2, R2, R103 ;  /* 0x0000006702027221 */ /* 0x000fe20000010000 */
[--C-:B------:R-:W-:Y:S02]  /*5ba0*/  IMAD.MOV.U32 R103, RZ, RZ, R119.reuse ;  /* 0x000000ffff677224 */ /* 0x100fe400078e0077 */
[--C-:B------:R-:W-:Y:S02]  /*5bb0*/  IMAD.MOV.U32 R102, RZ, RZ, R119.reuse ;  /* 0x000000ffff667224 */ /* 0x100fe400078e0077 */
[--C-:B------:R-:W-:Y:S02]  /*5bc0*/  IMAD.MOV.U32 R101, RZ, RZ, R119.reuse ;  /* 0x000000ffff657224 */ /* 0x100fe400078e0077 */
[--C-:B------:R-:W-:Y:S02]  /*5bd0*/  IMAD.MOV.U32 R47, RZ, RZ, R119.reuse ;  /* 0x000000ffff2f7224 */ /* 0x100fe400078e0077 */
[----:B------:R-:W-:Y:S01]  /*5be0*/  IMAD.MOV.U32 R46, RZ, RZ, R119 ;  /* 0x000000ffff2e7224 */ /* 0x000fe200078e0077 */
[----:B------:R-:W-:Y:S06]  /*5bf0*/  @!P2 BRA `(.L_x_4806) ;  /* 0x0000004400aca947 */ /* 0x000fec0003800000 */
[----:B------:R-:W-:Y:S01]  /*5c00*/  MOV R5, R120 ;  /* 0x0000007800057202 */ /* 0x000fe20000000f00 */
        /* <DEDUP_REMOVED lines=49> */
[----:B------:R-:W-:Y:S01]  /*5f20*/  UMOV UR58, UR55 ;  /* 0x00000037003a7c82 */ /* 0x000fe20008000000 */
[----:B------:R-:W-:Y:S01]  /*5f30*/  UMOV UR59, UR45 ;  /* 0x0000002d003b7c82 */ /* 0x000fe20008000000 */
[----:B------:R-:W-:-:S05]  /*5f40*/  ULDC UR55, c[0x0][0x988] ;  /* 0x0002620000377ab9 */ /* 0x000fca0000000800 */
.L_x_4816:
[----:B------:R-:W-:Y:S01]  /*5f50*/  ISETP.NE.AND P3, PT, RZ, UR43, PT ;  /* 0x0000002bff007c0c */ /* 0x000fe2000bf65270 */
[----:B------:R-:W-:-:S04]  /*5f60*/  UISETP.NE.AND UP0, UPT, UR58, 0x1, UPT ;  /* 0x000000013a00788c */ /* 0x000fc8000bf05270 */
[----:B------:R-:W-:-:S04]  /*5f70*/  USEL UR45, URZ, 0x1, UP0 ;  /* 0x000000013f2d7887 */ /* 0x000fc80008000000 */
[----:B------:R-:W-:-:S04]  /*5f80*/  ULOP3.LUT UR45, UR59, UR45, URZ, 0x3c, !UPT ;  /* 0x0000002d3b2d7292 */ /* 0x000fc8000f8e3c3f */
[----:B------:R-:W-:Y:S08]  /*5f90*/  @P3 BRA `(.L_x_4807) ;  /* 0x0000000000383947 */ /* 0x000ff00003800000 */
[----:B------:R-:W-:Y:S05]  /*5fa0*/  @!P0 BRA `(.L_x_4808) ;  /* 0x0000000000048947 */ /* 0x000fea0003800000 */
[----:B------:R-:W-:Y:S01]  /*5fb0*/  BPT.TRAP 0x1 ;  /* 0x000000040000795c */ /* 0x000fe20000300000 */
.L_x_4808:
        /* <DEDUP_REMOVED lines=9> */
.L_x_4809:
[----:B-1----:R-:W-:Y:S05]  /*6050*/  @P2 BRA `(.L_x_4807) ;  /* 0x0000000000082947 */ /* 0x002fea0003800000 */
[----:B------:R-:W1:Y:S02]  /*6060*/  SYNCS.PHASECHK.TRANS64.TRYWAIT P2, [UR6+0x33430], R6 ;  /* 0x03343006ff0075a7 */ /* 0x000e640008040146 */
[----:B-1----:R-:W-:Y:S05]  /*6070*/  @!P2 BRA `(.L_x_4810) ;  /* 0x00000114007ca947 */ /* 0x002fea0003800000 */
.L_x_4807:
        /* <DEDUP_REMOVED lines=189> */
.L_x_4812:
[----:B------:R-:W-:Y:S01]  /*6c50*/  ULEA UR6, UR58, UR41, 0x3 ;  /* 0x000000293a067291 */ /* 0x000fe2000f8e183f */
[----:B------:R-:W-:-:S05]  /*6c60*/  IMAD.U32 R6, RZ, RZ, UR59 ;  /* 0x0000003bff067e24 */ /* 0x000fca000f8e00ff */
[----:B------:R-:W-:-:S04]  /*6c70*/  SHF.L.U32 R6, R6, 0x1f, RZ ;  /* 0x0000001f06067819 */ /* 0x000fc800000006ff */
[----:B------:R0:W1:Y:S01]  /*6c80*/  SYNCS.PHASECHK.TRANS64.TRYWAIT P2, [UR6+0x33450], R6 ;  /* 0x03345006ff0075a7 */ /* 0x0000620008040146 */
[----:B------:R-:W-:Y:S05]  /*6c90*/  @!P0 BRA `(.L_x_4813) ;  /* 0x0000000000048947 */ /* 0x000fea0003800000 */
[----:B------:R-:W-:Y:S01]  /*6ca0*/  BPT.TRAP 0x1 ;  /* 0x000000040000795c */ /* 0x000fe20000300000 */
.L_x_4813:
[----:B-1----:R-:W-:Y:S05]  /*6cb0*/  @P2 BRA `(.L_x_4811) ;  /* 0x0000000000082947 */ /* 0x002fea0003800000 */
[----:B------:R-:W1:Y:S02]  /*6cc0*/  SYNCS.PHASECHK.TRANS64.TRYWAIT P2, [UR6+0x33450], R6 ;  /* 0x03345006ff0075a7 */ /* 0x000e640008040146 */
[----:B-1----:R-:W-:Y:S05]  /*6cd0*/  @!P2 BRA `(.L_x_4814) ;  /* 0x00000108007ca947 */ /* 0x002fea0003800000 */
.L_x_4811:
[----:B------:R-:W-:Y:S01]  /*6ce0*/  UIADD3 UR6, UR41, 0x200, URZ ;  /* 0x0000020029067890 */ /* 0x000fe2000fffe03f */
[----:B------:R-:W-:Y:S01]  /*6cf0*/  WARPGROUP.ARRIVE ;  /* 0x00000000000079c5 */ /* 0x000fe20000000000 */
[----:B------:R-:W-:Y:S01]  /*6d00*/  UMOV UR7, 0xc0000010 ;  /* 0xc000001000077882 */ /* 0x000fe20000000000 */
[C---:B01----:R-:W-:Y:S01]  /*6d10*/  FMUL.FTZ R6, R0.reuse, R184 ;  /* 0x000000b800067220 */ /* 0x043fe20000410000 */
[----:B------:R-:W-:Y:S01]  /*6d20*/  USHF.R.U32.HI UR6, URZ, 0x4, UR6 ;  /* 0x000000043f067899 */ /* 0x000fe20008011606 */
[C---:B------:R-:W-:Y:S01]  /*6d30*/  FMUL.FTZ R7, R0.reuse, R185 ;  /* 0x000000b900077220 */ /* 0x040fe20000410000 */
[C---:B------:R-:W-:Y:S01]  /*6d40*/  FMUL.FTZ R14, R0.reuse, R192 ;  /* 0x000000c0000e7220 */ /* 0x040fe20000410000 */
[C---:B------:R-:W-:Y:S01]  /*6d50*/  FMUL.FTZ R192, R0.reuse, R160 ;  /* 0x000000a000c07220 */ /* 0x040fe20000410000 */
[----:B------:R-:W-:Y:S01]  /*6d60*/  ULOP3.LUT UR6, UR6, 0x3fff, URZ, 0xc0, !UPT ;  /* 0x00003fff06067892 */ /* 0x000fe2000f8ec03f */
[----:B------:R-:W0:Y:S01]  /*6d70*/  MUFU.TANH R6, R6 ;  /* 0x0000000600067308 */ /* 0x000e220000002400 */
[C---:B------:R-:W-:Y:S01]  /*6d80*/  FMUL.FTZ R10, R0.reuse, R188 ;  /* 0x000000bc000a7220 */ /* 0x040fe20000410000 */
[----:B------:R-:W-:Y:S01]  /*6d90*/  IMAD.MOV.U32 R160, RZ, RZ, -0x2 ;  /* 0xfffffffeffa07424 */ /* 0x000fe200078e00ff */
[----:B------:R-:W-:Y:S01]  /*6da0*/  ULOP3.LUT UR6, UR6, 0x10000, URZ, 0xfc, !UPT ;  /* 0x0001000006067892 */ /* 0x000fe2000f8efc3f */
[C---:B------:R-:W-:Y:S01]  /*6db0*/  FMUL.FTZ R188, R0.reuse, R153 ;  /* 0x0000009900bc7220 */ /* 0x040fe20000410000 */
[C---:B------:R-:W-:Y:S01]  /*6dc0*/  FMUL.FTZ R153, R0.reuse, R155 ;  /* 0x0000009b00997220 */ /* 0x040fe20000410000 */
[C---:B------:R-:W-:Y:S01]  /*6dd0*/  FMUL.FTZ R155, R0.reuse, R159 ;  /* 0x0000009f009b7220 */ /* 0x040fe20000410000 */
[----:B------:R-:W-:Y:S01]  /*6de0*/  UIMAD UR11, UR58, 0x780, UR6 ;  /* 0x000007803a0b78a4 */ /* 0x000fe2000f8e0206 */
        /* <DEDUP_REMOVED lines=9> */
[----:B------:R-:W-:Y:S01]  /*6e80*/  USHF.L.U32 UR6, UR51, 0x7, URZ ;  /* 0x0000000733067899 */ /* 0x000fe2000800063f */
[----:B------:R-:W2:Y:S01]  /*6e90*/  MUFU.TANH R10, R10 ;  /* 0x0000000a000a7308 */ /* 0x000ea20000002400 */
[C---:B------:R-:W-:Y:S01]  /*6ea0*/  FMUL.FTZ R185, R0.reuse, R197 ;  /* 0x000000c500b97220 */ /* 0x040fe20000410000 */
[C---:B------:R-:W-:Y:S01]  /*6eb0*/  FMUL.FTZ R157, R0.reuse, R163 ;  /* 0x000000a3009d7220 */ /* 0x040fe20000410000 */
[----:B------:R-:W-:Y:S01]  /*6ec0*/  UIMAD UR6, UR56, -0xa0, UR6 ;  /* 0xffffff60380678a4 */ /* 0x000fe2000f8e0206 */
[C---:B------:R-:W-:Y:S01]  /*6ed0*/  FMUL.FTZ R163, R0.reuse, R165 ;  /* 0x000000a500a37220 */ /* 0x040fe20000410000 */
[C---:B------:R-:W-:Y:S01]  /*6ee0*/  FMUL.FTZ R13, R0.reuse, R191 ;  /* 0x000000bf000d7220 */ /* 0x040fe20000410000 */
[C---:B------:R-:W-:Y:S01]  /*6ef0*/  FMUL.FTZ R165, R0.reuse, R137 ;  /* 0x0000008900a57220 */ /* 0x040fe20000410000 */
[----:B------:R-:W-:Y:S01]  /*6f00*/  UIADD3 UR6, UR6, 0x1, UR49 ;  /* 0x0000000106067890 */ /* 0x000fe2000fffe031 */
[----:B------:R-:W3:Y:S01]  /*6f10*/  MUFU.TANH R11, R11 ;  /* 0x0000000b000b7308 */ /* 0x000ee20000002400 */
[C---:B------:R-:W-:Y:S01]  /*6f20*/  FMUL.FTZ R191, R0.reuse, R156 ;  /* 0x0000009c00bf7220 */ /* 0x040fe20000410000 */
[C---:B------:R-:W-:Y:S01]  /*6f30*/  FMUL.FTZ R168, R0.reuse, R168 ;  /* 0x000000a800a87220 */ /* 0x040fe20000410000 */
[----:B------:R-:W-:Y:S01]  /*6f40*/  UIADD3 UR6, UR6, -UR50, URZ ;  /* 0x8000003206067290 */ /* 0x000fe2000fffe03f */
[C---:B------:R-:W-:Y:S01]  /*6f50*/  FMUL.FTZ R156, R0.reuse, R162 ;  /* 0x000000a2009c7220 */ /* 0x040fe20000410000 */
[C---:B------:R-:W-:Y:S01]  /*6f60*/  FMUL.FTZ R162, R0.reuse, R164 ;  /* 0x000000a400a27220 */ /* 0x040fe20000410000 */
[C---:B------:R-:W-:Y:S01]  /*6f70*/  FMUL.FTZ R164, R0.reuse, R136 ;  /* 0x0000008800a47220 */ /* 0x040fe20000410000 */
[----:B------:R-:W-:Y:S01]  /*6f80*/  FMUL.FTZ R169, R0, R169 ;  /* 0x000000a900a97220 */ /* 0x000fe20000410000 */
[----:B------:R-:W4:Y:S01]  /*6f90*/  MUFU.TANH R14, R14 ;  /* 0x0000000e000e7308 */ /* 0x000f220000002400 */
[----:B------:R-:W-:-:S02]  /*6fa0*/  IMAD R159, R17, R160, UR6 ;  /* 0x00000006119f7e24 */ /* 0x000fc4000f8e02a0 */
[C---:B------:R-:W-:Y:S01]  /*6fb0*/  FMUL.FTZ R172, R0.reuse, R172 ;  /* 0x000000ac00ac7220 */ /* 0x040fe20000410000 */
[C---:B------:R-:W-:Y:S01]  /*6fc0*/  FMUL.FTZ R173, R0.reuse, R173 ;  /* 0x000000ad00ad7220 */ /* 0x040fe20000410000 */
[----:B------:R-:W-:Y:S01]  /*6fd0*/  FMUL.FTZ R176, R0, R176 ;  /* 0x000000b000b07220 */ /* 0x000fe20000410000 */
[----:B------:R-:W-:Y:S02]  /*6fe0*/  IMAD.IADD R159, R22, 0x1, R159 ;  /* 0x00000001169f7824 */ /* 0x000fe400078e029f */
[C---:B------:R-:W-:Y:S01]  /*6ff0*/  FMUL.FTZ R177, R0.reuse, R177 ;  /* 0x000000b100b17220 */ /* 0x040fe20000410000 */
[C---:B------:R-:W-:Y:S01]  /*7000*/  FMUL.FTZ R180, R0.reuse, R180 ;  /* 0x000000b400b47220 */ /* 0x040fe20000410000 */
[----:B------:R-:W5:Y:S01]  /*7010*/  MUFU.TANH R15, R15 ;  /* 0x0000000f000f7308 */ /* 0x000f620000002400 */
[C---:B------:R-:W-:Y:S01]  /*7020*/  FMUL.FTZ R181, R0.reuse, R181 ;  /* 0x000000b500b57220 */ /* 0x040fe20000410000 */
[C---:B------:R-:W-:Y:S01]  /*7030*/  ISETP.GT.AND P2, PT, R159.reuse, RZ, PT ;  /* 0x000000ff9f00720c */ /* 0x040fe20003f44270 */
[C---:B------:R-:W-:Y:S01]  /*7040*/  FMUL.FTZ R189, R0.reuse, R152 ;  /* 0x0000009800bd7220 */ /* 0x040fe20000410000 */
[C---:B------:R-:W-:Y:S01]  /*7050*/  ISETP.GT.AND P3, PT, R159.reuse, 0x1, PT ;  /* 0x000000019f00780c */ /* 0x040fe20003f64270 */
[----:B------:R-:W-:Y:S01]  /*7060*/  FMUL.FTZ R152, R0, R154 ;  /* 0x0000009a00987220 */ /* 0x000fe20000410000 */
[----:B0-----:R-:W-:Y:S01]  /*7070*/  FSEL R161, R6, -INF , P2 ;  /* 0xff80000006a17808 */ /* 0x001fe20001000000 */
[C---:B------:R-:W-:Y:S01]  /*7080*/  FMUL.FTZ R154, R0.reuse, R158 ;  /* 0x0000009e009a7220 */ /* 0x040fe20000410000 */
[----:B------:R-:W-:Y:S01]  /*7090*/  ISETP.GT.AND P2, PT, R159, 0x8, PT ;  /* 0x000000089f00780c */ /* 0x000fe20003f44270 */
[----:B------:R-:W0:Y:S01]  /*70a0*/  MUFU.TANH R184, R184 ;  /* 0x000000b800b87308 */ /* 0x000e220000002400 */
[----:B-1----:R-:W-:Y:S01]  /*70b0*/  FSEL R7, R7, -INF , P3 ;  /* 0xff80000007077808 */ /* 0x002fe20001800000 */
[C---:B------:R-:W-:Y:S01]  /*70c0*/  FMUL.FTZ R158, R0.reuse, R166 ;  /* 0x000000a6009e7220 */ /* 0x040fe20000410000 */
[----:B------:R-:W-:Y:S01]  /*70d0*/  FMNMX.FTZ R6, R161, R4, !PT ;  /* 0x00000004a1067209 */ /* 0x000fe20007810000 */
[----:B------:R-:W-:Y:S01]  /*70e0*/  FMUL.FTZ R166, R0, R141 ;  /* 0x0000008d00a67220 */ /* 0x000fe20000410000 */
[----:B------:R-:W-:Y:S01]  /*70f0*/  ISETP.GT.AND P3, PT, R159, 0x9, PT ;  /* 0x000000099f00780c */ /* 0x000fe20003f64270 */
[----:B------:R-:W-:Y:S01]  /*7100*/  UIADD3 UR6, UR11, 0x180, URZ ;  /* 0x000001800b067890 */ /* 0x000fe2000fffe03f */
[----:B--2---:R-:W-:Y:S01]  /*7110*/  FSEL R10, R10, -INF , P2 ;  /* 0xff8000000a0a7808 */ /* 0x004fe20001000000 */
[----:B------:R-:W1:Y:S01]  /*7120*/  MUFU.TANH R185, R185 ;  /* 0x000000b900b97308 */ /* 0x000e620000002400 */
[----:B------:R-:W-:Y:S01]  /*7130*/  FMNMX.FTZ R137, R7, R6, !PT ;  /* 0x0000000607897209 */ /* 0x000fe20007810000 */
[C---:B------:R-:W-:Y:S01]  /*7140*/  FMUL.FTZ R6, R0.reuse, R138 ;  /* 0x0000008a00067220 */ /* 0x040fe20000410000 */
[----:B------:R-:W-:Y:S01]  /*7150*/  ISETP.GT.AND P2, PT, R159, 0x10, PT ;  /* 0x000000109f00780c */ /* 0x000fe20003f44270 */
[----:B------:R-:W-:Y:S01]  /*7160*/  FMUL.FTZ R20, R0, R194 ;  /* 0x000000c200147220 */ /* 0x000fe20000410000 */
[----:B---3--:R-:W-:Y:S01]  /*7170*/  FSEL R11, R11, -INF , P3 ;  /* 0xff8000000b0b7808 */ /* 0x008fe20001800000 */
[----:B------:R-:W-:Y:S01]  /*7180*/  UMOV UR7, 0xc0000010 ;  /* 0xc000001000077882 */ /* 0x000fe20000000000 */
[----:B------:R-:W-:Y:S01]  /*7190*/  FMNMX.FTZ R136, R10, R137, !PT ;  /* 0x000000890a887209 */ /* 0x000fe20007810000 */
[----:B------:R-:W2:Y:S01]  /*71a0*/  MUFU.TANH R168, R168 ;  /* 0x000000a800a87308 */ /* 0x000ea20000002400 */
[----:B------:R-:W-:Y:S01]  /*71b0*/  ISETP.GT.AND P3, PT, R159, 0x11, PT ;  /* 0x000000119f00780c */ /* 0x000fe20003f64270 */
[----:B------:R-:W-:Y:S01]  /*71c0*/  FMUL.FTZ R160, R0, R167 ;  /* 0x000000a700a07220 */ /* 0x000fe20000410000 */
[----:B----4-:R-:W-:Y:S01]  /*71d0*/  FSEL R14, R14, -INF , P2 ;  /* 0xff8000000e0e7808 */ /* 0x010fe20001000000 */
[C---:B------:R-:W-:Y:S01]  /*71e0*/  FMUL.FTZ R194, R0.reuse, R145 ;  /* 0x0000009100c27220 */ /* 0x040fe20000410000 */
[----:B------:R-:W-:Y:S01]  /*71f0*/  FMNMX.FTZ R137, R11, R136, !PT ;  /* 0x000000880b897209 */ /* 0x000fe20007810000 */
[C---:B------:R-:W-:Y:S01]  /*7200*/  FMUL.FTZ R167, R0.reuse, R144 ;  /* 0x0000009000a77220 */ /* 0x040fe20000410000 */
[----:B-----5:R-:W-:Y:S01]  /*7210*/  FSEL R136, R15, -INF , P3 ;  /* 0xff8000000f887808 */ /* 0x020fe20001800000 */
[----:B------:R-:W3:Y:S01]  /*7220*/  MUFU.TANH R169, R169 ;  /* 0x000000a900a97308 */ /* 0x000ee20000002400 */
[C---:B------:R-:W-:Y:S01]  /*7230*/  ISETP.GT.AND P2, PT, R159.reuse, 0x18, PT ;  /* 0x000000189f00780c */ /* 0x040fe20003f44270 */
[----:B------:R-:W-:Y:S01]  /*7240*/  FMUL.FTZ R145, R0, R121 ;  /* 0x0000007900917220 */ /* 0x000fe20000410000 */
[----:B------:R-:W-:Y:S01]  /*7250*/  FMNMX.FTZ R15, R14, R137, !PT ;  /* 0x000000890e0f7209 */ /* 0x000fe20007810000 */
[C---:B------:R-:W-:Y:S01]  /*7260*/  FMUL.FTZ R137, R0.reuse, R139 ;  /* 0x0000008b00897220 */ /* 0x040fe20000410000 */
[C---:B------:R-:W-:Y:S01]  /*7270*/  ISETP.GT.AND P3, PT, R159.reuse, 0x19, PT ;  /* 0x000000199f00780c */ /* 0x040fe20003f64270 */
[----:B------:R-:W-:Y:S01]  /*7280*/  FMUL.FTZ R21, R0, R195 ;  /* 0x000000c300157220 */ /* 0x000fe20000410000 */
[----:B0-----:R-:W-:Y:S01]  /*7290*/  FSEL R184, R184, -INF , P2 ;  /* 0xff800000b8b87808 */ /* 0x001fe20001000000 */
[----:B------:R-:W0:Y:S01]  /*72a0*/  MUFU.TANH R172, R172 ;  /* 0x000000ac00ac7308 */ /* 0x000e220000002400 */
[----:B------:R-:W-:Y:S01]  /*72b0*/  FMNMX.FTZ R15, R136, R15, !PT ;  /* 0x0000000f880f7209 */ /* 0x000fe20007810000 */
[C---:B------:R-:W-:Y:S01]  /*72c0*/  FMUL.FTZ R195, R0.reuse, R148 ;  /* 0x0000009400c37220 */ /* 0x040fe20000410000 */
[----:B------:R-:W-:Y:S01]  /*72d0*/  ISETP.GT.AND P2, PT, R159, 0x20, PT ;  /* 0x000000209f00780c */ /* 0x000fe20003f44270 */
[C---:B------:R-:W-:Y:S01]  /*72e0*/  FMUL.FTZ R148, R0.reuse, R124 ;  /* 0x0000007c00947220 */ /* 0x040fe20000410000 */
[----:B-1----:R-:W-:Y:S01]  /*72f0*/  FSEL R185, R185, -INF , P3 ;  /* 0xff800000b9b97808 */ /* 0x002fe20001800000 */
[----:B------:R-:W-:Y:S01]  /*7300*/  FMUL.FTZ R149, R0, R149 ;  /* 0x0000009500957220 */ /* 0x000fe20000410000 */
[----:B------:R-:W-:Y:S01]  /*7310*/  FMNMX.FTZ R138, R184, R15, !PT ;  /* 0x0000000fb88a7209 */ /* 0x000fe20007810000 */
[----:B------:R-:W1:Y:S01]  /*7320*/  MUFU.TANH R173, R173 ;  /* 0x000000ad00ad7308 */ /* 0x000e620000002400 */
[----:B------:R-:W-:Y:S01]  /*7330*/  ISETP.GT.AND P3, PT, R159, 0x21, PT ;  /* 0x000000219f00780c */ /* 0x000fe20003f64270 */
[----:B------:R-:W-:Y:S01]  /*7340*/  FMUL.FTZ R15, R0, R140 ;  /* 0x0000008c000f7220 */ /* 0x000fe20000410000 */
[----:B--2---:R-:W-:Y:S01]  /*7350*/  FSEL R168, R168, -INF , P2 ;  /* 0xff800000a8a87808 */ /* 0x004fe20001000000 */
[C---:B------:R-:W-:Y:S01]  /*7360*/  FMUL.FTZ R8, R0.reuse, R186 ;  /* 0x000000ba00087220 */ /* 0x040fe20000410000 */
[----:B------:R-:W-:Y:S01]  /*7370*/  FMNMX.FTZ R139, R185, R138, !PT ;  /* 0x0000008ab98b7209 */ /* 0x000fe20007810000 */
[----:B------:R-:W-:Y:S01]  /*7380*/  FMUL.FTZ R9, R0, R187 ;  /* 0x000000bb00097220 */ /* 0x000fe20000410000 */
[----:B------:R-:W-:Y:S01]  /*7390*/  ISETP.GT.AND P2, PT, R159, 0x28, PT ;  /* 0x000000289f00780c */ /* 0x000fe20003f44270 */
[----:B------:R-:W2:Y:S01]  /*73a0*/  MUFU.TANH R176, R176 ;  /* 0x000000b000b07308 */ /* 0x000ea20000002400 */
[----:B---3--:R-:W-:Y:S01]  /*73b0*/  FSEL R169, R169, -INF , P3 ;  /* 0xff800000a9a97808 */ /* 0x008fe20001800000 */
[----:B------:R-:W-:Y:S01]  /*73c0*/  UMOV UR10, UR55 ;  /* 0x00000037000a7c82 */ /* 0x000fe20008000000 */
[----:B------:R-:W-:Y:S01]  /*73d0*/  FMNMX.FTZ R138, R168, R139, !PT ;  /* 0x0000008ba88a7209 */ /* 0x000fe20007810000 */
[C---:B------:R-:W-:Y:S01]  /*73e0*/  FMUL.FTZ R186, R0.reuse, R198 ;  /* 0x000000c600ba7220 */ /* 0x040fe20000410000 */
[----:B------:R-:W-:Y:S01]  /*73f0*/  ISETP.GT.AND P3, PT, R159, 0x29, PT ;  /* 0x000000299f00780c */ /* 0x000fe20003f64270 */
        /* <DEDUP_REMOVED lines=16> */
[C---:B------:R-:W-:Y:S01]  /*7500*/  FMUL.FTZ R179, R0.reuse, R179 ;  /* 0x000000b300b37220 */ /* 0x040fe20000410000 */
[----:B------:R-:W-:Y:S01]  /*7510*/  ISETP.GT.AND P2, PT, R159, 0x38, PT ;  /* 0x000000389f00780c */ /* 0x000fe20003f44270 */
[----:B------:R-:W2:Y:S01]  /*7520*/  MUFU.TANH R181, R181 ;  /* 0x000000b500b57308 */ /* 0x000ea20000002400 */
[----:B0-----:R-:W-:Y:S01]  /*7530*/  FSEL R177, R177, -INF , P3 ;  /* 0xff800000b1b17808 */ /* 0x001fe20001800000 */
[----:B------:R-:W-:Y:S01]  /*7540*/  FMUL.FTZ R182, R0, R182 ;  /* 0x000000b600b67220 */ /* 0x000fe20000410000 */
[----:B------:R-:W-:Y:S01]  /*7550*/  FMNMX.FTZ R138, R176, R139, !PT ;  /* 0x0000008bb08a7209 */ /* 0x000fe20007810000 */
[C---:B------:R-:W-:Y:S01]  /*7560*/  FMUL.FTZ R183, R0.reuse, R183 ;  /* 0x000000b700b77220 */ /* 0x040fe20000410000 */
[----:B------:R-:W-:Y:S01]  /*7570*/  ISETP.GT.AND P3, PT, R159, 0x39, PT ;  /* 0x000000399f00780c */ /* 0x000fe20003f64270 */
[----:B------:R-:W-:Y:S01]  /*7580*/  FMUL.FTZ R142, R0, R142 ;  /* 0x0000008e008e7220 */ /* 0x000fe20000410000 */
[----:B------:R-:W-:Y:S01]  /*7590*/  FMNMX.FTZ R139, R177, R138, !PT ;  /* 0x0000008ab18b7209 */ /* 0x000fe20007810000 */
[----:B------:R-:W0:Y:S01]  /*75a0*/  MUFU.TANH R189, R189 ;  /* 0x000000bd00bd7308 */ /* 0x000e220000002400 */
[----:B-1----:R-:W-:Y:S01]  /*75b0*/  FSEL R180, R180, -INF , P2 ;  /* 0xff800000b4b47808 */ /* 0x002fe20001000000 */
[C---:B------:R-:W-:Y:S01]  /*75c0*/  FMUL.FTZ R146, R0.reuse, R146 ;  /* 0x0000009200927220 */ /* 0x040fe20000410000 */
        /* <DEDUP_REMOVED lines=8> */
[----:B------:R-:W-:Y:S01]  /*7650*/  ISETP.GT.AND P3, PT, R159, 0x41, PT ;  /* 0x000000419f00780c */ /* 0x000fe20003f64270 */
[C---:B------:R-:W-:Y:S01]  /*7660*/  FMUL.FTZ R123, R0.reuse, R123 ;  /* 0x0000007b007b7220 */ /* 0x040fe20000410000 */
[----:B------:R-:W-:Y:S01]  /*7670*/  FMNMX.FTZ R138, R181, R138, !PT ;  /* 0x0000008ab58a7209 */ /* 0x000fe20007810000 */
[C---:B------:R-:W-:Y:S01]  /*7680*/  FMUL.FTZ R126, R0.reuse, R126 ;  /* 0x0000007e007e7220 */ /* 0x040fe20000410000 */
[C---:B------:R-:W-:Y:S01]  /*7690*/  FMUL.FTZ R127, R0.reuse, R127 ;  /* 0x0000007f007f7220 */ /* 0x040fe20000410000 */
[----:B------:R-:W2:Y:S01]  /*76a0*/  MUFU.TANH R191, R191 ;  /* 0x000000bf00bf7308 */ /* 0x000ea20000002400 */
[----:B0-----:R-:W-:Y:S01]  /*76b0*/  FSEL R189, R189, -INF , P2 ;  /* 0xff800000bdbd7808 */ /* 0x001fe20001000000 */
[C---:B------:R-:W-:Y:S01]  /*76c0*/  FMUL.FTZ R130, R0.reuse, R130 ;  /* 0x0000008200827220 */ /* 0x040fe20000410000 */
[----:B------:R-:W-:Y:S01]  /*76d0*/  ISETP.GT.AND P2, PT, R159, 0x48, PT ;  /* 0x000000489f00780c */ /* 0x000fe20003f44270 */
[C---:B------:R-:W-:Y:S01]  /*76e0*/  FMUL.FTZ R131, R0.reuse, R131 ;  /* 0x0000008300837220 */ /* 0x040fe20000410000 */
[----:B------:R-:W-:Y:S01]  /*76f0*/  FMNMX.FTZ R139, R189, R138, !PT ;  /* 0x0000008abd8b7209 */ /* 0x000fe20007810000 */
[----:B------:R-:W-:-:S02]  /*7700*/  FMUL.FTZ R135, R0, R135 ;  /* 0x0000008700877220 */ /* 0x000fc40000410000 */
        /* <DEDUP_REMOVED lines=9> */
[----:B0-----:R-:W-:Y:S01]  /*77a0*/  FSEL R139, R190, -INF , P3 ;  /* 0xff800000be8b7808 */ /* 0x001fe20001800000 */
[----:B------:R-:W-:Y:S01]  /*77b0*/  FMUL.FTZ R190, R0, R120 ;  /* 0x0000007800be7220 */ /* 0x000fe20000410000 */
        /* <DEDUP_REMOVED lines=19> */
[----:B--2---:R-:W-:Y:S01]  /*78f0*/  FSEL R124, R164, -INF , P2 ;  /* 0xff800000a47c7808 */ /* 0x004fe20001000000 */
[----:B------:R-:W-:Y:S01]  /*7900*/  FMUL.FTZ R164, R0, R125 ;  /* 0x0000007d00a47220 */ /* 0x000fe20000410000 */
[----:B------:R-:W-:Y:S02]  /*7910*/  ISETP.GT.AND P2, PT, R159, 0x68, PT ;  /* 0x000000689f00780c */ /* 0x000fe40003f44270 */
[----:B------:R-:W-:-:S03]  /*7920*/  FMNMX.FTZ R191, R124, R191, !PT ;  /* 0x000000bf7cbf7209 */ /* 0x000fc60007810000 */
[----:B------:R-:W-:Y:S01]  /*7930*/  MUFU.TANH R166, R166 ;  /* 0x000000a600a67308 */ /* 0x000fe20000002400 */
[----:B0-----:R-:W-:Y:S01]  /*7940*/  FSEL R144, R165, -INF , P3 ;  /* 0xff800000a5907808 */ /* 0x001fe20001800000 */
[----:B------:R-:W-:Y:S02]  /*7950*/  WARPGROUP.DEPBAR.LE gsb0, 0x0 ;  /* 0x00008000000079c5 */ /* 0x000fe40000010000 */
[----:B------:R-:W-:Y:S01]  /*7960*/  WARPGROUP.ARRIVE ;  /* 0x00000000000079c5 */ /* 0x000fe20000000000 */
[----:B------:R-:W-:-:S03]  /*7970*/  ISETP.GT.AND P3, PT, R159, 0x69, PT ;  /* 0x000000699f00780c */ /* 0x000fc60003f64270 */
[----:B------:R-:W0:Y:S01]  /*7980*/  MUFU.TANH R167, R167 ;  /* 0x000000a700a77308 */ /* 0x000e220000002400 */
[----:B-1----:R-:W-:Y:S01]  /*7990*/  FSEL R125, R15, -INF , P2 ;  /* 0xff8000000f7d7808 */ /* 0x002fe20001000000 */
[----:B------:R-:W-:Y:S01]  /*79a0*/  FMUL.FTZ R15, R0, R128 ;  /* 0x00000080000f7220 */ /* 0x000fe20000410000 */
[----:B------:R-:W-:Y:S01]  /*79b0*/  QGMMA.64x192x32.F32.E4M3.E4M3 R24, R212, gdesc[UR4], R24, gsb0 ;  /* 0x02e00004d4187df3 */ /* 0x000fe20008000818 */
[----:B------:R-:W-:Y:S01]  /*79c0*/  FMNMX.FTZ R192, R144, R191, !PT ;  /* 0x000000bf90c07209 */ /* 0x000fe20007810000 */
[----:B------:R-:W-:Y:S01]  /*79d0*/  UIADD3 UR6, UR11, 0x300, URZ ;  /* 0x000003000b067890 */ /* 0x000fe2000fffe03f */
[----:B------:R-:W-:Y:S01]  /*79e0*/  ISETP.GT.AND P2, PT, R159, 0x70, PT ;  /* 0x000000709f00780c */ /* 0x000fe20003f44270 */
[----:B------:R-:W-:Y:S01]  /*79f0*/  UMOV UR7, 0xc0000010 ;  /* 0xc000001000077882 */ /* 0x000fe20000000000 */
[----:B------:R-:W-:Y:S01]  /*7a00*/  MUFU.TANH R194, R194 ;  /* 0x000000c200c27308 */ /* 0x000fe20000002400 */
[----:B------:R-:W-:-:S07]  /*7a10*/  FMNMX.FTZ R192, R125, R192, !PT ;  /* 0x000000c07dc07209 */ /* 0x000fce0007810000 */
[----:B------:R-:W1:Y:S01]  /*7a20*/  MUFU.TANH R195, R195 ;  /* 0x000000c300c37308 */ /* 0x000e620000002400 */
[----:B0-----:R-:W-:Y:S02]  /*7a30*/  FSEL R128, R167, -INF , P2 ;  /* 0xff800000a7807808 */ /* 0x001fe40001000000 */
[----:B------:R-:W-:-:S05]  /*7a40*/  ISETP.GT.AND P2, PT, R159, 0x78, PT ;  /* 0x000000789f00780c */ /* 0x000fca0003f44270 */
[----:B------:R-:W0:Y:S08]  /*7a50*/  MUFU.TANH R149, R149 ;  /* 0x0000009500957308 */ /* 0x000e300000002400 */
[----:B------:R2:W-:Y:S08]  /*7a60*/  MUFU.TANH R162, R145 ;  /* 0x0000009100a27308 */ /* 0x0005f00000002400 */
[----:B------:R-:W3:Y:S01]  /*7a70*/  MUFU.TANH R190, R190 ;  /* 0x000000be00be7308 */ /* 0x000ee20000002400 */
[----:B--2---:R-:W-:-:S02]  /*7a80*/  FSEL R145, R166, -INF , P3 ;  /* 0xff800000a6917808 */ /* 0x004fc40001800000 */
[----:B------:R-:W-:Y:S02]  /*7a90*/  ISETP.GT.AND P3, PT, R159, 0x71, PT ;  /* 0x000000719f00780c */ /* 0x000fe40003f64270 */
[----:B------:R-:W-:-:S03]  /*7aa0*/  FMNMX.FTZ R165, R145, R192, !PT ;  /* 0x000000c091a57209 */ /* 0x000fc60007810000 */
[----:B------:R2:W4:Y:S01]  /*7ab0*/  MUFU.TANH R163, R148 ;  /* 0x0000009400a37308 */ /* 0x0005220000002400 */
[----:B------:R-:W-:Y:S01]  /*7ac0*/  FMNMX.FTZ R167, R128, R165, !PT ;  /* 0x000000a580a77209 */ /* 0x000fe20007810000 */
[----:B------:R-:W-:Y:S01]  /*7ad0*/  FMUL.FTZ R165, R0, R129 ;  /* 0x0000008100a57220 */ /* 0x000fe20000410000 */
[----:B-1----:R-:W-:Y:S02]  /*7ae0*/  FSEL R129, R195, -INF , P2 ;  /* 0xff800000c3817808 */ /* 0x002fe40001000000 */
[----:B------:R-:W-:-:S03]  /*7af0*/  ISETP.GT.AND P2, PT, R159, 0x80, PT ;  /* 0x000000809f00780c */ /* 0x000fc60003f44270 */
[----:B------:R-:W1:Y:S01]  /*7b00*/  MUFU.TANH R164, R164 ;  /* 0x000000a400a47308 */ /* 0x000e620000002400 */
[----:B--2---:R-:W-:Y:S02]  /*7b10*/  FSEL R148, R194, -INF , P3 ;  /* 0xff800000c2947808 */ /* 0x004fe40001800000 */
[----:B------:R-:W-:Y:S02]  /*7b20*/  ISETP.GT.AND P3, PT, R159, 0x79, PT ;  /* 0x000000799f00780c */ /* 0x000fe40003f64270 */
[----:B------:R-:W-:Y:S02]  /*7b30*/  FMNMX.FTZ R166, R148, R167, !PT ;  /* 0x000000a794a67209 */ /* 0x000fe40007810000 */
[----:B0-----:R-:W-:Y:S01]  /*7b40*/  FSEL R149, R149, -INF , P3 ;  /* 0xff80000095957808 */ /* 0x001fe20001800000 */
[----:B------:R-:W0:Y:S01]  /*7b50*/  MUFU.TANH R15, R15 ;  /* 0x0000000f000f7308 */ /* 0x000e220000002400 */
[----:B------:R-:W-:Y:S01]  /*7b60*/  FMNMX.FTZ R192, R129, R166, !PT ;  /* 0x000000a681c07209 */ /* 0x000fe20007810000 */
[----:B------:R-:W-:Y:S01]  /*7b70*/  FMUL.FTZ R166, R0, R132 ;  /* 0x0000008400a67220 */ /* 0x000fe20000410000 */
[----:B------:R-:W-:-:S02]  /*7b80*/  ISETP.GT.AND P3, PT, R159, 0x81, PT ;  /* 0x000000819f00780c */ /* 0x000fc40003f64270 */
[----:B---3--:R-:W-:Y:S02]  /*7b90*/  FSEL R132, R190, -INF , P2 ;  /* 0xff800000be847808 */ /* 0x008fe40001000000 */
[----:B------:R-:W-:Y:S01]  /*7ba0*/  FMNMX.FTZ R167, R149, R192, !PT ;  /* 0x000000c095a77209 */ /* 0x000fe20007810000 */
[----:B------:R-:W2:Y:S01]  /*7bb0*/  MUFU.TANH R165, R165 ;  /* 0x000000a500a57308 */ /* 0x000ea20000002400 */
[C---:B------:R-:W-:Y:S02]  /*7bc0*/  ISETP.GT.AND P2, PT, R159.reuse, 0x88, PT ;  /* 0x000000889f00780c */ /* 0x040fe40003f44270 */
[----:B------:R-:W-:Y:S02]  /*7bd0*/  FSEL R162, R162, -INF , P3 ;  /* 0xff800000a2a27808 */ /* 0x000fe40001800000 */
[----:B------:R-:W-:Y:S01]  /*7be0*/  FMNMX.FTZ R191, R132, R167, !PT ;  /* 0x000000a784bf7209 */ /* 0x000fe20007810000 */
[----:B------:R-:W-:Y:S01]  /*7bf0*/  FMUL.FTZ R167, R0, R133 ;  /* 0x0000008500a77220 */ /* 0x000fe20000410000 */
[----:B------:R-:W-:Y:S01]  /*7c00*/  ISETP.GT.AND P3, PT, R159, 0x89, PT ;  /* 0x000000899f00780c */ /* 0x000fe20003f64270 */
[----:B------:R-:W3:Y:S01]  /*7c10*/  MUFU.TANH R166, R166 ;  /* 0x000000a600a67308 */ /* 0x000ee20000002400 */
[----:B----4-:R-:W-:-:S02]  /*7c20*/  FSEL R133, R163, -INF , P2 ;  /* 0xff800000a3857808 */ /* 0x010fc40001000000 */
[----:B------:R-:W-:Y:S02]  /*7c30*/  FMNMX.FTZ R192, R162, R191, !PT ;  /* 0x000000bfa2c07209 */ /* 0x000fe40007810000 */
[----:B------:R-:W-:Y:S02]  /*7c40*/  ISETP.GT.AND P2, PT, R159, 0x90, PT ;  /* 0x000000909f00780c */ /* 0x000fe40003f44270 */
[----:B-1----:R-:W-:Y:S01]  /*7c50*/  FSEL R163, R164, -INF , P3 ;  /* 0xff800000a4a37808 */ /* 0x002fe20001800000 */
[----:B------:R1:W4:Y:S01]  /*7c60*/  MUFU.TANH R190, R167 ;  /* 0x000000a700be7308 */ /* 0x0003220000002400 */
[----:B------:R-:W-:Y:S02]  /*7c70*/  FMNMX.FTZ R192, R133, R192, !PT ;  /* 0x000000c085c07209 */ /* 0x000fe40007810000 */
[----:B0-----:R-:W-:Y:S02]  /*7c80*/  FSEL R164, R15, -INF , P2 ;  /* 0xff8000000fa47808 */ /* 0x001fe40001000000 */
[----:B------:R-:W-:-:S02]  /*7c90*/  ISETP.GT.AND P3, PT, R159, 0x91, PT ;  /* 0x000000919f00780c */ /* 0x000fc40003f64270 */
[----:B------:R-:W-:Y:S01]  /*7ca0*/  FMNMX.FTZ R15, R163, R192, !PT ;  /* 0x000000c0a30f7209 */ /* 0x000fe20007810000 */
[----:B------:R-:W0:Y:S01]  /*7cb0*/  MUFU.TANH R8, R8 ;  /* 0x0000000800087308 */ /* 0x000e220000002400 */
[----:B------:R-:W-:Y:S01]  /*7cc0*/  ISETP.GT.AND P2, PT, R159, 0x98, PT ;  /* 0x000000989f00780c */ /* 0x000fe20003f44270 */
[----:B-1----:R-:W-:Y:S01]  /*7cd0*/  FMUL.FTZ R167, R0, R143 ;  /* 0x0000008f00a77220 */ /* 0x002fe20000410000 */
[----:B--2---:R-:W-:Y:S02]  /*7ce0*/  FSEL R165, R165, -INF , P3 ;  /* 0xff800000a5a57808 */ /* 0x004fe40001800000 */
[----:B------:R-:W-:Y:S02]  /*7cf0*/  FMNMX.FTZ R192, R164, R15, !PT ;  /* 0x0000000fa4c07209 */ /* 0x000fe40007810000 */
[C---:B------:R-:W-:Y:S01]  /*7d00*/  ISETP.GT.AND P3, PT, R159.reuse, 0x99, PT ;  /* 0x000000999f00780c */ /* 0x040fe20003f64270 */
[----:B------:R-:W-:Y:S01]  /*7d10*/  MUFU.TANH R9, R9 ;  /* 0x0000000900097308 */ /* 0x000fe20000002400 */
[----:B---3--:R-:W-:Y:S01]  /*7d20*/  FSEL R166, R166, -INF , P2 ;  /* 0xff800000a6a67808 */ /* 0x008fe20001000000 */
[----:B------:R-:W-:Y:S01]  /*7d30*/  VIADD R159, R159, 0x8 ;  /* 0x000000089f9f7836 */ /* 0x000fe20000000000 */
[----:B------:R-:W-:-:S02]  /*7d40*/  FMNMX.FTZ R15, R165, R192, !PT ;  /* 0x000000c0a50f7209 */ /* 0x000fc40007810000 */
[----:B----4-:R-:W-:Y:S02]  /*7d50*/  FSEL R143, R190, -INF , P3 ;  /* 0xff800000be8f7808 */ /* 0x010fe40001800000 */
[----:B------:R-:W-:Y:S01]  /*7d60*/  FMNMX.FTZ R190, R166, R15, !PT ;  /* 0x0000000fa6be7209 */ /* 0x000fe20007810000 */
[----:B------:R-:W1:Y:S01]  /*7d70*/  MUFU.TANH R12, R12 ;  /* 0x0000000c000c7308 */ /* 0x000e620000002400 */
[----:B------:R-:W-:Y:S02]  /*7d80*/  ISETP.GT.AND P3, PT, R159, RZ, PT ;  /* 0x000000ff9f00720c */ /* 0x000fe40003f64270 */
[----:B------:R-:W-:Y:S02]  /*7d90*/  FMNMX.FTZ R190, R143, R190, !PT ;  /* 0x000000be8fbe7209 */ /* 0x000fe40007810000 */
[C---:B------:R-:W-:Y:S02]  /*7da0*/  ISETP.GT.AND P4, PT, R159.reuse, 0x1, PT ;  /* 0x000000019f00780c */ /* 0x040fe40003f84270 */
[----:B0-----:R-:W-:Y:S01]  /*7db0*/  FSEL R8, R8, -INF , P3 ;  /* 0xff80000008087808 */ /* 0x001fe20001800000 */
[----:B------:R-:W0:Y:S01]  /*7dc0*/  SHFL.BFLY PT, R15, R190, 0x2, 0x1f ;  /* 0x0c401f00be0f7f89 */ /* 0x000e2200000e0000 */
[----:B------:R-:W-:Y:S01]  /*7dd0*/  MUFU.TANH R13, R13 ;  /* 0x0000000d000d7308 */ /* 0x000fe20000002400 */
[----:B------:R-:W-:-:S07]  /*7de0*/  ISETP.GT.AND P3, PT, R159, 0x8, PT ;  /* 0x000000089f00780c */ /* 0x000fce0003f64270 */
[----:B------:R-:W2:Y:S01]  /*7df0*/  MUFU.TANH R20, R20 ;  /* 0x0000001400147308 */ /* 0x000ea20000002400 */
[----:B-1----:R-:W-:Y:S02]  /*7e00*/  FSEL R12, R12, -INF , P3 ;  /* 0xff8000000c0c7808 */ /* 0x002fe40001800000 */
[----:B------:R-:W-:-:S05]  /*7e10*/  ISETP.GT.AND P3, PT, R159, 0x10, PT ;  /* 0x000000109f00780c */ /* 0x000fca0003f64270 */
[----:B------:R-:W-:Y:S01]  /*7e20*/  MUFU.TANH R21, R21 ;  /* 0x0000001500157308 */ /* 0x000fe20000002400 */
[----:B0-----:R-:W-:-:S07]  /*7e30*/  FMNMX.FTZ R191, R190, R15, !PT ;  /* 0x0000000fbebf7209 */ /* 0x001fce0007810000 */
[----:B------:R-:W0:Y:S01]  /*7e40*/  MUFU.TANH R186, R186 ;  /* 0x000000ba00ba7308 */ /* 0x000e220000002400 */
[----:B--2---:R-:W-:Y:S02]  /*7e50*/  FSEL R20, R20, -INF , P3 ;  /* 0xff80000014147808 */ /* 0x004fe40001800000 */
[----:B------:R-:W-:Y:S01]  /*7e60*/  ISETP.GT.AND P3, PT, R159, 0x18, PT ;  /* 0x000000189f00780c */ /* 0x000fe20003f64270 */
[----:B------:R-:W1:Y:S04]  /*7e70*/  SHFL.BFLY PT, R190, R191, 0x1, 0x1f ;  /* 0x0c201f00bfbe7f89 */ /* 0x000e6800000e0000 */
[----:B------:R-:W-:Y:S08]  /*7e80*/  MUFU.TANH R187, R187 ;  /* 0x000000bb00bb7308 */ /* 0x000ff00000002400 */
[----:B------:R-:W2:Y:S01]  /*7e90*/  MUFU.TANH R170, R170 ;  /* 0x000000aa00aa7308 */ /* 0x000ea20000002400 */
[----:B0-----:R-:W-:-:S02]  /*7ea0*/  FSEL R186, R186, -INF , P3 ;  /* 0xff800000baba7808 */ /* 0x001fc40001800000 */
[----:B------:R-:W-:-:S05]  /*7eb0*/  ISETP.GT.AND P3, PT, R159, 0x20, PT ;  /* 0x000000209f00780c */ /* 0x000fca0003f64270 */
[----:B------:R-:W0:Y:S01]  /*7ec0*/  MUFU.TANH R171, R171 ;  /* 0x000000ab00ab7308 */ /* 0x000e220000002400 */
[----:B-1----:R-:W-:Y:S01]  /*7ed0*/  FMNMX.FTZ R15, R191, R190, !PT ;  /* 0x000000bebf0f7209 */ /* 0x002fe20007810000 */
[----:B------:R-:W-:Y:S01]  /*7ee0*/  FMUL.FTZ R190, R0, R134 ;  /* 0x0000008600be7220 */ /* 0x000fe20000410000 */
[----:B------:R-:W-:Y:S02]  /*7ef0*/  IMAD.U32 R134, RZ, RZ, UR10 ;  /* 0x0000000aff867e24 */ /* 0x000fe4000f8e00ff */
[----:B------:R-:W-:-:S03]  /*7f00*/  FSETP.NEU.FTZ.AND P2, PT, R15, -INF , PT ;  /* 0xff8000000f00780b */ /* 0x000fc60003f5d000 */
[----:B------:R-:W1:Y:S01]  /*7f10*/  MUFU.TANH R174, R174 ;  /* 0x000000ae00ae7308 */ /* 0x000e620000002400 */
[----:B------:R-:W-:-:S01]  /*7f20*/  FFMA.FTZ R134, R15, R134, -8 ;  /* 0xc10000000f867423 */ /* 0x000fc20000010086 */
[----:B--2---:R-:W-:Y:S02]  /*7f30*/  FSEL R170, R170, -INF , P3 ;  /* 0xff800000aaaa7808 */ /* 0x004fe40001800000 */
[----:B------:R-:W-:Y:S02]  /*7f40*/  ISETP.GT.AND P3, PT, R159, 0x28, PT ;  /* 0x000000289f00780c */ /* 0x000fe40003f64270 */
[----:B------:R-:W-:Y:S02]  /*7f50*/  FSEL R134, R134, RZ, P2 ;  /* 0x000000ff86867208 */ /* 0x000fe40001000000 */
[----:B------:R-:W2:Y:S03]  /*7f60*/  MUFU.TANH R175, R175 ;  /* 0x000000af00af7308 */ /* 0x000ea60000002400 */
[----:B------:R-:W-:-:S01]  /*7f70*/  FFMA.FTZ R192, R161, UR10, -R134 ;  /* 0x0000000aa1c07c23 */ /* 0x000fc20008010886 */
[--C-:B------:R-:W-:Y:S01]  /*7f80*/  FFMA.FTZ R161, R136, UR10, -R134.reuse ;  /* 0x0000000a88a17c23 */ /* 0x100fe20008010886 */
[----:B------:R-:W-:-:S01]  /*7f90*/  FFMA.FTZ R136, R184, UR10, -R134 ;  /* 0x0000000ab8887c23 */ /* 0x000fc20008010886 */
[--C-:B------:R-:W-:Y:S01]  /*7fa0*/  FFMA.FTZ R191, R185, UR10, -R134.reuse ;  /* 0x0000000ab9bf7c23 */ /* 0x100fe20008010886 */
[----:B------:R-:W-:Y:S01]  /*7fb0*/  FSEL R184, R9, -INF , P4 ;  /* 0xff80000009b87808 */ /* 0x000fe20002000000 */
[--C-:B------:R-:W-:Y:S01]  /*7fc0*/  FFMA.FTZ R193, R168, UR10, -R134.reuse ;  /* 0x0000000aa8c17c23 */ /* 0x100fe20008010886 */
[----:B------:R-:W-:Y:S01]  /*7fd0*/  FMNMX.FTZ R185, R8, R5, !PT ;  /* 0x0000000508b97209 */ /* 0x000fe20007810000 */
[--C-:B------:R-:W-:Y:S01]  /*7fe0*/  FFMA.FTZ R194, R169, UR10, -R134.reuse ;  /* 0x0000000aa9c27c23 */ /* 0x100fe20008010886 */
[----:B------:R-:W-:Y:S01]  /*7ff0*/  ISETP.GT.AND P4, PT, R159, 0x9, PT ;  /* 0x000000099f00780c */ /* 0x000fe20003f84270 */
[--C-:B------:R-:W-:Y:S01]  /*8000*/  FFMA.FTZ R169, R172, UR10, -R134.reuse ;  /* 0x0000000aaca97c23 */ /* 0x100fe20008010886 */
[----:B------:R-:W-:Y:S01]  /*8010*/  FMNMX.FTZ R185, R184, R185, !PT ;  /* 0x000000b9b8b97209 */ /* 0x000fe20007810000 */
[----:B------:R3:W-:Y:S01]  /*8020*/  MUFU.EX2 R9, R191 ;  /* 0x000000bf00097308 */ /* 0x0007e20000000800 */
[----:B------:R-:W-:Y:S01]  /*8030*/  FSEL R168, R13, -INF , P4 ;  /* 0xff8000000da87808 */ /* 0x000fe20002000000 */
[--C-:B------:R-:W-:Y:S01]  /*8040*/  FFMA.FTZ R189, R189, UR10, -R134.reuse ;  /* 0x0000000abdbd7c23 */ /* 0x100fe20008010886 */
[----:B------:R-:W-:Y:S01]  /*8050*/  FMNMX.FTZ R185, R12, R185, !PT ;  /* 0x000000b90cb97209 */ /* 0x000fe20007810000 */
[--C-:B------:R-:W-:Y:S01]  /*8060*/  FFMA.FTZ R144, R144, UR10, -R134.reuse ;  /* 0x0000000a90907c23 */ /* 0x100fe20008010886 */
[----:B------:R-:W-:Y:S01]  /*8070*/  ISETP.GT.AND P4, PT, R159, 0x11, PT ;  /* 0x000000119f00780c */ /* 0x000fe20003f84270 */
[----:B------:R-:W-:Y:S01]  /*8080*/  FFMA.FTZ R7, R7, UR10, -R134 ;  /* 0x0000000a07077c23 */ /* 0x000fe20008010886 */
[----:B------:R-:W-:Y:S01]  /*8090*/  FMNMX.FTZ R185, R168, R185, !PT ;  /* 0x000000b9a8b97209 */ /* 0x000fe20007810000 */
[----:B------:R-:W4:Y:S01]  /*80a0*/  MUFU.TANH R178, R178 ;  /* 0x000000b200b27308 */ /* 0x000f220000002400 */
[----:B------:R-:W-:-:S02]  /*80b0*/  WARPGROUP.DEPBAR.LE gsb0, 0x0 ;  /* 0x00008000000079c5 */ /* 0x000fc40000010000 */
[----:B------:R-:W-:Y:S01]  /*80c0*/  WARPGROUP.ARRIVE ;  /* 0x00000000000079c5 */ /* 0x000fe20000000000 */
[----:B------:R-:W-:Y:S01]  /*80d0*/  FSEL R21, R21, -INF , P4 ;  /* 0xff80000015157808 */ /* 0x000fe20002000000 */
[--C-:B---3--:R-:W-:Y:S01]  /*80e0*/  FFMA.FTZ R191, R173, UR10, -R134.reuse ;  /* 0x0000000aadbf7c23 */ /* 0x108fe20008010886 */
[----:B------:R-:W-:Y:S01]  /*80f0*/  FMNMX.FTZ R196, R20, R185, !PT ;  /* 0x000000b914c47209 */ /* 0x000fe20007810000 */
[--C-:B------:R-:W-:Y:S01]  /*8100*/  FFMA.FTZ R10, R10, UR10, -R134.reuse ;  /* 0x0000000a0a0a7c23 */ /* 0x100fe20008010886 */
[----:B------:R-:W-:Y:S01]  /*8110*/  ISETP.GT.AND P4, PT, R159, 0x19, PT ;  /* 0x000000199f00780c */ /* 0x000fe20003f84270 */
[----:B------:R-:W-:Y:S01]  /*8120*/  QGMMA.64x192x32.F32.E4M3.E4M3 R24, R208, gdesc[UR4], R24, gsb0 ;  /* 0x02e00004d0187df3 */ /* 0x000fe20008000818 */
[----:B------:R-:W-:Y:S01]  /*8130*/  FMNMX.FTZ R185, R21, R196, !PT ;  /* 0x000000c415b97209 */ /* 0x000fe20007810000 */
[----:B------:R-:W3:Y:S01]  /*8140*/  MUFU.TANH R179, R179 ;  /* 0x000000b300b37308 */ /* 0x000ee20000002400 */
[----:B------:R-:W-:Y:S01]  /*8150*/  FSEL R187, R187, -INF , P4 ;  /* 0xff800000bbbb7808 */ /* 0x000fe20002000000 */
[----:B------:R-:W-:Y:S01]  /*8160*/  UIADD3 UR6, UR11, 0x480, URZ ;  /* 0x000004800b067890 */ /* 0x000fe2000fffe03f */
[----:B------:R-:W-:Y:S01]  /*8170*/  FMNMX.FTZ R172, R186, R185, !PT ;  /* 0x000000b9baac7209 */ /* 0x000fe20007810000 */
[----:B------:R-:W-:Y:S01]  /*8180*/  UMOV UR7, 0xc0000010 ;  /* 0xc000001000077882 */ /* 0x000fe20000000000 */
[----:B------:R-:W-:Y:S01]  /*8190*/  ISETP.GT.AND P4, PT, R159, 0x21, PT ;  /* 0x000000219f00780c */ /* 0x000fe20003f84270 */
[--C-:B------:R-:W-:Y:S01]  /*81a0*/  FFMA.FTZ R11, R11, UR10, -R134.reuse ;  /* 0x0000000a0b0b7c23 */ /* 0x100fe20008010886 */
[----:B------:R-:W-:Y:S01]  /*81b0*/  FMNMX.FTZ R173, R187, R172, !PT ;  /* 0x000000acbbad7209 */ /* 0x000fe20007810000 */
[----:B------:R-:W5:Y:S01]  /*81c0*/  MUFU.TANH R182, R182 ;  /* 0x000000b600b67308 */ /* 0x000f620000002400 */
[----:B0-----:R-:W-:Y:S01]  /*81d0*/  FSEL R171, R171, -INF , P4 ;  /* 0xff800000abab7808 */ /* 0x001fe20002000000 */
[--C-:B------:R-:W-:Y:S01]  /*81e0*/  FFMA.FTZ R14, R14, UR10, -R134.reuse ;  /* 0x0000000a0e0e7c23 */ /* 0x100fe20008010886 */
[----:B------:R-:W-:Y:S01]  /*81f0*/  FMNMX.FTZ R196, R170, R173, !PT ;  /* 0x000000adaac47209 */ /* 0x000fe20007810000 */
[--C-:B------:R-:W-:Y:S01]  /*8200*/  FFMA.FTZ R173, R176, UR10, -R134.reuse ;  /* 0x0000000ab0ad7c23 */ /* 0x100fe20008010886 */
[----:B------:R-:W-:Y:S01]  /*8210*/  ISETP.GT.AND P4, PT, R159, 0x29, PT ;  /* 0x000000299f00780c */ /* 0x000fe20003f84270 */
[--C-:B------:R-:W-:Y:S01]  /*8220*/  FFMA.FTZ R188, R188, UR10, -R134.reuse ;  /* 0x0000000abcbc7c23 */ /* 0x100fe20008010886 */
[----:B-1----:R-:W-:Y:S01]  /*8230*/  FSEL R174, R174, -INF , P3 ;  /* 0xff800000aeae7808 */ /* 0x002fe20001800000 */
[----:B------:R-:W0:Y:S01]  /*8240*/  MUFU.TANH R183, R183 ;  /* 0x000000b700b77308 */ /* 0x000e220000002400 */
[----:B------:R-:W-:Y:S01]  /*8250*/  FMNMX.FTZ R185, R171, R196, !PT ;  /* 0x000000c4abb97209 */ /* 0x000fe20007810000 */
[--C-:B------:R-:W-:Y:S01]  /*8260*/  FFMA.FTZ R138, R138, UR10, -R134.reuse ;  /* 0x0000000a8a8a7c23 */ /* 0x100fe20008010886 */
[----:B------:R-:W-:Y:S01]  /*8270*/  ISETP.GT.AND P3, PT, R159, 0x30, PT ;  /* 0x000000309f00780c */ /* 0x000fe20003f64270 */
[--C-:B------:R-:W-:Y:S01]  /*8280*/  FFMA.FTZ R140, R140, UR10, -R134.reuse ;  /* 0x0000000a8c8c7c23 */ /* 0x100fe20008010886 */
[----:B--2---:R-:W-:Y:S01]  /*8290*/  FSEL R175, R175, -INF , P4 ;  /* 0xff800000afaf7808 */ /* 0x004fe20002000000 */
[--C-:B------:R-:W-:Y:S01]  /*82a0*/  FFMA.FTZ R121, R121, UR10, -R134.reuse ;  /* 0x0000000a79797c23 */ /* 0x100fe20008010886 */
[----:B------:R-:W-:Y:S01]  /*82b0*/  FMNMX.FTZ R176, R174, R185, !PT ;  /* 0x000000b9aeb07209 */ /* 0x000fe20007810000 */
[----:B------:R1:W-:Y:S01]  /*82c0*/  MUFU.EX2 R172, R191 ;  /* 0x000000bf00ac7308 */ /* 0x0003e20000000800 */
[----:B------:R-:W-:Y:S01]  /*82d0*/  ISETP.GT.AND P4, PT, R159, 0x31, PT ;  /* 0x000000319f00780c */ /* 0x000fe20003f84270 */
[--C-:B------:R-:W-:Y:S01]  /*82e0*/  FFMA.FTZ R124, R124, UR10, -R134.reuse ;  /* 0x0000000a7c7c7c23 */ /* 0x100fe20008010886 */
[----:B----4-:R-:W-:Y:S01]  /*82f0*/  FSEL R178, R178, -INF , P3 ;  /* 0xff800000b2b27808 */ /* 0x010fe20001800000 */
[--C-:B------:R-:W-:Y:S01]  /*8300*/  FFMA.FTZ R125, R125, UR10, -R134.reuse ;  /* 0x0000000a7d7d7c23 */ /* 0x100fe20008010886 */
[----:B------:R-:W-:Y:S01]  /*8310*/  ISETP.GT.AND P3, PT, R159, 0x38, PT ;  /* 0x000000389f00780c */ /* 0x000fe20003f64270 */
[--C-:B------:R-:W-:Y:S01]  /*8320*/  FFMA.FTZ R128, R128, UR10, -R134.reuse ;  /* 0x0000000a80807c23 */ /* 0x100fe20008010886 */
[----:B---3--:R-:W-:Y:S01]  /*8330*/  FSEL R179, R179, -INF , P4 ;  /* 0xff800000b3b37808 */ /* 0x008fe20002000000 */
[----:B------:R-:W2:Y:S01]  /*8340*/  MUFU.TANH R152, R152 ;  /* 0x0000009800987308 */ /* 0x000ea20000002400 */
[----:B-1----:R-:W-:-:S01]  /*8350*/  FFMA.FTZ R191, R177, UR10, -R134 ;  /* 0x0000000ab1bf7c23 */ /* 0x002fc20008010886 */
[----:B------:R-:W-:Y:S01]  /*8360*/  FMNMX.FTZ R177, R175, R176, !PT ;  /* 0x000000b0afb17209 */ /* 0x000fe20007810000 */
[----:B------:R-:W-:-:S01]  /*8370*/  FFMA.FTZ R129, R129, UR10, -R134 ;  /* 0x0000000a81817c23 */ /* 0x000fc20008010886 */
[----:B------:R-:W-:Y:S01]  /*8380*/  ISETP.GT.AND P4, PT, R159, 0x39, PT ;  /* 0x000000399f00780c */ /* 0x000fe20003f84270 */
[----:B------:R-:W-:-:S01]  /*8390*/  FFMA.FTZ R132, R132, UR10, -R134 ;  /* 0x0000000a84847c23 */ /* 0x000fc20008010886 */
[----:B------:R-:W-:Y:S01]  /*83a0*/  FMNMX.FTZ R196, R178, R177, !PT ;  /* 0x000000b1b2c47209 */ /* 0x000fe20007810000 */
[----:B------:R-:W-:-:S01]  /*83b0*/  FFMA.FTZ R177, R180, UR10, -R134 ;  /* 0x0000000ab4b17c23 */ /* 0x000fc20008010886 */
[----:B------:R-:W1:Y:S01]  /*83c0*/  MUFU.TANH R153, R153 ;  /* 0x0000009900997308 */ /* 0x000e620000002400 */
[----:B-----5:R-:W-:Y:S01]  /*83d0*/  FSEL R182, R182, -INF , P3 ;  /* 0xff800000b6b67808 */ /* 0x020fe20001800000 */
[----:B------:R-:W-:Y:S01]  /*83e0*/  FFMA.FTZ R133, R133, UR10, -R134 ;  /* 0x0000000a85857c23 */ /* 0x000fe20008010886 */
[----:B------:R-:W-:-:S02]  /*83f0*/  FMNMX.FTZ R185, R179, R196, !PT ;  /* 0x000000c4b3b97209 */ /* 0x000fc40007810000 */
[----:B------:R-:W-:Y:S02]  /*8400*/  ISETP.GT.AND P3, PT, R159, 0x40, PT ;  /* 0x000000409f00780c */ /* 0x000fe40003f64270 */
[----:B0-----:R-:W-:Y:S01]  /*8410*/  FSEL R183, R183, -INF , P4 ;  /* 0xff800000b7b77808 */ /* 0x001fe20002000000 */
[----:B------:R-:W0:Y:S01]  /*8420*/  MUFU.TANH R154, R154 ;  /* 0x0000009a009a7308 */ /* 0x000e220000002400 */
[----:B------:R-:W-:Y:S02]  /*8430*/  FMNMX.FTZ R180, R182, R185, !PT ;  /* 0x000000b9b6b47209 */ /* 0x000fe40007810000 */
[C---:B------:R-:W-:Y:S02]  /*8440*/  ISETP.GT.AND P4, PT, R159.reuse, 0x41, PT ;  /* 0x000000419f00780c */ /* 0x040fe40003f84270 */
[----:B--2---:R-:W-:Y:S02]  /*8450*/  FSEL R152, R152, -INF , P3 ;  /* 0xff80000098987808 */ /* 0x004fe40001800000 */
[----:B------:R-:W-:Y:S01]  /*8460*/  ISETP.GT.AND P3, PT, R159, 0x48, PT ;  /* 0x000000489f00780c */ /* 0x000fe20003f64270 */
[----:B------:R-:W2:Y:S01]  /*8470*/  MUFU.TANH R155, R155 ;  /* 0x0000009b009b7308 */ /* 0x000ea20000002400 */
[----:B-1----:R-:W-:-:S02]  /*8480*/  FSEL R153, R153, -INF , P4 ;  /* 0xff80000099997808 */ /* 0x002fc40002000000 */
[----:B------:R-:W-:-:S05]  /*8490*/  ISETP.GT.AND P4, PT, R159, 0x49, PT ;  /* 0x000000499f00780c */ /* 0x000fca0003f84270 */
[----:B------:R1:W-:Y:S01]  /*84a0*/  MUFU.EX2 R176, R191 ;  /* 0x000000bf00b07308 */ /* 0x0003e20000000800 */
[----:B0-----:R-:W-:Y:S02]  /*84b0*/  FSEL R154, R154, -INF , P3 ;  /* 0xff8000009a9a7808 */ /* 0x001fe40001800000 */
[----:B------:R-:W-:-:S05]  /*84c0*/  ISETP.GT.AND P3, PT, R159, 0x50, PT ;  /* 0x000000509f00780c */ /* 0x000fca0003f64270 */
[----:B------:R-:W0:Y:S01]  /*84d0*/  MUFU.TANH R156, R156 ;  /* 0x0000009c009c7308 */ /* 0x000e220000002400 */
[----:B-1----:R-:W-:-:S01]  /*84e0*/  FFMA.FTZ R191, R181, UR10, -R134 ;  /* 0x0000000ab5bf7c23 */ /* 0x002fc20008010886 */
[----:B------:R-:W-:-:S04]  /*84f0*/  FMNMX.FTZ R181, R183, R180, !PT ;  /* 0x000000b4b7b57209 */ /* 0x000fc80007810000 */
[----:B------:R-:W-:Y:S02]  /*8500*/  FMNMX.FTZ R196, R152, R181, !PT ;  /* 0x000000b598c47209 */ /* 0x000fe40007810000 */
[----:B------:R-:W1:Y:S01]  /*8510*/  MUFU.TANH R157, R157 ;  /* 0x0000009d009d7308 */ /* 0x000e620000002400 */
[----:B--2---:R-:W-:Y:S02]  /*8520*/  FSEL R181, R155, -INF , P4 ;  /* 0xff8000009bb57808 */ /* 0x004fe40002000000 */
[----:B------:R-:W-:Y:S02]  /*8530*/  FMNMX.FTZ R185, R153, R196, !PT ;  /* 0x000000c499b97209 */ /* 0x000fe40007810000 */
[----:B------:R-:W-:Y:S02]  /*8540*/  ISETP.GT.AND P4, PT, R159, 0x51, PT ;  /* 0x000000519f00780c */ /* 0x000fe40003f84270 */
[----:B------:R-:W-:Y:S01]  /*8550*/  FMNMX.FTZ R196, R154, R185, !PT ;  /* 0x000000b99ac47209 */ /* 0x000fe20007810000 */
[----:B------:R-:W2:Y:S01]  /*8560*/  MUFU.TANH R158, R158 ;  /* 0x0000009e009e7308 */ /* 0x000ea20000002400 */
[----:B0-----:R-:W-:-:S02]  /*8570*/  FSEL R156, R156, -INF , P3 ;  /* 0xff8000009c9c7808 */ /* 0x001fc40001800000 */
[----:B------:R-:W-:Y:S02]  /*8580*/  FMNMX.FTZ R185, R181, R196, !PT ;  /* 0x000000c4b5b97209 */ /* 0x000fe40007810000 */
[----:B------:R-:W-:Y:S02]  /*8590*/  ISETP.GT.AND P3, PT, R159, 0x58, PT ;  /* 0x000000589f00780c */ /* 0x000fe40003f64270 */
[----:B------:R-:W-:Y:S01]  /*85a0*/  FMNMX.FTZ R196, R156, R185, !PT ;  /* 0x000000b99cc47209 */ /* 0x000fe20007810000 */
        /* <DEDUP_REMOVED lines=8> */
[----:B------:R-:W-:Y:S01]  /*8630*/  MUFU.TANH R137, R137 ;  /* 0x0000008900897308 */ /* 0x000fe20000002400 */
[----:B0-----:R-:W-:Y:S02]  /*8640*/  FSEL R160, R160, -INF , P4 ;  /* 0xff800000a0a07808 */ /* 0x001fe40002000000 */
[----:B------:R-:W-:Y:S02]  /*8650*/  ISETP.GT.AND P4, PT, R159, 0x61, PT ;  /* 0x000000619f00780c */ /* 0x000fe40003f84270 */
[----:B------:R-:W-:-:S03]  /*8660*/  FMNMX.FTZ R185, R160, R185, !PT ;  /* 0x000000b9a0b97209 */ /* 0x000fc60007810000 */
[----:B------:R-:W0:Y:S01]  /*8670*/  MUFU.TANH R142, R142 ;  /* 0x0000008e008e7308 */ /* 0x000e220000002400 */
[----:B-1----:R-:W-:Y:S02]  /*8680*/  FSEL R6, R6, -INF , P3 ;  /* 0xff80000006067808 */ /* 0x002fe40001800000 */
[----:B------:R-:W-:Y:S02]  /*8690*/  ISETP.GT.AND P3, PT, R159, 0x68, PT ;  /* 0x000000689f00780c */ /* 0x000fe40003f64270 */
[----:B------:R-:W-:-:S03]  /*86a0*/  FMNMX.FTZ R196, R6, R185, !PT ;  /* 0x000000b906c47209 */ /* 0x000fc60007810000 */
[----:B------:R-:W-:Y:S08]  /*86b0*/  MUFU.TANH R167, R167 ;  /* 0x000000a700a77308 */ /* 0x000ff00000002400 */
[----:B------:R-:W1:Y:S01]  /*86c0*/  MUFU.TANH R146, R146 ;  /* 0x0000009200927308 */ /* 0x000e620000002400 */
[----:B0-----:R-:W-:Y:S02]  /*86d0*/  FSEL R142, R142, -INF , P3 ;  /* 0xff8000008e8e7808 */ /* 0x001fe40001800000 */
[----:B------:R-:W-:-:S05]  /*86e0*/  ISETP.GT.AND P3, PT, R159, 0x70, PT ;  /* 0x000000709f00780c */ /* 0x000fca0003f64270 */
[----:B------:R0:W-:Y:S08]  /*86f0*/  MUFU.EX2 R180, R191 ;  /* 0x000000bf00b47308 */ /* 0x0001f00000000800 */
[----:B------:R-:W2:Y:S01]  /*8700*/  MUFU.TANH R147, R147 ;  /* 0x0000009300937308 */ /* 0x000ea20000002400 */
[----:B0-----:R-:W-:-:S01]  /*8710*/  FFMA.FTZ R191, R139, UR10, -R134 ;  /* 0x0000000a8bbf7c23 */ /* 0x001fc20008010886 */
[----:B------:R-:W-:-:S02]  /*8720*/  FSEL R139, R137, -INF , P4 ;  /* 0xff800000898b7808 */ /* 0x000fc40002000000 */
[----:B------:R-:W-:Y:S02]  /*8730*/  ISETP.GT.AND P4, PT, R159, 0x69, PT ;  /* 0x000000699f00780c */ /* 0x000fe40003f84270 */
[----:B-1----:R-:W-:Y:S02]  /*8740*/  FSEL R146, R146, -INF , P3 ;  /* 0xff80000092927808 */ /* 0x002fe40001800000 */
[----:B------:R-:W0:Y:S01]  /*8750*/  MUFU.TANH R150, R150 ;  /* 0x0000009600967308 */ /* 0x000e220000002400 */
[----:B------:R-:W-:Y:S02]  /*8760*/  FSEL R185, R167, -INF , P4 ;  /* 0xff800000a7b97808 */ /* 0x000fe40002000000 */
[C---:B------:R-:W-:Y:S02]  /*8770*/  ISETP.GT.AND P4, PT, R159.reuse, 0x71, PT ;  /* 0x000000719f00780c */ /* 0x040fe40003f84270 */
[----:B------:R-:W-:-:S03]  /*8780*/  ISETP.GT.AND P3, PT, R159, 0x78, PT ;  /* 0x000000789f00780c */ /* 0x000fc60003f64270 */
[----:B------:R1:W-:Y:S01]  /*8790*/  MUFU.EX2 R155, R189 ;  /* 0x000000bd009b7308 */ /* 0x0003e20000000800 */
[----:B--2---:R-:W-:Y:S02]  /*87a0*/  FSEL R147, R147, -INF , P4 ;  /* 0xff80000093937808 */ /* 0x004fe40002000000 */
[----:B------:R-:W-:-:S05]  /*87b0*/  ISETP.GT.AND P4, PT, R159, 0x79, PT ;  /* 0x000000799f00780c */ /* 0x000fca0003f84270 */
[----:B------:R2:W-:Y:S01]  /*87c0*/  MUFU.EX2 R13, R193 ;  /* 0x000000c1000d7308 */ /* 0x0005e20000000800 */
[----:B-1----:R-:W-:Y:S01]  /*87d0*/  FMNMX.FTZ R189, R139, R196, !PT ;  /* 0x000000c48bbd7209 */ /* 0x002fe20007810000 */
[----:B------:R-:W-:Y:S01]  /*87e0*/  FFMA.FTZ R196, R141, UR10, -R134 ;  /* 0x0000000a8dc47c23 */ /* 0x000fe20008010886 */
[----:B0-----:R-:W-:Y:S02]  /*87f0*/  FSEL R150, R150, -INF , P3 ;  /* 0xff80000096967808 */ /* 0x001fe40001800000 */
[----:B------:R-:W-:-:S03]  /*8800*/  ISETP.GT.AND P3, PT, R159, 0x80, PT ;  /* 0x000000809f00780c */ /* 0x000fc60003f64270 */
[----:B------:R-:W0:Y:S01]  /*8810*/  MUFU.TANH R151, R151 ;  /* 0x0000009700977308 */ /* 0x000e220000002400 */
[----:B--2---:R-:W-:-:S01]  /*8820*/  FFMA.FTZ R193, R120, UR10, -R134 ;  /* 0x0000000a78c17c23 */ /* 0x004fc20008010886 */
[----:B------:R-:W-:-:S04]  /*8830*/  FMNMX.FTZ R120, R142, R189, !PT ;  /* 0x000000bd8e787209 */ /* 0x000fc80007810000 */
[----:B------:R-:W-:Y:S02]  /*8840*/  FMNMX.FTZ R189, R185, R120, !PT ;  /* 0x00000078b9bd7209 */ /* 0x000fe40007810000 */
[----:B------:R-:W1:Y:S02]  /*8850*/  MUFU.TANH R122, R122 ;  /* 0x0000007a007a7308 */ /* 0x000e640000002400 */
[----:B------:R-:W-:-:S04]  /*8860*/  FMNMX.FTZ R120, R146, R189, !PT ;  /* 0x000000bd92787209 */ /* 0x000fc80007810000 */
[----:B------:R-:W-:Y:S02]  /*8870*/  FMNMX.FTZ R189, R147, R120, !PT ;  /* 0x0000007893bd7209 */ /* 0x000fe40007810000 */
[----:B------:R-:W2:Y:S01]  /*8880*/  MUFU.TANH R123, R123 ;  /* 0x0000007b007b7308 */ /* 0x000ea20000002400 */
[----:B0-----:R-:W-:Y:S02]  /*8890*/  FSEL R151, R151, -INF , P4 ;  /* 0xff80000097977808 */ /* 0x001fe40002000000 */
[----:B------:R-:W-:Y:S01]  /*88a0*/  FMNMX.FTZ R120, R150, R189, !PT ;  /* 0x000000bd96787209 */ /* 0x000fe20007810000 */
[----:B------:R-:W-:Y:S02]  /*88b0*/  WARPGROUP.DEPBAR.LE gsb0, 0x0 ;  /* 0x00008000000079c5 */ /* 0x000fe40000010000 */
[----:B------:R-:W-:Y:S01]  /*88c0*/  WARPGROUP.ARRIVE ;  /* 0x00000000000079c5 */ /* 0x000fe20000000000 */
[----:B------:R-:W-:Y:S01]  /*88d0*/  ISETP.GT.AND P4, PT, R159, 0x81, PT ;  /* 0x000000819f00780c */ /* 0x000fe20003f84270 */
[----:B------:R-:W0:Y:S01]  /*88e0*/  MUFU.TANH R126, R126 ;  /* 0x0000007e007e7308 */ /* 0x000e220000002400 */
[----:B-1----:R-:W-:-:S02]  /*88f0*/  FSEL R122, R122, -INF , P3 ;  /* 0xff8000007a7a7808 */ /* 0x002fc40001800000 */
[----:B------:R-:W-:Y:S01]  /*8900*/  FMNMX.FTZ R141, R151, R120, !PT ;  /* 0x00000078978d7209 */ /* 0x000fe20007810000 */
[----:B------:R-:W-:Y:S01]  /*8910*/  QGMMA.64x192x32.F32.E4M3.E4M3 R24, R204, gdesc[UR4], R24, gsb0 ;  /* 0x02e00004cc187df3 */ /* 0x000fe20008000818 */
[----:B------:R-:W-:Y:S01]  /*8920*/  ISETP.GT.AND P3, PT, R159, 0x88, PT ;  /* 0x000000889f00780c */ /* 0x000fe20003f64270 */
[----:B------:R-:W-:Y:S01]  /*8930*/  UIADD3 UR6, UR11, 0x600, URZ ;  /* 0x000006000b067890 */ /* 0x000fe2000fffe03f */
[----:B------:R-:W-:Y:S01]  /*8940*/  FMNMX.FTZ R120, R122, R141, !PT ;  /* 0x0000008d7a787209 */ /* 0x000fe20007810000 */
[----:B------:R-:W1:Y:S01]  /*8950*/  MUFU.TANH R127, R127 ;  /* 0x0000007f007f7308 */ /* 0x000e620000002400 */
[----:B--2---:R-:W-:Y:S01]  /*8960*/  FSEL R123, R123, -INF , P4 ;  /* 0xff8000007b7b7808 */ /* 0x004fe20002000000 */
[----:B------:R-:W-:Y:S01]  /*8970*/  UMOV UR7, 0xc0000010 ;  /* 0xc000001000077882 */ /* 0x000fe20000000000 */
        /* <DEDUP_REMOVED lines=14> */
[--C-:B------:R-:W-:Y:S01]  /*8a60*/  FFMA.FTZ R189, R145, UR10, -R134.reuse ;  /* 0x0000000a91bd7c23 */ /* 0x100fe20008010886 */
[----:B------:R-:W-:-:S01]  /*8a70*/  FFMA.FTZ R145, R148, UR10, -R134 ;  /* 0x0000000a94917c23 */ /* 0x000fc20008010886 */
        /* <DEDUP_REMOVED lines=8> */
[----:B------:R-:W-:Y:S01]  /*8b00*/  MUFU.EX2 R131, R144 ;  /* 0x0000009000837308 */ /* 0x000fe20000000800 */
[----:B-1----:R-:W-:Y:S01]  /*8b10*/  FSEL R190, R190, -INF , P3 ;  /* 0xff800000bebe7808 */ /* 0x002fe20001800000 */
[----:B------:R-:W-:-:S03]  /*8b20*/  FFMA.FTZ R166, R143, UR10, -R134 ;  /* 0x0000000a8fa67c23 */ /* 0x000fc60008010886 */
[----:B------:R-:W-:-:S03]  /*8b30*/  FMNMX.FTZ R120, R190, R159, !PT ;  /* 0x0000009fbe787209 */ /* 0x000fc60007810000 */
[----:B------:R0:W-:Y:S01]  /*8b40*/  MUFU.EX2 R144, R189 ;  /* 0x000000bd00907308 */ /* 0x0001e20000000800 */
[----:B--2---:R-:W-:-:S04]  /*8b50*/  FSEL R135, R135, -INF , P4 ;  /* 0xff80000087877808 */ /* 0x004fc80002000000 */
[----:B------:R-:W-:-:S03]  /*8b60*/  FMNMX.FTZ R120, R135, R120, !PT ;  /* 0x0000007887787209 */ /* 0x000fc60007810000 */
[----:B------:R-:W-:Y:S02]  /*8b70*/  MUFU.EX2 R137, R191 ;  /* 0x000000bf00897308 */ /* 0x000fe40000000800 */
[----:B------:R-:W0:Y:S06]  /*8b80*/  SHFL.BFLY PT, R159, R120, 0x2, 0x1f ;  /* 0x0c401f00789f7f89 */ /* 0x000e2c00000e0000 */
[----:B------:R-:W-:Y:S08]  /*8b90*/  MUFU.EX2 R192, R192 ;  /* 0x000000c000c07308 */ /* 0x000ff00000000800 */
[----:B------:R-:W-:Y:S08]  /*8ba0*/  MUFU.EX2 R7, R7 ;  /* 0x0000000700077308 */ /* 0x000ff00000000800 */
[----:B------:R-:W-:Y:S01]  /*8bb0*/  MUFU.EX2 R10, R10 ;  /* 0x0000000a000a7308 */ /* 0x000fe20000000800 */
[----:B0-----:R-:W-:Y:S01]  /*8bc0*/  FMNMX.FTZ R189, R120, R159, !PT ;  /* 0x0000009f78bd7209 */ /* 0x001fe20007810000 */
[--C-:B------:R-:W-:Y:S01]  /*8bd0*/  FFMA.FTZ R159, R164, UR10, -R134.reuse ;  /* 0x0000000aa49f7c23 */ /* 0x100fe20008010886 */
[----:B------:R-:W-:-:S01]  /*8be0*/  FFMA.FTZ R164, R165, UR10, -R134 ;  /* 0x0000000aa5a47c23 */ /* 0x000fc20008010886 */
[----:B------:R-:W-:-:S02]  /*8bf0*/  FSEL R165, R15, RZ, P2 ;  /* 0x000000ff0fa57208 */ /* 0x000fc40001000000 */
[----:B------:R-:W0:Y:S02]  /*8c00*/  SHFL.BFLY PT, R120, R189, 0x1, 0x1f ;  /* 0x0c201f00bd787f89 */ /* 0x000e2400000e0000 */
[----:B------:R-:W-:Y:S01]  /*8c10*/  MUFU.EX2 R11, R11 ;  /* 0x0000000b000b7308 */ /* 0x000fe20000000800 */
[----:B------:R-:W-:-:S04]  /*8c20*/  FADD.FTZ R134, -R165, R4 ;  /* 0x00000004a5867221 */ /* 0x000fc80000010100 */
[----:B------:R-:W-:-:S03]  /*8c30*/  FMUL.FTZ R134, R134, UR10 ;  /* 0x0000000a86867c20 */ /* 0x000fc60008410000 */
[----:B------:R1:W-:Y:S08]  /*8c40*/  MUFU.EX2 R4, R166 ;  /* 0x000000a600047308 */ /* 0x0003f00000000800 */
[----:B------:R-:W-:Y:S01]  /*8c50*/  MUFU.EX2 R14, R14 ;  /* 0x0000000e000e7308 */ /* 0x000fe20000000800 */
[----:B0-----:R-:W-:Y:S01]  /*8c60*/  FMNMX.FTZ R120, R189, R120, !PT ;  /* 0x00000078bd787209 */ /* 0x001fe20007810000 */
[----:B------:R-:W-:-:S06]  /*8c70*/  IMAD.U32 R189, RZ, RZ, UR10 ;  /* 0x0000000affbd7e24 */ /* 0x000fcc000f8e00ff */
[----:B------:R-:W-:Y:S01]  /*8c80*/  MUFU.EX2 R161, R161 ;  /* 0x000000a100a17308 */ /* 0x000fe20000000800 */
[C---:B------:R-:W-:Y:S01]  /*8c90*/  FSETP.NEU.FTZ.AND P2, PT, R120.reuse, -INF , PT ;  /* 0xff8000007800780b */ /* 0x040fe20003f5d000 */
[----:B------:R-:W-:-:S05]  /*8ca0*/  FFMA.FTZ R143, R120, R189, -8 ;  /* 0xc1000000788f7423 */ /* 0x000fca00000100bd */
[----:B------:R-:W-:Y:S01]  /*8cb0*/  FSEL R165, R143, RZ, P2 ;  /* 0x000000ff8fa57208 */ /* 0x000fe20001000000 */
[----:B------:R-:W-:Y:S04]  /*8cc0*/  MUFU.EX2 R167, R193 ;  /* 0x000000c100a77308 */ /* 0x000fe80000000800 */
[----:B-1----:R-:W-:-:S01]  /*8cd0*/  FFMA.FTZ R166, R170, UR10, -R165 ;  /* 0x0000000aaaa67c23 */ /* 0x002fc200080108a5 */
[--C-:B------:R-:W-:Y:S01]  /*8ce0*/  FFMA.FTZ R170, R178, UR10, -R165.reuse ;  /* 0x0000000ab2aa7c23 */ /* 0x100fe200080108a5 */
[----:B------:R-:W-:Y:S01]  /*8cf0*/  FSEL R178, R120, RZ, P2 ;  /* 0x000000ff78b27208 */ /* 0x000fe20001000000 */
[--C-:B------:R-:W-:Y:S01]  /*8d00*/  FFMA.FTZ R191, R168, UR10, -R165.reuse ;  /* 0x0000000aa8bf7c23 */ /* 0x100fe200080108a5 */
[----:B------:R-:W-:-:S01]  /*8d10*/  FFMA.FTZ R168, R174, UR10, -R165 ;  /* 0x0000000aaea87c23 */ /* 0x000fc200080108a5 */
[--C-:B------:R-:W-:Y:S01]  /*8d20*/  FFMA.FTZ R174, R182, UR10, -R165.reuse ;  /* 0x0000000ab6ae7c23 */ /* 0x100fe200080108a5 */
[----:B------:R-:W-:-:S01]  /*8d30*/  FFMA.FTZ R182, R154, UR10, -R165 ;  /* 0x0000000a9ab67c23 */ /* 0x000fc200080108a5 */
[----:B------:R-:W-:Y:S01]  /*8d40*/  FADD.FTZ R178, -R178, R5 ;  /* 0x00000005b2b27221 */ /* 0x000fe20000010100 */
[----:B------:R-:W-:-:S01]  /*8d50*/  FFMA.FTZ R189, R8, UR10, -R165 ;  /* 0x0000000a08bd7c23 */ /* 0x000fc200080108a5 */
[--C-:B------:R-:W-:Y:S01]  /*8d60*/  FFMA.FTZ R8, R184, UR10, -R165.reuse ;  /* 0x0000000ab8087c23 */ /* 0x100fe200080108a5 */
        /* <DEDUP_REMOVED lines=9> */
[----:B0-----:R-:W-:-:S01]  /*8e00*/  FFMA.FTZ R134, R186, UR10, -R165 ;  /* 0x0000000aba867c23 */ /* 0x001fc200080108a5 */
        /* <DEDUP_REMOVED lines=26> */
[----:B------:R-:W-:Y:S01]  /*8fb0*/  FFMA.FTZ R126, R126, UR10, -R165 ;  /* 0x0000000a7e7e7c23 */ /* 0x000fe200080108a5 */
[----:B------:R-:W-:-:S02]  /*8fc0*/  IMAD.U32 R184, RZ, RZ, UR57 ;  /* 0x00000039ffb87e24 */ /* 0x000fc4000f8e00ff */
[--C-:B------:R-:W-:Y:S01]  /*8fd0*/  FFMA.FTZ R190, R190, UR10, -R165.reuse ;  /* 0x0000000abebe7c23 */ /* 0x100fe200080108a5 */
[----:B------:R-:W-:-:S01]  /*8fe0*/  FFMA.FTZ R135, R135, UR10, -R165 ;  /* 0x0000000a87877c23 */ /* 0x000fc200080108a5 */
[----:B------:R-:W0:Y:S01]  /*8ff0*/  MUFU.EX2 R191, R191 ;  /* 0x000000bf00bf7308 */ /* 0x000e220000000800 */
[----:B-1----:R-:W-:-:S01]  /*9000*/  FADD.FTZ R3, R8, R3 ;  /* 0x0000000308037221 */ /* 0x002fc20000010000 */
[----:B------:R-:W-:-:S06]  /*9010*/  @!P1 LEA R184, R184, UR41, 0x3 ;  /* 0x00000029b8b89c11 */ /* 0x000fcc000f8e18ff */
[----:B------:R-:W1:Y:S01]  /*9020*/  MUFU.EX2 R20, R20 ;  /* 0x0000001400147308 */ /* 0x000e620000000800 */
[----:B--2---:R-:W-:-:S01]  /*9030*/  FADD.FTZ R160, R12, R3 ;  /* 0x000000030ca07221 */ /* 0x004fc20000010000 */
[----:B------:R-:W-:-:S04]  /*9040*/  FADD.FTZ R3, R11, R2 ;  /* 0x000000020b037221 */ /* 0x000fc80000010000 */
[----:B------:R-:W-:Y:S02]  /*9050*/  FADD.FTZ R2, R14, R3 ;  /* 0x000000030e027221 */ /* 0x000fe40000010000 */
[----:B------:R-:W2:Y:S01]  /*9060*/  MUFU.EX2 R21, R21 ;  /* 0x0000001500157308 */ /* 0x000ea20000000800 */
[----:B0-----:R-:W-:-:S01]  /*9070*/  FADD.FTZ R193, R191, R160 ;  /* 0x000000a0bfc17221 */ /* 0x001fc20000010000 */
[----:B------:R-:W-:-:S06]  /*9080*/  FADD.FTZ R3, R161, R2 ;  /* 0x00000002a1037221 */ /* 0x000fcc0000010000 */
[----:B------:R-:W0:Y:S01]  /*9090*/  MUFU.EX2 R136, R136 ;  /* 0x0000008800887308 */ /* 0x000e220000000800 */
[----:B-1----:R-:W-:-:S01]  /*90a0*/  FADD.FTZ R160, R20, R193 ;  /* 0x000000c114a07221 */ /* 0x002fc20000010000 */
[----:B------:R-:W-:Y:S02]  /*90b0*/  WARPGROUP.DEPBAR.LE gsb0, 0x0 ;  /* 0x00008000000079c5 */ /* 0x000fe40000010000 */
[----:B------:R-:W-:-:S04]  /*90c0*/  WARPGROUP.ARRIVE ;  /* 0x00000000000079c5 */ /* 0x000fc80000000000 */
[----:B------:R-:W1:Y:S01]  /*90d0*/  MUFU.EX2 R134, R134 ;  /* 0x0000008600867308 */ /* 0x000e620000000800 */
[----:B--2---:R-:W-:-:S01]  /*90e0*/  FADD.FTZ R193, R21, R160 ;  /* 0x000000a015c17221 */ /* 0x004fc20000010000 */
[----:B------:R-:W-:Y:S06]  /*90f0*/  QGMMA.64x192x32.F32.E4M3.E4M3 R24, R200, gdesc[UR4], R24, gsb0 ;  /* 0x02e00004c8187df3 */ /* 0x000fec0008000818 */
[----:B------:R-:W2:Y:S01]  /*9100*/  MUFU.EX2 R187, R187 ;  /* 0x000000bb00bb7308 */ /* 0x000ea20000000800 */
[----:B0-----:R-:W-:-:S04]  /*9110*/  FADD.FTZ R2, R136, R3 ;  /* 0x0000000388027221 */ /* 0x001fc80000010000 */
[----:B------:R-:W-:-:S03]  /*9120*/  FADD.FTZ R2, R9, R2 ;  /* 0x0000000209027221 */ /* 0x000fc60000010000 */
        /* <DEDUP_REMOVED lines=12> */
[----:B0-----:R-:W-:-:S04]  /*91f0*/  FADD.FTZ R193, R169, R160 ;  /* 0x000000a0a9c17221 */ /* 0x001fc80000010000 */
[----:B------:R-:W-:-:S03]  /*9200*/  FADD.FTZ R160, R172, R193 ;  /* 0x000000c1aca07221 */ /* 0x000fc60000010000 */
        /* <DEDUP_REMOVED lines=43> */
[----:B------:R-:W-:-:S06]  /*94c0*/  WARPGROUP.DEPBAR.LE gsb0, 0x0 ;  /* 0x00008000000079c5 */ /* 0x000fcc0000010000 */
[----:B------:R-:W1:Y:S01]  /*94d0*/  MUFU.EX2 R124, R124 ;  /* 0x0000007c007c7308 */ /* 0x000e620000000800 */
[----:B--2---:R-:W-:-:S07]  /*94e0*/  FADD.FTZ R193, R196, R193 ;  /* 0x000000c1c4c17221 */ /* 0x004fce0000010000 */
[----:B------:R-:W2:Y:S01]  /*94f0*/  MUFU.EX2 R6, R6 ;  /* 0x0000000600067308 */ /* 0x000ea20000000800 */
[----:B0-----:R-:W-:-:S07]  /*9500*/  FADD.FTZ R3, R181, R2 ;  /* 0x00000002b5037221 */ /* 0x001fce0000010000 */
[----:B------:R-:W0:Y:S01]  /*9510*/  MUFU.EX2 R139, R139 ;  /* 0x0000008b008b7308 */ /* 0x000e220000000800 */
[----:B-1----:R-:W-:-:S01]  /*9520*/  FADD.FTZ R2, R124, R193 ;  /* 0x000000c17c027221 */ /* 0x002fc20000010000 */
[----:B------:R-:W-:-:S03]  /*9530*/  FFMA.FTZ R193, R127, UR10, -R165 ;  /* 0x0000000a7fc17c23 */ /* 0x000fc600080108a5 */
[----:B------:R-:W-:-:S03]  /*9540*/  FADD.FTZ R2, R131, R2 ;  /* 0x0000000283027221 */ /* 0x000fc60000010000 */
        /* <DEDUP_REMOVED lines=8> */
[----:B------:R-:W-:Y:S01]  /*95d0*/  FADD.FTZ R3, R144, R127 ;  /* 0x0000007f90037221 */ /* 0x000fe20000010000 */
[----:B------:R-:W-:-:S05]  /*95e0*/  FFMA.FTZ R127, R130, UR10, -R165 ;  /* 0x0000000a827f7c23 */ /* 0x000fca00080108a5 */
[----:B------:R-:W2:Y:S01]  /*95f0*/  MUFU.EX2 R146, R146 ;  /* 0x0000009200927308 */ /* 0x000ea20000000800 */
[----:B0-----:R-:W-:-:S01]  /*9600*/  FADD.FTZ R195, R185, R2 ;  /* 0x00000002b9c37221 */ /* 0x001fc20000010000 */
[----:B------:R-:W-:-:S05]  /*9610*/  IADD3 R2, -R23, 0xb, RZ ;  /* 0x0000000b17027810 */ /* 0x000fca0007ffe1ff */
[----:B------:R0:W-:Y:S06]  /*9620*/  BAR.ARV R2, 0x100 ;  /* 0x000400020000751d */ /* 0x0001ec0000002000 */
[----:B------:R-:W3:Y:S01]  /*9630*/  MUFU.EX2 R145, R145 ;  /* 0x0000009100917308 */ /* 0x000ee20000000800 */
[----:B-1----:R-:W-:-:S01]  /*9640*/  FADD.FTZ R130, R128, R3 ;  /* 0x0000000380827221 */ /* 0x002fc20000010000 */
[----:B0-----:R-:W-:Y:S02]  /*9650*/  @!P1 VIADD R2, R184, 0x33440 ;  /* 0x00033440b8029836 */ /* 0x001fe40000000000 */
[----:B--2---:R-:W-:-:S03]  /*9660*/  FADD.FTZ R160, R146, R195 ;  /* 0x000000c392a07221 */ /* 0x004fc60000010000 */
[----:B------:R-:W-:Y:S01]  /*9670*/  @!P1 PRMT R2, RZ, 0x654, R2 ;  /* 0x00000654ff029816 */ /* 0x000fe20000000002 */
[----:B------:R-:W0:Y:S03]  /*9680*/  MUFU.EX2 R147, R147 ;  /* 0x0000009300937308 */ /* 0x000e260000000800 */
[----:B------:R1:W-:Y:S05]  /*9690*/  @!P1 SYNCS.ARRIVE.TRANS64.RED.A1T0 RZ, [R2+URZ], RZ ;  /* 0x000000ff02ff99a7 */ /* 0x0003ea000810043f */
[----:B------:R-:W2:Y:S01]  /*96a0*/  MUFU.EX2 R129, R129 ;  /* 0x0000008100817308 */ /* 0x000ea20000000800 */
[----:B---3--:R-:W-:-:S01]  /*96b0*/  FADD.FTZ R182, R145, R130 ;  /* 0x0000008291b67221 */ /* 0x008fc20000010000 */
[----:B------:R-:W-:-:S06]  /*96c0*/  FFMA.FTZ R130, R141, UR10, -R165 ;  /* 0x0000000a8d827c23 */ /* 0x000fcc00080108a5 */
        /* <DEDUP_REMOVED lines=35> */
[----:B-1----:R-:W-:-:S04]  /*9900*/  FADD.FTZ R3, R163, R2 ;  /* 0x00000002a3037221 */ /* 0x002fc80000010000 */
[----:B------:R-:W-:Y:S01]  /*9910*/  FADD.FTZ R3, R4, R3 ;  /* 0x0000000304037221 */ /* 0x000fe20000010000 */
[----:B0-----:R-:W-:-:S04]  /*9920*/  FADD.FTZ R141, R190, R141 ;  /* 0x0000008dbe8d7221 */ /* 0x001fc80000010000 */
[----:B--2---:R-:W-:Y:S01]  /*9930*/  FADD.FTZ R2, R135, R141 ;  /* 0x0000008d87027221 */ /* 0x004fe20000010000 */
[----:B------:R-:W-:Y:S06]  /*9940*/  @!P0 BRA `(.L_x_4815) ;  /* 0x0000000000048947 */ /* 0x000fec0003800000 */
[----:B------:R-:W-:Y:S01]  /*9950*/  BPT.TRAP 0x1 ;  /* 0x000000040000795c */ /* 0x000fe20000300000 */
.L_x_4815:
        /* <DEDUP_REMOVED lines=149> */
.L_x_4806:
[----:B------:R-:W-:-:S13]  /*a2b0*/  ISETP.LE.AND P2, PT, RZ, UR56, PT ;  /* 0x00000038ff007c0c */ /* 0x000fda000bf43270 */
[----:B------:R-:W-:Y:S05]  /*a2c0*/  @!P2 BRA `(.L_x_4817) ;  /* 0x000000380030a947 */ /* 0x000fea0003800000 */
[----:B------:R-:W-:Y:S01]  /*a2d0*/  IMAD.MOV.U32 R5, RZ, RZ, R120 ;  /* 0x000000ffff057224 */ /* 0x000fe200078e0078 */
[----:B------:R-:W-:Y:S01]  /*a2e0*/  UMOV UR51, UR45 ;  /* 0x0000002d00337c82 */ /* 0x000fe20008000000 */
[----:B------:R-:W-:Y:S01]  /*a2f0*/  IMAD.MOV.U32 R4, RZ, RZ, R15 ;  /* 0x000000ffff047224 */ /* 0x000fe200078e000f */
[----:B------:R-:W-:Y:S01]  /*a300*/  UMOV UR50, UR55 ;  /* 0x0000003700327c82 */ /* 0x000fe20008000000 */
[----:B------:R-:W-:-:S05]  /*a310*/  ULDC UR49, c[0x0][0x988] ;  /* 0x0002620000317ab9 */ /* 0x000fca0000000800 */
.L_x_4827:
[----:B------:R-:W-:Y:S01]  /*a320*/  ISETP.NE.AND P3, PT, RZ, UR43, PT ;  /* 0x0000002bff007c0c */ /* 0x000fe2000bf65270 */
[----:B------:R-:W-:-:S04]  /*a330*/  UISETP.NE.AND UP0, UPT, UR50, 0x1, UPT ;  /* 0x000000013200788c */ /* 0x000fc8000bf05270 */
[----:B------:R-:W-:-:S04]  /*a340*/  USEL UR45, URZ, 0x1, UP0 ;  /* 0x000000013f2d7887 */ /* 0x000fc80008000000 */
[----:B------:R-:W-:-:S04]  /*a350*/  ULOP3.LUT UR45, UR51, UR45, URZ, 0x3c, !UPT ;  /* 0x0000002d332d7292 */ /* 0x000fc8000f8e3c3f */
[----:B------:R-:W-:Y:S08]  /*a360*/  @P3 BRA `(.L_x_4818) ;  /* 0x0000000000383947 */ /* 0x000ff00003800000 */
[----:B------:R-:W-:Y:S05]  /*a370*/  @!P0 BRA `(.L_x_4819) ;  /* 0x0000000000048947 */ /* 0x000fea0003800000 */
[----:B------:R-:W-:Y:S01]  /*a380*/  BPT.TRAP 0x1 ;  /* 0x000000040000795c */ /* 0x000fe20000300000 */
.L_x_4819:
        /* <DEDUP_REMOVED lines=9> */
.L_x_4820:
[----:B-1----:R-:W-:Y:S05]  /*a420*/  @P2 BRA `(.L_x_4818) ;  /* 0x0000000000082947 */ /* 0x002fea0003800000 */
[----:B------:R-:W1:Y:S02]  /*a430*/  SYNCS.PHASECHK.TRANS64.TRYWAIT P2, [UR6+0x33430], R6 ;  /* 0x03343006ff0075a7 */ /* 0x000e640008040146 */
[----:B-1----:R-:W-:Y:S05]  /*a440*/  @!P2 BRA `(.L_x_4821) ;  /* 0x000000d000b8a947 */ /* 0x002fea0003800000 */
.L_x_4818:
        /* <DEDUP_REMOVED lines=189> */
.L_x_4823:
[----:B------:R-:W-:Y:S01]  /*b020*/  ULEA UR6, UR50, UR41, 0x3 ;  /* 0x0000002932067291 */ /* 0x000fe2000f8e183f */
[----:B------:R-:W-:-:S05]  /*b030*/  IMAD.U32 R6, RZ, RZ, UR51 ;  /* 0x00000033ff067e24 */ /* 0x000fca000f8e00ff */
[----:B------:R-:W-:-:S04]  /*b040*/  SHF.L.U32 R6, R6, 0x1f, RZ ;  /* 0x0000001f06067819 */ /* 0x000fc800000006ff */
[----:B------:R0:W1:Y:S01]  /*b050*/  SYNCS.PHASECHK.TRANS64.TRYWAIT P2, [UR6+0x33450], R6 ;  /* 0x03345006ff0075a7 */ /* 0x0000620008040146 */
[----:B------:R-:W-:Y:S05]  /*b060*/  @!P0 BRA `(.L_x_4824) ;  /* 0x0000000000048947 */ /* 0x000fea0003800000 */
[----:B------:R-:W-:Y:S01]  /*b070*/  BPT.TRAP 0x1 ;  /* 0x000000040000795c */ /* 0x000fe20000300000 */
.L_x_4824:
[----:B-1----:R-:W-:Y:S05]  /*b080*/  @P2 BRA `(.L_x_4822) ;  /* 0x0000000000082947 */ /* 0x002fea0003800000 */
[----:B------:R-:W1:Y:S02]  /*b090*/  SYNCS.PHASECHK.TRANS64.TRYWAIT P2, [UR6+0x33450], R6 ;  /* 0x03345006ff0075a7 */ /* 0x000e640008040146 */
[----:B-1----:R-:W-:Y:S05]  /*b0a0*/  @!P2 BRA `(.L_x_4825) ;  /* 0x000000c400b8a947 */ /* 0x002fea0003800000 */
.L_x_4822:
        /* <DEDUP_REMOVED lines=261> */
[----:B0-----:R-:W-:-:S05]  /*c100*/  FMNMX.FTZ R191, R133, R120, !PT ;  /* 0x0000007885bf7209 */ /* 0x001fca0007810000 */
[----:B------:R-:W0:Y:S01]  /*c110*/  SHFL.BFLY PT, R120, R191, 0x2, 0x1f ;  /* 0x0c401f00bf787f89 */ /* 0x000e2200000e0000 */
[----:B------:R-:W-:Y:S02]  /*c120*/  WARPGROUP.DEPBAR.LE gsb0, 0x0 ;  /* 0x00008000000079c5 */ /* 0x000fe40000010000 */
[----:B------:R-:W-:Y:S01]  /*c130*/  WARPGROUP.ARRIVE ;  /* 0x00000000000079c5 */ /* 0x000fe20000000000 */
[----:B-1----:R-:W-:-:S05]  /*c140*/  FMNMX.FTZ R190, R135, R190, !PT ;  /* 0x000000be87be7209 */ /* 0x002fca0007810000 */
[----:B------:R-:W-:Y:S01]  /*c150*/  QGMMA.64x192x32.F32.E4M3.E4M3 R24, R204, gdesc[UR4], R24, gsb0 ;  /* 0x02e00004cc187df3 */ /* 0x000fe20008000818 */
[----:B------:R-:W1:Y:S01]  /*c160*/  SHFL.BFLY PT, R15, R190, 0x2, 0x1f ;  /* 0x0c401f00be0f7f89 */ /* 0x000e6200000e0000 */
[----:B------:R-:W-:Y:S01]  /*c170*/  UIADD3 UR6, UR11, 0x600, URZ ;  /* 0x000006000b067890 */ /* 0x000fe2000fffe03f */
[----:B------:R-:W-:Y:S01]  /*c180*/  UMOV UR7, 0xc0000010 ;  /* 0xc000001000077882 */ /* 0x000fe20000000000 */
[----:B0-----:R-:W-:Y:S02]  /*c190*/  FMNMX.FTZ R192, R191, R120, !PT ;  /* 0x00000078bfc07209 */ /* 0x001fe40007810000 */
[----:B-1----:R-:W-:Y:S01]  /*c1a0*/  FMNMX.FTZ R193, R190, R15, !PT ;  /* 0x0000000fbec17209 */ /* 0x002fe20007810000 */
[----:B------:R-:W-:Y:S02]  /*c1b0*/  IMAD.U32 R190, RZ, RZ, UR10 ;  /* 0x0000000affbe7e24 */ /* 0x000fe4000f8e00ff */
[----:B------:R-:W0:Y:S04]  /*c1c0*/  SHFL.BFLY PT, R15, R192, 0x1, 0x1f ;  /* 0x0c201f00c00f7f89 */ /* 0x000e2800000e0000 */
[----:B------:R-:W1:Y:S01]  /*c1d0*/  SHFL.BFLY PT, R120, R193, 0x1, 0x1f ;  /* 0x0c201f00c1787f89 */ /* 0x000e6200000e0000 */
[----:B0-----:R-:W-:-:S02]  /*c1e0*/  FMNMX.FTZ R15, R192, R15, !PT ;  /* 0x0000000fc00f7209 */ /* 0x001fc40007810000 */
[----:B------:R-:W-:Y:S02]  /*c1f0*/  IADD3 R192, -R23, 0xb, RZ ;  /* 0x0000000b17c07810 */ /* 0x000fe40007ffe1ff */
[----:B-1----:R-:W-:Y:S01]  /*c200*/  FMNMX.FTZ R120, R193, R120, !PT ;  /* 0x00000078c1787209 */ /* 0x002fe20007810000 */
[----:B------:R-:W-:-:S01]  /*c210*/  FFMA.FTZ R190, R15, R190, -8 ;  /* 0xc10000000fbe7423 */ /* 0x000fc200000100be */
[----:B------:R-:W-:-:S03]  /*c220*/  FADD.FTZ R4, -R15, R4 ;  /* 0x000000040f047221 */ /* 0x000fc60000010100 */
[--C-:B------:R-:W-:Y:S01]  /*c230*/  FFMA.FTZ R191, R20, UR10, -R190.reuse ;  /* 0x0000000a14bf7c23 */ /* 0x100fe200080108be */
[----:B------:R-:W-:-:S01]  /*c240*/  FFMA.FTZ R20, R185, UR10, -R190 ;  /* 0x0000000ab9147c23 */ /* 0x000fc200080108be */
[--C-:B------:R-:W-:Y:S01]  /*c250*/  FFMA.FTZ R185, R186, UR10, -R190.reuse ;  /* 0x0000000abab97c23 */ /* 0x100fe200080108be */
[----:B------:R-:W-:-:S01]  /*c260*/  FFMA.FTZ R186, R189, UR10, -R190 ;  /* 0x0000000abdba7c23 */ /* 0x000fc200080108be */
[----:B------:R-:W-:Y:S02]  /*c270*/  IMAD.U32 R189, RZ, RZ, UR10 ;  /* 0x0000000affbd7e24 */ /* 0x000fe4000f8e00ff */
[----:B------:R-:W-:-:S01]  /*c280*/  FADD.FTZ R5, -R120, R5 ;  /* 0x0000000578057221 */ /* 0x000fc20000010100 */
[----:B------:R-:W-:Y:S01]  /*c290*/  FMUL.FTZ R4, R4, UR10 ;  /* 0x0000000a04047c20 */ /* 0x000fe20008410000 */
[----:B------:R-:W-:-:S01]  /*c2a0*/  FFMA.FTZ R7, R7, UR10, -R190 ;  /* 0x0000000a07077c23 */ /* 0x000fc200080108be */
[----:B------:R-:W-:Y:S01]  /*c2b0*/  FFMA.FTZ R189, R120, R189, -8 ;  /* 0xc100000078bd7423 */ /* 0x000fe200000100bd */
        /* <DEDUP_REMOVED lines=90> */
[----:B------:R-:W-:-:S03]  /*c860*/  FFMA.FTZ R135, R135, UR10, -R189 ;  /* 0x0000000a87877c23 */ /* 0x000fc600080108bd */
        /* <DEDUP_REMOVED lines=16> */
[----:B------:R-:W-:Y:S06]  /*c970*/  QGMMA.64x192x32.F32.E4M3.E4M3 R24, R200, gdesc[UR4], R24, gsb0 ;  /* 0x02e00004c8187df3 */ /* 0x000fec0008000818 */
        /* <DEDUP_REMOVED lines=104> */
[----:B------:R-:W0:Y:S01]  /*d000*/  MUFU.EX2 R122, R122 ;  /* 0x0000007a007a7308 */ /* 0x000e220000000800 */
[----:B--2---:R-:W-:-:S01]  /*d010*/  FADD.FTZ R131, R151, R190 ;  /* 0x000000be97837221 */ /* 0x004fc20000010000 */
[----:B------:R0:W-:Y:S06]  /*d020*/  BAR.ARV R192, 0x100 ;  /* 0x000400c00000751d */ /* 0x0001ec0000002000 */
[----:B------:R-:W2:Y:S01]  /*d030*/  MUFU.EX2 R121, R121 ;  /* 0x0000007900797308 */ /* 0x000ea20000000800 */
[----:B-1----:R-:W-:-:S01]  /*d040*/  FADD.FTZ R190, R186, R3 ;  /* 0x00000003babe7221 */ /* 0x002fc20000010000 */
[----:B------:R-:W-:-:S04]  /*d050*/  @!P1 PRMT R2, RZ, 0x654, R2 ;  /* 0x00000654ff029816 */ /* 0x000fc80000000002 */
[----:B------:R1:W-:Y:S02]  /*d060*/  @!P1 SYNCS.ARRIVE.TRANS64.RED.A1T0 RZ, [R2+URZ], RZ ;  /* 0x000000ff02ff99a7 */ /* 0x0003e4000810043f */
        /* <DEDUP_REMOVED lines=10> */
[----:B------:R-:W1:Y:S01]  /*d110*/  MUFU.EX2 R128, R128 ;  /* 0x0000008000807308 */ /* 0x000e620000000800 */
[----:B---3--:R-:W-:-:S07]  /*d120*/  FADD.FTZ R3, R125, R190 ;  /* 0x000000be7d037221 */ /* 0x008fce0000010000 */
        /* <DEDUP_REMOVED lines=15> */
[----:B--2---:R-:W-:Y:S01]  /*d220*/  FADD.FTZ R2, R135, R131 ;  /* 0x0000008387027221 */ /* 0x004fe20000010000 */
[----:B------:R-:W-:Y:S06]  /*d230*/  @!P0 BRA `(.L_x_4826) ;  /* 0x0000000000048947 */ /* 0x000fec0003800000 */
[----:B------:R-:W-:Y:S01]  /*d240*/  BPT.TRAP 0x1 ;  /* 0x000000040000795c */ /* 0x000fe20000300000 */
.L_x_4826:
        /* <DEDUP_REMOVED lines=148> */
.L_x_4817:
[----:B------:R-:W-:Y:S06]  /*db90*/  BAR.ARV 0x8, 0x120 ;  /* 0x0204800000007b1d */ /* 0x000fec0000002000 */
[----:B------:R-:W-:Y:S05]  /*dba0*/  @!P0 BRA `(.L_x_4828) ;  /* 0x0000000000048947 */ /* 0x000fea0003800000 */
[----:B------:R-:W-:Y:S01]  /*dbb0*/  BPT.TRAP 0x1 ;  /* 0x000000040000795c */ /* 0x000fe20000300000 */
.L_x_4828:
[----:B------:R-:W-:Y:S01]  /*dbc0*/  ULEA UR9, UR55, UR41, 0x3 ;  /* 0x0000002937097291 */ /* 0x000fe2000f8e183f */
[----:B------:R-:W-:-:S05]  /*dbd0*/  IMAD.U32 R0, RZ, RZ, UR45 ;  /* 0x0000002dff007e24 */ /* 0x000fca000f8e00ff */
[----:B------:R-:W-:-:S04]  /*dbe0*/  SHF.L.U32 R0, R0, 0x1f, RZ ;  /* 0x0000001f00007819 */ /* 0x000fc800000006ff */
[----:B------:R0:W1:Y:S01]  /*dbf0*/  SYNCS.PHASECHK.TRANS64.TRYWAIT P1, [UR9+0x33450], R0 ;  /* 0x03345000ff0075a7 */ /* 0x0000620008020149 */
[----:B------:R-:W-:Y:S05]  /*dc00*/  @!P0 BRA `(.L_x_4829) ;  /* 0x0000000000048947 */ /* 0x000fea0003800000 */
[----:B------:R-:W-:Y:S01]  /*dc10*/  BPT.TRAP 0x1 ;  /* 0x000000040000795c */ /* 0x000fe20000300000 */
.L_x_4829:
[----:B-1----:R-:W-:Y:S05]  /*dc20*/  @P1 BRA `(.L_x_4830) ;  /* 0x0000000000081947 */ /* 0x002fea0003800000 */
[----:B------:R-:W1:Y:S02]  /*dc30*/  SYNCS.PHASECHK.TRANS64.TRYWAIT P1, [UR9+0x33450], R0 ;  /* 0x03345000ff0075a7 */ /* 0x000e640008020149 */
[----:B-1----:R-:W-:Y:S05]  /*dc40*/  @!P1 BRA `(.L_x_4831) ;  /* 0x0000009800e89947 */ /* 0x002fea0003800000 */
.L_x_4830:
        /* <DEDUP_REMOVED lines=11> */
[----:B------:R-:W-:-:S04]  /*dd00*/  PLOP3.LUT P1, PT, PT, PT, UP0, 0x80, 0x0 ;  /* 0x000000000000781c */ /* 0x000fc80003f2f008 */
[----:B------:R-:W-:Y:S02]  /*dd10*/  @UP0 ULDC.64 UR14, c[0x0][0x9c8] ;  /* 0x00027200000e0ab9 */ /* 0x000fe40000000a00 */
[----:B------:R-:W-:Y:S01]  /*dd20*/  UMOV UR6, UR8 ;  /* 0x0000000800067c82 */ /* 0x000fe20008000000 */
[----:B------:R-:W-:-:S09]  /*dd30*/  @UP0 UIMAD.WIDE.U32 UR4, UR36, UR14, URZ ;  /* 0x0000000e240402a5 */ /* 0x000fd2000f8e003f */
        /* <DEDUP_REMOVED lines=72> */
.L_x_4832:
        /* <DEDUP_REMOVED lines=106> */
.L_x_4799:
        /* <DEDUP_REMOVED lines=18> */
[----:B------:R-:W0:Y:S01]  /*e980*/  S2R R12, SR_SWINHI ;  /* 0x00000000000c7919 */ /* 0x000e220000002f00 */
[----:B------:R-:W-:Y:S02]  /*e990*/  F2FP.BF16.F32.PACK_AB R9, R9, R10 ;  /* 0x0000000a0909723e */ /* 0x000fe400000010ff */
[----:B------:R-:W-:Y:S01]  /*e9a0*/  F2FP.BF16.F32.PACK_AB R8, R5, R8 ;  /* 0x000000080508723e */ /* 0x000fe200000010ff */
[----:B------:R1:W2:Y:S01]  /*e9b0*/  LDG.E.CONSTANT R6, desc[UR52][R6.64] ;  /* 0x0000003406067981 */ /* 0x0002a2000c1e9900 */
[----:B------:R-:W-:Y:S01]  /*e9c0*/  F2FP.BF16.F32.PACK_AB R10, R119, R4 ;  /* 0x00000004770a723e */ /* 0x000fe200000010ff */
[----:B------:R-:W-:Y:S01]  /*e9d0*/  UISETP.NE.U32.AND UP1, UPT, UR6, URZ, UPT ;  /* 0x0000003f0600728c */ /* 0x000fe2000bf25070 */
[----:B------:R-:W-:Y:S01]  /*e9e0*/  F2FP.BF16.F32.PACK_AB R84, R84, R85 ;  /* 0x000000555454723e */ /* 0x000fe200000010ff */
[----:B------:R-:W-:Y:S01]  /*e9f0*/  ULDC.64 UR4, c[0x0][0xbd8] ;  /* 0x0002f60000047ab9 */ /* 0x000fe20000000a00 */
[----:B------:R-:W-:Y:S01]  /*ea00*/  F2FP.BF16.F32.PACK_AB R81, R80, R81 ;  /* 0x000000515051723e */ /* 0x000fe200000010ff */
[----:B------:R-:W-:Y:S01]  /*ea10*/  UISETP.NE.AND.EX UP1, UPT, UR7, URZ, UPT, UP1 ;  /* 0x0000003f0700728c */ /* 0x000fe2000bf25310 */
[----:B------:R-:W-:Y:S01]  /*ea20*/  F2FP.BF16.F32.PACK_AB R25, R25, R28 ;  /* 0x0000001c1919723e */ /* 0x000fe200000010ff */
[----:B------:R-:W-:Y:S01]  /*ea30*/  UISETP.NE.U32.AND UP0, UPT, UR4, URZ, UPT ;  /* 0x0000003f0400728c */ /* 0x000fe2000bf05070 */
[----:B------:R-:W-:Y:S01]  /*ea40*/  F2FP.BF16.F32.PACK_AB R20, R15, R20 ;  /* 0x000000140f14723e */ /* 0x000fe200000010ff */
[----:B------:R-:W-:Y:S01]  /*ea50*/  ULEA UR4, UP2, UR36, UR4, 0x2 ;  /* 0x0000000424047291 */ /* 0x000fe2000f84103f */
[----:B-1----:R-:W-:Y:S01]  /*ea60*/  LOP3.LUT P0, R7, R67, 0x3, RZ, 0xc0, !PT ;  /* 0x0000000343077812 */ /* 0x002fe2000780c0ff */
[----:B------:R-:W-:Y:S01]  /*ea70*/  UISETP.NE.AND.EX UP0, UPT, UR5, URZ, UPT, UP0 ;  /* 0x0000003f0500728c */ /* 0x000fe2000bf05300 */
[----:B------:R-:W-:Y:S01]  /*ea80*/  F2FP.BF16.F32.PACK_AB R76, R76, R77 ;  /* 0x0000004d4c4c723e */ /* 0x000fe200000010ff */
[----:B------:R-:W-:Y:S01]  /*ea90*/  ULEA.HI.X UR6, UR36, UR5, UR37, 0x2, UP2 ;  /* 0x0000000524067291 */ /* 0x000fe200090f1425 */
[----:B------:R-:W-:-:S02]  /*eaa0*/  ISETP.EQ.OR P0, PT, R7, 0x3, !P0 ;  /* 0x000000030700780c */ /* 0x000fc40004702670 */
[----:B------:R-:W-:Y:S02]  /*eab0*/  F2FP.BF16.F32.PACK_AB R73, R72, R73 ;  /* 0x000000494849723e */ /* 0x000fe400000010ff */
[----:B------:R-:W-:Y:S02]  /*eac0*/  F2FP.BF16.F32.PACK_AB R68, R68, R121 ;  /* 0x000000794444723e */ /* 0x000fe400000010ff */
[----:B------:R-:W-:Y:S02]  /*ead0*/  F2FP.BF16.F32.PACK_AB R65, R65, R120 ;  /* 0x000000784141723e */ /* 0x000fe400000010ff */
[----:B------:R-:W-:Y:S02]  /*eae0*/  F2FP.BF16.F32.PACK_AB R41, R41, R44 ;  /* 0x0000002c2929723e */ /* 0x000fe400000010ff */
[----:B------:R-:W-:Y:S02]  /*eaf0*/  F2FP.BF16.F32.PACK_AB R66, R66, R69 ;  /* 0x000000454242723e */ /* 0x000fe400000010ff */
[----:B------:R-:W-:-:S02]  /*eb00*/  F2FP.BF16.F32.PACK_AB R59, R58, R59 ;  /* 0x0000003b3a3b723e */ /* 0x000fc400000010ff */
[----:B------:R-:W-:Y:S02]  /*eb10*/  MOV R4, R3 ;  /* 0x0000000300047202 */ /* 0x000fe40000000f00 */
[----:B0-----:R-:W-:Y:S02]  /*eb20*/  MOV R5, R12 ;  /* 0x0000000c00057202 */ /* 0x001fe40000000f00 */
[----:B------:R-:W-:Y:S02]  /*eb30*/  F2FP.BF16.F32.PACK_AB R24, R21, R24 ;  /* 0x000000181518723e */ /* 0x000fe400000010ff */
[----:B------:R-:W-:Y:S02]  /*eb40*/  SEL R67, R25, R20, P0 ;  /* 0x0000001419437207 */ /* 0x000fe40000000000 */
[----:B------:R-:W-:Y:S01]  /*eb50*/  SEL R44, R20, R25, P0 ;  /* 0x00000019142c7207 */ /* 0x000fe20000000000 */
[----:B------:R-:W-:Y:S01]  /*eb60*/  IMAD.WIDE R20, R222, 0x2, R4 ;  /* 0x00000002de147825 */ /* 0x000fe200078e0204 */
[----:B------:R-:W-:-:S02]  /*eb70*/  SEL R79, R84, R81, P0 ;  /* 0x00000051544f7207 */ /* 0x000fc40000000000 */
[----:B------:R-:W-:Y:S02]  /*eb80*/  F2FP.BF16.F32.PACK_AB R92, R92, R93 ;  /* 0x0000005d5c5c723e */ /* 0x000fe400000010ff */
[----:B------:R-:W-:Y:S02]  /*eb90*/  F2FP.BF16.F32.PACK_AB R89, R88, R89 ;  /* 0x000000595859723e */ /* 0x000fe400000010ff */
[----:B------:R-:W-:Y:S02]  /*eba0*/  F2FP.BF16.F32.PACK_AB R57, R57, R64 ;  /* 0x000000403939723e */ /* 0x000fe400000010ff */
[----:B------:R-:W-:Y:S02]  /*ebb0*/  F2FP.BF16.F32.PACK_AB R56, R53, R56 ;  /* 0x000000383538723e */ /* 0x000fe400000010ff */
[----:B------:R-:W-:Y:S02]  /*ebc0*/  SEL R84, R81, R84, P0 ;  /* 0x0000005451547207 */ /* 0x000fe40000000000 */
[----:B------:R-:W-:-:S02]  /*ebd0*/  F2FP.BF16.F32.PACK_AB R54, R54, R55 ;  /* 0x000000373636723e */ /* 0x000fc400000010ff */
[----:B------:R-:W-:Y:S02]  /*ebe0*/  F2FP.BF16.F32.PACK_AB R51, R50, R51 ;  /* 0x000000333233723e */ /* 0x000fe400000010ff */
[----:B------:R-:W-:Y:S02]  /*ebf0*/  F2FP.BF16.F32.PACK_AB R13, R13, R14 ;  /* 0x0000000e0d0d723e */ /* 0x000fe400000010ff */
[----:B------:R-:W-:Y:S02]  /*ec00*/  SEL R81, R76, R73, P0 ;  /* 0x000000494c517207 */ /* 0x000fe40000000000 */
[----:B------:R-:W-:Y:S02]  /*ec10*/  F2FP.BF16.F32.PACK_AB R49, R49, R52 ;  /* 0x000000343131723e */ /* 0x000fe400000010ff */
[----:B------:R-:W-:Y:S02]  /*ec20*/  F2FP.BF16.F32.PACK_AB R48, R45, R48 ;  /* 0x000000302d30723e */ /* 0x000fe400000010ff */
[----:B------:R-:W-:-:S02]  /*ec30*/  SEL R61, R68, R65, P0 ;  /* 0x00000041443d7207 */ /* 0x000fc40000000000 */
[----:B------:R-:W-:Y:S02]  /*ec40*/  SEL R76, R73, R76, P0 ;  /* 0x0000004c494c7207 */ /* 0x000fe40000000000 */
        /* <DEDUP_REMOVED lines=17> */
[----:B------:R-:W-:Y:S02]  /*ed60*/  LOP3.LUT R7, R20, 0x380, RZ, 0xc0, !PT ;  /* 0x0000038014077812 */ /* 0x000fe400078ec0ff */
[----:B------:R-:W-:Y:S02]  /*ed70*/  F2FP.BF16.F32.PACK_AB R100, R100, R101 ;  /* 0x000000656464723e */ /* 0x000fe400000010ff */
[----:B------:R-:W-:Y:S02]  /*ed80*/  F2FP.BF16.F32.PACK_AB R97, R96, R97 ;  /* 0x000000616061723e */ /* 0x000fe400000010ff */
[----:B------:R-:W-:Y:S02]  /*ed90*/  F2FP.BF16.F32.PACK_AB R33, R33, R36 ;  /* 0x000000242121723e */ /* 0x000fe400000010ff */
[----:B------:R-:W-:Y:S02]  /*eda0*/  F2FP.BF16.F32.PACK_AB R32, R29, R32 ;  /* 0x000000201d20723e */ /* 0x000fe400000010ff */
[----:B------:R-:W-:-:S02]  /*edb0*/  SEL R57, R49, R48, P0 ;  /* 0x0000003031397207 */ /* 0x000fc40000000000 */
[----:B------:R-:W-:Y:S02]  /*edc0*/  SEL R54, R51, R54, P0 ;  /* 0x0000003633367207 */ /* 0x000fe40000000000 */
[C---:B------:R-:W-:Y:S02]  /*edd0*/  IADD3 R10, P4, R20.reuse, 0x20, RZ ;  /* 0x00000020140a7810 */ /* 0x040fe40007f9e0ff */
[C---:B------:R-:W-:Y:S02]  /*ede0*/  IADD3 R89, P5, R20.reuse, 0x40, RZ ;  /* 0x0000004014597810 */ /* 0x040fe40007fbe0ff */
[C---:B------:R-:W-:Y:S01]  /*edf0*/  IADD3 R91, P6, R20.reuse, 0x60, RZ ;  /* 0x00000060145b7810 */ /* 0x040fe20007fde0ff */
[----:B------:R-:W-:Y:S01]  /*ee00*/  IMAD.X R37, RZ, RZ, R21, P4 ;  /* 0x000000ffff257224 */ /* 0x000fe200020e0615 */
[C---:B------:R-:W-:Y:S02]  /*ee10*/  IADD3 R24, P1, R20.reuse, 0x4000, RZ ;  /* 0x0000400014187810 */ /* 0x040fe40007f3e0ff */
[----:B------:R-:W-:-:S02]  /*ee20*/  IADD3 R93, P2, R20, 0x4020, RZ ;  /* 0x00004020145d7810 */ /* 0x000fc40007f5e0ff */
[----:B------:R-:W-:Y:S02]  /*ee30*/  SEL R48, R48, R49, P0 ;  /* 0x0000003130307207 */ /* 0x000fe40000000000 */
[----:B------:R-:W-:Y:S01]  /*ee40*/  SEL R51, R46, R43, P0 ;  /* 0x0000002b2e337207 */ /* 0x000fe20000000000 */
[----:B------:R-:W-:Y:S01]  /*ee50*/  IMAD.X R29, RZ, RZ, R21, P2 ;  /* 0x000000ffff1d7224 */ /* 0x000fe200010e0615 */
[----:B------:R-:W-:Y:S02]  /*ee60*/  SEL R49, R41, R40, P0 ;  /* 0x0000002829317207 */ /* 0x000fe40000000000 */
[----:B------:R-:W-:Y:S02]  /*ee70*/  SEL R46, R43, R46, P0 ;  /* 0x0000002e2b2e7207 */ /* 0x000fe40000000000 */
[----:B------:R-:W-:Y:S02]  /*ee80*/  SEL R40, R40, R41, P0 ;  /* 0x0000002928287207 */ /* 0x000fe40000000000 */
[----:B------:R-:W-:-:S02]  /*ee90*/  SEL R69, R11, R8, P0 ;  /* 0x000000080b457207 */ /* 0x000fc40000000000 */
[----:B------:R-:W-:Y:S02]  /*eea0*/  SEL R50, R8, R11, P0 ;  /* 0x0000000b08327207 */ /* 0x000fe40000000000 */
[----:B------:R-:W-:Y:S02]  /*eeb0*/  SEL R43, R38, R35, P0 ;  /* 0x00000023262b7207 */ /* 0x000fe40000000000 */
[----:B------:R-:W-:Y:S02]  /*eec0*/  SHF.R.U64 R7, R7, 0x3, RZ ;  /* 0x0000000307077819 */ /* 0x000fe400000012ff */
[----:B------:R-:W-:Y:S01]  /*eed0*/  F2FP.BF16.F32.PACK_AB R30, R30, R31 ;  /* 0x0000001f1e1e723e */ /* 0x000fe200000010ff */
[--C-:B------:R-:W-:Y:S01]  /*eee0*/  IMAD.X R31, RZ, RZ, R21.reuse, P1 ;  /* 0x000000ffff1f7224 */ /* 0x100fe200008e0615 */
[----:B------:R-:W-:Y:S02]  /*eef0*/  SEL R41, R33, R32, P0 ;  /* 0x0000002021297207 */ /* 0x000fe40000000000 */
[----:B------:R-:W-:Y:S01]  /*ef00*/  SEL R42, R32, R33, P0 ;  /* 0x00000021202a7207 */ /* 0x000fe20000000000 */
[----:B------:R-:W-:Y:S01]  /*ef10*/  IMAD.X R33, RZ, RZ, R21, P6 ;  /* 0x000000ffff217224 */ /* 0x000fe200030e0615 */
[----:B------:R-:W-:-:S02]  /*ef20*/  SEL R75, R100, R97, P0 ;  /* 0x00000061644b7207 */ /* 0x000fc40000000000 */
[----:B------:R-:W-:Y:S01]  /*ef30*/  SEL R38, R35, R38, P0 ;  /* 0x0000002623267207 */ /* 0x000fe20000000000 */
[----:B------:R-:W-:Y:S01]  /*ef40*/  IMAD.X R35, RZ, RZ, R21, P5 ;  /* 0x000000ffff237224 */ /* 0x000fe200028e0615 */
[----:B------:R-:W-:Y:S02]  /*ef50*/  LOP3.LUT R8, R10, 0x380, RZ, 0xc0, !PT ;  /* 0x000003800a087812 */ /* 0x000fe400078ec0ff */
[----:B------:R-:W-:Y:S02]  /*ef60*/  SEL R100, R97, R100, P0 ;  /* 0x0000006461647207 */ /* 0x000fe40000000000 */
[C---:B------:R-:W-:Y:S02]  /*ef70*/  IADD3 R95, P3, R20.reuse, 0x4040, RZ ;  /* 0x00004040145f7810 */ /* 0x040fe40007f7e0ff */
[C---:B------:R-:W-:Y:S02]  /*ef80*/  IADD3 R97, P4, R20.reuse, 0x4060, RZ ;  /* 0x0000406014617810 */ /* 0x040fe40007f9e0ff */
[----:B------:R-:W-:-:S02]  /*ef90*/  IADD3 R52, P5, R20, 0x8000, RZ ;  /* 0x0000800014347810 */ /* 0x000fc40007fbe0ff */
[C---:B------:R-:W-:Y:S01]  /*efa0*/  IADD3 R99, P6, R20.reuse, 0x8020, RZ ;  /* 0x0000802014637810 */ /* 0x040fe20007fde0ff */
[--C-:B------:R-:W-:Y:S01]  /*efb0*/  IMAD.X R25, RZ, RZ, R21.reuse, P4 ;  /* 0x000000ffff197224 */ /* 0x100fe200020e0615 */
[C---:B------:R-:W-:Y:S01]  /*efc0*/  IADD3 R101, P1, R20.reuse, 0x8040, RZ ;  /* 0x0000804014657810 */ /* 0x040fe20007f3e0ff */
[--C-:B------:R-:W-:Y:S01]  /*efd0*/  IMAD.X R15, RZ, RZ, R21.reuse, P5 ;  /* 0x000000ffff0f7224 */ /* 0x100fe200028e0615 */
[----:B------:R-:W-:Y:S01]  /*efe0*/  IADD3 R103, P2, R20, 0x8060, RZ ;  /* 0x0000806014677810 */ /* 0x000fe20007f5e0ff */
[--C-:B------:R-:W-:Y:S01]  /*eff0*/  IMAD.X R13, RZ, RZ, R21.reuse, P6 ;  /* 0x000000ffff0d7224 */ /* 0x100fe200030e0615 */
[----:B------:R-:W-:Y:S01]  /*f000*/  LOP3.LUT R20, R7, R20, RZ, 0x3c, !PT ;  /* 0x0000001407147212 */ /* 0x000fe200078e3cff */
[--C-:B------:R-:W-:Y:S01]  /*f010*/  IMAD.X R11, RZ, RZ, R21.reuse, P1 ;  /* 0x000000ffff0b7224 */ /* 0x100fe200008e0615 */
[----:B------:R-:W-:Y:S01]  /*f020*/  SHF.R.U64 R7, R8, 0x3, RZ ;  /* 0x0000000308077819 */ /* 0x000fe200000012ff */
[----:B------:R-:W-:Y:S01]  /*f030*/  IMAD.X R9, RZ, RZ, R21, P2 ;  /* 0x000000ffff097224 */ /* 0x000fe200010e0615 */
[----:B------:R-:W-:-:S02]  /*f040*/  F2FP.BF16.F32.PACK_AB R27, R26, R27 ;  /* 0x0000001b1a1b723e */ /* 0x000fc400000010ff */
[----:B------:R-:W-:Y:S02]  /*f050*/  LOP3.LUT R36, R7, R10, RZ, 0x3c, !PT ;  /* 0x0000000a07247212 */ /* 0x000fe400078e3cff */
[----:B------:R-:W-:Y:S02]  /*f060*/  LOP3.LUT R7, R24, 0x380, RZ, 0xc0, !PT ;  /* 0x0000038018077812 */ /* 0x000fe400078ec0ff */
[----:B------:R-:W-:Y:S02]  /*f070*/  SEL R83, R30, R27, P0 ;  /* 0x0000001b1e537207 */ /* 0x000fe40000000000 */
[----:B------:R-:W-:Y:S02]  /*f080*/  SHF.R.U64 R7, R7, 0x3, RZ ;  /* 0x0000000307077819 */ /* 0x000fe400000012ff */
[----:B------:R-:W-:Y:S01]  /*f090*/  SEL R58, R27, R30, P0 ;  /* 0x0000001e1b3a7207 */ /* 0x000fe20000000000 */
[----:B------:R-:W-:Y:S01]  /*f0a0*/  IMAD.X R27, RZ, RZ, R21, P3 ;  /* 0x000000ffff1b7224 */ /* 0x000fe200018e0615 */
[----:B------:R-:W-:-:S02]  /*f0b0*/  LOP3.LUT R30, R7, R24, RZ, 0x3c, !PT ;  /* 0x00000018071e7212 */ /* 0x000fc400078e3cff */
[----:B------:R-:W-:Y:S02]  /*f0c0*/  LOP3.LUT R7, R52, 0x380, RZ, 0xc0, !PT ;  /* 0x0000038034077812 */ /* 0x000fe400078ec0ff */
[----:B------:R-:W-:Y:S02]  /*f0d0*/  LOP3.LUT R12, R89, 0x380, RZ, 0xc0, !PT ;  /* 0x00000380590c7812 */ /* 0x000fe400078ec0ff */
[----:B------:R-:W-:Y:S02]  /*f0e0*/  F2FP.BF16.F32.PACK_AB R108, R108, R109 ;  /* 0x0000006d6c6c723e */ /* 0x000fe400000010ff */
[----:B------:R-:W-:Y:S02]  /*f0f0*/  F2FP.BF16.F32.PACK_AB R105, R104, R105 ;  /* 0x000000696869723e */ /* 0x000fe400000010ff */
[----:B------:R-:W-:Y:S02]  /*f100*/  LOP3.LUT R14, R91, 0x380, RZ, 0xc0, !PT ;  /* 0x000003805b0e7812 */ /* 0x000fe400078ec0ff */
[----:B------:R-:W-:-:S02]  /*f110*/  SHF.R.U64 R7, R7, 0x3, RZ ;  /* 0x0000000307077819 */ /* 0x000fc400000012ff */
[----:B------:R-:W-:Y:S02]  /*f120*/  SHF.R.U64 R8, R12, 0x3, RZ ;  /* 0x000000030c087819 */ /* 0x000fe400000012ff */
[----:B------:R-:W-:Y:S02]  /*f130*/  SEL R71, R108, R105, P0 ;  /* 0x000000696c477207 */ /* 0x000fe40000000000 */
[----:B------:R-:W-:Y:S02]  /*f140*/  SHF.R.U64 R12, R14, 0x3, RZ ;  /* 0x000000030e0c7819 */ /* 0x000fe400000012ff */
[----:B------:R-:W-:Y:S02]  /*f150*/  SEL R108, R105, R108, P0 ;  /* 0x0000006c696c7207 */ /* 0x000fe40000000000 */
[----:B------:R-:W-:Y:S02]  /*f160*/  LOP3.LUT R14, R7, R52, RZ, 0x3c, !PT ;  /* 0x00000034070e7212 */ /* 0x000fe400078e3cff */
[----:B------:R-:W-:-:S02]  /*f170*/  LOP3.LUT R34, R8, R89, RZ, 0x3c, !PT ;  /* 0x0000005908227212 */ /* 0x000fc400078e3cff */
[----:B------:R-:W-:Y:S02]  /*f180*/  LOP3.LUT R8, R93, 0x380, RZ, 0xc0, !PT ;  /* 0x000003805d087812 */ /* 0x000fe400078ec0ff */
[----:B------:R-:W-:Y:S02]  /*f190*/  F2FP.BF16.F32.PACK_AB R140, R140, R141 ;  /* 0x0000008d8c8c723e */ /* 0x000fe400000010ff */
[----:B------:R-:W-:Y:S02]  /*f1a0*/  F2FP.BF16.F32.PACK_AB R139, R138, R139 ;  /* 0x0000008b8a8b723e */ /* 0x000fe400000010ff */
[----:B------:R-:W-:Y:S02]  /*f1b0*/  LOP3.LUT R10, R95, 0x380, RZ, 0xc0, !PT ;  /* 0x000003805f0a7812 */ /* 0x000fe400078ec0ff */
[----:B------:R-:W-:Y:S02]  /*f1c0*/  F2FP.BF16.F32.PACK_AB R136, R136, R137 ;  /* 0x000000898888723e */ /* 0x000fe400000010ff */
[----:B------:R-:W-:-:S02]  /*f1d0*/  F2FP.BF16.F32.PACK_AB R135, R134, R135 ;  /* 0x000000878687723e */ /* 0x000fc400000010ff */
[----:B------:R-:W-:Y:S02]  /*f1e0*/  SHF.R.U64 R8, R8, 0x3, RZ ;  /* 0x0000000308087819 */ /* 0x000fe400000012ff */
[----:B------:R-:W-:Y:S02]  /*f1f0*/  F2FP.BF16.F32.PACK_AB R132, R132, R133 ;  /* 0x000000858484723e */ /* 0x000fe400000010ff */
[----:B------:R-:W-:Y:S02]  /*f200*/  F2FP.BF16.F32.PACK_AB R131, R130, R131 ;  /* 0x000000838283723e */ /* 0x000fe400000010ff */
[----:B------:R-:W-:Y:S02]  /*f210*/  SEL R39, R140, R139, P0 ;  /* 0x0000008b8c277207 */ /* 0x000fe40000000000 */
[----:B------:R-:W-:Y:S02]  /*f220*/  SHF.R.U64 R10, R10, 0x3, RZ ;  /* 0x000000030a0a7819 */ /* 0x000fe400000012ff */
[----:B------:R-:W-:-:S02]  /*f230*/  F2FP.BF16.F32.PACK_AB R128, R128, R129 ;  /* 0x000000818080723e */ /* 0x000fc400000010ff */
[----:B------:R-:W-:Y:S02]  /*f240*/  F2FP.BF16.F32.PACK_AB R127, R126, R127 ;  /* 0x0000007f7e7f723e */ /* 0x000fe400000010ff */
[----:B------:R-:W-:Y:S02]  /*f250*/  SEL R140, R139, R140, P0 ;  /* 0x0000008c8b8c7207 */ /* 0x000fe40000000000 */
[----:B------:R-:W-:Y:S02]  /*f260*/  F2FP.BF16.F32.PACK_AB R124, R124, R125 ;  /* 0x0000007d7c7c723e */ /* 0x000fe400000010ff */
[----:B------:R-:W-:Y:S02]  /*f270*/  F2FP.BF16.F32.PACK_AB R123, R122, R123 ;  /* 0x0000007b7a7b723e */ /* 0x000fe400000010ff */
[----:B------:R-:W-:Y:S02]  /*f280*/  LOP3.LUT R32, R12, R91, RZ, 0x3c, !PT ;  /* 0x0000005b0c207212 */ /* 0x000fe400078e3cff */
[----:B------:R-:W-:-:S02]  /*f290*/  SEL R45, R136, R135, P0 ;  /* 0x00000087882d7207 */ /* 0x000fc40000000000 */
[----:B------:R-:W-:Y:S02]  /*f2a0*/  LOP3.LUT R12, R97, 0x380, RZ, 0xc0, !PT ;  /* 0x00000380610c7812 */ /* 0x000fe400078ec0ff */
[----:B------:R-:W-:Y:S02]  /*f2b0*/  LOP3.LUT R28, R8, R93, RZ, 0x3c, !PT ;  /* 0x0000005d081c7212 */ /* 0x000fe400078e3cff */
[----:B------:R-:W-:Y:S02]  /*f2c0*/  SEL R136, R135, R136, P0 ;  /* 0x0000008887887207 */ /* 0x000fe40000000000 */
[----:B------:R-:W-:Y:S02]  /*f2d0*/  SEL R47, R132, R131, P0 ;  /* 0x00000083842f7207 */ /* 0x000fe40000000000 */
[----:B------:R-:W-:Y:S02]  /*f2e0*/  LOP3.LUT R26, R10, R95, RZ, 0x3c, !PT ;  /* 0x0000005f0a1a7212 */ /* 0x000fe400078e3cff */
[----:B------:R-:W-:-:S02]  /*f2f0*/  LOP3.LUT R8, R99, 0x380, RZ, 0xc0, !PT ;  /* 0x0000038063087812 */ /* 0x000fc400078ec0ff */
[----:B------:R-:W-:Y:S02]  /*f300*/  SEL R132, R131, R132, P0 ;  /* 0x0000008483847207 */ /* 0x000fe40000000000 */
[----:B------:R-:W-:Y:S02]  /*f310*/  SEL R53, R128, R127, P0 ;  /* 0x0000007f80357207 */ /* 0x000fe40000000000 */
[----:B------:R-:W-:Y:S02]  /*f320*/  LOP3.LUT R10, R101, 0x380, RZ, 0xc0, !PT ;  /* 0x00000380650a7812 */ /* 0x000fe400078ec0ff */
[----:B------:R-:W-:Y:S02]  /*f330*/  LOP3.LUT R64, R103, 0x380, RZ, 0xc0, !PT ;  /* 0x0000038067407812 */ /* 0x000fe400078ec0ff */
[----:B------:R-:W-:Y:S02]  /*f340*/  SEL R128, R127, R128, P0 ;  /* 0x000000807f807207 */ /* 0x000fe40000000000 */
[----:B------:R-:W-:-:S02]  /*f350*/  SEL R55, R124, R123, P0 ;  /* 0x0000007b7c377207 */ /* 0x000fc40000000000 */
[----:B------:R-:W-:Y:S02]  /*f360*/  SEL R124, R123, R124, P0 ;  /* 0x0000007c7b7c7207 */ /* 0x000fe40000000000 */
[----:B------:R-:W-:Y:S02]  /*f370*/  SHF.R.U64 R12, R12, 0x3, RZ ;  /* 0x000000030c0c7819 */ /* 0x000fe400000012ff */
[----:B------:R-:W-:Y:S02]  /*f380*/  SHF.R.U64 R8, R8, 0x3, RZ ;  /* 0x0000000308087819 */ /* 0x000fe400000012ff */
[----:B------:R-:W-:Y:S02]  /*f390*/  SHF.R.U64 R10, R10, 0x3, RZ ;  /* 0x000000030a0a7819 */ /* 0x000fe400000012ff */
[----:B------:R-:W-:Y:S02]  /*f3a0*/  SHF.R.U64 R64, R64, 0x3, RZ ;  /* 0x0000000340407819 */ /* 0x000fe400000012ff */
[----:B------:R-:W-:-:S02]  /*f3b0*/  LOP3.LUT R24, R12, R97, RZ, 0x3c, !PT ;  /* 0x000000610c187212 */ /* 0x000fc400078e3cff */
[----:B------:R-:W-:Y:S02]  /*f3c0*/  LOP3.LUT R12, R8, R99, RZ, 0x3c, !PT ;  /* 0x00000063080c7212 */ /* 0x000fe400078e3cff */
[----:B------:R-:W-:Y:S02]  /*f3d0*/  LOP3.LUT R10, R10, R101, RZ, 0x3c, !PT ;  /* 0x000000650a0a7212 */ /* 0x000fe400078e3cff */
[----:B------:R-:W-:Y:S02]  /*f3e0*/  LOP3.LUT R8, R64, R103, RZ, 0x3c, !PT ;  /* 0x0000006740087212 */ /* 0x000fe400078e3cff */
[----:B------:R-:W-:Y:S02]  /*f3f0*/  MOV R91, R20 ;  /* 0x00000014005b7202 */ /* 0x000fe40000000f00 */
[----:B------:R-:W-:Y:S02]  /*f400*/  MOV R70, R10 ;  /* 0x0000000a00467202 */ /* 0x000fe40000000f00 */
[----:B------:R-:W-:-:S02]  /*f410*/  MOV R64, R8 ;  /* 0x0000000800407202 */ /* 0x000fc40000000f00 */
[----:B------:R-:W-:Y:S02]  /*f420*/  MOV R74, R14 ;  /* 0x0000000e004a7202 */ /* 0x000fe40000000f00 */
[----:B------:R-:W-:Y:S02]  /*f430*/  MOV R72, R12 ;  /* 0x0000000c00487202 */ /* 0x000fe40000000f00 */
[----:B------:R-:W-:Y:S02]  /*f440*/  MOV R90, R36 ;  /* 0x00000024005a7202 */ /* 0x000fe40000000f00 */
[----:B------:R-:W-:Y:S01]  /*f450*/  MOV R80, R26 ;  /* 0x0000001a00507202 */ /* 0x000fe20000000f00 */
[----:B--2---:R-:W-:Y:S01]  /*f460*/  SHFL.IDX PT, R71, R71, R6, 0x1c1f ;  /* 0x001c1f0647477589 */ /* 0x004fe200000e0000 */
[----:B------:R-:W-:Y:S02]  /*f470*/  LOP3.LUT R7, R6, 0x2, RZ, 0x3c, !PT ;  /* 0x0000000206077812 */ /* 0x000fe400078e3cff */
[----:B------:R-:W-:Y:S01]  /*f480*/  MOV R78, R24 ;  /* 0x00000018004e7202 */ /* 0x000fe20000000f00 */
[----:B------:R-:W-:Y:S01]  /*f490*/  SHFL.IDX PT, R39, R39, R6, 0x1c1f ;  /* 0x001c1f0627277589 */ /* 0x000fe200000e0000 */
[----:B------:R-:W-:-:S02]  /*f4a0*/  MOV R89, R34 ;  /* 0x0000002200597202 */ /* 0x000fc40000000f00 */
[----:B------:R-:W-:Y:S01]  /*f4b0*/  MOV R86, R30 ;  /* 0x0000001e00567202 */ /* 0x000fe20000000f00 */
[----:B------:R-:W0:Y:S01]  /*f4c0*/  SHFL.IDX PT, R108, R108, R7, 0x1c1f ;  /* 0x001c1f076c6c7589 */ /* 0x000e2200000e0000 */
[----:B------:R-:W-:Y:S02]  /*f4d0*/  MOV R82, R28 ;  /* 0x0000001c00527202 */ /* 0x000fe40000000f00 */
[----:B------:R-:W-:Y:S01]  /*f4e0*/  MOV R88, R32 ;  /* 0x0000002000587202 */ /* 0x000fe20000000f00 */
[----:B------:R-:W1:Y:S01]  /*f4f0*/  SHFL.IDX PT, R140, R140, R7, 0x1c1f ;  /* 0x001c1f078c8c7589 */ /* 0x000e6200000e0000 */
[----:B------:R-:W-:-:S03]  /*f500*/  PLOP3.LUT P1, PT, PT, PT, UP0, 0x80, 0x0 ;  /* 0x000000000000781c */ /* 0x000fc60003f2f008 */
[----:B------:R-:W-:Y:S04]  /*f510*/  SHFL.IDX PT, R45, R45, R6, 0x1c1f ;  /* 0x001c1f062d2d7589 */ /* 0x000fe800000e0000 */
        /* <DEDUP_REMOVED lines=17> */
[----:B------:R-:W2:Y:S04]  /*f630*/  SHFL.IDX PT, R128, R128, R7, 0x1c1f ;  /* 0x001c1f0780807589 */ /* 0x000ea800000e0000 */
[----:B------:R-:W3:Y:S01]  /*f640*/  SHFL.IDX PT, R84, R84, R7, 0x1c1f ;  /* 0x001c1f0754547589 */ /* 0x000ee200000e0000 */
[----:B------:R-:W-:Y:S01]  /*f650*/  BAR.SYNC.DEFER_BLOCKING 0x1, 0x100 ;  /* 0x0044000000007b1d */ /* 0x000fe20000010000 */
[----:B0-----:R-:W-:-:S02]  /*f660*/  SEL R24, R47, R132, P0 ;  /* 0x000000842f187207 */ /* 0x001fc40000000000 */
[----:B------:R-:W-:Y:S02]  /*f670*/  SEL R26, R132, R47, P0 ;  /* 0x0000002f841a7207 */ /* 0x000fe40000000000 */
[----:B-1----:R-:W-:Y:S02]  /*f680*/  SEL R25, R77, R92, P0 ;  /* 0x0000005c4d197207 */ /* 0x002fe40000000000 */
[----:B------:R-:W-:Y:S01]  /*f690*/  SEL R27, R92, R77, P0 ;  /* 0x0000004d5c1b7207 */ /* 0x000fe20000000000 */
[----:B------:R-:W-:Y:S04]  /*f6a0*/  SHFL.IDX PT, R55, R55, R6, 0x1c1f ;  /* 0x001c1f0637377589 */ /* 0x000fe800000e0000 */
[----:B------:R-:W-:Y:S04]  /*f6b0*/  SHFL.IDX PT, R81, R81, R6, 0x1c1f ;  /* 0x001c1f0651517589 */ /* 0x000fe800000e0000 */
[----:B------:R-:W-:Y:S01]  /*f6c0*/  SHFL.IDX PT, R124, R124, R7, 0x1c1f ;  /* 0x001c1f077c7c7589 */ /* 0x000fe200000e0000 */
[----:B--2---:R-:W-:-:S02]  /*f6d0*/  SEL R28, R53, R128, P0 ;  /* 0x00000080351c7207 */ /* 0x004fc40000000000 */
[----:B------:R-:W-:Y:S01]  /*f6e0*/  SEL R30, R128, R53, P0 ;  /* 0x00000035801e7207 */ /* 0x000fe20000000000 */
[----:B------:R-:W-:Y:S01]  /*f6f0*/  SHFL.IDX PT, R76, R76, R7, 0x1c1f ;  /* 0x001c1f074c4c7589 */ /* 0x000fe200000e0000 */
[----:B---3--:R-:W-:Y:S02]  /*f700*/  SEL R29, R79, R84, P0 ;  /* 0x000000544f1d7207 */ /* 0x008fe40000000000 */
[----:B------:R-:W-:Y:S01]  /*f710*/  SEL R31, R84, R79, P0 ;  /* 0x0000004f541f7207 */ /* 0x000fe20000000000 */
[----:B------:R-:W-:Y:S04]  /*f720*/  SHFL.IDX PT, R61, R61, R6, 0x1c1f ;  /* 0x001c1f063d3d7589 */ /* 0x000fe800000e0000 */
[----:B------:R-:W-:Y:S04]  /*f730*/  SHFL.IDX PT, R73, R73, R6, 0x1c1f ;  /* 0x001c1f0649497589 */ /* 0x000fe800000e0000 */
[----:B------:R-:W0:Y:S04]  /*f740*/  SHFL.IDX PT, R68, R68, R7, 0x1c1f ;  /* 0x001c1f0744447589 */ /* 0x000e2800000e0000 */
[----:B------:R-:W1:Y:S04]  /*f750*/  SHFL.IDX PT, R66, R66, R7, 0x1c1f ;  /* 0x001c1f0742427589 */ /* 0x000e6800000e0000 */
        /* <DEDUP_REMOVED lines=10> */
[----:B------:R-:W-:Y:S04]  /*f800*/  SHFL.IDX PT, R20, R41, R6, 0x1c1f ;  /* 0x001c1f0629147589 */ /* 0x000fe800000e0000 */
[----:B------:R-:W-:Y:S04]  /*f810*/  SHFL.IDX PT, R67, R67, R6, 0x1c1f ;  /* 0x001c1f0643437589 */ /* 0x000fe800000e0000 */
[----:B------:R-:W-:Y:S01]  /*f820*/  SHFL.IDX PT, R69, R69, R6, 0x1c1f ;  /* 0x001c1f0645457589 */ /* 0x000fe200000e0000 */
[----:B--2---:R-:W-:-:S03]  /*f830*/  SEL R36, R65, R56, P0 ;  /* 0x0000003841247207 */ /* 0x004fc60000000000 */
[----:B------:R-:W-:Y:S01]  /*f840*/  SHFL.IDX PT, R51, R51, R6, 0x1c1f ;  /* 0x001c1f0633337589 */ /* 0x000fe200000e0000 */
[----:B---3--:R-:W-:Y:S02]  /*f850*/  SEL R37, R59, R54, P0 ;  /* 0x000000363b257207 */ /* 0x008fe40000000000 */
[----:B------:R-:W-:Y:S01]  /*f860*/  SEL R39, R54, R59, P0 ;  /* 0x0000003b36277207 */ /* 0x000fe20000000000 */
[----:B------:R-:W-:Y:S04]  /*f870*/  SHFL.IDX PT, R52, R43, R6, 0x1c1f ;  /* 0x001c1f062b347589 */ /* 0x000fe800000e0000 */
[----:B------:R-:W-:Y:S04]  /*f880*/  SHFL.IDX PT, R83, R83, R6, 0x1c1f ;  /* 0x001c1f0653537589 */ /* 0x000fe800000e0000 */
[----:B------:R-:W-:Y:S04]  /*f890*/  SHFL.IDX PT, R85, R85, R6, 0x1c1f ;  /* 0x001c1f0655557589 */ /* 0x000fe800000e0000 */
[----:B------:R-:W-:Y:S04]  /*f8a0*/  SHFL.IDX PT, R87, R87, R6, 0x1c1f ;  /* 0x001c1f0657577589 */ /* 0x000fe800000e0000 */
[----:B------:R-:W0:Y:S04]  /*f8b0*/  SHFL.IDX PT, R48, R48, R7, 0x1c1f ;  /* 0x001c1f0730307589 */ /* 0x000e2800000e0000 */
[----:B------:R-:W1:Y:S04]  /*f8c0*/  SHFL.IDX PT, R46, R46, R7, 0x1c1f ;  /* 0x001c1f072e2e7589 */ /* 0x000e6800000e0000 */
[----:B------:R-:W-:Y:S04]  /*f8d0*/  SHFL.IDX PT, R6, R40, R7, 0x1c1f ;  /* 0x001c1f0728067589 */ /* 0x000fe800000e0000 */
[----:B------:R2:W-:Y:S04]  /*f8e0*/  SHFL.IDX PT, R71, R38, R7, 0x1c1f ;  /* 0x001c1f0726477589 */ /* 0x0005e800000e0000 */
[----:B------:R3:W-:Y:S04]  /*f8f0*/  SHFL.IDX PT, R21, R42, R7, 0x1c1f ;  /* 0x001c1f072a157589 */ /* 0x0007e800000e0000 */
[----:B------:R-:W-:Y:S01]  /*f900*/  SHFL.IDX PT, R58, R58, R7, 0x1c1f ;  /* 0x001c1f073a3a7589 */ /* 0x000fe200000e0000 */
[----:B--2---:R-:W-:-:S03]  /*f910*/  SEL R38, R56, R65, P0 ;  /* 0x0000004138267207 */ /* 0x004fc60000000000 */
[----:B------:R-:W-:Y:S01]  /*f920*/  SHFL.IDX PT, R44, R44, R7, 0x1c1f ;  /* 0x001c1f072c2c7589 */ /* 0x000fe200000e0000 */
[----:B0-----:R-:W-:Y:S02]  /*f930*/  SEL R40, R57, R48, P0 ;  /* 0x0000003039287207 */ /* 0x001fe40000000000 */
[----:B---3--:R-:W-:Y:S01]  /*f940*/  SEL R42, R48, R57, P0 ;  /* 0x00000039302a7207 */ /* 0x008fe20000000000 */
[----:B------:R-:W0:Y:S01]  /*f950*/  SHFL.IDX PT, R50, R50, R7, 0x1c1f ;  /* 0x001c1f0732327589 */ /* 0x000e2200000e0000 */
[----:B-1----:R-:W-:Y:S02]  /*f960*/  SEL R41, R51, R46, P0 ;  /* 0x0000002e33297207 */ /* 0x002fe40000000000 */
[----:B------:R-:W-:Y:S01]  /*f970*/  SEL R43, R46, R51, P0 ;  /* 0x000000332e2b7207 */ /* 0x000fe20000000000 */
[----:B------:R-:W1:Y:S04]  /*f980*/  SHFL.IDX PT, R60, R60, R7, 0x1c1f ;  /* 0x001c1f073c3c7589 */ /* 0x000e6800000e0000 */
[----:B------:R2:W3:Y:S04]  /*f990*/  SHFL.IDX PT, R62, R62, R7, 0x1c1f ;  /* 0x001c1f073e3e7589 */ /* 0x0004e800000e0000 */
[----:B------:R4:W-:Y:S04]  /*f9a0*/  STSM.16.M88.4 [R91], R8 ;  /* 0x000000085b007844 */ /* 0x0009e80000000200 */
[----:B------:R5:W-:Y:S01]  /*f9b0*/  STSM.16.M88.4 [R90], R12 ;  /* 0x0000000c5a007844 */ /* 0x000be20000000200 */
[----:B--2---:R-:W-:-:S03]  /*f9c0*/  IMAD.U32 R7, RZ, RZ, UR6 ;  /* 0x00000006ff077e24 */ /* 0x004fc6000f8e00ff */
[----:B------:R2:W-:Y:S04]  /*f9d0*/  STSM.16.M88.4 [R89], R24 ;  /* 0x0000001859007844 */ /* 0x0005e80000000200 */
[----:B------:R-:W-:Y:S01]  /*f9e0*/  STSM.16.M88.4 [R88], R28 ;  /* 0x0000001c58007844 */ /* 0x000fe20000000200 */
[----:B0-----:R-:W-:Y:S02]  /*f9f0*/  SEL R48, R69, R50, P0 ;  /* 0x0000003245307207 */ /* 0x001fe40000000000 */
[----:B------:R-:W-:Y:S02]  /*fa00*/  SEL R50, R50, R69, P0 ;  /* 0x0000004532327207 */ /* 0x000fe40000000000 */
[----:B----4-:R-:W-:Y:S02]  /*fa10*/  SEL R8, R55, R124, P0 ;  /* 0x0000007c37087207 */ /* 0x010fe40000000000 */
[----:B------:R-:W-:-:S02]  /*fa20*/  SEL R10, R124, R55, P0 ;  /* 0x000000377c0a7207 */ /* 0x000fc40000000000 */
[----:B------:R-:W-:Y:S02]  /*fa30*/  SEL R9, R81, R76, P0 ;  /* 0x0000004c51097207 */ /* 0x000fe40000000000 */
[----:B------:R-:W-:Y:S02]  /*fa40*/  SEL R11, R76, R81, P0 ;  /* 0x000000514c0b7207 */ /* 0x000fe40000000000 */
[----:B-----5:R-:W-:Y:S02]  /*fa50*/  SEL R12, R20, R21, P0 ;  /* 0x00000015140c7207 */ /* 0x020fe40000000000 */
[----:B------:R-:W-:Y:S01]  /*fa60*/  SEL R14, R21, R20, P0 ;  /* 0x00000014150e7207 */ /* 0x000fe20000000000 */
[----:B------:R0:W-:Y:S01]  /*fa70*/  STSM.16.M88.4 [R86], R8 ;  /* 0x0000000856007844 */ /* 0x0001e20000000200 */
[----:B------:R-:W-:Y:S02]  /*fa80*/  SEL R13, R83, R58, P0 ;  /* 0x0000003a530d7207 */ /* 0x000fe40000000000 */
[----:B------:R-:W-:Y:S01]  /*fa90*/  SEL R15, R58, R83, P0 ;  /* 0x000000533a0f7207 */ /* 0x000fe20000000000 */
[----:B------:R-:W-:Y:S01]  /*faa0*/  STSM.16.M88.4 [R82], R32 ;  /* 0x0000002052007844 */ /* 0x000fe20000000200 */
[----:B--2---:R-:W-:-:S02]  /*fab0*/  SEL R24, R67, R44, P0 ;  /* 0x0000002c43187207 */ /* 0x004fc40000000000 */
[----:B------:R-:W-:Y:S01]  /*fac0*/  SEL R26, R44, R67, P0 ;  /* 0x000000432c1a7207 */ /* 0x000fe20000000000 */
[----:B------:R-:W-:Y:S01]  /*fad0*/  STSM.16.M88.4 [R80], R36 ;  /* 0x0000002450007844 */ /* 0x000fe20000000200 */
[----:B-1----:R-:W-:Y:S02]  /*fae0*/  SEL R25, R85, R60, P0 ;  /* 0x0000003c55197207 */ /* 0x002fe40000000000 */
[----:B------:R-:W-:Y:S01]  /*faf0*/  SEL R27, R60, R85, P0 ;  /* 0x000000553c1b7207 */ /* 0x000fe20000000000 */
[----:B------:R-:W-:Y:S01]  /*fb00*/  STSM.16.M88.4 [R78], R40 ;  /* 0x000000284e007844 */ /* 0x000fe20000000200 */
[----:B---3--:R-:W-:Y:S02]  /*fb10*/  SEL R51, R62, R87, P0 ;  /* 0x000000573e337207 */ /* 0x008fe40000000000 */
[----:B0-----:R-:W-:Y:S02]  /*fb20*/  SEL R8, R49, R6, P0 ;  /* 0x0000000631087207 */ /* 0x001fe40000000000 */
[----:B------:R-:W-:Y:S01]  /*fb30*/  SEL R10, R6, R49, P0 ;  /* 0x00000031060a7207 */ /* 0x000fe20000000000 */
[----:B------:R-:W-:Y:S01]  /*fb40*/  IMAD.U32 R6, RZ, RZ, UR4 ;  /* 0x00000004ff067e24 */ /* 0x000fe2000f8e00ff */
[----:B------:R-:W-:Y:S01]  /*fb50*/  SEL R9, R52, R71, P0 ;  /* 0x0000004734097207 */ /* 0x000fe20000000000 */
[----:B------:R-:W-:Y:S01]  /*fb60*/  @UP1 ULDC.64 UR4, c[0x0][0xbe0] ;  /* 0x0002f80000041ab9 */ /* 0x000fe20000000a00 */
[----:B------:R-:W-:Y:S01]  /*fb70*/  SEL R11, R71, R52, P0 ;  /* 0x00000034470b7207 */ /* 0x000fe20000000000 */
[----:B------:R-:W-:Y:S01]  /*fb80*/  @UP1 UIMAD.WIDE UR4, UR36, 0x4, UR4 ;  /* 0x00000004240418a5 */ /* 0x000fe2000f8e0204 */
[----:B------:R-:W-:-:S02]  /*fb90*/  SEL R49, R87, R62, P0 ;  /* 0x0000003e57317207 */ /* 0x000fc40000000000 */
[----:B------:R-:W-:Y:S01]  /*fba0*/  PLOP3.LUT P0, PT, PT, PT, UP1, 0x80, 0x0 ;  /* 0x000000000000781c */ /* 0x000fe20003f0f018 */
[----:B------:R0:W-:Y:S04]  /*fbb0*/  STSM.16.M88.4 [R74], R8 ;  /* 0x000000084a007844 */ /* 0x0001e80000000200 */
[----:B------:R1:W-:Y:S04]  /*fbc0*/  STSM.16.M88.4 [R72], R12 ;  /* 0x0000000c48007844 */ /* 0x0003e80000000200 */
[----:B------:R1:W-:Y:S04]  /*fbd0*/  STSM.16.M88.4 [R70], R24 ;  /* 0x0000001846007844 */ /* 0x0003e80000000200 */
[----:B------:R1:W-:Y:S01]  /*fbe0*/  STSM.16.M88.4 [R64], R48 ;  /* 0x0000003040007844 */ /* 0x0003e20000000200 */
[----:B------:R-:W-:Y:S01]  /*fbf0*/  BAR.SYNC.DEFER_BLOCKING 0x1, 0x100 ;  /* 0x0044000000007b1d */ /* 0x000fe20000010000 */
[----:B0-----:R-:W-:-:S02]  /*fc00*/  IMAD.U32 R8, RZ, RZ, UR4 ;  /* 0x00000004ff087e24 */ /* 0x001fc4000f8e00ff */
        /* <DEDUP_REMOVED lines=17> */
.L_x_4835:
[----:B------:R-:W-:Y:S01]  /*fd20*/  USHF.R.S32.HI UR12, URZ, 0x1f, UR38 ;  /* 0x0000001f3f0c7899 */ /* 0x000fe20008011426 */
[----:B------:R-:W-:Y:S01]  /*fd30*/  IADD3 R7, P3, R4, 0x3000, RZ ;  /* 0x0000300004077810 */ /* 0x000fe20007f7e0ff */
[----:B------:R-:W-:Y:S01]  /*fd40*/  ULDC.64 UR10, c[0x0][0xb70] ;  /* 0x0002dc00000a7ab9 */ /* 0x000fe20000000a00 */
[----:B------:R-:W-:Y:S01]  /*fd50*/  USHF.R.S32.HI UR5, URZ, 0x1f, UR4 ;  /* 0x0000001f3f057899 */ /* 0x000fe20008011404 */
[----:B------:R-:W-:Y:S01]  /*fd60*/  IMAD.U32 R9, RZ, RZ, UR42 ;  /* 0x0000002aff097e24 */ /* 0x000fe2000f8e00ff */
[----:B------:R-:W-:Y:S01]  /*fd70*/  UIMAD UR9, UR12, UR10, URZ ;  /* 0x0000000a0c0972a4 */ /* 0x000fe2000f8e023f */
[----:B------:R-:W-:Y:S01]  /*fd80*/  LOP3.LUT R6, R7, 0x380, RZ, 0xc0, !PT ;  /* 0x0000038007067812 */ /* 0x000fe200078ec0ff */
[----:B------:R-:W-:Y:S01]  /*fd90*/  UIMAD.WIDE.U32 UR6, UR38, UR10, UR4 ;  /* 0x0000000a260672a5 */ /* 0x000fe2000f8e0004 */
[----:B------:R-:W-:Y:S01]  /*fda0*/  IMAD R10, R9, 0x80, R22 ;  /* 0x00000080090a7824 */ /* 0x000fe200078e0216 */
[----:B------:R-:W-:Y:S01]  /*fdb0*/  UIMAD UR9, UR38, UR11, UR9 ;  /* 0x0000000b260972a4 */ /* 0x000fe2000f8e0209 */
[----:B------:R-:W-:Y:S01]  /*fdc0*/  SHF.R.U64 R6, R6, 0x3, RZ ;  /* 0x0000000306067819 */ /* 0x000fe200000012ff */
[----:B------:R-:W-:Y:S01]  /*fdd0*/  USEL UR37, UR37, URZ, !UP0 ;  /* 0x0000003f25257287 */ /* 0x000fe2000c000000 */
[----:B------:R-:W-:Y:S01]  /*fde0*/  IADD3 R53, P0, R4, 0x4000, RZ ;  /* 0x0000400004357810 */ /* 0x000fe20007f1e0ff */
[----:B------:R-:W-:Y:S01]  /*fdf0*/  ULDC.64 UR10, c[0x0][0xb78] ;  /* 0x0002de00000a7ab9 */ /* 0x000fe20000000a00 */
[----:B------:R-:W-:Y:S01]  /*fe00*/  UIADD3 UR7, UR7, UR9, URZ ;  /* 0x0000000907077290 */ /* 0x000fe2000fffe03f */
[----:B------:R-:W-:Y:S01]  /*fe10*/  LOP3.LUT R6, R6, R7, RZ, 0x3c, !PT ;  /* 0x0000000706067212 */ /* 0x000fe200078e3cff */
[----:B------:R-:W-:Y:S01]  /*fe20*/  USEL UR36, UR36, URZ, !UP0 ;  /* 0x0000003f24247287 */ /* 0x000fe2000c000000 */
[----:B------:R-:W-:Y:S01]  /*fe30*/  SHF.R.S32.HI R7, RZ, 0x1f, R10 ;  /* 0x0000001fff077819 */ /* 0x000fe2000001140a */
[----:B------:R-:W-:Y:S01]  /*fe40*/  UIMAD UR9, UR37, UR10, URZ ;  /* 0x0000000a250972a4 */ /* 0x000fe2000f8e023f */
[C---:B------:R-:W-:Y:S01]  /*fe50*/  IADD3 R41, P1, R4.reuse, 0x5000, RZ ;  /* 0x0000500004297810 */ /* 0x040fe20007f3e0ff */
[----:B------:R-:W-:Y:S01]  /*fe60*/  UIMAD.WIDE.U32 UR6, UR36, UR10, UR6 ;  /* 0x0000000a240672a5 */ /* 0x000fe2000f8e0006 */
[----:B------:R-:W-:Y:S01]  /*fe70*/  LOP3.LUT R52, R53, 0x380, RZ, 0xc0, !PT ;  /* 0x0000038035347812 */ /* 0x000fe200078ec0ff */
[----:B------:R-:W-:Y:S01]  /*fe80*/  UIMAD UR9, UR36, UR11, UR9 ;  /* 0x0000000b240972a4 */ /* 0x000fe2000f8e0209 */
[----:B------:R-:W-:-:S02]  /*fe90*/  IADD3 R13, P4, R4, 0x2000, RZ ;  /* 0x00002000040d7810 */ /* 0x000fc40007f9e0ff */
[----:B------:R-:W-:Y:S02]  /*fea0*/  LOP3.LUT R40, R41, 0x380, RZ, 0xc0, !PT ;  /* 0x0000038029287812 */ /* 0x000fe400078ec0ff */
[----:B------:R-:W-:Y:S01]  /*feb0*/  IADD3 R8, P6, R10, UR6, RZ ;  /* 0x000000060a087c10 */ /* 0x000fe2000ffde0ff */
[----:B------:R-:W-:Y:S01]  /*fec0*/  IMAD.U32 R14, RZ, RZ, UR9 ;  /* 0x00000009ff0e7e24 */ /* 0x000fe2000f8e00ff */
[----:B------:R-:W-:Y:S02]  /*fed0*/  SHF.R.U64 R52, R52, 0x3, RZ ;  /* 0x0000000334347819 */ /* 0x000fe400000012ff */
[----:B------:R-:W-:Y:S02]  /*fee0*/  IADD3 R29, P2, R4, 0x6000, RZ ;  /* 0x00006000041d7810 */ /* 0x000fe40007f5e0ff */
[----:B------:R-:W-:Y:S01]  /*fef0*/  IADD3.X R7, R7, UR7, R14, P6, !PT ;  /* 0x0000000707077c10 */ /* 0x000fe2000b7fe40e */
[----:B------:R-:W-:Y:S01]  /*ff00*/  ULDC.64 UR6, c[0x0][0xb40] ;  /* 0x0002d00000067ab9 */ /* 0x000fe20000000a00 */
[----:B------:R-:W-:-:S02]  /*ff10*/  LOP3.LUT R32, R33, 0x380, RZ, 0xc0, !PT ;  /* 0x0000038021207812 */ /* 0x000fc400078ec0ff */
[C---:B------:R-:W-:Y:S02]  /*ff20*/  LEA R20, P6, R8.reuse, UR6, 0x2 ;  /* 0x0000000608147c11 */ /* 0x040fe4000f8c10ff */
[----:B------:R-:W-:Y:S02]  /*ff30*/  LOP3.LUT R12, R13, 0x380, RZ, 0xc0, !PT ;  /* 0x000003800d0c7812 */ /* 0x000fe400078ec0ff */
[----:B------:R-:W-:Y:S01]  /*ff40*/  LEA.HI.X R21, R8, UR7, R7, 0x2, P6 ;  /* 0x0000000708157c11 */ /* 0x000fe2000b0f1407 */
[----:B------:R-:W-:Y:S01]  /*ff50*/  IMAD.X R7, RZ, RZ, R5, P3 ;  /* 0x000000ffff077224 */ /* 0x000fe200018e0605 */
[----:B------:R-:W-:Y:S01]  /*ff60*/  IADD3 R9, P6, R4, 0x7000, RZ ;  /* 0x0000700004097810 */ /* 0x000fe20007fde0ff */
[----:B------:R-:W-:Y:S01]  /*ff70*/  ULDC.64 UR6, c[0x0][0xaa0] ;  /* 0x0002a80000067ab9 */ /* 0x000fe20000000a00 */
[----:B------:R-:W-:Y:S02]  /*ff80*/  SHF.R.U64 R40, R40, 0x3, RZ ;  /* 0x0000000328287819 */ /* 0x000fe400000012ff */
[----:B------:R-:W-:-:S02]  /*ff90*/  LOP3.LUT R8, R9, 0x380, RZ, 0xc0, !PT ;  /* 0x0000038009087812 */ /* 0x000fc400078ec0ff */
[----:B------:R-:W-:Y:S01]  /*ffa0*/  LOP3.LUT R52, R52, R53, RZ, 0x3c, !PT ;  /* 0x0000003534347212 */ /* 0x000fe200078e3cff */
[----:B------:R-:W-:Y:S01]  /*ffb0*/  IMAD.X R53, RZ, RZ, R5, P0 ;  /* 0x000000ffff357224 */ /* 0x000fe200000e0605 */
[----:B------:R-:W-:Y:S02]  /*ffc0*/  SHF.R.U64 R8, R8, 0x3, RZ ;  /* 0x0000000308087819 */ /* 0x000fe400000012ff */
[----:B------:R-:W-:Y:S02]  /*ffd0*/  LOP3.LUT R28, R29, 0x380, RZ, 0xc0, !PT ;  /* 0x000003801d1c7812 */ /* 0x000fe400078ec0ff */
[----:B------:R-:W-:Y:S01]  /*ffe0*/  LOP3.LUT R8, R8, R9, RZ, 0x3c, !PT ;  /* 0x0000000908087212 */ /* 0x000fe200078e3cff */
[----:B------:R-:W-:Y:S01]  /*fff0*/  VIADD R9, R10, 0x8 ;  /* 0x000000080a097836 */ /* 0x000fe20000000000 */
[----:B------:R-:W-:Y:S02]  /*10000*/  LOP3.LUT P0, RZ, R220, 0x3, RZ, 0xc0, !PT ;  /* 0x00000003dcff7812 */ /* 0x000fe4000780c0ff */
[----:B------:R-:W-:-:S02]  /*10010*/  SHF.R.U64 R32, R32, 0x3, RZ ;  /* 0x0000000320207819 */ /* 0x000fc400000012ff */
[----:B------:R-:W-:Y:S02]  /*10020*/  SHF.R.U64 R12, R12, 0x3, RZ ;  /* 0x000000030c0c7819 */ /* 0x000fe400000012ff */
[----:B------:R-:W-:Y:S01]  /*10030*/  LOP3.LUT R40, R40, R41, RZ, 0x3c, !PT ;  /* 0x0000002928287212 */ /* 0x000fe200078e3cff */
[----:B------:R-:W-:Y:S01]  /*10040*/  IMAD.X R41, RZ, RZ, R5, P1 ;  /* 0x000000ffff297224 */ /* 0x000fe200008e0605 */
[----:B------:R-:W-:Y:S02]  /*10050*/  SHF.R.U64 R28, R28, 0x3, RZ ;  /* 0x000000031c1c7819 */ /* 0x000fe400000012ff */
[----:B------:R-:W-:Y:S02]  /*10060*/  ISETP.GE.OR P1, PT, R10, UR8, P0 ;  /* 0x000000080a007c0c */ /* 0x000fe40008726670 */
[----:B------:R-:W-:Y:S02]  /*10070*/  ISETP.GE.OR P0, PT, R9, UR8, P0 ;  /* 0x0000000809007c0c */ /* 0x000fe40008706670 */
[----:B------:R-:W-:-:S02]  /*10080*/  IADD3 R37, P3, R4, 0xa000, RZ ;  /* 0x0000a00004257810 */ /* 0x000fc40007f7e0ff */
[----:B------:R-:W-:Y:S01]  /*10090*/  LOP3.LUT R45, R4, 0x380, RZ, 0xc0, !PT ;  /* 0x00000380042d7812 */ /* 0x000fe200078ec0ff */
[----:B------:R-:W-:Y:S01]  /*100a0*/  UIMAD UR5, UR5, UR6, URZ ;  /* 0x00000006050572a4 */ /* 0x000fe2000f8e023f */
[----:B------:R-:W-:Y:S01]  /*100b0*/  LOP3.LUT R32, R32, R33, RZ, 0x3c, !PT ;  /* 0x0000002120207212 */ /* 0x000fe200078e3cff */
[--C-:B------:R-:W-:Y:S01]  /*100c0*/  IMAD.X R33, RZ, RZ, R5.reuse, P5 ;  /* 0x000000ffff217224 */ /* 0x100fe200028e0605 */
[----:B------:R-:W-:Y:S01]  /*100d0*/  LOP3.LUT R12, R12, R13, RZ, 0x3c, !PT ;  /* 0x0000000d0c0c7212 */ /* 0x000fe200078e3cff */
[--C-:B------:R-:W-:Y:S01]  /*100e0*/  IMAD.X R13, RZ, RZ, R5.reuse, P4 ;  /* 0x000000ffff0d7224 */ /* 0x100fe200020e0605 */
[----:B------:R-:W-:Y:S01]  /*100f0*/  LOP3.LUT R28, R28, R29, RZ, 0x3c, !PT ;  /* 0x0000001d1c1c7212 */ /* 0x000fe200078e3cff */
[--C-:B------:R-:W-:Y:S01]  /*10100*/  IMAD.X R29, RZ, RZ, R5.reuse, P2 ;  /* 0x000000ffff1d7224 */ /* 0x100fe200010e0605 */
[C---:B------:R-:W-:Y:S01]  /*10110*/  IADD3 R57, P5, R4.reuse, 0x8000, RZ ;  /* 0x0000800004397810 */ /* 0x040fe20007fbe0ff */
[----:B------:R-:W-:Y:S01]  /*10120*/  @!P1 STG.E desc[UR52][R20.64], R0 ;  /* 0x0000000014009986 */ /* 0x000fe2000c101934 */
[C---:B------:R-:W-:Y:S01]  /*10130*/  IADD3 R49, P4, R4.reuse, 0x9000, RZ ;  /* 0x0000900004317810 */ /* 0x040fe20007f9e0ff */
[----:B------:R-:W-:Y:S01]  /*10140*/  IMAD.U32 R19, RZ, RZ, UR6 ;  /* 0x00000006ff137e24 */ /* 0x000fe2000f8e00ff */
[----:B------:R-:W-:Y:S01]  /*10150*/  IADD3 R11, P2, R4, 0xb000, RZ ;  /* 0x0000b000040b7810 */ /* 0x000fe20007f5e0ff */
[----:B------:R0:W-:Y:S01]  /*10160*/  @!P0 STG.E desc[UR52][R20.64+0x20], R2 ;  /* 0x0000200214008986 */ /* 0x0001e2000c101934 */
[----:B------:R-:W-:Y:S01]  /*10170*/  LOP3.LUT R56, R57, 0x380, RZ, 0xc0, !PT ;  /* 0x0000038039387812 */ /* 0x000fe200078ec0ff */
[--C-:B------:R-:W-:Y:S01]  /*10180*/  IMAD.X R9, RZ, RZ, R5.reuse, P6 ;  /* 0x000000ffff097224 */ /* 0x100fe200030e0605 */
[----:B------:R-:W-:Y:S01]  /*10190*/  LOP3.LUT R48, R49, 0x380, RZ, 0xc0, !PT ;  /* 0x0000038031307812 */ /* 0x000fe200078ec0ff */
[----:B------:R-:W-:Y:S01]  /*101a0*/  IMAD.X R25, RZ, RZ, R5, P2 ;  /* 0x000000ffff197224 */ /* 0x000fe200010e0605 */
[----:B------:R-:W-:-:S02]  /*101b0*/  LOP3.LUT R36, R37, 0x380, RZ, 0xc0, !PT ;  /* 0x0000038025247812 */ /* 0x000fc400078ec0ff */
[----:B------:R-:W-:Y:S01]  /*101c0*/  SHF.R.U64 R45, R45, 0x3, RZ ;  /* 0x000000032d2d7819 */ /* 0x000fe200000012ff */
[----:B------:R-:W-:Y:S01]  /*101d0*/  UIMAD UR5, UR4, UR7, UR5 ;  /* 0x00000007040572a4 */ /* 0x000fe2000f8e0205 */
[----:B------:R-:W-:Y:S01]  /*101e0*/  LOP3.LUT R10, R11, 0x380, RZ, 0xc0, !PT ;  /* 0x000003800b0a7812 */ /* 0x000fe200078ec0ff */
[----:B------:R-:W5:Y:S01]  /*101f0*/  LD.E.128 R32, desc[UR52][R32.64] ;  /* 0x0000003420207980 */ /* 0x000f62000c101d00 */
[----:B------:R-:W-:Y:S01]  /*10200*/  SHF.R.U64 R56, R56, 0x3, RZ ;  /* 0x0000000338387819 */ /* 0x000fe200000012ff */
[--C-:B0-----:R-:W-:Y:S01]  /*10210*/  IMAD.MOV.U32 R20, RZ, RZ, R16.reuse ;  /* 0x000000ffff147224 */ /* 0x101fe200078e0010 */
[----:B------:R-:W-:Y:S01]  /*10220*/  SHF.R.U64 R48, R48, 0x3, RZ ;  /* 0x0000000330307819 */ /* 0x000fe200000012ff */
[----:B------:R-:W-:Y:S01]  /*10230*/  ULDC.64 UR6, c[0x0][0xae0] ;  /* 0x0002b80000067ab9 */ /* 0x000fe20000000a00 */
        /* <DEDUP_REMOVED lines=12> */
[----:B------:R-:W-:Y:S01]  /*10300*/  IMAD.X R37, RZ, RZ, R5, P3 ;  /* 0x000000ffff257224 */ /* 0x000fe200018e0605 */
[----:B------:R-:W-:Y:S01]  /*10310*/  LOP3.LUT R24, R4, R11, RZ, 0x3c, !PT ;  /* 0x0000000b04187212 */ /* 0x000fe200078e3cff */
[----:B------:R-:W-:Y:S01]  /*10320*/  IMAD.WIDE.U32 R20, R19, UR4, R20 ;  /* 0x0000000413147c25 */ /* 0x000fe2000f8e0014 */
[----:B------:R-:W5:Y:S01]  /*10330*/  LD.E.128 R44, desc[UR52][R44.64] ;  /* 0x000000342c2c7980 */ /* 0x000f62000c101d00 */
[----:B------:R-:W-:-:S03]  /*10340*/  UIMAD UR4, UR12, UR6, URZ ;  /* 0x000000060c0472a4 */ /* 0x000fc6000f8e023f */
[----:B------:R-:W5:Y:S01]  /*10350*/  LD.E.128 R4, desc[UR52][R6.64] ;  /* 0x0000003406047980 */ /* 0x000f62000c101d00 */
[----:B------:R-:W-:-:S03]  /*10360*/  IADD3 R21, R21, UR5, RZ ;  /* 0x0000000515157c10 */ /* 0x000fc6000fffe0ff */
[----:B------:R-:W5:Y:S01]  /*10370*/  LD.E.128 R40, desc[UR52][R40.64] ;  /* 0x0000003428287980 */ /* 0x000f62000c101d00 */
[----:B------:R-:W-:-:S03]  /*10380*/  IMAD.U32 R19, RZ, RZ, UR6 ;  /* 0x00000006ff137e24 */ /* 0x000fc6000f8e00ff */
        /* <DEDUP_REMOVED lines=56> */
.L_x_4837:
[----:B------:R-:W-:Y:S05]  /*10710*/  BSYNC B1 ;  /* 0x0000000000017941 */ /* 0x000fea0003800000 */
.L_x_4836:
[----:B------:R-:W-:Y:S04]  /*10720*/  BSSY B1, `(.L_x_4838) ;  /* 0x0000017000017945 */ /* 0x000fe80003800000 */
[----:B------:R-:W-:Y:S05]  /*10730*/  @P0 BRA `(.L_x_4839) ;  /* 0x0000000000540947 */ /* 0x000fea0003800000 */
[----:B-1---5:R-:W-:Y:S01]  /*10740*/  IADD3 R45, P0, R20, 0x20, RZ ;  /* 0x00000020142d7810 */ /* 0x022fe20007f1e0ff */
[C---:B------:R-:W-:Y:S01]  /*10750*/  VIADD R2, R16.reuse, 0x40 ;  /* 0x0000004010027836 */ /* 0x040fe20000000000 */
[----:B------:R-:W-:Y:S01]  /*10760*/  ULDC UR4, c[0x0][0xa8c] ;  /* 0x0002a30000047ab9 */ /* 0x000fe20000000800 */
[----:B------:R-:W-:Y:S01]  /*10770*/  ULDC.64 UR6, c[0x0][0xad8] ;  /* 0x0002b60000067ab9 */ /* 0x000fe20000000a00 */
[----:B0-----:R-:W-:Y:S01]  /*10780*/  IMAD.MOV.U32 R3, RZ, RZ, R67 ;  /* 0x000000ffff037224 */ /* 0x001fe200078e0043 */
        /* <DEDUP_REMOVED lines=16> */
.L_x_4839:
[----:B------:R-:W-:Y:S05]  /*10890*/  BSYNC B1 ;  /* 0x0000000000017941 */ /* 0x000fea0003800000 */
.L_x_4838:
[----:B------:R-:W-:Y:S04]  /*108a0*/  BSSY B1, `(.L_x_4840) ;  /* 0x0000017000017945 */ /* 0x000fe80003800000 */
[----:B------:R-:W-:Y:S05]  /*108b0*/  @P1 BRA `(.L_x_4841) ;  /* 0x0000000000541947 */ /* 0x000fea0003800000 */
[----:B--2--5:R-:W-:Y:S01]  /*108c0*/  IADD3 R33, P0, R20, 0x40, RZ ;  /* 0x0000004014217810 */ /* 0x024fe20007f1e0ff */
        /* <DEDUP_REMOVED lines=20> */
.L_x_4841:
[----:B------:R-:W-:Y:S05]  /*10a10*/  BSYNC B1 ;  /* 0x0000000000017941 */ /* 0x000fea0003800000 */
.L_x_4840:
        /* <DEDUP_REMOVED lines=9> */
[C---:B------:R-:W-:Y:S01]  /*10ab0*/  IMAD.WIDE.U32 R2, R13.reuse, UR4, R2 ;  /* 0x000000040d027c25 */ /* 0x040fe2000f8e0002 */
        /* <DEDUP_REMOVED lines=14> */
.L_x_4834:
        /* <DEDUP_REMOVED lines=13> */
[----:B------:R-:W-:Y:S02]  /*10c70*/  IMAD.U32 R5, RZ, RZ, UR5 ;  /* 0x00000005ff057e24 */ /* 0x000fe4000f8e00ff */
[----:B------:R-:W-:-:S03]  /*10c80*/  IMAD.MOV.U32 R7, RZ, RZ, RZ ;  /* 0x000000ffff077224 */ /* 0x000fc600078e00ff */
[----:B------:R-:W2:Y:S01]  /*10c90*/  @P2 LDG.E R4, desc[UR52][R4.64] ;  /* 0x0000003404042981 */ /* 0x000ea2000c1e1900 */
[----:B------:R-:W-:Y:S02]  /*10ca0*/  IMAD.U32 R2, RZ, RZ, UR6 ;  /* 0x00000006ff027e24 */ /* 0x000fe4000f8e00ff */
        /* <DEDUP_REMOVED lines=12> */
.L_x_4843:
        /* <DEDUP_REMOVED lines=32> */
.L_x_4845:
[----:B------:R-:W-:Y:S05]  /*10f70*/  BSYNC B1 ;  /* 0x0000000000017941 */ /* 0x000fea0003800000 */
.L_x_4844:
        /* <DEDUP_REMOVED lines=10> */
[C---:B------:R-:W-:Y:S01]  /*11020*/  VIADD R4, R18.reuse, 0x60 ;  /* 0x0000006012047836 */ /* 0x040fe20000000000 */
[----:B------:R-:W-:Y:S01]  /*11030*/  UIMAD UR5, UR7, UR8, URZ ;  /* 0x00000008070572a4 */ /* 0x000fe2000f8e023f */
[----:B------:R-:W-:Y:S01]  /*11040*/  IMAD.IADD R3, R3, 0x1, R7 ;  /* 0x0000000103037824 */ /* 0x000fe200078e0207 */
[----:B------:R-:W-:Y:S01]  /*11050*/  SHF.R.S32.HI R7, RZ, 0x1f, R18 ;  /* 0x0000001fff077819 */ /* 0x000fe20000011412 */
[----:B------:R-:W-:Y:S01]  /*11060*/  IMAD.U32 R5, RZ, RZ, UR8 ;  /* 0x00000008ff057e24 */ /* 0x000fe2000f8e00ff */
[----:B------:R-:W-:Y:S01]  /*11070*/  UIMAD UR5, UR38, UR9, UR5 ;  /* 0x00000009260572a4 */ /* 0x000fe2000f8e0205 */
[----:B------:R-:W-:Y:S01]  /*11080*/  VIADD R0, R18, 0x20 ;  /* 0x0000002012007836 */ /* 0x000fe20000000000 */
[----:B------:R-:W-:Y:S01]  /*11090*/  ISETP.GE.AND P0, PT, R4, UR6, PT ;  /* 0x0000000604007c0c */ /* 0x000fe2000bf06270 */
[----:B------:R-:W-:Y:S01]  /*110a0*/  IMAD.WIDE.U32 R2, R5, UR38, R2 ;  /* 0x0000002605027c25 */ /* 0x000fe2000f8e0002 */
[----:B------:R-:W-:-:S02]  /*110b0*/  ULDC.64 UR8, c[0x0][0xae8] ;  /* 0x0002ba0000087ab9 */ /* 0x000fc40000000a00 */
[----:B------:R-:W-:Y:S01]  /*110c0*/  UIMAD UR4, UR37, UR8, URZ ;  /* 0x00000008250472a4 */ /* 0x000fe2000f8e023f */
[----:B------:R-:W-:Y:S01]  /*110d0*/  VIADD R3, R3, UR5 ;  /* 0x0000000503037c36 */ /* 0x000fe20008000000 */
[----:B------:R-:W-:Y:S01]  /*110e0*/  ISETP.GE.AND P2, PT, R0, UR6, PT ;  /* 0x0000000600007c0c */ /* 0x000fe2000bf46270 */
[----:B------:R-:W-:Y:S01]  /*110f0*/  IMAD.U32 R5, RZ, RZ, UR8 ;  /* 0x00000008ff057e24 */ /* 0x000fe2000f8e00ff */
[----:B------:R-:W-:Y:S01]  /*11100*/  UIMAD UR4, UR36, UR9, UR4 ;  /* 0x00000009240472a4 */ /* 0x000fe2000f8e0204 */
[----:B------:R-:W-:Y:S02]  /*11110*/  VIADD R0, R18, 0x40 ;  /* 0x0000004012007836 */ /* 0x000fe40000000000 */
[----:B------:R-:W-:-:S03]  /*11120*/  IMAD.WIDE.U32 R4, R5, UR36, R2 ;  /* 0x0000002405047c25 */ /* 0x000fc6000f8e0002 */
[----:B------:R-:W-:Y:S01]  /*11130*/  ISETP.GE.AND P1, PT, R0, UR6, PT ;  /* 0x0000000600007c0c */ /* 0x000fe2000bf26270 */
[----:B------:R-:W-:Y:S02]  /*11140*/  IMAD.U32 R9, RZ, RZ, UR42 ;  /* 0x0000002aff097e24 */ /* 0x000fe4000f8e00ff */
[----:B------:R-:W-:Y:S02]  /*11150*/  IMAD.MOV.U32 R6, RZ, RZ, R18 ;  /* 0x000000ffff067224 */ /* 0x000fe400078e0012 */
        /* <DEDUP_REMOVED lines=22> */
.L_x_4847:
[----:B------:R-:W-:Y:S05]  /*112c0*/  BSYNC B1 ;  /* 0x0000000000017941 */ /* 0x000fea0003800000 */
.L_x_4846:
[----:B------:R-:W-:Y:S04]  /*112d0*/  BSSY B1, `(.L_x_4848) ;  /* 0x0000017000017945 */ /* 0x000fe80003800000 */
[----:B------:R-:W-:Y:S05]  /*112e0*/  @P2 BRA `(.L_x_4849) ;  /* 0x0000000000542947 */ /* 0x000fea0003800000 */
[----:B0-----:R-:W-:Y:S01]  /*112f0*/  IADD3 R9, P2, R6, 0x20, RZ ;  /* 0x0000002006097810 */ /* 0x001fe20007f5e0ff */
        /* <DEDUP_REMOVED lines=20> */
.L_x_4849:
[----:B------:R-:W-:Y:S05]  /*11440*/  BSYNC B1 ;  /* 0x0000000000017941 */ /* 0x000fea0003800000 */
.L_x_4848:
[----:B------:R-:W-:Y:S04]  /*11450*/  BSSY B1, `(.L_x_4850) ;  /* 0x0000017000017945 */ /* 0x000fe80003800000 */
[----:B------:R-:W-:Y:S05]  /*11460*/  @P1 BRA `(.L_x_4851) ;  /* 0x0000000000541947 */ /* 0x000fea0003800000 */
[----:B01----:R-:W-:Y:S01]  /*11470*/  IADD3 R9, P1, R6, 0x40, RZ ;  /* 0x0000004006097810 */ /* 0x003fe20007f3e0ff */
        /* <DEDUP_REMOVED lines=20> */
.L_x_4851:
[----:B------:R-:W-:Y:S05]  /*115c0*/  BSYNC B1 ;  /* 0x0000000000017941 */ /* 0x000fea0003800000 */
.L_x_4850:
        /* <DEDUP_REMOVED lines=22> */
.L_x_4842:
[----:B------:R-:W-:Y:S05]  /*11730*/  BSYNC B0 ;  /* 0x0000000000007941 */ /* 0x000fea0003800000 */
.L_x_4833:
[----:B------:R-:W-:Y:S02]  /*11740*/  ULDC UR4, c[0x0][0xc14] ;  /* 0x0003050000047ab9 */ /* 0x000fe40000000800 */
[----:B------:R-:W-:-:S13]  /*11750*/  ISETP.GE.AND P0, PT, R63, UR4, PT ;  /* 0x000000043f007c0c */ /* 0x000fda000bf06270 */
[----:B------:R-:W-:Y:S05]  /*11760*/  @!P0 BRA `(.L_x_4852) ;  /* 0xfffffef400888947 */ /* 0x000fea000383ffff */
[----:B------:R-:W-:Y:S05]  /*11770*/  EXIT ;  /* 0x000000000000794d */ /* 0x000fea0003800000 */
.L_x_4794:
        /* <DEDUP_REMOVED lines=20> */
.L_x_4853:
        /* <DEDUP_REMOVED lines=41> */
.L_x_4859:
        /* <DEDUP_REMOVED lines=14> */
.L_x_4858:
[----:B------:R-:W-:Y:S05]  /*11c30*/  BSYNC B0 ;  /* 0x0000000000007941 */ /* 0x000fea0003800000 */
.L_x_4857:
        /* <DEDUP_REMOVED lines=22> */
.L_x_4855:
        /* <DEDUP_REMOVED lines=25> */
.L_x_4860:
        /* <DEDUP_REMOVED lines=58> */
.L_x_4856:
[----:B------:R0:W-:Y:S01]  /*122d0*/  STL [R1+0x18], R0 ;  /* 0x0000180001007387 */ /* 0x0001e20000100800 */
[----:B------:R-:W-:-:S03]  /*122e0*/  UMOV UR38, URZ ;  /* 0x0000003f00267c82 */ /* 0x000fc60008000000 */
[----:B------:R0:W-:Y:S02]  /*122f0*/  STL [R1+0x1c], RZ ;  /* 0x00001cff01007387 */ /* 0x0001e40000100800 */
.L_x_4861:
        /* <DEDUP_REMOVED lines=11> */
.L_x_4854:
[----:B0-2---:R-:W-:Y:S01]  /*123b0*/  IMAD.MOV.U32 R0, RZ, RZ, 0x1 ;  /* 0x00000001ff007424 */ /* 0x005fe200078e00ff */
[----:B------:R-:W-:Y:S01]  /*123c0*/  ULDC UR4, c[0x0][0xc14] ;  /* 0x0003050000047ab9 */ /* 0x000fe20000000800 */
[----:B------:R0:W-:Y:S01]  /*123d0*/  STL [R1+0x20], RZ ;  /* 0x000020ff01007387 */ /* 0x0001e20000100800 */
[----:B------:R-:W-:Y:S01]  /*123e0*/  UISETP.GE.AND UP0, UPT, UR48, UR4, UPT ;  /* 0x000000043000728c */ /* 0x000fe2000bf06270 */
[----:B------:R-:W-:Y:S02]  /*123f0*/  IMAD.MOV.U32 R19, RZ, RZ, RZ ;  /* 0x000000ffff137224 */ /* 0x000fe400078e00ff */
[----:B------:R0:W-:Y:S03]  /*12400*/  STL [R1+0x8], R0 ;  /* 0x0000080001007387 */ /* 0x0001e60000100800 */
[----:B------:R-:W-:-:S13]  /*12410*/  PLOP3.LUT P0, PT, PT, PT, UP0, 0x80, 0x0 ;  /* 0x000000000000781c */ /* 0x000fda0003f0f008 */
[----:B0-----:R-:W-:Y:S05]  /*12420*/  @P0 BRA `(.L_x_4862) ;  /* 0x0000004c005c0947 */ /* 0x001fea0003800000 */
[----:B------:R-:W0:Y:S01]  /*12430*/  S2R R0, SR_TID.X ;  /* 0x0000000000007919 */ /* 0x000e220000002100 */
[----:B------:R-:W-:Y:S01]  /*12440*/  IMAD.MOV.U32 R19, RZ, RZ, RZ ;  /* 0x000000ffff137224 */ /* 0x000fe200078e00ff */
[----:B------:R-:W-:Y:S01]  /*12450*/  ULOP3.LUT UR42, UR40, 0x1, URZ, 0xfc, !UPT ;  /* 0x00000001282a7892 */ /* 0x000fe2000f8efc3f */
[----:B-1----:R-:W1:Y:S01]  /*12460*/  S2R R4, SR_TID.X ;  /* 0x0000000000047919 */ /* 0x002e620000002100 */
[----:B------:R-:W-:Y:S01]  /*12470*/  ULOP3.LUT UR47, UR40, 0x2, URZ, 0xfc, !UPT ;  /* 0x00000002282f7892 */ /* 0x000fe2000f8efc3f */
[----:B------:R-:W-:Y:S01]  /*12480*/  ULDC UR46, c[0x0][0xc] ;  /* 0x00000300002e7ab9 */ /* 0x000fe20000000800 */
[----:B------:R-:W-:Y:S01]  /*12490*/  ULDC.64 UR50, c[0x0][0x198] ;  /* 0x0000660000327ab9 */ /* 0x000fe20000000a00 */
[----:B0-----:R-:W-:Y:S01]  /*124a0*/  LOP3.LUT R0, R0, 0x7f, RZ, 0xc0, !PT ;  /* 0x0000007f00007812 */ /* 0x001fe200078ec0ff */
[----:B-1----:R-:W-:-:S04]  /*124b0*/  IMAD.SHL.U32 R2, R4, 0x20, RZ ;  /* 0x0000002004027824 */ /* 0x002fc800078e00ff */
        /* <DEDUP_REMOVED lines=19> */
.L_x_4926:
[----:B------:R-:W-:Y:S01]  /*125f0*/  ULDC.64 UR4, c[0x0][0xc60] ;  /* 0x0003180000047ab9 */ /* 0x000fe20000000a00 */
[----:B0-----:R-:W-:Y:S01]  /*12600*/  MOV R0, RZ ;  /* 0x000000ff00007202 */ /* 0x001fe20000000f00 */
[----:B------:R-:W-:Y:S01]  /*12610*/  UIMAD.WIDE UR4, UR48, 0x4, UR4 ;  /* 0x00000004300478a5 */ /* 0x000fe2000f8e0204 */
[----:B------:R-:W-:Y:S01]  /*12620*/  ULDC.64 UR10, c[0x0][0xa00] ;  /* 0x00028000000a7ab9 */ /* 0x000fe20000000a00 */
[----:B------:R-:W-:Y:S01]  /*12630*/  ULDC.64 UR6, c[0x0][0xa18] ;  /* 0x0002860000067ab9 */ /* 0x000fe20000000a00 */
[----:B------:R-:W-:-:S03]  /*12640*/  ULDC.64 UR12, c[0x0][0xa08] ;  /* 0x00028200000c7ab9 */ /* 0x000fc60000000a00 */
[----:B------:R-:W-:Y:S02]  /*12650*/  IMAD.U32 R2, RZ, RZ, UR4 ;  /* 0x00000004ff027e24 */ /* 0x000fe4000f8e00ff */
[----:B------:R-:W-:Y:S01]  /*12660*/  IMAD.U32 R3, RZ, RZ, UR5 ;  /* 0x00000005ff037e24 */ /* 0x000fe2000f8e00ff */
[----:B------:R-:W-:-:S04]  /*12670*/  ULDC.64 UR4, c[0x0][0xa28] ;  /* 0x00028a0000047ab9 */ /* 0x000fc80000000a00 */
[----:B--2---:R-:W2:Y:S01]  /*12680*/  LDG.E R2, desc[UR52][R2.64] ;  /* 0x0000003402027981 */ /* 0x004ea2000c1e1900 */
[----:B------:R-:W-:-:S04]  /*12690*/  UISETP.NE.U32.AND UP0, UPT, UR4, URZ, UPT ;  /* 0x0000003f0400728c */ /* 0x000fc8000bf05070 */
[----:B------:R-:W-:-:S06]  /*126a0*/  UISETP.NE.AND.EX UP0, UPT, UR5, URZ, UPT, UP0 ;  /* 0x0000003f0500728c */ /* 0x000fcc000bf05300 */
[----:B------:R-:W-:Y:S01]  /*126b0*/  PLOP3.LUT P0, PT, PT, PT, UP0, 0x80, 0x0 ;  /* 0x000000000000781c */ /* 0x000fe20003f0f008 */
[----:B------:R-:W-:Y:S01]  /*126c0*/  IMAD.MOV.U32 R6, RZ, RZ, RZ ;  /* 0x000000ffff067224 */ /* 0x000fe200078e00ff */
[----:B--2---:R-:W-:-:S13]  /*126d0*/  R2UR UR45, R2 ;  /* 0x00000000022d72ca */ /* 0x004fda00000e0000 */
[----:B------:R-:W-:Y:S02]  /*126e0*/  USHF.R.S32.HI UR44, URZ, 0x1f, UR45 ;  /* 0x0000001f3f2c7899 */ /* 0x000fe4000801142d */
[----:B------:R-:W-:-:S04]  /*126f0*/  @UP0 ULEA UR4, UP1, UR45, UR4, 0x2 ;  /* 0x000000042d040291 */ /* 0x000fc8000f82103f */
[----:B------:R-:W-:Y:S02]  /*12700*/  @UP0 ULEA.HI.X UR5, UR45, UR5, UR44, 0x2, UP1 ;  /* 0x000000052d050291 */ /* 0x000fe400088f142c */
[----:B------:R-:W-:-:S04]  /*12710*/  IMAD.U32 R2, RZ, RZ, UR4 ;  /* 0x00000004ff027e24 */ /* 0x000fc8000f8e00ff */
[----:B------:R-:W-:Y:S01]  /*12720*/  IMAD.U32 R3, RZ, RZ, UR5 ;  /* 0x00000005ff037e24 */ /* 0x000fe2000f8e00ff */
[----:B------:R-:W-:-:S04]  /*12730*/  USHF.L.U32 UR43, UR45, 0x2, URZ ;  /* 0x000000022d2b7899 */ /* 0x000fc8000800063f */
[----:B------:R0:W5:Y:S01]  /*12740*/  @P0 LDG.E R0, desc[UR52][R2.64] ;  /* 0x0000003402000981 */ /* 0x000162000c1e1900 */
[----:B------:R-:W-:Y:S01]  /*12750*/  ISETP.NE.U32.AND P0, PT, RZ, UR10, PT ;  /* 0x0000000aff007c0c */ /* 0x000fe2000bf05070 */
[----:B------:R-:W-:Y:S01]  /*12760*/  USHF.L.U64.HI UR44, UR45, 0x2, UR44 ;  /* 0x000000022d2c7899 */ /* 0x000fe2000801022c */
[----:B------:R-:W-:Y:S01]  /*12770*/  ISETP.NE.U32.AND P1, PT, RZ, UR12, PT ;  /* 0x0000000cff007c0c */ /* 0x000fe2000bf25070 */
[----:B------:R-:W-:Y:S01]  /*12780*/  UIADD3 UR5, UP0, UR43, UR10, URZ ;  /* 0x0000000a2b057290 */ /* 0x000fe2000ff1e03f */
[----:B------:R-:W-:Y:S01]  /*12790*/  ISETP.NE.AND.EX P0, PT, RZ, UR11, PT, P0 ;  /* 0x0000000bff007c0c */ /* 0x000fe2000bf05300 */
[----:B------:R-:W-:Y:S01]  /*127a0*/  UIADD3 UR9, UP1, UR43, UR12, URZ ;  /* 0x0000000c2b097290 */ /* 0x000fe2000ff3e03f */
[----:B------:R-:W-:Y:S01]  /*127b0*/  ISETP.NE.AND.EX P1, PT, RZ, UR13, PT, P1 ;  /* 0x0000000dff007c0c */ /* 0x000fe2000bf25310 */
[----:B------:R-:W-:Y:S01]  /*127c0*/  UIADD3.X UR8, UR44, UR11, URZ, UP0, !UPT ;  /* 0x0000000b2c087290 */ /* 0x000fe200087fe43f */
[----:B------:R-:W-:Y:S01]  /*127d0*/  IMAD.MOV.U32 R9, RZ, RZ, RZ ;  /* 0x000000ffff097224 */ /* 0x000fe200078e00ff */
[----:B------:R-:W-:Y:S01]  /*127e0*/  UISETP.NE.U32.AND UP0, UPT, UR6, URZ, UPT ;  /* 0x0000003f0600728c */ /* 0x000fe2000bf05070 */
[----:B0-----:R-:W-:Y:S01]  /*127f0*/  IMAD.U32 R2, RZ, RZ, UR5 ;  /* 0x00000005ff027e24 */ /* 0x001fe2000f8e00ff */
[----:B------:R-:W-:Y:S01]  /*12800*/  UIADD3.X UR4, UR44, UR13, URZ, UP1, !UPT ;  /* 0x0000000d2c047290 */ /* 0x000fe20008ffe43f */
[----:B------:R-:W-:Y:S01]  /*12810*/  IMAD.U32 R4, RZ, RZ, UR9 ;  /* 0x00000009ff047e24 */ /* 0x000fe2000f8e00ff */
[----:B------:R-:W-:Y:S01]  /*12820*/  UISETP.NE.AND.EX UP0, UPT, UR7, URZ, UPT, UP0 ;  /* 0x0000003f0700728c */ /* 0x000fe2000bf05300 */
[----:B------:R-:W-:-:S03]  /*12830*/  IMAD.U32 R3, RZ, RZ, UR8 ;  /* 0x00000008ff037e24 */ /* 0x000fc6000f8e00ff */
[----:B------:R-:W-:Y:S02]  /*12840*/  IMAD.U32 R5, RZ, RZ, UR4 ;  /* 0x00000004ff057e24 */ /* 0x000fe4000f8e00ff */
[----:B------:R-:W2:Y:S01]  /*12850*/  @P0 LDG.E R6, desc[UR52][R2.64] ;  /* 0x0000003402060981 */ /* 0x000ea2000c1e1900 */
[----:B------:R-:W-:-:S03]  /*12860*/  PLOP3.LUT P2, PT, PT, PT, UP0, 0x80, 0x0 ;  /* 0x000000000000781c */ /* 0x000fc60003f4f008 */
[----:B------:R0:W5:Y:S01]  /*12870*/  @P1 LDG.E R9, desc[UR52][R4.64] ;  /* 0x0000003404091981 */ /* 0x000162000c1e1900 */
[----:B------:R-:W-:-:S03]  /*12880*/  @UP0 UIADD3 UR4, UP1, UR43, UR6, URZ ;  /* 0x000000062b040290 */ /* 0x000fc6000ff3e03f */
[----:B------:R-:W-:Y:S01]  /*12890*/  ULDC UR6, c[0x0][0x288] ;  /* 0x0000a20000067ab9 */ /* 0x000fe20000000800 */
[----:B------:R-:W-:Y:S01]  /*128a0*/  @UP0 UIADD3.X UR5, UR44, UR7, URZ, UP1, !UPT ;  /* 0x000000072c050290 */ /* 0x000fe20008ffe43f */
[----:B------:R-:W-:-:S05]  /*128b0*/  IMAD.U32 R8, RZ, RZ, UR6 ;  /* 0x00000006ff087e24 */ /* 0x000fca000f8e00ff */
[----:B------:R-:W-:Y:S01]  /*128c0*/  IMAD.U32 R7, RZ, RZ, UR5 ;  /* 0x00000005ff077e24 */ /* 0x000fe2000f8e00ff */
[----:B--2---:R1:W-:Y:S02]  /*128d0*/  STL [R1+0x4], R6 ;  /* 0x0000040601007387 */ /* 0x0043e40000100800 */
[----:B-1----:R-:W-:-:S05]  /*128e0*/  IMAD.U32 R6, RZ, RZ, UR4 ;  /* 0x00000004ff067e24 */ /* 0x002fca000f8e00ff */
[----:B------:R0:W5:Y:S01]  /*128f0*/  @P2 LDG.E R8, desc[UR52][R6.64] ;  /* 0x0000003406082981 */ /* 0x000162000c1e1900 */
[----:B------:R-:W-:Y:S05]  /*12900*/  @P2 BRA `(.L_x_4863) ;  /* 0x0000000000102947 */ /* 0x000fea0003800000 */
[----:B------:R-:W-:Y:S05]  /*12910*/  @!P0 BRA `(.L_x_4863) ;  /* 0x00000000000c8947 */ /* 0x000fea0003800000 */
[----:B0-----:R-:W2:Y:S04]  /*12920*/  LDG.E R7, desc[UR52][R2.64] ;  /* 0x0000003402077981 */ /* 0x001ea8000c1e1900 */
[----:B-----5:R-:W2:Y:S02]  /*12930*/  LDG.E R8, desc[UR52][R2.64+0x4] ;  /* 0x0000043402087981 */ /* 0x020ea4000c1e1900 */
[----:B--2---:R-:W-:-:S07]  /*12940*/  IMAD.IADD R8, R8, 0x1, -R7 ;  /* 0x0000000108087824 */ /* 0x004fce00078e0a07 */
.L_x_4863:
[----:B-----5:R-:W-:Y:S01]  /*12950*/  IMAD.IADD R2, R9, 0x1, R0 ;  /* 0x0000000109027824 */ /* 0x020fe200078e0200 */
        /* <DEDUP_REMOVED lines=12> */
[----:B-1----:R-:W-:Y:S06]  /*12a20*/  @!P0 BRA `(.L_x_4864) ;  /* 0x0000000000188947 */ /* 0x002fec0003800000 */
[----:B------:R-:W-:-:S04]  /*12a30*/  UIADD3 UR4, UP0, UR43, UR6, URZ ;  /* 0x000000062b047290 */ /* 0x000fc8000ff1e03f */
[----:B------:R-:W-:Y:S02]  /*12a40*/  UIADD3.X UR5, UR44, UR7, URZ, UP0, !UPT ;  /* 0x000000072c057290 */ /* 0x000fe400087fe43f */
[----:B------:R-:W-:-:S04]  /*12a50*/  IMAD.U32 R2, RZ, RZ, UR4 ;  /* 0x00000004ff027e24 */ /* 0x000fc8000f8e00ff */
[----:B------:R-:W-:-:S06]  /*12a60*/  IMAD.U32 R3, RZ, RZ, UR5 ;  /* 0x00000005ff037e24 */ /* 0x000fcc000f8e00ff */
[----:B------:R1:W5:Y:S01]  /*12a70*/  LDG.E R3, desc[UR52][R2.64] ;  /* 0x0000003402037981 */ /* 0x000362000c1e1900 */
[----:B------:R-:W-:Y:S05]  /*12a80*/  BRA `(.L_x_4865) ;  /* 0x0000000000107947 */ /* 0x000fea0003800000 */
.L_x_4864:
[----:B------:R-:W-:Y:S05]  /*12a90*/  @!P1 BRA `(.L_x_4865) ;  /* 0x00000000000c9947 */ /* 0x000fea0003800000 */
[----:B------:R-:W2:Y:S04]  /*12aa0*/  LDG.E R2, desc[UR52][R4.64] ;  /* 0x0000003404027981 */ /* 0x000ea8000c1e1900 */
[----:B------:R-:W2:Y:S02]  /*12ab0*/  LDG.E R3, desc[UR52][R4.64+0x4] ;  /* 0x0000043404037981 */ /* 0x000ea4000c1e1900 */
[----:B--2---:R-:W-:-:S07]  /*12ac0*/  IMAD.IADD R3, R3, 0x1, -R2 ;  /* 0x0000000103037824 */ /* 0x004fce00078e0a02 */
.L_x_4865:
[----:B-1----:R-:W2:Y:S01]  /*12ad0*/  LDL R2, [R1+0x1c] ;  /* 0x00001c0001027983 */ /* 0x002ea20000100800 */
[----:B-----5:R-:W-:Y:S01]  /*12ae0*/  IMAD.IADD R3, R3, 0x1, -R0 ;  /* 0x0000000103037824 */ /* 0x020fe200078e0a00 */
[----:B------:R-:W-:Y:S01]  /*12af0*/  BSSY B6, `(.L_x_4866) ;  /* 0x00003a2000067945 */ /* 0x000fe20003800000 */
[----:B--2---:R-:W-:-:S04]  /*12b00*/  LEA R0, R2, 0x11f, 0x7 ;  /* 0x0000011f02007811 */ /* 0x004fc800078e38ff */
[C---:B------:R-:W-:Y:S01]  /*12b10*/  IADD3 R0, R3.reuse, R0, -R8 ;  /* 0x0000000003007210 */ /* 0x040fe20007ffe808 */
[----:B------:R-:W-:-:S04]  /*12b20*/  VIADD R3, R3, 0x9f ;  /* 0x0000009f03037836 */ /* 0x000fc80000000000 */
[----:B------:R-:W-:-:S04]  /*12b30*/  IMAD.HI R3, R3, 0x66666667, RZ ;  /* 0x6666666703037827 */ /* 0x000fc800078e02ff */
[----:B------:R-:W-:Y:S01]  /*12b40*/  IMAD.HI R2, R0, 0x66666667, RZ ;  /* 0x6666666700027827 */ /* 0x000fe200078e02ff */
[----:B------:R-:W-:-:S04]  /*12b50*/  SHF.R.U32.HI R0, RZ, 0x1f, R3 ;  /* 0x0000001fff007819 */ /* 0x000fc80000011603 */
[----:B------:R-:W-:Y:S02]  /*12b60*/  LEA.HI.SX32 R0, R3, R0, 0x1a ;  /* 0x0000000003007211 */ /* 0x000fe400078fd2ff */
[----:B------:R-:W-:-:S04]  /*12b70*/  SHF.R.U32.HI R3, RZ, 0x1f, R2 ;  /* 0x0000001fff037819 */ /* 0x000fc80000011602 */
[----:B------:R-:W-:-:S04]  /*12b80*/  LEA.HI.SX32 R3, R2, R3, 0x1a ;  /* 0x0000000302037211 */ /* 0x000fc800078fd2ff */
[----:B0-----:R-:W-:-:S04]  /*12b90*/  VIMNMX R4, R0, R3, PT ;  /* 0x0000000300047248 */ /* 0x001fc80003fe0100 */
[----:B------:R-:W-:Y:S01]  /*12ba0*/  ISETP.GT.AND P0, PT, R4, RZ, PT ;  /* 0x000000ff0400720c */ /* 0x000fe20003f04270 */
[----:B------:R0:W-:-:S12]  /*12bb0*/  STL [R1], R4 ;  /* 0x0000000401007387 */ /* 0x0001d80000100800 */
        /* <DEDUP_REMOVED lines=19> */
.L_x_4867:
        /* <DEDUP_REMOVED lines=23> */
.L_x_4869:
        /* <DEDUP_REMOVED lines=20> */
.L_x_4870:
        /* <DEDUP_REMOVED lines=20> */
.L_x_4871:
        /* <DEDUP_REMOVED lines=18> */
.L_x_4872:
[----:B------:R-:W0:Y:S01]  /*13200*/  LDC R0, c[0x0][0x428] ;  /* 0x00010a00ff007b82 */ /* 0x000e220000000800 */
[----:B------:R-:W-:Y:S01]  /*13210*/  ULDC.64 UR4, c[0x0][0x9f8] ;  /* 0x00027e0000047ab9 */ /* 0x000fe20000000a00 */
[----:B------:R-:W2:Y:S01]  /*13220*/  LDL.LU R7, [R1+0x4] ;  /* 0x0000040001077983 */ /* 0x000ea20000300800 */
[----:B------:R-:W-:Y:S01]  /*13230*/  UISETP.NE.U32.AND UP0, UPT, UR4, URZ, UPT ;  /* 0x0000003f0400728c */ /* 0x000fe2000bf05070 */
[----:B------:R-:W-:Y:S01]  /*13240*/  IMAD.U32 R18, RZ, RZ, UR38 ;  /* 0x00000026ff127e24 */ /* 0x000fe2000f8e00ff */
[----:B------:R-:W-:Y:S01]  /*13250*/  ULDC.64 UR14, c[0x0][0xa08] ;  /* 0x00028200000e7ab9 */ /* 0x000fe20000000a00 */
[----:B------:R-:W2:Y:S01]  /*13260*/  LDL.LU R6, [R1+0x1c] ;  /* 0x00001c0001067983 */ /* 0x000ea20000300800 */
[----:B------:R-:W-:Y:S01]  /*13270*/  UISETP.NE.AND.EX UP0, UPT, UR5, URZ, UPT, UP0 ;  /* 0x0000003f0500728c */ /* 0x000fe2000bf05300 */
[----:B------:R-:W-:Y:S01]  /*13280*/  IMAD.U32 R5, RZ, RZ, UR45 ;  /* 0x0000002dff057e24 */ /* 0x000fe2000f8e00ff */
[----:B------:R-:W1:Y:S04]  /*13290*/  S2R R4, SR_TID.X ;  /* 0x0000000000047919 */ /* 0x000e680000002100 */
[----:B------:R-:W-:-:S05]  /*132a0*/  PLOP3.LUT P1, PT, PT, PT, UP0, 0x80, 0x0 ;  /* 0x000000000000781c */ /* 0x000fca0003f2f008 */
[----:B------:R-:W-:-:S04]  /*132b0*/  @UP0 UIADD3 UR4, UP1, UR43, UR4, URZ ;  /* 0x000000042b040290 */ /* 0x000fc8000ff3e03f */
[----:B------:R-:W-:Y:S01]  /*132c0*/  @UP0 UIADD3.X UR5, UR44, UR5, URZ, UP1, !UPT ;  /* 0x000000052c050290 */ /* 0x000fe20008ffe43f */
[----:B0-----:R-:W-:Y:S01]  /*132d0*/  ISETP.NE.AND P0, PT, R0, 0x1, PT ;  /* 0x000000010000780c */ /* 0x001fe20003f05270 */
[----:B------:R-:W-:-:S12]  /*132e0*/  IMAD.U32 R2, RZ, RZ, UR4 ;  /* 0x00000004ff027e24 */ /* 0x000fd8000f8e00ff */
[----:B------:R-:W0:Y:S01]  /*132f0*/  @P0 LDC R0, c[0x0][0x42c] ;  /* 0x00010b00ff000b82 */ /* 0x000e220000000800 */
[----:B-1----:R-:W-:-:S07]  /*13300*/  LOP3.LUT R10, R4, 0x7f, RZ, 0xc0, !PT ;  /* 0x0000007f040a7812 */ /* 0x002fce00078ec0ff */
[----:B------:R-:W1:Y:S01]  /*13310*/  @P0 LDC R3, c[0x0][0x430] ;  /* 0x00010c00ff030b82 */ /* 0x000e620000000800 */
[----:B0-----:R-:W-:-:S05]  /*13320*/  @P0 IMAD.HI.U32 R0, R0, UR38, RZ ;  /* 0x0000002600000c27 */ /* 0x001fca000f8e00ff */
[----:B-1----:R-:W-:Y:S01]  /*13330*/  @P0 SHF.R.U32.HI R18, RZ, R3, R0 ;  /* 0x00000003ff120219 */ /* 0x002fe20000011600 */
        /* <DEDUP_REMOVED lines=12> */
[----:B0-----:R-:W0:Y:S03]  /*13400*/  LDC.64 R2, c[0x0][0x3f8] ;  /* 0x0000fe00ff027b82 */ /* 0x001e260000000a00 */
[----:B------:R-:W-:Y:S01]  /*13410*/  LOP3.LUT R4, R4, 0x3, RZ, 0xc0, !PT ;  /* 0x0000000304047812 */ /* 0x000fe200078ec0ff */
[----:B------:R-:W-:-:S05]  /*13420*/  VOTEU.ALL UP1, P1 ;  /* 0x00000000003f7886 */ /* 0x000fca0000820000 */
[----:B------:R-:W-:-:S04]  /*13430*/  @!UP1 UIADD3 UR12, UP0, UR50, 0x270, URZ ;  /* 0x00000270320c9890 */ /* 0x000fc8000ff1e03f */
[----:B------:R-:W-:Y:S01]  /*13440*/  @!UP1 UIADD3.X UR13, URZ, UR51, URZ, UP0, !UPT ;  /* 0x000000333f0d9290 */ /* 0x000fe200087fe43f */
[----:B--2---:R-:W-:Y:S01]  /*13450*/  IMAD R6, R6, 0x80, R7 ;  /* 0x0000008006067824 */ /* 0x004fe200078e0207 */
[----:B------:R-:W-:Y:S02]  /*13460*/  SEL R7, RZ, UR45, P0 ;  /* 0x0000002dff077c07 */ /* 0x000fe40008000000 */
[----:B0-----:R-:W-:Y:S01]  /*13470*/  LOP3.LUT P0, RZ, R2, UR14, RZ, 0xfc, !PT ;  /* 0x0000000e02ff7c12 */ /* 0x001fe2000f80fcff */
[----:B------:R-:W-:Y:S01]  /*13480*/  UMOV UR14, 0xffffffff ;  /* 0xffffffff000e7882 */ /* 0x000fe20000000000 */
[----:B------:R-:W-:Y:S02]  /*13490*/  R2UR UR37, R6 ;  /* 0x00000000062572ca */ /* 0x000fe400000e0000 */
[----:B------:R-:W-:Y:S02]  /*134a0*/  R2UR UR39, R7 ;  /* 0x00000000072772ca */ /* 0x000fe400000e0000 */
[----:B------:R-:W-:-:S09]  /*134b0*/  LOP3.LUT P0, RZ, R3, UR15, RZ, 0xfc, P0 ;  /* 0x0000000f03ff7c12 */ /* 0x000fd2000800fcff */
[----:B------:R-:W-:Y:S01]  /*134c0*/  UMOV UR5, UR37 ;  /* 0x0000002500057c82 */ /* 0x000fe20008000000 */
[----:B------:R-:W-:Y:S01]  /*134d0*/  UMOV UR9, UR37 ;  /* 0x0000002500097c82 */ /* 0x000fe20008000000 */
[----:B------:R-:W-:Y:S01]  /*134e0*/  UMOV UR7, UR39 ;  /* 0x0000002700077c82 */ /* 0x000fe20008000000 */
[----:B------:R-:W-:Y:S01]  /*134f0*/  UMOV UR11, UR39 ;  /* 0x00000027000b7c82 */ /* 0x000fe20008000000 */
[----:B------:R0:W-:Y:S01]  /*13500*/  @!UP1 UTMAPF.L2.4D [UR36], [UR12] ;  /* 0x000000240c0095b8 */ /* 0x0001e20008018000 */
[----:B------:R0:W-:Y:S01]  /*13510*/  @!UP1 UTMAPF.L2.4D [UR4], [UR12] ;  /* 0x000000040c0095b8 */ /* 0x0001e20008018000 */
[----:B------:R0:W-:Y:S01]  /*13520*/  @!UP1 UTMAPF.L2.4D [UR8], [UR12] ;  /* 0x000000080c0095b8 */ /* 0x0001e20008018000 */
[----:B---3--:R-:W-:Y:S01]  /*13530*/  SHF.R.S32.HI R0, RZ, 0x1f, R5 ;  /* 0x0000001fff007819 */ /* 0x008fe20000011405 */
[----:B------:R-:W-:Y:S04]  /*13540*/  STL [R1+0xc], R5 ;  /* 0x00000c0501007387 */ /* 0x000fe80000100800 */
[----:B------:R1:W-:Y:S02]  /*13550*/  STL [R1+0x10], R0 ;  /* 0x0000100001007387 */ /* 0x0003e40000100800 */
[----:B-1----:R-:W-:Y:S01]  /*13560*/  SEL R0, R5, RZ, !P0 ;  /* 0x000000ff05007207 */ /* 0x002fe20004000000 */
[----:B0-----:R-:W-:Y:S06]  /*13570*/  BRA.DIV UR14, `(.L_x_4873) ;  /* 0x000000420eb47947 */ /* 0x001fec000b800000 */
[----:B------:R0:W1:Y:S02]  /*13580*/  SHFL.IDX PT, R14, R4, RZ, 0x1f ;  /* 0x00001fff040e7589 */ /* 0x00006400000e0000 */
.L_x_4945:
[----:B-1----:R-:W-:Y:S02]  /*13590*/  ISETP.NE.AND P0, PT, R14, RZ, PT ;  /* 0x000000ff0e00720c */ /* 0x002fe40003f05270 */
[----:B------:R-:W-:-:S11]  /*135a0*/  PLOP3.LUT P6, PT, PT, PT, PT, 0x8, 0x0 ;  /* 0x000000000000781c */ /* 0x000fd60003fce170 */
[----:B------:R-:W-:Y:S05]  /*135b0*/  @P0 BRA `(.L_x_4874) ;  /* 0x00000008001c0947 */ /* 0x000fea0003800000 */
[----:B0-----:R-:W2:Y:S01]  /*135c0*/  LDL R4, [R1] ;  /* 0x0000000001047983 */ /* 0x001ea20000100800 */
[----:B------:R-:W-:Y:S01]  /*135d0*/  UMOV UR4, 0xffffffff ;  /* 0xffffffff00047882 */ /* 0x000fe20000000000 */
[----:B--2---:R-:W-:Y:S02]  /*135e0*/  VIADD R8, R4, 0xffffffff ;  /* 0xffffffff04087836 */ /* 0x004fe40000000000 */
[----:B------:R-:W-:Y:S05]  /*135f0*/  BRA.DIV UR4, `(.L_x_4875) ;  /* 0x0000004204b47947 */ /* 0x000fea000b800000 */
[----:B------:R-:W-:-:S13]  /*13600*/  ELECT P6, URZ, PT ;  /* 0x00000000003f782f */ /* 0x000fda00038c0000 */
.L_x_4948:
[----:B------:R-:W-:Y:S05]  /*13610*/  @!P6 BRA `(.L_x_4876) ;  /* 0x000000040088e947 */ /* 0x000fea0003800000 */
[----:B------:R-:W-:-:S04]  /*13620*/  ISETP.NE.U32.AND P0, PT, R2, RZ, PT ;  /* 0x000000ff0200720c */ /* 0x000fc80003f05070 */
[----:B------:R-:W-:-:S13]  /*13630*/  ISETP.NE.AND.EX P0, PT, R3, RZ, PT, P0 ;  /* 0x000000ff0300720c */ /* 0x000fda0003f05300 */
[----:B------:R-:W-:Y:S05]  /*13640*/  @!P0 BRA `(.L_x_4877) ;  /* 0x0000000000508947 */ /* 0x000fea0003800000 */
[----:B------:R-:W2:Y:S01]  /*13650*/  LDL R12, [R1+0x10] ;  /* 0x00001000010c7983 */ /* 0x000ea20000100800 */
[----:B------:R-:W0:Y:S03]  /*13660*/  LDC R9, c[0x0][0x41c] ;  /* 0x00010700ff097b82 */ /* 0x000e260000000800 */
[----:B------:R-:W3:Y:S01]  /*13670*/  LDL R11, [R1+0xc] ;  /* 0x00000c00010b7983 */ /* 0x000ee20000100800 */
        /* <DEDUP_REMOVED lines=9> */
[----:B------:R-:W-:Y:S02]  /*13710*/  IMAD.MOV.U32 R4, RZ, RZ, R0 ;  /* 0x000000ffff047224 */ /* 0x000fe400078e0000 */
[----:B--2---:R-:W-:Y:S02]  /*13720*/  IMAD R9, R12, UR4, RZ ;  /* 0x000000040c097c24 */ /* 0x004fe4000f8e02ff */
[----:B---3--:R-:W-:-:S04]  /*13730*/  IMAD.WIDE.U32 R4, R11, UR4, R4 ;  /* 0x000000040b047c25 */ /* 0x008fc8000f8e0004 */
[----:B------:R-:W-:Y:S01]  /*13740*/  IMAD R0, R11, UR5, R9 ;  /* 0x000000050b007c24 */ /* 0x000fe2000f8e0209 */
[----:B------:R-:W-:-:S03]  /*13750*/  LEA R2, P0, R4, R2, 0x2 ;  /* 0x0000000204027211 */ /* 0x000fc600078010ff */
[----:B------:R-:W-:-:S05]  /*13760*/  IMAD.IADD R0, R5, 0x1, R0 ;  /* 0x0000000105007824 */ /* 0x000fca00078e0200 */
[----:B------:R-:W-:-:S05]  /*13770*/  LEA.HI.X R3, R4, R3, R0, 0x2, P0 ;  /* 0x0000000304037211 */ /* 0x000fca00000f1400 */
[----:B------:R0:W5:Y:S02]  /*13780*/  LDG.E R0, desc[UR52][R2.64] ;  /* 0x0000003402007981 */ /* 0x000164000c1e1900 */
.L_x_4877:
[----:B0-----:R-:W2:Y:S01]  /*13790*/  LDL R2, [R1+0x8] ;  /* 0x0000080001027983 */ /* 0x001ea20000100800 */
[----:B------:R-:W-:Y:S02]  /*137a0*/  LEA R4, R19, UR41, 0x3 ;  /* 0x0000002913047c11 */ /* 0x000fe4000f8e18ff */
[----:B------:R-:W-:Y:S02]  /*137b0*/  ISETP.NE.AND P0, PT, R10, RZ, PT ;  /* 0x000000ff0a00720c */ /* 0x000fe40003f05270 */
[----:B--2---:R-:W-:-:S04]  /*137c0*/  SHF.L.U32 R3, R2, 0x1f, RZ ;  /* 0x0000001f02037819 */ /* 0x004fc800000006ff */
[----:B------:R-:W0:Y:S02]  /*137d0*/  SYNCS.PHASECHK.TRANS64.TRYWAIT P2, [R4+URZ+0x33480], R3 ;  /* 0x03348003040075a7 */ /* 0x000e24000804017f */
[----:B0-----:R-:W-:Y:S05]  /*137e0*/  @!P2 BRA `(.L_x_4878) ;  /* 0x000000400058a947 */ /* 0x001fea0003800000 */
.L_x_4949:
        /* <DEDUP_REMOVED lines=8> */
.L_x_4879:
[----:B------:R-:W2:Y:S01]  /*13870*/  LDL R5, [R1+0x14] ;  /* 0x0000140001057983 */ /* 0x000ea20000100800 */
[----:B------:R-:W-:-:S05]  /*13880*/  MOV R2, UR41 ;  /* 0x0000002900027c02 */ /* 0x000fca0008000f00 */
        /* <DEDUP_REMOVED lines=27> */
.L_x_4950:
        /* <DEDUP_REMOVED lines=8> */
.L_x_4881:
        /* <DEDUP_REMOVED lines=24> */
.L_x_4876:
        /* <DEDUP_REMOVED lines=31> */
.L_x_4874:
[----:B01----:R-:W2:Y:S04]  /*13e30*/  LDL.LU R4, [R1+0x20] ;  /* 0x0000200001047983 */ /* 0x003ea80000300800 */
[----:B------:R-:W3:Y:S01]  /*13e40*/  LDL R3, [R1] ;  /* 0x0000000001037983 */ /* 0x000ee20000100800 */
[----:B------:R-:W-:Y:S01]  /*13e50*/  BSSY B0, `(.L_x_4882) ;  /* 0x000000a000007945 */ /* 0x000fe20003800000 */
[----:B--2---:R-:W-:Y:S01]  /*13e60*/  VIADD R4, R4, 0x1 ;  /* 0x0000000104047836 */ /* 0x004fe20000000000 */
[----:B---3--:R-:W-:-:S04]  /*13e70*/  ISETP.GE.AND P2, PT, R3, 0x2, PT ;  /* 0x000000020300780c */ /* 0x008fc80003f46270 */
[----:B------:R0:W-:Y:S01]  /*13e80*/  STL [R1+0x20], R4 ;  /* 0x0000200401007387 */ /* 0x0001e20000100800 */
[----:B------:R-:W-:-:S04]  /*13e90*/  LEA.HI R2, R4, R4, RZ, 0x1 ;  /* 0x0000000404027211 */ /* 0x000fc800078f08ff */
[----:B------:R-:W-:-:S05]  /*13ea0*/  LOP3.LUT R2, R2, 0xfffffffe, RZ, 0xc0, !PT ;  /* 0xfffffffe02027812 */ /* 0x000fca00078ec0ff */
[----:B------:R-:W-:-:S05]  /*13eb0*/  IMAD.IADD R2, R4, 0x1, -R2 ;  /* 0x0000000104027824 */ /* 0x000fca00078e0a02 */
[----:B------:R-:W-:-:S04]  /*13ec0*/  SHF.L.U32 R2, R2, 0x1f, RZ ;  /* 0x0000001f02027819 */ /* 0x000fc800000006ff */
[----:B------:R-:W1:Y:S02]  /*13ed0*/  SYNCS.PHASECHK.TRANS64.TRYWAIT P0, [UR41+0x33420], R2 ;  /* 0x03342002ff0075a7 */ /* 0x000e640008000169 */
[----:B01----:R-:W-:Y:S05]  /*13ee0*/  @!P0 BRA `(.L_x_4883) ;  /* 0x0000003800c08947 */ /* 0x003fea0003800000 */
.L_x_4951:
[----:B------:R-:W-:Y:S05]  /*13ef0*/  BSYNC B0 ;  /* 0x0000000000007941 */ /* 0x000fea0003800000 */
.L_x_4882:
[----:B------:R-:W-:Y:S05]  /*13f00*/  @!P2 BRA `(.L_x_4884) ;  /* 0x00000018000ca947 */ /* 0x000fea0003800000 */
[----:B0-----:R-:W2:Y:S04]  /*13f10*/  LDL.LU R3, [R1] ;  /* 0x0000000001037983 */ /* 0x001ea80000300800 */
[----:B------:R0:W5:Y:S01]  /*13f20*/  LDL.LU R2, [R1+0x8] ;  /* 0x0000080001027983 */ /* 0x0001620000300800 */
[----:B------:R-:W-:Y:S02]  /*13f30*/  IMAD.MOV.U32 R8, RZ, RZ, R19 ;  /* 0x000000ffff087224 */ /* 0x000fe400078e0013 */
[----:B0-2---:R-:W-:-:S07]  /*13f40*/  VIADD R3, R3, 0xfffffffe ;  /* 0xfffffffe03037836 */ /* 0x005fce0000000000 */
.L_x_4908:
[----:B------:R-:W-:Y:S01]  /*13f50*/  VIADD R19, R8, 0x1 ;  /* 0x0000000108137836 */ /* 0x000fe20000000000 */
[----:B------:R-:W-:Y:S05]  /*13f60*/  YIELD ;  /* 0x0000000000007946 */ /* 0x000fea0003800000 */
[----:B------:R-:W-:Y:S01]  /*13f70*/  ISETP.NE.AND P0, PT, R19, 0x2, PT ;  /* 0x000000021300780c */ /* 0x000fe20003f05270 */
[----:B------:R-:W-:Y:S03]  /*13f80*/  BSSY B0, `(.L_x_4885) ;  /* 0x00000a8000007945 */ /* 0x000fe60003800000 */
[----:B------:R-:W-:-:S02]  /*13f90*/  SEL R5, RZ, 0x1, P0 ;  /* 0x00000001ff057807 */ /* 0x000fc40000000000 */
        /* <DEDUP_REMOVED lines=23> */
[----:B------:R-:W-:-:S04]  /*14110*/  IMAD.WIDE.U32 R4, R6, UR6, R4 ;  /* 0x0000000606047c25 */ /* 0x000fc8000f8e0004 */
[----:B------:R-:W-:Y:S01]  /*14120*/  IMAD.IADD R0, R0, 0x1, R5 ;  /* 0x0000000100007824 */ /* 0x000fe200078e0205 */
[----:B------:R-:W-:-:S04]  /*14130*/  LEA R6, P0, R4, UR4, 0x2 ;  /* 0x0000000404067c11 */ /* 0x000fc8000f8010ff */
[----:B------:R-:W-:-:S05]  /*14140*/  LEA.HI.X R7, R4, UR5, R0, 0x2, P0 ;  /* 0x0000000504077c11 */ /* 0x000fca00080f1400 */
[----:B------:R1:W5:Y:S04]  /*14150*/  LDG.E R0, desc[UR52][R6.64] ;  /* 0x0000003406007981 */ /* 0x000368000c1e1900 */
.L_x_4887:
        /* <DEDUP_REMOVED lines=8> */
.L_x_4952:
[----:B------:R-:W-:Y:S05]  /*141e0*/  BSYNC B1 ;  /* 0x0000000000017941 */ /* 0x000fea0003800000 */
.L_x_4888:
        /* <DEDUP_REMOVED lines=9> */
.L_x_4891:
[----:B------:R-:W-:Y:S05]  /*14280*/  BSYNC B1 ;  /* 0x0000000000017941 */ /* 0x000fea0003800000 */
.L_x_4890:
[----:B------:R-:W2:Y:S01]  /*14290*/  LDL R7, [R1+0x14] ;  /* 0x0000140001077983 */ /* 0x000ea20000100800 */
        /* <DEDUP_REMOVED lines=10> */
[----:B0-----:R-:W-:Y:S02]  /*14340*/  VIADD R10, R4, 0xf200 ;  /* 0x0000f200040a7836 */ /* 0x001fe40000000000 */
[----:B--2---:R-:W-:Y:S02]  /*14350*/  IMAD R9, R9, 0xa0, R7 ;  /* 0x000000a009097824 */ /* 0x004fe400078e0207 */
[----:B------:R-:W-:-:S07]  /*14360*/  VIADD R7, R6, 0x33470 ;  /* 0x0003347006077836 */ /* 0x000fce0000000000 */
.L_x_4892:
        /* <DEDUP_REMOVED lines=16> */
.L_x_4893:
        /* <DEDUP_REMOVED lines=16> */
.L_x_4894:
        /* <DEDUP_REMOVED lines=12> */
.L_x_4953:
[----:B------:R-:W-:Y:S05]  /*14630*/  BSYNC B1 ;  /* 0x0000000000017941 */ /* 0x000fea0003800000 */
.L_x_4895:
        /* <DEDUP_REMOVED lines=11> */
.L_x_4898:
[----:B------:R-:W-:Y:S05]  /*146f0*/  BSYNC B1 ;  /* 0x0000000000017941 */ /* 0x000fea0003800000 */
.L_x_4897:
        /* <DEDUP_REMOVED lines=9> */
.L_x_4899:
        /* <DEDUP_REMOVED lines=15> */
.L_x_4900:
        /* <DEDUP_REMOVED lines=15> */
.L_x_4901:
        /* <DEDUP_REMOVED lines=9> */
.L_x_4886:
[----:B------:R-:W-:Y:S05]  /*14a00*/  BSYNC B0 ;  /* 0x0000000000007941 */ /* 0x000fea0003800000 */
.L_x_4885:
[----:B------:R-:W-:-:S06]  /*14a10*/  UISETP.NE.AND UP0, UPT, UR42, 0x3, UPT ;  /* 0x000000032a00788c */ /* 0x000fcc000bf05270 */
[----:B------:R-:W-:-:S13]  /*14a20*/  PLOP3.LUT P0, PT, PT, PT, UP0, 0x80, 0x0 ;  /* 0x000000000000781c */ /* 0x000fda0003f0f008 */
[----:B------:R-:W-:Y:S05]  /*14a30*/  @!P0 BRA `(.L_x_4902) ;  /* 0x0000000000048947 */ /* 0x000fea0003800000 */
[----:B------:R-:W-:Y:S01]  /*14a40*/  BPT.TRAP 0x1 ;  /* 0x000000040000795c */ /* 0x000fe20000300000 */
.L_x_4902:
        /* <DEDUP_REMOVED lines=8> */
.L_x_4954:
[----:B------:R-:W-:Y:S05]  /*14ad0*/  BSYNC B0 ;  /* 0x0000000000007941 */ /* 0x000fea0003800000 */
.L_x_4903:
[----:B------:R-:W-:Y:S05]  /*14ae0*/  @!P0 BRA `(.L_x_4905) ;  /* 0x0000000000048947 */ /* 0x000fea0003800000 */
[----:B------:R-:W-:Y:S01]  /*14af0*/  BPT.TRAP 0x1 ;  /* 0x000000040000795c */ /* 0x000fe20000300000 */
.L_x_4905:
[----:B-1----:R-:W-:Y:S01]  /*14b00*/  SHF.L.U32 R4, R2, 0x1f, RZ ;  /* 0x0000001f02047819 */ /* 0x002fe200000006ff */
[----:B------:R-:W-:-:S03]  /*14b10*/  IMAD R2, R8, 0x7800, RZ ;  /* 0x0000780008027824 */ /* 0x000fc600078e02ff */
[----:B------:R-:W1:Y:S02]  /*14b20*/  SYNCS.PHASECHK.TRANS64.TRYWAIT P2, [R12+URZ+0x33460], R4 ;  /* 0x033460040c0075a7 */ /* 0x000e64000804017f */
[----:B-1----:R-:W-:Y:S05]  /*14b30*/  @!P2 BRA `(.L_x_4906) ;  /* 0x000000300000a947 */ /* 0x002fea0003800000 */
.L_x_4955:
[C---:B------:R-:W-:Y:S01]  /*14b40*/  LOP3.LUT R13, R2.reuse, R17, RZ, 0xfc, !PT ;  /* 0x00000011020d7212 */ /* 0x040fe200078efcff */
[----:B------:R-:W-:Y:S05]  /*14b50*/  WARPSYNC.ALL ;  /* 0x0000000000007948 */ /* 0x000fea0003800000 */
[----:B-1----:R1:W2:Y:S01]  /*14b60*/  LDSM.16.MT88.4 R4, [R13+UR41+0xf200] ;  /* 0x00f200290d04783b */ /* 0x0022a20008004200 */
[----:B------:R-:W-:Y:S02]  /*14b70*/  IMAD.U32 R14, RZ, RZ, UR41 ;  /* 0x00000029ff0e7e24 */ /* 0x000fe4000f8e00ff */
[----:B------:R-:W-:Y:S02]  /*14b80*/  VIADD R15, R2, 0x2800 ;  /* 0x00002800020f7836 */ /* 0x000fe40000000000 */
[----:B------:R-:W-:-:S02]  /*14b90*/  VIADD R14, R14, 0x200 ;  /* 0x000002000e0e7836 */ /* 0x000fc40000000000 */
[C---:B------:R-:W-:Y:S02]  /*14ba0*/  VIADD R20, R2.reuse, 0x1800 ;  /* 0x0000180002147836 */ /* 0x040fe40000000000 */
[C---:B-1----:R-:W-:Y:S02]  /*14bb0*/  VIADD R13, R2.reuse, 0x800 ;  /* 0x00000800020d7836 */ /* 0x042fe40000000000 */
[----:B------:R-:W-:Y:S01]  /*14bc0*/  VIADD R21, R2, 0x5800 ;  /* 0x0000580002157836 */ /* 0x000fe20000000000 */
[C-C-:B--2---:R-:W-:Y:S02]  /*14bd0*/  PRMT R8, R4.reuse, 0x6420, R5.reuse ;  /* 0x0000642004087816 */ /* 0x144fe40000000005 */
[----:B------:R-:W-:Y:S02]  /*14be0*/  PRMT R9, R4, 0x7531, R5 ;  /* 0x0000753104097816 */ /* 0x000fe40000000005 */
[----:B------:R-:W-:Y:S02]  /*14bf0*/  LOP3.LUT R4, R2, R16, RZ, 0xfc, !PT ;  /* 0x0000001002047212 */ /* 0x000fe400078efcff */
[----:B0-----:R-:W-:-:S02]  /*14c00*/  PRMT R10, R6, 0x6420, R7 ;  /* 0x00006420060a7816 */ /* 0x001fc40000000007 */
[----:B------:R-:W-:Y:S01]  /*14c10*/  PRMT R11, R6, 0x7531, R7 ;  /* 0x00007531060b7816 */ /* 0x000fe20000000007 */
[----:B------:R-:W-:-:S05]  /*14c20*/  IMAD.IADD R4, R14, 0x1, R4 ;  /* 0x000000010e047824 */ /* 0x000fca00078e0204 */
[----:B------:R0:W-:Y:S02]  /*14c30*/  STSM.16.M88.4 [R4], R8 ;  /* 0x0000000804007844 */ /* 0x0001e40000000200 */
[----:B0-----:R-:W-:-:S06]  /*14c40*/  LOP3.LUT R4, R15, R17, RZ, 0xfc, !PT ;  /* 0x000000110f047212 */ /* 0x001fcc00078efcff */
[----:B------:R-:W0:Y:S02]  /*14c50*/  LDSM.16.MT88.4 R4, [R4+UR41+0xf200] ;  /* 0x00f200290404783b */ /* 0x000e240008004200 */
[C-C-:B0-----:R-:W-:Y:S02]  /*14c60*/  PRMT R8, R4.reuse, 0x6420, R5.reuse ;  /* 0x0000642004087816 */ /* 0x141fe40000000005 */
        /* <DEDUP_REMOVED lines=8> */
[----:B0-----:R-:W-:-:S06]  /*14cf0*/  LOP3.LUT R4, R5, R17, RZ, 0xfc, !PT ;  /* 0x0000001105047212 */ /* 0x001fcc00078efcff */
[----:B------:R-:W0:Y:S02]  /*14d00*/  LDSM.16.MT88.4 R4, [R4+UR41+0xf200] ;  /* 0x00f200290404783b */ /* 0x000e240008004200 */
[C-C-:B0-----:R-:W-:Y:S02]  /*14d10*/  PRMT R8, R4.reuse, 0x6420, R5.reuse ;  /* 0x0000642004087816 */ /* 0x141fe40000000005 */
        /* <DEDUP_REMOVED lines=8> */
[----:B0-----:R-:W-:Y:S01]  /*14da0*/  LOP3.LUT R4, R13, R17, RZ, 0xfc, !PT ;  /* 0x000000110d047212 */ /* 0x001fe200078efcff */
[----:B------:R-:W-:-:S04]  /*14db0*/  IMAD.U32 R13, RZ, RZ, UR41 ;  /* 0x00000029ff0d7e24 */ /* 0x000fc8000f8e00ff */
[----:B------:R-:W-:Y:S01]  /*14dc0*/  VIADD R13, R13, 0x200 ;  /* 0x000002000d0d7836 */ /* 0x000fe20000000000 */
[----:B------:R-:W0:Y:S02]  /*14dd0*/  LDSM.16.MT88.4 R4, [R4+UR41+0xf200] ;  /* 0x00f200290404783b */ /* 0x000e240008004200 */
[C-C-:B0-----:R-:W-:Y:S02]  /*14de0*/  PRMT R8, R4.reuse, 0x6420, R5.reuse ;  /* 0x0000642004087816 */ /* 0x141fe40000000005 */
[----:B------:R-:W-:Y:S02]  /*14df0*/  PRMT R9, R4, 0x7531, R5 ;  /* 0x0000753104097816 */ /* 0x000fe40000000005 */
        /* <DEDUP_REMOVED lines=18> */
[----:B0-----:R-:W-:-:S06]  /*14f20*/  LOP3.LUT R4, R21, R17, RZ, 0xfc, !PT ;  /* 0x0000001115047212 */ /* 0x001fcc00078efcff */
[----:B------:R-:W0:Y:S02]  /*14f30*/  LDSM.16.MT88.4 R4, [R4+UR41+0xf200] ;  /* 0x00f200290404783b */ /* 0x000e240008004200 */
[C-C-:B0-----:R-:W-:Y:S02]  /*14f40*/  PRMT R8, R4.reuse, 0x6420, R5.reuse ;  /* 0x0000642004087816 */ /* 0x141fe40000000005 */
        /* <DEDUP_REMOVED lines=15> */
[----:B------:R-:W-:Y:S01]  /*15040*/  LOP3.LUT R4, R13, R16, RZ, 0xfc, !PT ;  /* 0x000000100d047212 */ /* 0x000fe200078efcff */
[----:B------:R-:W-:Y:S01]  /*15050*/  VIADD R13, R2, 0x4000 ;  /* 0x00004000020d7836 */ /* 0x000fe20000000000 */
        /* <DEDUP_REMOVED lines=14> */
[C---:B0-----:R-:W-:Y:S02]  /*15140*/  LOP3.LUT R4, R15.reuse, R17, RZ, 0xfc, !PT ;  /* 0x000000110f047212 */ /* 0x041fe400078efcff */
[----:B------:R-:W-:-:S04]  /*15150*/  LOP3.LUT R15, R15, R16, RZ, 0xfc, !PT ;  /* 0x000000100f0f7212 */ /* 0x000fc800078efcff */
        /* <DEDUP_REMOVED lines=21> */
[----:B------:R-:W-:Y:S02]  /*152b0*/  VIADD R11, R2, 0x5000 ;  /* 0x00005000020b7836 */ /* 0x000fe40000000000 */
[----:B------:R-:W-:-:S03]  /*152c0*/  IMAD.U32 R13, RZ, RZ, UR41 ;  /* 0x00000029ff0d7e24 */ /* 0x000fc6000f8e00ff */
[----:B------:R-:W0:Y:S01]  /*152d0*/  LDSM.16.MT88.4 R4, [R4+UR41+0xf200] ;  /* 0x00f200290404783b */ /* 0x000e220008004200 */
[----:B------:R-:W-:Y:S01]  /*152e0*/  VIADD R13, R13, 0x200 ;  /* 0x000002000d0d7836 */ /* 0x000fe20000000000 */
        /* <DEDUP_REMOVED lines=8> */
[C---:B0-----:R-:W-:Y:S02]  /*15370*/  LOP3.LUT R4, R13.reuse, R17, RZ, 0xfc, !PT ;  /* 0x000000110d047212 */ /* 0x041fe400078efcff */
[----:B------:R-:W-:-:S04]  /*15380*/  LOP3.LUT R13, R13, R16, RZ, 0xfc, !PT ;  /* 0x000000100d0d7212 */ /* 0x000fc800078efcff */
[----:B------:R-:W0:Y:S02]  /*15390*/  LDSM.16.MT88.4 R4, [R4+UR41+0xf200] ;  /* 0x00f200290404783b */ /* 0x000e240008004200 */
[C-C-:B0-----:R-:W-:Y:S02]  /*153a0*/  PRMT R10, R6.reuse, 0x6420, R7.reuse ;  /* 0x00006420060a7816 */ /* 0x141fe40000000007 */
[----:B------:R-:W-:Y:S01]  /*153b0*/  PRMT R11, R6, 0x7531, R7 ;  /* 0x00007531060b7816 */ /* 0x000fe20000000007 */
[----:B------:R-:W-:Y:S01]  /*153c0*/  IMAD.U32 R7, RZ, RZ, UR41 ;  /* 0x00000029ff077e24 */ /* 0x000fe2000f8e00ff */
[C-C-:B------:R-:W-:Y:S02]  /*153d0*/  PRMT R8, R4.reuse, 0x6420, R5.reuse ;  /* 0x0000642004087816 */ /* 0x140fe40000000005 */
[----:B------:R-:W-:Y:S01]  /*153e0*/  PRMT R9, R4, 0x7531, R5 ;  /* 0x0000753104097816 */ /* 0x000fe20000000005 */
[----:B------:R-:W-:Y:S01]  /*153f0*/  VIADD R7, R7, 0x200 ;  /* 0x0000020007077836 */ /* 0x000fe20000000000 */
[----:B------:R-:W-:-:S02]  /*15400*/  LOP3.LUT R4, R21, R16, RZ, 0xfc, !PT ;  /* 0x0000001015047212 */ /* 0x000fc400078efcff */
[C---:B------:R-:W-:Y:S01]  /*15410*/  IADD3 R5, R2.reuse, 0x2000, RZ ;  /* 0x0000200002057810 */ /* 0x040fe20007ffe0ff */
[----:B------:R-:W-:Y:S02]  /*15420*/  VIADD R2, R2, 0x7000 ;  /* 0x0000700002027836 */ /* 0x000fe40000000000 */
[----:B------:R-:W-:-:S05]  /*15430*/  IMAD.IADD R4, R7, 0x1, R4 ;  /* 0x0000000107047824 */ /* 0x000fca00078e0204 */
[----:B------:R0:W-:Y:S02]  /*15440*/  STSM.16.M88.4 [R4], R8 ;  /* 0x0000000804007844 */ /* 0x0001e40000000200 */
[----:B0-----:R-:W-:-:S06]  /*15450*/  LOP3.LUT R4, R5, R17, RZ, 0xfc, !PT ;  /* 0x0000001105047212 */ /* 0x001fcc00078efcff */
[----:B------:R-:W0:Y:S02]  /*15460*/  LDSM.16.MT88.4 R4, [R4+UR41+0xf200] ;  /* 0x00f200290404783b */ /* 0x000e240008004200 */
[C-C-:B0-----:R-:W-:Y:S02]  /*15470*/  PRMT R8, R4.reuse, 0x6420, R5.reuse ;  /* 0x0000642004087816 */ /* 0x141fe40000000005 */
        /* <DEDUP_REMOVED lines=8> */
[----:B------:R-:W1:Y:S01]  /*15500*/  LDSM.16.MT88.4 R4, [R4+UR41+0xf200] ;  /* 0x00f200290404783b */ /* 0x000e620008004200 */
[----:B0-----:R-:W-:-:S04]  /*15510*/  IMAD.U32 R15, RZ, RZ, UR41 ;  /* 0x00000029ff0f7e24 */ /* 0x001fc8000f8e00ff */
[----:B------:R-:W-:-:S04]  /*15520*/  VIADD R15, R15, 0x200 ;  /* 0x000002000f0f7836 */ /* 0x000fc80000000000 */
[C---:B------:R-:W-:Y:S01]  /*15530*/  IMAD.IADD R13, R15.reuse, 0x1, R13 ;  /* 0x000000010f0d7824 */ /* 0x040fe200078e020d */
[C-C-:B-1----:R-:W-:Y:S02]  /*15540*/  PRMT R8, R4.reuse, 0x6420, R5.reuse ;  /* 0x0000642004087816 */ /* 0x142fe40000000005 */
[----:B------:R-:W-:Y:S02]  /*15550*/  PRMT R9, R4, 0x7531, R5 ;  /* 0x0000753104097816 */ /* 0x000fe40000000005 */
[C-C-:B------:R-:W-:Y:S02]  /*15560*/  PRMT R10, R6.reuse, 0x6420, R7.reuse ;  /* 0x00006420060a7816 */ /* 0x140fe40000000007 */
        /* <DEDUP_REMOVED lines=19> */
.L_x_4907:
[----:B0-----:R2:W5:Y:S01]  /*156a0*/  LDL R2, [R1+0x8] ;  /* 0x0000080001027983 */ /* 0x0015620000100800 */
[----:B-1----:R0:W-:Y:S01]  /*156b0*/  SYNCS.ARRIVE.TRANS64.A1T0 RZ, [R12+URZ+0x33450], RZ ;  /* 0x033450ff0cff79a7 */ /* 0x0021e2000810003f */
[----:B------:R-:W-:Y:S01]  /*156c0*/  BAR.SYNC.DEFER_BLOCKING 0x2, 0x80 ;  /* 0x0082000000007b1d */ /* 0x000fe20000010000 */
[C---:B------:R-:W-:Y:S01]  /*156d0*/  ISETP.GT.AND P0, PT, R3.reuse, RZ, PT ;  /* 0x000000ff0300720c */ /* 0x040fe20003f04270 */
[----:B------:R-:W-:Y:S02]  /*156e0*/  VIADD R3, R3, 0xffffffff ;  /* 0xffffffff03037836 */ /* 0x000fe40000000000 */
[----:B0-----:R-:W-:-:S05]  /*156f0*/  @!P1 VIADD R12, R12, 0x33480 ;  /* 0x000334800c0c9836 */ /* 0x001fca0000000000 */
[----:B------:R-:W-:Y:S01]  /*15700*/  @!P1 PRMT R12, RZ, 0x654, R12 ;  /* 0x00000654ff0c9816 */ /* 0x000fe2000000000c */
[----:B------:R-:W-:-:S03]  /*15710*/  IMAD.MOV.U32 R8, RZ, RZ, R19 ;  /* 0x000000ffff087224 */ /* 0x000fc600078e0013 */
[----:B------:R2:W-:Y:S01]  /*15720*/  @!P1 SYNCS.ARRIVE.TRANS64.RED.A1T0 RZ, [R12+URZ], RZ ;  /* 0x000000ff0cff99a7 */ /* 0x0005e2000810043f */
[----:B------:R-:W-:Y:S05]  /*15730*/  @P0 BRA `(.L_x_4908) ;  /* 0xffffffe800040947 */ /* 0x000fea000383ffff */
.L_x_4884:
[----:B------:R-:W-:Y:S04]  /*15740*/  BSSY B0, `(.L_x_4909) ;  /* 0x000000f000007945 */ /* 0x000fe80003800000 */
[----:B------:R-:W-:Y:S05]  /*15750*/  @P1 BRA `(.L_x_4910) ;  /* 0x0000000000341947 */ /* 0x000fea0003800000 */
[----:B------:R-:W1:Y:S01]  /*15760*/  S2R R5, SR_LANEID ;  /* 0x0000000000057919 */ /* 0x000e620000000000 */
[----:B------:R-:W-:Y:S01]  /*15770*/  VOTEU.ANY UR4, UPT, PT ;  /* 0x0000000000047886 */ /* 0x000fe200038e0100 */
[----:B0----5:R-:W0:Y:S01]  /*15780*/  LDC.64 R2, c[0x0][0xc38] ;  /* 0x00030e00ff027b82 */ /* 0x021e220000000a00 */
[----:B------:R-:W1:Y:S02]  /*15790*/  FLO.U32 R0, UR4 ;  /* 0x0000000400007d00 */ /* 0x000e6400080e0000 */
[----:B-1----:R-:W-:-:S06]  /*157a0*/  ISETP.EQ.U32.AND P0, PT, R0, R5, PT ;  /* 0x000000050000720c */ /* 0x002fcc0003f02070 */
[----:B------:R-:W0:Y:S07]  /*157b0*/  POPC R5, UR4 ;  /* 0x0000000400057d09 */ /* 0x000e2e0008000000 */
[----:B0-----:R-:W3:Y:S01]  /*157c0*/  @P0 ATOMG.E.ADD.STRONG.GPU PT, R3, desc[UR52][R2.64], R5 ;  /* 0x00000005020309a8 */ /* 0x001ee200081ee1f4 */
[----:B------:R-:W0:Y:S02]  /*157d0*/  S2R R4, SR_LTMASK ;  /* 0x0000000000047919 */ /* 0x000e240000003900 */
[----:B0-----:R-:W-:-:S04]  /*157e0*/  LOP3.LUT R4, R4, UR4, RZ, 0xc0, !PT ;  /* 0x0000000404047c12 */ /* 0x001fc8000f8ec0ff */
[----:B------:R-:W0:Y:S01]  /*157f0*/  POPC R7, R4 ;  /* 0x0000000400077309 */ /* 0x000e220000000000 */
[----:B---3--:R-:W0:Y:S02]  /*15800*/  SHFL.IDX PT, R0, R3, R0, 0x1f ;  /* 0x00001f0003007589 */ /* 0x008e2400000e0000 */
[----:B0-----:R-:W-:-:S05]  /*15810*/  IADD3 R0, R0, UR46, R7 ;  /* 0x0000002e00007c10 */ /* 0x001fca000fffe007 */
[----:B------:R1:W-:Y:S02]  /*15820*/  STL [R1+0x18], R0 ;  /* 0x0000180001007387 */ /* 0x0003e40000100800 */
.L_x_4910:
[----:B------:R-:W-:Y:S05]  /*15830*/  BSYNC B0 ;  /* 0x0000000000007941 */ /* 0x000fea0003800000 */
.L_x_4909:
[----:B------:R-:W-:-:S06]  /*15840*/  UISETP.NE.AND UP0, UPT, UR42, 0x3, UPT ;  /* 0x000000032a00788c */ /* 0x000fcc000bf05270 */
[----:B------:R-:W-:-:S13]  /*15850*/  PLOP3.LUT P0, PT, PT, PT, UP0, 0x80, 0x0 ;  /* 0x000000000000781c */ /* 0x000fda0003f0f008 */
[----:B------:R-:W-:Y:S05]  /*15860*/  @!P0 BRA `(.L_x_4911) ;  /* 0x0000000000048947 */ /* 0x000fea0003800000 */
[----:B------:R-:W-:Y:S01]  /*15870*/  BPT.TRAP 0x1 ;  /* 0x000000040000795c */ /* 0x000fe20000300000 */
.L_x_4911:
[----:B-1----:R-:W3:Y:S01]  /*15880*/  LDL R0, [R1+0x8] ;  /* 0x0000080001007983 */ /* 0x002ee20000100800 */
[----:B0----5:R-:W-:Y:S01]  /*15890*/  IMAD.U32 R2, RZ, RZ, UR47 ;  /* 0x0000002fff027e24 */ /* 0x021fe2000f8e00ff */
[----:B------:R-:W-:Y:S04]  /*158a0*/  BSSY B0, `(.L_x_4912) ;  /* 0x0000007000007945 */ /* 0x000fe80003800000 */
[----:B------:R-:W-:Y:S02]  /*158b0*/  ISETP.NE.AND P2, PT, R2, 0x3, PT ;  /* 0x000000030200780c */ /* 0x000fe40003f45270 */
[----:B---3--:R-:W-:Y:S02]  /*158c0*/  LOP3.LUT R3, R0, 0x1, RZ, 0x3c, !PT ;  /* 0x0000000100037812 */ /* 0x008fe400078e3cff */
[----:B------:R-:W-:-:S02]  /*158d0*/  LEA R0, R19, UR41, 0x3 ;  /* 0x0000002913007c11 */ /* 0x000fc4000f8e18ff */
[----:B------:R-:W-:-:S04]  /*158e0*/  SHF.L.U32 R3, R3, 0x1f, RZ ;  /* 0x0000001f03037819 */ /* 0x000fc800000006ff */
[----:B------:R-:W0:Y:S02]  /*158f0*/  SYNCS.PHASECHK.TRANS64.TRYWAIT P0, [R0+URZ+0x33470], R3 ;  /* 0x03347003000075a7 */ /* 0x000e24000800017f */
[----:B0-----:R-:W-:Y:S05]  /*15900*/  @!P0 BRA `(.L_x_4913) ;  /* 0x0000002000a08947 */ /* 0x001fea0003800000 */
.L_x_4956:
[----:B------:R-:W-:Y:S05]  /*15910*/  BSYNC B0 ;  /* 0x0000000000007941 */ /* 0x000fea0003800000 */
.L_x_4912:
[----:B------:R-:W-:Y:S05]  /*15920*/  @!P2 BRA `(.L_x_4914) ;  /* 0x000000000004a947 */ /* 0x000fea0003800000 */
[----:B------:R-:W-:Y:S01]  /*15930*/  BPT.TRAP 0x1 ;  /* 0x000000040000795c */ /* 0x000fe20000300000 */
.L_x_4914:
[----:B------:R-:W0:Y:S02]  /*15940*/  LDL R2, [R1+0x8] ;  /* 0x0000080001027983 */ /* 0x000e240000100800 */
[----:B0-----:R-:W-:-:S04]  /*15950*/  SHF.L.U32 R3, R2, 0x1f, RZ ;  /* 0x0000001f02037819 */ /* 0x001fc800000006ff */
[----:B------:R-:W0:Y:S02]  /*15960*/  SYNCS.PHASECHK.TRANS64.TRYWAIT P0, [R0+URZ+0x33460], R3 ;  /* 0x03346003000075a7 */ /* 0x000e24000800017f */
[----:B0-----:R-:W-:Y:S05]  /*15970*/  @!P0 BRA `(.L_x_4915) ;  /* 0x0000002000988947 */ /* 0x001fea0003800000 */
.L_x_4957:
[----:B------:R-:W-:Y:S01]  /*15980*/  IMAD R2, R19, 0x7800, RZ ;  /* 0x0000780013027824 */ /* 0x000fe200078e02ff */
[----:B------:R-:W-:Y:S05]  /*15990*/  WARPSYNC.ALL ;  /* 0x0000000000007948 */ /* 0x000fea0003800000 */
[C---:B0-----:R-:W-:Y:S01]  /*159a0*/  LOP3.LUT R3, R2.reuse, R17, RZ, 0xfc, !PT ;  /* 0x0000001102037212 */ /* 0x041fe200078efcff */
[----:B------:R-:W-:Y:S02]  /*159b0*/  IMAD.U32 R14, RZ, RZ, UR41 ;  /* 0x00000029ff0e7e24 */ /* 0x000fe4000f8e00ff */
[----:B------:R-:W-:Y:S02]  /*159c0*/  VIADD R13, R2, 0x2800 ;  /* 0x00002800020d7836 */ /* 0x000fe40000000000 */
[----:B------:R0:W1:Y:S01]  /*159d0*/  LDSM.16.MT88.4 R4, [R3+UR41+0xf200] ;  /* 0x00f200290304783b */ /* 0x0000620008004200 */
[----:B------:R-:W-:-:S02]  /*159e0*/  VIADD R14, R14, 0x200 ;  /* 0x000002000e0e7836 */ /* 0x000fc40000000000 */
[C---:B------:R-:W-:Y:S02]  /*159f0*/  VIADD R20, R2.reuse, 0x5000 ;  /* 0x0000500002147836 */ /* 0x040fe40000000000 */
[C---:B------:R-:W-:Y:S02]  /*15a00*/  VIADD R18, R2.reuse, 0x2000 ;  /* 0x0000200002127836 */ /* 0x040fe40000000000 */
[----:B0-----:R-:W-:Y:S01]  /*15a10*/  VIADD R3, R2, 0x800 ;  /* 0x0000080002037836 */ /* 0x001fe20000000000 */
[C---:B------:R-:W-:Y:S02]  /*15a20*/  LOP3.LUT R15, R20.reuse, R17, RZ, 0xfc, !PT ;  /* 0x00000011140f7212 */ /* 0x040fe400078efcff */
[----:B------:R-:W-:Y:S02]  /*15a30*/  LOP3.LUT R20, R20, R16, RZ, 0xfc, !PT ;  /* 0x0000001014147212 */ /* 0x000fe400078efcff */
[C-C-:B-1----:R-:W-:Y:S02]  /*15a40*/  PRMT R8, R4.reuse, 0x6420, R5.reuse ;  /* 0x0000642004087816 */ /* 0x142fe40000000005 */
[----:B------:R-:W-:-:S02]  /*15a50*/  PRMT R9, R4, 0x7531, R5 ;  /* 0x0000753104097816 */ /* 0x000fc40000000005 */
[-C--:B------:R-:W-:Y:S02]  /*15a60*/  LOP3.LUT R4, R2, R16.reuse, RZ, 0xfc, !PT ;  /* 0x0000001002047212 */ /* 0x080fe400078efcff */
[C-C-:B------:R-:W-:Y:S02]  /*15a70*/  PRMT R10, R6.reuse, 0x6420, R7.reuse ;  /* 0x00006420060a7816 */ /* 0x140fe40000000007 */
[----:B------:R-:W-:Y:S01]  /*15a80*/  PRMT R11, R6, 0x7531, R7 ;  /* 0x00007531060b7816 */ /* 0x000fe20000000007 */
[----:B--2---:R-:W-:Y:S01]  /*15a90*/  IMAD.IADD R12, R14, 0x1, R4 ;  /* 0x000000010e0c7824 */ /* 0x004fe200078e0204 */
        /* <DEDUP_REMOVED lines=155> */
.L_x_4916:
        /* <DEDUP_REMOVED lines=12> */
.L_x_4868:
[----:B------:R-:W-:Y:S05]  /*16510*/  BSYNC B6 ;  /* 0x0000000000067941 */ /* 0x000fea0003800000 */
.L_x_4866:
[----:B0-----:R-:W2:Y:S02]  /*16520*/  LDL R0, [R1+0x24] ;  /* 0x0000240001007983 */ /* 0x001ea40000100800 */
        /* <DEDUP_REMOVED lines=8> */
[----:B-1----:R-:W-:Y:S02]  /*165b0*/  IMAD.MOV.U32 R2, RZ, RZ, R7 ;  /* 0x000000ffff027224 */ /* 0x002fe400078e0007 */
[----:B------:R-:W-:-:S03]  /*165c0*/  IMAD.MOV.U32 R0, RZ, RZ, R6 ;  /* 0x000000ffff007224 */ /* 0x000fc600078e0006 */
[----:B------:R-:W-:Y:S02]  /*165d0*/  R2UR UR48, R2 ;  /* 0x00000000023072ca */ /* 0x000fe400000e0000 */
[----:B------:R-:W-:Y:S01]  /*165e0*/  R2UR UR38, R0 ;  /* 0x00000000002672ca */ /* 0x000fe200000e0000 */
[----:B------:R-:W-:Y:S06]  /*165f0*/  BAR.ARV 0x4, 0x180 ;  /* 0x0106000000007b1d */ /* 0x000fec0000002000 */
[----:B------:R-:W-:Y:S08]  /*16600*/  BRA `(.L_x_4918) ;  /* 0x0000000800d47947 */ /* 0x000ff00003800000 */
.L_x_4917:
[----:B-1----:R-:W0:Y:S01]  /*16610*/  S2R R2, SR_TID.X ;  /* 0x0000000000027919 */ /* 0x002e220000002100 */
        /* <DEDUP_REMOVED lines=31> */
[----:B0-----:R-:W-:-:S04]  /*16810*/  SEL R5, R5, RZ, P5 ;  /* 0x000000ff05057207 */ /* 0x001fc80002800000 */
[----:B------:R-:W-:Y:S02]  /*16820*/  IADD3 R8, R2, R5, RZ ;  /* 0x0000000502087210 */ /* 0x000fe40007ffe0ff */
[----:B------:R-:W0:Y:S03]  /*16830*/  LDC R5, c[0x0][0xc10] ;  /* 0x00030400ff057b82 */ /* 0x000e260000000800 */
[----:B------:R-:W0:Y:S04]  /*16840*/  SHFL.IDX PT, R6, R8, 0x1f, 0x1f ;  /* 0x03e01f0008067f89 */ /* 0x000e2800000e0000 */
[----:B------:R-:W1:Y:S01]  /*16850*/  SHFL.IDX PT, R0, R9, RZ, 0x1f ;  /* 0x00001fff09007589 */ /* 0x000e6200000e0000 */
[----:B0-----:R-:W-:-:S04]  /*16860*/  IMAD R6, R6, R5, RZ ;  /* 0x0000000506067224 */ /* 0x001fc800078e02ff */
[----:B------:R-:W-:-:S05]  /*16870*/  IMAD.IADD R7, R7, 0x1, R6 ;  /* 0x0000000107077824 */ /* 0x000fca00078e0206 */
[----:B-1----:R-:W-:-:S13]  /*16880*/  ISETP.GT.AND P6, PT, R7, R0, PT ;  /* 0x000000000700720c */ /* 0x002fda0003fc4270 */
[----:B------:R-:W-:Y:S05]  /*16890*/  @P6 BRA `(.L_x_4919) ;  /* 0x0000000000946947 */ /* 0x000fea0003800000 */
.L_x_4923:
        /* <DEDUP_REMOVED lines=14> */
.L_x_4922:
[----:B------:R-:W-:Y:S05]  /*16980*/  BSYNC B0 ;  /* 0x0000000000007941 */ /* 0x000fea0003800000 */
.L_x_4921:
        /* <DEDUP_REMOVED lines=22> */
.L_x_4919:
        /* <DEDUP_REMOVED lines=16> */
[----:B------:R-:W-:-:S04]  /*16bf0*/  IABS R9, R6 ;  /* 0x0000000600097213 */ /* 0x000fc80000000000 */
[----:B------:R-:W0:Y:S08]  /*16c00*/  I2F.RP R11, R9 ;  /* 0x00000009000b7306 */ /* 0x000e300000209400 */
[----:B0-----:R-:W0:Y:S02]  /*16c10*/  MUFU.RCP R11, R11 ;  /* 0x0000000b000b7308 */ /* 0x001e240000001000 */
[----:B0-----:R-:W-:-:S06]  /*16c20*/  VIADD R12, R11, 0xffffffe ;  /* 0x0ffffffe0b0c7836 */ /* 0x001fcc0000000000 */
[----:B------:R0:W1:Y:S01]  /*16c30*/  F2I.FTZ.U32.TRUNC.NTZ R3, R12 ;  /* 0x0000000c00037305 */ /* 0x000062000021f000 */
[----:B------:R-:W-:Y:S05]  /*16c40*/  @!P0 BRA `(.L_x_4924) ;  /* 0x00000000000c8947 */ /* 0x000fea0003800000 */
[----:B------:R-:W-:-:S06]  /*16c50*/  UIADD3 UR4, UR6, -0x1, URZ ;  /* 0xffffffff06047890 */ /* 0x000fcc000fffe03f */
[----:B------:R-:W-:-:S05]  /*16c60*/  IMAD.U32 R11, RZ, RZ, UR4 ;  /* 0x00000004ff0b7e24 */ /* 0x000fca000f8e00ff */
[----:B------:R2:W3:Y:S02]  /*16c70*/  SHFL.IDX PT, R2, R8, R11, 0x1f ;  /* 0x00001f0b08027589 */ /* 0x0004e400000e0000 */
.L_x_4924:
[--C-:B-12---:R-:W-:Y:S02]  /*16c80*/  IMAD.MOV R8, RZ, RZ, -R3.reuse ;  /* 0x000000ffff087224 */ /* 0x106fe400078e0a03 */
[----:B---3--:R-:W-:Y:S02]  /*16c90*/  IMAD R10, R2, R5, R10 ;  /* 0x00000005020a7224 */ /* 0x008fe400078e020a */
[----:B------:R-:W-:Y:S02]  /*16ca0*/  IMAD R8, R8, R9, RZ ;  /* 0x0000000908087224 */ /* 0x000fe400078e02ff */
[----:B------:R-:W-:Y:S01]  /*16cb0*/  IMAD.MOV.U32 R2, RZ, RZ, RZ ;  /* 0x000000ffff027224 */ /* 0x000fe200078e00ff */
[----:B------:R1:W-:Y:S01]  /*16cc0*/  STL [R1+0x18], R10 ;  /* 0x0000180a01007387 */ /* 0x0003e20000100800 */
[----:B------:R-:W-:Y:S02]  /*16cd0*/  IMAD.IADD R11, R0, 0x1, -R10 ;  /* 0x00000001000b7824 */ /* 0x000fe400078e0a0a */
[----:B------:R-:W-:Y:S01]  /*16ce0*/  IMAD.HI.U32 R3, R3, R8, R2 ;  /* 0x0000000803037227 */ /* 0x000fe200078e0002 */
[----:B------:R-:W-:-:S02]  /*16cf0*/  IABS R2, R6 ;  /* 0x0000000600027213 */ /* 0x000fc40000000000 */
        /* <DEDUP_REMOVED lines=20> */
[----:B------:R-:W2:Y:S08]  /*16e40*/  I2F.RP R8, R7 ;  /* 0x0000000700087306 */ /* 0x000eb00000209400 */
[----:B--2---:R-:W2:Y:S02]  /*16e50*/  MUFU.RCP R8, R8 ;  /* 0x0000000800087308 */ /* 0x004ea40000001000 */
[----:B--2---:R-:W-:Y:S01]  /*16e60*/  VIADD R3, R8, 0xffffffe ;  /* 0x0ffffffe08037836 */ /* 0x004fe20000000000 */
[----:B------:R-:W-:-:S05]  /*16e70*/  IABS R8, R5 ;  /* 0x0000000500087213 */ /* 0x000fca0000000000 */
[----:B------:R-:W2:Y:S01]  /*16e80*/  F2I.FTZ.U32.TRUNC.NTZ R3, R3 ;  /* 0x0000000300037305 */ /* 0x000ea2000021f000 */
[----:B------:R-:W-:Y:S02]  /*16e90*/  IMAD.MOV R8, RZ, RZ, -R8 ;  /* 0x000000ffff087224 */ /* 0x000fe400078e0a08 */
[----:B--2---:R-:W-:-:S04]  /*16ea0*/  IMAD.MOV R2, RZ, RZ, -R3 ;  /* 0x000000ffff027224 */ /* 0x004fc800078e0a03 */
[----:B------:R-:W-:Y:S02]  /*16eb0*/  IMAD R9, R2, R7, RZ ;  /* 0x0000000702097224 */ /* 0x000fe400078e02ff */
[----:B------:R-:W-:-:S04]  /*16ec0*/  IMAD.MOV.U32 R2, RZ, RZ, RZ ;  /* 0x000000ffff027224 */ /* 0x000fc800078e00ff */
[----:B------:R-:W-:Y:S01]  /*16ed0*/  IMAD.HI.U32 R2, R3, R9, R2 ;  /* 0x0000000903027227 */ /* 0x000fe200078e0002 */
[----:B------:R-:W-:Y:S02]  /*16ee0*/  IABS R9, R6 ;  /* 0x0000000600097213 */ /* 0x000fe40000000000 */
[----:B------:R-:W-:-:S03]  /*16ef0*/  LOP3.LUT R3, R6, R5, RZ, 0x3c, !PT ;  /* 0x0000000506037212 */ /* 0x000fc600078e3cff */
[----:B------:R-:W-:Y:S01]  /*16f00*/  IMAD.HI.U32 R2, R2, R9, RZ ;  /* 0x0000000902027227 */ /* 0x000fe200078e00ff */
[----:B------:R-:W-:-:S03]  /*16f10*/  ISETP.GE.AND P2, PT, R3, RZ, PT ;  /* 0x000000ff0300720c */ /* 0x000fc60003f46270 */
[----:B------:R-:W-:Y:S02]  /*16f20*/  IMAD R8, R2, R8, R9 ;  /* 0x0000000802087224 */ /* 0x000fe400078e0209 */
[----:B------:R-:W-:-:S03]  /*16f30*/  IMAD.IADD R3, R6, 0x1, R0 ;  /* 0x0000000106037824 */ /* 0x000fc600078e0200 */
        /* <DEDUP_REMOVED lines=15> */
.L_x_4920:
[----:B------:R0:W-:Y:S01]  /*17030*/  STL [R1+0x18], R0 ;  /* 0x0000180001007387 */ /* 0x0001e20000100800 */
[----:B------:R-:W-:Y:S01]  /*17040*/  ULDC UR48, c[0x0][0xc14] ;  /* 0x0003050000307ab9 */ /* 0x000fe20000000800 */
[----:B------:R-:W-:Y:S02]  /*17050*/  UMOV UR38, URZ ;  /* 0x0000003f00267c82 */ /* 0x000fe40008000000 */
[----:B------:R0:W-:Y:S03]  /*17060*/  STL [R1+0x1c], RZ ;  /* 0x00001cff01007387 */ /* 0x0001e60000100800 */
.L_x_4925:
        /* <DEDUP_REMOVED lines=15> */
.L_x_4918:
[----:B------:R-:W-:Y:S02]  /*17160*/  ULDC UR4, c[0x0][0xc14] ;  /* 0x0003050000047ab9 */ /* 0x000fe40000000800 */
[----:B------:R-:W-:-:S06]  /*17170*/  UISETP.GE.AND UP0, UPT, UR48, UR4, UPT ;  /* 0x000000043000728c */ /* 0x000fcc000bf06270 */
[----:B------:R-:W-:-:S13]  /*17180*/  PLOP3.LUT P0, PT, PT, PT, UP0, 0x80, 0x0 ;  /* 0x000000000000781c */ /* 0x000fda0003f0f008 */
[----:B------:R-:W-:Y:S05]  /*17190*/  @!P0 BRA `(.L_x_4926) ;  /* 0xffffffb400148947 */ /* 0x000fea000383ffff */
.L_x_4862:
        /* <DEDUP_REMOVED lines=12> */
.L_x_4958:
[----:B------:R-:W-:Y:S05]  /*17260*/  BSYNC B0 ;  /* 0x0000000000007941 */ /* 0x000fea0003800000 */
.L_x_4927:
[----:B------:R-:W-:-:S03]  /*17270*/  UMOV UR4, 0xffffffff ;  /* 0xffffffff00047882 */ /* 0x000fc60000000000 */
[----:B------:R-:W-:Y:S05]  /*17280*/  BRA.DIV UR4, `(.L_x_4929) ;  /* 0x0000000a047c7947 */ /* 0x000fea000b800000 */
[----:B------:R-:W1:Y:S02]  /*17290*/  S2R R2, SR_TID.X ;  /* 0x0000000000027919 */ /* 0x000e640000002100 */
[----:B-1----:R-:W-:-:S04]  /*172a0*/  SHF.R.U32.HI R2, RZ, 0x5, R2 ;  /* 0x00000005ff027819 */ /* 0x002fc80000011602 */
[----:B------:R-:W-:-:S05]  /*172b0*/  LOP3.LUT R2, R2, 0x3, RZ, 0xc0, !PT ;  /* 0x0000000302027812 */ /* 0x000fca00078ec0ff */
[----:B------:R1:W2:Y:S02]  /*172c0*/  SHFL.IDX PT, R14, R2, RZ, 0x1f ;  /* 0x00001fff020e7589 */ /* 0x0002a400000e0000 */
.L_x_4961:
[----:B--2---:R-:W-:Y:S01]  /*172d0*/  ISETP.NE.AND P0, PT, R14, RZ, PT ;  /* 0x000000ff0e00720c */ /* 0x004fe20003f05270 */
[----:B------:R-:W-:-:S12]  /*172e0*/  BSSY B0, `(.L_x_4930) ;  /* 0x000002c000007945 */ /* 0x000fd80003800000 */
[----:B------:R-:W-:Y:S05]  /*172f0*/  @P0 BRA `(.L_x_4931) ;  /* 0x0000000000a80947 */ /* 0x000fea0003800000 */
[----:B------:R-:W-:-:S03]  /*17300*/  UMOV UR4, 0xffffffff ;  /* 0xffffffff00047882 */ /* 0x000fc60000000000 */
[----:B------:R-:W-:Y:S05]  /*17310*/  BRA.DIV UR4, `(.L_x_4932) ;  /* 0x0000000a048c7947 */ /* 0x000fea000b800000 */
[----:B------:R-:W-:-:S13]  /*17320*/  ELECT P6, URZ, PT ;  /* 0x00000000003f782f */ /* 0x000fda00038c0000 */
.L_x_4964:
[----:B------:R-:W-:Y:S05]  /*17330*/  @!P6 BRA `(.L_x_4931) ;  /* 0x000000000098e947 */ /* 0x000fea0003800000 */
[----:B------:R-:W-:-:S06]  /*17340*/  ULOP3.LUT UR4, UR40, 0x2, URZ, 0xfc, !UPT ;  /* 0x0000000228047892 */ /* 0x000fcc000f8efc3f */
[----:B-1----:R-:W-:-:S05]  /*17350*/  IMAD.U32 R2, RZ, RZ, UR4 ;  /* 0x00000004ff027e24 */ /* 0x002fca000f8e00ff */
[----:B------:R-:W-:-:S13]  /*17360*/  ISETP.NE.AND P0, PT, R2, 0x3, PT ;  /* 0x000000030200780c */ /* 0x000fda0003f05270 */
[----:B------:R-:W-:Y:S05]  /*17370*/  @!P0 BRA `(.L_x_4933) ;  /* 0x0000000000048947 */ /* 0x000fea0003800000 */
[----:B------:R-:W-:Y:S01]  /*17380*/  BPT.TRAP 0x1 ;  /* 0x000000040000795c */ /* 0x000fe20000300000 */
.L_x_4933:
        /* <DEDUP_REMOVED lines=13> */
.L_x_4965:
[----:B------:R-:W1:Y:S02]  /*17460*/  SYNCS.PHASECHK.TRANS64.TRYWAIT P1, [R7+URZ], R2 ;  /* 0x00000002070075a7 */ /* 0x000e64000802017f */
[----:B-1----:R-:W-:Y:S05]  /*17470*/  @!P1 BRA `(.L_x_4935) ;  /* 0x0000000800689947 */ /* 0x002fea0003800000 */
.L_x_4966:
[----:B------:R-:W-:Y:S05]  /*17480*/  @!P0 BRA `(.L_x_4936) ;  /* 0x0000000000048947 */ /* 0x000fea0003800000 */
[----:B------:R-:W-:Y:S01]  /*17490*/  BPT.TRAP 0x1 ;  /* 0x000000040000795c */ /* 0x000fe20000300000 */
.L_x_4936:
[----:B------:R-:W-:-:S04]  /*174a0*/  IMAD R4, R19, 0x8, R0 ;  /* 0x0000000813047824 */ /* 0x000fc800078e0200 */
[----:B------:R-:W2:Y:S02]  /*174b0*/  SYNCS.PHASECHK.TRANS64.TRYWAIT P1, [R4+URZ+0x33460], R5 ;  /* 0x03346005040075a7 */ /* 0x000ea4000802017f */
[----:B--2---:R-:W-:Y:S05]  /*174c0*/  @!P1 BRA `(.L_x_4937) ;  /* 0x0000000800689947 */ /* 0x004fea0003800000 */
.L_x_4967:
[----:B------:R-:W-:Y:S05]  /*174d0*/  @!P0 BRA `(.L_x_4938) ;  /* 0x0000000000048947 */ /* 0x000fea0003800000 */
[----:B------:R-:W-:Y:S01]  /*174e0*/  BPT.TRAP 0x1 ;  /* 0x000000040000795c */ /* 0x000fe20000300000 */
.L_x_4938:
[----:B------:R-:W-:-:S04]  /*174f0*/  IMAD R3, R3, 0x8, R0 ;  /* 0x0000000803037824 */ /* 0x000fc800078e0200 */
[----:B------:R-:W3:Y:S02]  /*17500*/  SYNCS.PHASECHK.TRANS64.TRYWAIT P1, [R3+URZ+0x33460], R2 ;  /* 0x03346002030075a7 */ /* 0x000ee4000802017f */
[----:B---3--:R-:W-:Y:S05]  /*17510*/  @!P1 BRA `(.L_x_4939) ;  /* 0x0000000800689947 */ /* 0x008fea0003800000 */
.L_x_4968:
[----:B------:R-:W-:Y:S05]  /*17520*/  @!P0 BRA `(.L_x_4940) ;  /* 0x0000000000048947 */ /* 0x000fea0003800000 */
[----:B------:R-:W-:Y:S01]  /*17530*/  BPT.TRAP 0x1 ;  /* 0x000000040000795c */ /* 0x000fe20000300000 */
.L_x_4940:
[----:B------:R-:W4:Y:S02]  /*17540*/  SYNCS.PHASECHK.TRANS64.TRYWAIT P0, [R4+URZ+0x33480], R5 ;  /* 0x03348005040075a7 */ /* 0x000f24000800017f */
[----:B----4-:R-:W-:Y:S05]  /*17550*/  @!P0 BRA `(.L_x_4941) ;  /* 0x00000008006c8947 */ /* 0x010fea0003800000 */
.L_x_4942:
[----:B------:R0:W0:Y:S02]  /*17560*/  SYNCS.PHASECHK.TRANS64.TRYWAIT P0, [R3+URZ+0x33480], R2 ;  /* 0x03348002030075a7 */ /* 0x000024000800017f */
[----:B0-----:R-:W-:Y:S05]  /*17570*/  @!P0 NANOSLEEP.SYNCS 0x989680 ;  /* 0x009896800000895d */ /* 0x001fea0003900000 */
[----:B------:R-:W0:Y:S02]  /*17580*/  @!P0 SYNCS.PHASECHK.TRANS64 P0, [R3+URZ+0x33480], R2 ;  /* 0x03348002030085a7 */ /* 0x000e24000800007f */
[----:B0-----:R-:W-:Y:S05]  /*17590*/  @!P0 BRA `(.L_x_4942) ;  /* 0xfffffffc00f08947 */ /* 0x001fea000383ffff */
.L_x_4931:
[----:B------:R-:W-:Y:S05]  /*175a0*/  BSYNC B0 ;  /* 0x0000000000007941 */ /* 0x000fea0003800000 */
.L_x_4930:
[----:B------:R-:W-:Y:S05]  /*175b0*/  EXIT ;  /* 0x000000000000794d */ /* 0x000fea0003800000 */
.L_x_4801:
[----:B0-----:R-:W-:-:S04]  /*175c0*/  IMAD.U32 R3, RZ, RZ, UR41 ;  /* 0x00000029ff037e24 */ /* 0x001fc8000f8e00ff */
[----:B------:R0:W1:Y:S03]  /*175d0*/  SYNCS.PHASECHK.TRANS64.TRYWAIT P1, [R3+URZ+0x33400], R6 ;  /* 0x03340006030075a7 */ /* 0x000066000802017f */
[----:B-1----:R-:W-:Y:S05]  /*175e0*/  @!P1 NANOSLEEP.SYNCS 0x989680 ;  /* 0x009896800000995d */ /* 0x002fea0003900000 */
[----:B------:R-:W1:Y:S02]  /*175f0*/  @!P1 SYNCS.PHASECHK.TRANS64 P1, [R3+URZ+0x33400], R6 ;  /* 0x03340006030095a7 */ /* 0x000e64000802007f */
[----:B-1----:R-:W-:Y:S05]  /*17600*/  @!P1 BRA `(.L_x_4801) ;  /* 0xfffffffc00ec9947 */ /* 0x002fea000383ffff */
[----:B------:R-:W-:Y:S05]  /*17610*/  BRA `(.L_x_4943) ;  /* 0xfffffea4007c7947 */ /* 0x000fea000383ffff */
.L_x_4805:
[----:B-1----:R1:W2:Y:S02]  /*17620*/  SYNCS.PHASECHK.TRANS64.TRYWAIT P2, [R2+URZ+0x33430], R3 ;  /* 0x03343003020075a7 */ /* 0x0022a4000804017f */
[----:B--2---:R-:W-:Y:S05]  /*17630*/  @!P2 NANOSLEEP.SYNCS 0x989680 ;  /* 0x009896800000a95d */ /* 0x004fea0003900000 */
[----:B------:R-:W2:Y:S02]  /*17640*/  @!P2 SYNCS.PHASECHK.TRANS64 P2, [R2+URZ+0x33430], R3 ;  /* 0x033430030200a5a7 */ /* 0x000ea4000804007f */
[----:B--2---:R-:W-:Y:S05]  /*17650*/  @!P2 BRA `(.L_x_4805) ;  /* 0xfffffffc00f0a947 */ /* 0x004fea000383ffff */
[----:B------:R-:W-:Y:S05]  /*17660*/  BRA `(.L_x_4804) ;  /* 0xfffffea400a47947 */ /* 0x000fea000383ffff */
.L_x_4810:
[----:B-1----:R-:W-:-:S04]  /*17670*/  IMAD.U32 R7, RZ, RZ, UR6 ;  /* 0x00000006ff077e24 */ /* 0x002fc8000f8e00ff */
[----:B------:R1:W2:Y:S03]  /*17680*/  SYNCS.PHASECHK.TRANS64.TRYWAIT P2, [R7+URZ+0x33430], R6 ;  /* 0x03343006070075a7 */ /* 0x0002a6000804017f */
[----:B--2---:R-:W-:Y:S05]  /*17690*/  @!P2 NANOSLEEP.SYNCS 0x989680 ;  /* 0x009896800000a95d */ /* 0x004fea0003900000 */
[----:B------:R-:W2:Y:S02]  /*176a0*/  @!P2 SYNCS.PHASECHK.TRANS64 P2, [R7+URZ+0x33430], R6 ;  /* 0x033430060700a5a7 */ /* 0x000ea4000804007f */
[----:B--2---:R-:W-:Y:S05]  /*176b0*/  @!P2 BRA `(.L_x_4810) ;  /* 0xfffffffc00eca947 */ /* 0x004fea000383ffff */
[----:B------:R-:W-:Y:S05]  /*176c0*/  BRA `(.L_x_4807) ;  /* 0xfffffee8006c7947 */ /* 0x000fea000383ffff */
.L_x_4814:
[----:B-1----:R-:W-:-:S04]  /*176d0*/  IMAD.U32 R7, RZ, RZ, UR6 ;  /* 0x00000006ff077e24 */ /* 0x002fc8000f8e00ff */
[----:B------:R1:W2:Y:S03]  /*176e0*/  SYNCS.PHASECHK.TRANS64.TRYWAIT P2, [R7+URZ+0x33450], R6 ;  /* 0x03345006070075a7 */ /* 0x0002a6000804017f */
[----:B--2---:R-:W-:Y:S05]  /*176f0*/  @!P2 NANOSLEEP.SYNCS 0x989680 ;  /* 0x009896800000a95d */ /* 0x004fea0003900000 */
[----:B------:R-:W2:Y:S02]  /*17700*/  @!P2 SYNCS.PHASECHK.TRANS64 P2, [R7+URZ+0x33450], R6 ;  /* 0x033450060700a5a7 */ /* 0x000ea4000804007f */
[----:B--2---:R-:W-:Y:S05]  /*17710*/  @!P2 BRA `(.L_x_4814) ;  /* 0xfffffffc00eca947 */ /* 0x004fea000383ffff */
[----:B------:R-:W-:Y:S05]  /*17720*/  BRA `(.L_x_4811) ;  /* 0xfffffef4006c7947 */ /* 0x000fea000383ffff */
.L_x_4821:
[----:B-1----:R-:W-:-:S04]  /*17730*/  IMAD.U32 R7, RZ, RZ, UR6 ;  /* 0x00000006ff077e24 */ /* 0x002fc8000f8e00ff */
[----:B------:R1:W2:Y:S03]  /*17740*/  SYNCS.PHASECHK.TRANS64.TRYWAIT P2, [R7+URZ+0x33430], R6 ;  /* 0x03343006070075a7 */ /* 0x0002a6000804017f */
[----:B--2---:R-:W-:Y:S05]  /*17750*/  @!P2 NANOSLEEP.SYNCS 0x989680 ;  /* 0x009896800000a95d */ /* 0x004fea0003900000 */
[----:B------:R-:W2:Y:S02]  /*17760*/  @!P2 SYNCS.PHASECHK.TRANS64 P2, [R7+URZ+0x33430], R6 ;  /* 0x033430060700a5a7 */ /* 0x000ea4000804007f */
[----:B--2---:R-:W-:Y:S05]  /*17770*/  @!P2 BRA `(.L_x_4821) ;  /* 0xfffffffc00eca947 */ /* 0x004fea000383ffff */
[----:B------:R-:W-:Y:S05]  /*17780*/  BRA `(.L_x_4818) ;  /* 0xffffff2c00307947 */ /* 0x000fea000383ffff */
.L_x_4825:
[----:B-1----:R-:W-:-:S04]  /*17790*/  IMAD.U32 R7, RZ, RZ, UR6 ;  /* 0x00000006ff077e24 */ /* 0x002fc8000f8e00ff */
[----:B------:R1:W2:Y:S03]  /*177a0*/  SYNCS.PHASECHK.TRANS64.TRYWAIT P2, [R7+URZ+0x33450], R6 ;  /* 0x03345006070075a7 */ /* 0x0002a6000804017f */
[----:B--2---:R-:W-:Y:S05]  /*177b0*/  @!P2 NANOSLEEP.SYNCS 0x989680 ;  /* 0x009896800000a95d */ /* 0x004fea0003900000 */
[----:B------:R-:W2:Y:S02]  /*177c0*/  @!P2 SYNCS.PHASECHK.TRANS64 P2, [R7+URZ+0x33450], R6 ;  /* 0x033450060700a5a7 */ /* 0x000ea4000804007f */
[----:B--2---:R-:W-:Y:S05]  /*177d0*/  @!P2 BRA `(.L_x_4825) ;  /* 0xfffffffc00eca947 */ /* 0x004fea000383ffff */
[----:B------:R-:W-:Y:S05]  /*177e0*/  BRA `(.L_x_4822) ;  /* 0xffffff3800307947 */ /* 0x000fea000383ffff */
.L_x_4831:
[----:B-1----:R-:W-:-:S04]  /*177f0*/  IMAD.U32 R5, RZ, RZ, UR9 ;  /* 0x00000009ff057e24 */ /* 0x002fc8000f8e00ff */
[----:B------:R1:W2:Y:S03]  /*17800*/  SYNCS.PHASECHK.TRANS64.TRYWAIT P1, [R5+URZ+0x33450], R0 ;  /* 0x03345000050075a7 */ /* 0x0002a6000802017f */
[----:B--2---:R-:W-:Y:S05]  /*17810*/  @!P1 NANOSLEEP.SYNCS 0x989680 ;  /* 0x009896800000995d */ /* 0x004fea0003900000 */
[----:B------:R-:W2:Y:S02]  /*17820*/  @!P1 SYNCS.PHASECHK.TRANS64 P1, [R5+URZ+0x33450], R0 ;  /* 0x03345000050095a7 */ /* 0x000ea4000802007f */
[----:B--2---:R-:W-:Y:S05]  /*17830*/  @!P1 BRA `(.L_x_4831) ;  /* 0xfffffffc00ec9947 */ /* 0x004fea000383ffff */
[----:B------:R-:W-:Y:S05]  /*17840*/  BRA `(.L_x_4830) ;  /* 0xffffff6400007947 */ /* 0x000fea000383ffff */
.L_x_4873:
[----:B------:R-:W-:Y:S02]  /*17850*/  IMAD.MOV.U32 R13, RZ, RZ, R4 ;  /* 0x000000ffff0d7224 */ /* 0x000fe400078e0004 */
[----:B------:R-:W-:Y:S02]  /*17860*/  IMAD.MOV.U32 R12, RZ, RZ, RZ ;  /* 0x000000ffff0c7224 */ /* 0x000fe400078e00ff */
[----:B------:R-:W-:Y:S02]  /*17870*/  IMAD.MOV.U32 R11, RZ, RZ, 0x1f ;  /* 0x0000001fff0b7424 */ /* 0x000fe400078e00ff */
[----:B------:R-:W-:-:S07]  /*17880*/  IMAD.MOV.U32 R15, RZ, RZ, -0x1 ;  /* 0xffffffffff0f7424 */ /* 0x000fce00078e00ff */
[----:B------:R-:W-:Y:S05]  /*17890*/  WARPSYNC.COLLECTIVE R15, `(.L_x_4944) ;  /* 0x000000000f087348 */ /* 0x000fea0003c00000 */
[----:B------:R0:W1:Y:S02]  /*178a0*/  SHFL.IDX P6, R14, R13, R12, R11 ;  /* 0x0000000c0d0e7389 */ /* 0x00006400000c000b */
[----:B01----:R-:W-:Y:S01]  /*178b0*/  ENDCOLLECTIVE ;  /* 0x000000000000791b */ /* 0x003fe20003800000 */
.L_x_4944:
[----:B------:R-:W-:Y:S05]  /*178c0*/  BRA `(.L_x_4945) ;  /* 0xffffffbc00307947 */ /* 0x000fea000383ffff */
.L_x_4875:
[----:B------:R-:W-:Y:S01]  /*178d0*/  BSSY B0, `(.L_x_4946) ;  /* 0x0000006000007945 */ /* 0x000fe20003800000 */
[----:B------:R-:W-:-:S07]  /*178e0*/  IMAD.MOV.U32 R15, RZ, RZ, -0x1 ;  /* 0xffffffffff0f7424 */ /* 0x000fce00078e00ff */
[----:B------:R-:W-:Y:S05]  /*178f0*/  WARPSYNC.COLLECTIVE R15, `(.L_x_4947) ;  /* 0x000000000f0c7348 */ /* 0x000fea0003c00000 */
[----:B------:R-:W-:Y:S02]  /*17900*/  ELECT P6, UR62, PT ;  /* 0x00000000003e782f */ /* 0x000fe400038c0000 */
[----:B------:R-:W-:Y:S01]  /*17910*/  MOV R14, UR62 ;  /* 0x0000003e000e7c02 */ /* 0x000fe20008000f00 */
[----:B------:R-:W-:Y:S10]  /*17920*/  ENDCOLLECTIVE ;  /* 0x000000000000791b */ /* 0x000ff40003800000 */
.L_x_4947:
[----:B------:R-:W-:Y:S05]  /*17930*/  BSYNC B0 ;  /* 0x0000000000007941 */ /* 0x000fea0003800000 */
.L_x_4946:
[----:B------:R-:W-:Y:S05]  /*17940*/  BRA `(.L_x_4948) ;  /* 0xffffffbc00307947 */ /* 0x000fea000383ffff */
.L_x_4878:
[----:B0-----:R0:W1:Y:S02]  /*17950*/  SYNCS.PHASECHK.TRANS64.TRYWAIT P2, [R4+URZ+0x33480], R3 ;  /* 0x03348003040075a7 */ /* 0x001064000804017f */
[----:B-1----:R-:W-:Y:S05]  /*17960*/  @!P2 NANOSLEEP.SYNCS 0x989680 ;  /* 0x009896800000a95d */ /* 0x002fea0003900000 */
[----:B------:R-:W1:Y:S02]  /*17970*/  @!P2 SYNCS.PHASECHK.TRANS64 P2, [R4+URZ+0x33480], R3 ;  /* 0x033480030400a5a7 */ /* 0x000e64000804007f */
[----:B-1----:R-:W-:Y:S05]  /*17980*/  @!P2 BRA `(.L_x_4878) ;  /* 0xfffffffc00f0a947 */ /* 0x002fea000383ffff */
[----:B------:R-:W-:Y:S05]  /*17990*/  BRA `(.L_x_4949) ;  /* 0xffffffbc00947947 */ /* 0x000fea000383ffff */
.L_x_4880:
[----:B-1----:R1:W2:Y:S02]  /*179a0*/  SYNCS.PHASECHK.TRANS64.TRYWAIT P2, [R4+URZ+0x33440], R3 ;  /* 0x03344003040075a7 */ /* 0x0022a4000804017f */
[----:B--2---:R-:W-:Y:S05]  /*179b0*/  @!P2 NANOSLEEP.SYNCS 0x989680 ;  /* 0x009896800000a95d */ /* 0x004fea0003900000 */
[----:B------:R-:W2:Y:S02]  /*179c0*/  @!P2 SYNCS.PHASECHK.TRANS64 P2, [R4+URZ+0x33440], R3 ;  /* 0x033440030400a5a7 */ /* 0x000ea4000804007f */
[----:B--2---:R-:W-:Y:S05]  /*179d0*/  @!P2 BRA `(.L_x_4880) ;  /* 0xfffffffc00f0a947 */ /* 0x004fea000383ffff */
[----:B------:R-:W-:Y:S05]  /*179e0*/  BRA `(.L_x_4950) ;  /* 0xffffffc000147947 */ /* 0x000fea000383ffff */
.L_x_4883:
[----:B0-----:R-:W-:-:S04]  /*179f0*/  IMAD.U32 R3, RZ, RZ, UR41 ;  /* 0x00000029ff037e24 */ /* 0x001fc8000f8e00ff */
[----:B------:R0:W1:Y:S03]  /*17a00*/  SYNCS.PHASECHK.TRANS64.TRYWAIT P0, [R3+URZ+0x33420], R2 ;  /* 0x03342002030075a7 */ /* 0x000066000800017f */
[----:B-1----:R-:W-:Y:S05]  /*17a10*/  @!P0 NANOSLEEP.SYNCS 0x989680 ;  /* 0x009896800000895d */ /* 0x002fea0003900000 */
[----:B------:R-:W1:Y:S02]  /*17a20*/  @!P0 SYNCS.PHASECHK.TRANS64 P0, [R3+URZ+0x33420], R2 ;  /* 0x03342002030085a7 */ /* 0x000e64000800007f */
[----:B-1----:R-:W-:Y:S05]  /*17a30*/  @!P0 BRA `(.L_x_4883) ;  /* 0xfffffffc00ec8947 */ /* 0x002fea000383ffff */
[----:B------:R-:W-:Y:S05]  /*17a40*/  BRA `(.L_x_4951) ;  /* 0xffffffc400287947 */ /* 0x000fea000383ffff */
.L_x_4889:
[----:B-1----:R1:W2:Y:S02]  /*17a50*/  SYNCS.PHASECHK.TRANS64.TRYWAIT P0, [R6+URZ+0x33480], R5 ;  /* 0x03348005060075a7 */ /* 0x0022a4000800017f */
[----:B--2---:R-:W-:Y:S05]  /*17a60*/  @!P0 NANOSLEEP.SYNCS 0x989680 ;  /* 0x009896800000895d */ /* 0x004fea0003900000 */
[----:B------:R-:W2:Y:S02]  /*17a70*/  @!P0 SYNCS.PHASECHK.TRANS64 P0, [R6+URZ+0x33480], R5 ;  /* 0x03348005060085a7 */ /* 0x000ea4000800007f */
[----:B--2---:R-:W-:Y:S05]  /*17a80*/  @!P0 BRA `(.L_x_4889) ;  /* 0xfffffffc00f08947 */ /* 0x004fea000383ffff */
[----:B------:R-:W-:Y:S05]  /*17a90*/  BRA `(.L_x_4952) ;  /* 0xffffffc400d07947 */ /* 0x000fea000383ffff */
.L_x_4896:
[----:B0-----:R0:W2:Y:S02]  /*17aa0*/  SYNCS.PHASECHK.TRANS64.TRYWAIT P0, [R6+URZ+0x33440], R5 ;  /* 0x03344005060075a7 */ /* 0x0010a4000800017f */
[----:B--2---:R-:W-:Y:S05]  /*17ab0*/  @!P0 NANOSLEEP.SYNCS 0x989680 ;  /* 0x009896800000895d */ /* 0x004fea0003900000 */
[----:B------:R-:W2:Y:S02]  /*17ac0*/  @!P0 SYNCS.PHASECHK.TRANS64 P0, [R6+URZ+0x33440], R5 ;  /* 0x03344005060085a7 */ /* 0x000ea4000800007f */
[----:B--2---:R-:W-:Y:S05]  /*17ad0*/  @!P0 BRA `(.L_x_4896) ;  /* 0xfffffffc00f08947 */ /* 0x004fea000383ffff */
[----:B------:R-:W-:Y:S05]  /*17ae0*/  BRA `(.L_x_4953) ;  /* 0xffffffc800d07947 */ /* 0x000fea000383ffff */
.L_x_4904:
[----:B-1----:R1:W2:Y:S02]  /*17af0*/  SYNCS.PHASECHK.TRANS64.TRYWAIT P2, [R12+URZ+0x33470], R4 ;  /* 0x033470040c0075a7 */ /* 0x0022a4000804017f */
[----:B--2---:R-:W-:Y:S05]  /*17b00*/  @!P2 NANOSLEEP.SYNCS 0x989680 ;  /* 0x009896800000a95d */ /* 0x004fea0003900000 */
[----:B------:R-:W2:Y:S02]  /*17b10*/  @!P2 SYNCS.PHASECHK.TRANS64 P2, [R12+URZ+0x33470], R4 ;  /* 0x033470040c00a5a7 */ /* 0x000ea4000804007f */
[----:B--2---:R-:W-:Y:S05]  /*17b20*/  @!P2 BRA `(.L_x_4904) ;  /* 0xfffffffc00f0a947 */ /* 0x004fea000383ffff */
[----:B------:R-:W-:Y:S05]  /*17b30*/  BRA `(.L_x_4954) ;  /* 0xffffffcc00e47947 */ /* 0x000fea000383ffff */
.L_x_4906:
[----:B-1----:R1:W2:Y:S02]  /*17b40*/  SYNCS.PHASECHK.TRANS64.TRYWAIT P2, [R12+URZ+0x33460], R4 ;  /* 0x033460040c0075a7 */ /* 0x0022a4000804017f */
[----:B--2---:R-:W-:Y:S05]  /*17b50*/  @!P2 NANOSLEEP.SYNCS 0x989680 ;  /* 0x009896800000a95d */ /* 0x004fea0003900000 */
[----:B------:R-:W2:Y:S02]  /*17b60*/  @!P2 SYNCS.PHASECHK.TRANS64 P2, [R12+URZ+0x33460], R4 ;  /* 0x033460040c00a5a7 */ /* 0x000ea4000804007f */
[----:B--2---:R-:W-:Y:S05]  /*17b70*/  @!P2 BRA `(.L_x_4906) ;  /* 0xfffffffc00f0a947 */ /* 0x004fea000383ffff */
[----:B------:R-:W-:Y:S05]  /*17b80*/  BRA `(.L_x_4955) ;  /* 0xffffffcc00ec7947 */ /* 0x000fea000383ffff */
.L_x_4913:
[----:B0-----:R0:W1:Y:S02]  /*17b90*/  SYNCS.PHASECHK.TRANS64.TRYWAIT P0, [R0+URZ+0x33470], R3 ;  /* 0x03347003000075a7 */ /* 0x001064000800017f */
[----:B-1----:R-:W-:Y:S05]  /*17ba0*/  @!P0 NANOSLEEP.SYNCS 0x989680 ;  /* 0x009896800000895d */ /* 0x002fea0003900000 */
[----:B------:R-:W1:Y:S02]  /*17bb0*/  @!P0 SYNCS.PHASECHK.TRANS64 P0, [R0+URZ+0x33470], R3 ;  /* 0x03347003000085a7 */ /* 0x000e64000800007f */
[----:B-1----:R-:W-:Y:S05]  /*17bc0*/  @!P0 BRA `(.L_x_4913) ;  /* 0xfffffffc00f08947 */ /* 0x002fea000383ffff */
[----:B------:R-:W-:Y:S05]  /*17bd0*/  BRA `(.L_x_4956) ;  /* 0xffffffdc004c7947 */ /* 0x000fea000383ffff */
.L_x_4915:
[----:B0-----:R0:W1:Y:S02]  /*17be0*/  SYNCS.PHASECHK.TRANS64.TRYWAIT P0, [R0+URZ+0x33460], R3 ;  /* 0x03346003000075a7 */ /* 0x001064000800017f */
[----:B-1----:R-:W-:Y:S05]  /*17bf0*/  @!P0 NANOSLEEP.SYNCS 0x989680 ;  /* 0x009896800000895d */ /* 0x002fea0003900000 */
[----:B------:R-:W1:Y:S02]  /*17c00*/  @!P0 SYNCS.PHASECHK.TRANS64 P0, [R0+URZ+0x33460], R3 ;  /* 0x03346003000085a7 */ /* 0x000e64000800007f */
[----:B-1----:R-:W-:Y:S05]  /*17c10*/  @!P0 BRA `(.L_x_4915) ;  /* 0xfffffffc00f08947 */ /* 0x002fea000383ffff */
[----:B------:R-:W-:Y:S05]  /*17c20*/  BRA `(.L_x_4957) ;  /* 0xffffffdc00547947 */ /* 0x000fea000383ffff */
.L_x_4928:
[----:B0-----:R0:W1:Y:S02]  /*17c30*/  SYNCS.PHASECHK.TRANS64.TRYWAIT P0, [R0+URZ+0x33420], R3 ;  /* 0x03342003000075a7 */ /* 0x001064000800017f */
[----:B-1----:R-:W-:Y:S05]  /*17c40*/  @!P0 NANOSLEEP.SYNCS 0x989680 ;  /* 0x009896800000895d */ /* 0x002fea0003900000 */
[----:B------:R-:W1:Y:S02]  /*17c50*/  @!P0 SYNCS.PHASECHK.TRANS64 P0, [R0+URZ+0x33420], R3 ;  /* 0x03342003000085a7 */ /* 0x000e64000800007f */
[----:B-1----:R-:W-:Y:S05]  /*17c60*/  @!P0 BRA `(.L_x_4928) ;  /* 0xfffffffc00f08947 */ /* 0x002fea000383ffff */
[----:B------:R-:W-:Y:S05]  /*17c70*/  BRA `(.L_x_4958) ;  /* 0xfffffff400787947 */ /* 0x000fea000383ffff */
.L_x_4929:
        /* <DEDUP_REMOVED lines=11> */
.L_x_4960:
[----:B------:R-:W-:Y:S05]  /*17d30*/  BSYNC B0 ;  /* 0x0000000000007941 */ /* 0x000fea0003800000 */
.L_x_4959:
[----:B------:R-:W-:Y:S05]  /*17d40*/  BRA `(.L_x_4961) ;  /* 0xfffffff400607947 */ /* 0x000fea000383ffff */
.L_x_4932:
[----:B------:R-:W-:Y:S01]  /*17d50*/  BSSY B1, `(.L_x_4962) ;  /* 0x0000006000017945 */ /* 0x000fe20003800000 */
[----:B------:R-:W-:-:S07]  /*17d60*/  IMAD.MOV.U32 R15, RZ, RZ, -0x1 ;  /* 0xffffffffff0f7424 */ /* 0x000fce00078e00ff */
[----:B01----:R-:W-:Y:S05]  /*17d70*/  WARPSYNC.COLLECTIVE R15, `(.L_x_4963) ;  /* 0x000000000f0c7348 */ /* 0x003fea0003c00000 */
[----:B------:R-:W-:Y:S02]  /*17d80*/  ELECT P6, UR62, PT ;  /* 0x00000000003e782f */ /* 0x000fe400038c0000 */
[----:B------:R-:W-:Y:S01]  /*17d90*/  MOV R14, UR62 ;  /* 0x0000003e000e7c02 */ /* 0x000fe20008000f00 */
[----:B01----:R-:W-:Y:S10]  /*17da0*/  ENDCOLLECTIVE ;  /* 0x000000000000791b */ /* 0x003ff40003800000 */
.L_x_4963:
[----:B------:R-:W-:Y:S05]  /*17db0*/  BSYNC B1 ;  /* 0x0000000000017941 */ /* 0x000fea0003800000 */
.L_x_4962:
[----:B------:R-:W-:Y:S05]  /*17dc0*/  BRA `(.L_x_4964) ;  /* 0xfffffff400587947 */ /* 0x000fea000383ffff */
.L_x_4934:
[----:B0-----:R0:W1:Y:S02]  /*17dd0*/  SYNCS.PHASECHK.TRANS64.TRYWAIT P1, [R6+URZ], R5 ;  /* 0x00000005060075a7 */ /* 0x001064000802017f */
[----:B-1----:R-:W-:Y:S05]  /*17de0*/  @!P1 NANOSLEEP.SYNCS 0x989680 ;  /* 0x009896800000995d */ /* 0x002fea0003900000 */
[----:B------:R-:W1:Y:S02]  /*17df0*/  @!P1 SYNCS.PHASECHK.TRANS64 P1, [R6+URZ], R5 ;  /* 0x00000005060095a7 */ /* 0x000e64000802007f */
[----:B-1----:R-:W-:Y:S05]  /*17e00*/  @!P1 BRA `(.L_x_4934) ;  /* 0xfffffffc00f09947 */ /* 0x002fea000383ffff */
[----:B------:R-:W-:Y:S05]  /*17e10*/  BRA `(.L_x_4965) ;  /* 0xfffffff400907947 */ /* 0x000fea000383ffff */
.L_x_4935:
[----:B-1----:R1:W2:Y:S02]  /*17e20*/  SYNCS.PHASECHK.TRANS64.TRYWAIT P1, [R7+URZ], R2 ;  /* 0x00000002070075a7 */ /* 0x0022a4000802017f */
[----:B--2---:R-:W-:Y:S05]  /*17e30*/  @!P1 NANOSLEEP.SYNCS 0x989680 ;  /* 0x009896800000995d */ /* 0x004fea0003900000 */
[----:B------:R-:W2:Y:S02]  /*17e40*/  @!P1 SYNCS.PHASECHK.TRANS64 P1, [R7+URZ], R2 ;  /* 0x00000002070095a7 */ /* 0x000ea4000802007f */
[----:B--2---:R-:W-:Y:S05]  /*17e50*/  @!P1 BRA `(.L_x_4935) ;  /* 0xfffffffc00f09947 */ /* 0x004fea000383ffff */
[----:B------:R-:W-:Y:S05]  /*17e60*/  BRA `(.L_x_4966) ;  /* 0xfffffff400847947 */ /* 0x000fea000383ffff */
.L_x_4937:
[----:B--2---:R2:W3:Y:S02]  /*17e70*/  SYNCS.PHASECHK.TRANS64.TRYWAIT P1, [R4+URZ+0x33460], R5 ;  /* 0x03346005040075a7 */ /* 0x0044e4000802017f */
[----:B---3--:R-:W-:Y:S05]  /*17e80*/  @!P1 NANOSLEEP.SYNCS 0x989680 ;  /* 0x009896800000995d */ /* 0x008fea0003900000 */
[----:B------:R-:W3:Y:S02]  /*17e90*/  @!P1 SYNCS.PHASECHK.TRANS64 P1, [R4+URZ+0x33460], R5 ;  /* 0x03346005040095a7 */ /* 0x000ee4000802007f */
[----:B---3--:R-:W-:Y:S05]  /*17ea0*/  @!P1 BRA `(.L_x_4937) ;  /* 0xfffffffc00f09947 */ /* 0x008fea000383ffff */
[----:B------:R-:W-:Y:S05]  /*17eb0*/  BRA `(.L_x_4967) ;  /* 0xfffffff400847947 */ /* 0x000fea000383ffff */
.L_x_4939:
[----:B---3--:R3:W4:Y:S02]  /*17ec0*/  SYNCS.PHASECHK.TRANS64.TRYWAIT P1, [R3+URZ+0x33460], R2 ;  /* 0x03346002030075a7 */ /* 0x008724000802017f */
[----:B----4-:R-:W-:Y:S05]  /*17ed0*/  @!P1 NANOSLEEP.SYNCS 0x989680 ;  /* 0x009896800000995d */ /* 0x010fea0003900000 */
[----:B------:R-:W4:Y:S02]  /*17ee0*/  @!P1 SYNCS.PHASECHK.TRANS64 P1, [R3+URZ+0x33460], R2 ;  /* 0x03346002030095a7 */ /* 0x000f24000802007f */
[----:B----4-:R-:W-:Y:S05]  /*17ef0*/  @!P1 BRA `(.L_x_4939) ;  /* 0xfffffffc00f09947 */ /* 0x010fea000383ffff */
[----:B------:R-:W-:Y:S05]  /*17f00*/  BRA `(.L_x_4968) ;  /* 0xfffffff400847947 */ /* 0x000fea000383ffff */
.L_x_4941:
[----:B----4-:R4:W0:Y:S02]  /*17f10*/  SYNCS.PHASECHK.TRANS64.TRYWAIT P0, [R4+URZ+0x33480], R5 ;  /* 0x03348005040075a7 */ /* 0x010824000800017f */
[----:B0-----:R-:W-:Y:S05]  /*17f20*/  @!P0 NANOSLEEP.SYNCS 0x989680 ;  /* 0x009896800000895d */ /* 0x001fea0003900000 */
[----:B------:R-:W0:Y:S02]  /*17f30*/  @!P0 SYNCS.PHASECHK.TRANS64 P0, [R4+URZ+0x33480], R5 ;  /* 0x03348005040085a7 */ /* 0x000e24000800007f */
[----:B0-----:R-:W-:Y:S05]  /*17f40*/  @!P0 BRA `(.L_x_4941) ;  /* 0xfffffffc00f08947 */ /* 0x001fea000383ffff */
[----:B------:R-:W-:Y:S05]  /*17f50*/  BRA `(.L_x_4942) ;  /* 0xfffffff400807947 */ /* 0x000fea000383ffff */
.L_x_4969:
        /* <DEDUP_REMOVED lines=10> */
.L_x_12351:


//--------------------- .text._ZN7cutlass13device_kernelIN5flash11enable_sm90INS1_16FlashAttnFwdSm90INS1_25CollectiveMainloopFwdSm90ILi2EN4cute5tupleIJNS5_1CILi1EEES8_S8_EEENS6_IJNS7_ILi128EEENS7_ILi160EEENS7_ILi192EEEEEELi192ENS_12float_e4m3_tEfNS_4arch4Sm90ELb1ELb0ELb1ELb1ELb0ELb1ELb0ELb1ELb1ELb0ELb0ELb0EEENS1_21CollectiveEpilogueFwdINS6_IJSA_SC_SB_EEES9_NS_10bfloat16_tESG_Li256ELb1ELb0ELb0ELb1EEENS1_36VarlenDynamicPersistentTileSchedulerILi128ELi160ELi256ELi128ELb0ELb0ELb1ELb1ELb1ELb1EEEEEEEEEvNT_6ParamsE --------------------------
	.section	.text._ZN7cutlass13device_kernelIN5flash11enable_sm90INS1_16FlashAttnFwdSm90INS1_25CollectiveMainloopFwdSm90ILi2EN4cute5tupleIJNS5_1CILi1EEES8_S8_EEENS6_IJNS7_ILi128EEENS7_ILi160EEENS7_ILi192EEEEEELi192ENS_12float_e4m3_tEfNS_4arch4Sm90ELb1ELb0ELb1ELb1ELb0ELb1ELb0ELb1ELb1ELb0ELb0ELb0EEENS1_21CollectiveEpilogueFwdINS6_IJSA_SC_SB_EEES9_NS_10bfloat16_tESG_Li256ELb1ELb0ELb0ELb1EEENS1_36VarlenDynamicPersistentTileSchedulerILi128ELi160ELi256ELi128ELb0ELb0ELb1ELb1ELb1ELb1EEEEEEEEEvNT_6ParamsE,"ax",@progbits
	.align	128
.text._ZN7cutlass13device_kernelIN5flash11enable_sm90INS1_16FlashAttnFwdSm90INS1_25CollectiveMainloopFwdSm90ILi2EN4cute5tupleIJNS5_1CILi1EEES8_S8_EEENS6_IJNS7_ILi128EEENS7_ILi160EEENS7_ILi192EEEEEELi192ENS_12float_e4m3_tEfNS_4arch4Sm90ELb1ELb0ELb1ELb1ELb0ELb1ELb0ELb1ELb1ELb0ELb0ELb0EEENS1_21CollectiveEpilogueFwdINS6_IJSA_SC_SB_EEES9_NS_10bfloat16_tESG_Li256ELb1ELb0ELb0ELb1EEENS1_36VarlenDynamicPersistentTileSchedulerILi128ELi160ELi256ELi128ELb0ELb0ELb1ELb1ELb1ELb1EEEEEEEEEvNT_6ParamsE:
        .type           _ZN7cutlass13device_kernelIN5flash11enable_sm90INS1_16FlashAttnFwdSm90INS1_25CollectiveMainloopFwdSm90ILi2EN4cute5tupleIJNS5_1CILi1EEES8_S8_EEENS6_IJNS7_ILi128EEENS7_ILi160EEENS7_ILi192EEEEEELi192ENS_12float_e4m3_tEfNS_4arch4Sm90ELb1ELb0ELb1ELb1ELb0ELb1ELb0ELb1ELb1ELb0ELb0ELb0EEENS1_21CollectiveEpilogueFwdINS6_IJSA_SC_SB_EEES9_NS_10bfloat16_tESG_Li256ELb1ELb0ELb0ELb1EEENS1_36VarlenDynamicPersistentTileSchedulerILi128ELi160ELi256ELi128ELb0ELb0ELb1ELb1ELb1ELb1EEEEEEEEEvNT_6ParamsE,@function
        .size           _ZN7cutlass13device_kernelIN5flash11enable_sm90INS1_16FlashAttnFwdSm90INS1_25CollectiveMainloopFwdSm90ILi2EN4cute5tupleIJNS5_1CILi1EEES8_S8_EEENS6_IJNS7_ILi128EEENS7_ILi160EEENS7_ILi192EEEEEELi192ENS_12float_e4m3_tEfNS_4arch4Sm90ELb1ELb0ELb1ELb1ELb0ELb1ELb0ELb1ELb1ELb0ELb0ELb0EEENS1_21CollectiveEpilogueFwdINS6_IJSA_SC_SB_EEES9_NS_10bfloat16_tESG_Li256ELb1ELb0ELb0ELb1EEENS1_36VarlenDynamicPersistentTileSchedulerILi128ELi160ELi256ELi128ELb0ELb0ELb1ELb1ELb1ELb1EEEEEEEEEvNT_6ParamsE,(.L_x_12352 - _ZN7cutlass13device_kernelIN5flash11enable_sm90INS1_16FlashAttnFwdSm90INS1_25CollectiveMainloopFwdSm90ILi2EN4cute5tupleIJNS5_1CILi1EEES8_S8_EEENS6_IJNS7_ILi128EEENS7_ILi160EEENS7_ILi192EEEEEELi192ENS_12float_e4m3_tEfNS_4arch4Sm90ELb1ELb0ELb1ELb1ELb0ELb1ELb0ELb1ELb1ELb0ELb0ELb0EEENS1_21CollectiveEpilogueFwdINS6_IJSA_SC_SB_EEES9_NS_10bfloat16_tESG_Li256ELb1ELb0ELb0ELb1EEENS1_36VarlenDynamicPersistentTileSchedulerILi128ELi160ELi256ELi128ELb0ELb0ELb1ELb1ELb1ELb1EEEEEEEEEvNT_6ParamsE)
        .other          _ZN7cutlass13device_kernelIN5flash11enable_sm90INS1_16FlashAttnFwdSm90INS1_25CollectiveMainloopFwdSm90ILi2EN4cute5tupleIJNS5_1CILi1EEES8_S8_EEENS6_IJNS7_ILi128EEENS7_ILi160EEENS7_ILi192EEEEEELi192ENS_12float_e4m3_tEfNS_4arch4Sm90ELb1ELb0ELb1ELb1ELb0ELb1ELb0ELb1ELb1ELb0ELb0ELb0EEENS1_21CollectiveEpilogueFwdINS6_IJSA_SC_SB_EEES9_NS_10bfloat16_tESG_Li256ELb1ELb0ELb0ELb1EEENS1_36VarlenDynamicPersistentTileSchedulerILi128ELi160ELi256ELi128ELb0ELb0ELb1ELb1ELb1ELb1EEEEEEEEEvNT_6ParamsE,@"STO_CUDA_ENTRY STV_DEFAULT"
_ZN7cutlass13device_kernelIN5flash11enable_sm90INS1_16FlashAttnFwdSm90INS1_25CollectiveMainloopFwdSm90ILi2EN4cute5tupleIJNS5_1CILi1EEES8_S8_EEENS6_IJNS7_ILi128EEENS7_ILi160EEENS7_ILi192EEEEEELi192ENS_12float_e4m3_tEfNS_4arch4Sm90ELb1ELb0ELb1ELb1ELb0ELb1ELb0ELb1ELb1ELb0ELb0ELb0EEENS1_21CollectiveEpilogueFwdINS6_IJSA_SC_SB_EEES9_NS_10bfloat16_tESG_Li256ELb1ELb0ELb0ELb1EEENS1_36VarlenDynamicPersistentTileSchedulerILi128ELi160ELi256ELi128ELb0ELb0ELb1ELb1ELb1ELb1EEEEEEEEEvNT_6ParamsE:
        /* <DEDUP_REMOVED lines=27> */
.L_x_4971:
[----:B------:R-:W-:Y:S05]  /*01b0*/  BSYNC B0 ;  /* 0x0000000000007941 */ /* 0x000fea0003800000 */
.L_x_4970:
        /* <DEDUP_REMOVED lines=41> */
.L_x_4972:
        /* <DEDUP_REMOVED lines=22> */
.L_x_4973:
        /* <DEDUP_REMOVED lines=18> */
.L_x_4974:
        /* <DEDUP_REMOVED lines=22> */
.L_x_4975:
        /* <DEDUP_REMOVED lines=22> */
.L_x_4976:
        /* <DEDUP_REMOVED lines=8> */
.L_x_4979:
        /* <DEDUP_REMOVED lines=24> */
[----:B------:R-:W-:Y:S01]  /*0b90*/  R2UR UR52, R16 ;  /* 0x00000000103472ca */ /* 0x000fe200000e0000 */
[----:B------:R-:W-:Y:S01]  /*0ba0*/  IMAD.MOV.U32 R223, RZ, RZ, RZ ;  /* 0x000000ffffdf7224 */ /* 0x000fe200078e00ff */
[----:B------:R-:W-:Y:S01]  /*0bb0*/  ULOP3.LUT UR53, UR36, 0x1, URZ, 0xfc, !UPT ;  /* 0x0000000124357892 */ /* 0x000fe2000f8efc3f */
[----:B------:R-:W-:Y:S01]  /*0bc0*/  IMAD.MOV.U32 R220, RZ, RZ, RZ ;  /* 0x000000ffffdc7224 */ /* 0x000fe200078e00ff */
[----:B------:R-:W-:Y:S01]  /*0bd0*/  UMOV UR43, URZ ;  /* 0x0000003f002b7c82 */ /* 0x000fe20008000000 */
[----:B------:R-:W-:-:S08]  /*0be0*/  IMAD.MOV.U32 R146, RZ, RZ, RZ ;  /* 0x000000ffff927224 */ /* 0x000fd000078e00ff */
[----:B------:R-:W-:Y:S01]  /*0bf0*/  UIADD3 UR52, UR52, 0x1e200, URZ ;  /* 0x0001e20034347890 */ /* 0x000fe2000fffe03f */
[----:B0-----:R-:W-:-:S05]  /*0c00*/  VIADD R0, R0, 0xffffff80 ;  /* 0xffffff8000007836 */ /* 0x001fca0000000000 */
[----:B------:R-:W-:Y:S02]  /*0c10*/  SHF.R.S32.HI R3, RZ, 0x1f, R0 ;  /* 0x0000001fff037819 */ /* 0x000fe40000011400 */
[-C--:B------:R-:W-:Y:S02]  /*0c20*/  LEA.HI R8, R0, R0.reuse, RZ, 0x1 ;  /* 0x0000000000087211 */ /* 0x080fe400078f08ff */
[CC--:B------:R-:W-:Y:S02]  /*0c30*/  LEA.HI R5, R3.reuse, R0.reuse, RZ, 0x5 ;  /* 0x0000000003057211 */ /* 0x0c0fe400078f28ff */
[----:B------:R-:W-:Y:S02]  /*0c40*/  LEA.HI R4, R3, R0, RZ, 0x4 ;  /* 0x0000000003047211 */ /* 0x000fe400078f20ff */
[----:B------:R-:W-:Y:S01]  /*0c50*/  LOP3.LUT R7, R8, 0xfffffffe, RZ, 0xc0, !PT ;  /* 0xfffffffe08077812 */ /* 0x000fe200078ec0ff */
[----:B------:R-:W-:Y:S01]  /*0c60*/  IMAD.SHL.U32 R6, R5, 0x20, RZ ;  /* 0x0000002005067824 */ /* 0x000fe200078e00ff */
[----:B------:R-:W-:-:S02]  /*0c70*/  LOP3.LUT R5, R4, 0x3fffff0, RZ, 0xc0, !PT ;  /* 0x03fffff004057812 */ /* 0x000fc400078ec0ff */
[CC--:B------:R-:W-:Y:S01]  /*0c80*/  LEA.HI R236, R3.reuse, R0.reuse, RZ, 0x3 ;  /* 0x0000000003ec7211 */ /* 0x0c0fe200078f18ff */
[----:B------:R-:W-:Y:S01]  /*0c90*/  IMAD.IADD R22, R0, 0x1, -R7 ;  /* 0x0000000100167824 */ /* 0x000fe200078e0a07 */
[----:B------:R-:W-:Y:S01]  /*0ca0*/  LOP3.LUT R6, R6, 0xfffffc00, RZ, 0xc0, !PT ;  /* 0xfffffc0006067812 */ /* 0x000fe200078ec0ff */
[----:B------:R-:W-:Y:S01]  /*0cb0*/  IMAD.IADD R5, R0, 0x1, -R5 ;  /* 0x0000000100057824 */ /* 0x000fe200078e0a05 */
[CC--:B------:R-:W-:Y:S01]  /*0cc0*/  LEA.HI R2, R3.reuse, R0.reuse, RZ, 0x7 ;  /* 0x0000000003027211 */ /* 0x0c0fe200078f38ff */
[----:B------:R-:W-:Y:S01]  /*0cd0*/  IMAD.SHL.U32 R18, R22, 0x10, RZ ;  /* 0x0000001016127824 */ /* 0x000fe200078e00ff */
[----:B------:R-:W-:Y:S01]  /*0ce0*/  LEA.HI R9, R3, R0, RZ, 0x2 ;  /* 0x0000000003097211 */ /* 0x000fe200078f10ff */
[----:B------:R-:W-:Y:S01]  /*0cf0*/  IMAD R7, R5, 0x40, R6 ;  /* 0x0000004005077824 */ /* 0x000fe200078e0206 */
[----:B------:R-:W-:Y:S01]  /*0d00*/  LOP3.LUT R3, R236, 0x1ffffff8, RZ, 0xc0, !PT ;  /* 0x1ffffff8ec037812 */ /* 0x000fe200078ec0ff */
[----:B------:R-:W-:Y:S01]  /*0d10*/  VIADD R221, R18, 0x20 ;  /* 0x0000002012dd7836 */ /* 0x000fe20000000000 */
[----:B------:R-:W-:Y:S01]  /*0d20*/  LOP3.LUT R11, R2, 0xffffff80, RZ, 0xc0, !PT ;  /* 0xffffff80020b7812 */ /* 0x000fe200078ec0ff */
[----:B------:R-:W-:Y:S01]  /*0d30*/  IMAD.SHL.U32 R19, R22, 0x8, RZ ;  /* 0x0000000816137824 */ /* 0x000fe200078e00ff */
[----:B------:R-:W-:Y:S01]  /*0d40*/  SHF.R.S32.HI R5, RZ, 0x4, R4 ;  /* 0x00000004ff057819 */ /* 0x000fe20000011404 */
[----:B------:R-:W-:Y:S01]  /*0d50*/  IMAD.IADD R3, R0, 0x1, -R3 ;  /* 0x0000000100037824 */ /* 0x000fe200078e0a03 */
[----:B------:R-:W-:-:S02]  /*0d60*/  SHF.R.S32.HI R23, RZ, 0x1, R8 ;  /* 0x00000001ff177819 */ /* 0x000fc40000011408 */
[----:B------:R-:W-:Y:S02]  /*0d70*/  IADD3 R20, R0, -R11, RZ ;  /* 0x8000000b00147210 */ /* 0x000fe40007ffe0ff */
[--C-:B------:R-:W-:Y:S02]  /*0d80*/  SHF.R.S32.HI R235, RZ, 0x2, R9.reuse ;  /* 0x00000002ffeb7819 */ /* 0x100fe40000011409 */
[----:B------:R-:W-:Y:S01]  /*0d90*/  SHF.R.S32.HI R0, RZ, 0x1f, R9 ;  /* 0x0000001fff007819 */ /* 0x000fe20000011409 */
[----:B------:R-:W-:Y:S01]  /*0da0*/  STL [R1+0x34], R20 ;  /* 0x0000341401007387 */ /* 0x000fe20000100800 */
[----:B------:R-:W-:Y:S02]  /*0db0*/  LEA.HI R4, R4, R5, RZ, 0x1 ;  /* 0x0000000504047211 */ /* 0x000fe400078f08ff */
[----:B------:R-:W-:Y:S02]  /*0dc0*/  LEA.HI R8, R8, R23, RZ, 0x1 ;  /* 0x0000001708087211 */ /* 0x000fe400078f08ff */
[----:B------:R-:W-:-:S02]  /*0dd0*/  LEA.HI R0, R0, R235, RZ, 0x2 ;  /* 0x000000eb00007211 */ /* 0x000fc400078f10ff */
[----:B------:R-:W-:Y:S02]  /*0de0*/  LOP3.LUT R4, R4, 0x1ffffffe, RZ, 0xc0, !PT ;  /* 0x1ffffffe04047812 */ /* 0x000fe400078ec0ff */
[----:B------:R-:W-:Y:S02]  /*0df0*/  LOP3.LUT R8, R8, 0x3fffffe, RZ, 0xc0, !PT ;  /* 0x03fffffe08087812 */ /* 0x000fe400078ec0ff */
[----:B------:R-:W-:Y:S01]  /*0e00*/  SHF.R.S32.HI R10, RZ, 0x1f, R20 ;  /* 0x0000001fff0a7819 */ /* 0x000fe20000011414 */
[----:B------:R-:W-:Y:S01]  /*0e10*/  IMAD.IADD R4, R5, 0x1, -R4 ;  /* 0x0000000105047824 */ /* 0x000fe200078e0a04 */
[----:B------:R-:W-:Y:S02]  /*0e20*/  LOP3.LUT R0, R0, 0xfffffffc, RZ, 0xc0, !PT ;  /* 0xfffffffc00007812 */ /* 0x000fe400078ec0ff */
[----:B------:R-:W-:Y:S02]  /*0e30*/  IADD3 R8, R23, -R8, RZ ;  /* 0x8000000817087210 */ /* 0x000fe40007ffe0ff */
[-C--:B------:R-:W-:Y:S01]  /*0e40*/  LEA.HI R6, R10, R20.reuse, RZ, 0x2 ;  /* 0x000000140a067211 */ /* 0x080fe200078f10ff */
[----:B------:R-:W-:Y:S01]  /*0e50*/  IMAD.IADD R235, R235, 0x1, -R0 ;  /* 0x00000001ebeb7824 */ /* 0x000fe200078e0a00 */
[----:B------:R-:W-:Y:S01]  /*0e60*/  LEA R0, R4, R7, 0x3 ;  /* 0x0000000704007211 */ /* 0x000fe200078e18ff */
[----:B------:R-:W-:Y:S01]  /*0e70*/  IMAD R230, R5, 0x8, R8 ;  /* 0x0000000805e67824 */ /* 0x000fe200078e0208 */
[--C-:B------:R-:W-:Y:S01]  /*0e80*/  SHF.R.S32.HI R9, RZ, 0x2, R6.reuse ;  /* 0x00000002ff097819 */ /* 0x100fe20000011406 */
[----:B------:R-:W-:Y:S01]  /*0e90*/  VIADD R8, R23, 0x80 ;  /* 0x0000008017087836 */ /* 0x000fe20000000000 */
[----:B------:R-:W-:Y:S01]  /*0ea0*/  SHF.R.S32.HI R12, RZ, 0x1f, R6 ;  /* 0x0000001fff0c7819 */ /* 0x000fe20000011406 */
[----:B------:R0:W-:Y:S01]  /*0eb0*/  STL [R1+0x48], R0 ;  /* 0x0000480001007387 */ /* 0x0001e20000100800 */
[----:B------:R-:W-:Y:S01]  /*0ec0*/  SHF.R.S32.HI R17, RZ, 0x7, R2 ;  /* 0x00000007ff117819 */ /* 0x000fe20000011402 */
[----:B------:R-:W-:Y:S01]  /*0ed0*/  IMAD.SHL.U32 R228, R235, 0x80, RZ ;  /* 0x00000080ebe47824 */ /* 0x000fe200078e00ff */
[----:B------:R-:W-:Y:S01]  /*0ee0*/  LEA.HI R12, R12, R9, RZ, 0x3 ;  /* 0x000000090c0c7211 */ /* 0x000fe200078f18ff */
[----:B------:R-:W-:Y:S01]  /*0ef0*/  IMAD.SHL.U32 R230, R230, 0x40, RZ ;  /* 0x00000040e6e67824 */ /* 0x000fe200078e00ff */
[----:B------:R-:W-:-:S02]  /*0f00*/  LEA.HI R10, R10, R20, RZ, 0x5 ;  /* 0x000000140a0a7211 */ /* 0x000fc400078f28ff */
[----:B------:R-:W-:Y:S02]  /*0f10*/  LOP3.LUT R12, R12, 0xfffffff8, RZ, 0xc0, !PT ;  /* 0xfffffff80c0c7812 */ /* 0x000fe400078ec0ff */
[----:B------:R-:W-:Y:S02]  /*0f20*/  LEA.HI R2, R2, R17, RZ, 0x1 ;  /* 0x0000001102027211 */ /* 0x000fe400078f08ff */
[----:B0-----:R-:W-:Y:S01]  /*0f30*/  LEA.HI R0, R8, R8, RZ, 0x1 ;  /* 0x0000000808007211 */ /* 0x001fe200078f08ff */
[----:B------:R-:W-:Y:S01]  /*0f40*/  IMAD.IADD R9, R9, 0x1, -R12 ;  /* 0x0000000109097824 */ /* 0x000fe200078e0a0c */
[----:B------:R-:W-:Y:S02]  /*0f50*/  SHF.R.S32.HI R5, RZ, 0x1f, R8 ;  /* 0x0000001fff057819 */ /* 0x000fe40000011408 */
[----:B------:R-:W-:Y:S02]  /*0f60*/  LOP3.LUT R4, R0, 0x3fffffe, RZ, 0xc0, !PT ;  /* 0x03fffffe00047812 */ /* 0x000fe400078ec0ff */
[----:B------:R-:W-:-:S02]  /*0f70*/  SHF.R.S32.HI R10, RZ, 0x5, R10 ;  /* 0x00000005ff0a7819 */ /* 0x000fc4000001140a */
[----:B------:R-:W-:Y:S01]  /*0f80*/  LOP3.LUT R2, R2, 0x3fffffe, RZ, 0xc0, !PT ;  /* 0x03fffffe02027812 */ /* 0x000fe200078ec0ff */
[----:B------:R-:W-:Y:S01]  /*0f90*/  IMAD.IADD R4, R8, 0x1, -R4 ;  /* 0x0000000108047824 */ /* 0x000fe200078e0a04 */
[----:B------:R-:W-:Y:S01]  /*0fa0*/  IADD3 R222, R18, 0x40, RZ ;  /* 0x0000004012de7810 */ /* 0x000fe20007ffe0ff */
[----:B------:R-:W-:Y:S01]  /*0fb0*/  IMAD R9, R10, 0x10, R9 ;  /* 0x000000100a097824 */ /* 0x000fe200078e0209 */
[----:B------:R-:W-:Y:S01]  /*0fc0*/  LEA.HI R5, R5, R8, RZ, 0x3 ;  /* 0x0000000805057211 */ /* 0x000fe200078f18ff */
[----:B------:R-:W-:Y:S01]  /*0fd0*/  IMAD.IADD R2, R17, 0x1, -R2 ;  /* 0x0000000111027824 */ /* 0x000fe200078e0a02 */
[----:B------:R-:W-:Y:S02]  /*0fe0*/  SHF.R.S32.HI R8, RZ, 0x1f, R221 ;  /* 0x0000001fff087819 */ /* 0x000fe400000114dd */
[----:B------:R-:W-:Y:S01]  /*0ff0*/  SHF.R.S32.HI R11, RZ, 0x1f, R222 ;  /* 0x0000001fff0b7819 */ /* 0x000fe200000114de */
[----:B------:R-:W-:Y:S01]  /*1000*/  IMAD.SHL.U32 R5, R5, 0x40, RZ ;  /* 0x0000004005057824 */ /* 0x000fe200078e00ff */
[-C--:B------:R-:W-:Y:S01]  /*1010*/  LEA.HI R7, R8, R221.reuse, RZ, 0x4 ;  /* 0x000000dd08077211 */ /* 0x080fe200078f20ff */
[----:B------:R-:W-:Y:S01]  /*1020*/  IMAD R2, R2, 0x40, R9 ;  /* 0x0000004002027824 */ /* 0x000fe200078e0209 */
[----:B------:R-:W-:-:S02]  /*1030*/  LEA.HI R8, R8, R221, RZ, 0x6 ;  /* 0x000000dd08087211 */ /* 0x000fc400078f30ff */
[CC--:B------:R-:W-:Y:S02]  /*1040*/  LEA.HI R12, R11.reuse, R222.reuse, RZ, 0x6 ;  /* 0x000000de0b0c7211 */ /* 0x0c0fe400078f30ff */
[----:B------:R-:W-:Y:S01]  /*1050*/  LOP3.LUT R228, R228, 0x180, RZ, 0xc0, !PT ;  /* 0x00000180e4e47812 */ /* 0x000fe200078ec0ff */
[----:B------:R0:W-:Y:S01]  /*1060*/  STL [R1+0x4], R2 ;  /* 0x0000040201007387 */ /* 0x0001e20000100800 */
[----:B------:R-:W-:Y:S01]  /*1070*/  SHF.R.S32.HI R0, RZ, 0x1, R0 ;  /* 0x00000001ff007819 */ /* 0x000fe20000011400 */
[----:B------:R-:W-:Y:S01]  /*1080*/  IMAD.SHL.U32 R14, R12, 0x80, RZ ;  /* 0x000000800c0e7824 */ /* 0x000fe200078e00ff */
[----:B------:R-:W-:Y:S02]  /*1090*/  LEA.HI R13, R11, R222, RZ, 0x4 ;  /* 0x000000de0b0d7211 */ /* 0x000fe400078f20ff */
[----:B------:R-:W-:Y:S01]  /*10a0*/  SHF.L.U32 R10, R8, 0x7, RZ ;  /* 0x00000007080a7819 */ /* 0x000fe200000006ff */
[----:B------:R-:W-:Y:S01]  /*10b0*/  IMAD.SHL.U32 R231, R0, 0x80, RZ ;  /* 0x0000008000e77824 */ /* 0x000fe200078e00ff */
[----:B------:R-:W-:-:S02]  /*10c0*/  LOP3.LUT R8, R228, 0x30, R7, 0xf8, !PT ;  /* 0x00000030e4087812 */ /* 0x000fc400078ef807 */
[----:B------:R-:W-:Y:S02]  /*10d0*/  SHF.R.U32.HI R229, RZ, 0x3, R228 ;  /* 0x00000003ffe57819 */ /* 0x000fe400000116e4 */
[----:B------:R-:W-:Y:S02]  /*10e0*/  LOP3.LUT R5, R5, 0xfffffe00, RZ, 0xc0, !PT ;  /* 0xfffffe0005057812 */ /* 0x000fe400078ec0ff */
[C---:B------:R-:W-:Y:S02]  /*10f0*/  LOP3.LUT R12, R228.reuse, 0x30, R13, 0xf8, !PT ;  /* 0x00000030e40c7812 */ /* 0x040fe400078ef80d */
[----:B------:R-:W-:Y:S01]  /*1100*/  LOP3.LUT R0, R228, 0x10, R18, 0xf8, !PT ;  /* 0x00000010e4007812 */ /* 0x000fe200078ef812 */
[----:B------:R-:W-:Y:S01]  /*1110*/  IMAD R232, R4, 0x40, R5 ;  /* 0x0000004004e87824 */ /* 0x000fe200078e0205 */
[----:B0-----:R-:W-:Y:S02]  /*1120*/  SHF.R.S32.HI R2, RZ, 0x1f, R23 ;  /* 0x0000001fff027819 */ /* 0x001fe40000011417 */
[----:B------:R-:W-:-:S02]  /*1130*/  LOP3.LUT R11, R10, 0xffffe000, RZ, 0xc0, !PT ;  /* 0xffffe0000a0b7812 */ /* 0x000fc400078ec0ff */
[-C--:B------:R-:W-:Y:S02]  /*1140*/  LOP3.LUT R8, R8, R229.reuse, RZ, 0x3c, !PT ;  /* 0x000000e508087212 */ /* 0x080fe400078e3cff */
[----:B------:R-:W-:Y:S02]  /*1150*/  LOP3.LUT R2, R228, 0x30, R18, 0xf8, !PT ;  /* 0x00000030e4027812 */ /* 0x000fe400078ef812 */
[----:B------:R-:W-:Y:S02]  /*1160*/  SHF.L.U32 R233, R3, 0x3, RZ ;  /* 0x0000000303e97819 */ /* 0x000fe400000006ff */
[----:B------:R-:W-:Y:S02]  /*1170*/  LOP3.LUT R15, R14, 0xffffe000, RZ, 0xc0, !PT ;  /* 0xffffe0000e0f7812 */ /* 0x000fe400078ec0ff */
[----:B------:R-:W-:Y:S02]  /*1180*/  LOP3.LUT R12, R12, R229, RZ, 0x3c, !PT ;  /* 0x000000e50c0c7212 */ /* 0x000fe400078e3cff */
[----:B------:R-:W-:-:S02]  /*1190*/  LOP3.LUT R6, R6, 0x7ffffffc, RZ, 0xc0, !PT ;  /* 0x7ffffffc06067812 */ /* 0x000fc400078ec0ff */
[-C--:B------:R-:W-:Y:S02]  /*11a0*/  LOP3.LUT R3, R0, R229.reuse, RZ, 0x3c, !PT ;  /* 0x000000e500037212 */ /* 0x080fe400078e3cff */
[-C--:B------:R-:W-:Y:S01]  /*11b0*/  IADD3 R11, R8, R230.reuse, R11 ;  /* 0x000000e6080b7210 */ /* 0x080fe20007ffe00b */
[----:B------:R-:W-:Y:S01]  /*11c0*/  IMAD.IADD R4, R20, 0x1, -R6 ;  /* 0x0000000114047824 */ /* 0x000fe200078e0a06 */
[----:B------:R-:W-:Y:S01]  /*11d0*/  LOP3.LUT R5, R2, R229, RZ, 0x3c, !PT ;  /* 0x000000e502057212 */ /* 0x000fe200078e3cff */
[----:B------:R-:W-:Y:S01]  /*11e0*/  IMAD.IADD R0, R230, 0x1, R3 ;  /* 0x00000001e6007824 */ /* 0x000fe200078e0203 */
[-C--:B------:R-:W-:Y:S02]  /*11f0*/  IADD3 R15, R12, R230.reuse, R15 ;  /* 0x000000e60c0f7210 */ /* 0x080fe40007ffe00f */
[----:B------:R-:W-:Y:S01]  /*1200*/  SHF.R.S32.HI R2, RZ, 0x4, R13 ;  /* 0x00000004ff027819 */ /* 0x000fe2000001140d */
[C---:B------:R-:W-:Y:S01]  /*1210*/  IMAD.IADD R2, R16.reuse, 0x1, R11 ;  /* 0x0000000110027824 */ /* 0x040fe200078e020b */
[C---:B------:R-:W-:Y:S01]  /*1220*/  IADD3 R3, R16.reuse, R230, R5 ;  /* 0x000000e610037210 */ /* 0x040fe20007ffe005 */
[----:B------:R0:W-:Y:S01]  /*1230*/  STL [R1], R4 ;  /* 0x0000000401007387 */ /* 0x0001e20000100800 */
[----:B------:R-:W-:-:S02]  /*1240*/  IADD3 R0, R16, R15, RZ ;  /* 0x0000000f10007210 */ /* 0x000fc40007ffe0ff */
[----:B------:R-:W-:Y:S01]  /*1250*/  MOV R17, RZ ;  /* 0x000000ff00117202 */ /* 0x000fe20000000f00 */
[----:B------:R1:W-:Y:S01]  /*1260*/  STL [R1+0x40], R3 ;  /* 0x0000400301007387 */ /* 0x0003e20000100800 */
[----:B------:R-:W-:Y:S02]  /*1270*/  SHF.R.S32.HI R236, RZ, 0x3, R236 ;  /* 0x00000003ffec7819 */ /* 0x000fe400000114ec */
[----:B------:R-:W-:Y:S01]  /*1280*/  LOP3.LUT R231, R231, 0x180, RZ, 0xc0, !PT ;  /* 0x00000180e7e77812 */ /* 0x000fe200078ec0ff */
[----:B------:R1:W-:Y:S01]  /*1290*/  STL [R1+0x3c], R2 ;  /* 0x00003c0201007387 */ /* 0x0003e20000100800 */
[----:B0-----:R-:W-:-:S03]  /*12a0*/  SHF.R.S32.HI R4, RZ, 0x4, R7 ;  /* 0x00000004ff047819 */ /* 0x001fc60000011407 */
[----:B------:R1:W-:Y:S04]  /*12b0*/  STL [R1+0x38], R0 ;  /* 0x0000380001007387 */ /* 0x0003e80000100800 */
.L_x_5185:
[----:B01----:R-:W0:Y:S02]  /*12c0*/  LDC.64 R2, c[0x0][0xc60] ;  /* 0x00031800ff027b82 */ /* 0x003e240000000a00 */
[----:B0-----:R-:W-:-:S05]  /*12d0*/  IMAD.WIDE R2, R227, 0x4, R2 ;  /* 0x00000004e3027825 */ /* 0x001fca00078e0202 */
[----:B--2--5:R-:W2:Y:S01]  /*12e0*/  LDG.E R10, desc[UR54][R2.64] ;  /* 0x00000036020a7981 */ /* 0x024ea2000c1e1900 */
[----:B------:R-:W-:Y:S05]  /*12f0*/  YIELD ;  /* 0x0000000000007946 */ /* 0x000fea0003800000 */
[----:B------:R-:W-:Y:S01]  /*1300*/  ULDC.64 UR4, c[0x0][0xa28] ;  /* 0x00028a0000047ab9 */ /* 0x000fe20000000a00 */
[----:B------:R-:W-:Y:S01]  /*1310*/  ULDC.64 UR8, c[0x0][0xa18] ;  /* 0x0002860000087ab9 */ /* 0x000fe20000000a00 */
[----:B------:R-:W-:Y:S01]  /*1320*/  ISETP.NE.U32.AND P1, PT, RZ, UR4, PT ;  /* 0x00000004ff007c0c */ /* 0x000fe2000bf25070 */
[----:B------:R-:W-:Y:S01]  /*1330*/  ULDC.64 UR6, c[0x0][0xa08] ;  /* 0x0002820000067ab9 */ /* 0x000fe20000000a00 */
[----:B------:R-:W-:Y:S01]  /*1340*/  IMAD.MOV.U32 R26, RZ, RZ, RZ ;  /* 0x000000ffff1a7224 */ /* 0x000fe200078e00ff */
[----:B------:R-:W-:-:S02]  /*1350*/  ISETP.NE.U32.AND P0, PT, RZ, UR6, PT ;  /* 0x00000006ff007c0c */ /* 0x000fc4000bf05070 */
[----:B------:R-:W-:Y:S02]  /*1360*/  ISETP.NE.AND.EX P1, PT, RZ, UR5, PT, P1 ;  /* 0x00000005ff007c0c */ /* 0x000fe4000bf25310 */
[----:B------:R-:W-:Y:S02]  /*1370*/  ISETP.NE.AND.EX P0, PT, RZ, UR7, PT, P0 ;  /* 0x00000007ff007c0c */ /* 0x000fe4000bf05300 */
[----:B--2---:R-:W-:Y:S01]  /*1380*/  SHF.R.S32.HI R0, RZ, 0x1f, R10 ;  /* 0x0000001fff007819 */ /* 0x004fe2000001140a */
[----:B------:R-:W-:Y:S08]  /*1390*/  STL [R1+0xc], R10 ;  /* 0x00000c0a01007387 */ /* 0x000ff00000100800 */
[C---:B----4-:R-:W-:Y:S01]  /*13a0*/  @P1 LEA R4, P2, R10.reuse, UR4, 0x2 ;  /* 0x000000040a041c11 */ /* 0x050fe2000f8410ff */
[C---:B------:R-:W-:Y:S01]  /*13b0*/  IMAD.SHL.U32 R29, R10.reuse, 0x4, RZ ;  /* 0x000000040a1d7824 */ /* 0x040fe200078e00ff */
[C-C-:B------:R-:W-:Y:S01]  /*13c0*/  SHF.L.U64.HI R28, R10.reuse, 0x2, R0.reuse ;  /* 0x000000020a1c7819 */ /* 0x140fe20000010200 */
[----:B------:R0:W-:Y:S01]  /*13d0*/  STL [R1+0x1c], R0 ;  /* 0x00001c0001007387 */ /* 0x0001e20000100800 */
[----:B------:R-:W-:-:S02]  /*13e0*/  @P1 LEA.HI.X R5, R10, UR5, R0, 0x2, P2 ;  /* 0x000000050a051c11 */ /* 0x000fc400090f1400 */
[----:B------:R-:W-:Y:S01]  /*13f0*/  ISETP.NE.U32.AND P2, PT, RZ, UR8, PT ;  /* 0x00000008ff007c0c */ /* 0x000fe2000bf45070 */
[----:B------:R-:W-:Y:S01]  /*1400*/  ULDC UR4, c[0x0][0x288] ;  /* 0x0000a20000047ab9 */ /* 0x000fe20000000800 */
[C---:B---3--:R-:W-:Y:S01]  /*1410*/  IADD3 R8, P3, R29.reuse, UR6, RZ ;  /* 0x000000061d087c10 */ /* 0x048fe2000ff7e0ff */
[----:B------:R1:W-:Y:S01]  /*1420*/  STL [R1+0x14], R29 ;  /* 0x0000141d01007387 */ /* 0x0003e20000100800 */
[----:B------:R-:W-:Y:S01]  /*1430*/  ISETP.NE.AND.EX P2, PT, RZ, UR9, PT, P2 ;  /* 0x00000009ff007c0c */ /* 0x000fe2000bf45320 */
[----:B0-----:R-:W-:Y:S01]  /*1440*/  IMAD.MOV.U32 R0, RZ, RZ, RZ ;  /* 0x000000ffff007224 */ /* 0x001fe200078e00ff */
[C---:B------:R-:W-:Y:S01]  /*1450*/  IADD3.X R9, R28.reuse, UR7, RZ, P3, !PT ;  /* 0x000000071c097c10 */ /* 0x040fe20009ffe4ff */
[----:B------:R-:W-:Y:S01]  /*1460*/  IMAD.U32 R227, RZ, RZ, UR4 ;  /* 0x00000004ffe37e24 */ /* 0x000fe2000f8e00ff */
[----:B------:R-:W-:Y:S01]  /*1470*/  ULDC.64 UR4, c[0x0][0x3f8] ;  /* 0x0000fe0000047ab9 */ /* 0x000fe20000000a00 */
[----:B------:R1:W-:Y:S04]  /*1480*/  STL [R1+0x18], R28 ;  /* 0x0000181c01007387 */ /* 0x0003e80000100800 */
[----:B------:R1:W5:Y:S04]  /*1490*/  @P1 LDG.E R0, desc[UR54][R4.64] ;  /* 0x0000003604001981 */ /* 0x000368000c1e1900 */
[----:B------:R-:W-:Y:S01]  /*14a0*/  @P2 IADD3 R6, P1, R29, UR8, RZ ;  /* 0x000000081d062c10 */ /* 0x000fe2000ff3e0ff */
[----:B------:R1:W5:Y:S03]  /*14b0*/  @P0 LDG.E R26, desc[UR54][R8.64] ;  /* 0x00000036081a0981 */ /* 0x000366000c1e1900 */
[----:B------:R-:W-:-:S05]  /*14c0*/  @P2 IADD3.X R7, R28, UR9, RZ, P1, !PT ;  /* 0x000000091c072c10 */ /* 0x000fca0008ffe4ff */
[----:B------:R1:W5:Y:S01]  /*14d0*/  @P2 LDG.E R227, desc[UR54][R6.64] ;  /* 0x0000003606e32981 */ /* 0x000362000c1e1900 */
[----:B------:R-:W-:Y:S01]  /*14e0*/  UISETP.NE.U32.AND UP0, UPT, UR4, URZ, UPT ;  /* 0x0000003f0400728c */ /* 0x000fe2000bf05070 */
[----:B------:R-:W-:Y:S02]  /*14f0*/  IMAD.MOV.U32 R25, RZ, RZ, R10 ;  /* 0x000000ffff197224 */ /* 0x000fe400078e000a */
[----:B------:R-:W-:Y:S01]  /*1500*/  ULDC UR4, c[0x0][0x404] ;  /* 0x0001010000047ab9 */ /* 0x000fe20000000800 */
[----:B------:R-:W-:-:S03]  /*1510*/  UISETP.NE.AND.EX UP0, UPT, UR5, URZ, UPT, UP0 ;  /* 0x0000003f0500728c */ /* 0x000fc6000bf05300 */
[----:B------:R-:W-:Y:S01]  /*1520*/  ULDC UR5, c[0x0][0x2e0] ;  /* 0x0000b80000057ab9 */ /* 0x000fe20000000800 */
[----:B------:R-:W-:-:S04]  /*1530*/  USEL UR4, UR4, 0x1, UP0 ;  /* 0x0000000104047887 */ /* 0x000fc80008000000 */
[----:B------:R-:W-:-:S03]  /*1540*/  UIMAD UR4, UR4, UR5, URZ ;  /* 0x00000005040472a4 */ /* 0x000fc6000f8e023f */
[----:B------:R-:W-:Y:S02]  /*1550*/  ULDC UR5, c[0x0][0x338] ;  /* 0x0000ce0000057ab9 */ /* 0x000fe40000000800 */
[----:B------:R-:W-:Y:S01]  /*1560*/  MOV R2, UR5 ;  /* 0x0000000500027c02 */ /* 0x000fe20008000f00 */
[----:B------:R-:W-:Y:S01]  /*1570*/  IMAD.U32 R27, RZ, RZ, UR4 ;  /* 0x00000004ff1b7e24 */ /* 0x000fe2000f8e00ff */
        /* <DEDUP_REMOVED lines=10> */
.L_x_4981:
        /* <DEDUP_REMOVED lines=10> */
.L_x_4982:
[----:B------:R-:W-:Y:S05]  /*16c0*/  @!P0 BRA `(.L_x_4983) ;  /* 0x00000000000c8947 */ /* 0x000fea0003800000 */
[----:B------:R-:W2:Y:S04]  /*16d0*/  LDG.E R4, desc[UR54][R8.64] ;  /* 0x0000003608047981 */ /* 0x000ea8000c1e1900 */
[----:B------:R-:W2:Y:S02]  /*16e0*/  LDG.E R27, desc[UR54][R8.64+0x4] ;  /* 0x00000436081b7981 */ /* 0x000ea4000c1e1900 */
[----:B--2---:R-:W-:-:S07]  /*16f0*/  IMAD.IADD R27, R27, 0x1, -R4 ;  /* 0x000000011b1b7824 */ /* 0x004fce00078e0a04 */
.L_x_4983:
        /* <DEDUP_REMOVED lines=9> */
[----:B------:R-:W-:Y:S02]  /*1790*/  ISETP.NE.U32.AND P1, PT, RZ, UR4, PT ;  /* 0x00000004ff007c0c */ /* 0x000fe4000bf25070 */
[----:B------:R-:W-:Y:S02]  /*17a0*/  MOV R144, R27 ;  /* 0x0000001b00907202 */ /* 0x000fe40000000f00 */
[----:B------:R-:W-:-:S13]  /*17b0*/  ISETP.NE.AND.EX P1, PT, RZ, UR5, PT, P1 ;  /* 0x00000005ff007c0c */ /* 0x000fda000bf25310 */
[----:B------:R-:W-:-:S04]  /*17c0*/  @P1 IADD3 R6, P2, R29, UR4, RZ ;  /* 0x000000041d061c10 */ /* 0x000fc8000ff5e0ff */
[----:B------:R-:W-:-:S05]  /*17d0*/  @P1 IADD3.X R7, R28, UR5, RZ, P2, !PT ;  /* 0x000000051c071c10 */ /* 0x000fca00097fe4ff */
[----:B------:R0:W5:Y:S01]  /*17e0*/  @P1 LDG.E R144, desc[UR54][R6.64] ;  /* 0x0000003606901981 */ /* 0x000162000c1e1900 */
[----:B--2---:R-:W-:Y:S01]  /*17f0*/  @P0 IMAD.IADD R2, R8, 0x1, -R3 ;  /* 0x0000000108020824 */ /* 0x004fe200078e0a03 */
[----:B------:R-:W-:-:S03]  /*1800*/  LEA R3, R225, 0x11f, 0x7 ;  /* 0x0000011fe1037811 */ /* 0x000fc600078e38ff */
[----:B------:R-:W-:-:S04]  /*1810*/  IMAD.IADD R234, R9, 0x1, R2 ;  /* 0x0000000109ea7824 */ /* 0x000fc800078e0202 */
[C---:B------:R-:W-:Y:S01]  /*1820*/  VIADD R0, R234.reuse, 0x9f ;  /* 0x0000009fea007836 */ /* 0x040fe20000000000 */
[----:B------:R-:W-:-:S03]  /*1830*/  IADD3 R3, R234, R3, -R227 ;  /* 0x00000003ea037210 */ /* 0x000fc60007ffe8e3 */
[----:B------:R-:W-:-:S04]  /*1840*/  IMAD.HI R0, R0, 0x66666667, RZ ;  /* 0x6666666700007827 */ /* 0x000fc800078e02ff */
[----:B------:R-:W-:Y:S01]  /*1850*/  IMAD.HI R4, R3, 0x66666667, RZ ;  /* 0x6666666703047827 */ /* 0x000fe200078e02ff */
[----:B------:R-:W-:-:S04]  /*1860*/  SHF.R.U32.HI R3, RZ, 0x1f, R0 ;  /* 0x0000001fff037819 */ /* 0x000fc80000011600 */
[----:B------:R-:W-:Y:S02]  /*1870*/  SHF.R.U32.HI R5, RZ, 0x1f, R4 ;  /* 0x0000001fff057819 */ /* 0x000fe40000011604 */
[----:B------:R-:W-:Y:S02]  /*1880*/  LEA.HI.SX32 R158, R0, R3, 0x1a ;  /* 0x00000003009e7211 */ /* 0x000fe400078fd2ff */
[----:B------:R-:W-:Y:S02]  /*1890*/  LEA.HI.SX32 R5, R4, R5, 0x1a ;  /* 0x0000000504057211 */ /* 0x000fe400078fd2ff */
[----:B------:R-:W-:Y:S02]  /*18a0*/  IADD3 R4, -R9, RZ, RZ ;  /* 0x000000ff09047210 */ /* 0x000fe40007ffe1ff */
[----:B------:R-:W-:Y:S02]  /*18b0*/  VIMNMX R5, R158, R5, PT ;  /* 0x000000059e057248 */ /* 0x000fe40003fe0100 */
[----:B------:R-:W-:-:S03]  /*18c0*/  VIMNMX R4, RZ, R4, !PT ;  /* 0x00000004ff047248 */ /* 0x000fc60007fe0100 */
        /* <DEDUP_REMOVED lines=32> */
[----:B-1---5:R-:W-:Y:S05]  /*1ad0*/  CALL.ABS.NOINC R14 ;  /* 0x000000000e007343 */ /* 0x022fea0003c00000 */
.L_x_4986:
[----:B------:R-:W-:Y:S05]  /*1ae0*/  BSYNC B6 ;  /* 0x0000000000067941 */ /* 0x000fea0003800000 */
.L_x_4985:
        /* <DEDUP_REMOVED lines=20> */
.L_x_4988:
[----:B------:R-:W-:Y:S05]  /*1c30*/  BSYNC B6 ;  /* 0x0000000000067941 */ /* 0x000fea0003800000 */
.L_x_4987:
[----:B------:R-:W-:Y:S01]  /*1c40*/  ULDC.64 UR4, c[0x0][0x9f8] ;  /* 0x00027e0000047ab9 */ /* 0x000fe20000000a00 */
[----:B------:R-:W2:Y:S01]  /*1c50*/  LDL.LU R32, [R1+0x24] ;  /* 0x0000240001207983 */ /* 0x000ea20000300800 */
[----:B------:R-:W-:Y:S01]  /*1c60*/  ISETP.NE.U32.AND P0, PT, RZ, UR4, PT ;  /* 0x00000004ff007c0c */ /* 0x000fe2000bf05070 */
[----:B------:R-:W0:Y:S08]  /*1c70*/  LDC R0, c[0x0][0x428] ;  /* 0x00010a00ff007b82 */ /* 0x000e300000000800 */
[----:B------:R-:W1:Y:S01]  /*1c80*/  LDC.64 R116, c[0x0][0x2f0] ;  /* 0x0000bc00ff747b82 */ /* 0x000e620000000a00 */
[----:B------:R-:W-:Y:S01]  /*1c90*/  ISETP.NE.AND.EX P0, PT, RZ, UR5, PT, P0 ;  /* 0x00000005ff007c0c */ /* 0x000fe2000bf05300 */
[----:B------:R-:W3:Y:S01]  /*1ca0*/  S2R R20, SR_TID.X ;  /* 0x0000000000147919 */ /* 0x000ee20000002100 */
[----:B------:R-:W-:Y:S01]  /*1cb0*/  IMAD.IADD R102, R26, 0x1, R27 ;  /* 0x000000011a667824 */ /* 0x000fe200078e021b */
[----:B------:R-:W-:-:S04]  /*1cc0*/  ULDC.64 UR6, c[0x0][0xa08] ;  /* 0x0002820000067ab9 */ /* 0x000fc80000000a00 */
[----:B------:R-:W4:Y:S06]  /*1cd0*/  LDC.64 R110, c[0x0][0x3d8] ;  /* 0x0000f600ff6e7b82 */ /* 0x000f2c0000000a00 */
[----:B------:R-:W-:Y:S01]  /*1ce0*/  @P0 IADD3 R4, P1, R29, UR4, RZ ;  /* 0x000000041d040c10 */ /* 0x000fe2000ff3e0ff */
[--C-:B------:R-:W-:Y:S01]  /*1cf0*/  IMAD.MOV.U32 R8, RZ, RZ, R18.reuse ;  /* 0x000000ffff087224 */ /* 0x100fe200078e0012 */
[----:B------:R-:W-:Y:S01]  /*1d00*/  SHF.R.S32.HI R9, RZ, 0x1f, R18 ;  /* 0x0000001fff097819 */ /* 0x000fe20000011412 */
[----:B------:R-:W4:Y:S01]  /*1d10*/  LDC R100, c[0x0][0x3d4] ;  /* 0x0000f500ff647b82 */ /* 0x000f220000000800 */
[----:B------:R-:W-:Y:S01]  /*1d20*/  @P0 IADD3.X R5, R28, UR5, RZ, P1, !PT ;  /* 0x000000051c050c10 */ /* 0x000fe20008ffe4ff */
[----:B------:R-:W-:-:S04]  /*1d30*/  ULDC.64 UR4, c[0x0][0x2f8] ;  /* 0x0000be0000047ab9 */ /* 0x000fc80000000a00 */
[----:B------:R3:W2:Y:S01]  /*1d40*/  @P0 LDG.E R25, desc[UR54][R4.64] ;  /* 0x0000003604190981 */ /* 0x0006a2000c1e1900 */
[----:B0-----:R-:W-:Y:S01]  /*1d50*/  ISETP.NE.AND P0, PT, R0, 0x1, PT ;  /* 0x000000010000780c */ /* 0x001fe20003f05270 */
[----:B------:R-:W0:Y:S01]  /*1d60*/  LDC.64 R104, c[0x0][0x3e8] ;  /* 0x0000fa00ff687b82 */ /* 0x000e220000000a00 */
[----:B------:R-:W-:-:S05]  /*1d70*/  SHF.R.S32.HI R29, RZ, 0x1f, R102 ;  /* 0x0000001fff1d7819 */ /* 0x000fca0000011466 */
[-C--:B-1----:R-:W-:Y:S02]  /*1d80*/  IMAD R6, R29, R116.reuse, RZ ;  /* 0x000000741d067224 */ /* 0x082fe400078e02ff */
[----:B---3--:R-:W-:Y:S01]  /*1d90*/  IMAD.WIDE.U32 R4, R102, R116, RZ ;  /* 0x0000007466047225 */ /* 0x008fe200078e00ff */
[----:B------:R-:W-:-:S03]  /*1da0*/  SHF.R.U32.HI R30, RZ, 0x7, R20 ;  /* 0x00000007ff1e7819 */ /* 0x000fc60000011614 */
[----:B------:R-:W1:Y:S08]  /*1db0*/  @P0 LDC R3, c[0x0][0x42c] ;  /* 0x00010b00ff030b82 */ /* 0x000e700000000800 */
[----:B------:R-:W3:Y:S01]  /*1dc0*/  @P0 LDC R7, c[0x0][0x430] ;  /* 0x00010c00ff070b82 */ /* 0x000ee20000000800 */
[----:B-1----:R-:W-:-:S04]  /*1dd0*/  @P0 IMAD.HI.U32 R0, R226, R3, RZ ;  /* 0x00000003e2000227 */ /* 0x002fc800078e00ff */
[----:B------:R-:W-:Y:S01]  /*1de0*/  IMAD.MOV.U32 R3, RZ, RZ, R226 ;  /* 0x000000ffff037224 */ /* 0x000fe200078e00e2 */
[----:B---3--:R-:W-:Y:S01]  /*1df0*/  @P0 SHF.R.U32.HI R3, RZ, R7, R0 ;  /* 0x00000007ff030219 */ /* 0x008fe20000011600 */
        /* <DEDUP_REMOVED lines=12> */
[----:B------:R-:W-:-:S04]  /*1ec0*/  VIADD R101, R18, 0x60 ;  /* 0x0000006012657836 */ /* 0x000fc80000000000 */
[----:B----4-:R-:W-:Y:S01]  /*1ed0*/  IMAD R12, R20, R110, RZ ;  /* 0x0000006e140c7224 */ /* 0x010fe200078e02ff */
[----:B------:R-:W-:Y:S01]  /*1ee0*/  ISETP.GE.AND P3, PT, R222, R100, PT ;  /* 0x00000064de00720c */ /* 0x000fe20003f66270 */
[----:B------:R-:W-:-:S04]  /*1ef0*/  IMAD.WIDE.U32 R112, R23, R110, R8 ;  /* 0x0000006e17707225 */ /* 0x000fc800078e0008 */
[----:B0-----:R-:W-:Y:S01]  /*1f00*/  IMAD.WIDE.U32 R106, R23, R104, R8 ;  /* 0x00000068176a7225 */ /* 0x001fe200078e0008 */
[----:B------:R-:W-:-:S03]  /*1f10*/  SHF.L.U64.HI R129, R116, 0x7, R117 ;  /* 0x0000000774817819 */ /* 0x000fc60000010275 */
[----:B------:R-:W-:Y:S02]  /*1f20*/  VIADD R31, R23, 0x80 ;  /* 0x00000080171f7836 */ /* 0x000fe40000000000 */
[----:B------:R-:W-:-:S03]  /*1f30*/  IMAD.SHL.U32 R130, R116, 0x80, RZ ;  /* 0x0000008074827824 */ /* 0x000fc600078e00ff */
[----:B------:R-:W-:Y:S01]  /*1f40*/  SHF.R.S32.HI R145, RZ, 0x1f, R31 ;  /* 0x0000001fff917819 */ /* 0x000fe2000001141f */
[----:B------:R-:W-:Y:S02]  /*1f50*/  IMAD R127, R111, 0xa0, RZ ;  /* 0x000000a06f7f7824 */ /* 0x000fe400078e02ff */
[----:B------:R-:W-:Y:S02]  /*1f60*/  VIADD R157, R30, 0x8 ;  /* 0x000000081e9d7836 */ /* 0x000fe40000000000 */
[----:B------:R-:W-:Y:S01]  /*1f70*/  IMAD.SHL.U32 R122, R100, 0x2, RZ ;  /* 0x00000002647a7824 */ /* 0x000fe200078e00ff */
[----:B--2---:R-:W-:-:S04]  /*1f80*/  SHF.R.S32.HI R0, RZ, 0x1f, R25 ;  /* 0x0000001fff007819 */ /* 0x004fc80000011419 */
[----:B------:R-:W-:Y:S02]  /*1f90*/  SEL R14, R0, RZ, !P0 ;  /* 0x000000ff000e7207 */ /* 0x000fe40004000000 */
[----:B------:R-:W-:-:S03]  /*1fa0*/  SEL R15, R25, RZ, !P0 ;  /* 0x000000ff190f7207 */ /* 0x000fc60004000000 */
        /* <DEDUP_REMOVED lines=11> */
[----:B------:R-:W-:Y:S01]  /*2060*/  IMAD.WIDE.U32 R4, R23, R116, R8 ;  /* 0x0000007417047225 */ /* 0x000fe200078e0008 */
[----:B------:R-:W-:-:S03]  /*2070*/  ISETP.GE.AND P1, PT, R221, UR4, PT ;  /* 0x00000004dd007c0c */ /* 0x000fc6000bf26270 */
[----:B------:R-:W-:Y:S01]  /*2080*/  IMAD R13, R23, R117, R0 ;  /* 0x00000075170d7224 */ /* 0x000fe200078e0200 */
[----:B------:R-:W-:Y:S01]  /*2090*/  @!P6 BAR.SYNC.DEFER_BLOCKING 0x9, 0x100 ;  /* 0x024400000000eb1d */ /* 0x000fe20000010000 */
[----:B------:R-:W-:Y:S01]  /*20a0*/  IADD3 R3, P2, R120, R4, RZ ;  /* 0x0000000478037210 */ /* 0x000fe20007f5e0ff */
[----:B------:R-:W-:Y:S01]  /*20b0*/  IMAD.IADD R0, R121, 0x1, R11 ;  /* 0x0000000179007824 */ /* 0x000fe200078e020b */
[----:B------:R-:W-:Y:S02]  /*20c0*/  SEL R4, RZ, 0xffffffff, P1 ;  /* 0xffffffffff047807 */ /* 0x000fe40000800000 */
[----:B------:R-:W-:Y:S01]  /*20d0*/  ISETP.GE.AND P0, PT, R18, UR4, PT ;  /* 0x0000000412007c0c */ /* 0x000fe2000bf06270 */
[----:B------:R-:W-:Y:S01]  /*20e0*/  IMAD.IADD R119, R7, 0x1, R119 ;  /* 0x0000000107777824 */ /* 0x000fe200078e0277 */
[----:B------:R-:W-:Y:S02]  /*20f0*/  SHF.L.U32 R10, R4, 0x1, RZ ;  /* 0x00000001040a7819 */ /* 0x000fe400000006ff */
[----:B------:R-:W-:-:S02]  /*2100*/  SEL R7, RZ, 0x1, P0 ;  /* 0x00000001ff077807 */ /* 0x000fc40000000000 */
[----:B------:R-:W-:Y:S01]  /*2110*/  IADD3.X R4, R0, R5, R13, P2, !PT ;  /* 0x0000000500047210 */ /* 0x000fe200017fe40d */
[----:B------:R-:W-:Y:S01]  /*2120*/  VIADD R5, R18, 0x80 ;  /* 0x0000008012057836 */ /* 0x000fe20000000000 */
[----:B------:R-:W-:Y:S02]  /*2130*/  ISETP.GE.AND P0, PT, R222, UR4, PT ;  /* 0x00000004de007c0c */ /* 0x000fe4000bf06270 */
[----:B------:R-:W-:Y:S01]  /*2140*/  ISETP.GE.AND P1, PT, R101, UR4, PT ;  /* 0x0000000465007c0c */ /* 0x000fe2000bf26270 */
[----:B------:R-:W-:Y:S01]  /*2150*/  IMAD R13, R23, R111, R12 ;  /* 0x0000006f170d7224 */ /* 0x000fe200078e020c */
[----:B------:R-:W-:Y:S02]  /*2160*/  LOP3.LUT R10, R10, 0x2, R7, 0xe2, !PT ;  /* 0x000000020a0a7812 */ /* 0x000fe400078ee207 */
[----:B------:R-:W-:Y:S02]  /*2170*/  SEL R11, RZ, 0x4, P0 ;  /* 0x00000004ff0b7807 */ /* 0x000fe40000000000 */
[----:B------:R-:W-:-:S02]  /*2180*/  SEL R12, RZ, 0x8, P1 ;  /* 0x00000008ff0c7807 */ /* 0x000fc40000800000 */
[----:B------:R-:W-:Y:S01]  /*2190*/  ISETP.GE.AND P0, PT, R5, UR4, PT ;  /* 0x0000000405007c0c */ /* 0x000fe2000bf06270 */
[----:B------:R-:W-:Y:S01]  /*21a0*/  IMAD.MOV.U32 R118, RZ, RZ, R6 ;  /* 0x000000ffff767224 */ /* 0x000fe200078e0006 */
[--C-:B------:R-:W-:Y:S01]  /*21b0*/  SHF.R.S32.HI R7, RZ, 0x1f, R19.reuse ;  /* 0x0000001fff077819 */ /* 0x100fe20000011413 */
[----:B------:R-:W-:Y:S01]  /*21c0*/  IMAD.MOV.U32 R6, RZ, RZ, R19 ;  /* 0x000000ffff067224 */ /* 0x000fe200078e0013 */
[----:B------:R-:W-:Y:S02]  /*21d0*/  LOP3.LUT R10, R12, R10, R11, 0xfe, !PT ;  /* 0x0000000a0c0a7212 */ /* 0x000fe400078efe0b */
[----:B------:R-:W-:Y:S02]  /*21e0*/  SEL R11, RZ, 0x10, P0 ;  /* 0x00000010ff0b7807 */ /* 0x000fe40000000000 */
[----:B------:R-:W-:Y:S01]  /*21f0*/  ISETP.GE.AND P0, PT, R18, R100, PT ;  /* 0x000000641200720c */ /* 0x000fe20003f06270 */
[----:B------:R-:W-:Y:S01]  /*2200*/  IMAD.WIDE.U32 R114, R23, R110, R6 ;  /* 0x0000006e17727225 */ /* 0x000fe200078e0006 */
[----:B------:R-:W-:-:S03]  /*2210*/  ISETP.GE.AND P1, PT, R221, R100, PT ;  /* 0x00000064dd00720c */ /* 0x000fc60003f26270 */
[----:B------:R-:W-:Y:S01]  /*2220*/  IMAD.WIDE.U32 R108, R23, R104, R6 ;  /* 0x00000068176c7225 */ /* 0x000fe200078e0006 */
[C---:B------:R-:W-:Y:S02]  /*2230*/  SEL R7, R100.reuse, RZ, P0 ;  /* 0x000000ff64077207 */ /* 0x040fe40000000000 */
[----:B------:R-:W-:Y:S01]  /*2240*/  SEL R6, R100, RZ, P1 ;  /* 0x000000ff64067207 */ /* 0x000fe20000800000 */
[----:B------:R-:W-:Y:S01]  /*2250*/  IMAD R12, R14, UR6, RZ ;  /* 0x000000060e0c7c24 */ /* 0x000fe2000f8e02ff */
[----:B------:R-:W-:Y:S01]  /*2260*/  SEL R9, R100, RZ, P3 ;  /* 0x000000ff64097207 */ /* 0x000fe20001800000 */
[----:B------:R-:W-:Y:S01]  /*2270*/  IMAD.IADD R7, R18, 0x1, R7 ;  /* 0x0000000112077824 */ /* 0x000fe200078e0207 */
[----:B------:R-:W-:Y:S01]  /*2280*/  IADD3 R8, R221, R6, RZ ;  /* 0x00000006dd087210 */ /* 0x000fe20007ffe0ff */
[----:B------:R-:W-:Y:S02]  /*2290*/  IMAD R33, R15, UR7, R12 ;  /* 0x000000070f217c24 */ /* 0x000fe4000f8e020c */
[----:B------:R-:W-:Y:S01]  /*22a0*/  IMAD.IADD R12, R222, 0x1, R9 ;  /* 0x00000001de0c7824 */ /* 0x000fe200078e0209 */
[----:B------:R-:W-:-:S02]  /*22b0*/  SHF.R.S32.HI R6, RZ, 0x1f, R7 ;  /* 0x0000001fff067819 */ /* 0x000fc40000011407 */
[----:B------:R-:W-:Y:S02]  /*22c0*/  SHF.R.S32.HI R9, RZ, 0x1f, R8 ;  /* 0x0000001fff097819 */ /* 0x000fe40000011408 */
[----:B------:R-:W-:Y:S01]  /*22d0*/  LOP3.LUT R34, R10, R11, RZ, 0xfc, !PT ;  /* 0x0000000b0a227212 */ /* 0x000fe200078efcff */
[----:B------:R-:W-:Y:S01]  /*22e0*/  IMAD R10, R20, R104, RZ ;  /* 0x00000068140a7224 */ /* 0x000fe200078e02ff */
[CC--:B------:R-:W-:Y:S02]  /*22f0*/  LEA.HI R21, R6.reuse, R7.reuse, RZ, 0x4 ;  /* 0x0000000706157211 */ /* 0x0c0fe400078f20ff */
[----:B------:R-:W-:Y:S02]  /*2300*/  LEA.HI R7, R6, R7, RZ, 0x6 ;  /* 0x0000000706077211 */ /* 0x000fe400078f30ff */
[-C--:B------:R-:W-:Y:S01]  /*2310*/  LEA.HI R26, R9, R8.reuse, RZ, 0x4 ;  /* 0x00000008091a7211 */ /* 0x080fe200078f20ff */
[----:B------:R-:W-:Y:S01]  /*2320*/  IMAD R11, R23, R105, R10 ;  /* 0x00000069170b7224 */ /* 0x000fe200078e020a */
[----:B------:R-:W-:-:S02]  /*2330*/  LEA.HI R8, R9, R8, RZ, 0x6 ;  /* 0x0000000809087211 */ /* 0x000fc400078f30ff */
[----:B------:R-:W-:Y:S01]  /*2340*/  SHF.R.S32.HI R7, RZ, 0x6, R7 ;  /* 0x00000006ff077819 */ /* 0x000fe20000011407 */
[----:B------:R-:W-:Y:S01]  /*2350*/  IMAD.IADD R113, R13, 0x1, R113 ;  /* 0x000000010d717824 */ /* 0x000fe200078e0271 */
[----:B------:R-:W-:Y:S01]  /*2360*/  IADD3 R115, R115, R13, RZ ;  /* 0x0000000d73737210 */ /* 0x000fe20007ffe0ff */
[----:B------:R-:W-:Y:S01]  /*2370*/  IMAD.IADD R109, R109, 0x1, R11 ;  /* 0x000000016d6d7824 */ /* 0x000fe200078e020b */
[----:B------:R-:W-:Y:S01]  /*2380*/  SHF.R.S32.HI R9, RZ, 0x6, R8 ;  /* 0x00000006ff097819 */ /* 0x000fe20000011408 */
[----:B------:R-:W-:Y:S01]  /*2390*/  IMAD.IADD R107, R11, 0x1, R107 ;  /* 0x000000010b6b7824 */ /* 0x000fe200078e026b */
[----:B------:R-:W-:Y:S02]  /*23a0*/  LOP3.LUT R10, R228, 0x30, R26, 0xf8, !PT ;  /* 0x00000030e40a7812 */ /* 0x000fe400078ef81a */
[----:B------:R-:W-:Y:S01]  /*23b0*/  SHF.R.S32.HI R13, RZ, 0x1f, R12 ;  /* 0x0000001fff0d7819 */ /* 0x000fe2000001140c */
[C---:B------:R-:W-:Y:S01]  /*23c0*/  IMAD R143, R7.reuse, 0x2800, R230 ;  /* 0x00002800078f7824 */ /* 0x040fe200078e02e6 */
[----:B------:R-:W-:Y:S01]  /*23d0*/  SHF.R.U32.HI R6, RZ, 0x3, R231 ;  /* 0x00000003ff067819 */ /* 0x000fe200000116e7 */
[----:B------:R-:W-:Y:S01]  /*23e0*/  IMAD R135, R7, 0x2800, R232 ;  /* 0x0000280007877824 */ /* 0x000fe200078e02e8 */
[----:B------:R-:W-:Y:S01]  /*23f0*/  LOP3.LUT R11, R231, 0x30, R21, 0xf8, !PT ;  /* 0x00000030e70b7812 */ /* 0x000fe200078ef815 */
[----:B------:R-:W-:Y:S01]  /*2400*/  IMAD R142, R9, 0x2800, R230 ;  /* 0x00002800098e7824 */ /* 0x000fe200078e02e6 */
[----:B------:R-:W-:-:S02]  /*2410*/  LOP3.LUT R7, R10, R229, RZ, 0x3c, !PT ;  /* 0x000000e50a077212 */ /* 0x000fc400078e3cff */
[----:B------:R-:W-:Y:S02]  /*2420*/  LEA.HI R28, R13, R12, RZ, 0x4 ;  /* 0x0000000c0d1c7211 */ /* 0x000fe400078f20ff */
[----:B------:R-:W-:Y:S02]  /*2430*/  LOP3.LUT R10, R11, R6, RZ, 0x3c, !PT ;  /* 0x000000060b0a7212 */ /* 0x000fe400078e3cff */
[----:B------:R-:W-:Y:S02]  /*2440*/  LEA.HI R12, R13, R12, RZ, 0x6 ;  /* 0x0000000c0d0c7211 */ /* 0x000fe400078f30ff */
[----:B------:R-:W-:Y:S02]  /*2450*/  LOP3.LUT R32, R32, 0xfffffffe, RZ, 0xc0, !PT ;  /* 0xfffffffe20207812 */ /* 0x000fe400078ec0ff */
[----:B------:R-:W-:Y:S01]  /*2460*/  LOP3.LUT R11, R231, 0x30, R26, 0xf8, !PT ;  /* 0x00000030e70b7812 */ /* 0x000fe200078ef81a */
[----:B------:R-:W-:Y:S01]  /*2470*/  IMAD.IADD R142, R142, 0x1, R7 ;  /* 0x000000018e8e7824 */ /* 0x000fe200078e0207 */
[----:B------:R-:W-:Y:S01]  /*2480*/  LOP3.LUT R8, R228, 0x30, R21, 0xf8, !PT ;  /* 0x00000030e4087812 */ /* 0x000fe200078ef815 */
[----:B------:R-:W-:Y:S01]  /*2490*/  IMAD R132, R9, 0x2800, R232 ;  /* 0x0000280009847824 */ /* 0x000fe200078e02e8 */
[----:B------:R-:W-:-:S02]  /*24a0*/  SHF.R.S32.HI R7, RZ, 0x6, R12 ;  /* 0x00000006ff077819 */ /* 0x000fc4000001140c */
[----:B------:R-:W-:Y:S02]  /*24b0*/  @P3 LOP3.LUT R32, R32, 0x1, RZ, 0xfc, !PT ;  /* 0x0000000120203812 */ /* 0x000fe400078efcff */
[-C--:B------:R-:W-:Y:S02]  /*24c0*/  LOP3.LUT R11, R11, R6.reuse, RZ, 0x3c, !PT ;  /* 0x000000060b0b7212 */ /* 0x080fe400078e3cff */
[----:B-----5:R-:W-:Y:S02]  /*24d0*/  SHF.R.S32.HI R9, RZ, 0x1f, R144 ;  /* 0x0000001fff097819 */ /* 0x020fe40000011490 */
[----:B------:R-:W-:Y:S02]  /*24e0*/  LOP3.LUT R13, R231, 0x30, R28, 0xf8, !PT ;  /* 0x00000030e70d7812 */ /* 0x000fe400078ef81c */
[----:B------:R-:W-:Y:S02]  /*24f0*/  LOP3.LUT P3, RZ, R235, 0x2, RZ, 0xc0, !PT ;  /* 0x00000002ebff7812 */ /* 0x000fe4000786c0ff */
[----:B------:R-:W-:Y:S01]  /*2500*/  LOP3.LUT R8, R8, R229, RZ, 0x3c, !PT ;  /* 0x000000e508087212 */ /* 0x000fe200078e3cff */
[----:B------:R-:W-:Y:S01]  /*2510*/  IMAD.IADD R135, R135, 0x1, R10 ;  /* 0x0000000187877824 */ /* 0x000fe200078e020a */
[----:B------:R-:W-:Y:S01]  /*2520*/  IADD3 R132, R132, R11, RZ ;  /* 0x0000000b84847210 */ /* 0x000fe20007ffe0ff */
[----:B------:R-:W-:Y:S01]  /*2530*/  IMAD R133, R7, 0x2800, R230 ;  /* 0x0000280007857824 */ /* 0x000fe200078e02e6 */
[----:B------:R-:W-:Y:S01]  /*2540*/  LOP3.LUT R10, R13, R6, RZ, 0x3c, !PT ;  /* 0x000000060d0a7212 */ /* 0x000fe200078e3cff */
[----:B------:R-:W-:Y:S01]  /*2550*/  IMAD R131, R7, 0x2800, R232 ;  /* 0x0000280007837824 */ /* 0x000fe200078e02e8 */
[----:B------:R-:W-:Y:S01]  /*2560*/  IADD3 R102, P2, R23, R102, RZ ;  /* 0x0000006617667210 */ /* 0x000fe20007f5e0ff */
[----:B------:R-:W-:-:S02]  /*2570*/  IMAD R7, R9, R110, RZ ;  /* 0x0000006e09077224 */ /* 0x000fc400078e02ff */
[----:B------:R-:W-:Y:S02]  /*2580*/  VIADD R11, R18, 0xa0 ;  /* 0x000000a0120b7836 */ /* 0x000fe40000000000 */
[-C--:B------:R-:W-:Y:S02]  /*2590*/  IMAD R9, R9, R104.reuse, RZ ;  /* 0x0000006809097224 */ /* 0x080fe400078e02ff */
[----:B------:R-:W-:Y:S01]  /*25a0*/  IMAD.IADD R143, R143, 0x1, R8 ;  /* 0x000000018f8f7824 */ /* 0x000fe200078e0208 */
[----:B------:R-:W-:Y:S01]  /*25b0*/  LOP3.LUT R8, R228, 0x30, R28, 0xf8, !PT ;  /* 0x00000030e4087812 */ /* 0x000fe200078ef81c */
[----:B------:R-:W-:Y:S01]  /*25c0*/  IMAD.WIDE.U32 R118, R15, UR6, R118 ;  /* 0x000000060f767c25 */ /* 0x000fe2000f8e0076 */
[----:B------:R-:W-:Y:S02]  /*25d0*/  IADD3.X R103, R20, R29, RZ, P2, !PT ;  /* 0x0000001d14677210 */ /* 0x000fe400017fe4ff */
[----:B------:R-:W-:Y:S01]  /*25e0*/  LOP3.LUT R32, R32, 0xfffffffb, RZ, 0xc0, !PT ;  /* 0xfffffffb20207812 */ /* 0x000fe200078ec0ff */
[----:B------:R-:W-:Y:S01]  /*25f0*/  IMAD.IADD R131, R131, 0x1, R10 ;  /* 0x0000000183837824 */ /* 0x000fe200078e020a */
[----:B------:R-:W-:Y:S01]  /*2600*/  ISETP.GE.AND P2, PT, R11, UR4, PT ;  /* 0x000000040b007c0c */ /* 0x000fe2000bf46270 */
[----:B------:R-:W-:Y:S01]  /*2610*/  IMAD R27, R144, R105, R9 ;  /* 0x00000069901b7224 */ /* 0x000fe200078e0209 */
[C---:B------:R-:W-:Y:S01]  /*2620*/  SHF.L.U64.HI R9, R104.reuse, 0x7, R105 ;  /* 0x0000000768097819 */ /* 0x040fe20000010269 */
[----:B------:R-:W-:Y:S01]  /*2630*/  IMAD R13, R117, 0xa0, RZ ;  /* 0x000000a0750d7824 */ /* 0x000fe200078e02ff */
[----:B------:R-:W-:Y:S01]  /*2640*/  SHF.L.U32 R10, R104, 0x7, RZ ;  /* 0x00000007680a7819 */ /* 0x000fe200000006ff */
[----:B------:R-:W-:Y:S01]  /*2650*/  IMAD R15, R105, 0xa0, RZ ;  /* 0x000000a0690f7824 */ /* 0x000fe200078e02ff */
[----:B------:R-:W-:Y:S01]  /*2660*/  LOP3.LUT R8, R8, R229, RZ, 0x3c, !PT ;  /* 0x000000e508087212 */ /* 0x000fe200078e3cff */
[----:B------:R-:W-:Y:S01]  /*2670*/  IMAD.WIDE.U32 R108, R144, R104, R108 ;  /* 0x00000068906c7225 */ /* 0x000fe200078e006c */
[----:B------:R-:W-:-:S03]  /*2680*/  @P3 LOP3.LUT R32, R32, 0x4, RZ, 0xfc, !PT ;  /* 0x0000000420203812 */ /* 0x000fc600078efcff */
[----:B------:R-:W-:Y:S01]  /*2690*/  IMAD.WIDE.U32 R106, R144, R104, R106 ;  /* 0x00000068906a7225 */ /* 0x000fe200078e006a */
[----:B------:R-:W-:-:S03]  /*26a0*/  SEL R31, RZ, 0x20, P2 ;  /* 0x00000020ff1f7807 */ /* 0x000fc60001000000 */
[----:B------:R-:W-:-:S04]  /*26b0*/  IMAD.WIDE.U32 R116, R116, 0xa0, RZ ;  /* 0x000000a074747825 */ /* 0x000fc800078e00ff */
[C---:B------:R-:W-:Y:S02]  /*26c0*/  IMAD R25, R144.reuse, R111, R7 ;  /* 0x0000006f90197224 */ /* 0x040fe400078e0207 */
[----:B------:R-:W-:-:S04]  /*26d0*/  IMAD.WIDE.U32 R112, R144, R110, R112 ;  /* 0x0000006e90707225 */ /* 0x000fc800078e0070 */
[----:B------:R-:W-:-:S04]  /*26e0*/  IMAD.WIDE.U32 R104, R104, 0xa0, RZ ;  /* 0x000000a068687825 */ /* 0x000fc800078e00ff */
[----:B------:R-:W-:Y:S01]  /*26f0*/  IMAD.WIDE.U32 R114, R144, R110, R114 ;  /* 0x0000006e90727225 */ /* 0x000fe200078e0072 */
[----:B------:R-:W-:-:S03]  /*2700*/  SHF.L.U64.HI R7, R110, 0x7, R111 ;  /* 0x000000076e077819 */ /* 0x000fc6000001026f */
[----:B------:R-:W-:Y:S01]  /*2710*/  IMAD.IADD R126, R117, 0x1, R13 ;  /* 0x00000001757e7824 */ /* 0x000fe200078e020d */
[----:B------:R-:W-:Y:S01]  /*2720*/  IADD3 R13, R25, R113, RZ ;  /* 0x00000071190d7210 */ /* 0x000fe20007ffe0ff */
[----:B------:R-:W-:Y:S01]  /*2730*/  IMAD.IADD R128, R105, 0x1, R15 ;  /* 0x0000000169807824 */ /* 0x000fe200078e020f */
[----:B------:R-:W-:Y:S01]  /*2740*/  SHF.R.S32.HI R20, RZ, 0x4, R21 ;  /* 0x00000004ff147819 */ /* 0x000fe20000011415 */
[----:B------:R-:W-:Y:S01]  /*2750*/  IMAD.IADD R133, R133, 0x1, R8 ;  /* 0x0000000185857824 */ /* 0x000fe200078e0208 */
[----:B------:R-:W-:Y:S01]  /*2760*/  LOP3.LUT R38, R34, R31, RZ, 0xfc, !PT ;  /* 0x0000001f22267212 */ /* 0x000fe200078efcff */
[----:B------:R-:W-:Y:S01]  /*2770*/  IMAD.IADD R12, R115, 0x1, R25 ;  /* 0x00000001730c7824 */ /* 0x000fe200078e0219 */
[----:B------:R-:W-:Y:S01]  /*2780*/  SHF.R.S32.HI R25, RZ, 0x4, R26 ;  /* 0x00000004ff197819 */ /* 0x000fe2000001141a */
[----:B------:R-:W-:Y:S02]  /*2790*/  IMAD.IADD R14, R109, 0x1, R27 ;  /* 0x000000016d0e7824 */ /* 0x000fe400078e021b */
[----:B------:R-:W-:Y:S01]  /*27a0*/  IMAD.IADD R15, R27, 0x1, R107 ;  /* 0x000000011b0f7824 */ /* 0x000fe200078e026b */
[----:B------:R-:W-:Y:S01]  /*27b0*/  SHF.R.S32.HI R27, RZ, 0x4, R28 ;  /* 0x00000004ff1b7819 */ /* 0x000fe2000001141c */
[C---:B------:R-:W-:Y:S01]  /*27c0*/  IMAD.SHL.U32 R8, R110.reuse, 0x80, RZ ;  /* 0x000000806e087824 */ /* 0x040fe200078e00ff */
[----:B------:R0:W-:Y:S01]  /*27d0*/  STL [R1+0x24], R32 ;  /* 0x0000242001007387 */ /* 0x0001e20000100800 */
[----:B------:R-:W-:Y:S01]  /*27e0*/  IMAD.WIDE.U32 R110, R110, 0xa0, RZ ;  /* 0x000000a06e6e7825 */ /* 0x000fe200078e00ff */
[----:B------:R-:W-:-:S02]  /*27f0*/  LOP3.LUT R21, R21, 0xfffffff0, RZ, 0xc0, !PT ;  /* 0xfffffff015157812 */ /* 0x000fc400078ec0ff */
[----:B------:R-:W-:Y:S02]  /*2800*/  LOP3.LUT R26, R26, 0xfffffff0, RZ, 0xc0, !PT ;  /* 0xfffffff01a1a7812 */ /* 0x000fe400078ec0ff */
[----:B------:R-:W-:Y:S01]  /*2810*/  LOP3.LUT R28, R28, 0xfffffff0, RZ, 0xc0, !PT ;  /* 0xfffffff01c1c7812 */ /* 0x000fe200078ec0ff */
[----:B------:R-:W-:Y:S01]  /*2820*/  IMAD.IADD R127, R111, 0x1, R127 ;  /* 0x000000016f7f7824 */ /* 0x000fe200078e027f */
[----:B------:R-:W-:Y:S01]  /*2830*/  LOP3.LUT R35, R38, 0x4, RZ, 0xc0, !PT ;  /* 0x0000000426237812 */ /* 0x000fe200078ec0ff */
[----:B0-----:R-:W-:Y:S01]  /*2840*/  IMAD.IADD R32, R119, 0x1, R33 ;  /* 0x0000000177207824 */ /* 0x001fe200078e0221 */
[----:B------:R-:W-:Y:S02]  /*2850*/  LOP3.LUT R33, R34, 0x1, RZ, 0xc0, !PT ;  /* 0x0000000122217812 */ /* 0x000fe400078ec0ff */
[C---:B------:R-:W-:Y:S02]  /*2860*/  LOP3.LUT R34, R38.reuse, 0x2, RZ, 0xc0, !PT ;  /* 0x0000000226227812 */ /* 0x040fe400078ec0ff */
[----:B------:R-:W-:-:S02]  /*2870*/  LOP3.LUT R36, R38, 0x8, RZ, 0xc0, !PT ;  /* 0x0000000826247812 */ /* 0x000fc400078ec0ff */
[C---:B------:R-:W-:Y:S02]  /*2880*/  LOP3.LUT R37, R38.reuse, 0x10, RZ, 0xc0, !PT ;  /* 0x0000001026257812 */ /* 0x040fe400078ec0ff */
[----:B------:R-:W-:Y:S02]  /*2890*/  SHF.R.S32.HI R29, RZ, 0x1f, R21 ;  /* 0x0000001fff1d7819 */ /* 0x000fe40000011415 */
[----:B------:R-:W-:Y:S02]  /*28a0*/  SHF.R.S32.HI R30, RZ, 0x1f, R26 ;  /* 0x0000001fff1e7819 */ /* 0x000fe4000001141a */
[----:B------:R-:W-:Y:S02]  /*28b0*/  SHF.R.S32.HI R31, RZ, 0x1f, R28 ;  /* 0x0000001fff1f7819 */ /* 0x000fe4000001141c */
[----:B------:R-:W-:-:S07]  /*28c0*/  LOP3.LUT R38, R38, 0x20, RZ, 0xc0, !PT ;  /* 0x0000002026267812 */ /* 0x000fce00078ec0ff */
.L_x_5088:
[----:B--2---:R-:W2:Y:S01]  /*28d0*/  LDL.LU R40, [R1+0x24] ;  /* 0x0000240001287983 */ /* 0x004ea20000300800 */
[----:B0-----:R-:W0:Y:S01]  /*28e0*/  LDC.64 R124, c[0x0][0x2d8] ;  /* 0x0000b600ff7c7b82 */ /* 0x001e220000000a00 */
[----:B-1----:R-:W-:Y:S01]  /*28f0*/  VIADD R47, R24, 0xffffffff ;  /* 0xffffffff182f7836 */ /* 0x002fe20000000000 */
[----:B------:R-:W-:Y:S01]  /*2900*/  LOP3.LUT R41, R228, 0x10, R18, 0xf8, !PT ;  /* 0x00000010e4297812 */ /* 0x000fe200078ef812 */
[----:B------:R-:W-:Y:S05]  /*2910*/  YIELD ;  /* 0x0000000000007946 */ /* 0x000fea0003800000 */
[----:B------:R-:W-:Y:S01]  /*2920*/  SHF.R.S32.HI R45, RZ, 0x1f, R47 ;  /* 0x0000001fff2d7819 */ /* 0x000fe2000001142f */
[-C--:B------:R-:W-:Y:S01]  /*2930*/  IMAD R39, R126, R47.reuse, RZ ;  /* 0x0000002f7e277224 */ /* 0x080fe200078e02ff */
[----:B------:R-:W1:Y:S01]  /*2940*/  LDC R134, c[0x0][0x3d4] ;  /* 0x0000f500ff867b82 */ /* 0x000e620000000800 */
[----:B------:R-:W-:Y:S01]  /*2950*/  IMAD.WIDE.U32 R138, R116, R47, RZ ;  /* 0x0000002f748a7225 */ /* 0x000fe200078e00ff */
[----:B------:R-:W-:Y:S01]  /*2960*/  LOP3.LUT R41, R41, R229, RZ, 0x3c, !PT ;  /* 0x000000e529297212 */ /* 0x000fe200078e3cff */
[----:B------:R-:W-:Y:S01]  /*2970*/  BSSY B0, `(.L_x_4989) ;  /* 0x0000d0c000007945 */ /* 0x000fe20003800000 */
[----:B------:R-:W-:Y:S01]  /*2980*/  LOP3.LUT P4, RZ, R235, 0x2, RZ, 0xc0, !PT ;  /* 0x00000002ebff7812 */ /* 0x000fe2000788c0ff */
[----:B------:R-:W-:Y:S01]  /*2990*/  IMAD R39, R45, R116, R39 ;  /* 0x000000742d277224 */ /* 0x000fe200078e0227 */
[----:B------:R-:W-:-:S02]  /*29a0*/  IADD3 R49, P2, P3, R3, R138, R130 ;  /* 0x0000008a03317210 */ /* 0x000fc40007b5e082 */
[----:B------:R-:W-:Y:S01]  /*29b0*/  IADD3 R41, R230, R41, RZ ;  /* 0x00000029e6297210 */ /* 0x000fe20007ffe0ff */
[----:B------:R-:W-:-:S04]  /*29c0*/  IMAD.IADD R99, R139, 0x1, R39 ;  /* 0x000000018b637824 */ /* 0x000fc800078e0227 */
[----:B------:R-:W-:Y:S01]  /*29d0*/  IMAD R39, R17, 0x7800, R41 ;  /* 0x0000780011277824 */ /* 0x000fe200078e0229 */
[----:B------:R-:W-:Y:S02]  /*29e0*/  IADD3.X R24, R4, R99, R129, P2, P3 ;  /* 0x0000006304187210 */ /* 0x000fe400017e6481 */
[-C--:B0-----:R-:W-:Y:S01]  /*29f0*/  IADD3 R50, P2, P3, R138, R124.reuse, R3 ;  /* 0x0000007c8a327210 */ /* 0x081fe20007b5e003 */
[C---:B------:R-:W-:Y:S02]  /*2a00*/  VIADD R41, R39.reuse, 0x20 ;  /* 0x0000002027297836 */ /* 0x040fe40000000000 */
[----:B------:R-:W-:Y:S01]  /*2a10*/  @P4 VIADD R41, R39, 0xffffffe0 ;  /* 0xffffffe027294836 */ /* 0x000fe20000000000 */
[----:B------:R-:W-:Y:S02]  /*2a20*/  IADD3.X R51, R99, R125, R4, P2, P3 ;  /* 0x0000007d63337210 */ /* 0x000fe400017e6404 */
[----:B------:R-:W-:Y:S02]  /*2a30*/  IADD3 R48, P2, R49, R124, RZ ;  /* 0x0000007c31307210 */ /* 0x000fe40007f5e0ff */
[----:B------:R-:W-:-:S02]  /*2a40*/  ISETP.GT.AND P3, PT, R47, R123, PT ;  /* 0x0000007b2f00720c */ /* 0x000fc40003f64270 */
[----:B------:R-:W-:Y:S01]  /*2a50*/  IADD3 R39, R16, R39, RZ ;  /* 0x0000002710277210 */ /* 0x000fe20007ffe0ff */
[----:B------:R-:W-:Y:S01]  /*2a60*/  IMAD.X R49, R24, 0x1, R125, P2 ;  /* 0x0000000118317824 */ /* 0x000fe200010e067d */
[----:B-1----:R-:W-:Y:S01]  /*2a70*/  ISETP.GE.AND P2, PT, R134, 0x1, PT ;  /* 0x000000018600780c */ /* 0x002fe20003f46270 */
[----:B------:R-:W-:Y:S01]  /*2a80*/  IMAD.MOV.U32 R24, RZ, RZ, R47 ;  /* 0x000000ffff187224 */ /* 0x000fe200078e002f */
[----:B--2---:R-:W-:-:S07]  /*2a90*/  LOP3.LUT R40, R40, 0xfffffffd, RZ, 0xc0, !PT ;  /* 0xfffffffd28287812 */ /* 0x004fce00078ec0ff */
[----:B------:R-:W-:-:S05]  /*2aa0*/  @P3 LOP3.LUT R40, R40, 0x2, RZ, 0xfc, !PT ;  /* 0x0000000228283812 */ /* 0x000fca00078efcff */
[----:B------:R0:W-:Y:S02]  /*2ab0*/  STL [R1+0x24], R40 ;  /* 0x0000242801007387 */ /* 0x0001e40000100800 */
[----:B0-----:R-:W-:Y:S01]  /*2ac0*/  IMAD.IADD R40, R16, 0x1, R41 ;  /* 0x0000000110287824 */ /* 0x001fe200078e0229 */
        /* <DEDUP_REMOVED lines=49> */
[C---:B------:R-:W-:Y:S02]  /*2de0*/  ISETP.GE.AND P2, PT, R19.reuse, R134, PT ;  /* 0x000000861300720c */ /* 0x040fe40003f46270 */
        /* <DEDUP_REMOVED lines=32> */
.L_x_4993:
[----:B------:R-:W-:Y:S05]  /*2ff0*/  BSYNC B1 ;  /* 0x0000000000017941 */ /* 0x000fea0003800000 */
.L_x_4992:
[----:B0-----:R-:W-:Y:S01]  /*3000*/  IADD3 R44, R23, 0x80, RZ ;  /* 0x00000080172c7810 */ /* 0x001fe20007ffe0ff */
[----:B------:R-:W-:Y:S01]  /*3010*/  BSSY B1, `(.L_x_4994) ;  /* 0x0000032000017945 */ /* 0x000fe20003800000 */
[----:B-----5:R-:W-:Y:S02]  /*3020*/  IMAD.MOV.U32 R147, RZ, RZ, R76 ;  /* 0x000000ffff937224 */ /* 0x020fe400078e004c */
[----:B------:R-:W-:Y:S01]  /*3030*/  ISETP.GE.AND P4, PT, R44, R41, PT ;  /* 0x000000292c00720c */ /* 0x000fe20003f86270 */
[----:B------:R-:W-:-:S12]  /*3040*/  IMAD.MOV.U32 R150, RZ, RZ, R80 ;  /* 0x000000ffff967224 */ /* 0x000fd800078e0050 */
        /* <DEDUP_REMOVED lines=46> */
.L_x_4995:
[----:B------:R-:W-:Y:S05]  /*3330*/  BSYNC B1 ;  /* 0x0000000000017941 */ /* 0x000fea0003800000 */
.L_x_4994:
        /* <DEDUP_REMOVED lines=26> */
.L_x_4996:
[----:B0-----:R-:W-:Y:S01]  /*34e0*/  LEA R42, R17, R16, 0x3 ;  /* 0x00000010112a7211 */ /* 0x001fe200078e18ff */
[----:B------:R-:W-:Y:S01]  /*34f0*/  BSSY B1, `(.L_x_4997) ;  /* 0x0000004000017945 */ /* 0x000fe20003800000 */
[----:B------:R-:W-:-:S04]  /*3500*/  SHF.L.U32 R43, R223, 0x1f, RZ ;  /* 0x0000001fdf2b7819 */ /* 0x000fc800000006ff */
[----:B------:R-:W0:Y:S02]  /*3510*/  SYNCS.PHASECHK.TRANS64.TRYWAIT P5, [R42+URZ+0x33490], R43 ;  /* 0x0334902b2a0075a7 */ /* 0x000e2400080a017f */
[----:B0-----:R-:W-:Y:S05]  /*3520*/  @!P5 BRA `(.L_x_4998) ;  /* 0x000002cc0060d947 */ /* 0x001fea0003800000 */
.L_x_5321:
[----:B------:R-:W-:Y:S05]  /*3530*/  BSYNC B1 ;  /* 0x0000000000017941 */ /* 0x000fea0003800000 */
.L_x_4997:
[----:B------:R-:W-:Y:S04]  /*3540*/  BSSY B1, `(.L_x_4999) ;  /* 0x00002c4000017945 */ /* 0x000fe80003800000 */
        /* <DEDUP_REMOVED lines=19> */
[----:B------:R-:W-:Y:S01]  /*3680*/  IMAD.SHL.U32 R125, R165, 0x100, RZ ;  /* 0x00000100a57d7824 */ /* 0x000fe200078e00ff */
[----:B------:R-:W-:Y:S01]  /*3690*/  F2FP.F16.E4M3.UNPACK_B R165, R164.H1 ;  /* 0x000000a4ffa5723e */ /* 0x000fe200030006ff */
[----:B--2---:R-:W-:Y:S01]  /*36a0*/  IMAD.MOV.U32 R124, RZ, RZ, R44 ;  /* 0x000000ffff7c7224 */ /* 0x004fe200078e002c */
[----:B------:R-:W-:Y:S01]  /*36b0*/  LOP3.LUT R99, R99, 0xff00, R98, 0xf8, !PT ;  /* 0x0000ff0063637812 */ /* 0x000fe200078ef862 */
[----:B------:R-:W-:Y:S01]  /*36c0*/  IMAD.U32 R98, R169, 0x10000, RZ ;  /* 0x00010000a9627824 */ /* 0x000fe200078e00ff */
[----:B------:R-:W-:Y:S01]  /*36d0*/  LOP3.LUT R166, R166, 0xff00, R125, 0xf8, !PT ;  /* 0x0000ff00a6a67812 */ /* 0x000fe200078ef87d */
[--C-:B------:R-:W-:Y:S01]  /*36e0*/  HADD2.F32 R169, -RZ, R165.reuse.H0_H0 ;  /* 0x200000a5ffa97230 */ /* 0x100fe20000004100 */
[----:B------:R-:W-:Y:S01]  /*36f0*/  SHF.L.U32 R125, R167, 0x10, RZ ;  /* 0x00000010a77d7819 */ /* 0x000fe200000006ff */
[----:B------:R-:W-:Y:S01]  /*3700*/  HADD2.F32 R170, -RZ, R165.H1_H1 ;  /* 0x300000a5ffaa7230 */ /* 0x000fe20000004100 */
[----:B------:R-:W-:-:S02]  /*3710*/  F2FP.F16.E4M3.UNPACK_B R44, R45 ;  /* 0x0000002dff2c723e */ /* 0x000fc400020006ff */
[----:B------:R-:W-:Y:S02]  /*3720*/  LOP3.LUT R98, R99, 0xff0000, R98, 0xf8, !PT ;  /* 0x00ff000063627812 */ /* 0x000fe400078ef862 */
        /* <DEDUP_REMOVED lines=22> */
[----:B------:R-:W-:Y:S01]  /*3890*/  HADD2.F32 R168, -RZ, R164.H0_H0 ;  /* 0x200000a4ffa87230 */ /* 0x000fe20000004100 */
[----:B------:R-:W-:Y:S01]  /*38a0*/  F2FP.F16.E4M3.UNPACK_B R173, R99.H1 ;  /* 0x00000063ffad723e */ /* 0x000fe200030006ff */
[----:B------:R-:W-:-:S02]  /*38b0*/  HADD2.F32 R164, -RZ, R125.H0_H0 ;  /* 0x2000007dffa47230 */ /* 0x000fc40000004100 */
[----:B------:R-:W-:Y:S02]  /*38c0*/  HADD2.F32 R165, -RZ, R125.H1_H1 ;  /* 0x3000007dffa57230 */ /* 0x000fe40000004100 */
[--C-:B------:R-:W-:Y:S02]  /*38d0*/  HADD2.F32 R163, -RZ, R124.reuse.H1_H1 ;  /* 0x3000007cffa37230 */ /* 0x100fe40000004100 */
[-C--:B------:R-:W-:Y:S01]  /*38e0*/  FMUL.FTZ R172, R164, R167.reuse ;  /* 0x000000a7a4ac7220 */ /* 0x080fe20000410000 */
[----:B------:R-:W-:Y:S02]  /*38f0*/  HADD2.F32 R125, -RZ, R124.H0_H0 ;  /* 0x2000007cff7d7230 */ /* 0x000fe40000004100 */
[----:B------:R-:W-:Y:S01]  /*3900*/  FMUL.FTZ R169, R165, R167 ;  /* 0x000000a7a5a97220 */ /* 0x000fe20000410000 */
        /* <DEDUP_REMOVED lines=8> */
[----:B------:R-:W-:Y:S01]  /*3990*/  F2FP.F16.E4M3.UNPACK_B R166, R47.H1 ;  /* 0x0000002fffa6723e */ /* 0x000fe200030006ff */
[----:B------:R-:W-:Y:S01]  /*39a0*/  HADD2.F32 R170, -RZ, R173.H1_H1 ;  /* 0x300000adffaa7230 */ /* 0x000fe20000004100 */
[----:B------:R-:W-:Y:S02]  /*39b0*/  F2FP.SATFINITE.E4M3.F32.PACK_AB_MERGE_C R164, R165, R164, RZ ;  /* 0x000000a4a5a4723e */ /* 0x000fe400048070ff */
        /* <DEDUP_REMOVED lines=9> */
[----:B------:R-:W-:-:S02]  /*3a50*/  HADD2.F32 R165, -RZ, R165.H0_H0 ;  /* 0x200000a5ffa57230 */ /* 0x000fc40000004100 */
[CC--:B------:R-:W-:Y:S01]  /*3a60*/  FMUL.FTZ R98, R166.reuse, R170.reuse ;  /* 0x000000aaa6627220 */ /* 0x0c0fe20000410000 */
[----:B------:R-:W-:Y:S02]  /*3a70*/  HADD2.F32 R171, -RZ, R169.H1_H1 ;  /* 0x300000a9ffab7230 */ /* 0x000fe40000004100 */
        /* <DEDUP_REMOVED lines=32> */
.L_x_5004:
[----:B------:R-:W-:Y:S05]  /*3c80*/  BSYNC B3 ;  /* 0x0000000000037941 */ /* 0x000fea0003800000 */
.L_x_5003:
[----:B--2---:R1:W-:Y:S02]  /*3c90*/  STG.E.128 desc[UR54][R50.64], R44 ;  /* 0x0000002c32007986 */ /* 0x0043e4000c101d36 */
.L_x_5002:
[----:B------:R-:W-:Y:S05]  /*3ca0*/  BSYNC B2 ;  /* 0x0000000000027941 */ /* 0x000fea0003800000 */
.L_x_5001:
        /* <DEDUP_REMOVED lines=18> */
[----:B------:R-:W-:Y:S01]  /*3dd0*/  PRMT R94, R163, 0x654, R94 ;  /* 0x00000654a35e7816 */ /* 0x000fe2000000005e */
[----:B------:R-:W-:Y:S02]  /*3de0*/  IMAD.SHL.U32 R98, R98, 0x100, RZ ;  /* 0x0000010062627824 */ /* 0x000fe400078e00ff */
[----:B--2---:R-:W-:Y:S01]  /*3df0*/  IMAD.MOV.U32 R96, RZ, RZ, R44 ;  /* 0x000000ffff607224 */ /* 0x004fe200078e002c */
[----:B------:R-:W-:Y:S01]  /*3e00*/  LOP3.LUT R94, R94, 0xff00, R95, 0xf8, !PT ;  /* 0x0000ff005e5e7812 */ /* 0x000fe200078ef85f */
[----:B------:R-:W-:Y:S01]  /*3e10*/  IMAD.U32 R124, R124, 0x10000, RZ ;  /* 0x000100007c7c7824 */ /* 0x000fe200078e00ff */
[----:B------:R-:W-:-:S02]  /*3e20*/  SHF.L.U32 R95, R99, 0x10, RZ ;  /* 0x00000010635f7819 */ /* 0x000fc400000006ff */
[----:B------:R-:W-:Y:S02]  /*3e30*/  LOP3.LUT R97, R97, 0xff00, R98, 0xf8, !PT ;  /* 0x0000ff0061617812 */ /* 0x000fe400078ef862 */
[----:B------:R-:W-:Y:S02]  /*3e40*/  F2FP.F16.E4M3.UNPACK_B R44, R45 ;  /* 0x0000002dff2c723e */ /* 0x000fe400020006ff */
[-C--:B------:R-:W-:Y:S02]  /*3e50*/  F2FP.F16.E4M3.UNPACK_B R98, R162.reuse.H1 ;  /* 0x000000a2ff62723e */ /* 0x080fe400030006ff */
[----:B------:R-:W-:Y:S02]  /*3e60*/  LOP3.LUT R94, R94, 0xff0000, R95, 0xf8, !PT ;  /* 0x00ff00005e5e7812 */ /* 0x000fe400078ef85f */
[----:B------:R-:W-:Y:S01]  /*3e70*/  LOP3.LUT R95, R97, 0xff0000, R124, 0xf8, !PT ;  /* 0x00ff0000615f7812 */ /* 0x000fe200078ef87c */
[----:B------:R-:W-:Y:S01]  /*3e80*/  HADD2.F32 R97, -RZ, R44.H1_H1 ;  /* 0x3000002cff617230 */ /* 0x000fe20000004100 */
[----:B------:R-:W-:Y:S01]  /*3e90*/  F2FP.F16.E4M3.UNPACK_B R124, R161.H1 ;  /* 0x000000a1ff7c723e */ /* 0x000fe200030006ff */
[----:B------:R-:W-:Y:S01]  /*3ea0*/  HADD2.F32 R163, -RZ, R98.H0_H0 ;  /* 0x20000062ffa37230 */ /* 0x000fe20000004100 */
[----:B------:R-:W-:Y:S01]  /*3eb0*/  F2FP.F16.E4M3.UNPACK_B R45, R45.H1 ;  /* 0x0000002dff2d723e */ /* 0x000fe200030006ff */
[----:B------:R-:W-:Y:S01]  /*3ec0*/  HADD2.F32 R44, -RZ, R44.H0_H0 ;  /* 0x2000002cff2c7230 */ /* 0x000fe20000004100 */
[----:B------:R-:W-:Y:S01]  /*3ed0*/  F2FP.F16.E4M3.UNPACK_B R162, R162 ;  /* 0x000000a2ffa2723e */ /* 0x000fe200020006ff */
        /* <DEDUP_REMOVED lines=40> */
[--C-:B------:R-:W-:Y:S01]  /*4160*/  HADD2.F32 R168, -RZ, R166.reuse.H1_H1 ;  /* 0x300000a6ffa87230 */ /* 0x100fe20000004100 */
[----:B------:R-:W-:Y:S01]  /*4170*/  F2FP.F16.E4M3.UNPACK_B R124, R46.H1 ;  /* 0x0000002eff7c723e */ /* 0x000fe200030006ff */
[----:B------:R-:W-:Y:S01]  /*4180*/  HADD2.F32 R166, -RZ, R166.H0_H0 ;  /* 0x200000a6ffa67230 */ /* 0x000fe20000004100 */
[----:B------:R-:W-:Y:S01]  /*4190*/  F2FP.F16.E4M3.UNPACK_B R165, R95 ;  /* 0x0000005fffa5723e */ /* 0x000fe200020006ff */
[----:B------:R-:W-:-:S02]  /*41a0*/  HADD2.F32 R164, -RZ, R163.H1_H1 ;  /* 0x300000a3ffa47230 */ /* 0x000fc40000004100 */
[-C--:B------:R-:W-:Y:S01]  /*41b0*/  FMUL.FTZ R94, R125, R168.reuse ;  /* 0x000000a87d5e7220 */ /* 0x080fe20000410000 */
[--C-:B------:R-:W-:Y:S02]  /*41c0*/  HADD2.F32 R95, -RZ, R124.reuse.H1_H1 ;  /* 0x3000007cff5f7230 */ /* 0x100fe40000004100 */
[C---:B------:R-:W-:Y:S01]  /*41d0*/  FMUL.FTZ R170, R161.reuse, R168 ;  /* 0x000000a8a1aa7220 */ /* 0x040fe20000410000 */
[--C-:B------:R-:W-:Y:S02]  /*41e0*/  HADD2.F32 R167, -RZ, R165.reuse.H1_H1 ;  /* 0x300000a5ffa77230 */ /* 0x100fe40000004100 */
        /* <DEDUP_REMOVED lines=8> */
[----:B------:R-:W-:Y:S01]  /*4270*/  FFMA.FTZ R161, R124, R94, -R161 ;  /* 0x0000005e7ca17223 */ /* 0x000fe200000108a1 */
[----:B------:R-:W-:Y:S01]  /*4280*/  FFMA.FTZ R170, R125, R164, R170 ;  /* 0x000000a47daa7223 */ /* 0x000fe200000100aa */
[----:B------:R-:W-:Y:S01]  /*4290*/  FFMA.FTZ R168, R95, R94, R168 ;  /* 0x0000005e5fa87223 */ /* 0x000fe200000100a8 */
[--C-:B------:R-:W-:Y:S01]  /*42a0*/  HADD2.F32 R94, -RZ, R47.reuse.H0_H0 ;  /* 0x2000002fff5e7230 */ /* 0x100fe20000004100 */
[----:B------:R-:W-:Y:S01]  /*42b0*/  F2FP.SATFINITE.E4M3.F32.PACK_AB_MERGE_C R45, R45, R44, R98 ;  /* 0x0000002c2d2d723e */ /* 0x000fe20004807062 */
[----:B------:R-:W-:Y:S01]  /*42c0*/  HADD2.F32 R95, -RZ, R47.H1_H1 ;  /* 0x3000002fff5f7230 */ /* 0x000fe20000004100 */
[----:B------:R-:W-:Y:S01]  /*42d0*/  F2FP.SATFINITE.E4M3.F32.PACK_AB_MERGE_C R169, R170, R169, RZ ;  /* 0x000000a9aaa9723e */ /* 0x000fe200048070ff */
[--C-:B------:R-:W-:Y:S01]  /*42e0*/  HADD2.F32 R47, -RZ, R46.reuse.H0_H0 ;  /* 0x2000002eff2f7230 */ /* 0x100fe20000004100 */
[----:B------:R-:W-:Y:S01]  /*42f0*/  F2FP.SATFINITE.E4M3.F32.PACK_AB_MERGE_C R161, R168, R161, RZ ;  /* 0x000000a1a8a1723e */ /* 0x000fe200048070ff */
[----:B------:R-:W-:Y:S02]  /*4300*/  HADD2.F32 R46, -RZ, R46.H1_H1 ;  /* 0x3000002eff2e7230 */ /* 0x000fe40000004100 */
[----:B------:R-:W-:Y:S01]  /*4310*/  FMUL.FTZ R125, R95, R166 ;  /* 0x000000a65f7d7220 */ /* 0x000fe20000410000 */
[----:B------:R-:W-:-:S02]  /*4320*/  HADD2.F32 R163, -RZ, R163.H0_H0 ;  /* 0x200000a3ffa37230 */ /* 0x000fc40000004100 */
        /* <DEDUP_REMOVED lines=8> */
[----:B------:R-:W-:Y:S02]  /*43b0*/  F2FP.SATFINITE.E4M3.F32.PACK_AB_MERGE_C R44, R97, R96, R99 ;  /* 0x00000060612c723e */ /* 0x000fe40004807063 */
[----:B------:R-:W-:-:S02]  /*43c0*/  F2FP.SATFINITE.E4M3.F32.PACK_AB_MERGE_C R47, R166, R125, R169 ;  /* 0x0000007da62f723e */ /* 0x000fc400048070a9 */
[----:B------:R-:W-:-:S07]  /*43d0*/  F2FP.SATFINITE.E4M3.F32.PACK_AB_MERGE_C R46, R165, R124, R161 ;  /* 0x0000007ca52e723e */ /* 0x000fce00048070a1 */
.L_x_5008:
[----:B------:R-:W-:Y:S05]  /*43e0*/  BSYNC B3 ;  /* 0x0000000000037941 */ /* 0x000fea0003800000 */
.L_x_5007:
[----:B--2---:R2:W-:Y:S02]  /*43f0*/  STG.E.128 desc[UR54][R50.64+0x20], R44 ;  /* 0x0000202c32007986 */ /* 0x0045e4000c101d36 */
.L_x_5006:
[----:B------:R-:W-:Y:S05]  /*4400*/  BSYNC B2 ;  /* 0x0000000000027941 */ /* 0x000fea0003800000 */
.L_x_5005:
        /* <DEDUP_REMOVED lines=8> */
[--C-:B------:R-:W-:Y:S02]  /*4490*/  SHF.R.U32.HI R96, RZ, 0x8, R89.reuse ;  /* 0x00000008ff607819 */ /* 0x100fe40000011659 */
[----:B------:R-:W-:Y:S02]  /*44a0*/  LOP3.LUT R88, R89, 0xff, RZ, 0xc0, !PT ;  /* 0x000000ff59587812 */ /* 0x000fe400078ec0ff */
[----:B------:R-:W-:Y:S02]  /*44b0*/  SHF.R.U32.HI R95, RZ, 0x18, R89 ;  /* 0x00000018ff5f7819 */ /* 0x000fe40000011659 */
[----:B------:R-:W-:Y:S02]  /*44c0*/  SHF.R.U32.HI R94, RZ, 0x8, R91 ;  /* 0x00000008ff5e7819 */ /* 0x000fe4000001165b */
[----:B------:R-:W-:Y:S02]  /*44d0*/  SHF.R.U32.HI R98, RZ, 0x10, R89 ;  /* 0x00000010ff627819 */ /* 0x000fe40000011659 */
[----:B------:R-:W-:Y:S01]  /*44e0*/  SHF.R.U32.HI R97, RZ, 0x10, R91 ;  /* 0x00000010ff617819 */ /* 0x000fe2000001165b */
[----:B------:R-:W-:Y:S01]  /*44f0*/  IMAD.SHL.U32 R94, R94, 0x100, RZ ;  /* 0x000001005e5e7824 */ /* 0x000fe200078e00ff */
[----:B------:R-:W-:-:S02]  /*4500*/  LOP3.LUT R89, R91, 0xff, RZ, 0xc0, !PT ;  /* 0x000000ff5b597812 */ /* 0x000fc400078ec0ff */
[----:B------:R-:W-:Y:S02]  /*4510*/  SHF.R.U32.HI R90, RZ, 0x18, R91 ;  /* 0x00000018ff5a7819 */ /* 0x000fe4000001165b */
[----:B------:R-:W-:Y:S01]  /*4520*/  PRMT R91, R95, 0x654, R88 ;  /* 0x000006545f5b7816 */ /* 0x000fe20000000058 */
[----:B------:R-:W-:Y:S01]  /*4530*/  IMAD.SHL.U32 R88, R96, 0x100, RZ ;  /* 0x0000010060587824 */ /* 0x000fe200078e00ff */
[----:B------:R-:W-:Y:S01]  /*4540*/  PRMT R95, R90, 0x654, R89 ;  /* 0x000006545a5f7816 */ /* 0x000fe20000000059 */
[----:B--2---:R-:W-:Y:S01]  /*4550*/  IMAD.MOV.U32 R90, RZ, RZ, R44 ;  /* 0x000000ffff5a7224 */ /* 0x004fe200078e002c */
[----:B------:R-:W-:Y:S01]  /*4560*/  MOV R89, R45 ;  /* 0x0000002d00597202 */ /* 0x000fe20000000f00 */
[----:B------:R-:W-:Y:S01]  /*4570*/  IMAD.U32 R45, R98, 0x10000, RZ ;  /* 0x00010000622d7824 */ /* 0x000fe200078e00ff */
[----:B------:R-:W-:Y:S01]  /*4580*/  LOP3.LUT R88, R91, 0xff00, R88, 0xf8, !PT ;  /* 0x0000ff005b587812 */ /* 0x000fe200078ef858 */
[----:B------:R-:W-:Y:S01]  /*4590*/  IMAD.U32 R91, R97, 0x10000, RZ ;  /* 0x00010000615b7824 */ /* 0x000fe200078e00ff */
[----:B------:R-:W-:-:S02]  /*45a0*/  LOP3.LUT R96, R95, 0xff00, R94, 0xf8, !PT ;  /* 0x0000ff005f607812 */ /* 0x000fc400078ef85e */
[----:B------:R-:W-:Y:S02]  /*45b0*/  F2FP.F16.E4M3.UNPACK_B R94, R160.H1 ;  /* 0x000000a0ff5e723e */ /* 0x000fe400030006ff */
[----:B------:R-:W-:Y:S02]  /*45c0*/  F2FP.F16.E4M3.UNPACK_B R44, R89 ;  /* 0x00000059ff2c723e */ /* 0x000fe400020006ff */
        /* <DEDUP_REMOVED lines=25> */
[----:B------:R-:W-:-:S02]  /*4760*/  HADD2.F32 R96, -RZ, R91.H1_H1 ;  /* 0x3000005bff607230 */ /* 0x000fc40000004100 */
[----:B------:R-:W-:Y:S01]  /*4770*/  HADD2.F32 R95, -RZ, R91.H0_H0 ;  /* 0x2000005bff5f7230 */ /* 0x000fe20000004100 */
[----:B------:R-:W-:Y:S01]  /*4780*/  F2FP.SATFINITE.E4M3.F32.PACK_AB_MERGE_C R165, R162, R125, RZ ;  /* 0x0000007da2a5723e */ /* 0x000fe200048070ff */
[--C-:B------:R-:W-:Y:S02]  /*4790*/  HADD2.F32 R91, -RZ, R90.reuse.H0_H0 ;  /* 0x2000005aff5b7230 */ /* 0x100fe40000004100 */
[-C--:B------:R-:W-:Y:S01]  /*47a0*/  FMUL.FTZ R124, R96, R97.reuse ;  /* 0x00000061607c7220 */ /* 0x080fe20000410000 */
[----:B------:R-:W-:Y:S02]  /*47b0*/  HADD2.F32 R94, -RZ, R90.H1_H1 ;  /* 0x3000005aff5e7230 */ /* 0x000fe40000004100 */
[----:B------:R-:W-:Y:S01]  /*47c0*/  FMUL.FTZ R99, R95, R97 ;  /* 0x000000615f637220 */ /* 0x000fe20000410000 */
[----:B------:R-:W-:Y:S01]  /*47d0*/  HADD2.F32 R90, -RZ, R159.H1_H1 ;  /* 0x3000009fff5a7230 */ /* 0x000fe20000004100 */
[----:B------:R-:W-:Y:S01]  /*47e0*/  F2FP.F16.E4M3.UNPACK_B R125, R88.H1 ;  /* 0x00000058ff7d723e */ /* 0x000fe200030006ff */
[----:B------:R-:W-:-:S02]  /*47f0*/  HADD2.F32 R160, -RZ, R160.H0_H0 ;  /* 0x200000a0ffa07230 */ /* 0x000fc40000004100 */
[----:B------:R-:W-:Y:S02]  /*4800*/  HADD2.F32 R159, -RZ, R159.H0_H0 ;  /* 0x2000009fff9f7230 */ /* 0x000fe40000004100 */
[-C--:B------:R-:W-:Y:S01]  /*4810*/  FFMA.FTZ R124, R95, R90.reuse, -R124 ;  /* 0x0000005a5f7c7223 */ /* 0x080fe2000001087c */
[----:B------:R-:W-:Y:S01]  /*4820*/  FFMA.FTZ R99, R96, R90, R99 ;  /* 0x0000005a60637223 */ /* 0x000fe20000010063 */
[CC--:B------:R-:W-:Y:S01]  /*4830*/  FMUL.FTZ R98, R94.reuse, R160.reuse ;  /* 0x000000a05e627220 */ /* 0x0c0fe20000410000 */
[----:B------:R-:W-:Y:S01]  /*4840*/  F2FP.F16.E4M3.UNPACK_B R95, R47.H1 ;  /* 0x0000002fff5f723e */ /* 0x000fe200030006ff */
[C---:B------:R-:W-:Y:S01]  /*4850*/  FMUL.FTZ R97, R91.reuse, R160 ;  /* 0x000000a05b617220 */ /* 0x040fe20000410000 */
[----:B------:R-:W-:Y:S02]  /*4860*/  HADD2.F32 R160, -RZ, R125.H1_H1 ;  /* 0x3000007dffa07230 */ /* 0x000fe40000004100 */
[-C--:B------:R-:W-:Y:S01]  /*4870*/  FFMA.FTZ R90, R91, R159.reuse, -R98 ;  /* 0x0000009f5b5a7223 */ /* 0x080fe20000010862 */
[----:B------:R-:W-:Y:S01]  /*4880*/  F2FP.SATFINITE.E4M3.F32.PACK_AB_MERGE_C R164, R99, R124, RZ ;  /* 0x0000007c63a4723e */ /* 0x000fe200048070ff */
[----:B------:R-:W-:Y:S01]  /*4890*/  FFMA.FTZ R91, R94, R159, R97 ;  /* 0x0000009f5e5b7223 */ /* 0x000fe20000010061 */
[--C-:B------:R-:W-:Y:S01]  /*48a0*/  HADD2.F32 R96, -RZ, R95.reuse.H0_H0 ;  /* 0x2000005fff607230 */ /* 0x100fe20000004100 */
[-C--:B------:R-:W-:Y:S01]  /*48b0*/  F2FP.F16.E4M3.UNPACK_B R98, R45.reuse.H1 ;  /* 0x0000002dff62723e */ /* 0x080fe200030006ff */
[----:B------:R-:W-:Y:S01]  /*48c0*/  HADD2.F32 R95, -RZ, R95.H1_H1 ;  /* 0x3000005fff5f7230 */ /* 0x000fe20000004100 */
[----:B------:R-:W-:Y:S01]  /*48d0*/  F2FP.F16.E4M3.UNPACK_B R94, R46.H1 ;  /* 0x0000002eff5e723e */ /* 0x000fe200030006ff */
[----:B------:R-:W-:Y:S01]  /*48e0*/  HADD2.F32 R125, -RZ, R125.H0_H0 ;  /* 0x2000007dff7d7230 */ /* 0x000fe20000004100 */
[----:B------:R-:W-:Y:S01]  /*48f0*/  F2FP.F16.E4M3.UNPACK_B R124, R88 ;  /* 0x00000058ff7c723e */ /* 0x000fe200020006ff */
[----:B------:R-:W-:Y:S01]  /*4900*/  HADD2.F32 R99, -RZ, R98.H1_H1 ;  /* 0x30000062ff637230 */ /* 0x000fe20000004100 */
[----:B------:R-:W-:Y:S01]  /*4910*/  F2FP.F16.E4M3.UNPACK_B R97, R45 ;  /* 0x0000002dff61723e */ /* 0x000fe200020006ff */
[----:B------:R-:W-:-:S02]  /*4920*/  HADD2.F32 R88, -RZ, R94.H1_H1 ;  /* 0x3000005eff587230 */ /* 0x000fc40000004100 */
[----:B------:R-:W-:Y:S01]  /*4930*/  FMUL.FTZ R45, R95, R160 ;  /* 0x000000a05f2d7220 */ /* 0x000fe20000410000 */
[----:B------:R-:W-:Y:S01]  /*4940*/  HADD2.F32 R159, -RZ, R124.H1_H1 ;  /* 0x3000007cff9f7230 */ /* 0x000fe20000004100 */
[----:B------:R-:W-:Y:S01]  /*4950*/  F2FP.F16.E4M3.UNPACK_B R47, R47 ;  /* 0x0000002fff2f723e */ /* 0x000fe200020006ff */
[----:B------:R-:W-:Y:S02]  /*4960*/  HADD2.F32 R94, -RZ, R94.H0_H0 ;  /* 0x2000005eff5e7230 */ /* 0x000fe40000004100 */
[----:B------:R-:W-:Y:S01]  /*4970*/  FFMA.FTZ R162, R96, R99, -R45 ;  /* 0x0000006360a27223 */ /* 0x000fe2000001082d */
[----:B------:R-:W-:Y:S02]  /*4980*/  HADD2.F32 R45, -RZ, R97.H1_H1 ;  /* 0x30000061ff2d7230 */ /* 0x000fe40000004100 */
[-C--:B------:R-:W-:Y:S01]  /*4990*/  FMUL.FTZ R161, R88, R159.reuse ;  /* 0x0000009f58a17220 */ /* 0x080fe20000410000 */
[----:B------:R-:W-:Y:S01]  /*49a0*/  F2FP.F16.E4M3.UNPACK_B R46, R46 ;  /* 0x0000002eff2e723e */ /* 0x000fe200020006ff */
[----:B------:R-:W-:Y:S01]  /*49b0*/  FMUL.FTZ R159, R94, R159 ;  /* 0x0000009f5e9f7220 */ /* 0x000fe20000410000 */
[----:B------:R-:W-:Y:S01]  /*49c0*/  FMUL.FTZ R160, R96, R160 ;  /* 0x000000a060a07220 */ /* 0x000fe20000410000 */
[----:B------:R-:W-:Y:S01]  /*49d0*/  FFMA.FTZ R161, R94, R45, -R161 ;  /* 0x0000002d5ea17223 */ /* 0x000fe200000108a1 */
[----:B------:R-:W-:-:S02]  /*49e0*/  HADD2.F32 R124, -RZ, R124.H0_H0 ;  /* 0x2000007cff7c7230 */ /* 0x000fc40000004100 */
[----:B------:R-:W-:Y:S01]  /*49f0*/  FFMA.FTZ R96, R88, R45, R159 ;  /* 0x0000002d58607223 */ /* 0x000fe2000001009f */
[--C-:B------:R-:W-:Y:S02]  /*4a00*/  HADD2.F32 R88, -RZ, R47.reuse.H0_H0 ;  /* 0x2000002fff587230 */ /* 0x100fe40000004100 */
[----:B------:R-:W-:Y:S01]  /*4a10*/  FFMA.FTZ R163, R95, R99, R160 ;  /* 0x000000635fa37223 */ /* 0x000fe200000100a0 */
[--C-:B------:R-:W-:Y:S02]  /*4a20*/  HADD2.F32 R45, -RZ, R46.reuse.H0_H0 ;  /* 0x2000002eff2d7230 */ /* 0x100fe40000004100 */
[----:B------:R-:W-:Y:S02]  /*4a30*/  HADD2.F32 R47, -RZ, R47.H1_H1 ;  /* 0x3000002fff2f7230 */ /* 0x000fe40000004100 */
[----:B------:R-:W-:Y:S01]  /*4a40*/  FMUL.FTZ R160, R88, R125 ;  /* 0x0000007d58a07220 */ /* 0x000fe20000410000 */
[----:B------:R-:W-:Y:S02]  /*4a50*/  HADD2.F32 R46, -RZ, R46.H1_H1 ;  /* 0x3000002eff2e7230 */ /* 0x000fe40000004100 */
[----:B------:R-:W-:Y:S01]  /*4a60*/  FMUL.FTZ R95, R45, R124 ;  /* 0x0000007c2d5f7220 */ /* 0x000fe20000410000 */
[----:B------:R-:W-:-:S02]  /*4a70*/  HADD2.F32 R98, -RZ, R98.H0_H0 ;  /* 0x20000062ff627230 */ /* 0x000fc40000004100 */
[C---:B------:R-:W-:Y:S01]  /*4a80*/  FMUL.FTZ R99, R47.reuse, R125 ;  /* 0x0000007d2f637220 */ /* 0x040fe20000410000 */
[----:B------:R-:W-:Y:S02]  /*4a90*/  HADD2.F32 R97, -RZ, R97.H0_H0 ;  /* 0x20000061ff617230 */ /* 0x000fe40000004100 */
[----:B------:R-:W-:Y:S01]  /*4aa0*/  FMUL.FTZ R94, R46, R124 ;  /* 0x0000007c2e5e7220 */ /* 0x000fe20000410000 */
[----:B------:R-:W-:Y:S01]  /*4ab0*/  F2FP.SATFINITE.E4M3.F32.PACK_AB_MERGE_C R96, R96, R161, RZ ;  /* 0x000000a16060723e */ /* 0x000fe200048070ff */
[-C--:B------:R-:W-:Y:S01]  /*4ac0*/  FFMA.FTZ R99, R88, R98.reuse, -R99 ;  /* 0x0000006258637223 */ /* 0x080fe20000010863 */
[----:B------:R-:W-:Y:S01]  /*4ad0*/  FFMA.FTZ R160, R47, R98, R160 ;  /* 0x000000622fa07223 */ /* 0x000fe200000100a0 */
[-C--:B------:R-:W-:Y:S01]  /*4ae0*/  FFMA.FTZ R94, R45, R97.reuse, -R94 ;  /* 0x000000612d5e7223 */ /* 0x080fe2000001085e */
[----:B------:R-:W-:Y:S01]  /*4af0*/  FFMA.FTZ R95, R46, R97, R95 ;  /* 0x000000612e5f7223 */ /* 0x000fe2000001005f */
[----:B------:R-:W-:Y:S02]  /*4b00*/  F2FP.SATFINITE.E4M3.F32.PACK_AB_MERGE_C R162, R163, R162, RZ ;  /* 0x000000a2a3a2723e */ /* 0x000fe400048070ff */
[----:B------:R-:W-:-:S02]  /*4b10*/  F2FP.SATFINITE.E4M3.F32.PACK_AB_MERGE_C R45, R89, R44, R165 ;  /* 0x0000002c592d723e */ /* 0x000fc400048070a5 */
[----:B------:R-:W-:Y:S02]  /*4b20*/  F2FP.SATFINITE.E4M3.F32.PACK_AB_MERGE_C R44, R91, R90, R164 ;  /* 0x0000005a5b2c723e */ /* 0x000fe400048070a4 */
[----:B------:R-:W-:Y:S02]  /*4b30*/  F2FP.SATFINITE.E4M3.F32.PACK_AB_MERGE_C R46, R95, R94, R96 ;  /* 0x0000005e5f2e723e */ /* 0x000fe40004807060 */
[----:B------:R-:W-:-:S07]  /*4b40*/  F2FP.SATFINITE.E4M3.F32.PACK_AB_MERGE_C R47, R160, R99, R162 ;  /* 0x00000063a02f723e */ /* 0x000fce00048070a2 */
.L_x_5012:
[----:B------:R-:W-:Y:S05]  /*4b50*/  BSYNC B3 ;  /* 0x0000000000037941 */ /* 0x000fea0003800000 */
.L_x_5011:
[----:B--2---:R3:W-:Y:S02]  /*4b60*/  STG.E.128 desc[UR54][R50.64+0x40], R44 ;  /* 0x0000402c32007986 */ /* 0x0047e4000c101d36 */
.L_x_5010:
[----:B------:R-:W-:Y:S05]  /*4b70*/  BSYNC B2 ;  /* 0x0000000000027941 */ /* 0x000fea0003800000 */
.L_x_5009:
        /* <DEDUP_REMOVED lines=52> */
[--C-:B------:R-:W-:Y:S02]  /*4ec0*/  HADD2.F32 R86, -RZ, R85.reuse.H0_H0 ;  /* 0x20000055ff567230 */ /* 0x100fe40000004100 */
[----:B------:R-:W-:Y:S02]  /*4ed0*/  HADD2.F32 R87, -RZ, R85.H1_H1 ;  /* 0x30000055ff577230 */ /* 0x000fe40000004100 */
[----:B------:R-:W-:Y:S02]  /*4ee0*/  HADD2.F32 R85, -RZ, R84.H0_H0 ;  /* 0x20000054ff557230 */ /* 0x000fe40000004100 */
[-C--:B------:R-:W-:Y:S01]  /*4ef0*/  FMUL.FTZ R96, R86, R89.reuse ;  /* 0x0000005956607220 */ /* 0x080fe20000410000 */
[----:B------:R-:W-:Y:S02]  /*4f00*/  HADD2.F32 R88, -RZ, R155.H1_H1 ;  /* 0x3000009bff587230 */ /* 0x000fe40000004100 */
[----:B------:R-:W-:Y:S01]  /*4f10*/  FMUL.FTZ R91, R87, R89 ;  /* 0x00000059575b7220 */ /* 0x000fe20000410000 */
[----:B------:R-:W-:-:S02]  /*4f20*/  HADD2.F32 R156, -RZ, R156.H0_H0 ;  /* 0x2000009cff9c7230 */ /* 0x000fc40000004100 */
[----:B------:R-:W-:Y:S02]  /*4f30*/  HADD2.F32 R84, -RZ, R84.H1_H1 ;  /* 0x30000054ff547230 */ /* 0x000fe40000004100 */
        /* <DEDUP_REMOVED lines=16> */
[----:B------:R-:W-:Y:S01]  /*5040*/  F2FP.SATFINITE.E4M3.F32.PACK_AB_MERGE_C R155, R124, R99, RZ ;  /* 0x000000637c9b723e */ /* 0x000fe200048070ff */
        /* <DEDUP_REMOVED lines=38> */
.L_x_5016:
[----:B------:R-:W-:Y:S05]  /*52b0*/  BSYNC B3 ;  /* 0x0000000000037941 */ /* 0x000fea0003800000 */
.L_x_5015:
[----:B--2---:R4:W-:Y:S02]  /*52c0*/  STG.E.128 desc[UR54][R50.64+0x60], R44 ;  /* 0x0000602c32007986 */ /* 0x0049e4000c101d36 */
.L_x_5014:
[----:B------:R-:W-:Y:S05]  /*52d0*/  BSYNC B2 ;  /* 0x0000000000027941 */ /* 0x000fea0003800000 */
.L_x_5013:
[----:B------:R-:W-:Y:S01]  /*52e0*/  ISETP.NE.AND P3, PT, R37, RZ, PT ;  /* 0x000000ff2500720c */ /* 0x000fe20003f65270 */
[----:B------:R-:W-:-:S12]  /*52f0*/  BSSY B2, `(.L_x_5017) ;  /* 0x0000074000027945 */ /* 0x000fd80003800000 */
[----:B------:R-:W-:Y:S05]  /*5300*/  @!P3 BRA `(.L_x_5018) ;  /* 0x0000000400c8b947 */ /* 0x000fea0003800000 */
[----:B-1234-:R1:W2:Y:S01]  /*5310*/  LDS.128 R44, [R39+0x29200] ;  /* 0x02920000272c7984 */ /* 0x01e2a20000000c00 */
[----:B------:R-:W-:Y:S01]  /*5320*/  IADD3 R85, R19, 0x40, RZ ;  /* 0x0000004013557810 */ /* 0x000fe20007ffe0ff */
[----:B------:R-:W-:Y:S03]  /*5330*/  BSSY B3, `(.L_x_5019) ;  /* 0x000006e000037945 */ /* 0x000fe60003800000 */
[----:B------:R-:W-:-:S13]  /*5340*/  ISETP.GE.AND P3, PT, R85, R134, PT ;  /* 0x000000865500720c */ /* 0x000fda0003f66270 */
        /* <DEDUP_REMOVED lines=14> */
[----:B------:R-:W-:Y:S02]  /*5430*/  F2FP.F16.E4M3.UNPACK_B R44, R45 ;  /* 0x0000002dff2c723e */ /* 0x000fe400020006ff */
[----:B------:R-:W-:Y:S01]  /*5440*/  LOP3.LUT R82, R82, 0xff00, R81, 0xf8, !PT ;  /* 0x0000ff0052527812 */ /* 0x000fe200078ef851 */
[----:B------:R-:W-:Y:S01]  /*5450*/  IMAD.U32 R81, R89, 0x10000, RZ ;  /* 0x0001000059517824 */ /* 0x000fe200078e00ff */
[----:B------:R-:W-:-:S02]  /*5460*/  LOP3.LUT R85, R84, 0xff00, R83, 0xf8, !PT ;  /* 0x0000ff0054557812 */ /* 0x000fc400078ef853 */
[----:B------:R-:W-:Y:S02]  /*5470*/  SHF.L.U32 R84, R86, 0x10, RZ ;  /* 0x0000001056547819 */ /* 0x000fe400000006ff */
        /* <DEDUP_REMOVED lines=43> */
[-C--:B------:R-:W-:Y:S01]  /*5730*/  FFMA.FTZ R91, R81, R150.reuse, -R88 ;  /* 0x00000096515b7223 */ /* 0x080fe20000010858 */
        /* <DEDUP_REMOVED lines=45> */
.L_x_5020:
[----:B------:R-:W-:Y:S05]  /*5a10*/  BSYNC B3 ;  /* 0x0000000000037941 */ /* 0x000fea0003800000 */
.L_x_5019:
[----:B--2---:R1:W-:Y:S02]  /*5a20*/  STG.E.128 desc[UR54][R50.64+0x80], R44 ;  /* 0x0000802c32007986 */ /* 0x0043e4000c101d36 */
.L_x_5018:
[----:B------:R-:W-:Y:S05]  /*5a30*/  BSYNC B2 ;  /* 0x0000000000027941 */ /* 0x000fea0003800000 */
.L_x_5017:
[----:B------:R-:W-:-:S13]  /*5a40*/  ISETP.NE.AND P3, PT, R38, RZ, PT ;  /* 0x000000ff2600720c */ /* 0x000fda0003f65270 */
[----:B------:R-:W-:Y:S05]  /*5a50*/  @!P3 BRA `(.L_x_5000) ;  /* 0x0000000400c8b947 */ /* 0x000fea0003800000 */
[----:B-1234-:R1:W2:Y:S01]  /*5a60*/  LDS.128 R44, [R40+0x29200] ;  /* 0x02920000282c7984 */ /* 0x01e2a20000000c00 */
[----:B------:R-:W-:Y:S01]  /*5a70*/  VIADD R81, R19, 0x50 ;  /* 0x0000005013517836 */ /* 0x000fe20000000000 */
[----:B------:R-:W-:Y:S04]  /*5a80*/  BSSY B2, `(.L_x_5021) ;  /* 0x000006e000027945 */ /* 0x000fe80003800000 */
[----:B------:R-:W-:-:S13]  /*5a90*/  ISETP.GE.AND P3, PT, R81, R134, PT ;  /* 0x000000865100720c */ /* 0x000fda0003f66270 */
        /* <DEDUP_REMOVED lines=62> */
[----:B------:R-:W-:Y:S01]  /*5e80*/  FFMA.FTZ R87, R77, R147, -R84 ;  /* 0x000000934d577223 */ /* 0x000fe20000010854 */
        /* <DEDUP_REMOVED lines=45> */
.L_x_5022:
[----:B------:R-:W-:Y:S05]  /*6160*/  BSYNC B2 ;  /* 0x0000000000027941 */ /* 0x000fea0003800000 */
.L_x_5021:
[----:B--2---:R1:W-:Y:S02]  /*6170*/  STG.E.128 desc[UR54][R50.64+0xa0], R44 ;  /* 0x0000a02c32007986 */ /* 0x0043e4000c101d36 */
.L_x_5000:
[----:B------:R-:W-:Y:S05]  /*6180*/  BSYNC B1 ;  /* 0x0000000000017941 */ /* 0x000fea0003800000 */
.L_x_4999:
[----:B------:R-:W-:Y:S05]  /*6190*/  @P4 BRA `(.L_x_5023) ;  /* 0x0000009800244947 */ /* 0x000fea0003800000 */
[----:B------:R-:W-:Y:S01]  /*61a0*/  ISETP.NE.AND P3, PT, R33, RZ, PT ;  /* 0x000000ff2100720c */ /* 0x000fe20003f65270 */
[----:B------:R-:W-:-:S12]  /*61b0*/  BSSY B1, `(.L_x_5024) ;  /* 0x0000073000017945 */ /* 0x000fd80003800000 */
[----:B------:R-:W-:Y:S05]  /*61c0*/  @!P3 BRA `(.L_x_5025) ;  /* 0x0000000400c4b947 */ /* 0x000fea0003800000 */
[----:B-1234-:R1:W2:Y:S01]  /*61d0*/  LDS.128 R44, [R39+0x26200] ;  /* 0x02620000272c7984 */ /* 0x01e2a20000000c00 */
[----:B------:R-:W-:Y:S01]  /*61e0*/  ISETP.GE.AND P3, PT, R19, R134, PT ;  /* 0x000000861300720c */ /* 0x000fe20003f66270 */
[----:B------:R-:W-:-:S12]  /*61f0*/  BSSY B2, `(.L_x_5026) ;  /* 0x000006d000027945 */ /* 0x000fd80003800000 */
[----:B-1----:R-:W-:Y:S05]  /*6200*/  @P3 BRA `(.L_x_5027) ;  /* 0x0000000400ac3947 */ /* 0x002fea0003800000 */
        /* <DEDUP_REMOVED lines=9> */
[----:B------:R-:W-:Y:S01]  /*62a0*/  PRMT R73, R73, 0x654, R72 ;  /* 0x0000065449497816 */ /* 0x000fe20000000048 */
[----:B------:R-:W-:Y:S01]  /*62b0*/  IMAD.SHL.U32 R72, R78, 0x100, RZ ;  /* 0x000001004e487824 */ /* 0x000fe200078e00ff */
[----:B------:R-:W-:Y:S01]  /*62c0*/  PRMT R51, R51, 0x654, R50 ;  /* 0x0000065433337816 */ /* 0x000fe20000000032 */
[----:B------:R-:W-:Y:S01]  /*62d0*/  IMAD.U32 R76, R76, 0x10000, RZ ;  /* 0x000100004c4c7824 */ /* 0x000fe200078e00ff */
[----:B------:R-:W-:Y:S01]  /*62e0*/  LOP3.LUT R73, R73, 0xff00, R74, 0xf8, !PT ;  /* 0x0000ff0049497812 */ /* 0x000fe200078ef84a */
[----:B--2---:R-:W-:Y:S01]  /*62f0*/  IMAD.MOV.U32 R50, RZ, RZ, R44 ;  /* 0x000000ffff327224 */ /* 0x004fe200078e002c */
[----:B------:R-:W-:-:S02]  /*6300*/  LOP3.LUT R51, R51, 0xff00, R72, 0xf8, !PT ;  /* 0x0000ff0033337812 */ /* 0x000fc400078ef848 */
[-C--:B------:R-:W-:Y:S02]  /*6310*/  F2FP.F16.E4M3.UNPACK_B R44, R45.reuse ;  /* 0x0000002dff2c723e */ /* 0x080fe400020006ff */
[----:B------:R-:W-:Y:S02]  /*6320*/  SHF.L.U32 R72, R77, 0x10, RZ ;  /* 0x000000104d487819 */ /* 0x000fe400000006ff */
        /* <DEDUP_REMOVED lines=89> */
.L_x_5027:
[----:B------:R-:W-:Y:S05]  /*68c0*/  BSYNC B2 ;  /* 0x0000000000027941 */ /* 0x000fea0003800000 */
.L_x_5026:
[----:B--2---:R1:W-:Y:S02]  /*68d0*/  STG.E.128 desc[UR54][R48.64], R44 ;  /* 0x0000002c30007986 */ /* 0x0043e4000c101d36 */
.L_x_5025:
[----:B------:R-:W-:Y:S05]  /*68e0*/  BSYNC B1 ;  /* 0x0000000000017941 */ /* 0x000fea0003800000 */
.L_x_5024:
        /* <DEDUP_REMOVED lines=19> */
[----:B------:R-:W-:-:S03]  /*6a20*/  IMAD.SHL.U32 R50, R74, 0x100, RZ ;  /* 0x000001004a327824 */ /* 0x000fc600078e00ff */
[----:B------:R-:W-:Y:S01]  /*6a30*/  LOP3.LUT R72, R70, 0xff00, R69, 0xf8, !PT ;  /* 0x0000ff0046487812 */ /* 0x000fe200078ef845 */
[----:B------:R-:W-:Y:S01]  /*6a40*/  IMAD.U32 R69, R73, 0x10000, RZ ;  /* 0x0001000049457824 */ /* 0x000fe200078e00ff */
[----:B------:R-:W-:Y:S02]  /*6a50*/  LOP3.LUT R68, R51, 0xff00, R50, 0xf8, !PT ;  /* 0x0000ff0033447812 */ /* 0x000fe400078ef832 */
[----:B------:R-:W-:Y:S02]  /*6a60*/  SHF.L.U32 R51, R75, 0x10, RZ ;  /* 0x000000104b337819 */ /* 0x000fe400000006ff */
[----:B------:R-:W-:Y:S02]  /*6a70*/  F2FP.F16.E4M3.UNPACK_B R70, R149.H1 ;  /* 0x00000095ff46723e */ /* 0x000fe400030006ff */
[-C--:B--2---:R-:W-:Y:S02]  /*6a80*/  F2FP.F16.E4M3.UNPACK_B R50, R45.reuse ;  /* 0x0000002dff32723e */ /* 0x084fe400020006ff */
        /* <DEDUP_REMOVED lines=88> */
.L_x_5031:
[----:B------:R-:W-:Y:S05]  /*7010*/  BSYNC B2 ;  /* 0x0000000000027941 */ /* 0x000fea0003800000 */
.L_x_5030:
[----:B--2---:R1:W-:Y:S02]  /*7020*/  STG.E.128 desc[UR54][R48.64+0x20], R44 ;  /* 0x0000202c30007986 */ /* 0x0043e4000c101d36 */
.L_x_5029:
[----:B------:R-:W-:Y:S05]  /*7030*/  BSYNC B1 ;  /* 0x0000000000017941 */ /* 0x000fea0003800000 */
.L_x_5028:
        /* <DEDUP_REMOVED lines=10> */
[--C-:B------:R-:W-:Y:S01]  /*70e0*/  SHF.R.U32.HI R73, RZ, 0x18, R65.reuse ;  /* 0x00000018ff497819 */ /* 0x100fe20000011641 */
[----:B------:R-:W-:Y:S01]  /*70f0*/  IMAD.MOV.U32 R51, RZ, RZ, R46 ;  /* 0x000000ffff337224 */ /* 0x000fe200078e002e */
[----:B------:R-:W-:Y:S01]  /*7100*/  LOP3.LUT R50, R65, 0xff, RZ, 0xc0, !PT ;  /* 0x000000ff41327812 */ /* 0x000fe200078ec0ff */
[----:B------:R-:W-:Y:S01]  /*7110*/  IMAD.SHL.U32 R46, R66, 0x100, RZ ;  /* 0x00000100422e7824 */ /* 0x000fe200078e00ff */
[--C-:B------:R-:W-:Y:S02]  /*7120*/  SHF.R.U32.HI R71, RZ, 0x8, R65.reuse ;  /* 0x00000008ff477819 */ /* 0x100fe40000011641 */
[----:B------:R-:W-:Y:S02]  /*7130*/  SHF.R.U32.HI R69, RZ, 0x10, R65 ;  /* 0x00000010ff457819 */ /* 0x000fe40000011641 */
[----:B------:R-:W-:-:S02]  /*7140*/  SHF.R.U32.HI R70, RZ, 0x18, R67 ;  /* 0x00000018ff467819 */ /* 0x000fc40000011643 */
[----:B------:R-:W-:Y:S02]  /*7150*/  LOP3.LUT R65, R67, 0xff, RZ, 0xc0, !PT ;  /* 0x000000ff43417812 */ /* 0x000fe400078ec0ff */
[----:B------:R-:W-:Y:S02]  /*7160*/  SHF.R.U32.HI R68, RZ, 0x10, R67 ;  /* 0x00000010ff447819 */ /* 0x000fe40000011643 */
[----:B------:R-:W-:Y:S02]  /*7170*/  PRMT R50, R73, 0x654, R50 ;  /* 0x0000065449327816 */ /* 0x000fe40000000032 */
[----:B------:R-:W-:Y:S01]  /*7180*/  SHF.L.U32 R47, R71, 0x8, RZ ;  /* 0x00000008472f7819 */ /* 0x000fe200000006ff */
        /* <DEDUP_REMOVED lines=96> */
.L_x_5035:
[----:B------:R-:W-:Y:S05]  /*7790*/  BSYNC B2 ;  /* 0x0000000000027941 */ /* 0x000fea0003800000 */
.L_x_5034:
[----:B--2---:R1:W-:Y:S02]  /*77a0*/  STG.E.128 desc[UR54][R48.64+0x40], R44 ;  /* 0x0000402c30007986 */ /* 0x0043e4000c101d36 */
.L_x_5033:
[----:B------:R-:W-:Y:S05]  /*77b0*/  BSYNC B1 ;  /* 0x0000000000017941 */ /* 0x000fea0003800000 */
.L_x_5032:
        /* <DEDUP_REMOVED lines=8> */
[--C-:B------:R-:W-:Y:S01]  /*7840*/  SHF.R.U32.HI R68, RZ, 0x10, R61.reuse ;  /* 0x00000010ff447819 */ /* 0x100fe2000001163d */
[----:B--2---:R-:W-:Y:S01]  /*7850*/  IMAD.MOV.U32 R51, RZ, RZ, R46 ;  /* 0x000000ffff337224 */ /* 0x004fe200078e002e */
[----:B------:R-:W-:Y:S01]  /*7860*/  SHF.R.U32.HI R66, RZ, 0x8, R61 ;  /* 0x00000008ff427819 */ /* 0x000fe2000001163d */
[----:B------:R-:W-:Y:S01]  /*7870*/  IMAD.MOV.U32 R60, RZ, RZ, R47 ;  /* 0x000000ffff3c7224 */ /* 0x000fe200078e002f */
[----:B------:R-:W-:Y:S02]  /*7880*/  LOP3.LUT R50, R61, 0xff, RZ, 0xc0, !PT ;  /* 0x000000ff3d327812 */ /* 0x000fe400078ec0ff */
[----:B------:R-:W-:Y:S01]  /*7890*/  SHF.R.U32.HI R67, RZ, 0x18, R61 ;  /* 0x00000018ff437819 */ /* 0x000fe2000001163d */
[----:B------:R-:W-:Y:S01]  /*78a0*/  IMAD.SHL.U32 R46, R66, 0x100, RZ ;  /* 0x00000100422e7824 */ /* 0x000fe200078e00ff */
[----:B------:R-:W-:Y:S02]  /*78b0*/  SHF.R.U32.HI R64, RZ, 0x8, R63 ;  /* 0x00000008ff407819 */ /* 0x000fe4000001163f */
[----:B------:R-:W-:-:S02]  /*78c0*/  LOP3.LUT R61, R63, 0xff, RZ, 0xc0, !PT ;  /* 0x000000ff3f3d7812 */ /* 0x000fc400078ec0ff */
[--C-:B------:R-:W-:Y:S02]  /*78d0*/  SHF.R.U32.HI R62, RZ, 0x18, R63.reuse ;  /* 0x00000018ff3e7819 */ /* 0x100fe4000001163f */
[----:B------:R-:W-:Y:S02]  /*78e0*/  SHF.R.U32.HI R65, RZ, 0x10, R63 ;  /* 0x00000010ff417819 */ /* 0x000fe4000001163f */
[----:B------:R-:W-:Y:S01]  /*78f0*/  PRMT R62, R62, 0x654, R61 ;  /* 0x000006543e3e7816 */ /* 0x000fe2000000003d */
[----:B------:R-:W-:Y:S01]  /*7900*/  IMAD.SHL.U32 R61, R64, 0x100, RZ ;  /* 0x00000100403d7824 */ /* 0x000fe200078e00ff */
[----:B------:R-:W-:-:S04]  /*7910*/  PRMT R47, R67, 0x654, R50 ;  /* 0x00000654432f7816 */ /* 0x000fc80000000032 */
[----:B------:R-:W-:Y:S01]  /*7920*/  LOP3.LUT R64, R62, 0xff00, R61, 0xf8, !PT ;  /* 0x0000ff003e407812 */ /* 0x000fe200078ef83d */
[----:B------:R-:W-:Y:S01]  /*7930*/  IMAD.U32 R61, R65, 0x10000, RZ ;  /* 0x00010000413d7824 */ /* 0x000fe200078e00ff */
        /* <DEDUP_REMOVED lines=93> */
.L_x_5039:
[----:B------:R-:W-:Y:S05]  /*7f10*/  BSYNC B2 ;  /* 0x0000000000027941 */ /* 0x000fea0003800000 */
.L_x_5038:
[----:B--2---:R1:W-:Y:S02]  /*7f20*/  STG.E.128 desc[UR54][R48.64+0x60], R44 ;  /* 0x0000602c30007986 */ /* 0x0043e4000c101d36 */
.L_x_5037:
[----:B------:R-:W-:Y:S05]  /*7f30*/  BSYNC B1 ;  /* 0x0000000000017941 */ /* 0x000fea0003800000 */
.L_x_5036:
        /* <DEDUP_REMOVED lines=17> */
[----:B------:R-:W-:Y:S02]  /*8050*/  SHF.R.U32.HI R60, RZ, 0x10, R59 ;  /* 0x00000010ff3c7819 */ /* 0x000fe4000001163b */
[----:B------:R-:W-:Y:S01]  /*8060*/  MOV R51, R46 ;  /* 0x0000002e00337202 */ /* 0x000fe20000000f00 */
[----:B------:R-:W-:Y:S01]  /*8070*/  IMAD.SHL.U32 R46, R58, 0x100, RZ ;  /* 0x000001003a2e7824 */ /* 0x000fe200078e00ff */
        /* <DEDUP_REMOVED lines=97> */
.L_x_5043:
[----:B------:R-:W-:Y:S05]  /*8690*/  BSYNC B2 ;  /* 0x0000000000027941 */ /* 0x000fea0003800000 */
.L_x_5042:
[----:B--2---:R1:W-:Y:S02]  /*86a0*/  STG.E.128 desc[UR54][R48.64+0x80], R44 ;  /* 0x0000802c30007986 */ /* 0x0043e4000c101d36 */
.L_x_5041:
[----:B------:R-:W-:Y:S05]  /*86b0*/  BSYNC B1 ;  /* 0x0000000000017941 */ /* 0x000fea0003800000 */
.L_x_5040:
[----:B------:R-:W-:-:S13]  /*86c0*/  ISETP.NE.AND P3, PT, R38, RZ, PT ;  /* 0x000000ff2600720c */ /* 0x000fda0003f65270 */
[----:B------:R-:W-:Y:S05]  /*86d0*/  @!P3 BRA `(.L_x_5023) ;  /* 0x0000007000d4b947 */ /* 0x000fea0003800000 */
[----:B-1234-:R1:W2:Y:S01]  /*86e0*/  LDS.128 R44, [R40+0x2b200] ;  /* 0x02b20000282c7984 */ /* 0x01e2a20000000c00 */
[----:B------:R-:W-:Y:S01]  /*86f0*/  VIADD R51, R19, 0x50 ;  /* 0x0000005013337836 */ /* 0x000fe20000000000 */
[----:B------:R-:W-:Y:S04]  /*8700*/  BSSY B1, `(.L_x_5044) ;  /* 0x000006e000017945 */ /* 0x000fe80003800000 */
        /* <DEDUP_REMOVED lines=9> */
[--C-:B------:R-:W-:Y:S02]  /*87a0*/  SHF.R.U32.HI R53, RZ, 0x8, R55.reuse ;  /* 0x00000008ff357819 */ /* 0x100fe40000011637 */
[----:B------:R-:W-:-:S02]  /*87b0*/  SHF.R.U32.HI R57, RZ, 0x10, R55 ;  /* 0x00000010ff397819 */ /* 0x000fc40000011637 */
[----:B------:R-:W-:Y:S02]  /*87c0*/  LOP3.LUT R54, R55, 0xff0000ff, RZ, 0xc0, !PT ;  /* 0xff0000ff37367812 */ /* 0x000fe400078ec0ff */
        /* <DEDUP_REMOVED lines=97> */
.L_x_5045:
[----:B------:R-:W-:Y:S05]  /*8de0*/  BSYNC B1 ;  /* 0x0000000000017941 */ /* 0x000fea0003800000 */
.L_x_5044:
[----:B--2---:R1:W-:Y:S01]  /*8df0*/  STG.E.128 desc[UR54][R48.64+0xa0], R44 ;  /* 0x0000a02c30007986 */ /* 0x0043e2000c101d36 */
[----:B------:R-:W-:Y:S05]  /*8e00*/  BRA `(.L_x_5023) ;  /* 0x0000006c00087947 */ /* 0x000fea0003800000 */
.L_x_4991:
        /* <DEDUP_REMOVED lines=54> */
.L_x_5047:
[----:B------:R-:W-:Y:S05]  /*9170*/  BSYNC B1 ;  /* 0x0000000000017941 */ /* 0x000fea0003800000 */
.L_x_5046:
[----:B0-----:R-:W-:Y:S01]  /*9180*/  VIADD R94, R23, 0x80 ;  /* 0x00000080175e7836 */ /* 0x001fe20000000000 */
[----:B------:R-:W-:Y:S01]  /*9190*/  BSSY B1, `(.L_x_5048) ;  /* 0x0000024000017945 */ /* 0x000fe20003800000 */
[----:B-----5:R-:W-:Y:S01]  /*91a0*/  MOV R163, R46 ;  /* 0x0000002e00a37202 */ /* 0x020fe20000000f00 */
[----:B------:R-:W-:Y:S02]  /*91b0*/  IMAD.MOV.U32 R164, RZ, RZ, R44 ;  /* 0x000000ffffa47224 */ /* 0x000fe400078e002c */
        /* <DEDUP_REMOVED lines=33> */
.L_x_5049:
[----:B------:R-:W-:Y:S05]  /*93d0*/  BSYNC B1 ;  /* 0x0000000000017941 */ /* 0x000fea0003800000 */
.L_x_5048:
        /* <DEDUP_REMOVED lines=26> */
.L_x_5050:
[----:B0-----:R-:W-:Y:S01]  /*9580*/  IMAD R42, R17, 0x8, R16 ;  /* 0x00000008112a7824 */ /* 0x001fe200078e0210 */
[----:B------:R-:W-:Y:S01]  /*9590*/  SHF.L.U32 R43, R223, 0x1f, RZ ;  /* 0x0000001fdf2b7819 */ /* 0x000fe200000006ff */
[----:B------:R-:W0:Y:S01]  /*95a0*/  LDC R151, c[0x0][0x2e4] ;  /* 0x0000b900ff977b82 */ /* 0x000e220000000800 */
[----:B------:R-:W-:Y:S02]  /*95b0*/  BSSY B1, `(.L_x_5051) ;  /* 0x0000004000017945 */ /* 0x000fe40003800000 */
[----:B------:R-:W1:Y:S05]  /*95c0*/  SYNCS.PHASECHK.TRANS64.TRYWAIT P5, [R42+URZ+0x33490], R43 ;  /* 0x0334902b2a0075a7 */ /* 0x000e6a00080a017f */
[----:B------:R-:W2:Y:S01]  /*95d0*/  LDC.64 R136, c[0x0][0x2f0] ;  /* 0x0000bc00ff887b82 */ /* 0x000ea20000000a00 */
[----:B-1----:R-:W-:Y:S05]  /*95e0*/  @!P5 BRA `(.L_x_5052) ;  /* 0x0000026c0044d947 */ /* 0x002fea0003800000 */
.L_x_5322:
[----:B------:R-:W-:Y:S05]  /*95f0*/  BSYNC B1 ;  /* 0x0000000000017941 */ /* 0x000fea0003800000 */
.L_x_5051:
[----:B------:R-:W-:Y:S01]  /*9600*/  BSSY B1, `(.L_x_5053) ;  /* 0x00002ff000017945 */ /* 0x000fe20003800000 */
[----:B0-----:R-:W-:Y:S01]  /*9610*/  IADD3 R152, -R122, R151, RZ ;  /* 0x000000977a987210 */ /* 0x001fe20007ffe1ff */
[----:B------:R-:W-:Y:S02]  /*9620*/  IMAD.MOV.U32 R139, RZ, RZ, R99 ;  /* 0x000000ffff8b7224 */ /* 0x000fe400078e0063 */
[----:B------:R-:W-:Y:S05]  /*9630*/  @P4 BRA `(.L_x_5054) ;  /* 0x0000002c00ec4947 */ /* 0x000fea0003800000 */
[----:B------:R-:W-:Y:S01]  /*9640*/  ISETP.NE.AND P4, PT, R33, RZ, PT ;  /* 0x000000ff2100720c */ /* 0x000fe20003f85270 */
[-C--:B--2---:R-:W-:Y:S01]  /*9650*/  IMAD.WIDE.U32 R140, R23, R136.reuse, R138 ;  /* 0x00000088178c7225 */ /* 0x084fe200078e008a */
[----:B------:R-:W-:Y:S01]  /*9660*/  SHF.R.S32.HI R92, RZ, 0x1f, R23 ;  /* 0x0000001fff5c7819 */ /* 0x000fe20000011417 */
[----:B------:R-:W-:Y:S04]  /*9670*/  BSSY B2, `(.L_x_5055) ;  /* 0x00000fe000027945 */ /* 0x000fe80003800000 */
[----:B------:R-:W-:-:S04]  /*9680*/  IMAD R92, R92, R136, RZ ;  /* 0x000000885c5c7224 */ /* 0x000fc800078e02ff */
[----:B------:R-:W-:-:S04]  /*9690*/  IMAD R167, R23, R137, R92 ;  /* 0x0000008917a77224 */ /* 0x000fc800078e025c */
[----:B------:R-:W-:Y:S01]  /*96a0*/  IMAD.IADD R167, R167, 0x1, R141 ;  /* 0x00000001a7a77824 */ /* 0x000fe200078e028d */
        /* <DEDUP_REMOVED lines=22> */
[----:B------:R-:W2:Y:S01]  /*9810*/  LDS.128 R96, [R96+0x24200] ;  /* 0x0242000060607984 */ /* 0x000ea20000000c00 */
[----:B------:R-:W-:Y:S05]  /*9820*/  @P4 BRA `(.L_x_5058) ;  /* 0x0000000c005c4947 */ /* 0x000fea0003800000 */
[----:B0-----:R-:W-:Y:S01]  /*9830*/  IMAD.MOV.U32 R52, RZ, RZ, R92 ;  /* 0x000000ffff347224 */ /* 0x001fe200078e005c */
[----:B------:R-:W-:Y:S01]  /*9840*/  F2FP.F16.E4M3.UNPACK_B R181, R180.H1 ;  /* 0x000000b4ffb5723e */ /* 0x000fe200030006ff */
[----:B------:R-:W-:Y:S01]  /*9850*/  IMAD.MOV.U32 R191, RZ, RZ, R94 ;  /* 0x000000ffffbf7224 */ /* 0x000fe200078e005e */
[----:B--2---:R-:W-:Y:S02]  /*9860*/  F2FP.F16.E4M3.UNPACK_B R88, R96.H1 ;  /* 0x00000060ff58723e */ /* 0x004fe400030006ff */
[-C--:B------:R-:W-:Y:S01]  /*9870*/  F2FP.F16.E4M3.UNPACK_B R54, R52.reuse.H1 ;  /* 0x00000034ff36723e */ /* 0x080fe200030006ff */
        /* <DEDUP_REMOVED lines=17> */
[----:B------:R-:W-:Y:S01]  /*9990*/  F2FP.F16.E4M3.UNPACK_B R195, R173.H1 ;  /* 0x000000adffc3723e */ /* 0x000fe200030006ff */
        /* <DEDUP_REMOVED lines=12> */
[----:B------:R-:W-:-:S02]  /*9a60*/  HADD2.F32 R182, -RZ, R181.H0_H0 ;  /* 0x200000b5ffb67230 */ /* 0x000fc40000004100 */
[-C--:B------:R-:W-:Y:S01]  /*9a70*/  FMUL.FTZ R198, R194, R199.reuse ;  /* 0x000000c7c2c67220 */ /* 0x080fe20000410000 */
[----:B------:R-:W-:Y:S02]  /*9a80*/  HADD2.F32 R177, -RZ, R52.H0_H0 ;  /* 0x20000034ffb17230 */ /* 0x000fe40000004100 */
[----:B------:R-:W-:Y:S01]  /*9a90*/  FMUL.FTZ R199, R196, R199 ;  /* 0x000000c7c4c77220 */ /* 0x000fe20000410000 */
[----:B------:R-:W-:Y:S01]  /*9aa0*/  HADD2.F32 R54, -RZ, R88.H0_H0 ;  /* 0x20000058ff367230 */ /* 0x000fe20000004100 */
[----:B------:R-:W-:Y:S01]  /*9ab0*/  F2FP.F16.E4M3.UNPACK_B R98, R98 ;  /* 0x00000062ff62723e */ /* 0x000fe200020006ff */
[----:B------:R-:W-:Y:S02]  /*9ac0*/  HADD2.F32 R180, -RZ, R96.H0_H0 ;  /* 0x20000060ffb47230 */ /* 0x000fe40000004100 */
[-C--:B------:R-:W-:Y:S01]  /*9ad0*/  FMUL.FTZ R183, R177, R182.reuse ;  /* 0x000000b6b1b77220 */ /* 0x080fe20000410000 */
[----:B------:R-:W-:Y:S02]  /*9ae0*/  HADD2.F32 R88, -RZ, R88.H1_H1 ;  /* 0x30000058ff587230 */ /* 0x000fe40000004100 */
[----:B------:R-:W-:Y:S01]  /*9af0*/  FMUL.FTZ R184, R54, R182 ;  /* 0x000000b636b87220 */ /* 0x000fe20000410000 */
[----:B------:R-:W-:-:S02]  /*9b00*/  HADD2.F32 R52, -RZ, R52.H1_H1 ;  /* 0x30000034ff347230 */ /* 0x000fc40000004100 */
[-C--:B------:R-:W-:Y:S01]  /*9b10*/  FFMA.FTZ R54, R54, R180.reuse, R183 ;  /* 0x000000b436367223 */ /* 0x080fe200000100b7 */
[----:B------:R-:W-:Y:S02]  /*9b20*/  HADD2.F32 R183, -RZ, R181.H1_H1 ;  /* 0x300000b5ffb77230 */ /* 0x000fe40000004100 */
[----:B------:R-:W-:Y:S01]  /*9b30*/  FFMA.FTZ R199, R194, R197, R199 ;  /* 0x000000c5c2c77223 */ /* 0x000fe200000100c7 */
[----:B------:R-:W-:Y:S02]  /*9b40*/  HADD2.F32 R94, -RZ, R94.H1_H1 ;  /* 0x3000005eff5e7230 */ /* 0x000fe40000004100 */
[----:B------:R-:W-:Y:S01]  /*9b50*/  FFMA.FTZ R177, R177, R180, -R184 ;  /* 0x000000b4b1b17223 */ /* 0x000fe200000108b8 */
[----:B------:R-:W-:Y:S02]  /*9b60*/  HADD2.F32 R193, -RZ, R193.H1_H1 ;  /* 0x300000c1ffc17230 */ /* 0x000fe40000004100 */
[----:B------:R-:W-:Y:S01]  /*9b70*/  FMUL.FTZ R185, R88, R183 ;  /* 0x000000b758b97220 */ /* 0x000fe20000410000 */
[----:B------:R-:W-:-:S02]  /*9b80*/  HADD2.F32 R181, -RZ, R96.H1_H1 ;  /* 0x30000060ffb57230 */ /* 0x000fc40000004100 */
[C---:B------:R-:W-:Y:S01]  /*9b90*/  FMUL.FTZ R183, R52.reuse, R183 ;  /* 0x000000b734b77220 */ /* 0x040fe20000410000 */
[----:B------:R-:W-:Y:S02]  /*9ba0*/  HADD2.F32 R192, -RZ, R192.H1_H1 ;  /* 0x300000c0ffc07230 */ /* 0x000fe40000004100 */
[CC--:B------:R-:W-:Y:S01]  /*9bb0*/  FMUL.FTZ R194, R193.reuse, R94.reuse ;  /* 0x0000005ec1c27220 */ /* 0x0c0fe20000410000 */
[----:B------:R-:W-:Y:S02]  /*9bc0*/  HADD2.F32 R195, -RZ, R195.H1_H1 ;  /* 0x300000c3ffc37230 */ /* 0x000fe40000004100 */
[-C--:B------:R-:W-:Y:S01]  /*9bd0*/  FFMA.FTZ R96, R52, R181.reuse, -R185 ;  /* 0x000000b534607223 */ /* 0x080fe200000108b9 */
[----:B------:R-:W-:Y:S01]  /*9be0*/  FFMA.FTZ R88, R88, R181, R183 ;  /* 0x000000b558587223 */ /* 0x000fe200000100b7 */
[----:B------:R-:W-:Y:S01]  /*9bf0*/  FMUL.FTZ R94, R192, R94 ;  /* 0x0000005ec05e7220 */ /* 0x000fe20000410000 */
[--C-:B------:R-:W-:Y:S01]  /*9c00*/  SHF.R.U32.HI R180, RZ, 0x10, R53.reuse ;  /* 0x00000010ffb47819 */ /* 0x100fe20000011635 */
[----:B------:R-:W-:Y:S01]  /*9c10*/  FFMA.FTZ R198, R196, R197, -R198 ;  /* 0x000000c5c4c67223 */ /* 0x000fe200000108c6 */
[--C-:B------:R-:W-:Y:S01]  /*9c20*/  SHF.R.U32.HI R181, RZ, 0x8, R53.reuse ;  /* 0x00000008ffb57819 */ /* 0x100fe20000011635 */
[-C--:B------:R-:W-:Y:S01]  /*9c30*/  FFMA.FTZ R94, R193, R195.reuse, R94 ;  /* 0x000000c3c15e7223 */ /* 0x080fe2000001005e */
[----:B------:R-:W-:Y:S01]  /*9c40*/  LOP3.LUT R52, R53, 0xff, RZ, 0xc0, !PT ;  /* 0x000000ff35347812 */ /* 0x000fe200078ec0ff */
[----:B------:R-:W-:Y:S01]  /*9c50*/  FFMA.FTZ R192, R192, R195, -R194 ;  /* 0x000000c3c0c07223 */ /* 0x000fe200000108c2 */
[----:B------:R-:W-:Y:S01]  /*9c60*/  SHF.R.U32.HI R183, RZ, 0x18, R53 ;  /* 0x00000018ffb77819 */ /* 0x000fe20000011635 */
[----:B------:R-:W-:Y:S01]  /*9c70*/  HADD2.F32 R197, -RZ, R174.H0_H0 ;  /* 0x200000aeffc57230 */ /* 0x000fe20000004100 */
[----:B------:R-:W-:Y:S01]  /*9c80*/  F2FP.F16.E4M3.UNPACK_B R191, R191 ;  /* 0x000000bfffbf723e */ /* 0x000fe200020006ff */
[----:B------:R-:W-:Y:S01]  /*9c90*/  HADD2.F32 R193, -RZ, R98.H0_H0 ;  /* 0x20000062ffc17230 */ /* 0x000fe20000004100 */
[--C-:B------:R-:W-:Y:S01]  /*9ca0*/  SHF.R.U32.HI R182, RZ, 0x10, R55.reuse ;  /* 0x00000010ffb67819 */ /* 0x100fe20000011637 */
[----:B------:R-:W-:Y:S01]  /*9cb0*/  IMAD.SHL.U32 R181, R181, 0x100, RZ ;  /* 0x00000100b5b57824 */ /* 0x000fe200078e00ff */
[--C-:B------:R-:W-:Y:S01]  /*9cc0*/  SHF.R.U32.HI R184, RZ, 0x8, R55.reuse ;  /* 0x00000008ffb87819 */ /* 0x100fe20000011637 */
[--C-:B------:R-:W-:Y:S01]  /*9cd0*/  HADD2.F32 R195, -RZ, R191.reuse.H0_H0 ;  /* 0x200000bfffc37230 */ /* 0x100fe20000004100 */
[----:B------:R-:W-:Y:S01]  /*9ce0*/  LOP3.LUT R53, R55, 0xff, RZ, 0xc0, !PT ;  /* 0x000000ff37357812 */ /* 0x000fe200078ec0ff */
[-C--:B------:R-:W-:Y:S01]  /*9cf0*/  FMUL.FTZ R196, R193, R197.reuse ;  /* 0x000000c5c1c47220 */ /* 0x080fe20000410000 */
[----:B------:R-:W-:Y:S01]  /*9d00*/  SHF.R.U32.HI R185, RZ, 0x18, R55 ;  /* 0x00000018ffb97819 */ /* 0x000fe20000011637 */
[----:B------:R-:W-:Y:S01]  /*9d10*/  IMAD.U32 R182, R182, 0x10000, RZ ;  /* 0x00010000b6b67824 */ /* 0x000fe200078e00ff */
[--C-:B------:R-:W-:Y:S01]  /*9d20*/  SHF.R.U32.HI R55, RZ, 0x10, R89.reuse ;  /* 0x00000010ff377819 */ /* 0x100fe20000011659 */
[----:B------:R-:W-:Y:S01]  /*9d30*/  FMUL.FTZ R197, R195, R197 ;  /* 0x000000c5c3c57220 */ /* 0x000fe20000410000 */
[--C-:B------:R-:W-:Y:S01]  /*9d40*/  SHF.R.U32.HI R186, RZ, 0x8, R89.reuse ;  /* 0x00000008ffba7819 */ /* 0x100fe20000011659 */
[----:B------:R-:W-:Y:S01]  /*9d50*/  HADD2.F32 R174, -RZ, R174.H1_H1 ;  /* 0x300000aeffae7230 */ /* 0x000fe20000004100 */
[----:B------:R-:W-:Y:S01]  /*9d60*/  LOP3.LUT R187, R89, 0xff, RZ, 0xc0, !PT ;  /* 0x000000ff59bb7812 */ /* 0x000fe200078ec0ff */
[----:B------:R-:W-:Y:S01]  /*9d70*/  HADD2.F32 R191, -RZ, R191.H1_H1 ;  /* 0x300000bfffbf7230 */ /* 0x000fe20000004100 */
[----:B------:R-:W-:Y:S01]  /*9d80*/  SHF.R.U32.HI R190, RZ, 0x18, R89 ;  /* 0x00000018ffbe7819 */ /* 0x000fe20000011659 */
[----:B------:R-:W-:Y:S01]  /*9d90*/  IMAD.SHL.U32 R186, R186, 0x100, RZ ;  /* 0x00000100baba7824 */ /* 0x000fe200078e00ff */
[----:B------:R-:W-:-:S02]  /*9da0*/  SHF.R.U32.HI R188, RZ, 0x8, R91 ;  /* 0x00000008ffbc7819 */ /* 0x000fc4000001165b */
[--C-:B------:R-:W-:Y:S02]  /*9db0*/  SHF.R.U32.HI R89, RZ, 0x10, R91.reuse ;  /* 0x00000010ff597819 */ /* 0x100fe4000001165b */
[----:B------:R-:W-:Y:S01]  /*9dc0*/  LOP3.LUT R189, R91, 0xff, RZ, 0xc0, !PT ;  /* 0x000000ff5bbd7812 */ /* 0x000fe200078ec0ff */
[----:B------:R-:W-:Y:S01]  /*9dd0*/  IMAD.SHL.U32 R188, R188, 0x100, RZ ;  /* 0x00000100bcbc7824 */ /* 0x000fe200078e00ff */
[----:B------:R-:W-:Y:S02]  /*9de0*/  SHF.R.U32.HI R91, RZ, 0x18, R91 ;  /* 0x00000018ff5b7819 */ /* 0x000fe4000001165b */
[----:B------:R-:W-:Y:S02]  /*9df0*/  F2FP.F16.E4M3.UNPACK_B R173, R173 ;  /* 0x000000adffad723e */ /* 0x000fe400020006ff */
[----:B------:R-:W-:Y:S02]  /*9e00*/  PRMT R91, R91, 0x654, R189 ;  /* 0x000006545b5b7816 */ /* 0x000fe400000000bd */
[----:B------:R-:W-:Y:S01]  /*9e10*/  PRMT R187, R190, 0x654, R187 ;  /* 0x00000654bebb7816 */ /* 0x000fe200000000bb */
[----:B------:R-:W-:Y:S01]  /*9e20*/  HADD2.F32 R194, -RZ, R173.H0_H0 ;  /* 0x200000adffc27230 */ /* 0x000fe20000004100 */
[----:B------:R-:W-:-:S02]  /*9e30*/  PRMT R52, R183, 0x654, R52 ;  /* 0x00000654b7347816 */ /* 0x000fc40000000034 */
[----:B------:R-:W-:Y:S02]  /*9e40*/  PRMT R53, R185, 0x654, R53 ;  /* 0x00000654b9357816 */ /* 0x000fe40000000035 */
[----:B------:R-:W-:Y:S01]  /*9e50*/  SHF.L.U32 R184, R184, 0x8, RZ ;  /* 0x00000008b8b87819 */ /* 0x000fe200000006ff */
[-C--:B------:R-:W-:Y:S01]  /*9e60*/  FFMA.FTZ R197, R193, R194.reuse, R197 ;  /* 0x000000c2c1c57223 */ /* 0x080fe200000100c5 */
[----:B------:R-:W-:Y:S01]  /*9e70*/  LOP3.LUT R188, R91, 0xff00, R188, 0xf8, !PT ;  /* 0x0000ff005bbc7812 */ /* 0x000fe200078ef8bc */
[----:B------:R-:W-:Y:S01]  /*9e80*/  IMAD.U32 R91, R180, 0x10000, RZ ;  /* 0x00010000b45b7824 */ /* 0x000fe200078e00ff */
[----:B------:R-:W-:Y:S01]  /*9e90*/  LOP3.LUT R186, R187, 0xff00, R186, 0xf8, !PT ;  /* 0x0000ff00bbba7812 */ /* 0x000fe200078ef8ba */
[----:B------:R-:W-:Y:S01]  /*9ea0*/  HADD2.F32 R193, -RZ, R98.H1_H1 ;  /* 0x30000062ffc17230 */ /* 0x000fe20000004100 */
[----:B------:R-:W-:Y:S01]  /*9eb0*/  SHF.L.U32 R55, R55, 0x10, RZ ;  /* 0x0000001037377819 */ /* 0x000fe200000006ff */
[----:B------:R-:W-:Y:S01]  /*9ec0*/  HADD2.F32 R98, -RZ, R173.H1_H1 ;  /* 0x300000adff627230 */ /* 0x000fe20000004100 */
[----:B------:R-:W-:Y:S01]  /*9ed0*/  LOP3.LUT R52, R52, 0xff00, R181, 0xf8, !PT ;  /* 0x0000ff0034347812 */ /* 0x000fe200078ef8b5 */
[----:B------:R-:W-:Y:S01]  /*9ee0*/  FFMA.FTZ R196, R195, R194, -R196 ;  /* 0x000000c2c3c47223 */ /* 0x000fe200000108c4 */
[----:B------:R-:W-:Y:S01]  /*9ef0*/  LOP3.LUT R53, R53, 0xff00, R184, 0xf8, !PT ;  /* 0x0000ff0035357812 */ /* 0x000fe200078ef8b8 */
[----:B------:R-:W-:Y:S01]  /*9f00*/  FMUL.FTZ R194, R193, R174 ;  /* 0x000000aec1c27220 */ /* 0x000fe20000410000 */
[----:B------:R-:W-:Y:S01]  /*9f10*/  F2FP.SATFINITE.E4M3.F32.PACK_AB_MERGE_C R92, R179, R92, RZ ;  /* 0x0000005cb35c723e */ /* 0x000fe200048070ff */
[C---:B------:R-:W-:Y:S01]  /*9f20*/  FMUL.FTZ R174, R191.reuse, R174 ;  /* 0x000000aebfae7220 */ /* 0x040fe20000410000 */
[----:B------:R-:W-:Y:S01]  /*9f30*/  LOP3.LUT R55, R186, 0xff0000, R55, 0xf8, !PT ;  /* 0x00ff0000ba377812 */ /* 0x000fe200078ef837 */
[----:B------:R-:W-:Y:S01]  /*9f40*/  FFMA.FTZ R191, R191, R98, -R194 ;  /* 0x00000062bfbf7223 */ /* 0x000fe200000108c2 */
[----:B------:R-:W-:Y:S01]  /*9f50*/  F2FP.SATFINITE.E4M3.F32.PACK_AB_MERGE_C R173, R178, R90, RZ ;  /* 0x0000005ab2ad723e */ /* 0x000fe200048070ff */
[----:B------:R-:W-:Y:S01]  /*9f60*/  FFMA.FTZ R174, R193, R98, R174 ;  /* 0x00000062c1ae7223 */ /* 0x000fe200000100ae */
[----:B------:R-:W-:-:S02]  /*9f70*/  LOP3.LUT R91, R52, 0xff0000, R91, 0xf8, !PT ;  /* 0x00ff0000345b7812 */ /* 0x000fc400078ef85b */
[----:B------:R-:W-:Y:S01]  /*9f80*/  LOP3.LUT R52, R53, 0xff0000, R182, 0xf8, !PT ;  /* 0x00ff000035347812 */ /* 0x000fe200078ef8b6 */
[----:B------:R-:W-:Y:S01]  /*9f90*/  IMAD.U32 R53, R89, 0x10000, RZ ;  /* 0x0001000059357824 */ /* 0x000fe200078e00ff */
[----:B------:R-:W-:Y:S02]  /*9fa0*/  F2FP.SATFINITE.E4M3.F32.PACK_AB_MERGE_C R92, R96, R177, R92 ;  /* 0x000000b1605c723e */ /* 0x000fe4000480705c */
[----:B------:R-:W-:Y:S02]  /*9fb0*/  F2FP.F16.E4M3.UNPACK_B R89, R97 ;  /* 0x00000061ff59723e */ /* 0x000fe400020006ff */
[----:B------:R-:W-:Y:S02]  /*9fc0*/  F2FP.SATFINITE.E4M3.F32.PACK_AB_MERGE_C R96, R88, R54, R173 ;  /* 0x000000365860723e */ /* 0x000fe400048070ad */
[----:B------:R-:W-:Y:S01]  /*9fd0*/  F2FP.F16.E4M3.UNPACK_B R178, R55 ;  /* 0x00000037ffb2723e */ /* 0x000fe200020006ff */
[--C-:B------:R-:W-:Y:S01]  /*9fe0*/  HADD2.F32 R90, -RZ, R89.reuse.H0_H0 ;  /* 0x20000059ff5a7230 */ /* 0x100fe20000004100 */
[----:B------:R-:W-:Y:S01]  /*9ff0*/  F2FP.F16.E4M3.UNPACK_B R54, R93 ;  /* 0x0000005dff36723e */ /* 0x000fe200020006ff */
[----:B------:R-:W-:Y:S01]  /*a000*/  HADD2.F32 R173, -RZ, R89.H1_H1 ;  /* 0x30000059ffad7230 */ /* 0x000fe20000004100 */
[----:B------:R-:W-:Y:S01]  /*a010*/  F2FP.F16.E4M3.UNPACK_B R177, R91 ;  /* 0x0000005bffb1723e */ /* 0x000fe200020006ff */
[----:B------:R-:W-:Y:S01]  /*a020*/  HADD2.F32 R181, -RZ, R178.H0_H0 ;  /* 0x200000b2ffb57230 */ /* 0x000fe20000004100 */
[----:B------:R-:W-:Y:S01]  /*a030*/  F2FP.SATFINITE.E4M3.F32.PACK_AB_MERGE_C R98, R94, R199, RZ ;  /* 0x000000c75e62723e */ /* 0x000fe200048070ff */
[----:B------:R-:W-:Y:S01]  /*a040*/  HADD2.F32 R88, -RZ, R54.H0_H0 ;  /* 0x20000036ff587230 */ /* 0x000fe20000004100 */
[----:B------:R-:W-:Y:S01]  /*a050*/  F2FP.F16.E4M3.UNPACK_B R97, R97.H1 ;  /* 0x00000061ff61723e */ /* 0x000fe200030006ff */
[----:B------:R-:W-:-:S02]  /*a060*/  HADD2.F32 R178, -RZ, R178.H1_H1 ;  /* 0x300000b2ffb27230 */ /* 0x000fc40000004100 */
[----:B------:R-:W-:Y:S01]  /*a070*/  FMUL.FTZ R183, R90, R181 ;  /* 0x000000b55ab77220 */ /* 0x000fe20000410000 */
[----:B------:R-:W-:Y:S01]  /*a080*/  HADD2.F32 R89, -RZ, R54.H1_H1 ;  /* 0x30000036ff597230 */ /* 0x000fe20000004100 */
[----:B------:R-:W-:Y:S01]  /*a090*/  F2FP.SATFINITE.E4M3.F32.PACK_AB_MERGE_C R98, R174, R197, R98 ;  /* 0x000000c5ae62723e */ /* 0x000fe20004807062 */
[--C-:B------:R-:W-:Y:S02]  /*a0a0*/  HADD2.F32 R179, -RZ, R177.reuse.H0_H0 ;  /* 0x200000b1ffb37230 */ /* 0x100fe40000004100 */
[C---:B------:R-:W-:Y:S01]  /*a0b0*/  FMUL.FTZ R181, R88.reuse, R181 ;  /* 0x000000b558b57220 */ /* 0x040fe20000410000 */
[----:B------:R-:W-:Y:S02]  /*a0c0*/  HADD2.F32 R174, -RZ, R177.H1_H1 ;  /* 0x300000b1ffae7230 */ /* 0x000fe40000004100 */
[-C--:B------:R-:W-:Y:S01]  /*a0d0*/  FMUL.FTZ R180, R173, R178.reuse ;  /* 0x000000b2adb47220 */ /* 0x080fe20000410000 */
[----:B------:R-:W-:Y:S01]  /*a0e0*/  FMUL.FTZ R178, R89, R178 ;  /* 0x000000b259b27220 */ /* 0x000fe20000410000 */
[-C--:B------:R-:W-:Y:S01]  /*a0f0*/  FFMA.FTZ R54, R88, R179.reuse, -R183 ;  /* 0x000000b358367223 */ /* 0x080fe200000108b7 */
[----:B------:R-:W-:Y:S01]  /*a100*/  FFMA.FTZ R88, R90, R179, R181 ;  /* 0x000000b35a587223 */ /* 0x000fe200000100b5 */
[----:B------:R-:W-:Y:S01]  /*a110*/  F2FP.F16.E4M3.UNPACK_B R90, R93.H1 ;  /* 0x0000005dff5a723e */ /* 0x000fe200030006ff */
[-C--:B------:R-:W-:Y:S01]  /*a120*/  FFMA.FTZ R93, R173, R174.reuse, R178 ;  /* 0x000000aead5d7223 */ /* 0x080fe200000100b2 */
[----:B------:R-:W-:Y:S01]  /*a130*/  F2FP.F16.E4M3.UNPACK_B R173, R55.H1 ;  /* 0x00000037ffad723e */ /* 0x000fe200030006ff */
[----:B------:R-:W-:Y:S01]  /*a140*/  FFMA.FTZ R89, R89, R174, -R180 ;  /* 0x000000ae59597223 */ /* 0x000fe200000108b4 */
[----:B------:R-:W-:Y:S01]  /*a150*/  F2FP.F16.E4M3.UNPACK_B R91, R91.H1 ;  /* 0x0000005bff5b723e */ /* 0x000fe200030006ff */
[--C-:B------:R-:W-:Y:S01]  /*a160*/  HADD2.F32 R55, -RZ, R90.reuse.H0_H0 ;  /* 0x2000005aff377230 */ /* 0x100fe20000004100 */
[----:B------:R-:W-:Y:S01]  /*a170*/  LOP3.LUT R53, R188, 0xff0000, R53, 0xf8, !PT ;  /* 0x00ff0000bc357812 */ /* 0x000fe200078ef835 */
[----:B------:R-:W-:Y:S01]  /*a180*/  HADD2.F32 R174, -RZ, R90.H1_H1 ;  /* 0x3000005affae7230 */ /* 0x000fe20000004100 */
[----:B------:R-:W-:Y:S01]  /*a190*/  F2FP.SATFINITE.E4M3.F32.PACK_AB_MERGE_C R192, R192, R198, RZ ;  /* 0x000000c6c0c0723e */ /* 0x000fe200048070ff */
[----:B------:R-:W-:Y:S01]  /*a1a0*/  HADD2.F32 R90, -RZ, R97.H0_H0 ;  /* 0x20000061ff5a7230 */ /* 0x000fe20000004100 */
[----:B------:R-:W-:Y:S01]  /*a1b0*/  F2FP.F16.E4M3.UNPACK_B R185, R53.H1 ;  /* 0x00000035ffb9723e */ /* 0x000fe200030006ff */
[----:B------:R-:W-:Y:S01]  /*a1c0*/  HADD2.F32 R177, -RZ, R173.H0_H0 ;  /* 0x200000adffb17230 */ /* 0x000fe20000004100 */
[----:B------:R-:W-:Y:S01]  /*a1d0*/  F2FP.SATFINITE.E4M3.F32.PACK_AB_MERGE_C R94, R191, R196, R192 ;  /* 0x000000c4bf5e723e */ /* 0x000fe200048070c0 */
[----:B------:R-:W-:-:S02]  /*a1e0*/  HADD2.F32 R97, -RZ, R97.H1_H1 ;  /* 0x30000061ff617230 */ /* 0x000fc40000004100 */
[----:B------:R-:W-:Y:S02]  /*a1f0*/  HADD2.F32 R178, -RZ, R173.H1_H1 ;  /* 0x300000adffb27230 */ /* 0x000fe40000004100 */
[-C--:B------:R-:W-:Y:S01]  /*a200*/  FMUL.FTZ R180, R90, R177.reuse ;  /* 0x000000b15ab47220 */ /* 0x080fe20000410000 */
        /* <DEDUP_REMOVED lines=8> */
[----:B------:R-:W-:Y:S01]  /*a290*/  FFMA.FTZ R174, R174, R91, -R179 ;  /* 0x0000005baeae7223 */ /* 0x000fe200000108b3 */
[----:B------:R-:W-:Y:S01]  /*a2a0*/  F2FP.F16.E4M3.UNPACK_B R173, R53 ;  /* 0x00000035ffad723e */ /* 0x000fe200020006ff */
[----:B------:R-:W-:Y:S01]  /*a2b0*/  FFMA.FTZ R91, R97, R91, R178 ;  /* 0x0000005b615b7223 */ /* 0x000fe200000100b2 */
[-C--:B------:R-:W-:Y:S01]  /*a2c0*/  F2FP.F16.E4M3.UNPACK_B R97, R95.reuse ;  /* 0x0000005fff61723e */ /* 0x080fe200020006ff */
[----:B------:R-:W-:Y:S01]  /*a2d0*/  HADD2.F32 R181, -RZ, R177.H0_H0 ;  /* 0x200000b1ffb57230 */ /* 0x000fe20000004100 */
[----:B------:R-:W-:Y:S01]  /*a2e0*/  F2FP.F16.E4M3.UNPACK_B R178, R95.H1 ;  /* 0x0000005fffb2723e */ /* 0x000fe200030006ff */
[----:B------:R-:W-:Y:S01]  /*a2f0*/  HADD2.F32 R186, -RZ, R173.H0_H0 ;  /* 0x200000adffba7230 */ /* 0x000fe20000004100 */
[----:B------:R-:W-:Y:S01]  /*a300*/  F2FP.F16.E4M3.UNPACK_B R95, R52 ;  /* 0x00000034ff5f723e */ /* 0x000fe200020006ff */
[----:B------:R-:W-:Y:S01]  /*a310*/  HADD2.F32 R179, -RZ, R97.H0_H0 ;  /* 0x20000061ffb37230 */ /* 0x000fe20000004100 */
[----:B------:R-:W-:Y:S01]  /*a320*/  F2FP.F16.E4M3.UNPACK_B R180, R99.H1 ;  /* 0x00000063ffb4723e */ /* 0x000fe200030006ff */
[----:B------:R-:W-:-:S02]  /*a330*/  HADD2.F32 R187, -RZ, R185.H0_H0 ;  /* 0x200000b9ffbb7230 */ /* 0x000fc40000004100 */
[----:B------:R-:W-:Y:S01]  /*a340*/  FMUL.FTZ R188, R181, R186 ;  /* 0x000000bab5bc7220 */ /* 0x000fe20000410000 */
[----:B------:R-:W-:Y:S01]  /*a350*/  HADD2.F32 R184, -RZ, R95.H0_H0 ;  /* 0x2000005fffb87230 */ /* 0x000fe20000004100 */
[----:B------:R-:W-:Y:S01]  /*a360*/  F2FP.F16.E4M3.UNPACK_B R99, R52.H1 ;  /* 0x00000034ff63723e */ /* 0x000fe200030006ff */
[----:B------:R-:W-:Y:S02]  /*a370*/  HADD2.F32 R182, -RZ, R180.H0_H0 ;  /* 0x200000b4ffb67230 */ /* 0x000fe40000004100 */
[C---:B------:R-:W-:Y:S01]  /*a380*/  FMUL.FTZ R186, R179.reuse, R186 ;  /* 0x000000bab3ba7220 */ /* 0x040fe20000410000 */
[----:B------:R-:W-:Y:S02]  /*a390*/  HADD2.F32 R185, -RZ, R185.H1_H1 ;  /* 0x300000b9ffb97230 */ /* 0x000fe40000004100 */
[----:B------:R-:W-:Y:S01]  /*a3a0*/  FFMA.FTZ R52, R179, R184, -R188 ;  /* 0x000000b8b3347223 */ /* 0x000fe200000108bc */
[----:B------:R-:W-:Y:S02]  /*a3b0*/  HADD2.F32 R179, -RZ, R178.H0_H0 ;  /* 0x200000b2ffb37230 */ /* 0x000fe40000004100 */
[----:B------:R-:W-:Y:S01]  /*a3c0*/  FMUL.FTZ R188, R182, R187 ;  /* 0x000000bbb6bc7220 */ /* 0x000fe20000410000 */
[----:B------:R-:W-:-:S02]  /*a3d0*/  HADD2.F32 R183, -RZ, R99.H0_H0 ;  /* 0x20000063ffb77230 */ /* 0x000fc40000004100 */
[----:B------:R-:W-:Y:S01]  /*a3e0*/  FFMA.FTZ R53, R181, R184, R186 ;  /* 0x000000b8b5357223 */ /* 0x000fe200000100ba */
[----:B------:R-:W-:Y:S02]  /*a3f0*/  HADD2.F32 R181, -RZ, R180.H1_H1 ;  /* 0x300000b4ffb57230 */ /* 0x000fe40000004100 */
[C---:B------:R-:W-:Y:S01]  /*a400*/  FMUL.FTZ R187, R179.reuse, R187 ;  /* 0x000000bbb3bb7220 */ /* 0x040fe20000410000 */
[----:B------:R-:W-:Y:S02]  /*a410*/  HADD2.F32 R178, -RZ, R178.H1_H1 ;  /* 0x300000b2ffb27230 */ /* 0x000fe40000004100 */
[-C--:B------:R-:W-:Y:S01]  /*a420*/  FFMA.FTZ R179, R179, R183.reuse, -R188 ;  /* 0x000000b7b3b37223 */ /* 0x080fe200000108bc */
[----:B------:R-:W-:Y:S02]  /*a430*/  HADD2.F32 R99, -RZ, R99.H1_H1 ;  /* 0x30000063ff637230 */ /* 0x000fe40000004100 */
        /* <DEDUP_REMOVED lines=10> */
[----:B------:R-:W-:Y:S01]  /*a4e0*/  F2FP.SATFINITE.E4M3.F32.PACK_AB_MERGE_C R55, R174, R55, RZ ;  /* 0x00000037ae37723e */ /* 0x000fe200048070ff */
[C---:B------:R-:W-:Y:S01]  /*a4f0*/  FMUL.FTZ R182, R97.reuse, R182 ;  /* 0x000000b661b67220 */ /* 0x040fe20000410000 */
[----:B------:R-:W-:Y:S01]  /*a500*/  F2FP.SATFINITE.E4M3.F32.PACK_AB_MERGE_C R179, R186, R179, RZ ;  /* 0x000000b3bab3723e */ /* 0x000fe200048070ff */
[----:B------:R-:W-:Y:S01]  /*a510*/  FFMA.FTZ R97, R97, R178, -R184 ;  /* 0x000000b261617223 */ /* 0x000fe200000108b8 */
[----:B------:R-:W-:Y:S01]  /*a520*/  F2FP.SATFINITE.E4M3.F32.PACK_AB_MERGE_C R90, R91, R90, RZ ;  /* 0x0000005a5b5a723e */ /* 0x000fe200048070ff */
[----:B------:R-:W-:Y:S01]  /*a530*/  FFMA.FTZ R182, R177, R178, R182 ;  /* 0x000000b2b1b67223 */ /* 0x000fe200000100b6 */
[----:B------:R-:W-:-:S02]  /*a540*/  F2FP.SATFINITE.E4M3.F32.PACK_AB_MERGE_C R55, R89, R54, R55 ;  /* 0x000000365937723e */ /* 0x000fc40004807037 */
[----:B------:R-:W-:Y:S02]  /*a550*/  F2FP.SATFINITE.E4M3.F32.PACK_AB_MERGE_C R99, R99, R180, RZ ;  /* 0x000000b46363723e */ /* 0x000fe400048070ff */
[----:B------:R-:W-:Y:S02]  /*a560*/  F2FP.SATFINITE.E4M3.F32.PACK_AB_MERGE_C R95, R97, R52, R179 ;  /* 0x00000034615f723e */ /* 0x000fe400048070b3 */
[----:B------:R-:W-:Y:S01]  /*a570*/  F2FP.SATFINITE.E4M3.F32.PACK_AB_MERGE_C R97, R93, R88, R90 ;  /* 0x000000585d61723e */ /* 0x000fe2000480705a */
[----:B------:R-:W-:Y:S01]  /*a580*/  IMAD.MOV.U32 R93, RZ, RZ, R55 ;  /* 0x000000ffff5d7224 */ /* 0x000fe200078e0037 */
[----:B------:R-:W-:-:S07]  /*a590*/  F2FP.SATFINITE.E4M3.F32.PACK_AB_MERGE_C R99, R182, R53, R99 ;  /* 0x00000035b663723e */ /* 0x000fce0004807063 */
.L_x_5058:
[----:B------:R-:W-:Y:S05]  /*a5a0*/  BSYNC B3 ;  /* 0x0000000000037941 */ /* 0x000fea0003800000 */
.L_x_5057:
        /* <DEDUP_REMOVED lines=10> */
.L_x_5056:
[----:B------:R-:W-:Y:S05]  /*a650*/  BSYNC B2 ;  /* 0x0000000000027941 */ /* 0x000fea0003800000 */
.L_x_5055:
        /* <DEDUP_REMOVED lines=11> */
[----:B------:R-:W-:Y:S02]  /*a710*/  SHF.R.S32.HI R53, RZ, 0x1f, R52 ;  /* 0x0000001fff357819 */ /* 0x000fe40000011434 */
[----:B------:R-:W-:Y:S02]  /*a720*/  SHF.L.U32 R95, R52, 0x4, RZ ;  /* 0x00000004345f7819 */ /* 0x000fe400000006ff */
        /* <DEDUP_REMOVED lines=17> */
[----:B------:R-:W-:Y:S02]  /*a840*/  LOP3.LUT R62, R51, 0xff, RZ, 0xc0, !PT ;  /* 0x000000ff333e7812 */ /* 0x000fe400078ec0ff */
[----:B------:R-:W-:-:S02]  /*a850*/  SHF.R.U32.HI R98, RZ, 0x8, R51 ;  /* 0x00000008ff627819 */ /* 0x000fc40000011633 */
[----:B------:R-:W-:Y:S02]  /*a860*/  SHF.R.U32.HI R48, RZ, 0x10, R51 ;  /* 0x00000010ff307819 */ /* 0x000fe40000011633 */
[--C-:B------:R-:W-:Y:S02]  /*a870*/  SHF.R.U32.HI R97, RZ, 0x18, R63.reuse ;  /* 0x00000018ff617819 */ /* 0x100fe4000001163f */
[----:B------:R-:W-:Y:S01]  /*a880*/  LOP3.LUT R96, R63, 0xff, RZ, 0xc0, !PT ;  /* 0x000000ff3f607812 */ /* 0x000fe200078ec0ff */
[----:B------:R-:W-:Y:S01]  /*a890*/  IMAD.U32 R48, R48, 0x10000, RZ ;  /* 0x0001000030307824 */ /* 0x000fe200078e00ff */
[--C-:B------:R-:W-:Y:S02]  /*a8a0*/  SHF.R.U32.HI R173, RZ, 0x8, R63.reuse ;  /* 0x00000008ffad7819 */ /* 0x100fe4000001163f */
[----:B------:R-:W-:Y:S01]  /*a8b0*/  SHF.R.U32.HI R51, RZ, 0x10, R63 ;  /* 0x00000010ff337819 */ /* 0x000fe2000001163f */
[----:B------:R-:W-:Y:S01]  /*a8c0*/  IMAD.SHL.U32 R63, R174, 0x100, RZ ;  /* 0x00000100ae3f7824 */ /* 0x000fe200078e00ff */
[----:B------:R-:W-:Y:S01]  /*a8d0*/  PRMT R50, R179, 0x654, R50 ;  /* 0x00000654b3327816 */ /* 0x000fe20000000032 */
[----:B------:R-:W-:Y:S01]  /*a8e0*/  IMAD.SHL.U32 R173, R173, 0x100, RZ ;  /* 0x00000100adad7824 */ /* 0x000fe200078e00ff */
[----:B------:R-:W-:-:S02]  /*a8f0*/  SHF.R.U32.HI R172, RZ, 0x10, R49 ;  /* 0x00000010ffac7819 */ /* 0x000fc40000011631 */
[--C-:B------:R-:W-:Y:S02]  /*a900*/  SHF.R.U32.HI R175, RZ, 0x18, R61.reuse ;  /* 0x00000018ffaf7819 */ /* 0x100fe4000001163d */
[----:B------:R-:W-:Y:S02]  /*a910*/  LOP3.LUT R94, R61, 0xff, RZ, 0xc0, !PT ;  /* 0x000000ff3d5e7812 */ /* 0x000fe400078ec0ff */
[--C-:B------:R-:W-:Y:S02]  /*a920*/  SHF.R.U32.HI R99, RZ, 0x8, R61.reuse ;  /* 0x00000008ff637819 */ /* 0x100fe4000001163d */
[----:B------:R-:W-:Y:S01]  /*a930*/  SHF.R.U32.HI R49, RZ, 0x10, R61 ;  /* 0x00000010ff317819 */ /* 0x000fe2000001163d */
[----:B--2---:R-:W-:Y:S01]  /*a940*/  IMAD.MOV.U32 R61, RZ, RZ, R52 ;  /* 0x000000ffff3d7224 */ /* 0x004fe200078e0034 */
[----:B------:R-:W-:Y:S01]  /*a950*/  PRMT R96, R97, 0x654, R96 ;  /* 0x0000065461607816 */ /* 0x000fe20000000060 */
[----:B------:R-:W-:Y:S01]  /*a960*/  IMAD.SHL.U32 R97, R98, 0x100, RZ ;  /* 0x0000010062617824 */ /* 0x000fe200078e00ff */
[----:B------:R-:W-:Y:S01]  /*a970*/  LOP3.LUT R50, R50, 0xff00, R63, 0xf8, !PT ;  /* 0x0000ff0032327812 */ /* 0x000fe200078ef83f */
[----:B------:R-:W-:Y:S01]  /*a980*/  IMAD.SHL.U32 R99, R99, 0x100, RZ ;  /* 0x0000010063637824 */ /* 0x000fe200078e00ff */
[----:B------:R-:W-:Y:S01]  /*a990*/  SHF.L.U32 R63, R172, 0x10, RZ ;  /* 0x00000010ac3f7819 */ /* 0x000fe200000006ff */
[----:B------:R-:W-:Y:S01]  /*a9a0*/  IMAD.U32 R49, R49, 0x10000, RZ ;  /* 0x0001000031317824 */ /* 0x000fe200078e00ff */
[----:B------:R-:W-:Y:S01]  /*a9b0*/  PRMT R62, R177, 0x654, R62 ;  /* 0x00000654b13e7816 */ /* 0x000fe2000000003e */
[----:B------:R-:W-:Y:S01]  /*a9c0*/  IMAD.U32 R172, R51, 0x10000, RZ ;  /* 0x0001000033ac7824 */ /* 0x000fe200078e00ff */
[----:B------:R-:W-:-:S02]  /*a9d0*/  LOP3.LUT R173, R96, 0xff00, R173, 0xf8, !PT ;  /* 0x0000ff0060ad7812 */ /* 0x000fc400078ef8ad */
[----:B------:R-:W-:Y:S02]  /*a9e0*/  LOP3.LUT R50, R50, 0xff0000, R63, 0xf8, !PT ;  /* 0x00ff000032327812 */ /* 0x000fe400078ef83f */
[----:B------:R-:W-:Y:S02]  /*a9f0*/  PRMT R94, R175, 0x654, R94 ;  /* 0x00000654af5e7816 */ /* 0x000fe4000000005e */
[----:B------:R-:W-:Y:S02]  /*aa00*/  LOP3.LUT R97, R62, 0xff00, R97, 0xf8, !PT ;  /* 0x0000ff003e617812 */ /* 0x000fe400078ef861 */
[----:B------:R-:W-:Y:S02]  /*aa10*/  F2FP.F16.E4M3.UNPACK_B R96, R171.H1 ;  /* 0x000000abff60723e */ /* 0x000fe400030006ff */
[----:B------:R-:W-:Y:S02]  /*aa20*/  F2FP.F16.E4M3.UNPACK_B R63, R61.H1 ;  /* 0x0000003dff3f723e */ /* 0x000fe400030006ff */
[----:B0-----:R-:W-:-:S02]  /*aa30*/  F2FP.F16.E4M3.UNPACK_B R62, R88.H1 ;  /* 0x00000058ff3e723e */ /* 0x001fc400030006ff */
[----:B------:R-:W-:Y:S01]  /*aa40*/  MOV R60, R54 ;  /* 0x00000036003c7202 */ /* 0x000fe20000000f00 */
        /* <DEDUP_REMOVED lines=21> */
[----:B------:R-:W-:Y:S01]  /*aba0*/  FMUL.FTZ R61, R63, R97 ;  /* 0x000000613f3d7220 */ /* 0x000fe20000410000 */
        /* <DEDUP_REMOVED lines=59> */
[----:B------:R-:W-:Y:S01]  /*af60*/  FFMA.FTZ R173, R168, R171, R173 ;  /* 0x000000aba8ad7223 */ /* 0x000fe200000100ad */
[----:B------:R-:W-:Y:S01]  /*af70*/  F2FP.SATFINITE.E4M3.F32.PACK_AB_MERGE_C R181, R181, R94, RZ ;  /* 0x0000005eb5b5723e */ /* 0x000fe200048070ff */
[----:B------:R-:W-:Y:S01]  /*af80*/  FFMA.FTZ R168, R98, R169, R175 ;  /* 0x000000a962a87223 */ /* 0x000fe200000100af */
[----:B------:R-:W-:Y:S01]  /*af90*/  F2FP.F16.E4M3.UNPACK_B R98, R51 ;  /* 0x00000033ff62723e */ /* 0x000fe200020006ff */
[----:B------:R-:W-:Y:S01]  /*afa0*/  FFMA.FTZ R90, R90, R169, -R179 ;  /* 0x000000a95a5a7223 */ /* 0x000fe200000108b3 */
[----:B------:R-:W-:Y:S01]  /*afb0*/  F2FP.SATFINITE.E4M3.F32.PACK_AB_MERGE_C R88, R97, R88, R52 ;  /* 0x000000586158723e */ /* 0x000fe20004807034 */
[----:B------:R-:W-:Y:S01]  /*afc0*/  FFMA.FTZ R177, R60, R171, -R177 ;  /* 0x000000ab3cb17223 */ /* 0x000fe200000108b1 */
[----:B------:R-:W-:Y:S01]  /*afd0*/  F2FP.SATFINITE.E4M3.F32.PACK_AB_MERGE_C R96, R183, R96, RZ ;  /* 0x00000060b760723e */ /* 0x000fe200048070ff */
        /* <DEDUP_REMOVED lines=21> */
[----:B------:R-:W-:Y:S01]  /*b130*/  FFMA.FTZ R62, R96, R97, R169 ;  /* 0x00000061603e7223 */ /* 0x000fe200000100a9 */
[----:B------:R-:W-:Y:S01]  /*b140*/  F2FP.F16.E4M3.UNPACK_B R50, R50.H1 ;  /* 0x00000032ff32723e */ /* 0x000fe200030006ff */
[----:B------:R-:W-:Y:S01]  /*b150*/  HADD2.F32 R94, -RZ, R63.H0_H0 ;  /* 0x2000003fff5e7230 */ /* 0x000fe20000004100 */
[-C--:B------:R-:W-:Y:S01]  /*b160*/  F2FP.F16.E4M3.UNPACK_B R174, R49.reuse.H1 ;  /* 0x00000031ffae723e */ /* 0x080fe200030006ff */
[----:B------:R-:W-:Y:S01]  /*b170*/  HADD2.F32 R97, -RZ, R98.H0_H0 ;  /* 0x20000062ff617230 */ /* 0x000fe20000004100 */
[----:B------:R-:W-:Y:S01]  /*b180*/  F2FP.F16.E4M3.UNPACK_B R173, R49 ;  /* 0x00000031ffad723e */ /* 0x000fe200020006ff */
[----:B------:R-:W-:Y:S01]  /*b190*/  HADD2.F32 R51, -RZ, R89.H0_H0 ;  /* 0x20000059ff337230 */ /* 0x000fe20000004100 */
[----:B------:R-:W-:Y:S01]  /*b1a0*/  F2FP.F16.E4M3.UNPACK_B R169, R48 ;  /* 0x00000030ffa9723e */ /* 0x000fe200020006ff */
[----:B------:R-:W-:-:S02]  /*b1b0*/  HADD2.F32 R96, -RZ, R63.H1_H1 ;  /* 0x3000003fff607230 */ /* 0x000fc40000004100 */
[-C--:B------:R-:W-:Y:S01]  /*b1c0*/  FMUL.FTZ R168, R94, R97.reuse ;  /* 0x000000615ea87220 */ /* 0x080fe20000410000 */
[----:B------:R-:W-:Y:S02]  /*b1d0*/  HADD2.F32 R99, -RZ, R98.H1_H1 ;  /* 0x30000062ff637230 */ /* 0x000fe40000004100 */
[C---:B------:R-:W-:Y:S01]  /*b1e0*/  FMUL.FTZ R97, R51.reuse, R97 ;  /* 0x0000006133617220 */ /* 0x040fe20000410000 */
[--C-:B------:R-:W-:Y:S01]  /*b1f0*/  HADD2.F32 R63, -RZ, R50.reuse.H0_H0 ;  /* 0x20000032ff3f7230 */ /* 0x100fe20000004100 */
[----:B------:R-:W-:Y:S01]  /*b200*/  F2FP.SATFINITE.E4M3.F32.PACK_AB_MERGE_C R90, R90, R177, R181 ;  /* 0x000000b15a5a723e */ /* 0x000fe200048070b5 */
        /* <DEDUP_REMOVED lines=8> */
[-C--:B------:R-:W-:Y:S01]  /*b290*/  F2FP.F16.E4M3.UNPACK_B R89, R91.reuse ;  /* 0x0000005bff59723e */ /* 0x080fe200020006ff */
[----:B------:R-:W-:Y:S01]  /*b2a0*/  FFMA.FTZ R94, R96, R98, R99 ;  /* 0x00000062605e7223 */ /* 0x000fe20000010063 */
[----:B------:R-:W-:Y:S01]  /*b2b0*/  F2FP.F16.E4M3.UNPACK_B R91, R91.H1 ;  /* 0x0000005bff5b723e */ /* 0x000fe200030006ff */
[----:B------:R-:W-:Y:S01]  /*b2c0*/  HADD2.F32 R49, -RZ, R174.H0_H0 ;  /* 0x200000aeff317230 */ /* 0x000fe20000004100 */
[----:B------:R-:W-:Y:S01]  /*b2d0*/  F2FP.F16.E4M3.UNPACK_B R98, R55.H1 ;  /* 0x00000037ff62723e */ /* 0x000fe200030006ff */
        /* <DEDUP_REMOVED lines=38> */
[----:B------:R-:W-:Y:S01]  /*b540*/  F2FP.SATFINITE.E4M3.F32.PACK_AB_MERGE_C R91, R89, R48, R175 ;  /* 0x00000030595b723e */ /* 0x000fe200048070af */
[----:B------:R-:W-:Y:S01]  /*b550*/  IMAD.MOV.U32 R89, RZ, RZ, R53 ;  /* 0x000000ffff597224 */ /* 0x000fe200078e0035 */
[----:B------:R-:W-:Y:S02]  /*b560*/  F2FP.SATFINITE.E4M3.F32.PACK_AB_MERGE_C R55, R168, R49, R98 ;  /* 0x00000031a837723e */ /* 0x000fe40004807062 */
[----:B------:R-:W-:-:S07]  /*b570*/  MOV R53, R51 ;  /* 0x0000003300357202 */ /* 0x000fce0000000f00 */
.L_x_5062:
[----:B------:R-:W-:Y:S05]  /*b580*/  BSYNC B3 ;  /* 0x0000000000037941 */ /* 0x000fea0003800000 */
.L_x_5061:
        /* <DEDUP_REMOVED lines=10> */
.L_x_5060:
[----:B------:R-:W-:Y:S05]  /*b630*/  BSYNC B2 ;  /* 0x0000000000027941 */ /* 0x000fea0003800000 */
.L_x_5059:
[----:B------:R-:W-:-:S13]  /*b640*/  ISETP.NE.AND P4, PT, R35, RZ, PT ;  /* 0x000000ff2300720c */ /* 0x000fda0003f85270 */
[----:B------:R-:W-:Y:S05]  /*b650*/  @!P4 BRA `(.L_x_5054) ;  /* 0x0000000c00e4c947 */ /* 0x000fea0003800000 */
[----:B------:R-:W-:Y:S01]  /*b660*/  ISETP.GE.AND P6, PT, R222, R100, PT ;  /* 0x00000064de00720c */ /* 0x000fe20003fc6270 */
[----:B------:R-:W-:Y:S01]  /*b670*/  BSSY B2, `(.L_x_5063) ;  /* 0x00000ed000027945 */ /* 0x000fe20003800000 */
[----:B------:R-:W-:Y:S02]  /*b680*/  IADD3 R61, P4, P5, R120, R140, R28 ;  /* 0x0000008c783d7210 */ /* 0x000fe40007d9e01c */
[----:B---3--:R-:W-:Y:S02]  /*b690*/  SEL R48, R122, R152, !P6 ;  /* 0x000000987a307207 */ /* 0x008fe40007000000 */
[----:B------:R-:W-:Y:S02]  /*b6a0*/  IADD3.X R60, R0, R167, R31, P4, P5 ;  /* 0x000000a7003c7210 */ /* 0x000fe400027ea41f */
[----:B------:R-:W-:Y:S02]  /*b6b0*/  SHF.R.S32.HI R49, RZ, 0x1f, R48 ;  /* 0x0000001fff317819 */ /* 0x000fe40000011430 */
[----:B------:R-:W-:-:S02]  /*b6c0*/  ISETP.GE.AND P4, PT, R222, R134, PT ;  /* 0x00000086de00720c */ /* 0x000fc40003f86270 */
[----:B------:R-:W-:-:S04]  /*b6d0*/  LEA.HI R48, R49, R48, RZ, 0x5 ;  /* 0x0000003031307211 */ /* 0x000fc800078f28ff */
        /* <DEDUP_REMOVED lines=10> */
[----:B------:R-:W-:-:S03]  /*b780*/  IMAD R51, R17, 0x7800, R48 ;  /* 0x0000780011337824 */ /* 0x000fc600078e0230 */
[C---:B------:R-:W-:Y:S01]  /*b790*/  IADD3 R49, R16.reuse, R49, RZ ;  /* 0x0000003110317210 */ /* 0x040fe20007ffe0ff */
[----:B0-----:R-:W-:-:S05]  /*b7a0*/  IMAD.IADD R52, R16, 0x1, R51 ;  /* 0x0000000110347824 */ /* 0x001fca00078e0233 */
[----:B------:R-:W0:Y:S04]  /*b7b0*/  LDS.128 R48, [R49+0x24200] ;  /* 0x0242000031307984 */ /* 0x000e280000000c00 */
[----:B------:R-:W2:Y:S01]  /*b7c0*/  LDS.128 R52, [R52+0x24200] ;  /* 0x0242000034347984 */ /* 0x000ea20000000c00 */
[----:B------:R-:W-:Y:S05]  /*b7d0*/  @P4 BRA `(.L_x_5064) ;  /* 0x0000000c00584947 */ /* 0x000fea0003800000 */
[--C-:B------:R-:W-:Y:S01]  /*b7e0*/  SHF.R.U32.HI R97, RZ, 0x10, R45.reuse ;  /* 0x00000010ff617819 */ /* 0x100fe2000001162d */
[----:B0-----:R-:W-:Y:S01]  /*b7f0*/  IMAD.MOV.U32 R56, RZ, RZ, R48 ;  /* 0x000000ffff387224 */ /* 0x001fe200078e0030 */
[--C-:B------:R-:W-:Y:S02]  /*b800*/  SHF.R.U32.HI R96, RZ, 0x8, R45.reuse ;  /* 0x00000008ff607819 */ /* 0x100fe4000001162d */
[----:B------:R-:W-:Y:S02]  /*b810*/  LOP3.LUT R44, R45, 0xff, RZ, 0xc0, !PT ;  /* 0x000000ff2d2c7812 */ /* 0x000fe400078ec0ff */
[----:B------:R-:W-:Y:S02]  /*b820*/  SHF.R.U32.HI R45, RZ, 0x18, R45 ;  /* 0x00000018ff2d7819 */ /* 0x000fe4000001162d */
[----:B------:R-:W-:Y:S02]  /*b830*/  SHF.R.U32.HI R90, RZ, 0x8, R57 ;  /* 0x00000008ff5a7819 */ /* 0x000fe40000011639 */
[----:B------:R-:W-:-:S02]  /*b840*/  LOP3.LUT R58, R57, 0xff, RZ, 0xc0, !PT ;  /* 0x000000ff393a7812 */ /* 0x000fc400078ec0ff */
[----:B------:R-:W-:Y:S01]  /*b850*/  SHF.R.U32.HI R93, RZ, 0x18, R57 ;  /* 0x00000018ff5d7819 */ /* 0x000fe20000011639 */
[----:B------:R-:W-:Y:S01]  /*b860*/  IMAD.SHL.U32 R48, R90, 0x100, RZ ;  /* 0x000001005a307824 */ /* 0x000fe200078e00ff */
[--C-:B------:R-:W-:Y:S02]  /*b870*/  SHF.R.U32.HI R95, RZ, 0x10, R47.reuse ;  /* 0x00000010ff5f7819 */ /* 0x100fe4000001162f */
[--C-:B------:R-:W-:Y:S02]  /*b880*/  SHF.R.U32.HI R92, RZ, 0x8, R47.reuse ;  /* 0x00000008ff5c7819 */ /* 0x100fe4000001162f */
[----:B------:R-:W-:Y:S02]  /*b890*/  LOP3.LUT R46, R47, 0xff, RZ, 0xc0, !PT ;  /* 0x000000ff2f2e7812 */ /* 0x000fe400078ec0ff */
[----:B------:R-:W-:Y:S01]  /*b8a0*/  PRMT R45, R45, 0x654, R44 ;  /* 0x000006542d2d7816 */ /* 0x000fe2000000002c */
[----:B------:R-:W-:Y:S01]  /*b8b0*/  IMAD.SHL.U32 R44, R96, 0x100, RZ ;  /* 0x00000100602c7824 */ /* 0x000fe200078e00ff */
[----:B------:R-:W-:-:S02]  /*b8c0*/  SHF.R.U32.HI R47, RZ, 0x18, R47 ;  /* 0x00000018ff2f7819 */ /* 0x000fc4000001162f */
[----:B------:R-:W-:Y:S01]  /*b8d0*/  SHF.R.U32.HI R94, RZ, 0x10, R57 ;  /* 0x00000010ff5e7819 */ /* 0x000fe20000011639 */
[----:B--2---:R-:W-:Y:S01]  /*b8e0*/  IMAD.MOV.U32 R57, RZ, RZ, R52 ;  /* 0x000000ffff397224 */ /* 0x004fe200078e0034 */
[--C-:B------:R-:W-:Y:S02]  /*b8f0*/  SHF.R.U32.HI R91, RZ, 0x10, R59.reuse ;  /* 0x00000010ff5b7819 */ /* 0x100fe4000001163b */
[--C-:B------:R-:W-:Y:S02]  /*b900*/  SHF.R.U32.HI R88, RZ, 0x8, R59.reuse ;  /* 0x00000008ff587819 */ /* 0x100fe4000001163b */
[----:B------:R-:W-:Y:S01]  /*b910*/  LOP3.LUT R62, R59, 0xff, RZ, 0xc0, !PT ;  /* 0x000000ff3b3e7812 */ /* 0x000fe200078ec0ff */
[----:B------:R-:W-:Y:S01]  /*b920*/  IMAD.U32 R91, R91, 0x10000, RZ ;  /* 0x000100005b5b7824 */ /* 0x000fe200078e00ff */
[----:B------:R-:W-:Y:S01]  /*b930*/  SHF.R.U32.HI R89, RZ, 0x18, R59 ;  /* 0x00000018ff597819 */ /* 0x000fe2000001163b */
[----:B------:R-:W-:Y:S01]  /*b940*/  IMAD.SHL.U32 R52, R88, 0x100, RZ ;  /* 0x0000010058347824 */ /* 0x000fe200078e00ff */
[----:B------:R-:W-:-:S02]  /*b950*/  PRMT R59, R93, 0x654, R58 ;  /* 0x000006545d3b7816 */ /* 0x000fc4000000003a */
[----:B------:R-:W-:Y:S01]  /*b960*/  PRMT R47, R47, 0x654, R46 ;  /* 0x000006542f2f7816 */ /* 0x000fe2000000002e */
[----:B------:R-:W-:Y:S01]  /*b970*/  IMAD.U32 R46, R97, 0x10000, RZ ;  /* 0x00010000612e7824 */ /* 0x000fe200078e00ff */
[----:B------:R-:W-:Y:S02]  /*b980*/  LOP3.LUT R45, R45, 0xff00, R44, 0xf8, !PT ;  /* 0x0000ff002d2d7812 */ /* 0x000fe400078ef82c */
[----:B------:R-:W-:Y:S02]  /*b990*/  LOP3.LUT R90, R59, 0xff00, R48, 0xf8, !PT ;  /* 0x0000ff003b5a7812 */ /* 0x000fe400078ef830 */
[----:B------:R-:W-:Y:S02]  /*b9a0*/  PRMT R89, R89, 0x654, R62 ;  /* 0x0000065459597816 */ /* 0x000fe4000000003e */
[----:B------:R-:W-:Y:S02]  /*b9b0*/  SHF.L.U32 R44, R92, 0x8, RZ ;  /* 0x000000085c2c7819 */ /* 0x000fe400000006ff */
[----:B------:R-:W-:-:S02]  /*b9c0*/  F2FP.F16.E4M3.UNPACK_B R88, R165.H1 ;  /* 0x000000a5ff58723e */ /* 0x000fc400030006ff */
        /* <DEDUP_REMOVED lines=15> */
[----:B------:R-:W-:Y:S01]  /*bac0*/  SHF.L.U32 R47, R94, 0x10, RZ ;  /* 0x000000105e2f7819 */ /* 0x000fe200000006ff */
[----:B------:R-:W-:Y:S01]  /*bad0*/  HADD2.F32 R59, -RZ, R59.H1_H1 ;  /* 0x3000003bff3b7230 */ /* 0x000fe20000004100 */
[----:B------:R-:W-:Y:S01]  /*bae0*/  F2FP.F16.E4M3.UNPACK_B R165, R165 ;  /* 0x000000a5ffa5723e */ /* 0x000fe200020006ff */
[-C--:B------:R-:W-:Y:S01]  /*baf0*/  FFMA.FTZ R48, R48, R89.reuse, -R93 ;  /* 0x0000005930307223 */ /* 0x080fe2000001085d */
[----:B------:R-:W-:Y:S01]  /*bb00*/  FFMA.FTZ R52, R52, R89, R95 ;  /* 0x0000005934347223 */ /* 0x000fe2000001005f */
[----:B------:R-:W-:Y:S01]  /*bb10*/  LOP3.LUT R47, R90, 0xff0000, R47, 0xf8, !PT ;  /* 0x00ff00005a2f7812 */ /* 0x000fe200078ef82f */
[----:B------:R-:W-:Y:S01]  /*bb20*/  HADD2.F32 R89, -RZ, R88.H1_H1 ;  /* 0x30000058ff597230 */ /* 0x000fe20000004100 */
[----:B------:R-:W-:Y:S01]  /*bb30*/  F2FP.F16.E4M3.UNPACK_B R88, R57 ;  /* 0x00000039ff58723e */ /* 0x000fe200020006ff */
[----:B------:R-:W-:Y:S01]  /*bb40*/  HADD2.F32 R90, -RZ, R62.H1_H1 ;  /* 0x3000003eff5a7230 */ /* 0x000fe20000004100 */
[----:B------:R-:W-:-:S02]  /*bb50*/  F2FP.F16.E4M3.UNPACK_B R62, R56 ;  /* 0x00000038ff3e723e */ /* 0x000fc400020006ff */
[----:B------:R-:W-:Y:S01]  /*bb60*/  LOP3.LUT R45, R92, 0xff0000, R91, 0xf8, !PT ;  /* 0x00ff00005c2d7812 */ /* 0x000fe200078ef85b */
[CC--:B------:R-:W-:Y:S01]  /*bb70*/  FMUL.FTZ R57, R59.reuse, R89.reuse ;  /* 0x000000593b397220 */ /* 0x0c0fe20000410000 */
[----:B------:R-:W-:Y:S01]  /*bb80*/  F2FP.F16.E4M3.UNPACK_B R164, R164 ;  /* 0x000000a4ffa4723e */ /* 0x000fe200020006ff */
        /* <DEDUP_REMOVED lines=38> */
[----:B------:R-:W-:Y:S01]  /*bdf0*/  F2FP.F16.E4M3.UNPACK_B R163, R163 ;  /* 0x000000a3ffa3723e */ /* 0x000fe200020006ff */
[C---:B------:R-:W-:Y:S01]  /*be00*/  FMUL.FTZ R99, R62.reuse, R99 ;  /* 0x000000633e637220 */ /* 0x040fe20000410000 */
[--C-:B------:R-:W-:Y:S02]  /*be10*/  HADD2.F32 R95, -RZ, R166.reuse.H0_H0 ;  /* 0x200000a6ff5f7230 */ /* 0x100fe40000004100 */
[-C--:B------:R-:W-:Y:S01]  /*be20*/  FFMA.FTZ R169, R62, R93.reuse, -R165 ;  /* 0x0000005d3ea97223 */ /* 0x080fe200000108a5 */
[----:B------:R-:W-:Y:S01]  /*be30*/  F2FP.F16.E4M3.UNPACK_B R62, R54 ;  /* 0x00000036ff3e723e */ /* 0x000fe200020006ff */
[----:B------:R-:W-:Y:S02]  /*be40*/  HADD2.F32 R97, -RZ, R166.H1_H1 ;  /* 0x300000a6ff617230 */ /* 0x000fe40000004100 */
[----:B------:R-:W-:Y:S01]  /*be50*/  FFMA.FTZ R171, R90, R93, R99 ;  /* 0x0000005d5aab7223 */ /* 0x000fe20000010063 */
[----:B------:R-:W-:Y:S01]  /*be60*/  HADD2.F32 R54, -RZ, R50.H0_H0 ;  /* 0x20000032ff367230 */ /* 0x000fe20000004100 */
[----:B------:R-:W-:Y:S01]  /*be70*/  F2FP.SATFINITE.E4M3.F32.PACK_AB_MERGE_C R48, R57, R48, RZ ;  /* 0x000000303930723e */ /* 0x000fe200048070ff */
[--C-:B------:R-:W-:Y:S01]  /*be80*/  HADD2.F32 R88, -RZ, R62.reuse.H0_H0 ;  /* 0x2000003eff587230 */ /* 0x100fe20000004100 */
[----:B------:R-:W-:Y:S01]  /*be90*/  F2FP.SATFINITE.E4M3.F32.PACK_AB_MERGE_C R52, R59, R52, RZ ;  /* 0x000000343b34723e */ /* 0x000fe200048070ff */
[----:B------:R-:W-:Y:S01]  /*bea0*/  HADD2.F32 R62, -RZ, R62.H1_H1 ;  /* 0x3000003eff3e7230 */ /* 0x000fe20000004100 */
[----:B------:R-:W-:Y:S01]  /*beb0*/  F2FP.F16.E4M3.UNPACK_B R59, R53 ;  /* 0x00000035ff3b723e */ /* 0x000fe200020006ff */
[----:B------:R-:W-:-:S02]  /*bec0*/  HADD2.F32 R50, -RZ, R50.H1_H1 ;  /* 0x30000032ff327230 */ /* 0x000fc40000004100 */
[----:B------:R-:W-:Y:S01]  /*bed0*/  FMUL.FTZ R99, R88, R95 ;  /* 0x0000005f58637220 */ /* 0x000fe20000410000 */
[--C-:B------:R-:W-:Y:S02]  /*bee0*/  HADD2.F32 R93, -RZ, R163.reuse.H0_H0 ;  /* 0x200000a3ff5d7230 */ /* 0x100fe40000004100 */
[----:B------:R-:W-:Y:S01]  /*bef0*/  FMUL.FTZ R165, R62, R97 ;  /* 0x000000613ea57220 */ /* 0x000fe20000410000 */
[----:B------:R-:W-:Y:S02]  /*bf00*/  HADD2.F32 R163, -RZ, R163.H1_H1 ;  /* 0x300000a3ffa37230 */ /* 0x000fe40000004100 */
[----:B------:R-:W-:Y:S01]  /*bf10*/  FMUL.FTZ R95, R54, R95 ;  /* 0x0000005f365f7220 */ /* 0x000fe20000410000 */
        /* <DEDUP_REMOVED lines=98> */
.L_x_5064:
[----:B------:R-:W-:Y:S05]  /*c540*/  BSYNC B2 ;  /* 0x0000000000027941 */ /* 0x000fea0003800000 */
.L_x_5063:
        /* <DEDUP_REMOVED lines=10> */
.L_x_5054:
[----:B------:R-:W-:Y:S05]  /*c5f0*/  BSYNC B1 ;  /* 0x0000000000017941 */ /* 0x000fea0003800000 */
.L_x_5053:
[----:B----4-:R-:W-:Y:S02]  /*c600*/  VIADD R45, R23, 0x80 ;  /* 0x00000080172d7836 */ /* 0x010fe40000000000 */
[-C--:B--2---:R-:W-:Y:S02]  /*c610*/  IMAD R44, R145, R136.reuse, RZ ;  /* 0x00000088912c7224 */ /* 0x084fe400078e02ff */
[----:B------:R-:W-:-:S04]  /*c620*/  IMAD.WIDE.U32 R138, R45, R136, R138 ;  /* 0x000000882d8a7225 */ /* 0x000fc800078e008a */
[----:B------:R-:W-:Y:S01]  /*c630*/  IMAD R57, R45, R137, R44 ;  /* 0x000000892d397224 */ /* 0x000fe200078e022c */
[----:B------:R-:W-:Y:S06]  /*c640*/  @P3 BRA `(.L_x_5023) ;  /* 0x0000003000f83947 */ /* 0x000fec0003800000 */
[----:B------:R-:W-:Y:S01]  /*c650*/  ISETP.NE.AND P3, PT, R33, RZ, PT ;  /* 0x000000ff2100720c */ /* 0x000fe20003f65270 */
[----:B------:R-:W-:Y:S01]  /*c660*/  BSSY B1, `(.L_x_5065) ;  /* 0x0000102000017945 */ /* 0x000fe20003800000 */
[----:B------:R-:W-:-:S11]  /*c670*/  IADD3 R57, R139, R57, RZ ;  /* 0x000000398b397210 */ /* 0x000fd60007ffe0ff */
[----:B------:R-:W-:Y:S05]  /*c680*/  @!P3 BRA `(.L_x_5066) ;  /* 0x0000000c00fcb947 */ /* 0x000fea0003800000 */
[----:B------:R-:W-:Y:S01]  /*c690*/  SEL R44, R122, R152, !P0 ;  /* 0x000000987a2c7207 */ /* 0x000fe20004000000 */
[----:B------:R-:W-:Y:S01]  /*c6a0*/  BSSY B2, `(.L_x_5067) ;  /* 0x00000f3000027945 */ /* 0x000fe20003800000 */
[----:B0--3--:R-:W-:Y:S02]  /*c6b0*/  IADD3 R53, P3, P4, R120, R138, R21 ;  /* 0x0000008a78357210 */ /* 0x009fe40007c7e015 */
        /* <DEDUP_REMOVED lines=20> */
[--C-:B------:R-:W-:Y:S01]  /*c800*/  SHF.R.U32.HI R90, RZ, 0x8, R73.reuse ;  /* 0x00000008ff5a7819 */ /* 0x100fe20000011649 */
[----:B0-----:R-:W-:Y:S01]  /*c810*/  IMAD.MOV.U32 R56, RZ, RZ, R46 ;  /* 0x000000ffff387224 */ /* 0x001fe200078e002e */
[--C-:B------:R-:W-:Y:S01]  /*c820*/  SHF.R.U32.HI R91, RZ, 0x18, R73.reuse ;  /* 0x00000018ff5b7819 */ /* 0x100fe20000011649 */
[----:B--2---:R-:W-:Y:S01]  /*c830*/  IMAD.MOV.U32 R63, RZ, RZ, R48 ;  /* 0x000000ffff3f7224 */ /* 0x004fe200078e0030 */
[----:B------:R-:W-:Y:S01]  /*c840*/  LOP3.LUT R58, R73, 0xff, RZ, 0xc0, !PT ;  /* 0x000000ff493a7812 */ /* 0x000fe200078ec0ff */
[----:B------:R-:W-:Y:S01]  /*c850*/  IMAD.MOV.U32 R60, RZ, RZ, R44 ;  /* 0x000000ffff3c7224 */ /* 0x000fe200078e002c */
[----:B------:R-:W-:Y:S02]  /*c860*/  SHF.R.U32.HI R89, RZ, 0x10, R73 ;  /* 0x00000010ff597819 */ /* 0x000fe40000011649 */
[----:B------:R-:W-:Y:S01]  /*c870*/  MOV R55, R45 ;  /* 0x0000002d00377202 */ /* 0x000fe20000000f00 */
[----:B------:R-:W-:Y:S01]  /*c880*/  IMAD.SHL.U32 R45, R90, 0x100, RZ ;  /* 0x000001005a2d7824 */ /* 0x000fe200078e00ff */
        /* <DEDUP_REMOVED lines=10> */
[----:B------:R-:W-:Y:S02]  /*c930*/  SHF.R.U32.HI R84, RZ, 0x10, R75 ;  /* 0x00000010ff547819 */ /* 0x000fe4000001164b */
[----:B------:R-:W-:Y:S01]  /*c940*/  LOP3.LUT R45, R58, 0xff00, R45, 0xf8, !PT ;  /* 0x0000ff003a2d7812 */ /* 0x000fe200078ef82d */
[----:B------:R-:W-:Y:S01]  /*c950*/  IMAD.SHL.U32 R73, R73, 0x100, RZ ;  /* 0x0000010049497824 */ /* 0x000fe200078e00ff */
[----:B------:R-:W-:Y:S02]  /*c960*/  SHF.R.U32.HI R75, RZ, 0x18, R87 ;  /* 0x00000018ff4b7819 */ /* 0x000fe40000011657 */
[----:B------:R-:W-:Y:S02]  /*c970*/  LOP3.LUT R62, R87, 0xff, RZ, 0xc0, !PT ;  /* 0x000000ff573e7812 */ /* 0x000fe400078ec0ff */
[----:B------:R-:W-:Y:S02]  /*c980*/  PRMT R61, R74, 0x654, R61 ;  /* 0x000006544a3d7816 */ /* 0x000fe4000000003d */
[----:B------:R-:W-:-:S02]  /*c990*/  PRMT R59, R88, 0x654, R59 ;  /* 0x00000654583b7816 */ /* 0x000fc4000000003b */
[----:B------:R-:W-:Y:S02]  /*c9a0*/  SHF.L.U32 R44, R86, 0x8, RZ ;  /* 0x00000008562c7819 */ /* 0x000fe400000006ff */
[----:B------:R-:W-:Y:S01]  /*c9b0*/  LOP3.LUT R46, R45, 0xff0000, R46, 0xf8, !PT ;  /* 0x00ff00002d2e7812 */ /* 0x000fe200078ef82e */
[----:B------:R-:W-:Y:S01]  /*c9c0*/  IMAD.U32 R45, R84, 0x10000, RZ ;  /* 0x00010000542d7824 */ /* 0x000fe200078e00ff */
[----:B------:R-:W-:Y:S02]  /*c9d0*/  PRMT R62, R75, 0x654, R62 ;  /* 0x000006544b3e7816 */ /* 0x000fe4000000003e */
[----:B------:R-:W-:Y:S02]  /*c9e0*/  LOP3.LUT R48, R61, 0xff00, R48, 0xf8, !PT ;  /* 0x0000ff003d307812 */ /* 0x000fe400078ef830 */
[----:B------:R-:W-:Y:S02]  /*c9f0*/  LOP3.LUT R44, R59, 0xff00, R44, 0xf8, !PT ;  /* 0x0000ff003b2c7812 */ /* 0x000fe400078ef82c */
[----:B------:R-:W-:-:S02]  /*ca00*/  F2FP.F16.E4M3.UNPACK_B R75, R162.H1 ;  /* 0x000000a2ff4b723e */ /* 0x000fc400030006ff */
[----:B------:R-:W-:Y:S02]  /*ca10*/  F2FP.F16.E4M3.UNPACK_B R72, R63.H1 ;  /* 0x0000003fff48723e */ /* 0x000fe400030006ff */
[----:B------:R-:W-:Y:S02]  /*ca20*/  F2FP.F16.E4M3.UNPACK_B R61, R60.H1 ;  /* 0x0000003cff3d723e */ /* 0x000fe400030006ff */
[----:B------:R-:W-:Y:S01]  /*ca30*/  LOP3.LUT R74, R62, 0xff00, R73, 0xf8, !PT ;  /* 0x0000ff003e4a7812 */ /* 0x000fe200078ef849 */
[----:B------:R-:W-:Y:S01]  /*ca40*/  HADD2.F32 R59, -RZ, R72.H0_H0 ;  /* 0x20000048ff3b7230 */ /* 0x000fe20000004100 */
[----:B------:R-:W-:Y:S01]  /*ca50*/  SHF.R.U32.HI R87, RZ, 0x10, R87 ;  /* 0x00000010ff577819 */ /* 0x000fe20000011657 */
[----:B------:R-:W-:Y:S01]  /*ca60*/  HADD2.F32 R58, -RZ, R61.H0_H0 ;  /* 0x2000003dff3a7230 */ /* 0x000fe20000004100 */
[----:B------:R-:W-:Y:S01]  /*ca70*/  LOP3.LUT R44, R44, 0xff0000, R45, 0xf8, !PT ;  /* 0x00ff00002c2c7812 */ /* 0x000fe200078ef82d */
[----:B------:R-:W-:Y:S01]  /*ca80*/  HADD2.F32 R45, -RZ, R75.H0_H0 ;  /* 0x2000004bff2d7230 */ /* 0x000fe20000004100 */
[----:B------:R-:W-:Y:S01]  /*ca90*/  F2FP.F16.E4M3.UNPACK_B R62, R160.H1 ;  /* 0x000000a0ff3e723e */ /* 0x000fe200030006ff */
[----:B------:R-:W-:Y:S01]  /*caa0*/  IMAD.U32 R87, R87, 0x10000, RZ ;  /* 0x0001000057577824 */ /* 0x000fe200078e00ff */
[----:B------:R-:W-:-:S02]  /*cab0*/  SHF.R.U32.HI R85, RZ, 0x10, R85 ;  /* 0x00000010ff557819 */ /* 0x000fc40000011655 */
[-C--:B------:R-:W-:Y:S01]  /*cac0*/  FMUL.FTZ R89, R59, R45.reuse ;  /* 0x0000002d3b597220 */ /* 0x080fe20000410000 */
[--C-:B------:R-:W-:Y:S02]  /*cad0*/  HADD2.F32 R73, -RZ, R62.reuse.H0_H0 ;  /* 0x2000003eff497230 */ /* 0x100fe40000004100 */
        /* <DEDUP_REMOVED lines=57> */
[--C-:B------:R-:W-:Y:S02]  /*ce70*/  HADD2.F32 R63, -RZ, R161.reuse.H0_H0 ;  /* 0x200000a1ff3f7230 */ /* 0x100fe40000004100 */
[----:B------:R-:W-:Y:S01]  /*ce80*/  FFMA.FTZ R93, R62, R73, R93 ;  /* 0x000000493e5d7223 */ /* 0x000fe2000001005d */
        /* <DEDUP_REMOVED lines=17> */
[-C--:B------:R-:W-:Y:S01]  /*cfa0*/  FFMA.FTZ R91, R56, R159.reuse, -R63 ;  /* 0x0000009f385b7223 */ /* 0x080fe2000001083f */
[----:B------:R-:W-:Y:S01]  /*cfb0*/  F2FP.SATFINITE.E4M3.F32.PACK_AB_MERGE_C R56, R75, R88, RZ ;  /* 0x000000584b38723e */ /* 0x000fe200048070ff */
[----:B------:R-:W-:Y:S01]  /*cfc0*/  FFMA.FTZ R161, R60, R159, R161 ;  /* 0x0000009f3ca17223 */ /* 0x000fe200000100a1 */
[----:B------:R-:W-:Y:S01]  /*cfd0*/  F2FP.F16.E4M3.UNPACK_B R75, R48 ;  /* 0x00000030ff4b723e */ /* 0x000fe200020006ff */
[----:B------:R-:W-:Y:S01]  /*cfe0*/  HADD2.F32 R63, -RZ, R62.H0_H0 ;  /* 0x2000003eff3f7230 */ /* 0x000fe20000004100 */
[----:B------:R-:W-:-:S02]  /*cff0*/  F2FP.F16.E4M3.UNPACK_B R61, R55 ;  /* 0x00000037ff3d723e */ /* 0x000fc400020006ff */
[----:B------:R-:W-:Y:S01]  /*d000*/  F2FP.SATFINITE.E4M3.F32.PACK_AB_MERGE_C R58, R87, R84, R58 ;  /* 0x00000054573a723e */ /* 0x000fe2000480703a */
[----:B------:R-:W-:Y:S01]  /*d010*/  HADD2.F32 R84, -RZ, R75.H0_H0 ;  /* 0x2000004bff547230 */ /* 0x000fe20000004100 */
[----:B------:R-:W-:Y:S01]  /*d020*/  F2FP.F16.E4M3.UNPACK_B R73, R46 ;  /* 0x0000002eff49723e */ /* 0x000fe200020006ff */
[----:B------:R-:W-:Y:S01]  /*d030*/  HADD2.F32 R60, -RZ, R61.H0_H0 ;  /* 0x2000003dff3c7230 */ /* 0x000fe20000004100 */
[----:B------:R-:W-:Y:S01]  /*d040*/  F2FP.SATFINITE.E4M3.F32.PACK_AB_MERGE_C R56, R91, R50, R56 ;  /* 0x000000325b38723e */ /* 0x000fe20004807038 */
        /* <DEDUP_REMOVED lines=15> */
[----:B------:R-:W-:Y:S01]  /*d140*/  FFMA.FTZ R49, R62, R73, -R85 ;  /* 0x000000493e317223 */ /* 0x000fe20000010855 */
[----:B------:R-:W-:Y:S01]  /*d150*/  F2FP.F16.E4M3.UNPACK_B R55, R55.H1 ;  /* 0x00000037ff37723e */ /* 0x000fe200030006ff */
[----:B------:R-:W-:Y:S01]  /*d160*/  FFMA.FTZ R88, R72, R73, R75 ;  /* 0x0000004948587223 */ /* 0x000fe2000001004b */
[----:B------:R-:W-:Y:S01]  /*d170*/  HADD2.F32 R62, -RZ, R63.H0_H0 ;  /* 0x2000003fff3e7230 */ /* 0x000fe20000004100 */
[----:B------:R-:W-:Y:S01]  /*d180*/  F2FP.F16.E4M3.UNPACK_B R46, R46.H1 ;  /* 0x0000002eff2e723e */ /* 0x000fe200030006ff */
[----:B------:R-:W-:Y:S01]  /*d190*/  HADD2.F32 R75, -RZ, R74.H0_H0 ;  /* 0x2000004aff4b7230 */ /* 0x000fe20000004100 */
[----:B------:R-:W-:Y:S01]  /*d1a0*/  F2FP.F16.E4M3.UNPACK_B R84, R45.H1 ;  /* 0x0000002dff54723e */ /* 0x000fe200030006ff */
[----:B------:R-:W-:-:S02]  /*d1b0*/  HADD2.F32 R48, -RZ, R55.H0_H0 ;  /* 0x20000037ff307230 */ /* 0x000fc40000004100 */
[----:B------:R-:W-:Y:S02]  /*d1c0*/  HADD2.F32 R63, -RZ, R63.H1_H1 ;  /* 0x3000003fff3f7230 */ /* 0x000fe40000004100 */
[-C--:B------:R-:W-:Y:S01]  /*d1d0*/  FMUL.FTZ R85, R62, R75.reuse ;  /* 0x0000004b3e557220 */ /* 0x080fe20000410000 */
[----:B------:R-:W-:Y:S02]  /*d1e0*/  HADD2.F32 R74, -RZ, R74.H1_H1 ;  /* 0x3000004aff4a7230 */ /* 0x000fe40000004100 */
[----:B------:R-:W-:Y:S01]  /*d1f0*/  FMUL.FTZ R75, R48, R75 ;  /* 0x0000004b304b7220 */ /* 0x000fe20000410000 */
[----:B------:R-:W-:Y:S02]  /*d200*/  HADD2.F32 R55, -RZ, R55.H1_H1 ;  /* 0x30000037ff377230 */ /* 0x000fe40000004100 */
[--C-:B------:R-:W-:Y:S02]  /*d210*/  HADD2.F32 R73, -RZ, R46.reuse.H0_H0 ;  /* 0x2000002eff497230 */ /* 0x100fe40000004100 */
[----:B------:R-:W-:-:S02]  /*d220*/  HADD2.F32 R72, -RZ, R46.H1_H1 ;  /* 0x3000002eff487230 */ /* 0x000fc40000004100 */
[-C--:B------:R-:W-:Y:S01]  /*d230*/  FMUL.FTZ R46, R63, R74.reuse ;  /* 0x0000004a3f2e7220 */ /* 0x080fe20000410000 */
[C---:B------:R-:W-:Y:S01]  /*d240*/  FMUL.FTZ R74, R55.reuse, R74 ;  /* 0x0000004a374a7220 */ /* 0x040fe20000410000 */
[----:B------:R-:W-:Y:S01]  /*d250*/  FFMA.FTZ R89, R62, R73, R75 ;  /* 0x000000493e597223 */ /* 0x000fe2000001004b */
[----:B------:R-:W-:Y:S01]  /*d260*/  F2FP.F16.E4M3.UNPACK_B R75, R45 ;  /* 0x0000002dff4b723e */ /* 0x000fe200020006ff */
[-C--:B------:R-:W-:Y:S01]  /*d270*/  FFMA.FTZ R90, R55, R72.reuse, -R46 ;  /* 0x00000048375a7223 */ /* 0x080fe2000001082e */
[----:B------:R-:W-:Y:S01]  /*d280*/  F2FP.F16.E4M3.UNPACK_B R46, R47 ;  /* 0x0000002fff2e723e */ /* 0x000fe200020006ff */
[----:B------:R-:W-:Y:S01]  /*d290*/  FFMA.FTZ R87, R48, R73, -R85 ;  /* 0x0000004930577223 */ /* 0x000fe20000010855 */
[-C--:B------:R-:W-:Y:S01]  /*d2a0*/  F2FP.F16.E4M3.UNPACK_B R55, R51.reuse ;  /* 0x00000033ff37723e */ /* 0x080fe200020006ff */
[----:B------:R-:W-:Y:S01]  /*d2b0*/  FFMA.FTZ R92, R63, R72, R74 ;  /* 0x000000483f5c7223 */ /* 0x000fe2000001004a */
        /* <DEDUP_REMOVED lines=9> */
[--C-:B------:R-:W-:Y:S02]  /*d350*/  HADD2.F32 R86, -RZ, R84.reuse.H0_H0 ;  /* 0x20000054ff567230 */ /* 0x100fe40000004100 */
[----:B------:R-:W-:Y:S01]  /*d360*/  FMUL.FTZ R91, R63, R85 ;  /* 0x000000553f5b7220 */ /* 0x000fe20000410000 */
[----:B------:R-:W-:Y:S01]  /*d370*/  HADD2.F32 R51, -RZ, R47.H0_H0 ;  /* 0x2000002fff337230 */ /* 0x000fe20000004100 */
[----:B------:R-:W-:Y:S01]  /*d380*/  F2FP.SATFINITE.E4M3.F32.PACK_AB_MERGE_C R87, R90, R87, RZ ;  /* 0x000000575a57723e */ /* 0x000fe200048070ff */
        /* <DEDUP_REMOVED lines=33> */
[----:B------:R-:W-:Y:S01]  /*d5a0*/  F2FP.SATFINITE.E4M3.F32.PACK_AB_MERGE_C R47, R46, R91, R47 ;  /* 0x0000005b2e2f723e */ /* 0x000fe2000480702f */
[----:B------:R-:W-:Y:S01]  /*d5b0*/  IMAD.MOV.U32 R46, RZ, RZ, R56 ;  /* 0x000000ffff2e7224 */ /* 0x000fe200078e0038 */
[----:B------:R-:W-:-:S07]  /*d5c0*/  MOV R49, R88 ;  /* 0x0000005800317202 */ /* 0x000fce0000000f00 */
.L_x_5068:
[----:B------:R-:W-:Y:S05]  /*d5d0*/  BSYNC B2 ;  /* 0x0000000000027941 */ /* 0x000fea0003800000 */
.L_x_5067:
        /* <DEDUP_REMOVED lines=10> */
.L_x_5066:
[----:B------:R-:W-:Y:S05]  /*d680*/  BSYNC B1 ;  /* 0x0000000000017941 */ /* 0x000fea0003800000 */
.L_x_5065:
[----:B------:R-:W-:Y:S01]  /*d690*/  ISETP.NE.AND P3, PT, R34, RZ, PT ;  /* 0x000000ff2200720c */ /* 0x000fe20003f65270 */
[----:B------:R-:W-:-:S12]  /*d6a0*/  BSSY B1, `(.L_x_5069) ;  /* 0x0000100000017945 */ /* 0x000fd80003800000 */
[----:B------:R-:W-:Y:S05]  /*d6b0*/  @!P3 BRA `(.L_x_5070) ;  /* 0x0000000c00f8b947 */ /* 0x000fea0003800000 */
[----:B----4-:R-:W-:Y:S01]  /*d6c0*/  SEL R44, R122, R152, !P1 ;  /* 0x000000987a2c7207 */ /* 0x010fe20004800000 */
        /* <DEDUP_REMOVED lines=13> */
[----:B------:R-:W-:-:S04]  /*d7a0*/  LOP3.LUT R45, R45, R6, RZ, 0x3c, !PT ;  /* 0x000000062d2d7212 */ /* 0x000fc800078e3cff */
[----:B------:R-:W-:Y:S01]  /*d7b0*/  IADD3 R44, R44, R45, RZ ;  /* 0x0000002d2c2c7210 */ /* 0x000fe20007ffe0ff */
[----:B------:R-:W-:-:S04]  /*d7c0*/  IMAD R45, R17, 0x7800, R132 ;  /* 0x00007800112d7824 */ /* 0x000fc800078e0284 */
        /* <DEDUP_REMOVED lines=8> */
[----:B------:R-:W-:Y:S01]  /*d850*/  LOP3.LUT R58, R69, 0xff, RZ, 0xc0, !PT ;  /* 0x000000ff453a7812 */ /* 0x000fe200078ec0ff */
[----:B--2---:R-:W-:Y:S01]  /*d860*/  IMAD.MOV.U32 R62, RZ, RZ, R48 ;  /* 0x000000ffff3e7224 */ /* 0x004fe200078e0030 */
[----:B------:R-:W-:Y:S01]  /*d870*/  SHF.R.U32.HI R61, RZ, 0x18, R69 ;  /* 0x00000018ff3d7819 */ /* 0x000fe20000011645 */
[----:B------:R-:W-:Y:S01]  /*d880*/  IMAD.SHL.U32 R44, R73, 0x100, RZ ;  /* 0x00000100492c7824 */ /* 0x000fe200078e00ff */
[----:B------:R-:W-:Y:S01]  /*d890*/  SHF.R.U32.HI R82, RZ, 0x8, R71 ;  /* 0x00000008ff527819 */ /* 0x000fe20000011647 */
[----:B------:R-:W-:Y:S01]  /*d8a0*/  IMAD.MOV.U32 R56, RZ, RZ, R50 ;  /* 0x000000ffff387224 */ /* 0x000fe200078e0032 */
[----:B------:R-:W-:Y:S02]  /*d8b0*/  PRMT R61, R61, 0x654, R58 ;  /* 0x000006543d3d7816 */ /* 0x000fe4000000003a */
[----:B------:R-:W-:-:S02]  /*d8c0*/  LOP3.LUT R60, R71, 0xff, RZ, 0xc0, !PT ;  /* 0x000000ff473c7812 */ /* 0x000fc400078ec0ff */
[----:B------:R-:W-:Y:S02]  /*d8d0*/  SHF.R.U32.HI R63, RZ, 0x18, R71 ;  /* 0x00000018ff3f7819 */ /* 0x000fe40000011647 */
[----:B------:R-:W-:Y:S02]  /*d8e0*/  SHF.R.U32.HI R85, RZ, 0x10, R69 ;  /* 0x00000010ff557819 */ /* 0x000fe40000011645 */
[----:B------:R-:W-:Y:S01]  /*d8f0*/  LOP3.LUT R61, R61, 0xff00, R44, 0xf8, !PT ;  /* 0x0000ff003d3d7812 */ /* 0x000fe200078ef82c */
[----:B------:R-:W-:Y:S01]  /*d900*/  IMAD.SHL.U32 R44, R82, 0x100, RZ ;  /* 0x00000100522c7824 */ /* 0x000fe200078e00ff */
[----:B------:R-:W-:Y:S01]  /*d910*/  SHF.R.U32.HI R75, RZ, 0x8, R81 ;  /* 0x00000008ff4b7819 */ /* 0x000fe20000011651 */
[----:B------:R-:W-:Y:S01]  /*d920*/  IMAD.U32 R48, R85, 0x10000, RZ ;  /* 0x0001000055307824 */ /* 0x000fe200078e00ff */
[----:B------:R-:W-:Y:S02]  /*d930*/  LOP3.LUT R69, R83, 0xff, RZ, 0xc0, !PT ;  /* 0x000000ff53457812 */ /* 0x000fe400078ec0ff */
[----:B------:R-:W-:-:S02]  /*d940*/  SHF.R.U32.HI R70, RZ, 0x18, R83 ;  /* 0x00000018ff467819 */ /* 0x000fc40000011653 */
[----:B------:R-:W-:Y:S02]  /*d950*/  SHF.R.U32.HI R84, RZ, 0x10, R71 ;  /* 0x00000010ff547819 */ /* 0x000fe40000011647 */
[----:B------:R-:W-:Y:S02]  /*d960*/  PRMT R63, R63, 0x654, R60 ;  /* 0x000006543f3f7816 */ /* 0x000fe4000000003c */
[----:B------:R-:W-:Y:S02]  /*d970*/  LOP3.LUT R68, R81, 0xff, RZ, 0xc0, !PT ;  /* 0x000000ff51447812 */ /* 0x000fe400078ec0ff */
[----:B------:R-:W-:Y:S02]  /*d980*/  SHF.R.U32.HI R71, RZ, 0x18, R81 ;  /* 0x00000018ff477819 */ /* 0x000fe40000011651 */
[----:B------:R-:W-:Y:S01]  /*d990*/  MOV R55, R46 ;  /* 0x0000002e00377202 */ /* 0x000fe20000000f00 */
[----:B------:R-:W-:Y:S01]  /*d9a0*/  IMAD.SHL.U32 R46, R75, 0x100, RZ ;  /* 0x000001004b2e7824 */ /* 0x000fe200078e00ff */
[----:B------:R-:W-:-:S02]  /*d9b0*/  PRMT R73, R70, 0x654, R69 ;  /* 0x0000065446497816 */ /* 0x000fc40000000045 */
[----:B------:R-:W-:Y:S01]  /*d9c0*/  LOP3.LUT R69, R63, 0xff00, R44, 0xf8, !PT ;  /* 0x0000ff003f457812 */ /* 0x000fe200078ef82c */
[----:B------:R-:W-:Y:S01]  /*d9d0*/  IMAD.U32 R44, R84, 0x10000, RZ ;  /* 0x00010000542c7824 */ /* 0x000fe200078e00ff */
[----:B------:R-:W-:Y:S02]  /*d9e0*/  PRMT R71, R71, 0x654, R68 ;  /* 0x0000065447477816 */ /* 0x000fe40000000044 */
[----:B------:R-:W-:Y:S02]  /*d9f0*/  F2FP.F16.E4M3.UNPACK_B R70, R156.H1 ;  /* 0x0000009cff46723e */ /* 0x000fe400030006ff */
[----:B------:R-:W-:Y:S02]  /*da00*/  F2FP.F16.E4M3.UNPACK_B R63, R62.H1 ;  /* 0x0000003eff3f723e */ /* 0x000fe400030006ff */
[----:B------:R-:W-:Y:S02]  /*da10*/  F2FP.F16.E4M3.UNPACK_B R60, R59.H1 ;  /* 0x0000003bff3c723e */ /* 0x000fe400030006ff */
[----:B------:R-:W-:-:S02]  /*da20*/  SHF.R.U32.HI R72, RZ, 0x8, R83 ;  /* 0x00000008ff487819 */ /* 0x000fc40000011653 */
[----:B------:R-:W-:Y:S01]  /*da30*/  LOP3.LUT R71, R71, 0xff00, R46, 0xf8, !PT ;  /* 0x0000ff0047477812 */ /* 0x000fe200078ef82e */
[----:B------:R-:W-:Y:S01]  /*da40*/  HADD2.F32 R46, -RZ, R70.H0_H0 ;  /* 0x20000046ff2e7230 */ /* 0x000fe20000004100 */
[----:B------:R-:W-:Y:S01]  /*da50*/  LOP3.LUT R48, R61, 0xff0000, R48, 0xf8, !PT ;  /* 0x00ff00003d307812 */ /* 0x000fe200078ef830 */
[----:B------:R-:W-:Y:S01]  /*da60*/  HADD2.F32 R61, -RZ, R63.H0_H0 ;  /* 0x2000003fff3d7230 */ /* 0x000fe20000004100 */
[----:B------:R-:W-:Y:S01]  /*da70*/  F2FP.F16.E4M3.UNPACK_B R68, R154.H1 ;  /* 0x0000009aff44723e */ /* 0x000fe200030006ff */
[----:B------:R-:W-:Y:S01]  /*da80*/  HADD2.F32 R58, -RZ, R60.H0_H0 ;  /* 0x2000003cff3a7230 */ /* 0x000fe20000004100 */
[----:B------:R-:W-:Y:S02]  /*da90*/  SHF.R.U32.HI R74, RZ, 0x10, R83 ;  /* 0x00000010ff4a7819 */ /* 0x000fe40000011653 */
[----:B------:R-:W-:Y:S01]  /*daa0*/  SHF.R.U32.HI R80, RZ, 0x10, R81 ;  /* 0x00000010ff507819 */ /* 0x000fe20000011651 */
[----:B------:R-:W-:Y:S01]  /*dab0*/  FMUL.FTZ R75, R61, R46 ;  /* 0x0000002e3d4b7220 */ /* 0x000fe20000410000 */
[----:B------:R-:W-:Y:S01]  /*dac0*/  SHF.L.U32 R50, R72, 0x8, RZ ;  /* 0x0000000848327819 */ /* 0x000fe200000006ff */
[----:B------:R-:W-:Y:S01]  /*dad0*/  IMAD.U32 R72, R74, 0x10000, RZ ;  /* 0x000100004a487824 */ /* 0x000fe200078e00ff */
[----:B------:R-:W-:Y:S01]  /*dae0*/  LOP3.LUT R44, R69, 0xff0000, R44, 0xf8, !PT ;  /* 0x00ff0000452c7812 */ /* 0x000fe200078ef82c */
[----:B------:R-:W-:Y:S01]  /*daf0*/  HADD2.F32 R69, -RZ, R68.H0_H0 ;  /* 0x20000044ff457230 */ /* 0x000fe20000004100 */
[----:B------:R-:W-:Y:S01]  /*db00*/  LOP3.LUT R73, R73, 0xff00, R50, 0xf8, !PT ;  /* 0x0000ff0049497812 */ /* 0x000fe200078ef832 */
[----:B------:R-:W-:-:S02]  /*db10*/  IMAD.U32 R50, R80, 0x10000, RZ ;  /* 0x0001000050327824 */ /* 0x000fc400078e00ff */
[C---:B------:R-:W-:Y:S01]  /*db20*/  FMUL.FTZ R74, R58.reuse, R46 ;  /* 0x0000002e3a4a7220 */ /* 0x040fe20000410000 */
[----:B------:R-:W-:Y:S01]  /*db30*/  F2FP.F16.E4M3.UNPACK_B R156, R156 ;  /* 0x0000009cff9c723e */ /* 0x000fe200020006ff */
[-C--:B------:R-:W-:Y:S01]  /*db40*/  FFMA.FTZ R58, R58, R69.reuse, -R75 ;  /* 0x000000453a3a7223 */ /* 0x080fe2000001084b */
[----:B------:R-:W-:Y:S01]  /*db50*/  F2FP.F16.E4M3.UNPACK_B R62, R62 ;  /* 0x0000003eff3e723e */ /* 0x000fe200020006ff */
[----:B------:R-:W-:Y:S01]  /*db60*/  FFMA.FTZ R75, R61, R69, R74 ;  /* 0x000000453d4b7223 */ /* 0x000fe2000001004a */
[----:B------:R-:W-:Y:S01]  /*db70*/  LOP3.LUT R50, R71, 0xff0000, R50, 0xf8, !PT ;  /* 0x00ff000047327812 */ /* 0x000fe200078ef832 */
[----:B------:R-:W-:Y:S01]  /*db80*/  HADD2.F32 R69, -RZ, R68.H1_H1 ;  /* 0x30000044ff457230 */ /* 0x000fe20000004100 */
[----:B------:R-:W-:Y:S01]  /*db90*/  F2FP.F16.E4M3.UNPACK_B R59, R59 ;  /* 0x0000003bff3b723e */ /* 0x000fe200020006ff */
[----:B------:R-:W-:Y:S01]  /*dba0*/  HADD2.F32 R71, -RZ, R70.H1_H1 ;  /* 0x30000046ff477230 */ /* 0x000fe20000004100 */
[----:B------:R-:W-:Y:S01]  /*dbb0*/  LOP3.LUT R46, R73, 0xff0000, R72, 0xf8, !PT ;  /* 0x00ff0000492e7812 */ /* 0x000fe200078ef848 */
[----:B------:R-:W-:Y:S01]  /*dbc0*/  HADD2.F32 R68, -RZ, R63.H1_H1 ;  /* 0x3000003fff447230 */ /* 0x000fe20000004100 */
[----:B------:R-:W-:Y:S01]  /*dbd0*/  F2FP.F16.E4M3.UNPACK_B R154, R154 ;  /* 0x0000009aff9a723e */ /* 0x000fe200020006ff */
[----:B------:R-:W-:-:S02]  /*dbe0*/  HADD2.F32 R61, -RZ, R60.H1_H1 ;  /* 0x3000003cff3d7230 */ /* 0x000fc40000004100 */
[----:B------:R-:W-:Y:S02]  /*dbf0*/  HADD2.F32 R70, -RZ, R156.H0_H0 ;  /* 0x2000009cff467230 */ /* 0x000fe40000004100 */
        /* <DEDUP_REMOVED lines=42> */
[----:B------:R-:W-:Y:S01]  /*dea0*/  FFMA.FTZ R86, R61, R68, R70 ;  /* 0x000000443d567223 */ /* 0x000fe20000010046 */
[----:B------:R-:W-:Y:S01]  /*deb0*/  HADD2.F32 R68, -RZ, R155.H1_H1 ;  /* 0x3000009bff447230 */ /* 0x000fe20000004100 */
[----:B------:R-:W-:Y:S01]  /*dec0*/  F2FP.SATFINITE.E4M3.F32.PACK_AB_MERGE_C R58, R81, R58, RZ ;  /* 0x0000003a513a723e */ /* 0x000fe200048070ff */
[----:B------:R-:W-:Y:S01]  /*ded0*/  HADD2.F32 R56, -RZ, R55.H0_H0 ;  /* 0x20000037ff387230 */ /* 0x000fe20000004100 */
[----:B------:R-:W-:Y:S01]  /*dee0*/  F2FP.SATFINITE.E4M3.F32.PACK_AB_MERGE_C R75, R80, R75, RZ ;  /* 0x0000004b504b723e */ /* 0x000fe200048070ff */
[--C-:B------:R-:W-:Y:S01]  /*def0*/  HADD2.F32 R60, -RZ, R59.reuse.H0_H0 ;  /* 0x2000003bff3c7230 */ /* 0x100fe20000004100 */
[----:B------:R-:W-:Y:S01]  /*df00*/  F2FP.SATFINITE.E4M3.F32.PACK_AB_MERGE_C R84, R87, R84, RZ ;  /* 0x000000545754723e */ /* 0x000fe200048070ff */
[----:B------:R-:W-:Y:S01]  /*df10*/  HADD2.F32 R59, -RZ, R59.H1_H1 ;  /* 0x3000003bff3b7230 */ /* 0x000fe20000004100 */
[----:B------:R-:W-:Y:S01]  /*df20*/  F2FP.SATFINITE.E4M3.F32.PACK_AB_MERGE_C R85, R86, R85, RZ ;  /* 0x000000555655723e */ /* 0x000fe200048070ff */
[----:B------:R-:W-:-:S02]  /*df30*/  HADD2.F32 R63, -RZ, R155.H0_H0 ;  /* 0x2000009bff3f7230 */ /* 0x000fc40000004100 */
[----:B------:R-:W-:Y:S02]  /*df40*/  HADD2.F32 R55, -RZ, R55.H1_H1 ;  /* 0x30000037ff377230 */ /* 0x000fe40000004100 */
[-C--:B------:R-:W-:Y:S01]  /*df50*/  FMUL.FTZ R82, R59, R68.reuse ;  /* 0x000000443b527220 */ /* 0x080fe20000410000 */
[--C-:B------:R-:W-:Y:S02]  /*df60*/  HADD2.F32 R61, -RZ, R153.reuse.H0_H0 ;  /* 0x20000099ff3d7230 */ /* 0x100fe40000004100 */
[-C--:B------:R-:W-:Y:S01]  /*df70*/  FMUL.FTZ R69, R60, R63.reuse ;  /* 0x0000003f3c457220 */ /* 0x080fe20000410000 */
[----:B------:R-:W-:Y:S02]  /*df80*/  HADD2.F32 R62, -RZ, R153.H1_H1 ;  /* 0x30000099ff3e7230 */ /* 0x000fe40000004100 */
[C---:B------:R-:W-:Y:S01]  /*df90*/  FMUL.FTZ R68, R55.reuse, R68 ;  /* 0x0000004437447220 */ /* 0x040fe20000410000 */
[C---:B------:R-:W-:Y:S01]  /*dfa0*/  FMUL.FTZ R63, R56.reuse, R63 ;  /* 0x0000003f383f7220 */ /* 0x040fe20000410000 */
[-C--:B------:R-:W-:Y:S01]  /*dfb0*/  FFMA.FTZ R56, R56, R61.reuse, -R69 ;  /* 0x0000003d38387223 */ /* 0x080fe20000010845 */
[----:B------:R-:W-:Y:S01]  /*dfc0*/  F2FP.F16.E4M3.UNPACK_B R69, R50 ;  /* 0x00000032ff45723e */ /* 0x000fe200020006ff */
[-C--:B------:R-:W-:Y:S01]  /*dfd0*/  FFMA.FTZ R55, R55, R62.reuse, -R82 ;  /* 0x0000003e37377223 */ /* 0x080fe20000010852 */
[----:B------:R-:W-:Y:S01]  /*dfe0*/  FFMA.FTZ R83, R59, R62, R68 ;  /* 0x0000003e3b537223 */ /* 0x000fe20000010044 */
[----:B------:R-:W-:Y:S01]  /*dff0*/  FFMA.FTZ R70, R60, R61, R63 ;  /* 0x0000003d3c467223 */ /* 0x000fe2000001003f */
[----:B------:R-:W-:-:S02]  /*e000*/  F2FP.F16.E4M3.UNPACK_B R62, R49 ;  /* 0x00000031ff3e723e */ /* 0x000fc400020006ff */
[----:B------:R-:W-:Y:S02]  /*e010*/  F2FP.F16.E4M3.UNPACK_B R60, R45 ;  /* 0x0000002dff3c723e */ /* 0x000fe400020006ff */
[----:B------:R-:W-:Y:S01]  /*e020*/  F2FP.SATFINITE.E4M3.F32.PACK_AB_MERGE_C R59, R74, R71, R58 ;  /* 0x000000474a3b723e */ /* 0x000fe2000480703a */
[----:B------:R-:W-:Y:S01]  /*e030*/  HADD2.F32 R63, -RZ, R62.H0_H0 ;  /* 0x2000003eff3f7230 */ /* 0x000fe20000004100 */
[----:B------:R-:W-:Y:S01]  /*e040*/  F2FP.SATFINITE.E4M3.F32.PACK_AB_MERGE_C R58, R73, R72, R75 ;  /* 0x00000048493a723e */ /* 0x000fe2000480704b */
        /* <DEDUP_REMOVED lines=29> */
[----:B------:R-:W-:Y:S02]  /*e220*/  HADD2.F32 R45, -RZ, R45.H1_H1 ;  /* 0x3000002dff2d7230 */ /* 0x000fe40000004100 */
[----:B------:R-:W-:Y:S01]  /*e230*/  FMUL.FTZ R63, R49, R62 ;  /* 0x0000003e313f7220 */ /* 0x000fe20000410000 */
[--C-:B------:R-:W-:Y:S02]  /*e240*/  HADD2.F32 R60, -RZ, R48.reuse.H0_H0 ;  /* 0x20000030ff3c7230 */ /* 0x100fe40000004100 */
[----:B------:R-:W-:Y:S01]  /*e250*/  FMUL.FTZ R62, R61, R68 ;  /* 0x000000443d3e7220 */ /* 0x000fe20000410000 */
[----:B------:R-:W-:-:S02]  /*e260*/  HADD2.F32 R48, -RZ, R48.H1_H1 ;  /* 0x30000030ff307230 */ /* 0x000fc40000004100 */
[----:B------:R-:W-:Y:S01]  /*e270*/  FMUL.FTZ R68, R45, R68 ;  /* 0x000000442d447220 */ /* 0x000fe20000410000 */
[----:B------:R-:W-:Y:S01]  /*e280*/  FFMA.FTZ R81, R50, R60, R63 ;  /* 0x0000003c32517223 */ /* 0x000fe2000001003f */
[----:B------:R-:W-:Y:S02]  /*e290*/  F2FP.F16.E4M3.UNPACK_B R50, R51 ;  /* 0x00000033ff32723e */ /* 0x000fe400020006ff */
        /* <DEDUP_REMOVED lines=53> */
.L_x_5072:
[----:B------:R-:W-:Y:S05]  /*e5f0*/  BSYNC B2 ;  /* 0x0000000000027941 */ /* 0x000fea0003800000 */
.L_x_5071:
        /* <DEDUP_REMOVED lines=9> */
[----:B--2---:R0:W-:Y:S04]  /*e690*/  @!P3 STG.E.128 desc[UR54][R54.64], R48 ;  /* 0x000000303600b986 */ /* 0x0041e8000c101d36 */
.L_x_5070:
[----:B------:R-:W-:Y:S05]  /*e6a0*/  BSYNC B1 ;  /* 0x0000000000017941 */ /* 0x000fea0003800000 */
.L_x_5069:
[----:B------:R-:W-:-:S13]  /*e6b0*/  ISETP.NE.AND P3, PT, R35, RZ, PT ;  /* 0x000000ff2300720c */ /* 0x000fda0003f65270 */
[----:B------:R-:W-:Y:S05]  /*e6c0*/  @!P3 BRA `(.L_x_5023) ;  /* 0x0000001000d8b947 */ /* 0x000fea0003800000 */
[----:B------:R-:W-:Y:S01]  /*e6d0*/  ISETP.GE.AND P5, PT, R222, R100, PT ;  /* 0x00000064de00720c */ /* 0x000fe20003fa6270 */
[----:B------:R-:W-:Y:S01]  /*e6e0*/  BSSY B1, `(.L_x_5073) ;  /* 0x00000f3000017945 */ /* 0x000fe20003800000 */
[----:B0--34-:R-:W-:Y:S02]  /*e6f0*/  IADD3 R53, P3, P4, R120, R138, R28 ;  /* 0x0000008a78357210 */ /* 0x019fe40007c7e01c */
[----:B------:R-:W-:Y:S02]  /*e700*/  SEL R152, R122, R152, !P5 ;  /* 0x000000987a987207 */ /* 0x000fe40006800000 */
[----:B------:R-:W-:Y:S02]  /*e710*/  IADD3.X R44, R0, R57, R31, P3, P4 ;  /* 0x00000039002c7210 */ /* 0x000fe40001fe841f */
[----:B------:R-:W-:Y:S02]  /*e720*/  SHF.R.S32.HI R45, RZ, 0x1f, R152 ;  /* 0x0000001fff2d7819 */ /* 0x000fe40000011498 */
[----:B------:R-:W-:-:S02]  /*e730*/  IADD3 R52, P3, R53, R124, RZ ;  /* 0x0000007c35347210 */ /* 0x000fc40007f7e0ff */
[----:B------:R-:W-:-:S03]  /*e740*/  LEA.HI R152, R45, R152, RZ, 0x5 ;  /* 0x000000982d987211 */ /* 0x000fc600078f28ff */
[----:B------:R-:W-:Y:S01]  /*e750*/  IMAD.X R53, R44, 0x1, R125, P3 ;  /* 0x000000012c357824 */ /* 0x000fe200018e067d */
[----:B------:R-:W-:Y:S02]  /*e760*/  LEA.HI.SX32 R152, R152, R27, 0x1b ;  /* 0x0000001b98987211 */ /* 0x000fe400078fdaff */
[----:B------:R-:W-:Y:S02]  /*e770*/  ISETP.GE.AND P3, PT, R222, R134, PT ;  /* 0x00000086de00720c */ /* 0x000fe40003f66270 */
        /* <DEDUP_REMOVED lines=10> */
[----:B------:R-:W-:-:S03]  /*e820*/  IMAD.IADD R45, R16, 0x1, R45 ;  /* 0x00000001102d7824 */ /* 0x000fc600078e022d */
[----:B------:R-:W-:-:S03]  /*e830*/  IADD3 R48, R16, R47, RZ ;  /* 0x0000002f10307210 */ /* 0x000fc60007ffe0ff */
[----:B------:R-:W0:Y:S04]  /*e840*/  LDS.128 R44, [R45+0x24200] ;  /* 0x024200002d2c7984 */ /* 0x000e280000000c00 */
[----:B------:R-:W2:Y:S01]  /*e850*/  LDS.128 R48, [R48+0x24200] ;  /* 0x0242000030307984 */ /* 0x000ea20000000c00 */
[----:B------:R-:W-:Y:S05]  /*e860*/  @P3 BRA `(.L_x_5074) ;  /* 0x0000000c00683947 */ /* 0x000fea0003800000 */
[--C-:B------:R-:W-:Y:S01]  /*e870*/  SHF.R.U32.HI R59, RZ, 0x8, R65.reuse ;  /* 0x00000008ff3b7819 */ /* 0x100fe20000011641 */
[----:B--2---:R-:W-:Y:S01]  /*e880*/  IMAD.MOV.U32 R60, RZ, RZ, R48 ;  /* 0x000000ffff3c7224 */ /* 0x004fe200078e0030 */
[--C-:B------:R-:W-:Y:S01]  /*e890*/  SHF.R.U32.HI R63, RZ, 0x18, R65.reuse ;  /* 0x00000018ff3f7819 */ /* 0x100fe20000011641 */
[----:B0-----:R-:W-:Y:S01]  /*e8a0*/  IMAD.MOV.U32 R56, RZ, RZ, R44 ;  /* 0x000000ffff387224 */ /* 0x001fe200078e002c */
[----:B------:R-:W-:Y:S01]  /*e8b0*/  LOP3.LUT R58, R65, 0xff, RZ, 0xc0, !PT ;  /* 0x000000ff413a7812 */ /* 0x000fe200078ec0ff */
[----:B------:R-:W-:Y:S01]  /*e8c0*/  IMAD.SHL.U32 R59, R59, 0x100, RZ ;  /* 0x000001003b3b7824 */ /* 0x000fe200078e00ff */
[----:B------:R-:W-:Y:S01]  /*e8d0*/  SHF.R.U32.HI R73, RZ, 0x10, R65 ;  /* 0x00000010ff497819 */ /* 0x000fe20000011641 */
[----:B------:R-:W-:Y:S01]  /*e8e0*/  IMAD.MOV.U32 R55, RZ, RZ, R46 ;  /* 0x000000ffff377224 */ /* 0x000fe200078e002e */
[----:B------:R-:W-:Y:S02]  /*e8f0*/  PRMT R58, R63, 0x654, R58 ;  /* 0x000006543f3a7816 */ /* 0x000fe4000000003a */
[----:B------:R-:W-:-:S02]  /*e900*/  SHF.R.U32.HI R68, RZ, 0x8, R67 ;  /* 0x00000008ff447819 */ /* 0x000fc40000011643 */
[--C-:B------:R-:W-:Y:S02]  /*e910*/  SHF.R.U32.HI R72, RZ, 0x18, R67.reuse ;  /* 0x00000018ff487819 */ /* 0x100fe40000011643 */
[----:B------:R-:W-:Y:S01]  /*e920*/  LOP3.LUT R61, R67, 0xff, RZ, 0xc0, !PT ;  /* 0x000000ff433d7812 */ /* 0x000fe200078ec0ff */
[----:B------:R-:W-:Y:S01]  /*e930*/  IMAD.SHL.U32 R44, R68, 0x100, RZ ;  /* 0x00000100442c7824 */ /* 0x000fe200078e00ff */
[----:B------:R-:W-:Y:S02]  /*e940*/  SHF.R.U32.HI R66, RZ, 0x10, R67 ;  /* 0x00000010ff427819 */ /* 0x000fe40000011643 */
[----:B------:R-:W-:Y:S01]  /*e950*/  LOP3.LUT R48, R58, 0xff00, R59, 0xf8, !PT ;  /* 0x0000ff003a307812 */ /* 0x000fe200078ef83b */
[----:B------:R-:W-:Y:S01]  /*e960*/  IMAD.U32 R59, R73, 0x10000, RZ ;  /* 0x00010000493b7824 */ /* 0x000fe200078e00ff */
[----:B------:R-:W-:Y:S02]  /*e970*/  SHF.R.U32.HI R67, RZ, 0x8, R79 ;  /* 0x00000008ff437819 */ /* 0x000fe4000001164f */
[----:B------:R-:W-:-:S02]  /*e980*/  SHF.R.U32.HI R65, RZ, 0x8, R77 ;  /* 0x00000008ff417819 */ /* 0x000fc4000001164d */
[----:B------:R-:W-:Y:S01]  /*e990*/  PRMT R61, R72, 0x654, R61 ;  /* 0x00000654483d7816 */ /* 0x000fe2000000003d */
[----:B------:R-:W-:Y:S01]  /*e9a0*/  IMAD.SHL.U32 R67, R67, 0x100, RZ ;  /* 0x0000010043437824 */ /* 0x000fe200078e00ff */
[----:B------:R-:W-:Y:S01]  /*e9b0*/  SHF.R.U32.HI R71, RZ, 0x18, R77 ;  /* 0x00000018ff477819 */ /* 0x000fe2000001164d */
[----:B------:R-:W-:Y:S01]  /*e9c0*/  IMAD.SHL.U32 R65, R65, 0x100, RZ ;  /* 0x0000010041417824 */ /* 0x000fe200078e00ff */
[----:B------:R-:W-:Y:S02]  /*e9d0*/  LOP3.LUT R62, R77, 0xff, RZ, 0xc0, !PT ;  /* 0x000000ff4d3e7812 */ /* 0x000fe400078ec0ff */
[----:B------:R-:W-:Y:S02]  /*e9e0*/  LOP3.LUT R48, R48, 0xff0000, R59, 0xf8, !PT ;  /* 0x00ff000030307812 */ /* 0x000fe400078ef83b */
[----:B------:R-:W-:Y:S02]  /*e9f0*/  LOP3.LUT R64, R79, 0xff0000ff, RZ, 0xc0, !PT ;  /* 0xff0000ff4f407812 */ /* 0x000fe400078ec0ff */
[----:B------:R-:W-:-:S02]  /*ea00*/  SHF.L.U32 R59, R66, 0x10, RZ ;  /* 0x00000010423b7819 */ /* 0x000fc400000006ff */
[----:B------:R-:W-:Y:S02]  /*ea10*/  LOP3.LUT R44, R61, 0xff00, R44, 0xf8, !PT ;  /* 0x0000ff003d2c7812 */ /* 0x000fe400078ef82c */
[----:B------:R-:W-:Y:S02]  /*ea20*/  F2FP.F16.E4M3.UNPACK_B R66, R150.H1 ;  /* 0x00000096ff42723e */ /* 0x000fe400030006ff */
[----:B------:R-:W-:Y:S02]  /*ea30*/  F2FP.F16.E4M3.UNPACK_B R58, R56.H1 ;  /* 0x00000038ff3a723e */ /* 0x000fe400030006ff */
[----:B------:R-:W-:Y:S01]  /*ea40*/  PRMT R62, R71, 0x654, R62 ;  /* 0x00000654473e7816 */ /* 0x000fe2000000003e */
[--C-:B------:R-:W-:Y:S01]  /*ea50*/  HADD2.F32 R46, -RZ, R66.reuse.H0_H0 ;  /* 0x20000042ff2e7230 */ /* 0x100fe20000004100 */
[----:B------:R-:W-:Y:S01]  /*ea60*/  F2FP.F16.E4M3.UNPACK_B R61, R60.H1 ;  /* 0x0000003cff3d723e */ /* 0x000fe200030006ff */
[----:B------:R-:W-:Y:S01]  /*ea70*/  HADD2.F32 R66, -RZ, R66.H1_H1 ;  /* 0x30000042ff427230 */ /* 0x000fe20000004100 */
[----:B------:R-:W-:-:S02]  /*ea80*/  LOP3.LUT R68, R64, 0xff00, R67, 0xf8, !PT ;  /* 0x0000ff0040447812 */ /* 0x000fc400078ef843 */
[----:B------:R-:W-:Y:S02]  /*ea90*/  MOV R63, R50 ;  /* 0x00000032003f7202 */ /* 0x000fe40000000f00 */
[----:B------:R-:W-:Y:S01]  /*eaa0*/  LOP3.LUT R44, R44, 0xff0000, R59, 0xf8, !PT ;  /* 0x00ff00002c2c7812 */ /* 0x000fe200078ef83b */
[----:B------:R-:W-:Y:S01]  /*eab0*/  HADD2.F32 R59, -RZ, R58.H0_H0 ;  /* 0x2000003aff3b7230 */ /* 0x000fe20000004100 */
[----:B------:R-:W-:Y:S02]  /*eac0*/  F2FP.F16.E4M3.UNPACK_B R64, R148.H1 ;  /* 0x00000094ff40723e */ /* 0x000fe400030006ff */
[----:B------:R-:W-:Y:S02]  /*ead0*/  SHF.R.U32.HI R70, RZ, 0x10, R77 ;  /* 0x00000010ff467819 */ /* 0x000fe4000001164d */
[----:B------:R-:W-:Y:S01]  /*eae0*/  LOP3.LUT R50, R62, 0xff00, R65, 0xf8, !PT ;  /* 0x0000ff003e327812 */ /* 0x000fe200078ef841 */
[----:B------:R-:W-:Y:S01]  /*eaf0*/  HADD2.F32 R62, -RZ, R61.H0_H0 ;  /* 0x2000003dff3e7230 */ /* 0x000fe20000004100 */
[----:B------:R-:W-:Y:S01]  /*eb00*/  SHF.R.U32.HI R69, RZ, 0x10, R79 ;  /* 0x00000010ff457819 */ /* 0x000fe2000001164f */
[----:B------:R-:W-:-:S02]  /*eb10*/  HADD2.F32 R65, -RZ, R64.H0_H0 ;  /* 0x20000040ff417230 */ /* 0x000fc40000004100 */
[-C--:B------:R-:W-:Y:S01]  /*eb20*/  FMUL.FTZ R71, R59, R46.reuse ;  /* 0x0000002e3b477220 */ /* 0x080fe20000410000 */
[----:B------:R-:W-:Y:S02]  /*eb30*/  IMAD.U32 R67, R70, 0x10000, RZ ;  /* 0x0001000046437824 */ /* 0x000fe400078e00ff */
[C---:B------:R-:W-:Y:S01]  /*eb40*/  FMUL.FTZ R70, R62.reuse, R46 ;  /* 0x0000002e3e467220 */ /* 0x040fe20000410000 */
[----:B------:R-:W-:Y:S02]  /*eb50*/  IMAD.U32 R69, R69, 0x10000, RZ ;  /* 0x0001000045457824 */ /* 0x000fe400078e00ff */
[-C--:B------:R-:W-:Y:S01]  /*eb60*/  FFMA.FTZ R71, R62, R65.reuse, R71 ;  /* 0x000000413e477223 */ /* 0x080fe20000010047 */
[----:B------:R-:W-:Y:S02]  /*eb70*/  HADD2.F32 R62, -RZ, R61.H1_H1 ;  /* 0x3000003dff3e7230 */ /* 0x000fe40000004100 */
[----:B------:R-:W-:Y:S01]  /*eb80*/  FFMA.FTZ R70, R59, R65, -R70 ;  /* 0x000000413b467223 */ /* 0x000fe20000010846 */
[----:B------:R-:W-:Y:S01]  /*eb90*/  HADD2.F32 R59, -RZ, R58.H1_H1 ;  /* 0x3000003aff3b7230 */ /* 0x000fe20000004100 */
[----:B------:R-:W-:Y:S01]  /*eba0*/  F2FP.F16.E4M3.UNPACK_B R150, R150 ;  /* 0x00000096ff96723e */ /* 0x000fe200020006ff */
[----:B------:R-:W-:Y:S01]  /*ebb0*/  HADD2.F32 R64, -RZ, R64.H1_H1 ;  /* 0x30000040ff407230 */ /* 0x000fe20000004100 */
[----:B------:R-:W-:-:S02]  /*ebc0*/  F2FP.F16.E4M3.UNPACK_B R56, R56 ;  /* 0x00000038ff38723e */ /* 0x000fc400020006ff */
[----:B------:R-:W-:Y:S01]  /*ebd0*/  F2FP.F16.E4M3.UNPACK_B R60, R60 ;  /* 0x0000003cff3c723e */ /* 0x000fe200020006ff */
[----:B------:R-:W-:Y:S01]  /*ebe0*/  HADD2.F32 R65, -RZ, R150.H0_H0 ;  /* 0x20000096ff417230 */ /* 0x000fe20000004100 */
[----:B------:R-:W-:Y:S01]  /*ebf0*/  LOP3.LUT R46, R68, 0xff0000, R69, 0xf8, !PT ;  /* 0x00ff0000442e7812 */ /* 0x000fe200078ef845 */
[-C--:B------:R-:W-:Y:S01]  /*ec00*/  FMUL.FTZ R68, R62, R66.reuse ;  /* 0x000000423e447220 */ /* 0x080fe20000410000 */
[----:B------:R-:W-:Y:S01]  /*ec10*/  LOP3.LUT R50, R50, 0xff0000, R67, 0xf8, !PT ;  /* 0x00ff000032327812 */ /* 0x000fe200078ef843 */
[C---:B------:R-:W-:Y:S01]  /*ec20*/  FMUL.FTZ R67, R59.reuse, R66 ;  /* 0x000000423b437220 */ /* 0x040fe20000410000 */
[----:B------:R-:W-:Y:S01]  /*ec30*/  F2FP.F16.E4M3.UNPACK_B R148, R148 ;  /* 0x00000094ff94723e */ /* 0x000fe200020006ff */
[----:B------:R-:W-:Y:S02]  /*ec40*/  HADD2.F32 R58, -RZ, R56.H0_H0 ;  /* 0x20000038ff3a7230 */ /* 0x000fe40000004100 */
[----:B------:R-:W-:Y:S01]  /*ec50*/  FFMA.FTZ R73, R59, R64, -R68 ;  /* 0x000000403b497223 */ /* 0x000fe20000010844 */
[----:B------:R-:W-:-:S02]  /*ec60*/  HADD2.F32 R61, -RZ, R60.H0_H0 ;  /* 0x2000003cff3d7230 */ /* 0x000fc40000004100 */
[----:B------:R-:W-:Y:S01]  /*ec70*/  FFMA.FTZ R72, R62, R64, R67 ;  /* 0x000000403e487223 */ /* 0x000fe20000010043 */
[----:B------:R-:W-:Y:S02]  /*ec80*/  HADD2.F32 R59, -RZ, R148.H0_H0 ;  /* 0x20000094ff3b7230 */ /* 0x000fe40000004100 */
[-C--:B------:R-:W-:Y:S01]  /*ec90*/  FMUL.FTZ R62, R58, R65.reuse ;  /* 0x000000413a3e7220 */ /* 0x080fe20000410000 */
[----:B------:R-:W-:Y:S02]  /*eca0*/  HADD2.F32 R67, -RZ, R150.H1_H1 ;  /* 0x30000096ff437230 */ /* 0x000fe40000004100 */
[C---:B------:R-:W-:Y:S01]  /*ecb0*/  FMUL.FTZ R69, R61.reuse, R65 ;  /* 0x000000413d457220 */ /* 0x040fe20000410000 */
[----:B------:R-:W-:Y:S02]  /*ecc0*/  HADD2.F32 R60, -RZ, R60.H1_H1 ;  /* 0x3000003cff3c7230 */ /* 0x000fe40000004100 */
[----:B------:R-:W-:Y:S01]  /*ecd0*/  FFMA.FTZ R66, R61, R59, R62 ;  /* 0x0000003b3d427223 */ /* 0x000fe2000001003e */
[----:B------:R-:W-:-:S02]  /*ece0*/  HADD2.F32 R56, -RZ, R56.H1_H1 ;  /* 0x30000038ff387230 */ /* 0x000fc40000004100 */
        /* <DEDUP_REMOVED lines=21> */
[-C--:B------:R-:W-:Y:S01]  /*ee40*/  FFMA.FTZ R76, R58, R60.reuse, -R75 ;  /* 0x0000003c3a4c7223 */ /* 0x080fe2000001084b */
[----:B------:R-:W-:Y:S02]  /*ee50*/  HADD2.F32 R62, -RZ, R62.H1_H1 ;  /* 0x3000003eff3e7230 */ /* 0x000fe40000004100 */
[C---:B------:R-:W-:Y:S01]  /*ee60*/  FMUL.FTZ R58, R56.reuse, R65 ;  /* 0x00000041383a7220 */ /* 0x040fe20000410000 */
[----:B------:R-:W-:Y:S01]  /*ee70*/  F2FP.F16.E4M3.UNPACK_B R55, R55 ;  /* 0x00000037ff37723e */ /* 0x000fe200020006ff */
[----:B------:R-:W-:Y:S01]  /*ee80*/  FMUL.FTZ R75, R59, R65 ;  /* 0x000000413b4b7220 */ /* 0x000fe20000410000 */
[----:B------:R-:W-:Y:S01]  /*ee90*/  FFMA.FTZ R77, R61, R60, R64 ;  /* 0x0000003c3d4d7223 */ /* 0x000fe20000010040 */
[-C--:B------:R-:W-:Y:S01]  /*eea0*/  FFMA.FTZ R78, R59, R62.reuse, R58 ;  /* 0x0000003e3b4e7223 */ /* 0x080fe2000001003a */
[----:B------:R-:W-:Y:S01]  /*eeb0*/  F2FP.F16.E4M3.UNPACK_B R147, R147 ;  /* 0x00000093ff93723e */ /* 0x000fe200020006ff */
[----:B------:R-:W-:Y:S01]  /*eec0*/  FFMA.FTZ R79, R56, R62, -R75 ;  /* 0x0000003e384f7223 */ /* 0x000fe2000001084b */
[----:B------:R-:W-:-:S02]  /*eed0*/  HADD2.F32 R61, -RZ, R149.H0_H0 ;  /* 0x20000095ff3d7230 */ /* 0x000fc40000004100 */
[----:B------:R-:W-:Y:S01]  /*eee0*/  HADD2.F32 R58, -RZ, R63.H0_H0 ;  /* 0x2000003fff3a7230 */ /* 0x000fe20000004100 */
[----:B------:R-:W-:Y:S01]  /*eef0*/  F2FP.SATFINITE.E4M3.F32.PACK_AB_MERGE_C R77, R78, R77, RZ ;  /* 0x0000004d4e4d723e */ /* 0x000fe200048070ff */
[----:B------:R-:W-:Y:S01]  /*ef00*/  HADD2.F32 R62, -RZ, R149.H1_H1 ;  /* 0x30000095ff3e7230 */ /* 0x000fe20000004100 */
[----:B------:R-:W-:Y:S01]  /*ef10*/  F2FP.SATFINITE.E4M3.F32.PACK_AB_MERGE_C R76, R79, R76, RZ ;  /* 0x0000004c4f4c723e */ /* 0x000fe200048070ff */
[----:B------:R-:W-:Y:S02]  /*ef20*/  HADD2.F32 R56, -RZ, R55.H0_H0 ;  /* 0x20000037ff387230 */ /* 0x000fe40000004100 */
[-C--:B------:R-:W-:Y:S01]  /*ef30*/  FMUL.FTZ R65, R58, R61.reuse ;  /* 0x0000003d3a417220 */ /* 0x080fe20000410000 */
[----:B------:R-:W-:Y:S02]  /*ef40*/  HADD2.F32 R63, -RZ, R63.H1_H1 ;  /* 0x3000003fff3f7230 */ /* 0x000fe40000004100 */
[----:B------:R-:W-:Y:S02]  /*ef50*/  HADD2.F32 R55, -RZ, R55.H1_H1 ;  /* 0x30000037ff377230 */ /* 0x000fe40000004100 */
[----:B------:R-:W-:Y:S01]  /*ef60*/  FMUL.FTZ R75, R56, R61 ;  /* 0x0000003d384b7220 */ /* 0x000fe20000410000 */
[----:B------:R-:W-:-:S02]  /*ef70*/  HADD2.F32 R59, -RZ, R147.H0_H0 ;  /* 0x20000093ff3b7230 */ /* 0x000fc40000004100 */
[-C--:B------:R-:W-:Y:S01]  /*ef80*/  FMUL.FTZ R64, R63, R62.reuse ;  /* 0x0000003e3f407220 */ /* 0x080fe20000410000 */
[----:B------:R-:W-:Y:S02]  /*ef90*/  HADD2.F32 R60, -RZ, R147.H1_H1 ;  /* 0x30000093ff3c7230 */ /* 0x000fe40000004100 */
[C---:B------:R-:W-:Y:S01]  /*efa0*/  FMUL.FTZ R62, R55.reuse, R62 ;  /* 0x0000003e373e7220 */ /* 0x040fe20000410000 */
[-C--:B------:R-:W-:Y:S01]  /*efb0*/  FFMA.FTZ R61, R56, R59.reuse, -R65 ;  /* 0x0000003b383d7223 */ /* 0x080fe20000010841 */
[----:B------:R-:W-:Y:S01]  /*efc0*/  FFMA.FTZ R59, R58, R59, R75 ;  /* 0x0000003b3a3b7223 */ /* 0x000fe2000001004b */
[-C--:B------:R-:W-:Y:S01]  /*efd0*/  FFMA.FTZ R58, R55, R60.reuse, -R64 ;  /* 0x0000003c373a7223 */ /* 0x080fe20000010840 */
[----:B------:R-:W-:Y:S01]  /*efe0*/  FFMA.FTZ R74, R63, R60, R62 ;  /* 0x0000003c3f4a7223 */ /* 0x000fe2000001003e */
[----:B------:R-:W-:Y:S02]  /*eff0*/  F2FP.SATFINITE.E4M3.F32.PACK_AB_MERGE_C R55, R73, R70, RZ ;  /* 0x000000464937723e */ /* 0x000fe400048070ff */
[----:B------:R-:W-:-:S02]  /*f000*/  F2FP.F16.E4M3.UNPACK_B R62, R49 ;  /* 0x00000031ff3e723e */ /* 0x000fc400020006ff */
[----:B------:R-:W-:Y:S02]  /*f010*/  F2FP.F16.E4M3.UNPACK_B R65, R50 ;  /* 0x00000032ff41723e */ /* 0x000fe400020006ff */
[----:B------:R-:W-:Y:S01]  /*f020*/  F2FP.F16.E4M3.UNPACK_B R60, R45 ;  /* 0x0000002dff3c723e */ /* 0x000fe200020006ff */
[--C-:B------:R-:W-:Y:S01]  /*f030*/  HADD2.F32 R63, -RZ, R62.reuse.H0_H0 ;  /* 0x2000003eff3f7230 */ /* 0x100fe20000004100 */
[----:B------:R-:W-:Y:S01]  /*f040*/  F2FP.SATFINITE.E4M3.F32.PACK_AB_MERGE_C R55, R68, R69, R55 ;  /* 0x000000454437723e */ /* 0x000fe20004807037 */
[--C-:B------:R-:W-:Y:S01]  /*f050*/  HADD2.F32 R68, -RZ, R65.reuse.H0_H0 ;  /* 0x20000041ff447230 */ /* 0x100fe20000004100 */
[----:B------:R-:W-:Y:S01]  /*f060*/  F2FP.SATFINITE.E4M3.F32.PACK_AB_MERGE_C R56, R72, R71, RZ ;  /* 0x000000474838723e */ /* 0x000fe200048070ff */
[----:B------:R-:W-:Y:S01]  /*f070*/  HADD2.F32 R62, -RZ, R62.H1_H1 ;  /* 0x3000003eff3e7230 */ /* 0x000fe20000004100 */
[----:B------:R-:W-:Y:S01]  /*f080*/  F2FP.F16.E4M3.UNPACK_B R64, R48 ;  /* 0x00000030ff40723e */ /* 0x000fe200020006ff */
[----:B------:R-:W-:Y:S01]  /*f090*/  HADD2.F32 R65, -RZ, R65.H1_H1 ;  /* 0x30000041ff417230 */ /* 0x000fe20000004100 */
[----:B------:R-:W-:Y:S01]  /*f0a0*/  F2FP.SATFINITE.E4M3.F32.PACK_AB_MERGE_C R58, R58, R61, R76 ;  /* 0x0000003d3a3a723e */ /* 0x000fe2000480704c */
[----:B------:R-:W-:Y:S01]  /*f0b0*/  HADD2.F32 R61, -RZ, R60.H0_H0 ;  /* 0x2000003cff3d7230 */ /* 0x000fe20000004100 */
[----:B------:R-:W-:Y:S01]  /*f0c0*/  F2FP.SATFINITE.E4M3.F32.PACK_AB_MERGE_C R56, R67, R66, R56 ;  /* 0x000000424338723e */ /* 0x000fe20004807038 */
[----:B------:R-:W-:-:S02]  /*f0d0*/  HADD2.F32 R66, -RZ, R64.H0_H0 ;  /* 0x20000040ff427230 */ /* 0x000fc40000004100 */
[-C--:B------:R-:W-:Y:S01]  /*f0e0*/  FMUL.FTZ R70, R63, R68.reuse ;  /* 0x000000443f467220 */ /* 0x080fe20000410000 */
[----:B------:R-:W-:Y:S02]  /*f0f0*/  HADD2.F32 R60, -RZ, R60.H1_H1 ;  /* 0x3000003cff3c7230 */ /* 0x000fe40000004100 */
[C---:B------:R-:W-:Y:S01]  /*f100*/  FMUL.FTZ R68, R61.reuse, R68 ;  /* 0x000000443d447220 */ /* 0x040fe20000410000 */
[----:B------:R-:W-:Y:S01]  /*f110*/  FMUL.FTZ R67, R62, R65 ;  /* 0x000000413e437220 */ /* 0x000fe20000410000 */
[-C--:B------:R-:W-:Y:S01]  /*f120*/  FFMA.FTZ R70, R61, R66.reuse, -R70 ;  /* 0x000000423d467223 */ /* 0x080fe20000010846 */
[----:B------:R-:W-:Y:S01]  /*f130*/  F2FP.F16.E4M3.UNPACK_B R45, R45.H1 ;  /* 0x0000002dff2d723e */ /* 0x000fe200030006ff */
[----:B------:R-:W-:Y:S01]  /*f140*/  FFMA.FTZ R68, R63, R66, R68 ;  /* 0x000000423f447223 */ /* 0x000fe20000010044 */
[----:B------:R-:W-:Y:S02]  /*f150*/  HADD2.F32 R63, -RZ, R64.H1_H1 ;  /* 0x30000040ff3f7230 */ /* 0x000fe40000004100 */
[C---:B------:R-:W-:Y:S01]  /*f160*/  FMUL.FTZ R65, R60.reuse, R65 ;  /* 0x000000413c417220 */ /* 0x040fe20000410000 */
[----:B------:R-:W-:Y:S01]  /*f170*/  F2FP.F16.E4M3.UNPACK_B R61, R49.H1 ;  /* 0x00000031ff3d723e */ /* 0x000fe200030006ff */
[----:B------:R-:W-:Y:S01]  /*f180*/  HADD2.F32 R49, -RZ, R45.H0_H0 ;  /* 0x2000002dff317230 */ /* 0x000fe20000004100 */
[----:B------:R-:W-:Y:S01]  /*f190*/  F2FP.F16.E4M3.UNPACK_B R48, R48.H1 ;  /* 0x00000030ff30723e */ /* 0x000fe200030006ff */
[-C--:B------:R-:W-:Y:S01]  /*f1a0*/  FFMA.FTZ R69, R60, R63.reuse, -R67 ;  /* 0x0000003f3c457223 */ /* 0x080fe20000010843 */
[----:B------:R-:W-:Y:S01]  /*f1b0*/  F2FP.F16.E4M3.UNPACK_B R60, R50.H1 ;  /* 0x00000032ff3c723e */ /* 0x000fe200030006ff */
[----:B------:R-:W-:Y:S01]  /*f1c0*/  FFMA.FTZ R71, R62, R63, R65 ;  /* 0x0000003f3e477223 */ /* 0x000fe20000010041 */
[--C-:B------:R-:W-:Y:S01]  /*f1d0*/  HADD2.F32 R50, -RZ, R61.reuse.H0_H0 ;  /* 0x2000003dff327230 */ /* 0x100fe20000004100 */
[----:B------:R-:W-:Y:S01]  /*f1e0*/  F2FP.SATFINITE.E4M3.F32.PACK_AB_MERGE_C R59, R74, R59, R77 ;  /* 0x0000003b4a3b723e */ /* 0x000fe2000480704d */
[----:B------:R-:W-:Y:S01]  /*f1f0*/  HADD2.F32 R61, -RZ, R61.H1_H1 ;  /* 0x3000003dff3d7230 */ /* 0x000fe20000004100 */
[----:B------:R-:W-:Y:S01]  /*f200*/  F2FP.F16.E4M3.UNPACK_B R65, R46.H1 ;  /* 0x0000002eff41723e */ /* 0x000fe200030006ff */
[----:B------:R-:W-:-:S02]  /*f210*/  HADD2.F32 R62, -RZ, R60.H0_H0 ;  /* 0x2000003cff3e7230 */ /* 0x000fc40000004100 */
[----:B------:R-:W-:Y:S02]  /*f220*/  HADD2.F32 R64, -RZ, R60.H1_H1 ;  /* 0x3000003cff407230 */ /* 0x000fe40000004100 */
[----:B------:R-:W-:Y:S02]  /*f230*/  HADD2.F32 R45, -RZ, R45.H1_H1 ;  /* 0x3000002dff2d7230 */ /* 0x000fe40000004100 */
[CC--:B------:R-:W-:Y:S01]  /*f240*/  FMUL.FTZ R66, R50.reuse, R62.reuse ;  /* 0x0000003e32427220 */ /* 0x0c0fe20000410000 */
[--C-:B------:R-:W-:Y:S02]  /*f250*/  HADD2.F32 R60, -RZ, R48.reuse.H0_H0 ;  /* 0x20000030ff3c7230 */ /* 0x100fe40000004100 */
[----:B------:R-:W-:Y:S01]  /*f260*/  FMUL.FTZ R63, R49, R62 ;  /* 0x0000003e313f7220 */ /* 0x000fe20000410000 */
        /* <DEDUP_REMOVED lines=9> */
[-C--:B------:R-:W-:Y:S01]  /*f300*/  F2FP.F16.E4M3.UNPACK_B R45, R47.reuse ;  /* 0x0000002fff2d723e */ /* 0x080fe200020006ff */
[----:B------:R-:W-:Y:S01]  /*f310*/  HADD2.F32 R60, -RZ, R50.H0_H0 ;  /* 0x20000032ff3c7230 */ /* 0x000fe20000004100 */
        /* <DEDUP_REMOVED lines=28> */
[CC--:B------:R-:W-:Y:S01]  /*f4e0*/  FMUL.FTZ R48, R50.reuse, R64.reuse ;  /* 0x0000004032307220 */ /* 0x0c0fe20000410000 */
[----:B------:R-:W-:Y:S02]  /*f4f0*/  HADD2.F32 R46, -RZ, R46.H1_H1 ;  /* 0x3000002eff2e7230 */ /* 0x000fe40000004100 */
[----:B------:R-:W-:Y:S01]  /*f500*/  FMUL.FTZ R49, R45, R64 ;  /* 0x000000402d317220 */ /* 0x000fe20000410000 */
[----:B------:R-:W-:Y:S01]  /*f510*/  F2FP.SATFINITE.E4M3.F32.PACK_AB_MERGE_C R72, R75, R72, RZ ;  /* 0x000000484b48723e */ /* 0x000fe200048070ff */
[-C--:B------:R-:W-:Y:S01]  /*f520*/  FFMA.FTZ R47, R47, R44.reuse, -R60 ;  /* 0x0000002c2f2f7223 */ /* 0x080fe2000001083c */
[----:B------:R-:W-:Y:S01]  /*f530*/  FFMA.FTZ R62, R51, R44, R62 ;  /* 0x0000002c333e7223 */ /* 0x000fe2000001003e */
[-C--:B------:R-:W-:Y:S01]  /*f540*/  FFMA.FTZ R48, R45, R46.reuse, -R48 ;  /* 0x0000002e2d307223 */ /* 0x080fe20000010830 */
[----:B------:R-:W-:Y:S01]  /*f550*/  FFMA.FTZ R46, R50, R46, R49 ;  /* 0x0000002e322e7223 */ /* 0x000fe20000010031 */
[----:B------:R-:W-:Y:S01]  /*f560*/  F2FP.SATFINITE.E4M3.F32.PACK_AB_MERGE_C R73, R74, R73, RZ ;  /* 0x000000494a49723e */ /* 0x000fe200048070ff */
[----:B------:R-:W-:Y:S01]  /*f570*/  IMAD.MOV.U32 R44, RZ, RZ, R55 ;  /* 0x000000ffff2c7224 */ /* 0x000fe200078e0037 */
[----:B------:R-:W-:Y:S01]  /*f580*/  F2FP.SATFINITE.E4M3.F32.PACK_AB_MERGE_C R47, R47, R76, RZ ;  /* 0x0000004c2f2f723e */ /* 0x000fe200048070ff */
[----:B------:R-:W-:Y:S01]  /*f590*/  IMAD.MOV.U32 R50, RZ, RZ, R59 ;  /* 0x000000ffff327224 */ /* 0x000fe200078e003b */
[----:B------:R-:W-:-:S02]  /*f5a0*/  F2FP.SATFINITE.E4M3.F32.PACK_AB_MERGE_C R62, R62, R79, RZ ;  /* 0x0000004f3e3e723e */ /* 0x000fc400048070ff */
[----:B------:R-:W-:Y:S01]  /*f5b0*/  F2FP.SATFINITE.E4M3.F32.PACK_AB_MERGE_C R47, R48, R77, R47 ;  /* 0x0000004d302f723e */ /* 0x000fe2000480702f */
[----:B------:R-:W-:Y:S01]  /*f5c0*/  IMAD.MOV.U32 R48, RZ, RZ, R56 ;  /* 0x000000ffff307224 */ /* 0x000fe200078e0038 */
[----:B------:R-:W-:Y:S02]  /*f5d0*/  F2FP.SATFINITE.E4M3.F32.PACK_AB_MERGE_C R51, R46, R67, R62 ;  /* 0x000000432e33723e */ /* 0x000fe4000480703e */
[----:B------:R-:W-:Y:S02]  /*f5e0*/  F2FP.SATFINITE.E4M3.F32.PACK_AB_MERGE_C R45, R69, R70, R72 ;  /* 0x00000046452d723e */ /* 0x000fe40004807048 */
[----:B------:R-:W-:Y:S02]  /*f5f0*/  F2FP.SATFINITE.E4M3.F32.PACK_AB_MERGE_C R49, R71, R68, R73 ;  /* 0x000000444731723e */ /* 0x000fe40004807049 */
[----:B------:R-:W-:-:S07]  /*f600*/  MOV R46, R58 ;  /* 0x0000003a002e7202 */ /* 0x000fce0000000f00 */
.L_x_5074:
[----:B------:R-:W-:Y:S05]  /*f610*/  BSYNC B1 ;  /* 0x0000000000017941 */ /* 0x000fea0003800000 */
.L_x_5073:
        /* <DEDUP_REMOVED lines=8> */
[----:B--2---:R0:W-:Y:S01]  /*f6a0*/  STG.E.128 desc[UR54][R124.64], R48 ;  /* 0x000000307c007986 */ /* 0x0041e2000c101d36 */
[----:B------:R-:W-:Y:S05]  /*f6b0*/  BRA `(.L_x_5023) ;  /* 0x0000000000dc7947 */ /* 0x000fea0003800000 */
.L_x_4990:
[----:B------:R-:W-:-:S06]  /*f6c0*/  UISETP.NE.AND UP0, UPT, UR53, 0x3, UPT ;  /* 0x000000033500788c */ /* 0x000fcc000bf05270 */
[----:B------:R-:W-:-:S13]  /*f6d0*/  PLOP3.LUT P2, PT, PT, PT, UP0, 0x80, 0x0 ;  /* 0x000000000000781c */ /* 0x000fda0003f4f008 */
[----:B------:R-:W-:Y:S05]  /*f6e0*/  @!P2 BRA `(.L_x_5075) ;  /* 0x000000000004a947 */ /* 0x000fea0003800000 */
[----:B------:R-:W-:Y:S01]  /*f6f0*/  BPT.TRAP 0x1 ;  /* 0x000000040000795c */ /* 0x000fe20000300000 */
.L_x_5075:
[----:B------:R-:W-:Y:S01]  /*f700*/  IMAD R42, R17, 0x8, R16 ;  /* 0x00000008112a7824 */ /* 0x000fe200078e0210 */
[----:B------:R-:W-:Y:S01]  /*f710*/  SHF.L.U32 R43, R223, 0x1f, RZ ;  /* 0x0000001fdf2b7819 */ /* 0x000fe200000006ff */
[----:B------:R-:W-:Y:S01]  /*f720*/  IMAD R41, R24, -0xa0, R2 ;  /* 0xffffff6018297824 */ /* 0x000fe200078e0202 */
[----:B------:R-:W-:Y:S02]  /*f730*/  BSSY B1, `(.L_x_5076) ;  /* 0x0000004000017945 */ /* 0x000fe40003800000 */
[----:B------:R-:W0:Y:S02]  /*f740*/  SYNCS.PHASECHK.TRANS64.TRYWAIT P3, [R42+URZ+0x33490], R43 ;  /* 0x0334902b2a0075a7 */ /* 0x000e24000806017f */
[----:B------:R-:W-:Y:S01]  /*f750*/  VIMNMX R41, R41, 0xa0, PT ;  /* 0x000000a029297848 */ /* 0x000fe20003fe0100 */
[----:B0-----:R-:W-:Y:S06]  /*f760*/  @!P3 BRA `(.L_x_5077) ;  /* 0x0000020800f8b947 */ /* 0x001fec0003800000 */
.L_x_5323:
[----:B------:R-:W-:Y:S05]  /*f770*/  BSYNC B1 ;  /* 0x0000000000017941 */ /* 0x000fea0003800000 */
.L_x_5076:
        /* <DEDUP_REMOVED lines=21> */
.L_x_5079:
[----:B------:R-:W-:Y:S05]  /*f8d0*/  BSYNC B1 ;  /* 0x0000000000017941 */ /* 0x000fea0003800000 */
.L_x_5078:
[----:B-1----:R-:W-:-:S05]  /*f8e0*/  VIADD R44, R23, 0x80 ;  /* 0x00000080172c7836 */ /* 0x002fca0000000000 */
        /* <DEDUP_REMOVED lines=20> */
.L_x_5023:
[----:B------:R-:W-:Y:S05]  /*fa30*/  BSYNC B0 ;  /* 0x0000000000007941 */ /* 0x000fea0003800000 */
.L_x_4989:
        /* <DEDUP_REMOVED lines=12> */
[----:B------:R-:W-:-:S04]  /*fb00*/  @!P3 IADD3 R44, R42, 0x334a0, RZ ;  /* 0x000334a02a2cb810 */ /* 0x000fc80007ffe0ff */
[----:B------:R-:W-:-:S04]  /*fb10*/  @!P3 PRMT R44, RZ, 0x654, R44 ;  /* 0x00000654ff2cb816 */ /* 0x000fc8000000002c */
[----:B------:R0:W-:Y:S01]  /*fb20*/  @!P3 SYNCS.ARRIVE.TRANS64.RED.A1T0 RZ, [R44+URZ], RZ ;  /* 0x000000ff2cffb9a7 */ /* 0x0001e2000810043f */
[----:B------:R-:W-:Y:S05]  /*fb30*/  @!P2 BRA `(.L_x_5081) ;  /* 0x000000000004a947 */ /* 0x000fea0003800000 */
[----:B------:R-:W-:Y:S01]  /*fb40*/  BPT.TRAP 0x1 ;  /* 0x000000040000795c */ /* 0x000fe20000300000 */
.L_x_5081:
[----:B------:R-:W-:Y:S05]  /*fb50*/  BSYNC B0 ;  /* 0x0000000000007941 */ /* 0x000fea0003800000 */
.L_x_5080:
[----:B------:R-:W1:Y:S01]  /*fb60*/  SYNCS.PHASECHK.TRANS64.TRYWAIT P2, [R42+URZ+0x334b0], R43 ;  /* 0x0334b02b2a0075a7 */ /* 0x000e62000804017f */
[----:B------:R-:W-:Y:S01]  /*fb70*/  ULDC UR37, c[0x0][0x2e4] ;  /* 0x0000b90000257ab9 */ /* 0x000fe20000000800 */
[----:B------:R-:W-:Y:S01]  /*fb80*/  ULDC.64 UR38, c[0x0][0x318] ;  /* 0x0000c60000267ab9 */ /* 0x000fe20000000a00 */
[----:B------:R-:W-:Y:S01]  /*fb90*/  ULDC.64 UR40, c[0x0][0x308] ;  /* 0x0000c20000287ab9 */ /* 0x000fe20000000a00 */
[----:B------:R-:W-:Y:S01]  /*fba0*/  BSSY B0, `(.L_x_5082) ;  /* 0x0000003000007945 */ /* 0x000fe20003800000 */
[----:B------:R-:W-:-:S03]  /*fbb0*/  IMAD.WIDE R48, R24, 0xa0, R102 ;  /* 0x000000a018307825 */ /* 0x000fc600078e0266 */
[----:B-1----:R-:W-:Y:S05]  /*fbc0*/  @!P2 BRA `(.L_x_5083) ;  /* 0x0000020400f4a947 */ /* 0x002fea0003800000 */
.L_x_5324:
[----:B------:R-:W-:Y:S05]  /*fbd0*/  BSYNC B0 ;  /* 0x0000000000007941 */ /* 0x000fea0003800000 */
.L_x_5082:
[----:B------:R-:W-:Y:S01]  /*fbe0*/  ISETP.GE.AND P2, PT, R23, R41, PT ;  /* 0x000000291700720c */ /* 0x000fe20003f46270 */
[----:B------:R-:W-:-:S12]  /*fbf0*/  BSSY B0, `(.L_x_5084) ;  /* 0x000001b000007945 */ /* 0x000fd80003800000 */
[----:B------:R-:W-:Y:S05]  /*fc00*/  @P2 BRA `(.L_x_5085) ;  /* 0x0000000000642947 */ /* 0x000fea0003800000 */
[----:B0-----:R-:W-:Y:S02]  /*fc10*/  IMAD.MOV.U32 R44, RZ, RZ, R118 ;  /* 0x000000ffff2c7224 */ /* 0x001fe400078e0076 */
[----:B------:R-:W-:Y:S02]  /*fc20*/  IMAD.MOV.U32 R45, RZ, RZ, R32 ;  /* 0x000000ffff2d7224 */ /* 0x000fe400078e0020 */
[----:B-1----:R-:W-:Y:S02]  /*fc30*/  IMAD R43, R49, UR38, RZ ;  /* 0x00000026312b7c24 */ /* 0x002fe4000f8e02ff */
        /* <DEDUP_REMOVED lines=22> */
.L_x_5085:
[----:B------:R-:W-:Y:S05]  /*fda0*/  BSYNC B0 ;  /* 0x0000000000007941 */ /* 0x000fea0003800000 */
.L_x_5084:
[----:B-1----:R-:W-:Y:S01]  /*fdb0*/  VIADD R43, R23, 0x80 ;  /* 0x00000080172b7836 */ /* 0x002fe20000000000 */
[----:B------:R-:W-:Y:S04]  /*fdc0*/  BSSY B0, `(.L_x_5086) ;  /* 0x000001e000007945 */ /* 0x000fe80003800000 */
[----:B------:R-:W-:-:S13]  /*fdd0*/  ISETP.GE.AND P2, PT, R43, R41, PT ;  /* 0x000000292b00720c */ /* 0x000fda0003f46270 */
[----:B------:R-:W-:Y:S05]  /*fde0*/  @P2 BRA `(.L_x_5087) ;  /* 0x00000000006c2947 */ /* 0x000fea0003800000 */
[----:B------:R-:W-:Y:S01]  /*fdf0*/  IADD3 R41, P2, R48, 0x80, RZ ;  /* 0x0000008030297810 */ /* 0x000fe20007f5e0ff */
[----:B--2---:R-:W-:Y:S01]  /*fe00*/  IMAD.MOV.U32 R45, RZ, RZ, R32 ;  /* 0x000000ffff2d7224 */ /* 0x004fe200078e0020 */
[----:B0-----:R-:W-:-:S03]  /*fe10*/  MOV R44, R118 ;  /* 0x00000076002c7202 */ /* 0x001fc60000000f00 */
        /* <DEDUP_REMOVED lines=24> */
.L_x_5087:
[----:B------:R-:W-:Y:S05]  /*ffa0*/  BSYNC B0 ;  /* 0x0000000000007941 */ /* 0x000fea0003800000 */
.L_x_5086:
[----:B------:R-:W3:Y:S01]  /*ffb0*/  LDL R39, [R1+0x24] ;  /* 0x0000240001277983 */ /* 0x000ee20000100800 */
[----:B------:R-:W-:Y:S02]  /*ffc0*/  VIADD R17, R17, 0x1 ;  /* 0x0000000111117836 */ /* 0x000fe40000000000 */
[----:B------:R-:W-:Y:S01]  /*ffd0*/  @!P3 VIADD R42, R42, 0x334c0 ;  /* 0x000334c02a2ab836 */ /* 0x000fe20000000000 */
[----:B------:R-:W-:Y:S01]  /*ffe0*/  @!PT LDS RZ, [RZ] ;  /* 0x00000000fffff984 */ /* 0x000fe20000000800 */
[----:B------:R-:W-:Y:S01]  /*fff0*/  @!PT LDS RZ, [RZ] ;  /* 0x00000000fffff984 */ /* 0x000fe20000000800 */
[----:B------:R-:W-:Y:S01]  /*10000*/  @!PT LDS RZ, [RZ] ;  /* 0x00000000fffff984 */ /* 0x000fe20000000800 */
[----:B------:R-:W-:Y:S01]  /*10010*/  @!PT LDS RZ, [RZ] ;  /* 0x00000000fffff984 */ /* 0x000fe20000000800 */
[----:B------:R4:W-:Y:S06]  /*10020*/  MEMBAR.ALL.CTA ;  /* 0x0000000000007992 */ /* 0x0009ec0000008000 */
[----:B----4-:R-:W4:Y:S02]  /*10030*/  FENCE.VIEW.ASYNC.S ;  /* 0x00000000000073c6 */ /* 0x010f240000000000 */
[----:B----4-:R4:W-:Y:S01]  /*10040*/  BAR.SYNC.DEFER_BLOCKING R157, 0x80 ;  /* 0x0002009d0000751d */ /* 0x0109e20000010000 */
[----:B------:R-:W-:-:S02]  /*10050*/  ISETP.NE.AND P2, PT, R17, 0x2, PT ;  /* 0x000000021100780c */ /* 0x000fc40003f45270 */
[----:B------:R-:W-:Y:S02]  /*10060*/  @!P3 PRMT R42, RZ, 0x654, R42 ;  /* 0x00000654ff2ab816 */ /* 0x000fe4000000002a */
[----:B------:R-:W-:Y:S02]  /*10070*/  SEL R40, RZ, 0x1, P2 ;  /* 0x00000001ff287807 */ /* 0x000fe40001000000 */
[----:B------:R-:W-:Y:S02]  /*10080*/  SEL R17, R17, RZ, P2 ;  /* 0x000000ff11117207 */ /* 0x000fe40001000000 */
[----:B------:R-:W-:Y:S01]  /*10090*/  LOP3.LUT R223, R223, R40, RZ, 0x3c, !PT ;  /* 0x00000028dfdf7212 */ /* 0x000fe200078e3cff */
[----:B------:R4:W-:Y:S01]  /*100a0*/  @!P3 SYNCS.ARRIVE.TRANS64.RED.A1T0 RZ, [R42+URZ], RZ ;  /* 0x000000ff2affb9a7 */ /* 0x0009e2000810043f */
[----:B---3--:R-:W-:-:S13]  /*100b0*/  LOP3.LUT P4, RZ, R39, 0x2, RZ, 0xc0, !PT ;  /* 0x0000000227ff7812 */ /* 0x008fda000788c0ff */
[----:B----4-:R-:W-:Y:S05]  /*100c0*/  @P4 BRA `(.L_x_5088) ;  /* 0xffffff2800004947 */ /* 0x010fea000383ffff */
[----:B------:R-:W3:Y:S01]  /*100d0*/  S2R R39, SR_TID.X ;  /* 0x0000000000277919 */ /* 0x000ee20000002100 */
[----:B------:R-:W-:Y:S02]  /*100e0*/  PLOP3.LUT P0, PT, PT, PT, PT, 0x8, 0x0 ;  /* 0x000000000000781c */ /* 0x000fe40003f0e170 */
[----:B---3--:R-:W-:-:S04]  /*100f0*/  SHF.R.U32.HI R39, RZ, 0x7, R39 ;  /* 0x00000007ff277819 */ /* 0x008fc80000011627 */
[----:B------:R-:W-:-:S13]  /*10100*/  ISETP.NE.AND P4, PT, R39, 0x1, PT ;  /* 0x000000012700780c */ /* 0x000fda0003f85270 */
[----:B------:R-:W-:Y:S06]  /*10110*/  @!P4 BAR.ARV 0x9, 0x100 ;  /* 0x024400000000cb1d */ /* 0x000fec0000002000 */
.L_x_4984:
[----:B------:R-:W3:Y:S01]  /*10120*/  LDC R0, c[0x0][0x428] ;  /* 0x00010a00ff007b82 */ /* 0x000ee20000000800 */
[----:B------:R-:W-:Y:S02]  /*10130*/  PLOP3.LUT P1, PT, PT, PT, PT, 0x80, 0x0 ;  /* 0x000000000000781c */ /* 0x000fe40003f2f070 */
[----:B------:R-:W-:Y:S02]  /*10140*/  CS2R R122, SRZ ;  /* 0x00000000007a7805 */ /* 0x000fe4000001ff00 */
[----:B------:R-:W-:Y:S02]  /*10150*/  MOV R119, RZ ;  /* 0x000000ff00777202 */ /* 0x000fe40000000f00 */
[----:B------:R-:W-:Y:S02]  /*10160*/  CS2R R30, SRZ ;  /* 0x00000000001e7805 */ /* 0x000fe4000001ff00 */
[----:B------:R-:W-:Y:S02]  /*10170*/  CS2R R84, SRZ ;  /* 0x0000000000547805 */ /* 0x000fe4000001ff00 */
[----:B------:R-:W-:-:S02]  /*10180*/  CS2R R80, SRZ ;  /* 0x0000000000507805 */ /* 0x000fc4000001ff00 */
[----:B------:R-:W-:Y:S02]  /*10190*/  CS2R R34, SRZ ;  /* 0x0000000000227805 */ /* 0x000fe4000001ff00 */
[----:B------:R-:W-:Y:S01]  /*101a0*/  CS2R R88, SRZ ;  /* 0x0000000000587805 */ /* 0x000fe2000001ff00 */
[----:B--2---:R-:W-:Y:S01]  /*101b0*/  IMAD.MOV.U32 R50, RZ, RZ, RZ ;  /* 0x000000ffff327224 */ /* 0x004fe200078e00ff */
        /* <DEDUP_REMOVED lines=13> */
[----:B------:R-:W-:Y:S02]  /*10290*/  CS2R R92, SRZ ;  /* 0x00000000005c7805 */ /* 0x000fe4000001ff00 */
[----:B---3--:R-:W-:Y:S02]  /*102a0*/  ISETP.NE.AND P2, PT, R0, 0x1, PT ;  /* 0x000000010000780c */ /* 0x008fe40003f45270 */
[----:B------:R-:W-:Y:S02]  /*102b0*/  CS2R R56, SRZ ;  /* 0x0000000000387805 */ /* 0x000fe4000001ff00 */
[----:B------:R-:W-:Y:S02]  /*102c0*/  IADD3 R0, R234, 0x11f, -R227 ;  /* 0x0000011fea007810 */ /* 0x000fe40007ffe8e3 */
[----:B------:R-:W-:-:S02]  /*102d0*/  CS2R R52, SRZ ;  /* 0x0000000000347805 */ /* 0x000fc4000001ff00 */
[----:B------:R-:W-:Y:S02]  /*102e0*/  CS2R R38, SRZ ;  /* 0x0000000000267805 */ /* 0x000fe4000001ff00 */
[----:B------:R-:W-:Y:S02]  /*102f0*/  CS2R R96, SRZ ;  /* 0x0000000000607805 */ /* 0x000fe4000001ff00 */
[----:B-1----:R-:W-:Y:S01]  /*10300*/  CS2R R48, SRZ ;  /* 0x0000000000307805 */ /* 0x002fe2000001ff00 */
[----:B------:R-:W-:Y:S01]  /*10310*/  IMAD R0, R225, 0x80, R0 ;  /* 0x00000080e1007824 */ /* 0x000fe200078e0200 */
[----:B------:R-:W-:Y:S02]  /*10320*/  CS2R R100, SRZ ;  /* 0x0000000000647805 */ /* 0x000fe4000001ff00 */
[----:B0-----:R-:W-:Y:S02]  /*10330*/  CS2R R44, SRZ ;  /* 0x00000000002c7805 */ /* 0x001fe4000001ff00 */
[----:B------:R-:W-:Y:S01]  /*10340*/  CS2R R32, SRZ ;  /* 0x0000000000207805 */ /* 0x000fe2000001ff00 */
[----:B------:R-:W-:Y:S01]  /*10350*/  IMAD.HI R0, R0, 0x66666667, RZ ;  /* 0x6666666700007827 */ /* 0x000fe200078e02ff */
[----:B------:R-:W-:Y:S01]  /*10360*/  CS2R R108, SRZ ;  /* 0x00000000006c7805 */ /* 0x000fe2000001ff00 */
[----:B------:R-:W0:Y:S01]  /*10370*/  @P2 LDC R5, c[0x0][0x42c] ;  /* 0x00010b00ff052b82 */ /* 0x000e220000000800 */
[----:B------:R-:W-:-:S02]  /*10380*/  CS2R R28, SRZ ;  /* 0x00000000001c7805 */ /* 0x000fc4000001ff00 */
[----:B------:R-:W-:Y:S02]  /*10390*/  CS2R R8, SRZ ;  /* 0x0000000000087805 */ /* 0x000fe4000001ff00 */
[----:B------:R-:W-:Y:S02]  /*103a0*/  SHF.R.U32.HI R3, RZ, 0x1f, R0 ;  /* 0x0000001fff037819 */ /* 0x000fe40000011600 */
[----:B------:R-:W-:Y:S02]  /*103b0*/  CS2R R26, SRZ ;  /* 0x00000000001a7805 */ /* 0x000fe4000001ff00 */
[----:B------:R-:W-:Y:S02]  /*103c0*/  CS2R R112, SRZ ;  /* 0x0000000000707805 */ /* 0x000fe4000001ff00 */
[----:B------:R-:W-:Y:S02]  /*103d0*/  CS2R R40, SRZ ;  /* 0x0000000000287805 */ /* 0x000fe4000001ff00 */
[----:B------:R-:W-:Y:S01]  /*103e0*/  LEA.HI.SX32 R3, R0, R3, 0x1a ;  /* 0x0000000300037211 */ /* 0x000fe200078fd2ff */
[----:B------:R-:W1:Y:S01]  /*103f0*/  @P2 LDC R2, c[0x0][0x430] ;  /* 0x00010c00ff022b82 */ /* 0x000e620000000800 */
[----:B------:R-:W-:-:S02]  /*10400*/  CS2R R12, SRZ ;  /* 0x00000000000c7805 */ /* 0x000fc4000001ff00 */
[----:B------:R-:W-:Y:S02]  /*10410*/  CS2R R6, SRZ ;  /* 0x0000000000067805 */ /* 0x000fe4000001ff00 */
[----:B------:R-:W-:Y:S01]  /*10420*/  VIMNMX R105, R158, R3, PT ;  /* 0x000000039e697248 */ /* 0x000fe20003fe0100 */
[----:B------:R-:W-:Y:S01]  /*10430*/  IMAD.MOV.U32 R104, RZ, RZ, RZ ;  /* 0x000000ffff687224 */ /* 0x000fe200078e00ff */
[----:B------:R-:W-:Y:S02]  /*10440*/  MOV R55, RZ ;  /* 0x000000ff00377202 */ /* 0x000fe40000000f00 */
        /* <DEDUP_REMOVED lines=9> */
[----:B------:R-:W-:Y:S01]  /*104e0*/  CS2R R126, SRZ ;  /* 0x00000000007e7805 */ /* 0x000fe2000001ff00 */
[----:B0-----:R-:W-:-:S04]  /*104f0*/  @P2 IMAD.HI.U32 R5, R226, R5, RZ ;  /* 0x00000005e2052227 */ /* 0x001fc800078e00ff */
[----:B------:R-:W-:Y:S02]  /*10500*/  IMAD.MOV.U32 R21, RZ, RZ, RZ ;  /* 0x000000ffff157224 */ /* 0x000fe400078e00ff */
[----:B------:R-:W-:Y:S01]  /*10510*/  IMAD.MOV.U32 R4, RZ, RZ, RZ ;  /* 0x000000ffff047224 */ /* 0x000fe200078e00ff */
[----:B-1----:R-:W-:Y:S01]  /*10520*/  @P2 SHF.R.U32.HI R226, RZ, R2, R5 ;  /* 0x00000002ffe22219 */ /* 0x002fe20000011605 */
[----:B------:R-:W-:Y:S01]  /*10530*/  IMAD.MOV.U32 R129, RZ, RZ, RZ ;  /* 0x000000ffff817224 */ /* 0x000fe200078e00ff */
[----:B------:R-:W-:Y:S01]  /*10540*/  ISETP.GE.AND P2, PT, R105, 0x1, PT ;  /* 0x000000016900780c */ /* 0x000fe20003f46270 */
[----:B------:R-:W-:-:S12]  /*10550*/  @P0 BRA `(.L_x_5089) ;  /* 0x00000000000c0947 */ /* 0x000fd80003800000 */
[----:B------:R-:W0:Y:S01]  /*10560*/  FENCE.VIEW.ASYNC.G ;  /* 0x00000000000073c6 */ /* 0x000e220000000100 */
[----:B------:R-:W-:Y:S05]  /*10570*/  WARPSYNC.ALL ;  /* 0x0000000000007948 */ /* 0x000fea0003800000 */
[----:B0-----:R-:W-:Y:S06]  /*10580*/  BAR.ARV 0xc, 0x180 ;  /* 0x0306000000007b1d */ /* 0x001fec0000002000 */
.L_x_5089:
[----:B------:R-:W-:Y:S01]  /*10590*/  MOV R20, RZ ;  /* 0x000000ff00147202 */ /* 0x000fe20000000f00 */
[----:B------:R-:W-:Y:S01]  /*105a0*/  IMAD.MOV.U32 R5, RZ, RZ, RZ ;  /* 0x000000ffff057224 */ /* 0x000fe200078e00ff */
[----:B------:R-:W-:Y:S06]  /*105b0*/  @!P2 BRA `(.L_x_5090) ;  /* 0x000001500098a947 */ /* 0x000fec0003800000 */
[----:B------:R-:W-:-:S03]  /*105c0*/  UMOV UR4, 0xffffffff ;  /* 0xffffffff00047882 */ /* 0x000fc60000000000 */
[----:B------:R-:W-:Y:S05]  /*105d0*/  BRA.DIV UR4, `(.L_x_5091) ;  /* 0x000001fe04847947 */ /* 0x000fea000b800000 */
[----:B------:R-:W0:Y:S02]  /*105e0*/  S2R R0, SR_TID.X ;  /* 0x0000000000007919 */ /* 0x000e240000002100 */
[C---:B0-----:R-:W-:Y:S02]  /*105f0*/  VIADD R2, R0.reuse, 0xffffff80 ;  /* 0xffffff8000027836 */ /* 0x041fe40000000000 */
[----:B------:R-:W-:-:S05]  /*10600*/  VIADD R0, R0, 0xffffff80 ;  /* 0xffffff8000007836 */ /* 0x000fca0000000000 */
[----:B------:R-:W-:-:S04]  /*10610*/  SHF.R.S32.HI R0, RZ, 0x1f, R0 ;  /* 0x0000001fff007819 */ /* 0x000fc80000011400 */
[----:B------:R-:W-:-:S04]  /*10620*/  LEA.HI R0, R0, R2, RZ, 0x7 ;  /* 0x0000000200007211 */ /* 0x000fc800078f38ff */
[----:B------:R-:W-:-:S05]  /*10630*/  SHF.R.S32.HI R0, RZ, 0x7, R0 ;  /* 0x00000007ff007819 */ /* 0x000fca0000011400 */
[----:B------:R0:W1:Y:S02]  /*10640*/  SHFL.IDX PT, R224, R0, RZ, 0x1f ;  /* 0x00001fff00e07589 */ /* 0x00006400000e0000 */
.L_x_5327:
        /* <DEDUP_REMOVED lines=25> */
.L_x_5092:
        /* <DEDUP_REMOVED lines=12> */
[----:B------:R-:W4:Y:S01]  /*108a0*/  @P1 LDC.64 R14, c[0x0][0x9c0] ;  /* 0x00027000ff0e1b82 */ /* 0x000f220000000a00 */
[----:B-1----:R-:W-:-:S02]  /*108b0*/  @P0 IMAD R7, R7, R12, RZ ;  /* 0x0000000c07070224 */ /* 0x002fc400078e02ff */
[C---:B--2---:R-:W-:Y:S02]  /*108c0*/  @P0 IMAD R0, R2.reuse, R8, RZ ;  /* 0x0000000802000224 */ /* 0x044fe400078e02ff */
[----:B0-----:R-:W-:Y:S02]  /*108d0*/  @P1 IMAD R4, R2, R10, RZ ;  /* 0x0000000a02041224 */ /* 0x001fe400078e02ff */
[C---:B---3--:R-:W-:Y:S02]  /*108e0*/  @P0 IMAD R9, R20.reuse, R9, R0 ;  /* 0x0000000914090224 */ /* 0x048fe400078e0200 */
[----:B------:R-:W-:-:S04]  /*108f0*/  @P0 IMAD.WIDE.U32 R2, R20, R8, RZ ;  /* 0x0000000814020225 */ /* 0x000fc800078e00ff */
[C---:B------:R-:W-:Y:S02]  /*10900*/  @P1 IMAD R11, R20.reuse, R11, R4 ;  /* 0x0000000b140b1224 */ /* 0x040fe400078e0204 */
[----:B------:R-:W-:-:S04]  /*10910*/  @P1 IMAD.WIDE.U32 R4, R20, R10, RZ ;  /* 0x0000000a14041225 */ /* 0x000fc800078e00ff */
[----:B------:R-:W-:Y:S01]  /*10920*/  @P0 IMAD.IADD R3, R3, 0x1, R9 ;  /* 0x0000000103030824 */ /* 0x000fe200078e0209 */
[----:B------:R-:W-:Y:S02]  /*10930*/  @P1 SHF.R.S32.HI R9, RZ, 0x1f, R226 ;  /* 0x0000001fff091819 */ /* 0x000fe400000114e2 */
[----:B------:R-:W-:Y:S01]  /*10940*/  @P1 IADD3 R5, R5, R11, RZ ;  /* 0x0000000b05051210 */ /* 0x000fe20007ffe0ff */
        /* <DEDUP_REMOVED lines=31> */
.L_x_5096:
[----:B-1----:R1:W2:Y:S02]  /*10b40*/  SYNCS.PHASECHK.TRANS64.TRYWAIT P0, [R16+URZ+0x33400], R3 ;  /* 0x03340003100075a7 */ /* 0x0022a4000800017f */
[----:B--2---:R-:W-:Y:S05]  /*10b50*/  @!P0 NANOSLEEP.SYNCS 0x989680 ;  /* 0x009896800000895d */ /* 0x004fea0003900000 */
[----:B------:R-:W2:Y:S02]  /*10b60*/  @!P0 SYNCS.PHASECHK.TRANS64 P0, [R16+URZ+0x33400], R3 ;  /* 0x03340003100085a7 */ /* 0x000ea4000800007f */
[----:B--2---:R-:W-:Y:S05]  /*10b70*/  @!P0 BRA `(.L_x_5096) ;  /* 0xfffffffc00f08947 */ /* 0x004fea000383ffff */
.L_x_5095:
[----:B------:R-:W-:Y:S05]  /*10b80*/  BSYNC B0 ;  /* 0x0000000000007941 */ /* 0x000fea0003800000 */
.L_x_5094:
[----:B------:R-:W-:Y:S05]  /*10b90*/  BRA `(.L_x_5097) ;  /* 0x00000070001c7947 */ /* 0x000fea0003800000 */
.L_x_5093:
        /* <DEDUP_REMOVED lines=23> */
[----:B------:R-:W-:Y:S01]  /*10d10*/  MOV R6, UR6 ;  /* 0x0000000600067c02 */ /* 0x000fe20008000f00 */
[----:B------:R-:W-:Y:S01]  /*10d20*/  IMAD.U32 R7, RZ, RZ, UR7 ;  /* 0x00000007ff077e24 */ /* 0x000fe2000f8e00ff */
[----:B------:R-:W-:Y:S01]  /*10d30*/  MOV R12, 0x1 ;  /* 0x00000001000c7802 */ /* 0x000fe20000000f00 */
[----:B------:R-:W-:-:S02]  /*10d40*/  IMAD.U32 R10, RZ, RZ, UR4 ;  /* 0x00000004ff0a7e24 */ /* 0x000fc4000f8e00ff */
[----:B------:R-:W-:Y:S02]  /*10d50*/  IMAD.U32 R11, RZ, RZ, UR5 ;  /* 0x00000005ff0b7e24 */ /* 0x000fe4000f8e00ff */
[----:B------:R-:W-:Y:S02]  /*10d60*/  IMAD.MOV.U32 R8, RZ, RZ, 0x70 ;  /* 0x00000070ff087424 */ /* 0x000fe400078e00ff */
[----:B0-----:R-:W-:-:S07]  /*10d70*/  IMAD.MOV.U32 R13, RZ, RZ, RZ ;  /* 0x000000ffff0d7224 */ /* 0x001fce00078e00ff */
[----:B------:R-:W-:-:S07]  /*10d80*/  LEPC R20, `(.L_x_5098) ;  /* 0x000000001014794e */ /* 0x000fce0000000000 */
[----:B-1----:R-:W-:Y:S05]  /*10d90*/  CALL.ABS.NOINC R14 ;  /* 0x000000000e007343 */ /* 0x002fea0003c00000 */
.L_x_5098:
[----:B------:R-:W0:Y:S01]  /*10da0*/  LDC.64 R12, c[0x0][0x3d8] ;  /* 0x0000f600ff0c7b82 */ /* 0x000e220000000a00 */
[----:B------:R-:W-:Y:S01]  /*10db0*/  SHF.R.S32.HI R3, RZ, 0x1f, R225 ;  /* 0x0000001fff037819 */ /* 0x000fe200000114e1 */
[----:B------:R-:W-:Y:S01]  /*10dc0*/  ULDC.U8 UR4, c[0x0][0x3f0] ;  /* 0x0000fc0000047ab9 */ /* 0x000fe20000000000 */
[----:B------:R-:W-:Y:S01]  /*10dd0*/  BSSY B0, `(.L_x_5099) ;  /* 0x00006db000007945 */ /* 0x000fe20003800000 */
[----:B------:R-:W-:-:S04]  /*10de0*/  ISETP.NE.AND P0, PT, RZ, UR4, PT ;  /* 0x00000004ff007c0c */ /* 0x000fc8000bf05270 */
[----:B------:R-:W1:Y:S01]  /*10df0*/  LDC.64 R10, c[0x0][0x3e8] ;  /* 0x0000fa00ff0a7b82 */ /* 0x000e620000000a00 */
[-C--:B0-----:R-:W-:Y:S02]  /*10e00*/  IMAD R0, R3, R12.reuse, RZ ;  /* 0x0000000c03007224 */ /* 0x081fe400078e02ff */
[----:B------:R-:W-:-:S04]  /*10e10*/  IMAD.WIDE.U32 R4, R225, R12, RZ ;  /* 0x0000000ce1047225 */ /* 0x000fc800078e00ff */
[----:B------:R-:W-:Y:S02]  /*10e20*/  IMAD.SHL.U32 R53, R4, 0x80, RZ ;  /* 0x0000008004357824 */ /* 0x000fe400078e00ff */
[-C--:B-1----:R-:W-:Y:S02]  /*10e30*/  IMAD R8, R3, R10.reuse, RZ ;  /* 0x0000000a03087224 */ /* 0x082fe400078e02ff */
[C---:B------:R-:W-:Y:S02]  /*10e40*/  IMAD R3, R225.reuse, R13, R0 ;  /* 0x0000000de1037224 */ /* 0x040fe400078e0200 */
[----:B------:R-:W-:-:S04]  /*10e50*/  IMAD.WIDE.U32 R6, R225, R10, RZ ;  /* 0x0000000ae1067225 */ /* 0x000fc800078e00ff */
[----:B------:R-:W-:Y:S01]  /*10e60*/  IMAD R9, R225, R11, R8 ;  /* 0x0000000be1097224 */ /* 0x000fe200078e0208 */
[----:B------:R-:W-:Y:S01]  /*10e70*/  SHF.L.U32 R55, R6, 0x7, RZ ;  /* 0x0000000706377819 */ /* 0x000fe200000006ff */
[----:B------:R-:W-:Y:S02]  /*10e80*/  IMAD.IADD R5, R5, 0x1, R3 ;  /* 0x0000000105057824 */ /* 0x000fe400078e0203 */
[----:B------:R-:W-:Y:S02]  /*10e90*/  IMAD R0, R225, -0x80, R227 ;  /* 0xffffff80e1007824 */ /* 0x000fe400078e02e3 */
[----:B------:R-:W-:Y:S01]  /*10ea0*/  IMAD.IADD R3, R7, 0x1, R9 ;  /* 0x0000000107037824 */ /* 0x000fe200078e0209 */
[----:B------:R-:W-:Y:S02]  /*10eb0*/  SHF.L.U64.HI R50, R4, 0x7, R5 ;  /* 0x0000000704327819 */ /* 0x000fe40000010205 */
[----:B------:R-:W-:Y:S02]  /*10ec0*/  VIMNMX R4, R0, 0x80, PT ;  /* 0x0000008000047848 */ /* 0x000fe40003fe0100 */
[----:B------:R-:W-:Y:S01]  /*10ed0*/  SHF.L.U64.HI R52, R6, 0x7, R3 ;  /* 0x0000000706347819 */ /* 0x000fe20000010203 */
[----:B------:R-:W-:Y:S06]  /*10ee0*/  @!P0 BRA `(.L_x_5100) ;  /* 0x00000034009c8947 */ /* 0x000fec0003800000 */
[----:B------:R-:W0:Y:S01]  /*10ef0*/  LDC R0, c[0x0][0x428] ;  /* 0x00010a00ff007b82 */ /* 0x000e220000000800 */
        /* <DEDUP_REMOVED lines=15> */
[----:B------:R-:W-:Y:S01]  /*10ff0*/  IMAD.MOV.U32 R4, RZ, RZ, R46 ;  /* 0x000000ffff047224 */ /* 0x000fe200078e002e */
[----:B------:R-:W-:Y:S01]  /*11000*/  MOV R7, R49 ;  /* 0x0000003100077202 */ /* 0x000fe20000000f00 */
[----:B------:R-:W-:Y:S01]  /*11010*/  IMAD.MOV.U32 R6, RZ, RZ, R144 ;  /* 0x000000ffff067224 */ /* 0x000fe200078e0090 */
[----:B0-----:R-:W-:-:S13]  /*11020*/  ISETP.NE.AND P1, PT, R0, 0x1, PT ;  /* 0x000000010000780c */ /* 0x001fda0003f25270 */
[----:B------:R-:W0:Y:S08]  /*11030*/  @P1 LDC R0, c[0x0][0x42c] ;  /* 0x00010b00ff001b82 */ /* 0x000e300000000800 */
[----:B------:R-:W1:Y:S01]  /*11040*/  @P1 LDC R5, c[0x0][0x430] ;  /* 0x00010c00ff051b82 */ /* 0x000e620000000800 */
[----:B0-----:R-:W-:-:S05]  /*11050*/  @P1 IMAD.HI.U32 R0, R3, R0, RZ ;  /* 0x0000000003001227 */ /* 0x001fca00078e00ff */
[----:B-1----:R-:W-:Y:S01]  /*11060*/  @P1 SHF.R.U32.HI R3, RZ, R5, R0 ;  /* 0x00000005ff031219 */ /* 0x002fe20000011600 */
[----:B------:R-:W-:-:S03]  /*11070*/  IMAD.MOV.U32 R5, RZ, RZ, R51 ;  /* 0x000000ffff057224 */ /* 0x000fc600078e0033 */
[----:B------:R-:W-:Y:S01]  /*11080*/  SHF.R.S32.HI R45, RZ, 0x1f, R3 ;  /* 0x0000001fff2d7819 */ /* 0x000fe20000011403 */
[----:B------:R-:W-:Y:S06]  /*11090*/  @P0 BRA `(.L_x_5102) ;  /* 0x0000000000e40947 */ /* 0x000fec0003800000 */
[----:B------:R-:W-:Y:S01]  /*110a0*/  SHF.R.S32.HI R54, RZ, 0x1f, R23 ;  /* 0x0000001fff367819 */ /* 0x000fe20000011417 */
[----:B------:R-:W-:Y:S01]  /*110b0*/  IMAD.MOV.U32 R8, RZ, RZ, R19 ;  /* 0x000000ffff087224 */ /* 0x000fe200078e0013 */
[----:B------:R-:W-:Y:S01]  /*110c0*/  ULDC UR4, c[0x0][0x3d4] ;  /* 0x0000f50000047ab9 */ /* 0x000fe20000000800 */
[----:B------:R-:W-:Y:S01]  /*110d0*/  IMAD.MOV.U32 R9, RZ, RZ, R48 ;  /* 0x000000ffff097224 */ /* 0x000fe200078e0030 */
[----:B------:R-:W-:Y:S01]  /*110e0*/  ULDC.64 UR6, c[0x0][0x3c8] ;  /* 0x0000f20000067ab9 */ /* 0x000fe20000000a00 */
[-C--:B------:R-:W-:Y:S01]  /*110f0*/  IMAD R0, R54, R12.reuse, RZ ;  /* 0x0000000c36007224 */ /* 0x080fe200078e02ff */
[----:B------:R-:W-:Y:S01]  /*11100*/  ULDC.64 UR8, c[0x0][0x3e0] ;  /* 0x0000f80000087ab9 */ /* 0x000fe20000000a00 */
[----:B------:R-:W-:Y:S01]  /*11110*/  IMAD.WIDE.U32 R14, R23, R12, R8 ;  /* 0x0000000c170e7225 */ /* 0x000fe200078e0008 */
[----:B------:R-:W-:Y:S02]  /*11120*/  IADD3 R20, R19, 0x20, RZ ;  /* 0x0000002013147810 */ /* 0x000fe40007ffe0ff */
[----:B------:R-:W-:-:S02]  /*11130*/  CS2R R42, SRZ ;  /* 0x00000000002a7805 */ /* 0x000fc4000001ff00 */
[----:B------:R-:W-:Y:S01]  /*11140*/  CS2R R40, SRZ ;  /* 0x0000000000287805 */ /* 0x000fe2000001ff00 */
[----:B------:R-:W-:Y:S01]  /*11150*/  IMAD R21, R23, R13, R0 ;  /* 0x0000000d17157224 */ /* 0x000fe200078e0200 */
[----:B------:R-:W-:Y:S01]  /*11160*/  IADD3 R14, P2, P5, R53, R46, R14 ;  /* 0x0000002e350e7210 */ /* 0x000fe20007d5e00e */
[-C--:B------:R-:W-:Y:S02]  /*11170*/  IMAD R0, R54, R10.reuse, RZ ;  /* 0x0000000a36007224 */ /* 0x080fe400078e02ff */
[----:B------:R-:W-:Y:S02]  /*11180*/  IMAD.IADD R21, R15, 0x1, R21 ;  /* 0x000000010f157824 */ /* 0x000fe400078e0215 */
[----:B------:R-:W-:-:S04]  /*11190*/  IMAD.WIDE.U32 R8, R23, R10, R8 ;  /* 0x0000000a17087225 */ /* 0x000fc800078e0008 */
[----:B------:R-:W-:Y:S01]  /*111a0*/  IMAD R15, R23, R11, R0 ;  /* 0x0000000b170f7224 */ /* 0x000fe200078e0200 */
[----:B------:R-:W-:Y:S01]  /*111b0*/  IADD3 R46, P3, P4, R55, R144, R8 ;  /* 0x00000090372e7210 */ /* 0x000fe20007c7e008 */
[----:B------:R-:W-:Y:S02]  /*111c0*/  VIADD R8, R19, 0x10 ;  /* 0x0000001013087836 */ /* 0x000fe40000000000 */
[----:B------:R-:W-:Y:S02]  /*111d0*/  IMAD.IADD R0, R9, 0x1, R15 ;  /* 0x0000000109007824 */ /* 0x000fe400078e020f */
[C---:B------:R-:W-:Y:S01]  /*111e0*/  VIADD R9, R19.reuse, 0x30 ;  /* 0x0000003013097836 */ /* 0x040fe20000000000 */
[----:B------:R-:W-:Y:S02]  /*111f0*/  ISETP.GE.AND P1, PT, R8, UR4, PT ;  /* 0x0000000408007c0c */ /* 0x000fe4000bf26270 */
[----:B------:R-:W-:Y:S02]  /*11200*/  IADD3.X R0, R52, R49, R0, P3, P4 ;  /* 0x0000003134007210 */ /* 0x000fe40001fe8400 */
[----:B------:R-:W-:-:S02]  /*11210*/  ISETP.GE.AND P4, PT, R19, UR4, PT ;  /* 0x0000000413007c0c */ /* 0x000fc4000bf86270 */
[----:B------:R-:W-:Y:S02]  /*11220*/  IADD3.X R8, R50, R51, R21, P2, P5 ;  /* 0x0000003332087210 */ /* 0x000fe400017ea415 */
[----:B------:R-:W-:Y:S02]  /*11230*/  IADD3 R14, P3, R14, UR6, RZ ;  /* 0x000000060e0e7c10 */ /* 0x000fe4000ff7e0ff */
[----:B------:R-:W-:Y:S02]  /*11240*/  IADD3 R46, P5, R46, UR8, RZ ;  /* 0x000000082e2e7c10 */ /* 0x000fe4000ffbe0ff */
[----:B------:R-:W-:Y:S01]  /*11250*/  ISETP.GE.AND P2, PT, R20, UR4, PT ;  /* 0x0000000414007c0c */ /* 0x000fe2000bf46270 */
[C---:B------:R-:W-:Y:S01]  /*11260*/  VIADD R20, R19.reuse, 0x40 ;  /* 0x0000004013147836 */ /* 0x040fe20000000000 */
        /* <DEDUP_REMOVED lines=28> */
.L_x_5102:
[----:B------:R-:W-:Y:S05]  /*11430*/  BSYNC B1 ;  /* 0x0000000000017941 */ /* 0x000fea0003800000 */
.L_x_5101:
[----:B------:R-:W-:Y:S01]  /*11440*/  IMAD R0, R45, R12, RZ ;  /* 0x0000000c2d007224 */ /* 0x000fe200078e02ff */
[----:B------:R-:W-:Y:S01]  /*11450*/  ULDC.64 UR4, c[0x0][0x3c8] ;  /* 0x0000f20000047ab9 */ /* 0x000fe20000000a00 */
[----:B------:R-:W-:Y:S01]  /*11460*/  IMAD.WIDE.U32 R6, R3, R10, R6 ;  /* 0x0000000a03067225 */ /* 0x000fe200078e0006 */
        /* <DEDUP_REMOVED lines=11> */
.L_x_5330:
[----:B------:R-:W-:-:S03]  /*11520*/  UMOV UR4, 0xffffffff ;  /* 0xffffffff00047882 */ /* 0x000fc60000000000 */
[----:B------:R-:W-:Y:S05]  /*11530*/  BRA.DIV UR4, `(.L_x_5104) ;  /* 0x000001f204147947 */ /* 0x000fea000b800000 */
.L_x_5333:
[----:B------:R-:W-:-:S03]  /*11540*/  UMOV UR4, 0xffffffff ;  /* 0xffffffff00047882 */ /* 0x000fc60000000000 */
[----:B------:R-:W-:Y:S05]  /*11550*/  BRA.DIV UR4, `(.L_x_5105) ;  /* 0x000001f204347947 */ /* 0x000fea000b800000 */
.L_x_5336:
[----:B------:R-:W-:-:S03]  /*11560*/  UMOV UR4, 0xffffffff ;  /* 0xffffffff00047882 */ /* 0x000fc60000000000 */
[----:B------:R-:W-:Y:S05]  /*11570*/  BRA.DIV UR4, `(.L_x_5106) ;  /* 0x000001f204547947 */ /* 0x000fea000b800000 */
.L_x_5339:
[----:B------:R-:W-:Y:S01]  /*11580*/  ULEA.HI UR4, UR43, UR43, URZ, 0x1 ;  /* 0x0000002b2b047291 */ /* 0x000fe2000f8f083f */
[----:B------:R-:W-:Y:S03]  /*11590*/  BSSY B1, `(.L_x_5107) ;  /* 0x0000007000017945 */ /* 0x000fe60003800000 */
[----:B------:R-:W-:-:S04]  /*115a0*/  ULOP3.LUT UR4, UR4, 0xfffffffe, URZ, 0xc0, !UPT ;  /* 0xfffffffe04047892 */ /* 0x000fc8000f8ec03f */
[----:B------:R-:W-:-:S06]  /*115b0*/  UIADD3 UR4, UR43, -UR4, URZ ;  /* 0x800000042b047290 */ /* 0x000fcc000fffe03f */
[----:B------:R-:W-:-:S04]  /*115c0*/  MOV R3, UR4 ;  /* 0x0000000400037c02 */ /* 0x000fc80008000f00 */
[----:B------:R-:W-:-:S04]  /*115d0*/  SHF.L.U32 R3, R3, 0x1f, RZ ;  /* 0x0000001f03037819 */ /* 0x000fc800000006ff */
[----:B------:R-:W1:Y:S02]  /*115e0*/  SYNCS.PHASECHK.TRANS64.TRYWAIT P1, [R16+URZ+0x33400], R3 ;  /* 0x03340003100075a7 */ /* 0x000e64000802017f */
[----:B-1----:R-:W-:Y:S05]  /*115f0*/  @!P1 BRA `(.L_x_5108) ;  /* 0x000001f0005c9947 */ /* 0x002fea0003800000 */
.L_x_5340:
[----:B------:R-:W-:Y:S05]  /*11600*/  BSYNC B1 ;  /* 0x0000000000017941 */ /* 0x000fea0003800000 */
.L_x_5107:
[----:B------:R-:W-:Y:S05]  /*11610*/  @P0 BRA `(.L_x_5109) ;  /* 0x0000006400580947 */ /* 0x000fea0003800000 */
[----:B------:R-:W2:Y:S01]  /*11620*/  LDC R0, c[0x0][0x3d4] ;  /* 0x0000f500ff007b82 */ /* 0x000ea20000000800 */
[----:B------:R-:W-:Y:S01]  /*11630*/  LOP3.LUT R4, R228, 0x10, R18, 0xf8, !PT ;  /* 0x00000010e4047812 */ /* 0x000fe200078ef812 */
[C---:B------:R-:W-:Y:S01]  /*11640*/  VIADD R5, R19.reuse, 0x20 ;  /* 0x0000002013057836 */ /* 0x040fe20000000000 */
[----:B------:R-:W-:Y:S01]  /*11650*/  BSSY B1, `(.L_x_5110) ;  /* 0x0000087000017945 */ /* 0x000fe20003800000 */
[C---:B-1----:R-:W-:Y:S01]  /*11660*/  VIADD R3, R19.reuse, 0x10 ;  /* 0x0000001013037836 */ /* 0x042fe20000000000 */
[----:B------:R-:W-:Y:S01]  /*11670*/  LOP3.LUT R4, R4, R229, RZ, 0x3c, !PT ;  /* 0x000000e504047212 */ /* 0x000fe200078e3cff */
[----:B------:R-:W-:Y:S01]  /*11680*/  VIADD R7, R19, 0x30 ;  /* 0x0000003013077836 */ /* 0x000fe20000000000 */
[----:B------:R-:W-:Y:S01]  /*11690*/  LOP3.LUT P5, RZ, R235, 0x2, RZ, 0xc0, !PT ;  /* 0x00000002ebff7812 */ /* 0x000fe200078ac0ff */
[C---:B------:R-:W-:Y:S02]  /*116a0*/  VIADD R11, R19.reuse, 0x50 ;  /* 0x00000050130b7836 */ /* 0x040fe40000000000 */
[----:B------:R-:W-:Y:S01]  /*116b0*/  IMAD.IADD R4, R230, 0x1, R4 ;  /* 0x00000001e6047824 */ /* 0x000fe200078e0204 */
[----:B--2---:R-:W-:-:S02]  /*116c0*/  ISETP.GE.AND P6, PT, R19, R0, PT ;  /* 0x000000001300720c */ /* 0x004fc40003fc6270 */
[-C--:B------:R-:W-:Y:S02]  /*116d0*/  ISETP.GE.AND P1, PT, R5, R0.reuse, PT ;  /* 0x000000000500720c */ /* 0x080fe40003f26270 */
[-C--:B------:R-:W-:Y:S01]  /*116e0*/  ISETP.GE.AND P0, PT, R3, R0.reuse, PT ;  /* 0x000000000300720c */ /* 0x080fe20003f06270 */
[----:B------:R-:W-:Y:S01]  /*116f0*/  IMAD.IADD R3, R16, 0x1, R4 ;  /* 0x0000000110037824 */ /* 0x000fe200078e0204 */
[----:B------:R-:W-:Y:S02]  /*11700*/  IADD3 R5, R19, 0x40, RZ ;  /* 0x0000004013057810 */ /* 0x000fe40007ffe0ff */
[-C--:B------:R-:W-:Y:S02]  /*11710*/  ISETP.GE.AND P2, PT, R7, R0.reuse, PT ;  /* 0x000000000700720c */ /* 0x080fe40003f46270 */
[-C--:B------:R-:W-:Y:S02]  /*11720*/  ISETP.GE.AND P3, PT, R5, R0.reuse, PT ;  /* 0x000000000500720c */ /* 0x080fe40003f66270 */
[----:B------:R-:W-:Y:S01]  /*11730*/  ISETP.GE.AND P4, PT, R11, R0, PT ;  /* 0x000000000b00720c */ /* 0x000fe20003f86270 */
[----:B------:R-:W-:Y:S01]  /*11740*/  VIADD R0, R3, 0x20 ;  /* 0x0000002003007836 */ /* 0x000fe20000000000 */
[----:B------:R-:W-:Y:S11]  /*11750*/  @P6 BRA `(.L_x_5111) ;  /* 0x0000000400d86947 */ /* 0x000ff60003800000 */
[----:B------:R-:W1:Y:S01]  /*11760*/  LDS.128 R4, [R3+0x1e200] ;  /* 0x01e2000003047984 */ /* 0x000e620000000c00 */
[----:B-----5:R-:W-:Y:S02]  /*11770*/  SHF.R.U32.HI R10, RZ, 0x8, R42 ;  /* 0x00000008ff0a7819 */ /* 0x020fe4000001162a */
[----:B------:R-:W-:Y:S02]  /*11780*/  SHF.R.U32.HI R12, RZ, 0x8, R43 ;  /* 0x00000008ff0c7819 */ /* 0x000fe4000001162b */
[----:B------:R-:W-:Y:S02]  /*11790*/  LOP3.LUT R11, R42, 0xff, RZ, 0xc0, !PT ;  /* 0x000000ff2a0b7812 */ /* 0x000fe400078ec0ff */
[----:B------:R-:W-:Y:S02]  /*117a0*/  LOP3.LUT R13, R43, 0xff, RZ, 0xc0, !PT ;  /* 0x000000ff2b0d7812 */ /* 0x000fe400078ec0ff */
[----:B------:R-:W-:Y:S02]  /*117b0*/  LOP3.LUT R10, R10, 0xff, RZ, 0xc0, !PT ;  /* 0x000000ff0a0a7812 */ /* 0x000fe400078ec0ff */
[----:B------:R-:W-:-:S02]  /*117c0*/  LOP3.LUT R12, R12, 0xff, RZ, 0xc0, !PT ;  /* 0x000000ff0c0c7812 */ /* 0x000fc400078ec0ff */
[----:B0-----:R-:W-:Y:S02]  /*117d0*/  SHF.R.U32.HI R14, RZ, 0x8, R41 ;  /* 0x00000008ff0e7819 */ /* 0x001fe40000011629 */
        /* <DEDUP_REMOVED lines=10> */
[----:B------:R-:W-:Y:S02]  /*11880*/  PRMT R14, R14, 0x7604, R45 ;  /* 0x000076040e0e7816 */ /* 0x000fe4000000002d */
[----:B------:R-:W-:Y:S02]  /*11890*/  SHF.L.U32 R45, R46, 0x10, RZ ;  /* 0x000000102e2d7819 */ /* 0x000fe400000006ff */
        /* <DEDUP_REMOVED lines=98> */
.L_x_5111:
[----:B------:R-:W-:Y:S05]  /*11ec0*/  BSYNC B1 ;  /* 0x0000000000017941 */ /* 0x000fea0003800000 */
.L_x_5110:
[----:B------:R-:W-:Y:S01]  /*11ed0*/  BSSY B1, `(.L_x_5112) ;  /* 0x000007d000017945 */ /* 0x000fe20003800000 */
[----:B------:R-:W-:-:S03]  /*11ee0*/  @P5 VIADD R0, R3, 0xffffffe0 ;  /* 0xffffffe003005836 */ /* 0x000fc60000000000 */
[----:B------:R-:W-:Y:S05]  /*11ef0*/  @P0 BRA `(.L_x_5113) ;  /* 0x0000000400e80947 */ /* 0x000fea0003800000 */
[----:B-1----:R-:W1:Y:S01]  /*11f00*/  LDS.128 R4, [R0+0x1e200] ;  /* 0x01e2000000047984 */ /* 0x002e620000000c00 */
[----:B-----5:R-:W-:Y:S02]  /*11f10*/  SHF.R.U32.HI R11, RZ, 0x8, R36 ;  /* 0x00000008ff0b7819 */ /* 0x020fe40000011624 */
[----:B------:R-:W-:Y:S02]  /*11f20*/  SHF.R.U32.HI R13, RZ, 0x8, R37 ;  /* 0x00000008ff0d7819 */ /* 0x000fe40000011625 */
[----:B------:R-:W-:Y:S02]  /*11f30*/  SHF.R.U32.HI R41, RZ, 0x8, R39 ;  /* 0x00000008ff297819 */ /* 0x000fe40000011627 */
[----:B0-----:R-:W-:Y:S02]  /*11f40*/  SHF.R.U32.HI R15, RZ, 0x8, R38 ;  /* 0x00000008ff0f7819 */ /* 0x001fe40000011626 */
        /* <DEDUP_REMOVED lines=117> */
.L_x_5113:
[----:B------:R-:W-:Y:S05]  /*126a0*/  BSYNC B1 ;  /* 0x0000000000017941 */ /* 0x000fea0003800000 */
.L_x_5112:
        /* <DEDUP_REMOVED lines=120> */
.L_x_5115:
[----:B------:R-:W-:Y:S05]  /*12e30*/  BSYNC B1 ;  /* 0x0000000000017941 */ /* 0x000fea0003800000 */
.L_x_5114:
[----:B------:R-:W-:Y:S04]  /*12e40*/  BSSY B1, `(.L_x_5116) ;  /* 0x000007c000017945 */ /* 0x000fe80003800000 */
[----:B------:R-:W-:Y:S05]  /*12e50*/  @P2 BRA `(.L_x_5117) ;  /* 0x0000000400e82947 */ /* 0x000fea0003800000 */
[----:B-123--:R-:W1:Y:S01]  /*12e60*/  LDS.128 R4, [R0+0x20200] ;  /* 0x0202000000047984 */ /* 0x00ee620000000c00 */
        /* <DEDUP_REMOVED lines=121> */
.L_x_5117:
[----:B------:R-:W-:Y:S05]  /*13600*/  BSYNC B1 ;  /* 0x0000000000017941 */ /* 0x000fea0003800000 */
.L_x_5116:
        /* <DEDUP_REMOVED lines=120> */
.L_x_5119:
[----:B------:R-:W-:Y:S05]  /*13d90*/  BSYNC B1 ;  /* 0x0000000000017941 */ /* 0x000fea0003800000 */
.L_x_5118:
[----:B------:R-:W-:Y:S05]  /*13da0*/  @P4 BRA `(.L_x_5109) ;  /* 0x0000003c00744947 */ /* 0x000fea0003800000 */
[----:B01234-:R-:W0:Y:S01]  /*13db0*/  LDS.128 R4, [R0+0x22200] ;  /* 0x0222000000047984 */ /* 0x01fe220000000c00 */
        /* <DEDUP_REMOVED lines=30> */
[-C--:B0-----:R-:W-:Y:S02]  /*13fa0*/  F2FP.F16.E4M3.UNPACK_B R3, R6.reuse.H1 ;  /* 0x00000006ff03723e */ /* 0x081fe400030006ff */
        /* <DEDUP_REMOVED lines=91> */
.L_x_5100:
[----:B------:R-:W0:Y:S01]  /*14560*/  LDC R0, c[0x0][0x428] ;  /* 0x00010a00ff007b82 */ /* 0x000e220000000800 */
        /* <DEDUP_REMOVED lines=20> */
[----:B0-----:R-:W-:-:S05]  /*146b0*/  @P1 IMAD.HI.U32 R0, R3, R0, RZ ;  /* 0x0000000003001227 */ /* 0x001fca00078e00ff */
[----:B-1----:R-:W-:Y:S02]  /*146c0*/  @P1 SHF.R.U32.HI R3, RZ, R5, R0 ;  /* 0x00000005ff031219 */ /* 0x002fe40000011600 */
[----:B------:R-:W-:Y:S02]  /*146d0*/  CS2R R4, SRZ ;  /* 0x0000000000047805 */ /* 0x000fe4000001ff00 */
[----:B------:R-:W-:Y:S01]  /*146e0*/  SHF.R.S32.HI R45, RZ, 0x1f, R3 ;  /* 0x0000001fff2d7819 */ /* 0x000fe20000011403 */
[----:B------:R-:W-:Y:S06]  /*146f0*/  @P0 BRA `(.L_x_5121) ;  /* 0x0000000000ac0947 */ /* 0x000fec0003800000 */
[----:B------:R-:W-:Y:S01]  /*14700*/  SHF.R.S32.HI R8, RZ, 0x1f, R23 ;  /* 0x0000001fff087819 */ /* 0x000fe20000011417 */
[----:B------:R-:W-:Y:S01]  /*14710*/  IMAD.MOV.U32 R5, RZ, RZ, R57 ;  /* 0x000000ffff057224 */ /* 0x000fe200078e0039 */
[----:B------:R-:W-:Y:S01]  /*14720*/  MOV R4, R18 ;  /* 0x0000001200047202 */ /* 0x000fe20000000f00 */
[----:B------:R-:W-:Y:S01]  /*14730*/  ULDC.64 UR4, c[0x0][0x3c8] ;  /* 0x0000f20000047ab9 */ /* 0x000fe20000000a00 */
[----:B------:R-:W-:Y:S01]  /*14740*/  ULDC.64 UR6, c[0x0][0x3e0] ;  /* 0x0000f80000067ab9 */ /* 0x000fe20000000a00 */
[C---:B------:R-:W-:Y:S01]  /*14750*/  IMAD R0, R8.reuse, R12, RZ ;  /* 0x0000000c08007224 */ /* 0x040fe200078e02ff */
[----:B------:R-:W-:Y:S01]  /*14760*/  CS2R R28, SRZ ;  /* 0x00000000001c7805 */ /* 0x000fe2000001ff00 */
[----:B------:R-:W-:Y:S01]  /*14770*/  IMAD R8, R8, R10, RZ ;  /* 0x0000000a08087224 */ /* 0x000fe200078e02ff */
[----:B------:R-:W-:Y:S01]  /*14780*/  CS2R R30, SRZ ;  /* 0x00000000001e7805 */ /* 0x000fe2000001ff00 */
[----:B------:R-:W-:Y:S01]  /*14790*/  IMAD.WIDE.U32 R6, R23, R12, R4 ;  /* 0x0000000c17067225 */ /* 0x000fe200078e0004 */
[----:B------:R-:W-:-:S02]  /*147a0*/  CS2R R24, SRZ ;  /* 0x0000000000187805 */ /* 0x000fc4000001ff00 */
[----:B------:R-:W-:Y:S02]  /*147b0*/  CS2R R26, SRZ ;  /* 0x00000000001a7805 */ /* 0x000fe4000001ff00 */
[----:B------:R-:W-:Y:S01]  /*147c0*/  CS2R R40, SRZ ;  /* 0x0000000000287805 */ /* 0x000fe2000001ff00 */
[C---:B------:R-:W-:Y:S01]  /*147d0*/  IMAD R9, R23.reuse, R13, R0 ;  /* 0x0000000d17097224 */ /* 0x040fe200078e0200 */
[----:B------:R-:W-:Y:S01]  /*147e0*/  CS2R R42, SRZ ;  /* 0x00000000002a7805 */ /* 0x000fe2000001ff00 */
[C---:B------:R-:W-:Y:S01]  /*147f0*/  IMAD.WIDE.U32 R4, R23.reuse, R10, R4 ;  /* 0x0000000a17047225 */ /* 0x040fe200078e0004 */
[----:B------:R-:W-:Y:S02]  /*14800*/  CS2R R36, SRZ ;  /* 0x0000000000247805 */ /* 0x000fe4000001ff00 */
[----:B------:R-:W-:Y:S02]  /*14810*/  CS2R R38, SRZ ;  /* 0x0000000000267805 */ /* 0x000fe4000001ff00 */
[----:B------:R-:W-:Y:S01]  /*14820*/  CS2R R32, SRZ ;  /* 0x0000000000207805 */ /* 0x000fe2000001ff00 */
[----:B------:R-:W-:Y:S01]  /*14830*/  IMAD R15, R23, R11, R8 ;  /* 0x0000000b170f7224 */ /* 0x000fe200078e0208 */
[----:B------:R-:W-:Y:S01]  /*14840*/  IADD3 R8, P1, P2, R53, R46, R6 ;  /* 0x0000002e35087210 */ /* 0x000fe20007a3e006 */
[----:B------:R-:W-:Y:S01]  /*14850*/  IMAD.IADD R9, R9, 0x1, R7 ;  /* 0x0000000109097824 */ /* 0x000fe200078e0207 */
[----:B------:R-:W-:Y:S01]  /*14860*/  IADD3 R14, P3, P4, R55, R144, R4 ;  /* 0x00000090370e7210 */ /* 0x000fe20007c7e004 */
[----:B------:R-:W-:Y:S01]  /*14870*/  IMAD.IADD R0, R15, 0x1, R5 ;  /* 0x000000010f007824 */ /* 0x000fe200078e0205 */
[----:B------:R-:W-:-:S02]  /*14880*/  CS2R R6, SRZ ;  /* 0x0000000000067805 */ /* 0x000fc4000001ff00 */
[----:B------:R-:W-:Y:S02]  /*14890*/  CS2R R34, SRZ ;  /* 0x0000000000227805 */ /* 0x000fe4000001ff00 */
[----:B------:R-:W-:Y:S02]  /*148a0*/  IADD3.X R4, R50, R51, R9, P1, P2 ;  /* 0x0000003332047210 */ /* 0x000fe40000fe4409 */
[----:B------:R-:W-:Y:S01]  /*148b0*/  IADD3 R8, P1, R8, UR4, RZ ;  /* 0x0000000408087c10 */ /* 0x000fe2000ff3e0ff */
[----:B------:R-:W-:Y:S01]  /*148c0*/  ULDC UR4, c[0x0][0x3d4] ;  /* 0x0000f50000047ab9 */ /* 0x000fe20000000800 */
[----:B------:R-:W-:Y:S02]  /*148d0*/  IADD3.X R0, R52, R49, R0, P3, P4 ;  /* 0x0000003134007210 */ /* 0x000fe40001fe8400 */
[----:B------:R-:W-:Y:S02]  /*148e0*/  IADD3 R14, P2, R14, UR6, RZ ;  /* 0x000000060e0e7c10 */ /* 0x000fe4000ff5e0ff */
[----:B------:R-:W-:-:S02]  /*148f0*/  IADD3.X R9, R4, UR5, RZ, P1, !PT ;  /* 0x0000000504097c10 */ /* 0x000fc40008ffe4ff */
[----:B------:R-:W-:Y:S02]  /*14900*/  CS2R R4, SRZ ;  /* 0x0000000000047805 */ /* 0x000fe4000001ff00 */
        /* <DEDUP_REMOVED lines=10> */
.L_x_5121:
[----:B------:R-:W-:Y:S05]  /*149b0*/  BSYNC B1 ;  /* 0x0000000000017941 */ /* 0x000fea0003800000 */
.L_x_5120:
[----:B------:R-:W-:Y:S01]  /*149c0*/  IMAD R0, R45, R12, RZ ;  /* 0x0000000c2d007224 */ /* 0x000fe200078e02ff */
[----:B------:R-:W-:Y:S01]  /*149d0*/  ULDC.64 UR4, c[0x0][0x3c8] ;  /* 0x0000f20000047ab9 */ /* 0x000fe20000000a00 */
[----:B0-----:R-:W-:Y:S01]  /*149e0*/  IMAD.WIDE.U32 R14, R3, R10, R48 ;  /* 0x0000000a030e7225 */ /* 0x001fe200078e0030 */
        /* <DEDUP_REMOVED lines=11> */
.L_x_5343:
[----:B------:R-:W-:-:S03]  /*14aa0*/  UMOV UR4, 0xffffffff ;  /* 0xffffffff00047882 */ /* 0x000fc60000000000 */
[----:B------:R-:W-:Y:S05]  /*14ab0*/  BRA.DIV UR4, `(.L_x_5123) ;  /* 0x000001be04647947 */ /* 0x000fea000b800000 */
.L_x_5346:
[----:B------:R-:W-:-:S03]  /*14ac0*/  UMOV UR4, 0xffffffff ;  /* 0xffffffff00047882 */ /* 0x000fc60000000000 */
[----:B------:R-:W-:Y:S05]  /*14ad0*/  BRA.DIV UR4, `(.L_x_5124) ;  /* 0x000001be04847947 */ /* 0x000fea000b800000 */
.L_x_5349:
[----:B------:R-:W-:-:S03]  /*14ae0*/  UMOV UR4, 0xffffffff ;  /* 0xffffffff00047882 */ /* 0x000fc60000000000 */
[----:B------:R-:W-:Y:S05]  /*14af0*/  BRA.DIV UR4, `(.L_x_5125) ;  /* 0x000001be04a47947 */ /* 0x000fea000b800000 */
.L_x_5352:
[----:B------:R-:W-:Y:S01]  /*14b00*/  ULEA.HI UR4, UR43, UR43, URZ, 0x1 ;  /* 0x0000002b2b047291 */ /* 0x000fe2000f8f083f */
[----:B------:R-:W-:Y:S03]  /*14b10*/  BSSY B1, `(.L_x_5126) ;  /* 0x0000007000017945 */ /* 0x000fe60003800000 */
[----:B------:R-:W-:-:S04]  /*14b20*/  ULOP3.LUT UR4, UR4, 0xfffffffe, URZ, 0xc0, !UPT ;  /* 0xfffffffe04047892 */ /* 0x000fc8000f8ec03f */
[----:B------:R-:W-:-:S06]  /*14b30*/  UIADD3 UR4, UR43, -UR4, URZ ;  /* 0x800000042b047290 */ /* 0x000fcc000fffe03f */
[----:B------:R-:W-:-:S05]  /*14b40*/  IMAD.U32 R3, RZ, RZ, UR4 ;  /* 0x00000004ff037e24 */ /* 0x000fca000f8e00ff */
[----:B------:R-:W-:-:S04]  /*14b50*/  SHF.L.U32 R3, R3, 0x1f, RZ ;  /* 0x0000001f03037819 */ /* 0x000fc800000006ff */
[----:B------:R-:W0:Y:S02]  /*14b60*/  SYNCS.PHASECHK.TRANS64.TRYWAIT P1, [R16+URZ+0x33400], R3 ;  /* 0x03340003100075a7 */ /* 0x000e24000802017f */
[----:B0-----:R-:W-:Y:S05]  /*14b70*/  @!P1 BRA `(.L_x_5127) ;  /* 0x000001bc00ac9947 */ /* 0x001fea0003800000 */
.L_x_5353:
[----:B------:R-:W-:Y:S05]  /*14b80*/  BSYNC B1 ;  /* 0x0000000000017941 */ /* 0x000fea0003800000 */
.L_x_5126:
[----:B------:R-:W-:Y:S05]  /*14b90*/  @P0 BRA `(.L_x_5109) ;  /* 0x0000002c00f80947 */ /* 0x000fea0003800000 */
[----:B0-----:R-:W0:Y:S01]  /*14ba0*/  LDC R3, c[0x0][0x3d4] ;  /* 0x0000f500ff037b82 */ /* 0x001e220000000800 */
[----:B------:R-:W-:Y:S01]  /*14bb0*/  BSSY B1, `(.L_x_5128) ;  /* 0x00000fc000017945 */ /* 0x000fe20003800000 */
[-C--:B0-----:R-:W-:Y:S02]  /*14bc0*/  ISETP.GE.AND P0, PT, R18, R3.reuse, PT ;  /* 0x000000031200720c */ /* 0x081fe40003f06270 */
[-C--:B------:R-:W-:Y:S02]  /*14bd0*/  ISETP.GE.AND P1, PT, R221, R3.reuse, PT ;  /* 0x00000003dd00720c */ /* 0x080fe40003f26270 */
[----:B------:R-:W-:-:S09]  /*14be0*/  ISETP.GE.AND P2, PT, R222, R3, PT ;  /* 0x00000003de00720c */ /* 0x000fd20003f46270 */
[----:B------:R-:W-:Y:S05]  /*14bf0*/  @P0 BRA `(.L_x_5129) ;  /* 0x0000000c00dc0947 */ /* 0x000fea0003800000 */
[----:B------:R-:W2:Y:S01]  /*14c00*/  LDL R67, [R1+0x40] ;  /* 0x0000400001437983 */ /* 0x000ea20000100800 */
[----:B-----5:R-:W-:Y:S02]  /*14c10*/  SHF.R.U32.HI R0, RZ, 0x8, R28 ;  /* 0x00000008ff007819 */ /* 0x020fe4000001161c */
        /* <DEDUP_REMOVED lines=8> */
[----:B------:R-:W-:Y:S02]  /*14ca0*/  LEA.HI R8, R9, R0, RZ, 0x2 ;  /* 0x0000000009087211 */ /* 0x000fe400078f10ff */
[----:B------:R-:W-:Y:S02]  /*14cb0*/  SHF.L.U32 R9, R0, 0x4, RZ ;  /* 0x0000000400097819 */ /* 0x000fe400000006ff */
[----:B------:R-:W-:Y:S01]  /*14cc0*/  PRMT R47, R12, 0x7604, R13 ;  /* 0x000076040c2f7816 */ /* 0x000fe2000000000d */
[----:B------:R-:W-:Y:S01]  /*14cd0*/  IMAD.SHL.U32 R8, R8, 0x800, RZ ;  /* 0x0000080008087824 */ /* 0x000fe200078e00ff */
[----:B------:R-:W-:-:S02]  /*14ce0*/  SHF.R.U32.HI R13, RZ, 0x8, R31 ;  /* 0x00000008ff0d7819 */ /* 0x000fc4000001161f */
[----:B------:R-:W-:Y:S02]  /*14cf0*/  SHF.R.U32.HI R10, RZ, 0x8, R29 ;  /* 0x00000008ff0a7819 */ /* 0x000fe4000001161d */
[----:B------:R-:W-:Y:S02]  /*14d00*/  LOP3.LUT R0, R228, 0x30, R9, 0xf8, !PT ;  /* 0x00000030e4007812 */ /* 0x000fe400078ef809 */
[----:B------:R-:W-:Y:S02]  /*14d10*/  LOP3.LUT R9, R13, 0xff, RZ, 0xc0, !PT ;  /* 0x000000ff0d097812 */ /* 0x000fe400078ec0ff */
[----:B------:R-:W-:Y:S02]  /*14d20*/  LOP3.LUT R11, R29, 0xff, RZ, 0xc0, !PT ;  /* 0x000000ff1d0b7812 */ /* 0x000fe400078ec0ff */
[----:B------:R-:W-:Y:S02]  /*14d30*/  LOP3.LUT R10, R10, 0xff, RZ, 0xc0, !PT ;  /* 0x000000ff0a0a7812 */ /* 0x000fe400078ec0ff */
[----:B------:R-:W-:-:S02]  /*14d40*/  LOP3.LUT R0, R0, R229, RZ, 0x3c, !PT ;  /* 0x000000e500007212 */ /* 0x000fc400078e3cff */
[----:B------:R-:W-:Y:S02]  /*14d50*/  LOP3.LUT R13, R8, 0xffffe000, RZ, 0xc0, !PT ;  /* 0xffffe000080d7812 */ /* 0x000fe400078ec0ff */
[----:B------:R-:W-:Y:S02]  /*14d60*/  PRMT R20, R10, 0x7604, R11 ;  /* 0x000076040a147816 */ /* 0x000fe4000000000b */
[----:B------:R-:W-:Y:S02]  /*14d70*/  IADD3 R13, R0, R230, R13 ;  /* 0x000000e6000d7210 */ /* 0x000fe40007ffe00d */
[----:B------:R-:W-:Y:S02]  /*14d80*/  SHF.R.U32.HI R11, RZ, 0x8, R40 ;  /* 0x00000008ff0b7819 */ /* 0x000fe40000011628 */
[----:B------:R-:W-:Y:S01]  /*14d90*/  LOP3.LUT R12, R40, 0xff, RZ, 0xc0, !PT ;  /* 0x000000ff280c7812 */ /* 0x000fe200078ec0ff */
[----:B------:R-:W-:Y:S01]  /*14da0*/  IMAD.IADD R0, R16, 0x1, R13 ;  /* 0x0000000110007824 */ /* 0x000fe200078e020d */
[----:B------:R-:W-:-:S02]  /*14db0*/  LOP3.LUT R11, R11, 0xff, RZ, 0xc0, !PT ;  /* 0x000000ff0b0b7812 */ /* 0x000fc400078ec0ff */
[----:B------:R-:W-:Y:S02]  /*14dc0*/  LOP3.LUT R10, R31, 0xff, RZ, 0xc0, !PT ;  /* 0x000000ff1f0a7812 */ /* 0x000fe400078ec0ff */
[----:B------:R-:W-:Y:S02]  /*14dd0*/  PRMT R53, R11, 0x7604, R12 ;  /* 0x000076040b357816 */ /* 0x000fe4000000000c */
[----:B------:R-:W0:Y:S01]  /*14de0*/  LDS.128 R12, [R0+0x1e200] ;  /* 0x01e20000000c7984 */ /* 0x000e220000000c00 */
[----:B------:R-:W-:Y:S02]  /*14df0*/  PRMT R46, R9, 0x7604, R10 ;  /* 0x00007604092e7816 */ /* 0x000fe4000000000a */
[----:B------:R-:W-:Y:S02]  /*14e00*/  SHF.R.U32.HI R49, RZ, 0x8, R42 ;  /* 0x00000008ff317819 */ /* 0x000fe4000001162a */
[----:B------:R-:W-:Y:S02]  /*14e10*/  SHF.R.U32.HI R45, RZ, 0x8, R41 ;  /* 0x00000008ff2d7819 */ /* 0x000fe40000011629 */
[----:B------:R-:W-:-:S02]  /*14e20*/  LOP3.LUT R50, R42, 0xff, RZ, 0xc0, !PT ;  /* 0x000000ff2a327812 */ /* 0x000fc400078ec0ff */
[----:B------:R-:W-:Y:S02]  /*14e30*/  LOP3.LUT R49, R49, 0xff, RZ, 0xc0, !PT ;  /* 0x000000ff31317812 */ /* 0x000fe400078ec0ff */
[----:B------:R-:W-:Y:S02]  /*14e40*/  LOP3.LUT R48, R41, 0xff, RZ, 0xc0, !PT ;  /* 0x000000ff29307812 */ /* 0x000fe400078ec0ff */
[----:B------:R-:W-:Y:S02]  /*14e50*/  LOP3.LUT R45, R45, 0xff, RZ, 0xc0, !PT ;  /* 0x000000ff2d2d7812 */ /* 0x000fe400078ec0ff */
[----:B------:R-:W-:Y:S02]  /*14e60*/  PRMT R57, R49, 0x7604, R50 ;  /* 0x0000760431397816 */ /* 0x000fe40000000032 */
[----:B------:R-:W-:Y:S02]  /*14e70*/  PRMT R48, R45, 0x7604, R48 ;  /* 0x000076042d307816 */ /* 0x000fe40000000030 */
[----:B------:R-:W-:-:S02]  /*14e80*/  SHF.R.U32.HI R49, RZ, 0x10, R31 ;  /* 0x00000010ff317819 */ /* 0x000fc4000001161f */
[----:B------:R-:W-:Y:S02]  /*14e90*/  SHF.R.U32.HI R51, RZ, 0x8, R43 ;  /* 0x00000008ff337819 */ /* 0x000fe4000001162b */
[----:B------:R-:W-:Y:S01]  /*14ea0*/  SHF.R.U32.HI R45, RZ, 0x10, R29 ;  /* 0x00000010ff2d7819 */ /* 0x000fe2000001161d */
[----:B------:R-:W-:Y:S01]  /*14eb0*/  IMAD.U32 R49, R49, 0x10000, RZ ;  /* 0x0001000031317824 */ /* 0x000fe200078e00ff */
[----:B------:R-:W-:Y:S02]  /*14ec0*/  SHF.R.U32.HI R55, RZ, 0x10, R41 ;  /* 0x00000010ff377819 */ /* 0x000fe40000011629 */
[----:B------:R-:W-:Y:S01]  /*14ed0*/  LOP3.LUT R52, R43, 0xff, RZ, 0xc0, !PT ;  /* 0x000000ff2b347812 */ /* 0x000fe200078ec0ff */
[----:B------:R-:W-:Y:S01]  /*14ee0*/  IMAD.U32 R45, R45, 0x10000, RZ ;  /* 0x000100002d2d7824 */ /* 0x000fe200078e00ff */
[----:B------:R-:W-:Y:S02]  /*14ef0*/  LOP3.LUT R51, R51, 0xff, RZ, 0xc0, !PT ;  /* 0x000000ff33337812 */ /* 0x000fe400078ec0ff */
[----:B------:R-:W-:-:S02]  /*14f00*/  SHF.L.U32 R55, R55, 0x10, RZ ;  /* 0x0000001037377819 */ /* 0x000fc400000006ff */
[----:B------:R-:W-:Y:S02]  /*14f10*/  SHF.R.U32.HI R59, RZ, 0x10, R43 ;  /* 0x00000010ff3b7819 */ /* 0x000fe4000001162b */
[----:B------:R-:W-:Y:S02]  /*14f20*/  LOP3.LUT R21, R21, 0xff0000, R28, 0xf8, !PT ;  /* 0x00ff000015157812 */ /* 0x000fe400078ef81c */
[----:B------:R-:W-:Y:S01]  /*14f30*/  PRMT R52, R51, 0x7604, R52 ;  /* 0x0000760433347816 */ /* 0x000fe20000000034 */
[----:B------:R-:W-:Y:S01]  /*14f40*/  IMAD.U32 R59, R59, 0x10000, RZ ;  /* 0x000100003b3b7824 */ /* 0x000fe200078e00ff */
        /* <DEDUP_REMOVED lines=12> */
[----:B------:R-:W-:Y:S02]  /*15010*/  F2FP.F16.E4M3.UNPACK_B R51, R55 ;  /* 0x00000037ff33723e */ /* 0x000fe400020006ff */
[----:B0-----:R-:W-:Y:S02]  /*15020*/  F2FP.F16.E4M3.UNPACK_B R40, R13 ;  /* 0x0000000dff28723e */ /* 0x001fe400020006ff */
[----:B------:R-:W-:Y:S01]  /*15030*/  F2FP.F16.E4M3.UNPACK_B R49, R48 ;  /* 0x00000030ff31723e */ /* 0x000fe200020006ff */
[----:B------:R-:W-:Y:S01]  /*15040*/  HADD2.F32 R56, -RZ, R51.H0_H0 ;  /* 0x20000033ff387230 */ /* 0x000fe20000004100 */
[----:B------:R-:W-:-:S02]  /*15050*/  LOP3.LUT R57, R57, 0xff0000, R42, 0xf8, !PT ;  /* 0x00ff000039397812 */ /* 0x000fc400078ef82a */
[----:B------:R-:W-:Y:S01]  /*15060*/  F2FP.F16.E4M3.UNPACK_B R41, R13.H1 ;  /* 0x0000000dff29723e */ /* 0x000fe200030006ff */
[--C-:B------:R-:W-:Y:S01]  /*15070*/  HADD2.F32 R50, -RZ, R49.reuse.H0_H0 ;  /* 0x20000031ff327230 */ /* 0x100fe20000004100 */
[----:B------:R-:W-:Y:S01]  /*15080*/  LOP3.LUT R58, R57, 0xff000000, R42, 0xf8, !PT ;  /* 0xff000000393a7812 */ /* 0x000fe200078ef82a */
[----:B------:R-:W-:Y:S01]  /*15090*/  HADD2.F32 R49, -RZ, R49.H1_H1 ;  /* 0x30000031ff317230 */ /* 0x000fe20000004100 */
[----:B------:R-:W-:Y:S02]  /*150a0*/  F2FP.F16.E4M3.UNPACK_B R55, R55.H1 ;  /* 0x00000037ff37723e */ /* 0x000fe400030006ff */
[----:B------:R-:W-:Y:S02]  /*150b0*/  F2FP.F16.E4M3.UNPACK_B R48, R48.H1 ;  /* 0x00000030ff30723e */ /* 0x000fe400030006ff */
[----:B------:R-:W-:Y:S01]  /*150c0*/  LOP3.LUT R60, R59, 0xff000000, R43, 0xf8, !PT ;  /* 0xff0000003b3c7812 */ /* 0x000fe200078ef82b */
[----:B------:R-:W-:Y:S01]  /*150d0*/  HADD2.F32 R59, -RZ, R55.H0_H0 ;  /* 0x20000037ff3b7230 */ /* 0x000fe20000004100 */
[----:B------:R-:W-:-:S02]  /*150e0*/  F2FP.F16.E4M3.UNPACK_B R42, R14 ;  /* 0x0000000eff2a723e */ /* 0x000fc400020006ff */
[----:B------:R-:W-:Y:S01]  /*150f0*/  F2FP.F16.E4M3.UNPACK_B R43, R14.H1 ;  /* 0x0000000eff2b723e */ /* 0x000fe200030006ff */
[--C-:B------:R-:W-:Y:S01]  /*15100*/  HADD2.F32 R14, -RZ, R41.reuse.H0_H0 ;  /* 0x20000029ff0e7230 */ /* 0x100fe20000004100 */
[-C--:B------:R-:W-:Y:S01]  /*15110*/  F2FP.F16.E4M3.UNPACK_B R45, R15.reuse ;  /* 0x0000000fff2d723e */ /* 0x080fe200020006ff */
[----:B------:R-:W-:Y:S01]  /*15120*/  HADD2.F32 R41, -RZ, R41.H1_H1 ;  /* 0x30000029ff297230 */ /* 0x000fe20000004100 */
[----:B------:R-:W-:Y:S02]  /*15130*/  F2FP.F16.E4M3.UNPACK_B R46, R15.H1 ;  /* 0x0000000fff2e723e */ /* 0x000fe400030006ff */
[----:B------:R-:W-:Y:S01]  /*15140*/  FMUL.FTZ R63, R14, R59 ;  /* 0x0000003b0e3f7220 */ /* 0x000fe20000410000 */
[-C--:B------:R-:W-:Y:S02]  /*15150*/  F2FP.F16.E4M3.UNPACK_B R15, R12.reuse ;  /* 0x0000000cff0f723e */ /* 0x080fe400020006ff */
[----:B------:R-:W-:Y:S01]  /*15160*/  F2FP.F16.E4M3.UNPACK_B R12, R12.H1 ;  /* 0x0000000cff0c723e */ /* 0x000fe200030006ff */
[----:B--2---:R-:W0:Y:S02]  /*15170*/  LDS.128 R8, [R67+0x1e200] ;  /* 0x01e2000043087984 */ /* 0x004e240000000c00 */
[----:B0-----:R-:W-:-:S02]  /*15180*/  F2FP.F16.E4M3.UNPACK_B R20, R9 ;  /* 0x00000009ff14723e */ /* 0x001fc400020006ff */
[----:B------:R-:W-:Y:S01]  /*15190*/  F2FP.F16.E4M3.UNPACK_B R21, R9.H1 ;  /* 0x00000009ff15723e */ /* 0x000fe200030006ff */
[--C-:B------:R-:W-:Y:S01]  /*151a0*/  HADD2.F32 R9, -RZ, R40.reuse.H0_H0 ;  /* 0x20000028ff097230 */ /* 0x100fe20000004100 */
[-C--:B------:R-:W-:Y:S01]  /*151b0*/  F2FP.F16.E4M3.UNPACK_B R28, R10.reuse ;  /* 0x0000000aff1c723e */ /* 0x080fe200020006ff */
[----:B------:R-:W-:Y:S01]  /*151c0*/  HADD2.F32 R40, -RZ, R40.H1_H1 ;  /* 0x30000028ff287230 */ /* 0x000fe20000004100 */
[----:B------:R-:W-:Y:S01]  /*151d0*/  F2FP.F16.E4M3.UNPACK_B R29, R10.H1 ;  /* 0x0000000aff1d723e */ /* 0x000fe200030006ff */
[--C-:B------:R-:W-:Y:S02]  /*151e0*/  HADD2.F32 R10, -RZ, R20.reuse.H0_H0 ;  /* 0x20000014ff0a7230 */ /* 0x100fe40000004100 */
[C---:B------:R-:W-:Y:S01]  /*151f0*/  FMUL.FTZ R13, R9.reuse, R56 ;  /* 0x00000038090d7220 */ /* 0x040fe20000410000 */
[-C--:B------:R-:W-:Y:S01]  /*15200*/  FMUL.FTZ R57, R9, R50.reuse ;  /* 0x0000003209397220 */ /* 0x080fe20000410000 */
[----:B------:R-:W-:Y:S01]  /*15210*/  HADD2.F32 R20, -RZ, R20.H1_H1 ;  /* 0x30000014ff147230 */ /* 0x000fe20000004100 */
[----:B------:R-:W-:Y:S01]  /*15220*/  F2FP.F16.E4M3.UNPACK_B R30, R11 ;  /* 0x0000000bff1e723e */ /* 0x000fe200020006ff */
[C---:B------:R-:W-:Y:S01]  /*15230*/  FFMA.FTZ R9, R10.reuse, R50, -R13 ;  /* 0x000000320a097223 */ /* 0x040fe2000001080d */
[----:B------:R-:W-:Y:S01]  /*15240*/  FFMA.FTZ R13, R10, R56, R57 ;  /* 0x000000380a0d7223 */ /* 0x000fe20000010039 */
[----:B------:R-:W-:Y:S01]  /*15250*/  HADD2.F32 R57, -RZ, R51.H1_H1 ;  /* 0x30000033ff397230 */ /* 0x000fe20000004100 */
[-C--:B------:R-:W-:Y:S01]  /*15260*/  F2FP.F16.E4M3.UNPACK_B R50, R60.reuse ;  /* 0x0000003cff32723e */ /* 0x080fe200020006ff */
[----:B------:R-:W-:Y:S01]  /*15270*/  HADD2.F32 R51, -RZ, R48.H0_H0 ;  /* 0x20000030ff337230 */ /* 0x000fe20000004100 */
[----:B------:R-:W-:Y:S01]  /*15280*/  F2FP.F16.E4M3.UNPACK_B R60, R60.H1 ;  /* 0x0000003cff3c723e */ /* 0x000fe200030006ff */
[----:B------:R-:W-:-:S02]  /*15290*/  HADD2.F32 R10, -RZ, R21.H0_H0 ;  /* 0x20000015ff0a7230 */ /* 0x000fc40000004100 */
[C---:B------:R-:W-:Y:S01]  /*152a0*/  FMUL.FTZ R61, R40.reuse, R57 ;  /* 0x00000039283d7220 */ /* 0x040fe20000410000 */
[----:B------:R-:W-:Y:S01]  /*152b0*/  FMUL.FTZ R40, R40, R49 ;  /* 0x0000003128287220 */ /* 0x000fe20000410000 */
[----:B------:R-:W-:Y:S01]  /*152c0*/  FMUL.FTZ R14, R14, R51 ;  /* 0x000000330e0e7220 */ /* 0x000fe20000410000 */
[----:B------:R-:W-:Y:S02]  /*152d0*/  HADD2.F32 R48, -RZ, R48.H1_H1 ;  /* 0x30000030ff307230 */ /* 0x000fe40000004100 */
[C---:B------:R-:W-:Y:S01]  /*152e0*/  FFMA.FTZ R56, R20.reuse, R49, -R61 ;  /* 0x0000003114387223 */ /* 0x040fe2000001083d */
[----:B------:R-:W-:Y:S01]  /*152f0*/  FFMA.FTZ R62, R20, R57, R40 ;  /* 0x00000039143e7223 */ /* 0x000fe20000010028 */
[----:B------:R-:W-:Y:S01]  /*15300*/  F2FP.F16.E4M3.UNPACK_B R20, R53 ;  /* 0x00000035ff14723e */ /* 0x000fe200020006ff */
[C---:B------:R-:W-:Y:S01]  /*15310*/  FFMA.FTZ R63, R10.reuse, R51, -R63 ;  /* 0x000000330a3f7223 */ /* 0x040fe2000001083f */
[----:B------:R-:W-:Y:S01]  /*15320*/  FFMA.FTZ R59, R10, R59, R14 ;  /* 0x0000003b0a3b7223 */ /* 0x000fe2000001000e */
        /* <DEDUP_REMOVED lines=15> */
[----:B------:R-:W-:Y:S01]  /*15420*/  FFMA.FTZ R48, R21, R40, R41 ;  /* 0x0000002815307223 */ /* 0x000fe20000010029 */
[----:B------:R-:W-:Y:S02]  /*15430*/  HADD2.F32 R20, -RZ, R20.H1_H1 ;  /* 0x30000014ff147230 */ /* 0x000fe40000004100 */
[C---:B------:R-:W-:Y:S01]  /*15440*/  FFMA.FTZ R55, R10.reuse, R49, -R55 ;  /* 0x000000310a377223 */ /* 0x040fe20000010837 */
[----:B------:R-:W-:Y:S01]  /*15450*/  FFMA.FTZ R57, R10, R51, R14 ;  /* 0x000000330a397223 */ /* 0x000fe2000001000e */
        /* <DEDUP_REMOVED lines=13> */
[C---:B------:R-:W-:Y:S01]  /*15530*/  FFMA.FTZ R61, R10.reuse, R21, -R51 ;  /* 0x000000150a3d7223 */ /* 0x040fe20000010833 */
[-C--:B------:R-:W-:Y:S01]  /*15540*/  F2FP.F16.E4M3.UNPACK_B R11, R8.reuse ;  /* 0x00000008ff0b723e */ /* 0x080fe200020006ff */
[----:B------:R-:W-:Y:S01]  /*15550*/  FFMA.FTZ R65, R10, R41, R14 ;  /* 0x000000290a417223 */ /* 0x000fe2000001000e */
[----:B------:R-:W-:Y:S01]  /*15560*/  F2FP.F16.E4M3.UNPACK_B R8, R8.H1 ;  /* 0x00000008ff08723e */ /* 0x000fe200030006ff */
[----:B------:R-:W-:Y:S01]  /*15570*/  HADD2.F32 R41, -RZ, R30.H0_H0 ;  /* 0x2000001eff297230 */ /* 0x000fe20000004100 */
[----:B------:R-:W-:Y:S01]  /*15580*/  F2FP.F16.E4M3.UNPACK_B R54, R54 ;  /* 0x00000036ff36723e */ /* 0x000fe200020006ff */
[----:B------:R-:W-:Y:S01]  /*15590*/  HADD2.F32 R14, -RZ, R12.H0_H0 ;  /* 0x2000000cff0e7230 */ /* 0x000fe20000004100 */
[----:B------:R-:W-:Y:S01]  /*155a0*/  F2FP.F16.E4M3.UNPACK_B R47, R47 ;  /* 0x0000002fff2f723e */ /* 0x000fe200020006ff */
[----:B------:R-:W-:Y:S01]  /*155b0*/  HADD2.F32 R21, -RZ, R20.H0_H0 ;  /* 0x20000014ff157230 */ /* 0x000fe20000004100 */
[----:B------:R-:W-:Y:S01]  /*155c0*/  F2FP.SATFINITE.E4M3.F32.PACK_AB_MERGE_C R63, R64, R63, RZ ;  /* 0x0000003f403f723e */ /* 0x000fe200048070ff */
[----:B------:R-:W-:-:S02]  /*155d0*/  HADD2.F32 R53, -RZ, R53.H1_H1 ;  /* 0x30000035ff357230 */ /* 0x000fc40000004100 */
[C---:B------:R-:W-:Y:S01]  /*155e0*/  FMUL.FTZ R45, R14.reuse, R41 ;  /* 0x000000290e2d7220 */ /* 0x040fe20000410000 */
[----:B------:R-:W-:Y:S02]  /*155f0*/  HADD2.F32 R60, -RZ, R60.H1_H1 ;  /* 0x3000003cff3c7230 */ /* 0x000fe40000004100 */
[----:B------:R-:W-:Y:S01]  /*15600*/  FMUL.FTZ R14, R14, R21 ;  /* 0x000000150e0e7220 */ /* 0x000fe20000410000 */
[----:B------:R-:W-:Y:S01]  /*15610*/  HADD2.F32 R46, -RZ, R46.H1_H1 ;  /* 0x3000002eff2e7230 */ /* 0x000fe20000004100 */
[----:B------:R-:W-:Y:S01]  /*15620*/  F2FP.SATFINITE.E4M3.F32.PACK_AB_MERGE_C R48, R48, R59, RZ ;  /* 0x0000003b3030723e */ /* 0x000fe200048070ff */
[----:B------:R-:W-:Y:S01]  /*15630*/  HADD2.F32 R10, -RZ, R8.H0_H0 ;  /* 0x20000008ff0a7230 */ /* 0x000fe20000004100 */
[----:B------:R-:W-:Y:S01]  /*15640*/  F2FP.SATFINITE.E4M3.F32.PACK_AB_MERGE_C R9, R56, R9, R63 ;  /* 0x000000093809723e */ /* 0x000fe2000480703f */
[----:B------:R-:W-:Y:S02]  /*15650*/  HADD2.F32 R31, -RZ, R31.H1_H1 ;  /* 0x3000001fff1f7230 */ /* 0x000fe40000004100 */
[C---:B------:R-:W-:Y:S01]  /*15660*/  FMUL.FTZ R40, R46.reuse, R60 ;  /* 0x0000003c2e287220 */ /* 0x040fe20000410000 */
[----:B------:R-:W-:Y:S01]  /*15670*/  FMUL.FTZ R49, R46, R53 ;  /* 0x000000352e317220 */ /* 0x000fe20000410000 */
[----:B------:R-:W-:Y:S01]  /*15680*/  FFMA.FTZ R46, R10, R41, R14 ;  /* 0x000000290a2e7223 */ /* 0x000fe2000001000e */
[----:B------:R-:W-:-:S02]  /*15690*/  HADD2.F32 R41, -RZ, R30.H1_H1 ;  /* 0x3000001eff297230 */ /* 0x000fc40000004100 */
[C---:B------:R-:W-:Y:S01]  /*156a0*/  FFMA.FTZ R70, R31.reuse, R53, -R40 ;  /* 0x000000351f467223 */ /* 0x040fe20000010828 */
[----:B------:R-:W-:Y:S02]  /*156b0*/  HADD2.F32 R12, -RZ, R12.H1_H1 ;  /* 0x3000000cff0c7230 */ /* 0x000fe40000004100 */
[----:B------:R-:W-:Y:S01]  /*156c0*/  FFMA.FTZ R40, R10, R21, -R45 ;  /* 0x000000150a287223 */ /* 0x000fe2000001082d */
[----:B------:R-:W-:Y:S02]  /*156d0*/  HADD2.F32 R21, -RZ, R20.H1_H1 ;  /* 0x30000014ff157230 */ /* 0x000fe40000004100 */
        /* <DEDUP_REMOVED lines=10> */
[----:B------:R-:W-:Y:S01]  /*15780*/  FMUL.FTZ R41, R10, R31 ;  /* 0x0000001f0a297220 */ /* 0x000fe20000410000 */
[----:B------:R-:W-:-:S02]  /*15790*/  HADD2.F32 R54, -RZ, R54.H1_H1 ;  /* 0x30000036ff367230 */ /* 0x000fc40000004100 */
[-C--:B------:R-:W-:Y:S01]  /*157a0*/  FMUL.FTZ R45, R10, R21.reuse ;  /* 0x000000150a2d7220 */ /* 0x080fe20000410000 */
[----:B------:R-:W-:Y:S02]  /*157b0*/  HADD2.F32 R15, -RZ, R15.H1_H1 ;  /* 0x3000000fff0f7230 */ /* 0x000fe40000004100 */
[C---:B------:R-:W-:Y:S01]  /*157c0*/  FFMA.FTZ R41, R8.reuse, R21, -R41 ;  /* 0x0000001508297223 */ /* 0x040fe20000010829 */
[----:B------:R-:W-:Y:S02]  /*157d0*/  HADD2.F32 R10, -RZ, R47.H1_H1 ;  /* 0x3000002fff0a7230 */ /* 0x000fe40000004100 */
[----:B------:R-:W-:Y:S01]  /*157e0*/  FFMA.FTZ R45, R8, R31, R45 ;  /* 0x0000001f082d7223 */ /* 0x000fe2000001002d */
[----:B------:R-:W-:Y:S01]  /*157f0*/  HADD2.F32 R11, -RZ, R11.H1_H1 ;  /* 0x3000000bff0b7230 */ /* 0x000fe20000004100 */
        /* <DEDUP_REMOVED lines=11> */
[----:B------:R-:W-:Y:S01]  /*158b0*/  F2FP.SATFINITE.E4M3.F32.PACK_AB_MERGE_C R13, R62, R13, R48 ;  /* 0x0000000d3e0d723e */ /* 0x000fe20004807030 */
[----:B------:R-:W-:Y:S02]  /*158c0*/  HADD2.F32 R14, -RZ, R14.H1_H1 ;  /* 0x3000000eff0e7230 */ /* 0x000fe40000004100 */
[C---:B------:R-:W-:Y:S01]  /*158d0*/  FMUL.FTZ R21, R10.reuse, R15 ;  /* 0x0000000f0a157220 */ /* 0x040fe20000410000 */
[----:B------:R-:W-:Y:S02]  /*158e0*/  HADD2.F32 R43, -RZ, R43.H1_H1 ;  /* 0x3000002bff2b7230 */ /* 0x000fe40000004100 */
[----:B------:R-:W-:Y:S01]  /*158f0*/  FMUL.FTZ R31, R10, R11 ;  /* 0x0000000b0a1f7220 */ /* 0x000fe20000410000 */
[----:B------:R-:W-:-:S02]  /*15900*/  HADD2.F32 R12, -RZ, R8.H1_H1 ;  /* 0x30000008ff0c7230 */ /* 0x000fc40000004100 */
[--C-:B------:R-:W-:Y:S02]  /*15910*/  HADD2.F32 R8, -RZ, R29.reuse.H0_H0 ;  /* 0x2000001dff087230 */ /* 0x100fe40000004100 */
[C---:B------:R-:W-:Y:S01]  /*15920*/  FMUL.FTZ R10, R43.reuse, R14 ;  /* 0x0000000e2b0a7220 */ /* 0x040fe20000410000 */
[----:B------:R-:W-:Y:S02]  /*15930*/  HADD2.F32 R29, -RZ, R29.H1_H1 ;  /* 0x3000001dff1d7230 */ /* 0x000fe40000004100 */
[-C--:B------:R-:W-:Y:S01]  /*15940*/  FMUL.FTZ R43, R43, R12.reuse ;  /* 0x0000000c2b2b7220 */ /* 0x080fe20000410000 */
[C---:B------:R-:W-:Y:S01]  /*15950*/  FFMA.FTZ R30, R8.reuse, R11, -R21 ;  /* 0x0000000b081e7223 */ /* 0x040fe20000010815 */
[----:B------:R-:W-:Y:S01]  /*15960*/  FFMA.FTZ R47, R8, R15, R31 ;  /* 0x0000000f082f7223 */ /* 0x000fe2000001001f */
[C---:B------:R-:W-:Y:S01]  /*15970*/  FFMA.FTZ R53, R29.reuse, R12, -R10 ;  /* 0x0000000c1d357223 */ /* 0x040fe2000001080a */
[----:B------:R-:W-:Y:S01]  /*15980*/  FFMA.FTZ R50, R29, R14, R43 ;  /* 0x0000000e1d327223 */ /* 0x000fe2000001002b */
[----:B------:R-:W-:-:S02]  /*15990*/  HADD2.F32 R10, -RZ, R42.H0_H0 ;  /* 0x2000002aff0a7230 */ /* 0x000fc40000004100 */
[----:B------:R-:W-:Y:S01]  /*159a0*/  HADD2.F32 R11, -RZ, R52.H0_H0 ;  /* 0x20000034ff0b7230 */ /* 0x000fe20000004100 */
[----:B------:R-:W-:Y:S01]  /*159b0*/  F2FP.SATFINITE.E4M3.F32.PACK_AB_MERGE_C R30, R53, R30, RZ ;  /* 0x0000001e351e723e */ /* 0x000fe200048070ff */
[--C-:B------:R-:W-:Y:S01]  /*159c0*/  HADD2.F32 R21, -RZ, R58.reuse.H0_H0 ;  /* 0x2000003aff157230 */ /* 0x100fe20000004100 */
[----:B------:R-:W-:Y:S01]  /*159d0*/  F2FP.SATFINITE.E4M3.F32.PACK_AB_MERGE_C R47, R50, R47, RZ ;  /* 0x0000002f322f723e */ /* 0x000fe200048070ff */
        /* <DEDUP_REMOVED lines=25> */
.L_x_5129:
[----:B------:R-:W-:Y:S05]  /*15b70*/  BSYNC B1 ;  /* 0x0000000000017941 */ /* 0x000fea0003800000 */
.L_x_5128:
[----:B------:R-:W-:Y:S04]  /*15b80*/  BSSY B1, `(.L_x_5130) ;  /* 0x0000104000017945 */ /* 0x000fe80003800000 */
[----:B------:R-:W-:Y:S05]  /*15b90*/  @P1 BRA `(.L_x_5131) ;  /* 0x0000001000081947 */ /* 0x000fea0003800000 */
[----:B------:R-:W2:Y:S01]  /*15ba0*/  LDL R60, [R1+0x3c] ;  /* 0x00003c00013c7983 */ /* 0x000ea20000100800 */
[----:B0-----:R-:W-:Y:S02]  /*15bb0*/  SHF.R.S32.HI R12, RZ, 0x1f, R221 ;  /* 0x0000001fff0c7819 */ /* 0x001fe400000114dd */
[----:B-----5:R-:W-:Y:S02]  /*15bc0*/  SHF.R.U32.HI R0, RZ, 0x8, R24 ;  /* 0x00000008ff007819 */ /* 0x020fe40000011618 */
[----:B------:R-:W-:Y:S02]  /*15bd0*/  LEA.HI R12, R12, R221, RZ, 0x4 ;  /* 0x000000dd0c0c7211 */ /* 0x000fe400078f20ff */
[----:B------:R-:W-:Y:S02]  /*15be0*/  LOP3.LUT R8, R24, 0xff, RZ, 0xc0, !PT ;  /* 0x000000ff18087812 */ /* 0x000fe400078ec0ff */
[----:B------:R-:W-:Y:S02]  /*15bf0*/  SHF.R.S32.HI R12, RZ, 0x4, R12 ;  /* 0x00000004ff0c7819 */ /* 0x000fe4000001140c */
[----:B------:R-:W-:-:S02]  /*15c00*/  LOP3.LUT R9, R0, 0xff, RZ, 0xc0, !PT ;  /* 0x000000ff00097812 */ /* 0x000fc400078ec0ff */
[----:B------:R-:W-:Y:S02]  /*15c10*/  LEA.HI R0, R3, R12, RZ, 0x1c ;  /* 0x0000000c03007211 */ /* 0x000fe400078fe0ff */
[----:B------:R-:W-:Y:S02]  /*15c20*/  PRMT R21, R9, 0x7604, R8 ;  /* 0x0000760409157816 */ /* 0x000fe40000000008 */
[----:B------:R-:W-:Y:S02]  /*15c30*/  SHF.R.S32.HI R9, RZ, 0x1f, R0 ;  /* 0x0000001fff097819 */ /* 0x000fe40000011400 */
[----:B------:R-:W-:Y:S02]  /*15c40*/  SHF.R.U32.HI R15, RZ, 0x8, R36 ;  /* 0x00000008ff0f7819 */ /* 0x000fe40000011624 */
[----:B------:R-:W-:Y:S01]  /*15c50*/  LEA.HI R8, R9, R0, RZ, 0x2 ;  /* 0x0000000009087211 */ /* 0x000fe200078f10ff */
[----:B------:R-:W-:Y:S01]  /*15c60*/  IMAD.SHL.U32 R9, R0, 0x10, RZ ;  /* 0x0000001000097824 */ /* 0x000fe200078e00ff */
[----:B------:R-:W-:-:S02]  /*15c70*/  SHF.R.U32.HI R13, RZ, 0x8, R27 ;  /* 0x00000008ff0d7819 */ /* 0x000fc4000001161b */
[----:B------:R-:W-:Y:S01]  /*15c80*/  LOP3.LUT R14, R36, 0xff, RZ, 0xc0, !PT ;  /* 0x000000ff240e7812 */ /* 0x000fe200078ec0ff */
[----:B------:R-:W-:Y:S01]  /*15c90*/  IMAD.SHL.U32 R8, R8, 0x800, RZ ;  /* 0x0000080008087824 */ /* 0x000fe200078e00ff */
[----:B------:R-:W-:Y:S02]  /*15ca0*/  LOP3.LUT R0, R228, 0x30, R9, 0xf8, !PT ;  /* 0x00000030e4007812 */ /* 0x000fe400078ef809 */
[----:B------:R-:W-:Y:S02]  /*15cb0*/  LOP3.LUT R15, R15, 0xff, RZ, 0xc0, !PT ;  /* 0x000000ff0f0f7812 */ /* 0x000fe400078ec0ff */
[----:B------:R-:W-:Y:S02]  /*15cc0*/  LOP3.LUT R12, R27, 0xff, RZ, 0xc0, !PT ;  /* 0x000000ff1b0c7812 */ /* 0x000fe400078ec0ff */
[----:B------:R-:W-:Y:S02]  /*15cd0*/  LOP3.LUT R13, R13, 0xff, RZ, 0xc0, !PT ;  /* 0x000000ff0d0d7812 */ /* 0x000fe400078ec0ff */
[----:B------:R-:W-:-:S02]  /*15ce0*/  SHF.R.U32.HI R11, RZ, 0x8, R25 ;  /* 0x00000008ff0b7819 */ /* 0x000fc40000011619 */
[----:B------:R-:W-:Y:S02]  /*15cf0*/  LOP3.LUT R0, R0, R229, RZ, 0x3c, !PT ;  /* 0x000000e500007212 */ /* 0x000fe400078e3cff */
[----:B------:R-:W-:Y:S02]  /*15d00*/  LOP3.LUT R9, R8, 0xffffe000, RZ, 0xc0, !PT ;  /* 0xffffe00008097812 */ /* 0x000fe400078ec0ff */
[----:B------:R-:W-:Y:S02]  /*15d10*/  PRMT R45, R15, 0x7604, R14 ;  /* 0x000076040f2d7816 */ /* 0x000fe4000000000e */
[----:B------:R-:W-:Y:S02]  /*15d20*/  SHF.R.U32.HI R15, RZ, 0x8, R37 ;  /* 0x00000008ff0f7819 */ /* 0x000fe40000011625 */
[----:B------:R-:W-:Y:S02]  /*15d30*/  PRMT R41, R13, 0x7604, R12 ;  /* 0x000076040d297816 */ /* 0x000fe4000000000c */
[----:B------:R-:W-:-:S02]  /*15d40*/  LOP3.LUT R10, R25, 0xff, RZ, 0xc0, !PT ;  /* 0x000000ff190a7812 */ /* 0x000fc400078ec0ff */
[----:B------:R-:W-:Y:S02]  /*15d50*/  LOP3.LUT R11, R11, 0xff, RZ, 0xc0, !PT ;  /* 0x000000ff0b0b7812 */ /* 0x000fe400078ec0ff */
[----:B------:R-:W-:Y:S02]  /*15d60*/  IADD3 R13, R0, R230, R9 ;  /* 0x000000e6000d7210 */ /* 0x000fe40007ffe009 */
[----:B------:R-:W-:Y:S02]  /*15d70*/  SHF.R.U32.HI R14, RZ, 0x8, R38 ;  /* 0x00000008ff0e7819 */ /* 0x000fe40000011626 */
[----:B------:R-:W-:Y:S02]  /*15d80*/  LOP3.LUT R0, R37, 0xff, RZ, 0xc0, !PT ;  /* 0x000000ff25007812 */ /* 0x000fe400078ec0ff */
[----:B------:R-:W-:Y:S02]  /*15d90*/  LOP3.LUT R15, R15, 0xff, RZ, 0xc0, !PT ;  /* 0x000000ff0f0f7812 */ /* 0x000fe400078ec0ff */
[----:B------:R-:W-:-:S02]  /*15da0*/  SHF.R.U32.HI R51, RZ, 0x8, R39 ;  /* 0x00000008ff337819 */ /* 0x000fc40000011627 */
[----:B------:R-:W-:Y:S02]  /*15db0*/  PRMT R29, R11, 0x7604, R10 ;  /* 0x000076040b1d7816 */ /* 0x000fe4000000000a */
        /* <DEDUP_REMOVED lines=9> */
[----:B------:R-:W-:Y:S02]  /*15e50*/  PRMT R49, R43, 0x7604, R12 ;  /* 0x000076042b317816 */ /* 0x000fe4000000000c */
[----:B------:R-:W-:Y:S02]  /*15e60*/  PRMT R51, R51, 0x7604, R14 ;  /* 0x0000760433337816 */ /* 0x000fe4000000000e */
[----:B------:R-:W0:Y:S01]  /*15e70*/  LDS.128 R12, [R0+0x1e200] ;  /* 0x01e20000000c7984 */ /* 0x000e220000000c00 */
[----:B------:R-:W-:Y:S02]  /*15e80*/  PRMT R31, R11, 0x7604, R10 ;  /* 0x000076040b1f7816 */ /* 0x000fe4000000000a */
[----:B------:R-:W-:-:S02]  /*15e90*/  SHF.R.U32.HI R28, RZ, 0x10, R25 ;  /* 0x00000010ff1c7819 */ /* 0x000fc40000011619 */
[----:B------:R-:W-:Y:S02]  /*15ea0*/  SHF.R.U32.HI R20, RZ, 0x10, R24 ;  /* 0x00000010ff147819 */ /* 0x000fe40000011618 */
[----:B------:R-:W-:Y:S02]  /*15eb0*/  SHF.R.U32.HI R30, RZ, 0x10, R26 ;  /* 0x00000010ff1e7819 */ /* 0x000fe4000001161a */
[----:B------:R-:W-:Y:S02]  /*15ec0*/  LOP3.LUT R28, R28, 0xff, RZ, 0xc0, !PT ;  /* 0x000000ff1c1c7812 */ /* 0x000fe400078ec0ff */
[----:B------:R-:W-:Y:S02]  /*15ed0*/  LOP3.LUT R20, R20, 0xff, RZ, 0xc0, !PT ;  /* 0x000000ff14147812 */ /* 0x000fe400078ec0ff */
[----:B------:R-:W-:Y:S02]  /*15ee0*/  LOP3.LUT R30, R30, 0xff, RZ, 0xc0, !PT ;  /* 0x000000ff1e1e7812 */ /* 0x000fe400078ec0ff */
[----:B------:R-:W-:-:S02]  /*15ef0*/  SHF.R.U32.HI R40, RZ, 0x10, R27 ;  /* 0x00000010ff287819 */ /* 0x000fc4000001161b */
[----:B------:R-:W-:Y:S02]  /*15f00*/  PRMT R29, R28, 0x7054, R29 ;  /* 0x000070541c1d7816 */ /* 0x000fe4000000001d */
[----:B------:R-:W-:Y:S02]  /*15f10*/  SHF.R.U32.HI R28, RZ, 0x10, R37 ;  /* 0x00000010ff1c7819 */ /* 0x000fe40000011625 */
[----:B------:R-:W-:Y:S02]  /*15f20*/  PRMT R21, R20, 0x7054, R21 ;  /* 0x0000705414157816 */ /* 0x000fe40000000015 */
[----:B------:R-:W-:Y:S02]  /*15f30*/  PRMT R31, R30, 0x7054, R31 ;  /* 0x000070541e1f7816 */ /* 0x000fe4000000001f */
[----:B------:R-:W-:Y:S02]  /*15f40*/  SHF.R.U32.HI R20, RZ, 0x10, R36 ;  /* 0x00000010ff147819 */ /* 0x000fe40000011624 */
[----:B------:R-:W-:-:S02]  /*15f50*/  LOP3.LUT R40, R40, 0xff, RZ, 0xc0, !PT ;  /* 0x000000ff28287812 */ /* 0x000fc400078ec0ff */
[----:B------:R-:W-:Y:S02]  /*15f60*/  SHF.R.U32.HI R30, RZ, 0x10, R38 ;  /* 0x00000010ff1e7819 */ /* 0x000fe40000011626 */
[----:B------:R-:W-:Y:S02]  /*15f70*/  LOP3.LUT R28, R28, 0xff, RZ, 0xc0, !PT ;  /* 0x000000ff1c1c7812 */ /* 0x000fe400078ec0ff */
[----:B------:R-:W-:Y:S02]  /*15f80*/  LOP3.LUT R20, R20, 0xff, RZ, 0xc0, !PT ;  /* 0x000000ff14147812 */ /* 0x000fe400078ec0ff */
[----:B------:R-:W-:Y:S02]  /*15f90*/  PRMT R43, R40, 0x7054, R41 ;  /* 0x00007054282b7816 */ /* 0x000fe40000000029 */
[----:B------:R-:W-:Y:S02]  /*15fa0*/  LOP3.LUT R30, R30, 0xff, RZ, 0xc0, !PT ;  /* 0x000000ff1e1e7812 */ /* 0x000fe400078ec0ff */
[----:B------:R-:W-:-:S02]  /*15fb0*/  SHF.R.U32.HI R40, RZ, 0x10, R39 ;  /* 0x00000010ff287819 */ /* 0x000fc40000011627 */
[----:B------:R-:W-:Y:S02]  /*15fc0*/  PRMT R47, R28, 0x7054, R47 ;  /* 0x000070541c2f7816 */ /* 0x000fe4000000002f */
[----:B------:R-:W-:Y:S02]  /*15fd0*/  PRMT R45, R20, 0x7054, R45 ;  /* 0x00007054142d7816 */ /* 0x000fe4000000002d */
[----:B------:R-:W-:Y:S02]  /*15fe0*/  PRMT R49, R30, 0x7054, R49 ;  /* 0x000070541e317816 */ /* 0x000fe40000000031 */
[----:B------:R-:W-:Y:S02]  /*15ff0*/  LOP3.LUT R41, R29, 0xff000000, R25, 0xf8, !PT ;  /* 0xff0000001d297812 */ /* 0x000fe400078ef819 */
[----:B------:R-:W-:Y:S02]  /*16000*/  LOP3.LUT R40, R40, 0xff, RZ, 0xc0, !PT ;  /* 0x000000ff28287812 */ /* 0x000fe400078ec0ff */
[----:B------:R-:W-:-:S02]  /*16010*/  LOP3.LUT R47, R47, 0xff000000, R37, 0xf8, !PT ;  /* 0xff0000002f2f7812 */ /* 0x000fc400078ef825 */
[----:B------:R-:W-:Y:S02]  /*16020*/  LOP3.LUT R43, R43, 0xff000000, R27, 0xf8, !PT ;  /* 0xff0000002b2b7812 */ /* 0x000fe400078ef81b */
[----:B------:R-:W-:Y:S02]  /*16030*/  LOP3.LUT R45, R45, 0xff000000, R36, 0xf8, !PT ;  /* 0xff0000002d2d7812 */ /* 0x000fe400078ef824 */
[----:B------:R-:W-:Y:S02]  /*16040*/  LOP3.LUT R49, R49, 0xff000000, R38, 0xf8, !PT ;  /* 0xff00000031317812 */ /* 0x000fe400078ef826 */
[----:B------:R-:W-:Y:S02]  /*16050*/  F2FP.F16.E4M3.UNPACK_B R36, R41 ;  /* 0x00000029ff24723e */ /* 0x000fe400020006ff */
[----:B0-----:R-:W-:Y:S02]  /*16060*/  F2FP.F16.E4M3.UNPACK_B R27, R13 ;  /* 0x0000000dff1b723e */ /* 0x001fe400020006ff */
[----:B------:R-:W-:Y:S01]  /*16070*/  PRMT R51, R40, 0x7054, R51 ;  /* 0x0000705428337816 */ /* 0x000fe20000000033 */
[----:B------:R-:W-:Y:S01]  /*16080*/  HADD2.F32 R37, -RZ, R36.H0_H0 ;  /* 0x20000024ff257230 */ /* 0x000fe20000004100 */
[----:B------:R-:W-:Y:S01]  /*16090*/  F2FP.F16.E4M3.UNPACK_B R38, R47 ;  /* 0x0000002fff26723e */ /* 0x000fe200020006ff */
[--C-:B------:R-:W-:Y:S01]  /*160a0*/  HADD2.F32 R29, -RZ, R27.reuse.H0_H0 ;  /* 0x2000001bff1d7230 */ /* 0x100fe20000004100 */
[----:B------:R-:W-:Y:S01]  /*160b0*/  LOP3.LUT R51, R51, 0xff000000, R39, 0xf8, !PT ;  /* 0xff00000033337812 */ /* 0x000fe200078ef827 */
[----:B------:R-:W-:Y:S01]  /*160c0*/  HADD2.F32 R27, -RZ, R27.H1_H1 ;  /* 0x3000001bff1b7230 */ /* 0x000fe20000004100 */
[----:B------:R-:W-:Y:S01]  /*160d0*/  LOP3.LUT R42, R31, 0xff000000, R26, 0xf8, !PT ;  /* 0xff0000001f2a7812 */ /* 0x000fe200078ef81a */
[--C-:B------:R-:W-:Y:S01]  /*160e0*/  HADD2.F32 R39, -RZ, R38.reuse.H0_H0 ;  /* 0x20000026ff277230 */ /* 0x100fe20000004100 */
[----:B------:R-:W-:Y:S01]  /*160f0*/  LOP3.LUT R40, R21, 0xff000000, R24, 0xf8, !PT ;  /* 0xff00000015287812 */ /* 0x000fe200078ef818 */
[C---:B------:R-:W-:Y:S01]  /*16100*/  FMUL.FTZ R46, R29.reuse, R37 ;  /* 0x000000251d2e7220 */ /* 0x040fe20000410000 */
[----:B------:R-:W-:Y:S01]  /*16110*/  F2FP.F16.E4M3.UNPACK_B R28, R13.H1 ;  /* 0x0000000dff1c723e */ /* 0x000fe200030006ff */
[----:B------:R-:W-:Y:S01]  /*16120*/  HADD2.F32 R38, -RZ, R38.H1_H1 ;  /* 0x30000026ff267230 */ /* 0x000fe20000004100 */
[----:B------:R-:W-:Y:S01]  /*16130*/  F2FP.F16.E4M3.UNPACK_B R47, R47.H1 ;  /* 0x0000002fff2f723e */ /* 0x000fe200030006ff */
[----:B------:R-:W-:Y:S01]  /*16140*/  FMUL.FTZ R53, R29, R39 ;  /* 0x000000271d357220 */ /* 0x000fe20000410000 */
[----:B------:R-:W-:Y:S01]  /*16150*/  F2FP.F16.E4M3.UNPACK_B R41, R41.H1 ;  /* 0x00000029ff29723e */ /* 0x000fe200030006ff */
[----:B------:R-:W-:Y:S01]  /*16160*/  HADD2.F32 R36, -RZ, R36.H1_H1 ;  /* 0x30000024ff247230 */ /* 0x000fe20000004100 */
[-C--:B------:R-:W-:Y:S01]  /*16170*/  F2FP.F16.E4M3.UNPACK_B R30, R15.reuse ;  /* 0x0000000fff1e723e */ /* 0x080fe200020006ff */
[----:B------:R-:W-:Y:S01]  /*16180*/  FMUL.FTZ R55, R27, R38 ;  /* 0x000000261b377220 */ /* 0x000fe20000410000 */
[----:B------:R-:W-:-:S02]  /*16190*/  F2FP.F16.E4M3.UNPACK_B R31, R15.H1 ;  /* 0x0000000fff1f723e */ /* 0x000fc400030006ff */
[----:B------:R-:W-:Y:S01]  /*161a0*/  F2FP.F16.E4M3.UNPACK_B R15, R14 ;  /* 0x0000000eff0f723e */ /* 0x000fe200020006ff */
[----:B------:R-:W-:Y:S01]  /*161b0*/  FMUL.FTZ R27, R27, R36 ;  /* 0x000000241b1b7220 */ /* 0x000fe20000410000 */
[----:B------:R-:W-:Y:S01]  /*161c0*/  F2FP.F16.E4M3.UNPACK_B R29, R14.H1 ;  /* 0x0000000eff1d723e */ /* 0x000fe200030006ff */
[--C-:B------:R-:W-:Y:S01]  /*161d0*/  HADD2.F32 R14, -RZ, R28.reuse.H0_H0 ;  /* 0x2000001cff0e7230 */ /* 0x100fe20000004100 */
[-C--:B------:R-:W-:Y:S01]  /*161e0*/  F2FP.F16.E4M3.UNPACK_B R13, R12.reuse ;  /* 0x0000000cff0d723e */ /* 0x080fe200020006ff */
[----:B------:R-:W-:Y:S01]  /*161f0*/  HADD2.F32 R28, -RZ, R28.H1_H1 ;  /* 0x3000001cff1c7230 */ /* 0x000fe20000004100 */
[----:B------:R-:W-:Y:S01]  /*16200*/  F2FP.F16.E4M3.UNPACK_B R12, R12.H1 ;  /* 0x0000000cff0c723e */ /* 0x000fe200030006ff */
[----:B--2---:R-:W0:Y:S02]  /*16210*/  LDS.128 R8, [R60+0x1e200] ;  /* 0x01e200003c087984 */ /* 0x004e240000000c00 */
[----:B0-----:R-:W-:Y:S02]  /*16220*/  F2FP.F16.E4M3.UNPACK_B R20, R9 ;  /* 0x00000009ff14723e */ /* 0x001fe400020006ff */
[----:B------:R-:W-:-:S02]  /*16230*/  F2FP.F16.E4M3.UNPACK_B R25, R11 ;  /* 0x0000000bff19723e */ /* 0x000fc400020006ff */
[----:B------:R-:W-:Y:S02]  /*16240*/  F2FP.F16.E4M3.UNPACK_B R26, R11.H1 ;  /* 0x0000000bff1a723e */ /* 0x000fe400030006ff */
[-C--:B------:R-:W-:Y:S02]  /*16250*/  F2FP.F16.E4M3.UNPACK_B R11, R10.reuse ;  /* 0x0000000aff0b723e */ /* 0x080fe400020006ff */
[----:B------:R-:W-:Y:S01]  /*16260*/  F2FP.F16.E4M3.UNPACK_B R24, R10.H1 ;  /* 0x0000000aff18723e */ /* 0x000fe200030006ff */
[--C-:B------:R-:W-:Y:S01]  /*16270*/  HADD2.F32 R10, -RZ, R20.reuse.H0_H0 ;  /* 0x20000014ff0a7230 */ /* 0x100fe20000004100 */
[----:B------:R-:W-:Y:S01]  /*16280*/  F2FP.F16.E4M3.UNPACK_B R21, R9.H1 ;  /* 0x00000009ff15723e */ /* 0x000fe200030006ff */
[----:B------:R-:W-:Y:S01]  /*16290*/  HADD2.F32 R20, -RZ, R20.H1_H1 ;  /* 0x30000014ff147230 */ /* 0x000fe20000004100 */
[----:B------:R-:W-:Y:S02]  /*162a0*/  F2FP.F16.E4M3.UNPACK_B R9, R8 ;  /* 0x00000008ff09723e */ /* 0x000fe400020006ff */
[C---:B------:R-:W-:Y:S01]  /*162b0*/  FFMA.FTZ R46, R10.reuse, R39, R46 ;  /* 0x000000270a2e7223 */ /* 0x040fe2000001002e */
[----:B------:R-:W-:Y:S01]  /*162c0*/  FFMA.FTZ R53, R10, R37, -R53 ;  /* 0x000000250a357223 */ /* 0x000fe20000010835 */
[----:B------:R-:W-:-:S02]  /*162d0*/  HADD2.F32 R39, -RZ, R47.H0_H0 ;  /* 0x2000002fff277230 */ /* 0x000fc40000004100 */
        /* <DEDUP_REMOVED lines=8> */
[----:B------:R-:W-:Y:S01]  /*16360*/  FFMA.FTZ R57, R10, R37, -R57 ;  /* 0x000000250a397223 */ /* 0x000fe20000010839 */
[----:B------:R-:W-:-:S02]  /*16370*/  HADD2.F32 R47, -RZ, R47.H1_H1 ;  /* 0x3000002fff2f7230 */ /* 0x000fc40000004100 */
[----:B------:R-:W-:Y:S01]  /*16380*/  FFMA.FTZ R38, R10, R39, R14 ;  /* 0x000000270a267223 */ /* 0x000fe2000001000e */
[----:B------:R-:W-:Y:S01]  /*16390*/  HADD2.F32 R37, -RZ, R36.H0_H0 ;  /* 0x20000024ff257230 */ /* 0x000fe20000004100 */
[----:B------:R-:W-:Y:S01]  /*163a0*/  F2FP.F16.E4M3.UNPACK_B R51, R51.H1 ;  /* 0x00000033ff33723e */ /* 0x000fe200030006ff */
[----:B------:R-:W-:Y:S02]  /*163b0*/  HADD2.F32 R14, -RZ, R30.H0_H0 ;  /* 0x2000001eff0e7230 */ /* 0x000fe40000004100 */
[----:B------:R-:W-:Y:S01]  /*163c0*/  FMUL.FTZ R50, R28, R47 ;  /* 0x0000002f1c327220 */ /* 0x000fe20000410000 */
[----:B------:R-:W-:Y:S01]  /*163d0*/  HADD2.F32 R27, -RZ, R20.H0_H0 ;  /* 0x20000014ff1b7230 */ /* 0x000fe20000004100 */
[----:B------:R-:W-:Y:S01]  /*163e0*/  F2FP.F16.E4M3.UNPACK_B R43, R43.H1 ;  /* 0x0000002bff2b723e */ /* 0x000fe200030006ff */
[----:B------:R-:W-:Y:S02]  /*163f0*/  HADD2.F32 R41, -RZ, R41.H1_H1 ;  /* 0x30000029ff297230 */ /* 0x000fe40000004100 */
[----:B------:R-:W-:Y:S01]  /*16400*/  FMUL.FTZ R39, R14, R37 ;  /* 0x000000250e277220 */ /* 0x000fe20000410000 */
[----:B------:R-:W-:-:S02]  /*16410*/  HADD2.F32 R10, -RZ, R25.H0_H0 ;  /* 0x20000019ff0a7230 */ /* 0x000fc40000004100 */
[----:B------:R-:W-:Y:S01]  /*16420*/  FMUL.FTZ R14, R14, R27 ;  /* 0x0000001b0e0e7220 */ /* 0x000fe20000410000 */
[----:B------:R-:W-:Y:S02]  /*16430*/  HADD2.F32 R21, -RZ, R21.H1_H1 ;  /* 0x30000015ff157230 */ /* 0x000fe40000004100 */
[----:B------:R-:W-:Y:S01]  /*16440*/  FMUL.FTZ R28, R28, R41 ;  /* 0x000000291c1c7220 */ /* 0x000fe20000410000 */
[----:B------:R-:W-:Y:S02]  /*16450*/  HADD2.F32 R20, -RZ, R20.H1_H1 ;  /* 0x30000014ff147230 */ /* 0x000fe40000004100 */
[C---:B------:R-:W-:Y:S01]  /*16460*/  FFMA.FTZ R52, R10.reuse, R27, -R39 ;  /* 0x0000001b0a347223 */ /* 0x040fe20000010827 */
[----:B------:R-:W-:Y:S02]  /*16470*/  HADD2.F32 R36, -RZ, R36.H1_H1 ;  /* 0x30000024ff247230 */ /* 0x000fe40000004100 */
[----:B------:R-:W-:Y:S01]  /*16480*/  FFMA.FTZ R54, R10, R37, R14 ;  /* 0x000000250a367223 */ /* 0x000fe2000001000e */
[----:B------:R-:W-:-:S02]  /*16490*/  HADD2.F32 R30, -RZ, R30.H1_H1 ;  /* 0x3000001eff1e7230 */ /* 0x000fc40000004100 */
[C---:B------:R-:W-:Y:S01]  /*164a0*/  FFMA.FTZ R50, R21.reuse, R41, -R50 ;  /* 0x0000002915327223 */ /* 0x040fe20000010832 */
[----:B------:R-:W-:Y:S01]  /*164b0*/  FFMA.FTZ R47, R21, R47, R28 ;  /* 0x0000002f152f7223 */ /* 0x000fe2000001001c */
[----:B------:R-:W-:Y:S01]  /*164c0*/  HADD2.F32 R25, -RZ, R25.H1_H1 ;  /* 0x30000019ff197230 */ /* 0x000fe20000004100 */
[----:B------:R-:W-:Y:S01]  /*164d0*/  F2FP.F16.E4M3.UNPACK_B R8, R8.H1 ;  /* 0x00000008ff08723e */ /* 0x000fe200030006ff */
[----:B------:R-:W-:Y:S02]  /*164e0*/  HADD2.F32 R27, -RZ, R51.H0_H0 ;  /* 0x20000033ff1b7230 */ /* 0x000fe40000004100 */
[C---:B------:R-:W-:Y:S01]  /*164f0*/  FMUL.FTZ R28, R30.reuse, R36 ;  /* 0x000000241e1c7220 */ /* 0x040fe20000410000 */
[----:B------:R-:W-:Y:S02]  /*16500*/  HADD2.F32 R14, -RZ, R31.H0_H0 ;  /* 0x2000001fff0e7230 */ /* 0x000fe40000004100 */
[----:B------:R-:W-:Y:S01]  /*16510*/  FMUL.FTZ R37, R30, R20 ;  /* 0x000000141e257220 */ /* 0x000fe20000410000 */
[----:B------:R-:W-:-:S02]  /*16520*/  HADD2.F32 R21, -RZ, R43.H0_H0 ;  /* 0x2000002bff157230 */ /* 0x000fc40000004100 */
        /* <DEDUP_REMOVED lines=66> */
[--C-:B------:R-:W-:Y:S02]  /*16950*/  HADD2.F32 R10, -RZ, R42.reuse.H0_H0 ;  /* 0x2000002aff0a7230 */ /* 0x100fe40000004100 */
[C---:B------:R-:W-:Y:S01]  /*16960*/  FMUL.FTZ R9, R29.reuse, R14 ;  /* 0x0000000e1d097220 */ /* 0x040fe20000410000 */
[-C--:B------:R-:W-:Y:S01]  /*16970*/  FMUL.FTZ R21, R29, R12.reuse ;  /* 0x0000000c1d157220 */ /* 0x080fe20000410000 */
[----:B------:R-:W-:Y:S02]  /*16980*/  HADD2.F32 R42, -RZ, R42.H1_H1 ;  /* 0x3000002aff2a7230 */ /* 0x000fe40000004100 */
[----:B------:R-:W-:Y:S01]  /*16990*/  FFMA.FTZ R29, R8, R13, R25 ;  /* 0x0000000d081d7223 */ /* 0x000fe20000010019 */
[C---:B------:R-:W-:Y:S01]  /*169a0*/  FFMA.FTZ R41, R24.reuse, R12, -R9 ;  /* 0x0000000c18297223 */ /* 0x040fe20000010809 */
[----:B------:R-:W-:Y:S01]  /*169b0*/  FFMA.FTZ R36, R24, R14, R21 ;  /* 0x0000000e18247223 */ /* 0x000fe20000010015 */
[----:B------:R-:W-:-:S02]  /*169c0*/  HADD2.F32 R9, -RZ, R15.H0_H0 ;  /* 0x2000000fff097230 */ /* 0x000fc40000004100 */
[--C-:B------:R-:W-:Y:S01]  /*169d0*/  HADD2.F32 R12, -RZ, R49.reuse.H0_H0 ;  /* 0x20000031ff0c7230 */ /* 0x100fe20000004100 */
[----:B------:R-:W-:Y:S01]  /*169e0*/  F2FP.SATFINITE.E4M3.F32.PACK_AB_MERGE_C R30, R41, R30, RZ ;  /* 0x0000001e291e723e */ /* 0x000fe200048070ff */
[----:B------:R-:W-:Y:S01]  /*169f0*/  HADD2.F32 R14, -RZ, R49.H1_H1 ;  /* 0x30000031ff0e7230 */ /* 0x000fe20000004100 */
[----:B------:R-:W-:Y:S01]  /*16a00*/  F2FP.SATFINITE.E4M3.F32.PACK_AB_MERGE_C R29, R36, R29, RZ ;  /* 0x0000001d241d723e */ /* 0x000fe200048070ff */
[----:B------:R-:W-:Y:S02]  /*16a10*/  HADD2.F32 R15, -RZ, R15.H1_H1 ;  /* 0x3000000fff0f7230 */ /* 0x000fe40000004100 */
[C---:B------:R-:W-:Y:S01]  /*16a20*/  FMUL.FTZ R13, R9.reuse, R12 ;  /* 0x0000000c090d7220 */ /* 0x040fe20000410000 */
[--C-:B------:R-:W-:Y:S02]  /*16a30*/  HADD2.F32 R8, -RZ, R11.reuse.H0_H0 ;  /* 0x2000000bff087230 */ /* 0x100fe40000004100 */
[----:B------:R-:W-:Y:S01]  /*16a40*/  FMUL.FTZ R9, R9, R10 ;  /* 0x0000000a09097220 */ /* 0x000fe20000410000 */
[----:B------:R-:W-:-:S02]  /*16a50*/  HADD2.F32 R11, -RZ, R11.H1_H1 ;  /* 0x3000000bff0b7230 */ /* 0x000fc40000004100 */
        /* <DEDUP_REMOVED lines=22> */
.L_x_5131:
[----:B------:R-:W-:Y:S05]  /*16bc0*/  BSYNC B1 ;  /* 0x0000000000017941 */ /* 0x000fea0003800000 */
.L_x_5130:
[----:B------:R-:W-:Y:S05]  /*16bd0*/  @P2 BRA `(.L_x_5109) ;  /* 0x0000000c00e82947 */ /* 0x000fea0003800000 */
[----:B------:R-:W2:Y:S01]  /*16be0*/  LDL R51, [R1+0x38] ;  /* 0x0000380001337983 */ /* 0x000ea20000100800 */
[----:B01----:R-:W-:-:S04]  /*16bf0*/  SHF.R.S32.HI R0, RZ, 0x1f, R222 ;  /* 0x0000001fff007819 */ /* 0x003fc800000114de */
[----:B------:R-:W-:-:S04]  /*16c00*/  LEA.HI R0, R0, R222, RZ, 0x4 ;  /* 0x000000de00007211 */ /* 0x000fc800078f20ff */
[----:B------:R-:W-:-:S04]  /*16c10*/  SHF.R.S32.HI R0, RZ, 0x4, R0 ;  /* 0x00000004ff007819 */ /* 0x000fc80000011400 */
[----:B------:R-:W-:Y:S02]  /*16c20*/  LEA.HI R3, R3, R0, RZ, 0x1c ;  /* 0x0000000003037211 */ /* 0x000fe400078fe0ff */
[----:B-----5:R-:W-:Y:S02]  /*16c30*/  SHF.R.U32.HI R0, RZ, 0x8, R4 ;  /* 0x00000008ff007819 */ /* 0x020fe40000011604 */
[----:B------:R-:W-:Y:S02]  /*16c40*/  LOP3.LUT R9, R4, 0xff, RZ, 0xc0, !PT ;  /* 0x000000ff04097812 */ /* 0x000fe400078ec0ff */
[----:B------:R-:W-:Y:S02]  /*16c50*/  SHF.R.U32.HI R8, RZ, 0x8, R5 ;  /* 0x00000008ff087819 */ /* 0x000fe40000011605 */
[----:B------:R-:W-:Y:S02]  /*16c60*/  LOP3.LUT R0, R0, 0xff, RZ, 0xc0, !PT ;  /* 0x000000ff00007812 */ /* 0x000fe400078ec0ff */
[----:B------:R-:W-:-:S02]  /*16c70*/  LOP3.LUT R11, R5, 0xff, RZ, 0xc0, !PT ;  /* 0x000000ff050b7812 */ /* 0x000fc400078ec0ff */
[----:B------:R-:W-:Y:S02]  /*16c80*/  LOP3.LUT R8, R8, 0xff, RZ, 0xc0, !PT ;  /* 0x000000ff08087812 */ /* 0x000fe400078ec0ff */
[----:B------:R-:W-:Y:S02]  /*16c90*/  PRMT R21, R0, 0x7604, R9 ;  /* 0x0000760400157816 */ /* 0x000fe40000000009 */
[----:B------:R-:W-:Y:S02]  /*16ca0*/  SHF.R.S32.HI R0, RZ, 0x1f, R3 ;  /* 0x0000001fff007819 */ /* 0x000fe40000011403 */
[----:B------:R-:W-:Y:S02]  /*16cb0*/  PRMT R20, R8, 0x7604, R11 ;  /* 0x0000760408147816 */ /* 0x000fe4000000000b */
[----:B------:R-:W-:Y:S02]  /*16cc0*/  LEA.HI R8, R0, R3, RZ, 0x2 ;  /* 0x0000000300087211 */ /* 0x000fe400078f10ff */
[----:B------:R-:W-:-:S03]  /*16cd0*/  SHF.L.U32 R3, R3, 0x4, RZ ;  /* 0x0000000403037819 */ /* 0x000fc600000006ff */
[----:B------:R-:W-:Y:S01]  /*16ce0*/  IMAD.SHL.U32 R8, R8, 0x800, RZ ;  /* 0x0000080008087824 */ /* 0x000fe200078e00ff */
[----:B------:R-:W-:Y:S02]  /*16cf0*/  LOP3.LUT R0, R228, 0x30, R3, 0xf8, !PT ;  /* 0x00000030e4007812 */ /* 0x000fe400078ef803 */
[----:B------:R-:W-:Y:S02]  /*16d00*/  SHF.R.U32.HI R11, RZ, 0x8, R32 ;  /* 0x00000008ff0b7819 */ /* 0x000fe40000011620 */
[----:B------:R-:W-:Y:S02]  /*16d10*/  LOP3.LUT R0, R0, R229, RZ, 0x3c, !PT ;  /* 0x000000e500007212 */ /* 0x000fe400078e3cff */
[----:B------:R-:W-:Y:S02]  /*16d20*/  LOP3.LUT R3, R8, 0xffffe000, RZ, 0xc0, !PT ;  /* 0xffffe00008037812 */ /* 0x000fe400078ec0ff */
[----:B------:R-:W-:Y:S02]  /*16d30*/  SHF.R.U32.HI R10, RZ, 0x8, R6 ;  /* 0x00000008ff0a7819 */ /* 0x000fe40000011606 */
[----:B------:R-:W-:-:S02]  /*16d40*/  LOP3.LUT R12, R32, 0xff, RZ, 0xc0, !PT ;  /* 0x000000ff200c7812 */ /* 0x000fc400078ec0ff */
[----:B------:R-:W-:Y:S02]  /*16d50*/  LOP3.LUT R11, R11, 0xff, RZ, 0xc0, !PT ;  /* 0x000000ff0b0b7812 */ /* 0x000fe400078ec0ff */
[----:B------:R-:W-:Y:S02]  /*16d60*/  IADD3 R3, R0, R230, R3 ;  /* 0x000000e600037210 */ /* 0x000fe40007ffe003 */
[----:B------:R-:W-:Y:S02]  /*16d70*/  LOP3.LUT R13, R6, 0xff, RZ, 0xc0, !PT ;  /* 0x000000ff060d7812 */ /* 0x000fe400078ec0ff */
[----:B------:R-:W-:Y:S02]  /*16d80*/  LOP3.LUT R10, R10, 0xff, RZ, 0xc0, !PT ;  /* 0x000000ff0a0a7812 */ /* 0x000fe400078ec0ff */
[----:B------:R-:W-:Y:S01]  /*16d90*/  PRMT R31, R11, 0x7604, R12 ;  /* 0x000076040b1f7816 */ /* 0x000fe2000000000c */
[----:B------:R-:W-:Y:S01]  /*16da0*/  IMAD.IADD R0, R16, 0x1, R3 ;  /* 0x0000000110007824 */ /* 0x000fe200078e0203 */
[----:B------:R-:W-:-:S02]  /*16db0*/  SHF.R.U32.HI R9, RZ, 0x8, R7 ;  /* 0x00000008ff097819 */ /* 0x000fc40000011607 */
[----:B------:R-:W-:Y:S02]  /*16dc0*/  SHF.R.U32.HI R12, RZ, 0x8, R33 ;  /* 0x00000008ff0c7819 */ /* 0x000fe40000011621 */
[----:B------:R-:W-:Y:S02]  /*16dd0*/  PRMT R25, R10, 0x7604, R13 ;  /* 0x000076040a197816 */ /* 0x000fe4000000000d */
[----:B------:R-:W-:Y:S02]  /*16de0*/  LOP3.LUT R10, R7, 0xff, RZ, 0xc0, !PT ;  /* 0x000000ff070a7812 */ /* 0x000fe400078ec0ff */
[----:B------:R-:W-:Y:S02]  /*16df0*/  LOP3.LUT R9, R9, 0xff, RZ, 0xc0, !PT ;  /* 0x000000ff09097812 */ /* 0x000fe400078ec0ff */
[----:B------:R-:W-:Y:S02]  /*16e00*/  LOP3.LUT R3, R12, 0xff, RZ, 0xc0, !PT ;  /* 0x000000ff0c037812 */ /* 0x000fe400078ec0ff */
[----:B------:R-:W0:Y:S01]  /*16e10*/  LDS.128 R12, [R0+0x1e200] ;  /* 0x01e20000000c7984 */ /* 0x000e220000000c00 */
[----:B------:R-:W-:-:S02]  /*16e20*/  PRMT R24, R9, 0x7604, R10 ;  /* 0x0000760409187816 */ /* 0x000fc4000000000a */
[----:B------:R-:W-:Y:S02]  /*16e30*/  SHF.R.U32.HI R27, RZ, 0x8, R34 ;  /* 0x00000008ff1b7819 */ /* 0x000fe40000011622 */
[----:B------:R-:W-:Y:S02]  /*16e40*/  LOP3.LUT R26, R33, 0xff, RZ, 0xc0, !PT ;  /* 0x000000ff211a7812 */ /* 0x000fe400078ec0ff */
[----:B------:R-:W-:Y:S02]  /*16e50*/  LOP3.LUT R28, R34, 0xff, RZ, 0xc0, !PT ;  /* 0x000000ff221c7812 */ /* 0x000fe400078ec0ff */
[----:B------:R-:W-:Y:S02]  /*16e60*/  LOP3.LUT R27, R27, 0xff, RZ, 0xc0, !PT ;  /* 0x000000ff1b1b7812 */ /* 0x000fe400078ec0ff */
[----:B------:R-:W-:Y:S02]  /*16e70*/  PRMT R26, R3, 0x7604, R26 ;  /* 0x00007604031a7816 */ /* 0x000fe4000000001a */
[----:B------:R-:W-:-:S02]  /*16e80*/  SHF.R.U32.HI R3, RZ, 0x10, R5 ;  /* 0x00000010ff037819 */ /* 0x000fc40000011605 */
[----:B------:R-:W-:Y:S02]  /*16e90*/  PRMT R39, R27, 0x7604, R28 ;  /* 0x000076041b277816 */ /* 0x000fe4000000001c */
[----:B------:R-:W-:Y:S02]  /*16ea0*/  SHF.R.U32.HI R37, RZ, 0x10, R33 ;  /* 0x00000010ff257819 */ /* 0x000fe40000011621 */
[----:B------:R-:W-:Y:S01]  /*16eb0*/  SHF.R.U32.HI R27, RZ, 0x10, R7 ;  /* 0x00000010ff1b7819 */ /* 0x000fe20000011607 */
[----:B------:R-:W-:Y:S01]  /*16ec0*/  IMAD.U32 R3, R3, 0x10000, RZ ;  /* 0x0001000003037824 */ /* 0x000fe200078e00ff */
[----:B------:R-:W-:Y:S02]  /*16ed0*/  SHF.R.U32.HI R29, RZ, 0x8, R35 ;  /* 0x00000008ff1d7819 */ /* 0x000fe40000011623 */
[----:B------:R-:W-:Y:S01]  /*16ee0*/  SHF.L.U32 R37, R37, 0x10, RZ ;  /* 0x0000001025257819 */ /* 0x000fe200000006ff */
[----:B------:R-:W-:Y:S01]  /*16ef0*/  IMAD.U32 R27, R27, 0x10000, RZ ;  /* 0x000100001b1b7824 */ /* 0x000fe200078e00ff */
[----:B------:R-:W-:-:S02]  /*16f00*/  LOP3.LUT R30, R35, 0xff, RZ, 0xc0, !PT ;  /* 0x000000ff231e7812 */ /* 0x000fc400078ec0ff */
[----:B------:R-:W-:Y:S02]  /*16f10*/  LOP3.LUT R29, R29, 0xff, RZ, 0xc0, !PT ;  /* 0x000000ff1d1d7812 */ /* 0x000fe400078ec0ff */
[----:B------:R-:W-:Y:S02]  /*16f20*/  LOP3.LUT R3, R20, 0xff0000, R3, 0xf8, !PT ;  /* 0x00ff000014037812 */ /* 0x000fe400078ef803 */
[----:B------:R-:W-:Y:S02]  /*16f30*/  LOP3.LUT R37, R26, 0xff0000, R37, 0xf8, !PT ;  /* 0x00ff00001a257812 */ /* 0x000fe400078ef825 */
[----:B------:R-:W-:Y:S02]  /*16f40*/  PRMT R30, R29, 0x7604, R30 ;  /* 0x000076041d1e7816 */ /* 0x000fe4000000001e */
[----:B------:R-:W-:Y:S02]  /*16f50*/  SHF.R.U32.HI R41, RZ, 0x10, R35 ;  /* 0x00000010ff297819 */ /* 0x000fe40000011623 */
[----:B------:R-:W-:-:S02]  /*16f60*/  LOP3.LUT R29, R24, 0xff0000, R27, 0xf8, !PT ;  /* 0x00ff0000181d7812 */ /* 0x000fc400078ef81b */
[----:B------:R-:W-:Y:S02]  /*16f70*/  LOP3.LUT R28, R3, 0xff000000, R5, 0xf8, !PT ;  /* 0xff000000031c7812 */ /* 0x000fe400078ef805 */
[----:B------:R-:W-:Y:S01]  /*16f80*/  LOP3.LUT R37, R37, 0xff000000, R33, 0xf8, !PT ;  /* 0xff00000025257812 */ /* 0x000fe200078ef821 */
[----:B------:R-:W-:Y:S01]  /*16f90*/  IMAD.U32 R41, R41, 0x10000, RZ ;  /* 0x0001000029297824 */ /* 0x000fe200078e00ff */
[----:B------:R-:W-:Y:S02]  /*16fa0*/  LOP3.LUT R21, R21, 0xff0000, R4, 0xf8, !PT ;  /* 0x00ff000015157812 */ /* 0x000fe400078ef804 */
[----:B------:R-:W-:Y:S02]  /*16fb0*/  LOP3.LUT R36, R29, 0xff000000, R7, 0xf8, !PT ;  /* 0xff0000001d247812 */ /* 0x000fe400078ef807 */
[----:B------:R-:W-:Y:S02]  /*16fc0*/  LOP3.LUT R39, R39, 0xff0000, R34, 0xf8, !PT ;  /* 0x00ff000027277812 */ /* 0x000fe400078ef822 */
[----:B------:R-:W-:-:S02]  /*16fd0*/  F2FP.F16.E4M3.UNPACK_B R29, R28 ;  /* 0x0000001cff1d723e */ /* 0x000fc400020006ff */
[----:B------:R-:W-:Y:S02]  /*16fe0*/  F2FP.F16.E4M3.UNPACK_B R33, R37 ;  /* 0x00000025ff21723e */ /* 0x000fe400020006ff */
[-C--:B0-----:R-:W-:Y:S02]  /*16ff0*/  F2FP.F16.E4M3.UNPACK_B R20, R13.reuse ;  /* 0x0000000dff14723e */ /* 0x081fe400020006ff */
[----:B------:R-:W-:Y:S02]  /*17000*/  LOP3.LUT R27, R21, 0xff000000, R4, 0xf8, !PT ;  /* 0xff000000151b7812 */ /* 0x000fe400078ef804 */
[----:B------:R-:W-:Y:S01]  /*17010*/  LOP3.LUT R41, R30, 0xff0000, R41, 0xf8, !PT ;  /* 0x00ff00001e297812 */ /* 0x000fe200078ef829 */
[----:B------:R-:W-:Y:S01]  /*17020*/  HADD2.F32 R30, -RZ, R29.H0_H0 ;  /* 0x2000001dff1e7230 */ /* 0x000fe20000004100 */
[----:B------:R-:W-:Y:S01]  /*17030*/  LOP3.LUT R39, R39, 0xff000000, R34, 0xf8, !PT ;  /* 0xff00000027277812 */ /* 0x000fe200078ef822 */
[--C-:B------:R-:W-:Y:S02]  /*17040*/  HADD2.F32 R34, -RZ, R33.reuse.H0_H0 ;  /* 0x20000021ff227230 */ /* 0x100fe40000004100 */
[--C-:B------:R-:W-:Y:S01]  /*17050*/  HADD2.F32 R24, -RZ, R20.reuse.H0_H0 ;  /* 0x20000014ff187230 */ /* 0x100fe20000004100 */
[----:B------:R-:W-:Y:S01]  /*17060*/  LOP3.LUT R25, R25, 0xff0000, R6, 0xf8, !PT ;  /* 0x00ff000019197812 */ /* 0x000fe200078ef806 */
[----:B------:R-:W-:Y:S01]  /*17070*/  HADD2.F32 R33, -RZ, R33.H1_H1 ;  /* 0x30000021ff217230 */ /* 0x000fe20000004100 */
[----:B------:R-:W-:Y:S01]  /*17080*/  LOP3.LUT R41, R41, 0xff000000, R35, 0xf8, !PT ;  /* 0xff00000029297812 */ /* 0x000fe200078ef823 */
[----:B------:R-:W-:Y:S01]  /*17090*/  HADD2.F32 R20, -RZ, R20.H1_H1 ;  /* 0x30000014ff147230 */ /* 0x000fe20000004100 */
[----:B------:R-:W-:Y:S01]  /*170a0*/  F2FP.F16.E4M3.UNPACK_B R21, R13.H1 ;  /* 0x0000000dff15723e */ /* 0x000fe200030006ff */
[C---:B------:R-:W-:Y:S01]  /*170b0*/  FMUL.FTZ R38, R24.reuse, R34 ;  /* 0x0000002218267220 */ /* 0x040fe20000410000 */
[----:B------:R-:W-:Y:S01]  /*170c0*/  FMUL.FTZ R35, R24, R30 ;  /* 0x0000001e18237220 */ /* 0x000fe20000410000 */
[----:B------:R-:W-:-:S02]  /*170d0*/  F2FP.F16.E4M3.UNPACK_B R37, R37.H1 ;  /* 0x00000025ff25723e */ /* 0x000fc400030006ff */
[----:B------:R-:W-:Y:S02]  /*170e0*/  F2FP.F16.E4M3.UNPACK_B R28, R28.H1 ;  /* 0x0000001cff1c723e */ /* 0x000fe400030006ff */
[----:B------:R-:W-:Y:S02]  /*170f0*/  LOP3.LUT R3, R31, 0xff0000, R32, 0xf8, !PT ;  /* 0x00ff00001f037812 */ /* 0x000fe400078ef820 */
[----:B------:R-:W-:Y:S01]  /*17100*/  LOP3.LUT R31, R25, 0xff000000, R6, 0xf8, !PT ;  /* 0xff000000191f7812 */ /* 0x000fe200078ef806 */
[----:B------:R-:W-:Y:S01]  /*17110*/  HADD2.F32 R29, -RZ, R29.H1_H1 ;  /* 0x3000001dff1d7230 */ /* 0x000fe20000004100 */
[-C--:B------:R-:W-:Y:S02]  /*17120*/  F2FP.F16.E4M3.UNPACK_B R25, R15.reuse ;  /* 0x0000000fff19723e */ /* 0x080fe400020006ff */
[----:B------:R-:W-:Y:S01]  /*17130*/  F2FP.F16.E4M3.UNPACK_B R26, R15.H1 ;  /* 0x0000000fff1a723e */ /* 0x000fe200030006ff */
[----:B------:R-:W-:Y:S01]  /*17140*/  FMUL.FTZ R43, R20, R33 ;  /* 0x00000021142b7220 */ /* 0x000fe20000410000 */
[----:B------:R-:W-:-:S02]  /*17150*/  F2FP.F16.E4M3.UNPACK_B R15, R14 ;  /* 0x0000000eff0f723e */ /* 0x000fc400020006ff */
[----:B------:R-:W-:Y:S01]  /*17160*/  F2FP.F16.E4M3.UNPACK_B R24, R14.H1 ;  /* 0x0000000eff18723e */ /* 0x000fe200030006ff */
[--C-:B------:R-:W-:Y:S02]  /*17170*/  HADD2.F32 R14, -RZ, R21.reuse.H0_H0 ;  /* 0x20000015ff0e7230 */ /* 0x100fe40000004100 */
[----:B------:R-:W-:Y:S01]  /*17180*/  FMUL.FTZ R20, R20, R29 ;  /* 0x0000001d14147220 */ /* 0x000fe20000410000 */
[----:B------:R-:W-:Y:S01]  /*17190*/  HADD2.F32 R21, -RZ, R21.H1_H1 ;  /* 0x30000015ff157230 */ /* 0x000fe20000004100 */
[----:B------:R-:W-:Y:S02]  /*171a0*/  LOP3.LUT R32, R3, 0xff000000, R32, 0xf8, !PT ;  /* 0xff00000003207812 */ /* 0x000fe400078ef820 */
[-C--:B------:R-:W-:Y:S02]  /*171b0*/  F2FP.F16.E4M3.UNPACK_B R13, R12.reuse ;  /* 0x0000000cff0d723e */ /* 0x080fe400020006ff */
[----:B------:R-:W-:Y:S01]  /*171c0*/  F2FP.F16.E4M3.UNPACK_B R12, R12.H1 ;  /* 0x0000000cff0c723e */ /* 0x000fe200030006ff */
[----:B--2---:R-:W0:Y:S02]  /*171d0*/  LDS.128 R8, [R51+0x1e200] ;  /* 0x01e2000033087984 */ /* 0x004e240000000c00 */
[----:B0-----:R-:W-:-:S05]  /*171e0*/  F2FP.F16.E4M3.UNPACK_B R4, R9 ;  /* 0x00000009ff04723e */ /* 0x001fca00020006ff */
[--C-:B------:R-:W-:Y:S01]  /*171f0*/  HADD2.F32 R5, -RZ, R4.reuse.H0_H0 ;  /* 0x20000004ff057230 */ /* 0x100fe20000004100 */
[----:B------:R-:W-:Y:S01]  /*17200*/  F2FP.F16.E4M3.UNPACK_B R9, R9.H1 ;  /* 0x00000009ff09723e */ /* 0x000fe200030006ff */
[----:B------:R-:W-:-:S03]  /*17210*/  HADD2.F32 R4, -RZ, R4.H1_H1 ;  /* 0x30000004ff047230 */ /* 0x000fc60000004100 */
[C---:B------:R-:W-:Y:S01]  /*17220*/  FFMA.FTZ R38, R5.reuse, R30, -R38 ;  /* 0x0000001e05267223 */ /* 0x040fe20000010826 */
[----:B------:R-:W-:Y:S01]  /*17230*/  FFMA.FTZ R35, R5, R34, R35 ;  /* 0x0000002205237223 */ /* 0x000fe20000010023 */
[----:B------:R-:W-:Y:S02]  /*17240*/  HADD2.F32 R34, -RZ, R37.H0_H0 ;  /* 0x20000025ff227230 */ /* 0x000fe40000004100 */
[----:B------:R-:W-:Y:S02]  /*17250*/  HADD2.F32 R30, -RZ, R28.H0_H0 ;  /* 0x2000001cff1e7230 */ /* 0x000fe40000004100 */
[----:B------:R-:W-:Y:S01]  /*17260*/  FFMA.FTZ R43, R4, R29, -R43 ;  /* 0x0000001d042b7223 */ /* 0x000fe2000001082b */
[----:B------:R-:W-:Y:S02]  /*17270*/  HADD2.F32 R5, -RZ, R9.H0_H0 ;  /* 0x20000009ff057230 */ /* 0x000fe40000004100 */
[C---:B------:R-:W-:Y:S01]  /*17280*/  FMUL.FTZ R42, R14.reuse, R34 ;  /* 0x000000220e2a7220 */ /* 0x040fe20000410000 */
[----:B------:R-:W-:Y:S01]  /*17290*/  F2FP.F16.E4M3.UNPACK_B R29, R41 ;  /* 0x00000029ff1d723e */ /* 0x000fe200020006ff */
[-C--:B------:R-:W-:Y:S01]  /*172a0*/  FMUL.FTZ R45, R14, R30.reuse ;  /* 0x0000001e0e2d7220 */ /* 0x080fe20000410000 */
[----:B------:R-:W-:Y:S01]  /*172b0*/  F2FP.F16.E4M3.UNPACK_B R7, R11 ;  /* 0x0000000bff07723e */ /* 0x000fe200020006ff */
[----:B------:R-:W-:Y:S01]  /*172c0*/  FFMA.FTZ R40, R4, R33, R20 ;  /* 0x0000002104287223 */ /* 0x000fe20000010014 */
[C---:B------:R-:W-:Y:S01]  /*172d0*/  FFMA.FTZ R42, R5.reuse, R30, -R42 ;  /* 0x0000001e052a7223 */ /* 0x040fe2000001082a */
[----:B------:R-:W-:Y:S01]  /*172e0*/  FFMA.FTZ R45, R5, R34, R45 ;  /* 0x00000022052d7223 */ /* 0x000fe2000001002d */
[----:B------:R-:W-:Y:S01]  /*172f0*/  F2FP.F16.E4M3.UNPACK_B R14, R36 ;  /* 0x00000024ff0e723e */ /* 0x000fe200020006ff */
[----:B------:R-:W-:-:S02]  /*17300*/  HADD2.F32 R33, -RZ, R29.H0_H0 ;  /* 0x2000001dff217230 */ /* 0x000fc40000004100 */
[----:B------:R-:W-:Y:S02]  /*17310*/  HADD2.F32 R5, -RZ, R25.H0_H0 ;  /* 0x20000019ff057230 */ /* 0x000fe40000004100 */
[----:B------:R-:W-:Y:S02]  /*17320*/  HADD2.F32 R20, -RZ, R14.H0_H0 ;  /* 0x2000000eff147230 */ /* 0x000fe40000004100 */
[----:B------:R-:W-:Y:S02]  /*17330*/  HADD2.F32 R4, -RZ, R7.H0_H0 ;  /* 0x20000007ff047230 */ /* 0x000fe40000004100 */
[C---:B------:R-:W-:Y:S01]  /*17340*/  FMUL.FTZ R47, R5.reuse, R33 ;  /* 0x00000021052f7220 */ /* 0x040fe20000410000 */
[----:B------:R-:W-:Y:S02]  /*17350*/  HADD2.F32 R30, -RZ, R37.H1_H1 ;  /* 0x30000025ff1e7230 */ /* 0x000fe40000004100 */
[----:B------:R-:W-:Y:S02]  /*17360*/  HADD2.F32 R28, -RZ, R28.H1_H1 ;  /* 0x3000001cff1c7230 */ /* 0x000fe40000004100 */
[----:B------:R-:W-:Y:S01]  /*17370*/  FMUL.FTZ R46, R5, R20 ;  /* 0x00000014052e7220 */ /* 0x000fe20000410000 */
[----:B------:R-:W-:-:S02]  /*17380*/  HADD2.F32 R9, -RZ, R9.H1_H1 ;  /* 0x30000009ff097230 */ /* 0x000fc40000004100 */
[----:B------:R-:W-:Y:S01]  /*17390*/  FFMA.FTZ R47, R4, R20, -R47 ;  /* 0x00000014042f7223 */ /* 0x000fe2000001082f */
[C---:B------:R-:W-:Y:S01]  /*173a0*/  FMUL.FTZ R34, R21.reuse, R30 ;  /* 0x0000001e15227220 */ /* 0x040fe20000410000 */
[----:B------:R-:W-:Y:S02]  /*173b0*/  HADD2.F32 R20, -RZ, R29.H1_H1 ;  /* 0x3000001dff147230 */ /* 0x000fe40000004100 */
[-C--:B------:R-:W-:Y:S01]  /*173c0*/  FMUL.FTZ R21, R21, R28.reuse ;  /* 0x0000001c15157220 */ /* 0x080fe20000410000 */
[----:B------:R-:W-:Y:S01]  /*173d0*/  HADD2.F32 R25, -RZ, R25.H1_H1 ;  /* 0x30000019ff197230 */ /* 0x000fe20000004100 */
[----:B------:R-:W-:Y:S01]  /*173e0*/  F2FP.F16.E4M3.UNPACK_B R41, R41.H1 ;  /* 0x00000029ff29723e */ /* 0x000fe200030006ff */
[----:B------:R-:W-:Y:S02]  /*173f0*/  HADD2.F32 R14, -RZ, R14.H1_H1 ;  /* 0x3000000eff0e7230 */ /* 0x000fe40000004100 */
[C---:B------:R-:W-:Y:S01]  /*17400*/  FFMA.FTZ R37, R9.reuse, R28, -R34 ;  /* 0x0000001c09257223 */ /* 0x040fe20000010822 */
[----:B------:R-:W-:Y:S01]  /*17410*/  F2FP.F16.E4M3.UNPACK_B R36, R36.H1 ;  /* 0x00000024ff24723e */ /* 0x000fe200030006ff */
[----:B------:R-:W-:Y:S01]  /*17420*/  HADD2.F32 R7, -RZ, R7.H1_H1 ;  /* 0x30000007ff077230 */ /* 0x000fe20000004100 */
[----:B------:R-:W-:Y:S01]  /*17430*/  F2FP.F16.E4M3.UNPACK_B R11, R11.H1 ;  /* 0x0000000bff0b723e */ /* 0x000fe200030006ff */
[----:B------:R-:W-:Y:S01]  /*17440*/  FFMA.FTZ R30, R9, R30, R21 ;  /* 0x0000001e091e7223 */ /* 0x000fe20000010015 */
[----:B------:R-:W-:Y:S01]  /*17450*/  FMUL.FTZ R28, R25, R20 ;  /* 0x00000014191c7220 */ /* 0x000fe20000410000 */
[----:B------:R-:W-:-:S02]  /*17460*/  HADD2.F32 R21, -RZ, R41.H0_H0 ;  /* 0x20000029ff157230 */ /* 0x000fc40000004100 */
[-C--:B------:R-:W-:Y:S01]  /*17470*/  FMUL.FTZ R25, R25, R14.reuse ;  /* 0x0000000e19197220 */ /* 0x080fe20000410000 */
[----:B------:R-:W-:Y:S02]  /*17480*/  HADD2.F32 R5, -RZ, R26.H0_H0 ;  /* 0x2000001aff057230 */ /* 0x000fe40000004100 */
[----:B------:R-:W-:Y:S01]  /*17490*/  FFMA.FTZ R46, R4, R33, R46 ;  /* 0x00000021042e7223 */ /* 0x000fe2000001002e */
[----:B------:R-:W-:Y:S02]  /*174a0*/  HADD2.F32 R9, -RZ, R36.H0_H0 ;  /* 0x20000024ff097230 */ /* 0x000fe40000004100 */
[C---:B------:R-:W-:Y:S01]  /*174b0*/  FFMA.FTZ R34, R7.reuse, R14, -R28 ;  /* 0x0000000e07227223 */ /* 0x040fe2000001081c */
[----:B------:R-:W-:Y:S02]  /*174c0*/  HADD2.F32 R41, -RZ, R41.H1_H1 ;  /* 0x30000029ff297230 */ /* 0x000fe40000004100 */
[----:B------:R-:W-:Y:S01]  /*174d0*/  FFMA.FTZ R33, R7, R20, R25 ;  /* 0x0000001407217223 */ /* 0x000fe20000010019 */
[----:B------:R-:W-:Y:S01]  /*174e0*/  HADD2.F32 R26, -RZ, R26.H1_H1 ;  /* 0x3000001aff1a7230 */ /* 0x000fe20000004100 */
[----:B------:R-:W-:Y:S01]  /*174f0*/  F2FP.F16.E4M3.UNPACK_B R14, R32.H1 ;  /* 0x00000020ff0e723e */ /* 0x000fe200030006ff */
[----:B------:R-:W-:-:S02]  /*17500*/  HADD2.F32 R4, -RZ, R11.H0_H0 ;  /* 0x2000000bff047230 */ /* 0x000fc40000004100 */
[C---:B------:R-:W-:Y:S01]  /*17510*/  FMUL.FTZ R29, R5.reuse, R21 ;  /* 0x00000015051d7220 */ /* 0x040fe20000410000 */
[----:B------:R-:W-:Y:S01]  /*17520*/  HADD2.F32 R36, -RZ, R36.H1_H1 ;  /* 0x30000024ff247230 */ /* 0x000fe20000004100 */
[----:B------:R-:W-:Y:S01]  /*17530*/  F2FP.F16.E4M3.UNPACK_B R7, R27.H1 ;  /* 0x0000001bff07723e */ /* 0x000fe200030006ff */
[----:B------:R-:W-:Y:S01]  /*17540*/  FMUL.FTZ R50, R5, R9 ;  /* 0x0000000905327220 */ /* 0x000fe20000410000 */
[-C--:B------:R-:W-:Y:S01]  /*17550*/  F2FP.F16.E4M3.UNPACK_B R3, R8.reuse ;  /* 0x00000008ff03723e */ /* 0x080fe200020006ff */
[----:B------:R-:W-:Y:S01]  /*17560*/  HADD2.F32 R11, -RZ, R11.H1_H1 ;  /* 0x3000000bff0b7230 */ /* 0x000fe20000004100 */
[----:B------:R-:W-:Y:S01]  /*17570*/  F2FP.F16.E4M3.UNPACK_B R8, R8.H1 ;  /* 0x00000008ff08723e */ /* 0x000fe200030006ff */
[----:B------:R-:W-:Y:S01]  /*17580*/  FMUL.FTZ R28, R26, R41 ;  /* 0x000000291a1c7220 */ /* 0x000fe20000410000 */
[----:B------:R-:W-:Y:S01]  /*17590*/  FFMA.FTZ R48, R4, R9, -R29 ;  /* 0x0000000904307223 */ /* 0x000fe2000001081d */
[----:B------:R-:W-:Y:S02]  /*175a0*/  HADD2.F32 R20, -RZ, R14.H0_H0 ;  /* 0x2000000eff147230 */ /* 0x000fe40000004100 */
[----:B------:R-:W-:Y:S01]  /*175b0*/  FMUL.FTZ R26, R26, R36 ;  /* 0x000000241a1a7220 */ /* 0x000fe20000410000 */
[----:B------:R-:W-:-:S02]  /*175c0*/  HADD2.F32 R5, -RZ, R12.H0_H0 ;  /* 0x2000000cff057230 */ /* 0x000fc40000004100 */
[--C-:B------:R-:W-:Y:S02]  /*175d0*/  HADD2.F32 R9, -RZ, R7.reuse.H0_H0 ;  /* 0x20000007ff097230 */ /* 0x100fe40000004100 */
[----:B------:R-:W-:Y:S01]  /*175e0*/  FFMA.FTZ R50, R4, R21, R50 ;  /* 0x0000001504327223 */ /* 0x000fe20000010032 */
[----:B------:R-:W-:Y:S02]  /*175f0*/  HADD2.F32 R4, -RZ, R8.H0_H0 ;  /* 0x20000008ff047230 */ /* 0x000fe40000004100 */
[C---:B------:R-:W-:Y:S01]  /*17600*/  FFMA.FTZ R49, R11.reuse, R36, -R28 ;  /* 0x000000240b317223 */ /* 0x040fe2000001081c */
[----:B------:R-:W-:Y:S01]  /*17610*/  FFMA.FTZ R41, R11, R41, R26 ;  /* 0x000000290b297223 */ /* 0x000fe2000001001a */
[C---:B------:R-:W-:Y:S01]  /*17620*/  FMUL.FTZ R21, R5.reuse, R20 ;  /* 0x0000001405157220 */ /* 0x040fe20000410000 */
[----:B------:R-:W-:Y:S02]  /*17630*/  HADD2.F32 R11, -RZ, R14.H1_H1 ;  /* 0x3000000eff0b7230 */ /* 0x000fe40000004100 */
[----:B------:R-:W-:Y:S01]  /*17640*/  FMUL.FTZ R5, R5, R9 ;  /* 0x0000000905057220 */ /* 0x000fe20000410000 */
[----:B------:R-:W-:Y:S01]  /*17650*/  HADD2.F32 R12, -RZ, R12.H1_H1 ;  /* 0x3000000cff0c7230 */ /* 0x000fe20000004100 */
[----:B------:R-:W-:Y:S01]  /*17660*/  F2FP.F16.E4M3.UNPACK_B R32, R32 ;  /* 0x00000020ff20723e */ /* 0x000fe200020006ff */
[----:B------:R-:W-:-:S02]  /*17670*/  HADD2.F32 R7, -RZ, R7.H1_H1 ;  /* 0x30000007ff077230 */ /* 0x000fc40000004100 */
[C---:B------:R-:W-:Y:S01]  /*17680*/  FFMA.FTZ R25, R4.reuse, R9, -R21 ;  /* 0x0000000904197223 */ /* 0x040fe20000010815 */
[----:B------:R-:W-:Y:S02]  /*17690*/  HADD2.F32 R8, -RZ, R8.H1_H1 ;  /* 0x30000008ff087230 */ /* 0x000fe40000004100 */
[----:B------:R-:W-:Y:S01]  /*176a0*/  FFMA.FTZ R26, R4, R20, R5 ;  /* 0x00000014041a7223 */ /* 0x000fe20000010005 */
[----:B------:R-:W-:Y:S01]  /*176b0*/  F2FP.F16.E4M3.UNPACK_B R27, R27 ;  /* 0x0000001bff1b723e */ /* 0x000fe200020006ff */
[C---:B------:R-:W-:Y:S01]  /*176c0*/  FMUL.FTZ R21, R12.reuse, R11 ;  /* 0x0000000b0c157220 */ /* 0x040fe20000410000 */
[-C--:B------:R-:W-:Y:S01]  /*176d0*/  FMUL.FTZ R12, R12, R7.reuse ;  /* 0x000000070c0c7220 */ /* 0x080fe20000410000 */
[----:B------:R-:W-:Y:S02]  /*176e0*/  HADD2.F32 R9, -RZ, R32.H0_H0 ;  /* 0x20000020ff097230 */ /* 0x000fe40000004100 */
[----:B------:R-:W-:Y:S02]  /*176f0*/  HADD2.F32 R5, -RZ, R13.H0_H0 ;  /* 0x2000000dff057230 */ /* 0x000fe40000004100 */
[C---:B------:R-:W-:Y:S01]  /*17700*/  FFMA.FTZ R28, R8.reuse, R7, -R21 ;  /* 0x00000007081c7223 */ /* 0x040fe20000010815 */
        /* <DEDUP_REMOVED lines=8> */
[C---:B------:R-:W-:Y:S01]  /*17790*/  FFMA.FTZ R12, R4.reuse, R7, -R11 ;  /* 0x00000007040c7223 */ /* 0x040fe2000001080b */
[----:B------:R-:W-:Y:S01]  /*177a0*/  HADD2.F32 R3, -RZ, R3.H1_H1 ;  /* 0x30000003ff037230 */ /* 0x000fe20000004100 */
[----:B------:R-:W-:Y:S01]  /*177b0*/  F2FP.F16.E4M3.UNPACK_B R11, R39.H1 ;  /* 0x00000027ff0b723e */ /* 0x000fe200030006ff */
[C---:B------:R-:W-:Y:S01]  /*177c0*/  FMUL.FTZ R20, R13.reuse, R32 ;  /* 0x000000200d147220 */ /* 0x040fe20000410000 */
[----:B------:R-:W-:Y:S01]  /*177d0*/  F2FP.F16.E4M3.UNPACK_B R6, R10 ;  /* 0x0000000aff06723e */ /* 0x000fe200020006ff */
[----:B------:R-:W-:Y:S01]  /*177e0*/  FFMA.FTZ R14, R4, R9, R5 ;  /* 0x00000009040e7223 */ /* 0x000fe20000010005 */
[----:B------:R-:W-:Y:S01]  /*177f0*/  FMUL.FTZ R7, R13, R8 ;  /* 0x000000080d077220 */ /* 0x000fe20000410000 */
[----:B------:R-:W-:Y:S01]  /*17800*/  F2FP.F16.E4M3.UNPACK_B R10, R10.H1 ;  /* 0x0000000aff0a723e */ /* 0x000fe200030006ff */
[----:B------:R-:W-:Y:S01]  /*17810*/  FFMA.FTZ R13, R3, R8, -R20 ;  /* 0x00000008030d7223 */ /* 0x000fe20000010814 */
[----:B------:R-:W-:Y:S01]  /*17820*/  F2FP.F16.E4M3.UNPACK_B R5, R31.H1 ;  /* 0x0000001fff05723e */ /* 0x000fe200030006ff */
[----:B------:R-:W-:-:S02]  /*17830*/  HADD2.F32 R8, -RZ, R11.H0_H0 ;  /* 0x2000000bff087230 */ /* 0x000fc40000004100 */
[----:B------:R-:W-:Y:S02]  /*17840*/  HADD2.F32 R4, -RZ, R24.H0_H0 ;  /* 0x20000018ff047230 */ /* 0x000fe40000004100 */
[----:B------:R-:W-:Y:S01]  /*17850*/  FFMA.FTZ R21, R3, R32, R7 ;  /* 0x0000002003157223 */ /* 0x000fe20000010007 */
[----:B------:R-:W-:Y:S02]  /*17860*/  HADD2.F32 R7, -RZ, R5.H0_H0 ;  /* 0x20000005ff077230 */ /* 0x000fe40000004100 */
[----:B------:R-:W-:Y:S02]  /*17870*/  HADD2.F32 R3, -RZ, R10.H0_H0 ;  /* 0x2000000aff037230 */ /* 0x000fe40000004100 */
[----:B------:R-:W-:Y:S01]  /*17880*/  FMUL.FTZ R20, R4, R8 ;  /* 0x0000000804147220 */ /* 0x000fe20000410000 */
[----:B------:R-:W-:Y:S02]  /*17890*/  HADD2.F32 R11, -RZ, R11.H1_H1 ;  /* 0x3000000bff0b7230 */ /* 0x000fe40000004100 */
[----:B------:R-:W-:-:S02]  /*178a0*/  HADD2.F32 R24, -RZ, R24.H1_H1 ;  /* 0x30000018ff187230 */ /* 0x000fc40000004100 */
[-C--:B------:R-:W-:Y:S01]  /*178b0*/  FMUL.FTZ R4, R4, R7.reuse ;  /* 0x0000000704047220 */ /* 0x080fe20000410000 */
[----:B------:R-:W-:Y:S02]  /*178c0*/  HADD2.F32 R5, -RZ, R5.H1_H1 ;  /* 0x30000005ff057230 */ /* 0x000fe40000004100 */
[C---:B------:R-:W-:Y:S01]  /*178d0*/  FFMA.FTZ R27, R3.reuse, R7, -R20 ;  /* 0x00000007031b7223 */ /* 0x040fe20000010814 */
[----:B------:R-:W-:Y:S01]  /*178e0*/  HADD2.F32 R10, -RZ, R10.H1_H1 ;  /* 0x3000000aff0a7230 */ /* 0x000fe20000004100 */
[----:B------:R-:W-:Y:S01]  /*178f0*/  F2FP.F16.E4M3.UNPACK_B R31, R31 ;  /* 0x0000001fff1f723e */ /* 0x000fe200020006ff */
[C---:B------:R-:W-:Y:S01]  /*17900*/  FMUL.FTZ R7, R24.reuse, R11 ;  /* 0x0000000b18077220 */ /* 0x040fe20000410000 */
[----:B------:R-:W-:Y:S01]  /*17910*/  F2FP.F16.E4M3.UNPACK_B R39, R39 ;  /* 0x00000027ff27723e */ /* 0x000fe200020006ff */
[-C--:B------:R-:W-:Y:S01]  /*17920*/  FMUL.FTZ R20, R24, R5.reuse ;  /* 0x0000000518147220 */ /* 0x080fe20000410000 */
[----:B------:R-:W-:Y:S01]  /*17930*/  FFMA.FTZ R24, R3, R8, R4 ;  /* 0x0000000803187223 */ /* 0x000fe20000010004 */
[----:B------:R-:W-:Y:S01]  /*17940*/  FFMA.FTZ R32, R10, R5, -R7 ;  /* 0x000000050a207223 */ /* 0x000fe20000010807 */
[----:B------:R-:W-:-:S02]  /*17950*/  HADD2.F32 R5, -RZ, R31.H0_H0 ;  /* 0x2000001fff057230 */ /* 0x000fc40000004100 */
[----:B------:R-:W-:Y:S02]  /*17960*/  HADD2.F32 R7, -RZ, R39.H0_H0 ;  /* 0x20000027ff077230 */ /* 0x000fe40000004100 */
[----:B------:R-:W-:Y:S02]  /*17970*/  HADD2.F32 R4, -RZ, R15.H0_H0 ;  /* 0x2000000fff047230 */ /* 0x000fe40000004100 */
[----:B------:R-:W-:Y:S02]  /*17980*/  HADD2.F32 R31, -RZ, R31.H1_H1 ;  /* 0x3000001fff1f7230 */ /* 0x000fe40000004100 */
[----:B------:R-:W-:Y:S02]  /*17990*/  HADD2.F32 R39, -RZ, R39.H1_H1 ;  /* 0x30000027ff277230 */ /* 0x000fe40000004100 */
[----:B------:R-:W-:Y:S02]  /*179a0*/  HADD2.F32 R15, -RZ, R15.H1_H1 ;  /* 0x3000000fff0f7230 */ /* 0x000fe40000004100 */
[----:B------:R-:W-:Y:S01]  /*179b0*/  FFMA.FTZ R11, R10, R11, R20 ;  /* 0x0000000b0a0b7223 */ /* 0x000fe20000010014 */
[----:B------:R-:W-:-:S02]  /*179c0*/  HADD2.F32 R3, -RZ, R6.H0_H0 ;  /* 0x20000006ff037230 */ /* 0x000fc40000004100 */
[C---:B------:R-:W-:Y:S01]  /*179d0*/  FMUL.FTZ R8, R4.reuse, R7 ;  /* 0x0000000704087220 */ /* 0x040fe20000410000 */
[----:B------:R-:W-:Y:S02]  /*179e0*/  HADD2.F32 R6, -RZ, R6.H1_H1 ;  /* 0x30000006ff067230 */ /* 0x000fe40000004100 */
[----:B------:R-:W-:Y:S01]  /*179f0*/  FMUL.FTZ R4, R4, R5 ;  /* 0x0000000504047220 */ /* 0x000fe20000410000 */
        /* <DEDUP_REMOVED lines=22> */
[----:B------:R2:W-:Y:S04]  /*17b60*/  STS.128 [R51+0x1e200], R4 ;  /* 0x01e2000433007388 */ /* 0x0005e80000000c00 */
[----:B------:R2:W-:Y:S02]  /*17b70*/  STS.128 [R0+0x1e200], R8 ;  /* 0x01e2000800007388 */ /* 0x0005e40000000c00 */
.L_x_5109:
[----:B------:R-:W-:Y:S05]  /*17b80*/  BSYNC B0 ;  /* 0x0000000000007941 */ /* 0x000fea0003800000 */
.L_x_5099:
        /* <DEDUP_REMOVED lines=8> */
.L_x_5097:
[----:B0-2-4-:R-:W-:-:S05]  /*17c10*/  IMAD.U32 R0, RZ, RZ, UR53 ;  /* 0x00000035ff007e24 */ /* 0x015fca000f8e00ff */
[----:B------:R-:W-:-:S13]  /*17c20*/  ISETP.NE.AND P1, PT, R0, 0x3, PT ;  /* 0x000000030000780c */ /* 0x000fda0003f25270 */
[----:B------:R-:W-:Y:S05]  /*17c30*/  @!P1 BRA `(.L_x_5132) ;  /* 0x0000000000049947 */ /* 0x000fea0003800000 */
[----:B------:R-:W-:Y:S01]  /*17c40*/  BPT.TRAP 0x1 ;  /* 0x000000040000795c */ /* 0x000fe20000300000 */
.L_x_5132:
[----:B------:R-:W-:Y:S01]  /*17c50*/  IMAD R0, R146, 0x8, R16 ;  /* 0x0000000892007824 */ /* 0x000fe200078e0210 */
[----:B-1-3--:R-:W-:-:S04]  /*17c60*/  SHF.L.U32 R3, R220, 0x1f, RZ ;  /* 0x0000001fdc037819 */ /* 0x00afc800000006ff */
[----:B------:R0:W1:Y:S01]  /*17c70*/  SYNCS.PHASECHK.TRANS64.TRYWAIT P2, [R0+URZ+0x33430], R3 ;  /* 0x03343003000075a7 */ /* 0x000062000804017f */
[----:B------:R-:W-:Y:S05]  /*17c80*/  @!P1 BRA `(.L_x_5133) ;  /* 0x0000000000049947 */ /* 0x000fea0003800000 */
[----:B------:R-:W-:Y:S01]  /*17c90*/  BPT.TRAP 0x1 ;  /* 0x000000040000795c */ /* 0x000fe20000300000 */
.L_x_5133:
[----:B-----5:R-:W2:Y:S01]  /*17ca0*/  S2R R4, SR_TID.X ;  /* 0x0000000000047919 */ /* 0x020ea20000002100 */
[----:B------:R-:W-:Y:S01]  /*17cb0*/  IMAD.MOV.U32 R119, RZ, RZ, RZ ;  /* 0x000000ffff777224 */ /* 0x000fe200078e00ff */
[----:B--2---:R-:W-:-:S04]  /*17cc0*/  LOP3.LUT R4, R4, 0x7f, RZ, 0xc0, !PT ;  /* 0x0000007f04047812 */ /* 0x004fc800078ec0ff */
[----:B------:R-:W-:Y:S01]  /*17cd0*/  ISETP.NE.AND P0, PT, R4, RZ, PT ;  /* 0x000000ff0400720c */ /* 0x000fe20003f05270 */
[----:B-1----:R-:W-:-:S12]  /*17ce0*/  @P2 BRA `(.L_x_5134) ;  /* 0x0000000000082947 */ /* 0x002fd80003800000 */
[----:B------:R-:W1:Y:S02]  /*17cf0*/  SYNCS.PHASECHK.TRANS64.TRYWAIT P2, [R0+URZ+0x33430], R3 ;  /* 0x03343003000075a7 */ /* 0x000e64000804017f */
[----:B-1----:R-:W-:Y:S05]  /*17d00*/  @!P2 BRA `(.L_x_5135) ;  /* 0x0000018c005ca947 */ /* 0x002fea0003800000 */
.L_x_5134:
[----:B------:R-:W-:Y:S05]  /*17d10*/  WARPSYNC.ALL ;  /* 0x0000000000007948 */ /* 0x000fea0003800000 */
[----:B01----:R-:W-:Y:S01]  /*17d20*/  IADD3 R3, R16, 0x24200, RZ ;  /* 0x0002420010037810 */ /* 0x003fe20007ffe0ff */
[----:B------:R-:W2:Y:S01]  /*17d30*/  LDL R106, [R1+0x4] ;  /* 0x00000400016a7983 */ /* 0x000ea20000100800 */
[----:B------:R-:W-:Y:S01]  /*17d40*/  R2UR UR44, R44 ;  /* 0x000000002c2c72ca */ /* 0x000fe200000e0000 */
[----:B------:R-:W-:Y:S01]  /*17d50*/  IMAD.MOV.U32 R5, RZ, RZ, -0x7fffffe0 ;  /* 0x80000020ff057424 */ /* 0x000fe200078e00ff */
[----:B------:R-:W-:Y:S01]  /*17d60*/  SHF.R.U32.HI R3, RZ, 0x4, R3 ;  /* 0x00000004ff037819 */ /* 0x000fe20000011603 */
[----:B------:R-:W-:Y:S01]  /*17d70*/  WARPGROUP.ARRIVE ;  /* 0x00000000000079c5 */ /* 0x000fe20000000000 */
[----:B------:R-:W-:Y:S01]  /*17d80*/  UMOV UR25, 0x80000020 ;  /* 0x8000002000197882 */ /* 0x000fe20000000000 */
[----:B------:R-:W-:Y:S01]  /*17d90*/  IMAD.MOV.U32 R7, RZ, RZ, -0x7fffffe0 ;  /* 0x80000020ff077424 */ /* 0x000fe200078e00ff */
[----:B------:R-:W-:Y:S01]  /*17da0*/  LOP3.LUT R3, R3, 0x3fff, RZ, 0xc0, !PT ;  /* 0x00003fff03037812 */ /* 0x000fe200078ec0ff */
[----:B------:R-:W-:Y:S01]  /*17db0*/  IMAD.MOV.U32 R9, RZ, RZ, -0x7fffffe0 ;  /* 0x80000020ff097424 */ /* 0x000fe200078e00ff */
[----:B------:R-:W3:Y:S01]  /*17dc0*/  LDL R104, [R1] ;  /* 0x0000000001687983 */ /* 0x000ee20000100800 */
[----:B------:R-:W-:Y:S01]  /*17dd0*/  R2UR UR27, R5 ;  /* 0x00000000051b72ca */ /* 0x000fe200000e0000 */
[----:B------:R-:W-:Y:S01]  /*17de0*/  UMOV UR9, UR25 ;  /* 0x0000001900097c82 */ /* 0x000fe20008000000 */
[----:B------:R-:W-:Y:S01]  /*17df0*/  LOP3.LUT R14, R3, 0x10000, RZ, 0xfc, !PT ;  /* 0x00010000030e7812 */ /* 0x000fe200078efcff */
[----:B------:R-:W-:Y:S01]  /*17e00*/  UMOV UR13, UR25 ;  /* 0x00000019000d7c82 */ /* 0x000fe20008000000 */
[----:B------:R-:W-:Y:S01]  /*17e10*/  ULOP3.LUT UR44, UR44, 0x10000, URZ, 0xfc, !UPT ;  /* 0x000100002c2c7892 */ /* 0x000fe2000f8efc3f */
[----:B------:R-:W-:Y:S01]  /*17e20*/  R2UR UR11, R9 ;  /* 0x00000000090b72ca */ /* 0x000fe200000e0000 */
[----:B------:R-:W-:Y:S01]  /*17e30*/  UMOV UR17, UR25 ;  /* 0x0000001900117c82 */ /* 0x000fe20008000000 */
[----:B------:R-:W-:Y:S01]  /*17e40*/  IMAD R4, R146, 0x780, R14 ;  /* 0x0000078092047824 */ /* 0x000fe200078e020e */
[----:B------:R-:W-:Y:S01]  /*17e50*/  MOV R9, 0x80000020 ;  /* 0x8000002000097802 */ /* 0x000fe20000000f00 */
[----:B------:R-:W-:Y:S01]  /*17e60*/  IMAD.MOV.U32 R11, RZ, RZ, -0x7fffffe0 ;  /* 0x80000020ff0b7424 */ /* 0x000fe200078e00ff */
[----:B------:R-:W-:Y:S01]  /*17e70*/  UIADD3 UR4, UR44, 0x2, URZ ;  /* 0x000000022c047890 */ /* 0x000fe2000fffe03f */
[C---:B------:R-:W-:Y:S01]  /*17e80*/  VIADD R6, R4.reuse, 0x80 ;  /* 0x0000008004067836 */ /* 0x040fe20000000000 */
[C---:B------:R-:W-:Y:S01]  /*17e90*/  R2UR UR26, R4.reuse ;  /* 0x00000000041a72ca */ /* 0x040fe200000e0000 */
[----:B------:R-:W-:Y:S01]  /*17ea0*/  UMOV UR24, UR44 ;  /* 0x0000002c00187c82 */ /* 0x000fe20008000000 */
[----:B------:R-:W-:Y:S01]  /*17eb0*/  VIADD R8, R4, 0x100 ;  /* 0x0000010004087836 */ /* 0x000fe20000000000 */
[----:B------:R-:W-:Y:S01]  /*17ec0*/  UMOV UR8, UR24 ;  /* 0x0000001800087c82 */ /* 0x000fe20008000000 */
[----:B------:R-:W-:Y:S01]  /*17ed0*/  UMOV UR12, UR24 ;  /* 0x00000018000c7c82 */ /* 0x000fe20008000000 */
[----:B------:R-:W-:Y:S01]  /*17ee0*/  R2UR UR19, R9 ;  /* 0x00000000091372ca */ /* 0x000fe200000e0000 */
[----:B------:R-:W-:Y:S01]  /*17ef0*/  UMOV UR16, UR24 ;  /* 0x0000001800107c82 */ /* 0x000fe20008000000 */
[----:B------:R-:W-:Y:S01]  /*17f00*/  R2UR UR10, R8 ;  /* 0x00000000080a72ca */ /* 0x000fe200000e0000 */
[C---:B------:R-:W-:Y:S01]  /*17f10*/  VIADD R8, R4.reuse, 0x200 ;  /* 0x0000020004087836 */ /* 0x040fe20000000000 */
[----:B------:R-:W-:Y:S01]  /*17f20*/  R2UR UR7, R11 ;  /* 0x000000000b0772ca */ /* 0x000fe200000e0000 */
[----:B------:R-:W-:Y:S01]  /*17f30*/  VIADD R10, R4, 0x2 ;  /* 0x00000002040a7836 */ /* 0x000fe20000000000 */
[----:B------:R-:W-:Y:S01]  /*17f40*/  UMOV UR5, 0x80000020 ;  /* 0x8000002000057882 */ /* 0x000fe20000000000 */
[----:B------:R-:W-:Y:S01]  /*17f50*/  IMAD.MOV.U32 R9, RZ, RZ, -0x7fffffe0 ;  /* 0x80000020ff097424 */ /* 0x000fe200078e00ff */
[----:B------:R-:W-:Y:S01]  /*17f60*/  QGMMA.64x32x32.F32.E4M3.E4M3 R88, gdesc[UR24], RZ, !UPT, gsb0 ;  /* 0x00600000185879f3 */ /* 0x000fe2000c0008ff */
[----:B------:R-:W-:Y:S01]  /*17f70*/  R2UR UR26, R6 ;  /* 0x00000000061a72ca */ /* 0x000fe200000e0000 */
[----:B------:R-:W-:Y:S01]  /*17f80*/  UMOV UR20, UR4 ;  /* 0x0000000400147c82 */ /* 0x000fe20008000000 */
[----:B------:R-:W-:Y:S01]  /*17f90*/  R2UR UR27, R7 ;  /* 0x00000000071b72ca */ /* 0x000fe200000e0000 */
[----:B------:R-:W-:Y:S01]  /*17fa0*/  IMAD.MOV.U32 R7, RZ, RZ, -0x7fffffe0 ;  /* 0x80000020ff077424 */ /* 0x000fe200078e00ff */
[----:B------:R-:W-:Y:S01]  /*17fb0*/  IADD3 R6, R4, 0x180, RZ ;  /* 0x0000018004067810 */ /* 0x000fe20007ffe0ff */
[----:B------:R-:W-:Y:S01]  /*17fc0*/  UMOV UR21, UR5 ;  /* 0x0000000500157c82 */ /* 0x000fe20008000000 */
[----:B------:R-:W-:Y:S01]  /*17fd0*/  R2UR UR18, R8 ;  /* 0x00000000081272ca */ /* 0x000fe200000e0000 */
[----:B------:R-:W-:Y:S01]  /*17fe0*/  VIADD R8, R4, 0x102 ;  /* 0x0000010204087836 */ /* 0x000fe20000000000 */
[----:B------:R-:W-:Y:S01]  /*17ff0*/  R2UR UR14, R6 ;  /* 0x00000000060e72ca */ /* 0x000fe200000e0000 */
[----:B------:R-:W-:Y:S01]  /*18000*/  VIADD R6, R4, 0x82 ;  /* 0x0000008204067836 */ /* 0x000fe20000000000 */
[----:B------:R-:W-:Y:S01]  /*18010*/  R2UR UR15, R7 ;  /* 0x00000000070f72ca */ /* 0x000fe200000e0000 */
[----:B------:R-:W-:Y:S01]  /*18020*/  IMAD.MOV.U32 R7, RZ, RZ, -0x7fffffe0 ;  /* 0x80000020ff077424 */ /* 0x000fe200078e00ff */
[----:B------:R-:W-:Y:S01]  /*18030*/  R2UR UR6, R10 ;  /* 0x000000000a0672ca */ /* 0x000fe200000e0000 */
[----:B------:R-:W-:Y:S01]  /*18040*/  VIADD R10, R4, 0x280 ;  /* 0x00000280040a7836 */ /* 0x000fe20000000000 */
[----:B------:R-:W-:Y:S01]  /*18050*/  MOV R21, 0x80000020 ;  /* 0x8000002000157802 */ /* 0x000fe20000000f00 */
[----:B------:R-:W-:Y:S01]  /*18060*/  IMAD.MOV.U32 R11, RZ, RZ, -0x7fffffe0 ;  /* 0x80000020ff0b7424 */ /* 0x000fe200078e00ff */
[----:B------:R-:W-:Y:S01]  /*18070*/  @!P0 IADD3 R0, R0, 0x33440, RZ ;  /* 0x0003344000008810 */ /* 0x000fe20007ffe0ff */
[----:B------:R-:W-:Y:S01]  /*18080*/  VIADD R20, R4, 0x602 ;  /* 0x0000060204147836 */ /* 0x000fe20000000000 */
[----:B------:R-:W-:Y:S01]  /*18090*/  ULDC UR56, c[0x0][0x988] ;  /* 0x0002620000387ab9 */ /* 0x000fe20000000800 */
[----:B------:R-:W-:Y:S01]  /*180a0*/  ULDC UR57, c[0x0][0x988] ;  /* 0x0002620000397ab9 */ /* 0x000fe20000000800 */
[--C-:B------:R-:W-:Y:S01]  /*180b0*/  IMAD.MOV.U32 R118, RZ, RZ, R119.reuse ;  /* 0x000000ffff767224 */ /* 0x100fe200078e0077 */
        /* <DEDUP_REMOVED lines=15> */
[----:B------:R-:W-:Y:S01]  /*181b0*/  VIADD R10, R4, 0x282 ;  /* 0x00000282040a7836 */ /* 0x000fe20000000000 */
[----:B------:R-:W-:Y:S01]  /*181c0*/  UMOV UR29, UR9 ;  /* 0x00000009001d7c82 */ /* 0x000fe20008000000 */
[----:B------:R-:W-:Y:S02]  /*181d0*/  IMAD.MOV.U32 R11, RZ, RZ, -0x7fffffe0 ;  /* 0x80000020ff0b7424 */ /* 0x000fe400078e00ff */
        /* <DEDUP_REMOVED lines=8> */
[----:B------:R-:W-:Y:S01]  /*18260*/  VIADD R8, R4, 0x202 ;  /* 0x0000020204087836 */ /* 0x000fe20000000000 */
[----:B------:R-:W-:-:S04]  /*18270*/  MOV R9, 0x80000020 ;  /* 0x8000002000097802 */ /* 0x000fc80000000f00 */
[----:B------:R-:W-:Y:S01]  /*18280*/  R2UR UR22, R8 ;  /* 0x00000000081672ca */ /* 0x000fe200000e0000 */
[----:B------:R-:W-:Y:S01]  /*18290*/  VIADD R8, R4, 0x380 ;  /* 0x0000038004087836 */ /* 0x000fe20000000000 */
[----:B------:R-:W-:Y:S01]  /*182a0*/  R2UR UR23, R9 ;  /* 0x00000000091772ca */ /* 0x000fe200000e0000 */
[----:B------:R-:W-:Y:S01]  /*182b0*/  IMAD.MOV.U32 R9, RZ, RZ, -0x7fffffe0 ;  /* 0x80000020ff097424 */ /* 0x000fe200078e00ff */
        /* <DEDUP_REMOVED lines=8> */
[----:B------:R-:W-:Y:S02]  /*18340*/  R2UR UR6, R6 ;  /* 0x00000000060672ca */ /* 0x000fe400000e0000 */
[----:B------:R-:W-:Y:S01]  /*18350*/  R2UR UR7, R7 ;  /* 0x00000000070772ca */ /* 0x000fe200000e0000 */
[----:B------:R-:W-:Y:S01]  /*18360*/  IMAD.MOV.U32 R7, RZ, RZ, -0x7fffffe0 ;  /* 0x80000020ff077424 */ /* 0x000fe200078e00ff */
[----:B------:R-:W-:-:S04]  /*18370*/  IADD3 R6, R4, 0x182, RZ ;  /* 0x0000018204067810 */ /* 0x000fc80007ffe0ff */
        /* <DEDUP_REMOVED lines=8> */
[----:B------:R-:W-:Y:S01]  /*18400*/  IMAD.U32 R120, RZ, RZ, UR6 ;  /* 0x00000006ff787e24 */ /* 0x000fe2000f8e00ff */
[----:B------:R-:W-:Y:S02]  /*18410*/  WARPGROUP.DEPBAR.LE gsb0, 0x0 ;  /* 0x00008000000079c5 */ /* 0x000fe40000010000 */
[----:B------:R-:W-:-:S06]  /*18420*/  WARPGROUP.ARRIVE ;  /* 0x00000000000079c5 */ /* 0x000fcc0000000000 */
[----:B------:R-:W-:Y:S01]  /*18430*/  QGMMA.64x32x32.F32.E4M3.E4M3 R56, gdesc[UR12], R56, gsb0 ;  /* 0x006000000c3879f3 */ /* 0x000fe20008000838 */
        /* <DEDUP_REMOVED lines=99> */
[----:B------:R-:W-:Y:S02]  /*18a70*/  R2UR UR46, R8 ;  /* 0x00000000082e72ca */ /* 0x000fe400000e0000 */
[----:B------:R-:W-:Y:S01]  /*18a80*/  R2UR UR47, R9 ;  /* 0x00000000092f72ca */ /* 0x000fe200000e0000 */
        /* <DEDUP_REMOVED lines=42> */
[----:B------:R-:W-:Y:S01]  /*18d30*/  MUFU.TANH R10, R10 ;  /* 0x0000000a000a7308 */ /* 0x000fe20000002400 */
[----:B------:R-:W-:Y:S01]  /*18d40*/  R2UR UR23, R21 ;  /* 0x00000000151772ca */ /* 0x000fe200000e0000 */
        /* <DEDUP_REMOVED lines=11> */
[----:B------:R-:W-:Y:S01]  /*18e00*/  FMUL.FTZ R12, R2, R102 ;  /* 0x00000066020c7220 */ /* 0x000fe20000410000 */
[--C-:B------:R-:W-:Y:S01]  /*18e10*/  IMAD.MOV.U32 R102, RZ, RZ, R119.reuse ;  /* 0x000000ffff667224 */ /* 0x100fe200078e0077 */
[----:B------:R-:W-:Y:S01]  /*18e20*/  MOV R90, R119 ;  /* 0x00000077005a7202 */ /* 0x000fe20000000f00 */
[----:B------:R-:W1:Y:S01]  /*18e30*/  MUFU.TANH R117, R117 ;  /* 0x0000007500757308 */ /* 0x000e620000002400 */
[----:B------:R-:W-:-:S02]  /*18e40*/  IMAD.MOV.U32 R98, RZ, RZ, R119 ;  /* 0x000000ffff627224 */ /* 0x000fc400078e0077 */
[--C-:B------:R-:W-:Y:S02]  /*18e50*/  IMAD.MOV.U32 R94, RZ, RZ, R119.reuse ;  /* 0x000000ffff5e7224 */ /* 0x100fe400078e0077 */
[----:B------:R-:W-:-:S03]  /*18e60*/  IMAD.MOV.U32 R92, RZ, RZ, R119 ;  /* 0x000000ffff5c7224 */ /* 0x000fc600078e0077 */
[----:B------:R-:W4:Y:S08]  /*18e70*/  MUFU.TANH R123, R123 ;  /* 0x0000007b007b7308 */ /* 0x000f300000002400 */
[----:B------:R-:W5:Y:S08]  /*18e80*/  MUFU.TANH R96, R96 ;  /* 0x0000006000607308 */ /* 0x000f700000002400 */
        /* <DEDUP_REMOVED lines=9> */
[----:B------:R-:W-:Y:S01]  /*18f20*/  MUFU.TANH R111, R77 ;  /* 0x0000004d006f7308 */ /* 0x000fe20000002400 */
[----:B------:R-:W-:Y:S01]  /*18f30*/  QGMMA.64x32x32.F32.E4M3.E4M3 R56, gdesc[UR20], R56, gsb0 ;  /* 0x00600000143879f3 */ /* 0x000fe20008000838 */
        /* <DEDUP_REMOVED lines=11> */
[----:B--2---:R-:W-:-:S07]  /*18ff0*/  FMUL.FTZ R72, R2, R79 ;  /* 0x0000004f02487220 */ /* 0x004fce0000410000 */
[----:B------:R2:W5:Y:S01]  /*19000*/  MUFU.TANH R113, R76 ;  /* 0x0000004c00717308 */ /* 0x0005620000002400 */
[----:B---3--:R-:W-:-:S07]  /*19010*/  FMUL.FTZ R73, R2, R82 ;  /* 0x0000005202497220 */ /* 0x008fce0000410000 */
[----:B------:R-:W3:Y:S01]  /*19020*/  MUFU.TANH R80, R80 ;  /* 0x0000005000507308 */ /* 0x000ee20000002400 */
[----:B--2---:R-:W-:-:S07]  /*19030*/  FMUL.FTZ R76, R2, R87 ;  /* 0x00000057024c7220 */ /* 0x004fce0000410000 */
[----:B------:R-:W2:Y:S08]  /*19040*/  MUFU.TANH R81, R81 ;  /* 0x0000005100517308 */ /* 0x000eb00000002400 */
[----:B------:R-:W2:Y:S08]  /*19050*/  MUFU.TANH R84, R84 ;  /* 0x0000005400547308 */ /* 0x000eb00000002400 */
[----:B------:R-:W2:Y:S01]  /*19060*/  MUFU.TANH R85, R85 ;  /* 0x0000005500557308 */ /* 0x000ea20000002400 */
[----:B------:R-:W-:-:S02]  /*19070*/  WARPGROUP.DEPBAR.LE gsb0, 0x0 ;  /* 0x00008000000079c5 */ /* 0x000fc40000010000 */
[C---:B------:R-:W-:Y:S01]  /*19080*/  FMUL.FTZ R5, R2.reuse, R56 ;  /* 0x0000003802057220 */ /* 0x040fe20000410000 */
[C---:B------:R-:W-:Y:S01]  /*19090*/  FMUL.FTZ R77, R2.reuse, R57 ;  /* 0x00000039024d7220 */ /* 0x040fe20000410000 */
[C---:B------:R-:W-:Y:S01]  /*190a0*/  FMUL.FTZ R56, R2.reuse, R58 ;  /* 0x0000003a02387220 */ /* 0x040fe20000410000 */
[----:B------:R-:W-:Y:S01]  /*190b0*/  FMUL.FTZ R57, R2, R59 ;  /* 0x0000003b02397220 */ /* 0x000fe20000410000 */
[----:B------:R-:W-:Y:S01]  /*190c0*/  VIADD R58, R4, 0x682 ;  /* 0x00000682043a7836 */ /* 0x000fe20000000000 */
[----:B------:R-:W-:Y:S01]  /*190d0*/  WARPGROUP.ARRIVE ;  /* 0x00000000000079c5 */ /* 0x000fe20000000000 */
[----:B------:R-:W-:Y:S02]  /*190e0*/  IMAD.MOV.U32 R59, RZ, RZ, -0x7fffffe0 ;  /* 0x80000020ff3b7424 */ /* 0x000fe400078e00ff */
[C---:B------:R-:W-:Y:S01]  /*190f0*/  FMUL.FTZ R60, R2.reuse, R60 ;  /* 0x0000003c023c7220 */ /* 0x040fe20000410000 */
[----:B------:R-:W-:Y:S01]  /*19100*/  FMUL.FTZ R64, R2, R64 ;  /* 0x0000004002407220 */ /* 0x000fe20000410000 */
[----:B------:R-:W-:Y:S01]  /*19110*/  R2UR UR22, R58 ;  /* 0x000000003a1672ca */ /* 0x000fe200000e0000 */
[C---:B------:R-:W-:Y:S01]  /*19120*/  FMUL.FTZ R58, R2.reuse, R62 ;  /* 0x0000003e023a7220 */ /* 0x040fe20000410000 */
[----:B------:R-:W-:Y:S01]  /*19130*/  R2UR UR23, R59 ;  /* 0x000000003b1772ca */ /* 0x000fe200000e0000 */
[----:B------:R-:W-:Y:S01]  /*19140*/  IMAD R62, R105, -0xa0, R234 ;  /* 0xffffff60693e7824 */ /* 0x000fe200078e02ea */
[----:B------:R0:W-:Y:S01]  /*19150*/  MUFU.TANH R95, R60 ;  /* 0x0000003c005f7308 */ /* 0x0001e20000002400 */
[----:B------:R-:W-:Y:S01]  /*19160*/  FMUL.FTZ R61, R2, R61 ;  /* 0x0000003d023d7220 */ /* 0x000fe20000410000 */
[----:B------:R-:W-:Y:S01]  /*19170*/  IADD3 R4, R4, 0x702, RZ ;  /* 0x0000070204047810 */ /* 0x000fe20007ffe0ff */
[C---:B------:R-:W-:Y:S01]  /*19180*/  FMUL.FTZ R65, R2.reuse, R65 ;  /* 0x0000004102417220 */ /* 0x040fe20000410000 */
[C---:B------:R-:W-:Y:S01]  /*19190*/  FMUL.FTZ R68, R2.reuse, R68 ;  /* 0x0000004402447220 */ /* 0x040fe20000410000 */
[C---:B------:R-:W-:Y:S01]  /*191a0*/  FMUL.FTZ R69, R2.reuse, R69 ;  /* 0x0000004502457220 */ /* 0x040fe20000410000 */
[C---:B------:R-:W-:Y:S01]  /*191b0*/  FMUL.FTZ R59, R2.reuse, R63 ;  /* 0x0000003f023b7220 */ /* 0x040fe20000410000 */
[C---:B------:R-:W-:Y:S01]  /*191c0*/  FMUL.FTZ R63, R2.reuse, R71 ;  /* 0x00000047023f7220 */ /* 0x040fe20000410000 */
[----:B------:R1:W-:Y:S01]  /*191d0*/  MUFU.TANH R89, R64 ;  /* 0x0000004000597308 */ /* 0x0003e20000002400 */
[----:B0-----:R-:W-:Y:S01]  /*191e0*/  FMUL.FTZ R60, R2, R66 ;  /* 0x00000042023c7220 */ /* 0x001fe20000410000 */
[----:B------:R-:W-:Y:S01]  /*191f0*/  IADD3 R66, -R227, 0xa1, R62 ;  /* 0x000000a1e3427810 */ /* 0x000fe20007ffe13e */
[----:B------:R-:W-:Y:S01]  /*19200*/  QGMMA.64x32x32.F32.E4M3.E4M3 R40, gdesc[UR20], R40, gsb0 ;  /* 0x00600000142879f3 */ /* 0x000fe20008000828 */
[----:B------:R-:W-:-:S03]  /*19210*/  R2UR UR22, R4 ;  /* 0x00000000041672ca */ /* 0x000fc600000e0000 */
[----:B------:R-:W-:Y:S01]  /*19220*/  IMAD R66, R104, -0x2, R66 ;  /* 0xfffffffe68427824 */ /* 0x000fe200078e0242 */
[----:B------:R0:W-:Y:S01]  /*19230*/  MUFU.TANH R97, R77 ;  /* 0x0000004d00617308 */ /* 0x0001e20000002400 */
[----:B-1----:R-:W-:Y:S02]  /*19240*/  VIADD R64, R62, 0xa0 ;  /* 0x000000a03e407836 */ /* 0x002fe40000000000 */
[----:B------:R-:W-:Y:S02]  /*19250*/  FMUL.FTZ R62, R2, R70 ;  /* 0x00000046023e7220 */ /* 0x000fe40000410000 */
[----:B------:R-:W-:Y:S02]  /*19260*/  IMAD R64, R104, -0x2, R64 ;  /* 0xfffffffe68407824 */ /* 0x000fe400078e0240 */
[----:B------:R-:W-:Y:S01]  /*19270*/  IMAD.MOV.U32 R104, RZ, RZ, R119 ;  /* 0x000000ffff687224 */ /* 0x000fe200078e0077 */
[----:B------:R1:W-:Y:S01]  /*19280*/  MUFU.TANH R93, R61 ;  /* 0x0000003d005d7308 */ /* 0x0003e20000002400 */
[----:B0-----:R-:W-:-:S02]  /*19290*/  IMAD R77, R225, 0x80, R106 ;  /* 0x00000080e14d7824 */ /* 0x001fc400078e026a */
[----:B------:R-:W-:-:S05]  /*192a0*/  IMAD.MOV.U32 R106, RZ, RZ, R119 ;  /* 0x000000ffff6a7224 */ /* 0x000fca00078e0077 */
[----:B------:R0:W2:Y:S01]  /*192b0*/  MUFU.TANH R99, R5 ;  /* 0x0000000500637308 */ /* 0x0000a20000002400 */
[----:B-1----:R-:W-:Y:S01]  /*192c0*/  FMUL.FTZ R61, R2, R67 ;  /* 0x00000043023d7220 */ /* 0x002fe20000410000 */
[----:B------:R-:W-:Y:S02]  /*192d0*/  VIADDMNMX R67, R77, R66, R64, PT ;  /* 0x000000424d437246 */ /* 0x000fe40003800140 */
[----:B------:R-:W-:Y:S02]  /*192e0*/  IADD3 R77, R66, 0x8, R77 ;  /* 0x00000008424d7810 */ /* 0x000fe40007ffe04d */
[C---:B------:R-:W-:Y:S02]  /*192f0*/  ISETP.GT.AND P4, PT, R67.reuse, RZ, PT ;  /* 0x000000ff4300720c */ /* 0x040fe40003f84270 */
[C---:B------:R-:W-:Y:S01]  /*19300*/  ISETP.GT.AND P5, PT, R67.reuse, 0x1, PT ;  /* 0x000000014300780c */ /* 0x040fe20003fa4270 */
[----:B0-----:R-:W-:Y:S01]  /*19310*/  IMAD.MOV.U32 R5, RZ, RZ, -0x7fffffe0 ;  /* 0x80000020ff057424 */ /* 0x001fe200078e00ff */
[----:B------:R-:W-:Y:S01]  /*19320*/  ISETP.GT.AND P2, PT, R67, 0x8, PT ;  /* 0x000000084300780c */ /* 0x000fe20003f44270 */
[----:B------:R-:W0:Y:S01]  /*19330*/  MUFU.TANH R65, R65 ;  /* 0x0000004100417308 */ /* 0x000e220000002400 */
[----:B------:R-:W-:-:S02]  /*19340*/  FSEL R88, R88, -INF , P5 ;  /* 0xff80000058587808 */ /* 0x000fc40002800000 */
[----:B------:R-:W-:Y:S02]  /*19350*/  R2UR UR23, R5 ;  /* 0x00000000051772ca */ /* 0x000fe400000e0000 */
[----:B------:R-:W-:Y:S02]  /*19360*/  FSEL R5, R10, -INF , P4 ;  /* 0xff8000000a057808 */ /* 0x000fe40002000000 */
[----:B------:R-:W-:Y:S01]  /*19370*/  ISETP.GT.AND P3, PT, R67, 0x9, PT ;  /* 0x000000094300780c */ /* 0x000fe20003f64270 */
[----:B------:R-:W1:Y:S01]  /*19380*/  MUFU.TANH R68, R68 ;  /* 0x0000004400447308 */ /* 0x000e620000002400 */
[----:B------:R-:W-:Y:S02]  /*19390*/  FSEL R117, R117, -INF , P2 ;  /* 0xff80000075757808 */ /* 0x000fe40001000000 */
[----:B------:R-:W-:Y:S02]  /*193a0*/  FMNMX.FTZ R70, R5, R88, !PT ;  /* 0x0000005805467209 */ /* 0x000fe40007810000 */
[----:B------:R-:W-:-:S02]  /*193b0*/  ISETP.GT.AND P4, PT, R67, 0x10, PT ;  /* 0x000000104300780c */ /* 0x000fc40003f84270 */
[----:B----4-:R-:W-:Y:S01]  /*193c0*/  FSEL R123, R123, -INF , P3 ;  /* 0xff8000007b7b7808 */ /* 0x010fe20001800000 */
[----:B------:R-:W4:Y:S01]  /*193d0*/  MUFU.TANH R69, R69 ;  /* 0x0000004500457308 */ /* 0x000f220000002400 */
[----:B------:R-:W-:Y:S02]  /*193e0*/  FMNMX.FTZ R70, R117, R70, !PT ;  /* 0x0000004675467209 */ /* 0x000fe40007810000 */
[----:B------:R-:W-:Y:S02]  /*193f0*/  ISETP.GT.AND P5, PT, R67, 0x11, PT ;  /* 0x000000114300780c */ /* 0x000fe40003fa4270 */
[----:B-----5:R-:W-:Y:S01]  /*19400*/  FSEL R127, R96, -INF , P4 ;  /* 0xff800000607f7808 */ /* 0x020fe20002000000 */
[----:B------:R-:W-:Y:S01]  /*19410*/  IMAD.MOV.U32 R96, RZ, RZ, R119 ;  /* 0x000000ffff607224 */ /* 0x000fe200078e0077 */
[----:B------:R-:W-:Y:S01]  /*19420*/  FMNMX.FTZ R70, R123, R70, !PT ;  /* 0x000000467b467209 */ /* 0x000fe20007810000 */
[----:B------:R-:W-:Y:S01]  /*19430*/  MUFU.TANH R6, R6 ;  /* 0x0000000600067308 */ /* 0x000fe20000002400 */
[----:B------:R-:W-:-:S02]  /*19440*/  ISETP.GT.AND P2, PT, R67, 0x18, PT ;  /* 0x000000184300780c */ /* 0x000fc40003f44270 */
[----:B------:R-:W-:Y:S01]  /*19450*/  FSEL R131, R131, -INF , P5 ;  /* 0xff80000083837808 */ /* 0x000fe20002800000 */
[----:B------:R-:W-:Y:S02]  /*19460*/  WARPGROUP.DEPBAR.LE gsb0, 0x0 ;  /* 0x00008000000079c5 */ /* 0x000fe40000010000 */
[----:B------:R-:W-:Y:S01]  /*19470*/  FMNMX.FTZ R70, R127, R70, !PT ;  /* 0x000000467f467209 */ /* 0x000fe20007810000 */
[----:B------:R-:W-:Y:S01]  /*19480*/  WARPGROUP.ARRIVE ;  /* 0x00000000000079c5 */ /* 0x000fe20000000000 */
[----:B------:R-:W-:Y:S01]  /*19490*/  ISETP.GT.AND P3, PT, R67, 0x19, PT ;  /* 0x000000194300780c */ /* 0x000fe20003f64270 */
[----:B------:R-:W-:Y:S01]  /*194a0*/  FMUL.FTZ R40, R2, R40 ;  /* 0x0000002802287220 */ /* 0x000fe20000410000 */
[----:B------:R-:W-:Y:S01]  /*194b0*/  FSEL R129, R100, -INF , P2 ;  /* 0xff80000064817808 */ /* 0x000fe20001000000 */
[C---:B------:R-:W-:Y:S01]  /*194c0*/  FMUL.FTZ R41, R2.reuse, R41 ;  /* 0x0000002902297220 */ /* 0x040fe20000410000 */
[----:B------:R-:W-:Y:S01]  /*194d0*/  FMNMX.FTZ R70, R131, R70, !PT ;  /* 0x0000004683467209 */ /* 0x000fe20007810000 */
[----:B------:R-:W-:Y:S01]  /*194e0*/  QGMMA.64x32x32.F32.E4M3.E4M3 R24, gdesc[UR20], R24, gsb0 ;  /* 0x00600000141879f3 */ /* 0x000fe20008000818 */
[----:B------:R-:W-:Y:S01]  /*194f0*/  ISETP.GT.AND P2, PT, R67, 0x20, PT ;  /* 0x000000204300780c */ /* 0x000fe20003f44270 */
[----:B------:R5:W4:Y:S01]  /*19500*/  MUFU.TANH R4, R40 ;  /* 0x0000002800047308 */ /* 0x000b220000002400 */
[----:B------:R-:W-:Y:S01]  /*19510*/  FSEL R125, R101, -INF , P3 ;  /* 0xff800000657d7808 */ /* 0x000fe20001800000 */
[C---:B------:R-:W-:Y:S01]  /*19520*/  FMUL.FTZ R44, R2.reuse, R44 ;  /* 0x0000002c022c7220 */ /* 0x040fe20000410000 */
[----:B------:R-:W-:Y:S01]  /*19530*/  FMNMX.FTZ R70, R129, R70, !PT ;  /* 0x0000004681467209 */ /* 0x000fe20007810000 */
[C---:B------:R-:W-:Y:S01]  /*19540*/  FMUL.FTZ R45, R2.reuse, R45 ;  /* 0x0000002d022d7220 */ /* 0x040fe20000410000 */
[----:B------:R-:W-:Y:S01]  /*19550*/  ISETP.GT.AND P3, PT, R67, 0x21, PT ;  /* 0x000000214300780c */ /* 0x000fe20003f64270 */
[C---:B------:R-:W-:Y:S01]  /*19560*/  FMUL.FTZ R48, R2.reuse, R48 ;  /* 0x0000003002307220 */ /* 0x040fe20000410000 */
[----:B------:R-:W-:Y:S01]  /*19570*/  FSEL R121, R121, -INF , P2 ;  /* 0xff80000079797808 */ /* 0x000fe20001000000 */
[----:B------:R3:W4:Y:S01]  /*19580*/  MUFU.TANH R10, R41 ;  /* 0x00000029000a7308 */ /* 0x0007220000002400 */
[----:B------:R-:W-:Y:S01]  /*19590*/  FMNMX.FTZ R70, R125, R70, !PT ;  /* 0x000000467d467209 */ /* 0x000fe20007810000 */
[C---:B------:R-:W-:Y:S01]  /*195a0*/  FMUL.FTZ R53, R2.reuse, R53 ;  /* 0x0000003502357220 */ /* 0x040fe20000410000 */
[----:B------:R-:W-:Y:S01]  /*195b0*/  ISETP.GT.AND P2, PT, R67, 0x28, PT ;  /* 0x000000284300780c */ /* 0x000fe20003f44270 */
[C---:B-----5:R-:W-:Y:S01]  /*195c0*/  FMUL.FTZ R40, R2.reuse, R42 ;  /* 0x0000002a02287220 */ /* 0x060fe20000410000 */
[----:B------:R-:W-:Y:S01]  /*195d0*/  FSEL R115, R115, -INF , P3 ;  /* 0xff80000073737808 */ /* 0x000fe20001800000 */
[C---:B------:R-:W-:Y:S01]  /*195e0*/  FMUL.FTZ R49, R2.reuse, R49 ;  /* 0x0000003102317220 */ /* 0x040fe20000410000 */
[----:B------:R-:W-:Y:S01]  /*195f0*/  FMNMX.FTZ R70, R121, R70, !PT ;  /* 0x0000004679467209 */ /* 0x000fe20007810000 */
[----:B------:R-:W5:Y:S01]  /*19600*/  MUFU.TANH R44, R44 ;  /* 0x0000002c002c7308 */ /* 0x000f620000002400 */
[----:B------:R-:W-:Y:S01]  /*19610*/  ISETP.GT.AND P3, PT, R67, 0x29, PT ;  /* 0x000000294300780c */ /* 0x000fe20003f64270 */
[C---:B---3--:R-:W-:Y:S01]  /*19620*/  FMUL.FTZ R41, R2.reuse, R43 ;  /* 0x0000002b02297220 */ /* 0x048fe20000410000 */
[----:B------:R-:W-:Y:S01]  /*19630*/  FSEL R113, R113, -INF , P2 ;  /* 0xff80000071717808 */ /* 0x000fe20001000000 */
[C---:B------:R-:W-:Y:S01]  /*19640*/  FMUL.FTZ R52, R2.reuse, R52 ;  /* 0x0000003402347220 */ /* 0x040fe20000410000 */
[----:B------:R-:W-:Y:S01]  /*19650*/  FMNMX.FTZ R70, R115, R70, !PT ;  /* 0x0000004673467209 */ /* 0x000fe20007810000 */
[----:B------:R-:W-:Y:S01]  /*19660*/  FMUL.FTZ R78, R2, R51 ;  /* 0x00000033024e7220 */ /* 0x000fe20000410000 */
[----:B------:R-:W-:Y:S01]  /*19670*/  ISETP.GT.AND P2, PT, R67, 0x30, PT ;  /* 0x000000304300780c */ /* 0x000fe20003f44270 */
[----:B------:R-:W3:Y:S01]  /*19680*/  MUFU.TANH R43, R45 ;  /* 0x0000002d002b7308 */ /* 0x000ee20000002400 */
[----:B------:R-:W-:-:S02]  /*19690*/  FSEL R111, R111, -INF , P3 ;  /* 0xff8000006f6f7808 */ /* 0x000fc40001800000 */
[----:B------:R-:W-:Y:S02]  /*196a0*/  FMNMX.FTZ R70, R113, R70, !PT ;  /* 0x0000004671467209 */ /* 0x000fe40007810000 */
[----:B------:R-:W-:Y:S02]  /*196b0*/  ISETP.GT.AND P3, PT, R67, 0x31, PT ;  /* 0x000000314300780c */ /* 0x000fe40003f64270 */
[----:B------:R-:W-:Y:S01]  /*196c0*/  FSEL R109, R80, -INF , P2 ;  /* 0xff800000506d7808 */ /* 0x000fe20001000000 */
[----:B------:R-:W3:Y:S01]  /*196d0*/  MUFU.TANH R48, R48 ;  /* 0x0000003000307308 */ /* 0x000ee20000002400 */
[----:B------:R-:W-:Y:S02]  /*196e0*/  FMNMX.FTZ R70, R111, R70, !PT ;  /* 0x000000466f467209 */ /* 0x000fe40007810000 */
[----:B------:R-:W-:Y:S02]  /*196f0*/  ISETP.GT.AND P2, PT, R67, 0x38, PT ;  /* 0x000000384300780c */ /* 0x000fe40003f44270 */
[----:B--2---:R-:W-:-:S02]  /*19700*/  FSEL R107, R81, -INF , P3 ;  /* 0xff800000516b7808 */ /* 0x004fc40001800000 */
[----:B------:R-:W-:Y:S01]  /*19710*/  FMNMX.FTZ R70, R109, R70, !PT ;  /* 0x000000466d467209 */ /* 0x000fe20007810000 */
[----:B------:R-:W-:Y:S01]  /*19720*/  MUFU.TANH R42, R53 ;  /* 0x00000035002a7308 */ /* 0x000fe20000002400 */
[----:B------:R-:W-:Y:S02]  /*19730*/  ISETP.GT.AND P3, PT, R67, 0x39, PT ;  /* 0x000000394300780c */ /* 0x000fe40003f64270 */
[----:B------:R-:W-:Y:S02]  /*19740*/  FSEL R103, R84, -INF , P2 ;  /* 0xff80000054677808 */ /* 0x000fe40001000000 */
[----:B------:R-:W-:Y:S02]  /*19750*/  FMNMX.FTZ R70, R107, R70, !PT ;  /* 0x000000466b467209 */ /* 0x000fe40007810000 */
[----:B------:R-:W-:Y:S01]  /*19760*/  ISETP.GT.AND P2, PT, R67, 0x40, PT ;  /* 0x000000404300780c */ /* 0x000fe20003f44270 */
[----:B------:R2:W3:Y:S01]  /*19770*/  MUFU.TANH R45, R49 ;  /* 0x00000031002d7308 */ /* 0x0004e20000002400 */
[----:B------:R-:W-:-:S02]  /*19780*/  FSEL R101, R85, -INF , P3 ;  /* 0xff80000055657808 */ /* 0x000fc40001800000 */
[----:B------:R-:W-:Y:S02]  /*19790*/  FMNMX.FTZ R70, R103, R70, !PT ;  /* 0x0000004667467209 */ /* 0x000fe40007810000 */
[----:B------:R-:W-:Y:S02]  /*197a0*/  ISETP.GT.AND P3, PT, R67, 0x41, PT ;  /* 0x000000414300780c */ /* 0x000fe40003f64270 */
[----:B------:R-:W-:Y:S01]  /*197b0*/  FSEL R99, R99, -INF , P2 ;  /* 0xff80000063637808 */ /* 0x000fe20001000000 */
[----:B------:R-:W3:Y:S01]  /*197c0*/  MUFU.TANH R52, R52 ;  /* 0x0000003400347308 */ /* 0x000ee20000002400 */
[----:B------:R-:W-:Y:S01]  /*197d0*/  FMNMX.FTZ R70, R101, R70, !PT ;  /* 0x0000004665467209 */ /* 0x000fe20007810000 */
[----:B------:R-:W-:Y:S02]  /*197e0*/  WARPGROUP.DEPBAR.LE gsb0, 0x0 ;  /* 0x00008000000079c5 */ /* 0x000fe40000010000 */
[----:B------:R-:W-:Y:S01]  /*197f0*/  ISETP.GT.AND P2, PT, R67, 0x48, PT ;  /* 0x000000484300780c */ /* 0x000fe20003f44270 */
[C---:B--2---:R-:W-:Y:S01]  /*19800*/  FMUL.FTZ R49, R2.reuse, R25 ;  /* 0x0000001902317220 */ /* 0x044fe20000410000 */
[----:B------:R-:W-:Y:S01]  /*19810*/  FSEL R97, R97, -INF , P3 ;  /* 0xff80000061617808 */ /* 0x000fe20001800000 */
[C---:B------:R-:W-:Y:S01]  /*19820*/  FMUL.FTZ R24, R2.reuse, R24 ;  /* 0x0000001802187220 */ /* 0x040fe20000410000 */
[----:B------:R-:W-:Y:S01]  /*19830*/  FMNMX.FTZ R70, R99, R70, !PT ;  /* 0x0000004663467209 */ /* 0x000fe20007810000 */
[----:B------:R-:W-:Y:S01]  /*19840*/  MUFU.TANH R85, R49 ;  /* 0x0000003100557308 */ /* 0x000fe20000002400 */
[----:B------:R-:W-:Y:S01]  /*19850*/  ISETP.GT.AND P3, PT, R67, 0x49, PT ;  /* 0x000000494300780c */ /* 0x000fe20003f64270 */
[C---:B------:R-:W-:Y:S01]  /*19860*/  FMUL.FTZ R28, R2.reuse, R28 ;  /* 0x0000001c021c7220 */ /* 0x040fe20000410000 */
[----:B------:R-:W-:Y:S01]  /*19870*/  FSEL R95, R95, -INF , P2 ;  /* 0xff8000005f5f7808 */ /* 0x000fe20001000000 */
[C---:B------:R-:W-:Y:S01]  /*19880*/  FMUL.FTZ R32, R2.reuse, R32 ;  /* 0x0000002002207220 */ /* 0x040fe20000410000 */
[----:B------:R-:W-:Y:S01]  /*19890*/  FMNMX.FTZ R70, R97, R70, !PT ;  /* 0x0000004661467209 */ /* 0x000fe20007810000 */
[C---:B------:R-:W-:Y:S01]  /*198a0*/  FMUL.FTZ R36, R2.reuse, R36 ;  /* 0x0000002402247220 */ /* 0x040fe20000410000 */
[----:B------:R-:W-:Y:S01]  /*198b0*/  ISETP.GT.AND P2, PT, R67, 0x50, PT ;  /* 0x000000504300780c */ /* 0x000fe20003f44270 */
[----:B------:R-:W2:Y:S01]  /*198c0*/  MUFU.TANH R24, R24 ;  /* 0x0000001800187308 */ /* 0x000ea20000002400 */
[----:B------:R-:W-:Y:S01]  /*198d0*/  FSEL R93, R93, -INF , P3 ;  /* 0xff8000005d5d7808 */ /* 0x000fe20001800000 */
[C---:B------:R-:W-:Y:S01]  /*198e0*/  FMUL.FTZ R34, R2.reuse, R34 ;  /* 0x0000002202227220 */ /* 0x040fe20000410000 */
[----:B------:R-:W-:Y:S01]  /*198f0*/  FMNMX.FTZ R70, R95, R70, !PT ;  /* 0x000000465f467209 */ /* 0x000fe20007810000 */
[----:B------:R-:W-:Y:S01]  /*19900*/  FMUL.FTZ R38, R2, R38 ;  /* 0x0000002602267220 */ /* 0x000fe20000410000 */
[----:B------:R-:W-:-:S02]  /*19910*/  ISETP.GT.AND P3, PT, R67, 0x51, PT ;  /* 0x000000514300780c */ /* 0x000fc40003f64270 */
[----:B------:R-:W-:Y:S01]  /*19920*/  FSEL R89, R89, -INF , P2 ;  /* 0xff80000059597808 */ /* 0x000fe20001000000 */
[----:B------:R-:W2:Y:S01]  /*19930*/  MUFU.TANH R28, R28 ;  /* 0x0000001c001c7308 */ /* 0x000ea20000002400 */
[----:B------:R-:W-:Y:S02]  /*19940*/  FMNMX.FTZ R70, R93, R70, !PT ;  /* 0x000000465d467209 */ /* 0x000fe40007810000 */
[----:B------:R-:W-:Y:S02]  /*19950*/  ISETP.GT.AND P2, PT, R67, 0x58, PT ;  /* 0x000000584300780c */ /* 0x000fe40003f44270 */
[----:B0-----:R-:W-:Y:S02]  /*19960*/  FSEL R87, R65, -INF , P3 ;  /* 0xff80000041577808 */ /* 0x001fe40001800000 */
[----:B------:R-:W-:Y:S01]  /*19970*/  FMNMX.FTZ R70, R89, R70, !PT ;  /* 0x0000004659467209 */ /* 0x000fe20007810000 */
[----:B------:R0:W-:Y:S01]  /*19980*/  MUFU.TANH R71, R32 ;  /* 0x0000002000477308 */ /* 0x0001e20000002400 */
[----:B------:R-:W-:-:S02]  /*19990*/  ISETP.GT.AND P3, PT, R67, 0x59, PT ;  /* 0x000000594300780c */ /* 0x000fc40003f64270 */
[----:B-1----:R-:W-:Y:S01]  /*199a0*/  FSEL R81, R68, -INF , P2 ;  /* 0xff80000044517808 */ /* 0x002fe20001000000 */
[C---:B------:R-:W-:Y:S01]  /*199b0*/  FMUL.FTZ R68, R2.reuse, R47 ;  /* 0x0000002f02447220 */ /* 0x040fe20000410000 */
[----:B------:R-:W-:Y:S02]  /*199c0*/  FMNMX.FTZ R70, R87, R70, !PT ;  /* 0x0000004657467209 */ /* 0x000fe40007810000 */
[----:B------:R-:W-:Y:S01]  /*199d0*/  ISETP.GT.AND P2, PT, R67, 0x60, PT ;  /* 0x000000604300780c */ /* 0x000fe20003f44270 */
[----:B------:R-:W-:Y:S01]  /*199e0*/  MUFU.TANH R36, R36 ;  /* 0x0000002400247308 */ /* 0x000fe20000002400 */
[----:B----4-:R-:W-:Y:S01]  /*199f0*/  FSEL R79, R69, -INF , P3 ;  /* 0xff800000454f7808 */ /* 0x010fe20001800000 */
[C---:B0-----:R-:W-:Y:S01]  /*19a00*/  FMUL.FTZ R32, R2.reuse, R46 ;  /* 0x0000002e02207220 */ /* 0x041fe20000410000 */
[----:B------:R-:W-:Y:S01]  /*19a10*/  FMNMX.FTZ R70, R81, R70, !PT ;  /* 0x0000004651467209 */ /* 0x000fe20007810000 */
[----:B------:R-:W-:Y:S01]  /*19a20*/  FMUL.FTZ R46, R2, R27 ;  /* 0x0000001b022e7220 */ /* 0x000fe20000410000 */
[----:B------:R-:W-:-:S02]  /*19a30*/  ISETP.GT.AND P3, PT, R67, 0x61, PT ;  /* 0x000000614300780c */ /* 0x000fc40003f64270 */
[----:B------:R-:W-:Y:S01]  /*19a40*/  FSEL R53, R4, -INF , P2 ;  /* 0xff80000004357808 */ /* 0x000fe20001000000 */
[----:B------:R-:W-:Y:S01]  /*19a50*/  FMUL.FTZ R4, R2, R29 ;  /* 0x0000001d02047220 */ /* 0x000fe20000410000 */
[----:B------:R-:W-:Y:S01]  /*19a60*/  FMNMX.FTZ R70, R79, R70, !PT ;  /* 0x000000464f467209 */ /* 0x000fe20007810000 */
[----:B------:R-:W-:Y:S01]  /*19a70*/  MUFU.TANH R3, R3 ;  /* 0x0000000300037308 */ /* 0x000fe20000002400 */
[----:B------:R-:W-:Y:S02]  /*19a80*/  ISETP.GT.AND P2, PT, R67, 0x68, PT ;  /* 0x000000684300780c */ /* 0x000fe40003f44270 */
[----:B------:R-:W-:Y:S01]  /*19a90*/  FSEL R25, R10, -INF , P3 ;  /* 0xff8000000a197808 */ /* 0x000fe20001800000 */
[----:B------:R-:W-:Y:S01]  /*19aa0*/  FMUL.FTZ R10, R2, R33 ;  /* 0x00000021020a7220 */ /* 0x000fe20000410000 */
[----:B------:R-:W-:Y:S02]  /*19ab0*/  FMNMX.FTZ R70, R53, R70, !PT ;  /* 0x0000004635467209 */ /* 0x000fe40007810000 */
[----:B------:R-:W-:Y:S01]  /*19ac0*/  ISETP.GT.AND P3, PT, R67, 0x69, PT ;  /* 0x000000694300780c */ /* 0x000fe20003f64270 */
[----:B------:R-:W0:Y:S01]  /*19ad0*/  MUFU.TANH R4, R4 ;  /* 0x0000000400047308 */ /* 0x000e220000002400 */
[----:B-----5:R-:W-:Y:S01]  /*19ae0*/  FSEL R29, R44, -INF , P2 ;  /* 0xff8000002c1d7808 */ /* 0x020fe20001000000 */
[----:B------:R-:W-:Y:S01]  /*19af0*/  FMUL.FTZ R44, R2, R55 ;  /* 0x00000037022c7220 */ /* 0x000fe20000410000 */
[----:B------:R-:W-:-:S02]  /*19b00*/  FMNMX.FTZ R70, R25, R70, !PT ;  /* 0x0000004619467209 */ /* 0x000fc40007810000 */
[----:B------:R-:W-:Y:S02]  /*19b10*/  ISETP.GT.AND P2, PT, R67, 0x70, PT ;  /* 0x000000704300780c */ /* 0x000fe40003f44270 */
[----:B---3--:R-:W-:Y:S01]  /*19b20*/  FSEL R43, R43, -INF , P3 ;  /* 0xff8000002b2b7808 */ /* 0x008fe20001800000 */
        /* <DEDUP_REMOVED lines=10> */
[----:B------:R-:W-:Y:S01]  /*19bd0*/  ISETP.GT.AND P3, PT, R67, 0x79, PT ;  /* 0x000000794300780c */ /* 0x000fe20003f64270 */
[----:B------:R-:W-:Y:S01]  /*19be0*/  MUFU.TANH R8, R8 ;  /* 0x0000000800087308 */ /* 0x000fe20000002400 */
[----:B------:R-:W-:Y:S01]  /*19bf0*/  FSEL R69, R52, -INF , P2 ;  /* 0xff80000034457808 */ /* 0x000fe20001000000 */
[----:B------:R-:W-:Y:S01]  /*19c00*/  FMUL.FTZ R52, R2, R35 ;  /* 0x0000002302347220 */ /* 0x000fe20000410000 */
[----:B------:R-:W-:Y:S02]  /*19c10*/  FMNMX.FTZ R70, R45, R70, !PT ;  /* 0x000000462d467209 */ /* 0x000fe40007810000 */
[----:B------:R-:W-:-:S02]  /*19c20*/  ISETP.GT.AND P2, PT, R67, 0x80, PT ;  /* 0x000000804300780c */ /* 0x000fc40003f44270 */
[----:B------:R-:W-:Y:S01]  /*19c30*/  FSEL R33, R42, -INF , P3 ;  /* 0xff8000002a217808 */ /* 0x000fe20001800000 */
[----:B------:R-:W-:Y:S01]  /*19c40*/  MUFU.TANH R9, R9 ;  /* 0x0000000900097308 */ /* 0x000fe20000002400 */
[----:B------:R-:W-:Y:S01]  /*19c50*/  FMNMX.FTZ R70, R69, R70, !PT ;  /* 0x0000004645467209 */ /* 0x000fe20007810000 */
[----:B------:R-:W-:Y:S01]  /*19c60*/  FMUL.FTZ R42, R2, R26 ;  /* 0x0000001a022a7220 */ /* 0x000fe20000410000 */
[----:B------:R-:W-:Y:S02]  /*19c70*/  ISETP.GT.AND P3, PT, R67, 0x81, PT ;  /* 0x000000814300780c */ /* 0x000fe40003f64270 */
[----:B--2---:R-:W-:Y:S01]  /*19c80*/  FSEL R83, R24, -INF , P2 ;  /* 0xff80000018537808 */ /* 0x004fe20001000000 */
[----:B------:R-:W-:Y:S01]  /*19c90*/  FMUL.FTZ R24, R2, R37 ;  /* 0x0000002502187220 */ /* 0x000fe20000410000 */
[----:B------:R-:W-:Y:S01]  /*19ca0*/  FMNMX.FTZ R70, R33, R70, !PT ;  /* 0x0000004621467209 */ /* 0x000fe20007810000 */
[----:B------:R-:W-:Y:S01]  /*19cb0*/  MUFU.TANH R11, R11 ;  /* 0x0000000b000b7308 */ /* 0x000fe20000002400 */
[----:B------:R-:W-:-:S02]  /*19cc0*/  ISETP.GT.AND P2, PT, R67, 0x88, PT ;  /* 0x000000884300780c */ /* 0x000fc40003f44270 */
[----:B------:R-:W-:Y:S02]  /*19cd0*/  FSEL R85, R85, -INF , P3 ;  /* 0xff80000055557808 */ /* 0x000fe40001800000 */
[----:B------:R-:W-:Y:S02]  /*19ce0*/  FMNMX.FTZ R70, R83, R70, !PT ;  /* 0x0000004653467209 */ /* 0x000fe40007810000 */
[----:B------:R-:W-:Y:S01]  /*19cf0*/  ISETP.GT.AND P3, PT, R67, 0x89, PT ;  /* 0x000000894300780c */ /* 0x000fe20003f64270 */
[----:B------:R-:W2:Y:S01]  /*19d00*/  MUFU.TANH R24, R24 ;  /* 0x0000001800187308 */ /* 0x000ea20000002400 */
[----:B------:R-:W-:Y:S02]  /*19d10*/  FSEL R91, R28, -INF , P2 ;  /* 0xff8000001c5b7808 */ /* 0x000fe40001000000 */
[----:B------:R-:W-:Y:S02]  /*19d20*/  FMNMX.FTZ R70, R85, R70, !PT ;  /* 0x0000004655467209 */ /* 0x000fe40007810000 */
[----:B------:R-:W-:-:S02]  /*19d30*/  ISETP.GT.AND P2, PT, R67, 0x90, PT ;  /* 0x000000904300780c */ /* 0x000fc40003f44270 */
[----:B0-----:R-:W-:Y:S01]  /*19d40*/  FSEL R37, R4, -INF , P3 ;  /* 0xff80000004257808 */ /* 0x001fe20001800000 */
[----:B------:R-:W0:Y:S01]  /*19d50*/  MUFU.TANH R12, R12 ;  /* 0x0000000c000c7308 */ /* 0x000e220000002400 */
[----:B------:R-:W-:Y:S02]  /*19d60*/  FMNMX.FTZ R70, R91, R70, !PT ;  /* 0x000000465b467209 */ /* 0x000fe40007810000 */
[----:B------:R-:W-:Y:S02]  /*19d70*/  ISETP.GT.AND P3, PT, R67, 0x91, PT ;  /* 0x000000914300780c */ /* 0x000fe40003f64270 */
[----:B------:R-:W-:Y:S02]  /*19d80*/  FSEL R71, R71, -INF , P2 ;  /* 0xff80000047477808 */ /* 0x000fe40001000000 */
[----:B------:R-:W-:Y:S01]  /*19d90*/  FMNMX.FTZ R70, R37, R70, !PT ;  /* 0x0000004625467209 */ /* 0x000fe20007810000 */
[----:B------:R-:W3:Y:S01]  /*19da0*/  MUFU.TANH R13, R13 ;  /* 0x0000000d000d7308 */ /* 0x000ee20000002400 */
[----:B------:R-:W-:-:S02]  /*19db0*/  ISETP.GT.AND P2, PT, R67, 0x98, PT ;  /* 0x000000984300780c */ /* 0x000fc40003f44270 */
[----:B-1----:R-:W-:Y:S02]  /*19dc0*/  FSEL R65, R10, -INF , P3 ;  /* 0xff8000000a417808 */ /* 0x002fe40001800000 */
[----:B------:R-:W-:Y:S02]  /*19dd0*/  FMNMX.FTZ R70, R71, R70, !PT ;  /* 0x0000004647467209 */ /* 0x000fe40007810000 */
[----:B------:R-:W-:Y:S01]  /*19de0*/  ISETP.GT.AND P3, PT, R67, 0x99, PT ;  /* 0x000000994300780c */ /* 0x000fe20003f64270 */
[----:B------:R-:W1:Y:S01]  /*19df0*/  MUFU.TANH R15, R15 ;  /* 0x0000000f000f7308 */ /* 0x000e620000002400 */
[----:B------:R-:W-:Y:S01]  /*19e00*/  FSEL R47, R36, -INF , P2 ;  /* 0xff800000242f7808 */ /* 0x000fe20001000000 */
[C---:B------:R-:W-:Y:S01]  /*19e10*/  FMUL.FTZ R36, R2.reuse, R54 ;  /* 0x0000003602247220 */ /* 0x040fe20000410000 */
[----:B------:R-:W-:Y:S01]  /*19e20*/  FMNMX.FTZ R70, R65, R70, !PT ;  /* 0x0000004641467209 */ /* 0x000fe20007810000 */
[----:B------:R-:W-:Y:S01]  /*19e30*/  FMUL.FTZ R54, R2, R39 ;  /* 0x0000002702367220 */ /* 0x000fe20000410000 */
[----:B--2---:R-:W-:-:S02]  /*19e40*/  FSEL R67, R24, -INF , P3 ;  /* 0xff80000018437808 */ /* 0x004fc40001800000 */
[----:B------:R-:W-:Y:S01]  /*19e50*/  FMNMX.FTZ R4, R47, R70, !PT ;  /* 0x000000462f047209 */ /* 0x000fe20007810000 */
[----:B------:R-:W2:Y:S01]  /*19e60*/  MUFU.TANH R20, R20 ;  /* 0x0000001400147308 */ /* 0x000ea20000002400 */
[----:B------:R-:W-:Y:S01]  /*19e70*/  VIMNMX R64, R64, R77, PT ;  /* 0x0000004d40407248 */ /* 0x000fe20003fe0100 */
[C---:B------:R-:W-:Y:S01]  /*19e80*/  FMUL.FTZ R70, R2.reuse, R50 ;  /* 0x0000003202467220 */ /* 0x040fe20000410000 */
[----:B------:R-:W-:Y:S01]  /*19e90*/  FMNMX.FTZ R4, R67, R4, !PT ;  /* 0x0000000443047209 */ /* 0x000fe20007810000 */
[----:B------:R-:W-:Y:S01]  /*19ea0*/  FMUL.FTZ R50, R2, R31 ;  /* 0x0000001f02327220 */ /* 0x000fe20000410000 */
[C---:B------:R-:W-:Y:S02]  /*19eb0*/  ISETP.GT.AND P3, PT, R64.reuse, 0x1, PT ;  /* 0x000000014000780c */ /* 0x040fe40003f64270 */
[----:B------:R-:W-:Y:S01]  /*19ec0*/  ISETP.GT.AND P4, PT, R64, 0x8, PT ;  /* 0x000000084000780c */ /* 0x000fe20003f84270 */
[----:B------:R-:W4:Y:S01]  /*19ed0*/  SHFL.BFLY PT, R133, R4, 0x2, 0x1f ;  /* 0x0c401f0004857f89 */ /* 0x000f2200000e0000 */
[----:B------:R-:W-:Y:S01]  /*19ee0*/  FSEL R30, R3, -INF , P3 ;  /* 0xff800000031e7808 */ /* 0x000fe20001800000 */
[----:B------:R-:W5:Y:S01]  /*19ef0*/  MUFU.TANH R21, R21 ;  /* 0x0000001500157308 */ /* 0x000f620000002400 */
[----:B------:R-:W-:-:S02]  /*19f00*/  FSEL R39, R7, -INF , P4 ;  /* 0xff80000007277808 */ /* 0x000fc40002000000 */
[C---:B------:R-:W-:Y:S02]  /*19f10*/  ISETP.GT.AND P3, PT, R64.reuse, 0x10, PT ;  /* 0x000000104000780c */ /* 0x040fe40003f64270 */
[----:B------:R-:W-:Y:S02]  /*19f20*/  MOV R100, R119 ;  /* 0x0000007700647202 */ /* 0x000fe40000000f00 */
[----:B------:R-:W-:Y:S01]  /*19f30*/  FSEL R55, R9, -INF , P3 ;  /* 0xff80000009377808 */ /* 0x000fe20001800000 */
[----:B------:R-:W5:Y:S01]  /*19f40*/  MUFU.TANH R72, R72 ;  /* 0x0000004800487308 */ /* 0x000f620000002400 */
[----:B------:R-:W-:-:S07]  /*19f50*/  ISETP.GT.AND P3, PT, R64, 0x18, PT ;  /* 0x000000184000780c */ /* 0x000fce0003f64270 */
[----:B------:R-:W5:Y:S01]  /*19f60*/  MUFU.TANH R73, R73 ;  /* 0x0000004900497308 */ /* 0x000f620000002400 */
[----:B----4-:R-:W-:-:S07]  /*19f70*/  FMNMX.FTZ R133, R4, R133, !PT ;  /* 0x0000008504857209 */ /* 0x010fce0007810000 */
[----:B------:R-:W4:Y:S01]  /*19f80*/  MUFU.TANH R74, R74 ;  /* 0x0000004a004a7308 */ /* 0x000f220000002400 */
[----:B------:R-:W0:Y:S07]  /*19f90*/  SHFL.BFLY PT, R10, R133, 0x1, 0x1f ;  /* 0x0c201f00850a7f89 */ /* 0x000e2e00000e0000 */
[----:B------:R-:W4:Y:S08]  /*19fa0*/  MUFU.TANH R75, R75 ;  /* 0x0000004b004b7308 */ /* 0x000f300000002400 */
[----:B------:R-:W4:Y:S08]  /*19fb0*/  MUFU.TANH R76, R76 ;  /* 0x0000004c004c7308 */ /* 0x000f300000002400 */
[----:B------:R-:W4:Y:S01]  /*19fc0*/  MUFU.TANH R56, R56 ;  /* 0x0000003800387308 */ /* 0x000f220000002400 */
[----:B0-----:R-:W-:-:S04]  /*19fd0*/  FMNMX.FTZ R10, R133, R10, !PT ;  /* 0x0000000a850a7209 */ /* 0x001fc80007810000 */
[C---:B------:R-:W-:Y:S01]  /*19fe0*/  FSETP.NEU.FTZ.AND P2, PT, R10.reuse, -INF , PT ;  /* 0xff8000000a00780b */ /* 0x040fe20003f5d000 */
[----:B------:R-:W-:-:S02]  /*19ff0*/  FFMA.FTZ R28, R10, R120, -8 ;  /* 0xc10000000a1c7423 */ /* 0x000fc40000010078 */
[----:B------:R-:W0:Y:S03]  /*1a000*/  MUFU.TANH R57, R57 ;  /* 0x0000003900397308 */ /* 0x000e260000002400 */
[----:B------:R-:W-:Y:S02]  /*1a010*/  FSEL R28, R28, RZ, P2 ;  /* 0x000000ff1c1c7208 */ /* 0x000fe40001000000 */
[----:B------:R-:W-:-:S03]  /*1a020*/  ISETP.GT.AND P2, PT, R64, RZ, PT ;  /* 0x000000ff4000720c */ /* 0x000fc60003f44270 */
[----:B------:R-:W0:Y:S01]  /*1a030*/  MUFU.TANH R58, R58 ;  /* 0x0000003a003a7308 */ /* 0x000e220000002400 */
        /* <DEDUP_REMOVED lines=8> */
[----:B------:R-:W0:Y:S01]  /*1a0c0*/  MUFU.TANH R59, R59 ;  /* 0x0000003b003b7308 */ /* 0x000e220000002400 */
[----:B------:R-:W-:Y:S01]  /*1a0d0*/  FMNMX.FTZ R66, R39, R66, !PT ;  /* 0x0000004227427209 */ /* 0x000fe20007810000 */
[-CC-:B------:R-:W-:Y:S01]  /*1a0e0*/  FFMA.FTZ R8, R115, R120.reuse, -R28.reuse ;  /* 0x0000007873087223 */ /* 0x180fe2000001081c */
[C---:B------:R-:W-:Y:S01]  /*1a0f0*/  ISETP.GT.AND P2, PT, R64.reuse, 0x11, PT ;  /* 0x000000114000780c */ /* 0x040fe20003f44270 */
[--C-:B------:R-:W-:Y:S01]  /*1a100*/  FFMA.FTZ R26, R127, R120, -R28.reuse ;  /* 0x000000787f1a7223 */ /* 0x100fe2000001081c */
[----:B------:R-:W-:Y:S01]  /*1a110*/  FMNMX.FTZ R66, R51, R66, !PT ;  /* 0x0000004233427209 */ /* 0x000fe20007810000 */
[-CC-:B------:R-:W-:Y:S01]  /*1a120*/  FFMA.FTZ R129, R129, R120.reuse, -R28.reuse ;  /* 0x0000007881817223 */ /* 0x180fe2000001081c */
[----:B------:R-:W-:Y:S01]  /*1a130*/  FSEL R77, R11, -INF , P2 ;  /* 0xff8000000b4d7808 */ /* 0x000fe20001000000 */
[--C-:B------:R-:W-:Y:S01]  /*1a140*/  FFMA.FTZ R11, R109, R120, -R28.reuse ;  /* 0x000000786d0b7223 */ /* 0x100fe2000001081c */
[----:B------:R-:W-:Y:S01]  /*1a150*/  FMNMX.FTZ R66, R55, R66, !PT ;  /* 0x0000004237427209 */ /* 0x000fe20007810000 */
[----:B------:R-:W0:Y:S01]  /*1a160*/  MUFU.TANH R60, R60 ;  /* 0x0000003c003c7308 */ /* 0x000e220000002400 */
[----:B------:R-:W-:Y:S01]  /*1a170*/  ISETP.GT.AND P2, PT, R64, 0x19, PT ;  /* 0x000000194000780c */ /* 0x000fe20003f44270 */
[-CC-:B------:R-:W-:Y:S01]  /*1a180*/  FFMA.FTZ R127, R93, R120.reuse, -R28.reuse ;  /* 0x000000785d7f7223 */ /* 0x180fe2000001081c */
[----:B------:R-:W-:Y:S01]  /*1a190*/  FSEL R117, R12, -INF , P3 ;  /* 0xff8000000c757808 */ /* 0x000fe20001800000 */
[--C-:B------:R-:W-:Y:S01]  /*1a1a0*/  FFMA.FTZ R12, R111, R120, -R28.reuse ;  /* 0x000000786f0c7223 */ /* 0x100fe2000001081c */
[----:B------:R-:W-:Y:S01]  /*1a1b0*/  FMNMX.FTZ R66, R77, R66, !PT ;  /* 0x000000424d427209 */ /* 0x000fe20007810000 */
[-CC-:B------:R-:W-:Y:S01]  /*1a1c0*/  FFMA.FTZ R31, R131, R120.reuse, -R28.reuse ;  /* 0x00000078831f7223 */ /* 0x180fe2000001081c */
[C---:B------:R-:W-:Y:S01]  /*1a1d0*/  ISETP.GT.AND P3, PT, R64.reuse, 0x20, PT ;  /* 0x000000204000780c */ /* 0x040fe20003f64270 */
[----:B------:R-:W0:Y:S01]  /*1a1e0*/  MUFU.TANH R61, R61 ;  /* 0x0000003d003d7308 */ /* 0x000e220000002400 */
[----:B---3--:R-:W-:Y:S01]  /*1a1f0*/  FSEL R13, R13, -INF , P2 ;  /* 0xff8000000d0d7808 */ /* 0x008fe20001000000 */
[--C-:B------:R-:W-:Y:S01]  /*1a200*/  FFMA.FTZ R7, R121, R120, -R28.reuse ;  /* 0x0000007879077223 */ /* 0x100fe2000001081c */
[----:B------:R-:W-:Y:S01]  /*1a210*/  FMNMX.FTZ R66, R117, R66, !PT ;  /* 0x0000004275427209 */ /* 0x000fe20007810000 */
[-CC-:B------:R-:W-:Y:S01]  /*1a220*/  FFMA.FTZ R4, R5, R120.reuse, -R28.reuse ;  /* 0x0000007805047223 */ /* 0x180fe2000001081c */
[----:B------:R-:W-:Y:S01]  /*1a230*/  ISETP.GT.AND P2, PT, R64, 0x21, PT ;  /* 0x000000214000780c */ /* 0x000fe20003f44270 */
[--C-:B------:R-:W-:Y:S01]  /*1a240*/  FFMA.FTZ R5, R88, R120, -R28.reuse ;  /* 0x0000007858057223 */ /* 0x100fe2000001081c */
[----:B-1----:R-:W-:Y:S01]  /*1a250*/  FSEL R15, R15, -INF , P3 ;  /* 0xff8000000f0f7808 */ /* 0x002fe20001800000 */
[----:B------:R-:W1:Y:S01]  /*1a260*/  MUFU.TANH R62, R62 ;  /* 0x0000003e003e7308 */ /* 0x000e620000002400 */
[----:B------:R-:W-:Y:S01]  /*1a270*/  FMNMX.FTZ R66, R13, R66, !PT ;  /* 0x000000420d427209 */ /* 0x000fe20007810000 */
[-CC-:B------:R-:W-:Y:S01]  /*1a280*/  FFMA.FTZ R65, R65, R120.reuse, -R28.reuse ;  /* 0x0000007841417223 */ /* 0x180fe2000001081c */
[----:B------:R-:W-:Y:S01]  /*1a290*/  ISETP.GT.AND P3, PT, R64, 0x28, PT ;  /* 0x000000284000780c */ /* 0x000fe20003f64270 */
[-CC-:B------:R-:W-:Y:S01]  /*1a2a0*/  FFMA.FTZ R87, R87, R120.reuse, -R28.reuse ;  /* 0x0000007857577223 */ /* 0x180fe2000001081c */
[----:B--2---:R-:W-:Y:S01]  /*1a2b0*/  FSEL R113, R20, -INF , P2 ;  /* 0xff80000014717808 */ /* 0x004fe20001000000 */
[--C-:B------:R-:W-:Y:S01]  /*1a2c0*/  FFMA.FTZ R20, R107, R120, -R28.reuse ;  /* 0x000000786b147223 */ /* 0x100fe2000001081c */
[----:B------:R-:W-:Y:S01]  /*1a2d0*/  FMNMX.FTZ R66, R15, R66, !PT ;  /* 0x000000420f427209 */ /* 0x000fe20007810000 */
[----:B------:R-:W2:Y:S01]  /*1a2e0*/  MUFU.TANH R63, R63 ;  /* 0x0000003f003f7308 */ /* 0x000ea20000002400 */
[C---:B------:R-:W-:Y:S01]  /*1a2f0*/  ISETP.GT.AND P2, PT, R64.reuse, 0x29, PT ;  /* 0x000000294000780c */ /* 0x040fe20003f44270 */
[-CC-:B------:R-:W-:Y:S01]  /*1a300*/  FFMA.FTZ R79, R79, R120.reuse, -R28.reuse ;  /* 0x000000784f4f7223 */ /* 0x180fe2000001081c */
[----:B-----5:R-:W-:Y:S01]  /*1a310*/  FSEL R21, R21, -INF , P3 ;  /* 0xff80000015157808 */ /* 0x020fe20001800000 */
[--C-:B------:R-:W-:Y:S01]  /*1a320*/  FFMA.FTZ R25, R25, R120, -R28.reuse ;  /* 0x0000007819197223 */ /* 0x100fe2000001081c */
[----:B------:R-:W-:Y:S01]  /*1a330*/  FMNMX.FTZ R66, R113, R66, !PT ;  /* 0x0000004271427209 */ /* 0x000fe20007810000 */
[-CC-:B------:R-:W-:Y:S01]  /*1a340*/  FFMA.FTZ R29, R29, R120.reuse, -R28.reuse ;  /* 0x000000781d1d7223 */ /* 0x180fe2000001081c */
[----:B------:R-:W-:Y:S01]  /*1a350*/  ISETP.GT.AND P3, PT, R64, 0x30, PT ;  /* 0x000000304000780c */ /* 0x000fe20003f64270 */
[----:B------:R-:W3:Y:S01]  /*1a360*/  MUFU.TANH R40, R40 ;  /* 0x0000002800287308 */ /* 0x000ee20000002400 */
[----:B------:R-:W-:Y:S01]  /*1a370*/  FSEL R111, R72, -INF , P2 ;  /* 0xff800000486f7808 */ /* 0x000fe20001000000 */
[--C-:B------:R-:W-:Y:S01]  /*1a380*/  FFMA.FTZ R33, R33, R120, -R28.reuse ;  /* 0x0000007821217223 */ /* 0x100fe2000001081c */
[----:B------:R-:W-:Y:S01]  /*1a390*/  FMNMX.FTZ R66, R21, R66, !PT ;  /* 0x0000004215427209 */ /* 0x000fe20007810000 */
[-CC-:B------:R-:W-:Y:S01]  /*1a3a0*/  FFMA.FTZ R37, R37, R120.reuse, -R28.reuse ;  /* 0x0000007825257223 */ /* 0x180fe2000001081c */
[C---:B------:R-:W-:Y:S01]  /*1a3b0*/  ISETP.GT.AND P2, PT, R64.reuse, 0x31, PT ;  /* 0x000000314000780c */ /* 0x040fe20003f44270 */
[----:B------:R-:W-:Y:S01]  /*1a3c0*/  FFMA.FTZ R47, R47, R120, -R28 ;  /* 0x000000782f2f7223 */ /* 0x000fe2000001081c */
[----:B------:R-:W-:Y:S01]  /*1a3d0*/  FSEL R73, R73, -INF , P3 ;  /* 0xff80000049497808 */ /* 0x000fe20001800000 */
[----:B------:R-:W5:Y:S01]  /*1a3e0*/  MUFU.TANH R41, R41 ;  /* 0x0000002900297308 */ /* 0x000f620000002400 */
[----:B------:R-:W-:Y:S01]  /*1a3f0*/  FMNMX.FTZ R66, R111, R66, !PT ;  /* 0x000000426f427209 */ /* 0x000fe20007810000 */
[----:B------:R-:W-:Y:S01]  /*1a400*/  IMAD.MOV.U32 R88, RZ, RZ, R119 ;  /* 0x000000ffff587224 */ /* 0x000fe200078e0077 */
[----:B------:R-:W-:-:S02]  /*1a410*/  ISETP.GT.AND P3, PT, R64, 0x38, PT ;  /* 0x000000384000780c */ /* 0x000fc40003f64270 */
[----:B----4-:R-:W-:Y:S02]  /*1a420*/  FSEL R109, R74, -INF , P2 ;  /* 0xff8000004a6d7808 */ /* 0x010fe40001000000 */
[----:B------:R-:W-:Y:S01]  /*1a430*/  FMNMX.FTZ R66, R73, R66, !PT ;  /* 0x0000004249427209 */ /* 0x000fe20007810000 */
[----:B------:R-:W4:Y:S01]  /*1a440*/  MUFU.TANH R32, R32 ;  /* 0x0000002000207308 */ /* 0x000f220000002400 */
        /* <DEDUP_REMOVED lines=8> */
[----:B------:R-:W-:Y:S01]  /*1a4d0*/  FSEL R115, R56, -INF , P3 ;  /* 0xff80000038737808 */ /* 0x000fe20001800000 */
[----:B------:R-:W-:-:S01]  /*1a4e0*/  FFMA.FTZ R56, R103, R120, -R28 ;  /* 0x0000007867387223 */ /* 0x000fc2000001081c */
[----:B------:R-:W-:Y:S01]  /*1a4f0*/  FMNMX.FTZ R66, R107, R66, !PT ;  /* 0x000000426b427209 */ /* 0x000fe20007810000 */
[----:B------:R-:W4:Y:S01]  /*1a500*/  MUFU.TANH R70, R70 ;  /* 0x0000004600467308 */ /* 0x000f220000002400 */
[----:B------:R-:W-:Y:S02]  /*1a510*/  ISETP.GT.AND P3, PT, R64, 0x48, PT ;  /* 0x000000484000780c */ /* 0x000fe40003f64270 */
[----:B0-----:R-:W-:Y:S01]  /*1a520*/  FSEL R103, R57, -INF , P2 ;  /* 0xff80000039677808 */ /* 0x001fe20001000000 */
[----:B------:R-:W-:-:S01]  /*1a530*/  FFMA.FTZ R57, R99, R120, -R28 ;  /* 0x0000007863397223 */ /* 0x000fc2000001081c */
[----:B------:R-:W-:-:S02]  /*1a540*/  FMNMX.FTZ R66, R115, R66, !PT ;  /* 0x0000004273427209 */ /* 0x000fc40007810000 */
[----:B------:R-:W-:Y:S01]  /*1a550*/  ISETP.GT.AND P2, PT, R64, 0x49, PT ;  /* 0x000000494000780c */ /* 0x000fe20003f44270 */
[----:B------:R-:W0:Y:S01]  /*1a560*/  MUFU.TANH R78, R78 ;  /* 0x0000004e004e7308 */ /* 0x000e220000002400 */
[----:B------:R-:W-:Y:S01]  /*1a570*/  FSEL R123, R58, -INF , P3 ;  /* 0xff8000003a7b7808 */ /* 0x000fe20001800000 */
[----:B------:R-:W-:Y:S01]  /*1a580*/  FFMA.FTZ R58, R101, R120, -R28 ;  /* 0x00000078653a7223 */ /* 0x000fe2000001081c */
[----:B------:R-:W-:Y:S02]  /*1a590*/  FMNMX.FTZ R66, R103, R66, !PT ;  /* 0x0000004267427209 */ /* 0x000fe40007810000 */
[----:B------:R-:W-:Y:S02]  /*1a5a0*/  ISETP.GT.AND P3, PT, R64, 0x50, PT ;  /* 0x000000504000780c */ /* 0x000fe40003f64270 */
[----:B------:R-:W-:Y:S01]  /*1a5b0*/  FSEL R101, R59, -INF , P2 ;  /* 0xff8000003b657808 */ /* 0x000fe20001000000 */
[----:B------:R-:W0:Y:S01]  /*1a5c0*/  MUFU.TANH R36, R36 ;  /* 0x0000002400247308 */ /* 0x000e220000002400 */
[----:B------:R-:W-:-:S02]  /*1a5d0*/  FMNMX.FTZ R66, R123, R66, !PT ;  /* 0x000000427b427209 */ /* 0x000fc40007810000 */
[----:B------:R-:W-:Y:S02]  /*1a5e0*/  ISETP.GT.AND P2, PT, R64, 0x51, PT ;  /* 0x000000514000780c */ /* 0x000fe40003f44270 */
[----:B------:R-:W-:Y:S02]  /*1a5f0*/  FSEL R125, R60, -INF , P3 ;  /* 0xff8000003c7d7808 */ /* 0x000fe40001800000 */
[----:B------:R-:W-:Y:S01]  /*1a600*/  FMNMX.FTZ R66, R101, R66, !PT ;  /* 0x0000004265427209 */ /* 0x000fe20007810000 */
[----:B------:R2:W-:Y:S01]  /*1a610*/  MUFU.EX2 R59, R58 ;  /* 0x0000003a003b7308 */ /* 0x0005e20000000800 */
[----:B------:R-:W-:Y:S02]  /*1a620*/  ISETP.GT.AND P3, PT, R64, 0x58, PT ;  /* 0x000000584000780c */ /* 0x000fe40003f64270 */
[----:B------:R-:W-:Y:S02]  /*1a630*/  FSEL R61, R61, -INF , P2 ;  /* 0xff8000003d3d7808 */ /* 0x000fe40001000000 */
[----:B------:R-:W-:-:S02]  /*1a640*/  FMNMX.FTZ R66, R125, R66, !PT ;  /* 0x000000427d427209 */ /* 0x000fc40007810000 */
[----:B------:R-:W-:Y:S01]  /*1a650*/  ISETP.GT.AND P2, PT, R64, 0x59, PT ;  /* 0x000000594000780c */ /* 0x000fe20003f44270 */
[----:B------:R-:W0:Y:S01]  /*1a660*/  MUFU.TANH R44, R44 ;  /* 0x0000002c002c7308 */ /* 0x000e220000002400 */
[----:B-1----:R-:W-:Y:S01]  /*1a670*/  FSEL R99, R62, -INF , P3 ;  /* 0xff8000003e637808 */ /* 0x002fe20001800000 */
[----:B--2---:R-:W-:Y:S01]  /*1a680*/  FFMA.FTZ R58, R97, R120, -R28 ;  /* 0x00000078613a7223 */ /* 0x004fe2000001081c */
[----:B------:R-:W-:Y:S02]  /*1a690*/  FMNMX.FTZ R66, R61, R66, !PT ;  /* 0x000000423d427209 */ /* 0x000fe40007810000 */
[----:B------:R-:W-:Y:S02]  /*1a6a0*/  ISETP.GT.AND P3, PT, R64, 0x60, PT ;  /* 0x000000604000780c */ /* 0x000fe40003f64270 */
[----:B------:R-:W-:Y:S01]  /*1a6b0*/  FSEL R63, R63, -INF , P2 ;  /* 0xff8000003f3f7808 */ /* 0x000fe20001000000 */
[----:B------:R-:W1:Y:S01]  /*1a6c0*/  MUFU.TANH R42, R42 ;  /* 0x0000002a002a7308 */ /* 0x000e620000002400 */
[----:B------:R-:W-:-:S02]  /*1a6d0*/  FMNMX.FTZ R66, R99, R66, !PT ;  /* 0x0000004263427209 */ /* 0x000fc40007810000 */
[----:B------:R-:W-:Y:S02]  /*1a6e0*/  ISETP.GT.AND P2, PT, R64, 0x61, PT ;  /* 0x000000614000780c */ /* 0x000fe40003f44270 */
[----:B---3--:R-:W-:Y:S01]  /*1a6f0*/  FSEL R97, R40, -INF , P3 ;  /* 0xff80000028617808 */ /* 0x008fe20001800000 */
[----:B------:R-:W-:Y:S01]  /*1a700*/  FFMA.FTZ R40, R95, R120, -R28 ;  /* 0x000000785f287223 */ /* 0x000fe2000001081c */
[----:B------:R-:W-:Y:S01]  /*1a710*/  FMNMX.FTZ R66, R63, R66, !PT ;  /* 0x000000423f427209 */ /* 0x000fe20007810000 */
[----:B------:R2:W-:Y:S01]  /*1a720*/  MUFU.EX2 R6, R129 ;  /* 0x0000008100067308 */ /* 0x0005e20000000800 */
[----:B------:R-:W-:Y:S02]  /*1a730*/  ISETP.GT.AND P3, PT, R64, 0x68, PT ;  /* 0x000000684000780c */ /* 0x000fe40003f64270 */
[----:B-----5:R-:W-:Y:S02]  /*1a740*/  FSEL R41, R41, -INF , P2 ;  /* 0xff80000029297808 */ /* 0x020fe40001000000 */
[----:B------:R-:W-:-:S02]  /*1a750*/  FMNMX.FTZ R66, R97, R66, !PT ;  /* 0x0000004261427209 */ /* 0x000fc40007810000 */
[----:B------:R-:W-:Y:S01]  /*1a760*/  ISETP.GT.AND P2, PT, R64, 0x69, PT ;  /* 0x000000694000780c */ /* 0x000fe20003f44270 */
[----:B------:R-:W3:Y:S01]  /*1a770*/  MUFU.TANH R46, R46 ;  /* 0x0000002e002e7308 */ /* 0x000ee20000002400 */
[----:B----4-:R-:W-:Y:S01]  /*1a780*/  FSEL R95, R32, -INF , P3 ;  /* 0xff800000205f7808 */ /* 0x010fe20001800000 */
[----:B------:R-:W-:Y:S01]  /*1a790*/  FFMA.FTZ R32, R89, R120, -R28 ;  /* 0x0000007859207223 */ /* 0x000fe2000001081c */
[----:B------:R-:W-:Y:S02]  /*1a7a0*/  FMNMX.FTZ R66, R41, R66, !PT ;  /* 0x0000004229427209 */ /* 0x000fe40007810000 */
[----:B------:R-:W-:Y:S02]  /*1a7b0*/  ISETP.GT.AND P3, PT, R64, 0x70, PT ;  /* 0x000000704000780c */ /* 0x000fe40003f64270 */
[----:B------:R-:W-:Y:S01]  /*1a7c0*/  FSEL R93, R68, -INF , P2 ;  /* 0xff800000445d7808 */ /* 0x000fe20001000000 */
[----:B------:R-:W4:Y:S01]  /*1a7d0*/  MUFU.TANH R48, R48 ;  /* 0x0000003000307308 */ /* 0x000f220000002400 */
[----:B------:R-:W-:-:S02]  /*1a7e0*/  FMNMX.FTZ R66, R95, R66, !PT ;  /* 0x000000425f427209 */ /* 0x000fc40007810000 */
[----:B------:R-:W-:Y:S02]  /*1a7f0*/  ISETP.GT.AND P2, PT, R64, 0x71, PT ;  /* 0x000000714000780c */ /* 0x000fe40003f44270 */
[----:B--2---:R-:W-:Y:S02]  /*1a800*/  FSEL R129, R70, -INF , P3 ;  /* 0xff80000046817808 */ /* 0x004fe40001800000 */
[----:B------:R-:W-:Y:S01]  /*1a810*/  FMNMX.FTZ R66, R93, R66, !PT ;  /* 0x000000425d427209 */ /* 0x000fe20007810000 */
[----:B------:R-:W2:Y:S01]  /*1a820*/  MUFU.TANH R50, R50 ;  /* 0x0000003200327308 */ /* 0x000ea20000002400 */
[----:B------:R-:W-:Y:S02]  /*1a830*/  ISETP.GT.AND P3, PT, R64, 0x78, PT ;  /* 0x000000784000780c */ /* 0x000fe40003f64270 */
[----:B0-----:R-:W-:Y:S02]  /*1a840*/  FSEL R89, R78, -INF , P2 ;  /* 0xff8000004e597808 */ /* 0x001fe40001000000 */
[----:B------:R-:W-:-:S02]  /*1a850*/  FMNMX.FTZ R66, R129, R66, !PT ;  /* 0x0000004281427209 */ /* 0x000fc40007810000 */
[----:B------:R-:W-:Y:S01]  /*1a860*/  ISETP.GT.AND P2, PT, R64, 0x79, PT ;  /* 0x000000794000780c */ /* 0x000fe20003f44270 */
[----:B------:R-:W0:Y:S01]  /*1a870*/  MUFU.TANH R34, R34 ;  /* 0x0000002200227308 */ /* 0x000e220000002400 */
[----:B------:R-:W-:Y:S01]  /*1a880*/  FSEL R131, R36, -INF , P3 ;  /* 0xff80000024837808 */ /* 0x000fe20001800000 */
[--C-:B------:R-:W-:Y:S01]  /*1a890*/  FFMA.FTZ R36, R81, R120, -R28.reuse ;  /* 0x0000007851247223 */ /* 0x100fe2000001081c */
[----:B------:R-:W-:Y:S02]  /*1a8a0*/  FMNMX.FTZ R66, R89, R66, !PT ;  /* 0x0000004259427209 */ /* 0x000fe40007810000 */
[----:B------:R-:W-:Y:S02]  /*1a8b0*/  ISETP.GT.AND P3, PT, R64, 0x80, PT ;  /* 0x000000804000780c */ /* 0x000fe40003f64270 */
[----:B------:R-:W-:Y:S01]  /*1a8c0*/  FSEL R133, R44, -INF , P2 ;  /* 0xff8000002c857808 */ /* 0x000fe20001000000 */
[----:B------:R-:W5:Y:S01]  /*1a8d0*/  MUFU.TANH R52, R52 ;  /* 0x0000003400347308 */ /* 0x000f620000002400 */
[----:B------:R-:W-:Y:S01]  /*1a8e0*/  FMNMX.FTZ R66, R131, R66, !PT ;  /* 0x0000004283427209 */ /* 0x000fe20007810000 */
[----:B------:R-:W-:Y:S01]  /*1a8f0*/  FFMA.FTZ R44, R69, R120, -R28 ;  /* 0x00000078452c7223 */ /* 0x000fe2000001081c */
[----:B------:R-:W-:-:S02]  /*1a900*/  ISETP.GT.AND P2, PT, R64, 0x81, PT ;  /* 0x000000814000780c */ /* 0x000fc40003f44270 */
[----:B-1----:R-:W-:Y:S01]  /*1a910*/  FSEL R135, R42, -INF , P3 ;  /* 0xff8000002a877808 */ /* 0x002fe20001800000 */
[----:B------:R-:W-:-:S01]  /*1a920*/  FFMA.FTZ R42, R43, R120, -R28 ;  /* 0x000000782b2a7223 */ /* 0x000fc2000001081c */
[----:B------:R-:W-:Y:S01]  /*1a930*/  FMNMX.FTZ R66, R133, R66, !PT ;  /* 0x0000004285427209 */ /* 0x000fe20007810000 */
[----:B------:R-:W1:Y:S01]  /*1a940*/  MUFU.TANH R38, R38 ;  /* 0x0000002600267308 */ /* 0x000e620000002400 */
[----:B------:R-:W-:Y:S01]  /*1a950*/  ISETP.GT.AND P3, PT, R64, 0x88, PT ;  /* 0x000000884000780c */ /* 0x000fe20003f64270 */
[-CC-:B------:R-:W-:Y:S01]  /*1a960*/  FFMA.FTZ R43, R45, R120.reuse, -R28.reuse ;  /* 0x000000782d2b7223 */ /* 0x180fe2000001081c */
[----:B---3--:R-:W-:Y:S01]  /*1a970*/  FSEL R81, R46, -INF , P2 ;  /* 0xff8000002e517808 */ /* 0x008fe20001000000 */
[--C-:B------:R-:W-:Y:S01]  /*1a980*/  FFMA.FTZ R45, R83, R120, -R28.reuse ;  /* 0x00000078532d7223 */ /* 0x100fe2000001081c */
[----:B------:R-:W-:Y:S01]  /*1a990*/  FMNMX.FTZ R66, R135, R66, !PT ;  /* 0x0000004287427209 */ /* 0x000fe20007810000 */
[-CC-:B------:R-:W-:Y:S01]  /*1a9a0*/  FFMA.FTZ R46, R85, R120.reuse, -R28.reuse ;  /* 0x00000078552e7223 */ /* 0x180fe2000001081c */
[----:B------:R-:W-:Y:S01]  /*1a9b0*/  ISETP.GT.AND P2, PT, R64, 0x89, PT ;  /* 0x000000894000780c */ /* 0x000fe20003f44270 */
[----:B------:R-:W3:Y:S01]  /*1a9c0*/  MUFU.TANH R54, R54 ;  /* 0x0000003600367308 */ /* 0x000ee20000002400 */
[----:B----4-:R-:W-:Y:S01]  /*1a9d0*/  FSEL R137, R48, -INF , P3 ;  /* 0xff80000030897808 */ /* 0x010fe20001800000 */
[----:B------:R-:W-:Y:S01]  /*1a9e0*/  FFMA.FTZ R48, R91, R120, -R28 ;  /* 0x000000785b307223 */ /* 0x000fe2000001081c */
[----:B------:R-:W-:Y:S01]  /*1a9f0*/  FMNMX.FTZ R66, R81, R66, !PT ;  /* 0x0000004251427209 */ /* 0x000fe20007810000 */
[--C-:B------:R-:W-:Y:S01]  /*1aa00*/  IMAD.MOV.U32 R91, RZ, RZ, R119.reuse ;  /* 0x000000ffff5b7224 */ /* 0x100fe200078e0077 */
[----:B------:R-:W-:Y:S01]  /*1aa10*/  ISETP.GT.AND P3, PT, R64, 0x90, PT ;  /* 0x000000904000780c */ /* 0x000fe20003f64270 */
[----:B------:R-:W-:Y:S01]  /*1aa20*/  IMAD.MOV.U32 R83, RZ, RZ, R119 ;  /* 0x000000ffff537224 */ /* 0x000fe200078e0077 */
[----:B--2---:R-:W-:Y:S01]  /*1aa30*/  FSEL R139, R50, -INF , P2 ;  /* 0xff800000328b7808 */ /* 0x004fe20001000000 */
[----:B------:R-:W-:Y:S01]  /*1aa40*/  MUFU.EX2 R4, R4 ;  /* 0x0000000400047308 */ /* 0x000fe20000000800 */
[----:B------:R-:W-:-:S02]  /*1aa50*/  FMNMX.FTZ R66, R137, R66, !PT ;  /* 0x0000004289427209 */ /* 0x000fc40007810000 */
[----:B------:R-:W-:Y:S02]  /*1aa60*/  ISETP.GT.AND P2, PT, R64, 0x91, PT ;  /* 0x000000914000780c */ /* 0x000fe40003f44270 */
[----:B0-----:R-:W-:Y:S01]  /*1aa70*/  FSEL R141, R34, -INF , P3 ;  /* 0xff800000228d7808 */ /* 0x001fe20001800000 */
[----:B------:R-:W-:Y:S01]  /*1aa80*/  FFMA.FTZ R34, R53, R120, -R28 ;  /* 0x0000007835227223 */ /* 0x000fe2000001081c */
[----:B------:R-:W-:Y:S01]  /*1aa90*/  FMNMX.FTZ R66, R139, R66, !PT ;  /* 0x000000428b427209 */ /* 0x000fe20007810000 */
[----:B------:R-:W-:Y:S01]  /*1aaa0*/  MUFU.EX2 R5, R5 ;  /* 0x0000000500057308 */ /* 0x000fe20000000800 */
[----:B------:R-:W-:Y:S02]  /*1aab0*/  ISETP.GT.AND P3, PT, R64, 0x98, PT ;  /* 0x000000984000780c */ /* 0x000fe40003f64270 */
[----:B-----5:R-:W-:Y:S02]  /*1aac0*/  FSEL R53, R52, -INF , P2 ;  /* 0xff80000034357808 */ /* 0x020fe40001000000 */
[----:B------:R-:W-:-:S02]  /*1aad0*/  FMNMX.FTZ R66, R141, R66, !PT ;  /* 0x000000428d427209 */ /* 0x000fc40007810000 */
[----:B------:R-:W-:Y:S01]  /*1aae0*/  ISETP.GT.AND P2, PT, R64, 0x99, PT ;  /* 0x000000994000780c */ /* 0x000fe20003f44270 */
[----:B------:R-:W-:Y:S01]  /*1aaf0*/  MUFU.EX2 R24, R24 ;  /* 0x0000001800187308 */ /* 0x000fe20000000800 */
[----:B-1----:R-:W-:Y:S01]  /*1ab00*/  FSEL R143, R38, -INF , P3 ;  /* 0xff800000268f7808 */ /* 0x002fe20001800000 */
[--C-:B------:R-:W-:Y:S01]  /*1ab10*/  FFMA.FTZ R38, R49, R120, -R28.reuse ;  /* 0x0000007831267223 */ /* 0x100fe2000001081c */
[----:B------:R-:W-:Y:S01]  /*1ab20*/  FMNMX.FTZ R66, R53, R66, !PT ;  /* 0x0000004235427209 */ /* 0x000fe20007810000 */
[----:B------:R-:W-:Y:S01]  /*1ab30*/  IMAD.IADD R64, R234, 0x1, -R227 ;  /* 0x00000001ea407824 */ /* 0x000fe200078e0ae3 */
[----:B---3--:R-:W-:Y:S01]  /*1ab40*/  FSEL R145, R54, -INF , P2 ;  /* 0xff80000036917808 */ /* 0x008fe20001000000 */
[--C-:B------:R-:W-:Y:S01]  /*1ab50*/  FFMA.FTZ R49, R71, R120, -R28.reuse ;  /* 0x0000007847317223 */ /* 0x100fe2000001081c */
[----:B------:R-:W-:Y:S01]  /*1ab60*/  FMNMX.FTZ R66, R143, R66, !PT ;  /* 0x000000428f427209 */ /* 0x000fe20007810000 */
[----:B------:R-:W0:Y:S01]  /*1ab70*/  MUFU.EX2 R27, R27 ;  /* 0x0000001b001b7308 */ /* 0x000e220000000800 */
[----:B------:R-:W-:-:S01]  /*1ab80*/  FFMA.FTZ R28, R67, R120, -R28 ;  /* 0x00000078431c7223 */ /* 0x000fc2000001081c */
[----:B------:R-:W-:-:S02]  /*1ab90*/  MOV R85, R119 ;  /* 0x0000007700557202 */ /* 0x000fc40000000f00 */
[----:B------:R-:W-:-:S04]  /*1aba0*/  FMNMX.FTZ R66, R145, R66, !PT ;  /* 0x0000004291427209 */ /* 0x000fc80007810000 */
[----:B------:R-:W-:Y:S01]  /*1abb0*/  MUFU.EX2 R26, R26 ;  /* 0x0000001a001a7308 */ /* 0x000fe20000000800 */
[----:B------:R-:W1:Y:S07]  /*1abc0*/  SHFL.BFLY PT, R121, R66, 0x2, 0x1f ;  /* 0x0c401f0042797f89 */ /* 0x000e6e00000e0000 */
[----:B------:R-:W-:Y:S01]  /*1abd0*/  MUFU.EX2 R31, R31 ;  /* 0x0000001f001f7308 */ /* 0x000fe20000000800 */
[----:B0-----:R-:W-:-:S04]  /*1abe0*/  F2FP.SATFINITE.E4M3.F32.PACK_AB_MERGE_C R216, R27, R24, RZ ;  /* 0x000000181bd8723e */ /* 0x001fc800048070ff */
[----:B------:R-:W-:-:S03]  /*1abf0*/  F2FP.SATFINITE.E4M3.F32.PACK_AB_MERGE_C R216, R5, R4, R216 ;  /* 0x0000000405d8723e */ /* 0x000fc600048070d8 */
[----:B------:R-:W0:Y:S08]  /*1ac00*/  MUFU.EX2 R3, R3 ;  /* 0x0000000300037308 */ /* 0x000e300000000800 */
[----:B------:R-:W-:Y:S01]  /*1ac10*/  MUFU.EX2 R7, R7 ;  /* 0x0000000700077308 */ /* 0x000fe20000000800 */
[----:B-1----:R-:W-:-:S05]  /*1ac20*/  FMNMX.FTZ R50, R66, R121, !PT ;  /* 0x0000007942327209 */ /* 0x002fca0007810000 */
[----:B------:R-:W1:Y:S02]  /*1ac30*/  SHFL.BFLY PT, R121, R50, 0x1, 0x1f ;  /* 0x0c201f0032797f89 */ /* 0x000e6400000e0000 */
[----:B------:R-:W-:Y:S01]  /*1ac40*/  MUFU.EX2 R8, R8 ;  /* 0x0000000800087308 */ /* 0x000fe20000000800 */
[----:B0-----:R-:W-:-:S04]  /*1ac50*/  F2FP.SATFINITE.E4M3.F32.PACK_AB_MERGE_C R218, R3, R6, RZ ;  /* 0x0000000603da723e */ /* 0x001fc800048070ff */
[----:B------:R-:W-:-:S03]  /*1ac60*/  F2FP.SATFINITE.E4M3.F32.PACK_AB_MERGE_C R218, R31, R26, R218 ;  /* 0x0000001a1fda723e */ /* 0x000fc600048070da */
[----:B------:R-:W-:Y:S08]  /*1ac70*/  MUFU.EX2 R9, R9 ;  /* 0x0000000900097308 */ /* 0x000ff00000000800 */
[----:B------:R-:W0:Y:S01]  /*1ac80*/  MUFU.EX2 R12, R12 ;  /* 0x0000000c000c7308 */ /* 0x000e220000000800 */
[----:B-1----:R-:W-:-:S07]  /*1ac90*/  FMNMX.FTZ R121, R50, R121, !PT ;  /* 0x0000007932797209 */ /* 0x002fce0007810000 */
[----:B------:R1:W-:Y:S01]  /*1aca0*/  MUFU.EX2 R50, R65 ;  /* 0x0000004100327308 */ /* 0x0003e20000000800 */
[C---:B------:R-:W-:Y:S01]  /*1acb0*/  FSETP.NEU.FTZ.AND P2, PT, R121.reuse, -INF , PT ;  /* 0xff8000007900780b */ /* 0x040fe20003f5d000 */
[----:B------:R-:W-:-:S05]  /*1acc0*/  FFMA.FTZ R66, R121, R120, -8 ;  /* 0xc100000079427423 */ /* 0x000fca0000010078 */
[----:B------:R-:W-:Y:S01]  /*1acd0*/  FSEL R66, R66, RZ, P2 ;  /* 0x000000ff42427208 */ /* 0x000fe20001000000 */
[----:B------:R-:W-:Y:S01]  /*1ace0*/  MUFU.EX2 R11, R11 ;  /* 0x0000000b000b7308 */ /* 0x000fe20000000800 */
[----:B0-----:R-:W-:-:S03]  /*1acf0*/  F2FP.SATFINITE.E4M3.F32.PACK_AB_MERGE_C R212, R12, R9, RZ ;  /* 0x000000090cd4723e */ /* 0x001fc600048070ff */
[-CC-:B------:R-:W-:Y:S01]  /*1ad00*/  FFMA.FTZ R35, R35, R120.reuse, -R66.reuse ;  /* 0x0000007823237223 */ /* 0x180fe20000010842 */
[----:B------:R-:W-:-:S01]  /*1ad10*/  FFMA.FTZ R30, R30, R120, -R66 ;  /* 0x000000781e1e7223 */ /* 0x000fc20000010842 */
[-CC-:B-1----:R-:W-:Y:S01]  /*1ad20*/  FFMA.FTZ R65, R39, R120.reuse, -R66.reuse ;  /* 0x0000007827417223 */ /* 0x182fe20000010842 */
        /* <DEDUP_REMOVED lines=27> */
[----:B------:R2:W3:Y:S01]  /*1aee0*/  MUFU.EX2 R68, R51 ;  /* 0x0000003300447308 */ /* 0x0004e20000000800 */
        /* <DEDUP_REMOVED lines=8> */
[----:B-1----:R-:W-:-:S01]  /*1af70*/  FADD.FTZ R69, R65, R80 ;  /* 0x0000005041457221 */ /* 0x002fc20000010000 */
[-CC-:B--2---:R-:W-:Y:S01]  /*1af80*/  FFMA.FTZ R51, R115, R120.reuse, -R66.reuse ;  /* 0x0000007873337223 */ /* 0x184fe20000010842 */
[----:B------:R-:W-:-:S01]  /*1af90*/  FFMA.FTZ R141, R141, R120, -R66 ;  /* 0x000000788d8d7223 */ /* 0x000fc20000010842 */
[-CC-:B------:R-:W-:Y:S01]  /*1afa0*/  FFMA.FTZ R53, R53, R120.reuse, -R66.reuse ;  /* 0x0000007835357223 */ /* 0x180fe20000010842 */
[----:B------:R-:W-:-:S01]  /*1afb0*/  FFMA.FTZ R143, R143, R120, -R66 ;  /* 0x000000788f8f7223 */ /* 0x000fc20000010842 */
[----:B------:R-:W-:Y:S01]  /*1afc0*/  F2FP.SATFINITE.E4M3.F32.PACK_AB_MERGE_C R212, R8, R7, R212 ;  /* 0x0000000708d4723e */ /* 0x000fe200048070d4 */
[----:B------:R-:W-:Y:S01]  /*1afd0*/  IMAD.MOV.U32 R113, RZ, RZ, R119 ;  /* 0x000000ffff717224 */ /* 0x000fe200078e0077 */
[----:B------:R1:W-:Y:S01]  /*1afe0*/  MUFU.EX2 R67, R15 ;  /* 0x0000000f00437308 */ /* 0x0003e20000000800 */
[----:B---3--:R-:W-:-:S01]  /*1aff0*/  FADD.FTZ R80, R68, R69 ;  /* 0x0000004544507221 */ /* 0x008fc20000010000 */
[----:B------:R-:W-:Y:S01]  /*1b000*/  F2FP.SATFINITE.E4M3.F32.PACK_AB_MERGE_C R217, R68, R65, RZ ;  /* 0x0000004144d9723e */ /* 0x000fe200048070ff */
[--C-:B------:R-:W-:Y:S01]  /*1b010*/  IMAD.MOV.U32 R109, RZ, RZ, R119.reuse ;  /* 0x000000ffff6d7224 */ /* 0x100fe200078e0077 */
[----:B------:R-:W-:Y:S01]  /*1b020*/  MOV R115, R119 ;  /* 0x0000007700737202 */ /* 0x000fe20000000f00 */
[----:B------:R-:W-:Y:S01]  /*1b030*/  IMAD.MOV.U32 R103, RZ, RZ, R119 ;  /* 0x000000ffff677224 */ /* 0x000fe200078e0077 */
[----:B------:R-:W-:Y:S01]  /*1b040*/  F2FP.SATFINITE.E4M3.F32.PACK_AB_MERGE_C R217, R30, R35, R217 ;  /* 0x000000231ed9723e */ /* 0x000fe200048070d9 */
[----:B------:R-:W-:Y:S01]  /*1b050*/  IMAD.MOV.U32 R77, RZ, RZ, R119 ;  /* 0x000000ffff4d7224 */ /* 0x000fe200078e0077 */
[----:B------:R-:W2:Y:S01]  /*1b060*/  MUFU.EX2 R52, R52 ;  /* 0x0000003400347308 */ /* 0x000ea20000000800 */
[----:B-1----:R-:W-:-:S02]  /*1b070*/  IMAD R15, R225, 0x80, R64 ;  /* 0x00000080e10f7824 */ /* 0x002fc400078e0240 */
[----:B------:R-:W-:Y:S01]  /*1b080*/  FFMA.FTZ R64, R61, R120, -R66 ;  /* 0x000000783d407223 */ /* 0x000fe20000010842 */
[----:B------:R-:W-:-:S01]  /*1b090*/  FADD.FTZ R61, R4, R5 ;  /* 0x00000005043d7221 */ /* 0x000fc20000010000 */
[----:B------:R-:W-:Y:S01]  /*1b0a0*/  IMAD.MOV.U32 R73, RZ, RZ, R119 ;  /* 0x000000ffff497224 */ /* 0x000fe200078e0077 */
[----:B------:R-:W-:Y:S01]  /*1b0b0*/  MOV R65, R119 ;  /* 0x0000007700417202 */ /* 0x000fe20000000f00 */
[----:B------:R-:W-:-:S04]  /*1b0c0*/  IMAD.HI R15, R15, 0x66666667, RZ ;  /* 0x666666670f0f7827 */ /* 0x000fc800078e02ff */
[----:B------:R-:W-:-:S01]  /*1b0d0*/  FADD.FTZ R82, R24, R61 ;  /* 0x0000003d18527221 */ /* 0x000fc20000010000 */
[----:B------:R-:W1:Y:S01]  /*1b0e0*/  MUFU.EX2 R117, R117 ;  /* 0x0000007500757308 */ /* 0x000e620000000800 */
[----:B------:R-:W-:Y:S01]  /*1b0f0*/  @!P0 PRMT R61, RZ, 0x654, R0 ;  /* 0x00000654ff3d8816 */ /* 0x000fe20000000000 */
[----:B------:R-:W-:Y:S02]  /*1b100*/  IMAD.MOV.U32 R69, RZ, RZ, R119 ;  /* 0x000000ffff457224 */ /* 0x000fe400078e0077 */
[----:B------:R-:W-:-:S01]  /*1b110*/  FADD.FTZ R71, R27, R82 ;  /* 0x000000521b477221 */ /* 0x000fc20000010000 */
[----:B------:R-:W-:Y:S01]  /*1b120*/  SHF.R.U32.HI R78, RZ, 0x1f, R15 ;  /* 0x0000001fff4e7819 */ /* 0x000fe2000001160f */
[----:B------:R0:W-:Y:S01]  /*1b130*/  @!P0 SYNCS.ARRIVE.TRANS64.RED.A1T0 RZ, [R61+URZ], RZ ;  /* 0x000000ff3dff89a7 */ /* 0x0001e2000810043f */
[----:B------:R-:W-:Y:S02]  /*1b140*/  IMAD.MOV.U32 R68, RZ, RZ, R119 ;  /* 0x000000ffff447224 */ /* 0x000fe400078e0077 */
[----:B------:R-:W-:Y:S01]  /*1b150*/  FADD.FTZ R82, R26, R71 ;  /* 0x000000471a527221 */ /* 0x000fe20000010000 */
[----:B------:R3:W4:Y:S01]  /*1b160*/  MUFU.EX2 R70, R55 ;  /* 0x0000003700467308 */ /* 0x0007220000000800 */
[----:B------:R-:W-:Y:S01]  /*1b170*/  LEA.HI.SX32 R15, R15, R78, 0x1a ;  /* 0x0000004e0f0f7211 */ /* 0x000fe200078fd2ff */
[--C-:B------:R-:W-:Y:S01]  /*1b180*/  IMAD.MOV.U32 R71, RZ, RZ, R119.reuse ;  /* 0x000000ffff477224 */ /* 0x100fe200078e0077 */
[----:B------:R-:W-:Y:S01]  /*1b190*/  MOV R35, R119 ;  /* 0x0000007700237202 */ /* 0x000fe20000000f00 */
[----:B------:R-:W-:-:S02]  /*1b1a0*/  IMAD.MOV.U32 R26, RZ, RZ, R119 ;  /* 0x000000ffff1a7224 */ /* 0x000fc400078e0077 */
[----:B0-----:R-:W-:-:S01]  /*1b1b0*/  FADD.FTZ R61, R39, R80 ;  /* 0x00000050273d7221 */ /* 0x001fc20000010000 */
[----:B------:R-:W-:Y:S01]  /*1b1c0*/  VIMNMX R15, RZ, R15, !PT ;  /* 0x0000000fff0f7248 */ /* 0x000fe20007fe0100 */
[----:B------:R-:W0:Y:S02]  /*1b1d0*/  MUFU.EX2 R13, R13 ;  /* 0x0000000d000d7308 */ /* 0x000e240000000800 */
[----:B--2---:R-:W-:-:S01]  /*1b1e0*/  FADD.FTZ R80, R52, R61 ;  /* 0x0000003d34507221 */ /* 0x004fc20000010000 */
[-CC-:B---3--:R-:W-:Y:S01]  /*1b1f0*/  FFMA.FTZ R55, R125, R120.reuse, -R66.reuse ;  /* 0x000000787d377223 */ /* 0x188fe20000010842 */
[----:B------:R-:W-:-:S01]  /*1b200*/  FFMA.FTZ R66, R145, R120, -R66 ;  /* 0x0000007891427223 */ /* 0x000fc20000010842 */
[----:B------:R-:W-:Y:S01]  /*1b210*/  MOV R30, R119 ;  /* 0x00000077001e7202 */ /* 0x000fe20000000f00 */
[----:B-1----:R-:W-:-:S02]  /*1b220*/  FADD.FTZ R61, R117, R80 ;  /* 0x00000050753d7221 */ /* 0x002fc40000010000 */
[----:B------:R1:W-:Y:S02]  /*1b230*/  MUFU.EX2 R78, R63 ;  /* 0x0000003f004e7308 */ /* 0x0003e40000000800 */
[----:B----4-:R-:W-:-:S01]  /*1b240*/  FADD.FTZ R80, R70, R61 ;  /* 0x0000003d46507221 */ /* 0x010fc20000010000 */
[----:B------:R-:W-:Y:S01]  /*1b250*/  F2FP.SATFINITE.E4M3.F32.PACK_AB_MERGE_C R219, R70, R117, RZ ;  /* 0x0000007546db723e */ /* 0x000fe200048070ff */
[----:B------:R-:W-:Y:S01]  /*1b260*/  IMAD.MOV.U32 R117, RZ, RZ, R119 ;  /* 0x000000ffff757224 */ /* 0x000fe200078e0077 */
[----:B------:R-:W-:-:S02]  /*1b270*/  MOV R70, R119 ;  /* 0x0000007700467202 */ /* 0x000fc40000000f00 */
[----:B------:R-:W-:Y:S01]  /*1b280*/  F2FP.SATFINITE.E4M3.F32.PACK_AB_MERGE_C R219, R52, R39, R219 ;  /* 0x0000002734db723e */ /* 0x000fe200048070db */
[----:B------:R-:W-:Y:S01]  /*1b290*/  IMAD.MOV.U32 R52, RZ, RZ, R119 ;  /* 0x000000ffff347224 */ /* 0x000fe200078e0077 */
[----:B------:R-:W2:Y:S01]  /*1b2a0*/  MUFU.EX2 R54, R54 ;  /* 0x0000003600367308 */ /* 0x000ea20000000800 */
[----:B-1----:R-:W-:-:S01]  /*1b2b0*/  FADD.FTZ R63, R31, R82 ;  /* 0x000000521f3f7221 */ /* 0x002fc20000010000 */
[--C-:B------:R-:W-:Y:S02]  /*1b2c0*/  IMAD.MOV.U32 R39, RZ, RZ, R119.reuse ;  /* 0x000000ffff277224 */ /* 0x100fe400078e0077 */
[----:B------:R-:W-:Y:S02]  /*1b2d0*/  IMAD.MOV.U32 R31, RZ, RZ, R119 ;  /* 0x000000ffff1f7224 */ /* 0x000fe400078e0077 */
[----:B------:R-:W-:Y:S01]  /*1b2e0*/  FADD.FTZ R82, R6, R63 ;  /* 0x0000003f06527221 */ /* 0x000fe20000010000 */
[----:B0-----:R-:W-:-:S01]  /*1b2f0*/  FADD.FTZ R63, R13, R80 ;  /* 0x000000500d3f7221 */ /* 0x001fc20000010000 */
[----:B------:R0:W1:Y:S02]  /*1b300*/  MUFU.EX2 R72, R111 ;  /* 0x0000006f00487308 */ /* 0x0000640000000800 */
[----:B------:R-:W-:-:S04]  /*1b310*/  FADD.FTZ R82, R3, R82 ;  /* 0x0000005203527221 */ /* 0x000fc80000010000 */
[----:B------:R-:W-:Y:S02]  /*1b320*/  FADD.FTZ R61, R7, R82 ;  /* 0x00000052073d7221 */ /* 0x000fe40000010000 */
[----:B------:R-:W3:Y:S02]  /*1b330*/  MUFU.EX2 R21, R21 ;  /* 0x0000001500157308 */ /* 0x000ee40000000800 */
[----:B------:R-:W-:-:S01]  /*1b340*/  FADD.FTZ R82, R8, R61 ;  /* 0x0000003d08527221 */ /* 0x000fc20000010000 */
[----:B--2---:R-:W-:Y:S01]  /*1b350*/  FADD.FTZ R84, R54, R63 ;  /* 0x0000003f36547221 */ /* 0x004fe20000010000 */
[----:B0-----:R-:W-:Y:S02]  /*1b360*/  IMAD.MOV.U32 R111, RZ, RZ, R119 ;  /* 0x000000ffff6f7224 */ /* 0x001fe400078e0077 */
[----:B------:R-:W-:Y:S01]  /*1b370*/  FADD.FTZ R61, R9, R82 ;  /* 0x00000052093d7221 */ /* 0x000fe20000010000 */
[----:B------:R-:W-:-:S01]  /*1b380*/  FADD.FTZ R63, R67, R84 ;  /* 0x00000054433f7221 */ /* 0x000fc20000010000 */
[----:B------:R-:W0:Y:S02]  /*1b390*/  MUFU.EX2 R20, R20 ;  /* 0x0000001400147308 */ /* 0x000e240000000800 */
[----:B------:R-:W-:-:S01]  /*1b3a0*/  FADD.FTZ R82, R12, R61 ;  /* 0x0000003d0c527221 */ /* 0x000fc20000010000 */
[C---:B-1----:R-:W-:Y:S01]  /*1b3b0*/  FADD.FTZ R84, R72.reuse, R63 ;  /* 0x0000003f48547221 */ /* 0x042fe20000010000 */
[----:B------:R-:W-:Y:S01]  /*1b3c0*/  F2FP.SATFINITE.E4M3.F32.PACK_AB_MERGE_C R213, R72, R67, RZ ;  /* 0x0000004348d5723e */ /* 0x000fe200048070ff */
[----:B------:R-:W-:-:S02]  /*1b3d0*/  IMAD.MOV.U32 R72, RZ, RZ, R119 ;  /* 0x000000ffff487224 */ /* 0x000fc400078e0077 */
[----:B------:R-:W-:-:S01]  /*1b3e0*/  FADD.FTZ R61, R11, R82 ;  /* 0x000000520b3d7221 */ /* 0x000fc20000010000 */
[----:B------:R-:W-:Y:S01]  /*1b3f0*/  IMAD.MOV.U32 R67, RZ, RZ, R119 ;  /* 0x000000ffff437224 */ /* 0x000fe200078e0077 */
[----:B------:R-:W-:Y:S01]  /*1b400*/  F2FP.SATFINITE.E4M3.F32.PACK_AB_MERGE_C R213, R54, R13, R213 ;  /* 0x0000000d36d5723e */ /* 0x000fe200048070d5 */
[----:B------:R-:W1:Y:S01]  /*1b410*/  MUFU.EX2 R60, R60 ;  /* 0x0000003c003c7308 */ /* 0x000e620000000800 */
[----:B---3--:R-:W-:-:S01]  /*1b420*/  FADD.FTZ R63, R21, R84 ;  /* 0x00000054153f7221 */ /* 0x008fc20000010000 */
[----:B------:R-:W-:-:S06]  /*1b430*/  IMAD.MOV.U32 R54, RZ, RZ, R119 ;  /* 0x000000ffff367224 */ /* 0x000fcc00078e0077 */
[----:B------:R-:W2:Y:S01]  /*1b440*/  MUFU.EX2 R56, R56 ;  /* 0x0000003800387308 */ /* 0x000ea20000000800 */
[----:B0-----:R-:W-:-:S07]  /*1b450*/  FADD.FTZ R61, R20, R61 ;  /* 0x0000003d143d7221 */ /* 0x001fce0000010000 */
[----:B------:R-:W0:Y:S01]  /*1b460*/  MUFU.EX2 R75, R75 ;  /* 0x0000004b004b7308 */ /* 0x000e220000000800 */
[----:B-1----:R-:W-:-:S01]  /*1b470*/  FADD.FTZ R84, R60, R63 ;  /* 0x0000003f3c547221 */ /* 0x002fc20000010000 */
[----:B------:R-:W-:-:S06]  /*1b480*/  IMAD.MOV.U32 R63, RZ, RZ, R119 ;  /* 0x000000ffff3f7224 */ /* 0x000fcc00078e0077 */
[----:B------:R1:W3:Y:S01]  /*1b490*/  MUFU.EX2 R74, R107 ;  /* 0x0000006b004a7308 */ /* 0x0002e20000000800 */
[----:B--2---:R-:W-:-:S01]  /*1b4a0*/  FADD.FTZ R86, R56, R61 ;  /* 0x0000003d38567221 */ /* 0x004fc20000010000 */
[C---:B------:R-:W-:Y:S01]  /*1b4b0*/  F2FP.SATFINITE.E4M3.F32.PACK_AB_MERGE_C R214, R59.reuse, R56, RZ ;  /* 0x000000383bd6723e */ /* 0x040fe200048070ff */
[--C-:B------:R-:W-:Y:S02]  /*1b4c0*/  IMAD.MOV.U32 R56, RZ, RZ, R119.reuse ;  /* 0x000000ffff387224 */ /* 0x100fe400078e0077 */
[----:B------:R-:W-:Y:S01]  /*1b4d0*/  FADD.FTZ R86, R59, R86 ;  /* 0x000000563b567221 */ /* 0x000fe20000010000 */
[----:B------:R-:W-:Y:S01]  /*1b4e0*/  F2FP.SATFINITE.E4M3.F32.PACK_AB_MERGE_C R214, R20, R11, R214 ;  /* 0x0000000b14d6723e */ /* 0x000fe200048070d6 */
[----:B------:R-:W-:Y:S01]  /*1b4f0*/  IMAD.MOV.U32 R59, RZ, RZ, R119 ;  /* 0x000000ffff3b7224 */ /* 0x000fe200078e0077 */
[----:B------:R-:W2:Y:S01]  /*1b500*/  MUFU.EX2 R57, R57 ;  /* 0x0000003900397308 */ /* 0x000ea20000000800 */
[----:B0-----:R-:W-:-:S01]  /*1b510*/  FADD.FTZ R61, R75, R84 ;  /* 0x000000544b3d7221 */ /* 0x001fc20000010000 */
[----:B-1----:R-:W-:-:S02]  /*1b520*/  IMAD.MOV.U32 R107, RZ, RZ, R119 ;  /* 0x000000ffff6b7224 */ /* 0x002fc400078e0077 */
[----:B------:R-:W-:-:S04]  /*1b530*/  IMAD.MOV.U32 R84, RZ, RZ, R119 ;  /* 0x000000ffff547224 */ /* 0x000fc800078e0077 */
[----:B------:R-:W0:Y:S01]  /*1b540*/  MUFU.EX2 R51, R51 ;  /* 0x0000003300337308 */ /* 0x000e220000000800 */
[----:B---3--:R-:W-:-:S01]  /*1b550*/  FADD.FTZ R24, R74, R61 ;  /* 0x0000003d4a187221 */ /* 0x008fc20000010000 */
[----:B------:R-:W-:Y:S01]  /*1b560*/  F2FP.SATFINITE.E4M3.F32.PACK_AB_MERGE_C R215, R74, R75, RZ ;  /* 0x0000004b4ad7723e */ /* 0x000fe200048070ff */
[--C-:B------:R-:W-:Y:S01]  /*1b570*/  IMAD.MOV.U32 R74, RZ, RZ, R119.reuse ;  /* 0x000000ffff4a7224 */ /* 0x100fe200078e0077 */
[----:B------:R-:W-:Y:S01]  /*1b580*/  MOV R75, R119 ;  /* 0x00000077004b7202 */ /* 0x000fe20000000f00 */
[----:B------:R-:W-:Y:S01]  /*1b590*/  IMAD.MOV.U32 R61, RZ, RZ, R119 ;  /* 0x000000ffff3d7224 */ /* 0x000fe200078e0077 */
[----:B------:R-:W-:Y:S02]  /*1b5a0*/  F2FP.SATFINITE.E4M3.F32.PACK_AB_MERGE_C R215, R60, R21, R215 ;  /* 0x000000153cd7723e */ /* 0x000fe400048070d7 */
[----:B------:R-:W1:Y:S01]  /*1b5b0*/  MUFU.EX2 R58, R58 ;  /* 0x0000003a003a7308 */ /* 0x000e620000000800 */
[----:B--2---:R-:W-:-:S01]  /*1b5c0*/  FADD.FTZ R27, R57, R86 ;  /* 0x00000056391b7221 */ /* 0x004fc20000010000 */
[----:B------:R-:W-:Y:S01]  /*1b5d0*/  IMAD.MOV.U32 R86, RZ, RZ, R119 ;  /* 0x000000ffff567224 */ /* 0x000fe200078e0077 */
[----:B------:R-:W-:-:S05]  /*1b5e0*/  MOV R60, R119 ;  /* 0x00000077003c7202 */ /* 0x000fca0000000f00 */
        /* <DEDUP_REMOVED lines=8> */
[----:B------:R-:W-:-:S06]  /*1b670*/  IMAD.MOV.U32 R27, RZ, RZ, R119 ;  /* 0x000000ffff1b7224 */ /* 0x000fcc00078e0077 */
[----:B------:R0:W3:Y:S01]  /*1b680*/  MUFU.EX2 R76, R101 ;  /* 0x00000065004c7308 */ /* 0x0000e20000000800 */
[----:B-1----:R-:W-:-:S07]  /*1b690*/  FADD.FTZ R3, R123, R12 ;  /* 0x0000000c7b037221 */ /* 0x002fce0000010000 */
[----:B------:R-:W1:Y:S01]  /*1b6a0*/  MUFU.EX2 R32, R32 ;  /* 0x0000002000207308 */ /* 0x000e620000000800 */
[----:B--2---:R-:W-:-:S01]  /*1b6b0*/  FADD.FTZ R9, R127, R24 ;  /* 0x000000187f097221 */ /* 0x004fc20000010000 */
[----:B------:R-:W-:Y:S01]  /*1b6c0*/  F2FP.SATFINITE.E4M3.F32.PACK_AB_MERGE_C R208, R127, R40, RZ ;  /* 0x000000287fd0723e */ /* 0x000fe200048070ff */
[--C-:B0-----:R-:W-:Y:S01]  /*1b6d0*/  IMAD.MOV.U32 R101, RZ, RZ, R119.reuse ;  /* 0x000000ffff657224 */ /* 0x101fe200078e0077 */
[----:B------:R-:W-:Y:S02]  /*1b6e0*/  MOV R40, R119 ;  /* 0x0000007700287202 */ /* 0x000fe40000000f00 */
[----:B------:R-:W-:Y:S01]  /*1b6f0*/  F2FP.SATFINITE.E4M3.F32.PACK_AB_MERGE_C R208, R58, R57, R208 ;  /* 0x000000393ad0723e */ /* 0x000fe200048070d0 */
[----:B------:R-:W-:Y:S01]  /*1b700*/  IMAD.MOV.U32 R58, RZ, RZ, R119 ;  /* 0x000000ffff3a7224 */ /* 0x000fe200078e0077 */
[----:B------:R-:W0:Y:S01]  /*1b710*/  MUFU.EX2 R55, R55 ;  /* 0x0000003700377308 */ /* 0x000e220000000800 */
[----:B---3--:R-:W-:-:S01]  /*1b720*/  FADD.FTZ R12, R76, R3 ;  /* 0x000000034c0c7221 */ /* 0x008fc20000010000 */
[----:B------:R-:W-:Y:S01]  /*1b730*/  F2FP.SATFINITE.E4M3.F32.PACK_AB_MERGE_C R209, R76, R123, RZ ;  /* 0x0000007b4cd1723e */ /* 0x000fe200048070ff */
[----:B------:R-:W-:-:S02]  /*1b740*/  IMAD.MOV.U32 R76, RZ, RZ, R119 ;  /* 0x000000ffff4c7224 */ /* 0x000fc400078e0077 */
[----:B------:R-:W-:Y:S01]  /*1b750*/  IMAD.MOV.U32 R57, RZ, RZ, R119 ;  /* 0x000000ffff397224 */ /* 0x000fe200078e0077 */
[----:B------:R-:W-:Y:S01]  /*1b760*/  F2FP.SATFINITE.E4M3.F32.PACK_AB_MERGE_C R209, R62, R51, R209 ;  /* 0x000000333ed1723e */ /* 0x000fe200048070d1 */
[----:B------:R-:W-:Y:S01]  /*1b770*/  IMAD.MOV.U32 R62, RZ, RZ, R119 ;  /* 0x000000ffff3e7224 */ /* 0x000fe200078e0077 */
[----:B------:R-:W2:Y:S01]  /*1b780*/  MUFU.EX2 R87, R87 ;  /* 0x0000005700577308 */ /* 0x000ea20000000800 */
[----:B-1----:R-:W-:-:S01]  /*1b790*/  FADD.FTZ R24, R32, R9 ;  /* 0x0000000920187221 */ /* 0x002fc20000010000 */
[----:B------:R-:W-:-:S06]  /*1b7a0*/  IMAD.MOV.U32 R51, RZ, RZ, R119 ;  /* 0x000000ffff337224 */ /* 0x000fcc00078e0077 */
        /* <DEDUP_REMOVED lines=10> */
[----:B------:R-:W-:-:S03]  /*1b850*/  F2FP.SATFINITE.E4M3.F32.PACK_AB_MERGE_C R99, R78, R99, RZ ;  /* 0x000000634e63723e */ /* 0x000fc600048070ff */
[----:B------:R-:W-:Y:S01]  /*1b860*/  FADD.FTZ R3, R78, R3 ;  /* 0x000000034e037221 */ /* 0x000fe20000010000 */
[----:B------:R-:W-:Y:S01]  /*1b870*/  F2FP.SATFINITE.E4M3.F32.PACK_AB_MERGE_C R211, R64, R55, R99 ;  /* 0x0000003740d3723e */ /* 0x000fe20004807063 */
[--C-:B------:R-:W-:Y:S01]  /*1b880*/  IMAD.MOV.U32 R99, RZ, RZ, R119.reuse ;  /* 0x000000ffff637224 */ /* 0x100fe200078e0077 */
[----:B------:R2:W3:Y:S01]  /*1b890*/  MUFU.EX2 R0, R97 ;  /* 0x0000006100007308 */ /* 0x0004e20000000800 */
[C---:B-1----:R-:W-:Y:S01]  /*1b8a0*/  F2FP.SATFINITE.E4M3.F32.PACK_AB_MERGE_C R36, R79.reuse, R36, RZ ;  /* 0x000000244f24723e */ /* 0x042fe200048070ff */
[----:B------:R-:W-:Y:S01]  /*1b8b0*/  FADD.FTZ R79, R79, R24 ;  /* 0x000000184f4f7221 */ /* 0x000fe20000010000 */
[--C-:B------:R-:W-:Y:S01]  /*1b8c0*/  IMAD.MOV.U32 R78, RZ, RZ, R119.reuse ;  /* 0x000000ffff4e7224 */ /* 0x100fe200078e0077 */
[----:B------:R-:W-:Y:S01]  /*1b8d0*/  MOV R55, R119 ;  /* 0x0000007700377202 */ /* 0x000fe20000000f00 */
[--C-:B------:R-:W-:Y:S01]  /*1b8e0*/  IMAD.MOV.U32 R64, RZ, RZ, R119.reuse ;  /* 0x000000ffff407224 */ /* 0x100fe200078e0077 */
[----:B------:R-:W-:Y:S01]  /*1b8f0*/  F2FP.SATFINITE.E4M3.F32.PACK_AB_MERGE_C R210, R87, R32, R36 ;  /* 0x0000002057d2723e */ /* 0x000fe20004807024 */
[----:B------:R-:W-:Y:S01]  /*1b900*/  IMAD.MOV.U32 R87, RZ, RZ, R119 ;  /* 0x000000ffff577224 */ /* 0x000fe200078e0077 */
[----:B------:R-:W1:Y:S01]  /*1b910*/  MUFU.EX2 R25, R25 ;  /* 0x0000001900197308 */ /* 0x000e620000000800 */
[----:B0-----:R-:W-:-:S01]  /*1b920*/  FADD.FTZ R12, R34, R79 ;  /* 0x0000004f220c7221 */ /* 0x001fc20000010000 */
[----:B--2---:R-:W-:-:S02]  /*1b930*/  IMAD.MOV.U32 R97, RZ, RZ, R119 ;  /* 0x000000ffff617224 */ /* 0x004fc400078e0077 */
[--C-:B------:R-:W-:Y:S02]  /*1b940*/  IMAD.MOV.U32 R79, RZ, RZ, R119.reuse ;  /* 0x000000ffff4f7224 */ /* 0x100fe400078e0077 */
[----:B------:R-:W-:Y:S02]  /*1b950*/  IMAD.MOV.U32 R36, RZ, RZ, R119 ;  /* 0x000000ffff247224 */ /* 0x000fe400078e0077 */
[----:B------:R-:W0:Y:S01]  /*1b960*/  MUFU.EX2 R41, R41 ;  /* 0x0000002900297308 */ /* 0x000e220000000800 */
[----:B---3--:R-:W-:-:S01]  /*1b970*/  FADD.FTZ R24, R0, R3 ;  /* 0x0000000300187221 */ /* 0x008fc20000010000 */
[----:B------:R-:W-:-:S06]  /*1b980*/  IMAD.MOV.U32 R32, RZ, RZ, R119 ;  /* 0x000000ffff207224 */ /* 0x000fcc00078e0077 */
[----:B------:R-:W2:Y:S01]  /*1b990*/  MUFU.EX2 R29, R29 ;  /* 0x0000001d001d7308 */ /* 0x000ea20000000800 */
[----:B-1----:R-:W-:-:S07]  /*1b9a0*/  FADD.FTZ R12, R25, R12 ;  /* 0x0000000c190c7221 */ /* 0x002fce0000010000 */
[----:B------:R-:W1:Y:S01]  /*1b9b0*/  MUFU.EX2 R95, R95 ;  /* 0x0000005f005f7308 */ /* 0x000e620000000800 */
[----:B0-----:R-:W-:-:S07]  /*1b9c0*/  FADD.FTZ R24, R41, R24 ;  /* 0x0000001829187221 */ /* 0x001fce0000010000 */
[----:B------:R-:W0:Y:S01]  /*1b9d0*/  MUFU.EX2 R42, R42 ;  /* 0x0000002a002a7308 */ /* 0x000e220000000800 */
[----:B--2---:R-:W-:-:S07]  /*1b9e0*/  FADD.FTZ R3, R29, R12 ;  /* 0x0000000c1d037221 */ /* 0x004fce0000010000 */
[----:B------:R2:W3:Y:S01]  /*1b9f0*/  MUFU.EX2 R80, R93 ;  /* 0x0000005d00507308 */ /* 0x0004e20000000800 */
[----:B-1----:R-:W-:-:S07]  /*1ba00*/  FADD.FTZ R5, R95, R24 ;  /* 0x000000185f057221 */ /* 0x002fce0000010000 */
[----:B------:R-:W1:Y:S01]  /*1ba10*/  MUFU.EX2 R38, R38 ;  /* 0x0000002600267308 */ /* 0x000e620000000800 */
[----:B0-----:R-:W-:-:S01]  /*1ba20*/  FADD.FTZ R3, R42, R3 ;  /* 0x000000032a037221 */ /* 0x001fc20000010000 */
[----:B------:R-:W-:Y:S01]  /*1ba30*/  F2FP.SATFINITE.E4M3.F32.PACK_AB_MERGE_C R29, R42, R29, RZ ;  /* 0x0000001d2a1d723e */ /* 0x000fe200048070ff */
[--C-:B--2---:R-:W-:Y:S02]  /*1ba40*/  IMAD.MOV.U32 R93, RZ, RZ, R119.reuse ;  /* 0x000000ffff5d7224 */ /* 0x104fe400078e0077 */
[----:B------:R-:W-:Y:S01]  /*1ba50*/  IMAD.MOV.U32 R42, RZ, RZ, R119 ;  /* 0x000000ffff2a7224 */ /* 0x000fe200078e0077 */
[----:B------:R-:W-:Y:S01]  /*1ba60*/  F2FP.SATFINITE.E4M3.F32.PACK_AB_MERGE_C R204, R25, R34, R29 ;  /* 0x0000002219cc723e */ /* 0x000fe2000480701d */
[----:B------:R-:W-:Y:S01]  /*1ba70*/  IMAD.MOV.U32 R34, RZ, RZ, R119 ;  /* 0x000000ffff227224 */ /* 0x000fe200078e0077 */
[----:B------:R-:W0:Y:S01]  /*1ba80*/  MUFU.EX2 R129, R129 ;  /* 0x0000008100817308 */ /* 0x000e220000000800 */
[C---:B---3--:R-:W-:Y:S01]  /*1ba90*/  F2FP.SATFINITE.E4M3.F32.PACK_AB_MERGE_C R95, R80.reuse, R95, RZ ;  /* 0x0000005f505f723e */ /* 0x048fe200048070ff */
[----:B------:R-:W-:Y:S01]  /*1baa0*/  FADD.FTZ R80, R80, R5 ;  /* 0x0000000550507221 */ /* 0x000fe20000010000 */
[----:B------:R-:W-:Y:S01]  /*1bab0*/  IMAD.MOV.U32 R29, RZ, RZ, R119 ;  /* 0x000000ffff1d7224 */ /* 0x000fe200078e0077 */
[----:B------:R-:W-:-:S02]  /*1bac0*/  MOV R25, R119 ;  /* 0x0000007700197202 */ /* 0x000fc40000000f00 */
[----:B------:R-:W-:Y:S01]  /*1bad0*/  F2FP.SATFINITE.E4M3.F32.PACK_AB_MERGE_C R205, R41, R0, R95 ;  /* 0x0000000029cd723e */ /* 0x000fe2000480705f */
[----:B------:R-:W-:Y:S01]  /*1bae0*/  IMAD.MOV.U32 R41, RZ, RZ, R119 ;  /* 0x000000ffff297224 */ /* 0x000fe200078e0077 */
[----:B------:R-:W2:Y:S01]  /*1baf0*/  MUFU.EX2 R43, R43 ;  /* 0x0000002b002b7308 */ /* 0x000ea20000000800 */
[----:B-1----:R-:W-:-:S01]  /*1bb00*/  FADD.FTZ R12, R38, R3 ;  /* 0x00000003260c7221 */ /* 0x002fc20000010000 */
[----:B------:R-:W-:-:S06]  /*1bb10*/  MOV R95, R119 ;  /* 0x00000077005f7202 */ /* 0x000fcc0000000f00 */
[----:B------:R1:W3:Y:S01]  /*1bb20*/  MUFU.EX2 R82, R89 ;  /* 0x0000005900527308 */ /* 0x0002e20000000800 */
[----:B0-----:R-:W-:-:S01]  /*1bb30*/  FADD.FTZ R3, R129, R80 ;  /* 0x0000005081037221 */ /* 0x001fc20000010000 */
[----:B------:R-:W-:-:S06]  /*1bb40*/  MOV R80, R119 ;  /* 0x0000007700507202 */ /* 0x000fcc0000000f00 */
[----:B------:R-:W0:Y:S01]  /*1bb50*/  MUFU.EX2 R44, R44 ;  /* 0x0000002c002c7308 */ /* 0x000e220000000800 */
[----:B--2---:R-:W-:-:S01]  /*1bb60*/  FADD.FTZ R5, R43, R12 ;  /* 0x0000000c2b057221 */ /* 0x004fc20000010000 */
[----:B-1----:R-:W-:-:S06]  /*1bb70*/  IMAD.MOV.U32 R89, RZ, RZ, R119 ;  /* 0x000000ffff597224 */ /* 0x002fcc00078e0077 */
[----:B------:R-:W1:Y:S01]  /*1bb80*/  MUFU.EX2 R131, R131 ;  /* 0x0000008300837308 */ /* 0x000e620000000800 */
[----:B---3--:R-:W-:-:S07]  /*1bb90*/  FADD.FTZ R20, R82, R3 ;  /* 0x0000000352147221 */ /* 0x008fce0000010000 */
        /* <DEDUP_REMOVED lines=11> */
[C---:B0-----:R-:W-:Y:S01]  /*1bc50*/  F2FP.SATFINITE.E4M3.F32.PACK_AB_MERGE_C R131, R6.reuse, R131, RZ ;  /* 0x000000830683723e */ /* 0x041fe200048070ff */
[----:B------:R-:W-:Y:S01]  /*1bc60*/  FADD.FTZ R6, R6, R3 ;  /* 0x0000000306067221 */ /* 0x000fe20000010000 */
[----:B------:R-:W-:Y:S02]  /*1bc70*/  IMAD.MOV.U32 R43, RZ, RZ, R119 ;  /* 0x000000ffff2b7224 */ /* 0x000fe400078e0077 */
[----:B------:R-:W-:Y:S01]  /*1bc80*/  F2FP.SATFINITE.E4M3.F32.PACK_AB_MERGE_C R207, R82, R129, R131 ;  /* 0x0000008152cf723e */ /* 0x000fe20004807083 */
[----:B------:R-:W-:Y:S02]  /*1bc90*/  IMAD.MOV.U32 R82, RZ, RZ, R119 ;  /* 0x000000ffff527224 */ /* 0x000fe400078e0077 */
[----:B------:R-:W0:Y:S01]  /*1bca0*/  MUFU.EX2 R46, R46 ;  /* 0x0000002e002e7308 */ /* 0x000e220000000800 */
[----:B-1----:R-:W-:-:S01]  /*1bcb0*/  FADD.FTZ R3, R45, R24 ;  /* 0x000000182d037221 */ /* 0x002fc20000010000 */
[----:B------:R-:W-:-:S02]  /*1bcc0*/  IMAD.MOV.U32 R38, RZ, RZ, R119 ;  /* 0x000000ffff267224 */ /* 0x000fc400078e0077 */
[----:B------:R-:W-:-:S04]  /*1bcd0*/  IMAD.MOV.U32 R24, RZ, RZ, R119 ;  /* 0x000000ffff187224 */ /* 0x000fc800078e0077 */
[----:B------:R1:W3:Y:S01]  /*1bce0*/  MUFU.EX2 R4, R81 ;  /* 0x0000005100047308 */ /* 0x0002e20000000800 */
[----:B--2---:R-:W-:-:S07]  /*1bcf0*/  FADD.FTZ R5, R135, R6 ;  /* 0x0000000687057221 */ /* 0x004fce0000010000 */
[----:B------:R-:W2:Y:S01]  /*1bd00*/  MUFU.EX2 R48, R48 ;  /* 0x0000003000307308 */ /* 0x000ea20000000800 */
[----:B0-----:R-:W-:-:S01]  /*1bd10*/  FADD.FTZ R3, R46, R3 ;  /* 0x000000032e037221 */ /* 0x001fc20000010000 */
[----:B-1----:R-:W-:-:S06]  /*1bd20*/  IMAD.MOV.U32 R81, RZ, RZ, R119 ;  /* 0x000000ffff517224 */ /* 0x002fcc00078e0077 */
[----:B------:R-:W0:Y:S01]  /*1bd30*/  MUFU.EX2 R137, R137 ;  /* 0x0000008900897308 */ /* 0x000e220000000800 */
[----:B---3--:R-:W-:-:S07]  /*1bd40*/  FADD.FTZ R6, R4, R5 ;  /* 0x0000000504067221 */ /* 0x008fce0000010000 */
[----:B------:R-:W-:Y:S01]  /*1bd50*/  MUFU.EX2 R143, R143 ;  /* 0x0000008f008f7308 */ /* 0x000fe20000000800 */
[----:B--2---:R-:W-:-:S07]  /*1bd60*/  FADD.FTZ R20, R48, R3 ;  /* 0x0000000330147221 */ /* 0x004fce0000010000 */
[----:B------:R-:W1:Y:S01]  /*1bd70*/  MUFU.EX2 R66, R66 ;  /* 0x0000004200427308 */ /* 0x000e620000000800 */
[----:B0-----:R-:W-:-:S07]  /*1bd80*/  FADD.FTZ R3, R137, R6 ;  /* 0x0000000689037221 */ /* 0x001fce0000010000 */
[----:B------:R-:W-:Y:S08]  /*1bd90*/  MUFU.EX2 R141, R141 ;  /* 0x0000008d008d7308 */ /* 0x000ff00000000800 */
[----:B------:R0:W2:Y:S01]  /*1bda0*/  MUFU.EX2 R12, R53 ;  /* 0x00000035000c7308 */ /* 0x0000a20000000800 */
[----:B-1----:R-:W-:-:S07]  /*1bdb0*/  F2FP.SATFINITE.E4M3.F32.PACK_AB_MERGE_C R6, R66, R143, RZ ;  /* 0x0000008f4206723e */ /* 0x002fce00048070ff */
[----:B------:R-:W1:Y:S01]  /*1bdc0*/  MUFU.EX2 R8, R139 ;  /* 0x0000008b00087308 */ /* 0x000e620000000800 */
[----:B0-----:R-:W-:-:S07]  /*1bdd0*/  IMAD.MOV.U32 R53, RZ, RZ, R119 ;  /* 0x000000ffff357224 */ /* 0x001fce00078e0077 */
[----:B------:R-:W0:Y:S01]  /*1bde0*/  MUFU.EX2 R37, R37 ;  /* 0x0000002500257308 */ /* 0x000e220000000800 */
[----:B--2---:R-:W-:Y:S01]  /*1bdf0*/  F2FP.SATFINITE.E4M3.F32.PACK_AB_MERGE_C R203, R12, R141, R6 ;  /* 0x0000008d0ccb723e */ /* 0x004fe20004807006 */
[----:B------:R-:W-:Y:S01]  /*1be00*/  VIADD R6, R105, 0xfffffffe ;  /* 0xfffffffe69067836 */ /* 0x000fe20000000000 */
[----:B------:R-:W-:-:S04]  /*1be10*/  MOV R105, R119 ;  /* 0x0000007700697202 */ /* 0x000fc80000000f00 */
[----:B------:R-:W-:Y:S01]  /*1be20*/  ISETP.GE.AND P0, PT, R6, R15, PT ;  /* 0x0000000f0600720c */ /* 0x000fe20003f06270 */
[----:B------:R-:W2:Y:S01]  /*1be30*/  MUFU.EX2 R49, R49 ;  /* 0x0000003100317308 */ /* 0x000ea20000000800 */
[C---:B-1----:R-:W-:Y:S01]  /*1be40*/  F2FP.SATFINITE.E4M3.F32.PACK_AB_MERGE_C R137, R8.reuse, R137, RZ ;  /* 0x000000890889723e */ /* 0x042fe200048070ff */
[----:B------:R-:W-:-:S03]  /*1be50*/  FADD.FTZ R8, R8, R3 ;  /* 0x0000000308087221 */ /* 0x000fc60000010000 */
[----:B------:R-:W-:Y:S01]  /*1be60*/  F2FP.SATFINITE.E4M3.F32.PACK_AB_MERGE_C R201, R4, R135, R137 ;  /* 0x0000008704c9723e */ /* 0x000fe20004807089 */
[----:B------:R-:W-:-:S02]  /*1be70*/  FADD.FTZ R5, R141, R8 ;  /* 0x000000088d057221 */ /* 0x000fc40000010000 */
[----:B------:R-:W1:Y:S01]  /*1be80*/  MUFU.EX2 R47, R47 ;  /* 0x0000002f002f7308 */ /* 0x000e620000000800 */
[----:B0-----:R-:W-:-:S01]  /*1be90*/  FADD.FTZ R20, R37, R20 ;  /* 0x0000001425147221 */ /* 0x001fc20000010000 */
[----:B------:R-:W-:Y:S01]  /*1bea0*/  FADD.FTZ R4, R12, R5 ;  /* 0x000000050c047221 */ /* 0x000fe20000010000 */
[----:B------:R-:W-:Y:S01]  /*1beb0*/  F2FP.SATFINITE.E4M3.F32.PACK_AB_MERGE_C R48, R37, R48, RZ ;  /* 0x000000302530723e */ /* 0x000fe200048070ff */
[----:B------:R-:W-:Y:S02]  /*1bec0*/  IMAD.MOV.U32 R37, RZ, RZ, R119 ;  /* 0x000000ffff257224 */ /* 0x000fe400078e0077 */
[----:B------:R-:W-:-:S01]  /*1bed0*/  FADD.FTZ R143, R143, R4 ;  /* 0x000000048f8f7221 */ /* 0x000fc20000010000 */
[----:B------:R-:W-:Y:S01]  /*1bee0*/  F2FP.SATFINITE.E4M3.F32.PACK_AB_MERGE_C R200, R46, R45, R48 ;  /* 0x0000002d2ec8723e */ /* 0x000fe20004807030 */
[----:B------:R-:W0:Y:S01]  /*1bef0*/  MUFU.EX2 R28, R28 ;  /* 0x0000001c001c7308 */ /* 0x000e220000000800 */
[----:B--2---:R-:W-:-:S01]  /*1bf00*/  FADD.FTZ R3, R49, R20 ;  /* 0x0000001431037221 */ /* 0x004fc20000010000 */
[--C-:B------:R-:W-:Y:S01]  /*1bf10*/  IMAD.MOV.U32 R48, RZ, RZ, R119.reuse ;  /* 0x000000ffff307224 */ /* 0x100fe200078e0077 */
[----:B------:R-:W-:Y:S01]  /*1bf20*/  MOV R45, R119 ;  /* 0x00000077002d7202 */ /* 0x000fe20000000f00 */
[----:B------:R-:W-:-:S02]  /*1bf30*/  IMAD.MOV.U32 R46, RZ, RZ, R119 ;  /* 0x000000ffff2e7224 */ /* 0x000fc400078e0077 */
[----:B------:R-:W-:-:S04]  /*1bf40*/  FADD.FTZ R0, R50, R3 ;  /* 0x0000000332007221 */ /* 0x000fc80000010000 */
[----:B-1----:R-:W-:Y:S01]  /*1bf50*/  FADD.FTZ R3, R47, R0 ;  /* 0x000000002f037221 */ /* 0x002fe20000010000 */
[----:B------:R-:W-:-:S01]  /*1bf60*/  FADD.FTZ R0, R66, R143 ;  /* 0x0000008f42007221 */ /* 0x000fc20000010000 */
[----:B------:R-:W-:Y:S01]  /*1bf70*/  IMAD.MOV.U32 R66, RZ, RZ, R119 ;  /* 0x000000ffff427224 */ /* 0x000fe200078e0077 */
[C---:B0-----:R-:W-:Y:S01]  /*1bf80*/  F2FP.SATFINITE.E4M3.F32.PACK_AB_MERGE_C R5, R28.reuse, R47, RZ ;  /* 0x0000002f1c05723e */ /* 0x041fe200048070ff */
[----:B------:R-:W-:Y:S01]  /*1bf90*/  FADD.FTZ R3, R28, R3 ;  /* 0x000000031c037221 */ /* 0x000fe20000010000 */
[----:B------:R-:W-:Y:S02]  /*1bfa0*/  IMAD.MOV.U32 R47, RZ, RZ, R119 ;  /* 0x000000ffff2f7224 */ /* 0x000fe400078e0077 */
[----:B------:R-:W-:Y:S01]  /*1bfb0*/  F2FP.SATFINITE.E4M3.F32.PACK_AB_MERGE_C R202, R50, R49, R5 ;  /* 0x0000003132ca723e */ /* 0x000fe20004807005 */
[--C-:B------:R-:W-:Y:S01]  /*1bfc0*/  IMAD.MOV.U32 R49, RZ, RZ, R119.reuse ;  /* 0x000000ffff317224 */ /* 0x100fe200078e0077 */
[----:B------:R-:W-:Y:S01]  /*1bfd0*/  MOV R50, R119 ;  /* 0x0000007700327202 */ /* 0x000fe20000000f00 */
[----:B------:R-:W-:Y:S01]  /*1bfe0*/  IMAD.MOV.U32 R28, RZ, RZ, R119 ;  /* 0x000000ffff1c7224 */ /* 0x000fe200078e0077 */
[----:B------:R-:W-:Y:S06]  /*1bff0*/  @!P0 BRA `(.L_x_5136) ;  /* 0x0000004c00188947 */ /* 0x000fec0003800000 */
[----:B------:R-:W-:Y:S01]  /*1c000*/  IMAD.MOV.U32 R4, RZ, RZ, R121 ;  /* 0x000000ffff047224 */ /* 0x000fe200078e0079 */
[----:B------:R-:W-:Y:S01]  /*1c010*/  MOV R8, R146 ;  /* 0x0000009200087202 */ /* 0x000fe20000000f00 */
        /* <DEDUP_REMOVED lines=50> */
.L_x_5147:
        /* <DEDUP_REMOVED lines=8> */
.L_x_5138:
        /* <DEDUP_REMOVED lines=8> */
.L_x_5139:
[----:B------:R-:W-:Y:S04]  /*1c440*/  BSSY B0, `(.L_x_5137) ;  /* 0x0000004000007945 */ /* 0x000fe80003800000 */
[----:B-1----:R-:W-:Y:S05]  /*1c450*/  @P2 BRA `(.L_x_5140) ;  /* 0x0000000000082947 */ /* 0x002fea0003800000 */
[----:B------:R-:W1:Y:S02]  /*1c460*/  SYNCS.PHASECHK.TRANS64.TRYWAIT P2, [R9+URZ+0x33430], R10 ;  /* 0x0334300a090075a7 */ /* 0x000e64000804017f */
[----:B-1----:R-:W-:Y:S05]  /*1c470*/  @!P2 BRA `(.L_x_5141) ;  /* 0x000001440094a947 */ /* 0x002fea0003800000 */
.L_x_5140:
[----:B------:R-:W-:Y:S05]  /*1c480*/  BSYNC B0 ;  /* 0x0000000000007941 */ /* 0x000fea0003800000 */
.L_x_5137:
[----:B01----:R-:W0:Y:S01]  /*1c490*/  S2R R9, SR_TID.X ;  /* 0x0000000000097919 */ /* 0x003e220000002100 */
[----:B------:R-:W-:Y:S05]  /*1c4a0*/  WARPSYNC.ALL ;  /* 0x0000000000007948 */ /* 0x000fea0003800000 */
[----:B------:R-:W-:Y:S01]  /*1c4b0*/  IMAD.MOV.U32 R11, RZ, RZ, -0x7fffffe0 ;  /* 0x80000020ff0b7424 */ /* 0x000fe200078e00ff */
[----:B------:R-:W-:Y:S01]  /*1c4c0*/  UMOV UR48, UR24 ;  /* 0x0000001800307c82 */ /* 0x000fe20008000000 */
[----:B------:R-:W-:Y:S01]  /*1c4d0*/  UMOV UR49, UR25 ;  /* 0x0000001900317c82 */ /* 0x000fe20008000000 */
[----:B------:R-:W-:Y:S01]  /*1c4e0*/  IMAD.MOV.U32 R13, RZ, RZ, -0x7fffffe0 ;  /* 0x80000020ff0d7424 */ /* 0x000fe200078e00ff */
[----:B------:R-:W-:Y:S01]  /*1c4f0*/  UMOV UR44, UR24 ;  /* 0x00000018002c7c82 */ /* 0x000fe20008000000 */
[----:B------:R-:W-:Y:S01]  /*1c500*/  R2UR UR51, R11 ;  /* 0x000000000b3372ca */ /* 0x000fe200000e0000 */
[----:B------:R-:W-:Y:S01]  /*1c510*/  UMOV UR45, UR25 ;  /* 0x00000019002d7c82 */ /* 0x000fe20008000000 */
[----:B------:R-:W-:Y:S01]  /*1c520*/  IMAD.MOV.U32 R121, RZ, RZ, -0x7fffffe0 ;  /* 0x80000020ff797424 */ /* 0x000fe200078e00ff */
[----:B------:R-:W-:Y:S01]  /*1c530*/  R2UR UR47, R13 ;  /* 0x000000000d2f72ca */ /* 0x000fe200000e0000 */
[----:B------:R-:W-:Y:S01]  /*1c540*/  IMAD.MOV.U32 R21, RZ, RZ, -0x7fffffe0 ;  /* 0x80000020ff157424 */ /* 0x000fe200078e00ff */
[----:B------:R-:W-:Y:S01]  /*1c550*/  UMOV UR28, UR24 ;  /* 0x00000018001c7c82 */ /* 0x000fe20008000000 */
[----:B------:R-:W-:Y:S01]  /*1c560*/  UMOV UR29, UR25 ;  /* 0x00000019001d7c82 */ /* 0x000fe20008000000 */
[----:B------:R-:W-:Y:S01]  /*1c570*/  R2UR UR27, R121 ;  /* 0x00000000791b72ca */ /* 0x000fe200000e0000 */
[----:B------:R-:W-:Y:S01]  /*1c580*/  UMOV UR32, UR24 ;  /* 0x0000001800207c82 */ /* 0x000fe20008000000 */
[----:B------:R-:W-:Y:S01]  /*1c590*/  R2UR UR31, R21 ;  /* 0x00000000151f72ca */ /* 0x000fe200000e0000 */
[----:B------:R-:W-:Y:S01]  /*1c5a0*/  UMOV UR33, UR25 ;  /* 0x0000001900217c82 */ /* 0x000fe20008000000 */
[----:B------:R-:W-:Y:S01]  /*1c5b0*/  R2UR UR35, R13 ;  /* 0x000000000d2372ca */ /* 0x000fe200000e0000 */
[----:B------:R-:W-:Y:S01]  /*1c5c0*/  IMAD.MOV.U32 R21, RZ, RZ, -0x7fffffe0 ;  /* 0x80000020ff157424 */ /* 0x000fe200078e00ff */
[----:B------:R-:W-:Y:S01]  /*1c5d0*/  R2UR UR7, R121 ;  /* 0x00000000790772ca */ /* 0x000fe200000e0000 */
[----:B------:R-:W-:-:S02]  /*1c5e0*/  IMAD.MOV.U32 R13, RZ, RZ, -0x7fffffe0 ;  /* 0x80000020ff0d7424 */ /* 0x000fc400078e00ff */
[----:B------:R-:W-:Y:S01]  /*1c5f0*/  IMAD.MOV.U32 R11, RZ, RZ, -0x7fffffe0 ;  /* 0x80000020ff0b7424 */ /* 0x000fe200078e00ff */
        /* <DEDUP_REMOVED lines=9> */
[C---:B------:R-:W-:Y:S01]  /*1c690*/  VIADD R20, R10.reuse, 0x180 ;  /* 0x000001800a147836 */ /* 0x040fe20000000000 */
[----:B------:R-:W-:Y:S02]  /*1c6a0*/  IADD3 R12, R10, 0x80, RZ ;  /* 0x000000800a0c7810 */ /* 0x000fe40007ffe0ff */
[----:B------:R-:W-:Y:S01]  /*1c6b0*/  R2UR UR26, R120 ;  /* 0x00000000781a72ca */ /* 0x000fe200000e0000 */
[----:B------:R-:W-:Y:S01]  /*1c6c0*/  VIADD R120, R10, 0x2 ;  /* 0x000000020a787836 */ /* 0x000fe20000000000 */
[----:B------:R-:W-:Y:S02]  /*1c6d0*/  R2UR UR46, R12 ;  /* 0x000000000c2e72ca */ /* 0x000fe400000e0000 */
[----:B------:R-:W-:Y:S01]  /*1c6e0*/  R2UR UR30, R20 ;  /* 0x00000000141e72ca */ /* 0x000fe200000e0000 */
[----:B------:R-:W-:Y:S01]  /*1c6f0*/  WARPGROUP.ARRIVE ;  /* 0x00000000000079c5 */ /* 0x000fe20000000000 */
[C---:B------:R-:W-:Y:S01]  /*1c700*/  IADD3 R12, R10.reuse, 0x200, RZ ;  /* 0x000002000a0c7810 */ /* 0x040fe20007ffe0ff */
[----:B------:R-:W-:Y:S01]  /*1c710*/  VIADD R20, R10, 0x82 ;  /* 0x000000820a147836 */ /* 0x000fe20000000000 */
[----:B------:R-:W-:-:S02]  /*1c720*/  R2UR UR6, R120 ;  /* 0x00000000780672ca */ /* 0x000fc400000e0000 */
[----:B------:R-:W-:Y:S01]  /*1c730*/  R2UR UR34, R12 ;  /* 0x000000000c2272ca */ /* 0x000fe200000e0000 */
[----:B------:R-:W-:Y:S01]  /*1c740*/  QGMMA.64x32x32.F32.E4M3.E4M3 R184, gdesc[UR48], RZ, !UPT, gsb0 ;  /* 0x0060000030b879f3 */ /* 0x000fe2000c0008ff */
[----:B------:R-:W-:Y:S01]  /*1c750*/  IADD3 R12, R10, 0x102, RZ ;  /* 0x000001020a0c7810 */ /* 0x000fe20007ffe0ff */
[----:B------:R-:W-:Y:S01]  /*1c760*/  UMOV UR48, UR4 ;  /* 0x0000000400307c82 */ /* 0x000fe20008000000 */
[----:B------:R-:W-:Y:S01]  /*1c770*/  R2UR UR51, R13 ;  /* 0x000000000d3372ca */ /* 0x000fe200000e0000 */
[----:B------:R-:W-:Y:S01]  /*1c780*/  UMOV UR49, UR5 ;  /* 0x0000000500317c82 */ /* 0x000fe20008000000 */
[----:B------:R-:W-:Y:S01]  /*1c790*/  R2UR UR50, R12 ;  /* 0x000000000c3272ca */ /* 0x000fe200000e0000 */
[----:B------:R-:W-:Y:S02]  /*1c7a0*/  VIADD R12, R10, 0x182 ;  /* 0x000001820a0c7836 */ /* 0x000fe40000000000 */
[----:B------:R-:W-:Y:S01]  /*1c7b0*/  IMAD.MOV.U32 R13, RZ, RZ, -0x7fffffe0 ;  /* 0x80000020ff0d7424 */ /* 0x000fe200078e00ff */
[----:B------:R-:W-:-:S02]  /*1c7c0*/  WARPGROUP.DEPBAR.LE gsb0, 0x0 ;  /* 0x00008000000079c5 */ /* 0x000fc40000010000 */
[----:B------:R-:W-:-:S06]  /*1c7d0*/  WARPGROUP.ARRIVE ;  /* 0x00000000000079c5 */ /* 0x000fcc0000000000 */
[----:B------:R-:W-:Y:S01]  /*1c7e0*/  QGMMA.64x32x32.F32.E4M3.E4M3 R168, gdesc[UR44], RZ, !UPT, gsb0 ;  /* 0x006000002ca879f3 */ /* 0x000fe2000c0008ff */
[----:B------:R-:W-:Y:S01]  /*1c7f0*/  R2UR UR46, R20 ;  /* 0x00000000142e72ca */ /* 0x000fe200000e0000 */
[----:B------:R-:W-:Y:S01]  /*1c800*/  UMOV UR44, UR4 ;  /* 0x00000004002c7c82 */ /* 0x000fe20008000000 */
[----:B------:R-:W-:Y:S01]  /*1c810*/  R2UR UR47, R21 ;  /* 0x00000000152f72ca */ /* 0x000fe200000e0000 */
[----:B------:R-:W-:Y:S01]  /*1c820*/  UMOV UR45, UR5 ;  /* 0x00000005002d7c82 */ /* 0x000fe20008000000 */
        /* <DEDUP_REMOVED lines=10> */
[----:B------:R-:W-:Y:S01]  /*1c8d0*/  IMAD.MOV.U32 R13, RZ, RZ, -0x7fffffe0 ;  /* 0x80000020ff0d7424 */ /* 0x000fe200078e00ff */
[----:B------:R-:W-:Y:S01]  /*1c8e0*/  IADD3 R12, R10, 0x202, RZ ;  /* 0x000002020a0c7810 */ /* 0x000fe20007ffe0ff */
[----:B------:R-:W-:Y:S02]  /*1c8f0*/  WARPGROUP.DEPBAR.LE gsb0, 0x0 ;  /* 0x00008000000079c5 */ /* 0x000fe40000010000 */
[----:B0-----:R-:W-:-:S06]  /*1c900*/  WARPGROUP.ARRIVE ;  /* 0x00000000000079c5 */ /* 0x001fcc0000000000 */
        /* <DEDUP_REMOVED lines=45> */
[----:B------:R-:W-:-:S04]  /*1cbe0*/  IADD3 R12, R10, 0x480, RZ ;  /* 0x000004800a0c7810 */ /* 0x000fc80007ffe0ff */
[----:B------:R-:W-:Y:S01]  /*1cbf0*/  R2UR UR50, R12 ;  /* 0x000000000c3272ca */ /* 0x000fe200000e0000 */
[----:B------:R-:W-:Y:S01]  /*1cc00*/  VIADD R12, R10, 0x282 ;  /* 0x000002820a0c7836 */ /* 0x000fe20000000000 */
[----:B------:R-:W-:Y:S01]  /*1cc10*/  R2UR UR51, R13 ;  /* 0x000000000d3372ca */ /* 0x000fe200000e0000 */
        /* <DEDUP_REMOVED lines=110> */
[C---:B------:R-:W-:Y:S01]  /*1d300*/  VIADD R12, R10.reuse, 0x682 ;  /* 0x000006820a0c7836 */ /* 0x040fe20000000000 */
[----:B------:R-:W-:Y:S01]  /*1d310*/  IADD3 R10, R10, 0x702, RZ ;  /* 0x000007020a0a7810 */ /* 0x000fe20007ffe0ff */
        /* <DEDUP_REMOVED lines=31> */
[----:B------:R-:W-:Y:S05]  /*1d510*/  @P0 BRA `(.L_x_5142) ;  /* 0x0000000000280947 */ /* 0x000fea0003800000 */
[----:B------:R-:W-:Y:S05]  /*1d520*/  @!P1 BRA `(.L_x_5143) ;  /* 0x0000000000049947 */ /* 0x000fea0003800000 */
[----:B------:R-:W-:Y:S01]  /*1d530*/  BPT.TRAP 0x1 ;  /* 0x000000040000795c */ /* 0x000fe20000300000 */
.L_x_5143:
[----:B------:R-:W-:Y:S01]  /*1d540*/  SHF.L.U32 R7, R7, 0x1f, RZ ;  /* 0x0000001f07077819 */ /* 0x000fe200000006ff */
[----:B------:R-:W-:-:S04]  /*1d550*/  IMAD R10, R8, 0x8, R16 ;  /* 0x00000008080a7824 */ /* 0x000fc800078e0210 */
[----:B------:R0:W1:Y:S01]  /*1d560*/  SYNCS.PHASECHK.TRANS64.TRYWAIT P0, [R10+URZ+0x33450], R7 ;  /* 0x033450070a0075a7 */ /* 0x000062000800017f */
[----:B------:R-:W-:Y:S05]  /*1d570*/  @!P1 BRA `(.L_x_5144) ;  /* 0x0000000000049947 */ /* 0x000fea0003800000 */
[----:B------:R-:W-:Y:S01]  /*1d580*/  BPT.TRAP 0x1 ;  /* 0x000000040000795c */ /* 0x000fe20000300000 */
.L_x_5144:
[----:B-1----:R-:W-:Y:S05]  /*1d590*/  @P0 BRA `(.L_x_5142) ;  /* 0x0000000000080947 */ /* 0x002fea0003800000 */
[----:B------:R-:W1:Y:S02]  /*1d5a0*/  SYNCS.PHASECHK.TRANS64.TRYWAIT P0, [R10+URZ+0x33450], R7 ;  /* 0x033450070a0075a7 */ /* 0x000e64000800017f */
[----:B-1----:R-:W-:Y:S05]  /*1d5b0*/  @!P0 BRA `(.L_x_5145) ;  /* 0x0000013400588947 */ /* 0x002fea0003800000 */
.L_x_5142:
[----:B01----:R-:W-:Y:S01]  /*1d5c0*/  VIADD R7, R16, 0x200 ;  /* 0x0000020010077836 */ /* 0x003fe20000000000 */
[----:B------:R-:W-:Y:S05]  /*1d5d0*/  WARPSYNC.ALL ;  /* 0x0000000000007948 */ /* 0x000fea0003800000 */
[----:B------:R-:W-:Y:S01]  /*1d5e0*/  SHF.R.U32.HI R7, RZ, 0x4, R7 ;  /* 0x00000004ff077819 */ /* 0x000fe20000011607 */
[----:B------:R-:W-:Y:S01]  /*1d5f0*/  IMAD.MOV.U32 R11, RZ, RZ, -0x3ffffff0 ;  /* 0xc0000010ff0b7424 */ /* 0x000fe200078e00ff */
[----:B------:R-:W-:Y:S02]  /*1d600*/  WARPGROUP.ARRIVE ;  /* 0x00000000000079c5 */ /* 0x000fe40000000000 */
[----:B------:R-:W-:-:S02]  /*1d610*/  LOP3.LUT R7, R7, 0x3fff, RZ, 0xc0, !PT ;  /* 0x00003fff07077812 */ /* 0x000fc400078ec0ff */
[----:B------:R-:W-:Y:S02]  /*1d620*/  R2UR UR7, R11 ;  /* 0x000000000b0772ca */ /* 0x000fe400000e0000 */
[----:B------:R-:W-:-:S05]  /*1d630*/  LOP3.LUT R7, R7, 0x10000, RZ, 0xfc, !PT ;  /* 0x0001000007077812 */ /* 0x000fca00078efcff */
[----:B------:R-:W-:-:S05]  /*1d640*/  IMAD R10, R8, 0x780, R7 ;  /* 0x00000780080a7824 */ /* 0x000fca00078e0207 */
[----:B------:R-:W-:-:S13]  /*1d650*/  R2UR UR6, R10 ;  /* 0x000000000a0672ca */ /* 0x000fda00000e0000 */
[----:B------:R-:W-:Y:S01]  /*1d660*/  QGMMA.64x192x32.F32.E4M3.E4M3 R24, R216, gdesc[UR4], R24, gsb0 ;  /* 0x02e00004d8187df3 */ /* 0x000fe20008000818 */
[----:B------:R-:W-:Y:S01]  /*1d670*/  IMAD.MOV.U32 R13, RZ, RZ, -0x3ffffff0 ;  /* 0xc0000010ff0d7424 */ /* 0x000fe200078e00ff */
[----:B------:R-:W-:-:S04]  /*1d680*/  IADD3 R12, R10, 0x180, RZ ;  /* 0x000001800a0c7810 */ /* 0x000fc80007ffe0ff */
[----:B------:R-:W-:Y:S02]  /*1d690*/  R2UR UR6, R12 ;  /* 0x000000000c0672ca */ /* 0x000fe400000e0000 */
[----:B------:R-:W-:Y:S01]  /*1d6a0*/  R2UR UR7, R13 ;  /* 0x000000000d0772ca */ /* 0x000fe200000e0000 */
[----:B------:R-:W-:Y:S02]  /*1d6b0*/  VIADD R12, R10, 0x300 ;  /* 0x000003000a0c7836 */ /* 0x000fe40000000000 */
[----:B------:R-:W-:Y:S01]  /*1d6c0*/  IMAD.MOV.U32 R13, RZ, RZ, -0x3ffffff0 ;  /* 0xc0000010ff0d7424 */ /* 0x000fe200078e00ff */
[----:B------:R-:W-:Y:S02]  /*1d6d0*/  WARPGROUP.DEPBAR.LE gsb0, 0x0 ;  /* 0x00008000000079c5 */ /* 0x000fe40000010000 */
[----:B------:R-:W2:Y:S04]  /*1d6e0*/  LDL R218, [R1] ;  /* 0x0000000001da7983 */ /* 0x000ea80000100800 */
[----:B------:R-:W3:Y:S01]  /*1d6f0*/  LDL R219, [R1+0x4] ;  /* 0x0000040001db7983 */ /* 0x000ee20000100800 */
[----:B------:R-:W-:Y:S01]  /*1d700*/  WARPGROUP.ARRIVE ;  /* 0x00000000000079c5 */ /* 0x000fe20000000000 */
[----:B------:R-:W-:-:S02]  /*1d710*/  IMAD.MOV.U32 R11, RZ, RZ, -0x3ffffff0 ;  /* 0xc0000010ff0b7424 */ /* 0x000fc400078e00ff */
[C---:B------:R-:W-:Y:S01]  /*1d720*/  FMUL.FTZ R7, R2.reuse, R184 ;  /* 0x000000b802077220 */ /* 0x040fe20000410000 */
[C---:B------:R-:W-:Y:S01]  /*1d730*/  FMUL.FTZ R166, R2.reuse, R166 ;  /* 0x000000a602a67220 */ /* 0x040fe20000410000 */
[C---:B------:R-:W-:Y:S01]  /*1d740*/  FMUL.FTZ R21, R2.reuse, R189 ;  /* 0x000000bd02157220 */ /* 0x040fe20000410000 */
[----:B------:R-:W-:Y:S01]  /*1d750*/  FMUL.FTZ R189, R2, R196 ;  /* 0x000000c402bd7220 */ /* 0x000fe20000410000 */
[----:B------:R-:W-:Y:S01]  /*1d760*/  QGMMA.64x192x32.F32.E4M3.E4M3 R24, R212, gdesc[UR4], R24, gsb0 ;  /* 0x02e00004d4187df3 */ /* 0x000fe20008000818 */
[----:B------:R-:W-:Y:S01]  /*1d770*/  R2UR UR6, R12 ;  /* 0x000000000c0672ca */ /* 0x000fe200000e0000 */
[C---:B------:R-:W-:Y:S01]  /*1d780*/  VIADD R12, R10.reuse, 0x480 ;  /* 0x000004800a0c7836 */ /* 0x040fe20000000000 */
[----:B------:R-:W-:Y:S01]  /*1d790*/  R2UR UR7, R13 ;  /* 0x000000000d0772ca */ /* 0x000fe200000e0000 */
[----:B------:R-:W-:Y:S01]  /*1d7a0*/  VIADD R10, R10, 0x600 ;  /* 0x000006000a0a7836 */ /* 0x000fe20000000000 */
[----:B------:R-:W-:Y:S01]  /*1d7b0*/  MOV R13, 0xc0000010 ;  /* 0xc0000010000d7802 */ /* 0x000fe20000000f00 */
        /* <DEDUP_REMOVED lines=36> */
[----:B------:R-:W-:-:S04]  /*1da00*/  FMUL.FTZ R135, R2, R135 ;  /* 0x0000008702877220 */ /* 0x000fc80000410000 */
        /* <DEDUP_REMOVED lines=42> */
[----:B------:R-:W-:Y:S01]  /*1dcb0*/  R2UR UR7, R13 ;  /* 0x000000000d0772ca */ /* 0x000fe200000e0000 */
[C---:B------:R-:W-:Y:S01]  /*1dcc0*/  FMUL.FTZ R160, R2.reuse, R162 ;  /* 0x000000a202a07220 */ /* 0x040fe20000410000 */
[C---:B------:R-:W-:Y:S01]  /*1dcd0*/  FMUL.FTZ R162, R2.reuse, R163 ;  /* 0x000000a302a27220 */ /* 0x040fe20000410000 */
[----:B------:R-:W-:Y:S01]  /*1dce0*/  FMUL.FTZ R163, R2, R164 ;  /* 0x000000a402a37220 */ /* 0x000fe20000410000 */
[----:B------:R-:W-:-:S02]  /*1dcf0*/  IMAD.SHL.U32 R164, R225, 0x80, RZ ;  /* 0x00000080e1a47824 */ /* 0x000fc400078e00ff */
[C---:B------:R-:W-:Y:S01]  /*1dd00*/  FMUL.FTZ R13, R2.reuse, R188 ;  /* 0x000000bc020d7220 */ /* 0x040fe20000410000 */
[----:B------:R-:W-:Y:S01]  /*1dd10*/  MUFU.TANH R187, R187 ;  /* 0x000000bb00bb7308 */ /* 0x000fe20000002400 */
[----:B------:R-:W-:Y:S01]  /*1dd20*/  FMUL.FTZ R188, R2, R195 ;  /* 0x000000c302bc7220 */ /* 0x000fe20000410000 */
[----:B------:R-:W-:-:S05]  /*1dd30*/  IMAD R164, R6, -0xa0, R164 ;  /* 0xffffff6006a47824 */ /* 0x000fca00078e02a4 */
[----:B------:R-:W-:Y:S01]  /*1dd40*/  IADD3 R164, R164, 0x1, R234 ;  /* 0x00000001a4a47810 */ /* 0x000fe20007ffe0ea */
        /* <DEDUP_REMOVED lines=30> */
[----:B------:R-:W-:Y:S01]  /*1df30*/  FMUL.FTZ R186, R2, R194 ;  /* 0x000000c202ba7220 */ /* 0x000fe20000410000 */
[----:B------:R-:W-:Y:S02]  /*1df40*/  IMAD.IADD R194, R164, 0x1, -R227 ;  /* 0x00000001a4c27824 */ /* 0x000fe400078e0ae3 */
[C---:B------:R-:W-:Y:S01]  /*1df50*/  FMUL.FTZ R185, R2.reuse, R192 ;  /* 0x000000c002b97220 */ /* 0x040fe20000410000 */
[----:B------:R2:W-:Y:S01]  /*1df60*/  MUFU.TANH R164, R166 ;  /* 0x000000a600a47308 */ /* 0x0005e20000002400 */
[----:B------:R-:W-:-:S07]  /*1df70*/  FMUL.FTZ R192, R2, R199 ;  /* 0x000000c702c07220 */ /* 0x000fce0000410000 */
[----:B------:R-:W1:Y:S01]  /*1df80*/  MUFU.TANH R10, R10 ;  /* 0x0000000a000a7308 */ /* 0x000e620000002400 */
[----:B--2---:R-:W-:Y:S02]  /*1df90*/  IMAD R166, R218, -0x2, R194 ;  /* 0xfffffffedaa67824 */ /* 0x004fe400078e02c2 */
[----:B------:R-:W-:-:S03]  /*1dfa0*/  FMUL.FTZ R194, R2, R136 ;  /* 0x0000008802c27220 */ /* 0x000fc60000410000 */
[----:B---3--:R-:W-:Y:S02]  /*1dfb0*/  IADD3 R166, R219, R166, RZ ;  /* 0x000000a6dba67210 */ /* 0x008fe40007ffe0ff */
[----:B------:R-:W2:Y:S01]  /*1dfc0*/  MUFU.TANH R185, R185 ;  /* 0x000000b900b97308 */ /* 0x000ea20000002400 */
[----:B------:R-:W3:Y:S01]  /*1dfd0*/  S2R R219, SR_TID.X ;  /* 0x0000000000db7919 */ /* 0x000ee20000002100 */
[C---:B------:R-:W-:Y:S02]  /*1dfe0*/  ISETP.GT.AND P0, PT, R166.reuse, RZ, PT ;  /* 0x000000ffa600720c */ /* 0x040fe40003f04270 */
[C---:B------:R-:W-:Y:S02]  /*1dff0*/  ISETP.GT.AND P2, PT, R166.reuse, 0x1, PT ;  /* 0x00000001a600780c */ /* 0x040fe40003f44270 */
[----:B0-----:R-:W-:Y:S02]  /*1e000*/  FSEL R7, R7, -INF , P0 ;  /* 0xff80000007077808 */ /* 0x001fe40000000000 */
[----:B------:R-:W-:Y:S01]  /*1e010*/  ISETP.GT.AND P0, PT, R166, 0x8, PT ;  /* 0x00000008a600780c */ /* 0x000fe20003f04270 */
[----:B------:R-:W0:Y:S01]  /*1e020*/  MUFU.TANH R194, R194 ;  /* 0x000000c200c27308 */ /* 0x000e220000002400 */
[----:B-1----:R-:W-:Y:S01]  /*1e030*/  FSEL R136, R10, -INF , P2 ;  /* 0xff8000000a887808 */ /* 0x002fe20001000000 */
[C---:B------:R-:W-:Y:S01]  /*1e040*/  FMUL.FTZ R10, R2.reuse, R137 ;  /* 0x00000089020a7220 */ /* 0x040fe20000410000 */
[----:B------:R-:W-:Y:S01]  /*1e050*/  FMNMX.FTZ R195, R7, R5, !PT ;  /* 0x0000000507c37209 */ /* 0x000fe20007810000 */
[----:B------:R-:W-:Y:S01]  /*1e060*/  FMUL.FTZ R137, R2, R138 ;  /* 0x0000008a02897220 */ /* 0x000fe20000410000 */
[----:B------:R-:W-:Y:S01]  /*1e070*/  ISETP.GT.AND P2, PT, R166, 0x9, PT ;  /* 0x00000009a600780c */ /* 0x000fe20003f44270 */
[C---:B------:R-:W-:Y:S01]  /*1e080*/  FMUL.FTZ R138, R2.reuse, R139 ;  /* 0x0000008b028a7220 */ /* 0x040fe20000410000 */
[----:B------:R-:W-:Y:S01]  /*1e090*/  FSEL R13, R13, -INF , P0 ;  /* 0xff8000000d0d7808 */ /* 0x000fe20000000000 */
[----:B------:R-:W-:Y:S01]  /*1e0a0*/  FMUL.FTZ R139, R2, R140 ;  /* 0x0000008c028b7220 */ /* 0x000fe20000410000 */
[----:B------:R-:W-:Y:S01]  /*1e0b0*/  FMNMX.FTZ R196, R136, R195, !PT ;  /* 0x000000c388c47209 */ /* 0x000fe20007810000 */
[----:B------:R-:W-:Y:S01]  /*1e0c0*/  FMUL.FTZ R140, R2, R141 ;  /* 0x0000008d028c7220 */ /* 0x000fe20000410000 */
[----:B------:R-:W-:Y:S01]  /*1e0d0*/  ISETP.GT.AND P0, PT, R166, 0x10, PT ;  /* 0x00000010a600780c */ /* 0x000fe20003f04270 */
[----:B------:R-:W1:Y:S01]  /*1e0e0*/  MUFU.TANH R10, R10 ;  /* 0x0000000a000a7308 */ /* 0x000e620000002400 */
[----:B------:R-:W-:-:S02]  /*1e0f0*/  FSEL R21, R21, -INF , P2 ;  /* 0xff80000015157808 */ /* 0x000fc40001000000 */
[----:B------:R-:W-:Y:S02]  /*1e100*/  FMNMX.FTZ R196, R13, R196, !PT ;  /* 0x000000c40dc47209 */ /* 0x000fe40007810000 */
[C---:B------:R-:W-:Y:S02]  /*1e110*/  ISETP.GT.AND P2, PT, R166.reuse, 0x11, PT ;  /* 0x00000011a600780c */ /* 0x040fe40003f44270 */
[----:B--2---:R-:W-:Y:S01]  /*1e120*/  FSEL R185, R185, -INF , P0 ;  /* 0xff800000b9b97808 */ /* 0x004fe20000000000 */
[----:B------:R-:W2:Y:S01]  /*1e130*/  MUFU.TANH R139, R139 ;  /* 0x0000008b008b7308 */ /* 0x000ea20000002400 */
[----:B------:R-:W-:Y:S02]  /*1e140*/  FMNMX.FTZ R196, R21, R196, !PT ;  /* 0x000000c415c47209 */ /* 0x000fe40007810000 */
[----:B------:R-:W-:Y:S02]  /*1e150*/  ISETP.GT.AND P0, PT, R166, 0x18, PT ;  /* 0x00000018a600780c */ /* 0x000fe40003f04270 */
[----:B------:R-:W-:-:S02]  /*1e160*/  FSEL R187, R187, -INF , P2 ;  /* 0xff800000bbbb7808 */ /* 0x000fc40001000000 */
[----:B------:R-:W-:Y:S01]  /*1e170*/  FMNMX.FTZ R196, R185, R196, !PT ;  /* 0x000000c4b9c47209 */ /* 0x000fe20007810000 */
[----:B------:R-:W4:Y:S01]  /*1e180*/  MUFU.TANH R140, R140 ;  /* 0x0000008c008c7308 */ /* 0x000f220000002400 */
[C---:B------:R-:W-:Y:S02]  /*1e190*/  ISETP.GT.AND P2, PT, R166.reuse, 0x19, PT ;  /* 0x00000019a600780c */ /* 0x040fe40003f44270 */
[----:B------:R-:W-:Y:S02]  /*1e1a0*/  FSEL R189, R189, -INF , P0 ;  /* 0xff800000bdbd7808 */ /* 0x000fe40000000000 */
[----:B------:R-:W-:Y:S02]  /*1e1b0*/  FMNMX.FTZ R196, R187, R196, !PT ;  /* 0x000000c4bbc47209 */ /* 0x000fe40007810000 */
[----:B------:R-:W-:Y:S01]  /*1e1c0*/  ISETP.GT.AND P0, PT, R166, 0x20, PT ;  /* 0x00000020a600780c */ /* 0x000fe20003f04270 */
[----:B------:R-:W-:Y:S01]  /*1e1d0*/  MUFU.TANH R11, R11 ;  /* 0x0000000b000b7308 */ /* 0x000fe20000002400 */
        /* <DEDUP_REMOVED lines=9> */
[----:B------:R-:W-:Y:S01]  /*1e270*/  MUFU.TANH R192, R192 ;  /* 0x000000c000c07308 */ /* 0x000fe20000002400 */
[----:B------:R-:W-:Y:S02]  /*1e280*/  ISETP.GT.AND P2, PT, R166, 0x29, PT ;  /* 0x00000029a600780c */ /* 0x000fe40003f44270 */
[----:B------:R-:W-:Y:S02]  /*1e290*/  FSEL R172, R172, -INF , P0 ;  /* 0xff800000acac7808 */ /* 0x000fe40000000000 */
[----:B------:R-:W-:Y:S02]  /*1e2a0*/  FMNMX.FTZ R141, R169, R196, !PT ;  /* 0x000000c4a98d7209 */ /* 0x000fe40007810000 */
[----:B------:R-:W-:Y:S01]  /*1e2b0*/  ISETP.GT.AND P0, PT, R166, 0x30, PT ;  /* 0x00000030a600780c */ /* 0x000fe20003f04270 */
[----:B------:R-:W-:Y:S01]  /*1e2c0*/  MUFU.TANH R137, R137 ;  /* 0x0000008900897308 */ /* 0x000fe20000002400 */
[----:B------:R-:W-:-:S02]  /*1e2d0*/  FSEL R173, R173, -INF , P2 ;  /* 0xff800000adad7808 */ /* 0x000fc40001000000 */
[----:B------:R-:W-:Y:S01]  /*1e2e0*/  FMNMX.FTZ R196, R172, R141, !PT ;  /* 0x0000008dacc47209 */ /* 0x000fe20007810000 */
[----:B------:R-:W-:Y:S01]  /*1e2f0*/  FMUL.FTZ R141, R2, R144 ;  /* 0x00000090028d7220 */ /* 0x000fe20000410000 */
[----:B------:R-:W-:Y:S01]  /*1e300*/  ISETP.GT.AND P2, PT, R166, 0x31, PT ;  /* 0x00000031a600780c */ /* 0x000fe20003f44270 */
[----:B------:R-:W-:Y:S01]  /*1e310*/  FMUL.FTZ R144, R2, R145 ;  /* 0x0000009102907220 */ /* 0x000fe20000410000 */
[----:B------:R-:W-:Y:S01]  /*1e320*/  FSEL R176, R176, -INF , P0 ;  /* 0xff800000b0b07808 */ /* 0x000fe20000000000 */
[----:B------:R-:W-:Y:S01]  /*1e330*/  MUFU.TANH R138, R138 ;  /* 0x0000008a008a7308 */ /* 0x000fe20000002400 */
[----:B------:R-:W-:Y:S02]  /*1e340*/  FMNMX.FTZ R195, R173, R196, !PT ;  /* 0x000000c4adc37209 */ /* 0x000fe40007810000 */
[----:B------:R-:W-:Y:S02]  /*1e350*/  ISETP.GT.AND P0, PT, R166, 0x38, PT ;  /* 0x00000038a600780c */ /* 0x000fe40003f04270 */
[----:B------:R-:W-:-:S02]  /*1e360*/  FSEL R177, R177, -INF , P2 ;  /* 0xff800000b1b17808 */ /* 0x000fc40001000000 */
[----:B------:R-:W-:Y:S01]  /*1e370*/  FMNMX.FTZ R196, R176, R195, !PT ;  /* 0x000000c3b0c47209 */ /* 0x000fe20007810000 */
[----:B------:R-:W5:Y:S01]  /*1e380*/  MUFU.TANH R141, R141 ;  /* 0x0000008d008d7308 */ /* 0x000f620000002400 */
[----:B------:R-:W-:Y:S02]  /*1e390*/  ISETP.GT.AND P2, PT, R166, 0x39, PT ;  /* 0x00000039a600780c */ /* 0x000fe40003f44270 */
[----:B------:R-:W-:Y:S02]  /*1e3a0*/  FSEL R180, R180, -INF , P0 ;  /* 0xff800000b4b47808 */ /* 0x000fe40000000000 */
[----:B------:R-:W-:Y:S02]  /*1e3b0*/  FMNMX.FTZ R145, R177, R196, !PT ;  /* 0x000000c4b1917209 */ /* 0x000fe40007810000 */
[----:B------:R-:W-:Y:S01]  /*1e3c0*/  ISETP.GT.AND P0, PT, R166, 0x40, PT ;  /* 0x00000040a600780c */ /* 0x000fe20003f04270 */
[----:B------:R-:W3:Y:S01]  /*1e3d0*/  MUFU.TANH R144, R144 ;  /* 0x0000009000907308 */ /* 0x000ee20000002400 */
        /* <DEDUP_REMOVED lines=11> */
[----:B------:R-:W3:Y:S01]  /*1e490*/  MUFU.TANH R145, R145 ;  /* 0x0000009100917308 */ /* 0x000ee20000002400 */
        /* <DEDUP_REMOVED lines=8> */
[C---:B------:R-:W-:Y:S02]  /*1e520*/  ISETP.GT.AND P2, PT, R166.reuse, 0x51, PT ;  /* 0x00000051a600780c */ /* 0x040fe40003f44270 */
[----:B------:R-:W-:Y:S01]  /*1e530*/  FSEL R159, R159, -INF , P0 ;  /* 0xff8000009f9f7808 */ /* 0x000fe20000000000 */
[----:B------:R-:W-:Y:S01]  /*1e540*/  MUFU.TANH R126, R126 ;  /* 0x0000007e007e7308 */ /* 0x000fe20000002400 */
[----:B------:R-:W-:Y:S02]  /*1e550*/  FMNMX.FTZ R196, R157, R196, !PT ;  /* 0x000000c49dc47209 */ /* 0x000fe40007810000 */
[----:B------:R-:W-:Y:S02]  /*1e560*/  ISETP.GT.AND P0, PT, R166, 0x58, PT ;  /* 0x00000058a600780c */ /* 0x000fe40003f04270 */
[----:B------:R-:W-:-:S02]  /*1e570*/  FSEL R161, R161, -INF , P2 ;  /* 0xff800000a1a17808 */ /* 0x000fc40001000000 */
[----:B------:R-:W-:Y:S01]  /*1e580*/  FMNMX.FTZ R196, R159, R196, !PT ;  /* 0x000000c49fc47209 */ /* 0x000fe20007810000 */
[----:B------:R-:W3:Y:S01]  /*1e590*/  MUFU.TANH R149, R149 ;  /* 0x0000009500957308 */ /* 0x000ee20000002400 */
[C---:B------:R-:W-:Y:S02]  /*1e5a0*/  ISETP.GT.AND P2, PT, R166.reuse, 0x59, PT ;  /* 0x00000059a600780c */ /* 0x040fe40003f44270 */
[----:B------:R-:W-:Y:S02]  /*1e5b0*/  FSEL R163, R163, -INF , P0 ;  /* 0xff800000a3a37808 */ /* 0x000fe40000000000 */
[----:B------:R-:W-:Y:S02]  /*1e5c0*/  FMNMX.FTZ R196, R161, R196, !PT ;  /* 0x000000c4a1c47209 */ /* 0x000fe40007810000 */
[----:B------:R-:W-:Y:S01]  /*1e5d0*/  ISETP.GT.AND P0, PT, R166, 0x60, PT ;  /* 0x00000060a600780c */ /* 0x000fe20003f04270 */
[----:B------:R-:W-:Y:S01]  /*1e5e0*/  MUFU.TANH R127, R127 ;  /* 0x0000007f007f7308 */ /* 0x000fe20000002400 */
[----:B------:R-:W-:-:S02]  /*1e5f0*/  FSEL R165, R165, -INF , P2 ;  /* 0xff800000a5a57808 */ /* 0x000fc40001000000 */
[----:B------:R-:W-:Y:S02]  /*1e600*/  FMNMX.FTZ R196, R163, R196, !PT ;  /* 0x000000c4a3c47209 */ /* 0x000fe40007810000 */
[----:B------:R-:W-:Y:S02]  /*1e610*/  ISETP.GT.AND P2, PT, R166, 0x61, PT ;  /* 0x00000061a600780c */ /* 0x000fe40003f44270 */
[----:B0-----:R-:W-:Y:S01]  /*1e620*/  FSEL R194, R194, -INF , P0 ;  /* 0xff800000c2c27808 */ /* 0x001fe20000000000 */
[----:B------:R-:W-:Y:S01]  /*1e630*/  MUFU.TANH R130, R130 ;  /* 0x0000008200827308 */ /* 0x000fe20000002400 */
[----:B------:R-:W-:Y:S02]  /*1e640*/  FMNMX.FTZ R195, R165, R196, !PT ;  /* 0x000000c4a5c37209 */ /* 0x000fe40007810000 */
[----:B------:R-:W-:Y:S02]  /*1e650*/  ISETP.GT.AND P0, PT, R166, 0x68, PT ;  /* 0x00000068a600780c */ /* 0x000fe40003f04270 */
[----:B-1----:R-:W-:Y:S01]  /*1e660*/  FSEL R124, R10, -INF , P2 ;  /* 0xff8000000a7c7808 */ /* 0x002fe20001000000 */
[----:B------:R-:W-:Y:S01]  /*1e670*/  FMUL.FTZ R10, R2, R125 ;  /* 0x0000007d020a7220 */ /* 0x000fe20000410000 */
[----:B------:R-:W-:Y:S01]  /*1e680*/  FMNMX.FTZ R195, R194, R195, !PT ;  /* 0x000000c3c2c37209 */ /* 0x000fe20007810000 */
[----:B------:R-:W-:Y:S01]  /*1e690*/  FMUL.FTZ R125, R2, R128 ;  /* 0x00000080027d7220 */ /* 0x000fe20000410000 */
[----:B------:R-:W-:Y:S01]  /*1e6a0*/  ISETP.GT.AND P2, PT, R166, 0x69, PT ;  /* 0x00000069a600780c */ /* 0x000fe20003f44270 */
[----:B------:R-:W-:Y:S01]  /*1e6b0*/  MUFU.TANH R131, R131 ;  /* 0x0000008300837308 */ /* 0x000fe20000002400 */
[----:B--2---:R-:W-:-:S02]  /*1e6c0*/  FSEL R139, R139, -INF , P0 ;  /* 0xff8000008b8b7808 */ /* 0x004fc40000000000 */
[----:B------:R-:W-:Y:S02]  /*1e6d0*/  FMNMX.FTZ R196, R124, R195, !PT ;  /* 0x000000c37cc47209 */ /* 0x000fe40007810000 */
[----:B------:R-:W-:Y:S02]  /*1e6e0*/  ISETP.GT.AND P0, PT, R166, 0x70, PT ;  /* 0x00000070a600780c */ /* 0x000fe40003f04270 */
[----:B----4-:R-:W-:Y:S01]  /*1e6f0*/  FSEL R140, R140, -INF , P2 ;  /* 0xff8000008c8c7808 */ /* 0x010fe20001000000 */
[----:B------:R-:W0:Y:S01]  /*1e700*/  MUFU.TANH R10, R10 ;  /* 0x0000000a000a7308 */ /* 0x000e220000002400 */
[----:B------:R-:W-:Y:S02]  /*1e710*/  FMNMX.FTZ R195, R139, R196, !PT ;  /* 0x000000c48bc37209 */ /* 0x000fe40007810000 */
[----:B------:R-:W-:Y:S02]  /*1e720*/  ISETP.GT.AND P2, PT, R166, 0x71, PT ;  /* 0x00000071a600780c */ /* 0x000fe40003f44270 */
[----:B-----5:R-:W-:-:S02]  /*1e730*/  FSEL R141, R141, -INF , P0 ;  /* 0xff8000008d8d7808 */ /* 0x020fc40000000000 */
[----:B------:R-:W-:Y:S01]  /*1e740*/  FMNMX.FTZ R128, R140, R195, !PT ;  /* 0x000000c38c807209 */ /* 0x000fe20007810000 */
[----:B------:R-:W1:Y:S01]  /*1e750*/  MUFU.TANH R125, R125 ;  /* 0x0000007d007d7308 */ /* 0x000e620000002400 */
[----:B------:R-:W-:Y:S02]  /*1e760*/  ISETP.GT.AND P0, PT, R166, 0x78, PT ;  /* 0x00000078a600780c */ /* 0x000fe40003f04270 */
[----:B---3--:R-:W-:Y:S02]  /*1e770*/  FSEL R144, R144, -INF , P2 ;  /* 0xff80000090907808 */ /* 0x008fe40001000000 */
[----:B------:R-:W-:Y:S01]  /*1e780*/  FMNMX.FTZ R195, R141, R128, !PT ;  /* 0x000000808dc37209 */ /* 0x000fe20007810000 */
[----:B------:R-:W-:Y:S01]  /*1e790*/  FMUL.FTZ R128, R2, R129 ;  /* 0x0000008102807220 */ /* 0x000fe20000410000 */
[----:B------:R-:W-:Y:S01]  /*1e7a0*/  ISETP.GT.AND P2, PT, R166, 0x79, PT ;  /* 0x00000079a600780c */ /* 0x000fe20003f44270 */
[----:B------:R-:W-:Y:S01]  /*1e7b0*/  MUFU.TANH R134, R134 ;  /* 0x0000008600867308 */ /* 0x000fe20000002400 */
[----:B------:R-:W-:Y:S01]  /*1e7c0*/  FSEL R145, R145, -INF , P0 ;  /* 0xff80000091917808 */ /* 0x000fe20000000000 */
[----:B------:R-:W-:-:S02]  /*1e7d0*/  WARPGROUP.DEPBAR.LE gsb0, 0x0 ;  /* 0x00008000000079c5 */ /* 0x000fc40000010000 */
[----:B------:R-:W-:Y:S01]  /*1e7e0*/  FMNMX.FTZ R196, R144, R195, !PT ;  /* 0x000000c390c47209 */ /* 0x000fe20007810000 */
[----:B------:R-:W-:Y:S01]  /*1e7f0*/  FMUL.FTZ R195, R2, R132 ;  /* 0x0000008402c37220 */ /* 0x000fe20000410000 */
[----:B------:R-:W-:Y:S01]  /*1e800*/  ISETP.GT.AND P0, PT, R166, 0x80, PT ;  /* 0x00000080a600780c */ /* 0x000fe20003f04270 */
[----:B------:R-:W-:Y:S01]  /*1e810*/  WARPGROUP.ARRIVE ;  /* 0x00000000000079c5 */ /* 0x000fe20000000000 */
[----:B------:R-:W-:Y:S01]  /*1e820*/  FSEL R148, R148, -INF , P2 ;  /* 0xff80000094947808 */ /* 0x000fe20001000000 */
[----:B------:R-:W2:Y:S01]  /*1e830*/  MUFU.TANH R128, R128 ;  /* 0x0000008000807308 */ /* 0x000ea20000002400 */
[----:B------:R-:W-:Y:S02]  /*1e840*/  FMNMX.FTZ R197, R145, R196, !PT ;  /* 0x000000c491c57209 */ /* 0x000fe40007810000 */
[----:B------:R-:W-:Y:S01]  /*1e850*/  ISETP.GT.AND P2, PT, R166, 0x81, PT ;  /* 0x00000081a600780c */ /* 0x000fe20003f44270 */
[----:B------:R-:W-:Y:S01]  /*1e860*/  QGMMA.64x192x32.F32.E4M3.E4M3 R24, R200, gdesc[UR4], R24, gsb0 ;  /* 0x02e00004c8187df3 */ /* 0x000fe20008000818 */
[----:B------:R-:W-:-:S02]  /*1e870*/  FSEL R129, R120, -INF , P0 ;  /* 0xff80000078817808 */ /* 0x000fc40000000000 */
[----:B------:R-:W-:Y:S01]  /*1e880*/  FMNMX.FTZ R132, R148, R197, !PT ;  /* 0x000000c594847209 */ /* 0x000fe20007810000 */
[----:B------:R3:W4:Y:S01]  /*1e890*/  MUFU.TANH R120, R195 ;  /* 0x000000c300787308 */ /* 0x0007220000002400 */
        /* <DEDUP_REMOVED lines=9> */
[----:B------:R-:W-:Y:S01]  /*1e930*/  FMUL.FTZ R10, R2, R142 ;  /* 0x0000008e020a7220 */ /* 0x000fe20000410000 */
[----:B---3--:R-:W-:Y:S02]  /*1e940*/  FMNMX.FTZ R195, R149, R196, !PT ;  /* 0x000000c495c37209 */ /* 0x008fe40007810000 */
[----:B------:R-:W-:Y:S02]  /*1e950*/  ISETP.GT.AND P2, PT, R166, 0x91, PT ;  /* 0x00000091a600780c */ /* 0x000fe40003f44270 */
[----:B-1----:R-:W-:-:S02]  /*1e960*/  FSEL R142, R125, -INF , P0 ;  /* 0xff8000007d8e7808 */ /* 0x002fc40000000000 */
[----:B------:R-:W-:Y:S01]  /*1e970*/  FMNMX.FTZ R195, R132, R195, !PT ;  /* 0x000000c384c37209 */ /* 0x000fe20007810000 */
[----:B------:R0:W1:Y:S01]  /*1e980*/  MUFU.TANH R125, R10 ;  /* 0x0000000a007d7308 */ /* 0x0000620000002400 */
[----:B------:R-:W-:Y:S02]  /*1e990*/  ISETP.GT.AND P0, PT, R166, 0x98, PT ;  /* 0x00000098a600780c */ /* 0x000fe40003f04270 */
[----:B--2---:R-:W-:Y:S02]  /*1e9a0*/  FSEL R128, R128, -INF , P2 ;  /* 0xff80000080807808 */ /* 0x004fe40001000000 */
[----:B------:R-:W-:Y:S01]  /*1e9b0*/  FMNMX.FTZ R197, R142, R195, !PT ;  /* 0x000000c38ec57209 */ /* 0x000fe20007810000 */
[----:B------:R-:W-:Y:S01]  /*1e9c0*/  FMUL.FTZ R195, R2, R143 ;  /* 0x0000008f02c37220 */ /* 0x000fe20000410000 */
[----:B----4-:R-:W-:Y:S02]  /*1e9d0*/  FSEL R143, R120, -INF , P0 ;  /* 0xff800000788f7808 */ /* 0x010fe40000000000 */
[----:B------:R-:W-:-:S02]  /*1e9e0*/  ISETP.GT.AND P2, PT, R166, 0x99, PT ;  /* 0x00000099a600780c */ /* 0x000fc40003f44270 */
[----:B------:R-:W-:Y:S01]  /*1e9f0*/  FMNMX.FTZ R120, R128, R197, !PT ;  /* 0x000000c580787209 */ /* 0x000fe20007810000 */
[----:B------:R-:W2:Y:S01]  /*1ea00*/  MUFU.TANH R195, R195 ;  /* 0x000000c300c37308 */ /* 0x000ea20000002400 */
[----:B------:R-:W-:Y:S02]  /*1ea10*/  FSEL R133, R133, -INF , P2 ;  /* 0xff80000085857808 */ /* 0x000fe40001000000 */
[----:B------:R-:W-:Y:S02]  /*1ea20*/  FMNMX.FTZ R120, R143, R120, !PT ;  /* 0x000000788f787209 */ /* 0x000fe40007810000 */
[----:B------:R-:W-:Y:S02]  /*1ea30*/  LOP3.LUT R199, R219, 0x7f, RZ, 0xc0, !PT ;  /* 0x0000007fdbc77812 */ /* 0x000fe400078ec0ff */
[----:B0-----:R-:W-:Y:S01]  /*1ea40*/  FMNMX.FTZ R10, R133, R120, !PT ;  /* 0x00000078850a7209 */ /* 0x001fe20007810000 */
[----:B------:R-:W0:Y:S04]  /*1ea50*/  S2R R219, SR_TID.X ;  /* 0x0000000000db7919 */ /* 0x000e280000002100 */
[----:B------:R-:W3:Y:S02]  /*1ea60*/  SHFL.BFLY PT, R120, R10, 0x2, 0x1f ;  /* 0x0c401f000a787f89 */ /* 0x000ee400000e0000 */
[----:B---3--:R-:W-:-:S05]  /*1ea70*/  FMNMX.FTZ R10, R10, R120, !PT ;  /* 0x000000780a0a7209 */ /* 0x008fca0007810000 */
[----:B------:R-:W3:Y:S02]  /*1ea80*/  SHFL.BFLY PT, R120, R10, 0x1, 0x1f ;  /* 0x0c201f000a787f89 */ /* 0x000ee400000e0000 */
[----:B---3--:R-:W-:Y:S01]  /*1ea90*/  FMNMX.FTZ R10, R10, R120, !PT ;  /* 0x000000780a0a7209 */ /* 0x008fe20007810000 */
[----:B------:R-:W-:-:S03]  /*1eaa0*/  IMAD.U32 R120, RZ, RZ, UR57 ;  /* 0x00000039ff787e24 */ /* 0x000fc6000f8e00ff */
[C---:B------:R-:W-:Y:S01]  /*1eab0*/  FSETP.NEU.FTZ.AND P0, PT, R10.reuse, -INF , PT ;  /* 0xff8000000a00780b */ /* 0x040fe20003f1d000 */
[----:B------:R-:W-:-:S05]  /*1eac0*/  FFMA.FTZ R196, R10, R120, -8 ;  /* 0xc10000000ac47423 */ /* 0x000fca0000010078 */
[----:B------:R-:W-:-:S05]  /*1ead0*/  FSEL R196, R196, RZ, P0 ;  /* 0x000000ffc4c47208 */ /* 0x000fca0000000000 */
[-CC-:B------:R-:W-:Y:S01]  /*1eae0*/  FFMA.FTZ R197, R189, R120.reuse, -R196.reuse ;  /* 0x00000078bdc57223 */ /* 0x180fe200000108c4 */
[----:B------:R-:W-:Y:S02]  /*1eaf0*/  VIADD R189, R166, 0x8 ;  /* 0x00000008a6bd7836 */ /* 0x000fe40000000000 */
[-CC-:B------:R-:W-:Y:S01]  /*1eb00*/  FFMA.FTZ R198, R193, R120.reuse, -R196.reuse ;  /* 0x00000078c1c67223 */ /* 0x180fe200000108c4 */
[----:B------:R-:W-:-:S01]  /*1eb10*/  FFMA.FTZ R7, R7, R120, -R196 ;  /* 0x0000007807077223 */ /* 0x000fc200000108c4 */
[----:B------:R3:W-:Y:S01]  /*1eb20*/  MUFU.EX2 R166, R197 ;  /* 0x000000c500a67308 */ /* 0x0007e20000000800 */
[----:B------:R-:W-:-:S01]  /*1eb30*/  FFMA.FTZ R136, R136, R120, -R196 ;  /* 0x0000007888887223 */ /* 0x000fc200000108c4 */
[----:B------:R-:W-:Y:S01]  /*1eb40*/  ISETP.GT.AND P4, PT, R189, RZ, PT ;  /* 0x000000ffbd00720c */ /* 0x000fe20003f84270 */
[----:B------:R-:W-:-:S01]  /*1eb50*/  FFMA.FTZ R13, R13, R120, -R196 ;  /* 0x000000780d0d7223 */ /* 0x000fc200000108c4 */
[----:B------:R-:W-:Y:S01]  /*1eb60*/  ISETP.GT.AND P5, PT, R189, 0x1, PT ;  /* 0x00000001bd00780c */ /* 0x000fe20003fa4270 */
[----:B------:R-:W-:-:S01]  /*1eb70*/  FFMA.FTZ R21, R21, R120, -R196 ;  /* 0x0000007815157223 */ /* 0x000fc200000108c4 */
[----:B------:R-:W-:Y:S01]  /*1eb80*/  ISETP.GT.AND P2, PT, R189, 0x8, PT ;  /* 0x00000008bd00780c */ /* 0x000fe20003f44270 */
[----:B------:R-:W-:-:S01]  /*1eb90*/  FFMA.FTZ R185, R185, R120, -R196 ;  /* 0x00000078b9b97223 */ /* 0x000fc200000108c4 */
[----:B------:R-:W-:Y:S01]  /*1eba0*/  FSEL R12, R12, -INF , P5 ;  /* 0xff8000000c0c7808 */ /* 0x000fe20002800000 */
[----:B---3--:R-:W-:-:S01]  /*1ebb0*/  FFMA.FTZ R197, R191, R120, -R196 ;  /* 0x00000078bfc57223 */ /* 0x008fc200000108c4 */
[----:B------:R-:W-:Y:S01]  /*1ebc0*/  FSEL R191, R11, -INF , P4 ;  /* 0xff8000000bbf7808 */ /* 0x000fe20002000000 */
[----:B------:R-:W-:-:S01]  /*1ebd0*/  FFMA.FTZ R187, R187, R120, -R196 ;  /* 0x00000078bbbb7223 */ /* 0x000fc200000108c4 */
[----:B------:R-:W-:Y:S01]  /*1ebe0*/  ISETP.GT.AND P3, PT, R189, 0x9, PT ;  /* 0x00000009bd00780c */ /* 0x000fe20003f64270 */
[----:B------:R3:W-:Y:S01]  /*1ebf0*/  MUFU.EX2 R11, R197 ;  /* 0x000000c5000b7308 */ /* 0x0007e20000000800 */
[----:B------:R-:W-:Y:S01]  /*1ec00*/  FSEL R193, R20, -INF , P2 ;  /* 0xff80000014c17808 */ /* 0x000fe20001000000 */
[-CC-:B------:R-:W-:Y:S01]  /*1ec10*/  FFMA.FTZ R169, R169, R120.reuse, -R196.reuse ;  /* 0x00000078a9a97223 */ /* 0x180fe200000108c4 */
[----:B------:R-:W-:Y:S01]  /*1ec20*/  ISETP.GT.AND P4, PT, R189, 0x10, PT ;  /* 0x00000010bd00780c */ /* 0x000fe20003f84270 */
[-CC-:B------:R-:W-:Y:S01]  /*1ec30*/  FFMA.FTZ R172, R172, R120.reuse, -R196.reuse ;  /* 0x00000078acac7223 */ /* 0x180fe200000108c4 */
[----:B------:R-:W-:Y:S01]  /*1ec40*/  FSEL R184, R184, -INF , P3 ;  /* 0xff800000b8b87808 */ /* 0x000fe20001800000 */
[--C-:B------:R-:W-:Y:S01]  /*1ec50*/  FFMA.FTZ R173, R173, R120, -R196.reuse ;  /* 0x00000078adad7223 */ /* 0x100fe200000108c4 */
[----:B------:R-:W-:Y:S01]  /*1ec60*/  ISETP.GT.AND P5, PT, R189, 0x11, PT ;  /* 0x00000011bd00780c */ /* 0x000fe20003fa4270 */
[----:B------:R4:W-:Y:S01]  /*1ec70*/  MUFU.EX2 R20, R198 ;  /* 0x000000c600147308 */ /* 0x0009e20000000800 */
[----:B---3--:R-:W-:Y:S01]  /*1ec80*/  FMNMX.FTZ R197, R191, R4, !PT ;  /* 0x00000004bfc57209 */ /* 0x008fe20007810000 */
[-CC-:B------:R-:W-:Y:S01]  /*1ec90*/  FFMA.FTZ R176, R176, R120.reuse, -R196.reuse ;  /* 0x00000078b0b07223 */ /* 0x180fe200000108c4 */
[----:B------:R-:W-:Y:S01]  /*1eca0*/  FSEL R186, R186, -INF , P4 ;  /* 0xff800000baba7808 */ /* 0x000fe20002000000 */
[-CC-:B------:R-:W-:Y:S01]  /*1ecb0*/  FFMA.FTZ R177, R177, R120.reuse, -R196.reuse ;  /* 0x00000078b1b17223 */ /* 0x180fe200000108c4 */
[----:B------:R-:W-:Y:S01]  /*1ecc0*/  FMNMX.FTZ R197, R12, R197, !PT ;  /* 0x000000c50cc57209 */ /* 0x000fe20007810000 */
[-CC-:B------:R-:W-:Y:S01]  /*1ecd0*/  FFMA.FTZ R180, R180, R120.reuse, -R196.reuse ;  /* 0x00000078b4b47223 */ /* 0x180fe200000108c4 */
[----:B------:R-:W-:Y:S01]  /*1ece0*/  ISETP.GT.AND P2, PT, R189, 0x18, PT ;  /* 0x00000018bd00780c */ /* 0x000fe20003f44270 */
[-CC-:B------:R-:W-:Y:S01]  /*1ecf0*/  FFMA.FTZ R181, R181, R120.reuse, -R196.reuse ;  /* 0x00000078b5b57223 */ /* 0x180fe200000108c4 */
[----:B------:R-:W-:Y:S01]  /*1ed00*/  FMNMX.FTZ R197, R193, R197, !PT ;  /* 0x000000c5c1c57209 */ /* 0x000fe20007810000 */
[-CC-:B----4-:R-:W-:Y:S01]  /*1ed10*/  FFMA.FTZ R198, R121, R120.reuse, -R196.reuse ;  /* 0x0000007879c67223 */ /* 0x190fe200000108c4 */
[----:B------:R-:W-:Y:S01]  /*1ed20*/  FSEL R188, R188, -INF , P5 ;  /* 0xff800000bcbc7808 */ /* 0x000fe20002800000 */
[-CC-:B------:R-:W-:Y:S01]  /*1ed30*/  FFMA.FTZ R183, R183, R120.reuse, -R196.reuse ;  /* 0x00000078b7b77223 */ /* 0x180fe200000108c4 */
[----:B------:R-:W-:Y:S01]  /*1ed40*/  FMNMX.FTZ R197, R184, R197, !PT ;  /* 0x000000c5b8c57209 */ /* 0x000fe20007810000 */
[-CC-:B------:R-:W-:Y:S01]  /*1ed50*/  FFMA.FTZ R153, R153, R120.reuse, -R196.reuse ;  /* 0x0000007899997223 */ /* 0x180fe200000108c4 */
[----:B------:R-:W-:Y:S01]  /*1ed60*/  ISETP.GT.AND P3, PT, R189, 0x19, PT ;  /* 0x00000019bd00780c */ /* 0x000fe20003f64270 */
[-CC-:B------:R-:W-:Y:S01]  /*1ed70*/  FFMA.FTZ R156, R156, R120.reuse, -R196.reuse ;  /* 0x000000789c9c7223 */ /* 0x180fe200000108c4 */
[----:B------:R-:W-:Y:S01]  /*1ed80*/  FMNMX.FTZ R197, R186, R197, !PT ;  /* 0x000000c5bac57209 */ /* 0x000fe20007810000 */
[-CC-:B------:R-:W-:Y:S01]  /*1ed90*/  FFMA.FTZ R157, R157, R120.reuse, -R196.reuse ;  /* 0x000000789d9d7223 */ /* 0x180fe200000108c4 */
[----:B------:R-:W-:Y:S01]  /*1eda0*/  FSEL R190, R190, -INF , P2 ;  /* 0xff800000bebe7808 */ /* 0x000fe20001000000 */
[-CC-:B------:R-:W-:Y:S01]  /*1edb0*/  FFMA.FTZ R159, R159, R120.reuse, -R196.reuse ;  /* 0x000000789f9f7223 */ /* 0x180fe200000108c4 */
[----:B------:R-:W-:Y:S01]  /*1edc0*/  FMNMX.FTZ R197, R188, R197, !PT ;  /* 0x000000c5bcc57209 */ /* 0x000fe20007810000 */
[-CC-:B------:R-:W-:Y:S01]  /*1edd0*/  FFMA.FTZ R161, R161, R120.reuse, -R196.reuse ;  /* 0x00000078a1a17223 */ /* 0x180fe200000108c4 */
[----:B------:R-:W-:Y:S01]  /*1ede0*/  ISETP.GT.AND P4, PT, R189, 0x20, PT ;  /* 0x00000020bd00780c */ /* 0x000fe20003f84270 */
        /* <DEDUP_REMOVED lines=28> */
[----:B------:R-:W-:Y:S01]  /*1efb0*/  FFMA.FTZ R143, R143, R120, -R196 ;  /* 0x000000788f8f7223 */ /* 0x000fe200000108c4 */
[----:B------:R-:W-:Y:S01]  /*1efc0*/  ISETP.GT.AND P5, PT, R189, 0x31, PT ;  /* 0x00000031bd00780c */ /* 0x000fe20003fa4270 */
[----:B------:R-:W-:Y:S01]  /*1efd0*/  MUFU.EX2 R7, R7 ;  /* 0x0000000700077308 */ /* 0x000fe20000000800 */
[----:B------:R-:W-:-:S02]  /*1efe0*/  FSEL R175, R175, -INF , P4 ;  /* 0xff800000afaf7808 */ /* 0x000fc40002000000 */
[----:B------:R-:W-:Y:S02]  /*1eff0*/  FMNMX.FTZ R197, R174, R197, !PT ;  /* 0x000000c5aec57209 */ /* 0x000fe40007810000 */
[----:B------:R-:W-:Y:S02]  /*1f000*/  ISETP.GT.AND P2, PT, R189, 0x38, PT ;  /* 0x00000038bd00780c */ /* 0x000fe40003f44270 */
[----:B------:R-:W-:Y:S01]  /*1f010*/  FSEL R178, R178, -INF , P5 ;  /* 0xff800000b2b27808 */ /* 0x000fe20002800000 */
[----:B------:R-:W-:Y:S01]  /*1f020*/  MUFU.EX2 R136, R136 ;  /* 0x0000008800887308 */ /* 0x000fe20000000800 */
[----:B------:R-:W-:Y:S01]  /*1f030*/  FMNMX.FTZ R197, R175, R197, !PT ;  /* 0x000000c5afc57209 */ /* 0x000fe20007810000 */
[----:B------:R-:W-:Y:S02]  /*1f040*/  WARPGROUP.DEPBAR.LE gsb0, 0x0 ;  /* 0x00008000000079c5 */ /* 0x000fe40000010000 */
        /* <DEDUP_REMOVED lines=8> */
[----:B------:R-:W-:Y:S01]  /*1f0d0*/  MUFU.EX2 R21, R21 ;  /* 0x0000001500157308 */ /* 0x000fe20000000800 */
[----:B------:R-:W-:-:S02]  /*1f0e0*/  FSEL R152, R152, -INF , P4 ;  /* 0xff80000098987808 */ /* 0x000fc40002000000 */
[----:B------:R-:W-:Y:S02]  /*1f0f0*/  FMNMX.FTZ R197, R182, R197, !PT ;  /* 0x000000c5b6c57209 */ /* 0x000fe40007810000 */
[C---:B------:R-:W-:Y:S02]  /*1f100*/  ISETP.GT.AND P2, PT, R189.reuse, 0x48, PT ;  /* 0x00000048bd00780c */ /* 0x040fe40003f44270 */
        /* <DEDUP_REMOVED lines=34> */
[----:B-1----:R-:W-:-:S02]  /*1f330*/  FSEL R125, R125, -INF , P2 ;  /* 0xff8000007d7d7808 */ /* 0x002fc40001000000 */
[----:B------:R-:W-:Y:S01]  /*1f340*/  FMNMX.FTZ R197, R138, R197, !PT ;  /* 0x000000c58ac57209 */ /* 0x000fe20007810000 */
[----:B------:R-:W-:Y:S01]  /*1f350*/  MUFU.EX2 R180, R180 ;  /* 0x000000b400b47308 */ /* 0x000fe20000000800 */
[----:B------:R-:W-:Y:S02]  /*1f360*/  ISETP.GT.AND P4, PT, R189, 0x70, PT ;  /* 0x00000070bd00780c */ /* 0x000fe40003f84270 */
[----:B--2---:R-:W-:Y:S02]  /*1f370*/  FSEL R195, R195, -INF , P3 ;  /* 0xff800000c3c37808 */ /* 0x004fe40001800000 */
        /* <DEDUP_REMOVED lines=39> */
[----:B------:R-:W-:Y:S01]  /*1f5f0*/  ISETP.GT.AND P3, PT, R189, 0x99, PT ;  /* 0x00000099bd00780c */ /* 0x000fe20003f64270 */
[----:B------:R-:W-:-:S01]  /*1f600*/  FFMA.FTZ R189, R139, R120, -R196 ;  /* 0x000000788bbd7223 */ /* 0x000fc200000108c4 */
[----:B------:R-:W-:Y:S01]  /*1f610*/  FSEL R139, R134, -INF , P2 ;  /* 0xff800000868b7808 */ /* 0x000fe20001000000 */
[----:B------:R-:W-:-:S01]  /*1f620*/  FFMA.FTZ R196, R133, R120, -R196 ;  /* 0x0000007885c47223 */ /* 0x000fc200000108c4 */
[----:B------:R-:W-:Y:S01]  /*1f630*/  FMNMX.FTZ R197, R131, R197, !PT ;  /* 0x000000c583c57209 */ /* 0x000fe20007810000 */
[----:B------:R1:W-:Y:S01]  /*1f640*/  MUFU.EX2 R134, R189 ;  /* 0x000000bd00867308 */ /* 0x0003e20000000800 */
[----:B------:R-:W-:-:S07]  /*1f650*/  FSEL R135, R135, -INF , P3 ;  /* 0xff80000087877808 */ /* 0x000fce0001800000 */
[----:B------:R-:W-:Y:S01]  /*1f660*/  MUFU.EX2 R165, R165 ;  /* 0x000000a500a57308 */ /* 0x000fe20000000800 */
[----:B-1----:R-:W-:-:S04]  /*1f670*/  FMNMX.FTZ R189, R139, R197, !PT ;  /* 0x000000c58bbd7209 */ /* 0x002fc80007810000 */
[----:B------:R-:W-:-:S03]  /*1f680*/  FMNMX.FTZ R189, R135, R189, !PT ;  /* 0x000000bd87bd7209 */ /* 0x000fc60007810000 */
[----:B------:R-:W-:Y:S02]  /*1f690*/  MUFU.EX2 R194, R194 ;  /* 0x000000c200c27308 */ /* 0x000fe40000000800 */
[----:B------:R-:W1:Y:S06]  /*1f6a0*/  SHFL.BFLY PT, R197, R189, 0x2, 0x1f ;  /* 0x0c401f00bdc57f89 */ /* 0x000e6c00000e0000 */
[----:B------:R-:W-:Y:S08]  /*1f6b0*/  MUFU.EX2 R124, R124 ;  /* 0x0000007c007c7308 */ /* 0x000ff00000000800 */
[----:B------:R-:W-:Y:S08]  /*1f6c0*/  MUFU.EX2 R140, R140 ;  /* 0x0000008c008c7308 */ /* 0x000ff00000000800 */
[----:B------:R-:W-:Y:S01]  /*1f6d0*/  MUFU.EX2 R141, R141 ;  /* 0x0000008d008d7308 */ /* 0x000fe20000000800 */
[----:B-1----:R-:W-:-:S05]  /*1f6e0*/  FMNMX.FTZ R197, R189, R197, !PT ;  /* 0x000000c5bdc57209 */ /* 0x002fca0007810000 */
[----:B------:R-:W1:Y:S02]  /*1f6f0*/  SHFL.BFLY PT, R121, R197, 0x1, 0x1f ;  /* 0x0c201f00c5797f89 */ /* 0x000e6400000e0000 */
        /* <DEDUP_REMOVED lines=11> */
[----:B------:R-:W-:Y:S01]  /*1f7b0*/  FMUL.FTZ R5, R197, R120 ;  /* 0x00000078c5057220 */ /* 0x000fe20000410000 */
[----:B------:R-:W-:-:S02]  /*1f7c0*/  FSEL R197, R121, RZ, P0 ;  /* 0x000000ff79c57208 */ /* 0x000fc40000000000 */
[----:B------:R-:W-:Y:S01]  /*1f7d0*/  ISETP.NE.AND P0, PT, R199, RZ, PT ;  /* 0x000000ffc700720c */ /* 0x000fe20003f05270 */
[----:B------:R-:W-:-:S01]  /*1f7e0*/  FFMA.FTZ R191, R191, R120, -R133 ;  /* 0x00000078bfbf7223 */ /* 0x000fc20000010885 */
[----:B------:R-:W-:Y:S01]  /*1f7f0*/  FFMA.FTZ R12, R12, R120, -R133 ;  /* 0x000000780c0c7223 */ /* 0x000fe20000010885 */
[----:B------:R-:W-:-:S01]  /*1f800*/  FADD.FTZ R197, -R197, R4 ;  /* 0x00000004c5c57221 */ /* 0x000fc20000010100 */
[----:B------:R-:W1:Y:S01]  /*1f810*/  MUFU.EX2 R5, R5 ;  /* 0x0000000500057308 */ /* 0x000e620000000800 */
[----:B------:R-:W-:-:S01]  /*1f820*/  FFMA.FTZ R193, R193, R120, -R133 ;  /* 0x00000078c1c17223 */ /* 0x000fc20000010885 */
[-CC-:B------:R-:W-:Y:S01]  /*1f830*/  FFMA.FTZ R184, R184, R120.reuse, -R133.reuse ;  /* 0x00000078b8b87223 */ /* 0x180fe20000010885 */
[-C--:B------:R-:W-:Y:S01]  /*1f840*/  FMUL.FTZ R4, R197, R120.reuse ;  /* 0x00000078c5047220 */ /* 0x080fe20000410000 */
        /* <DEDUP_REMOVED lines=16> */
[----:B------:R-:W-:Y:S01]  /*1f950*/  FFMA.FTZ R154, R154, R120, -R133 ;  /* 0x000000789a9a7223 */ /* 0x000fe20000010885 */
[----:B------:R-:W-:-:S01]  /*1f960*/  FADD.FTZ R3, R136, R3 ;  /* 0x0000000388037221 */ /* 0x000fc20000010000 */
[-CC-:B------:R-:W-:Y:S01]  /*1f970*/  FFMA.FTZ R155, R155, R120.reuse, -R133.reuse ;  /* 0x000000789b9b7223 */ /* 0x180fe20000010885 */
[----:B------:R-:W-:-:S01]  /*1f980*/  FFMA.FTZ R158, R158, R120, -R133 ;  /* 0x000000789e9e7223 */ /* 0x000fc20000010885 */
[----:B------:R-:W1:Y:S01]  /*1f990*/  MUFU.EX2 R12, R12 ;  /* 0x0000000c000c7308 */ /* 0x000e620000000800 */
[----:B------:R-:W-:-:S01]  /*1f9a0*/  FADD.FTZ R3, R13, R3 ;  /* 0x000000030d037221 */ /* 0x000fc20000010000 */
[-CC-:B------:R-:W-:Y:S01]  /*1f9b0*/  FFMA.FTZ R160, R160, R120.reuse, -R133.reuse ;  /* 0x00000078a0a07223 */ /* 0x180fe20000010885 */
[----:B------:R-:W-:-:S01]  /*1f9c0*/  FFMA.FTZ R162, R162, R120, -R133 ;  /* 0x00000078a2a27223 */ /* 0x000fc20000010885 */
[----:B------:R-:W-:Y:S01]  /*1f9d0*/  FFMA.FTZ R164, R164, R120, -R133 ;  /* 0x00000078a4a47223 */ /* 0x000fe20000010885 */
[----:B------:R-:W-:-:S01]  /*1f9e0*/  FADD.FTZ R3, R21, R3 ;  /* 0x0000000315037221 */ /* 0x000fc20000010000 */
[-CC-:B------:R-:W-:Y:S01]  /*1f9f0*/  FFMA.FTZ R167, R167, R120.reuse, -R133.reuse ;  /* 0x00000078a7a77223 */ /* 0x180fe20000010885 */
[----:B------:R-:W-:-:S01]  /*1fa00*/  FFMA.FTZ R137, R137, R120, -R133 ;  /* 0x0000007889897223 */ /* 0x000fc20000010885 */
[----:B------:R-:W3:Y:S01]  /*1fa10*/  MUFU.EX2 R193, R193 ;  /* 0x000000c100c17308 */ /* 0x000ee20000000800 */
[----:B--2---:R-:W-:-:S01]  /*1fa20*/  FFMA.FTZ R0, R4, R0, R191 ;  /* 0x0000000004007223 */ /* 0x004fc200000100bf */
[----:B------:R-:W-:Y:S01]  /*1fa30*/  FADD.FTZ R3, R185, R3 ;  /* 0x00000003b9037221 */ /* 0x000fe20000010000 */
[----:B------:R-:W-:-:S01]  /*1fa40*/  FFMA.FTZ R138, R138, R120, -R133 ;  /* 0x000000788a8a7223 */ /* 0x000fc20000010885 */
[-CC-:B------:R-:W-:Y:S01]  /*1fa50*/  FFMA.FTZ R125, R125, R120.reuse, -R133.reuse ;  /* 0x000000787d7d7223 */ /* 0x180fe20000010885 */
[----:B------:R-:W-:-:S01]  /*1fa60*/  FFMA.FTZ R195, R195, R120, -R133 ;  /* 0x00000078c3c37223 */ /* 0x000fc20000010885 */
[----:B------:R-:W-:Y:S01]  /*1fa70*/  FADD.FTZ R3, R187, R3 ;  /* 0x00000003bb037221 */ /* 0x000fe20000010000 */
[----:B------:R-:W-:-:S01]  /*1fa80*/  FFMA.FTZ R146, R146, R120, -R133 ;  /* 0x0000007892927223 */ /* 0x000fc20000010885 */
[----:B------:R-:W2:Y:S01]  /*1fa90*/  MUFU.EX2 R184, R184 ;  /* 0x000000b800b87308 */ /* 0x000ea20000000800 */
[----:B-1----:R-:W-:-:S01]  /*1faa0*/  FADD.FTZ R0, R12, R0 ;  /* 0x000000000c007221 */ /* 0x002fc20000010000 */
[----:B------:R-:W-:Y:S01]  /*1fab0*/  FADD.FTZ R3, R166, R3 ;  /* 0x00000003a6037221 */ /* 0x000fe20000010000 */
[----:B------:R-:W-:-:S01]  /*1fac0*/  FFMA.FTZ R147, R147, R120, -R133 ;  /* 0x0000007893937223 */ /* 0x000fc20000010885 */
[-CC-:B------:R-:W-:Y:S01]  /*1fad0*/  FFMA.FTZ R150, R150, R120.reuse, -R133.reuse ;  /* 0x0000007896967223 */ /* 0x180fe20000010885 */
[----:B------:R-:W-:-:S01]  /*1fae0*/  FFMA.FTZ R151, R151, R120, -R133 ;  /* 0x0000007897977223 */ /* 0x000fc20000010885 */
[----:B------:R-:W-:Y:S01]  /*1faf0*/  FADD.FTZ R3, R11, R3 ;  /* 0x000000030b037221 */ /* 0x000fe20000010000 */
[----:B------:R-:W-:-:S01]  /*1fb00*/  FFMA.FTZ R122, R122, R120, -R133 ;  /* 0x000000787a7a7223 */ /* 0x000fc20000010885 */
[----:B------:R-:W1:Y:S01]  /*1fb10*/  MUFU.EX2 R186, R186 ;  /* 0x000000ba00ba7308 */ /* 0x000e620000000800 */
        /* <DEDUP_REMOVED lines=8> */
[----:B--2---:R-:W-:-:S01]  /*1fba0*/  FADD.FTZ R0, R184, R0 ;  /* 0x00000000b8007221 */ /* 0x004fc20000010000 */
[----:B------:R-:W-:Y:S01]  /*1fbb0*/  FADD.FTZ R3, R172, R3 ;  /* 0x00000003ac037221 */ /* 0x000fe20000010000 */
[----:B------:R-:W-:-:S01]  /*1fbc0*/  FFMA.FTZ R131, R131, R120, -R133 ;  /* 0x0000007883837223 */ /* 0x000fc20000010885 */
[-CC-:B------:R-:W-:Y:S01]  /*1fbd0*/  FFMA.FTZ R139, R139, R120.reuse, -R133.reuse ;  /* 0x000000788b8b7223 */ /* 0x180fe20000010885 */
[----:B------:R-:W-:-:S01]  /*1fbe0*/  FFMA.FTZ R133, R135, R120, -R133 ;  /* 0x0000007887857223 */ /* 0x000fc20000010885 */
[----:B------:R-:W-:Y:S01]  /*1fbf0*/  FADD.FTZ R3, R173, R3 ;  /* 0x00000003ad037221 */ /* 0x000fe20000010000 */
[----:B0-----:R-:W-:Y:S01]  /*1fc00*/  SHF.R.U32.HI R199, RZ, 0x7, R219 ;  /* 0x00000007ffc77819 */ /* 0x001fe200000116db */
[----:B------:R-:W0:Y:S01]  /*1fc10*/  MUFU.EX2 R190, R190 ;  /* 0x000000be00be7308 */ /* 0x000e220000000800 */
[----:B-1----:R-:W-:-:S01]  /*1fc20*/  FADD.FTZ R0, R186, R0 ;  /* 0x00000000ba007221 */ /* 0x002fc20000010000 */
[----:B------:R-:W-:Y:S01]  /*1fc30*/  FADD.FTZ R3, R176, R3 ;  /* 0x00000003b0037221 */ /* 0x000fe20000010000 */
[----:B------:R-:W-:-:S03]  /*1fc40*/  IADD3 R197, -R199, 0xb, RZ ;  /* 0x0000000bc7c57810 */ /* 0x000fc60007ffe1ff */
[----:B------:R-:W-:Y:S02]  /*1fc50*/  FADD.FTZ R3, R177, R3 ;  /* 0x00000003b1037221 */ /* 0x000fe40000010000 */
[----:B------:R-:W1:Y:S01]  /*1fc60*/  MUFU.EX2 R192, R192 ;  /* 0x000000c000c07308 */ /* 0x000e620000000800 */
[----:B---3--:R-:W-:-:S01]  /*1fc70*/  FADD.FTZ R0, R188, R0 ;  /* 0x00000000bc007221 */ /* 0x008fc20000010000 */
        /* <DEDUP_REMOVED lines=70> */
[----:B------:R-:W-:-:S04]  /*200e0*/  @!P0 IMAD R0, R9, 0x8, R16 ;  /* 0x0000000809008824 */ /* 0x000fc800078e0210 */
[----:B------:R-:W-:Y:S02]  /*200f0*/  @!P0 VIADD R0, R0, 0x33440 ;  /* 0x0003344000008836 */ /* 0x000fe40000000000 */
[----:B------:R-:W0:Y:S01]  /*20100*/  MUFU.EX2 R123, R123 ;  /* 0x0000007b007b7308 */ /* 0x000e220000000800 */
[----:B-1----:R-:W-:-:S02]  /*20110*/  FADD.FTZ R135, R151, R135 ;  /* 0x0000008797877221 */ /* 0x002fc40000010000 */
[----:B------:R-:W-:Y:S01]  /*20120*/  @!P0 PRMT R0, RZ, 0x654, R0 ;  /* 0x00000654ff008816 */ /* 0x000fe20000000000 */
[----:B------:R1:W-:Y:S06]  /*20130*/  BAR.ARV R197, 0x100 ;  /* 0x000400c50000751d */ /* 0x0003ec0000002000 */
[----:B------:R-:W3:Y:S01]  /*20140*/  MUFU.EX2 R149, R149 ;  /* 0x0000009500957308 */ /* 0x000ee20000000800 */
[----:B--2---:R-:W-:-:S01]  /*20150*/  FADD.FTZ R135, R122, R135 ;  /* 0x000000877a877221 */ /* 0x004fc20000010000 */
[----:B------:R2:W-:Y:S03]  /*20160*/  @!P0 SYNCS.ARRIVE.TRANS64.RED.A1T0 RZ, [R0+URZ], RZ ;  /* 0x000000ff00ff89a7 */ /* 0x0005e6000810043f */
[----:B0-----:R-:W-:-:S03]  /*20170*/  FADD.FTZ R135, R123, R135 ;  /* 0x000000877b877221 */ /* 0x001fc60000010000 */
[----:B------:R-:W0:Y:S08]  /*20180*/  MUFU.EX2 R126, R126 ;  /* 0x0000007e007e7308 */ /* 0x000e300000000800 */
[----:B------:R-:W4:Y:S01]  /*20190*/  MUFU.EX2 R132, R132 ;  /* 0x0000008400847308 */ /* 0x000f220000000800 */
[----:B---3--:R-:W-:-:S07]  /*201a0*/  FADD.FTZ R3, R149, R3 ;  /* 0x0000000395037221 */ /* 0x008fce0000010000 */
[----:B------:R-:W3:Y:S01]  /*201b0*/  MUFU.EX2 R127, R127 ;  /* 0x0000007f007f7308 */ /* 0x000ee20000000800 */
[----:B0-----:R-:W-:-:S07]  /*201c0*/  FADD.FTZ R135, R126, R135 ;  /* 0x000000877e877221 */ /* 0x001fce0000010000 */
[----:B------:R-:W0:Y:S01]  /*201d0*/  MUFU.EX2 R142, R142 ;  /* 0x0000008e008e7308 */ /* 0x000e220000000800 */
[----:B----4-:R-:W-:-:S07]  /*201e0*/  FADD.FTZ R3, R132, R3 ;  /* 0x0000000384037221 */ /* 0x010fce0000010000 */
        /* <DEDUP_REMOVED lines=18> */
.L_x_5146:
[----:B------:R-:W-:Y:S01]  /*20310*/  F2FP.SATFINITE.E4M3.F32.PACK_AB_MERGE_C R13, R21, R13, RZ ;  /* 0x0000000d150d723e */ /* 0x000fe200048070ff */
[----:B------:R-:W-:Y:S01]  /*20320*/  FMUL.FTZ R24, R24, R5 ;  /* 0x0000000518187220 */ /* 0x000fe20000410000 */
[----:B------:R-:W-:Y:S01]  /*20330*/  ISETP.GT.AND P0, PT, R6, R15, PT ;  /* 0x0000000f0600720c */ /* 0x000fe20003f04270 */
[----:B------:R-:W-:Y:S01]  /*20340*/  FMUL.FTZ R25, R25, R5 ;  /* 0x0000000519197220 */ /* 0x000fe20000410000 */
[----:B------:R-:W-:Y:S01]  /*20350*/  F2FP.SATFINITE.E4M3.F32.PACK_AB_MERGE_C R216, R136, R7, R13 ;  /* 0x0000000788d8723e */ /* 0x000fe2000480700d */
[-C--:B------:R-:W-:Y:S01]  /*20360*/  FMUL.FTZ R28, R28, R5.reuse ;  /* 0x000000051c1c7220 */ /* 0x080fe20000410000 */
        /* <DEDUP_REMOVED lines=143> */
.L_x_5136:
[----:B------:R-:W-:-:S13]  /*20c60*/  ISETP.GE.AND P0, PT, R6, RZ, PT ;  /* 0x000000ff0600720c */ /* 0x000fda0003f06270 */
[----:B------:R-:W-:Y:S05]  /*20c70*/  @!P0 BRA `(.L_x_5148) ;  /* 0x0000003c009c8947 */ /* 0x000fea0003800000 */
[----:B------:R-:W-:Y:S01]  /*20c80*/  IMAD.MOV.U32 R4, RZ, RZ, R121 ;  /* 0x000000ffff047224 */ /* 0x000fe200078e0079 */
[----:B------:R-:W-:Y:S01]  /*20c90*/  MOV R5, R10 ;  /* 0x0000000a00057202 */ /* 0x000fe20000000f00 */
[----:B------:R-:W-:Y:S02]  /*20ca0*/  IMAD.MOV.U32 R7, RZ, RZ, R220 ;  /* 0x000000ffff077224 */ /* 0x000fe400078e00dc */
[----:B------:R-:W-:-:S07]  /*20cb0*/  IMAD.MOV.U32 R8, RZ, RZ, R146 ;  /* 0x000000ffff087224 */ /* 0x000fce00078e0092 */
.L_x_5159:
        /* <DEDUP_REMOVED lines=8> */
.L_x_5150:
        /* <DEDUP_REMOVED lines=8> */
.L_x_5151:
[----:B------:R-:W-:Y:S04]  /*20dc0*/  BSSY B0, `(.L_x_5149) ;  /* 0x0000004000007945 */ /* 0x000fe80003800000 */
[----:B-1----:R-:W-:Y:S05]  /*20dd0*/  @P2 BRA `(.L_x_5152) ;  /* 0x0000000000082947 */ /* 0x002fea0003800000 */
[----:B------:R-:W1:Y:S02]  /*20de0*/  SYNCS.PHASECHK.TRANS64.TRYWAIT P2, [R9+URZ+0x33430], R10 ;  /* 0x0334300a090075a7 */ /* 0x000e64000804017f */
[----:B-1----:R-:W-:Y:S05]  /*20df0*/  @!P2 BRA `(.L_x_5153) ;  /* 0x000000fc005ca947 */ /* 0x002fea0003800000 */
.L_x_5152:
[----:B------:R-:W-:Y:S05]  /*20e00*/  BSYNC B0 ;  /* 0x0000000000007941 */ /* 0x000fea0003800000 */
.L_x_5149:
[----:B01----:R-:W0:Y:S01]  /*20e10*/  S2R R9, SR_TID.X ;  /* 0x0000000000097919 */ /* 0x003e220000002100 */
[----:B------:R-:W-:Y:S05]  /*20e20*/  WARPSYNC.ALL ;  /* 0x0000000000007948 */ /* 0x000fea0003800000 */
[----:B------:R-:W-:Y:S01]  /*20e30*/  IMAD.MOV.U32 R11, RZ, RZ, -0x7fffffe0 ;  /* 0x80000020ff0b7424 */ /* 0x000fe200078e00ff */
[----:B------:R-:W-:Y:S01]  /*20e40*/  UMOV UR48, UR24 ;  /* 0x0000001800307c82 */ /* 0x000fe20008000000 */
[----:B------:R-:W-:Y:S01]  /*20e50*/  UMOV UR49, UR25 ;  /* 0x0000001900317c82 */ /* 0x000fe20008000000 */
[----:B------:R-:W-:Y:S01]  /*20e60*/  MOV R13, 0x80000020 ;  /* 0x80000020000d7802 */ /* 0x000fe20000000f00 */
[----:B------:R-:W-:Y:S01]  /*20e70*/  UMOV UR44, UR24 ;  /* 0x00000018002c7c82 */ /* 0x000fe20008000000 */
[----:B------:R-:W-:Y:S01]  /*20e80*/  R2UR UR51, R11 ;  /* 0x000000000b3372ca */ /* 0x000fe200000e0000 */
[----:B------:R-:W-:Y:S01]  /*20e90*/  UMOV UR45, UR25 ;  /* 0x00000019002d7c82 */ /* 0x000fe20008000000 */
[C---:B------:R-:W-:Y:S01]  /*20ea0*/  R2UR UR47, R13.reuse ;  /* 0x000000000d2f72ca */ /* 0x040fe200000e0000 */
        /* <DEDUP_REMOVED lines=13> */
[----:B0-----:R-:W-:Y:S02]  /*20f80*/  SHF.R.U32.HI R10, RZ, 0x7, R9 ;  /* 0x00000007ff0a7819 */ /* 0x001fe40000011609 */
[----:B------:R-:W-:-:S03]  /*20f90*/  IADD3 R9, R8, 0x1, RZ ;  /* 0x0000000108097810 */ /* 0x000fc60007ffe0ff */
        /* <DEDUP_REMOVED lines=96> */
[----:B------:R-:W-:Y:S02]  /*215a0*/  MOV R13, 0x80000020 ;  /* 0x80000020000d7802 */ /* 0x000fe40000000f00 */
[----:B------:R-:W-:Y:S01]  /*215b0*/  R2UR UR14, R12 ;  /* 0x000000000c0e72ca */ /* 0x000fe200000e0000 */
[----:B------:R-:W-:Y:S01]  /*215c0*/  VIADD R12, R10, 0x302 ;  /* 0x000003020a0c7836 */ /* 0x000fe20000000000 */
[----:B------:R-:W-:Y:S01]  /*215d0*/  R2UR UR15, R13 ;  /* 0x000000000d0f72ca */ /* 0x000fe200000e0000 */
[----:B------:R-:W-:Y:S01]  /*215e0*/  IMAD.MOV.U32 R13, RZ, RZ, -0x7fffffe0 ;  /* 0x80000020ff0d7424 */ /* 0x000fe200078e00ff */
[----:B------:R-:W-:-:S02]  /*215f0*/  WARPGROUP.DEPBAR.LE gsb0, 0x0 ;  /* 0x00008000000079c5 */ /* 0x000fc40000010000 */
        /* <DEDUP_REMOVED lines=105> */
[C---:B------:R-:W-:Y:S01]  /*21c90*/  IADD3 R12, R10.reuse, 0x682, RZ ;  /* 0x000006820a0c7810 */ /* 0x040fe20007ffe0ff */
[----:B------:R-:W-:Y:S01]  /*21ca0*/  VIADD R10, R10, 0x702 ;  /* 0x000007020a0a7836 */ /* 0x000fe20000000000 */
        /* <DEDUP_REMOVED lines=33> */
.L_x_5155:
[----:B------:R-:W-:Y:S01]  /*21ec0*/  SHF.L.U32 R7, R7, 0x1f, RZ ;  /* 0x0000001f07077819 */ /* 0x000fe200000006ff */
[----:B------:R-:W-:-:S04]  /*21ed0*/  IMAD R10, R8, 0x8, R16 ;  /* 0x00000008080a7824 */ /* 0x000fc800078e0210 */
[----:B------:R0:W1:Y:S01]  /*21ee0*/  SYNCS.PHASECHK.TRANS64.TRYWAIT P0, [R10+URZ+0x33450], R7 ;  /* 0x033450070a0075a7 */ /* 0x000062000800017f */
[----:B------:R-:W-:Y:S05]  /*21ef0*/  @!P1 BRA `(.L_x_5156) ;  /* 0x0000000000049947 */ /* 0x000fea0003800000 */
[----:B------:R-:W-:Y:S01]  /*21f00*/  BPT.TRAP 0x1 ;  /* 0x000000040000795c */ /* 0x000fe20000300000 */
.L_x_5156:
[----:B-1----:R-:W-:Y:S05]  /*21f10*/  @P0 BRA `(.L_x_5154) ;  /* 0x0000000000080947 */ /* 0x002fea0003800000 */
[----:B------:R-:W1:Y:S02]  /*21f20*/  SYNCS.PHASECHK.TRANS64.TRYWAIT P0, [R10+URZ+0x33450], R7 ;  /* 0x033450070a0075a7 */ /* 0x000e64000800017f */
[----:B-1----:R-:W-:Y:S05]  /*21f30*/  @!P0 BRA `(.L_x_5157) ;  /* 0x000000ec00208947 */ /* 0x002fea0003800000 */
.L_x_5154:
[----:B01----:R-:W-:Y:S01]  /*21f40*/  IADD3 R7, R16, 0x200, RZ ;  /* 0x0000020010077810 */ /* 0x003fe20007ffe0ff */
[----:B------:R-:W-:Y:S01]  /*21f50*/  IMAD.MOV.U32 R11, RZ, RZ, -0x3ffffff0 ;  /* 0xc0000010ff0b7424 */ /* 0x000fe200078e00ff */
[----:B------:R-:W-:Y:S05]  /*21f60*/  WARPSYNC.ALL ;  /* 0x0000000000007948 */ /* 0x000fea0003800000 */
[----:B------:R-:W-:Y:S01]  /*21f70*/  SHF.R.U32.HI R7, RZ, 0x4, R7 ;  /* 0x00000004ff077819 */ /* 0x000fe20000011607 */
[----:B------:R-:W-:Y:S01]  /*21f80*/  WARPGROUP.ARRIVE ;  /* 0x00000000000079c5 */ /* 0x000fe20000000000 */
[----:B------:R-:W-:Y:S01]  /*21f90*/  R2UR UR7, R11 ;  /* 0x000000000b0772ca */ /* 0x000fe200000e0000 */
[----:B------:R-:W-:Y:S01]  /*21fa0*/  IMAD.MOV.U32 R13, RZ, RZ, -0x3ffffff0 ;  /* 0xc0000010ff0d7424 */ /* 0x000fe200078e00ff */
[----:B------:R-:W-:Y:S01]  /*21fb0*/  LOP3.LUT R7, R7, 0x3fff, RZ, 0xc0, !PT ;  /* 0x00003fff07077812 */ /* 0x000fe200078ec0ff */
[C---:B------:R-:W-:Y:S01]  /*21fc0*/  FMUL.FTZ R11, R2.reuse, R185 ;  /* 0x000000b9020b7220 */ /* 0x040fe20000410000 */
[C---:B------:R-:W-:Y:S01]  /*21fd0*/  FMUL.FTZ R15, R2.reuse, R188 ;  /* 0x000000bc020f7220 */ /* 0x040fe20000410000 */
[C---:B------:R-:W-:Y:S01]  /*21fe0*/  FMUL.FTZ R20, R2.reuse, R189 ;  /* 0x000000bd02147220 */ /* 0x040fe20000410000 */
[----:B------:R-:W-:Y:S01]  /*21ff0*/  LOP3.LUT R7, R7, 0x10000, RZ, 0xfc, !PT ;  /* 0x0001000007077812 */ /* 0x000fe200078efcff */
[C---:B------:R-:W-:Y:S01]  /*22000*/  FMUL.FTZ R21, R2.reuse, R190 ;  /* 0x000000be02157220 */ /* 0x040fe20000410000 */
[C---:B------:R-:W-:Y:S01]  /*22010*/  FMUL.FTZ R185, R2.reuse, R192 ;  /* 0x000000c002b97220 */ /* 0x040fe20000410000 */
[----:B------:R-:W-:Y:S01]  /*22020*/  MUFU.TANH R11, R11 ;  /* 0x0000000b000b7308 */ /* 0x000fe20000002400 */
        /* <DEDUP_REMOVED lines=23> */
[----:B------:R-:W1:Y:S01]  /*221a0*/  MUFU.TANH R20, R20 ;  /* 0x0000001400147308 */ /* 0x000e620000002400 */
[----:B------:R-:W-:Y:S01]  /*221b0*/  MOV R13, 0xc0000010 ;  /* 0xc0000010000d7802 */ /* 0x000fe20000000f00 */
        /* <DEDUP_REMOVED lines=63> */
[----:B------:R-:W3:Y:S07]  /*225b0*/  S2R R225, SR_TID.X ;  /* 0x0000000000e17919 */ /* 0x000eee0000002100 */
[----:B------:R-:W-:Y:S08]  /*225c0*/  MUFU.TANH R168, R168 ;  /* 0x000000a800a87308 */ /* 0x000ff00000002400 */
[----:B------:R-:W-:Y:S08]  /*225d0*/  MUFU.TANH R169, R169 ;  /* 0x000000a900a97308 */ /* 0x000ff00000002400 */
[----:B------:R-:W-:Y:S08]  /*225e0*/  MUFU.TANH R170, R170 ;  /* 0x000000aa00aa7308 */ /* 0x000ff00000002400 */
[----:B------:R-:W-:Y:S01]  /*225f0*/  MUFU.TANH R171, R171 ;  /* 0x000000ab00ab7308 */ /* 0x000fe20000002400 */
[----:B---3--:R-:W-:-:S04]  /*22600*/  LOP3.LUT R225, R225, 0x7f, RZ, 0xc0, !PT ;  /* 0x0000007fe1e17812 */ /* 0x008fc800078ec0ff */
[----:B------:R-:W-:Y:S02]  /*22610*/  ISETP.NE.AND P0, PT, R225, RZ, PT ;  /* 0x000000ffe100720c */ /* 0x000fe40003f05270 */
[----:B------:R-:W3:Y:S01]  /*22620*/  S2R R225, SR_TID.X ;  /* 0x0000000000e17919 */ /* 0x000ee20000002100 */
        /* <DEDUP_REMOVED lines=71> */
[----:B------:R-:W-:Y:S02]  /*22aa0*/  FMNMX.FTZ R195, R184, R195, !PT ;  /* 0x000000c3b8c37209 */ /* 0x000fe40007810000 */
[----:B-1----:R-:W-:-:S04]  /*22ab0*/  FMNMX.FTZ R194, R186, R194, !PT ;  /* 0x000000c2bac27209 */ /* 0x002fc80007810000 */
[----:B------:R-:W-:Y:S01]  /*22ac0*/  FMNMX.FTZ R194, R189, R194, !PT ;  /* 0x000000c2bdc27209 */ /* 0x000fe20007810000 */
[----:B------:R-:W1:Y:S01]  /*22ad0*/  MUFU.TANH R149, R149 ;  /* 0x0000009500957308 */ /* 0x000e620000002400 */
[----:B0-----:R-:W-:Y:S01]  /*22ae0*/  FMNMX.FTZ R120, R187, R195, !PT ;  /* 0x000000c3bb787209 */ /* 0x001fe20007810000 */
[----:B------:R-:W-:Y:S01]  /*22af0*/  FMUL.FTZ R195, R2, R121 ;  /* 0x0000007902c37220 */ /* 0x000fe20000410000 */
[----:B------:R-:W-:Y:S02]  /*22b00*/  FMNMX.FTZ R121, R190, R194, !PT ;  /* 0x000000c2be797209 */ /* 0x000fe40007810000 */
[----:B------:R-:W-:Y:S02]  /*22b10*/  FMNMX.FTZ R120, R188, R120, !PT ;  /* 0x00000078bc787209 */ /* 0x000fe40007810000 */
[----:B------:R-:W-:Y:S01]  /*22b20*/  FMNMX.FTZ R121, R168, R121, !PT ;  /* 0x00000079a8797209 */ /* 0x000fe20007810000 */
[----:B------:R-:W-:Y:S01]  /*22b30*/  MUFU.TANH R150, R150 ;  /* 0x0000009600967308 */ /* 0x000fe20000002400 */
[----:B------:R-:W-:-:S02]  /*22b40*/  FMNMX.FTZ R120, R191, R120, !PT ;  /* 0x00000078bf787209 */ /* 0x000fc40007810000 */
[----:B------:R-:W-:Y:S02]  /*22b50*/  FMNMX.FTZ R121, R169, R121, !PT ;  /* 0x00000079a9797209 */ /* 0x000fe40007810000 */
[----:B------:R-:W-:Y:S02]  /*22b60*/  FMNMX.FTZ R120, R192, R120, !PT ;  /* 0x00000078c0787209 */ /* 0x000fe40007810000 */
[----:B------:R-:W-:Y:S01]  /*22b70*/  FMNMX.FTZ R121, R172, R121, !PT ;  /* 0x00000079ac797209 */ /* 0x000fe20007810000 */
[----:B------:R-:W-:Y:S01]  /*22b80*/  MUFU.TANH R151, R151 ;  /* 0x0000009700977308 */ /* 0x000fe20000002400 */
[----:B------:R-:W-:Y:S02]  /*22b90*/  FMNMX.FTZ R120, R170, R120, !PT ;  /* 0x00000078aa787209 */ /* 0x000fe40007810000 */
[----:B------:R-:W-:Y:S02]  /*22ba0*/  FMNMX.FTZ R121, R173, R121, !PT ;  /* 0x00000079ad797209 */ /* 0x000fe40007810000 */
[----:B------:R-:W-:-:S02]  /*22bb0*/  FMNMX.FTZ R120, R171, R120, !PT ;  /* 0x00000078ab787209 */ /* 0x000fc40007810000 */
[----:B------:R-:W-:Y:S01]  /*22bc0*/  FMNMX.FTZ R121, R176, R121, !PT ;  /* 0x00000079b0797209 */ /* 0x000fe20007810000 */
[----:B------:R-:W0:Y:S01]  /*22bd0*/  MUFU.TANH R193, R193 ;  /* 0x000000c100c17308 */ /* 0x000e220000002400 */
[----:B------:R-:W-:Y:S02]  /*22be0*/  FMNMX.FTZ R120, R174, R120, !PT ;  /* 0x00000078ae787209 */ /* 0x000fe40007810000 */
[----:B------:R-:W-:Y:S02]  /*22bf0*/  FMNMX.FTZ R121, R177, R121, !PT ;  /* 0x00000079b1797209 */ /* 0x000fe40007810000 */
[----:B------:R-:W-:Y:S02]  /*22c00*/  FMNMX.FTZ R120, R175, R120, !PT ;  /* 0x00000078af787209 */ /* 0x000fe40007810000 */
[----:B------:R-:W-:Y:S01]  /*22c10*/  FMNMX.FTZ R121, R180, R121, !PT ;  /* 0x00000079b4797209 */ /* 0x000fe20007810000 */
[----:B------:R-:W3:Y:S01]  /*22c20*/  MUFU.TANH R194, R195 ;  /* 0x000000c300c27308 */ /* 0x000ee20000002400 */
        /* <DEDUP_REMOVED lines=9> */
[----:B------:R-:W-:Y:S01]  /*22cc0*/  MUFU.TANH R123, R123 ;  /* 0x0000007b007b7308 */ /* 0x000fe20000002400 */
[----:B------:R-:W-:Y:S02]  /*22cd0*/  FMNMX.FTZ R120, R154, R120, !PT ;  /* 0x000000789a787209 */ /* 0x000fe40007810000 */
[----:B------:R-:W-:Y:S02]  /*22ce0*/  FMNMX.FTZ R121, R157, R121, !PT ;  /* 0x000000799d797209 */ /* 0x000fe40007810000 */
[----:B------:R-:W-:Y:S02]  /*22cf0*/  FMNMX.FTZ R120, R155, R120, !PT ;  /* 0x000000789b787209 */ /* 0x000fe40007810000 */
[----:B------:R-:W-:Y:S01]  /*22d00*/  FMNMX.FTZ R121, R160, R121, !PT ;  /* 0x00000079a0797209 */ /* 0x000fe20007810000 */
[----:B------:R-:W4:Y:S01]  /*22d10*/  MUFU.TANH R124, R124 ;  /* 0x0000007c007c7308 */ /* 0x000f220000002400 */
        /* <DEDUP_REMOVED lines=23> */
[----:B--2---:R-:W-:Y:S01]  /*22e90*/  FMNMX.FTZ R121, R148, R121, !PT ;  /* 0x0000007994797209 */ /* 0x004fe20007810000 */
[----:B------:R-:W2:Y:S01]  /*22ea0*/  MUFU.TANH R129, R129 ;  /* 0x0000008100817308 */ /* 0x000ea20000002400 */
[----:B------:R-:W-:Y:S02]  /*22eb0*/  FMNMX.FTZ R120, R146, R120, !PT ;  /* 0x0000007892787209 */ /* 0x000fe40007810000 */
[----:B-1----:R-:W-:Y:S02]  /*22ec0*/  FMNMX.FTZ R121, R149, R121, !PT ;  /* 0x0000007995797209 */ /* 0x002fe40007810000 */
[----:B------:R-:W-:Y:S02]  /*22ed0*/  FMNMX.FTZ R120, R147, R120, !PT ;  /* 0x0000007893787209 */ /* 0x000fe40007810000 */
[----:B0-----:R-:W-:Y:S01]  /*22ee0*/  FMNMX.FTZ R121, R193, R121, !PT ;  /* 0x00000079c1797209 */ /* 0x001fe20007810000 */
[----:B------:R-:W0:Y:S01]  /*22ef0*/  MUFU.TANH R130, R130 ;  /* 0x0000008200827308 */ /* 0x000e220000002400 */
[----:B------:R-:W-:-:S02]  /*22f00*/  FMNMX.FTZ R120, R150, R120, !PT ;  /* 0x0000007896787209 */ /* 0x000fc40007810000 */
[----:B---3--:R-:W-:Y:S02]  /*22f10*/  FMNMX.FTZ R121, R194, R121, !PT ;  /* 0x00000079c2797209 */ /* 0x008fe40007810000 */
[----:B------:R-:W-:Y:S02]  /*22f20*/  FMNMX.FTZ R120, R151, R120, !PT ;  /* 0x0000007897787209 */ /* 0x000fe40007810000 */
[----:B----4-:R-:W-:Y:S01]  /*22f30*/  FMNMX.FTZ R121, R124, R121, !PT ;  /* 0x000000797c797209 */ /* 0x010fe20007810000 */
[----:B------:R-:W1:Y:S01]  /*22f40*/  MUFU.TANH R131, R131 ;  /* 0x0000008300837308 */ /* 0x000e620000002400 */
[----:B------:R-:W-:Y:S02]  /*22f50*/  FMNMX.FTZ R120, R122, R120, !PT ;  /* 0x000000787a787209 */ /* 0x000fe40007810000 */
[----:B-----5:R-:W-:Y:S02]  /*22f60*/  FMNMX.FTZ R121, R125, R121, !PT ;  /* 0x000000797d797209 */ /* 0x020fe40007810000 */
[----:B------:R-:W-:-:S02]  /*22f70*/  FMNMX.FTZ R120, R123, R120, !PT ;  /* 0x000000787b787209 */ /* 0x000fc40007810000 */
[----:B------:R-:W-:Y:S01]  /*22f80*/  FMNMX.FTZ R121, R128, R121, !PT ;  /* 0x0000007980797209 */ /* 0x000fe20007810000 */
[----:B------:R-:W3:Y:S01]  /*22f90*/  MUFU.TANH R132, R132 ;  /* 0x0000008400847308 */ /* 0x000ee20000002400 */
[----:B------:R-:W-:Y:S02]  /*22fa0*/  FMNMX.FTZ R120, R126, R120, !PT ;  /* 0x000000787e787209 */ /* 0x000fe40007810000 */
[----:B--2---:R-:W-:Y:S02]  /*22fb0*/  FMNMX.FTZ R121, R129, R121, !PT ;  /* 0x0000007981797209 */ /* 0x004fe40007810000 */
[----:B------:R-:W-:-:S03]  /*22fc0*/  FMNMX.FTZ R120, R127, R120, !PT ;  /* 0x000000787f787209 */ /* 0x000fc60007810000 */
[----:B------:R-:W2:Y:S01]  /*22fd0*/  MUFU.TANH R133, R133 ;  /* 0x0000008500857308 */ /* 0x000ea20000002400 */
[----:B0-----:R-:W-:-:S04]  /*22fe0*/  FMNMX.FTZ R120, R130, R120, !PT ;  /* 0x0000007882787209 */ /* 0x001fc80007810000 */
[----:B-1----:R-:W-:-:S03]  /*22ff0*/  FMNMX.FTZ R120, R131, R120, !PT ;  /* 0x0000007883787209 */ /* 0x002fc60007810000 */
[----:B------:R-:W0:Y:S01]  /*23000*/  MUFU.TANH R134, R134 ;  /* 0x0000008600867308 */ /* 0x000e220000002400 */
[----:B---3--:R-:W-:-:S07]  /*23010*/  FMNMX.FTZ R121, R132, R121, !PT ;  /* 0x0000007984797209 */ /* 0x008fce0007810000 */
[----:B------:R-:W1:Y:S01]  /*23020*/  MUFU.TANH R135, R135 ;  /* 0x0000008700877308 */ /* 0x000e620000002400 */
[----:B--2---:R-:W-:-:S05]  /*23030*/  FMNMX.FTZ R196, R133, R121, !PT ;  /* 0x0000007985c47209 */ /* 0x004fca0007810000 */
[----:B------:R-:W2:Y:S01]  /*23040*/  SHFL.BFLY PT, R121, R196, 0x2, 0x1f ;  /* 0x0c401f00c4797f89 */ /* 0x000ea200000e0000 */
[----:B0-----:R-:W-:Y:S01]  /*23050*/  FMNMX.FTZ R120, R134, R120, !PT ;  /* 0x0000007886787209 */ /* 0x001fe20007810000 */
[----:B------:R-:W-:Y:S02]  /*23060*/  WARPGROUP.DEPBAR.LE gsb0, 0x0 ;  /* 0x00008000000079c5 */ /* 0x000fe40000010000 */
[----:B------:R-:W-:Y:S01]  /*23070*/  WARPGROUP.ARRIVE ;  /* 0x00000000000079c5 */ /* 0x000fe20000000000 */
[----:B-1----:R-:W-:-:S05]  /*23080*/  FMNMX.FTZ R195, R135, R120, !PT ;  /* 0x0000007887c37209 */ /* 0x002fca0007810000 */
[----:B------:R-:W-:Y:S01]  /*23090*/  QGMMA.64x192x32.F32.E4M3.E4M3 R24, R204, gdesc[UR4], R24, gsb0 ;  /* 0x02e00004cc187df3 */ /* 0x000fe20008000818 */
[----:B------:R-:W0:Y:S01]  /*230a0*/  SHFL.BFLY PT, R120, R195, 0x2, 0x1f ;  /* 0x0c401f00c3787f89 */ /* 0x000e2200000e0000 */
[----:B--2---:R-:W-:Y:S01]  /*230b0*/  FMNMX.FTZ R196, R196, R121, !PT ;  /* 0x00000079c4c47209 */ /* 0x004fe20007810000 */
[----:B------:R-:W-:-:S04]  /*230c0*/  IMAD.MOV.U32 R121, RZ, RZ, -0x3ffffff0 ;  /* 0xc0000010ff797424 */ /* 0x000fc800078e00ff */
[----:B------:R-:W1:Y:S01]  /*230d0*/  SHFL.BFLY PT, R197, R196, 0x1, 0x1f ;  /* 0x0c201f00c4c57f89 */ /* 0x000e6200000e0000 */
[----:B------:R-:W-:Y:S02]  /*230e0*/  R2UR UR7, R121 ;  /* 0x00000000790772ca */ /* 0x000fe400000e0000 */
[----:B0-----:R-:W-:Y:S01]  /*230f0*/  FMNMX.FTZ R195, R195, R120, !PT ;  /* 0x00000078c3c37209 */ /* 0x001fe20007810000 */
[----:B------:R-:W-:-:S04]  /*23100*/  VIADD R120, R10, 0x600 ;  /* 0x000006000a787836 */ /* 0x000fc80000000000 */
[----:B------:R-:W0:Y:S01]  /*23110*/  SHFL.BFLY PT, R198, R195, 0x1, 0x1f ;  /* 0x0c201f00c3c67f89 */ /* 0x000e2200000e0000 */
[----:B------:R-:W-:Y:S02]  /*23120*/  R2UR UR6, R120 ;  /* 0x00000000780672ca */ /* 0x000fe400000e0000 */
[----:B------:R-:W-:Y:S02]  /*23130*/  MOV R120, UR56 ;  /* 0x0000003800787c02 */ /* 0x000fe40008000f00 */
[----:B-1----:R-:W-:-:S05]  /*23140*/  FMNMX.FTZ R10, R196, R197, !PT ;  /* 0x000000c5c40a7209 */ /* 0x002fca0007810000 */
[----:B------:R-:W-:-:S04]  /*23150*/  FADD.FTZ R5, -R10, R5 ;  /* 0x000000050a057221 */ /* 0x000fc80000010100 */
[----:B------:R-:W-:Y:S01]  /*23160*/  FMUL.FTZ R197, R5, R120 ;  /* 0x0000007805c57220 */ /* 0x000fe20000410000 */
[----:B0-----:R-:W-:Y:S01]  /*23170*/  FMNMX.FTZ R121, R195, R198, !PT ;  /* 0x000000c6c3797209 */ /* 0x001fe20007810000 */
[----:B------:R-:W-:-:S04]  /*23180*/  FFMA.FTZ R195, R10, R120, -8 ;  /* 0xc10000000ac37423 */ /* 0x000fc80000010078 */
[-CC-:B------:R-:W-:Y:S01]  /*23190*/  FFMA.FTZ R196, R11, R120.reuse, -R195.reuse ;  /* 0x000000780bc47223 */ /* 0x180fe200000108c3 */
[----:B------:R-:W-:-:S01]  /*231a0*/  FFMA.FTZ R11, R15, R120, -R195 ;  /* 0x000000780f0b7223 */ /* 0x000fc200000108c3 */
[-CC-:B------:R-:W-:Y:S01]  /*231b0*/  FFMA.FTZ R15, R185, R120.reuse, -R195.reuse ;  /* 0x00000078b90f7223 */ /* 0x180fe200000108c3 */
[----:B------:R-:W-:-:S01]  /*231c0*/  FFMA.FTZ R185, R189, R120, -R195 ;  /* 0x00000078bdb97223 */ /* 0x000fc200000108c3 */
[----:B------:R-:W-:Y:S01]  /*231d0*/  FFMA.FTZ R189, R193, R120, -R195 ;  /* 0x00000078c1bd7223 */ /* 0x000fe200000108c3 */
[----:B------:R-:W-:-:S01]  /*231e0*/  FADD.FTZ R5, -R121, R4 ;  /* 0x0000000479057221 */ /* 0x000fc20000010100 */
[-C--:B------:R-:W-:Y:S01]  /*231f0*/  FFMA.FTZ R193, R121, R120.reuse, -8 ;  /* 0xc100000079c17423 */ /* 0x080fe20000010078 */
[----:B------:R-:W-:-:S01]  /*23200*/  FFMA.FTZ R7, R7, R120, -R195 ;  /* 0x0000007807077223 */ /* 0x000fc200000108c3 */
[----:B------:R-:W-:Y:S01]  /*23210*/  MUFU.EX2 R4, R197 ;  /* 0x000000c500047308 */ /* 0x000fe20000000800 */
[-C--:B------:R-:W-:Y:S01]  /*23220*/  FMUL.FTZ R5, R5, R120.reuse ;  /* 0x0000007805057220 */ /* 0x080fe20000410000 */
[-CC-:B------:R-:W-:Y:S01]  /*23230*/  FFMA.FTZ R12, R12, R120.reuse, -R193.reuse ;  /* 0x000000780c0c7223 */ /* 0x180fe200000108c1 */
[----:B------:R-:W-:-:S01]  /*23240*/  FFMA.FTZ R13, R13, R120, -R193 ;  /* 0x000000780d0d7223 */ /* 0x000fc200000108c1 */
[-C--:B------:R-:W-:Y:S01]  /*23250*/  FFMA.FTZ R21, R21, R120.reuse, -R193 ;  /* 0x0000007815157223 */ /* 0x080fe200000108c1 */
[----:B------:R-:W-:-:S01]  /*23260*/  FFMA.FTZ R20, R20, R120, -R195 ;  /* 0x0000007814147223 */ /* 0x000fc200000108c3 */
[-CC-:B------:R-:W-:Y:S01]  /*23270*/  FFMA.FTZ R184, R184, R120.reuse, -R193.reuse ;  /* 0x00000078b8b87223 */ /* 0x180fe200000108c1 */
[----:B------:R-:W-:-:S01]  /*23280*/  FFMA.FTZ R187, R187, R120, -R193 ;  /* 0x00000078bbbb7223 */ /* 0x000fc200000108c1 */
[----:B------:R-:W0:Y:S01]  /*23290*/  MUFU.EX2 R7, R7 ;  /* 0x0000000700077308 */ /* 0x000e220000000800 */
[----:B------:R-:W-:-:S01]  /*232a0*/  FFMA.FTZ R186, R186, R120, -R195 ;  /* 0x00000078baba7223 */ /* 0x000fc200000108c3 */
[-CC-:B------:R-:W-:Y:S01]  /*232b0*/  FFMA.FTZ R188, R188, R120.reuse, -R193.reuse ;  /* 0x00000078bcbc7223 */ /* 0x180fe200000108c1 */
[----:B------:R-:W-:-:S01]  /*232c0*/  FFMA.FTZ R191, R191, R120, -R193 ;  /* 0x00000078bfbf7223 */ /* 0x000fc200000108c1 */
[-C--:B------:R-:W-:Y:S01]  /*232d0*/  FFMA.FTZ R190, R190, R120.reuse, -R195 ;  /* 0x00000078bebe7223 */ /* 0x080fe200000108c3 */
        /* <DEDUP_REMOVED lines=36> */
[----:B0-----:R-:W-:-:S01]  /*23520*/  FADD.FTZ R198, R196, R3 ;  /* 0x00000003c4c67221 */ /* 0x001fc20000010000 */
[-CC-:B------:R-:W-:Y:S01]  /*23530*/  FFMA.FTZ R129, R129, R120.reuse, -R195.reuse ;  /* 0x0000007881817223 */ /* 0x180fe200000108c3 */
[----:B------:R-:W-:-:S01]  /*23540*/  FFMA.FTZ R132, R132, R120, -R195 ;  /* 0x0000007884847223 */ /* 0x000fc200000108c3 */
[-C--:B------:R-:W-:Y:S01]  /*23550*/  FFMA.FTZ R133, R133, R120.reuse, -R195 ;  /* 0x0000007885857223 */ /* 0x080fe200000108c3 */
[----:B------:R-:W-:-:S01]  /*23560*/  FFMA.FTZ R170, R170, R120, -R193 ;  /* 0x00000078aaaa7223 */ /* 0x000fc200000108c1 */
[-CC-:B------:R-:W-:Y:S01]  /*23570*/  FFMA.FTZ R171, R171, R120.reuse, -R193.reuse ;  /* 0x00000078abab7223 */ /* 0x180fe200000108c1 */
[----:B------:R-:W-:-:S01]  /*23580*/  FFMA.FTZ R174, R174, R120, -R193 ;  /* 0x00000078aeae7223 */ /* 0x000fc200000108c1 */
[----:B------:R-:W0:Y:S01]  /*23590*/  MUFU.EX2 R21, R21 ;  /* 0x0000001500157308 */ /* 0x000e220000000800 */
[----:B--2---:R-:W-:-:S01]  /*235a0*/  FADD.FTZ R0, R13, R0 ;  /* 0x000000000d007221 */ /* 0x004fc20000010000 */
[-CC-:B------:R-:W-:Y:S01]  /*235b0*/  FFMA.FTZ R175, R175, R120.reuse, -R193.reuse ;  /* 0x00000078afaf7223 */ /* 0x180fe200000108c1 */
[----:B------:R-:W-:-:S01]  /*235c0*/  FFMA.FTZ R178, R178, R120, -R193 ;  /* 0x00000078b2b27223 */ /* 0x000fc200000108c1 */
[-CC-:B------:R-:W-:Y:S01]  /*235d0*/  FFMA.FTZ R179, R179, R120.reuse, -R193.reuse ;  /* 0x00000078b3b37223 */ /* 0x180fe200000108c1 */
[----:B------:R-:W-:-:S01]  /*235e0*/  FFMA.FTZ R182, R182, R120, -R193 ;  /* 0x00000078b6b67223 */ /* 0x000fc200000108c1 */
[-CC-:B------:R-:W-:Y:S01]  /*235f0*/  FFMA.FTZ R183, R183, R120.reuse, -R193.reuse ;  /* 0x00000078b7b77223 */ /* 0x180fe200000108c1 */
[----:B------:R-:W-:-:S01]  /*23600*/  FFMA.FTZ R154, R154, R120, -R193 ;  /* 0x000000789a9a7223 */ /* 0x000fc200000108c1 */
[----:B------:R-:W2:Y:S01]  /*23610*/  MUFU.EX2 R20, R20 ;  /* 0x0000001400147308 */ /* 0x000ea20000000800 */
[----:B-1----:R-:W-:-:S01]  /*23620*/  FADD.FTZ R3, R11, R198 ;  /* 0x000000c60b037221 */ /* 0x002fc20000010000 */
        /* <DEDUP_REMOVED lines=28> */
[----:B------:R-:W-:Y:S01]  /*237f0*/  FFMA.FTZ R135, R135, R120, -R193 ;  /* 0x0000007887877223 */ /* 0x000fe200000108c1 */
[----:B------:R-:W-:Y:S01]  /*23800*/  @!P0 IMAD R193, R9, 0x8, R16 ;  /* 0x0000000809c18824 */ /* 0x000fe200078e0210 */
        /* <DEDUP_REMOVED lines=13> */
[----:B------:R-:W-:-:S04]  /*238e0*/  WARPGROUP.ARRIVE ;  /* 0x00000000000079c5 */ /* 0x000fc80000000000 */
[----:B------:R-:W1:Y:S01]  /*238f0*/  MUFU.EX2 R168, R168 ;  /* 0x000000a800a87308 */ /* 0x000e620000000800 */
[----:B0-----:R-:W-:-:S01]  /*23900*/  FADD.FTZ R3, R190, R3 ;  /* 0x00000003be037221 */ /* 0x001fc20000010000 */
[----:B------:R-:W-:Y:S06]  /*23910*/  QGMMA.64x192x32.F32.E4M3.E4M3 R24, R200, gdesc[UR4], R24, gsb0 ;  /* 0x02e00004c8187df3 */ /* 0x000fec0008000818 */
        /* <DEDUP_REMOVED lines=52> */
[----:B------:R-:W-:-:S06]  /*23c60*/  WARPGROUP.DEPBAR.LE gsb0, 0x0 ;  /* 0x00008000000079c5 */ /* 0x000fcc0000010000 */
        /* <DEDUP_REMOVED lines=42> */
[----:B------:R-:W-:-:S06]  /*23f10*/  IADD3 R195, -R225, 0xb, RZ ;  /* 0x0000000be1c37810 */ /* 0x000fcc0007ffe1ff */
[----:B------:R-:W1:Y:S01]  /*23f20*/  MUFU.EX2 R189, R189 ;  /* 0x000000bd00bd7308 */ /* 0x000e620000000800 */
[----:B0-----:R-:W-:-:S01]  /*23f30*/  FADD.FTZ R200, R149, R0 ;  /* 0x0000000095c87221 */ /* 0x001fc20000010000 */
[----:B------:R-:W-:-:S05]  /*23f40*/  @!P0 VIADD R0, R193, 0x33440 ;  /* 0x00033440c1008836 */ /* 0x000fca0000000000 */
[----:B------:R-:W-:Y:S01]  /*23f50*/  @!P0 PRMT R0, RZ, 0x654, R0 ;  /* 0x00000654ff008816 */ /* 0x000fe20000000000 */
[----:B------:R-:W0:Y:S01]  /*23f60*/  MUFU.EX2 R122, R122 ;  /* 0x0000007a007a7308 */ /* 0x000e220000000800 */
[----:B--2---:R-:W-:-:S01]  /*23f70*/  FADD.FTZ R3, R151, R198 ;  /* 0x000000c697037221 */ /* 0x004fc20000010000 */
[----:B------:R2:W-:Y:S06]  /*23f80*/  BAR.ARV R195, 0x100 ;  /* 0x000400c30000751d */ /* 0x0005ec0000002000 */
[----:B------:R-:W3:Y:S01]  /*23f90*/  MUFU.EX2 R194, R194 ;  /* 0x000000c200c27308 */ /* 0x000ee20000000800 */
[----:B-1----:R-:W-:-:S01]  /*23fa0*/  FADD.FTZ R193, R189, R200 ;  /* 0x000000c8bdc17221 */ /* 0x002fc20000010000 */
[----:B------:R1:W-:Y:S06]  /*23fb0*/  @!P0 SYNCS.ARRIVE.TRANS64.RED.A1T0 RZ, [R0+URZ], RZ ;  /* 0x000000ff00ff89a7 */ /* 0x0003ec000810043f */
[----:B------:R-:W4:Y:S01]  /*23fc0*/  MUFU.EX2 R123, R123 ;  /* 0x0000007b007b7308 */ /* 0x000f220000000800 */
[----:B0-----:R-:W-:-:S07]  /*23fd0*/  FADD.FTZ R198, R122, R3 ;  /* 0x000000037ac67221 */ /* 0x001fce0000010000 */
[----:B------:R-:W0:Y:S01]  /*23fe0*/  MUFU.EX2 R124, R124 ;  /* 0x0000007c007c7308 */ /* 0x000e220000000800 */
[----:B---3--:R-:W-:-:S07]  /*23ff0*/  FADD.FTZ R193, R194, R193 ;  /* 0x000000c1c2c17221 */ /* 0x008fce0000010000 */
[----:B------:R-:W3:Y:S01]  /*24000*/  MUFU.EX2 R126, R126 ;  /* 0x0000007e007e7308 */ /* 0x000ee20000000800 */
[----:B----4-:R-:W-:-:S07]  /*24010*/  FADD.FTZ R3, R123, R198 ;  /* 0x000000c67b037221 */ /* 0x010fce0000010000 */
[----:B------:R-:W4:Y:S01]  /*24020*/  MUFU.EX2 R125, R125 ;  /* 0x0000007d007d7308 */ /* 0x000f220000000800 */
[----:B0-----:R-:W-:-:S07]  /*24030*/  FADD.FTZ R198, R124, R193 ;  /* 0x000000c17cc67221 */ /* 0x001fce0000010000 */
[----:B------:R-:W0:Y:S01]  /*24040*/  MUFU.EX2 R127, R127 ;  /* 0x0000007f007f7308 */ /* 0x000e220000000800 */
[----:B---3--:R-:W-:-:S07]  /*24050*/  FADD.FTZ R200, R126, R3 ;  /* 0x000000037ec87221 */ /* 0x008fce0000010000 */
[----:B------:R-:W1:Y:S01]  /*24060*/  MUFU.EX2 R128, R128 ;  /* 0x0000008000807308 */ /* 0x000e620000000800 */
[----:B----4-:R-:W-:-:S07]  /*24070*/  FADD.FTZ R3, R125, R198 ;  /* 0x000000c67d037221 */ /* 0x010fce0000010000 */
[----:B------:R-:W3:Y:S01]  /*24080*/  MUFU.EX2 R130, R130 ;  /* 0x0000008200827308 */ /* 0x000ee20000000800 */
[----:B0-----:R-:W-:-:S07]  /*24090*/  FADD.FTZ R193, R127, R200 ;  /* 0x000000c87fc17221 */ /* 0x001fce0000010000 */
[----:B------:R-:W0:Y:S01]  /*240a0*/  MUFU.EX2 R129, R129 ;  /* 0x0000008100817308 */ /* 0x000e220000000800 */
[----:B-1----:R-:W-:-:S07]  /*240b0*/  FADD.FTZ R0, R128, R3 ;  /* 0x0000000380007221 */ /* 0x002fce0000010000 */
[----:B------:R-:W1:Y:S01]  /*240c0*/  MUFU.EX2 R131, R131 ;  /* 0x0000008300837308 */ /* 0x000e620000000800 */
[----:B---3--:R-:W-:-:S07]  /*240d0*/  FADD.FTZ R198, R130, R193 ;  /* 0x000000c182c67221 */ /* 0x008fce0000010000 */
[----:B------:R-:W3:Y:S01]  /*240e0*/  MUFU.EX2 R132, R132 ;  /* 0x0000008400847308 */ /* 0x000ee20000000800 */
[----:B0-----:R-:W-:-:S07]  /*240f0*/  FADD.FTZ R3, R129, R0 ;  /* 0x0000000081037221 */ /* 0x001fce0000010000 */
[----:B------:R-:W0:Y:S01]  /*24100*/  MUFU.EX2 R134, R134 ;  /* 0x0000008600867308 */ /* 0x000e220000000800 */
[----:B-1----:R-:W-:-:S07]  /*24110*/  FADD.FTZ R193, R131, R198 ;  /* 0x000000c683c17221 */ /* 0x002fce0000010000 */
[----:B------:R-:W1:Y:S01]  /*24120*/  MUFU.EX2 R133, R133 ;  /* 0x0000008500857308 */ /* 0x000e620000000800 */
[----:B---3--:R-:W-:-:S07]  /*24130*/  FADD.FTZ R0, R132, R3 ;  /* 0x0000000384007221 */ /* 0x008fce0000010000 */
[----:B------:R-:W3:Y:S01]  /*24140*/  MUFU.EX2 R135, R135 ;  /* 0x0000008700877308 */ /* 0x000ee20000000800 */
[----:B0-----:R-:W-:-:S01]  /*24150*/  FADD.FTZ R198, R134, R193 ;  /* 0x000000c186c67221 */ /* 0x001fc20000010000 */
[----:B-1----:R-:W-:-:S03]  /*24160*/  FADD.FTZ R3, R133, R0 ;  /* 0x0000000085037221 */ /* 0x002fc60000010000 */
[----:B---3--:R-:W-:Y:S01]  /*24170*/  FADD.FTZ R0, R135, R198 ;  /* 0x000000c687007221 */ /* 0x008fe20000010000 */
[----:B--2---:R-:W-:Y:S06]  /*24180*/  @!P1 BRA `(.L_x_5158) ;  /* 0x0000000000049947 */ /* 0x004fec0003800000 */
[----:B------:R-:W-:Y:S01]  /*24190*/  BPT.TRAP 0x1 ;  /* 0x000000040000795c */ /* 0x000fe20000300000 */
.L_x_5158:
[----:B------:R-:W-:Y:S01]  /*241a0*/  F2FP.SATFINITE.E4M3.F32.PACK_AB_MERGE_C R11, R20, R11, RZ ;  /* 0x0000000b140b723e */ /* 0x000fe200048070ff */
[-C--:B------:R-:W-:Y:S01]  /*241b0*/  FMUL.FTZ R24, R24, R4.reuse ;  /* 0x0000000418187220 */ /* 0x080fe20000410000 */
[----:B------:R-:W-:Y:S01]  /*241c0*/  ISETP.GT.AND P0, PT, R6, RZ, PT ;  /* 0x000000ff0600720c */ /* 0x000fe20003f04270 */
[-C--:B------:R-:W-:Y:S01]  /*241d0*/  FMUL.FTZ R25, R25, R4.reuse ;  /* 0x0000000419197220 */ /* 0x080fe20000410000 */
[----:B------:R-:W-:Y:S01]  /*241e0*/  F2FP.SATFINITE.E4M3.F32.PACK_AB_MERGE_C R216, R196, R7, R11 ;  /* 0x00000007c4d8723e */ /* 0x000fe2000480700b */
[----:B------:R-:W-:Y:S01]  /*241f0*/  IMAD R7, R8, 0x8, R16 ;  /* 0x0000000808077824 */ /* 0x000fe200078e0210 */
[----:B------:R-:W-:Y:S01]  /*24200*/  F2FP.SATFINITE.E4M3.F32.PACK_AB_MERGE_C R21, R184, R21, RZ ;  /* 0x00000015b815723e */ /* 0x000fe200048070ff */
[----:B------:R-:W-:Y:S01]  /*24210*/  IMAD.U32 R8, RZ, RZ, UR42 ;  /* 0x0000002aff087e24 */ /* 0x000fe2000f8e00ff */
[----:B------:R-:W-:Y:S01]  /*24220*/  F2FP.SATFINITE.E4M3.F32.PACK_AB_MERGE_C R185, R190, R185, RZ ;  /* 0x000000b9beb9723e */ /* 0x000fe200048070ff */
[-C--:B------:R-:W-:Y:S01]  /*24230*/  FMUL.FTZ R28, R28, R4.reuse ;  /* 0x000000041c1c7220 */ /* 0x080fe20000410000 */
[----:B------:R-:W-:Y:S01]  /*24240*/  IADD3 R7, R7, 0x33460, RZ ;  /* 0x0003346007077810 */ /* 0x000fe20007ffe0ff */
        /* <DEDUP_REMOVED lines=138> */
.L_x_5148:
[----:B------:R-:W-:Y:S05]  /*24af0*/  WARPSYNC.ALL ;  /* 0x0000000000007948 */ /* 0x000fea0003800000 */
[----:B------:R-:W-:Y:S06]  /*24b00*/  BAR.ARV 0x8, 0x120 ;  /* 0x0204800000007b1d */ /* 0x000fec0000002000 */
[----:B------:R-:W-:Y:S05]  /*24b10*/  @!P1 BRA `(.L_x_5160) ;  /* 0x0000000000049947 */ /* 0x000fea0003800000 */
[----:B------:R-:W-:Y:S01]  /*24b20*/  BPT.TRAP 0x1 ;  /* 0x000000040000795c */ /* 0x000fe20000300000 */
.L_x_5160:
[----:B------:R-:W-:Y:S01]  /*24b30*/  IMAD R11, R146, 0x8, R16 ;  /* 0x00000008920b7824 */ /* 0x000fe200078e0210 */
[----:B------:R-:W-:-:S04]  /*24b40*/  SHF.L.U32 R2, R220, 0x1f, RZ ;  /* 0x0000001fdc027819 */ /* 0x000fc800000006ff */
[----:B------:R0:W1:Y:S01]  /*24b50*/  SYNCS.PHASECHK.TRANS64.TRYWAIT P0, [R11+URZ+0x33450], R2 ;  /* 0x033450020b0075a7 */ /* 0x000062000800017f */
[----:B------:R-:W-:Y:S05]  /*24b60*/  @!P1 BRA `(.L_x_5161) ;  /* 0x0000000000049947 */ /* 0x000fea0003800000 */
[----:B------:R-:W-:Y:S01]  /*24b70*/  BPT.TRAP 0x1 ;  /* 0x000000040000795c */ /* 0x000fe20000300000 */
.L_x_5161:
[----:B------:R-:W-:-:S05]  /*24b80*/  VIADD R16, R16, 0x200 ;  /* 0x0000020010107836 */ /* 0x000fca0000000000 */
[----:B------:R-:W-:-:S04]  /*24b90*/  SHF.R.U32.HI R16, RZ, 0x4, R16 ;  /* 0x00000004ff107819 */ /* 0x000fc80000011610 */
[----:B------:R-:W-:-:S04]  /*24ba0*/  LOP3.LUT R16, R16, 0x3fff, RZ, 0xc0, !PT ;  /* 0x00003fff10107812 */ /* 0x000fc800078ec0ff */
[----:B------:R-:W-:Y:S01]  /*24bb0*/  LOP3.LUT R5, R16, 0x10000, RZ, 0xfc, !PT ;  /* 0x0001000010057812 */ /* 0x000fe200078efcff */
[----:B-1----:R-:W-:Y:S06]  /*24bc0*/  @P0 BRA `(.L_x_5162) ;  /* 0x0000000000080947 */ /* 0x002fec0003800000 */
[----:B------:R-:W1:Y:S02]  /*24bd0*/  SYNCS.PHASECHK.TRANS64.TRYWAIT P0, [R11+URZ+0x33450], R2 ;  /* 0x033450020b0075a7 */ /* 0x000e64000800017f */
[----:B-1----:R-:W-:Y:S05]  /*24be0*/  @!P0 BRA `(.L_x_5163) ;  /* 0x000000c000088947 */ /* 0x002fea0003800000 */
.L_x_5162:
[----:B------:R-:W-:Y:S01]  /*24bf0*/  IMAD R4, R146, 0x780, R5 ;  /* 0x0000078092047824 */ /* 0x000fe200078e0205 */
[----:B------:R-:W0:Y:S01]  /*24c00*/  LDL R13, [R1+0x1c] ;  /* 0x00001c00010d7983 */ /* 0x000e220000100800 */
[----:B------:R-:W-:Y:S01]  /*24c10*/  IMAD.MOV.U32 R5, RZ, RZ, -0x3ffffff0 ;  /* 0xc0000010ff057424 */ /* 0x000fe200078e00ff */
[----:B------:R-:W-:Y:S05]  /*24c20*/  WARPSYNC.ALL ;  /* 0x0000000000007948 */ /* 0x000fea0003800000 */
[C---:B------:R-:W-:Y:S01]  /*24c30*/  R2UR UR6, R4.reuse ;  /* 0x00000000040672ca */ /* 0x040fe200000e0000 */
[----:B------:R-:W2:Y:S01]  /*24c40*/  LDL R12, [R1+0xc] ;  /* 0x00000c00010c7983 */ /* 0x000ea20000100800 */
[----:B------:R-:W-:Y:S01]  /*24c50*/  R2UR UR7, R5 ;  /* 0x00000000050772ca */ /* 0x000fe200000e0000 */
[----:B------:R-:W-:Y:S01]  /*24c60*/  WARPGROUP.ARRIVE ;  /* 0x00000000000079c5 */ /* 0x000fe20000000000 */
[----:B------:R-:W-:Y:S01]  /*24c70*/  IMAD.MOV.U32 R7, RZ, RZ, -0x3ffffff0 ;  /* 0xc0000010ff077424 */ /* 0x000fe200078e00ff */
[----:B------:R-:W-:Y:S01]  /*24c80*/  IADD3 R6, R4, 0x180, RZ ;  /* 0x0000018004067810 */ /* 0x000fe20007ffe0ff */
[----:B------:R-:W-:-:S02]  /*24c90*/  ULDC.64 UR4, c[0x0][0x9a0] ;  /* 0x0002680000047ab9 */ /* 0x000fc40000000a00 */
[----:B------:R-:W-:-:S04]  /*24ca0*/  ISETP.NE.U32.AND P0, PT, RZ, UR4, PT ;  /* 0x00000004ff007c0c */ /* 0x000fc8000bf05070 */
[----:B------:R-:W-:-:S03]  /*24cb0*/  ISETP.NE.AND.EX P0, PT, RZ, UR5, PT, P0 ;  /* 0x00000005ff007c0c */ /* 0x000fc6000bf05300 */
[----:B------:R-:W-:Y:S01]  /*24cc0*/  QGMMA.64x192x32.F32.E4M3.E4M3 R24, R216, gdesc[UR4], R24, gsb0 ;  /* 0x02e00004d8187df3 */ /* 0x000fe20008000818 */
[----:B------:R-:W-:Y:S01]  /*24cd0*/  R2UR UR6, R6 ;  /* 0x00000000060672ca */ /* 0x000fe200000e0000 */
[----:B------:R-:W-:Y:S01]  /*24ce0*/  VIADD R6, R4, 0x300 ;  /* 0x0000030004067836 */ /* 0x000fe20000000000 */
[----:B------:R-:W-:Y:S01]  /*24cf0*/  R2UR UR7, R7 ;  /* 0x00000000070772ca */ /* 0x000fe200000e0000 */
[----:B------:R-:W-:-:S06]  /*24d00*/  IMAD.MOV.U32 R7, RZ, RZ, -0x3ffffff0 ;  /* 0xc0000010ff077424 */ /* 0x000fcc00078e00ff */
[----:B------:R-:W3:Y:S01]  /*24d10*/  @P0 LDC.64 R8, c[0x0][0x9d0] ;  /* 0x00027400ff080b82 */ /* 0x000ee20000000a00 */
[----:B------:R-:W-:Y:S02]  /*24d20*/  WARPGROUP.DEPBAR.LE gsb0, 0x0 ;  /* 0x00008000000079c5 */ /* 0x000fe40000010000 */
[----:B------:R-:W-:-:S07]  /*24d30*/  WARPGROUP.ARRIVE ;  /* 0x00000000000079c5 */ /* 0x000fce0000000000 */
[----:B------:R-:W-:Y:S01]  /*24d40*/  QGMMA.64x192x32.F32.E4M3.E4M3 R24, R212, gdesc[UR4], R24, gsb0 ;  /* 0x02e00004d4187df3 */ /* 0x000fe20008000818 */
[----:B------:R-:W-:Y:S02]  /*24d50*/  R2UR UR6, R6 ;  /* 0x00000000060672ca */ /* 0x000fe400000e0000 */
[----:B------:R-:W-:Y:S02]  /*24d60*/  R2UR UR7, R7 ;  /* 0x00000000070772ca */ /* 0x000fe400000e0000 */
[----:B------:R-:W0:Y:S02]  /*24d70*/  @P0 LDC.64 R6, c[0x0][0x9c8] ;  /* 0x00027200ff060b82 */ /* 0x000e240000000a00 */
[----:B01----:R-:W-:Y:S01]  /*24d80*/  @P0 IMAD R2, R13, R6, RZ ;  /* 0x000000060d020224 */ /* 0x003fe200078e02ff */
[----:B------:R-:W-:-:S03]  /*24d90*/  @P0 SHF.R.S32.HI R13, RZ, 0x1f, R226 ;  /* 0x0000001fff0d0819 */ /* 0x000fc600000114e2 */
[C---:B--2---:R-:W-:Y:S02]  /*24da0*/  @P0 IMAD R5, R12.reuse, R7, R2 ;  /* 0x000000070c050224 */ /* 0x044fe400078e0202 */
[----:B------:R-:W-:-:S04]  /*24db0*/  @P0 IMAD.WIDE.U32 R6, R12, R6, RZ ;  /* 0x000000060c060225 */ /* 0x000fc800078e00ff */
[-C--:B---3--:R-:W-:Y:S02]  /*24dc0*/  @P0 IMAD R2, R13, R8.reuse, RZ ;  /* 0x000000080d020224 */ /* 0x088fe400078e02ff */
[----:B------:R-:W-:Y:S02]  /*24dd0*/  @P0 IMAD.IADD R7, R7, 0x1, R5 ;  /* 0x0000000107070824 */ /* 0x000fe400078e0205 */
[C---:B------:R-:W-:Y:S02]  /*24de0*/  @P0 IMAD R5, R226.reuse, R9, R2 ;  /* 0x00000009e2050224 */ /* 0x040fe400078e0202 */
[----:B------:R-:W-:-:S04]  /*24df0*/  @P0 IMAD.WIDE.U32 R226, R226, R8, R6 ;  /* 0x00000008e2e20225 */ /* 0x000fc800078e0006 */
[----:B------:R-:W-:Y:S01]  /*24e00*/  IMAD.MOV.U32 R2, RZ, RZ, 0x3f800000 ;  /* 0x3f800000ff027424 */ /* 0x000fe200078e00ff */
[----:B------:R-:W-:Y:S02]  /*24e10*/  @P0 IADD3 R5, R227, R5, RZ ;  /* 0x00000005e3050210 */ /* 0x000fe40007ffe0ff */
[----:B------:R-:W-:-:S04]  /*24e20*/  @P0 LEA R8, P2, R226, UR4, 0x2 ;  /* 0x00000004e2080c11 */ /* 0x000fc8000f8410ff */
[----:B------:R-:W-:-:S05]  /*24e30*/  @P0 LEA.HI.X R9, R226, UR5, R5, 0x2, P2 ;  /* 0x00000005e2090c11 */ /* 0x000fca00090f1405 */
[----:B------:R0:W2:Y:S01]  /*24e40*/  @P0 LDG.E R2, desc[UR54][R8.64] ;  /* 0x0000003608020981 */ /* 0x0000a2000c1e1900 */
[----:B------:R-:W-:Y:S02]  /*24e50*/  WARPGROUP.DEPBAR.LE gsb0, 0x0 ;  /* 0x00008000000079c5 */ /* 0x000fe40000010000 */
[----:B------:R-:W-:-:S06]  /*24e60*/  WARPGROUP.ARRIVE ;  /* 0x00000000000079c5 */ /* 0x000fcc0000000000 */
[----:B------:R-:W-:Y:S01]  /*24e70*/  QGMMA.64x192x32.F32.E4M3.E4M3 R24, R208, gdesc[UR4], R24, gsb0 ;  /* 0x02e00004d0187df3 */ /* 0x000fe20008000818 */
[----:B------:R-:W-:Y:S02]  /*24e80*/  VIADD R6, R4, 0x480 ;  /* 0x0000048004067836 */ /* 0x000fe40000000000 */
[----:B------:R-:W-:-:S03]  /*24e90*/  IMAD.MOV.U32 R7, RZ, RZ, -0x3ffffff0 ;  /* 0xc0000010ff077424 */ /* 0x000fc600078e00ff */
[----:B------:R-:W-:Y:S02]  /*24ea0*/  R2UR UR6, R6 ;  /* 0x00000000060672ca */ /* 0x000fe400000e0000 */
[----:B------:R-:W-:Y:S01]  /*24eb0*/  R2UR UR7, R7 ;  /* 0x00000000070772ca */ /* 0x000fe200000e0000 */
[----:B------:R-:W-:Y:S01]  /*24ec0*/  VIADD R4, R4, 0x600 ;  /* 0x0000060004047836 */ /* 0x000fe20000000000 */
[----:B------:R-:W-:Y:S01]  /*24ed0*/  MOV R5, 0xc0000010 ;  /* 0xc000001000057802 */ /* 0x000fe20000000f00 */
[----:B------:R-:W1:Y:S01]  /*24ee0*/  SHFL.BFLY PT, R7, R0, 0x2, 0x1f ;  /* 0x0c401f0000077f89 */ /* 0x000e6200000e0000 */
[----:B------:R-:W-:Y:S02]  /*24ef0*/  WARPGROUP.DEPBAR.LE gsb0, 0x0 ;  /* 0x00008000000079c5 */ /* 0x000fe40000010000 */
[----:B------:R-:W-:-:S07]  /*24f00*/  WARPGROUP.ARRIVE ;  /* 0x00000000000079c5 */ /* 0x000fce0000000000 */
        /* <DEDUP_REMOVED lines=8> */
[----:B-1----:R-:W-:-:S01]  /*24f90*/  FADD.FTZ R6, R7, R6 ;  /* 0x0000000607067221 */ /* 0x002fc20000010000 */
[----:B------:R-:W-:-:S03]  /*24fa0*/  IMAD.MOV.U32 R3, RZ, RZ, RZ ;  /* 0x000000ffff037224 */ /* 0x000fc600078e00ff */
[----:B------:R-:W-:Y:S01]  /*24fb0*/  FMUL.FTZ R12, R6, 0.00390625 ;  /* 0x3b800000060c7820 */ /* 0x000fe20000410000 */
[----:B0-----:R-:W-:-:S05]  /*24fc0*/  FADD.FTZ R8, R4, R5 ;  /* 0x0000000504087221 */ /* 0x001fca0000010000 */
        /* <DEDUP_REMOVED lines=16> */
[----:B------:R-:W-:-:S02]  /*250d0*/  IMAD.MOV.U32 R122, RZ, RZ, -0x800000 ;  /* 0xff800000ff7a7424 */ /* 0x000fc400078e00ff */
[----:B--2---:R-:W-:Y:S01]  /*250e0*/  FMUL.FTZ R3, R3, R2 ;  /* 0x0000000203037220 */ /* 0x004fe20000410000 */
[----:B------:R-:W-:Y:S02]  /*250f0*/  IMAD.MOV.U32 R123, RZ, RZ, -0x800000 ;  /* 0xff800000ff7b7424 */ /* 0x000fe400078e00ff */
[----:B-1----:R-:W-:Y:S01]  /*25100*/  @P3 FMUL.FTZ R4, R4, 0.69314718246459960938 ;  /* 0x3f31721804043820 */ /* 0x002fe20000410000 */
[----:B------:R-:W-:-:S03]  /*25110*/  @P2 FFMA.FTZ R122, R5, R10, R0 ;  /* 0x0000000a057a2223 */ /* 0x000fc60000010000 */
[----:B------:R-:W-:Y:S01]  /*25120*/  @P3 FFMA.FTZ R123, R13, R121, R4 ;  /* 0x000000790d7b3223 */ /* 0x000fe20000010004 */
[----:B---3--:R-:W-:Y:S01]  /*25130*/  FMUL.FTZ R0, R7, R2 ;  /* 0x0000000207007220 */ /* 0x008fe20000410000 */
[----:B------:R-:W-:Y:S02]  /*25140*/  WARPGROUP.DEPBAR.LE gsb0, 0x0 ;  /* 0x00008000000079c5 */ /* 0x000fe40000010000 */
[----:B------:R-:W-:Y:S05]  /*25150*/  @!P1 BRA `(.L_x_5164) ;  /* 0x0000000000049947 */ /* 0x000fea0003800000 */
[----:B------:R-:W-:Y:S01]  /*25160*/  BPT.TRAP 0x1 ;  /* 0x000000040000795c */ /* 0x000fe20000300000 */
.L_x_5164:
[----:B------:R-:W-:Y:S01]  /*25170*/  IMAD.U32 R7, RZ, RZ, UR42 ;  /* 0x0000002aff077e24 */ /* 0x000fe2000f8e00ff */
[----:B------:R-:W-:Y:S01]  /*25180*/  IADD3 R2, R11, 0x33460, RZ ;  /* 0x000334600b027810 */ /* 0x000fe20007ffe0ff */
[----:B------:R-:W-:Y:S02]  /*25190*/  VIADD R146, R146, 0x1 ;  /* 0x0000000192927836 */ /* 0x000fe40000000000 */
        /* <DEDUP_REMOVED lines=104> */
.L_x_5090:
        /* <DEDUP_REMOVED lines=15> */
[----:B------:R-:W-:-:S04]  /*25910*/  IADD3 R2, P0, R0, UR4, RZ ;  /* 0x0000000400027c10 */ /* 0x000fc8000ff1e0ff */
[----:B------:R-:W-:-:S05]  /*25920*/  IADD3.X R3, RZ, UR5, RZ, P0, !PT ;  /* 0x00000005ff037c10 */ /* 0x000fca00087fe4ff */
        /* <DEDUP_REMOVED lines=34> */
[----:B------:R-:W-:Y:S02]  /*25b50*/  LOP3.LUT P0, R2, R98, 0x3, RZ, 0xc0, !PT ;  /* 0x0000000362027812 */ /* 0x000fe4000780c0ff */
[----:B------:R-:W-:Y:S02]  /*25b60*/  F2FP.BF16.F32.PACK_AB R43, R40, R13 ;  /* 0x0000000d282b723e */ /* 0x000fe400000010ff */
[----:B------:R-:W-:Y:S02]  /*25b70*/  ISETP.EQ.OR P0, PT, R2, 0x3, !P0 ;  /* 0x000000030200780c */ /* 0x000fe40004702670 */
        /* <DEDUP_REMOVED lines=47> */
[----:B------:R-:W-:Y:S02]  /*25e70*/  LOP3.LUT R28, R28, R29, RZ, 0x3c, !PT ;  /* 0x0000001d1c1c7212 */ /* 0x000fe400078e3cff */
[----:B------:R-:W-:Y:S01]  /*25e80*/  LOP3.LUT R24, R24, R25, RZ, 0x3c, !PT ;  /* 0x0000001918187212 */ /* 0x000fe200078e3cff */
[----:B------:R-:W-:Y:S01]  /*25e90*/  IMAD.X R25, RZ, RZ, R21, P3 ;  /* 0x000000ffff197224 */ /* 0x000fe200018e0615 */
[----:B------:R-:W-:-:S02]  /*25ea0*/  IADD3 R83, P1, R20, 0x4000, RZ ;  /* 0x0000400014537810 */ /* 0x000fc40007f3e0ff */
[----:B------:R-:W-:Y:S02]  /*25eb0*/  IADD3.X R29, RZ, R21, RZ, P4, !PT ;  /* 0x00000015ff1d7210 */ /* 0x000fe400027fe4ff */
        /* <DEDUP_REMOVED lines=22> */
[----:B------:R-:W-:-:S02]  /*26020*/  LOP3.LUT R84, R84, R85, RZ, 0x3c, !PT ;  /* 0x0000005554547212 */ /* 0x000fc400078e3cff */
[----:B------:R-:W-:Y:S01]  /*26030*/  LOP3.LUT R6, R6, R7, RZ, 0x3c, !PT ;  /* 0x0000000706067212 */ /* 0x000fe200078e3cff */
[----:B------:R-:W-:Y:S01]  /*26040*/  IMAD.X R7, RZ, RZ, R21, P3 ;  /* 0x000000ffff077224 */ /* 0x000fe200018e0615 */
[----:B------:R-:W-:Y:S02]  /*26050*/  IADD3.X R85, RZ, R21, RZ, P4, !PT ;  /* 0x00000015ff557210 */ /* 0x000fe400027fe4ff */
[----:B------:R-:W-:Y:S02]  /*26060*/  LOP3.LUT R20, R3, R20, RZ, 0x3c, !PT ;  /* 0x0000001403147212 */ /* 0x000fe400078e3cff */
        /* <DEDUP_REMOVED lines=58> */
[----:B------:R-:W3:Y:S01]  /*26410*/  SHFL.IDX PT, R5, R2, R3, 0x1c1f ;  /* 0x001c1f0302057589 */ /* 0x000ee200000e0000 */
        /* <DEDUP_REMOVED lines=20> */
[----:B------:R-:W1:Y:S01]  /*26560*/  SHFL.IDX PT, R40, R36, R3, 0x1c1f ;  /* 0x001c1f0324287589 */ /* 0x000e6200000e0000 */
[----:B------:R-:W-:Y:S02]  /*26570*/  SEL R80, R119, R58, P0 ;  /* 0x0000003a77507207 */ /* 0x000fe40000000000 */
[----:B--2---:R-:W-:Y:S01]  /*26580*/  SEL R50, R44, R33, P0 ;  /* 0x000000212c327207 */ /* 0x004fe20000000000 */
[----:B------:R2:W-:Y:S01]  /*26590*/  SHFL.IDX PT, R58, R48, R3, 0x1c1f ;  /* 0x001c1f03303a7589 */ /* 0x0005e200000e0000 */
[----:B---3--:R-:W-:Y:S02]  /*265a0*/  SEL R4, R6, R5, P0 ;  /* 0x0000000506047207 */ /* 0x008fe40000000000 */
[----:B------:R-:W-:Y:S01]  /*265b0*/  SEL R6, R5, R6, P0 ;  /* 0x0000000605067207 */ /* 0x000fe20000000000 */
[----:B------:R3:W1:Y:S01]  /*265c0*/  SHFL.IDX PT, R27, R32, R3, 0x1c1f ;  /* 0x001c1f03201b7589 */ /* 0x00066200000e0000 */
[----:B----4-:R-:W-:-:S02]  /*265d0*/  SEL R8, R10, R7, P0 ;  /* 0x000000070a087207 */ /* 0x010fc40000000000 */
[----:B------:R-:W-:Y:S01]  /*265e0*/  SEL R10, R7, R10, P0 ;  /* 0x0000000a070a7207 */ /* 0x000fe20000000000 */
[----:B------:R-:W4:Y:S01]  /*265f0*/  SHFL.IDX PT, R42, R42, R3, 0x1c1f ;  /* 0x001c1f032a2a7589 */ /* 0x000f2200000e0000 */
[----:B------:R-:W-:Y:S02]  /*26600*/  SEL R28, R30, R21, P0 ;  /* 0x000000151e1c7207 */ /* 0x000fe40000000000 */
[----:B--2---:R-:W-:Y:S01]  /*26610*/  SEL R48, R33, R44, P0 ;  /* 0x0000002c21307207 */ /* 0x004fe20000000000 */
[----:B------:R-:W-:Y:S01]  /*26620*/  SHFL.IDX PT, R41, R41, R0, 0x1c1f ;  /* 0x001c1f0029297589 */ /* 0x000fe200000e0000 */
[----:B0-----:R-:W-:Y:S02]  /*26630*/  SEL R24, R26, R9, P0 ;  /* 0x000000091a187207 */ /* 0x001fe40000000000 */
[----:B------:R-:W-:Y:S01]  /*26640*/  SEL R44, R35, R46, P0 ;  /* 0x0000002e232c7207 */ /* 0x000fe20000000000 */
[----:B------:R-:W-:Y:S01]  /*26650*/  SHFL.IDX PT, R43, R43, R0, 0x1c1f ;  /* 0x001c1f002b2b7589 */ /* 0x000fe200000e0000 */
[----:B------:R-:W-:-:S02]  /*26660*/  SEL R26, R9, R26, P0 ;  /* 0x0000001a091a7207 */ /* 0x000fc40000000000 */
[----:B---3--:R-:W-:Y:S01]  /*26670*/  SEL R32, R34, R25, P0 ;  /* 0x0000001922207207 */ /* 0x008fe20000000000 */
[----:B------:R-:W-:Y:S01]  /*26680*/  SHFL.IDX PT, R49, R49, R0, 0x1c1f ;  /* 0x001c1f0031317589 */ /* 0x000fe200000e0000 */
[----:B-1----:R-:W-:Y:S02]  /*26690*/  SEL R12, R29, R40, P0 ;  /* 0x000000281d0c7207 */ /* 0x002fe40000000000 */
[----:B------:R-:W-:Y:S01]  /*266a0*/  SEL R14, R40, R29, P0 ;  /* 0x0000001d280e7207 */ /* 0x000fe20000000000 */
[----:B------:R-:W-:Y:S01]  /*266b0*/  SHFL.IDX PT, R51, R51, R0, 0x1c1f ;  /* 0x001c1f0033337589 */ /* 0x000fe200000e0000 */
[----:B------:R-:W-:Y:S02]  /*266c0*/  SEL R46, R46, R35, P0 ;  /* 0x000000232e2e7207 */ /* 0x000fe40000000000 */
[----:B------:R-:W-:Y:S01]  /*266d0*/  SEL R34, R25, R34, P0 ;  /* 0x0000002219227207 */ /* 0x000fe20000000000 */
[----:B------:R-:W0:Y:S01]  /*266e0*/  SHFL.IDX PT, R54, R54, R3, 0x1c1f ;  /* 0x001c1f0336367589 */ /* 0x000e2200000e0000 */
[----:B------:R-:W-:-:S02]  /*266f0*/  SEL R36, R38, R27, P0 ;  /* 0x0000001b26247207 */ /* 0x000fc40000000000 */
[----:B------:R-:W-:Y:S01]  /*26700*/  SEL R38, R27, R38, P0 ;  /* 0x000000261b267207 */ /* 0x000fe20000000000 */
[----:B------:R1:W2:Y:S01]  /*26710*/  SHFL.IDX PT, R2, R56, R3, 0x1c1f ;  /* 0x001c1f0338027589 */ /* 0x0002a200000e0000 */
[----:B----4-:R-:W-:Y:S02]  /*26720*/  SEL R40, R31, R42, P0 ;  /* 0x0000002a1f287207 */ /* 0x010fe40000000000 */
[----:B------:R-:W-:Y:S01]  /*26730*/  SEL R42, R42, R31, P0 ;  /* 0x0000001f2a2a7207 */ /* 0x000fe20000000000 */
[----:B------:R-:W3:Y:S01]  /*26740*/  SHFL.IDX PT, R66, R66, R3, 0x1c1f ;  /* 0x001c1f0342427589 */ /* 0x000ee200000e0000 */
[----:B------:R-:W-:-:S03]  /*26750*/  SEL R30, R21, R30, P0 ;  /* 0x0000001e151e7207 */ /* 0x000fc60000000000 */
        /* <DEDUP_REMOVED lines=9> */
[----:B--2---:R-:W-:Y:S02]  /*267f0*/  SEL R9, R43, R2, P0 ;  /* 0x000000022b097207 */ /* 0x004fe40000000000 */
[----:B------:R-:W-:Y:S01]  /*26800*/  SEL R11, R2, R43, P0 ;  /* 0x0000002b020b7207 */ /* 0x000fe20000000000 */
[----:B------:R0:W1:Y:S01]  /*26810*/  SHFL.IDX PT, R20, R60, R3, 0x1c1f ;  /* 0x001c1f033c147589 */ /* 0x00006200000e0000 */
[----:B---3--:R-:W-:-:S02]  /*26820*/  SEL R33, R49, R66, P0 ;  /* 0x0000004231217207 */ /* 0x008fc40000000000 */
[----:B------:R-:W-:Y:S01]  /*26830*/  SEL R35, R66, R49, P0 ;  /* 0x0000003142237207 */ /* 0x000fe20000000000 */
[----:B------:R-:W2:Y:S01]  /*26840*/  SHFL.IDX PT, R64, R64, R3, 0x1c1f ;  /* 0x001c1f0340407589 */ /* 0x000ea200000e0000 */
[----:B----4-:R-:W-:-:S03]  /*26850*/  SEL R37, R51, R68, P0 ;  /* 0x0000004433257207 */ /* 0x010fc60000000000 */
[----:B------:R-:W3:Y:S01]  /*26860*/  SHFL.IDX PT, R72, R72, R3, 0x1c1f ;  /* 0x001c1f0348487589 */ /* 0x000ee200000e0000 */
[----:B0-----:R-:W-:-:S03]  /*26870*/  SEL R60, R62, R39, P0 ;  /* 0x000000273e3c7207 */ /* 0x001fc60000000000 */
[----:B------:R-:W0:Y:S01]  /*26880*/  SHFL.IDX PT, R74, R74, R3, 0x1c1f ;  /* 0x001c1f034a4a7589 */ /* 0x000e2200000e0000 */
[----:B------:R-:W-:Y:S02]  /*26890*/  SEL R62, R39, R62, P0 ;  /* 0x0000003e273e7207 */ /* 0x000fe40000000000 */
[----:B------:R-:W-:Y:S01]  /*268a0*/  SEL R39, R68, R51, P0 ;  /* 0x0000003344277207 */ /* 0x000fe20000000000 */
[----:B------:R-:W-:Y:S04]  /*268b0*/  SHFL.IDX PT, R55, R55, R0, 0x1c1f ;  /* 0x001c1f0037377589 */ /* 0x000fe800000e0000 */
[----:B------:R-:W-:Y:S04]  /*268c0*/  SHFL.IDX PT, R61, R61, R0, 0x1c1f ;  /* 0x001c1f003d3d7589 */ /* 0x000fe800000e0000 */
[----:B------:R-:W-:Y:S01]  /*268d0*/  SHFL.IDX PT, R63, R63, R0, 0x1c1f ;  /* 0x001c1f003f3f7589 */ /* 0x000fe200000e0000 */
[----:B-1----:R-:W-:-:S02]  /*268e0*/  SEL R25, R45, R20, P0 ;  /* 0x000000142d197207 */ /* 0x002fc40000000000 */
[----:B------:R-:W-:Y:S01]  /*268f0*/  SEL R27, R20, R45, P0 ;  /* 0x0000002d141b7207 */ /* 0x000fe20000000000 */
[----:B------:R-:W1:Y:S01]  /*26900*/  SHFL.IDX PT, R70, R70, R3, 0x1c1f ;  /* 0x001c1f0346467589 */ /* 0x000e6200000e0000 */
[----:B--2---:R-:W-:Y:S02]  /*26910*/  SEL R29, R47, R64, P0 ;  /* 0x000000402f1d7207 */ /* 0x004fe40000000000 */
[----:B------:R-:W-:Y:S01]  /*26920*/  SEL R31, R64, R47, P0 ;  /* 0x0000002f401f7207 */ /* 0x000fe20000000000 */
[----:B------:R-:W2:Y:S01]  /*26930*/  SHFL.IDX PT, R76, R76, R3, 0x1c1f ;  /* 0x001c1f034c4c7589 */ /* 0x000ea200000e0000 */
[----:B---3--:R-:W-:Y:S02]  /*26940*/  SEL R41, R57, R72, P0 ;  /* 0x0000004839297207 */ /* 0x008fe40000000000 */
[----:B------:R-:W-:Y:S01]  /*26950*/  SEL R43, R72, R57, P0 ;  /* 0x00000039482b7207 */ /* 0x000fe20000000000 */
[----:B------:R-:W3:Y:S01]  /*26960*/  SHFL.IDX PT, R78, R78, R3, 0x1c1f ;  /* 0x001c1f034e4e7589 */ /* 0x000ee200000e0000 */
[----:B0-----:R-:W-:-:S02]  /*26970*/  SEL R49, R59, R74, P0 ;  /* 0x0000004a3b317207 */ /* 0x001fc40000000000 */
[----:B------:R-:W-:Y:S01]  /*26980*/  SEL R51, R74, R59, P0 ;  /* 0x0000003b4a337207 */ /* 0x000fe20000000000 */
[----:B------:R-:W0:Y:S04]  /*26990*/  SHFL.IDX PT, R80, R80, R3, 0x1c1f ;  /* 0x001c1f0350507589 */ /* 0x000e2800000e0000 */
[----:B------:R4:W0:Y:S01]  /*269a0*/  SHFL.IDX PT, R65, R65, R0, 0x1c1f ;  /* 0x001c1f0041417589 */ /* 0x00082200000e0000 */
[----:B-1----:R-:W-:Y:S02]  /*269b0*/  SEL R13, R55, R70, P0 ;  /* 0x00000046370d7207 */ /* 0x002fe40000000000 */
[----:B------:R-:W-:Y:S01]  /*269c0*/  SEL R15, R70, R55, P0 ;  /* 0x00000037460f7207 */ /* 0x000fe20000000000 */
[----:B----4-:R-:W-:Y:S01]  /*269d0*/  IMAD.MOV.U32 R0, RZ, RZ, RZ ;  /* 0x000000ffff007224 */ /* 0x010fe200078e00ff */
[----:B--2---:R-:W-:-:S02]  /*269e0*/  SEL R45, R61, R76, P0 ;  /* 0x0000004c3d2d7207 */ /* 0x004fc40000000000 */
[----:B------:R-:W-:Y:S02]  /*269f0*/  SEL R47, R76, R61, P0 ;  /* 0x0000003d4c2f7207 */ /* 0x000fe40000000000 */
[----:B---3--:R-:W-:Y:S02]  /*26a00*/  SEL R57, R63, R78, P0 ;  /* 0x0000004e3f397207 */ /* 0x008fe40000000000 */
[----:B------:R-:W-:-:S07]  /*26a10*/  SEL R59, R78, R63, P0 ;  /* 0x0000003f4e3b7207 */ /* 0x000fce0000000000 */
.L_x_5402:
[----:B------:R-:W2:Y:S04]  /*26a20*/  LDL.LU R2, [R1+0x14] ;  /* 0x0000140001027983 */ /* 0x000ea80000300800 */
[----:B------:R-:W3:Y:S01]  /*26a30*/  LDL.LU R54, [R1+0x18] ;  /* 0x0000180001367983 */ /* 0x000ee20000300800 */
[----:B------:R-:W-:Y:S05]  /*26a40*/  WARPSYNC.ALL ;  /* 0x0000000000007948 */ /* 0x000fea0003800000 */
[----:B------:R-:W-:Y:S01]  /*26a50*/  BAR.SYNC.DEFER_BLOCKING 0x1, 0x100 ;  /* 0x0044000000007b1d */ /* 0x000fe20000010000 */
[----:B0-----:R-:W-:-:S02]  /*26a60*/  SEL R61, R65, R80, P0 ;  /* 0x00000050413d7207 */ /* 0x001fc40000000000 */
        /* <DEDUP_REMOVED lines=16> */
[----:B------:R-:W-:-:S04]  /*26b70*/  IMAD R3, R236, 0x40, R233 ;  /* 0x00000040ec037824 */ /* 0x000fc800078e02e9 */
[----:B------:R-:W-:Y:S01]  /*26b80*/  IMAD.WIDE R52, R3, 0x2, R52 ;  /* 0x0000000203347825 */ /* 0x000fe200078e0234 */
[----:B------:R-:W-:Y:S01]  /*26b90*/  BAR.SYNC.DEFER_BLOCKING 0x1, 0x100 ;  /* 0x0044000000007b1d */ /* 0x000fe20000010000 */
[----:B--2---:R-:W-:-:S04]  /*26ba0*/  IADD3 R20, P2, R2, UR4, RZ ;  /* 0x0000000402147c10 */ /* 0x004fc8000ff5e0ff */
[----:B---3--:R-:W-:Y:S01]  /*26bb0*/  IADD3.X R21, R54, UR5, RZ, P2, !PT ;  /* 0x0000000536157c10 */ /* 0x008fe200097fe4ff */
        /* <DEDUP_REMOVED lines=14> */
[----:B--2---:R-:W-:-:S07]  /*26ca0*/  IADD3 R60, -R3, R60, RZ ;  /* 0x0000003c033c7210 */ /* 0x004fce0007ffe1ff */
.L_x_5168:
[----:B------:R-:W3:Y:S01]  /*26cb0*/  LDL.LU R11, [R1+0x1c] ;  /* 0x00001c00010b7983 */ /* 0x000ee20000300800 */
[----:B------:R-:W-:-:S03]  /*26cc0*/  ULDC.64 UR4, c[0x0][0xb70] ;  /* 0x0002dc0000047ab9 */ /* 0x000fc60000000a00 */
[----:B------:R-:W4:Y:S04]  /*26cd0*/  LDL.LU R10, [R1+0xc] ;  /* 0x00000c00010a7983 */ /* 0x000f280000300800 */
[----:B------:R-:W4:Y:S04]  /*26ce0*/  LDL R6, [R1+0x4] ;  /* 0x0000040001067983 */ /* 0x000f280000100800 */
[----:B------:R-:W4:Y:S04]  /*26cf0*/  LDL.LU R66, [R1+0x10] ;  /* 0x0000100001427983 */ /* 0x000f280000300800 */
[----:B------:R-:W4:Y:S01]  /*26d00*/  LDL.LU R64, [R1+0x2c] ;  /* 0x00002c0001407983 */ /* 0x000f220000300800 */
[--C-:B--2--5:R-:W-:Y:S01]  /*26d10*/  SHF.R.S32.HI R3, RZ, 0x1f, R0.reuse ;  /* 0x0000001fff037819 */ /* 0x124fe20000011400 */
[----:B------:R-:W-:Y:S01]  /*26d20*/  IMAD.MOV.U32 R2, RZ, RZ, R0 ;  /* 0x000000ffff027224 */ /* 0x000fe200078e0000 */
[----:B------:R-:W-:-:S02]  /*26d30*/  LOP3.LUT R8, R9, 0x380, RZ, 0xc0, !PT ;  /* 0x0000038009087812 */ /* 0x000fc400078ec0ff */
[----:B------:R-:W-:Y:S02]  /*26d40*/  IADD3 R13, P3, R52, 0x2000, RZ ;  /* 0x00002000340d7810 */ /* 0x000fe40007f7e0ff */
[----:B------:R-:W-:Y:S02]  /*26d50*/  SHF.R.U64 R8, R8, 0x3, RZ ;  /* 0x0000000308087819 */ /* 0x000fe400000012ff */
[----:B------:R-:W-:Y:S02]  /*26d60*/  IADD3 R33, P0, R52, 0x5000, RZ ;  /* 0x0000500034217810 */ /* 0x000fe40007f1e0ff */
[----:B------:R-:W-:Y:S02]  /*26d70*/  LOP3.LUT R8, R8, R9, RZ, 0x3c, !PT ;  /* 0x0000000908087212 */ /* 0x000fe400078e3cff */
[C---:B------:R-:W-:Y:S02]  /*26d80*/  IADD3 R25, P4, R52.reuse, 0x3000, RZ ;  /* 0x0000300034197810 */ /* 0x040fe40007f9e0ff */
[----:B------:R-:W-:-:S02]  /*26d90*/  IADD3 R29, P5, R52, 0x4000, RZ ;  /* 0x00004000341d7810 */ /* 0x000fc40007fbe0ff */
[----:B------:R-:W-:Y:S01]  /*26da0*/  SHF.R.S32.HI R237, RZ, 0x1f, R236 ;  /* 0x0000001fffed7819 */ /* 0x000fe200000114ec */
[----:B------:R-:W-:Y:S01]  /*26db0*/  BSSY B1, `(.L_x_5169) ;  /* 0x0000090000017945 */ /* 0x000fe20003800000 */
[----:B---3--:R-:W-:Y:S02]  /*26dc0*/  SEL R63, R11, RZ, !P1 ;  /* 0x000000ff0b3f7207 */ /* 0x008fe40004800000 */
[----:B----4-:R-:W-:Y:S02]  /*26dd0*/  SEL R65, R10, RZ, !P1 ;  /* 0x000000ff0a417207 */ /* 0x010fe40004800000 */
[----:B------:R-:W2:Y:S01]  /*26de0*/  LDL R10, [R1+0x34] ;  /* 0x00003400010a7983 */ /* 0x000ea20000100800 */
[----:B------:R-:W-:Y:S02]  /*26df0*/  LOP3.LUT R12, R13, 0x380, RZ, 0xc0, !PT ;  /* 0x000003800d0c7812 */ /* 0x000fe400078ec0ff */
[----:B------:R-:W-:Y:S01]  /*26e00*/  SHF.R.S32.HI R62, RZ, 0x1f, R66 ;  /* 0x0000001fff3e7819 */ /* 0x000fe20000011442 */
[----:B------:R-:W-:Y:S01]  /*26e10*/  IMAD.X R9, RZ, RZ, R53, P2 ;  /* 0x000000ffff097224 */ /* 0x000fe200010e0635 */
[----:B------:R-:W-:Y:S01]  /*26e20*/  LOP3.LUT R32, R33, 0x380, RZ, 0xc0, !PT ;  /* 0x0000038021207812 */ /* 0x000fe200078ec0ff */
[----:B------:R-:W-:Y:S01]  /*26e30*/  IMAD R11, R64, 0x80, R6 ;  /* 0x00000080400b7824 */ /* 0x000fe200078e0206 */
[----:B------:R-:W-:Y:S01]  /*26e40*/  LOP3.LUT R24, R25, 0x380, RZ, 0xc0, !PT ;  /* 0x0000038019187812 */ /* 0x000fe200078ec0ff */
[----:B------:R-:W-:Y:S01]  /*26e50*/  IMAD R4, R62, UR4, RZ ;  /* 0x000000043e047c24 */ /* 0x000fe2000f8e02ff */
[----:B------:R-:W-:-:S02]  /*26e60*/  LOP3.LUT R28, R29, 0x380, RZ, 0xc0, !PT ;  /* 0x000003801d1c7812 */ /* 0x000fc400078ec0ff */
[----:B------:R-:W-:Y:S01]  /*26e70*/  SHF.R.U64 R12, R12, 0x3, RZ ;  /* 0x000000030c0c7819 */ /* 0x000fe200000012ff */
[C---:B------:R-:W-:Y:S02]  /*26e80*/  IMAD R7, R66.reuse, UR5, R4 ;  /* 0x0000000542077c24 */ /* 0x040fe4000f8e0204 */
[----:B------:R-:W-:Y:S01]  /*26e90*/  IMAD.WIDE.U32 R4, R66, UR4, R2 ;  /* 0x0000000442047c25 */ /* 0x000fe2000f8e0002 */
[----:B------:R-:W-:Y:S01]  /*26ea0*/  ULDC.64 UR4, c[0x0][0xb78] ;  /* 0x0002de0000047ab9 */ /* 0x000fe20000000a00 */
[----:B------:R-:W-:Y:S02]  /*26eb0*/  IADD3 R41, P2, R52, 0x7000, RZ ;  /* 0x0000700034297810 */ /* 0x000fe40007f5e0ff */
[----:B------:R-:W-:Y:S01]  /*26ec0*/  IMAD.IADD R5, R5, 0x1, R7 ;  /* 0x0000000105057824 */ /* 0x000fe200078e0207 */
[----:B------:R-:W-:Y:S01]  /*26ed0*/  SHF.R.U64 R32, R32, 0x3, RZ ;  /* 0x0000000320207819 */ /* 0x000fe200000012ff */
[----:B------:R-:W-:Y:S01]  /*26ee0*/  IMAD R2, R63, UR4, RZ ;  /* 0x000000043f027c24 */ /* 0x000fe2000f8e02ff */
[----:B------:R-:W-:Y:S01]  /*26ef0*/  SHF.R.U64 R24, R24, 0x3, RZ ;  /* 0x0000000318187819 */ /* 0x000fe200000012ff */
[----:B------:R-:W-:Y:S01]  /*26f00*/  IMAD.WIDE.U32 R4, R65, UR4, R4 ;  /* 0x0000000441047c25 */ /* 0x000fe2000f8e0004 */
[----:B------:R-:W-:-:S02]  /*26f10*/  SHF.R.S32.HI R7, RZ, 0x1f, R11 ;  /* 0x0000001fff077819 */ /* 0x000fc4000001140b */
[----:B------:R-:W-:Y:S01]  /*26f20*/  SHF.R.U64 R28, R28, 0x3, RZ ;  /* 0x000000031c1c7819 */ /* 0x000fe200000012ff */
[----:B------:R-:W-:Y:S01]  /*26f30*/  IMAD R6, R65, UR5, R2 ;  /* 0x0000000541067c24 */ /* 0x000fe2000f8e0202 */
[----:B------:R-:W-:Y:S01]  /*26f40*/  IADD3 R2, P1, R11, R4, RZ ;  /* 0x000000040b027210 */ /* 0x000fe20007f3e0ff */
[----:B------:R-:W-:Y:S01]  /*26f50*/  ULDC.64 UR4, c[0x0][0xb40] ;  /* 0x0002d00000047ab9 */ /* 0x000fe20000000a00 */
[----:B------:R-:W-:Y:S02]  /*26f60*/  LOP3.LUT R12, R12, R13, RZ, 0x3c, !PT ;  /* 0x0000000d0c0c7212 */ /* 0x000fe400078e3cff */
[----:B------:R-:W-:Y:S02]  /*26f70*/  IADD3.X R7, R7, R5, R6, P1, !PT ;  /* 0x0000000507077210 */ /* 0x000fe40000ffe406 */
[----:B------:R-:W-:-:S04]  /*26f80*/  LEA R20, P1, R2, UR4, 0x2 ;  /* 0x0000000402147c11 */ /* 0x000fc8000f8210ff */
[----:B------:R-:W-:Y:S01]  /*26f90*/  LEA.HI.X R21, R2, UR5, R7, 0x2, P1 ;  /* 0x0000000502157c11 */ /* 0x000fe200088f1407 */
[----:B------:R-:W-:Y:S01]  /*26fa0*/  ULDC.64 UR4, c[0x0][0xaa0] ;  /* 0x0002a80000047ab9 */ /* 0x000fe20000000a00 */
[----:B------:R-:W-:Y:S02]  /*26fb0*/  IADD3 R37, P1, R52, 0x6000, RZ ;  /* 0x0000600034257810 */ /* 0x000fe40007f3e0ff */
[----:B------:R-:W-:Y:S02]  /*26fc0*/  LOP3.LUT R40, R41, 0x380, RZ, 0xc0, !PT ;  /* 0x0000038029287812 */ /* 0x000fe400078ec0ff */
[----:B------:R-:W-:Y:S02]  /*26fd0*/  LOP3.LUT R36, R37, 0x380, RZ, 0xc0, !PT ;  /* 0x0000038025247812 */ /* 0x000fe400078ec0ff */
        /* <DEDUP_REMOVED lines=8> */
[----:B------:R-:W-:Y:S02]  /*27060*/  IADD3.X R13, RZ, R53, RZ, P3, !PT ;  /* 0x00000035ff0d7210 */ /* 0x000fe40001ffe4ff */
[----:B------:R-:W-:Y:S01]  /*27070*/  LOP3.LUT R40, R40, R41, RZ, 0x3c, !PT ;  /* 0x0000002928287212 */ /* 0x000fe200078e3cff */
[----:B------:R-:W-:Y:S01]  /*27080*/  IMAD.X R41, RZ, RZ, R53, P2 ;  /* 0x000000ffff297224 */ /* 0x000fe200010e0635 */
[----:B------:R-:W-:Y:S02]  /*27090*/  IADD3 R5, R11, 0x8, RZ ;  /* 0x000000080b057810 */ /* 0x000fe40007ffe0ff */
[----:B------:R-:W-:-:S02]  /*270a0*/  IADD3 R45, P3, R52, 0x8000, RZ ;  /* 0x00008000342d7810 */ /* 0x000fc40007f7e0ff */
[----:B------:R-:W-:Y:S02]  /*270b0*/  IADD3 R49, P4, R52, 0x9000, RZ ;  /* 0x0000900034317810 */ /* 0x000fe40007f9e0ff */
[----:B------:R-:W-:Y:S01]  /*270c0*/  LOP3.LUT R36, R36, R37, RZ, 0x3c, !PT ;  /* 0x0000002524247212 */ /* 0x000fe200078e3cff */
[----:B------:R-:W-:Y:S01]  /*270d0*/  IMAD.X R37, RZ, RZ, R53, P1 ;  /* 0x000000ffff257224 */ /* 0x000fe200008e0635 */
[C---:B------:R-:W-:Y:S02]  /*270e0*/  IADD3 R55, P5, R52.reuse, 0xa000, RZ ;  /* 0x0000a00034377810 */ /* 0x040fe40007fbe0ff */
[C---:B------:R-:W-:Y:S02]  /*270f0*/  LOP3.LUT R2, R52.reuse, 0x380, RZ, 0xc0, !PT ;  /* 0x0000038034027812 */ /* 0x040fe400078ec0ff */
[----:B------:R-:W-:Y:S02]  /*27100*/  IADD3 R7, P2, R52, 0xb000, RZ ;  /* 0x0000b00034077810 */ /* 0x000fe40007f5e0ff */
[----:B------:R-:W-:-:S02]  /*27110*/  LOP3.LUT R44, R45, 0x380, RZ, 0xc0, !PT ;  /* 0x000003802d2c7812 */ /* 0x000fc400078ec0ff */
[----:B------:R-:W-:Y:S02]  /*27120*/  LOP3.LUT R48, R49, 0x380, RZ, 0xc0, !PT ;  /* 0x0000038031307812 */ /* 0x000fe400078ec0ff */
        /* <DEDUP_REMOVED lines=10> */
[----:B------:R-:W-:Y:S01]  /*271d0*/  IADD3.X R57, RZ, R53, RZ, P2, !PT ;  /* 0x00000035ff397210 */ /* 0x000fe200017fe4ff */
[----:B------:R-:W-:-:S02]  /*271e0*/  IMAD R61, R3, UR4, RZ ;  /* 0x00000004033d7c24 */ /* 0x000fc4000f8e02ff */
[----:B------:R-:W-:Y:S02]  /*271f0*/  IMAD R67, R64, -0x80, R60 ;  /* 0xffffff8040437824 */ /* 0x000fe400078e023c */
[----:B------:R-:W-:-:S03]  /*27200*/  IMAD R61, R0, UR5, R61 ;  /* 0x00000005003d7c24 */ /* 0x000fc6000f8e023d */
[----:B------:R-:W-:Y:S02]  /*27210*/  ISETP.GE.AND P3, PT, R236, R67, PT ;  /* 0x00000043ec00720c */ /* 0x000fe40003f66270 */
[----:B--2---:R-:W-:-:S04]  /*27220*/  LOP3.LUT P0, RZ, R10, 0x3, RZ, 0xc0, !PT ;  /* 0x000000030aff7812 */ /* 0x004fc8000780c0ff */
[-C--:B------:R-:W-:Y:S02]  /*27230*/  ISETP.GE.OR P1, PT, R11, R60.reuse, P0 ;  /* 0x0000003c0b00720c */ /* 0x080fe40000726670 */
[----:B------:R-:W-:Y:S02]  /*27240*/  ISETP.GE.OR P0, PT, R5, R60, P0 ;  /* 0x0000003c0500720c */ /* 0x000fe40000706670 */
[----:B------:R-:W-:Y:S02]  /*27250*/  SHF.R.U64 R5, R2, 0x3, RZ ;  /* 0x0000000302057819 */ /* 0x000fe400000012ff */
[----:B------:R-:W-:-:S04]  /*27260*/  LOP3.LUT R2, R7, 0x380, RZ, 0xc0, !PT ;  /* 0x0000038007027812 */ /* 0x000fc800078ec0ff */
[----:B------:R-:W-:Y:S02]  /*27270*/  SHF.R.U64 R2, R2, 0x3, RZ ;  /* 0x0000000302027819 */ /* 0x000fe400000012ff */
[----:B------:R-:W-:Y:S01]  /*27280*/  LOP3.LUT R4, R5, R52, RZ, 0x3c, !PT ;  /* 0x0000003405047212 */ /* 0x000fe200078e3cff */
[----:B------:R-:W-:Y:S01]  /*27290*/  IMAD.MOV.U32 R5, RZ, RZ, R53 ;  /* 0x000000ffff057224 */ /* 0x000fe200078e0035 */
[----:B------:R-:W-:Y:S01]  /*272a0*/  LOP3.LUT R56, R2, R7, RZ, 0x3c, !PT ;  /* 0x0000000702387212 */ /* 0x000fe200078e3cff */
[----:B------:R-:W-:Y:S04]  /*272b0*/  @!P1 STG.E desc[UR54][R20.64], R122 ;  /* 0x0000007a14009986 */ /* 0x000fe8000c101936 */
[----:B------:R0:W-:Y:S04]  /*272c0*/  @!P0 STG.E desc[UR54][R20.64+0x20], R123 ;  /* 0x0000207b14008986 */ /* 0x0001e8000c101936 */
[----:B------:R-:W5:Y:S04]  /*272d0*/  LD.E.128 R4, desc[UR54][R4.64] ;  /* 0x0000003604047980 */ /* 0x000f68000c101d00 */
[----:B------:R-:W5:Y:S04]  /*272e0*/  LD.E.128 R8, desc[UR54][R8.64] ;  /* 0x0000003608087980 */ /* 0x000f68000c101d00 */
[----:B------:R-:W5:Y:S01]  /*272f0*/  LD.E.128 R12, desc[UR54][R12.64] ;  /* 0x000000360c0c7980 */ /* 0x000f62000c101d00 */
[----:B0-----:R-:W-:-:S03]  /*27300*/  SHF.R.S32.HI R21, RZ, 0x1f, R233 ;  /* 0x0000001fff157819 */ /* 0x001fc600000114e9 */
        /* <DEDUP_REMOVED lines=16> */
[----:B------:R-:W-:Y:S01]  /*27410*/  IMAD.WIDE.U32 R2, R0, UR4, R20 ;  /* 0x0000000400027c25 */ /* 0x000fe2000f8e0014 */
[----:B------:R-:W-:-:S03]  /*27420*/  ULDC.64 UR4, c[0x0][0xae0] ;  /* 0x0002b80000047ab9 */ /* 0x000fc60000000a00 */
[----:B------:R-:W-:Y:S02]  /*27430*/  VIADD R0, R236, 0x20 ;  /* 0x00000020ec007836 */ /* 0x000fe40000000000 */
[----:B------:R-:W-:Y:S02]  /*27440*/  IMAD.IADD R3, R3, 0x1, R61 ;  /* 0x0000000103037824 */ /* 0x000fe400078e023d */
[----:B------:R-:W-:Y:S01]  /*27450*/  IMAD R61, R62, UR4, RZ ;  /* 0x000000043e3d7c24 */ /* 0x000fe2000f8e02ff */
[----:B------:R-:W-:Y:S01]  /*27460*/  IADD3 R20, R236, 0x40, RZ ;  /* 0x00000040ec147810 */ /* 0x000fe20007ffe0ff */
[----:B------:R-:W-:Y:S01]  /*27470*/  IMAD.WIDE.U32 R2, R66, UR4, R2 ;  /* 0x0000000442027c25 */ /* 0x000fe2000f8e0002 */
[----:B------:R-:W-:-:S03]  /*27480*/  ISETP.GE.AND P0, PT, R0, R67, PT ;  /* 0x000000430000720c */ /* 0x000fc60003f06270 */
[----:B------:R-:W-:Y:S01]  /*27490*/  IMAD R61, R66, UR5, R61 ;  /* 0x00000005423d7c24 */ /* 0x000fe2000f8e023d */
[----:B------:R-:W-:Y:S01]  /*274a0*/  ULDC.64 UR4, c[0x0][0xae8] ;  /* 0x0002ba0000047ab9 */ /* 0x000fe20000000a00 */
[----:B------:R-:W-:Y:S01]  /*274b0*/  VIADD R0, R16, 0x33420 ;  /* 0x0003342010007836 */ /* 0x000fe20000000000 */
[-C--:B------:R-:W-:Y:S01]  /*274c0*/  ISETP.GE.AND P1, PT, R20, R67.reuse, PT ;  /* 0x000000431400720c */ /* 0x080fe20003f26270 */
[----:B------:R-:W-:Y:S02]  /*274d0*/  IMAD.IADD R3, R3, 0x1, R61 ;  /* 0x0000000103037824 */ /* 0x000fe400078e023d */
[----:B------:R-:W-:Y:S01]  /*274e0*/  IMAD R20, R63, UR4, RZ ;  /* 0x000000043f147c24 */ /* 0x000fe2000f8e02ff */
[----:B------:R-:W-:Y:S01]  /*274f0*/  PRMT R0, RZ, 0x654, R0 ;  /* 0x00000654ff007816 */ /* 0x000fe20000000000 */
[----:B------:R-:W-:Y:S02]  /*27500*/  VIADD R21, R236, 0x60 ;  /* 0x00000060ec157836 */ /* 0x000fe40000000000 */
[C---:B------:R-:W-:Y:S01]  /*27510*/  IMAD R63, R65.reuse, UR5, R20 ;  /* 0x00000005413f7c24 */ /* 0x040fe2000f8e0214 */
[----:B0-----:R0:W-:Y:S01]  /*27520*/  SYNCS.ARRIVE.TRANS64.RED.A1T0 RZ, [R0+URZ], RZ ;  /* 0x000000ff00ff79a7 */ /* 0x0011e2000810043f */
[----:B------:R-:W-:Y:S01]  /*27530*/  IMAD.WIDE.U32 R60, R65, UR4, R2 ;  /* 0x00000004413c7c25 */ /* 0x000fe2000f8e0002 */
[----:B------:R-:W-:-:S03]  /*27540*/  ISETP.GE.AND P2, PT, R21, R67, PT ;  /* 0x000000431500720c */ /* 0x000fc60003f46270 */
[----:B------:R-:W-:-:S04]  /*27550*/  IMAD.WIDE R20, R64, 0x80, R236 ;  /* 0x0000008040147825 */ /* 0x000fc800078e02ec */
[----:B------:R-:W-:Y:S01]  /*27560*/  IMAD.IADD R65, R61, 0x1, R63 ;  /* 0x000000013d417824 */ /* 0x000fe200078e023f */
[----:B0-----:R-:W-:Y:S06]  /*27570*/  @P3 BRA `(.L_x_5170) ;  /* 0x00000000004c3947 */ /* 0x001fec0003800000 */
[----:B------:R-:W-:Y:S01]  /*27580*/  ULDC.64 UR4, c[0x0][0xad8] ;  /* 0x0002b60000047ab9 */ /* 0x000fe20000000a00 */
[----:B------:R-:W-:Y:S01]  /*27590*/  MOV R2, R60 ;  /* 0x0000003c00027202 */ /* 0x000fe20000000f00 */
[----:B------:R-:W-:Y:S01]  /*275a0*/  IMAD R63, R21, UR4, RZ ;  /* 0x00000004153f7c24 */ /* 0x000fe2000f8e02ff */
[----:B------:R-:W-:Y:S01]  /*275b0*/  ULDC.64 UR6, c[0x0][0xa80] ;  /* 0x0002a00000067ab9 */ /* 0x000fe20000000a00 */
[----:B------:R-:W-:Y:S02]  /*275c0*/  IMAD.MOV.U32 R3, RZ, RZ, R65 ;  /* 0x000000ffff037224 */ /* 0x000fe400078e0041 */
[C---:B------:R-:W-:Y:S02]  /*275d0*/  IMAD R63, R20.reuse, UR5, R63 ;  /* 0x00000005143f7c24 */ /* 0x040fe4000f8e023f */
[----:B------:R-:W-:Y:S01]  /*275e0*/  IMAD.WIDE.U32 R2, R20, UR4, R2 ;  /* 0x0000000414027c25 */ /* 0x000fe2000f8e0002 */
[----:B------:R-:W-:Y:S02]  /*275f0*/  ULDC UR4, c[0x0][0xa8c] ;  /* 0x0002a30000047ab9 */ /* 0x000fe40000000800 */
[----:B------:R-:W-:Y:S01]  /*27600*/  ISETP.GE.AND P4, PT, R233, UR4, PT ;  /* 0x00000004e9007c0c */ /* 0x000fe2000bf86270 */
[----:B------:R-:W-:Y:S01]  /*27610*/  IMAD.IADD R3, R3, 0x1, R63 ;  /* 0x0000000103037824 */ /* 0x000fe200078e023f */
[----:B------:R-:W-:Y:S01]  /*27620*/  LEA R62, P5, R2, UR6, 0x1 ;  /* 0x00000006023e7c11 */ /* 0x000fe2000f8a08ff */
[----:B------:R-:W-:-:S02]  /*27630*/  VIADD R0, R233, 0x40 ;  /* 0x00000040e9007836 */ /* 0x000fc40000000000 */
[----:B------:R-:W-:Y:S01]  /*27640*/  VIADD R64, R233, 0x80 ;  /* 0x00000080e9407836 */ /* 0x000fe20000000000 */
[----:B------:R-:W-:Y:S02]  /*27650*/  LEA.HI.X R63, R2, UR7, R3, 0x1, P5 ;  /* 0x00000007023f7c11 */ /* 0x000fe4000a8f0c03 */
[----:B------:R-:W-:Y:S02]  /*27660*/  ISETP.GE.AND P3, PT, R0, UR4, PT ;  /* 0x0000000400007c0c */ /* 0x000fe4000bf66270 */
[----:B------:R-:W-:-:S03]  /*27670*/  ISETP.GE.AND P5, PT, R64, UR4, PT ;  /* 0x0000000440007c0c */ /* 0x000fc6000bfa6270 */
[----:B-----5:R0:W-:Y:S08]  /*27680*/  @!P4 STG.E.128 desc[UR54][R62.64], R4 ;  /* 0x000000043e00c986 */ /* 0x0201f0000c101d36 */
[----:B------:R0:W-:Y:S04]  /*27690*/  @!P3 STG.E.128 desc[UR54][R62.64+0x80], R28 ;  /* 0x0000801c3e00b986 */ /* 0x0001e8000c101d36 */
[----:B------:R0:W-:Y:S02]  /*276a0*/  @!P5 STG.E.128 desc[UR54][R62.64+0x100], R44 ;  /* 0x0001002c3e00d986 */ /* 0x0001e4000c101d36 */
.L_x_5170:
[----:B------:R-:W-:Y:S05]  /*276b0*/  BSYNC B1 ;  /* 0x0000000000017941 */ /* 0x000fea0003800000 */
.L_x_5169:
[----:B------:R-:W-:Y:S04]  /*276c0*/  BSSY B1, `(.L_x_5171) ;  /* 0x0000017000017945 */ /* 0x000fe80003800000 */
[----:B------:R-:W-:Y:S05]  /*276d0*/  @P0 BRA `(.L_x_5172) ;  /* 0x0000000000540947 */ /* 0x000fea0003800000 */
[----:B0----5:R-:W-:Y:S01]  /*276e0*/  IADD3 R5, P0, R20, 0x20, RZ ;  /* 0x0000002014057810 */ /* 0x021fe20007f1e0ff */
[C---:B------:R-:W-:Y:S01]  /*276f0*/  VIADD R2, R233.reuse, 0x40 ;  /* 0x00000040e9027836 */ /* 0x040fe20000000000 */
[----:B------:R-:W-:Y:S01]  /*27700*/  ULDC UR4, c[0x0][0xa8c] ;  /* 0x0002a30000047ab9 */ /* 0x000fe20000000800 */
[----:B------:R-:W-:Y:S01]  /*27710*/  ULDC.64 UR6, c[0x0][0xad8] ;  /* 0x0002b60000067ab9 */ /* 0x000fe20000000a00 */
[----:B------:R-:W-:Y:S01]  /*27720*/  IADD3.X R0, RZ, R21, RZ, P0, !PT ;  /* 0x00000015ff007210 */ /* 0x000fe200007fe4ff */
[----:B------:R-:W-:Y:S01]  /*27730*/  IMAD.MOV.U32 R3, RZ, RZ, R65 ;  /* 0x000000ffff037224 */ /* 0x000fe200078e0041 */
[----:B------:R-:W-:Y:S01]  /*27740*/  ISETP.GE.AND P4, PT, R2, UR4, PT ;  /* 0x0000000402007c0c */ /* 0x000fe2000bf86270 */
[----:B------:R-:W-:Y:S01]  /*27750*/  IMAD.MOV.U32 R2, RZ, RZ, R60 ;  /* 0x000000ffff027224 */ /* 0x000fe200078e003c */
[C---:B------:R-:W-:Y:S01]  /*27760*/  ISETP.GE.AND P3, PT, R233.reuse, UR4, PT ;  /* 0x00000004e9007c0c */ /* 0x040fe2000bf66270 */
[----:B------:R-:W-:Y:S02]  /*27770*/  VIADD R4, R233, 0x80 ;  /* 0x00000080e9047836 */ /* 0x000fe40000000000 */
[----:B------:R-:W-:-:S02]  /*27780*/  IMAD R0, R0, UR6, RZ ;  /* 0x0000000600007c24 */ /* 0x000fc4000f8e02ff */
[----:B------:R-:W-:Y:S01]  /*27790*/  IMAD.WIDE.U32 R2, R5, UR6, R2 ;  /* 0x0000000605027c25 */ /* 0x000fe2000f8e0002 */
[----:B------:R-:W-:-:S03]  /*277a0*/  ISETP.GE.AND P5, PT, R4, UR4, PT ;  /* 0x0000000404007c0c */ /* 0x000fc6000bfa6270 */
[----:B------:R-:W-:Y:S01]  /*277b0*/  IMAD R5, R5, UR7, R0 ;  /* 0x0000000705057c24 */ /* 0x000fe2000f8e0200 */
[----:B------:R-:W-:Y:S02]  /*277c0*/  ULDC.64 UR6, c[0x0][0xa80] ;  /* 0x0002a00000067ab9 */ /* 0x000fe40000000a00 */
[----:B------:R-:W-:Y:S02]  /*277d0*/  LEA R4, P0, R2, UR6, 0x1 ;  /* 0x0000000602047c11 */ /* 0x000fe4000f8008ff */
[----:B------:R-:W-:-:S04]  /*277e0*/  IADD3 R3, R3, R5, RZ ;  /* 0x0000000503037210 */ /* 0x000fc80007ffe0ff */
[----:B------:R-:W-:-:S05]  /*277f0*/  LEA.HI.X R5, R2, UR7, R3, 0x1, P0 ;  /* 0x0000000702057c11 */ /* 0x000fca00080f0c03 */
[----:B------:R1:W-:Y:S04]  /*27800*/  @!P3 STG.E.128 desc[UR54][R4.64], R8 ;  /* 0x000000080400b986 */ /* 0x0003e8000c101d36 */
[----:B------:R1:W-:Y:S04]  /*27810*/  @!P4 STG.E.128 desc[UR54][R4.64+0x80], R32 ;  /* 0x000080200400c986 */ /* 0x0003e8000c101d36 */
[----:B------:R1:W-:Y:S02]  /*27820*/  @!P5 STG.E.128 desc[UR54][R4.64+0x100], R48 ;  /* 0x000100300400d986 */ /* 0x0003e4000c101d36 */
.L_x_5172:
[----:B------:R-:W-:Y:S05]  /*27830*/  BSYNC B1 ;  /* 0x0000000000017941 */ /* 0x000fea0003800000 */
.L_x_5171:
[----:B------:R-:W-:Y:S04]  /*27840*/  BSSY B1, `(.L_x_5173) ;  /* 0x0000017000017945 */ /* 0x000fe80003800000 */
[----:B------:R-:W-:Y:S05]  /*27850*/  @P1 BRA `(.L_x_5174) ;  /* 0x0000000000541947 */ /* 0x000fea0003800000 */
[----:B01---5:R-:W-:Y:S01]  /*27860*/  IADD3 R5, P0, R20, 0x40, RZ ;  /* 0x0000004014057810 */ /* 0x023fe20007f1e0ff */
[C---:B------:R-:W-:Y:S01]  /*27870*/  VIADD R2, R233.reuse, 0x40 ;  /* 0x00000040e9027836 */ /* 0x040fe20000000000 */
[----:B------:R-:W-:Y:S01]  /*27880*/  ULDC UR4, c[0x0][0xa8c] ;  /* 0x0002a30000047ab9 */ /* 0x000fe20000000800 */
[----:B------:R-:W-:Y:S01]  /*27890*/  ULDC.64 UR6, c[0x0][0xad8] ;  /* 0x0002b60000067ab9 */ /* 0x000fe20000000a00 */
[----:B------:R-:W-:Y:S01]  /*278a0*/  MOV R3, R65 ;  /* 0x0000004100037202 */ /* 0x000fe20000000f00 */
[----:B------:R-:W-:Y:S01]  /*278b0*/  IMAD.X R0, RZ, RZ, R21, P0 ;  /* 0x000000ffff007224 */ /* 0x000fe200000e0615 */
        /* <DEDUP_REMOVED lines=15> */
.L_x_5174:
[----:B------:R-:W-:Y:S05]  /*279b0*/  BSYNC B1 ;  /* 0x0000000000017941 */ /* 0x000fea0003800000 */
.L_x_5173:
[----:B------:R-:W-:Y:S05]  /*279c0*/  @P2 BRA `(.L_x_5175) ;  /* 0x0000000c00242947 */ /* 0x000fea0003800000 */
[----:B012--5:R-:W-:Y:S01]  /*279d0*/  IADD3 R5, P0, R20, 0x60, RZ ;  /* 0x0000006014057810 */ /* 0x027fe20007f1e0ff */
[----:B------:R-:W-:Y:S01]  /*279e0*/  ULDC.64 UR4, c[0x0][0xad8] ;  /* 0x0002b60000047ab9 */ /* 0x000fe20000000a00 */
[----:B------:R-:W-:Y:S01]  /*279f0*/  IMAD.MOV.U32 R2, RZ, RZ, R60 ;  /* 0x000000ffff027224 */ /* 0x000fe200078e003c */
[----:B------:R-:W-:Y:S01]  /*27a00*/  IADD3 R0, R233, 0x40, RZ ;  /* 0x00000040e9007810 */ /* 0x000fe20007ffe0ff */
[----:B------:R-:W-:Y:S01]  /*27a10*/  IMAD.MOV.U32 R3, RZ, RZ, R65 ;  /* 0x000000ffff037224 */ /* 0x000fe200078e0041 */
[----:B------:R-:W-:Y:S01]  /*27a20*/  ULDC.64 UR6, c[0x0][0xa80] ;  /* 0x0002a00000067ab9 */ /* 0x000fe20000000a00 */
[----:B------:R-:W-:Y:S02]  /*27a30*/  IMAD.X R20, RZ, RZ, R21, P0 ;  /* 0x000000ffff147224 */ /* 0x000fe400000e0615 */
[----:B------:R-:W-:-:S04]  /*27a40*/  IMAD.WIDE.U32 R2, R5, UR4, R2 ;  /* 0x0000000405027c25 */ /* 0x000fc8000f8e0002 */
[----:B------:R-:W-:Y:S01]  /*27a50*/  IMAD R20, R20, UR4, RZ ;  /* 0x0000000414147c24 */ /* 0x000fe2000f8e02ff */
[----:B------:R-:W-:Y:S01]  /*27a60*/  ULDC UR4, c[0x0][0xa8c] ;  /* 0x0002a30000047ab9 */ /* 0x000fe20000000800 */
[----:B------:R-:W-:Y:S02]  /*27a70*/  LEA R4, P0, R2, UR6, 0x1 ;  /* 0x0000000602047c11 */ /* 0x000fe4000f8008ff */
[----:B------:R-:W-:Y:S01]  /*27a80*/  IMAD R5, R5, UR5, R20 ;  /* 0x0000000505057c24 */ /* 0x000fe2000f8e0214 */
[----:B------:R-:W-:Y:S02]  /*27a90*/  ISETP.GE.AND P1, PT, R233, UR4, PT ;  /* 0x00000004e9007c0c */ /* 0x000fe4000bf26270 */
[----:B------:R-:W-:Y:S01]  /*27aa0*/  ISETP.GE.AND P2, PT, R0, UR4, PT ;  /* 0x0000000400007c0c */ /* 0x000fe2000bf46270 */
[----:B------:R-:W-:Y:S02]  /*27ab0*/  IMAD.IADD R3, R3, 0x1, R5 ;  /* 0x0000000103037824 */ /* 0x000fe400078e0205 */
[----:B------:R-:W-:-:S03]  /*27ac0*/  VIADD R0, R233, 0x80 ;  /* 0x00000080e9007836 */ /* 0x000fc60000000000 */
[----:B------:R-:W-:Y:S02]  /*27ad0*/  LEA.HI.X R5, R2, UR7, R3, 0x1, P0 ;  /* 0x0000000702057c11 */ /* 0x000fe400080f0c03 */
[----:B------:R-:W-:-:S03]  /*27ae0*/  ISETP.GE.AND P0, PT, R0, UR4, PT ;  /* 0x0000000400007c0c */ /* 0x000fc6000bf06270 */
[----:B------:R0:W-:Y:S04]  /*27af0*/  @!P1 STG.E.128 desc[UR54][R4.64], R24 ;  /* 0x0000001804009986 */ /* 0x0001e8000c101d36 */
[----:B------:R0:W-:Y:S06]  /*27b00*/  @!P2 STG.E.128 desc[UR54][R4.64+0x80], R40 ;  /* 0x000080280400a986 */ /* 0x0001ec000c101d36 */
[----:B------:R-:W-:Y:S05]  /*27b10*/  @P0 BRA `(.L_x_5175) ;  /* 0x0000000800d00947 */ /* 0x000fea0003800000 */
[----:B------:R1:W-:Y:S01]  /*27b20*/  STG.E.128 desc[UR54][R4.64+0x100], R56 ;  /* 0x0001003804007986 */ /* 0x0003e2000c101d36 */
[----:B------:R-:W-:Y:S05]  /*27b30*/  BRA `(.L_x_5175) ;  /* 0x0000000800c87947 */ /* 0x000fea0003800000 */
.L_x_5166:
        /* <DEDUP_REMOVED lines=18> */
[----:B---3--:R-:W-:-:S04]  /*27c60*/  IADD3 R6, R13, -0x80, RZ ;  /* 0xffffff800d067810 */ /* 0x008fc80007ffe0ff */
[----:B------:R-:W-:Y:S01]  /*27c70*/  ISETP.GT.AND P2, PT, R6, 0x7f, PT ;  /* 0x0000007f0600780c */ /* 0x000fe20003f44270 */
[----:B--2---:R-:W-:-:S12]  /*27c80*/  @P1 BRA `(.L_x_5176) ;  /* 0x0000000000101947 */ /* 0x004fd80003800000 */
[----:B------:R-:W-:Y:S05]  /*27c90*/  @!P0 BRA `(.L_x_5176) ;  /* 0x00000000000c8947 */ /* 0x000fea0003800000 */
[----:B------:R-:W2:Y:S04]  /*27ca0*/  LDG.E R5, desc[UR54][R2.64] ;  /* 0x0000003602057981 */ /* 0x000ea8000c1e1900 */
[----:B-----5:R-:W2:Y:S02]  /*27cb0*/  LDG.E R0, desc[UR54][R2.64+0x4] ;  /* 0x0000043602007981 */ /* 0x020ea4000c1e1900 */
[----:B--2---:R-:W-:-:S07]  /*27cc0*/  IMAD.IADD R0, R0, 0x1, -R5 ;  /* 0x0000000100007824 */ /* 0x004fce00078e0a05 */
.L_x_5176:
[----:B------:R-:W2:Y:S04]  /*27cd0*/  LDL.LU R3, [R1+0xc] ;  /* 0x00000c0001037983 */ /* 0x000ea80000300800 */
[----:B------:R-:W3:Y:S04]  /*27ce0*/  LDL.LU R2, [R1+0x1c] ;  /* 0x00001c0001027983 */ /* 0x000ee80000300800 */
[----:B------:R-:W4:Y:S04]  /*27cf0*/  LDL R14, [R1+0x10] ;  /* 0x00001000010e7983 */ /* 0x000f280000100800 */
[----:B------:R0:W5:Y:S01]  /*27d00*/  LDL R12, [R1+0x2c] ;  /* 0x00002c00010c7983 */ /* 0x0001620000100800 */
[----:B------:R-:W-:Y:S01]  /*27d10*/  BSSY B1, `(.L_x_5177) ;  /* 0x000001c000017945 */ /* 0x000fe20003800000 */
[----:B------:R-:W-:-:S02]  /*27d20*/  SHF.R.S32.HI R10, RZ, 0x1f, R233 ;  /* 0x0000001fff0a7819 */ /* 0x000fc400000114e9 */
[----:B-----5:R-:W-:Y:S02]  /*27d30*/  SHF.R.S32.HI R6, RZ, 0x1f, R7 ;  /* 0x0000001fff067819 */ /* 0x020fe40000011407 */
[----:B--2---:R-:W-:Y:S02]  /*27d40*/  SEL R11, R3, RZ, !P0 ;  /* 0x000000ff030b7207 */ /* 0x004fe40004000000 */
[----:B---3--:R-:W-:Y:S02]  /*27d50*/  SEL R9, R2, RZ, !P0 ;  /* 0x000000ff02097207 */ /* 0x008fe40004000000 */
[----:B----4-:R-:W-:Y:S01]  /*27d60*/  SHF.R.S32.HI R8, RZ, 0x1f, R14 ;  /* 0x0000001fff087819 */ /* 0x010fe2000001140e */
[----:B0-----:R-:W-:Y:S06]  /*27d70*/  @P2 BRA `(.L_x_5178) ;  /* 0x0000000000542947 */ /* 0x001fec0003800000 */
        /* <DEDUP_REMOVED lines=21> */
.L_x_5178:
[----:B------:R-:W-:Y:S05]  /*27ed0*/  BSYNC B1 ;  /* 0x0000000000017941 */ /* 0x000fea0003800000 */
.L_x_5177:
[----:B------:R-:W-:Y:S01]  /*27ee0*/  ULDC.64 UR4, c[0x0][0xaa0] ;  /* 0x0002a80000047ab9 */ /* 0x000fe20000000a00 */
[----:B------:R-:W-:Y:S01]  /*27ef0*/  IMAD.MOV.U32 R2, RZ, RZ, R233 ;  /* 0x000000ffff027224 */ /* 0x000fe200078e00e9 */
[----:B------:R-:W-:Y:S01]  /*27f00*/  BSSY B1, `(.L_x_5179) ;  /* 0x000002e000017945 */ /* 0x000fe20003800000 */
[----:B0-----:R-:W-:Y:S02]  /*27f10*/  IMAD.MOV.U32 R3, RZ, RZ, R10 ;  /* 0x000000ffff037224 */ /* 0x001fe400078e000a */
[----:B------:R-:W-:Y:S01]  /*27f20*/  IMAD R4, R6, UR4, RZ ;  /* 0x0000000406047c24 */ /* 0x000fe2000f8e02ff */
[----:B------:R-:W-:Y:S01]  /*27f30*/  IADD3 R6, R236, 0x20, RZ ;  /* 0x00000020ec067810 */ /* 0x000fe20007ffe0ff */
[----:B------:R-:W-:-:S04]  /*27f40*/  IMAD.WIDE.U32 R2, R7, UR4, R2 ;  /* 0x0000000407027c25 */ /* 0x000fc8000f8e0002 */
[----:B------:R-:W-:Y:S01]  /*27f50*/  IMAD R7, R7, UR5, R4 ;  /* 0x0000000507077c24 */ /* 0x000fe2000f8e0204 */
[----:B------:R-:W-:Y:S01]  /*27f60*/  ULDC.64 UR4, c[0x0][0xae0] ;  /* 0x0002b80000047ab9 */ /* 0x000fe20000000a00 */
[----:B------:R-:W-:Y:S02]  /*27f70*/  IMAD R13, R12, -0x80, R0 ;  /* 0xffffff800c0d7824 */ /* 0x000fe400078e0200 */
[----:B------:R-:W-:Y:S01]  /*27f80*/  IMAD.IADD R3, R3, 0x1, R7 ;  /* 0x0000000103037824 */ /* 0x000fe200078e0207 */
[----:B------:R-:W-:Y:S01]  /*27f90*/  SHF.R.S32.HI R7, RZ, 0x1f, R236 ;  /* 0x0000001fff077819 */ /* 0x000fe200000114ec */
[----:B------:R-:W-:Y:S01]  /*27fa0*/  IMAD R4, R8, UR4, RZ ;  /* 0x0000000408047c24 */ /* 0x000fe2000f8e02ff */
[CC--:B------:R-:W-:Y:S01]  /*27fb0*/  ISETP.GE.AND P1, PT, R236.reuse, R13.reuse, PT ;  /* 0x0000000dec00720c */ /* 0x0c0fe20003f26270 */
[----:B------:R-:W-:Y:S01]  /*27fc0*/  VIADD R0, R236, 0x40 ;  /* 0x00000040ec007836 */ /* 0x000fe20000000000 */
[----:B------:R-:W-:Y:S01]  /*27fd0*/  ISETP.GE.AND P2, PT, R6, R13, PT ;  /* 0x0000000d0600720c */ /* 0x000fe20003f46270 */
[----:B------:R-:W-:-:S02]  /*27fe0*/  IMAD R5, R14, UR5, R4 ;  /* 0x000000050e057c24 */ /* 0x000fc4000f8e0204 */
[----:B------:R-:W-:Y:S01]  /*27ff0*/  IMAD.WIDE.U32 R2, R14, UR4, R2 ;  /* 0x000000040e027c25 */ /* 0x000fe2000f8e0002 */
[----:B------:R-:W-:Y:S01]  /*28000*/  ULDC.64 UR4, c[0x0][0xae8] ;  /* 0x0002ba0000047ab9 */ /* 0x000fe20000000a00 */
[----:B------:R-:W-:Y:S02]  /*28010*/  ISETP.GE.AND P0, PT, R0, R13, PT ;  /* 0x0000000d0000720c */ /* 0x000fe40003f06270 */
[----:B------:R-:W-:Y:S02]  /*28020*/  IMAD.IADD R3, R3, 0x1, R5 ;  /* 0x0000000103037824 */ /* 0x000fe400078e0205 */
[----:B------:R-:W-:Y:S02]  /*28030*/  IMAD R0, R9, UR4, RZ ;  /* 0x0000000409007c24 */ /* 0x000fe4000f8e02ff */
[----:B------:R-:W-:-:S04]  /*28040*/  IMAD.WIDE.U32 R4, R11, UR4, R2 ;  /* 0x000000040b047c25 */ /* 0x000fc8000f8e0002 */
[----:B------:R-:W-:Y:S02]  /*28050*/  IMAD R9, R11, UR5, R0 ;  /* 0x000000050b097c24 */ /* 0x000fe4000f8e0200 */
[----:B------:R-:W-:Y:S02]  /*28060*/  IMAD.MOV.U32 R6, RZ, RZ, R236 ;  /* 0x000000ffff067224 */ /* 0x000fe400078e00ec */
[----:B------:R-:W-:Y:S01]  /*28070*/  VIADD R0, R236, 0x60 ;  /* 0x00000060ec007836 */ /* 0x000fe20000000000 */
[----:B------:R-:W-:Y:S01]  /*28080*/  IADD3 R11, R5, R9, RZ ;  /* 0x00000009050b7210 */ /* 0x000fe20007ffe0ff */
[----:B------:R-:W-:Y:S01]  /*28090*/  IMAD.WIDE R6, R12, 0x80, R6 ;  /* 0x000000800c067825 */ /* 0x000fe200078e0206 */
        /* <DEDUP_REMOVED lines=13> */
[----:B------:R-:W-:Y:S02]  /*28170*/  ULDC.64 UR6, c[0x0][0xa80] ;  /* 0x0002a00000067ab9 */ /* 0x000fe40000000a00 */
[----:B------:R-:W-:Y:S02]  /*28180*/  LEA R8, P1, R2, UR6, 0x1 ;  /* 0x0000000602087c11 */ /* 0x000fe4000f8208ff */
[----:B------:R-:W-:-:S04]  /*28190*/  IADD3 R3, R3, R9, RZ ;  /* 0x0000000903037210 */ /* 0x000fc80007ffe0ff */
[----:B------:R-:W-:-:S05]  /*281a0*/  LEA.HI.X R9, R2, UR7, R3, 0x1, P1 ;  /* 0x0000000702097c11 */ /* 0x000fca00088f0c03 */
[----:B------:R0:W-:Y:S04]  /*281b0*/  @!P3 STG.E.128 desc[UR54][R8.64], RZ ;  /* 0x000000ff0800b986 */ /* 0x0001e8000c101d36 */
[----:B------:R0:W-:Y:S04]  /*281c0*/  @!P4 STG.E.128 desc[UR54][R8.64+0x80], RZ ;  /* 0x000080ff0800c986 */ /* 0x0001e8000c101d36 */
[----:B------:R0:W-:Y:S02]  /*281d0*/  @!P5 STG.E.128 desc[UR54][R8.64+0x100], RZ ;  /* 0x000100ff0800d986 */ /* 0x0001e4000c101d36 */
.L_x_5180:
[----:B------:R-:W-:Y:S05]  /*281e0*/  BSYNC B1 ;  /* 0x0000000000017941 */ /* 0x000fea0003800000 */
.L_x_5179:
[----:B------:R-:W-:Y:S01]  /*281f0*/  BSSY B1, `(.L_x_5181) ;  /* 0x0000018000017945 */ /* 0x000fe20003800000 */
[----:B------:R-:W-:-:S03]  /*28200*/  ISETP.GE.AND P1, PT, R0, R13, PT ;  /* 0x0000000d0000720c */ /* 0x000fc60003f26270 */
[----:B------:R-:W-:Y:S10]  /*28210*/  @P2 BRA `(.L_x_5182) ;  /* 0x0000000000542947 */ /* 0x000ff40003800000 */
[----:B0-----:R-:W-:Y:S01]  /*28220*/  IADD3 R9, P2, R6, 0x20, RZ ;  /* 0x0000002006097810 */ /* 0x001fe20007f5e0ff */
        /* <DEDUP_REMOVED lines=20> */
.L_x_5182:
[----:B------:R-:W-:Y:S05]  /*28370*/  BSYNC B1 ;  /* 0x0000000000017941 */ /* 0x000fea0003800000 */
.L_x_5181:
[----:B------:R-:W-:Y:S04]  /*28380*/  BSSY B1, `(.L_x_5183) ;  /* 0x0000017000017945 */ /* 0x000fe80003800000 */
[----:B------:R-:W-:Y:S05]  /*28390*/  @P0 BRA `(.L_x_5184) ;  /* 0x0000000000540947 */ /* 0x000fea0003800000 */
[----:B0-2---:R-:W-:Y:S01]  /*283a0*/  IADD3 R9, P0, R6, 0x40, RZ ;  /* 0x0000004006097810 */ /* 0x005fe20007f1e0ff */
[C---:B------:R-:W-:Y:S01]  /*283b0*/  VIADD R2, R233.reuse, 0x40 ;  /* 0x00000040e9027836 */ /* 0x040fe20000000000 */
[----:B------:R-:W-:Y:S01]  /*283c0*/  ULDC UR4, c[0x0][0xa8c] ;  /* 0x0002a30000047ab9 */ /* 0x000fe20000000800 */
[----:B------:R-:W-:Y:S01]  /*283d0*/  ULDC.64 UR6, c[0x0][0xad8] ;  /* 0x0002b60000067ab9 */ /* 0x000fe20000000a00 */
[----:B------:R-:W-:Y:S01]  /*283e0*/  IMAD.MOV.U32 R3, RZ, RZ, R11 ;  /* 0x000000ffff037224 */ /* 0x000fe200078e000b */
[C---:B------:R-:W-:Y:S01]  /*283f0*/  ISETP.GE.AND P2, PT, R233.reuse, UR4, PT ;  /* 0x00000004e9007c0c */ /* 0x040fe2000bf46270 */
        /* <DEDUP_REMOVED lines=15> */
.L_x_5184:
[----:B------:R-:W-:Y:S05]  /*284f0*/  BSYNC B1 ;  /* 0x0000000000017941 */ /* 0x000fea0003800000 */
.L_x_5183:
[----:B------:R-:W-:Y:S05]  /*28500*/  @P1 BRA `(.L_x_5175) ;  /* 0x0000000000541947 */ /* 0x000fea0003800000 */
[----:B------:R-:W-:Y:S01]  /*28510*/  IADD3 R5, P0, R6, 0x60, RZ ;  /* 0x0000006006057810 */ /* 0x000fe20007f1e0ff */
[C---:B------:R-:W-:Y:S01]  /*28520*/  VIADD R0, R233.reuse, 0x40 ;  /* 0x00000040e9007836 */ /* 0x040fe20000000000 */
[----:B------:R-:W-:Y:S01]  /*28530*/  ULDC UR4, c[0x0][0xa8c] ;  /* 0x0002a30000047ab9 */ /* 0x000fe20000000800 */
[----:B------:R-:W-:Y:S01]  /*28540*/  MOV R3, R11 ;  /* 0x0000000b00037202 */ /* 0x000fe20000000f00 */
[----:B------:R-:W-:Y:S01]  /*28550*/  ULDC.64 UR6, c[0x0][0xad8] ;  /* 0x0002b60000067ab9 */ /* 0x000fe20000000a00 */
[----:B------:R-:W-:Y:S01]  /*28560*/  IMAD.X R6, RZ, RZ, R7, P0 ;  /* 0x000000ffff067224 */ /* 0x000fe200000e0607 */
[----:B------:R-:W-:Y:S01]  /*28570*/  ISETP.GE.AND P2, PT, R0, UR4, PT ;  /* 0x0000000400007c0c */ /* 0x000fe2000bf46270 */
[----:B------:R-:W-:Y:S01]  /*28580*/  IMAD.MOV.U32 R2, RZ, RZ, R4 ;  /* 0x000000ffff027224 */ /* 0x000fe200078e0004 */
[C---:B------:R-:W-:Y:S01]  /*28590*/  ISETP.GE.AND P1, PT, R233.reuse, UR4, PT ;  /* 0x00000004e9007c0c */ /* 0x040fe2000bf26270 */
        /* <DEDUP_REMOVED lines=12> */
.L_x_5175:
[----:B------:R-:W-:Y:S05]  /*28660*/  BSYNC B0 ;  /* 0x0000000000007941 */ /* 0x000fea0003800000 */
.L_x_5165:
[----:B------:R-:W-:Y:S02]  /*28670*/  ULDC UR4, c[0x0][0xc14] ;  /* 0x0003050000047ab9 */ /* 0x000fe40000000800 */
[----:B-1----:R-:W-:-:S13]  /*28680*/  ISETP.GE.AND P0, PT, R227, UR4, PT ;  /* 0x00000004e3007c0c */ /* 0x002fda000bf06270 */
[----:B------:R-:W-:Y:S05]  /*28690*/  @!P0 BRA `(.L_x_5185) ;  /* 0xfffffd8c00088947 */ /* 0x000fea000383ffff */
[----:B------:R-:W-:Y:S05]  /*286a0*/  BRA `(.L_x_4980) ;  /* 0x0000007800f87947 */ /* 0x000fea0003800000 */
.L_x_4978:
        /* <DEDUP_REMOVED lines=15> */
[----:B------:R-:W1:Y:S01]  /*287a0*/  LDS.128 R16, [UR4+0x334d0] ;  /* 0x0334d004ff107984 */ /* 0x000e620008000c00 */
[----:B------:R-:W-:Y:S06]  /*287b0*/  BAR.ARV 0x4, 0x180 ;  /* 0x0106000000007b1d */ /* 0x000fec0000002000 */
[----:B------:R-:W-:Y:S05]  /*287c0*/  BRA `(.L_x_5187) ;  /* 0x0000000800847947 */ /* 0x000fea0003800000 */
.L_x_5186:
        /* <DEDUP_REMOVED lines=15> */
[----:B------:R-:W-:Y:S02]  /*288c0*/  ISETP.GE.U32.AND P5, PT, R0, 0x10, PT ;  /* 0x000000100000780c */ /* 0x000fe40003fa6070 */
[----:B------:R-:W-:Y:S01]  /*288d0*/  MOV R16, RZ ;  /* 0x000000ff00107202 */ /* 0x000fe20000000f00 */
[----:B---3--:R-:W0:Y:S02]  /*288e0*/  SHFL.UP PT, R5, R4, 0x1, RZ ;  /* 0x0420000004057989 */ /* 0x008e2400000e00ff */
        /* <DEDUP_REMOVED lines=24> */
.L_x_5192:
[----:B------:R-:W-:Y:S01]  /*28a70*/  UIADD3 UR4, UR4, 0x1f, URZ ;  /* 0x0000001f04047890 */ /* 0x000fe2000fffe03f */
[----:B------:R-:W-:-:S05]  /*28a80*/  IMAD.U32 R19, RZ, RZ, UR7 ;  /* 0x00000007ff137e24 */ /* 0x000fca000f8e00ff */
[----:B0-----:R-:W-:-:S13]  /*28a90*/  ISETP.LE.AND P6, PT, R5, UR4, PT ;  /* 0x0000000405007c0c */ /* 0x001fda000bfc3270 */
[----:B------:R-:W-:Y:S05]  /*28aa0*/  @P6 BRA `(.L_x_5189) ;  /* 0x0000000400a86947 */ /* 0x000fea0003800000 */
[----:B------:R-:W-:Y:S01]  /*28ab0*/  VIADD R7, R0, UR4 ;  /* 0x0000000400077c36 */ /* 0x000fe20008000000 */
[----:B------:R-:W-:Y:S01]  /*28ac0*/  BSSY B0, `(.L_x_5190) ;  /* 0x0000007000007945 */ /* 0x000fe20003800000 */
[----:B------:R-:W-:-:S03]  /*28ad0*/  MOV R4, RZ ;  /* 0x000000ff00047202 */ /* 0x000fc60000000f00 */
[----:B------:R-:W-:-:S13]  /*28ae0*/  ISETP.GE.OR P6, PT, R7, R5, !P0 ;  /* 0x000000050700720c */ /* 0x000fda00047c6670 */
[----:B------:R-:W-:Y:S05]  /*28af0*/  @P6 BRA `(.L_x_5191) ;  /* 0x00000000000c6947 */ /* 0x000fea0003800000 */
[----:B------:R-:W0:Y:S02]  /*28b00*/  LDC.64 R2, c[0x0][0xc58] ;  /* 0x00031600ff027b82 */ /* 0x000e240000000a00 */
[----:B0-----:R-:W-:-:S05]  /*28b10*/  IMAD.WIDE R2, R7, 0x4, R2 ;  /* 0x0000000407027825 */ /* 0x001fca00078e0202 */
[----:B------:R0:W5:Y:S02]  /*28b20*/  LDG.E R4, desc[UR54][R2.64] ;  /* 0x0000003602047981 */ /* 0x000164000c1e1900 */
.L_x_5191:
[----:B------:R-:W-:Y:S05]  /*28b30*/  BSYNC B0 ;  /* 0x0000000000007941 */ /* 0x000fea0003800000 */
.L_x_5190:
        /* <DEDUP_REMOVED lines=20> */
[----:B------:R-:W-:-:S07]  /*28c80*/  IMAD.MOV.U32 R5, RZ, RZ, R9 ;  /* 0x000000ffff057224 */ /* 0x000fce00078e0009 */
.L_x_5188:
        /* <DEDUP_REMOVED lines=15> */
[----:B0-----:R-:W-:-:S06]  /*28d80*/  IADD3 R13, R12, 0xffffffe, RZ ;  /* 0x0ffffffe0c0d7810 */ /* 0x001fcc0007ffe0ff */
[----:B------:R0:W1:Y:S01]  /*28d90*/  F2I.FTZ.U32.TRUNC.NTZ R3, R13 ;  /* 0x0000000d00037305 */ /* 0x000062000021f000 */
[----:B------:R-:W-:Y:S05]  /*28da0*/  @!P0 BRA `(.L_x_5193) ;  /* 0x0000000000088947 */ /* 0x000fea0003800000 */
[----:B------:R-:W-:-:S06]  /*28db0*/  VIADD R16, R7, 0xffffffff ;  /* 0xffffffff07107836 */ /* 0x000fcc0000000000 */
[----:B------:R2:W3:Y:S02]  /*28dc0*/  SHFL.IDX PT, R16, R5, R16, 0x1f ;  /* 0x00001f1005107589 */ /* 0x0004e400000e0000 */
.L_x_5193:
        /* <DEDUP_REMOVED lines=12> */
[-C--:B------:R-:W-:Y:S01]  /*28e90*/  @!P1 IADD3 R3, R3, -R10.reuse, RZ ;  /* 0x8000000a03039210 */ /* 0x080fe20007ffe0ff */
        /* <DEDUP_REMOVED lines=18> */
[----:B-1----:R-:W-:-:S06]  /*28fc0*/  IADD3 R3, R10, 0xffffffe, RZ ;  /* 0x0ffffffe0a037810 */ /* 0x002fcc0007ffe0ff */
        /* <DEDUP_REMOVED lines=12> */
[-C--:B------:R-:W-:Y:S01]  /*29090*/  @!P1 IADD3 R8, R8, -R7.reuse, RZ ;  /* 0x8000000708089210 */ /* 0x080fe20007ffe0ff */
[----:B------:R-:W-:Y:S01]  /*290a0*/  @!P1 VIADD R2, R2, 0x1 ;  /* 0x0000000102029836 */ /* 0x000fe20000000000 */
[----:B------:R-:W-:Y:S02]  /*290b0*/  ISETP.NE.AND P1, PT, R9, RZ, PT ;  /* 0x000000ff0900720c */ /* 0x000fe40003f25270 */
[----:B------:R-:W-:-:S13]  /*290c0*/  ISETP.GE.U32.AND P0, PT, R8, R7, PT ;  /* 0x000000070800720c */ /* 0x000fda0003f06070 */
[----:B------:R-:W-:-:S04]  /*290d0*/  @P0 VIADD R2, R2, 0x1 ;  /* 0x0000000102020836 */ /* 0x000fc80000000000 */
[----:B------:R-:W-:Y:S01]  /*290e0*/  @!P2 IMAD.MOV R2, RZ, RZ, -R2 ;  /* 0x000000ffff02a224 */ /* 0x000fe200078e0a02 */
[----:B------:R-:W-:Y:S02]  /*290f0*/  @!P1 LOP3.LUT R2, RZ, R9, RZ, 0x33, !PT ;  /* 0x00000009ff029212 */ /* 0x000fe400078e33ff */
[----:B------:R-:W-:Y:S02]  /*29100*/  IADD3 R9, -R9, RZ, RZ ;  /* 0x000000ff09097210 */ /* 0x000fe40007ffe1ff */
[----:B------:R-:W-:-:S03]  /*29110*/  LOP3.LUT R17, RZ, R2, RZ, 0x33, !PT ;  /* 0x00000002ff117212 */ /* 0x000fc600078e33ff */
[----:B------:R-:W-:Y:S02]  /*29120*/  IMAD R18, R2, R9, R5 ;  /* 0x0000000902127224 */ /* 0x000fe400078e0205 */
[----:B------:R-:W-:Y:S01]  /*29130*/  IMAD.IADD R17, R4, 0x1, R17 ;  /* 0x0000000104117824 */ /* 0x000fe200078e0211 */
[----:B------:R-:W-:Y:S06]  /*29140*/  BRA `(.L_x_5194) ;  /* 0x00000000000c7947 */ /* 0x000fec0003800000 */
.L_x_5189:
[----:B------:R-:W-:Y:S02]  /*29150*/  IMAD.MOV.U32 R17, RZ, RZ, RZ ;  /* 0x000000ffff117224 */ /* 0x000fe400078e00ff */
[----:B------:R-:W-:Y:S02]  /*29160*/  IMAD.U32 R16, RZ, RZ, UR6 ;  /* 0x00000006ff107e24 */ /* 0x000fe4000f8e00ff */
[----:B------:R-:W-:-:S07]  /*29170*/  IMAD.MOV.U32 R18, RZ, RZ, RZ ;  /* 0x000000ffff127224 */ /* 0x000fce00078e00ff */
.L_x_5194:
[----:B------:R-:W-:-:S13]  /*29180*/  ISETP.NE.AND P0, PT, R0, RZ, PT ;  /* 0x000000ff0000720c */ /* 0x000fda0003f05270 */
[----:B------:R-:W1:Y:S01]  /*29190*/  @!P0 S2R R3, SR_CgaCtaId ;  /* 0x0000000000038919 */ /* 0x000e620000008800 */
[----:B------:R-:W-:-:S04]  /*291a0*/  @!P0 MOV R0, 0x400 ;  /* 0x0000040000008802 */ /* 0x000fc80000000f00 */
[----:B-1----:R-:W-:-:S05]  /*291b0*/  @!P0 LEA R0, R3, R0, 0x18 ;  /* 0x0000000003008211 */ /* 0x002fca00078ec0ff */
[----:B------:R2:W-:Y:S01]  /*291c0*/  @!P0 STS.128 [R0+0x334d0], R16 ;  /* 0x0334d01000008388 */ /* 0x0005e20000000c00 */
[----:B------:R-:W-:Y:S06]  /*291d0*/  BAR.ARV 0x5, 0x180 ;  /* 0x0146000000007b1d */ /* 0x000fec0000002000 */
.L_x_5187:
[----:B--2---:R-:W-:Y:S01]  /*291e0*/  MOV R0, 0x1 ;  /* 0x0000000100007802 */ /* 0x004fe20000000f00 */
[----:B------:R2:W-:Y:S01]  /*291f0*/  STL [R1+0x8], RZ ;  /* 0x000008ff01007387 */ /* 0x0005e20000100800 */
[----:B------:R-:W-:Y:S02]  /*29200*/  ULDC UR4, c[0x0][0xc14] ;  /* 0x0003050000047ab9 */ /* 0x000fe40000000800 */
[----:B-1----:R-:W-:Y:S01]  /*29210*/  ISETP.GE.AND P0, PT, R19, UR4, PT ;  /* 0x0000000413007c0c */ /* 0x002fe2000bf06270 */
[----:B------:R2:W-:Y:S04]  /*29220*/  STL [R1+0x18], R0 ;  /* 0x0000180001007387 */ /* 0x0005e80000100800 */
[----:B------:R2:W-:Y:S08]  /*29230*/  STL [R1+0x40], RZ ;  /* 0x000040ff01007387 */ /* 0x0005f00000100800 */
[----:B--2---:R-:W-:Y:S05]  /*29240*/  @P0 BRA `(.L_x_5195) ;  /* 0x0000006c000c0947 */ /* 0x004fea0003800000 */
[----:B------:R-:W1:Y:S01]  /*29250*/  S2R R0, SR_TID.X ;  /* 0x0000000000007919 */ /* 0x000e620000002100 */
[----:B------:R-:W-:Y:S01]  /*29260*/  BSSY B7, `(.L_x_5195) ;  /* 0x00006c1000077945 */ /* 0x000fe20003800000 */
[----:B------:R-:W-:Y:S01]  /*29270*/  ULDC UR38, c[0x0][0xc] ;  /* 0x0000030000267ab9 */ /* 0x000fe20000000800 */
[----:B------:R-:W-:Y:S01]  /*29280*/  ULOP3.LUT UR37, UR36, 0x1, URZ, 0xfc, !UPT ;  /* 0x0000000124257892 */ /* 0x000fe2000f8efc3f */
[----:B------:R-:W2:Y:S01]  /*29290*/  S2R R6, SR_TID.X ;  /* 0x0000000000067919 */ /* 0x000ea20000002100 */
[----:B------:R-:W-:Y:S01]  /*292a0*/  ULOP3.LUT UR39, UR36, 0x2, URZ, 0xfc, !UPT ;  /* 0x0000000224277892 */ /* 0x000fe2000f8efc3f */
[----:B------:R-:W-:Y:S01]  /*292b0*/  ULDC.64 UR40, c[0x0][0x198] ;  /* 0x0000660000287ab9 */ /* 0x000fe20000000a00 */
[----:B-1----:R-:W-:Y:S01]  /*292c0*/  LOP3.LUT R0, R0, 0x7f, RZ, 0xc0, !PT ;  /* 0x0000007f00007812 */ /* 0x002fe200078ec0ff */
[----:B--2---:R-:W-:Y:S01]  /*292d0*/  IMAD.SHL.U32 R4, R6, 0x20, RZ ;  /* 0x0000002006047824 */ /* 0x004fe200078e00ff */
[----:B0-----:R-:W-:-:S03]  /*292e0*/  SHF.R.U32.HI R2, RZ, 0x1, R6 ;  /* 0x00000001ff027819 */ /* 0x001fc60000011606 */
[----:B------:R-:W-:Y:S01]  /*292f0*/  IMAD.SHL.U32 R0, R0, 0x10, RZ ;  /* 0x0000001000007824 */ /* 0x000fe200078e00ff */
[----:B------:R-:W-:-:S04]  /*29300*/  SHF.L.U32 R7, R6, 0x2, RZ ;  /* 0x0000000206077819 */ /* 0x000fc800000006ff */
[----:B------:R-:W-:Y:S01]  /*29310*/  LOP3.LUT R3, R0, 0x600, RZ, 0xc0, !PT ;  /* 0x0000060000037812 */ /* 0x000fe200078ec0ff */
[----:B------:R-:W-:-:S03]  /*29320*/  IMAD.SHL.U32 R0, R6, 0x40, RZ ;  /* 0x0000004006007824 */ /* 0x000fc600078e00ff */
[--C-:B------:R-:W-:Y:S02]  /*29330*/  LOP3.LUT R5, R3, 0x60, R4.reuse, 0xf8, !PT ;  /* 0x0000006003057812 */ /* 0x100fe400078ef804 */
[----:B------:R-:W-:Y:S02]  /*29340*/  LOP3.LUT R3, R0, 0x180, RZ, 0xc0, !PT ;  /* 0x0000018000037812 */ /* 0x000fe400078ec0ff */
[----:B------:R-:W-:Y:S02]  /*29350*/  LOP3.LUT R5, R5, 0x100, R4, 0xf8, !PT ;  /* 0x0000010005057812 */ /* 0x000fe400078ef804 */
[----:B------:R-:W-:Y:S02]  /*29360*/  LOP3.LUT R4, R4, 0x80, RZ, 0xc0, !PT ;  /* 0x0000008004047812 */ /* 0x000fe400078ec0ff */
[----:B------:R-:W-:Y:S01]  /*29370*/  LOP3.LUT R2, R3, 0x30, R2, 0xf8, !PT ;  /* 0x0000003003027812 */ /* 0x000fe200078ef802 */
[----:B------:R-:W-:Y:S01]  /*29380*/  IMAD.SHL.U32 R3, R6, 0x8, RZ ;  /* 0x0000000806037824 */ /* 0x000fe200078e00ff */
[----:B------:R-:W-:-:S04]  /*29390*/  LOP3.LUT R4, R4, 0x10, R6, 0xf8, !PT ;  /* 0x0000001004047812 */ /* 0x000fc800078ef806 */
[----:B------:R-:W-:Y:S02]  /*293a0*/  LOP3.LUT R3, R2, 0x30, R3, 0x78, !PT ;  /* 0x0000003002037812 */ /* 0x000fe400078e7803 */
[----:B------:R-:W-:Y:S02]  /*293b0*/  LOP3.LUT R4, R4, 0x10, R7, 0x78, !PT ;  /* 0x0000001004047812 */ /* 0x000fe400078e7807 */
[----:B------:R-:W-:Y:S02]  /*293c0*/  LOP3.LUT R2, R3, 0x640, R0, 0xf8, !PT ;  /* 0x0000064003027812 */ /* 0x000fe400078ef800 */
[----:B------:R-:W-:-:S03]  /*293d0*/  LOP3.LUT R0, R5, R4, RZ, 0xfc, !PT ;  /* 0x0000000405007212 */ /* 0x000fc600078efcff */
[----:B------:R-:W-:Y:S04]  /*293e0*/  STL [R1+0x4], R2 ;  /* 0x0000040201007387 */ /* 0x000fe80000100800 */
[----:B------:R0:W-:Y:S04]  /*293f0*/  STL [R1], R0 ;  /* 0x0000000001007387 */ /* 0x0001e80000100800 */
[----:B------:R1:W-:Y:S01]  /*29400*/  STL [R1+0x40], RZ ;  /* 0x000040ff01007387 */ /* 0x0003e20000100800 */
[----:B0-----:R-:W-:-:S05]  /*29410*/  IMAD.MOV.U32 R0, RZ, RZ, 0x1 ;  /* 0x00000001ff007424 */ /* 0x001fca00078e00ff */
[----:B------:R1:W-:Y:S04]  /*29420*/  STL [R1+0x1c], R0 ;  /* 0x00001c0001007387 */ /* 0x0003e80000100800 */
[----:B------:R1:W-:Y:S04]  /*29430*/  STL [R1+0xc], RZ ;  /* 0x00000cff01007387 */ /* 0x0003e80000100800 */
[----:B------:R1:W-:Y:S04]  /*29440*/  STL [R1+0x8], RZ ;  /* 0x000008ff01007387 */ /* 0x0003e80000100800 */
[----:B------:R1:W-:Y:S02]  /*29450*/  STL [R1+0x18], R0 ;  /* 0x0000180001007387 */ /* 0x0003e40000100800 */
.L_x_5306:
[----:B------:R-:W0:Y:S02]  /*29460*/  LDC.64 R2, c[0x0][0xc60] ;  /* 0x00031800ff027b82 */ /* 0x000e240000000a00 */
[----:B0-----:R-:W-:-:S05]  /*29470*/  IMAD.WIDE R2, R19, 0x4, R2 ;  /* 0x0000000413027825 */ /* 0x001fca00078e0202 */
[----:B-1----:R-:W1:Y:S01]  /*29480*/  LDG.E R14, desc[UR54][R2.64] ;  /* 0x00000036020e7981 */ /* 0x002e62000c1e1900 */
[----:B------:R-:W-:Y:S05]  /*29490*/  YIELD ;  /* 0x0000000000007946 */ /* 0x000fea0003800000 */
[----:B------:R-:W-:Y:S01]  /*294a0*/  ULDC.64 UR4, c[0x0][0xa28] ;  /* 0x00028a0000047ab9 */ /* 0x000fe20000000a00 */
[----:B------:R-:W-:Y:S01]  /*294b0*/  IMAD.MOV.U32 R8, RZ, RZ, RZ ;  /* 0x000000ffff087224 */ /* 0x000fe200078e00ff */
[----:B------:R-:W-:Y:S02]  /*294c0*/  ISETP.NE.U32.AND P0, PT, RZ, UR4, PT ;  /* 0x00000004ff007c0c */ /* 0x000fe4000bf05070 */
[----:B------:R-:W-:Y:S01]  /*294d0*/  CS2R R10, SRZ ;  /* 0x00000000000a7805 */ /* 0x000fe2000001ff00 */
[----:B------:R-:W-:Y:S01]  /*294e0*/  ULDC.64 UR10, c[0x0][0xa18] ;  /* 0x00028600000a7ab9 */ /* 0x000fe20000000a00 */
[----:B------:R-:W-:Y:S01]  /*294f0*/  ULDC.64 UR6, c[0x0][0xa08] ;  /* 0x0002820000067ab9 */ /* 0x000fe20000000a00 */
[----:B------:R-:W-:Y:S01]  /*29500*/  ISETP.NE.AND.EX P0, PT, RZ, UR5, PT, P0 ;  /* 0x00000005ff007c0c */ /* 0x000fe2000bf05300 */
[----:B------:R-:W-:Y:S01]  /*29510*/  ULDC.64 UR8, c[0x0][0xa10] ;  /* 0x0002840000087ab9 */ /* 0x000fe20000000a00 */
[----:B-12---:R-:W-:Y:S01]  /*29520*/  SHF.R.S32.HI R0, RZ, 0x1f, R14 ;  /* 0x0000001fff007819 */ /* 0x006fe2000001140e */
[----:B------:R-:W-:-:S10]  /*29530*/  IMAD.SHL.U32 R9, R14, 0x4, RZ ;  /* 0x000000040e097824 */ /* 0x000fd400078e00ff */
[C---:B------:R-:W-:Y:S01]  /*29540*/  @P0 LEA R2, P1, R14.reuse, UR4, 0x2 ;  /* 0x000000040e020c11 */ /* 0x040fe2000f8210ff */
[----:B------:R-:W-:Y:S03]  /*29550*/  STL [R1+0x14], R14 ;  /* 0x0000140e01007387 */ /* 0x000fe60000100800 */
[C-C-:B------:R-:W-:Y:S01]  /*29560*/  @P0 LEA.HI.X R3, R14.reuse, UR5, R0.reuse, 0x2, P1 ;  /* 0x000000050e030c11 */ /* 0x140fe200088f1400 */
[----:B------:R-:W-:Y:S02]  /*29570*/  ULDC.64 UR4, c[0x0][0xa00] ;  /* 0x0002800000047ab9 */ /* 0x000fe40000000a00 */
[----:B------:R-:W-:Y:S02]  /*29580*/  ISETP.NE.U32.AND P2, PT, RZ, UR4, PT ;  /* 0x00000004ff007c0c */ /* 0x000fe4000bf45070 */
[----:B------:R0:W5:Y:S01]  /*29590*/  @P0 LDG.E R8, desc[UR54][R2.64] ;  /* 0x0000003602080981 */ /* 0x000162000c1e1900 */
[----:B------:R-:W-:Y:S01]  /*295a0*/  SHF.L.U64.HI R15, R14, 0x2, R0 ;  /* 0x000000020e0f7819 */ /* 0x000fe20000010200 */
[----:B------:R-:W-:Y:S01]  /*295b0*/  IMAD.MOV.U32 R20, RZ, RZ, RZ ;  /* 0x000000ffff147224 */ /* 0x000fe200078e00ff */
[----:B------:R-:W-:Y:S01]  /*295c0*/  ISETP.NE.AND.EX P2, PT, RZ, UR5, PT, P2 ;  /* 0x00000005ff007c0c */ /* 0x000fe2000bf45320 */
[----:B------:R-:W-:Y:S01]  /*295d0*/  STL [R1+0x20], R9 ;  /* 0x0000200901007387 */ /* 0x000fe20000100800 */
[----:B------:R-:W-:-:S02]  /*295e0*/  ISETP.NE.U32.AND P3, PT, RZ, UR10, PT ;  /* 0x0000000aff007c0c */ /* 0x000fc4000bf65070 */
[----:B------:R-:W-:Y:S01]  /*295f0*/  ISETP.NE.U32.AND P0, PT, RZ, UR6, PT ;  /* 0x00000006ff007c0c */ /* 0x000fe2000bf05070 */
[----:B------:R-:W-:Y:S01]  /*29600*/  STL [R1+0x28], R15 ;  /* 0x0000280f01007387 */ /* 0x000fe20000100800 */
[----:B------:R-:W-:Y:S02]  /*29610*/  ISETP.NE.AND.EX P3, PT, RZ, UR11, PT, P3 ;  /* 0x0000000bff007c0c */ /* 0x000fe4000bf65330 */
[----:B0-----:R-:W-:Y:S02]  /*29620*/  IADD3 R2, P4, R9, UR4, RZ ;  /* 0x0000000409027c10 */ /* 0x001fe4000ff9e0ff */
[----:B------:R-:W-:Y:S02]  /*29630*/  ISETP.NE.U32.AND P1, PT, RZ, UR8, PT ;  /* 0x00000008ff007c0c */ /* 0x000fe4000bf25070 */
[----:B------:R-:W-:Y:S02]  /*29640*/  IADD3.X R3, R15, UR5, RZ, P4, !PT ;  /* 0x000000050f037c10 */ /* 0x000fe4000a7fe4ff */
[----:B------:R-:W-:-:S02]  /*29650*/  IADD3 R4, P4, R9, UR8, RZ ;  /* 0x0000000809047c10 */ /* 0x000fc4000ff9e0ff */
[----:B------:R-:W-:Y:S01]  /*29660*/  ISETP.NE.AND.EX P0, PT, RZ, UR7, PT, P0 ;  /* 0x00000007ff007c0c */ /* 0x000fe2000bf05300 */
[----:B------:R-:W2:Y:S01]  /*29670*/  @P2 LDG.E R10, desc[UR54][R2.64] ;  /* 0x00000036020a2981 */ /* 0x000ea2000c1e1900 */
[----:B------:R-:W-:Y:S02]  /*29680*/  ISETP.NE.AND.EX P1, PT, RZ, UR9, PT, P1 ;  /* 0x00000009ff007c0c */ /* 0x000fe4000bf25310 */
[----:B------:R-:W-:Y:S01]  /*29690*/  IADD3.X R5, R15, UR9, RZ, P4, !PT ;  /* 0x000000090f057c10 */ /* 0x000fe2000a7fe4ff */
[----:B------:R-:W-:Y:S01]  /*296a0*/  ULDC UR4, c[0x0][0x288] ;  /* 0x0000a20000047ab9 */ /* 0x000fe20000000800 */
[C---:B------:R-:W-:Y:S02]  /*296b0*/  IADD3 R6, P5, R9.reuse, UR6, RZ ;  /* 0x0000000609067c10 */ /* 0x040fe4000ffbe0ff */
[----:B------:R-:W-:Y:S02]  /*296c0*/  @P3 IADD3 R12, P4, R9, UR10, RZ ;  /* 0x0000000a090c3c10 */ /* 0x000fe4000ff9e0ff */
[----:B------:R-:W-:-:S02]  /*296d0*/  IADD3.X R7, R15, UR7, RZ, P5, !PT ;  /* 0x000000070f077c10 */ /* 0x000fc4000affe4ff */
[----:B------:R-:W-:-:S03]  /*296e0*/  @P3 IADD3.X R13, R15, UR11, RZ, P4, !PT ;  /* 0x0000000b0f0d3c10 */ /* 0x000fc6000a7fe4ff */
[----:B------:R0:W5:Y:S04]  /*296f0*/  @P0 LDG.E R11, desc[UR54][R6.64] ;  /* 0x00000036060b0981 */ /* 0x000168000c1e1900 */
[----:B------:R0:W5:Y:S04]  /*29700*/  @P1 LDG.E R20, desc[UR54][R4.64] ;  /* 0x0000003604141981 */ /* 0x000168000c1e1900 */
[----:B--2---:R1:W-:Y:S02]  /*29710*/  STL [R1+0x38], R10 ;  /* 0x0000380a01007387 */ /* 0x0043e40000100800 */
[----:B-1----:R-:W-:Y:S01]  /*29720*/  MOV R10, UR4 ;  /* 0x00000004000a7c02 */ /* 0x002fe20008000f00 */
[----:B------:R-:W-:-:S05]  /*29730*/  ULDC.64 UR4, c[0x0][0x3f8] ;  /* 0x0000fe0000047ab9 */ /* 0x000fca0000000a00 */
        /* <DEDUP_REMOVED lines=10> */
[----:B0-----:R-:W-:Y:S06]  /*297e0*/  @P3 BRA `(.L_x_5196) ;  /* 0x0000000000103947 */ /* 0x001fec0003800000 */
[----:B------:R-:W-:Y:S05]  /*297f0*/  @!P2 BRA `(.L_x_5196) ;  /* 0x00000000000ca947 */ /* 0x000fea0003800000 */
[----:B-----5:R-:W2:Y:S04]  /*29800*/  LDG.E R10, desc[UR54][R2.64] ;  /* 0x00000036020a7981 */ /* 0x020ea8000c1e1900 */
[----:B------:R-:W2:Y:S02]  /*29810*/  LDG.E R2, desc[UR54][R2.64+0x4] ;  /* 0x0000043602027981 */ /* 0x000ea4000c1e1900 */
[----:B--2---:R-:W-:-:S07]  /*29820*/  IMAD.IADD R10, R2, 0x1, -R10 ;  /* 0x00000001020a7824 */ /* 0x004fce00078e0a0a */
.L_x_5196:
[----:B-----5:R-:W-:Y:S01]  /*29830*/  IMAD.IADD R2, R11, 0x1, R8 ;  /* 0x000000010b027824 */ /* 0x020fe200078e0208 */
[----:B------:R-:W-:Y:S02]  /*29840*/  ULDC.64 UR4, c[0x0][0xa20] ;  /* 0x0002880000047ab9 */ /* 0x000fe40000000a00 */
[----:B------:R-:W-:Y:S02]  /*29850*/  ISETP.NE.U32.AND P2, PT, RZ, UR4, PT ;  /* 0x00000004ff007c0c */ /* 0x000fe4000bf45070 */
[----:B------:R0:W-:Y:S02]  /*29860*/  STL [R1+0x2c], R2 ;  /* 0x00002c0201007387 */ /* 0x0001e40000100800 */
[----:B------:R-:W-:-:S13]  /*29870*/  ISETP.NE.AND.EX P2, PT, RZ, UR5, PT, P2 ;  /* 0x00000005ff007c0c */ /* 0x000fda000bf45320 */
[----:B0-----:R-:W-:Y:S05]  /*29880*/  @!P2 BRA `(.L_x_5197) ;  /* 0x000000000014a947 */ /* 0x001fea0003800000 */
[----:B------:R-:W2:Y:S02]  /*29890*/  LDL R2, [R1+0x20] ;  /* 0x0000200001027983 */ /* 0x000ea40000100800 */
[----:B--2---:R-:W-:-:S04]  /*298a0*/  IADD3 R2, P0, R2, UR4, RZ ;  /* 0x0000000402027c10 */ /* 0x004fc8000ff1e0ff */
[----:B------:R-:W-:-:S05]  /*298b0*/  IADD3.X R3, R15, UR5, RZ, P0, !PT ;  /* 0x000000050f037c10 */ /* 0x000fca00087fe4ff */
[----:B------:R0:W5:Y:S01]  /*298c0*/  LDG.E R9, desc[UR54][R2.64] ;  /* 0x0000003602097981 */ /* 0x000162000c1e1900 */
[----:B------:R-:W-:Y:S05]  /*298d0*/  BRA `(.L_x_5198) ;  /* 0x0000000000107947 */ /* 0x000fea0003800000 */
.L_x_5197:
[----:B------:R-:W-:Y:S05]  /*298e0*/  @!P0 BRA `(.L_x_5198) ;  /* 0x00000000000c8947 */ /* 0x000fea0003800000 */
[----:B------:R-:W2:Y:S04]  /*298f0*/  LDG.E R9, desc[UR54][R6.64] ;  /* 0x0000003606097981 */ /* 0x000ea8000c1e1900 */
[----:B------:R-:W2:Y:S02]  /*29900*/  LDG.E R6, desc[UR54][R6.64+0x4] ;  /* 0x0000043606067981 */ /* 0x000ea4000c1e1900 */
[----:B--2---:R-:W-:-:S07]  /*29910*/  IADD3 R9, -R9, R6, RZ ;  /* 0x0000000609097210 */ /* 0x004fce0007ffe1ff */
.L_x_5198:
[----:B0-----:R-:W2:Y:S01]  /*29920*/  @P1 LDG.E R2, desc[UR54][R4.64] ;  /* 0x0000003604021981 */ /* 0x001ea2000c1e1900 */
[----:B-----5:R-:W-:-:S03]  /*29930*/  IMAD.IADD R9, R9, 0x1, -R8 ;  /* 0x0000000109097824 */ /* 0x020fc600078e0a08 */
[----:B------:R-:W2:Y:S01]  /*29940*/  @P1 LDG.E R4, desc[UR54][R4.64+0x4] ;  /* 0x0000043604041981 */ /* 0x000ea2000c1e1900 */
[----:B------:R-:W-:Y:S01]  /*29950*/  LEA R3, R17, 0x11f, 0x7 ;  /* 0x0000011f11037811 */ /* 0x000fe200078e38ff */
[----:B------:R-:W-:Y:S01]  /*29960*/  BSSY B0, `(.L_x_5199) ;  /* 0x0000177000007945 */ /* 0x000fe20003800000 */
[----:B--2---:R-:W-:-:S04]  /*29970*/  @P1 IMAD.IADD R0, R4, 0x1, -R2 ;  /* 0x0000000104001824 */ /* 0x004fc800078e0a02 */
[----:B------:R-:W-:-:S05]  /*29980*/  IMAD.IADD R2, R9, 0x1, R0 ;  /* 0x0000000109027824 */ /* 0x000fca00078e0200 */
        /* <DEDUP_REMOVED lines=8> */
[----:B------:R-:W-:-:S05]  /*29a10*/  VIMNMX R6, R4, R2, PT ;  /* 0x0000000204067248 */ /* 0x000fca0003fe0100 */
[----:B------:R-:W-:Y:S01]  /*29a20*/  IMAD R2, R6, 0xa0, -R9 ;  /* 0x000000a006027824 */ /* 0x000fe200078e0a09 */
[----:B------:R-:W-:-:S04]  /*29a30*/  IADD3 R9, -R9, RZ, RZ ;  /* 0x000000ff09097210 */ /* 0x000fc80007ffe1ff */
[----:B------:R-:W-:Y:S02]  /*29a40*/  VIMNMX R0, R2, R0, PT ;  /* 0x0000000002007248 */ /* 0x000fe40003fe0100 */
[----:B------:R-:W-:-:S04]  /*29a50*/  VIMNMX R2, RZ, R9, !PT ;  /* 0x00000009ff027248 */ /* 0x000fc80007fe0100 */
[----:B------:R-:W-:Y:S01]  /*29a60*/  ISETP.GT.AND P0, PT, R0, R2, PT ;  /* 0x000000020000720c */ /* 0x000fe20003f04270 */
[----:B------:R-:W-:-:S05]  /*29a70*/  IMAD.WIDE.U32 R2, R2, -0x33333333, RZ ;  /* 0xcccccccd02027825 */ /* 0x000fca00078e00ff */
[----:B------:R-:W-:-:S07]  /*29a80*/  SHF.R.U32.HI R3, RZ, 0x7, R3 ;  /* 0x00000007ff037819 */ /* 0x000fce0000011603 */
[----:B------:R-:W-:-:S04]  /*29a90*/  @P0 VIADD R0, R0, 0x9f ;  /* 0x0000009f00000836 */ /* 0x000fc80000000000 */
[----:B------:R-:W-:Y:S01]  /*29aa0*/  @P0 IMAD.HI R0, R0, 0x66666667, RZ ;  /* 0x6666666700000827 */ /* 0x000fe200078e02ff */
[----:B------:R0:W-:Y:S04]  /*29ab0*/  STL [R1+0x30], R6 ;  /* 0x0000300601007387 */ /* 0x0001e80000100800 */
[----:B------:R-:W-:Y:S01]  /*29ac0*/  @P0 SHF.R.U32.HI R2, RZ, 0x1f, R0 ;  /* 0x0000001fff020819 */ /* 0x000fe20000011600 */
[----:B------:R-:W-:-:S03]  /*29ad0*/  IMAD.MOV.U32 R4, RZ, RZ, R3 ;  /* 0x000000ffff047224 */ /* 0x000fc600078e0003 */
[----:B------:R-:W-:-:S04]  /*29ae0*/  @P0 LEA.HI.SX32 R4, R0, R2, 0x1a ;  /* 0x0000000200040211 */ /* 0x000fc800078fd2ff */
[----:B------:R-:W-:Y:S02]  /*29af0*/  ISETP.GT.AND P2, PT, R4, R3, PT ;  /* 0x000000030400720c */ /* 0x000fe40003f44270 */
[----:B------:R-:W-:-:S11]  /*29b00*/  PLOP3.LUT P0, PT, PT, PT, PT, 0x80, 0x0 ;  /* 0x000000000000781c */ /* 0x000fd60003f0f070 */
[----:B0-----:R-:W-:Y:S05]  /*29b10*/  @!P2 BRA `(.L_x_5200) ;  /* 0x00000014006ca947 */ /* 0x001fea0003800000 */
        /* <DEDUP_REMOVED lines=14> */
.L_x_5405:
[----:B-1----:R-:W-:Y:S02]  /*29c00*/  ISETP.NE.AND P0, PT, R14, RZ, PT ;  /* 0x000000ff0e00720c */ /* 0x002fe40003f05270 */
[----:B------:R-:W-:-:S11]  /*29c10*/  PLOP3.LUT P6, PT, PT, PT, PT, 0x8, 0x0 ;  /* 0x000000000000781c */ /* 0x000fd60003fce170 */
[----:B------:R-:W-:Y:S05]  /*29c20*/  @P0 BRA `(.L_x_5202) ;  /* 0x00000000000c0947 */ /* 0x000fea0003800000 */
[----:B------:R-:W-:-:S03]  /*29c30*/  UMOV UR4, 0xffffffff ;  /* 0xffffffff00047882 */ /* 0x000fc60000000000 */
[----:B------:R-:W-:Y:S05]  /*29c40*/  BRA.DIV UR4, `(.L_x_5203) ;  /* 0x0000008a04347947 */ /* 0x000fea000b800000 */
[----:B------:R-:W-:-:S13]  /*29c50*/  ELECT P6, URZ, PT ;  /* 0x00000000003f782f */ /* 0x000fda00038c0000 */
.L_x_5202:
        /* <DEDUP_REMOVED lines=12> */
.L_x_5408:
[----:B------:R-:W-:Y:S05]  /*29d20*/  BSYNC B1 ;  /* 0x0000000000017941 */ /* 0x000fea0003800000 */
.L_x_5204:
        /* <DEDUP_REMOVED lines=12> */
.L_x_5409:
[----:B------:R-:W-:Y:S05]  /*29df0*/  BSYNC B2 ;  /* 0x0000000000027941 */ /* 0x000fea0003800000 */
.L_x_5208:
        /* <DEDUP_REMOVED lines=9> */
.L_x_5211:
[----:B------:R-:W-:Y:S05]  /*29e90*/  BSYNC B2 ;  /* 0x0000000000027941 */ /* 0x000fea0003800000 */
.L_x_5210:
        /* <DEDUP_REMOVED lines=13> */
.L_x_5212:
        /* <DEDUP_REMOVED lines=16> */
.L_x_5213:
        /* <DEDUP_REMOVED lines=16> */
.L_x_5214:
        /* <DEDUP_REMOVED lines=13> */
.L_x_5410:
[----:B------:R-:W-:Y:S05]  /*2a240*/  BSYNC B2 ;  /* 0x0000000000027941 */ /* 0x000fea0003800000 */
.L_x_5215:
        /* <DEDUP_REMOVED lines=11> */
.L_x_5218:
[----:B------:R-:W-:Y:S05]  /*2a300*/  BSYNC B2 ;  /* 0x0000000000027941 */ /* 0x000fea0003800000 */
.L_x_5217:
        /* <DEDUP_REMOVED lines=8> */
.L_x_5219:
        /* <DEDUP_REMOVED lines=15> */
.L_x_5220:
        /* <DEDUP_REMOVED lines=15> */
.L_x_5221:
        /* <DEDUP_REMOVED lines=10> */
.L_x_5207:
[----:B------:R-:W-:Y:S05]  /*2a610*/  BSYNC B1 ;  /* 0x0000000000017941 */ /* 0x000fea0003800000 */
.L_x_5206:
        /* <DEDUP_REMOVED lines=16> */
.L_x_5238:
        /* <DEDUP_REMOVED lines=13> */
.L_x_5411:
[----:B------:R-:W-:Y:S05]  /*2a7f0*/  BSYNC B2 ;  /* 0x0000000000027941 */ /* 0x000fea0003800000 */
.L_x_5224:
        /* <DEDUP_REMOVED lines=9> */
.L_x_5227:
[----:B------:R-:W-:Y:S05]  /*2a890*/  BSYNC B2 ;  /* 0x0000000000027941 */ /* 0x000fea0003800000 */
.L_x_5226:
        /* <DEDUP_REMOVED lines=11> */
.L_x_5228:
        /* <DEDUP_REMOVED lines=16> */
.L_x_5229:
        /* <DEDUP_REMOVED lines=16> */
.L_x_5230:
        /* <DEDUP_REMOVED lines=13> */
.L_x_5412:
[----:B------:R-:W-:Y:S05]  /*2ac20*/  BSYNC B2 ;  /* 0x0000000000027941 */ /* 0x000fea0003800000 */
.L_x_5231:
        /* <DEDUP_REMOVED lines=11> */
.L_x_5234:
[----:B------:R-:W-:Y:S05]  /*2ace0*/  BSYNC B2 ;  /* 0x0000000000027941 */ /* 0x000fea0003800000 */
.L_x_5233:
        /* <DEDUP_REMOVED lines=8> */
.L_x_5235:
        /* <DEDUP_REMOVED lines=15> */
.L_x_5236:
        /* <DEDUP_REMOVED lines=15> */
.L_x_5237:
        /* <DEDUP_REMOVED lines=10> */
.L_x_5223:
[----:B------:R-:W-:Y:S05]  /*2aff0*/  BSYNC B1 ;  /* 0x0000000000017941 */ /* 0x000fea0003800000 */
.L_x_5222:
        /* <DEDUP_REMOVED lines=13> */
.L_x_5200:
[----:B------:R-:W-:Y:S05]  /*2b0d0*/  BSYNC B0 ;  /* 0x0000000000007941 */ /* 0x000fea0003800000 */
.L_x_5199:
        /* <DEDUP_REMOVED lines=21> */
[----:B0-----:R-:W-:Y:S01]  /*2b230*/  IADD3 R16, R0, UR38, R7 ;  /* 0x0000002600107c10 */ /* 0x001fe2000fffe007 */
[----:B------:R-:W-:Y:S06]  /*2b240*/  BRA `(.L_x_5241) ;  /* 0x0000004000007947 */ /* 0x000fec0003800000 */
.L_x_5240:
        /* <DEDUP_REMOVED lines=23> */
.L_x_5242:
        /* <DEDUP_REMOVED lines=27> */
.L_x_5243:
        /* <DEDUP_REMOVED lines=21> */
.L_x_5244:
        /* <DEDUP_REMOVED lines=19> */
.L_x_5245:
[----:B------:R-:W2:Y:S01]  /*2b7f0*/  LDL.LU R2, [R1+0x20] ;  /* 0x0000200001027983 */ /* 0x000ea20000300800 */
[----:B------:R-:W-:-:S03]  /*2b800*/  ULDC.64 UR4, c[0x0][0x9f8] ;  /* 0x00027e0000047ab9 */ /* 0x000fc60000000a00 */
[----:B------:R-:W3:Y:S04]  /*2b810*/  LDL.LU R5, [R1+0x28] ;  /* 0x0000280001057983 */ /* 0x000ee80000300800 */
[----:B------:R-:W4:Y:S04]  /*2b820*/  LDL.LU R0, [R1+0x38] ;  /* 0x0000380001007983 */ /* 0x000f280000300800 */
[----:B------:R-:W5:Y:S01]  /*2b830*/  LDL.LU R4, [R1+0x14] ;  /* 0x0000140001047983 */ /* 0x000f620000300800 */
[----:B------:R-:W-:-:S04]  /*2b840*/  ISETP.NE.U32.AND P0, PT, RZ, UR4, PT ;  /* 0x00000004ff007c0c */ /* 0x000fc8000bf05070 */
[----:B------:R-:W-:-:S13]  /*2b850*/  ISETP.NE.AND.EX P0, PT, RZ, UR5, PT, P0 ;  /* 0x00000005ff007c0c */ /* 0x000fda000bf05300 */
[----:B--2---:R-:W-:-:S04]  /*2b860*/  @P0 IADD3 R2, P1, R2, UR4, RZ ;  /* 0x0000000402020c10 */ /* 0x004fc8000ff3e0ff */
[----:B---3--:R-:W-:Y:S01]  /*2b870*/  @P0 IADD3.X R3, R5, UR5, RZ, P1, !PT ;  /* 0x0000000505030c10 */ /* 0x008fe20008ffe4ff */
[----:B------:R-:W-:Y:S01]  /*2b880*/  ULDC.64 UR4, c[0x0][0xa00] ;  /* 0x0002800000047ab9 */ /* 0x000fe20000000a00 */
[----:B-----5:R-:W-:-:S06]  /*2b890*/  MOV R5, R4 ;  /* 0x0000000400057202 */ /* 0x020fcc0000000f00 */
[----:B------:R0:W2:Y:S01]  /*2b8a0*/  @P0 LDG.E R5, desc[UR54][R2.64] ;  /* 0x0000003602050981 */ /* 0x0000a2000c1e1900 */
[----:B----4-:R-:W-:Y:S02]  /*2b8b0*/  IMAD R17, R17, 0x80, R0 ;  /* 0x0000008011117824 */ /* 0x010fe400078e0200 */
[----:B------:R-:W1:Y:S02]  /*2b8c0*/  LDC R0, c[0x0][0x428] ;  /* 0x00010a00ff007b82 */ /* 0x000e640000000800 */
[----:B-1----:R-:W-:Y:S01]  /*2b8d0*/  ISETP.NE.AND P0, PT, R0, 0x1, PT ;  /* 0x000000010000780c */ /* 0x002fe20003f05270 */
[----:B------:R-:W-:-:S12]  /*2b8e0*/  IMAD.MOV.U32 R0, RZ, RZ, R18 ;  /* 0x000000ffff007224 */ /* 0x000fd800078e0012 */
        /* <DEDUP_REMOVED lines=16> */
.L_x_5246:
        /* <DEDUP_REMOVED lines=13> */
.L_x_5247:
        /* <DEDUP_REMOVED lines=12> */
.L_x_5248:
        /* <DEDUP_REMOVED lines=23> */
.L_x_5415:
[----:B--2---:R-:W-:Y:S02]  /*2bcf0*/  ISETP.NE.AND P0, PT, R14, RZ, PT ;  /* 0x000000ff0e00720c */ /* 0x004fe40003f05270 */
[----:B------:R-:W-:-:S11]  /*2bd00*/  PLOP3.LUT P6, PT, PT, PT, PT, 0x8, 0x0 ;  /* 0x000000000000781c */ /* 0x000fd60003fce170 */
[----:B------:R-:W-:Y:S05]  /*2bd10*/  @P0 BRA `(.L_x_5250) ;  /* 0x00000008005c0947 */ /* 0x000fea0003800000 */
[----:B------:R-:W-:-:S03]  /*2bd20*/  UMOV UR4, 0xffffffff ;  /* 0xffffffff00047882 */ /* 0x000fc60000000000 */
[----:B------:R-:W-:Y:S05]  /*2bd30*/  BRA.DIV UR4, `(.L_x_5251) ;  /* 0x0000006a04b07947 */ /* 0x000fea000b800000 */
[----:B------:R-:W-:-:S13]  /*2bd40*/  ELECT P6, URZ, PT ;  /* 0x00000000003f782f */ /* 0x000fda00038c0000 */
.L_x_5418:
[----:B------:R-:W-:Y:S05]  /*2bd50*/  @!P6 BRA `(.L_x_5252) ;  /* 0x0000000400b4e947 */ /* 0x000fea0003800000 */
[----:B-1----:R-:W2:Y:S01]  /*2bd60*/  LDL R6, [R1+0x30] ;  /* 0x0000300001067983 */ /* 0x002ea20000100800 */
[----:B------:R-:W-:-:S04]  /*2bd70*/  ISETP.NE.U32.AND P0, PT, R4, RZ, PT ;  /* 0x000000ff0400720c */ /* 0x000fc80003f05070 */
[----:B------:R-:W-:Y:S01]  /*2bd80*/  ISETP.NE.AND.EX P0, PT, R5, RZ, PT, P0 ;  /* 0x000000ff0500720c */ /* 0x000fe20003f05300 */
[----:B--2---:R-:W-:-:S12]  /*2bd90*/  VIADD R6, R6, 0xffffffff ;  /* 0xffffffff06067836 */ /* 0x004fd80000000000 */
[----:B------:R-:W-:Y:S05]  /*2bda0*/  @!P0 BRA `(.L_x_5253) ;  /* 0x0000000000508947 */ /* 0x000fea0003800000 */
[----:B------:R-:W2:Y:S01]  /*2bdb0*/  LDL R11, [R1+0x20] ;  /* 0x00002000010b7983 */ /* 0x000ea20000100800 */
[----:B------:R-:W1:Y:S01]  /*2bdc0*/  LDC R10, c[0x0][0x41c] ;  /* 0x00010700ff0a7b82 */ /* 0x000e620000000800 */
[----:B------:R-:W-:Y:S01]  /*2bdd0*/  MOV R2, R6 ;  /* 0x0000000600027202 */ /* 0x000fe20000000f00 */
[----:B------:R-:W-:Y:S01]  /*2bde0*/  IMAD.MOV.U32 R12, RZ, RZ, R7 ;  /* 0x000000ffff0c7224 */ /* 0x000fe200078e0007 */
[----:B------:R-:W-:Y:S01]  /*2bdf0*/  ULDC.64 UR4, c[0x0][0x408] ;  /* 0x0001020000047ab9 */ /* 0x000fe20000000a00 */
[----:B-1----:R-:W-:-:S13]  /*2be00*/  ISETP.NE.AND P0, PT, R10, 0x1, PT ;  /* 0x000000010a00780c */ /* 0x002fda0003f05270 */
[----:B------:R-:W1:Y:S02]  /*2be10*/  @P0 LDC.64 R8, c[0x0][0x420] ;  /* 0x00010800ff080b82 */ /* 0x000e640000000a00 */
[----:B-1----:R-:W-:-:S05]  /*2be20*/  @P0 IMAD.HI.U32 R8, R6, R8, RZ ;  /* 0x0000000806080227 */ /* 0x002fca00078e00ff */
[----:B------:R-:W-:-:S05]  /*2be30*/  @P0 SHF.R.U32.HI R2, RZ, R9, R8 ;  /* 0x00000009ff020219 */ /* 0x000fca0000011608 */
[--C-:B0-----:R-:W-:Y:S01]  /*2be40*/  IMAD.MOV R7, RZ, RZ, -R2.reuse ;  /* 0x000000ffff077224 */ /* 0x101fe200078e0a02 */
[--C-:B------:R-:W-:Y:S01]  /*2be50*/  SHF.R.S32.HI R9, RZ, 0x1f, R2.reuse ;  /* 0x0000001fff097819 */ /* 0x100fe20000011402 */
[----:B------:R-:W-:Y:S02]  /*2be60*/  IMAD.MOV.U32 R8, RZ, RZ, R2 ;  /* 0x000000ffff087224 */ /* 0x000fe400078e0002 */
        /* <DEDUP_REMOVED lines=8> */
.L_x_5253:
[----:B-1----:R-:W2:Y:S01]  /*2bef0*/  LDL R4, [R1+0x8] ;  /* 0x0000080001047983 */ /* 0x002ea20000100800 */
        /* <DEDUP_REMOVED lines=11> */
.L_x_5419:
[----:B------:R-:W-:Y:S05]  /*2bfb0*/  @P0 BRA `(.L_x_5255) ;  /* 0x00000000001c0947 */ /* 0x000fea0003800000 */
[----:B------:R-:W1:Y:S02]  /*2bfc0*/  S2R R5, SR_TID.X ;  /* 0x0000000000057919 */ /* 0x000e640000002100 */
[----:B-1----:R-:W-:Y:S02]  /*2bfd0*/  LOP3.LUT R8, R5, 0x1f, RZ, 0xc0, !PT ;  /* 0x0000001f05087812 */ /* 0x002fe400078ec0ff */
[----:B------:R-:W-:Y:S02]  /*2bfe0*/  MOV R5, 0x7800 ;  /* 0x0000780000057802 */ /* 0x000fe40000000f00 */
[----:B------:R-:W-:Y:S02]  /*2bff0*/  ISETP.NE.AND P2, PT, R8, RZ, PT ;  /* 0x000000ff0800720c */ /* 0x000fe40003f45270 */
[----:B------:R1:W-:Y:S11]  /*2c000*/  SYNCS.ARRIVE.TRANS64 RZ, [R4+URZ+0x33470], R5 ;  /* 0x0334700504ff79a7 */ /* 0x0003f6000800003f */
[----:B-1----:R-:W-:Y:S05]  /*2c010*/  @!P2 BRA `(.L_x_5255) ;  /* 0x000000000004a947 */ /* 0x002fea0003800000 */
[----:B------:R-:W-:Y:S01]  /*2c020*/  BPT.TRAP 0x1 ;  /* 0x000000040000795c */ /* 0x000fe20000300000 */
.L_x_5255:
        /* <DEDUP_REMOVED lines=32> */
.L_x_5420:
        /* <DEDUP_REMOVED lines=8> */
.L_x_5257:
        /* <DEDUP_REMOVED lines=24> */
.L_x_5252:
[----:B-1----:R-:W1:Y:S01]  /*2c430*/  S2R R6, SR_CgaCtaId ;  /* 0x0000000000067919 */ /* 0x002e620000008800 */
[----:B------:R-:W-:Y:S01]  /*2c440*/  MOV R5, 0x400 ;  /* 0x0000040000057802 */ /* 0x000fe20000000f00 */
[----:B------:R-:W-:Y:S05]  /*2c450*/  WARPSYNC.ALL ;  /* 0x0000000000007948 */ /* 0x000fea0003800000 */
[----:B------:R-:W-:Y:S01]  /*2c460*/  BAR.SYNC.DEFER_BLOCKING 0x8, 0x120 ;  /* 0x0204800000007b1d */ /* 0x000fe20000010000 */
[----:B------:R-:W-:-:S13]  /*2c470*/  ELECT P0, URZ, PT ;  /* 0x00000000003f782f */ /* 0x000fda0003800000 */
[----:B------:R-:W-:Y:S01]  /*2c480*/  @P0 R2UR UR13, R3 ;  /* 0x00000000030d02ca */ /* 0x000fe200000e0000 */
[----:B------:R-:W-:Y:S01]  /*2c490*/  UIADD3 UR4, UP0, UR40, 0x270, URZ ;  /* 0x0000027028047890 */ /* 0x000fe2000ff1e03f */
[C---:B------:R-:W-:Y:S02]  /*2c4a0*/  @P0 R2UR UR12, R18.reuse ;  /* 0x00000000120c02ca */ /* 0x040fe400000e0000 */
[----:B------:R-:W-:Y:S01]  /*2c4b0*/  @P0 R2UR UR11, R17 ;  /* 0x00000000110b02ca */ /* 0x000fe200000e0000 */
[----:B------:R-:W-:Y:S01]  /*2c4c0*/  UIADD3.X UR5, URZ, UR41, URZ, UP0, !UPT ;  /* 0x000000293f057290 */ /* 0x000fe200087fe43f */
[----:B------:R-:W-:Y:S01]  /*2c4d0*/  @P0 R2UR UR21, R3 ;  /* 0x00000000031502ca */ /* 0x000fe200000e0000 */
[----:B------:R-:W-:Y:S01]  /*2c4e0*/  UMOV UR6, 0x0 ;  /* 0x0000000000067882 */ /* 0x000fe20000000000 */
[----:B------:R-:W-:Y:S01]  /*2c4f0*/  UMOV UR7, 0x12f00000 ;  /* 0x12f0000000077882 */ /* 0x000fe20000000000 */
[----:B------:R-:W-:Y:S01]  /*2c500*/  UMOV UR10, URZ ;  /* 0x0000003f000a7c82 */ /* 0x000fe20008000000 */
[----:B------:R-:W-:Y:S01]  /*2c510*/  @P0 R2UR UR20, R18 ;  /* 0x00000000121402ca */ /* 0x000fe200000e0000 */
[----:B------:R-:W-:Y:S01]  /*2c520*/  UMOV UR14, 0x0 ;  /* 0x00000000000e7882 */ /* 0x000fe20000000000 */
[----:B0-----:R-:W-:Y:S01]  /*2c530*/  @P0 IMAD.MOV.U32 R4, RZ, RZ, 0x6000 ;  /* 0x00006000ff040424 */ /* 0x001fe200078e00ff */
[----:B------:R-:W-:Y:S01]  /*2c540*/  @P0 R2UR UR19, R17 ;  /* 0x00000000111302ca */ /* 0x000fe200000e0000 */
[----:B------:R-:W-:Y:S01]  /*2c550*/  UMOV UR15, 0x12f00000 ;  /* 0x12f00000000f7882 */ /* 0x000fe20000000000 */
[----:B------:R-:W-:Y:S01]  /*2c560*/  UMOV UR18, 0x40 ;  /* 0x0000004000127882 */ /* 0x000fe20000000000 */
[----:B------:R-:W-:Y:S01]  /*2c570*/  UMOV UR22, 0x0 ;  /* 0x0000000000167882 */ /* 0x000fe20000000000 */
[----:B------:R-:W-:Y:S01]  /*2c580*/  UMOV UR23, 0x12f00000 ;  /* 0x12f0000000177882 */ /* 0x000fe20000000000 */
[----:B-1----:R-:W-:-:S04]  /*2c590*/  LEA R5, R6, R5, 0x18 ;  /* 0x0000000506057211 */ /* 0x002fc800078ec0ff */
        /* <DEDUP_REMOVED lines=14> */
[----:B--2---:R-:W-:Y:S01]  /*2c680*/  NOP ;  /* 0x0000000000007918 */ /* 0x004fe20000000000 */
.L_x_5250:
[----:B-1----:R-:W2:Y:S01]  /*2c690*/  LDL.LU R6, [R1+0x40] ;  /* 0x0000400001067983 */ /* 0x002ea20000300800 */
[----:B------:R-:W-:Y:S01]  /*2c6a0*/  MOV R4, 0x400 ;  /* 0x0000040000047802 */ /* 0x000fe20000000f00 */
[----:B------:R-:W-:Y:S01]  /*2c6b0*/  BSSY B0, `(.L_x_5258) ;  /* 0x000000b000007945 */ /* 0x000fe20003800000 */
[----:B------:R-:W1:Y:S02]  /*2c6c0*/  S2R R5, SR_CgaCtaId ;  /* 0x0000000000057919 */ /* 0x000e640000008800 */
        /* <DEDUP_REMOVED lines=9> */
.L_x_5421:
[----:B------:R-:W-:Y:S05]  /*2c760*/  BSYNC B0 ;  /* 0x0000000000007941 */ /* 0x000fea0003800000 */
.L_x_5258:
[----:B-1----:R-:W2:Y:S02]  /*2c770*/  LDL R4, [R1+0x30] ;  /* 0x0000300001047983 */ /* 0x002ea40000100800 */
[----:B--2---:R-:W-:-:S13]  /*2c780*/  ISETP.GE.AND P0, PT, R4, 0x2, PT ;  /* 0x000000020400780c */ /* 0x004fda0003f06270 */
[----:B------:R-:W-:Y:S05]  /*2c790*/  @!P0 BRA `(.L_x_5260) ;  /* 0x0000001800b08947 */ /* 0x000fea0003800000 */
[----:B------:R1:W5:Y:S01]  /*2c7a0*/  LDL.LU R6, [R1+0x8] ;  /* 0x0000080001067983 */ /* 0x0003620000300800 */
[----:B------:R-:W-:-:S03]  /*2c7b0*/  IADD3 R12, R4, -0x2, RZ ;  /* 0xfffffffe040c7810 */ /* 0x000fc60007ffe0ff */
[----:B0-----:R1:W5:Y:S04]  /*2c7c0*/  LDL.LU R7, [R1+0x18] ;  /* 0x0000180001077983 */ /* 0x0013680000300800 */
.L_x_5284:
[----:B-----5:R-:W-:Y:S01]  /*2c7d0*/  VIADD R4, R6, 0x1 ;  /* 0x0000000106047836 */ /* 0x020fe20000000000 */
[----:B------:R-:W-:Y:S05]  /*2c7e0*/  YIELD ;  /* 0x0000000000007946 */ /* 0x000fea0003800000 */
[----:B------:R-:W-:Y:S01]  /*2c7f0*/  ISETP.NE.AND P0, PT, R4, 0x2, PT ;  /* 0x000000020400780c */ /* 0x000fe20003f05270 */
[----:B------:R-:W-:Y:S03]  /*2c800*/  BSSY B0, `(.L_x_5261) ;  /* 0x00000af000007945 */ /* 0x000fe60003800000 */
[----:B0-----:R-:W-:-:S02]  /*2c810*/  SEL R3, RZ, 0x1, P0 ;  /* 0x00000001ff037807 */ /* 0x001fc40000000000 */
[----:B------:R-:W-:Y:S02]  /*2c820*/  SEL R10, R4, RZ, P0 ;  /* 0x000000ff040a7207 */ /* 0x000fe40000000000 */
[----:B------:R-:W-:-:S05]  /*2c830*/  LOP3.LUT R9, R7, R3, RZ, 0x3c, !PT ;  /* 0x0000000307097212 */ /* 0x000fca00078e3cff */
[----:B------:R0:W-:Y:S04]  /*2c840*/  STL [R1+0x18], R9 ;  /* 0x0000180901007387 */ /* 0x0001e80000100800 */
[----:B------:R0:W-:Y:S01]  /*2c850*/  STL [R1+0x8], R10 ;  /* 0x0000080a01007387 */ /* 0x0001e20000100800 */
[----:B---3--:R-:W-:Y:S05]  /*2c860*/  @!P6 BRA `(.L_x_5262) ;  /* 0x0000000800a0e947 */ /* 0x008fea0003800000 */
        /* <DEDUP_REMOVED lines=24> */
.L_x_5263:
        /* <DEDUP_REMOVED lines=11> */
.L_x_5422:
[----:B------:R-:W-:Y:S05]  /*2caa0*/  BSYNC B1 ;  /* 0x0000000000017941 */ /* 0x000fea0003800000 */
.L_x_5264:
[----:B------:R-:W-:Y:S04]  /*2cab0*/  BSSY B1, `(.L_x_5266) ;  /* 0x0000009000017945 */ /* 0x000fe80003800000 */
[----:B------:R-:W-:Y:S05]  /*2cac0*/  @P2 BRA `(.L_x_5267) ;  /* 0x00000000001c2947 */ /* 0x000fea0003800000 */
[----:B------:R-:W0:Y:S02]  /*2cad0*/  S2R R3, SR_TID.X ;  /* 0x0000000000037919 */ /* 0x000e240000002100 */
[----:B0-----:R-:W-:Y:S01]  /*2cae0*/  LOP3.LUT R9, R3, 0x1f, RZ, 0xc0, !PT ;  /* 0x0000001f03097812 */ /* 0x001fe200078ec0ff */
[----:B------:R-:W-:-:S03]  /*2caf0*/  IMAD.MOV.U32 R3, RZ, RZ, 0x7800 ;  /* 0x00007800ff037424 */ /* 0x000fc600078e00ff */
[----:B------:R-:W-:Y:S01]  /*2cb00*/  ISETP.NE.AND P0, PT, R9, RZ, PT ;  /* 0x000000ff0900720c */ /* 0x000fe20003f05270 */
[----:B------:R3:W-:-:S12]  /*2cb10*/  SYNCS.ARRIVE.TRANS64 RZ, [R5+URZ+0x33470], R3 ;  /* 0x0334700305ff79a7 */ /* 0x0007d8000800003f */
[----:B---3--:R-:W-:Y:S05]  /*2cb20*/  @!P0 BRA `(.L_x_5267) ;  /* 0x0000000000048947 */ /* 0x008fea0003800000 */
[----:B------:R-:W-:Y:S01]  /*2cb30*/  BPT.TRAP 0x1 ;  /* 0x000000040000795c */ /* 0x000fe20000300000 */
.L_x_5267:
[----:B------:R-:W-:Y:S05]  /*2cb40*/  BSYNC B1 ;  /* 0x0000000000017941 */ /* 0x000fea0003800000 */
.L_x_5266:
[----:B------:R-:W3:Y:S04]  /*2cb50*/  LDL R3, [R1+0x8] ;  /* 0x0000080001037983 */ /* 0x000ee80000100800 */
[----:B0-----:R-:W4:Y:S01]  /*2cb60*/  LDL R9, [R1+0x2c] ;  /* 0x00002c0001097983 */ /* 0x001f220000100800 */
        /* <DEDUP_REMOVED lines=10> */
[----:B---3--:R-:W-:Y:S02]  /*2cc10*/  IMAD R3, R3, 0x7800, R10 ;  /* 0x0000780003037824 */ /* 0x008fe400078e020a */
[----:B----4-:R-:W-:-:S03]  /*2cc20*/  IMAD R9, R8, 0xa0, R9 ;  /* 0x000000a008097824 */ /* 0x010fc600078e0209 */
[----:B------:R-:W-:Y:S01]  /*2cc30*/  IADD3 R10, R3, 0xf200, RZ ;  /* 0x0000f200030a7810 */ /* 0x000fe20007ffe0ff */
[----:B------:R-:W-:-:S07]  /*2cc40*/  VIADD R8, R5, 0x33470 ;  /* 0x0003347005087836 */ /* 0x000fce0000000000 */
.L_x_5268:
        /* <DEDUP_REMOVED lines=16> */
.L_x_5269:
        /* <DEDUP_REMOVED lines=16> */
.L_x_5270:
        /* <DEDUP_REMOVED lines=13> */
.L_x_5423:
[----:B------:R-:W-:Y:S05]  /*2cf20*/  BSYNC B1 ;  /* 0x0000000000017941 */ /* 0x000fea0003800000 */
.L_x_5271:
[----:B------:R-:W-:Y:S01]  /*2cf30*/  BSSY B1, `(.L_x_5273) ;  /* 0x000000b000017945 */ /* 0x000fe20003800000 */
[----:B------:R-:W-:Y:S01]  /*2cf40*/  MOV R10, 0x0 ;  /* 0x00000000000a7802 */ /* 0x000fe20000000f00 */
[----:B------:R-:W-:Y:S02]  /*2cf50*/  IMAD.MOV.U32 R11, RZ, RZ, 0x14f00000 ;  /* 0x14f00000ff0b7424 */ /* 0x000fe400078e00ff */
[----:B------:R-:W-:Y:S05]  /*2cf60*/  @P2 BRA `(.L_x_5274) ;  /* 0x00000000001c2947 */ /* 0x000fea0003800000 */
[----:B------:R-:W3:Y:S01]  /*2cf70*/  S2R R8, SR_TID.X ;  /* 0x0000000000087919 */ /* 0x000ee20000002100 */
[----:B0-2---:R-:W-:-:S04]  /*2cf80*/  IMAD.MOV.U32 R4, RZ, RZ, 0x7800 ;  /* 0x00007800ff047424 */ /* 0x005fc800078e00ff */
[----:B------:R4:W-:Y:S01]  /*2cf90*/  SYNCS.ARRIVE.TRANS64 RZ, [R5+URZ+0x33430], R4 ;  /* 0x0334300405ff79a7 */ /* 0x0009e2000800003f */
[----:B---3--:R-:W-:-:S04]  /*2cfa0*/  LOP3.LUT R8, R8, 0x1f, RZ, 0xc0, !PT ;  /* 0x0000001f08087812 */ /* 0x008fc800078ec0ff */
[----:B------:R-:W-:-:S13]  /*2cfb0*/  ISETP.NE.AND P0, PT, R8, RZ, PT ;  /* 0x000000ff0800720c */ /* 0x000fda0003f05270 */
[----:B----4-:R-:W-:Y:S05]  /*2cfc0*/  @!P0 BRA `(.L_x_5274) ;  /* 0x0000000000048947 */ /* 0x010fea0003800000 */
[----:B------:R-:W-:Y:S01]  /*2cfd0*/  BPT.TRAP 0x1 ;  /* 0x000000040000795c */ /* 0x000fe20000300000 */
.L_x_5274:
[----:B------:R-:W-:Y:S05]  /*2cfe0*/  BSYNC B1 ;  /* 0x0000000000017941 */ /* 0x000fea0003800000 */
.L_x_5273:
[----:B------:R-:W-:Y:S01]  /*2cff0*/  R2UR UR10, R15 ;  /* 0x000000000f0a72ca */ /* 0x000fe200000e0000 */
[----:B------:R-:W-:Y:S01]  /*2d000*/  UIADD3 UR4, UP0, UR40, 0x370, URZ ;  /* 0x0000037028047890 */ /* 0x000fe2000ff1e03f */
[----:B------:R-:W-:Y:S01]  /*2d010*/  R2UR UR6, R10 ;  /* 0x000000000a0672ca */ /* 0x000fe200000e0000 */
[----:B0-2---:R-:W-:Y:S01]  /*2d020*/  VIADD R5, R5, 0x33430 ;  /* 0x0003343005057836 */ /* 0x005fe20000000000 */
[----:B------:R-:W-:Y:S01]  /*2d030*/  R2UR UR7, R11 ;  /* 0x000000000b0772ca */ /* 0x000fe200000e0000 */
[----:B------:R-:W-:Y:S01]  /*2d040*/  VIADD R4, R3, 0x24200 ;  /* 0x0002420003047836 */ /* 0x000fe20000000000 */
[----:B------:R-:W-:Y:S01]  /*2d050*/  PLOP3.LUT P0, PT, PT, PT, PT, 0x80, 0x0 ;  /* 0x000000000000781c */ /* 0x000fe20003f0f070 */
[----:B------:R-:W-:-:S12]  /*2d060*/  UIADD3.X UR5, URZ, UR41, URZ, UP0, !UPT ;  /* 0x000000293f057290 */ /* 0x000fd800087fe43f */
.L_x_5275:
        /* <DEDUP_REMOVED lines=15> */
.L_x_5276:
        /* <DEDUP_REMOVED lines=15> */
.L_x_5277:
        /* <DEDUP_REMOVED lines=10> */
.L_x_5262:
[----:B------:R-:W-:Y:S05]  /*2d2f0*/  BSYNC B0 ;  /* 0x0000000000007941 */ /* 0x000fea0003800000 */
.L_x_5261:
[----:B------:R-:W-:-:S06]  /*2d300*/  UISETP.NE.AND UP0, UPT, UR37, 0x3, UPT ;  /* 0x000000032500788c */ /* 0x000fcc000bf05270 */
[----:B------:R-:W-:-:S13]  /*2d310*/  PLOP3.LUT P0, PT, PT, PT, UP0, 0x80, 0x0 ;  /* 0x000000000000781c */ /* 0x000fda0003f0f008 */
[----:B------:R-:W-:Y:S05]  /*2d320*/  @!P0 BRA `(.L_x_5278) ;  /* 0x0000000000048947 */ /* 0x000fea0003800000 */
[----:B------:R-:W-:Y:S01]  /*2d330*/  BPT.TRAP 0x1 ;  /* 0x000000040000795c */ /* 0x000fe20000300000 */
.L_x_5278:
        /* <DEDUP_REMOVED lines=11> */
.L_x_5424:
[----:B------:R-:W-:Y:S05]  /*2d3f0*/  BSYNC B0 ;  /* 0x0000000000007941 */ /* 0x000fea0003800000 */
.L_x_5279:
[----:B------:R-:W-:Y:S05]  /*2d400*/  @!P0 BRA `(.L_x_5281) ;  /* 0x0000000000048947 */ /* 0x000fea0003800000 */
[----:B------:R-:W-:Y:S01]  /*2d410*/  BPT.TRAP 0x1 ;  /* 0x000000040000795c */ /* 0x000fe20000300000 */
.L_x_5281:
[----:B------:R-:W-:Y:S01]  /*2d420*/  SHF.L.U32 R4, R7, 0x1f, RZ ;  /* 0x0000001f07047819 */ /* 0x000fe200000006ff */
[----:B--2---:R-:W-:-:S03]  /*2d430*/  IMAD R3, R6, 0x7800, RZ ;  /* 0x0000780006037824 */ /* 0x004fc600078e02ff */
[----:B------:R-:W2:Y:S02]  /*2d440*/  SYNCS.PHASECHK.TRANS64.TRYWAIT P2, [R13+URZ+0x33460], R4 ;  /* 0x033460040d0075a7 */ /* 0x000ea4000804017f */
[----:B--2---:R-:W-:Y:S05]  /*2d450*/  @!P2 BRA `(.L_x_5282) ;  /* 0x00000054008ca947 */ /* 0x004fea0003800000 */
.L_x_5425:
[----:B------:R-:W2:Y:S04]  /*2d460*/  LDL R18, [R1+0x4] ;  /* 0x0000040001127983 */ /* 0x000ea80000100800 */
[----:B------:R-:W3:Y:S04]  /*2d470*/  LDL R15, [R1+0x10] ;  /* 0x00001000010f7983 */ /* 0x000ee80000100800 */
[----:B------:R-:W4:Y:S04]  /*2d480*/  LDL R14, [R1+0x34] ;  /* 0x00003400010e7983 */ /* 0x000f280000100800 */
[----:B------:R0:W-:Y:S04]  /*2d490*/  STL [R1+0x4c], R0 ;  /* 0x00004c0001007387 */ /* 0x0001e80000100800 */
[----:B0-----:R-:W4:Y:S01]  /*2d4a0*/  LDL R0, [R1] ;  /* 0x0000000001007983 */ /* 0x001f220000100800 */
[----:B------:R-:W-:Y:S05]  /*2d4b0*/  WARPSYNC.ALL ;  /* 0x0000000000007948 */ /* 0x000fea0003800000 */
[C---:B------:R-:W-:Y:S01]  /*2d4c0*/  VIADD R17, R3.reuse, 0x2800 ;  /* 0x0000280003117836 */ /* 0x040fe20000000000 */
[----:B--2---:R-:W-:-:S05]  /*2d4d0*/  LOP3.LUT R4, R3, R18, RZ, 0xfc, !PT ;  /* 0x0000001203047212 */ /* 0x004fca00078efcff */
[----:B---3--:R-:W-:-:S06]  /*2d4e0*/  IMAD.IADD R4, R15, 0x1, R4 ;  /* 0x000000010f047824 */ /* 0x008fcc00078e0204 */
[----:B------:R-:W0:Y:S02]  /*2d4f0*/  LDSM.16.MT88.4 R4, [R4+0xf200] ;  /* 0x00f200000404783b */ /* 0x000e240000004200 */
[C-C-:B0-----:R-:W-:Y:S02]  /*2d500*/  PRMT R8, R4.reuse, 0x6420, R5.reuse ;  /* 0x0000642004087816 */ /* 0x141fe40000000005 */
[----:B------:R-:W-:Y:S02]  /*2d510*/  PRMT R9, R4, 0x7531, R5 ;  /* 0x0000753104097816 */ /* 0x000fe40000000005 */
[----:B----4-:R-:W-:Y:S02]  /*2d520*/  LOP3.LUT R4, R3, R0, RZ, 0xfc, !PT ;  /* 0x0000000003047212 */ /* 0x010fe400078efcff */
[C-C-:B------:R-:W-:Y:S02]  /*2d530*/  PRMT R10, R6.reuse, 0x6420, R7.reuse ;  /* 0x00006420060a7816 */ /* 0x140fe40000000007 */
[----:B------:R-:W-:-:S02]  /*2d540*/  PRMT R11, R6, 0x7531, R7 ;  /* 0x00007531060b7816 */ /* 0x000fc40000000007 */
[----:B------:R-:W-:-:S05]  /*2d550*/  IADD3 R4, R14, R4, RZ ;  /* 0x000000040e047210 */ /* 0x000fca0007ffe0ff */
[----:B------:R0:W-:Y:S02]  /*2d560*/  STSM.16.M88.4 [R4], R8 ;  /* 0x0000000804007844 */ /* 0x0001e40000000200 */
[----:B0-----:R-:W-:-:S05]  /*2d570*/  LOP3.LUT R4, R17, R18, RZ, 0xfc, !PT ;  /* 0x0000001211047212 */ /* 0x001fca00078efcff */
[----:B------:R-:W-:-:S06]  /*2d580*/  IMAD.IADD R4, R15, 0x1, R4 ;  /* 0x000000010f047824 */ /* 0x000fcc00078e0204 */
[----:B------:R-:W0:Y:S02]  /*2d590*/  LDSM.16.MT88.4 R4, [R4+0xf200] ;  /* 0x00f200000404783b */ /* 0x000e240000004200 */
[C-C-:B0-----:R-:W-:Y:S02]  /*2d5a0*/  PRMT R8, R4.reuse, 0x6420, R5.reuse ;  /* 0x0000642004087816 */ /* 0x141fe40000000005 */
[----:B------:R-:W-:Y:S01]  /*2d5b0*/  PRMT R9, R4, 0x7531, R5 ;  /* 0x0000753104097816 */ /* 0x000fe20000000005 */
[----:B------:R-:W-:Y:S02]  /*2d5c0*/  IMAD.MOV.U32 R5, RZ, RZ, R14 ;  /* 0x000000ffff057224 */ /* 0x000fe400078e000e */
[----:B------:R-:W-:Y:S01]  /*2d5d0*/  VIADD R14, R3, 0x800 ;  /* 0x00000800030e7836 */ /* 0x000fe20000000000 */
[----:B------:R-:W-:-:S04]  /*2d5e0*/  PRMT R10, R6, 0x6420, R7 ;  /* 0x00006420060a7816 */ /* 0x000fc80000000007 */
[----:B------:R-:W-:Y:S02]  /*2d5f0*/  LOP3.LUT R4, R14, R0, RZ, 0xfc, !PT ;  /* 0x000000000e047212 */ /* 0x000fe400078efcff */
[----:B------:R-:W-:Y:S02]  /*2d600*/  PRMT R11, R6, 0x7531, R7 ;  /* 0x00007531060b7816 */ /* 0x000fe40000000007 */
[----:B------:R-:W-:Y:S01]  /*2d610*/  IADD3 R4, R5, R4, RZ ;  /* 0x0000000405047210 */ /* 0x000fe20007ffe0ff */
[----:B------:R-:W-:-:S04]  /*2d620*/  VIADD R5, R3, 0x5000 ;  /* 0x0000500003057836 */ /* 0x000fc80000000000 */
[----:B------:R0:W-:Y:S02]  /*2d630*/  STSM.16.M88.4 [R4], R8 ;  /* 0x0000000804007844 */ /* 0x0001e40000000200 */
[----:B0-----:R-:W-:-:S05]  /*2d640*/  LOP3.LUT R4, R5, R18, RZ, 0xfc, !PT ;  /* 0x0000001205047212 */ /* 0x001fca00078efcff */
[----:B------:R-:W-:-:S06]  /*2d650*/  IMAD.IADD R4, R15, 0x1, R4 ;  /* 0x000000010f047824 */ /* 0x000fcc00078e0204 */
[----:B------:R-:W0:Y:S02]  /*2d660*/  LDSM.16.MT88.4 R4, [R4+0xf200] ;  /* 0x00f200000404783b */ /* 0x000e240000004200 */
[C-C-:B0-----:R-:W-:Y:S02]  /*2d670*/  PRMT R10, R6.reuse, 0x6420, R7.reuse ;  /* 0x00006420060a7816 */ /* 0x141fe40000000007 */
[----:B------:R-:W-:Y:S02]  /*2d680*/  PRMT R11, R6, 0x7531, R7 ;  /* 0x00007531060b7816 */ /* 0x000fe40000000007 */
[----:B------:R-:W2:Y:S01]  /*2d690*/  LDL R7, [R1+0x34] ;  /* 0x0000340001077983 */ /* 0x000ea20000100800 */
[C-C-:B------:R-:W-:Y:S02]  /*2d6a0*/  PRMT R8, R4.reuse, 0x6420, R5.reuse ;  /* 0x0000642004087816 */ /* 0x140fe40000000005 */
[----:B------:R-:W-:Y:S02]  /*2d6b0*/  PRMT R9, R4, 0x7531, R5 ;  /* 0x0000753104097816 */ /* 0x000fe40000000005 */
[----:B------:R-:W3:Y:S01]  /*2d6c0*/  LDL R5, [R1+0x10] ;  /* 0x0000100001057983 */ /* 0x000ee20000100800 */
[----:B------:R-:W-:-:S05]  /*2d6d0*/  VIADD R15, R3, 0x1000 ;  /* 0x00001000030f7836 */ /* 0x000fca0000000000 */
[----:B------:R-:W-:Y:S02]  /*2d6e0*/  LOP3.LUT R4, R15, R0, RZ, 0xfc, !PT ;  /* 0x000000000f047212 */ /* 0x000fe400078efcff */
[----:B------:R-:W-:-:S03]  /*2d6f0*/  LOP3.LUT R14, R14, R18, RZ, 0xfc, !PT ;  /* 0x000000120e0e7212 */ /* 0x000fc600078efcff */
[----:B--2---:R-:W-:-:S05]  /*2d700*/  IMAD.IADD R4, R7, 0x1, R4 ;  /* 0x0000000107047824 */ /* 0x004fca00078e0204 */
[----:B------:R3:W-:Y:S02]  /*2d710*/  STSM.16.M88.4 [R4], R8 ;  /* 0x0000000804007844 */ /* 0x0007e40000000200 */
[----:B---3--:R-:W-:-:S06]  /*2d720*/  IADD3 R4, R5, R14, RZ ;  /* 0x0000000e05047210 */ /* 0x008fcc0007ffe0ff */
[----:B------:R-:W0:Y:S02]  /*2d730*/  LDSM.16.MT88.4 R4, [R4+0xf200] ;  /* 0x00f200000404783b */ /* 0x000e240000004200 */
[C-C-:B0-----:R-:W-:Y:S02]  /*2d740*/  PRMT R10, R6.reuse, 0x6420, R7.reuse ;  /* 0x00006420060a7816 */ /* 0x141fe40000000007 */
[----:B------:R-:W-:Y:S02]  /*2d750*/  PRMT R11, R6, 0x7531, R7 ;  /* 0x00007531060b7816 */ /* 0x000fe40000000007 */
[----:B------:R-:W2:Y:S01]  /*2d760*/  LDL R7, [R1+0x34] ;  /* 0x0000340001077983 */ /* 0x000ea20000100800 */
[C-C-:B------:R-:W-:Y:S02]  /*2d770*/  PRMT R8, R4.reuse, 0x6420, R5.reuse ;  /* 0x0000642004087816 */ /* 0x140fe40000000005 */
[----:B------:R-:W-:Y:S02]  /*2d780*/  PRMT R9, R4, 0x7531, R5 ;  /* 0x0000753104097816 */ /* 0x000fe40000000005 */
[----:B------:R-:W3:Y:S01]  /*2d790*/  LDL R5, [R1+0x10] ;  /* 0x0000100001057983 */ /* 0x000ee20000100800 */
[----:B------:R-:W-:-:S02]  /*2d7a0*/  IMAD.MOV.U32 R14, RZ, RZ, R18 ;  /* 0x000000ffff0e7224 */ /* 0x000fc400078e0012 */
[----:B------:R-:W-:-:S05]  /*2d7b0*/  VIADD R18, R3, 0x1800 ;  /* 0x0000180003127836 */ /* 0x000fca0000000000 */
[----:B------:R-:W-:-:S05]  /*2d7c0*/  LOP3.LUT R4, R18, R0, RZ, 0xfc, !PT ;  /* 0x0000000012047212 */ /* 0x000fca00078efcff */
[----:B--2---:R-:W-:-:S05]  /*2d7d0*/  IMAD.IADD R4, R7, 0x1, R4 ;  /* 0x0000000107047824 */ /* 0x004fca00078e0204 */
[----:B------:R0:W-:Y:S02]  /*2d7e0*/  STSM.16.M88.4 [R4], R8 ;  /* 0x0000000804007844 */ /* 0x0001e40000000200 */
[----:B0-----:R-:W-:Y:S01]  /*2d7f0*/  IMAD.MOV.U32 R11, RZ, RZ, R14 ;  /* 0x000000ffff0b7224 */ /* 0x001fe200078e000e */
[----:B------:R-:W-:-:S04]  /*2d800*/  IADD3 R14, R3, 0x3000, RZ ;  /* 0x00003000030e7810 */ /* 0x000fc80007ffe0ff */
[----:B------:R-:W-:-:S05]  /*2d810*/  LOP3.LUT R4, R14, R11, RZ, 0xfc, !PT ;  /* 0x0000000b0e047212 */ /* 0x000fca00078efcff */
[----:B---3--:R-:W-:-:S06]  /*2d820*/  IMAD.IADD R4, R5, 0x1, R4 ;  /* 0x0000000105047824 */ /* 0x008fcc00078e0204 */
[----:B------:R-:W0:Y:S02]  /*2d830*/  LDSM.16.MT88.4 R4, [R4+0xf200] ;  /* 0x00f200000404783b */ /* 0x000e240000004200 */
[C-C-:B0-----:R-:W-:Y:S02]  /*2d840*/  PRMT R8, R4.reuse, 0x6420, R5.reuse ;  /* 0x0000642004087816 */ /* 0x141fe40000000005 */
[----:B------:R-:W-:Y:S01]  /*2d850*/  PRMT R9, R4, 0x7531, R5 ;  /* 0x0000753104097816 */ /* 0x000fe20000000005 */
[----:B------:R-:W-:Y:S01]  /*2d860*/  IMAD.MOV.U32 R4, RZ, RZ, R11 ;  /* 0x000000ffff047224 */ /* 0x000fe200078e000b */
[C-C-:B------:R-:W-:Y:S01]  /*2d870*/  PRMT R10, R6.reuse, 0x6420, R7.reuse ;  /* 0x00006420060a7816 */ /* 0x140fe20000000007 */
[----:B------:R-:W2:Y:S01]  /*2d880*/  LDL R5, [R1+0x10] ;  /* 0x0000100001057983 */ /* 0x000ea20000100800 */
[----:B------:R-:W-:-:S03]  /*2d890*/  PRMT R11, R6, 0x7531, R7 ;  /* 0x00007531060b7816 */ /* 0x000fc60000000007 */
[----:B------:R-:W3:Y:S01]  /*2d8a0*/  LDL R6, [R1+0x34] ;  /* 0x0000340001067983 */ /* 0x000ee20000100800 */
[----:B------:R-:W-:Y:S02]  /*2d8b0*/  VIADD R21, R3, 0x2000 ;  /* 0x0000200003157836 */ /* 0x000fe40000000000 */
[----:B------:R-:W-:-:S03]  /*2d8c0*/  IMAD.MOV.U32 R7, RZ, RZ, R4 ;  /* 0x000000ffff077224 */ /* 0x000fc600078e0004 */
[----:B------:R-:W-:Y:S01]  /*2d8d0*/  LOP3.LUT R4, R21, R0, RZ, 0xfc, !PT ;  /* 0x0000000015047212 */ /* 0x000fe200078efcff */
[----:B------:R-:W-:-:S03]  /*2d8e0*/  VIADD R20, R3, 0x5800 ;  /* 0x0000580003147836 */ /* 0x000fc60000000000 */
[----:B---3--:R-:W-:-:S05]  /*2d8f0*/  IADD3 R4, R6, R4, RZ ;  /* 0x0000000406047210 */ /* 0x008fca0007ffe0ff */
[----:B------:R0:W-:Y:S02]  /*2d900*/  STSM.16.M88.4 [R4], R8 ;  /* 0x0000000804007844 */ /* 0x0001e40000000200 */
[----:B0-----:R-:W-:-:S05]  /*2d910*/  IMAD.MOV.U32 R11, RZ, RZ, R7 ;  /* 0x000000ffff0b7224 */ /* 0x001fca00078e0007 */
[----:B------:R-:W-:-:S05]  /*2d920*/  LOP3.LUT R4, R20, R11, RZ, 0xfc, !PT ;  /* 0x0000000b14047212 */ /* 0x000fca00078efcff */
[----:B--2---:R-:W-:-:S06]  /*2d930*/  IMAD.IADD R4, R5, 0x1, R4 ;  /* 0x0000000105047824 */ /* 0x004fcc00078e0204 */
[----:B------:R-:W0:Y:S02]  /*2d940*/  LDSM.16.MT88.4 R4, [R4+0xf200] ;  /* 0x00f200000404783b */ /* 0x000e240000004200 */
[C-C-:B0-----:R-:W-:Y:S02]  /*2d950*/  PRMT R8, R4.reuse, 0x6420, R5.reuse ;  /* 0x0000642004087816 */ /* 0x141fe40000000005 */
[----:B------:R-:W-:Y:S01]  /*2d960*/  PRMT R9, R4, 0x7531, R5 ;  /* 0x0000753104097816 */ /* 0x000fe20000000005 */
[----:B------:R-:W-:Y:S01]  /*2d970*/  IMAD.MOV.U32 R5, RZ, RZ, R11 ;  /* 0x000000ffff057224 */ /* 0x000fe200078e000b */
[C-C-:B------:R-:W-:Y:S02]  /*2d980*/  PRMT R10, R6.reuse, 0x6420, R7.reuse ;  /* 0x00006420060a7816 */ /* 0x140fe40000000007 */
[----:B------:R-:W-:Y:S02]  /*2d990*/  PRMT R11, R6, 0x7531, R7 ;  /* 0x00007531060b7816 */ /* 0x000fe40000000007 */
[----:B------:R-:W2:Y:S01]  /*2d9a0*/  LDL R7, [R1+0x34] ;  /* 0x0000340001077983 */ /* 0x000ea20000100800 */
[----:B------:R-:W-:-:S03]  /*2d9b0*/  LOP3.LUT R4, R17, R0, RZ, 0xfc, !PT ;  /* 0x0000000011047212 */ /* 0x000fc600078efcff */
[----:B------:R-:W3:Y:S01]  /*2d9c0*/  LDL R17, [R1+0x10] ;  /* 0x0000100001117983 */ /* 0x000ee20000100800 */
[----:B------:R-:W-:Y:S02]  /*2d9d0*/  LOP3.LUT R15, R15, R5, RZ, 0xfc, !PT ;  /* 0x000000050f0f7212 */ /* 0x000fe400078efcff */
[----:B------:R-:W-:Y:S02]  /*2d9e0*/  LOP3.LUT R14, R14, R0, RZ, 0xfc, !PT ;  /* 0x000000000e0e7212 */ /* 0x000fe400078efcff */
[----:B--2---:R-:W-:-:S05]  /*2d9f0*/  IADD3 R4, R7, R4, RZ ;  /* 0x0000000407047210 */ /* 0x004fca0007ffe0ff */
[----:B------:R3:W-:Y:S02]  /*2da00*/  STSM.16.M88.4 [R4], R8 ;  /* 0x0000000804007844 */ /* 0x0007e40000000200 */
[----:B---3--:R-:W-:Y:S02]  /*2da10*/  IMAD.IADD R4, R17, 0x1, R15 ;  /* 0x0000000111047824 */ /* 0x008fe400078e020f */
[----:B------:R-:W-:Y:S02]  /*2da20*/  IMAD.MOV.U32 R11, RZ, RZ, R7 ;  /* 0x000000ffff0b7224 */ /* 0x000fe400078e0007 */
[----:B------:R-:W-:Y:S02]  /*2da30*/  IMAD.MOV.U32 R15, RZ, RZ, R5 ;  /* 0x000000ffff0f7224 */ /* 0x000fe400078e0005 */
[----:B------:R-:W0:Y:S02]  /*2da40*/  LDSM.16.MT88.4 R4, [R4+0xf200] ;  /* 0x00f200000404783b */ /* 0x000e240000004200 */
[----:B0-----:R-:W-:-:S02]  /*2da50*/  PRMT R8, R4, 0x6420, R5 ;  /* 0x0000642004087816 */ /* 0x001fc40000000005 */
[----:B------:R-:W-:Y:S01]  /*2da60*/  PRMT R9, R4, 0x7531, R5 ;  /* 0x0000753104097816 */ /* 0x000fe20000000005 */
[----:B------:R-:W-:Y:S01]  /*2da70*/  IMAD.MOV.U32 R5, RZ, RZ, R11 ;  /* 0x000000ffff057224 */ /* 0x000fe200078e000b */
[C-C-:B------:R-:W-:Y:S02]  /*2da80*/  PRMT R10, R6.reuse, 0x6420, R7.reuse ;  /* 0x00006420060a7816 */ /* 0x140fe40000000007 */
[----:B------:R-:W-:Y:S02]  /*2da90*/  PRMT R11, R6, 0x7531, R7 ;  /* 0x00007531060b7816 */ /* 0x000fe40000000007 */
[----:B------:R-:W-:-:S05]  /*2daa0*/  IADD3 R14, R5, R14, RZ ;  /* 0x0000000e050e7210 */ /* 0x000fca0007ffe0ff */
[----:B------:R0:W-:Y:S02]  /*2dab0*/  STSM.16.M88.4 [R14], R8 ;  /* 0x000000080e007844 */ /* 0x0001e40000000200 */
[----:B0-----:R-:W-:-:S05]  /*2dac0*/  VIADD R10, R3, 0x3800 ;  /* 0x00003800030a7836 */ /* 0x001fca0000000000 */
[----:B------:R-:W-:-:S05]  /*2dad0*/  LOP3.LUT R4, R10, R15, RZ, 0xfc, !PT ;  /* 0x0000000f0a047212 */ /* 0x000fca00078efcff */
[----:B------:R-:W-:Y:S02]  /*2dae0*/  IMAD.IADD R4, R17, 0x1, R4 ;  /* 0x0000000111047824 */ /* 0x000fe400078e0204 */
[----:B------:R-:W-:-:S04]  /*2daf0*/  IMAD.MOV.U32 R14, RZ, RZ, R5 ;  /* 0x000000ffff0e7224 */ /* 0x000fc800078e0005 */
[----:B------:R-:W0:Y:S02]  /*2db00*/  LDSM.16.MT88.4 R4, [R4+0xf200] ;  /* 0x00f200000404783b */ /* 0x000e240000004200 */
[C-C-:B0-----:R-:W-:Y:S02]  /*2db10*/  PRMT R8, R4.reuse, 0x6420, R5.reuse ;  /* 0x0000642004087816 */ /* 0x141fe40000000005 */
[----:B------:R-:W-:Y:S02]  /*2db20*/  PRMT R9, R4, 0x7531, R5 ;  /* 0x0000753104097816 */ /* 0x000fe40000000005 */
[----:B------:R-:W2:Y:S01]  /*2db30*/  LDL R5, [R1+0x10] ;  /* 0x0000100001057983 */ /* 0x000ea20000100800 */
[----:B------:R-:W-:Y:S02]  /*2db40*/  LOP3.LUT R4, R10, R0, RZ, 0xfc, !PT ;  /* 0x000000000a047212 */ /* 0x000fe400078efcff */
[C-C-:B------:R-:W-:Y:S02]  /*2db50*/  PRMT R10, R6.reuse, 0x6420, R7.reuse ;  /* 0x00006420060a7816 */ /* 0x140fe40000000007 */
[----:B------:R-:W-:Y:S01]  /*2db60*/  PRMT R11, R6, 0x7531, R7 ;  /* 0x00007531060b7816 */ /* 0x000fe20000000007 */
[----:B------:R-:W-:Y:S01]  /*2db70*/  IMAD.IADD R4, R14, 0x1, R4 ;  /* 0x000000010e047824 */ /* 0x000fe200078e0204 */
[----:B------:R-:W-:-:S04]  /*2db80*/  IADD3 R17, R3, 0x6000, RZ ;  /* 0x0000600003117810 */ /* 0x000fc80007ffe0ff */
[----:B------:R0:W-:Y:S02]  /*2db90*/  STSM.16.M88.4 [R4], R8 ;  /* 0x0000000804007844 */ /* 0x0001e40000000200 */
[----:B0-----:R-:W-:-:S05]  /*2dba0*/  LOP3.LUT R4, R17, R15, RZ, 0xfc, !PT ;  /* 0x0000000f11047212 */ /* 0x001fca00078efcff */
[----:B--2---:R-:W-:-:S06]  /*2dbb0*/  IMAD.IADD R4, R5, 0x1, R4 ;  /* 0x0000000105047824 */ /* 0x004fcc00078e0204 */
[----:B------:R-:W0:Y:S02]  /*2dbc0*/  LDSM.16.MT88.4 R4, [R4+0xf200] ;  /* 0x00f200000404783b */ /* 0x000e240000004200 */
[C-C-:B0-----:R-:W-:Y:S02]  /*2dbd0*/  PRMT R8, R4.reuse, 0x6420, R5.reuse ;  /* 0x0000642004087816 */ /* 0x141fe40000000005 */
[----:B------:R-:W-:Y:S02]  /*2dbe0*/  PRMT R9, R4, 0x7531, R5 ;  /* 0x0000753104097816 */ /* 0x000fe40000000005 */
[----:B------:R-:W2:Y:S01]  /*2dbf0*/  LDL R5, [R1+0x10] ;  /* 0x0000100001057983 */ /* 0x000ea20000100800 */
[C-C-:B------:R-:W-:Y:S02]  /*2dc00*/  PRMT R10, R6.reuse, 0x6420, R7.reuse ;  /* 0x00006420060a7816 */ /* 0x140fe40000000007 */
[----:B------:R-:W-:Y:S01]  /*2dc10*/  PRMT R11, R6, 0x7531, R7 ;  /* 0x00007531060b7816 */ /* 0x000fe20000000007 */
[----:B------:R-:W-:-:S02]  /*2dc20*/  IMAD.MOV.U32 R7, RZ, RZ, R14 ;  /* 0x000000ffff077224 */ /* 0x000fc400078e000e */
[----:B------:R-:W-:-:S05]  /*2dc30*/  VIADD R14, R3, 0x4000 ;  /* 0x00004000030e7836 */ /* 0x000fca0000000000 */
[----:B------:R-:W-:Y:S02]  /*2dc40*/  LOP3.LUT R4, R14, R0, RZ, 0xfc, !PT ;  /* 0x000000000e047212 */ /* 0x000fe400078efcff */
[----:B------:R-:W-:-:S03]  /*2dc50*/  LOP3.LUT R18, R18, R15, RZ, 0xfc, !PT ;  /* 0x0000000f12127212 */ /* 0x000fc600078efcff */
[----:B------:R-:W-:-:S05]  /*2dc60*/  IMAD.IADD R4, R7, 0x1, R4 ;  /* 0x0000000107047824 */ /* 0x000fca00078e0204 */
[----:B------:R2:W-:Y:S02]  /*2dc70*/  STSM.16.M88.4 [R4], R8 ;  /* 0x0000000804007844 */ /* 0x0005e40000000200 */
[----:B--2---:R-:W-:Y:S02]  /*2dc80*/  IADD3 R4, R5, R18, RZ ;  /* 0x0000001205047210 */ /* 0x004fe40007ffe0ff */
[----:B------:R-:W2:Y:S04]  /*2dc90*/  LDL R18, [R1+0x34] ;  /* 0x0000340001127983 */ /* 0x000ea80000100800 */
[----:B------:R-:W0:Y:S02]  /*2dca0*/  LDSM.16.MT88.4 R4, [R4+0xf200] ;  /* 0x00f200000404783b */ /* 0x000e240000004200 */
[----:B0-----:R-:W-:-:S02]  /*2dcb0*/  PRMT R10, R6, 0x6420, R7 ;  /* 0x00006420060a7816 */ /* 0x001fc40000000007 */
[----:B------:R-:W-:Y:S02]  /*2dcc0*/  PRMT R11, R6, 0x7531, R7 ;  /* 0x00007531060b7816 */ /* 0x000fe40000000007 */
[----:B------:R-:W3:Y:S01]  /*2dcd0*/  LDL R7, [R1+0x10] ;  /* 0x0000100001077983 */ /* 0x000ee20000100800 */
[C-C-:B------:R-:W-:Y:S02]  /*2dce0*/  PRMT R8, R4.reuse, 0x6420, R5.reuse ;  /* 0x0000642004087816 */ /* 0x140fe40000000005 */
[----:B------:R-:W-:Y:S01]  /*2dcf0*/  PRMT R9, R4, 0x7531, R5 ;  /* 0x0000753104097816 */ /* 0x000fe20000000005 */
[----:B------:R-:W-:Y:S02]  /*2dd00*/  IMAD.MOV.U32 R5, RZ, RZ, R15 ;  /* 0x000000ffff057224 */ /* 0x000fe400078e000f */
[----:B------:R-:W-:-:S05]  /*2dd10*/  VIADD R15, R3, 0x4800 ;  /* 0x00004800030f7836 */ /* 0x000fca0000000000 */
[----:B------:R-:W-:Y:S02]  /*2dd20*/  LOP3.LUT R4, R15, R0, RZ, 0xfc, !PT ;  /* 0x000000000f047212 */ /* 0x000fe400078efcff */
[----:B------:R-:W-:-:S03]  /*2dd30*/  LOP3.LUT R14, R14, R5, RZ, 0xfc, !PT ;  /* 0x000000050e0e7212 */ /* 0x000fc600078efcff */
[----:B--2---:R-:W-:-:S05]  /*2dd40*/  IMAD.IADD R4, R18, 0x1, R4 ;  /* 0x0000000112047824 */ /* 0x004fca00078e0204 */
[----:B------:R3:W-:Y:S02]  /*2dd50*/  STSM.16.M88.4 [R4], R8 ;  /* 0x0000000804007844 */ /* 0x0007e40000000200 */
[----:B---3--:R-:W-:Y:S01]  /*2dd60*/  IMAD.IADD R4, R7, 0x1, R14 ;  /* 0x0000000107047824 */ /* 0x008fe200078e020e */
[----:B------:R-:W-:-:S05]  /*2dd70*/  MOV R14, R5 ;  /* 0x00000005000e7202 */ /* 0x000fca0000000f00 */
[----:B------:R-:W0:Y:S02]  /*2dd80*/  LDSM.16.MT88.4 R4, [R4+0xf200] ;  /* 0x00f200000404783b */ /* 0x000e240000004200 */
[C-C-:B0-----:R-:W-:Y:S02]  /*2dd90*/  PRMT R8, R4.reuse, 0x6420, R5.reuse ;  /* 0x0000642004087816 */ /* 0x141fe40000000005 */
[----:B------:R-:W-:Y:S02]  /*2dda0*/  PRMT R9, R4, 0x7531, R5 ;  /* 0x0000753104097816 */ /* 0x000fe40000000005 */
[----:B------:R-:W2:Y:S01]  /*2ddb0*/  LDL R5, [R1+0x10] ;  /* 0x0000100001057983 */ /* 0x000ea20000100800 */
[----:B------:R-:W-:-:S05]  /*2ddc0*/  VIADD R11, R3, 0x5000 ;  /* 0x00005000030b7836 */ /* 0x000fca0000000000 */
[----:B------:R-:W-:Y:S02]  /*2ddd0*/  LOP3.LUT R4, R11, R0, RZ, 0xfc, !PT ;  /* 0x000000000b047212 */ /* 0x000fe400078efcff */
[C-C-:B------:R-:W-:Y:S02]  /*2dde0*/  PRMT R10, R6.reuse, 0x6420, R7.reuse ;  /* 0x00006420060a7816 */ /* 0x140fe40000000007 */
[----:B------:R-:W-:Y:S01]  /*2ddf0*/  PRMT R11, R6, 0x7531, R7 ;  /* 0x00007531060b7816 */ /* 0x000fe20000000007 */
[----:B------:R-:W-:-:S05]  /*2de00*/  IMAD.IADD R4, R18, 0x1, R4 ;  /* 0x0000000112047824 */ /* 0x000fca00078e0204 */
[----:B------:R0:W-:Y:S02]  /*2de10*/  STSM.16.M88.4 [R4], R8 ;  /* 0x0000000804007844 */ /* 0x0001e40000000200 */
[----:B0-----:R-:W-:Y:S02]  /*2de20*/  IMAD.MOV.U32 R11, RZ, RZ, R14 ;  /* 0x000000ffff0b7224 */ /* 0x001fe400078e000e */
[----:B------:R-:W-:-:S05]  /*2de30*/  VIADD R14, R3, 0x6800 ;  /* 0x00006800030e7836 */ /* 0x000fca0000000000 */
[----:B------:R-:W-:-:S04]  /*2de40*/  LOP3.LUT R4, R14, R11, RZ, 0xfc, !PT ;  /* 0x0000000b0e047212 */ /* 0x000fc800078efcff */
[----:B--2---:R-:W-:-:S06]  /*2de50*/  IADD3 R4, R5, R4, RZ ;  /* 0x0000000405047210 */ /* 0x004fcc0007ffe0ff */
[----:B------:R-:W0:Y:S02]  /*2de60*/  LDSM.16.MT88.4 R4, [R4+0xf200] ;  /* 0x00f200000404783b */ /* 0x000e240000004200 */
[C-C-:B0-----:R-:W-:Y:S02]  /*2de70*/  PRMT R8, R4.reuse, 0x6420, R5.reuse ;  /* 0x0000642004087816 */ /* 0x141fe40000000005 */
[----:B------:R-:W-:Y:S02]  /*2de80*/  PRMT R9, R4, 0x7531, R5 ;  /* 0x0000753104097816 */ /* 0x000fe40000000005 */
[----:B------:R-:W2:Y:S01]  /*2de90*/  LDL R5, [R1+0x10] ;  /* 0x0000100001057983 */ /* 0x000ea20000100800 */
[----:B------:R-:W-:Y:S01]  /*2dea0*/  LOP3.LUT R20, R20, R0, RZ, 0xfc, !PT ;  /* 0x0000000014147212 */ /* 0x000fe200078efcff */
[----:B------:R-:W-:Y:S01]  /*2deb0*/  IMAD.MOV.U32 R4, RZ, RZ, R11 ;  /* 0x000000ffff047224 */ /* 0x000fe200078e000b */
[C-C-:B------:R-:W-:Y:S02]  /*2dec0*/  PRMT R10, R6.reuse, 0x6420, R7.reuse ;  /* 0x00006420060a7816 */ /* 0x140fe40000000007 */
[----:B------:R-:W-:Y:S01]  /*2ded0*/  PRMT R11, R6, 0x7531, R7 ;  /* 0x00007531060b7816 */ /* 0x000fe20000000007 */
[----:B------:R-:W-:-:S05]  /*2dee0*/  IMAD.IADD R20, R18, 0x1, R20 ;  /* 0x0000000112147824 */ /* 0x000fca00078e0214 */
[----:B------:R0:W-:Y:S02]  /*2def0*/  STSM.16.M88.4 [R20], R8 ;  /* 0x0000000814007844 */ /* 0x0001e40000000200 */
[----:B0-----:R-:W-:-:S05]  /*2df00*/  IMAD.MOV.U32 R11, RZ, RZ, R4 ;  /* 0x000000ffff0b7224 */ /* 0x001fca00078e0004 */
[----:B------:R-:W-:Y:S02]  /*2df10*/  LOP3.LUT R21, R21, R11, RZ, 0xfc, !PT ;  /* 0x0000000b15157212 */ /* 0x000fe400078efcff */
[----:B------:R-:W-:-:S05]  /*2df20*/  LOP3.LUT R17, R17, R0, RZ, 0xfc, !PT ;  /* 0x0000000011117212 */ /* 0x000fca00078efcff */
[----:B------:R-:W-:Y:S02]  /*2df30*/  IMAD.IADD R17, R18, 0x1, R17 ;  /* 0x0000000112117824 */ /* 0x000fe400078e0211 */
[----:B--2---:R-:W-:-:S06]  /*2df40*/  IMAD.IADD R4, R5, 0x1, R21 ;  /* 0x0000000105047824 */ /* 0x004fcc00078e0215 */
[----:B------:R-:W0:Y:S02]  /*2df50*/  LDSM.16.MT88.4 R4, [R4+0xf200] ;  /* 0x00f200000404783b */ /* 0x000e240000004200 */
[C-C-:B0-----:R-:W-:Y:S02]  /*2df60*/  PRMT R8, R4.reuse, 0x6420, R5.reuse ;  /* 0x0000642004087816 */ /* 0x141fe40000000005 */
[----:B------:R-:W-:Y:S02]  /*2df70*/  PRMT R9, R4, 0x7531, R5 ;  /* 0x0000753104097816 */ /* 0x000fe40000000005 */
[----:B------:R-:W-:Y:S02]  /*2df80*/  MOV R5, R11 ;  /* 0x0000000b00057202 */ /* 0x000fe40000000f00 */
[C-C-:B------:R-:W-:Y:S02]  /*2df90*/  PRMT R10, R6.reuse, 0x6420, R7.reuse ;  /* 0x00006420060a7816 */ /* 0x140fe40000000007 */
[----:B------:R-:W-:-:S05]  /*2dfa0*/  PRMT R11, R6, 0x7531, R7 ;  /* 0x00007531060b7816 */ /* 0x000fca0000000007 */
[----:B------:R0:W-:Y:S04]  /*2dfb0*/  STSM.16.M88.4 [R17], R8 ;  /* 0x0000000811007844 */ /* 0x0001e80000000200 */
[----:B0-----:R-:W2:Y:S01]  /*2dfc0*/  LDL R17, [R1+0x10] ;  /* 0x0000100001117983 */ /* 0x001ea20000100800 */
[----:B------:R-:W-:Y:S02]  /*2dfd0*/  LOP3.LUT R15, R15, R5, RZ, 0xfc, !PT ;  /* 0x000000050f0f7212 */ /* 0x000fe400078efcff */
[----:B------:R-:W-:Y:S02]  /*2dfe0*/  IADD3 R3, R3, 0x7000, RZ ;  /* 0x0000700003037810 */ /* 0x000fe40007ffe0ff */
[----:B------:R-:W-:-:S05]  /*2dff0*/  LOP3.LUT R14, R14, R0, RZ, 0xfc, !PT ;  /* 0x000000000e0e7212 */ /* 0x000fca00078efcff */
[----:B------:R-:W-:Y:S02]  /*2e000*/  IMAD.IADD R14, R18, 0x1, R14 ;  /* 0x00000001120e7824 */ /* 0x000fe400078e020e */
[----:B--2---:R-:W-:Y:S02]  /*2e010*/  IMAD.IADD R4, R17, 0x1, R15 ;  /* 0x0000000111047824 */ /* 0x004fe400078e020f */
[----:B------:R-:W-:-:S04]  /*2e020*/  IMAD.MOV.U32 R15, RZ, RZ, R5 ;  /* 0x000000ffff0f7224 */ /* 0x000fc800078e0005 */
[----:B------:R-:W0:Y:S02]  /*2e030*/  LDSM.16.MT88.4 R4, [R4+0xf200] ;  /* 0x00f200000404783b */ /* 0x000e240000004200 */
[C-C-:B0-----:R-:W-:Y:S02]  /*2e040*/  PRMT R8, R4.reuse, 0x6420, R5.reuse ;  /* 0x0000642004087816 */ /* 0x141fe40000000005 */
[----:B------:R-:W-:Y:S02]  /*2e050*/  PRMT R9, R4, 0x7531, R5 ;  /* 0x0000753104097816 */ /* 0x000fe40000000005 */
[C---:B------:R-:W-:Y:S02]  /*2e060*/  LOP3.LUT R4, R3.reuse, R15, RZ, 0xfc, !PT ;  /* 0x0000000f03047212 */ /* 0x040fe400078efcff */
[----:B------:R-:W-:Y:S02]  /*2e070*/  LOP3.LUT R3, R3, R0, RZ, 0xfc, !PT ;  /* 0x0000000003037212 */ /* 0x000fe400078efcff */
[----:B------:R0:W5:Y:S01]  /*2e080*/  LDL.LU R0, [R1+0x4c] ;  /* 0x00004c0001007983 */ /* 0x0001620000300800 */
[C-C-:B------:R-:W-:Y:S01]  /*2e090*/  PRMT R10, R6.reuse, 0x6420, R7.reuse ;  /* 0x00006420060a7816 */ /* 0x140fe20000000007 */
[----:B------:R-:W-:Y:S01]  /*2e0a0*/  IMAD.IADD R4, R17, 0x1, R4 ;  /* 0x0000000111047824 */ /* 0x000fe200078e0204 */
[----:B------:R-:W-:-:S05]  /*2e0b0*/  PRMT R11, R6, 0x7531, R7 ;  /* 0x00007531060b7816 */ /* 0x000fca0000000007 */
[----:B------:R-:W-:Y:S04]  /*2e0c0*/  STSM.16.M88.4 [R14], R8 ;  /* 0x000000080e007844 */ /* 0x000fe80000000200 */
[----:B------:R-:W2:Y:S01]  /*2e0d0*/  LDSM.16.MT88.4 R4, [R4+0xf200] ;  /* 0x00f200000404783b */ /* 0x000ea20000004200 */
[----:B------:R-:W-:Y:S01]  /*2e0e0*/  IMAD.IADD R3, R18, 0x1, R3 ;  /* 0x0000000112037824 */ /* 0x000fe200078e0203 */
[C-C-:B--2---:R-:W-:Y:S02]  /*2e0f0*/  PRMT R8, R4.reuse, 0x6420, R5.reuse ;  /* 0x0000642004087816 */ /* 0x144fe40000000005 */
        /* <DEDUP_REMOVED lines=12> */
.L_x_5283:
[----:B------:R3:W5:Y:S01]  /*2e1c0*/  LDL R6, [R1+0x8] ;  /* 0x0000080001067983 */ /* 0x0007620000100800 */
[----:B--2---:R2:W-:Y:S01]  /*2e1d0*/  SYNCS.ARRIVE.TRANS64.A1T0 RZ, [R13+URZ+0x33450], RZ ;  /* 0x033450ff0dff79a7 */ /* 0x0045e2000810003f */
[----:B------:R-:W-:Y:S01]  /*2e1e0*/  BAR.SYNC.DEFER_BLOCKING 0x2, 0x80 ;  /* 0x0082000000007b1d */ /* 0x000fe20000010000 */
[C---:B------:R-:W-:Y:S01]  /*2e1f0*/  ISETP.GT.AND P0, PT, R12.reuse, RZ, PT ;  /* 0x000000ff0c00720c */ /* 0x040fe20003f04270 */
[----:B------:R-:W-:Y:S02]  /*2e200*/  VIADD R12, R12, 0xffffffff ;  /* 0xffffffff0c0c7836 */ /* 0x000fe40000000000 */
[----:B--2---:R-:W-:Y:S02]  /*2e210*/  @!P1 VIADD R13, R13, 0x33480 ;  /* 0x000334800d0d9836 */ /* 0x004fe40000000000 */
[----:B------:R3:W5:Y:S03]  /*2e220*/  LDL R7, [R1+0x18] ;  /* 0x0000180001077983 */ /* 0x0007660000100800 */
[----:B------:R-:W-:-:S04]  /*2e230*/  @!P1 PRMT R13, RZ, 0x654, R13 ;  /* 0x00000654ff0d9816 */ /* 0x000fc8000000000d */
[----:B------:R3:W-:Y:S01]  /*2e240*/  @!P1 SYNCS.ARRIVE.TRANS64.RED.A1T0 RZ, [R13+URZ], RZ ;  /* 0x000000ff0dff99a7 */ /* 0x0007e2000810043f */
[----:B------:R-:W-:Y:S05]  /*2e250*/  @P0 BRA `(.L_x_5284) ;  /* 0xffffffe4005c0947 */ /* 0x000fea000383ffff */
.L_x_5260:
[----:B------:R-:W-:Y:S04]  /*2e260*/  BSSY B0, `(.L_x_5285) ;  /* 0x000000e000007945 */ /* 0x000fe80003800000 */
[----:B------:R-:W-:Y:S05]  /*2e270*/  @P1 BRA `(.L_x_5286) ;  /* 0x0000000000301947 */ /* 0x000fea0003800000 */
[----:B------:R-:W2:Y:S01]  /*2e280*/  S2R R5, SR_LANEID ;  /* 0x0000000000057919 */ /* 0x000ea20000000000 */
[----:B------:R-:W-:Y:S01]  /*2e290*/  VOTEU.ANY UR4, UPT, PT ;  /* 0x0000000000047886 */ /* 0x000fe200038e0100 */
[----:B0-----:R-:W0:Y:S01]  /*2e2a0*/  LDC.64 R2, c[0x0][0xc38] ;  /* 0x00030e00ff027b82 */ /* 0x001e220000000a00 */
[----:B-----5:R-:W2:Y:S02]  /*2e2b0*/  FLO.U32 R0, UR4 ;  /* 0x0000000400007d00 */ /* 0x020ea400080e0000 */
[----:B--2---:R-:W-:-:S06]  /*2e2c0*/  ISETP.EQ.U32.AND P0, PT, R0, R5, PT ;  /* 0x000000050000720c */ /* 0x004fcc0003f02070 */
[----:B------:R-:W0:Y:S07]  /*2e2d0*/  POPC R5, UR4 ;  /* 0x0000000400057d09 */ /* 0x000e2e0008000000 */
[----:B0-----:R-:W2:Y:S01]  /*2e2e0*/  @P0 ATOMG.E.ADD.STRONG.GPU PT, R3, desc[UR54][R2.64], R5 ;  /* 0x00000005020309a8 */ /* 0x001ea200081ee1f6 */
[----:B------:R-:W0:Y:S02]  /*2e2f0*/  S2R R4, SR_LTMASK ;  /* 0x0000000000047919 */ /* 0x000e240000003900 */
[----:B0-----:R-:W-:-:S04]  /*2e300*/  LOP3.LUT R4, R4, UR4, RZ, 0xc0, !PT ;  /* 0x0000000404047c12 */ /* 0x001fc8000f8ec0ff */
[----:B------:R-:W0:Y:S01]  /*2e310*/  POPC R7, R4 ;  /* 0x0000000400077309 */ /* 0x000e220000000000 */
[----:B--2---:R-:W0:Y:S02]  /*2e320*/  SHFL.IDX PT, R0, R3, R0, 0x1f ;  /* 0x00001f0003007589 */ /* 0x004e2400000e0000 */
[----:B0-----:R-:W-:-:S07]  /*2e330*/  IADD3 R16, R0, UR38, R7 ;  /* 0x0000002600107c10 */ /* 0x001fce000fffe007 */
.L_x_5286:
[----:B------:R-:W-:Y:S05]  /*2e340*/  BSYNC B0 ;  /* 0x0000000000007941 */ /* 0x000fea0003800000 */
.L_x_5285:
[----:B------:R-:W-:-:S06]  /*2e350*/  UISETP.NE.AND UP0, UPT, UR37, 0x3, UPT ;  /* 0x000000032500788c */ /* 0x000fcc000bf05270 */
[----:B------:R-:W-:-:S13]  /*2e360*/  PLOP3.LUT P0, PT, PT, PT, UP0, 0x80, 0x0 ;  /* 0x000000000000781c */ /* 0x000fda0003f0f008 */
[----:B------:R-:W-:Y:S05]  /*2e370*/  @!P0 BRA `(.L_x_5287) ;  /* 0x0000000000048947 */ /* 0x000fea0003800000 */
[----:B------:R-:W-:Y:S01]  /*2e380*/  BPT.TRAP 0x1 ;  /* 0x000000040000795c */ /* 0x000fe20000300000 */
.L_x_5287:
[----:B0-----:R-:W2:Y:S04]  /*2e390*/  LDL R3, [R1+0x18] ;  /* 0x0000180001037983 */ /* 0x001ea80000100800 */
[----:B-----5:R-:W4:Y:S01]  /*2e3a0*/  LDL R0, [R1+0x8] ;  /* 0x0000080001007983 */ /* 0x020f220000100800 */
[----:B------:R-:W0:Y:S01]  /*2e3b0*/  S2R R4, SR_CgaCtaId ;  /* 0x0000000000047919 */ /* 0x000e220000008800 */
[----:B------:R-:W-:-:S04]  /*2e3c0*/  MOV R2, 0x400 ;  /* 0x0000040000027802 */ /* 0x000fc80000000f00 */
[----:B0-----:R-:W-:Y:S01]  /*2e3d0*/  LEA R2, R4, R2, 0x18 ;  /* 0x0000000204027211 */ /* 0x001fe200078ec0ff */
[----:B------:R-:W-:Y:S01]  /*2e3e0*/  BSSY B0, `(.L_x_5288) ;  /* 0x0000008000007945 */ /* 0x000fe20003800000 */
[----:B--2---:R-:W-:-:S04]  /*2e3f0*/  LOP3.LUT R3, R3, 0x1, RZ, 0x3c, !PT ;  /* 0x0000000103037812 */ /* 0x004fc800078e3cff */
[----:B------:R-:W-:Y:S02]  /*2e400*/  SHF.L.U32 R3, R3, 0x1f, RZ ;  /* 0x0000001f03037819 */ /* 0x000fe400000006ff */
[----:B----4-:R-:W-:-:S04]  /*2e410*/  LEA R0, R0, R2, 0x3 ;  /* 0x0000000200007211 */ /* 0x010fc800078e18ff */
[----:B------:R-:W0:Y:S01]  /*2e420*/  SYNCS.PHASECHK.TRANS64.TRYWAIT P0, [R0+URZ+0x33470], R3 ;  /* 0x03347003000075a7 */ /* 0x000e22000800017f */
[----:B------:R-:W-:-:S05]  /*2e430*/  IMAD.U32 R2, RZ, RZ, UR39 ;  /* 0x00000027ff027e24 */ /* 0x000fca000f8e00ff */
[----:B------:R-:W-:Y:S01]  /*2e440*/  ISETP.NE.AND P2, PT, R2, 0x3, PT ;  /* 0x000000030200780c */ /* 0x000fe20003f45270 */
[----:B0-----:R-:W-:-:S12]  /*2e450*/  @!P0 BRA `(.L_x_5289) ;  /* 0x0000004400a08947 */ /* 0x001fd80003800000 */
.L_x_5426:
[----:B------:R-:W-:Y:S05]  /*2e460*/  BSYNC B0 ;  /* 0x0000000000007941 */ /* 0x000fea0003800000 */
.L_x_5288:
[----:B------:R-:W-:Y:S05]  /*2e470*/  @!P2 BRA `(.L_x_5290) ;  /* 0x000000000004a947 */ /* 0x000fea0003800000 */
[----:B------:R-:W-:Y:S01]  /*2e480*/  BPT.TRAP 0x1 ;  /* 0x000000040000795c */ /* 0x000fe20000300000 */
.L_x_5290:
[----:B------:R-:W0:Y:S02]  /*2e490*/  LDL R2, [R1+0x18] ;  /* 0x0000180001027983 */ /* 0x000e240000100800 */
[----:B0-----:R-:W-:-:S04]  /*2e4a0*/  SHF.L.U32 R3, R2, 0x1f, RZ ;  /* 0x0000001f02037819 */ /* 0x001fc800000006ff */
[----:B------:R-:W0:Y:S02]  /*2e4b0*/  SYNCS.PHASECHK.TRANS64.TRYWAIT P0, [R0+URZ+0x33460], R3 ;  /* 0x03346003000075a7 */ /* 0x000e24000800017f */
[----:B0-----:R-:W-:Y:S05]  /*2e4c0*/  @!P0 BRA `(.L_x_5291) ;  /* 0x0000004400988947 */ /* 0x001fea0003800000 */
.L_x_5427:
[----:B------:R-:W2:Y:S04]  /*2e4d0*/  LDL R2, [R1+0x8] ;  /* 0x0000080001027983 */ /* 0x000ea80000100800 */
[----:B------:R-:W4:Y:S04]  /*2e4e0*/  LDL R12, [R1+0x4] ;  /* 0x00000400010c7983 */ /* 0x000f280000100800 */
[----:B------:R-:W3:Y:S04]  /*2e4f0*/  LDL R18, [R1+0x10] ;  /* 0x0000100001127983 */ /* 0x000ee80000100800 */
[----:B------:R-:W3:Y:S04]  /*2e500*/  LDL R17, [R1+0x34] ;  /* 0x0000340001117983 */ /* 0x000ee80000100800 */
[----:B------:R0:W-:Y:S04]  /*2e510*/  STL [R1+0x4c], R0 ;  /* 0x00004c0001007387 */ /* 0x0001e80000100800 */
[----:B0-----:R-:W3:Y:S01]  /*2e520*/  LDL R0, [R1] ;  /* 0x0000000001007983 */ /* 0x001ee20000100800 */
[----:B------:R-:W-:Y:S05]  /*2e530*/  WARPSYNC.ALL ;  /* 0x0000000000007948 */ /* 0x000fea0003800000 */
[----:B--2---:R-:W-:-:S04]  /*2e540*/  IMAD R2, R2, 0x7800, RZ ;  /* 0x0000780002027824 */ /* 0x004fc800078e02ff */
[C---:B------:R-:W-:Y:S01]  /*2e550*/  VIADD R14, R2.reuse, 0x2800 ;  /* 0x00002800020e7836 */ /* 0x040fe20000000000 */
[C---:B----4-:R-:W-:Y:S01]  /*2e560*/  LOP3.LUT R3, R2.reuse, R12, RZ, 0xfc, !PT ;  /* 0x0000000c02037212 */ /* 0x050fe200078efcff */
[C---:B------:R-:W-:Y:S01]  /*2e570*/  VIADD R20, R2.reuse, 0x5000 ;  /* 0x0000500002147836 */ /* 0x040fe20000000000 */
[C---:B---3--:R-:W-:Y:S01]  /*2e580*/  IADD3 R13, R2.reuse, 0x1000, RZ ;  /* 0x00001000020d7810 */ /* 0x048fe20007ffe0ff */
[----:B------:R-:W-:Y:S02]  /*2e590*/  VIADD R15, R2, 0x1800 ;  /* 0x00001800020f7836 */ /* 0x000fe40000000000 */
[----:B------:R-:W-:-:S06]  /*2e5a0*/  IMAD.IADD R5, R18, 0x1, R3 ;  /* 0x0000000112057824 */ /* 0x000fcc00078e0203 */
[----:B------:R-:W0:Y:S01]  /*2e5b0*/  LDSM.16.MT88.4 R4, [R5+0xf200] ;  /* 0x00f200000504783b */ /* 0x000e220000004200 */
[----:B------:R-:W-:-:S05]  /*2e5c0*/  LOP3.LUT R3, R2, R0, RZ, 0xfc, !PT ;  /* 0x0000000002037212 */ /* 0x000fca00078efcff */
[----:B------:R-:W-:Y:S01]  /*2e5d0*/  IMAD.IADD R3, R17, 0x1, R3 ;  /* 0x0000000111037824 */ /* 0x000fe200078e0203 */
[C-C-:B0-----:R-:W-:Y:S02]  /*2e5e0*/  PRMT R8, R4.reuse, 0x6420, R5.reuse ;  /* 0x0000642004087816 */ /* 0x141fe40000000005 */
[----:B------:R-:W-:Y:S02]  /*2e5f0*/  PRMT R9, R4, 0x7531, R5 ;  /* 0x0000753104097816 */ /* 0x000fe40000000005 */
[----:B------:R-:W-:Y:S02]  /*2e600*/  LOP3.LUT R4, R14, R12, RZ, 0xfc, !PT ;  /* 0x0000000c0e047212 */ /* 0x000fe400078efcff */
[C-C-:B------:R-:W-:Y:S02]  /*2e610*/  PRMT R10, R6.reuse, 0x6420, R7.reuse ;  /* 0x00006420060a7816 */ /* 0x140fe40000000007 */
[----:B------:R-:W-:Y:S02]  /*2e620*/  PRMT R11, R6, 0x7531, R7 ;  /* 0x00007531060b7816 */ /* 0x000fe40000000007 */
[----:B------:R-:W-:-:S03]  /*2e630*/  IADD3 R6, R18, R4, RZ ;  /* 0x0000000412067210 */ /* 0x000fc60007ffe0ff */
[----:B------:R0:W-:Y:S04]  /*2e640*/  STSM.16.M88.4 [R3], R8 ;  /* 0x0000000803007844 */ /* 0x0001e80000000200 */
[----:B------:R-:W2:Y:S01]  /*2e650*/  LDSM.16.MT88.4 R4, [R6+0xf200] ;  /* 0x00f200000604783b */ /* 0x000ea20000004200 */
[----:B0-----:R-:W-:Y:S01]  /*2e660*/  VIADD R3, R2, 0x800 ;  /* 0x0000080002037836 */ /* 0x001fe20000000000 */
[C-C-:B--2---:R-:W-:Y:S02]  /*2e670*/  PRMT R8, R4.reuse, 0x6420, R5.reuse ;  /* 0x0000642004087816 */ /* 0x144fe40000000005 */
[----:B------:R-:W-:Y:S02]  /*2e680*/  PRMT R9, R4, 0x7531, R5 ;  /* 0x0000753104097816 */ /* 0x000fe40000000005 */
[----:B------:R-:W-:-:S02]  /*2e690*/  LOP3.LUT R4, R3, R0, RZ, 0xfc, !PT ;  /* 0x0000000003047212 */ /* 0x000fc400078efcff */
[-C--:B------:R-:W-:Y:S02]  /*2e6a0*/  LOP3.LUT R5, R20, R12.reuse, RZ, 0xfc, !PT ;  /* 0x0000000c14057212 */ /* 0x080fe400078efcff */
[C-C-:B------:R-:W-:Y:S01]  /*2e6b0*/  PRMT R10, R6.reuse, 0x6420, R7.reuse ;  /* 0x00006420060a7816 */ /* 0x140fe20000000007 */
[----:B------:R-:W-:Y:S01]  /*2e6c0*/  IMAD.IADD R4, R17, 0x1, R4 ;  /* 0x0000000111047824 */ /* 0x000fe200078e0204 */
[----:B------:R-:W-:Y:S01]  /*2e6d0*/  PRMT R11, R6, 0x7531, R7 ;  /* 0x00007531060b7816 */ /* 0x000fe20000000007 */
[----:B------:R-:W-:Y:S01]  /*2e6e0*/  IMAD.IADD R5, R18, 0x1, R5 ;  /* 0x0000000112057824 */ /* 0x000fe200078e0205 */
[----:B------:R-:W-:-:S03]  /*2e6f0*/  LOP3.LUT R3, R3, R12, RZ, 0xfc, !PT ;  /* 0x0000000c03037212 */ /* 0x000fc600078efcff */
[----:B------:R-:W-:Y:S04]  /*2e700*/  STSM.16.M88.4 [R4], R8 ;  /* 0x0000000804007844 */ /* 0x000fe80000000200 */
[----:B------:R-:W0:Y:S02]  /*2e710*/  LDSM.16.MT88.4 R4, [R5+0xf200] ;  /* 0x00f200000504783b */ /* 0x000e240000004200 */
[C-C-:B0-----:R-:W-:Y:S02]  /*2e720*/  PRMT R8, R4.reuse, 0x6420, R5.reuse ;  /* 0x0000642004087816 */ /* 0x141fe40000000005 */
[----:B------:R-:W-:Y:S02]  /*2e730*/  PRMT R9, R4, 0x7531, R5 ;  /* 0x0000753104097816 */ /* 0x000fe40000000005 */
[----:B------:R-:W-:-:S02]  /*2e740*/  LOP3.LUT R4, R13, R0, RZ, 0xfc, !PT ;  /* 0x000000000d047212 */ /* 0x000fc400078efcff */
[C-C-:B------:R-:W-:Y:S02]  /*2e750*/  PRMT R10, R6.reuse, 0x6420, R7.reuse ;  /* 0x00006420060a7816 */ /* 0x140fe40000000007 */
[----:B------:R-:W-:Y:S01]  /*2e760*/  PRMT R11, R6, 0x7531, R7 ;  /* 0x00007531060b7816 */ /* 0x000fe20000000007 */
[----:B------:R-:W-:Y:S02]  /*2e770*/  IMAD.IADD R4, R17, 0x1, R4 ;  /* 0x0000000111047824 */ /* 0x000fe400078e0204 */
[----:B------:R-:W-:Y:S01]  /*2e780*/  IMAD.IADD R6, R18, 0x1, R3 ;  /* 0x0000000112067824 */ /* 0x000fe200078e0203 */
[----:B------:R-:W-:Y:S02]  /*2e790*/  LOP3.LUT R3, R15, R0, RZ, 0xfc, !PT ;  /* 0x000000000f037212 */ /* 0x000fe400078efcff */
[----:B------:R-:W-:Y:S03]  /*2e7a0*/  STSM.16.M88.4 [R4], R8 ;  /* 0x0000000804007844 */ /* 0x000fe60000000200 */
[----:B------:R-:W-:Y:S01]  /*2e7b0*/  IMAD.IADD R3, R17, 0x1, R3 ;  /* 0x0000000111037824 */ /* 0x000fe200078e0203 */
[----:B------:R-:W0:Y:S02]  /*2e7c0*/  LDSM.16.MT88.4 R4, [R6+0xf200] ;  /* 0x00f200000604783b */ /* 0x000e240000004200 */
[----:B0-----:R-:W-:-:S02]  /*2e7d0*/  PRMT R8, R4, 0x6420, R5 ;  /* 0x0000642004087816 */ /* 0x001fc40000000005 */
[----:B------:R-:W-:Y:S02]  /*2e7e0*/  PRMT R9, R4, 0x7531, R5 ;  /* 0x0000753104097816 */ /* 0x000fe40000000005 */
[C-C-:B------:R-:W-:Y:S02]  /*2e7f0*/  PRMT R10, R6.reuse, 0x6420, R7.reuse ;  /* 0x00006420060a7816 */ /* 0x140fe40000000007 */
[----:B------:R-:W-:-:S05]  /*2e800*/  PRMT R11, R6, 0x7531, R7 ;  /* 0x00007531060b7816 */ /* 0x000fca0000000007 */
[----:B------:R0:W-:Y:S02]  /*2e810*/  STSM.16.M88.4 [R3], R8 ;  /* 0x0000000803007844 */ /* 0x0001e40000000200 */
[----:B0-----:R-:W-:Y:S01]  /*2e820*/  MOV R11, R12 ;  /* 0x0000000c000b7202 */ /* 0x001fe20000000f00 */
[----:B------:R-:W-:-:S05]  /*2e830*/  VIADD R12, R2, 0x3000 ;  /* 0x00003000020c7836 */ /* 0x000fca0000000000 */
[----:B------:R-:W-:-:S05]  /*2e840*/  LOP3.LUT R3, R12, R11, RZ, 0xfc, !PT ;  /* 0x0000000b0c037212 */ /* 0x000fca00078efcff */
[----:B------:R-:W-:-:S05]  /*2e850*/  IMAD.IADD R3, R18, 0x1, R3 ;  /* 0x0000000112037824 */ /* 0x000fca00078e0203 */
[----:B------:R-:W0:Y:S02]  /*2e860*/  LDSM.16.MT88.4 R4, [R3+0xf200] ;  /* 0x00f200000304783b */ /* 0x000e240000004200 */
[C-C-:B0-----:R-:W-:Y:S02]  /*2e870*/  PRMT R8, R4.reuse, 0x6420, R5.reuse ;  /* 0x0000642004087816 */ /* 0x141fe40000000005 */
[----:B------:R-:W-:Y:S01]  /*2e880*/  PRMT R9, R4, 0x7531, R5 ;  /* 0x0000753104097816 */ /* 0x000fe20000000005 */
[----:B------:R-:W-:Y:S01]  /*2e890*/  IMAD.MOV.U32 R5, RZ, RZ, R18 ;  /* 0x000000ffff057224 */ /* 0x000fe200078e0012 */
[----:B------:R-:W-:Y:S01]  /*2e8a0*/  IADD3 R18, R2, 0x2000, RZ ;  /* 0x0000200002127810 */ /* 0x000fe20007ffe0ff */
[----:B------:R-:W-:Y:S01]  /*2e8b0*/  IMAD.MOV.U32 R4, RZ, RZ, R11 ;  /* 0x000000ffff047224 */ /* 0x000fe200078e000b */
[----:B------:R-:W-:Y:S02]  /*2e8c0*/  PRMT R10, R6, 0x6420, R7 ;  /* 0x00006420060a7816 */ /* 0x000fe40000000007 */
[----:B------:R-:W-:-:S02]  /*2e8d0*/  LOP3.LUT R3, R18, R0, RZ, 0xfc, !PT ;  /* 0x0000000012037212 */ /* 0x000fc400078efcff */
[----:B------:R-:W-:-:S03]  /*2e8e0*/  PRMT R11, R6, 0x7531, R7 ;  /* 0x00007531060b7816 */ /* 0x000fc60000000007 */
[----:B------:R-:W-:-:S05]  /*2e8f0*/  IMAD.IADD R3, R17, 0x1, R3 ;  /* 0x0000000111037824 */ /* 0x000fca00078e0203 */
[----:B------:R0:W-:Y:S02]  /*2e900*/  STSM.16.M88.4 [R3], R8 ;  /* 0x0000000803007844 */ /* 0x0001e40000000200 */
[----:B0-----:R-:W-:Y:S02]  /*2e910*/  IMAD.MOV.U32 R11, RZ, RZ, R17 ;  /* 0x000000ffff0b7224 */ /* 0x001fe400078e0011 */
[----:B------:R-:W-:Y:S02]  /*2e920*/  IMAD.MOV.U32 R10, RZ, RZ, R4 ;  /* 0x000000ffff0a7224 */ /* 0x000fe400078e0004 */
[----:B------:R-:W-:-:S05]  /*2e930*/  VIADD R17, R2, 0x5800 ;  /* 0x0000580002117836 */ /* 0x000fca0000000000 */
[----:B------:R-:W-:-:S04]  /*2e940*/  LOP3.LUT R3, R17, R10, RZ, 0xfc, !PT ;  /* 0x0000000a11037212 */ /* 0x000fc800078efcff */
[----:B------:R-:W-:-:S05]  /*2e950*/  IADD3 R3, R5, R3, RZ ;  /* 0x0000000305037210 */ /* 0x000fca0007ffe0ff */
[----:B------:R-:W0:Y:S02]  /*2e960*/  LDSM.16.MT88.4 R4, [R3+0xf200] ;  /* 0x00f200000304783b */ /* 0x000e240000004200 */
[C-C-:B0-----:R-:W-:Y:S02]  /*2e970*/  PRMT R8, R4.reuse, 0x6420, R5.reuse ;  /* 0x0000642004087816 */ /* 0x141fe40000000005 */
[----:B------:R-:W-:Y:S01]  /*2e980*/  PRMT R9, R4, 0x7531, R5 ;  /* 0x0000753104097816 */ /* 0x000fe20000000005 */
[----:B------:R-:W-:Y:S01]  /*2e990*/  IMAD.MOV.U32 R4, RZ, RZ, R10 ;  /* 0x000000ffff047224 */ /* 0x000fe200078e000a */
        /* <DEDUP_REMOVED lines=8> */
[----:B------:R-:W-:-:S04]  /*2ea20*/  LOP3.LUT R13, R13, R11, RZ, 0xfc, !PT ;  /* 0x0000000b0d0d7212 */ /* 0x000fc800078efcff */
[----:B--2---:R-:W-:Y:S02]  /*2ea30*/  IADD3 R4, R5, R13, RZ ;  /* 0x0000000d05047210 */ /* 0x004fe40007ffe0ff */
[----:B------:R-:W2:Y:S01]  /*2ea40*/  LDL R13, [R1+0x10] ;  /* 0x00001000010d7983 */ /* 0x000ea20000100800 */
[----:B------:R-:W-:Y:S01]  /*2ea50*/  LOP3.LUT R3, R12, R0, RZ, 0xfc, !PT ;  /* 0x000000000c037212 */ /* 0x000fe200078efcff */
[----:B------:R-:W-:Y:S02]  /*2ea60*/  IMAD.MOV.U32 R12, RZ, RZ, R11 ;  /* 0x000000ffff0c7224 */ /* 0x000fe400078e000b */
[----:B------:R-:W0:Y:S02]  /*2ea70*/  LDSM.16.MT88.4 R4, [R4+0xf200] ;  /* 0x00f200000404783b */ /* 0x000e240000004200 */
[----:B------:R-:W-:Y:S01]  /*2ea80*/  IMAD.IADD R3, R14, 0x1, R3 ;  /* 0x000000010e037824 */ /* 0x000fe200078e0203 */
[----:B------:R-:W-:Y:S02]  /*2ea90*/  LOP3.LUT R15, R15, R12, RZ, 0xfc, !PT ;  /* 0x0000000c0f0f7212 */ /* 0x000fe400078efcff */
[----:B0-----:R-:W-:-:S02]  /*2eaa0*/  PRMT R8, R4, 0x6420, R5 ;  /* 0x0000642004087816 */ /* 0x001fc40000000005 */
[----:B------:R-:W-:Y:S02]  /*2eab0*/  PRMT R9, R4, 0x7531, R5 ;  /* 0x0000753104097816 */ /* 0x000fe40000000005 */
[C-C-:B------:R-:W-:Y:S02]  /*2eac0*/  PRMT R10, R6.reuse, 0x6420, R7.reuse ;  /* 0x00006420060a7816 */ /* 0x140fe40000000007 */
[----:B------:R-:W-:-:S05]  /*2ead0*/  PRMT R11, R6, 0x7531, R7 ;  /* 0x00007531060b7816 */ /* 0x000fca0000000007 */
[----:B------:R0:W-:Y:S02]  /*2eae0*/  STSM.16.M88.4 [R3], R8 ;  /* 0x0000000803007844 */ /* 0x0001e40000000200 */
[----:B0-----:R-:W-:-:S05]  /*2eaf0*/  VIADD R3, R2, 0x3800 ;  /* 0x0000380002037836 */ /* 0x001fca0000000000 */
[C---:B------:R-:W-:Y:S02]  /*2eb00*/  LOP3.LUT R4, R3.reuse, R12, RZ, 0xfc, !PT ;  /* 0x0000000c03047212 */ /* 0x040fe400078efcff */
[----:B------:R-:W-:-:S04]  /*2eb10*/  LOP3.LUT R3, R3, R0, RZ, 0xfc, !PT ;  /* 0x0000000003037212 */ /* 0x000fc800078efcff */
[----:B------:R-:W-:Y:S01]  /*2eb20*/  IADD3 R3, R14, R3, RZ ;  /* 0x000000030e037210 */ /* 0x000fe20007ffe0ff */
[----:B--2---:R-:W-:-:S06]  /*2eb30*/  IMAD.IADD R4, R13, 0x1, R4 ;  /* 0x000000010d047824 */ /* 0x004fcc00078e0204 */
[----:B------:R-:W0:Y:S02]  /*2eb40*/  LDSM.16.MT88.4 R4, [R4+0xf200] ;  /* 0x00f200000404783b */ /* 0x000e240000004200 */
[C-C-:B0-----:R-:W-:Y:S02]  /*2eb50*/  PRMT R8, R4.reuse, 0x6420, R5.reuse ;  /* 0x0000642004087816 */ /* 0x141fe40000000005 */
[----:B------:R-:W-:Y:S02]  /*2eb60*/  PRMT R9, R4, 0x7531, R5 ;  /* 0x0000753104097816 */ /* 0x000fe40000000005 */
[C-C-:B------:R-:W-:Y:S02]  /*2eb70*/  PRMT R10, R6.reuse, 0x6420, R7.reuse ;  /* 0x00006420060a7816 */ /* 0x140fe40000000007 */
[----:B------:R-:W-:-:S05]  /*2eb80*/  PRMT R11, R6, 0x7531, R7 ;  /* 0x00007531060b7816 */ /* 0x000fca0000000007 */
[----:B------:R0:W-:Y:S02]  /*2eb90*/  STSM.16.M88.4 [R3], R8 ;  /* 0x0000000803007844 */ /* 0x0001e40000000200 */
[----:B0-----:R-:W-:Y:S02]  /*2eba0*/  IMAD.MOV.U32 R11, RZ, RZ, R14 ;  /* 0x000000ffff0b7224 */ /* 0x001fe400078e000e */
[----:B------:R-:W-:-:S05]  /*2ebb0*/  VIADD R14, R2, 0x6000 ;  /* 0x00006000020e7836 */ /* 0x000fca0000000000 */
[----:B------:R-:W-:-:S05]  /*2ebc0*/  LOP3.LUT R3, R14, R12, RZ, 0xfc, !PT ;  /* 0x0000000c0e037212 */ /* 0x000fca00078efcff */
[----:B------:R-:W-:-:S05]  /*2ebd0*/  IMAD.IADD R3, R13, 0x1, R3 ;  /* 0x000000010d037824 */ /* 0x000fca00078e0203 */
[----:B------:R0:W2:Y:S02]  /*2ebe0*/  LDSM.16.MT88.4 R4, [R3+0xf200] ;  /* 0x00f200000304783b */ /* 0x0000a40000004200 */
[----:B0-----:R-:W-:Y:S02]  /*2ebf0*/  IADD3 R3, R2, 0x4000, RZ ;  /* 0x0000400002037810 */ /* 0x001fe40007ffe0ff */
[C-C-:B--2---:R-:W-:Y:S02]  /*2ec00*/  PRMT R8, R4.reuse, 0x6420, R5.reuse ;  /* 0x0000642004087816 */ /* 0x144fe40000000005 */
[----:B------:R-:W-:Y:S01]  /*2ec10*/  PRMT R9, R4, 0x7531, R5 ;  /* 0x0000753104097816 */ /* 0x000fe20000000005 */
[----:B------:R-:W-:Y:S01]  /*2ec20*/  IMAD.MOV.U32 R5, RZ, RZ, R11 ;  /* 0x000000ffff057224 */ /* 0x000fe200078e000b */
[----:B------:R-:W-:Y:S02]  /*2ec30*/  LOP3.LUT R4, R3, R0, RZ, 0xfc, !PT ;  /* 0x0000000003047212 */ /* 0x000fe400078efcff */
[----:B------:R-:W-:-:S02]  /*2ec40*/  PRMT R10, R6, 0x6420, R7 ;  /* 0x00006420060a7816 */ /* 0x000fc40000000007 */
[----:B------:R-:W-:Y:S01]  /*2ec50*/  PRMT R11, R6, 0x7531, R7 ;  /* 0x00007531060b7816 */ /* 0x000fe20000000007 */
[----:B------:R-:W-:-:S05]  /*2ec60*/  IMAD.IADD R4, R5, 0x1, R4 ;  /* 0x0000000105047824 */ /* 0x000fca00078e0204 */
[----:B------:R0:W-:Y:S02]  /*2ec70*/  STSM.16.M88.4 [R4], R8 ;  /* 0x0000000804007844 */ /* 0x0001e40000000200 */
[----:B0-----:R-:W-:Y:S02]  /*2ec80*/  IMAD.IADD R4, R13, 0x1, R15 ;  /* 0x000000010d047824 */ /* 0x001fe400078e020f */
[----:B------:R-:W2:Y:S04]  /*2ec90*/  LDL.LU R15, [R1+0x34] ;  /* 0x00003400010f7983 */ /* 0x000ea80000300800 */
[----:B------:R-:W0:Y:S02]  /*2eca0*/  LDSM.16.MT88.4 R4, [R4+0xf200] ;  /* 0x00f200000404783b */ /* 0x000e240000004200 */
[----:B0-----:R-:W-:-:S02]  /*2ecb0*/  PRMT R8, R4, 0x6420, R5 ;  /* 0x0000642004087816 */ /* 0x001fc40000000005 */
[----:B------:R-:W-:Y:S02]  /*2ecc0*/  PRMT R9, R4, 0x7531, R5 ;  /* 0x0000753104097816 */ /* 0x000fe40000000005 */
[----:B------:R-:W3:Y:S01]  /*2ecd0*/  LDL R5, [R1+0x10] ;  /* 0x0000100001057983 */ /* 0x000ee20000100800 */
[----:B------:R-:W-:Y:S01]  /*2ece0*/  VIADD R13, R2, 0x4800 ;  /* 0x00004800020d7836 */ /* 0x000fe20000000000 */
[----:B------:R-:W-:Y:S02]  /*2ecf0*/  LOP3.LUT R3, R3, R12, RZ, 0xfc, !PT ;  /* 0x0000000c03037212 */ /* 0x000fe400078efcff */
[C-C-:B------:R-:W-:Y:S02]  /*2ed00*/  PRMT R10, R6.reuse, 0x6420, R7.reuse ;  /* 0x00006420060a7816 */ /* 0x140fe40000000007 */
[----:B------:R-:W-:Y:S02]  /*2ed10*/  LOP3.LUT R4, R13, R0, RZ, 0xfc, !PT ;  /* 0x000000000d047212 */ /* 0x000fe400078efcff */
[----:B------:R-:W-:-:S03]  /*2ed20*/  PRMT R11, R6, 0x7531, R7 ;  /* 0x00007531060b7816 */ /* 0x000fc60000000007 */
[----:B--2---:R-:W-:-:S05]  /*2ed30*/  IMAD.IADD R4, R15, 0x1, R4 ;  /* 0x000000010f047824 */ /* 0x004fca00078e0204 */
[----:B------:R-:W-:Y:S01]  /*2ed40*/  STSM.16.M88.4 [R4], R8 ;  /* 0x0000000804007844 */ /* 0x000fe20000000200 */
[----:B---3--:R-:W-:-:S05]  /*2ed50*/  IADD3 R3, R5, R3, RZ ;  /* 0x0000000305037210 */ /* 0x008fca0007ffe0ff */
[----:B------:R-:W0:Y:S02]  /*2ed60*/  LDSM.16.MT88.4 R4, [R3+0xf200] ;  /* 0x00f200000304783b */ /* 0x000e240000004200 */
[C-C-:B0-----:R-:W-:Y:S02]  /*2ed70*/  PRMT R8, R4.reuse, 0x6420, R5.reuse ;  /* 0x0000642004087816 */ /* 0x141fe40000000005 */
[----:B------:R-:W-:Y:S02]  /*2ed80*/  PRMT R9, R4, 0x7531, R5 ;  /* 0x0000753104097816 */ /* 0x000fe40000000005 */
[----:B------:R-:W2:Y:S01]  /*2ed90*/  LDL R5, [R1+0x10] ;  /* 0x0000100001057983 */ /* 0x000ea20000100800 */
[----:B------:R-:W-:Y:S02]  /*2eda0*/  LOP3.LUT R3, R20, R0, RZ, 0xfc, !PT ;  /* 0x0000000014037212 */ /* 0x000fe400078efcff */
[C-C-:B------:R-:W-:Y:S02]  /*2edb0*/  PRMT R10, R6.reuse, 0x6420, R7.reuse ;  /* 0x00006420060a7816 */ /* 0x140fe40000000007 */
[----:B------:R-:W-:Y:S01]  /*2edc0*/  PRMT R11, R6, 0x7531, R7 ;  /* 0x00007531060b7816 */ /* 0x000fe20000000007 */
[----:B------:R-:W-:-:S05]  /*2edd0*/  IMAD.IADD R3, R15, 0x1, R3 ;  /* 0x000000010f037824 */ /* 0x000fca00078e0203 */
[----:B------:R0:W-:Y:S02]  /*2ede0*/  STSM.16.M88.4 [R3], R8 ;  /* 0x0000000803007844 */ /* 0x0001e40000000200 */
[----:B0-----:R-:W-:Y:S02]  /*2edf0*/  IMAD.MOV.U32 R11, RZ, RZ, R12 ;  /* 0x000000ffff0b7224 */ /* 0x001fe400078e000c */
[----:B------:R-:W-:-:S05]  /*2ee00*/  VIADD R12, R2, 0x6800 ;  /* 0x00006800020c7836 */ /* 0x000fca0000000000 */
[----:B------:R-:W-:-:S05]  /*2ee10*/  LOP3.LUT R3, R12, R11, RZ, 0xfc, !PT ;  /* 0x0000000b0c037212 */ /* 0x000fca00078efcff */
[----:B--2---:R-:W-:-:S05]  /*2ee20*/  IMAD.IADD R3, R5, 0x1, R3 ;  /* 0x0000000105037824 */ /* 0x004fca00078e0203 */
[----:B------:R0:W2:Y:S02]  /*2ee30*/  LDSM.16.MT88.4 R4, [R3+0xf200] ;  /* 0x00f200000304783b */ /* 0x0000a40000004200 */
[----:B0-----:R-:W-:Y:S02]  /*2ee40*/  LOP3.LUT R3, R17, R0, RZ, 0xfc, !PT ;  /* 0x0000000011037212 */ /* 0x001fe400078efcff */
[----:B------:R-:W3:Y:S03]  /*2ee50*/  LDL.LU R17, [R1+0x10] ;  /* 0x0000100001117983 */ /* 0x000ee60000300800 */
[----:B------:R-:W-:Y:S01]  /*2ee60*/  IMAD.IADD R3, R15, 0x1, R3 ;  /* 0x000000010f037824 */ /* 0x000fe200078e0203 */
[C-C-:B--2---:R-:W-:Y:S02]  /*2ee70*/  PRMT R8, R4.reuse, 0x6420, R5.reuse ;  /* 0x0000642004087816 */ /* 0x144fe40000000005 */
[----:B------:R-:W-:-:S02]  /*2ee80*/  PRMT R9, R4, 0x7531, R5 ;  /* 0x0000753104097816 */ /* 0x000fc40000000005 */
[----:B------:R-:W-:Y:S02]  /*2ee90*/  MOV R5, R11 ;  /* 0x0000000b00057202 */ /* 0x000fe40000000f00 */
[C-C-:B------:R-:W-:Y:S02]  /*2eea0*/  PRMT R10, R6.reuse, 0x6420, R7.reuse ;  /* 0x00006420060a7816 */ /* 0x140fe40000000007 */
[----:B------:R-:W-:-:S05]  /*2eeb0*/  PRMT R11, R6, 0x7531, R7 ;  /* 0x00007531060b7816 */ /* 0x000fca0000000007 */
[----:B------:R0:W-:Y:S02]  /*2eec0*/  STSM.16.M88.4 [R3], R8 ;  /* 0x0000000803007844 */ /* 0x0001e40000000200 */
[----:B0-----:R-:W-:-:S05]  /*2eed0*/  IMAD.MOV.U32 R3, RZ, RZ, R5 ;  /* 0x000000ffff037224 */ /* 0x001fca00078e0005 */
[----:B------:R-:W-:Y:S01]  /*2eee0*/  LOP3.LUT R18, R18, R3, RZ, 0xfc, !PT ;  /* 0x0000000312127212 */ /* 0x000fe200078efcff */
[----:B------:R-:W-:-:S04]  /*2eef0*/  VIADD R2, R2, 0x7000 ;  /* 0x0000700002027836 */ /* 0x000fc80000000000 */
[----:B---3--:R-:W-:-:S05]  /*2ef00*/  IMAD.IADD R18, R17, 0x1, R18 ;  /* 0x0000000111127824 */ /* 0x008fca00078e0212 */
[----:B------:R0:W2:Y:S02]  /*2ef10*/  LDSM.16.MT88.4 R4, [R18+0xf200] ;  /* 0x00f200001204783b */ /* 0x0000a40000004200 */
[----:B0-----:R-:W-:Y:S01]  /*2ef20*/  IMAD.MOV.U32 R18, RZ, RZ, R3 ;  /* 0x000000ffff127224 */ /* 0x001fe200078e0003 */
[----:B------:R-:W-:-:S04]  /*2ef30*/  LOP3.LUT R3, R14, R0, RZ, 0xfc, !PT ;  /* 0x000000000e037212 */ /* 0x000fc800078efcff */
[----:B------:R-:W-:Y:S02]  /*2ef40*/  LOP3.LUT R13, R13, R18, RZ, 0xfc, !PT ;  /* 0x000000120d0d7212 */ /* 0x000fe400078efcff */
[----:B------:R-:W-:Y:S02]  /*2ef50*/  IADD3 R3, R15, R3, RZ ;  /* 0x000000030f037210 */ /* 0x000fe40007ffe0ff */
[C-C-:B--2---:R-:W-:Y:S02]  /*2ef60*/  PRMT R8, R4.reuse, 0x6420, R5.reuse ;  /* 0x0000642004087816 */ /* 0x144fe40000000005 */
[----:B------:R-:W-:Y:S01]  /*2ef70*/  PRMT R9, R4, 0x7531, R5 ;  /* 0x0000753104097816 */ /* 0x000fe20000000005 */
[----:B------:R-:W-:Y:S01]  /*2ef80*/  IMAD.IADD R5, R17, 0x1, R13 ;  /* 0x0000000111057824 */ /* 0x000fe200078e020d */
[C-C-:B------:R-:W-:Y:S02]  /*2ef90*/  PRMT R10, R6.reuse, 0x6420, R7.reuse ;  /* 0x00006420060a7816 */ /* 0x140fe40000000007 */
[----:B------:R-:W-:-:S05]  /*2efa0*/  PRMT R11, R6, 0x7531, R7 ;  /* 0x00007531060b7816 */ /* 0x000fca0000000007 */
[----:B------:R0:W-:Y:S04]  /*2efb0*/  STSM.16.M88.4 [R3], R8 ;  /* 0x0000000803007844 */ /* 0x0001e80000000200 */
[----:B------:R-:W2:Y:S01]  /*2efc0*/  LDSM.16.MT88.4 R4, [R5+0xf200] ;  /* 0x00f200000504783b */ /* 0x000ea20000004200 */
[----:B0-----:R-:W-:Y:S02]  /*2efd0*/  LOP3.LUT R3, R12, R0, RZ, 0xfc, !PT ;  /* 0x000000000c037212 */ /* 0x001fe400078efcff */
[C-C-:B--2---:R-:W-:Y:S02]  /*2efe0*/  PRMT R8, R4.reuse, 0x6420, R5.reuse ;  /* 0x0000642004087816 */ /* 0x144fe40000000005 */
[----:B------:R-:W-:Y:S02]  /*2eff0*/  PRMT R9, R4, 0x7531, R5 ;  /* 0x0000753104097816 */ /* 0x000fe40000000005 */
[----:B------:R-:W-:-:S02]  /*2f000*/  LOP3.LUT R4, R2, R18, RZ, 0xfc, !PT ;  /* 0x0000001202047212 */ /* 0x000fc400078efcff */
[----:B------:R-:W-:Y:S02]  /*2f010*/  LOP3.LUT R2, R2, R0, RZ, 0xfc, !PT ;  /* 0x0000000002027212 */ /* 0x000fe400078efcff */
[----:B------:R0:W5:Y:S01]  /*2f020*/  LDL.LU R0, [R1+0x4c] ;  /* 0x00004c0001007983 */ /* 0x0001620000300800 */
[C---:B------:R-:W-:Y:S01]  /*2f030*/  PRMT R10, R6.reuse, 0x6420, R7 ;  /* 0x00006420060a7816 */ /* 0x040fe20000000007 */
[----:B------:R-:W-:Y:S01]  /*2f040*/  IMAD.IADD R3, R15, 0x1, R3 ;  /* 0x000000010f037824 */ /* 0x000fe200078e0203 */
[----:B------:R-:W-:Y:S01]  /*2f050*/  PRMT R11, R6, 0x7531, R7 ;  /* 0x00007531060b7816 */ /* 0x000fe20000000007 */
[----:B------:R-:W-:-:S04]  /*2f060*/  IMAD.IADD R4, R17, 0x1, R4 ;  /* 0x0000000111047824 */ /* 0x000fc800078e0204 */
[----:B------:R-:W-:Y:S04]  /*2f070*/  STSM.16.M88.4 [R3], R8 ;  /* 0x0000000803007844 */ /* 0x000fe80000000200 */
[----:B------:R-:W2:Y:S01]  /*2f080*/  LDSM.16.MT88.4 R4, [R4+0xf200] ;  /* 0x00f200000404783b */ /* 0x000ea20000004200 */
[----:B------:R-:W-:Y:S02]  /*2f090*/  IADD3 R2, R15, R2, RZ ;  /* 0x000000020f027210 */ /* 0x000fe40007ffe0ff */
        /* <DEDUP_REMOVED lines=13> */
.L_x_5292:
[----:B------:R-:W3:Y:S01]  /*2f170*/  LDL.LU R4, [R1+0x8] ;  /* 0x0000080001047983 */ /* 0x000ee20000300800 */
[----:B--2--5:R3:W-:Y:S03]  /*2f180*/  SYNCS.ARRIVE.TRANS64.A1T0 RZ, [R0+URZ+0x33450], RZ ;  /* 0x033450ff00ff79a7 */ /* 0x0247e6000810003f */
[----:B------:R-:W2:Y:S01]  /*2f190*/  LDL.LU R3, [R1+0x18] ;  /* 0x0000180001037983 */ /* 0x000ea20000300800 */
[----:B0-----:R-:W-:-:S05]  /*2f1a0*/  @!P1 VIADD R2, R0, 0x33480 ;  /* 0x0003348000029836 */ /* 0x001fca0000000000 */
[----:B------:R-:W-:Y:S01]  /*2f1b0*/  @!P1 PRMT R2, RZ, 0x654, R2 ;  /* 0x00000654ff029816 */ /* 0x000fe20000000002 */
[----:B------:R-:W-:Y:S06]  /*2f1c0*/  BAR.SYNC.DEFER_BLOCKING 0x2, 0x80 ;  /* 0x0082000000007b1d */ /* 0x000fec0000010000 */
[----:B------:R0:W-:Y:S01]  /*2f1d0*/  @!P1 SYNCS.ARRIVE.TRANS64.RED.A1T0 RZ, [R2+URZ], RZ ;  /* 0x000000ff02ff99a7 */ /* 0x0001e2000810043f */
[----:B---3--:R-:W-:-:S05]  /*2f1e0*/  VIADD R0, R4, 0x1 ;  /* 0x0000000104007836 */ /* 0x008fca0000000000 */
[----:B------:R-:W-:-:S04]  /*2f1f0*/  ISETP.NE.AND P0, PT, R0, 0x2, PT ;  /* 0x000000020000780c */ /* 0x000fc80003f05270 */
[----:B0-----:R-:W-:Y:S02]  /*2f200*/  SEL R2, RZ, 0x1, P0 ;  /* 0x00000001ff027807 */ /* 0x001fe40000000000 */
[----:B------:R-:W-:Y:S02]  /*2f210*/  SEL R0, R0, RZ, P0 ;  /* 0x000000ff00007207 */ /* 0x000fe40000000000 */
[----:B--2---:R-:W-:-:S03]  /*2f220*/  LOP3.LUT R3, R3, R2, RZ, 0x3c, !PT ;  /* 0x0000000203037212 */ /* 0x004fc600078e3cff */
[----:B------:R0:W-:Y:S04]  /*2f230*/  STL [R1+0x8], R0 ;  /* 0x0000080001007387 */ /* 0x0001e80000100800 */
[----:B------:R0:W-:Y:S02]  /*2f240*/  STL [R1+0x18], R3 ;  /* 0x0000180301007387 */ /* 0x0001e40000100800 */
.L_x_5241:
[----:B------:R-:W-:Y:S05]  /*2f250*/  BSYNC B6 ;  /* 0x0000000000067941 */ /* 0x000fea0003800000 */
.L_x_5239:
        /* <DEDUP_REMOVED lines=8> */
[----:B------:R-:W0:Y:S01]  /*2f2e0*/  LDS.128 R16, [UR4+0x334d0] ;  /* 0x0334d004ff107984 */ /* 0x000e220008000c00 */
[----:B------:R-:W-:Y:S06]  /*2f2f0*/  BAR.ARV 0x4, 0x180 ;  /* 0x0106000000007b1d */ /* 0x000fec0000002000 */
[----:B------:R-:W-:Y:S05]  /*2f300*/  BRA `(.L_x_5294) ;  /* 0x0000000800cc7947 */ /* 0x000fea0003800000 */
.L_x_5293:
[----:B------:R-:W0:Y:S01]  /*2f310*/  S2R R0, SR_TID.X ;  /* 0x0000000000007919 */ /* 0x000e220000002100 */
[----:B------:R-:W-:Y:S01]  /*2f320*/  UMOV UR4, 0xffffffff ;  /* 0xffffffff00047882 */ /* 0x000fe20000000000 */
[----:B0-----:R-:W-:-:S04]  /*2f330*/  LOP3.LUT R8, R0, 0x1f, RZ, 0xc0, !PT ;  /* 0x0000001f00087812 */ /* 0x001fc800078ec0ff */
[----:B------:R-:W-:Y:S01]  /*2f340*/  ISETP.NE.AND P0, PT, R8, 0x1f, PT ;  /* 0x0000001f0800780c */ /* 0x000fe20003f05270 */
[----:B------:R-:W-:-:S12]  /*2f350*/  BRA.DIV UR4, `(.L_x_5295) ;  /* 0x0000003a04087947 */ /* 0x000fd8000b800000 */
[----:B------:R-:W-:Y:S01]  /*2f360*/  IMAD.IADD R5, R19, 0x1, R8 ;  /* 0x0000000113057824 */ /* 0x000fe200078e0208 */
[----:B------:R-:W-:-:S04]  /*2f370*/  ULDC UR4, c[0x0][0xc14] ;  /* 0x0003050000047ab9 */ /* 0x000fc80000000800 */
[----:B------:R-:W-:-:S13]  /*2f380*/  ISETP.GE.OR P1, PT, R5, UR4, !P0 ;  /* 0x0000000405007c0c */ /* 0x000fda000c726670 */
[----:B------:R-:W0:Y:S02]  /*2f390*/  @!P1 LDC.64 R2, c[0x0][0xc58] ;  /* 0x00031600ff029b82 */ /* 0x000e240000000a00 */
[----:B0-----:R-:W-:-:S06]  /*2f3a0*/  @!P1 IMAD.WIDE R2, R5, 0x4, R2 ;  /* 0x0000000405029825 */ /* 0x001fcc00078e0202 */
[----:B------:R0:W2:Y:S01]  /*2f3b0*/  @!P1 LDG.E R3, desc[UR54][R2.64] ;  /* 0x0000003602039981 */ /* 0x0000a2000c1e1900 */
[C---:B------:R-:W-:Y:S02]  /*2f3c0*/  ISETP.GE.U32.AND P2, PT, R8.reuse, 0x2, PT ;  /* 0x000000020800780c */ /* 0x040fe40003f46070 */
[C---:B------:R-:W-:Y:S01]  /*2f3d0*/  ISETP.GE.U32.AND P3, PT, R8.reuse, 0x4, PT ;  /* 0x000000040800780c */ /* 0x040fe20003f66070 */
[----:B------:R-:W-:Y:S01]  /*2f3e0*/  SHFL.IDX PT, R0, R16, RZ, 0x1f ;  /* 0x00001fff10007589 */ /* 0x000fe200000e0000 */
[C---:B------:R-:W-:Y:S02]  /*2f3f0*/  ISETP.GE.U32.AND P4, PT, R8.reuse, 0x8, PT ;  /* 0x000000080800780c */ /* 0x040fe40003f86070 */
[----:B------:R-:W-:Y:S01]  /*2f400*/  ISETP.GE.U32.AND P5, PT, R8, 0x10, PT ;  /* 0x000000100800780c */ /* 0x000fe20003fa6070 */
        /* <DEDUP_REMOVED lines=19> */
[----:B------:R0:W2:Y:S02]  /*2f540*/  SHFL.IDX PT, R14, R3, 0x1f, 0x1f ;  /* 0x03e01f00030e7f89 */ /* 0x0000a400000e0000 */
.L_x_5437:
[----:B------:R-:W-:Y:S02]  /*2f550*/  ULDC UR4, c[0x0][0xc10] ;  /* 0x0003040000047ab9 */ /* 0x000fe40000000800 */
[----:B------:R-:W-:-:S04]  /*2f560*/  IMAD.U32 R5, RZ, RZ, UR4 ;  /* 0x00000004ff057e24 */ /* 0x000fc8000f8e00ff */
[----:B--2---:R-:W-:-:S04]  /*2f570*/  IMAD R7, R14, R5, RZ ;  /* 0x000000050e077224 */ /* 0x004fc800078e02ff */
[----:B------:R-:W-:-:S05]  /*2f580*/  IMAD.IADD R4, R4, 0x1, R7 ;  /* 0x0000000104047824 */ /* 0x000fca00078e0207 */
[----:B------:R-:W-:-:S13]  /*2f590*/  ISETP.GT.AND P6, PT, R4, R0, PT ;  /* 0x000000000400720c */ /* 0x000fda0003fc4270 */
[----:B------:R-:W-:Y:S05]  /*2f5a0*/  @P6 BRA `(.L_x_5296) ;  /* 0x00000000009c6947 */ /* 0x000fea0003800000 */
.L_x_5301:
[----:B------:R-:W2:Y:S01]  /*2f5b0*/  LDC R6, c[0x0][0xc14] ;  /* 0x00030500ff067b82 */ /* 0x000ea20000000800 */
[----:B------:R-:W-:-:S05]  /*2f5c0*/  VIADD R19, R19, 0x1f ;  /* 0x0000001f13137836 */ /* 0x000fca0000000000 */
[----:B--2---:R-:W-:-:S13]  /*2f5d0*/  ISETP.GE.AND P6, PT, R19, R6, PT ;  /* 0x000000061300720c */ /* 0x004fda0003fc6270 */
[----:B------:R-:W-:Y:S05]  /*2f5e0*/  @P6 BRA `(.L_x_5297) ;  /* 0x0000000400d06947 */ /* 0x000fea0003800000 */
[----:B------:R-:W2:Y:S01]  /*2f5f0*/  S2R R2, SR_TID.X ;  /* 0x0000000000027919 */ /* 0x000ea20000002100 */
[----:B------:R-:W-:Y:S01]  /*2f600*/  BSSY B0, `(.L_x_5298) ;  /* 0x0000009000007945 */ /* 0x000fe20003800000 */
[----:B--2---:R-:W-:-:S05]  /*2f610*/  LOP3.LUT R2, R2, 0x1f, RZ, 0xc0, !PT ;  /* 0x0000001f02027812 */ /* 0x004fca00078ec0ff */
[----:B------:R-:W-:Y:S01]  /*2f620*/  IMAD.IADD R5, R19, 0x1, R2 ;  /* 0x0000000113057824 */ /* 0x000fe200078e0202 */
[----:B------:R-:W-:-:S04]  /*2f630*/  MOV R2, RZ ;  /* 0x000000ff00027202 */ /* 0x000fc80000000f00 */
[----:B------:R-:W-:-:S13]  /*2f640*/  ISETP.GE.OR P6, PT, R5, R6, !P0 ;  /* 0x000000060500720c */ /* 0x000fda00047c6670 */
[----:B------:R-:W-:Y:S05]  /*2f650*/  @P6 BRA `(.L_x_5299) ;  /* 0x00000000000c6947 */ /* 0x000fea0003800000 */
[----:B0-----:R-:W0:Y:S02]  /*2f660*/  LDC.64 R2, c[0x0][0xc58] ;  /* 0x00031600ff027b82 */ /* 0x001e240000000a00 */
[----:B0-----:R-:W-:-:S06]  /*2f670*/  IMAD.WIDE R2, R5, 0x4, R2 ;  /* 0x0000000405027825 */ /* 0x001fcc00078e0202 */
[----:B------:R2:W5:Y:S02]  /*2f680*/  LDG.E R2, desc[UR54][R2.64] ;  /* 0x0000003602027981 */ /* 0x000564000c1e1900 */
.L_x_5299:
[----:B------:R-:W-:Y:S05]  /*2f690*/  BSYNC B0 ;  /* 0x0000000000007941 */ /* 0x000fea0003800000 */
.L_x_5298:
[----:B------:R-:W-:-:S03]  /*2f6a0*/  UMOV UR4, 0xffffffff ;  /* 0xffffffff00047882 */ /* 0x000fc60000000000 */
[----:B------:R-:W-:Y:S05]  /*2f6b0*/  BRA.DIV UR4, `(.L_x_5300) ;  /* 0x0000003a04547947 */ /* 0x000fea000b800000 */
[----:B-----5:R-:W3:Y:S02]  /*2f6c0*/  SHFL.UP PT, R14, R2, 0x1, RZ ;  /* 0x04200000020e7989 */ /* 0x020ee400000e00ff */
[----:B---3--:R-:W-:-:S05]  /*2f6d0*/  SEL R13, R14, RZ, P1 ;  /* 0x000000ff0e0d7207 */ /* 0x008fca0000800000 */
[----:B------:R-:W-:-:S05]  /*2f6e0*/  IMAD.IADD R13, R2, 0x1, R13 ;  /* 0x00000001020d7824 */ /* 0x000fca00078e020d */
[----:B------:R-:W3:Y:S02]  /*2f6f0*/  SHFL.UP PT, R14, R13, 0x2, RZ ;  /* 0x044000000d0e7989 */ /* 0x000ee400000e00ff */
        /* <DEDUP_REMOVED lines=9> */
[----:B---3--:R-:W-:-:S04]  /*2f790*/  SEL R14, R14, RZ, P5 ;  /* 0x000000ff0e0e7207 */ /* 0x008fc80002800000 */
[----:B0-2---:R-:W-:-:S05]  /*2f7a0*/  IADD3 R3, R7, R14, RZ ;  /* 0x0000000e07037210 */ /* 0x005fca0007ffe0ff */
[----:B------:R0:W2:Y:S02]  /*2f7b0*/  SHFL.IDX PT, R14, R3, 0x1f, 0x1f ;  /* 0x03e01f00030e7f89 */ /* 0x0000a400000e0000 */
.L_x_5445:
[----:B------:R-:W-:Y:S02]  /*2f7c0*/  ULDC UR4, c[0x0][0xc10] ;  /* 0x0003040000047ab9 */ /* 0x000fe40000000800 */
[----:B------:R-:W-:-:S04]  /*2f7d0*/  IMAD.U32 R5, RZ, RZ, UR4 ;  /* 0x00000004ff057e24 */ /* 0x000fc8000f8e00ff */
[----:B--2---:R-:W-:-:S04]  /*2f7e0*/  IMAD R7, R14, R5, RZ ;  /* 0x000000050e077224 */ /* 0x004fc800078e02ff */
[----:B------:R-:W-:-:S05]  /*2f7f0*/  IMAD.IADD R4, R7, 0x1, R4 ;  /* 0x0000000107047824 */ /* 0x000fca00078e0204 */
[----:B------:R-:W-:-:S13]  /*2f800*/  ISETP.GT.AND P6, PT, R4, R0, PT ;  /* 0x000000000400720c */ /* 0x000fda0003fc4270 */
[----:B------:R-:W-:Y:S05]  /*2f810*/  @!P6 BRA `(.L_x_5301) ;  /* 0xfffffffc0064e947 */ /* 0x000fea000383ffff */
.L_x_5296:
[----:B------:R-:W-:Y:S01]  /*2f820*/  IMAD.IADD R16, R4, 0x1, -R7 ;  /* 0x0000000104107824 */ /* 0x000fe200078e0a07 */
[----:B------:R-:W-:-:S03]  /*2f830*/  UMOV UR4, 0xffffffff ;  /* 0xffffffff00047882 */ /* 0x000fc60000000000 */
[----:B------:R-:W-:-:S05]  /*2f840*/  IMAD R7, R3, R5, R16 ;  /* 0x0000000503077224 */ /* 0x000fca00078e0210 */
[----:B------:R-:W-:Y:S01]  /*2f850*/  ISETP.GT.AND P6, PT, R7, R0, PT ;  /* 0x000000000700720c */ /* 0x000fe20003fc4270 */
[----:B------:R-:W-:-:S12]  /*2f860*/  BRA.DIV UR4, `(.L_x_5302) ;  /* 0x0000003a04a47947 */ /* 0x000fd8000b800000 */
[----:B------:R-:W-:-:S04]  /*2f870*/  VOTE.ANY R4, PT, !P6 ;  /* 0x0000000000047806 */ /* 0x000fc800070e0100 */
[----:B------:R-:W2:Y:S02]  /*2f880*/  POPC R6, R4 ;  /* 0x0000000400067309 */ /* 0x000ea40000000000 */
[----:B--2---:R2:W3:Y:S02]  /*2f890*/  SHFL.IDX PT, R17, R2, R6, 0x1f ;  /* 0x00001f0602117589 */ /* 0x0044e400000e0000 */
.L_x_5449:
[----:B------:R-:W-:Y:S01]  /*2f8a0*/  ISETP.NE.AND P0, PT, R4, RZ, PT ;  /* 0x000000ff0400720c */ /* 0x000fe20003f05270 */
[----:B------:R-:W-:-:S12]  /*2f8b0*/  IMAD.MOV.U32 R4, RZ, RZ, RZ ;  /* 0x000000ffff047224 */ /* 0x000fd800078e00ff */
[----:B------:R-:W-:Y:S05]  /*2f8c0*/  @!P0 BRA `(.L_x_5303) ;  /* 0x0000000000108947 */ /* 0x000fea0003800000 */
[----:B------:R-:W-:Y:S01]  /*2f8d0*/  UMOV UR4, 0xffffffff ;  /* 0xffffffff00047882 */ /* 0x000fe20000000000 */
[----:B------:R-:W-:Y:S02]  /*2f8e0*/  IADD3 R12, R6, -0x1, RZ ;  /* 0xffffffff060c7810 */ /* 0x000fe40007ffe0ff */
[----:B------:R-:W-:Y:S05]  /*2f8f0*/  BRA.DIV UR4, `(.L_x_5304) ;  /* 0x0000003a04c87947 */ /* 0x000fea000b800000 */
[----:B------:R4:W0:Y:S02]  /*2f900*/  SHFL.IDX PT, R4, R3, R12, 0x1f ;  /* 0x00001f0c03047589 */ /* 0x00082400000e0000 */
.L_x_5303:
[----:B0-2-4-:R-:W0:Y:S01]  /*2f910*/  LDC.64 R2, c[0x0][0xc68] ;  /* 0x00031a00ff027b82 */ /* 0x015e220000000a00 */
[----:B------:R-:W-:-:S04]  /*2f920*/  IMAD.IADD R19, R6, 0x1, R19 ;  /* 0x0000000106137824 */ /* 0x000fc800078e0213 */
[----:B0-----:R-:W-:-:S05]  /*2f930*/  IMAD.WIDE R2, R19, 0x4, R2 ;  /* 0x0000000413027825 */ /* 0x001fca00078e0202 */
[----:B------:R-:W3:Y:S01]  /*2f940*/  LDG.E R7, desc[UR54][R2.64] ;  /* 0x0000003602077981 */ /* 0x000ee2000c1e1900 */
[----:B------:R-:W-:-:S05]  /*2f950*/  IMAD R16, R4, R5, R16 ;  /* 0x0000000504107224 */ /* 0x000fca00078e0210 */
[----:B------:R-:W-:Y:S01]  /*2f960*/  IADD3 R0, R0, -R16, RZ ;  /* 0x8000001000007210 */ /* 0x000fe20007ffe0ff */
[----:B---3--:R-:W-:-:S05]  /*2f970*/  IMAD R6, R17, R7, RZ ;  /* 0x0000000711067224 */ /* 0x008fca00078e02ff */
        /* <DEDUP_REMOVED lines=35> */
[----:B------:R-:W-:Y:S01]  /*2fbb0*/  IMAD R9, R2, R7, RZ ;  /* 0x0000000702097224 */ /* 0x000fe200078e02ff */
[----:B------:R-:W-:-:S05]  /*2fbc0*/  MOV R2, RZ ;  /* 0x000000ff00027202 */ /* 0x000fca0000000f00 */
        /* <DEDUP_REMOVED lines=15> */
[----:B------:R-:W-:Y:S02]  /*2fcc0*/  @!P2 IADD3 R9, -R9, RZ, RZ ;  /* 0x000000ff0909a210 */ /* 0x000fe40007ffe1ff */
[----:B------:R-:W-:Y:S01]  /*2fcd0*/  @!P1 LOP3.LUT R9, RZ, R5, RZ, 0x33, !PT ;  /* 0x00000005ff099212 */ /* 0x000fe200078e33ff */
[----:B------:R-:W-:-:S04]  /*2fce0*/  IMAD.MOV R5, RZ, RZ, -R5 ;  /* 0x000000ffff057224 */ /* 0x000fc800078e0a05 */
[----:B------:R-:W-:Y:S01]  /*2fcf0*/  IMAD R18, R9, R5, R0 ;  /* 0x0000000509127224 */ /* 0x000fe200078e0200 */
[----:B------:R-:W-:-:S05]  /*2fd00*/  LOP3.LUT R0, RZ, R9, RZ, 0x33, !PT ;  /* 0x00000009ff007212 */ /* 0x000fca00078e33ff */
[----:B------:R-:W-:Y:S01]  /*2fd10*/  IMAD.IADD R17, R17, 0x1, R0 ;  /* 0x0000000111117824 */ /* 0x000fe200078e0200 */
[----:B------:R-:W-:Y:S06]  /*2fd20*/  BRA `(.L_x_5305) ;  /* 0x00000000001c7947 */ /* 0x000fec0003800000 */
.L_x_5297:
[----:B------:R-:W-:Y:S01]  /*2fd30*/  UMOV UR4, URZ ;  /* 0x0000003f00047c82 */ /* 0x000fe20008000000 */
[----:B------:R-:W-:Y:S01]  /*2fd40*/  UMOV UR5, URZ ;  /* 0x0000003f00057c82 */ /* 0x000fe20008000000 */
[----:B------:R-:W-:Y:S01]  /*2fd50*/  ULDC UR6, c[0x0][0xc14] ;  /* 0x0003050000067ab9 */ /* 0x000fe20000000800 */
[----:B------:R-:W-:Y:S01]  /*2fd60*/  IMAD.MOV.U32 R16, RZ, RZ, R0 ;  /* 0x000000ffff107224 */ /* 0x000fe200078e0000 */
[----:B------:R-:W-:Y:S01]  /*2fd70*/  MOV R17, UR4 ;  /* 0x0000000400117c02 */ /* 0x000fe20008000f00 */
[----:B------:R-:W-:Y:S02]  /*2fd80*/  IMAD.U32 R18, RZ, RZ, UR5 ;  /* 0x00000005ff127e24 */ /* 0x000fe4000f8e00ff */
[----:B------:R-:W-:-:S07]  /*2fd90*/  IMAD.U32 R19, RZ, RZ, UR6 ;  /* 0x00000006ff137e24 */ /* 0x000fce000f8e00ff */
.L_x_5305:
[----:B------:R-:W2:Y:S01]  /*2fda0*/  S2R R0, SR_TID.X ;  /* 0x0000000000007919 */ /* 0x000ea20000002100 */
[----:B------:R-:W-:Y:S05]  /*2fdb0*/  WARPSYNC.ALL ;  /* 0x0000000000007948 */ /* 0x000fea0003800000 */
[----:B------:R-:W-:Y:S01]  /*2fdc0*/  BAR.SYNC.DEFER_BLOCKING 0x4, 0x180 ;  /* 0x0106000000007b1d */ /* 0x000fe20000010000 */
[----:B--2---:R-:W-:-:S04]  /*2fdd0*/  LOP3.LUT R0, R0, 0x1f, RZ, 0xc0, !PT ;  /* 0x0000001f00007812 */ /* 0x004fc800078ec0ff */
[----:B------:R-:W-:-:S13]  /*2fde0*/  ISETP.NE.AND P0, PT, R0, RZ, PT ;  /* 0x000000ff0000720c */ /* 0x000fda0003f05270 */
[----:B0-----:R-:W0:Y:S01]  /*2fdf0*/  @!P0 S2R R3, SR_CgaCtaId ;  /* 0x0000000000038919 */ /* 0x001e220000008800 */
[----:B------:R-:W-:-:S04]  /*2fe00*/  @!P0 MOV R0, 0x400 ;  /* 0x0000040000008802 */ /* 0x000fc80000000f00 */
[----:B0-----:R-:W-:-:S05]  /*2fe10*/  @!P0 LEA R0, R3, R0, 0x18 ;  /* 0x0000000003008211 */ /* 0x001fca00078ec0ff */
[----:B------:R2:W-:Y:S01]  /*2fe20*/  @!P0 STS.128 [R0+0x334d0], R16 ;  /* 0x0334d01000008388 */ /* 0x0005e20000000c00 */
[----:B------:R-:W-:Y:S06]  /*2fe30*/  BAR.ARV 0x5, 0x180 ;  /* 0x0146000000007b1d */ /* 0x000fec0000002000 */
.L_x_5294:
[----:B------:R-:W-:Y:S02]  /*2fe40*/  ULDC UR4, c[0x0][0xc14] ;  /* 0x0003050000047ab9 */ /* 0x000fe40000000800 */
[----:B0-----:R-:W-:-:S13]  /*2fe50*/  ISETP.GE.AND P0, PT, R19, UR4, PT ;  /* 0x0000000413007c0c */ /* 0x001fda000bf06270 */
[----:B------:R-:W-:Y:S05]  /*2fe60*/  @!P0 BRA `(.L_x_5306) ;  /* 0xffffff94007c8947 */ /* 0x000fea000383ffff */
[----:B------:R-:W-:Y:S05]  /*2fe70*/  BSYNC B7 ;  /* 0x0000000000077941 */ /* 0x000fea0003800000 */
.L_x_5195:
[----:B--2---:R-:W2:Y:S01]  /*2fe80*/  LDL.LU R0, [R1+0x40] ;  /* 0x0000400001007983 */ /* 0x004ea20000300800 */
[----:B------:R-:W-:Y:S01]  /*2fe90*/  BSSY B0, `(.L_x_5307) ;  /* 0x000000b000007945 */ /* 0x000fe20003800000 */
[----:B------:R-:W3:Y:S01]  /*2fea0*/  S2R R5, SR_CgaCtaId ;  /* 0x0000000000057919 */ /* 0x000ee20000008800 */
[----:B--2---:R-:W-:-:S05]  /*2feb0*/  VIADD R0, R0, 0x1 ;  /* 0x0000000100007836 */ /* 0x004fca0000000000 */
[----:B0-----:R-:W-:-:S04]  /*2fec0*/  LEA.HI R2, R0, R0, RZ, 0x1 ;  /* 0x0000000000027211 */ /* 0x001fc800078f08ff */
[----:B------:R-:W-:-:S05]  /*2fed0*/  LOP3.LUT R3, R2, 0xfffffffe, RZ, 0xc0, !PT ;  /* 0xfffffffe02037812 */ /* 0x000fca00078ec0ff */
[----:B------:R-:W-:Y:S01]  /*2fee0*/  IMAD.IADD R3, R0, 0x1, -R3 ;  /* 0x0000000100037824 */ /* 0x000fe200078e0a03 */
[----:B------:R-:W-:-:S04]  /*2fef0*/  MOV R0, 0x400 ;  /* 0x0000040000007802 */ /* 0x000fc80000000f00 */
[----:B---3--:R-:W-:Y:S02]  /*2ff00*/  LEA R0, R5, R0, 0x18 ;  /* 0x0000000005007211 */ /* 0x008fe400078ec0ff */
[----:B------:R-:W-:-:S04]  /*2ff10*/  SHF.L.U32 R3, R3, 0x1f, RZ ;  /* 0x0000001f03037819 */ /* 0x000fc800000006ff */
[----:B------:R-:W0:Y:S02]  /*2ff20*/  SYNCS.PHASECHK.TRANS64.TRYWAIT P0, [R0+URZ+0x33420], R3 ;  /* 0x03342003000075a7 */ /* 0x000e24000800017f */
[----:B0-----:R-:W-:Y:S05]  /*2ff30*/  @!P0 BRA `(.L_x_5308) ;  /* 0x0000003400608947 */ /* 0x001fea0003800000 */
.L_x_5452:
[----:B------:R-:W-:Y:S05]  /*2ff40*/  BSYNC B0 ;  /* 0x0000000000007941 */ /* 0x000fea0003800000 */
.L_x_5307:
[----:B------:R-:W-:-:S03]  /*2ff50*/  UMOV UR4, 0xffffffff ;  /* 0xffffffff00047882 */ /* 0x000fc60000000000 */
[----:B------:R-:W-:Y:S05]  /*2ff60*/  BRA.DIV UR4, `(.L_x_5309) ;  /* 0x0000003604687947 */ /* 0x000fea000b800000 */
[----:B------:R-:W2:Y:S02]  /*2ff70*/  S2R R2, SR_TID.X ;  /* 0x0000000000027919 */ /* 0x000ea40000002100 */
[----:B--2---:R-:W-:-:S04]  /*2ff80*/  SHF.R.U32.HI R2, RZ, 0x5, R2 ;  /* 0x00000005ff027819 */ /* 0x004fc80000011602 */
[----:B------:R-:W-:-:S05]  /*2ff90*/  LOP3.LUT R2, R2, 0x3, RZ, 0xc0, !PT ;  /* 0x0000000302027812 */ /* 0x000fca00078ec0ff */
[----:B------:R2:W3:Y:S02]  /*2ffa0*/  SHFL.IDX PT, R14, R2, RZ, 0x1f ;  /* 0x00001fff020e7589 */ /* 0x0004e400000e0000 */
.L_x_5455:
[----:B---3--:R-:W-:-:S13]  /*2ffb0*/  ISETP.NE.AND P0, PT, R14, RZ, PT ;  /* 0x000000ff0e00720c */ /* 0x008fda0003f05270 */
[----:B------:R-:W-:Y:S05]  /*2ffc0*/  @P0 BRA `(.L_x_4980) ;  /* 0x0000000000b00947 */ /* 0x000fea0003800000 */
[----:B------:R-:W-:-:S03]  /*2ffd0*/  UMOV UR4, 0xffffffff ;  /* 0xffffffff00047882 */ /* 0x000fc60000000000 */
[----:B------:R-:W-:Y:S05]  /*2ffe0*/  BRA.DIV UR4, `(.L_x_5310) ;  /* 0x00000036047c7947 */ /* 0x000fea000b800000 */
[----:B------:R-:W-:-:S13]  /*2fff0*/  ELECT P6, URZ, PT ;  /* 0x00000000003f782f */ /* 0x000fda00038c0000 */
.L_x_5458:
[----:B------:R-:W-:Y:S05]  /*30000*/  @!P6 BRA `(.L_x_4980) ;  /* 0x0000000000a0e947 */ /* 0x000fea0003800000 */
[----:B------:R-:W-:-:S06]  /*30010*/  ULOP3.LUT UR4, UR36, 0x2, URZ, 0xfc, !UPT ;  /* 0x0000000224047892 */ /* 0x000fcc000f8efc3f */
[----:B--2---:R-:W-:-:S04]  /*30020*/  MOV R2, UR4 ;  /* 0x0000000400027c02 */ /* 0x004fc80008000f00 */
[----:B------:R-:W-:-:S13]  /*30030*/  ISETP.NE.AND P0, PT, R2, 0x3, PT ;  /* 0x000000030200780c */ /* 0x000fda0003f05270 */
[----:B------:R-:W-:Y:S05]  /*30040*/  @!P0 BRA `(.L_x_5311) ;  /* 0x0000000000048947 */ /* 0x000fea0003800000 */
[----:B------:R-:W-:Y:S01]  /*30050*/  BPT.TRAP 0x1 ;  /* 0x000000040000795c */ /* 0x000fe20000300000 */
.L_x_5311:
        /* <DEDUP_REMOVED lines=14> */
.L_x_5459:
[----:B------:R-:W2:Y:S02]  /*30140*/  SYNCS.PHASECHK.TRANS64.TRYWAIT P1, [R7+URZ], R2 ;  /* 0x00000002070075a7 */ /* 0x000ea4000802017f */
[----:B--2---:R-:W-:Y:S05]  /*30150*/  @!P1 BRA `(.L_x_5313) ;  /* 0x0000003400549947 */ /* 0x004fea0003800000 */
.L_x_5460:
[----:B------:R-:W-:Y:S05]  /*30160*/  @!P0 BRA `(.L_x_5314) ;  /* 0x0000000000048947 */ /* 0x000fea0003800000 */
[----:B------:R-:W-:Y:S01]  /*30170*/  BPT.TRAP 0x1 ;  /* 0x000000040000795c */ /* 0x000fe20000300000 */
.L_x_5314:
[----:B------:R-:W3:Y:S02]  /*30180*/  LDL.LU R4, [R1+0x8] ;  /* 0x0000080001047983 */ /* 0x000ee40000300800 */
[----:B---3--:R-:W-:-:S04]  /*30190*/  LEA R4, R4, R0, 0x3 ;  /* 0x0000000004047211 */ /* 0x008fc800078e18ff */
[----:B------:R-:W3:Y:S02]  /*301a0*/  SYNCS.PHASECHK.TRANS64.TRYWAIT P1, [R4+URZ+0x33460], R5 ;  /* 0x03346005040075a7 */ /* 0x000ee4000802017f */
[----:B---3--:R-:W-:Y:S05]  /*301b0*/  @!P1 BRA `(.L_x_5315) ;  /* 0x0000003400509947 */ /* 0x008fea0003800000 */
.L_x_5461:
[----:B------:R-:W-:Y:S05]  /*301c0*/  @!P0 BRA `(.L_x_5316) ;  /* 0x0000000000048947 */ /* 0x000fea0003800000 */
[----:B------:R-:W-:Y:S01]  /*301d0*/  BPT.TRAP 0x1 ;  /* 0x000000040000795c */ /* 0x000fe20000300000 */
.L_x_5316:
[----:B------:R-:W-:-:S04]  /*301e0*/  IMAD R3, R3, 0x8, R0 ;  /* 0x0000000803037824 */ /* 0x000fc800078e0200 */
[----:B------:R-:W4:Y:S02]  /*301f0*/  SYNCS.PHASECHK.TRANS64.TRYWAIT P1, [R3+URZ+0x33460], R2 ;  /* 0x03346002030075a7 */ /* 0x000f24000802017f */
[----:B----4-:R-:W-:Y:S05]  /*30200*/  @!P1 BRA `(.L_x_5317) ;  /* 0x0000003400509947 */ /* 0x010fea0003800000 */
.L_x_5462:
[----:B------:R-:W-:Y:S05]  /*30210*/  @!P0 BRA `(.L_x_5318) ;  /* 0x0000000000048947 */ /* 0x000fea0003800000 */
[----:B------:R-:W-:Y:S01]  /*30220*/  BPT.TRAP 0x1 ;  /* 0x000000040000795c */ /* 0x000fe20000300000 */
.L_x_5318:
[----:B------:R-:W5:Y:S02]  /*30230*/  SYNCS.PHASECHK.TRANS64.TRYWAIT P0, [R4+URZ+0x33480], R5 ;  /* 0x03348005040075a7 */ /* 0x000f64000800017f */
[----:B-----5:R-:W-:Y:S05]  /*30240*/  @!P0 BRA `(.L_x_5319) ;  /* 0x0000003400548947 */ /* 0x020fea0003800000 */
.L_x_5320:
[----:B------:R0:W0:Y:S02]  /*30250*/  SYNCS.PHASECHK.TRANS64.TRYWAIT P0, [R3+URZ+0x33480], R2 ;  /* 0x03348002030075a7 */ /* 0x000024000800017f */
[----:B0-----:R-:W-:Y:S05]  /*30260*/  @!P0 NANOSLEEP.SYNCS 0x989680 ;  /* 0x009896800000895d */ /* 0x001fea0003900000 */
[----:B------:R-:W0:Y:S02]  /*30270*/  @!P0 SYNCS.PHASECHK.TRANS64 P0, [R3+URZ+0x33480], R2 ;  /* 0x03348002030085a7 */ /* 0x000e24000800007f */
[----:B0-----:R-:W-:Y:S05]  /*30280*/  @!P0 BRA `(.L_x_5320) ;  /* 0xfffffffc00f08947 */ /* 0x001fea000383ffff */
.L_x_4980:
[----:B------:R-:W-:Y:S05]  /*30290*/  BSYNC B8 ;  /* 0x0000000000087941 */ /* 0x000fea0003800000 */
.L_x_4977:
[----:B------:R-:W-:Y:S05]  /*302a0*/  EXIT ;  /* 0x000000000000794d */ /* 0x000fea0003800000 */
.L_x_4998:
[----:B0-----:R0:W1:Y:S02]  /*302b0*/  SYNCS.PHASECHK.TRANS64.TRYWAIT P5, [R42+URZ+0x33490], R43 ;  /* 0x0334902b2a0075a7 */ /* 0x00106400080a017f */
[----:B-1----:R-:W-:Y:S05]  /*302c0*/  @!P5 NANOSLEEP.SYNCS 0x989680 ;  /* 0x009896800000d95d */ /* 0x002fea0003900000 */
[----:B------:R-:W1:Y:S02]  /*302d0*/  @!P5 SYNCS.PHASECHK.TRANS64 P5, [R42+URZ+0x33490], R43 ;  /* 0x0334902b2a00d5a7 */ /* 0x000e6400080a007f */
[----:B-1----:R-:W-:Y:S05]  /*302e0*/  @!P5 BRA `(.L_x_4998) ;  /* 0xfffffffc00f0d947 */ /* 0x002fea000383ffff */
[----:B------:R-:W-:Y:S05]  /*302f0*/  BRA `(.L_x_5321) ;  /* 0xfffffd30008c7947 */ /* 0x000fea000383ffff */
.L_x_5052:
[----:B-1----:R1:W3:Y:S02]  /*30300*/  SYNCS.PHASECHK.TRANS64.TRYWAIT P5, [R42+URZ+0x33490], R43 ;  /* 0x0334902b2a0075a7 */ /* 0x0022e400080a017f */
[----:B---3--:R-:W-:Y:S05]  /*30310*/  @!P5 NANOSLEEP.SYNCS 0x989680 ;  /* 0x009896800000d95d */ /* 0x008fea0003900000 */
[----:B------:R-:W3:Y:S02]  /*30320*/  @!P5 SYNCS.PHASECHK.TRANS64 P5, [R42+URZ+0x33490], R43 ;  /* 0x0334902b2a00d5a7 */ /* 0x000ee400080a007f */
[----:B---3--:R-:W-:Y:S05]  /*30330*/  @!P5 BRA `(.L_x_5052) ;  /* 0xfffffffc00f0d947 */ /* 0x008fea000383ffff */
[----:B------:R-:W-:Y:S05]  /*30340*/  BRA `(.L_x_5322) ;  /* 0xfffffd9000a87947 */ /* 0x000fea000383ffff */
.L_x_5077:
[----:B0-----:R0:W1:Y:S02]  /*30350*/  SYNCS.PHASECHK.TRANS64.TRYWAIT P3, [R42+URZ+0x33490], R43 ;  /* 0x0334902b2a0075a7 */ /* 0x001064000806017f */
[----:B-1----:R-:W-:Y:S05]  /*30360*/  @!P3 NANOSLEEP.SYNCS 0x989680 ;  /* 0x009896800000b95d */ /* 0x002fea0003900000 */
[----:B------:R-:W1:Y:S02]  /*30370*/  @!P3 SYNCS.PHASECHK.TRANS64 P3, [R42+URZ+0x33490], R43 ;  /* 0x0334902b2a00b5a7 */ /* 0x000e64000806007f */
[----:B-1----:R-:W-:Y:S05]  /*30380*/  @!P3 BRA `(.L_x_5077) ;  /* 0xfffffffc00f0b947 */ /* 0x002fea000383ffff */
[----:B------:R-:W-:Y:S05]  /*30390*/  BRA `(.L_x_5323) ;  /* 0xfffffdf000f47947 */ /* 0x000fea000383ffff */
.L_x_5083:
[----:B-1----:R1:W2:Y:S02]  /*303a0*/  SYNCS.PHASECHK.TRANS64.TRYWAIT P2, [R42+URZ+0x334b0], R43 ;  /* 0x0334b02b2a0075a7 */ /* 0x0022a4000804017f */
[----:B--2---:R-:W-:Y:S05]  /*303b0*/  @!P2 NANOSLEEP.SYNCS 0x989680 ;  /* 0x009896800000a95d */ /* 0x004fea0003900000 */
[----:B------:R-:W2:Y:S02]  /*303c0*/  @!P2 SYNCS.PHASECHK.TRANS64 P2, [R42+URZ+0x334b0], R43 ;  /* 0x0334b02b2a00a5a7 */ /* 0x000ea4000804007f */
[----:B--2---:R-:W-:Y:S05]  /*303d0*/  @!P2 BRA `(.L_x_5083) ;  /* 0xfffffffc00f0a947 */ /* 0x004fea000383ffff */
[----:B------:R-:W-:Y:S05]  /*303e0*/  BRA `(.L_x_5324) ;  /* 0xfffffdf400f87947 */ /* 0x000fea000383ffff */
.L_x_5091:
[----:B------:R-:W0:Y:S01]  /*303f0*/  S2R R0, SR_TID.X ;  /* 0x0000000000007919 */ /* 0x000e220000002100 */
[----:B------:R-:W-:Y:S01]  /*30400*/  BSSY B0, `(.L_x_5325) ;  /* 0x000000d000007945 */ /* 0x000fe20003800000 */
[----:B------:R-:W-:Y:S01]  /*30410*/  MOV R12, RZ ;  /* 0x000000ff000c7202 */ /* 0x000fe20000000f00 */
[----:B------:R-:W-:Y:S02]  /*30420*/  IMAD.MOV.U32 R11, RZ, RZ, 0x1f ;  /* 0x0000001fff0b7424 */ /* 0x000fe400078e00ff */
[----:B------:R-:W-:Y:S02]  /*30430*/  IMAD.MOV.U32 R15, RZ, RZ, -0x1 ;  /* 0xffffffffff0f7424 */ /* 0x000fe400078e00ff */
[C---:B0-----:R-:W-:Y:S02]  /*30440*/  VIADD R2, R0.reuse, 0xffffff80 ;  /* 0xffffff8000027836 */ /* 0x041fe40000000000 */
[----:B------:R-:W-:-:S05]  /*30450*/  VIADD R0, R0, 0xffffff80 ;  /* 0xffffff8000007836 */ /* 0x000fca0000000000 */
[----:B------:R-:W-:-:S04]  /*30460*/  SHF.R.S32.HI R0, RZ, 0x1f, R0 ;  /* 0x0000001fff007819 */ /* 0x000fc80000011400 */
[----:B------:R-:W-:-:S04]  /*30470*/  LEA.HI R0, R0, R2, RZ, 0x7 ;  /* 0x0000000200007211 */ /* 0x000fc800078f38ff */
[----:B------:R-:W-:-:S05]  /*30480*/  SHF.R.S32.HI R0, RZ, 0x7, R0 ;  /* 0x00000007ff007819 */ /* 0x000fca0000011400 */
[----:B------:R-:W-:-:S07]  /*30490*/  IMAD.MOV.U32 R13, RZ, RZ, R0 ;  /* 0x000000ffff0d7224 */ /* 0x000fce00078e0000 */
[----:B-----5:R-:W-:Y:S05]  /*304a0*/  WARPSYNC.COLLECTIVE R15, `(.L_x_5326) ;  /* 0x000000000f087348 */ /* 0x020fea0003c00000 */
[----:B------:R0:W1:Y:S02]  /*304b0*/  SHFL.IDX P6, R14, R13, R12, R11 ;  /* 0x0000000c0d0e7389 */ /* 0x00006400000c000b */
[----:B01---5:R-:W-:Y:S01]  /*304c0*/  ENDCOLLECTIVE ;  /* 0x000000000000791b */ /* 0x023fe20003800000 */
.L_x_5326:
[----:B------:R-:W-:Y:S05]  /*304d0*/  BSYNC B0 ;  /* 0x0000000000007941 */ /* 0x000fea0003800000 */
.L_x_5325:
[----:B------:R-:W-:Y:S01]  /*304e0*/  IMAD.MOV.U32 R224, RZ, RZ, R14 ;  /* 0x000000ffffe07224 */ /* 0x000fe200078e000e */
[----:B------:R-:W-:Y:S06]  /*304f0*/  BRA `(.L_x_5327) ;  /* 0xfffffe0000547947 */ /* 0x000fec000383ffff */
.L_x_5103:
[----:B------:R-:W-:Y:S01]  /*30500*/  BSSY B1, `(.L_x_5328) ;  /* 0x0000007000017945 */ /* 0x000fe20003800000 */
[----:B------:R-:W-:Y:S01]  /*30510*/  IMAD.MOV.U32 R12, RZ, RZ, RZ ;  /* 0x000000ffff0c7224 */ /* 0x000fe200078e00ff */
[----:B------:R-:W-:Y:S01]  /*30520*/  MOV R11, 0x1e1f ;  /* 0x00001e1f000b7802 */ /* 0x000fe20000000f00 */
[----:B0-----:R-:W-:-:S07]  /*30530*/  IMAD.MOV.U32 R15, RZ, RZ, -0x1 ;  /* 0xffffffffff0f7424 */ /* 0x001fce00078e00ff */
[----:B-----5:R-:W-:Y:S05]  /*30540*/  WARPSYNC.COLLECTIVE R15, `(.L_x_5329) ;  /* 0x000000000f087348 */ /* 0x020fea0003c00000 */
[----:B------:R0:W1:Y:S02]  /*30550*/  SHFL.IDX P6, R14, R13, R12, R11 ;  /* 0x0000000c0d0e7389 */ /* 0x00006400000c000b */
[----:B01---5:R-:W-:Y:S01]  /*30560*/  ENDCOLLECTIVE ;  /* 0x000000000000791b */ /* 0x023fe20003800000 */
.L_x_5329:
[----:B------:R-:W-:Y:S05]  /*30570*/  BSYNC B1 ;  /* 0x0000000000017941 */ /* 0x000fea0003800000 */
.L_x_5328:
[----:B------:R-:W-:Y:S05]  /*30580*/  BRA `(.L_x_5330) ;  /* 0xfffffe0c00e47947 */ /* 0x000fea000383ffff */
.L_x_5104:
        /* <DEDUP_REMOVED lines=8> */
.L_x_5332:
[----:B------:R-:W-:Y:S05]  /*30610*/  BSYNC B1 ;  /* 0x0000000000017941 */ /* 0x000fea0003800000 */
.L_x_5331:
[----:B------:R-:W-:Y:S05]  /*30620*/  BRA `(.L_x_5333) ;  /* 0xfffffe0c00c47947 */ /* 0x000fea000383ffff */
.L_x_5105:
        /* <DEDUP_REMOVED lines=8> */
.L_x_5335:
[----:B------:R-:W-:Y:S05]  /*306b0*/  BSYNC B1 ;  /* 0x0000000000017941 */ /* 0x000fea0003800000 */
.L_x_5334:
[----:B------:R-:W-:Y:S05]  /*306c0*/  BRA `(.L_x_5336) ;  /* 0xfffffe0c00a47947 */ /* 0x000fea000383ffff */
.L_x_5106:
        /* <DEDUP_REMOVED lines=8> */
.L_x_5338:
[----:B------:R-:W-:Y:S05]  /*30750*/  BSYNC B1 ;  /* 0x0000000000017941 */ /* 0x000fea0003800000 */
.L_x_5337:
[----:B------:R-:W-:Y:S05]  /*30760*/  BRA `(.L_x_5339) ;  /* 0xfffffe0c00847947 */ /* 0x000fea000383ffff */
.L_x_5108:
[----:B-1----:R1:W2:Y:S02]  /*30770*/  SYNCS.PHASECHK.TRANS64.TRYWAIT P1, [R16+URZ+0x33400], R3 ;  /* 0x03340003100075a7 */ /* 0x0022a4000802017f */
[----:B--2---:R-:W-:Y:S05]  /*30780*/  @!P1 NANOSLEEP.SYNCS 0x989680 ;  /* 0x009896800000995d */ /* 0x004fea0003900000 */
[----:B------:R-:W2:Y:S02]  /*30790*/  @!P1 SYNCS.PHASECHK.TRANS64 P1, [R16+URZ+0x33400], R3 ;  /* 0x03340003100095a7 */ /* 0x000ea4000802007f */
[----:B--2---:R-:W-:Y:S05]  /*307a0*/  @!P1 BRA `(.L_x_5108) ;  /* 0xfffffffc00f09947 */ /* 0x004fea000383ffff */
[----:B------:R-:W-:Y:S05]  /*307b0*/  BRA `(.L_x_5340) ;  /* 0xfffffe0c00907947 */ /* 0x000fea000383ffff */
.L_x_5122:
[----:B------:R-:W-:Y:S01]  /*307c0*/  BSSY B1, `(.L_x_5341) ;  /* 0x0000007000017945 */ /* 0x000fe20003800000 */
[----:B------:R-:W-:Y:S01]  /*307d0*/  IMAD.MOV.U32 R12, RZ, RZ, RZ ;  /* 0x000000ffff0c7224 */ /* 0x000fe200078e00ff */
[----:B------:R-:W-:Y:S01]  /*307e0*/  MOV R11, 0x1e1f ;  /* 0x00001e1f000b7802 */ /* 0x000fe20000000f00 */
[----:B------:R-:W-:-:S07]  /*307f0*/  IMAD.MOV.U32 R15, RZ, RZ, -0x1 ;  /* 0xffffffffff0f7424 */ /* 0x000fce00078e00ff */
[----:B-----5:R-:W-:Y:S05]  /*30800*/  WARPSYNC.COLLECTIVE R15, `(.L_x_5342) ;  /* 0x000000000f087348 */ /* 0x020fea0003c00000 */
[----:B------:R0:W1:Y:S02]  /*30810*/  SHFL.IDX P6, R14, R13, R12, R11 ;  /* 0x0000000c0d0e7389 */ /* 0x00006400000c000b */
[----:B01---5:R-:W-:Y:S01]  /*30820*/  ENDCOLLECTIVE ;  /* 0x000000000000791b */ /* 0x023fe20003800000 */
.L_x_5342:
[----:B------:R-:W-:Y:S05]  /*30830*/  BSYNC B1 ;  /* 0x0000000000017941 */ /* 0x000fea0003800000 */
.L_x_5341:
[----:B------:R-:W-:Y:S05]  /*30840*/  BRA `(.L_x_5343) ;  /* 0xfffffe4000947947 */ /* 0x000fea000383ffff */
.L_x_5123:
[----:B------:R-:W-:Y:S01]  /*30850*/  BSSY B1, `(.L_x_5344) ;  /* 0x0000008000017945 */ /* 0x000fe20003800000 */
[----:B------:R-:W-:Y:S01]  /*30860*/  IMAD.MOV.U32 R13, RZ, RZ, R8 ;  /* 0x000000ffff0d7224 */ /* 0x000fe200078e0008 */
[----:B------:R-:W-:Y:S01]  /*30870*/  MOV R15, 0xffffffff ;  /* 0xffffffff000f7802 */ /* 0x000fe20000000f00 */
[----:B------:R-:W-:Y:S02]  /*30880*/  IMAD.MOV.U32 R12, RZ, RZ, RZ ;  /* 0x000000ffff0c7224 */ /* 0x000fe400078e00ff */
[----:B------:R-:W-:-:S07]  /*30890*/  IMAD.MOV.U32 R11, RZ, RZ, 0x1e1f ;  /* 0x00001e1fff0b7424 */ /* 0x000fce00078e00ff */
[----:B-----5:R-:W-:Y:S05]  /*308a0*/  WARPSYNC.COLLECTIVE R15, `(.L_x_5345) ;  /* 0x000000000f087348 */ /* 0x020fea0003c00000 */
[----:B------:R0:W1:Y:S02]  /*308b0*/  SHFL.IDX P6, R14, R13, R12, R11 ;  /* 0x0000000c0d0e7389 */ /* 0x00006400000c000b */
[----:B01---5:R-:W-:Y:S01]  /*308c0*/  ENDCOLLECTIVE ;  /* 0x000000000000791b */ /* 0x023fe20003800000 */
.L_x_5345:
[----:B------:R-:W-:Y:S05]  /*308d0*/  BSYNC B1 ;  /* 0x0000000000017941 */ /* 0x000fea0003800000 */
.L_x_5344:
[----:B------:R-:W-:Y:S05]  /*308e0*/  BRA `(.L_x_5346) ;  /* 0xfffffe4000747947 */ /* 0x000fea000383ffff */
.L_x_5124:
        /* <DEDUP_REMOVED lines=8> */
.L_x_5348:
[----:B------:R-:W-:Y:S05]  /*30970*/  BSYNC B1 ;  /* 0x0000000000017941 */ /* 0x000fea0003800000 */
.L_x_5347:
[----:B------:R-:W-:Y:S05]  /*30980*/  BRA `(.L_x_5349) ;  /* 0xfffffe4000547947 */ /* 0x000fea000383ffff */
.L_x_5125:
        /* <DEDUP_REMOVED lines=8> */
.L_x_5351:
[----:B------:R-:W-:Y:S05]  /*30a10*/  BSYNC B1 ;  /* 0x0000000000017941 */ /* 0x000fea0003800000 */
.L_x_5350:
[----:B------:R-:W-:Y:S05]  /*30a20*/  BRA `(.L_x_5352) ;  /* 0xfffffe4000347947 */ /* 0x000fea000383ffff */
.L_x_5127:
[----:B0-----:R0:W1:Y:S02]  /*30a30*/  SYNCS.PHASECHK.TRANS64.TRYWAIT P1, [R16+URZ+0x33400], R3 ;  /* 0x03340003100075a7 */ /* 0x001064000802017f */
[----:B-1----:R-:W-:Y:S05]  /*30a40*/  @!P1 NANOSLEEP.SYNCS 0x989680 ;  /* 0x009896800000995d */ /* 0x002fea0003900000 */
[----:B------:R-:W1:Y:S02]  /*30a50*/  @!P1 SYNCS.PHASECHK.TRANS64 P1, [R16+URZ+0x33400], R3 ;  /* 0x03340003100095a7 */ /* 0x000e64000802007f */
[----:B-1----:R-:W-:Y:S05]  /*30a60*/  @!P1 BRA `(.L_x_5127) ;  /* 0xfffffffc00f09947 */ /* 0x002fea000383ffff */
[----:B------:R-:W-:Y:S05]  /*30a70*/  BRA `(.L_x_5353) ;  /* 0xfffffe4000407947 */ /* 0x000fea000383ffff */
.L_x_5135:
[----:B-1----:R1:W2:Y:S02]  /*30a80*/  SYNCS.PHASECHK.TRANS64.TRYWAIT P2, [R0+URZ+0x33430], R3 ;  /* 0x03343003000075a7 */ /* 0x0022a4000804017f */
[----:B--2---:R-:W-:Y:S05]  /*30a90*/  @!P2 NANOSLEEP.SYNCS 0x989680 ;  /* 0x009896800000a95d */ /* 0x004fea0003900000 */
[----:B------:R-:W2:Y:S02]  /*30aa0*/  @!P2 SYNCS.PHASECHK.TRANS64 P2, [R0+URZ+0x33430], R3 ;  /* 0x033430030000a5a7 */ /* 0x000ea4000804007f */
[----:B--2---:R-:W-:Y:S05]  /*30ab0*/  @!P2 BRA `(.L_x_5135) ;  /* 0xfffffffc00f0a947 */ /* 0x004fea000383ffff */
[----:B------:R-:W-:Y:S05]  /*30ac0*/  BRA `(.L_x_5134) ;  /* 0xfffffe7000907947 */ /* 0x000fea000383ffff */
.L_x_5141:
[----:B-1----:R1:W2:Y:S02]  /*30ad0*/  SYNCS.PHASECHK.TRANS64.TRYWAIT P2, [R9+URZ+0x33430], R10 ;  /* 0x0334300a090075a7 */ /* 0x0022a4000804017f */
[----:B--2---:R-:W-:Y:S05]  /*30ae0*/  @!P2 NANOSLEEP.SYNCS 0x989680 ;  /* 0x009896800000a95d */ /* 0x004fea0003900000 */
[----:B------:R-:W2:Y:S02]  /*30af0*/  @!P2 SYNCS.PHASECHK.TRANS64 P2, [R9+URZ+0x33430], R10 ;  /* 0x0334300a0900a5a7 */ /* 0x000ea4000804007f */
[----:B--2---:R-:W-:Y:S05]  /*30b00*/  @!P2 BRA `(.L_x_5141) ;  /* 0xfffffffc00f0a947 */ /* 0x004fea000383ffff */
[----:B------:R-:W-:Y:S05]  /*30b10*/  BRA `(.L_x_5140) ;  /* 0xfffffeb800587947 */ /* 0x000fea000383ffff */
.L_x_5145:
[----:B-1----:R1:W2:Y:S02]  /*30b20*/  SYNCS.PHASECHK.TRANS64.TRYWAIT P0, [R10+URZ+0x33450], R7 ;  /* 0x033450070a0075a7 */ /* 0x0022a4000800017f */
[----:B--2---:R-:W-:Y:S05]  /*30b30*/  @!P0 NANOSLEEP.SYNCS 0x989680 ;  /* 0x009896800000895d */ /* 0x004fea0003900000 */
[----:B------:R-:W2:Y:S02]  /*30b40*/  @!P0 SYNCS.PHASECHK.TRANS64 P0, [R10+URZ+0x33450], R7 ;  /* 0x033450070a0085a7 */ /* 0x000ea4000800007f */
[----:B--2---:R-:W-:Y:S05]  /*30b50*/  @!P0 BRA `(.L_x_5145) ;  /* 0xfffffffc00f08947 */ /* 0x004fea000383ffff */
[----:B------:R-:W-:Y:S05]  /*30b60*/  BRA `(.L_x_5142) ;  /* 0xfffffec800947947 */ /* 0x000fea000383ffff */
.L_x_5153:
[----:B-1----:R1:W2:Y:S02]  /*30b70*/  SYNCS.PHASECHK.TRANS64.TRYWAIT P2, [R9+URZ+0x33430], R10 ;  /* 0x0334300a090075a7 */ /* 0x0022a4000804017f */
[----:B--2---:R-:W-:Y:S05]  /*30b80*/  @!P2 NANOSLEEP.SYNCS 0x989680 ;  /* 0x009896800000a95d */ /* 0x004fea0003900000 */
[----:B------:R-:W2:Y:S02]  /*30b90*/  @!P2 SYNCS.PHASECHK.TRANS64 P2, [R9+URZ+0x33430], R10 ;  /* 0x0334300a0900a5a7 */ /* 0x000ea4000804007f */
[----:B--2---:R-:W-:Y:S05]  /*30ba0*/  @!P2 BRA `(.L_x_5153) ;  /* 0xfffffffc00f0a947 */ /* 0x004fea000383ffff */
[----:B------:R-:W-:Y:S05]  /*30bb0*/  BRA `(.L_x_5152) ;  /* 0xffffff0000907947 */ /* 0x000fea000383ffff */
.L_x_5157:
[----:B-1----:R1:W2:Y:S02]  /*30bc0*/  SYNCS.PHASECHK.TRANS64.TRYWAIT P0, [R10+URZ+0x33450], R7 ;  /* 0x033450070a0075a7 */ /* 0x0022a4000800017f */
[----:B--2---:R-:W-:Y:S05]  /*30bd0*/  @!P0 NANOSLEEP.SYNCS 0x989680 ;  /* 0x009896800000895d */ /* 0x004fea0003900000 */
[----:B------:R-:W2:Y:S02]  /*30be0*/  @!P0 SYNCS.PHASECHK.TRANS64 P0, [R10+URZ+0x33450], R7 ;  /* 0x033450070a0085a7 */ /* 0x000ea4000800007f */
[----:B--2---:R-:W-:Y:S05]  /*30bf0*/  @!P0 BRA `(.L_x_5157) ;  /* 0xfffffffc00f08947 */ /* 0x004fea000383ffff */
[----:B------:R-:W-:Y:S05]  /*30c00*/  BRA `(.L_x_5154) ;  /* 0xffffff1000cc7947 */ /* 0x000fea000383ffff */
.L_x_5163:
[----:B-1----:R1:W2:Y:S02]  /*30c10*/  SYNCS.PHASECHK.TRANS64.TRYWAIT P0, [R11+URZ+0x33450], R2 ;  /* 0x033450020b0075a7 */ /* 0x0022a4000800017f */
[----:B--2---:R-:W-:Y:S05]  /*30c20*/  @!P0 NANOSLEEP.SYNCS 0x989680 ;  /* 0x009896800000895d */ /* 0x004fea0003900000 */
[----:B------:R-:W2:Y:S02]  /*30c30*/  @!P0 SYNCS.PHASECHK.TRANS64 P0, [R11+URZ+0x33450], R2 ;  /* 0x033450020b0085a7 */ /* 0x000ea4000800007f */
[----:B--2---:R-:W-:Y:S05]  /*30c40*/  @!P0 BRA `(.L_x_5163) ;  /* 0xfffffffc00f08947 */ /* 0x004fea000383ffff */
[----:B------:R-:W-:Y:S05]  /*30c50*/  BRA `(.L_x_5162) ;  /* 0xffffff3c00e47947 */ /* 0x000fea000383ffff */
.L_x_5167:
[----:B------:R-:W-:Y:S01]  /*30c60*/  SEL R21, R11, R46, P0 ;  /* 0x0000002e0b157207 */ /* 0x000fe20000000000 */
[----:B------:R-:W-:Y:S01]  /*30c70*/  IMAD.MOV.U32 R15, RZ, RZ, -0x1 ;  /* 0xffffffffff0f7424 */ /* 0x000fe200078e00ff */
[----:B------:R-:W-:Y:S02]  /*30c80*/  SEL R24, R46, R11, P0 ;  /* 0x0000000b2e187207 */ /* 0x000fe40000000000 */
[----:B------:R-:W-:Y:S02]  /*30c90*/  SEL R25, R12, R39, P0 ;  /* 0x000000270c197207 */ /* 0x000fe40000000000 */
[----:B------:R-:W-:Y:S01]  /*30ca0*/  SEL R28, R39, R12, P0 ;  /* 0x0000000c271c7207 */ /* 0x000fe20000000000 */
[----:B------:R-:W-:Y:S01]  /*30cb0*/  IMAD.MOV.U32 R12, RZ, RZ, R0 ;  /* 0x000000ffff0c7224 */ /* 0x000fe200078e0000 */
[----:B------:R-:W-:Y:S02]  /*30cc0*/  MOV R11, 0x1c1f ;  /* 0x00001c1f000b7802 */ /* 0x000fe40000000f00 */
[----:B------:R-:W-:-:S02]  /*30cd0*/  SEL R7, R120, R27, P0 ;  /* 0x0000001b78077207 */ /* 0x000fc40000000000 */
[----:B------:R-:W-:-:S07]  /*30ce0*/  SEL R9, R41, R42, P0 ;  /* 0x0000002a29097207 */ /* 0x000fce0000000000 */
[----:B01---5:R-:W-:Y:S05]  /*30cf0*/  WARPSYNC.COLLECTIVE R15, `(.L_x_5354) ;  /* 0x000000000f087348 */ /* 0x023fea0003c00000 */
[----:B------:R2:W3:Y:S02]  /*30d00*/  SHFL.IDX P6, R14, R13, R12, R11 ;  /* 0x0000000c0d0e7389 */ /* 0x0004e400000c000b */
[----:B0123-5:R-:W-:Y:S01]  /*30d10*/  ENDCOLLECTIVE ;  /* 0x000000000000791b */ /* 0x02ffe20003800000 */
.L_x_5354:
        /* <DEDUP_REMOVED lines=19> */
.L_x_5355:
        /* <DEDUP_REMOVED lines=18> */
.L_x_5356:
        /* <DEDUP_REMOVED lines=18> */
.L_x_5357:
[----:B------:R-:W-:Y:S02]  /*31090*/  SEL R70, R87, R70, P0 ;  /* 0x0000004657467207 */ /* 0x000fe40000000000 */
[----:B------:R-:W-:Y:S02]  /*310a0*/  SEL R63, R78, R99, P0 ;  /* 0x000000634e3f7207 */ /* 0x000fe40000000000 */
[----:B------:R-:W-:Y:S02]  /*310b0*/  SEL R78, R99, R78, P0 ;  /* 0x0000004e634e7207 */ /* 0x000fe40000000000 */
[----:B------:R-:W-:Y:S02]  /*310c0*/  SEL R4, R6, R5, P0 ;  /* 0x0000000506047207 */ /* 0x000fe40000000000 */
[----:B------:R-:W-:Y:S01]  /*310d0*/  SEL R6, R5, R6, P0 ;  /* 0x0000000605067207 */ /* 0x000fe20000000000 */
[----:B------:R-:W-:Y:S02]  /*310e0*/  IMAD.MOV.U32 R13, RZ, RZ, R9 ;  /* 0x000000ffff0d7224 */ /* 0x000fe400078e0009 */
[----:B------:R-:W-:-:S02]  /*310f0*/  IMAD.MOV.U32 R12, RZ, RZ, R0 ;  /* 0x000000ffff0c7224 */ /* 0x000fc400078e0000 */
[----:B------:R-:W-:-:S07]  /*31100*/  IMAD.MOV.U32 R7, RZ, RZ, R14 ;  /* 0x000000ffff077224 */ /* 0x000fce00078e000e */
[----:B------:R-:W-:Y:S05]  /*31110*/  WARPSYNC.COLLECTIVE R15, `(.L_x_5358) ;  /* 0x000000000f087348 */ /* 0x000fea0003c00000 */
[----:B------:R0:W1:Y:S02]  /*31120*/  SHFL.IDX P6, R14, R13, R12, R11 ;  /* 0x0000000c0d0e7389 */ /* 0x00006400000c000b */
[----:B01----:R-:W-:Y:S01]  /*31130*/  ENDCOLLECTIVE ;  /* 0x000000000000791b */ /* 0x003fe20003800000 */
.L_x_5358:
        /* <DEDUP_REMOVED lines=8> */
.L_x_5359:
[----:B------:R-:W-:Y:S02]  /*311c0*/  IMAD.MOV.U32 R13, RZ, RZ, R21 ;  /* 0x000000ffff0d7224 */ /* 0x000fe400078e0015 */
[----:B------:R-:W-:Y:S02]  /*311d0*/  IMAD.MOV.U32 R12, RZ, RZ, R0 ;  /* 0x000000ffff0c7224 */ /* 0x000fe400078e0000 */
[----:B------:R-:W-:-:S07]  /*311e0*/  IMAD.MOV.U32 R9, RZ, RZ, R14 ;  /* 0x000000ffff097224 */ /* 0x000fce00078e000e */
[----:B------:R-:W-:Y:S05]  /*311f0*/  WARPSYNC.COLLECTIVE R15, `(.L_x_5360) ;  /* 0x000000000f087348 */ /* 0x000fea0003c00000 */
[----:B------:R0:W1:Y:S02]  /*31200*/  SHFL.IDX P6, R14, R13, R12, R11 ;  /* 0x0000000c0d0e7389 */ /* 0x00006400000c000b */
[----:B01----:R-:W-:Y:S01]  /*31210*/  ENDCOLLECTIVE ;  /* 0x000000000000791b */ /* 0x003fe20003800000 */
.L_x_5360:
        /* <DEDUP_REMOVED lines=8> */
.L_x_5361:
[----:B------:R-:W-:Y:S01]  /*312a0*/  IMAD.MOV.U32 R13, RZ, RZ, R25 ;  /* 0x000000ffff0d7224 */ /* 0x000fe200078e0019 */
[----:B------:R-:W-:Y:S01]  /*312b0*/  MOV R12, R0 ;  /* 0x00000000000c7202 */ /* 0x000fe20000000f00 */
[----:B------:R-:W-:-:S07]  /*312c0*/  IMAD.MOV.U32 R21, RZ, RZ, R14 ;  /* 0x000000ffff157224 */ /* 0x000fce00078e000e */
[----:B------:R-:W-:Y:S05]  /*312d0*/  WARPSYNC.COLLECTIVE R15, `(.L_x_5362) ;  /* 0x000000000f087348 */ /* 0x000fea0003c00000 */
[----:B------:R0:W1:Y:S02]  /*312e0*/  SHFL.IDX P6, R14, R13, R12, R11 ;  /* 0x0000000c0d0e7389 */ /* 0x00006400000c000b */
[----:B01----:R-:W-:Y:S01]  /*312f0*/  ENDCOLLECTIVE ;  /* 0x000000000000791b */ /* 0x003fe20003800000 */
.L_x_5362:
        /* <DEDUP_REMOVED lines=8> */
.L_x_5363:
[----:B------:R-:W-:Y:S01]  /*31380*/  MOV R13, R27 ;  /* 0x0000001b000d7202 */ /* 0x000fe20000000f00 */
[----:B------:R-:W-:Y:S02]  /*31390*/  IMAD.MOV.U32 R12, RZ, RZ, R0 ;  /* 0x000000ffff0c7224 */ /* 0x000fe400078e0000 */
[----:B------:R-:W-:-:S07]  /*313a0*/  IMAD.MOV.U32 R25, RZ, RZ, R14 ;  /* 0x000000ffff197224 */ /* 0x000fce00078e000e */
[----:B------:R-:W-:Y:S05]  /*313b0*/  WARPSYNC.COLLECTIVE R15, `(.L_x_5364) ;  /* 0x000000000f087348 */ /* 0x000fea0003c00000 */
[----:B------:R0:W1:Y:S02]  /*313c0*/  SHFL.IDX P6, R14, R13, R12, R11 ;  /* 0x0000000c0d0e7389 */ /* 0x00006400000c000b */
[----:B01----:R-:W-:Y:S01]  /*313d0*/  ENDCOLLECTIVE ;  /* 0x000000000000791b */ /* 0x003fe20003800000 */
.L_x_5364:
        /* <DEDUP_REMOVED lines=8> */
.L_x_5365:
[----:B------:R-:W-:Y:S02]  /*31460*/  IMAD.MOV.U32 R13, RZ, RZ, R29 ;  /* 0x000000ffff0d7224 */ /* 0x000fe400078e001d */
[----:B------:R-:W-:Y:S01]  /*31470*/  IMAD.MOV.U32 R12, RZ, RZ, R0 ;  /* 0x000000ffff0c7224 */ /* 0x000fe200078e0000 */
[----:B------:R-:W-:-:S07]  /*31480*/  MOV R27, R14 ;  /* 0x0000000e001b7202 */ /* 0x000fce0000000f00 */
[----:B------:R-:W-:Y:S05]  /*31490*/  WARPSYNC.COLLECTIVE R15, `(.L_x_5366) ;  /* 0x000000000f087348 */ /* 0x000fea0003c00000 */
[----:B------:R0:W1:Y:S02]  /*314a0*/  SHFL.IDX P6, R14, R13, R12, R11 ;  /* 0x0000000c0d0e7389 */ /* 0x00006400000c000b */
[----:B01----:R-:W-:Y:S01]  /*314b0*/  ENDCOLLECTIVE ;  /* 0x000000000000791b */ /* 0x003fe20003800000 */
.L_x_5366:
        /* <DEDUP_REMOVED lines=8> */
.L_x_5367:
[----:B------:R-:W-:Y:S02]  /*31540*/  IMAD.MOV.U32 R13, RZ, RZ, R31 ;  /* 0x000000ffff0d7224 */ /* 0x000fe400078e001f */
[----:B------:R-:W-:Y:S02]  /*31550*/  IMAD.MOV.U32 R12, RZ, RZ, R0 ;  /* 0x000000ffff0c7224 */ /* 0x000fe400078e0000 */
[----:B------:R-:W-:-:S07]  /*31560*/  IMAD.MOV.U32 R40, RZ, RZ, R14 ;  /* 0x000000ffff287224 */ /* 0x000fce00078e000e */
[----:B------:R-:W-:Y:S05]  /*31570*/  WARPSYNC.COLLECTIVE R15, `(.L_x_5368) ;  /* 0x000000000f087348 */ /* 0x000fea0003c00000 */
[----:B------:R0:W1:Y:S02]  /*31580*/  SHFL.IDX P6, R14, R13, R12, R11 ;  /* 0x0000000c0d0e7389 */ /* 0x00006400000c000b */
[----:B01----:R-:W-:Y:S01]  /*31590*/  ENDCOLLECTIVE ;  /* 0x000000000000791b */ /* 0x003fe20003800000 */
.L_x_5368:
[----:B------:R-:W-:Y:S01]  /*315a0*/  MOV R13, R42 ;  /* 0x0000002a000d7202 */ /* 0x000fe20000000f00 */
[----:B------:R-:W-:Y:S02]  /*315b0*/  IMAD.MOV.U32 R12, RZ, RZ, R3 ;  /* 0x000000ffff0c7224 */ /* 0x000fe400078e0003 */
[----:B------:R-:W-:-:S07]  /*315c0*/  IMAD.MOV.U32 R31, RZ, RZ, R14 ;  /* 0x000000ffff1f7224 */ /* 0x000fce00078e000e */
[----:B------:R-:W-:Y:S05]  /*315d0*/  WARPSYNC.COLLECTIVE R15, `(.L_x_5369) ;  /* 0x000000000f087348 */ /* 0x000fea0003c00000 */
[----:B------:R0:W1:Y:S02]  /*315e0*/  SHFL.IDX P6, R14, R13, R12, R11 ;  /* 0x0000000c0d0e7389 */ /* 0x00006400000c000b */
[----:B01----:R-:W-:Y:S01]  /*315f0*/  ENDCOLLECTIVE ;  /* 0x000000000000791b */ /* 0x003fe20003800000 */
.L_x_5369:
[----:B------:R-:W-:Y:S02]  /*31600*/  IMAD.MOV.U32 R13, RZ, RZ, R33 ;  /* 0x000000ffff0d7224 */ /* 0x000fe400078e0021 */
[----:B------:R-:W-:Y:S02]  /*31610*/  IMAD.MOV.U32 R12, RZ, RZ, R0 ;  /* 0x000000ffff0c7224 */ /* 0x000fe400078e0000 */
[----:B------:R-:W-:-:S07]  /*31620*/  IMAD.MOV.U32 R42, RZ, RZ, R14 ;  /* 0x000000ffff2a7224 */ /* 0x000fce00078e000e */
[----:B------:R-:W-:Y:S05]  /*31630*/  WARPSYNC.COLLECTIVE R15, `(.L_x_5370) ;  /* 0x000000000f087348 */ /* 0x000fea0003c00000 */
[----:B------:R0:W1:Y:S02]  /*31640*/  SHFL.IDX P6, R14, R13, R12, R11 ;  /* 0x0000000c0d0e7389 */ /* 0x00006400000c000b */
[----:B01----:R-:W-:Y:S01]  /*31650*/  ENDCOLLECTIVE ;  /* 0x000000000000791b */ /* 0x003fe20003800000 */
.L_x_5370:
[----:B------:R-:W-:Y:S02]  /*31660*/  IMAD.MOV.U32 R13, RZ, RZ, R44 ;  /* 0x000000ffff0d7224 */ /* 0x000fe400078e002c */
[----:B------:R-:W-:Y:S01]  /*31670*/  IMAD.MOV.U32 R12, RZ, RZ, R3 ;  /* 0x000000ffff0c7224 */ /* 0x000fe200078e0003 */
[----:B------:R-:W-:-:S07]  /*31680*/  MOV R33, R14 ;  /* 0x0000000e00217202 */ /* 0x000fce0000000f00 */
[----:B------:R-:W-:Y:S05]  /*31690*/  WARPSYNC.COLLECTIVE R15, `(.L_x_5371) ;  /* 0x000000000f087348 */ /* 0x000fea0003c00000 */
[----:B------:R0:W1:Y:S02]  /*316a0*/  SHFL.IDX P6, R14, R13, R12, R11 ;  /* 0x0000000c0d0e7389 */ /* 0x00006400000c000b */
[----:B01----:R-:W-:Y:S01]  /*316b0*/  ENDCOLLECTIVE ;  /* 0x000000000000791b */ /* 0x003fe20003800000 */
.L_x_5371:
[----:B------:R-:W-:Y:S01]  /*316c0*/  IMAD.MOV.U32 R13, RZ, RZ, R35 ;  /* 0x000000ffff0d7224 */ /* 0x000fe200078e0023 */
[----:B------:R-:W-:Y:S01]  /*316d0*/  MOV R12, R0 ;  /* 0x00000000000c7202 */ /* 0x000fe20000000f00 */
[----:B------:R-:W-:-:S07]  /*316e0*/  IMAD.MOV.U32 R44, RZ, RZ, R14 ;  /* 0x000000ffff2c7224 */ /* 0x000fce00078e000e */
[----:B------:R-:W-:Y:S05]  /*316f0*/  WARPSYNC.COLLECTIVE R15, `(.L_x_5372) ;  /* 0x000000000f087348 */ /* 0x000fea0003c00000 */
[----:B------:R0:W1:Y:S02]  /*31700*/  SHFL.IDX P6, R14, R13, R12, R11 ;  /* 0x0000000c0d0e7389 */ /* 0x00006400000c000b */
[----:B01----:R-:W-:Y:S01]  /*31710*/  ENDCOLLECTIVE ;  /* 0x000000000000791b */ /* 0x003fe20003800000 */
.L_x_5372:
[----:B------:R-:W-:Y:S02]  /*31720*/  IMAD.MOV.U32 R13, RZ, RZ, R46 ;  /* 0x000000ffff0d7224 */ /* 0x000fe400078e002e */
[----:B------:R-:W-:Y:S02]  /*31730*/  IMAD.MOV.U32 R12, RZ, RZ, R3 ;  /* 0x000000ffff0c7224 */ /* 0x000fe400078e0003 */
[----:B------:R-:W-:-:S07]  /*31740*/  IMAD.MOV.U32 R35, RZ, RZ, R14 ;  /* 0x000000ffff237224 */ /* 0x000fce00078e000e */
[----:B------:R-:W-:Y:S05]  /*31750*/  WARPSYNC.COLLECTIVE R15, `(.L_x_5373) ;  /* 0x000000000f087348 */ /* 0x000fea0003c00000 */
[----:B------:R0:W1:Y:S02]  /*31760*/  SHFL.IDX P6, R14, R13, R12, R11 ;  /* 0x0000000c0d0e7389 */ /* 0x00006400000c000b */
[----:B01----:R-:W-:Y:S01]  /*31770*/  ENDCOLLECTIVE ;  /* 0x000000000000791b */ /* 0x003fe20003800000 */
.L_x_5373:
[----:B------:R-:W-:Y:S01]  /*31780*/  MOV R13, R37 ;  /* 0x00000025000d7202 */ /* 0x000fe20000000f00 */
[----:B------:R-:W-:Y:S02]  /*31790*/  IMAD.MOV.U32 R12, RZ, RZ, R0 ;  /* 0x000000ffff0c7224 */ /* 0x000fe400078e0000 */
[----:B------:R-:W-:-:S07]  /*317a0*/  IMAD.MOV.U32 R46, RZ, RZ, R14 ;  /* 0x000000ffff2e7224 */ /* 0x000fce00078e000e */
[----:B------:R-:W-:Y:S05]  /*317b0*/  WARPSYNC.COLLECTIVE R15, `(.L_x_5374) ;  /* 0x000000000f087348 */ /* 0x000fea0003c00000 */
[----:B------:R0:W1:Y:S02]  /*317c0*/  SHFL.IDX P6, R14, R13, R12, R11 ;  /* 0x0000000c0d0e7389 */ /* 0x00006400000c000b */
[----:B01----:R-:W-:Y:S01]  /*317d0*/  ENDCOLLECTIVE ;  /* 0x000000000000791b */ /* 0x003fe20003800000 */
.L_x_5374:
[----:B------:R-:W-:Y:S01]  /*317e0*/  IMAD.MOV.U32 R13, RZ, RZ, R48 ;  /* 0x000000ffff0d7224 */ /* 0x000fe200078e0030 */
[----:B------:R-:W-:Y:S01]  /*317f0*/  SEL R48, R33, R44, P0 ;  /* 0x0000002c21307207 */ /* 0x000fe20000000000 */
[----:B------:R-:W-:Y:S02]  /*31800*/  IMAD.MOV.U32 R12, RZ, RZ, R3 ;  /* 0x000000ffff0c7224 */ /* 0x000fe400078e0003 */
[----:B------:R-:W-:-:S07]  /*31810*/  IMAD.MOV.U32 R37, RZ, RZ, R14 ;  /* 0x000000ffff257224 */ /* 0x000fce00078e000e */
[----:B------:R-:W-:Y:S05]  /*31820*/  WARPSYNC.COLLECTIVE R15, `(.L_x_5375) ;  /* 0x000000000f087348 */ /* 0x000fea0003c00000 */
[----:B------:R0:W1:Y:S02]  /*31830*/  SHFL.IDX P6, R14, R13, R12, R11 ;  /* 0x0000000c0d0e7389 */ /* 0x00006400000c000b */
[----:B01----:R-:W-:Y:S01]  /*31840*/  ENDCOLLECTIVE ;  /* 0x000000000000791b */ /* 0x003fe20003800000 */
.L_x_5375:
[----:B------:R-:W-:Y:S02]  /*31850*/  IMAD.MOV.U32 R13, RZ, RZ, R39 ;  /* 0x000000ffff0d7224 */ /* 0x000fe400078e0027 */
[----:B------:R-:W-:Y:S01]  /*31860*/  IMAD.MOV.U32 R12, RZ, RZ, R0 ;  /* 0x000000ffff0c7224 */ /* 0x000fe200078e0000 */
[----:B------:R-:W-:-:S07]  /*31870*/  MOV R58, R14 ;  /* 0x0000000e003a7202 */ /* 0x000fce0000000f00 */
[----:B------:R-:W-:Y:S05]  /*31880*/  WARPSYNC.COLLECTIVE R15, `(.L_x_5376) ;  /* 0x000000000f087348 */ /* 0x000fea0003c00000 */
[----:B------:R0:W1:Y:S02]  /*31890*/  SHFL.IDX P6, R14, R13, R12, R11 ;  /* 0x0000000c0d0e7389 */ /* 0x00006400000c000b */
[----:B01----:R-:W-:Y:S01]  /*318a0*/  ENDCOLLECTIVE ;  /* 0x000000000000791b */ /* 0x003fe20003800000 */
.L_x_5376:
        /* <DEDUP_REMOVED lines=9> */
.L_x_5377:
[----:B------:R-:W-:Y:S02]  /*31940*/  IMAD.MOV.U32 R13, RZ, RZ, R41 ;  /* 0x000000ffff0d7224 */ /* 0x000fe400078e0029 */
[----:B------:R-:W-:Y:S02]  /*31950*/  IMAD.MOV.U32 R12, RZ, RZ, R0 ;  /* 0x000000ffff0c7224 */ /* 0x000fe400078e0000 */
[----:B------:R-:W-:-:S07]  /*31960*/  IMAD.MOV.U32 R39, RZ, RZ, R14 ;  /* 0x000000ffff277224 */ /* 0x000fce00078e000e */
[----:B------:R-:W-:Y:S05]  /*31970*/  WARPSYNC.COLLECTIVE R15, `(.L_x_5378) ;  /* 0x000000000f087348 */ /* 0x000fea0003c00000 */
[----:B------:R0:W1:Y:S02]  /*31980*/  SHFL.IDX P6, R14, R13, R12, R11 ;  /* 0x0000000c0d0e7389 */ /* 0x00006400000c000b */
[----:B01----:R-:W-:Y:S01]  /*31990*/  ENDCOLLECTIVE ;  /* 0x000000000000791b */ /* 0x003fe20003800000 */
.L_x_5378:
[----:B------:R-:W-:Y:S01]  /*319a0*/  MOV R13, R54 ;  /* 0x00000036000d7202 */ /* 0x000fe20000000f00 */
[----:B------:R-:W-:Y:S02]  /*319b0*/  IMAD.MOV.U32 R12, RZ, RZ, R3 ;  /* 0x000000ffff0c7224 */ /* 0x000fe400078e0003 */
[----:B------:R-:W-:-:S07]  /*319c0*/  IMAD.MOV.U32 R41, RZ, RZ, R14 ;  /* 0x000000ffff297224 */ /* 0x000fce00078e000e */
[----:B------:R-:W-:Y:S05]  /*319d0*/  WARPSYNC.COLLECTIVE R15, `(.L_x_5379) ;  /* 0x000000000f087348 */ /* 0x000fea0003c00000 */
[----:B------:R0:W1:Y:S02]  /*319e0*/  SHFL.IDX P6, R14, R13, R12, R11 ;  /* 0x0000000c0d0e7389 */ /* 0x00006400000c000b */
[----:B01----:R-:W-:Y:S01]  /*319f0*/  ENDCOLLECTIVE ;  /* 0x000000000000791b */ /* 0x003fe20003800000 */
.L_x_5379:
[----:B------:R-:W-:Y:S02]  /*31a00*/  IMAD.MOV.U32 R13, RZ, RZ, R43 ;  /* 0x000000ffff0d7224 */ /* 0x000fe400078e002b */
[----:B------:R-:W-:Y:S02]  /*31a10*/  IMAD.MOV.U32 R12, RZ, RZ, R0 ;  /* 0x000000ffff0c7224 */ /* 0x000fe400078e0000 */
[----:B------:R-:W-:-:S07]  /*31a20*/  IMAD.MOV.U32 R54, RZ, RZ, R14 ;  /* 0x000000ffff367224 */ /* 0x000fce00078e000e */
[----:B------:R-:W-:Y:S05]  /*31a30*/  WARPSYNC.COLLECTIVE R15, `(.L_x_5380) ;  /* 0x000000000f087348 */ /* 0x000fea0003c00000 */
[----:B------:R0:W1:Y:S02]  /*31a40*/  SHFL.IDX P6, R14, R13, R12, R11 ;  /* 0x0000000c0d0e7389 */ /* 0x00006400000c000b */
[----:B01----:R-:W-:Y:S01]  /*31a50*/  ENDCOLLECTIVE ;  /* 0x000000000000791b */ /* 0x003fe20003800000 */
.L_x_5380:
[----:B------:R-:W-:Y:S02]  /*31a60*/  SEL R5, R41, R54, P0 ;  /* 0x0000003629057207 */ /* 0x000fe40000000000 */
[----:B------:R-:W-:Y:S01]  /*31a70*/  SEL R7, R54, R41, P0 ;  /* 0x0000002936077207 */ /* 0x000fe20000000000 */
        /* <DEDUP_REMOVED lines=8> */
.L_x_5381:
[----:B------:R-:W-:Y:S01]  /*31b00*/  MOV R13, R45 ;  /* 0x0000002d000d7202 */ /* 0x000fe20000000f00 */
[----:B------:R-:W-:Y:S02]  /*31b10*/  IMAD.MOV.U32 R12, RZ, RZ, R0 ;  /* 0x000000ffff0c7224 */ /* 0x000fe400078e0000 */
[----:B------:R-:W-:-:S07]  /*31b20*/  IMAD.MOV.U32 R2, RZ, RZ, R14 ;  /* 0x000000ffff027224 */ /* 0x000fce00078e000e */
[----:B------:R-:W-:Y:S05]  /*31b30*/  WARPSYNC.COLLECTIVE R15, `(.L_x_5382) ;  /* 0x000000000f087348 */ /* 0x000fea0003c00000 */
[----:B------:R0:W1:Y:S02]  /*31b40*/  SHFL.IDX P6, R14, R13, R12, R11 ;  /* 0x0000000c0d0e7389 */ /* 0x00006400000c000b */
[----:B01----:R-:W-:Y:S01]  /*31b50*/  ENDCOLLECTIVE ;  /* 0x000000000000791b */ /* 0x003fe20003800000 */
.L_x_5382:
[----:B------:R-:W-:Y:S01]  /*31b60*/  SEL R9, R43, R2, P0 ;  /* 0x000000022b097207 */ /* 0x000fe20000000000 */
        /* <DEDUP_REMOVED lines=8> */
.L_x_5383:
[----:B------:R-:W-:Y:S02]  /*31bf0*/  IMAD.MOV.U32 R13, RZ, RZ, R47 ;  /* 0x000000ffff0d7224 */ /* 0x000fe400078e002f */
[----:B------:R-:W-:Y:S02]  /*31c00*/  IMAD.MOV.U32 R12, RZ, RZ, R0 ;  /* 0x000000ffff0c7224 */ /* 0x000fe400078e0000 */
[----:B------:R-:W-:-:S07]  /*31c10*/  IMAD.MOV.U32 R20, RZ, RZ, R14 ;  /* 0x000000ffff147224 */ /* 0x000fce00078e000e */
[----:B------:R-:W-:Y:S05]  /*31c20*/  WARPSYNC.COLLECTIVE R15, `(.L_x_5384) ;  /* 0x000000000f087348 */ /* 0x000fea0003c00000 */
[----:B------:R0:W1:Y:S02]  /*31c30*/  SHFL.IDX P6, R14, R13, R12, R11 ;  /* 0x0000000c0d0e7389 */ /* 0x00006400000c000b */
[----:B01----:R-:W-:Y:S01]  /*31c40*/  ENDCOLLECTIVE ;  /* 0x000000000000791b */ /* 0x003fe20003800000 */
.L_x_5384:
        /* <DEDUP_REMOVED lines=8> */
.L_x_5385:
[----:B------:R-:W-:Y:S01]  /*31cd0*/  MOV R13, R49 ;  /* 0x00000031000d7202 */ /* 0x000fe20000000f00 */
[----:B------:R-:W-:Y:S02]  /*31ce0*/  IMAD.MOV.U32 R12, RZ, RZ, R0 ;  /* 0x000000ffff0c7224 */ /* 0x000fe400078e0000 */
[----:B------:R-:W-:-:S07]  /*31cf0*/  IMAD.MOV.U32 R64, RZ, RZ, R14 ;  /* 0x000000ffff407224 */ /* 0x000fce00078e000e */
[----:B------:R-:W-:Y:S05]  /*31d00*/  WARPSYNC.COLLECTIVE R15, `(.L_x_5386) ;  /* 0x000000000f087348 */ /* 0x000fea0003c00000 */
[----:B------:R0:W1:Y:S02]  /*31d10*/  SHFL.IDX P6, R14, R13, R12, R11 ;  /* 0x0000000c0d0e7389 */ /* 0x00006400000c000b */
[----:B01----:R-:W-:Y:S01]  /*31d20*/  ENDCOLLECTIVE ;  /* 0x000000000000791b */ /* 0x003fe20003800000 */
.L_x_5386:
[----:B------:R-:W-:Y:S01]  /*31d30*/  IMAD.MOV.U32 R13, RZ, RZ, R66 ;  /* 0x000000ffff0d7224 */ /* 0x000fe200078e0042 */
[----:B------:R-:W-:Y:S01]  /*31d40*/  MOV R12, R3 ;  /* 0x00000003000c7202 */ /* 0x000fe20000000f00 */
[----:B------:R-:W-:-:S07]  /*31d50*/  IMAD.MOV.U32 R49, RZ, RZ, R14 ;  /* 0x000000ffff317224 */ /* 0x000fce00078e000e */
[----:B------:R-:W-:Y:S05]  /*31d60*/  WARPSYNC.COLLECTIVE R15, `(.L_x_5387) ;  /* 0x000000000f087348 */ /* 0x000fea0003c00000 */
[----:B------:R0:W1:Y:S02]  /*31d70*/  SHFL.IDX P6, R14, R13, R12, R11 ;  /* 0x0000000c0d0e7389 */ /* 0x00006400000c000b */
[----:B01----:R-:W-:Y:S01]  /*31d80*/  ENDCOLLECTIVE ;  /* 0x000000000000791b */ /* 0x003fe20003800000 */
.L_x_5387:
[----:B------:R-:W-:Y:S02]  /*31d90*/  IMAD.MOV.U32 R13, RZ, RZ, R51 ;  /* 0x000000ffff0d7224 */ /* 0x000fe400078e0033 */
[----:B------:R-:W-:Y:S02]  /*31da0*/  IMAD.MOV.U32 R12, RZ, RZ, R0 ;  /* 0x000000ffff0c7224 */ /* 0x000fe400078e0000 */
[----:B------:R-:W-:-:S07]  /*31db0*/  IMAD.MOV.U32 R66, RZ, RZ, R14 ;  /* 0x000000ffff427224 */ /* 0x000fce00078e000e */
[----:B------:R-:W-:Y:S05]  /*31dc0*/  WARPSYNC.COLLECTIVE R15, `(.L_x_5388) ;  /* 0x000000000f087348 */ /* 0x000fea0003c00000 */
[----:B------:R0:W1:Y:S02]  /*31dd0*/  SHFL.IDX P6, R14, R13, R12, R11 ;  /* 0x0000000c0d0e7389 */ /* 0x00006400000c000b */
[----:B01----:R-:W-:Y:S01]  /*31de0*/  ENDCOLLECTIVE ;  /* 0x000000000000791b */ /* 0x003fe20003800000 */
.L_x_5388:
        /* <DEDUP_REMOVED lines=8> */
.L_x_5389:
[----:B------:R-:W-:Y:S01]  /*31e70*/  MOV R13, R55 ;  /* 0x00000037000d7202 */ /* 0x000fe20000000f00 */
[----:B------:R-:W-:Y:S02]  /*31e80*/  IMAD.MOV.U32 R12, RZ, RZ, R0 ;  /* 0x000000ffff0c7224 */ /* 0x000fe400078e0000 */
[----:B------:R-:W-:-:S07]  /*31e90*/  IMAD.MOV.U32 R68, RZ, RZ, R14 ;  /* 0x000000ffff447224 */ /* 0x000fce00078e000e */
[----:B------:R-:W-:Y:S05]  /*31ea0*/  WARPSYNC.COLLECTIVE R15, `(.L_x_5390) ;  /* 0x000000000f087348 */ /* 0x000fea0003c00000 */
[----:B------:R0:W1:Y:S02]  /*31eb0*/  SHFL.IDX P6, R14, R13, R12, R11 ;  /* 0x0000000c0d0e7389 */ /* 0x00006400000c000b */
[----:B01----:R-:W-:Y:S01]  /*31ec0*/  ENDCOLLECTIVE ;  /* 0x000000000000791b */ /* 0x003fe20003800000 */
.L_x_5390:
[----:B------:R-:W-:Y:S02]  /*31ed0*/  SEL R37, R51, R68, P0 ;  /* 0x0000004433257207 */ /* 0x000fe40000000000 */
[----:B------:R-:W-:Y:S01]  /*31ee0*/  SEL R39, R68, R51, P0 ;  /* 0x0000003344277207 */ /* 0x000fe20000000000 */
[----:B------:R-:W-:Y:S01]  /*31ef0*/  IMAD.MOV.U32 R13, RZ, RZ, R70 ;  /* 0x000000ffff0d7224 */ /* 0x000fe200078e0046 */
[----:B------:R-:W-:Y:S01]  /*31f00*/  MOV R12, R3 ;  /* 0x00000003000c7202 */ /* 0x000fe20000000f00 */
[----:B------:R-:W-:-:S07]  /*31f10*/  IMAD.MOV.U32 R55, RZ, RZ, R14 ;  /* 0x000000ffff377224 */ /* 0x000fce00078e000e */
[----:B------:R-:W-:Y:S05]  /*31f20*/  WARPSYNC.COLLECTIVE R15, `(.L_x_5391) ;  /* 0x000000000f087348 */ /* 0x000fea0003c00000 */
[----:B------:R0:W1:Y:S02]  /*31f30*/  SHFL.IDX P6, R14, R13, R12, R11 ;  /* 0x0000000c0d0e7389 */ /* 0x00006400000c000b */
[----:B01----:R-:W-:Y:S01]  /*31f40*/  ENDCOLLECTIVE ;  /* 0x000000000000791b */ /* 0x003fe20003800000 */
.L_x_5391:
[----:B------:R-:W-:Y:S02]  /*31f50*/  IMAD.MOV.U32 R13, RZ, RZ, R57 ;  /* 0x000000ffff0d7224 */ /* 0x000fe400078e0039 */
[----:B------:R-:W-:Y:S02]  /*31f60*/  IMAD.MOV.U32 R12, RZ, RZ, R0 ;  /* 0x000000ffff0c7224 */ /* 0x000fe400078e0000 */
[----:B------:R-:W-:-:S07]  /*31f70*/  IMAD.MOV.U32 R70, RZ, RZ, R14 ;  /* 0x000000ffff467224 */ /* 0x000fce00078e000e */
[----:B------:R-:W-:Y:S05]  /*31f80*/  WARPSYNC.COLLECTIVE R15, `(.L_x_5392) ;  /* 0x000000000f087348 */ /* 0x000fea0003c00000 */
[----:B------:R0:W1:Y:S02]  /*31f90*/  SHFL.IDX P6, R14, R13, R12, R11 ;  /* 0x0000000c0d0e7389 */ /* 0x00006400000c000b */
[----:B01----:R-:W-:Y:S01]  /*31fa0*/  ENDCOLLECTIVE ;  /* 0x000000000000791b */ /* 0x003fe20003800000 */
.L_x_5392:
[----:B------:R-:W-:Y:S02]  /*31fb0*/  IMAD.MOV.U32 R13, RZ, RZ, R72 ;  /* 0x000000ffff0d7224 */ /* 0x000fe400078e0048 */
[----:B------:R-:W-:Y:S01]  /*31fc0*/  IMAD.MOV.U32 R12, RZ, RZ, R3 ;  /* 0x000000ffff0c7224 */ /* 0x000fe200078e0003 */
[----:B------:R-:W-:-:S07]  /*31fd0*/  MOV R57, R14 ;  /* 0x0000000e00397202 */ /* 0x000fce0000000f00 */
[----:B------:R-:W-:Y:S05]  /*31fe0*/  WARPSYNC.COLLECTIVE R15, `(.L_x_5393) ;  /* 0x000000000f087348 */ /* 0x000fea0003c00000 */
[----:B------:R0:W1:Y:S02]  /*31ff0*/  SHFL.IDX P6, R14, R13, R12, R11 ;  /* 0x0000000c0d0e7389 */ /* 0x00006400000c000b */
[----:B01----:R-:W-:Y:S01]  /*32000*/  ENDCOLLECTIVE ;  /* 0x000000000000791b */ /* 0x003fe20003800000 */
.L_x_5393:
[----:B------:R-:W-:Y:S01]  /*32010*/  MOV R13, R59 ;  /* 0x0000003b000d7202 */ /* 0x000fe20000000f00 */
[----:B------:R-:W-:Y:S02]  /*32020*/  IMAD.MOV.U32 R12, RZ, RZ, R0 ;  /* 0x000000ffff0c7224 */ /* 0x000fe400078e0000 */
[----:B------:R-:W-:-:S07]  /*32030*/  IMAD.MOV.U32 R72, RZ, RZ, R14 ;  /* 0x000000ffff487224 */ /* 0x000fce00078e000e */
[----:B------:R-:W-:Y:S05]  /*32040*/  WARPSYNC.COLLECTIVE R15, `(.L_x_5394) ;  /* 0x000000000f087348 */ /* 0x000fea0003c00000 */
[----:B------:R0:W1:Y:S02]  /*32050*/  SHFL.IDX P6, R14, R13, R12, R11 ;  /* 0x0000000c0d0e7389 */ /* 0x00006400000c000b */
[----:B01----:R-:W-:Y:S01]  /*32060*/  ENDCOLLECTIVE ;  /* 0x000000000000791b */ /* 0x003fe20003800000 */
.L_x_5394:
[----:B------:R-:W-:Y:S01]  /*32070*/  SEL R41, R57, R72, P0 ;  /* 0x0000004839297207 */ /* 0x000fe20000000000 */
[----:B------:R-:W-:Y:S01]  /*32080*/  IMAD.MOV.U32 R13, RZ, RZ, R74 ;  /* 0x000000ffff0d7224 */ /* 0x000fe200078e004a */
[----:B------:R-:W-:Y:S01]  /*32090*/  MOV R12, R3 ;  /* 0x00000003000c7202 */ /* 0x000fe20000000f00 */
[----:B------:R-:W-:-:S07]  /*320a0*/  IMAD.MOV.U32 R59, RZ, RZ, R14 ;  /* 0x000000ffff3b7224 */ /* 0x000fce00078e000e */
[----:B------:R-:W-:Y:S05]  /*320b0*/  WARPSYNC.COLLECTIVE R15, `(.L_x_5395) ;  /* 0x000000000f087348 */ /* 0x000fea0003c00000 */
[----:B------:R0:W1:Y:S02]  /*320c0*/  SHFL.IDX P6, R14, R13, R12, R11 ;  /* 0x0000000c0d0e7389 */ /* 0x00006400000c000b */
[----:B01----:R-:W-:Y:S01]  /*320d0*/  ENDCOLLECTIVE ;  /* 0x000000000000791b */ /* 0x003fe20003800000 */
.L_x_5395:
[----:B------:R-:W-:Y:S02]  /*320e0*/  IMAD.MOV.U32 R13, RZ, RZ, R61 ;  /* 0x000000ffff0d7224 */ /* 0x000fe400078e003d */
[----:B------:R-:W-:Y:S02]  /*320f0*/  IMAD.MOV.U32 R12, RZ, RZ, R0 ;  /* 0x000000ffff0c7224 */ /* 0x000fe400078e0000 */
[----:B------:R-:W-:-:S07]  /*32100*/  IMAD.MOV.U32 R74, RZ, RZ, R14 ;  /* 0x000000ffff4a7224 */ /* 0x000fce00078e000e */
[----:B------:R-:W-:Y:S05]  /*32110*/  WARPSYNC.COLLECTIVE R15, `(.L_x_5396) ;  /* 0x000000000f087348 */ /* 0x000fea0003c00000 */
[----:B------:R0:W1:Y:S02]  /*32120*/  SHFL.IDX P6, R14, R13, R12, R11 ;  /* 0x0000000c0d0e7389 */ /* 0x00006400000c000b */
[----:B01----:R-:W-:Y:S01]  /*32130*/  ENDCOLLECTIVE ;  /* 0x000000000000791b */ /* 0x003fe20003800000 */
.L_x_5396:
        /* <DEDUP_REMOVED lines=8> */
.L_x_5397:
[----:B------:R-:W-:Y:S01]  /*321c0*/  MOV R13, R63 ;  /* 0x0000003f000d7202 */ /* 0x000fe20000000f00 */
[----:B------:R-:W-:Y:S02]  /*321d0*/  IMAD.MOV.U32 R12, RZ, RZ, R0 ;  /* 0x000000ffff0c7224 */ /* 0x000fe400078e0000 */
[----:B------:R-:W-:-:S07]  /*321e0*/  IMAD.MOV.U32 R76, RZ, RZ, R14 ;  /* 0x000000ffff4c7224 */ /* 0x000fce00078e000e */
[----:B------:R-:W-:Y:S05]  /*321f0*/  WARPSYNC.COLLECTIVE R15, `(.L_x_5398) ;  /* 0x000000000f087348 */ /* 0x000fea0003c00000 */
[----:B------:R0:W1:Y:S02]  /*32200*/  SHFL.IDX P6, R14, R13, R12, R11 ;  /* 0x0000000c0d0e7389 */ /* 0x00006400000c000b */
[----:B01----:R-:W-:Y:S01]  /*32210*/  ENDCOLLECTIVE ;  /* 0x000000000000791b */ /* 0x003fe20003800000 */
.L_x_5398:
[----:B------:R-:W-:Y:S01]  /*32220*/  SEL R45, R61, R76, P0 ;  /* 0x0000004c3d2d7207 */ /* 0x000fe20000000000 */
[----:B------:R-:W-:Y:S01]  /*32230*/  IMAD.MOV.U32 R13, RZ, RZ, R78 ;  /* 0x000000ffff0d7224 */ /* 0x000fe200078e004e */
[----:B------:R-:W-:Y:S01]  /*32240*/  MOV R12, R3 ;  /* 0x00000003000c7202 */ /* 0x000fe20000000f00 */
[----:B------:R-:W-:-:S07]  /*32250*/  IMAD.MOV.U32 R63, RZ, RZ, R14 ;  /* 0x000000ffff3f7224 */ /* 0x000fce00078e000e */
[----:B------:R-:W-:Y:S05]  /*32260*/  WARPSYNC.COLLECTIVE R15, `(.L_x_5399) ;  /* 0x000000000f087348 */ /* 0x000fea0003c00000 */
[----:B------:R0:W1:Y:S02]  /*32270*/  SHFL.IDX P6, R14, R13, R12, R11 ;  /* 0x0000000c0d0e7389 */ /* 0x00006400000c000b */
[----:B01----:R-:W-:Y:S01]  /*32280*/  ENDCOLLECTIVE ;  /* 0x000000000000791b */ /* 0x003fe20003800000 */
.L_x_5399:
[----:B------:R-:W-:Y:S02]  /*32290*/  IMAD.MOV.U32 R13, RZ, RZ, R65 ;  /* 0x000000ffff0d7224 */ /* 0x000fe400078e0041 */
[----:B------:R-:W-:Y:S01]  /*322a0*/  IMAD.MOV.U32 R12, RZ, RZ, R0 ;  /* 0x000000ffff0c7224 */ /* 0x000fe200078e0000 */
[----:B------:R-:W-:Y:S01]  /*322b0*/  MOV R0, RZ ;  /* 0x000000ff00007202 */ /* 0x000fe20000000f00 */
[----:B------:R-:W-:-:S07]  /*322c0*/  IMAD.MOV.U32 R78, RZ, RZ, R14 ;  /* 0x000000ffff4e7224 */ /* 0x000fce00078e000e */
[----:B------:R-:W-:Y:S05]  /*322d0*/  WARPSYNC.COLLECTIVE R15, `(.L_x_5400) ;  /* 0x000000000f087348 */ /* 0x000fea0003c00000 */
[----:B------:R0:W1:Y:S02]  /*322e0*/  SHFL.IDX P6, R14, R13, R12, R11 ;  /* 0x0000000c0d0e7389 */ /* 0x00006400000c000b */
[----:B01----:R-:W-:Y:S01]  /*322f0*/  ENDCOLLECTIVE ;  /* 0x000000000000791b */ /* 0x003fe20003800000 */
.L_x_5400:
[----:B------:R-:W-:Y:S01]  /*32300*/  SEL R59, R78, R63, P0 ;  /* 0x0000003f4e3b7207 */ /* 0x000fe20000000000 */
[----:B------:R-:W-:Y:S02]  /*32310*/  IMAD.MOV.U32 R13, RZ, RZ, R80 ;  /* 0x000000ffff0d7224 */ /* 0x000fe400078e0050 */
[----:B------:R-:W-:Y:S01]  /*32320*/  IMAD.MOV.U32 R12, RZ, RZ, R3 ;  /* 0x000000ffff0c7224 */ /* 0x000fe200078e0003 */
[----:B------:R-:W-:-:S07]  /*32330*/  MOV R65, R14 ;  /* 0x0000000e00417202 */ /* 0x000fce0000000f00 */
[----:B------:R-:W-:Y:S05]  /*32340*/  WARPSYNC.COLLECTIVE R15, `(.L_x_5401) ;  /* 0x000000000f087348 */ /* 0x000fea0003c00000 */
[----:B------:R0:W1:Y:S02]  /*32350*/  SHFL.IDX P6, R14, R13, R12, R11 ;  /* 0x0000000c0d0e7389 */ /* 0x00006400000c000b */
[----:B01----:R-:W-:Y:S01]  /*32360*/  ENDCOLLECTIVE ;  /* 0x000000000000791b */ /* 0x003fe20003800000 */
.L_x_5401:
        /* <DEDUP_REMOVED lines=12> */
[----:B------:R-:W-:Y:S01]  /*32430*/  SEL R57, R63, R78, P0 ;  /* 0x0000004e3f397207 */ /* 0x000fe20000000000 */
[----:B------:R-:W-:Y:S06]  /*32440*/  BRA `(.L_x_5402) ;  /* 0xffffff4400747947 */ /* 0x000fec000383ffff */
.L_x_5201:
[----:B------:R-:W0:Y:S01]  /*32450*/  S2R R6, SR_TID.X ;  /* 0x0000000000067919 */ /* 0x000e220000002100 */
[----:B------:R-:W-:Y:S01]  /*32460*/  BSSY B1, `(.L_x_5403) ;  /* 0x000000a000017945 */ /* 0x000fe20003800000 */
[----:B------:R-:W-:Y:S01]  /*32470*/  IMAD.MOV.U32 R12, RZ, RZ, RZ ;  /* 0x000000ffff0c7224 */ /* 0x000fe200078e00ff */
[----:B------:R-:W-:Y:S01]  /*32480*/  MOV R15, 0xffffffff ;  /* 0xffffffff000f7802 */ /* 0x000fe20000000f00 */
[----:B------:R-:W-:Y:S01]  /*32490*/  IMAD.MOV.U32 R11, RZ, RZ, 0x1f ;  /* 0x0000001fff0b7424 */ /* 0x000fe200078e00ff */
[----:B0-----:R-:W-:-:S04]  /*324a0*/  SHF.R.U32.HI R6, RZ, 0x5, R6 ;  /* 0x00000005ff067819 */ /* 0x001fc80000011606 */
[----:B------:R-:W-:-:S05]  /*324b0*/  LOP3.LUT R6, R6, 0x3, RZ, 0xc0, !PT ;  /* 0x0000000306067812 */ /* 0x000fca00078ec0ff */
[----:B------:R-:W-:-:S07]  /*324c0*/  IMAD.MOV.U32 R13, RZ, RZ, R6 ;  /* 0x000000ffff0d7224 */ /* 0x000fce00078e0006 */
[----:B------:R-:W-:Y:S05]  /*324d0*/  WARPSYNC.COLLECTIVE R15, `(.L_x_5404) ;  /* 0x000000000f087348 */ /* 0x000fea0003c00000 */
[----:B------:R0:W1:Y:S02]  /*324e0*/  SHFL.IDX P6, R14, R13, R12, R11 ;  /* 0x0000000c0d0e7389 */ /* 0x00006400000c000b */
[----:B01----:R-:W-:Y:S01]  /*324f0*/  ENDCOLLECTIVE ;  /* 0x000000000000791b */ /* 0x003fe20003800000 */
.L_x_5404:
[----:B------:R-:W-:Y:S05]  /*32500*/  BSYNC B1 ;  /* 0x0000000000017941 */ /* 0x000fea0003800000 */
.L_x_5403:
[----:B------:R-:W-:Y:S05]  /*32510*/  BRA `(.L_x_5405) ;  /* 0xffffff7400b87947 */ /* 0x000fea000383ffff */
.L_x_5203:
[----:B------:R-:W-:Y:S01]  /*32520*/  BSSY B1, `(.L_x_5406) ;  /* 0x0000006000017945 */ /* 0x000fe20003800000 */
[----:B------:R-:W-:-:S07]  /*32530*/  IMAD.MOV.U32 R15, RZ, RZ, -0x1 ;  /* 0xffffffffff0f7424 */ /* 0x000fce00078e00ff */
[----:B0-----:R-:W-:Y:S05]  /*32540*/  WARPSYNC.COLLECTIVE R15, `(.L_x_5407) ;  /* 0x000000000f0c7348 */ /* 0x001fea0003c00000 */
[----:B------:R-:W-:Y:S02]  /*32550*/  ELECT P6, UR62, PT ;  /* 0x00000000003e782f */ /* 0x000fe400038c0000 */
[----:B------:R-:W-:Y:S01]  /*32560*/  MOV R14, UR62 ;  /* 0x0000003e000e7c02 */ /* 0x000fe20008000f00 */
[----:B0-----:R-:W-:Y:S10]  /*32570*/  ENDCOLLECTIVE ;  /* 0x000000000000791b */ /* 0x001ff40003800000 */
.L_x_5407:
[----:B------:R-:W-:Y:S05]  /*32580*/  BSYNC B1 ;  /* 0x0000000000017941 */ /* 0x000fea0003800000 */
.L_x_5406:
[----:B------:R-:W-:Y:S05]  /*32590*/  BRA `(.L_x_5202) ;  /* 0xffffff7400b07947 */ /* 0x000fea000383ffff */
.L_x_5205:
[----:B0-----:R0:W1:Y:S02]  /*325a0*/  SYNCS.PHASECHK.TRANS64.TRYWAIT P0, [R11+URZ+0x33420], R5 ;  /* 0x033420050b0075a7 */ /* 0x001064000800017f */
[----:B-1----:R-:W-:Y:S05]  /*325b0*/  @!P0 NANOSLEEP.SYNCS 0x989680 ;  /* 0x009896800000895d */ /* 0x002fea0003900000 */
[----:B------:R-:W1:Y:S02]  /*325c0*/  @!P0 SYNCS.PHASECHK.TRANS64 P0, [R11+URZ+0x33420], R5 ;  /* 0x033420050b0085a7 */ /* 0x000e64000800007f */
[----:B-1----:R-:W-:Y:S05]  /*325d0*/  @!P0 BRA `(.L_x_5205) ;  /* 0xfffffffc00f08947 */ /* 0x002fea000383ffff */
[----:B------:R-:W-:Y:S05]  /*325e0*/  BRA `(.L_x_5408) ;  /* 0xffffff7400cc7947 */ /* 0x000fea000383ffff */
.L_x_5209:
[----:B-1----:R1:W2:Y:S02]  /*325f0*/  SYNCS.PHASECHK.TRANS64.TRYWAIT P0, [R7+URZ+0x334a0], R10 ;  /* 0x0334a00a070075a7 */ /* 0x0022a4000800017f */
[----:B--2---:R-:W-:Y:S05]  /*32600*/  @!P0 NANOSLEEP.SYNCS 0x989680 ;  /* 0x009896800000895d */ /* 0x004fea0003900000 */
[----:B------:R-:W2:Y:S02]  /*32610*/  @!P0 SYNCS.PHASECHK.TRANS64 P0, [R7+URZ+0x334a0], R10 ;  /* 0x0334a00a070085a7 */ /* 0x000ea4000800007f */
[----:B--2---:R-:W-:Y:S05]  /*32620*/  @!P0 BRA `(.L_x_5209) ;  /* 0xfffffffc00f08947 */ /* 0x004fea000383ffff */
[----:B------:R-:W-:Y:S05]  /*32630*/  BRA `(.L_x_5409) ;  /* 0xffffff7400ec7947 */ /* 0x000fea000383ffff */
.L_x_5216:
[----:B0-----:R0:W2:Y:S02]  /*32640*/  SYNCS.PHASECHK.TRANS64.TRYWAIT P0, [R7+URZ+0x334c0], R10 ;  /* 0x0334c00a070075a7 */ /* 0x0010a4000800017f */
[----:B--2---:R-:W-:Y:S05]  /*32650*/  @!P0 NANOSLEEP.SYNCS 0x989680 ;  /* 0x009896800000895d */ /* 0x004fea0003900000 */
[----:B------:R-:W2:Y:S02]  /*32660*/  @!P0 SYNCS.PHASECHK.TRANS64 P0, [R7+URZ+0x334c0], R10 ;  /* 0x0334c00a070085a7 */ /* 0x000ea4000800007f */
[----:B--2---:R-:W-:Y:S05]  /*32670*/  @!P0 BRA `(.L_x_5216) ;  /* 0xfffffffc00f08947 */ /* 0x004fea000383ffff */
[----:B------:R-:W-:Y:S05]  /*32680*/  BRA `(.L_x_5410) ;  /* 0xffffff7800ec7947 */ /* 0x000fea000383ffff */
.L_x_5225:
[----:B0-----:R0:W1:Y:S02]  /*32690*/  SYNCS.PHASECHK.TRANS64.TRYWAIT P1, [R7+URZ+0x334a0], R6 ;  /* 0x0334a006070075a7 */ /* 0x001064000802017f */
[----:B-1----:R-:W-:Y:S05]  /*326a0*/  @!P1 NANOSLEEP.SYNCS 0x989680 ;  /* 0x009896800000995d */ /* 0x002fea0003900000 */
[----:B------:R-:W1:Y:S02]  /*326b0*/  @!P1 SYNCS.PHASECHK.TRANS64 P1, [R7+URZ+0x334a0], R6 ;  /* 0x0334a006070095a7 */ /* 0x000e64000802007f */
[----:B-1----:R-:W-:Y:S05]  /*326c0*/  @!P1 BRA `(.L_x_5225) ;  /* 0xfffffffc00f09947 */ /* 0x002fea000383ffff */
[----:B------:R-:W-:Y:S05]  /*326d0*/  BRA `(.L_x_5411) ;  /* 0xffffff8000447947 */ /* 0x000fea000383ffff */
.L_x_5232:
[----:B-1----:R1:W2:Y:S02]  /*326e0*/  SYNCS.PHASECHK.TRANS64.TRYWAIT P1, [R7+URZ+0x334c0], R6 ;  /* 0x0334c006070075a7 */ /* 0x0022a4000802017f */
[----:B--2---:R-:W-:Y:S05]  /*326f0*/  @!P1 NANOSLEEP.SYNCS 0x989680 ;  /* 0x009896800000995d */ /* 0x004fea0003900000 */
[----:B------:R-:W2:Y:S02]  /*32700*/  @!P1 SYNCS.PHASECHK.TRANS64 P1, [R7+URZ+0x334c0], R6 ;  /* 0x0334c006070095a7 */ /* 0x000ea4000802007f */
[----:B--2---:R-:W-:Y:S05]  /*32710*/  @!P1 BRA `(.L_x_5232) ;  /* 0xfffffffc00f09947 */ /* 0x004fea000383ffff */
[----:B------:R-:W-:Y:S05]  /*32720*/  BRA `(.L_x_5412) ;  /* 0xffffff84003c7947 */ /* 0x000fea000383ffff */
.L_x_5249:
        /* <DEDUP_REMOVED lines=11> */
.L_x_5414:
[----:B------:R-:W-:Y:S05]  /*327e0*/  BSYNC B0 ;  /* 0x0000000000007941 */ /* 0x000fea0003800000 */
.L_x_5413:
[----:B------:R-:W-:Y:S05]  /*327f0*/  BRA `(.L_x_5415) ;  /* 0xffffff94003c7947 */ /* 0x000fea000383ffff */
.L_x_5251:
[----:B------:R-:W-:Y:S01]  /*32800*/  BSSY B0, `(.L_x_5416) ;  /* 0x0000006000007945 */ /* 0x000fe20003800000 */
[----:B------:R-:W-:-:S07]  /*32810*/  IMAD.MOV.U32 R15, RZ, RZ, -0x1 ;  /* 0xffffffffff0f7424 */ /* 0x000fce00078e00ff */
[----:B01----:R-:W-:Y:S05]  /*32820*/  WARPSYNC.COLLECTIVE R15, `(.L_x_5417) ;  /* 0x000000000f0c7348 */ /* 0x003fea0003c00000 */
[----:B------:R-:W-:Y:S02]  /*32830*/  ELECT P6, UR62, PT ;  /* 0x00000000003e782f */ /* 0x000fe400038c0000 */
[----:B------:R-:W-:Y:S01]  /*32840*/  MOV R14, UR62 ;  /* 0x0000003e000e7c02 */ /* 0x000fe20008000f00 */
[----:B01----:R-:W-:Y:S10]  /*32850*/  ENDCOLLECTIVE ;  /* 0x000000000000791b */ /* 0x003ff40003800000 */
.L_x_5417:
[----:B------:R-:W-:Y:S05]  /*32860*/  BSYNC B0 ;  /* 0x0000000000007941 */ /* 0x000fea0003800000 */
.L_x_5416:
[----:B------:R-:W-:Y:S05]  /*32870*/  BRA `(.L_x_5418) ;  /* 0xffffff9400347947 */ /* 0x000fea000383ffff */
.L_x_5254:
[----:B0-----:R0:W1:Y:S02]  /*32880*/  SYNCS.PHASECHK.TRANS64.TRYWAIT P2, [R4+URZ+0x33480], R7 ;  /* 0x03348007040075a7 */ /* 0x001064000804017f */
[----:B-1----:R-:W-:Y:S05]  /*32890*/  @!P2 NANOSLEEP.SYNCS 0x989680 ;  /* 0x009896800000a95d */ /* 0x002fea0003900000 */
[----:B------:R-:W1:Y:S02]  /*328a0*/  @!P2 SYNCS.PHASECHK.TRANS64 P2, [R4+URZ+0x33480], R7 ;  /* 0x033480070400a5a7 */ /* 0x000e64000804007f */
[----:B-1----:R-:W-:Y:S05]  /*328b0*/  @!P2 BRA `(.L_x_5254) ;  /* 0xfffffffc00f0a947 */ /* 0x002fea000383ffff */
[----:B------:R-:W-:Y:S05]  /*328c0*/  BRA `(.L_x_5419) ;  /* 0xffffff9400b87947 */ /* 0x000fea000383ffff */
.L_x_5256:
[----:B-1----:R1:W2:Y:S02]  /*328d0*/  SYNCS.PHASECHK.TRANS64.TRYWAIT P2, [R4+URZ+0x33440], R7 ;  /* 0x03344007040075a7 */ /* 0x0022a4000804017f */
[----:B--2---:R-:W-:Y:S05]  /*328e0*/  @!P2 NANOSLEEP.SYNCS 0x989680 ;  /* 0x009896800000a95d */ /* 0x004fea0003900000 */
[----:B------:R-:W2:Y:S02]  /*328f0*/  @!P2 SYNCS.PHASECHK.TRANS64 P2, [R4+URZ+0x33440], R7 ;  /* 0x033440070400a5a7 */ /* 0x000ea4000804007f */
[----:B--2---:R-:W-:Y:S05]  /*32900*/  @!P2 BRA `(.L_x_5256) ;  /* 0xfffffffc00f0a947 */ /* 0x004fea000383ffff */
[----:B------:R-:W-:Y:S05]  /*32910*/  BRA `(.L_x_5420) ;  /* 0xffffff9800447947 */ /* 0x000fea000383ffff */
.L_x_5259:
        /* <DEDUP_REMOVED lines=8> */
.L_x_5265:
[----:B--2---:R2:W3:Y:S02]  /*329a0*/  SYNCS.PHASECHK.TRANS64.TRYWAIT P0, [R5+URZ+0x33480], R4 ;  /* 0x03348004050075a7 */ /* 0x0044e4000800017f */
[----:B---3--:R-:W-:Y:S05]  /*329b0*/  @!P0 NANOSLEEP.SYNCS 0x989680 ;  /* 0x009896800000895d */ /* 0x008fea0003900000 */
[----:B------:R-:W3:Y:S02]  /*329c0*/  @!P0 SYNCS.PHASECHK.TRANS64 P0, [R5+URZ+0x33480], R4 ;  /* 0x03348004050085a7 */ /* 0x000ee4000800007f */
[----:B---3--:R-:W-:Y:S05]  /*329d0*/  @!P0 BRA `(.L_x_5265) ;  /* 0xfffffffc00f08947 */ /* 0x008fea000383ffff */
[----:B------:R-:W-:Y:S05]  /*329e0*/  BRA `(.L_x_5422) ;  /* 0xffffffa0002c7947 */ /* 0x000fea000383ffff */
.L_x_5272:
[----:B0-----:R0:W3:Y:S02]  /*329f0*/  SYNCS.PHASECHK.TRANS64.TRYWAIT P0, [R5+URZ+0x33440], R4 ;  /* 0x03344004050075a7 */ /* 0x0010e4000800017f */
[----:B---3--:R-:W-:Y:S05]  /*32a00*/  @!P0 NANOSLEEP.SYNCS 0x989680 ;  /* 0x009896800000895d */ /* 0x008fea0003900000 */
[----:B------:R-:W3:Y:S02]  /*32a10*/  @!P0 SYNCS.PHASECHK.TRANS64 P0, [R5+URZ+0x33440], R4 ;  /* 0x03344004050085a7 */ /* 0x000ee4000800007f */
[----:B---3--:R-:W-:Y:S05]  /*32a20*/  @!P0 BRA `(.L_x_5272) ;  /* 0xfffffffc00f08947 */ /* 0x008fea000383ffff */
[----:B------:R-:W-:Y:S05]  /*32a30*/  BRA `(.L_x_5423) ;  /* 0xffffffa400387947 */ /* 0x000fea000383ffff */
.L_x_5280:
[----:B--2---:R2:W3:Y:S02]  /*32a40*/  SYNCS.PHASECHK.TRANS64.TRYWAIT P2, [R13+URZ+0x33470], R3 ;  /* 0x033470030d0075a7 */ /* 0x0044e4000804017f */
[----:B---3--:R-:W-:Y:S05]  /*32a50*/  @!P2 NANOSLEEP.SYNCS 0x989680 ;  /* 0x009896800000a95d */ /* 0x008fea0003900000 */
[----:B------:R-:W3:Y:S02]  /*32a60*/  @!P2 SYNCS.PHASECHK.TRANS64 P2, [R13+URZ+0x33470], R3 ;  /* 0x033470030d00a5a7 */ /* 0x000ee4000804007f */
[----:B---3--:R-:W-:Y:S05]  /*32a70*/  @!P2 BRA `(.L_x_5280) ;  /* 0xfffffffc00f0a947 */ /* 0x008fea000383ffff */
[----:B------:R-:W-:Y:S05]  /*32a80*/  BRA `(.L_x_5424) ;  /* 0xffffffa800587947 */ /* 0x000fea000383ffff */
.L_x_5282:
[----:B--2---:R2:W3:Y:S02]  /*32a90*/  SYNCS.PHASECHK.TRANS64.TRYWAIT P2, [R13+URZ+0x33460], R4 ;  /* 0x033460040d0075a7 */ /* 0x0044e4000804017f */
[----:B---3--:R-:W-:Y:S05]  /*32aa0*/  @!P2 NANOSLEEP.SYNCS 0x989680 ;  /* 0x009896800000a95d */ /* 0x008fea0003900000 */
[----:B------:R-:W3:Y:S02]  /*32ab0*/  @!P2 SYNCS.PHASECHK.TRANS64 P2, [R13+URZ+0x33460], R4 ;  /* 0x033460040d00a5a7 */ /* 0x000ee4000804007f */
[----:B---3--:R-:W-:Y:S05]  /*32ac0*/  @!P2 BRA `(.L_x_5282) ;  /* 0xfffffffc00f0a947 */ /* 0x008fea000383ffff */
[----:B------:R-:W-:Y:S05]  /*32ad0*/  BRA `(.L_x_5425) ;  /* 0xffffffa800607947 */ /* 0x000fea000383ffff */
.L_x_5289:
[----:B0-----:R0:W2:Y:S02]  /*32ae0*/  SYNCS.PHASECHK.TRANS64.TRYWAIT P0, [R0+URZ+0x33470], R3 ;  /* 0x03347003000075a7 */ /* 0x0010a4000800017f */
[----:B--2---:R-:W-:Y:S05]  /*32af0*/  @!P0 NANOSLEEP.SYNCS 0x989680 ;  /* 0x009896800000895d */ /* 0x004fea0003900000 */
[----:B------:R-:W2:Y:S02]  /*32b00*/  @!P0 SYNCS.PHASECHK.TRANS64 P0, [R0+URZ+0x33470], R3 ;  /* 0x03347003000085a7 */ /* 0x000ea4000800007f */
[----:B--2---:R-:W-:Y:S05]  /*32b10*/  @!P0 BRA `(.L_x_5289) ;  /* 0xfffffffc00f08947 */ /* 0x004fea000383ffff */
[----:B------:R-:W-:Y:S05]  /*32b20*/  BRA `(.L_x_5426) ;  /* 0xffffffb8004c7947 */ /* 0x000fea000383ffff */
.L_x_5291:
[----:B0-----:R0:W2:Y:S02]  /*32b30*/  SYNCS.PHASECHK.TRANS64.TRYWAIT P0, [R0+URZ+0x33460], R3 ;  /* 0x03346003000075a7 */ /* 0x0010a4000800017f */
[----:B--2---:R-:W-:Y:S05]  /*32b40*/  @!P0 NANOSLEEP.SYNCS 0x989680 ;  /* 0x009896800000895d */ /* 0x004fea0003900000 */
[----:B------:R-:W2:Y:S02]  /*32b50*/  @!P0 SYNCS.PHASECHK.TRANS64 P0, [R0+URZ+0x33460], R3 ;  /* 0x03346003000085a7 */ /* 0x000ea4000800007f */
[----:B--2---:R-:W-:Y:S05]  /*32b60*/  @!P0 BRA `(.L_x_5291) ;  /* 0xfffffffc00f08947 */ /* 0x004fea000383ffff */
[----:B------:R-:W-:Y:S05]  /*32b70*/  BRA `(.L_x_5427) ;  /* 0xffffffb800547947 */ /* 0x000fea000383ffff */
.L_x_5295:
[----:B------:R-:W-:Y:S01]  /*32b80*/  BSSY B0, `(.L_x_5428) ;  /* 0x0000008000007945 */ /* 0x000fe20003800000 */
[----:B------:R-:W-:Y:S01]  /*32b90*/  IMAD.MOV.U32 R13, RZ, RZ, R16 ;  /* 0x000000ffff0d7224 */ /* 0x000fe200078e0010 */
[----:B------:R-:W-:Y:S01]  /*32ba0*/  MOV R12, RZ ;  /* 0x000000ff000c7202 */ /* 0x000fe20000000f00 */
[----:B------:R-:W-:Y:S02]  /*32bb0*/  IMAD.MOV.U32 R11, RZ, RZ, 0x1f ;  /* 0x0000001fff0b7424 */ /* 0x000fe400078e00ff */
[----:B------:R-:W-:-:S07]  /*32bc0*/  IMAD.MOV.U32 R15, RZ, RZ, -0x1 ;  /* 0xffffffffff0f7424 */ /* 0x000fce00078e00ff */
[----:B-1----:R-:W-:Y:S05]  /*32bd0*/  WARPSYNC.COLLECTIVE R15, `(.L_x_5429) ;  /* 0x000000000f087348 */ /* 0x002fea0003c00000 */
[----:B------:R0:W2:Y:S02]  /*32be0*/  SHFL.IDX P6, R14, R13, R12, R11 ;  /* 0x0000000c0d0e7389 */ /* 0x0000a400000c000b */
[----:B012---:R-:W-:Y:S01]  /*32bf0*/  ENDCOLLECTIVE ;  /* 0x000000000000791b */ /* 0x007fe20003800000 */
.L_x_5429:
[----:B------:R-:W-:Y:S05]  /*32c00*/  BSYNC B0 ;  /* 0x0000000000007941 */ /* 0x000fea0003800000 */
.L_x_5428:
[----:B------:R-:W-:Y:S01]  /*32c10*/  MOV R13, R16 ;  /* 0x00000010000d7202 */ /* 0x000fe20000000f00 */
        /* <DEDUP_REMOVED lines=8> */
.L_x_5430:
[----:B------:R-:W-:Y:S02]  /*32ca0*/  ULDC UR4, c[0x0][0xc14] ;  /* 0x0003050000047ab9 */ /* 0x000fe40000000800 */
[----:B------:R-:W-:-:S13]  /*32cb0*/  ISETP.GE.OR P1, PT, R5, UR4, !P0 ;  /* 0x0000000405007c0c */ /* 0x000fda000c726670 */
[----:B------:R-:W0:Y:S01]  /*32cc0*/  @!P1 LDC.64 R2, c[0x0][0xc58] ;  /* 0x00031600ff029b82 */ /* 0x000e220000000a00 */
[----:B------:R-:W-:Y:S01]  /*32cd0*/  IMAD.MOV.U32 R11, RZ, RZ, RZ ;  /* 0x000000ffff0b7224 */ /* 0x000fe200078e00ff */
[----:B------:R-:W-:Y:S01]  /*32ce0*/  MOV R4, R14 ;  /* 0x0000000e00047202 */ /* 0x000fe20000000f00 */
        /* <DEDUP_REMOVED lines=8> */
[----:B------:R-:W-:-:S04]  /*32d70*/  ISETP.NE.AND P1, PT, R8, RZ, PT ;  /* 0x000000ff0800720c */ /* 0x000fc80003f25270 */
[----:B------:R-:W-:-:S09]  /*32d80*/  MOV R13, R2 ;  /* 0x00000002000d7202 */ /* 0x000fd20000000f00 */
[----:B------:R-:W-:Y:S05]  /*32d90*/  WARPSYNC.COLLECTIVE R15, `(.L_x_5431) ;  /* 0x000000000f087348 */ /* 0x000fea0003c00000 */
[----:B------:R0:W1:Y:S02]  /*32da0*/  SHFL.UP P6, R14, R13, R12, R11 ;  /* 0x0400000c0d0e7389 */ /* 0x00006400000c000b */
[----:B01----:R-:W-:Y:S01]  /*32db0*/  ENDCOLLECTIVE ;  /* 0x000000000000791b */ /* 0x003fe20003800000 */
.L_x_5431:
[----:B------:R-:W-:Y:S02]  /*32dc0*/  MOV R12, 0x2 ;  /* 0x00000002000c7802 */ /* 0x000fe40000000f00 */
[----:B------:R-:W-:-:S05]  /*32dd0*/  SEL R5, R14, RZ, P1 ;  /* 0x000000ff0e057207 */ /* 0x000fca0000800000 */
[----:B------:R-:W-:-:S04]  /*32de0*/  IMAD.IADD R5, R2, 0x1, R5 ;  /* 0x0000000102057824 */ /* 0x000fc800078e0205 */
[----:B------:R-:W-:-:S07]  /*32df0*/  IMAD.MOV.U32 R13, RZ, RZ, R5 ;  /* 0x000000ffff0d7224 */ /* 0x000fce00078e0005 */
[----:B------:R-:W-:Y:S05]  /*32e00*/  WARPSYNC.COLLECTIVE R15, `(.L_x_5432) ;  /* 0x000000000f087348 */ /* 0x000fea0003c00000 */
[----:B------:R0:W1:Y:S02]  /*32e10*/  SHFL.UP P6, R14, R13, R12, R11 ;  /* 0x0400000c0d0e7389 */ /* 0x00006400000c000b */
[----:B01----:R-:W-:Y:S01]  /*32e20*/  ENDCOLLECTIVE ;  /* 0x000000000000791b */ /* 0x003fe20003800000 */
.L_x_5432:
[----:B------:R-:W-:Y:S01]  /*32e30*/  IMAD.MOV.U32 R12, RZ, RZ, 0x4 ;  /* 0x00000004ff0c7424 */ /* 0x000fe200078e00ff */
[----:B------:R-:W-:-:S05]  /*32e40*/  SEL R6, R14, RZ, P2 ;  /* 0x000000ff0e067207 */ /* 0x000fca0001000000 */
[----:B------:R-:W-:-:S04]  /*32e50*/  IMAD.IADD R6, R5, 0x1, R6 ;  /* 0x0000000105067824 */ /* 0x000fc800078e0206 */
[----:B------:R-:W-:-:S07]  /*32e60*/  IMAD.MOV.U32 R13, RZ, RZ, R6 ;  /* 0x000000ffff0d7224 */ /* 0x000fce00078e0006 */
[----:B------:R-:W-:Y:S05]  /*32e70*/  WARPSYNC.COLLECTIVE R15, `(.L_x_5433) ;  /* 0x000000000f087348 */ /* 0x000fea0003c00000 */
[----:B------:R0:W1:Y:S02]  /*32e80*/  SHFL.UP P6, R14, R13, R12, R11 ;  /* 0x0400000c0d0e7389 */ /* 0x00006400000c000b */
[----:B01----:R-:W-:Y:S01]  /*32e90*/  ENDCOLLECTIVE ;  /* 0x000000000000791b */ /* 0x003fe20003800000 */
.L_x_5433:
[----:B------:R-:W-:Y:S01]  /*32ea0*/  IMAD.MOV.U32 R12, RZ, RZ, 0x8 ;  /* 0x00000008ff0c7424 */ /* 0x000fe200078e00ff */
[----:B------:R-:W-:-:S04]  /*32eb0*/  SEL R7, R14, RZ, P3 ;  /* 0x000000ff0e077207 */ /* 0x000fc80001800000 */
[----:B------:R-:W-:-:S05]  /*32ec0*/  IADD3 R7, R6, R7, RZ ;  /* 0x0000000706077210 */ /* 0x000fca0007ffe0ff */
[----:B------:R-:W-:-:S07]  /*32ed0*/  IMAD.MOV.U32 R13, RZ, RZ, R7 ;  /* 0x000000ffff0d7224 */ /* 0x000fce00078e0007 */
[----:B------:R-:W-:Y:S05]  /*32ee0*/  WARPSYNC.COLLECTIVE R15, `(.L_x_5434) ;  /* 0x000000000f087348 */ /* 0x000fea0003c00000 */
[----:B------:R0:W1:Y:S02]  /*32ef0*/  SHFL.UP P6, R14, R13, R12, R11 ;  /* 0x0400000c0d0e7389 */ /* 0x00006400000c000b */
[----:B01----:R-:W-:Y:S01]  /*32f00*/  ENDCOLLECTIVE ;  /* 0x000000000000791b */ /* 0x003fe20003800000 */
.L_x_5434:
[----:B------:R-:W-:Y:S01]  /*32f10*/  IMAD.MOV.U32 R12, RZ, RZ, 0x10 ;  /* 0x00000010ff0c7424 */ /* 0x000fe200078e00ff */
[----:B------:R-:W-:-:S05]  /*32f20*/  SEL R14, R14, RZ, P4 ;  /* 0x000000ff0e0e7207 */ /* 0x000fca0002000000 */
[----:B------:R-:W-:-:S05]  /*32f30*/  IMAD.IADD R5, R7, 0x1, R14 ;  /* 0x0000000107057824 */ /* 0x000fca00078e020e */
[----:B------:R-:W-:-:S07]  /*32f40*/  MOV R13, R5 ;  /* 0x00000005000d7202 */ /* 0x000fce0000000f00 */
[----:B------:R-:W-:Y:S05]  /*32f50*/  WARPSYNC.COLLECTIVE R15, `(.L_x_5435) ;  /* 0x000000000f087348 */ /* 0x000fea0003c00000 */
[----:B------:R0:W1:Y:S02]  /*32f60*/  SHFL.UP P6, R14, R13, R12, R11 ;  /* 0x0400000c0d0e7389 */ /* 0x00006400000c000b */
[----:B01----:R-:W-:Y:S01]  /*32f70*/  ENDCOLLECTIVE ;  /* 0x000000000000791b */ /* 0x003fe20003800000 */
.L_x_5435:
[----:B------:R-:W-:Y:S01]  /*32f80*/  MOV R12, 0x1f ;  /* 0x0000001f000c7802 */ /* 0x000fe20000000f00 */
[----:B------:R-:W-:Y:S01]  /*32f90*/  IMAD.MOV.U32 R11, RZ, RZ, 0x1f ;  /* 0x0000001fff0b7424 */ /* 0x000fe200078e00ff */
[----:B------:R-:W-:-:S05]  /*32fa0*/  SEL R14, R14, RZ, P5 ;  /* 0x000000ff0e0e7207 */ /* 0x000fca0002800000 */
[----:B------:R-:W-:-:S04]  /*32fb0*/  IMAD.IADD R3, R5, 0x1, R14 ;  /* 0x0000000105037824 */ /* 0x000fc800078e020e */
[----:B------:R-:W-:-:S07]  /*32fc0*/  IMAD.MOV.U32 R13, RZ, RZ, R3 ;  /* 0x000000ffff0d7224 */ /* 0x000fce00078e0003 */
[----:B------:R-:W-:Y:S05]  /*32fd0*/  WARPSYNC.COLLECTIVE R15, `(.L_x_5436) ;  /* 0x000000000f087348 */ /* 0x000fea0003c00000 */
[----:B------:R0:W1:Y:S02]  /*32fe0*/  SHFL.IDX P6, R14, R13, R12, R11 ;  /* 0x0000000c0d0e7389 */ /* 0x00006400000c000b */
[----:B01----:R-:W-:Y:S01]  /*32ff0*/  ENDCOLLECTIVE ;  /* 0x000000000000791b */ /* 0x003fe20003800000 */
.L_x_5436:
[----:B------:R-:W-:Y:S05]  /*33000*/  BRA `(.L_x_5437) ;  /* 0xffffffc400507947 */ /* 0x000fea000383ffff */
.L_x_5300:
[----:B------:R-:W-:Y:S01]  /*33010*/  BSSY B0, `(.L_x_5438) ;  /* 0x0000008000007945 */ /* 0x000fe20003800000 */
[----:B-----5:R-:W-:Y:S01]  /*33020*/  IMAD.MOV.U32 R13, RZ, RZ, R2 ;  /* 0x000000ffff0d7224 */ /* 0x020fe200078e0002 */
[----:B------:R-:W-:Y:S01]  /*33030*/  MOV R11, RZ ;  /* 0x000000ff000b7202 */ /* 0x000fe20000000f00 */
[----:B------:R-:W-:Y:S02]  /*33040*/  IMAD.MOV.U32 R12, RZ, RZ, 0x1 ;  /* 0x00000001ff0c7424 */ /* 0x000fe400078e00ff */
[----:B------:R-:W-:-:S07]  /*33050*/  IMAD.MOV.U32 R15, RZ, RZ, -0x1 ;  /* 0xffffffffff0f7424 */ /* 0x000fce00078e00ff */
[----:B012---:R-:W-:Y:S05]  /*33060*/  WARPSYNC.COLLECTIVE R15, `(.L_x_5439) ;  /* 0x000000000f087348 */ /* 0x007fea0003c00000 */
[----:B------:R3:W4:Y:S02]  /*33070*/  SHFL.UP P6, R14, R13, R12, R11 ;  /* 0x0400000c0d0e7389 */ /* 0x00072400000c000b */
[----:B01234-:R-:W-:Y:S01]  /*33080*/  ENDCOLLECTIVE ;  /* 0x000000000000791b */ /* 0x01ffe20003800000 */
.L_x_5439:
[----:B------:R-:W-:Y:S05]  /*33090*/  BSYNC B0 ;  /* 0x0000000000007941 */ /* 0x000fea0003800000 */
.L_x_5438:
[----:B------:R-:W-:Y:S01]  /*330a0*/  SEL R13, R14, RZ, P1 ;  /* 0x000000ff0e0d7207 */ /* 0x000fe20000800000 */
[----:B------:R-:W-:Y:S01]  /*330b0*/  IMAD.MOV.U32 R12, RZ, RZ, 0x2 ;  /* 0x00000002ff0c7424 */ /* 0x000fe200078e00ff */
[----:B------:R-:W-:Y:S01]  /*330c0*/  MOV R11, RZ ;  /* 0x000000ff000b7202 */ /* 0x000fe20000000f00 */
[----:B------:R-:W-:Y:S02]  /*330d0*/  IMAD.MOV.U32 R15, RZ, RZ, -0x1 ;  /* 0xffffffffff0f7424 */ /* 0x000fe400078e00ff */
[----:B------:R-:W-:-:S07]  /*330e0*/  IMAD.IADD R13, R2, 0x1, R13 ;  /* 0x00000001020d7824 */ /* 0x000fce00078e020d */
[----:B------:R-:W-:Y:S05]  /*330f0*/  WARPSYNC.COLLECTIVE R15, `(.L_x_5440) ;  /* 0x000000000f087348 */ /* 0x000fea0003c00000 */
[----:B------:R0:W1:Y:S02]  /*33100*/  SHFL.UP P6, R14, R13, R12, R11 ;  /* 0x0400000c0d0e7389 */ /* 0x00006400000c000b */
[----:B01----:R-:W-:Y:S01]  /*33110*/  ENDCOLLECTIVE ;  /* 0x000000000000791b */ /* 0x003fe20003800000 */
.L_x_5440:
[----:B------:R-:W-:Y:S02]  /*33120*/  MOV R12, 0x4 ;  /* 0x00000004000c7802 */ /* 0x000fe40000000f00 */
[----:B------:R-:W-:-:S05]  /*33130*/  SEL R14, R14, RZ, P2 ;  /* 0x000000ff0e0e7207 */ /* 0x000fca0001000000 */
[----:B------:R-:W-:-:S04]  /*33140*/  IMAD.IADD R5, R13, 0x1, R14 ;  /* 0x000000010d057824 */ /* 0x000fc800078e020e */
[----:B------:R-:W-:-:S07]  /*33150*/  IMAD.MOV.U32 R13, RZ, RZ, R5 ;  /* 0x000000ffff0d7224 */ /* 0x000fce00078e0005 */
[----:B------:R-:W-:Y:S05]  /*33160*/  WARPSYNC.COLLECTIVE R15, `(.L_x_5441) ;  /* 0x000000000f087348 */ /* 0x000fea0003c00000 */
[----:B------:R0:W1:Y:S02]  /*33170*/  SHFL.UP P6, R14, R13, R12, R11 ;  /* 0x0400000c0d0e7389 */ /* 0x00006400000c000b */
[----:B01----:R-:W-:Y:S01]  /*33180*/  ENDCOLLECTIVE ;  /* 0x000000000000791b */ /* 0x003fe20003800000 */
.L_x_5441:
[----:B------:R-:W-:Y:S01]  /*33190*/  IMAD.MOV.U32 R12, RZ, RZ, 0x8 ;  /* 0x00000008ff0c7424 */ /* 0x000fe200078e00ff */
[----:B------:R-:W-:-:S05]  /*331a0*/  SEL R6, R14, RZ, P3 ;  /* 0x000000ff0e067207 */ /* 0x000fca0001800000 */
[----:B------:R-:W-:-:S04]  /*331b0*/  IMAD.IADD R6, R5, 0x1, R6 ;  /* 0x0000000105067824 */ /* 0x000fc800078e0206 */
[----:B------:R-:W-:-:S07]  /*331c0*/  IMAD.MOV.U32 R13, RZ, RZ, R6 ;  /* 0x000000ffff0d7224 */ /* 0x000fce00078e0006 */
[----:B------:R-:W-:Y:S05]  /*331d0*/  WARPSYNC.COLLECTIVE R15, `(.L_x_5442) ;  /* 0x000000000f087348 */ /* 0x000fea0003c00000 */
[----:B------:R0:W1:Y:S02]  /*331e0*/  SHFL.UP P6, R14, R13, R12, R11 ;  /* 0x0400000c0d0e7389 */ /* 0x00006400000c000b */
[----:B01----:R-:W-:Y:S01]  /*331f0*/  ENDCOLLECTIVE ;  /* 0x000000000000791b */ /* 0x003fe20003800000 */
.L_x_5442:
[----:B------:R-:W-:Y:S01]  /*33200*/  IMAD.MOV.U32 R12, RZ, RZ, 0x10 ;  /* 0x00000010ff0c7424 */ /* 0x000fe200078e00ff */
[----:B------:R-:W-:-:S04]  /*33210*/  SEL R7, R14, RZ, P4 ;  /* 0x000000ff0e077207 */ /* 0x000fc80002000000 */
[----:B------:R-:W-:-:S05]  /*33220*/  IADD3 R7, R6, R7, RZ ;  /* 0x0000000706077210 */ /* 0x000fca0007ffe0ff */
[----:B------:R-:W-:-:S07]  /*33230*/  IMAD.MOV.U32 R13, RZ, RZ, R7 ;  /* 0x000000ffff0d7224 */ /* 0x000fce00078e0007 */
[----:B------:R-:W-:Y:S05]  /*33240*/  WARPSYNC.COLLECTIVE R15, `(.L_x_5443) ;  /* 0x000000000f087348 */ /* 0x000fea0003c00000 */
[----:B------:R0:W1:Y:S02]  /*33250*/  SHFL.UP P6, R14, R13, R12, R11 ;  /* 0x0400000c0d0e7389 */ /* 0x00006400000c000b */
[----:B01----:R-:W-:Y:S01]  /*33260*/  ENDCOLLECTIVE ;  /* 0x000000000000791b */ /* 0x003fe20003800000 */
.L_x_5443:
        /* <DEDUP_REMOVED lines=8> */
.L_x_5444:
[----:B------:R-:W-:Y:S05]  /*332f0*/  BRA `(.L_x_5445) ;  /* 0xffffffc400307947 */ /* 0x000fea000383ffff */
.L_x_5302:
[----:B------:R-:W-:Y:S01]  /*33300*/  BSSY B0, `(.L_x_5446) ;  /* 0x0000006000007945 */ /* 0x000fe20003800000 */
[----:B------:R-:W-:Y:S01]  /*33310*/  PLOP3.LUT P6, PT, P6, PT, PT, 0x8, 0x0 ;  /* 0x000000000000781c */ /* 0x000fe200037ce170 */
[----:B------:R-:W-:-:S12]  /*33320*/  IMAD.MOV.U32 R15, RZ, RZ, -0x1 ;  /* 0xffffffffff0f7424 */ /* 0x000fd800078e00ff */
[----:B01----:R-:W-:Y:S05]  /*33330*/  WARPSYNC.COLLECTIVE R15, `(.L_x_5447) ;  /* 0x000000000f087348 */ /* 0x003fea0003c00000 */
[----:B------:R-:W-:Y:S01]  /*33340*/  VOTE.ANY R14, PT, P6 ;  /* 0x00000000000e7806 */ /* 0x000fe200030e0100 */
[----:B01----:R-:W-:Y:S06]  /*33350*/  ENDCOLLECTIVE ;  /* 0x000000000000791b */ /* 0x003fec0003800000 */
.L_x_5447:
[----:B------:R-:W-:Y:S05]  /*33360*/  BSYNC B0 ;  /* 0x0000000000007941 */ /* 0x000fea0003800000 */
.L_x_5446:
[----:B------:R-:W-:Y:S01]  /*33370*/  MOV R4, R14 ;  /* 0x0000000e00047202 */ /* 0x000fe20000000f00 */
[----:B------:R-:W-:Y:S01]  /*33380*/  IMAD.MOV.U32 R13, RZ, RZ, R2 ;  /* 0x000000ffff0d7224 */ /* 0x000fe200078e0002 */
[----:B------:R-:W-:Y:S01]  /*33390*/  MOV R15, 0xffffffff ;  /* 0xffffffff000f7802 */ /* 0x000fe20000000f00 */
[----:B------:R-:W-:Y:S01]  /*333a0*/  IMAD.MOV.U32 R11, RZ, RZ, 0x1f ;  /* 0x0000001fff0b7424 */ /* 0x000fe200078e00ff */
[----:B------:R-:W0:Y:S02]  /*333b0*/  POPC R6, R4 ;  /* 0x0000000400067309 */ /* 0x000e240000000000 */
[----:B0-----:R-:W-:-:S07]  /*333c0*/  IMAD.MOV.U32 R12, RZ, RZ, R6 ;  /* 0x000000ffff0c7224 */ /* 0x001fce00078e0006 */
[----:B------:R-:W-:Y:S05]  /*333d0*/  WARPSYNC.COLLECTIVE R15, `(.L_x_5448) ;  /* 0x000000000f087348 */ /* 0x000fea0003c00000 */
[----:B------:R0:W1:Y:S02]  /*333e0*/  SHFL.IDX P6, R14, R13, R12, R11 ;  /* 0x0000000c0d0e7389 */ /* 0x00006400000c000b */
[----:B01----:R-:W-:Y:S01]  /*333f0*/  ENDCOLLECTIVE ;  /* 0x000000000000791b */ /* 0x003fe20003800000 */
.L_x_5448:
[----:B------:R-:W-:Y:S01]  /*33400*/  IMAD.MOV.U32 R17, RZ, RZ, R14 ;  /* 0x000000ffff117224 */ /* 0x000fe200078e000e */
[----:B------:R-:W-:Y:S06]  /*33410*/  BRA `(.L_x_5449) ;  /* 0xffffffc400207947 */ /* 0x000fec000383ffff */
.L_x_5304:
[----:B------:R-:W-:Y:S01]  /*33420*/  BSSY B0, `(.L_x_5450) ;  /* 0x0000007000007945 */ /* 0x000fe20003800000 */
[----:B------:R-:W-:Y:S01]  /*33430*/  IMAD.MOV.U32 R13, RZ, RZ, R3 ;  /* 0x000000ffff0d7224 */ /* 0x000fe200078e0003 */
[----:B------:R-:W-:Y:S01]  /*33440*/  MOV R15, 0xffffffff ;  /* 0xffffffff000f7802 */ /* 0x000fe20000000f00 */
[----:B------:R-:W-:-:S07]  /*33450*/  IMAD.MOV.U32 R11, RZ, RZ, 0x1f ;  /* 0x0000001fff0b7424 */ /* 0x000fce00078e00ff */
[----:B0123--:R-:W-:Y:S05]  /*33460*/  WARPSYNC.COLLECTIVE R15, `(.L_x_5451) ;  /* 0x000000000f087348 */ /* 0x00ffea0003c00000 */
[----:B------:R4:W0:Y:S02]  /*33470*/  SHFL.IDX P6, R14, R13, R12, R11 ;  /* 0x0000000c0d0e7389 */ /* 0x00082400000c000b */
[----:B01234-:R-:W-:Y:S01]  /*33480*/  ENDCOLLECTIVE ;  /* 0x000000000000791b */ /* 0x01ffe20003800000 */
.L_x_5451:
[----:B------:R-:W-:Y:S05]  /*33490*/  BSYNC B0 ;  /* 0x0000000000007941 */ /* 0x000fea0003800000 */
.L_x_5450:
[----:B------:R-:W-:Y:S01]  /*334a0*/  IMAD.MOV.U32 R4, RZ, RZ, R14 ;  /* 0x000000ffff047224 */ /* 0x000fe200078e000e */
[----:B------:R-:W-:Y:S06]  /*334b0*/  BRA `(.L_x_5303) ;  /* 0xffffffc400147947 */ /* 0x000fec000383ffff */
.L_x_5308:
[----:B0-----:R0:W2:Y:S02]  /*334c0*/  SYNCS.PHASECHK.TRANS64.TRYWAIT P0, [R0+URZ+0x33420], R3 ;  /* 0x03342003000075a7 */ /* 0x0010a4000800017f */
[----:B--2---:R-:W-:Y:S05]  /*334d0*/  @!P0 NANOSLEEP.SYNCS 0x989680 ;  /* 0x009896800000895d */ /* 0x004fea0003900000 */
[----:B------:R-:W2:Y:S02]  /*334e0*/  @!P0 SYNCS.PHASECHK.TRANS64 P0, [R0+URZ+0x33420], R3 ;  /* 0x03342003000085a7 */ /* 0x000ea4000800007f */
[----:B--2---:R-:W-:Y:S05]  /*334f0*/  @!P0 BRA `(.L_x_5308) ;  /* 0xfffffffc00f08947 */ /* 0x004fea000383ffff */
[----:B------:R-:W-:Y:S05]  /*33500*/  BRA `(.L_x_5452) ;  /* 0xffffffc8008c7947 */ /* 0x000fea000383ffff */
.L_x_5309:
[----:B------:R-:W2:Y:S01]  /*33510*/  S2R R2, SR_TID.X ;  /* 0x0000000000027919 */ /* 0x000ea20000002100 */
[----:B------:R-:W-:Y:S01]  /*33520*/  BSSY B0, `(.L_x_5453) ;  /* 0x000000a000007945 */ /* 0x000fe20003800000 */
[----:B------:R-:W-:Y:S01]  /*33530*/  IMAD.MOV.U32 R12, RZ, RZ, RZ ;  /* 0x000000ffff0c7224 */ /* 0x000fe200078e00ff */
[----:B------:R-:W-:Y:S01]  /*33540*/  MOV R11, 0x1f ;  /* 0x0000001f000b7802 */ /* 0x000fe20000000f00 */
[----:B------:R-:W-:Y:S01]  /*33550*/  IMAD.MOV.U32 R15, RZ, RZ, -0x1 ;  /* 0xffffffffff0f7424 */ /* 0x000fe200078e00ff */
[----:B--2---:R-:W-:-:S04]  /*33560*/  SHF.R.U32.HI R2, RZ, 0x5, R2 ;  /* 0x00000005ff027819 */ /* 0x004fc80000011602 */
[----:B------:R-:W-:-:S05]  /*33570*/  LOP3.LUT R2, R2, 0x3, RZ, 0xc0, !PT ;  /* 0x0000000302027812 */ /* 0x000fca00078ec0ff */
[----:B------:R-:W-:-:S07]  /*33580*/  IMAD.MOV.U32 R13, RZ, RZ, R2 ;  /* 0x000000ffff0d7224 */ /* 0x000fce00078e0002 */
[----:B01----:R-:W-:Y:S05]  /*33590*/  WARPSYNC.COLLECTIVE R15, `(.L_x_5454) ;  /* 0x000000000f087348 */ /* 0x003fea0003c00000 */
[----:B------:R2:W3:Y:S02]  /*335a0*/  SHFL.IDX P6, R14, R13, R12, R11 ;  /* 0x0000000c0d0e7389 */ /* 0x0004e400000c000b */
[----:B0123--:R-:W-:Y:S01]  /*335b0*/  ENDCOLLECTIVE ;  /* 0x000000000000791b */ /* 0x00ffe20003800000 */
.L_x_5454:
[----:B------:R-:W-:Y:S05]  /*335c0*/  BSYNC B0 ;  /* 0x0000000000007941 */ /* 0x000fea0003800000 */
.L_x_5453:
[----:B------:R-:W-:Y:S05]  /*335d0*/  BRA `(.L_x_5455) ;  /* 0xffffffc800747947 */ /* 0x000fea000383ffff */
.L_x_5310:
[----:B------:R-:W-:Y:S01]  /*335e0*/  BSSY B0, `(.L_x_5456) ;  /* 0x0000006000007945 */ /* 0x000fe20003800000 */
[----:B------:R-:W-:-:S07]  /*335f0*/  IMAD.MOV.U32 R15, RZ, RZ, -0x1 ;  /* 0xffffffffff0f7424 */ /* 0x000fce00078e00ff */
[----:B012---:R-:W-:Y:S05]  /*33600*/  WARPSYNC.COLLECTIVE R15, `(.L_x_5457) ;  /* 0x000000000f0c7348 */ /* 0x007fea0003c00000 */
[----:B------:R-:W-:Y:S02]  /*33610*/  ELECT P6, UR62, PT ;  /* 0x00000000003e782f */ /* 0x000fe400038c0000 */
[----:B------:R-:W-:Y:S01]  /*33620*/  MOV R14, UR62 ;  /* 0x0000003e000e7c02 */ /* 0x000fe20008000f00 */
[----:B012---:R-:W-:Y:S10]  /*33630*/  ENDCOLLECTIVE ;  /* 0x000000000000791b */ /* 0x007ff40003800000 */
.L_x_5457:
[----:B------:R-:W-:Y:S05]  /*33640*/  BSYNC B0 ;  /* 0x0000000000007941 */ /* 0x000fea0003800000 */
.L_x_5456:
[----:B------:R-:W-:Y:S05]  /*33650*/  BRA `(.L_x_5458) ;  /* 0xffffffc800687947 */ /* 0x000fea000383ffff */
.L_x_5312:
[----:B0-----:R0:W2:Y:S02]  /*33660*/  SYNCS.PHASECHK.TRANS64.TRYWAIT P1, [R6+URZ], R5 ;  /* 0x00000005060075a7 */ /* 0x0010a4000802017f */
[----:B--2---:R-:W-:Y:S05]  /*33670*/  @!P1 NANOSLEEP.SYNCS 0x989680 ;  /* 0x009896800000995d */ /* 0x004fea0003900000 */
[----:B------:R-:W2:Y:S02]  /*33680*/  @!P1 SYNCS.PHASECHK.TRANS64 P1, [R6+URZ], R5 ;  /* 0x00000005060095a7 */ /* 0x000ea4000802007f */
[----:B--2---:R-:W-:Y:S05]  /*33690*/  @!P1 BRA `(.L_x_5312) ;  /* 0xfffffffc00f09947 */ /* 0x004fea000383ffff */
[----:B------:R-:W-:Y:S05]  /*336a0*/  BRA `(.L_x_5459) ;  /* 0xffffffc800a47947 */ /* 0x000fea000383ffff */
.L_x_5313:
[----:B--2---:R2:W3:Y:S02]  /*336b0*/  SYNCS.PHASECHK.TRANS64.TRYWAIT P1, [R7+URZ], R2 ;  /* 0x00000002070075a7 */ /* 0x0044e4000802017f */
[----:B---3--:R-:W-:Y:S05]  /*336c0*/  @!P1 NANOSLEEP.SYNCS 0x989680 ;  /* 0x009896800000995d */ /* 0x008fea0003900000 */
[----:B------:R-:W3:Y:S02]  /*336d0*/  @!P1 SYNCS.PHASECHK.TRANS64 P1, [R7+URZ], R2 ;  /* 0x00000002070095a7 */ /* 0x000ee4000802007f */
[----:B---3--:R-:W-:Y:S05]  /*336e0*/  @!P1 BRA `(.L_x_5313) ;  /* 0xfffffffc00f09947 */ /* 0x008fea000383ffff */
[----:B------:R-:W-:Y:S05]  /*336f0*/  BRA `(.L_x_5460) ;  /* 0xffffffc800987947 */ /* 0x000fea000383ffff */
.L_x_5315:
[----:B---3--:R3:W4:Y:S02]  /*33700*/  SYNCS.PHASECHK.TRANS64.TRYWAIT P1, [R4+URZ+0x33460], R5 ;  /* 0x03346005040075a7 */ /* 0x008724000802017f */
[----:B----4-:R-:W-:Y:S05]  /*33710*/  @!P1 NANOSLEEP.SYNCS 0x989680 ;  /* 0x009896800000995d */ /* 0x010fea0003900000 */
[----:B------:R-:W4:Y:S02]  /*33720*/  @!P1 SYNCS.PHASECHK.TRANS64 P1, [R4+URZ+0x33460], R5 ;  /* 0x03346005040095a7 */ /* 0x000f24000802007f */
[----:B----4-:R-:W-:Y:S05]  /*33730*/  @!P1 BRA `(.L_x_5315) ;  /* 0xfffffffc00f09947 */ /* 0x010fea000383ffff */
[----:B------:R-:W-:Y:S05]  /*33740*/  BRA `(.L_x_5461) ;  /* 0xffffffc8009c7947 */ /* 0x000fea000383ffff */
.L_x_5317:
[----:B----4-:R4:W0:Y:S02]  /*33750*/  SYNCS.PHASECHK.TRANS64.TRYWAIT P1, [R3+URZ+0x33460], R2 ;  /* 0x03346002030075a7 */ /* 0x010824000802017f */
[----:B0-----:R-:W-:Y:S05]  /*33760*/  @!P1 NANOSLEEP.SYNCS 0x989680 ;  /* 0x009896800000995d */ /* 0x001fea0003900000 */
[----:B------:R-:W0:Y:S02]  /*33770*/  @!P1 SYNCS.PHASECHK.TRANS64 P1, [R3+URZ+0x33460], R2 ;  /* 0x03346002030095a7 */ /* 0x000e24000802007f */
[----:B0-----:R-:W-:Y:S05]  /*33780*/  @!P1 BRA `(.L_x_5317) ;  /* 0xfffffffc00f09947 */ /* 0x001fea000383ffff */
[----:B------:R-:W-:Y:S05]  /*33790*/  BRA `(.L_x_5462) ;  /* 0xffffffc8009c7947 */ /* 0x000fea000383ffff */
.L_x_5319:
[----:B------:R0:W0:Y:S02]  /*337a0*/  SYNCS.PHASECHK.TRANS64.TRYWAIT P0, [R4+URZ+0x33480], R5 ;  /* 0x03348005040075a7 */ /* 0x000024000800017f */
[----:B0-----:R-:W-:Y:S05]  /*337b0*/  @!P0 NANOSLEEP.SYNCS 0x989680 ;  /* 0x009896800000895d */ /* 0x001fea0003900000 */
[----:B------:R-:W0:Y:S02]  /*337c0*/  @!P0 SYNCS.PHASECHK.TRANS64 P0, [R4+URZ+0x33480], R5 ;  /* 0x03348005040085a7 */ /* 0x000e24000800007f */
[----:B0-----:R-:W-:Y:S05]  /*337d0*/  @!P0 BRA `(.L_x_5319) ;  /* 0xfffffffc00f08947 */ /* 0x001fea000383ffff */
[----:B------:R-:W-:Y:S05]  /*337e0*/  BRA `(.L_x_5320) ;  /* 0xffffffc800987947 */ /* 0x000fea000383ffff */
.L_x_5463:
        /* <DEDUP_REMOVED lines=9> */
.L_x_12352:


//--------------------- .text._ZN7cutlass13device_kernelIN5flash11enable_sm90INS1_16FlashAttnFwdSm90INS1_25CollectiveMainloopFwdSm90ILi2EN4cute5tupleIJNS5_1CILi1EEES8_S8_EEENS6_IJNS7_ILi128EEENS7_ILi224EEESA_EEELi128ENS_12float_e4m3_tEfNS_4arch4Sm90ELb0ELb0ELb1ELb0ELb0ELb0ELb0ELb1ELb1ELb0ELb0ELb0EEENS1_21CollectiveEpilogueFwdINS6_IJSA_SA_SB_EEES9_NS_10bfloat16_tESF_Li256ELb0ELb0ELb0ELb1EEENS1_29StaticPersistentTileSchedulerILb0EEEEEEEEEvNT_6ParamsE --------------------------
	.section	.text._ZN7cutlass13device_kernelIN5flash11enable_sm90INS1_16FlashAttnFwdSm90INS1_25CollectiveMainloopFwdSm90ILi2EN4cute5tupleIJNS5_1CILi1EEES8_S8_EEENS6_IJNS7_ILi128EEENS7_ILi224EEESA_EEELi128ENS_12float_e4m3_tEfNS_4arch4Sm90ELb0ELb0ELb1ELb0ELb0ELb0ELb0ELb1ELb1ELb0ELb0ELb0EEENS1_21CollectiveEpilogueFwdINS6_IJSA_SA_SB_EEES9_NS_10bfloat16_tESF_Li256ELb0ELb0ELb0ELb1EEENS1_29StaticPersistentTileSchedulerILb0EEEEEEEEEvNT_6ParamsE,"ax",@progbits
	.align	128
.text._ZN7cutlass13device_kernelIN5flash11enable_sm90INS1_16FlashAttnFwdSm90INS1_25CollectiveMainloopFwdSm90ILi2EN4cute5tupleIJNS5_1CILi1EEES8_S8_EEENS6_IJNS7_ILi128EEENS7_ILi224EEESA_EEELi128ENS_12float_e4m3_tEfNS_4arch4Sm90ELb0ELb0ELb1ELb0ELb0ELb0ELb0ELb1ELb1ELb0ELb0ELb0EEENS1_21CollectiveEpilogueFwdINS6_IJSA_SA_SB_EEES9_NS_10bfloat16_tESF_Li256ELb0ELb0ELb0ELb1EEENS1_29StaticPersistentTileSchedulerILb0EEEEEEEEEvNT_6ParamsE:
        .type           _ZN7cutlass13device_kernelIN5flash11enable_sm90INS1_16FlashAttnFwdSm90INS1_25CollectiveMainloopFwdSm90ILi2EN4cute5tupleIJNS5_1CILi1EEES8_S8_EEENS6_IJNS7_ILi128EEENS7_ILi224EEESA_EEELi128ENS_12float_e4m3_tEfNS_4arch4Sm90ELb0ELb0ELb1ELb0ELb0ELb0ELb0ELb1ELb1ELb0ELb0ELb0EEENS1_21CollectiveEpilogueFwdINS6_IJSA_SA_SB_EEES9_NS_10bfloat16_tESF_Li256ELb0ELb0ELb0ELb1EEENS1_29StaticPersistentTileSchedulerILb0EEEEEEEEEvNT_6ParamsE,@function
        .size           _ZN7cutlass13device_kernelIN5flash11enable_sm90INS1_16FlashAttnFwdSm90INS1_25CollectiveMainloopFwdSm90ILi2EN4cute5tupleIJNS5_1CILi1EEES8_S8_EEENS6_IJNS7_ILi128EEENS7_ILi224EEESA_EEELi128ENS_12float_e4m3_tEfNS_4arch4Sm90ELb0ELb0ELb1ELb0ELb0ELb0ELb0ELb1ELb1ELb0ELb0ELb0EEENS1_21CollectiveEpilogueFwdINS6_IJSA_SA_SB_EEES9_NS_10bfloat16_tESF_Li256ELb0ELb0ELb0ELb1EEENS1_29StaticPersistentTileSchedulerILb0EEEEEEEEEvNT_6ParamsE,(.L_x_12353 - _ZN7cutlass13device_kernelIN5flash11enable_sm90INS1_16FlashAttnFwdSm90INS1_25CollectiveMainloopFwdSm90ILi2EN4cute5tupleIJNS5_1CILi1EEES8_S8_EEENS6_IJNS7_ILi128EEENS7_ILi224EEESA_EEELi128ENS_12float_e4m3_tEfNS_4arch4Sm90ELb0ELb0ELb1ELb0ELb0ELb0ELb0ELb1ELb1ELb0ELb0ELb0EEENS1_21CollectiveEpilogueFwdINS6_IJSA_SA_SB_EEES9_NS_10bfloat16_tESF_Li256ELb0ELb0ELb0ELb1EEENS1_29StaticPersistentTileSchedulerILb0EEEEEEEEEvNT_6ParamsE)
        .other          _ZN7cutlass13device_kernelIN5flash11enable_sm90INS1_16FlashAttnFwdSm90INS1_25CollectiveMainloopFwdSm90ILi2EN4cute5tupleIJNS5_1CILi1EEES8_S8_EEENS6_IJNS7_ILi128EEENS7_ILi224EEESA_EEELi128ENS_12float_e4m3_tEfNS_4arch4Sm90ELb0ELb0ELb1ELb0ELb0ELb0ELb0ELb1ELb1ELb0ELb0ELb0EEENS1_21CollectiveEpilogueFwdINS6_IJSA_SA_SB_EEES9_NS_10bfloat16_tESF_Li256ELb0ELb0ELb0ELb1EEENS1_29StaticPersistentTileSchedulerILb0EEEEEEEEEvNT_6ParamsE,@"STO_CUDA_ENTRY STV_DEFAULT"
_ZN7cutlass13device_kernelIN5flash11enable_sm90INS1_16FlashAttnFwdSm90INS1_25CollectiveMainloopFwdSm90ILi2EN4cute5tupleIJNS5_1CILi1EEES8_S8_EEENS6_IJNS7_ILi128EEENS7_ILi224EEESA_EEELi128ENS_12float_e4m3_tEfNS_4arch4Sm90ELb0ELb0ELb1ELb0ELb0ELb0ELb0ELb1ELb1ELb0ELb0ELb0EEENS1_21CollectiveEpilogueFwdINS6_IJSA_SA_SB_EEES9_NS_10bfloat16_tESF_Li256ELb0ELb0ELb0ELb1EEENS1_29StaticPersistentTileSchedulerILb0EEEEEEEEEvNT_6ParamsE:
        /* <DEDUP_REMOVED lines=24> */
.L_x_5465:
[----:B------:R-:W-:Y:S05]  /*0180*/  BSYNC B0 ;  /* 0x0000000000007941 */ /* 0x000fea0003800000 */
.L_x_5464:
        /* <DEDUP_REMOVED lines=37> */
.L_x_5466:
        /* <DEDUP_REMOVED lines=22> */
.L_x_5467:
        /* <DEDUP_REMOVED lines=18> */
.L_x_5468:
        /* <DEDUP_REMOVED lines=22> */
.L_x_5469:
        /* <DEDUP_REMOVED lines=22> */
.L_x_5470:
[----:B------:R-:W-:Y:S01]  /*0920*/  PLOP3.LUT P0, PT, PT, PT, UP0, 0x80, 0x0 ;  /* 0x000000000000781c */ /* 0x000fe20003f0f008 */
[----:B------:R-:W-:Y:S01]  /*0930*/  UMOV UR46, 0x1 ;  /* 0x00000001002e7882 */ /* 0x000fe20000000000 */
[----:B------:R-:W-:Y:S01]  /*0940*/  NOP ;  /* 0x0000000000007918 */ /* 0x000fe20000000000 */
[----:B------:R-:W-:Y:S01]  /*0950*/  USEL UR46, UR46, 0x2, !UP0 ;  /* 0x000000022e2e7887 */ /* 0x000fe2000c000000 */
[----:B------:R-:W-:Y:S01]  /*0960*/  ULDC.64 UR50, c[0x0][0x208] ;  /* 0x0000820000327ab9 */ /* 0x000fe20000000a00 */
[----:B-123--:R-:W-:Y:S08]  /*0970*/  BAR.SYNC.DEFER_BLOCKING 0x0 ;  /* 0x0000000000007b1d */ /* 0x00eff00000010000 */
[----:B------:R-:W-:Y:S05]  /*0980*/  @!P0 BRA `(.L_x_5471) ;  /* 0x000000b400988947 */ /* 0x000fea0003800000 */
.L_x_5472:
        /* <DEDUP_REMOVED lines=28> */
[----:B------:R-:W-:Y:S01]  /*0b50*/  IMAD.IADD R18, R0, 0x1, -R7 ;  /* 0x0000000100127824 */ /* 0x000fe200078e0a07 */
        /* <DEDUP_REMOVED lines=22> */
[----:B------:R-:W-:Y:S01]  /*0cc0*/  IADD3 R11, R4, -R11, RZ ;  /* 0x8000000b040b7210 */ /* 0x000fe20007ffe0ff */
[----:B------:R-:W-:Y:S01]  /*0cd0*/  IMAD.MOV.U32 R4, RZ, RZ, -0x2 ;  /* 0xfffffffeff047424 */ /* 0x000fe200078e00ff */
[----:B------:R-:W-:Y:S02]  /*0ce0*/  LOP3.LUT R5, R5, 0x3fffffe, RZ, 0xc0, !PT ;  /* 0x03fffffe05057812 */ /* 0x000fe400078ec0ff */
[----:B------:R-:W-:Y:S01]  /*0cf0*/  SHF.R.S32.HI R0, RZ, 0x5, R7 ;  /* 0x00000005ff007819 */ /* 0x000fe20000011407 */
[----:B------:R-:W-:Y:S01]  /*0d00*/  IMAD.SHL.U32 R7, R6, 0x8, RZ ;  /* 0x0000000806077824 */ /* 0x000fe200078e00ff */
[----:B------:R-:W-:Y:S01]  /*0d10*/  LOP3.LUT R3, R2, 0x7ffffffc, RZ, 0xc0, !PT ;  /* 0x7ffffffc02037812 */ /* 0x000fe200078ec0ff */
[----:B------:R-:W-:Y:S02]  /*0d20*/  IMAD.IADD R5, R22, 0x1, -R5 ;  /* 0x0000000116057824 */ /* 0x000fe400078e0a05 */
[----:B------:R-:W-:Y:S02]  /*0d30*/  IMAD R0, R0, 0x10, R11 ;  /* 0x0000001000007824 */ /* 0x000fe400078e020b */
[----:B------:R-:W-:-:S02]  /*0d40*/  IMAD.IADD R3, R18, 0x1, -R3 ;  /* 0x0000000112037824 */ /* 0x000fc400078e0a03 */
[----:B------:R-:W-:Y:S01]  /*0d50*/  IMAD.WIDE R16, R7, 0x2, R16 ;  /* 0x0000000207107825 */ /* 0x000fe200078e0210 */
[----:B------:R-:W-:-:S03]  /*0d60*/  LEA R228, R5, R0, 0x6 ;  /* 0x0000000005e47211 */ /* 0x000fc600078e30ff */
[----:B------:R-:W-:-:S07]  /*0d70*/  IMAD R229, R3, R4, 0xe0 ;  /* 0x000000e003e57424 */ /* 0x000fce00078e0204 */
.L_x_5497:
        /* <DEDUP_REMOVED lines=8> */
[----:B------:R-:W-:-:S02]  /*0e00*/  ULDC UR54, c[0x0][0x404] ;  /* 0x0001010000367ab9 */ /* 0x000fc40000000800 */
[----:B------:R-:W-:Y:S02]  /*0e10*/  ULDC UR7, c[0x0][0x428] ;  /* 0x00010a0000077ab9 */ /* 0x000fe40000000800 */
        /* <DEDUP_REMOVED lines=20> */
[----:B------:R-:W-:Y:S02]  /*0f60*/  UIADD3 UR7, -UR44, URZ, URZ ;  /* 0x0000003f2c077290 */ /* 0x000fe4000fffe13f */
[----:B------:R-:W-:Y:S02]  /*0f70*/  UIADD3 UR6, UR40, -UR4, URZ ;  /* 0x8000000428067290 */ /* 0x000fe4000fffe03f */
[----:B------:R-:W-:Y:S01]  /*0f80*/  UIMAD UR43, UR43, UR7, UR42 ;  /* 0x000000072b2b72a4 */ /* 0x000fe2000f8e022a */
[----:B------:R-:W-:Y:S01]  /*0f90*/  UMOV UR4, URZ ;  /* 0x0000003f00047c82 */ /* 0x000fe20008000000 */
[----:B------:R-:W-:-:S02]  /*0fa0*/  ULEA UR6, UR6, UR8, 0xd ;  /* 0x0000000806067291 */ /* 0x000fc4000f8e683f */
[----:B------:R-:W-:Y:S01]  /*0fb0*/  UIMAD.WIDE UR4, UR5, -0x6db6db6d, UR4 ;  /* 0x92492493050478a5 */ /* 0x000fe2000f8e0204 */
[----:B------:R-:W-:Y:S01]  /*0fc0*/  @UP2 ULDC UR8, c[0x0][0x42c] ;  /* 0x00010b0000082ab9 */ /* 0x000fe20000000800 */
[----:B------:R-:W-:Y:S01]  /*0fd0*/  USHF.R.U32.HI UR6, URZ, 0x4, UR6 ;  /* 0x000000043f067899 */ /* 0x000fe20008011606 */
[----:B------:R-:W-:Y:S01]  /*0fe0*/  @UP2 ULDC UR9, c[0x0][0x430] ;  /* 0x00010c0000092ab9 */ /* 0x000fe20000000800 */
[----:B------:R-:W-:-:S03]  /*0ff0*/  UMOV UR41, UR43 ;  /* 0x0000002b00297c82 */ /* 0x000fc60008000000 */
[----:B------:R-:W-:Y:S01]  /*1000*/  UMOV UR45, UR5 ;  /* 0x00000005002d7c82 */ /* 0x000fe20008000000 */
[----:B------:R-:W-:Y:S02]  /*1010*/  UIMAD.WIDE.U32 UR4, UR43, UR8, URZ ;  /* 0x000000082b0472a5 */ /* 0x000fe4000f8e003f */
[----:B------:R-:W-:Y:S02]  /*1020*/  USHF.R.U32.HI UR7, URZ, 0x1f, UR45 ;  /* 0x0000001f3f077899 */ /* 0x000fe4000801162d */
[----:B------:R-:W-:Y:S02]  /*1030*/  ULOP3.LUT UR55, UR6, 0x3fff, URZ, 0xc0, !UPT ;  /* 0x00003fff06377892 */ /* 0x000fe4000f8ec03f */
        /* <DEDUP_REMOVED lines=18> */
[----:B--2---:R-:W-:Y:S05]  /*1160*/  CALL.ABS.NOINC R2 ;  /* 0x0000000002007343 */ /* 0x004fea0003c00000 */
.L_x_5473:
        /* <DEDUP_REMOVED lines=41> */
[----:B------:R-:W-:-:S03]  /*1400*/  MOV R5, UR5 ;  /* 0x0000000500057c02 */ /* 0x000fc60008000f00 */
        /* <DEDUP_REMOVED lines=12> */
.L_x_5554:
[----:B------:R-:W-:Y:S05]  /*14d0*/  @!P0 BRA `(.L_x_5475) ;  /* 0x0000000000048947 */ /* 0x000fea0003800000 */
[----:B------:R-:W-:Y:S01]  /*14e0*/  BPT.TRAP 0x1 ;  /* 0x000000040000795c */ /* 0x000fe20000300000 */
.L_x_5475:
[----:B-1----:R-:W-:Y:S02]  /*14f0*/  IMAD.U32 R3, RZ, RZ, UR49 ;  /* 0x00000031ff037e24 */ /* 0x002fe4000f8e00ff */
[----:B------:R-:W-:-:S03]  /*1500*/  IMAD.U32 R2, RZ, RZ, UR36 ;  /* 0x00000024ff027e24 */ /* 0x000fc6000f8e00ff */
[----:B------:R-:W-:Y:S02]  /*1510*/  LEA R3, R3, UR38, 0x3 ;  /* 0x0000002603037c11 */ /* 0x000fe4000f8e18ff */
[----:B------:R-:W-:-:S04]  /*1520*/  SHF.L.U32 R2, R2, 0x1f, RZ ;  /* 0x0000001f02027819 */ /* 0x000fc800000006ff */
[----:B------:R1:W2:Y:S01]  /*1530*/  SYNCS.PHASECHK.TRANS64.TRYWAIT P1, [R3+URZ+0x2e830], R2 ;  /* 0x02e83002030075a7 */ /* 0x0002a2000802017f */
[----:B------:R-:W-:Y:S05]  /*1540*/  @!P0 BRA `(.L_x_5476) ;  /* 0x0000000000048947 */ /* 0x000fea0003800000 */
[----:B------:R-:W-:Y:S01]  /*1550*/  BPT.TRAP 0x1 ;  /* 0x000000040000795c */ /* 0x000fe20000300000 */
.L_x_5476:
[----:B--2---:R-:W-:Y:S05]  /*1560*/  @P1 BRA `(.L_x_5477) ;  /* 0x0000000000081947 */ /* 0x004fea0003800000 */
[----:B------:R-:W2:Y:S02]  /*1570*/  SYNCS.PHASECHK.TRANS64.TRYWAIT P1, [R3+URZ+0x2e830], R2 ;  /* 0x02e83002030075a7 */ /* 0x000ea4000802017f */
[----:B--2---:R-:W-:Y:S05]  /*1580*/  @!P1 BRA `(.L_x_5478) ;  /* 0x000000d800bc9947 */ /* 0x004fea0003800000 */
.L_x_5477:
[----:B------:R-:W3:Y:S01]  /*1590*/  S2R R152, SR_TID.X ;  /* 0x0000000000987919 */ /* 0x000ee20000002100 */
[----:B------:R-:W-:Y:S01]  /*15a0*/  UIADD3 UR4, UR38, 0x20400, URZ ;  /* 0x0002040026047890 */ /* 0x000fe2000fffe03f */
[----:B------:R-:W-:-:S03]  /*15b0*/  IMAD.MOV.U32 R87, RZ, RZ, RZ ;  /* 0x000000ffff577224 */ /* 0x000fc600078e00ff */
[----:B------:R-:W-:-:S04]  /*15c0*/  USHF.R.U32.HI UR4, URZ, 0x4, UR4 ;  /* 0x000000043f047899 */ /* 0x000fc80008011604 */
[----:B------:R-:W-:-:S06]  /*15d0*/  ULOP3.LUT UR4, UR4, 0x3fff, URZ, 0xc0, !UPT ;  /* 0x00003fff04047892 */ /* 0x000fcc000f8ec03f */
[----:B-12---:R-:W-:Y:S01]  /*15e0*/  IMAD.U32 R2, RZ, RZ, UR4 ;  /* 0x00000004ff027e24 */ /* 0x006fe2000f8e00ff */
[----:B------:R-:W-:Y:S05]  /*15f0*/  WARPSYNC.ALL ;  /* 0x0000000000007948 */ /* 0x000fea0003800000 */
[----:B------:R-:W-:Y:S02]  /*1600*/  LOP3.LUT R2, R2, 0x10000, RZ, 0xfc, !PT ;  /* 0x0001000002027812 */ /* 0x000fe400078efcff */
[----:B---3--:R-:W-:Y:S02]  /*1610*/  LOP3.LUT P1, RZ, R152, 0x7f, RZ, 0xc0, !PT ;  /* 0x0000007f98ff7812 */ /* 0x008fe4000782c0ff */
[----:B------:R-:W-:Y:S01]  /*1620*/  R2UR UR20, R2 ;  /* 0x00000000021472ca */ /* 0x000fe200000e0000 */
[----:B------:R-:W-:Y:S01]  /*1630*/  ULOP3.LUT UR12, UR55, 0x10000, URZ, 0xfc, !UPT ;  /* 0x00010000370c7892 */ /* 0x000fe2000f8efc3f */
[----:B------:R-:W-:Y:S01]  /*1640*/  WARPGROUP.ARRIVE ;  /* 0x00000000000079c5 */ /* 0x000fe20000000000 */
[----:B------:R-:W-:Y:S01]  /*1650*/  UMOV UR17, 0x40000040 ;  /* 0x4000004000117882 */ /* 0x000fe20000000000 */
[----:B------:R-:W-:Y:S01]  /*1660*/  UMOV UR19, 0x40000040 ;  /* 0x4000004000137882 */ /* 0x000fe20000000000 */
[----:B------:R-:W-:Y:S01]  /*1670*/  UIADD3 UR7, UR12, 0x2, URZ ;  /* 0x000000020c077890 */ /* 0x000fe2000fffe03f */
[----:B------:R-:W-:Y:S01]  /*1680*/  IADD3 R5, R229, UR54, RZ ;  /* 0x00000036e5057c10 */ /* 0x000fe2000fffe0ff */
[----:B------:R-:W-:-:S02]  /*1690*/  UIADD3 UR11, UR12, 0x4, URZ ;  /* 0x000000040c0b7890 */ /* 0x000fc4000fffe03f */
[----:B------:R-:W-:Y:S01]  /*16a0*/  UMOV UR16, UR12 ;  /* 0x0000000c00107c82 */ /* 0x000fe20008000000 */
[----:B------:R-:W-:Y:S01]  /*16b0*/  UIADD3 UR12, UR12, 0x6, URZ ;  /* 0x000000060c0c7890 */ /* 0x000fe2000fffe03f */
[----:B------:R-:W-:Y:S02]  /*16c0*/  UMOV UR15, 0x40000040 ;  /* 0x40000040000f7882 */ /* 0x000fe40000000000 */
[----:B------:R-:W-:Y:S02]  /*16d0*/  UIMAD UR20, UR49, 0x700, UR20 ;  /* 0x00000700311478a4 */ /* 0x000fe4000f8e0214 */
[----:B------:R-:W-:Y:S02]  /*16e0*/  UISETP.GE.AND UP0, UPT, UR54, 0xe1, UPT ;  /* 0x000000e13600788c */ /* 0x000fe4000bf06270 */
[----:B------:R-:W-:Y:S02]  /*16f0*/  UIADD3 UR4, UR20, 0x200, URZ ;  /* 0x0000020014047890 */ /* 0x000fe4000fffe03f */
[----:B------:R-:W-:-:S02]  /*1700*/  UIADD3 UR5, UR20, 0x300, URZ ;  /* 0x0000030014057890 */ /* 0x000fc4000fffe03f */
[----:B------:R-:W-:Y:S01]  /*1710*/  UMOV UR18, UR20 ;  /* 0x0000001400127c82 */ /* 0x000fe20008000000 */
[----:B------:R-:W-:Y:S01]  /*1720*/  UIADD3 UR6, UR20, 0x400, URZ ;  /* 0x0000040014067890 */ /* 0x000fe2000fffe03f */
[----:B------:R-:W-:Y:S01]  /*1730*/  QGMMA.64x32x32.F32.E4M3.E4M3 R136, gdesc[UR16], RZ, !UPT, gsb0 ;  /* 0x00600000108879f3 */ /* 0x000fe2000c0008ff */
[----:B------:R-:W-:Y:S01]  /*1740*/  UIADD3 UR18, UR20, 0x100, URZ ;  /* 0x0000010014127890 */ /* 0x000fe2000fffe03f */
[----:B------:R-:W-:Y:S01]  /*1750*/  UMOV UR19, 0x40000040 ;  /* 0x4000004000137882 */ /* 0x000fe20000000000 */
[----:B------:R-:W-:Y:S02]  /*1760*/  UIADD3 UR8, UR20, 0x202, URZ ;  /* 0x0000020214087890 */ /* 0x000fe4000fffe03f */
[----:B------:R-:W-:Y:S02]  /*1770*/  UIADD3 UR9, UR20, 0x302, URZ ;  /* 0x0000030214097890 */ /* 0x000fe4000fffe03f */
[----:B------:R-:W-:Y:S02]  /*1780*/  UIADD3 UR10, UR20, 0x402, URZ ;  /* 0x00000402140a7890 */ /* 0x000fe4000fffe03f */
[----:B------:R-:W-:-:S02]  /*1790*/  UIADD3 UR13, UR20, 0x404, URZ ;  /* 0x00000404140d7890 */ /* 0x000fc4000fffe03f */
[----:B------:R-:W-:Y:S01]  /*17a0*/  UIADD3 UR14, UR20, 0x6, URZ ;  /* 0x00000006140e7890 */ /* 0x000fe2000fffe03f */
        /* <DEDUP_REMOVED lines=23> */
[----:B------:R-:W-:Y:S01]  /*1920*/  UMOV UR4, UR7 ;  /* 0x0000000700047c82 */ /* 0x000fe20008000000 */
[----:B------:R-:W-:Y:S01]  /*1930*/  UMOV UR7, 0x40000040 ;  /* 0x4000004000077882 */ /* 0x000fe20000000000 */
[----:B------:R-:W-:Y:S02]  /*1940*/  WARPGROUP.DEPBAR.LE gsb0, 0x0 ;  /* 0x00008000000079c5 */ /* 0x000fe40000010000 */
[----:B------:R-:W-:-:S06]  /*1950*/  WARPGROUP.ARRIVE ;  /* 0x00000000000079c5 */ /* 0x000fcc0000000000 */
[----:B------:R-:W-:Y:S01]  /*1960*/  QGMMA.64x32x32.F32.E4M3.E4M3 R40, gdesc[UR16], RZ, !UPT, gsb0 ;  /* 0x00600000102879f3 */ /* 0x000fe2000c0008ff */
[----:B------:R-:W-:Y:S01]  /*1970*/  UMOV UR18, UR5 ;  /* 0x0000000500127c82 */ /* 0x000fe20008000000 */
[----:B------:R-:W-:Y:S01]  /*1980*/  UMOV UR19, 0x40000040 ;  /* 0x4000004000137882 */ /* 0x000fe20000000000 */
        /* <DEDUP_REMOVED lines=32> */
[----:B------:R-:W-:Y:S01]  /*1b90*/  UMOV UR8, UR11 ;  /* 0x0000000b00087c82 */ /* 0x000fe20008000000 */
[----:B------:R-:W-:Y:S01]  /*1ba0*/  UMOV UR11, 0x40000040 ;  /* 0x40000040000b7882 */ /* 0x000fe20000000000 */
[----:B------:R-:W-:Y:S02]  /*1bb0*/  WARPGROUP.DEPBAR.LE gsb0, 0x0 ;  /* 0x00008000000079c5 */ /* 0x000fe40000010000 */
[----:B------:R-:W-:-:S06]  /*1bc0*/  WARPGROUP.ARRIVE ;  /* 0x00000000000079c5 */ /* 0x000fcc0000000000 */
[----:B------:R-:W-:Y:S01]  /*1bd0*/  QGMMA.64x32x32.F32.E4M3.E4M3 R40, gdesc[UR4], R40, gsb0 ;  /* 0x00600000042879f3 */ /* 0x000fe20008000828 */
[----:B------:R-:W-:Y:S01]  /*1be0*/  UMOV UR6, UR9 ;  /* 0x0000000900067c82 */ /* 0x000fe20008000000 */
[----:B------:R-:W-:Y:S01]  /*1bf0*/  UMOV UR7, 0x40000040 ;  /* 0x4000004000077882 */ /* 0x000fe20000000000 */
[----:B------:R-:W-:Y:S01]  /*1c00*/  UMOV UR9, 0x40000040 ;  /* 0x4000004000097882 */ /* 0x000fe20000000000 */
        /* <DEDUP_REMOVED lines=80> */
[C---:B------:R-:W-:Y:S02]  /*2110*/  FMUL.FTZ R82, R0.reuse, R129 ;  /* 0x0000008100527220 */ /* 0x040fe40000410000 */
[----:B------:R-:W5:Y:S01]  /*2120*/  MUFU.TANH R12, R12 ;  /* 0x0000000c000c7308 */ /* 0x000f620000002400 */
[C---:B------:R-:W-:Y:S01]  /*2130*/  FMUL.FTZ R83, R0.reuse, R126 ;  /* 0x0000007e00537220 */ /* 0x040fe20000410000 */
[----:B------:R-:W-:Y:S01]  /*2140*/  QGMMA.64x32x32.F32.E4M3.E4M3 R104, gdesc[UR12], R104, gsb0 ;  /* 0x006000000c6879f3 */ /* 0x000fe20008000868 */
[----:B------:R-:W-:Y:S01]  /*2150*/  UIADD3 UR14, UR20, 0x306, URZ ;  /* 0x00000306140e7890 */ /* 0x000fe2000fffe03f */
[C---:B------:R-:W-:Y:S01]  /*2160*/  FMUL.FTZ R85, R0.reuse, R133 ;  /* 0x0000008500557220 */ /* 0x040fe20000410000 */
[----:B------:R-:W-:Y:S01]  /*2170*/  UMOV UR15, 0x40000040 ;  /* 0x40000040000f7882 */ /* 0x000fe20000000000 */
        /* <DEDUP_REMOVED lines=12> */
[----:B------:R-:W-:-:S06]  /*2240*/  FMUL.FTZ R124, R0, R135 ;  /* 0x00000087007c7220 */ /* 0x000fcc0000410000 */
[----:B------:R-:W5:Y:S08]  /*2250*/  MUFU.TANH R13, R13 ;  /* 0x0000000d000d7308 */ /* 0x000f700000002400 */
        /* <DEDUP_REMOVED lines=25> */
[----:B------:R-:W-:-:S05]  /*23f0*/  FMUL.FTZ R111, R0, R111 ;  /* 0x0000006f006f7220 */ /* 0x000fca0000410000 */
[----:B------:R-:W5:Y:S08]  /*2400*/  MUFU.TANH R78, R78 ;  /* 0x0000004e004e7308 */ /* 0x000f700000002400 */
        /* <DEDUP_REMOVED lines=35> */
[----:B------:R-:W-:Y:S02]  /*2640*/  IMAD.U32 R56, RZ, RZ, UR45 ;  /* 0x0000002dff387e24 */ /* 0x000fe4000f8e00ff */
[C---:B------:R-:W-:Y:S01]  /*2650*/  FMUL.FTZ R103, R0.reuse, R60 ;  /* 0x0000003c00677220 */ /* 0x040fe20000410000 */
[C---:B------:R-:W-:Y:S01]  /*2660*/  FMUL.FTZ R60, R0.reuse, R62 ;  /* 0x0000003e003c7220 */ /* 0x040fe20000410000 */
[----:B------:R-:W-:Y:S01]  /*2670*/  FMUL.FTZ R62, R0, R64 ;  /* 0x00000040003e7220 */ /* 0x000fe20000410000 */
[----:B------:R-:W-:Y:S01]  /*2680*/  QGMMA.64x32x32.F32.E4M3.E4M3 R40, gdesc[UR12], R40, gsb0 ;  /* 0x006000000c2879f3 */ /* 0x000fe20008000828 */
[----:B------:R-:W-:Y:S02]  /*2690*/  IMAD R5, R56, -0xe0, R5 ;  /* 0xffffff2038057824 */ /* 0x000fe400078e0205 */
[C---:B------:R-:W-:Y:S01]  /*26a0*/  FMUL.FTZ R129, R0.reuse, R65 ;  /* 0x0000004100817220 */ /* 0x040fe20000410000 */
[C---:B------:R-:W-:Y:S01]  /*26b0*/  FMUL.FTZ R66, R0.reuse, R66 ;  /* 0x0000004200427220 */ /* 0x040fe20000410000 */
[C---:B------:R-:W-:Y:S01]  /*26c0*/  FMUL.FTZ R133, R0.reuse, R70 ;  /* 0x0000004600857220 */ /* 0x040fe20000410000 */
[C---:B------:R-:W-:Y:S01]  /*26d0*/  FMUL.FTZ R131, R0.reuse, R68 ;  /* 0x0000004400837220 */ /* 0x040fe20000410000 */
[C---:B------:R-:W-:Y:S01]  /*26e0*/  ISETP.GT.AND P5, PT, R5.reuse, RZ, PT ;  /* 0x000000ff0500720c */ /* 0x040fe20003fa4270 */
[----:B------:R5:W-:Y:S01]  /*26f0*/  MUFU.TANH R68, R66 ;  /* 0x0000004200447308 */ /* 0x000be20000002400 */
[----:B------:R-:W-:Y:S01]  /*2700*/  ISETP.GT.AND P1, PT, R5, 0x1, PT ;  /* 0x000000010500780c */ /* 0x000fe20003f24270 */
[----:B------:R-:W-:Y:S01]  /*2710*/  FMUL.FTZ R99, R0, R57 ;  /* 0x0000003900637220 */ /* 0x000fe20000410000 */
[----:B-1----:R-:W-:Y:S01]  /*2720*/  FSEL R4, R4, -INF , P5 ;  /* 0xff80000004047808 */ /* 0x002fe20002800000 */
[C---:B------:R-:W-:Y:S01]  /*2730*/  FMUL.FTZ R130, R0.reuse, R67 ;  /* 0x0000004300827220 */ /* 0x040fe20000410000 */
[----:B------:R-:W-:Y:S01]  /*2740*/  FSEL R64, R7, -INF , P5 ;  /* 0xff80000007407808 */ /* 0x000fe20002800000 */
[C---:B------:R-:W-:Y:S01]  /*2750*/  FMUL.FTZ R132, R0.reuse, R69 ;  /* 0x0000004500847220 */ /* 0x040fe20000410000 */
[C---:B------:R-:W-:Y:S01]  /*2760*/  ISETP.GT.AND P5, PT, R5.reuse, 0x11, PT ;  /* 0x000000110500780c */ /* 0x040fe20003fa4270 */
[----:B------:R-:W-:Y:S01]  /*2770*/  FMUL.FTZ R128, R0, R58 ;  /* 0x0000003a00807220 */ /* 0x000fe20000410000 */
[----:B--2---:R-:W-:Y:S01]  /*2780*/  FSEL R7, R10, -INF , P1 ;  /* 0xff8000000a077808 */ /* 0x004fe20000800000 */
[----:B------:R-:W-:Y:S01]  /*2790*/  FMUL.FTZ R127, R0, R59 ;  /* 0x0000003b007f7220 */ /* 0x000fe20000410000 */
[----:B------:R-:W-:Y:S01]  /*27a0*/  FSEL R65, R6, -INF , P1 ;  /* 0xff80000006417808 */ /* 0x000fe20000800000 */
[----:B------:R-:W-:Y:S01]  /*27b0*/  FMUL.FTZ R134, R0, R71 ;  /* 0x0000004700867220 */ /* 0x000fe20000410000 */
[C---:B------:R-:W-:Y:S01]  /*27c0*/  ISETP.GT.AND P1, PT, R5.reuse, 0x18, PT ;  /* 0x000000180500780c */ /* 0x040fe20003f24270 */
[----:B------:R-:W1:Y:S01]  /*27d0*/  MUFU.TANH R122, R122 ;  /* 0x0000007a007a7308 */ /* 0x000e620000002400 */
[----:B------:R-:W-:Y:S01]  /*27e0*/  ISETP.GT.AND P2, PT, R5, 0x8, PT ;  /* 0x000000080500780c */ /* 0x000fe20003f44270 */
[----:B------:R-:W-:Y:S01]  /*27f0*/  UIADD3 UR14, UR20, 0x606, URZ ;  /* 0x00000606140e7890 */ /* 0x000fe2000fffe03f */
[----:B---3--:R-:W-:Y:S01]  /*2800*/  FSEL R70, R11, -INF , P5 ;  /* 0xff8000000b467808 */ /* 0x008fe20002800000 */
[----:B------:R-:W-:Y:S01]  /*2810*/  UMOV UR15, 0x40000040 ;  /* 0x40000040000f7882 */ /* 0x000fe20000000000 */
[----:B----4-:R-:W-:Y:S01]  /*2820*/  FSEL R11, R76, -INF , P1 ;  /* 0xff8000004c0b7808 */ /* 0x010fe20000800000 */
[----:B------:R-:W-:Y:S01]  /*2830*/  FMUL.FTZ R61, R0, R61 ;  /* 0x0000003d003d7220 */ /* 0x000fe20000410000 */
[C---:B------:R-:W-:Y:S01]  /*2840*/  ISETP.GT.AND P3, PT, R5.reuse, 0x9, PT ;  /* 0x000000090500780c */ /* 0x040fe20003f64270 */
[----:B------:R-:W2:Y:S01]  /*2850*/  MUFU.TANH R120, R120 ;  /* 0x0000007800787308 */ /* 0x000ea20000002400 */
[----:B-----5:R-:W-:Y:S01]  /*2860*/  FSEL R66, R8, -INF , P2 ;  /* 0xff80000008427808 */ /* 0x020fe20001000000 */
[----:B------:R-:W-:Y:S01]  /*2870*/  FMUL.FTZ R63, R0, R63 ;  /* 0x0000003f003f7220 */ /* 0x000fe20000410000 */
[----:B------:R-:W-:-:S02]  /*2880*/  ISETP.GT.AND P4, PT, R5, 0x10, PT ;  /* 0x000000100500780c */ /* 0x000fc40003f84270 */
[----:B------:R-:W-:Y:S02]  /*2890*/  FSEL R67, R9, -INF , P3 ;  /* 0xff80000009437808 */ /* 0x000fe40001800000 */
[----:B------:R-:W-:Y:S01]  /*28a0*/  FSEL R69, R12, -INF , P4 ;  /* 0xff8000000c457808 */ /* 0x000fe20002000000 */
[----:B------:R-:W3:Y:S01]  /*28b0*/  MUFU.TANH R104, R104 ;  /* 0x0000006800687308 */ /* 0x000ee20000002400 */
[----:B------:R-:W-:Y:S02]  /*28c0*/  FSEL R6, R14, -INF , P2 ;  /* 0xff8000000e067808 */ /* 0x000fe40001000000 */
[----:B------:R-:W-:Y:S02]  /*28d0*/  ISETP.GT.AND P2, PT, R5, 0x19, PT ;  /* 0x000000190500780c */ /* 0x000fe40003f44270 */
[----:B------:R-:W-:Y:S02]  /*28e0*/  FSEL R71, R20, -INF , P1 ;  /* 0xff80000014477808 */ /* 0x000fe40000800000 */
[----:B------:R-:W-:Y:S01]  /*28f0*/  FSEL R8, R13, -INF , P3 ;  /* 0xff8000000d087808 */ /* 0x000fe20001800000 */
[----:B------:R-:W4:Y:S01]  /*2900*/  MUFU.TANH R123, R123 ;  /* 0x0000007b007b7308 */ /* 0x000f220000002400 */
[----:B------:R-:W-:-:S02]  /*2910*/  FSEL R9, R72, -INF , P4 ;  /* 0xff80000048097808 */ /* 0x000fc40002000000 */
[----:B------:R-:W-:Y:S02]  /*2920*/  ISETP.GT.AND P3, PT, R5, 0x20, PT ;  /* 0x000000200500780c */ /* 0x000fe40003f64270 */
[----:B------:R-:W-:Y:S02]  /*2930*/  FSEL R72, R15, -INF , P2 ;  /* 0xff8000000f487808 */ /* 0x000fe40001000000 */
[----:B------:R-:W-:Y:S01]  /*2940*/  ISETP.GT.AND P4, PT, R5, 0x21, PT ;  /* 0x000000210500780c */ /* 0x000fe20003f84270 */
[----:B------:R-:W5:Y:S01]  /*2950*/  MUFU.TANH R106, R106 ;  /* 0x0000006a006a7308 */ /* 0x000f620000002400 */
[----:B------:R-:W-:Y:S02]  /*2960*/  FSEL R73, R73, -INF , P3 ;  /* 0xff80000049497808 */ /* 0x000fe40001800000 */
[----:B------:R-:W-:Y:S02]  /*2970*/  FSEL R10, R21, -INF , P5 ;  /* 0xff800000150a7808 */ /* 0x000fe40002800000 */
[----:B------:R-:W-:Y:S01]  /*2980*/  ISETP.GT.AND P5, PT, R5, 0x28, PT ;  /* 0x000000280500780c */ /* 0x000fe20003fa4270 */
[----:B------:R-:W-:-:S02]  /*2990*/  WARPGROUP.DEPBAR.LE gsb0, 0x0 ;  /* 0x00008000000079c5 */ /* 0x000fc40000010000 */
[C---:B------:R-:W-:Y:S01]  /*29a0*/  FMUL.FTZ R41, R0.reuse, R41 ;  /* 0x0000002900297220 */ /* 0x040fe20000410000 */
[C---:B------:R-:W-:Y:S01]  /*29b0*/  FMUL.FTZ R57, R0.reuse, R44 ;  /* 0x0000002c00397220 */ /* 0x040fe20000410000 */
[C---:B------:R-:W-:Y:S01]  /*29c0*/  FMUL.FTZ R58, R0.reuse, R45 ;  /* 0x0000002d003a7220 */ /* 0x040fe20000410000 */
[C---:B------:R-:W-:Y:S01]  /*29d0*/  FMUL.FTZ R59, R0.reuse, R46 ;  /* 0x0000002e003b7220 */ /* 0x040fe20000410000 */
[----:B------:R1:W-:Y:S01]  /*29e0*/  MUFU.TANH R76, R41 ;  /* 0x00000029004c7308 */ /* 0x0003e20000002400 */
[----:B------:R-:W-:Y:S01]  /*29f0*/  FMUL.FTZ R135, R0, R47 ;  /* 0x0000002f00877220 */ /* 0x000fe20000410000 */
[----:B------:R-:W-:Y:S01]  /*2a00*/  FSEL R74, R74, -INF , P4 ;  /* 0xff8000004a4a7808 */ /* 0x000fe20002000000 */
[C---:B------:R-:W-:Y:S01]  /*2a10*/  FMUL.FTZ R137, R0.reuse, R49 ;  /* 0x0000003100897220 */ /* 0x040fe20000410000 */
[----:B------:R-:W-:Y:S01]  /*2a20*/  ISETP.GT.AND P1, PT, R5, 0x29, PT ;  /* 0x000000290500780c */ /* 0x000fe20003f24270 */
[----:B------:R-:W-:Y:S01]  /*2a30*/  FMUL.FTZ R136, R0, R48 ;  /* 0x0000003000887220 */ /* 0x000fe20000410000 */
[----:B------:R-:W-:Y:S01]  /*2a40*/  FSEL R78, R78, -INF , P5 ;  /* 0xff8000004e4e7808 */ /* 0x000fe20002800000 */
[C---:B------:R-:W-:Y:S01]  /*2a50*/  FMUL.FTZ R138, R0.reuse, R50 ;  /* 0x00000032008a7220 */ /* 0x040fe20000410000 */
[----:B------:R-:W-:Y:S01]  /*2a60*/  FSEL R12, R75, -INF , P2 ;  /* 0xff8000004b0c7808 */ /* 0x000fe20001000000 */
[----:B------:R-:W-:Y:S01]  /*2a70*/  FMUL.FTZ R139, R0, R51 ;  /* 0x00000033008b7220 */ /* 0x000fe20000410000 */
[----:B-1----:R-:W-:Y:S01]  /*2a80*/  FMNMX.FTZ R41, R64, R65, !PT ;  /* 0x0000004140297209 */ /* 0x002fe20007810000 */
[----:B------:R-:W-:Y:S01]  /*2a90*/  MUFU.TANH R124, R124 ;  /* 0x0000007c007c7308 */ /* 0x000fe20000002400 */
[----:B------:R-:W-:Y:S01]  /*2aa0*/  ISETP.GT.AND P2, PT, R5, 0x30, PT ;  /* 0x000000300500780c */ /* 0x000fe20003f44270 */
[----:B------:R-:W-:Y:S01]  /*2ab0*/  FMUL.FTZ R140, R0, R52 ;  /* 0x00000034008c7220 */ /* 0x000fe20000410000 */
[----:B------:R-:W-:Y:S01]  /*2ac0*/  FMNMX.FTZ R44, R66, R41, !PT ;  /* 0x00000029422c7209 */ /* 0x000fe20007810000 */
[----:B------:R-:W-:Y:S01]  /*2ad0*/  FMUL.FTZ R40, R0, R40 ;  /* 0x0000002800287220 */ /* 0x000fe20000410000 */
[----:B------:R-:W-:Y:S01]  /*2ae0*/  FSEL R77, R77, -INF , P1 ;  /* 0xff8000004d4d7808 */ /* 0x000fe20000800000 */
[----:B------:R-:W-:Y:S01]  /*2af0*/  WARPGROUP.ARRIVE ;  /* 0x00000000000079c5 */ /* 0x000fe20000000000 */
[----:B------:R-:W-:Y:S01]  /*2b00*/  FMNMX.FTZ R44, R67, R44, !PT ;  /* 0x0000002c432c7209 */ /* 0x000fe20007810000 */
[----:B------:R-:W1:Y:S01]  /*2b10*/  MUFU.TANH R105, R105 ;  /* 0x0000006900697308 */ /* 0x000e620000002400 */
[----:B------:R-:W-:Y:S01]  /*2b20*/  FSEL R13, R80, -INF , P3 ;  /* 0xff800000500d7808 */ /* 0x000fe20001800000 */
[C---:B------:R-:W-:Y:S01]  /*2b30*/  FMUL.FTZ R141, R0.reuse, R53 ;  /* 0x00000035008d7220 */ /* 0x040fe20000410000 */
[----:B------:R-:W-:Y:S01]  /*2b40*/  FMNMX.FTZ R45, R69, R44, !PT ;  /* 0x0000002c452d7209 */ /* 0x000fe20007810000 */
[----:B------:R-:W-:Y:S01]  /*2b50*/  QGMMA.64x32x32.F32.E4M3.E4M3 R24, gdesc[UR12], R24, gsb0 ;  /* 0x006000000c1879f3 */ /* 0x000fe20008000818 */
[----:B------:R-:W-:Y:S01]  /*2b60*/  ISETP.GT.AND P3, PT, R5, 0x31, PT ;  /* 0x000000310500780c */ /* 0x000fe20003f64270 */
[----:B------:R-:W-:Y:S01]  /*2b70*/  FMUL.FTZ R42, R0, R42 ;  /* 0x0000002a002a7220 */ /* 0x000fe20000410000 */
[----:B------:R-:W-:Y:S01]  /*2b80*/  FMNMX.FTZ R46, R70, R45, !PT ;  /* 0x0000002d462e7209 */ /* 0x000fe20007810000 */
[----:B------:R-:W1:Y:S01]  /*2b90*/  MUFU.TANH R125, R125 ;  /* 0x0000007d007d7308 */ /* 0x000e620000002400 */
[----:B------:R-:W-:Y:S01]  /*2ba0*/  FSEL R81, R81, -INF , P2 ;  /* 0xff80000051517808 */ /* 0x000fe20001000000 */
[C---:B------:R-:W-:Y:S01]  /*2bb0*/  FMUL.FTZ R143, R0.reuse, R55 ;  /* 0x00000037008f7220 */ /* 0x040fe20000410000 */
[----:B------:R-:W-:Y:S01]  /*2bc0*/  FMNMX.FTZ R45, R71, R46, !PT ;  /* 0x0000002e472d7209 */ /* 0x000fe20007810000 */
[C---:B------:R-:W-:Y:S01]  /*2bd0*/  FMUL.FTZ R56, R0.reuse, R43 ;  /* 0x0000002b00387220 */ /* 0x040fe20000410000 */
[----:B------:R-:W-:Y:S01]  /*2be0*/  FSEL R14, R79, -INF , P4 ;  /* 0xff8000004f0e7808 */ /* 0x000fe20002000000 */
[----:B------:R-:W-:Y:S01]  /*2bf0*/  FMUL.FTZ R142, R0, R54 ;  /* 0x00000036008e7220 */ /* 0x000fe20000410000 */
[----:B------:R-:W-:Y:S01]  /*2c00*/  FMNMX.FTZ R46, R72, R45, !PT ;  /* 0x0000002d482e7209 */ /* 0x000fe20007810000 */
[----:B------:R-:W-:Y:S01]  /*2c10*/  MUFU.TANH R109, R109 ;  /* 0x0000006d006d7308 */ /* 0x000fe20000002400 */
[----:B------:R-:W-:-:S02]  /*2c20*/  ISETP.GT.AND P4, PT, R5, 0x38, PT ;  /* 0x000000380500780c */ /* 0x000fc40003f84270 */
[----:B------:R-:W-:Y:S02]  /*2c30*/  FMNMX.FTZ R47, R73, R46, !PT ;  /* 0x0000002e492f7209 */ /* 0x000fe40007810000 */
[----:B------:R-:W-:Y:S02]  /*2c40*/  FSEL R82, R82, -INF , P3 ;  /* 0xff80000052527808 */ /* 0x000fe40001800000 */
[----:B------:R-:W-:Y:S01]  /*2c50*/  FMNMX.FTZ R49, R74, R47, !PT ;  /* 0x0000002f4a317209 */ /* 0x000fe20007810000 */
[----:B------:R-:W1:Y:S01]  /*2c60*/  MUFU.TANH R107, R107 ;  /* 0x0000006b006b7308 */ /* 0x000e620000002400 */
[----:B------:R-:W-:Y:S02]  /*2c70*/  FSEL R15, R83, -INF , P5 ;  /* 0xff800000530f7808 */ /* 0x000fe40002800000 */
[----:B------:R-:W-:Y:S02]  /*2c80*/  FMNMX.FTZ R48, R78, R49, !PT ;  /* 0x000000314e307209 */ /* 0x000fe40007810000 */
[----:B------:R-:W-:-:S02]  /*2c90*/  ISETP.GT.AND P5, PT, R5, 0x39, PT ;  /* 0x000000390500780c */ /* 0x000fc40003fa4270 */
[----:B------:R-:W-:Y:S01]  /*2ca0*/  FMNMX.FTZ R50, R77, R48, !PT ;  /* 0x000000304d327209 */ /* 0x000fe20007810000 */
[----:B------:R2:W-:Y:S01]  /*2cb0*/  MUFU.TANH R75, R40 ;  /* 0x00000028004b7308 */ /* 0x0005e20000002400 */
[----:B------:R-:W-:Y:S02]  /*2cc0*/  FSEL R86, R86, -INF , P4 ;  /* 0xff80000056567808 */ /* 0x000fe40002000000 */
[----:B------:R-:W-:Y:S02]  /*2cd0*/  FMNMX.FTZ R49, R81, R50, !PT ;  /* 0x0000003251317209 */ /* 0x000fe40007810000 */
[----:B------:R-:W-:Y:S02]  /*2ce0*/  FSEL R20, R84, -INF , P1 ;  /* 0xff80000054147808 */ /* 0x000fe40000800000 */
[----:B------:R-:W-:Y:S01]  /*2cf0*/  FMNMX.FTZ R51, R82, R49, !PT ;  /* 0x0000003152337209 */ /* 0x000fe20007810000 */
[----:B------:R-:W1:Y:S01]  /*2d00*/  MUFU.TANH R108, R108 ;  /* 0x0000006c006c7308 */ /* 0x000e620000002400 */
[----:B------:R-:W-:-:S02]  /*2d10*/  ISETP.GT.AND P1, PT, R5, 0x40, PT ;  /* 0x000000400500780c */ /* 0x000fc40003f24270 */
[----:B------:R-:W-:Y:S02]  /*2d20*/  FSEL R85, R85, -INF , P5 ;  /* 0xff80000055557808 */ /* 0x000fe40002800000 */
[----:B------:R-:W-:Y:S02]  /*2d30*/  FMNMX.FTZ R52, R86, R51, !PT ;  /* 0x0000003356347209 */ /* 0x000fe40007810000 */
[----:B------:R-:W-:Y:S01]  /*2d40*/  FSEL R21, R121, -INF , P2 ;  /* 0xff80000079157808 */ /* 0x000fe20001000000 */
[----:B------:R-:W1:Y:S01]  /*2d50*/  MUFU.TANH R110, R110 ;  /* 0x0000006e006e7308 */ /* 0x000e620000002400 */
[----:B------:R-:W-:Y:S02]  /*2d60*/  ISETP.GT.AND P2, PT, R5, 0x41, PT ;  /* 0x000000410500780c */ /* 0x000fe40003f44270 */
[----:B------:R-:W-:Y:S02]  /*2d70*/  FSEL R122, R122, -INF , P1 ;  /* 0xff8000007a7a7808 */ /* 0x000fe40000800000 */
[----:B------:R-:W-:-:S02]  /*2d80*/  FMNMX.FTZ R53, R85, R52, !PT ;  /* 0x0000003455357209 */ /* 0x000fc40007810000 */
[----:B--2---:R-:W-:Y:S01]  /*2d90*/  FSEL R40, R120, -INF , P3 ;  /* 0xff80000078287808 */ /* 0x004fe20001800000 */
[----:B------:R-:W2:Y:S01]  /*2da0*/  MUFU.TANH R113, R113 ;  /* 0x0000007100717308 */ /* 0x000ea20000002400 */
[----:B------:R-:W-:Y:S02]  /*2db0*/  ISETP.GT.AND P3, PT, R5, 0x48, PT ;  /* 0x000000480500780c */ /* 0x000fe40003f64270 */
[----:B---3--:R-:W-:Y:S02]  /*2dc0*/  FSEL R104, R104, -INF , P2 ;  /* 0xff80000068687808 */ /* 0x008fe40001000000 */
[----:B------:R-:W-:Y:S02]  /*2dd0*/  FMNMX.FTZ R53, R122, R53, !PT ;  /* 0x000000357a357209 */ /* 0x000fe40007810000 */
[----:B----4-:R-:W-:Y:S01]  /*2de0*/  FSEL R41, R123, -INF , P4 ;  /* 0xff8000007b297808 */ /* 0x010fe20002000000 */
[----:B------:R-:W3:Y:S01]  /*2df0*/  MUFU.TANH R111, R111 ;  /* 0x0000006f006f7308 */ /* 0x000ee20000002400 */
[----:B------:R-:W-:Y:S01]  /*2e00*/  ISETP.GT.AND P4, PT, R5, 0x49, PT ;  /* 0x000000490500780c */ /* 0x000fe20003f84270 */
[----:B------:R-:W-:-:S02]  /*2e10*/  WARPGROUP.DEPBAR.LE gsb0, 0x0 ;  /* 0x00008000000079c5 */ /* 0x000fc40000010000 */
[----:B-----5:R-:W-:Y:S01]  /*2e20*/  FSEL R106, R106, -INF , P3 ;  /* 0xff8000006a6a7808 */ /* 0x020fe20001800000 */
[----:B------:R-:W-:Y:S01]  /*2e30*/  FMUL.FTZ R121, R0, R36 ;  /* 0x0000002400797220 */ /* 0x000fe20000410000 */
[----:B------:R-:W-:Y:S02]  /*2e40*/  FMNMX.FTZ R55, R104, R53, !PT ;  /* 0x0000003568377209 */ /* 0x000fe40007810000 */
[----:B------:R4:W-:Y:S01]  /*2e50*/  MUFU.TANH R83, R42 ;  /* 0x0000002a00537308 */ /* 0x0009e20000002400 */
[----:B-1----:R-:W-:Y:S02]  /*2e60*/  FSEL R105, R105, -INF , P4 ;  /* 0xff80000069697808 */ /* 0x002fe40002000000 */
[----:B------:R-:W-:Y:S02]  /*2e70*/  FMNMX.FTZ R54, R106, R55, !PT ;  /* 0x000000376a367209 */ /* 0x000fe40007810000 */
[----:B------:R-:W-:Y:S01]  /*2e80*/  FSEL R43, R125, -INF , P1 ;  /* 0xff8000007d2b7808 */ /* 0x000fe20000800000 */
[----:B------:R-:W-:Y:S01]  /*2e90*/  FMUL.FTZ R125, R0, R38 ;  /* 0x00000026007d7220 */ /* 0x000fe20000410000 */
[----:B------:R-:W-:Y:S01]  /*2ea0*/  ISETP.GT.AND P1, PT, R5, 0x51, PT ;  /* 0x000000510500780c */ /* 0x000fe20003f24270 */
[----:B------:R-:W1:Y:S01]  /*2eb0*/  MUFU.TANH R112, R112 ;  /* 0x0000007000707308 */ /* 0x000e620000002400 */
[----:B----4-:R-:W-:-:S02]  /*2ec0*/  FSEL R42, R124, -INF , P5 ;  /* 0xff8000007c2a7808 */ /* 0x010fc40002800000 */
[----:B------:R-:W-:Y:S02]  /*2ed0*/  ISETP.GT.AND P5, PT, R5, 0x50, PT ;  /* 0x000000500500780c */ /* 0x000fe40003fa4270 */
[----:B------:R-:W-:Y:S02]  /*2ee0*/  FSEL R44, R107, -INF , P2 ;  /* 0xff8000006b2c7808 */ /* 0x000fe40001000000 */
[----:B------:R-:W-:Y:S01]  /*2ef0*/  FSEL R109, R109, -INF , P5 ;  /* 0xff8000006d6d7808 */ /* 0x000fe20002800000 */
[----:B------:R-:W4:Y:S01]  /*2f00*/  MUFU.TANH R126, R126 ;  /* 0x0000007e007e7308 */ /* 0x000f220000002400 */
[----:B------:R-:W-:Y:S02]  /*2f10*/  ISETP.GT.AND P2, PT, R5, 0x58, PT ;  /* 0x000000580500780c */ /* 0x000fe40003f44270 */
[----:B------:R-:W-:Y:S02]  /*2f20*/  FSEL R108, R108, -INF , P1 ;  /* 0xff8000006c6c7808 */ /* 0x000fe40000800000 */
[----:B------:R-:W-:-:S02]  /*2f30*/  FSEL R45, R110, -INF , P3 ;  /* 0xff8000006e2d7808 */ /* 0x000fc40001800000 */
[----:B------:R-:W-:Y:S01]  /*2f40*/  ISETP.GT.AND P3, PT, R5, 0x59, PT ;  /* 0x000000590500780c */ /* 0x000fe20003f64270 */
[----:B------:R-:W5:Y:S01]  /*2f50*/  MUFU.TANH R115, R115 ;  /* 0x0000007300737308 */ /* 0x000f620000002400 */
[----:B--2---:R-:W-:Y:S02]  /*2f60*/  FSEL R113, R113, -INF , P2 ;  /* 0xff80000071717808 */ /* 0x004fe40001000000 */
[----:B---3--:R-:W-:Y:S02]  /*2f70*/  FSEL R46, R111, -INF , P4 ;  /* 0xff8000006f2e7808 */ /* 0x008fe40002000000 */
[C---:B------:R-:W-:Y:S02]  /*2f80*/  ISETP.GT.AND P4, PT, R5.reuse, 0x60, PT ;  /* 0x000000600500780c */ /* 0x040fe40003f84270 */
[----:B-1----:R-:W-:Y:S01]  /*2f90*/  FSEL R112, R112, -INF , P3 ;  /* 0xff80000070707808 */ /* 0x002fe20001800000 */
[----:B------:R1:W-:Y:S01]  /*2fa0*/  MUFU.TANH R84, R56 ;  /* 0x0000003800547308 */ /* 0x0003e20000002400 */
[----:B----4-:R-:W-:Y:S01]  /*2fb0*/  FSEL R47, R126, -INF , P5 ;  /* 0xff8000007e2f7808 */ /* 0x010fe20002800000 */
[----:B------:R-:W-:Y:S01]  /*2fc0*/  FMUL.FTZ R126, R0, R31 ;  /* 0x0000001f007e7220 */ /* 0x000fe20000410000 */
[----:B------:R-:W-:-:S05]  /*2fd0*/  ISETP.GT.AND P5, PT, R5, 0x61, PT ;  /* 0x000000610500780c */ /* 0x000fca0003fa4270 */
[----:B------:R-:W2:Y:S01]  /*2fe0*/  MUFU.TANH R114, R114 ;  /* 0x0000007200727308 */ /* 0x000ea20000002400 */
[----:B-1----:R-:W-:Y:S02]  /*2ff0*/  FMNMX.FTZ R56, R105, R54, !PT ;  /* 0x0000003669387209 */ /* 0x002fe40007810000 */
[----:B-----5:R-:W-:-:S05]  /*3000*/  FSEL R115, R115, -INF , P4 ;  /* 0xff80000073737808 */ /* 0x020fca0002000000 */
[----:B------:R-:W1:Y:S08]  /*3010*/  MUFU.TANH R88, R88 ;  /* 0x0000005800587308 */ /* 0x000e700000002400 */
[----:B------:R3:W-:Y:S01]  /*3020*/  MUFU.TANH R120, R57 ;  /* 0x0000003900787308 */ /* 0x0007e20000002400 */
[----:B--2---:R-:W-:Y:S02]  /*3030*/  FSEL R48, R114, -INF , P1 ;  /* 0xff80000072307808 */ /* 0x004fe40000800000 */
[----:B------:R-:W-:-:S05]  /*3040*/  ISETP.GT.AND P1, PT, R5, 0x68, PT ;  /* 0x000000680500780c */ /* 0x000fca0003f24270 */
[----:B------:R-:W2:Y:S01]  /*3050*/  MUFU.TANH R116, R116 ;  /* 0x0000007400747308 */ /* 0x000ea20000002400 */
[----:B---3--:R-:W-:Y:S02]  /*3060*/  FMNMX.FTZ R57, R109, R56, !PT ;  /* 0x000000386d397209 */ /* 0x008fe40007810000 */
[----:B-1----:R-:W-:-:S05]  /*3070*/  FSEL R88, R88, -INF , P5 ;  /* 0xff80000058587808 */ /* 0x002fca0002800000 */
        /* <DEDUP_REMOVED lines=13> */
[----:B-1----:R-:W-:Y:S02]  /*3150*/  FSEL R90, R90, -INF , P2 ;  /* 0xff8000005a5a7808 */ /* 0x002fe40001000000 */
[----:B------:R-:W-:-:S03]  /*3160*/  FMNMX.FTZ R80, R112, R59, !PT ;  /* 0x0000003b70507209 */ /* 0x000fc60007810000 */
[----:B------:R-:W1:Y:S01]  /*3170*/  MUFU.TANH R94, R94 ;  /* 0x0000005e005e7308 */ /* 0x000e620000002400 */
[----:B------:R-:W-:-:S04]  /*3180*/  FMNMX.FTZ R59, R115, R80, !PT ;  /* 0x00000050733b7209 */ /* 0x000fc80007810000 */
[----:B------:R-:W-:-:S03]  /*3190*/  FMNMX.FTZ R80, R88, R59, !PT ;  /* 0x0000003b58507209 */ /* 0x000fc60007810000 */
[----:B------:R-:W3:Y:S01]  /*31a0*/  MUFU.TANH R93, R93 ;  /* 0x0000005d005d7308 */ /* 0x000ee20000002400 */
[----:B------:R-:W-:Y:S01]  /*31b0*/  FMNMX.FTZ R79, R89, R80, !PT ;  /* 0x00000050594f7209 */ /* 0x000fe20007810000 */
[----:B------:R-:W-:Y:S01]  /*31c0*/  FMUL.FTZ R80, R0, R24 ;  /* 0x0000001800507220 */ /* 0x000fe20000410000 */
[----:B--2---:R-:W-:Y:S02]  /*31d0*/  FSEL R51, R118, -INF , P4 ;  /* 0xff80000076337808 */ /* 0x004fe40002000000 */
[----:B------:R-:W-:-:S03]  /*31e0*/  ISETP.GT.AND P4, PT, R5, 0x71, PT ;  /* 0x000000710500780c */ /* 0x000fc60003f84270 */
[----:B------:R-:W2:Y:S01]  /*31f0*/  MUFU.TANH R91, R91 ;  /* 0x0000005b005b7308 */ /* 0x000ea20000002400 */
[----:B-1----:R-:W-:Y:S02]  /*3200*/  FSEL R54, R94, -INF , P2 ;  /* 0xff8000005e367808 */ /* 0x002fe40001000000 */
[----:B------:R-:W-:Y:S02]  /*3210*/  FMNMX.FTZ R94, R90, R79, !PT ;  /* 0x0000004f5a5e7209 */ /* 0x000fe40007810000 */
[----:B------:R-:W-:-:S03]  /*3220*/  ISETP.GT.AND P2, PT, R5, 0x80, PT ;  /* 0x000000800500780c */ /* 0x000fc60003f44270 */
[----:B------:R-:W1:Y:S01]  /*3230*/  MUFU.TANH R92, R92 ;  /* 0x0000005c005c7308 */ /* 0x000e620000002400 */
[----:B---3--:R-:W-:-:S04]  /*3240*/  FSEL R93, R93, -INF , P3 ;  /* 0xff8000005d5d7808 */ /* 0x008fc80001800000 */
[----:B------:R-:W-:-:S03]  /*3250*/  FMNMX.FTZ R79, R93, R94, !PT ;  /* 0x0000005e5d4f7209 */ /* 0x000fc60007810000 */
[----:B------:R-:W3:Y:S01]  /*3260*/  MUFU.TANH R95, R95 ;  /* 0x0000005f005f7308 */ /* 0x000ee20000002400 */
[----:B--2---:R-:W-:Y:S01]  /*3270*/  FSEL R52, R91, -INF , P5 ;  /* 0xff8000005b347808 */ /* 0x004fe20002800000 */
[----:B------:R-:W-:Y:S01]  /*3280*/  FMUL.FTZ R91, R0, R25 ;  /* 0x00000019005b7220 */ /* 0x000fe20000410000 */
[----:B------:R-:W-:-:S05]  /*3290*/  ISETP.GT.AND P5, PT, R5, 0x78, PT ;  /* 0x000000780500780c */ /* 0x000fca0003fa4270 */
[----:B------:R-:W2:Y:S01]  /*32a0*/  MUFU.TANH R102, R102 ;  /* 0x0000006600667308 */ /* 0x000ea20000002400 */
[----:B-1----:R-:W-:-:S04]  /*32b0*/  FSEL R92, R92, -INF , P4 ;  /* 0xff8000005c5c7808 */ /* 0x002fc80002000000 */
[----:B------:R-:W-:-:S03]  /*32c0*/  FMNMX.FTZ R94, R92, R79, !PT ;  /* 0x0000004f5c5e7209 */ /* 0x000fc60007810000 */
[----:B------:R-:W1:Y:S01]  /*32d0*/  MUFU.TANH R119, R119 ;  /* 0x0000007700777308 */ /* 0x000e620000002400 */
[----:B---3--:R-:W-:-:S07]  /*32e0*/  FSEL R95, R95, -INF , P5 ;  /* 0xff8000005f5f7808 */ /* 0x008fce0002800000 */
[----:B------:R-:W3:Y:S01]  /*32f0*/  MUFU.TANH R61, R61 ;  /* 0x0000003d003d7308 */ /* 0x000ee20000002400 */
[----:B--2---:R-:W-:Y:S02]  /*3300*/  FSEL R57, R102, -INF , P5 ;  /* 0xff80000066397808 */ /* 0x004fe40002800000 */
[----:B------:R-:W-:-:S05]  /*3310*/  ISETP.GT.AND P5, PT, R5, 0x89, PT ;  /* 0x000000890500780c */ /* 0x000fca0003fa4270 */
[----:B------:R-:W2:Y:S01]  /*3320*/  MUFU.TANH R96, R96 ;  /* 0x0000006000607308 */ /* 0x000ea20000002400 */
[----:B-1----:R-:W-:Y:S02]  /*3330*/  FSEL R53, R119, -INF , P1 ;  /* 0xff80000077357808 */ /* 0x002fe40000800000 */
[----:B------:R-:W-:-:S05]  /*3340*/  ISETP.GT.AND P1, PT, R5, 0x79, PT ;  /* 0x000000790500780c */ /* 0x000fca0003f24270 */
[----:B------:R-:W1:Y:S01]  /*3350*/  MUFU.TANH R101, R101 ;  /* 0x0000006500657308 */ /* 0x000e620000002400 */
[----:B---3--:R-:W-:Y:S02]  /*3360*/  FSEL R79, R61, -INF , P5 ;  /* 0xff8000003d4f7808 */ /* 0x008fe40002800000 */
[----:B------:R-:W-:-:S05]  /*3370*/  FMNMX.FTZ R61, R95, R94, !PT ;  /* 0x0000005e5f3d7209 */ /* 0x000fca0007810000 */
[----:B------:R-:W3:Y:S01]  /*3380*/  MUFU.TANH R97, R97 ;  /* 0x0000006100617308 */ /* 0x000ee20000002400 */
[----:B--2---:R-:W-:-:S04]  /*3390*/  FSEL R96, R96, -INF , P1 ;  /* 0xff80000060607808 */ /* 0x004fc80000800000 */
[----:B------:R-:W-:-:S03]  /*33a0*/  FMNMX.FTZ R61, R96, R61, !PT ;  /* 0x0000003d603d7209 */ /* 0x000fc60007810000 */
[----:B------:R-:W2:Y:S01]  /*33b0*/  MUFU.TANH R100, R100 ;  /* 0x0000006400647308 */ /* 0x000ea20000002400 */
[----:B-1----:R-:W-:Y:S02]  /*33c0*/  FSEL R58, R101, -INF , P1 ;  /* 0xff800000653a7808 */ /* 0x002fe40000800000 */
[----:B------:R-:W-:-:S05]  /*33d0*/  ISETP.GT.AND P1, PT, R5, 0x90, PT ;  /* 0x000000900500780c */ /* 0x000fca0003f24270 */
[----:B------:R-:W1:Y:S01]  /*33e0*/  MUFU.TANH R63, R63 ;  /* 0x0000003f003f7308 */ /* 0x000e620000002400 */
[----:B---3--:R-:W-:Y:S02]  /*33f0*/  FSEL R55, R97, -INF , P3 ;  /* 0xff80000061377808 */ /* 0x008fe40001800000 */
[----:B------:R-:W-:-:S05]  /*3400*/  ISETP.GT.AND P3, PT, R5, 0x81, PT ;  /* 0x000000810500780c */ /* 0x000fca0003f64270 */
[----:B------:R-:W3:Y:S01]  /*3410*/  MUFU.TANH R98, R98 ;  /* 0x0000006200627308 */ /* 0x000ee20000002400 */
[----:B--2---:R-:W-:-:S07]  /*3420*/  FSEL R100, R100, -INF , P2 ;  /* 0xff80000064647808 */ /* 0x004fce0001000000 */
[----:B------:R-:W2:Y:S01]  /*3430*/  MUFU.TANH R99, R99 ;  /* 0x0000006300637308 */ /* 0x000ea20000002400 */
[----:B-1----:R-:W-:Y:S01]  /*3440*/  FSEL R25, R63, -INF , P5 ;  /* 0xff8000003f197808 */ /* 0x002fe20002800000 */
[----:B------:R-:W-:Y:S01]  /*3450*/  FMUL.FTZ R63, R0, R26 ;  /* 0x0000001a003f7220 */ /* 0x000fe20000410000 */
[----:B------:R-:W-:Y:S02]  /*3460*/  FSEL R26, R68, -INF , P1 ;  /* 0xff800000441a7808 */ /* 0x000fe40000800000 */
[----:B------:R-:W-:Y:S02]  /*3470*/  FMNMX.FTZ R68, R100, R61, !PT ;  /* 0x0000003d64447209 */ /* 0x000fe40007810000 */
[C---:B------:R-:W-:Y:S01]  /*3480*/  ISETP.GT.AND P5, PT, R5.reuse, 0xa0, PT ;  /* 0x000000a00500780c */ /* 0x040fe20003fa4270 */
[----:B------:R-:W1:Y:S01]  /*3490*/  MUFU.TANH R103, R103 ;  /* 0x0000006700677308 */ /* 0x000e620000002400 */
[----:B---3--:R-:W-:Y:S02]  /*34a0*/  FSEL R56, R98, -INF , P4 ;  /* 0xff80000062387808 */ /* 0x008fe40002000000 */
[----:B------:R-:W-:-:S05]  /*34b0*/  ISETP.GT.AND P4, PT, R5, 0x88, PT ;  /* 0x000000880500780c */ /* 0x000fca0003f84270 */
[----:B------:R-:W3:Y:S01]  /*34c0*/  MUFU.TANH R128, R128 ;  /* 0x0000008000807308 */ /* 0x000ee20000002400 */
[----:B--2---:R-:W-:-:S04]  /*34d0*/  FSEL R99, R99, -INF , P3 ;  /* 0xff80000063637808 */ /* 0x004fc80001800000 */
[----:B------:R-:W-:-:S03]  /*34e0*/  FMNMX.FTZ R68, R99, R68, !PT ;  /* 0x0000004463447209 */ /* 0x000fc60007810000 */
[----:B------:R-:W-:Y:S01]  /*34f0*/  MUFU.TANH R62, R62 ;  /* 0x0000003e003e7308 */ /* 0x000fe20000002400 */
[----:B-1----:R-:W-:-:S04]  /*3500*/  FSEL R103, R103, -INF , P4 ;  /* 0xff80000067677808 */ /* 0x002fc80002000000 */
[----:B------:R-:W-:-:S03]  /*3510*/  FMNMX.FTZ R68, R103, R68, !PT ;  /* 0x0000004467447209 */ /* 0x000fc60007810000 */
[----:B------:R-:W1:Y:S01]  /*3520*/  MUFU.TANH R127, R127 ;  /* 0x0000007f007f7308 */ /* 0x000e620000002400 */
[----:B---3--:R-:W-:Y:S02]  /*3530*/  FSEL R59, R128, -INF , P2 ;  /* 0xff800000803b7808 */ /* 0x008fe40001000000 */
[----:B------:R-:W-:-:S05]  /*3540*/  ISETP.GT.AND P2, PT, R5, 0x91, PT ;  /* 0x000000910500780c */ /* 0x000fca0003f44270 */
[----:B------:R-:W2:Y:S08]  /*3550*/  MUFU.TANH R129, R129 ;  /* 0x0000008100817308 */ /* 0x000eb00000002400 */
[----:B------:R-:W3:Y:S01]  /*3560*/  MUFU.TANH R60, R60 ;  /* 0x0000003c003c7308 */ /* 0x000ee20000002400 */
[----:B-1----:R-:W-:Y:S01]  /*3570*/  FSEL R24, R127, -INF , P3 ;  /* 0xff8000007f187808 */ /* 0x002fe20001800000 */
[----:B------:R-:W-:Y:S01]  /*3580*/  FMUL.FTZ R127, R0, R34 ;  /* 0x00000022007f7220 */ /* 0x000fe20000410000 */
[----:B------:R-:W-:-:S05]  /*3590*/  ISETP.GT.AND P3, PT, R5, 0x98, PT ;  /* 0x000000980500780c */ /* 0x000fca0003f64270 */
[----:B------:R-:W1:Y:S01]  /*35a0*/  MUFU.TANH R131, R131 ;  /* 0x0000008300837308 */ /* 0x000e620000002400 */
[----:B--2---:R-:W-:-:S07]  /*35b0*/  FSEL R129, R129, -INF , P2 ;  /* 0xff80000081817808 */ /* 0x004fce0001000000 */
[----:B------:R-:W2:Y:S01]  /*35c0*/  MUFU.TANH R132, R132 ;  /* 0x0000008400847308 */ /* 0x000ea20000002400 */
[----:B---3--:R-:W-:Y:S02]  /*35d0*/  FSEL R60, R60, -INF , P4 ;  /* 0xff8000003c3c7808 */ /* 0x008fe40002000000 */
[----:B------:R-:W-:-:S05]  /*35e0*/  ISETP.GT.AND P4, PT, R5, 0x99, PT ;  /* 0x000000990500780c */ /* 0x000fca0003f84270 */
[----:B------:R3:W-:Y:S01]  /*35f0*/  MUFU.TANH R98, R80 ;  /* 0x0000005000627308 */ /* 0x0007e20000002400 */
[----:B-1----:R-:W-:-:S07]  /*3600*/  FSEL R131, R131, -INF , P3 ;  /* 0xff80000083837808 */ /* 0x002fce0001800000 */
[----:B------:R1:W-:Y:S01]  /*3610*/  MUFU.TANH R111, R91 ;  /* 0x0000005b006f7308 */ /* 0x0003e20000002400 */
[----:B---3--:R-:W-:Y:S01]  /*3620*/  FSEL R80, R62, -INF , P1 ;  /* 0xff8000003e507808 */ /* 0x008fe20000800000 */
[----:B------:R-:W-:Y:S01]  /*3630*/  FMUL.FTZ R62, R0, R27 ;  /* 0x0000001b003e7220 */ /* 0x000fe20000410000 */
[----:B------:R-:W-:Y:S02]  /*3640*/  ISETP.GT.AND P1, PT, R5, 0xa1, PT ;  /* 0x000000a10500780c */ /* 0x000fe40003f24270 */
[----:B--2---:R-:W-:-:S03]  /*3650*/  FSEL R132, R132, -INF , P4 ;  /* 0xff80000084847808 */ /* 0x004fc60002000000 */
[----:B------:R-:W2:Y:S01]  /*3660*/  MUFU.TANH R130, R130 ;  /* 0x0000008200827308 */ /* 0x000ea20000002400 */
[----:B-1----:R-:W-:Y:S01]  /*3670*/  FMNMX.FTZ R91, R79, R68, !PT ;  /* 0x000000444f5b7209 */ /* 0x002fe20007810000 */
[----:B------:R-:W-:Y:S01]  /*3680*/  FMUL.FTZ R68, R0, R29 ;  /* 0x0000001d00447220 */ /* 0x000fe20000410000 */
[----:B------:R-:W-:Y:S02]  /*3690*/  FSEL R29, R83, -INF , P5 ;  /* 0xff800000531d7808 */ /* 0x000fe40002800000 */
[----:B------:R-:W-:Y:S02]  /*36a0*/  FMNMX.FTZ R94, R80, R91, !PT ;  /* 0x0000005b505e7209 */ /* 0x000fe40007810000 */
[----:B------:R-:W-:Y:S01]  /*36b0*/  FSEL R83, R75, -INF , P5 ;  /* 0xff8000004b537808 */ /* 0x000fe20002800000 */
[----:B------:R-:W1:Y:S01]  /*36c0*/  MUFU.TANH R133, R133 ;  /* 0x0000008500857308 */ /* 0x000e620000002400 */
[----:B------:R-:W-:Y:S02]  /*36d0*/  FMNMX.FTZ R94, R129, R94, !PT ;  /* 0x0000005e815e7209 */ /* 0x000fe40007810000 */
[----:B------:R-:W-:-:S02]  /*36e0*/  ISETP.GT.AND P5, PT, R5, 0xb1, PT ;  /* 0x000000b10500780c */ /* 0x000fc40003fa4270 */
[----:B------:R-:W-:-:S03]  /*36f0*/  FMNMX.FTZ R75, R131, R94, !PT ;  /* 0x0000005e834b7209 */ /* 0x000fc60007810000 */
[----:B------:R-:W3:Y:S01]  /*3700*/  MUFU.TANH R134, R134 ;  /* 0x0000008600867308 */ /* 0x000ee20000002400 */
[----:B--2---:R-:W-:Y:S02]  /*3710*/  FSEL R27, R130, -INF , P2 ;  /* 0xff800000821b7808 */ /* 0x004fe40001000000 */
[----:B------:R-:W-:-:S04]  /*3720*/  ISETP.GT.AND P2, PT, R5, 0xa8, PT ;  /* 0x000000a80500780c */ /* 0x000fc80003f44270 */
[----:B------:R-:W-:Y:S01]  /*3730*/  FSEL R91, R120, -INF , P2 ;  /* 0xff800000785b7808 */ /* 0x000fe20001000000 */
[----:B------:R2:W-:Y:S01]  /*3740*/  MUFU.TANH R119, R62 ;  /* 0x0000003e00777308 */ /* 0x0005e20000002400 */
[----:B-1----:R-:W-:Y:S02]  /*3750*/  FSEL R61, R133, -INF , P3 ;  /* 0xff800000853d7808 */ /* 0x002fe40001800000 */
[----:B------:R-:W-:-:S04]  /*3760*/  ISETP.GT.AND P3, PT, R5, 0xa9, PT ;  /* 0x000000a90500780c */ /* 0x000fc80003f64270 */
[----:B------:R-:W-:Y:S01]  /*3770*/  FSEL R94, R107, -INF , P3 ;  /* 0xff8000006b5e7808 */ /* 0x000fe20001800000 */
[----:B------:R1:W-:Y:S01]  /*3780*/  MUFU.TANH R117, R63 ;  /* 0x0000003f00757308 */ /* 0x0003e20000002400 */
[----:B--2---:R-:W-:Y:S02]  /*3790*/  FSEL R62, R84, -INF , P1 ;  /* 0xff800000543e7808 */ /* 0x004fe40000800000 */
[----:B------:R-:W-:Y:S02]  /*37a0*/  FSEL R84, R76, -INF , P1 ;  /* 0xff8000004c547808 */ /* 0x000fe40000800000 */
[----:B------:R-:W-:Y:S01]  /*37b0*/  FMNMX.FTZ R76, R132, R75, !PT ;  /* 0x0000004b844c7209 */ /* 0x000fe20007810000 */
[C---:B------:R-:W-:Y:S01]  /*37c0*/  FMUL.FTZ R75, R0.reuse, R30 ;  /* 0x0000001e004b7220 */ /* 0x040fe20000410000 */
[----:B------:R-:W-:Y:S01]  /*37d0*/  ISETP.GT.AND P1, PT, R5, 0xb8, PT ;  /* 0x000000b80500780c */ /* 0x000fe20003f24270 */
[----:B------:R-:W2:Y:S01]  /*37e0*/  MUFU.TANH R136, R136 ;  /* 0x0000008800887308 */ /* 0x000ea20000002400 */
[----:B-1----:R-:W-:Y:S01]  /*37f0*/  FMUL.FTZ R63, R0, R28 ;  /* 0x0000001c003f7220 */ /* 0x002fe20000410000 */
[----:B---3--:R-:W-:-:S02]  /*3800*/  FSEL R28, R134, -INF , P4 ;  /* 0xff800000861c7808 */ /* 0x008fc40002000000 */
[C---:B------:R-:W-:Y:S02]  /*3810*/  ISETP.GT.AND P4, PT, R5.reuse, 0xb0, PT ;  /* 0x000000b00500780c */ /* 0x040fe40003f84270 */
[----:B------:R-:W-:Y:S01]  /*3820*/  FSEL R30, R110, -INF , P2 ;  /* 0xff8000006e1e7808 */ /* 0x000fe20001000000 */
[----:B------:R-:W-:Y:S01]  /*3830*/  FMUL.FTZ R110, R0, R32 ;  /* 0x00000020006e7220 */ /* 0x000fe20000410000 */
[----:B------:R-:W1:Y:S01]  /*3840*/  MUFU.TANH R137, R137 ;  /* 0x0000008900897308 */ /* 0x000e620000002400 */
[----:B------:R-:W-:-:S07]  /*3850*/  ISETP.GT.AND P2, PT, R5, 0xb9, PT ;  /* 0x000000b90500780c */ /* 0x000fce0003f44270 */
[----:B------:R3:W-:Y:S01]  /*3860*/  MUFU.TANH R114, R63 ;  /* 0x0000003f00727308 */ /* 0x0007e20000002400 */
[----:B--2---:R-:W-:-:S07]  /*3870*/  FSEL R97, R136, -INF , P4 ;  /* 0xff80000088617808 */ /* 0x004fce0002000000 */
[----:B------:R-:W2:Y:S01]  /*3880*/  MUFU.TANH R140, R140 ;  /* 0x0000008c008c7308 */ /* 0x000ea20000002400 */
[----:B---3--:R-:W-:-:S07]  /*3890*/  FMNMX.FTZ R63, R83, R76, !PT ;  /* 0x0000004c533f7209 */ /* 0x008fce0007810000 */
[----:B------:R3:W-:Y:S08]  /*38a0*/  MUFU.TANH R116, R68 ;  /* 0x0000004400747308 */ /* 0x0007f00000002400 */
[----:B------:R-:W4:Y:S01]  /*38b0*/  MUFU.TANH R135, R135 ;  /* 0x0000008700877308 */ /* 0x000f220000002400 */
[----:B---3--:R-:W-:-:S04]  /*38c0*/  FMNMX.FTZ R68, R84, R63, !PT ;  /* 0x0000003f54447209 */ /* 0x008fc80007810000 */
[----:B------:R-:W-:-:S03]  /*38d0*/  FMNMX.FTZ R101, R91, R68, !PT ;  /* 0x000000445b657209 */ /* 0x000fc60007810000 */
[----:B------:R-:W3:Y:S01]  /*38e0*/  MUFU.TANH R141, R141 ;  /* 0x0000008d008d7308 */ /* 0x000ee20000002400 */
[----:B------:R-:W-:Y:S02]  /*38f0*/  FMNMX.FTZ R102, R94, R101, !PT ;  /* 0x000000655e667209 */ /* 0x000fe40007810000 */
[----:B-1----:R-:W-:Y:S02]  /*3900*/  FSEL R101, R137, -INF , P5 ;  /* 0xff80000089657808 */ /* 0x002fe40002800000 */
[----:B------:R-:W-:Y:S02]  /*3910*/  FMNMX.FTZ R120, R97, R102, !PT ;  /* 0x0000006661787209 */ /* 0x000fe40007810000 */
[----:B--2---:R-:W-:Y:S01]  /*3920*/  FSEL R102, R140, -INF , P1 ;  /* 0xff8000008c667808 */ /* 0x004fe20000800000 */
[----:B------:R-:W1:Y:S01]  /*3930*/  MUFU.TANH R138, R138 ;  /* 0x0000008a008a7308 */ /* 0x000e620000002400 */
[----:B----4-:R-:W-:Y:S02]  /*3940*/  FSEL R63, R135, -INF , P3 ;  /* 0xff800000873f7808 */ /* 0x010fe40001800000 */
[----:B------:R-:W-:-:S05]  /*3950*/  ISETP.GT.AND P3, PT, R5, 0xc0, PT ;  /* 0x000000c00500780c */ /* 0x000fca0003f64270 */
[----:B------:R-:W2:Y:S01]  /*3960*/  MUFU.TANH R139, R139 ;  /* 0x0000008b008b7308 */ /* 0x000ea20000002400 */
[----:B---3--:R-:W-:-:S07]  /*3970*/  FSEL R107, R141, -INF , P2 ;  /* 0xff8000008d6b7808 */ /* 0x008fce0001000000 */
[----:B------:R-:W3:Y:S01]  /*3980*/  MUFU.TANH R142, R142 ;  /* 0x0000008e008e7308 */ /* 0x000ee20000002400 */
[----:B-1----:R-:W-:Y:S02]  /*3990*/  FSEL R68, R138, -INF , P4 ;  /* 0xff8000008a447808 */ /* 0x002fe40002000000 */
[----:B------:R-:W-:-:S04]  /*39a0*/  ISETP.GT.AND P4, PT, R5, 0xc1, PT ;  /* 0x000000c10500780c */ /* 0x000fc80003f84270 */
[----:B------:R-:W-:Y:S01]  /*39b0*/  FSEL R111, R111, -INF , P4 ;  /* 0xff8000006f6f7808 */ /* 0x000fe20002000000 */
[----:B------:R1:W4:Y:S01]  /*39c0*/  MUFU.TANH R76, R75 ;  /* 0x0000004b004c7308 */ /* 0x0003220000002400 */
[----:B--2---:R-:W-:Y:S02]  /*39d0*/  FSEL R32, R139, -INF , P5 ;  /* 0xff8000008b207808 */ /* 0x004fe40002800000 */
[----:B------:R-:W-:-:S04]  /*39e0*/  ISETP.GT.AND P5, PT, R5, 0xc8, PT ;  /* 0x000000c80500780c */ /* 0x000fc80003fa4270 */
[----:B------:R-:W-:Y:S01]  /*39f0*/  FSEL R114, R114, -INF , P5 ;  /* 0xff80000072727808 */ /* 0x000fe20002800000 */
[----:B------:R-:W2:Y:S01]  /*3a00*/  MUFU.TANH R143, R143 ;  /* 0x0000008f008f7308 */ /* 0x000ea20000002400 */
[----:B-1----:R-:W-:Y:S01]  /*3a10*/  FMUL.FTZ R75, R0, R33 ;  /* 0x00000021004b7220 */ /* 0x002fe20000410000 */
[----:B------:R-:W-:-:S04]  /*3a20*/  FMNMX.FTZ R33, R101, R120, !PT ;  /* 0x0000007865217209 */ /* 0x000fc80007810000 */
[----:B------:R-:W-:Y:S02]  /*3a30*/  FMNMX.FTZ R124, R102, R33, !PT ;  /* 0x00000021667c7209 */ /* 0x000fe40007810000 */
[----:B------:R1:W5:Y:S01]  /*3a40*/  MUFU.TANH R118, R110 ;  /* 0x0000006e00767308 */ /* 0x0003620000002400 */
[----:B---3--:R-:W-:Y:S02]  /*3a50*/  FSEL R33, R142, -INF , P1 ;  /* 0xff8000008e217808 */ /* 0x008fe40000800000 */
[----:B------:R-:W-:Y:S02]  /*3a60*/  FMNMX.FTZ R123, R107, R124, !PT ;  /* 0x0000007c6b7b7209 */ /* 0x000fe40007810000 */
[----:B------:R-:W-:Y:S02]  /*3a70*/  ISETP.GT.AND P1, PT, R5, 0xc9, PT ;  /* 0x000000c90500780c */ /* 0x000fe40003f24270 */
[----:B----4-:R-:W-:Y:S01]  /*3a80*/  FSEL R76, R76, -INF , P5 ;  /* 0xff8000004c4c7808 */ /* 0x010fe20002800000 */
[----:B------:R3:W4:Y:S01]  /*3a90*/  MUFU.TANH R120, R75 ;  /* 0x0000004b00787308 */ /* 0x0007220000002400 */
[----:B-1----:R-:W-:Y:S01]  /*3aa0*/  FSEL R110, R98, -INF , P3 ;  /* 0xff800000626e7808 */ /* 0x002fe20001800000 */
[----:B------:R-:W-:Y:S01]  /*3ab0*/  FMUL.FTZ R98, R0, R37 ;  /* 0x0000002500627220 */ /* 0x000fe20000410000 */
[----:B--2---:R-:W-:-:S02]  /*3ac0*/  FSEL R36, R143, -INF , P2 ;  /* 0xff8000008f247808 */ /* 0x004fc40001000000 */
[----:B------:R-:W-:Y:S02]  /*3ad0*/  FMNMX.FTZ R124, R110, R123, !PT ;  /* 0x0000007b6e7c7209 */ /* 0x000fe40007810000 */
[----:B------:R-:W-:Y:S01]  /*3ae0*/  ISETP.GT.AND P2, PT, R5, 0xd0, PT ;  /* 0x000000d00500780c */ /* 0x000fe20003f44270 */
[----:B------:R-:W1:Y:S01]  /*3af0*/  MUFU.TANH R121, R121 ;  /* 0x0000007900797308 */ /* 0x000e620000002400 */
[----:B------:R-:W-:Y:S02]  /*3b00*/  FMNMX.FTZ R37, R111, R124, !PT ;  /* 0x0000007c6f257209 */ /* 0x000fe40007810000 */
[----:B------:R-:W-:Y:S02]  /*3b10*/  FSEL R116, R116, -INF , P1 ;  /* 0xff80000074747808 */ /* 0x000fe40000800000 */
[----:B---3--:R-:W-:Y:S02]  /*3b20*/  FMNMX.FTZ R75, R114, R37, !PT ;  /* 0x00000025724b7209 */ /* 0x008fe40007810000 */
[----:B------:R-:W-:Y:S01]  /*3b30*/  FSEL R37, R117, -INF , P3 ;  /* 0xff80000075257808 */ /* 0x000fe20001800000 */
[----:B------:R-:W2:Y:S01]  /*3b40*/  MUFU.TANH R98, R98 ;  /* 0x0000006200627308 */ /* 0x000ea20000002400 */
[----:B------:R-:W-:-:S02]  /*3b50*/  ISETP.GT.AND P3, PT, R5, 0xd1, PT ;  /* 0x000000d10500780c */ /* 0x000fc40003f64270 */
[----:B-----5:R-:W-:Y:S02]  /*3b60*/  FSEL R118, R118, -INF , P2 ;  /* 0xff80000076767808 */ /* 0x020fe40001000000 */
[----:B------:R-:W-:Y:S02]  /*3b70*/  FMNMX.FTZ R123, R116, R75, !PT ;  /* 0x0000004b747b7209 */ /* 0x000fe40007810000 */
[----:B------:R-:W-:Y:S01]  /*3b80*/  FSEL R75, R119, -INF , P4 ;  /* 0xff800000774b7808 */ /* 0x000fe20002000000 */
[----:B------:R-:W-:Y:S01]  /*3b90*/  IMAD.U32 R119, RZ, RZ, UR10 ;  /* 0x0000000aff777e24 */ /* 0x000fe2000f8e00ff */
[----:B----4-:R-:W-:Y:S01]  /*3ba0*/  FSEL R117, R120, -INF , P3 ;  /* 0xff80000078757808 */ /* 0x010fe20001800000 */
[----:B------:R-:W3:Y:S01]  /*3bb0*/  MUFU.TANH R126, R126 ;  /* 0x0000007e007e7308 */ /* 0x000ee20000002400 */
[C---:B------:R-:W-:Y:S02]  /*3bc0*/  ISETP.GT.AND P4, PT, R5.reuse, 0xd8, PT ;  /* 0x000000d80500780c */ /* 0x040fe40003f84270 */
[----:B------:R-:W-:Y:S01]  /*3bd0*/  FMNMX.FTZ R120, R118, R123, !PT ;  /* 0x0000007b76787209 */ /* 0x000fe20007810000 */
[----:B------:R-:W-:Y:S01]  /*3be0*/  FMUL.FTZ R123, R0, R35 ;  /* 0x00000023007b7220 */ /* 0x000fe20000410000 */
[----:B------:R-:W-:-:S02]  /*3bf0*/  ISETP.GT.AND P5, PT, R5, 0xd9, PT ;  /* 0x000000d90500780c */ /* 0x000fc40003fa4270 */
[----:B-1----:R-:W-:Y:S01]  /*3c00*/  FSEL R124, R121, -INF , P4 ;  /* 0xff800000797c7808 */ /* 0x002fe20002000000 */
[----:B------:R-:W1:Y:S01]  /*3c10*/  MUFU.TANH R127, R127 ;  /* 0x0000007f007f7308 */ /* 0x000e620000002400 */
[----:B------:R-:W-:Y:S02]  /*3c20*/  FMNMX.FTZ R5, R117, R120, !PT ;  /* 0x0000007875057209 */ /* 0x000fe40007810000 */
[----:B--2---:R-:W-:Y:S02]  /*3c30*/  FSEL R120, R98, -INF , P5 ;  /* 0xff80000062787808 */ /* 0x004fe40002800000 */
[----:B------:R-:W-:-:S03]  /*3c40*/  FMNMX.FTZ R5, R124, R5, !PT ;  /* 0x000000057c057209 */ /* 0x000fc60007810000 */
[----:B------:R-:W2:Y:S01]  /*3c50*/  MUFU.TANH R123, R123 ;  /* 0x0000007b007b7308 */ /* 0x000ea20000002400 */
[----:B------:R-:W-:Y:S02]  /*3c60*/  FMNMX.FTZ R5, R120, R5, !PT ;  /* 0x0000000578057209 */ /* 0x000fe40007810000 */
[----:B---3--:R-:W-:-:S03]  /*3c70*/  FSEL R126, R126, -INF , P1 ;  /* 0xff8000007e7e7808 */ /* 0x008fc60000800000 */
[----:B------:R-:W3:Y:S02]  /*3c80*/  SHFL.BFLY PT, R98, R5, 0x2, 0x1f ;  /* 0x0c401f0005627f89 */ /* 0x000ee400000e0000 */
[----:B------:R-:W4:Y:S01]  /*3c90*/  MUFU.TANH R125, R125 ;  /* 0x0000007d007d7308 */ /* 0x000f220000002400 */
[----:B-1----:R-:W-:Y:S02]  /*3ca0*/  FSEL R127, R127, -INF , P2 ;  /* 0xff8000007f7f7808 */ /* 0x002fe40001000000 */
[----:B--2---:R-:W-:Y:S02]  /*3cb0*/  FSEL R123, R123, -INF , P3 ;  /* 0xff8000007b7b7808 */ /* 0x004fe40001800000 */
[----:B----4-:R-:W-:Y:S02]  /*3cc0*/  FSEL R125, R125, -INF , P4 ;  /* 0xff8000007d7d7808 */ /* 0x010fe40002000000 */
[----:B---3--:R-:W-:-:S05]  /*3cd0*/  FMNMX.FTZ R121, R5, R98, !PT ;  /* 0x0000006205797209 */ /* 0x008fca0007810000 */
[----:B------:R-:W1:Y:S02]  /*3ce0*/  SHFL.BFLY PT, R98, R121, 0x1, 0x1f ;  /* 0x0c201f0079627f89 */ /* 0x000e6400000e0000 */
[----:B-1----:R-:W-:Y:S01]  /*3cf0*/  FMNMX.FTZ R98, R121, R98, !PT ;  /* 0x0000006279627209 */ /* 0x002fe20007810000 */
[----:B------:R-:W-:-:S03]  /*3d00*/  FMUL.FTZ R121, R0, R39 ;  /* 0x0000002700797220 */ /* 0x000fc60000410000 */
[C---:B------:R-:W-:Y:S01]  /*3d10*/  FSETP.NEU.FTZ.AND P6, PT, R98.reuse, -INF , PT ;  /* 0xff8000006200780b */ /* 0x040fe20003fdd000 */
[----:B------:R-:W-:-:S02]  /*3d20*/  FFMA.FTZ R119, R98, R119, -8 ;  /* 0xc100000062777423 */ /* 0x000fc40000010077 */
[----:B------:R-:W1:Y:S03]  /*3d30*/  MUFU.TANH R121, R121 ;  /* 0x0000007900797308 */ /* 0x000e660000002400 */
[----:B------:R-:W-:Y:S02]  /*3d40*/  FSEL R119, R119, RZ, P6 ;  /* 0x000000ff77777208 */ /* 0x000fe40003000000 */
[----:B------:R-:W-:-:S03]  /*3d50*/  LOP3.LUT P6, RZ, R152, 0x7f, RZ, 0xc0, !PT ;  /* 0x0000007f98ff7812 */ /* 0x000fc600078cc0ff */
        /* <DEDUP_REMOVED lines=25> */
[----:B------:R2:W-:Y:S01]  /*3ef0*/  MUFU.EX2 R82, R85 ;  /* 0x0000005500527308 */ /* 0x0005e20000000800 */
[----:B------:R-:W-:Y:S01]  /*3f00*/  FMNMX.FTZ R86, R12, R77, !PT ;  /* 0x0000004d0c567209 */ /* 0x000fe20007810000 */
[--C-:B------:R-:W-:Y:S01]  /*3f10*/  FFMA.FTZ R77, R106, UR10, -R119.reuse ;  /* 0x0000000a6a4d7c23 */ /* 0x100fe20008010877 */
[----:B------:R-:W-:-:S01]  /*3f20*/  FFMA.FTZ R73, R122, UR10, -R119 ;  /* 0x0000000a7a497c23 */ /* 0x000fc20008010877 */
[--C-:B------:R-:W-:Y:S01]  /*3f30*/  FFMA.FTZ R122, R99, UR10, -R119.reuse ;  /* 0x0000000a637a7c23 */ /* 0x100fe20008010877 */
[----:B------:R-:W-:Y:S01]  /*3f40*/  FMNMX.FTZ R81, R13, R86, !PT ;  /* 0x000000560d517209 */ /* 0x000fe20007810000 */
[--C-:B------:R-:W-:Y:S01]  /*3f50*/  FFMA.FTZ R88, R88, UR10, -R119.reuse ;  /* 0x0000000a58587c23 */ /* 0x100fe20008010877 */
[----:B-1----:R-:W-:Y:S01]  /*3f60*/  FSEL R121, R121, -INF , P5 ;  /* 0xff80000079797808 */ /* 0x002fe20002800000 */
[--C-:B------:R-:W-:Y:S01]  /*3f70*/  FFMA.FTZ R129, R129, UR10, -R119.reuse ;  /* 0x0000000a81817c23 */ /* 0x100fe20008010877 */
        /* <DEDUP_REMOVED lines=8> */
[----:B------:R-:W-:Y:S01]  /*4000*/  FMNMX.FTZ R104, R20, R81, !PT ;  /* 0x0000005114687209 */ /* 0x000fe20007810000 */
[----:B------:R-:W-:-:S01]  /*4010*/  FFMA.FTZ R81, R109, UR10, -R119 ;  /* 0x0000000a6d517c23 */ /* 0x000fc20008010877 */
[--C-:B------:R-:W-:Y:S01]  /*4020*/  FFMA.FTZ R109, R108, UR10, -R119.reuse ;  /* 0x0000000a6c6d7c23 */ /* 0x100fe20008010877 */
[----:B------:R-:W-:-:S01]  /*4030*/  FFMA.FTZ R97, R97, UR10, -R119 ;  /* 0x0000000a61617c23 */ /* 0x000fc20008010877 */
[----:B--2---:R-:W-:Y:S01]  /*4040*/  FMNMX.FTZ R85, R21, R104, !PT ;  /* 0x0000006815557209 */ /* 0x004fe20007810000 */
[----:B------:R-:W-:Y:S01]  /*4050*/  @!P6 VIADD R3, R3, 0x2e840 ;  /* 0x0002e8400303e836 */ /* 0x000fe20000000000 */
[----:B------:R-:W-:Y:S02]  /*4060*/  MUFU.EX2 R5, R5 ;  /* 0x0000000500057308 */ /* 0x000fe40000000800 */
[----:B------:R-:W-:-:S02]  /*4070*/  FMNMX.FTZ R104, R40, R85, !PT ;  /* 0x0000005528687209 */ /* 0x000fc40007810000 */
[----:B------:R-:W-:Y:S02]  /*4080*/  @!P6 PRMT R3, RZ, 0x654, R3 ;  /* 0x00000654ff03e816 */ /* 0x000fe40000000003 */
[----:B------:R-:W-:Y:S02]  /*4090*/  FMNMX.FTZ R85, R41, R104, !PT ;  /* 0x0000006829557209 */ /* 0x000fe40007810000 */
[----:B------:R2:W-:Y:S01]  /*40a0*/  MUFU.EX2 R104, R109 ;  /* 0x0000006d00687308 */ /* 0x0005e20000000800 */
[----:B------:R3:W-:Y:S01]  /*40b0*/  @!P6 SYNCS.ARRIVE.TRANS64.RED.A1T0 RZ, [R3+URZ], RZ ;  /* 0x000000ff03ffe9a7 */ /* 0x0007e2000810043f */
[----:B------:R-:W-:Y:S01]  /*40c0*/  FMNMX.FTZ R106, R42, R85, !PT ;  /* 0x000000552a6a7209 */ /* 0x000fe20007810000 */
[--C-:B------:R-:W-:Y:S01]  /*40d0*/  FFMA.FTZ R85, R113, UR10, -R119.reuse ;  /* 0x0000000a71557c23 */ /* 0x100fe20008010877 */
[----:B------:R-:W-:-:S02]  /*40e0*/  FFMA.FTZ R113, R89, UR10, -R119 ;  /* 0x0000000a59717c23 */ /* 0x000fc40008010877 */
[----:B-1----:R-:W-:-:S02]  /*40f0*/  FMNMX.FTZ R105, R43, R106, !PT ;  /* 0x0000006a2b697209 */ /* 0x002fc40007810000 */
[----:B------:R-:W-:Y:S02]  /*4100*/  MUFU.EX2 R34, R34 ;  /* 0x0000002200227308 */ /* 0x000fe40000000800 */
[----:B------:R-:W-:-:S04]  /*4110*/  FMNMX.FTZ R106, R44, R105, !PT ;  /* 0x000000692c6a7209 */ /* 0x000fc80007810000 */
[----:B------:R-:W-:Y:S02]  /*4120*/  FMNMX.FTZ R105, R45, R106, !PT ;  /* 0x0000006a2d697209 */ /* 0x000fe40007810000 */
[----:B------:R1:W-:Y:S02]  /*4130*/  MUFU.EX2 R106, R112 ;  /* 0x00000070006a7308 */ /* 0x0003e40000000800 */
[----:B------:R-:W-:Y:S01]  /*4140*/  FMNMX.FTZ R108, R46, R105, !PT ;  /* 0x000000692e6c7209 */ /* 0x000fe20007810000 */
[--C-:B------:R-:W-:Y:S01]  /*4150*/  FFMA.FTZ R105, R115, UR10, -R119.reuse ;  /* 0x0000000a73697c23 */ /* 0x100fe20008010877 */
[----:B------:R-:W-:-:S02]  /*4160*/  FFMA.FTZ R115, R100, UR10, -R119 ;  /* 0x0000000a64737c23 */ /* 0x000fc40008010877 */
[----:B--2---:R-:W-:Y:S02]  /*4170*/  FMNMX.FTZ R109, R47, R108, !PT ;  /* 0x0000006c2f6d7209 */ /* 0x004fe40007810000 */
[----:B------:R-:W-:Y:S02]  /*4180*/  MUFU.EX2 R31, R31 ;  /* 0x0000001f001f7308 */ /* 0x000fe40000000800 */
[----:B------:R-:W-:-:S04]  /*4190*/  FMNMX.FTZ R108, R48, R109, !PT ;  /* 0x0000006d306c7209 */ /* 0x000fc80007810000 */
[----:B------:R-:W-:Y:S02]  /*41a0*/  FMNMX.FTZ R109, R49, R108, !PT ;  /* 0x0000006c316d7209 */ /* 0x000fe40007810000 */
[----:B------:R-:W2:Y:S02]  /*41b0*/  MUFU.EX2 R64, R64 ;  /* 0x0000004000407308 */ /* 0x000ea40000000800 */
[----:B------:R-:W-:Y:S01]  /*41c0*/  FMNMX.FTZ R108, R50, R109, !PT ;  /* 0x0000006d326c7209 */ /* 0x000fe20007810000 */
[----:B------:R-:W-:-:S03]  /*41d0*/  FFMA.FTZ R109, R90, UR10, -R119 ;  /* 0x0000000a5a6d7c23 */ /* 0x000fc60008010877 */
[----:B------:R-:W-:Y:S02]  /*41e0*/  FMNMX.FTZ R89, R51, R108, !PT ;  /* 0x0000006c33597209 */ /* 0x000fe40007810000 */
[----:B------:R4:W-:Y:S02]  /*41f0*/  MUFU.EX2 R108, R113 ;  /* 0x00000071006c7308 */ /* 0x0009e40000000800 */
[----:B-1----:R-:W-:-:S04]  /*4200*/  FMNMX.FTZ R112, R52, R89, !PT ;  /* 0x0000005934707209 */ /* 0x002fc80007810000 */
[----:B------:R-:W-:Y:S01]  /*4210*/  FMNMX.FTZ R89, R53, R112, !PT ;  /* 0x0000007035597209 */ /* 0x000fe20007810000 */
[----:B------:R-:W-:-:S01]  /*4220*/  FFMA.FTZ R112, R92, UR10, -R119 ;  /* 0x0000000a5c707c23 */ /* 0x000fc20008010877 */
[----:B------:R-:W-:Y:S01]  /*4230*/  MUFU.EX2 R35, R35 ;  /* 0x0000002300237308 */ /* 0x000fe20000000800 */
[----:B----4-:R-:W-:-:S01]  /*4240*/  FFMA.FTZ R113, R95, UR10, -R119 ;  /* 0x0000000a5f717c23 */ /* 0x010fc20008010877 */
[----:B------:R-:W-:Y:S01]  /*4250*/  FMNMX.FTZ R90, R54, R89, !PT ;  /* 0x00000059365a7209 */ /* 0x000fe20007810000 */
[----:B------:R-:W-:-:S01]  /*4260*/  FFMA.FTZ R89, R93, UR10, -R119 ;  /* 0x0000000a5d597c23 */ /* 0x000fc20008010877 */
[----:B------:R-:W-:Y:S01]  /*4270*/  FFMA.FTZ R95, R96, UR10, -R119 ;  /* 0x0000000a605f7c23 */ /* 0x000fe20008010877 */
[----:B--2---:R-:W-:Y:S02]  /*4280*/  F2FP.SATFINITE.E4M3.F32.PACK_AB_MERGE_C R200, R64, R31, RZ ;  /* 0x0000001f40c8723e */ /* 0x004fe400048070ff */
[----:B------:R-:W-:Y:S01]  /*4290*/  FMNMX.FTZ R93, R55, R90, !PT ;  /* 0x0000005a375d7209 */ /* 0x000fe20007810000 */
[----:B------:R-:W-:Y:S01]  /*42a0*/  MUFU.EX2 R38, R38 ;  /* 0x0000002600267308 */ /* 0x000fe20000000800 */
[----:B------:R-:W-:-:S02]  /*42b0*/  F2FP.SATFINITE.E4M3.F32.PACK_AB_MERGE_C R200, R34, R5, R200 ;  /* 0x0000000522c8723e */ /* 0x000fc400048070c8 */
        /* <DEDUP_REMOVED lines=8> */
[----:B------:R1:W-:Y:S03]  /*4340*/  MUFU.EX2 R92, R113 ;  /* 0x00000071005c7308 */ /* 0x0003e60000000800 */
[----:B------:R-:W-:-:S04]  /*4350*/  FMNMX.FTZ R93, R25, R96, !PT ;  /* 0x00000060195d7209 */ /* 0x000fc80007810000 */
[----:B------:R-:W-:Y:S01]  /*4360*/  FMNMX.FTZ R96, R26, R93, !PT ;  /* 0x0000005d1a607209 */ /* 0x000fe20007810000 */
[----:B------:R-:W2:Y:S01]  /*4370*/  MUFU.EX2 R70, R70 ;  /* 0x0000004600467308 */ /* 0x000ea20000000800 */
[----:B-1----:R-:W-:-:S02]  /*4380*/  FFMA.FTZ R113, R80, UR10, -R119 ;  /* 0x0000000a50717c23 */ /* 0x002fc40008010877 */
[----:B------:R-:W-:-:S04]  /*4390*/  FMNMX.FTZ R96, R27, R96, !PT ;  /* 0x000000601b607209 */ /* 0x000fc80007810000 */
[----:B------:R-:W-:Y:S01]  /*43a0*/  FMNMX.FTZ R99, R61, R96, !PT ;  /* 0x000000603d637209 */ /* 0x000fe20007810000 */
[----:B------:R1:W-:Y:S03]  /*43b0*/  MUFU.EX2 R93, R115 ;  /* 0x00000073005d7308 */ /* 0x0003e60000000800 */
[----:B------:R-:W-:Y:S01]  /*43c0*/  FMNMX.FTZ R100, R28, R99, !PT ;  /* 0x000000631c647209 */ /* 0x000fe20007810000 */
[----:B------:R-:W-:-:S03]  /*43d0*/  FFMA.FTZ R99, R103, UR10, -R119 ;  /* 0x0000000a67637c23 */ /* 0x000fc60008010877 */
[----:B------:R-:W-:Y:S01]  /*43e0*/  FMNMX.FTZ R103, R29, R100, !PT ;  /* 0x000000641d677209 */ /* 0x000fe20007810000 */
[----:B------:R-:W-:-:S01]  /*43f0*/  FFMA.FTZ R100, R79, UR10, -R119 ;  /* 0x0000000a4f647c23 */ /* 0x000fc20008010877 */
[----:B------:R4:W-:Y:S01]  /*4400*/  MUFU.EX2 R96, R122 ;  /* 0x0000007a00607308 */ /* 0x0009e20000000800 */
[----:B-1----:R-:W-:-:S01]  /*4410*/  FFMA.FTZ R115, R118, UR10, -R119 ;  /* 0x0000000a76737c23 */ /* 0x002fc20008010877 */
[----:B------:R-:W-:Y:S01]  /*4420*/  FMNMX.FTZ R103, R62, R103, !PT ;  /* 0x000000673e677209 */ /* 0x000fe20007810000 */
[----:B------:R-:W-:Y:S01]  /*4430*/  IMAD.U32 R118, RZ, RZ, UR10 ;  /* 0x0000000aff767e24 */ /* 0x000fe2000f8e00ff */
[----:B--2---:R-:W-:Y:S02]  /*4440*/  F2FP.SATFINITE.E4M3.F32.PACK_AB_MERGE_C R202, R70, R39, RZ ;  /* 0x0000002746ca723e */ /* 0x004fe400048070ff */
[----:B------:R-:W-:Y:S02]  /*4450*/  FMNMX.FTZ R112, R30, R103, !PT ;  /* 0x000000671e707209 */ /* 0x000fe40007810000 */
[----:B------:R-:W-:Y:S01]  /*4460*/  MUFU.EX2 R65, R65 ;  /* 0x0000004100417308 */ /* 0x000fe20000000800 */
[----:B------:R-:W-:-:S02]  /*4470*/  F2FP.SATFINITE.E4M3.F32.PACK_AB_MERGE_C R202, R38, R35, R202 ;  /* 0x0000002326ca723e */ /* 0x000fc400048070ca */
[----:B------:R-:W-:-:S04]  /*4480*/  FMNMX.FTZ R79, R63, R112, !PT ;  /* 0x000000703f4f7209 */ /* 0x000fc80007810000 */
[----:B------:R-:W-:Y:S01]  /*4490*/  FMNMX.FTZ R103, R68, R79, !PT ;  /* 0x0000004f44677209 */ /* 0x000fe20007810000 */
[----:B------:R-:W-:Y:S03]  /*44a0*/  MUFU.EX2 R66, R66 ;  /* 0x0000004200427308 */ /* 0x000fe60000000800 */
[----:B------:R-:W-:-:S04]  /*44b0*/  FMNMX.FTZ R80, R32, R103, !PT ;  /* 0x0000006720507209 */ /* 0x000fc80007810000 */
[----:B------:R-:W-:Y:S01]  /*44c0*/  FMNMX.FTZ R103, R33, R80, !PT ;  /* 0x0000005021677209 */ /* 0x000fe20007810000 */
[----:B------:R1:W-:Y:S03]  /*44d0*/  MUFU.EX2 R79, R113 ;  /* 0x00000071004f7308 */ /* 0x0003e60000000800 */
[----:B------:R-:W-:-:S04]  /*44e0*/  FMNMX.FTZ R112, R36, R103, !PT ;  /* 0x0000006724707209 */ /* 0x000fc80007810000 */
[----:B----4-:R-:W-:Y:S01]  /*44f0*/  FMNMX.FTZ R122, R37, R112, !PT ;  /* 0x00000070257a7209 */ /* 0x010fe20007810000 */
[----:B------:R-:W-:Y:S01]  /*4500*/  MUFU.EX2 R80, R129 ;  /* 0x0000008100507308 */ /* 0x000fe20000000800 */
[----:B-1----:R-:W-:-:S02]  /*4510*/  FFMA.FTZ R113, R132, UR10, -R119 ;  /* 0x0000000a84717c23 */ /* 0x002fc40008010877 */
        /* <DEDUP_REMOVED lines=8> */
[----:B------:R-:W1:Y:S03]  /*45a0*/  MUFU.EX2 R74, R74 ;  /* 0x0000004a004a7308 */ /* 0x000e660000000800 */
[----:B------:R-:W-:Y:S01]  /*45b0*/  FMNMX.FTZ R103, R121, R122, !PT ;  /* 0x0000007a79677209 */ /* 0x000fe20007810000 */
[--C-:B------:R-:W-:Y:S01]  /*45c0*/  FFMA.FTZ R122, R101, UR10, -R119.reuse ;  /* 0x0000000a657a7c23 */ /* 0x100fe20008010877 */
[----:B------:R-:W-:-:S01]  /*45d0*/  FFMA.FTZ R101, R102, UR10, -R119 ;  /* 0x0000000a66657c23 */ /* 0x000fc20008010877 */
[--C-:B------:R-:W-:Y:S01]  /*45e0*/  FFMA.FTZ R102, R107, UR10, -R119.reuse ;  /* 0x0000000a6b667c23 */ /* 0x100fe20008010877 */
[----:B------:R-:W-:-:S01]  /*45f0*/  FFMA.FTZ R107, R110, UR10, -R119 ;  /* 0x0000000a6e6b7c23 */ /* 0x000fc20008010877 */
[----:B------:R-:W2:Y:S01]  /*4600*/  SHFL.BFLY PT, R128, R103, 0x2, 0x1f ;  /* 0x0c401f0067807f89 */ /* 0x000ea200000e0000 */
[----:B------:R-:W-:-:S01]  /*4610*/  FFMA.FTZ R110, R111, UR10, -R119 ;  /* 0x0000000a6f6e7c23 */ /* 0x000fc20008010877 */
[--C-:B------:R-:W-:Y:S01]  /*4620*/  FFMA.FTZ R111, R114, UR10, -R119.reuse ;  /* 0x0000000a726f7c23 */ /* 0x100fe20008010877 */
[----:B------:R-:W-:-:S01]  /*4630*/  FFMA.FTZ R114, R116, UR10, -R119 ;  /* 0x0000000a74727c23 */ /* 0x000fc20008010877 */
[--C-:B------:R-:W-:Y:S01]  /*4640*/  FFMA.FTZ R116, R117, UR10, -R119.reuse ;  /* 0x0000000a75747c23 */ /* 0x100fe20008010877 */
[----:B------:R-:W-:-:S01]  /*4650*/  FFMA.FTZ R117, R124, UR10, -R119 ;  /* 0x0000000a7c757c23 */ /* 0x000fc20008010877 */
[----:B------:R-:W-:Y:S01]  /*4660*/  MUFU.EX2 R67, R67 ;  /* 0x0000004300437308 */ /* 0x000fe20000000800 */
[----:B-1----:R-:W-:-:S04]  /*4670*/  F2FP.SATFINITE.E4M3.F32.PACK_AB_MERGE_C R204, R74, R69, RZ ;  /* 0x000000454acc723e */ /* 0x002fc800048070ff */
[----:B------:R-:W-:-:S03]  /*4680*/  F2FP.SATFINITE.E4M3.F32.PACK_AB_MERGE_C R204, R66, R65, R204 ;  /* 0x0000004142cc723e */ /* 0x000fc600048070cc */
[----:B------:R-:W-:Y:S08]  /*4690*/  MUFU.EX2 R72, R72 ;  /* 0x0000004800487308 */ /* 0x000ff00000000800 */
[----:B------:R-:W-:Y:S01]  /*46a0*/  MUFU.EX2 R71, R71 ;  /* 0x0000004700477308 */ /* 0x000fe20000000800 */
[----:B--2---:R-:W-:-:S05]  /*46b0*/  FMNMX.FTZ R128, R103, R128, !PT ;  /* 0x0000008067807209 */ /* 0x004fca0007810000 */
[----:B------:R-:W1:Y:S02]  /*46c0*/  SHFL.BFLY PT, R103, R128, 0x1, 0x1f ;  /* 0x0c201f0080677f89 */ /* 0x000e6400000e0000 */
[----:B------:R-:W2:Y:S08]  /*46d0*/  MUFU.EX2 R78, R78 ;  /* 0x0000004e004e7308 */ /* 0x000eb00000000800 */
[----:B------:R-:W-:Y:S08]  /*46e0*/  MUFU.EX2 R73, R73 ;  /* 0x0000004900497308 */ /* 0x000ff00000000800 */
[----:B------:R-:W4:Y:S01]  /*46f0*/  MUFU.EX2 R77, R77 ;  /* 0x0000004d004d7308 */ /* 0x000f220000000800 */
[----:B--2---:R-:W-:-:S04]  /*4700*/  F2FP.SATFINITE.E4M3.F32.PACK_AB_MERGE_C R206, R78, R71, RZ ;  /* 0x000000474ece723e */ /* 0x004fc800048070ff */
[----:B------:R-:W-:Y:S02]  /*4710*/  F2FP.SATFINITE.E4M3.F32.PACK_AB_MERGE_C R206, R72, R67, R206 ;  /* 0x0000004348ce723e */ /* 0x000fe400048070ce */
[----:B-1----:R-:W-:Y:S01]  /*4720*/  FMNMX.FTZ R103, R128, R103, !PT ;  /* 0x0000006780677209 */ /* 0x002fe20007810000 */
[----:B------:R-:W-:Y:S03]  /*4730*/  MUFU.EX2 R81, R81 ;  /* 0x0000005100517308 */ /* 0x000fe60000000800 */
[C---:B------:R-:W-:Y:S01]  /*4740*/  FSETP.NEU.FTZ.AND P1, PT, R103.reuse, -INF , PT ;  /* 0xff8000006700780b */ /* 0x040fe20003f3d000 */
[----:B------:R-:W-:Y:S01]  /*4750*/  FFMA.FTZ R124, R103, R118, -8 ;  /* 0xc1000000677c7423 */ /* 0x000fe20000010076 */
[----:B------:R-:W-:-:S03]  /*4760*/  FFMA.FTZ R118, R120, UR10, -R119 ;  /* 0x0000000a78767c23 */ /* 0x000fc60008010877 */
[----:B------:R-:W-:Y:S01]  /*4770*/  MUFU.EX2 R85, R85 ;  /* 0x0000005500557308 */ /* 0x000fe20000000800 */
[----:B------:R-:W-:Y:S02]  /*4780*/  FSEL R119, R124, RZ, P1 ;  /* 0x000000ff7c777208 */ /* 0x000fe40000800000 */
[----:B------:R-:W-:Y:S02]  /*4790*/  PLOP3.LUT P1, PT, PT, PT, UP0, 0x80, 0x0 ;  /* 0x000000000000781c */ /* 0x000fe40003f2f008 */
[----:B----4-:R-:W-:Y:S01]  /*47a0*/  F2FP.SATFINITE.E4M3.F32.PACK_AB_MERGE_C R208, R86, R77, RZ ;  /* 0x0000004d56d0723e */ /* 0x010fe200048070ff */
        /* <DEDUP_REMOVED lines=20> */
[----:B------:R-:W-:Y:S01]  /*48f0*/  FADD.FTZ R54, R5, R34 ;  /* 0x0000002205367221 */ /* 0x000fe20000010000 */
[----:B------:R-:W-:-:S01]  /*4900*/  FFMA.FTZ R15, R44, UR10, -R119 ;  /* 0x0000000a2c0f7c23 */ /* 0x000fc20008010877 */
[----:B------:R-:W2:Y:S01]  /*4910*/  MUFU.EX2 R120, R120 ;  /* 0x0000007800787308 */ /* 0x000ea20000000800 */
[----:B------:R-:W-:-:S01]  /*4920*/  FFMA.FTZ R131, R12, UR10, -R119 ;  /* 0x0000000a0c837c23 */ /* 0x000fc20008010877 */
[--C-:B------:R-:W-:Y:S01]  /*4930*/  FFMA.FTZ R44, R45, UR10, -R119.reuse ;  /* 0x0000000a2d2c7c23 */ /* 0x100fe20008010877 */
[----:B------:R-:W-:-:S01]  /*4940*/  FFMA.FTZ R45, R55, UR10, -R119 ;  /* 0x0000000a372d7c23 */ /* 0x000fc20008010877 */
[----:B------:R-:W-:Y:S01]  /*4950*/  FADD.FTZ R55, R31, R54 ;  /* 0x000000361f377221 */ /* 0x000fe20000010000 */
[----:B------:R-:W-:-:S01]  /*4960*/  FFMA.FTZ R135, R46, UR10, -R119 ;  /* 0x0000000a2e877c23 */ /* 0x000fc20008010877 */
[--C-:B------:R-:W-:Y:S01]  /*4970*/  FFMA.FTZ R46, R56, UR10, -R119.reuse ;  /* 0x0000000a382e7c23 */ /* 0x100fe20008010877 */
[----:B------:R-:W-:-:S01]  /*4980*/  FFMA.FTZ R12, R43, UR10, -R119 ;  /* 0x0000000a2b0c7c23 */ /* 0x000fc20008010877 */
[----:B------:R-:W4:Y:S01]  /*4990*/  MUFU.EX2 R129, R129 ;  /* 0x0000008100817308 */ /* 0x000f220000000800 */
[----:B-1----:R-:W-:-:S01]  /*49a0*/  FADD.FTZ R49, R4, R7 ;  /* 0x0000000704317221 */ /* 0x002fc20000010000 */
[----:B------:R-:W-:Y:S01]  /*49b0*/  FADD.FTZ R56, R64, R55 ;  /* 0x0000003740387221 */ /* 0x000fe20000010000 */
[----:B------:R-:W-:-:S01]  /*49c0*/  FFMA.FTZ R43, R52, UR10, -R119 ;  /* 0x0000000a342b7c23 */ /* 0x000fc20008010877 */
[--C-:B------:R-:W-:Y:S01]  /*49d0*/  FFMA.FTZ R52, R57, UR10, -R119.reuse ;  /* 0x0000000a39347c23 */ /* 0x100fe20008010877 */
[----:B------:R-:W-:-:S01]  /*49e0*/  FFMA.FTZ R10, R21, UR10, -R119 ;  /* 0x0000000a150a7c23 */ /* 0x000fc20008010877 */
[----:B------:R-:W-:Y:S01]  /*49f0*/  FADD.FTZ R57, R35, R56 ;  /* 0x0000003823397221 */ /* 0x000fe20000010000 */
[----:B------:R-:W-:-:S01]  /*4a00*/  FFMA.FTZ R21, R48, UR10, -R119 ;  /* 0x0000000a30157c23 */ /* 0x000fc20008010877 */
[----:B------:R-:W1:Y:S01]  /*4a10*/  MUFU.EX2 R6, R6 ;  /* 0x0000000600067308 */ /* 0x000e620000000800 */
[----:B--2---:R-:W-:-:S01]  /*4a20*/  FADD.FTZ R54, R120, R49 ;  /* 0x0000003178367221 */ /* 0x004fc20000010000 */
[----:B------:R-:W-:Y:S01]  /*4a30*/  FADD.FTZ R56, R38, R57 ;  /* 0x0000003926387221 */ /* 0x000fe20000010000 */
[----:B------:R-:W-:-:S01]  /*4a40*/  FFMA.FTZ R48, R50, UR10, -R119 ;  /* 0x0000000a32307c23 */ /* 0x000fc20008010877 */
[--C-:B------:R-:W-:Y:S01]  /*4a50*/  FFMA.FTZ R50, R53, UR10, -R119.reuse ;  /* 0x0000000a35327c23 */ /* 0x100fe20008010877 */
[----:B------:R-:W-:-:S01]  /*4a60*/  FFMA.FTZ R53, R58, UR10, -R119 ;  /* 0x0000000a3a357c23 */ /* 0x000fc20008010877 */
[----:B------:R-:W-:Y:S01]  /*4a70*/  FADD.FTZ R57, R39, R56 ;  /* 0x0000003827397221 */ /* 0x000fe20000010000 */
[----:B------:R-:W-:-:S01]  /*4a80*/  FFMA.FTZ R49, R59, UR10, -R119 ;  /* 0x0000000a3b317c23 */ /* 0x000fc20008010877 */
[----:B------:R-:W2:Y:S01]  /*4a90*/  MUFU.EX2 R9, R9 ;  /* 0x0000000900097308 */ /* 0x000ea20000000800 */
[----:B----4-:R-:W-:-:S01]  /*4aa0*/  FADD.FTZ R55, R129, R54 ;  /* 0x0000003681377221 */ /* 0x010fc20000010000 */
[----:B------:R-:W-:Y:S01]  /*4ab0*/  FADD.FTZ R58, R70, R57 ;  /* 0x00000039463a7221 */ /* 0x000fe20000010000 */
[----:B------:R-:W-:-:S01]  /*4ac0*/  FFMA.FTZ R25, R25, UR10, -R119 ;  /* 0x0000000a19197c23 */ /* 0x000fc20008010877 */
[--C-:B---3--:R-:W-:Y:S01]  /*4ad0*/  FFMA.FTZ R3, R26, UR10, -R119.reuse ;  /* 0x0000000a1a037c23 */ /* 0x108fe20008010877 */
[----:B------:R-:W-:-:S01]  /*4ae0*/  FFMA.FTZ R26, R27, UR10, -R119 ;  /* 0x0000000a1b1a7c23 */ /* 0x000fc20008010877 */
[----:B------:R-:W-:Y:S01]  /*4af0*/  FADD.FTZ R57, R65, R58 ;  /* 0x0000003a41397221 */ /* 0x000fe20000010000 */
[----:B------:R-:W-:-:S01]  /*4b00*/  FFMA.FTZ R28, R28, UR10, -R119 ;  /* 0x0000000a1c1c7c23 */ /* 0x000fc20008010877 */
[----:B------:R-:W3:Y:S01]  /*4b10*/  MUFU.EX2 R124, R124 ;  /* 0x0000007c007c7308 */ /* 0x000ee20000000800 */
        /* <DEDUP_REMOVED lines=16> */
[----:B---3--:R-:W-:-:S01]  /*4c20*/  FADD.FTZ R56, R124, R55 ;  /* 0x000000377c387221 */ /* 0x008fc20000010000 */
[--C-:B------:R-:W-:Y:S01]  /*4c30*/  FFMA.FTZ R36, R36, UR10, -R119.reuse ;  /* 0x0000000a24247c23 */ /* 0x100fe20008010877 */
[----:B------:R-:W-:-:S01]  /*4c40*/  FFMA.FTZ R37, R37, UR10, -R119 ;  /* 0x0000000a25257c23 */ /* 0x000fc20008010877 */
[----:B------:R-:W-:Y:S01]  /*4c50*/  F2FP.SATFINITE.E4M3.F32.PACK_AB_MERGE_C R120, R129, R120, RZ ;  /* 0x000000788178723e */ /* 0x000fe200048070ff */
[----:B------:R-:W-:-:S01]  /*4c60*/  FFMA.FTZ R75, R75, UR10, -R119 ;  /* 0x0000000a4b4b7c23 */ /* 0x000fc20008010877 */
[--C-:B------:R-:W-:Y:S01]  /*4c70*/  FFMA.FTZ R76, R76, UR10, -R119.reuse ;  /* 0x0000000a4c4c7c23 */ /* 0x100fe20008010877 */
[----:B------:R-:W-:-:S01]  /*4c80*/  FFMA.FTZ R126, R126, UR10, -R119 ;  /* 0x0000000a7e7e7c23 */ /* 0x000fc20008010877 */
[----:B------:R-:W3:Y:S01]  /*4c90*/  MUFU.EX2 R11, R11 ;  /* 0x0000000b000b7308 */ /* 0x000ee20000000800 */
[----:B-1----:R-:W-:-:S01]  /*4ca0*/  FADD.FTZ R55, R131, R56 ;  /* 0x0000003883377221 */ /* 0x002fc20000010000 */
[----:B------:R-:W-:Y:S01]  /*4cb0*/  F2FP.SATFINITE.E4M3.F32.PACK_AB_MERGE_C R124, R131, R124, RZ ;  /* 0x0000007c837c723e */ /* 0x000fe200048070ff */
[----:B------:R-:W-:-:S01]  /*4cc0*/  FFMA.FTZ R127, R127, UR10, -R119 ;  /* 0x0000000a7f7f7c23 */ /* 0x000fc20008010877 */
[----:B------:R-:W-:Y:S01]  /*4cd0*/  F2FP.SATFINITE.E4M3.F32.PACK_AB_MERGE_C R201, R7, R4, R120 ;  /* 0x0000000407c9723e */ /* 0x000fe20004807078 */
[----:B------:R-:W-:-:S01]  /*4ce0*/  FFMA.FTZ R123, R123, UR10, -R119 ;  /* 0x0000000a7b7b7c23 */ /* 0x000fc20008010877 */
[----:B------:R-:W-:Y:S01]  /*4cf0*/  F2FP.SATFINITE.E4M3.F32.PACK_AB_MERGE_C R203, R9, R6, R124 ;  /* 0x0000000609cb723e */ /* 0x000fe2000480707c */
[----:B------:R-:W-:-:S01]  /*4d00*/  FFMA.FTZ R125, R125, UR10, -R119 ;  /* 0x0000000a7d7d7c23 */ /* 0x000fc20008010877 */
[----:B------:R-:W1:Y:S01]  /*4d10*/  MUFU.EX2 R14, R14 ;  /* 0x0000000e000e7308 */ /* 0x000e620000000800 */
[----:B--2---:R-:W-:-:S01]  /*4d20*/  FADD.FTZ R56, R8, R55 ;  /* 0x0000003708387221 */ /* 0x004fc20000010000 */
[----:B------:R-:W-:Y:S01]  /*4d30*/  F2FP.SATFINITE.E4M3.F32.PACK_AB_MERGE_C R210, R106, R85, RZ ;  /* 0x000000556ad2723e */ /* 0x000fe200048070ff */
[--C-:B------:R-:W-:Y:S01]  /*4d40*/  IMAD.MOV.U32 R74, RZ, RZ, R87.reuse ;  /* 0x000000ffff4a7224 */ /* 0x100fe200078e0057 */
[----:B------:R-:W-:Y:S01]  /*4d50*/  F2FP.SATFINITE.E4M3.F32.PACK_AB_MERGE_C R208, R82, R73, R208 ;  /* 0x0000004952d0723e */ /* 0x000fe200048070d0 */
[--C-:B------:R-:W-:Y:S01]  /*4d60*/  IMAD.MOV.U32 R69, RZ, RZ, R87.reuse ;  /* 0x000000ffff457224 */ /* 0x100fe200078e0057 */
[----:B------:R-:W-:Y:S01]  /*4d70*/  F2FP.SATFINITE.E4M3.F32.PACK_AB_MERGE_C R210, R104, R81, R210 ;  /* 0x0000005168d2723e */ /* 0x000fe200048070d2 */
[----:B------:R-:W-:Y:S01]  /*4d80*/  IMAD.MOV.U32 R67, RZ, RZ, R87 ;  /* 0x000000ffff437224 */ /* 0x000fe200078e0057 */
[----:B------:R-:W2:Y:S01]  /*4d90*/  MUFU.EX2 R133, R133 ;  /* 0x0000008500857308 */ /* 0x000ea20000000800 */
[----:B---3--:R-:W-:-:S01]  /*4da0*/  FADD.FTZ R55, R11, R56 ;  /* 0x000000380b377221 */ /* 0x008fc20000010000 */
[-C--:B------:R-:W-:Y:S01]  /*4db0*/  MOV R70, R87.reuse ;  /* 0x0000005700467202 */ /* 0x080fe20000000f00 */
[--C-:B------:R-:W-:Y:S01]  /*4dc0*/  IMAD.MOV.U32 R66, RZ, RZ, R87.reuse ;  /* 0x000000ffff427224 */ /* 0x100fe200078e0057 */
[----:B------:R-:W-:Y:S01]  /*4dd0*/  MOV R35, R87 ;  /* 0x0000005700237202 */ /* 0x000fe20000000f00 */
[----:B------:R-:W-:-:S02]  /*4de0*/  IMAD.MOV.U32 R65, RZ, RZ, R87 ;  /* 0x000000ffff417224 */ /* 0x000fc400078e0057 */
[----:B------:R-:W-:Y:S01]  /*4df0*/  IMAD.MOV.U32 R64, RZ, RZ, R87 ;  /* 0x000000ffff407224 */ /* 0x000fe200078e0057 */
[----:B------:R-:W3:Y:S01]  /*4e00*/  MUFU.EX2 R10, R10 ;  /* 0x0000000a000a7308 */ /* 0x000ee20000000800 */
[----:B-1----:R-:W-:-:S01]  /*4e10*/  FADD.FTZ R56, R14, R55 ;  /* 0x000000370e387221 */ /* 0x002fc20000010000 */
[----:B------:R-:W-:-:S06]  /*4e20*/  FFMA.FTZ R55, R30, UR10, -R119 ;  /* 0x0000000a1e377c23 */ /* 0x000fcc0008010877 */
[----:B------:R-:W1:Y:S01]  /*4e30*/  MUFU.EX2 R13, R13 ;  /* 0x0000000d000d7308 */ /* 0x000e620000000800 */
[----:B--2---:R-:W-:-:S01]  /*4e40*/  FADD.FTZ R57, R133, R56 ;  /* 0x0000003885397221 */ /* 0x004fc20000010000 */
[----:B------:R-:W-:Y:S01]  /*4e50*/  FADD.FTZ R56, R72, R59 ;  /* 0x0000003b48387221 */ /* 0x000fe20000010000 */
[----:B------:R-:W-:Y:S01]  /*4e60*/  F2FP.SATFINITE.E4M3.F32.PACK_AB_MERGE_C R133, R133, R14, RZ ;  /* 0x0000000e8585723e */ /* 0x000fe200048070ff */
[----:B------:R-:W-:-:S03]  /*4e70*/  IMAD.MOV.U32 R72, RZ, RZ, R87 ;  /* 0x000000ffff487224 */ /* 0x000fc600078e0057 */
[----:B------:R-:W-:Y:S01]  /*4e80*/  F2FP.SATFINITE.E4M3.F32.PACK_AB_MERGE_C R205, R11, R8, R133 ;  /* 0x000000080bcd723e */ /* 0x000fe20004807085 */
[----:B------:R-:W2:Y:S01]  /*4e90*/  MUFU.EX2 R40, R40 ;  /* 0x0000002800287308 */ /* 0x000ea20000000800 */
[----:B---3--:R-:W-:-:S01]  /*4ea0*/  FADD.FTZ R30, R10, R57 ;  /* 0x000000390a1e7221 */ /* 0x008fc20000010000 */
[----:B------:R-:W-:Y:S01]  /*4eb0*/  FADD.FTZ R57, R71, R56 ;  /* 0x0000003847397221 */ /* 0x000fe20000010000 */
[----:B------:R-:W-:-:S01]  /*4ec0*/  FFMA.FTZ R56, R32, UR10, -R119 ;  /* 0x0000000a20387c23 */ /* 0x000fc20008010877 */
[----:B------:R-:W-:Y:S01]  /*4ed0*/  FFMA.FTZ R119, R121, UR10, -R119 ;  /* 0x0000000a79777c23 */ /* 0x000fe20008010877 */
[----:B------:R-:W-:Y:S02]  /*4ee0*/  IMAD.MOV.U32 R71, RZ, RZ, R87 ;  /* 0x000000ffff477224 */ /* 0x000fe400078e0057 */
[----:B------:R-:W-:Y:S01]  /*4ef0*/  FADD.FTZ R32, R78, R57 ;  /* 0x000000394e207221 */ /* 0x000fe20000010000 */
[----:B------:R-:W-:Y:S01]  /*4f00*/  IMAD.MOV.U32 R78, RZ, RZ, R87 ;  /* 0x000000ffff4e7224 */ /* 0x000fe200078e0057 */
[----:B------:R-:W3:Y:S02]  /*4f10*/  MUFU.EX2 R41, R41 ;  /* 0x0000002900297308 */ /* 0x000ee40000000800 */
[----:B------:R-:W-:-:S01]  /*4f20*/  FADD.FTZ R57, R73, R32 ;  /* 0x0000002049397221 */ /* 0x000fc20000010000 */
[----:B------:R-:W-:-:S03]  /*4f30*/  IMAD.MOV.U32 R73, RZ, RZ, R87 ;  /* 0x000000ffff497224 */ /* 0x000fc600078e0057 */
[----:B------:R-:W-:Y:S01]  /*4f40*/  FADD.FTZ R32, R82, R57 ;  /* 0x0000003952207221 */ /* 0x000fe20000010000 */
[----:B------:R-:W-:Y:S01]  /*4f50*/  IMAD.MOV.U32 R82, RZ, RZ, R87 ;  /* 0x000000ffff527224 */ /* 0x000fe200078e0057 */
[----:B------:R-:W4:Y:S02]  /*4f60*/  MUFU.EX2 R12, R12 ;  /* 0x0000000c000c7308 */ /* 0x000f240000000800 */
[----:B------:R-:W-:-:S01]  /*4f70*/  FADD.FTZ R57, R77, R32 ;  /* 0x000000204d397221 */ /* 0x000fc20000010000 */
[----:B------:R-:W-:-:S03]  /*4f80*/  MOV R77, R87 ;  /* 0x00000057004d7202 */ /* 0x000fc60000000f00 */
[----:B------:R-:W-:Y:S01]  /*4f90*/  FADD.FTZ R58, R86, R57 ;  /* 0x00000039563a7221 */ /* 0x000fe20000010000 */
[----:B------:R-:W-:Y:S01]  /*4fa0*/  IMAD.MOV.U32 R86, RZ, RZ, R87 ;  /* 0x000000ffff567224 */ /* 0x000fe200078e0057 */
[----:B------:R-:W5:Y:S02]  /*4fb0*/  MUFU.EX2 R15, R15 ;  /* 0x0000000f000f7308 */ /* 0x000f640000000800 */
[----:B------:R-:W-:-:S01]  /*4fc0*/  FADD.FTZ R59, R81, R58 ;  /* 0x0000003a513b7221 */ /* 0x000fc20000010000 */
[----:B------:R-:W-:-:S05]  /*4fd0*/  IMAD.MOV.U32 R81, RZ, RZ, R87 ;  /* 0x000000ffff517224 */ /* 0x000fca00078e0057 */
[----:B------:R1:W-:Y:S08]  /*4fe0*/  MUFU.EX2 R27, R25 ;  /* 0x00000019001b7308 */ /* 0x0003f00000000800 */
[----:B------:R-:W5:Y:S01]  /*4ff0*/  MUFU.EX2 R44, R44 ;  /* 0x0000002c002c7308 */ /* 0x000f620000000800 */
[----:B-1----:R-:W-:-:S04]  /*5000*/  FADD.FTZ R25, R13, R30 ;  /* 0x0000001e0d197221 */ /* 0x002fc80000010000 */
[----:B--2---:R-:W-:-:S03]  /*5010*/  FADD.FTZ R30, R40, R25 ;  /* 0x00000019281e7221 */ /* 0x004fc60000010000 */
[----:B------:R-:W1:Y:S01]  /*5020*/  MUFU.EX2 R135, R135 ;  /* 0x0000008700877308 */ /* 0x000e620000000800 */
[----:B---3--:R-:W-:-:S01]  /*5030*/  FADD.FTZ R25, R41, R30 ;  /* 0x0000001e29197221 */ /* 0x008fc20000010000 */
[----:B------:R-:W-:-:S03]  /*5040*/  F2FP.SATFINITE.E4M3.F32.PACK_AB_MERGE_C R41, R41, R40, RZ ;  /* 0x000000282929723e */ /* 0x000fc600048070ff */
[----:B----4-:R-:W-:Y:S01]  /*5050*/  FADD.FTZ R30, R12, R25 ;  /* 0x000000190c1e7221 */ /* 0x010fe20000010000 */
[----:B------:R-:W-:Y:S01]  /*5060*/  F2FP.SATFINITE.E4M3.F32.PACK_AB_MERGE_C R207, R13, R10, R41 ;  /* 0x0000000a0dcf723e */ /* 0x000fe20004807029 */
[----:B------:R-:W-:Y:S01]  /*5070*/  IMAD.MOV.U32 R41, RZ, RZ, R87 ;  /* 0x000000ffff297224 */ /* 0x000fe200078e0057 */
[----:B------:R-:W-:Y:S01]  /*5080*/  MUFU.EX2 R20, R20 ;  /* 0x0000001400147308 */ /* 0x000fe20000000800 */
[----:B-----5:R-:W-:-:S04]  /*5090*/  FADD.FTZ R25, R15, R30 ;  /* 0x0000001e0f197221 */ /* 0x020fc80000010000 */
[----:B------:R-:W-:-:S03]  /*50a0*/  FADD.FTZ R32, R44, R25 ;  /* 0x000000192c207221 */ /* 0x000fc60000010000 */
[----:B------:R-:W-:Y:S01]  /*50b0*/  MUFU.EX2 R21, R21 ;  /* 0x0000001500157308 */ /* 0x000fe20000000800 */
[----:B-1----:R-:W-:-:S01]  /*50c0*/  FADD.FTZ R57, R135, R32 ;  /* 0x0000002087397221 */ /* 0x002fc20000010000 */
[----:B------:R-:W-:Y:S01]  /*50d0*/  FADD.FTZ R32, R104, R59 ;  /* 0x0000003b68207221 */ /* 0x000fe20000010000 */
[----:B------:R-:W-:Y:S01]  /*50e0*/  F2FP.SATFINITE.E4M3.F32.PACK_AB_MERGE_C R44, R135, R44, RZ ;  /* 0x0000002c872c723e */ /* 0x000fe200048070ff */
[----:B------:R-:W-:Y:S02]  /*50f0*/  IMAD.MOV.U32 R59, RZ, RZ, R87 ;  /* 0x000000ffff3b7224 */ /* 0x000fe400078e0057 */
[----:B------:R-:W-:-:S01]  /*5100*/  FADD.FTZ R31, R85, R32 ;  /* 0x00000020551f7221 */ /* 0x000fc20000010000 */
[----:B------:R-:W-:Y:S01]  /*5110*/  F2FP.SATFINITE.E4M3.F32.PACK_AB_MERGE_C R209, R15, R12, R44 ;  /* 0x0000000c0fd1723e */ /* 0x000fe2000480702c */
[----:B------:R-:W-:Y:S01]  /*5120*/  MUFU.EX2 R47, R47 ;  /* 0x0000002f002f7308 */ /* 0x000fe20000000800 */
[----:B------:R-:W-:Y:S02]  /*5130*/  IMAD.MOV.U32 R85, RZ, RZ, R87 ;  /* 0x000000ffff557224 */ /* 0x000fe400078e0057 */
[----:B------:R-:W-:Y:S01]  /*5140*/  FADD.FTZ R32, R106, R31 ;  /* 0x0000001f6a207221 */ /* 0x000fe20000010000 */
[----:B------:R-:W-:-:S04]  /*5150*/  IMAD.MOV.U32 R44, RZ, RZ, R87 ;  /* 0x000000ffff2c7224 */ /* 0x000fc800078e0057 */
[----:B------:R-:W-:Y:S08]  /*5160*/  MUFU.EX2 R48, R48 ;  /* 0x0000003000307308 */ /* 0x000ff00000000800 */
[----:B------:R-:W1:Y:S08]  /*5170*/  MUFU.EX2 R105, R105 ;  /* 0x0000006900697308 */ /* 0x000e700000000800 */
[----:B------:R-:W-:Y:S08]  /*5180*/  MUFU.EX2 R42, R42 ;  /* 0x0000002a002a7308 */ /* 0x000ff00000000800 */
[----:B------:R2:W-:Y:S01]  /*5190*/  MUFU.EX2 R30, R28 ;  /* 0x0000001c001e7308 */ /* 0x0005e20000000800 */
[----:B-1----:R-:W-:-:S07]  /*51a0*/  FADD.FTZ R31, R105, R32 ;  /* 0x00000020691f7221 */ /* 0x002fce0000010000 */
[----:B------:R-:W1:Y:S01]  /*51b0*/  MUFU.EX2 R88, R88 ;  /* 0x0000005800587308 */ /* 0x000e620000000800 */
[----:B--2---:R-:W-:-:S01]  /*51c0*/  FADD.FTZ R28, R20, R57 ;  /* 0x00000039141c7221 */ /* 0x004fc20000010000 */
[----:B------:R-:W-:-:S03]  /*51d0*/  IMAD.MOV.U32 R57, RZ, RZ, R87 ;  /* 0x000000ffff397224 */ /* 0x000fc600078e0057 */
[----:B------:R-:W-:-:S03]  /*51e0*/  FADD.FTZ R58, R21, R28 ;  /* 0x0000001c153a7221 */ /* 0x000fc60000010000 */
[----:B------:R-:W2:Y:S08]  /*51f0*/  MUFU.EX2 R43, R43 ;  /* 0x0000002b002b7308 */ /* 0x000eb00000000800 */
[----:B------:R-:W3:Y:S01]  /*5200*/  MUFU.EX2 R50, R50 ;  /* 0x0000003200327308 */ /* 0x000ee20000000800 */
[----:B-1----:R-:W-:-:S07]  /*5210*/  FADD.FTZ R31, R88, R31 ;  /* 0x0000001f581f7221 */ /* 0x002fce0000010000 */
[----:B------:R1:W-:Y:S08]  /*5220*/  MUFU.EX2 R25, R29 ;  /* 0x0000001d00197308 */ /* 0x0003f00000000800 */
[----:B------:R-:W4:Y:S01]  /*5230*/  MUFU.EX2 R109, R109 ;  /* 0x0000006d006d7308 */ /* 0x000f220000000800 */
[----:B-1----:R-:W-:-:S01]  /*5240*/  FADD.FTZ R29, R47, R58 ;  /* 0x0000003a2f1d7221 */ /* 0x002fc20000010000 */
[----:B------:R-:W-:Y:S01]  /*5250*/  FADD.FTZ R58, R108, R31 ;  /* 0x0000001f6c3a7221 */ /* 0x000fe20000010000 */
[----:B------:R-:W-:-:S02]  /*5260*/  F2FP.SATFINITE.E4M3.F32.PACK_AB_MERGE_C R47, R48, R47, RZ ;  /* 0x0000002f302f723e */ /* 0x000fc400048070ff */
[----:B------:R-:W-:Y:S01]  /*5270*/  FADD.FTZ R29, R48, R29 ;  /* 0x0000001d301d7221 */ /* 0x000fe20000010000 */
[----:B------:R-:W-:Y:S01]  /*5280*/  IMAD.MOV.U32 R48, RZ, RZ, R87 ;  /* 0x000000ffff307224 */ /* 0x000fe200078e0057 */
[----:B------:R-:W-:Y:S01]  /*5290*/  F2FP.SATFINITE.E4M3.F32.PACK_AB_MERGE_C R211, R21, R20, R47 ;  /* 0x0000001415d3723e */ /* 0x000fe2000480702f */
[----:B------:R-:W1:Y:S01]  /*52a0*/  MUFU.EX2 R51, R51 ;  /* 0x0000003300337308 */ /* 0x000e620000000800 */
[----:B------:R-:W-:-:S01]  /*52b0*/  FADD.FTZ R32, R42, R29 ;  /* 0x0000001d2a207221 */ /* 0x000fc20000010000 */
[----:B------:R-:W-:-:S03]  /*52c0*/  IMAD.MOV.U32 R47, RZ, RZ, R87 ;  /* 0x000000ffff2f7224 */ /* 0x000fc600078e0057 */
[----:B--2---:R-:W-:-:S03]  /*52d0*/  FADD.FTZ R29, R43, R32 ;  /* 0x000000202b1d7221 */ /* 0x004fc60000010000 */
[----:B------:R-:W2:Y:S01]  /*52e0*/  MUFU.EX2 R89, R89 ;  /* 0x0000005900597308 */ /* 0x000ea20000000800 */
[----:B---3--:R-:W-:-:S01]  /*52f0*/  FADD.FTZ R60, R50, R29 ;  /* 0x0000001d323c7221 */ /* 0x008fc20000010000 */
[C---:B----4-:R-:W-:Y:S01]  /*5300*/  FADD.FTZ R58, R109.reuse, R58 ;  /* 0x0000003a6d3a7221 */ /* 0x050fe20000010000 */
[----:B------:R-:W-:-:S04]  /*5310*/  F2FP.SATFINITE.E4M3.F32.PACK_AB_MERGE_C R212, R109, R108, RZ ;  /* 0x0000006c6dd4723e */ /* 0x000fc800048070ff */
[----:B------:R-:W-:Y:S01]  /*5320*/  F2FP.SATFINITE.E4M3.F32.PACK_AB_MERGE_C R212, R88, R105, R212 ;  /* 0x0000006958d4723e */ /* 0x000fe200048070d4 */
[----:B------:R-:W3:Y:S01]  /*5330*/  MUFU.EX2 R45, R45 ;  /* 0x0000002d002d7308 */ /* 0x000ee20000000800 */
[----:B-1----:R-:W-:-:S01]  /*5340*/  FADD.FTZ R60, R51, R60 ;  /* 0x0000003c333c7221 */ /* 0x002fc20000010000 */
[----:B------:R-:W-:Y:S01]  /*5350*/  F2FP.SATFINITE.E4M3.F32.PACK_AB_MERGE_C R50, R51, R50, RZ ;  /* 0x000000323332723e */ /* 0x000fe200048070ff */
[----:B------:R-:W-:-:S03]  /*5360*/  IMAD.MOV.U32 R51, RZ, RZ, R87 ;  /* 0x000000ffff337224 */ /* 0x000fc600078e0057 */
[----:B------:R-:W-:Y:S01]  /*5370*/  F2FP.SATFINITE.E4M3.F32.PACK_AB_MERGE_C R213, R43, R42, R50 ;  /* 0x0000002a2bd5723e */ /* 0x000fe20004807032 */
[----:B------:R-:W-:Y:S01]  /*5380*/  IMAD.MOV.U32 R50, RZ, RZ, R87 ;  /* 0x000000ffff327224 */ /* 0x000fe200078e0057 */
[----:B------:R-:W1:Y:S01]  /*5390*/  MUFU.EX2 R46, R46 ;  /* 0x0000002e002e7308 */ /* 0x000e620000000800 */
[----:B--2---:R-:W-:-:S01]  /*53a0*/  FADD.FTZ R29, R89, R58 ;  /* 0x0000003a591d7221 */ /* 0x004fc20000010000 */
[--C-:B------:R-:W-:Y:S01]  /*53b0*/  IMAD.MOV.U32 R58, RZ, RZ, R87.reuse ;  /* 0x000000ffff3a7224 */ /* 0x100fe200078e0057 */
[----:B------:R-:W-:Y:S01]  /*53c0*/  MOV R42, R87 ;  /* 0x00000057002a7202 */ /* 0x000fe20000000f00 */
[----:B------:R-:W-:Y:S02]  /*53d0*/  IMAD.MOV.U32 R43, RZ, RZ, R87 ;  /* 0x000000ffff2b7224 */ /* 0x000fe400078e0057 */
[----:B------:R-:W-:-:S02]  /*53e0*/  FADD.FTZ R39, R90, R29 ;  /* 0x0000001d5a277221 */ /* 0x000fc40000010000 */
[----:B------:R-:W2:Y:S01]  /*53f0*/  MUFU.EX2 R52, R52 ;  /* 0x0000003400347308 */ /* 0x000ea20000000800 */
[----:B---3--:R-:W-:-:S01]  /*5400*/  FADD.FTZ R31, R45, R60 ;  /* 0x0000003c2d1f7221 */ /* 0x008fc20000010000 */
[----:B------:R-:W-:Y:S01]  /*5410*/  FADD.FTZ R14, R92, R39 ;  /* 0x000000275c0e7221 */ /* 0x000fe20000010000 */
[----:B------:R-:W-:-:S02]  /*5420*/  IMAD.MOV.U32 R60, RZ, RZ, R87 ;  /* 0x000000ffff3c7224 */ /* 0x000fc400078e0057 */
[----:B------:R-:W-:-:S03]  /*5430*/  IMAD.MOV.U32 R39, RZ, RZ, R87 ;  /* 0x000000ffff277224 */ /* 0x000fc600078e0057 */
[----:B------:R-:W3:Y:S01]  /*5440*/  MUFU.EX2 R95, R95 ;  /* 0x0000005f005f7308 */ /* 0x000ee20000000800 */
[----:B-1----:R-:W-:-:S07]  /*5450*/  FADD.FTZ R31, R46, R31 ;  /* 0x0000001f2e1f7221 */ /* 0x002fce0000010000 */
[----:B------:R-:W1:Y:S01]  /*5460*/  MUFU.EX2 R53, R53 ;  /* 0x0000003500357308 */ /* 0x000e620000000800 */
[----:B--2---:R-:W-:-:S07]  /*5470*/  FADD.FTZ R40, R52, R31 ;  /* 0x0000001f34287221 */ /* 0x004fce0000010000 */
[----:B------:R-:W2:Y:S01]  /*5480*/  MUFU.EX2 R49, R49 ;  /* 0x0000003100317308 */ /* 0x000ea20000000800 */
[----:B---3--:R-:W-:-:S01]  /*5490*/  FADD.FTZ R14, R95, R14 ;  /* 0x0000000e5f0e7221 */ /* 0x008fc20000010000 */
[----:B------:R-:W-:-:S03]  /*54a0*/  F2FP.SATFINITE.E4M3.F32.PACK_AB_MERGE_C R92, R95, R92, RZ ;  /* 0x0000005c5f5c723e */ /* 0x000fc600048070ff */
[----:B------:R-:W-:Y:S01]  /*54b0*/  FADD.FTZ R31, R93, R14 ;  /* 0x0000000e5d1f7221 */ /* 0x000fe20000010000 */
[----:B------:R-:W-:Y:S02]  /*54c0*/  F2FP.SATFINITE.E4M3.F32.PACK_AB_MERGE_C R214, R90, R89, R92 ;  /* 0x000000595ad6723e */ /* 0x000fe4000480705c */
[----:B------:R-:W3:Y:S01]  /*54d0*/  MUFU.EX2 R24, R24 ;  /* 0x0000001800187308 */ /* 0x000ee20000000800 */
[----:B-1----:R-:W-:-:S01]  /*54e0*/  FADD.FTZ R40, R53, R40 ;  /* 0x0000002835287221 */ /* 0x002fc20000010000 */
[----:B------:R-:W-:Y:S01]  /*54f0*/  FADD.FTZ R14, R96, R31 ;  /* 0x0000001f600e7221 */ /* 0x000fe20000010000 */
[----:B------:R-:W-:Y:S01]  /*5500*/  F2FP.SATFINITE.E4M3.F32.PACK_AB_MERGE_C R52, R53, R52, RZ ;  /* 0x000000343534723e */ /* 0x000fe200048070ff */
[----:B------:R-:W-:-:S03]  /*5510*/  IMAD.MOV.U32 R53, RZ, RZ, R87 ;  /* 0x000000ffff357224 */ /* 0x000fc600078e0057 */
[----:B------:R-:W-:Y:S01]  /*5520*/  F2FP.SATFINITE.E4M3.F32.PACK_AB_MERGE_C R215, R46, R45, R52 ;  /* 0x0000002d2ed7723e */ /* 0x000fe20004807034 */
[----:B------:R-:W1:Y:S01]  /*5530*/  MUFU.EX2 R99, R99 ;  /* 0x0000006300637308 */ /* 0x000e620000000800 */
[----:B--2---:R-:W-:-:S01]  /*5540*/  FADD.FTZ R5, R49, R40 ;  /* 0x0000002831057221 */ /* 0x004fc20000010000 */
[--C-:B------:R-:W-:Y:S02]  /*5550*/  IMAD.MOV.U32 R52, RZ, RZ, R87.reuse ;  /* 0x000000ffff347224 */ /* 0x100fe400078e0057 */
[--C-:B------:R-:W-:Y:S02]  /*5560*/  IMAD.MOV.U32 R46, RZ, RZ, R87.reuse ;  /* 0x000000ffff2e7224 */ /* 0x100fe400078e0057 */
[----:B------:R-:W-:Y:S02]  /*5570*/  IMAD.MOV.U32 R45, RZ, RZ, R87 ;  /* 0x000000ffff2d7224 */ /* 0x000fe400078e0057 */
[----:B------:R-:W2:Y:S01]  /*5580*/  MUFU.EX2 R54, R54 ;  /* 0x0000003600367308 */ /* 0x000ea20000000800 */
[----:B---3--:R-:W-:-:S01]  /*5590*/  FADD.FTZ R5, R24, R5 ;  /* 0x0000000518057221 */ /* 0x008fc20000010000 */
[----:B------:R-:W-:-:S06]  /*55a0*/  IMAD.MOV.U32 R40, RZ, RZ, R87 ;  /* 0x000000ffff287224 */ /* 0x000fcc00078e0057 */
[----:B------:R-:W3:Y:S01]  /*55b0*/  MUFU.EX2 R100, R100 ;  /* 0x0000006400647308 */ /* 0x000ee20000000800 */
[----:B-1----:R-:W-:-:S07]  /*55c0*/  FADD.FTZ R31, R99, R14 ;  /* 0x0000000e631f7221 */ /* 0x002fce0000010000 */
[----:B------:R-:W1:Y:S01]  /*55d0*/  MUFU.EX2 R3, R3 ;  /* 0x0000000300037308 */ /* 0x000e620000000800 */
[----:B--2---:R-:W-:-:S01]  /*55e0*/  FADD.FTZ R14, R54, R5 ;  /* 0x00000005360e7221 */ /* 0x004fc20000010000 */
[----:B------:R-:W-:-:S03]  /*55f0*/  F2FP.SATFINITE.E4M3.F32.PACK_AB_MERGE_C R54, R27, R54, RZ ;  /* 0x000000361b36723e */ /* 0x000fc600048070ff */
[----:B------:R-:W-:Y:S01]  /*5600*/  FADD.FTZ R14, R27, R14 ;  /* 0x0000000e1b0e7221 */ /* 0x000fe20000010000 */
[----:B------:R-:W-:Y:S01]  /*5610*/  F2FP.SATFINITE.E4M3.F32.PACK_AB_MERGE_C R217, R24, R49, R54 ;  /* 0x0000003118d9723e */ /* 0x000fe20004807036 */
[----:B------:R-:W-:Y:S01]  /*5620*/  IMAD.MOV.U32 R54, RZ, RZ, R87 ;  /* 0x000000ffff367224 */ /* 0x000fe200078e0057 */
[----:B------:R-:W2:Y:S01]  /*5630*/  MUFU.EX2 R26, R26 ;  /* 0x0000001a001a7308 */ /* 0x000ea20000000800 */
[C---:B---3--:R-:W-:Y:S01]  /*5640*/  F2FP.SATFINITE.E4M3.F32.PACK_AB_MERGE_C R99, R100.reuse, R99, RZ ;  /* 0x000000636463723e */ /* 0x048fe200048070ff */
[----:B------:R-:W-:Y:S01]  /*5650*/  FADD.FTZ R100, R100, R31 ;  /* 0x0000001f64647221 */ /* 0x000fe20000010000 */
[----:B------:R-:W-:Y:S01]  /*5660*/  MOV R49, R87 ;  /* 0x0000005700317202 */ /* 0x000fe20000000f00 */
[----:B------:R-:W-:Y:S01]  /*5670*/  IMAD.MOV.U32 R24, RZ, RZ, R87 ;  /* 0x000000ffff187224 */ /* 0x000fe200078e0057 */
[----:B------:R-:W-:Y:S01]  /*5680*/  F2FP.SATFINITE.E4M3.F32.PACK_AB_MERGE_C R216, R96, R93, R99 ;  /* 0x0000005d60d8723e */ /* 0x000fe20004807063 */
[----:B------:R-:W-:Y:S02]  /*5690*/  FADD.FTZ R5, R79, R100 ;  /* 0x000000644f057221 */ /* 0x000fe40000010000 */
[----:B------:R-:W3:Y:S01]  /*56a0*/  MUFU.EX2 R61, R61 ;  /* 0x0000003d003d7308 */ /* 0x000ee20000000800 */
[----:B-1----:R-:W-:-:S01]  /*56b0*/  FADD.FTZ R27, R3, R14 ;  /* 0x0000000e031b7221 */ /* 0x002fc20000010000 */
[----:B------:R-:W-:-:S04]  /*56c0*/  FADD.FTZ R5, R80, R5 ;  /* 0x0000000550057221 */ /* 0x000fc80000010000 */
[----:B------:R-:W-:Y:S02]  /*56d0*/  FADD.FTZ R38, R112, R5 ;  /* 0x0000000570267221 */ /* 0x000fe40000010000 */
[----:B------:R-:W1:Y:S01]  /*56e0*/  MUFU.EX2 R113, R113 ;  /* 0x0000007100717308 */ /* 0x000e620000000800 */
[----:B--2---:R-:W-:-:S07]  /*56f0*/  FADD.FTZ R34, R26, R27 ;  /* 0x0000001b1a227221 */ /* 0x004fce0000010000 */
[----:B------:R-:W2:Y:S01]  /*5700*/  MUFU.EX2 R83, R83 ;  /* 0x0000005300537308 */ /* 0x000ea20000000800 */
[----:B---3--:R-:W-:-:S01]  /*5710*/  FADD.FTZ R5, R61, R34 ;  /* 0x000000223d057221 */ /* 0x008fc20000010000 */
[----:B------:R-:W-:-:S03]  /*5720*/  F2FP.SATFINITE.E4M3.F32.PACK_AB_MERGE_C R61, R30, R61, RZ ;  /* 0x0000003d1e3d723e */ /* 0x000fc600048070ff */
[----:B------:R-:W-:Y:S01]  /*5730*/  FADD.FTZ R30, R30, R5 ;  /* 0x000000051e1e7221 */ /* 0x000fe20000010000 */
[----:B------:R-:W-:Y:S01]  /*5740*/  F2FP.SATFINITE.E4M3.F32.PACK_AB_MERGE_C R219, R26, R3, R61 ;  /* 0x000000031adb723e */ /* 0x000fe2000480703d */
[----:B------:R-:W-:Y:S01]  /*5750*/  IMAD.MOV.U32 R61, RZ, RZ, R87 ;  /* 0x000000ffff3d7224 */ /* 0x000fe200078e0057 */
[----:B------:R-:W3:Y:S01]  /*5760*/  MUFU.EX2 R84, R84 ;  /* 0x0000005400547308 */ /* 0x000ee20000000800 */
[----:B-1----:R-:W-:-:S01]  /*5770*/  FADD.FTZ R38, R113, R38 ;  /* 0x0000002671267221 */ /* 0x002fc20000010000 */
[----:B------:R-:W-:Y:S01]  /*5780*/  FADD.FTZ R27, R25, R30 ;  /* 0x0000001e191b7221 */ /* 0x000fe20000010000 */
[----:B------:R-:W-:Y:S01]  /*5790*/  F2FP.SATFINITE.E4M3.F32.PACK_AB_MERGE_C R112, R113, R112, RZ ;  /* 0x000000707170723e */ /* 0x000fe200048070ff */
[----:B------:R-:W-:-:S03]  /*57a0*/  IMAD.MOV.U32 R26, RZ, RZ, R87 ;  /* 0x000000ffff1a7224 */ /* 0x000fc600078e0057 */
[----:B------:R-:W-:Y:S01]  /*57b0*/  F2FP.SATFINITE.E4M3.F32.PACK_AB_MERGE_C R218, R80, R79, R112 ;  /* 0x0000004f50da723e */ /* 0x000fe20004807070 */
[----:B------:R1:W4:Y:S01]  /*57c0*/  MUFU.EX2 R28, R62 ;  /* 0x0000003e001c7308 */ /* 0x0003220000000800 */
[----:B--2---:R-:W-:-:S01]  /*57d0*/  FADD.FTZ R5, R83, R38 ;  /* 0x0000002653057221 */ /* 0x004fc20000010000 */
[--C-:B------:R-:W-:Y:S02]  /*57e0*/  IMAD.MOV.U32 R80, RZ, RZ, R87.reuse ;  /* 0x000000ffff507224 */ /* 0x100fe400078e0057 */
[--C-:B------:R-:W-:Y:S02]  /*57f0*/  IMAD.MOV.U32 R79, RZ, RZ, R87.reuse ;  /* 0x000000ffff4f7224 */ /* 0x100fe400078e0057 */
[----:B------:R-:W-:Y:S02]  /*5800*/  IMAD.MOV.U32 R38, RZ, RZ, R87 ;  /* 0x000000ffff267224 */ /* 0x000fe400078e0057 */
[----:B------:R-:W-:Y:S01]  /*5810*/  MUFU.EX2 R91, R91 ;  /* 0x0000005b005b7308 */ /* 0x000fe20000000800 */
[----:B---3--:R-:W-:-:S01]  /*5820*/  FADD.FTZ R30, R84, R5 ;  /* 0x00000005541e7221 */ /* 0x008fc20000010000 */
[----:B-1----:R-:W-:-:S06]  /*5830*/  IMAD.MOV.U32 R62, RZ, RZ, R87 ;  /* 0x000000ffff3e7224 */ /* 0x002fcc00078e0057 */
[----:B------:R-:W1:Y:S01]  /*5840*/  MUFU.EX2 R94, R94 ;  /* 0x0000005e005e7308 */ /* 0x000e620000000800 */
[----:B----4-:R-:W-:-:S07]  /*5850*/  FADD.FTZ R34, R28, R27 ;  /* 0x0000001b1c227221 */ /* 0x010fce0000010000 */
[----:B------:R-:W2:Y:S08]  /*5860*/  MUFU.EX2 R55, R55 ;  /* 0x0000003700377308 */ /* 0x000eb00000000800 */
[----:B------:R3:W4:Y:S01]  /*5870*/  MUFU.EX2 R32, R63 ;  /* 0x0000003f00207308 */ /* 0x0007220000000800 */
[----:B-1----:R-:W-:Y:S01]  /*5880*/  F2FP.SATFINITE.E4M3.F32.PACK_AB_MERGE_C R31, R94, R91, RZ ;  /* 0x0000005b5e1f723e */ /* 0x002fe200048070ff */
[----:B------:R-:W-:-:S03]  /*5890*/  FADD.FTZ R91, R91, R30 ;  /* 0x0000001e5b5b7221 */ /* 0x000fc60000010000 */
[----:B------:R-:W-:Y:S01]  /*58a0*/  F2FP.SATFINITE.E4M3.F32.PACK_AB_MERGE_C R220, R84, R83, R31 ;  /* 0x0000005354dc723e */ /* 0x000fe2000480701f */
[----:B------:R-:W-:-:S01]  /*58b0*/  FADD.FTZ R94, R94, R91 ;  /* 0x0000005b5e5e7221 */ /* 0x000fc20000010000 */
[----:B------:R-:W-:Y:S01]  /*58c0*/  MOV R84, R87 ;  /* 0x0000005700547202 */ /* 0x000fe20000000f00 */
[----:B------:R-:W-:Y:S01]  /*58d0*/  MUFU.EX2 R101, R101 ;  /* 0x0000006500657308 */ /* 0x000fe20000000800 */
[----:B--2---:R-:W-:-:S01]  /*58e0*/  FADD.FTZ R27, R55, R34 ;  /* 0x00000022371b7221 */ /* 0x004fc20000010000 */
[--C-:B------:R-:W-:Y:S01]  /*58f0*/  IMAD.MOV.U32 R83, RZ, RZ, R87.reuse ;  /* 0x000000ffff537224 */ /* 0x100fe200078e0057 */
[----:B---3--:R-:W-:Y:S01]  /*5900*/  MOV R63, R87 ;  /* 0x00000057003f7202 */ /* 0x008fe20000000f00 */
[--C-:B------:R-:W-:Y:S02]  /*5910*/  IMAD.MOV.U32 R34, RZ, RZ, R87.reuse ;  /* 0x000000ffff227224 */ /* 0x100fe400078e0057 */
[----:B------:R-:W-:Y:S02]  /*5920*/  IMAD.MOV.U32 R31, RZ, RZ, R87 ;  /* 0x000000ffff1f7224 */ /* 0x000fe400078e0057 */
[----:B------:R-:W1:Y:S01]  /*5930*/  MUFU.EX2 R102, R102 ;  /* 0x0000006600667308 */ /* 0x000e620000000800 */
[----:B----4-:R-:W-:-:S01]  /*5940*/  FADD.FTZ R27, R32, R27 ;  /* 0x0000001b201b7221 */ /* 0x010fc20000010000 */
[----:B------:R-:W-:Y:S01]  /*5950*/  F2FP.SATFINITE.E4M3.F32.PACK_AB_MERGE_C R55, R32, R55, RZ ;  /* 0x000000372037723e */ /* 0x000fe200048070ff */
[----:B------:R-:W-:-:S03]  /*5960*/  IMAD.MOV.U32 R32, RZ, RZ, R87 ;  /* 0x000000ffff207224 */ /* 0x000fc600078e0057 */
[----:B------:R-:W-:Y:S01]  /*5970*/  F2FP.SATFINITE.E4M3.F32.PACK_AB_MERGE_C R221, R28, R25, R55 ;  /* 0x000000191cdd723e */ /* 0x000fe20004807037 */
[--C-:B------:R-:W-:Y:S01]  /*5980*/  IMAD.MOV.U32 R55, RZ, RZ, R87.reuse ;  /* 0x000000ffff377224 */ /* 0x100fe200078e0057 */
[----:B------:R-:W2:Y:S01]  /*5990*/  MUFU.EX2 R97, R97 ;  /* 0x0000006100617308 */ /* 0x000ea20000000800 */
[----:B------:R-:W-:Y:S01]  /*59a0*/  MOV R28, R87 ;  /* 0x00000057001c7202 */ /* 0x000fe20000000f00 */
[----:B------:R-:W-:-:S06]  /*59b0*/  IMAD.MOV.U32 R25, RZ, RZ, R87 ;  /* 0x000000ffff197224 */ /* 0x000fcc00078e0057 */
[----:B------:R-:W3:Y:S01]  /*59c0*/  MUFU.EX2 R68, R68 ;  /* 0x0000004400447308 */ /* 0x000ee20000000800 */
[----:B-1----:R-:W-:-:S07]  /*59d0*/  F2FP.SATFINITE.E4M3.F32.PACK_AB_MERGE_C R30, R102, R101, RZ ;  /* 0x00000065661e723e */ /* 0x002fce00048070ff */
[----:B------:R-:W1:Y:S01]  /*59e0*/  MUFU.EX2 R122, R122 ;  /* 0x0000007a007a7308 */ /* 0x000e620000000800 */
[----:B--2---:R-:W-:-:S07]  /*59f0*/  FADD.FTZ R7, R97, R94 ;  /* 0x0000005e61077221 */ /* 0x004fce0000010000 */
[----:B------:R2:W4:Y:S01]  /*5a00*/  MUFU.EX2 R29, R56 ;  /* 0x00000038001d7308 */ /* 0x0005220000000800 */
[----:B---3--:R-:W-:-:S01]  /*5a10*/  FADD.FTZ R4, R68, R27 ;  /* 0x0000001b44047221 */ /* 0x008fc20000010000 */
[----:B------:R-:W-:-:S06]  /*5a20*/  IMAD.MOV.U32 R27, RZ, RZ, R87 ;  /* 0x000000ffff1b7224 */ /* 0x000fcc00078e0057 */
[----:B------:R-:W3:Y:S01]  /*5a30*/  MUFU.EX2 R33, R33 ;  /* 0x0000002100217308 */ /* 0x000ee20000000800 */
[C---:B-1----:R-:W-:Y:S01]  /*5a40*/  F2FP.SATFINITE.E4M3.F32.PACK_AB_MERGE_C R222, R122.reuse, R97, R30 ;  /* 0x000000617ade723e */ /* 0x042fe2000480701e */
[----:B------:R-:W-:Y:S01]  /*5a50*/  FADD.FTZ R122, R122, R7 ;  /* 0x000000077a7a7221 */ /* 0x000fe20000010000 */
[----:B--2---:R-:W-:Y:S01]  /*5a60*/  MOV R56, R87 ;  /* 0x0000005700387202 */ /* 0x004fe20000000f00 */
[----:B------:R-:W-:Y:S02]  /*5a70*/  IMAD.MOV.U32 R30, RZ, RZ, R87 ;  /* 0x000000ffff1e7224 */ /* 0x000fe400078e0057 */
[----:B------:R-:W-:-:S02]  /*5a80*/  FADD.FTZ R101, R101, R122 ;  /* 0x0000007a65657221 */ /* 0x000fc40000010000 */
[----:B------:R-:W1:Y:S01]  /*5a90*/  MUFU.EX2 R36, R36 ;  /* 0x0000002400247308 */ /* 0x000e620000000800 */
[----:B----4-:R-:W-:-:S01]  /*5aa0*/  FADD.FTZ R6, R29, R4 ;  /* 0x000000041d067221 */ /* 0x010fc20000010000 */
[----:B------:R-:W-:-:S06]  /*5ab0*/  FADD.FTZ R102, R102, R101 ;  /* 0x0000006566667221 */ /* 0x000fcc0000010000 */
[----:B------:R-:W-:Y:S01]  /*5ac0*/  MUFU.EX2 R111, R111 ;  /* 0x0000006f006f7308 */ /* 0x000fe20000000800 */
[----:B---3--:R-:W-:-:S07]  /*5ad0*/  FADD.FTZ R7, R33, R6 ;  /* 0x0000000621077221 */ /* 0x008fce0000010000 */
[----:B------:R-:W2:Y:S01]  /*5ae0*/  MUFU.EX2 R114, R114 ;  /* 0x0000007200727308 */ /* 0x000ea20000000800 */
[C---:B-1----:R-:W-:Y:S01]  /*5af0*/  F2FP.SATFINITE.E4M3.F32.PACK_AB_MERGE_C R33, R36.reuse, R33, RZ ;  /* 0x000000212421723e */ /* 0x042fe200048070ff */
[----:B------:R-:W-:-:S03]  /*5b00*/  FADD.FTZ R36, R36, R7 ;  /* 0x0000000724247221 */ /* 0x000fc60000010000 */
[----:B------:R-:W-:Y:S01]  /*5b10*/  F2FP.SATFINITE.E4M3.F32.PACK_AB_MERGE_C R223, R29, R68, R33 ;  /* 0x000000441ddf723e */ /* 0x000fe20004807021 */
[--C-:B------:R-:W-:Y:S02]  /*5b20*/  IMAD.MOV.U32 R68, RZ, RZ, R87.reuse ;  /* 0x000000ffff447224 */ /* 0x100fe400078e0057 */
[----:B------:R-:W1:Y:S01]  /*5b30*/  MUFU.EX2 R107, R107 ;  /* 0x0000006b006b7308 */ /* 0x000e620000000800 */
[--C-:B------:R-:W-:Y:S02]  /*5b40*/  IMAD.MOV.U32 R33, RZ, RZ, R87.reuse ;  /* 0x000000ffff217224 */ /* 0x100fe400078e0057 */
[----:B------:R-:W-:-:S05]  /*5b50*/  IMAD.MOV.U32 R29, RZ, RZ, R87 ;  /* 0x000000ffff1d7224 */ /* 0x000fca00078e0057 */
[----:B------:R-:W3:Y:S01]  /*5b60*/  MUFU.EX2 R37, R37 ;  /* 0x0000002500257308 */ /* 0x000ee20000000800 */
[----:B--2---:R-:W-:-:S07]  /*5b70*/  F2FP.SATFINITE.E4M3.F32.PACK_AB_MERGE_C R6, R114, R111, RZ ;  /* 0x0000006f7206723e */ /* 0x004fce00048070ff */
[----:B------:R-:W2:Y:S01]  /*5b80*/  MUFU.EX2 R110, R110 ;  /* 0x0000006e006e7308 */ /* 0x000ea20000000800 */
[----:B-1----:R-:W-:-:S07]  /*5b90*/  FADD.FTZ R7, R107, R102 ;  /* 0x000000666b077221 */ /* 0x002fce0000010000 */
[----:B------:R1:W4:Y:S01]  /*5ba0*/  MUFU.EX2 R14, R75 ;  /* 0x0000004b000e7308 */ /* 0x0003220000000800 */
[----:B---3--:R-:W-:-:S01]  /*5bb0*/  FADD.FTZ R9, R37, R36 ;  /* 0x0000002425097221 */ /* 0x008fc20000010000 */
[----:B------:R-:W-:-:S06]  /*5bc0*/  IMAD.MOV.U32 R36, RZ, RZ, R87 ;  /* 0x000000ffff247224 */ /* 0x000fcc00078e0057 */
[----:B------:R-:W3:Y:S01]  /*5bd0*/  MUFU.EX2 R76, R76 ;  /* 0x0000004c004c7308 */ /* 0x000ee20000000800 */
[C---:B--2---:R-:W-:Y:S01]  /*5be0*/  F2FP.SATFINITE.E4M3.F32.PACK_AB_MERGE_C R224, R110.reuse, R107, R6 ;  /* 0x0000006b6ee0723e */ /* 0x044fe20004807006 */
[----:B------:R-:W-:Y:S01]  /*5bf0*/  FADD.FTZ R110, R110, R7 ;  /* 0x000000076e6e7221 */ /* 0x000fe20000010000 */
[----:B-1----:R-:W-:-:S03]  /*5c00*/  IMAD.MOV.U32 R75, RZ, RZ, R87 ;  /* 0x000000ffff4b7224 */ /* 0x002fc600078e0057 */
[----:B------:R-:W-:Y:S02]  /*5c10*/  FADD.FTZ R111, R111, R110 ;  /* 0x0000006e6f6f7221 */ /* 0x000fe40000010000 */
[----:B------:R-:W1:Y:S01]  /*5c20*/  MUFU.EX2 R5, R126 ;  /* 0x0000007e00057308 */ /* 0x000e620000000800 */
[----:B----4-:R-:W-:-:S01]  /*5c30*/  FADD.FTZ R9, R14, R9 ;  /* 0x000000090e097221 */ /* 0x010fc20000010000 */
[----:B------:R-:W-:-:S06]  /*5c40*/  FADD.FTZ R114, R114, R111 ;  /* 0x0000006f72727221 */ /* 0x000fcc0000010000 */
[----:B------:R-:W-:Y:S01]  /*5c50*/  MUFU.EX2 R117, R117 ;  /* 0x0000007500757308 */ /* 0x000fe20000000800 */
[----:B---3--:R-:W-:-:S07]  /*5c60*/  FADD.FTZ R8, R76, R9 ;  /* 0x000000094c087221 */ /* 0x008fce0000010000 */
[----:B------:R-:W2:Y:S01]  /*5c70*/  MUFU.EX2 R118, R118 ;  /* 0x0000007600767308 */ /* 0x000ea20000000800 */
[----:B-1----:R-:W-:-:S01]  /*5c80*/  FADD.FTZ R8, R5, R8 ;  /* 0x0000000805087221 */ /* 0x002fc20000010000 */
[----:B------:R-:W-:-:S04]  /*5c90*/  F2FP.SATFINITE.E4M3.F32.PACK_AB_MERGE_C R76, R5, R76, RZ ;  /* 0x0000004c054c723e */ /* 0x000fc800048070ff */
[----:B------:R-:W-:Y:S01]  /*5ca0*/  F2FP.SATFINITE.E4M3.F32.PACK_AB_MERGE_C R225, R14, R37, R76 ;  /* 0x000000250ee1723e */ /* 0x000fe2000480704c */
[--C-:B------:R-:W-:Y:S01]  /*5cb0*/  IMAD.MOV.U32 R76, RZ, RZ, R87.reuse ;  /* 0x000000ffff4c7224 */ /* 0x100fe200078e0057 */
[----:B------:R-:W1:Y:S01]  /*5cc0*/  MUFU.EX2 R115, R115 ;  /* 0x0000007300737308 */ /* 0x000e620000000800 */
[----:B------:R-:W-:-:S07]  /*5cd0*/  IMAD.MOV.U32 R37, RZ, RZ, R87 ;  /* 0x000000ffff257224 */ /* 0x000fce00078e0057 */
[----:B------:R-:W3:Y:S01]  /*5ce0*/  MUFU.EX2 R127, R127 ;  /* 0x0000007f007f7308 */ /* 0x000ee20000000800 */
[----:B--2---:R-:W-:-:S07]  /*5cf0*/  F2FP.SATFINITE.E4M3.F32.PACK_AB_MERGE_C R7, R118, R117, RZ ;  /* 0x000000757607723e */ /* 0x004fce00048070ff */
[----:B------:R-:W2:Y:S01]  /*5d00*/  MUFU.EX2 R116, R116 ;  /* 0x0000007400747308 */ /* 0x000ea20000000800 */
[----:B-1----:R-:W-:-:S07]  /*5d10*/  FADD.FTZ R3, R115, R114 ;  /* 0x0000007273037221 */ /* 0x002fce0000010000 */
[----:B------:R-:W1:Y:S01]  /*5d20*/  MUFU.EX2 R4, R123 ;  /* 0x0000007b00047308 */ /* 0x000e620000000800 */
[----:B---3--:R-:W-:-:S07]  /*5d30*/  FADD.FTZ R5, R127, R8 ;  /* 0x000000087f057221 */ /* 0x008fce0000010000 */
[----:B------:R-:W-:Y:S01]  /*5d40*/  MUFU.EX2 R125, R125 ;  /* 0x0000007d007d7308 */ /* 0x000fe20000000800 */
[C---:B--2---:R-:W-:Y:S01]  /*5d50*/  F2FP.SATFINITE.E4M3.F32.PACK_AB_MERGE_C R226, R116.reuse, R115, R7 ;  /* 0x0000007374e2723e */ /* 0x044fe20004807007 */
[----:B------:R-:W-:-:S06]  /*5d60*/  FADD.FTZ R116, R116, R3 ;  /* 0x0000000374747221 */ /* 0x000fcc0000010000 */
[----:B------:R-:W2:Y:S01]  /*5d70*/  MUFU.EX2 R6, R119 ;  /* 0x0000007700067308 */ /* 0x000ea20000000800 */
[----:B-1----:R-:W-:-:S01]  /*5d80*/  FADD.FTZ R8, R4, R5 ;  /* 0x0000000504087221 */ /* 0x002fc20000010000 */
[----:B------:R-:W-:-:S04]  /*5d90*/  FADD.FTZ R5, R117, R116 ;  /* 0x0000007475057221 */ /* 0x000fc80000010000 */
[----:B------:R-:W-:Y:S01]  /*5da0*/  FADD.FTZ R5, R118, R5 ;  /* 0x0000000576057221 */ /* 0x000fe20000010000 */
[----:B--2---:R-:W-:Y:S01]  /*5db0*/  F2FP.SATFINITE.E4M3.F32.PACK_AB_MERGE_C R3, R6, R125, RZ ;  /* 0x0000007d0603723e */ /* 0x004fe200048070ff */
[----:B------:R-:W-:-:S03]  /*5dc0*/  FADD.FTZ R125, R125, R8 ;  /* 0x000000087d7d7221 */ /* 0x000fc60000010000 */
[----:B------:R-:W-:Y:S01]  /*5dd0*/  F2FP.SATFINITE.E4M3.F32.PACK_AB_MERGE_C R227, R4, R127, R3 ;  /* 0x0000007f04e3723e */ /* 0x000fe20004807003 */
[----:B------:R-:W-:-:S01]  /*5de0*/  FADD.FTZ R4, R6, R125 ;  /* 0x0000007d06047221 */ /* 0x000fc20000010000 */
        /* <DEDUP_REMOVED lines=35> */
[----:B------:R-:W-:Y:S01]  /*6020*/  UMOV UR55, UR49 ;  /* 0x0000003100377c82 */ /* 0x000fe20008000000 */
[----:B------:R-:W-:Y:S01]  /*6030*/  UIADD3 UR45, UR45, -0x2, URZ ;  /* 0xfffffffe2d2d7890 */ /* 0x000fe2000fffe03f */
[----:B------:R-:W-:Y:S01]  /*6040*/  UMOV UR56, UR36 ;  /* 0x0000002400387c82 */ /* 0x000fe20008000000 */
[----:B------:R-:W-:-:S10]  /*6050*/  ULDC UR49, c[0x0][0x988] ;  /* 0x0002620000317ab9 */ /* 0x000fd40000000800 */
.L_x_5489:
[----:B------:R-:W-:Y:S01]  /*6060*/  ISETP.NE.AND P2, PT, RZ, UR40, PT ;  /* 0x00000028ff007c0c */ /* 0x000fe2000bf45270 */
[----:B------:R-:W-:-:S04]  /*6070*/  UISETP.NE.AND UP0, UPT, UR55, 0x1, UPT ;  /* 0x000000013700788c */ /* 0x000fc8000bf05270 */
[----:B------:R-:W-:-:S04]  /*6080*/  USEL UR36, URZ, 0x1, UP0 ;  /* 0x000000013f247887 */ /* 0x000fc80008000000 */
[----:B------:R-:W-:-:S04]  /*6090*/  ULOP3.LUT UR36, UR56, UR36, URZ, 0x3c, !UPT ;  /* 0x0000002438247292 */ /* 0x000fc8000f8e3c3f */
[----:B------:R-:W-:Y:S08]  /*60a0*/  @P2 BRA `(.L_x_5480) ;  /* 0x0000000000382947 */ /* 0x000ff00003800000 */
[----:B------:R-:W-:Y:S05]  /*60b0*/  @!P0 BRA `(.L_x_5481) ;  /* 0x0000000000048947 */ /* 0x000fea0003800000 */
[----:B------:R-:W-:Y:S01]  /*60c0*/  BPT.TRAP 0x1 ;  /* 0x000000040000795c */ /* 0x000fe20000300000 */
.L_x_5481:
[----:B------:R-:W-:Y:S01]  /*60d0*/  UIADD3 UR6, UR55, 0x1, URZ ;  /* 0x0000000137067890 */ /* 0x000fe2000fffe03f */
[----:B------:R-:W-:-:S03]  /*60e0*/  MOV R7, UR36 ;  /* 0x0000002400077c02 */ /* 0x000fc60008000f00 */
[----:B------:R-:W-:Y:S01]  /*60f0*/  UISETP.NE.AND UP0, UPT, UR6, 0x2, UPT ;  /* 0x000000020600788c */ /* 0x000fe2000bf05270 */
[----:B------:R-:W-:-:S03]  /*6100*/  SHF.L.U32 R7, R7, 0x1f, RZ ;  /* 0x0000001f07077819 */ /* 0x000fc600000006ff */
[----:B------:R-:W-:-:S04]  /*6110*/  USEL UR6, UR6, URZ, UP0 ;  /* 0x0000003f06067287 */ /* 0x000fc80008000000 */
[----:B------:R-:W-:-:S09]  /*6120*/  ULEA UR6, UR6, UR38, 0x3 ;  /* 0x0000002606067291 */ /* 0x000fd2000f8e183f */
[----:B------:R1:W2:Y:S01]  /*6130*/  SYNCS.PHASECHK.TRANS64.TRYWAIT P1, [UR6+0x2e830], R7 ;  /* 0x02e83007ff0075a7 */ /* 0x0002a20008020146 */
[----:B------:R-:W-:Y:S05]  /*6140*/  @!P0 BRA `(.L_x_5482) ;  /* 0x0000000000048947 */ /* 0x000fea0003800000 */
[----:B------:R-:W-:Y:S01]  /*6150*/  BPT.TRAP 0x1 ;  /* 0x000000040000795c */ /* 0x000fe20000300000 */
.L_x_5482:
[----:B--2---:R-:W-:Y:S05]  /*6160*/  @P1 BRA `(.L_x_5480) ;  /* 0x0000000000081947 */ /* 0x004fea0003800000 */
[----:B------:R-:W2:Y:S02]  /*6170*/  SYNCS.PHASECHK.TRANS64.TRYWAIT P1, [UR6+0x2e830], R7 ;  /* 0x02e83007ff0075a7 */ /* 0x000ea40008020146 */
[----:B--2---:R-:W-:Y:S05]  /*6180*/  @!P1 BRA `(.L_x_5483) ;  /* 0x0000008c00d09947 */ /* 0x004fea0003800000 */
.L_x_5480:
[----:B-12---:R-:W-:Y:S01]  /*6190*/  VIADD R7, R19, 0x8 ;  /* 0x0000000813077836 */ /* 0x006fe20000000000 */
[----:B------:R-:W-:Y:S01]  /*61a0*/  R2UR UR57, R2 ;  /* 0x00000000023972ca */ /* 0x000fe200000e0000 */
[----:B------:R-:W-:Y:S01]  /*61b0*/  UIADD3 UR54, UR55, 0x1, URZ ;  /* 0x0000000137367890 */ /* 0x000fe2000fffe03f */
[----:B------:R-:W-:Y:S02]  /*61c0*/  UMOV UR19, 0x40000040 ;  /* 0x4000004000137882 */ /* 0x000fe40000000000 */
[----:B------:R1:W-:Y:S01]  /*61d0*/  BAR.SYNC.DEFER_BLOCKING R7, 0x100 ;  /* 0x000400070000751d */ /* 0x0003e20000010000 */
[----:B------:R-:W-:-:S04]  /*61e0*/  UISETP.NE.AND UP0, UPT, UR54, 0x2, UPT ;  /* 0x000000023600788c */ /* 0x000fc8000bf05270 */
[----:B------:R-:W-:Y:S01]  /*61f0*/  USEL UR54, UR54, URZ, UP0 ;  /* 0x0000003f36367287 */ /* 0x000fe20008000000 */
[----:B------:R-:W-:Y:S01]  /*6200*/  UMOV UR20, UR16 ;  /* 0x0000001000147c82 */ /* 0x000fe20008000000 */
[----:B------:R-:W-:Y:S02]  /*6210*/  UMOV UR21, UR17 ;  /* 0x0000001100157c82 */ /* 0x000fe40008000000 */
[----:B------:R-:W-:Y:S01]  /*6220*/  UIMAD UR57, UR54, 0x700, UR57 ;  /* 0x00000700363978a4 */ /* 0x000fe2000f8e0239 */
[----:B------:R-:W-:Y:S01]  /*6230*/  UMOV UR23, 0x40000040 ;  /* 0x4000004000177882 */ /* 0x000fe20000000000 */
[----:B------:R-:W-:Y:S02]  /*6240*/  UMOV UR24, UR16 ;  /* 0x0000001000187c82 */ /* 0x000fe40008000000 */
[----:B------:R-:W-:Y:S02]  /*6250*/  UIADD3 UR22, UR57, 0x100, URZ ;  /* 0x0000010039167890 */ /* 0x000fe4000fffe03f */
[----:B------:R-:W-:-:S02]  /*6260*/  UIADD3 UR26, UR57, 0x200, URZ ;  /* 0x00000200391a7890 */ /* 0x000fc4000fffe03f */
[----:B------:R-:W-:Y:S01]  /*6270*/  UMOV UR18, UR57 ;  /* 0x0000003900127c82 */ /* 0x000fe20008000000 */
[----:B------:R-:W-:Y:S01]  /*6280*/  UMOV UR25, UR17 ;  /* 0x0000001100197c82 */ /* 0x000fe20008000000 */
[----:B------:R-:W-:Y:S01]  /*6290*/  UMOV UR27, 0x40000040 ;  /* 0x40000040001b7882 */ /* 0x000fe20000000000 */
[----:B------:R-:W-:Y:S01]  /*62a0*/  UIADD3 UR30, UR57, 0x300, URZ ;  /* 0x00000300391e7890 */ /* 0x000fe2000fffe03f */
[----:B------:R-:W-:Y:S01]  /*62b0*/  UMOV UR28, UR16 ;  /* 0x00000010001c7c82 */ /* 0x000fe20008000000 */
[----:B------:R-:W-:Y:S01]  /*62c0*/  UMOV UR29, UR17 ;  /* 0x00000011001d7c82 */ /* 0x000fe20008000000 */
[----:B------:R-:W-:Y:S01]  /*62d0*/  WARPGROUP.ARRIVE ;  /* 0x00000000000079c5 */ /* 0x000fe20000000000 */
[----:B------:R-:W-:Y:S01]  /*62e0*/  UMOV UR31, 0x40000040 ;  /* 0x40000040001f7882 */ /* 0x000fe20000000000 */
[----:B------:R-:W-:Y:S01]  /*62f0*/  UIADD3 UR34, UR57, 0x400, URZ ;  /* 0x0000040039227890 */ /* 0x000fe2000fffe03f */
[----:B------:R-:W-:Y:S01]  /*6300*/  UMOV UR32, UR16 ;  /* 0x0000001000207c82 */ /* 0x000fe20008000000 */
[----:B------:R-:W-:-:S02]  /*6310*/  UMOV UR33, UR17 ;  /* 0x0000001100217c82 */ /* 0x000fc40008000000 */
[----:B------:R-:W-:Y:S01]  /*6320*/  QGMMA.64x32x32.F32.E4M3.E4M3 R184, gdesc[UR16], RZ, !UPT, gsb0 ;  /* 0x0060000010b879f3 */ /* 0x000fe2000c0008ff */
        /* <DEDUP_REMOVED lines=160> */
.L_x_5485:
[----:B------:R-:W-:Y:S01]  /*6d30*/  ULEA UR6, UR55, UR38, 0x3 ;  /* 0x0000002637067291 */ /* 0x000fe2000f8e183f */
[----:B------:R-:W-:-:S05]  /*6d40*/  IMAD.U32 R7, RZ, RZ, UR56 ;  /* 0x00000038ff077e24 */ /* 0x000fca000f8e00ff */
[----:B------:R-:W-:-:S04]  /*6d50*/  SHF.L.U32 R7, R7, 0x1f, RZ ;  /* 0x0000001f07077819 */ /* 0x000fc800000006ff */
[----:B------:R1:W2:Y:S01]  /*6d60*/  SYNCS.PHASECHK.TRANS64.TRYWAIT P1, [UR6+0x2e850], R7 ;  /* 0x02e85007ff0075a7 */ /* 0x0002a20008020146 */
[----:B------:R-:W-:Y:S05]  /*6d70*/  @!P0 BRA `(.L_x_5486) ;  /* 0x0000000000048947 */ /* 0x000fea0003800000 */
[----:B------:R-:W-:Y:S01]  /*6d80*/  BPT.TRAP 0x1 ;  /* 0x000000040000795c */ /* 0x000fe20000300000 */
.L_x_5486:
[----:B--2---:R-:W-:Y:S05]  /*6d90*/  @P1 BRA `(.L_x_5484) ;  /* 0x0000000000081947 */ /* 0x004fea0003800000 */
[----:B------:R-:W2:Y:S02]  /*6da0*/  SYNCS.PHASECHK.TRANS64.TRYWAIT P1, [UR6+0x2e850], R7 ;  /* 0x02e85007ff0075a7 */ /* 0x000ea40008020146 */
[----:B--2---:R-:W-:Y:S05]  /*6db0*/  @!P1 BRA `(.L_x_5487) ;  /* 0x0000008000dc9947 */ /* 0x004fea0003800000 */
.L_x_5484:
        /* <DEDUP_REMOVED lines=25> */
[----:B------:R-:W-:Y:S01]  /*6f50*/  QGMMA.64x128x32.F32.E4M3.E4M3 R24, R200, gdesc[UR4], R24, gsb0 ;  /* 0x01e00004c8187df3 */ /* 0x000fe20008000818 */
[----:B------:R-:W-:Y:S01]  /*6f60*/  UIADD3 UR6, UR11, 0x100, URZ ;  /* 0x000001000b067890 */ /* 0x000fe2000fffe03f */
[----:B------:R-:W3:Y:S01]  /*6f70*/  MUFU.TANH R7, R7 ;  /* 0x0000000700077308 */ /* 0x000ee20000002400 */
[----:B------:R-:W-:Y:S01]  /*6f80*/  UMOV UR7, 0xc0000010 ;  /* 0xc000001000077882 */ /* 0x000fe20000000000 */
[----:B-1----:R-:W-:Y:S01]  /*6f90*/  FMNMX.FTZ R190, R8, R3, !PT ;  /* 0x0000000308be7209 */ /* 0x002fe20007810000 */
[C---:B------:R-:W-:Y:S01]  /*6fa0*/  FMUL.FTZ R188, R0.reuse, R199 ;  /* 0x000000c700bc7220 */ /* 0x040fe20000410000 */
        /* <DEDUP_REMOVED lines=127> */
[----:B------:R-:W2:Y:S05]  /*77a0*/  S2R R230, SR_TID.X ;  /* 0x0000000000e67919 */ /* 0x000eaa0000002100 */
[----:B------:R-:W4:Y:S01]  /*77b0*/  MUFU.TANH R171, R171 ;  /* 0x000000ab00ab7308 */ /* 0x000f220000002400 */
[----:B---3--:R-:W-:Y:S01]  /*77c0*/  FMNMX.FTZ R192, R170, R191, !PT ;  /* 0x000000bfaac07209 */ /* 0x008fe20007810000 */
[----:B------:R-:W-:-:S02]  /*77d0*/  WARPGROUP.DEPBAR.LE gsb0, 0x0 ;  /* 0x00008000000079c5 */ /* 0x000fc40000010000 */
[----:B------:R-:W-:-:S04]  /*77e0*/  WARPGROUP.ARRIVE ;  /* 0x00000000000079c5 */ /* 0x000fc80000000000 */
[----:B------:R-:W3:Y:S01]  /*77f0*/  MUFU.TANH R172, R172 ;  /* 0x000000ac00ac7308 */ /* 0x000ee20000002400 */
[----:B-1----:R-:W-:Y:S01]  /*7800*/  FMNMX.FTZ R189, R169, R190, !PT ;  /* 0x000000bea9bd7209 */ /* 0x002fe20007810000 */
[----:B------:R-:W-:Y:S01]  /*7810*/  QGMMA.64x128x32.F32.E4M3.E4M3 R24, R204, gdesc[UR4], R24, gsb0 ;  /* 0x01e00004cc187df3 */ /* 0x000fe20008000818 */
[----:B------:R-:W-:Y:S01]  /*7820*/  UIADD3 UR6, UR11, 0x200, URZ ;  /* 0x000002000b067890 */ /* 0x000fe2000fffe03f */
[----:B------:R-:W-:-:S04]  /*7830*/  UMOV UR7, 0xc0000010 ;  /* 0xc000001000077882 */ /* 0x000fc80000000000 */
        /* <DEDUP_REMOVED lines=37> */
[----:B------:R-:W-:Y:S02]  /*7a90*/  WARPGROUP.DEPBAR.LE gsb0, 0x0 ;  /* 0x00008000000079c5 */ /* 0x000fe40000010000 */
[----:B------:R-:W-:-:S04]  /*7aa0*/  WARPGROUP.ARRIVE ;  /* 0x00000000000079c5 */ /* 0x000fc80000000000 */
[----:B------:R-:W1:Y:S01]  /*7ab0*/  MUFU.TANH R159, R159 ;  /* 0x0000009f009f7308 */ /* 0x000e620000002400 */
[----:B---3--:R-:W-:Y:S01]  /*7ac0*/  FMNMX.FTZ R192, R158, R191, !PT ;  /* 0x000000bf9ec07209 */ /* 0x008fe20007810000 */
[----:B------:R-:W-:Y:S01]  /*7ad0*/  QGMMA.64x128x32.F32.E4M3.E4M3 R24, R208, gdesc[UR4], R24, gsb0 ;  /* 0x01e00004d0187df3 */ /* 0x000fe20008000818 */
[----:B------:R-:W-:Y:S01]  /*7ae0*/  UIADD3 UR6, UR11, 0x300, URZ ;  /* 0x000003000b067890 */ /* 0x000fe2000fffe03f */
[----:B------:R-:W-:-:S04]  /*7af0*/  UMOV UR7, 0xc0000010 ;  /* 0xc000001000077882 */ /* 0x000fc80000000000 */
        /* <DEDUP_REMOVED lines=35> */
[----:B------:R-:W-:Y:S02]  /*7d30*/  WARPGROUP.DEPBAR.LE gsb0, 0x0 ;  /* 0x00008000000079c5 */ /* 0x000fe40000010000 */
[----:B------:R-:W-:Y:S01]  /*7d40*/  WARPGROUP.ARRIVE ;  /* 0x00000000000079c5 */ /* 0x000fe20000000000 */
[----:B---3--:R-:W-:-:S04]  /*7d50*/  FMNMX.FTZ R191, R143, R192, !PT ;  /* 0x000000c08fbf7209 */ /* 0x008fc80007810000 */
[----:B------:R-:W3:Y:S01]  /*7d60*/  MUFU.TANH R145, R145 ;  /* 0x0000009100917308 */ /* 0x000ee20000002400 */
[----:B------:R-:W-:Y:S01]  /*7d70*/  QGMMA.64x128x32.F32.E4M3.E4M3 R24, R212, gdesc[UR4], R24, gsb0 ;  /* 0x01e00004d4187df3 */ /* 0x000fe20008000818 */
[----:B--2---:R-:W-:Y:S01]  /*7d80*/  FMNMX.FTZ R190, R144, R189, !PT ;  /* 0x000000bd90be7209 */ /* 0x004fe20007810000 */
        /* <DEDUP_REMOVED lines=36> */
[----:B------:R-:W-:-:S06]  /*7fd0*/  WARPGROUP.DEPBAR.LE gsb0, 0x0 ;  /* 0x00008000000079c5 */ /* 0x000fcc0000010000 */
[----:B------:R-:W3:Y:S01]  /*7fe0*/  MUFU.TANH R132, R132 ;  /* 0x0000008400847308 */ /* 0x000ee20000002400 */
[----:B--2---:R-:W-:Y:S01]  /*7ff0*/  FMNMX.FTZ R189, R129, R190, !PT ;  /* 0x000000be81bd7209 */ /* 0x004fe20007810000 */
[----:B------:R-:W-:-:S06]  /*8000*/  WARPGROUP.ARRIVE ;  /* 0x00000000000079c5 */ /* 0x000fcc0000000000 */
[----:B------:R-:W2:Y:S01]  /*8010*/  MUFU.TANH R134, R134 ;  /* 0x0000008600867308 */ /* 0x000ea20000002400 */
[----:B-1----:R-:W-:Y:S01]  /*8020*/  FMNMX.FTZ R191, R131, R192, !PT ;  /* 0x000000c083bf7209 */ /* 0x002fe20007810000 */
[----:B------:R-:W-:Y:S01]  /*8030*/  QGMMA.64x128x32.F32.E4M3.E4M3 R24, R216, gdesc[UR4], R24, gsb0 ;  /* 0x01e00004d8187df3 */ /* 0x000fe20008000818 */
[----:B------:R-:W-:Y:S01]  /*8040*/  UIADD3 UR6, UR11, 0x500, URZ ;  /* 0x000005000b067890 */ /* 0x000fe2000fffe03f */
[----:B------:R-:W-:-:S04]  /*8050*/  UMOV UR7, 0xc0000010 ;  /* 0xc000001000077882 */ /* 0x000fc80000000000 */
        /* <DEDUP_REMOVED lines=56> */
[----:B------:R-:W-:-:S06]  /*83e0*/  FMUL.FTZ R190, R0, R103 ;  /* 0x0000006700be7220 */ /* 0x000fcc0000410000 */
        /* <DEDUP_REMOVED lines=17> */
[----:B---3--:R-:W-:-:S05]  /*8500*/  FMNMX.FTZ R98, R101, R98, !PT ;  /* 0x0000006265627209 */ /* 0x008fca0007810000 */
[----:B------:R-:W3:Y:S01]  /*8510*/  SHFL.BFLY PT, R103, R98, 0x2, 0x1f ;  /* 0x0c401f0062677f89 */ /* 0x000ee200000e0000 */
[----:B--2---:R-:W-:-:S04]  /*8520*/  FMNMX.FTZ R191, R102, R191, !PT ;  /* 0x000000bf66bf7209 */ /* 0x004fc80007810000 */
[----:B-1----:R-:W-:-:S05]  /*8530*/  FMNMX.FTZ R191, R190, R191, !PT ;  /* 0x000000bfbebf7209 */ /* 0x002fca0007810000 */
[----:B------:R-:W1:Y:S01]  /*8540*/  SHFL.BFLY PT, R194, R191, 0x2, 0x1f ;  /* 0x0c401f00bfc27f89 */ /* 0x000e6200000e0000 */
[----:B------:R-:W-:Y:S02]  /*8550*/  WARPGROUP.DEPBAR.LE gsb0, 0x0 ;  /* 0x00008000000079c5 */ /* 0x000fe40000010000 */
[----:B------:R-:W-:Y:S01]  /*8560*/  WARPGROUP.ARRIVE ;  /* 0x00000000000079c5 */ /* 0x000fe20000000000 */
[----:B---3--:R-:W-:-:S05]  /*8570*/  FMNMX.FTZ R192, R98, R103, !PT ;  /* 0x0000006762c07209 */ /* 0x008fca0007810000 */
[----:B------:R-:W-:Y:S01]  /*8580*/  QGMMA.64x128x32.F32.E4M3.E4M3 R24, R224, gdesc[UR4], R24, gsb0 ;  /* 0x01e00004e0187df3 */ /* 0x000fe20008000818 */
[----:B------:R-:W2:Y:S01]  /*8590*/  SHFL.BFLY PT, R103, R192, 0x1, 0x1f ;  /* 0x0c201f00c0677f89 */ /* 0x000ea200000e0000 */
[----:B-1----:R-:W-:Y:S01]  /*85a0*/  FMNMX.FTZ R194, R191, R194, !PT ;  /* 0x000000c2bfc27209 */ /* 0x002fe20007810000 */
[----:B------:R-:W-:-:S04]  /*85b0*/  IMAD.U32 R191, RZ, RZ, UR10 ;  /* 0x0000000affbf7e24 */ /* 0x000fc8000f8e00ff */
[----:B------:R-:W1:Y:S01]  /*85c0*/  SHFL.BFLY PT, R193, R194, 0x1, 0x1f ;  /* 0x0c201f00c2c17f89 */ /* 0x000e6200000e0000 */
[----:B--2---:R-:W-:-:S05]  /*85d0*/  FMNMX.FTZ R98, R192, R103, !PT ;  /* 0x00000067c0627209 */ /* 0x004fca0007810000 */
        /* <DEDUP_REMOVED lines=15> */
[----:B------:R-:W-:-:S01]  /*86d0*/  FFMA.FTZ R15, R185, UR10, -R191 ;  /* 0x0000000ab90f7c23 */ /* 0x000fc200080108bf */
        /* <DEDUP_REMOVED lines=26> */
[----:B------:R-:W-:Y:S01]  /*8880*/  FFMA.FTZ R187, R188, UR10, -R185 ;  /* 0x0000000abcbb7c23 */ /* 0x000fe200080108b9 */
        /* <DEDUP_REMOVED lines=99> */
[----:B------:R-:W-:Y:S01]  /*8ec0*/  FFMA.FTZ R94, R94, UR10, -R185 ;  /* 0x0000000a5e5e7c23 */ /* 0x000fe200080108b9 */
[----:B------:R-:W-:-:S02]  /*8ed0*/  WARPGROUP.DEPBAR.LE gsb0, 0x0 ;  /* 0x00008000000079c5 */ /* 0x000fc40000010000 */
        /* <DEDUP_REMOVED lines=158> */
[----:B--2---:R-:W-:-:S01]  /*98c0*/  FADD.FTZ R194, R114, R195 ;  /* 0x000000c372c27221 */ /* 0x004fc20000010000 */
[----:B------:R-:W-:-:S05]  /*98d0*/  IMAD.U32 R195, RZ, RZ, UR54 ;  /* 0x00000036ffc37e24 */ /* 0x000fca000f8e00ff */
[----:B------:R-:W-:Y:S01]  /*98e0*/  @!P1 LEA R195, R195, UR38, 0x3 ;  /* 0x00000026c3c39c11 */ /* 0x000fe2000f8e18ff */
[----:B------:R-:W2:Y:S01]  /*98f0*/  MUFU.EX2 R116, R116 ;  /* 0x0000007400747308 */ /* 0x000ea20000000800 */
[----:B---3--:R-:W-:-:S01]  /*9900*/  FADD.FTZ R5, R113, R188 ;  /* 0x000000bc71057221 */ /* 0x008fc20000010000 */
[--C-:B------:R-:W-:Y:S01]  /*9910*/  FFMA.FTZ R188, R99, UR10, -R185.reuse ;  /* 0x0000000a63bc7c23 */ /* 0x100fe200080108b9 */
[----:B------:R-:W-:-:S01]  /*9920*/  FFMA.FTZ R99, R102, UR10, -R185 ;  /* 0x0000000a66637c23 */ /* 0x000fc200080108b9 */
[----:B------:R3:W-:Y:S06]  /*9930*/  BAR.ARV R4, 0x100 ;  /* 0x000400040000751d */ /* 0x0007ec0000002000 */
[----:B------:R-:W4:Y:S01]  /*9940*/  MUFU.EX2 R118, R118 ;  /* 0x0000007600767308 */ /* 0x000f220000000800 */
[----:B-1----:R-:W-:-:S01]  /*9950*/  FADD.FTZ R189, R115, R194 ;  /* 0x000000c273bd7221 */ /* 0x002fc20000010000 */
[----:B---3--:R-:W-:-:S02]  /*9960*/  @!P1 VIADD R4, R195, 0x2e840 ;  /* 0x0002e840c3049836 */ /* 0x008fc40000000000 */
[----:B------:R-:W-:-:S01]  /*9970*/  FFMA.FTZ R185, R190, UR10, -R185 ;  /* 0x0000000abeb97c23 */ /* 0x000fc200080108b9 */
[----:B--2---:R-:W-:-:S03]  /*9980*/  FADD.FTZ R194, R116, R5 ;  /* 0x0000000574c27221 */ /* 0x004fc60000010000 */
[----:B------:R-:W1:Y:S01]  /*9990*/  MUFU.EX2 R117, R117 ;  /* 0x0000007500757308 */ /* 0x000e620000000800 */
[----:B------:R-:W-:-:S04]  /*99a0*/  @!P1 PRMT R4, RZ, 0x654, R4 ;  /* 0x00000654ff049816 */ /* 0x000fc80000000004 */
[----:B------:R2:W-:Y:S03]  /*99b0*/  @!P1 SYNCS.ARRIVE.TRANS64.RED.A1T0 RZ, [R4+URZ], RZ ;  /* 0x000000ff04ff99a7 */ /* 0x0005e6000810043f */
        /* <DEDUP_REMOVED lines=38> */
.L_x_5488:
        /* <DEDUP_REMOVED lines=132> */
[----:B------:R-:W-:-:S05]  /*a460*/  UMOV UR49, UR54 ;  /* 0x0000003600317c82 */ /* 0x000fca0008000000 */
.L_x_5479:
[----:B------:R-:W-:Y:S06]  /*a470*/  BAR.ARV 0x8, 0x120 ;  /* 0x0204800000007b1d */ /* 0x000fec0000002000 */
[----:B------:R-:W-:Y:S05]  /*a480*/  @!P0 BRA `(.L_x_5490) ;  /* 0x0000000000048947 */ /* 0x000fea0003800000 */
[----:B------:R-:W-:Y:S01]  /*a490*/  BPT.TRAP 0x1 ;  /* 0x000000040000795c */ /* 0x000fe20000300000 */
.L_x_5490:
[----:B------:R-:W-:Y:S01]  /*a4a0*/  ULEA UR4, UR49, UR38, 0x3 ;  /* 0x0000002631047291 */ /* 0x000fe2000f8e183f */
[----:B------:R-:W-:-:S05]  /*a4b0*/  IMAD.U32 R0, RZ, RZ, UR36 ;  /* 0x00000024ff007e24 */ /* 0x000fca000f8e00ff */
[----:B------:R-:W-:-:S04]  /*a4c0*/  SHF.L.U32 R0, R0, 0x1f, RZ ;  /* 0x0000001f00007819 */ /* 0x000fc800000006ff */
[----:B------:R1:W2:Y:S01]  /*a4d0*/  SYNCS.PHASECHK.TRANS64.TRYWAIT P1, [UR4+0x2e850], R0 ;  /* 0x02e85000ff0075a7 */ /* 0x0002a20008020144 */
[----:B------:R-:W-:Y:S05]  /*a4e0*/  @!P0 BRA `(.L_x_5491) ;  /* 0x0000000000048947 */ /* 0x000fea0003800000 */
[----:B------:R-:W-:Y:S01]  /*a4f0*/  BPT.TRAP 0x1 ;  /* 0x000000040000795c */ /* 0x000fe20000300000 */
.L_x_5491:
[----:B--2---:R-:W-:Y:S05]  /*a500*/  @P1 BRA `(.L_x_5492) ;  /* 0x0000000000081947 */ /* 0x004fea0003800000 */
[----:B------:R-:W2:Y:S02]  /*a510*/  SYNCS.PHASECHK.TRANS64.TRYWAIT P1, [UR4+0x2e850], R0 ;  /* 0x02e85000ff0075a7 */ /* 0x000ea40008020144 */
[----:B--2---:R-:W-:Y:S05]  /*a520*/  @!P1 BRA `(.L_x_5493) ;  /* 0x0000004c00189947 */ /* 0x004fea0003800000 */
.L_x_5492:
        /* <DEDUP_REMOVED lines=9> */
[----:B------:R-:W-:Y:S01]  /*a5c0*/  QGMMA.64x128x32.F32.E4M3.E4M3 R24, R200, gdesc[UR4], R24, gsb0 ;  /* 0x01e00004c8187df3 */ /* 0x000fe20008000818 */
[----:B------:R-:W-:Y:S01]  /*a5d0*/  UIADD3 UR6, UR5, 0x100, URZ ;  /* 0x0000010005067890 */ /* 0x000fe2000fffe03f */
[----:B------:R-:W-:Y:S01]  /*a5e0*/  UMOV UR7, 0xc0000010 ;  /* 0xc000001000077882 */ /* 0x000fe20000000000 */
[----:B------:R-:W-:Y:S02]  /*a5f0*/  WARPGROUP.DEPBAR.LE gsb0, 0x0 ;  /* 0x00008000000079c5 */ /* 0x000fe40000010000 */
[----:B------:R-:W-:-:S07]  /*a600*/  WARPGROUP.ARRIVE ;  /* 0x00000000000079c5 */ /* 0x000fce0000000000 */
        /* <DEDUP_REMOVED lines=28> */
[----:B------:R-:W-:Y:S01]  /*a7d0*/  IMAD.U32 R2, RZ, RZ, UR6 ;  /* 0x00000006ff027e24 */ /* 0x000fe2000f8e00ff */
[----:B------:R-:W-:Y:S02]  /*a7e0*/  @UP0 ULEA.HI.X UR7, UR8, UR7, UR9, 0x2, UP1 ;  /* 0x0000000708070291 */ /* 0x000fe400088f1409 */
[----:B------:R-:W-:-:S04]  /*a7f0*/  UIADD3 UR6, UR5, 0x400, URZ ;  /* 0x0000040005067890 */ /* 0x000fc8000fffe03f */
[----:B--2---:R-:W-:Y:S01]  /*a800*/  IMAD.U32 R3, RZ, RZ, UR7 ;  /* 0x00000007ff037e24 */ /* 0x004fe2000f8e00ff */
[----:B------:R-:W-:-:S04]  /*a810*/  UMOV UR7, 0xc0000010 ;  /* 0xc000001000077882 */ /* 0x000fc80000000000 */
[----:B------:R2:W3:Y:S01]  /*a820*/  @P1 LDG.E R6, desc[UR50][R2.64] ;  /* 0x0000003202061981 */ /* 0x0004e2000c1e1900 */
[----:B------:R-:W-:Y:S02]  /*a830*/  WARPGROUP.DEPBAR.LE gsb0, 0x0 ;  /* 0x00008000000079c5 */ /* 0x000fe40000010000 */
[----:B------:R-:W-:-:S06]  /*a840*/  WARPGROUP.ARRIVE ;  /* 0x00000000000079c5 */ /* 0x000fcc0000000000 */
[----:B------:R-:W-:Y:S01]  /*a850*/  QGMMA.64x128x32.F32.E4M3.E4M3 R24, R216, gdesc[UR4], R24, gsb0 ;  /* 0x01e00004d8187df3 */ /* 0x000fe20008000818 */
[----:B------:R-:W-:Y:S01]  /*a860*/  UIADD3 UR6, UR5, 0x500, URZ ;  /* 0x0000050005067890 */ /* 0x000fe2000fffe03f */
[----:B------:R-:W-:Y:S01]  /*a870*/  UMOV UR7, 0xc0000010 ;  /* 0xc000001000077882 */ /* 0x000fe20000000000 */
[----:B-1----:R-:W1:Y:S04]  /*a880*/  SHFL.BFLY PT, R0, R5, 0x2, 0x1f ;  /* 0x0c401f0005007f89 */ /* 0x002e6800000e0000 */
[----:B------:R-:W4:Y:S01]  /*a890*/  SHFL.BFLY PT, R7, R4, 0x2, 0x1f ;  /* 0x0c401f0004077f89 */ /* 0x000f2200000e0000 */
[----:B------:R-:W-:Y:S02]  /*a8a0*/  WARPGROUP.DEPBAR.LE gsb0, 0x0 ;  /* 0x00008000000079c5 */ /* 0x000fe40000010000 */
[----:B------:R-:W-:-:S06]  /*a8b0*/  WARPGROUP.ARRIVE ;  /* 0x00000000000079c5 */ /* 0x000fcc0000000000 */
[----:B------:R-:W-:Y:S01]  /*a8c0*/  QGMMA.64x128x32.F32.E4M3.E4M3 R24, R220, gdesc[UR4], R24, gsb0 ;  /* 0x01e00004dc187df3 */ /* 0x000fe20008000818 */
[----:B------:R-:W-:Y:S01]  /*a8d0*/  UIADD3 UR6, UR5, 0x600, URZ ;  /* 0x0000060005067890 */ /* 0x000fe2000fffe03f */
[----:B------:R-:W-:Y:S01]  /*a8e0*/  UMOV UR7, 0xc0000010 ;  /* 0xc000001000077882 */ /* 0x000fe20000000000 */
[----:B-1----:R-:W-:-:S01]  /*a8f0*/  FADD.FTZ R0, R0, R5 ;  /* 0x0000000500007221 */ /* 0x002fc20000010000 */
[----:B----4-:R-:W-:-:S04]  /*a900*/  FADD.FTZ R7, R7, R4 ;  /* 0x0000000407077221 */ /* 0x010fc80000010000 */
[----:B--2---:R-:W1:Y:S04]  /*a910*/  SHFL.BFLY PT, R3, R0, 0x1, 0x1f ;  /* 0x0c201f0000037f89 */ /* 0x004e6800000e0000 */
[----:B------:R-:W2:Y:S01]  /*a920*/  SHFL.BFLY PT, R2, R7, 0x1, 0x1f ;  /* 0x0c201f0007027f89 */ /* 0x000ea200000e0000 */
        /* <DEDUP_REMOVED lines=10> */
[----:B------:R-:W-:Y:S01]  /*a9d0*/  MOV R7, RZ ;  /* 0x000000ff00077202 */ /* 0x000fe20000000f00 */
[----:B------:R-:W-:Y:S02]  /*a9e0*/  WARPGROUP.DEPBAR.LE gsb0, 0x0 ;  /* 0x00008000000079c5 */ /* 0x000fe40000010000 */
[----:B------:R-:W-:-:S06]  /*a9f0*/  WARPGROUP.ARRIVE ;  /* 0x00000000000079c5 */ /* 0x000fcc0000000000 */
[----:B------:R-:W-:Y:S01]  /*aa00*/  QGMMA.64x128x32.F32.E4M3.E4M3 R24, R224, gdesc[UR4], R24, gsb0 ;  /* 0x01e00004e0187df3 */ /* 0x000fe20008000818 */
[----:B------:R-:W1:Y:S08]  /*aa10*/  @P2 MUFU.LG2 R4, R11 ;  /* 0x0000000b00042308 */ /* 0x000e700000000c00 */
[----:B------:R-:W2:Y:S08]  /*aa20*/  @P3 MUFU.LG2 R8, R12 ;  /* 0x0000000c00083308 */ /* 0x000eb00000000c00 */
[----:B------:R3:W4:Y:S01]  /*aa30*/  @P1 MUFU.RCP R7, R10 ;  /* 0x0000000a00071308 */ /* 0x0007220000001000 */
        /* <DEDUP_REMOVED lines=15> */
.L_x_5494:
        /* <DEDUP_REMOVED lines=26> */
[----:B------:R-:W-:Y:S01]  /*acd0*/  F2FP.BF16.F32.PACK_AB R12, R12, R13 ;  /* 0x0000000d0c0c723e */ /* 0x000fe200000010ff */
[-C--:B------:R-:W-:Y:S01]  /*ace0*/  FMUL.FTZ R41, R49, R10.reuse ;  /* 0x0000000a31297220 */ /* 0x080fe20000410000 */
[----:B------:R-:W-:Y:S01]  /*acf0*/  F2FP.BF16.F32.PACK_AB R21, R20, R21 ;  /* 0x000000151415723e */ /* 0x000fe200000010ff */
[-C--:B------:R-:W-:Y:S01]  /*ad00*/  FMUL.FTZ R36, R52, R10.reuse ;  /* 0x0000000a34247220 */ /* 0x080fe20000410000 */
[----:B------:R-:W-:Y:S01]  /*ad10*/  F2FP.BF16.F32.PACK_AB R28, R28, R29 ;  /* 0x0000001d1c1c723e */ /* 0x000fe200000010ff */
[-C--:B------:R-:W-:Y:S01]  /*ad20*/  FMUL.FTZ R40, R53, R10.reuse ;  /* 0x0000000a35287220 */ /* 0x080fe20000410000 */
[----:B------:R-:W-:Y:S01]  /*ad30*/  F2FP.BF16.F32.PACK_AB R33, R32, R33 ;  /* 0x000000212021723e */ /* 0x000fe200000010ff */
[-C--:B------:R-:W-:Y:S01]  /*ad40*/  FMUL.FTZ R45, R56, R10.reuse ;  /* 0x0000000a382d7220 */ /* 0x080fe20000410000 */
[----:B------:R-:W-:Y:S01]  /*ad50*/  FMUL.FTZ R49, R57, R10 ;  /* 0x0000000a39317220 */ /* 0x000fe20000410000 */
[-C--:B-1----:R-:W-:Y:S01]  /*ad60*/  FMUL.FTZ R4, R30, R88.reuse ;  /* 0x000000581e047220 */ /* 0x082fe20000410000 */
[----:B------:R-:W-:Y:S01]  /*ad70*/  FMUL.FTZ R5, R26, R88 ;  /* 0x000000581a057220 */ /* 0x000fe20000410000 */
[-C--:B------:R-:W-:Y:S01]  /*ad80*/  FMUL.FTZ R52, R68, R10.reuse ;  /* 0x0000000a44347220 */ /* 0x080fe20000410000 */
[-C--:B------:R-:W-:Y:S01]  /*ad90*/  FMUL.FTZ R53, R64, R10.reuse ;  /* 0x0000000a40357220 */ /* 0x080fe20000410000 */
[-C--:B------:R-:W-:Y:S01]  /*ada0*/  FMUL.FTZ R56, R69, R10.reuse ;  /* 0x0000000a45387220 */ /* 0x080fe20000410000 */
[-C--:B------:R-:W-:Y:S01]  /*adb0*/  FMUL.FTZ R57, R65, R10.reuse ;  /* 0x0000000a41397220 */ /* 0x080fe20000410000 */
[----:B------:R-:W-:Y:S01]  /*adc0*/  F2FP.BF16.F32.PACK_AB R4, R4, R5 ;  /* 0x000000050404723e */ /* 0x000fe200000010ff */
[-C--:B------:R-:W-:Y:S01]  /*add0*/  FMUL.FTZ R37, R48, R10.reuse ;  /* 0x0000000a30257220 */ /* 0x080fe20000410000 */
[----:B------:R-:W-:Y:S01]  /*ade0*/  LOP3.LUT P0, R5, R89, 0x3, RZ, 0xc0, !PT ;  /* 0x0000000359057812 */ /* 0x000fe2000780c0ff */
[----:B------:R-:W-:Y:S01]  /*adf0*/  FMUL.FTZ R48, R61, R10 ;  /* 0x0000000a3d307220 */ /* 0x000fe20000410000 */
[-C--:B------:R-:W-:Y:S01]  /*ae00*/  FMUL.FTZ R24, R39, R88.reuse ;  /* 0x0000005827187220 */ /* 0x080fe20000410000 */
[----:B------:R-:W-:Y:S01]  /*ae10*/  FMUL.FTZ R25, R35, R88 ;  /* 0x0000005823197220 */ /* 0x000fe20000410000 */
[----:B------:R-:W-:Y:S01]  /*ae20*/  ISETP.EQ.OR P0, PT, R5, 0x3, !P0 ;  /* 0x000000030500780c */ /* 0x000fe20004702670 */
[-C--:B------:R-:W-:Y:S01]  /*ae30*/  FMUL.FTZ R44, R60, R10.reuse ;  /* 0x0000000a3c2c7220 */ /* 0x080fe20000410000 */
[-C--:B------:R-:W-:Y:S01]  /*ae40*/  FMUL.FTZ R61, R72, R10.reuse ;  /* 0x0000000a483d7220 */ /* 0x080fe20000410000 */
[-C--:B------:R-:W-:Y:S01]  /*ae50*/  FMUL.FTZ R65, R73, R10.reuse ;  /* 0x0000000a49417220 */ /* 0x080fe20000410000 */
[----:B------:R-:W-:Y:S01]  /*ae60*/  SEL R32, R12, R21, P0 ;  /* 0x000000150c207207 */ /* 0x000fe20000000000 */
[----:B------:R-:W-:Y:S01]  /*ae70*/  FMUL.FTZ R60, R76, R10 ;  /* 0x0000000a4c3c7220 */ /* 0x000fe20000410000 */
[----:B------:R-:W-:Y:S01]  /*ae80*/  SEL R29, R21, R12, P0 ;  /* 0x0000000c151d7207 */ /* 0x000fe20000000000 */
[-C--:B------:R-:W-:Y:S01]  /*ae90*/  FMUL.FTZ R64, R77, R10.reuse ;  /* 0x0000000a4d407220 */ /* 0x080fe20000410000 */
[----:B------:R-:W-:Y:S01]  /*aea0*/  IADD3 R21, P6, R16, 0x20, RZ ;  /* 0x0000002010157810 */ /* 0x000fe20007fde0ff */
[-C--:B------:R-:W-:Y:S01]  /*aeb0*/  FMUL.FTZ R68, R84, R10.reuse ;  /* 0x0000000a54447220 */ /* 0x080fe20000410000 */
[-C--:B------:R-:W-:Y:S01]  /*aec0*/  FMUL.FTZ R69, R80, R10.reuse ;  /* 0x0000000a50457220 */ /* 0x080fe20000410000 */
[-C--:B------:R-:W-:Y:S01]  /*aed0*/  FMUL.FTZ R72, R85, R10.reuse ;  /* 0x0000000a55487220 */ /* 0x080fe20000410000 */
[----:B------:R-:W-:Y:S01]  /*aee0*/  LOP3.LUT R20, R21, 0x380, RZ, 0xc0, !PT ;  /* 0x0000038015147812 */ /* 0x000fe200078ec0ff */
[----:B------:R-:W-:Y:S01]  /*aef0*/  FMUL.FTZ R73, R81, R10 ;  /* 0x0000000a51497220 */ /* 0x000fe20000410000 */
[-C--:B------:R-:W-:Y:S01]  /*af00*/  FMUL.FTZ R10, R31, R88.reuse ;  /* 0x000000581f0a7220 */ /* 0x080fe20000410000 */
[----:B------:R-:W-:Y:S01]  /*af10*/  F2FP.BF16.F32.PACK_AB R52, R52, R53 ;  /* 0x000000353434723e */ /* 0x000fe200000010ff */
[-C--:B------:R-:W-:Y:S01]  /*af20*/  FMUL.FTZ R34, R54, R88.reuse ;  /* 0x0000005836227220 */ /* 0x080fe20000410000 */
[----:B------:R-:W-:Y:S01]  /*af30*/  F2FP.BF16.F32.PACK_AB R57, R56, R57 ;  /* 0x000000393839723e */ /* 0x000fe200000010ff */
[-C--:B------:R-:W-:Y:S01]  /*af40*/  FMUL.FTZ R35, R50, R88.reuse ;  /* 0x0000005832237220 */ /* 0x080fe20000410000 */
[----:B------:R-:W-:Y:S01]  /*af50*/  SHF.R.U64 R20, R20, 0x3, RZ ;  /* 0x0000000314147819 */ /* 0x000fe200000012ff */
[-C--:B------:R-:W-:Y:S01]  /*af60*/  FMUL.FTZ R38, R55, R88.reuse ;  /* 0x0000005837267220 */ /* 0x080fe20000410000 */
[----:B------:R-:W-:Y:S01]  /*af70*/  F2FP.BF16.F32.PACK_AB R14, R14, R15 ;  /* 0x0000000f0e0e723e */ /* 0x000fe200000010ff */
[-C--:B------:R-:W-:Y:S01]  /*af80*/  FMUL.FTZ R39, R51, R88.reuse ;  /* 0x0000005833277220 */ /* 0x080fe20000410000 */
[----:B------:R-:W-:Y:S01]  /*af90*/  F2FP.BF16.F32.PACK_AB R25, R24, R25 ;  /* 0x000000191819723e */ /* 0x000fe200000010ff */
[-C--:B------:R-:W-:Y:S01]  /*afa0*/  FMUL.FTZ R26, R46, R88.reuse ;  /* 0x000000582e1a7220 */ /* 0x080fe20000410000 */
[----:B------:R-:W-:Y:S01]  /*afb0*/  F2FP.BF16.F32.PACK_AB R41, R40, R41 ;  /* 0x000000292829723e */ /* 0x000fe200000010ff */
[-C--:B------:R-:W-:Y:S01]  /*afc0*/  FMUL.FTZ R27, R42, R88.reuse ;  /* 0x000000582a1b7220 */ /* 0x080fe20000410000 */
[----:B------:R-:W-:Y:S01]  /*afd0*/  SEL R40, R52, R57, P0 ;  /* 0x0000003934287207 */ /* 0x000fe20000000000 */
[-C--:B------:R-:W-:Y:S01]  /*afe0*/  FMUL.FTZ R30, R47, R88.reuse ;  /* 0x000000582f1e7220 */ /* 0x080fe20000410000 */
[----:B------:R-:W-:Y:S01]  /*aff0*/  LOP3.LUT R20, R20, R21, RZ, 0x3c, !PT ;  /* 0x0000001514147212 */ /* 0x000fe200078e3cff */
[-C--:B------:R-:W-:Y:S01]  /*b000*/  FMUL.FTZ R31, R43, R88.reuse ;  /* 0x000000582b1f7220 */ /* 0x080fe20000410000 */
[----:B------:R-:W-:Y:S01]  /*b010*/  F2FP.BF16.F32.PACK_AB R11, R10, R11 ;  /* 0x0000000b0a0b723e */ /* 0x000fe200000010ff */
[-C--:B------:R-:W-:Y:S01]  /*b020*/  FMUL.FTZ R42, R62, R88.reuse ;  /* 0x000000583e2a7220 */ /* 0x080fe20000410000 */
[----:B------:R-:W-:Y:S01]  /*b030*/  F2FP.BF16.F32.PACK_AB R36, R36, R37 ;  /* 0x000000252424723e */ /* 0x000fe200000010ff */
[----:B------:R-:W-:Y:S01]  /*b040*/  FMUL.FTZ R43, R58, R88 ;  /* 0x000000583a2b7220 */ /* 0x000fe20000410000 */
[----:B------:R-:W-:Y:S01]  /*b050*/  SEL R57, R57, R52, P0 ;  /* 0x0000003439397207 */ /* 0x000fe20000000000 */
[-C--:B------:R-:W-:Y:S01]  /*b060*/  FMUL.FTZ R46, R63, R88.reuse ;  /* 0x000000583f2e7220 */ /* 0x080fe20000410000 */
[----:B------:R-:W-:Y:S01]  /*b070*/  IADD3.X R21, RZ, R17, RZ, P6, !PT ;  /* 0x00000011ff157210 */ /* 0x000fe200037fe4ff */
[-C--:B------:R-:W-:Y:S01]  /*b080*/  FMUL.FTZ R47, R59, R88.reuse ;  /* 0x000000583b2f7220 */ /* 0x080fe20000410000 */
[----:B------:R-:W-:Y:S01]  /*b090*/  SEL R52, R14, R25, P0 ;  /* 0x000000190e347207 */ /* 0x000fe20000000000 */
[----:B------:R-:W-:Y:S01]  /*b0a0*/  FMUL.FTZ R54, R71, R88 ;  /* 0x0000005847367220 */ /* 0x000fe20000410000 */
[----:B------:R-:W-:Y:S01]  /*b0b0*/  SEL R37, R25, R14, P0 ;  /* 0x0000000e19257207 */ /* 0x000fe20000000000 */
[-C--:B------:R-:W-:Y:S01]  /*b0c0*/  FMUL.FTZ R55, R67, R88.reuse ;  /* 0x0000005843377220 */ /* 0x080fe20000410000 */
[----:B------:R-:W-:Y:S01]  /*b0d0*/  IADD3 R5, P6, R16, 0x4060, RZ ;  /* 0x0000406010057810 */ /* 0x000fe20007fde0ff */
[-C--:B------:R-:W-:Y:S01]  /*b0e0*/  FMUL.FTZ R50, R70, R88.reuse ;  /* 0x0000005846327220 */ /* 0x080fe20000410000 */
[----:B------:R-:W-:Y:S01]  /*b0f0*/  LOP3.LUT R25, R16, 0x380, RZ, 0xc0, !PT ;  /* 0x0000038010197812 */ /* 0x000fe200078ec0ff */
[-C--:B------:R-:W-:Y:S01]  /*b100*/  FMUL.FTZ R51, R66, R88.reuse ;  /* 0x0000005842337220 */ /* 0x080fe20000410000 */
[----:B------:R-:W-:Y:S01]  /*b110*/  F2FP.BF16.F32.PACK_AB R34, R34, R35 ;  /* 0x000000232222723e */ /* 0x000fe200000010ff */
[----:B------:R-:W-:Y:S01]  /*b120*/  UIADD3 UR4, UR4, 0x2e860, URZ ;  /* 0x0002e86004047890 */ /* 0x000fe2000fffe03f */
        /* <DEDUP_REMOVED lines=10> */
[----:B------:R-:W-:Y:S01]  /*b1d0*/  F2FP.BF16.F32.PACK_AB R39, R38, R39 ;  /* 0x000000272627723e */ /* 0x000fe200000010ff */
[-C--:B------:R-:W-:Y:S01]  /*b1e0*/  FMUL.FTZ R67, R82, R88.reuse ;  /* 0x0000005852437220 */ /* 0x080fe20000410000 */
[----:B------:R-:W-:Y:S01]  /*b1f0*/  F2FP.BF16.F32.PACK_AB R44, R44, R45 ;  /* 0x0000002d2c2c723e */ /* 0x000fe200000010ff */
[----:B------:R-:W-:Y:S01]  /*b200*/  FMUL.FTZ R70, R87, R88 ;  /* 0x0000005857467220 */ /* 0x000fe20000410000 */
[----:B------:R-:W-:Y:S01]  /*b210*/  SEL R38, R28, R33, P0 ;  /* 0x000000211c267207 */ /* 0x000fe20000000000 */
[----:B------:R-:W-:Y:S01]  /*b220*/  UPRMT UR4, UR37, 0x654, UR4 ;  /* 0x0000065425047896 */ /* 0x000fe20008000004 */
[----:B------:R-:W-:Y:S01]  /*b230*/  SEL R33, R33, R28, P0 ;  /* 0x0000001c21217207 */ /* 0x000fe20000000000 */
[----:B------:R-:W-:Y:S01]  /*b240*/  ULDC.64 UR6, c[0x0][0xb70] ;  /* 0x0002dc0000067ab9 */ /* 0x000fe20000000a00 */
[----:B------:R-:W-:Y:S01]  /*b250*/  SHF.R.U64 R4, R4, 0x3, RZ ;  /* 0x0000000304047819 */ /* 0x000fe200000012ff */
[----:B------:R-:W-:Y:S01]  /*b260*/  UIMAD UR42, UR8, UR42, UR48 ;  /* 0x0000002a082a72a4 */ /* 0x000fe2000f8e0230 */
[----:B------:R-:W-:Y:S01]  /*b270*/  F2FP.BF16.F32.PACK_AB R60, R60, R61 ;  /* 0x0000003d3c3c723e */ /* 0x000fe200000010ff */
[----:B------:R-:W-:Y:S01]  /*b280*/  UIMAD UR5, UR5, UR6, URZ ;  /* 0x00000006050572a4 */ /* 0x000fe2000f8e023f */
[----:B------:R-:W-:Y:S01]  /*b290*/  F2FP.BF16.F32.PACK_AB R65, R64, R65 ;  /* 0x000000414041723e */ /* 0x000fe200000010ff */
[----:B------:R-:W-:Y:S01]  /*b2a0*/  USHF.L.U32 UR42, UR42, 0x7, URZ ;  /* 0x000000072a2a7899 */ /* 0x000fe2000800063f */
[----:B------:R-:W-:Y:S01]  /*b2b0*/  SEL R28, R36, R41, P0 ;  /* 0x00000029241c7207 */ /* 0x000fe20000000000 */
[----:B------:R-:W-:Y:S01]  /*b2c0*/  SYNCS.ARRIVE.TRANS64.RED.A1T0 RZ, [UR4], RZ ;  /* 0x000000ffffff79a7 */ /* 0x000fe20008100404 */
[----:B------:R-:W-:Y:S01]  /*b2d0*/  LOP3.LUT R24, R25, R16, RZ, 0x3c, !PT ;  /* 0x0000001019187212 */ /* 0x000fe200078e3cff */
[----:B------:R-:W-:Y:S01]  /*b2e0*/  IMAD.MOV.U32 R25, RZ, RZ, R17 ;  /* 0x000000ffff197224 */ /* 0x000fe200078e0011 */
[----:B------:R-:W-:Y:S01]  /*b2f0*/  SEL R41, R41, R36, P0 ;  /* 0x0000002429297207 */ /* 0x000fe20000000000 */
[----:B------:R-:W-:Y:S01]  /*b300*/  UIMAD.WIDE.U32 UR10, UR43, UR6, URZ ;  /* 0x000000062b0a72a5 */ /* 0x000fe2000f8e003f */
[----:B------:R-:W-:Y:S01]  /*b310*/  IADD3 R13, P2, R16, 0x60, RZ ;  /* 0x00000060100d7810 */ /* 0x000fe20007f5e0ff */
[----:B------:R-:W-:Y:S01]  /*b320*/  UIMAD UR5, UR43, UR7, UR5 ;  /* 0x000000072b0572a4 */ /* 0x000fe2000f8e0205 */
[----:B------:R-:W-:Y:S01]  /*b330*/  SEL R36, R44, R49, P0 ;  /* 0x000000312c247207 */ /* 0x000fe20000000000 */
[----:B------:R-:W-:Y:S01]  /*b340*/  VIADD R61, R228, UR42 ;  /* 0x0000002ae43d7c36 */ /* 0x000fe20008000000 */
[----:B------:R-:W-:Y:S01]  /*b350*/  IADD3 R15, P1, R16, 0x40, RZ ;  /* 0x00000040100f7810 */ /* 0x000fe20007f3e0ff */
[----:B------:R-:W-:Y:S01]  /*b360*/  UIADD3 UR5, UR11, UR5, URZ ;  /* 0x000000050b057290 */ /* 0x000fe2000fffe03f */
[----:B------:R-:W-:Y:S01]  /*b370*/  SEL R49, R49, R44, P0 ;  /* 0x0000002c31317207 */ /* 0x000fe20000000000 */
[----:B------:R-:W-:Y:S01]  /*b380*/  USHF.R.S32.HI UR6, URZ, 0x1f, UR44 ;  /* 0x0000001f3f067899 */ /* 0x000fe2000801142c */
[----:B------:R-:W-:-:S02]  /*b390*/  LOP3.LUT R4, R4, R5, RZ, 0x3c, !PT ;  /* 0x0000000504047212 */ /* 0x000fc400078e3cff */
[----:B------:R-:W-:Y:S02]  /*b3a0*/  F2FP.BF16.F32.PACK_AB R6, R6, R7 ;  /* 0x000000070606723e */ /* 0x000fe400000010ff */
[----:B------:R-:W-:Y:S02]  /*b3b0*/  F2FP.BF16.F32.PACK_AB R9, R8, R9 ;  /* 0x000000090809723e */ /* 0x000fe400000010ff */
[----:B------:R-:W-:Y:S02]  /*b3c0*/  SEL R44, R60, R65, P0 ;  /* 0x000000413c2c7207 */ /* 0x000fe40000000000 */
[----:B------:R-:W-:Y:S02]  /*b3d0*/  IADD3.X R5, RZ, R17, RZ, P6, !PT ;  /* 0x00000011ff057210 */ /* 0x000fe400037fe4ff */
[----:B------:R-:W-:Y:S02]  /*b3e0*/  SEL R65, R65, R60, P0 ;  /* 0x0000003c41417207 */ /* 0x000fe40000000000 */
[----:B------:R-:W-:-:S02]  /*b3f0*/  LOP3.LUT R12, R13, 0x380, RZ, 0xc0, !PT ;  /* 0x000003800d0c7812 */ /* 0x000fc400078ec0ff */
[----:B------:R-:W-:Y:S02]  /*b400*/  F2FP.BF16.F32.PACK_AB R26, R26, R27 ;  /* 0x0000001b1a1a723e */ /* 0x000fe400000010ff */
[----:B------:R-:W-:Y:S02]  /*b410*/  F2FP.BF16.F32.PACK_AB R31, R30, R31 ;  /* 0x0000001f1e1f723e */ /* 0x000fe400000010ff */
[----:B------:R-:W-:Y:S02]  /*b420*/  LOP3.LUT R14, R15, 0x380, RZ, 0xc0, !PT ;  /* 0x000003800f0e7812 */ /* 0x000fe400078ec0ff */
[----:B------:R-:W-:Y:S02]  /*b430*/  MOV R60, R24 ;  /* 0x00000018003c7202 */ /* 0x000fe40000000f00 */
[----:B------:R-:W-:Y:S02]  /*b440*/  MOV R25, R20 ;  /* 0x0000001400197202 */ /* 0x000fe40000000f00 */
[----:B------:R-:W-:-:S02]  /*b450*/  SEL R30, R6, R9, P0 ;  /* 0x00000009061e7207 */ /* 0x000fc40000000000 */
[----:B------:R-:W-:Y:S02]  /*b460*/  SEL R27, R9, R6, P0 ;  /* 0x00000006091b7207 */ /* 0x000fe40000000000 */
[----:B------:R-:W-:Y:S02]  /*b470*/  MOV R21, R4 ;  /* 0x0000000400157202 */ /* 0x000fe40000000f00 */
[----:B------:R-:W-:Y:S02]  /*b480*/  F2FP.BF16.F32.PACK_AB R42, R42, R43 ;  /* 0x0000002b2a2a723e */ /* 0x000fe400000010ff */
[----:B------:R-:W-:Y:S02]  /*b490*/  F2FP.BF16.F32.PACK_AB R47, R46, R47 ;  /* 0x0000002f2e2f723e */ /* 0x000fe400000010ff */
[----:B------:R-:W-:Y:S02]  /*b4a0*/  F2FP.BF16.F32.PACK_AB R55, R54, R55 ;  /* 0x000000373637723e */ /* 0x000fe400000010ff */
[----:B------:R-:W-:-:S02]  /*b4b0*/  SHF.R.U64 R12, R12, 0x3, RZ ;  /* 0x000000030c0c7819 */ /* 0x000fc400000012ff */
[----:B------:R-:W-:Y:S02]  /*b4c0*/  SEL R54, R26, R31, P0 ;  /* 0x0000001f1a367207 */ /* 0x000fe40000000000 */
[----:B------:R-:W-:Y:S02]  /*b4d0*/  SHF.R.U64 R14, R14, 0x3, RZ ;  /* 0x000000030e0e7819 */ /* 0x000fe400000012ff */
[----:B------:R-:W-:Y:S02]  /*b4e0*/  F2FP.BF16.F32.PACK_AB R50, R50, R51 ;  /* 0x000000333232723e */ /* 0x000fe400000010ff */
[----:B------:R-:W-:Y:S02]  /*b4f0*/  SEL R31, R31, R26, P0 ;  /* 0x0000001a1f1f7207 */ /* 0x000fe40000000000 */
[----:B------:R-:W-:Y:S02]  /*b500*/  SEL R26, R34, R39, P0 ;  /* 0x00000027221a7207 */ /* 0x000fe40000000000 */
[----:B------:R-:W-:-:S02]  /*b510*/  SEL R43, R39, R34, P0 ;  /* 0x00000022272b7207 */ /* 0x000fc40000000000 */
[----:B------:R-:W-:Y:S02]  /*b520*/  F2FP.BF16.F32.PACK_AB R58, R58, R59 ;  /* 0x0000003b3a3a723e */ /* 0x000fe400000010ff */
[----:B------:R-:W-:Y:S02]  /*b530*/  F2FP.BF16.F32.PACK_AB R63, R62, R63 ;  /* 0x0000003f3e3f723e */ /* 0x000fe400000010ff */
[----:B------:R-:W-:Y:S02]  /*b540*/  SEL R34, R42, R47, P0 ;  /* 0x0000002f2a227207 */ /* 0x000fe40000000000 */
[----:B------:R-:W-:Y:S01]  /*b550*/  LOP3.LUT R12, R12, R13, RZ, 0x3c, !PT ;  /* 0x0000000d0c0c7212 */ /* 0x000fe200078e3cff */
[----:B------:R-:W-:Y:S01]  /*b560*/  IMAD.X R13, RZ, RZ, R17, P2 ;  /* 0x000000ffff0d7224 */ /* 0x000fe200010e0611 */
[----:B------:R-:W-:Y:S02]  /*b570*/  IADD3 R9, P4, R16, 0x4020, RZ ;  /* 0x0000402010097810 */ /* 0x000fe40007f9e0ff */
[----:B------:R-:W-:-:S02]  /*b580*/  SEL R47, R47, R42, P0 ;  /* 0x0000002a2f2f7207 */ /* 0x000fc40000000000 */
[----:B------:R-:W-:Y:S01]  /*b590*/  LOP3.LUT R14, R14, R15, RZ, 0x3c, !PT ;  /* 0x0000000f0e0e7212 */ /* 0x000fe200078e3cff */
[----:B------:R-:W-:Y:S01]  /*b5a0*/  IMAD.X R15, RZ, RZ, R17, P1 ;  /* 0x000000ffff0f7224 */ /* 0x000fe200008e0611 */
[----:B------:R-:W-:Y:S02]  /*b5b0*/  IADD3 R7, P5, R16, 0x4040, RZ ;  /* 0x0000404010077810 */ /* 0x000fe40007fbe0ff */
[----:B------:R-:W-:Y:S02]  /*b5c0*/  F2FP.BF16.F32.PACK_AB R66, R66, R67 ;  /* 0x000000434242723e */ /* 0x000fe400000010ff */
[----:B------:R-:W-:Y:S02]  /*b5d0*/  F2FP.BF16.F32.PACK_AB R83, R70, R83 ;  /* 0x000000534653723e */ /* 0x000fe400000010ff */
[----:B------:R-:W-:Y:S02]  /*b5e0*/  SEL R42, R50, R55, P0 ;  /* 0x00000037322a7207 */ /* 0x000fe40000000000 */
[----:B------:R-:W-:-:S02]  /*b5f0*/  SEL R55, R55, R50, P0 ;  /* 0x0000003237377207 */ /* 0x000fc40000000000 */
[----:B------:R-:W-:Y:S02]  /*b600*/  F2FP.BF16.F32.PACK_AB R68, R68, R69 ;  /* 0x000000454444723e */ /* 0x000fe400000010ff */
[----:B------:R-:W-:Y:S02]  /*b610*/  F2FP.BF16.F32.PACK_AB R73, R72, R73 ;  /* 0x000000494849723e */ /* 0x000fe400000010ff */
[----:B------:R-:W-:Y:S02]  /*b620*/  SEL R50, R58, R63, P0 ;  /* 0x0000003f3a327207 */ /* 0x000fe40000000000 */
[----:B------:R-:W-:Y:S02]  /*b630*/  LOP3.LUT R8, R9, 0x380, RZ, 0xc0, !PT ;  /* 0x0000038009087812 */ /* 0x000fe400078ec0ff */
[----:B------:R-:W-:Y:S02]  /*b640*/  SEL R63, R63, R58, P0 ;  /* 0x0000003a3f3f7207 */ /* 0x000fe40000000000 */
[----:B------:R-:W-:-:S02]  /*b650*/  LOP3.LUT R6, R7, 0x380, RZ, 0xc0, !PT ;  /* 0x0000038007067812 */ /* 0x000fc400078ec0ff */
[----:B------:R-:W-:Y:S02]  /*b660*/  SEL R56, R66, R83, P0 ;  /* 0x0000005342387207 */ /* 0x000fe40000000000 */
[----:B------:R-:W-:Y:S02]  /*b670*/  IADD3 R11, P3, R16, 0x4000, RZ ;  /* 0x00004000100b7810 */ /* 0x000fe40007f7e0ff */
[----:B------:R-:W-:Y:S02]  /*b680*/  MOV R58, R12 ;  /* 0x0000000c003a7202 */ /* 0x000fe40000000f00 */
[----:B------:R-:W-:Y:S02]  /*b690*/  SEL R83, R83, R66, P0 ;  /* 0x0000004253537207 */ /* 0x000fe40000000000 */
[----:B------:R-:W-:Y:S01]  /*b6a0*/  MOV R59, R14 ;  /* 0x0000000e003b7202 */ /* 0x000fe20000000f00 */
[----:B------:R-:W1:Y:S01]  /*b6b0*/  LDC.64 R66, c[0x0][0xb78] ;  /* 0x0002de00ff427b82 */ /* 0x000e620000000a00 */
[----:B------:R-:W-:-:S02]  /*b6c0*/  SEL R46, R68, R73, P0 ;  /* 0x00000049442e7207 */ /* 0x000fc40000000000 */
[----:B------:R-:W-:Y:S02]  /*b6d0*/  SHF.R.U64 R8, R8, 0x3, RZ ;  /* 0x0000000308087819 */ /* 0x000fe400000012ff */
[----:B------:R-:W-:Y:S02]  /*b6e0*/  SEL R73, R73, R68, P0 ;  /* 0x0000004449497207 */ /* 0x000fe40000000000 */
[----:B------:R-:W-:Y:S02]  /*b6f0*/  SHF.R.U64 R6, R6, 0x3, RZ ;  /* 0x0000000306067819 */ /* 0x000fe400000012ff */
[----:B------:R-:W-:Y:S02]  /*b700*/  LOP3.LUT R10, R11, 0x380, RZ, 0xc0, !PT ;  /* 0x000003800b0a7812 */ /* 0x000fe400078ec0ff */
[----:B------:R-:W-:Y:S01]  /*b710*/  LOP3.LUT R8, R8, R9, RZ, 0x3c, !PT ;  /* 0x0000000908087212 */ /* 0x000fe200078e3cff */
[--C-:B------:R-:W-:Y:S01]  /*b720*/  IMAD.X R9, RZ, RZ, R17.reuse, P4 ;  /* 0x000000ffff097224 */ /* 0x100fe200020e0611 */
[----:B------:R-:W-:Y:S01]  /*b730*/  LOP3.LUT R6, R6, R7, RZ, 0x3c, !PT ;  /* 0x0000000706067212 */ /* 0x000fe200078e3cff */
[----:B------:R-:W-:Y:S01]  /*b740*/  IMAD.X R7, RZ, RZ, R17, P5 ;  /* 0x000000ffff077224 */ /* 0x000fe200028e0611 */
[----:B------:R-:W-:-:S02]  /*b750*/  SHF.R.U64 R10, R10, 0x3, RZ ;  /* 0x000000030a0a7819 */ /* 0x000fc400000012ff */
[----:B------:R-:W-:Y:S01]  /*b760*/  MOV R53, R8 ;  /* 0x0000000800357202 */ /* 0x000fe20000000f00 */
[----:B------:R-:W-:Y:S01]  /*b770*/  VIADD R8, R61, 0x8 ;  /* 0x000000083d087836 */ /* 0x000fe20000000000 */
[----:B------:R-:W-:Y:S01]  /*b780*/  LOP3.LUT R10, R10, R11, RZ, 0x3c, !PT ;  /* 0x0000000b0a0a7212 */ /* 0x000fe200078e3cff */
[----:B------:R-:W-:Y:S01]  /*b790*/  IMAD.X R11, RZ, RZ, R17, P3 ;  /* 0x000000ffff0b7224 */ /* 0x000fe200018e0611 */
[----:B------:R-:W-:Y:S01]  /*b7a0*/  MOV R51, R6 ;  /* 0x0000000600337202 */ /* 0x000fe20000000f00 */
[----:B------:R-:W-:Y:S01]  /*b7b0*/  IMAD.U32 R7, RZ, RZ, UR11 ;  /* 0x0000000bff077e24 */ /* 0x000fe2000f8e00ff */
[----:B------:R-:W-:Y:S01]  /*b7c0*/  LOP3.LUT P1, RZ, R18, 0x3, RZ, 0xc0, !PT ;  /* 0x0000000312ff7812 */ /* 0x000fe2000782c0ff */
[----:B------:R-:W-:Y:S01]  /*b7d0*/  IMAD.U32 R7, RZ, RZ, UR5 ;  /* 0x00000005ff077e24 */ /* 0x000fe2000f8e00ff */
[----:B------:R-:W-:Y:S01]  /*b7e0*/  ULDC UR5, c[0x0][0xa88] ;  /* 0x0002a20000057ab9 */ /* 0x000fe20000000800 */
[----:B------:R-:W-:Y:S01]  /*b7f0*/  MOV R45, R10 ;  /* 0x0000000a002d7202 */ /* 0x000fe20000000f00 */
[----:B------:R-:W-:Y:S01]  /*b800*/  IMAD.U32 R6, RZ, RZ, UR10 ;  /* 0x0000000aff067e24 */ /* 0x000fe2000f8e00ff */
[----:B------:R-:W-:-:S02]  /*b810*/  ISETP.GE.OR P2, PT, R8, UR5, P1 ;  /* 0x0000000508007c0c */ /* 0x000fc40008f46670 */
[----:B------:R-:W-:Y:S01]  /*b820*/  ISETP.GE.OR P1, PT, R61, UR5, P1 ;  /* 0x000000053d007c0c */ /* 0x000fe20008f26670 */
[----:B------:R-:W-:Y:S01]  /*b830*/  ULDC.64 UR4, c[0x0][0xb40] ;  /* 0x0002d00000047ab9 */ /* 0x000fe20000000a00 */
[----:B--2---:R-:W-:Y:S01]  /*b840*/  LOP3.LUT R4, R3, 0x2, RZ, 0x3c, !PT ;  /* 0x0000000203047812 */ /* 0x004fe200078e3cff */
[----:B------:R-:W-:Y:S04]  /*b850*/  SHFL.IDX PT, R30, R30, R3, 0x1c1f ;  /* 0x001c1f031e1e7589 */ /* 0x000fe800000e0000 */
[----:B------:R-:W-:Y:S04]  /*b860*/  SHFL.IDX PT, R32, R32, R3, 0x1c1f ;  /* 0x001c1f0320207589 */ /* 0x000fe800000e0000 */
[----:B------:R-:W-:Y:S04]  /*b870*/  SHFL.IDX PT, R27, R27, R4, 0x1c1f ;  /* 0x001c1f041b1b7589 */ /* 0x000fe800000e0000 */
[----:B------:R-:W2:Y:S04]  /*b880*/  SHFL.IDX PT, R29, R29, R4, 0x1c1f ;  /* 0x001c1f041d1d7589 */ /* 0x000ea800000e0000 */
[----:B------:R-:W-:Y:S04]  /*b890*/  SHFL.IDX PT, R48, R48, R3, 0x1c1f ;  /* 0x001c1f0330307589 */ /* 0x000fe800000e0000 */
[----:B------:R-:W3:Y:S04]  /*b8a0*/  SHFL.IDX PT, R35, R35, R4, 0x1c1f ;  /* 0x001c1f0423237589 */ /* 0x000ee800000e0000 */
[----:B------:R-:W-:Y:S04]  /*b8b0*/  SHFL.IDX PT, R52, R52, R3, 0x1c1f ;  /* 0x001c1f0334347589 */ /* 0x000fe800000e0000 */
[----:B------:R-:W4:Y:S04]  /*b8c0*/  SHFL.IDX PT, R37, R37, R4, 0x1c1f ;  /* 0x001c1f0425257589 */ /* 0x000f2800000e0000 */
[----:B------:R-:W-:Y:S04]  /*b8d0*/  SHFL.IDX PT, R38, R38, R3, 0x1c1f ;  /* 0x001c1f0326267589 */ /* 0x000fe800000e0000 */
[----:B------:R5:W-:Y:S01]  /*b8e0*/  SHFL.IDX PT, R12, R28, R3, 0x1c1f ;  /* 0x001c1f031c0c7589 */ /* 0x000be200000e0000 */
[----:B--2---:R-:W-:-:S02]  /*b8f0*/  SEL R8, R32, R29, P0 ;  /* 0x0000001d20087207 */ /* 0x004fc40000000000 */
[----:B------:R-:W-:Y:S01]  /*b900*/  SEL R10, R29, R32, P0 ;  /* 0x000000201d0a7207 */ /* 0x000fe20000000000 */
[----:B------:R-:W-:Y:S04]  /*b910*/  SHFL.IDX PT, R54, R54, R3, 0x1c1f ;  /* 0x001c1f0336367589 */ /* 0x000fe800000e0000 */
[----:B------:R-:W2:Y:S01]  /*b920*/  SHFL.IDX PT, R33, R33, R4, 0x1c1f ;  /* 0x001c1f0421217589 */ /* 0x000ea200000e0000 */
[----:B---3--:R-:W-:Y:S02]  /*b930*/  SEL R29, R48, R35, P0 ;  /* 0x00000023301d7207 */ /* 0x008fe40000000000 */
[----:B-----5:R-:W-:Y:S01]  /*b940*/  SEL R28, R30, R27, P0 ;  /* 0x0000001b1e1c7207 */ /* 0x020fe20000000000 */
[----:B------:R-:W3:Y:S01]  /*b950*/  SHFL.IDX PT, R41, R41, R4, 0x1c1f ;  /* 0x001c1f0429297589 */ /* 0x000ee200000e0000 */
[----:B------:R-:W-:-:S03]  /*b960*/  SEL R30, R27, R30, P0 ;  /* 0x0000001e1b1e7207 */ /* 0x000fc60000000000 */
[----:B------:R5:W1:Y:S01]  /*b970*/  SHFL.IDX PT, R39, R31, R4, 0x1c1f ;  /* 0x001c1f041f277589 */ /* 0x000a6200000e0000 */
[----:B----4-:R-:W-:Y:S02]  /*b980*/  SEL R9, R52, R37, P0 ;  /* 0x0000002534097207 */ /* 0x010fe40000000000 */
[----:B------:R-:W-:Y:S01]  /*b990*/  SEL R11, R37, R52, P0 ;  /* 0x00000034250b7207 */ /* 0x000fe20000000000 */
[----:B------:R2:W-:Y:S04]  /*b9a0*/  SHFL.IDX PT, R13, R36, R3, 0x1c1f ;  /* 0x001c1f03240d7589 */ /* 0x0005e800000e0000 */
[----:B------:R-:W4:Y:S01]  /*b9b0*/  SHFL.IDX PT, R14, R49, R4, 0x1c1f ;  /* 0x001c1f04310e7589 */ /* 0x000f2200000e0000 */
[----:B-----5:R-:W-:Y:S01]  /*b9c0*/  SEL R31, R35, R48, P0 ;  /* 0x00000030231f7207 */ /* 0x020fe20000000000 */
[----:B------:R-:W-:Y:S01]  /*b9d0*/  BAR.SYNC.DEFER_BLOCKING 0x1, 0x100 ;  /* 0x0044000000007b1d */ /* 0x000fe20000010000 */
[----:B--2---:R-:W-:-:S02]  /*b9e0*/  SEL R36, R38, R33, P0 ;  /* 0x0000002126247207 */ /* 0x004fc40000000000 */
[----:B------:R-:W-:-:S03]  /*b9f0*/  SEL R38, R33, R38, P0 ;  /* 0x0000002621267207 */ /* 0x000fc60000000000 */
[----:B------:R2:W-:Y:S01]  /*ba00*/  SHFL.IDX PT, R15, R26, R3, 0x1c1f ;  /* 0x001c1f031a0f7589 */ /* 0x0005e200000e0000 */
[----:B---3--:R-:W-:-:S03]  /*ba10*/  SEL R24, R12, R41, P0 ;  /* 0x000000290c187207 */ /* 0x008fc60000000000 */
[----:B------:R-:W3:Y:S01]  /*ba20*/  SHFL.IDX PT, R20, R43, R4, 0x1c1f ;  /* 0x001c1f042b147589 */ /* 0x000ee200000e0000 */
[----:B-1----:R-:W-:Y:S02]  /*ba30*/  SEL R37, R54, R39, P0 ;  /* 0x0000002736257207 */ /* 0x002fe40000000000 */
[----:B------:R-:W-:Y:S01]  /*ba40*/  SEL R39, R39, R54, P0 ;  /* 0x0000003627277207 */ /* 0x000fe20000000000 */
[----:B------:R-:W-:Y:S01]  /*ba50*/  SHFL.IDX PT, R34, R34, R3, 0x1c1f ;  /* 0x001c1f0322227589 */ /* 0x000fe200000e0000 */
[----:B--2---:R-:W-:-:S03]  /*ba60*/  SEL R26, R41, R12, P0 ;  /* 0x0000000c291a7207 */ /* 0x004fc60000000000 */
[----:B------:R-:W1:Y:S01]  /*ba70*/  SHFL.IDX PT, R47, R47, R4, 0x1c1f ;  /* 0x001c1f042f2f7589 */ /* 0x000e6200000e0000 */
[----:B----4-:R-:W-:Y:S02]  /*ba80*/  SEL R12, R13, R14, P0 ;  /* 0x0000000e0d0c7207 */ /* 0x010fe40000000000 */
[----:B------:R-:W-:Y:S01]  /*ba90*/  SEL R14, R14, R13, P0 ;  /* 0x0000000d0e0e7207 */ /* 0x000fe20000000000 */
[----:B------:R-:W-:Y:S04]  /*baa0*/  SHFL.IDX PT, R40, R40, R3, 0x1c1f ;  /* 0x001c1f0328287589 */ /* 0x000fe800000e0000 */
[----:B------:R-:W-:Y:S04]  /*bab0*/  SHFL.IDX PT, R44, R44, R3, 0x1c1f ;  /* 0x001c1f032c2c7589 */ /* 0x000fe800000e0000 */
[----:B------:R-:W-:Y:S04]  /*bac0*/  SHFL.IDX PT, R42, R42, R3, 0x1c1f ;  /* 0x001c1f032a2a7589 */ /* 0x000fe800000e0000 */
[----:B------:R-:W-:Y:S01]  /*bad0*/  SHFL.IDX PT, R57, R57, R4, 0x1c1f ;  /* 0x001c1f0439397589 */ /* 0x000fe200000e0000 */
[----:B---3--:R-:W-:-:S03]  /*bae0*/  SEL R27, R20, R15, P0 ;  /* 0x0000000f141b7207 */ /* 0x008fc60000000000 */
[----:B------:R-:W2:Y:S04]  /*baf0*/  SHFL.IDX PT, R65, R65, R4, 0x1c1f ;  /* 0x001c1f0441417589 */ /* 0x000ea800000e0000 */
[----:B------:R-:W3:Y:S01]  /*bb00*/  SHFL.IDX PT, R55, R55, R4, 0x1c1f ;  /* 0x001c1f0437377589 */ /* 0x000ee200000e0000 */
[----:B-1----:R-:W-:-:S03]  /*bb10*/  SEL R13, R34, R47, P0 ;  /* 0x0000002f220d7207 */ /* 0x002fc60000000000 */
[----:B------:R-:W-:Y:S04]  /*bb20*/  SHFL.IDX PT, R46, R46, R3, 0x1c1f ;  /* 0x001c1f032e2e7589 */ /* 0x000fe800000e0000 */
[----:B------:R-:W-:Y:S04]  /*bb30*/  SHFL.IDX PT, R50, R50, R3, 0x1c1f ;  /* 0x001c1f0332327589 */ /* 0x000fe800000e0000 */
[----:B------:R-:W1:Y:S04]  /*bb40*/  SHFL.IDX PT, R73, R73, R4, 0x1c1f ;  /* 0x001c1f0449497589 */ /* 0x000e6800000e0000 */
[----:B------:R-:W4:Y:S04]  /*bb50*/  SHFL.IDX PT, R63, R63, R4, 0x1c1f ;  /* 0x001c1f043f3f7589 */ /* 0x000f2800000e0000 */
[----:B------:R5:W-:Y:S04]  /*bb60*/  SHFL.IDX PT, R56, R56, R3, 0x1c1f ;  /* 0x001c1f0338387589 */ /* 0x000be800000e0000 */
[----:B------:R2:W4:Y:S04]  /*bb70*/  SHFL.IDX PT, R83, R83, R4, 0x1c1f ;  /* 0x001c1f0453537589 */ /* 0x00052800000e0000 */
[----:B------:R3:W-:Y:S01]  /*bb80*/  STSM.16.M88.4 [R60], R28 ;  /* 0x0000001c3c007844 */ /* 0x0007e20000000200 */
[----:B-----5:R-:W-:-:S03]  /*bb90*/  SHF.R.S32.HI R3, RZ, 0x1f, R61 ;  /* 0x0000001fff037819 */ /* 0x020fc6000001143d */
[----:B------:R5:W-:Y:S01]  /*bba0*/  STSM.16.M88.4 [R25], R8 ;  /* 0x0000000819007844 */ /* 0x000be20000000200 */
[----:B--2---:R-:W-:-:S03]  /*bbb0*/  IMAD R4, R66, UR6, RZ ;  /* 0x0000000642047c24 */ /* 0x004fc6000f8e02ff */
[----:B------:R-:W-:Y:S01]  /*bbc0*/  STSM.16.M88.4 [R59], R36 ;  /* 0x000000243b007844 */ /* 0x000fe20000000200 */
[----:B------:R-:W-:Y:S02]  /*bbd0*/  IMAD R32, R67, UR44, R4 ;  /* 0x0000002c43207c24 */ /* 0x000fe4000f8e0204 */
[----:B------:R-:W-:Y:S01]  /*bbe0*/  IMAD.WIDE.U32 R4, R66, UR44, R6 ;  /* 0x0000002c42047c25 */ /* 0x000fe2000f8e0006 */
[----:B---3--:R-:W-:Y:S02]  /*bbf0*/  SEL R28, R44, R65, P0 ;  /* 0x000000412c1c7207 */ /* 0x008fe40000000000 */
[----:B------:R-:W-:Y:S02]  /*bc00*/  SEL R30, R65, R44, P0 ;  /* 0x0000002c411e7207 */ /* 0x000fe40000000000 */
[----:B-----5:R-:W-:Y:S02]  /*bc10*/  SEL R25, R15, R20, P0 ;  /* 0x000000140f197207 */ /* 0x020fe40000000000 */
[----:B------:R-:W-:-:S02]  /*bc20*/  SEL R15, R47, R34, P0 ;  /* 0x000000222f0f7207 */ /* 0x000fc40000000000 */
[----:B------:R-:W-:Y:S01]  /*bc30*/  SEL R8, R40, R57, P0 ;  /* 0x0000003928087207 */ /* 0x000fe20000000000 */
[----:B------:R-:W-:Y:S01]  /*bc40*/  STSM.16.M88.4 [R58], R24 ;  /* 0x000000183a007844 */ /* 0x000fe20000000200 */
[----:B------:R-:W-:Y:S02]  /*bc50*/  SEL R10, R57, R40, P0 ;  /* 0x00000028390a7207 */ /* 0x000fe40000000000 */
[----:B------:R-:W-:Y:S01]  /*bc60*/  SEL R9, R42, R55, P0 ;  /* 0x000000372a097207 */ /* 0x000fe20000000000 */
[----:B------:R2:W-:Y:S01]  /*bc70*/  STSM.16.M88.4 [R45], R12 ;  /* 0x0000000c2d007844 */ /* 0x0005e20000000200 */
[----:B------:R-:W-:Y:S02]  /*bc80*/  SEL R11, R55, R42, P0 ;  /* 0x0000002a370b7207 */ /* 0x000fe40000000000 */
[----:B-1----:R-:W-:Y:S02]  /*bc90*/  SEL R44, R46, R73, P0 ;  /* 0x000000492e2c7207 */ /* 0x002fe40000000000 */
[----:B----4-:R-:W-:Y:S01]  /*bca0*/  SEL R29, R50, R63, P0 ;  /* 0x0000003f321d7207 */ /* 0x010fe20000000000 */
[----:B------:R-:W-:Y:S01]  /*bcb0*/  STSM.16.M88.4 [R53], R8 ;  /* 0x0000000835007844 */ /* 0x000fe20000000200 */
[----:B------:R-:W-:-:S02]  /*bcc0*/  SEL R31, R63, R50, P0 ;  /* 0x000000323f1f7207 */ /* 0x000fc40000000000 */
[----:B------:R-:W-:Y:S02]  /*bcd0*/  SEL R46, R73, R46, P0 ;  /* 0x0000002e492e7207 */ /* 0x000fe40000000000 */
[----:B------:R-:W-:Y:S01]  /*bce0*/  SEL R47, R83, R56, P0 ;  /* 0x00000038532f7207 */ /* 0x000fe20000000000 */
[----:B------:R-:W-:Y:S01]  /*bcf0*/  STSM.16.M88.4 [R51], R28 ;  /* 0x0000001c33007844 */ /* 0x000fe20000000200 */
[----:B------:R-:W-:Y:S02]  /*bd00*/  IADD3 R6, P3, R61, R4, RZ ;  /* 0x000000043d067210 */ /* 0x000fe40007f7e0ff */
[----:B--2---:R-:W-:Y:S02]  /*bd10*/  SEL R45, R56, R83, P0 ;  /* 0x00000053382d7207 */ /* 0x004fe40000000000 */
[----:B------:R-:W-:Y:S02]  /*bd20*/  IADD3.X R3, R3, R5, R32, P3, !PT ;  /* 0x0000000503037210 */ /* 0x000fe40001ffe420 */
[----:B------:R-:W-:Y:S01]  /*bd30*/  LEA R4, P3, R6, UR4, 0x2 ;  /* 0x0000000406047c11 */ /* 0x000fe2000f8610ff */
[----:B------:R-:W-:Y:S01]  /*bd40*/  STSM.16.M88.4 [R21], R44 ;  /* 0x0000002c15007844 */ /* 0x000fe20000000200 */
[----:B------:R-:W-:-:S02]  /*bd50*/  ULDC UR4, c[0x0][0xc] ;  /* 0x0000030000047ab9 */ /* 0x000fc40000000800 */
[----:B------:R-:W-:Y:S01]  /*bd60*/  LEA.HI.X R5, R6, UR5, R3, 0x2, P3 ;  /* 0x0000000506057c11 */ /* 0x000fe200098f1403 */
[----:B------:R1:W-:Y:S06]  /*bd70*/  MEMBAR.ALL.CTA ;  /* 0x0000000000007992 */ /* 0x0003ec0000008000 */
[----:B-1----:R-:W1:Y:S01]  /*bd80*/  FENCE.VIEW.ASYNC.S ;  /* 0x00000000000073c6 */ /* 0x002e620000000000 */
[----:B------:R-:W-:-:S03]  /*bd90*/  UIADD3 UR48, UR4, UR48, URZ ;  /* 0x0000003004307290 */ /* 0x000fc6000fffe03f */
        /* <DEDUP_REMOVED lines=12> */
[----:B------:R-:W-:Y:S01]  /*be60*/  UIADD3.X UR5, URZ, UR53, URZ, UP0, !UPT ;  /* 0x000000353f057290 */ /* 0x000fe200087fe43f */
[----:B------:R-:W-:Y:S01]  /*be70*/  UMOV UR41, URZ ;  /* 0x0000003f00297c82 */ /* 0x000fe20008000000 */
[----:B------:R-:W-:Y:S01]  /*be80*/  UMOV UR45, URZ ;  /* 0x0000003f002d7c82 */ /* 0x000fe20008000000 */
[----:B------:R-:W-:Y:S01]  /*be90*/  UMOV UR40, UR38 ;  /* 0x0000002600287c82 */ /* 0x000fe20008000000 */
[----:B------:R-:W-:-:S05]  /*bea0*/  UMOV UR7, 0x40 ;  /* 0x0000004000077882 */ /* 0x000fca0000000000 */
        /* <DEDUP_REMOVED lines=9> */
.L_x_5496:
[----:B------:R-:W-:Y:S05]  /*bf40*/  BSYNC B0 ;  /* 0x0000000000007941 */ /* 0x000fea0003800000 */
.L_x_5495:
[----:B-1----:R-:W1:Y:S01]  /*bf50*/  LDC R0, c[0x0][0xda4] ;  /* 0x00036900ff007b82 */ /* 0x002e620000000800 */
        /* <DEDUP_REMOVED lines=9> */
.L_x_5471:
        /* <DEDUP_REMOVED lines=18> */
[C---:B------:R-:W-:Y:S01]  /*c110*/  SHF.L.U32 R0, R7.reuse, 0x7, RZ ;  /* 0x0000000707007819 */ /* 0x040fe200000006ff */
[C---:B------:R-:W-:Y:S01]  /*c120*/  IMAD.SHL.U32 R5, R7.reuse, 0x4, RZ ;  /* 0x0000000407057824 */ /* 0x040fe200078e00ff */
[----:B------:R-:W-:-:S02]  /*c130*/  LOP3.LUT P0, RZ, R7, 0x4, RZ, 0xc0, !PT ;  /* 0x0000000407ff7812 */ /* 0x000fc4000780c0ff */
[----:B--2---:R-:W-:Y:S02]  /*c140*/  LOP3.LUT R3, R3, 0x7f, RZ, 0xc0, !PT ;  /* 0x0000007f03037812 */ /* 0x004fe400078ec0ff */
[----:B------:R-:W-:Y:S02]  /*c150*/  LOP3.LUT R2, R0, 0x380, RZ, 0xc0, !PT ;  /* 0x0000038000027812 */ /* 0x000fe400078ec0ff */
[----:B------:R-:W-:Y:S02]  /*c160*/  SHF.R.U32.HI R3, RZ, 0x5, R3 ;  /* 0x00000005ff037819 */ /* 0x000fe40000011603 */
[----:B------:R-:W-:-:S03]  /*c170*/  LOP3.LUT R6, R4, 0x60, RZ, 0xc0, !PT ;  /* 0x0000006004067812 */ /* 0x000fc600078ec0ff */
[C---:B------:R-:W-:Y:S02]  /*c180*/  IMAD R2, R3.reuse, 0x10, R2 ;  /* 0x0000001003027824 */ /* 0x040fe400078e0202 */
[----:B------:R-:W-:Y:S02]  /*c190*/  IMAD R6, R3, 0x200, R6 ;  /* 0x0000020003067824 */ /* 0x000fe400078e0206 */
[----:B------:R-:W-:-:S05]  /*c1a0*/  IMAD.SHL.U32 R3, R7, 0x10, RZ ;  /* 0x0000001007037824 */ /* 0x000fca00078e00ff */
[----:B------:R-:W-:Y:S02]  /*c1b0*/  LOP3.LUT R3, R2, 0x70, R3, 0x78, !PT ;  /* 0x0000007002037812 */ /* 0x000fe400078e7803 */
[C---:B------:R-:W-:Y:S02]  /*c1c0*/  LOP3.LUT R2, R4.reuse, 0x80, RZ, 0xc0, !PT ;  /* 0x0000008004027812 */ /* 0x040fe400078ec0ff */
[----:B------:R-:W-:Y:S02]  /*c1d0*/  LOP3.LUT R4, R4, 0x100, RZ, 0xc0, !PT ;  /* 0x0000010004047812 */ /* 0x000fe400078ec0ff */
[----:B------:R-:W-:-:S04]  /*c1e0*/  LOP3.LUT R2, R2, 0x10, R7, 0xf8, !PT ;  /* 0x0000001002027812 */ /* 0x000fc800078ef807 */
[----:B------:R-:W-:Y:S02]  /*c1f0*/  LOP3.LUT R5, R2, 0x10, R5, 0x78, !PT ;  /* 0x0000001002057812 */ /* 0x000fe400078e7805 */
[----:B------:R-:W-:Y:S01]  /*c200*/  LOP3.LUT R2, R3, 0xc00, R0, 0xf8, !PT ;  /* 0x00000c0003027812 */ /* 0x000fe200078ef800 */
[----:B------:R-:W-:Y:S01]  /*c210*/  IMAD.MOV.U32 R0, RZ, RZ, 0x40 ;  /* 0x00000040ff007424 */ /* 0x000fe200078e00ff */
[----:B------:R-:W-:Y:S02]  /*c220*/  IADD3 R4, R5, R6, R4 ;  /* 0x0000000605047210 */ /* 0x000fe40007ffe004 */
[----:B------:R-:W-:Y:S02]  /*c230*/  MOV R3, 0x1 ;  /* 0x0000000100037802 */ /* 0x000fe40000000f00 */
[----:B------:R-:W-:Y:S01]  /*c240*/  SEL R0, R0, 0xffffffc0, !P0 ;  /* 0xffffffc000007807 */ /* 0x000fe20004000000 */
[----:B------:R1:W-:Y:S04]  /*c250*/  STL [R1+0x1c], R4 ;  /* 0x00001c0401007387 */ /* 0x0003e80000100800 */
[----:B------:R-:W-:Y:S01]  /*c260*/  IMAD.IADD R0, R0, 0x1, R2 ;  /* 0x0000000100007824 */ /* 0x000fe200078e0202 */
[----:B------:R1:W-:Y:S04]  /*c270*/  STL [R1], R2 ;  /* 0x0000000201007387 */ /* 0x0003e80000100800 */
[----:B------:R1:W-:Y:S04]  /*c280*/  STL [R1+0x8], RZ ;  /* 0x000008ff01007387 */ /* 0x0003e80000100800 */
[----:B------:R1:W-:Y:S04]  /*c290*/  STL [R1+0xc], R3 ;  /* 0x00000c0301007387 */ /* 0x0003e80000100800 */
[----:B------:R1:W-:Y:S02]  /*c2a0*/  STL [R1+0x20], R0 ;  /* 0x0000200001007387 */ /* 0x0003e40000100800 */
.L_x_5540:
[----:B--2---:R-:W2:Y:S01]  /*c2b0*/  S2UR UR7, SR_CgaCtaId ;  /* 0x00000000000779c3 */ /* 0x004ea20000008800 */
[----:B------:R-:W-:Y:S01]  /*c2c0*/  ULDC UR4, c[0x0][0xda8] ;  /* 0x00036a0000047ab9 */ /* 0x000fe20000000800 */
[----:B------:R-:W-:Y:S01]  /*c2d0*/  ULDC.64 UR8, c[0x0][0x3f8] ;  /* 0x0000fe0000087ab9 */ /* 0x000fe20000000a00 */
[----:B------:R-:W-:Y:S02]  /*c2e0*/  UISETP.NE.AND UP1, UPT, UR4, 0x1, UPT ;  /* 0x000000010400788c */ /* 0x000fe4000bf25270 */
[----:B------:R-:W-:Y:S01]  /*c2f0*/  UISETP.NE.U32.AND UP0, UPT, UR8, URZ, UPT ;  /* 0x0000003f0800728c */ /* 0x000fe2000bf05070 */
[----:B------:R-:W-:Y:S02]  /*c300*/  UMOV UR40, 0x400 ;  /* 0x0000040000287882 */ /* 0x000fe40000000000 */
[----:B------:R-:W-:Y:S01]  /*c310*/  ULDC UR8, c[0x0][0xdb4] ;  /* 0x00036d0000087ab9 */ /* 0x000fe20000000800 */
[----:B------:R-:W-:Y:S01]  /*c320*/  UISETP.NE.AND.EX UP0, UPT, UR9, URZ, UPT, UP0 ;  /* 0x0000003f0900728c */ /* 0x000fe2000bf05300 */
[----:B------:R-:W-:Y:S01]  /*c330*/  ULDC UR6, c[0x0][0x404] ;  /* 0x0001010000067ab9 */ /* 0x000fe20000000800 */
[----:B------:R-:W-:-:S02]  /*c340*/  UISETP.NE.AND UP2, UPT, UR8, 0x1, UPT ;  /* 0x000000010800788c */ /* 0x000fc4000bf45270 */
[----:B------:R-:W-:Y:S01]  /*c350*/  USEL UR6, UR6, 0x1, UP0 ;  /* 0x0000000106067887 */ /* 0x000fe20008000000 */
[----:B------:R-:W-:Y:S01]  /*c360*/  @UP1 ULDC UR4, c[0x0][0xdac] ;  /* 0x00036b0000041ab9 */ /* 0x000fe20000000800 */
[----:B------:R-:W-:Y:S01]  /*c370*/  ULDC UR42, c[0x0][0x2e0] ;  /* 0x0000b800002a7ab9 */ /* 0x000fe20000000800 */
[----:B------:R-:W-:Y:S02]  /*c380*/  UIMAD.WIDE.U32 UR4, UR49, UR4, URZ ;  /* 0x00000004310472a5 */ /* 0x000fe4000f8e003f */
[----:B------:R-:W-:Y:S01]  /*c390*/  UIMAD UR42, UR6, UR42, URZ ;  /* 0x0000002a062a72a4 */ /* 0x000fe2000f8e023f */
[----:B------:R-:W-:Y:S02]  /*c3a0*/  UMOV UR45, UR49 ;  /* 0x00000031002d7c82 */ /* 0x000fe40008000000 */
[----:B------:R-:W-:Y:S01]  /*c3b0*/  @UP1 ULDC UR6, c[0x0][0xdb0] ;  /* 0x00036c0000061ab9 */ /* 0x000fe20000000800 */
[----:B--2---:R-:W-:Y:S02]  /*c3c0*/  ULEA UR40, UR7, UR40, 0x18 ;  /* 0x0000002807287291 */ /* 0x004fe4000f8ec03f */
[----:B------:R-:W-:-:S02]  /*c3d0*/  @UP1 USHF.R.U32.HI UR45, URZ, UR6, UR5 ;  /* 0x000000063f2d1299 */ /* 0x000fc40008011605 */
[----:B------:R-:W-:Y:S01]  /*c3e0*/  UIADD3 UR9, UR40, 0x20400, URZ ;  /* 0x0002040028097890 */ /* 0x000fe2000fffe03f */
[----:B------:R-:W-:Y:S01]  /*c3f0*/  @UP2 ULDC.64 UR10, c[0x0][0xdb8] ;  /* 0x00036e00000a2ab9 */ /* 0x000fe20000000a00 */
[----:B------:R-:W-:Y:S02]  /*c400*/  UIADD3 UR5, UR42, 0xdf, URZ ;  /* 0x000000df2a057890 */ /* 0x000fe4000fffe03f */
[----:B------:R-:W-:Y:S02]  /*c410*/  ULOP3.LUT UP0, URZ, UR9, 0x3ff, URZ, 0xc0, !UPT ;  /* 0x000003ff093f7892 */ /* 0x000fe4000f80c03f */
[----:B------:R-:W-:Y:S01]  /*c420*/  UIMAD.WIDE.U32 UR6, UR45, UR10, URZ ;  /* 0x0000000a2d0672a5 */ /* 0x000fe2000f8e003f */
[----:B------:R-:W-:Y:S01]  /*c430*/  UMOV UR4, URZ ;  /* 0x0000003f00047c82 */ /* 0x000fe20008000000 */
[----:B------:R-:W-:Y:S02]  /*c440*/  UMOV UR39, UR45 ;  /* 0x0000002d00277c82 */ /* 0x000fe40008000000 */
[----:B------:R-:W-:Y:S01]  /*c450*/  PLOP3.LUT P0, PT, PT, PT, UP0, 0x80, 0x0 ;  /* 0x000000000000781c */ /* 0x000fe20003f0f008 */
[----:B------:R-:W-:-:S02]  /*c460*/  UIMAD.WIDE UR4, UR5, -0x6db6db6d, UR4 ;  /* 0x92492493050478a5 */ /* 0x000fc4000f8e0204 */
[----:B------:R-:W-:Y:S02]  /*c470*/  @UP2 USHF.R.U32.HI UR39, URZ, UR11, UR7 ;  /* 0x0000000b3f272299 */ /* 0x000fe40008011607 */
[----:B------:R-:W-:Y:S02]  /*c480*/  USHF.R.U32.HI UR41, URZ, 0x1f, UR5 ;  /* 0x0000001f3f297899 */ /* 0x000fe40008011605 */
[----:B------:R-:W-:Y:S02]  /*c490*/  UIADD3 UR38, -UR39, URZ, URZ ;  /* 0x0000003f27267290 */ /* 0x000fe4000fffe13f */
[----:B------:R-:W-:Y:S02]  /*c4a0*/  ULEA.HI.SX32 UR41, UR5, UR41, 0x19 ;  /* 0x0000002905297291 */ /* 0x000fe4000f8fca3f */
[----:B------:R-:W-:Y:S02]  /*c4b0*/  UIMAD UR38, UR8, UR38, UR45 ;  /* 0x00000026082672a4 */ /* 0x000fe4000f8e022d */
[----:B------:R-:W-:Y:S10]  /*c4c0*/  @!P0 BRA `(.L_x_5499) ;  /* 0x0000000000408947 */ /* 0x000ff40003800000 */
[----:B-1----:R-:W-:Y:S01]  /*c4d0*/  MOV R2, 0x0 ;  /* 0x0000000000027802 */ /* 0x002fe20000000f00 */
        /* <DEDUP_REMOVED lines=15> */
.L_x_5499:
[----:B------:R-:W-:-:S06]  /*c5d0*/  UIADD3 UR4, UR40, 0xe400, URZ ;  /* 0x0000e40028047890 */ /* 0x000fcc000fffe03f */
[----:B------:R-:W-:-:S05]  /*c5e0*/  IMAD.U32 R16, RZ, RZ, UR4 ;  /* 0x00000004ff107e24 */ /* 0x000fca000f8e00ff */
[----:B------:R-:W-:-:S13]  /*c5f0*/  LOP3.LUT P0, RZ, R16, 0x3ff, RZ, 0xc0, !PT ;  /* 0x000003ff10ff7812 */ /* 0x000fda000780c0ff */
[----:B------:R-:W-:Y:S05]  /*c600*/  @!P0 BRA `(.L_x_5500) ;  /* 0x0000000000408947 */ /* 0x000fea0003800000 */
        /* <DEDUP_REMOVED lines=16> */
.L_x_5500:
[----:B-1----:R-:W-:-:S05]  /*c710*/  MOV R0, UR40 ;  /* 0x0000002800007c02 */ /* 0x002fca0008000f00 */
        /* <DEDUP_REMOVED lines=19> */
.L_x_5501:
        /* <DEDUP_REMOVED lines=18> */
.L_x_5502:
[----:B------:R-:W-:Y:S01]  /*c970*/  ULDC.64 UR4, c[0x0][0x9f8] ;  /* 0x00027e0000047ab9 */ /* 0x000fe20000000a00 */
[----:B------:R-:W-:Y:S01]  /*c980*/  IMAD.U32 R5, RZ, RZ, UR39 ;  /* 0x00000027ff057e24 */ /* 0x000fe2000f8e00ff */
[----:B------:R-:W-:Y:S01]  /*c990*/  ISETP.NE.U32.AND P0, PT, RZ, UR4, PT ;  /* 0x00000004ff007c0c */ /* 0x000fe2000bf05070 */
[----:B------:R-:W1:Y:S01]  /*c9a0*/  LDC R0, c[0x0][0x428] ;  /* 0x00010a00ff007b82 */ /* 0x000e620000000800 */
[----:B------:R-:W-:Y:S01]  /*c9b0*/  MOV R9, UR39 ;  /* 0x0000002700097c02 */ /* 0x000fe20008000f00 */
[----:B------:R-:W2:Y:S01]  /*c9c0*/  S2R R17, SR_TID.X ;  /* 0x0000000000117919 */ /* 0x000ea20000002100 */
[----:B------:R-:W-:-:S05]  /*c9d0*/  ISETP.NE.AND.EX P0, PT, RZ, UR5, PT, P0 ;  /* 0x00000005ff007c0c */ /* 0x000fca000bf05300 */
[----:B------:R-:W3:Y:S08]  /*c9e0*/  LDC R4, c[0x0][0xda8] ;  /* 0x00036a00ff047b82 */ /* 0x000ef00000000800 */
[----:B------:R-:W4:Y:S02]  /*c9f0*/  @P0 LDC.64 R2, c[0x0][0x9f8] ;  /* 0x00027e00ff020b82 */ /* 0x000f240000000a00 */
[----:B----4-:R-:W-:-:S05]  /*ca00*/  @P0 IMAD.WIDE R2, R5, 0x4, R2 ;  /* 0x0000000405020825 */ /* 0x010fca00078e0202 */
[----:B------:R4:W5:Y:S01]  /*ca10*/  @P0 LDG.E R9, desc[UR50][R2.64] ;  /* 0x0000003202090981 */ /* 0x000962000c1e1900 */
[----:B-1----:R-:W-:Y:S01]  /*ca20*/  ISETP.NE.AND P0, PT, R0, 0x1, PT ;  /* 0x000000010000780c */ /* 0x002fe20003f05270 */
[----:B------:R-:W-:Y:S01]  /*ca30*/  IMAD R7, RZ, RZ, -UR45 ;  /* 0x8000002dff077e24 */ /* 0x000fe2000f8e02ff */
[----:B--2---:R-:W-:Y:S01]  /*ca40*/  LOP3.LUT R16, R17, 0x7f, RZ, 0xc0, !PT ;  /* 0x0000007f11107812 */ /* 0x004fe200078ec0ff */
[----:B------:R-:W-:Y:S01]  /*ca50*/  IMAD.U32 R6, RZ, RZ, UR38 ;  /* 0x00000026ff067e24 */ /* 0x000fe2000f8e00ff */
[----:B------:R-:W-:Y:S01]  /*ca60*/  UMOV UR36, URZ ;  /* 0x0000003f00247c82 */ /* 0x000fe20008000000 */
[----:B---3--:R-:W-:Y:S01]  /*ca70*/  IMAD R7, R4, R7, UR49 ;  /* 0x0000003104077e24 */ /* 0x008fe2000f8e0207 */
[----:B------:R-:W-:Y:S01]  /*ca80*/  ISETP.NE.AND P2, PT, R16, RZ, PT ;  /* 0x000000ff1000720c */ /* 0x000fe20003f45270 */
[----:B------:R-:W-:Y:S01]  /*ca90*/  UMOV UR6, 0xffffffff ;  /* 0xffffffff00067882 */ /* 0x000fe20000000000 */
[----:B------:R-:W-:Y:S01]  /*caa0*/  SHF.R.U32.HI R17, RZ, 0x5, R17 ;  /* 0x00000005ff117819 */ /* 0x000fe20000011611 */
[----:B----4-:R-:W1:Y:S01]  /*cab0*/  LDC.64 R2, c[0x0][0x3f8] ;  /* 0x0000fe00ff027b82 */ /* 0x010e620000000a00 */
[----:B------:R-:W-:-:S02]  /*cac0*/  IMAD.SHL.U32 R7, R7, 0x80, RZ ;  /* 0x0000008007077824 */ /* 0x000fc400078e00ff */
[----:B------:R-:W-:-:S03]  /*cad0*/  LOP3.LUT R17, R17, 0x3, RZ, 0xc0, !PT ;  /* 0x0000000311117812 */ /* 0x000fc600078ec0ff */
[----:B------:R-:W-:Y:S02]  /*cae0*/  R2UR UR37, R7 ;  /* 0x00000000072572ca */ /* 0x000fe400000e0000 */
[----:B------:R-:W2:Y:S02]  /*caf0*/  @P0 LDC R0, c[0x0][0x42c] ;  /* 0x00010b00ff000b82 */ /* 0x000ea40000000800 */
[----:B------:R-:W-:-:S05]  /*cb00*/  VOTEU.ALL UP1, P2 ;  /* 0x00000000003f7886 */ /* 0x000fca0001020000 */
[----:B------:R-:W-:Y:S01]  /*cb10*/  @!UP1 UIADD3 UR4, UP0, UR52, 0x270, URZ ;  /* 0x0000027034049890 */ /* 0x000fe2000ff1e03f */
[----:B------:R-:W3:Y:S03]  /*cb20*/  @P0 LDC R5, c[0x0][0x430] ;  /* 0x00010c00ff050b82 */ /* 0x000ee60000000800 */
[----:B------:R-:W-:Y:S01]  /*cb30*/  @!UP1 UIADD3.X UR5, URZ, UR53, URZ, UP0, !UPT ;  /* 0x000000353f059290 */ /* 0x000fe200087fe43f */
[----:B-1----:R-:W-:-:S04]  /*cb40*/  ISETP.NE.U32.AND P1, PT, R2, RZ, PT ;  /* 0x000000ff0200720c */ /* 0x002fc80003f25070 */
[----:B------:R-:W-:-:S04]  /*cb50*/  ISETP.NE.AND.EX P1, PT, R3, RZ, PT, P1 ;  /* 0x000000ff0300720c */ /* 0x000fc80003f25310 */
[----:B------:R1:W-:Y:S01]  /*cb60*/  @!UP1 UTMAPF.L2.4D [UR36], [UR4] ;  /* 0x00000024040095b8 */ /* 0x0003e20008018000 */
[----:B--2---:R-:W-:-:S05]  /*cb70*/  @P0 IMAD.HI.U32 R0, R0, UR38, RZ ;  /* 0x0000002600000c27 */ /* 0x004fca000f8e00ff */
[----:B---3--:R-:W-:-:S05]  /*cb80*/  @P0 SHF.R.U32.HI R6, RZ, R5, R0 ;  /* 0x00000005ff060219 */ /* 0x008fca0000011600 */
[----:B------:R1:W-:Y:S01]  /*cb90*/  STL [R1+0x14], R6 ;  /* 0x0000140601007387 */ /* 0x0003e20000100800 */
[----:B-----5:R-:W-:-:S03]  /*cba0*/  SHF.R.S32.HI R10, RZ, 0x1f, R9 ;  /* 0x0000001fff0a7819 */ /* 0x020fc60000011409 */
[----:B------:R1:W-:Y:S01]  /*cbb0*/  STL [R1+0x10], R9 ;  /* 0x0000100901007387 */ /* 0x0003e20000100800 */
[----:B------:R-:W-:-:S03]  /*cbc0*/  SEL R0, R9, RZ, !P1 ;  /* 0x000000ff09007207 */ /* 0x000fc60004800000 */
[----:B------:R1:W-:Y:S01]  /*cbd0*/  STL [R1+0x18], R10 ;  /* 0x0000180a01007387 */ /* 0x0003e20000100800 */
[----:B------:R-:W-:Y:S05]  /*cbe0*/  BRA.DIV UR6, `(.L_x_5503) ;  /* 0x0000002606807947 */ /* 0x000fea000b800000 */
[----:B------:R2:W3:Y:S02]  /*cbf0*/  SHFL.IDX PT, R14, R17, RZ, 0x1f ;  /* 0x00001fff110e7589 */ /* 0x0004e400000e0000 */
.L_x_5556:
        /* <DEDUP_REMOVED lines=8> */
.L_x_5559:
        /* <DEDUP_REMOVED lines=10> */
[----:B------:R-:W-:-:S05]  /*cd20*/  IADD3 R5, -R4, RZ, RZ ;  /* 0x000000ff04057210 */ /* 0x000fca0007ffe1ff */
        /* <DEDUP_REMOVED lines=9> */
.L_x_5507:
[----:B-1----:R-:W3:Y:S04]  /*cdc0*/  LDL R3, [R1+0x8] ;  /* 0x0000080001037983 */ /* 0x002ee80000100800 */
[----:B------:R-:W4:Y:S01]  /*cdd0*/  LDL R2, [R1+0xc] ;  /* 0x00000c0001027983 */ /* 0x000f220000100800 */
[----:B------:R-:W-:Y:S02]  /*cde0*/  ISETP.NE.AND P0, PT, R16, RZ, PT ;  /* 0x000000ff1000720c */ /* 0x000fe40003f05270 */
[----:B---3--:R-:W-:Y:S02]  /*cdf0*/  LEA R3, R3, UR40, 0x3 ;  /* 0x0000002803037c11 */ /* 0x008fe4000f8e18ff */
[----:B----4-:R-:W-:-:S04]  /*ce00*/  SHF.L.U32 R2, R2, 0x1f, RZ ;  /* 0x0000001f02027819 */ /* 0x010fc800000006ff */
[----:B------:R-:W1:Y:S02]  /*ce10*/  SYNCS.PHASECHK.TRANS64.TRYWAIT P3, [R3+URZ+0x2e880], R2 ;  /* 0x02e88002030075a7 */ /* 0x000e64000806017f */
[----:B-1----:R-:W-:Y:S05]  /*ce20*/  @!P3 BRA `(.L_x_5508) ;  /* 0x000000240030b947 */ /* 0x002fea0003800000 */
.L_x_5560:
        /* <DEDUP_REMOVED lines=8> */
.L_x_5509:
[----:B------:R-:W3:Y:S01]  /*ceb0*/  LDL R4, [R1+0x8] ;  /* 0x0000080001047983 */ /* 0x000ee20000100800 */
[----:B------:R-:W-:-:S03]  /*cec0*/  IMAD.U32 R8, RZ, RZ, UR40 ;  /* 0x00000028ff087e24 */ /* 0x000fc6000f8e00ff */
[----:B------:R-:W4:Y:S01]  /*ced0*/  LDL R5, [R1+0x14] ;  /* 0x0000140001057983 */ /* 0x000f220000100800 */
[----:B------:R-:W-:Y:S01]  /*cee0*/  R2UR UR9, R3 ;  /* 0x00000000030972ca */ /* 0x000fe200000e0000 */
[----:B------:R-:W-:Y:S01]  /*cef0*/  IMAD R6, R6, 0xe0, RZ ;  /* 0x000000e006067824 */ /* 0x000fe200078e02ff */
[----:B-----5:R-:W-:Y:S01]  /*cf00*/  R2UR UR13, R0 ;  /* 0x00000000000d72ca */ /* 0x020fe200000e0000 */
[----:B------:R-:W-:-:S03]  /*cf10*/  UIADD3 UR4, UP0, UR52, 0x470, URZ ;  /* 0x0000047034047890 */ /* 0x000fc6000ff1e03f */
[----:B------:R-:W-:Y:S01]  /*cf20*/  R2UR UR11, R6 ;  /* 0x00000000060b72ca */ /* 0x000fe200000e0000 */
[----:B------:R-:W-:-:S06]  /*cf30*/  UIADD3.X UR5, URZ, UR53, URZ, UP0, !UPT ;  /* 0x000000353f057290 */ /* 0x000fcc00087fe43f */
[----:B------:R-:W-:Y:S01]  /*cf40*/  UIADD3 UR9, UR9, 0x2e870, URZ ;  /* 0x0002e87009097890 */ /* 0x000fe2000fffe03f */
[----:B------:R-:W-:Y:S01]  /*cf50*/  UMOV UR6, 0x0 ;  /* 0x0000000000067882 */ /* 0x000fe20000000000 */
[----:B------:R-:W-:Y:S01]  /*cf60*/  UMOV UR7, 0x14f00000 ;  /* 0x14f0000000077882 */ /* 0x000fe20000000000 */
[----:B------:R-:W-:Y:S01]  /*cf70*/  UMOV UR10, URZ ;  /* 0x0000003f000a7c82 */ /* 0x000fe20008000000 */
[----:B---3--:R-:W-:-:S05]  /*cf80*/  IMAD R4, R4, 0x7000, R8 ;  /* 0x0000700004047824 */ /* 0x008fca00078e0208 */
[----:B------:R-:W-:Y:S02]  /*cf90*/  R2UR UR8, R4 ;  /* 0x00000000040872ca */ /* 0x000fe400000e0000 */
[----:B----4-:R-:W-:-:S11]  /*cfa0*/  R2UR UR12, R5 ;  /* 0x00000000050c72ca */ /* 0x010fd600000e0000 */
[----:B------:R-:W-:-:S09]  /*cfb0*/  UIADD3 UR8, UR8, 0xe400, URZ ;  /* 0x0000e40008087890 */ /* 0x000fd2000fffe03f */
[----:B------:R3:W-:Y:S01]  /*cfc0*/  UTMALDG.4D [UR8], [UR4], desc[UR6] ;  /* 0x00000608040075b4 */ /* 0x0007e20008019000 */
[----:B------:R-:W4:Y:S02]  /*cfd0*/  SYNCS.PHASECHK.TRANS64.TRYWAIT P3, [R3+URZ+0x2e840], R2 ;  /* 0x02e84002030075a7 */ /* 0x000f24000806017f */
[----:B---34-:R-:W-:Y:S05]  /*cfe0*/  @!P3 BRA `(.L_x_5510) ;  /* 0x0000002000d4b947 */ /* 0x018fea0003800000 */
.L_x_5561:
        /* <DEDUP_REMOVED lines=8> */
.L_x_5511:
[----:B-1-3--:R-:W3:Y:S01]  /*d070*/  LDL R2, [R1+0x14] ;  /* 0x0000140001027983 */ /* 0x00aee20000100800 */
[----:B------:R-:W-:Y:S01]  /*d080*/  R2UR UR8, R4 ;  /* 0x00000000040872ca */ /* 0x000fe200000e0000 */
[----:B------:R-:W-:Y:S01]  /*d090*/  UIADD3 UR4, UP0, UR52, 0x370, URZ ;  /* 0x0000037034047890 */ /* 0x000fe2000ff1e03f */
[----:B------:R-:W-:Y:S01]  /*d0a0*/  R2UR UR9, R3 ;  /* 0x00000000030972ca */ /* 0x000fe200000e0000 */
[----:B------:R-:W-:Y:S01]  /*d0b0*/  UMOV UR6, 0x0 ;  /* 0x0000000000067882 */ /* 0x000fe20000000000 */
[----:B------:R-:W-:Y:S01]  /*d0c0*/  R2UR UR11, R6 ;  /* 0x00000000060b72ca */ /* 0x000fe200000e0000 */
[----:B------:R-:W-:Y:S01]  /*d0d0*/  UIADD3.X UR5, URZ, UR53, URZ, UP0, !UPT ;  /* 0x000000353f057290 */ /* 0x000fe200087fe43f */
[----:B------:R-:W-:Y:S01]  /*d0e0*/  R2UR UR13, R0 ;  /* 0x00000000000d72ca */ /* 0x000fe200000e0000 */
[----:B------:R-:W-:Y:S01]  /*d0f0*/  UMOV UR7, 0x14f00000 ;  /* 0x14f0000000077882 */ /* 0x000fe20000000000 */
[----:B------:R-:W-:-:S05]  /*d100*/  UMOV UR10, URZ ;  /* 0x0000003f000a7c82 */ /* 0x000fca0008000000 */
[----:B------:R-:W-:Y:S02]  /*d110*/  UIADD3 UR8, UR8, 0x20400, URZ ;  /* 0x0002040008087890 */ /* 0x000fe4000fffe03f */
[----:B------:R-:W-:Y:S01]  /*d120*/  UIADD3 UR9, UR9, 0x2e830, URZ ;  /* 0x0002e83009097890 */ /* 0x000fe2000fffe03f */
[----:B---3--:R-:W-:-:S13]  /*d130*/  R2UR UR12, R2 ;  /* 0x00000000020c72ca */ /* 0x008fda00000e0000 */
[----:B------:R1:W-:Y:S02]  /*d140*/  UTMALDG.4D [UR8], [UR4], desc[UR6] ;  /* 0x00000608040075b4 */ /* 0x0003e40008019000 */
[----:B-1----:R-:W-:Y:S01]  /*d150*/  NOP ;  /* 0x0000000000007918 */ /* 0x002fe20000000000 */
.L_x_5506:
[----:B------:R-:W-:Y:S05]  /*d160*/  WARPSYNC.ALL ;  /* 0x0000000000007948 */ /* 0x000fea0003800000 */
[----:B------:R-:W-:Y:S01]  /*d170*/  ELECT P0, URZ, PT ;  /* 0x00000000003f782f */ /* 0x000fe20003800000 */
[----:B------:R-:W-:Y:S01]  /*d180*/  BAR.SYNC.DEFER_BLOCKING 0x8, 0x120 ;  /* 0x0204800000007b1d */ /* 0x000fe20000010000 */
[----:B------:R-:W-:Y:S02]  /*d190*/  UIADD3 UR4, UP0, UR52, 0x270, URZ ;  /* 0x0000027034047890 */ /* 0x000fe4000ff1e03f */
[----:B------:R-:W-:Y:S02]  /*d1a0*/  UIADD3 UR8, UR40, 0x1c400, URZ ;  /* 0x0001c40028087890 */ /* 0x000fe4000fffe03f */
[----:B------:R-:W-:-:S02]  /*d1b0*/  UIADD3 UR9, UR40, 0x2e800, URZ ;  /* 0x0002e80028097890 */ /* 0x000fc4000fffe03f */
[----:B------:R-:W-:Y:S01]  /*d1c0*/  UIADD3.X UR5, URZ, UR53, URZ, UP0, !UPT ;  /* 0x000000353f057290 */ /* 0x000fe200087fe43f */
[----:B------:R-:W-:Y:S01]  /*d1d0*/  UMOV UR6, 0x0 ;  /* 0x0000000000067882 */ /* 0x000fe20000000000 */
[----:B------:R-:W-:Y:S01]  /*d1e0*/  UMOV UR7, 0x12f00000 ;  /* 0x12f0000000077882 */ /* 0x000fe20000000000 */
[----:B------:R-:W-:Y:S02]  /*d1f0*/  UMOV UR10, URZ ;  /* 0x0000003f000a7c82 */ /* 0x000fe40008000000 */
[----:B------:R-:W-:Y:S01]  /*d200*/  @P0 R2UR UR11, R7 ;  /* 0x00000000070b02ca */ /* 0x000fe200000e0000 */
[----:B------:R-:W-:Y:S01]  /*d210*/  @P0 IMAD.MOV.U32 R2, RZ, RZ, 0x4000 ;  /* 0x00004000ff020424 */ /* 0x000fe200078e00ff */
[----:B------:R-:W-:Y:S01]  /*d220*/  UMOV UR12, UR38 ;  /* 0x00000026000c7c82 */ /* 0x000fe20008000000 */
[----:B------:R-:W-:Y:S02]  /*d230*/  UMOV UR13, UR39 ;  /* 0x00000027000d7c82 */ /* 0x000fe40008000000 */
[----:B------:R3:W-:Y:S08]  /*d240*/  @P0 SYNCS.ARRIVE.TRANS64 RZ, [UR40+0x2e800], R2 ;  /* 0x02e80002ffff09a7 */ /* 0x0007f00008000028 */
[----:B------:R3:W-:Y:S02]  /*d250*/  UTMALDG.4D [UR8], [UR4], desc[UR6] ;  /* 0x00000608040075b4 */ /* 0x0007e40008019000 */
[----:B---3--:R-:W-:Y:S01]  /*d260*/  NOP ;  /* 0x0000000000007918 */ /* 0x008fe20000000000 */
.L_x_5504:
[----:B-1----:R-:W-:-:S06]  /*d270*/  ULOP3.LUT UR4, UR47, 0x1, URZ, 0xc, !UPT ;  /* 0x000000012f047892 */ /* 0x002fcc000f8e0c3f */
[----:B------:R-:W-:-:S05]  /*d280*/  IMAD.U32 R2, RZ, RZ, UR4 ;  /* 0x00000004ff027e24 */ /* 0x000fca000f8e00ff */
[----:B------:R-:W-:-:S04]  /*d290*/  SHF.L.U32 R2, R2, 0x1f, RZ ;  /* 0x0000001f02027819 */ /* 0x000fc800000006ff */
[----:B------:R-:W1:Y:S02]  /*d2a0*/  SYNCS.PHASECHK.TRANS64.TRYWAIT P0, [UR40+0x2e820], R2 ;  /* 0x02e82002ff0075a7 */ /* 0x000e640008000168 */
[----:B-1----:R-:W-:Y:S05]  /*d2b0*/  @!P0 BRA `(.L_x_5512) ;  /* 0x0000002000348947 */ /* 0x002fea0003800000 */
.L_x_5562:
[----:B------:R-:W-:-:S06]  /*d2c0*/  UISETP.GE.AND UP0, UPT, UR42, 0xe1, UPT ;  /* 0x000000e12a00788c */ /* 0x000fcc000bf06270 */
[----:B------:R-:W-:-:S13]  /*d2d0*/  PLOP3.LUT P0, PT, PT, PT, UP0, 0x80, 0x0 ;  /* 0x000000000000781c */ /* 0x000fda0003f0f008 */
[----:B------:R-:W-:Y:S05]  /*d2e0*/  @!P0 BRA `(.L_x_5513) ;  /* 0x00000010001c8947 */ /* 0x000fea0003800000 */
[----:B------:R3:W5:Y:S01]  /*d2f0*/  LDL.LU R6, [R1+0xc] ;  /* 0x00000c0001067983 */ /* 0x0007620000300800 */
[----:B------:R-:W-:-:S03]  /*d300*/  UIADD3 UR4, UR41, -0x2, URZ ;  /* 0xfffffffe29047890 */ /* 0x000fc6000fffe03f */
[----:B------:R3:W5:Y:S03]  /*d310*/  LDL.LU R7, [R1+0x8] ;  /* 0x0000080001077983 */ /* 0x0007660000300800 */
[----:B------:R-:W-:-:S07]  /*d320*/  MOV R21, UR4 ;  /* 0x0000000400157c02 */ /* 0x000fce0008000f00 */
.L_x_5533:
        /* <DEDUP_REMOVED lines=31> */
.L_x_5516:
        /* <DEDUP_REMOVED lines=8> */
.L_x_5563:
[----:B------:R-:W-:Y:S05]  /*d5a0*/  BSYNC B1 ;  /* 0x0000000000017941 */ /* 0x000fea0003800000 */
.L_x_5517:
        /* <DEDUP_REMOVED lines=9> */
.L_x_5520:
[----:B------:R-:W-:Y:S05]  /*d640*/  BSYNC B1 ;  /* 0x0000000000017941 */ /* 0x000fea0003800000 */
.L_x_5519:
[----:B------:R-:W4:Y:S04]  /*d650*/  LDL R9, [R1+0x14] ;  /* 0x0000140001097983 */ /* 0x000f280000100800 */
[----:B------:R-:W2:Y:S01]  /*d660*/  LDL R2, [R1+0x8] ;  /* 0x0000080001027983 */ /* 0x000ea20000100800 */
[----:B------:R-:W-:Y:S01]  /*d670*/  MOV R3, RZ ;  /* 0x000000ff00037202 */ /* 0x000fe20000000f00 */
[----:B------:R-:W-:Y:S01]  /*d680*/  UIADD3 UR4, UP0, UR52, 0x470, URZ ;  /* 0x0000047034047890 */ /* 0x000fe2000ff1e03f */
[----:B------:R-:W-:Y:S01]  /*d690*/  PLOP3.LUT P0, PT, PT, PT, PT, 0x80, 0x0 ;  /* 0x000000000000781c */ /* 0x000fe20003f0f070 */
[----:B------:R-:W-:Y:S01]  /*d6a0*/  IMAD R8, R8, 0xe0, RZ ;  /* 0x000000e008087824 */ /* 0x000fe200078e02ff */
[----:B------:R-:W-:Y:S01]  /*d6b0*/  R2UR UR10, R3 ;  /* 0x00000000030a72ca */ /* 0x000fe200000e0000 */
[----:B------:R-:W-:Y:S01]  /*d6c0*/  UIADD3.X UR5, URZ, UR53, URZ, UP0, !UPT ;  /* 0x000000353f057290 */ /* 0x000fe200087fe43f */
[----:B------:R-:W-:Y:S01]  /*d6d0*/  UMOV UR6, 0x0 ;  /* 0x0000000000067882 */ /* 0x000fe20000000000 */
[----:B------:R-:W-:Y:S01]  /*d6e0*/  UMOV UR7, 0x14f00000 ;  /* 0x14f0000000077882 */ /* 0x000fe20000000000 */
[----:B----4-:R-:W-:Y:S01]  /*d6f0*/  R2UR UR12, R9 ;  /* 0x00000000090c72ca */ /* 0x010fe200000e0000 */
[----:B------:R-:W-:-:S04]  /*d700*/  IMAD.U32 R9, RZ, RZ, UR40 ;  /* 0x00000028ff097e24 */ /* 0x000fc8000f8e00ff */
[----:B--2---:R-:W-:Y:S02]  /*d710*/  IMAD R2, R2, 0x7000, R9 ;  /* 0x0000700002027824 */ /* 0x004fe400078e0209 */
[----:B------:R-:W-:Y:S02]  /*d720*/  VIADD R9, R5, 0x2e870 ;  /* 0x0002e87005097836 */ /* 0x000fe40000000000 */
[----:B------:R-:W-:-:S07]  /*d730*/  VIADD R10, R2, 0xe400 ;  /* 0x0000e400020a7836 */ /* 0x000fce0000000000 */
.L_x_5521:
        /* <DEDUP_REMOVED lines=12> */
.L_x_5564:
[----:B------:R-:W-:Y:S05]  /*d800*/  BSYNC B1 ;  /* 0x0000000000017941 */ /* 0x000fea0003800000 */
.L_x_5522:
        /* <DEDUP_REMOVED lines=11> */
.L_x_5525:
[----:B------:R-:W-:Y:S05]  /*d8c0*/  BSYNC B1 ;  /* 0x0000000000017941 */ /* 0x000fea0003800000 */
.L_x_5524:
        /* <DEDUP_REMOVED lines=8> */
[----:B------:R-:W-:Y:S02]  /*d950*/  IADD3 R2, R2, 0x20400, RZ ;  /* 0x0002040002027810 */ /* 0x000fe40007ffe0ff */
[----:B--2---:R-:W-:-:S15]  /*d960*/  R2UR UR12, R4 ;  /* 0x00000000040c72ca */ /* 0x004fde00000e0000 */
.L_x_5526:
        /* <DEDUP_REMOVED lines=9> */
.L_x_5515:
[----:B------:R-:W-:Y:S05]  /*da00*/  BSYNC B0 ;  /* 0x0000000000007941 */ /* 0x000fea0003800000 */
.L_x_5514:
[----:B------:R-:W-:-:S06]  /*da10*/  UISETP.NE.AND UP0, UPT, UR43, 0x3, UPT ;  /* 0x000000032b00788c */ /* 0x000fcc000bf05270 */
[----:B------:R-:W-:-:S13]  /*da20*/  PLOP3.LUT P0, PT, PT, PT, UP0, 0x80, 0x0 ;  /* 0x000000000000781c */ /* 0x000fda0003f0f008 */
[----:B------:R-:W-:Y:S05]  /*da30*/  @!P0 BRA `(.L_x_5527) ;  /* 0x0000000000048947 */ /* 0x000fea0003800000 */
[----:B------:R-:W-:Y:S01]  /*da40*/  BPT.TRAP 0x1 ;  /* 0x000000040000795c */ /* 0x000fe20000300000 */
.L_x_5527:
        /* <DEDUP_REMOVED lines=9> */
.L_x_5565:
[----:B------:R-:W-:Y:S05]  /*dae0*/  BSYNC B0 ;  /* 0x0000000000007941 */ /* 0x000fea0003800000 */
.L_x_5528:
[----:B------:R-:W-:Y:S05]  /*daf0*/  @!P0 BRA `(.L_x_5530) ;  /* 0x0000000000048947 */ /* 0x000fea0003800000 */
[----:B------:R-:W-:Y:S01]  /*db00*/  BPT.TRAP 0x1 ;  /* 0x000000040000795c */ /* 0x000fe20000300000 */
.L_x_5530:
[----:B----4-:R-:W4:Y:S01]  /*db10*/  LDL R3, [R1+0x4] ;  /* 0x0000040001037983 */ /* 0x010f220000100800 */
[----:B------:R-:W-:-:S04]  /*db20*/  SHF.L.U32 R2, R6, 0x1f, RZ ;  /* 0x0000001f06027819 */ /* 0x000fc800000006ff */
[----:B----4-:R4:W5:Y:S02]  /*db30*/  SYNCS.PHASECHK.TRANS64.TRYWAIT P3, [R3+URZ+0x2e860], R2 ;  /* 0x02e86002030075a7 */ /* 0x010964000806017f */
[----:B----4-:R-:W-:Y:S01]  /*db40*/  IMAD R3, R7, 0x7000, RZ ;  /* 0x0000700007037824 */ /* 0x010fe200078e02ff */
[----:B-----5:R-:W-:Y:S06]  /*db50*/  @!P3 BRA `(.L_x_5531) ;  /* 0x000000180064b947 */ /* 0x020fec0003800000 */
.L_x_5566:
[----:B------:R-:W5:Y:S04]  /*db60*/  LDL R13, [R1] ;  /* 0x00000000010d7983 */ /* 0x000f680000100800 */
[----:B------:R-:W2:Y:S04]  /*db70*/  LDL R16, [R1+0x20] ;  /* 0x0000200001107983 */ /* 0x000ea80000100800 */
[----:B------:R-:W3:Y:S01]  /*db80*/  LDL R15, [R1+0x1c] ;  /* 0x00001c00010f7983 */ /* 0x000ee20000100800 */
[----:B------:R-:W-:Y:S05]  /*db90*/  WARPSYNC.ALL ;  /* 0x0000000000007948 */ /* 0x000fea0003800000 */
[----:B------:R-:W-:-:S04]  /*dba0*/  IMAD.U32 R14, RZ, RZ, UR40 ;  /* 0x00000028ff0e7e24 */ /* 0x000fc8000f8e00ff */
[----:B------:R-:W-:Y:S01]  /*dbb0*/  VIADD R14, R14, 0x400 ;  /* 0x000004000e0e7836 */ /* 0x000fe20000000000 */
[----:B-----5:R-:W-:-:S05]  /*dbc0*/  LOP3.LUT R12, R3, R13, RZ, 0xfc, !PT ;  /* 0x0000000d030c7212 */ /* 0x020fca00078efcff */
[----:B----4-:R-:W4:Y:S01]  /*dbd0*/  LDSM.16.MT88.4 R4, [R12+UR40+0xe400] ;  /* 0x00e400280c04783b */ /* 0x010f220008004200 */
[----:B--2---:R-:W-:Y:S02]  /*dbe0*/  IADD3 R20, R16, UR40, R3 ;  /* 0x0000002810147c10 */ /* 0x004fe4000fffe003 */
[----:B---3--:R-:W-:Y:S02]  /*dbf0*/  IADD3 R2, R14, R3, R15 ;  /* 0x000000030e027210 */ /* 0x008fe40007ffe00f */
[C-C-:B----4-:R-:W-:Y:S02]  /*dc00*/  PRMT R8, R4.reuse, 0x6420, R5.reuse ;  /* 0x0000642004087816 */ /* 0x150fe40000000005 */
        /* <DEDUP_REMOVED lines=19> */
[----:B--2---:R-:W-:Y:S01]  /*dd40*/  IMAD.MOV.U32 R19, RZ, RZ, R13 ;  /* 0x000000ffff137224 */ /* 0x004fe200078e000d */
[C-C-:B-1----:R-:W-:Y:S02]  /*dd50*/  PRMT R8, R4.reuse, 0x6420, R5.reuse ;  /* 0x0000642004087816 */ /* 0x142fe40000000005 */
[----:B------:R-:W-:-:S02]  /*dd60*/  PRMT R9, R4, 0x7531, R5 ;  /* 0x0000753104097816 */ /* 0x000fc40000000005 */
[----:B------:R-:W-:Y:S02]  /*dd70*/  IADD3 R4, R3, 0x2000, RZ ;  /* 0x0000200003047810 */ /* 0x000fe40007ffe0ff */
        /* <DEDUP_REMOVED lines=49> */
[----:B------:R-:W1:Y:S01]  /*e090*/  LDSM.16.MT88.4 R4, [R4+UR40+0xe400] ;  /* 0x00e400280404783b */ /* 0x000e620008004200 */
[----:B------:R-:W-:Y:S02]  /*e0a0*/  IADD3 R3, R3, 0x6000, RZ ;  /* 0x0000600003037810 */ /* 0x000fe40007ffe0ff */
[C-C-:B-1----:R-:W-:Y:S02]  /*e0b0*/  PRMT R16, R4.reuse, 0x6420, R5.reuse ;  /* 0x0000642004107816 */ /* 0x142fe40000000005 */
[----:B------:R-:W-:Y:S02]  /*e0c0*/  PRMT R17, R4, 0x7531, R5 ;  /* 0x0000753104117816 */ /* 0x000fe40000000005 */
[----:B------:R-:W-:-:S02]  /*e0d0*/  PRMT R18, R6, 0x6420, R7 ;  /* 0x0000642006127816 */ /* 0x000fc40000000007 */
[----:B------:R-:W-:Y:S02]  /*e0e0*/  PRMT R19, R6, 0x7531, R7 ;  /* 0x0000753106137816 */ /* 0x000fe40000000007 */
[----:B------:R-:W1:Y:S01]  /*e0f0*/  LDSM.16.MT88.4 R4, [R20+0x13400] ;  /* 0x013400001404783b */ /* 0x000e620000004200 */
[----:B------:R-:W-:-:S03]  /*e100*/  LOP3.LUT R3, R3, R15, RZ, 0xfc, !PT ;  /* 0x0000000f03037212 */ /* 0x000fc600078efcff */
[----:B------:R-:W-:Y:S01]  /*e110*/  STSM.16.M88.4 [R2+0x5000], R16 ;  /* 0x0050001002007844 */ /* 0x000fe20000000200 */
        /* <DEDUP_REMOVED lines=25> */
.L_x_5532:
[----:B------:R-:W1:Y:S01]  /*e2b0*/  LDL.LU R3, [R1+0x4] ;  /* 0x0000040001037983 */ /* 0x000e620000300800 */
[C---:B------:R-:W-:Y:S01]  /*e2c0*/  ISETP.GT.AND P0, PT, R21.reuse, RZ, PT ;  /* 0x000000ff1500720c */ /* 0x040fe20003f04270 */
[----:B------:R-:W-:Y:S02]  /*e2d0*/  VIADD R21, R21, 0xffffffff ;  /* 0xffffffff15157836 */ /* 0x000fe40000000000 */
[----:B------:R4:W5:Y:S04]  /*e2e0*/  LDL R6, [R1+0xc] ;  /* 0x00000c0001067983 */ /* 0x0009680000100800 */
[----:B------:R4:W5:Y:S01]  /*e2f0*/  LDL R7, [R1+0x8] ;  /* 0x0000080001077983 */ /* 0x0009620000100800 */
[----:B-1----:R4:W-:Y:S01]  /*e300*/  SYNCS.ARRIVE.TRANS64.A1T0 RZ, [R3+URZ+0x2e850], RZ ;  /* 0x02e850ff03ff79a7 */ /* 0x0029e2000810003f */
[----:B--2---:R-:W-:-:S05]  /*e310*/  @!P2 VIADD R2, R3, 0x2e880 ;  /* 0x0002e8800302a836 */ /* 0x004fca0000000000 */
[----:B------:R-:W-:Y:S01]  /*e320*/  @!P2 PRMT R2, RZ, 0x654, R2 ;  /* 0x00000654ff02a816 */ /* 0x000fe20000000002 */
[----:B------:R-:W-:Y:S06]  /*e330*/  BAR.SYNC.DEFER_BLOCKING 0x2, 0x80 ;  /* 0x0082000000007b1d */ /* 0x000fec0000010000 */
[----:B------:R4:W-:Y:S01]  /*e340*/  @!P2 SYNCS.ARRIVE.TRANS64.RED.A1T0 RZ, [R2+URZ], RZ ;  /* 0x000000ff02ffa9a7 */ /* 0x0009e2000810043f */
[----:B------:R-:W-:Y:S05]  /*e350*/  @P0 BRA `(.L_x_5533) ;  /* 0xffffffec00f40947 */ /* 0x000fea000383ffff */
.L_x_5513:
[----:B------:R-:W-:-:S06]  /*e360*/  UISETP.NE.AND UP0, UPT, UR43, 0x3, UPT ;  /* 0x000000032b00788c */ /* 0x000fcc000bf05270 */
[----:B------:R-:W-:-:S13]  /*e370*/  PLOP3.LUT P0, PT, PT, PT, UP0, 0x80, 0x0 ;  /* 0x000000000000781c */ /* 0x000fda0003f0f008 */
[----:B------:R-:W-:Y:S05]  /*e380*/  @!P0 BRA `(.L_x_5534) ;  /* 0x0000000000048947 */ /* 0x000fea0003800000 */
[----:B------:R-:W-:Y:S01]  /*e390*/  BPT.TRAP 0x1 ;  /* 0x000000040000795c */ /* 0x000fe20000300000 */
.L_x_5534:
[----:B-1--4-:R-:W3:Y:S04]  /*e3a0*/  LDL R2, [R1+0xc] ;  /* 0x00000c0001027983 */ /* 0x012ee80000100800 */
[----:B------:R-:W4:Y:S01]  /*e3b0*/  LDL R0, [R1+0x8] ;  /* 0x0000080001007983 */ /* 0x000f220000100800 */
        /* <DEDUP_REMOVED lines=8> */
.L_x_5567:
[----:B------:R-:W-:Y:S05]  /*e440*/  BSYNC B0 ;  /* 0x0000000000007941 */ /* 0x000fea0003800000 */
.L_x_5535:
[----:B------:R-:W-:Y:S05]  /*e450*/  @!P1 BRA `(.L_x_5537) ;  /* 0x0000000000049947 */ /* 0x000fea0003800000 */
[----:B------:R-:W-:Y:S01]  /*e460*/  BPT.TRAP 0x1 ;  /* 0x000000040000795c */ /* 0x000fe20000300000 */
.L_x_5537:
[----:B------:R-:W1:Y:S02]  /*e470*/  LDL R0, [R1+0xc] ;  /* 0x00000c0001007983 */ /* 0x000e640000100800 */
[----:B-1----:R-:W-:-:S04]  /*e480*/  SHF.L.U32 R3, R0, 0x1f, RZ ;  /* 0x0000001f00037819 */ /* 0x002fc800000006ff */
[----:B------:R-:W1:Y:S02]  /*e490*/  SYNCS.PHASECHK.TRANS64.TRYWAIT P0, [R20+URZ+0x2e860], R3 ;  /* 0x02e86003140075a7 */ /* 0x000e64000800017f */
[----:B-1----:R-:W-:Y:S05]  /*e4a0*/  @!P0 BRA `(.L_x_5538) ;  /* 0x00000010003c8947 */ /* 0x002fea0003800000 */
.L_x_5568:
[----:B------:R-:W3:Y:S04]  /*e4b0*/  LDL R0, [R1+0x8] ;  /* 0x0000080001007983 */ /* 0x000ee80000100800 */
[----:B------:R-:W4:Y:S04]  /*e4c0*/  LDL R2, [R1] ;  /* 0x0000000001027983 */ /* 0x000f280000100800 */
[----:B------:R-:W2:Y:S01]  /*e4d0*/  LDL R12, [R1+0x1c] ;  /* 0x00001c00010c7983 */ /* 0x000ea20000100800 */
[----:B------:R-:W-:Y:S05]  /*e4e0*/  WARPSYNC.ALL ;  /* 0x0000000000007948 */ /* 0x000fea0003800000 */
[----:B------:R-:W1:Y:S01]  /*e4f0*/  S2R R8, SR_TID.X ;  /* 0x0000000000087919 */ /* 0x000e620000002100 */
[----:B------:R-:W-:Y:S01]  /*e500*/  IMAD.MOV.U32 R10, RZ, RZ, 0x40 ;  /* 0x00000040ff0a7424 */ /* 0x000fe200078e00ff */
[----:B-1----:R-:W-:-:S04]  /*e510*/  LOP3.LUT P0, RZ, R8, 0x4, RZ, 0xc0, !PT ;  /* 0x0000000408ff7812 */ /* 0x002fc8000780c0ff */
[----:B------:R-:W-:Y:S01]  /*e520*/  SEL R10, R10, 0xffffffc0, !P0 ;  /* 0xffffffc00a0a7807 */ /* 0x000fe20004000000 */
[----:B---3--:R-:W-:-:S05]  /*e530*/  IMAD R0, R0, 0x7000, RZ ;  /* 0x0000700000007824 */ /* 0x008fca00078e02ff */
[C---:B----4-:R-:W-:Y:S02]  /*e540*/  LOP3.LUT R2, R0.reuse, R2, RZ, 0xfc, !PT ;  /* 0x0000000200027212 */ /* 0x050fe400078efcff */
[----:B--2---:R-:W-:-:S03]  /*e550*/  IADD3 R0, R0, UR40, R12 ;  /* 0x0000002800007c10 */ /* 0x004fc6000fffe00c */
[----:B-----5:R-:W1:Y:S01]  /*e560*/  LDSM.16.MT88.4 R4, [R2+UR40+0xe400] ;  /* 0x00e400280204783b */ /* 0x020e620008004200 */
[----:B------:R-:W-:-:S04]  /*e570*/  VIADD R3, R2, UR40 ;  /* 0x0000002802037c36 */ /* 0x000fc80008000000 */
[----:B------:R-:W-:Y:S01]  /*e580*/  IMAD.IADD R3, R10, 0x1, R3 ;  /* 0x000000010a037824 */ /* 0x000fe200078e0203 */
[C-C-:B-1----:R-:W-:Y:S02]  /*e590*/  PRMT R8, R4.reuse, 0x6420, R5.reuse ;  /* 0x0000642004087816 */ /* 0x142fe40000000005 */
        /* <DEDUP_REMOVED lines=16> */
[----:B------:R-:W-:Y:S01]  /*e6a0*/  STSM.16.M88.4 [R0+0x1400], R16 ;  /* 0x0014001000007844 */ /* 0x000fe20000000200 */
[C-C-:B-1----:R-:W-:Y:S02]  /*e6b0*/  PRMT R8, R4.reuse, 0x6420, R5.reuse ;  /* 0x0000642004087816 */ /* 0x142fe40000000005 */
[----:B------:R-:W-:Y:S02]  /*e6c0*/  PRMT R9, R4, 0x7531, R5 ;  /* 0x0000753104097816 */ /* 0x000fe40000000005 */
[----:B------:R-:W-:-:S02]  /*e6d0*/  PRMT R10, R6, 0x6420, R7 ;  /* 0x00006420060a7816 */ /* 0x000fc40000000007 */
        /* <DEDUP_REMOVED lines=70> */
.L_x_5539:
[----:B------:R-:W3:Y:S01]  /*eb40*/  LDL.LU R4, [R1+0x8] ;  /* 0x0000080001047983 */ /* 0x000ee20000300800 */
[----:B-1----:R-:W-:Y:S03]  /*eb50*/  SYNCS.ARRIVE.TRANS64.A1T0 RZ, [R20+URZ+0x2e850], RZ ;  /* 0x02e850ff14ff79a7 */ /* 0x002fe6000810003f */
[----:B------:R-:W4:Y:S01]  /*eb60*/  LDL.LU R3, [R1+0xc] ;  /* 0x00000c0001037983 */ /* 0x000f220000300800 */
[----:B--2---:R-:W-:Y:S01]  /*eb70*/  @!P2 IADD3 R0, R20, 0x2e880, RZ ;  /* 0x0002e8801400a810 */ /* 0x004fe20007ffe0ff */
        /* <DEDUP_REMOVED lines=16> */
.L_x_5498:
[----:B--2---:R-:W1:Y:S01]  /*ec80*/  S2R R3, SR_CgaCtaId ;  /* 0x0000000000037919 */ /* 0x004e620000008800 */
[----:B------:R-:W-:-:S04]  /*ec90*/  MOV R0, 0x400 ;  /* 0x0000040000007802 */ /* 0x000fc80000000f00 */
[----:B-1----:R-:W-:Y:S01]  /*eca0*/  LEA R9, R3, R0, 0x18 ;  /* 0x0000000003097211 */ /* 0x002fe200078ec0ff */
[----:B------:R-:W-:-:S05]  /*ecb0*/  IMAD.U32 R0, RZ, RZ, UR47 ;  /* 0x0000002fff007e24 */ /* 0x000fca000f8e00ff */
[----:B------:R-:W-:-:S04]  /*ecc0*/  SHF.L.U32 R0, R0, 0x1f, RZ ;  /* 0x0000001f00007819 */ /* 0x000fc800000006ff */
[----:B------:R-:W1:Y:S02]  /*ecd0*/  SYNCS.PHASECHK.TRANS64.TRYWAIT P0, [R9+URZ+0x2e820], R0 ;  /* 0x02e82000090075a7 */ /* 0x000e64000800017f */
[----:B-1----:R-:W-:Y:S05]  /*ece0*/  @!P0 BRA `(.L_x_5541) ;  /* 0x0000000800408947 */ /* 0x002fea0003800000 */
.L_x_5569:
        /* <DEDUP_REMOVED lines=14> */
.L_x_5544:
        /* <DEDUP_REMOVED lines=10> */
[----:B------:R-:W-:-:S04]  /*ee70*/  SEL R3, R2, RZ, P2 ;  /* 0x000000ff02037207 */ /* 0x000fc80001000000 */
[----:B------:R-:W-:Y:S02]  /*ee80*/  LEA R7, R3, R0, 0x3 ;  /* 0x0000000003077211 */ /* 0x000fe400078e18ff */
[----:B------:R-:W-:Y:S01]  /*ee90*/  SHF.L.U32 R0, R6, 0x1f, RZ ;  /* 0x0000001f06007819 */ /* 0x000fe200000006ff */
[----:B-1----:R-:W-:Y:S06]  /*eea0*/  @!P1 BRA `(.L_x_5545) ;  /* 0x0000000400e49947 */ /* 0x002fec0003800000 */
.L_x_5570:
[----:B------:R-:W2:Y:S02]  /*eeb0*/  SYNCS.PHASECHK.TRANS64.TRYWAIT P1, [R7+URZ], R0 ;  /* 0x00000000070075a7 */ /* 0x000ea4000802017f */
[----:B--2---:R-:W-:Y:S05]  /*eec0*/  @!P1 BRA `(.L_x_5546) ;  /* 0x0000000400f09947 */ /* 0x004fea0003800000 */
.L_x_5571:
[----:B------:R-:W-:Y:S05]  /*eed0*/  @!P0 BRA `(.L_x_5547) ;  /* 0x0000000000048947 */ /* 0x000fea0003800000 */
[----:B------:R-:W-:Y:S01]  /*eee0*/  BPT.TRAP 0x1 ;  /* 0x000000040000795c */ /* 0x000fe20000300000 */
.L_x_5547:
[----:B------:R-:W1:Y:S02]  /*eef0*/  LDL.LU R2, [R1+0x8] ;  /* 0x0000080001027983 */ /* 0x000e640000300800 */
[----:B-1----:R-:W-:-:S04]  /*ef00*/  IMAD R5, R2, 0x8, R9 ;  /* 0x0000000802057824 */ /* 0x002fc800078e0209 */
[----:B------:R-:W1:Y:S02]  /*ef10*/  SYNCS.PHASECHK.TRANS64.TRYWAIT P1, [R5+URZ+0x2e860], R4 ;  /* 0x02e86004050075a7 */ /* 0x000e64000802017f */
[----:B-1----:R-:W-:Y:S05]  /*ef20*/  @!P1 BRA `(.L_x_5548) ;  /* 0x0000000400ec9947 */ /* 0x002fea0003800000 */
.L_x_5572:
[----:B------:R-:W-:Y:S05]  /*ef30*/  @!P0 BRA `(.L_x_5549) ;  /* 0x0000000000048947 */ /* 0x000fea0003800000 */
[----:B------:R-:W-:Y:S01]  /*ef40*/  BPT.TRAP 0x1 ;  /* 0x000000040000795c */ /* 0x000fe20000300000 */
.L_x_5549:
[----:B------:R-:W-:-:S04]  /*ef50*/  IMAD R3, R3, 0x8, R9 ;  /* 0x0000000803037824 */ /* 0x000fc800078e0209 */
[----:B------:R-:W3:Y:S02]  /*ef60*/  SYNCS.PHASECHK.TRANS64.TRYWAIT P1, [R3+URZ+0x2e860], R0 ;  /* 0x02e86000030075a7 */ /* 0x000ee4000802017f */
[----:B---3--:R-:W-:Y:S05]  /*ef70*/  @!P1 BRA `(.L_x_5550) ;  /* 0x0000000400ec9947 */ /* 0x008fea0003800000 */
.L_x_5573:
[----:B------:R-:W-:Y:S05]  /*ef80*/  @!P0 BRA `(.L_x_5551) ;  /* 0x0000000000048947 */ /* 0x000fea0003800000 */
[----:B------:R-:W-:Y:S01]  /*ef90*/  BPT.TRAP 0x1 ;  /* 0x000000040000795c */ /* 0x000fe20000300000 */
.L_x_5551:
[----:B------:R-:W4:Y:S02]  /*efa0*/  SYNCS.PHASECHK.TRANS64.TRYWAIT P0, [R5+URZ+0x2e880], R4 ;  /* 0x02e88004050075a7 */ /* 0x000f24000800017f */
[----:B----4-:R-:W-:Y:S05]  /*efb0*/  @!P0 BRA `(.L_x_5552) ;  /* 0x0000000400f08947 */ /* 0x010fea0003800000 */
.L_x_5553:
[----:B------:R1:W1:Y:S02]  /*efc0*/  SYNCS.PHASECHK.TRANS64.TRYWAIT P0, [R3+URZ+0x2e880], R0 ;  /* 0x02e88000030075a7 */ /* 0x000264000800017f */
[----:B-1----:R-:W-:Y:S05]  /*efd0*/  @!P0 NANOSLEEP.SYNCS 0x989680 ;  /* 0x009896800000895d */ /* 0x002fea0003900000 */
[----:B------:R-:W1:Y:S02]  /*efe0*/  @!P0 SYNCS.PHASECHK.TRANS64 P0, [R3+URZ+0x2e880], R0 ;  /* 0x02e88000030085a7 */ /* 0x000e64000800007f */
[----:B-1----:R-:W-:Y:S05]  /*eff0*/  @!P0 BRA `(.L_x_5553) ;  /* 0xfffffffc00f08947 */ /* 0x002fea000383ffff */
.L_x_5543:
[----:B------:R-:W-:Y:S05]  /*f000*/  BSYNC B0 ;  /* 0x0000000000007941 */ /* 0x000fea0003800000 */
.L_x_5542:
[----:B------:R-:W-:Y:S05]  /*f010*/  EXIT ;  /* 0x000000000000794d */ /* 0x000fea0003800000 */
.L_x_5474:
[----:B-1----:R-:W-:-:S04]  /*f020*/  IMAD.U32 R3, RZ, RZ, UR38 ;  /* 0x00000026ff037e24 */ /* 0x002fc8000f8e00ff */
[----:B------:R1:W2:Y:S03]  /*f030*/  SYNCS.PHASECHK.TRANS64.TRYWAIT P1, [R3+URZ+0x2e800], R6 ;  /* 0x02e80006030075a7 */ /* 0x0002a6000802017f */
[----:B--2---:R-:W-:Y:S05]  /*f040*/  @!P1 NANOSLEEP.SYNCS 0x989680 ;  /* 0x009896800000995d */ /* 0x004fea0003900000 */
[----:B------:R-:W2:Y:S02]  /*f050*/  @!P1 SYNCS.PHASECHK.TRANS64 P1, [R3+URZ+0x2e800], R6 ;  /* 0x02e80006030095a7 */ /* 0x000ea4000802007f */
[----:B--2---:R-:W-:Y:S05]  /*f060*/  @!P1 BRA `(.L_x_5474) ;  /* 0xfffffffc00ec9947 */ /* 0x004fea000383ffff */
[----:B------:R-:W-:Y:S05]  /*f070*/  BRA `(.L_x_5554) ;  /* 0xffffff2400147947 */ /* 0x000fea000383ffff */
.L_x_5478:
[----:B--2---:R2:W3:Y:S02]  /*f080*/  SYNCS.PHASECHK.TRANS64.TRYWAIT P1, [R3+URZ+0x2e830], R2 ;  /* 0x02e83002030075a7 */ /* 0x0044e4000802017f */
[----:B---3--:R-:W-:Y:S05]  /*f090*/  @!P1 NANOSLEEP.SYNCS 0x989680 ;  /* 0x009896800000995d */ /* 0x008fea0003900000 */
[----:B------:R-:W3:Y:S02]  /*f0a0*/  @!P1 SYNCS.PHASECHK.TRANS64 P1, [R3+URZ+0x2e830], R2 ;  /* 0x02e83002030095a7 */ /* 0x000ee4000802007f */
[----:B---3--:R-:W-:Y:S05]  /*f0b0*/  @!P1 BRA `(.L_x_5478) ;  /* 0xfffffffc00f09947 */ /* 0x008fea000383ffff */
[----:B------:R-:W-:Y:S05]  /*f0c0*/  BRA `(.L_x_5477) ;  /* 0xffffff2400307947 */ /* 0x000fea000383ffff */
.L_x_5483:
[----:B--2---:R-:W-:-:S04]  /*f0d0*/  IMAD.U32 R8, RZ, RZ, UR6 ;  /* 0x00000006ff087e24 */ /* 0x004fc8000f8e00ff */
[----:B------:R2:W3:Y:S03]  /*f0e0*/  SYNCS.PHASECHK.TRANS64.TRYWAIT P1, [R8+URZ+0x2e830], R7 ;  /* 0x02e83007080075a7 */ /* 0x0004e6000802017f */
[----:B---3--:R-:W-:Y:S05]  /*f0f0*/  @!P1 NANOSLEEP.SYNCS 0x989680 ;  /* 0x009896800000995d */ /* 0x008fea0003900000 */
[----:B------:R-:W3:Y:S02]  /*f100*/  @!P1 SYNCS.PHASECHK.TRANS64 P1, [R8+URZ+0x2e830], R7 ;  /* 0x02e83007080095a7 */ /* 0x000ee4000802007f */
[----:B---3--:R-:W-:Y:S05]  /*f110*/  @!P1 BRA `(.L_x_5483) ;  /* 0xfffffffc00ec9947 */ /* 0x008fea000383ffff */
[----:B------:R-:W-:Y:S05]  /*f120*/  BRA `(.L_x_5480) ;  /* 0xffffff7000187947 */ /* 0x000fea000383ffff */
.L_x_5487:
[----:B--2---:R-:W-:-:S04]  /*f130*/  IMAD.U32 R8, RZ, RZ, UR6 ;  /* 0x00000006ff087e24 */ /* 0x004fc8000f8e00ff */
[----:B------:R2:W3:Y:S03]  /*f140*/  SYNCS.PHASECHK.TRANS64.TRYWAIT P1, [R8+URZ+0x2e850], R7 ;  /* 0x02e85007080075a7 */ /* 0x0004e6000802017f */
[----:B---3--:R-:W-:Y:S05]  /*f150*/  @!P1 NANOSLEEP.SYNCS 0x989680 ;  /* 0x009896800000995d */ /* 0x008fea0003900000 */
[----:B------:R-:W3:Y:S02]  /*f160*/  @!P1 SYNCS.PHASECHK.TRANS64 P1, [R8+URZ+0x2e850], R7 ;  /* 0x02e85007080095a7 */ /* 0x000ee4000802007f */
[----:B---3--:R-:W-:Y:S05]  /*f170*/  @!P1 BRA `(.L_x_5487) ;  /* 0xfffffffc00ec9947 */ /* 0x008fea000383ffff */
[----:B------:R-:W-:Y:S05]  /*f180*/  BRA `(.L_x_5484) ;  /* 0xffffff7c000c7947 */ /* 0x000fea000383ffff */
.L_x_5493:
[----:B--2---:R-:W-:-:S04]  /*f190*/  IMAD.U32 R3, RZ, RZ, UR4 ;  /* 0x00000004ff037e24 */ /* 0x004fc8000f8e00ff */
[----:B------:R2:W3:Y:S03]  /*f1a0*/  SYNCS.PHASECHK.TRANS64.TRYWAIT P1, [R3+URZ+0x2e850], R0 ;  /* 0x02e85000030075a7 */ /* 0x0004e6000802017f */
[----:B---3--:R-:W-:Y:S05]  /*f1b0*/  @!P1 NANOSLEEP.SYNCS 0x989680 ;  /* 0x009896800000995d */ /* 0x008fea0003900000 */
[----:B------:R-:W3:Y:S02]  /*f1c0*/  @!P1 SYNCS.PHASECHK.TRANS64 P1, [R3+URZ+0x2e850], R0 ;  /* 0x02e85000030095a7 */ /* 0x000ee4000802007f */
[----:B---3--:R-:W-:Y:S05]  /*f1d0*/  @!P1 BRA `(.L_x_5493) ;  /* 0xfffffffc00ec9947 */ /* 0x008fea000383ffff */
[----:B------:R-:W-:Y:S05]  /*f1e0*/  BRA `(.L_x_5492) ;  /* 0xffffffb000d07947 */ /* 0x000fea000383ffff */
.L_x_5503:
[----:B------:R-:W-:Y:S01]  /*f1f0*/  MOV R13, R17 ;  /* 0x00000011000d7202 */ /* 0x000fe20000000f00 */
[----:B------:R-:W-:Y:S02]  /*f200*/  IMAD.MOV.U32 R12, RZ, RZ, RZ ;  /* 0x000000ffff0c7224 */ /* 0x000fe400078e00ff */
[----:B------:R-:W-:Y:S02]  /*f210*/  IMAD.MOV.U32 R11, RZ, RZ, 0x1f ;  /* 0x0000001fff0b7424 */ /* 0x000fe400078e00ff */
[----:B------:R-:W-:-:S07]  /*f220*/  IMAD.MOV.U32 R15, RZ, RZ, -0x1 ;  /* 0xffffffffff0f7424 */ /* 0x000fce00078e00ff */
[----:B-1----:R-:W-:Y:S05]  /*f230*/  WARPSYNC.COLLECTIVE R15, `(.L_x_5555) ;  /* 0x000000000f087348 */ /* 0x002fea0003c00000 */
[----:B------:R2:W3:Y:S02]  /*f240*/  SHFL.IDX P6, R14, R13, R12, R11 ;  /* 0x0000000c0d0e7389 */ /* 0x0004e400000c000b */
[----:B-123--:R-:W-:Y:S01]  /*f250*/  ENDCOLLECTIVE ;  /* 0x000000000000791b */ /* 0x00efe20003800000 */
.L_x_5555:
[----:B------:R-:W-:Y:S05]  /*f260*/  BRA `(.L_x_5556) ;  /* 0xffffffd800647947 */ /* 0x000fea000383ffff */
.L_x_5505:
[----:B------:R-:W-:Y:S01]  /*f270*/  BSSY B0, `(.L_x_5557) ;  /* 0x0000006000007945 */ /* 0x000fe20003800000 */
[----:B------:R-:W-:-:S07]  /*f280*/  IMAD.MOV.U32 R15, RZ, RZ, -0x1 ;  /* 0xffffffffff0f7424 */ /* 0x000fce00078e00ff */
[----:B--2---:R-:W-:Y:S05]  /*f290*/  WARPSYNC.COLLECTIVE R15, `(.L_x_5558) ;  /* 0x000000000f0c7348 */ /* 0x004fea0003c00000 */
[----:B------:R-:W-:Y:S02]  /*f2a0*/  ELECT P6, UR62, PT ;  /* 0x00000000003e782f */ /* 0x000fe400038c0000 */
[----:B------:R-:W-:Y:S01]  /*f2b0*/  MOV R14, UR62 ;  /* 0x0000003e000e7c02 */ /* 0x000fe20008000f00 */
[----:B--2---:R-:W-:Y:S10]  /*f2c0*/  ENDCOLLECTIVE ;  /* 0x000000000000791b */ /* 0x004ff40003800000 */
.L_x_5558:
[----:B------:R-:W-:Y:S05]  /*f2d0*/  BSYNC B0 ;  /* 0x0000000000007941 */ /* 0x000fea0003800000 */
.L_x_5557:
[----:B------:R-:W-:Y:S05]  /*f2e0*/  BRA `(.L_x_5559) ;  /* 0xffffffd800647947 */ /* 0x000fea000383ffff */
.L_x_5508:
[----:B-1----:R1:W3:Y:S02]  /*f2f0*/  SYNCS.PHASECHK.TRANS64.TRYWAIT P3, [R3+URZ+0x2e880], R2 ;  /* 0x02e88002030075a7 */ /* 0x0022e4000806017f */
[----:B---3--:R-:W-:Y:S05]  /*f300*/  @!P3 NANOSLEEP.SYNCS 0x989680 ;  /* 0x009896800000b95d */ /* 0x008fea0003900000 */
[----:B------:R-:W3:Y:S02]  /*f310*/  @!P3 SYNCS.PHASECHK.TRANS64 P3, [R3+URZ+0x2e880], R2 ;  /* 0x02e880020300b5a7 */ /* 0x000ee4000806007f */
[----:B---3--:R-:W-:Y:S05]  /*f320*/  @!P3 BRA `(.L_x_5508) ;  /* 0xfffffffc00f0b947 */ /* 0x008fea000383ffff */
[----:B------:R-:W-:Y:S05]  /*f330*/  BRA `(.L_x_5560) ;  /* 0xffffffd800bc7947 */ /* 0x000fea000383ffff */
.L_x_5510:
[----:B---3--:R3:W4:Y:S02]  /*f340*/  SYNCS.PHASECHK.TRANS64.TRYWAIT P3, [R3+URZ+0x2e840], R2 ;  /* 0x02e84002030075a7 */ /* 0x008724000806017f */
[----:B----4-:R-:W-:Y:S05]  /*f350*/  @!P3 NANOSLEEP.SYNCS 0x989680 ;  /* 0x009896800000b95d */ /* 0x010fea0003900000 */
[----:B------:R-:W4:Y:S02]  /*f360*/  @!P3 SYNCS.PHASECHK.TRANS64 P3, [R3+URZ+0x2e840], R2 ;  /* 0x02e840020300b5a7 */ /* 0x000f24000806007f */
[----:B----4-:R-:W-:Y:S05]  /*f370*/  @!P3 BRA `(.L_x_5510) ;  /* 0xfffffffc00f0b947 */ /* 0x010fea000383ffff */
[----:B------:R-:W-:Y:S05]  /*f380*/  BRA `(.L_x_5561) ;  /* 0xffffffdc00187947 */ /* 0x000fea000383ffff */
.L_x_5512:
[----:B-1----:R-:W-:-:S04]  /*f390*/  IMAD.U32 R3, RZ, RZ, UR40 ;  /* 0x00000028ff037e24 */ /* 0x002fc8000f8e00ff */
[----:B------:R1:W3:Y:S03]  /*f3a0*/  SYNCS.PHASECHK.TRANS64.TRYWAIT P0, [R3+URZ+0x2e820], R2 ;  /* 0x02e82002030075a7 */ /* 0x0002e6000800017f */
[----:B---3--:R-:W-:Y:S05]  /*f3b0*/  @!P0 NANOSLEEP.SYNCS 0x989680 ;  /* 0x009896800000895d */ /* 0x008fea0003900000 */
[----:B------:R-:W3:Y:S02]  /*f3c0*/  @!P0 SYNCS.PHASECHK.TRANS64 P0, [R3+URZ+0x2e820], R2 ;  /* 0x02e82002030085a7 */ /* 0x000ee4000800007f */
[----:B---3--:R-:W-:Y:S05]  /*f3d0*/  @!P0 BRA `(.L_x_5512) ;  /* 0xfffffffc00ec8947 */ /* 0x008fea000383ffff */
[----:B------:R-:W-:Y:S05]  /*f3e0*/  BRA `(.L_x_5562) ;  /* 0xffffffdc00b47947 */ /* 0x000fea000383ffff */
.L_x_5518:
[----:B-1----:R1:W4:Y:S02]  /*f3f0*/  SYNCS.PHASECHK.TRANS64.TRYWAIT P0, [R5+URZ+0x2e880], R4 ;  /* 0x02e88004050075a7 */ /* 0x002324000800017f */
[----:B----4-:R-:W-:Y:S05]  /*f400*/  @!P0 NANOSLEEP.SYNCS 0x989680 ;  /* 0x009896800000895d */ /* 0x010fea0003900000 */
[----:B------:R-:W4:Y:S02]  /*f410*/  @!P0 SYNCS.PHASECHK.TRANS64 P0, [R5+URZ+0x2e880], R4 ;  /* 0x02e88004050085a7 */ /* 0x000f24000800007f */
[----:B----4-:R-:W-:Y:S05]  /*f420*/  @!P0 BRA `(.L_x_5518) ;  /* 0xfffffffc00f08947 */ /* 0x010fea000383ffff */
[----:B------:R-:W-:Y:S05]  /*f430*/  BRA `(.L_x_5563) ;  /* 0xffffffe000587947 */ /* 0x000fea000383ffff */
.L_x_5523:
[----:B--2---:R2:W4:Y:S02]  /*f440*/  SYNCS.PHASECHK.TRANS64.TRYWAIT P0, [R5+URZ+0x2e840], R4 ;  /* 0x02e84004050075a7 */ /* 0x004524000800017f */
[----:B----4-:R-:W-:Y:S05]  /*f450*/  @!P0 NANOSLEEP.SYNCS 0x989680 ;  /* 0x009896800000895d */ /* 0x010fea0003900000 */
[----:B------:R-:W4:Y:S02]  /*f460*/  @!P0 SYNCS.PHASECHK.TRANS64 P0, [R5+URZ+0x2e840], R4 ;  /* 0x02e84004050085a7 */ /* 0x000f24000800007f */
[----:B----4-:R-:W-:Y:S05]  /*f470*/  @!P0 BRA `(.L_x_5523) ;  /* 0xfffffffc00f08947 */ /* 0x010fea000383ffff */
[----:B------:R-:W-:Y:S05]  /*f480*/  BRA `(.L_x_5564) ;  /* 0xffffffe000dc7947 */ /* 0x000fea000383ffff */
.L_x_5529:
[----:B----4-:R-:W4:Y:S02]  /*f490*/  LDL R3, [R1+0x4] ;  /* 0x0000040001037983 */ /* 0x010f240000100800 */
[----:B----4-:R4:W1:Y:S02]  /*f4a0*/  SYNCS.PHASECHK.TRANS64.TRYWAIT P3, [R3+URZ+0x2e870], R2 ;  /* 0x02e87002030075a7 */ /* 0x010864000806017f */
[----:B-1----:R-:W-:Y:S05]  /*f4b0*/  @!P3 NANOSLEEP.SYNCS 0x989680 ;  /* 0x009896800000b95d */ /* 0x002fea0003900000 */
[----:B------:R-:W1:Y:S02]  /*f4c0*/  @!P3 SYNCS.PHASECHK.TRANS64 P3, [R3+URZ+0x2e870], R2 ;  /* 0x02e870020300b5a7 */ /* 0x000e64000806007f */
[----:B-1----:R-:W-:Y:S05]  /*f4d0*/  @!P3 BRA `(.L_x_5529) ;  /* 0xfffffffc00ecb947 */ /* 0x002fea000383ffff */
[----:B------:R-:W-:Y:S05]  /*f4e0*/  BRA `(.L_x_5565) ;  /* 0xffffffe4007c7947 */ /* 0x000fea000383ffff */
.L_x_5531:
[----:B----4-:R-:W4:Y:S02]  /*f4f0*/  LDL R4, [R1+0x4] ;  /* 0x0000040001047983 */ /* 0x010f240000100800 */
[----:B----4-:R4:W1:Y:S02]  /*f500*/  SYNCS.PHASECHK.TRANS64.TRYWAIT P3, [R4+URZ+0x2e860], R2 ;  /* 0x02e86002040075a7 */ /* 0x010864000806017f */
[----:B-1----:R-:W-:Y:S05]  /*f510*/  @!P3 NANOSLEEP.SYNCS 0x989680 ;  /* 0x009896800000b95d */ /* 0x002fea0003900000 */
[----:B------:R-:W1:Y:S02]  /*f520*/  @!P3 SYNCS.PHASECHK.TRANS64 P3, [R4+URZ+0x2e860], R2 ;  /* 0x02e860020400b5a7 */ /* 0x000e64000806007f */
[----:B-1----:R-:W-:Y:S05]  /*f530*/  @!P3 BRA `(.L_x_5531) ;  /* 0xfffffffc00ecb947 */ /* 0x002fea000383ffff */
[----:B------:R-:W-:Y:S05]  /*f540*/  BRA `(.L_x_5566) ;  /* 0xffffffe400847947 */ /* 0x000fea000383ffff */
.L_x_5536:
[----:B-1----:R1:W3:Y:S02]  /*f550*/  SYNCS.PHASECHK.TRANS64.TRYWAIT P0, [R20+URZ+0x2e870], R3 ;  /* 0x02e87003140075a7 */ /* 0x0022e4000800017f */
[----:B---3--:R-:W-:Y:S05]  /*f560*/  @!P0 NANOSLEEP.SYNCS 0x989680 ;  /* 0x009896800000895d */ /* 0x008fea0003900000 */
[----:B------:R-:W3:Y:S02]  /*f570*/  @!P0 SYNCS.PHASECHK.TRANS64 P0, [R20+URZ+0x2e870], R3 ;  /* 0x02e87003140085a7 */ /* 0x000ee4000800007f */
[----:B---3--:R-:W-:Y:S05]  /*f580*/  @!P0 BRA `(.L_x_5536) ;  /* 0xfffffffc00f08947 */ /* 0x008fea000383ffff */
[----:B------:R-:W-:Y:S05]  /*f590*/  BRA `(.L_x_5567) ;  /* 0xffffffec00a87947 */ /* 0x000fea000383ffff */
.L_x_5538:
[----:B-1----:R1:W3:Y:S02]  /*f5a0*/  SYNCS.PHASECHK.TRANS64.TRYWAIT P0, [R20+URZ+0x2e860], R3 ;  /* 0x02e86003140075a7 */ /* 0x0022e4000800017f */
[----:B---3--:R-:W-:Y:S05]  /*f5b0*/  @!P0 NANOSLEEP.SYNCS 0x989680 ;  /* 0x009896800000895d */ /* 0x008fea0003900000 */
[----:B------:R-:W3:Y:S02]  /*f5c0*/  @!P0 SYNCS.PHASECHK.TRANS64 P0, [R20+URZ+0x2e860], R3 ;  /* 0x02e86003140085a7 */ /* 0x000ee4000800007f */
[----:B---3--:R-:W-:Y:S05]  /*f5d0*/  @!P0 BRA `(.L_x_5538) ;  /* 0xfffffffc00f08947 */ /* 0x008fea000383ffff */
[----:B------:R-:W-:Y:S05]  /*f5e0*/  BRA `(.L_x_5568) ;  /* 0xffffffec00b07947 */ /* 0x000fea000383ffff */
.L_x_5541:
[----:B-1----:R1:W2:Y:S02]  /*f5f0*/  SYNCS.PHASECHK.TRANS64.TRYWAIT P0, [R9+URZ+0x2e820], R0 ;  /* 0x02e82000090075a7 */ /* 0x0022a4000800017f */
[----:B--2---:R-:W-:Y:S05]  /*f600*/  @!P0 NANOSLEEP.SYNCS 0x989680 ;  /* 0x009896800000895d */ /* 0x004fea0003900000 */
[----:B------:R-:W2:Y:S02]  /*f610*/  @!P0 SYNCS.PHASECHK.TRANS64 P0, [R9+URZ+0x2e820], R0 ;  /* 0x02e82000090085a7 */ /* 0x000ea4000800007f */
[----:B--2---:R-:W-:Y:S05]  /*f620*/  @!P0 BRA `(.L_x_5541) ;  /* 0xfffffffc00f08947 */ /* 0x004fea000383ffff */
[----:B------:R-:W-:Y:S05]  /*f630*/  BRA `(.L_x_5569) ;  /* 0xfffffff400ac7947 */ /* 0x000fea000383ffff */
.L_x_5545:
[----:B-1----:R1:W2:Y:S02]  /*f640*/  SYNCS.PHASECHK.TRANS64.TRYWAIT P1, [R5+URZ], R4 ;  /* 0x00000004050075a7 */ /* 0x0022a4000802017f */
[----:B--2---:R-:W-:Y:S05]  /*f650*/  @!P1 NANOSLEEP.SYNCS 0x989680 ;  /* 0x009896800000995d */ /* 0x004fea0003900000 */
[----:B------:R-:W2:Y:S02]  /*f660*/  @!P1 SYNCS.PHASECHK.TRANS64 P1, [R5+URZ], R4 ;  /* 0x00000004050095a7 */ /* 0x000ea4000802007f */
[----:B--2---:R-:W-:Y:S05]  /*f670*/  @!P1 BRA `(.L_x_5545) ;  /* 0xfffffffc00f09947 */ /* 0x004fea000383ffff */
[----:B------:R-:W-:Y:S05]  /*f680*/  BRA `(.L_x_5570) ;  /* 0xfffffff800087947 */ /* 0x000fea000383ffff */
.L_x_5546:
[----:B--2---:R2:W3:Y:S02]  /*f690*/  SYNCS.PHASECHK.TRANS64.TRYWAIT P1, [R7+URZ], R0 ;  /* 0x00000000070075a7 */ /* 0x0044e4000802017f */
[----:B---3--:R-:W-:Y:S05]  /*f6a0*/  @!P1 NANOSLEEP.SYNCS 0x989680 ;  /* 0x009896800000995d */ /* 0x008fea0003900000 */
[----:B------:R-:W3:Y:S02]  /*f6b0*/  @!P1 SYNCS.PHASECHK.TRANS64 P1, [R7+URZ], R0 ;  /* 0x00000000070095a7 */ /* 0x000ee4000802007f */
[----:B---3--:R-:W-:Y:S05]  /*f6c0*/  @!P1 BRA `(.L_x_5546) ;  /* 0xfffffffc00f09947 */ /* 0x008fea000383ffff */
[----:B------:R-:W-:Y:S05]  /*f6d0*/  BRA `(.L_x_5571) ;  /* 0xfffffff400fc7947 */ /* 0x000fea000383ffff */
.L_x_5548:
[----:B-1----:R1:W3:Y:S02]  /*f6e0*/  SYNCS.PHASECHK.TRANS64.TRYWAIT P1, [R5+URZ+0x2e860], R4 ;  /* 0x02e86004050075a7 */ /* 0x0022e4000802017f */
[----:B---3--:R-:W-:Y:S05]  /*f6f0*/  @!P1 NANOSLEEP.SYNCS 0x989680 ;  /* 0x009896800000995d */ /* 0x008fea0003900000 */
[----:B------:R-:W3:Y:S02]  /*f700*/  @!P1 SYNCS.PHASECHK.TRANS64 P1, [R5+URZ+0x2e860], R4 ;  /* 0x02e86004050095a7 */ /* 0x000ee4000802007f */
[----:B---3--:R-:W-:Y:S05]  /*f710*/  @!P1 BRA `(.L_x_5548) ;  /* 0xfffffffc00f09947 */ /* 0x008fea000383ffff */
[----:B------:R-:W-:Y:S05]  /*f720*/  BRA `(.L_x_5572) ;  /* 0xfffffff800007947 */ /* 0x000fea000383ffff */
.L_x_5550:
[----:B---3--:R3:W4:Y:S02]  /*f730*/  SYNCS.PHASECHK.TRANS64.TRYWAIT P1, [R3+URZ+0x2e860], R0 ;  /* 0x02e86000030075a7 */ /* 0x008724000802017f */
[----:B----4-:R-:W-:Y:S05]  /*f740*/  @!P1 NANOSLEEP.SYNCS 0x989680 ;  /* 0x009896800000995d */ /* 0x010fea0003900000 */
[----:B------:R-:W4:Y:S02]  /*f750*/  @!P1 SYNCS.PHASECHK.TRANS64 P1, [R3+URZ+0x2e860], R0 ;  /* 0x02e86000030095a7 */ /* 0x000f24000802007f */
[----:B----4-:R-:W-:Y:S05]  /*f760*/  @!P1 BRA `(.L_x_5550) ;  /* 0xfffffffc00f09947 */ /* 0x010fea000383ffff */
[----:B------:R-:W-:Y:S05]  /*f770*/  BRA `(.L_x_5573) ;  /* 0xfffffff800007947 */ /* 0x000fea000383ffff */
.L_x_5552:
[----:B----4-:R4:W1:Y:S02]  /*f780*/  SYNCS.PHASECHK.TRANS64.TRYWAIT P0, [R5+URZ+0x2e880], R4 ;  /* 0x02e88004050075a7 */ /* 0x010864000800017f */
[----:B-1----:R-:W-:Y:S05]  /*f790*/  @!P0 NANOSLEEP.SYNCS 0x989680 ;  /* 0x009896800000895d */ /* 0x002fea0003900000 */
[----:B------:R-:W1:Y:S02]  /*f7a0*/  @!P0 SYNCS.PHASECHK.TRANS64 P0, [R5+URZ+0x2e880], R4 ;  /* 0x02e88004050085a7 */ /* 0x000e64000800007f */
[----:B-1----:R-:W-:Y:S05]  /*f7b0*/  @!P0 BRA `(.L_x_5552) ;  /* 0xfffffffc00f08947 */ /* 0x002fea000383ffff */
[----:B------:R-:W-:Y:S05]  /*f7c0*/  BRA `(.L_x_5553) ;  /* 0xfffffff400fc7947 */ /* 0x000fea000383ffff */
.L_x_5574:
        /* <DEDUP_REMOVED lines=11> */
.L_x_12353:


//--------------------- .text._ZN7cutlass13device_kernelIN5flash11enable_sm90INS1_16FlashAttnFwdSm90INS1_25CollectiveMainloopFwdSm90ILi2EN4cute5tupleIJNS5_1CILi1EEES8_S8_EEENS6_IJNS7_ILi128EEENS7_ILi224EEESA_EEELi128ENS_12float_e4m3_tEfNS_4arch4Sm90ELb0ELb0ELb1ELb1ELb0ELb0ELb0ELb1ELb1ELb0ELb0ELb0EEENS1_21CollectiveEpilogueFwdINS6_IJSA_SA_SB_EEES9_NS_10bfloat16_tESF_Li256ELb1ELb0ELb0ELb1EEENS1_36VarlenDynamicPersistentTileSchedulerILi128ELi224ELi256ELi128ELb0ELb0ELb1ELb0ELb1ELb1EEEEEEEEEvNT_6ParamsE --------------------------
	.section	.text._ZN7cutlass13device_kernelIN5flash11enable_sm90INS1_16FlashAttnFwdSm90INS1_25CollectiveMainloopFwdSm90ILi2EN4cute5tupleIJNS5_1CILi1EEES8_S8_EEENS6_IJNS7_ILi128EEENS7_ILi224EEESA_EEELi128ENS_12float_e4m3_tEfNS_4arch4Sm90ELb0ELb0ELb1ELb1ELb0ELb0ELb0ELb1ELb1ELb0ELb0ELb0EEENS1_21CollectiveEpilogueFwdINS6_IJSA_SA_SB_EEES9_NS_10bfloat16_tESF_Li256ELb1ELb0ELb0ELb1EEENS1_36VarlenDynamicPersistentTileSchedulerILi128ELi224ELi256ELi128ELb0ELb0ELb1ELb0ELb1ELb1EEEEEEEEEvNT_6ParamsE,"ax",@progbits
	.align	128
.text._ZN7cutlass13device_kernelIN5flash11enable_sm90INS1_16FlashAttnFwdSm90INS1_25CollectiveMainloopFwdSm90ILi2EN4cute5tupleIJNS5_1CILi1EEES8_S8_EEENS6_IJNS7_ILi128EEENS7_ILi224EEESA_EEELi128ENS_12float_e4m3_tEfNS_4arch4Sm90ELb0ELb0ELb1ELb1ELb0ELb0ELb0ELb1ELb1ELb0ELb0ELb0EEENS1_21CollectiveEpilogueFwdINS6_IJSA_SA_SB_EEES9_NS_10bfloat16_tESF_Li256ELb1ELb0ELb0ELb1EEENS1_36VarlenDynamicPersistentTileSchedulerILi128ELi224ELi256ELi128ELb0ELb0ELb1ELb0ELb1ELb1EEEEEEEEEvNT_6ParamsE:
        .type           _ZN7cutlass13device_kernelIN5flash11enable_sm90INS1_16FlashAttnFwdSm90INS1_25CollectiveMainloopFwdSm90ILi2EN4cute5tupleIJNS5_1CILi1EEES8_S8_EEENS6_IJNS7_ILi128EEENS7_ILi224EEESA_EEELi128ENS_12float_e4m3_tEfNS_4arch4Sm90ELb0ELb0ELb1ELb1ELb0ELb0ELb0ELb1ELb1ELb0ELb0ELb0EEENS1_21CollectiveEpilogueFwdINS6_IJSA_SA_SB_EEES9_NS_10bfloat16_tESF_Li256ELb1ELb0ELb0ELb1EEENS1_36VarlenDynamicPersistentTileSchedulerILi128ELi224ELi256ELi128ELb0ELb0ELb1ELb0ELb1ELb1EEEEEEEEEvNT_6ParamsE,@function
        .size           _ZN7cutlass13device_kernelIN5flash11enable_sm90INS1_16FlashAttnFwdSm90INS1_25CollectiveMainloopFwdSm90ILi2EN4cute5tupleIJNS5_1CILi1EEES8_S8_EEENS6_IJNS7_ILi128EEENS7_ILi224EEESA_EEELi128ENS_12float_e4m3_tEfNS_4arch4Sm90ELb0ELb0ELb1ELb1ELb0ELb0ELb0ELb1ELb1ELb0ELb0ELb0EEENS1_21CollectiveEpilogueFwdINS6_IJSA_SA_SB_EEES9_NS_10bfloat16_tESF_Li256ELb1ELb0ELb0ELb1EEENS1_36VarlenDynamicPersistentTileSchedulerILi128ELi224ELi256ELi128ELb0ELb0ELb1ELb0ELb1ELb1EEEEEEEEEvNT_6ParamsE,(.L_x_12354 - _ZN7cutlass13device_kernelIN5flash11enable_sm90INS1_16FlashAttnFwdSm90INS1_25CollectiveMainloopFwdSm90ILi2EN4cute5tupleIJNS5_1CILi1EEES8_S8_EEENS6_IJNS7_ILi128EEENS7_ILi224EEESA_EEELi128ENS_12float_e4m3_tEfNS_4arch4Sm90ELb0ELb0ELb1ELb1ELb0ELb0ELb0ELb1ELb1ELb0ELb0ELb0EEENS1_21CollectiveEpilogueFwdINS6_IJSA_SA_SB_EEES9_NS_10bfloat16_tESF_Li256ELb1ELb0ELb0ELb1EEENS1_36VarlenDynamicPersistentTileSchedulerILi128ELi224ELi256ELi128ELb0ELb0ELb1ELb0ELb1ELb1EEEEEEEEEvNT_6ParamsE)
        .other          _ZN7cutlass13device_kernelIN5flash11enable_sm90INS1_16FlashAttnFwdSm90INS1_25CollectiveMainloopFwdSm90ILi2EN4cute5tupleIJNS5_1CILi1EEES8_S8_EEENS6_IJNS7_ILi128EEENS7_ILi224EEESA_EEELi128ENS_12float_e4m3_tEfNS_4arch4Sm90ELb0ELb0ELb1ELb1ELb0ELb0ELb0ELb1ELb1ELb0ELb0ELb0EEENS1_21CollectiveEpilogueFwdINS6_IJSA_SA_SB_EEES9_NS_10bfloat16_tESF_Li256ELb1ELb0ELb0ELb1EEENS1_36VarlenDynamicPersistentTileSchedulerILi128ELi224ELi256ELi128ELb0ELb0ELb1ELb0ELb1ELb1EEEEEEEEEvNT_6ParamsE,@"STO_CUDA_ENTRY STV_DEFAULT"
_ZN7cutlass13device_kernelIN5flash11enable_sm90INS1_16FlashAttnFwdSm90INS1_25CollectiveMainloopFwdSm90ILi2EN4cute5tupleIJNS5_1CILi1EEES8_S8_EEENS6_IJNS7_ILi128EEENS7_ILi224EEESA_EEELi128ENS_12float_e4m3_tEfNS_4arch4Sm90ELb0ELb0ELb1ELb1ELb0ELb0ELb0ELb1ELb1ELb0ELb0ELb0EEENS1_21CollectiveEpilogueFwdINS6_IJSA_SA_SB_EEES9_NS_10bfloat16_tESF_Li256ELb1ELb0ELb0ELb1EEENS1_36VarlenDynamicPersistentTileSchedulerILi128ELi224ELi256ELi128ELb0ELb0ELb1ELb0ELb1ELb1EEEEEEEEEvNT_6ParamsE:
        /* <DEDUP_REMOVED lines=21> */
.L_x_5576:
[----:B------:R-:W-:Y:S05]  /*0150*/  BSYNC B0 ;  /* 0x0000000000007941 */ /* 0x000fea0003800000 */
.L_x_5575:
        /* <DEDUP_REMOVED lines=41> */
.L_x_5577:
        /* <DEDUP_REMOVED lines=22> */
.L_x_5578:
        /* <DEDUP_REMOVED lines=18> */
.L_x_5579:
        /* <DEDUP_REMOVED lines=22> */
.L_x_5580:
        /* <DEDUP_REMOVED lines=22> */
.L_x_5581:
[----:B------:R-:W-:Y:S01]  /*0930*/  PLOP3.LUT P0, PT, PT, PT, UP0, 0x80, 0x0 ;  /* 0x000000000000781c */ /* 0x000fe20003f0f008 */
[----:B------:R-:W-:Y:S01]  /*0940*/  UMOV UR40, 0x1 ;  /* 0x0000000100287882 */ /* 0x000fe20000000000 */
[----:B------:R-:W-:Y:S01]  /*0950*/  NOP ;  /* 0x0000000000007918 */ /* 0x000fe20000000000 */
[----:B------:R-:W-:Y:S01]  /*0960*/  USEL UR40, UR40, 0x2, !UP0 ;  /* 0x0000000228287887 */ /* 0x000fe2000c000000 */
[----:B------:R-:W-:Y:S01]  /*0970*/  ULDC.64 UR50, c[0x0][0x208] ;  /* 0x0000820000327ab9 */ /* 0x000fe20000000a00 */
[----:B012-4-:R-:W-:Y:S08]  /*0980*/  BAR.SYNC.DEFER_BLOCKING 0x0 ;  /* 0x0000000000007b1d */ /* 0x017ff00000010000 */
[----:B------:R-:W-:Y:S05]  /*0990*/  @!P0 BRA `(.L_x_5582) ;  /* 0x000000d000988947 */ /* 0x000fea0003800000 */
.L_x_5583:
        /* <DEDUP_REMOVED lines=64> */
.L_x_5627:
[----:B0-----:R-:W0:Y:S01]  /*0da0*/  LDC.64 R2, c[0x0][0xc60] ;  /* 0x00031800ff027b82 */ /* 0x001e220000000a00 */
        /* <DEDUP_REMOVED lines=16> */
[----:B------:R-:W-:Y:S01]  /*0eb0*/  MOV R2, UR4 ;  /* 0x0000000400027c02 */ /* 0x000fe20008000f00 */
        /* <DEDUP_REMOVED lines=13> */
[----:B------:R-:W-:Y:S01]  /*0f90*/  ULDC UR5, c[0x0][0x2e0] ;  /* 0x0000b80000057ab9 */ /* 0x000fe20000000800 */
[----:B------:R-:W-:Y:S01]  /*0fa0*/  USEL UR4, UR4, 0x1, UP0 ;  /* 0x0000000104047887 */ /* 0x000fe20008000000 */
[----:B------:R-:W-:Y:S01]  /*0fb0*/  IMAD.MOV.U32 R87, RZ, RZ, RZ ;  /* 0x000000ffff577224 */ /* 0x000fe200078e00ff */
[----:B------:R-:W-:-:S02]  /*0fc0*/  CS2R R6, SRZ ;  /* 0x0000000000067805 */ /* 0x000fc4000001ff00 */
[----:B-1----:R-:W-:Y:S01]  /*0fd0*/  CS2R R8, SRZ ;  /* 0x0000000000087805 */ /* 0x002fe2000001ff00 */
[----:B------:R-:W-:Y:S01]  /*0fe0*/  UIMAD UR4, UR4, UR5, URZ ;  /* 0x00000005040472a4 */ /* 0x000fe2000f8e023f */
[----:B------:R-:W-:Y:S02]  /*0ff0*/  CS2R R10, SRZ ;  /* 0x00000000000a7805 */ /* 0x000fe4000001ff00 */
        /* <DEDUP_REMOVED lines=24> */
[----:B--2---:R-:W-:Y:S01]  /*1180*/  @P0 R2UR UR45, R2 ;  /* 0x00000000022d02ca */ /* 0x004fe200000e0000 */
[----:B------:R-:W-:Y:S01]  /*1190*/  IMAD.MOV.U32 R2, RZ, RZ, RZ ;  /* 0x000000ffff027224 */ /* 0x000fe200078e00ff */
        /* <DEDUP_REMOVED lines=16> */
.L_x_5584:
[----:B------:R-:W-:Y:S01]  /*12a0*/  UIADD3 UR45, -UR45, UR4, URZ ;  /* 0x000000042d2d7290 */ /* 0x000fe2000fffe13f */
[----:B------:R-:W-:Y:S01]  /*12b0*/  CS2R R94, SRZ ;  /* 0x00000000005e7805 */ /* 0x000fe2000001ff00 */
[----:B------:R-:W-:Y:S01]  /*12c0*/  @UP0 ULDC UR7, c[0x0][0x42c] ;  /* 0x00010b0000070ab9 */ /* 0x000fe20000000800 */
[----:B------:R-:W-:Y:S01]  /*12d0*/  UMOV UR4, URZ ;  /* 0x0000003f00047c82 */ /* 0x000fe20008000000 */
[----:B------:R-:W-:Y:S01]  /*12e0*/  UISETP.GE.AND UP1, UPT, UR45, 0x1, UPT ;  /* 0x000000012d00788c */ /* 0x000fe2000bf26270 */
[----:B------:R-:W-:Y:S01]  /*12f0*/  CS2R R68, SRZ ;  /* 0x0000000000447805 */ /* 0x000fe2000001ff00 */
[----:B------:R-:W-:Y:S01]  /*1300*/  UIADD3 UR5, UR45, 0xdf, URZ ;  /* 0x000000df2d057890 */ /* 0x000fe2000fffe03f */
[----:B------:R-:W-:Y:S01]  /*1310*/  CS2R R96, SRZ ;  /* 0x0000000000607805 */ /* 0x000fe2000001ff00 */
[----:B------:R-:W-:Y:S01]  /*1320*/  UMOV UR39, UR6 ;  /* 0x0000000600277c82 */ /* 0x000fe20008000000 */
[----:B------:R-:W-:Y:S02]  /*1330*/  CS2R R72, SRZ ;  /* 0x0000000000487805 */ /* 0x000fe4000001ff00 */
[----:B------:R-:W-:Y:S01]  /*1340*/  PLOP3.LUT P1, PT, PT, PT, UP1, 0x80, 0x0 ;  /* 0x000000000000781c */ /* 0x000fe20003f2f018 */
[----:B------:R-:W-:Y:S01]  /*1350*/  UIMAD.WIDE UR8, UR5, -0x6db6db6d, UR4 ;  /* 0x92492493050878a5 */ /* 0x000fe2000f8e0204 */
[----:B------:R-:W-:Y:S01]  /*1360*/  CS2R R98, SRZ ;  /* 0x0000000000627805 */ /* 0x000fe2000001ff00 */
[----:B------:R-:W-:Y:S01]  /*1370*/  UIMAD.WIDE.U32 UR4, UR6, UR7, URZ ;  /* 0x00000007060472a5 */ /* 0x000fe2000f8e003f */
[----:B------:R-:W-:Y:S01]  /*1380*/  CS2R R76, SRZ ;  /* 0x00000000004c7805 */ /* 0x000fe2000001ff00 */
[----:B------:R-:W-:Y:S01]  /*1390*/  USHF.R.U32.HI UR49, URZ, 0x1f, UR9 ;  /* 0x0000001f3f317899 */ /* 0x000fe20008011609 */
[----:B------:R-:W-:Y:S01]  /*13a0*/  CS2R R100, SRZ ;  /* 0x0000000000647805 */ /* 0x000fe2000001ff00 */
[----:B------:R-:W-:-:S02]  /*13b0*/  @UP0 ULDC UR7, c[0x0][0x430] ;  /* 0x00010c0000070ab9 */ /* 0x000fc40000000800 */
[----:B------:R-:W-:Y:S02]  /*13c0*/  @UP0 USHF.R.U32.HI UR38, URZ, UR7, UR5 ;  /* 0x000000073f260299 */ /* 0x000fe40008011605 */
[----:B------:R-:W-:Y:S02]  /*13d0*/  ULEA.HI.SX32 UR49, UR9, UR49, 0x19 ;  /* 0x0000003109317291 */ /* 0x000fe4000f8fca3f */
[----:B------:R-:W-:Y:S10]  /*13e0*/  @!P1 BRA `(.L_x_5585) ;  /* 0x000000a000989947 */ /* 0x000ff40003800000 */
        /* <DEDUP_REMOVED lines=31> */
.L_x_5586:
        /* <DEDUP_REMOVED lines=58> */
.L_x_5712:
[----:B------:R-:W-:Y:S05]  /*1980*/  @!P0 BRA `(.L_x_5588) ;  /* 0x0000000000048947 */ /* 0x000fea0003800000 */
[----:B------:R-:W-:Y:S01]  /*1990*/  BPT.TRAP 0x1 ;  /* 0x000000040000795c */ /* 0x000fe20000300000 */
.L_x_5588:
[----:B------:R-:W-:Y:S02]  /*19a0*/  IMAD.U32 R6, RZ, RZ, UR42 ;  /* 0x0000002aff067e24 */ /* 0x000fe4000f8e00ff */
[----:B------:R-:W-:-:S03]  /*19b0*/  IMAD.U32 R5, RZ, RZ, UR46 ;  /* 0x0000002eff057e24 */ /* 0x000fc6000f8e00ff */
[----:B------:R-:W-:Y:S01]  /*19c0*/  SHF.L.U32 R6, R6, 0x1f, RZ ;  /* 0x0000001f06067819 */ /* 0x000fe200000006ff */
[----:B------:R-:W-:-:S04]  /*19d0*/  IMAD R5, R5, 0x8, R2 ;  /* 0x0000000805057824 */ /* 0x000fc800078e0202 */
[----:B------:R1:W2:Y:S01]  /*19e0*/  SYNCS.PHASECHK.TRANS64.TRYWAIT P1, [R5+URZ+0x2e830], R6 ;  /* 0x02e83006050075a7 */ /* 0x0002a2000802017f */
[----:B------:R-:W-:Y:S05]  /*19f0*/  @!P0 BRA `(.L_x_5589) ;  /* 0x0000000000048947 */ /* 0x000fea0003800000 */
[----:B------:R-:W-:Y:S01]  /*1a00*/  BPT.TRAP 0x1 ;  /* 0x000000040000795c */ /* 0x000fe20000300000 */
.L_x_5589:
[----:B------:R-:W3:Y:S01]  /*1a10*/  S2R R7, SR_TID.X ;  /* 0x0000000000077919 */ /* 0x000ee20000002100 */
[----:B------:R-:W-:-:S04]  /*1a20*/  IADD3 R4, R2, 0x20400, RZ ;  /* 0x0002040002047810 */ /* 0x000fc80007ffe0ff */
[----:B------:R-:W-:-:S04]  /*1a30*/  SHF.R.U32.HI R4, RZ, 0x4, R4 ;  /* 0x00000004ff047819 */ /* 0x000fc80000011604 */
[----:B------:R-:W-:Y:S02]  /*1a40*/  LOP3.LUT R4, R4, 0x3fff, RZ, 0xc0, !PT ;  /* 0x00003fff04047812 */ /* 0x000fe400078ec0ff */
[----:B---3--:R-:W-:Y:S01]  /*1a50*/  LOP3.LUT P2, RZ, R7, 0x7f, RZ, 0xc0, !PT ;  /* 0x0000007f07ff7812 */ /* 0x008fe2000784c0ff */
[----:B--2---:R-:W-:-:S12]  /*1a60*/  @P1 BRA `(.L_x_5590) ;  /* 0x0000000000081947 */ /* 0x004fd80003800000 */
[----:B------:R-:W2:Y:S02]  /*1a70*/  SYNCS.PHASECHK.TRANS64.TRYWAIT P1, [R5+URZ+0x2e830], R6 ;  /* 0x02e83006050075a7 */ /* 0x000ea4000802017f */
[----:B--2---:R-:W-:Y:S05]  /*1a80*/  @!P1 BRA `(.L_x_5591) ;  /* 0x0000010c001c9947 */ /* 0x004fea0003800000 */
.L_x_5590:
[----:B------:R-:W-:Y:S05]  /*1a90*/  WARPSYNC.ALL ;  /* 0x0000000000007948 */ /* 0x000fea0003800000 */
[----:B------:R-:W-:Y:S01]  /*1aa0*/  IMAD.MOV.U32 R87, RZ, RZ, RZ ;  /* 0x000000ffff577224 */ /* 0x000fe200078e00ff */
[----:B------:R-:W-:-:S04]  /*1ab0*/  LOP3.LUT R4, R4, 0x10000, RZ, 0xfc, !PT ;  /* 0x0001000004047812 */ /* 0x000fc800078efcff */
[----:B------:R-:W-:Y:S01]  /*1ac0*/  R2UR UR20, R4 ;  /* 0x00000000041472ca */ /* 0x000fe200000e0000 */
[----:B------:R-:W-:Y:S01]  /*1ad0*/  ULOP3.LUT UR12, UR47, 0x10000, URZ, 0xfc, !UPT ;  /* 0x000100002f0c7892 */ /* 0x000fe2000f8efc3f */
[----:B------:R-:W-:Y:S01]  /*1ae0*/  WARPGROUP.ARRIVE ;  /* 0x00000000000079c5 */ /* 0x000fe20000000000 */
[----:B------:R-:W-:Y:S01]  /*1af0*/  UMOV UR17, 0x40000040 ;  /* 0x4000004000117882 */ /* 0x000fe20000000000 */
[----:B------:R-:W-:Y:S01]  /*1b00*/  UMOV UR19, 0x40000040 ;  /* 0x4000004000137882 */ /* 0x000fe20000000000 */
[----:B------:R-:W-:Y:S01]  /*1b10*/  UIADD3 UR7, UR12, 0x2, URZ ;  /* 0x000000020c077890 */ /* 0x000fe2000fffe03f */
[----:B-12---:R-:W-:Y:S01]  /*1b20*/  VIADD R6, R229, UR45 ;  /* 0x0000002de5067c36 */ /* 0x006fe20008000000 */
[----:B------:R-:W-:Y:S01]  /*1b30*/  UIADD3 UR11, UR12, 0x4, URZ ;  /* 0x000000040c0b7890 */ /* 0x000fe2000fffe03f */
[----:B------:R-:W1:Y:S01]  /*1b40*/  S2R R152, SR_TID.X ;  /* 0x0000000000987919 */ /* 0x000e620000002100 */
[----:B------:R-:W-:Y:S01]  /*1b50*/  UMOV UR16, UR12 ;  /* 0x0000000c00107c82 */ /* 0x000fe20008000000 */
[----:B------:R-:W-:Y:S01]  /*1b60*/  UIADD3 UR14, UR12, 0x6, URZ ;  /* 0x000000060c0e7890 */ /* 0x000fe2000fffe03f */
[----:B------:R-:W-:-:S02]  /*1b70*/  UMOV UR13, 0x40000040 ;  /* 0x40000040000d7882 */ /* 0x000fc40000000000 */
[----:B------:R-:W-:Y:S01]  /*1b80*/  UIMAD UR20, UR46, 0x700, UR20 ;  /* 0x000007002e1478a4 */ /* 0x000fe2000f8e0214 */
[----:B------:R-:W-:Y:S01]  /*1b90*/  UMOV UR15, 0x40000040 ;  /* 0x40000040000f7882 */ /* 0x000fe20000000000 */
[----:B------:R-:W-:Y:S02]  /*1ba0*/  UISETP.GE.AND UP0, UPT, UR45, 0xe1, UPT ;  /* 0x000000e12d00788c */ /* 0x000fe4000bf06270 */
[----:B------:R-:W-:-:S03]  /*1bb0*/  UIADD3 UR4, UR20, 0x200, URZ ;  /* 0x0000020014047890 */ /* 0x000fc6000fffe03f */
        /* <DEDUP_REMOVED lines=43> */
[----:B------:R-:W-:Y:S01]  /*1e70*/  QGMMA.64x32x32.F32.E4M3.E4M3 R24, gdesc[UR16], RZ, !UPT, gsb0 ;  /* 0x00600000101879f3 */ /* 0x000fe2000c0008ff */
        /* <DEDUP_REMOVED lines=90> */
[C---:B0-----:R-:W-:Y:S01]  /*2420*/  FMUL.FTZ R11, R0.reuse, R141 ;  /* 0x0000008d000b7220 */ /* 0x041fe20000410000 */
        /* <DEDUP_REMOVED lines=16> */
[----:B------:R-:W-:-:S03]  /*2530*/  FMUL.FTZ R78, R0, R150 ;  /* 0x00000096004e7220 */ /* 0x000fc60000410000 */
[----:B------:R-:W3:Y:S08]  /*2540*/  MUFU.TANH R10, R10 ;  /* 0x0000000a000a7308 */ /* 0x000ef00000002400 */
[----:B------:R-:W4:Y:S08]  /*2550*/  MUFU.TANH R11, R11 ;  /* 0x0000000b000b7308 */ /* 0x000f300000002400 */
[----:B------:R-:W5:Y:S08]  /*2560*/  MUFU.TANH R7, R7 ;  /* 0x0000000700077308 */ /* 0x000f700000002400 */
        /* <DEDUP_REMOVED lines=95> */
[----:B------:R-:W-:Y:S01]  /*2b60*/  QGMMA.64x32x32.F32.E4M3.E4M3 R40, gdesc[UR12], R40, gsb0 ;  /* 0x006000000c2879f3 */ /* 0x000fe20008000828 */
[----:B------:R-:W-:Y:S02]  /*2b70*/  IMAD R6, R57, -0xe0, R6 ;  /* 0xffffff2039067824 */ /* 0x000fe400078e0206 */
[C---:B------:R-:W-:Y:S01]  /*2b80*/  FMUL.FTZ R65, R0.reuse, R66 ;  /* 0x0000004200417220 */ /* 0x040fe20000410000 */
[C---:B------:R-:W-:Y:S01]  /*2b90*/  FMUL.FTZ R66, R0.reuse, R67 ;  /* 0x0000004300427220 */ /* 0x040fe20000410000 */
[C---:B------:R-:W-:Y:S01]  /*2ba0*/  FMUL.FTZ R67, R0.reuse, R68 ;  /* 0x0000004400437220 */ /* 0x040fe20000410000 */
[----:B------:R-:W-:Y:S01]  /*2bb0*/  FMUL.FTZ R68, R0, R69 ;  /* 0x0000004500447220 */ /* 0x000fe20000410000 */
[----:B------:R-:W-:Y:S01]  /*2bc0*/  ISETP.GT.AND P5, PT, R6, RZ, PT ;  /* 0x000000ff0600720c */ /* 0x000fe20003fa4270 */
[----:B------:R-:W-:Y:S01]  /*2bd0*/  FMUL.FTZ R134, R0, R70 ;  /* 0x0000004600867220 */ /* 0x000fe20000410000 */
[----:B------:R-:W-:Y:S01]  /*2be0*/  ISETP.GT.AND P1, PT, R6, 0x1, PT ;  /* 0x000000010600780c */ /* 0x000fe20003f24270 */
[----:B------:R-:W-:Y:S01]  /*2bf0*/  FMUL.FTZ R132, R0, R58 ;  /* 0x0000003a00847220 */ /* 0x000fe20000410000 */
[----:B------:R-:W-:Y:S01]  /*2c00*/  ISETP.GT.AND P2, PT, R6, 0x8, PT ;  /* 0x000000080600780c */ /* 0x000fe20003f44270 */
[----:B------:R-:W-:Y:S01]  /*2c10*/  FMUL.FTZ R135, R0, R71 ;  /* 0x0000004700877220 */ /* 0x000fe20000410000 */
[----:B0-----:R-:W-:Y:S01]  /*2c20*/  FSEL R69, R8, -INF , P5 ;  /* 0xff80000008457808 */ /* 0x001fe20002800000 */
[C---:B------:R-:W-:Y:S01]  /*2c30*/  FMUL.FTZ R131, R0.reuse, R59 ;  /* 0x0000003b00837220 */ /* 0x040fe20000410000 */
[----:B--2---:R-:W-:Y:S01]  /*2c40*/  FSEL R70, R9, -INF , P1 ;  /* 0xff80000009467808 */ /* 0x004fe20000800000 */
[----:B------:R-:W-:Y:S01]  /*2c50*/  FMUL.FTZ R129, R0, R60 ;  /* 0x0000003c00817220 */ /* 0x000fe20000410000 */
[----:B------:R-:W-:Y:S01]  /*2c60*/  ISETP.GT.AND P3, PT, R6, 0x9, PT ;  /* 0x000000090600780c */ /* 0x000fe20003f64270 */
[----:B------:R-:W-:Y:S01]  /*2c70*/  FMUL.FTZ R130, R0, R61 ;  /* 0x0000003d00827220 */ /* 0x000fe20000410000 */
[----:B---3--:R-:W-:Y:S01]  /*2c80*/  FSEL R71, R10, -INF , P2 ;  /* 0xff8000000a477808 */ /* 0x008fe20001000000 */
[----:B------:R-:W0:Y:S01]  /*2c90*/  MUFU.TANH R122, R122 ;  /* 0x0000007a007a7308 */ /* 0x000e220000002400 */
[----:B------:R-:W-:Y:S01]  /*2ca0*/  ISETP.GT.AND P4, PT, R6, 0x10, PT ;  /* 0x000000100600780c */ /* 0x000fe20003f84270 */
[----:B------:R-:W-:Y:S01]  /*2cb0*/  FMUL.FTZ R100, R0, R56 ;  /* 0x0000003800647220 */ /* 0x000fe20000410000 */
[----:B----4-:R-:W-:Y:S01]  /*2cc0*/  FSEL R103, R11, -INF , P3 ;  /* 0xff8000000b677808 */ /* 0x010fe20001800000 */
[----:B------:R-:W-:Y:S01]  /*2cd0*/  UIADD3 UR14, UR20, 0x606, URZ ;  /* 0x00000606140e7890 */ /* 0x000fe2000fffe03f */
[----:B-----5:R-:W-:Y:S01]  /*2ce0*/  FSEL R7, R7, -INF , P5 ;  /* 0xff80000007077808 */ /* 0x020fe20002800000 */
[----:B------:R-:W-:Y:S01]  /*2cf0*/  UMOV UR15, 0x40000040 ;  /* 0x40000040000f7882 */ /* 0x000fe20000000000 */
[----:B------:R-:W-:Y:S01]  /*2d00*/  ISETP.GT.AND P5, PT, R6, 0x11, PT ;  /* 0x000000110600780c */ /* 0x000fe20003fa4270 */
[----:B------:R-:W2:Y:S01]  /*2d10*/  MUFU.TANH R104, R104 ;  /* 0x0000006800687308 */ /* 0x000ea20000002400 */
[----:B-1----:R-:W-:Y:S01]  /*2d20*/  FSEL R11, R74, -INF , P4 ;  /* 0xff8000004a0b7808 */ /* 0x002fe20002000000 */
[----:B------:R-:W-:Y:S01]  /*2d30*/  FMUL.FTZ R62, R0, R62 ;  /* 0x0000003e003e7220 */ /* 0x000fe20000410000 */
[----:B------:R-:W-:-:S02]  /*2d40*/  FSEL R74, R14, -INF , P4 ;  /* 0xff8000000e4a7808 */ /* 0x000fc40002000000 */
[----:B------:R-:W-:Y:S02]  /*2d50*/  FSEL R8, R12, -INF , P1 ;  /* 0xff8000000c087808 */ /* 0x000fe40000800000 */
[----:B------:R-:W-:Y:S01]  /*2d60*/  FSEL R12, R73, -INF , P5 ;  /* 0xff800000490c7808 */ /* 0x000fe20002800000 */
[----:B------:R-:W1:Y:S01]  /*2d70*/  MUFU.TANH R125, R125 ;  /* 0x0000007d007d7308 */ /* 0x000e620000002400 */
[----:B------:R-:W-:Y:S02]  /*2d80*/  ISETP.GT.AND P1, PT, R6, 0x18, PT ;  /* 0x000000180600780c */ /* 0x000fe40003f24270 */
[----:B------:R-:W-:Y:S02]  /*2d90*/  FSEL R73, R13, -INF , P5 ;  /* 0xff8000000d497808 */ /* 0x000fe40002800000 */
[----:B------:R-:W-:Y:S02]  /*2da0*/  FSEL R9, R20, -INF , P2 ;  /* 0xff80000014097808 */ /* 0x000fe40001000000 */
[----:B------:R-:W-:Y:S01]  /*2db0*/  ISETP.GT.AND P2, PT, R6, 0x19, PT ;  /* 0x000000190600780c */ /* 0x000fe20003f44270 */
[----:B------:R-:W3:Y:S01]  /*2dc0*/  MUFU.TANH R106, R106 ;  /* 0x0000006a006a7308 */ /* 0x000ee20000002400 */
[----:B------:R-:W-:-:S02]  /*2dd0*/  FSEL R72, R72, -INF , P1 ;  /* 0xff80000048487808 */ /* 0x000fc40000800000 */
[----:B------:R-:W-:Y:S02]  /*2de0*/  FSEL R10, R15, -INF , P3 ;  /* 0xff8000000f0a7808 */ /* 0x000fe40001800000 */
[----:B------:R-:W-:Y:S02]  /*2df0*/  FSEL R14, R77, -INF , P2 ;  /* 0xff8000004d0e7808 */ /* 0x000fe40001000000 */
[C---:B------:R-:W-:Y:S01]  /*2e00*/  ISETP.GT.AND P3, PT, R6.reuse, 0x20, PT ;  /* 0x000000200600780c */ /* 0x040fe20003f64270 */
[----:B------:R-:W4:Y:S01]  /*2e10*/  MUFU.TANH R126, R126 ;  /* 0x0000007e007e7308 */ /* 0x000f220000002400 */
[----:B------:R-:W-:Y:S02]  /*2e20*/  FSEL R77, R21, -INF , P2 ;  /* 0xff800000154d7808 */ /* 0x000fe40001000000 */
[----:B------:R-:W-:Y:S02]  /*2e30*/  ISETP.GT.AND P4, PT, R6, 0x21, PT ;  /* 0x000000210600780c */ /* 0x000fe40003f84270 */
[----:B------:R-:W-:-:S02]  /*2e40*/  FSEL R75, R75, -INF , P3 ;  /* 0xff8000004b4b7808 */ /* 0x000fc40001800000 */
[----:B------:R-:W-:Y:S01]  /*2e50*/  ISETP.GT.AND P5, PT, R6, 0x28, PT ;  /* 0x000000280600780c */ /* 0x000fe20003fa4270 */
[----:B------:R-:W5:Y:S01]  /*2e60*/  MUFU.TANH R105, R105 ;  /* 0x0000006900697308 */ /* 0x000f620000002400 */
[----:B------:R-:W-:Y:S02]  /*2e70*/  WARPGROUP.DEPBAR.LE gsb0, 0x0 ;  /* 0x00008000000079c5 */ /* 0x000fe40000010000 */
[C---:B------:R-:W-:Y:S01]  /*2e80*/  FMUL.FTZ R58, R0.reuse, R44 ;  /* 0x0000002c003a7220 */ /* 0x040fe20000410000 */
[----:B------:R-:W-:Y:S01]  /*2e90*/  FMNMX.FTZ R44, R69, R70, !PT ;  /* 0x00000046452c7209 */ /* 0x000fe20007810000 */
[C---:B------:R-:W-:Y:S01]  /*2ea0*/  FMUL.FTZ R59, R0.reuse, R45 ;  /* 0x0000002d003b7220 */ /* 0x040fe20000410000 */
[C---:B------:R-:W-:Y:S01]  /*2eb0*/  FMUL.FTZ R60, R0.reuse, R46 ;  /* 0x0000002e003c7220 */ /* 0x040fe20000410000 */
[C---:B------:R-:W-:Y:S01]  /*2ec0*/  FMUL.FTZ R61, R0.reuse, R47 ;  /* 0x0000002f003d7220 */ /* 0x040fe20000410000 */
[----:B------:R-:W-:Y:S01]  /*2ed0*/  FMNMX.FTZ R44, R71, R44, !PT ;  /* 0x0000002c472c7209 */ /* 0x000fe20007810000 */
[C---:B------:R-:W-:Y:S01]  /*2ee0*/  FMUL.FTZ R139, R0.reuse, R48 ;  /* 0x00000030008b7220 */ /* 0x040fe20000410000 */
[----:B------:R-:W-:Y:S01]  /*2ef0*/  FMUL.FTZ R140, R0, R49 ;  /* 0x00000031008c7220 */ /* 0x000fe20000410000 */
[----:B------:R-:W-:Y:S01]  /*2f00*/  FSEL R76, R76, -INF , P4 ;  /* 0xff8000004c4c7808 */ /* 0x000fe20002000000 */
[C---:B------:R-:W-:Y:S01]  /*2f10*/  FMUL.FTZ R142, R0.reuse, R51 ;  /* 0x00000033008e7220 */ /* 0x040fe20000410000 */
[----:B------:R-:W-:Y:S01]  /*2f20*/  FMNMX.FTZ R45, R103, R44, !PT ;  /* 0x0000002c672d7209 */ /* 0x000fe20007810000 */
[----:B------:R-:W-:Y:S01]  /*2f30*/  FMUL.FTZ R141, R0, R50 ;  /* 0x00000032008d7220 */ /* 0x000fe20000410000 */
[----:B------:R-:W-:Y:S01]  /*2f40*/  FSEL R13, R78, -INF , P1 ;  /* 0xff8000004e0d7808 */ /* 0x000fe20000800000 */
[----:B------:R-:W-:Y:S01]  /*2f50*/  FMUL.FTZ R143, R0, R52 ;  /* 0x00000034008f7220 */ /* 0x000fe20000410000 */
[----:B------:R-:W-:Y:S01]  /*2f60*/  FMNMX.FTZ R46, R74, R45, !PT ;  /* 0x0000002d4a2e7209 */ /* 0x000fe20007810000 */
[----:B------:R-:W-:Y:S01]  /*2f70*/  FMUL.FTZ R136, R0, R40 ;  /* 0x0000002800887220 */ /* 0x000fe20000410000 */
[----:B------:R-:W-:Y:S01]  /*2f80*/  ISETP.GT.AND P1, PT, R6, 0x29, PT ;  /* 0x000000290600780c */ /* 0x000fe20003f24270 */
[----:B------:R-:W-:Y:S01]  /*2f90*/  FMUL.FTZ R144, R0, R53 ;  /* 0x0000003500907220 */ /* 0x000fe20000410000 */
[----:B------:R-:W-:Y:S01]  /*2fa0*/  FMNMX.FTZ R47, R73, R46, !PT ;  /* 0x0000002e492f7209 */ /* 0x000fe20007810000 */
[----:B------:R-:W5:Y:S01]  /*2fb0*/  MUFU.TANH R127, R127 ;  /* 0x0000007f007f7308 */ /* 0x000f620000002400 */
[----:B------:R-:W-:Y:S01]  /*2fc0*/  FSEL R80, R80, -INF , P5 ;  /* 0xff80000050507808 */ /* 0x000fe20002800000 */
[----:B------:R-:W-:Y:S01]  /*2fd0*/  FMUL.FTZ R137, R0, R41 ;  /* 0x0000002900897220 */ /* 0x000fe20000410000 */
[----:B------:R-:W-:Y:S01]  /*2fe0*/  FMNMX.FTZ R48, R72, R47, !PT ;  /* 0x0000002f48307209 */ /* 0x000fe20007810000 */
[----:B------:R-:W-:Y:S01]  /*2ff0*/  FMUL.FTZ R138, R0, R55 ;  /* 0x00000037008a7220 */ /* 0x000fe20000410000 */
[----:B------:R-:W-:Y:S01]  /*3000*/  ISETP.GT.AND P2, PT, R6, 0x30, PT ;  /* 0x000000300600780c */ /* 0x000fe20003f44270 */
[C---:B------:R-:W-:Y:S01]  /*3010*/  FMUL.FTZ R56, R0.reuse, R42 ;  /* 0x0000002a00387220 */ /* 0x040fe20000410000 */
[----:B------:R-:W-:Y:S01]  /*3020*/  FMNMX.FTZ R48, R77, R48, !PT ;  /* 0x000000304d307209 */ /* 0x000fe20007810000 */
[----:B------:R-:W5:Y:S01]  /*3030*/  MUFU.TANH R109, R109 ;  /* 0x0000006d006d7308 */ /* 0x000f620000002400 */
[----:B------:R-:W-:Y:S01]  /*3040*/  FSEL R79, R79, -INF , P1 ;  /* 0xff8000004f4f7808 */ /* 0x000fe20000800000 */
[----:B------:R-:W-:Y:S01]  /*3050*/  FMUL.FTZ R57, R0, R43 ;  /* 0x0000002b00397220 */ /* 0x000fe20000410000 */
[----:B------:R-:W-:Y:S01]  /*3060*/  FMNMX.FTZ R49, R75, R48, !PT ;  /* 0x000000304b317209 */ /* 0x000fe20007810000 */
[----:B------:R-:W-:Y:S01]  /*3070*/  WARPGROUP.ARRIVE ;  /* 0x00000000000079c5 */ /* 0x000fe20000000000 */
[----:B------:R-:W-:Y:S01]  /*3080*/  FSEL R15, R82, -INF , P3 ;  /* 0xff800000520f7808 */ /* 0x000fe20001800000 */
[----:B------:R-:W-:Y:S01]  /*3090*/  FMUL.FTZ R145, R0, R54 ;  /* 0x0000003600917220 */ /* 0x000fe20000410000 */
[----:B------:R-:W-:Y:S01]  /*30a0*/  FMNMX.FTZ R51, R76, R49, !PT ;  /* 0x000000314c337209 */ /* 0x000fe20007810000 */
[----:B------:R-:W5:Y:S01]  /*30b0*/  MUFU.TANH R107, R107 ;  /* 0x0000006b006b7308 */ /* 0x000f620000002400 */
[----:B------:R-:W-:Y:S01]  /*30c0*/  ISETP.GT.AND P3, PT, R6, 0x31, PT ;  /* 0x000000310600780c */ /* 0x000fe20003f64270 */
[----:B------:R-:W-:Y:S01]  /*30d0*/  QGMMA.64x32x32.F32.E4M3.E4M3 R24, gdesc[UR12], R24, gsb0 ;  /* 0x006000000c1879f3 */ /* 0x000fe20008000818 */
[----:B------:R-:W-:-:S02]  /*30e0*/  FMNMX.FTZ R50, R80, R51, !PT ;  /* 0x0000003350327209 */ /* 0x000fc40007810000 */
[----:B------:R-:W-:Y:S02]  /*30f0*/  FSEL R83, R83, -INF , P2 ;  /* 0xff80000053537808 */ /* 0x000fe40001000000 */
[----:B------:R-:W-:Y:S01]  /*3100*/  FMNMX.FTZ R52, R79, R50, !PT ;  /* 0x000000324f347209 */ /* 0x000fe20007810000 */
[----:B------:R-:W5:Y:S01]  /*3110*/  MUFU.TANH R108, R108 ;  /* 0x0000006c006c7308 */ /* 0x000f620000002400 */
[----:B------:R-:W-:Y:S02]  /*3120*/  FSEL R20, R81, -INF , P4 ;  /* 0xff80000051147808 */ /* 0x000fe40002000000 */
[----:B------:R-:W-:Y:S02]  /*3130*/  ISETP.GT.AND P4, PT, R6, 0x38, PT ;  /* 0x000000380600780c */ /* 0x000fe40003f84270 */
[----:B------:R-:W-:Y:S02]  /*3140*/  FSEL R84, R84, -INF , P3 ;  /* 0xff80000054547808 */ /* 0x000fe40001800000 */
[----:B------:R-:W-:Y:S01]  /*3150*/  FMNMX.FTZ R51, R83, R52, !PT ;  /* 0x0000003453337209 */ /* 0x000fe20007810000 */
[----:B------:R-:W5:Y:S01]  /*3160*/  MUFU.TANH R110, R110 ;  /* 0x0000006e006e7308 */ /* 0x000f620000002400 */
[----:B------:R-:W-:-:S02]  /*3170*/  FSEL R21, R85, -INF , P5 ;  /* 0xff80000055157808 */ /* 0x000fc40002800000 */
[----:B------:R-:W-:Y:S02]  /*3180*/  ISETP.GT.AND P5, PT, R6, 0x39, PT ;  /* 0x000000390600780c */ /* 0x000fe40003fa4270 */
[----:B------:R-:W-:Y:S02]  /*3190*/  FSEL R121, R121, -INF , P4 ;  /* 0xff80000079797808 */ /* 0x000fe40002000000 */
[----:B------:R-:W-:Y:S01]  /*31a0*/  FMNMX.FTZ R52, R84, R51, !PT ;  /* 0x0000003354347209 */ /* 0x000fe20007810000 */
[----:B------:R-:W5:Y:S01]  /*31b0*/  MUFU.TANH R113, R113 ;  /* 0x0000007100717308 */ /* 0x000f620000002400 */
[----:B------:R-:W-:Y:S02]  /*31c0*/  FSEL R40, R86, -INF , P1 ;  /* 0xff80000056287808 */ /* 0x000fe40000800000 */
[----:B------:R-:W-:Y:S02]  /*31d0*/  ISETP.GT.AND P1, PT, R6, 0x40, PT ;  /* 0x000000400600780c */ /* 0x000fe40003f24270 */
[----:B------:R-:W-:-:S02]  /*31e0*/  FSEL R120, R120, -INF , P5 ;  /* 0xff80000078787808 */ /* 0x000fc40002800000 */
[----:B------:R-:W-:Y:S01]  /*31f0*/  FMNMX.FTZ R53, R121, R52, !PT ;  /* 0x0000003479357209 */ /* 0x000fe20007810000 */
[----:B------:R-:W5:Y:S01]  /*3200*/  MUFU.TANH R111, R111 ;  /* 0x0000006f006f7308 */ /* 0x000f620000002400 */
[----:B------:R-:W-:Y:S02]  /*3210*/  FSEL R41, R123, -INF , P2 ;  /* 0xff8000007b297808 */ /* 0x000fe40001000000 */
[----:B------:R-:W-:Y:S02]  /*3220*/  ISETP.GT.AND P2, PT, R6, 0x41, PT ;  /* 0x000000410600780c */ /* 0x000fe40003f44270 */
[----:B------:R-:W-:Y:S02]  /*3230*/  FSEL R124, R124, -INF , P1 ;  /* 0xff8000007c7c7808 */ /* 0x000fe40000800000 */
[----:B------:R-:W-:Y:S01]  /*3240*/  FMNMX.FTZ R55, R120, R53, !PT ;  /* 0x0000003578377209 */ /* 0x000fe20007810000 */
[----:B------:R-:W5:Y:S01]  /*3250*/  MUFU.TANH R112, R112 ;  /* 0x0000007000707308 */ /* 0x000f620000002400 */
[----:B0-----:R-:W-:-:S02]  /*3260*/  FSEL R42, R122, -INF , P3 ;  /* 0xff8000007a2a7808 */ /* 0x001fc40001800000 */
[----:B------:R-:W-:Y:S02]  /*3270*/  ISETP.GT.AND P3, PT, R6, 0x48, PT ;  /* 0x000000480600780c */ /* 0x000fe40003f64270 */
[----:B--2---:R-:W-:Y:S02]  /*3280*/  FSEL R104, R104, -INF , P2 ;  /* 0xff80000068687808 */ /* 0x004fe40001000000 */
[----:B------:R-:W-:Y:S01]  /*3290*/  FMNMX.FTZ R55, R124, R55, !PT ;  /* 0x000000377c377209 */ /* 0x000fe20007810000 */
[----:B------:R0:W-:Y:S01]  /*32a0*/  MUFU.TANH R122, R57 ;  /* 0x00000039007a7308 */ /* 0x0001e20000002400 */
[----:B-1----:R-:W-:Y:S02]  /*32b0*/  FSEL R43, R125, -INF , P4 ;  /* 0xff8000007d2b7808 */ /* 0x002fe40002000000 */
[----:B------:R-:W-:Y:S02]  /*32c0*/  ISETP.GT.AND P4, PT, R6, 0x49, PT ;  /* 0x000000490600780c */ /* 0x000fe40003f84270 */
[----:B---3--:R-:W-:-:S02]  /*32d0*/  FSEL R106, R106, -INF , P3 ;  /* 0xff8000006a6a7808 */ /* 0x008fc40001800000 */
[----:B----4-:R-:W-:Y:S01]  /*32e0*/  FSEL R44, R126, -INF , P5 ;  /* 0xff8000007e2c7808 */ /* 0x010fe20002800000 */
[----:B------:R1:W-:Y:S01]  /*32f0*/  MUFU.TANH R86, R56 ;  /* 0x0000003800567308 */ /* 0x0003e20000002400 */
[----:B0-----:R-:W-:Y:S02]  /*3300*/  FMNMX.FTZ R57, R104, R55, !PT ;  /* 0x0000003768397209 */ /* 0x001fe40007810000 */
[----:B------:R-:W-:Y:S02]  /*3310*/  ISETP.GT.AND P5, PT, R6, 0x50, PT ;  /* 0x000000500600780c */ /* 0x000fe40003fa4270 */
[----:B-----5:R-:W-:Y:S01]  /*3320*/  FSEL R105, R105, -INF , P4 ;  /* 0xff80000069697808 */ /* 0x020fe20002000000 */
[----:B------:R-:W-:Y:S02]  /*3330*/  WARPGROUP.DEPBAR.LE gsb0, 0x0 ;  /* 0x00008000000079c5 */ /* 0x000fe40000010000 */
[----:B------:R-:W0:Y:S01]  /*3340*/  MUFU.TANH R128, R128 ;  /* 0x0000008000807308 */ /* 0x000e220000002400 */
[----:B-1----:R-:W-:Y:S01]  /*3350*/  FMNMX.FTZ R56, R106, R57, !PT ;  /* 0x000000396a387209 */ /* 0x002fe20007810000 */
[C---:B------:R-:W-:Y:S01]  /*3360*/  FMUL.FTZ R85, R0.reuse, R26 ;  /* 0x0000001a00557220 */ /* 0x040fe20000410000 */
[----:B------:R-:W-:Y:S01]  /*3370*/  FSEL R45, R127, -INF , P1 ;  /* 0xff8000007f2d7808 */ /* 0x000fe20000800000 */
[----:B------:R-:W-:Y:S01]  /*3380*/  FMUL.FTZ R125, R0, R36 ;  /* 0x00000024007d7220 */ /* 0x000fe20000410000 */
[----:B------:R-:W-:-:S02]  /*3390*/  ISETP.GT.AND P1, PT, R6, 0x51, PT ;  /* 0x000000510600780c */ /* 0x000fc40003f24270 */
[----:B------:R-:W-:Y:S01]  /*33a0*/  FSEL R109, R109, -INF , P5 ;  /* 0xff8000006d6d7808 */ /* 0x000fe20002800000 */
[----:B------:R-:W1:Y:S01]  /*33b0*/  MUFU.TANH R115, R115 ;  /* 0x0000007300737308 */ /* 0x000e620000002400 */
[----:B------:R-:W-:Y:S02]  /*33c0*/  FSEL R46, R107, -INF , P2 ;  /* 0xff8000006b2e7808 */ /* 0x000fe40001000000 */
[----:B------:R-:W-:Y:S02]  /*33d0*/  ISETP.GT.AND P2, PT, R6, 0x58, PT ;  /* 0x000000580600780c */ /* 0x000fe40003f44270 */
[----:B------:R-:W-:Y:S02]  /*33e0*/  FSEL R108, R108, -INF , P1 ;  /* 0xff8000006c6c7808 */ /* 0x000fe40000800000 */
[----:B------:R-:W-:Y:S01]  /*33f0*/  FSEL R47, R110, -INF , P3 ;  /* 0xff8000006e2f7808 */ /* 0x000fe20001800000 */
[----:B------:R2:W-:Y:S01]  /*3400*/  MUFU.TANH R123, R58 ;  /* 0x0000003a007b7308 */ /* 0x0005e20000002400 */
[----:B------:R-:W-:-:S02]  /*3410*/  ISETP.GT.AND P3, PT, R6, 0x59, PT ;  /* 0x000000590600780c */ /* 0x000fc40003f64270 */
[----:B------:R-:W-:Y:S02]  /*3420*/  FSEL R113, R113, -INF , P2 ;  /* 0xff80000071717808 */ /* 0x000fe40001000000 */
[----:B------:R-:W-:Y:S02]  /*3430*/  FSEL R48, R111, -INF , P4 ;  /* 0xff8000006f307808 */ /* 0x000fe40002000000 */
[----:B------:R-:W-:Y:S01]  /*3440*/  ISETP.GT.AND P4, PT, R6, 0x60, PT ;  /* 0x000000600600780c */ /* 0x000fe20003f84270 */
[----:B------:R-:W3:Y:S01]  /*3450*/  MUFU.TANH R114, R114 ;  /* 0x0000007200727308 */ /* 0x000ee20000002400 */
[----:B--2---:R-:W-:Y:S02]  /*3460*/  FMNMX.FTZ R58, R105, R56, !PT ;  /* 0x00000038693a7209 */ /* 0x004fe40007810000 */
[----:B------:R-:W-:Y:S02]  /*3470*/  FSEL R112, R112, -INF , P3 ;  /* 0xff80000070707808 */ /* 0x000fe40001800000 */
[----:B0-----:R-:W-:-:S02]  /*3480*/  FSEL R49, R128, -INF , P5 ;  /* 0xff80000080317808 */ /* 0x001fc40002800000 */
[----:B------:R-:W-:Y:S01]  /*3490*/  ISETP.GT.AND P5, PT, R6, 0x61, PT ;  /* 0x000000610600780c */ /* 0x000fe20003fa4270 */
[----:B------:R-:W0:Y:S01]  /*34a0*/  MUFU.TANH R88, R88 ;  /* 0x0000005800587308 */ /* 0x000e220000002400 */
[----:B-1----:R-:W-:-:S07]  /*34b0*/  FSEL R115, R115, -INF , P4 ;  /* 0xff80000073737808 */ /* 0x002fce0002000000 */
[----:B------:R1:W-:Y:S01]  /*34c0*/  MUFU.TANH R107, R59 ;  /* 0x0000003b006b7308 */ /* 0x0003e20000002400 */
[----:B---3--:R-:W-:Y:S02]  /*34d0*/  FSEL R50, R114, -INF , P1 ;  /* 0xff80000072327808 */ /* 0x008fe40000800000 */
[----:B------:R-:W-:-:S05]  /*34e0*/  ISETP.GT.AND P1, PT, R6, 0x68, PT ;  /* 0x000000680600780c */ /* 0x000fca0003f24270 */
[----:B------:R-:W2:Y:S01]  /*34f0*/  MUFU.TANH R116, R116 ;  /* 0x0000007400747308 */ /* 0x000ea20000002400 */
[----:B-1----:R-:W-:Y:S02]  /*3500*/  FMNMX.FTZ R59, R109, R58, !PT ;  /* 0x0000003a6d3b7209 */ /* 0x002fe40007810000 */
[----:B0-----:R-:W-:-:S05]  /*3510*/  FSEL R88, R88, -INF , P5 ;  /* 0xff80000058587808 */ /* 0x001fca0002800000 */
[----:B------:R-:W0:Y:S08]  /*3520*/  MUFU.TANH R89, R89 ;  /* 0x0000005900597308 */ /* 0x000e300000002400 */
[----:B------:R1:W-:Y:S01]  /*3530*/  MUFU.TANH R110, R60 ;  /* 0x0000003c006e7308 */ /* 0x0003e20000002400 */
[----:B--2---:R-:W-:Y:S01]  /*3540*/  FSEL R51, R116, -INF , P2 ;  /* 0xff80000074337808 */ /* 0x004fe20001000000 */
[----:B------:R-:W-:Y:S01]  /*3550*/  FMUL.FTZ R116, R0, R33 ;  /* 0x0000002100747220 */ /* 0x000fe20000410000 */
[----:B------:R-:W-:-:S05]  /*3560*/  ISETP.GT.AND P2, PT, R6, 0x69, PT ;  /* 0x000000690600780c */ /* 0x000fca0003f44270 */
[----:B------:R-:W2:Y:S01]  /*3570*/  MUFU.TANH R117, R117 ;  /* 0x0000007500757308 */ /* 0x000ea20000002400 */
[----:B-1----:R-:W-:Y:S02]  /*3580*/  FMNMX.FTZ R60, R108, R59, !PT ;  /* 0x0000003b6c3c7209 */ /* 0x002fe40007810000 */
[----:B0-----:R-:W-:-:S05]  /*3590*/  FSEL R89, R89, -INF , P1 ;  /* 0xff80000059597808 */ /* 0x001fca0000800000 */
[----:B------:R-:W0:Y:S08]  /*35a0*/  MUFU.TANH R90, R90 ;  /* 0x0000005a005a7308 */ /* 0x000e300000002400 */
[----:B------:R1:W-:Y:S01]  /*35b0*/  MUFU.TANH R111, R61 ;  /* 0x0000003d006f7308 */ /* 0x0003e20000002400 */
[----:B--2---:R-:W-:Y:S02]  /*35c0*/  FSEL R52, R117, -INF , P3 ;  /* 0xff80000075347808 */ /* 0x004fe40001800000 */
[----:B------:R-:W-:-:S05]  /*35d0*/  ISETP.GT.AND P3, PT, R6, 0x70, PT ;  /* 0x000000700600780c */ /* 0x000fca0003f64270 */
[----:B------:R-:W2:Y:S01]  /*35e0*/  MUFU.TANH R118, R118 ;  /* 0x0000007600767308 */ /* 0x000ea20000002400 */
[----:B-1----:R-:W-:Y:S02]  /*35f0*/  FMNMX.FTZ R61, R113, R60, !PT ;  /* 0x0000003c713d7209 */ /* 0x002fe40007810000 */
[----:B0-----:R-:W-:Y:S02]  /*3600*/  FSEL R90, R90, -INF , P2 ;  /* 0xff8000005a5a7808 */ /* 0x001fe40001000000 */
[----:B------:R-:W-:-:S03]  /*3610*/  FMNMX.FTZ R78, R112, R61, !PT ;  /* 0x0000003d704e7209 */ /* 0x000fc60007810000 */
[----:B------:R-:W0:Y:S01]  /*3620*/  MUFU.TANH R93, R93 ;  /* 0x0000005d005d7308 */ /* 0x000e220000002400 */
[----:B------:R-:W-:-:S04]  /*3630*/  FMNMX.FTZ R61, R115, R78, !PT ;  /* 0x0000004e733d7209 */ /* 0x000fc80007810000 */
[----:B------:R-:W-:-:S03]  /*3640*/  FMNMX.FTZ R78, R88, R61, !PT ;  /* 0x0000003d584e7209 */ /* 0x000fc60007810000 */
[----:B------:R-:W1:Y:S01]  /*3650*/  MUFU.TANH R91, R91 ;  /* 0x0000005b005b7308 */ /* 0x000e620000002400 */
[----:B------:R-:W-:Y:S01]  /*3660*/  FMNMX.FTZ R81, R89, R78, !PT ;  /* 0x0000004e59517209 */ /* 0x000fe20007810000 */
[----:B------:R-:W-:Y:S01]  /*3670*/  FMUL.FTZ R78, R0, R24 ;  /* 0x00000018004e7220 */ /* 0x000fe20000410000 */
[----:B--2---:R-:W-:Y:S02]  /*3680*/  FSEL R53, R118, -INF , P4 ;  /* 0xff80000076357808 */ /* 0x004fe40002000000 */
[----:B------:R-:W-:Y:S02]  /*3690*/  ISETP.GT.AND P4, PT, R6, 0x71, PT ;  /* 0x000000710600780c */ /* 0x000fe40003f84270 */
[----:B------:R-:W-:Y:S01]  /*36a0*/  FMNMX.FTZ R82, R90, R81, !PT ;  /* 0x000000515a527209 */ /* 0x000fe20007810000 */
[----:B------:R-:W2:Y:S01]  /*36b0*/  MUFU.TANH R92, R92 ;  /* 0x0000005c005c7308 */ /* 0x000ea20000002400 */
[----:B0-----:R-:W-:-:S04]  /*36c0*/  FSEL R93, R93, -INF , P3 ;  /* 0xff8000005d5d7808 */ /* 0x001fc80001800000 */
[----:B------:R-:W-:-:S03]  /*36d0*/  FMNMX.FTZ R81, R93, R82, !PT ;  /* 0x000000525d517209 */ /* 0x000fc60007810000 */
[----:B------:R-:W0:Y:S01]  /*36e0*/  MUFU.TANH R119, R119 ;  /* 0x0000007700777308 */ /* 0x000e220000002400 */
[----:B-1----:R-:W-:Y:S02]  /*36f0*/  FSEL R54, R91, -INF , P5 ;  /* 0xff8000005b367808 */ /* 0x002fe40002800000 */
[----:B------:R-:W-:-:S05]  /*3700*/  ISETP.GT.AND P5, PT, R6, 0x78, PT ;  /* 0x000000780600780c */ /* 0x000fca0003fa4270 */
[----:B------:R-:W1:Y:S01]  /*3710*/  MUFU.TANH R95, R95 ;  /* 0x0000005f005f7308 */ /* 0x000e620000002400 */
[----:B--2---:R-:W-:-:S04]  /*3720*/  FSEL R92, R92, -INF , P4 ;  /* 0xff8000005c5c7808 */ /* 0x004fc80002000000 */
[----:B------:R-:W-:Y:S01]  /*3730*/  FMNMX.FTZ R82, R92, R81, !PT ;  /* 0x000000515c527209 */ /* 0x000fe20007810000 */
[----:B------:R-:W-:Y:S02]  /*3740*/  FMUL.FTZ R81, R0, R25 ;  /* 0x0000001900517220 */ /* 0x000fe40000410000 */
        /* <DEDUP_REMOVED lines=31> */
[----:B-1----:R-:W-:Y:S01]  /*3940*/  FSEL R60, R101, -INF , P1 ;  /* 0xff800000653c7808 */ /* 0x002fe20000800000 */
[----:B------:R-:W-:Y:S01]  /*3950*/  FMUL.FTZ R101, R0, R30 ;  /* 0x0000001e00657220 */ /* 0x000fe20000410000 */
[----:B------:R-:W-:-:S05]  /*3960*/  ISETP.GT.AND P1, PT, R6, 0x90, PT ;  /* 0x000000900600780c */ /* 0x000fca0003f24270 */
[----:B------:R-:W-:Y:S01]  /*3970*/  MUFU.TANH R63, R63 ;  /* 0x0000003f003f7308 */ /* 0x000fe20000002400 */
[----:B--2---:R-:W-:-:S04]  /*3980*/  FSEL R130, R130, -INF , P5 ;  /* 0xff80000082827808 */ /* 0x004fc80002800000 */
[----:B------:R-:W-:-:S03]  /*3990*/  FMNMX.FTZ R91, R130, R91, !PT ;  /* 0x0000005b825b7209 */ /* 0x000fc60007810000 */
[----:B------:R-:W1:Y:S01]  /*39a0*/  MUFU.TANH R65, R65 ;  /* 0x0000004100417308 */ /* 0x000e620000002400 */
[----:B0-----:R-:W-:Y:S02]  /*39b0*/  FSEL R61, R132, -INF , P2 ;  /* 0xff800000843d7808 */ /* 0x001fe40001000000 */
[----:B------:R-:W-:-:S05]  /*39c0*/  ISETP.GT.AND P2, PT, R6, 0x91, PT ;  /* 0x000000910600780c */ /* 0x000fca0003f44270 */
[----:B------:R-:W0:Y:S08]  /*39d0*/  MUFU.TANH R131, R131 ;  /* 0x0000008300837308 */ /* 0x000e300000002400 */
[----:B------:R-:W-:Y:S01]  /*39e0*/  MUFU.TANH R64, R64 ;  /* 0x0000004000407308 */ /* 0x000fe20000002400 */
[----:B-1----:R-:W-:Y:S01]  /*39f0*/  FSEL R26, R65, -INF , P1 ;  /* 0xff800000411a7808 */ /* 0x002fe20000800000 */
[----:B------:R-:W-:-:S06]  /*3a00*/  FMUL.FTZ R65, R0, R27 ;  /* 0x0000001b00417220 */ /* 0x000fcc0000410000 */
[----:B------:R-:W1:Y:S01]  /*3a10*/  MUFU.TANH R62, R62 ;  /* 0x0000003e003e7308 */ /* 0x000e620000002400 */
[----:B0-----:R-:W-:Y:S01]  /*3a20*/  FSEL R24, R131, -INF , P3 ;  /* 0xff80000083187808 */ /* 0x001fe20001800000 */
[----:B------:R-:W-:Y:S01]  /*3a30*/  FMUL.FTZ R131, R0, R34 ;  /* 0x0000002200837220 */ /* 0x000fe20000410000 */
[----:B------:R-:W-:-:S05]  /*3a40*/  ISETP.GT.AND P3, PT, R6, 0x98, PT ;  /* 0x000000980600780c */ /* 0x000fca0003f64270 */
[----:B------:R-:W0:Y:S08]  /*3a50*/  MUFU.TANH R67, R67 ;  /* 0x0000004300437308 */ /* 0x000e300000002400 */
[----:B------:R-:W2:Y:S01]  /*3a60*/  MUFU.TANH R133, R133 ;  /* 0x0000008500857308 */ /* 0x000ea20000002400 */
[----:B-1----:R-:W-:Y:S02]  /*3a70*/  FSEL R62, R62, -INF , P4 ;  /* 0xff8000003e3e7808 */ /* 0x002fe40002000000 */
[----:B------:R-:W-:-:S05]  /*3a80*/  ISETP.GT.AND P4, PT, R6, 0x99, PT ;  /* 0x000000990600780c */ /* 0x000fca0003f84270 */
[----:B------:R-:W-:Y:S01]  /*3a90*/  MUFU.TANH R68, R68 ;  /* 0x0000004400447308 */ /* 0x000fe20000002400 */
[----:B0-----:R-:W-:-:S07]  /*3aa0*/  FSEL R82, R67, -INF , P3 ;  /* 0xff80000043527808 */ /* 0x001fce0001800000 */
[----:B------:R-:W0:Y:S01]  /*3ab0*/  MUFU.TANH R136, R136 ;  /* 0x0000008800887308 */ /* 0x000e220000002400 */
[----:B--2---:R-:W-:Y:S02]  /*3ac0*/  FSEL R25, R133, -INF , P5 ;  /* 0xff80000085197808 */ /* 0x004fe40002800000 */
[----:B------:R-:W-:-:S05]  /*3ad0*/  ISETP.GT.AND P5, PT, R6, 0xa0, PT ;  /* 0x000000a00600780c */ /* 0x000fca0003fa4270 */
[----:B------:R1:W-:Y:S08]  /*3ae0*/  MUFU.TANH R94, R78 ;  /* 0x0000004e005e7308 */ /* 0x0003f00000002400 */
[----:B------:R-:W2:Y:S01]  /*3af0*/  MUFU.TANH R66, R66 ;  /* 0x0000004200427308 */ /* 0x000ea20000002400 */
[----:B-1----:R-:W-:Y:S02]  /*3b00*/  FSEL R78, R63, -INF , P1 ;  /* 0xff8000003f4e7808 */ /* 0x002fe40000800000 */
[----:B------:R-:W-:-:S02]  /*3b10*/  ISETP.GT.AND P1, PT, R6, 0xa1, PT ;  /* 0x000000a10600780c */ /* 0x000fc40003f24270 */
[----:B0-----:R-:W-:-:S03]  /*3b20*/  FSEL R136, R136, -INF , P5 ;  /* 0xff80000088887808 */ /* 0x001fc60002800000 */
[----:B------:R0:W-:Y:S08]  /*3b30*/  MUFU.TANH R114, R81 ;  /* 0x0000005100727308 */ /* 0x0001f00000002400 */
[----:B------:R-:W-:Y:S01]  /*3b40*/  MUFU.TANH R137, R137 ;  /* 0x0000008900897308 */ /* 0x000fe20000002400 */
[----:B0-----:R-:W-:Y:S02]  /*3b50*/  FSEL R81, R64, -INF , P2 ;  /* 0xff80000040517808 */ /* 0x001fe40001000000 */
[----:B------:R-:W-:-:S02]  /*3b60*/  FMNMX.FTZ R64, R78, R91, !PT ;  /* 0x0000005b4e407209 */ /* 0x000fc40007810000 */
[----:B--2---:R-:W-:Y:S01]  /*3b70*/  FSEL R27, R66, -INF , P2 ;  /* 0xff800000421b7808 */ /* 0x004fe20001000000 */
[----:B------:R-:W-:Y:S01]  /*3b80*/  FMUL.FTZ R66, R0, R28 ;  /* 0x0000001c00427220 */ /* 0x000fe20000410000 */
[----:B------:R-:W-:Y:S01]  /*3b90*/  ISETP.GT.AND P2, PT, R6, 0xa8, PT ;  /* 0x000000a80600780c */ /* 0x000fe20003f44270 */
[----:B------:R-:W0:Y:S03]  /*3ba0*/  MUFU.TANH R134, R134 ;  /* 0x0000008600867308 */ /* 0x000e260000002400 */
[----:B------:R-:W-:Y:S02]  /*3bb0*/  FSEL R91, R123, -INF , P2 ;  /* 0xff8000007b5b7808 */ /* 0x000fe40001000000 */
[----:B------:R-:W-:Y:S01]  /*3bc0*/  FSEL R30, R110, -INF , P2 ;  /* 0xff8000006e1e7808 */ /* 0x000fe20001000000 */
[----:B------:R-:W-:Y:S01]  /*3bd0*/  FMUL.FTZ R110, R0, R32 ;  /* 0x00000020006e7220 */ /* 0x000fe20000410000 */
[----:B------:R-:W-:Y:S01]  /*3be0*/  ISETP.GT.AND P2, PT, R6, 0xb9, PT ;  /* 0x000000b90600780c */ /* 0x000fe20003f44270 */
[----:B------:R1:W-:Y:S08]  /*3bf0*/  MUFU.TANH R119, R65 ;  /* 0x0000004100777308 */ /* 0x0003f00000002400 */
[----:B------:R-:W2:Y:S01]  /*3c00*/  MUFU.TANH R135, R135 ;  /* 0x0000008700877308 */ /* 0x000ea20000002400 */
[----:B-1----:R-:W-:-:S02]  /*3c10*/  FMNMX.FTZ R65, R81, R64, !PT ;  /* 0x0000004051417209 */ /* 0x002fc40007810000 */
[----:B0-----:R-:W-:Y:S02]  /*3c20*/  FSEL R63, R134, -INF , P3 ;  /* 0xff800000863f7808 */ /* 0x001fe40001800000 */
[----:B------:R-:W-:Y:S02]  /*3c30*/  FMNMX.FTZ R98, R82, R65, !PT ;  /* 0x0000004152627209 */ /* 0x000fe40007810000 */
[----:B------:R-:W-:Y:S01]  /*3c40*/  ISETP.GT.AND P3, PT, R6, 0xa9, PT ;  /* 0x000000a90600780c */ /* 0x000fe20003f64270 */
[----:B------:R0:W-:Y:S01]  /*3c50*/  MUFU.TANH R117, R85 ;  /* 0x0000005500757308 */ /* 0x0001e20000002400 */
[----:B------:R-:W-:Y:S02]  /*3c60*/  FSEL R64, R122, -INF , P1 ;  /* 0xff8000007a407808 */ /* 0x000fe40000800000 */
[----:B------:R-:W-:-:S05]  /*3c70*/  FSEL R97, R107, -INF , P3 ;  /* 0xff8000006b617808 */ /* 0x000fca0001800000 */
[----:B------:R-:W1:Y:S01]  /*3c80*/  MUFU.TANH R139, R139 ;  /* 0x0000008b008b7308 */ /* 0x000e620000002400 */
[----:B0-----:R-:W-:Y:S01]  /*3c90*/  FSEL R85, R68, -INF , P4 ;  /* 0xff80000044557808 */ /* 0x001fe20002000000 */
[----:B------:R-:W-:Y:S01]  /*3ca0*/  FMUL.FTZ R68, R0, R29 ;  /* 0x0000001d00447220 */ /* 0x000fe20000410000 */
[----:B------:R-:W-:Y:S02]  /*3cb0*/  FSEL R29, R86, -INF , P5 ;  /* 0xff800000561d7808 */ /* 0x000fe40002800000 */
[----:B------:R-:W-:Y:S02]  /*3cc0*/  FMNMX.FTZ R65, R85, R98, !PT ;  /* 0x0000006255417209 */ /* 0x000fe40007810000 */
[----:B------:R-:W-:Y:S01]  /*3cd0*/  FSEL R86, R137, -INF , P1 ;  /* 0xff80000089567808 */ /* 0x000fe20000800000 */
[----:B------:R-:W-:Y:S01]  /*3ce0*/  MUFU.TANH R140, R140 ;  /* 0x0000008c008c7308 */ /* 0x000fe20000002400 */
[----:B------:R-:W-:Y:S02]  /*3cf0*/  FMNMX.FTZ R65, R136, R65, !PT ;  /* 0x0000004188417209 */ /* 0x000fe40007810000 */
[----:B--2---:R-:W-:-:S02]  /*3d00*/  FSEL R28, R135, -INF , P4 ;  /* 0xff800000871c7808 */ /* 0x004fc40002000000 */
[C---:B------:R-:W-:Y:S02]  /*3d10*/  ISETP.GT.AND P4, PT, R6.reuse, 0xb0, PT ;  /* 0x000000b00600780c */ /* 0x040fe40003f84270 */
[C---:B------:R-:W-:Y:S01]  /*3d20*/  ISETP.GT.AND P5, PT, R6.reuse, 0xb1, PT ;  /* 0x000000b10600780c */ /* 0x040fe20003fa4270 */
[----:B------:R-:W0:Y:S01]  /*3d30*/  MUFU.TANH R143, R143 ;  /* 0x0000008f008f7308 */ /* 0x000e220000002400 */
[----:B-1----:R-:W-:Y:S02]  /*3d40*/  FSEL R98, R139, -INF , P4 ;  /* 0xff8000008b627808 */ /* 0x002fe40002000000 */
[----:B------:R-:W-:-:S05]  /*3d50*/  ISETP.GT.AND P1, PT, R6, 0xb8, PT ;  /* 0x000000b80600780c */ /* 0x000fca0003f24270 */
[----:B------:R1:W-:Y:S08]  /*3d60*/  MUFU.TANH R67, R66 ;  /* 0x0000004200437308 */ /* 0x0003f00000002400 */
[----:B------:R-:W2:Y:S01]  /*3d70*/  MUFU.TANH R144, R144 ;  /* 0x0000009000907308 */ /* 0x000ea20000002400 */
[----:B-1----:R-:W-:Y:S02]  /*3d80*/  FMNMX.FTZ R66, R86, R65, !PT ;  /* 0x0000004156427209 */ /* 0x002fe40007810000 */
[----:B------:R-:W-:-:S02]  /*3d90*/  FSEL R65, R111, -INF , P3 ;  /* 0xff8000006f417808 */ /* 0x000fc40001800000 */
[----:B------:R-:W-:Y:S02]  /*3da0*/  FMNMX.FTZ R102, R91, R66, !PT ;  /* 0x000000425b667209 */ /* 0x000fe40007810000 */
[----:B------:R-:W-:Y:S01]  /*3db0*/  ISETP.GT.AND P3, PT, R6, 0xc0, PT ;  /* 0x000000c00600780c */ /* 0x000fe20003f64270 */
[----:B------:R-:W1:Y:S01]  /*3dc0*/  MUFU.TANH R141, R141 ;  /* 0x0000008d008d7308 */ /* 0x000e620000002400 */
[----:B------:R-:W-:Y:S02]  /*3dd0*/  FMNMX.FTZ R107, R97, R102, !PT ;  /* 0x00000066616b7209 */ /* 0x000fe40007810000 */
[----:B0-----:R-:W-:Y:S02]  /*3de0*/  FSEL R102, R143, -INF , P1 ;  /* 0xff8000008f667808 */ /* 0x001fe40000800000 */
[----:B------:R-:W-:-:S03]  /*3df0*/  FMNMX.FTZ R126, R98, R107, !PT ;  /* 0x0000006b627e7209 */ /* 0x000fc60007810000 */
[----:B------:R-:W0:Y:S01]  /*3e00*/  MUFU.TANH R142, R142 ;  /* 0x0000008e008e7308 */ /* 0x000e220000002400 */
[----:B--2---:R-:W-:-:S07]  /*3e10*/  FSEL R107, R144, -INF , P2 ;  /* 0xff800000906b7808 */ /* 0x004fce0001000000 */
[----:B------:R2:W-:Y:S01]  /*3e20*/  MUFU.TANH R122, R101 ;  /* 0x00000065007a7308 */ /* 0x0005e20000002400 */
[----:B-1----:R-:W-:Y:S02]  /*3e30*/  FSEL R66, R141, -INF , P4 ;  /* 0xff8000008d427808 */ /* 0x002fe40002000000 */
[----:B------:R-:W-:-:S04]  /*3e40*/  ISETP.GT.AND P4, PT, R6, 0xc1, PT ;  /* 0x000000c10600780c */ /* 0x000fc80003f84270 */
[----:B------:R-:W-:Y:S01]  /*3e50*/  FSEL R111, R114, -INF , P4 ;  /* 0xff800000726f7808 */ /* 0x000fe20002000000 */
[----:B------:R-:W1:Y:S01]  /*3e60*/  MUFU.TANH R145, R145 ;  /* 0x0000009100917308 */ /* 0x000e620000002400 */
[----:B--2---:R-:W-:Y:S02]  /*3e70*/  FSEL R101, R140, -INF , P5 ;  /* 0xff8000008c657808 */ /* 0x004fe40002800000 */
[----:B0-----:R-:W-:Y:S02]  /*3e80*/  FSEL R32, R142, -INF , P5 ;  /* 0xff8000008e207808 */ /* 0x001fe40002800000 */
[----:B------:R-:W-:Y:S02]  /*3e90*/  FMNMX.FTZ R33, R101, R126, !PT ;  /* 0x0000007e65217209 */ /* 0x000fe40007810000 */
[----:B------:R-:W-:Y:S01]  /*3ea0*/  ISETP.GT.AND P5, PT, R6, 0xc8, PT ;  /* 0x000000c80600780c */ /* 0x000fe20003fa4270 */
[----:B------:R-:W0:Y:S01]  /*3eb0*/  MUFU.TANH R138, R138 ;  /* 0x0000008a008a7308 */ /* 0x000e220000002400 */
[----:B------:R-:W-:-:S02]  /*3ec0*/  FMNMX.FTZ R126, R102, R33, !PT ;  /* 0x00000021667e7209 */ /* 0x000fc40007810000 */
[----:B------:R-:W-:Y:S02]  /*3ed0*/  FSEL R114, R67, -INF , P5 ;  /* 0xff80000043727808 */ /* 0x000fe40002800000 */
[----:B------:R-:W-:-:S03]  /*3ee0*/  FMNMX.FTZ R127, R107, R126, !PT ;  /* 0x0000007e6b7f7209 */ /* 0x000fc60007810000 */
[----:B------:R-:W2:Y:S01]  /*3ef0*/  MUFU.TANH R68, R68 ;  /* 0x0000004400447308 */ /* 0x000ea20000002400 */
[----:B-1----:R-:W-:Y:S02]  /*3f00*/  FSEL R33, R145, -INF , P1 ;  /* 0xff80000091217808 */ /* 0x002fe40000800000 */
[----:B------:R-:W-:-:S05]  /*3f10*/  ISETP.GT.AND P1, PT, R6, 0xc9, PT ;  /* 0x000000c90600780c */ /* 0x000fca0003f24270 */
[----:B------:R1:W3:Y:S01]  /*3f20*/  MUFU.TANH R118, R110 ;  /* 0x0000006e00767308 */ /* 0x0002e20000002400 */
[----:B0-----:R-:W-:Y:S02]  /*3f30*/  FSEL R36, R138, -INF , P2 ;  /* 0xff8000008a247808 */ /* 0x001fe40001000000 */
[----:B------:R-:W-:-:S05]  /*3f40*/  ISETP.GT.AND P2, PT, R6, 0xd0, PT ;  /* 0x000000d00600780c */ /* 0x000fca0003f44270 */
[----:B------:R2:W0:Y:S01]  /*3f50*/  MUFU.TANH R123, R116 ;  /* 0x00000074007b7308 */ /* 0x0004220000002400 */
[----:B-1----:R-:W-:Y:S01]  /*3f60*/  FSEL R110, R94, -INF , P3 ;  /* 0xff8000005e6e7808 */ /* 0x002fe20001800000 */
[----:B------:R-:W-:-:S03]  /*3f70*/  FMUL.FTZ R94, R0, R37 ;  /* 0x00000025005e7220 */ /* 0x000fc60000410000 */
[----:B------:R-:W-:-:S03]  /*3f80*/  FMNMX.FTZ R126, R110, R127, !PT ;  /* 0x0000007f6e7e7209 */ /* 0x000fc60007810000 */
[----:B------:R-:W1:Y:S01]  /*3f90*/  MUFU.TANH R125, R125 ;  /* 0x0000007d007d7308 */ /* 0x000e620000002400 */
[----:B------:R-:W-:Y:S02]  /*3fa0*/  FMNMX.FTZ R37, R111, R126, !PT ;  /* 0x0000007e6f257209 */ /* 0x000fe40007810000 */
[----:B--2---:R-:W-:Y:S02]  /*3fb0*/  FSEL R116, R68, -INF , P1 ;  /* 0xff80000044747808 */ /* 0x004fe40000800000 */
[----:B------:R-:W-:Y:S02]  /*3fc0*/  FMNMX.FTZ R67, R114, R37, !PT ;  /* 0x0000002572437209 */ /* 0x000fe40007810000 */
[----:B------:R-:W-:Y:S01]  /*3fd0*/  FSEL R37, R117, -INF , P3 ;  /* 0xff80000075257808 */ /* 0x000fe20001800000 */
[----:B------:R-:W2:Y:S01]  /*3fe0*/  MUFU.TANH R94, R94 ;  /* 0x0000005e005e7308 */ /* 0x000ea20000002400 */
[----:B------:R-:W-:Y:S02]  /*3ff0*/  ISETP.GT.AND P3, PT, R6, 0xd1, PT ;  /* 0x000000d10600780c */ /* 0x000fe40003f64270 */
[----:B---3--:R-:W-:-:S02]  /*4000*/  FSEL R118, R118, -INF , P2 ;  /* 0xff80000076767808 */ /* 0x008fc40001000000 */
[----:B------:R-:W-:Y:S02]  /*4010*/  FMNMX.FTZ R127, R116, R67, !PT ;  /* 0x00000043747f7209 */ /* 0x000fe40007810000 */
[----:B------:R-:W-:Y:S01]  /*4020*/  FSEL R67, R119, -INF , P4 ;  /* 0xff80000077437808 */ /* 0x000fe20002000000 */
[----:B------:R-:W3:Y:S01]  /*4030*/  MUFU.TANH R131, R131 ;  /* 0x0000008300837308 */ /* 0x000ee20000002400 */
[----:B------:R-:W-:Y:S02]  /*4040*/  ISETP.GT.AND P4, PT, R6, 0xd8, PT ;  /* 0x000000d80600780c */ /* 0x000fe40003f84270 */
[----:B0-----:R-:W-:Y:S02]  /*4050*/  FSEL R117, R123, -INF , P3 ;  /* 0xff8000007b757808 */ /* 0x001fe40001800000 */
[----:B------:R-:W-:Y:S01]  /*4060*/  FMNMX.FTZ R128, R118, R127, !PT ;  /* 0x0000007f76807209 */ /* 0x000fe20007810000 */
[----:B------:R-:W-:Y:S01]  /*4070*/  FMUL.FTZ R127, R0, R38 ;  /* 0x00000026007f7220 */ /* 0x000fe20000410000 */
[----:B------:R-:W-:-:S02]  /*4080*/  FSEL R68, R122, -INF , P5 ;  /* 0xff8000007a447808 */ /* 0x000fc40002800000 */
[----:B------:R-:W-:Y:S02]  /*4090*/  ISETP.GT.AND P5, PT, R6, 0xd9, PT ;  /* 0x000000d90600780c */ /* 0x000fe40003fa4270 */
[----:B-1----:R-:W-:Y:S01]  /*40a0*/  FSEL R126, R125, -INF , P4 ;  /* 0xff8000007d7e7808 */ /* 0x002fe20002000000 */
[C---:B------:R-:W-:Y:S01]  /*40b0*/  FMUL.FTZ R125, R0.reuse, R35 ;  /* 0x00000023007d7220 */ /* 0x040fe20000410000 */
[----:B------:R-:W-:Y:S01]  /*40c0*/  FMNMX.FTZ R119, R117, R128, !PT ;  /* 0x0000008075777209 */ /* 0x000fe20007810000 */
[----:B------:R-:W-:Y:S01]  /*40d0*/  FMUL.FTZ R128, R0, R31 ;  /* 0x0000001f00807220 */ /* 0x000fe20000410000 */
[----:B--2---:R-:W-:Y:S01]  /*40e0*/  FSEL R122, R94, -INF , P5 ;  /* 0xff8000005e7a7808 */ /* 0x004fe20002800000 */
[----:B------:R-:W0:Y:S01]  /*40f0*/  MUFU.TANH R127, R127 ;  /* 0x0000007f007f7308 */ /* 0x000e220000002400 */
[----:B------:R-:W-:Y:S02]  /*4100*/  FMNMX.FTZ R119, R126, R119, !PT ;  /* 0x000000777e777209 */ /* 0x000fe40007810000 */
[----:B---3--:R-:W-:-:S02]  /*4110*/  FSEL R131, R131, -INF , P2 ;  /* 0xff80000083837808 */ /* 0x008fc40001000000 */
[----:B------:R-:W-:-:S03]  /*4120*/  FMNMX.FTZ R6, R122, R119, !PT ;  /* 0x000000777a067209 */ /* 0x000fc60007810000 */
[----:B------:R-:W1:Y:S02]  /*4130*/  MUFU.TANH R128, R128 ;  /* 0x0000008000807308 */ /* 0x000e640000002400 */
[----:B------:R-:W2:Y:S06]  /*4140*/  SHFL.BFLY PT, R119, R6, 0x2, 0x1f ;  /* 0x0c401f0006777f89 */ /* 0x000eac00000e0000 */
[----:B------:R-:W3:Y:S01]  /*4150*/  MUFU.TANH R125, R125 ;  /* 0x0000007d007d7308 */ /* 0x000ee20000002400 */
[----:B0-----:R-:W-:Y:S02]  /*4160*/  FSEL R127, R127, -INF , P4 ;  /* 0xff8000007f7f7808 */ /* 0x001fe40002000000 */
[----:B-1----:R-:W-:-:S02]  /*4170*/  FSEL R128, R128, -INF , P1 ;  /* 0xff80000080807808 */ /* 0x002fc40000800000 */
[----:B---3--:R-:W-:Y:S02]  /*4180*/  FSEL R125, R125, -INF , P3 ;  /* 0xff8000007d7d7808 */ /* 0x008fe40001800000 */
[----:B--2---:R-:W-:Y:S01]  /*4190*/  FMNMX.FTZ R123, R6, R119, !PT ;  /* 0x00000077067b7209 */ /* 0x004fe20007810000 */
[----:B------:R-:W-:-:S04]  /*41a0*/  IMAD.U32 R119, RZ, RZ, UR10 ;  /* 0x0000000aff777e24 */ /* 0x000fc8000f8e00ff */
[----:B------:R-:W0:Y:S02]  /*41b0*/  SHFL.BFLY PT, R94, R123, 0x1, 0x1f ;  /* 0x0c201f007b5e7f89 */ /* 0x000e2400000e0000 */
[----:B0-----:R-:W-:Y:S01]  /*41c0*/  FMNMX.FTZ R94, R123, R94, !PT ;  /* 0x0000005e7b5e7209 */ /* 0x001fe20007810000 */
[----:B------:R-:W-:-:S03]  /*41d0*/  FMUL.FTZ R123, R0, R39 ;  /* 0x00000027007b7220 */ /* 0x000fc60000410000 */
[C---:B------:R-:W-:Y:S01]  /*41e0*/  FSETP.NEU.FTZ.AND P6, PT, R94.reuse, -INF , PT ;  /* 0xff8000005e00780b */ /* 0x040fe20003fdd000 */
[----:B------:R-:W-:-:S02]  /*41f0*/  FFMA.FTZ R119, R94, R119, -8 ;  /* 0xc10000005e777423 */ /* 0x000fc40000010077 */
[----:B------:R-:W0:Y:S03]  /*4200*/  MUFU.TANH R123, R123 ;  /* 0x0000007b007b7308 */ /* 0x000e260000002400 */
        /* <DEDUP_REMOVED lines=30> */
[----:B0-----:R-:W-:Y:S01]  /*43f0*/  FSEL R123, R123, -INF , P5 ;  /* 0xff8000007b7b7808 */ /* 0x001fe20002800000 */
[----:B------:R-:W-:-:S01]  /*4400*/  FFMA.FTZ R129, R129, UR10, -R119 ;  /* 0x0000000a81817c23 */ /* 0x000fc20008010877 */
[----:B------:R-:W-:Y:S01]  /*4410*/  FMNMX.FTZ R103, R15, R104, !PT ;  /* 0x000000680f677209 */ /* 0x000fe20007810000 */
[----:B------:R-:W-:-:S01]  /*4420*/  FFMA.FTZ R112, R112, UR10, -R119 ;  /* 0x0000000a70707c23 */ /* 0x000fc20008010877 */
[----:B------:R0:W-:Y:S01]  /*4430*/  MUFU.EX2 R80, R120 ;  /* 0x0000007800507308 */ /* 0x0001e20000000800 */
[----:B-1----:R-:W-:-:S01]  /*4440*/  FFMA.FTZ R121, R108, UR10, -R119 ;  /* 0x0000000a6c797c23 */ /* 0x002fc20008010877 */
[----:B------:R-:W-:Y:S01]  /*4450*/  FMNMX.FTZ R104, R20, R103, !PT ;  /* 0x0000006714687209 */ /* 0x000fe20007810000 */
[----:B------:R-:W-:-:S01]  /*4460*/  FFMA.FTZ R89, R89, UR10, -R119 ;  /* 0x0000000a59597c23 */ /* 0x000fc20008010877 */
[--C-:B------:R-:W-:Y:S01]  /*4470*/  FFMA.FTZ R90, R90, UR10, -R119.reuse ;  /* 0x0000000a5a5a7c23 */ /* 0x100fe20008010877 */
[----:B------:R-:W-:-:S01]  /*4480*/  FFMA.FTZ R130, R130, UR10, -R119 ;  /* 0x0000000a82827c23 */ /* 0x000fc20008010877 */
[----:B------:R-:W-:Y:S01]  /*4490*/  FMNMX.FTZ R103, R21, R104, !PT ;  /* 0x0000006815677209 */ /* 0x000fe20007810000 */
[----:B------:R-:W-:-:S01]  /*44a0*/  FFMA.FTZ R78, R78, UR10, -R119 ;  /* 0x0000000a4e4e7c23 */ /* 0x000fc20008010877 */
[--C-:B------:R-:W-:Y:S01]  /*44b0*/  FFMA.FTZ R81, R81, UR10, -R119.reuse ;  /* 0x0000000a51517c23 */ /* 0x100fe20008010877 */
[----:B0-----:R-:W-:-:S01]  /*44c0*/  FFMA.FTZ R120, R105, UR10, -R119 ;  /* 0x0000000a69787c23 */ /* 0x001fc20008010877 */
[----:B------:R-:W-:Y:S01]  /*44d0*/  FMNMX.FTZ R106, R40, R103, !PT ;  /* 0x00000067286a7209 */ /* 0x000fe20007810000 */
[----:B------:R-:W-:-:S01]  /*44e0*/  FFMA.FTZ R103, R109, UR10, -R119 ;  /* 0x0000000a6d677c23 */ /* 0x000fc20008010877 */
[--C-:B------:R-:W-:Y:S01]  /*44f0*/  FFMA.FTZ R82, R82, UR10, -R119.reuse ;  /* 0x0000000a52527c23 */ /* 0x100fe20008010877 */
[----:B------:R-:W-:Y:S01]  /*4500*/  MUFU.EX2 R104, R120 ;  /* 0x0000007800687308 */ /* 0x000fe20000000800 */
[----:B------:R-:W-:Y:S01]  /*4510*/  FMNMX.FTZ R105, R41, R106, !PT ;  /* 0x0000006a29697209 */ /* 0x000fe20007810000 */
[--C-:B------:R-:W-:Y:S01]  /*4520*/  FFMA.FTZ R85, R85, UR10, -R119.reuse ;  /* 0x0000000a55557c23 */ /* 0x100fe20008010877 */
[----:B------:R-:W-:-:S01]  /*4530*/  FFMA.FTZ R136, R136, UR10, -R119 ;  /* 0x0000000a88887c23 */ /* 0x000fc20008010877 */
[----:B------:R-:W-:Y:S01]  /*4540*/  FFMA.FTZ R117, R117, UR10, -R119 ;  /* 0x0000000a75757c23 */ /* 0x000fe20008010877 */
[----:B------:R-:W-:Y:S01]  /*4550*/  FMNMX.FTZ R106, R42, R105, !PT ;  /* 0x000000692a6a7209 */ /* 0x000fe20007810000 */
[----:B------:R-:W-:-:S02]  /*4560*/  @!P6 VIADD R5, R5, 0x2e840 ;  /* 0x0002e8400505e836 */ /* 0x000fc40000000000 */
[----:B------:R-:W-:Y:S01]  /*4570*/  MUFU.EX2 R6, R6 ;  /* 0x0000000600067308 */ /* 0x000fe20000000800 */
[----:B------:R-:W-:Y:S02]  /*4580*/  FMNMX.FTZ R105, R43, R106, !PT ;  /* 0x0000006a2b697209 */ /* 0x000fe40007810000 */
[----:B------:R-:W-:Y:S02]  /*4590*/  @!P6 PRMT R5, RZ, 0x654, R5 ;  /* 0x00000654ff05e816 */ /* 0x000fe40000000005 */
[----:B------:R-:W-:Y:S01]  /*45a0*/  FMNMX.FTZ R108, R44, R105, !PT ;  /* 0x000000692c6c7209 */ /* 0x000fe20007810000 */
[----:B------:R-:W-:Y:S01]  /*45b0*/  FFMA.FTZ R105, R113, UR10, -R119 ;  /* 0x0000000a71697c23 */ /* 0x000fe20008010877 */
[----:B------:R0:W-:Y:S01]  /*45c0*/  @!P6 SYNCS.ARRIVE.TRANS64.RED.A1T0 RZ, [R5+URZ], RZ ;  /* 0x000000ff05ffe9a7 */ /* 0x0001e2000810043f */
[----:B------:R1:W-:Y:S01]  /*45d0*/  MUFU.EX2 R106, R121 ;  /* 0x00000079006a7308 */ /* 0x0003e20000000800 */
[----:B------:R-:W-:-:S04]  /*45e0*/  FMNMX.FTZ R109, R45, R108, !PT ;  /* 0x0000006c2d6d7209 */ /* 0x000fc80007810000 */
[----:B------:R-:W-:-:S03]  /*45f0*/  FMNMX.FTZ R108, R46, R109, !PT ;  /* 0x0000006d2e6c7209 */ /* 0x000fc60007810000 */
[----:B------:R-:W-:Y:S01]  /*4600*/  MUFU.EX2 R31, R31 ;  /* 0x0000001f001f7308 */ /* 0x000fe20000000800 */
[----:B------:R-:W-:Y:S01]  /*4610*/  FMNMX.FTZ R109, R47, R108, !PT ;  /* 0x0000006c2f6d7209 */ /* 0x000fe20007810000 */
[----:B-1----:R-:W-:-:S03]  /*4620*/  FFMA.FTZ R121, R99, UR10, -R119 ;  /* 0x0000000a63797c23 */ /* 0x002fc60008010877 */
[----:B------:R-:W-:-:S03]  /*4630*/  FMNMX.FTZ R108, R48, R109, !PT ;  /* 0x0000006d306c7209 */ /* 0x000fc60007810000 */
[----:B------:R-:W-:Y:S01]  /*4640*/  MUFU.EX2 R34, R34 ;  /* 0x0000002200227308 */ /* 0x000fe20000000800 */
[----:B------:R-:W-:-:S04]  /*4650*/  FMNMX.FTZ R109, R49, R108, !PT ;  /* 0x0000006c316d7209 */ /* 0x000fc80007810000 */
[----:B------:R-:W-:Y:S01]  /*4660*/  FMNMX.FTZ R120, R50, R109, !PT ;  /* 0x0000006d32787209 */ /* 0x000fe20007810000 */
[----:B------:R-:W-:-:S02]  /*4670*/  FFMA.FTZ R109, R88, UR10, -R119 ;  /* 0x0000000a586d7c23 */ /* 0x000fc40008010877 */
[----:B------:R1:W-:Y:S01]  /*4680*/  MUFU.EX2 R108, R115 ;  /* 0x00000073006c7308 */ /* 0x0003e20000000800 */
[----:B------:R-:W-:-:S04]  /*4690*/  FMNMX.FTZ R113, R51, R120, !PT ;  /* 0x0000007833717209 */ /* 0x000fc80007810000 */
[----:B------:R-:W-:-:S03]  /*46a0*/  FMNMX.FTZ R88, R52, R113, !PT ;  /* 0x0000007134587209 */ /* 0x000fc60007810000 */
[----:B------:R-:W2:Y:S01]  /*46b0*/  MUFU.EX2 R39, R39 ;  /* 0x0000002700277308 */ /* 0x000ea20000000800 */
[----:B------:R-:W-:Y:S01]  /*46c0*/  FMNMX.FTZ R113, R53, R88, !PT ;  /* 0x0000005835717209 */ /* 0x000fe20007810000 */
[----:B-1----:R-:W-:-:S03]  /*46d0*/  FFMA.FTZ R115, R93, UR10, -R119 ;  /* 0x0000000a5d737c23 */ /* 0x002fc60008010877 */
[----:B------:R-:W-:-:S03]  /*46e0*/  FMNMX.FTZ R88, R54, R113, !PT ;  /* 0x0000007136587209 */ /* 0x000fc60007810000 */
[----:B------:R-:W-:Y:S01]  /*46f0*/  MUFU.EX2 R35, R35 ;  /* 0x0000002300237308 */ /* 0x000fe20000000800 */
[----:B------:R-:W-:-:S04]  /*4700*/  FMNMX.FTZ R113, R55, R88, !PT ;  /* 0x0000005837717209 */ /* 0x000fc80007810000 */
[----:B------:R-:W-:-:S03]  /*4710*/  FMNMX.FTZ R88, R56, R113, !PT ;  /* 0x0000007138587209 */ /* 0x000fc60007810000 */
[----:B------:R-:W-:Y:S01]  /*4720*/  MUFU.EX2 R38, R38 ;  /* 0x0000002600267308 */ /* 0x000fe20000000800 */
[----:B------:R-:W-:Y:S02]  /*4730*/  FMNMX.FTZ R93, R57, R88, !PT ;  /* 0x00000058395d7209 */ /* 0x000fe40007810000 */
[----:B--2---:R-:W-:Y:S02]  /*4740*/  F2FP.SATFINITE.E4M3.F32.PACK_AB_MERGE_C R200, R39, R34, RZ ;  /* 0x0000002227c8723e */ /* 0x004fe400048070ff */
[----:B------:R-:W-:Y:S01]  /*4750*/  FMNMX.FTZ R120, R58, R93, !PT ;  /* 0x0000005d3a787209 */ /* 0x000fe20007810000 */
[--C-:B------:R-:W-:Y:S01]  /*4760*/  FFMA.FTZ R93, R92, UR10, -R119.reuse ;  /* 0x0000000a5c5d7c23 */ /* 0x100fe20008010877 */
[----:B------:R-:W-:Y:S01]  /*4770*/  F2FP.SATFINITE.E4M3.F32.PACK_AB_MERGE_C R200, R31, R6, R200 ;  /* 0x000000061fc8723e */ /* 0x000fe200048070c8 */
[----:B------:R1:W-:Y:S01]  /*4780*/  MUFU.EX2 R88, R115 ;  /* 0x0000007300587308 */ /* 0x0003e20000000800 */
[----:B------:R-:W-:Y:S01]  /*4790*/  FMNMX.FTZ R113, R59, R120, !PT ;  /* 0x000000783b717209 */ /* 0x000fe20007810000 */
[----:B------:R-:W-:-:S03]  /*47a0*/  FFMA.FTZ R120, R95, UR10, -R119 ;  /* 0x0000000a5f787c23 */ /* 0x000fc60008010877 */
[----:B------:R-:W-:Y:S01]  /*47b0*/  FMNMX.FTZ R92, R60, R113, !PT ;  /* 0x000000713c5c7209 */ /* 0x000fe20007810000 */
[----:B------:R-:W-:-:S02]  /*47c0*/  FFMA.FTZ R113, R96, UR10, -R119 ;  /* 0x0000000a60717c23 */ /* 0x000fc40008010877 */
[----:B------:R-:W-:Y:S01]  /*47d0*/  MUFU.EX2 R69, R69 ;  /* 0x0000004500457308 */ /* 0x000fe20000000800 */
[----:B------:R-:W-:Y:S01]  /*47e0*/  FMNMX.FTZ R95, R61, R92, !PT ;  /* 0x0000005c3d5f7209 */ /* 0x000fe20007810000 */
[----:B-1----:R-:W-:-:S03]  /*47f0*/  FFMA.FTZ R115, R100, UR10, -R119 ;  /* 0x0000000a64737c23 */ /* 0x002fc60008010877 */
[----:B------:R-:W-:-:S03]  /*4800*/  FMNMX.FTZ R95, R24, R95, !PT ;  /* 0x0000005f185f7209 */ /* 0x000fc60007810000 */
[----:B------:R-:W-:Y:S01]  /*4810*/  MUFU.EX2 R92, R120 ;  /* 0x00000078005c7308 */ /* 0x000fe20000000800 */
[----:B------:R-:W-:-:S04]  /*4820*/  FMNMX.FTZ R96, R62, R95, !PT ;  /* 0x0000005f3e607209 */ /* 0x000fc80007810000 */
[----:B------:R-:W-:-:S03]  /*4830*/  FMNMX.FTZ R95, R25, R96, !PT ;  /* 0x00000060195f7209 */ /* 0x000fc60007810000 */
[----:B------:R-:W1:Y:S01]  /*4840*/  MUFU.EX2 R72, R72 ;  /* 0x0000004800487308 */ /* 0x000e620000000800 */
[----:B------:R-:W-:-:S04]  /*4850*/  FMNMX.FTZ R96, R26, R95, !PT ;  /* 0x0000005f1a607209 */ /* 0x000fc80007810000 */
[----:B------:R-:W-:-:S03]  /*4860*/  FMNMX.FTZ R96, R27, R96, !PT ;  /* 0x000000601b607209 */ /* 0x000fc60007810000 */
[----:B------:R-:W-:Y:S01]  /*4870*/  MUFU.EX2 R95, R115 ;  /* 0x00000073005f7308 */ /* 0x000fe20000000800 */
[----:B------:R-:W-:-:S04]  /*4880*/  FMNMX.FTZ R99, R63, R96, !PT ;  /* 0x000000603f637209 */ /* 0x000fc80007810000 */
[----:B------:R-:W-:-:S03]  /*4890*/  FMNMX.FTZ R100, R28, R99, !PT ;  /* 0x000000631c647209 */ /* 0x000fc60007810000 */
[----:B------:R2:W-:Y:S01]  /*48a0*/  MUFU.EX2 R96, R121 ;  /* 0x0000007900607308 */ /* 0x0005e20000000800 */
[----:B------:R-:W-:Y:S02]  /*48b0*/  FMNMX.FTZ R99, R29, R100, !PT ;  /* 0x000000641d637209 */ /* 0x000fe40007810000 */
[----:B-1----:R-:W-:Y:S02]  /*48c0*/  F2FP.SATFINITE.E4M3.F32.PACK_AB_MERGE_C R202, R72, R69, RZ ;  /* 0x0000004548ca723e */ /* 0x002fe400048070ff */
[----:B------:R-:W-:Y:S02]  /*48d0*/  FMNMX.FTZ R99, R64, R99, !PT ;  /* 0x0000006340637209 */ /* 0x000fe40007810000 */
[----:B------:R-:W-:Y:S01]  /*48e0*/  F2FP.SATFINITE.E4M3.F32.PACK_AB_MERGE_C R202, R38, R35, R202 ;  /* 0x0000002326ca723e */ /* 0x000fe200048070ca */
[----:B------:R-:W-:Y:S01]  /*48f0*/  MUFU.EX2 R100, R129 ;  /* 0x0000008100647308 */ /* 0x000fe20000000800 */
[----:B------:R-:W-:Y:S01]  /*4900*/  FMNMX.FTZ R120, R30, R99, !PT ;  /* 0x000000631e787209 */ /* 0x000fe20007810000 */
[--C-:B--2---:R-:W-:Y:S01]  /*4910*/  FFMA.FTZ R121, R86, UR10, -R119.reuse ;  /* 0x0000000a56797c23 */ /* 0x104fe20008010877 */
        /* <DEDUP_REMOVED lines=29> */
[----:B------:R-:W1:Y:S01]  /*4af0*/  MUFU.EX2 R75, R75 ;  /* 0x0000004b004b7308 */ /* 0x000e620000000800 */
[----:B------:R-:W-:-:S05]  /*4b00*/  FMNMX.FTZ R124, R123, R124, !PT ;  /* 0x0000007c7b7c7209 */ /* 0x000fca0007810000 */
[----:B------:R-:W2:Y:S02]  /*4b10*/  SHFL.BFLY PT, R99, R124, 0x2, 0x1f ;  /* 0x0c401f007c637f89 */ /* 0x000ea400000e0000 */
[----:B------:R-:W-:Y:S08]  /*4b20*/  MUFU.EX2 R73, R73 ;  /* 0x0000004900497308 */ /* 0x000ff00000000800 */
[----:B------:R-:W-:Y:S01]  /*4b30*/  MUFU.EX2 R76, R76 ;  /* 0x0000004c004c7308 */ /* 0x000fe20000000800 */
[----:B-1----:R-:W-:-:S04]  /*4b40*/  F2FP.SATFINITE.E4M3.F32.PACK_AB_MERGE_C R204, R75, R74, RZ ;  /* 0x0000004a4bcc723e */ /* 0x002fc800048070ff */
[----:B------:R-:W-:-:S03]  /*4b50*/  F2FP.SATFINITE.E4M3.F32.PACK_AB_MERGE_C R204, R71, R70, R204 ;  /* 0x0000004647cc723e */ /* 0x000fc600048070cc */
[----:B------:R-:W1:Y:S01]  /*4b60*/  MUFU.EX2 R77, R77 ;  /* 0x0000004d004d7308 */ /* 0x000e620000000800 */
[----:B--2---:R-:W-:-:S07]  /*4b70*/  FMNMX.FTZ R129, R124, R99, !PT ;  /* 0x000000637c817209 */ /* 0x004fce0007810000 */
[----:B------:R-:W-:Y:S01]  /*4b80*/  MUFU.EX2 R79, R79 ;  /* 0x0000004f004f7308 */ /* 0x000fe20000000800 */
[----:B------:R-:W2:Y:S07]  /*4b90*/  SHFL.BFLY PT, R124, R129, 0x1, 0x1f ;  /* 0x0c201f00817c7f89 */ /* 0x000eae00000e0000 */
[----:B------:R-:W3:Y:S01]  /*4ba0*/  MUFU.EX2 R83, R83 ;  /* 0x0000005300537308 */ /* 0x000ee20000000800 */
[----:B-1----:R-:W-:-:S04]  /*4bb0*/  F2FP.SATFINITE.E4M3.F32.PACK_AB_MERGE_C R206, R80, R77, RZ ;  /* 0x0000004d50ce723e */ /* 0x002fc800048070ff */
[----:B------:R-:W-:-:S03]  /*4bc0*/  F2FP.SATFINITE.E4M3.F32.PACK_AB_MERGE_C R206, R76, R73, R206 ;  /* 0x000000494cce723e */ /* 0x000fc600048070ce */
[----:B------:R-:W-:Y:S08]  /*4bd0*/  MUFU.EX2 R103, R103 ;  /* 0x0000006700677308 */ /* 0x000ff00000000800 */
[----:B------:R-:W-:Y:S01]  /*4be0*/  MUFU.EX2 R105, R105 ;  /* 0x0000006900697308 */ /* 0x000fe20000000800 */
[----:B---3--:R-:W-:Y:S02]  /*4bf0*/  F2FP.SATFINITE.E4M3.F32.PACK_AB_MERGE_C R208, R104, R83, RZ ;  /* 0x0000005368d0723e */ /* 0x008fe400048070ff */
[----:B--2---:R-:W-:Y:S01]  /*4c00*/  FMNMX.FTZ R99, R129, R124, !PT ;  /* 0x0000007c81637209 */ /* 0x004fe20007810000 */
[----:B------:R-:W-:Y:S01]  /*4c10*/  IMAD.U32 R124, RZ, RZ, UR10 ;  /* 0x0000000aff7c7e24 */ /* 0x000fe2000f8e00ff */
[----:B------:R-:W-:-:S02]  /*4c20*/  F2FP.SATFINITE.E4M3.F32.PACK_AB_MERGE_C R208, R84, R79, R208 ;  /* 0x0000004f54d0723e */ /* 0x000fc400048070d0 */
[C---:B------:R-:W-:Y:S01]  /*4c30*/  FSETP.NEU.FTZ.AND P1, PT, R99.reuse, -INF , PT ;  /* 0xff8000006300780b */ /* 0x040fe20003f3d000 */
[----:B------:R-:W-:Y:S01]  /*4c40*/  FFMA.FTZ R124, R99, R124, -8 ;  /* 0xc1000000637c7423 */ /* 0x000fe2000001007c */
[----:B------:R-:W-:Y:S04]  /*4c50*/  MUFU.EX2 R112, R112 ;  /* 0x0000007000707308 */ /* 0x000fe80000000800 */
[----:B------:R-:W-:Y:S02]  /*4c60*/  FSEL R122, R124, RZ, P1 ;  /* 0x000000ff7c7a7208 */ /* 0x000fe40000800000 */
[----:B------:R-:W-:Y:S02]  /*4c70*/  PLOP3.LUT P1, PT, PT, PT, UP0, 0x80, 0x0 ;  /* 0x000000000000781c */ /* 0x000fe40003f2f008 */
        /* <DEDUP_REMOVED lines=18> */
[----:B------:R-:W-:Y:S01]  /*4da0*/  FADD.FTZ R51, R6, R31 ;  /* 0x0000001f06337221 */ /* 0x000fe20000010000 */
[----:B------:R-:W-:-:S01]  /*4db0*/  FFMA.FTZ R11, R15, UR10, -R122 ;  /* 0x0000000a0f0b7c23 */ /* 0x000fc2000801087a */
[--C-:B------:R-:W-:Y:S01]  /*4dc0*/  FFMA.FTZ R42, R43, UR10, -R122.reuse ;  /* 0x0000000a2b2a7c23 */ /* 0x100fe2000801087a */
[----:B------:R-:W-:-:S01]  /*4dd0*/  FFMA.FTZ R15, R45, UR10, -R122 ;  /* 0x0000000a2d0f7c23 */ /* 0x000fc2000801087a */
[--C-:B------:R-:W-:Y:S01]  /*4de0*/  FFMA.FTZ R43, R53, UR10, -R122.reuse ;  /* 0x0000000a352b7c23 */ /* 0x100fe2000801087a */
[----:B------:R-:W-:-:S01]  /*4df0*/  FFMA.FTZ R45, R47, UR10, -R122 ;  /* 0x0000000a2f2d7c23 */ /* 0x000fc2000801087a */
[----:B------:R-:W2:Y:S01]  /*4e00*/  MUFU.EX2 R124, R124 ;  /* 0x0000007c007c7308 */ /* 0x000ea20000000800 */
[----:B------:R-:W-:-:S01]  /*4e10*/  FFMA.FTZ R53, R56, UR10, -R122 ;  /* 0x0000000a38357c23 */ /* 0x000fc2000801087a */
[----:B------:R-:W-:Y:S01]  /*4e20*/  FFMA.FTZ R47, R58, UR10, -R122 ;  /* 0x0000000a3a2f7c23 */ /* 0x000fe2000801087a */
[----:B------:R-:W-:-:S01]  /*4e30*/  FADD.FTZ R56, R34, R51 ;  /* 0x0000003322387221 */ /* 0x000fc20000010000 */
[--C-:B------:R-:W-:Y:S01]  /*4e40*/  FFMA.FTZ R135, R44, UR10, -R122.reuse ;  /* 0x0000000a2c877c23 */ /* 0x100fe2000801087a */
[----:B------:R-:W-:-:S01]  /*4e50*/  FFMA.FTZ R44, R54, UR10, -R122 ;  /* 0x0000000a362c7c23 */ /* 0x000fc2000801087a */
[----:B------:R-:W-:Y:S01]  /*4e60*/  FFMA.FTZ R54, R59, UR10, -R122 ;  /* 0x0000000a3b367c23 */ /* 0x000fe2000801087a */
[----:B------:R-:W-:-:S01]  /*4e70*/  FADD.FTZ R56, R39, R56 ;  /* 0x0000003827387221 */ /* 0x000fc20000010000 */
        /* <DEDUP_REMOVED lines=10> */
[----:B------:R-:W-:Y:S01]  /*4f20*/  FADD.FTZ R57, R35, R56 ;  /* 0x0000003823397221 */ /* 0x000fe20000010000 */
[----:B------:R-:W-:-:S01]  /*4f30*/  FFMA.FTZ R25, R25, UR10, -R122 ;  /* 0x0000000a19197c23 */ /* 0x000fc2000801087a */
[--C-:B0-----:R-:W-:Y:S01]  /*4f40*/  FFMA.FTZ R5, R26, UR10, -R122.reuse ;  /* 0x0000000a1a057c23 */ /* 0x101fe2000801087a */
[----:B------:R-:W-:-:S01]  /*4f50*/  FFMA.FTZ R26, R27, UR10, -R122 ;  /* 0x0000000a1b1a7c23 */ /* 0x000fc2000801087a */
[----:B------:R-:W-:Y:S01]  /*4f60*/  FADD.FTZ R56, R38, R57 ;  /* 0x0000003926387221 */ /* 0x000fe20000010000 */
[----:B------:R-:W-:-:S01]  /*4f70*/  FFMA.FTZ R48, R48, UR10, -R122 ;  /* 0x0000000a30307c23 */ /* 0x000fc2000801087a */
[----:B------:R-:W0:Y:S01]  /*4f80*/  MUFU.EX2 R10, R10 ;  /* 0x0000000a000a7308 */ /* 0x000e220000000800 */
[----:B---3--:R-:W-:-:S01]  /*4f90*/  FADD.FTZ R58, R129, R58 ;  /* 0x0000003a813a7221 */ /* 0x008fc20000010000 */
[----:B------:R-:W-:Y:S01]  /*4fa0*/  FADD.FTZ R57, R69, R56 ;  /* 0x0000003845397221 */ /* 0x000fe20000010000 */
[----:B------:R-:W-:-:S01]  /*4fb0*/  FFMA.FTZ R28, R28, UR10, -R122 ;  /* 0x0000000a1c1c7c23 */ /* 0x000fc2000801087a */
[--C-:B------:R-:W-:Y:S01]  /*4fc0*/  FFMA.FTZ R51, R61, UR10, -R122.reuse ;  /* 0x0000000a3d337c23 */ /* 0x100fe2000801087a */
[----:B------:R-:W-:-:S01]  /*4fd0*/  FFMA.FTZ R29, R29, UR10, -R122 ;  /* 0x0000000a1d1d7c23 */ /* 0x000fc2000801087a */
[----:B------:R-:W-:Y:S01]  /*4fe0*/  FADD.FTZ R57, R72, R57 ;  /* 0x0000003948397221 */ /* 0x000fe20000010000 */
[----:B------:R-:W-:-:S01]  /*4ff0*/  FFMA.FTZ R24, R24, UR10, -R122 ;  /* 0x0000000a18187c23 */ /* 0x000fc2000801087a */
[----:B------:R-:W2:Y:S01]  /*5000*/  MUFU.EX2 R126, R126 ;  /* 0x0000007e007e7308 */ /* 0x000ea20000000800 */
[----:B-1----:R-:W-:-:S01]  /*5010*/  FADD.FTZ R59, R9, R58 ;  /* 0x0000003a093b7221 */ /* 0x002fc20000010000 */
[----:B------:R-:W-:Y:S01]  /*5020*/  FADD.FTZ R60, R70, R57 ;  /* 0x00000039463c7221 */ /* 0x000fe20000010000 */
        /* <DEDUP_REMOVED lines=10> */
[----:B------:R-:W-:Y:S01]  /*50d0*/  F2FP.SATFINITE.E4M3.F32.PACK_AB_MERGE_C R124, R129, R124, RZ ;  /* 0x0000007c817c723e */ /* 0x000fe200048070ff */
[--C-:B------:R-:W-:Y:S01]  /*50e0*/  FFMA.FTZ R67, R67, UR10, -R122.reuse ;  /* 0x0000000a43437c23 */ /* 0x100fe2000801087a */
[----:B------:R-:W-:-:S01]  /*50f0*/  FFMA.FTZ R68, R68, UR10, -R122 ;  /* 0x0000000a44447c23 */ /* 0x000fc2000801087a */
[----:B------:R-:W0:Y:S01]  /*5100*/  MUFU.EX2 R11, R11 ;  /* 0x0000000b000b7308 */ /* 0x000e220000000800 */
[----:B--2---:R-:W-:-:S01]  /*5110*/  FADD.FTZ R58, R126, R59 ;  /* 0x0000003b7e3a7221 */ /* 0x004fc20000010000 */
[----:B------:R-:W-:Y:S01]  /*5120*/  FADD.FTZ R59, R71, R60 ;  /* 0x0000003c473b7221 */ /* 0x000fe20000010000 */
[----:B------:R-:W-:Y:S01]  /*5130*/  F2FP.SATFINITE.E4M3.F32.PACK_AB_MERGE_C R201, R8, R7, R124 ;  /* 0x0000000708c9723e */ /* 0x000fe2000480707c */
[--C-:B------:R-:W-:Y:S01]  /*5140*/  FFMA.FTZ R128, R128, UR10, -R122.reuse ;  /* 0x0000000a80807c23 */ /* 0x100fe2000801087a */
[----:B------:R-:W-:-:S01]  /*5150*/  FFMA.FTZ R131, R131, UR10, -R122 ;  /* 0x0000000a83837c23 */ /* 0x000fc2000801087a */
[----:B------:R-:W-:Y:S01]  /*5160*/  FADD.FTZ R60, R74, R59 ;  /* 0x0000003b4a3c7221 */ /* 0x000fe20000010000 */
[----:B------:R-:W-:-:S01]  /*5170*/  FFMA.FTZ R125, R125, UR10, -R122 ;  /* 0x0000000a7d7d7c23 */ /* 0x000fc2000801087a */
[----:B------:R-:W2:Y:S01]  /*5180*/  MUFU.EX2 R12, R12 ;  /* 0x0000000c000c7308 */ /* 0x000ea20000000800 */
[----:B-1----:R-:W-:-:S01]  /*5190*/  FADD.FTZ R58, R133, R58 ;  /* 0x0000003a853a7221 */ /* 0x002fc20000010000 */
[----:B------:R-:W-:Y:S01]  /*51a0*/  FADD.FTZ R60, R75, R60 ;  /* 0x0000003c4b3c7221 */ /* 0x000fe20000010000 */
[----:B------:R-:W-:Y:S01]  /*51b0*/  F2FP.SATFINITE.E4M3.F32.PACK_AB_MERGE_C R126, R133, R126, RZ ;  /* 0x0000007e857e723e */ /* 0x000fe200048070ff */
[----:B------:R-:W-:Y:S01]  /*51c0*/  FFMA.FTZ R127, R127, UR10, -R122 ;  /* 0x0000000a7f7f7c23 */ /* 0x000fe2000801087a */
[----:B------:R-:W-:Y:S01]  /*51d0*/  F2FP.SATFINITE.E4M3.F32.PACK_AB_MERGE_C R210, R112, R105, RZ ;  /* 0x0000006970d2723e */ /* 0x000fe200048070ff */
[----:B------:R-:W-:Y:S01]  /*51e0*/  FADD.FTZ R59, R73, R60 ;  /* 0x0000003c493b7221 */ /* 0x000fe20000010000 */
[----:B------:R-:W-:Y:S01]  /*51f0*/  F2FP.SATFINITE.E4M3.F32.PACK_AB_MERGE_C R203, R10, R9, R126 ;  /* 0x000000090acb723e */ /* 0x000fe2000480707e */
[----:B------:R-:W1:Y:S01]  /*5200*/  MUFU.EX2 R21, R21 ;  /* 0x0000001500157308 */ /* 0x000e620000000800 */
[----:B0-----:R-:W-:-:S01]  /*5210*/  FADD.FTZ R57, R11, R58 ;  /* 0x0000003a0b397221 */ /* 0x001fc20000010000 */
[----:B------:R-:W-:Y:S01]  /*5220*/  F2FP.SATFINITE.E4M3.F32.PACK_AB_MERGE_C R210, R106, R103, R210 ;  /* 0x000000676ad2723e */ /* 0x000fe200048070d2 */
[----:B------:R-:W-:-:S02]  /*5230*/  IMAD.MOV.U32 R75, RZ, RZ, R87 ;  /* 0x000000ffff4b7224 */ /* 0x000fc400078e0057 */
[--C-:B------:R-:W-:Y:S02]  /*5240*/  IMAD.MOV.U32 R74, RZ, RZ, R87.reuse ;  /* 0x000000ffff4a7224 */ /* 0x100fe400078e0057 */
[----:B------:R-:W-:Y:S01]  /*5250*/  IMAD.MOV.U32 R73, RZ, RZ, R87 ;  /* 0x000000ffff497224 */ /* 0x000fe200078e0057 */
[----:B------:R-:W0:Y:S01]  /*5260*/  MUFU.EX2 R130, R130 ;  /* 0x0000008200827308 */ /* 0x000e220000000800 */
[----:B--2---:R-:W-:-:S01]  /*5270*/  FADD.FTZ R58, R12, R57 ;  /* 0x000000390c3a7221 */ /* 0x004fc20000010000 */
[--C-:B------:R-:W-:Y:S02]  /*5280*/  IMAD.MOV.U32 R72, RZ, RZ, R87.reuse ;  /* 0x000000ffff487224 */ /* 0x100fe400078e0057 */
[--C-:B------:R-:W-:Y:S02]  /*5290*/  IMAD.MOV.U32 R71, RZ, RZ, R87.reuse ;  /* 0x000000ffff477224 */ /* 0x100fe400078e0057 */
[----:B------:R-:W-:Y:S02]  /*52a0*/  IMAD.MOV.U32 R70, RZ, RZ, R87 ;  /* 0x000000ffff467224 */ /* 0x000fe400078e0057 */
[----:B------:R-:W2:Y:S01]  /*52b0*/  MUFU.EX2 R13, R13 ;  /* 0x0000000d000d7308 */ /* 0x000ea20000000800 */
[----:B-1----:R-:W-:-:S01]  /*52c0*/  FADD.FTZ R57, R21, R58 ;  /* 0x0000003a15397221 */ /* 0x002fc20000010000 */
[----:B------:R-:W-:-:S02]  /*52d0*/  IMAD.MOV.U32 R69, RZ, RZ, R87 ;  /* 0x000000ffff457224 */ /* 0x000fc400078e0057 */
[--C-:B------:R-:W-:Y:S02]  /*52e0*/  IMAD.MOV.U32 R62, RZ, RZ, R87.reuse ;  /* 0x000000ffff3e7224 */ /* 0x100fe400078e0057 */
[----:B------:R-:W-:Y:S02]  /*52f0*/  IMAD.MOV.U32 R35, RZ, RZ, R87 ;  /* 0x000000ffff237224 */ /* 0x000fe400078e0057 */
[----:B------:R-:W1:Y:S01]  /*5300*/  MUFU.EX2 R14, R14 ;  /* 0x0000000e000e7308 */ /* 0x000e620000000800 */
[----:B0-----:R-:W-:-:S01]  /*5310*/  FADD.FTZ R58, R130, R57 ;  /* 0x00000039823a7221 */ /* 0x001fc20000010000 */
[----:B------:R-:W-:Y:S01]  /*5320*/  FFMA.FTZ R57, R30, UR10, -R122 ;  /* 0x0000000a1e397c23 */ /* 0x000fe2000801087a */
[----:B------:R-:W-:-:S01]  /*5330*/  FADD.FTZ R30, R76, R59 ;  /* 0x0000003b4c1e7221 */ /* 0x000fc20000010000 */
[----:B------:R-:W-:Y:S01]  /*5340*/  F2FP.SATFINITE.E4M3.F32.PACK_AB_MERGE_C R130, R130, R21, RZ ;  /* 0x000000158282723e */ /* 0x000fe200048070ff */
[----:B------:R-:W-:Y:S02]  /*5350*/  IMAD.MOV.U32 R76, RZ, RZ, R87 ;  /* 0x000000ffff4c7224 */ /* 0x000fe400078e0057 */
[----:B------:R-:W-:Y:S01]  /*5360*/  FADD.FTZ R59, R77, R30 ;  /* 0x0000001e4d3b7221 */ /* 0x000fe20000010000 */
[----:B------:R-:W0:Y:S01]  /*5370*/  MUFU.EX2 R42, R42 ;  /* 0x0000002a002a7308 */ /* 0x000e220000000800 */
[----:B------:R-:W-:-:S02]  /*5380*/  F2FP.SATFINITE.E4M3.F32.PACK_AB_MERGE_C R205, R12, R11, R130 ;  /* 0x0000000b0ccd723e */ /* 0x000fc40004807082 */
[----:B------:R-:W-:-:S05]  /*5390*/  MOV R77, R87 ;  /* 0x00000057004d7202 */ /* 0x000fca0000000f00 */
[----:B------:R-:W3:Y:S08]  /*53a0*/  MUFU.EX2 R135, R135 ;  /* 0x0000008700877308 */ /* 0x000ef00000000800 */
[----:B------:R-:W4:Y:S08]  /*53b0*/  MUFU.EX2 R15, R15 ;  /* 0x0000000f000f7308 */ /* 0x000f300000000800 */
[----:B------:R2:W-:Y:S08]  /*53c0*/  MUFU.EX2 R27, R25 ;  /* 0x00000019001b7308 */ /* 0x0005f00000000800 */
[----:B------:R-:W5:Y:S01]  /*53d0*/  MUFU.EX2 R20, R20 ;  /* 0x0000001400147308 */ /* 0x000f620000000800 */
[----:B--2---:R-:W-:-:S01]  /*53e0*/  FADD.FTZ R25, R13, R58 ;  /* 0x0000003a0d197221 */ /* 0x004fc20000010000 */
[----:B------:R-:W-:Y:S01]  /*53f0*/  FFMA.FTZ R58, R32, UR10, -R122 ;  /* 0x0000000a203a7c23 */ /* 0x000fe2000801087a */
[----:B------:R-:W-:-:S01]  /*5400*/  FADD.FTZ R32, R80, R59 ;  /* 0x0000003b50207221 */ /* 0x000fc20000010000 */
[----:B------:R-:W-:Y:S01]  /*5410*/  FFMA.FTZ R122, R123, UR10, -R122 ;  /* 0x0000000a7b7a7c23 */ /* 0x000fe2000801087a */
[----:B-1----:R-:W-:-:S01]  /*5420*/  FADD.FTZ R25, R14, R25 ;  /* 0x000000190e197221 */ /* 0x002fc20000010000 */
[----:B------:R-:W-:-:S02]  /*5430*/  IMAD.MOV.U32 R80, RZ, RZ, R87 ;  /* 0x000000ffff507224 */ /* 0x000fc400078e0057 */
[----:B------:R-:W1:Y:S01]  /*5440*/  MUFU.EX2 R45, R45 ;  /* 0x0000002d002d7308 */ /* 0x000e620000000800 */
[----:B0-----:R-:W-:-:S01]  /*5450*/  FADD.FTZ R30, R42, R25 ;  /* 0x000000192a1e7221 */ /* 0x001fc20000010000 */
[----:B------:R-:W-:Y:S01]  /*5460*/  FADD.FTZ R25, R79, R32 ;  /* 0x000000204f197221 */ /* 0x000fe20000010000 */
[----:B------:R-:W-:Y:S02]  /*5470*/  IMAD.MOV.U32 R79, RZ, RZ, R87 ;  /* 0x000000ffff4f7224 */ /* 0x000fe400078e0057 */
[----:B---3--:R-:W-:Y:S01]  /*5480*/  FADD.FTZ R30, R135, R30 ;  /* 0x0000001e871e7221 */ /* 0x008fe20000010000 */
[----:B------:R-:W-:-:S01]  /*5490*/  FADD.FTZ R32, R84, R25 ;  /* 0x0000001954207221 */ /* 0x000fc20000010000 */
[----:B------:R-:W-:Y:S01]  /*54a0*/  F2FP.SATFINITE.E4M3.F32.PACK_AB_MERGE_C R135, R135, R42, RZ ;  /* 0x0000002a8787723e */ /* 0x000fe200048070ff */
[----:B------:R-:W0:Y:S01]  /*54b0*/  MUFU.EX2 R48, R48 ;  /* 0x0000003000307308 */ /* 0x000e220000000800 */
[----:B----4-:R-:W-:-:S01]  /*54c0*/  FADD.FTZ R59, R15, R30 ;  /* 0x0000001e0f3b7221 */ /* 0x010fc20000010000 */
[----:B------:R-:W-:Y:S01]  /*54d0*/  FADD.FTZ R25, R83, R32 ;  /* 0x0000002053197221 */ /* 0x000fe20000010000 */
[----:B------:R-:W-:Y:S01]  /*54e0*/  F2FP.SATFINITE.E4M3.F32.PACK_AB_MERGE_C R207, R14, R13, R135 ;  /* 0x0000000d0ecf723e */ /* 0x000fe20004807087 */
[----:B------:R-:W-:-:S02]  /*54f0*/  IMAD.MOV.U32 R84, RZ, RZ, R87 ;  /* 0x000000ffff547224 */ /* 0x000fc400078e0057 */
[----:B-----5:R-:W-:-:S01]  /*5500*/  FADD.FTZ R60, R20, R59 ;  /* 0x0000003b143c7221 */ /* 0x020fc20000010000 */
[----:B------:R-:W-:Y:S01]  /*5510*/  FADD.FTZ R32, R104, R25 ;  /* 0x0000001968207221 */ /* 0x000fe20000010000 */
[----:B------:R-:W-:Y:S01]  /*5520*/  IMAD.MOV.U32 R83, RZ, RZ, R87 ;  /* 0x000000ffff537224 */ /* 0x000fe200078e0057 */
[----:B------:R-:W2:Y:S01]  /*5530*/  MUFU.EX2 R40, R40 ;  /* 0x0000002800287308 */ /* 0x000ea20000000800 */
[----:B-1----:R-:W-:-:S01]  /*5540*/  FADD.FTZ R59, R45, R60 ;  /* 0x0000003c2d3b7221 */ /* 0x002fc20000010000 */
[----:B------:R-:W-:Y:S01]  /*5550*/  FADD.FTZ R61, R103, R32 ;  /* 0x00000020673d7221 */ /* 0x000fe20000010000 */
[----:B------:R-:W-:-:S03]  /*5560*/  IMAD.MOV.U32 R60, RZ, RZ, R87 ;  /* 0x000000ffff3c7224 */ /* 0x000fc600078e0057 */
[----:B------:R-:W-:Y:S01]  /*5570*/  FADD.FTZ R32, R106, R61 ;  /* 0x0000003d6a207221 */ /* 0x000fe20000010000 */
[----:B------:R-:W-:Y:S01]  /*5580*/  MOV R61, R87 ;  /* 0x00000057003d7202 */ /* 0x000fe20000000f00 */
        /* <DEDUP_REMOVED lines=8> */
[----:B------:R-:W-:-:S07]  /*5610*/  MOV R45, R87 ;  /* 0x00000057002d7202 */ /* 0x000fce0000000f00 */
[----:B------:R-:W3:Y:S08]  /*5620*/  MUFU.EX2 R50, R50 ;  /* 0x0000003200327308 */ /* 0x000ef00000000800 */
[----:B------:R-:W4:Y:S08]  /*5630*/  MUFU.EX2 R43, R43 ;  /* 0x0000002b002b7308 */ /* 0x000f300000000800 */
[----:B------:R2:W-:Y:S08]  /*5640*/  MUFU.EX2 R30, R28 ;  /* 0x0000001c001e7308 */ /* 0x0005f00000000800 */
[----:B------:R-:W-:Y:S01]  /*5650*/  MUFU.EX2 R44, R44 ;  /* 0x0000002c002c7308 */ /* 0x000fe20000000800 */
[----:B--2---:R-:W-:-:S01]  /*5660*/  FADD.FTZ R28, R40, R59 ;  /* 0x0000003b281c7221 */ /* 0x004fc20000010000 */
[----:B------:R-:W-:-:S03]  /*5670*/  IMAD.MOV.U32 R59, RZ, RZ, R87 ;  /* 0x000000ffff3b7224 */ /* 0x000fc600078e0057 */
[----:B-1----:R-:W-:-:S03]  /*5680*/  FADD.FTZ R34, R41, R28 ;  /* 0x0000001c29227221 */ /* 0x002fc60000010000 */
[----:B------:R-:W1:Y:S08]  /*5690*/  MUFU.EX2 R89, R89 ;  /* 0x0000005900597308 */ /* 0x000e700000000800 */
[----:B------:R-:W2:Y:S08]  /*56a0*/  MUFU.EX2 R52, R52 ;  /* 0x0000003400347308 */ /* 0x000eb00000000800 */
[----:B------:R0:W-:Y:S08]  /*56b0*/  MUFU.EX2 R25, R29 ;  /* 0x0000001d00197308 */ /* 0x0001f00000000800 */
[----:B------:R-:W5:Y:S01]  /*56c0*/  MUFU.EX2 R90, R90 ;  /* 0x0000005a005a7308 */ /* 0x000f620000000800 */
[----:B0-----:R-:W-:-:S01]  /*56d0*/  FADD.FTZ R29, R49, R34 ;  /* 0x00000022311d7221 */ /* 0x001fc20000010000 */
[----:B------:R-:W-:Y:S01]  /*56e0*/  FADD.FTZ R34, R108, R39 ;  /* 0x000000276c227221 */ /* 0x000fe20000010000 */
[----:B---3--:R-:W-:-:S02]  /*56f0*/  F2FP.SATFINITE.E4M3.F32.PACK_AB_MERGE_C R49, R50, R49, RZ ;  /* 0x000000313231723e */ /* 0x008fc400048070ff */
[----:B------:R-:W-:Y:S01]  /*5700*/  FADD.FTZ R32, R50, R29 ;  /* 0x0000001d32207221 */ /* 0x000fe20000010000 */
[----:B------:R-:W-:-:S01]  /*5710*/  FADD.FTZ R34, R109, R34 ;  /* 0x000000226d227221 */ /* 0x000fc20000010000 */
[----:B------:R-:W-:Y:S01]  /*5720*/  F2FP.SATFINITE.E4M3.F32.PACK_AB_MERGE_C R211, R41, R40, R49 ;  /* 0x0000002829d3723e */ /* 0x000fe20004807031 */
[----:B------:R-:W0:Y:S01]  /*5730*/  MUFU.EX2 R53, R53 ;  /* 0x0000003500357308 */ /* 0x000e220000000800 */
[----:B----4-:R-:W-:-:S01]  /*5740*/  FADD.FTZ R29, R43, R32 ;  /* 0x000000202b1d7221 */ /* 0x010fc20000010000 */
[----:B-1----:R-:W-:Y:S01]  /*5750*/  FADD.FTZ R39, R89, R34 ;  /* 0x0000002259277221 */ /* 0x002fe20000010000 */
[----:B------:R-:W-:Y:S02]  /*5760*/  IMAD.MOV.U32 R50, RZ, RZ, R87 ;  /* 0x000000ffff327224 */ /* 0x000fe400078e0057 */
[----:B------:R-:W-:Y:S01]  /*5770*/  FADD.FTZ R29, R44, R29 ;  /* 0x0000001d2c1d7221 */ /* 0x000fe20000010000 */
[----:B------:R-:W-:Y:S02]  /*5780*/  IMAD.MOV.U32 R49, RZ, RZ, R87 ;  /* 0x000000ffff317224 */ /* 0x000fe400078e0057 */
[----:B------:R-:W1:Y:S01]  /*5790*/  MUFU.EX2 R46, R46 ;  /* 0x0000002e002e7308 */ /* 0x000e620000000800 */
[----:B--2---:R-:W-:-:S01]  /*57a0*/  FADD.FTZ R34, R52, R29 ;  /* 0x0000001d34227221 */ /* 0x004fc20000010000 */
[C---:B-----5:R-:W-:Y:S01]  /*57b0*/  FADD.FTZ R39, R90.reuse, R39 ;  /* 0x000000275a277221 */ /* 0x060fe20000010000 */
[----:B------:R-:W-:Y:S01]  /*57c0*/  F2FP.SATFINITE.E4M3.F32.PACK_AB_MERGE_C R212, R90, R89, RZ ;  /* 0x000000595ad4723e */ /* 0x000fe200048070ff */
[----:B------:R-:W-:-:S02]  /*57d0*/  IMAD.MOV.U32 R41, RZ, RZ, R87 ;  /* 0x000000ffff297224 */ /* 0x000fc400078e0057 */
[----:B------:R-:W-:Y:S01]  /*57e0*/  IMAD.MOV.U32 R40, RZ, RZ, R87 ;  /* 0x000000ffff287224 */ /* 0x000fe200078e0057 */
[----:B------:R-:W-:Y:S01]  /*57f0*/  F2FP.SATFINITE.E4M3.F32.PACK_AB_MERGE_C R212, R109, R108, R212 ;  /* 0x0000006c6dd4723e */ /* 0x000fe200048070d4 */
        /* <DEDUP_REMOVED lines=8> */
[--C-:B------:R-:W-:Y:S02]  /*5880*/  IMAD.MOV.U32 R52, RZ, RZ, R87.reuse ;  /* 0x000000ffff347224 */ /* 0x100fe400078e0057 */
[--C-:B------:R-:W-:Y:S02]  /*5890*/  IMAD.MOV.U32 R44, RZ, RZ, R87.reuse ;  /* 0x000000ffff2c7224 */ /* 0x100fe400078e0057 */
[----:B------:R-:W-:Y:S02]  /*58a0*/  IMAD.MOV.U32 R43, RZ, RZ, R87 ;  /* 0x000000ffff2b7224 */ /* 0x000fe400078e0057 */
[----:B------:R-:W1:Y:S01]  /*58b0*/  MUFU.EX2 R54, R54 ;  /* 0x0000003600367308 */ /* 0x000e620000000800 */
[----:B--2---:R-:W-:-:S04]  /*58c0*/  FADD.FTZ R29, R93, R34 ;  /* 0x000000225d1d7221 */ /* 0x004fc80000010000 */
[----:B------:R-:W-:-:S03]  /*58d0*/  FADD.FTZ R34, R92, R29 ;  /* 0x0000001d5c227221 */ /* 0x000fc60000010000 */
[----:B------:R-:W2:Y:S01]  /*58e0*/  MUFU.EX2 R113, R113 ;  /* 0x0000007100717308 */ /* 0x000ea20000000800 */
[----:B0-----:R-:W-:-:S07]  /*58f0*/  FADD.FTZ R39, R47, R42 ;  /* 0x0000002a2f277221 */ /* 0x001fce0000010000 */
[----:B------:R-:W0:Y:S01]  /*5900*/  MUFU.EX2 R55, R55 ;  /* 0x0000003700377308 */ /* 0x000e220000000800 */
[----:B-1----:R-:W-:-:S01]  /*5910*/  FADD.FTZ R42, R54, R39 ;  /* 0x00000027362a7221 */ /* 0x002fc20000010000 */
[----:B------:R-:W-:-:S06]  /*5920*/  IMAD.MOV.U32 R39, RZ, RZ, R87 ;  /* 0x000000ffff277224 */ /* 0x000fcc00078e0057 */
[----:B------:R-:W1:Y:S01]  /*5930*/  MUFU.EX2 R51, R51 ;  /* 0x0000003300337308 */ /* 0x000e620000000800 */
[----:B--2---:R-:W-:-:S01]  /*5940*/  FADD.FTZ R34, R113, R34 ;  /* 0x0000002271227221 */ /* 0x004fc20000010000 */
[----:B------:R-:W-:-:S03]  /*5950*/  F2FP.SATFINITE.E4M3.F32.PACK_AB_MERGE_C R214, R113, R92, RZ ;  /* 0x0000005c71d6723e */ /* 0x000fc600048070ff */
[----:B------:R-:W-:Y:S01]  /*5960*/  FADD.FTZ R29, R95, R34 ;  /* 0x000000225f1d7221 */ /* 0x000fe20000010000 */
[----:B------:R-:W-:Y:S02]  /*5970*/  F2FP.SATFINITE.E4M3.F32.PACK_AB_MERGE_C R214, R93, R88, R214 ;  /* 0x000000585dd6723e */ /* 0x000fe400048070d6 */
[----:B------:R-:W2:Y:S01]  /*5980*/  MUFU.EX2 R24, R24 ;  /* 0x0000001800187308 */ /* 0x000ea20000000800 */
[----:B0-----:R-:W-:-:S01]  /*5990*/  FADD.FTZ R42, R55, R42 ;  /* 0x0000002a372a7221 */ /* 0x001fc20000010000 */
[----:B------:R-:W-:Y:S01]  /*59a0*/  FADD.FTZ R29, R96, R29 ;  /* 0x0000001d601d7221 */ /* 0x000fe20000010000 */
[----:B------:R-:W-:Y:S01]  /*59b0*/  F2FP.SATFINITE.E4M3.F32.PACK_AB_MERGE_C R54, R55, R54, RZ ;  /* 0x000000363736723e */ /* 0x000fe200048070ff */
[----:B------:R-:W-:Y:S02]  /*59c0*/  IMAD.MOV.U32 R55, RZ, RZ, R87 ;  /* 0x000000ffff377224 */ /* 0x000fe400078e0057 */
[----:B------:R-:W-:-:S01]  /*59d0*/  FADD.FTZ R6, R100, R29 ;  /* 0x0000001d64067221 */ /* 0x000fc20000010000 */
[----:B------:R-:W-:Y:S01]  /*59e0*/  F2FP.SATFINITE.E4M3.F32.PACK_AB_MERGE_C R100, R115, R100, RZ ;  /* 0x000000647364723e */ /* 0x000fe200048070ff */
[----:B------:R-:W0:Y:S01]  /*59f0*/  MUFU.EX2 R56, R56 ;  /* 0x0000003800387308 */ /* 0x000e220000000800 */
[----:B-1----:R-:W-:-:S01]  /*5a00*/  FADD.FTZ R31, R51, R42 ;  /* 0x0000002a331f7221 */ /* 0x002fc20000010000 */
[----:B------:R-:W-:Y:S01]  /*5a10*/  FADD.FTZ R115, R115, R6 ;  /* 0x0000000673737221 */ /* 0x000fe20000010000 */
[----:B------:R-:W-:Y:S01]  /*5a20*/  F2FP.SATFINITE.E4M3.F32.PACK_AB_MERGE_C R215, R47, R46, R54 ;  /* 0x0000002e2fd7723e */ /* 0x000fe20004807036 */
[--C-:B------:R-:W-:Y:S01]  /*5a30*/  IMAD.MOV.U32 R54, RZ, RZ, R87.reuse ;  /* 0x000000ffff367224 */ /* 0x100fe200078e0057 */
[----:B------:R-:W-:Y:S01]  /*5a40*/  F2FP.SATFINITE.E4M3.F32.PACK_AB_MERGE_C R216, R96, R95, R100 ;  /* 0x0000005f60d8723e */ /* 0x000fe20004807064 */
[----:B------:R-:W-:-:S02]  /*5a50*/  IMAD.MOV.U32 R47, RZ, RZ, R87 ;  /* 0x000000ffff2f7224 */ /* 0x000fc400078e0057 */
[----:B------:R-:W1:Y:S01]  /*5a60*/  MUFU.EX2 R78, R78 ;  /* 0x0000004e004e7308 */ /* 0x000e620000000800 */
[----:B--2---:R-:W-:-:S01]  /*5a70*/  FADD.FTZ R31, R24, R31 ;  /* 0x0000001f181f7221 */ /* 0x004fc20000010000 */
[--C-:B------:R-:W-:Y:S02]  /*5a80*/  IMAD.MOV.U32 R46, RZ, RZ, R87.reuse ;  /* 0x000000ffff2e7224 */ /* 0x100fe400078e0057 */
[----:B------:R-:W-:-:S04]  /*5a90*/  IMAD.MOV.U32 R42, RZ, RZ, R87 ;  /* 0x000000ffff2a7224 */ /* 0x000fc800078e0057 */
[----:B------:R-:W2:Y:S01]  /*5aa0*/  MUFU.EX2 R5, R5 ;  /* 0x0000000500057308 */ /* 0x000ea20000000800 */
[----:B0-----:R-:W-:-:S01]  /*5ab0*/  FADD.FTZ R34, R56, R31 ;  /* 0x0000001f38227221 */ /* 0x001fc20000010000 */
[----:B------:R-:W-:-:S03]  /*5ac0*/  F2FP.SATFINITE.E4M3.F32.PACK_AB_MERGE_C R56, R27, R56, RZ ;  /* 0x000000381b38723e */ /* 0x000fc600048070ff */
[----:B------:R-:W-:Y:S01]  /*5ad0*/  FADD.FTZ R34, R27, R34 ;  /* 0x000000221b227221 */ /* 0x000fe20000010000 */
[----:B------:R-:W-:Y:S01]  /*5ae0*/  F2FP.SATFINITE.E4M3.F32.PACK_AB_MERGE_C R217, R24, R51, R56 ;  /* 0x0000003318d9723e */ /* 0x000fe20004807038 */
[----:B------:R-:W-:Y:S01]  /*5af0*/  IMAD.MOV.U32 R56, RZ, RZ, R87 ;  /* 0x000000ffff387224 */ /* 0x000fe200078e0057 */
[----:B------:R-:W0:Y:S01]  /*5b00*/  MUFU.EX2 R81, R81 ;  /* 0x0000005100517308 */ /* 0x000e220000000800 */
[----:B-1----:R-:W-:-:S01]  /*5b10*/  FADD.FTZ R6, R78, R115 ;  /* 0x000000734e067221 */ /* 0x002fc20000010000 */
[--C-:B------:R-:W-:Y:S02]  /*5b20*/  IMAD.MOV.U32 R51, RZ, RZ, R87.reuse ;  /* 0x000000ffff337224 */ /* 0x100fe400078e0057 */
[----:B------:R-:W-:-:S04]  /*5b30*/  IMAD.MOV.U32 R24, RZ, RZ, R87 ;  /* 0x000000ffff187224 */ /* 0x000fc800078e0057 */
        /* <DEDUP_REMOVED lines=10> */
[----:B------:R-:W-:-:S03]  /*5be0*/  F2FP.SATFINITE.E4M3.F32.PACK_AB_MERGE_C R63, R30, R63, RZ ;  /* 0x0000003f1e3f723e */ /* 0x000fc600048070ff */
[----:B------:R-:W-:Y:S01]  /*5bf0*/  FADD.FTZ R30, R30, R27 ;  /* 0x0000001b1e1e7221 */ /* 0x000fe20000010000 */
[----:B------:R-:W-:Y:S01]  /*5c00*/  F2FP.SATFINITE.E4M3.F32.PACK_AB_MERGE_C R219, R26, R5, R63 ;  /* 0x000000051adb723e */ /* 0x000fe2000480703f */
[----:B------:R-:W-:Y:S01]  /*5c10*/  IMAD.MOV.U32 R63, RZ, RZ, R87 ;  /* 0x000000ffff3f7224 */ /* 0x000fe200078e0057 */
[----:B------:R-:W0:Y:S01]  /*5c20*/  MUFU.EX2 R121, R121 ;  /* 0x0000007900797308 */ /* 0x000e220000000800 */
[C---:B-1----:R-:W-:Y:S01]  /*5c30*/  F2FP.SATFINITE.E4M3.F32.PACK_AB_MERGE_C R82, R85.reuse, R82, RZ ;  /* 0x000000525552723e */ /* 0x042fe200048070ff */
[----:B------:R-:W-:Y:S01]  /*5c40*/  FADD.FTZ R85, R85, R38 ;  /* 0x0000002655557221 */ /* 0x000fe20000010000 */
[----:B------:R-:W-:-:S01]  /*5c50*/  FADD.FTZ R27, R25, R30 ;  /* 0x0000001e191b7221 */ /* 0x000fc20000010000 */
[--C-:B------:R-:W-:Y:S01]  /*5c60*/  IMAD.MOV.U32 R38, RZ, RZ, R87.reuse ;  /* 0x000000ffff267224 */ /* 0x100fe200078e0057 */
[----:B------:R-:W-:Y:S01]  /*5c70*/  F2FP.SATFINITE.E4M3.F32.PACK_AB_MERGE_C R218, R81, R78, R82 ;  /* 0x0000004e51da723e */ /* 0x000fe20004807052 */
[----:B------:R-:W-:Y:S02]  /*5c80*/  IMAD.MOV.U32 R82, RZ, RZ, R87 ;  /* 0x000000ffff527224 */ /* 0x000fe400078e0057 */
[----:B------:R1:W3:Y:S01]  /*5c90*/  MUFU.EX2 R28, R64 ;  /* 0x00000040001c7308 */ /* 0x0002e20000000800 */
[----:B--2---:R-:W-:-:S01]  /*5ca0*/  FADD.FTZ R34, R120, R85 ;  /* 0x0000005578227221 */ /* 0x004fc20000010000 */
[----:B------:R-:W-:-:S02]  /*5cb0*/  IMAD.MOV.U32 R85, RZ, RZ, R87 ;  /* 0x000000ffff557224 */ /* 0x000fc400078e0057 */
[--C-:B------:R-:W-:Y:S02]  /*5cc0*/  IMAD.MOV.U32 R81, RZ, RZ, R87.reuse ;  /* 0x000000ffff517224 */ /* 0x100fe400078e0057 */
[----:B------:R-:W-:Y:S02]  /*5cd0*/  IMAD.MOV.U32 R78, RZ, RZ, R87 ;  /* 0x000000ffff4e7224 */ /* 0x000fe400078e0057 */
[----:B------:R-:W-:Y:S01]  /*5ce0*/  MUFU.EX2 R86, R86 ;  /* 0x0000005600567308 */ /* 0x000fe20000000800 */
[----:B0-----:R-:W-:-:S01]  /*5cf0*/  FADD.FTZ R29, R121, R34 ;  /* 0x00000022791d7221 */ /* 0x001fc20000010000 */
[--C-:B-1----:R-:W-:Y:S02]  /*5d00*/  IMAD.MOV.U32 R64, RZ, RZ, R87.reuse ;  /* 0x000000ffff407224 */ /* 0x102fe400078e0057 */
[--C-:B------:R-:W-:Y:S02]  /*5d10*/  IMAD.MOV.U32 R34, RZ, RZ, R87.reuse ;  /* 0x000000ffff227224 */ /* 0x100fe400078e0057 */
[----:B------:R-:W-:-:S02]  /*5d20*/  IMAD.MOV.U32 R26, RZ, RZ, R87 ;  /* 0x000000ffff1a7224 */ /* 0x000fc400078e0057 */
[----:B------:R-:W0:Y:S01]  /*5d30*/  MUFU.EX2 R91, R91 ;  /* 0x0000005b005b7308 */ /* 0x000e220000000800 */
[----:B---3--:R-:W-:-:S07]  /*5d40*/  FADD.FTZ R30, R28, R27 ;  /* 0x0000001b1c1e7221 */ /* 0x008fce0000010000 */
[----:B------:R-:W1:Y:S08]  /*5d50*/  MUFU.EX2 R57, R57 ;  /* 0x0000003900397308 */ /* 0x000e700000000800 */
[----:B------:R2:W3:Y:S01]  /*5d60*/  MUFU.EX2 R32, R65 ;  /* 0x0000004100207308 */ /* 0x0004e20000000800 */
[----:B0-----:R-:W-:Y:S01]  /*5d70*/  F2FP.SATFINITE.E4M3.F32.PACK_AB_MERGE_C R31, R91, R86, RZ ;  /* 0x000000565b1f723e */ /* 0x001fe200048070ff */
[----:B------:R-:W-:-:S03]  /*5d80*/  FADD.FTZ R86, R86, R29 ;  /* 0x0000001d56567221 */ /* 0x000fc60000010000 */
[----:B------:R-:W-:Y:S01]  /*5d90*/  F2FP.SATFINITE.E4M3.F32.PACK_AB_MERGE_C R220, R121, R120, R31 ;  /* 0x0000007879dc723e */ /* 0x000fe2000480701f */
[----:B------:R-:W-:-:S01]  /*5da0*/  FADD.FTZ R86, R91, R86 ;  /* 0x000000565b567221 */ /* 0x000fc20000010000 */
[----:B------:R-:W-:Y:S01]  /*5db0*/  IMAD.MOV.U32 R31, RZ, RZ, R87 ;  /* 0x000000ffff1f7224 */ /* 0x000fe200078e0057 */
[----:B------:R-:W-:Y:S01]  /*5dc0*/  MUFU.EX2 R101, R101 ;  /* 0x0000006500657308 */ /* 0x000fe20000000800 */
[----:B-1----:R-:W-:-:S01]  /*5dd0*/  FADD.FTZ R29, R57, R30 ;  /* 0x0000001e391d7221 */ /* 0x002fc20000010000 */
[----:B--2---:R-:W-:-:S06]  /*5de0*/  IMAD.MOV.U32 R65, RZ, RZ, R87 ;  /* 0x000000ffff417224 */ /* 0x004fcc00078e0057 */
[----:B------:R-:W0:Y:S01]  /*5df0*/  MUFU.EX2 R102, R102 ;  /* 0x0000006600667308 */ /* 0x000e220000000800 */
[----:B---3--:R-:W-:-:S01]  /*5e00*/  FADD.FTZ R29, R32, R29 ;  /* 0x0000001d201d7221 */ /* 0x008fc20000010000 */
[----:B------:R-:W-:Y:S01]  /*5e10*/  F2FP.SATFINITE.E4M3.F32.PACK_AB_MERGE_C R57, R32, R57, RZ ;  /* 0x000000392039723e */ /* 0x000fe200048070ff */
[----:B------:R-:W-:-:S03]  /*5e20*/  IMAD.MOV.U32 R32, RZ, RZ, R87 ;  /* 0x000000ffff207224 */ /* 0x000fc600078e0057 */
[----:B------:R-:W-:Y:S01]  /*5e30*/  F2FP.SATFINITE.E4M3.F32.PACK_AB_MERGE_C R221, R28, R25, R57 ;  /* 0x000000191cdd723e */ /* 0x000fe20004807039 */
[--C-:B------:R-:W-:Y:S01]  /*5e40*/  IMAD.MOV.U32 R57, RZ, RZ, R87.reuse ;  /* 0x000000ffff397224 */ /* 0x100fe200078e0057 */
        /* <DEDUP_REMOVED lines=8> */
[----:B------:R1:W3:Y:S01]  /*5ed0*/  MUFU.EX2 R21, R58 ;  /* 0x0000003a00157308 */ /* 0x0002e20000000800 */
[----:B--2---:R-:W-:-:S01]  /*5ee0*/  FADD.FTZ R8, R66, R29 ;  /* 0x0000001d42087221 */ /* 0x004fc20000010000 */
[----:B------:R-:W-:-:S06]  /*5ef0*/  MOV R29, R87 ;  /* 0x00000057001d7202 */ /* 0x000fcc0000000f00 */
[----:B------:R-:W2:Y:S01]  /*5f00*/  MUFU.EX2 R33, R33 ;  /* 0x0000002100217308 */ /* 0x000ea20000000800 */
[C---:B0-----:R-:W-:Y:S01]  /*5f10*/  F2FP.SATFINITE.E4M3.F32.PACK_AB_MERGE_C R222, R98.reuse, R97, R30 ;  /* 0x0000006162de723e */ /* 0x041fe2000480701e */
[----:B------:R-:W-:Y:S01]  /*5f20*/  FADD.FTZ R98, R98, R7 ;  /* 0x0000000762627221 */ /* 0x000fe20000010000 */
[--C-:B-1----:R-:W-:Y:S02]  /*5f30*/  IMAD.MOV.U32 R58, RZ, RZ, R87.reuse ;  /* 0x000000ffff3a7224 */ /* 0x102fe400078e0057 */
[----:B------:R-:W-:Y:S02]  /*5f40*/  IMAD.MOV.U32 R30, RZ, RZ, R87 ;  /* 0x000000ffff1e7224 */ /* 0x000fe400078e0057 */
[----:B------:R-:W-:-:S01]  /*5f50*/  FADD.FTZ R101, R101, R98 ;  /* 0x0000006265657221 */ /* 0x000fc20000010000 */
[----:B------:R-:W0:Y:S01]  /*5f60*/  MUFU.EX2 R36, R36 ;  /* 0x0000002400247308 */ /* 0x000e220000000800 */
[----:B---3--:R-:W-:-:S02]  /*5f70*/  FADD.FTZ R10, R21, R8 ;  /* 0x00000008150a7221 */ /* 0x008fc40000010000 */
[----:B------:R-:W-:-:S05]  /*5f80*/  FADD.FTZ R102, R102, R101 ;  /* 0x0000006566667221 */ /* 0x000fca0000010000 */
        /* <DEDUP_REMOVED lines=12> */
[----:B0-----:R-:W-:-:S07]  /*6050*/  FADD.FTZ R7, R107, R102 ;  /* 0x000000666b077221 */ /* 0x001fce0000010000 */
[----:B------:R0:W3:Y:S01]  /*6060*/  MUFU.EX2 R6, R67 ;  /* 0x0000004300067308 */ /* 0x0000e20000000800 */
[----:B--2---:R-:W-:-:S01]  /*6070*/  FADD.FTZ R9, R37, R36 ;  /* 0x0000002425097221 */ /* 0x004fc20000010000 */
[----:B------:R-:W-:-:S06]  /*6080*/  IMAD.MOV.U32 R36, RZ, RZ, R87 ;  /* 0x000000ffff247224 */ /* 0x000fcc00078e0057 */
[----:B------:R-:W2:Y:S01]  /*6090*/  MUFU.EX2 R68, R68 ;  /* 0x0000004400447308 */ /* 0x000ea20000000800 */
[C---:B-1----:R-:W-:Y:S01]  /*60a0*/  F2FP.SATFINITE.E4M3.F32.PACK_AB_MERGE_C R224, R110.reuse, R107, R10 ;  /* 0x0000006b6ee0723e */ /* 0x042fe2000480700a */
[----:B------:R-:W-:Y:S01]  /*60b0*/  FADD.FTZ R110, R110, R7 ;  /* 0x000000076e6e7221 */ /* 0x000fe20000010000 */
[----:B0-----:R-:W-:-:S03]  /*60c0*/  IMAD.MOV.U32 R67, RZ, RZ, R87 ;  /* 0x000000ffff437224 */ /* 0x001fc600078e0057 */
[----:B------:R-:W-:Y:S02]  /*60d0*/  FADD.FTZ R111, R111, R110 ;  /* 0x0000006e6f6f7221 */ /* 0x000fe40000010000 */
[----:B------:R-:W0:Y:S01]  /*60e0*/  MUFU.EX2 R27, R128 ;  /* 0x00000080001b7308 */ /* 0x000e220000000800 */
[----:B---3--:R-:W-:-:S01]  /*60f0*/  FADD.FTZ R9, R6, R9 ;  /* 0x0000000906097221 */ /* 0x008fc20000010000 */
[----:B------:R-:W-:-:S06]  /*6100*/  FADD.FTZ R111, R114, R111 ;  /* 0x0000006f726f7221 */ /* 0x000fcc0000010000 */
[----:B------:R-:W-:Y:S01]  /*6110*/  MUFU.EX2 R118, R118 ;  /* 0x0000007600767308 */ /* 0x000fe20000000800 */
[----:B--2---:R-:W-:-:S07]  /*6120*/  FADD.FTZ R10, R68, R9 ;  /* 0x00000009440a7221 */ /* 0x004fce0000010000 */
[----:B------:R-:W1:Y:S01]  /*6130*/  MUFU.EX2 R119, R119 ;  /* 0x0000007700777308 */ /* 0x000e620000000800 */
[----:B0-----:R-:W-:-:S01]  /*6140*/  FADD.FTZ R10, R27, R10 ;  /* 0x0000000a1b0a7221 */ /* 0x001fc20000010000 */
[----:B------:R-:W-:Y:S01]  /*6150*/  F2FP.SATFINITE.E4M3.F32.PACK_AB_MERGE_C R68, R27, R68, RZ ;  /* 0x000000441b44723e */ /* 0x000fe200048070ff */
[----:B------:R-:W-:-:S03]  /*6160*/  IMAD.MOV.U32 R27, RZ, RZ, R87 ;  /* 0x000000ffff1b7224 */ /* 0x000fc600078e0057 */
[----:B------:R-:W-:Y:S01]  /*6170*/  F2FP.SATFINITE.E4M3.F32.PACK_AB_MERGE_C R225, R6, R37, R68 ;  /* 0x0000002506e1723e */ /* 0x000fe20004807044 */
[--C-:B------:R-:W-:Y:S01]  /*6180*/  IMAD.MOV.U32 R68, RZ, RZ, R87.reuse ;  /* 0x000000ffff447224 */ /* 0x100fe200078e0057 */
[----:B------:R-:W0:Y:S01]  /*6190*/  MUFU.EX2 R116, R116 ;  /* 0x0000007400747308 */ /* 0x000e220000000800 */
[----:B------:R-:W-:-:S07]  /*61a0*/  IMAD.MOV.U32 R37, RZ, RZ, R87 ;  /* 0x000000ffff257224 */ /* 0x000fce00078e0057 */
[----:B------:R-:W2:Y:S01]  /*61b0*/  MUFU.EX2 R131, R131 ;  /* 0x0000008300837308 */ /* 0x000ea20000000800 */
[----:B-1----:R-:W-:-:S07]  /*61c0*/  F2FP.SATFINITE.E4M3.F32.PACK_AB_MERGE_C R7, R119, R118, RZ ;  /* 0x000000767707723e */ /* 0x002fce00048070ff */
[----:B------:R-:W1:Y:S01]  /*61d0*/  MUFU.EX2 R117, R117 ;  /* 0x0000007500757308 */ /* 0x000e620000000800 */
[----:B0-----:R-:W-:-:S07]  /*61e0*/  FADD.FTZ R12, R116, R111 ;  /* 0x0000006f740c7221 */ /* 0x001fce0000010000 */
[----:B------:R-:W0:Y:S01]  /*61f0*/  MUFU.EX2 R8, R125 ;  /* 0x0000007d00087308 */ /* 0x000e220000000800 */
[----:B--2---:R-:W-:-:S07]  /*6200*/  FADD.FTZ R5, R131, R10 ;  /* 0x0000000a83057221 */ /* 0x004fce0000010000 */
[----:B------:R-:W-:Y:S01]  /*6210*/  MUFU.EX2 R127, R127 ;  /* 0x0000007f007f7308 */ /* 0x000fe20000000800 */
[C---:B-1----:R-:W-:Y:S01]  /*6220*/  F2FP.SATFINITE.E4M3.F32.PACK_AB_MERGE_C R226, R117.reuse, R116, R7 ;  /* 0x0000007475e2723e */ /* 0x042fe20004807007 */
[----:B------:R-:W-:-:S04]  /*6230*/  FADD.FTZ R117, R117, R12 ;  /* 0x0000000c75757221 */ /* 0x000fc80000010000 */
[----:B------:R-:W-:Y:S02]  /*6240*/  FADD.FTZ R118, R118, R117 ;  /* 0x0000007576767221 */ /* 0x000fe40000010000 */
[----:B------:R-:W1:Y:S01]  /*6250*/  MUFU.EX2 R122, R122 ;  /* 0x0000007a007a7308 */ /* 0x000e620000000800 */
[----:B0-----:R-:W-:-:S01]  /*6260*/  FADD.FTZ R10, R8, R5 ;  /* 0x00000005080a7221 */ /* 0x001fc20000010000 */
[----:B------:R-:W-:Y:S01]  /*6270*/  FADD.FTZ R7, R119, R118 ;  /* 0x0000007677077221 */ /* 0x000fe20000010000 */
[----:B-1----:R-:W-:Y:S02]  /*6280*/  F2FP.SATFINITE.E4M3.F32.PACK_AB_MERGE_C R5, R122, R127, RZ ;  /* 0x0000007f7a05723e */ /* 0x002fe400048070ff */
[----:B------:R-:W-:Y:S02]  /*6290*/  FADD.FTZ R127, R127, R10 ;  /* 0x0000000a7f7f7221 */ /* 0x000fe40000010000 */
[----:B------:R-:W-:Y:S02]  /*62a0*/  F2FP.SATFINITE.E4M3.F32.PACK_AB_MERGE_C R227, R8, R131, R5 ;  /* 0x0000008308e3723e */ /* 0x000fe40004807005 */
[----:B------:R-:W-:Y:S01]  /*62b0*/  FADD.FTZ R6, R122, R127 ;  /* 0x0000007f7a067221 */ /* 0x000fe20000010000 */
        /* <DEDUP_REMOVED lines=35> */
[----:B------:R-:W-:Y:S01]  /*64f0*/  UIADD3 UR49, UR49, -0x2, URZ ;  /* 0xfffffffe31317890 */ /* 0x000fe2000fffe03f */
[----:B------:R-:W-:Y:S01]  /*6500*/  UMOV UR48, UR42 ;  /* 0x0000002a00307c82 */ /* 0x000fe20008000000 */
[----:B------:R-:W-:Y:S01]  /*6510*/  UMOV UR47, UR46 ;  /* 0x0000002e002f7c82 */ /* 0x000fe20008000000 */
[----:B------:R-:W-:-:S09]  /*6520*/  ULDC UR45, c[0x0][0x988] ;  /* 0x00026200002d7ab9 */ /* 0x000fd20000000800 */
.L_x_5602:
[----:B------:R-:W-:Y:S01]  /*6530*/  ISETP.NE.AND P2, PT, RZ, UR41, PT ;  /* 0x00000029ff007c0c */ /* 0x000fe2000bf45270 */
[----:B------:R-:W-:-:S04]  /*6540*/  UISETP.NE.AND UP0, UPT, UR47, 0x1, UPT ;  /* 0x000000012f00788c */ /* 0x000fc8000bf05270 */
[----:B------:R-:W-:-:S04]  /*6550*/  USEL UR42, URZ, 0x1, UP0 ;  /* 0x000000013f2a7887 */ /* 0x000fc80008000000 */
[----:B------:R-:W-:-:S04]  /*6560*/  ULOP3.LUT UR42, UR48, UR42, URZ, 0x3c, !UPT ;  /* 0x0000002a302a7292 */ /* 0x000fc8000f8e3c3f */
[----:B------:R-:W-:Y:S08]  /*6570*/  @P2 BRA `(.L_x_5593) ;  /* 0x0000000000442947 */ /* 0x000ff00003800000 */
[----:B------:R-:W-:Y:S05]  /*6580*/  @!P0 BRA `(.L_x_5594) ;  /* 0x0000000000048947 */ /* 0x000fea0003800000 */
[----:B------:R-:W-:Y:S01]  /*6590*/  BPT.TRAP 0x1 ;  /* 0x000000040000795c */ /* 0x000fe20000300000 */
.L_x_5594:
        /* <DEDUP_REMOVED lines=12> */
.L_x_5595:
[----:B-1----:R-:W-:Y:S05]  /*6660*/  @P1 BRA `(.L_x_5593) ;  /* 0x0000000000081947 */ /* 0x002fea0003800000 */
[----:B------:R-:W1:Y:S02]  /*6670*/  SYNCS.PHASECHK.TRANS64.TRYWAIT P1, [UR6+0x2e830], R2 ;  /* 0x02e83002ff0075a7 */ /* 0x000e640008020146 */
[----:B-1----:R-:W-:Y:S05]  /*6680*/  @!P1 BRA `(.L_x_5596) ;  /* 0x000000c000309947 */ /* 0x002fea0003800000 */
.L_x_5593:
[----:B01----:R-:W-:Y:S01]  /*6690*/  VIADD R2, R23, 0x8 ;  /* 0x0000000817027836 */ /* 0x003fe20000000000 */
        /* <DEDUP_REMOVED lines=185> */
.L_x_5598:
        /* <DEDUP_REMOVED lines=9> */
.L_x_5599:
[----:B-1----:R-:W-:Y:S05]  /*72c0*/  @P1 BRA `(.L_x_5597) ;  /* 0x0000000000081947 */ /* 0x002fea0003800000 */
[----:B------:R-:W1:Y:S02]  /*72d0*/  SYNCS.PHASECHK.TRANS64.TRYWAIT P1, [UR6+0x2e850], R2 ;  /* 0x02e85002ff0075a7 */ /* 0x000e640008020146 */
[----:B-1----:R-:W-:Y:S05]  /*72e0*/  @!P1 BRA `(.L_x_5600) ;  /* 0x000000b400309947 */ /* 0x002fea0003800000 */
.L_x_5597:
        /* <DEDUP_REMOVED lines=25> */
[----:B------:R-:W-:Y:S01]  /*7480*/  FMUL.FTZ R169, R0, R169 ;  /* 0x000000a900a97220 */ /* 0x000fe20000410000 */
        /* <DEDUP_REMOVED lines=20> */
[----:B------:R-:W-:Y:S01]  /*75d0*/  UIADD3 UR6, UR6, 0x400, URZ ;  /* 0x0000040006067890 */ /* 0x000fe2000fffe03f */
[C---:B------:R-:W-:Y:S01]  /*75e0*/  FMUL.FTZ R183, R0.reuse, R183 ;  /* 0x000000b700b77220 */ /* 0x040fe20000410000 */
[C---:B------:R-:W-:Y:S01]  /*75f0*/  FMUL.FTZ R152, R0.reuse, R152 ;  /* 0x0000009800987220 */ /* 0x040fe20000410000 */
[----:B------:R-:W-:Y:S01]  /*7600*/  FMUL.FTZ R154, R0, R154 ;  /* 0x0000009a009a7220 */ /* 0x000fe20000410000 */
[----:B------:R-:W-:Y:S01]  /*7610*/  USHF.R.U32.HI UR6, URZ, 0x4, UR6 ;  /* 0x000000043f067899 */ /* 0x000fe20008011606 */
[----:B------:R-:W2:Y:S01]  /*7620*/  MUFU.TANH R15, R15 ;  /* 0x0000000f000f7308 */ /* 0x000ea20000002400 */
[----:B0-----:R-:W-:Y:S01]  /*7630*/  FMNMX.FTZ R194, R12, R191, !PT ;  /* 0x000000bf0cc27209 */ /* 0x001fe20007810000 */
[C---:B------:R-:W-:Y:S01]  /*7640*/  FMUL.FTZ R153, R0.reuse, R153 ;  /* 0x0000009900997220 */ /* 0x040fe20000410000 */
[----:B------:R-:W-:Y:S01]  /*7650*/  ULOP3.LUT UR6, UR6, 0x3fff, URZ, 0xc0, !UPT ;  /* 0x00003fff06067892 */ /* 0x000fe2000f8ec03f */
[C---:B------:R-:W-:Y:S01]  /*7660*/  FMUL.FTZ R155, R0.reuse, R155 ;  /* 0x0000009b009b7220 */ /* 0x040fe20000410000 */
[C---:B------:R-:W-:Y:S01]  /*7670*/  FMUL.FTZ R156, R0.reuse, R156 ;  /* 0x0000009c009c7220 */ /* 0x040fe20000410000 */
[C---:B------:R-:W-:Y:S01]  /*7680*/  FMUL.FTZ R158, R0.reuse, R158 ;  /* 0x0000009e009e7220 */ /* 0x040fe20000410000 */
[----:B------:R-:W-:Y:S01]  /*7690*/  ULOP3.LUT UR6, UR6, 0x10000, URZ, 0xfc, !UPT ;  /* 0x0001000006067892 */ /* 0x000fe2000f8efc3f */
[----:B------:R-:W0:Y:S01]  /*76a0*/  MUFU.TANH R14, R14 ;  /* 0x0000000e000e7308 */ /* 0x000e220000002400 */
[----:B-1----:R-:W-:Y:S01]  /*76b0*/  FMNMX.FTZ R191, R13, R192, !PT ;  /* 0x000000c00dbf7209 */ /* 0x002fe20007810000 */
[C---:B------:R-:W-:Y:S01]  /*76c0*/  FMUL.FTZ R157, R0.reuse, R157 ;  /* 0x0000009d009d7220 */ /* 0x040fe20000410000 */
[----:B------:R-:W-:Y:S01]  /*76d0*/  UIMAD UR11, UR47, 0x700, UR6 ;  /* 0x000007002f0b78a4 */ /* 0x000fe2000f8e0206 */
[C---:B------:R-:W-:Y:S01]  /*76e0*/  FMUL.FTZ R159, R0.reuse, R159 ;  /* 0x0000009f009f7220 */ /* 0x040fe20000410000 */
[C---:B------:R-:W-:Y:S01]  /*76f0*/  FMUL.FTZ R160, R0.reuse, R160 ;  /* 0x000000a000a07220 */ /* 0x040fe20000410000 */
[C---:B------:R-:W-:Y:S01]  /*7700*/  FMUL.FTZ R162, R0.reuse, R162 ;  /* 0x000000a200a27220 */ /* 0x040fe20000410000 */
[C---:B------:R-:W-:Y:S01]  /*7710*/  FMUL.FTZ R161, R0.reuse, R161 ;  /* 0x000000a100a17220 */ /* 0x040fe20000410000 */
[----:B------:R-:W1:Y:S01]  /*7720*/  MUFU.TANH R20, R20 ;  /* 0x0000001400147308 */ /* 0x000e620000002400 */
[----:B--2---:R-:W-:Y:S01]  /*7730*/  FMNMX.FTZ R193, R15, R194, !PT ;  /* 0x000000c20fc17209 */ /* 0x004fe20007810000 */
[----:B------:R-:W-:Y:S01]  /*7740*/  UMOV UR6, UR11 ;  /* 0x0000000b00067c82 */ /* 0x000fe20008000000 */
[C---:B------:R-:W-:Y:S01]  /*7750*/  FMUL.FTZ R163, R0.reuse, R163 ;  /* 0x000000a300a37220 */ /* 0x040fe20000410000 */
[----:B------:R-:W-:Y:S01]  /*7760*/  QGMMA.64x128x32.F32.E4M3.E4M3 R24, R200, gdesc[UR4], R24, gsb0 ;  /* 0x01e00004c8187df3 */ /* 0x000fe20008000818 */
[----:B------:R-:W-:Y:S01]  /*7770*/  UIADD3 UR6, UR11, 0x100, URZ ;  /* 0x000001000b067890 */ /* 0x000fe2000fffe03f */
[----:B------:R-:W-:Y:S01]  /*7780*/  FMUL.FTZ R164, R0, R164 ;  /* 0x000000a400a47220 */ /* 0x000fe20000410000 */
        /* <DEDUP_REMOVED lines=87> */
[----:B------:R-:W-:Y:S01]  /*7d00*/  FMUL.FTZ R103, R0, R103 ;  /* 0x0000006700677220 */ /* 0x000fe20000410000 */
[----:B------:R-:W-:Y:S01]  /*7d10*/  UMOV UR10, UR45 ;  /* 0x0000002d000a7c82 */ /* 0x000fe20008000000 */
[----:B------:R-:W1:Y:S01]  /*7d20*/  MUFU.TANH R171, R171 ;  /* 0x000000ab00ab7308 */ /* 0x000e620000002400 */
[----:B--2---:R-:W-:Y:S01]  /*7d30*/  FMNMX.FTZ R194, R170, R193, !PT ;  /* 0x000000c1aac27209 */ /* 0x004fe20007810000 */
[----:B------:R-:W2:Y:S01]  /*7d40*/  S2R R233, SR_TID.X ;  /* 0x0000000000e97919 */ /* 0x000ea20000002100 */
[----:B------:R-:W-:-:S05]  /*7d50*/  IMAD.U32 R197, RZ, RZ, UR46 ;  /* 0x0000002effc57e24 */ /* 0x000fca000f8e00ff */
        /* <DEDUP_REMOVED lines=8> */
[----:B--2---:R-:W-:-:S05]  /*7de0*/  LOP3.LUT P1, RZ, R233, 0x7f, RZ, 0xc0, !PT ;  /* 0x0000007fe9ff7812 */ /* 0x004fca000782c0ff */
[----:B------:R-:W0:Y:S01]  /*7df0*/  MUFU.TANH R176, R176 ;  /* 0x000000b000b07308 */ /* 0x000e220000002400 */
[----:B-1----:R-:W-:-:S07]  /*7e00*/  FMNMX.FTZ R191, R173, R192, !PT ;  /* 0x000000c0adbf7209 */ /* 0x002fce0007810000 */
[----:B------:R-:W1:Y:S01]  /*7e10*/  MUFU.TANH R178, R178 ;  /* 0x000000b200b27308 */ /* 0x000e620000002400 */
[----:B---3--:R-:W-:Y:S01]  /*7e20*/  FMNMX.FTZ R193, R175, R194, !PT ;  /* 0x000000c2afc17209 */ /* 0x008fe20007810000 */
[----:B------:R-:W-:Y:S02]  /*7e30*/  WARPGROUP.DEPBAR.LE gsb0, 0x0 ;  /* 0x00008000000079c5 */ /* 0x000fe40000010000 */
[----:B------:R-:W-:Y:S01]  /*7e40*/  WARPGROUP.ARRIVE ;  /* 0x00000000000079c5 */ /* 0x000fe20000000000 */
[----:B------:R-:W-:-:S03]  /*7e50*/  @!P1 IMAD R197, R197, 0x8, R2 ;  /* 0x00000008c5c59824 */ /* 0x000fc600078e0202 */
[----:B------:R-:W2:Y:S01]  /*7e60*/  MUFU.TANH R177, R177 ;  /* 0x000000b100b17308 */ /* 0x000ea20000002400 */
[----:B0-----:R-:W-:Y:S01]  /*7e70*/  FMNMX.FTZ R192, R176, R191, !PT ;  /* 0x000000bfb0c07209 */ /* 0x001fe20007810000 */
[----:B------:R-:W-:Y:S01]  /*7e80*/  QGMMA.64x128x32.F32.E4M3.E4M3 R24, R204, gdesc[UR4], R24, gsb0 ;  /* 0x01e00004cc187df3 */ /* 0x000fe20008000818 */
[----:B------:R-:W-:Y:S01]  /*7e90*/  UIADD3 UR6, UR11, 0x200, URZ ;  /* 0x000002000b067890 */ /* 0x000fe2000fffe03f */
[----:B------:R-:W-:-:S04]  /*7ea0*/  UMOV UR7, 0xc0000010 ;  /* 0xc000001000077882 */ /* 0x000fc80000000000 */
        /* <DEDUP_REMOVED lines=34> */
[----:B------:R-:W-:Y:S02]  /*80d0*/  WARPGROUP.DEPBAR.LE gsb0, 0x0 ;  /* 0x00008000000079c5 */ /* 0x000fe40000010000 */
[----:B------:R-:W-:-:S04]  /*80e0*/  WARPGROUP.ARRIVE ;  /* 0x00000000000079c5 */ /* 0x000fc80000000000 */
[----:B------:R-:W2:Y:S01]  /*80f0*/  MUFU.TANH R164, R164 ;  /* 0x000000a400a47308 */ /* 0x000ea20000002400 */
[----:B0-----:R-:W-:Y:S01]  /*8100*/  FMNMX.FTZ R191, R161, R192, !PT ;  /* 0x000000c0a1bf7209 */ /* 0x001fe20007810000 */
[----:B------:R-:W-:Y:S01]  /*8110*/  QGMMA.64x128x32.F32.E4M3.E4M3 R24, R208, gdesc[UR4], R24, gsb0 ;  /* 0x01e00004d0187df3 */ /* 0x000fe20008000818 */
[----:B-1----:R-:W-:Y:S01]  /*8120*/  FMNMX.FTZ R193, R163, R194, !PT ;  /* 0x000000c2a3c17209 */ /* 0x002fe20007810000 */
[----:B------:R-:W-:-:S04]  /*8130*/  UIADD3 UR6, UR11, 0x300, URZ ;  /* 0x000003000b067890 */ /* 0x000fc8000fffe03f */
[----:B------:R-:W0:Y:S01]  /*8140*/  MUFU.TANH R166, R166 ;  /* 0x000000a600a67308 */ /* 0x000e220000002400 */
[----:B------:R-:W-:-:S07]  /*8150*/  UMOV UR7, 0xc0000010 ;  /* 0xc000001000077882 */ /* 0x000fce0000000000 */
        /* <DEDUP_REMOVED lines=35> */
[----:B------:R-:W-:-:S04]  /*8390*/  WARPGROUP.ARRIVE ;  /* 0x00000000000079c5 */ /* 0x000fc80000000000 */
[----:B------:R-:W0:Y:S01]  /*83a0*/  MUFU.TANH R151, R151 ;  /* 0x0000009700977308 */ /* 0x000e220000002400 */
[----:B-1----:R-:W-:Y:S01]  /*83b0*/  FMNMX.FTZ R194, R150, R193, !PT ;  /* 0x000000c196c27209 */ /* 0x002fe20007810000 */
[----:B------:R-:W-:Y:S01]  /*83c0*/  QGMMA.64x128x32.F32.E4M3.E4M3 R24, R212, gdesc[UR4], R24, gsb0 ;  /* 0x01e00004d4187df3 */ /* 0x000fe20008000818 */
[----:B------:R-:W-:Y:S01]  /*83d0*/  UIADD3 UR6, UR11, 0x400, URZ ;  /* 0x000004000b067890 */ /* 0x000fe2000fffe03f */
[----:B------:R-:W-:-:S04]  /*83e0*/  UMOV UR7, 0xc0000010 ;  /* 0xc000001000077882 */ /* 0x000fc80000000000 */
        /* <DEDUP_REMOVED lines=41> */
[----:B------:R-:W-:Y:S01]  /*8680*/  QGMMA.64x128x32.F32.E4M3.E4M3 R24, R216, gdesc[UR4], R24, gsb0 ;  /* 0x01e00004d8187df3 */ /* 0x000fe20008000818 */
[----:B------:R-:W-:Y:S01]  /*8690*/  UIADD3 UR6, UR11, 0x500, URZ ;  /* 0x000005000b067890 */ /* 0x000fe2000fffe03f */
[----:B------:R-:W-:-:S04]  /*86a0*/  UMOV UR7, 0xc0000010 ;  /* 0xc000001000077882 */ /* 0x000fc80000000000 */
        /* <DEDUP_REMOVED lines=68> */
[----:B-1----:R-:W-:Y:S01]  /*8af0*/  FMNMX.FTZ R195, R193, R94, !PT ;  /* 0x0000005ec1c37209 */ /* 0x002fe20007810000 */
[----:B------:R-:W-:-:S04]  /*8b00*/  IMAD.U32 R193, RZ, RZ, UR10 ;  /* 0x0000000affc17e24 */ /* 0x000fc8000f8e00ff */
[----:B------:R-:W1:Y:S01]  /*8b10*/  SHFL.BFLY PT, R94, R195, 0x1, 0x1f ;  /* 0x0c201f00c35e7f89 */ /* 0x000e6200000e0000 */
[----:B0-----:R-:W-:-:S05]  /*8b20*/  FMNMX.FTZ R196, R194, R99, !PT ;  /* 0x00000063c2c47209 */ /* 0x001fca0007810000 */
[----:B------:R-:W0:Y:S01]  /*8b30*/  SHFL.BFLY PT, R99, R196, 0x1, 0x1f ;  /* 0x0c201f00c4637f89 */ /* 0x000e2200000e0000 */
[----:B------:R-:W-:Y:S02]  /*8b40*/  WARPGROUP.DEPBAR.LE gsb0, 0x0 ;  /* 0x00008000000079c5 */ /* 0x000fe40000010000 */
[----:B------:R-:W-:Y:S01]  /*8b50*/  WARPGROUP.ARRIVE ;  /* 0x00000000000079c5 */ /* 0x000fe20000000000 */
[----:B-1----:R-:W-:-:S05]  /*8b60*/  FMNMX.FTZ R94, R195, R94, !PT ;  /* 0x0000005ec35e7209 */ /* 0x002fca0007810000 */
[C---:B------:R-:W-:Y:S01]  /*8b70*/  FADD.FTZ R5, -R94.reuse, R5 ;  /* 0x000000055e057221 */ /* 0x040fe20000010100 */
[----:B------:R-:W-:-:S01]  /*8b80*/  FFMA.FTZ R193, R94, R193, -8 ;  /* 0xc10000005ec17423 */ /* 0x000fc200000100c1 */
[----:B------:R-:W-:Y:S01]  /*8b90*/  QGMMA.64x128x32.F32.E4M3.E4M3 R24, R224, gdesc[UR4], R24, gsb0 ;  /* 0x01e00004e0187df3 */ /* 0x000fe20008000818 */
[----:B0-----:R-:W-:Y:S01]  /*8ba0*/  FMNMX.FTZ R99, R196, R99, !PT ;  /* 0x00000063c4637209 */ /* 0x001fe20007810000 */
        /* <DEDUP_REMOVED lines=15> */
[----:B0-----:R-:W-:-:S02]  /*8ca0*/  IMAD.U32 R194, RZ, RZ, UR10 ;  /* 0x0000000affc27e24 */ /* 0x001fc4000f8e00ff */
        /* <DEDUP_REMOVED lines=16> */
[----:B------:R-:W-:Y:S01]  /*8db0*/  FFMA.FTZ R189, R190, UR10, -R187 ;  /* 0x0000000abebd7c23 */ /* 0x000fe200080108bb */
        /* <DEDUP_REMOVED lines=50> */
[----:B0-----:R-:W-:-:S01]  /*90e0*/  FADD.FTZ R193, R9, R190 ;  /* 0x000000be09c17221 */ /* 0x001fc20000010000 */
[----:B-1----:R-:W-:Y:S01]  /*90f0*/  FADD.FTZ R6, R12, R7 ;  /* 0x000000070c067221 */ /* 0x002fe20000010000 */
        /* <DEDUP_REMOVED lines=9> */
[----:B------:R-:W1:Y:S01]  /*9190*/  MUFU.EX2 R20, R20 ;  /* 0x0000001400147308 */ /* 0x000e620000000800 */
[----:B---3--:R-:W-:-:S01]  /*91a0*/  FADD.FTZ R7, R15, R6 ;  /* 0x000000060f077221 */ /* 0x008fc20000010000 */
        /* <DEDUP_REMOVED lines=50> */
[----:B------:R-:W-:-:S02]  /*94d0*/  WARPGROUP.DEPBAR.LE gsb0, 0x0 ;  /* 0x00008000000079c5 */ /* 0x000fc40000010000 */
[----:B------:R-:W-:-:S02]  /*94e0*/  FFMA.FTZ R103, R103, UR10, -R187 ;  /* 0x0000000a67677c23 */ /* 0x000fc400080108bb */
        /* <DEDUP_REMOVED lines=147> */
[----:B------:R-:W-:-:S05]  /*9e20*/  IADD3 R6, -R23, 0xb, RZ ;  /* 0x0000000b17067810 */ /* 0x000fca0007ffe1ff */
[----:B------:R0:W-:Y:S06]  /*9e30*/  BAR.ARV R6, 0x100 ;  /* 0x000400060000751d */ /* 0x0001ec0000002000 */
[----:B------:R-:W3:Y:S01]  /*9e40*/  MUFU.EX2 R114, R114 ;  /* 0x0000007200727308 */ /* 0x000ee20000000800 */
[----:B-1----:R-:W-:-:S01]  /*9e50*/  FADD.FTZ R191, R111, R196 ;  /* 0x000000c46fbf7221 */ /* 0x002fc20000010000 */
[----:B0-----:R-:W-:Y:S01]  /*9e60*/  @!P1 IADD3 R6, R197, 0x2e840, RZ ;  /* 0x0002e840c5069810 */ /* 0x001fe20007ffe0ff */
[----:B--2---:R-:W-:-:S03]  /*9e70*/  FADD.FTZ R196, R112, R7 ;  /* 0x0000000770c47221 */ /* 0x004fc60000010000 */
[----:B------:R-:W-:Y:S02]  /*9e80*/  @!P1 PRMT R6, RZ, 0x654, R6 ;  /* 0x00000654ff069816 */ /* 0x000fe40000000006 */
[----:B------:R-:W0:Y:S02]  /*9e90*/  MUFU.EX2 R113, R113 ;  /* 0x0000007100717308 */ /* 0x000e240000000800 */
[----:B------:R1:W-:Y:S06]  /*9ea0*/  @!P1 SYNCS.ARRIVE.TRANS64.RED.A1T0 RZ, [R6+URZ], RZ ;  /* 0x000000ff06ff99a7 */ /* 0x0003ec000810043f */
        /* <DEDUP_REMOVED lines=47> */
.L_x_5601:
        /* <DEDUP_REMOVED lines=133> */
.L_x_5592:
[----:B------:R-:W-:Y:S06]  /*a9f0*/  BAR.ARV 0x8, 0x120 ;  /* 0x0204800000007b1d */ /* 0x000fec0000002000 */
[----:B------:R-:W-:Y:S05]  /*aa00*/  @!P0 BRA `(.L_x_5603) ;  /* 0x0000000000048947 */ /* 0x000fea0003800000 */
[----:B------:R-:W-:Y:S01]  /*aa10*/  BPT.TRAP 0x1 ;  /* 0x000000040000795c */ /* 0x000fe20000300000 */
.L_x_5603:
[----:B------:R-:W-:Y:S02]  /*aa20*/  IMAD.U32 R0, RZ, RZ, UR42 ;  /* 0x0000002aff007e24 */ /* 0x000fe4000f8e00ff */
[----:B------:R-:W-:-:S03]  /*aa30*/  IMAD.U32 R13, RZ, RZ, UR46 ;  /* 0x0000002eff0d7e24 */ /* 0x000fc6000f8e00ff */
[----:B------:R-:W-:Y:S01]  /*aa40*/  SHF.L.U32 R0, R0, 0x1f, RZ ;  /* 0x0000001f00007819 */ /* 0x000fe200000006ff */
[----:B------:R-:W-:-:S04]  /*aa50*/  IMAD R13, R13, 0x8, R2 ;  /* 0x000000080d0d7824 */ /* 0x000fc800078e0202 */
[----:B------:R0:W1:Y:S01]  /*aa60*/  SYNCS.PHASECHK.TRANS64.TRYWAIT P1, [R13+URZ+0x2e850], R0 ;  /* 0x02e850000d0075a7 */ /* 0x000062000802017f */
[----:B------:R-:W-:Y:S05]  /*aa70*/  @!P0 BRA `(.L_x_5604) ;  /* 0x0000000000048947 */ /* 0x000fea0003800000 */
[----:B------:R-:W-:Y:S01]  /*aa80*/  BPT.TRAP 0x1 ;  /* 0x000000040000795c */ /* 0x000fe20000300000 */
.L_x_5604:
        /* <DEDUP_REMOVED lines=8> */
.L_x_5605:
        /* <DEDUP_REMOVED lines=13> */
[----:B------:R-:W-:Y:S01]  /*abe0*/  QGMMA.64x128x32.F32.E4M3.E4M3 R24, R200, gdesc[UR4], R24, gsb0 ;  /* 0x01e00004c8187df3 */ /* 0x000fe20008000818 */
[----:B------:R-:W-:Y:S01]  /*abf0*/  R2UR UR6, R8 ;  /* 0x00000000080672ca */ /* 0x000fe200000e0000 */
[----:B------:R-:W-:Y:S01]  /*ac00*/  VIADD R8, R4, 0x200 ;  /* 0x0000020004087836 */ /* 0x000fe20000000000 */
[----:B------:R-:W-:Y:S01]  /*ac10*/  R2UR UR7, R9 ;  /* 0x00000000090772ca */ /* 0x000fe200000e0000 */
[----:B------:R-:W-:Y:S01]  /*ac20*/  IMAD.MOV.U32 R9, RZ, RZ, -0x3ffffff0 ;  /* 0xc0000010ff097424 */ /* 0x000fe200078e00ff */
[----:B------:R-:W-:Y:S02]  /*ac30*/  @UP0 ULDC.64 UR12, c[0x0][0x9c8] ;  /* 0x00027200000c0ab9 */ /* 0x000fe40000000a00 */
[----:B------:R-:W-:Y:S01]  /*ac40*/  @UP0 UIMAD.WIDE.U32 UR4, UR36, UR12, URZ ;  /* 0x0000000c240402a5 */ /* 0x000fe2000f8e003f */
[----:B------:R-:W-:Y:S02]  /*ac50*/  WARPGROUP.DEPBAR.LE gsb0, 0x0 ;  /* 0x00008000000079c5 */ /* 0x000fe40000010000 */
[----:B------:R-:W-:-:S06]  /*ac60*/  WARPGROUP.ARRIVE ;  /* 0x00000000000079c5 */ /* 0x000fcc0000000000 */
[----:B------:R-:W-:Y:S01]  /*ac70*/  QGMMA.64x128x32.F32.E4M3.E4M3 R24, R204, gdesc[UR4], R24, gsb0 ;  /* 0x01e00004cc187df3 */ /* 0x000fe20008000818 */
[----:B------:R-:W-:Y:S02]  /*ac80*/  R2UR UR6, R8 ;  /* 0x00000000080672ca */ /* 0x000fe400000e0000 */
[----:B------:R-:W-:Y:S01]  /*ac90*/  R2UR UR7, R9 ;  /* 0x00000000090772ca */ /* 0x000fe200000e0000 */
[----:B------:R-:W-:Y:S01]  /*aca0*/  IMAD.MOV.U32 R9, RZ, RZ, -0x3ffffff0 ;  /* 0xc0000010ff097424 */ /* 0x000fe200078e00ff */
[----:B------:R-:W-:Y:S01]  /*acb0*/  IADD3 R8, R4, 0x300, RZ ;  /* 0x0000030004087810 */ /* 0x000fe20007ffe0ff */
[----:B------:R-:W-:Y:S02]  /*acc0*/  WARPGROUP.DEPBAR.LE gsb0, 0x0 ;  /* 0x00008000000079c5 */ /* 0x000fe40000010000 */
[----:B------:R-:W-:-:S08]  /*acd0*/  WARPGROUP.ARRIVE ;  /* 0x00000000000079c5 */ /* 0x000fd00000000000 */
[----:B------:R-:W-:Y:S01]  /*ace0*/  QGMMA.64x128x32.F32.E4M3.E4M3 R24, R208, gdesc[UR4], R24, gsb0 ;  /* 0x01e00004d0187df3 */ /* 0x000fe20008000818 */
[----:B------:R-:W-:Y:S01]  /*acf0*/  R2UR UR6, R8 ;  /* 0x00000000080672ca */ /* 0x000fe200000e0000 */
[----:B------:R-:W-:Y:S01]  /*ad00*/  VIADD R8, R4, 0x400 ;  /* 0x0000040004087836 */ /* 0x000fe20000000000 */
[----:B------:R-:W-:Y:S01]  /*ad10*/  R2UR UR7, R9 ;  /* 0x00000000090772ca */ /* 0x000fe200000e0000 */
[----:B------:R-:W-:Y:S01]  /*ad20*/  IMAD.MOV.U32 R9, RZ, RZ, -0x3ffffff0 ;  /* 0xc0000010ff097424 */ /* 0x000fe200078e00ff */
[----:B------:R-:W-:Y:S02]  /*ad30*/  WARPGROUP.DEPBAR.LE gsb0, 0x0 ;  /* 0x00008000000079c5 */ /* 0x000fe40000010000 */
[----:B------:R-:W-:-:S09]  /*ad40*/  WARPGROUP.ARRIVE ;  /* 0x00000000000079c5 */ /* 0x000fd20000000000 */
[----:B------:R-:W-:Y:S01]  /*ad50*/  QGMMA.64x128x32.F32.E4M3.E4M3 R24, R212, gdesc[UR4], R24, gsb0 ;  /* 0x01e00004d4187df3 */ /* 0x000fe20008000818 */
        /* <DEDUP_REMOVED lines=9> */
[----:B------:R-:W-:Y:S01]  /*adf0*/  @UP0 ULEA UR6, UP1, UR4, UR8, 0x2 ;  /* 0x0000000804060291 */ /* 0x000fe2000f82103f */
[----:B------:R-:W-:-:S03]  /*ae00*/  R2UR UR7, R9 ;  /* 0x00000000090772ca */ /* 0x000fc600000e0000 */
[----:B------:R-:W-:-:S03]  /*ae10*/  @UP0 ULEA.HI.X UR5, UR4, UR9, UR5, 0x2, UP1 ;  /* 0x0000000904050291 */ /* 0x000fc600088f1405 */
[----:B------:R-:W-:Y:S01]  /*ae20*/  @UP0 UMOV UR4, UR6 ;  /* 0x0000000600040c82 */ /* 0x000fe20008000000 */
[----:B------:R-:W-:Y:S01]  /*ae30*/  R2UR UR6, R8 ;  /* 0x00000000080672ca */ /* 0x000fe200000e0000 */
[----:B------:R-:W-:Y:S02]  /*ae40*/  IMAD.U32 R10, RZ, RZ, UR4 ;  /* 0x00000004ff0a7e24 */ /* 0x000fe4000f8e00ff */
[----:B------:R-:W-:-:S05]  /*ae50*/  IMAD.U32 R11, RZ, RZ, UR5 ;  /* 0x00000005ff0b7e24 */ /* 0x000fca000f8e00ff */
[----:B------:R2:W3:Y:S01]  /*ae60*/  @P1 LDG.E R12, desc[UR50][R10.64] ;  /* 0x000000320a0c1981 */ /* 0x0004e2000c1e1900 */
[----:B------:R-:W-:Y:S02]  /*ae70*/  VIADD R8, R4, 0x500 ;  /* 0x0000050004087836 */ /* 0x000fe40000000000 */
[----:B------:R-:W-:Y:S01]  /*ae80*/  IMAD.MOV.U32 R9, RZ, RZ, -0x3ffffff0 ;  /* 0xc0000010ff097424 */ /* 0x000fe200078e00ff */
[----:B------:R-:W-:Y:S02]  /*ae90*/  WARPGROUP.DEPBAR.LE gsb0, 0x0 ;  /* 0x00008000000079c5 */ /* 0x000fe40000010000 */
[----:B------:R-:W-:-:S06]  /*aea0*/  WARPGROUP.ARRIVE ;  /* 0x00000000000079c5 */ /* 0x000fcc0000000000 */
[----:B------:R-:W-:Y:S01]  /*aeb0*/  QGMMA.64x128x32.F32.E4M3.E4M3 R24, R216, gdesc[UR4], R24, gsb0 ;  /* 0x01e00004d8187df3 */ /* 0x000fe20008000818 */
[----:B------:R-:W-:Y:S02]  /*aec0*/  R2UR UR6, R8 ;  /* 0x00000000080672ca */ /* 0x000fe400000e0000 */
[----:B------:R-:W-:Y:S01]  /*aed0*/  R2UR UR7, R9 ;  /* 0x00000000090772ca */ /* 0x000fe200000e0000 */
[----:B------:R-:W-:Y:S02]  /*aee0*/  VIADD R4, R4, 0x600 ;  /* 0x0000060004047836 */ /* 0x000fe40000000000 */
[----:B------:R-:W-:Y:S01]  /*aef0*/  IMAD.MOV.U32 R5, RZ, RZ, -0x3ffffff0 ;  /* 0xc0000010ff057424 */ /* 0x000fe200078e00ff */
[----:B01----:R-:W0:Y:S04]  /*af00*/  SHFL.BFLY PT, R0, R7, 0x2, 0x1f ;  /* 0x0c401f0007007f89 */ /* 0x003e2800000e0000 */
[----:B------:R-:W1:Y:S01]  /*af10*/  SHFL.BFLY PT, R9, R6, 0x2, 0x1f ;  /* 0x0c401f0006097f89 */ /* 0x000e6200000e0000 */
[----:B------:R-:W-:-:S02]  /*af20*/  WARPGROUP.DEPBAR.LE gsb0, 0x0 ;  /* 0x00008000000079c5 */ /* 0x000fc40000010000 */
[----:B------:R-:W-:-:S06]  /*af30*/  WARPGROUP.ARRIVE ;  /* 0x00000000000079c5 */ /* 0x000fcc0000000000 */
[----:B------:R-:W-:Y:S01]  /*af40*/  QGMMA.64x128x32.F32.E4M3.E4M3 R24, R220, gdesc[UR4], R24, gsb0 ;  /* 0x01e00004dc187df3 */ /* 0x000fe20008000818 */
[----:B------:R-:W-:Y:S02]  /*af50*/  R2UR UR6, R4 ;  /* 0x00000000040672ca */ /* 0x000fe400000e0000 */
[----:B------:R-:W-:Y:S01]  /*af60*/  R2UR UR7, R5 ;  /* 0x00000000050772ca */ /* 0x000fe200000e0000 */
[----:B0-----:R-:W-:-:S01]  /*af70*/  FADD.FTZ R0, R0, R7 ;  /* 0x0000000700007221 */ /* 0x001fc20000010000 */
[----:B-1----:R-:W-:-:S04]  /*af80*/  FADD.FTZ R9, R9, R6 ;  /* 0x0000000609097221 */ /* 0x002fc80000010000 */
[----:B------:R-:W0:Y:S04]  /*af90*/  SHFL.BFLY PT, R5, R0, 0x1, 0x1f ;  /* 0x0c201f0000057f89 */ /* 0x000e2800000e0000 */
[----:B------:R-:W2:Y:S01]  /*afa0*/  SHFL.BFLY PT, R2, R9, 0x1, 0x1f ;  /* 0x0c201f0009027f89 */ /* 0x000ea200000e0000 */
[----:B0-----:R-:W-:-:S01]  /*afb0*/  FADD.FTZ R8, R0, R5 ;  /* 0x0000000500087221 */ /* 0x001fc20000010000 */
        /* <DEDUP_REMOVED lines=9> */
[----:B------:R-:W-:Y:S01]  /*b050*/  IMAD.MOV.U32 R9, RZ, RZ, RZ ;  /* 0x000000ffff097224 */ /* 0x000fe200078e00ff */
[----:B------:R-:W-:Y:S02]  /*b060*/  WARPGROUP.DEPBAR.LE gsb0, 0x0 ;  /* 0x00008000000079c5 */ /* 0x000fe40000010000 */
[----:B------:R-:W-:-:S06]  /*b070*/  WARPGROUP.ARRIVE ;  /* 0x00000000000079c5 */ /* 0x000fcc0000000000 */
[----:B------:R-:W-:Y:S01]  /*b080*/  QGMMA.64x128x32.F32.E4M3.E4M3 R24, R224, gdesc[UR4], R24, gsb0 ;  /* 0x01e00004e0187df3 */ /* 0x000fe20008000818 */
[----:B------:R-:W0:Y:S08]  /*b090*/  @P2 MUFU.LG2 R4, R4 ;  /* 0x0000000400042308 */ /* 0x000e300000000c00 */
        /* <DEDUP_REMOVED lines=8> */
[----:B------:R-:W-:Y:S01]  /*b120*/  IMAD.MOV.U32 R2, RZ, RZ, -0x800000 ;  /* 0xff800000ff027424 */ /* 0x000fe200078e00ff */
[----:B------:R-:W-:Y:S01]  /*b130*/  MOV R0, 0xff800000 ;  /* 0xff80000000007802 */ /* 0x000fe20000000f00 */
[----:B------:R-:W-:-:S01]  /*b140*/  @P2 FFMA.FTZ R2, R7, R94, R4 ;  /* 0x0000005e07022223 */ /* 0x000fc20000010004 */
[----:B------:R-:W-:Y:S01]  /*b150*/  @P3 FFMA.FTZ R0, R15, R99, R6 ;  /* 0x000000630f003223 */ /* 0x000fe20000010006 */
[-C--:B---3--:R-:W-:Y:S01]  /*b160*/  FMUL.FTZ R5, R5, R12.reuse ;  /* 0x0000000c05057220 */ /* 0x088fe20000410000 */
[----:B--2---:R-:W-:Y:S01]  /*b170*/  FMUL.FTZ R102, R9, R12 ;  /* 0x0000000c09667220 */ /* 0x004fe20000410000 */
[----:B------:R-:W-:-:S02]  /*b180*/  WARPGROUP.DEPBAR.LE gsb0, 0x0 ;  /* 0x00008000000079c5 */ /* 0x000fc40000010000 */
[----:B------:R-:W-:Y:S05]  /*b190*/  @!P0 BRA `(.L_x_5607) ;  /* 0x0000000000048947 */ /* 0x000fea0003800000 */
[----:B------:R-:W-:Y:S01]  /*b1a0*/  BPT.TRAP 0x1 ;  /* 0x000000040000795c */ /* 0x000fe20000300000 */
.L_x_5607:
        /* <DEDUP_REMOVED lines=74> */
.L_x_5585:
        /* <DEDUP_REMOVED lines=21> */
[----:B------:R-:W-:Y:S01]  /*b7a0*/  ULEA UR4, UP1, UR36, UR4, 0x2 ;  /* 0x0000000424047291 */ /* 0x000fe2000f82103f */
[----:B------:R-:W-:Y:S01]  /*b7b0*/  F2FP.BF16.F32.PACK_AB R10, R9, R10 ;  /* 0x0000000a090a723e */ /* 0x000fe200000010ff */
[----:B------:R-:W-:Y:S01]  /*b7c0*/  UISETP.NE.AND.EX UP0, UPT, UR5, URZ, UPT, UP0 ;  /* 0x0000003f0500728c */ /* 0x000fe2000bf05300 */
[----:B------:R-:W-:Y:S01]  /*b7d0*/  F2FP.BF16.F32.PACK_AB R92, R92, R93 ;  /* 0x0000005d5c5c723e */ /* 0x000fe200000010ff */
[----:B------:R-:W-:Y:S01]  /*b7e0*/  ULEA.HI.X UR5, UR36, UR5, UR37, 0x2, UP1 ;  /* 0x0000000524057291 */ /* 0x000fe200088f1425 */
[----:B------:R-:W-:Y:S01]  /*b7f0*/  F2FP.BF16.F32.PACK_AB R87, R87, R6 ;  /* 0x000000065757723e */ /* 0x000fe200000010ff */
[----:B0-----:R-:W0:Y:S01]  /*b800*/  S2R R4, SR_SWINHI ;  /* 0x0000000000047919 */ /* 0x001e220000002f00 */
[----:B------:R-:W-:-:S02]  /*b810*/  LOP3.LUT P0, R5, R51, 0x3, RZ, 0xc0, !PT ;  /* 0x0000000333057812 */ /* 0x000fc4000780c0ff */
[----:B------:R-:W-:Y:S02]  /*b820*/  F2FP.BF16.F32.PACK_AB R96, R96, R97 ;  /* 0x000000616060723e */ /* 0x000fe400000010ff */
[----:B------:R-:W-:Y:S02]  /*b830*/  ISETP.EQ.OR P0, PT, R5, 0x3, !P0 ;  /* 0x000000030500780c */ /* 0x000fe40004702670 */
        /* <DEDUP_REMOVED lines=8> */
[----:B------:R-:W-:Y:S02]  /*b8c0*/  F2FP.BF16.F32.PACK_AB R25, R25, R28 ;  /* 0x0000001c1919723e */ /* 0x000fe400000010ff */
[----:B------:R-:W-:-:S02]  /*b8d0*/  F2FP.BF16.F32.PACK_AB R14, R13, R14 ;  /* 0x0000000e0d0e723e */ /* 0x000fc400000010ff */
[----:B------:R-:W-:Y:S02]  /*b8e0*/  F2FP.BF16.F32.PACK_AB R20, R15, R20 ;  /* 0x000000140f14723e */ /* 0x000fe400000010ff */
[----:B------:R-:W-:Y:S02]  /*b8f0*/  F2FP.BF16.F32.PACK_AB R57, R56, R57 ;  /* 0x000000393839723e */ /* 0x000fe400000010ff */
[----:B------:R-:W-:Y:S02]  /*b900*/  SEL R83, R21, R14, P0 ;  /* 0x0000000e15537207 */ /* 0x000fe40000000000 */
[----:B------:R-:W-:Y:S02]  /*b910*/  MOV R8, R3 ;  /* 0x0000000300087202 */ /* 0x000fe40000000f00 */
[----:B0-----:R-:W-:Y:S02]  /*b920*/  MOV R9, R4 ;  /* 0x0000000400097202 */ /* 0x001fe40000000f00 */
[----:B------:R-:W-:-:S02]  /*b930*/  SEL R85, R14, R21, P0 ;  /* 0x000000150e557207 */ /* 0x000fc40000000000 */
[----:B------:R-:W-:Y:S01]  /*b940*/  F2FP.BF16.F32.PACK_AB R99, R98, R99 ;  /* 0x000000636263723e */ /* 0x000fe200000010ff */
[----:B------:R-:W-:Y:S01]  /*b950*/  IMAD.WIDE R4, R231, 0x2, R8 ;  /* 0x00000002e7047825 */ /* 0x000fe200078e0208 */
[----:B------:R-:W-:Y:S02]  /*b960*/  SEL R55, R25, R20, P0 ;  /* 0x0000001419377207 */ /* 0x000fe40000000000 */
[----:B------:R-:W-:Y:S02]  /*b970*/  SEL R59, R20, R25, P0 ;  /* 0x00000019143b7207 */ /* 0x000fe40000000000 */
[C---:B------:R-:W-:Y:S02]  /*b980*/  IADD3 R93, P6, R4.reuse, 0x20, RZ ;  /* 0x00000020045d7810 */ /* 0x040fe40007fde0ff */
[----:B------:R-:W-:Y:S02]  /*b990*/  IADD3 R97, P1, R4, 0x40, RZ ;  /* 0x0000004004617810 */ /* 0x000fe40007f3e0ff */
[----:B------:R-:W-:-:S02]  /*b9a0*/  LOP3.LUT R6, R93, 0x380, RZ, 0xc0, !PT ;  /* 0x000003805d067812 */ /* 0x000fc400078ec0ff */
[----:B------:R-:W-:Y:S01]  /*b9b0*/  LOP3.LUT R10, R97, 0x380, RZ, 0xc0, !PT ;  /* 0x00000380610a7812 */ /* 0x000fe200078ec0ff */
[--C-:B------:R-:W-:Y:S01]  /*b9c0*/  IMAD.X R25, RZ, RZ, R5.reuse, P1 ;  /* 0x000000ffff197224 */ /* 0x100fe200008e0605 */
[----:B------:R-:W-:Y:S02]  /*b9d0*/  SHF.R.U64 R6, R6, 0x3, RZ ;  /* 0x0000000306067819 */ /* 0x000fe400000012ff */
[C---:B------:R-:W-:Y:S02]  /*b9e0*/  IADD3 R103, P3, R4.reuse, 0x4000, RZ ;  /* 0x0000400004677810 */ /* 0x040fe40007f7e0ff */
[----:B------:R-:W-:Y:S02]  /*b9f0*/  IADD3 R101, P2, R4, 0x60, RZ ;  /* 0x0000006004657810 */ /* 0x000fe40007f5e0ff */
[----:B------:R-:W-:Y:S01]  /*ba00*/  SHF.R.U64 R10, R10, 0x3, RZ ;  /* 0x000000030a0a7819 */ /* 0x000fe200000012ff */
[--C-:B------:R-:W-:Y:S01]  /*ba10*/  IMAD.X R15, RZ, RZ, R5.reuse, P3 ;  /* 0x000000ffff0f7224 */ /* 0x100fe200018e0605 */
[----:B------:R-:W-:Y:S01]  /*ba20*/  IADD3 R105, P4, R4, 0x4020, RZ ;  /* 0x0000402004697810 */ /* 0x000fe20007f9e0ff */
[----:B------:R-:W-:Y:S01]  /*ba30*/  IMAD.X R21, RZ, RZ, R5, P2 ;  /* 0x000000ffff157224 */ /* 0x000fe200010e0605 */
[----:B------:R-:W-:-:S02]  /*ba40*/  LOP3.LUT R26, R6, R93, RZ, 0x3c, !PT ;  /* 0x0000005d061a7212 */ /* 0x000fc400078e3cff */
[----:B------:R-:W-:Y:S01]  /*ba50*/  IADD3 R107, P5, R4, 0x4040, RZ ;  /* 0x00004040046b7810 */ /* 0x000fe20007fbe0ff */
[--C-:B------:R-:W-:Y:S01]  /*ba60*/  IMAD.X R13, RZ, RZ, R5.reuse, P4 ;  /* 0x000000ffff0d7224 */ /* 0x100fe200020e0605 */
[----:B------:R-:W-:Y:S02]  /*ba70*/  LOP3.LUT R6, R103, 0x380, RZ, 0xc0, !PT ;  /* 0x0000038067067812 */ /* 0x000fe400078ec0ff */
[----:B------:R-:W-:Y:S01]  /*ba80*/  LOP3.LUT R12, R101, 0x380, RZ, 0xc0, !PT ;  /* 0x00000380650c7812 */ /* 0x000fe200078ec0ff */
[----:B------:R-:W-:Y:S01]  /*ba90*/  IMAD.X R11, RZ, RZ, R5, P5 ;  /* 0x000000ffff0b7224 */ /* 0x000fe200028e0605 */
[----:B------:R-:W-:Y:S02]  /*baa0*/  LOP3.LUT R24, R10, R97, RZ, 0x3c, !PT ;  /* 0x000000610a187212 */ /* 0x000fe400078e3cff */
[----:B------:R-:W-:Y:S02]  /*bab0*/  LOP3.LUT R10, R105, 0x380, RZ, 0xc0, !PT ;  /* 0x00000380690a7812 */ /* 0x000fe400078ec0ff */
[----:B------:R-:W-:-:S02]  /*bac0*/  LOP3.LUT R28, R107, 0x380, RZ, 0xc0, !PT ;  /* 0x000003806b1c7812 */ /* 0x000fc400078ec0ff */
[----:B------:R-:W-:Y:S02]  /*bad0*/  SHF.R.U64 R6, R6, 0x3, RZ ;  /* 0x0000000306067819 */ /* 0x000fe400000012ff */
[----:B------:R-:W-:Y:S02]  /*bae0*/  SHF.R.U64 R12, R12, 0x3, RZ ;  /* 0x000000030c0c7819 */ /* 0x000fe400000012ff */
[----:B------:R-:W-:Y:S02]  /*baf0*/  SHF.R.U64 R10, R10, 0x3, RZ ;  /* 0x000000030a0a7819 */ /* 0x000fe400000012ff */
[----:B------:R-:W-:Y:S02]  /*bb00*/  SHF.R.U64 R28, R28, 0x3, RZ ;  /* 0x000000031c1c7819 */ /* 0x000fe400000012ff */
[----:B------:R-:W-:Y:S02]  /*bb10*/  LOP3.LUT R14, R6, R103, RZ, 0x3c, !PT ;  /* 0x00000067060e7212 */ /* 0x000fe400078e3cff */
[----:B------:R-:W-:-:S02]  /*bb20*/  SEL R71, R60, R57, P0 ;  /* 0x000000393c477207 */ /* 0x000fc40000000000 */
[----:B------:R-:W-:Y:S02]  /*bb30*/  LOP3.LUT R20, R12, R101, RZ, 0x3c, !PT ;  /* 0x000000650c147212 */ /* 0x000fe400078e3cff */
[----:B------:R-:W-:Y:S02]  /*bb40*/  F2FP.BF16.F32.PACK_AB R32, R29, R32 ;  /* 0x000000201d20723e */ /* 0x000fe400000010ff */
[----:B------:R-:W-:Y:S02]  /*bb50*/  SEL R57, R57, R60, P0 ;  /* 0x0000003c39397207 */ /* 0x000fe40000000000 */
[----:B------:R-:W-:Y:S02]  /*bb60*/  LOP3.LUT R12, R10, R105, RZ, 0x3c, !PT ;  /* 0x000000690a0c7212 */ /* 0x000fe400078e3cff */
[----:B------:R-:W-:Y:S02]  /*bb70*/  SEL R29, R100, R99, P0 ;  /* 0x00000063641d7207 */ /* 0x000fe40000000000 */
[----:B------:R-:W-:-:S02]  /*bb80*/  LOP3.LUT R10, R28, R107, RZ, 0x3c, !PT ;  /* 0x0000006b1c0a7212 */ /* 0x000fc400078e3cff */
[----:B------:R-:W-:Y:S02]  /*bb90*/  MOV R60, R14 ;  /* 0x0000000e003c7202 */ /* 0x000fe40000000f00 */
[----:B------:R-:W-:Y:S02]  /*bba0*/  SEL R99, R99, R100, P0 ;  /* 0x0000006463637207 */ /* 0x000fe40000000000 */
[----:B------:R-:W-:Y:S02]  /*bbb0*/  MOV R62, R20 ;  /* 0x00000014003e7202 */ /* 0x000fe40000000f00 */
[----:B------:R-:W-:Y:S02]  /*bbc0*/  MOV R21, R10 ;  /* 0x0000000a00157202 */ /* 0x000fe40000000f00 */
[----:B------:R-:W-:Y:S02]  /*bbd0*/  F2FP.BF16.F32.PACK_AB R30, R30, R31 ;  /* 0x0000001f1e1e723e */ /* 0x000fe400000010ff */
[----:B------:R-:W-:-:S02]  /*bbe0*/  LOP3.LUT R7, R4, 0x380, RZ, 0xc0, !PT ;  /* 0x0000038004077812 */ /* 0x000fc400078ec0ff */
[----:B------:R-:W-:Y:S02]  /*bbf0*/  SEL R79, R30, R27, P0 ;  /* 0x0000001b1e4f7207 */ /* 0x000fe40000000000 */
[----:B------:R-:W-:Y:S01]  /*bc00*/  SEL R81, R27, R30, P0 ;  /* 0x0000001e1b517207 */ /* 0x000fe20000000000 */
[----:B------:R-:W-:Y:S01]  /*bc10*/  IMAD.X R27, RZ, RZ, R5, P6 ;  /* 0x000000ffff1b7224 */ /* 0x000fe200030e0605 */
[----:B------:R-:W-:Y:S02]  /*bc20*/  IADD3 R109, P6, R4, 0x4060, RZ ;  /* 0x00004060046d7810 */ /* 0x000fe40007fde0ff */
        /* <DEDUP_REMOVED lines=14> */
[----:B------:R-:W-:-:S02]  /*bd10*/  F2FP.BF16.F32.PACK_AB R35, R34, R35 ;  /* 0x000000232223723e */ /* 0x000fc400000010ff */
[----:B------:R-:W-:Y:S02]  /*bd20*/  F2FP.BF16.F32.PACK_AB R33, R33, R36 ;  /* 0x000000242121723e */ /* 0x000fe400000010ff */
[----:B------:R-:W-:Y:S02]  /*bd30*/  SEL R67, R76, R73, P0 ;  /* 0x000000494c437207 */ /* 0x000fe40000000000 */
[----:B------:R-:W-:Y:S02]  /*bd40*/  SHF.R.U64 R30, R30, 0x3, RZ ;  /* 0x000000031e1e7819 */ /* 0x000fe400000012ff */
[----:B------:R-:W-:Y:S02]  /*bd50*/  SEL R31, R96, R95, P0 ;  /* 0x0000005f601f7207 */ /* 0x000fe40000000000 */
[----:B------:R-:W-:Y:S02]  /*bd60*/  SEL R73, R73, R76, P0 ;  /* 0x0000004c49497207 */ /* 0x000fe40000000000 */
        /* <DEDUP_REMOVED lines=18> */
[----:B------:R-:W-:Y:S02]  /*be90*/  MOV R64, R24 ;  /* 0x0000001800407202 */ /* 0x000fe40000000f00 */
[----:B------:R-:W-:-:S02]  /*bea0*/  MOV R58, R12 ;  /* 0x0000000c003a7202 */ /* 0x000fc40000000f00 */
[----:B------:R-:W-:Y:S02]  /*beb0*/  MOV R68, R4 ;  /* 0x0000000400447202 */ /* 0x000fe40000000f00 */
[----:B------:R-:W-:Y:S02]  /*bec0*/  MOV R11, R6 ;  /* 0x00000006000b7202 */ /* 0x000fe40000000f00 */
[----:B------:R-:W-:Y:S02]  /*bed0*/  MOV R66, R26 ;  /* 0x0000001a00427202 */ /* 0x000fe40000000f00 */
[----:B------:R-:W-:Y:S02]  /*bee0*/  PLOP3.LUT P2, PT, PT, PT, UP0, 0x80, 0x0 ;  /* 0x000000000000781c */ /* 0x000fe40003f4f008 */
[----:B--2---:R-:W-:Y:S01]  /*bef0*/  LOP3.LUT R14, R44, 0x2, RZ, 0x3c, !PT ;  /* 0x000000022c0e7812 */ /* 0x004fe200078e3cff */
[----:B------:R-:W-:Y:S04]  /*bf00*/  SHFL.IDX PT, R29, R29, R44, 0x1c1f ;  /* 0x001c1f2c1d1d7589 */ /* 0x000fe800000e0000 */
[----:B------:R-:W0:Y:S04]  /*bf10*/  SHFL.IDX PT, R10, R99, R14, 0x1c1f ;  /* 0x001c1f0e630a7589 */ /* 0x000e2800000e0000 */
[----:B------:R-:W-:Y:S04]  /*bf20*/  SHFL.IDX PT, R67, R67, R44, 0x1c1f ;  /* 0x001c1f2c43437589 */ /* 0x000fe800000e0000 */
[----:B------:R-:W1:Y:S04]  /*bf30*/  SHFL.IDX PT, R24, R73, R14, 0x1c1f ;  /* 0x001c1f0e49187589 */ /* 0x000e6800000e0000 */
[----:B------:R-:W-:Y:S04]  /*bf40*/  SHFL.IDX PT, R31, R31, R44, 0x1c1f ;  /* 0x001c1f2c1f1f7589 */ /* 0x000fe800000e0000 */
[----:B------:R-:W-:Y:S04]  /*bf50*/  SHFL.IDX PT, R69, R69, R44, 0x1c1f ;  /* 0x001c1f2c45457589 */ /* 0x000fe800000e0000 */
[----:B------:R-:W2:Y:S04]  /*bf60*/  SHFL.IDX PT, R12, R95, R14, 0x1c1f ;  /* 0x001c1f0e5f0c7589 */ /* 0x000ea800000e0000 */
[----:B------:R-:W3:Y:S01]  /*bf70*/  SHFL.IDX PT, R46, R65, R14, 0x1c1f ;  /* 0x001c1f0e412e7589 */ /* 0x000ee200000e0000 */
[----:B0-----:R-:W-:-:S02]  /*bf80*/  SEL R4, R29, R10, P0 ;  /* 0x0000000a1d047207 */ /* 0x001fc40000000000 */
[----:B------:R-:W-:Y:S01]  /*bf90*/  SEL R6, R10, R29, P0 ;  /* 0x0000001d0a067207 */ /* 0x000fe20000000000 */
[----:B------:R-:W-:Y:S04]  /*bfa0*/  SHFL.IDX PT, R37, R37, R44, 0x1c1f ;  /* 0x001c1f2c25257589 */ /* 0x000fe800000e0000 */
[----:B------:R-:W-:Y:S01]  /*bfb0*/  SHFL.IDX PT, R39, R39, R44, 0x1c1f ;  /* 0x001c1f2c27277589 */ /* 0x000fe200000e0000 */
[----:B-1----:R-:W-:Y:S02]  /*bfc0*/  SEL R5, R67, R24, P0 ;  /* 0x0000001843057207 */ /* 0x002fe40000000000 */
[----:B------:R-:W-:Y:S01]  /*bfd0*/  SEL R7, R24, R67, P0 ;  /* 0x0000004318077207 */ /* 0x000fe20000000000 */
[----:B------:R-:W-:Y:S04]  /*bfe0*/  SHFL.IDX PT, R71, R71, R44, 0x1c1f ;  /* 0x001c1f2c47477589 */ /* 0x000fe800000e0000 */
[----:B------:R-:W0:Y:S04]  /*bff0*/  SHFL.IDX PT, R20, R91, R14, 0x1c1f ;  /* 0x001c1f0e5b147589 */ /* 0x000e2800000e0000 */
[----:B------:R-:W1:Y:S01]  /*c000*/  SHFL.IDX PT, R32, R49, R14, 0x1c1f ;  /* 0x001c1f0e31207589 */ /* 0x000e6200000e0000 */
[----:B--2---:R-:W-:-:S02]  /*c010*/  SEL R24, R31, R12, P0 ;  /* 0x0000000c1f187207 */ /* 0x004fc40000000000 */
[----:B------:R-:W-:Y:S01]  /*c020*/  SEL R26, R12, R31, P0 ;  /* 0x0000001f0c1a7207 */ /* 0x000fe20000000000 */
[----:B------:R-:W2:Y:S01]  /*c030*/  SHFL.IDX PT, R48, R57, R14, 0x1c1f ;  /* 0x001c1f0e39307589 */ /* 0x000ea200000e0000 */
[----:B---3--:R-:W-:Y:S02]  /*c040*/  SEL R25, R69, R46, P0 ;  /* 0x0000002e45197207 */ /* 0x008fe40000000000 */
[----:B------:R-:W-:Y:S01]  /*c050*/  SEL R27, R46, R69, P0 ;  /* 0x000000452e1b7207 */ /* 0x000fe20000000000 */
[----:B------:R-:W-:Y:S04]  /*c060*/  SHFL.IDX PT, R51, R51, R44, 0x1c1f ;  /* 0x001c1f2c33337589 */ /* 0x000fe800000e0000 */
[----:B------:R-:W-:Y:S04]  /*c070*/  SHFL.IDX PT, R53, R53, R44, 0x1c1f ;  /* 0x001c1f2c35357589 */ /* 0x000fe800000e0000 */
[----:B------:R-:W-:Y:S04]  /*c080*/  SHFL.IDX PT, R55, R55, R44, 0x1c1f ;  /* 0x001c1f2c37377589 */ /* 0x000fe800000e0000 */
        /* <DEDUP_REMOVED lines=8> */
[----:B------:R-:W-:Y:S01]  /*c110*/  SEL R31, R48, R71, P0 ;  /* 0x00000047301f7207 */ /* 0x000fe20000000000 */
[----:B------:R-:W-:Y:S04]  /*c120*/  SHFL.IDX PT, R79, R79, R44, 0x1c1f ;  /* 0x001c1f2c4f4f7589 */ /* 0x000fe800000e0000 */
[----:B------:R-:W-:Y:S04]  /*c130*/  SHFL.IDX PT, R83, R83, R44, 0x1c1f ;  /* 0x001c1f2c53537589 */ /* 0x000fe800000e0000 */
[----:B------:R-:W-:Y:S04]  /*c140*/  SHFL.IDX PT, R89, R89, R44, 0x1c1f ;  /* 0x001c1f2c59597589 */ /* 0x000fe800000e0000 */
[----:B------:R-:W0:Y:S04]  /*c150*/  SHFL.IDX PT, R50, R43, R14, 0x1c1f ;  /* 0x001c1f0e2b327589 */ /* 0x000e2800000e0000 */
[----:B------:R-:W1:Y:S04]  /*c160*/  SHFL.IDX PT, R10, R41, R14, 0x1c1f ;  /* 0x001c1f0e290a7589 */ /* 0x000e6800000e0000 */
[----:B------:R-:W2:Y:S04]  /*c170*/  SHFL.IDX PT, R34, R33, R14, 0x1c1f ;  /* 0x001c1f0e21227589 */ /* 0x000ea800000e0000 */
[----:B------:R-:W3:Y:S04]  /*c180*/  SHFL.IDX PT, R44, R35, R14, 0x1c1f ;  /* 0x001c1f0e232c7589 */ /* 0x000ee800000e0000 */
[----:B------:R-:W4:Y:S04]  /*c190*/  SHFL.IDX PT, R40, R59, R14, 0x1c1f ;  /* 0x001c1f0e3b287589 */ /* 0x000f2800000e0000 */
[----:B------:R-:W4:Y:S01]  /*c1a0*/  SHFL.IDX PT, R52, R81, R14, 0x1c1f ;  /* 0x001c1f0e51347589 */ /* 0x000f2200000e0000 */
[----:B------:R-:W-:Y:S01]  /*c1b0*/  BAR.SYNC.DEFER_BLOCKING 0x1, 0x100 ;  /* 0x0044000000007b1d */ /* 0x000fe20000010000 */
[----:B0-----:R-:W-:-:S02]  /*c1c0*/  SEL R37, R75, R50, P0 ;  /* 0x000000324b257207 */ /* 0x001fc40000000000 */
[----:B------:R-:W-:Y:S02]  /*c1d0*/  SEL R39, R50, R75, P0 ;  /* 0x0000004b32277207 */ /* 0x000fe40000000000 */
[----:B-1----:R-:W-:Y:S01]  /*c1e0*/  SEL R12, R51, R10, P0 ;  /* 0x0000000a330c7207 */ /* 0x002fe20000000000 */
[----:B------:R-:W0:Y:S01]  /*c1f0*/  SHFL.IDX PT, R42, R63, R14, 0x1c1f ;  /* 0x001c1f0e3f2a7589 */ /* 0x000e2200000e0000 */
[----:B--2---:R-:W-:Y:S02]  /*c200*/  SEL R32, R53, R34, P0 ;  /* 0x0000002235207207 */ /* 0x004fe40000000000 */
[----:B------:R-:W-:Y:S01]  /*c210*/  SEL R34, R34, R53, P0 ;  /* 0x0000003522227207 */ /* 0x000fe20000000000 */
[----:B------:R-:W1:Y:S01]  /*c220*/  SHFL.IDX PT, R54, R85, R14, 0x1c1f ;  /* 0x001c1f0e55367589 */ /* 0x000e6200000e0000 */
[----:B---3--:R-:W-:Y:S02]  /*c230*/  SEL R13, R77, R44, P0 ;  /* 0x0000002c4d0d7207 */ /* 0x008fe40000000000 */
[----:B------:R-:W-:Y:S01]  /*c240*/  SEL R15, R44, R77, P0 ;  /* 0x0000004d2c0f7207 */ /* 0x000fe20000000000 */
[----:B------:R2:W3:Y:S01]  /*c250*/  SHFL.IDX PT, R56, R87, R14, 0x1c1f ;  /* 0x001c1f0e57387589 */ /* 0x0004e200000e0000 */
[----:B----4-:R-:W-:-:S02]  /*c260*/  SEL R48, R55, R40, P0 ;  /* 0x0000002837307207 */ /* 0x010fc40000000000 */
[----:B------:R-:W-:Y:S02]  /*c270*/  SEL R50, R40, R55, P0 ;  /* 0x0000003728327207 */ /* 0x000fe40000000000 */
[----:B------:R-:W-:Y:S02]  /*c280*/  SEL R33, R79, R52, P0 ;  /* 0x000000344f217207 */ /* 0x000fe40000000000 */
[----:B------:R-:W-:Y:S01]  /*c290*/  SEL R35, R52, R79, P0 ;  /* 0x0000004f34237207 */ /* 0x000fe20000000000 */
[----:B------:R4:W-:Y:S01]  /*c2a0*/  STSM.16.M88.4 [R68], R4 ;  /* 0x0000000444007844 */ /* 0x0009e20000000200 */
[----:B--2---:R-:W-:-:S03]  /*c2b0*/  SEL R14, R10, R51, P0 ;  /* 0x000000330a0e7207 */ /* 0x004fc60000000000 */
[----:B------:R-:W-:Y:S01]  /*c2c0*/  STSM.16.M88.4 [R66], R24 ;  /* 0x0000001842007844 */ /* 0x000fe20000000200 */
[----:B0-----:R-:W-:-:S03]  /*c2d0*/  SEL R40, R61, R42, P0 ;  /* 0x0000002a3d287207 */ /* 0x001fc60000000000 */
[----:B------:R0:W-:Y:S01]  /*c2e0*/  STSM.16.M88.4 [R64], R28 ;  /* 0x0000001c40007844 */ /* 0x0001e20000000200 */
[----:B------:R-:W-:Y:S02]  /*c2f0*/  SEL R42, R42, R61, P0 ;  /* 0x0000003d2a2a7207 */ /* 0x000fe40000000000 */
[----:B-1----:R-:W-:Y:S01]  /*c300*/  SEL R49, R83, R54, P0 ;  /* 0x0000003653317207 */ /* 0x002fe20000000000 */
[----:B------:R1:W-:Y:S01]  /*c310*/  STSM.16.M88.4 [R62], R36 ;  /* 0x000000243e007844 */ /* 0x0003e20000000200 */
[----:B------:R-:W-:Y:S02]  /*c320*/  SEL R51, R54, R83, P0 ;  /* 0x0000005336337207 */ /* 0x000fe40000000000 */
[----:B---3--:R-:W-:Y:S01]  /*c330*/  SEL R41, R89, R56, P0 ;  /* 0x0000003859297207 */ /* 0x008fe20000000000 */
[----:B------:R1:W-:Y:S01]  /*c340*/  STSM.16.M88.4 [R60], R12 ;  /* 0x0000000c3c007844 */ /* 0x0003e20000000200 */
[----:B------:R-:W-:Y:S01]  /*c350*/  SEL R43, R56, R89, P0 ;  /* 0x00000059382b7207 */ /* 0x000fe20000000000 */
[----:B----4-:R-:W-:-:S02]  /*c360*/  IMAD.U32 R4, RZ, RZ, UR4 ;  /* 0x00000004ff047e24 */ /* 0x010fc4000f8e00ff */
[----:B------:R1:W-:Y:S01]  /*c370*/  STSM.16.M88.4 [R58], R32 ;  /* 0x000000203a007844 */ /* 0x0003e20000000200 */
[----:B------:R-:W-:Y:S01]  /*c380*/  IMAD.U32 R5, RZ, RZ, UR5 ;  /* 0x00000005ff057e24 */ /* 0x000fe2000f8e00ff */
[----:B------:R-:W-:Y:S02]  /*c390*/  ULDC.64 UR4, c[0x0][0xbe0] ;  /* 0x0002f80000047ab9 */ /* 0x000fe40000000a00 */
[----:B------:R1:W-:Y:S04]  /*c3a0*/  STSM.16.M88.4 [R21], R48 ;  /* 0x0000003015007844 */ /* 0x0003e80000000200 */
[----:B------:R1:W-:Y:S01]  /*c3b0*/  STSM.16.M88.4 [R11], R40 ;  /* 0x000000280b007844 */ /* 0x0003e20000000200 */
[----:B------:R-:W-:Y:S06]  /*c3c0*/  BAR.SYNC.DEFER_BLOCKING 0x1, 0x100 ;  /* 0x0044000000007b1d */ /* 0x000fec0000010000 */
[----:B------:R-:W2:Y:S01]  /*c3d0*/  @P2 LDG.E R6, desc[UR50][R4.64] ;  /* 0x0000003204062981 */ /* 0x000ea2000c1e1900 */
[----:B------:R-:W-:Y:S01]  /*c3e0*/  UISETP.NE.U32.AND UP1, UPT, UR4, URZ, UPT ;  /* 0x0000003f0400728c */ /* 0x000fe2000bf25070 */
[----:B------:R-:W3:Y:S01]  /*c3f0*/  LDC R44, c[0x0][0xa88] ;  /* 0x0002a200ff2c7b82 */ /* 0x000ee20000000800 */
[----:B------:R-:W-:Y:S01]  /*c400*/  IMAD R7, R18, 0x40, R16 ;  /* 0x0000004012077824 */ /* 0x000fe200078e0210 */
[----:B------:R-:W-:Y:S01]  /*c410*/  UMOV UR4, URZ ;  /* 0x0000003f00047c82 */ /* 0x000fe20008000000 */
[----:B------:R-:W-:-:S02]  /*c420*/  UISETP.NE.AND.EX UP1, UPT, UR5, URZ, UPT, UP1 ;  /* 0x0000003f0500728c */ /* 0x000fc4000bf25310 */
[----:B------:R-:W-:-:S04]  /*c430*/  IMAD.WIDE R8, R7, 0x2, R8 ;  /* 0x0000000207087825 */ /* 0x000fc800078e0208 */
[----:B------:R-:W-:Y:S02]  /*c440*/  PLOP3.LUT P0, PT, PT, PT, UP1, 0x80, 0x0 ;  /* 0x000000000000781c */ /* 0x000fe40003f0f018 */
[----:B0-----:R-:W-:-:S03]  /*c450*/  IADD3 R29, P1, R8, 0x1000, RZ ;  /* 0x00001000081d7810 */ /* 0x001fc60007f3e0ff */
[----:B------:R-:W-:Y:S02]  /*c460*/  @UP1 ULDC.64 UR8, c[0x0][0xbe0] ;  /* 0x0002f80000081ab9 */ /* 0x000fe40000000a00 */
[----:B------:R-:W-:-:S06]  /*c470*/  @UP1 UIMAD.WIDE UR8, UR36, 0x4, UR8 ;  /* 0x00000004240818a5 */ /* 0x000fcc000f8e0208 */
[----:B------:R-:W-:Y:S01]  /*c480*/  IMAD.U32 R7, RZ, RZ, UR9 ;  /* 0x00000009ff077e24 */ /* 0x000fe2000f8e00ff */
[----:B--2---:R-:W-:Y:S01]  /*c490*/  @P2 R2UR UR4, R6 ;  /* 0x00000000060422ca */ /* 0x004fe200000e0000 */
[----:B------:R-:W-:-:S05]  /*c4a0*/  IMAD.U32 R6, RZ, RZ, UR8 ;  /* 0x00000008ff067e24 */ /* 0x000fca000f8e00ff */
[----:B---3--:R1:W5:Y:S01]  /*c4b0*/  @P0 LDG.E R44, desc[UR50][R6.64] ;  /* 0x00000032062c0981 */ /* 0x008362000c1e1900 */
[----:B------:R-:W-:Y:S08]  /*c4c0*/  @P0 BRA `(.L_x_5610) ;  /* 0x0000000000100947 */ /* 0x000ff00003800000 */
[----:B------:R-:W-:Y:S05]  /*c4d0*/  @!P2 BRA `(.L_x_5610) ;  /* 0x00000000000ca947 */ /* 0x000fea0003800000 */
[----:B-1----:R-:W2:Y:S04]  /*c4e0*/  LDG.E R7, desc[UR50][R4.64] ;  /* 0x0000003204077981 */ /* 0x002ea8000c1e1900 */
[----:B-----5:R-:W2:Y:S02]  /*c4f0*/  LDG.E R44, desc[UR50][R4.64+0x4] ;  /* 0x00000432042c7981 */ /* 0x020ea4000c1e1900 */
[----:B--2---:R-:W-:-:S07]  /*c500*/  IADD3 R44, -R7, R44, RZ ;  /* 0x0000002c072c7210 */ /* 0x004fce0007ffe1ff */
.L_x_5610:
[----:B------:R-:W-:Y:S01]  /*c510*/  USHF.R.S32.HI UR12, URZ, 0x1f, UR39 ;  /* 0x0000001f3f0c7899 */ /* 0x000fe20008011427 */
[----:B-1----:R-:W-:Y:S01]  /*c520*/  IMAD R11, R17, 0x80, R230 ;  /* 0x00000080110b7824 */ /* 0x002fe200078e02e6 */
[----:B------:R-:W-:Y:S01]  /*c530*/  ULDC.64 UR10, c[0x0][0xb70] ;  /* 0x0002dc00000a7ab9 */ /* 0x000fe20000000a00 */
[----:B------:R-:W-:Y:S01]  /*c540*/  USHF.R.S32.HI UR5, URZ, 0x1f, UR4 ;  /* 0x0000001f3f057899 */ /* 0x000fe20008011404 */
[C---:B------:R-:W-:Y:S01]  /*c550*/  IADD3 R13, P2, R8.reuse, 0x2000, RZ ;  /* 0x00002000080d7810 */ /* 0x040fe20007f5e0ff */
[----:B------:R-:W-:Y:S01]  /*c560*/  UIMAD UR7, UR12, UR10, URZ ;  /* 0x0000000a0c0772a4 */ /* 0x000fe2000f8e023f */
[----:B------:R-:W-:Y:S01]  /*c570*/  IADD3 R7, P6, R8, 0x3000, RZ ;  /* 0x0000300008077810 */ /* 0x000fe20007fde0ff */
[----:B------:R-:W-:Y:S01]  /*c580*/  UIMAD.WIDE.U32 UR8, UR39, UR10, UR4 ;  /* 0x0000000a270872a5 */ /* 0x000fe2000f8e0004 */
[----:B------:R-:W-:Y:S01]  /*c590*/  SHF.R.S32.HI R5, RZ, 0x1f, R11 ;  /* 0x0000001fff057819 */ /* 0x000fe2000001140b */
[----:B------:R-:W-:Y:S01]  /*c5a0*/  UIMAD UR7, UR39, UR11, UR7 ;  /* 0x0000000b270772a4 */ /* 0x000fe2000f8e0207 */
[----:B------:R-:W-:Y:S01]  /*c5b0*/  LOP3.LUT R12, R13, 0x380, RZ, 0xc0, !PT ;  /* 0x000003800d0c7812 */ /* 0x000fe200078ec0ff */
[----:B------:R-:W-:Y:S01]  /*c5c0*/  USEL UR37, UR37, URZ, !UP0 ;  /* 0x0000003f25257287 */ /* 0x000fe2000c000000 */
[----:B------:R-:W-:Y:S01]  /*c5d0*/  LOP3.LUT R4, R7, 0x380, RZ, 0xc0, !PT ;  /* 0x0000038007047812 */ /* 0x000fe200078ec0ff */
[----:B------:R-:W-:Y:S01]  /*c5e0*/  ULDC.64 UR10, c[0x0][0xb78] ;  /* 0x0002de00000a7ab9 */ /* 0x000fe20000000a00 */
[----:B------:R-:W-:Y:S01]  /*c5f0*/  UIADD3 UR9, UR9, UR7, URZ ;  /* 0x0000000709097290 */ /* 0x000fe2000fffe03f */
[----:B------:R-:W-:Y:S01]  /*c600*/  LOP3.LUT R28, R29, 0x380, RZ, 0xc0, !PT ;  /* 0x000003801d1c7812 */ /* 0x000fe200078ec0ff */
[----:B------:R-:W-:Y:S01]  /*c610*/  USEL UR36, UR36, URZ, !UP0 ;  /* 0x0000003f24247287 */ /* 0x000fe2000c000000 */
[----:B------:R-:W-:Y:S01]  /*c620*/  SHF.R.U64 R12, R12, 0x3, RZ ;  /* 0x000000030c0c7819 */ /* 0x000fe200000012ff */
[----:B------:R-:W-:Y:S01]  /*c630*/  UIMAD UR7, UR37, UR10, URZ ;  /* 0x0000000a250772a4 */ /* 0x000fe2000f8e023f */
[----:B------:R-:W-:Y:S01]  /*c640*/  SHF.R.U64 R4, R4, 0x3, RZ ;  /* 0x0000000304047819 */ /* 0x000fe200000012ff */
[----:B------:R-:W-:Y:S01]  /*c650*/  UIMAD.WIDE.U32 UR8, UR36, UR10, UR8 ;  /* 0x0000000a240872a5 */ /* 0x000fe2000f8e0008 */
[----:B------:R-:W-:Y:S01]  /*c660*/  SHF.R.U64 R28, R28, 0x3, RZ ;  /* 0x000000031c1c7819 */ /* 0x000fe200000012ff */
[----:B------:R-:W-:Y:S01]  /*c670*/  UIMAD UR7, UR36, UR11, UR7 ;  /* 0x0000000b240772a4 */ /* 0x000fe2000f8e0207 */
[----:B------:R-:W-:Y:S01]  /*c680*/  LOP3.LUT R12, R12, R13, RZ, 0x3c, !PT ;  /* 0x0000000d0c0c7212 */ /* 0x000fe200078e3cff */
[----:B------:R-:W-:Y:S01]  /*c690*/  IMAD.X R13, RZ, RZ, R9, P2 ;  /* 0x000000ffff0d7224 */ /* 0x000fe200010e0609 */
[----:B------:R-:W-:-:S02]  /*c6a0*/  IADD3 R37, P5, R8, 0x4000, RZ ;  /* 0x0000400008257810 */ /* 0x000fc40007fbe0ff */
[----:B------:R-:W-:Y:S01]  /*c6b0*/  IADD3 R6, P0, R11, UR8, RZ ;  /* 0x000000080b067c10 */ /* 0x000fe2000ff1e0ff */
[----:B------:R-:W-:Y:S01]  /*c6c0*/  IMAD.U32 R10, RZ, RZ, UR7 ;  /* 0x00000007ff0a7e24 */ /* 0x000fe2000f8e00ff */
[----:B------:R-:W-:Y:S02]  /*c6d0*/  LOP3.LUT R4, R4, R7, RZ, 0x3c, !PT ;  /* 0x0000000704047212 */ /* 0x000fe400078e3cff */
[C---:B------:R-:W-:Y:S02]  /*c6e0*/  IADD3 R41, P4, R8.reuse, 0x5000, RZ ;  /* 0x0000500008297810 */ /* 0x040fe40007f9e0ff */
[----:B------:R-:W-:Y:S01]  /*c6f0*/  IADD3.X R5, R5, UR9, R10, P0, !PT ;  /* 0x0000000905057c10 */ /* 0x000fe200087fe40a */
[----:B------:R-:W-:Y:S01]  /*c700*/  ULDC.64 UR8, c[0x0][0xb40] ;  /* 0x0002d00000087ab9 */ /* 0x000fe20000000a00 */
[----:B------:R-:W-:Y:S02]  /*c710*/  IADD3 R25, P3, R8, 0x6000, RZ ;  /* 0x0000600008197810 */ /* 0x000fe40007f7e0ff */
[----:B------:R-:W-:-:S02]  /*c720*/  LEA R48, P0, R6, UR8, 0x2 ;  /* 0x0000000806307c11 */ /* 0x000fc4000f8010ff */
[----:B------:R-:W-:Y:S02]  /*c730*/  IADD3 R7, P2, R8, 0x7000, RZ ;  /* 0x0000700008077810 */ /* 0x000fe40007f5e0ff */
[----:B------:R-:W-:Y:S01]  /*c740*/  LEA.HI.X R49, R6, UR9, R5, 0x2, P0 ;  /* 0x0000000906317c11 */ /* 0x000fe200080f1405 */
[----:B------:R-:W-:Y:S01]  /*c750*/  VIADD R5, R11, 0x8 ;  /* 0x000000080b057836 */ /* 0x000fe20000000000 */
[----:B------:R-:W-:Y:S01]  /*c760*/  LOP3.LUT P0, RZ, R22, 0x3, RZ, 0xc0, !PT ;  /* 0x0000000316ff7812 */ /* 0x000fe2000780c0ff */
[----:B------:R-:W-:Y:S01]  /*c770*/  ULDC.64 UR8, c[0x0][0xaa0] ;  /* 0x0002a80000087ab9 */ /* 0x000fe20000000a00 */
[----:B------:R-:W-:Y:S01]  /*c780*/  LOP3.LUT R28, R28, R29, RZ, 0x3c, !PT ;  /* 0x0000001d1c1c7212 */ /* 0x000fe200078e3cff */
[----:B------:R-:W-:Y:S01]  /*c790*/  IMAD.X R29, RZ, RZ, R9, P1 ;  /* 0x000000ffff1d7224 */ /* 0x000fe200008e0609 */
[----:B------:R-:W-:Y:S02]  /*c7a0*/  LOP3.LUT R36, R37, 0x380, RZ, 0xc0, !PT ;  /* 0x0000038025247812 */ /* 0x000fe400078ec0ff */
[----:B------:R-:W-:-:S02]  /*c7b0*/  LOP3.LUT R40, R41, 0x380, RZ, 0xc0, !PT ;  /* 0x0000038029287812 */ /* 0x000fc400078ec0ff */
[----:B------:R-:W-:Y:S02]  /*c7c0*/  LOP3.LUT R24, R25, 0x380, RZ, 0xc0, !PT ;  /* 0x0000038019187812 */ /* 0x000fe400078ec0ff */
[-C--:B-----5:R-:W-:Y:S01]  /*c7d0*/  ISETP.GE.OR P1, PT, R11, R44.reuse, P0 ;  /* 0x0000002c0b00720c */ /* 0x0a0fe20000726670 */
[--C-:B------:R-:W-:Y:S01]  /*c7e0*/  IMAD.X R11, RZ, RZ, R9.reuse, P2 ;  /* 0x000000ffff0b7224 */ /* 0x100fe200010e0609 */
[----:B------:R-:W-:Y:S02]  /*c7f0*/  LOP3.LUT R33, R8, 0x380, RZ, 0xc0, !PT ;  /* 0x0000038008217812 */ /* 0x000fe400078ec0ff */
[----:B------:R-:W-:Y:S01]  /*c800*/  ISETP.GE.OR P0, PT, R5, R44, P0 ;  /* 0x0000002c0500720c */ /* 0x000fe20000706670 */
[----:B------:R-:W-:Y:S01]  /*c810*/  IMAD.X R5, RZ, RZ, R9, P6 ;  /* 0x000000ffff057224 */ /* 0x000fe200030e0609 */
[----:B------:R-:W-:Y:S02]  /*c820*/  LOP3.LUT R6, R7, 0x380, RZ, 0xc0, !PT ;  /* 0x0000038007067812 */ /* 0x000fe400078ec0ff */
[----:B------:R-:W-:-:S02]  /*c830*/  SHF.R.U64 R36, R36, 0x3, RZ ;  /* 0x0000000324247819 */ /* 0x000fc400000012ff */
[----:B------:R-:W-:Y:S02]  /*c840*/  SHF.R.U64 R40, R40, 0x3, RZ ;  /* 0x0000000328287819 */ /* 0x000fe400000012ff */
[----:B------:R-:W-:Y:S01]  /*c850*/  SHF.R.U64 R24, R24, 0x3, RZ ;  /* 0x0000000318187819 */ /* 0x000fe200000012ff */
[----:B------:R-:W-:Y:S01]  /*c860*/  UIMAD UR5, UR5, UR8, URZ ;  /* 0x00000008050572a4 */ /* 0x000fe2000f8e023f */
[----:B------:R-:W-:Y:S01]  /*c870*/  SHF.R.U64 R33, R33, 0x3, RZ ;  /* 0x0000000321217819 */ /* 0x000fe200000012ff */
[----:B------:R-:W-:Y:S01]  /*c880*/  IMAD.U32 R19, RZ, RZ, UR8 ;  /* 0x00000008ff137e24 */ /* 0x000fe2000f8e00ff */
[----:B------:R-:W-:Y:S01]  /*c890*/  SHF.R.U64 R6, R6, 0x3, RZ ;  /* 0x0000000306067819 */ /* 0x000fe200000012ff */
[--C-:B------:R-:W-:Y:S01]  /*c8a0*/  IMAD.MOV.U32 R20, RZ, RZ, R16.reuse ;  /* 0x000000ffff147224 */ /* 0x100fe200078e0010 */
        /* <DEDUP_REMOVED lines=9> */
[----:B------:R-:W-:Y:S01]  /*c940*/  @!P1 STG.E desc[UR50][R48.64], R2 ;  /* 0x0000000230009986 */ /* 0x000fe2000c101932 */
[----:B------:R-:W-:Y:S01]  /*c950*/  SHF.R.S32.HI R21, RZ, 0x1f, R16 ;  /* 0x0000001fff157819 */ /* 0x000fe20000011410 */
[----:B------:R-:W-:-:S02]  /*c960*/  UIMAD UR5, UR4, UR9, UR5 ;  /* 0x00000009040572a4 */ /* 0x000fc4000f8e0205 */
[----:B------:R0:W-:Y:S01]  /*c970*/  @!P0 STG.E desc[UR50][R48.64+0x20], R0 ;  /* 0x0000200030008986 */ /* 0x0001e2000c101932 */
[----:B------:R-:W-:Y:S01]  /*c980*/  ULDC.64 UR8, c[0x0][0xae0] ;  /* 0x0002b80000087ab9 */ /* 0x000fe20000000a00 */
[----:B------:R-:W-:Y:S02]  /*c990*/  IMAD.WIDE.U32 R20, R19, UR4, R20 ;  /* 0x0000000413147c25 */ /* 0x000fe4000f8e0014 */
        /* <DEDUP_REMOVED lines=8> */
[----:B------:R-:W-:-:S02]  /*ca20*/  UIMAD UR4, UR12, UR8, URZ ;  /* 0x000000080c0472a4 */ /* 0x000fc4000f8e023f */
[----:B0-----:R-:W-:Y:S01]  /*ca30*/  MOV R49, UR8 ;  /* 0x0000000800317c02 */ /* 0x001fe20008000f00 */
[----:B------:R-:W-:Y:S01]  /*ca40*/  VIADD R21, R21, UR5 ;  /* 0x0000000515157c36 */ /* 0x000fe20008000000 */
[----:B------:R-:W-:Y:S01]  /*ca50*/  @!PT LDS RZ, [RZ] ;  /* 0x00000000fffff984 */ /* 0x000fe20000000800 */
[----:B------:R-:W-:Y:S01]  /*ca60*/  @!PT LDS RZ, [RZ] ;  /* 0x00000000fffff984 */ /* 0x000fe20000000800 */
[----:B------:R-:W-:Y:S01]  /*ca70*/  @!PT LDS RZ, [RZ] ;  /* 0x00000000fffff984 */ /* 0x000fe20000000800 */
[----:B------:R-:W-:Y:S01]  /*ca80*/  @!PT LDS RZ, [RZ] ;  /* 0x00000000fffff984 */ /* 0x000fe20000000800 */
[----:B------:R0:W-:Y:S06]  /*ca90*/  MEMBAR.ALL.CTA ;  /* 0x0000000000007992 */ /* 0x0001ec0000008000 */
[----:B0-----:R-:W0:Y:S01]  /*caa0*/  FENCE.VIEW.ASYNC.S ;  /* 0x00000000000073c6 */ /* 0x001e220000000000 */
[----:B------:R-:W-:Y:S01]  /*cab0*/  IMAD R19, R17, -0x80, R44 ;  /* 0xffffff8011137824 */ /* 0x000fe200078e022c */
[----:B------:R-:W-:-:S02]  /*cac0*/  UIMAD UR4, UR39, UR9, UR4 ;  /* 0x00000009270472a4 */ /* 0x000fc4000f8e0204 */
[----:B------:R-:W-:Y:S01]  /*cad0*/  IMAD.WIDE.U32 R20, R49, UR39, R20 ;  /* 0x0000002731147c25 */ /* 0x000fe2000f8e0014 */
[----:B------:R-:W-:Y:S01]  /*cae0*/  BSSY B1, `(.L_x_5611) ;  /* 0x0000025000017945 */ /* 0x000fe20003800000 */
[----:B------:R-:W-:Y:S01]  /*caf0*/  ULDC.64 UR8, c[0x0][0xae8] ;  /* 0x0002ba0000087ab9 */ /* 0x000fe20000000a00 */
[CC--:B------:R-:W-:Y:S01]  /*cb00*/  ISETP.GE.AND P2, PT, R18.reuse, R19.reuse, PT ;  /* 0x000000131200720c */ /* 0x0c0fe20003f46270 */
[----:B------:R-:W-:Y:S02]  /*cb10*/  VIADD R0, R18, 0x20 ;  /* 0x0000002012007836 */ /* 0x000fe40000000000 */
[----:B------:R-:W-:Y:S01]  /*cb20*/  VIADD R21, R21, UR4 ;  /* 0x0000000415157c36 */ /* 0x000fe20008000000 */
[----:B------:R-:W-:Y:S01]  /*cb30*/  UIMAD UR4, UR37, UR8, URZ ;  /* 0x00000008250472a4 */ /* 0x000fe2000f8e023f */
[----:B------:R-:W-:Y:S01]  /*cb40*/  VIADD R3, R3, 0x2e820 ;  /* 0x0002e82003037836 */ /* 0x000fe20000000000 */
[-C--:B------:R-:W-:Y:S01]  /*cb50*/  ISETP.GE.AND P4, PT, R0, R19.reuse, PT ;  /* 0x000000130000720c */ /* 0x080fe20003f86270 */
[C---:B------:R-:W-:Y:S01]  /*cb60*/  VIADD R0, R18.reuse, 0x40 ;  /* 0x0000004012007836 */ /* 0x040fe20000000000 */
[----:B------:R-:W-:Y:S01]  /*cb70*/  UIMAD UR4, UR36, UR9, UR4 ;  /* 0x00000009240472a4 */ /* 0x000fe2000f8e0204 */
[----:B------:R-:W-:Y:S01]  /*cb80*/  VIADD R2, R18, 0x60 ;  /* 0x0000006012027836 */ /* 0x000fe20000000000 */
[----:B------:R-:W-:Y:S01]  /*cb90*/  PRMT R3, RZ, 0x654, R3 ;  /* 0x00000654ff037816 */ /* 0x000fe20000000003 */
[----:B------:R-:W-:Y:S01]  /*cba0*/  IMAD.U32 R49, RZ, RZ, UR8 ;  /* 0x00000008ff317e24 */ /* 0x000fe2000f8e00ff */
[----:B------:R-:W-:-:S02]  /*cbb0*/  ISETP.GE.AND P0, PT, R0, R19, PT ;  /* 0x000000130000720c */ /* 0x000fc40003f06270 */
[----:B------:R-:W-:Y:S01]  /*cbc0*/  ISETP.GE.AND P1, PT, R2, R19, PT ;  /* 0x000000130200720c */ /* 0x000fe20003f26270 */
[----:B------:R-:W-:Y:S01]  /*cbd0*/  IMAD.WIDE.U32 R48, R49, UR36, R20 ;  /* 0x0000002431307c25 */ /* 0x000fe2000f8e0014 */
[--C-:B------:R-:W-:Y:S01]  /*cbe0*/  SHF.R.S32.HI R19, RZ, 0x1f, R18.reuse ;  /* 0x0000001fff137819 */ /* 0x100fe20000011412 */
[----:B0-----:R0:W-:Y:S02]  /*cbf0*/  SYNCS.ARRIVE.TRANS64.RED.A1T0 RZ, [R3+URZ], RZ ;  /* 0x000000ff03ff79a7 */ /* 0x0011e4000810043f */
[----:B------:R-:W-:Y:S02]  /*cc00*/  VIADD R53, R49, UR4 ;  /* 0x0000000431357c36 */ /* 0x000fe40008000000 */
[----:B------:R-:W-:Y:S01]  /*cc10*/  IMAD.WIDE R20, R17, 0x80, R18 ;  /* 0x0000008011147825 */ /* 0x000fe200078e0212 */
[----:B------:R-:W-:Y:S06]  /*cc20*/  @P2 BRA `(.L_x_5612) ;  /* 0x0000000000402947 */ /* 0x000fec0003800000 */
[----:B------:R-:W-:Y:S01]  /*cc30*/  ULDC.64 UR4, c[0x0][0xad8] ;  /* 0x0002b60000047ab9 */ /* 0x000fe20000000a00 */
[----:B------:R-:W-:Y:S01]  /*cc40*/  IMAD.MOV.U32 R2, RZ, RZ, R48 ;  /* 0x000000ffff027224 */ /* 0x000fe200078e0030 */
[----:B------:R-:W-:Y:S01]  /*cc50*/  ULDC.64 UR8, c[0x0][0xa80] ;  /* 0x0002a00000087ab9 */ /* 0x000fe20000000a00 */
[----:B0-----:R-:W-:Y:S02]  /*cc60*/  IMAD.MOV.U32 R3, RZ, RZ, R53 ;  /* 0x000000ffff037224 */ /* 0x001fe400078e0035 */
[----:B------:R-:W-:Y:S02]  /*cc70*/  IMAD R17, R21, UR4, RZ ;  /* 0x0000000415117c24 */ /* 0x000fe4000f8e02ff */
[----:B------:R-:W-:Y:S02]  /*cc80*/  VIADD R0, R16, 0x40 ;  /* 0x0000004010007836 */ /* 0x000fe40000000000 */
[----:B------:R-:W-:Y:S01]  /*cc90*/  IMAD.WIDE.U32 R2, R20, UR4, R2 ;  /* 0x0000000414027c25 */ /* 0x000fe2000f8e0002 */
[----:B------:R-:W-:-:S02]  /*cca0*/  ULDC UR4, c[0x0][0xa8c] ;  /* 0x0002a30000047ab9 */ /* 0x000fc40000000800 */
[----:B------:R-:W-:Y:S01]  /*ccb0*/  ISETP.GE.AND P2, PT, R16, UR4, PT ;  /* 0x0000000410007c0c */ /* 0x000fe2000bf46270 */
[----:B------:R-:W-:Y:S01]  /*ccc0*/  IMAD R17, R20, UR5, R17 ;  /* 0x0000000514117c24 */ /* 0x000fe2000f8e0211 */
[----:B------:R-:W-:Y:S02]  /*ccd0*/  ISETP.GE.AND P3, PT, R0, UR4, PT ;  /* 0x0000000400007c0c */ /* 0x000fe4000bf66270 */
[----:B------:R-:W-:Y:S01]  /*cce0*/  LEA R50, P5, R2, UR8, 0x1 ;  /* 0x0000000802327c11 */ /* 0x000fe2000f8a08ff */
[----:B------:R-:W-:-:S05]  /*ccf0*/  IMAD.IADD R3, R3, 0x1, R17 ;  /* 0x0000000103037824 */ /* 0x000fca00078e0211 */
[----:B------:R-:W-:-:S05]  /*cd00*/  LEA.HI.X R51, R2, UR9, R3, 0x1, P5 ;  /* 0x0000000902337c11 */ /* 0x000fca000a8f0c03 */
[----:B-----5:R1:W-:Y:S04]  /*cd10*/  @!P2 STG.E.128 desc[UR50][R50.64], R32 ;  /* 0x000000203200a986 */ /* 0x0203e8000c101d32 */
[----:B------:R1:W-:Y:S02]  /*cd20*/  @!P3 STG.E.128 desc[UR50][R50.64+0x80], R36 ;  /* 0x000080243200b986 */ /* 0x0003e4000c101d32 */
.L_x_5612:
[----:B------:R-:W-:Y:S05]  /*cd30*/  BSYNC B1 ;  /* 0x0000000000017941 */ /* 0x000fea0003800000 */
.L_x_5611:
[----:B------:R-:W-:Y:S04]  /*cd40*/  BSSY B1, `(.L_x_5613) ;  /* 0x0000014000017945 */ /* 0x000fe80003800000 */
[----:B------:R-:W-:Y:S05]  /*cd50*/  @P4 BRA `(.L_x_5614) ;  /* 0x0000000000484947 */ /* 0x000fea0003800000 */
[----:B------:R-:W-:Y:S01]  /*cd60*/  IADD3 R17, P2, R20, 0x20, RZ ;  /* 0x0000002014117810 */ /* 0x000fe20007f5e0ff */
[----:B------:R-:W-:Y:S01]  /*cd70*/  ULDC.64 UR4, c[0x0][0xad8] ;  /* 0x0002b60000047ab9 */ /* 0x000fe20000000a00 */
[----:B------:R-:W-:Y:S01]  /*cd80*/  IMAD.MOV.U32 R2, RZ, RZ, R48 ;  /* 0x000000ffff027224 */ /* 0x000fe200078e0030 */
[----:B------:R-:W-:Y:S01]  /*cd90*/  ULDC.64 UR8, c[0x0][0xa80] ;  /* 0x0002a00000087ab9 */ /* 0x000fe20000000a00 */
[----:B0-----:R-:W-:Y:S02]  /*cda0*/  IMAD.MOV.U32 R3, RZ, RZ, R53 ;  /* 0x000000ffff037224 */ /* 0x001fe400078e0035 */
[----:B------:R-:W-:Y:S02]  /*cdb0*/  IMAD.X R0, RZ, RZ, R21, P2 ;  /* 0x000000ffff007224 */ /* 0x000fe400010e0615 */
[----:B-1---5:R-:W-:Y:S02]  /*cdc0*/  VIADD R32, R16, 0x40 ;  /* 0x0000004010207836 */ /* 0x022fe40000000000 */
[----:B------:R-:W-:-:S02]  /*cdd0*/  IMAD R0, R0, UR4, RZ ;  /* 0x0000000400007c24 */ /* 0x000fc4000f8e02ff */
[C---:B------:R-:W-:Y:S01]  /*cde0*/  IMAD.WIDE.U32 R2, R17.reuse, UR4, R2 ;  /* 0x0000000411027c25 */ /* 0x040fe2000f8e0002 */
[----:B------:R-:W-:Y:S02]  /*cdf0*/  ULDC UR4, c[0x0][0xa8c] ;  /* 0x0002a30000047ab9 */ /* 0x000fe40000000800 */
[----:B------:R-:W-:Y:S01]  /*ce00*/  ISETP.GE.AND P3, PT, R16, UR4, PT ;  /* 0x0000000410007c0c */ /* 0x000fe2000bf66270 */
[----:B------:R-:W-:Y:S01]  /*ce10*/  IMAD R17, R17, UR5, R0 ;  /* 0x0000000511117c24 */ /* 0x000fe2000f8e0200 */
[----:B------:R-:W-:Y:S02]  /*ce20*/  ISETP.GE.AND P4, PT, R32, UR4, PT ;  /* 0x0000000420007c0c */ /* 0x000fe4000bf86270 */
[----:B------:R-:W-:Y:S01]  /*ce30*/  LEA R32, P2, R2, UR8, 0x1 ;  /* 0x0000000802207c11 */ /* 0x000fe2000f8408ff */
[----:B------:R-:W-:-:S05]  /*ce40*/  IMAD.IADD R3, R3, 0x1, R17 ;  /* 0x0000000103037824 */ /* 0x000fca00078e0211 */
[----:B------:R-:W-:-:S05]  /*ce50*/  LEA.HI.X R33, R2, UR9, R3, 0x1, P2 ;  /* 0x0000000902217c11 */ /* 0x000fca00090f0c03 */
[----:B------:R2:W-:Y:S04]  /*ce60*/  @!P3 STG.E.128 desc[UR50][R32.64], R28 ;  /* 0x0000001c2000b986 */ /* 0x0005e8000c101d32 */
[----:B------:R2:W-:Y:S02]  /*ce70*/  @!P4 STG.E.128 desc[UR50][R32.64+0x80], R40 ;  /* 0x000080282000c986 */ /* 0x0005e4000c101d32 */
.L_x_5614:
[----:B------:R-:W-:Y:S05]  /*ce80*/  BSYNC B1 ;  /* 0x0000000000017941 */ /* 0x000fea0003800000 */
.L_x_5613:
[----:B------:R-:W-:Y:S04]  /*ce90*/  BSSY B1, `(.L_x_5615) ;  /* 0x0000014000017945 */ /* 0x000fe80003800000 */
[----:B------:R-:W-:Y:S05]  /*cea0*/  @P0 BRA `(.L_x_5616) ;  /* 0x0000000000480947 */ /* 0x000fea0003800000 */
[----:B------:R-:W-:Y:S01]  /*ceb0*/  IADD3 R17, P0, R20, 0x40, RZ ;  /* 0x0000004014117810 */ /* 0x000fe20007f1e0ff */
[----:B------:R-:W-:Y:S01]  /*cec0*/  ULDC.64 UR4, c[0x0][0xad8] ;  /* 0x0002b60000047ab9 */ /* 0x000fe20000000a00 */
[----:B------:R-:W-:Y:S01]  /*ced0*/  IMAD.MOV.U32 R2, RZ, RZ, R48 ;  /* 0x000000ffff027224 */ /* 0x000fe200078e0030 */
[----:B------:R-:W-:Y:S01]  /*cee0*/  ULDC.64 UR8, c[0x0][0xa80] ;  /* 0x0002a00000087ab9 */ /* 0x000fe20000000a00 */
[----:B------:R-:W-:Y:S01]  /*cef0*/  IADD3.X R0, RZ, R21, RZ, P0, !PT ;  /* 0x00000015ff007210 */ /* 0x000fe200007fe4ff */
[----:B0-----:R-:W-:Y:S02]  /*cf00*/  IMAD.MOV.U32 R3, RZ, RZ, R53 ;  /* 0x000000ffff037224 */ /* 0x001fe400078e0035 */
[----:B--2--5:R-:W-:Y:S02]  /*cf10*/  VIADD R28, R16, 0x40 ;  /* 0x00000040101c7836 */ /* 0x024fe40000000000 */
[----:B------:R-:W-:Y:S02]  /*cf20*/  IMAD R0, R0, UR4, RZ ;  /* 0x0000000400007c24 */ /* 0x000fe4000f8e02ff */
        /* <DEDUP_REMOVED lines=10> */
.L_x_5616:
[----:B------:R-:W-:Y:S05]  /*cfd0*/  BSYNC B1 ;  /* 0x0000000000017941 */ /* 0x000fea0003800000 */
.L_x_5615:
[----:B------:R-:W-:Y:S05]  /*cfe0*/  @P1 BRA `(.L_x_5617) ;  /* 0x0000000800f01947 */ /* 0x000fea0003800000 */
[----:B---3-5:R-:W-:Y:S01]  /*cff0*/  IADD3 R13, P0, R20, 0x60, RZ ;  /* 0x00000060140d7810 */ /* 0x028fe20007f1e0ff */
[----:B------:R-:W-:Y:S01]  /*d000*/  ULDC.64 UR8, c[0x0][0xad8] ;  /* 0x0002b60000087ab9 */ /* 0x000fe20000000a00 */
[----:B------:R-:W-:Y:S01]  /*d010*/  IMAD.MOV.U32 R2, RZ, RZ, R48 ;  /* 0x000000ffff027224 */ /* 0x000fe200078e0030 */
[----:B------:R-:W-:Y:S01]  /*d020*/  ULDC UR4, c[0x0][0xa8c] ;  /* 0x0002a30000047ab9 */ /* 0x000fe20000000800 */
[----:B0-----:R-:W-:Y:S01]  /*d030*/  IMAD.MOV.U32 R3, RZ, RZ, R53 ;  /* 0x000000ffff037224 */ /* 0x001fe200078e0035 */
[----:B------:R-:W-:Y:S01]  /*d040*/  ISETP.GE.AND P1, PT, R16, UR4, PT ;  /* 0x0000000410007c0c */ /* 0x000fe2000bf26270 */
[----:B------:R-:W-:Y:S02]  /*d050*/  IMAD.X R20, RZ, RZ, R21, P0 ;  /* 0x000000ffff147224 */ /* 0x000fe400000e0615 */
[----:B------:R-:W-:-:S04]  /*d060*/  IMAD.WIDE.U32 R2, R13, UR8, R2 ;  /* 0x000000080d027c25 */ /* 0x000fc8000f8e0002 */
[----:B------:R-:W-:Y:S02]  /*d070*/  IMAD R20, R20, UR8, RZ ;  /* 0x0000000814147c24 */ /* 0x000fe4000f8e02ff */
[----:B------:R-:W-:Y:S02]  /*d080*/  VIADD R0, R16, 0x40 ;  /* 0x0000004010007836 */ /* 0x000fe40000000000 */
[----:B------:R-:W-:Y:S01]  /*d090*/  IMAD R13, R13, UR9, R20 ;  /* 0x000000090d0d7c24 */ /* 0x000fe2000f8e0214 */
[----:B------:R-:W-:Y:S02]  /*d0a0*/  ULDC.64 UR8, c[0x0][0xa80] ;  /* 0x0002a00000087ab9 */ /* 0x000fe40000000a00 */
[----:B------:R-:W-:Y:S01]  /*d0b0*/  LEA R12, P0, R2, UR8, 0x1 ;  /* 0x00000008020c7c11 */ /* 0x000fe2000f8008ff */
[----:B------:R-:W-:-:S05]  /*d0c0*/  IMAD.IADD R3, R3, 0x1, R13 ;  /* 0x0000000103037824 */ /* 0x000fca00078e020d */
[----:B------:R-:W-:Y:S02]  /*d0d0*/  LEA.HI.X R13, R2, UR9, R3, 0x1, P0 ;  /* 0x00000009020d7c11 */ /* 0x000fe400080f0c03 */
[----:B------:R-:W-:-:S03]  /*d0e0*/  ISETP.GE.AND P0, PT, R0, UR4, PT ;  /* 0x0000000400007c0c */ /* 0x000fc6000bf06270 */
[----:B------:R4:W-:Y:S10]  /*d0f0*/  @!P1 STG.E.128 desc[UR50][R12.64], R4 ;  /* 0x000000040c009986 */ /* 0x0009f4000c101d32 */
[----:B------:R-:W-:Y:S05]  /*d100*/  @P0 BRA `(.L_x_5617) ;  /* 0x0000000800a80947 */ /* 0x000fea0003800000 */
[----:B------:R0:W-:Y:S01]  /*d110*/  STG.E.128 desc[UR50][R12.64+0x80], R8 ;  /* 0x000080080c007986 */ /* 0x0001e2000c101d32 */
[----:B------:R-:W-:Y:S05]  /*d120*/  BRA `(.L_x_5617) ;  /* 0x0000000800a07947 */ /* 0x000fea0003800000 */
.L_x_5609:
        /* <DEDUP_REMOVED lines=26> */
.L_x_5618:
        /* <DEDUP_REMOVED lines=8> */
[----:B0-----:R-:W-:-:S05]  /*d350*/  LEA R2, R17, R2, 0x7 ;  /* 0x0000000211027211 */ /* 0x001fca00078e38ff */
        /* <DEDUP_REMOVED lines=22> */
.L_x_5620:
[----:B------:R-:W-:Y:S05]  /*d4c0*/  BSYNC B1 ;  /* 0x0000000000017941 */ /* 0x000fea0003800000 */
.L_x_5619:
[----:B------:R-:W-:Y:S01]  /*d4d0*/  ULDC.64 UR4, c[0x0][0xaa0] ;  /* 0x0002a80000047ab9 */ /* 0x000fe20000000a00 */
[----:B-1----:R-:W-:Y:S01]  /*d4e0*/  IMAD.MOV.U32 R2, RZ, RZ, R16 ;  /* 0x000000ffff027224 */ /* 0x002fe200078e0010 */
[----:B------:R-:W-:Y:S01]  /*d4f0*/  ULDC.64 UR8, c[0x0][0xae0] ;  /* 0x0002b80000087ab9 */ /* 0x000fe20000000a00 */
[----:B0-----:R-:W-:Y:S01]  /*d500*/  IMAD.MOV.U32 R3, RZ, RZ, R9 ;  /* 0x000000ffff037224 */ /* 0x001fe200078e0009 */
[----:B------:R-:W-:Y:S01]  /*d510*/  BSSY B1, `(.L_x_5621) ;  /* 0x000002c000017945 */ /* 0x000fe20003800000 */
[----:B------:R-:W-:Y:S01]  /*d520*/  IMAD R4, R6, UR4, RZ ;  /* 0x0000000406047c24 */ /* 0x000fe2000f8e02ff */
[----:B------:R-:W-:Y:S01]  /*d530*/  MOV R6, R18 ;  /* 0x0000001200067202 */ /* 0x000fe20000000f00 */
        /* <DEDUP_REMOVED lines=20> */
[----:B------:R-:W-:Y:S01]  /*d680*/  IMAD.WIDE R6, R17, 0x80, R6 ;  /* 0x0000008011067825 */ /* 0x000fe200078e0206 */
[----:B------:R-:W-:-:S03]  /*d690*/  ISETP.GE.AND P0, PT, R0, R5, PT ;  /* 0x000000050000720c */ /* 0x000fc60003f06270 */
[----:B------:R-:W-:-:S04]  /*d6a0*/  IMAD.WIDE.U32 R4, R9, UR36, R2 ;  /* 0x0000002409047c25 */ /* 0x000fc8000f8e0002 */
[----:B------:R-:W-:Y:S01]  /*d6b0*/  VIADD R11, R5, UR4 ;  /* 0x00000004050b7c36 */ /* 0x000fe20008000000 */
[----:B------:R-:W-:Y:S06]  /*d6c0*/  @P2 BRA `(.L_x_5622) ;  /* 0x0000000000402947 */ /* 0x000fec0003800000 */
[----:B------:R-:W-:Y:S01]  /*d6d0*/  ULDC.64 UR4, c[0x0][0xad8] ;  /* 0x0002b60000047ab9 */ /* 0x000fe20000000a00 */
[----:B------:R-:W-:Y:S01]  /*d6e0*/  IMAD.MOV.U32 R2, RZ, RZ, R4 ;  /* 0x000000ffff027224 */ /* 0x000fe200078e0004 */
[----:B------:R-:W-:Y:S01]  /*d6f0*/  ULDC.64 UR8, c[0x0][0xa80] ;  /* 0x0002a00000087ab9 */ /* 0x000fe20000000a00 */
[----:B------:R-:W-:Y:S02]  /*d700*/  IMAD.MOV.U32 R3, RZ, RZ, R11 ;  /* 0x000000ffff037224 */ /* 0x000fe400078e000b */
        /* <DEDUP_REMOVED lines=10> */
[----:B------:R0:W-:Y:S04]  /*d7b0*/  @!P4 STG.E.128 desc[UR50][R8.64], RZ ;  /* 0x000000ff0800c986 */ /* 0x0001e8000c101d32 */
[----:B------:R0:W-:Y:S02]  /*d7c0*/  @!P5 STG.E.128 desc[UR50][R8.64+0x80], RZ ;  /* 0x000080ff0800d986 */ /* 0x0001e4000c101d32 */
.L_x_5622:
[----:B------:R-:W-:Y:S05]  /*d7d0*/  BSYNC B1 ;  /* 0x0000000000017941 */ /* 0x000fea0003800000 */
.L_x_5621:
[----:B------:R-:W-:Y:S04]  /*d7e0*/  BSSY B1, `(.L_x_5623) ;  /* 0x0000014000017945 */ /* 0x000fe80003800000 */
[----:B------:R-:W-:Y:S05]  /*d7f0*/  @P3 BRA `(.L_x_5624) ;  /* 0x0000000000483947 */ /* 0x000fea0003800000 */
[----:B0-----:R-:W-:Y:S01]  /*d800*/  IADD3 R9, P2, R6, 0x20, RZ ;  /* 0x0000002006097810 */ /* 0x001fe20007f5e0ff */
[----:B------:R-:W-:Y:S01]  /*d810*/  ULDC.64 UR4, c[0x0][0xad8] ;  /* 0x0002b60000047ab9 */ /* 0x000fe20000000a00 */
[----:B------:R-:W-:Y:S01]  /*d820*/  IMAD.MOV.U32 R2, RZ, RZ, R4 ;  /* 0x000000ffff027224 */ /* 0x000fe200078e0004 */
[----:B------:R-:W-:Y:S01]  /*d830*/  ULDC.64 UR8, c[0x0][0xa80] ;  /* 0x0002a00000087ab9 */ /* 0x000fe20000000a00 */
[----:B------:R-:W-:Y:S02]  /*d840*/  IMAD.MOV.U32 R3, RZ, RZ, R11 ;  /* 0x000000ffff037224 */ /* 0x000fe400078e000b */
[----:B------:R-:W-:Y:S02]  /*d850*/  IMAD.X R0, RZ, RZ, R7, P2 ;  /* 0x000000ffff007224 */ /* 0x000fe400010e0607 */
[----:B------:R-:W-:Y:S02]  /*d860*/  VIADD R8, R16, 0x40 ;  /* 0x0000004010087836 */ /* 0x000fe40000000000 */
        /* <DEDUP_REMOVED lines=11> */
.L_x_5624:
[----:B------:R-:W-:Y:S05]  /*d920*/  BSYNC B1 ;  /* 0x0000000000017941 */ /* 0x000fea0003800000 */
.L_x_5623:
[----:B------:R-:W-:Y:S04]  /*d930*/  BSSY B1, `(.L_x_5625) ;  /* 0x0000014000017945 */ /* 0x000fe80003800000 */
[----:B------:R-:W-:Y:S05]  /*d940*/  @P1 BRA `(.L_x_5626) ;  /* 0x0000000000481947 */ /* 0x000fea0003800000 */
[----:B01----:R-:W-:Y:S01]  /*d950*/  IADD3 R9, P1, R6, 0x40, RZ ;  /* 0x0000004006097810 */ /* 0x003fe20007f3e0ff */
        /* <DEDUP_REMOVED lines=17> */
.L_x_5626:
[----:B------:R-:W-:Y:S05]  /*da70*/  BSYNC B1 ;  /* 0x0000000000017941 */ /* 0x000fea0003800000 */
.L_x_5625:
[----:B------:R-:W-:Y:S05]  /*da80*/  @P0 BRA `(.L_x_5617) ;  /* 0x0000000000480947 */ /* 0x000fea0003800000 */
[----:B------:R-:W-:Y:S01]  /*da90*/  IADD3 R5, P0, R6, 0x60, RZ ;  /* 0x0000006006057810 */ /* 0x000fe20007f1e0ff */
        /* <DEDUP_REMOVED lines=17> */
.L_x_5617:
[----:B------:R-:W-:Y:S05]  /*dbb0*/  BSYNC B0 ;  /* 0x0000000000007941 */ /* 0x000fea0003800000 */
.L_x_5608:
[----:B------:R-:W-:Y:S02]  /*dbc0*/  ULDC UR4, c[0x0][0xc14] ;  /* 0x0003050000047ab9 */ /* 0x000fe40000000800 */
[----:B------:R-:W-:-:S13]  /*dbd0*/  ISETP.GE.AND P0, PT, R47, UR4, PT ;  /* 0x000000042f007c0c */ /* 0x000fda000bf06270 */
[----:B------:R-:W-:Y:S05]  /*dbe0*/  @!P0 BRA `(.L_x_5627) ;  /* 0xffffff30006c8947 */ /* 0x000fea000383ffff */
[----:B------:R-:W-:Y:S05]  /*dbf0*/  EXIT ;  /* 0x000000000000794d */ /* 0x000fea0003800000 */
.L_x_5582:
        /* <DEDUP_REMOVED lines=20> */
.L_x_5628:
        /* <DEDUP_REMOVED lines=41> */
.L_x_5634:
        /* <DEDUP_REMOVED lines=14> */
.L_x_5633:
[----:B------:R-:W-:Y:S05]  /*e0b0*/  BSYNC B0 ;  /* 0x0000000000007941 */ /* 0x000fea0003800000 */
.L_x_5632:
[----:B0----5:R-:W0:Y:S02]  /*e0c0*/  SHFL.UP PT, R2, R0, 0x1, RZ ;  /* 0x0420000000027989 */ /* 0x021e2400000e00ff */
        /* <DEDUP_REMOVED lines=21> */
.L_x_5630:
        /* <DEDUP_REMOVED lines=17> */
.L_x_5635:
        /* <DEDUP_REMOVED lines=16> */
[----:B------:R-:W-:Y:S01]  /*e430*/  @!P1 IMAD.IADD R4, R4, 0x1, -R7 ;  /* 0x0000000104049824 */ /* 0x000fe200078e0a07 */
[----:B------:R-:W-:Y:S02]  /*e440*/  @!P1 IADD3 R2, R2, 0x1, RZ ;  /* 0x0000000102029810 */ /* 0x000fe40007ffe0ff */
        /* <DEDUP_REMOVED lines=10> */
.L_x_5631:
[----:B------:R0:W-:Y:S01]  /*e4f0*/  STL [R1+0x20], R4 ;  /* 0x0000200401007387 */ /* 0x0001e20000100800 */
[----:B------:R-:W-:-:S03]  /*e500*/  UMOV UR38, URZ ;  /* 0x0000003f00267c82 */ /* 0x000fc60008000000 */
[----:B------:R0:W-:Y:S02]  /*e510*/  STL [R1+0x24], RZ ;  /* 0x000024ff01007387 */ /* 0x0001e40000100800 */
.L_x_5636:
        /* <DEDUP_REMOVED lines=11> */
.L_x_5629:
        /* <DEDUP_REMOVED lines=18> */
[C---:B------:R-:W-:Y:S01]  /*e6f0*/  LOP3.LUT P0, RZ, R7.reuse, 0x4, RZ, 0xc0, !PT ;  /* 0x0000000407ff7812 */ /* 0x040fe2000780c0ff */
[----:B------:R-:W-:Y:S01]  /*e700*/  IMAD.SHL.U32 R5, R7, 0x4, RZ ;  /* 0x0000000407057824 */ /* 0x000fe200078e00ff */
[----:B------:R-:W-:Y:S02]  /*e710*/  LOP3.LUT R2, R0, 0x380, RZ, 0xc0, !PT ;  /* 0x0000038000027812 */ /* 0x000fe400078ec0ff */
        /* <DEDUP_REMOVED lines=11> */
[----:B------:R-:W-:Y:S01]  /*e7d0*/  IADD3 R4, R5, R6, R4 ;  /* 0x0000000605047210 */ /* 0x000fe20007ffe004 */
[----:B------:R-:W-:-:S03]  /*e7e0*/  IMAD.MOV.U32 R3, RZ, RZ, 0x1 ;  /* 0x00000001ff037424 */ /* 0x000fc600078e00ff */
[----:B------:R-:W-:Y:S01]  /*e7f0*/  SEL R0, R0, 0xffffffc0, !P0 ;  /* 0xffffffc000007807 */ /* 0x000fe20004000000 */
[----:B------:R0:W-:Y:S03]  /*e800*/  STL [R1+0x28], R4 ;  /* 0x0000280401007387 */ /* 0x0001e60000100800 */
[----:B------:R-:W-:Y:S01]  /*e810*/  IADD3 R0, R0, R2, RZ ;  /* 0x0000000200007210 */ /* 0x000fe20007ffe0ff */
[----:B------:R0:W-:Y:S04]  /*e820*/  STL [R1], R2 ;  /* 0x0000000201007387 */ /* 0x0001e80000100800 */
[----:B------:R0:W-:Y:S04]  /*e830*/  STL [R1+0x8], RZ ;  /* 0x000008ff01007387 */ /* 0x0001e80000100800 */
[----:B------:R0:W-:Y:S04]  /*e840*/  STL [R1+0xc], R3 ;  /* 0x00000c0301007387 */ /* 0x0001e80000100800 */
[----:B------:R0:W-:Y:S04]  /*e850*/  STL [R1+0x30], RZ ;  /* 0x000030ff01007387 */ /* 0x0001e80000100800 */
[----:B------:R0:W-:Y:S02]  /*e860*/  STL [R1+0x2c], R0 ;  /* 0x00002c0001007387 */ /* 0x0001e40000100800 */
.L_x_5695:
[----:B------:R-:W-:Y:S01]  /*e870*/  ULDC.64 UR4, c[0x0][0xc60] ;  /* 0x0003180000047ab9 */ /* 0x000fe20000000a00 */
[----:B------:R-:W-:Y:S01]  /*e880*/  ULDC.64 UR6, c[0x0][0xa28] ;  /* 0x00028a0000067ab9 */ /* 0x000fe20000000a00 */
[----:B------:R-:W-:Y:S01]  /*e890*/  UIMAD.WIDE UR4, UR52, 0x4, UR4 ;  /* 0x00000004340478a5 */ /* 0x000fe2000f8e0204 */
[----:B------:R-:W-:Y:S01]  /*e8a0*/  ULDC.64 UR10, c[0x0][0xa20] ;  /* 0x00028800000a7ab9 */ /* 0x000fe20000000a00 */
[----:B------:R-:W-:Y:S01]  /*e8b0*/  IMAD.MOV.U32 R17, RZ, RZ, RZ ;  /* 0x000000ffff117224 */ /* 0x000fe200078e00ff */
[----:B------:R-:W-:-:S03]  /*e8c0*/  ULDC UR44, c[0x0][0x2e0] ;  /* 0x0000b800002c7ab9 */ /* 0x000fc60000000800 */
[----:B0-----:R-:W-:Y:S02]  /*e8d0*/  IMAD.U32 R2, RZ, RZ, UR4 ;  /* 0x00000004ff027e24 */ /* 0x001fe4000f8e00ff */
[----:B------:R-:W-:Y:S01]  /*e8e0*/  IMAD.U32 R3, RZ, RZ, UR5 ;  /* 0x00000005ff037e24 */ /* 0x000fe2000f8e00ff */
[----:B------:R-:W-:-:S04]  /*e8f0*/  ULDC.64 UR4, c[0x0][0xa00] ;  /* 0x0002800000047ab9 */ /* 0x000fc80000000a00 */
[----:B------:R-:W2:Y:S01]  /*e900*/  LDG.E R2, desc[UR50][R2.64] ;  /* 0x0000003202027981 */ /* 0x000ea2000c1e1900 */
[----:B------:R-:W-:Y:S02]  /*e910*/  UISETP.NE.U32.AND UP0, UPT, UR4, URZ, UPT ;  /* 0x0000003f0400728c */ /* 0x000fe4000bf05070 */
[----:B------:R-:W-:Y:S02]  /*e920*/  UISETP.NE.U32.AND UP1, UPT, UR6, URZ, UPT ;  /* 0x0000003f0600728c */ /* 0x000fe4000bf25070 */
[----:B------:R-:W-:-:S06]  /*e930*/  UISETP.NE.AND.EX UP0, UPT, UR5, URZ, UPT, UP0 ;  /* 0x0000003f0500728c */ /* 0x000fcc000bf05300 */
[----:B------:R-:W-:Y:S01]  /*e940*/  PLOP3.LUT P0, PT, PT, PT, UP0, 0x80, 0x0 ;  /* 0x000000000000781c */ /* 0x000fe20003f0f008 */
[----:B-1----:R-:W-:Y:S01]  /*e950*/  IMAD.MOV.U32 R4, RZ, RZ, RZ ;  /* 0x000000ffff047224 */ /* 0x002fe200078e00ff */
        /* <DEDUP_REMOVED lines=12> */
[----:B------:R0:W5:Y:S01]  /*ea20*/  @P0 LDG.E R17, desc[UR50][R2.64] ;  /* 0x0000003202110981 */ /* 0x000162000c1e1900 */
        /* <DEDUP_REMOVED lines=35> */
.L_x_5638:
[----:B-----5:R-:W-:Y:S01]  /*ec60*/  VIADD R0, R4, UR4 ;  /* 0x0000000404007c36 */ /* 0x020fe20008000000 */
[----:B------:R-:W-:Y:S01]  /*ec70*/  UIADD3 UR44, -UR4, UR44, URZ ;  /* 0x0000002c042c7290 */ /* 0x000fe2000fffe13f */
[----:B------:R-:W-:Y:S01]  /*ec80*/  BSSY B6, `(.L_x_5639) ;  /* 0x00002ba000067945 */ /* 0x000fe20003800000 */
[----:B------:R-:W-:Y:S02]  /*ec90*/  UMOV UR6, URZ ;  /* 0x0000003f00067c82 */ /* 0x000fe40008000000 */
[----:B------:R0:W-:Y:S01]  /*eca0*/  STL [R1+0x1c], R0 ;  /* 0x00001c0001007387 */ /* 0x0001e20000100800 */
[----:B------:R-:W-:Y:S02]  /*ecb0*/  UIADD3 UR7, UR44, 0xdf, URZ ;  /* 0x000000df2c077890 */ /* 0x000fe4000fffe03f */
[----:B------:R-:W-:Y:S02]  /*ecc0*/  ISETP.LT.AND P0, PT, RZ, UR44, PT ;  /* 0x0000002cff007c0c */ /* 0x000fe4000bf01270 */
[----:B------:R-:W-:-:S04]  /*ecd0*/  UIMAD.WIDE UR6, UR7, -0x6db6db6d, UR6 ;  /* 0x92492493070678a5 */ /* 0x000fc8000f8e0206 */
        /* <DEDUP_REMOVED lines=21> */
.L_x_5640:
        /* <DEDUP_REMOVED lines=23> */
.L_x_5642:
        /* <DEDUP_REMOVED lines=10> */
[----:B------:R-:W0:Y:S01]  /*f040*/  LDC.64 R2, c[0x4][R2] ;  /* 0x0100000002027b82 */ /* 0x000e220000000a00 */
        /* <DEDUP_REMOVED lines=8> */
[----:B0-----:R-:W-:Y:S05]  /*f0d0*/  CALL.ABS.NOINC R2 ;  /* 0x0000000002007343 */ /* 0x001fea0003c00000 */
.L_x_5643:
        /* <DEDUP_REMOVED lines=20> */
.L_x_5644:
        /* <DEDUP_REMOVED lines=18> */
.L_x_5645:
        /* <DEDUP_REMOVED lines=25> */
[----:B------:R-:W-:Y:S02]  /*f4d0*/  ISETP.NE.U32.AND P0, PT, RZ, UR4, PT ;  /* 0x00000004ff007c0c */ /* 0x000fe4000bf05070 */
[----:B------:R-:W-:Y:S02]  /*f4e0*/  SHF.R.U32.HI R4, RZ, 0x5, R19 ;  /* 0x00000005ff047819 */ /* 0x000fe40000011613 */
[----:B------:R-:W-:Y:S02]  /*f4f0*/  ISETP.NE.AND.EX P0, PT, RZ, UR5, PT, P0 ;  /* 0x00000005ff007c0c */ /* 0x000fe4000bf05300 */
[----:B------:R-:W-:Y:S01]  /*f500*/  LOP3.LUT R4, R4, 0x3, RZ, 0xc0, !PT ;  /* 0x0000000304047812 */ /* 0x000fe200078ec0ff */
[----:B0-----:R-:W0:Y:S01]  /*f510*/  LDC.64 R2, c[0x0][0x3f8] ;  /* 0x0000fe00ff027b82 */ /* 0x001e220000000a00 */
[----:B------:R-:W-:-:S03]  /*f520*/  SEL R8, RZ, UR47, P0 ;  /* 0x0000002fff087c07 */ /* 0x000fc60008000000 */
[----:B------:R-:W-:Y:S01]  /*f530*/  VOTEU.ALL UP1, P1 ;  /* 0x00000000003f7886 */ /* 0x000fe20000820000 */
[----:B------:R-:W-:-:S04]  /*f540*/  R2UR UR39, R8 ;  /* 0x00000000082772ca */ /* 0x000fc800000e0000 */
[----:B------:R-:W-:-:S04]  /*f550*/  @!UP1 UIADD3 UR4, UP0, UR54, 0x270, URZ ;  /* 0x0000027036049890 */ /* 0x000fc8000ff1e03f */
[----:B------:R-:W-:Y:S01]  /*f560*/  @!UP1 UIADD3.X UR5, URZ, UR55, URZ, UP0, !UPT ;  /* 0x000000373f059290 */ /* 0x000fe200087fe43f */
[----:B0-----:R-:W-:Y:S01]  /*f570*/  LOP3.LUT P0, RZ, R2, UR6, RZ, 0xfc, !PT ;  /* 0x0000000602ff7c12 */ /* 0x001fe2000f80fcff */
[----:B------:R-:W-:-:S03]  /*f580*/  UMOV UR6, 0xffffffff ;  /* 0xffffffff00067882 */ /* 0x000fc60000000000 */
[----:B------:R-:W-:Y:S01]  /*f590*/  LOP3.LUT P0, RZ, R3, UR7, RZ, 0xfc, P0 ;  /* 0x0000000703ff7c12 */ /* 0x000fe2000800fcff */
[----:B--2---:R-:W-:-:S05]  /*f5a0*/  IMAD R7, R18, 0x80, R17 ;  /* 0x0000008012077824 */ /* 0x004fca00078e0211 */
[----:B------:R-:W-:-:S13]  /*f5b0*/  R2UR UR37, R7 ;  /* 0x00000000072572ca */ /* 0x000fda00000e0000 */
[----:B------:R0:W-:Y:S01]  /*f5c0*/  @!UP1 UTMAPF.L2.4D [UR36], [UR4] ;  /* 0x00000024040095b8 */ /* 0x0001e20008018000 */
[----:B---3--:R-:W-:Y:S01]  /*f5d0*/  SHF.R.S32.HI R18, RZ, 0x1f, R10 ;  /* 0x0000001fff127819 */ /* 0x008fe2000001140a */
[----:B------:R0:W-:Y:S01]  /*f5e0*/  STL [R1+0x10], R10 ;  /* 0x0000100a01007387 */ /* 0x0001e20000100800 */
[----:B------:R-:W-:-:S03]  /*f5f0*/  SEL R0, R10, RZ, !P0 ;  /* 0x000000ff0a007207 */ /* 0x000fc60004000000 */
[----:B------:R0:W-:Y:S01]  /*f600*/  STL [R1+0x18], R18 ;  /* 0x0000181201007387 */ /* 0x0001e20000100800 */
[----:B------:R-:W-:Y:S05]  /*f610*/  BRA.DIV UR6, `(.L_x_5646) ;  /* 0x0000003206907947 */ /* 0x000fea000b800000 */
[----:B------:R1:W2:Y:S02]  /*f620*/  SHFL.IDX PT, R14, R4, RZ, 0x1f ;  /* 0x00001fff040e7589 */ /* 0x0002a400000e0000 */
.L_x_5714:
        /* <DEDUP_REMOVED lines=8> */
.L_x_5717:
[----:B------:R-:W-:Y:S05]  /*f6b0*/  @!P6 BRA `(.L_x_5649) ;  /* 0x00000004003ce947 */ /* 0x000fea0003800000 */
[----:B------:R-:W-:-:S04]  /*f6c0*/  ISETP.NE.U32.AND P0, PT, R2, RZ, PT ;  /* 0x000000ff0200720c */ /* 0x000fc80003f05070 */
[----:B------:R-:W-:-:S13]  /*f6d0*/  ISETP.NE.AND.EX P0, PT, R3, RZ, PT, P0 ;  /* 0x000000ff0300720c */ /* 0x000fda0003f05300 */
[----:B------:R-:W-:Y:S05]  /*f6e0*/  @!P0 BRA `(.L_x_5650) ;  /* 0x0000000000448947 */ /* 0x000fea0003800000 */
[----:B------:R-:W0:Y:S01]  /*f6f0*/  LDC R9, c[0x0][0x41c] ;  /* 0x00010700ff097b82 */ /* 0x000e220000000800 */
[----:B------:R-:W-:Y:S01]  /*f700*/  ULDC.64 UR4, c[0x0][0x408] ;  /* 0x0001020000047ab9 */ /* 0x000fe20000000a00 */
[----:B0-----:R-:W-:-:S13]  /*f710*/  ISETP.NE.AND P0, PT, R9, 0x1, PT ;  /* 0x000000010900780c */ /* 0x001fda0003f05270 */
[----:B-1----:R-:W0:Y:S02]  /*f720*/  @P0 LDC.64 R4, c[0x0][0x420] ;  /* 0x00010800ff040b82 */ /* 0x002e240000000a00 */
[----:B0-----:R-:W-:-:S04]  /*f730*/  @P0 IMAD.HI.U32 R0, R6, R4, RZ ;  /* 0x0000000406000227 */ /* 0x001fc800078e00ff */
        /* <DEDUP_REMOVED lines=12> */
.L_x_5650:
[----:B0-----:R-:W1:Y:S04]  /*f800*/  LDL R3, [R1+0x8] ;  /* 0x0000080001037983 */ /* 0x001e680000100800 */
[----:B------:R-:W2:Y:S01]  /*f810*/  LDL R2, [R1+0xc] ;  /* 0x00000c0001027983 */ /* 0x000ea20000100800 */
[----:B------:R-:W-:Y:S02]  /*f820*/  ISETP.NE.AND P0, PT, R16, RZ, PT ;  /* 0x000000ff1000720c */ /* 0x000fe40003f05270 */
[----:B-1----:R-:W-:Y:S02]  /*f830*/  LEA R4, R3, UR41, 0x3 ;  /* 0x0000002903047c11 */ /* 0x002fe4000f8e18ff */
[----:B--2---:R-:W-:-:S04]  /*f840*/  SHF.L.U32 R3, R2, 0x1f, RZ ;  /* 0x0000001f02037819 */ /* 0x004fc800000006ff */
[----:B------:R-:W0:Y:S02]  /*f850*/  SYNCS.PHASECHK.TRANS64.TRYWAIT P2, [R4+URZ+0x2e880], R3 ;  /* 0x02e88003040075a7 */ /* 0x000e24000804017f */
[----:B0-----:R-:W-:Y:S05]  /*f860*/  @!P2 BRA `(.L_x_5651) ;  /* 0x00000030003ca947 */ /* 0x001fea0003800000 */
.L_x_5718:
        /* <DEDUP_REMOVED lines=8> */
.L_x_5652:
[----:B------:R-:W2:Y:S01]  /*f8f0*/  LDL R2, [R1+0x8] ;  /* 0x0000080001027983 */ /* 0x000ea20000100800 */
[----:B------:R-:W-:-:S03]  /*f900*/  IMAD.U32 R10, RZ, RZ, UR41 ;  /* 0x00000029ff0a7e24 */ /* 0x000fc6000f8e00ff */
[----:B------:R-:W3:Y:S04]  /*f910*/  LDL R9, [R1+0x1c] ;  /* 0x00001c0001097983 */ /* 0x000ee80000100800 */
[----:B------:R-:W4:Y:S01]  /*f920*/  LDL R5, [R1+0x14] ;  /* 0x0000140001057983 */ /* 0x000f220000100800 */
[----:B------:R-:W-:Y:S01]  /*f930*/  R2UR UR9, R4 ;  /* 0x00000000040972ca */ /* 0x000fe200000e0000 */
[----:B------:R-:W-:Y:S01]  /*f940*/  UIADD3 UR4, UP0, UR54, 0x470, URZ ;  /* 0x0000047036047890 */ /* 0x000fe2000ff1e03f */
[----:B-----5:R-:W-:-:S03]  /*f950*/  R2UR UR13, R0 ;  /* 0x00000000000d72ca */ /* 0x020fc600000e0000 */
[----:B------:R-:W-:-:S08]  /*f960*/  UIADD3.X UR5, URZ, UR55, URZ, UP0, !UPT ;  /* 0x000000373f057290 */ /* 0x000fd000087fe43f */
[----:B------:R-:W-:Y:S01]  /*f970*/  UIADD3 UR9, UR9, 0x2e870, URZ ;  /* 0x0002e87009097890 */ /* 0x000fe2000fffe03f */
[----:B------:R-:W-:Y:S01]  /*f980*/  UMOV UR6, 0x0 ;  /* 0x0000000000067882 */ /* 0x000fe20000000000 */
[----:B------:R-:W-:Y:S01]  /*f990*/  UMOV UR7, 0x14f00000 ;  /* 0x14f0000000077882 */ /* 0x000fe20000000000 */
[----:B------:R-:W-:Y:S01]  /*f9a0*/  UMOV UR10, URZ ;  /* 0x0000003f000a7c82 */ /* 0x000fe20008000000 */
[----:B--2---:R-:W-:-:S05]  /*f9b0*/  IMAD R2, R2, 0x7000, R10 ;  /* 0x0000700002027824 */ /* 0x004fca00078e020a */
[----:B------:R-:W-:Y:S01]  /*f9c0*/  R2UR UR8, R2 ;  /* 0x00000000020872ca */ /* 0x000fe200000e0000 */
[----:B---3--:R-:W-:Y:S01]  /*f9d0*/  IMAD R6, R6, 0xe0, R9 ;  /* 0x000000e006067824 */ /* 0x008fe200078e0209 */
[----:B----4-:R-:W-:-:S04]  /*f9e0*/  R2UR UR12, R5 ;  /* 0x00000000050c72ca */ /* 0x010fc800000e0000 */
[----:B------:R-:W-:-:S07]  /*f9f0*/  R2UR UR11, R6 ;  /* 0x00000000060b72ca */ /* 0x000fce00000e0000 */
[----:B------:R-:W-:-:S09]  /*fa00*/  UIADD3 UR8, UR8, 0xe400, URZ ;  /* 0x0000e40008087890 */ /* 0x000fd2000fffe03f */
[----:B------:R1:W-:Y:S01]  /*fa10*/  UTMALDG.4D [UR8], [UR4], desc[UR6] ;  /* 0x00000608040075b4 */ /* 0x0003e20008019000 */
[----:B------:R-:W2:Y:S02]  /*fa20*/  SYNCS.PHASECHK.TRANS64.TRYWAIT P2, [R4+URZ+0x2e840], R3 ;  /* 0x02e84003040075a7 */ /* 0x000ea4000804017f */
[----:B-12---:R-:W-:Y:S05]  /*fa30*/  @!P2 BRA `(.L_x_5653) ;  /* 0x0000002c00dca947 */ /* 0x006fea0003800000 */
.L_x_5719:
        /* <DEDUP_REMOVED lines=8> */
.L_x_5654:
[----:B01----:R-:W2:Y:S01]  /*fac0*/  LDL R3, [R1+0x14] ;  /* 0x0000140001037983 */ /* 0x003ea20000100800 */
        /* <DEDUP_REMOVED lines=11> */
[----:B--2---:R-:W-:-:S13]  /*fb80*/  R2UR UR12, R3 ;  /* 0x00000000030c72ca */ /* 0x004fda00000e0000 */
[----:B------:R0:W-:Y:S02]  /*fb90*/  UTMALDG.4D [UR8], [UR4], desc[UR6] ;  /* 0x00000608040075b4 */ /* 0x0001e40008019000 */
[----:B0-----:R-:W-:Y:S01]  /*fba0*/  NOP ;  /* 0x0000000000007918 */ /* 0x001fe20000000000 */
.L_x_5649:
        /* <DEDUP_REMOVED lines=12> */
[----:B------:R-:W-:Y:S01]  /*fc70*/  @P0 R2UR UR13, R8 ;  /* 0x00000000080d02ca */ /* 0x000fe200000e0000 */
[----:B------:R-:W-:Y:S02]  /*fc80*/  UMOV UR12, UR38 ;  /* 0x00000026000c7c82 */ /* 0x000fe40008000000 */
[----:B------:R2:W-:Y:S10]  /*fc90*/  @P0 SYNCS.ARRIVE.TRANS64 RZ, [UR41+0x2e800], R2 ;  /* 0x02e80002ffff09a7 */ /* 0x0005f40008000029 */
[----:B------:R2:W-:Y:S02]  /*fca0*/  UTMALDG.4D [UR8], [UR4], desc[UR6] ;  /* 0x00000608040075b4 */ /* 0x0005e40008019000 */
[----:B--2---:R-:W-:Y:S01]  /*fcb0*/  NOP ;  /* 0x0000000000007918 */ /* 0x004fe20000000000 */
.L_x_5647:
        /* <DEDUP_REMOVED lines=10> */
.L_x_5720:
[----:B0-----:R-:W-:Y:S05]  /*fd60*/  BSYNC B0 ;  /* 0x0000000000007941 */ /* 0x001fea0003800000 */
.L_x_5655:
[----:B------:R-:W-:-:S06]  /*fd70*/  UISETP.GE.AND UP0, UPT, UR44, 0xe1, UPT ;  /* 0x000000e12c00788c */ /* 0x000fcc000bf06270 */
[----:B------:R-:W-:-:S13]  /*fd80*/  PLOP3.LUT P0, PT, PT, PT, UP0, 0x80, 0x0 ;  /* 0x000000000000781c */ /* 0x000fda0003f0f008 */
[----:B------:R-:W-:Y:S05]  /*fd90*/  @!P0 BRA `(.L_x_5657) ;  /* 0x0000001000308947 */ /* 0x000fea0003800000 */
[----:B------:R0:W5:Y:S01]  /*fda0*/  LDL.LU R6, [R1+0xc] ;  /* 0x00000c0001067983 */ /* 0x0001620000300800 */
[----:B------:R-:W-:-:S03]  /*fdb0*/  UIADD3 UR4, UR43, -0x2, URZ ;  /* 0xfffffffe2b047890 */ /* 0x000fc6000fffe03f */
[----:B------:R0:W5:Y:S03]  /*fdc0*/  LDL.LU R7, [R1+0x8] ;  /* 0x0000080001077983 */ /* 0x0001660000300800 */
[----:B------:R-:W-:-:S07]  /*fdd0*/  IMAD.U32 R21, RZ, RZ, UR4 ;  /* 0x00000004ff157e24 */ /* 0x000fce000f8e00ff */
.L_x_5677:
[----:B--2--5:R-:W-:Y:S01]  /*fde0*/  VIADD R3, R7, 0x1 ;  /* 0x0000000107037836 */ /* 0x024fe20000000000 */
        /* <DEDUP_REMOVED lines=17> */
[----:B-1----:R-:W2:Y:S01]  /*ff00*/  LDL R4, [R1+0x10] ;  /* 0x0000100001047983 */ /* 0x002ea20000100800 */
[----:B----4-:R-:W-:-:S13]  /*ff10*/  ISETP.NE.AND P0, PT, R8, 0x1, PT ;  /* 0x000000010800780c */ /* 0x010fda0003f05270 */
        /* <DEDUP_REMOVED lines=14> */
.L_x_5660:
        /* <DEDUP_REMOVED lines=8> */
.L_x_5721:
[----:B------:R-:W-:Y:S05]  /*10080*/  BSYNC B1 ;  /* 0x0000000000017941 */ /* 0x000fea0003800000 */
.L_x_5661:
        /* <DEDUP_REMOVED lines=9> */
.L_x_5664:
[----:B------:R-:W-:Y:S05]  /*10120*/  BSYNC B1 ;  /* 0x0000000000017941 */ /* 0x000fea0003800000 */
.L_x_5663:
[----:B--2---:R-:W2:Y:S04]  /*10130*/  LDL R9, [R1+0x14] ;  /* 0x0000140001097983 */ /* 0x004ea80000100800 */
[----:B------:R-:W3:Y:S04]  /*10140*/  LDL R2, [R1+0x8] ;  /* 0x0000080001027983 */ /* 0x000ee80000100800 */
[----:B------:R-:W4:Y:S01]  /*10150*/  LDL R5, [R1+0x1c] ;  /* 0x00001c0001057983 */ /* 0x000f220000100800 */
[----:B------:R-:W-:Y:S01]  /*10160*/  IMAD.MOV.U32 R10, RZ, RZ, RZ ;  /* 0x000000ffff0a7224 */ /* 0x000fe200078e00ff */
[----:B------:R-:W-:Y:S01]  /*10170*/  UIADD3 UR4, UP0, UR54, 0x470, URZ ;  /* 0x0000047036047890 */ /* 0x000fe2000ff1e03f */
[----:B------:R-:W-:Y:S01]  /*10180*/  PLOP3.LUT P0, PT, PT, PT, PT, 0x80, 0x0 ;  /* 0x000000000000781c */ /* 0x000fe20003f0f070 */
[----:B------:R-:W-:Y:S01]  /*10190*/  UMOV UR6, 0x0 ;  /* 0x0000000000067882 */ /* 0x000fe20000000000 */
[----:B------:R-:W-:Y:S01]  /*101a0*/  UMOV UR7, 0x14f00000 ;  /* 0x14f0000000077882 */ /* 0x000fe20000000000 */
[----:B------:R-:W-:Y:S01]  /*101b0*/  R2UR UR10, R10 ;  /* 0x000000000a0a72ca */ /* 0x000fe200000e0000 */
[----:B------:R-:W-:Y:S01]  /*101c0*/  UIADD3.X UR5, URZ, UR55, URZ, UP0, !UPT ;  /* 0x000000373f057290 */ /* 0x000fe200087fe43f */
[----:B--2---:R-:W-:Y:S01]  /*101d0*/  R2UR UR12, R9 ;  /* 0x00000000090c72ca */ /* 0x004fe200000e0000 */
[----:B------:R-:W-:-:S04]  /*101e0*/  IMAD.U32 R9, RZ, RZ, UR41 ;  /* 0x00000029ff097e24 */ /* 0x000fc8000f8e00ff */
[----:B---3--:R-:W-:Y:S02]  /*101f0*/  IMAD R2, R2, 0x7000, R9 ;  /* 0x0000700002027824 */ /* 0x008fe400078e0209 */
[----:B----4-:R-:W-:Y:S02]  /*10200*/  IMAD R5, R8, 0xe0, R5 ;  /* 0x000000e008057824 */ /* 0x010fe400078e0205 */
[----:B------:R-:W-:Y:S02]  /*10210*/  VIADD R8, R4, 0x2e870 ;  /* 0x0002e87004087836 */ /* 0x000fe40000000000 */
[----:B------:R-:W-:-:S07]  /*10220*/  VIADD R9, R2, 0xe400 ;  /* 0x0000e40002097836 */ /* 0x000fce0000000000 */
.L_x_5665:
        /* <DEDUP_REMOVED lines=12> */
.L_x_5722:
[----:B------:R-:W-:Y:S05]  /*102f0*/  BSYNC B1 ;  /* 0x0000000000017941 */ /* 0x000fea0003800000 */
.L_x_5666:
        /* <DEDUP_REMOVED lines=11> */
.L_x_5669:
[----:B------:R-:W-:Y:S05]  /*103b0*/  BSYNC B1 ;  /* 0x0000000000017941 */ /* 0x000fea0003800000 */
.L_x_5668:
[----:B-12---:R-:W2:Y:S01]  /*103c0*/  LDL R3, [R1+0x14] ;  /* 0x0000140001037983 */ /* 0x006ea20000100800 */
[----:B------:R-:W-:Y:S01]  /*103d0*/  R2UR UR10, R10 ;  /* 0x000000000a0a72ca */ /* 0x000fe200000e0000 */
[----:B------:R-:W-:Y:S01]  /*103e0*/  UIADD3 UR4, UP0, UR54, 0x370, URZ ;  /* 0x0000037036047890 */ /* 0x000fe2000ff1e03f */
[----:B------:R-:W-:Y:S01]  /*103f0*/  R2UR UR6, R8 ;  /* 0x00000000080672ca */ /* 0x000fe200000e0000 */
[----:B------:R-:W-:Y:S01]  /*10400*/  VIADD R2, R2, 0x20400 ;  /* 0x0002040002027836 */ /* 0x000fe20000000000 */
[----:B------:R-:W-:Y:S01]  /*10410*/  R2UR UR7, R9 ;  /* 0x00000000090772ca */ /* 0x000fe200000e0000 */
[----:B------:R-:W-:Y:S01]  /*10420*/  VIADD R4, R4, 0x2e830 ;  /* 0x0002e83004047836 */ /* 0x000fe20000000000 */
[----:B------:R-:W-:Y:S01]  /*10430*/  PLOP3.LUT P0, PT, PT, PT, PT, 0x80, 0x0 ;  /* 0x000000000000781c */ /* 0x000fe20003f0f070 */
[----:B------:R-:W-:Y:S01]  /*10440*/  UIADD3.X UR5, URZ, UR55, URZ, UP0, !UPT ;  /* 0x000000373f057290 */ /* 0x000fe200087fe43f */
[----:B--2---:R-:W-:-:S15]  /*10450*/  R2UR UR12, R3 ;  /* 0x00000000030c72ca */ /* 0x004fde00000e0000 */
.L_x_5670:
        /* <DEDUP_REMOVED lines=9> */
.L_x_5659:
[----:B------:R-:W-:Y:S05]  /*104f0*/  BSYNC B0 ;  /* 0x0000000000007941 */ /* 0x000fea0003800000 */
.L_x_5658:
[----:B------:R-:W-:-:S06]  /*10500*/  UISETP.NE.AND UP0, UPT, UR42, 0x3, UPT ;  /* 0x000000032a00788c */ /* 0x000fcc000bf05270 */
[----:B------:R-:W-:-:S13]  /*10510*/  PLOP3.LUT P0, PT, PT, PT, UP0, 0x80, 0x0 ;  /* 0x000000000000781c */ /* 0x000fda0003f0f008 */
[----:B------:R-:W-:Y:S05]  /*10520*/  @!P0 BRA `(.L_x_5671) ;  /* 0x0000000000048947 */ /* 0x000fea0003800000 */
[----:B------:R-:W-:Y:S01]  /*10530*/  BPT.TRAP 0x1 ;  /* 0x000000040000795c */ /* 0x000fe20000300000 */
.L_x_5671:
        /* <DEDUP_REMOVED lines=9> */
.L_x_5723:
[----:B------:R-:W-:Y:S05]  /*105d0*/  BSYNC B0 ;  /* 0x0000000000007941 */ /* 0x000fea0003800000 */
.L_x_5672:
[----:B------:R-:W-:Y:S05]  /*105e0*/  @!P0 BRA `(.L_x_5674) ;  /* 0x0000000000048947 */ /* 0x000fea0003800000 */
[----:B------:R-:W-:Y:S01]  /*105f0*/  BPT.TRAP 0x1 ;  /* 0x000000040000795c */ /* 0x000fe20000300000 */
.L_x_5674:
[----:B---3--:R-:W3:Y:S01]  /*10600*/  LDL R3, [R1+0x4] ;  /* 0x0000040001037983 */ /* 0x008ee20000100800 */
[----:B------:R-:W-:-:S04]  /*10610*/  SHF.L.U32 R2, R6, 0x1f, RZ ;  /* 0x0000001f06027819 */ /* 0x000fc800000006ff */
[----:B---3--:R3:W4:Y:S02]  /*10620*/  SYNCS.PHASECHK.TRANS64.TRYWAIT P2, [R3+URZ+0x2e860], R2 ;  /* 0x02e86002030075a7 */ /* 0x008724000804017f */
[----:B---3--:R-:W-:Y:S01]  /*10630*/  IMAD R3, R7, 0x7000, RZ ;  /* 0x0000700007037824 */ /* 0x008fe200078e02ff */
[----:B----4-:R-:W-:Y:S06]  /*10640*/  @!P2 BRA `(.L_x_5675) ;  /* 0x000000240044a947 */ /* 0x010fec0003800000 */
.L_x_5724:
[----:B------:R-:W1:Y:S04]  /*10650*/  LDL R16, [R1] ;  /* 0x0000000001107983 */ /* 0x000e680000100800 */
[----:B------:R-:W3:Y:S04]  /*10660*/  LDL R14, [R1+0x2c] ;  /* 0x00002c00010e7983 */ /* 0x000ee80000100800 */
[----:B------:R-:W4:Y:S01]  /*10670*/  LDL R13, [R1+0x28] ;  /* 0x00002800010d7983 */ /* 0x000f220000100800 */
[----:B------:R-:W-:Y:S05]  /*10680*/  WARPSYNC.ALL ;  /* 0x0000000000007948 */ /* 0x000fea0003800000 */
[----:B------:R-:W-:-:S04]  /*10690*/  IMAD.U32 R12, RZ, RZ, UR41 ;  /* 0x00000029ff0c7e24 */ /* 0x000fc8000f8e00ff */
[----:B------:R-:W-:Y:S01]  /*106a0*/  VIADD R12, R12, 0x400 ;  /* 0x000004000c0c7836 */ /* 0x000fe20000000000 */
[----:B-1----:R-:W-:-:S06]  /*106b0*/  LOP3.LUT R4, R3, R16, RZ, 0xfc, !PT ;  /* 0x0000001003047212 */ /* 0x002fcc00078efcff */
[----:B------:R-:W1:Y:S01]  /*106c0*/  LDSM.16.MT88.4 R4, [R4+UR41+0xe400] ;  /* 0x00e400290404783b */ /* 0x000e620008004200 */
[----:B---3--:R-:W-:Y:S02]  /*106d0*/  IADD3 R20, R14, UR41, R3 ;  /* 0x000000290e147c10 */ /* 0x008fe4000fffe003 */
[C-C-:B-1----:R-:W-:Y:S02]  /*106e0*/  PRMT R8, R4.reuse, 0x6420, R5.reuse ;  /* 0x0000642004087816 */ /* 0x142fe40000000005 */
[----:B--2---:R-:W-:Y:S02]  /*106f0*/  PRMT R9, R4, 0x7531, R5 ;  /* 0x0000753104097816 */ /* 0x004fe40000000005 */
[C-C-:B------:R-:W-:Y:S02]  /*10700*/  PRMT R10, R6.reuse, 0x6420, R7.reuse ;  /* 0x00006420060a7816 */ /* 0x140fe40000000007 */
[----:B------:R-:W-:Y:S02]  /*10710*/  PRMT R11, R6, 0x7531, R7 ;  /* 0x00007531060b7816 */ /* 0x000fe40000000007 */
[----:B------:R-:W1:Y:S01]  /*10720*/  LDSM.16.MT88.4 R4, [R20+0xe400] ;  /* 0x00e400001404783b */ /* 0x000e620000004200 */
[----:B----4-:R-:W-:-:S05]  /*10730*/  IADD3 R2, R12, R3, R13 ;  /* 0x000000030c027210 */ /* 0x010fca0007ffe00d */
[----:B------:R-:W-:Y:S01]  /*10740*/  STSM.16.M88.4 [R2], R8 ;  /* 0x0000000802007844 */ /* 0x000fe20000000200 */
[C-C-:B-1----:R-:W-:Y:S02]  /*10750*/  PRMT R12, R4.reuse, 0x6420, R5.reuse ;  /* 0x00006420040c7816 */ /* 0x142fe40000000005 */
[----:B------:R-:W-:Y:S02]  /*10760*/  PRMT R13, R4, 0x7531, R5 ;  /* 0x00007531040d7816 */ /* 0x000fe40000000005 */
[C-C-:B------:R-:W-:Y:S02]  /*10770*/  PRMT R14, R6.reuse, 0x6420, R7.reuse ;  /* 0x00006420060e7816 */ /* 0x140fe40000000007 */
[----:B------:R-:W-:Y:S01]  /*10780*/  PRMT R15, R6, 0x7531, R7 ;  /* 0x00007531060f7816 */ /* 0x000fe20000000007 */
[----:B------:R-:W-:-:S04]  /*10790*/  VIADD R4, R3, 0x1000 ;  /* 0x0000100003047836 */ /* 0x000fc80000000000 */
[----:B------:R1:W-:Y:S02]  /*107a0*/  STSM.16.M88.4 [R2+0x800], R12 ;  /* 0x0008000c02007844 */ /* 0x0003e40000000200 */
[----:B-1----:R-:W-:-:S05]  /*107b0*/  IMAD.MOV.U32 R15, RZ, RZ, R16 ;  /* 0x000000ffff0f7224 */ /* 0x002fca00078e0010 */
[----:B------:R-:W-:-:S05]  /*107c0*/  LOP3.LUT R4, R4, R15, RZ, 0xfc, !PT ;  /* 0x0000000f04047212 */ /* 0x000fca00078efcff */
[----:B------:R-:W1:Y:S02]  /*107d0*/  LDSM.16.MT88.4 R8, [R4+UR41+0xe400] ;  /* 0x00e400290408783b */ /* 0x000e640008004200 */
[C-C-:B-1----:R-:W-:Y:S02]  /*107e0*/  PRMT R4, R8.reuse, 0x6420, R9.reuse ;  /* 0x0000642008047816 */ /* 0x142fe40000000009 */
[----:B------:R-:W-:Y:S02]  /*107f0*/  PRMT R5, R8, 0x7531, R9 ;  /* 0x0000753108057816 */ /* 0x000fe40000000009 */
[C-C-:B------:R-:W-:Y:S02]  /*10800*/  PRMT R6, R10.reuse, 0x6420, R11.reuse ;  /* 0x000064200a067816 */ /* 0x140fe4000000000b */
[----:B------:R-:W-:Y:S02]  /*10810*/  PRMT R7, R10, 0x7531, R11 ;  /* 0x000075310a077816 */ /* 0x000fe4000000000b */
[----:B------:R-:W1:Y:S04]  /*10820*/  LDSM.16.MT88.4 R8, [R20+0xf400] ;  /* 0x00f400001408783b */ /* 0x000e680000004200 */
[----:B------:R2:W-:Y:S02]  /*10830*/  STSM.16.M88.4 [R2+0x1000], R4 ;  /* 0x0010000402007844 */ /* 0x0005e40000000200 */
[----:B--2---:R-:W-:Y:S01]  /*10840*/  VIADD R4, R3, 0x2000 ;  /* 0x0000200003047836 */ /* 0x004fe20000000000 */
[----:B-1----:R-:W-:-:S02]  /*10850*/  PRMT R16, R8, 0x6420, R9 ;  /* 0x0000642008107816 */ /* 0x002fc40000000009 */
[----:B------:R-:W-:Y:S02]  /*10860*/  PRMT R17, R8, 0x7531, R9 ;  /* 0x0000753108117816 */ /* 0x000fe40000000009 */
[C-C-:B------:R-:W-:Y:S02]  /*10870*/  PRMT R18, R10.reuse, 0x6420, R11.reuse ;  /* 0x000064200a127816 */ /* 0x140fe4000000000b */
[----:B------:R-:W-:-:S05]  /*10880*/  PRMT R19, R10, 0x7531, R11 ;  /* 0x000075310a137816 */ /* 0x000fca000000000b */
        /* <DEDUP_REMOVED lines=25> */
[----:B--2---:R-:W-:-:S02]  /*10a20*/  IADD3 R4, R3, 0x4000, RZ ;  /* 0x0000400003047810 */ /* 0x004fc40007ffe0ff */
[C-C-:B-1----:R-:W-:Y:S02]  /*10a30*/  PRMT R16, R8.reuse, 0x6420, R9.reuse ;  /* 0x0000642008107816 */ /* 0x142fe40000000009 */
        /* <DEDUP_REMOVED lines=21> */
[----:B------:R-:W1:Y:S01]  /*10b90*/  LDSM.16.MT88.4 R8, [R4+UR41+0xe400] ;  /* 0x00e400290408783b */ /* 0x000e620008004200 */
[----:B------:R-:W-:Y:S01]  /*10ba0*/  VIADD R3, R3, 0x6000 ;  /* 0x0000600003037836 */ /* 0x000fe20000000000 */
[C-C-:B-1----:R-:W-:Y:S02]  /*10bb0*/  PRMT R4, R8.reuse, 0x6420, R9.reuse ;  /* 0x0000642008047816 */ /* 0x142fe40000000009 */
[----:B------:R-:W-:Y:S02]  /*10bc0*/  PRMT R5, R8, 0x7531, R9 ;  /* 0x0000753108057816 */ /* 0x000fe40000000009 */
[C-C-:B------:R-:W-:Y:S02]  /*10bd0*/  PRMT R6, R10.reuse, 0x6420, R11.reuse ;  /* 0x000064200a067816 */ /* 0x140fe4000000000b */
        /* <DEDUP_REMOVED lines=29> */
.L_x_5676:
[----:B-1----:R-:W2:Y:S01]  /*10db0*/  LDL.LU R2, [R1+0x4] ;  /* 0x0000040001027983 */ /* 0x002ea20000300800 */
[C---:B------:R-:W-:Y:S01]  /*10dc0*/  ISETP.GT.AND P0, PT, R21.reuse, RZ, PT ;  /* 0x000000ff1500720c */ /* 0x040fe20003f04270 */
[----:B------:R-:W-:Y:S02]  /*10dd0*/  VIADD R21, R21, 0xffffffff ;  /* 0xffffffff15157836 */ /* 0x000fe40000000000 */
[----:B------:R3:W5:Y:S04]  /*10de0*/  LDL R6, [R1+0xc] ;  /* 0x00000c0001067983 */ /* 0x0007680000100800 */
[----:B------:R3:W5:Y:S01]  /*10df0*/  LDL R7, [R1+0x8] ;  /* 0x0000080001077983 */ /* 0x0007620000100800 */
[----:B--2---:R1:W-:Y:S02]  /*10e00*/  SYNCS.ARRIVE.TRANS64.A1T0 RZ, [R2+URZ+0x2e850], RZ ;  /* 0x02e850ff02ff79a7 */ /* 0x0043e4000810003f */
[----:B-1----:R-:W-:-:S05]  /*10e10*/  @!P1 VIADD R2, R2, 0x2e880 ;  /* 0x0002e88002029836 */ /* 0x002fca0000000000 */
[----:B------:R-:W-:Y:S01]  /*10e20*/  @!P1 PRMT R2, RZ, 0x654, R2 ;  /* 0x00000654ff029816 */ /* 0x000fe20000000002 */
[----:B------:R-:W-:Y:S06]  /*10e30*/  BAR.SYNC.DEFER_BLOCKING 0x2, 0x80 ;  /* 0x0082000000007b1d */ /* 0x000fec0000010000 */
[----:B------:R3:W-:Y:S01]  /*10e40*/  @!P1 SYNCS.ARRIVE.TRANS64.RED.A1T0 RZ, [R2+URZ], RZ ;  /* 0x000000ff02ff99a7 */ /* 0x0007e2000810043f */
[----:B------:R-:W-:Y:S05]  /*10e50*/  @P0 BRA `(.L_x_5677) ;  /* 0xffffffec00e00947 */ /* 0x000fea000383ffff */
.L_x_5657:
        /* <DEDUP_REMOVED lines=15> */
.L_x_5679:
[----:B------:R-:W-:Y:S05]  /*10f50*/  BSYNC B0 ;  /* 0x0000000000007941 */ /* 0x000fea0003800000 */
.L_x_5678:
[----:B------:R-:W-:-:S06]  /*10f60*/  UISETP.NE.AND UP0, UPT, UR42, 0x3, UPT ;  /* 0x000000032a00788c */ /* 0x000fcc000bf05270 */
[----:B------:R-:W-:-:S13]  /*10f70*/  PLOP3.LUT P0, PT, PT, PT, UP0, 0x80, 0x0 ;  /* 0x000000000000781c */ /* 0x000fda0003f0f008 */
[----:B------:R-:W-:Y:S05]  /*10f80*/  @!P0 BRA `(.L_x_5680) ;  /* 0x0000000000048947 */ /* 0x000fea0003800000 */
[----:B------:R-:W-:Y:S01]  /*10f90*/  BPT.TRAP 0x1 ;  /* 0x000000040000795c */ /* 0x000fe20000300000 */
.L_x_5680:
[----:B--23--:R-:W2:Y:S04]  /*10fa0*/  LDL R2, [R1+0xc] ;  /* 0x00000c0001027983 */ /* 0x00cea80000100800 */
[----:B----4-:R-:W3:Y:S01]  /*10fb0*/  LDL R0, [R1+0x8] ;  /* 0x0000080001007983 */ /* 0x010ee20000100800 */
        /* <DEDUP_REMOVED lines=8> */
.L_x_5725:
[----:B------:R-:W-:Y:S05]  /*11040*/  BSYNC B0 ;  /* 0x0000000000007941 */ /* 0x000fea0003800000 */
.L_x_5681:
[----:B------:R-:W-:Y:S05]  /*11050*/  @!P2 BRA `(.L_x_5683) ;  /* 0x000000000004a947 */ /* 0x000fea0003800000 */
[----:B------:R-:W-:Y:S01]  /*11060*/  BPT.TRAP 0x1 ;  /* 0x000000040000795c */ /* 0x000fe20000300000 */
.L_x_5683:
[----:B------:R-:W2:Y:S02]  /*11070*/  LDL R0, [R1+0xc] ;  /* 0x00000c0001007983 */ /* 0x000ea40000100800 */
[----:B--2---:R-:W-:-:S04]  /*11080*/  SHF.L.U32 R3, R0, 0x1f, RZ ;  /* 0x0000001f00037819 */ /* 0x004fc800000006ff */
[----:B------:R-:W2:Y:S02]  /*11090*/  SYNCS.PHASECHK.TRANS64.TRYWAIT P0, [R20+URZ+0x2e860], R3 ;  /* 0x02e86003140075a7 */ /* 0x000ea4000800017f */
[----:B--2---:R-:W-:Y:S05]  /*110a0*/  @!P0 BRA `(.L_x_5684) ;  /* 0x0000001800d88947 */ /* 0x004fea0003800000 */
.L_x_5726:
[----:B------:R-:W3:Y:S04]  /*110b0*/  LDL R0, [R1+0x8] ;  /* 0x0000080001007983 */ /* 0x000ee80000100800 */
[----:B------:R-:W4:Y:S04]  /*110c0*/  LDL R2, [R1] ;  /* 0x0000000001027983 */ /* 0x000f280000100800 */
[----:B------:R-:W2:Y:S01]  /*110d0*/  LDL R12, [R1+0x28] ;  /* 0x00002800010c7983 */ /* 0x000ea20000100800 */
[----:B------:R-:W-:Y:S05]  /*110e0*/  WARPSYNC.ALL ;  /* 0x0000000000007948 */ /* 0x000fea0003800000 */
[----:B------:R-:W0:Y:S01]  /*110f0*/  S2R R8, SR_TID.X ;  /* 0x0000000000087919 */ /* 0x000e220000002100 */
[----:B------:R-:W-:Y:S01]  /*11100*/  IMAD.MOV.U32 R10, RZ, RZ, 0x40 ;  /* 0x00000040ff0a7424 */ /* 0x000fe200078e00ff */
[----:B0-----:R-:W-:-:S04]  /*11110*/  LOP3.LUT P0, RZ, R8, 0x4, RZ, 0xc0, !PT ;  /* 0x0000000408ff7812 */ /* 0x001fc8000780c0ff */
[----:B------:R-:W-:Y:S01]  /*11120*/  SEL R10, R10, 0xffffffc0, !P0 ;  /* 0xffffffc00a0a7807 */ /* 0x000fe20004000000 */
[----:B---3--:R-:W-:-:S05]  /*11130*/  IMAD R0, R0, 0x7000, RZ ;  /* 0x0000700000007824 */ /* 0x008fca00078e02ff */
[C---:B----4-:R-:W-:Y:S02]  /*11140*/  LOP3.LUT R2, R0.reuse, R2, RZ, 0xfc, !PT ;  /* 0x0000000200027212 */ /* 0x050fe400078efcff */
[----:B--2---:R-:W-:-:S03]  /*11150*/  IADD3 R0, R0, UR41, R12 ;  /* 0x0000002900007c10 */ /* 0x004fc6000fffe00c */
[----:B-1---5:R-:W0:Y:S01]  /*11160*/  LDSM.16.MT88.4 R4, [R2+UR41+0xe400] ;  /* 0x00e400290204783b */ /* 0x022e220008004200 */
[----:B------:R-:W-:-:S04]  /*11170*/  VIADD R3, R2, UR41 ;  /* 0x0000002902037c36 */ /* 0x000fc80008000000 */
[----:B------:R-:W-:Y:S01]  /*11180*/  IMAD.IADD R3, R10, 0x1, R3 ;  /* 0x000000010a037824 */ /* 0x000fe200078e0203 */
[C-C-:B0-----:R-:W-:Y:S02]  /*11190*/  PRMT R8, R4.reuse, 0x6420, R5.reuse ;  /* 0x0000642004087816 */ /* 0x141fe40000000005 */
[----:B------:R-:W-:Y:S02]  /*111a0*/  PRMT R9, R4, 0x7531, R5 ;  /* 0x0000753104097816 */ /* 0x000fe40000000005 */
[C-C-:B------:R-:W-:Y:S02]  /*111b0*/  PRMT R10, R6.reuse, 0x6420, R7.reuse ;  /* 0x00006420060a7816 */ /* 0x140fe40000000007 */
[----:B------:R-:W-:Y:S02]  /*111c0*/  PRMT R11, R6, 0x7531, R7 ;  /* 0x00007531060b7816 */ /* 0x000fe40000000007 */
[----:B------:R-:W0:Y:S04]  /*111d0*/  LDSM.16.MT88.4 R4, [R3+0xe400] ;  /* 0x00e400000304783b */ /* 0x000e280000004200 */
[----:B------:R0:W-:Y:S02]  /*111e0*/  STSM.16.M88.4 [R0+0x400], R8 ;  /* 0x0004000800007844 */ /* 0x0001e40000000200 */
[----:B0-----:R-:W-:-:S02]  /*111f0*/  PRMT R8, R4, 0x6420, R5 ;  /* 0x0000642004087816 */ /* 0x001fc40000000005 */
[----:B------:R-:W-:Y:S02]  /*11200*/  PRMT R9, R4, 0x7531, R5 ;  /* 0x0000753104097816 */ /* 0x000fe40000000005 */
[C-C-:B------:R-:W-:Y:S02]  /*11210*/  PRMT R10, R6.reuse, 0x6420, R7.reuse ;  /* 0x00006420060a7816 */ /* 0x140fe40000000007 */
[----:B------:R-:W-:-:S05]  /*11220*/  PRMT R11, R6, 0x7531, R7 ;  /* 0x00007531060b7816 */ /* 0x000fca0000000007 */
[----:B------:R-:W-:Y:S04]  /*11230*/  STSM.16.M88.4 [R0+0xc00], R8 ;  /* 0x000c000800007844 */ /* 0x000fe80000000200 */
[----:B------:R-:W0:Y:S02]  /*11240*/  LDSM.16.MT88.4 R4, [R2+UR41+0xf400] ;  /* 0x00f400290204783b */ /* 0x000e240008004200 */
[C-C-:B0-----:R-:W-:Y:S02]  /*11250*/  PRMT R16, R4.reuse, 0x6420, R5.reuse ;  /* 0x0000642004107816 */ /* 0x141fe40000000005 */
[----:B------:R-:W-:Y:S02]  /*11260*/  PRMT R17, R4, 0x7531, R5 ;  /* 0x0000753104117816 */ /* 0x000fe40000000005 */
[----:B------:R-:W-:-:S02]  /*11270*/  PRMT R18, R6, 0x6420, R7 ;  /* 0x0000642006127816 */ /* 0x000fc40000000007 */
[----:B------:R-:W-:Y:S02]  /*11280*/  PRMT R19, R6, 0x7531, R7 ;  /* 0x0000753106137816 */ /* 0x000fe40000000007 */
[----:B------:R-:W0:Y:S04]  /*11290*/  LDSM.16.MT88.4 R4, [R3+0xf400] ;  /* 0x00f400000304783b */ /* 0x000e280000004200 */
[----:B------:R-:W-:Y:S01]  /*112a0*/  STSM.16.M88.4 [R0+0x1400], R16 ;  /* 0x0014001000007844 */ /* 0x000fe20000000200 */
[C-C-:B0-----:R-:W-:Y:S02]  /*112b0*/  PRMT R8, R4.reuse, 0x6420, R5.reuse ;  /* 0x0000642004087816 */ /* 0x141fe40000000005 */
[----:B------:R-:W-:Y:S02]  /*112c0*/  PRMT R9, R4, 0x7531, R5 ;  /* 0x0000753104097816 */ /* 0x000fe40000000005 */
[----:B------:R-:W-:-:S02]  /*112d0*/  PRMT R10, R6, 0x6420, R7 ;  /* 0x00006420060a7816 */ /* 0x000fc40000000007 */
        /* <DEDUP_REMOVED lines=70> */
.L_x_5685:
[----:B------:R-:W2:Y:S01]  /*11740*/  LDL.LU R2, [R1+0x8] ;  /* 0x0000080001027983 */ /* 0x000ea20000300800 */
[----:B0-----:R-:W-:Y:S03]  /*11750*/  SYNCS.ARRIVE.TRANS64.A1T0 RZ, [R20+URZ+0x2e850], RZ ;  /* 0x02e850ff14ff79a7 */ /* 0x001fe6000810003f */
[----:B------:R-:W3:Y:S01]  /*11760*/  LDL.LU R3, [R1+0xc] ;  /* 0x00000c0001037983 */ /* 0x000ee20000300800 */
[----:B-1----:R-:W-:-:S05]  /*11770*/  @!P1 VIADD R0, R20, 0x2e880 ;  /* 0x0002e88014009836 */ /* 0x002fca0000000000 */
[----:B------:R-:W-:Y:S01]  /*11780*/  @!P1 PRMT R0, RZ, 0x654, R0 ;  /* 0x00000654ff009816 */ /* 0x000fe20000000000 */
[----:B------:R-:W-:Y:S06]  /*11790*/  BAR.SYNC.DEFER_BLOCKING 0x2, 0x80 ;  /* 0x0082000000007b1d */ /* 0x000fec0000010000 */
[----:B------:R2:W-:Y:S02]  /*117a0*/  @!P1 SYNCS.ARRIVE.TRANS64.RED.A1T0 RZ, [R0+URZ], RZ ;  /* 0x000000ff00ff99a7 */ /* 0x0005e4000810043f */
[----:B--2---:R-:W-:-:S05]  /*117b0*/  VIADD R0, R2, 0x1 ;  /* 0x0000000102007836 */ /* 0x004fca0000000000 */
[----:B------:R-:W-:-:S04]  /*117c0*/  ISETP.NE.AND P0, PT, R0, 0x2, PT ;  /* 0x000000020000780c */ /* 0x000fc80003f05270 */
[----:B------:R-:W-:Y:S02]  /*117d0*/  SEL R2, RZ, 0x1, P0 ;  /* 0x00000001ff027807 */ /* 0x000fe40000000000 */
[----:B------:R-:W-:Y:S02]  /*117e0*/  SEL R0, R0, RZ, P0 ;  /* 0x000000ff00007207 */ /* 0x000fe40000000000 */
[----:B---3--:R-:W-:-:S03]  /*117f0*/  LOP3.LUT R3, R3, R2, RZ, 0x3c, !PT ;  /* 0x0000000203037212 */ /* 0x008fc600078e3cff */
[----:B------:R0:W-:Y:S04]  /*11800*/  STL [R1+0x8], R0 ;  /* 0x0000080001007387 */ /* 0x0001e80000100800 */
[----:B------:R0:W-:Y:S02]  /*11810*/  STL [R1+0xc], R3 ;  /* 0x00000c0301007387 */ /* 0x0001e40000100800 */
.L_x_5641:
[----:B------:R-:W-:Y:S05]  /*11820*/  BSYNC B6 ;  /* 0x0000000000067941 */ /* 0x000fea0003800000 */
.L_x_5639:
        /* <DEDUP_REMOVED lines=15> */
.L_x_5686:
[----:B------:R-:W0:Y:S01]  /*11920*/  S2R R2, SR_TID.X ;  /* 0x0000000000027919 */ /* 0x000e220000002100 */
[----:B------:R-:W-:Y:S01]  /*11930*/  ULDC UR4, c[0x0][0xc14] ;  /* 0x0003050000047ab9 */ /* 0x000fe20000000800 */
[----:B------:R-:W2:Y:S01]  /*11940*/  LDL.LU R0, [R1+0x20] ;  /* 0x0000200001007983 */ /* 0x000ea20000300800 */
[----:B------:R-:W-:Y:S01]  /*11950*/  IMAD.MOV.U32 R4, RZ, RZ, RZ ;  /* 0x000000ffff047224 */ /* 0x000fe200078e00ff */
[----:B0-----:R-:W-:-:S04]  /*11960*/  LOP3.LUT R8, R2, 0x1f, RZ, 0xc0, !PT ;  /* 0x0000001f02087812 */ /* 0x001fc800078ec0ff */
[C---:B------:R-:W-:Y:S02]  /*11970*/  ISETP.NE.AND P0, PT, R8.reuse, 0x1f, PT ;  /* 0x0000001f0800780c */ /* 0x040fe40003f05270 */
[----:B------:R-:W-:-:S04]  /*11980*/  IADD3 R5, R8, UR52, RZ ;  /* 0x0000003408057c10 */ /* 0x000fc8000fffe0ff */
        /* <DEDUP_REMOVED lines=34> */
.L_x_5692:
        /* <DEDUP_REMOVED lines=14> */
.L_x_5691:
[----:B------:R-:W-:Y:S05]  /*11c90*/  BSYNC B0 ;  /* 0x0000000000007941 */ /* 0x000fea0003800000 */
.L_x_5690:
[----:B0----5:R-:W0:Y:S02]  /*11ca0*/  SHFL.UP PT, R2, R4, 0x1, RZ ;  /* 0x0420000004027989 */ /* 0x021e2400000e00ff */
        /* <DEDUP_REMOVED lines=15> */
[----:B------:R-:W0:Y:S02]  /*11da0*/  SHFL.IDX PT, R8, R9, 0x1f, 0x1f ;  /* 0x03e01f0009087f89 */ /* 0x000e2400000e0000 */
[----:B0-----:R-:W-:-:S05]  /*11db0*/  IMAD R8, R8, R3, RZ ;  /* 0x0000000308087224 */ /* 0x001fca00078e02ff */
[----:B------:R-:W-:-:S04]  /*11dc0*/  IADD3 R5, R8, R5, RZ ;  /* 0x0000000508057210 */ /* 0x000fc80007ffe0ff */
[----:B------:R-:W-:-:S13]  /*11dd0*/  ISETP.GT.AND P6, PT, R5, R0, PT ;  /* 0x000000000500720c */ /* 0x000fda0003fc4270 */
[----:B------:R-:W-:Y:S05]  /*11de0*/  @!P6 BRA `(.L_x_5692) ;  /* 0xfffffffc0070e947 */ /* 0x000fea000383ffff */
[----:B------:R-:W-:Y:S02]  /*11df0*/  IMAD.MOV.U32 R2, RZ, RZ, R9 ;  /* 0x000000ffff027224 */ /* 0x000fe400078e0009 */
[----:B------:R-:W-:-:S07]  /*11e00*/  IMAD.MOV.U32 R6, RZ, RZ, R8 ;  /* 0x000000ffff067224 */ /* 0x000fce00078e0008 */
.L_x_5688:
        /* <DEDUP_REMOVED lines=18> */
.L_x_5693:
[----:B--2---:R-:W-:Y:S01]  /*11f30*/  IMAD R8, R8, R3, R6 ;  /* 0x0000000308087224 */ /* 0x004fe200078e0206 */
[----:B------:R-:W-:Y:S01]  /*11f40*/  UIADD3 UR52, UR4, UR52, URZ ;  /* 0x0000003404347290 */ /* 0x000fe2000fffe03f */
[--C-:B0-----:R-:W-:Y:S02]  /*11f50*/  IMAD.MOV R6, RZ, RZ, -R7.reuse ;  /* 0x000000ffff067224 */ /* 0x101fe400078e0a07 */
[----:B-1----:R-:W-:Y:S01]  /*11f60*/  IMAD.MOV.U32 R2, RZ, RZ, RZ ;  /* 0x000000ffff027224 */ /* 0x002fe200078e00ff */
[----:B------:R1:W-:Y:S01]  /*11f70*/  STL [R1+0x20], R8 ;  /* 0x0000200801007387 */ /* 0x0003e20000100800 */
[----:B------:R-:W-:Y:S02]  /*11f80*/  IMAD R6, R6, R5, RZ ;  /* 0x0000000506067224 */ /* 0x000fe400078e02ff */
[----:B------:R-:W-:Y:S02]  /*11f90*/  IMAD.MOV.U32 R3, RZ, RZ, R7 ;  /* 0x000000ffff037224 */ /* 0x000fe400078e0007 */
        /* <DEDUP_REMOVED lines=16> */
[----:B------:R-:W-:-:S04]  /*120a0*/  @!P1 LOP3.LUT R7, RZ, R4, RZ, 0x33, !PT ;  /* 0x00000004ff079212 */ /* 0x000fc800078e33ff */
[----:B------:R-:W-:Y:S01]  /*120b0*/  R2UR UR38, R7 ;  /* 0x00000000072672ca */ /* 0x000fe200000e0000 */
[----:B------:R-:W-:-:S04]  /*120c0*/  IMAD.MOV R7, RZ, RZ, -R7 ;  /* 0x000000ffff077224 */ /* 0x000fc800078e0a07 */
[----:B------:R-:W-:-:S05]  /*120d0*/  IMAD R0, R4, R7, R3 ;  /* 0x0000000704007224 */ /* 0x000fca00078e0203 */
[----:B------:R1:W-:Y:S01]  /*120e0*/  STL [R1+0x24], R0 ;  /* 0x0000240001007387 */ /* 0x0003e20000100800 */
[----:B------:R-:W-:Y:S05]  /*120f0*/  BRA `(.L_x_5694) ;  /* 0x0000000000107947 */ /* 0x000fea0003800000 */
.L_x_5689:
[----:B------:R0:W-:Y:S01]  /*12100*/  STL [R1+0x20], R0 ;  /* 0x0000200001007387 */ /* 0x0001e20000100800 */
[----:B------:R-:W-:Y:S01]  /*12110*/  ULDC UR52, c[0x0][0xc14] ;  /* 0x0003050000347ab9 */ /* 0x000fe20000000800 */
[----:B------:R-:W-:Y:S02]  /*12120*/  UMOV UR38, URZ ;  /* 0x0000003f00267c82 */ /* 0x000fe40008000000 */
[----:B------:R0:W-:Y:S03]  /*12130*/  STL [R1+0x24], RZ ;  /* 0x000024ff01007387 */ /* 0x0001e60000100800 */
.L_x_5694:
        /* <DEDUP_REMOVED lines=15> */
.L_x_5687:
[----:B------:R-:W-:Y:S02]  /*12230*/  ULDC UR4, c[0x0][0xc14] ;  /* 0x0003050000047ab9 */ /* 0x000fe40000000800 */
[----:B------:R-:W-:-:S06]  /*12240*/  UISETP.GE.AND UP0, UPT, UR52, UR4, UPT ;  /* 0x000000043400728c */ /* 0x000fcc000bf06270 */
[----:B------:R-:W-:-:S13]  /*12250*/  PLOP3.LUT P0, PT, PT, PT, UP0, 0x80, 0x0 ;  /* 0x000000000000781c */ /* 0x000fda0003f0f008 */
[----:B------:R-:W-:Y:S05]  /*12260*/  @!P0 BRA `(.L_x_5695) ;  /* 0xffffffc400808947 */ /* 0x000fea000383ffff */
.L_x_5637:
        /* <DEDUP_REMOVED lines=12> */
.L_x_5727:
[----:B------:R-:W-:Y:S05]  /*12330*/  BSYNC B0 ;  /* 0x0000000000007941 */ /* 0x000fea0003800000 */
.L_x_5696:
[----:B------:R-:W-:-:S03]  /*12340*/  UMOV UR4, 0xffffffff ;  /* 0xffffffff00047882 */ /* 0x000fc60000000000 */
[----:B------:R-:W-:Y:S05]  /*12350*/  BRA.DIV UR4, `(.L_x_5698) ;  /* 0x0000000a04547947 */ /* 0x000fea000b800000 */
[----:B------:R-:W1:Y:S02]  /*12360*/  S2R R2, SR_TID.X ;  /* 0x0000000000027919 */ /* 0x000e640000002100 */
[----:B-1----:R-:W-:-:S04]  /*12370*/  SHF.R.U32.HI R2, RZ, 0x5, R2 ;  /* 0x00000005ff027819 */ /* 0x002fc80000011602 */
[----:B------:R-:W-:-:S05]  /*12380*/  LOP3.LUT R2, R2, 0x3, RZ, 0xc0, !PT ;  /* 0x0000000302027812 */ /* 0x000fca00078ec0ff */
[----:B------:R1:W2:Y:S02]  /*12390*/  SHFL.IDX PT, R14, R2, RZ, 0x1f ;  /* 0x00001fff020e7589 */ /* 0x0002a400000e0000 */
.L_x_5730:
[----:B--2---:R-:W-:Y:S01]  /*123a0*/  ISETP.NE.AND P0, PT, R14, RZ, PT ;  /* 0x000000ff0e00720c */ /* 0x004fe20003f05270 */
[----:B------:R-:W-:-:S12]  /*123b0*/  BSSY B0, `(.L_x_5699) ;  /* 0x000002e000007945 */ /* 0x000fd80003800000 */
[----:B------:R-:W-:Y:S05]  /*123c0*/  @P0 BRA `(.L_x_5700) ;  /* 0x0000000000b00947 */ /* 0x000fea0003800000 */
[----:B------:R-:W-:-:S03]  /*123d0*/  UMOV UR4, 0xffffffff ;  /* 0xffffffff00047882 */ /* 0x000fc60000000000 */
[----:B------:R-:W-:Y:S05]  /*123e0*/  BRA.DIV UR4, `(.L_x_5701) ;  /* 0x0000000a04647947 */ /* 0x000fea000b800000 */
[----:B------:R-:W-:-:S13]  /*123f0*/  ELECT P6, URZ, PT ;  /* 0x00000000003f782f */ /* 0x000fda00038c0000 */
.L_x_5733:
[----:B------:R-:W-:Y:S05]  /*12400*/  @!P6 BRA `(.L_x_5700) ;  /* 0x0000000000a0e947 */ /* 0x000fea0003800000 */
[----:B------:R-:W-:-:S06]  /*12410*/  ULOP3.LUT UR4, UR40, 0x2, URZ, 0xfc, !UPT ;  /* 0x0000000228047892 */ /* 0x000fcc000f8efc3f */
[----:B-1----:R-:W-:-:S05]  /*12420*/  IMAD.U32 R2, RZ, RZ, UR4 ;  /* 0x00000004ff027e24 */ /* 0x002fca000f8e00ff */
[----:B------:R-:W-:-:S13]  /*12430*/  ISETP.NE.AND P0, PT, R2, 0x3, PT ;  /* 0x000000030200780c */ /* 0x000fda0003f05270 */
[----:B------:R-:W-:Y:S05]  /*12440*/  @!P0 BRA `(.L_x_5702) ;  /* 0x0000000000048947 */ /* 0x000fea0003800000 */
[----:B------:R-:W-:Y:S01]  /*12450*/  BPT.TRAP 0x1 ;  /* 0x000000040000795c */ /* 0x000fe20000300000 */
.L_x_5702:
        /* <DEDUP_REMOVED lines=14> */
.L_x_5734:
[----:B------:R-:W1:Y:S02]  /*12540*/  SYNCS.PHASECHK.TRANS64.TRYWAIT P1, [R7+URZ], R2 ;  /* 0x00000002070075a7 */ /* 0x000e64000802017f */
[----:B-1----:R-:W-:Y:S05]  /*12550*/  @!P1 BRA `(.L_x_5704) ;  /* 0x00000008003c9947 */ /* 0x002fea0003800000 */
.L_x_5735:
[----:B------:R-:W-:Y:S05]  /*12560*/  @!P0 BRA `(.L_x_5705) ;  /* 0x0000000000048947 */ /* 0x000fea0003800000 */
[----:B------:R-:W-:Y:S01]  /*12570*/  BPT.TRAP 0x1 ;  /* 0x000000040000795c */ /* 0x000fe20000300000 */
.L_x_5705:
[----:B------:R-:W2:Y:S02]  /*12580*/  LDL.LU R4, [R1+0x8] ;  /* 0x0000080001047983 */ /* 0x000ea40000300800 */
[----:B--2---:R-:W-:-:S04]  /*12590*/  IMAD R4, R4, 0x8, R0 ;  /* 0x0000000804047824 */ /* 0x004fc800078e0200 */
[----:B------:R-:W2:Y:S02]  /*125a0*/  SYNCS.PHASECHK.TRANS64.TRYWAIT P1, [R4+URZ+0x2e860], R5 ;  /* 0x02e86005040075a7 */ /* 0x000ea4000802017f */
[----:B--2---:R-:W-:Y:S05]  /*125b0*/  @!P1 BRA `(.L_x_5706) ;  /* 0x0000000800389947 */ /* 0x004fea0003800000 */
.L_x_5736:
[----:B------:R-:W-:Y:S05]  /*125c0*/  @!P0 BRA `(.L_x_5707) ;  /* 0x0000000000048947 */ /* 0x000fea0003800000 */
[----:B------:R-:W-:Y:S01]  /*125d0*/  BPT.TRAP 0x1 ;  /* 0x000000040000795c */ /* 0x000fe20000300000 */
.L_x_5707:
[----:B------:R-:W-:-:S04]  /*125e0*/  LEA R3, R3, R0, 0x3 ;  /* 0x0000000003037211 */ /* 0x000fc800078e18ff */
[----:B------:R-:W3:Y:S02]  /*125f0*/  SYNCS.PHASECHK.TRANS64.TRYWAIT P1, [R3+URZ+0x2e860], R2 ;  /* 0x02e86002030075a7 */ /* 0x000ee4000802017f */
[----:B---3--:R-:W-:Y:S05]  /*12600*/  @!P1 BRA `(.L_x_5708) ;  /* 0x0000000800389947 */ /* 0x008fea0003800000 */
.L_x_5737:
[----:B------:R-:W-:Y:S05]  /*12610*/  @!P0 BRA `(.L_x_5709) ;  /* 0x0000000000048947 */ /* 0x000fea0003800000 */
[----:B------:R-:W-:Y:S01]  /*12620*/  BPT.TRAP 0x1 ;  /* 0x000000040000795c */ /* 0x000fe20000300000 */
.L_x_5709:
[----:B------:R-:W4:Y:S02]  /*12630*/  SYNCS.PHASECHK.TRANS64.TRYWAIT P0, [R4+URZ+0x2e880], R5 ;  /* 0x02e88005040075a7 */ /* 0x000f24000800017f */
[----:B----4-:R-:W-:Y:S05]  /*12640*/  @!P0 BRA `(.L_x_5710) ;  /* 0x00000008003c8947 */ /* 0x010fea0003800000 */
.L_x_5711:
[----:B------:R0:W0:Y:S02]  /*12650*/  SYNCS.PHASECHK.TRANS64.TRYWAIT P0, [R3+URZ+0x2e880], R2 ;  /* 0x02e88002030075a7 */ /* 0x000024000800017f */
[----:B0-----:R-:W-:Y:S05]  /*12660*/  @!P0 NANOSLEEP.SYNCS 0x989680 ;  /* 0x009896800000895d */ /* 0x001fea0003900000 */
[----:B------:R-:W0:Y:S02]  /*12670*/  @!P0 SYNCS.PHASECHK.TRANS64 P0, [R3+URZ+0x2e880], R2 ;  /* 0x02e88002030085a7 */ /* 0x000e24000800007f */
[----:B0-----:R-:W-:Y:S05]  /*12680*/  @!P0 BRA `(.L_x_5711) ;  /* 0xfffffffc00f08947 */ /* 0x001fea000383ffff */
.L_x_5700:
[----:B------:R-:W-:Y:S05]  /*12690*/  BSYNC B0 ;  /* 0x0000000000007941 */ /* 0x000fea0003800000 */
.L_x_5699:
[----:B------:R-:W-:Y:S05]  /*126a0*/  EXIT ;  /* 0x000000000000794d */ /* 0x000fea0003800000 */
.L_x_5587:
[----:B0-----:R0:W1:Y:S02]  /*126b0*/  SYNCS.PHASECHK.TRANS64.TRYWAIT P1, [R2+URZ+0x2e800], R11 ;  /* 0x02e8000b020075a7 */ /* 0x001064000802017f */
[----:B-1----:R-:W-:Y:S05]  /*126c0*/  @!P1 NANOSLEEP.SYNCS 0x989680 ;  /* 0x009896800000995d */ /* 0x002fea0003900000 */
[----:B------:R-:W1:Y:S02]  /*126d0*/  @!P1 SYNCS.PHASECHK.TRANS64 P1, [R2+URZ+0x2e800], R11 ;  /* 0x02e8000b020095a7 */ /* 0x000e64000802007f */
[----:B-1----:R-:W-:Y:S05]  /*126e0*/  @!P1 BRA `(.L_x_5587) ;  /* 0xfffffffc00f09947 */ /* 0x002fea000383ffff */
[----:B------:R-:W-:Y:S05]  /*126f0*/  BRA `(.L_x_5712) ;  /* 0xfffffef000a07947 */ /* 0x000fea000383ffff */
.L_x_5591:
[----:B--2---:R2:W3:Y:S02]  /*12700*/  SYNCS.PHASECHK.TRANS64.TRYWAIT P1, [R5+URZ+0x2e830], R6 ;  /* 0x02e83006050075a7 */ /* 0x0044e4000802017f */
[----:B---3--:R-:W-:Y:S05]  /*12710*/  @!P1 NANOSLEEP.SYNCS 0x989680 ;  /* 0x009896800000995d */ /* 0x008fea0003900000 */
[----:B------:R-:W3:Y:S02]  /*12720*/  @!P1 SYNCS.PHASECHK.TRANS64 P1, [R5+URZ+0x2e830], R6 ;  /* 0x02e83006050095a7 */ /* 0x000ee4000802007f */
[----:B---3--:R-:W-:Y:S05]  /*12730*/  @!P1 BRA `(.L_x_5591) ;  /* 0xfffffffc00f09947 */ /* 0x008fea000383ffff */
[----:B------:R-:W-:Y:S05]  /*12740*/  BRA `(.L_x_5590) ;  /* 0xfffffef000d07947 */ /* 0x000fea000383ffff */
.L_x_5596:
[----:B-1----:R-:W-:-:S04]  /*12750*/  IMAD.U32 R3, RZ, RZ, UR6 ;  /* 0x00000006ff037e24 */ /* 0x002fc8000f8e00ff */
[----:B------:R1:W2:Y:S03]  /*12760*/  SYNCS.PHASECHK.TRANS64.TRYWAIT P1, [R3+URZ+0x2e830], R2 ;  /* 0x02e83002030075a7 */ /* 0x0002a6000802017f */
[----:B--2---:R-:W-:Y:S05]  /*12770*/  @!P1 NANOSLEEP.SYNCS 0x989680 ;  /* 0x009896800000995d */ /* 0x004fea0003900000 */
[----:B------:R-:W2:Y:S02]  /*12780*/  @!P1 SYNCS.PHASECHK.TRANS64 P1, [R3+URZ+0x2e830], R2 ;  /* 0x02e83002030095a7 */ /* 0x000ea4000802007f */
[----:B--2---:R-:W-:Y:S05]  /*12790*/  @!P1 BRA `(.L_x_5596) ;  /* 0xfffffffc00ec9947 */ /* 0x004fea000383ffff */
[----:B------:R-:W-:Y:S05]  /*127a0*/  BRA `(.L_x_5593) ;  /* 0xffffff3c00b87947 */ /* 0x000fea000383ffff */
.L_x_5600:
[----:B-1----:R-:W-:-:S04]  /*127b0*/  IMAD.U32 R3, RZ, RZ, UR6 ;  /* 0x00000006ff037e24 */ /* 0x002fc8000f8e00ff */
[----:B------:R1:W2:Y:S03]  /*127c0*/  SYNCS.PHASECHK.TRANS64.TRYWAIT P1, [R3+URZ+0x2e850], R2 ;  /* 0x02e85002030075a7 */ /* 0x0002a6000802017f */
[----:B--2---:R-:W-:Y:S05]  /*127d0*/  @!P1 NANOSLEEP.SYNCS 0x989680 ;  /* 0x009896800000995d */ /* 0x004fea0003900000 */
[----:B------:R-:W2:Y:S02]  /*127e0*/  @!P1 SYNCS.PHASECHK.TRANS64 P1, [R3+URZ+0x2e850], R2 ;  /* 0x02e85002030095a7 */ /* 0x000ea4000802007f */
[----:B--2---:R-:W-:Y:S05]  /*127f0*/  @!P1 BRA `(.L_x_5600) ;  /* 0xfffffffc00ec9947 */ /* 0x004fea000383ffff */
[----:B------:R-:W-:Y:S05]  /*12800*/  BRA `(.L_x_5597) ;  /* 0xffffff4800b87947 */ /* 0x000fea000383ffff */
.L_x_5606:
[----:B-1----:R1:W2:Y:S02]  /*12810*/  SYNCS.PHASECHK.TRANS64.TRYWAIT P1, [R13+URZ+0x2e850], R0 ;  /* 0x02e850000d0075a7 */ /* 0x0022a4000802017f */
[----:B--2---:R-:W-:Y:S05]  /*12820*/  @!P1 NANOSLEEP.SYNCS 0x989680 ;  /* 0x009896800000995d */ /* 0x004fea0003900000 */
[----:B------:R-:W2:Y:S02]  /*12830*/  @!P1 SYNCS.PHASECHK.TRANS64 P1, [R13+URZ+0x2e850], R0 ;  /* 0x02e850000d0095a7 */ /* 0x000ea4000802007f */
[----:B--2---:R-:W-:Y:S05]  /*12840*/  @!P1 BRA `(.L_x_5606) ;  /* 0xfffffffc00f09947 */ /* 0x004fea000383ffff */
[----:B------:R-:W-:Y:S05]  /*12850*/  BRA `(.L_x_5605) ;  /* 0xffffff8000ac7947 */ /* 0x000fea000383ffff */
.L_x_5646:
[----:B------:R-:W-:Y:S02]  /*12860*/  IMAD.MOV.U32 R13, RZ, RZ, R4 ;  /* 0x000000ffff0d7224 */ /* 0x000fe400078e0004 */
[----:B------:R-:W-:Y:S02]  /*12870*/  IMAD.MOV.U32 R12, RZ, RZ, RZ ;  /* 0x000000ffff0c7224 */ /* 0x000fe400078e00ff */
[----:B------:R-:W-:Y:S02]  /*12880*/  IMAD.MOV.U32 R11, RZ, RZ, 0x1f ;  /* 0x0000001fff0b7424 */ /* 0x000fe400078e00ff */
[----:B------:R-:W-:-:S07]  /*12890*/  IMAD.MOV.U32 R15, RZ, RZ, -0x1 ;  /* 0xffffffffff0f7424 */ /* 0x000fce00078e00ff */
[----:B0-----:R-:W-:Y:S05]  /*128a0*/  WARPSYNC.COLLECTIVE R15, `(.L_x_5713) ;  /* 0x000000000f087348 */ /* 0x001fea0003c00000 */
[----:B------:R1:W2:Y:S02]  /*128b0*/  SHFL.IDX P6, R14, R13, R12, R11 ;  /* 0x0000000c0d0e7389 */ /* 0x0002a400000c000b */
[----:B012---:R-:W-:Y:S01]  /*128c0*/  ENDCOLLECTIVE ;  /* 0x000000000000791b */ /* 0x007fe20003800000 */
.L_x_5713:
[----:B------:R-:W-:Y:S05]  /*128d0*/  BRA `(.L_x_5714) ;  /* 0xffffffcc00547947 */ /* 0x000fea000383ffff */
.L_x_5648:
[----:B------:R-:W-:Y:S01]  /*128e0*/  BSSY B0, `(.L_x_5715) ;  /* 0x0000006000007945 */ /* 0x000fe20003800000 */
[----:B------:R-:W-:-:S07]  /*128f0*/  IMAD.MOV.U32 R15, RZ, RZ, -0x1 ;  /* 0xffffffffff0f7424 */ /* 0x000fce00078e00ff */
[----:B-1----:R-:W-:Y:S05]  /*12900*/  WARPSYNC.COLLECTIVE R15, `(.L_x_5716) ;  /* 0x000000000f0c7348 */ /* 0x002fea0003c00000 */
[----:B------:R-:W-:Y:S02]  /*12910*/  ELECT P6, UR62, PT ;  /* 0x00000000003e782f */ /* 0x000fe400038c0000 */
[----:B------:R-:W-:Y:S01]  /*12920*/  MOV R14, UR62 ;  /* 0x0000003e000e7c02 */ /* 0x000fe20008000f00 */
[----:B-1----:R-:W-:Y:S10]  /*12930*/  ENDCOLLECTIVE ;  /* 0x000000000000791b */ /* 0x002ff40003800000 */
.L_x_5716:
[----:B------:R-:W-:Y:S05]  /*12940*/  BSYNC B0 ;  /* 0x0000000000007941 */ /* 0x000fea0003800000 */
.L_x_5715:
[----:B------:R-:W-:Y:S05]  /*12950*/  BRA `(.L_x_5717) ;  /* 0xffffffcc00547947 */ /* 0x000fea000383ffff */
.L_x_5651:
[----:B0-----:R0:W1:Y:S02]  /*12960*/  SYNCS.PHASECHK.TRANS64.TRYWAIT P2, [R4+URZ+0x2e880], R3 ;  /* 0x02e88003040075a7 */ /* 0x001064000804017f */
[----:B-1----:R-:W-:Y:S05]  /*12970*/  @!P2 NANOSLEEP.SYNCS 0x989680 ;  /* 0x009896800000a95d */ /* 0x002fea0003900000 */
[----:B------:R-:W1:Y:S02]  /*12980*/  @!P2 SYNCS.PHASECHK.TRANS64 P2, [R4+URZ+0x2e880], R3 ;  /* 0x02e880030400a5a7 */ /* 0x000e64000804007f */
[----:B-1----:R-:W-:Y:S05]  /*12990*/  @!P2 BRA `(.L_x_5651) ;  /* 0xfffffffc00f0a947 */ /* 0x002fea000383ffff */
[----:B------:R-:W-:Y:S05]  /*129a0*/  BRA `(.L_x_5718) ;  /* 0xffffffcc00b07947 */ /* 0x000fea000383ffff */
.L_x_5653:
[----:B-1----:R1:W2:Y:S02]  /*129b0*/  SYNCS.PHASECHK.TRANS64.TRYWAIT P2, [R4+URZ+0x2e840], R3 ;  /* 0x02e84003040075a7 */ /* 0x0022a4000804017f */
[----:B--2---:R-:W-:Y:S05]  /*129c0*/  @!P2 NANOSLEEP.SYNCS 0x989680 ;  /* 0x009896800000a95d */ /* 0x004fea0003900000 */
[----:B------:R-:W2:Y:S02]  /*129d0*/  @!P2 SYNCS.PHASECHK.TRANS64 P2, [R4+URZ+0x2e840], R3 ;  /* 0x02e840030400a5a7 */ /* 0x000ea4000804007f */
[----:B--2---:R-:W-:Y:S05]  /*129e0*/  @!P2 BRA `(.L_x_5653) ;  /* 0xfffffffc00f0a947 */ /* 0x004fea000383ffff */
[----:B------:R-:W-:Y:S05]  /*129f0*/  BRA `(.L_x_5719) ;  /* 0xffffffd000107947 */ /* 0x000fea000383ffff */
.L_x_5656:
[----:B--2---:R-:W-:-:S04]  /*12a00*/  IMAD.U32 R3, RZ, RZ, UR41 ;  /* 0x00000029ff037e24 */ /* 0x004fc8000f8e00ff */
[----:B------:R2:W3:Y:S03]  /*12a10*/  SYNCS.PHASECHK.TRANS64.TRYWAIT P0, [R3+URZ+0x2e820], R2 ;  /* 0x02e82002030075a7 */ /* 0x0004e6000800017f */
[----:B---3--:R-:W-:Y:S05]  /*12a20*/  @!P0 NANOSLEEP.SYNCS 0x989680 ;  /* 0x009896800000895d */ /* 0x008fea0003900000 */
[----:B------:R-:W3:Y:S02]  /*12a30*/  @!P0 SYNCS.PHASECHK.TRANS64 P0, [R3+URZ+0x2e820], R2 ;  /* 0x02e82002030085a7 */ /* 0x000ee4000800007f */
[----:B---3--:R-:W-:Y:S05]  /*12a40*/  @!P0 BRA `(.L_x_5656) ;  /* 0xfffffffc00ec8947 */ /* 0x008fea000383ffff */
[----:B------:R-:W-:Y:S05]  /*12a50*/  BRA `(.L_x_5720) ;  /* 0xffffffd000c07947 */ /* 0x000fea000383ffff */
.L_x_5662:
[----:B-1----:R1:W3:Y:S02]  /*12a60*/  SYNCS.PHASECHK.TRANS64.TRYWAIT P0, [R4+URZ+0x2e880], R3 ;  /* 0x02e88003040075a7 */ /* 0x0022e4000800017f */
[----:B---3--:R-:W-:Y:S05]  /*12a70*/  @!P0 NANOSLEEP.SYNCS 0x989680 ;  /* 0x009896800000895d */ /* 0x008fea0003900000 */
[----:B------:R-:W3:Y:S02]  /*12a80*/  @!P0 SYNCS.PHASECHK.TRANS64 P0, [R4+URZ+0x2e880], R3 ;  /* 0x02e88003040085a7 */ /* 0x000ee4000800007f */
[----:B---3--:R-:W-:Y:S05]  /*12a90*/  @!P0 BRA `(.L_x_5662) ;  /* 0xfffffffc00f08947 */ /* 0x008fea000383ffff */
[----:B------:R-:W-:Y:S05]  /*12aa0*/  BRA `(.L_x_5721) ;  /* 0xffffffd400747947 */ /* 0x000fea000383ffff */
.L_x_5667:
[----:B--2---:R2:W3:Y:S02]  /*12ab0*/  SYNCS.PHASECHK.TRANS64.TRYWAIT P0, [R4+URZ+0x2e840], R3 ;  /* 0x02e84003040075a7 */ /* 0x0044e4000800017f */
[----:B---3--:R-:W-:Y:S05]  /*12ac0*/  @!P0 NANOSLEEP.SYNCS 0x989680 ;  /* 0x009896800000895d */ /* 0x008fea0003900000 */
[----:B------:R-:W3:Y:S02]  /*12ad0*/  @!P0 SYNCS.PHASECHK.TRANS64 P0, [R4+URZ+0x2e840], R3 ;  /* 0x02e84003040085a7 */ /* 0x000ee4000800007f */
[----:B---3--:R-:W-:Y:S05]  /*12ae0*/  @!P0 BRA `(.L_x_5667) ;  /* 0xfffffffc00f08947 */ /* 0x008fea000383ffff */
[----:B------:R-:W-:Y:S05]  /*12af0*/  BRA `(.L_x_5722) ;  /* 0xffffffd400fc7947 */ /* 0x000fea000383ffff */
.L_x_5673:
[----:B---3--:R-:W3:Y:S02]  /*12b00*/  LDL R3, [R1+0x4] ;  /* 0x0000040001037983 */ /* 0x008ee40000100800 */
[----:B---3--:R3:W4:Y:S02]  /*12b10*/  SYNCS.PHASECHK.TRANS64.TRYWAIT P2, [R3+URZ+0x2e870], R2 ;  /* 0x02e87002030075a7 */ /* 0x008724000804017f */
[----:B----4-:R-:W-:Y:S05]  /*12b20*/  @!P2 NANOSLEEP.SYNCS 0x989680 ;  /* 0x009896800000a95d */ /* 0x010fea0003900000 */
[----:B------:R-:W4:Y:S02]  /*12b30*/  @!P2 SYNCS.PHASECHK.TRANS64 P2, [R3+URZ+0x2e870], R2 ;  /* 0x02e870020300a5a7 */ /* 0x000f24000804007f */
[----:B----4-:R-:W-:Y:S05]  /*12b40*/  @!P2 BRA `(.L_x_5673) ;  /* 0xfffffffc00eca947 */ /* 0x010fea000383ffff */
[----:B------:R-:W-:Y:S05]  /*12b50*/  BRA `(.L_x_5723) ;  /* 0xffffffd8009c7947 */ /* 0x000fea000383ffff */
.L_x_5675:
[----:B-1----:R-:W3:Y:S02]  /*12b60*/  LDL R4, [R1+0x4] ;  /* 0x0000040001047983 */ /* 0x002ee40000100800 */
[----:B---3--:R1:W3:Y:S02]  /*12b70*/  SYNCS.PHASECHK.TRANS64.TRYWAIT P2, [R4+URZ+0x2e860], R2 ;  /* 0x02e86002040075a7 */ /* 0x0082e4000804017f */
[----:B---3--:R-:W-:Y:S05]  /*12b80*/  @!P2 NANOSLEEP.SYNCS 0x989680 ;  /* 0x009896800000a95d */ /* 0x008fea0003900000 */
[----:B------:R-:W3:Y:S02]  /*12b90*/  @!P2 SYNCS.PHASECHK.TRANS64 P2, [R4+URZ+0x2e860], R2 ;  /* 0x02e860020400a5a7 */ /* 0x000ee4000804007f */
[----:B---3--:R-:W-:Y:S05]  /*12ba0*/  @!P2 BRA `(.L_x_5675) ;  /* 0xfffffffc00eca947 */ /* 0x008fea000383ffff */
[----:B------:R-:W-:Y:S05]  /*12bb0*/  BRA `(.L_x_5724) ;  /* 0xffffffd800a47947 */ /* 0x000fea000383ffff */
.L_x_5682:
[----:B--2---:R2:W3:Y:S02]  /*12bc0*/  SYNCS.PHASECHK.TRANS64.TRYWAIT P0, [R20+URZ+0x2e870], R3 ;  /* 0x02e87003140075a7 */ /* 0x0044e4000800017f */
[----:B---3--:R-:W-:Y:S05]  /*12bd0*/  @!P0 NANOSLEEP.SYNCS 0x989680 ;  /* 0x009896800000895d */ /* 0x008fea0003900000 */
[----:B------:R-:W3:Y:S02]  /*12be0*/  @!P0 SYNCS.PHASECHK.TRANS64 P0, [R20+URZ+0x2e870], R3 ;  /* 0x02e87003140085a7 */ /* 0x000ee4000800007f */
[----:B---3--:R-:W-:Y:S05]  /*12bf0*/  @!P0 BRA `(.L_x_5682) ;  /* 0xfffffffc00f08947 */ /* 0x008fea000383ffff */
[----:B------:R-:W-:Y:S05]  /*12c00*/  BRA `(.L_x_5725) ;  /* 0xffffffe4000c7947 */ /* 0x000fea000383ffff */
.L_x_5684:
[----:B--2---:R2:W3:Y:S02]  /*12c10*/  SYNCS.PHASECHK.TRANS64.TRYWAIT P0, [R20+URZ+0x2e860], R3 ;  /* 0x02e86003140075a7 */ /* 0x0044e4000800017f */
[----:B---3--:R-:W-:Y:S05]  /*12c20*/  @!P0 NANOSLEEP.SYNCS 0x989680 ;  /* 0x009896800000895d */ /* 0x008fea0003900000 */
[----:B------:R-:W3:Y:S02]  /*12c30*/  @!P0 SYNCS.PHASECHK.TRANS64 P0, [R20+URZ+0x2e860], R3 ;  /* 0x02e86003140085a7 */ /* 0x000ee4000800007f */
[----:B---3--:R-:W-:Y:S05]  /*12c40*/  @!P0 BRA `(.L_x_5684) ;  /* 0xfffffffc00f08947 */ /* 0x008fea000383ffff */
[----:B------:R-:W-:Y:S05]  /*12c50*/  BRA `(.L_x_5726) ;  /* 0xffffffe400147947 */ /* 0x000fea000383ffff */
.L_x_5697:
[----:B0-----:R0:W1:Y:S02]  /*12c60*/  SYNCS.PHASECHK.TRANS64.TRYWAIT P0, [R0+URZ+0x2e820], R3 ;  /* 0x02e82003000075a7 */ /* 0x001064000800017f */
[----:B-1----:R-:W-:Y:S05]  /*12c70*/  @!P0 NANOSLEEP.SYNCS 0x989680 ;  /* 0x009896800000895d */ /* 0x002fea0003900000 */
[----:B------:R-:W1:Y:S02]  /*12c80*/  @!P0 SYNCS.PHASECHK.TRANS64 P0, [R0+URZ+0x2e820], R3 ;  /* 0x02e82003000085a7 */ /* 0x000e64000800007f */
[----:B-1----:R-:W-:Y:S05]  /*12c90*/  @!P0 BRA `(.L_x_5697) ;  /* 0xfffffffc00f08947 */ /* 0x002fea000383ffff */
[----:B------:R-:W-:Y:S05]  /*12ca0*/  BRA `(.L_x_5727) ;  /* 0xfffffff400a07947 */ /* 0x000fea000383ffff */
.L_x_5698:
        /* <DEDUP_REMOVED lines=11> */
.L_x_5729:
[----:B------:R-:W-:Y:S05]  /*12d60*/  BSYNC B0 ;  /* 0x0000000000007941 */ /* 0x000fea0003800000 */
.L_x_5728:
[----:B------:R-:W-:Y:S05]  /*12d70*/  BRA `(.L_x_5730) ;  /* 0xfffffff400887947 */ /* 0x000fea000383ffff */
.L_x_5701:
[----:B------:R-:W-:Y:S01]  /*12d80*/  BSSY B1, `(.L_x_5731) ;  /* 0x0000006000017945 */ /* 0x000fe20003800000 */
[----:B------:R-:W-:-:S07]  /*12d90*/  IMAD.MOV.U32 R15, RZ, RZ, -0x1 ;  /* 0xffffffffff0f7424 */ /* 0x000fce00078e00ff */
[----:B01----:R-:W-:Y:S05]  /*12da0*/  WARPSYNC.COLLECTIVE R15, `(.L_x_5732) ;  /* 0x000000000f0c7348 */ /* 0x003fea0003c00000 */
[----:B------:R-:W-:Y:S02]  /*12db0*/  ELECT P6, UR62, PT ;  /* 0x00000000003e782f */ /* 0x000fe400038c0000 */
[----:B------:R-:W-:Y:S01]  /*12dc0*/  MOV R14, UR62 ;  /* 0x0000003e000e7c02 */ /* 0x000fe20008000f00 */
[----:B01----:R-:W-:Y:S10]  /*12dd0*/  ENDCOLLECTIVE ;  /* 0x000000000000791b */ /* 0x003ff40003800000 */
.L_x_5732:
[----:B------:R-:W-:Y:S05]  /*12de0*/  BSYNC B1 ;  /* 0x0000000000017941 */ /* 0x000fea0003800000 */
.L_x_5731:
[----:B------:R-:W-:Y:S05]  /*12df0*/  BRA `(.L_x_5733) ;  /* 0xfffffff400807947 */ /* 0x000fea000383ffff */
.L_x_5703:
[----:B0-----:R0:W1:Y:S02]  /*12e00*/  SYNCS.PHASECHK.TRANS64.TRYWAIT P1, [R6+URZ], R5 ;  /* 0x00000005060075a7 */ /* 0x001064000802017f */
[----:B-1----:R-:W-:Y:S05]  /*12e10*/  @!P1 NANOSLEEP.SYNCS 0x989680 ;  /* 0x009896800000995d */ /* 0x002fea0003900000 */
[----:B------:R-:W1:Y:S02]  /*12e20*/  @!P1 SYNCS.PHASECHK.TRANS64 P1, [R6+URZ], R5 ;  /* 0x00000005060095a7 */ /* 0x000e64000802007f */
[----:B-1----:R-:W-:Y:S05]  /*12e30*/  @!P1 BRA `(.L_x_5703) ;  /* 0xfffffffc00f09947 */ /* 0x002fea000383ffff */
[----:B------:R-:W-:Y:S05]  /*12e40*/  BRA `(.L_x_5734) ;  /* 0xfffffff400bc7947 */ /* 0x000fea000383ffff */
.L_x_5704:
[----:B-1----:R1:W2:Y:S02]  /*12e50*/  SYNCS.PHASECHK.TRANS64.TRYWAIT P1, [R7+URZ], R2 ;  /* 0x00000002070075a7 */ /* 0x0022a4000802017f */
[----:B--2---:R-:W-:Y:S05]  /*12e60*/  @!P1 NANOSLEEP.SYNCS 0x989680 ;  /* 0x009896800000995d */ /* 0x004fea0003900000 */
[----:B------:R-:W2:Y:S02]  /*12e70*/  @!P1 SYNCS.PHASECHK.TRANS64 P1, [R7+URZ], R2 ;  /* 0x00000002070095a7 */ /* 0x000ea4000802007f */
[----:B--2---:R-:W-:Y:S05]  /*12e80*/  @!P1 BRA `(.L_x_5704) ;  /* 0xfffffffc00f09947 */ /* 0x004fea000383ffff */
[----:B------:R-:W-:Y:S05]  /*12e90*/  BRA `(.L_x_5735) ;  /* 0xfffffff400b07947 */ /* 0x000fea000383ffff */
.L_x_5706:
[----:B--2---:R2:W3:Y:S02]  /*12ea0*/  SYNCS.PHASECHK.TRANS64.TRYWAIT P1, [R4+URZ+0x2e860], R5 ;  /* 0x02e86005040075a7 */ /* 0x0044e4000802017f */
[----:B---3--:R-:W-:Y:S05]  /*12eb0*/  @!P1 NANOSLEEP.SYNCS 0x989680 ;  /* 0x009896800000995d */ /* 0x008fea0003900000 */
[----:B------:R-:W3:Y:S02]  /*12ec0*/  @!P1 SYNCS.PHASECHK.TRANS64 P1, [R4+URZ+0x2e860], R5 ;  /* 0x02e86005040095a7 */ /* 0x000ee4000802007f */
[----:B---3--:R-:W-:Y:S05]  /*12ed0*/  @!P1 BRA `(.L_x_5706) ;  /* 0xfffffffc00f09947 */ /* 0x008fea000383ffff */
[----:B------:R-:W-:Y:S05]  /*12ee0*/  BRA `(.L_x_5736) ;  /* 0xfffffff400b47947 */ /* 0x000fea000383ffff */
.L_x_5708:
[----:B---3--:R3:W4:Y:S02]  /*12ef0*/  SYNCS.PHASECHK.TRANS64.TRYWAIT P1, [R3+URZ+0x2e860], R2 ;  /* 0x02e86002030075a7 */ /* 0x008724000802017f */
[----:B----4-:R-:W-:Y:S05]  /*12f00*/  @!P1 NANOSLEEP.SYNCS 0x989680 ;  /* 0x009896800000995d */ /* 0x010fea0003900000 */
[----:B------:R-:W4:Y:S02]  /*12f10*/  @!P1 SYNCS.PHASECHK.TRANS64 P1, [R3+URZ+0x2e860], R2 ;  /* 0x02e86002030095a7 */ /* 0x000f24000802007f */
[----:B----4-:R-:W-:Y:S05]  /*12f20*/  @!P1 BRA `(.L_x_5708) ;  /* 0xfffffffc00f09947 */ /* 0x010fea000383ffff */
[----:B------:R-:W-:Y:S05]  /*12f30*/  BRA `(.L_x_5737) ;  /* 0xfffffff400b47947 */ /* 0x000fea000383ffff */
.L_x_5710:
[----:B----4-:R4:W0:Y:S02]  /*12f40*/  SYNCS.PHASECHK.TRANS64.TRYWAIT P0, [R4+URZ+0x2e880], R5 ;  /* 0x02e88005040075a7 */ /* 0x010824000800017f */
[----:B0-----:R-:W-:Y:S05]  /*12f50*/  @!P0 NANOSLEEP.SYNCS 0x989680 ;  /* 0x009896800000895d */ /* 0x001fea0003900000 */
[----:B------:R-:W0:Y:S02]  /*12f60*/  @!P0 SYNCS.PHASECHK.TRANS64 P0, [R4+URZ+0x2e880], R5 ;  /* 0x02e88005040085a7 */ /* 0x000e24000800007f */
[----:B0-----:R-:W-:Y:S05]  /*12f70*/  @!P0 BRA `(.L_x_5710) ;  /* 0xfffffffc00f08947 */ /* 0x001fea000383ffff */
[----:B------:R-:W-:Y:S05]  /*12f80*/  BRA `(.L_x_5711) ;  /* 0xfffffff400b07947 */ /* 0x000fea000383ffff */
.L_x_5738:
        /* <DEDUP_REMOVED lines=15> */
.L_x_12354:


//--------------------- .text._ZN7cutlass13device_kernelIN5flash11enable_sm90INS1_16FlashAttnFwdSm90INS1_25CollectiveMainloopFwdSm90ILi2EN4cute5tupleIJNS5_1CILi1EEES8_S8_EEENS6_IJNS7_ILi128EEENS7_ILi224EEESA_EEELi128ENS_12float_e4m3_tEfNS_4arch4Sm90ELb0ELb0ELb1ELb1ELb0ELb1ELb0ELb1ELb1ELb0ELb0ELb0EEENS1_21CollectiveEpilogueFwdINS6_IJSA_SA_SB_EEES9_NS_10bfloat16_tESF_Li256ELb1ELb0ELb0ELb1EEENS1_36VarlenDynamicPersistentTileSchedulerILi128ELi224ELi256ELi128ELb0ELb0ELb1ELb0ELb1ELb1EEEEEEEEEvNT_6ParamsE --------------------------
	.section	.text._ZN7cutlass13device_kernelIN5flash11enable_sm90INS1_16FlashAttnFwdSm90INS1_25CollectiveMainloopFwdSm90ILi2EN4cute5tupleIJNS5_1CILi1EEES8_S8_EEENS6_IJNS7_ILi128EEENS7_ILi224EEESA_EEELi128ENS_12float_e4m3_tEfNS_4arch4Sm90ELb0ELb0ELb1ELb1ELb0ELb1ELb0ELb1ELb1ELb0ELb0ELb0EEENS1_21CollectiveEpilogueFwdINS6_IJSA_SA_SB_EEES9_NS_10bfloat16_tESF_Li256ELb1ELb0ELb0ELb1EEENS1_36VarlenDynamicPersistentTileSchedulerILi128ELi224ELi256ELi128ELb0ELb0ELb1ELb0ELb1ELb1EEEEEEEEEvNT_6ParamsE,"ax",@progbits
	.align	128
.text._ZN7cutlass13device_kernelIN5flash11enable_sm90INS1_16FlashAttnFwdSm90INS1_25CollectiveMainloopFwdSm90ILi2EN4cute5tupleIJNS5_1CILi1EEES8_S8_EEENS6_IJNS7_ILi128EEENS7_ILi224EEESA_EEELi128ENS_12float_e4m3_tEfNS_4arch4Sm90ELb0ELb0ELb1ELb1ELb0ELb1ELb0ELb1ELb1ELb0ELb0ELb0EEENS1_21CollectiveEpilogueFwdINS6_IJSA_SA_SB_EEES9_NS_10bfloat16_tESF_Li256ELb1ELb0ELb0ELb1EEENS1_36VarlenDynamicPersistentTileSchedulerILi128ELi224ELi256ELi128ELb0ELb0ELb1ELb0ELb1ELb1EEEEEEEEEvNT_6ParamsE:
        .type           _ZN7cutlass13device_kernelIN5flash11enable_sm90INS1_16FlashAttnFwdSm90INS1_25CollectiveMainloopFwdSm90ILi2EN4cute5tupleIJNS5_1CILi1EEES8_S8_EEENS6_IJNS7_ILi128EEENS7_ILi224EEESA_EEELi128ENS_12float_e4m3_tEfNS_4arch4Sm90ELb0ELb0ELb1ELb1ELb0ELb1ELb0ELb1ELb1ELb0ELb0ELb0EEENS1_21CollectiveEpilogueFwdINS6_IJSA_SA_SB_EEES9_NS_10bfloat16_tESF_Li256ELb1ELb0ELb0ELb1EEENS1_36VarlenDynamicPersistentTileSchedulerILi128ELi224ELi256ELi128ELb0ELb0ELb1ELb0ELb1ELb1EEEEEEEEEvNT_6ParamsE,@function
        .size           _ZN7cutlass13device_kernelIN5flash11enable_sm90INS1_16FlashAttnFwdSm90INS1_25CollectiveMainloopFwdSm90ILi2EN4cute5tupleIJNS5_1CILi1EEES8_S8_EEENS6_IJNS7_ILi128EEENS7_ILi224EEESA_EEELi128ENS_12float_e4m3_tEfNS_4arch4Sm90ELb0ELb0ELb1ELb1ELb0ELb1ELb0ELb1ELb1ELb0ELb0ELb0EEENS1_21CollectiveEpilogueFwdINS6_IJSA_SA_SB_EEES9_NS_10bfloat16_tESF_Li256ELb1ELb0ELb0ELb1EEENS1_36VarlenDynamicPersistentTileSchedulerILi128ELi224ELi256ELi128ELb0ELb0ELb1ELb0ELb1ELb1EEEEEEEEEvNT_6ParamsE,(.L_x_12355 - _ZN7cutlass13device_kernelIN5flash11enable_sm90INS1_16FlashAttnFwdSm90INS1_25CollectiveMainloopFwdSm90ILi2EN4cute5tupleIJNS5_1CILi1EEES8_S8_EEENS6_IJNS7_ILi128EEENS7_ILi224EEESA_EEELi128ENS_12float_e4m3_tEfNS_4arch4Sm90ELb0ELb0ELb1ELb1ELb0ELb1ELb0ELb1ELb1ELb0ELb0ELb0EEENS1_21CollectiveEpilogueFwdINS6_IJSA_SA_SB_EEES9_NS_10bfloat16_tESF_Li256ELb1ELb0ELb0ELb1EEENS1_36VarlenDynamicPersistentTileSchedulerILi128ELi224ELi256ELi128ELb0ELb0ELb1ELb0ELb1ELb1EEEEEEEEEvNT_6ParamsE)
        .other          _ZN7cutlass13device_kernelIN5flash11enable_sm90INS1_16FlashAttnFwdSm90INS1_25CollectiveMainloopFwdSm90ILi2EN4cute5tupleIJNS5_1CILi1EEES8_S8_EEENS6_IJNS7_ILi128EEENS7_ILi224EEESA_EEELi128ENS_12float_e4m3_tEfNS_4arch4Sm90ELb0ELb0ELb1ELb1ELb0ELb1ELb0ELb1ELb1ELb0ELb0ELb0EEENS1_21CollectiveEpilogueFwdINS6_IJSA_SA_SB_EEES9_NS_10bfloat16_tESF_Li256ELb1ELb0ELb0ELb1EEENS1_36VarlenDynamicPersistentTileSchedulerILi128ELi224ELi256ELi128ELb0ELb0ELb1ELb0ELb1ELb1EEEEEEEEEvNT_6ParamsE,@"STO_CUDA_ENTRY STV_DEFAULT"
_ZN7cutlass13device_kernelIN5flash11enable_sm90INS1_16FlashAttnFwdSm90INS1_25CollectiveMainloopFwdSm90ILi2EN4cute5tupleIJNS5_1CILi1EEES8_S8_EEENS6_IJNS7_ILi128EEENS7_ILi224EEESA_EEELi128ENS_12float_e4m3_tEfNS_4arch4Sm90ELb0ELb0ELb1ELb1ELb0ELb1ELb0ELb1ELb1ELb0ELb0ELb0EEENS1_21CollectiveEpilogueFwdINS6_IJSA_SA_SB_EEES9_NS_10bfloat16_tESF_Li256ELb1ELb0ELb0ELb1EEENS1_36VarlenDynamicPersistentTileSchedulerILi128ELi224ELi256ELi128ELb0ELb0ELb1ELb0ELb1ELb1EEEEEEEEEvNT_6ParamsE:
        /* <DEDUP_REMOVED lines=27> */
.L_x_5740:
[----:B------:R-:W-:Y:S05]  /*01b0*/  BSYNC B0 ;  /* 0x0000000000007941 */ /* 0x000fea0003800000 */
.L_x_5739:
        /* <DEDUP_REMOVED lines=41> */
.L_x_5741:
        /* <DEDUP_REMOVED lines=22> */
.L_x_5742:
        /* <DEDUP_REMOVED lines=18> */
.L_x_5743:
        /* <DEDUP_REMOVED lines=22> */
.L_x_5744:
        /* <DEDUP_REMOVED lines=22> */
.L_x_5745:
[----:B0-----:R-:W-:Y:S01]  /*0990*/  UMOV UR4, 0x1 ;  /* 0x0000000100047882 */ /* 0x001fe20000000000 */
[----:B------:R-:W-:Y:S01]  /*09a0*/  PLOP3.LUT P0, PT, PT, PT, UP0, 0x80, 0x0 ;  /* 0x000000000000781c */ /* 0x000fe20003f0f008 */
[----:B------:R-:W-:Y:S01]  /*09b0*/  USEL UR4, UR4, 0x2, !UP0 ;  /* 0x0000000204047887 */ /* 0x000fe2000c000000 */
[----:B------:R-:W-:Y:S01]  /*09c0*/  NOP ;  /* 0x0000000000007918 */ /* 0x000fe20000000000 */
[----:B------:R-:W-:Y:S01]  /*09d0*/  ULDC.64 UR60, c[0x0][0x208] ;  /* 0x00008200003c7ab9 */ /* 0x000fe20000000a00 */
[----:B------:R-:W-:Y:S03]  /*09e0*/  BSSY B8, `(.L_x_5746) ;  /* 0x00023e6000087945 */ /* 0x000fe60003800000 */
[----:B------:R-:W-:-:S05]  /*09f0*/  IMAD.U32 R2, RZ, RZ, UR4 ;  /* 0x00000004ff027e24 */ /* 0x000fca000f8e00ff */
[----:B------:R0:W-:Y:S01]  /*0a00*/  STL [R1+0xa8], R2 ;  /* 0x0000a80201007387 */ /* 0x0001e20000100800 */
[----:B-12-4-:R-:W-:Y:S06]  /*0a10*/  BAR.SYNC.DEFER_BLOCKING 0x0 ;  /* 0x0000000000007b1d */ /* 0x016fec0000010000 */
[----:B------:R-:W-:Y:S05]  /*0a20*/  @!P0 BRA `(.L_x_5747) ;  /* 0x000001d800d08947 */ /* 0x000fea0003800000 */
.L_x_5748:
[----:B------:R-:W-:-:S08]  /*0a30*/  NOP ;  /* 0x0000000000007918 */ /* 0x000fd00000000000 */
[----:B------:R-:W1:Y:S02]  /*0a40*/  USETMAXREG.TRY_ALLOC.CTAPOOL UP0, 0xf0 ;  /* 0x000000f0000079c8 */ /* 0x000e640008000600 */
[----:B-1----:R-:W-:-:S13]  /*0a50*/  PLOP3.LUT P0, PT, PT, PT, UP0, 0x80, 0x0 ;  /* 0x000000000000781c */ /* 0x002fda0003f0f008 */
[----:B------:R-:W-:Y:S05]  /*0a60*/  @!P0 BRA `(.L_x_5748) ;  /* 0xfffffffc00f08947 */ /* 0x000fea000383ffff */
[----:B------:R-:W1:Y:S01]  /*0a70*/  S2R R0, SR_TID.X ;  /* 0x0000000000007919 */ /* 0x000e620000002100 */
[----:B------:R-:W2:Y:S01]  /*0a80*/  S2UR UR5, SR_CgaCtaId ;  /* 0x00000000000579c3 */ /* 0x000ea20000008800 */
[----:B------:R-:W-:-:S07]  /*0a90*/  UMOV UR4, 0x400 ;  /* 0x0000040000047882 */ /* 0x000fce0000000000 */
[----:B------:R-:W-:Y:S06]  /*0aa0*/  BAR.ARV 0x8, 0x120 ;  /* 0x0204800000007b1d */ /* 0x000fec0000002000 */
[----:B--2---:R-:W-:-:S06]  /*0ab0*/  ULEA UR4, UR5, UR4, 0x18 ;  /* 0x0000000405047291 */ /* 0x004fcc000f8ec03f */
[----:B------:R-:W-:Y:S01]  /*0ac0*/  IMAD.U32 R16, RZ, RZ, UR4 ;  /* 0x00000004ff107e24 */ /* 0x000fe2000f8e00ff */
[----:B-1----:R-:W-:Y:S01]  /*0ad0*/  SHF.R.U32.HI R0, RZ, 0x7, R0 ;  /* 0x00000007ff007819 */ /* 0x002fe20000011600 */
[----:B------:R-:W-:-:S03]  /*0ae0*/  ULDC UR4, c[0x0][0xc14] ;  /* 0x0003050000047ab9 */ /* 0x000fc60000000800 */
[----:B------:R-:W-:Y:S01]  /*0af0*/  ISETP.NE.AND P0, PT, R0, 0x1, PT ;  /* 0x000000010000780c */ /* 0x000fe20003f05270 */
[----:B------:R-:W-:-:S05]  /*0b00*/  IMAD.U32 R0, RZ, RZ, UR5 ;  /* 0x00000005ff007e24 */ /* 0x000fca000f8e00ff */
[----:B------:R-:W-:Y:S07]  /*0b10*/  STL [R1+0x78], R0 ;  /* 0x0000780001007387 */ /* 0x000fee0000100800 */
[----:B------:R-:W-:Y:S08]  /*0b20*/  @!P0 BAR.ARV 0x9, 0x100 ;  /* 0x0244000000008b1d */ /* 0x000ff00000002000 */
[----:B------:R-:W-:Y:S06]  /*0b30*/  BAR.SYNC.DEFER_BLOCKING 0x5, 0x180 ;  /* 0x0146000000007b1d */ /* 0x000fec0000010000 */
[----:B------:R-:W1:Y:S02]  /*0b40*/  LDS.128 R124, [R16+0x2e8d0] ;  /* 0x02e8d000107c7984 */ /* 0x000e640000000c00 */
[----:B------:R-:W-:Y:S06]  /*0b50*/  BAR.ARV 0x4, 0x180 ;  /* 0x0106000000007b1d */ /* 0x000fec0000002000 */
[----:B-1----:R-:W-:-:S13]  /*0b60*/  ISETP.GE.AND P0, PT, R127, UR4, PT ;  /* 0x000000047f007c0c */ /* 0x002fda000bf06270 */
[----:B------:R-:W-:Y:S05]  /*0b70*/  @P0 BRA `(.L_x_5749) ;  /* 0x0000023c00300947 */ /* 0x000fea0003800000 */
[----:B0-----:R-:W2:Y:S01]  /*0b80*/  LDL R2, [R1+0xa8] ;  /* 0x0000a80001027983 */ /* 0x001ea20000100800 */
[----:B------:R-:W-:Y:S02]  /*0b90*/  IMAD.MOV.U32 R231, RZ, RZ, RZ ;  /* 0x000000ffffe77224 */ /* 0x000fe400078e00ff */
[----:B------:R-:W-:Y:S01]  /*0ba0*/  IMAD.MOV.U32 R17, RZ, RZ, RZ ;  /* 0x000000ffff117224 */ /* 0x000fe200078e00ff */
[----:B------:R-:W0:Y:S01]  /*0bb0*/  S2R R0, SR_TID.X ;  /* 0x0000000000007919 */ /* 0x000e220000002100 */
[----:B------:R-:W-:Y:S02]  /*0bc0*/  IMAD.MOV.U32 R235, RZ, RZ, RZ ;  /* 0x000000ffffeb7224 */ /* 0x000fe400078e00ff */
[----:B------:R-:W-:Y:S01]  /*0bd0*/  IMAD.MOV.U32 R233, RZ, RZ, RZ ;  /* 0x000000ffffe97224 */ /* 0x000fe200078e00ff */
[----:B0-----:R-:W-:-:S04]  /*0be0*/  IADD3 R11, R0, -0x80, RZ ;  /* 0xffffff80000b7810 */ /* 0x001fc80007ffe0ff */
[----:B------:R-:W-:Y:S02]  /*0bf0*/  SHF.R.S32.HI R0, RZ, 0x1f, R11 ;  /* 0x0000001fff007819 */ /* 0x000fe4000001140b */
[----:B--2---:R-:W-:Y:S02]  /*0c00*/  R2UR UR4, R2 ;  /* 0x00000000020472ca */ /* 0x004fe400000e0000 */
[----:B------:R-:W-:-:S04]  /*0c10*/  LEA.HI R2, R0, R11, RZ, 0x7 ;  /* 0x0000000b00027211 */ /* 0x000fc800078f38ff */
[----:B------:R-:W-:Y:S02]  /*0c20*/  LOP3.LUT R3, R2, 0xffffff80, RZ, 0xc0, !PT ;  /* 0xffffff8002037812 */ /* 0x000fe400078ec0ff */
[----:B------:R-:W-:-:S03]  /*0c30*/  SHF.R.S32.HI R12, RZ, 0x7, R2 ;  /* 0x00000007ff0c7819 */ /* 0x000fc60000011402 */
[----:B------:R-:W-:Y:S01]  /*0c40*/  IMAD.IADD R13, R11, 0x1, -R3 ;  /* 0x000000010b0d7824 */ /* 0x000fe200078e0a03 */
[----:B------:R-:W-:Y:S01]  /*0c50*/  LEA.HI R3, R0, R11, RZ, 0x4 ;  /* 0x0000000b00037211 */ /* 0x000fe200078f20ff */
[----:B------:R-:W-:Y:S01]  /*0c60*/  ULOP3.LUT UR4, UR4, 0x1, URZ, 0xfc, !UPT ;  /* 0x0000000104047892 */ /* 0x000fe2000f8efc3f */
[----:B------:R-:W-:Y:S02]  /*0c70*/  LEA.HI R2, R2, R12, RZ, 0x1 ;  /* 0x0000000c02027211 */ /* 0x000fe400078f08ff */
[----:B------:R-:W-:Y:S02]  /*0c80*/  SHF.R.S32.HI R7, RZ, 0x1f, R13 ;  /* 0x0000001fff077819 */ /* 0x000fe4000001140d */
[----:B------:R-:W-:Y:S02]  /*0c90*/  SHF.R.S32.HI R6, RZ, 0x4, R3 ;  /* 0x00000004ff067819 */ /* 0x000fe40000011403 */
[----:B------:R-:W-:Y:S02]  /*0ca0*/  LEA.HI R8, R7, R13, RZ, 0x2 ;  /* 0x0000000d07087211 */ /* 0x000fe400078f10ff */
[----:B------:R-:W-:-:S02]  /*0cb0*/  LEA.HI R4, R3, R6, RZ, 0x1 ;  /* 0x0000000603047211 */ /* 0x000fc400078f08ff */
[--C-:B------:R-:W-:Y:S02]  /*0cc0*/  SHF.R.S32.HI R9, RZ, 0x2, R8.reuse ;  /* 0x00000002ff097819 */ /* 0x100fe40000011408 */
[----:B------:R-:W-:Y:S02]  /*0cd0*/  SHF.R.S32.HI R10, RZ, 0x1f, R8 ;  /* 0x0000001fff0a7819 */ /* 0x000fe40000011408 */
[----:B------:R-:W-:Y:S02]  /*0ce0*/  LOP3.LUT R5, R4, 0x1ffffffe, RZ, 0xc0, !PT ;  /* 0x1ffffffe04057812 */ /* 0x000fe400078ec0ff */
[----:B------:R-:W-:Y:S02]  /*0cf0*/  LEA.HI R4, R0, R11, RZ, 0x5 ;  /* 0x0000000b00047211 */ /* 0x000fe400078f28ff */
[----:B------:R-:W-:Y:S01]  /*0d00*/  LEA.HI R10, R10, R9, RZ, 0x3 ;  /* 0x000000090a0a7211 */ /* 0x000fe200078f18ff */
[----:B------:R-:W-:Y:S01]  /*0d10*/  IMAD.IADD R5, R6, 0x1, -R5 ;  /* 0x0000000106057824 */ /* 0x000fe200078e0a05 */
[----:B------:R-:W-:-:S02]  /*0d20*/  LOP3.LUT R3, R3, 0x3fffff0, RZ, 0xc0, !PT ;  /* 0x03fffff003037812 */ /* 0x000fc400078ec0ff */
[----:B------:R-:W-:Y:S02]  /*0d30*/  SHF.L.U32 R4, R4, 0x5, RZ ;  /* 0x0000000504047819 */ /* 0x000fe400000006ff */
[----:B------:R-:W-:Y:S01]  /*0d40*/  LOP3.LUT R10, R10, 0xfffffff8, RZ, 0xc0, !PT ;  /* 0xfffffff80a0a7812 */ /* 0x000fe200078ec0ff */
[----:B------:R-:W-:Y:S01]  /*0d50*/  IMAD.IADD R3, R11, 0x1, -R3 ;  /* 0x000000010b037824 */ /* 0x000fe200078e0a03 */
[----:B------:R-:W-:Y:S02]  /*0d60*/  LEA.HI R7, R7, R13, RZ, 0x5 ;  /* 0x0000000d07077211 */ /* 0x000fe400078f28ff */
[----:B------:R-:W-:Y:S01]  /*0d70*/  LOP3.LUT R14, R4, 0xfffffc00, RZ, 0xc0, !PT ;  /* 0xfffffc00040e7812 */ /* 0x000fe200078ec0ff */
[----:B------:R-:W-:Y:S01]  /*0d80*/  IMAD.IADD R10, R9, 0x1, -R10 ;  /* 0x00000001090a7824 */ /* 0x000fe200078e0a0a */
[----:B------:R-:W-:Y:S01]  /*0d90*/  LOP3.LUT R8, R8, 0x7ffffffc, RZ, 0xc0, !PT ;  /* 0x7ffffffc08087812 */ /* 0x000fe200078ec0ff */
[----:B------:R-:W-:Y:S01]  /*0da0*/  IMAD.MOV.U32 R9, RZ, RZ, -0x2 ;  /* 0xfffffffeff097424 */ /* 0x000fe200078e00ff */
[----:B------:R-:W-:-:S02]  /*0db0*/  SHF.R.S32.HI R7, RZ, 0x5, R7 ;  /* 0x00000005ff077819 */ /* 0x000fc40000011407 */
[----:B------:R-:W-:Y:S01]  /*0dc0*/  LOP3.LUT R4, R2, 0x3fffffe, RZ, 0xc0, !PT ;  /* 0x03fffffe02047812 */ /* 0x000fe200078ec0ff */
[----:B------:R-:W-:Y:S02]  /*0dd0*/  IMAD R2, R3, 0x40, R14 ;  /* 0x0000004003027824 */ /* 0x000fe400078e020e */
[----:B------:R-:W-:Y:S01]  /*0de0*/  IMAD.IADD R8, R13, 0x1, -R8 ;  /* 0x000000010d087824 */ /* 0x000fe200078e0a08 */
[----:B------:R-:W-:Y:S01]  /*0df0*/  IADD3 R4, R12, -R4, RZ ;  /* 0x800000040c047210 */ /* 0x000fe20007ffe0ff */
[----:B------:R-:W-:Y:S02]  /*0e00*/  IMAD R7, R7, 0x10, R10 ;  /* 0x0000001007077824 */ /* 0x000fe400078e020a */
[----:B------:R-:W-:Y:S02]  /*0e10*/  IMAD R5, R5, 0x8, R2 ;  /* 0x0000000805057824 */ /* 0x000fe400078e0202 */
[----:B------:R-:W-:Y:S02]  /*0e20*/  IMAD R3, R8, R9, 0xe0 ;  /* 0x000000e008037424 */ /* 0x000fe400078e0209 */
[----:B------:R-:W-:Y:S01]  /*0e30*/  IMAD R2, R4, 0x40, R7 ;  /* 0x0000004004027824 */ /* 0x000fe200078e0207 */
[----:B------:R-:W-:Y:S01]  /*0e40*/  STL [R1+0xa4], R5 ;  /* 0x0000a40501007387 */ /* 0x000fe20000100800 */
[----:B------:R-:W-:Y:S01]  /*0e50*/  MOV R4, UR4 ;  /* 0x0000000400047c02 */ /* 0x000fe20008000f00 */
[----:B------:R-:W-:-:S02]  /*0e60*/  UMOV UR4, URZ ;  /* 0x0000003f00047c82 */ /* 0x000fc40008000000 */
[----:B------:R0:W-:Y:S04]  /*0e70*/  STL [R1+0x9c], R3 ;  /* 0x00009c0301007387 */ /* 0x0001e80000100800 */
[----:B------:R1:W-:Y:S04]  /*0e80*/  STL [R1+0xa0], R2 ;  /* 0x0000a00201007387 */ /* 0x0003e80000100800 */
[----:B------:R2:W-:Y:S01]  /*0e90*/  STL [R1+0x44], R4 ;  /* 0x0000440401007387 */ /* 0x0005e20000100800 */
[CC--:B0-----:R-:W-:Y:S02]  /*0ea0*/  LEA.HI R3, R0.reuse, R11.reuse, RZ, 0x2 ;  /* 0x0000000b00037211 */ /* 0x0c1fe400078f10ff */
[----:B-1----:R-:W-:-:S02]  /*0eb0*/  LEA.HI R2, R0, R11, RZ, 0x3 ;  /* 0x0000000b00027211 */ /* 0x002fc400078f18ff */
[--C-:B------:R-:W-:Y:S02]  /*0ec0*/  SHF.R.S32.HI R228, RZ, 0x2, R3.reuse ;  /* 0x00000002ffe47819 */ /* 0x100fe40000011403 */
[----:B------:R-:W-:Y:S02]  /*0ed0*/  LOP3.LUT R0, R2, 0x1ffffff8, RZ, 0xc0, !PT ;  /* 0x1ffffff802007812 */ /* 0x000fe400078ec0ff */
[----:B--2---:R-:W-:Y:S01]  /*0ee0*/  LOP3.LUT R4, R3, 0xfffffffc, RZ, 0xc0, !PT ;  /* 0xfffffffc03047812 */ /* 0x004fe200078ec0ff */
[C---:B------:R-:W-:Y:S01]  /*0ef0*/  VIADD R9, R228.reuse, 0x80 ;  /* 0x00000080e4097836 */ /* 0x040fe20000000000 */
[----:B------:R-:W-:Y:S01]  /*0f00*/  SHF.R.S32.HI R6, RZ, 0x3, R2 ;  /* 0x00000003ff067819 */ /* 0x000fe20000011402 */
[C---:B------:R-:W-:Y:S01]  /*0f10*/  IMAD.IADD R0, R11.reuse, 0x1, -R0 ;  /* 0x000000010b007824 */ /* 0x040fe200078e0a00 */
[----:B------:R-:W-:Y:S01]  /*0f20*/  SHF.R.S32.HI R3, RZ, 0x1f, R3 ;  /* 0x0000001fff037819 */ /* 0x000fe20000011403 */
[C---:B------:R-:W-:Y:S01]  /*0f30*/  VIADD R8, R228.reuse, 0xc0 ;  /* 0x000000c0e4087836 */ /* 0x040fe20000000000 */
[----:B------:R-:W-:Y:S01]  /*0f40*/  IADD3 R10, R228, 0x40, RZ ;  /* 0x00000040e40a7810 */ /* 0x000fe20007ffe0ff */
[----:B------:R-:W-:Y:S01]  /*0f50*/  IMAD.SHL.U32 R0, R0, 0x8, RZ ;  /* 0x0000000800007824 */ /* 0x000fe200078e00ff */
[----:B------:R-:W-:Y:S01]  /*0f60*/  SHF.R.S32.HI R2, RZ, 0x1f, R228 ;  /* 0x0000001fff027819 */ /* 0x000fe200000114e4 */
[----:B------:R-:W-:Y:S01]  /*0f70*/  IMAD.IADD R4, R11, 0x1, -R4 ;  /* 0x000000010b047824 */ /* 0x000fe200078e0a04 */
[----:B------:R0:W-:Y:S01]  /*0f80*/  STL [R1+0x58], R6 ;  /* 0x0000580601007387 */ /* 0x0001e20000100800 */
[----:B------:R-:W-:-:S02]  /*0f90*/  LEA.HI R3, R3, R228, RZ, 0x3 ;  /* 0x000000e403037211 */ /* 0x000fc400078f18ff */
[----:B------:R-:W-:Y:S01]  /*0fa0*/  SHF.R.S32.HI R2, RZ, 0x1f, R10 ;  /* 0x0000001fff027819 */ /* 0x000fe2000001140a */
[----:B------:R1:W-:Y:S01]  /*0fb0*/  STL [R1+0x50], R0 ;  /* 0x0000500001007387 */ /* 0x0003e20000100800 */
[----:B------:R-:W-:Y:S01]  /*0fc0*/  SHF.R.S32.HI R5, RZ, 0x1f, R9 ;  /* 0x0000001fff057819 */ /* 0x000fe20000011409 */
[----:B------:R-:W-:Y:S01]  /*0fd0*/  IMAD.SHL.U32 R18, R4, 0x10, RZ ;  /* 0x0000001004127824 */ /* 0x000fe200078e00ff */
[----:B------:R-:W-:Y:S02]  /*0fe0*/  SHF.R.S32.HI R7, RZ, 0x1f, R8 ;  /* 0x0000001fff077819 */ /* 0x000fe40000011408 */
[----:B------:R-:W-:Y:S01]  /*0ff0*/  LOP3.LUT R3, R3, 0xfffffff8, RZ, 0xc0, !PT ;  /* 0xfffffff803037812 */ /* 0x000fe200078ec0ff */
[----:B0-----:R-:W-:Y:S01]  /*1000*/  IMAD.SHL.U32 R6, R8, 0x80, RZ ;  /* 0x0000008008067824 */ /* 0x001fe200078e00ff */
[----:B------:R-:W-:Y:S01]  /*1010*/  SHF.L.U32 R22, R4, 0x3, RZ ;  /* 0x0000000304167819 */ /* 0x000fe200000006ff */
[----:B------:R-:W-:Y:S01]  /*1020*/  IMAD.SHL.U32 R4, R9, 0x80, RZ ;  /* 0x0000008009047824 */ /* 0x000fe200078e00ff */
[----:B------:R-:W-:Y:S01]  /*1030*/  LEA.HI R2, R2, R10, RZ, 0x3 ;  /* 0x0000000a02027211 */ /* 0x000fe200078f18ff */
[----:B-1----:R-:W-:Y:S01]  /*1040*/  IMAD.SHL.U32 R0, R10, 0x80, RZ ;  /* 0x000000800a007824 */ /* 0x002fe200078e00ff */
[----:B------:R-:W-:Y:S01]  /*1050*/  LEA.HI R5, R5, R9, RZ, 0x3 ;  /* 0x0000000905057211 */ /* 0x000fe200078f18ff */
[----:B------:R-:W-:Y:S01]  /*1060*/  IMAD.IADD R229, R228, 0x1, -R3 ;  /* 0x00000001e4e57824 */ /* 0x000fe200078e0a03 */
[----:B------:R-:W-:Y:S01]  /*1070*/  LEA.HI R7, R7, R8, RZ, 0x3 ;  /* 0x0000000807077211 */ /* 0x000fe200078f18ff */
[----:B------:R-:W-:Y:S01]  /*1080*/  VIADD R230, R22, 0x20 ;  /* 0x0000002016e67836 */ /* 0x000fe20000000000 */
[----:B------:R-:W-:Y:S01]  /*1090*/  LOP3.LUT R0, R0, 0x380, RZ, 0xc0, !PT ;  /* 0x0000038000007812 */ /* 0x000fe200078ec0ff */
[----:B------:R-:W-:Y:S01]  /*10a0*/  IMAD.SHL.U32 R5, R5, 0x80, RZ ;  /* 0x0000008005057824 */ /* 0x000fe200078e00ff */
[----:B------:R-:W-:Y:S01]  /*10b0*/  SHF.L.U32 R2, R2, 0x7, RZ ;  /* 0x0000000702027819 */ /* 0x000fe200000006ff */
[----:B------:R-:W-:Y:S01]  /*10c0*/  IMAD.SHL.U32 R7, R7, 0x80, RZ ;  /* 0x0000008007077824 */ /* 0x000fe200078e00ff */
[----:B------:R-:W-:-:S02]  /*10d0*/  LOP3.LUT R3, R4, 0x380, RZ, 0xc0, !PT ;  /* 0x0000038004037812 */ /* 0x000fc400078ec0ff */
[----:B------:R-:W-:Y:S02]  /*10e0*/  SHF.R.U32.HI R3, RZ, 0x3, R0 ;  /* 0x00000003ff037819 */ /* 0x000fe40000011600 */
[----:B------:R-:W-:Y:S02]  /*10f0*/  LOP3.LUT R0, R0, 0x70, R18, 0xf8, !PT ;  /* 0x0000007000007812 */ /* 0x000fe400078ef812 */
[----:B------:R-:W-:Y:S02]  /*1100*/  LOP3.LUT R2, R2, 0xfffffc00, RZ, 0xc0, !PT ;  /* 0xfffffc0002027812 */ /* 0x000fe400078ec0ff */
[----:B------:R-:W-:Y:S02]  /*1110*/  LOP3.LUT R4, R6, 0x380, RZ, 0xc0, !PT ;  /* 0x0000038006047812 */ /* 0x000fe400078ec0ff */
[----:B------:R-:W-:Y:S01]  /*1120*/  LOP3.LUT R3, R2, R0, R3, 0xf6, !PT ;  /* 0x0000000002037212 */ /* 0x000fe200078ef603 */
[----:B------:R0:W-:Y:S01]  /*1130*/  STL [R1+0x68], R2 ;  /* 0x0000680201007387 */ /* 0x0001e20000100800 */
[----:B------:R-:W-:-:S02]  /*1140*/  LOP3.LUT R4, R5, 0xfffffc00, RZ, 0xc0, !PT ;  /* 0xfffffc0005047812 */ /* 0x000fc400078ec0ff */
[----:B------:R-:W-:Y:S02]  /*1150*/  LOP3.LUT R0, R7, 0xfffffc00, RZ, 0xc0, !PT ;  /* 0xfffffc0007007812 */ /* 0x000fe400078ec0ff */
[----:B------:R-:W-:Y:S01]  /*1160*/  SHF.R.S32.HI R19, RZ, 0x1f, R18 ;  /* 0x0000001fff137819 */ /* 0x000fe20000011412 */
[----:B------:R-:W-:Y:S01]  /*1170*/  STL [R1+0x74], R4 ;  /* 0x0000740401007387 */ /* 0x000fe20000100800 */
[----:B0-----:R-:W-:-:S03]  /*1180*/  IMAD.IADD R2, R16, 0x1, R3 ;  /* 0x0000000110027824 */ /* 0x001fc600078e0203 */
[----:B------:R0:W-:Y:S04]  /*1190*/  STL [R1+0x70], R0 ;  /* 0x0000700001007387 */ /* 0x0001e80000100800 */
[----:B------:R1:W-:Y:S01]  /*11a0*/  STL [R1+0x98], R2 ;  /* 0x0000980201007387 */ /* 0x0003e20000100800 */
[----:B0-----:R-:W-:-:S05]  /*11b0*/  MOV R0, UR4 ;  /* 0x0000000400007c02 */ /* 0x001fca0008000f00 */
[----:B------:R1:W-:Y:S02]  /*11c0*/  STL [R1+0x94], R0 ;  /* 0x0000940001007387 */ /* 0x0003e40000100800 */
.L_x_5920:
[----:B01----:R-:W0:Y:S02]  /*11d0*/  LDC.64 R2, c[0x0][0xc60] ;  /* 0x00031800ff027b82 */ /* 0x003e240000000a00 */
[----:B0-----:R-:W-:-:S05]  /*11e0*/  IMAD.WIDE R2, R127, 0x4, R2 ;  /* 0x000000047f027825 */ /* 0x001fca00078e0202 */
[----:B--2---:R0:W2:Y:S01]  /*11f0*/  LDG.E R0, desc[UR60][R2.64] ;  /* 0x0000003c02007981 */ /* 0x0040a2000c1e1900 */
[----:B------:R-:W-:Y:S05]  /*1200*/  YIELD ;  /* 0x0000000000007946 */ /* 0x000fea0003800000 */
[----:B------:R-:W-:Y:S01]  /*1210*/  ULDC.64 UR4, c[0x0][0xa28] ;  /* 0x00028a0000047ab9 */ /* 0x000fe20000000a00 */
[----:B------:R-:W-:Y:S01]  /*1220*/  ULDC.64 UR8, c[0x0][0xa18] ;  /* 0x0002860000087ab9 */ /* 0x000fe20000000a00 */
[----:B------:R-:W-:Y:S01]  /*1230*/  ISETP.NE.U32.AND P1, PT, RZ, UR4, PT ;  /* 0x00000004ff007c0c */ /* 0x000fe2000bf25070 */
[----:B------:R-:W-:Y:S01]  /*1240*/  ULDC.64 UR6, c[0x0][0xa08] ;  /* 0x0002820000067ab9 */ /* 0x000fe20000000a00 */
[----:B0-----:R-:W-:Y:S01]  /*1250*/  IMAD.MOV.U32 R3, RZ, RZ, RZ ;  /* 0x000000ffff037224 */ /* 0x001fe200078e00ff */
[----:B------:R-:W-:Y:S01]  /*1260*/  ISETP.NE.U32.AND P0, PT, RZ, UR6, PT ;  /* 0x00000006ff007c0c */ /* 0x000fe2000bf05070 */
[----:B-----5:R-:W-:Y:S01]  /*1270*/  IMAD.MOV.U32 R29, RZ, RZ, RZ ;  /* 0x000000ffff1d7224 */ /* 0x020fe200078e00ff */
[----:B------:R-:W-:-:S02]  /*1280*/  ISETP.NE.AND.EX P1, PT, RZ, UR5, PT, P1 ;  /* 0x00000005ff007c0c */ /* 0x000fc4000bf25310 */
[----:B------:R-:W-:Y:S02]  /*1290*/  ISETP.NE.AND.EX P0, PT, RZ, UR7, PT, P0 ;  /* 0x00000007ff007c0c */ /* 0x000fe4000bf05300 */
[----:B--2---:R-:W-:Y:S01]  /*12a0*/  SHF.R.S32.HI R6, RZ, 0x1f, R0 ;  /* 0x0000001fff067819 */ /* 0x004fe20000011400 */
[----:B------:R-:W-:-:S08]  /*12b0*/  IMAD.SHL.U32 R30, R0, 0x4, RZ ;  /* 0x00000004001e7824 */ /* 0x000fd000078e00ff */
        /* <DEDUP_REMOVED lines=12> */
[----:B------:R-:W-:Y:S01]  /*1380*/  ULDC.64 UR4, c[0x0][0x3f8] ;  /* 0x0000fe0000047ab9 */ /* 0x000fe20000000a00 */
[----:B------:R1:W-:Y:S04]  /*1390*/  STL [R1+0x84], R30 ;  /* 0x0000841e01007387 */ /* 0x0003e80000100800 */
[----:B------:R1:W5:Y:S05]  /*13a0*/  @P0 LDG.E R29, desc[UR60][R8.64] ;  /* 0x0000003c081d0981 */ /* 0x00036a000c1e1900 */
[----:B0-----:R-:W-:Y:S01]  /*13b0*/  @P2 IADD3 R6, P1, R30, UR8, RZ ;  /* 0x000000081e062c10 */ /* 0x001fe2000ff3e0ff */
        /* <DEDUP_REMOVED lines=10> */
[----:B------:R-:W-:Y:S01]  /*1460*/  MOV R2, UR5 ;  /* 0x0000000500027c02 */ /* 0x000fe20008000f00 */
[----:B------:R-:W-:Y:S02]  /*1470*/  IMAD.U32 R26, RZ, RZ, UR4 ;  /* 0x00000004ff1a7e24 */ /* 0x000fe4000f8e00ff */
[----:B------:R-:W-:Y:S01]  /*1480*/  IMAD.MOV.U32 R27, RZ, RZ, R0 ;  /* 0x000000ffff1b7224 */ /* 0x000fe200078e0000 */
        /* <DEDUP_REMOVED lines=10> */
.L_x_5750:
        /* <DEDUP_REMOVED lines=10> */
.L_x_5751:
[----:B------:R-:W-:Y:S05]  /*15d0*/  @!P0 BRA `(.L_x_5752) ;  /* 0x00000000000c8947 */ /* 0x000fea0003800000 */
[----:B------:R-:W2:Y:S04]  /*15e0*/  LDG.E R5, desc[UR60][R8.64] ;  /* 0x0000003c08057981 */ /* 0x000ea8000c1e1900 */
[----:B------:R-:W2:Y:S02]  /*15f0*/  LDG.E R26, desc[UR60][R8.64+0x4] ;  /* 0x0000043c081a7981 */ /* 0x000ea4000c1e1900 */
[----:B--2---:R-:W-:-:S07]  /*1600*/  IMAD.IADD R26, R26, 0x1, -R5 ;  /* 0x000000011a1a7824 */ /* 0x004fce00078e0a05 */
.L_x_5752:
        /* <DEDUP_REMOVED lines=9> */
[----:B------:R-:W-:Y:S02]  /*16a0*/  ISETP.NE.U32.AND P1, PT, RZ, UR4, PT ;  /* 0x00000004ff007c0c */ /* 0x000fe4000bf25070 */
[----:B------:R-:W-:Y:S02]  /*16b0*/  MOV R117, R26 ;  /* 0x0000001a00757202 */ /* 0x000fe40000000f00 */
[----:B------:R-:W-:Y:S02]  /*16c0*/  ISETP.NE.AND.EX P1, PT, RZ, UR5, PT, P1 ;  /* 0x00000005ff007c0c */ /* 0x000fe4000bf25310 */
[----:B0-----:R-:W-:-:S11]  /*16d0*/  MOV R4, RZ ;  /* 0x000000ff00047202 */ /* 0x001fd60000000f00 */
[----:B------:R-:W-:-:S04]  /*16e0*/  @P1 IADD3 R6, P2, R30, UR4, RZ ;  /* 0x000000041e061c10 */ /* 0x000fc8000ff5e0ff */
[----:B------:R-:W-:-:S05]  /*16f0*/  @P1 IADD3.X R7, R28, UR5, RZ, P2, !PT ;  /* 0x000000051c071c10 */ /* 0x000fca00097fe4ff */
[----:B------:R0:W5:Y:S01]  /*1700*/  @P1 LDG.E R117, desc[UR60][R6.64] ;  /* 0x0000003c06751981 */ /* 0x000162000c1e1900 */
[----:B--2---:R-:W-:Y:S02]  /*1710*/  @P0 IMAD.IADD R2, R9, 0x1, -R0 ;  /* 0x0000000109020824 */ /* 0x004fe400078e0a00 */
[----:B------:R-:W-:Y:S02]  /*1720*/  IMAD.MOV R0, RZ, RZ, -R11 ;  /* 0x000000ffff007224 */ /* 0x000fe400078e0a0b */
[----:B------:R-:W-:-:S03]  /*1730*/  IMAD.IADD R139, R11, 0x1, R2 ;  /* 0x000000010b8b7824 */ /* 0x000fc600078e0202 */
[----:B------:R-:W-:Y:S01]  /*1740*/  VIMNMX R0, RZ, R0, !PT ;  /* 0x00000000ff007248 */ /* 0x000fe20007fe0100 */
[----:B------:R-:W-:-:S03]  /*1750*/  VIADD R5, R139, 0xdf ;  /* 0x000000df8b057836 */ /* 0x000fc60000000000 */
[----:B------:R-:W-:Y:S01]  /*1760*/  SHF.R.U32.HI R24, RZ, 0x5, R0 ;  /* 0x00000005ff187819 */ /* 0x000fe20000011600 */
[----:B------:R-:W-:-:S04]  /*1770*/  IMAD.HI R4, R5, -0x6db6db6d, R4 ;  /* 0x9249249305047827 */ /* 0x000fc800078e0204 */
[----:B------:R-:W-:Y:S01]  /*1780*/  IMAD.WIDE.U32 R24, R24, 0x24924925, RZ ;  /* 0x2492492518187825 */ /* 0x000fe200078e00ff */
[----:B------:R-:W-:-:S03]  /*1790*/  SHF.R.U32.HI R3, RZ, 0x1f, R4 ;  /* 0x0000001fff037819 */ /* 0x000fc60000011604 */
[----:B------:R-:W-:Y:S01]  /*17a0*/  IMAD.MOV.U32 R24, RZ, RZ, R25 ;  /* 0x000000ffff187224 */ /* 0x000fe200078e0019 */
[----:B------:R-:W-:-:S04]  /*17b0*/  LEA.HI.SX32 R232, R4, R3, 0x19 ;  /* 0x0000000304e87211 */ /* 0x000fc800078fcaff */
[----:B------:R-:W-:Y:S01]  /*17c0*/  MOV R25, R24 ;  /* 0x0000001800197202 */ /* 0x000fe20000000f00 */
[----:B------:R-:W-:-:S05]  /*17d0*/  IMAD R3, R232, 0xe0, -R11 ;  /* 0x000000e0e8037824 */ /* 0x000fca00078e0a0b */
[----:B------:R-:W-:-:S04]  /*17e0*/  VIMNMX R3, R3, R2, PT ;  /* 0x0000000203037248 */ /* 0x000fc80003fe0100 */
[----:B------:R-:W-:-:S13]  /*17f0*/  ISETP.GT.AND P0, PT, R3, R0, PT ;  /* 0x000000000300720c */ /* 0x000fda0003f04270 */
[----:B------:R-:W-:Y:S02]  /*1800*/  @P0 VIADD R5, R3, 0xdf ;  /* 0x000000df03050836 */ /* 0x000fe40000000000 */
[----:B------:R-:W-:-:S04]  /*1810*/  @P0 IMAD.MOV.U32 R4, RZ, RZ, RZ ;  /* 0x000000ffff040224 */ /* 0x000fc800078e00ff */
[----:B------:R-:W-:-:S05]  /*1820*/  @P0 IMAD.HI R4, R5, -0x6db6db6d, R4 ;  /* 0x9249249305040827 */ /* 0x000fca00078e0204 */
        /* <DEDUP_REMOVED lines=24> */
[----:B-1---5:R-:W-:Y:S05]  /*19b0*/  CALL.ABS.NOINC R14 ;  /* 0x000000000e007343 */ /* 0x022fea0003c00000 */
.L_x_5755:
[----:B------:R-:W-:Y:S05]  /*19c0*/  BSYNC B6 ;  /* 0x0000000000067941 */ /* 0x000fea0003800000 */
.L_x_5754:
        /* <DEDUP_REMOVED lines=20> */
.L_x_5757:
[----:B------:R-:W-:Y:S05]  /*1b10*/  BSYNC B6 ;  /* 0x0000000000067941 */ /* 0x000fea0003800000 */
.L_x_5756:
[----:B------:R-:W-:Y:S01]  /*1b20*/  ULDC.64 UR4, c[0x0][0x9f8] ;  /* 0x00027e0000047ab9 */ /* 0x000fe20000000a00 */
[----:B------:R-:W2:Y:S01]  /*1b30*/  LDL R55, [R1+0x68] ;  /* 0x0000680001377983 */ /* 0x000ea20000100800 */
[----:B------:R-:W-:Y:S01]  /*1b40*/  ISETP.NE.U32.AND P0, PT, RZ, UR4, PT ;  /* 0x00000004ff007c0c */ /* 0x000fe2000bf05070 */
[----:B------:R-:W0:Y:S08]  /*1b50*/  LDC R0, c[0x0][0x428] ;  /* 0x00010a00ff007b82 */ /* 0x000e300000000800 */
[----:B------:R-:W1:Y:S01]  /*1b60*/  LDC.64 R44, c[0x0][0x2f0] ;  /* 0x0000bc00ff2c7b82 */ /* 0x000e620000000a00 */
[----:B------:R-:W-:Y:S01]  /*1b70*/  ISETP.NE.AND.EX P0, PT, RZ, UR5, PT, P0 ;  /* 0x00000005ff007c0c */ /* 0x000fe2000bf05300 */
[----:B------:R-:W3:Y:S01]  /*1b80*/  LDL R54, [R1+0x74] ;  /* 0x0000740001367983 */ /* 0x000ee20000100800 */
[----:B------:R-:W-:Y:S01]  /*1b90*/  IMAD.IADD R103, R29, 0x1, R26 ;  /* 0x000000011d677824 */ /* 0x000fe200078e021a */
[----:B------:R-:W-:-:S02]  /*1ba0*/  ULDC.64 UR6, c[0x0][0xa08] ;  /* 0x0002820000067ab9 */ /* 0x000fc40000000a00 */
[----:B------:R-:W4:Y:S02]  /*1bb0*/  LDL R52, [R1+0x70] ;  /* 0x0000700001347983 */ /* 0x000f240000100800 */
[----:B------:R-:W1:Y:S06]  /*1bc0*/  LDC.64 R38, c[0x0][0x3d8] ;  /* 0x0000f600ff267b82 */ /* 0x000e6c0000000a00 */
[----:B------:R-:W-:Y:S01]  /*1bd0*/  @P0 IADD3 R4, P1, R30, UR4, RZ ;  /* 0x000000041e040c10 */ /* 0x000fe2000ff3e0ff */
[----:B------:R-:W1:Y:S01]  /*1be0*/  S2R R20, SR_TID.X ;  /* 0x0000000000147919 */ /* 0x000e620000002100 */
[----:B------:R-:W1:Y:S02]  /*1bf0*/  LDC R121, c[0x0][0x3d4] ;  /* 0x0000f500ff797b82 */ /* 0x000e640000000800 */
[----:B------:R-:W-:Y:S01]  /*1c00*/  @P0 IADD3.X R5, R28, UR5, RZ, P1, !PT ;  /* 0x000000051c050c10 */ /* 0x000fe20008ffe4ff */
[----:B------:R-:W-:-:S04]  /*1c10*/  ULDC.64 UR4, c[0x0][0x2f8] ;  /* 0x0000be0000047ab9 */ /* 0x000fc80000000a00 */
[----:B------:R1:W2:Y:S01]  /*1c20*/  @P0 LDG.E R27, desc[UR60][R4.64] ;  /* 0x0000003c041b0981 */ /* 0x0002a2000c1e1900 */
[----:B0-----:R-:W-:Y:S01]  /*1c30*/  ISETP.NE.AND P0, PT, R0, 0x1, PT ;  /* 0x000000010000780c */ /* 0x001fe20003f05270 */
[----:B------:R-:W-:Y:S01]  /*1c40*/  VIADD R15, R228, 0xc0 ;  /* 0x000000c0e40f7836 */ /* 0x000fe20000000000 */
[----:B------:R-:W-:Y:S01]  /*1c50*/  SHF.R.S32.HI R33, RZ, 0x1f, R103 ;  /* 0x0000001fff217819 */ /* 0x000fe20000011467 */
[----:B-1----:R-:W-:Y:S01]  /*1c60*/  IMAD.SHL.U32 R106, R44, 0x40, RZ ;  /* 0x000000402c6a7824 */ /* 0x002fe200078e00ff */
[----:B------:R-:W-:Y:S01]  /*1c70*/  IADD3 R30, R228, 0x80, RZ ;  /* 0x00000080e41e7810 */ /* 0x000fe20007ffe0ff */
[C---:B------:R-:W-:Y:S01]  /*1c80*/  IMAD.WIDE.U32 R132, R44.reuse, 0xe0, RZ ;  /* 0x000000e02c847825 */ /* 0x040fe200078e00ff */
[----:B------:R-:W-:Y:S02]  /*1c90*/  SHF.R.S32.HI R23, RZ, 0x1f, R22 ;  /* 0x0000001fff177819 */ /* 0x000fe40000011416 */
[----:B------:R-:W-:Y:S01]  /*1ca0*/  SHF.R.S32.HI R123, RZ, 0x1f, R30 ;  /* 0x0000001fff7b7819 */ /* 0x000fe2000001141e */
[-C--:B------:R-:W-:Y:S01]  /*1cb0*/  IMAD R6, R33, R44.reuse, RZ ;  /* 0x0000002c21067224 */ /* 0x080fe200078e02ff */
[----:B------:R-:W-:Y:S01]  /*1cc0*/  SHF.L.U64.HI R107, R44, 0x6, R45 ;  /* 0x000000062c6b7819 */ /* 0x000fe2000001022d */
[----:B------:R-:W-:Y:S01]  /*1cd0*/  IMAD.WIDE.U32 R4, R103, R44, RZ ;  /* 0x0000002c67047225 */ /* 0x000fe200078e00ff */
[----:B------:R-:W-:Y:S01]  /*1ce0*/  SHF.L.U64.HI R12, R38, 0x6, R39 ;  /* 0x00000006260c7819 */ /* 0x000fe20000010227 */
[----:B------:R-:W0:Y:S02]  /*1cf0*/  @P0 LDC R3, c[0x0][0x42c] ;  /* 0x00010b00ff030b82 */ /* 0x000e240000000800 */
[----:B------:R-:W-:Y:S01]  /*1d00*/  VIADD R28, R228, 0x80 ;  /* 0x00000080e41c7836 */ /* 0x000fe20000000000 */
[----:B------:R-:W-:Y:S01]  /*1d10*/  ISETP.GE.AND P2, PT, R18, R121, PT ;  /* 0x000000791200720c */ /* 0x000fe20003f46270 */
[----:B------:R-:W-:-:S02]  /*1d20*/  VIADD R57, R228, 0xc0 ;  /* 0x000000c0e4397836 */ /* 0x000fc40000000000 */
[----:B------:R-:W-:Y:S02]  /*1d30*/  IMAD.WIDE.U32 R94, R38, 0xe0, RZ ;  /* 0x000000e0265e7825 */ /* 0x000fe400078e00ff */
[----:B------:R-:W1:Y:S01]  /*1d40*/  @P0 LDC R7, c[0x0][0x430] ;  /* 0x00010c00ff070b82 */ /* 0x000e620000000800 */
[----:B------:R-:W-:Y:S01]  /*1d50*/  SHF.R.U32.HI R13, RZ, 0x7, R20 ;  /* 0x00000007ff0d7819 */ /* 0x000fe20000011614 */
[----:B------:R-:W1:Y:S01]  /*1d60*/  S2R R30, SR_TID.X ;  /* 0x00000000001e7919 */ /* 0x000e620000002100 */
[----:B------:R-:W-:Y:S01]  /*1d70*/  SHF.R.S32.HI R20, RZ, 0x1f, R228 ;  /* 0x0000001fff147819 */ /* 0x000fe200000114e4 */
[----:B------:R-:W-:Y:S01]  /*1d80*/  IMAD.WIDE.U32 R134, R228, R44, R106 ;  /* 0x0000002ce4867225 */ /* 0x000fe200078e006a */
[C---:B------:R-:W-:Y:S02]  /*1d90*/  ISETP.NE.AND P6, PT, R13.reuse, 0x1, PT ;  /* 0x000000010d00780c */ /* 0x040fe40003fc5270 */
[----:B------:R-:W-:Y:S01]  /*1da0*/  SHF.R.S32.HI R122, RZ, 0x1f, R15 ;  /* 0x0000001fff7a7819 */ /* 0x000fe2000001140f */
[----:B------:R-:W-:Y:S01]  /*1db0*/  VIADD R140, R13, 0x8 ;  /* 0x000000080d8c7836 */ /* 0x000fe20000000000 */
[----:B------:R-:W-:Y:S01]  /*1dc0*/  SHF.L.U32 R57, R57, 0x7, RZ ;  /* 0x0000000739397819 */ /* 0x000fe200000006ff */
[----:B------:R-:W-:-:S02]  /*1dd0*/  IMAD R13, R45, 0xe0, RZ ;  /* 0x000000e02d0d7824 */ /* 0x000fc400078e02ff */
[-C--:B------:R-:W-:Y:S01]  /*1de0*/  IMAD R15, R20, R44.reuse, RZ ;  /* 0x0000002c140f7224 */ /* 0x080fe200078e02ff */
[----:B------:R-:W-:Y:S01]  /*1df0*/  LOP3.LUT R57, R57, 0x380, RZ, 0xc0, !PT ;  /* 0x0000038039397812 */ /* 0x000fe200078ec0ff */
[----:B------:R-:W-:-:S03]  /*1e00*/  IMAD.WIDE.U32 R104, R228, R44, R18 ;  /* 0x0000002ce4687225 */ /* 0x000fc600078e0012 */
[----:B------:R-:W-:Y:S01]  /*1e10*/  SHF.R.U32.HI R141, RZ, 0x3, R57 ;  /* 0x00000003ff8d7819 */ /* 0x000fe20000011639 */
[----:B0-----:R-:W-:-:S04]  /*1e20*/  @P0 IMAD.HI.U32 R0, R126, R3, RZ ;  /* 0x000000037e000227 */ /* 0x001fc800078e00ff */
[----:B------:R-:W-:Y:S01]  /*1e30*/  IMAD.MOV.U32 R3, RZ, RZ, R126 ;  /* 0x000000ffff037224 */ /* 0x000fe200078e007e */
[----:B-1----:R-:W-:Y:S01]  /*1e40*/  @P0 SHF.R.U32.HI R3, RZ, R7, R0 ;  /* 0x00000007ff030219 */ /* 0x002fe20000011600 */
[----:B------:R-:W-:Y:S01]  /*1e50*/  IMAD R7, R103, R45, R6 ;  /* 0x0000002d67077224 */ /* 0x000fe200078e0206 */
[----:B------:R-:W-:Y:S01]  /*1e60*/  ISETP.NE.U32.AND P0, PT, RZ, UR6, PT ;  /* 0x00000006ff007c0c */ /* 0x000fe2000bf05070 */
[----:B------:R-:W-:Y:S01]  /*1e70*/  IMAD.SHL.U32 R28, R28, 0x80, RZ ;  /* 0x000000801c1c7824 */ /* 0x000fe200078e00ff */
[----:B------:R-:W-:Y:S01]  /*1e80*/  SHF.R.S32.HI R6, RZ, 0x1f, R3 ;  /* 0x0000001fff067819 */ /* 0x000fe20000011403 */
[----:B------:R-:W-:Y:S01]  /*1e90*/  IMAD.IADD R5, R5, 0x1, R7 ;  /* 0x0000000105057824 */ /* 0x000fe200078e0207 */
[----:B------:R-:W-:Y:S01]  /*1ea0*/  ISETP.NE.AND.EX P0, PT, RZ, UR7, PT, P0 ;  /* 0x00000007ff007c0c */ /* 0x000fe2000bf05300 */
[----:B------:R-:W-:Y:S01]  /*1eb0*/  VIADD R32, R228, 0x40 ;  /* 0x00000040e4207836 */ /* 0x000fe20000000000 */
[----:B------:R-:W-:Y:S01]  /*1ec0*/  LOP3.LUT R28, R28, 0x380, RZ, 0xc0, !PT ;  /* 0x000003801c1c7812 */ /* 0x000fe200078ec0ff */
[----:B------:R-:W-:-:S02]  /*1ed0*/  IMAD R0, R6, UR4, RZ ;  /* 0x0000000406007c24 */ /* 0x000fc4000f8e02ff */
[C---:B------:R-:W-:Y:S01]  /*1ee0*/  IMAD.WIDE.U32 R4, R3.reuse, UR4, R4 ;  /* 0x0000000403047c25 */ /* 0x040fe2000f8e0004 */
[----:B------:R-:W-:Y:S02]  /*1ef0*/  SHF.R.U32.HI R142, RZ, 0x3, R28 ;  /* 0x00000003ff8e7819 */ /* 0x000fe4000001161c */
[----:B------:R-:W-:Y:S01]  /*1f00*/  SHF.R.S32.HI R124, RZ, 0x1f, R32 ;  /* 0x0000001fff7c7819 */ /* 0x000fe20000011420 */
[----:B------:R-:W-:Y:S01]  /*1f10*/  IMAD R7, R3, UR5, R0 ;  /* 0x0000000503077c24 */ /* 0x000fe2000f8e0200 */
[----:B------:R-:W-:Y:S01]  /*1f20*/  ULDC.64 UR4, c[0x0][0x300] ;  /* 0x0000c00000047ab9 */ /* 0x000fe20000000a00 */
[----:B------:R-:W-:Y:S02]  /*1f30*/  VIADD R30, R30, 0xffffff80 ;  /* 0xffffff801e1e7836 */ /* 0x000fe40000000000 */
[----:B------:R-:W-:Y:S02]  /*1f40*/  IMAD.IADD R5, R5, 0x1, R7 ;  /* 0x0000000105057824 */ /* 0x000fe400078e0207 */
[----:B------:R-:W-:Y:S01]  /*1f50*/  IMAD.IADD R40, R133, 0x1, R13 ;  /* 0x0000000185287824 */ /* 0x000fe200078e020d */
[----:B------:R-:W-:Y:S01]  /*1f60*/  SHF.R.S32.HI R56, RZ, 0x1f, R30 ;  /* 0x0000001fff387819 */ /* 0x000fe2000001141e */
[----:B------:R-:W-:Y:S01]  /*1f70*/  IMAD R15, R228, R45, R15 ;  /* 0x0000002de40f7224 */ /* 0x000fe200078e020f */
[----:B------:R-:W-:-:S02]  /*1f80*/  SHF.L.U64.HI R45, R44, 0x7, R45 ;  /* 0x000000072c2d7819 */ /* 0x000fc4000001022d */
[----:B------:R-:W-:Y:S01]  /*1f90*/  LEA.HI R56, R56, R30, RZ, 0x5 ;  /* 0x0000001e38387211 */ /* 0x000fe200078f28ff */
[----:B------:R-:W-:-:S04]  /*1fa0*/  IMAD.IADD R42, R15, 0x1, R135 ;  /* 0x000000010f2a7824 */ /* 0x000fc800078e0287 */
[----:B------:R-:W-:-:S05]  /*1fb0*/  IMAD.SHL.U32 R56, R56, 0x20, RZ ;  /* 0x0000002038387824 */ /* 0x000fca00078e00ff */
[----:B------:R-:W-:Y:S01]  /*1fc0*/  LOP3.LUT R56, R56, 0xfffffc00, RZ, 0xc0, !PT ;  /* 0xfffffc0038387812 */ /* 0x000fe200078ec0ff */
[----:B------:R-:W-:Y:S01]  /*1fd0*/  IMAD.IADD R35, R105, 0x1, R15 ;  /* 0x0000000169237824 */ /* 0x000fe200078e020f */
[----:B--2---:R-:W-:Y:S02]  /*1fe0*/  SHF.R.S32.HI R0, RZ, 0x1f, R27 ;  /* 0x0000001fff007819 */ /* 0x004fe4000001141b */
[----:B------:R-:W-:Y:S02]  /*1ff0*/  SEL R7, R27, RZ, !P0 ;  /* 0x000000ff1b077207 */ /* 0x000fe40004000000 */
[----:B------:R-:W-:Y:S01]  /*2000*/  SEL R8, R0, RZ, !P0 ;  /* 0x000000ff00087207 */ /* 0x000fe20004000000 */
[----:B------:R-:W0:Y:S01]  /*2010*/  LDC.64 R26, c[0x0][0x3e8] ;  /* 0x0000fa00ff1a7b82 */ /* 0x000e220000000a00 */
[----:B------:R-:W-:Y:S01]  /*2020*/  IADD3 R102, P0, R228, R103, RZ ;  /* 0x00000067e4667210 */ /* 0x000fe20007f1e0ff */
[----:B------:R-:W-:-:S04]  /*2030*/  IMAD.WIDE.U32 R46, R7, UR4, R4 ;  /* 0x00000004072e7c25 */ /* 0x000fc8000f8e0004 */
[----:B------:R-:W-:Y:S02]  /*2040*/  IMAD R0, R8, UR4, RZ ;  /* 0x0000000408007c24 */ /* 0x000fe4000f8e02ff */
[----:B------:R-:W-:Y:S02]  /*2050*/  IMAD.X R103, R20, 0x1, R33, P0 ;  /* 0x0000000114677824 */ /* 0x000fe400000e0621 */
[----:B------:R-:W-:Y:S01]  /*2060*/  IMAD R21, R7, UR5, R0 ;  /* 0x0000000507157c24 */ /* 0x000fe2000f8e0200 */
[----:B------:R-:W-:Y:S05]  /*2070*/  @!P6 WARPSYNC.ALL ;  /* 0x000000000000e948 */ /* 0x000fea0003800000 */
[----:B------:R-:W-:-:S02]  /*2080*/  ULDC.64 UR4, c[0x0][0x320] ;  /* 0x0000c80000047ab9 */ /* 0x000fc40000000a00 */
[----:B------:R-:W-:Y:S02]  /*2090*/  IMAD R0, R6, UR4, RZ ;  /* 0x0000000406007c24 */ /* 0x000fe4000f8e02ff */
[----:B------:R-:W-:-:S04]  /*20a0*/  IMAD.WIDE.U32 R4, R3, UR4, R18 ;  /* 0x0000000403047c25 */ /* 0x000fc8000f8e0012 */
[----:B------:R-:W-:Y:S01]  /*20b0*/  IMAD R49, R3, UR5, R0 ;  /* 0x0000000503317c24 */ /* 0x000fe2000f8e0200 */
[----:B------:R-:W-:Y:S01]  /*20c0*/  ULDC.64 UR4, c[0x0][0x328] ;  /* 0x0000ca0000047ab9 */ /* 0x000fe20000000a00 */
[----:B------:R-:W-:Y:S02]  /*20d0*/  IMAD R0, R20, R38, RZ ;  /* 0x0000002614007224 */ /* 0x000fe400078e02ff */
[----:B------:R-:W-:Y:S01]  /*20e0*/  IMAD.MOV.U32 R48, RZ, RZ, R4 ;  /* 0x000000ffff307224 */ /* 0x000fe200078e0004 */
[----:B------:R-:W-:Y:S01]  /*20f0*/  IADD3 R49, R5, R49, RZ ;  /* 0x0000003105317210 */ /* 0x000fe20007ffe0ff */
[----:B------:R-:W-:Y:S02]  /*2100*/  IMAD R3, R8, UR4, RZ ;  /* 0x0000000408037c24 */ /* 0x000fe4000f8e02ff */
[----:B------:R-:W-:Y:S02]  /*2110*/  IMAD R93, R228, R39, R0 ;  /* 0x00000027e45d7224 */ /* 0x000fe400078e0200 */
[----:B0-----:R-:W-:-:S02]  /*2120*/  IMAD R0, R20, R26, RZ ;  /* 0x0000001a14007224 */ /* 0x001fc400078e02ff */
[----:B------:R-:W-:Y:S01]  /*2130*/  IMAD R53, R7, UR5, R3 ;  /* 0x0000000507357c24 */ /* 0x000fe2000f8e0203 */
[----:B------:R-:W-:Y:S01]  /*2140*/  SEL R3, R121, RZ, P2 ;  /* 0x000000ff79037207 */ /* 0x000fe20001000000 */
[----:B------:R-:W-:-:S04]  /*2150*/  IMAD.WIDE.U32 R48, R7, UR4, R48 ;  /* 0x0000000407307c25 */ /* 0x000fc8000f8e0030 */
[----:B------:R-:W-:Y:S01]  /*2160*/  IMAD.WIDE.U32 R10, R228, R26, R18 ;  /* 0x0000001ae40a7225 */ /* 0x000fe200078e0012 */
[----:B------:R-:W-:Y:S01]  /*2170*/  IADD3 R3, R18, R3, RZ ;  /* 0x0000000312037210 */ /* 0x000fe20007ffe0ff */
[----:B------:R-:W-:Y:S02]  /*2180*/  ULDC UR4, c[0x0][0x2e4] ;  /* 0x0000b90000047ab9 */ /* 0x000fe40000000800 */
[----:B------:R-:W-:Y:S01]  /*2190*/  IMAD.WIDE.U32 R100, R26, 0xe0, RZ ;  /* 0x000000e01a647825 */ /* 0x000fe200078e00ff */
[----:B------:R-:W-:Y:S02]  /*21a0*/  IADD3 R41, P0, R106, R134, RZ ;  /* 0x000000866a297210 */ /* 0x000fe40007f1e0ff */
[----:B------:R-:W-:Y:S01]  /*21b0*/  IADD3 R21, R47, R21, RZ ;  /* 0x000000152f157210 */ /* 0x000fe20007ffe0ff */
[----:B------:R-:W-:Y:S01]  /*21c0*/  IMAD.WIDE.U32 R6, R228, R26, R22 ;  /* 0x0000001ae4067225 */ /* 0x000fe200078e0016 */
[----:B------:R-:W-:-:S03]  /*21d0*/  SHF.L.U32 R121, R121, 0x1, RZ ;  /* 0x0000000179797819 */ /* 0x000fc600000006ff */
[C---:B------:R-:W-:Y:S01]  /*21e0*/  IMAD R99, R228.reuse, R27, R0 ;  /* 0x0000001be4637224 */ /* 0x040fe200078e0200 */
[----:B------:R-:W-:Y:S01]  /*21f0*/  P2R R0, PR, RZ, 0x4 ;  /* 0x00000004ff007803 */ /* 0x000fe20000000000 */
[----:B------:R-:W-:Y:S02]  /*2200*/  IMAD.MOV.U32 R96, RZ, RZ, R6 ;  /* 0x000000ffff607224 */ /* 0x000fe400078e0006 */
[----:B------:R-:W-:Y:S01]  /*2210*/  IMAD.IADD R97, R7, 0x1, R99 ;  /* 0x0000000107617824 */ /* 0x000fe200078e0263 */
[----:B-----5:R-:W-:Y:S01]  /*2220*/  SHF.R.S32.HI R7, RZ, 0x1f, R117 ;  /* 0x0000001fff077819 */ /* 0x020fe20000011475 */
[----:B------:R-:W-:-:S04]  /*2230*/  IMAD.WIDE.U32 R8, R228, R38, R18 ;  /* 0x00000026e4087225 */ /* 0x000fc800078e0012 */
[-C--:B------:R-:W-:Y:S02]  /*2240*/  IMAD R6, R7, R38.reuse, RZ ;  /* 0x0000002607067224 */ /* 0x080fe400078e02ff */
[----:B------:R-:W-:-:S04]  /*2250*/  IMAD.WIDE.U32 R4, R228, R38, R22 ;  /* 0x00000026e4047225 */ /* 0x000fc800078e0016 */
[----:B------:R-:W-:Y:S01]  /*2260*/  IMAD.MOV.U32 R92, RZ, RZ, R8 ;  /* 0x000000ffff5c7224 */ /* 0x000fe200078e0008 */
[----:B------:R-:W-:Y:S01]  /*2270*/  SHF.R.S32.HI R8, RZ, 0x1f, R3 ;  /* 0x0000001fff087819 */ /* 0x000fe20000011403 */
[----:B------:R-:W-:Y:S02]  /*2280*/  IMAD R31, R117, R39, R6 ;  /* 0x00000027751f7224 */ /* 0x000fe400078e0206 */
[----:B------:R-:W-:Y:S01]  /*2290*/  IMAD.IADD R5, R5, 0x1, R93 ;  /* 0x0000000105057824 */ /* 0x000fe200078e025d */
[----:B------:R-:W-:Y:S01]  /*22a0*/  LEA.HI R14, R8, R3, RZ, 0x4 ;  /* 0x00000003080e7211 */ /* 0x000fe200078f20ff */
[----:B------:R-:W-:Y:S01]  /*22b0*/  IMAD R6, R7, R26, RZ ;  /* 0x0000001a07067224 */ /* 0x000fe200078e02ff */
[C---:B------:R-:W-:Y:S01]  /*22c0*/  SHF.L.U64.HI R8, R26.reuse, 0x6, R27 ;  /* 0x000000061a087819 */ /* 0x040fe2000001021b */
[----:B------:R-:W-:Y:S01]  /*22d0*/  IMAD.IADD R99, R99, 0x1, R11 ;  /* 0x0000000163637824 */ /* 0x000fe200078e020b */
[----:B------:R-:W-:Y:S01]  /*22e0*/  SHF.L.U64.HI R7, R26, 0x7, R27 ;  /* 0x000000071a077819 */ /* 0x000fe2000001021b */
[----:B------:R-:W-:Y:S01]  /*22f0*/  IMAD.MOV.U32 R98, RZ, RZ, R10 ;  /* 0x000000ffff627224 */ /* 0x000fe200078e000a */
[C---:B------:R-:W-:Y:S01]  /*2300*/  SHF.L.U64.HI R11, R38.reuse, 0x7, R39 ;  /* 0x00000007260b7819 */ /* 0x040fe20000010227 */
[----:B------:R-:W-:Y:S01]  /*2310*/  IMAD.WIDE.U32 R50, R117, R38, R4 ;  /* 0x0000002675327225 */ /* 0x000fe200078e0004 */
[----:B------:R-:W-:-:S03]  /*2320*/  SHF.L.U32 R10, R38, 0x6, RZ ;  /* 0x00000006260a7819 */ /* 0x000fc600000006ff */
[C---:B------:R-:W-:Y:S02]  /*2330*/  IMAD R29, R117.reuse, R27, R6 ;  /* 0x0000001b751d7224 */ /* 0x040fe400078e0206 */
[C---:B------:R-:W-:Y:S02]  /*2340*/  IMAD.SHL.U32 R6, R26.reuse, 0x40, RZ ;  /* 0x000000401a067824 */ /* 0x040fe400078e00ff */
[----:B------:R-:W-:Y:S02]  /*2350*/  IMAD.SHL.U32 R5, R26, 0x80, RZ ;  /* 0x000000801a057824 */ /* 0x000fe400078e00ff */
[----:B------:R-:W-:-:S04]  /*2360*/  IMAD.WIDE.U32 R96, R117, R26, R96 ;  /* 0x0000001a75607225 */ /* 0x000fc800078e0060 */
[----:B------:R-:W-:-:S04]  /*2370*/  IMAD.WIDE.U32 R98, R117, R26, R98 ;  /* 0x0000001a75627225 */ /* 0x000fc800078e0062 */
[----:B------:R-:W-:Y:S02]  /*2380*/  VIADD R26, R228, 0x40 ;  /* 0x00000040e41a7836 */ /* 0x000fe40000000000 */
[----:B------:R-:W-:Y:S02]  /*2390*/  IMAD.SHL.U32 R3, R229, 0x80, RZ ;  /* 0x00000080e5037824 */ /* 0x000fe400078e00ff */
[----:B------:R-:W-:Y:S01]  /*23a0*/  IMAD.IADD R93, R93, 0x1, R9 ;  /* 0x000000015d5d7824 */ /* 0x000fe200078e0209 */
[----:B------:R-:W-:Y:S01]  /*23b0*/  SHF.L.U32 R26, R26, 0x7, RZ ;  /* 0x000000071a1a7819 */ /* 0x000fe200000006ff */
[----:B------:R-:W-:Y:S01]  /*23c0*/  IMAD.SHL.U32 R9, R38, 0x80, RZ ;  /* 0x0000008026097824 */ /* 0x000fe200078e00ff */
[----:B------:R-:W-:Y:S01]  /*23d0*/  LOP3.LUT R3, R3, 0x380, RZ, 0xc0, !PT ;  /* 0x0000038003037812 */ /* 0x000fe200078ec0ff */
[----:B------:R-:W-:Y:S01]  /*23e0*/  IMAD.WIDE.U32 R92, R117, R38, R92 ;  /* 0x00000026755c7225 */ /* 0x000fe200078e005c */
[----:B------:R-:W-:Y:S02]  /*23f0*/  LOP3.LUT R26, R26, 0x380, RZ, 0xc0, !PT ;  /* 0x000003801a1a7812 */ /* 0x000fe400078ec0ff */
[----:B------:R-:W-:Y:S01]  /*2400*/  SHF.R.U32.HI R43, RZ, 0x3, R3 ;  /* 0x00000003ff2b7819 */ /* 0x000fe20000011603 */
[----:B------:R-:W-:Y:S01]  /*2410*/  IMAD R27, R27, 0xe0, RZ ;  /* 0x000000e01b1b7824 */ /* 0x000fe200078e02ff */
[----:B------:R-:W-:Y:S01]  /*2420*/  LOP3.LUT R13, R26, 0x70, R14, 0xf8, !PT ;  /* 0x000000701a0d7812 */ /* 0x000fe200078ef80e */
[----:B------:R-:W-:Y:S01]  /*2430*/  VIADD R26, R228, 0x40 ;  /* 0x00000040e41a7836 */ /* 0x000fe20000000000 */
[----:B------:R-:W-:Y:S01]  /*2440*/  LOP3.LUT R20, R3, 0x30, R18, 0xf8, !PT ;  /* 0x0000003003147812 */ /* 0x000fe200078ef812 */
[----:B------:R-:W-:-:S02]  /*2450*/  IMAD R39, R39, 0xe0, RZ ;  /* 0x000000e027277824 */ /* 0x000fc400078e02ff */
[----:B------:R-:W-:Y:S01]  /*2460*/  IMAD.SHL.U32 R26, R26, 0x80, RZ ;  /* 0x000000801a1a7824 */ /* 0x000fe200078e00ff */
[----:B------:R-:W-:Y:S01]  /*2470*/  LOP3.LUT R20, R20, R43, RZ, 0x3c, !PT ;  /* 0x0000002b14147212 */ /* 0x000fe200078e3cff */
[----:B------:R-:W-:Y:S01]  /*2480*/  IMAD.X R38, R42, 0x1, R107, P0 ;  /* 0x000000012a267824 */ /* 0x000fe200000e066b */
[----:B------:R-:W-:Y:S01]  /*2490*/  IADD3 R37, P0, R41, R106, RZ ;  /* 0x0000006a29257210 */ /* 0x000fe20007f1e0ff */
[----:B------:R-:W-:Y:S01]  /*24a0*/  VIADD R4, R18, 0x40 ;  /* 0x0000004012047836 */ /* 0x000fe20000000000 */
[----:B------:R-:W-:Y:S02]  /*24b0*/  IADD3 R34, R56, R20, RZ ;  /* 0x0000001438227210 */ /* 0x000fe40007ffe0ff */
[--C-:B------:R-:W-:Y:S02]  /*24c0*/  LOP3.LUT R20, R3, 0x70, R14.reuse, 0xf8, !PT ;  /* 0x0000007003147812 */ /* 0x100fe400078ef80e */
[----:B------:R-:W-:Y:S01]  /*24d0*/  LOP3.LUT R26, R26, 0x380, RZ, 0xc0, !PT ;  /* 0x000003801a1a7812 */ /* 0x000fe200078ec0ff */
[----:B------:R-:W-:Y:S01]  /*24e0*/  IMAD.IADD R36, R101, 0x1, R27 ;  /* 0x0000000165247824 */ /* 0x000fe200078e021b */
[--C-:B------:R-:W-:Y:S01]  /*24f0*/  LOP3.LUT R15, R28, 0x70, R14.reuse, 0xf8, !PT ;  /* 0x000000701c0f7812 */ /* 0x100fe200078ef80e */
[----:B------:R-:W-:Y:S01]  /*2500*/  IMAD.X R33, R38, 0x1, R107, P0 ;  /* 0x0000000126217824 */ /* 0x000fe200000e066b */
[----:B------:R-:W-:-:S02]  /*2510*/  SHF.R.S32.HI R28, RZ, 0x4, R14 ;  /* 0x00000004ff1c7819 */ /* 0x000fc4000001140e */
[----:B------:R-:W-:Y:S02]  /*2520*/  SHF.R.U32.HI R26, RZ, 0x3, R26 ;  /* 0x00000003ff1a7819 */ /* 0x000fe4000001161a */
[----:B------:R-:W-:Y:S02]  /*2530*/  LOP3.LUT R27, R14, 0xfffffff0, RZ, 0xc0, !PT ;  /* 0xfffffff00e1b7812 */ /* 0x000fe400078ec0ff */
[----:B------:R-:W-:Y:S02]  /*2540*/  LOP3.LUT R116, R20, R43, RZ, 0x3c, !PT ;  /* 0x0000002b14747212 */ /* 0x000fe400078e3cff */
[----:B------:R-:W-:Y:S02]  /*2550*/  LOP3.LUT R14, R57, 0x70, R14, 0xf8, !PT ;  /* 0x00000070390e7812 */ /* 0x000fe400078ef80e */
[----:B------:R-:W-:Y:S02]  /*2560*/  IADD3 R20, P0, R46, R104, RZ ;  /* 0x000000682e147210 */ /* 0x000fe40007f1e0ff */
[----:B------:R-:W-:-:S02]  /*2570*/  LOP3.LUT R115, R13, R26, RZ, 0x3c, !PT ;  /* 0x0000001a0d737212 */ /* 0x000fc400078e3cff */
[----:B------:R-:W-:Y:S02]  /*2580*/  LOP3.LUT R114, R15, R142, RZ, 0x3c, !PT ;  /* 0x0000008e0f727212 */ /* 0x000fe400078e3cff */
[----:B------:R-:W-:Y:S01]  /*2590*/  LOP3.LUT R113, R14, R141, RZ, 0x3c, !PT ;  /* 0x0000008d0e717212 */ /* 0x000fe200078e3cff */
[----:B------:R-:W-:Y:S01]  /*25a0*/  IMAD.X R14, R35, 0x1, R21, P0 ;  /* 0x00000001230e7824 */ /* 0x000fe200000e0615 */
[----:B------:R-:W-:Y:S02]  /*25b0*/  IADD3 R15, P3, R46, 0x40, RZ ;  /* 0x000000402e0f7810 */ /* 0x000fe40007f7e0ff */
[----:B------:R-:W-:Y:S01]  /*25c0*/  IADD3 R13, P2, R20, 0x40, RZ ;  /* 0x00000040140d7810 */ /* 0x000fe20007f5e0ff */
[----:B------:R-:W-:Y:S01]  /*25d0*/  IMAD.IADD R32, R51, 0x1, R31 ;  /* 0x0000000133207824 */ /* 0x000fe200078e021f */
[----:B------:R-:W-:Y:S01]  /*25e0*/  IADD3 R39, R95, R39, RZ ;  /* 0x000000275f277210 */ /* 0x000fe20007ffe0ff */
[----:B------:R-:W-:Y:S01]  /*25f0*/  IMAD.IADD R30, R97, 0x1, R29 ;  /* 0x00000001611e7824 */ /* 0x000fe200078e021d */
[----:B------:R-:W-:Y:S01]  /*2600*/  SHF.R.S32.HI R26, RZ, 0x1f, R27 ;  /* 0x0000001fff1a7819 */ /* 0x000fe2000001141b */
[----:B------:R-:W-:Y:S01]  /*2610*/  IMAD.IADD R31, R31, 0x1, R93 ;  /* 0x000000011f1f7824 */ /* 0x000fe200078e025d */
[----:B------:R-:W-:Y:S01]  /*2620*/  ISETP.GE.AND P0, PT, R18, UR4, PT ;  /* 0x0000000412007c0c */ /* 0x000fe2000bf06270 */
[----:B------:R-:W-:Y:S01]  /*2630*/  IMAD.IADD R29, R29, 0x1, R99 ;  /* 0x000000011d1d7824 */ /* 0x000fe200078e0263 */
[----:B------:R-:W-:Y:S01]  /*2640*/  ISETP.GE.AND P1, PT, R4, UR4, PT ;  /* 0x0000000404007c0c */ /* 0x000fe2000bf26270 */
[----:B------:R-:W-:Y:S01]  /*2650*/  IMAD.IADD R116, R56, 0x1, R116 ;  /* 0x0000000138747824 */ /* 0x000fe200078e0274 */
[----:B----4-:R-:W-:Y:S01]  /*2660*/  IADD3 R113, R52, R113, RZ ;  /* 0x0000007134717210 */ /* 0x010fe20007ffe0ff */
[----:B------:R-:W-:-:S02]  /*2670*/  IMAD.IADD R115, R55, 0x1, R115 ;  /* 0x0000000137737824 */ /* 0x000fc400078e0273 */
[----:B---3--:R-:W-:Y:S02]  /*2680*/  IMAD.IADD R114, R54, 0x1, R114 ;  /* 0x0000000136727824 */ /* 0x008fe400078e0272 */
[----:B------:R-:W-:Y:S02]  /*2690*/  IMAD.X R108, RZ, RZ, R21, P3 ;  /* 0x000000ffff6c7224 */ /* 0x000fe400018e0615 */
[----:B------:R-:W-:Y:S02]  /*26a0*/  IMAD.X R109, RZ, RZ, R14, P2 ;  /* 0x000000ffff6d7224 */ /* 0x000fe400010e060e */
[----:B------:R-:W-:Y:S01]  /*26b0*/  IMAD.IADD R110, R49, 0x1, R53 ;  /* 0x00000001316e7824 */ /* 0x000fe200078e0235 */
[----:B------:R-:W-:Y:S06]  /*26c0*/  @!P6 BAR.SYNC.DEFER_BLOCKING 0x9, 0x100 ;  /* 0x024400000000eb1d */ /* 0x000fec0000010000 */
.L_x_5841:
[----:B------:R-:W0:Y:S01]  /*26d0*/  LDC R130, c[0x0][0x3d4] ;  /* 0x0000f500ff827b82 */ /* 0x000e220000000800 */
[----:B------:R-:W-:Y:S01]  /*26e0*/  VIADD R25, R25, 0xffffffff ;  /* 0xffffffff19197836 */ /* 0x000fe20000000000 */
[----:B------:R-:W-:Y:S05]  /*26f0*/  YIELD ;  /* 0x0000000000007946 */ /* 0x000fea0003800000 */
[----:B------:R-:W-:Y:S01]  /*2700*/  IMAD R118, R17, 0x7000, R34 ;  /* 0x0000700011767824 */ /* 0x000fe200078e0222 */
[----:B------:R-:W-:Y:S01]  /*2710*/  ISETP.GT.AND P3, PT, R25, R24, PT ;  /* 0x000000181900720c */ /* 0x000fe20003f64270 */
[----:B------:R-:W-:Y:S03]  /*2720*/  BSSY B0, `(.L_x_5758) ;  /* 0x0000978000007945 */ /* 0x000fe60003800000 */
[----:B------:R-:W-:-:S02]  /*2730*/  IADD3 R119, R16, R118, RZ ;  /* 0x0000007610777210 */ /* 0x000fc40007ffe0ff */
[----:B------:R-:W-:Y:S02]  /*2740*/  P2R R112, PR, RZ, 0x8 ;  /* 0x00000008ff707803 */ /* 0x000fe40000000000 */
[----:B0-----:R-:W-:-:S13]  /*2750*/  ISETP.GE.AND P2, PT, R130, 0x1, PT ;  /* 0x000000018200780c */ /* 0x001fda0003f46270 */
[----:B------:R-:W-:Y:S05]  /*2760*/  @!P2 BRA `(.L_x_5759) ;  /* 0x000000900014a947 */ /* 0x000fea0003800000 */
        /* <DEDUP_REMOVED lines=42> */
.L_x_5762:
[----:B------:R-:W-:Y:S05]  /*2a10*/  BSYNC B1 ;  /* 0x0000000000017941 */ /* 0x000fea0003800000 */
.L_x_5761:
[----:B0-----:R-:W-:Y:S01]  /*2a20*/  VIADD R56, R228, 0x40 ;  /* 0x00000040e4387836 */ /* 0x001fe20000000000 */
[----:B------:R-:W-:Y:S01]  /*2a30*/  BSSY B1, `(.L_x_5763) ;  /* 0x0000024000017945 */ /* 0x000fe20003800000 */
[----:B------:R-:W-:Y:S02]  /*2a40*/  CS2R R76, SRZ ;  /* 0x00000000004c7805 */ /* 0x000fe4000001ff00 */
[----:B------:R-:W-:Y:S02]  /*2a50*/  CS2R R74, SRZ ;  /* 0x00000000004a7805 */ /* 0x000fe4000001ff00 */
[----:B------:R-:W-:Y:S02]  /*2a60*/  CS2R R64, SRZ ;  /* 0x0000000000407805 */ /* 0x000fe4000001ff00 */
[----:B------:R-:W-:Y:S02]  /*2a70*/  ISETP.GE.AND P3, PT, R56, R120, PT ;  /* 0x000000783800720c */ /* 0x000fe40003f66270 */
[----:B------:R-:W-:-:S02]  /*2a80*/  CS2R R56, SRZ ;  /* 0x0000000000387805 */ /* 0x000fc4000001ff00 */
[----:B------:R-:W-:Y:S02]  /*2a90*/  CS2R R68, SRZ ;  /* 0x0000000000447805 */ /* 0x000fe4000001ff00 */
[----:B------:R-:W-:Y:S02]  /*2aa0*/  CS2R R66, SRZ ;  /* 0x0000000000427805 */ /* 0x000fe4000001ff00 */
[----:B------:R-:W-:Y:S02]  /*2ab0*/  CS2R R70, SRZ ;  /* 0x0000000000467805 */ /* 0x000fe4000001ff00 */
[----:B------:R-:W-:Y:S02]  /*2ac0*/  CS2R R60, SRZ ;  /* 0x00000000003c7805 */ /* 0x000fe4000001ff00 */
[----:B------:R-:W-:Y:S02]  /*2ad0*/  CS2R R58, SRZ ;  /* 0x00000000003a7805 */ /* 0x000fe4000001ff00 */
[----:B------:R-:W-:-:S02]  /*2ae0*/  CS2R R62, SRZ ;  /* 0x00000000003e7805 */ /* 0x000fc4000001ff00 */
[----:B-----5:R-:W-:Y:S01]  /*2af0*/  MOV R136, R80 ;  /* 0x0000005000887202 */ /* 0x020fe20000000f00 */
[----:B------:R-:W-:Y:S01]  /*2b00*/  IMAD.MOV.U32 R150, RZ, RZ, R84 ;  /* 0x000000ffff967224 */ /* 0x000fe200078e0054 */
[----:B------:R-:W-:Y:S01]  /*2b10*/  CS2R R78, SRZ ;  /* 0x00000000004e7805 */ /* 0x000fe2000001ff00 */
        /* <DEDUP_REMOVED lines=21> */
.L_x_5764:
[----:B------:R-:W-:Y:S05]  /*2c70*/  BSYNC B1 ;  /* 0x0000000000017941 */ /* 0x000fea0003800000 */
.L_x_5763:
[----:B0-----:R-:W-:Y:S01]  /*2c80*/  VIADD R88, R228, 0x80 ;  /* 0x00000080e4587836 */ /* 0x001fe20000000000 */
[----:B------:R-:W-:Y:S04]  /*2c90*/  BSSY B1, `(.L_x_5765) ;  /* 0x0000018000017945 */ /* 0x000fe80003800000 */
[----:B------:R-:W-:-:S04]  /*2ca0*/  ISETP.GE.AND P4, PT, R88, R120, PT ;  /* 0x000000785800720c */ /* 0x000fc80003f86270 */
[----:B------:R-:W-:-:S09]  /*2cb0*/  P2R R151, PR, RZ, 0x10 ;  /* 0x00000010ff977803 */ /* 0x000fd20000000000 */
        /* <DEDUP_REMOVED lines=21> */
.L_x_5766:
[----:B------:R-:W-:Y:S05]  /*2e10*/  BSYNC B1 ;  /* 0x0000000000017941 */ /* 0x000fea0003800000 */
.L_x_5765:
[----:B0-----:R-:W-:Y:S01]  /*2e20*/  VIADD R88, R228, 0xc0 ;  /* 0x000000c0e4587836 */ /* 0x001fe20000000000 */
[----:B------:R-:W-:Y:S04]  /*2e30*/  BSSY B1, `(.L_x_5767) ;  /* 0x000001d000017945 */ /* 0x000fe80003800000 */
[----:B------:R-:W-:-:S13]  /*2e40*/  ISETP.GE.AND P4, PT, R88, R120, PT ;  /* 0x000000785800720c */ /* 0x000fda0003f86270 */
[----:B------:R-:W-:Y:S05]  /*2e50*/  @P4 BRA `(.L_x_5768) ;  /* 0x0000000000684947 */ /* 0x000fea0003800000 */
[----:B------:R-:W0:Y:S01]  /*2e60*/  LDC.64 R56, c[0x0][0x3d8] ;  /* 0x0000f600ff387b82 */ /* 0x000e220000000a00 */
[----:B------:R-:W-:Y:S01]  /*2e70*/  IMAD.MOV.U32 R53, RZ, RZ, R127 ;  /* 0x000000ffff357224 */ /* 0x000fe200078e007f */
[----:B------:R-:W-:Y:S01]  /*2e80*/  ULDC.64 UR4, c[0x0][0x3c8] ;  /* 0x0000f20000047ab9 */ /* 0x000fe20000000a00 */
[----:B------:R-:W-:Y:S01]  /*2e90*/  IMAD.MOV.U32 R55, RZ, RZ, R111 ;  /* 0x000000ffff377224 */ /* 0x000fe200078e006f */
[----:B------:R-:W-:Y:S02]  /*2ea0*/  CS2R R60, SRZ ;  /* 0x00000000003c7805 */ /* 0x000fe4000001ff00 */
[----:B------:R-:W-:Y:S01]  /*2eb0*/  CS2R R62, SRZ ;  /* 0x00000000003e7805 */ /* 0x000fe2000001ff00 */
[----:B0-----:R-:W-:-:S04]  /*2ec0*/  IMAD.WIDE.U32 R52, R56, 0xc0, R52 ;  /* 0x000000c038347825 */ /* 0x001fc800078e0034 */
[----:B------:R-:W-:Y:S01]  /*2ed0*/  IMAD R57, R57, 0xc0, RZ ;  /* 0x000000c039397824 */ /* 0x000fe200078e02ff */
[----:B------:R-:W-:-:S04]  /*2ee0*/  IADD3 R52, P5, P6, R50, UR4, R52 ;  /* 0x0000000432347c10 */ /* 0x000fc8000febe034 */
[----:B------:R-:W-:Y:S02]  /*2ef0*/  IADD3 R53, R53, R57, RZ ;  /* 0x0000003935357210 */ /* 0x000fe40007ffe0ff */
[----:B------:R-:W0:Y:S02]  /*2f00*/  LDC.64 R56, c[0x0][0x3e8] ;  /* 0x0000fa00ff387b82 */ /* 0x000e240000000a00 */
[----:B------:R-:W-:Y:S01]  /*2f10*/  IADD3.X R53, R32, UR5, R53, P5, P6 ;  /* 0x0000000520357c10 */ /* 0x000fe2000afec435 */
[----:B------:R-:W-:Y:S01]  /*2f20*/  ULDC.64 UR4, c[0x0][0x3e0] ;  /* 0x0000f80000047ab9 */ /* 0x000fe20000000a00 */
[----:B0-----:R-:W-:-:S04]  /*2f30*/  IMAD.WIDE.U32 R54, R56, 0xc0, R54 ;  /* 0x000000c038367825 */ /* 0x001fc800078e0036 */
        /* <DEDUP_REMOVED lines=12> */
.L_x_5768:
[----:B------:R-:W-:Y:S05]  /*3000*/  BSYNC B1 ;  /* 0x0000000000017941 */ /* 0x000fea0003800000 */
.L_x_5767:
[----:B0-----:R-:W2:Y:S01]  /*3010*/  LDL R52, [R1+0x44] ;  /* 0x0000440001347983 */ /* 0x001ea20000100800 */
[----:B------:R-:W-:Y:S01]  /*3020*/  IMAD.MOV.U32 R154, RZ, RZ, R82 ;  /* 0x000000ffff9a7224 */ /* 0x000fe200078e0052 */
[----:B-----5:R-:W-:Y:S01]  /*3030*/  MOV R146, R72 ;  /* 0x0000004800927202 */ /* 0x020fe20000000f00 */
[----:B------:R-:W-:Y:S01]  /*3040*/  IMAD.MOV.U32 R165, RZ, RZ, R86 ;  /* 0x000000ffffa57224 */ /* 0x000fe200078e0056 */
[----:B------:R-:W-:Y:S01]  /*3050*/  MOV R144, R68 ;  /* 0x0000004400907202 */ /* 0x000fe20000000f00 */
[----:B------:R-:W-:Y:S01]  /*3060*/  IMAD.MOV.U32 R148, RZ, RZ, R76 ;  /* 0x000000ffff947224 */ /* 0x000fe200078e004c */
[----:B------:R-:W-:Y:S01]  /*3070*/  MOV R89, R58 ;  /* 0x0000003a00597202 */ /* 0x000fe20000000f00 */
        /* <DEDUP_REMOVED lines=8> */
[----:B--2---:R-:W-:-:S13]  /*3100*/  R2UR UR4, R52 ;  /* 0x00000000340472ca */ /* 0x004fda00000e0000 */
[----:B------:R-:W-:-:S06]  /*3110*/  UISETP.NE.AND UP0, UPT, UR4, 0x3, UPT ;  /* 0x000000030400788c */ /* 0x000fcc000bf05270 */
[----:B------:R-:W-:-:S13]  /*3120*/  PLOP3.LUT P5, PT, PT, PT, UP0, 0x80, 0x0 ;  /* 0x000000000000781c */ /* 0x000fda0003faf008 */
[----:B------:R-:W-:Y:S05]  /*3130*/  @!P5 BRA `(.L_x_5769) ;  /* 0x000000000004d947 */ /* 0x000fea0003800000 */
[----:B------:R-:W-:Y:S01]  /*3140*/  BPT.TRAP 0x1 ;  /* 0x000000040000795c */ /* 0x000fe20000300000 */
.L_x_5769:
[----:B------:R-:W-:Y:S01]  /*3150*/  IMAD R111, R17, 0x8, R16 ;  /* 0x00000008116f7824 */ /* 0x000fe200078e0210 */
[----:B------:R-:W-:Y:S01]  /*3160*/  SHF.L.U32 R127, R231, 0x1f, RZ ;  /* 0x0000001fe77f7819 */ /* 0x000fe200000006ff */
[----:B------:R-:W-:Y:S03]  /*3170*/  BSSY B1, `(.L_x_5770) ;  /* 0x0000003000017945 */ /* 0x000fe60003800000 */
[----:B------:R-:W0:Y:S02]  /*3180*/  SYNCS.PHASECHK.TRANS64.TRYWAIT P6, [R111+URZ+0x2e890], R127 ;  /* 0x02e8907f6f0075a7 */ /* 0x000e2400080c017f */
[----:B0-----:R-:W-:Y:S05]  /*3190*/  @!P6 BRA `(.L_x_5771) ;  /* 0x0000021400b0e947 */ /* 0x001fea0003800000 */
.L_x_6040:
[----:B------:R-:W-:Y:S05]  /*31a0*/  BSYNC B1 ;  /* 0x0000000000017941 */ /* 0x000fea0003800000 */
.L_x_5770:
[----:B------:R-:W-:Y:S01]  /*31b0*/  BSSY B1, `(.L_x_5772) ;  /* 0x00000f6000017945 */ /* 0x000fe20003800000 */
[----:B------:R-:W-:-:S03]  /*31c0*/  IMAD R155, R17, 0x7000, R34 ;  /* 0x00007000119b7824 */ /* 0x000fc600078e0222 */
        /* <DEDUP_REMOVED lines=35> */
[----:B------:R-:W-:Y:S02]  /*3400*/  HADD2.F32 R161, -RZ, R156.H1_H1 ;  /* 0x3000009cffa17230 */ /* 0x000fe40000004100 */
[----:B------:R-:W-:Y:S01]  /*3410*/  FMUL.FTZ R163, R87, R160 ;  /* 0x000000a057a37220 */ /* 0x000fe20000410000 */
[----:B------:R-:W-:-:S02]  /*3420*/  HADD2.F32 R159, -RZ, R158.H0_H0 ;  /* 0x2000009eff9f7230 */ /* 0x000fc40000004100 */
[C---:B------:R-:W-:Y:S01]  /*3430*/  FMUL.FTZ R162, R52.reuse, R160 ;  /* 0x000000a034a27220 */ /* 0x040fe20000410000 */
[--C-:B------:R-:W-:Y:S01]  /*3440*/  HADD2.F32 R157, -RZ, R53.reuse.H1_H1 ;  /* 0x30000035ff9d7230 */ /* 0x100fe20000004100 */
[----:B------:R-:W-:Y:S01]  /*3450*/  F2FP.F16.E4M3.UNPACK_B R160, R165 ;  /* 0x000000a5ffa0723e */ /* 0x000fe200020006ff */
[----:B------:R-:W-:Y:S02]  /*3460*/  HADD2.F32 R156, -RZ, R53.H0_H0 ;  /* 0x20000035ff9c7230 */ /* 0x000fe40000004100 */
[----:B------:R-:W-:Y:S01]  /*3470*/  FFMA.FTZ R52, R52, R159, -R163 ;  /* 0x0000009f34347223 */ /* 0x000fe200000108a3 */
[----:B------:R-:W-:Y:S02]  /*3480*/  HADD2.F32 R158, -RZ, R158.H1_H1 ;  /* 0x3000009eff9e7230 */ /* 0x000fe40000004100 */
[----:B------:R-:W-:Y:S01]  /*3490*/  FMUL.FTZ R163, R157, R161 ;  /* 0x000000a19da37220 */ /* 0x000fe20000410000 */
[----:B------:R-:W-:Y:S01]  /*34a0*/  FFMA.FTZ R53, R87, R159, R162 ;  /* 0x0000009f57357223 */ /* 0x000fe200000100a2 */
[C---:B------:R-:W-:Y:S01]  /*34b0*/  FMUL.FTZ R164, R156.reuse, R161 ;  /* 0x000000a19ca47220 */ /* 0x040fe20000410000 */
[----:B------:R-:W-:Y:S01]  /*34c0*/  F2FP.F16.E4M3.UNPACK_B R87, R86.H1 ;  /* 0x00000056ff57723e */ /* 0x000fe200030006ff */
        /* <DEDUP_REMOVED lines=23> */
[----:B------:R-:W-:Y:S01]  /*3640*/  F2FP.F16.E4M3.UNPACK_B R161, R84.H1 ;  /* 0x00000054ffa1723e */ /* 0x000fe200030006ff */
[--C-:B------:R-:W-:Y:S01]  /*3650*/  HADD2.F32 R159, -RZ, R158.reuse.H0_H0 ;  /* 0x2000009eff9f7230 */ /* 0x100fe20000004100 */
[----:B------:R-:W-:Y:S01]  /*3660*/  F2FP.SATFINITE.E4M3.F32.PACK_AB_MERGE_C R150, R166, R163, RZ ;  /* 0x000000a3a696723e */ /* 0x000fe200048070ff */
[----:B------:R-:W-:Y:S01]  /*3670*/  HADD2.F32 R158, -RZ, R158.H1_H1 ;  /* 0x3000009eff9e7230 */ /* 0x000fe20000004100 */
[----:B------:R-:W-:Y:S01]  /*3680*/  F2FP.SATFINITE.E4M3.F32.PACK_AB_MERGE_C R156, R157, R156, RZ ;  /* 0x0000009c9d9c723e */ /* 0x000fe200048070ff */
[--C-:B------:R-:W-:Y:S01]  /*3690*/  HADD2.F32 R165, -RZ, R164.reuse.H1_H1 ;  /* 0x300000a4ffa57230 */ /* 0x100fe20000004100 */
[----:B------:R-:W-:Y:S01]  /*36a0*/  F2FP.F16.E4M3.UNPACK_B R157, R54.H1 ;  /* 0x00000036ff9d723e */ /* 0x000fe200030006ff */
[----:B------:R-:W-:Y:S01]  /*36b0*/  HADD2.F32 R162, -RZ, R161.H1_H1 ;  /* 0x300000a1ffa27230 */ /* 0x000fe20000004100 */
[----:B------:R-:W-:Y:S01]  /*36c0*/  F2FP.F16.E4M3.UNPACK_B R163, R85 ;  /* 0x00000055ffa3723e */ /* 0x000fe200020006ff */
[----:B------:R-:W-:-:S02]  /*36d0*/  HADD2.F32 R164, -RZ, R164.H0_H0 ;  /* 0x200000a4ffa47230 */ /* 0x000fc40000004100 */
[-C--:B------:R-:W-:Y:S01]  /*36e0*/  FMUL.FTZ R84, R158, R165.reuse ;  /* 0x000000a59e547220 */ /* 0x080fe20000410000 */
[----:B------:R-:W-:Y:S02]  /*36f0*/  HADD2.F32 R85, -RZ, R157.H1_H1 ;  /* 0x3000009dff557230 */ /* 0x000fe40000004100 */
        /* <DEDUP_REMOVED lines=33> */
.L_x_5777:
[----:B------:R-:W-:Y:S05]  /*3910*/  BSYNC B3 ;  /* 0x0000000000037941 */ /* 0x000fea0003800000 */
.L_x_5776:
[----:B------:R-:W-:Y:S02]  /*3920*/  ULDC.64 UR4, c[0x0][0x2d8] ;  /* 0x0000b60000047ab9 */ /* 0x000fe40000000a00 */
[----:B------:R-:W-:-:S04]  /*3930*/  IADD3 R84, P2, P6, R153, UR4, R46 ;  /* 0x0000000499547c10 */ /* 0x000fc8000fe5e02e */
[----:B------:R-:W-:-:S05]  /*3940*/  IADD3.X R85, R152, UR5, R21, P2, P6 ;  /* 0x0000000598557c10 */ /* 0x000fca00097ec415 */
[----:B--2---:R1:W-:Y:S04]  /*3950*/  STG.E.128 desc[UR60][R84.64], R52 ;  /* 0x0000003454007986 */ /* 0x0043e8000c101d3c */
.L_x_5775:
[----:B------:R-:W-:Y:S05]  /*3960*/  BSYNC B2 ;  /* 0x0000000000027941 */ /* 0x000fea0003800000 */
.L_x_5774:
[----:B------:R-:W-:Y:S05]  /*3970*/  @P1 BRA `(.L_x_5773) ;  /* 0x0000000400e41947 */ /* 0x000fea0003800000 */
[----:B------:R-:W-:Y:S01]  /*3980*/  LOP3.LUT P2, RZ, R229, 0x4, RZ, 0xc0, !PT ;  /* 0x00000004e5ff7812 */ /* 0x000fe2000784c0ff */
[C---:B-1----:R-:W-:Y:S01]  /*3990*/  VIADD R53, R155.reuse, 0x40 ;  /* 0x000000409b357836 */ /* 0x042fe20000000000 */
[----:B------:R-:W-:Y:S11]  /*39a0*/  BSSY B2, `(.L_x_5778) ;  /* 0x0000072000027945 */ /* 0x000ff60003800000 */
[----:B------:R-:W-:-:S02]  /*39b0*/  @P2 IADD3 R53, R155, -0x40, RZ ;  /* 0xffffffc09b352810 */ /* 0x000fc40007ffe0ff */
[----:B------:R-:W-:-:S03]  /*39c0*/  ISETP.GE.AND P2, PT, R230, R130, PT ;  /* 0x00000082e600720c */ /* 0x000fc60003f46270 */
[----:B------:R-:W-:-:S06]  /*39d0*/  IMAD.IADD R53, R16, 0x1, R53 ;  /* 0x0000000110357824 */ /* 0x000fcc00078e0235 */
[----:B------:R-:W1:Y:S04]  /*39e0*/  LDS.128 R52, [R53+0x20400] ;  /* 0x0204000035347984 */ /* 0x000e680000000c00 */
[----:B------:R-:W-:Y:S05]  /*39f0*/  @P2 BRA `(.L_x_5779) ;  /* 0x0000000400b02947 */ /* 0x000fea0003800000 */
[--C-:B------:R-:W-:Y:S02]  /*3a00*/  SHF.R.U32.HI R82, RZ, 0x8, R81.reuse ;  /* 0x00000008ff527819 */ /* 0x100fe40000011651 */
[--C-:B------:R-:W-:Y:S02]  /*3a10*/  SHF.R.U32.HI R157, RZ, 0x18, R81.reuse ;  /* 0x00000018ff9d7819 */ /* 0x100fe40000011651 */
[----:B------:R-:W-:Y:S02]  /*3a20*/  LOP3.LUT R80, R81, 0xff, RZ, 0xc0, !PT ;  /* 0x000000ff51507812 */ /* 0x000fe400078ec0ff */
[----:B------:R-:W-:Y:S02]  /*3a30*/  SHF.R.U32.HI R87, RZ, 0x10, R81 ;  /* 0x00000010ff577819 */ /* 0x000fe40000011651 */
[--C-:B------:R-:W-:Y:S02]  /*3a40*/  SHF.R.U32.HI R85, RZ, 0x8, R83.reuse ;  /* 0x00000008ff557819 */ /* 0x100fe40000011653 */
[----:B------:R-:W-:-:S02]  /*3a50*/  SHF.R.U32.HI R84, RZ, 0x18, R83 ;  /* 0x00000018ff547819 */ /* 0x000fc40000011653 */
[----:B------:R-:W-:Y:S01]  /*3a60*/  LOP3.LUT R81, R83, 0xff, RZ, 0xc0, !PT ;  /* 0x000000ff53517812 */ /* 0x000fe200078ec0ff */
[----:B------:R-:W-:Y:S01]  /*3a70*/  IMAD.SHL.U32 R85, R85, 0x100, RZ ;  /* 0x0000010055557824 */ /* 0x000fe200078e00ff */
[----:B------:R-:W-:Y:S01]  /*3a80*/  SHF.R.U32.HI R86, RZ, 0x10, R83 ;  /* 0x00000010ff567819 */ /* 0x000fe20000011653 */
[----:B------:R-:W-:Y:S01]  /*3a90*/  IMAD.SHL.U32 R83, R82, 0x100, RZ ;  /* 0x0000010052537824 */ /* 0x000fe200078e00ff */
[----:B------:R-:W-:Y:S02]  /*3aa0*/  PRMT R80, R157, 0x654, R80 ;  /* 0x000006549d507816 */ /* 0x000fe40000000050 */
[----:B------:R-:W-:Y:S01]  /*3ab0*/  PRMT R84, R84, 0x654, R81 ;  /* 0x0000065454547816 */ /* 0x000fe20000000051 */
[----:B-1----:R-:W-:Y:S01]  /*3ac0*/  IMAD.MOV.U32 R81, RZ, RZ, R53 ;  /* 0x000000ffff517224 */ /* 0x002fe200078e0035 */
[----:B------:R-:W-:Y:S01]  /*3ad0*/  LOP3.LUT R53, R80, 0xff00, R83, 0xf8, !PT ;  /* 0x0000ff0050357812 */ /* 0x000fe200078ef853 */
[----:B------:R-:W-:Y:S01]  /*3ae0*/  IMAD.U32 R80, R87, 0x10000, RZ ;  /* 0x0001000057507824 */ /* 0x000fe200078e00ff */
[----:B------:R-:W-:Y:S01]  /*3af0*/  MOV R82, R52 ;  /* 0x0000003400527202 */ /* 0x000fe20000000f00 */
[----:B------:R-:W-:Y:S01]  /*3b00*/  IMAD.U32 R86, R86, 0x10000, RZ ;  /* 0x0001000056567824 */ /* 0x000fe200078e00ff */
[----:B------:R-:W-:-:S02]  /*3b10*/  LOP3.LUT R85, R84, 0xff00, R85, 0xf8, !PT ;  /* 0x0000ff0054557812 */ /* 0x000fc400078ef855 */
        /* <DEDUP_REMOVED lines=34> */
[----:B------:R-:W-:-:S02]  /*3d40*/  HADD2.F32 R82, -RZ, R136.H1_H1 ;  /* 0x30000088ff527230 */ /* 0x000fc40000004100 */
[----:B------:R-:W-:Y:S02]  /*3d50*/  HADD2.F32 R154, -RZ, R154.H0_H0 ;  /* 0x2000009aff9a7230 */ /* 0x000fe40000004100 */
[----:B------:R-:W-:Y:S02]  /*3d60*/  HADD2.F32 R136, -RZ, R136.H0_H0 ;  /* 0x20000088ff887230 */ /* 0x000fe40000004100 */
[-C--:B------:R-:W-:Y:S01]  /*3d70*/  FFMA.FTZ R156, R85, R82.reuse, -R156 ;  /* 0x00000052559c7223 */ /* 0x080fe2000001089c */
        /* <DEDUP_REMOVED lines=8> */
[--C-:B------:R-:W-:Y:S01]  /*3e00*/  HADD2.F32 R86, -RZ, R85.reuse.H0_H0 ;  /* 0x20000055ff567230 */ /* 0x100fe20000004100 */
[-C--:B------:R-:W-:Y:S01]  /*3e10*/  F2FP.F16.E4M3.UNPACK_B R136, R53.reuse.H1 ;  /* 0x00000035ff88723e */ /* 0x080fe200030006ff */
        /* <DEDUP_REMOVED lines=42> */
.L_x_5779:
[----:B------:R-:W-:Y:S05]  /*40c0*/  BSYNC B2 ;  /* 0x0000000000027941 */ /* 0x000fea0003800000 */
.L_x_5778:
[----:B------:R-:W-:Y:S02]  /*40d0*/  ULDC.64 UR4, c[0x0][0x2d8] ;  /* 0x0000b60000047ab9 */ /* 0x000fe40000000a00 */
[----:B------:R-:W-:-:S04]  /*40e0*/  IADD3 R80, P2, P6, R15, UR4, R153 ;  /* 0x000000040f507c10 */ /* 0x000fc8000fe5e099 */
[----:B------:R-:W-:-:S05]  /*40f0*/  IADD3.X R81, R108, UR5, R152, P2, P6 ;  /* 0x000000056c517c10 */ /* 0x000fca00097ec498 */
[----:B-1----:R2:W-:Y:S04]  /*4100*/  STG.E.128 desc[UR60][R80.64], R52 ;  /* 0x0000003450007986 */ /* 0x0025e8000c101d3c */
.L_x_5773:
[----:B------:R-:W-:Y:S05]  /*4110*/  BSYNC B1 ;  /* 0x0000000000017941 */ /* 0x000fea0003800000 */
.L_x_5772:
        /* <DEDUP_REMOVED lines=22> */
[----:B------:R-:W-:Y:S01]  /*4280*/  IMAD.U32 R83, R83, 0x10000, RZ ;  /* 0x0001000053537824 */ /* 0x000fe200078e00ff */
[----:B--2---:R-:W-:Y:S02]  /*4290*/  MOV R76, R52 ;  /* 0x00000034004c7202 */ /* 0x004fe40000000f00 */
[----:B------:R-:W-:Y:S01]  /*42a0*/  LOP3.LUT R77, R77, 0xff00, R78, 0xf8, !PT ;  /* 0x0000ff004d4d7812 */ /* 0x000fe200078ef84e */
[----:B------:R-:W-:Y:S01]  /*42b0*/  IMAD.U32 R78, R84, 0x10000, RZ ;  /* 0x00010000544e7824 */ /* 0x000fe200078e00ff */
[----:B------:R-:W-:-:S02]  /*42c0*/  LOP3.LUT R82, R79, 0xff00, R82, 0xf8, !PT ;  /* 0x0000ff004f527812 */ /* 0x000fc400078ef852 */
        /* <DEDUP_REMOVED lines=90> */
.L_x_5785:
[----:B------:R-:W-:Y:S05]  /*4870*/  BSYNC B3 ;  /* 0x0000000000037941 */ /* 0x000fea0003800000 */
.L_x_5784:
[----:B------:R-:W-:Y:S02]  /*4880*/  ULDC.64 UR4, c[0x0][0x2d8] ;  /* 0x0000b60000047ab9 */ /* 0x000fe40000000a00 */
[----:B------:R-:W-:-:S04]  /*4890*/  IADD3 R76, P2, P3, R81, UR4, R46 ;  /* 0x00000004514c7c10 */ /* 0x000fc8000fb5e02e */
[----:B------:R-:W-:-:S05]  /*48a0*/  IADD3.X R77, R80, UR5, R21, P2, P3 ;  /* 0x00000005504d7c10 */ /* 0x000fca00097e6415 */
[----:B--2---:R2:W-:Y:S04]  /*48b0*/  STG.E.128 desc[UR60][R76.64], R52 ;  /* 0x000000344c007986 */ /* 0x0045e8000c101d3c */
.L_x_5783:
[----:B------:R-:W-:Y:S05]  /*48c0*/  BSYNC B2 ;  /* 0x0000000000027941 */ /* 0x000fea0003800000 */
.L_x_5782:
[----:B------:R-:W-:Y:S05]  /*48d0*/  @P1 BRA `(.L_x_5781) ;  /* 0x0000000400e01947 */ /* 0x000fea0003800000 */
[----:B------:R-:W-:Y:S01]  /*48e0*/  LOP3.LUT P2, RZ, R229, 0x4, RZ, 0xc0, !PT ;  /* 0x00000004e5ff7812 */ /* 0x000fe2000784c0ff */
[C---:B-12---:R-:W-:Y:S01]  /*48f0*/  VIADD R53, R155.reuse, 0x40 ;  /* 0x000000409b357836 */ /* 0x046fe20000000000 */
[----:B------:R-:W-:Y:S11]  /*4900*/  BSSY B2, `(.L_x_5786) ;  /* 0x0000071000027945 */ /* 0x000ff60003800000 */
[----:B------:R-:W-:Y:S01]  /*4910*/  @P2 VIADD R53, R155, 0xffffffc0 ;  /* 0xffffffc09b352836 */ /* 0x000fe20000000000 */
[----:B------:R-:W-:-:S04]  /*4920*/  ISETP.GE.AND P2, PT, R230, R130, PT ;  /* 0x00000082e600720c */ /* 0x000fc80003f46270 */
[----:B------:R-:W-:-:S06]  /*4930*/  IADD3 R53, R16, R53, RZ ;  /* 0x0000003510357210 */ /* 0x000fcc0007ffe0ff */
[----:B------:R-:W1:Y:S03]  /*4940*/  LDS.128 R52, [R53+0x22400] ;  /* 0x0224000035347984 */ /* 0x000e660000000c00 */
[----:B------:R-:W-:Y:S05]  /*4950*/  @P2 BRA `(.L_x_5787) ;  /* 0x0000000400ac2947 */ /* 0x000fea0003800000 */
        /* <DEDUP_REMOVED lines=12> */
[----:B-1----:R-:W-:Y:S01]  /*4a20*/  IMAD.MOV.U32 R72, RZ, RZ, R52 ;  /* 0x000000ffff487224 */ /* 0x002fe200078e0034 */
        /* <DEDUP_REMOVED lines=83> */
[-C--:B------:R-:W-:Y:S01]  /*4f60*/  FMUL.FTZ R74, R54, R83.reuse ;  /* 0x00000053364a7220 */ /* 0x080fe20000410000 */
[----:B------:R-:W-:Y:S01]  /*4f70*/  FMUL.FTZ R83, R55, R83 ;  /* 0x0000005337537220 */ /* 0x000fe20000410000 */
        /* <DEDUP_REMOVED lines=9> */
.L_x_5787:
[----:B------:R-:W-:Y:S05]  /*5010*/  BSYNC B2 ;  /* 0x0000000000027941 */ /* 0x000fea0003800000 */
.L_x_5786:
[----:B------:R-:W-:Y:S02]  /*5020*/  ULDC.64 UR4, c[0x0][0x2d8] ;  /* 0x0000b60000047ab9 */ /* 0x000fe40000000a00 */
[----:B------:R-:W-:-:S04]  /*5030*/  IADD3 R72, P2, P3, R15, UR4, R81 ;  /* 0x000000040f487c10 */ /* 0x000fc8000fb5e051 */
[----:B------:R-:W-:-:S05]  /*5040*/  IADD3.X R73, R108, UR5, R80, P2, P3 ;  /* 0x000000056c497c10 */ /* 0x000fca00097e6450 */
[----:B-1----:R3:W-:Y:S04]  /*5050*/  STG.E.128 desc[UR60][R72.64], R52 ;  /* 0x0000003448007986 */ /* 0x0027e8000c101d3c */
.L_x_5781:
[----:B------:R-:W-:Y:S05]  /*5060*/  BSYNC B1 ;  /* 0x0000000000017941 */ /* 0x000fea0003800000 */
.L_x_5780:
        /* <DEDUP_REMOVED lines=118> */
.L_x_5793:
[----:B------:R-:W-:Y:S05]  /*57d0*/  BSYNC B3 ;  /* 0x0000000000037941 */ /* 0x000fea0003800000 */
.L_x_5792:
[----:B------:R-:W-:Y:S02]  /*57e0*/  ULDC.64 UR4, c[0x0][0x2d8] ;  /* 0x0000b60000047ab9 */ /* 0x000fe40000000a00 */
[----:B------:R-:W-:-:S04]  /*57f0*/  IADD3 R68, P2, P3, R73, UR4, R46 ;  /* 0x0000000449447c10 */ /* 0x000fc8000fb5e02e */
[----:B------:R-:W-:-:S05]  /*5800*/  IADD3.X R69, R72, UR5, R21, P2, P3 ;  /* 0x0000000548457c10 */ /* 0x000fca00097e6415 */
[----:B--2---:R3:W-:Y:S04]  /*5810*/  STG.E.128 desc[UR60][R68.64], R52 ;  /* 0x0000003444007986 */ /* 0x0047e8000c101d3c */
.L_x_5791:
[----:B------:R-:W-:Y:S05]  /*5820*/  BSYNC B2 ;  /* 0x0000000000027941 */ /* 0x000fea0003800000 */
.L_x_5790:
[----:B------:R-:W-:Y:S05]  /*5830*/  @P1 BRA `(.L_x_5789) ;  /* 0x0000000400e01947 */ /* 0x000fea0003800000 */
[----:B------:R-:W-:Y:S01]  /*5840*/  LOP3.LUT P2, RZ, R229, 0x4, RZ, 0xc0, !PT ;  /* 0x00000004e5ff7812 */ /* 0x000fe2000784c0ff */
[C---:B-123--:R-:W-:Y:S01]  /*5850*/  VIADD R53, R155.reuse, 0x40 ;  /* 0x000000409b357836 */ /* 0x04efe20000000000 */
[----:B------:R-:W-:Y:S11]  /*5860*/  BSSY B2, `(.L_x_5794) ;  /* 0x0000071000027945 */ /* 0x000ff60003800000 */
[----:B------:R-:W-:Y:S01]  /*5870*/  @P2 VIADD R53, R155, 0xffffffc0 ;  /* 0xffffffc09b352836 */ /* 0x000fe20000000000 */
[----:B------:R-:W-:-:S03]  /*5880*/  ISETP.GE.AND P2, PT, R230, R130, PT ;  /* 0x00000082e600720c */ /* 0x000fc60003f46270 */
[----:B------:R-:W-:-:S06]  /*5890*/  IMAD.IADD R53, R16, 0x1, R53 ;  /* 0x0000000110357824 */ /* 0x000fcc00078e0235 */
[----:B------:R-:W1:Y:S04]  /*58a0*/  LDS.128 R52, [R53+0x24400] ;  /* 0x0244000035347984 */ /* 0x000e680000000c00 */
[----:B------:R-:W-:Y:S05]  /*58b0*/  @P2 BRA `(.L_x_5795) ;  /* 0x0000000400ac2947 */ /* 0x000fea0003800000 */
        /* <DEDUP_REMOVED lines=10> */
[----:B------:R-:W-:Y:S01]  /*5960*/  IMAD.U32 R70, R70, 0x10000, RZ ;  /* 0x0001000046467824 */ /* 0x000fe200078e00ff */
[----:B------:R-:W-:Y:S01]  /*5970*/  PRMT R65, R75, 0x654, R64 ;  /* 0x000006544b417816 */ /* 0x000fe20000000040 */
[----:B-1----:R-:W-:Y:S01]  /*5980*/  IMAD.MOV.U32 R64, RZ, RZ, R52 ;  /* 0x000000ffff407224 */ /* 0x002fe200078e0034 */
[----:B------:R-:W-:Y:S02]  /*5990*/  SHF.L.U32 R68, R68, 0x8, RZ ;  /* 0x0000000844447819 */ /* 0x000fe400000006ff */
[----:B------:R-:W-:Y:S01]  /*59a0*/  LOP3.LUT R65, R65, 0xff00, R66, 0xf8, !PT ;  /* 0x0000ff0041417812 */ /* 0x000fe200078ef842 */
[----:B------:R-:W-:Y:S01]  /*59b0*/  IMAD.U32 R66, R71, 0x10000, RZ ;  /* 0x0001000047427824 */ /* 0x000fe200078e00ff */
[----:B------:R-:W-:-:S02]  /*59c0*/  LOP3.LUT R67, R67, 0xff00, R68, 0xf8, !PT ;  /* 0x0000ff0043437812 */ /* 0x000fc400078ef844 */
[----:B------:R-:W-:Y:S02]  /*59d0*/  F2FP.F16.E4M3.UNPACK_B R68, R143.H1 ;  /* 0x0000008fff44723e */ /* 0x000fe400030006ff */
[-C--:B------:R-:W-:Y:S02]  /*59e0*/  F2FP.F16.E4M3.UNPACK_B R52, R53.reuse ;  /* 0x00000035ff34723e */ /* 0x080fe400020006ff */
[----:B------:R-:W-:Y:S01]  /*59f0*/  F2FP.F16.E4M3.UNPACK_B R53, R53.H1 ;  /* 0x00000035ff35723e */ /* 0x000fe200030006ff */
[--C-:B------:R-:W-:Y:S01]  /*5a00*/  HADD2.F32 R71, -RZ, R68.reuse.H1_H1 ;  /* 0x30000044ff477230 */ /* 0x100fe20000004100 */
[----:B------:R-:W-:Y:S01]  /*5a10*/  LOP3.LUT R74, R67, 0xff0000, R70, 0xf8, !PT ;  /* 0x00ff0000434a7812 */ /* 0x000fe200078ef846 */
[----:B------:R-:W-:Y:S01]  /*5a20*/  HADD2.F32 R70, -RZ, R68.H0_H0 ;  /* 0x20000044ff467230 */ /* 0x000fe20000004100 */
[----:B------:R-:W-:Y:S01]  /*5a30*/  LOP3.LUT R69, R65, 0xff0000, R66, 0xf8, !PT ;  /* 0x00ff000041457812 */ /* 0x000fe200078ef842 */
[--C-:B------:R-:W-:Y:S01]  /*5a40*/  HADD2.F32 R65, -RZ, R52.reuse.H1_H1 ;  /* 0x30000034ff417230 */ /* 0x100fe20000004100 */
[----:B------:R-:W-:Y:S01]  /*5a50*/  F2FP.F16.E4M3.UNPACK_B R67, R137.H1 ;  /* 0x00000089ff43723e */ /* 0x000fe200030006ff */
[----:B------:R-:W-:Y:S01]  /*5a60*/  HADD2.F32 R66, -RZ, R53.H1_H1 ;  /* 0x30000035ff427230 */ /* 0x000fe20000004100 */
[----:B------:R-:W-:Y:S01]  /*5a70*/  F2FP.F16.E4M3.UNPACK_B R143, R143 ;  /* 0x0000008fff8f723e */ /* 0x000fe200020006ff */
[----:B------:R-:W-:-:S02]  /*5a80*/  HADD2.F32 R52, -RZ, R52.H0_H0 ;  /* 0x20000034ff347230 */ /* 0x000fc40000004100 */
[-C--:B------:R-:W-:Y:S01]  /*5a90*/  FMUL.FTZ R75, R65, R70.reuse ;  /* 0x00000046414b7220 */ /* 0x080fe20000410000 */
[----:B------:R-:W-:Y:S02]  /*5aa0*/  HADD2.F32 R68, -RZ, R67.H0_H0 ;  /* 0x20000043ff447230 */ /* 0x000fe40000004100 */
[----:B------:R-:W-:Y:S01]  /*5ab0*/  FMUL.FTZ R76, R66, R71 ;  /* 0x00000047424c7220 */ /* 0x000fe20000410000 */
[----:B------:R-:W-:Y:S02]  /*5ac0*/  HADD2.F32 R53, -RZ, R53.H0_H0 ;  /* 0x20000035ff357230 */ /* 0x000fe40000004100 */
[C---:B------:R-:W-:Y:S01]  /*5ad0*/  FMUL.FTZ R70, R52.reuse, R70 ;  /* 0x0000004634467220 */ /* 0x040fe20000410000 */
[----:B------:R-:W-:Y:S02]  /*5ae0*/  HADD2.F32 R67, -RZ, R67.H1_H1 ;  /* 0x30000043ff437230 */ /* 0x000fe40000004100 */
[-C--:B------:R-:W-:Y:S01]  /*5af0*/  FFMA.FTZ R52, R52, R68.reuse, -R75 ;  /* 0x0000004434347223 */ /* 0x080fe2000001084b */
[----:B------:R-:W-:Y:S01]  /*5b00*/  F2FP.F16.E4M3.UNPACK_B R137, R137 ;  /* 0x00000089ff89723e */ /* 0x000fe200020006ff */
[----:B------:R-:W-:Y:S01]  /*5b10*/  FMUL.FTZ R71, R53, R71 ;  /* 0x0000004735477220 */ /* 0x000fe20000410000 */
[----:B------:R-:W-:Y:S01]  /*5b20*/  FFMA.FTZ R77, R65, R68, R70 ;  /* 0x00000044414d7223 */ /* 0x000fe20000010046 */
        /* <DEDUP_REMOVED lines=68> */
.L_x_5795:
[----:B------:R-:W-:Y:S05]  /*5f70*/  BSYNC B2 ;  /* 0x0000000000027941 */ /* 0x000fea0003800000 */
.L_x_5794:
[----:B------:R-:W-:Y:S02]  /*5f80*/  ULDC.64 UR4, c[0x0][0x2d8] ;  /* 0x0000b60000047ab9 */ /* 0x000fe40000000a00 */
[----:B------:R-:W-:-:S04]  /*5f90*/  IADD3 R64, P2, P3, R15, UR4, R73 ;  /* 0x000000040f407c10 */ /* 0x000fc8000fb5e049 */
[----:B------:R-:W-:-:S05]  /*5fa0*/  IADD3.X R65, R108, UR5, R72, P2, P3 ;  /* 0x000000056c417c10 */ /* 0x000fca00097e6448 */
[----:B-1----:R4:W-:Y:S04]  /*5fb0*/  STG.E.128 desc[UR60][R64.64], R52 ;  /* 0x0000003440007986 */ /* 0x0029e8000c101d3c */
.L_x_5789:
[----:B------:R-:W-:Y:S05]  /*5fc0*/  BSYNC B1 ;  /* 0x0000000000017941 */ /* 0x000fea0003800000 */
.L_x_5788:
        /* <DEDUP_REMOVED lines=116> */
.L_x_5800:
[----:B------:R-:W-:Y:S05]  /*6710*/  BSYNC B2 ;  /* 0x0000000000027941 */ /* 0x000fea0003800000 */
.L_x_5799:
[----:B------:R-:W-:Y:S02]  /*6720*/  ULDC.64 UR4, c[0x0][0x2d8] ;  /* 0x0000b60000047ab9 */ /* 0x000fe40000000a00 */
[----:B------:R-:W-:-:S04]  /*6730*/  IADD3 R60, P2, P3, R128, UR4, R46 ;  /* 0x00000004803c7c10 */ /* 0x000fc8000fb5e02e */
[----:B------:R-:W-:-:S05]  /*6740*/  IADD3.X R61, R131, UR5, R21, P2, P3 ;  /* 0x00000005833d7c10 */ /* 0x000fca00097e6415 */
[----:B--2---:R1:W-:Y:S04]  /*6750*/  STG.E.128 desc[UR60][R60.64], R52 ;  /* 0x000000343c007986 */ /* 0x0043e8000c101d3c */
.L_x_5798:
[----:B------:R-:W-:Y:S05]  /*6760*/  BSYNC B1 ;  /* 0x0000000000017941 */ /* 0x000fea0003800000 */
.L_x_5797:
[----:B------:R-:W-:Y:S05]  /*6770*/  @P1 BRA `(.L_x_5796) ;  /* 0x0000005400c81947 */ /* 0x000fea0003800000 */
[----:B------:R-:W-:Y:S01]  /*6780*/  LOP3.LUT P2, RZ, R229, 0x4, RZ, 0xc0, !PT ;  /* 0x00000004e5ff7812 */ /* 0x000fe2000784c0ff */
[C---:B-1234-:R-:W-:Y:S01]  /*6790*/  VIADD R53, R155.reuse, 0x40 ;  /* 0x000000409b357836 */ /* 0x05efe20000000000 */
[----:B------:R-:W-:Y:S11]  /*67a0*/  BSSY B1, `(.L_x_5801) ;  /* 0x0000071000017945 */ /* 0x000ff60003800000 */
[----:B------:R-:W-:-:S02]  /*67b0*/  @P2 IADD3 R53, R155, -0x40, RZ ;  /* 0xffffffc09b352810 */ /* 0x000fc40007ffe0ff */
[----:B------:R-:W-:-:S03]  /*67c0*/  ISETP.GE.AND P2, PT, R230, R130, PT ;  /* 0x00000082e600720c */ /* 0x000fc60003f46270 */
[----:B------:R-:W-:-:S06]  /*67d0*/  IMAD.IADD R53, R16, 0x1, R53 ;  /* 0x0000000110357824 */ /* 0x000fcc00078e0235 */
[----:B------:R-:W1:Y:S04]  /*67e0*/  LDS.128 R52, [R53+0x26400] ;  /* 0x0264000035347984 */ /* 0x000e680000000c00 */
[----:B------:R-:W-:Y:S05]  /*67f0*/  @P2 BRA `(.L_x_5802) ;  /* 0x0000000400ac2947 */ /* 0x000fea0003800000 */
[----:B------:R-:W-:Y:S01]  /*6800*/  SHF.R.U32.HI R62, RZ, 0x8, R57 ;  /* 0x00000008ff3e7819 */ /* 0x000fe20000011639 */
[----:B-1----:R-:W-:Y:S01]  /*6810*/  IMAD.MOV.U32 R58, RZ, RZ, R55 ;  /* 0x000000ffff3a7224 */ /* 0x002fe200078e0037 */
        /* <DEDUP_REMOVED lines=105> */
.L_x_5802:
[----:B------:R-:W-:Y:S05]  /*6eb0*/  BSYNC B1 ;  /* 0x0000000000017941 */ /* 0x000fea0003800000 */
.L_x_5801:
[----:B------:R-:W-:Y:S02]  /*6ec0*/  ULDC.64 UR4, c[0x0][0x2d8] ;  /* 0x0000b60000047ab9 */ /* 0x000fe40000000a00 */
[----:B------:R-:W-:-:S04]  /*6ed0*/  IADD3 R56, P2, P3, R15, UR4, R128 ;  /* 0x000000040f387c10 */ /* 0x000fc8000fb5e080 */
[----:B------:R-:W-:-:S05]  /*6ee0*/  IADD3.X R57, R108, UR5, R131, P2, P3 ;  /* 0x000000056c397c10 */ /* 0x000fca00097e6483 */
[----:B-1----:R1:W-:Y:S01]  /*6ef0*/  STG.E.128 desc[UR60][R56.64], R52 ;  /* 0x0000003438007986 */ /* 0x0023e2000c101d3c */
[----:B------:R-:W-:Y:S05]  /*6f00*/  BRA `(.L_x_5796) ;  /* 0x0000004c00e47947 */ /* 0x000fea0003800000 */
.L_x_5760:
[----:B------:R-:W2:Y:S01]  /*6f10*/  LDL R56, [R1+0x44] ;  /* 0x0000440001387983 */ /* 0x000ea20000100800 */
[C---:B------:R-:W-:Y:S01]  /*6f20*/  ISETP.GE.AND P5, PT, R228.reuse, R120, PT ;  /* 0x00000078e400720c */ /* 0x040fe20003fa6270 */
[C---:B------:R-:W-:Y:S01]  /*6f30*/  VIADD R64, R228.reuse, 0x40 ;  /* 0x00000040e4407836 */ /* 0x040fe20000000000 */
[----:B------:R-:W-:Y:S02]  /*6f40*/  IADD3 R66, R228, 0x80, RZ ;  /* 0x00000080e4427810 */ /* 0x000fe40007ffe0ff */
[----:B------:R-:W-:Y:S02]  /*6f50*/  ISETP.GE.OR P5, PT, R18, R130, P5 ;  /* 0x000000821200720c */ /* 0x000fe40002fa6670 */
[----:B------:R-:W-:-:S11]  /*6f60*/  P2R R65, PR, RZ, 0x1 ;  /* 0x00000001ff417803 */ /* 0x000fd60000000000 */
[----:B------:R-:W0:Y:S08]  /*6f70*/  @!P5 LDC.64 R60, c[0x0][0x3c8] ;  /* 0x0000f200ff3cdb82 */ /* 0x000e300000000a00 */
[----:B------:R-:W1:Y:S01]  /*6f80*/  @!P5 LDC.64 R62, c[0x0][0x3e0] ;  /* 0x0000f800ff3edb82 */ /* 0x000e620000000a00 */
[----:B0-----:R-:W-:-:S04]  /*6f90*/  @!P5 IADD3 R60, P2, P3, R92, R60, R52 ;  /* 0x0000003c5c3cd210 */ /* 0x001fc80007b5e034 */
[----:B------:R-:W-:Y:S02]  /*6fa0*/  @!P5 IADD3.X R61, R31, R61, R127, P2, P3 ;  /* 0x0000003d1f3dd210 */ /* 0x000fe400017e647f */
[----:B------:R-:W-:Y:S02]  /*6fb0*/  CS2R R74, SRZ ;  /* 0x00000000004a7805 */ /* 0x000fe4000001ff00 */
[----:B------:R-:W-:Y:S02]  /*6fc0*/  CS2R R78, SRZ ;  /* 0x00000000004e7805 */ /* 0x000fe4000001ff00 */
[----:B------:R-:W-:Y:S02]  /*6fd0*/  CS2R R76, SRZ ;  /* 0x00000000004c7805 */ /* 0x000fe4000001ff00 */
[----:B------:R-:W-:Y:S02]  /*6fe0*/  CS2R R82, SRZ ;  /* 0x0000000000527805 */ /* 0x000fe4000001ff00 */
[----:B------:R-:W-:-:S02]  /*6ff0*/  CS2R R80, SRZ ;  /* 0x0000000000507805 */ /* 0x000fc4000001ff00 */
[----:B--2---:R-:W-:Y:S01]  /*7000*/  R2UR UR4, R56 ;  /* 0x00000000380472ca */ /* 0x004fe200000e0000 */
[----:B------:R-:W-:-:S05]  /*7010*/  VIADD R56, R228, 0xc0 ;  /* 0x000000c0e4387836 */ /* 0x000fca0000000000 */
        /* <DEDUP_REMOVED lines=12> */
[----:B------:R-:W0:Y:S03]  /*70e0*/  @!P2 LDC.64 R56, c[0x0][0x3e8] ;  /* 0x0000fa00ff38ab82 */ /* 0x000e260000000a00 */
[----:B------:R-:W2:Y:S01]  /*70f0*/  @!P2 LDG.E.128 R76, desc[UR60][R84.64] ;  /* 0x0000003c544ca981 */ /* 0x000ea2000c1e1d00 */
[----:B0-----:R-:W-:-:S04]  /*7100*/  @!P2 IMAD.WIDE.U32 R58, R56, 0xc0, R54 ;  /* 0x000000c0383aa825 */ /* 0x001fc800078e0036 */
[----:B------:R-:W-:Y:S01]  /*7110*/  @!P2 IMAD R57, R57, 0xc0, RZ ;  /* 0x000000c03939a824 */ /* 0x000fe200078e02ff */
[----:B---3--:R-:W-:-:S03]  /*7120*/  @!P2 IADD3 R86, P3, P4, R98, R86, R58 ;  /* 0x000000566256a210 */ /* 0x008fc60007c7e03a */
[----:B------:R-:W-:-:S05]  /*7130*/  @!P2 IMAD.IADD R56, R59, 0x1, R57 ;  /* 0x000000013b38a824 */ /* 0x000fca00078e0239 */
[----:B------:R-:W-:Y:S02]  /*7140*/  @!P2 IADD3.X R87, R29, R87, R56, P3, P4 ;  /* 0x000000571d57a210 */ /* 0x000fe40001fe8438 */
[----:B-1----:R-:W-:-:S03]  /*7150*/  @!P5 IADD3 R62, P3, P4, R98, R62, R54 ;  /* 0x0000003e623ed210 */ /* 0x002fc60007c7e036 */
[----:B------:R-:W3:Y:S01]  /*7160*/  @!P2 LDG.E.128 R80, desc[UR60][R86.64] ;  /* 0x0000003c5650a981 */ /* 0x000ee2000c1e1d00 */
        /* <DEDUP_REMOVED lines=10> */
[----:B------:R-:W4:Y:S03]  /*7210*/  @!P3 LDC.64 R72, c[0x0][0x3c8] ;  /* 0x0000f200ff48bb82 */ /* 0x000f260000000a00 */
[----:B------:R-:W-:Y:S02]  /*7220*/  @!P3 IADD3.X R56, R31, R11, R127, P0, P6 ;  /* 0x0000000b1f38b210 */ /* 0x000fe400007ec47f */
[----:B------:R-:W-:-:S03]  /*7230*/  @!P4 IADD3 R57, P0, P6, R98, R54, R6 ;  /* 0x000000366239c210 */ /* 0x000fc60007e1e006 */
[----:B------:R-:W5:Y:S01]  /*7240*/  @!P3 LDC.64 R88, c[0x0][0x3e0] ;  /* 0x0000f800ff58bb82 */ /* 0x000f620000000a00 */
[----:B------:R-:W-:Y:S02]  /*7250*/  @!P4 IADD3.X R58, R29, R111, R8, P0, P6 ;  /* 0x0000006f1d3ac210 */ /* 0x000fe400007ec408 */
[----:B------:R-:W-:-:S04]  /*7260*/  @!P3 IADD3 R55, P0, P6, R98, R5, R54 ;  /* 0x000000056237b210 */ /* 0x000fc80007e1e036 */
[----:B------:R-:W-:Y:S02]  /*7270*/  @!P3 IADD3.X R52, R29, R7, R111, P0, P6 ;  /* 0x000000071d34b210 */ /* 0x000fe400007ec46f */
[----:B0-----:R-:W-:Y:S02]  /*7280*/  @!P4 IADD3 R68, P6, R59, R68, RZ ;  /* 0x000000443b44c210 */ /* 0x001fe40007fde0ff */
[----:B------:R-:W-:Y:S02]  /*7290*/  CS2R R66, SRZ ;  /* 0x0000000000427805 */ /* 0x000fe4000001ff00 */
[----:B------:R-:W-:Y:S01]  /*72a0*/  ISETP.NE.AND P0, PT, R65, RZ, PT ;  /* 0x000000ff4100720c */ /* 0x000fe20003f05270 */
[----:B------:R-:W-:Y:S01]  /*72b0*/  @!P4 IMAD.X R69, R64, 0x1, R69, P6 ;  /* 0x000000014045c824 */ /* 0x000fe200030e0645 */
[----:B-1----:R-:W-:-:S05]  /*72c0*/  @!P4 IADD3 R70, P6, R57, R70, RZ ;  /* 0x000000463946c210 */ /* 0x002fca0007fde0ff */
[----:B------:R-:W-:Y:S01]  /*72d0*/  @!P4 IMAD.X R71, R58, 0x1, R71, P6 ;  /* 0x000000013a47c824 */ /* 0x000fe200030e0647 */
[----:B----4-:R-:W-:Y:S02]  /*72e0*/  @!P3 IADD3 R72, P6, R53, R72, RZ ;  /* 0x000000483548b210 */ /* 0x010fe40007fde0ff */
[----:B------:R-:W-:-:S03]  /*72f0*/  CS2R R58, SRZ ;  /* 0x00000000003a7805 */ /* 0x000fc6000001ff00 */
[----:B------:R-:W-:Y:S01]  /*7300*/  @!P3 IMAD.X R73, R56, 0x1, R73, P6 ;  /* 0x000000013849b824 */ /* 0x000fe200030e0649 */
[----:B-----5:R-:W-:Y:S02]  /*7310*/  @!P3 IADD3 R88, P6, R55, R88, RZ ;  /* 0x000000583758b210 */ /* 0x020fe40007fde0ff */
[----:B------:R-:W-:Y:S02]  /*7320*/  CS2R R54, SRZ ;  /* 0x0000000000367805 */ /* 0x000fe4000001ff00 */
[----:B------:R-:W-:Y:S01]  /*7330*/  CS2R R56, SRZ ;  /* 0x0000000000387805 */ /* 0x000fe2000001ff00 */
[----:B------:R-:W-:Y:S01]  /*7340*/  @!P3 IMAD.X R89, R52, 0x1, R89, P6 ;  /* 0x000000013459b824 */ /* 0x000fe200030e0659 */
[----:B------:R-:W-:Y:S02]  /*7350*/  CS2R R52, SRZ ;  /* 0x0000000000347805 */ /* 0x000fe4000001ff00 */
[----:B------:R-:W-:Y:S02]  /*7360*/  CS2R R64, SRZ ;  /* 0x0000000000407805 */ /* 0x000fe4000001ff00 */
[----:B------:R0:W4:Y:S04]  /*7370*/  @!P5 LDG.E.128 R56, desc[UR60][R62.64] ;  /* 0x0000003c3e38d981 */ /* 0x000128000c1e1d00 */
[----:B------:R1:W5:Y:S04]  /*7380*/  @!P5 LDG.E.128 R52, desc[UR60][R60.64] ;  /* 0x0000003c3c34d981 */ /* 0x000368000c1e1d00 */
[----:B------:R1:W5:Y:S01]  /*7390*/  @!P4 LDG.E.128 R64, desc[UR60][R70.64] ;  /* 0x0000003c4640c981 */ /* 0x000362000c1e1d00 */
[----:B0-----:R-:W-:-:S02]  /*73a0*/  CS2R R62, SRZ ;  /* 0x00000000003e7805 */ /* 0x001fc4000001ff00 */
[----:B-1----:R-:W-:Y:S02]  /*73b0*/  CS2R R60, SRZ ;  /* 0x00000000003c7805 */ /* 0x002fe4000001ff00 */
[----:B------:R-:W-:-:S04]  /*73c0*/  CS2R R70, SRZ ;  /* 0x0000000000467805 */ /* 0x000fc8000001ff00 */
[----:B------:R0:W5:Y:S02]  /*73d0*/  @!P4 LDG.E.128 R60, desc[UR60][R68.64] ;  /* 0x0000003c443cc981 */ /* 0x000164000c1e1d00 */
[----:B0-----:R-:W-:-:S06]  /*73e0*/  CS2R R68, SRZ ;  /* 0x0000000000447805 */ /* 0x001fcc000001ff00 */
[----:B------:R0:W5:Y:S02]  /*73f0*/  @!P3 LDG.E.128 R68, desc[UR60][R72.64] ;  /* 0x0000003c4844b981 */ /* 0x000164000c1e1d00 */
[----:B0-----:R-:W-:-:S06]  /*7400*/  CS2R R72, SRZ ;  /* 0x0000000000487805 */ /* 0x001fcc000001ff00 */
[----:B------:R-:W5:Y:S01]  /*7410*/  @!P3 LDG.E.128 R72, desc[UR60][R88.64] ;  /* 0x0000003c5848b981 */ /* 0x000f62000c1e1d00 */
[----:B------:R-:W-:-:S06]  /*7420*/  UISETP.NE.AND UP0, UPT, UR4, 0x3, UPT ;  /* 0x000000030400788c */ /* 0x000fcc000bf05270 */
[----:B------:R-:W-:Y:S02]  /*7430*/  PLOP3.LUT P5, PT, PT, PT, UP0, 0x80, 0x0 ;  /* 0x000000000000781c */ /* 0x000fe40003faf008 */
[----:B------:R-:W-:Y:S01]  /*7440*/  ISETP.GE.AND P2, PT, R18, R130, PT ;  /* 0x000000821200720c */ /* 0x000fe20003f46270 */
[----:B--2---:R-:W-:Y:S02]  /*7450*/  IMAD.MOV.U32 R143, RZ, RZ, R78 ;  /* 0x000000ffff8f7224 */ /* 0x004fe400078e004e */
[----:B------:R-:W-:Y:S02]  /*7460*/  IMAD.MOV.U32 R144, RZ, RZ, R76 ;  /* 0x000000ffff907224 */ /* 0x000fe400078e004c */
[----:B---3--:R-:W-:Y:S01]  /*7470*/  IMAD.MOV.U32 R145, RZ, RZ, R82 ;  /* 0x000000ffff917224 */ /* 0x008fe200078e0052 */
[----:B------:R-:W-:Y:S01]  /*7480*/  MOV R146, R80 ;  /* 0x0000005000927202 */ /* 0x000fe20000000f00 */
[----:B----4-:R-:W-:Y:S02]  /*7490*/  IMAD.MOV.U32 R161, RZ, RZ, R58 ;  /* 0x000000ffffa17224 */ /* 0x010fe400078e003a */
[----:B------:R-:W-:Y:S01]  /*74a0*/  IMAD.MOV.U32 R163, RZ, RZ, R56 ;  /* 0x000000ffffa37224 */ /* 0x000fe200078e0038 */
[----:B-----5:R-:W-:Y:S01]  /*74b0*/  MOV R160, R54 ;  /* 0x0000003600a07202 */ /* 0x020fe20000000f00 */
[----:B------:R-:W-:-:S02]  /*74c0*/  IMAD.MOV.U32 R162, RZ, RZ, R52 ;  /* 0x000000ffffa27224 */ /* 0x000fc400078e0034 */
[----:B------:R-:W-:Y:S02]  /*74d0*/  IMAD.MOV.U32 R155, RZ, RZ, R66 ;  /* 0x000000ffff9b7224 */ /* 0x000fe400078e0042 */
[----:B------:R-:W-:Y:S02]  /*74e0*/  IMAD.MOV.U32 R156, RZ, RZ, R64 ;  /* 0x000000ffff9c7224 */ /* 0x000fe400078e0040 */
[----:B------:R-:W-:Y:S01]  /*74f0*/  IMAD.MOV.U32 R153, RZ, RZ, R62 ;  /* 0x000000ffff997224 */ /* 0x000fe200078e003e */
[----:B------:R-:W-:Y:S01]  /*7500*/  MOV R154, R60 ;  /* 0x0000003c009a7202 */ /* 0x000fe20000000f00 */
[----:B------:R-:W-:Y:S02]  /*7510*/  IMAD.MOV.U32 R149, RZ, RZ, R70 ;  /* 0x000000ffff957224 */ /* 0x000fe400078e0046 */
[----:B------:R-:W-:Y:S01]  /*7520*/  IMAD.MOV.U32 R150, RZ, RZ, R68 ;  /* 0x000000ffff967224 */ /* 0x000fe200078e0044 */
[----:B------:R-:W-:Y:S01]  /*7530*/  MOV R151, R74 ;  /* 0x0000004a00977202 */ /* 0x000fe20000000f00 */
[----:B------:R-:W-:Y:S01]  /*7540*/  IMAD.MOV.U32 R152, RZ, RZ, R72 ;  /* 0x000000ffff987224 */ /* 0x000fe200078e0048 */
[----:B------:R-:W-:Y:S06]  /*7550*/  @!P5 BRA `(.L_x_5803) ;  /* 0x000000000004d947 */ /* 0x000fec0003800000 */
[----:B------:R-:W-:Y:S01]  /*7560*/  BPT.TRAP 0x1 ;  /* 0x000000040000795c */ /* 0x000fe20000300000 */
.L_x_5803:
[----:B------:R-:W-:Y:S01]  /*7570*/  IMAD R111, R17, 0x8, R16 ;  /* 0x00000008116f7824 */ /* 0x000fe200078e0210 */
[----:B------:R-:W-:Y:S01]  /*7580*/  SHF.L.U32 R127, R231, 0x1f, RZ ;  /* 0x0000001fe77f7819 */ /* 0x000fe200000006ff */
[----:B------:R-:W0:Y:S01]  /*7590*/  LDC R147, c[0x0][0x2e4] ;  /* 0x0000b900ff937b82 */ /* 0x000e220000000800 */
[----:B------:R-:W-:Y:S01]  /*75a0*/  IMAD.MOV.U32 R129, RZ, RZ, R131 ;  /* 0x000000ffff817224 */ /* 0x000fe200078e0083 */
[----:B------:R-:W-:Y:S01]  /*75b0*/  BSSY B1, `(.L_x_5804) ;  /* 0x0000005000017945 */ /* 0x000fe20003800000 */
[----:B------:R-:W1:Y:S05]  /*75c0*/  SYNCS.PHASECHK.TRANS64.TRYWAIT P3, [R111+URZ+0x2e890], R127 ;  /* 0x02e8907f6f0075a7 */ /* 0x000e6a000806017f */
[----:B------:R-:W2:Y:S01]  /*75d0*/  LDC.64 R130, c[0x0][0x2f0] ;  /* 0x0000bc00ff827b82 */ /* 0x000ea20000000a00 */
[----:B0-----:R-:W-:Y:S01]  /*75e0*/  IMAD.IADD R148, R147, 0x1, -R121 ;  /* 0x0000000193947824 */ /* 0x001fe200078e0a79 */
[----:B-1----:R-:W-:Y:S06]  /*75f0*/  @!P3 BRA `(.L_x_5805) ;  /* 0x000001d000acb947 */ /* 0x002fec0003800000 */
.L_x_6041:
[----:B------:R-:W-:Y:S05]  /*7600*/  BSYNC B1 ;  /* 0x0000000000017941 */ /* 0x000fea0003800000 */
.L_x_5804:
[----:B------:R-:W-:Y:S01]  /*7610*/  ISETP.GE.OR P3, PT, R228, R120, P0 ;  /* 0x00000078e400720c */ /* 0x000fe20000766670 */
[----:B------:R-:W-:-:S12]  /*7620*/  BSSY B1, `(.L_x_5806) ;  /* 0x0000100000017945 */ /* 0x000fd80003800000 */
[----:B------:R-:W-:Y:S05]  /*7630*/  @P3 BRA `(.L_x_5807) ;  /* 0x0000000c00f83947 */ /* 0x000fea0003800000 */
[----:B------:R-:W1:Y:S01]  /*7640*/  S2R R86, SR_TID.X ;  /* 0x0000000000567919 */ /* 0x000e620000002100 */
        /* <DEDUP_REMOVED lines=12> */
[----:B------:R-:W-:-:S05]  /*7710*/  LEA.HI.SX32 R85, R85, R28, 0x1b ;  /* 0x0000001c55557211 */ /* 0x000fca00078fdaff */
[----:B------:R-:W-:Y:S02]  /*7720*/  IMAD.SHL.U32 R159, R85, 0x10, RZ ;  /* 0x00000010559f7824 */ /* 0x000fe400078e00ff */
[----:B------:R-:W-:Y:S01]  /*7730*/  IMAD R85, R17, 0x7000, R116 ;  /* 0x0000700011557824 */ /* 0x000fe200078e0274 */
[----:B-1----:R-:W-:Y:S02]  /*7740*/  IADD3 R87, R86, -0x80, RZ ;  /* 0xffffff8056577810 */ /* 0x002fe40007ffe0ff */
[----:B------:R-:W-:Y:S01]  /*7750*/  LOP3.LUT R84, R3, 0x70, R159, 0xf8, !PT ;  /* 0x0000007003547812 */ /* 0x000fe200078ef89f */
[----:B------:R-:W-:Y:S01]  /*7760*/  IMAD.IADD R85, R16, 0x1, R85 ;  /* 0x0000000110557824 */ /* 0x000fe200078e0255 */
[----:B------:R-:W-:Y:S02]  /*7770*/  SHF.R.S32.HI R86, RZ, 0x1f, R87 ;  /* 0x0000001fff567819 */ /* 0x000fe40000011457 */
[----:B------:R-:W-:Y:S02]  /*7780*/  LOP3.LUT R84, R84, R43, RZ, 0x3c, !PT ;  /* 0x0000002b54547212 */ /* 0x000fe400078e3cff */
[----:B------:R-:W-:-:S05]  /*7790*/  LEA.HI R86, R86, R87, RZ, 0x5 ;  /* 0x0000005756567211 */ /* 0x000fca00078f28ff */
[----:B------:R-:W-:-:S05]  /*77a0*/  IMAD.SHL.U32 R86, R86, 0x20, RZ ;  /* 0x0000002056567824 */ /* 0x000fca00078e00ff */
[----:B------:R-:W-:-:S05]  /*77b0*/  LOP3.LUT R86, R86, 0xfffffc00, RZ, 0xc0, !PT ;  /* 0xfffffc0056567812 */ /* 0x000fca00078ec0ff */
[----:B------:R-:W-:-:S04]  /*77c0*/  IMAD.IADD R84, R86, 0x1, R84 ;  /* 0x0000000156547824 */ /* 0x000fc800078e0254 */
[----:B------:R-:W-:-:S05]  /*77d0*/  IMAD R87, R17, 0x7000, R84 ;  /* 0x0000700011577824 */ /* 0x000fca00078e0254 */
[----:B------:R-:W-:Y:S02]  /*77e0*/  IADD3 R88, R16, R87, RZ ;  /* 0x0000005710587210 */ /* 0x000fe40007ffe0ff */
[----:B------:R-:W1:Y:S04]  /*77f0*/  LDS.128 R84, [R85+0x20400] ;  /* 0x0204000055547984 */ /* 0x000e680000000c00 */
[----:B------:R-:W2:Y:S01]  /*7800*/  LDS.128 R88, [R88+0x20400] ;  /* 0x0204000058587984 */ /* 0x000ea20000000c00 */
[----:B------:R-:W-:Y:S05]  /*7810*/  @P2 BRA `(.L_x_5809) ;  /* 0x0000000c00502947 */ /* 0x000fea0003800000 */
        /* <DEDUP_REMOVED lines=9> */
[----:B------:R-:W-:Y:S02]  /*78b0*/  SHF.R.U32.HI R170, RZ, 0x8, R55 ;  /* 0x00000008ffaa7819 */ /* 0x000fe40000011637 */
[----:B------:R-:W-:Y:S02]  /*78c0*/  SHF.R.U32.HI R166, RZ, 0x18, R59 ;  /* 0x00000018ffa67819 */ /* 0x000fe4000001163b */
[----:B------:R-:W-:Y:S02]  /*78d0*/  LOP3.LUT R165, R59, 0xff, RZ, 0xc0, !PT ;  /* 0x000000ff3ba57812 */ /* 0x000fe400078ec0ff */
[----:B------:R-:W-:-:S02]  /*78e0*/  PRMT R54, R175, 0x654, R54 ;  /* 0x00000654af367816 */ /* 0x000fc40000000036 */
[--C-:B------:R-:W-:Y:S02]  /*78f0*/  SHF.R.U32.HI R171, RZ, 0x18, R55.reuse ;  /* 0x00000018ffab7819 */ /* 0x100fe40000011637 */
[----:B------:R-:W-:Y:S02]  /*7900*/  LOP3.LUT R56, R55, 0xff, RZ, 0xc0, !PT ;  /* 0x000000ff37387812 */ /* 0x000fe400078ec0ff */
[----:B------:R-:W-:Y:S02]  /*7910*/  SHF.R.U32.HI R52, RZ, 0x10, R55 ;  /* 0x00000010ff347819 */ /* 0x000fe40000011637 */
[--C-:B------:R-:W-:Y:S02]  /*7920*/  SHF.R.U32.HI R167, RZ, 0x8, R59.reuse ;  /* 0x00000008ffa77819 */ /* 0x100fe4000001163b */
[----:B------:R-:W-:Y:S01]  /*7930*/  SHF.R.U32.HI R55, RZ, 0x10, R59 ;  /* 0x00000010ff377819 */ /* 0x000fe2000001163b */
[----:B------:R-:W-:Y:S01]  /*7940*/  IMAD.SHL.U32 R59, R170, 0x100, RZ ;  /* 0x00000100aa3b7824 */ /* 0x000fe200078e00ff */
        /* <DEDUP_REMOVED lines=8> */
[----:B------:R-:W-:-:S02]  /*79d0*/  PRMT R58, R169, 0x654, R58 ;  /* 0x00000654a93a7816 */ /* 0x000fc4000000003a */
[----:B------:R-:W-:Y:S01]  /*79e0*/  LOP3.LUT R54, R54, 0xff0000, R57, 0xf8, !PT ;  /* 0x00ff000036367812 */ /* 0x000fe200078ef839 */
[----:B------:R-:W-:Y:S01]  /*79f0*/  IMAD.U32 R57, R52, 0x10000, RZ ;  /* 0x0001000034397824 */ /* 0x000fe200078e00ff */
[----:B------:R-:W-:Y:S02]  /*7a00*/  LOP3.LUT R56, R56, 0xff00, R59, 0xf8, !PT ;  /* 0x0000ff0038387812 */ /* 0x000fe400078ef83b */
[----:B------:R-:W-:Y:S02]  /*7a10*/  LOP3.LUT R169, R58, 0xff00, R165, 0xf8, !PT ;  /* 0x0000ff003aa97812 */ /* 0x000fe400078ef8a5 */
[----:B------:R-:W-:Y:S02]  /*7a20*/  F2FP.F16.E4M3.UNPACK_B R168, R163.H1 ;  /* 0x000000a3ffa8723e */ /* 0x000fe400030006ff */
[----:B--2---:R-:W-:Y:S02]  /*7a30*/  F2FP.F16.E4M3.UNPACK_B R59, R88.H1 ;  /* 0x00000058ff3b723e */ /* 0x004fe400030006ff */
[----:B-1----:R-:W-:-:S02]  /*7a40*/  F2FP.F16.E4M3.UNPACK_B R58, R84.H1 ;  /* 0x00000054ff3a723e */ /* 0x002fc400030006ff */
[----:B------:R-:W-:Y:S01]  /*7a50*/  LOP3.LUT R171, R166, 0xff00, R167, 0xf8, !PT ;  /* 0x0000ff00a6ab7812 */ /* 0x000fe200078ef8a7 */
[----:B------:R-:W-:Y:S01]  /*7a60*/  HADD2.F32 R167, -RZ, R168.H0_H0 ;  /* 0x200000a8ffa77230 */ /* 0x000fe20000004100 */
[----:B------:R-:W-:Y:S01]  /*7a70*/  LOP3.LUT R52, R56, 0xff0000, R57, 0xf8, !PT ;  /* 0x00ff000038347812 */ /* 0x000fe200078ef839 */
[----:B------:R-:W-:Y:S01]  /*7a80*/  HADD2.F32 R57, -RZ, R59.H0_H0 ;  /* 0x2000003bff397230 */ /* 0x000fe20000004100 */
[----:B------:R-:W-:Y:S01]  /*7a90*/  F2FP.F16.E4M3.UNPACK_B R165, R162.H1 ;  /* 0x000000a2ffa5723e */ /* 0x000fe200030006ff */
[----:B------:R-:W-:Y:S01]  /*7aa0*/  HADD2.F32 R56, -RZ, R58.H0_H0 ;  /* 0x2000003aff387230 */ /* 0x000fe20000004100 */
[----:B------:R-:W-:Y:S01]  /*7ab0*/  LOP3.LUT R55, R169, 0xff0000, R170, 0xf8, !PT ;  /* 0x00ff0000a9377812 */ /* 0x000fe200078ef8aa */
[----:B------:R-:W-:Y:S02]  /*7ac0*/  HADD2.F32 R170, -RZ, R168.H1_H1 ;  /* 0x300000a8ffaa7230 */ /* 0x000fe40000004100 */
[----:B------:R-:W-:Y:S01]  /*7ad0*/  FMUL.FTZ R173, R57, R167 ;  /* 0x000000a739ad7220 */ /* 0x000fe20000410000 */
[----:B------:R-:W-:-:S02]  /*7ae0*/  HADD2.F32 R166, -RZ, R165.H0_H0 ;  /* 0x200000a5ffa67230 */ /* 0x000fc40000004100 */
[C---:B------:R-:W-:Y:S01]  /*7af0*/  FMUL.FTZ R174, R56.reuse, R167 ;  /* 0x000000a738ae7220 */ /* 0x040fe20000410000 */
[----:B------:R-:W-:Y:S01]  /*7b00*/  HADD2.F32 R167, -RZ, R165.H1_H1 ;  /* 0x300000a5ffa77230 */ /* 0x000fe20000004100 */
[----:B------:R-:W-:Y:S01]  /*7b10*/  F2FP.F16.E4M3.UNPACK_B R168, R163 ;  /* 0x000000a3ffa8723e */ /* 0x000fe200020006ff */
[----:B------:R-:W-:Y:S02]  /*7b20*/  HADD2.F32 R165, -RZ, R59.H1_H1 ;  /* 0x3000003bffa57230 */ /* 0x000fe40000004100 */
[-C--:B------:R-:W-:Y:S01]  /*7b30*/  FFMA.FTZ R56, R56, R166.reuse, -R173 ;  /* 0x000000a638387223 */ /* 0x080fe200000108ad */
[----:B------:R-:W-:Y:S01]  /*7b40*/  FFMA.FTZ R57, R57, R166, R174 ;  /* 0x000000a639397223 */ /* 0x000fe200000100ae */
[----:B------:R-:W-:Y:S01]  /*7b50*/  HADD2.F32 R58, -RZ, R58.H1_H1 ;  /* 0x3000003aff3a7230 */ /* 0x000fe20000004100 */
[----:B------:R-:W-:Y:S01]  /*7b60*/  F2FP.F16.E4M3.UNPACK_B R166, R162 ;  /* 0x000000a2ffa6723e */ /* 0x000fe200020006ff */
[----:B------:R-:W-:Y:S01]  /*7b70*/  FMUL.FTZ R59, R165, R170 ;  /* 0x000000aaa53b7220 */ /* 0x000fe20000410000 */
[----:B------:R-:W-:Y:S01]  /*7b80*/  F2FP.F16.E4M3.UNPACK_B R162, R84 ;  /* 0x00000054ffa2723e */ /* 0x000fe200020006ff */
[----:B------:R-:W-:Y:S01]  /*7b90*/  HADD2.F32 R169, -RZ, R168.H0_H0 ;  /* 0x200000a8ffa97230 */ /* 0x000fe20000004100 */
[----:B------:R-:W-:Y:S01]  /*7ba0*/  F2FP.F16.E4M3.UNPACK_B R88, R88 ;  /* 0x00000058ff58723e */ /* 0x000fe200020006ff */
[C---:B------:R-:W-:Y:S01]  /*7bb0*/  FMUL.FTZ R170, R58.reuse, R170 ;  /* 0x000000aa3aaa7220 */ /* 0x040fe20000410000 */
[-C--:B------:R-:W-:Y:S01]  /*7bc0*/  FFMA.FTZ R59, R58, R167.reuse, -R59 ;  /* 0x000000a73a3b7223 */ /* 0x080fe2000001083b */
[----:B------:R-:W-:Y:S01]  /*7bd0*/  HADD2.F32 R84, -RZ, R162.H0_H0 ;  /* 0x200000a2ff547230 */ /* 0x000fe20000004100 */
[----:B------:R-:W-:Y:S01]  /*7be0*/  LOP3.LUT R53, R171, 0xff0000, R172, 0xf8, !PT ;  /* 0x00ff0000ab357812 */ /* 0x000fe200078ef8ac */
[----:B------:R-:W-:Y:S01]  /*7bf0*/  FFMA.FTZ R58, R165, R167, R170 ;  /* 0x000000a7a53a7223 */ /* 0x000fe200000100aa */
[----:B------:R-:W-:Y:S01]  /*7c00*/  HADD2.F32 R163, -RZ, R88.H0_H0 ;  /* 0x20000058ffa37230 */ /* 0x000fe20000004100 */
[----:B------:R-:W-:Y:S01]  /*7c10*/  F2FP.SATFINITE.E4M3.F32.PACK_AB_MERGE_C R56, R59, R56, RZ ;  /* 0x000000383b38723e */ /* 0x000fe200048070ff */
[----:B------:R-:W-:-:S02]  /*7c20*/  HADD2.F32 R167, -RZ, R166.H0_H0 ;  /* 0x200000a6ffa77230 */ /* 0x000fc40000004100 */
        /* <DEDUP_REMOVED lines=21> */
[-C--:B------:R-:W-:Y:S01]  /*7d80*/  FMUL.FTZ R175, R168, R173.reuse ;  /* 0x000000ada8af7220 */ /* 0x080fe20000410000 */
[----:B------:R-:W-:Y:S02]  /*7d90*/  HADD2.F32 R172, -RZ, R169.H1_H1 ;  /* 0x300000a9ffac7230 */ /* 0x000fe40000004100 */
[----:B------:R-:W-:Y:S01]  /*7da0*/  FMUL.FTZ R173, R166, R173 ;  /* 0x000000ada6ad7220 */ /* 0x000fe20000410000 */
[----:B------:R-:W-:Y:S01]  /*7db0*/  HADD2.F32 R169, -RZ, R167.H1_H1 ;  /* 0x300000a7ffa97230 */ /* 0x000fe20000004100 */
[----:B------:R-:W-:Y:S01]  /*7dc0*/  F2FP.SATFINITE.E4M3.F32.PACK_AB_MERGE_C R57, R58, R57, RZ ;  /* 0x000000393a39723e */ /* 0x000fe200048070ff */
[----:B------:R-:W-:Y:S02]  /*7dd0*/  HADD2.F32 R167, -RZ, R162.H1_H1 ;  /* 0x300000a2ffa77230 */ /* 0x000fe40000004100 */
[-C--:B------:R-:W-:Y:S01]  /*7de0*/  FFMA.FTZ R162, R166, R171.reuse, -R175 ;  /* 0x000000aba6a27223 */ /* 0x080fe200000108af */
[----:B------:R-:W-:Y:S02]  /*7df0*/  HADD2.F32 R170, -RZ, R170.H1_H1 ;  /* 0x300000aaffaa7230 */ /* 0x000fe40000004100 */
[----:B------:R-:W-:Y:S01]  /*7e00*/  FFMA.FTZ R166, R168, R171, R173 ;  /* 0x000000aba8a67223 */ /* 0x000fe200000100ad */
[-C--:B------:R-:W-:Y:S01]  /*7e10*/  FMUL.FTZ R174, R169, R172.reuse ;  /* 0x000000aca9ae7220 */ /* 0x080fe20000410000 */
[----:B------:R-:W-:Y:S01]  /*7e20*/  F2FP.F16.E4M3.UNPACK_B R168, R161 ;  /* 0x000000a1ffa8723e */ /* 0x000fe200020006ff */
[C---:B------:R-:W-:Y:S01]  /*7e30*/  FMUL.FTZ R172, R167.reuse, R172 ;  /* 0x000000aca7ac7220 */ /* 0x040fe20000410000 */
[----:B------:R-:W-:Y:S01]  /*7e40*/  F2FP.F16.E4M3.UNPACK_B R161, R90 ;  /* 0x0000005affa1723e */ /* 0x000fe200020006ff */
[----:B------:R-:W-:Y:S01]  /*7e50*/  FFMA.FTZ R177, R167, R170, -R174 ;  /* 0x000000aaa7b17223 */ /* 0x000fe200000108ae */
[----:B------:R-:W-:Y:S01]  /*7e60*/  F2FP.F16.E4M3.UNPACK_B R167, R160 ;  /* 0x000000a0ffa7723e */ /* 0x000fe200020006ff */
[----:B------:R-:W-:-:S02]  /*7e70*/  HADD2.F32 R171, -RZ, R168.H0_H0 ;  /* 0x200000a8ffab7230 */ /* 0x000fc40000004100 */
[----:B------:R-:W-:Y:S01]  /*7e80*/  FFMA.FTZ R179, R169, R170, R172 ;  /* 0x000000aaa9b37223 */ /* 0x000fe200000100ac */
[--C-:B------:R-:W-:Y:S01]  /*7e90*/  HADD2.F32 R160, -RZ, R161.reuse.H0_H0 ;  /* 0x200000a1ffa07230 */ /* 0x100fe20000004100 */
[----:B------:R-:W-:Y:S01]  /*7ea0*/  F2FP.F16.E4M3.UNPACK_B R58, R89 ;  /* 0x00000059ff3a723e */ /* 0x000fe200020006ff */
[----:B------:R-:W-:Y:S01]  /*7eb0*/  HADD2.F32 R168, -RZ, R168.H1_H1 ;  /* 0x300000a8ffa87230 */ /* 0x000fe20000004100 */
[----:B------:R-:W-:Y:S01]  /*7ec0*/  F2FP.F16.E4M3.UNPACK_B R59, R55 ;  /* 0x00000037ff3b723e */ /* 0x000fe200020006ff */
[--C-:B------:R-:W-:Y:S02]  /*7ed0*/  HADD2.F32 R90, -RZ, R86.reuse.H0_H0 ;  /* 0x20000056ff5a7230 */ /* 0x100fe40000004100 */
[----:B------:R-:W-:Y:S01]  /*7ee0*/  FMUL.FTZ R173, R160, R171 ;  /* 0x000000aba0ad7220 */ /* 0x000fe20000410000 */
[----:B------:R-:W-:Y:S01]  /*7ef0*/  HADD2.F32 R161, -RZ, R161.H1_H1 ;  /* 0x300000a1ffa17230 */ /* 0x000fe20000004100 */
[----:B------:R-:W-:Y:S01]  /*7f00*/  F2FP.SATFINITE.E4M3.F32.PACK_AB_MERGE_C R88, R165, R88, R57 ;  /* 0x00000058a558723e */ /* 0x000fe20004807039 */
[----:B------:R-:W-:-:S02]  /*7f10*/  HADD2.F32 R86, -RZ, R86.H1_H1 ;  /* 0x30000056ff567230 */ /* 0x000fc40000004100 */
[----:B------:R-:W-:Y:S01]  /*7f20*/  FMUL.FTZ R171, R90, R171 ;  /* 0x000000ab5aab7220 */ /* 0x000fe20000410000 */
[--C-:B------:R-:W-:Y:S02]  /*7f30*/  HADD2.F32 R169, -RZ, R167.reuse.H0_H0 ;  /* 0x200000a7ffa97230 */ /* 0x100fe40000004100 */
[CC--:B------:R-:W-:Y:S01]  /*7f40*/  FMUL.FTZ R175, R161.reuse, R168.reuse ;  /* 0x000000a8a1af7220 */ /* 0x0c0fe20000410000 */
[----:B------:R-:W-:Y:S02]  /*7f50*/  HADD2.F32 R167, -RZ, R167.H1_H1 ;  /* 0x300000a7ffa77230 */ /* 0x000fe40000004100 */
[----:B------:R-:W-:Y:S01]  /*7f60*/  FMUL.FTZ R168, R86, R168 ;  /* 0x000000a856a87220 */ /* 0x000fe20000410000 */
[----:B------:R-:W-:Y:S01]  /*7f70*/  F2FP.F16.E4M3.UNPACK_B R57, R85 ;  /* 0x00000055ff39723e */ /* 0x000fe200020006ff */
[-C--:B------:R-:W-:Y:S01]  /*7f80*/  FFMA.FTZ R173, R90, R169.reuse, -R173 ;  /* 0x000000a95aad7223 */ /* 0x080fe200000108ad */
[----:B------:R-:W-:Y:S01]  /*7f90*/  FFMA.FTZ R90, R160, R169, R171 ;  /* 0x000000a9a05a7223 */ /* 0x000fe200000100ab */
[-C--:B------:R-:W-:Y:S01]  /*7fa0*/  FFMA.FTZ R86, R86, R167.reuse, -R175 ;  /* 0x000000a756567223 */ /* 0x080fe200000108af */
[----:B------:R-:W-:Y:S01]  /*7fb0*/  FFMA.FTZ R167, R161, R167, R168 ;  /* 0x000000a7a1a77223 */ /* 0x000fe200000100a8 */
[----:B------:R-:W-:Y:S01]  /*7fc0*/  F2FP.SATFINITE.E4M3.F32.PACK_AB_MERGE_C R162, R177, R162, RZ ;  /* 0x000000a2b1a2723e */ /* 0x000fe200048070ff */
[--C-:B------:R-:W-:Y:S01]  /*7fd0*/  HADD2.F32 R160, -RZ, R58.reuse.H0_H0 ;  /* 0x2000003affa07230 */ /* 0x100fe20000004100 */
[----:B------:R-:W-:Y:S01]  /*7fe0*/  F2FP.SATFINITE.E4M3.F32.PACK_AB_MERGE_C R166, R179, R166, RZ ;  /* 0x000000a6b3a6723e */ /* 0x000fe200048070ff */
[----:B------:R-:W-:Y:S01]  /*7ff0*/  HADD2.F32 R165, -RZ, R59.H0_H0 ;  /* 0x2000003bffa57230 */ /* 0x000fe20000004100 */
[----:B------:R-:W-:Y:S01]  /*8000*/  F2FP.SATFINITE.E4M3.F32.PACK_AB_MERGE_C R84, R163, R84, R56 ;  /* 0x00000054a354723e */ /* 0x000fe20004807038 */
[----:B------:R-:W-:Y:S01]  /*8010*/  HADD2.F32 R56, -RZ, R57.H0_H0 ;  /* 0x20000039ff387230 */ /* 0x000fe20000004100 */
[----:B------:R-:W-:Y:S01]  /*8020*/  F2FP.F16.E4M3.UNPACK_B R161, R54 ;  /* 0x00000036ffa1723e */ /* 0x000fe200020006ff */
[----:B------:R-:W-:Y:S01]  /*8030*/  HADD2.F32 R58, -RZ, R58.H1_H1 ;  /* 0x3000003aff3a7230 */ /* 0x000fe20000004100 */
[----:B------:R-:W-:Y:S01]  /*8040*/  F2FP.SATFINITE.E4M3.F32.PACK_AB_MERGE_C R86, R86, R173, R162 ;  /* 0x000000ad5656723e */ /* 0x000fe200048070a2 */
[----:B------:R-:W-:Y:S01]  /*8050*/  HADD2.F32 R162, -RZ, R59.H1_H1 ;  /* 0x3000003bffa27230 */ /* 0x000fe20000004100 */
[----:B------:R-:W-:Y:S01]  /*8060*/  F2FP.SATFINITE.E4M3.F32.PACK_AB_MERGE_C R90, R167, R90, R166 ;  /* 0x0000005aa75a723e */ /* 0x000fe200048070a6 */
[----:B------:R-:W-:-:S02]  /*8070*/  HADD2.F32 R163, -RZ, R161.H0_H0 ;  /* 0x200000a1ffa37230 */ /* 0x000fc40000004100 */
[-C--:B------:R-:W-:Y:S01]  /*8080*/  FMUL.FTZ R167, R160, R165.reuse ;  /* 0x000000a5a0a77220 */ /* 0x080fe20000410000 */
[C---:B------:R-:W-:Y:S01]  /*8090*/  FMUL.FTZ R165, R56.reuse, R165 ;  /* 0x000000a538a57220 */ /* 0x040fe20000410000 */
[----:B------:R-:W-:Y:S01]  /*80a0*/  HADD2.F32 R59, -RZ, R57.H1_H1 ;  /* 0x30000039ff3b7230 */ /* 0x000fe20000004100 */
[----:B------:R-:W-:Y:S01]  /*80b0*/  F2FP.F16.E4M3.UNPACK_B R89, R89.H1 ;  /* 0x00000059ff59723e */ /* 0x000fe200030006ff */
[-C--:B------:R-:W-:Y:S01]  /*80c0*/  FFMA.FTZ R56, R56, R163.reuse, -R167 ;  /* 0x000000a338387223 */ /* 0x080fe200000108a7 */
[----:B------:R-:W-:Y:S01]  /*80d0*/  FFMA.FTZ R57, R160, R163, R165 ;  /* 0x000000a3a0397223 */ /* 0x000fe200000100a5 */
[----:B------:R-:W-:Y:S02]  /*80e0*/  HADD2.F32 R161, -RZ, R161.H1_H1 ;  /* 0x300000a1ffa17230 */ /* 0x000fe40000004100 */
[-C--:B------:R-:W-:Y:S01]  /*80f0*/  FMUL.FTZ R160, R58, R162.reuse ;  /* 0x000000a23aa07220 */ /* 0x080fe20000410000 */
[----:B------:R-:W-:Y:S01]  /*8100*/  FMUL.FTZ R163, R59, R162 ;  /* 0x000000a23ba37220 */ /* 0x000fe20000410000 */
[----:B------:R-:W-:-:S02]  /*8110*/  F2FP.F16.E4M3.UNPACK_B R162, R55.H1 ;  /* 0x00000037ffa2723e */ /* 0x000fc400030006ff */
[----:B------:R-:W-:Y:S01]  /*8120*/  F2FP.F16.E4M3.UNPACK_B R85, R85.H1 ;  /* 0x00000055ff55723e */ /* 0x000fe200030006ff */
[-C--:B------:R-:W-:Y:S01]  /*8130*/  FFMA.FTZ R59, R59, R161.reuse, -R160 ;  /* 0x000000a13b3b7223 */ /* 0x080fe200000108a0 */
[----:B------:R-:W-:Y:S01]  /*8140*/  FFMA.FTZ R58, R58, R161, R163 ;  /* 0x000000a13a3a7223 */ /* 0x000fe200000100a3 */
[----:B------:R-:W-:Y:S01]  /*8150*/  F2FP.F16.E4M3.UNPACK_B R54, R54.H1 ;  /* 0x00000036ff36723e */ /* 0x000fe200030006ff */
[----:B------:R-:W-:Y:S01]  /*8160*/  HADD2.F32 R160, -RZ, R89.H0_H0 ;  /* 0x20000059ffa07230 */ /* 0x000fe20000004100 */
[-C--:B------:R-:W-:Y:S01]  /*8170*/  F2FP.F16.E4M3.UNPACK_B R171, R53.reuse ;  /* 0x00000035ffab723e */ /* 0x080fe200020006ff */
[----:B------:R-:W-:Y:S01]  /*8180*/  HADD2.F32 R163, -RZ, R162.H0_H0 ;  /* 0x200000a2ffa37230 */ /* 0x000fe20000004100 */
[----:B------:R-:W-:Y:S01]  /*8190*/  F2FP.F16.E4M3.UNPACK_B R172, R53.H1 ;  /* 0x00000035ffac723e */ /* 0x000fe200030006ff */
[----:B------:R-:W-:Y:S01]  /*81a0*/  HADD2.F32 R55, -RZ, R85.H0_H0 ;  /* 0x20000055ff377230 */ /* 0x000fe20000004100 */
[----:B------:R-:W-:Y:S01]  /*81b0*/  F2FP.F16.E4M3.UNPACK_B R167, R52 ;  /* 0x00000034ffa7723e */ /* 0x000fe200020006ff */
[----:B------:R-:W-:-:S02]  /*81c0*/  HADD2.F32 R161, -RZ, R89.H1_H1 ;  /* 0x30000059ffa17230 */ /* 0x000fc40000004100 */
[CC--:B------:R-:W-:Y:S01]  /*81d0*/  FMUL.FTZ R168, R160.reuse, R163.reuse ;  /* 0x000000a3a0a87220 */ /* 0x0c0fe20000410000 */
[----:B------:R-:W-:Y:S02]  /*81e0*/  HADD2.F32 R89, -RZ, R54.H0_H0 ;  /* 0x20000036ff597230 */ /* 0x000fe40000004100 */
[C---:B------:R-:W-:Y:S01]  /*81f0*/  FMUL.FTZ R163, R55.reuse, R163 ;  /* 0x000000a337a37220 */ /* 0x040fe20000410000 */
[----:B------:R-:W-:Y:S02]  /*8200*/  HADD2.F32 R85, -RZ, R85.H1_H1 ;  /* 0x30000055ff557230 */ /* 0x000fe40000004100 */
[----:B------:R-:W-:Y:S02]  /*8210*/  HADD2.F32 R162, -RZ, R162.H1_H1 ;  /* 0x300000a2ffa27230 */ /* 0x000fe40000004100 */
[----:B------:R-:W-:Y:S02]  /*8220*/  HADD2.F32 R166, -RZ, R54.H1_H1 ;  /* 0x30000036ffa67230 */ /* 0x000fe40000004100 */
[-C--:B------:R-:W-:Y:S01]  /*8230*/  FFMA.FTZ R54, R55, R89.reuse, -R168 ;  /* 0x0000005937367223 */ /* 0x080fe200000108a8 */
[----:B------:R-:W-:Y:S01]  /*8240*/  FFMA.FTZ R55, R160, R89, R163 ;  /* 0x00000059a0377223 */ /* 0x000fe200000100a3 */
[-C--:B------:R-:W-:Y:S01]  /*8250*/  FMUL.FTZ R170, R161, R162.reuse ;  /* 0x000000a2a1aa7220 */ /* 0x080fe20000410000 */
[C---:B------:R-:W-:Y:S01]  /*8260*/  FMUL.FTZ R160, R85.reuse, R162 ;  /* 0x000000a255a07220 */ /* 0x040fe20000410000 */
[----:B------:R-:W-:Y:S01]  /*8270*/  F2FP.F16.E4M3.UNPACK_B R89, R87 ;  /* 0x00000057ff59723e */ /* 0x000fe200020006ff */
[----:B------:R-:W-:Y:S01]  /*8280*/  HADD2.F32 R53, -RZ, R172.H0_H0 ;  /* 0x200000acff357230 */ /* 0x000fe20000004100 */
[----:B------:R-:W-:Y:S01]  /*8290*/  F2FP.F16.E4M3.UNPACK_B R162, R91 ;  /* 0x0000005bffa2723e */ /* 0x000fe200020006ff */
[-C--:B------:R-:W-:Y:S01]  /*82a0*/  FFMA.FTZ R85, R85, R166.reuse, -R170 ;  /* 0x000000a655557223 */ /* 0x080fe200000108aa */
        /* <DEDUP_REMOVED lines=8> */
[----:B------:R-:W-:Y:S01]  /*8330*/  F2FP.SATFINITE.E4M3.F32.PACK_AB_MERGE_C R55, R160, R55, RZ ;  /* 0x00000037a037723e */ /* 0x000fe200048070ff */
[----:B------:R-:W-:Y:S01]  /*8340*/  HADD2.F32 R161, -RZ, R87.H0_H0 ;  /* 0x20000057ffa17230 */ /* 0x000fe20000004100 */
[----:B------:R-:W-:Y:S01]  /*8350*/  F2FP.SATFINITE.E4M3.F32.PACK_AB_MERGE_C R85, R59, R56, R54 ;  /* 0x000000383b55723e */ /* 0x000fe20004807036 */
[----:B------:R-:W-:-:S02]  /*8360*/  HADD2.F32 R166, -RZ, R163.H0_H0 ;  /* 0x200000a3ffa67230 */ /* 0x000fc40000004100 */
[-C--:B------:R-:W-:Y:S01]  /*8370*/  FMUL.FTZ R174, R165, R52.reuse ;  /* 0x00000034a5ae7220 */ /* 0x080fe20000410000 */
[----:B------:R-:W-:Y:S02]  /*8380*/  HADD2.F32 R170, -RZ, R167.H0_H0 ;  /* 0x200000a7ffaa7230 */ /* 0x000fe40000004100 */
[----:B------:R-:W-:Y:S01]  /*8390*/  FMUL.FTZ R176, R91, R52 ;  /* 0x000000345bb07220 */ /* 0x000fe20000410000 */
[----:B------:R-:W-:Y:S02]  /*83a0*/  HADD2.F32 R163, -RZ, R163.H1_H1 ;  /* 0x300000a3ffa37230 */ /* 0x000fe40000004100 */
[-C--:B------:R-:W-:Y:S01]  /*83b0*/  FMUL.FTZ R178, R166, R53.reuse ;  /* 0x00000035a6b27220 */ /* 0x080fe20000410000 */
[----:B------:R-:W-:Y:S02]  /*83c0*/  HADD2.F32 R172, -RZ, R172.H1_H1 ;  /* 0x300000acffac7230 */ /* 0x000fe40000004100 */
[----:B------:R-:W-:Y:S01]  /*83d0*/  FMUL.FTZ R173, R161, R53 ;  /* 0x00000035a1ad7220 */ /* 0x000fe20000410000 */
[----:B------:R-:W-:-:S02]  /*83e0*/  HADD2.F32 R87, -RZ, R87.H1_H1 ;  /* 0x30000057ff577230 */ /* 0x000fc40000004100 */
[-C--:B------:R-:W-:Y:S01]  /*83f0*/  FFMA.FTZ R52, R91, R170.reuse, -R174 ;  /* 0x000000aa5b347223 */ /* 0x080fe200000108ae */
[----:B------:R-:W-:Y:S02]  /*8400*/  HADD2.F32 R169, -RZ, R168.H0_H0 ;  /* 0x200000a8ffa97230 */ /* 0x000fe40000004100 */
[----:B------:R-:W-:Y:S01]  /*8410*/  FFMA.FTZ R53, R165, R170, R176 ;  /* 0x000000aaa5357223 */ /* 0x000fe200000100b0 */
[----:B------:R-:W-:Y:S02]  /*8420*/  HADD2.F32 R162, -RZ, R162.H1_H1 ;  /* 0x300000a2ffa27230 */ /* 0x000fe40000004100 */
        /* <DEDUP_REMOVED lines=9> */
[-C--:B------:R-:W-:Y:S01]  /*84c0*/  FFMA.FTZ R87, R87, R168.reuse, -R170 ;  /* 0x000000a857577223 */ /* 0x080fe200000108aa */
[----:B------:R-:W-:Y:S01]  /*84d0*/  FMUL.FTZ R171, R89, R171 ;  /* 0x000000ab59ab7220 */ /* 0x000fe20000410000 */
[----:B------:R-:W-:Y:S01]  /*84e0*/  FFMA.FTZ R172, R163, R168, R172 ;  /* 0x000000a8a3ac7223 */ /* 0x000fe200000100ac */
[----:B------:R-:W-:-:S02]  /*84f0*/  FFMA.FTZ R89, R89, R167, -R166 ;  /* 0x000000a759597223 */ /* 0x000fc400000108a6 */
[----:B------:R-:W-:Y:S01]  /*8500*/  FFMA.FTZ R162, R162, R167, R171 ;  /* 0x000000a7a2a27223 */ /* 0x000fe200000100ab */
[----:B------:R-:W-:Y:S02]  /*8510*/  F2FP.SATFINITE.E4M3.F32.PACK_AB_MERGE_C R87, R87, R178, RZ ;  /* 0x000000b25757723e */ /* 0x000fe400048070ff */
[----:B------:R-:W-:Y:S02]  /*8520*/  F2FP.SATFINITE.E4M3.F32.PACK_AB_MERGE_C R172, R172, R173, RZ ;  /* 0x000000adacac723e */ /* 0x000fe400048070ff */
[----:B------:R-:W-:Y:S02]  /*8530*/  F2FP.SATFINITE.E4M3.F32.PACK_AB_MERGE_C R87, R89, R52, R87 ;  /* 0x000000345957723e */ /* 0x000fe40004807057 */
[----:B------:R-:W-:Y:S02]  /*8540*/  F2FP.SATFINITE.E4M3.F32.PACK_AB_MERGE_C R89, R58, R57, R55 ;  /* 0x000000393a59723e */ /* 0x000fe40004807037 */
[----:B------:R-:W-:-:S07]  /*8550*/  F2FP.SATFINITE.E4M3.F32.PACK_AB_MERGE_C R91, R162, R53, R172 ;  /* 0x00000035a25b723e */ /* 0x000fce00048070ac */
.L_x_5809:
[----:B------:R-:W-:Y:S05]  /*8560*/  BSYNC B2 ;  /* 0x0000000000027941 */ /* 0x000fea0003800000 */
.L_x_5808:
        /* <DEDUP_REMOVED lines=11> */
.L_x_5807:
[----:B------:R-:W-:Y:S05]  /*8620*/  BSYNC B1 ;  /* 0x0000000000017941 */ /* 0x000fea0003800000 */
.L_x_5806:
[----:B-1----:R-:W-:Y:S01]  /*8630*/  VIADD R53, R228, 0x40 ;  /* 0x00000040e4357836 */ /* 0x002fe20000000000 */
[----:B------:R-:W-:Y:S04]  /*8640*/  BSSY B1, `(.L_x_5810) ;  /* 0x0000109000017945 */ /* 0x000fe80003800000 */
[----:B------:R-:W-:-:S13]  /*8650*/  ISETP.GE.OR P3, PT, R53, R120, P0 ;  /* 0x000000783500720c */ /* 0x000fda0000766670 */
[----:B------:R-:W-:Y:S05]  /*8660*/  @P3 BRA `(.L_x_5811) ;  /* 0x0000001000183947 */ /* 0x000fea0003800000 */
[----:B------:R-:W3:Y:S01]  /*8670*/  LDL R54, [R1+0x68] ;  /* 0x0000680001367983 */ /* 0x000ee20000100800 */
[-C--:B--2---:R-:W-:Y:S01]  /*8680*/  IMAD R52, R124, R130.reuse, RZ ;  /* 0x000000827c347224 */ /* 0x084fe200078e02ff */
[----:B------:R-:W-:Y:S01]  /*8690*/  ISETP.NE.AND P6, PT, R0, RZ, PT ;  /* 0x000000ff0000720c */ /* 0x000fe20003fc5270 */
[C---:B------:R-:W-:Y:S01]  /*86a0*/  IMAD.WIDE.U32 R84, R53.reuse, R130, R128 ;  /* 0x0000008235547225 */ /* 0x040fe200078e0080 */
[----:B------:R-:W-:Y:S03]  /*86b0*/  BSSY B2, `(.L_x_5812) ;  /* 0x00000f6000027945 */ /* 0x000fe60003800000 */
[----:B------:R-:W-:Y:S01]  /*86c0*/  IMAD R53, R53, R131, R52 ;  /* 0x0000008335357224 */ /* 0x000fe200078e0234 */
[----:B------:R-:W-:Y:S01]  /*86d0*/  SEL R52, R121, R148, !P6 ;  /* 0x0000009479347207 */ /* 0x000fe20007000000 */
[----:B------:R-:W-:Y:S01]  /*86e0*/  VIADD R55, R228, 0x40 ;  /* 0x00000040e4377836 */ /* 0x000fe20000000000 */
[----:B------:R-:W-:Y:S01]  /*86f0*/  IADD3 R87, P3, P4, R46, R84, R27 ;  /* 0x000000542e577210 */ /* 0x000fe20007c7e01b */
[----:B------:R-:W-:Y:S01]  /*8700*/  VIADD R56, R228, 0x40 ;  /* 0x00000040e4387836 */ /* 0x000fe20000000000 */
[----:B------:R-:W-:Y:S01]  /*8710*/  IADD3 R86, R85, R53, RZ ;  /* 0x0000003555567210 */ /* 0x000fe20007ffe0ff */
[----:B------:R-:W-:Y:S01]  /*8720*/  IMAD.SHL.U32 R55, R55, 0x80, RZ ;  /* 0x0000008037377824 */ /* 0x000fe200078e00ff */
[----:B------:R-:W-:Y:S01]  /*8730*/  SHF.R.S32.HI R53, RZ, 0x1f, R52 ;  /* 0x0000001fff357819 */ /* 0x000fe20000011434 */
[----:B------:R-:W-:Y:S01]  /*8740*/  IMAD.SHL.U32 R56, R56, 0x80, RZ ;  /* 0x0000008038387824 */ /* 0x000fe200078e00ff */
[----:B------:R-:W-:-:S02]  /*8750*/  IADD3.X R90, R21, R86, R26, P3, P4 ;  /* 0x00000056155a7210 */ /* 0x000fc40001fe841a */
[----:B------:R-:W-:Y:S02]  /*8760*/  LEA.HI R53, R53, R52, RZ, 0x5 ;  /* 0x0000003435357211 */ /* 0x000fe400078f28ff */
[----:B------:R-:W-:Y:S02]  /*8770*/  LOP3.LUT R55, R55, 0x380, RZ, 0xc0, !PT ;  /* 0x0000038037377812 */ /* 0x000fe400078ec0ff */
[----:B------:R-:W-:Y:S02]  /*8780*/  LEA.HI.SX32 R53, R53, R28, 0x1b ;  /* 0x0000001c35357211 */ /* 0x000fe400078fdaff */
[----:B------:R-:W-:Y:S02]  /*8790*/  LOP3.LUT R56, R56, 0x380, RZ, 0xc0, !PT ;  /* 0x0000038038387812 */ /* 0x000fe400078ec0ff */
[----:B------:R-:W-:Y:S01]  /*87a0*/  SHF.L.U32 R89, R53, 0x4, RZ ;  /* 0x0000000435597819 */ /* 0x000fe200000006ff */
[----:B------:R-:W-:Y:S01]  /*87b0*/  IMAD R53, R17, 0x7000, R115 ;  /* 0x0000700011357824 */ /* 0x000fe200078e0273 */
[----:B------:R-:W-:-:S02]  /*87c0*/  SHF.R.U32.HI R55, RZ, 0x3, R55 ;  /* 0x00000003ff377819 */ /* 0x000fc40000011637 */
[----:B------:R-:W-:Y:S01]  /*87d0*/  LOP3.LUT R52, R56, 0x70, R89, 0xf8, !PT ;  /* 0x0000007038347812 */ /* 0x000fe200078ef859 */
[----:B------:R-:W-:-:S03]  /*87e0*/  IMAD.IADD R53, R16, 0x1, R53 ;  /* 0x0000000110357824 */ /* 0x000fc600078e0235 */
[----:B------:R-:W-:-:S05]  /*87f0*/  LOP3.LUT R52, R52, R55, RZ, 0x3c, !PT ;  /* 0x0000003734347212 */ /* 0x000fca00078e3cff */
[----:B---3--:R-:W-:-:S04]  /*8800*/  IMAD.IADD R52, R54, 0x1, R52 ;  /* 0x0000000136347824 */ /* 0x008fc800078e0234 */
[----:B------:R-:W-:-:S04]  /*8810*/  IMAD R55, R17, 0x7000, R52 ;  /* 0x0000700011377824 */ /* 0x000fc800078e0234 */
[----:B------:R-:W-:Y:S02]  /*8820*/  IMAD.IADD R56, R16, 0x1, R55 ;  /* 0x0000000110387824 */ /* 0x000fe400078e0237 */
[----:B------:R-:W1:Y:S04]  /*8830*/  LDS.128 R52, [R53+0x20400] ;  /* 0x0204000035347984 */ /* 0x000e680000000c00 */
[----:B------:R-:W2:Y:S01]  /*8840*/  LDS.128 R56, [R56+0x20400] ;  /* 0x0204000038387984 */ /* 0x000ea20000000c00 */
[----:B------:R-:W-:Y:S05]  /*8850*/  @P2 BRA `(.L_x_5813) ;  /* 0x0000000c006c2947 */ /* 0x000fea0003800000 */
[----:B------:R-:W-:Y:S01]  /*8860*/  SHF.R.U32.HI R164, RZ, 0x8, R61 ;  /* 0x00000008ffa47819 */ /* 0x000fe2000001163d */
[----:B-1----:R-:W-:Y:S01]  /*8870*/  IMAD.MOV.U32 R60, RZ, RZ, R53 ;  /* 0x000000ffff3c7224 */ /* 0x002fe200078e0035 */
[----:B------:R-:W-:Y:S02]  /*8880*/  LOP3.LUT R62, R61, 0xff, RZ, 0xc0, !PT ;  /* 0x000000ff3d3e7812 */ /* 0x000fe400078ec0ff */
[----:B------:R-:W-:Y:S02]  /*8890*/  SHF.R.U32.HI R163, RZ, 0x18, R61 ;  /* 0x00000018ffa37819 */ /* 0x000fe4000001163d */
[----:B------:R-:W-:Y:S01]  /*88a0*/  MOV R64, R52 ;  /* 0x0000003400407202 */ /* 0x000fe20000000f00 */
[----:B------:R-:W-:Y:S01]  /*88b0*/  IMAD.SHL.U32 R52, R164, 0x100, RZ ;  /* 0x00000100a4347824 */ /* 0x000fe200078e00ff */
[----:B------:R-:W-:Y:S02]  /*88c0*/  SHF.R.U32.HI R161, RZ, 0x8, R63 ;  /* 0x00000008ffa17819 */ /* 0x000fe4000001163f */
[----:B------:R-:W-:-:S02]  /*88d0*/  PRMT R53, R163, 0x654, R62 ;  /* 0x00000654a3357816 */ /* 0x000fc4000000003e */
[--C-:B------:R-:W-:Y:S02]  /*88e0*/  SHF.R.U32.HI R162, RZ, 0x10, R63.reuse ;  /* 0x00000010ffa27819 */ /* 0x100fe4000001163f */
[----:B------:R-:W-:Y:S02]  /*88f0*/  LOP3.LUT R66, R63, 0xff, RZ, 0xc0, !PT ;  /* 0x000000ff3f427812 */ /* 0x000fe400078ec0ff */
[----:B------:R-:W-:Y:S02]  /*8900*/  SHF.R.U32.HI R63, RZ, 0x18, R63 ;  /* 0x00000018ff3f7819 */ /* 0x000fe4000001163f */
[----:B------:R-:W-:Y:S01]  /*8910*/  LOP3.LUT R53, R53, 0xff00, R52, 0xf8, !PT ;  /* 0x0000ff0035357812 */ /* 0x000fe200078ef834 */
[----:B------:R-:W-:Y:S01]  /*8920*/  IMAD.SHL.U32 R52, R161, 0x100, RZ ;  /* 0x00000100a1347824 */ /* 0x000fe200078e00ff */
[----:B------:R-:W-:Y:S01]  /*8930*/  SHF.R.U32.HI R165, RZ, 0x10, R61 ;  /* 0x00000010ffa57819 */ /* 0x000fe2000001163d */
[----:B------:R-:W-:Y:S01]  /*8940*/  IMAD.MOV.U32 R61, RZ, RZ, R54 ;  /* 0x000000ffff3d7224 */ /* 0x000fe200078e0036 */
[----:B------:R-:W-:-:S02]  /*8950*/  SHF.R.U32.HI R160, RZ, 0x10, R65 ;  /* 0x00000010ffa07819 */ /* 0x000fc40000011641 */
[--C-:B------:R-:W-:Y:S01]  /*8960*/  SHF.R.U32.HI R158, RZ, 0x8, R65.reuse ;  /* 0x00000008ff9e7819 */ /* 0x100fe20000011641 */
[----:B------:R-:W-:Y:S01]  /*8970*/  IMAD.U32 R54, R165, 0x10000, RZ ;  /* 0x00010000a5367824 */ /* 0x000fe200078e00ff */
[----:B------:R-:W-:Y:S02]  /*8980*/  LOP3.LUT R88, R65, 0xff, RZ, 0xc0, !PT ;  /* 0x000000ff41587812 */ /* 0x000fe400078ec0ff */
[----:B------:R-:W-:Y:S01]  /*8990*/  SHF.R.U32.HI R159, RZ, 0x18, R65 ;  /* 0x00000018ff9f7819 */ /* 0x000fe20000011641 */
[----:B--2---:R-:W-:Y:S01]  /*89a0*/  IMAD.MOV.U32 R65, RZ, RZ, R56 ;  /* 0x000000ffff417224 */ /* 0x004fe200078e0038 */
[--C-:B------:R-:W-:Y:S02]  /*89b0*/  SHF.R.U32.HI R137, RZ, 0x8, R67.reuse ;  /* 0x00000008ff897819 */ /* 0x100fe40000011643 */
[----:B------:R-:W-:Y:S02]  /*89c0*/  PRMT R63, R63, 0x654, R66 ;  /* 0x000006543f3f7816 */ /* 0x000fe40000000042 */
[----:B------:R-:W-:Y:S01]  /*89d0*/  LOP3.LUT R91, R67, 0xff, RZ, 0xc0, !PT ;  /* 0x000000ff435b7812 */ /* 0x000fe200078ec0ff */
[----:B------:R-:W-:Y:S01]  /*89e0*/  IMAD.SHL.U32 R62, R137, 0x100, RZ ;  /* 0x00000100893e7824 */ /* 0x000fe200078e00ff */
[----:B------:R-:W-:-:S02]  /*89f0*/  SHF.R.U32.HI R136, RZ, 0x18, R67 ;  /* 0x00000018ff887819 */ /* 0x000fc40000011643 */
[----:B------:R-:W-:Y:S02]  /*8a00*/  SHF.R.U32.HI R157, RZ, 0x10, R67 ;  /* 0x00000010ff9d7819 */ /* 0x000fe40000011643 */
[----:B------:R-:W-:Y:S01]  /*8a10*/  LOP3.LUT R63, R63, 0xff00, R52, 0xf8, !PT ;  /* 0x0000ff003f3f7812 */ /* 0x000fe200078ef834 */
[----:B------:R-:W-:Y:S01]  /*8a20*/  IMAD.U32 R52, R162, 0x10000, RZ ;  /* 0x00010000a2347824 */ /* 0x000fe200078e00ff */
[----:B------:R-:W-:Y:S02]  /*8a30*/  PRMT R67, R159, 0x654, R88 ;  /* 0x000006549f437816 */ /* 0x000fe40000000058 */
        /* <DEDUP_REMOVED lines=11> */
[----:B------:R-:W-:Y:S01]  /*8af0*/  LOP3.LUT R52, R63, 0xff0000, R52, 0xf8, !PT ;  /* 0x00ff00003f347812 */ /* 0x000fe200078ef834 */
[----:B------:R-:W-:Y:S01]  /*8b00*/  HADD2.F32 R63, -RZ, R88.H0_H0 ;  /* 0x20000058ff3f7230 */ /* 0x000fe20000004100 */
[----:B------:R-:W-:Y:S01]  /*8b10*/  F2FP.F16.E4M3.UNPACK_B R67, R154.H1 ;  /* 0x0000009aff43723e */ /* 0x000fe200030006ff */
[----:B------:R-:W-:Y:S01]  /*8b20*/  HADD2.F32 R136, -RZ, R136.H1_H1 ;  /* 0x30000088ff887230 */ /* 0x000fe20000004100 */
[----:B------:R-:W-:Y:S01]  /*8b30*/  SHF.L.U32 R157, R157, 0x10, RZ ;  /* 0x000000109d9d7819 */ /* 0x000fe200000006ff */
[-C--:B------:R-:W-:Y:S01]  /*8b40*/  FMUL.FTZ R160, R62, R53.reuse ;  /* 0x000000353ea07220 */ /* 0x080fe20000410000 */
[----:B------:R-:W-:Y:S01]  /*8b50*/  FMUL.FTZ R159, R63, R53 ;  /* 0x000000353f9f7220 */ /* 0x000fe20000410000 */
[--C-:B------:R-:W-:Y:S01]  /*8b60*/  HADD2.F32 R91, -RZ, R67.reuse.H0_H0 ;  /* 0x20000043ff5b7230 */ /* 0x100fe20000004100 */
[----:B------:R-:W-:Y:S01]  /*8b70*/  LOP3.LUT R53, R158, 0xff0000, R157, 0xf8, !PT ;  /* 0x00ff00009e357812 */ /* 0x000fe200078ef89d */
[----:B------:R-:W-:Y:S01]  /*8b80*/  HADD2.F32 R158, -RZ, R67.H1_H1 ;  /* 0x30000043ff9e7230 */ /* 0x000fe20000004100 */
[----:B------:R-:W-:Y:S01]  /*8b90*/  LOP3.LUT R56, R137, 0xff0000, R56, 0xf8, !PT ;  /* 0x00ff000089387812 */ /* 0x000fe200078ef838 */
[----:B------:R-:W-:-:S02]  /*8ba0*/  HADD2.F32 R67, -RZ, R66.H1_H1 ;  /* 0x30000042ff437230 */ /* 0x000fc40000004100 */
[-C--:B------:R-:W-:Y:S01]  /*8bb0*/  FFMA.FTZ R62, R62, R91.reuse, -R159 ;  /* 0x0000005b3e3e7223 */ /* 0x080fe2000001089f */
[----:B------:R-:W-:Y:S01]  /*8bc0*/  FFMA.FTZ R63, R63, R91, R160 ;  /* 0x0000005b3f3f7223 */ /* 0x000fe200000100a0 */
[----:B------:R-:W-:Y:S01]  /*8bd0*/  HADD2.F32 R137, -RZ, R88.H1_H1 ;  /* 0x30000058ff897230 */ /* 0x000fe20000004100 */
[----:B------:R-:W-:Y:S01]  /*8be0*/  F2FP.F16.E4M3.UNPACK_B R156, R156 ;  /* 0x0000009cff9c723e */ /* 0x000fe200020006ff */
[----:B------:R-:W-:Y:S01]  /*8bf0*/  FMUL.FTZ R160, R67, R136 ;  /* 0x0000008843a07220 */ /* 0x000fe20000410000 */
[----:B------:R-:W-:Y:S02]  /*8c00*/  F2FP.F16.E4M3.UNPACK_B R91, R65 ;  /* 0x00000041ff5b723e */ /* 0x000fe400020006ff */
[----:B------:R-:W-:Y:S01]  /*8c10*/  F2FP.F16.E4M3.UNPACK_B R88, R64 ;  /* 0x00000040ff58723e */ /* 0x000fe200020006ff */
[----:B------:R-:W-:Y:S01]  /*8c20*/  FMUL.FTZ R64, R137, R136 ;  /* 0x0000008889407220 */ /* 0x000fe20000410000 */
[----:B------:R-:W-:Y:S01]  /*8c30*/  F2FP.F16.E4M3.UNPACK_B R154, R154 ;  /* 0x0000009aff9a723e */ /* 0x000fe200020006ff */
[----:B------:R-:W-:-:S02]  /*8c40*/  HADD2.F32 R157, -RZ, R156.H0_H0 ;  /* 0x2000009cff9d7230 */ /* 0x000fc40000004100 */
[--C-:B------:R-:W-:Y:S02]  /*8c50*/  HADD2.F32 R136, -RZ, R91.reuse.H0_H0 ;  /* 0x2000005bff887230 */ /* 0x100fe40000004100 */
        /* <DEDUP_REMOVED lines=11> */
[----:B------:R-:W-:Y:S01]  /*8d10*/  HADD2.F32 R157, -RZ, R154.H1_H1 ;  /* 0x3000009aff9d7230 */ /* 0x000fe20000004100 */
[----:B------:R-:W-:Y:S01]  /*8d20*/  F2FP.F16.E4M3.UNPACK_B R159, R155.H1 ;  /* 0x0000009bff9f723e */ /* 0x000fe200030006ff */
[----:B------:R-:W-:Y:S01]  /*8d30*/  FMUL.FTZ R91, R137, R156 ;  /* 0x0000009c895b7220 */ /* 0x000fe20000410000 */
[----:B------:R-:W-:Y:S01]  /*8d40*/  F2FP.F16.E4M3.UNPACK_B R154, R58.H1 ;  /* 0x0000003aff9a723e */ /* 0x000fe200030006ff */
[----:B------:R-:W-:Y:S01]  /*8d50*/  FMUL.FTZ R162, R88, R156 ;  /* 0x0000009c58a27220 */ /* 0x000fe20000410000 */
[----:B------:R-:W-:Y:S01]  /*8d60*/  F2FP.F16.E4M3.UNPACK_B R158, R153.H1 ;  /* 0x00000099ff9e723e */ /* 0x000fe200030006ff */
[----:B------:R-:W-:Y:S01]  /*8d70*/  HADD2.F32 R160, -RZ, R159.H0_H0 ;  /* 0x2000009fffa07230 */ /* 0x000fe20000004100 */
[----:B------:R-:W-:Y:S01]  /*8d80*/  F2FP.F16.E4M3.UNPACK_B R136, R61.H1 ;  /* 0x0000003dff88723e */ /* 0x000fe200030006ff */
[----:B------:R-:W-:-:S02]  /*8d90*/  HADD2.F32 R156, -RZ, R154.H0_H0 ;  /* 0x2000009aff9c7230 */ /* 0x000fc40000004100 */
[-C--:B------:R-:W-:Y:S01]  /*8da0*/  FFMA.FTZ R91, R88, R157.reuse, -R91 ;  /* 0x0000009d585b7223 */ /* 0x080fe2000001085b */
[----:B------:R-:W-:Y:S01]  /*8db0*/  FFMA.FTZ R88, R137, R157, R162 ;  /* 0x0000009d89587223 */ /* 0x000fe200000100a2 */
[----:B------:R-:W-:Y:S01]  /*8dc0*/  HADD2.F32 R157, -RZ, R158.H0_H0 ;  /* 0x2000009eff9d7230 */ /* 0x000fe20000004100 */
[----:B------:R-:W-:Y:S01]  /*8dd0*/  F2FP.F16.E4M3.UNPACK_B R155, R155 ;  /* 0x0000009bff9b723e */ /* 0x000fe200020006ff */
[----:B------:R-:W-:Y:S02]  /*8de0*/  HADD2.F32 R137, -RZ, R136.H0_H0 ;  /* 0x20000088ff897230 */ /* 0x000fe40000004100 */
[-C--:B------:R-:W-:Y:S01]  /*8df0*/  FMUL.FTZ R162, R156, R160.reuse ;  /* 0x000000a09ca27220 */ /* 0x080fe20000410000 */
[----:B------:R-:W-:Y:S01]  /*8e00*/  HADD2.F32 R159, -RZ, R159.H1_H1 ;  /* 0x3000009fff9f7230 */ /* 0x000fe20000004100 */
[----:B------:R-:W-:Y:S01]  /*8e10*/  F2FP.F16.E4M3.UNPACK_B R61, R61 ;  /* 0x0000003dff3d723e */ /* 0x000fe200020006ff */
[----:B------:R-:W-:Y:S02]  /*8e20*/  HADD2.F32 R154, -RZ, R154.H1_H1 ;  /* 0x3000009aff9a7230 */ /* 0x000fe40000004100 */
[C---:B------:R-:W-:Y:S01]  /*8e30*/  FMUL.FTZ R161, R137.reuse, R160 ;  /* 0x000000a089a17220 */ /* 0x040fe20000410000 */
[----:B------:R-:W-:Y:S01]  /*8e40*/  FFMA.FTZ R162, R137, R157, -R162 ;  /* 0x0000009d89a27223 */ /* 0x000fe200000108a2 */
[----:B------:R-:W-:Y:S01]  /*8e50*/  HADD2.F32 R136, -RZ, R136.H1_H1 ;  /* 0x30000088ff887230 */ /* 0x000fe20000004100 */
[----:B------:R-:W-:Y:S01]  /*8e60*/  F2FP.F16.E4M3.UNPACK_B R153, R153 ;  /* 0x00000099ff99723e */ /* 0x000fe200020006ff */
[----:B------:R-:W-:-:S02]  /*8e70*/  HADD2.F32 R137, -RZ, R158.H1_H1 ;  /* 0x3000009eff897230 */ /* 0x000fc40000004100 */
[----:B------:R-:W-:Y:S01]  /*8e80*/  FMUL.FTZ R163, R154, R159 ;  /* 0x0000009f9aa37220 */ /* 0x000fe20000410000 */
[----:B------:R-:W-:Y:S01]  /*8e90*/  FFMA.FTZ R161, R156, R157, R161 ;  /* 0x0000009d9ca17223 */ /* 0x000fe200000100a1 */
[C---:B------:R-:W-:Y:S01]  /*8ea0*/  FMUL.FTZ R159, R136.reuse, R159 ;  /* 0x0000009f889f7220 */ /* 0x040fe20000410000 */
[--C-:B------:R-:W-:Y:S02]  /*8eb0*/  HADD2.F32 R156, -RZ, R155.reuse.H0_H0 ;  /* 0x2000009bff9c7230 */ /* 0x100fe40000004100 */
[-C--:B------:R-:W-:Y:S01]  /*8ec0*/  FFMA.FTZ R163, R136, R137.reuse, -R163 ;  /* 0x0000008988a37223 */ /* 0x080fe200000108a3 */
[----:B------:R-:W-:Y:S01]  /*8ed0*/  F2FP.F16.E4M3.UNPACK_B R136, R58 ;  /* 0x0000003aff88723e */ /* 0x000fe200020006ff */
[----:B------:R-:W-:Y:S01]  /*8ee0*/  FFMA.FTZ R160, R154, R137, R159 ;  /* 0x000000899aa07223 */ /* 0x000fe2000001009f */
[----:B------:R-:W-:Y:S01]  /*8ef0*/  HADD2.F32 R155, -RZ, R155.H1_H1 ;  /* 0x3000009bff9b7230 */ /* 0x000fe20000004100 */
[----:B------:R-:W-:Y:S01]  /*8f00*/  F2FP.SATFINITE.E4M3.F32.PACK_AB_MERGE_C R62, R65, R62, RZ ;  /* 0x0000003e413e723e */ /* 0x000fe200048070ff */
[--C-:B------:R-:W-:Y:S01]  /*8f10*/  HADD2.F32 R58, -RZ, R61.reuse.H0_H0 ;  /* 0x2000003dff3a7230 */ /* 0x100fe20000004100 */
[----:B------:R-:W-:Y:S01]  /*8f20*/  F2FP.SATFINITE.E4M3.F32.PACK_AB_MERGE_C R64, R64, R63, RZ ;  /* 0x0000003f4040723e */ /* 0x000fe200048070ff */
[--C-:B------:R-:W-:Y:S01]  /*8f30*/  HADD2.F32 R137, -RZ, R136.reuse.H0_H0 ;  /* 0x20000088ff897230 */ /* 0x100fe20000004100 */
[----:B------:R-:W-:Y:S01]  /*8f40*/  F2FP.SATFINITE.E4M3.F32.PACK_AB_MERGE_C R63, R91, R66, R62 ;  /* 0x000000425b3f723e */ /* 0x000fe2000480703e */
[----:B------:R-:W-:Y:S01]  /*8f50*/  HADD2.F32 R136, -RZ, R136.H1_H1 ;  /* 0x30000088ff887230 */ /* 0x000fe20000004100 */
[----:B------:R-:W-:Y:S01]  /*8f60*/  F2FP.F16.E4M3.UNPACK_B R66, R56 ;  /* 0x00000038ff42723e */ /* 0x000fe200020006ff */
[----:B------:R-:W-:-:S02]  /*8f70*/  HADD2.F32 R61, -RZ, R61.H1_H1 ;  /* 0x3000003dff3d7230 */ /* 0x000fc40000004100 */
[-C--:B------:R-:W-:Y:S01]  /*8f80*/  FMUL.FTZ R157, R137, R156.reuse ;  /* 0x0000009c899d7220 */ /* 0x080fe20000410000 */
[--C-:B------:R-:W-:Y:S02]  /*8f90*/  HADD2.F32 R154, -RZ, R153.reuse.H0_H0 ;  /* 0x20000099ff9a7230 */ /* 0x100fe40000004100 */
[-C--:B------:R-:W-:Y:S01]  /*8fa0*/  FMUL.FTZ R158, R136, R155.reuse ;  /* 0x0000009b889e7220 */ /* 0x080fe20000410000 */
[----:B------:R-:W-:Y:S02]  /*8fb0*/  HADD2.F32 R153, -RZ, R153.H1_H1 ;  /* 0x30000099ff997230 */ /* 0x000fe40000004100 */
[----:B------:R-:W-:Y:S01]  /*8fc0*/  FMUL.FTZ R155, R61, R155 ;  /* 0x0000009b3d9b7220 */ /* 0x000fe20000410000 */
[C---:B------:R-:W-:Y:S01]  /*8fd0*/  FMUL.FTZ R156, R58.reuse, R156 ;  /* 0x0000009c3a9c7220 */ /* 0x040fe20000410000 */
[----:B------:R-:W-:Y:S01]  /*8fe0*/  F2FP.F16.E4M3.UNPACK_B R65, R60 ;  /* 0x0000003cff41723e */ /* 0x000fe200020006ff */
[-C--:B------:R-:W-:Y:S01]  /*8ff0*/  FFMA.FTZ R157, R58, R154.reuse, -R157 ;  /* 0x0000009a3a9d7223 */ /* 0x080fe2000001089d */
[----:B------:R-:W-:Y:S01]  /*9000*/  FFMA.FTZ R155, R136, R153, R155 ;  /* 0x00000099889b7223 */ /* 0x000fe2000001009b */
[----:B------:R-:W-:Y:S01]  /*9010*/  F2FP.F16.E4M3.UNPACK_B R136, R57 ;  /* 0x00000039ff88723e */ /* 0x000fe200020006ff */
[----:B------:R-:W-:Y:S01]  /*9020*/  FFMA.FTZ R58, R137, R154, R156 ;  /* 0x0000009a893a7223 */ /* 0x000fe2000001009c */
[----:B------:R-:W-:Y:S01]  /*9030*/  F2FP.SATFINITE.E4M3.F32.PACK_AB_MERGE_C R62, R88, R67, R64 ;  /* 0x00000043583e723e */ /* 0x000fe20004807040 */
[----:B------:R-:W-:Y:S01]  /*9040*/  HADD2.F32 R137, -RZ, R66.H0_H0 ;  /* 0x20000042ff897230 */ /* 0x000fe20000004100 */
[----:B------:R-:W-:Y:S01]  /*9050*/  F2FP.F16.E4M3.UNPACK_B R88, R54 ;  /* 0x00000036ff58723e */ /* 0x000fe200020006ff */
[----:B------:R-:W-:-:S02]  /*9060*/  HADD2.F32 R67, -RZ, R136.H0_H0 ;  /* 0x20000088ff437230 */ /* 0x000fc40000004100 */
[----:B------:R-:W-:Y:S01]  /*9070*/  FFMA.FTZ R158, R61, R153, -R158 ;  /* 0x000000993d9e7223 */ /* 0x000fe2000001089e */
[--C-:B------:R-:W-:Y:S01]  /*9080*/  HADD2.F32 R64, -RZ, R65.reuse.H0_H0 ;  /* 0x20000041ff407230 */ /* 0x100fe20000004100 */
[----:B------:R-:W-:Y:S01]  /*9090*/  F2FP.F16.E4M3.UNPACK_B R60, R60.H1 ;  /* 0x0000003cff3c723e */ /* 0x000fe200030006ff */
[----:B------:R-:W-:Y:S02]  /*90a0*/  HADD2.F32 R91, -RZ, R88.H0_H0 ;  /* 0x20000058ff5b7230 */ /* 0x000fe40000004100 */
[-C--:B------:R-:W-:Y:S01]  /*90b0*/  FMUL.FTZ R153, R67, R137.reuse ;  /* 0x0000008943997220 */ /* 0x080fe20000410000 */
[----:B------:R-:W-:Y:S02]  /*90c0*/  HADD2.F32 R136, -RZ, R136.H1_H1 ;  /* 0x30000088ff887230 */ /* 0x000fe40000004100 */
[C---:B------:R-:W-:Y:S01]  /*90d0*/  FMUL.FTZ R154, R64.reuse, R137 ;  /* 0x00000089409a7220 */ /* 0x040fe20000410000 */
[----:B------:R-:W-:Y:S02]  /*90e0*/  HADD2.F32 R137, -RZ, R66.H1_H1 ;  /* 0x30000042ff897230 */ /* 0x000fe40000004100 */
[----:B------:R-:W-:Y:S01]  /*90f0*/  FFMA.FTZ R64, R64, R91, -R153 ;  /* 0x0000005b40407223 */ /* 0x000fe20000010899 */
[----:B------:R-:W-:-:S02]  /*9100*/  HADD2.F32 R66, -RZ, R65.H1_H1 ;  /* 0x30000041ff427230 */ /* 0x000fc40000004100 */
        /* <DEDUP_REMOVED lines=9> */
[----:B------:R-:W-:Y:S01]  /*91a0*/  HADD2.F32 R91, -RZ, R88.H0_H0 ;  /* 0x20000058ff5b7230 */ /* 0x000fe20000004100 */
[----:B------:R-:W-:Y:S01]  /*91b0*/  F2FP.SATFINITE.E4M3.F32.PACK_AB_MERGE_C R160, R160, R161, RZ ;  /* 0x000000a1a0a0723e */ /* 0x000fe200048070ff */
[----:B------:R-:W-:Y:S01]  /*91c0*/  HADD2.F32 R136, -RZ, R137.H0_H0 ;  /* 0x20000089ff887230 */ /* 0x000fe20000004100 */
[----:B------:R-:W-:Y:S01]  /*91d0*/  F2FP.SATFINITE.E4M3.F32.PACK_AB_MERGE_C R61, R163, R162, RZ ;  /* 0x000000a2a33d723e */ /* 0x000fe200048070ff */
[----:B------:R-:W-:Y:S01]  /*91e0*/  HADD2.F32 R66, -RZ, R60.H0_H0 ;  /* 0x2000003cff427230 */ /* 0x000fe20000004100 */
[----:B------:R-:W-:Y:S01]  /*91f0*/  F2FP.SATFINITE.E4M3.F32.PACK_AB_MERGE_C R58, R155, R58, R160 ;  /* 0x0000003a9b3a723e */ /* 0x000fe200048070a0 */
[----:B------:R-:W-:-:S02]  /*9200*/  HADD2.F32 R88, -RZ, R88.H1_H1 ;  /* 0x30000058ff587230 */ /* 0x000fc40000004100 */
[-C--:B------:R-:W-:Y:S01]  /*9210*/  FMUL.FTZ R153, R91, R136.reuse ;  /* 0x000000885b997220 */ /* 0x080fe20000410000 */
[----:B------:R-:W-:Y:S02]  /*9220*/  HADD2.F32 R137, -RZ, R137.H1_H1 ;  /* 0x30000089ff897230 */ /* 0x000fe40000004100 */
[----:B------:R-:W-:Y:S01]  /*9230*/  FMUL.FTZ R154, R66, R136 ;  /* 0x00000088429a7220 */ /* 0x000fe20000410000 */
[----:B------:R-:W-:Y:S01]  /*9240*/  HADD2.F32 R67, -RZ, R60.H1_H1 ;  /* 0x3000003cff437230 */ /* 0x000fe20000004100 */
[----:B------:R-:W-:Y:S01]  /*9250*/  F2FP.F16.E4M3.UNPACK_B R155, R53 ;  /* 0x00000035ff9b723e */ /* 0x000fe200020006ff */
[--C-:B------:R-:W-:Y:S02]  /*9260*/  HADD2.F32 R60, -RZ, R54.reuse.H0_H0 ;  /* 0x20000036ff3c7230 */ /* 0x100fe40000004100 */
[-C--:B------:R-:W-:Y:S01]  /*9270*/  FMUL.FTZ R156, R88, R137.reuse ;  /* 0x00000089589c7220 */ /* 0x080fe20000410000 */
[----:B------:R-:W-:Y:S02]  /*9280*/  HADD2.F32 R136, -RZ, R54.H1_H1 ;  /* 0x30000036ff887230 */ /* 0x000fe40000004100 */
[----:B------:R-:W-:Y:S01]  /*9290*/  FMUL.FTZ R137, R67, R137 ;  /* 0x0000008943897220 */ /* 0x000fe20000410000 */
[----:B------:R-:W-:Y:S01]  /*92a0*/  F2FP.SATFINITE.E4M3.F32.PACK_AB_MERGE_C R61, R158, R157, R61 ;  /* 0x0000009d9e3d723e */ /* 0x000fe2000480703d */
[-C--:B------:R-:W-:Y:S01]  /*92b0*/  FFMA.FTZ R54, R66, R60.reuse, -R153 ;  /* 0x0000003c42367223 */ /* 0x080fe20000010899 */
[----:B------:R-:W-:Y:S01]  /*92c0*/  FFMA.FTZ R60, R91, R60, R154 ;  /* 0x0000003c5b3c7223 */ /* 0x000fe2000001009a */
[----:B------:R-:W-:Y:S01]  /*92d0*/  F2FP.F16.E4M3.UNPACK_B R91, R59 ;  /* 0x0000003bff5b723e */ /* 0x000fe200020006ff */
[-C--:B------:R-:W-:Y:S01]  /*92e0*/  FFMA.FTZ R159, R67, R136.reuse, -R156 ;  /* 0x00000088439f7223 */ /* 0x080fe2000001089c */
[----:B------:R-:W-:Y:S01]  /*92f0*/  F2FP.F16.E4M3.UNPACK_B R66, R55 ;  /* 0x00000037ff42723e */ /* 0x000fe200020006ff */
        /* <DEDUP_REMOVED lines=13> */
[----:B------:R-:W-:Y:S01]  /*93d0*/  FMUL.FTZ R157, R59, R157 ;  /* 0x0000009d3b9d7220 */ /* 0x000fe20000410000 */
[----:B------:R-:W-:Y:S02]  /*93e0*/  HADD2.F32 R67, -RZ, R55.H0_H0 ;  /* 0x20000037ff437230 */ /* 0x000fe40000004100 */
[----:B------:R-:W-:Y:S01]  /*93f0*/  FMUL.FTZ R162, R52, R158 ;  /* 0x0000009e34a27220 */ /* 0x000fe20000410000 */
[----:B------:R-:W-:Y:S02]  /*9400*/  HADD2.F32 R154, -RZ, R137.H0_H0 ;  /* 0x20000089ff9a7230 */ /* 0x000fe40000004100 */
[----:B------:R-:W-:Y:S01]  /*9410*/  FFMA.FTZ R157, R136, R153, R157 ;  /* 0x00000099889d7223 */ /* 0x000fe2000001009d */
[----:B------:R-:W-:-:S02]  /*9420*/  HADD2.F32 R88, -RZ, R88.H1_H1 ;  /* 0x30000058ff587230 */ /* 0x000fc40000004100 */
[C---:B------:R-:W-:Y:S01]  /*9430*/  FMUL.FTZ R163, R67.reuse, R158 ;  /* 0x0000009e43a37220 */ /* 0x040fe20000410000 */
        /* <DEDUP_REMOVED lines=15> */
[C---:B------:R-:W-:Y:S01]  /*9530*/  FMUL.FTZ R52, R66.reuse, R155 ;  /* 0x0000009b42347220 */ /* 0x040fe20000410000 */
[----:B------:R-:W-:Y:S01]  /*9540*/  F2FP.SATFINITE.E4M3.F32.PACK_AB_MERGE_C R54, R159, R54, RZ ;  /* 0x000000369f36723e */ /* 0x000fe200048070ff */
[-C--:B------:R-:W-:Y:S01]  /*9550*/  FFMA.FTZ R59, R66, R53.reuse, -R59 ;  /* 0x00000035423b7223 */ /* 0x080fe2000001083b */
[----:B------:R-:W-:Y:S01]  /*9560*/  F2FP.SATFINITE.E4M3.F32.PACK_AB_MERGE_C R55, R55, R162, RZ ;  /* 0x000000a23737723e */ /* 0x000fe200048070ff */
[----:B------:R-:W-:Y:S01]  /*9570*/  FFMA.FTZ R52, R91, R53, R52 ;  /* 0x000000355b347223 */ /* 0x000fe20000010034 */
[----:B------:R-:W-:-:S02]  /*9580*/  F2FP.SATFINITE.E4M3.F32.PACK_AB_MERGE_C R60, R161, R60, RZ ;  /* 0x0000003ca13c723e */ /* 0x000fc400048070ff */
[----:B------:R-:W-:Y:S02]  /*9590*/  F2FP.SATFINITE.E4M3.F32.PACK_AB_MERGE_C R88, R88, R163, RZ ;  /* 0x000000a35858723e */ /* 0x000fe400048070ff */
[----:B------:R-:W-:Y:S01]  /*95a0*/  F2FP.SATFINITE.E4M3.F32.PACK_AB_MERGE_C R53, R57, R64, R54 ;  /* 0x000000403935723e */ /* 0x000fe20004807036 */
[----:B------:R-:W-:Y:S01]  /*95b0*/  IMAD.MOV.U32 R54, RZ, RZ, R61 ;  /* 0x000000ffff367224 */ /* 0x000fe200078e003d */
[----:B------:R-:W-:Y:S02]  /*95c0*/  F2FP.SATFINITE.E4M3.F32.PACK_AB_MERGE_C R55, R59, R160, R55 ;  /* 0x000000a03b37723e */ /* 0x000fe40004807037 */
[----:B------:R-:W-:Y:S01]  /*95d0*/  F2FP.SATFINITE.E4M3.F32.PACK_AB_MERGE_C R57, R56, R65, R60 ;  /* 0x000000413839723e */ /* 0x000fe2000480703c */
[----:B------:R-:W-:Y:S01]  /*95e0*/  IMAD.MOV.U32 R56, RZ, RZ, R62 ;  /* 0x000000ffff387224 */ /* 0x000fe200078e003e */
[----:B------:R-:W-:Y:S01]  /*95f0*/  F2FP.SATFINITE.E4M3.F32.PACK_AB_MERGE_C R59, R52, R157, R88 ;  /* 0x0000009d343b723e */ /* 0x000fe20004807058 */
[----:B------:R-:W-:-:S07]  /*9600*/  IMAD.MOV.U32 R52, RZ, RZ, R63 ;  /* 0x000000ffff347224 */ /* 0x000fce00078e003f */
.L_x_5813:
[----:B------:R-:W-:Y:S05]  /*9610*/  BSYNC B2 ;  /* 0x0000000000027941 */ /* 0x000fea0003800000 */
.L_x_5812:
        /* <DEDUP_REMOVED lines=11> */
.L_x_5811:
[----:B------:R-:W-:Y:S05]  /*96d0*/  BSYNC B1 ;  /* 0x0000000000017941 */ /* 0x000fea0003800000 */
.L_x_5810:
        /* <DEDUP_REMOVED lines=12> */
[----:B------:R-:W-:-:S02]  /*97a0*/  IADD3 R63, P3, P4, R46, R60, R27 ;  /* 0x0000003c2e3f7210 */ /* 0x000fc40007c7e01b */
[----:B------:R-:W-:Y:S01]  /*97b0*/  IADD3 R62, R61, R53, RZ ;  /* 0x000000353d3e7210 */ /* 0x000fe20007ffe0ff */
[----:B------:R-:W-:Y:S01]  /*97c0*/  IMAD.SHL.U32 R55, R55, 0x80, RZ ;  /* 0x0000008037377824 */ /* 0x000fe200078e00ff */
[----:B------:R-:W-:Y:S02]  /*97d0*/  SHF.R.S32.HI R53, RZ, 0x1f, R52 ;  /* 0x0000001fff357819 */ /* 0x000fe40000011434 */
[----:B------:R-:W-:Y:S02]  /*97e0*/  IADD3.X R84, R21, R62, R26, P3, P4 ;  /* 0x0000003e15547210 */ /* 0x000fe40001fe841a */
[----:B------:R-:W-:Y:S02]  /*97f0*/  LEA.HI R53, R53, R52, RZ, 0x5 ;  /* 0x0000003435357211 */ /* 0x000fe400078f28ff */
[----:B------:R-:W-:Y:S02]  /*9800*/  LOP3.LUT R55, R55, 0x380, RZ, 0xc0, !PT ;  /* 0x0000038037377812 */ /* 0x000fe400078ec0ff */
[----:B------:R-:W-:-:S05]  /*9810*/  LEA.HI.SX32 R53, R53, R28, 0x1b ;  /* 0x0000001c35357211 */ /* 0x000fca00078fdaff */
[----:B------:R-:W-:-:S05]  /*9820*/  IMAD.SHL.U32 R65, R53, 0x10, RZ ;  /* 0x0000001035417824 */ /* 0x000fca00078e00ff */
[----:B------:R-:W-:-:S04]  /*9830*/  LOP3.LUT R53, R55, 0x70, R65, 0xf8, !PT ;  /* 0x0000007037357812 */ /* 0x000fc800078ef841 */
[----:B------:R-:W-:-:S05]  /*9840*/  LOP3.LUT R53, R53, R142, RZ, 0x3c, !PT ;  /* 0x0000008e35357212 */ /* 0x000fca00078e3cff */
[----:B---3--:R-:W-:Y:S02]  /*9850*/  IMAD.IADD R52, R54, 0x1, R53 ;  /* 0x0000000136347824 */ /* 0x008fe400078e0235 */
[C---:B------:R-:W-:Y:S02]  /*9860*/  IMAD R53, R17.reuse, 0x7000, R114 ;  /* 0x0000700011357824 */ /* 0x040fe400078e0272 */
[----:B------:R-:W-:-:S03]  /*9870*/  IMAD R55, R17, 0x7000, R52 ;  /* 0x0000700011377824 */ /* 0x000fc600078e0234 */
[C---:B------:R-:W-:Y:S01]  /*9880*/  IADD3 R53, R16.reuse, R53, RZ ;  /* 0x0000003510357210 */ /* 0x040fe20007ffe0ff */
[----:B------:R-:W-:-:S05]  /*9890*/  IMAD.IADD R56, R16, 0x1, R55 ;  /* 0x0000000110387824 */ /* 0x000fca00078e0237 */
[----:B------:R-:W1:Y:S04]  /*98a0*/  LDS.128 R52, [R53+0x20400] ;  /* 0x0204000035347984 */ /* 0x000e680000000c00 */
[----:B------:R-:W2:Y:S01]  /*98b0*/  LDS.128 R56, [R56+0x20400] ;  /* 0x0204000038387984 */ /* 0x000ea20000000c00 */
[----:B------:R-:W-:Y:S05]  /*98c0*/  @P2 BRA `(.L_x_5817) ;  /* 0x0000000c00702947 */ /* 0x000fea0003800000 */
[----:B------:R-:W-:Y:S01]  /*98d0*/  SHF.R.U32.HI R137, RZ, 0x8, R69 ;  /* 0x00000008ff897819 */ /* 0x000fe20000011645 */
[----:B-1----:R-:W-:Y:S01]  /*98e0*/  IMAD.MOV.U32 R64, RZ, RZ, R53 ;  /* 0x000000ffff407224 */ /* 0x002fe200078e0035 */
[--C-:B------:R-:W-:Y:S02]  /*98f0*/  SHF.R.U32.HI R154, RZ, 0x18, R69.reuse ;  /* 0x00000018ff9a7819 */ /* 0x100fe40000011645 */
[----:B------:R-:W-:Y:S02]  /*9900*/  LOP3.LUT R67, R69, 0xff, RZ, 0xc0, !PT ;  /* 0x000000ff45437812 */ /* 0x000fe400078ec0ff */
[----:B------:R-:W-:Y:S01]  /*9910*/  SHF.R.U32.HI R136, RZ, 0x10, R69 ;  /* 0x00000010ff887819 */ /* 0x000fe20000011645 */
[----:B------:R-:W-:Y:S01]  /*9920*/  IMAD.MOV.U32 R69, RZ, RZ, R52 ;  /* 0x000000ffff457224 */ /* 0x000fe200078e0034 */
[----:B------:R-:W-:Y:S01]  /*9930*/  SHF.R.U32.HI R89, RZ, 0x18, R73 ;  /* 0x00000018ff597819 */ /* 0x000fe20000011649 */
[----:B------:R-:W-:Y:S01]  /*9940*/  IMAD.SHL.U32 R52, R137, 0x100, RZ ;  /* 0x0000010089347824 */ /* 0x000fe200078e00ff */
[----:B------:R-:W-:-:S02]  /*9950*/  LOP3.LUT R70, R73, 0xff, RZ, 0xc0, !PT ;  /* 0x000000ff49467812 */ /* 0x000fc400078ec0ff */
[--C-:B------:R-:W-:Y:S02]  /*9960*/  SHF.R.U32.HI R86, RZ, 0x8, R73.reuse ;  /* 0x00000008ff567819 */ /* 0x100fe40000011649 */
[----:B------:R-:W-:Y:S02]  /*9970*/  SHF.R.U32.HI R85, RZ, 0x10, R73 ;  /* 0x00000010ff557819 */ /* 0x000fe40000011649 */
[--C-:B------:R-:W-:Y:S02]  /*9980*/  SHF.R.U32.HI R73, RZ, 0x18, R75.reuse ;  /* 0x00000018ff497819 */ /* 0x100fe4000001164b */
[----:B------:R-:W-:Y:S01]  /*9990*/  LOP3.LUT R72, R75, 0xff, RZ, 0xc0, !PT ;  /* 0x000000ff4b487812 */ /* 0x000fe200078ec0ff */
[----:B------:R-:W-:Y:S01]  /*99a0*/  IMAD.U32 R85, R85, 0x10000, RZ ;  /* 0x0001000055557824 */ /* 0x000fe200078e00ff */
[----:B------:R-:W-:Y:S02]  /*99b0*/  SHF.R.U32.HI R74, RZ, 0x8, R75 ;  /* 0x00000008ff4a7819 */ /* 0x000fe4000001164b */
[----:B------:R-:W-:-:S02]  /*99c0*/  SHF.R.U32.HI R90, RZ, 0x8, R71 ;  /* 0x00000008ff5a7819 */ /* 0x000fc40000011647 */
[----:B------:R-:W-:Y:S02]  /*99d0*/  PRMT R67, R154, 0x654, R67 ;  /* 0x000006549a437816 */ /* 0x000fe40000000043 */
[----:B------:R-:W-:Y:S02]  /*99e0*/  SHF.R.U32.HI R91, RZ, 0x18, R71 ;  /* 0x00000018ff5b7819 */ /* 0x000fe40000011647 */
[----:B------:R-:W-:Y:S02]  /*99f0*/  LOP3.LUT R68, R71, 0xff, RZ, 0xc0, !PT ;  /* 0x000000ff47447812 */ /* 0x000fe400078ec0ff */
[----:B------:R-:W-:Y:S01]  /*9a00*/  SHF.R.U32.HI R87, RZ, 0x10, R75 ;  /* 0x00000010ff577819 */ /* 0x000fe2000001164b */
[----:B------:R-:W-:Y:S01]  /*9a10*/  IMAD.SHL.U32 R75, R74, 0x100, RZ ;  /* 0x000001004a4b7824 */ /* 0x000fe200078e00ff */
[----:B------:R-:W-:Y:S01]  /*9a20*/  PRMT R72, R73, 0x654, R72 ;  /* 0x0000065449487816 */ /* 0x000fe20000000048 */
[----:B------:R-:W-:Y:S01]  /*9a30*/  IMAD.SHL.U32 R73, R86, 0x100, RZ ;  /* 0x0000010056497824 */ /* 0x000fe200078e00ff */
[----:B------:R-:W-:Y:S01]  /*9a40*/  SHF.R.U32.HI R88, RZ, 0x10, R71 ;  /* 0x00000010ff587819 */ /* 0x000fe20000011647 */
[----:B--2---:R-:W-:Y:S01]  /*9a50*/  IMAD.MOV.U32 R71, RZ, RZ, R56 ;  /* 0x000000ffff477224 */ /* 0x004fe200078e0038 */
[----:B------:R-:W-:Y:S01]  /*9a60*/  LOP3.LUT R52, R67, 0xff00, R52, 0xf8, !PT ;  /* 0x0000ff0043347812 */ /* 0x000fe200078ef834 */
[----:B------:R-:W-:Y:S01]  /*9a70*/  IMAD.SHL.U32 R67, R90, 0x100, RZ ;  /* 0x000001005a437824 */ /* 0x000fe200078e00ff */
[----:B------:R-:W-:Y:S01]  /*9a80*/  SHF.L.U32 R53, R136, 0x10, RZ ;  /* 0x0000001088357819 */ /* 0x000fe200000006ff */
[----:B------:R-:W-:Y:S01]  /*9a90*/  IMAD.U32 R87, R87, 0x10000, RZ ;  /* 0x0001000057577824 */ /* 0x000fe200078e00ff */
[----:B------:R-:W-:-:S02]  /*9aa0*/  PRMT R70, R89, 0x654, R70 ;  /* 0x0000065459467816 */ /* 0x000fc40000000046 */
[----:B------:R-:W-:Y:S02]  /*9ab0*/  PRMT R68, R91, 0x654, R68 ;  /* 0x000006545b447816 */ /* 0x000fe40000000044 */
[----:B------:R-:W-:Y:S02]  /*9ac0*/  MOV R66, R54 ;  /* 0x0000003600427202 */ /* 0x000fe40000000f00 */
[----:B------:R-:W-:Y:S01]  /*9ad0*/  LOP3.LUT R54, R52, 0xff0000, R53, 0xf8, !PT ;  /* 0x00ff000034367812 */ /* 0x000fe200078ef835 */
[----:B------:R-:W-:Y:S01]  /*9ae0*/  IMAD.U32 R52, R88, 0x10000, RZ ;  /* 0x0001000058347824 */ /* 0x000fe200078e00ff */
[----:B------:R-:W-:Y:S02]  /*9af0*/  LOP3.LUT R56, R70, 0xff00, R73, 0xf8, !PT ;  /* 0x0000ff0046387812 */ /* 0x000fe400078ef849 */
[----:B------:R-:W-:Y:S02]  /*9b00*/  LOP3.LUT R86, R72, 0xff00, R75, 0xf8, !PT ;  /* 0x0000ff0048567812 */ /* 0x000fe400078ef84b */
[----:B------:R-:W-:-:S02]  /*9b10*/  LOP3.LUT R67, R68, 0xff00, R67, 0xf8, !PT ;  /* 0x0000ff0044437812 */ /* 0x000fc400078ef843 */
[----:B------:R-:W-:Y:S02]  /*9b20*/  F2FP.F16.E4M3.UNPACK_B R75, R152.H1 ;  /* 0x00000098ff4b723e */ /* 0x000fe400030006ff */
[----:B------:R-:W-:Y:S02]  /*9b30*/  F2FP.F16.E4M3.UNPACK_B R72, R71.H1 ;  /* 0x00000047ff48723e */ /* 0x000fe400030006ff */
[----:B------:R-:W-:Y:S01]  /*9b40*/  F2FP.F16.E4M3.UNPACK_B R70, R69.H1 ;  /* 0x00000045ff46723e */ /* 0x000fe200030006ff */
[----:B------:R-:W-:Y:S01]  /*9b50*/  HADD2.F32 R53, -RZ, R75.H0_H0 ;  /* 0x2000004bff357230 */ /* 0x000fe20000004100 */
[----:B------:R-:W-:Y:S01]  /*9b60*/  LOP3.LUT R52, R67, 0xff0000, R52, 0xf8, !PT ;  /* 0x00ff000043347812 */ /* 0x000fe200078ef834 */
[----:B------:R-:W-:Y:S01]  /*9b70*/  HADD2.F32 R68, -RZ, R72.H0_H0 ;  /* 0x20000048ff447230 */ /* 0x000fe20000004100 */
[----:B------:R-:W-:Y:S01]  /*9b80*/  F2FP.F16.E4M3.UNPACK_B R73, R150.H1 ;  /* 0x00000096ff49723e */ /* 0x000fe200030006ff */
[--C-:B------:R-:W-:Y:S01]  /*9b90*/  HADD2.F32 R67, -RZ, R70.reuse.H0_H0 ;  /* 0x20000046ff437230 */ /* 0x100fe20000004100 */
[----:B------:R-:W-:Y:S01]  /*9ba0*/  LOP3.LUT R56, R56, 0xff0000, R85, 0xf8, !PT ;  /* 0x00ff000038387812 */ /* 0x000fe200078ef855 */
[----:B------:R-:W-:-:S02]  /*9bb0*/  HADD2.F32 R70, -RZ, R70.H1_H1 ;  /* 0x30000046ff467230 */ /* 0x000fc40000004100 */
[CC--:B------:R-:W-:Y:S01]  /*9bc0*/  FMUL.FTZ R88, R68.reuse, R53.reuse ;  /* 0x0000003544587220 */ /* 0x0c0fe20000410000 */
[--C-:B------:R-:W-:Y:S02]  /*9bd0*/  HADD2.F32 R74, -RZ, R73.reuse.H0_H0 ;  /* 0x20000049ff4a7230 */ /* 0x100fe40000004100 */
[C---:B------:R-:W-:Y:S01]  /*9be0*/  FMUL.FTZ R89, R67.reuse, R53 ;  /* 0x0000003543597220 */ /* 0x040fe20000410000 */
[----:B------:R-:W-:Y:S01]  /*9bf0*/  HADD2.F32 R85, -RZ, R73.H1_H1 ;  /* 0x30000049ff557230 */ /* 0x000fe20000004100 */
[----:B------:R-:W-:Y:S01]  /*9c00*/  F2FP.F16.E4M3.UNPACK_B R152, R152 ;  /* 0x00000098ff98723e */ /* 0x000fe200020006ff */
[-C--:B------:R-:W-:Y:S01]  /*9c10*/  FFMA.FTZ R67, R67, R74.reuse, -R88 ;  /* 0x0000004a43437223 */ /* 0x080fe20000010858 */
[----:B------:R-:W-:Y:S01]  /*9c20*/  FFMA.FTZ R68, R68, R74, R89 ;  /* 0x0000004a44447223 */ /* 0x000fe20000010059 */
[----:B------:R-:W-:Y:S01]  /*9c30*/  HADD2.F32 R74, -RZ, R75.H1_H1 ;  /* 0x3000004bff4a7230 */ /* 0x000fe20000004100 */
[----:B------:R-:W-:Y:S01]  /*9c40*/  F2FP.F16.E4M3.UNPACK_B R73, R71 ;  /* 0x00000047ff49723e */ /* 0x000fe200020006ff */
[----:B------:R-:W-:Y:S01]  /*9c50*/  HADD2.F32 R75, -RZ, R72.H1_H1 ;  /* 0x30000048ff4b7230 */ /* 0x000fe20000004100 */
[----:B------:R-:W-:-:S02]  /*9c60*/  F2FP.F16.E4M3.UNPACK_B R72, R69 ;  /* 0x00000045ff48723e */ /* 0x000fc400020006ff */
[----:B------:R-:W-:Y:S01]  /*9c70*/  LOP3.LUT R53, R86, 0xff0000, R87, 0xf8, !PT ;  /* 0x00ff000056357812 */ /* 0x000fe200078ef857 */
[CC--:B------:R-:W-:Y:S01]  /*9c80*/  FMUL.FTZ R88, R70.reuse, R74.reuse ;  /* 0x0000004a46587220 */ /* 0x0c0fe20000410000 */
[C---:B------:R-:W-:Y:S01]  /*9c90*/  FMUL.FTZ R69, R75.reuse, R74 ;  /* 0x0000004a4b457220 */ /* 0x040fe20000410000 */
[----:B------:R-:W-:Y:S01]  /*9ca0*/  F2FP.F16.E4M3.UNPACK_B R150, R150 ;  /* 0x00000096ff96723e */ /* 0x000fe200020006ff */
[----:B------:R-:W-:Y:S02]  /*9cb0*/  HADD2.F32 R86, -RZ, R152.H0_H0 ;  /* 0x20000098ff567230 */ /* 0x000fe40000004100 */
[----:B------:R-:W-:Y:S02]  /*9cc0*/  HADD2.F32 R74, -RZ, R73.H0_H0 ;  /* 0x20000049ff4a7230 */ /* 0x000fe40000004100 */
[-C--:B------:R-:W-:Y:S01]  /*9cd0*/  FFMA.FTZ R70, R70, R85.reuse, -R69 ;  /* 0x0000005546467223 */ /* 0x080fe20000010845 */
[----:B------:R-:W-:Y:S02]  /*9ce0*/  HADD2.F32 R71, -RZ, R72.H0_H0 ;  /* 0x20000048ff477230 */ /* 0x000fe40000004100 */
[----:B------:R-:W-:Y:S01]  /*9cf0*/  FFMA.FTZ R69, R75, R85, R88 ;  /* 0x000000554b457223 */ /* 0x000fe20000010058 */
        /* <DEDUP_REMOVED lines=28> */
[-C--:B------:R-:W-:Y:S01]  /*9ec0*/  FFMA.FTZ R136, R73, R86.reuse, -R136 ;  /* 0x0000005649887223 */ /* 0x080fe20000010888 */
[----:B------:R-:W-:Y:S02]  /*9ed0*/  HADD2.F32 R85, -RZ, R85.H1_H1 ;  /* 0x30000055ff557230 */ /* 0x000fe40000004100 */
[-C--:B------:R-:W-:Y:S01]  /*9ee0*/  FMUL.FTZ R73, R74, R87.reuse ;  /* 0x000000574a497220 */ /* 0x080fe20000410000 */
[----:B------:R-:W-:Y:S01]  /*9ef0*/  FFMA.FTZ R88, R75, R86, R88 ;  /* 0x000000564b587223 */ /* 0x000fe20000010058 */
[----:B------:R-:W-:Y:S01]  /*9f00*/  FMUL.FTZ R91, R72, R87 ;  /* 0x00000057485b7220 */ /* 0x000fe20000410000 */
[----:B------:R-:W-:-:S02]  /*9f10*/  HADD2.F32 R75, -RZ, R151.H0_H0 ;  /* 0x20000097ff4b7230 */ /* 0x000fc40000004100 */
[----:B------:R-:W-:Y:S01]  /*9f20*/  FFMA.FTZ R87, R72, R85, -R73 ;  /* 0x0000005548577223 */ /* 0x000fe20000010849 */
[----:B------:R-:W-:Y:S01]  /*9f30*/  F2FP.F16.E4M3.UNPACK_B R72, R58 ;  /* 0x0000003aff48723e */ /* 0x000fe200020006ff */
[----:B------:R-:W-:Y:S01]  /*9f40*/  HADD2.F32 R58, -RZ, R66.H0_H0 ;  /* 0x20000042ff3a7230 */ /* 0x000fe20000004100 */
[----:B------:R-:W-:Y:S01]  /*9f50*/  F2FP.F16.E4M3.UNPACK_B R149, R149 ;  /* 0x00000095ff95723e */ /* 0x000fe200020006ff */
[----:B------:R-:W-:Y:S02]  /*9f60*/  HADD2.F32 R151, -RZ, R151.H1_H1 ;  /* 0x30000097ff977230 */ /* 0x000fe40000004100 */
[----:B------:R-:W-:Y:S01]  /*9f70*/  FFMA.FTZ R91, R74, R85, R91 ;  /* 0x000000554a5b7223 */ /* 0x000fe2000001005b */
[--C-:B------:R-:W-:Y:S02]  /*9f80*/  HADD2.F32 R73, -RZ, R72.reuse.H0_H0 ;  /* 0x20000048ff497230 */ /* 0x100fe40000004100 */
[----:B------:R-:W-:Y:S01]  /*9f90*/  FMUL.FTZ R86, R58, R75 ;  /* 0x0000004b3a567220 */ /* 0x000fe20000410000 */
[----:B------:R-:W-:Y:S01]  /*9fa0*/  HADD2.F32 R72, -RZ, R72.H1_H1 ;  /* 0x30000048ff487230 */ /* 0x000fe20000004100 */
[----:B------:R-:W-:Y:S01]  /*9fb0*/  F2FP.SATFINITE.E4M3.F32.PACK_AB_MERGE_C R67, R70, R67, RZ ;  /* 0x000000434643723e */ /* 0x000fe200048070ff */
[----:B------:R-:W-:-:S02]  /*9fc0*/  HADD2.F32 R66, -RZ, R66.H1_H1 ;  /* 0x30000042ff427230 */ /* 0x000fc40000004100 */
[----:B------:R-:W-:Y:S01]  /*9fd0*/  FMUL.FTZ R85, R73, R75 ;  /* 0x0000004b49557220 */ /* 0x000fe20000410000 */
[--C-:B------:R-:W-:Y:S02]  /*9fe0*/  HADD2.F32 R74, -RZ, R149.reuse.H0_H0 ;  /* 0x20000095ff4a7230 */ /* 0x100fe40000004100 */
[-C--:B------:R-:W-:Y:S01]  /*9ff0*/  FMUL.FTZ R75, R72, R151.reuse ;  /* 0x00000097484b7220 */ /* 0x080fe20000410000 */
[----:B------:R-:W-:Y:S02]  /*a000*/  HADD2.F32 R149, -RZ, R149.H1_H1 ;  /* 0x30000095ff957230 */ /* 0x000fe40000004100 */
[----:B------:R-:W-:Y:S01]  /*a010*/  FMUL.FTZ R151, R66, R151 ;  /* 0x0000009742977220 */ /* 0x000fe20000410000 */
[----:B------:R-:W-:Y:S01]  /*a020*/  F2FP.SATFINITE.E4M3.F32.PACK_AB_MERGE_C R69, R69, R68, RZ ;  /* 0x000000444545723e */ /* 0x000fe200048070ff */
[----:B------:R-:W-:Y:S01]  /*a030*/  FFMA.FTZ R85, R58, R74, -R85 ;  /* 0x0000004a3a557223 */ /* 0x000fe20000010855 */
[----:B------:R-:W-:Y:S01]  /*a040*/  F2FP.F16.E4M3.UNPACK_B R70, R64 ;  /* 0x00000040ff46723e */ /* 0x000fe200020006ff */
[-C--:B------:R-:W-:Y:S01]  /*a050*/  FFMA.FTZ R66, R66, R149.reuse, -R75 ;  /* 0x0000009542427223 */ /* 0x080fe2000001084b */
[----:B------:R-:W-:Y:S01]  /*a060*/  FFMA.FTZ R151, R72, R149, R151 ;  /* 0x0000009548977223 */ /* 0x000fe20000010097 */
[----:B------:R-:W-:Y:S01]  /*a070*/  F2FP.F16.E4M3.UNPACK_B R72, R57 ;  /* 0x00000039ff48723e */ /* 0x000fe200020006ff */
[----:B------:R-:W-:Y:S01]  /*a080*/  FFMA.FTZ R58, R73, R74, R86 ;  /* 0x0000004a493a7223 */ /* 0x000fe20000010056 */
[----:B------:R-:W-:-:S02]  /*a090*/  F2FP.F16.E4M3.UNPACK_B R75, R56 ;  /* 0x00000038ff4b723e */ /* 0x000fc400020006ff */
[----:B------:R-:W-:Y:S01]  /*a0a0*/  F2FP.SATFINITE.E4M3.F32.PACK_AB_MERGE_C R87, R87, R136, RZ ;  /* 0x000000885757723e */ /* 0x000fe200048070ff */
[--C-:B------:R-:W-:Y:S01]  /*a0b0*/  HADD2.F32 R74, -RZ, R72.reuse.H1_H1 ;  /* 0x30000048ff4a7230 */ /* 0x100fe20000004100 */
[----:B------:R-:W-:Y:S01]  /*a0c0*/  F2FP.SATFINITE.E4M3.F32.PACK_AB_MERGE_C R91, R91, R88, RZ ;  /* 0x000000585b5b723e */ /* 0x000fe200048070ff */
[--C-:B------:R-:W-:Y:S01]  /*a0d0*/  HADD2.F32 R88, -RZ, R75.reuse.H0_H0 ;  /* 0x2000004bff587230 */ /* 0x100fe20000004100 */
[----:B------:R-:W-:Y:S01]  /*a0e0*/  F2FP.SATFINITE.E4M3.F32.PACK_AB_MERGE_C R68, R90, R71, R67 ;  /* 0x000000475a44723e */ /* 0x000fe20004807043 */
[----:B------:R-:W-:Y:S01]  /*a0f0*/  HADD2.F32 R71, -RZ, R72.H0_H0 ;  /* 0x20000048ff477230 */ /* 0x000fe20000004100 */
[----:B------:R-:W-:Y:S01]  /*a100*/  F2FP.SATFINITE.E4M3.F32.PACK_AB_MERGE_C R67, R152, R89, R69 ;  /* 0x000000599843723e */ /* 0x000fe20004807045 */
[--C-:B------:R-:W-:Y:S01]  /*a110*/  HADD2.F32 R69, -RZ, R70.reuse.H0_H0 ;  /* 0x20000046ff457230 */ /* 0x100fe20000004100 */
[----:B------:R-:W-:Y:S01]  /*a120*/  F2FP.F16.E4M3.UNPACK_B R73, R54 ;  /* 0x00000036ff49723e */ /* 0x000fe200020006ff */
[----:B------:R-:W-:Y:S01]  /*a130*/  HADD2.F32 R72, -RZ, R70.H1_H1 ;  /* 0x30000046ff487230 */ /* 0x000fe20000004100 */
[----:B------:R-:W-:Y:S01]  /*a140*/  F2FP.SATFINITE.E4M3.F32.PACK_AB_MERGE_C R66, R66, R85, R87 ;  /* 0x000000554242723e */ /* 0x000fe20004807057 */
[----:B------:R-:W-:-:S02]  /*a150*/  HADD2.F32 R85, -RZ, R75.H1_H1 ;  /* 0x3000004bff557230 */ /* 0x000fc40000004100 */
[-C--:B------:R-:W-:Y:S01]  /*a160*/  FMUL.FTZ R90, R71, R88.reuse ;  /* 0x00000058475a7220 */ /* 0x080fe20000410000 */
[--C-:B------:R-:W-:Y:S02]  /*a170*/  HADD2.F32 R86, -RZ, R73.reuse.H0_H0 ;  /* 0x20000049ff567230 */ /* 0x100fe40000004100 */
[----:B------:R-:W-:Y:S01]  /*a180*/  FMUL.FTZ R88, R69, R88 ;  /* 0x0000005845587220 */ /* 0x000fe20000410000 */
[----:B------:R-:W-:Y:S02]  /*a190*/  HADD2.F32 R75, -RZ, R73.H1_H1 ;  /* 0x30000049ff4b7230 */ /* 0x000fe40000004100 */
[-C--:B------:R-:W-:Y:S01]  /*a1a0*/  FMUL.FTZ R87, R74, R85.reuse ;  /* 0x000000554a577220 */ /* 0x080fe20000410000 */
[----:B------:R-:W-:Y:S01]  /*a1b0*/  FMUL.FTZ R89, R72, R85 ;  /* 0x0000005548597220 */ /* 0x000fe20000410000 */
[-C--:B------:R-:W-:Y:S01]  /*a1c0*/  FFMA.FTZ R70, R71, R86.reuse, R88 ;  /* 0x0000005647467223 */ /* 0x080fe20000010058 */
[----:B------:R-:W-:Y:S01]  /*a1d0*/  F2FP.F16.E4M3.UNPACK_B R73, R57.H1 ;  /* 0x00000039ff49723e */ /* 0x000fe200030006ff */
[----:B------:R-:W-:Y:S01]  /*a1e0*/  FFMA.FTZ R69, R69, R86, -R90 ;  /* 0x0000005645457223 */ /* 0x000fe2000001085a */
[----:B------:R-:W-:Y:S01]  /*a1f0*/  F2FP.F16.E4M3.UNPACK_B R85, R56.H1 ;  /* 0x00000038ff55723e */ /* 0x000fe200030006ff */
[-C--:B------:R-:W-:Y:S01]  /*a200*/  FFMA.FTZ R57, R74, R75.reuse, R89 ;  /* 0x0000004b4a397223 */ /* 0x080fe20000010059 */
[----:B------:R-:W-:Y:S01]  /*a210*/  F2FP.F16.E4M3.UNPACK_B R71, R64.H1 ;  /* 0x00000040ff47723e */ /* 0x000fe200030006ff */
[----:B------:R-:W-:Y:S01]  /*a220*/  FFMA.FTZ R64, R72, R75, -R87 ;  /* 0x0000004b48407223 */ /* 0x000fe20000010857 */
[----:B------:R-:W-:Y:S01]  /*a230*/  HADD2.F32 R72, -RZ, R73.H0_H0 ;  /* 0x20000049ff487230 */ /* 0x000fe20000004100 */
[----:B------:R-:W-:Y:S01]  /*a240*/  F2FP.F16.E4M3.UNPACK_B R54, R54.H1 ;  /* 0x00000036ff36723e */ /* 0x000fe200030006ff */
[----:B------:R-:W-:Y:S01]  /*a250*/  HADD2.F32 R87, -RZ, R85.H0_H0 ;  /* 0x20000055ff577230 */ /* 0x000fe20000004100 */
[----:B------:R-:W-:Y:S01]  /*a260*/  F2FP.SATFINITE.E4M3.F32.PACK_AB_MERGE_C R58, R151, R58, R91 ;  /* 0x0000003a973a723e */ /* 0x000fe2000480705b */
[----:B------:R-:W-:-:S02]  /*a270*/  HADD2.F32 R56, -RZ, R71.H0_H0 ;  /* 0x20000047ff387230 */ /* 0x000fc40000004100 */
[----:B------:R-:W-:Y:S02]  /*a280*/  HADD2.F32 R73, -RZ, R73.H1_H1 ;  /* 0x30000049ff497230 */ /* 0x000fe40000004100 */
[----:B------:R-:W-:Y:S02]  /*a290*/  HADD2.F32 R86, -RZ, R85.H1_H1 ;  /* 0x30000055ff567230 */ /* 0x000fe40000004100 */
[-C--:B------:R-:W-:Y:S01]  /*a2a0*/  FMUL.FTZ R85, R72, R87.reuse ;  /* 0x0000005748557220 */ /* 0x080fe20000410000 */
[----:B------:R-:W-:Y:S02]  /*a2b0*/  HADD2.F32 R71, -RZ, R71.H1_H1 ;  /* 0x30000047ff477230 */ /* 0x000fe40000004100 */
[----:B------:R-:W-:Y:S01]  /*a2c0*/  FMUL.FTZ R87, R56, R87 ;  /* 0x0000005738577220 */ /* 0x000fe20000410000 */
[--C-:B------:R-:W-:Y:S02]  /*a2d0*/  HADD2.F32 R75, -RZ, R54.reuse.H0_H0 ;  /* 0x20000036ff4b7230 */ /* 0x100fe40000004100 */
[----:B------:R-:W-:-:S02]  /*a2e0*/  HADD2.F32 R74, -RZ, R54.H1_H1 ;  /* 0x30000036ff4a7230 */ /* 0x000fc40000004100 */
[-C--:B------:R-:W-:Y:S01]  /*a2f0*/  FMUL.FTZ R54, R73, R86.reuse ;  /* 0x0000005649367220 */ /* 0x080fe20000410000 */
[C---:B------:R-:W-:Y:S01]  /*a300*/  FMUL.FTZ R86, R71.reuse, R86 ;  /* 0x0000005647567220 */ /* 0x040fe20000410000 */
[----:B------:R-:W-:Y:S01]  /*a310*/  FFMA.FTZ R91, R72, R75, R87 ;  /* 0x0000004b485b7223 */ /* 0x000fe20000010057 */
[----:B------:R-:W-:Y:S01]  /*a320*/  F2FP.F16.E4M3.UNPACK_B R72, R59.H1 ;  /* 0x0000003bff48723e */ /* 0x000fe200030006ff */
[-C--:B------:R-:W-:Y:S01]  /*a330*/  FFMA.FTZ R137, R71, R74.reuse, -R54 ;  /* 0x0000004a47897223 */ /* 0x080fe20000010836 */
[----:B------:R-:W-:Y:S01]  /*a340*/  F2FP.F16.E4M3.UNPACK_B R54, R55 ;  /* 0x00000037ff36723e */ /* 0x000fe200020006ff */
[----:B------:R-:W-:Y:S01]  /*a350*/  FFMA.FTZ R136, R73, R74, R86 ;  /* 0x0000004a49887223 */ /* 0x000fe20000010056 */
[----:B------:R-:W-:Y:S01]  /*a360*/  F2FP.F16.E4M3.UNPACK_B R87, R53.H1 ;  /* 0x00000035ff57723e */ /* 0x000fe200030006ff */
[----:B------:R-:W-:Y:S01]  /*a370*/  FFMA.FTZ R90, R56, R75, -R85 ;  /* 0x0000004b385a7223 */ /* 0x000fe20000010855 */
[----:B------:R-:W-:Y:S01]  /*a380*/  F2FP.F16.E4M3.UNPACK_B R55, R55.H1 ;  /* 0x00000037ff37723e */ /* 0x000fe200030006ff */
[----:B------:R-:W-:Y:S01]  /*a390*/  HADD2.F32 R56, -RZ, R54.H0_H0 ;  /* 0x20000036ff387230 */ /* 0x000fe20000004100 */
[----:B------:R-:W-:Y:S01]  /*a3a0*/  F2FP.F16.E4M3.UNPACK_B R86, R53 ;  /* 0x00000035ff56723e */ /* 0x000fe200020006ff */
[--C-:B------:R-:W-:Y:S01]  /*a3b0*/  HADD2.F32 R89, -RZ, R87.reuse.H0_H0 ;  /* 0x20000057ff597230 */ /* 0x100fe20000004100 */
[-C--:B------:R-:W-:Y:S01]  /*a3c0*/  F2FP.F16.E4M3.UNPACK_B R53, R52.reuse ;  /* 0x00000034ff35723e */ /* 0x080fe200020006ff */
[----:B------:R-:W-:Y:S01]  /*a3d0*/  HADD2.F32 R87, -RZ, R87.H1_H1 ;  /* 0x30000057ff577230 */ /* 0x000fe20000004100 */
[----:B------:R-:W-:Y:S01]  /*a3e0*/  F2FP.F16.E4M3.UNPACK_B R74, R52.H1 ;  /* 0x00000034ff4a723e */ /* 0x000fe200030006ff */
[----:B------:R-:W-:Y:S01]  /*a3f0*/  HADD2.F32 R52, -RZ, R72.H0_H0 ;  /* 0x20000048ff347230 */ /* 0x000fe20000004100 */
[----:B------:R-:W-:Y:S01]  /*a400*/  F2FP.F16.E4M3.UNPACK_B R71, R59 ;  /* 0x0000003bff47723e */ /* 0x000fe200020006ff */
[----:B------:R-:W-:Y:S01]  /*a410*/  HADD2.F32 R59, -RZ, R55.H0_H0 ;  /* 0x20000037ff3b7230 */ /* 0x000fe20000004100 */
[----:B------:R-:W-:Y:S01]  /*a420*/  F2FP.SATFINITE.E4M3.F32.PACK_AB_MERGE_C R90, R137, R90, RZ ;  /* 0x0000005a895a723e */ /* 0x000fe200048070ff */
[----:B------:R-:W-:-:S02]  /*a430*/  HADD2.F32 R85, -RZ, R74.H0_H0 ;  /* 0x2000004aff557230 */ /* 0x000fc40000004100 */
[CC--:B------:R-:W-:Y:S01]  /*a440*/  FMUL.FTZ R150, R52.reuse, R89.reuse ;  /* 0x0000005934967220 */ /* 0x0c0fe20000410000 */
[----:B------:R-:W-:Y:S02]  /*a450*/  HADD2.F32 R72, -RZ, R72.H1_H1 ;  /* 0x30000048ff487230 */ /* 0x000fe40000004100 */
[C---:B------:R-:W-:Y:S01]  /*a460*/  FMUL.FTZ R89, R59.reuse, R89 ;  /* 0x000000593b597220 */ /* 0x040fe20000410000 */
[----:B------:R-:W-:Y:S02]  /*a470*/  HADD2.F32 R55, -RZ, R55.H1_H1 ;  /* 0x30000037ff377230 */ /* 0x000fe40000004100 */
[-C--:B------:R-:W-:Y:S01]  /*a480*/  FFMA.FTZ R150, R59, R85.reuse, -R150 ;  /* 0x000000553b967223 */ /* 0x080fe20000010896 */
[----:B------:R-:W-:Y:S02]  /*a490*/  HADD2.F32 R73, -RZ, R71.H0_H0 ;  /* 0x20000047ff497230 */ /* 0x000fe40000004100 */
[----:B------:R-:W-:Y:S01]  /*a4a0*/  FFMA.FTZ R89, R52, R85, R89 ;  /* 0x0000005534597223 */ /* 0x000fe20000010059 */
[----:B------:R-:W-:-:S02]  /*a4b0*/  HADD2.F32 R88, -RZ, R86.H0_H0 ;  /* 0x20000056ff587230 */ /* 0x000fc40000004100 */
[-C--:B------:R-:W-:Y:S01]  /*a4c0*/  FMUL.FTZ R52, R72, R87.reuse ;  /* 0x0000005748347220 */ /* 0x080fe20000410000 */
[----:B------:R-:W-:Y:S02]  /*a4d0*/  HADD2.F32 R71, -RZ, R71.H1_H1 ;  /* 0x30000047ff477230 */ /* 0x000fe40000004100 */
[----:B------:R-:W-:Y:S01]  /*a4e0*/  FMUL.FTZ R87, R55, R87 ;  /* 0x0000005737577220 */ /* 0x000fe20000410000 */
[----:B------:R-:W-:Y:S02]  /*a4f0*/  HADD2.F32 R86, -RZ, R86.H1_H1 ;  /* 0x30000056ff567230 */ /* 0x000fe40000004100 */
[-C--:B------:R-:W-:Y:S01]  /*a500*/  FMUL.FTZ R149, R73, R88.reuse ;  /* 0x0000005849957220 */ /* 0x080fe20000410000 */
[----:B------:R-:W-:Y:S02]  /*a510*/  HADD2.F32 R54, -RZ, R54.H1_H1 ;  /* 0x30000036ff367230 */ /* 0x000fe40000004100 */
[----:B------:R-:W-:Y:S01]  /*a520*/  FMUL.FTZ R88, R56, R88 ;  /* 0x0000005838587220 */ /* 0x000fe20000410000 */
[----:B------:R-:W-:-:S02]  /*a530*/  HADD2.F32 R74, -RZ, R74.H1_H1 ;  /* 0x3000004aff4a7230 */ /* 0x000fc40000004100 */
[-C--:B------:R-:W-:Y:S01]  /*a540*/  FMUL.FTZ R59, R71, R86.reuse ;  /* 0x00000056473b7220 */ /* 0x080fe20000410000 */
[--C-:B------:R-:W-:Y:S02]  /*a550*/  HADD2.F32 R75, -RZ, R53.reuse.H0_H0 ;  /* 0x20000035ff4b7230 */ /* 0x100fe40000004100 */
[----:B------:R-:W-:Y:S01]  /*a560*/  FMUL.FTZ R86, R54, R86 ;  /* 0x0000005636567220 */ /* 0x000fe20000410000 */
[----:B------:R-:W-:Y:S02]  /*a570*/  HADD2.F32 R53, -RZ, R53.H1_H1 ;  /* 0x30000035ff357230 */ /* 0x000fe40000004100 */
[-C--:B------:R-:W-:Y:S01]  /*a580*/  FFMA.FTZ R55, R55, R74.reuse, -R52 ;  /* 0x0000004a37377223 */ /* 0x080fe20000010834 */
[----:B------:R-:W-:Y:S01]  /*a590*/  FFMA.FTZ R72, R72, R74, R87 ;  /* 0x0000004a48487223 */ /* 0x000fe20000010057 */
        /* <DEDUP_REMOVED lines=13> */
[----:B------:R-:W-:Y:S02]  /*a670*/  F2FP.SATFINITE.E4M3.F32.PACK_AB_MERGE_C R57, R57, R70, R91 ;  /* 0x000000463939723e */ /* 0x000fe4000480705b */
[----:B------:R-:W-:-:S07]  /*a680*/  MOV R53, R69 ;  /* 0x0000004500357202 */ /* 0x000fce0000000f00 */
.L_x_5817:
[----:B------:R-:W-:Y:S05]  /*a690*/  BSYNC B2 ;  /* 0x0000000000027941 */ /* 0x000fea0003800000 */
.L_x_5816:
        /* <DEDUP_REMOVED lines=11> */
.L_x_5815:
[----:B------:R-:W-:Y:S05]  /*a750*/  BSYNC B1 ;  /* 0x0000000000017941 */ /* 0x000fea0003800000 */
.L_x_5814:
[----:B-1----:R-:W-:Y:S02]  /*a760*/  VIADD R53, R228, 0xc0 ;  /* 0x000000c0e4357836 */ /* 0x002fe40000000000 */
[-C--:B--2---:R-:W-:Y:S02]  /*a770*/  IMAD R52, R122, R130.reuse, RZ ;  /* 0x000000827a347224 */ /* 0x084fe400078e02ff */
[C---:B------:R-:W-:Y:S01]  /*a780*/  IMAD.WIDE.U32 R128, R53.reuse, R130, R128 ;  /* 0x0000008235807225 */ /* 0x040fe200078e0080 */
[----:B------:R-:W-:-:S03]  /*a790*/  ISETP.GE.OR P3, PT, R53, R120, P0 ;  /* 0x000000783500720c */ /* 0x000fc60000766670 */
[----:B------:R-:W-:-:S10]  /*a7a0*/  IMAD R131, R53, R131, R52 ;  /* 0x0000008335837224 */ /* 0x000fd400078e0234 */
[----:B------:R-:W-:Y:S05]  /*a7b0*/  @P3 BRA `(.L_x_5796) ;  /* 0x0000001400b83947 */ /* 0x000fea0003800000 */
[----:B------:R-:W2:Y:S01]  /*a7c0*/  LDL R54, [R1+0x70] ;  /* 0x0000700001367983 */ /* 0x000ea20000100800 */
[----:B------:R-:W1:Y:S01]  /*a7d0*/  LDC.64 R60, c[0x0][0x2d8] ;  /* 0x0000b600ff3c7b82 */ /* 0x000e620000000a00 */
[----:B------:R-:W-:Y:S01]  /*a7e0*/  ISETP.NE.AND P6, PT, R0, RZ, PT ;  /* 0x000000ff0000720c */ /* 0x000fe20003fc5270 */
[----:B------:R-:W-:Y:S01]  /*a7f0*/  VIADD R55, R228, 0xc0 ;  /* 0x000000c0e4377836 */ /* 0x000fe20000000000 */
[----:B------:R-:W-:Y:S01]  /*a800*/  IADD3 R63, P3, P4, R46, R128, R27 ;  /* 0x000000802e3f7210 */ /* 0x000fe20007c7e01b */
[----:B------:R-:W-:Y:S01]  /*a810*/  IMAD.IADD R64, R129, 0x1, R131 ;  /* 0x0000000181407824 */ /* 0x000fe200078e0283 */
[----:B------:R-:W-:Y:S01]  /*a820*/  SEL R148, R121, R148, !P6 ;  /* 0x0000009479947207 */ /* 0x000fe20007000000 */
[----:B------:R-:W-:Y:S01]  /*a830*/  IMAD.SHL.U32 R55, R55, 0x80, RZ ;  /* 0x0000008037377824 */ /* 0x000fe200078e00ff */
[----:B------:R-:W-:Y:S02]  /*a840*/  BSSY B1, `(.L_x_5818) ;  /* 0x00000ed000017945 */ /* 0x000fe40003800000 */
[----:B------:R-:W-:-:S02]  /*a850*/  SHF.R.S32.HI R53, RZ, 0x1f, R148 ;  /* 0x0000001fff357819 */ /* 0x000fc40000011494 */
[----:B------:R-:W-:Y:S02]  /*a860*/  IADD3.X R52, R21, R64, R26, P3, P4 ;  /* 0x0000004015347210 */ /* 0x000fe40001fe841a */
[----:B------:R-:W-:Y:S02]  /*a870*/  LEA.HI R53, R53, R148, RZ, 0x5 ;  /* 0x0000009435357211 */ /* 0x000fe400078f28ff */
[----:B------:R-:W-:Y:S02]  /*a880*/  LOP3.LUT R55, R55, 0x380, RZ, 0xc0, !PT ;  /* 0x0000038037377812 */ /* 0x000fe400078ec0ff */
[----:B------:R-:W-:-:S05]  /*a890*/  LEA.HI.SX32 R53, R53, R28, 0x1b ;  /* 0x0000001c35357211 */ /* 0x000fca00078fdaff */
[----:B------:R-:W-:Y:S01]  /*a8a0*/  IMAD.SHL.U32 R65, R53, 0x10, RZ ;  /* 0x0000001035417824 */ /* 0x000fe200078e00ff */
[----:B-1----:R-:W-:Y:S01]  /*a8b0*/  IADD3 R62, P3, R63, R60, RZ ;  /* 0x0000003c3f3e7210 */ /* 0x002fe20007f7e0ff */
[----:B------:R-:W-:-:S03]  /*a8c0*/  IMAD R53, R17, 0x7000, R113 ;  /* 0x0000700011357824 */ /* 0x000fc600078e0271 */
[----:B------:R-:W-:Y:S02]  /*a8d0*/  IADD3.X R63, R52, R61, RZ, P3, !PT ;  /* 0x0000003d343f7210 */ /* 0x000fe40001ffe4ff */
[----:B------:R-:W-:Y:S02]  /*a8e0*/  LOP3.LUT R52, R55, 0x70, R65, 0xf8, !PT ;  /* 0x0000007037347812 */ /* 0x000fe400078ef841 */
[----:B------:R-:W-:Y:S02]  /*a8f0*/  IADD3 R53, R16, R53, RZ ;  /* 0x0000003510357210 */ /* 0x000fe40007ffe0ff */
[----:B------:R-:W-:-:S05]  /*a900*/  LOP3.LUT R52, R52, R141, RZ, 0x3c, !PT ;  /* 0x0000008d34347212 */ /* 0x000fca00078e3cff */
[----:B--2---:R-:W-:-:S04]  /*a910*/  IMAD.IADD R52, R54, 0x1, R52 ;  /* 0x0000000136347824 */ /* 0x004fc800078e0234 */
[----:B------:R-:W-:-:S04]  /*a920*/  IMAD R55, R17, 0x7000, R52 ;  /* 0x0000700011377824 */ /* 0x000fc800078e0234 */
        /* <DEDUP_REMOVED lines=8> */
[----:B------:R-:W-:Y:S01]  /*a9b0*/  SHF.R.U32.HI R84, RZ, 0x18, R77 ;  /* 0x00000018ff547819 */ /* 0x000fe2000001164d */
[----:B--2---:R-:W-:Y:S01]  /*a9c0*/  IMAD.MOV.U32 R73, RZ, RZ, R56 ;  /* 0x000000ffff497224 */ /* 0x004fe200078e0038 */
[----:B------:R-:W-:Y:S02]  /*a9d0*/  SHF.R.U32.HI R80, RZ, 0x8, R79 ;  /* 0x00000008ff507819 */ /* 0x000fe4000001164f */
[----:B------:R-:W-:Y:S02]  /*a9e0*/  SHF.R.U32.HI R75, RZ, 0x8, R81 ;  /* 0x00000008ff4b7819 */ /* 0x000fe40000011651 */
[----:B------:R-:W-:Y:S01]  /*a9f0*/  PRMT R69, R84, 0x654, R67 ;  /* 0x0000065454457816 */ /* 0x000fe20000000043 */
[----:B------:R-:W-:Y:S01]  /*aa00*/  IMAD.MOV.U32 R67, RZ, RZ, R58 ;  /* 0x000000ffff437224 */ /* 0x000fe200078e003a */
[----:B------:R-:W-:Y:S01]  /*aa10*/  SHF.L.U32 R52, R85, 0x8, RZ ;  /* 0x0000000855347819 */ /* 0x000fe200000006ff */
[----:B------:R-:W-:Y:S01]  /*aa20*/  IMAD.SHL.U32 R54, R75, 0x100, RZ ;  /* 0x000001004b367824 */ /* 0x000fe200078e00ff */
[----:B------:R-:W-:-:S02]  /*aa30*/  SHF.R.U32.HI R86, RZ, 0x10, R77 ;  /* 0x00000010ff567819 */ /* 0x000fc4000001164d */
[----:B------:R-:W-:Y:S02]  /*aa40*/  LOP3.LUT R68, R79, 0xff, RZ, 0xc0, !PT ;  /* 0x000000ff4f447812 */ /* 0x000fe400078ec0ff */
[----:B------:R-:W-:Y:S02]  /*aa50*/  SHF.R.U32.HI R71, RZ, 0x18, R79 ;  /* 0x00000018ff477819 */ /* 0x000fe4000001164f */
[----:B------:R-:W-:Y:S02]  /*aa60*/  LOP3.LUT R72, R81, 0xff, RZ, 0xc0, !PT ;  /* 0x000000ff51487812 */ /* 0x000fe400078ec0ff */
[----:B------:R-:W-:Y:S02]  /*aa70*/  SHF.R.U32.HI R77, RZ, 0x18, R81 ;  /* 0x00000018ff4d7819 */ /* 0x000fe40000011651 */
[----:B------:R-:W-:Y:S01]  /*aa80*/  LOP3.LUT R69, R69, 0xff00, R52, 0xf8, !PT ;  /* 0x0000ff0045457812 */ /* 0x000fe200078ef834 */
[----:B------:R-:W-:Y:S01]  /*aa90*/  IMAD.SHL.U32 R52, R80, 0x100, RZ ;  /* 0x0000010050347824 */ /* 0x000fe200078e00ff */
[----:B------:R-:W-:-:S02]  /*aaa0*/  SHF.R.U32.HI R74, RZ, 0x8, R83 ;  /* 0x00000008ff4a7819 */ /* 0x000fc40000011653 */
[----:B------:R-:W-:Y:S02]  /*aab0*/  PRMT R71, R71, 0x654, R68 ;  /* 0x0000065447477816 */ /* 0x000fe40000000044 */
[----:B------:R-:W-:Y:S01]  /*aac0*/  PRMT R77, R77, 0x654, R72 ;  /* 0x000006544d4d7816 */ /* 0x000fe20000000048 */
[----:B------:R-:W-:Y:S01]  /*aad0*/  IMAD.SHL.U32 R58, R74, 0x100, RZ ;  /* 0x000001004a3a7824 */ /* 0x000fe200078e00ff */
[----:B------:R-:W-:Y:S02]  /*aae0*/  SHF.R.U32.HI R82, RZ, 0x10, R79 ;  /* 0x00000010ff527819 */ /* 0x000fe4000001164f */
[----:B------:R-:W-:Y:S02]  /*aaf0*/  LOP3.LUT R75, R71, 0xff00, R52, 0xf8, !PT ;  /* 0x0000ff00474b7812 */ /* 0x000fe400078ef834 */
[----:B------:R-:W-:Y:S01]  /*ab00*/  LOP3.LUT R79, R77, 0xff00, R54, 0xf8, !PT ;  /* 0x0000ff004d4f7812 */ /* 0x000fe200078ef836 */
[----:B------:R-:W-:Y:S01]  /*ab10*/  IMAD.U32 R52, R82, 0x10000, RZ ;  /* 0x0001000052347824 */ /* 0x000fe200078e00ff */
[----:B------:R-:W-:-:S02]  /*ab20*/  SHF.L.U32 R56, R86, 0x10, RZ ;  /* 0x0000001056387819 */ /* 0x000fc400000006ff */
[----:B------:R-:W-:Y:S02]  /*ab30*/  F2FP.F16.E4M3.UNPACK_B R77, R146.H1 ;  /* 0x00000092ff4d723e */ /* 0x000fe400030006ff */
[----:B------:R-:W-:Y:S02]  /*ab40*/  F2FP.F16.E4M3.UNPACK_B R74, R73.H1 ;  /* 0x00000049ff4a723e */ /* 0x000fe400030006ff */
[----:B------:R-:W-:Y:S01]  /*ab50*/  F2FP.F16.E4M3.UNPACK_B R71, R70.H1 ;  /* 0x00000046ff47723e */ /* 0x000fe200030006ff */
[----:B------:R-:W-:Y:S01]  /*ab60*/  HADD2.F32 R54, -RZ, R77.H0_H0 ;  /* 0x2000004dff367230 */ /* 0x000fe20000004100 */
[----:B------:R-:W-:Y:S02]  /*ab70*/  SHF.R.U32.HI R78, RZ, 0x10, R81 ;  /* 0x00000010ff4e7819 */ /* 0x000fe40000011651 */
[----:B------:R-:W-:Y:S01]  /*ab80*/  SHF.R.U32.HI R76, RZ, 0x10, R83 ;  /* 0x00000010ff4c7819 */ /* 0x000fe20000011653 */
[----:B------:R-:W-:Y:S01]  /*ab90*/  HADD2.F32 R68, -RZ, R71.H0_H0 ;  /* 0x20000047ff447230 */ /* 0x000fe20000004100 */
[----:B------:R-:W-:-:S02]  /*aba0*/  LOP3.LUT R81, R83, 0xff0000ff, RZ, 0xc0, !PT ;  /* 0xff0000ff53517812 */ /* 0x000fc400078ec0ff */
[----:B------:R-:W-:Y:S01]  /*abb0*/  LOP3.LUT R56, R69, 0xff0000, R56, 0xf8, !PT ;  /* 0x00ff000045387812 */ /* 0x000fe200078ef838 */
[----:B------:R-:W-:Y:S01]  /*abc0*/  HADD2.F32 R69, -RZ, R74.H0_H0 ;  /* 0x2000004aff457230 */ /* 0x000fe20000004100 */
[----:B------:R-:W-:Y:S01]  /*abd0*/  F2FP.F16.E4M3.UNPACK_B R72, R144.H1 ;  /* 0x00000090ff48723e */ /* 0x000fe200030006ff */
[----:B------:R-:W-:Y:S01]  /*abe0*/  IMAD.U32 R76, R76, 0x10000, RZ ;  /* 0x000100004c4c7824 */ /* 0x000fe200078e00ff */
[----:B------:R-:W-:Y:S01]  /*abf0*/  LOP3.LUT R81, R81, 0xff00, R58, 0xf8, !PT ;  /* 0x0000ff0051517812 */ /* 0x000fe200078ef83a */
[----:B------:R-:W-:Y:S01]  /*ac00*/  IMAD.U32 R58, R78, 0x10000, RZ ;  /* 0x000100004e3a7824 */ /* 0x000fe200078e00ff */
[----:B------:R-:W-:Y:S01]  /*ac10*/  LOP3.LUT R52, R75, 0xff0000, R52, 0xf8, !PT ;  /* 0x00ff00004b347812 */ /* 0x000fe200078ef834 */
[--C-:B------:R-:W-:Y:S02]  /*ac20*/  HADD2.F32 R75, -RZ, R72.reuse.H0_H0 ;  /* 0x20000048ff4b7230 */ /* 0x100fe40000004100 */
[-C--:B------:R-:W-:Y:S01]  /*ac30*/  FMUL.FTZ R83, R69, R54.reuse ;  /* 0x0000003645537220 */ /* 0x080fe20000410000 */
[----:B------:R-:W-:Y:S01]  /*ac40*/  FMUL.FTZ R78, R68, R54 ;  /* 0x00000036444e7220 */ /* 0x000fe20000410000 */
[----:B------:R-:W-:Y:S01]  /*ac50*/  LOP3.LUT R54, R81, 0xff0000, R76, 0xf8, !PT ;  /* 0x00ff000051367812 */ /* 0x000fe200078ef84c */
[----:B------:R-:W-:-:S02]  /*ac60*/  HADD2.F32 R76, -RZ, R72.H1_H1 ;  /* 0x30000048ff4c7230 */ /* 0x000fc40000004100 */
        /* <DEDUP_REMOVED lines=60> */
[----:B------:R-:W-:Y:S01]  /*b030*/  HADD2.F32 R72, -RZ, R143.H0_H0 ;  /* 0x2000008fff487230 */ /* 0x000fe20000004100 */
[----:B------:R-:W-:Y:S01]  /*b040*/  F2FP.F16.E4M3.UNPACK_B R77, R58 ;  /* 0x0000003aff4d723e */ /* 0x000fe200020006ff */
[----:B------:R-:W-:-:S02]  /*b050*/  HADD2.F32 R70, -RZ, R70.H1_H1 ;  /* 0x30000046ff467230 */ /* 0x000fc40000004100 */
[-C--:B------:R-:W-:Y:S01]  /*b060*/  FMUL.FTZ R76, R71, R74.reuse ;  /* 0x0000004a474c7220 */ /* 0x080fe20000410000 */
[C---:B------:R-:W-:Y:S01]  /*b070*/  FMUL.FTZ R74, R67.reuse, R74 ;  /* 0x0000004a434a7220 */ /* 0x040fe20000410000 */
[----:B------:R-:W-:Y:S01]  /*b080*/  HADD2.F32 R66, -RZ, R66.H1_H1 ;  /* 0x30000042ff427230 */ /* 0x000fe20000004100 */
[----:B------:R-:W-:Y:S01]  /*b090*/  F2FP.SATFINITE.E4M3.F32.PACK_AB_MERGE_C R80, R80, R69, RZ ;  /* 0x000000455050723e */ /* 0x000fe200048070ff */
[----:B------:R-:W-:Y:S02]  /*b0a0*/  HADD2.F32 R143, -RZ, R143.H1_H1 ;  /* 0x3000008fff8f7230 */ /* 0x000fe40000004100 */
[-C--:B------:R-:W-:Y:S01]  /*b0b0*/  FFMA.FTZ R67, R67, R72.reuse, -R76 ;  /* 0x0000004843437223 */ /* 0x080fe2000001084c */
[----:B------:R-:W-:Y:S01]  /*b0c0*/  FFMA.FTZ R74, R71, R72, R74 ;  /* 0x00000048474a7223 */ /* 0x000fe2000001004a */
[----:B------:R-:W-:Y:S01]  /*b0d0*/  FMUL.FTZ R73, R70, R145 ;  /* 0x0000009146497220 */ /* 0x000fe20000410000 */
[----:B------:R-:W-:Y:S01]  /*b0e0*/  F2FP.F16.E4M3.UNPACK_B R72, R57 ;  /* 0x00000039ff48723e */ /* 0x000fe200020006ff */
[C---:B------:R-:W-:Y:S01]  /*b0f0*/  FMUL.FTZ R145, R66.reuse, R145 ;  /* 0x0000009142917220 */ /* 0x040fe20000410000 */
[----:B------:R-:W-:Y:S01]  /*b100*/  F2FP.F16.E4M3.UNPACK_B R71, R53 ;  /* 0x00000035ff47723e */ /* 0x000fe200020006ff */
[-C--:B------:R-:W-:Y:S01]  /*b110*/  FFMA.FTZ R66, R66, R143.reuse, -R73 ;  /* 0x0000008f42427223 */ /* 0x080fe20000010849 */
[----:B------:R-:W-:Y:S01]  /*b120*/  F2FP.SATFINITE.E4M3.F32.PACK_AB_MERGE_C R69, R81, R78, R68 ;  /* 0x0000004e5145723e */ /* 0x000fe20004807044 */
[----:B------:R-:W-:Y:S01]  /*b130*/  FFMA.FTZ R145, R70, R143, R145 ;  /* 0x0000008f46917223 */ /* 0x000fe20000010091 */
[----:B------:R-:W-:Y:S01]  /*b140*/  F2FP.F16.E4M3.UNPACK_B R75, R56 ;  /* 0x00000038ff4b723e */ /* 0x000fe200020006ff */
[--C-:B------:R-:W-:Y:S01]  /*b150*/  HADD2.F32 R73, -RZ, R72.reuse.H0_H0 ;  /* 0x20000048ff497230 */ /* 0x100fe20000004100 */
[----:B------:R-:W-:Y:S01]  /*b160*/  F2FP.SATFINITE.E4M3.F32.PACK_AB_MERGE_C R84, R84, R85, RZ ;  /* 0x000000555454723e */ /* 0x000fe200048070ff */
[----:B------:R-:W-:Y:S01]  /*b170*/  HADD2.F32 R78, -RZ, R77.H0_H0 ;  /* 0x2000004dff4e7230 */ /* 0x000fe20000004100 */
[----:B------:R-:W-:Y:S01]  /*b180*/  F2FP.SATFINITE.E4M3.F32.PACK_AB_MERGE_C R68, R146, R79, R80 ;  /* 0x0000004f9244723e */ /* 0x000fe20004807050 */
        /* <DEDUP_REMOVED lines=23> */
[----:B------:R-:W-:Y:S01]  /*b300*/  F2FP.F16.E4M3.UNPACK_B R75, R54 ;  /* 0x00000036ff4b723e */ /* 0x000fe200020006ff */
        /* <DEDUP_REMOVED lines=9> */
[----:B------:R-:W-:Y:S01]  /*b3a0*/  F2FP.F16.E4M3.UNPACK_B R58, R59 ;  /* 0x0000003bff3a723e */ /* 0x000fe200020006ff */
[----:B------:R-:W-:Y:S01]  /*b3b0*/  FFMA.FTZ R82, R57, R71, -R76 ;  /* 0x0000004739527223 */ /* 0x000fe2000001084c */
        /* <DEDUP_REMOVED lines=53> */
.L_x_5819:
[----:B------:R-:W-:Y:S05]  /*b710*/  BSYNC B1 ;  /* 0x0000000000017941 */ /* 0x000fea0003800000 */
.L_x_5818:
[----:B-1----:R3:W-:Y:S01]  /*b720*/  STG.E.128 desc[UR60][R62.64], R52 ;  /* 0x000000343e007986 */ /* 0x0027e2000c101d3c */
[----:B------:R-:W-:-:S13]  /*b730*/  ISETP.GE.AND P2, PT, R65, R147, PT ;  /* 0x000000934100720c */ /* 0x000fda0003f46270 */
[----:B------:R-:W-:Y:S05]  /*b740*/  @P2 BRA `(.L_x_5796) ;  /* 0x0000000400d42947 */ /* 0x000fea0003800000 */
[--C-:B---3--:R-:W-:Y:S02]  /*b750*/  SHF.R.S32.HI R52, RZ, 0x1f, R65.reuse ;  /* 0x0000001fff347819 */ /* 0x108fe40000011441 */
[----:B------:R-:W-:-:S04]  /*b760*/  IADD3 R65, P2, P3, R46, R128, R65 ;  /* 0x000000802e417210 */ /* 0x000fc80007b5e041 */
[----:B------:R-:W-:Y:S02]  /*b770*/  IADD3.X R64, R21, R64, R52, P2, P3 ;  /* 0x0000004015407210 */ /* 0x000fe400017e6434 */
[----:B------:R-:W-:-:S05]  /*b780*/  IADD3 R60, P2, R65, R60, RZ ;  /* 0x0000003c413c7210 */ /* 0x000fca0007f5e0ff */
[----:B------:R-:W-:-:S05]  /*b790*/  IMAD.X R61, R64, 0x1, R61, P2 ;  /* 0x00000001403d7824 */ /* 0x000fca00010e063d */
[----:B--2---:R4:W-:Y:S01]  /*b7a0*/  STG.E.128 desc[UR60][R60.64], R56 ;  /* 0x000000383c007986 */ /* 0x0049e2000c101d3c */
[----:B------:R-:W-:Y:S05]  /*b7b0*/  BRA `(.L_x_5796) ;  /* 0x0000000400b87947 */ /* 0x000fea0003800000 */
.L_x_5759:
[----:B------:R-:W2:Y:S02]  /*b7c0*/  LDL R52, [R1+0x44] ;  /* 0x0000440001347983 */ /* 0x000ea40000100800 */
[----:B--2---:R-:W-:-:S13]  /*b7d0*/  R2UR UR4, R52 ;  /* 0x00000000340472ca */ /* 0x004fda00000e0000 */
[----:B------:R-:W-:-:S06]  /*b7e0*/  UISETP.NE.AND UP0, UPT, UR4, 0x3, UPT ;  /* 0x000000030400788c */ /* 0x000fcc000bf05270 */
[----:B------:R-:W-:-:S13]  /*b7f0*/  PLOP3.LUT P5, PT, PT, PT, UP0, 0x80, 0x0 ;  /* 0x000000000000781c */ /* 0x000fda0003faf008 */
[----:B------:R-:W-:Y:S05]  /*b800*/  @!P5 BRA `(.L_x_5820) ;  /* 0x000000000004d947 */ /* 0x000fea0003800000 */
[----:B------:R-:W-:Y:S01]  /*b810*/  BPT.TRAP 0x1 ;  /* 0x000000040000795c */ /* 0x000fe20000300000 */
.L_x_5820:
[----:B------:R-:W-:Y:S01]  /*b820*/  IMAD R111, R17, 0x8, R16 ;  /* 0x00000008116f7824 */ /* 0x000fe200078e0210 */
[----:B------:R-:W-:Y:S01]  /*b830*/  SHF.L.U32 R127, R231, 0x1f, RZ ;  /* 0x0000001fe77f7819 */ /* 0x000fe200000006ff */
[----:B------:R-:W-:Y:S01]  /*b840*/  IMAD R120, R25, -0xe0, R2 ;  /* 0xffffff2019787824 */ /* 0x000fe200078e0202 */
[----:B------:R-:W-:Y:S01]  /*b850*/  BSSY B1, `(.L_x_5821) ;  /* 0x0000006000017945 */ /* 0x000fe20003800000 */
[----:B------:R-:W-:Y:S01]  /*b860*/  SHF.R.S32.HI R53, RZ, 0x1f, R25 ;  /* 0x0000001fff357819 */ /* 0x000fe20000011419 */
[----:B------:R-:W0:Y:S01]  /*b870*/  SYNCS.PHASECHK.TRANS64.TRYWAIT P2, [R111+URZ+0x2e890], R127 ;  /* 0x02e8907f6f0075a7 */ /* 0x000e22000804017f */
[----:B------:R-:W-:Y:S01]  /*b880*/  IMAD R52, R40, R25, RZ ;  /* 0x0000001928347224 */ /* 0x000fe200078e02ff */
[----:B------:R-:W-:Y:S01]  /*b890*/  VIMNMX R120, R120, 0xe0, PT ;  /* 0x000000e078787848 */ /* 0x000fe20003fe0100 */
[----:B0-----:R-:W-:Y:S06]  /*b8a0*/  @!P2 BRA `(.L_x_5822) ;  /* 0x000001900014a947 */ /* 0x001fec0003800000 */
.L_x_6042:
[----:B------:R-:W-:Y:S05]  /*b8b0*/  BSYNC B1 ;  /* 0x0000000000017941 */ /* 0x000fea0003800000 */
.L_x_5821:
[----:B------:R-:W-:Y:S01]  /*b8c0*/  ISETP.GE.AND P2, PT, R228, R120, PT ;  /* 0x00000078e400720c */ /* 0x000fe20003f46270 */
[----:B------:R-:W-:Y:S01]  /*b8d0*/  IMAD R53, R53, R132, R52 ;  /* 0x0000008435357224 */ /* 0x000fe200078e0234 */
[----:B------:R-:W-:Y:S01]  /*b8e0*/  BSSY B1, `(.L_x_5823) ;  /* 0x0000014000017945 */ /* 0x000fe20003800000 */
[----:B------:R-:W-:-:S05]  /*b8f0*/  IMAD.WIDE.U32 R56, R132, R25, RZ ;  /* 0x0000001984387225 */ /* 0x000fca00078e00ff */
[----:B------:R-:W-:-:S05]  /*b900*/  IADD3 R60, R53, R57, RZ ;  /* 0x00000039353c7210 */ /* 0x000fca0007ffe0ff */
[----:B------:R-:W-:Y:S05]  /*b910*/  @P2 BRA `(.L_x_5824) ;  /* 0x0000000000402947 */ /* 0x000fea0003800000 */
[----:B------:R-:W1:Y:S01]  /*b920*/  @!P0 LDS.128 R52, [R119+0x20400] ;  /* 0x0204000077348984 */ /* 0x000e620000000c00 */
[----:B------:R-:W2:Y:S02]  /*b930*/  @!P0 LDC.64 R58, c[0x0][0x2d8] ;  /* 0x0000b600ff3a8b82 */ /* 0x000ea40000000a00 */
[----:B--2---:R-:W-:-:S04]  /*b940*/  @!P0 IADD3 R58, P2, P3, R56, R58, R20 ;  /* 0x0000003a383a8210 */ /* 0x004fc80007b5e014 */
[----:B------:R-:W-:-:S05]  /*b950*/  @!P0 IADD3.X R59, R60, R59, R14, P2, P3 ;  /* 0x0000003b3c3b8210 */ /* 0x000fca00017e640e */
[----:B-1----:R1:W-:Y:S01]  /*b960*/  @!P0 STG.E.128 desc[UR60][R58.64], R52 ;  /* 0x000000343a008986 */ /* 0x0023e2000c101d3c */
[----:B------:R-:W-:Y:S05]  /*b970*/  @P1 BRA `(.L_x_5824) ;  /* 0x0000000000281947 */ /* 0x000fea0003800000 */
[----:B------:R-:W-:Y:S01]  /*b980*/  ULDC.64 UR4, c[0x0][0x2d8] ;  /* 0x0000b60000047ab9 */ /* 0x000fe20000000a00 */
[----:B-1----:R-:W-:Y:S01]  /*b990*/  VIADD R52, R34, 0x40 ;  /* 0x0000004022347836 */ /* 0x002fe20000000000 */
[----:B------:R-:W-:-:S04]  /*b9a0*/  IADD3 R58, P2, P3, R13, UR4, R56 ;  /* 0x000000040d3a7c10 */ /* 0x000fc8000fb5e038 */
[----:B------:R-:W-:Y:S02]  /*b9b0*/  IADD3.X R59, R109, UR5, R60, P2, P3 ;  /* 0x000000056d3b7c10 */ /* 0x000fe400097e643c */
[----:B------:R-:W-:-:S13]  /*b9c0*/  LOP3.LUT P2, RZ, R229, 0x4, RZ, 0xc0, !PT ;  /* 0x00000004e5ff7812 */ /* 0x000fda000784c0ff */
[----:B------:R-:W-:-:S04]  /*b9d0*/  @P2 VIADD R52, R34, 0xffffffc0 ;  /* 0xffffffc022342836 */ /* 0x000fc80000000000 */
[----:B------:R-:W-:-:S04]  /*b9e0*/  IMAD R53, R17, 0x7000, R52 ;  /* 0x0000700011357824 */ /* 0x000fc800078e0234 */
[----:B------:R-:W-:-:S06]  /*b9f0*/  IMAD.IADD R53, R16, 0x1, R53 ;  /* 0x0000000110357824 */ /* 0x000fcc00078e0235 */
[----:B------:R-:W1:Y:S04]  /*ba00*/  LDS.128 R52, [R53+0x20400] ;  /* 0x0204000035347984 */ /* 0x000e680000000c00 */
[----:B-1----:R2:W-:Y:S02]  /*ba10*/  STG.E.128 desc[UR60][R58.64], R52 ;  /* 0x000000343a007986 */ /* 0x0025e4000c101d3c */
.L_x_5824:
[----:B------:R-:W-:Y:S05]  /*ba20*/  BSYNC B1 ;  /* 0x0000000000017941 */ /* 0x000fea0003800000 */
.L_x_5823:
[----:B-12---:R-:W-:Y:S01]  /*ba30*/  VIADD R52, R228, 0x40 ;  /* 0x00000040e4347836 */ /* 0x006fe20000000000 */
[----:B------:R-:W-:Y:S04]  /*ba40*/  BSSY B1, `(.L_x_5825) ;  /* 0x0000015000017945 */ /* 0x000fe80003800000 */
[----:B------:R-:W-:-:S13]  /*ba50*/  ISETP.GE.AND P2, PT, R52, R120, PT ;  /* 0x000000783400720c */ /* 0x000fda0003f46270 */
[----:B------:R-:W-:Y:S05]  /*ba60*/  @P2 BRA `(.L_x_5826) ;  /* 0x0000000000482947 */ /* 0x000fea0003800000 */
[----:B------:R-:W1:Y:S01]  /*ba70*/  @!P0 LDS.128 R52, [R119+0x22400] ;  /* 0x0224000077348984 */ /* 0x000e620000000c00 */
[----:B------:R-:W2:Y:S01]  /*ba80*/  @!P0 LDC.64 R58, c[0x0][0x2d8] ;  /* 0x0000b600ff3a8b82 */ /* 0x000ea20000000a00 */
[----:B------:R-:W-:-:S04]  /*ba90*/  IADD3 R61, P2, R106, R56, RZ ;  /* 0x000000386a3d7210 */ /* 0x000fc80007f5e0ff */
[----:B------:R-:W-:Y:S02]  /*baa0*/  IADD3.X R62, R60, R107, RZ, P2, !PT ;  /* 0x0000006b3c3e7210 */ /* 0x000fe400017fe4ff */
        /* <DEDUP_REMOVED lines=14> */
.L_x_5826:
[----:B------:R-:W-:Y:S05]  /*bb90*/  BSYNC B1 ;  /* 0x0000000000017941 */ /* 0x000fea0003800000 */
.L_x_5825:
[----:B-12---:R-:W-:Y:S01]  /*bba0*/  VIADD R52, R228, 0x80 ;  /* 0x00000080e4347836 */ /* 0x006fe20000000000 */
[----:B------:R-:W-:Y:S04]  /*bbb0*/  BSSY B1, `(.L_x_5827) ;  /* 0x0000015000017945 */ /* 0x000fe80003800000 */
[----:B------:R-:W-:-:S13]  /*bbc0*/  ISETP.GE.AND P2, PT, R52, R120, PT ;  /* 0x000000783400720c */ /* 0x000fda0003f46270 */
[----:B------:R-:W-:Y:S05]  /*bbd0*/  @P2 BRA `(.L_x_5828) ;  /* 0x0000000000482947 */ /* 0x000fea0003800000 */
[----:B------:R-:W1:Y:S01]  /*bbe0*/  @!P0 LDS.128 R52, [R119+0x24400] ;  /* 0x0244000077348984 */ /* 0x000e620000000c00 */
[----:B------:R-:W2:Y:S01]  /*bbf0*/  @!P0 LDC.64 R58, c[0x0][0x2d8] ;  /* 0x0000b600ff3a8b82 */ /* 0x000ea20000000a00 */
[----:B------:R-:W-:-:S04]  /*bc00*/  LEA R61, P2, R44, R56, 0x7 ;  /* 0x000000382c3d7211 */ /* 0x000fc800078438ff */
        /* <DEDUP_REMOVED lines=15> */
.L_x_5828:
[----:B------:R-:W-:Y:S05]  /*bd00*/  BSYNC B1 ;  /* 0x0000000000017941 */ /* 0x000fea0003800000 */
.L_x_5827:
[----:B-12---:R-:W-:-:S05]  /*bd10*/  VIADD R52, R228, 0xc0 ;  /* 0x000000c0e4347836 */ /* 0x006fca0000000000 */
[----:B------:R-:W-:-:S13]  /*bd20*/  ISETP.GE.AND P2, PT, R52, R120, PT ;  /* 0x000000783400720c */ /* 0x000fda0003f46270 */
[----:B------:R-:W-:Y:S05]  /*bd30*/  @P2 BRA `(.L_x_5796) ;  /* 0x0000000000582947 */ /* 0x000fea0003800000 */
[----:B------:R-:W1:Y:S01]  /*bd40*/  LDC.64 R54, c[0x0][0x2f0] ;  /* 0x0000bc00ff367b82 */ /* 0x000e620000000a00 */
[----:B------:R-:W-:Y:S01]  /*bd50*/  MOV R58, R56 ;  /* 0x00000038003a7202 */ /* 0x000fe20000000f00 */
[----:B------:R-:W-:-:S06]  /*bd60*/  IMAD.MOV.U32 R59, RZ, RZ, R60 ;  /* 0x000000ffff3b7224 */ /* 0x000fcc00078e003c */
[----:B------:R-:W2:Y:S01]  /*bd70*/  @!P0 LDC.64 R52, c[0x0][0x2d8] ;  /* 0x0000b600ff348b82 */ /* 0x000ea20000000a00 */
[----:B-1----:R-:W-:-:S04]  /*bd80*/  IMAD.WIDE.U32 R58, R54, 0xc0, R58 ;  /* 0x000000c0363a7825 */ /* 0x002fc800078e003a */
[----:B------:R-:W-:-:S04]  /*bd90*/  IMAD R55, R55, 0xc0, RZ ;  /* 0x000000c037377824 */ /* 0x000fc800078e02ff */
[----:B------:R-:W-:Y:S01]  /*bda0*/  IMAD.IADD R60, R59, 0x1, R55 ;  /* 0x000000013b3c7824 */ /* 0x000fe200078e0237 */
[----:B--2---:R-:W-:-:S04]  /*bdb0*/  @!P0 IADD3 R56, P2, P3, R58, R52, R20 ;  /* 0x000000343a388210 */ /* 0x004fc80007b5e014 */
[----:B------:R-:W-:Y:S02]  /*bdc0*/  @!P0 IADD3.X R57, R60, R53, R14, P2, P3 ;  /* 0x000000353c398210 */ /* 0x000fe400017e640e */
[----:B------:R-:W1:Y:S04]  /*bdd0*/  @!P0 LDS.128 R52, [R119+0x26400] ;  /* 0x0264000077348984 */ /* 0x000e680000000c00 */
        /* <DEDUP_REMOVED lines=8> */
[----:B------:R-:W-:-:S05]  /*be60*/  IMAD R53, R17, 0x7000, R52 ;  /* 0x0000700011357824 */ /* 0x000fca00078e0234 */
[----:B------:R-:W-:-:S06]  /*be70*/  IADD3 R53, R16, R53, RZ ;  /* 0x0000003510357210 */ /* 0x000fcc0007ffe0ff */
[----:B------:R-:W1:Y:S04]  /*be80*/  LDS.128 R52, [R53+0x26400] ;  /* 0x0264000035347984 */ /* 0x000e680000000c00 */
[----:B-1----:R2:W-:Y:S02]  /*be90*/  STG.E.128 desc[UR60][R58.64], R52 ;  /* 0x000000343a007986 */ /* 0x0025e4000c101d3c */
.L_x_5796:
[----:B------:R-:W-:Y:S05]  /*bea0*/  BSYNC B0 ;  /* 0x0000000000007941 */ /* 0x000fea0003800000 */
.L_x_5758:
        /* <DEDUP_REMOVED lines=17> */
.L_x_5830:
[----:B------:R-:W-:Y:S05]  /*bfc0*/  BSYNC B0 ;  /* 0x0000000000007941 */ /* 0x000fea0003800000 */
.L_x_5829:
[----:B------:R-:W2:Y:S01]  /*bfd0*/  SYNCS.PHASECHK.TRANS64.TRYWAIT P3, [R111+URZ+0x2e8b0], R127 ;  /* 0x02e8b07f6f0075a7 */ /* 0x000ea2000806017f */
[----:B------:R-:W-:Y:S01]  /*bfe0*/  ULDC.64 UR38, c[0x0][0x318] ;  /* 0x0000c60000267ab9 */ /* 0x000fe20000000a00 */
[----:B------:R-:W-:Y:S01]  /*bff0*/  ULDC.64 UR36, c[0x0][0x308] ;  /* 0x0000c20000247ab9 */ /* 0x000fe20000000a00 */
[----:B------:R-:W-:Y:S04]  /*c000*/  BSSY B0, `(.L_x_5831) ;  /* 0x0000002000007945 */ /* 0x000fe80003800000 */
[----:B--2---:R-:W-:Y:S05]  /*c010*/  @!P3 BRA `(.L_x_5832) ;  /* 0x00000188004cb947 */ /* 0x004fea0003800000 */
.L_x_6043:
[----:B------:R-:W-:Y:S05]  /*c020*/  BSYNC B0 ;  /* 0x0000000000007941 */ /* 0x000fea0003800000 */
.L_x_5831:
[----:B------:R-:W-:Y:S01]  /*c030*/  ISETP.GE.AND P3, PT, R228, R120, PT ;  /* 0x00000078e400720c */ /* 0x000fe20003f66270 */
[----:B------:R-:W-:Y:S01]  /*c040*/  BSSY B0, `(.L_x_5833) ;  /* 0x0000017000007945 */ /* 0x000fe20003800000 */
[----:B------:R-:W-:-:S11]  /*c050*/  IMAD.WIDE R56, R25, 0xe0, R102 ;  /* 0x000000e019387825 */ /* 0x000fd600078e0266 */
[----:B------:R-:W-:Y:S05]  /*c060*/  @P3 BRA `(.L_x_5834) ;  /* 0x0000000000503947 */ /* 0x000fea0003800000 */
[----:B------:R-:W-:Y:S01]  /*c070*/  ULDC UR4, c[0x0][0x2e4] ;  /* 0x0000b90000047ab9 */ /* 0x000fe20000000800 */
[----:B------:R-:W-:Y:S01]  /*c080*/  PLOP3.LUT P4, PT, PT, PT, PT, 0x8, 0x0 ;  /* 0x000000000000781c */ /* 0x000fe20003f8e170 */
[----:B-1----:R-:W-:Y:S01]  /*c090*/  IMAD.MOV.U32 R52, RZ, RZ, R48 ;  /* 0x000000ffff347224 */ /* 0x002fe200078e0030 */
[----:B------:R-:W-:Y:S01]  /*c0a0*/  ISETP.GE.AND P3, PT, R4, UR4, PT ;  /* 0x0000000404007c0c */ /* 0x000fe2000bf66270 */
[----:B------:R-:W-:Y:S02]  /*c0b0*/  IMAD.MOV.U32 R53, RZ, RZ, R110 ;  /* 0x000000ffff357224 */ /* 0x000fe400078e006e */
[----:B------:R-:W-:Y:S02]  /*c0c0*/  IMAD R55, R57, UR38, RZ ;  /* 0x0000002639377c24 */ /* 0x000fe4000f8e02ff */
[----:B------:R-:W-:-:S04]  /*c0d0*/  IMAD.WIDE.U32 R52, R56, UR38, R52 ;  /* 0x0000002638347c25 */ /* 0x000fc8000f8e0034 */
[----:B------:R-:W-:-:S04]  /*c0e0*/  IMAD R55, R56, UR39, R55 ;  /* 0x0000002738377c24 */ /* 0x000fc8000f8e0237 */
[----:B------:R-:W-:Y:S01]  /*c0f0*/  @!P3 LOP3.LUT P5, RZ, R229, 0x4, RZ, 0xc0, !PT ;  /* 0x00000004e5ffb812 */ /* 0x000fe200078ac0ff */
[----:B------:R-:W-:-:S03]  /*c100*/  @!P3 VIADD R60, R118, 0x40 ;  /* 0x00000040763cb836 */ /* 0x000fc60000000000 */
[----:B------:R-:W-:Y:S02]  /*c110*/  @!P3 PLOP3.LUT P4, PT, P5, PT, PT, 0x80, 0x0 ;  /* 0x000000000000b81c */ /* 0x000fe40002f8f070 */
[----:B------:R-:W-:-:S04]  /*c120*/  IADD3 R58, P5, R52, UR36, RZ ;  /* 0x00000024343a7c10 */ /* 0x000fc8000ffbe0ff */
[----:B------:R-:W-:-:S07]  /*c130*/  IADD3.X R59, R53, UR37, R55, P5, !PT ;  /* 0x00000025353b7c10 */ /* 0x000fce000affe437 */
[----:B------:R-:W-:Y:S02]  /*c140*/  @P4 IADD3 R60, R118, -0x40, RZ ;  /* 0xffffffc0763c4810 */ /* 0x000fe40007ffe0ff */
[----:B------:R-:W-:-:S03]  /*c150*/  ISETP.GE.AND P4, PT, R18, UR4, PT ;  /* 0x0000000412007c0c */ /* 0x000fc6000bf86270 */
[----:B------:R-:W-:-:S10]  /*c160*/  @!P3 IMAD.IADD R60, R16, 0x1, R60 ;  /* 0x00000001103cb824 */ /* 0x000fd400078e023c */
[----:B------:R-:W1:Y:S04]  /*c170*/  @!P4 LDS.128 R52, [R119+0xe400] ;  /* 0x00e400007734c984 */ /* 0x000e680000000c00 */
[----:B-1----:R-:W-:Y:S04]  /*c180*/  @!P4 STG.E.128 desc[UR60][R58.64], R52 ;  /* 0x000000343a00c986 */ /* 0x002fe8000c101d3c */
[----:B------:R-:W1:Y:S04]  /*c190*/  @!P3 LDS.128 R52, [R60+0xe400] ;  /* 0x00e400003c34b984 */ /* 0x000e680000000c00 */
[----:B-1----:R3:W-:Y:S02]  /*c1a0*/  @!P3 STG.E.128 desc[UR60][R58.64+0x40], R52 ;  /* 0x000040343a00b986 */ /* 0x0027e4000c101d3c */
.L_x_5834:
[----:B------:R-:W-:Y:S05]  /*c1b0*/  BSYNC B0 ;  /* 0x0000000000007941 */ /* 0x000fea0003800000 */
.L_x_5833:
[----:B-1-3--:R-:W-:Y:S01]  /*c1c0*/  VIADD R52, R228, 0x40 ;  /* 0x00000040e4347836 */ /* 0x00afe20000000000 */
[----:B------:R-:W-:Y:S04]  /*c1d0*/  BSSY B0, `(.L_x_5835) ;  /* 0x0000019000007945 */ /* 0x000fe80003800000 */
[----:B------:R-:W-:-:S13]  /*c1e0*/  ISETP.GE.AND P3, PT, R52, R120, PT ;  /* 0x000000783400720c */ /* 0x000fda0003f66270 */
[----:B------:R-:W-:Y:S05]  /*c1f0*/  @P3 BRA `(.L_x_5836) ;  /* 0x0000000000583947 */ /* 0x000fea0003800000 */
[----:B------:R-:W-:Y:S01]  /*c200*/  ULDC UR4, c[0x0][0x2e4] ;  /* 0x0000b90000047ab9 */ /* 0x000fe20000000800 */
[----:B------:R-:W-:Y:S01]  /*c210*/  PLOP3.LUT P4, PT, PT, PT, PT, 0x8, 0x0 ;  /* 0x000000000000781c */ /* 0x000fe20003f8e170 */
[----:B------:R-:W-:Y:S01]  /*c220*/  IMAD.MOV.U32 R52, RZ, RZ, R48 ;  /* 0x000000ffff347224 */ /* 0x000fe200078e0030 */
[----:B------:R-:W-:Y:S01]  /*c230*/  ISETP.GE.AND P3, PT, R4, UR4, PT ;  /* 0x0000000404007c0c */ /* 0x000fe2000bf66270 */
[----:B------:R-:W-:-:S12]  /*c240*/  IMAD.MOV.U32 R53, RZ, RZ, R110 ;  /* 0x000000ffff357224 */ /* 0x000fd800078e006e */
[----:B------:R-:W-:Y:S01]  /*c250*/  @!P3 LOP3.LUT P5, RZ, R229, 0x4, RZ, 0xc0, !PT ;  /* 0x00000004e5ffb812 */ /* 0x000fe200078ac0ff */
[----:B------:R-:W-:-:S03]  /*c260*/  @!P3 VIADD R60, R118, 0x40 ;  /* 0x00000040763cb836 */ /* 0x000fc60000000000 */
[----:B------:R-:W-:Y:S02]  /*c270*/  @!P3 PLOP3.LUT P4, PT, P5, PT, PT, 0x80, 0x0 ;  /* 0x000000000000b81c */ /* 0x000fe40002f8f070 */
[----:B------:R-:W-:-:S05]  /*c280*/  IADD3 R55, P5, R56, 0x40, RZ ;  /* 0x0000004038377810 */ /* 0x000fca0007fbe0ff */
[----:B------:R-:W-:Y:S02]  /*c290*/  IMAD.X R54, RZ, RZ, R57, P5 ;  /* 0x000000ffff367224 */ /* 0x000fe400028e0639 */
[----:B------:R-:W-:-:S04]  /*c2a0*/  IMAD.WIDE.U32 R52, R55, UR38, R52 ;  /* 0x0000002637347c25 */ /* 0x000fc8000f8e0034 */
[----:B------:R-:W-:Y:S01]  /*c2b0*/  IMAD R54, R54, UR38, RZ ;  /* 0x0000002636367c24 */ /* 0x000fe2000f8e02ff */
[----:B------:R-:W-:Y:S02]  /*c2c0*/  @P4 IADD3 R60, R118, -0x40, RZ ;  /* 0xffffffc0763c4810 */ /* 0x000fe40007ffe0ff */
[----:B------:R-:W-:Y:S01]  /*c2d0*/  IADD3 R58, P4, R52, UR36, RZ ;  /* 0x00000024343a7c10 */ /* 0x000fe2000ff9e0ff */
[----:B------:R-:W-:Y:S02]  /*c2e0*/  IMAD R55, R55, UR39, R54 ;  /* 0x0000002737377c24 */ /* 0x000fe4000f8e0236 */
[----:B------:R-:W-:-:S03]  /*c2f0*/  @!P3 IMAD.IADD R60, R16, 0x1, R60 ;  /* 0x00000001103cb824 */ /* 0x000fc600078e023c */
[----:B------:R-:W-:Y:S02]  /*c300*/  IADD3.X R59, R53, UR37, R55, P4, !PT ;  /* 0x00000025353b7c10 */ /* 0x000fe4000a7fe437 */
[----:B------:R-:W-:-:S13]  /*c310*/  ISETP.GE.AND P4, PT, R18, UR4, PT ;  /* 0x0000000412007c0c */ /* 0x000fda000bf86270 */
[----:B------:R-:W1:Y:S04]  /*c320*/  @!P4 LDS.128 R52, [R119+0x10400] ;  /* 0x010400007734c984 */ /* 0x000e680000000c00 */
[----:B-1----:R-:W-:Y:S04]  /*c330*/  @!P4 STG.E.128 desc[UR60][R58.64], R52 ;  /* 0x000000343a00c986 */ /* 0x002fe8000c101d3c */
[----:B------:R-:W1:Y:S04]  /*c340*/  @!P3 LDS.128 R52, [R60+0x10400] ;  /* 0x010400003c34b984 */ /* 0x000e680000000c00 */
[----:B-1----:R1:W-:Y:S02]  /*c350*/  @!P3 STG.E.128 desc[UR60][R58.64+0x40], R52 ;  /* 0x000040343a00b986 */ /* 0x0023e4000c101d3c */
.L_x_5836:
[----:B------:R-:W-:Y:S05]  /*c360*/  BSYNC B0 ;  /* 0x0000000000007941 */ /* 0x000fea0003800000 */
.L_x_5835:
[----:B-1----:R-:W-:Y:S01]  /*c370*/  VIADD R52, R228, 0x80 ;  /* 0x00000080e4347836 */ /* 0x002fe20000000000 */
        /* <DEDUP_REMOVED lines=11> */
[----:B------:R-:W-:-:S04]  /*c430*/  IADD3 R55, P5, R56, 0x80, RZ ;  /* 0x0000008038377810 */ /* 0x000fc80007fbe0ff */
[----:B------:R-:W-:Y:S01]  /*c440*/  IADD3.X R54, RZ, R57, RZ, P5, !PT ;  /* 0x00000039ff367210 */ /* 0x000fe20002ffe4ff */
[----:B------:R-:W-:-:S04]  /*c450*/  IMAD.WIDE.U32 R52, R55, UR38, R52 ;  /* 0x0000002637347c25 */ /* 0x000fc8000f8e0034 */
[----:B------:R-:W-:Y:S02]  /*c460*/  IMAD R54, R54, UR38, RZ ;  /* 0x0000002636367c24 */ /* 0x000fe4000f8e02ff */
[----:B------:R-:W-:Y:S01]  /*c470*/  @P4 VIADD R60, R118, 0xffffffc0 ;  /* 0xffffffc0763c4836 */ /* 0x000fe20000000000 */
[----:B------:R-:W-:Y:S01]  /*c480*/  IADD3 R58, P4, R52, UR36, RZ ;  /* 0x00000024343a7c10 */ /* 0x000fe2000ff9e0ff */
[----:B------:R-:W-:-:S03]  /*c490*/  IMAD R55, R55, UR39, R54 ;  /* 0x0000002737377c24 */ /* 0x000fc6000f8e0236 */
[----:B------:R-:W-:Y:S02]  /*c4a0*/  @!P3 IADD3 R60, R16, R60, RZ ;  /* 0x0000003c103cb210 */ /* 0x000fe40007ffe0ff */
[----:B------:R-:W-:Y:S02]  /*c4b0*/  IADD3.X R59, R53, UR37, R55, P4, !PT ;  /* 0x00000025353b7c10 */ /* 0x000fe4000a7fe437 */
[----:B------:R-:W-:-:S13]  /*c4c0*/  ISETP.GE.AND P4, PT, R18, UR4, PT ;  /* 0x0000000412007c0c */ /* 0x000fda000bf86270 */
[----:B------:R-:W1:Y:S04]  /*c4d0*/  @!P4 LDS.128 R52, [R119+0x12400] ;  /* 0x012400007734c984 */ /* 0x000e680000000c00 */
[----:B-1----:R-:W-:Y:S04]  /*c4e0*/  @!P4 STG.E.128 desc[UR60][R58.64], R52 ;  /* 0x000000343a00c986 */ /* 0x002fe8000c101d3c */
[----:B------:R-:W1:Y:S04]  /*c4f0*/  @!P3 LDS.128 R52, [R60+0x12400] ;  /* 0x012400003c34b984 */ /* 0x000e680000000c00 */
[----:B-1----:R1:W-:Y:S02]  /*c500*/  @!P3 STG.E.128 desc[UR60][R58.64+0x40], R52 ;  /* 0x000040343a00b986 */ /* 0x0023e4000c101d3c */
.L_x_5838:
[----:B------:R-:W-:Y:S05]  /*c510*/  BSYNC B0 ;  /* 0x0000000000007941 */ /* 0x000fea0003800000 */
.L_x_5837:
[----:B-1----:R-:W-:Y:S01]  /*c520*/  VIADD R52, R228, 0xc0 ;  /* 0x000000c0e4347836 */ /* 0x002fe20000000000 */
[----:B------:R-:W-:Y:S04]  /*c530*/  BSSY B0, `(.L_x_5839) ;  /* 0x0000019000007945 */ /* 0x000fe80003800000 */
[----:B------:R-:W-:-:S13]  /*c540*/  ISETP.GE.AND P3, PT, R52, R120, PT ;  /* 0x000000783400720c */ /* 0x000fda0003f66270 */
[----:B------:R-:W-:Y:S05]  /*c550*/  @P3 BRA `(.L_x_5840) ;  /* 0x0000000000583947 */ /* 0x000fea0003800000 */
[----:B------:R-:W-:Y:S01]  /*c560*/  ULDC UR4, c[0x0][0x2e4] ;  /* 0x0000b90000047ab9 */ /* 0x000fe20000000800 */
[----:B------:R-:W-:Y:S01]  /*c570*/  PLOP3.LUT P4, PT, PT, PT, PT, 0x8, 0x0 ;  /* 0x000000000000781c */ /* 0x000fe20003f8e170 */
[----:B------:R-:W-:Y:S01]  /*c580*/  IMAD.MOV.U32 R53, RZ, RZ, R110 ;  /* 0x000000ffff357224 */ /* 0x000fe200078e006e */
[----:B------:R-:W-:Y:S02]  /*c590*/  ISETP.GE.AND P3, PT, R4, UR4, PT ;  /* 0x0000000404007c0c */ /* 0x000fe4000bf66270 */
[----:B------:R-:W-:-:S11]  /*c5a0*/  MOV R52, R48 ;  /* 0x0000003000347202 */ /* 0x000fd60000000f00 */
[----:B------:R-:W-:Y:S01]  /*c5b0*/  @!P3 LOP3.LUT P5, RZ, R229, 0x4, RZ, 0xc0, !PT ;  /* 0x00000004e5ffb812 */ /* 0x000fe200078ac0ff */
[----:B------:R-:W-:-:S03]  /*c5c0*/  @!P3 VIADD R58, R118, 0x40 ;  /* 0x00000040763ab836 */ /* 0x000fc60000000000 */
[----:B------:R-:W-:Y:S02]  /*c5d0*/  @!P3 PLOP3.LUT P4, PT, P5, PT, PT, 0x80, 0x0 ;  /* 0x000000000000b81c */ /* 0x000fe40002f8f070 */
[----:B------:R-:W-:-:S05]  /*c5e0*/  IADD3 R55, P5, R56, 0xc0, RZ ;  /* 0x000000c038377810 */ /* 0x000fca0007fbe0ff */
[----:B------:R-:W-:Y:S02]  /*c5f0*/  IMAD.X R56, RZ, RZ, R57, P5 ;  /* 0x000000ffff387224 */ /* 0x000fe400028e0639 */
[----:B------:R-:W-:-:S04]  /*c600*/  IMAD.WIDE.U32 R52, R55, UR38, R52 ;  /* 0x0000002637347c25 */ /* 0x000fc8000f8e0034 */
[----:B------:R-:W-:Y:S02]  /*c610*/  IMAD R56, R56, UR38, RZ ;  /* 0x0000002638387c24 */ /* 0x000fe4000f8e02ff */
[----:B------:R-:W-:Y:S02]  /*c620*/  @P4 VIADD R58, R118, 0xffffffc0 ;  /* 0xffffffc0763a4836 */ /* 0x000fe40000000000 */
[----:B------:R-:W-:Y:S01]  /*c630*/  IMAD R55, R55, UR39, R56 ;  /* 0x0000002737377c24 */ /* 0x000fe2000f8e0238 */
[----:B------:R-:W-:Y:S01]  /*c640*/  IADD3 R56, P4, R52, UR36, RZ ;  /* 0x0000002434387c10 */ /* 0x000fe2000ff9e0ff */
[----:B------:R-:W-:-:S03]  /*c650*/  @!P3 IMAD.IADD R58, R16, 0x1, R58 ;  /* 0x00000001103ab824 */ /* 0x000fc600078e023a */
[----:B------:R-:W-:Y:S02]  /*c660*/  IADD3.X R57, R53, UR37, R55, P4, !PT ;  /* 0x0000002535397c10 */ /* 0x000fe4000a7fe437 */
[----:B------:R-:W-:-:S13]  /*c670*/  ISETP.GE.AND P4, PT, R18, UR4, PT ;  /* 0x0000000412007c0c */ /* 0x000fda000bf86270 */
[----:B------:R-:W1:Y:S04]  /*c680*/  @!P4 LDS.128 R52, [R119+0x14400] ;  /* 0x014400007734c984 */ /* 0x000e680000000c00 */
[----:B-1----:R-:W-:Y:S04]  /*c690*/  @!P4 STG.E.128 desc[UR60][R56.64], R52 ;  /* 0x000000343800c986 */ /* 0x002fe8000c101d3c */
[----:B------:R-:W1:Y:S04]  /*c6a0*/  @!P3 LDS.128 R52, [R58+0x14400] ;  /* 0x014400003a34b984 */ /* 0x000e680000000c00 */
[----:B-1----:R1:W-:Y:S02]  /*c6b0*/  @!P3 STG.E.128 desc[UR60][R56.64+0x40], R52 ;  /* 0x000040343800b986 */ /* 0x0023e4000c101d3c */
.L_x_5840:
[----:B------:R-:W-:Y:S05]  /*c6c0*/  BSYNC B0 ;  /* 0x0000000000007941 */ /* 0x000fea0003800000 */
.L_x_5839:
[----:B------:R-:W-:Y:S01]  /*c6d0*/  @!PT LDS RZ, [RZ] ;  /* 0x00000000fffff984 */ /* 0x000fe20000000800 */
[----:B------:R-:W-:Y:S01]  /*c6e0*/  @!PT LDS RZ, [RZ] ;  /* 0x00000000fffff984 */ /* 0x000fe20000000800 */
[----:B------:R-:W-:Y:S01]  /*c6f0*/  @!PT LDS RZ, [RZ] ;  /* 0x00000000fffff984 */ /* 0x000fe20000000800 */
[----:B------:R-:W-:Y:S01]  /*c700*/  @!PT LDS RZ, [RZ] ;  /* 0x00000000fffff984 */ /* 0x000fe20000000800 */
[----:B------:R3:W-:Y:S06]  /*c710*/  MEMBAR.ALL.CTA ;  /* 0x0000000000007992 */ /* 0x0007ec0000008000 */
[----:B---3--:R-:W3:Y:S01]  /*c720*/  FENCE.VIEW.ASYNC.S ;  /* 0x00000000000073c6 */ /* 0x008ee20000000000 */
[----:B0-2---:R-:W-:Y:S01]  /*c730*/  @!P2 VIADD R111, R111, 0x2e8c0 ;  /* 0x0002e8c06f6fa836 */ /* 0x005fe20000000000 */
[----:B---3--:R0:W-:Y:S01]  /*c740*/  BAR.SYNC.DEFER_BLOCKING R140, 0x80 ;  /* 0x0002008c0000751d */ /* 0x0081e20000010000 */
[----:B------:R-:W-:Y:S01]  /*c750*/  ISETP.NE.AND P3, PT, R112, RZ, PT ;  /* 0x000000ff7000720c */ /* 0x000fe20003f65270 */
[----:B------:R-:W-:-:S02]  /*c760*/  VIADD R17, R17, 0x1 ;  /* 0x0000000111117836 */ /* 0x000fc40000000000 */
[----:B------:R-:W-:-:S04]  /*c770*/  @!P2 PRMT R111, RZ, 0x654, R111 ;  /* 0x00000654ff6fa816 */ /* 0x000fc8000000006f */
[----:B------:R0:W-:Y:S01]  /*c780*/  @!P2 SYNCS.ARRIVE.TRANS64.RED.A1T0 RZ, [R111+URZ], RZ ;  /* 0x000000ff6fffa9a7 */ /* 0x0001e2000810043f */
[----:B------:R-:W-:-:S04]  /*c790*/  ISETP.NE.AND P2, PT, R17, 0x2, PT ;  /* 0x000000021100780c */ /* 0x000fc80003f45270 */
[----:B-1----:R-:W-:Y:S02]  /*c7a0*/  SEL R52, RZ, 0x1, P2 ;  /* 0x00000001ff347807 */ /* 0x002fe40001000000 */
        /* <DEDUP_REMOVED lines=8> */
.L_x_5753:
[----:B------:R-:W0:Y:S01]  /*c830*/  LDC R0, c[0x0][0x428] ;  /* 0x00010a00ff007b82 */ /* 0x000e220000000800 */
[----:B------:R-:W-:Y:S02]  /*c840*/  MOV R50, R126 ;  /* 0x0000007e00327202 */ /* 0x000fe40000000f00 */
[----:B------:R-:W-:Y:S02]  /*c850*/  CS2R R90, SRZ ;  /* 0x00000000005a7805 */ /* 0x000fe4000001ff00 */
[----:B------:R-:W-:Y:S02]  /*c860*/  ISETP.GE.AND P2, PT, R139, 0x1, PT ;  /* 0x000000018b00780c */ /* 0x000fe40003f46270 */
[----:B------:R-:W-:Y:S02]  /*c870*/  CS2R R92, SRZ ;  /* 0x00000000005c7805 */ /* 0x000fe4000001ff00 */
[----:B------:R-:W-:Y:S01]  /*c880*/  PLOP3.LUT P1, PT, PT, PT, PT, 0x80, 0x0 ;  /* 0x000000000000781c */ /* 0x000fe20003f2f070 */
        /* <DEDUP_REMOVED lines=18> */
[----:B0-----:R-:W-:Y:S02]  /*c9b0*/  ISETP.NE.AND P3, PT, R0, 0x1, PT ;  /* 0x000000010000780c */ /* 0x001fe40003f65270 */
        /* <DEDUP_REMOVED lines=11> */
[----:B------:R-:W-:Y:S01]  /*ca70*/  IMAD.MOV.U32 R68, RZ, RZ, RZ ;  /* 0x000000ffff447224 */ /* 0x000fe200078e00ff */
[----:B------:R-:W0:Y:S01]  /*ca80*/  @P3 LDC R3, c[0x0][0x42c] ;  /* 0x00010b00ff033b82 */ /* 0x000e220000000800 */
[----:B------:R-:W-:Y:S02]  /*ca90*/  IMAD.MOV.U32 R101, RZ, RZ, RZ ;  /* 0x000000ffff657224 */ /* 0x000fe400078e00ff */
[----:B------:R-:W-:-:S05]  /*caa0*/  IMAD.MOV.U32 R72, RZ, RZ, RZ ;  /* 0x000000ffff487224 */ /* 0x000fca00078e00ff */
[----:B------:R-:W1:Y:S01]  /*cab0*/  @P3 LDC R0, c[0x0][0x430] ;  /* 0x00010c00ff003b82 */ /* 0x000e620000000800 */
[----:B0-----:R-:W-:-:S05]  /*cac0*/  @P3 IMAD.HI.U32 R3, R126, R3, RZ ;  /* 0x000000037e033227 */ /* 0x001fca00078e00ff */
[----:B-1----:R-:W-:-:S05]  /*cad0*/  @P3 SHF.R.U32.HI R50, RZ, R0, R3 ;  /* 0x00000000ff323219 */ /* 0x002fca0000011603 */
[----:B------:R0:W-:Y:S01]  /*cae0*/  STL [R1+0x6c], R50 ;  /* 0x00006c3201007387 */ /* 0x0001e20000100800 */
[----:B------:R-:W-:Y:S05]  /*caf0*/  @P0 BRA `(.L_x_5842) ;  /* 0x00000000000c0947 */ /* 0x000fea0003800000 */
[----:B------:R-:W1:Y:S01]  /*cb00*/  FENCE.VIEW.ASYNC.G ;  /* 0x00000000000073c6 */ /* 0x000e620000000100 */
[----:B------:R-:W-:Y:S05]  /*cb10*/  WARPSYNC.ALL ;  /* 0x0000000000007948 */ /* 0x000fea0003800000 */
[----:B-1----:R-:W-:Y:S06]  /*cb20*/  BAR.ARV 0xc, 0x180 ;  /* 0x0306000000007b1d */ /* 0x002fec0000002000 */
.L_x_5842:
[----:B------:R-:W-:Y:S01]  /*cb30*/  MOV R100, RZ ;  /* 0x000000ff00647202 */ /* 0x000fe20000000f00 */
[----:B------:R-:W-:Y:S01]  /*cb40*/  IMAD.MOV.U32 R103, RZ, RZ, RZ ;  /* 0x000000ffff677224 */ /* 0x000fe200078e00ff */
[----:B------:R-:W-:Y:S06]  /*cb50*/  @!P2 BRA `(.L_x_5843) ;  /* 0x000000f000d8a947 */ /* 0x000fec0003800000 */
[----:B------:R-:W-:-:S03]  /*cb60*/  UMOV UR4, 0xffffffff ;  /* 0xffffffff00047882 */ /* 0x000fc60000000000 */
[----:B------:R-:W-:Y:S05]  /*cb70*/  BRA.DIV UR4, `(.L_x_5844) ;  /* 0x0000017e04887947 */ /* 0x000fea000b800000 */
[----:B------:R-:W1:Y:S02]  /*cb80*/  S2R R0, SR_TID.X ;  /* 0x0000000000007919 */ /* 0x000e640000002100 */
[----:B-1----:R-:W-:-:S05]  /*cb90*/  VIADD R2, R0, 0xffffff80 ;  /* 0xffffff8000027836 */ /* 0x002fca0000000000 */
[----:B------:R-:W-:-:S04]  /*cba0*/  SHF.R.S32.HI R0, RZ, 0x1f, R2 ;  /* 0x0000001fff007819 */ /* 0x000fc80000011402 */
[----:B------:R-:W-:-:S04]  /*cbb0*/  LEA.HI R0, R0, R2, RZ, 0x7 ;  /* 0x0000000200007211 */ /* 0x000fc800078f38ff */
[----:B------:R-:W-:-:S06]  /*cbc0*/  SHF.R.S32.HI R0, RZ, 0x7, R0 ;  /* 0x00000007ff007819 */ /* 0x000fcc0000011400 */
[----:B------:R-:W1:Y:S04]  /*cbd0*/  SHFL.IDX PT, R0, R0, RZ, 0x1f ;  /* 0x00001fff00007589 */ /* 0x000e6800000e0000 */
[----:B-1----:R1:W-:Y:S02]  /*cbe0*/  STL [R1+0x48], R0 ;  /* 0x0000480001007387 */ /* 0x0023e40000100800 */
.L_x_6046:
[----:B------:R-:W1:Y:S01]  /*cbf0*/  LDL R2, [R1+0x48] ;  /* 0x0000480001027983 */ /* 0x000e620000100800 */
[----:B------:R-:W-:Y:S01]  /*cc00*/  VIADD R27, R16, 0x1c400 ;  /* 0x0001c400101b7836 */ /* 0x000fe20000000000 */
[----:B------:R-:W-:Y:S04]  /*cc10*/  BSSY B6, `(.L_x_5845) ;  /* 0x0000019000067945 */ /* 0x000fe80003800000 */
[----:B------:R-:W-:Y:S02]  /*cc20*/  LOP3.LUT P0, RZ, R27, 0x9f, RZ, 0xc0, !PT ;  /* 0x0000009f1bff7812 */ /* 0x000fe4000780c0ff */
[----:B-1----:R-:W-:-:S04]  /*cc30*/  LEA.HI R0, R2, R2, RZ, 0x1 ;  /* 0x0000000202007211 */ /* 0x002fc800078f08ff */
[----:B------:R-:W-:-:S05]  /*cc40*/  LOP3.LUT R0, R0, 0x1e, RZ, 0xc0, !PT ;  /* 0x0000001e00007812 */ /* 0x000fca00078ec0ff */
[----:B------:R-:W-:-:S05]  /*cc50*/  IMAD.IADD R0, R2, 0x1, -R0 ;  /* 0x0000000102007824 */ /* 0x000fca00078e0a00 */
[----:B------:R-:W-:-:S04]  /*cc60*/  LEA R0, R0, R27, 0xd ;  /* 0x0000001b00007211 */ /* 0x000fc800078e68ff */
        /* <DEDUP_REMOVED lines=19> */
.L_x_5846:
[----:B------:R-:W-:Y:S05]  /*cda0*/  BSYNC B6 ;  /* 0x0000000000067941 */ /* 0x000fea0003800000 */
.L_x_5845:
        /* <DEDUP_REMOVED lines=17> */
[C---:B------:R-:W-:Y:S01]  /*cec0*/  @P1 IMAD R11, R20.reuse, R11, R4 ;  /* 0x0000000b140b1224 */ /* 0x040fe200078e0204 */
[----:B------:R-:W-:Y:S01]  /*ced0*/  @P0 IADD3 R3, R3, R9, RZ ;  /* 0x0000000903030210 */ /* 0x000fe20007ffe0ff */
[----:B------:R-:W-:Y:S01]  /*cee0*/  @P1 IMAD.WIDE.U32 R4, R20, R10, RZ ;  /* 0x0000000a14041225 */ /* 0x000fe200078e00ff */
[----:B------:R-:W-:-:S03]  /*cef0*/  @P1 SHF.R.S32.HI R9, RZ, 0x1f, R50 ;  /* 0x0000001fff091819 */ /* 0x000fc60000011432 */
[----:B----4-:R-:W-:Y:S02]  /*cf00*/  @P0 IMAD R0, R7, R12, RZ ;  /* 0x0000000c07000224 */ /* 0x010fe400078e02ff */
[----:B0-----:R-:W-:Y:S02]  /*cf10*/  @P1 IMAD R6, R9, R14, RZ ;  /* 0x0000000e09061224 */ /* 0x001fe400078e02ff */
[----:B------:R-:W-:Y:S02]  /*cf20*/  @P1 IMAD.IADD R5, R5, 0x1, R11 ;  /* 0x0000000105051824 */ /* 0x000fe400078e020b */
[C---:B------:R-:W-:Y:S01]  /*cf30*/  @P0 IMAD R9, R50.reuse, R13, R0 ;  /* 0x0000000d32090224 */ /* 0x040fe200078e0200 */
[----:B------:R-:W-:Y:S01]  /*cf40*/  MOV R0, 0x3f800000 ;  /* 0x3f80000000007802 */ /* 0x000fe20000000f00 */
[----:B------:R-:W-:-:S04]  /*cf50*/  @P0 IMAD.WIDE.U32 R2, R50, R12, R2 ;  /* 0x0000000c32020225 */ /* 0x000fc800078e0002 */
[C---:B------:R-:W-:Y:S02]  /*cf60*/  @P1 IMAD R11, R50.reuse, R15, R6 ;  /* 0x0000000f320b1224 */ /* 0x040fe400078e0206 */
[----:B------:R-:W-:Y:S01]  /*cf70*/  @P1 IMAD.WIDE.U32 R6, R50, R14, R4 ;  /* 0x0000000e32061225 */ /* 0x000fe200078e0004 */
[----:B------:R-:W-:Y:S01]  /*cf80*/  @P0 LEA R4, P2, R2, UR4, 0x2 ;  /* 0x0000000402040c11 */ /* 0x000fe2000f8410ff */
[----:B------:R-:W-:Y:S02]  /*cf90*/  ULDC UR4, c[0x0][0x3d4] ;  /* 0x0000f50000047ab9 */ /* 0x000fe40000000800 */
[----:B------:R-:W-:Y:S01]  /*cfa0*/  @P0 IMAD.IADD R5, R3, 0x1, R9 ;  /* 0x0000000103050824 */ /* 0x000fe200078e0209 */
[----:B------:R-:W-:Y:S01]  /*cfb0*/  @P1 LEA R8, P3, R6, UR6, 0x2 ;  /* 0x0000000606081c11 */ /* 0x000fe2000f8610ff */
[----:B------:R-:W-:-:S03]  /*cfc0*/  @P1 IMAD.IADD R3, R7, 0x1, R11 ;  /* 0x0000000107031824 */ /* 0x000fc600078e020b */
        /* <DEDUP_REMOVED lines=10> */
[----:B------:R-:W2:Y:S02]  /*d070*/  LDL R20, [R1+0x94] ;  /* 0x0000940001147983 */ /* 0x000ea40000100800 */
[----:B--2---:R-:W-:-:S13]  /*d080*/  R2UR UR5, R20 ;  /* 0x00000000140572ca */ /* 0x004fda00000e0000 */
        /* <DEDUP_REMOVED lines=10> */
.L_x_5850:
[----:B-1----:R1:W2:Y:S02]  /*d130*/  SYNCS.PHASECHK.TRANS64.TRYWAIT P0, [R16+URZ+0x2e800], R3 ;  /* 0x02e80003100075a7 */ /* 0x0022a4000800017f */
[----:B--2---:R-:W-:Y:S05]  /*d140*/  @!P0 NANOSLEEP.SYNCS 0x989680 ;  /* 0x009896800000895d */ /* 0x004fea0003900000 */
[----:B------:R-:W2:Y:S02]  /*d150*/  @!P0 SYNCS.PHASECHK.TRANS64 P0, [R16+URZ+0x2e800], R3 ;  /* 0x02e80003100085a7 */ /* 0x000ea4000800007f */
[----:B--2---:R-:W-:Y:S05]  /*d160*/  @!P0 BRA `(.L_x_5850) ;  /* 0xfffffffc00f08947 */ /* 0x004fea000383ffff */
.L_x_5849:
[----:B------:R-:W-:Y:S05]  /*d170*/  BSYNC B0 ;  /* 0x0000000000007941 */ /* 0x000fea0003800000 */
.L_x_5848:
[----:B------:R-:W-:Y:S05]  /*d180*/  BRA `(.L_x_5851) ;  /* 0x0000004000307947 */ /* 0x000fea0003800000 */
.L_x_5847:
[----:B------:R-:W0:Y:S01]  /*d190*/  LDC.64 R24, c[0x0][0x3c8] ;  /* 0x0000f200ff187b82 */ /* 0x000e220000000a00 */
[----:B-----5:R-:W-:Y:S01]  /*d1a0*/  SHF.R.S32.HI R0, RZ, 0x1f, R117 ;  /* 0x0000001fff007819 */ /* 0x020fe20000011475 */
[----:B------:R-:W-:Y:S01]  /*d1b0*/  IMAD.MOV.U32 R8, RZ, RZ, R18 ;  /* 0x000000ffff087224 */ /* 0x000fe200078e0012 */
[----:B------:R-:W-:Y:S01]  /*d1c0*/  ULDC.64 UR4, c[0x0][0x3d8] ;  /* 0x0000f60000047ab9 */ /* 0x000fe20000000a00 */
[----:B------:R-:W-:Y:S01]  /*d1d0*/  IMAD.MOV.U32 R9, RZ, RZ, R19 ;  /* 0x000000ffff097224 */ /* 0x000fe200078e0013 */
[----:B------:R-:W-:Y:S01]  /*d1e0*/  ULDC.64 UR8, c[0x0][0x3c8] ;  /* 0x0000f20000087ab9 */ /* 0x000fe20000000a00 */
[----:B------:R-:W-:Y:S01]  /*d1f0*/  IMAD R6, R0, UR4, RZ ;  /* 0x0000000400067c24 */ /* 0x000fe2000f8e02ff */
[----:B------:R-:W-:Y:S01]  /*d200*/  SHF.R.S32.HI R7, RZ, 0x1f, R22 ;  /* 0x0000001fff077819 */ /* 0x000fe20000011416 */
[----:B------:R-:W1:Y:S01]  /*d210*/  LDC.64 R28, c[0x0][0x3e0] ;  /* 0x0000f800ff1c7b82 */ /* 0x000e620000000a00 */
[----:B------:R-:W-:Y:S01]  /*d220*/  IMAD.WIDE.U32 R4, R117, UR4, R8 ;  /* 0x0000000475047c25 */ /* 0x000fe2000f8e0008 */
[----:B------:R-:W-:Y:S01]  /*d230*/  LOP3.LUT P0, RZ, R27, 0x3ff, RZ, 0xc0, !PT ;  /* 0x000003ff1bff7812 */ /* 0x000fe2000780c0ff */
[----:B------:R-:W-:Y:S01]  /*d240*/  ULDC.64 UR6, c[0x0][0x3e8] ;  /* 0x0000fa0000067ab9 */ /* 0x000fe20000000a00 */
[----:B------:R-:W-:Y:S01]  /*d250*/  BSSY B6, `(.L_x_5852) ;  /* 0x0000026000067945 */ /* 0x000fe20003800000 */
[----:B------:R-:W-:Y:S01]  /*d260*/  IMAD R3, R117, UR5, R6 ;  /* 0x0000000575037c24 */ /* 0x000fe2000f8e0206 */
[----:B------:R-:W-:Y:S01]  /*d270*/  IADD3 R36, P1, R4, UR8, RZ ;  /* 0x0000000804247c10 */ /* 0x000fe2000ff3e0ff */
[----:B------:R-:W-:-:S02]  /*d280*/  IMAD.MOV.U32 R6, RZ, RZ, R22 ;  /* 0x000000ffff067224 */ /* 0x000fc400078e0016 */
[----:B------:R-:W-:Y:S01]  /*d290*/  IMAD R0, R0, UR6, RZ ;  /* 0x0000000600007c24 */ /* 0x000fe2000f8e02ff */
[----:B------:R-:W-:Y:S01]  /*d2a0*/  IADD3.X R37, R3, UR9, R5, P1, !PT ;  /* 0x0000000903257c10 */ /* 0x000fe20008ffe405 */
[----:B------:R-:W-:-:S04]  /*d2b0*/  IMAD.WIDE.U32 R4, R117, UR4, R6 ;  /* 0x0000000475047c25 */ /* 0x000fc8000f8e0006 */
[----:B------:R-:W-:Y:S01]  /*d2c0*/  IMAD.WIDE.U32 R6, R117, UR6, R6 ;  /* 0x0000000675067c25 */ /* 0x000fe2000f8e0006 */
[----:B------:R-:W-:-:S03]  /*d2d0*/  IADD3 R34, P1, R4, UR8, RZ ;  /* 0x0000000804227c10 */ /* 0x000fc6000ff3e0ff */
[----:B------:R-:W-:Y:S01]  /*d2e0*/  IMAD.WIDE.U32 R8, R117, UR6, R8 ;  /* 0x0000000675087c25 */ /* 0x000fe2000f8e0008 */
[----:B------:R-:W-:-:S03]  /*d2f0*/  IADD3.X R35, R3, UR9, R5, P1, !PT ;  /* 0x0000000903237c10 */ /* 0x000fc60008ffe405 */
[C---:B0-----:R-:W-:Y:S01]  /*d300*/  IMAD.WIDE.U32 R24, R117.reuse, UR4, R24 ;  /* 0x0000000475187c25 */ /* 0x041fe2000f8e0018 */
[----:B------:R-:W-:Y:S02]  /*d310*/  ULDC.64 UR4, c[0x0][0x3e0] ;  /* 0x0000f80000047ab9 */ /* 0x000fe40000000a00 */
[----:B------:R-:W-:Y:S01]  /*d320*/  IADD3 R38, P2, R6, UR4, RZ ;  /* 0x0000000406267c10 */ /* 0x000fe2000ff5e0ff */
[C---:B------:R-:W-:Y:S01]  /*d330*/  IMAD R27, R117.reuse, UR7, R0 ;  /* 0x00000007751b7c24 */ /* 0x040fe2000f8e0200 */
[----:B------:R-:W-:Y:S01]  /*d340*/  IADD3 R40, P3, R8, UR4, RZ ;  /* 0x0000000408287c10 */ /* 0x000fe2000ff7e0ff */
[----:B-1----:R-:W-:Y:S01]  /*d350*/  IMAD.WIDE.U32 R28, R117, UR6, R28 ;  /* 0x00000006751c7c25 */ /* 0x002fe2000f8e001c */
[----:B------:R-:W-:Y:S02]  /*d360*/  IADD3 R26, R3, R25, RZ ;  /* 0x00000019031a7210 */ /* 0x000fe40007ffe0ff */
[C---:B------:R-:W-:Y:S02]  /*d370*/  IADD3.X R39, R27.reuse, UR5, R7, P2, !PT ;  /* 0x000000051b277c10 */ /* 0x040fe400097fe407 */
[C---:B------:R-:W-:Y:S01]  /*d380*/  IADD3.X R41, R27.reuse, UR5, R9, P3, !PT ;  /* 0x000000051b297c10 */ /* 0x040fe20009ffe409 */
        /* <DEDUP_REMOVED lines=17> */
[----:B-1----:R-:W-:Y:S05]  /*d4a0*/  CALL.ABS.NOINC R14 ;  /* 0x000000000e007343 */ /* 0x002fea0003c00000 */
.L_x_5853:
[----:B------:R-:W-:Y:S05]  /*d4b0*/  BSYNC B6 ;  /* 0x0000000000067941 */ /* 0x000fea0003800000 */
.L_x_5852:
[----:B------:R-:W-:Y:S01]  /*d4c0*/  ULDC.U8 UR4, c[0x0][0x3f0] ;  /* 0x0000fc0000047ab9 */ /* 0x000fe20000000000 */
[----:B------:R-:W-:Y:S01]  /*d4d0*/  IMAD R3, R125, -0x80, R138 ;  /* 0xffffff807d037824 */ /* 0x000fe200078e028a */
[----:B------:R-:W-:Y:S01]  /*d4e0*/  ISETP.NE.AND P0, PT, RZ, UR4, PT ;  /* 0x00000004ff007c0c */ /* 0x000fe2000bf05270 */
[----:B------:R-:W-:Y:S03]  /*d4f0*/  BSSY B0, `(.L_x_5854) ;  /* 0x00003cd000007945 */ /* 0x000fe60003800000 */
[----:B------:R-:W-:-:S09]  /*d500*/  VIMNMX R3, R3, 0x80, PT ;  /* 0x0000008003037848 */ /* 0x000fd20003fe0100 */
[----:B------:R-:W-:Y:S05]  /*d510*/  @!P0 BRA `(.L_x_5855) ;  /* 0x0000001c00a48947 */ /* 0x000fea0003800000 */
[C---:B------:R-:W-:Y:S01]  /*d520*/  IMAD.SHL.U32 R0, R229.reuse, 0x80, RZ ;  /* 0x00000080e5007824 */ /* 0x040fe200078e00ff */
[----:B------:R-:W-:Y:S01]  /*d530*/  ISETP.GE.AND P0, PT, R228, R3, PT ;  /* 0x00000003e400720c */ /* 0x000fe20003f06270 */
[----:B------:R-:W-:Y:S01]  /*d540*/  BSSY B1, `(.L_x_5856) ;  /* 0x0000014000017945 */ /* 0x000fe20003800000 */
[----:B------:R-:W-:Y:S02]  /*d550*/  LOP3.LUT P3, RZ, R229, 0x4, RZ, 0xc0, !PT ;  /* 0x00000004e5ff7812 */ /* 0x000fe4000786c0ff */
[----:B------:R-:W-:Y:S02]  /*d560*/  CS2R R6, SRZ ;  /* 0x0000000000067805 */ /* 0x000fe4000001ff00 */
[----:B------:R-:W-:Y:S02]  /*d570*/  LOP3.LUT R5, R0, 0x380, RZ, 0xc0, !PT ;  /* 0x0000038000057812 */ /* 0x000fe400078ec0ff */
[----:B------:R-:W-:Y:S02]  /*d580*/  CS2R R32, SRZ ;  /* 0x0000000000207805 */ /* 0x000fe4000001ff00 */
[----:B------:R-:W-:-:S02]  /*d590*/  CS2R R20, SRZ ;  /* 0x0000000000147805 */ /* 0x000fc4000001ff00 */
[----:B------:R-:W-:Y:S02]  /*d5a0*/  LOP3.LUT R0, R5, 0x30, R18, 0xf8, !PT ;  /* 0x0000003005007812 */ /* 0x000fe400078ef812 */
[----:B------:R-:W-:-:S04]  /*d5b0*/  SHF.R.U32.HI R5, RZ, 0x3, R5 ;  /* 0x00000003ff057819 */ /* 0x000fc80000011605 */
[----:B------:R-:W-:Y:S02]  /*d5c0*/  LOP3.LUT R9, R0, R5, RZ, 0x3c, !PT ;  /* 0x0000000500097212 */ /* 0x000fe400078e3cff */
[----:B------:R-:W-:Y:S01]  /*d5d0*/  CS2R R4, SRZ ;  /* 0x0000000000047805 */ /* 0x000fe2000001ff00 */
[----:B------:R-:W-:Y:S06]  /*d5e0*/  @P0 BRA `(.L_x_5857) ;  /* 0x0000000000240947 */ /* 0x000fec0003800000 */
        /* <DEDUP_REMOVED lines=9> */
.L_x_5857:
[----:B------:R-:W-:Y:S05]  /*d680*/  BSYNC B1 ;  /* 0x0000000000017941 */ /* 0x000fea0003800000 */
.L_x_5856:
[----:B------:R-:W1:Y:S01]  /*d690*/  S2R R0, SR_TID.X ;  /* 0x0000000000007919 */ /* 0x000e620000002100 */
[----:B------:R-:W-:Y:S01]  /*d6a0*/  UMOV UR4, 0xffffffff ;  /* 0xffffffff00047882 */ /* 0x000fe20000000000 */
[----:B-1----:R-:W-:-:S05]  /*d6b0*/  VIADD R8, R0, 0xffffff80 ;  /* 0xffffff8000087836 */ /* 0x002fca0000000000 */
[----:B------:R-:W-:-:S04]  /*d6c0*/  SHF.R.S32.HI R0, RZ, 0x1f, R8 ;  /* 0x0000001fff007819 */ /* 0x000fc80000011408 */
[----:B------:R-:W-:-:S05]  /*d6d0*/  LEA.HI R0, R0, R8, RZ, 0x5 ;  /* 0x0000000800007211 */ /* 0x000fca00078f28ff */
[----:B------:R-:W-:-:S05]  /*d6e0*/  IMAD.SHL.U32 R0, R0, 0x20, RZ ;  /* 0x0000002000007824 */ /* 0x000fca00078e00ff */
[----:B------:R-:W-:-:S04]  /*d6f0*/  LOP3.LUT R0, R0, 0xfffffc00, RZ, 0xc0, !PT ;  /* 0xfffffc0000007812 */ /* 0x000fc800078ec0ff */
[----:B------:R-:W-:Y:S01]  /*d700*/  IADD3 R0, R16, R9, R0 ;  /* 0x0000000910007210 */ /* 0x000fe20007ffe000 */
[----:B------:R-:W-:Y:S06]  /*d710*/  BRA.DIV UR4, `(.L_x_5858) ;  /* 0x0000017204e07947 */ /* 0x000fec000b800000 */
.L_x_6049:
[----:B------:R-:W-:-:S03]  /*d720*/  UMOV UR4, 0xffffffff ;  /* 0xffffffff00047882 */ /* 0x000fc60000000000 */
[----:B------:R-:W-:Y:S05]  /*d730*/  BRA.DIV UR4, `(.L_x_5859) ;  /* 0x0000017604007947 */ /* 0x000fea000b800000 */
.L_x_6052:
[----:B------:R-:W-:-:S03]  /*d740*/  UMOV UR4, 0xffffffff ;  /* 0xffffffff00047882 */ /* 0x000fc60000000000 */
[----:B------:R-:W-:Y:S05]  /*d750*/  BRA.DIV UR4, `(.L_x_5860) ;  /* 0x0000017604207947 */ /* 0x000fea000b800000 */
.L_x_6055:
[----:B------:R-:W-:Y:S01]  /*d760*/  UMOV UR4, 0xffffffff ;  /* 0xffffffff00047882 */ /* 0x000fe20000000000 */
[----:B-----5:R-:W-:Y:S02]  /*d770*/  SHF.R.U32.HI R8, RZ, 0x8, R33 ;  /* 0x00000008ff087819 */ /* 0x020fe40000011621 */
[----:B------:R-:W-:Y:S05]  /*d780*/  BRA.DIV UR4, `(.L_x_5861) ;  /* 0x00000176043c7947 */ /* 0x000fea000b800000 */
.L_x_6058:
[----:B------:R-:W2:Y:S01]  /*d790*/  LDL R9, [R1+0x94] ;  /* 0x0000940001097983 */ /* 0x000ea20000100800 */
[----:B------:R-:W-:Y:S01]  /*d7a0*/  VIADD R12, R0, 0x1c400 ;  /* 0x0001c400000c7836 */ /* 0x000fe20000000000 */
[----:B------:R-:W-:Y:S01]  /*d7b0*/  LOP3.LUT R11, R8, 0xff, RZ, 0xc0, !PT ;  /* 0x000000ff080b7812 */ /* 0x000fe200078ec0ff */
[----:B------:R-:W-:Y:S01]  /*d7c0*/  BSSY B1, `(.L_x_5862) ;  /* 0x000003f000017945 */ /* 0x000fe20003800000 */
[----:B------:R-:W-:Y:S02]  /*d7d0*/  LOP3.LUT R10, R33, 0xff, RZ, 0xc0, !PT ;  /* 0x000000ff210a7812 */ /* 0x000fe400078ec0ff */
[----:B------:R-:W-:Y:S01]  /*d7e0*/  IADD3 R8, R0, 0x1c440, RZ ;  /* 0x0001c44000087810 */ /* 0x000fe20007ffe0ff */
[----:B------:R-:W-:Y:S01]  /*d7f0*/  @P3 VIADD R8, R12, 0xffffffc0 ;  /* 0xffffffc00c083836 */ /* 0x000fe20000000000 */
[----:B------:R-:W-:Y:S02]  /*d800*/  PRMT R12, R11, 0x7604, R10 ;  /* 0x000076040b0c7816 */ /* 0x000fe4000000000a */
[----:B------:R-:W-:-:S02]  /*d810*/  LOP3.LUT R10, R32, 0xff, RZ, 0xc0, !PT ;  /* 0x000000ff200a7812 */ /* 0x000fc400078ec0ff */
[----:B------:R-:W-:Y:S02]  /*d820*/  SHF.R.U32.HI R14, RZ, 0x8, R7 ;  /* 0x00000008ff0e7819 */ /* 0x000fe40000011607 */
[----:B------:R-:W-:Y:S02]  /*d830*/  LOP3.LUT R13, R7, 0xff, RZ, 0xc0, !PT ;  /* 0x000000ff070d7812 */ /* 0x000fe400078ec0ff */
[----:B------:R-:W-:Y:S02]  /*d840*/  LOP3.LUT R14, R14, 0xff, RZ, 0xc0, !PT ;  /* 0x000000ff0e0e7812 */ /* 0x000fe400078ec0ff */
[----:B------:R-:W-:Y:S02]  /*d850*/  SHF.R.U32.HI R15, RZ, 0x8, R21 ;  /* 0x00000008ff0f7819 */ /* 0x000fe40000011615 */
[----:B------:R-:W-:Y:S02]  /*d860*/  PRMT R14, R14, 0x7604, R13 ;  /* 0x000076040e0e7816 */ /* 0x000fe4000000000d */
[----:B------:R-:W-:-:S02]  /*d870*/  LOP3.LUT R15, R15, 0xff, RZ, 0xc0, !PT ;  /* 0x000000ff0f0f7812 */ /* 0x000fc400078ec0ff */
[--C-:B------:R-:W-:Y:S02]  /*d880*/  SHF.R.U32.HI R28, RZ, 0x8, R5.reuse ;  /* 0x00000008ff1c7819 */ /* 0x100fe40000011605 */
[----:B------:R-:W-:Y:S02]  /*d890*/  LOP3.LUT R27, R5, 0xff, RZ, 0xc0, !PT ;  /* 0x000000ff051b7812 */ /* 0x000fe400078ec0ff */
[----:B------:R-:W-:Y:S02]  /*d8a0*/  LOP3.LUT R28, R28, 0xff, RZ, 0xc0, !PT ;  /* 0x000000ff1c1c7812 */ /* 0x000fe400078ec0ff */
[----:B------:R-:W-:Y:S02]  /*d8b0*/  SHF.R.U32.HI R31, RZ, 0x10, R5 ;  /* 0x00000010ff1f7819 */ /* 0x000fe40000011605 */
[----:B------:R-:W-:Y:S02]  /*d8c0*/  PRMT R28, R28, 0x7604, R27 ;  /* 0x000076041c1c7816 */ /* 0x000fe4000000001b */
[----:B------:R-:W-:Y:S01]  /*d8d0*/  SHF.R.U32.HI R27, RZ, 0x10, R21 ;  /* 0x00000010ff1b7819 */ /* 0x000fe20000011615 */
[----:B------:R-:W-:-:S03]  /*d8e0*/  IMAD.U32 R31, R31, 0x10000, RZ ;  /* 0x000100001f1f7824 */ /* 0x000fc600078e00ff */
[----:B------:R-:W-:Y:S02]  /*d8f0*/  SHF.L.U32 R27, R27, 0x10, RZ ;  /* 0x000000101b1b7819 */ /* 0x000fe400000006ff */
[----:B------:R-:W-:Y:S02]  /*d900*/  LOP3.LUT R31, R28, 0xff0000, R31, 0xf8, !PT ;  /* 0x00ff00001c1f7812 */ /* 0x000fe400078ef81f */
[----:B--2---:R-:W-:Y:S02]  /*d910*/  R2UR UR5, R9 ;  /* 0x00000000090572ca */ /* 0x004fe400000e0000 */
[----:B------:R-:W-:-:S04]  /*d920*/  SHF.R.U32.HI R9, RZ, 0x8, R32 ;  /* 0x00000008ff097819 */ /* 0x000fc80000011620 */
[----:B------:R-:W-:Y:S02]  /*d930*/  LOP3.LUT R11, R9, 0xff, RZ, 0xc0, !PT ;  /* 0x000000ff090b7812 */ /* 0x000fe400078ec0ff */
[----:B------:R-:W-:Y:S02]  /*d940*/  SHF.R.U32.HI R9, RZ, 0x8, R6 ;  /* 0x00000008ff097819 */ /* 0x000fe40000011606 */
[----:B------:R-:W-:Y:S02]  /*d950*/  PRMT R11, R11, 0x7604, R10 ;  /* 0x000076040b0b7816 */ /* 0x000fe4000000000a */
[----:B------:R-:W-:Y:S01]  /*d960*/  LOP3.LUT R10, R9, 0xff, RZ, 0xc0, !PT ;  /* 0x000000ff090a7812 */ /* 0x000fe200078ec0ff */
[----:B------:R-:W-:Y:S01]  /*d970*/  ULEA.HI UR4, UR5, UR5, URZ, 0x1 ;  /* 0x0000000505047291 */ /* 0x000fe2000f8f083f */
[----:B------:R-:W-:Y:S02]  /*d980*/  LOP3.LUT R9, R6, 0xff, RZ, 0xc0, !PT ;  /* 0x000000ff06097812 */ /* 0x000fe400078ec0ff */
[----:B------:R-:W-:Y:S01]  /*d990*/  LOP3.LUT R11, R11, 0xff0000, R32, 0xf8, !PT ;  /* 0x00ff00000b0b7812 */ /* 0x000fe200078ef820 */
[----:B------:R-:W-:Y:S01]  /*d9a0*/  ULOP3.LUT UR4, UR4, 0xfffffffe, URZ, 0xc0, !UPT ;  /* 0xfffffffe04047892 */ /* 0x000fe2000f8ec03f */
[----:B------:R-:W-:-:S02]  /*d9b0*/  PRMT R13, R10, 0x7604, R9 ;  /* 0x000076040a0d7816 */ /* 0x000fc40000000009 */
[----:B------:R-:W-:Y:S01]  /*d9c0*/  LOP3.LUT R10, R21, 0xff, RZ, 0xc0, !PT ;  /* 0x000000ff150a7812 */ /* 0x000fe200078ec0ff */
[----:B------:R-:W-:Y:S01]  /*d9d0*/  UIADD3 UR4, UR5, -UR4, URZ ;  /* 0x8000000405047290 */ /* 0x000fe2000fffe03f */
[----:B------:R-:W-:Y:S02]  /*d9e0*/  SHF.R.U32.HI R9, RZ, 0x8, R20 ;  /* 0x00000008ff097819 */ /* 0x000fe40000011614 */
[----:B------:R-:W-:Y:S02]  /*d9f0*/  PRMT R26, R15, 0x7604, R10 ;  /* 0x000076040f1a7816 */ /* 0x000fe4000000000a */
[----:B------:R-:W-:Y:S01]  /*da00*/  SHF.R.U32.HI R10, RZ, 0x8, R4 ;  /* 0x00000008ff0a7819 */ /* 0x000fe20000011604 */
[----:B0-----:R-:W-:Y:S01]  /*da10*/  IMAD.U32 R35, RZ, RZ, UR4 ;  /* 0x00000004ff237e24 */ /* 0x001fe2000f8e00ff */
[----:B------:R-:W-:Y:S02]  /*da20*/  LOP3.LUT R24, R9, 0xff, RZ, 0xc0, !PT ;  /* 0x000000ff09187812 */ /* 0x000fe400078ec0ff */
[----:B------:R-:W-:-:S02]  /*da30*/  LOP3.LUT R9, R20, 0xff, RZ, 0xc0, !PT ;  /* 0x000000ff14097812 */ /* 0x000fc400078ec0ff */
[----:B------:R-:W-:Y:S02]  /*da40*/  SHF.L.U32 R35, R35, 0x1f, RZ ;  /* 0x0000001f23237819 */ /* 0x000fe400000006ff */
[----:B------:R-:W-:Y:S02]  /*da50*/  LOP3.LUT R15, R10, 0xff, RZ, 0xc0, !PT ;  /* 0x000000ff0a0f7812 */ /* 0x000fe400078ec0ff */
[----:B------:R-:W0:Y:S01]  /*da60*/  SYNCS.PHASECHK.TRANS64.TRYWAIT P1, [R16+URZ+0x2e800], R35 ;  /* 0x02e80023100075a7 */ /* 0x000e22000802017f */
[----:B------:R-:W-:Y:S02]  /*da70*/  LOP3.LUT R10, R4, 0xff, RZ, 0xc0, !PT ;  /* 0x000000ff040a7812 */ /* 0x000fe400078ec0ff */
[----:B------:R-:W-:Y:S02]  /*da80*/  PRMT R25, R24, 0x7604, R9 ;  /* 0x0000760418197816 */ /* 0x000fe40000000009 */
        /* <DEDUP_REMOVED lines=16> */
[----:B------:R-:W-:Y:S01]  /*db90*/  LOP3.LUT R13, R29, 0xff0000, R4, 0xf8, !PT ;  /* 0x00ff00001d0d7812 */ /* 0x000fe200078ef804 */
[----:B0-----:R-:W-:Y:S06]  /*dba0*/  @!P1 BRA `(.L_x_5863) ;  /* 0x00000170005c9947 */ /* 0x001fec0003800000 */
.L_x_6059:
[----:B------:R-:W-:Y:S05]  /*dbb0*/  BSYNC B1 ;  /* 0x0000000000017941 */ /* 0x000fea0003800000 */
.L_x_5862:
[----:B------:R-:W-:Y:S01]  /*dbc0*/  BSSY B1, `(.L_x_5864) ;  /* 0x00000bf000017945 */ /* 0x000fe20003800000 */
[----:B------:R-:W-:Y:S02]  /*dbd0*/  LOP3.LUT R13, R13, 0xff000000, R4, 0xf8, !PT ;  /* 0xff0000000d0d7812 */ /* 0x000fe400078ef804 */
[----:B------:R-:W-:Y:S01]  /*dbe0*/  LOP3.LUT R15, R31, 0xff000000, R5, 0xf8, !PT ;  /* 0xff0000001f0f7812 */ /* 0x000fe200078ef805 */
[----:B------:R-:W-:Y:S06]  /*dbf0*/  @P0 BRA `(.L_x_5865) ;  /* 0x0000000800ec0947 */ /* 0x000fec0003800000 */
[----:B------:R-:W1:Y:S01]  /*dc00*/  LDC R5, c[0x0][0x3d4] ;  /* 0x0000f500ff057b82 */ /* 0x000e620000000800 */
[----:B------:R-:W-:Y:S01]  /*dc10*/  BSSY B2, `(.L_x_5866) ;  /* 0x000005e000027945 */ /* 0x000fe20003800000 */
[-C--:B-1----:R-:W-:Y:S02]  /*dc20*/  ISETP.GE.AND P0, PT, R22, R5.reuse, PT ;  /* 0x000000051600720c */ /* 0x082fe40003f06270 */
[----:B------:R-:W-:-:S11]  /*dc30*/  ISETP.GE.AND P1, PT, R230, R5, PT ;  /* 0x00000005e600720c */ /* 0x000fd60003f26270 */
[----:B------:R-:W-:Y:S05]  /*dc40*/  @P0 BRA `(.L_x_5867) ;  /* 0x0000000400680947 */ /* 0x000fea0003800000 */
[----:B------:R-:W1:Y:S01]  /*dc50*/  LDS.128 R4, [R0+0x1c400] ;  /* 0x01c4000000047984 */ /* 0x000e620000000c00 */
[----:B------:R-:W-:Y:S02]  /*dc60*/  F2FP.F16.E4M3.UNPACK_B R31, R14 ;  /* 0x0000000eff1f723e */ /* 0x000fe400020006ff */
[----:B------:R-:W-:-:S03]  /*dc70*/  F2FP.F16.E4M3.UNPACK_B R28, R11 ;  /* 0x0000000bff1c723e */ /* 0x000fc600020006ff */
[--C-:B------:R-:W-:Y:S02]  /*dc80*/  HADD2.F32 R32, -RZ, R31.reuse.H1_H1 ;  /* 0x3000001fff207230 */ /* 0x100fe40000004100 */
[--C-:B------:R-:W-:Y:S02]  /*dc90*/  HADD2.F32 R29, -RZ, R28.reuse.H1_H1 ;  /* 0x3000001cff1d7230 */ /* 0x100fe40000004100 */
        /* <DEDUP_REMOVED lines=32> */
[C---:B------:R-:W-:Y:S01]  /*dea0*/  FFMA.FTZ R37, R26.reuse, R28, -R31 ;  /* 0x0000001c1a257223 */ /* 0x040fe2000001081f */
[----:B------:R-:W-:Y:S01]  /*deb0*/  HADD2.F32 R24, -RZ, R24.H0_H0 ;  /* 0x20000018ff187230 */ /* 0x000fe20000004100 */
[----:B------:R-:W-:Y:S01]  /*dec0*/  F2FP.F16.E4M3.UNPACK_B R28, R20 ;  /* 0x00000014ff1c723e */ /* 0x000fe200020006ff */
[----:B------:R-:W-:Y:S02]  /*ded0*/  HADD2.F32 R25, -RZ, R25.H0_H0 ;  /* 0x20000019ff197230 */ /* 0x000fe40000004100 */
[----:B------:R-:W-:Y:S01]  /*dee0*/  FFMA.FTZ R32, R26, R32, R5 ;  /* 0x000000201a207223 */ /* 0x000fe20000010005 */
[C---:B------:R-:W-:Y:S01]  /*def0*/  FMUL.FTZ R38, R4.reuse, R29 ;  /* 0x0000001d04267220 */ /* 0x040fe20000410000 */
[----:B------:R-:W-:Y:S01]  /*df00*/  F2FP.F16.E4M3.UNPACK_B R26, R12 ;  /* 0x0000000cff1a723e */ /* 0x000fe200020006ff */
[-C--:B------:R-:W-:Y:S01]  /*df10*/  FMUL.FTZ R4, R4, R24.reuse ;  /* 0x0000001804047220 */ /* 0x080fe20000410000 */
[----:B------:R-:W-:Y:S02]  /*df20*/  HADD2.F32 R31, -RZ, R28.H1_H1 ;  /* 0x3000001cff1f7230 */ /* 0x000fe40000004100 */
[----:B------:R-:W-:Y:S01]  /*df30*/  FFMA.FTZ R38, R25, R24, -R38 ;  /* 0x0000001819267223 */ /* 0x000fe20000010826 */
[----:B------:R-:W-:-:S02]  /*df40*/  HADD2.F32 R5, -RZ, R6.H1_H1 ;  /* 0x30000006ff057230 */ /* 0x000fc40000004100 */
[----:B------:R-:W-:Y:S01]  /*df50*/  FFMA.FTZ R29, R25, R29, R4 ;  /* 0x0000001d191d7223 */ /* 0x000fe20000010004 */
[----:B------:R-:W-:Y:S01]  /*df60*/  HADD2.F32 R24, -RZ, R26.H1_H1 ;  /* 0x3000001aff187230 */ /* 0x000fe20000004100 */
[----:B------:R-:W-:Y:S01]  /*df70*/  F2FP.SATFINITE.E4M3.F32.PACK_AB_MERGE_C R32, R32, R37, RZ ;  /* 0x000000252020723e */ /* 0x000fe200048070ff */
        /* <DEDUP_REMOVED lines=39> */
.L_x_5867:
[----:B------:R-:W-:Y:S05]  /*e1f0*/  BSYNC B2 ;  /* 0x0000000000027941 */ /* 0x000fea0003800000 */
.L_x_5866:
[----:B------:R-:W-:Y:S05]  /*e200*/  @P1 BRA `(.L_x_5865) ;  /* 0x0000000400681947 */ /* 0x000fea0003800000 */
[----:B-1----:R-:W1:Y:S01]  /*e210*/  LDS.128 R4, [R8] ;  /* 0x0000000008047984 */ /* 0x002e620000000c00 */
        /* <DEDUP_REMOVED lines=14> */
[CC--:B------:R-:W-:Y:S01]  /*e300*/  FMUL.FTZ R5, R21.reuse, R32.reuse ;  /* 0x0000002015057220 */ /* 0x0c0fe20000410000 */
        /* <DEDUP_REMOVED lines=73> */
[----:B------:R2:W-:Y:S02]  /*e7a0*/  STS.128 [R8], R4 ;  /* 0x0000000408007388 */ /* 0x0005e40000000c00 */
.L_x_5865:
[----:B------:R-:W-:Y:S05]  /*e7b0*/  BSYNC B1 ;  /* 0x0000000000017941 */ /* 0x000fea0003800000 */
.L_x_5864:
[----:B-12---:R-:W-:-:S05]  /*e7c0*/  VIADD R4, R228, 0x40 ;  /* 0x00000040e4047836 */ /* 0x006fca0000000000 */
[----:B------:R-:W-:-:S13]  /*e7d0*/  ISETP.GE.AND P0, PT, R4, R3, PT ;  /* 0x000000030400720c */ /* 0x000fda0003f06270 */
[----:B------:R-:W-:Y:S05]  /*e7e0*/  @P0 BRA `(.L_x_5868) ;  /* 0x0000002800740947 */ /* 0x000fea0003800000 */
        /* <DEDUP_REMOVED lines=8> */
[----:B0-----:R-:W-:Y:S02]  /*e870*/  HADD2.F32 R35, -RZ, R33.H1_H1 ;  /* 0x30000021ff237230 */ /* 0x001fe40000004100 */
[----:B------:R-:W-:Y:S02]  /*e880*/  HADD2.F32 R31, -RZ, R29.H1_H1 ;  /* 0x3000001dff1f7230 */ /* 0x000fe40000004100 */
[----:B------:R-:W-:Y:S01]  /*e890*/  HADD2.F32 R34, -RZ, R33.H0_H0 ;  /* 0x20000021ff227230 */ /* 0x000fe20000004100 */
[----:B------:R-:W-:Y:S02]  /*e8a0*/  F2FP.F16.E4M3.UNPACK_B R33, R14.H1 ;  /* 0x0000000eff21723e */ /* 0x000fe400030006ff */
[----:B-1----:R-:W-:Y:S02]  /*e8b0*/  F2FP.F16.E4M3.UNPACK_B R3, R4.H1 ;  /* 0x00000004ff03723e */ /* 0x002fe400030006ff */
[-C--:B------:R-:W-:Y:S02]  /*e8c0*/  F2FP.F16.E4M3.UNPACK_B R25, R6.reuse ;  /* 0x00000006ff19723e */ /* 0x080fe400020006ff */
[----:B------:R-:W-:Y:S01]  /*e8d0*/  F2FP.F16.E4M3.UNPACK_B R26, R6.H1 ;  /* 0x00000006ff1a723e */ /* 0x000fe200030006ff */
[--C-:B------:R-:W-:Y:S01]  /*e8e0*/  HADD2.F32 R21, -RZ, R3.reuse.H0_H0 ;  /* 0x20000003ff157230 */ /* 0x100fe20000004100 */
[----:B------:R-:W-:Y:S01]  /*e8f0*/  F2FP.F16.E4M3.UNPACK_B R4, R4 ;  /* 0x00000004ff04723e */ /* 0x000fe200020006ff */
[----:B------:R-:W-:Y:S01]  /*e900*/  HADD2.F32 R3, -RZ, R3.H1_H1 ;  /* 0x30000003ff037230 */ /* 0x000fe20000004100 */
[----:B------:R-:W-:-:S02]  /*e910*/  F2FP.F16.E4M3.UNPACK_B R24, R5 ;  /* 0x00000005ff18723e */ /* 0x000fc400020006ff */
[----:B------:R-:W-:Y:S02]  /*e920*/  F2FP.F16.E4M3.UNPACK_B R5, R5.H1 ;  /* 0x00000005ff05723e */ /* 0x000fe400030006ff */
[-C--:B------:R-:W-:Y:S01]  /*e930*/  FMUL.FTZ R6, R35, R3.reuse ;  /* 0x0000000323067220 */ /* 0x080fe20000410000 */
[C---:B------:R-:W-:Y:S01]  /*e940*/  FMUL.FTZ R32, R31.reuse, R3 ;  /* 0x000000031f207220 */ /* 0x040fe20000410000 */
[--C-:B------:R-:W-:Y:S01]  /*e950*/  HADD2.F32 R3, -RZ, R4.reuse.H1_H1 ;  /* 0x30000004ff037230 */ /* 0x100fe20000004100 */
[----:B------:R-:W-:Y:S01]  /*e960*/  F2FP.F16.E4M3.UNPACK_B R27, R7 ;  /* 0x00000007ff1b723e */ /* 0x000fe200020006ff */
[-C--:B------:R-:W-:Y:S01]  /*e970*/  FFMA.FTZ R28, R31, R21.reuse, -R6 ;  /* 0x000000151f1c7223 */ /* 0x080fe20000010806 */
        /* <DEDUP_REMOVED lines=11> */
[----:B------:R-:W-:-:S02]  /*ea30*/  HADD2.F32 R5, -RZ, R5.H0_H0 ;  /* 0x20000005ff057230 */ /* 0x000fc40000004100 */
[-C--:B------:R-:W-:Y:S01]  /*ea40*/  FMUL.FTZ R4, R35, R6.reuse ;  /* 0x0000000623047220 */ /* 0x080fe20000410000 */
[----:B------:R-:W-:Y:S02]  /*ea50*/  HADD2.F32 R34, -RZ, R33.H0_H0 ;  /* 0x20000021ff227230 */ /* 0x000fe40000004100 */
[C---:B------:R-:W-:Y:S01]  /*ea60*/  FMUL.FTZ R32, R31.reuse, R6 ;  /* 0x000000061f207220 */ /* 0x040fe20000410000 */
[--C-:B------:R-:W-:Y:S02]  /*ea70*/  HADD2.F32 R3, -RZ, R24.reuse.H1_H1 ;  /* 0x30000018ff037230 */ /* 0x100fe40000004100 */
[----:B------:R-:W-:Y:S01]  /*ea80*/  FFMA.FTZ R6, R31, R5, -R4 ;  /* 0x000000051f067223 */ /* 0x000fe20000010804 */
[----:B------:R-:W-:Y:S01]  /*ea90*/  HADD2.F32 R4, -RZ, R29.H0_H0 ;  /* 0x2000001dff047230 */ /* 0x000fe20000004100 */
[----:B------:R-:W-:Y:S01]  /*eaa0*/  F2FP.F16.E4M3.UNPACK_B R33, R20 ;  /* 0x00000014ff21723e */ /* 0x000fe200020006ff */
[----:B------:R-:W-:Y:S02]  /*eab0*/  HADD2.F32 R24, -RZ, R24.H0_H0 ;  /* 0x20000018ff187230 */ /* 0x000fe40000004100 */
[----:B------:R-:W-:Y:S01]  /*eac0*/  FMUL.FTZ R29, R34, R3 ;  /* 0x00000003221d7220 */ /* 0x000fe20000410000 */
[----:B------:R-:W-:Y:S01]  /*ead0*/  FFMA.FTZ R31, R35, R5, R32 ;  /* 0x00000005231f7223 */ /* 0x000fe20000010020 */
[----:B------:R-:W-:Y:S01]  /*eae0*/  F2FP.F16.E4M3.UNPACK_B R32, R12 ;  /* 0x0000000cff20723e */ /* 0x000fe200020006ff */
        /* <DEDUP_REMOVED lines=12> */
[--C-:B------:R-:W-:Y:S02]  /*ebb0*/  HADD2.F32 R3, -RZ, R25.reuse.H1_H1 ;  /* 0x30000019ff037230 */ /* 0x100fe40000004100 */
[----:B------:R-:W-:Y:S01]  /*ebc0*/  FFMA.FTZ R29, R34, R26, -R29 ;  /* 0x0000001a221d7223 */ /* 0x000fe2000001081d */
[----:B------:R-:W-:Y:S01]  /*ebd0*/  HADD2.F32 R35, -RZ, R32.H0_H0 ;  /* 0x20000020ff237230 */ /* 0x000fe20000004100 */
[----:B------:R-:W-:Y:S01]  /*ebe0*/  F2FP.F16.E4M3.UNPACK_B R34, R12.H1 ;  /* 0x0000000cff22723e */ /* 0x000fe200030006ff */
[----:B------:R-:W-:-:S02]  /*ebf0*/  HADD2.F32 R25, -RZ, R25.H0_H0 ;  /* 0x20000019ff197230 */ /* 0x000fc40000004100 */
[-C--:B------:R-:W-:Y:S01]  /*ec00*/  FMUL.FTZ R4, R37, R3.reuse ;  /* 0x0000000325047220 */ /* 0x080fe20000410000 */
[----:B------:R-:W-:Y:S02]  /*ec10*/  HADD2.F32 R39, -RZ, R20.H1_H1 ;  /* 0x30000014ff277230 */ /* 0x000fe40000004100 */
[C---:B------:R-:W-:Y:S01]  /*ec20*/  FMUL.FTZ R32, R35.reuse, R3 ;  /* 0x0000000323207220 */ /* 0x040fe20000410000 */
[----:B------:R-:W-:Y:S01]  /*ec30*/  FFMA.FTZ R26, R36, R26, R33 ;  /* 0x0000001a241a7223 */ /* 0x000fe20000010021 */
[-C--:B------:R-:W-:Y:S01]  /*ec40*/  FFMA.FTZ R12, R35, R25.reuse, -R4 ;  /* 0x00000019230c7223 */ /* 0x080fe20000010804 */
[--C-:B------:R-:W-:Y:S02]  /*ec50*/  HADD2.F32 R35, -RZ, R34.reuse.H1_H1 ;  /* 0x30000022ff237230 */ /* 0x100fe40000004100 */
[----:B------:R-:W-:Y:S01]  /*ec60*/  FFMA.FTZ R25, R37, R25, R32 ;  /* 0x0000001925197223 */ /* 0x000fe20000010020 */
[----:B------:R-:W-:Y:S01]  /*ec70*/  HADD2.F32 R4, -RZ, R7.H1_H1 ;  /* 0x30000007ff047230 */ /* 0x000fe20000004100 */
[----:B------:R-:W-:Y:S01]  /*ec80*/  F2FP.SATFINITE.E4M3.F32.PACK_AB_MERGE_C R6, R31, R6, RZ ;  /* 0x000000061f06723e */ /* 0x000fe200048070ff */
[----:B------:R-:W-:Y:S01]  /*ec90*/  HADD2.F32 R33, -RZ, R34.H0_H0 ;  /* 0x20000022ff217230 */ /* 0x000fe20000004100 */
[----:B------:R-:W-:Y:S01]  /*eca0*/  F2FP.SATFINITE.E4M3.F32.PACK_AB_MERGE_C R26, R26, R29, RZ ;  /* 0x0000001d1a1a723e */ /* 0x000fe200048070ff */
[----:B------:R-:W-:-:S02]  /*ecb0*/  HADD2.F32 R37, -RZ, R20.H0_H0 ;  /* 0x20000014ff257230 */ /* 0x000fc40000004100 */
[-C--:B------:R-:W-:Y:S01]  /*ecc0*/  FMUL.FTZ R32, R39, R4.reuse ;  /* 0x0000000427207220 */ /* 0x080fe20000410000 */
[----:B------:R-:W-:Y:S02]  /*ecd0*/  HADD2.F32 R3, -RZ, R27.H1_H1 ;  /* 0x3000001bff037230 */ /* 0x000fe40000004100 */
[----:B------:R-:W-:Y:S01]  /*ece0*/  FMUL.FTZ R34, R35, R4 ;  /* 0x0000000423227220 */ /* 0x000fe20000410000 */
[----:B------:R-:W-:Y:S01]  /*ecf0*/  HADD2.F32 R7, -RZ, R7.H0_H0 ;  /* 0x20000007ff077230 */ /* 0x000fe20000004100 */
[----:B------:R-:W-:Y:S01]  /*ed00*/  F2FP.SATFINITE.E4M3.F32.PACK_AB_MERGE_C R5, R24, R5, R6 ;  /* 0x000000051805723e */ /* 0x000fe20004807006 */
        /* <DEDUP_REMOVED lines=11> */
[----:B------:R-:W-:-:S05]  /*edc0*/  F2FP.SATFINITE.E4M3.F32.PACK_AB_MERGE_C R7, R20, R7, R3 ;  /* 0x000000071407723e */ /* 0x000fca0004807003 */
[----:B------:R1:W-:Y:S02]  /*edd0*/  STS.128 [R0+0x1e400], R4 ;  /* 0x01e4000400007388 */ /* 0x0003e40000000c00 */
.L_x_5870:
[----:B------:R-:W-:Y:S05]  /*ede0*/  BSYNC B1 ;  /* 0x0000000000017941 */ /* 0x000fea0003800000 */
.L_x_5869:
[----:B------:R-:W-:Y:S05]  /*edf0*/  @P1 BRA `(.L_x_5868) ;  /* 0x0000002000f01947 */ /* 0x000fea0003800000 */
[----:B-1----:R-:W1:Y:S01]  /*ee00*/  LDS.128 R4, [R8+0x2000] ;  /* 0x0020000008047984 */ /* 0x002e620000000c00 */
[----:B------:R-:W-:Y:S02]  /*ee10*/  F2FP.F16.E4M3.UNPACK_B R25, R13 ;  /* 0x0000000dff19723e */ /* 0x000fe400020006ff */
[----:B------:R-:W-:Y:S02]  /*ee20*/  F2FP.F16.E4M3.UNPACK_B R24, R9 ;  /* 0x00000009ff18723e */ /* 0x000fe400020006ff */
[----:B------:R-:W-:Y:S01]  /*ee30*/  F2FP.F16.E4M3.UNPACK_B R26, R13.H1 ;  /* 0x0000000dff1a723e */ /* 0x000fe200030006ff */
[--C-:B------:R-:W-:Y:S01]  /*ee40*/  HADD2.F32 R27, -RZ, R25.reuse.H1_H1 ;  /* 0x30000019ff1b7230 */ /* 0x100fe20000004100 */
[-C--:B------:R-:W-:Y:S01]  /*ee50*/  F2FP.F16.E4M3.UNPACK_B R31, R15.reuse ;  /* 0x0000000fff1f723e */ /* 0x080fe200020006ff */
[--C-:B------:R-:W-:Y:S01]  /*ee60*/  HADD2.F32 R21, -RZ, R24.reuse.H1_H1 ;  /* 0x30000018ff157230 */ /* 0x100fe20000004100 */
[----:B------:R-:W-:Y:S01]  /*ee70*/  F2FP.F16.E4M3.UNPACK_B R15, R15.H1 ;  /* 0x0000000fff0f723e */ /* 0x000fe200030006ff */
[----:B------:R-:W-:Y:S01]  /*ee80*/  HADD2.F32 R28, -RZ, R25.H0_H0 ;  /* 0x20000019ff1c7230 */ /* 0x000fe20000004100 */
[----:B------:R-:W-:Y:S01]  /*ee90*/  F2FP.F16.E4M3.UNPACK_B R25, R9.H1 ;  /* 0x00000009ff19723e */ /* 0x000fe200030006ff */
[----:B------:R-:W-:-:S02]  /*eea0*/  HADD2.F32 R24, -RZ, R24.H0_H0 ;  /* 0x20000018ff187230 */ /* 0x000fc40000004100 */
[----:B------:R-:W-:Y:S02]  /*eeb0*/  HADD2.F32 R29, -RZ, R26.H0_H0 ;  /* 0x2000001aff1d7230 */ /* 0x000fe40000004100 */
[--C-:B------:R-:W-:Y:S02]  /*eec0*/  HADD2.F32 R36, -RZ, R31.reuse.H1_H1 ;  /* 0x3000001fff247230 */ /* 0x100fe40000004100 */
[----:B------:R-:W-:Y:S01]  /*eed0*/  HADD2.F32 R34, -RZ, R31.H0_H0 ;  /* 0x2000001fff227230 */ /* 0x000fe20000004100 */
[-C--:B-1----:R-:W-:Y:S02]  /*eee0*/  F2FP.F16.E4M3.UNPACK_B R0, R4.reuse.H1 ;  /* 0x00000004ff00723e */ /* 0x082fe400030006ff */
        /* <DEDUP_REMOVED lines=15> */
[----:B------:R-:W-:Y:S02]  /*efe0*/  HADD2.F32 R27, -RZ, R26.H1_H1 ;  /* 0x3000001aff1b7230 */ /* 0x000fe40000004100 */
[-C--:B------:R-:W-:Y:S01]  /*eff0*/  FMUL.FTZ R9, R28, R0.reuse ;  /* 0x000000001c097220 */ /* 0x080fe20000410000 */
[C---:B------:R-:W-:Y:S01]  /*f000*/  FMUL.FTZ R13, R24.reuse, R0 ;  /* 0x00000000180d7220 */ /* 0x040fe20000410000 */
[----:B------:R-:W-:Y:S01]  /*f010*/  HADD2.F32 R3, -RZ, R5.H1_H1 ;  /* 0x30000005ff037230 */ /* 0x000fe20000004100 */
[----:B------:R-:W-:Y:S01]  /*f020*/  F2FP.SATFINITE.E4M3.F32.PACK_AB_MERGE_C R20, R21, R20, RZ ;  /* 0x000000141514723e */ /* 0x000fe200048070ff */
[-C--:B------:R-:W-:Y:S01]  /*f030*/  FFMA.FTZ R9, R24, R4.reuse, -R9 ;  /* 0x0000000418097223 */ /* 0x080fe20000010809 */
[----:B------:R-:W-:Y:S01]  /*f040*/  FFMA.FTZ R4, R28, R4, R13 ;  /* 0x000000041c047223 */ /* 0x000fe2000001000d */
[----:B------:R-:W-:Y:S02]  /*f050*/  HADD2.F32 R13, -RZ, R25.H1_H1 ;  /* 0x30000019ff0d7230 */ /* 0x000fe40000004100 */
[----:B------:R-:W-:Y:S01]  /*f060*/  FMUL.FTZ R24, R27, R3 ;  /* 0x000000031b187220 */ /* 0x000fe20000410000 */
[----:B------:R-:W-:-:S02]  /*f070*/  HADD2.F32 R5, -RZ, R5.H0_H0 ;  /* 0x20000005ff057230 */ /* 0x000fc40000004100 */
[----:B------:R-:W-:Y:S02]  /*f080*/  HADD2.F32 R0, -RZ, R11.H1_H1 ;  /* 0x3000000bff007230 */ /* 0x000fe40000004100 */
[C---:B------:R-:W-:Y:S01]  /*f090*/  FMUL.FTZ R26, R13.reuse, R3 ;  /* 0x000000030d1a7220 */ /* 0x040fe20000410000 */
[----:B------:R-:W-:Y:S02]  /*f0a0*/  HADD2.F32 R25, -RZ, R25.H0_H0 ;  /* 0x20000019ff197230 */ /* 0x000fe40000004100 */
[-C--:B------:R-:W-:Y:S01]  /*f0b0*/  FFMA.FTZ R13, R13, R5.reuse, -R24 ;  /* 0x000000050d0d7223 */ /* 0x080fe20000010818 */
[----:B------:R-:W-:Y:S02]  /*f0c0*/  HADD2.F32 R11, -RZ, R11.H0_H0 ;  /* 0x2000000bff0b7230 */ /* 0x000fe40000004100 */
[----:B------:R-:W-:Y:S01]  /*f0d0*/  FFMA.FTZ R26, R27, R5, R26 ;  /* 0x000000051b1a7223 */ /* 0x000fe2000001001a */
[----:B------:R-:W-:Y:S01]  /*f0e0*/  FMUL.FTZ R24, R29, R0 ;  /* 0x000000001d187220 */ /* 0x000fe20000410000 */
[----:B------:R-:W-:Y:S01]  /*f0f0*/  F2FP.F16.E4M3.UNPACK_B R27, R10 ;  /* 0x0000000aff1b723e */ /* 0x000fe200020006ff */
[----:B------:R-:W-:Y:S01]  /*f100*/  FMUL.FTZ R0, R25, R0 ;  /* 0x0000000019007220 */ /* 0x000fe20000410000 */
[----:B------:R-:W-:-:S02]  /*f110*/  HADD2.F32 R3, -RZ, R6.H1_H1 ;  /* 0x30000006ff037230 */ /* 0x000fc40000004100 */
[-C--:B------:R-:W-:Y:S01]  /*f120*/  FFMA.FTZ R5, R25, R11.reuse, -R24 ;  /* 0x0000000b19057223 */ /* 0x080fe20000010818 */
[----:B------:R-:W-:Y:S02]  /*f130*/  HADD2.F32 R6, -RZ, R6.H0_H0 ;  /* 0x20000006ff067230 */ /* 0x000fe40000004100 */
[----:B------:R-:W-:Y:S01]  /*f140*/  FFMA.FTZ R24, R29, R11, R0 ;  /* 0x0000000b1d187223 */ /* 0x000fe20000010000 */
[--C-:B------:R-:W-:Y:S02]  /*f150*/  HADD2.F32 R28, -RZ, R27.reuse.H1_H1 ;  /* 0x3000001bff1c7230 */ /* 0x100fe40000004100 */
[----:B------:R-:W-:Y:S01]  /*f160*/  FMUL.FTZ R11, R36, R3 ;  /* 0x00000003240b7220 */ /* 0x000fe20000410000 */
[--C-:B------:R-:W-:Y:S01]  /*f170*/  HADD2.F32 R0, -RZ, R12.reuse.H1_H1 ;  /* 0x3000000cff007230 */ /* 0x100fe20000004100 */
[----:B------:R-:W-:Y:S01]  /*f180*/  F2FP.SATFINITE.E4M3.F32.PACK_AB_MERGE_C R13, R26, R13, RZ ;  /* 0x0000000d1a0d723e */ /* 0x000fe200048070ff */
[----:B------:R-:W-:Y:S02]  /*f190*/  HADD2.F32 R32, -RZ, R27.H0_H0 ;  /* 0x2000001bff207230 */ /* 0x000fe40000004100 */
[----:B------:R-:W-:Y:S01]  /*f1a0*/  FMUL.FTZ R27, R28, R3 ;  /* 0x000000031c1b7220 */ /* 0x000fe20000410000 */
[----:B------:R-:W-:-:S02]  /*f1b0*/  HADD2.F32 R12, -RZ, R12.H0_H0 ;  /* 0x2000000cff0c7230 */ /* 0x000fc40000004100 */
[----:B------:R-:W-:Y:S01]  /*f1c0*/  FFMA.FTZ R25, R28, R6, -R11 ;  /* 0x000000061c197223 */ /* 0x000fe2000001080b */
[----:B------:R-:W-:Y:S01]  /*f1d0*/  FMUL.FTZ R3, R34, R0 ;  /* 0x0000000022037220 */ /* 0x000fe20000410000 */
[----:B------:R-:W-:Y:S01]  /*f1e0*/  F2FP.F16.E4M3.UNPACK_B R28, R10.H1 ;  /* 0x0000000aff1c723e */ /* 0x000fe200030006ff */
[----:B------:R-:W-:Y:S01]  /*f1f0*/  FFMA.FTZ R10, R36, R6, R27 ;  /* 0x00000006240a7223 */ /* 0x000fe2000001001b */
[C---:B------:R-:W-:Y:S01]  /*f200*/  FMUL.FTZ R11, R32.reuse, R0 ;  /* 0x00000000200b7220 */ /* 0x040fe20000410000 */
[-C--:B------:R-:W-:Y:S01]  /*f210*/  FFMA.FTZ R6, R32, R12.reuse, -R3 ;  /* 0x0000000c20067223 */ /* 0x080fe20000010803 */
[----:B------:R-:W-:Y:S01]  /*f220*/  HADD2.F32 R29, -RZ, R15.H1_H1 ;  /* 0x3000000fff1d7230 */ /* 0x000fe20000004100 */
[----:B------:R-:W-:Y:S01]  /*f230*/  F2FP.SATFINITE.E4M3.F32.PACK_AB_MERGE_C R4, R4, R9, R20 ;  /* 0x000000090404723e */ /* 0x000fe20004807014 */
[----:B------:R-:W-:Y:S02]  /*f240*/  HADD2.F32 R3, -RZ, R7.H1_H1 ;  /* 0x30000007ff037230 */ /* 0x000fe40000004100 */
[----:B------:R-:W-:Y:S01]  /*f250*/  FFMA.FTZ R11, R34, R12, R11 ;  /* 0x0000000c220b7223 */ /* 0x000fe2000001000b */
[----:B------:R-:W-:Y:S01]  /*f260*/  HADD2.F32 R27, -RZ, R28.H1_H1 ;  /* 0x3000001cff1b7230 */ /* 0x000fe20000004100 */
[----:B------:R-:W-:Y:S01]  /*f270*/  F2FP.SATFINITE.E4M3.F32.PACK_AB_MERGE_C R10, R10, R25, RZ ;  /* 0x000000190a0a723e */ /* 0x000fe200048070ff */
[----:B------:R-:W-:-:S02]  /*f280*/  HADD2.F32 R34, -RZ, R15.H0_H0 ;  /* 0x2000000fff227230 */ /* 0x000fc40000004100 */
[----:B------:R-:W-:Y:S01]  /*f290*/  FMUL.FTZ R12, R29, R3 ;  /* 0x000000031d0c7220 */ /* 0x000fe20000410000 */
[----:B------:R-:W-:Y:S01]  /*f2a0*/  HADD2.F32 R0, -RZ, R14.H1_H1 ;  /* 0x3000000eff007230 */ /* 0x000fe20000004100 */
[----:B------:R-:W-:Y:S01]  /*f2b0*/  F2FP.SATFINITE.E4M3.F32.PACK_AB_MERGE_C R5, R24, R5, R13 ;  /* 0x000000051805723e */ /* 0x000fe2000480700d */
[----:B------:R-:W-:Y:S01]  /*f2c0*/  HADD2.F32 R7, -RZ, R7.H0_H0 ;  /* 0x20000007ff077230 */ /* 0x000fe20000004100 */
[----:B------:R-:W-:Y:S01]  /*f2d0*/  F2FP.SATFINITE.E4M3.F32.PACK_AB_MERGE_C R6, R11, R6, R10 ;  /* 0x000000060b06723e */ /* 0x000fe2000480700a */
[----:B------:R-:W-:Y:S02]  /*f2e0*/  HADD2.F32 R32, -RZ, R28.H0_H0 ;  /* 0x2000001cff207230 */ /* 0x000fe40000004100 */
[C---:B------:R-:W-:Y:S01]  /*f2f0*/  FMUL.FTZ R28, R27.reuse, R3 ;  /* 0x000000031b1c7220 */ /* 0x040fe20000410000 */
[----:B------:R-:W-:Y:S02]  /*f300*/  HADD2.F32 R14, -RZ, R14.H0_H0 ;  /* 0x2000000eff0e7230 */ /* 0x000fe40000004100 */
[-C--:B------:R-:W-:Y:S01]  /*f310*/  FMUL.FTZ R3, R34, R0.reuse ;  /* 0x0000000022037220 */ /* 0x080fe20000410000 */
[-C--:B------:R-:W-:Y:S01]  /*f320*/  FFMA.FTZ R12, R27, R7.reuse, -R12 ;  /* 0x000000071b0c7223 */ /* 0x080fe2000001080c */
[C---:B------:R-:W-:Y:S01]  /*f330*/  FMUL.FTZ R15, R32.reuse, R0 ;  /* 0x00000000200f7220 */ /* 0x040fe20000410000 */
[----:B------:R-:W-:Y:S01]  /*f340*/  FFMA.FTZ R7, R29, R7, R28 ;  /* 0x000000071d077223 */ /* 0x000fe2000001001c */
[----:B------:R-:W-:-:S02]  /*f350*/  FFMA.FTZ R3, R32, R14, -R3 ;  /* 0x0000000e20037223 */ /* 0x000fc40000010803 */
[----:B------:R-:W-:Y:S02]  /*f360*/  FFMA.FTZ R14, R34, R14, R15 ;  /* 0x0000000e220e7223 */ /* 0x000fe4000001000f */
[----:B------:R-:W-:-:S04]  /*f370*/  F2FP.SATFINITE.E4M3.F32.PACK_AB_MERGE_C R7, R7, R12, RZ ;  /* 0x0000000c0707723e */ /* 0x000fc800048070ff */
[----:B------:R-:W-:-:S05]  /*f380*/  F2FP.SATFINITE.E4M3.F32.PACK_AB_MERGE_C R7, R14, R3, R7 ;  /* 0x000000030e07723e */ /* 0x000fca0004807007 */
[----:B------:R2:W-:Y:S01]  /*f390*/  STS.128 [R8+0x2000], R4 ;  /* 0x0020000408007388 */ /* 0x0005e20000000c00 */
[----:B------:R-:W-:Y:S05]  /*f3a0*/  BRA `(.L_x_5868) ;  /* 0x0000001c00847947 */ /* 0x000fea0003800000 */
.L_x_5855:
        /* <DEDUP_REMOVED lines=12> */
.L_x_6062:
[----:B------:R-:W-:-:S03]  /*f470*/  UMOV UR4, 0xffffffff ;  /* 0xffffffff00047882 */ /* 0x000fc60000000000 */
[----:B------:R-:W-:Y:S05]  /*f480*/  BRA.DIV UR4, `(.L_x_5872) ;  /* 0x0000015a04607947 */ /* 0x000fea000b800000 */
.L_x_6065:
[----:B------:R-:W-:Y:S01]  /*f490*/  UMOV UR4, 0xffffffff ;  /* 0xffffffff00047882 */ /* 0x000fe20000000000 */
[----:B-----5:R-:W-:Y:S02]  /*f4a0*/  SHF.R.U32.HI R9, RZ, 0x8, R5 ;  /* 0x00000008ff097819 */ /* 0x020fe40000011605 */
[----:B------:R-:W-:Y:S05]  /*f4b0*/  BRA.DIV UR4, `(.L_x_5873) ;  /* 0x0000015a047c7947 */ /* 0x000fea000b800000 */
.L_x_6068:
[----:B------:R-:W-:Y:S01]  /*f4c0*/  UMOV UR4, 0xffffffff ;  /* 0xffffffff00047882 */ /* 0x000fe20000000000 */
[----:B------:R-:W-:Y:S02]  /*f4d0*/  LOP3.LUT R0, R5, 0xff, RZ, 0xc0, !PT ;  /* 0x000000ff05007812 */ /* 0x000fe400078ec0ff */
[----:B------:R-:W-:Y:S01]  /*f4e0*/  LOP3.LUT R9, R9, 0xff, RZ, 0xc0, !PT ;  /* 0x000000ff09097812 */ /* 0x000fe200078ec0ff */
[----:B------:R-:W-:Y:S06]  /*f4f0*/  BRA.DIV UR4, `(.L_x_5874) ;  /* 0x0000015a04947947 */ /* 0x000fec000b800000 */
.L_x_6071:
[----:B------:R-:W2:Y:S01]  /*f500*/  LDL R10, [R1+0x94] ;  /* 0x00009400010a7983 */ /* 0x000ea20000100800 */
[C---:B------:R-:W-:Y:S01]  /*f510*/  VIADD R8, R228.reuse, 0x40 ;  /* 0x00000040e4087836 */ /* 0x040fe20000000000 */
[----:B------:R-:W-:Y:S01]  /*f520*/  PRMT R9, R9, 0x7604, R0 ;  /* 0x0000760409097816 */ /* 0x000fe20000000000 */
[----:B------:R-:W-:Y:S01]  /*f530*/  BSSY B1, `(.L_x_5875) ;  /* 0x000003f000017945 */ /* 0x000fe20003800000 */
[----:B------:R-:W-:Y:S02]  /*f540*/  SHF.R.U32.HI R0, RZ, 0x8, R4 ;  /* 0x00000008ff007819 */ /* 0x000fe40000011604 */
[----:B------:R-:W-:Y:S02]  /*f550*/  SHF.R.U32.HI R11, RZ, 0x8, R7 ;  /* 0x00000008ff0b7819 */ /* 0x000fe40000011607 */
[-C--:B------:R-:W-:Y:S02]  /*f560*/  ISETP.GE.OR P2, PT, R228, R3.reuse, P0 ;  /* 0x00000003e400720c */ /* 0x080fe40000746670 */
[----:B------:R-:W-:-:S02]  /*f570*/  ISETP.GE.OR P0, PT, R8, R3, P0 ;  /* 0x000000030800720c */ /* 0x000fc40000706670 */
[----:B------:R-:W-:Y:S02]  /*f580*/  LOP3.LUT R8, R0, 0xff, RZ, 0xc0, !PT ;  /* 0x000000ff00087812 */ /* 0x000fe400078ec0ff */
[----:B------:R-:W-:Y:S02]  /*f590*/  LOP3.LUT R11, R11, 0xff, RZ, 0xc0, !PT ;  /* 0x000000ff0b0b7812 */ /* 0x000fe400078ec0ff */
[----:B------:R-:W-:Y:S02]  /*f5a0*/  SHF.R.U32.HI R0, RZ, 0x8, R6 ;  /* 0x00000008ff007819 */ /* 0x000fe40000011606 */
[----:B------:R-:W-:Y:S02]  /*f5b0*/  LOP3.LUT R3, R4, 0xff, RZ, 0xc0, !PT ;  /* 0x000000ff04037812 */ /* 0x000fe400078ec0ff */
[----:B------:R-:W-:Y:S02]  /*f5c0*/  SHF.R.U32.HI R13, RZ, 0x10, R7 ;  /* 0x00000010ff0d7819 */ /* 0x000fe40000011607 */
[----:B------:R-:W-:-:S02]  /*f5d0*/  PRMT R3, R8, 0x7604, R3 ;  /* 0x0000760408037816 */ /* 0x000fc40000000003 */
[----:B------:R-:W-:Y:S01]  /*f5e0*/  LOP3.LUT R8, R6, 0xff, RZ, 0xc0, !PT ;  /* 0x000000ff06087812 */ /* 0x000fe200078ec0ff */
[----:B------:R-:W-:Y:S01]  /*f5f0*/  IMAD.U32 R13, R13, 0x10000, RZ ;  /* 0x000100000d0d7824 */ /* 0x000fe200078e00ff */
[----:B------:R-:W-:Y:S02]  /*f600*/  LOP3.LUT R3, R3, 0xff0000, R4, 0xf8, !PT ;  /* 0x00ff000003037812 */ /* 0x000fe400078ef804 */
[----:B--2---:R-:W-:Y:S02]  /*f610*/  R2UR UR5, R10 ;  /* 0x000000000a0572ca */ /* 0x004fe400000e0000 */
[----:B------:R-:W-:-:S04]  /*f620*/  LOP3.LUT R10, R7, 0xff, RZ, 0xc0, !PT ;  /* 0x000000ff070a7812 */ /* 0x000fc800078ec0ff */
[----:B------:R-:W-:Y:S02]  /*f630*/  PRMT R10, R11, 0x7604, R10 ;  /* 0x000076040b0a7816 */ /* 0x000fe4000000000a */
[----:B------:R-:W-:Y:S02]  /*f640*/  LOP3.LUT R11, R0, 0xff, RZ, 0xc0, !PT ;  /* 0x000000ff000b7812 */ /* 0x000fe400078ec0ff */
[----:B------:R-:W-:Y:S02]  /*f650*/  SHF.R.U32.HI R0, RZ, 0x10, R5 ;  /* 0x00000010ff007819 */ /* 0x000fe40000011605 */
[----:B------:R-:W-:Y:S01]  /*f660*/  PRMT R11, R11, 0x7604, R8 ;  /* 0x000076040b0b7816 */ /* 0x000fe20000000008 */
[----:B------:R-:W-:Y:S01]  /*f670*/  ULEA.HI UR4, UR5, UR5, URZ, 0x1 ;  /* 0x0000000505047291 */ /* 0x000fe2000f8f083f */
[----:B------:R-:W-:Y:S02]  /*f680*/  SHF.L.U32 R0, R0, 0x10, RZ ;  /* 0x0000001000007819 */ /* 0x000fe400000006ff */
[----:B------:R-:W-:Y:S01]  /*f690*/  LOP3.LUT R13, R10, 0xff0000, R13, 0xf8, !PT ;  /* 0x00ff00000a0d7812 */ /* 0x000fe200078ef80d */
[----:B------:R-:W-:Y:S01]  /*f6a0*/  ULOP3.LUT UR4, UR4, 0xfffffffe, URZ, 0xc0, !UPT ;  /* 0xfffffffe04047892 */ /* 0x000fe2000f8ec03f */
[----:B------:R-:W-:-:S02]  /*f6b0*/  LOP3.LUT R9, R9, 0xff0000, R0, 0xf8, !PT ;  /* 0x00ff000009097812 */ /* 0x000fc400078ef800 */
[----:B------:R-:W-:Y:S01]  /*f6c0*/  LOP3.LUT R0, R3, 0xff000000, R4, 0xf8, !PT ;  /* 0xff00000003007812 */ /* 0x000fe200078ef804 */
[----:B------:R-:W-:Y:S01]  /*f6d0*/  UIADD3 UR4, UR5, -UR4, URZ ;  /* 0x8000000405047290 */ /* 0x000fe2000fffe03f */
[----:B------:R-:W-:Y:S02]  /*f6e0*/  SHF.R.U32.HI R4, RZ, 0x8, R32 ;  /* 0x00000008ff047819 */ /* 0x000fe40000011620 */
[----:B------:R-:W-:Y:S02]  /*f6f0*/  LOP3.LUT R3, R9, 0xff000000, R5, 0xf8, !PT ;  /* 0xff00000009037812 */ /* 0x000fe400078ef805 */
[----:B------:R-:W-:Y:S01]  /*f700*/  SHF.R.U32.HI R9, RZ, 0x8, R33 ;  /* 0x00000008ff097819 */ /* 0x000fe20000011621 */
[----:B------:R-:W-:Y:S01]  /*f710*/  IMAD.U32 R25, RZ, RZ, UR4 ;  /* 0x00000004ff197e24 */ /* 0x000fe2000f8e00ff */
[----:B------:R-:W-:Y:S02]  /*f720*/  LOP3.LUT R5, R32, 0xff, RZ, 0xc0, !PT ;  /* 0x000000ff20057812 */ /* 0x000fe400078ec0ff */
[----:B------:R-:W-:-:S02]  /*f730*/  LOP3.LUT R4, R4, 0xff, RZ, 0xc0, !PT ;  /* 0x000000ff04047812 */ /* 0x000fc400078ec0ff */
[----:B------:R-:W-:Y:S02]  /*f740*/  SHF.L.U32 R25, R25, 0x1f, RZ ;  /* 0x0000001f19197819 */ /* 0x000fe400000006ff */
[----:B------:R-:W-:Y:S02]  /*f750*/  LOP3.LUT R8, R33, 0xff, RZ, 0xc0, !PT ;  /* 0x000000ff21087812 */ /* 0x000fe400078ec0ff */
[----:B------:R-:W1:Y:S01]  /*f760*/  SYNCS.PHASECHK.TRANS64.TRYWAIT P1, [R16+URZ+0x2e800], R25 ;  /* 0x02e80019100075a7 */ /* 0x000e62000802017f */
[----:B------:R-:W-:Y:S02]  /*f770*/  LOP3.LUT R11, R11, 0xff0000, R6, 0xf8, !PT ;  /* 0x00ff00000b0b7812 */ /* 0x000fe400078ef806 */
[----:B------:R-:W-:Y:S02]  /*f780*/  LOP3.LUT R9, R9, 0xff, RZ, 0xc0, !PT ;  /* 0x000000ff09097812 */ /* 0x000fe400078ec0ff */
[----:B------:R-:W-:Y:S02]  /*f790*/  PRMT R5, R4, 0x7604, R5 ;  /* 0x0000760404057816 */ /* 0x000fe40000000005 */
[----:B------:R-:W-:-:S02]  /*f7a0*/  SHF.R.U32.HI R10, RZ, 0x8, R35 ;  /* 0x00000008ff0a7819 */ /* 0x000fc40000011623 */
[----:B------:R-:W-:Y:S02]  /*f7b0*/  SHF.R.U32.HI R4, RZ, 0x8, R34 ;  /* 0x00000008ff047819 */ /* 0x000fe40000011622 */
[----:B------:R-:W-:Y:S02]  /*f7c0*/  LOP3.LUT R12, R11, 0xff000000, R6, 0xf8, !PT ;  /* 0xff0000000b0c7812 */ /* 0x000fe400078ef806 */
[----:B------:R-:W-:Y:S02]  /*f7d0*/  LOP3.LUT R13, R13, 0xff000000, R7, 0xf8, !PT ;  /* 0xff0000000d0d7812 */ /* 0x000fe400078ef807 */
[----:B------:R-:W-:Y:S02]  /*f7e0*/  PRMT R8, R9, 0x7604, R8 ;  /* 0x0000760409087816 */ /* 0x000fe40000000008 */
[----:B------:R-:W-:Y:S02]  /*f7f0*/  SHF.R.U32.HI R11, RZ, 0x10, R33 ;  /* 0x00000010ff0b7819 */ /* 0x000fe40000011621 */
[----:B------:R-:W-:-:S02]  /*f800*/  LOP3.LUT R7, R35, 0xff, RZ, 0xc0, !PT ;  /* 0x000000ff23077812 */ /* 0x000fc400078ec0ff */
[----:B------:R-:W-:Y:S02]  /*f810*/  LOP3.LUT R10, R10, 0xff, RZ, 0xc0, !PT ;  /* 0x000000ff0a0a7812 */ /* 0x000fe400078ec0ff */
[----:B------:R-:W-:Y:S02]  /*f820*/  LOP3.LUT R9, R4, 0xff, RZ, 0xc0, !PT ;  /* 0x000000ff04097812 */ /* 0x000fe400078ec0ff */
[----:B------:R-:W-:Y:S02]  /*f830*/  SHF.R.U32.HI R4, RZ, 0x10, R35 ;  /* 0x00000010ff047819 */ /* 0x000fe40000011623 */
[----:B------:R-:W-:Y:S02]  /*f840*/  LOP3.LUT R6, R34, 0xff, RZ, 0xc0, !PT ;  /* 0x000000ff22067812 */ /* 0x000fe400078ec0ff */
[----:B------:R-:W-:Y:S01]  /*f850*/  PRMT R10, R10, 0x7604, R7 ;  /* 0x000076040a0a7816 */ /* 0x000fe20000000007 */
[----:B------:R-:W-:Y:S01]  /*f860*/  IMAD.U32 R7, R11, 0x10000, RZ ;  /* 0x000100000b077824 */ /* 0x000fe200078e00ff */
[----:B------:R-:W-:Y:S01]  /*f870*/  PRMT R9, R9, 0x7604, R6 ;  /* 0x0000760409097816 */ /* 0x000fe20000000006 */
        /* <DEDUP_REMOVED lines=9> */
[----:B-1----:R-:W-:Y:S06]  /*f910*/  @!P1 BRA `(.L_x_5876) ;  /* 0x0000015400b49947 */ /* 0x002fec0003800000 */
.L_x_6072:
[----:B------:R-:W-:Y:S05]  /*f920*/  BSYNC B1 ;  /* 0x0000000000017941 */ /* 0x000fea0003800000 */
.L_x_5875:
[----:B------:R-:W-:Y:S04]  /*f930*/  BSSY B1, `(.L_x_5877) ;  /* 0x00000c6000017945 */ /* 0x000fe80003800000 */
[----:B------:R-:W-:Y:S05]  /*f940*/  @P2 BRA `(.L_x_5878) ;  /* 0x0000000c00102947 */ /* 0x000fea0003800000 */
[----:B------:R-:W2:Y:S01]  /*f950*/  S2R R5, SR_TID.X ;  /* 0x0000000000057919 */ /* 0x000ea20000002100 */
[----:B------:R-:W-:Y:S01]  /*f960*/  IMAD.SHL.U32 R4, R229, 0x80, RZ ;  /* 0x00000080e5047824 */ /* 0x000fe200078e00ff */
[----:B------:R-:W-:Y:S01]  /*f970*/  F2FP.F16.E4M3.UNPACK_B R39, R14.H1 ;  /* 0x0000000eff27723e */ /* 0x000fe200030006ff */
[----:B------:R-:W-:Y:S01]  /*f980*/  IMAD.IADD R6, R18, 0x1, R21 ;  /* 0x0000000112067824 */ /* 0x000fe200078e0215 */
[----:B------:R-:W-:Y:S02]  /*f990*/  F2FP.F16.E4M3.UNPACK_B R38, R0.H1 ;  /* 0x00000000ff26723e */ /* 0x000fe400030006ff */
[----:B------:R-:W-:Y:S01]  /*f9a0*/  LOP3.LUT R7, R4, 0x380, RZ, 0xc0, !PT ;  /* 0x0000038004077812 */ /* 0x000fe200078ec0ff */
[----:B------:R-:W-:Y:S01]  /*f9b0*/  HADD2.F32 R42, -RZ, R39.H0_H0 ;  /* 0x20000027ff2a7230 */ /* 0x000fe20000004100 */
[----:B0-----:R-:W-:Y:S01]  /*f9c0*/  F2FP.F16.E4M3.UNPACK_B R41, R14 ;  /* 0x0000000eff29723e */ /* 0x001fe200020006ff */
[----:B------:R-:W-:Y:S01]  /*f9d0*/  HADD2.F32 R40, -RZ, R38.H0_H0 ;  /* 0x20000026ff287230 */ /* 0x000fe20000004100 */
[----:B------:R-:W-:-:S02]  /*f9e0*/  LOP3.LUT R4, R7, 0x70, R18, 0xf8, !PT ;  /* 0x0000007007047812 */ /* 0x000fc400078ef812 */
[----:B------:R-:W-:Y:S02]  /*f9f0*/  SHF.R.U32.HI R9, RZ, 0x3, R7 ;  /* 0x00000003ff097819 */ /* 0x000fe40000011607 */
[----:B------:R-:W-:Y:S02]  /*fa00*/  LOP3.LUT R6, R7, 0x70, R6, 0xf8, !PT ;  /* 0x0000007007067812 */ /* 0x000fe400078ef806 */
[----:B--2---:R-:W-:-:S04]  /*fa10*/  IADD3 R5, R5, -0x80, RZ ;  /* 0xffffff8005057810 */ /* 0x004fc80007ffe0ff */
[----:B------:R-:W-:-:S04]  /*fa20*/  SHF.R.S32.HI R8, RZ, 0x1f, R5 ;  /* 0x0000001fff087819 */ /* 0x000fc80000011405 */
[----:B------:R-:W-:Y:S02]  /*fa30*/  LEA.HI R8, R8, R5, RZ, 0x5 ;  /* 0x0000000508087211 */ /* 0x000fe400078f28ff */
[-C--:B------:R-:W-:Y:S02]  /*fa40*/  LOP3.LUT R5, R4, R9.reuse, RZ, 0x3c, !PT ;  /* 0x0000000904057212 */ /* 0x080fe400078e3cff */
[----:B------:R-:W-:Y:S01]  /*fa50*/  LOP3.LUT R9, R6, R9, RZ, 0x3c, !PT ;  /* 0x0000000906097212 */ /* 0x000fe200078e3cff */
[----:B------:R-:W-:-:S05]  /*fa60*/  IMAD.SHL.U32 R8, R8, 0x20, RZ ;  /* 0x0000002008087824 */ /* 0x000fca00078e00ff */
[----:B------:R-:W-:-:S04]  /*fa70*/  LOP3.LUT R8, R8, 0xfffffc00, RZ, 0xc0, !PT ;  /* 0xfffffc0008087812 */ /* 0x000fc800078ec0ff */
[C-C-:B------:R-:W-:Y:S02]  /*fa80*/  IADD3 R24, R16.reuse, R9, R8.reuse ;  /* 0x0000000910187210 */ /* 0x140fe40007ffe008 */
[----:B------:R-:W-:-:S03]  /*fa90*/  IADD3 R20, R16, R5, R8 ;  /* 0x0000000510147210 */ /* 0x000fc60007ffe008 */
[----:B------:R-:W0:Y:S04]  /*faa0*/  LDS.128 R8, [R24+0x1c400] ;  /* 0x01c4000018087984 */ /* 0x000e280000000c00 */
[----:B------:R-:W1:Y:S01]  /*fab0*/  LDS.128 R4, [R20+0x1c400] ;  /* 0x01c4000014047984 */ /* 0x000e620000000c00 */
[----:B0-----:R-:W-:Y:S02]  /*fac0*/  F2FP.F16.E4M3.UNPACK_B R31, R8.H1 ;  /* 0x00000008ff1f723e */ /* 0x001fe400030006ff */
[----:B------:R-:W-:Y:S02]  /*fad0*/  F2FP.F16.E4M3.UNPACK_B R35, R9 ;  /* 0x00000009ff23723e */ /* 0x000fe400020006ff */
[-C--:B-1----:R-:W-:Y:S01]  /*fae0*/  F2FP.F16.E4M3.UNPACK_B R25, R4.reuse ;  /* 0x00000004ff19723e */ /* 0x082fe200020006ff */
[--C-:B------:R-:W-:Y:S01]  /*faf0*/  HADD2.F32 R33, -RZ, R31.reuse.H0_H0 ;  /* 0x2000001fff217230 */ /* 0x100fe20000004100 */
[----:B------:R-:W-:Y:S01]  /*fb00*/  F2FP.F16.E4M3.UNPACK_B R4, R4.H1 ;  /* 0x00000004ff04723e */ /* 0x000fe200030006ff */
[----:B------:R-:W-:Y:S01]  /*fb10*/  HADD2.F32 R31, -RZ, R31.H1_H1 ;  /* 0x3000001fff1f7230 */ /* 0x000fe20000004100 */
[----:B------:R-:W-:-:S02]  /*fb20*/  F2FP.F16.E4M3.UNPACK_B R26, R5 ;  /* 0x00000005ff1a723e */ /* 0x000fc400020006ff */
[----:B------:R-:W-:Y:S01]  /*fb30*/  F2FP.F16.E4M3.UNPACK_B R27, R5.H1 ;  /* 0x00000005ff1b723e */ /* 0x000fe200030006ff */
[----:B------:R-:W-:Y:S02]  /*fb40*/  HADD2.F32 R5, -RZ, R4.H0_H0 ;  /* 0x20000004ff057230 */ /* 0x000fe40000004100 */
[C---:B------:R-:W-:Y:S01]  /*fb50*/  FMUL.FTZ R44, R33.reuse, R42 ;  /* 0x0000002a212c7220 */ /* 0x040fe20000410000 */
[----:B------:R-:W-:Y:S01]  /*fb60*/  F2FP.F16.E4M3.UNPACK_B R36, R9.H1 ;  /* 0x00000009ff24723e */ /* 0x000fe200030006ff */
[----:B------:R-:W-:Y:S01]  /*fb70*/  FMUL.FTZ R9, R33, R40 ;  /* 0x0000002821097220 */ /* 0x000fe20000410000 */
[----:B------:R-:W-:Y:S01]  /*fb80*/  F2FP.F16.E4M3.UNPACK_B R8, R8 ;  /* 0x00000008ff08723e */ /* 0x000fe200020006ff */
[C---:B------:R-:W-:Y:S01]  /*fb90*/  FFMA.FTZ R45, R5.reuse, R40, -R44 ;  /* 0x00000028052d7223 */ /* 0x040fe2000001082c */
[----:B------:R-:W-:Y:S02]  /*fba0*/  HADD2.F32 R40, -RZ, R38.H1_H1 ;  /* 0x30000026ff287230 */ /* 0x000fe40000004100 */
[----:B------:R-:W-:Y:S01]  /*fbb0*/  FFMA.FTZ R46, R5, R42, R9 ;  /* 0x0000002a052e7223 */ /* 0x000fe20000010009 */
[----:B------:R-:W-:Y:S01]  /*fbc0*/  HADD2.F32 R44, -RZ, R39.H1_H1 ;  /* 0x30000027ff2c7230 */ /* 0x000fe20000004100 */
[----:B------:R-:W-:Y:S01]  /*fbd0*/  F2FP.F16.E4M3.UNPACK_B R38, R0 ;  /* 0x00000000ff26723e */ /* 0x000fe200020006ff */
[----:B------:R-:W-:-:S02]  /*fbe0*/  HADD2.F32 R42, -RZ, R41.H0_H0 ;  /* 0x20000029ff2a7230 */ /* 0x000fc40000004100 */
[C---:B------:R-:W-:Y:S01]  /*fbf0*/  FMUL.FTZ R43, R31.reuse, R40 ;  /* 0x000000281f2b7220 */ /* 0x040fe20000410000 */
[----:B------:R-:W-:Y:S02]  /*fc00*/  HADD2.F32 R9, -RZ, R8.H0_H0 ;  /* 0x20000008ff097230 */ /* 0x000fe40000004100 */
[----:B------:R-:W-:Y:S01]  /*fc10*/  FMUL.FTZ R48, R31, R44 ;  /* 0x0000002c1f307220 */ /* 0x000fe20000410000 */
[----:B------:R-:W-:Y:S01]  /*fc20*/  HADD2.F32 R5, -RZ, R4.H1_H1 ;  /* 0x30000004ff057230 */ /* 0x000fe20000004100 */
[----:B------:R-:W-:Y:S01]  /*fc30*/  F2FP.F16.E4M3.UNPACK_B R37, R10 ;  /* 0x0000000aff25723e */ /* 0x000fe200020006ff */
[----:B------:R-:W-:Y:S02]  /*fc40*/  HADD2.F32 R39, -RZ, R38.H0_H0 ;  /* 0x20000026ff277230 */ /* 0x000fe40000004100 */
[----:B------:R-:W-:Y:S01]  /*fc50*/  FMUL.FTZ R31, R9, R42 ;  /* 0x0000002a091f7220 */ /* 0x000fe20000410000 */
[----:B------:R-:W-:Y:S02]  /*fc60*/  HADD2.F32 R4, -RZ, R25.H0_H0 ;  /* 0x20000019ff047230 */ /* 0x000fe40000004100 */
[C---:B------:R-:W-:Y:S01]  /*fc70*/  FFMA.FTZ R47, R5.reuse, R44, R43 ;  /* 0x0000002c052f7223 */ /* 0x040fe2000001002b */
[----:B------:R-:W-:Y:S01]  /*fc80*/  FFMA.FTZ R48, R5, R40, -R48 ;  /* 0x0000002805307223 */ /* 0x000fe20000010830 */
[----:B------:R-:W-:Y:S01]  /*fc90*/  FMUL.FTZ R9, R9, R39 ;  /* 0x0000002709097220 */ /* 0x000fe20000410000 */
[----:B------:R-:W-:-:S02]  /*fca0*/  HADD2.F32 R5, -RZ, R36.H0_H0 ;  /* 0x20000024ff057230 */ /* 0x000fc40000004100 */
[C---:B------:R-:W-:Y:S01]  /*fcb0*/  FFMA.FTZ R43, R4.reuse, R39, -R31 ;  /* 0x00000027042b7223 */ /* 0x040fe2000001081f */
[----:B------:R-:W-:Y:S01]  /*fcc0*/  F2FP.F16.E4M3.UNPACK_B R39, R32.H1 ;  /* 0x00000020ff27723e */ /* 0x000fe200030006ff */
[----:B------:R-:W-:Y:S01]  /*fcd0*/  FFMA.FTZ R42, R4, R42, R9 ;  /* 0x0000002a042a7223 */ /* 0x000fe20000010009 */
[----:B------:R-:W-:Y:S01]  /*fce0*/  F2FP.F16.E4M3.UNPACK_B R9, R3.H1 ;  /* 0x00000003ff09723e */ /* 0x000fe200030006ff */
[----:B------:R-:W-:Y:S01]  /*fcf0*/  HADD2.F32 R41, -RZ, R41.H1_H1 ;  /* 0x30000029ff297230 */ /* 0x000fe20000004100 */
[----:B------:R-:W-:Y:S01]  /*fd00*/  F2FP.F16.E4M3.UNPACK_B R10, R10.H1 ;  /* 0x0000000aff0a723e */ /* 0x000fe200030006ff */
[----:B------:R-:W-:Y:S01]  /*fd10*/  HADD2.F32 R40, -RZ, R39.H0_H0 ;  /* 0x20000027ff287230 */ /* 0x000fe20000004100 */
[-C--:B------:R-:W-:Y:S01]  /*fd20*/  F2FP.F16.E4M3.UNPACK_B R28, R6.reuse ;  /* 0x00000006ff1c723e */ /* 0x080fe200020006ff */
[----:B------:R-:W-:Y:S01]  /*fd30*/  HADD2.F32 R8, -RZ, R8.H1_H1 ;  /* 0x30000008ff087230 */ /* 0x000fe20000004100 */
[----:B------:R-:W-:Y:S01]  /*fd40*/  F2FP.F16.E4M3.UNPACK_B R6, R6.H1 ;  /* 0x00000006ff06723e */ /* 0x000fe200030006ff */
        /* <DEDUP_REMOVED lines=10> */
[----:B------:R-:W-:Y:S01]  /*fdf0*/  F2FP.F16.E4M3.UNPACK_B R31, R32 ;  /* 0x00000020ff1f723e */ /* 0x000fe200020006ff */
[C---:B------:R-:W-:Y:S01]  /*fe00*/  FFMA.FTZ R44, R25.reuse, R38, -R44 ;  /* 0x00000026192c7223 */ /* 0x040fe2000001082c */
[----:B------:R-:W-:Y:S01]  /*fe10*/  FFMA.FTZ R41, R25, R41, R8 ;  /* 0x0000002919297223 */ /* 0x000fe20000010008 */
[----:B------:R-:W-:Y:S01]  /*fe20*/  HADD2.F32 R36, -RZ, R36.H1_H1 ;  /* 0x30000024ff247230 */ /* 0x000fe20000004100 */
[----:B------:R-:W-:Y:S01]  /*fe30*/  F2FP.F16.E4M3.UNPACK_B R8, R3 ;  /* 0x00000003ff08723e */ /* 0x000fe200020006ff */
[----:B------:R-:W-:Y:S02]  /*fe40*/  HADD2.F32 R25, -RZ, R9.H1_H1 ;  /* 0x30000009ff197230 */ /* 0x000fe40000004100 */
[----:B------:R-:W-:Y:S01]  /*fe50*/  FFMA.FTZ R52, R4, R40, R5 ;  /* 0x0000002804347223 */ /* 0x000fe20000010005 */
[----:B------:R-:W-:Y:S02]  /*fe60*/  HADD2.F32 R38, -RZ, R31.H0_H0 ;  /* 0x2000001fff267230 */ /* 0x000fe40000004100 */
[----:B------:R-:W-:Y:S01]  /*fe70*/  FMUL.FTZ R40, R36, R39 ;  /* 0x0000002724287220 */ /* 0x000fe20000410000 */
[----:B------:R-:W-:-:S02]  /*fe80*/  HADD2.F32 R5, -RZ, R35.H0_H0 ;  /* 0x20000023ff057230 */ /* 0x000fc40000004100 */
[----:B------:R-:W-:Y:S01]  /*fe90*/  FMUL.FTZ R36, R36, R25 ;  /* 0x0000001924247220 */ /* 0x000fe20000410000 */
[----:B------:R-:W-:Y:S01]  /*fea0*/  HADD2.F32 R27, -RZ, R27.H1_H1 ;  /* 0x3000001bff1b7230 */ /* 0x000fe20000004100 */
[----:B------:R-:W-:Y:S01]  /*feb0*/  F2FP.F16.E4M3.UNPACK_B R33, R11 ;  /* 0x0000000bff21723e */ /* 0x000fe200020006ff */
[----:B------:R-:W-:Y:S02]  /*fec0*/  HADD2.F32 R9, -RZ, R8.H0_H0 ;  /* 0x20000008ff097230 */ /* 0x000fe40000004100 */
[----:B------:R-:W-:Y:S01]  /*fed0*/  FMUL.FTZ R49, R5, R38 ;  /* 0x0000002605317220 */ /* 0x000fe20000410000 */
[----:B------:R-:W-:Y:S02]  /*fee0*/  HADD2.F32 R4, -RZ, R26.H0_H0 ;  /* 0x2000001aff047230 */ /* 0x000fe40000004100 */
[C---:B------:R-:W-:Y:S01]  /*fef0*/  FFMA.FTZ R54, R27.reuse, R25, -R40 ;  /* 0x000000191b367223 */ /* 0x040fe20000010828 */
[----:B------:R-:W-:Y:S01]  /*ff00*/  FFMA.FTZ R53, R27, R39, R36 ;  /* 0x000000271b357223 */ /* 0x000fe20000010024 */
[----:B------:R-:W-:Y:S01]  /*ff10*/  FMUL.FTZ R5, R5, R9 ;  /* 0x0000000905057220 */ /* 0x000fe20000410000 */
[----:B------:R-:W-:Y:S01]  /*ff20*/  F2FP.F16.E4M3.UNPACK_B R27, R15.H1 ;  /* 0x0000000fff1b723e */ /* 0x000fe200030006ff */
[C---:B------:R-:W-:Y:S01]  /*ff30*/  FFMA.FTZ R49, R4.reuse, R9, -R49 ;  /* 0x0000000904317223 */ /* 0x040fe20000010831 */
[----:B------:R-:W-:Y:S01]  /*ff40*/  F2FP.F16.E4M3.UNPACK_B R9, R12.H1 ;  /* 0x0000000cff09723e */ /* 0x000fe200030006ff */
[----:B------:R-:W-:Y:S01]  /*ff50*/  FFMA.FTZ R38, R4, R38, R5 ;  /* 0x0000002604267223 */ /* 0x000fe20000010005 */
[----:B------:R-:W-:Y:S01]  /*ff60*/  HADD2.F32 R8, -RZ, R8.H1_H1 ;  /* 0x30000008ff087230 */ /* 0x000fe20000004100 */
[----:B------:R-:W-:Y:S01]  /*ff70*/  F2FP.F16.E4M3.UNPACK_B R11, R11.H1 ;  /* 0x0000000bff0b723e */ /* 0x000fe200030006ff */
[----:B------:R-:W-:Y:S01]  /*ff80*/  HADD2.F32 R31, -RZ, R31.H1_H1 ;  /* 0x3000001fff1f7230 */ /* 0x000fe20000004100 */
[-C--:B------:R-:W-:Y:S01]  /*ff90*/  F2FP.F16.E4M3.UNPACK_B R29, R7.reuse ;  /* 0x00000007ff1d723e */ /* 0x080fe200020006ff */
[----:B------:R-:W-:Y:S01]  /*ffa0*/  HADD2.F32 R35, -RZ, R35.H1_H1 ;  /* 0x30000023ff237230 */ /* 0x000fe20000004100 */
[----:B------:R-:W-:Y:S01]  /*ffb0*/  F2FP.F16.E4M3.UNPACK_B R7, R7.H1 ;  /* 0x00000007ff07723e */ /* 0x000fe200030006ff */
[----:B------:R-:W-:-:S02]  /*ffc0*/  HADD2.F32 R36, -RZ, R27.H0_H0 ;  /* 0x2000001bff247230 */ /* 0x000fc40000004100 */
[----:B------:R-:W-:Y:S02]  /*ffd0*/  HADD2.F32 R5, -RZ, R10.H0_H0 ;  /* 0x2000000aff057230 */ /* 0x000fe40000004100 */
        /* <DEDUP_REMOVED lines=8> */
[----:B------:R-:W-:Y:S01]  /*10060*/  FFMA.FTZ R31, R26, R31, R50 ;  /* 0x0000001f1a1f7223 */ /* 0x000fe20000010032 */
[----:B------:R-:W-:Y:S02]  /*10070*/  HADD2.F32 R10, -RZ, R10.H1_H1 ;  /* 0x3000000aff0a7230 */ /* 0x000fe40000004100 */
[----:B------:R-:W-:Y:S01]  /*10080*/  FFMA.FTZ R50, R4, R25, -R35 ;  /* 0x0000001904327223 */ /* 0x000fe20000010823 */
[----:B------:R-:W-:Y:S01]  /*10090*/  HADD2.F32 R9, -RZ, R9.H1_H1 ;  /* 0x30000009ff097230 */ /* 0x000fe20000004100 */
[----:B------:R-:W-:Y:S01]  /*100a0*/  F2FP.F16.E4M3.UNPACK_B R25, R15 ;  /* 0x0000000fff19723e */ /* 0x000fe200020006ff */
[----:B------:R-:W-:Y:S01]  /*100b0*/  FFMA.FTZ R40, R26, R8, -R39 ;  /* 0x000000081a287223 */ /* 0x000fe20000010827 */
[----:B------:R-:W-:Y:S01]  /*100c0*/  FFMA.FTZ R55, R4, R36, R5 ;  /* 0x0000002404377223 */ /* 0x000fe20000010005 */
[----:B------:R-:W-:Y:S01]  /*100d0*/  HADD2.F32 R6, -RZ, R6.H1_H1 ;  /* 0x30000006ff067230 */ /* 0x000fe20000004100 */
[----:B------:R-:W-:Y:S01]  /*100e0*/  F2FP.F16.E4M3.UNPACK_B R8, R12 ;  /* 0x0000000cff08723e */ /* 0x000fe200020006ff */
[C---:B------:R-:W-:Y:S01]  /*100f0*/  FMUL.FTZ R35, R10.reuse, R27 ;  /* 0x0000001b0a237220 */ /* 0x040fe20000410000 */
[----:B------:R-:W-:Y:S01]  /*10100*/  FMUL.FTZ R4, R10, R9 ;  /* 0x000000090a047220 */ /* 0x000fe20000410000 */
[----:B------:R-:W-:-:S02]  /*10110*/  HADD2.F32 R10, -RZ, R25.H0_H0 ;  /* 0x20000019ff0a7230 */ /* 0x000fc40000004100 */
[----:B------:R-:W-:Y:S02]  /*10120*/  HADD2.F32 R5, -RZ, R37.H0_H0 ;  /* 0x20000025ff057230 */ /* 0x000fe40000004100 */
[C---:B------:R-:W-:Y:S01]  /*10130*/  FFMA.FTZ R57, R6.reuse, R9, -R35 ;  /* 0x0000000906397223 */ /* 0x040fe20000010823 */
[----:B------:R-:W-:Y:S01]  /*10140*/  FFMA.FTZ R56, R6, R27, R4 ;  /* 0x0000001b06387223 */ /* 0x000fe20000010004 */
[----:B------:R-:W-:Y:S02]  /*10150*/  HADD2.F32 R6, -RZ, R8.H0_H0 ;  /* 0x20000008ff067230 */ /* 0x000fe40000004100 */
[----:B------:R-:W-:Y:S02]  /*10160*/  HADD2.F32 R4, -RZ, R28.H0_H0 ;  /* 0x2000001cff047230 */ /* 0x000fe40000004100 */
[C---:B------:R-:W-:Y:S01]  /*10170*/  FMUL.FTZ R9, R5.reuse, R10 ;  /* 0x0000000a05097220 */ /* 0x040fe20000410000 */
[----:B------:R-:W-:Y:S02]  /*10180*/  HADD2.F32 R25, -RZ, R25.H1_H1 ;  /* 0x30000019ff197230 */ /* 0x000fe40000004100 */
[----:B------:R-:W-:Y:S01]  /*10190*/  FMUL.FTZ R5, R5, R6 ;  /* 0x0000000605057220 */ /* 0x000fe20000410000 */
[----:B------:R-:W-:-:S02]  /*101a0*/  HADD2.F32 R37, -RZ, R37.H1_H1 ;  /* 0x30000025ff257230 */ /* 0x000fc40000004100 */
        /* <DEDUP_REMOVED lines=24> */
[----:B------:R-:W-:Y:S01]  /*10330*/  FMUL.FTZ R11, R11, R8 ;  /* 0x000000080b0b7220 */ /* 0x000fe20000410000 */
[----:B------:R-:W-:Y:S02]  /*10340*/  F2FP.F16.E4M3.UNPACK_B R4, R34 ;  /* 0x00000022ff04723e */ /* 0x000fe400020006ff */
[----:B------:R-:W-:Y:S01]  /*10350*/  FFMA.FTZ R60, R7, R8, -R6 ;  /* 0x00000008073c7223 */ /* 0x000fe20000010806 */
[----:B------:R-:W-:-:S02]  /*10360*/  HADD2.F32 R6, -RZ, R5.H0_H0 ;  /* 0x20000005ff067230 */ /* 0x000fc40000004100 */
[----:B------:R-:W-:Y:S01]  /*10370*/  FFMA.FTZ R62, R7, R26, R11 ;  /* 0x0000001a073e7223 */ /* 0x000fe2000001000b */
[----:B------:R-:W-:Y:S02]  /*10380*/  HADD2.F32 R8, -RZ, R5.H1_H1 ;  /* 0x30000005ff087230 */ /* 0x000fe40000004100 */
[--C-:B------:R-:W-:Y:S02]  /*10390*/  HADD2.F32 R5, -RZ, R33.reuse.H0_H0 ;  /* 0x20000021ff057230 */ /* 0x100fe40000004100 */
        /* <DEDUP_REMOVED lines=31> */
.L_x_5878:
[----:B------:R-:W-:Y:S05]  /*10590*/  BSYNC B1 ;  /* 0x0000000000017941 */ /* 0x000fea0003800000 */
.L_x_5877:
[----:B------:R-:W-:Y:S05]  /*105a0*/  @P0 BRA `(.L_x_5868) ;  /* 0x0000000c00040947 */ /* 0x000fea0003800000 */
[----:B--2---:R-:W2:Y:S01]  /*105b0*/  LDL R8, [R1+0x68] ;  /* 0x0000680001087983 */ /* 0x004ea20000100800 */
[C---:B------:R-:W-:Y:S01]  /*105c0*/  IADD3 R6, R228.reuse, 0x40, RZ ;  /* 0x00000040e4067810 */ /* 0x040fe20007ffe0ff */
[----:B------:R-:W-:Y:S02]  /*105d0*/  VIADD R5, R228, 0x40 ;  /* 0x00000040e4057836 */ /* 0x000fe40000000000 */
[----:B------:R-:W3:Y:S02]  /*105e0*/  LDL R50, [R1+0x98] ;  /* 0x0000980001327983 */ /* 0x000ee40000100800 */
[----:B------:R-:W-:Y:S02]  /*105f0*/  IMAD.SHL.U32 R5, R5, 0x80, RZ ;  /* 0x0000008005057824 */ /* 0x000fe400078e00ff */
[----:B------:R-:W-:Y:S02]  /*10600*/  IMAD.SHL.U32 R6, R6, 0x80, RZ ;  /* 0x0000008006067824 */ /* 0x000fe400078e00ff */
[----:B------:R-:W-:Y:S01]  /*10610*/  IMAD.IADD R4, R18, 0x1, R21 ;  /* 0x0000000112047824 */ /* 0x000fe200078e0215 */
[----:B------:R-:W-:-:S02]  /*10620*/  LOP3.LUT R5, R5, 0x380, RZ, 0xc0, !PT ;  /* 0x0000038005057812 */ /* 0x000fc400078ec0ff */
[----:B------:R-:W-:Y:S02]  /*10630*/  LOP3.LUT R6, R6, 0x380, RZ, 0xc0, !PT ;  /* 0x0000038006067812 */ /* 0x000fe400078ec0ff */
[----:B------:R-:W-:Y:S02]  /*10640*/  SHF.R.U32.HI R5, RZ, 0x3, R5 ;  /* 0x00000003ff057819 */ /* 0x000fe40000011605 */
[----:B------:R-:W-:-:S04]  /*10650*/  LOP3.LUT R4, R6, 0x70, R4, 0xf8, !PT ;  /* 0x0000007006047812 */ /* 0x000fc800078ef804 */
[----:B------:R-:W-:Y:S02]  /*10660*/  LOP3.LUT R9, R4, R5, RZ, 0x3c, !PT ;  /* 0x0000000504097212 */ /* 0x000fe400078e3cff */
[----:B------:R-:W-:Y:S02]  /*10670*/  F2FP.F16.E4M3.UNPACK_B R35, R0.H1 ;  /* 0x00000000ff23723e */ /* 0x000fe400030006ff */
[----:B------:R-:W-:-:S03]  /*10680*/  F2FP.F16.E4M3.UNPACK_B R39, R14.H1 ;  /* 0x0000000eff27723e */ /* 0x000fc600030006ff */
[----:B0-----:R-:W-:Y:S02]  /*10690*/  HADD2.F32 R37, -RZ, R35.H0_H0 ;  /* 0x20000023ff257230 */ /* 0x001fe40000004100 */
[----:B------:R-:W-:Y:S02]  /*106a0*/  HADD2.F32 R41, -RZ, R39.H0_H0 ;  /* 0x20000027ff297230 */ /* 0x000fe40000004100 */
[----:B------:R-:W-:Y:S02]  /*106b0*/  HADD2.F32 R42, -RZ, R35.H1_H1 ;  /* 0x30000023ff2a7230 */ /* 0x000fe40000004100 */
[----:B------:R-:W-:Y:S01]  /*106c0*/  HADD2.F32 R46, -RZ, R39.H1_H1 ;  /* 0x30000027ff2e7230 */ /* 0x000fe20000004100 */
[----:B--2---:R-:W-:Y:S01]  /*106d0*/  IADD3 R20, R16, R9, R8 ;  /* 0x0000000910147210 */ /* 0x004fe20007ffe008 */
[----:B---3--:R-:W0:Y:S04]  /*106e0*/  LDS.128 R4, [R50+0x1c400] ;  /* 0x01c4000032047984 */ /* 0x008e280000000c00 */
[----:B------:R-:W2:Y:S01]  /*106f0*/  LDS.128 R8, [R20+0x1c400] ;  /* 0x01c4000014087984 */ /* 0x000ea20000000c00 */
[----:B0-----:R-:W-:-:S02]  /*10700*/  F2FP.F16.E4M3.UNPACK_B R21, R4 ;  /* 0x00000004ff15723e */ /* 0x001fc400020006ff */
[----:B--2---:R-:W-:Y:S02]  /*10710*/  F2FP.F16.E4M3.UNPACK_B R28, R8.H1 ;  /* 0x00000008ff1c723e */ /* 0x004fe400030006ff */
[----:B------:R-:W-:-:S03]  /*10720*/  F2FP.F16.E4M3.UNPACK_B R4, R4.H1 ;  /* 0x00000004ff04723e */ /* 0x000fc600030006ff */
[----:B------:R-:W-:Y:S01]  /*10730*/  HADD2.F32 R29, -RZ, R28.H0_H0 ;  /* 0x2000001cff1d7230 */ /* 0x000fe20000004100 */
[-C--:B------:R-:W-:Y:S02]  /*10740*/  F2FP.F16.E4M3.UNPACK_B R24, R5.reuse ;  /* 0x00000005ff18723e */ /* 0x080fe400020006ff */
[----:B-1----:R-:W-:Y:S01]  /*10750*/  F2FP.F16.E4M3.UNPACK_B R25, R5.H1 ;  /* 0x00000005ff19723e */ /* 0x002fe200030006ff */
[----:B------:R-:W-:Y:S02]  /*10760*/  HADD2.F32 R5, -RZ, R4.H0_H0 ;  /* 0x20000004ff057230 */ /* 0x000fe40000004100 */
[-C--:B------:R-:W-:Y:S01]  /*10770*/  FMUL.FTZ R38, R37, R29.reuse ;  /* 0x0000001d25267220 */ /* 0x080fe20000410000 */
[C---:B------:R-:W-:Y:S01]  /*10780*/  FMUL.FTZ R36, R41.reuse, R29 ;  /* 0x0000001d29247220 */ /* 0x040fe20000410000 */
[----:B------:R-:W-:Y:S02]  /*10790*/  F2FP.F16.E4M3.UNPACK_B R8, R8 ;  /* 0x00000008ff08723e */ /* 0x000fe400020006ff */
[-C--:B------:R-:W-:Y:S01]  /*107a0*/  FFMA.FTZ R38, R41, R5.reuse, R38 ;  /* 0x0000000529267223 */ /* 0x080fe20000010026 */
[----:B------:R-:W-:Y:S01]  /*107b0*/  F2FP.F16.E4M3.UNPACK_B R41, R14 ;  /* 0x0000000eff29723e */ /* 0x000fe200020006ff */
[----:B------:R-:W-:Y:S01]  /*107c0*/  FFMA.FTZ R36, R37, R5, -R36 ;  /* 0x0000000525247223 */ /* 0x000fe20000010824 */
[----:B------:R-:W-:Y:S01]  /*107d0*/  F2FP.F16.E4M3.UNPACK_B R14, R0 ;  /* 0x00000000ff0e723e */ /* 0x000fe200020006ff */
[----:B------:R-:W-:-:S02]  /*107e0*/  HADD2.F32 R28, -RZ, R28.H1_H1 ;  /* 0x3000001cff1c7230 */ /* 0x000fc40000004100 */
[----:B------:R-:W-:Y:S02]  /*107f0*/  HADD2.F32 R44, -RZ, R41.H0_H0 ;  /* 0x20000029ff2c7230 */ /* 0x000fe40000004100 */
[----:B------:R-:W-:Y:S01]  /*10800*/  HADD2.F32 R5, -RZ, R8.H0_H0 ;  /* 0x20000008ff057230 */ /* 0x000fe20000004100 */
[-C--:B------:R-:W-:Y:S01]  /*10810*/  F2FP.F16.E4M3.UNPACK_B R31, R9.reuse ;  /* 0x00000009ff1f723e */ /* 0x080fe200020006ff */
[----:B------:R-:W-:Y:S02]  /*10820*/  HADD2.F32 R4, -RZ, R4.H1_H1 ;  /* 0x30000004ff047230 */ /* 0x000fe40000004100 */
[-C--:B------:R-:W-:Y:S01]  /*10830*/  FMUL.FTZ R37, R46, R28.reuse ;  /* 0x0000001c2e257220 */ /* 0x080fe20000410000 */
[----:B------:R-:W-:Y:S02]  /*10840*/  HADD2.F32 R40, -RZ, R14.H0_H0 ;  /* 0x2000000eff287230 */ /* 0x000fe40000004100 */
[----:B------:R-:W-:Y:S01]  /*10850*/  FMUL.FTZ R39, R42, R28 ;  /* 0x0000001c2a277220 */ /* 0x000fe20000410000 */
[----:B------:R-:W-:Y:S01]  /*10860*/  HADD2.F32 R0, -RZ, R21.H0_H0 ;  /* 0x20000015ff007230 */ /* 0x000fe20000004100 */
[----:B------:R-:W-:Y:S01]  /*10870*/  F2FP.F16.E4M3.UNPACK_B R9, R9.H1 ;  /* 0x00000009ff09723e */ /* 0x000fe200030006ff */
[----:B------:R-:W-:Y:S01]  /*10880*/  FMUL.FTZ R35, R44, R5 ;  /* 0x000000052c237220 */ /* 0x000fe20000410000 */
[----:B------:R-:W-:Y:S01]  /*10890*/  F2FP.F16.E4M3.UNPACK_B R28, R3.H1 ;  /* 0x00000003ff1c723e */ /* 0x000fe200030006ff */
[-C--:B------:R-:W-:Y:S01]  /*108a0*/  FFMA.FTZ R37, R42, R4.reuse, -R37 ;  /* 0x000000042a257223 */ /* 0x080fe20000010825 */
[----:B------:R-:W-:Y:S01]  /*108b0*/  FMUL.FTZ R5, R40, R5 ;  /* 0x0000000528057220 */ /* 0x000fe20000410000 */
[----:B------:R-:W-:Y:S01]  /*108c0*/  FFMA.FTZ R39, R46, R4, R39 ;  /* 0x000000042e277223 */ /* 0x000fe20000010027 */
[----:B------:R-:W-:Y:S01]  /*108d0*/  FFMA.FTZ R35, R40, R0, -R35 ;  /* 0x0000000028237223 */ /* 0x000fe20000010823 */
[----:B------:R-:W-:Y:S01]  /*108e0*/  F2FP.F16.E4M3.UNPACK_B R42, R32.H1 ;  /* 0x00000020ff2a723e */ /* 0x000fe200030006ff */
[----:B------:R-:W-:-:S02]  /*108f0*/  HADD2.F32 R4, -RZ, R9.H0_H0 ;  /* 0x20000009ff047230 */ /* 0x000fc40000004100 */
[----:B------:R-:W-:Y:S02]  /*10900*/  HADD2.F32 R40, -RZ, R28.H0_H0 ;  /* 0x2000001cff287230 */ /* 0x000fe40000004100 */
[----:B------:R-:W-:Y:S01]  /*10910*/  FFMA.FTZ R5, R44, R0, R5 ;  /* 0x000000002c057223 */ /* 0x000fe20000010005 */
[----:B------:R-:W-:Y:S02]  /*10920*/  HADD2.F32 R47, -RZ, R41.H1_H1 ;  /* 0x30000029ff2f7230 */ /* 0x000fe40000004100 */
[----:B------:R-:W-:Y:S02]  /*10930*/  HADD2.F32 R8, -RZ, R8.H1_H1 ;  /* 0x30000008ff087230 */ /* 0x000fe40000004100 */
[----:B------:R-:W-:Y:S01]  /*10940*/  FMUL.FTZ R43, R40, R4 ;  /* 0x00000004282b7220 */ /* 0x000fe20000410000 */
[----:B------:R-:W-:Y:S02]  /*10950*/  HADD2.F32 R45, -RZ, R14.H1_H1 ;  /* 0x3000000eff2d7230 */ /* 0x000fe40000004100 */
[----:B------:R-:W-:-:S02]  /*10960*/  HADD2.F32 R44, -RZ, R42.H0_H0 ;  /* 0x2000002aff2c7230 */ /* 0x000fc40000004100 */
[----:B------:R-:W-:Y:S02]  /*10970*/  HADD2.F32 R0, -RZ, R25.H0_H0 ;  /* 0x20000019ff007230 */ /* 0x000fe40000004100 */
[-C--:B------:R-:W-:Y:S01]  /*10980*/  FMUL.FTZ R14, R47, R8.reuse ;  /* 0x000000082f0e7220 */ /* 0x080fe20000410000 */
[----:B------:R-:W-:Y:S02]  /*10990*/  HADD2.F32 R21, -RZ, R21.H1_H1 ;  /* 0x30000015ff157230 */ /* 0x000fe40000004100 */
[C---:B------:R-:W-:Y:S01]  /*109a0*/  FMUL.FTZ R8, R45.reuse, R8 ;  /* 0x000000082d087220 */ /* 0x040fe20000410000 */
[C---:B------:R-:W-:Y:S01]  /*109b0*/  FMUL.FTZ R41, R44.reuse, R4 ;  /* 0x000000042c297220 */ /* 0x040fe20000410000 */
[----:B------:R-:W-:Y:S01]  /*109c0*/  FFMA.FTZ R43, R44, R0, R43 ;  /* 0x000000002c2b7223 */ /* 0x000fe2000001002b */
[----:B------:R-:W-:Y:S01]  /*109d0*/  F2FP.F16.E4M3.UNPACK_B R44, R32 ;  /* 0x00000020ff2c723e */ /* 0x000fe200020006ff */
[-C--:B------:R-:W-:Y:S01]  /*109e0*/  FFMA.FTZ R4, R45, R21.reuse, -R14 ;  /* 0x000000152d047223 */ /* 0x080fe2000001080e */
[----:B------:R-:W-:Y:S01]  /*109f0*/  FFMA.FTZ R8, R47, R21, R8 ;  /* 0x000000152f087223 */ /* 0x000fe20000010008 */
[----:B------:R-:W-:Y:S01]  /*10a00*/  HADD2.F32 R45, -RZ, R28.H1_H1 ;  /* 0x3000001cff2d7230 */ /* 0x000fe20000004100 */
[----:B------:R-:W-:Y:S01]  /*10a10*/  F2FP.F16.E4M3.UNPACK_B R21, R3 ;  /* 0x00000003ff15723e */ /* 0x000fe200020006ff */
[----:B------:R-:W-:-:S02]  /*10a20*/  HADD2.F32 R47, -RZ, R42.H1_H1 ;  /* 0x3000002aff2f7230 */ /* 0x000fc40000004100 */
[----:B------:R-:W-:Y:S02]  /*10a30*/  HADD2.F32 R9, -RZ, R9.H1_H1 ;  /* 0x30000009ff097230 */ /* 0x000fe40000004100 */
[----:B------:R-:W-:Y:S02]  /*10a40*/  HADD2.F32 R46, -RZ, R44.H0_H0 ;  /* 0x2000002cff2e7230 */ /* 0x000fe40000004100 */
[----:B------:R-:W-:Y:S02]  /*10a50*/  HADD2.F32 R3, -RZ, R31.H0_H0 ;  /* 0x2000001fff037230 */ /* 0x000fe40000004100 */
[----:B------:R-:W-:Y:S01]  /*10a60*/  FFMA.FTZ R41, R40, R0, -R41 ;  /* 0x0000000028297223 */ /* 0x000fe20000010829 */
[----:B------:R-:W-:Y:S02]  /*10a70*/  HADD2.F32 R25, -RZ, R25.H1_H1 ;  /* 0x30000019ff197230 */ /* 0x000fe40000004100 */
[----:B------:R-:W-:Y:S01]  /*10a80*/  FMUL.FTZ R14, R47, R9 ;  /* 0x000000092f0e7220 */ /* 0x000fe20000410000 */
[----:B------:R-:W-:-:S02]  /*10a90*/  HADD2.F32 R42, -RZ, R21.H0_H0 ;  /* 0x20000015ff2a7230 */ /* 0x000fc40000004100 */
[C---:B------:R-:W-:Y:S01]  /*10aa0*/  FMUL.FTZ R28, R45.reuse, R9 ;  /* 0x000000092d1c7220 */ /* 0x040fe20000410000 */
[----:B------:R-:W-:Y:S02]  /*10ab0*/  HADD2.F32 R0, -RZ, R24.H0_H0 ;  /* 0x20000018ff007230 */ /* 0x000fe40000004100 */
[----:B------:R-:W-:Y:S01]  /*10ac0*/  FMUL.FTZ R9, R46, R3 ;  /* 0x000000032e097220 */ /* 0x000fe20000410000 */
[-C--:B------:R-:W-:Y:S01]  /*10ad0*/  F2FP.F16.E4M3.UNPACK_B R33, R10.reuse ;  /* 0x0000000aff21723e */ /* 0x080fe200020006ff */
[----:B------:R-:W-:Y:S01]  /*10ae0*/  FFMA.FTZ R32, R45, R25, -R14 ;  /* 0x000000192d207223 */ /* 0x000fe2000001080e */
[----:B------:R-:W-:Y:S01]  /*10af0*/  F2FP.F16.E4M3.UNPACK_B R10, R10.H1 ;  /* 0x0000000aff0a723e */ /* 0x000fe200030006ff */
[C---:B------:R-:W-:Y:S01]  /*10b00*/  FMUL.FTZ R3, R42.reuse, R3 ;  /* 0x000000032a037220 */ /* 0x040fe20000410000 */
[----:B------:R-:W-:Y:S01]  /*10b10*/  FFMA.FTZ R9, R42, R0, -R9 ;  /* 0x000000002a097223 */ /* 0x000fe20000010809 */
[----:B------:R-:W-:Y:S02]  /*10b20*/  F2FP.F16.E4M3.UNPACK_B R45, R15.H1 ;  /* 0x0000000fff2d723e */ /* 0x000fe400030006ff */
[----:B------:R-:W-:Y:S01]  /*10b30*/  F2FP.F16.E4M3.UNPACK_B R42, R12.H1 ;  /* 0x0000000cff2a723e */ /* 0x000fe200030006ff */
[----:B------:R-:W-:Y:S01]  /*10b40*/  FFMA.FTZ R14, R46, R0, R3 ;  /* 0x000000002e0e7223 */ /* 0x000fe20000010003 */
[-C--:B------:R-:W-:Y:S01]  /*10b50*/  F2FP.F16.E4M3.UNPACK_B R26, R6.reuse ;  /* 0x00000006ff1a723e */ /* 0x080fe200020006ff */
[----:B------:R-:W-:Y:S01]  /*10b60*/  FFMA.FTZ R40, R47, R25, R28 ;  /* 0x000000192f287223 */ /* 0x000fe2000001001c */
[----:B------:R-:W-:Y:S01]  /*10b70*/  F2FP.F16.E4M3.UNPACK_B R6, R6.H1 ;  /* 0x00000006ff06723e */ /* 0x000fe200030006ff */
[----:B------:R-:W-:-:S02]  /*10b80*/  HADD2.F32 R46, -RZ, R44.H1_H1 ;  /* 0x3000002cff2e7230 */ /* 0x000fc40000004100 */
[----:B------:R-:W-:Y:S02]  /*10b90*/  HADD2.F32 R31, -RZ, R31.H1_H1 ;  /* 0x3000001fff1f7230 */ /* 0x000fe40000004100 */
[----:B------:R-:W-:Y:S02]  /*10ba0*/  HADD2.F32 R48, -RZ, R45.H0_H0 ;  /* 0x2000002dff307230 */ /* 0x000fe40000004100 */
[----:B------:R-:W-:Y:S02]  /*10bb0*/  HADD2.F32 R3, -RZ, R10.H0_H0 ;  /* 0x2000000aff037230 */ /* 0x000fe40000004100 */
[----:B------:R-:W-:Y:S02]  /*10bc0*/  HADD2.F32 R28, -RZ, R21.H1_H1 ;  /* 0x30000015ff1c7230 */ /* 0x000fe40000004100 */
[----:B------:R-:W-:Y:S02]  /*10bd0*/  HADD2.F32 R44, -RZ, R42.H0_H0 ;  /* 0x2000002aff2c7230 */ /* 0x000fe40000004100 */
[----:B------:R-:W-:Y:S01]  /*10be0*/  FMUL.FTZ R21, R46, R31 ;  /* 0x0000001f2e157220 */ /* 0x000fe20000410000 */
[----:B------:R-:W-:-:S02]  /*10bf0*/  HADD2.F32 R24, -RZ, R24.H1_H1 ;  /* 0x30000018ff187230 */ /* 0x000fc40000004100 */
[----:B------:R-:W-:Y:S01]  /*10c00*/  FMUL.FTZ R25, R48, R3 ;  /* 0x0000000330197220 */ /* 0x000fe20000410000 */
[----:B------:R-:W-:Y:S02]  /*10c10*/  HADD2.F32 R0, -RZ, R6.H0_H0 ;  /* 0x20000006ff007230 */ /* 0x000fe40000004100 */
[----:B------:R-:W-:Y:S01]  /*10c20*/  FMUL.FTZ R31, R28, R31 ;  /* 0x0000001f1c1f7220 */ /* 0x000fe20000410000 */
[----:B------:R-:W-:Y:S01]  /*10c30*/  FMUL.FTZ R3, R44, R3 ;  /* 0x000000032c037220 */ /* 0x000fe20000410000 */
[-C--:B------:R-:W-:Y:S01]  /*10c40*/  FFMA.FTZ R28, R28, R24.reuse, -R21 ;  /* 0x000000181c1c7223 */ /* 0x080fe20000010815 */
[----:B------:R-:W-:Y:S02]  /*10c50*/  HADD2.F32 R10, -RZ, R10.H1_H1 ;  /* 0x3000000aff0a7230 */ /* 0x000fe40000004100 */
[----:B------:R-:W-:Y:S01]  /*10c60*/  FFMA.FTZ R31, R46, R24, R31 ;  /* 0x000000182e1f7223 */ /* 0x000fe2000001001f */
[-C--:B------:R-:W-:Y:S01]  /*10c70*/  FFMA.FTZ R25, R44, R0.reuse, -R25 ;  /* 0x000000002c197223 */ /* 0x080fe20000010819 */
[----:B------:R-:W-:Y:S01]  /*10c80*/  FFMA.FTZ R21, R48, R0, R3 ;  /* 0x0000000030157223 */ /* 0x000fe20000010003 */
[----:B------:R-:W-:-:S02]  /*10c90*/  HADD2.F32 R24, -RZ, R45.H1_H1 ;  /* 0x3000002dff187230 */ /* 0x000fc40000004100 */
[----:B------:R-:W-:Y:S01]  /*10ca0*/  HADD2.F32 R0, -RZ, R42.H1_H1 ;  /* 0x3000002aff007230 */ /* 0x000fe20000004100 */
[----:B------:R-:W-:Y:S01]  /*10cb0*/  F2FP.F16.E4M3.UNPACK_B R44, R15 ;  /* 0x0000000fff2c723e */ /* 0x000fe200020006ff */
[----:B------:R-:W-:Y:S01]  /*10cc0*/  HADD2.F32 R6, -RZ, R6.H1_H1 ;  /* 0x30000006ff067230 */ /* 0x000fe20000004100 */
[----:B------:R-:W-:Y:S01]  /*10cd0*/  F2FP.F16.E4M3.UNPACK_B R42, R12 ;  /* 0x0000000cff2a723e */ /* 0x000fe200020006ff */
[-C--:B------:R-:W-:Y:S01]  /*10ce0*/  FMUL.FTZ R15, R24, R10.reuse ;  /* 0x0000000a180f7220 */ /* 0x080fe20000410000 */
[C---:B------:R-:W-:Y:S01]  /*10cf0*/  FMUL.FTZ R45, R0.reuse, R10 ;  /* 0x0000000a002d7220 */ /* 0x040fe20000410000 */
[----:B------:R-:W-:Y:S02]  /*10d00*/  HADD2.F32 R10, -RZ, R44.H0_H0 ;  /* 0x2000002cff0a7230 */ /* 0x000fe40000004100 */
[----:B------:R-:W-:Y:S02]  /*10d10*/  HADD2.F32 R3, -RZ, R33.H0_H0 ;  /* 0x20000021ff037230 */ /* 0x000fe40000004100 */
[-C--:B------:R-:W-:Y:S01]  /*10d20*/  FFMA.FTZ R12, R0, R6.reuse, -R15 ;  /* 0x00000006000c7223 */ /* 0x080fe2000001080f */
[----:B------:R-:W-:Y:S01]  /*10d30*/  FFMA.FTZ R24, R24, R6, R45 ;  /* 0x0000000618187223 */ /* 0x000fe2000001002d */
[----:B------:R-:W-:-:S02]  /*10d40*/  HADD2.F32 R6, -RZ, R42.H0_H0 ;  /* 0x2000002aff067230 */ /* 0x000fc40000004100 */
[----:B------:R-:W-:Y:S02]  /*10d50*/  HADD2.F32 R0, -RZ, R26.H0_H0 ;  /* 0x2000001aff007230 */ /* 0x000fe40000004100 */
[-C--:B------:R-:W-:Y:S01]  /*10d60*/  FMUL.FTZ R15, R10, R3.reuse ;  /* 0x000000030a0f7220 */ /* 0x080fe20000410000 */
[----:B------:R-:W-:Y:S02]  /*10d70*/  HADD2.F32 R44, -RZ, R44.H1_H1 ;  /* 0x3000002cff2c7230 */ /* 0x000fe40000004100 */
[----:B------:R-:W-:Y:S02]  /*10d80*/  HADD2.F32 R33, -RZ, R33.H1_H1 ;  /* 0x30000021ff217230 */ /* 0x000fe40000004100 */
[C---:B------:R-:W-:Y:S01]  /*10d90*/  FMUL.FTZ R3, R6.reuse, R3 ;  /* 0x0000000306037220 */ /* 0x040fe20000410000 */
[----:B------:R-:W-:Y:S01]  /*10da0*/  HADD2.F32 R42, -RZ, R42.H1_H1 ;  /* 0x3000002aff2a7230 */ /* 0x000fe20000004100 */
[-C--:B------:R-:W-:Y:S01]  /*10db0*/  F2FP.F16.E4M3.UNPACK_B R29, R11.reuse ;  /* 0x0000000bff1d723e */ /* 0x080fe200020006ff */
[----:B------:R-:W-:Y:S01]  /*10dc0*/  FFMA.FTZ R6, R6, R0, -R15 ;  /* 0x0000000006067223 */ /* 0x000fe2000001080f */
[----:B------:R-:W-:Y:S01]  /*10dd0*/  HADD2.F32 R26, -RZ, R26.H1_H1 ;  /* 0x3000001aff1a7230 */ /* 0x000fe20000004100 */
[----:B------:R-:W-:Y:S01]  /*10de0*/  F2FP.F16.E4M3.UNPACK_B R11, R11.H1 ;  /* 0x0000000bff0b723e */ /* 0x000fe200030006ff */
[----:B------:R-:W-:Y:S01]  /*10df0*/  FMUL.FTZ R15, R44, R33 ;  /* 0x000000212c0f7220 */ /* 0x000fe20000410000 */
[----:B------:R-:W-:Y:S01]  /*10e00*/  F2FP.F16.E4M3.UNPACK_B R46, R34.H1 ;  /* 0x00000022ff2e723e */ /* 0x000fe200030006ff */
[----:B------:R-:W-:Y:S01]  /*10e10*/  FFMA.FTZ R10, R10, R0, R3 ;  /* 0x000000000a0a7223 */ /* 0x000fe20000010003 */
[----:B------:R-:W-:Y:S01]  /*10e20*/  F2FP.F16.E4M3.UNPACK_B R27, R7 ;  /* 0x00000007ff1b723e */ /* 0x000fe200020006ff */
[C---:B------:R-:W-:Y:S01]  /*10e30*/  FMUL.FTZ R33, R42.reuse, R33 ;  /* 0x000000212a217220 */ /* 0x040fe20000410000 */
[----:B------:R-:W-:Y:S01]  /*10e40*/  F2FP.F16.E4M3.UNPACK_B R0, R13.H1 ;  /* 0x0000000dff00723e */ /* 0x000fe200030006ff */
[----:B------:R-:W-:Y:S01]  /*10e50*/  FFMA.FTZ R15, R42, R26, -R15 ;  /* 0x0000001a2a0f7223 */ /* 0x000fe2000001080f */
[----:B------:R-:W-:Y:S01]  /*10e60*/  F2FP.F16.E4M3.UNPACK_B R7, R7.H1 ;  /* 0x00000007ff07723e */ /* 0x000fe200030006ff */
        /* <DEDUP_REMOVED lines=8> */
[----:B------:R-:W-:Y:S02]  /*10ef0*/  HADD2.F32 R11, -RZ, R11.H1_H1 ;  /* 0x3000000bff0b7230 */ /* 0x000fe40000004100 */
[C---:B------:R-:W-:Y:S01]  /*10f00*/  FMUL.FTZ R3, R26.reuse, R3 ;  /* 0x000000031a037220 */ /* 0x040fe20000410000 */
[----:B------:R-:W-:Y:S01]  /*10f10*/  FFMA.FTZ R45, R26, R0, -R45 ;  /* 0x000000001a2d7223 */ /* 0x000fe2000001082d */
[----:B------:R-:W-:Y:S01]  /*10f20*/  HADD2.F32 R7, -RZ, R7.H1_H1 ;  /* 0x30000007ff077230 */ /* 0x000fe20000004100 */
[----:B------:R-:W-:Y:S01]  /*10f30*/  F2FP.F16.E4M3.UNPACK_B R13, R13 ;  /* 0x0000000dff0d723e */ /* 0x000fe200020006ff */
[-C--:B------:R-:W-:Y:S01]  /*10f40*/  FMUL.FTZ R26, R49, R11.reuse ;  /* 0x0000000b311a7220 */ /* 0x080fe20000410000 */
[----:B------:R-:W-:Y:S01]  /*10f50*/  F2FP.F16.E4M3.UNPACK_B R34, R34 ;  /* 0x00000022ff22723e */ /* 0x000fe200020006ff */
[C---:B------:R-:W-:Y:S01]  /*10f60*/  FMUL.FTZ R44, R47.reuse, R11 ;  /* 0x0000000b2f2c7220 */ /* 0x040fe20000410000 */
[----:B------:R-:W-:Y:S01]  /*10f70*/  FFMA.FTZ R11, R42, R0, R3 ;  /* 0x000000002a0b7223 */ /* 0x000fe20000010003 */
[----:B------:R-:W-:Y:S01]  /*10f80*/  FFMA.FTZ R42, R47, R7, -R26 ;  /* 0x000000072f2a7223 */ /* 0x000fe2000001081a */
[----:B------:R-:W-:-:S02]  /*10f90*/  HADD2.F32 R3, -RZ, R29.H0_H0 ;  /* 0x2000001dff037230 */ /* 0x000fc40000004100 */
[----:B------:R-:W-:Y:S02]  /*10fa0*/  HADD2.F32 R46, -RZ, R13.H0_H0 ;  /* 0x2000000dff2e7230 */ /* 0x000fe40000004100 */
[--C-:B------:R-:W-:Y:S02]  /*10fb0*/  HADD2.F32 R48, -RZ, R34.reuse.H0_H0 ;  /* 0x20000022ff307230 */ /* 0x100fe40000004100 */
[----:B------:R-:W-:Y:S02]  /*10fc0*/  HADD2.F32 R47, -RZ, R34.H1_H1 ;  /* 0x30000022ff2f7230 */ /* 0x000fe40000004100 */
[----:B------:R-:W-:Y:S02]  /*10fd0*/  HADD2.F32 R29, -RZ, R29.H1_H1 ;  /* 0x3000001dff1d7230 */ /* 0x000fe40000004100 */
[----:B------:R-:W-:Y:S02]  /*10fe0*/  HADD2.F32 R13, -RZ, R13.H1_H1 ;  /* 0x3000000dff0d7230 */ /* 0x000fe40000004100 */
[----:B------:R-:W-:Y:S01]  /*10ff0*/  FFMA.FTZ R44, R49, R7, R44 ;  /* 0x00000007312c7223 */ /* 0x000fe2000001002c */
[----:B------:R-:W-:-:S02]  /*11000*/  HADD2.F32 R0, -RZ, R27.H0_H0 ;  /* 0x2000001bff007230 */ /* 0x000fc40000004100 */
[----:B------:R-:W-:Y:S01]  /*11010*/  FMUL.FTZ R7, R48, R3 ;  /* 0x0000000330077220 */ /* 0x000fe20000410000 */
[----:B------:R-:W-:Y:S02]  /*11020*/  HADD2.F32 R27, -RZ, R27.H1_H1 ;  /* 0x3000001bff1b7230 */ /* 0x000fe40000004100 */
[----:B------:R-:W-:Y:S01]  /*11030*/  FMUL.FTZ R26, R47, R29 ;  /* 0x0000001d2f1a7220 */ /* 0x000fe20000410000 */
[C---:B------:R-:W-:Y:S01]  /*11040*/  FMUL.FTZ R3, R46.reuse, R3 ;  /* 0x000000032e037220 */ /* 0x040fe20000410000 */
[C---:B------:R-:W-:Y:S01]  /*11050*/  FMUL.FTZ R34, R13.reuse, R29 ;  /* 0x0000001d0d227220 */ /* 0x040fe20000410000 */
[----:B------:R-:W-:Y:S01]  /*11060*/  FFMA.FTZ R7, R46, R0, -R7 ;  /* 0x000000002e077223 */ /* 0x000fe20000010807 */
[-C--:B------:R-:W-:Y:S01]  /*11070*/  FFMA.FTZ R26, R13, R27.reuse, -R26 ;  /* 0x0000001b0d1a7223 */ /* 0x080fe2000001081a */
[----:B------:R-:W-:Y:S01]  /*11080*/  F2FP.SATFINITE.E4M3.F32.PACK_AB_MERGE_C R38, R39, R38, RZ ;  /* 0x000000262726723e */ /* 0x000fe200048070ff */
[----:B------:R-:W-:Y:S01]  /*11090*/  FFMA.FTZ R3, R48, R0, R3 ;  /* 0x0000000030037223 */ /* 0x000fe20000010003 */
        /* <DEDUP_REMOVED lines=18> */
.L_x_5868:
[----:B------:R-:W-:Y:S05]  /*111c0*/  BSYNC B0 ;  /* 0x0000000000007941 */ /* 0x000fea0003800000 */
.L_x_5854:
[----:B------:R-:W-:Y:S01]  /*111d0*/  @!PT LDS RZ, [RZ] ;  /* 0x00000000fffff984 */ /* 0x000fe20000000800 */
[----:B------:R-:W-:Y:S01]  /*111e0*/  @!PT LDS RZ, [RZ] ;  /* 0x00000000fffff984 */ /* 0x000fe20000000800 */
[----:B------:R-:W-:Y:S01]  /*111f0*/  @!PT LDS RZ, [RZ] ;  /* 0x00000000fffff984 */ /* 0x000fe20000000800 */
[----:B------:R-:W-:Y:S01]  /*11200*/  @!PT LDS RZ, [RZ] ;  /* 0x00000000fffff984 */ /* 0x000fe20000000800 */
[----:B------:R4:W-:Y:S06]  /*11210*/  MEMBAR.ALL.CTA ;  /* 0x0000000000007992 */ /* 0x0009ec0000008000 */
[----:B----4-:R-:W4:Y:S01]  /*11220*/  FENCE.VIEW.ASYNC.S ;  /* 0x00000000000073c6 */ /* 0x010f220000000000 */
[----:B------:R-:W-:Y:S05]  /*11230*/  WARPSYNC.ALL ;  /* 0x0000000000007948 */ /* 0x000fea0003800000 */
[----:B----4-:R-:W-:Y:S06]  /*11240*/  BAR.SYNC.DEFER_BLOCKING 0xd, 0x100 ;  /* 0x0344000000007b1d */ /* 0x010fec0000010000 */
.L_x_5851:
[----:B-1----:R-:W4:Y:S02]  /*11250*/  LDL R0, [R1+0x44] ;  /* 0x0000440001007983 */ /* 0x002f240000100800 */
[----:B----4-:R-:W-:-:S13]  /*11260*/  R2UR UR4, R0 ;  /* 0x00000000000472ca */ /* 0x010fda00000e0000 */
[----:B------:R-:W-:-:S05]  /*11270*/  IMAD.U32 R0, RZ, RZ, UR4 ;  /* 0x00000004ff007e24 */ /* 0x000fca000f8e00ff */
[----:B------:R-:W-:-:S13]  /*11280*/  ISETP.NE.AND P0, PT, R0, 0x3, PT ;  /* 0x000000030000780c */ /* 0x000fda0003f05270 */
[----:B------:R-:W-:Y:S05]  /*11290*/  @!P0 BRA `(.L_x_5879) ;  /* 0x0000000000048947 */ /* 0x000fea0003800000 */
[----:B------:R-:W-:Y:S01]  /*112a0*/  BPT.TRAP 0x1 ;  /* 0x000000040000795c */ /* 0x000fe20000300000 */
.L_x_5879:
[----:B------:R-:W-:Y:S01]  /*112b0*/  IMAD R0, R233, 0x8, R16 ;  /* 0x00000008e9007824 */ /* 0x000fe200078e0210 */
[----:B--23--:R-:W-:-:S04]  /*112c0*/  SHF.L.U32 R7, R235, 0x1f, RZ ;  /* 0x0000001feb077819 */ /* 0x00cfc800000006ff */
[----:B------:R1:W2:Y:S01]  /*112d0*/  SYNCS.PHASECHK.TRANS64.TRYWAIT P1, [R0+URZ+0x2e830], R7 ;  /* 0x02e83007000075a7 */ /* 0x0002a2000802017f */
[----:B------:R-:W-:Y:S05]  /*112e0*/  @!P0 BRA `(.L_x_5880) ;  /* 0x0000000000048947 */ /* 0x000fea0003800000 */
[----:B------:R-:W-:Y:S01]  /*112f0*/  BPT.TRAP 0x1 ;  /* 0x000000040000795c */ /* 0x000fe20000300000 */
.L_x_5880:
[----:B0-----:R-:W-:Y:S01]  /*11300*/  IADD3 R3, R16, 0x20400, RZ ;  /* 0x0002040010037810 */ /* 0x001fe20007ffe0ff */
[----:B------:R-:W-:Y:S01]  /*11310*/  IMAD.MOV.U32 R5, RZ, RZ, 0x40000040 ;  /* 0x40000040ff057424 */ /* 0x000fe200078e00ff */
[----:B------:R-:W-:Y:S02]  /*11320*/  LOP3.LUT R4, R30, 0x10000, RZ, 0xfc, !PT ;  /* 0x000100001e047812 */ /* 0x000fe400078efcff */
[----:B------:R-:W-:-:S04]  /*11330*/  SHF.R.U32.HI R3, RZ, 0x4, R3 ;  /* 0x00000004ff037819 */ /* 0x000fc80000011603 */
[----:B------:R-:W-:-:S04]  /*11340*/  LOP3.LUT R3, R3, 0x3fff, RZ, 0xc0, !PT ;  /* 0x00003fff03037812 */ /* 0x000fc800078ec0ff */
[----:B------:R-:W-:-:S05]  /*11350*/  LOP3.LUT R3, R3, 0x10000, RZ, 0xfc, !PT ;  /* 0x0001000003037812 */ /* 0x000fca00078efcff */
[----:B------:R0:W-:Y:S01]  /*11360*/  STL [R1+0x4c], R3 ;  /* 0x00004c0301007387 */ /* 0x0001e20000100800 */
[----:B--2---:R-:W-:Y:S05]  /*11370*/  @P1 BRA `(.L_x_5881) ;  /* 0x0000000000081947 */ /* 0x004fea0003800000 */
[----:B------:R-:W2:Y:S02]  /*11380*/  SYNCS.PHASECHK.TRANS64.TRYWAIT P1, [R0+URZ+0x2e830], R7 ;  /* 0x02e83007000075a7 */ /* 0x000ea4000802017f */
[----:B--2---:R-:W-:Y:S05]  /*11390*/  @!P1 BRA `(.L_x_5882) ;  /* 0x0000013c00289947 */ /* 0x004fea0003800000 */
.L_x_5881:
[----:B0-----:R-:W3:Y:S01]  /*113a0*/  LDL R3, [R1+0x4c] ;  /* 0x00004c0001037983 */ /* 0x001ee20000100800 */
[----:B------:R-:W-:Y:S01]  /*113b0*/  IMAD.MOV.U32 R13, RZ, RZ, 0x40000040 ;  /* 0x40000040ff0d7424 */ /* 0x000fe200078e00ff */
[----:B------:R-:W-:Y:S05]  /*113c0*/  WARPSYNC.ALL ;  /* 0x0000000000007948 */ /* 0x000fea0003800000 */
[----:B------:R-:W-:Y:S01]  /*113d0*/  R2UR UR4, R4 ;  /* 0x00000000040472ca */ /* 0x000fe200000e0000 */
[----:B------:R-:W4:Y:S01]  /*113e0*/  LDL R138, [R1+0x9c] ;  /* 0x00009c00018a7983 */ /* 0x000f220000100800 */
[----:B------:R-:W-:Y:S02]  /*113f0*/  R2UR UR5, R5 ;  /* 0x00000000050572ca */ /* 0x000fe400000e0000 */
[----:B------:R-:W-:Y:S01]  /*11400*/  R2UR UR7, R13 ;  /* 0x000000000d0772ca */ /* 0x000fe200000e0000 */
[----:B------:R-:W-:Y:S01]  /*11410*/  WARPGROUP.ARRIVE ;  /* 0x00000000000079c5 */ /* 0x000fe20000000000 */
[----:B-12---:R-:W-:-:S02]  /*11420*/  IMAD.MOV.U32 R7, RZ, RZ, 0x40000040 ;  /* 0x40000040ff077424 */ /* 0x006fc400078e00ff */
[----:B------:R-:W-:Y:S01]  /*11430*/  IMAD.MOV.U32 R9, RZ, RZ, 0x40000040 ;  /* 0x40000040ff097424 */ /* 0x000fe200078e00ff */
[C---:B------:R-:W-:Y:S02]  /*11440*/  R2UR UR8, R4.reuse ;  /* 0x00000000040872ca */ /* 0x040fe400000e0000 */
[----:B------:R-:W-:Y:S02]  /*11450*/  R2UR UR9, R5 ;  /* 0x00000000050972ca */ /* 0x000fe400000e0000 */
[----:B------:R-:W-:Y:S01]  /*11460*/  R2UR UR11, R9 ;  /* 0x00000000090b72ca */ /* 0x000fe200000e0000 */
[----:B------:R-:W-:Y:S01]  /*11470*/  IMAD.MOV.U32 R11, RZ, RZ, 0x40000040 ;  /* 0x40000040ff0b7424 */ /* 0x000fe200078e00ff */
[----:B------:R-:W-:Y:S02]  /*11480*/  R2UR UR12, R4 ;  /* 0x00000000040c72ca */ /* 0x000fe400000e0000 */
[----:B------:R-:W-:Y:S02]  /*11490*/  R2UR UR13, R5 ;  /* 0x00000000050d72ca */ /* 0x000fe400000e0000 */
[----:B------:R-:W-:Y:S01]  /*114a0*/  R2UR UR15, R11 ;  /* 0x000000000b0f72ca */ /* 0x000fe200000e0000 */
[----:B---3--:R-:W-:-:S05]  /*114b0*/  IMAD R12, R233, 0x700, R3 ;  /* 0x00000700e90c7824 */ /* 0x008fca00078e0203 */
[----:B------:R-:W-:-:S13]  /*114c0*/  R2UR UR6, R12 ;  /* 0x000000000c0672ca */ /* 0x000fda00000e0000 */
[----:B------:R-:W-:Y:S01]  /*114d0*/  QGMMA.64x32x32.F32.E4M3.E4M3 R120, gdesc[UR4], RZ, !UPT, gsb0 ;  /* 0x00600000047879f3 */ /* 0x000fe2000c0008ff */
[----:B------:R-:W-:Y:S01]  /*114e0*/  VIADD R6, R12, 0x100 ;  /* 0x000001000c067836 */ /* 0x000fe20000000000 */
[----:B------:R-:W-:Y:S02]  /*114f0*/  R2UR UR7, R7 ;  /* 0x00000000070772ca */ /* 0x000fe400000e0000 */
[----:B------:R-:W-:Y:S02]  /*11500*/  R2UR UR4, R4 ;  /* 0x00000000040472ca */ /* 0x000fe400000e0000 */
[----:B------:R-:W-:Y:S02]  /*11510*/  R2UR UR6, R6 ;  /* 0x00000000060672ca */ /* 0x000fe400000e0000 */
[----:B------:R-:W-:Y:S01]  /*11520*/  R2UR UR5, R5 ;  /* 0x00000000050572ca */ /* 0x000fe200000e0000 */
[----:B------:R-:W-:Y:S02]  /*11530*/  WARPGROUP.DEPBAR.LE gsb0, 0x0 ;  /* 0x00008000000079c5 */ /* 0x000fe40000010000 */
[----:B-----5:R-:W-:-:S10]  /*11540*/  WARPGROUP.ARRIVE ;  /* 0x00000000000079c5 */ /* 0x020fd40000000000 */
[----:B------:R-:W-:Y:S01]  /*11550*/  QGMMA.64x32x32.F32.E4M3.E4M3 R104, gdesc[UR4], RZ, !UPT, gsb0 ;  /* 0x00600000046879f3 */ /* 0x000fe2000c0008ff */
[----:B------:R-:W-:-:S05]  /*11560*/  VIADD R8, R12, 0x200 ;  /* 0x000002000c087836 */ /* 0x000fca0000000000 */
[----:B------:R-:W-:Y:S01]  /*11570*/  R2UR UR10, R8 ;  /* 0x00000000080a72ca */ /* 0x000fe200000e0000 */
[----:B------:R-:W-:Y:S02]  /*11580*/  WARPGROUP.DEPBAR.LE gsb0, 0x0 ;  /* 0x00008000000079c5 */ /* 0x000fe40000010000 */
[----:B------:R-:W-:-:S10]  /*11590*/  WARPGROUP.ARRIVE ;  /* 0x00000000000079c5 */ /* 0x000fd40000000000 */
[----:B------:R-:W-:Y:S01]  /*115a0*/  QGMMA.64x32x32.F32.E4M3.E4M3 R88, gdesc[UR8], RZ, !UPT, gsb0 ;  /* 0x00600000085879f3 */ /* 0x000fe2000c0008ff */
[----:B------:R-:W-:-:S04]  /*115b0*/  IADD3 R10, R12, 0x300, RZ ;  /* 0x000003000c0a7810 */ /* 0x000fc80007ffe0ff */
[----:B------:R-:W-:Y:S01]  /*115c0*/  R2UR UR14, R10 ;  /* 0x000000000a0e72ca */ /* 0x000fe200000e0000 */
[----:B------:R-:W-:Y:S02]  /*115d0*/  WARPGROUP.DEPBAR.LE gsb0, 0x0 ;  /* 0x00008000000079c5 */ /* 0x000fe40000010000 */
[----:B------:R-:W-:-:S10]  /*115e0*/  WARPGROUP.ARRIVE ;  /* 0x00000000000079c5 */ /* 0x000fd40000000000 */
[----:B------:R-:W-:Y:S01]  /*115f0*/  QGMMA.64x32x32.F32.E4M3.E4M3 R72, gdesc[UR12], RZ, !UPT, gsb0 ;  /* 0x006000000c4879f3 */ /* 0x000fe2000c0008ff */
[----:B------:R-:W-:Y:S02]  /*11600*/  VIADD R6, R12, 0x400 ;  /* 0x000004000c067836 */ /* 0x000fe40000000000 */
[----:B------:R-:W-:Y:S01]  /*11610*/  IMAD.MOV.U32 R7, RZ, RZ, 0x40000040 ;  /* 0x40000040ff077424 */ /* 0x000fe200078e00ff */
[----:B------:R-:W-:Y:S02]  /*11620*/  R2UR UR16, R4 ;  /* 0x00000000041072ca */ /* 0x000fe400000e0000 */
[----:B------:R-:W-:Y:S02]  /*11630*/  R2UR UR18, R6 ;  /* 0x00000000061272ca */ /* 0x000fe400000e0000 */
[----:B------:R-:W-:Y:S02]  /*11640*/  R2UR UR19, R7 ;  /* 0x00000000071372ca */ /* 0x000fe400000e0000 */
[----:B------:R-:W-:Y:S01]  /*11650*/  R2UR UR17, R5 ;  /* 0x00000000051172ca */ /* 0x000fe200000e0000 */
[----:B------:R-:W-:-:S02]  /*11660*/  WARPGROUP.DEPBAR.LE gsb0, 0x0 ;  /* 0x00008000000079c5 */ /* 0x000fc40000010000 */
[----:B------:R-:W-:-:S10]  /*11670*/  WARPGROUP.ARRIVE ;  /* 0x00000000000079c5 */ /* 0x000fd40000000000 */
[----:B------:R-:W-:Y:S01]  /*11680*/  QGMMA.64x32x32.F32.E4M3.E4M3 R56, gdesc[UR16], RZ, !UPT, gsb0 ;  /* 0x00600000103879f3 */ /* 0x000fe2000c0008ff */
[----:B------:R-:W-:Y:S01]  /*11690*/  IMAD.MOV.U32 R9, RZ, RZ, 0x40000040 ;  /* 0x40000040ff097424 */ /* 0x000fe200078e00ff */
[----:B------:R-:W-:Y:S02]  /*116a0*/  IADD3 R8, R12, 0x500, RZ ;  /* 0x000005000c087810 */ /* 0x000fe40007ffe0ff */
[----:B------:R-:W-:Y:S02]  /*116b0*/  R2UR UR20, R4 ;  /* 0x00000000041472ca */ /* 0x000fe400000e0000 */
[----:B------:R-:W-:Y:S02]  /*116c0*/  R2UR UR22, R8 ;  /* 0x00000000081672ca */ /* 0x000fe400000e0000 */
[----:B------:R-:W-:Y:S02]  /*116d0*/  R2UR UR23, R9 ;  /* 0x00000000091772ca */ /* 0x000fe400000e0000 */
[----:B------:R-:W-:Y:S01]  /*116e0*/  R2UR UR21, R5 ;  /* 0x00000000051572ca */ /* 0x000fe200000e0000 */
[----:B------:R-:W-:-:S02]  /*116f0*/  WARPGROUP.DEPBAR.LE gsb0, 0x0 ;  /* 0x00008000000079c5 */ /* 0x000fc40000010000 */
        /* <DEDUP_REMOVED lines=11> */
[----:B------:R-:W-:Y:S01]  /*117b0*/  VIADD R14, R12, 0x2 ;  /* 0x000000020c0e7836 */ /* 0x000fe20000000000 */
[----:B------:R-:W-:Y:S01]  /*117c0*/  IADD3 R10, R4, 0x2, RZ ;  /* 0x00000002040a7810 */ /* 0x000fe20007ffe0ff */
[----:B------:R-:W-:Y:S02]  /*117d0*/  IMAD.MOV.U32 R15, RZ, RZ, 0x40000040 ;  /* 0x40000040ff0f7424 */ /* 0x000fe400078e00ff */
[----:B------:R-:W-:Y:S01]  /*117e0*/  IMAD.MOV.U32 R11, RZ, RZ, 0x40000040 ;  /* 0x40000040ff0b7424 */ /* 0x000fe200078e00ff */
[----:B------:R-:W-:Y:S02]  /*117f0*/  R2UR UR30, R14 ;  /* 0x000000000e1e72ca */ /* 0x000fe400000e0000 */
[----:B------:R-:W-:Y:S02]  /*11800*/  R2UR UR31, R15 ;  /* 0x000000000f1f72ca */ /* 0x000fe400000e0000 */
[----:B------:R-:W-:-:S02]  /*11810*/  R2UR UR28, R10 ;  /* 0x000000000a1c72ca */ /* 0x000fc400000e0000 */
[----:B------:R-:W-:Y:S01]  /*11820*/  R2UR UR29, R11 ;  /* 0x000000000b1d72ca */ /* 0x000fe200000e0000 */
[----:B------:R-:W-:Y:S02]  /*11830*/  WARPGROUP.DEPBAR.LE gsb0, 0x0 ;  /* 0x00008000000079c5 */ /* 0x000fe40000010000 */
[----:B------:R-:W-:-:S10]  /*11840*/  WARPGROUP.ARRIVE ;  /* 0x00000000000079c5 */ /* 0x000fd40000000000 */
[----:B------:R-:W-:Y:S01]  /*11850*/  QGMMA.64x32x32.F32.E4M3.E4M3 R120, gdesc[UR28], R120, gsb0 ;  /* 0x006000001c7879f3 */ /* 0x000fe20008000878 */
        /* <DEDUP_REMOVED lines=8> */
[----:B------:R-:W-:Y:S01]  /*118e0*/  QGMMA.64x32x32.F32.E4M3.E4M3 R104, gdesc[UR4], R104, gsb0 ;  /* 0x00600000046879f3 */ /* 0x000fe20008000868 */
        /* <DEDUP_REMOVED lines=8> */
[----:B------:R-:W-:Y:S01]  /*11970*/  QGMMA.64x32x32.F32.E4M3.E4M3 R88, gdesc[UR8], R88, gsb0 ;  /* 0x00600000085879f3 */ /* 0x000fe20008000858 */
[----:B------:R-:W-:Y:S01]  /*11980*/  VIADD R14, R12, 0x302 ;  /* 0x000003020c0e7836 */ /* 0x000fe20000000000 */
[----:B------:R-:W-:Y:S02]  /*11990*/  MOV R15, 0x40000040 ;  /* 0x40000040000f7802 */ /* 0x000fe40000000f00 */
[----:B------:R-:W-:Y:S02]  /*119a0*/  R2UR UR12, R10 ;  /* 0x000000000a0c72ca */ /* 0x000fe400000e0000 */
[----:B------:R-:W-:Y:S02]  /*119b0*/  R2UR UR14, R14 ;  /* 0x000000000e0e72ca */ /* 0x000fe400000e0000 */
[----:B------:R-:W-:Y:S02]  /*119c0*/  R2UR UR15, R15 ;  /* 0x000000000f0f72ca */ /* 0x000fe400000e0000 */
[----:B------:R-:W-:Y:S01]  /*119d0*/  R2UR UR13, R11 ;  /* 0x000000000b0d72ca */ /* 0x000fe200000e0000 */
[----:B------:R-:W-:-:S02]  /*119e0*/  WARPGROUP.DEPBAR.LE gsb0, 0x0 ;  /* 0x00008000000079c5 */ /* 0x000fc40000010000 */
        /* <DEDUP_REMOVED lines=30> */
[----:B------:R-:W-:Y:S02]  /*11bd0*/  VIADD R8, R4, 0x4 ;  /* 0x0000000404087836 */ /* 0x000fe40000000000 */
[----:B------:R-:W-:Y:S02]  /*11be0*/  IMAD.MOV.U32 R15, RZ, RZ, 0x40000040 ;  /* 0x40000040ff0f7424 */ /* 0x000fe400078e00ff */
[----:B------:R-:W-:Y:S01]  /*11bf0*/  IMAD.MOV.U32 R9, RZ, RZ, 0x40000040 ;  /* 0x40000040ff097424 */ /* 0x000fe200078e00ff */
[----:B------:R-:W-:Y:S02]  /*11c00*/  R2UR UR30, R14 ;  /* 0x000000000e1e72ca */ /* 0x000fe400000e0000 */
[----:B------:R-:W-:-:S02]  /*11c10*/  R2UR UR31, R15 ;  /* 0x000000000f1f72ca */ /* 0x000fc400000e0000 */
[----:B------:R-:W-:Y:S02]  /*11c20*/  R2UR UR28, R8 ;  /* 0x00000000081c72ca */ /* 0x000fe400000e0000 */
[----:B------:R-:W-:Y:S01]  /*11c30*/  R2UR UR29, R9 ;  /* 0x00000000091d72ca */ /* 0x000fe200000e0000 */
[----:B------:R-:W-:Y:S02]  /*11c40*/  WARPGROUP.DEPBAR.LE gsb0, 0x0 ;  /* 0x00008000000079c5 */ /* 0x000fe40000010000 */
        /* <DEDUP_REMOVED lines=57> */
[----:B------:R-:W-:Y:S01]  /*11fe0*/  IADD3 R136, R12, 0x6, RZ ;  /* 0x000000060c887810 */ /* 0x000fe20007ffe0ff */
[----:B------:R-:W-:Y:S01]  /*11ff0*/  IMAD.MOV.U32 R137, RZ, RZ, 0x40000040 ;  /* 0x40000040ff897424 */ /* 0x000fe200078e00ff */
[----:B------:R-:W-:Y:S02]  /*12000*/  MOV R7, 0x40000040 ;  /* 0x4000004000077802 */ /* 0x000fe40000000f00 */
        /* <DEDUP_REMOVED lines=68> */
[----:B------:R-:W0:Y:S01]  /*12450*/  MUFU.TANH R21, R21 ;  /* 0x0000001500157308 */ /* 0x000e220000002400 */
[----:B----4-:R-:W-:Y:S02]  /*12460*/  IMAD.IADD R133, R138, 0x1, R139 ;  /* 0x000000018a857824 */ /* 0x010fe400078e028b */
[----:B------:R-:W-:-:S05]  /*12470*/  FMUL.FTZ R13, R2, R66 ;  /* 0x00000042020d7220 */ /* 0x000fca0000410000 */
[----:B------:R-:W1:Y:S01]  /*12480*/  MUFU.TANH R122, R122 ;  /* 0x0000007a007a7308 */ /* 0x000e620000002400 */
[----:B------:R-:W-:-:S07]  /*12490*/  IMAD R66, R232, -0xe0, R133 ;  /* 0xffffff20e8427824 */ /* 0x000fce00078e0285 */
[----:B------:R-:W2:Y:S08]  /*124a0*/  MUFU.TANH R124, R124 ;  /* 0x0000007c007c7308 */ /* 0x000eb00000002400 */
[----:B------:R-:W3:Y:S08]  /*124b0*/  MUFU.TANH R20, R20 ;  /* 0x0000001400147308 */ /* 0x000ef00000002400 */
[----:B------:R-:W-:Y:S08]  /*124c0*/  MUFU.TANH R126, R126 ;  /* 0x0000007e007e7308 */ /* 0x000ff00000002400 */
[----:B------:R-:W4:Y:S01]  /*124d0*/  MUFU.TANH R128, R128 ;  /* 0x0000008000807308 */ /* 0x000f220000002400 */
[----:B------:R-:W-:-:S02]  /*124e0*/  WARPGROUP.DEPBAR.LE gsb0, 0x0 ;  /* 0x00008000000079c5 */ /* 0x000fc40000010000 */
[----:B------:R-:W-:-:S05]  /*124f0*/  FMUL.FTZ R133, R2, R40 ;  /* 0x0000002802857220 */ /* 0x000fca0000410000 */
[----:B------:R-:W4:Y:S01]  /*12500*/  MUFU.TANH R106, R106 ;  /* 0x0000006a006a7308 */ /* 0x000f220000002400 */
[----:B------:R-:W-:-:S07]  /*12510*/  ISETP.GT.AND P5, PT, R66, RZ, PT ;  /* 0x000000ff4200720c */ /* 0x000fce0003fa4270 */
[----:B------:R-:W4:Y:S01]  /*12520*/  MUFU.TANH R121, R121 ;  /* 0x0000007900797308 */ /* 0x000f220000002400 */
[----:B------:R-:W-:-:S07]  /*12530*/  ISETP.GT.AND P3, PT, R66, 0x9, PT ;  /* 0x000000094200780c */ /* 0x000fce0003f64270 */
[----:B------:R-:W4:Y:S01]  /*12540*/  MUFU.TANH R108, R108 ;  /* 0x0000006c006c7308 */ /* 0x000f220000002400 */
[----:B------:R-:W-:Y:S01]  /*12550*/  ISETP.GT.AND P1, PT, R66, 0x1, PT ;  /* 0x000000014200780c */ /* 0x000fe20003f24270 */
[----:B------:R-:W-:-:S06]  /*12560*/  FMUL.FTZ R129, R2, R132 ;  /* 0x0000008402817220 */ /* 0x000fcc0000410000 */
[----:B------:R1:W-:Y:S01]  /*12570*/  MUFU.TANH R40, R13 ;  /* 0x0000000d00287308 */ /* 0x0003e20000002400 */
[C---:B------:R-:W-:Y:S01]  /*12580*/  FMUL.FTZ R140, R2.reuse, R43 ;  /* 0x0000002b028c7220 */ /* 0x040fe20000410000 */
[----:B0-----:R-:W-:Y:S01]  /*12590*/  FSEL R21, R21, -INF , P5 ;  /* 0xff80000015157808 */ /* 0x001fe20002800000 */
[----:B------:R-:W-:Y:S01]  /*125a0*/  FMUL.FTZ R14, R2, R85 ;  /* 0x00000055020e7220 */ /* 0x000fe20000410000 */
[----:B------:R-:W-:Y:S01]  /*125b0*/  FSEL R3, R3, -INF , P5 ;  /* 0xff80000003037808 */ /* 0x000fe20002800000 */
[----:B-1----:R-:W-:-:S03]  /*125c0*/  IMAD.MOV.U32 R13, RZ, RZ, 0x40000040 ;  /* 0x40000040ff0d7424 */ /* 0x002fc600078e00ff */
[----:B------:R-:W0:Y:S01]  /*125d0*/  MUFU.TANH R125, R125 ;  /* 0x0000007d007d7308 */ /* 0x000e220000002400 */
[----:B------:R-:W-:Y:S01]  /*125e0*/  ISETP.GT.AND P5, PT, R66, 0x11, PT ;  /* 0x000000114200780c */ /* 0x000fe20003fa4270 */
[----:B------:R-:W-:Y:S01]  /*125f0*/  FMUL.FTZ R85, R2, R87 ;  /* 0x0000005702557220 */ /* 0x000fe20000410000 */
[----:B------:R-:W-:Y:S02]  /*12600*/  FSEL R43, R122, -INF , P3 ;  /* 0xff8000007a2b7808 */ /* 0x000fe40001800000 */
[----:B------:R-:W-:Y:S02]  /*12610*/  R2UR UR7, R13 ;  /* 0x000000000d0772ca */ /* 0x000fe400000e0000 */
[----:B--2---:R-:W-:Y:S01]  /*12620*/  FSEL R13, R124, -INF , P3 ;  /* 0xff8000007c0d7808 */ /* 0x004fe20001800000 */
[----:B------:R-:W1:Y:S01]  /*12630*/  MUFU.TANH R120, R120 ;  /* 0x0000007800787308 */ /* 0x000e620000002400 */
[----:B------:R-:W-:Y:S01]  /*12640*/  ISETP.GT.AND P3, PT, R66, 0x20, PT ;  /* 0x000000204200780c */ /* 0x000fe20003f64270 */
[----:B------:R-:W-:Y:S01]  /*12650*/  FMUL.FTZ R87, R2, R70 ;  /* 0x0000004602577220 */ /* 0x000fe20000410000 */
[----:B------:R-:W-:Y:S01]  /*12660*/  VIADD R12, R12, 0x606 ;  /* 0x000006060c0c7836 */ /* 0x000fe20000000000 */
[----:B------:R-:W-:Y:S01]  /*12670*/  ISETP.GT.AND P2, PT, R66, 0x8, PT ;  /* 0x000000084200780c */ /* 0x000fe20003f44270 */
[----:B------:R-:W-:Y:S01]  /*12680*/  FMUL.FTZ R225, R2, R45 ;  /* 0x0000002d02e17220 */ /* 0x000fe20000410000 */
[----:B---3--:R-:W-:Y:S01]  /*12690*/  FSEL R20, R20, -INF , P1 ;  /* 0xff80000014147808 */ /* 0x008fe20000800000 */
[C---:B------:R-:W-:Y:S01]  /*126a0*/  FMUL.FTZ R183, R2.reuse, R47 ;  /* 0x0000002f02b77220 */ /* 0x040fe20000410000 */
[C---:B------:R-:W-:Y:S01]  /*126b0*/  FMUL.FTZ R70, R2.reuse, R52 ;  /* 0x0000003402467220 */ /* 0x040fe20000410000 */
[----:B------:R-:W2:Y:S01]  /*126c0*/  MUFU.TANH R123, R123 ;  /* 0x0000007b007b7308 */ /* 0x000ea20000002400 */
[C---:B------:R-:W-:Y:S01]  /*126d0*/  FMUL.FTZ R69, R2.reuse, R69 ;  /* 0x0000004502457220 */ /* 0x040fe20000410000 */
[----:B------:R-:W-:Y:S01]  /*126e0*/  FMUL.FTZ R52, R2, R53 ;  /* 0x0000003502347220 */ /* 0x000fe20000410000 */
[----:B----4-:R-:W-:-:S02]  /*126f0*/  FSEL R45, R128, -INF , P5 ;  /* 0xff800000802d7808 */ /* 0x010fc40002800000 */
[----:B------:R-:W-:Y:S02]  /*12700*/  FSEL R47, R126, -INF , P5 ;  /* 0xff8000007e2f7808 */ /* 0x000fe40002800000 */
[----:B------:R-:W-:Y:S01]  /*12710*/  ISETP.GT.AND P5, PT, R66, 0x28, PT ;  /* 0x000000284200780c */ /* 0x000fe20003fa4270 */
[----:B------:R-:W3:Y:S01]  /*12720*/  MUFU.TANH R129, R129 ;  /* 0x0000008100817308 */ /* 0x000ee20000002400 */
[----:B------:R-:W-:Y:S01]  /*12730*/  FSEL R53, R106, -INF , P3 ;  /* 0xff8000006a357808 */ /* 0x000fe20001800000 */
[----:B------:R-:W-:Y:S01]  /*12740*/  FMUL.FTZ R104, R2, R104 ;  /* 0x0000006802687220 */ /* 0x000fe20000410000 */
[----:B------:R-:W-:Y:S02]  /*12750*/  FSEL R121, R121, -INF , P2 ;  /* 0xff80000079797808 */ /* 0x000fe40001000000 */
[----:B------:R-:W-:Y:S02]  /*12760*/  FMNMX.FTZ R106, R3, R20, !PT ;  /* 0x00000014036a7209 */ /* 0x000fe40007810000 */
[----:B------:R-:W-:-:S02]  /*12770*/  R2UR UR6, R12 ;  /* 0x000000000c0672ca */ /* 0x000fc400000e0000 */
[----:B------:R-:W-:Y:S01]  /*12780*/  R2UR UR4, R6 ;  /* 0x00000000060472ca */ /* 0x000fe200000e0000 */
[----:B------:R4:W-:Y:S01]  /*12790*/  MUFU.TANH R12, R69 ;  /* 0x00000045000c7308 */ /* 0x0009e20000002400 */
[----:B------:R-:W-:Y:S01]  /*127a0*/  R2UR UR5, R7 ;  /* 0x00000000070572ca */ /* 0x000fe200000e0000 */
[----:B------:R-:W-:Y:S01]  /*127b0*/  FMUL.FTZ R105, R2, R105 ;  /* 0x0000006902697220 */ /* 0x000fe20000410000 */
[----:B------:R-:W-:-:S05]  /*127c0*/  ISETP.GT.AND P4, PT, R66, 0x10, PT ;  /* 0x000000104200780c */ /* 0x000fca0003f84270 */
[----:B------:R-:W3:Y:S01]  /*127d0*/  MUFU.TANH R130, R130 ;  /* 0x0000008200827308 */ /* 0x000ee20000002400 */
[----:B----4-:R-:W-:Y:S02]  /*127e0*/  FSEL R69, R108, -INF , P5 ;  /* 0xff8000006c457808 */ /* 0x010fe40002800000 */
[----:B------:R-:W-:Y:S01]  /*127f0*/  FMNMX.FTZ R108, R121, R106, !PT ;  /* 0x0000006a796c7209 */ /* 0x000fe20007810000 */
[C---:B------:R-:W-:Y:S01]  /*12800*/  FMUL.FTZ R131, R2.reuse, R134 ;  /* 0x0000008602837220 */ /* 0x040fe20000410000 */
[----:B0-----:R-:W-:Y:S01]  /*12810*/  FSEL R125, R125, -INF , P4 ;  /* 0xff8000007d7d7808 */ /* 0x001fe20002000000 */
[----:B------:R-:W-:Y:S02]  /*12820*/  WARPGROUP.ARRIVE ;  /* 0x00000000000079c5 */ /* 0x000fe40000000000 */
[----:B------:R-:W0:Y:S01]  /*12830*/  MUFU.TANH R127, R127 ;  /* 0x0000007f007f7308 */ /* 0x000e220000002400 */
[----:B------:R-:W-:Y:S01]  /*12840*/  FMNMX.FTZ R108, R43, R108, !PT ;  /* 0x0000006c2b6c7209 */ /* 0x000fe20007810000 */
[----:B------:R-:W-:Y:S01]  /*12850*/  FMUL.FTZ R132, R2, R135 ;  /* 0x0000008702847220 */ /* 0x000fe20000410000 */
[----:B-1----:R-:W-:Y:S01]  /*12860*/  FSEL R120, R120, -INF , P1 ;  /* 0xff80000078787808 */ /* 0x002fe20000800000 */
[----:B------:R-:W-:-:S04]  /*12870*/  FMUL.FTZ R109, R2, R109 ;  /* 0x0000006d026d7220 */ /* 0x000fc80000410000 */
[----:B------:R-:W1:Y:S01]  /*12880*/  MUFU.TANH R104, R104 ;  /* 0x0000006800687308 */ /* 0x000e620000002400 */
[----:B------:R-:W-:Y:S01]  /*12890*/  ISETP.GT.AND P1, PT, R66, 0x18, PT ;  /* 0x000000184200780c */ /* 0x000fe20003f24270 */
[----:B------:R-:W-:Y:S01]  /*128a0*/  QGMMA.64x32x32.F32.E4M3.E4M3 R24, gdesc[UR4], R24, gsb0 ;  /* 0x00600000041879f3 */ /* 0x000fe20008000818 */
[----:B------:R-:W-:-:S05]  /*128b0*/  FMNMX.FTZ R108, R125, R108, !PT ;  /* 0x0000006c7d6c7209 */ /* 0x000fca0007810000 */
[----:B------:R-:W4:Y:S01]  /*128c0*/  MUFU.TANH R105, R105 ;  /* 0x0000006900697308 */ /* 0x000f220000002400 */
[----:B--2---:R-:W-:Y:S01]  /*128d0*/  FSEL R123, R123, -INF , P2 ;  /* 0xff8000007b7b7808 */ /* 0x004fe20001000000 */
[----:B------:R-:W-:Y:S01]  /*128e0*/  FMUL.FTZ R112, R2, R112 ;  /* 0x0000007002707220 */ /* 0x000fe20000410000 */
[----:B------:R-:W-:Y:S01]  /*128f0*/  ISETP.GT.AND P2, PT, R66, 0x19, PT ;  /* 0x000000194200780c */ /* 0x000fe20003f44270 */
[----:B------:R-:W-:Y:S01]  /*12900*/  FMUL.FTZ R15, R2, R86 ;  /* 0x00000056020f7220 */ /* 0x000fe20000410000 */
[----:B---3--:R-:W-:-:S03]  /*12910*/  FSEL R129, R129, -INF , P1 ;  /* 0xff80000081817808 */ /* 0x008fc60000800000 */
[----:B------:R-:W2:Y:S01]  /*12920*/  MUFU.TANH R131, R131 ;  /* 0x0000008300837308 */ /* 0x000ea20000002400 */
[----:B------:R-:W-:Y:S01]  /*12930*/  FMNMX.FTZ R108, R47, R108, !PT ;  /* 0x0000006c2f6c7209 */ /* 0x000fe20007810000 */
[C---:B------:R-:W-:Y:S01]  /*12940*/  FMUL.FTZ R86, R2.reuse, R51 ;  /* 0x0000003302567220 */ /* 0x040fe20000410000 */
[----:B------:R-:W-:Y:S01]  /*12950*/  FMUL.FTZ R107, R2, R107 ;  /* 0x0000006b026b7220 */ /* 0x000fe20000410000 */
[----:B------:R-:W-:Y:S01]  /*12960*/  FSEL R51, R130, -INF , P2 ;  /* 0xff80000082337808 */ /* 0x000fe20001000000 */
[C---:B------:R-:W-:Y:S01]  /*12970*/  FMUL.FTZ R113, R2.reuse, R113 ;  /* 0x0000007102717220 */ /* 0x040fe20000410000 */
[----:B------:R-:W-:Y:S01]  /*12980*/  FMNMX.FTZ R108, R129, R108, !PT ;  /* 0x0000006c816c7209 */ /* 0x000fe20007810000 */
[C---:B------:R-:W-:Y:S01]  /*12990*/  FMUL.FTZ R138, R2.reuse, R48 ;  /* 0x00000030028a7220 */ /* 0x040fe20000410000 */
[----:B------:R-:W3:Y:S01]  /*129a0*/  MUFU.TANH R132, R132 ;  /* 0x0000008400847308 */ /* 0x000ee20000002400 */
[C---:B------:R-:W-:Y:S01]  /*129b0*/  FMUL.FTZ R48, R2.reuse, R55 ;  /* 0x0000003702307220 */ /* 0x040fe20000410000 */
[----:B0-----:R-:W-:Y:S01]  /*129c0*/  FSEL R127, R127, -INF , P4 ;  /* 0xff8000007f7f7808 */ /* 0x001fe20002000000 */
[----:B------:R-:W-:-:S05]  /*129d0*/  FMUL.FTZ R110, R2, R110 ;  /* 0x0000006e026e7220 */ /* 0x000fca0000410000 */
[----:B------:R-:W0:Y:S01]  /*129e0*/  MUFU.TANH R109, R109 ;  /* 0x0000006d006d7308 */ /* 0x000e220000002400 */
[----:B------:R-:W-:Y:S01]  /*129f0*/  ISETP.GT.AND P4, PT, R66, 0x21, PT ;  /* 0x000000214200780c */ /* 0x000fe20003f84270 */
[----:B------:R-:W-:Y:S01]  /*12a00*/  FMUL.FTZ R115, R2, R115 ;  /* 0x0000007302737220 */ /* 0x000fe20000410000 */
[----:B-1----:R-:W-:Y:S01]  /*12a10*/  FSEL R55, R104, -INF , P3 ;  /* 0xff80000068377808 */ /* 0x002fe20001800000 */
[C---:B------:R-:W-:Y:S01]  /*12a20*/  FMUL.FTZ R116, R2.reuse, R116 ;  /* 0x0000007402747220 */ /* 0x040fe20000410000 */
[----:B------:R-:W-:Y:S01]  /*12a30*/  FMNMX.FTZ R108, R51, R108, !PT ;  /* 0x0000006c336c7209 */ /* 0x000fe20007810000 */
[C---:B------:R-:W-:Y:S01]  /*12a40*/  FMUL.FTZ R111, R2.reuse, R111 ;  /* 0x0000006f026f7220 */ /* 0x040fe20000410000 */
[C---:B------:R-:W-:Y:S01]  /*12a50*/  FMUL.FTZ R117, R2.reuse, R117 ;  /* 0x0000007502757220 */ /* 0x040fe20000410000 */
[----:B------:R-:W-:Y:S01]  /*12a60*/  MUFU.TANH R112, R112 ;  /* 0x0000007000707308 */ /* 0x000fe20000002400 */
[----:B----4-:R-:W-:Y:S01]  /*12a70*/  FSEL R105, R105, -INF , P4 ;  /* 0xff80000069697808 */ /* 0x010fe20002000000 */
[C---:B------:R-:W-:Y:S01]  /*12a80*/  FMUL.FTZ R92, R2.reuse, R92 ;  /* 0x0000005c025c7220 */ /* 0x040fe20000410000 */
[----:B------:R-:W-:Y:S01]  /*12a90*/  FMNMX.FTZ R108, R55, R108, !PT ;  /* 0x0000006c376c7209 */ /* 0x000fe20007810000 */
        /* <DEDUP_REMOVED lines=13> */
[----:B------:R-:W-:Y:S01]  /*12b70*/  FMNMX.FTZ R108, R105, R108, !PT ;  /* 0x0000006c696c7209 */ /* 0x000fe20007810000 */
[----:B------:R-:W-:Y:S01]  /*12b80*/  FMUL.FTZ R89, R2, R89 ;  /* 0x0000005902597220 */ /* 0x000fe20000410000 */
[----:B---3--:R-:W-:Y:S01]  /*12b90*/  FSEL R49, R132, -INF , P2 ;  /* 0xff80000084317808 */ /* 0x008fe20001000000 */
[C---:B------:R-:W-:Y:S01]  /*12ba0*/  FMUL.FTZ R221, R2.reuse, R44 ;  /* 0x0000002c02dd7220 */ /* 0x040fe20000410000 */
[C---:B------:R-:W-:Y:S01]  /*12bb0*/  FMUL.FTZ R91, R2.reuse, R91 ;  /* 0x0000005b025b7220 */ /* 0x040fe20000410000 */
[C---:B------:R-:W-:Y:S01]  /*12bc0*/  FMUL.FTZ R93, R2.reuse, R93 ;  /* 0x0000005d025d7220 */ /* 0x040fe20000410000 */
[----:B------:R-:W-:Y:S01]  /*12bd0*/  FMUL.FTZ R96, R2, R96 ;  /* 0x0000006002607220 */ /* 0x000fe20000410000 */
[----:B------:R-:W-:Y:S01]  /*12be0*/  MUFU.TANH R110, R110 ;  /* 0x0000006e006e7308 */ /* 0x000fe20000002400 */
[----:B------:R-:W-:Y:S01]  /*12bf0*/  ISETP.GT.AND P2, PT, R66, 0x30, PT ;  /* 0x000000304200780c */ /* 0x000fe20003f44270 */
[C---:B------:R-:W-:Y:S01]  /*12c00*/  FMUL.FTZ R98, R2.reuse, R98 ;  /* 0x0000006202627220 */ /* 0x040fe20000410000 */
[----:B0-----:R-:W-:Y:S01]  /*12c10*/  FSEL R109, R109, -INF , P1 ;  /* 0xff8000006d6d7808 */ /* 0x001fe20000800000 */
[C---:B------:R-:W-:Y:S01]  /*12c20*/  FMUL.FTZ R80, R2.reuse, R80 ;  /* 0x0000005002507220 */ /* 0x040fe20000410000 */
[C---:B------:R-:W-:Y:S01]  /*12c30*/  FMUL.FTZ R82, R2.reuse, R82 ;  /* 0x0000005202527220 */ /* 0x040fe20000410000 */
[C---:B------:R-:W-:Y:S01]  /*12c40*/  FMUL.FTZ R97, R2.reuse, R97 ;  /* 0x0000006102617220 */ /* 0x040fe20000410000 */
[C---:B------:R-:W-:Y:S01]  /*12c50*/  FMUL.FTZ R99, R2.reuse, R99 ;  /* 0x0000006302637220 */ /* 0x040fe20000410000 */
[----:B------:R-:W0:Y:S01]  /*12c60*/  MUFU.TANH R115, R115 ;  /* 0x0000007300737308 */ /* 0x000e220000002400 */
[----:B------:R-:W-:Y:S01]  /*12c70*/  FMNMX.FTZ R108, R69, R108, !PT ;  /* 0x0000006c456c7209 */ /* 0x000fe20007810000 */
[C---:B------:R-:W-:Y:S01]  /*12c80*/  FMUL.FTZ R68, R2.reuse, R68 ;  /* 0x0000004402447220 */ /* 0x040fe20000410000 */
[C---:B------:R-:W-:Y:S01]  /*12c90*/  FMUL.FTZ R67, R2.reuse, R67 ;  /* 0x0000004302437220 */ /* 0x040fe20000410000 */
[C---:B------:R-:W-:Y:S01]  /*12ca0*/  FMUL.FTZ R134, R2.reuse, R50 ;  /* 0x0000003202867220 */ /* 0x040fe20000410000 */
[C---:B------:R-:W-:Y:S01]  /*12cb0*/  FMUL.FTZ R135, R2.reuse, R41 ;  /* 0x0000002902877220 */ /* 0x040fe20000410000 */
[C---:B------:R-:W-:Y:S01]  /*12cc0*/  FMUL.FTZ R100, R2.reuse, R100 ;  /* 0x0000006402647220 */ /* 0x040fe20000410000 */
[----:B------:R-:W-:Y:S01]  /*12cd0*/  FMUL.FTZ R102, R2, R102 ;  /* 0x0000006602667220 */ /* 0x000fe20000410000 */
[----:B------:R-:W-:Y:S01]  /*12ce0*/  MUFU.TANH R116, R116 ;  /* 0x0000007400747308 */ /* 0x000fe20000002400 */
[----:B------:R-:W-:Y:S01]  /*12cf0*/  ISETP.GT.AND P3, PT, R66, 0x31, PT ;  /* 0x000000314200780c */ /* 0x000fe20003f64270 */
[C---:B------:R-:W-:Y:S01]  /*12d00*/  FMUL.FTZ R95, R2.reuse, R95 ;  /* 0x0000005f025f7220 */ /* 0x040fe20000410000 */
[C---:B------:R-:W-:Y:S01]  /*12d10*/  FMUL.FTZ R73, R2.reuse, R73 ;  /* 0x0000004902497220 */ /* 0x040fe20000410000 */
[C---:B------:R-:W-:Y:S01]  /*12d20*/  FMUL.FTZ R57, R2.reuse, R57 ;  /* 0x0000003902397220 */ /* 0x040fe20000410000 */
[C---:B------:R-:W-:Y:S01]  /*12d30*/  FMUL.FTZ R59, R2.reuse, R59 ;  /* 0x0000003b023b7220 */ /* 0x040fe20000410000 */
[C---:B------:R-:W-:Y:S01]  /*12d40*/  FMUL.FTZ R137, R2.reuse, R42 ;  /* 0x0000002a02897220 */ /* 0x040fe20000410000 */
[C---:B------:R-:W-:Y:S01]  /*12d50*/  FMUL.FTZ R76, R2.reuse, R76 ;  /* 0x0000004c024c7220 */ /* 0x040fe20000410000 */
[----:B------:R-:W2:Y:S01]  /*12d60*/  MUFU.TANH R111, R111 ;  /* 0x0000006f006f7308 */ /* 0x000ea20000002400 */
[----:B------:R-:W-:Y:S01]  /*12d70*/  FMNMX.FTZ R108, R109, R108, !PT ;  /* 0x0000006c6d6c7209 */ /* 0x000fe20007810000 */
[C---:B------:R-:W-:Y:S01]  /*12d80*/  FMUL.FTZ R78, R2.reuse, R78 ;  /* 0x0000004e024e7220 */ /* 0x040fe20000410000 */
[C---:B------:R-:W-:Y:S01]  /*12d90*/  FMUL.FTZ R77, R2.reuse, R77 ;  /* 0x0000004d024d7220 */ /* 0x040fe20000410000 */
[C---:B------:R-:W-:Y:S01]  /*12da0*/  FMUL.FTZ R79, R2.reuse, R79 ;  /* 0x0000004f024f7220 */ /* 0x040fe20000410000 */
        /* <DEDUP_REMOVED lines=20> */
[----:B------:R-:W-:Y:S01]  /*12ef0*/  ISETP.GT.AND P4, PT, R66, 0x38, PT ;  /* 0x000000384200780c */ /* 0x000fe20003f84270 */
[----:B------:R-:W-:Y:S01]  /*12f00*/  FMUL.FTZ R54, R2, R54 ;  /* 0x0000003602367220 */ /* 0x000fe20000410000 */
[----:B------:R-:W-:-:S05]  /*12f10*/  ULDC UR4, c[0x0][0x988] ;  /* 0x0002620000047ab9 */ /* 0x000fca0000000800 */
[----:B------:R-:W-:Y:S08]  /*12f20*/  MUFU.TANH R114, R114 ;  /* 0x0000007200727308 */ /* 0x000ff00000002400 */
[----:B------:R-:W3:Y:S08]  /*12f30*/  MUFU.TANH R88, R88 ;  /* 0x0000005800587308 */ /* 0x000ef00000002400 */
[----:B------:R4:W-:Y:S08]  /*12f40*/  MUFU.TANH R44, R87 ;  /* 0x00000057002c7308 */ /* 0x0009f00000002400 */
[----:B------:R-:W3:Y:S01]  /*12f50*/  MUFU.TANH R118, R118 ;  /* 0x0000007600767308 */ /* 0x000ee20000002400 */
[----:B----4-:R-:W-:-:S04]  /*12f60*/  FSEL R87, R112, -INF , P2 ;  /* 0xff80000070577808 */ /* 0x010fc80001000000 */
[----:B------:R-:W-:-:S03]  /*12f70*/  FMNMX.FTZ R108, R87, R108, !PT ;  /* 0x0000006c576c7209 */ /* 0x000fc60007810000 */
[----:B------:R-:W4:Y:S01]  /*12f80*/  MUFU.TANH R119, R119 ;  /* 0x0000007700777308 */ /* 0x000f220000002400 */
[----:B0-----:R-:W-:-:S07]  /*12f90*/  FSEL R115, R115, -INF , P3 ;  /* 0xff80000073737808 */ /* 0x001fce0001800000 */
[----:B------:R-:W-:Y:S08]  /*12fa0*/  MUFU.TANH R101, R101 ;  /* 0x0000006500657308 */ /* 0x000ff00000002400 */
[----:B------:R-:W0:Y:S08]  /*12fb0*/  MUFU.TANH R103, R103 ;  /* 0x0000006700677308 */ /* 0x000e300000002400 */
[----:B------:R-:W-:Y:S08]  /*12fc0*/  MUFU.TANH R90, R90 ;  /* 0x0000005a005a7308 */ /* 0x000ff00000002400 */
[----:B------:R-:W0:Y:S08]  /*12fd0*/  MUFU.TANH R89, R89 ;  /* 0x0000005900597308 */ /* 0x000e300000002400 */
[----:B------:R1:W-:Y:S01]  /*12fe0*/  MUFU.TANH R50, R133 ;  /* 0x0000008500327308 */ /* 0x0003e20000002400 */
[----:B--2---:R-:W-:-:S07]  /*12ff0*/  FSEL R111, R111, -INF , P1 ;  /* 0xff8000006f6f7808 */ /* 0x004fce0000800000 */
[----:B------:R-:W2:Y:S01]  /*13000*/  MUFU.TANH R91, R91 ;  /* 0x0000005b005b7308 */ /* 0x000ea20000002400 */
[----:B-1----:R-:W-:Y:S02]  /*13010*/  FSEL R133, R113, -INF , P3 ;  /* 0xff80000071857808 */ /* 0x002fe40001800000 */
[----:B------:R-:W-:Y:S02]  /*13020*/  ISETP.GT.AND P3, PT, R66, 0x48, PT ;  /* 0x000000484200780c */ /* 0x000fe40003f64270 */
[----:B------:R-:W-:-:S03]  /*13030*/  FMNMX.FTZ R108, R133, R108, !PT ;  /* 0x0000006c856c7209 */ /* 0x000fc60007810000 */
[----:B------:R-:W1:Y:S01]  /*13040*/  MUFU.TANH R93, R93 ;  /* 0x0000005d005d7308 */ /* 0x000e620000002400 */
[----:B------:R-:W-:-:S07]  /*13050*/  ISETP.GT.AND P1, PT, R66, 0x40, PT ;  /* 0x000000404200780c */ /* 0x000fce0003f24270 */
[----:B------:R-:W-:Y:S01]  /*13060*/  MUFU.TANH R96, R96 ;  /* 0x0000006000607308 */ /* 0x000fe20000002400 */
[----:B------:R-:W-:-:S07]  /*13070*/  FSEL R143, R94, -INF , P3 ;  /* 0xff8000005e8f7808 */ /* 0x000fce0001800000 */
[----:B------:R-:W1:Y:S01]  /*13080*/  MUFU.TANH R98, R98 ;  /* 0x0000006200627308 */ /* 0x000e620000002400 */
[----:B------:R-:W-:-:S07]  /*13090*/  FSEL R147, R92, -INF , P3 ;  /* 0xff8000005c937808 */ /* 0x000fce0001800000 */
[----:B------:R-:W-:Y:S08]  /*130a0*/  MUFU.TANH R80, R80 ;  /* 0x0000005000507308 */ /* 0x000ff00000002400 */
[----:B------:R-:W1:Y:S08]  /*130b0*/  MUFU.TANH R82, R82 ;  /* 0x0000005200527308 */ /* 0x000e700000002400 */
[----:B------:R3:W-:Y:S08]  /*130c0*/  MUFU.TANH R41, R67 ;  /* 0x0000004300297308 */ /* 0x0007f00000002400 */
[----:B------:R-:W-:Y:S01]  /*130d0*/  MUFU.TANH R42, R68 ;  /* 0x00000044002a7308 */ /* 0x000fe20000002400 */
[----:B---3--:R-:W-:-:S02]  /*130e0*/  FSEL R67, R110, -INF , P5 ;  /* 0xff8000006e437808 */ /* 0x008fc40002800000 */
[----:B------:R-:W-:-:S05]  /*130f0*/  ISETP.GT.AND P5, PT, R66, 0x39, PT ;  /* 0x000000394200780c */ /* 0x000fca0003fa4270 */
[----:B------:R-:W-:Y:S01]  /*13100*/  MUFU.TANH R97, R97 ;  /* 0x0000006100617308 */ /* 0x000fe20000002400 */
[----:B------:R-:W-:-:S07]  /*13110*/  FSEL R117, R117, -INF , P5 ;  /* 0xff80000075757808 */ /* 0x000fce0002800000 */
[----:B------:R-:W3:Y:S01]  /*13120*/  MUFU.TANH R99, R99 ;  /* 0x0000006300637308 */ /* 0x000ee20000002400 */
[----:B------:R-:W-:-:S07]  /*13130*/  ISETP.GT.AND P3, PT, R66, 0x59, PT ;  /* 0x000000594200780c */ /* 0x000fce0003f64270 */
[----:B------:R4:W-:Y:S01]  /*13140*/  MUFU.TANH R68, R135 ;  /* 0x0000008700447308 */ /* 0x0009e20000002400 */
[----:B------:R-:W-:Y:S02]  /*13150*/  FSEL R141, R88, -INF , P1 ;  /* 0xff800000588d7808 */ /* 0x000fe40000800000 */
[----:B----4-:R-:W-:-:S05]  /*13160*/  FSEL R135, R116, -INF , P4 ;  /* 0xff80000074877808 */ /* 0x010fca0002000000 */
[----:B------:R-:W-:Y:S01]  /*13170*/  MUFU.TANH R100, R100 ;  /* 0x0000006400647308 */ /* 0x000fe20000002400 */
[----:B------:R-:W-:-:S07]  /*13180*/  FMNMX.FTZ R108, R135, R108, !PT ;  /* 0x0000006c876c7209 */ /* 0x000fce0007810000 */
[----:B------:R-:W4:Y:S01]  /*13190*/  MUFU.TANH R102, R102 ;  /* 0x0000006600667308 */ /* 0x000f220000002400 */
[----:B------:R-:W-:-:S07]  /*131a0*/  FMNMX.FTZ R108, R117, R108, !PT ;  /* 0x0000006c756c7209 */ /* 0x000fce0007810000 */
[----:B------:R-:W4:Y:S01]  /*131b0*/  MUFU.TANH R95, R95 ;  /* 0x0000005f005f7308 */ /* 0x000f220000002400 */
[----:B------:R-:W-:-:S07]  /*131c0*/  FSEL R113, R118, -INF , P4 ;  /* 0xff80000076717808 */ /* 0x000fce0002000000 */
[----:B------:R-:W4:Y:S01]  /*131d0*/  MUFU.TANH R73, R73 ;  /* 0x0000004900497308 */ /* 0x000f220000002400 */
[----:B------:R-:W-:-:S07]  /*131e0*/  ISETP.GT.AND P4, PT, R66, 0x49, PT ;  /* 0x000000494200780c */ /* 0x000fce0003f84270 */
[----:B------:R-:W-:Y:S01]  /*131f0*/  MUFU.TANH R57, R57 ;  /* 0x0000003900397308 */ /* 0x000fe20000002400 */
[----:B------:R-:W-:-:S07]  /*13200*/  FSEL R119, R119, -INF , P5 ;  /* 0xff80000077777808 */ /* 0x000fce0002800000 */
[----:B------:R-:W4:Y:S01]  /*13210*/  MUFU.TANH R59, R59 ;  /* 0x0000003b003b7308 */ /* 0x000f220000002400 */
[----:B0-----:R-:W-:-:S07]  /*13220*/  FSEL R103, R103, -INF , P3 ;  /* 0xff80000067677808 */ /* 0x001fce0001800000 */
[----:B------:R-:W-:Y:S01]  /*13230*/  MUFU.TANH R76, R76 ;  /* 0x0000004c004c7308 */ /* 0x000fe20000002400 */
[----:B------:R-:W-:-:S07]  /*13240*/  FSEL R157, R101, -INF , P3 ;  /* 0xff800000659d7808 */ /* 0x000fce0001800000 */
[----:B------:R-:W0:Y:S01]  /*13250*/  MUFU.TANH R78, R78 ;  /* 0x0000004e004e7308 */ /* 0x000e220000002400 */
[C---:B------:R-:W-:Y:S02]  /*13260*/  ISETP.GT.AND P5, PT, R66.reuse, 0x50, PT ;  /* 0x000000504200780c */ /* 0x040fe40003fa4270 */
[----:B------:R-:W-:-:S05]  /*13270*/  ISETP.GT.AND P3, PT, R66, 0x70, PT ;  /* 0x000000704200780c */ /* 0x000fca0003f64270 */
[----:B------:R2:W-:Y:S01]  /*13280*/  MUFU.TANH R46, R71 ;  /* 0x00000047002e7308 */ /* 0x0005e20000002400 */
[----:B------:R-:W-:-:S07]  /*13290*/  FMNMX.FTZ R108, R141, R108, !PT ;  /* 0x0000006c8d6c7209 */ /* 0x000fce0007810000 */
[----:B------:R-:W-:Y:S01]  /*132a0*/  MUFU.TANH R77, R77 ;  /* 0x0000004d004d7308 */ /* 0x000fe20000002400 */
[----:B--2---:R-:W-:Y:S02]  /*132b0*/  FSEL R71, R114, -INF , P2 ;  /* 0xff80000072477808 */ /* 0x004fe40001000000 */
[----:B------:R-:W-:-:S05]  /*132c0*/  ISETP.GT.AND P2, PT, R66, 0x41, PT ;  /* 0x000000414200780c */ /* 0x000fca0003f44270 */
[----:B------:R-:W2:Y:S01]  /*132d0*/  MUFU.TANH R79, R79 ;  /* 0x0000004f004f7308 */ /* 0x000ea20000002400 */
[----:B------:R-:W-:-:S07]  /*132e0*/  FSEL R145, R89, -INF , P2 ;  /* 0xff80000059917808 */ /* 0x000fce0001000000 */
[----:B------:R-:W-:Y:S01]  /*132f0*/  MUFU.TANH R72, R72 ;  /* 0x0000004800487308 */ /* 0x000fe20000002400 */
[----:B------:R-:W-:-:S07]  /*13300*/  FSEL R91, R91, -INF , P2 ;  /* 0xff8000005b5b7808 */ /* 0x000fce0001000000 */
[----:B------:R-:W2:Y:S01]  /*13310*/  MUFU.TANH R74, R74 ;  /* 0x0000004a004a7308 */ /* 0x000ea20000002400 */
[----:B-1----:R-:W-:-:S07]  /*13320*/  FSEL R149, R93, -INF , P4 ;  /* 0xff8000005d957808 */ /* 0x002fce0002000000 */
[----:B------:R-:W-:Y:S01]  /*13330*/  MUFU.TANH R14, R14 ;  /* 0x0000000e000e7308 */ /* 0x000fe20000002400 */
[----:B------:R-:W-:-:S07]  /*13340*/  ISETP.GT.AND P2, PT, R66, 0x58, PT ;  /* 0x000000584200780c */ /* 0x000fce0003f44270 */
[----:B------:R-:W1:Y:S01]  /*13350*/  MUFU.TANH R85, R85 ;  /* 0x0000005500557308 */ /* 0x000e620000002400 */
[----:B------:R-:W-:Y:S02]  /*13360*/  FSEL R93, R98, -INF , P5 ;  /* 0xff800000625d7808 */ /* 0x000fe40002800000 */
[----:B------:R-:W-:-:S05]  /*13370*/  FSEL R151, R96, -INF , P5 ;  /* 0xff80000060977808 */ /* 0x000fca0002800000 */
[----:B------:R3:W-:Y:S01]  /*13380*/  MUFU.TANH R104, R137 ;  /* 0x0000008900687308 */ /* 0x0007e20000002400 */
[----:B------:R-:W-:Y:S02]  /*13390*/  FSEL R165, R82, -INF , P3 ;  /* 0xff80000052a57808 */ /* 0x000fe40001800000 */
[----:B------:R-:W-:-:S05]  /*133a0*/  FSEL R167, R80, -INF , P3 ;  /* 0xff80000050a77808 */ /* 0x000fca0001800000 */
[----:B------:R-:W1:Y:S01]  /*133b0*/  MUFU.TANH R75, R75 ;  /* 0x0000004b004b7308 */ /* 0x000e620000002400 */
[----:B---3--:R-:W-:Y:S02]  /*133c0*/  FSEL R137, R90, -INF , P1 ;  /* 0xff8000005a897808 */ /* 0x008fe40000800000 */
[----:B------:R-:W-:-:S05]  /*133d0*/  ISETP.GT.AND P1, PT, R66, 0x51, PT ;  /* 0x000000514200780c */ /* 0x000fca0003f24270 */
[----:B------:R-:W-:Y:S01]  /*133e0*/  MUFU.TANH R56, R56 ;  /* 0x0000003800387308 */ /* 0x000fe20000002400 */
[----:B------:R-:W-:Y:S02]  /*133f0*/  ISETP.GT.AND P5, PT, R66, 0x61, PT ;  /* 0x000000614200780c */ /* 0x000fe40003fa4270 */
[----:B------:R-:W-:-:S05]  /*13400*/  FSEL R99, R99, -INF , P1 ;  /* 0xff80000063637808 */ /* 0x000fca0000800000 */
[----:B------:R-:W3:Y:S01]  /*13410*/  MUFU.TANH R58, R58 ;  /* 0x0000003a003a7308 */ /* 0x000ee20000002400 */
[----:B------:R-:W-:Y:S02]  /*13420*/  FSEL R153, R97, -INF , P1 ;  /* 0xff80000061997808 */ /* 0x000fe40000800000 */
[----:B------:R-:W-:Y:S02]  /*13430*/  FMNMX.FTZ R108, R145, R108, !PT ;  /* 0x0000006c916c7209 */ /* 0x000fe40007810000 */
[----:B------:R-:W-:-:S03]  /*13440*/  ISETP.GT.AND P3, PT, R66, 0x81, PT ;  /* 0x000000814200780c */ /* 0x000fc60003f64270 */
[----:B------:R-:W-:Y:S01]  /*13450*/  MUFU.TANH R81, R81 ;  /* 0x0000005100517308 */ /* 0x000fe20000002400 */
[----:B------:R-:W-:-:S07]  /*13460*/  ISETP.GT.AND P1, PT, R66, 0x68, PT ;  /* 0x000000684200780c */ /* 0x000fce0003f24270 */
[----:B------:R-:W3:Y:S01]  /*13470*/  MUFU.TANH R83, R83 ;  /* 0x0000005300537308 */ /* 0x000ee20000002400 */
[----:B----4-:R-:W-:Y:S02]  /*13480*/  FSEL R97, R102, -INF , P2 ;  /* 0xff80000066617808 */ /* 0x010fe40001000000 */
[----:B------:R-:W-:Y:S02]  /*13490*/  FSEL R155, R100, -INF , P2 ;  /* 0xff800000649b7808 */ /* 0x000fe40001000000 */
[----:B------:R-:W-:-:S03]  /*134a0*/  FSEL R95, R95, -INF , P4 ;  /* 0xff8000005f5f7808 */ /* 0x000fc60002000000 */
[----:B------:R-:W-:Y:S01]  /*134b0*/  MUFU.TANH R84, R84 ;  /* 0x0000005400547308 */ /* 0x000fe20000002400 */
[----:B------:R-:W-:Y:S02]  /*134c0*/  ISETP.GT.AND P2, PT, R66, 0x69, PT ;  /* 0x000000694200780c */ /* 0x000fe40003f44270 */
[----:B------:R-:W-:Y:S02]  /*134d0*/  FSEL R161, R73, -INF , P5 ;  /* 0xff80000049a17808 */ /* 0x000fe40002800000 */
[----:B------:R-:W-:-:S03]  /*134e0*/  FMNMX.FTZ R108, R147, R108, !PT ;  /* 0x0000006c936c7209 */ /* 0x000fc60007810000 */
[----:B------:R-:W4:Y:S01]  /*134f0*/  MUFU.TANH R15, R15 ;  /* 0x0000000f000f7308 */ /* 0x000f220000002400 */
[----:B------:R-:W-:Y:S02]  /*13500*/  FSEL R59, R59, -INF , P3 ;  /* 0xff8000003b3b7808 */ /* 0x000fe40001800000 */
[----:B------:R-:W-:-:S05]  /*13510*/  FSEL R177, R57, -INF , P3 ;  /* 0xff80000039b17808 */ /* 0x000fca0001800000 */
[----:B------:R-:W4:Y:S01]  /*13520*/  MUFU.TANH R65, R65 ;  /* 0x0000004100417308 */ /* 0x000f220000002400 */
[----:B------:R-:W-:Y:S02]  /*13530*/  ISETP.GT.AND P4, PT, R66, 0x60, PT ;  /* 0x000000604200780c */ /* 0x000fe40003f84270 */
[----:B0-----:R-:W-:Y:S02]  /*13540*/  FSEL R73, R78, -INF , P1 ;  /* 0xff8000004e497808 */ /* 0x001fe40000800000 */
[----:B------:R-:W-:-:S03]  /*13550*/  FSEL R163, R76, -INF , P1 ;  /* 0xff8000004ca37808 */ /* 0x000fc60000800000 */
[----:B------:R-:W-:Y:S01]  /*13560*/  MUFU.TANH R60, R60 ;  /* 0x0000003c003c7308 */ /* 0x000fe20000002400 */
[C---:B------:R-:W-:Y:S02]  /*13570*/  ISETP.GT.AND P3, PT, R66.reuse, 0x98, PT ;  /* 0x000000984200780c */ /* 0x040fe40003f64270 */
[----:B------:R-:W-:-:S05]  /*13580*/  ISETP.GT.AND P1, PT, R66, 0x79, PT ;  /* 0x000000794200780c */ /* 0x000fca0003f24270 */
[----:B------:R-:W0:Y:S01]  /*13590*/  MUFU.TANH R62, R62 ;  /* 0x0000003e003e7308 */ /* 0x000e220000002400 */
[----:B------:R-:W-:Y:S02]  /*135a0*/  FMNMX.FTZ R108, R149, R108, !PT ;  /* 0x0000006c956c7209 */ /* 0x000fe40007810000 */
[----:B--2---:R-:W-:Y:S02]  /*135b0*/  FSEL R79, R79, -INF , P2 ;  /* 0xff8000004f4f7808 */ /* 0x004fe40001000000 */
[----:B------:R-:W-:-:S03]  /*135c0*/  FSEL R77, R77, -INF , P2 ;  /* 0xff8000004d4d7808 */ /* 0x000fc60001000000 */
[----:B------:R-:W2:Y:S01]  /*135d0*/  MUFU.TANH R61, R61 ;  /* 0x0000003d003d7308 */ /* 0x000ea20000002400 */
[----:B------:R-:W-:Y:S01]  /*135e0*/  FSEL R101, R74, -INF , P4 ;  /* 0xff8000004a657808 */ /* 0x000fe20002000000 */
[----:B------:R-:W-:Y:S02]  /*135f0*/  WARPGROUP.DEPBAR.LE gsb0, 0x0 ;  /* 0x00008000000079c5 */ /* 0x000fe40000010000 */
[----:B------:R-:W-:-:S04]  /*13600*/  FSEL R159, R72, -INF , P4 ;  /* 0xff800000489f7808 */ /* 0x000fc80002000000 */
[----:B------:R-:W-:Y:S01]  /*13610*/  MUFU.TANH R221, R221 ;  /* 0x000000dd00dd7308 */ /* 0x000fe20000002400 */
[----:B------:R-:W-:Y:S02]  /*13620*/  ISETP.GT.AND P2, PT, R66, 0x80, PT ;  /* 0x000000804200780c */ /* 0x000fe40003f44270 */
[----:B------:R-:W-:Y:S01]  /*13630*/  FSEL R207, R42, -INF , P3 ;  /* 0xff8000002acf7808 */ /* 0x000fe20001800000 */
[----:B------:R-:W-:-:S04]  /*13640*/  FMUL.FTZ R42, R2, R32 ;  /* 0x00000020022a7220 */ /* 0x000fc80000410000 */
[----:B------:R-:W2:Y:S01]  /*13650*/  MUFU.TANH R181, R181 ;  /* 0x000000b500b57308 */ /* 0x000ea20000002400 */
[----:B------:R-:W-:Y:S02]  /*13660*/  ISETP.GT.AND P4, PT, R66, 0x71, PT ;  /* 0x000000714200780c */ /* 0x000fe40003f84270 */
[----:B-1----:R-:W-:Y:S02]  /*13670*/  FSEL R85, R85, -INF , P1 ;  /* 0xff80000055557808 */ /* 0x002fe40000800000 */
[----:B------:R-:W-:Y:S01]  /*13680*/  FSEL R173, R14, -INF , P1 ;  /* 0xff8000000ead7808 */ /* 0x000fe20000800000 */
[----:B------:R-:W-:Y:S01]  /*13690*/  FMUL.FTZ R14, R2, R25 ;  /* 0x00000019020e7220 */ /* 0x000fe20000410000 */
[----:B------:R-:W-:Y:S01]  /*136a0*/  ISETP.GT.AND P1, PT, R66, 0x90, PT ;  /* 0x000000904200780c */ /* 0x000fe20003f24270 */
[----:B------:R-:W-:Y:S01]  /*136b0*/  MUFU.TANH R52, R52 ;  /* 0x0000003400347308 */ /* 0x000fe20000002400 */
[----:B------:R-:W-:Y:S01]  /*136c0*/  FMNMX.FTZ R108, R151, R108, !PT ;  /* 0x0000006c976c7209 */ /* 0x000fe20007810000 */
[C---:B------:R-:W-:Y:S01]  /*136d0*/  FMUL.FTZ R24, R2.reuse, R24 ;  /* 0x0000001802187220 */ /* 0x040fe20000410000 */
[----:B------:R-:W-:Y:S01]  /*136e0*/  FSEL R75, R75, -INF , P5 ;  /* 0xff8000004b4b7808 */ /* 0x000fe20002800000 */
[----:B------:R-:W-:Y:S01]  /*136f0*/  FMUL.FTZ R26, R2, R26 ;  /* 0x0000001a021a7220 */ /* 0x000fe20000410000 */
[----:B---3--:R-:W-:-:S03]  /*13700*/  FSEL R171, R58, -INF , P2 ;  /* 0xff8000003aab7808 */ /* 0x008fc60001000000 */
[----:B------:R-:W1:Y:S01]  /*13710*/  MUFU.TANH R48, R48 ;  /* 0x0000003000307308 */ /* 0x000e620000002400 */
[----:B------:R-:W-:Y:S02]  /*13720*/  FSEL R175, R56, -INF , P2 ;  /* 0xff80000038af7808 */ /* 0x000fe40001000000 */
[----:B------:R-:W-:Y:S02]  /*13730*/  ISETP.GT.AND P5, PT, R66, 0x78, PT ;  /* 0x000000784200780c */ /* 0x000fe40003fa4270 */
[----:B------:R-:W-:-:S03]  /*13740*/  FSEL R83, R83, -INF , P4 ;  /* 0xff80000053537808 */ /* 0x000fc60002000000 */
[----:B------:R-:W-:Y:S01]  /*13750*/  MUFU.TANH R138, R138 ;  /* 0x0000008a008a7308 */ /* 0x000fe20000002400 */
[----:B------:R-:W-:Y:S02]  /*13760*/  FSEL R81, R81, -INF , P4 ;  /* 0xff80000051517808 */ /* 0x000fe40002000000 */
[C---:B------:R-:W-:Y:S02]  /*13770*/  ISETP.GT.AND P2, PT, R66.reuse, 0x91, PT ;  /* 0x000000914200780c */ /* 0x040fe40003f44270 */
[----:B------:R-:W-:-:S03]  /*13780*/  ISETP.GT.AND P4, PT, R66, 0x88, PT ;  /* 0x000000884200780c */ /* 0x000fc60003f84270 */
[----:B------:R-:W3:Y:S01]  /*13790*/  MUFU.TANH R134, R134 ;  /* 0x0000008600867308 */ /* 0x000ee20000002400 */
[----:B------:R-:W-:Y:S01]  /*137a0*/  FSEL R25, R40, -INF , P1 ;  /* 0xff80000028197808 */ /* 0x000fe20000800000 */
[----:B------:R-:W-:Y:S01]  /*137b0*/  FMUL.FTZ R40, R2, R27 ;  /* 0x0000001b02287220 */ /* 0x000fe20000410000 */
[----:B------:R-:W-:Y:S02]  /*137c0*/  FMNMX.FTZ R108, R153, R108, !PT ;  /* 0x0000006c996c7209 */ /* 0x000fe40007810000 */
[----:B------:R-:W-:-:S03]  /*137d0*/  FSEL R27, R44, -INF , P3 ;  /* 0xff8000002c1b7808 */ /* 0x000fc60001800000 */
[----:B------:R-:W-:Y:S01]  /*137e0*/  MUFU.TANH R225, R225 ;  /* 0x000000e100e17308 */ /* 0x000fe20000002400 */
[----:B----4-:R-:W-:Y:S01]  /*137f0*/  FSEL R15, R15, -INF , P5 ;  /* 0xff8000000f0f7808 */ /* 0x010fe20002800000 */
[----:B------:R-:W-:Y:S01]  /*13800*/  FMUL.FTZ R44, R2, R33 ;  /* 0x00000021022c7220 */ /* 0x000fe20000410000 */
[----:B------:R-:W-:-:S05]  /*13810*/  FSEL R169, R84, -INF , P5 ;  /* 0xff80000054a97808 */ /* 0x000fca0002800000 */
[----:B------:R-:W4:Y:S01]  /*13820*/  MUFU.TANH R183, R183 ;  /* 0x000000b700b77308 */ /* 0x000f220000002400 */
[----:B------:R-:W-:Y:S02]  /*13830*/  FSEL R41, R41, -INF , P2 ;  /* 0xff80000029297808 */ /* 0x000fe40001000000 */
[----:B------:R-:W-:Y:S02]  /*13840*/  FSEL R205, R65, -INF , P2 ;  /* 0xff80000041cd7808 */ /* 0x000fe40001000000 */
[----:B------:R-:W-:-:S03]  /*13850*/  ISETP.GT.AND P5, PT, R66, 0x89, PT ;  /* 0x000000894200780c */ /* 0x000fc60003fa4270 */
[----:B------:R-:W4:Y:S01]  /*13860*/  MUFU.TANH R42, R42 ;  /* 0x0000002a002a7308 */ /* 0x000f220000002400 */
[----:B0-----:R-:W-:Y:S02]  /*13870*/  FSEL R57, R62, -INF , P4 ;  /* 0xff8000003e397808 */ /* 0x001fe40002000000 */
[----:B------:R-:W-:Y:S02]  /*13880*/  FSEL R179, R60, -INF , P4 ;  /* 0xff8000003cb37808 */ /* 0x000fe40002000000 */
[----:B------:R-:W-:-:S03]  /*13890*/  ISETP.GT.AND P2, PT, R66, 0xa8, PT ;  /* 0x000000a84200780c */ /* 0x000fc60003f44270 */
[----:B------:R-:W0:Y:S01]  /*138a0*/  MUFU.TANH R14, R14 ;  /* 0x0000000e000e7308 */ /* 0x000e220000002400 */
[----:B------:R-:W-:Y:S02]  /*138b0*/  FMNMX.FTZ R108, R155, R108, !PT ;  /* 0x0000006c9b6c7209 */ /* 0x000fe40007810000 */
[----:B------:R-:W-:-:S05]  /*138c0*/  ISETP.GT.AND P4, PT, R66, 0x99, PT ;  /* 0x000000994200780c */ /* 0x000fca0003f84270 */
[----:B------:R-:W0:Y:S01]  /*138d0*/  MUFU.TANH R24, R24 ;  /* 0x0000001800187308 */ /* 0x000e220000002400 */
[----:B--2---:R-:W-:Y:S02]  /*138e0*/  FSEL R197, R61, -INF , P5 ;  /* 0xff8000003dc57808 */ /* 0x004fe40002800000 */
[----:B------:R-:W-:-:S05]  /*138f0*/  FSEL R181, R181, -INF , P2 ;  /* 0xff800000b5b57808 */ /* 0x000fca0001000000 */
[----:B------:R-:W2:Y:S01]  /*13900*/  MUFU.TANH R26, R26 ;  /* 0x0000001a001a7308 */ /* 0x000ea20000002400 */
[----:B------:R-:W-:Y:S02]  /*13910*/  FSEL R221, R221, -INF , P2 ;  /* 0xff800000dddd7808 */ /* 0x000fe40001000000 */
[----:B------:R-:W-:Y:S02]  /*13920*/  FMNMX.FTZ R108, R157, R108, !PT ;  /* 0x0000006c9d6c7209 */ /* 0x000fe40007810000 */
[----:B------:R-:W-:Y:S02]  /*13930*/  FSEL R61, R46, -INF , P4 ;  /* 0xff8000002e3d7808 */ /* 0x000fe40002000000 */
[----:B------:R-:W-:Y:S01]  /*13940*/  FSEL R223, R12, -INF , P4 ;  /* 0xff8000000cdf7808 */ /* 0x000fe20002000000 */
[----:B------:R-:W2:Y:S01]  /*13950*/  MUFU.TANH R44, R44 ;  /* 0x0000002c002c7308 */ /* 0x000ea20000002400 */
[C---:B------:R-:W-:Y:S02]  /*13960*/  ISETP.GT.AND P2, PT, R66.reuse, 0xb9, PT ;  /* 0x000000b94200780c */ /* 0x040fe40003f44270 */
[----:B------:R-:W-:-:S02]  /*13970*/  ISETP.GT.AND P4, PT, R66, 0xb0, PT ;  /* 0x000000b04200780c */ /* 0x000fc40003f84270 */
[----:B------:R-:W-:Y:S02]  /*13980*/  ISETP.GT.AND P3, PT, R66, 0xa9, PT ;  /* 0x000000a94200780c */ /* 0x000fe40003f64270 */
[----:B------:R-:W-:Y:S01]  /*13990*/  FMNMX.FTZ R108, R159, R108, !PT ;  /* 0x0000006c9f6c7209 */ /* 0x000fe20007810000 */
[----:B------:R4:W2:Y:S01]  /*139a0*/  MUFU.TANH R193, R40 ;  /* 0x0000002800c17308 */ /* 0x0008a20000002400 */
[----:B-1----:R-:W-:Y:S02]  /*139b0*/  FSEL R189, R48, -INF , P2 ;  /* 0xff80000030bd7808 */ /* 0x002fe40001000000 */
[----:B---3--:R-:W-:Y:S02]  /*139c0*/  FSEL R185, R134, -INF , P4 ;  /* 0xff80000086b97808 */ /* 0x008fe40002000000 */
[----:B------:R-:W-:Y:S02]  /*139d0*/  FSEL R227, R138, -INF , P4 ;  /* 0xff8000008ae37808 */ /* 0x000fe40002000000 */
[----:B------:R-:W-:-:S02]  /*139e0*/  ISETP.GT.AND P4, PT, R66, 0xc1, PT ;  /* 0x000000c14200780c */ /* 0x000fc40003f84270 */
[----:B----4-:R-:W-:Y:S02]  /*139f0*/  FSEL R40, R52, -INF , P2 ;  /* 0xff80000034287808 */ /* 0x010fe40001000000 */
[C---:B------:R-:W-:Y:S02]  /*13a00*/  ISETP.GT.AND P2, PT, R66.reuse, 0xd0, PT ;  /* 0x000000d04200780c */ /* 0x040fe40003f44270 */
[----:B------:R-:W-:Y:S02]  /*13a10*/  FSEL R183, R183, -INF , P3 ;  /* 0xff800000b7b77808 */ /* 0x000fe40001800000 */
[----:B------:R-:W-:Y:S02]  /*13a20*/  FSEL R225, R225, -INF , P3 ;  /* 0xff800000e1e17808 */ /* 0x000fe40001800000 */
[----:B------:R-:W-:Y:S02]  /*13a30*/  FMNMX.FTZ R108, R161, R108, !PT ;  /* 0x0000006ca16c7209 */ /* 0x000fe40007810000 */
[----:B------:R-:W-:Y:S01]  /*13a40*/  ISETP.GT.AND P3, PT, R66, 0xc0, PT ;  /* 0x000000c04200780c */ /* 0x000fe20003f64270 */
[----:B------:R-:W-:Y:S01]  /*13a50*/  FMUL.FTZ R46, R2, R36 ;  /* 0x00000024022e7220 */ /* 0x000fe20000410000 */
[----:B------:R-:W-:-:S02]  /*13a60*/  FSEL R209, R42, -INF , P2 ;  /* 0xff8000002ad17808 */ /* 0x000fc40001000000 */
[----:B0-----:R-:W-:Y:S01]  /*13a70*/  FSEL R215, R14, -INF , P4 ;  /* 0xff8000000ed77808 */ /* 0x001fe20002000000 */
[----:B------:R-:W-:Y:S01]  /*13a80*/  FMUL.FTZ R14, R2, R37 ;  /* 0x00000025020e7220 */ /* 0x000fe20000410000 */
[----:B------:R-:W-:Y:S02]  /*13a90*/  FMNMX.FTZ R42, R21, R120, !PT ;  /* 0x00000078152a7209 */ /* 0x000fe40007810000 */
[----:B------:R-:W-:Y:S02]  /*13aa0*/  FMNMX.FTZ R108, R163, R108, !PT ;  /* 0x0000006ca36c7209 */ /* 0x000fe40007810000 */
[----:B------:R-:W-:Y:S02]  /*13ab0*/  FSEL R36, R24, -INF , P3 ;  /* 0xff80000018247808 */ /* 0x000fe40001800000 */
[----:B--2---:R-:W-:Y:S02]  /*13ac0*/  FSEL R37, R26, -INF , P3 ;  /* 0xff8000001a257808 */ /* 0x004fe40001800000 */
[----:B------:R-:W-:-:S02]  /*13ad0*/  ISETP.GT.AND P3, PT, R66, 0xd1, PT ;  /* 0x000000d14200780c */ /* 0x000fc40003f64270 */
[----:B------:R-:W-:Y:S01]  /*13ae0*/  FMNMX.FTZ R42, R123, R42, !PT ;  /* 0x0000002a7b2a7209 */ /* 0x000fe20007810000 */
[----:B------:R-:W0:Y:S01]  /*13af0*/  MUFU.TANH R46, R46 ;  /* 0x0000002e002e7308 */ /* 0x000e220000002400 */
[----:B------:R-:W-:Y:S02]  /*13b00*/  FMNMX.FTZ R108, R77, R108, !PT ;  /* 0x0000006c4d6c7209 */ /* 0x000fe40007810000 */
[----:B------:R-:W-:Y:S02]  /*13b10*/  FSEL R203, R44, -INF , P3 ;  /* 0xff8000002ccb7808 */ /* 0x000fe40001800000 */
[----:B------:R-:W-:Y:S02]  /*13b20*/  FMNMX.FTZ R44, R13, R42, !PT ;  /* 0x0000002a0d2c7209 */ /* 0x000fe40007810000 */
[----:B------:R-:W-:Y:S02]  /*13b30*/  FMNMX.FTZ R108, R167, R108, !PT ;  /* 0x0000006ca76c7209 */ /* 0x000fe40007810000 */
[----:B------:R-:W-:-:S02]  /*13b40*/  FMNMX.FTZ R44, R127, R44, !PT ;  /* 0x0000002c7f2c7209 */ /* 0x000fc40007810000 */
[----:B------:R-:W-:Y:S02]  /*13b50*/  FMNMX.FTZ R108, R81, R108, !PT ;  /* 0x0000006c516c7209 */ /* 0x000fe40007810000 */
[----:B------:R-:W-:Y:S02]  /*13b60*/  FMNMX.FTZ R44, R45, R44, !PT ;  /* 0x0000002c2d2c7209 */ /* 0x000fe40007810000 */
[----:B------:R-:W-:Y:S02]  /*13b70*/  FMNMX.FTZ R108, R169, R108, !PT ;  /* 0x0000006ca96c7209 */ /* 0x000fe40007810000 */
[----:B------:R-:W-:Y:S02]  /*13b80*/  FSEL R193, R193, -INF , P4 ;  /* 0xff800000c1c17808 */ /* 0x000fe40002000000 */
[----:B------:R-:W-:Y:S01]  /*13b90*/  ISETP.GT.AND P4, PT, R66, 0xd8, PT ;  /* 0x000000d84200780c */ /* 0x000fe20003f84270 */
[----:B------:R-:W1:Y:S01]  /*13ba0*/  MUFU.TANH R64, R64 ;  /* 0x0000004000407308 */ /* 0x000e620000002400 */
[----:B------:R-:W-:-:S02]  /*13bb0*/  FMNMX.FTZ R44, R131, R44, !PT ;  /* 0x0000002c832c7209 */ /* 0x000fc40007810000 */
[----:B------:R-:W-:Y:S02]  /*13bc0*/  FMNMX.FTZ R108, R173, R108, !PT ;  /* 0x0000006cad6c7209 */ /* 0x000fe40007810000 */
[----:B0-----:R-:W-:Y:S02]  /*13bd0*/  FSEL R201, R46, -INF , P4 ;  /* 0xff8000002ec97808 */ /* 0x001fe40002000000 */
[----:B------:R-:W-:Y:S02]  /*13be0*/  FMNMX.FTZ R46, R49, R44, !PT ;  /* 0x0000002c312e7209 */ /* 0x000fe40007810000 */
[----:B------:R-:W-:Y:S02]  /*13bf0*/  FMNMX.FTZ R108, R175, R108, !PT ;  /* 0x0000006caf6c7209 */ /* 0x000fe40007810000 */
[----:B------:R-:W-:Y:S02]  /*13c00*/  FMNMX.FTZ R46, R53, R46, !PT ;  /* 0x0000002e352e7209 */ /* 0x000fe40007810000 */
[----:B------:R-:W-:Y:S01]  /*13c10*/  FMNMX.FTZ R108, R177, R108, !PT ;  /* 0x0000006cb16c7209 */ /* 0x000fe20007810000 */
[----:B------:R-:W0:Y:S01]  /*13c20*/  MUFU.TANH R63, R63 ;  /* 0x0000003f003f7308 */ /* 0x000e220000002400 */
[----:B------:R-:W-:-:S02]  /*13c30*/  FMNMX.FTZ R46, R107, R46, !PT ;  /* 0x0000002e6b2e7209 */ /* 0x000fc40007810000 */
[----:B------:R-:W-:Y:S02]  /*13c40*/  FMNMX.FTZ R108, R179, R108, !PT ;  /* 0x0000006cb36c7209 */ /* 0x000fe40007810000 */
[----:B------:R-:W-:Y:S02]  /*13c50*/  FMNMX.FTZ R46, R67, R46, !PT ;  /* 0x0000002e432e7209 */ /* 0x000fe40007810000 */
[----:B-1----:R-:W-:Y:S02]  /*13c60*/  FSEL R199, R64, -INF , P1 ;  /* 0xff80000040c77808 */ /* 0x002fe40000800000 */
[----:B------:R-:W-:Y:S02]  /*13c70*/  FMNMX.FTZ R108, R197, R108, !PT ;  /* 0x0000006cc56c7209 */ /* 0x000fe40007810000 */
[----:B------:R-:W-:Y:S02]  /*13c80*/  FMNMX.FTZ R48, R111, R46, !PT ;  /* 0x0000002e6f307209 */ /* 0x000fe40007810000 */
[----:B------:R-:W-:-:S02]  /*13c90*/  FMNMX.FTZ R108, R199, R108, !PT ;  /* 0x0000006cc76c7209 */ /* 0x000fc40007810000 */
[----:B------:R-:W-:Y:S02]  /*13ca0*/  FMNMX.FTZ R48, R71, R48, !PT ;  /* 0x0000003047307209 */ /* 0x000fe40007810000 */
[----:B------:R-:W-:Y:S02]  /*13cb0*/  FMNMX.FTZ R108, R205, R108, !PT ;  /* 0x0000006ccd6c7209 */ /* 0x000fe40007810000 */
[----:B------:R-:W-:Y:S02]  /*13cc0*/  FMNMX.FTZ R48, R115, R48, !PT ;  /* 0x0000003073307209 */ /* 0x000fe40007810000 */
[----:B0-----:R-:W-:Y:S02]  /*13cd0*/  FSEL R63, R63, -INF , P5 ;  /* 0xff8000003f3f7808 */ /* 0x001fe40002800000 */
[----:B------:R-:W-:Y:S02]  /*13ce0*/  ISETP.GT.AND P5, PT, R66, 0xa0, PT ;  /* 0x000000a04200780c */ /* 0x000fe40003fa4270 */
[----:B------:R-:W-:-:S02]  /*13cf0*/  FMNMX.FTZ R108, R207, R108, !PT ;  /* 0x0000006ccf6c7209 */ /* 0x000fc40007810000 */
[----:B------:R-:W-:Y:S02]  /*13d00*/  FMNMX.FTZ R48, R113, R48, !PT ;  /* 0x0000003071307209 */ /* 0x000fe40007810000 */
[----:B------:R-:W-:Y:S02]  /*13d10*/  ISETP.GT.AND P1, PT, R66, 0xa1, PT ;  /* 0x000000a14200780c */ /* 0x000fe40003f24270 */
[----:B------:R-:W-:Y:S02]  /*13d20*/  FSEL R217, R50, -INF , P5 ;  /* 0xff80000032d97808 */ /* 0x000fe40002800000 */
[----:B------:R-:W-:Y:S01]  /*13d30*/  FMNMX.FTZ R108, R223, R108, !PT ;  /* 0x0000006cdf6c7209 */ /* 0x000fe20007810000 */
[----:B------:R-:W0:Y:S01]  /*13d40*/  MUFU.TANH R106, R140 ;  /* 0x0000008c006a7308 */ /* 0x000e220000002400 */
[----:B------:R-:W-:Y:S02]  /*13d50*/  FMNMX.FTZ R50, R119, R48, !PT ;  /* 0x0000003077327209 */ /* 0x000fe40007810000 */
[----:B------:R-:W-:-:S02]  /*13d60*/  FSEL R211, R68, -INF , P1 ;  /* 0xff80000044d37808 */ /* 0x000fc40000800000 */
[----:B------:R-:W-:-:S03]  /*13d70*/  FMNMX.FTZ R108, R217, R108, !PT ;  /* 0x0000006cd96c7209 */ /* 0x000fc60007810000 */
[----:B------:R-:W1:Y:S01]  /*13d80*/  MUFU.TANH R136, R136 ;  /* 0x0000008800887308 */ /* 0x000e620000002400 */
[----:B------:R-:W-:Y:S02]  /*13d90*/  FMNMX.FTZ R50, R137, R50, !PT ;  /* 0x0000003289327209 */ /* 0x000fe40007810000 */
[----:B------:R-:W-:Y:S02]  /*13da0*/  FMNMX.FTZ R108, R211, R108, !PT ;  /* 0x0000006cd36c7209 */ /* 0x000fe40007810000 */
[----:B------:R-:W-:-:S03]  /*13db0*/  FMNMX.FTZ R50, R91, R50, !PT ;  /* 0x000000325b327209 */ /* 0x000fc60007810000 */
[----:B------:R-:W2:Y:S01]  /*13dc0*/  MUFU.TANH R70, R70 ;  /* 0x0000004600467308 */ /* 0x000ea20000002400 */
[----:B------:R-:W-:Y:S01]  /*13dd0*/  FMNMX.FTZ R108, R221, R108, !PT ;  /* 0x0000006cdd6c7209 */ /* 0x000fe20007810000 */
[----:B------:R-:W-:Y:S01]  /*13de0*/  FMUL.FTZ R12, R2, R29 ;  /* 0x0000001d020c7220 */ /* 0x000fe20000410000 */
[----:B------:R-:W-:Y:S02]  /*13df0*/  FMNMX.FTZ R50, R143, R50, !PT ;  /* 0x000000328f327209 */ /* 0x000fe40007810000 */
[----:B------:R-:W-:Y:S01]  /*13e00*/  FSEL R29, R104, -INF , P5 ;  /* 0xff800000681d7808 */ /* 0x000fe20002800000 */
[----:B------:R-:W-:Y:S01]  /*13e10*/  FMUL.FTZ R28, R2, R28 ;  /* 0x0000001c021c7220 */ /* 0x000fe20000410000 */
[----:B------:R-:W-:Y:S01]  /*13e20*/  ISETP.GT.AND P5, PT, R66, 0xb1, PT ;  /* 0x000000b14200780c */ /* 0x000fe20003fa4270 */
[----:B------:R-:W3:Y:S01]  /*13e30*/  MUFU.TANH R54, R54 ;  /* 0x0000003600367308 */ /* 0x000ee20000002400 */
[----:B------:R-:W-:Y:S02]  /*13e40*/  FMNMX.FTZ R108, R225, R108, !PT ;  /* 0x0000006ce16c7209 */ /* 0x000fe40007810000 */
[----:B------:R-:W-:-:S02]  /*13e50*/  FMNMX.FTZ R52, R95, R50, !PT ;  /* 0x000000325f347209 */ /* 0x000fc40007810000 */
[----:B0-----:R-:W-:-:S03]  /*13e60*/  FSEL R65, R106, -INF , P1 ;  /* 0xff8000006a417808 */ /* 0x001fc60000800000 */
[----:B------:R-:W0:Y:S01]  /*13e70*/  MUFU.TANH R86, R86 ;  /* 0x0000005600567308 */ /* 0x000e220000002400 */
[----:B------:R-:W-:Y:S02]  /*13e80*/  ISETP.GT.AND P1, PT, R66, 0xb8, PT ;  /* 0x000000b84200780c */ /* 0x000fe40003f24270 */
[----:B-1----:R-:W-:Y:S02]  /*13e90*/  FSEL R237, R136, -INF , P5 ;  /* 0xff80000088ed7808 */ /* 0x002fe40002800000 */
[----:B------:R-:W-:Y:S02]  /*13ea0*/  FMNMX.FTZ R108, R227, R108, !PT ;  /* 0x0000006ce36c7209 */ /* 0x000fe40007810000 */
[----:B------:R-:W-:Y:S01]  /*13eb0*/  FMNMX.FTZ R52, R93, R52, !PT ;  /* 0x000000345d347209 */ /* 0x000fe20007810000 */
[----:B------:R-:W1:Y:S01]  /*13ec0*/  MUFU.TANH R28, R28 ;  /* 0x0000001c001c7308 */ /* 0x000e620000002400 */
[----:B--2---:R-:W-:Y:S02]  /*13ed0*/  FSEL R32, R70, -INF , P1 ;  /* 0xff80000046207808 */ /* 0x004fe40000800000 */
[----:B------:R-:W-:-:S02]  /*13ee0*/  FMNMX.FTZ R33, R237, R108, !PT ;  /* 0x0000006ced217209 */ /* 0x000fc40007810000 */
[----:B------:R-:W-:Y:S02]  /*13ef0*/  FMNMX.FTZ R52, R99, R52, !PT ;  /* 0x0000003463347209 */ /* 0x000fe40007810000 */
[----:B------:R-:W-:Y:S01]  /*13f00*/  FMNMX.FTZ R89, R32, R33, !PT ;  /* 0x0000002120597209 */ /* 0x000fe20007810000 */
[----:B------:R-:W2:Y:S01]  /*13f10*/  MUFU.TANH R12, R12 ;  /* 0x0000000c000c7308 */ /* 0x000ea20000002400 */
[----:B------:R-:W-:Y:S01]  /*13f20*/  FMNMX.FTZ R52, R97, R52, !PT ;  /* 0x0000003461347209 */ /* 0x000fe20007810000 */
[----:B------:R-:W-:Y:S01]  /*13f30*/  FMUL.FTZ R30, R2, R30 ;  /* 0x0000001e021e7220 */ /* 0x000fe20000410000 */
[----:B------:R-:W-:Y:S02]  /*13f40*/  FMNMX.FTZ R89, R40, R89, !PT ;  /* 0x0000005928597209 */ /* 0x000fe40007810000 */
[----:B---3--:R-:W-:Y:S02]  /*13f50*/  FSEL R33, R54, -INF , P1 ;  /* 0xff80000036217808 */ /* 0x008fe40000800000 */
[----:B------:R-:W-:-:S02]  /*13f60*/  FMNMX.FTZ R54, R103, R52, !PT ;  /* 0x0000003467367209 */ /* 0x000fc40007810000 */
[----:B0-----:R-:W-:Y:S02]  /*13f70*/  FSEL R187, R86, -INF , P5 ;  /* 0xff80000056bb7808 */ /* 0x001fe40002800000 */
[----:B------:R-:W-:Y:S02]  /*13f80*/  ISETP.GT.AND P5, PT, R66, 0xc8, PT ;  /* 0x000000c84200780c */ /* 0x000fe40003fa4270 */
[----:B------:R-:W-:Y:S01]  /*13f90*/  FMNMX.FTZ R24, R36, R89, !PT ;  /* 0x0000005924187209 */ /* 0x000fe20007810000 */
[----:B------:R-:W0:Y:S01]  /*13fa0*/  MUFU.TANH R30, R30 ;  /* 0x0000001e001e7308 */ /* 0x000e220000002400 */
[----:B------:R-:W-:Y:S02]  /*13fb0*/  FMNMX.FTZ R54, R101, R54, !PT ;  /* 0x0000003665367209 */ /* 0x000fe40007810000 */
[----:B------:R-:W-:Y:S02]  /*13fc0*/  ISETP.GT.AND P1, PT, R66, 0xc9, PT ;  /* 0x000000c94200780c */ /* 0x000fe40003f24270 */
[----:B-1----:R-:W-:-:S02]  /*13fd0*/  FSEL R219, R28, -INF , P5 ;  /* 0xff8000001cdb7808 */ /* 0x002fc40002800000 */
[----:B------:R-:W-:Y:S01]  /*13fe0*/  FMNMX.FTZ R24, R215, R24, !PT ;  /* 0x00000018d7187209 */ /* 0x000fe20007810000 */
[----:B------:R-:W1:Y:S01]  /*13ff0*/  MUFU.TANH R14, R14 ;  /* 0x0000000e000e7308 */ /* 0x000e620000002400 */
[----:B------:R-:W-:Y:S02]  /*14000*/  FMNMX.FTZ R54, R75, R54, !PT ;  /* 0x000000364b367209 */ /* 0x000fe40007810000 */
[----:B--2---:R-:W-:Y:S02]  /*14010*/  FSEL R213, R12, -INF , P1 ;  /* 0xff8000000cd57808 */ /* 0x004fe40000800000 */
        /* <DEDUP_REMOVED lines=10> */
[----:B-1----:R-:W-:Y:S02]  /*140c0*/  FSEL R195, R14, -INF , P5 ;  /* 0xff8000000ec37808 */ /* 0x002fe40002800000 */
[----:B------:R-:W-:Y:S02]  /*140d0*/  FMNMX.FTZ R24, R201, R24, !PT ;  /* 0x00000018c9187209 */ /* 0x000fe40007810000 */
[----:B------:R-:W-:Y:S02]  /*140e0*/  FMNMX.FTZ R56, R15, R56, !PT ;  /* 0x000000380f387209 */ /* 0x000fe40007810000 */
[----:B------:R-:W-:Y:S02]  /*140f0*/  FMNMX.FTZ R24, R195, R24, !PT ;  /* 0x00000018c3187209 */ /* 0x000fe40007810000 */
[----:B------:R-:W-:-:S03]  /*14100*/  FMNMX.FTZ R58, R85, R56, !PT ;  /* 0x00000038553a7209 */ /* 0x000fc60007810000 */
[----:B------:R-:W0:Y:S01]  /*14110*/  SHFL.BFLY PT, R89, R24, 0x2, 0x1f ;  /* 0x0c401f0018597f89 */ /* 0x000e2200000e0000 */
[----:B------:R-:W-:-:S04]  /*14120*/  FMNMX.FTZ R58, R171, R58, !PT ;  /* 0x0000003aab3a7209 */ /* 0x000fc80007810000 */
[----:B------:R-:W-:-:S04]  /*14130*/  FMNMX.FTZ R58, R59, R58, !PT ;  /* 0x0000003a3b3a7209 */ /* 0x000fc80007810000 */
[----:B------:R-:W-:-:S04]  /*14140*/  FMNMX.FTZ R58, R57, R58, !PT ;  /* 0x0000003a393a7209 */ /* 0x000fc80007810000 */
[----:B------:R-:W-:-:S04]  /*14150*/  FMNMX.FTZ R60, R63, R58, !PT ;  /* 0x0000003a3f3c7209 */ /* 0x000fc80007810000 */
[----:B------:R-:W-:-:S04]  /*14160*/  FMNMX.FTZ R60, R25, R60, !PT ;  /* 0x0000003c193c7209 */ /* 0x000fc80007810000 */
[----:B------:R-:W-:Y:S02]  /*14170*/  FMNMX.FTZ R60, R41, R60, !PT ;  /* 0x0000003c293c7209 */ /* 0x000fe40007810000 */
[----:B0-----:R-:W-:Y:S02]  /*14180*/  FMNMX.FTZ R14, R24, R89, !PT ;  /* 0x00000059180e7209 */ /* 0x001fe40007810000 */
[----:B------:R-:W-:-:S03]  /*14190*/  FMNMX.FTZ R60, R27, R60, !PT ;  /* 0x0000003c1b3c7209 */ /* 0x000fc60007810000 */
[----:B------:R-:W0:Y:S01]  /*141a0*/  SHFL.BFLY PT, R89, R14, 0x1, 0x1f ;  /* 0x0c201f000e597f89 */ /* 0x000e2200000e0000 */
[----:B------:R-:W-:-:S04]  /*141b0*/  FMNMX.FTZ R62, R61, R60, !PT ;  /* 0x0000003c3d3e7209 */ /* 0x000fc80007810000 */
[----:B------:R-:W-:-:S04]  /*141c0*/  FMNMX.FTZ R62, R29, R62, !PT ;  /* 0x0000003e1d3e7209 */ /* 0x000fc80007810000 */
[----:B------:R-:W-:-:S04]  /*141d0*/  FMNMX.FTZ R62, R65, R62, !PT ;  /* 0x0000003e413e7209 */ /* 0x000fc80007810000 */
[----:B------:R-:W-:-:S04]  /*141e0*/  FMNMX.FTZ R62, R181, R62, !PT ;  /* 0x0000003eb53e7209 */ /* 0x000fc80007810000 */
[----:B------:R-:W-:Y:S01]  /*141f0*/  FMNMX.FTZ R64, R183, R62, !PT ;  /* 0x0000003eb7407209 */ /* 0x000fe20007810000 */
[----:B------:R-:W-:-:S03]  /*14200*/  FMUL.FTZ R68, R2, R31 ;  /* 0x0000001f02447220 */ /* 0x000fc60000410000 */
[----:B------:R-:W-:Y:S01]  /*14210*/  FMNMX.FTZ R64, R185, R64, !PT ;  /* 0x00000040b9407209 */ /* 0x000fe20007810000 */
[----:B------:R-:W-:Y:S02]  /*14220*/  IMAD.U32 R88, RZ, RZ, UR4 ;  /* 0x00000004ff587e24 */ /* 0x000fe4000f8e00ff */
[----:B------:R-:W-:Y:S01]  /*14230*/  FMUL.FTZ R66, R2, R34 ;  /* 0x0000002202427220 */ /* 0x000fe20000410000 */
[----:B0-----:R-:W-:Y:S02]  /*14240*/  FMNMX.FTZ R89, R14, R89, !PT ;  /* 0x000000590e597209 */ /* 0x001fe40007810000 */
[----:B------:R-:W-:Y:S01]  /*14250*/  FMNMX.FTZ R64, R187, R64, !PT ;  /* 0x00000040bb407209 */ /* 0x000fe20007810000 */
[----:B------:R-:W-:Y:S01]  /*14260*/  MUFU.TANH R68, R68 ;  /* 0x0000004400447308 */ /* 0x000fe20000002400 */
[----:B------:R-:W-:Y:S01]  /*14270*/  FMUL.FTZ R70, R2, R35 ;  /* 0x0000002302467220 */ /* 0x000fe20000410000 */
[----:B------:R-:W-:-:S01]  /*14280*/  FFMA.FTZ R12, R89, R88, -8 ;  /* 0xc1000000590c7423 */ /* 0x000fc20000010058 */
[----:B------:R-:W-:-:S02]  /*14290*/  FMNMX.FTZ R64, R33, R64, !PT ;  /* 0x0000004021407209 */ /* 0x000fc40007810000 */
[----:B------:R-:W-:Y:S01]  /*142a0*/  FSETP.NEU.FTZ.AND P6, PT, R89, -INF , PT ;  /* 0xff8000005900780b */ /* 0x000fe20003fdd000 */
[----:B------:R-:W-:Y:S01]  /*142b0*/  FMUL.FTZ R72, R2, R38 ;  /* 0x0000002602487220 */ /* 0x000fe20000410000 */
[----:B------:R-:W-:Y:S01]  /*142c0*/  FMNMX.FTZ R76, R189, R64, !PT ;  /* 0x00000040bd4c7209 */ /* 0x000fe20007810000 */
[----:B------:R-:W0:Y:S01]  /*142d0*/  MUFU.TANH R66, R66 ;  /* 0x0000004200427308 */ /* 0x000e220000002400 */
[----:B------:R-:W-:Y:S01]  /*142e0*/  FSEL R12, R12, RZ, P6 ;  /* 0x000000ff0c0c7208 */ /* 0x000fe20003000000 */
[----:B------:R-:W-:Y:S01]  /*142f0*/  FMUL.FTZ R74, R2, R39 ;  /* 0x00000027024a7220 */ /* 0x000fe20000410000 */
[----:B------:R-:W-:-:S05]  /*14300*/  FMNMX.FTZ R76, R37, R76, !PT ;  /* 0x0000004c254c7209 */ /* 0x000fca0007810000 */
[----:B------:R-:W1:Y:S01]  /*14310*/  MUFU.TANH R70, R70 ;  /* 0x0000004600467308 */ /* 0x000e620000002400 */
[----:B------:R-:W-:-:S01]  /*14320*/  FFMA.FTZ R141, R141, R88, -R12 ;  /* 0x000000588d8d7223 */ /* 0x000fc2000001080c */
[----:B------:R-:W-:-:S06]  /*14330*/  FMNMX.FTZ R76, R193, R76, !PT ;  /* 0x0000004cc14c7209 */ /* 0x000fcc0007810000 */
[----:B------:R-:W2:Y:S01]  /*14340*/  MUFU.TANH R72, R72 ;  /* 0x0000004800487308 */ /* 0x000ea20000002400 */
[----:B------:R-:W-:Y:S01]  /*14350*/  FMNMX.FTZ R76, R191, R76, !PT ;  /* 0x0000004cbf4c7209 */ /* 0x000fe20007810000 */
[-CC-:B------:R-:W-:Y:S01]  /*14360*/  FFMA.FTZ R30, R69, R88.reuse, -R12.reuse ;  /* 0x00000058451e7223 */ /* 0x180fe2000001080c */
[----:B------:R-:W-:-:S05]  /*14370*/  FFMA.FTZ R69, R145, R88, -R12 ;  /* 0x0000005891457223 */ /* 0x000fca000001080c */
[----:B------:R-:W3:Y:S01]  /*14380*/  MUFU.TANH R74, R74 ;  /* 0x0000004a004a7308 */ /* 0x000ee20000002400 */
[----:B0-----:R-:W-:-:S07]  /*14390*/  FSEL R145, R66, -INF , P2 ;  /* 0xff80000042917808 */ /* 0x001fce0001000000 */
[----:B------:R0:W-:Y:S01]  /*143a0*/  MUFU.EX2 R42, R141 ;  /* 0x0000008d002a7308 */ /* 0x0001e20000000800 */
[----:B------:R-:W-:-:S01]  /*143b0*/  FFMA.FTZ R34, R87, R88, -R12 ;  /* 0x0000005857227223 */ /* 0x000fc2000001080c */
[-CC-:B------:R-:W-:Y:S01]  /*143c0*/  FFMA.FTZ R87, R149, R88.reuse, -R12.reuse ;  /* 0x0000005895577223 */ /* 0x180fe2000001080c */
[----:B0-----:R-:W-:Y:S01]  /*143d0*/  FSEL R141, R68, -INF , P1 ;  /* 0xff800000448d7808 */ /* 0x001fe20000800000 */
[----:B------:R-:W-:-:S03]  /*143e0*/  FFMA.FTZ R151, R151, R88, -R12 ;  /* 0x0000005897977223 */ /* 0x000fc6000001080c */
[----:B------:R-:W-:Y:S02]  /*143f0*/  FMNMX.FTZ R76, R141, R76, !PT ;  /* 0x0000004c8d4c7209 */ /* 0x000fe40007810000 */
[----:B-1----:R-:W-:Y:S02]  /*14400*/  FSEL R149, R70, -INF , P3 ;  /* 0xff80000046957808 */ /* 0x002fe40001800000 */
[----:B------:R-:W-:Y:S01]  /*14410*/  FMNMX.FTZ R76, R145, R76, !PT ;  /* 0x0000004c914c7209 */ /* 0x000fe20007810000 */
[----:B------:R2:W-:Y:S01]  /*14420*/  MUFU.EX2 R46, R151 ;  /* 0x00000097002e7308 */ /* 0x0005e20000000800 */
[----:B------:R-:W-:-:S02]  /*14430*/  FFMA.FTZ R31, R43, R88, -R12 ;  /* 0x000000582b1f7223 */ /* 0x000fc4000001080c */
[----:B------:R-:W-:Y:S01]  /*14440*/  FMNMX.FTZ R76, R149, R76, !PT ;  /* 0x0000004c954c7209 */ /* 0x000fe20007810000 */
[----:B------:R-:W-:-:S01]  /*14450*/  FFMA.FTZ R43, R105, R88, -R12 ;  /* 0x00000058692b7223 */ /* 0x000fc2000001080c */
[----:B------:R-:W-:Y:S01]  /*14460*/  FFMA.FTZ R105, R153, R88, -R12 ;  /* 0x0000005899697223 */ /* 0x000fe2000001080c */
[----:B--2---:R-:W-:-:S02]  /*14470*/  FSEL R151, R72, -INF , P4 ;  /* 0xff80000048977808 */ /* 0x004fc40002000000 */
[----:B---3--:R-:W-:Y:S02]  /*14480*/  FSEL R153, R74, -INF , P5 ;  /* 0xff8000004a997808 */ /* 0x008fe40002800000 */
[----:B------:R-:W-:Y:S01]  /*14490*/  FMNMX.FTZ R76, R151, R76, !PT ;  /* 0x0000004c974c7209 */ /* 0x000fe20007810000 */
[----:B------:R-:W-:-:S03]  /*144a0*/  FFMA.FTZ R28, R55, R88, -R12 ;  /* 0x00000058371c7223 */ /* 0x000fc6000001080c */
[----:B------:R-:W-:Y:S01]  /*144b0*/  FMNMX.FTZ R76, R153, R76, !PT ;  /* 0x0000004c994c7209 */ /* 0x000fe20007810000 */
[----:B------:R-:W-:-:S01]  /*144c0*/  FFMA.FTZ R55, R117, R88, -R12 ;  /* 0x0000005875377223 */ /* 0x000fc2000001080c */
[----:B------:R-:W-:-:S03]  /*144d0*/  FFMA.FTZ R117, R161, R88, -R12 ;  /* 0x00000058a1757223 */ /* 0x000fc6000001080c */
[----:B------:R-:W0:Y:S01]  /*144e0*/  SHFL.BFLY PT, R161, R76, 0x2, 0x1f ;  /* 0x0c401f004ca17f89 */ /* 0x000e2200000e0000 */
[----:B------:R-:W-:-:S04]  /*144f0*/  FFMA.FTZ R167, R167, R88, -R12 ;  /* 0x00000058a7a77223 */ /* 0x000fc8000001080c */
[----:B------:R1:W-:Y:S01]  /*14500*/  MUFU.EX2 R54, R167 ;  /* 0x000000a700367308 */ /* 0x0003e20000000800 */
[----:B0-----:R-:W-:-:S05]  /*14510*/  FMNMX.FTZ R74, R76, R161, !PT ;  /* 0x000000a14c4a7209 */ /* 0x001fca0007810000 */
[----:B-1----:R-:W0:Y:S01]  /*14520*/  SHFL.BFLY PT, R167, R74, 0x1, 0x1f ;  /* 0x0c201f004aa77f89 */ /* 0x002e2200000e0000 */
[----:B------:R-:W-:-:S01]  /*14530*/  FFMA.FTZ R159, R159, R88, -R12 ;  /* 0x000000589f9f7223 */ /* 0x000fc2000001080c */
[-CC-:B------:R-:W-:Y:S01]  /*14540*/  FFMA.FTZ R147, R147, R88.reuse, -R12.reuse ;  /* 0x0000005893937223 */ /* 0x180fe2000001080c */
[----:B------:R-:W-:-:S01]  /*14550*/  FFMA.FTZ R155, R155, R88, -R12 ;  /* 0x000000589b9b7223 */ /* 0x000fc2000001080c */
[-CC-:B------:R-:W-:Y:S01]  /*14560*/  FFMA.FTZ R163, R163, R88.reuse, -R12.reuse ;  /* 0x00000058a3a37223 */ /* 0x180fe2000001080c */
[----:B------:R-:W-:-:S01]  /*14570*/  FFMA.FTZ R169, R169, R88, -R12 ;  /* 0x00000058a9a97223 */ /* 0x000fc2000001080c */
[----:B------:R-:W1:Y:S01]  /*14580*/  S2R R142, SR_TID.X ;  /* 0x00000000008e7919 */ /* 0x000e620000002100 */
[----:B------:R-:W-:-:S01]  /*14590*/  FFMA.FTZ R35, R47, R88, -R12 ;  /* 0x000000582f237223 */ /* 0x000fc2000001080c */
[-CC-:B------:R-:W-:Y:S01]  /*145a0*/  FFMA.FTZ R14, R20, R88.reuse, -R12.reuse ;  /* 0x00000058140e7223 */ /* 0x180fe2000001080c */
[----:B------:R-:W-:-:S01]  /*145b0*/  FFMA.FTZ R39, R51, R88, -R12 ;  /* 0x0000005833277223 */ /* 0x000fc2000001080c */
[----:B------:R-:W-:Y:S01]  /*145c0*/  FFMA.FTZ R47, R109, R88, -R12 ;  /* 0x000000586d2f7223 */ /* 0x000fe2000001080c */
[----:B------:R2:W-:Y:S01]  /*145d0*/  MUFU.EX2 R50, R159 ;  /* 0x0000009f00327308 */ /* 0x0005e20000000800 */
[----:B0-----:R-:W-:-:S04]  /*145e0*/  FMNMX.FTZ R90, R74, R167, !PT ;  /* 0x000000a74a5a7209 */ /* 0x001fc80007810000 */
[C---:B------:R-:W-:Y:S01]  /*145f0*/  FSETP.NEU.FTZ.AND P1, PT, R90.reuse, -INF , PT ;  /* 0xff8000005a00780b */ /* 0x040fe20003f3d000 */
[----:B------:R-:W-:-:S01]  /*14600*/  FFMA.FTZ R84, R90, R88, -8 ;  /* 0xc10000005a547423 */ /* 0x000fc20000010058 */
[-CC-:B------:R-:W-:Y:S01]  /*14610*/  FFMA.FTZ R20, R121, R88.reuse, -R12.reuse ;  /* 0x0000005879147223 */ /* 0x180fe2000001080c */
[----:B------:R-:W-:-:S03]  /*14620*/  FFMA.FTZ R24, R125, R88, -R12 ;  /* 0x000000587d187223 */ /* 0x000fc6000001080c */
[----:B------:R-:W-:Y:S01]  /*14630*/  FSEL R84, R84, RZ, P1 ;  /* 0x000000ff54547208 */ /* 0x000fe20000800000 */
[----:B------:R-:W-:-:S01]  /*14640*/  FFMA.FTZ R26, R129, R88, -R12 ;  /* 0x00000058811a7223 */ /* 0x000fc2000001080c */
[-CC-:B------:R-:W-:Y:S01]  /*14650*/  FFMA.FTZ R51, R133, R88.reuse, -R12.reuse ;  /* 0x0000005885337223 */ /* 0x180fe2000001080c */
[----:B------:R-:W-:-:S01]  /*14660*/  FFMA.FTZ R38, R135, R88, -R12 ;  /* 0x0000005887267223 */ /* 0x000fc2000001080c */
[----:B------:R0:W-:Y:S01]  /*14670*/  MUFU.EX2 R44, R147 ;  /* 0x00000093002c7308 */ /* 0x0001e20000000800 */
[----:B------:R-:W-:-:S01]  /*14680*/  FFMA.FTZ R109, R157, R88, -R12 ;  /* 0x000000589d6d7223 */ /* 0x000fc2000001080c */
[-CC-:B--2---:R-:W-:Y:S01]  /*14690*/  FFMA.FTZ R159, R40, R88.reuse, -R12.reuse ;  /* 0x00000058289f7223 */ /* 0x184fe2000001080c */
[----:B------:R-:W-:-:S01]  /*146a0*/  FFMA.FTZ R3, R3, R88, -R12 ;  /* 0x0000005803037223 */ /* 0x000fc2000001080c */
[-CC-:B------:R-:W-:Y:S01]  /*146b0*/  FFMA.FTZ R77, R77, R88.reuse, -R12.reuse ;  /* 0x000000584d4d7223 */ /* 0x180fe2000001080c */
[----:B------:R-:W-:-:S01]  /*146c0*/  FFMA.FTZ R81, R81, R88, -R12 ;  /* 0x0000005851517223 */ /* 0x000fc2000001080c */
[-CC-:B------:R-:W-:Y:S01]  /*146d0*/  FFMA.FTZ R121, R173, R88.reuse, -R12.reuse ;  /* 0x00000058ad797223 */ /* 0x180fe2000001080c */
[----:B------:R-:W-:-:S01]  /*146e0*/  FFMA.FTZ R175, R175, R88, -R12 ;  /* 0x00000058afaf7223 */ /* 0x000fc2000001080c */
[----:B------:R2:W-:Y:S01]  /*146f0*/  MUFU.EX2 R48, R155 ;  /* 0x0000009b00307308 */ /* 0x0005e20000000800 */
[----:B------:R-:W-:-:S01]  /*14700*/  FFMA.FTZ R125, R177, R88, -R12 ;  /* 0x00000058b17d7223 */ /* 0x000fc2000001080c */
[-CC-:B------:R-:W-:Y:S01]  /*14710*/  FFMA.FTZ R179, R179, R88.reuse, -R12.reuse ;  /* 0x00000058b3b37223 */ /* 0x180fe2000001080c */
[----:B------:R-:W-:-:S01]  /*14720*/  FFMA.FTZ R129, R197, R88, -R12 ;  /* 0x00000058c5817223 */ /* 0x000fc2000001080c */
[-CC-:B------:R-:W-:Y:S01]  /*14730*/  FFMA.FTZ R199, R199, R88.reuse, -R12.reuse ;  /* 0x00000058c7c77223 */ /* 0x180fe2000001080c */
[----:B------:R-:W-:-:S01]  /*14740*/  FFMA.FTZ R133, R205, R88, -R12 ;  /* 0x00000058cd857223 */ /* 0x000fc2000001080c */
[-CC-:B------:R-:W-:Y:S01]  /*14750*/  FFMA.FTZ R207, R207, R88.reuse, -R12.reuse ;  /* 0x00000058cfcf7223 */ /* 0x180fe2000001080c */
[----:B------:R-:W-:-:S01]  /*14760*/  FFMA.FTZ R135, R223, R88, -R12 ;  /* 0x00000058df877223 */ /* 0x000fc2000001080c */
[----:B------:R3:W-:Y:S01]  /*14770*/  MUFU.EX2 R52, R163 ;  /* 0x000000a300347308 */ /* 0x0007e20000000800 */
[----:B------:R-:W-:-:S01]  /*14780*/  FFMA.FTZ R66, R217, R88, -R12 ;  /* 0x00000058d9427223 */ /* 0x000fc2000001080c */
[-CC-:B0-----:R-:W-:Y:S01]  /*14790*/  FFMA.FTZ R147, R211, R88.reuse, -R12.reuse ;  /* 0x00000058d3937223 */ /* 0x181fe2000001080c */
[----:B------:R-:W-:-:S01]  /*147a0*/  FFMA.FTZ R68, R221, R88, -R12 ;  /* 0x00000058dd447223 */ /* 0x000fc2000001080c */
[-CC-:B--2---:R-:W-:Y:S01]  /*147b0*/  FFMA.FTZ R155, R225, R88.reuse, -R12.reuse ;  /* 0x00000058e19b7223 */ /* 0x184fe2000001080c */
[----:B------:R-:W-:-:S01]  /*147c0*/  FFMA.FTZ R70, R227, R88, -R12 ;  /* 0x00000058e3467223 */ /* 0x000fc2000001080c */
[-CC-:B------:R-:W-:Y:S01]  /*147d0*/  FFMA.FTZ R157, R237, R88.reuse, -R12.reuse ;  /* 0x00000058ed9d7223 */ /* 0x180fe2000001080c */
[----:B------:R-:W-:-:S01]  /*147e0*/  FFMA.FTZ R32, R32, R88, -R12 ;  /* 0x0000005820207223 */ /* 0x000fc2000001080c */
[----:B------:R0:W-:Y:S01]  /*147f0*/  MUFU.EX2 R56, R169 ;  /* 0x000000a900387308 */ /* 0x0001e20000000800 */
[----:B------:R-:W-:-:S01]  /*14800*/  FFMA.FTZ R36, R36, R88, -R12 ;  /* 0x0000005824247223 */ /* 0x000fc2000001080c */
[-CC-:B------:R-:W-:Y:S01]  /*14810*/  FFMA.FTZ R161, R215, R88.reuse, -R12.reuse ;  /* 0x00000058d7a17223 */ /* 0x180fe2000001080c */
[----:B------:R-:W-:-:S01]  /*14820*/  FFMA.FTZ R40, R219, R88, -R12 ;  /* 0x00000058db287223 */ /* 0x000fc2000001080c */
[-CC-:B---3--:R-:W-:Y:S01]  /*14830*/  FFMA.FTZ R163, R213, R88.reuse, -R12.reuse ;  /* 0x00000058d5a37223 */ /* 0x188fe2000001080c */
[----:B------:R-:W-:-:S01]  /*14840*/  FFMA.FTZ R72, R209, R88, -R12 ;  /* 0x00000058d1487223 */ /* 0x000fc2000001080c */
[-CC-:B------:R-:W-:Y:S01]  /*14850*/  FFMA.FTZ R203, R203, R88.reuse, -R12.reuse ;  /* 0x00000058cbcb7223 */ /* 0x180fe2000001080c */
[----:B------:R-:W-:-:S01]  /*14860*/  FFMA.FTZ R74, R201, R88, -R12 ;  /* 0x00000058c94a7223 */ /* 0x000fc2000001080c */
[-C--:B0-----:R-:W-:Y:S01]  /*14870*/  FFMA.FTZ R169, R195, R88.reuse, -R12 ;  /* 0x00000058c3a97223 */ /* 0x081fe2000001080c */
[----:B------:R-:W-:-:S01]  /*14880*/  FFMA.FTZ R12, R21, R88, -R84 ;  /* 0x00000058150c7223 */ /* 0x000fc20000010854 */
[-CC-:B------:R-:W-:Y:S01]  /*14890*/  FFMA.FTZ R21, R120, R88.reuse, -R84.reuse ;  /* 0x0000005878157223 */ /* 0x180fe20000010854 */
[----:B------:R-:W-:Y:S01]  /*148a0*/  MUFU.EX2 R3, R3 ;  /* 0x0000000300037308 */ /* 0x000fe20000000800 */
[----:B------:R-:W-:-:S01]  /*148b0*/  FFMA.FTZ R86, R123, R88, -R84 ;  /* 0x000000587b567223 */ /* 0x000fc20000010854 */
[----:B------:R-:W-:-:S06]  /*148c0*/  FFMA.FTZ R123, R13, R88, -R84 ;  /* 0x000000580d7b7223 */ /* 0x000fcc0000010854 */
[----:B------:R-:W0:Y:S01]  /*148d0*/  MUFU.EX2 R14, R14 ;  /* 0x0000000e000e7308 */ /* 0x000e220000000800 */
[----:B------:R-:W-:-:S07]  /*148e0*/  FFMA.FTZ R13, R127, R88, -R84 ;  /* 0x000000587f0d7223 */ /* 0x000fce0000010854 */
[----:B------:R-:W-:Y:S08]  /*148f0*/  MUFU.EX2 R12, R12 ;  /* 0x0000000c000c7308 */ /* 0x000ff00000000800 */
[----:B------:R-:W2:Y:S08]  /*14900*/  MUFU.EX2 R21, R21 ;  /* 0x0000001500157308 */ /* 0x000eb00000000800 */
[----:B------:R-:W3:Y:S01]  /*14910*/  MUFU.EX2 R20, R20 ;  /* 0x0000001400147308 */ /* 0x000ee20000000800 */
[----:B------:R-:W-:-:S07]  /*14920*/  FFMA.FTZ R76, R45, R88, -R84 ;  /* 0x000000582d4c7223 */ /* 0x000fce0000010854 */
[----:B------:R-:W4:Y:S01]  /*14930*/  MUFU.EX2 R86, R86 ;  /* 0x0000005600567308 */ /* 0x000f220000000800 */
[----:B------:R-:W-:-:S07]  /*14940*/  FFMA.FTZ R108, R79, R88, -R84 ;  /* 0x000000584f6c7223 */ /* 0x000fce0000010854 */
[----:B------:R-:W4:Y:S01]  /*14950*/  MUFU.EX2 R31, R31 ;  /* 0x0000001f001f7308 */ /* 0x000f220000000800 */
[----:B------:R-:W-:-:S01]  /*14960*/  FFMA.FTZ R92, R131, R88, -R84 ;  /* 0x00000058835c7223 */ /* 0x000fc20000010854 */
[----:B------:R-:W-:-:S06]  /*14970*/  FFMA.FTZ R79, R15, R88, -R84 ;  /* 0x000000580f4f7223 */ /* 0x000fcc0000010854 */
[----:B------:R-:W4:Y:S01]  /*14980*/  MUFU.EX2 R123, R123 ;  /* 0x0000007b007b7308 */ /* 0x000f220000000800 */
[----:B0-----:R-:W-:-:S01]  /*14990*/  FADD.FTZ R15, R3, R14 ;  /* 0x0000000e030f7221 */ /* 0x001fc20000010000 */
[----:B------:R-:W-:-:S06]  /*149a0*/  FFMA.FTZ R104, R83, R88, -R84 ;  /* 0x0000005853687223 */ /* 0x000fcc0000010854 */
[----:B------:R-:W0:Y:S01]  /*149b0*/  MUFU.EX2 R24, R24 ;  /* 0x0000001800187308 */ /* 0x000e220000000800 */
[----:B--2---:R-:W-:-:S01]  /*149c0*/  FADD.FTZ R83, R12, R21 ;  /* 0x000000150c537221 */ /* 0x004fc20000010000 */
[----:B------:R-:W-:-:S06]  /*149d0*/  FFMA.FTZ R127, R49, R88, -R84 ;  /* 0x00000058317f7223 */ /* 0x000fcc0000010854 */
[----:B------:R-:W2:Y:S01]  /*149e0*/  MUFU.EX2 R13, R13 ;  /* 0x0000000d000d7308 */ /* 0x000ea20000000800 */
[----:B-1----:R-:W-:Y:S01]  /*149f0*/  LOP3.LUT R142, R142, 0x7f, RZ, 0xc0, !PT ;  /* 0x0000007f8e8e7812 */ /* 0x002fe200078ec0ff */
[----:B---3--:R-:W-:-:S06]  /*14a00*/  FADD.FTZ R112, R20, R15 ;  /* 0x0000000f14707221 */ /* 0x008fcc0000010000 */
[----:B------:R-:W1:Y:S01]  /*14a10*/  MUFU.EX2 R35, R35 ;  /* 0x0000002300237308 */ /* 0x000e620000000800 */
[----:B----4-:R-:W-:-:S01]  /*14a20*/  FADD.FTZ R114, R86, R83 ;  /* 0x0000005356727221 */ /* 0x010fc20000010000 */
[----:B------:R-:W-:-:S06]  /*14a30*/  FFMA.FTZ R45, R53, R88, -R84 ;  /* 0x00000058352d7223 */ /* 0x000fcc0000010854 */
[----:B------:R-:W3:Y:S01]  /*14a40*/  MUFU.EX2 R76, R76 ;  /* 0x0000004c004c7308 */ /* 0x000ee20000000800 */
[----:B------:R-:W-:Y:S01]  /*14a50*/  ISETP.NE.AND P2, PT, R142, RZ, PT ;  /* 0x000000ff8e00720c */ /* 0x000fe20003f45270 */
[----:B------:R-:W-:-:S06]  /*14a60*/  FADD.FTZ R83, R31, R112 ;  /* 0x000000701f537221 */ /* 0x000fcc0000010000 */
[----:B------:R-:W4:Y:S01]  /*14a70*/  MUFU.EX2 R26, R26 ;  /* 0x0000001a001a7308 */ /* 0x000f220000000800 */
[----:B------:R-:W-:-:S01]  /*14a80*/  FADD.FTZ R114, R123, R114 ;  /* 0x000000727b727221 */ /* 0x000fc20000010000 */
[----:B------:R-:W-:-:S06]  /*14a90*/  FFMA.FTZ R78, R107, R88, -R84 ;  /* 0x000000586b4e7223 */ /* 0x000fcc0000010854 */
[----:B------:R-:W4:Y:S01]  /*14aa0*/  MUFU.EX2 R92, R92 ;  /* 0x0000005c005c7308 */ /* 0x000f220000000800 */
[----:B0-----:R-:W-:-:S07]  /*14ab0*/  FADD.FTZ R112, R24, R83 ;  /* 0x0000005318707221 */ /* 0x001fce0000010000 */
[----:B------:R-:W0:Y:S01]  /*14ac0*/  MUFU.EX2 R39, R39 ;  /* 0x0000002700277308 */ /* 0x000e220000000800 */
[----:B--2---:R-:W-:-:S01]  /*14ad0*/  FADD.FTZ R83, R13, R114 ;  /* 0x000000720d537221 */ /* 0x004fc20000010000 */
[----:B------:R-:W-:-:S06]  /*14ae0*/  FFMA.FTZ R94, R67, R88, -R84 ;  /* 0x00000058435e7223 */ /* 0x000fcc0000010854 */
[----:B------:R-:W2:Y:S01]  /*14af0*/  MUFU.EX2 R127, R127 ;  /* 0x0000007f007f7308 */ /* 0x000ea20000000800 */
[----:B------:R-:W-:-:S01]  /*14b00*/  FFMA.FTZ R110, R85, R88, -R84 ;  /* 0x00000058556e7223 */ /* 0x000fc20000010854 */
[----:B-1----:R-:W-:-:S06]  /*14b10*/  FADD.FTZ R85, R35, R112 ;  /* 0x0000007023557221 */ /* 0x002fcc0000010000 */
[----:B------:R-:W1:Y:S01]  /*14b20*/  MUFU.EX2 R28, R28 ;  /* 0x0000001c001c7308 */ /* 0x000e620000000800 */
[----:B---3--:R-:W-:-:S01]  /*14b30*/  FADD.FTZ R83, R76, R83 ;  /* 0x000000534c537221 */ /* 0x008fc20000010000 */
[----:B------:R-:W-:-:S06]  /*14b40*/  FFMA.FTZ R107, R111, R88, -R84 ;  /* 0x000000586f6b7223 */ /* 0x000fcc0000010854 */
[----:B------:R-:W3:Y:S01]  /*14b50*/  MUFU.EX2 R45, R45 ;  /* 0x0000002d002d7308 */ /* 0x000ee20000000800 */
[----:B----4-:R-:W-:-:S01]  /*14b60*/  FADD.FTZ R112, R26, R85 ;  /* 0x000000551a707221 */ /* 0x010fc20000010000 */
[----:B------:R-:W-:-:S06]  /*14b70*/  @!P2 IADD3 R15, R0, 0x2e840, RZ ;  /* 0x0002e840000fa810 */ /* 0x000fcc0007ffe0ff */
[----:B------:R-:W-:Y:S01]  /*14b80*/  MUFU.EX2 R43, R43 ;  /* 0x0000002b002b7308 */ /* 0x000fe20000000800 */
[----:B------:R-:W-:-:S01]  /*14b90*/  FADD.FTZ R116, R92, R83 ;  /* 0x000000535c747221 */ /* 0x000fc20000010000 */
[----:B------:R-:W-:-:S06]  /*14ba0*/  FFMA.FTZ R49, R71, R88, -R84 ;  /* 0x0000005847317223 */ /* 0x000fcc0000010854 */
[----:B------:R-:W4:Y:S01]  /*14bb0*/  MUFU.EX2 R78, R78 ;  /* 0x0000004e004e7308 */ /* 0x000f220000000800 */
[----:B------:R-:W-:-:S01]  /*14bc0*/  FFMA.FTZ R114, R63, R88, -R84 ;  /* 0x000000583f727223 */ /* 0x000fc20000010854 */
[----:B0-----:R-:W-:-:S06]  /*14bd0*/  FADD.FTZ R63, R39, R112 ;  /* 0x00000070273f7221 */ /* 0x001fcc0000010000 */
[----:B------:R-:W-:Y:S01]  /*14be0*/  MUFU.EX2 R30, R30 ;  /* 0x0000001e001e7308 */ /* 0x000fe20000000800 */
[----:B------:R-:W-:Y:S01]  /*14bf0*/  @!P2 PRMT R15, RZ, 0x654, R15 ;  /* 0x00000654ff0fa816 */ /* 0x000fe2000000000f */
[----:B--2---:R-:W-:-:S06]  /*14c00*/  FADD.FTZ R116, R127, R116 ;  /* 0x000000747f747221 */ /* 0x004fcc0000010000 */
[----:B------:R-:W0:Y:S01]  /*14c10*/  MUFU.EX2 R94, R94 ;  /* 0x0000005e005e7308 */ /* 0x000e220000000800 */
[----:B------:R-:W-:-:S01]  /*14c20*/  FFMA.FTZ R80, R115, R88, -R84 ;  /* 0x0000005873507223 */ /* 0x000fc20000010854 */
[----:B------:R-:W-:Y:S01]  /*14c30*/  FFMA.FTZ R59, R59, R88, -R84 ;  /* 0x000000583b3b7223 */ /* 0x000fe20000010854 */
[----:B-1----:R-:W-:-:S05]  /*14c40*/  FADD.FTZ R118, R28, R63 ;  /* 0x0000003f1c767221 */ /* 0x002fca0000010000 */
[----:B------:R-:W1:Y:S01]  /*14c50*/  MUFU.EX2 R47, R47 ;  /* 0x0000002f002f7308 */ /* 0x000e620000000800 */
[----:B------:R-:W-:-:S01]  /*14c60*/  FFMA.FTZ R112, R41, R88, -R84 ;  /* 0x0000005829707223 */ /* 0x000fc20000010854 */
[----:B------:R2:W-:Y:S01]  /*14c70*/  @!P2 SYNCS.ARRIVE.TRANS64.RED.A1T0 RZ, [R15+URZ], RZ ;  /* 0x000000ff0fffa9a7 */ /* 0x0005e2000810043f */
[----:B---3--:R-:W-:-:S05]  /*14c80*/  FADD.FTZ R41, R45, R116 ;  /* 0x000000742d297221 */ /* 0x008fca0000010000 */
[----:B------:R-:W3:Y:S01]  /*14c90*/  MUFU.EX2 R107, R107 ;  /* 0x0000006b006b7308 */ /* 0x000ee20000000800 */
[----:B------:R-:W-:-:S07]  /*14ca0*/  FFMA.FTZ R98, R113, R88, -R84 ;  /* 0x0000005871627223 */ /* 0x000fce0000010854 */
[----:B------:R-:W3:Y:S01]  /*14cb0*/  MUFU.EX2 R34, R34 ;  /* 0x0000002200227308 */ /* 0x000ee20000000800 */
[----:B----4-:R-:W-:-:S01]  /*14cc0*/  FADD.FTZ R41, R78, R41 ;  /* 0x000000294e297221 */ /* 0x010fc20000010000 */
[----:B------:R-:W-:-:S06]  /*14cd0*/  FFMA.FTZ R111, R119, R88, -R84 ;  /* 0x00000058776f7223 */ /* 0x000fcc0000010854 */
[----:B------:R-:W4:Y:S01]  /*14ce0*/  MUFU.EX2 R49, R49 ;  /* 0x0000003100317308 */ /* 0x000f220000000800 */
[----:B0-----:R-:W-:-:S07]  /*14cf0*/  FADD.FTZ R120, R94, R41 ;  /* 0x000000295e787221 */ /* 0x001fce0000010000 */
[----:B------:R-:W0:Y:S08]  /*14d00*/  MUFU.EX2 R51, R51 ;  /* 0x0000003300337308 */ /* 0x000e300000000800 */
[----:B--2---:R2:W-:Y:S01]  /*14d10*/  MUFU.EX2 R15, R59 ;  /* 0x0000003b000f7308 */ /* 0x0045e20000000800 */
[----:B------:R-:W-:-:S07]  /*14d20*/  FFMA.FTZ R53, R137, R88, -R84 ;  /* 0x0000005889357223 */ /* 0x000fce0000010854 */
[----:B------:R-:W0:Y:S01]  /*14d30*/  MUFU.EX2 R80, R80 ;  /* 0x0000005000507308 */ /* 0x000e220000000800 */
[----:B--2---:R-:W-:-:S04]  /*14d40*/  FADD.FTZ R59, R43, R118 ;  /* 0x000000762b3b7221 */ /* 0x004fc80000010000 */
[----:B------:R-:W-:-:S03]  /*14d50*/  FADD.FTZ R118, R30, R59 ;  /* 0x0000003b1e767221 */ /* 0x000fc60000010000 */
[----:B------:R-:W2:Y:S01]  /*14d60*/  MUFU.EX2 R38, R38 ;  /* 0x0000002600267308 */ /* 0x000ea20000000800 */
[----:B-1----:R-:W-:-:S01]  /*14d70*/  FADD.FTZ R41, R47, R118 ;  /* 0x000000762f297221 */ /* 0x002fc20000010000 */
[----:B---3--:R-:W-:-:S06]  /*14d80*/  FADD.FTZ R120, R107, R120 ;  /* 0x000000786b787221 */ /* 0x008fcc0000010000 */
[----:B------:R-:W1:Y:S01]  /*14d90*/  MUFU.EX2 R98, R98 ;  /* 0x0000006200627308 */ /* 0x000e620000000800 */
[----:B------:R-:W-:-:S01]  /*14da0*/  FFMA.FTZ R82, R91, R88, -R84 ;  /* 0x000000585b527223 */ /* 0x000fc20000010854 */
[----:B------:R-:W-:-:S06]  /*14db0*/  FADD.FTZ R118, R34, R41 ;  /* 0x0000002922767221 */ /* 0x000fcc0000010000 */
[----:B------:R-:W3:Y:S01]  /*14dc0*/  MUFU.EX2 R55, R55 ;  /* 0x0000003700377308 */ /* 0x000ee20000000800 */
[----:B----4-:R-:W-:-:S01]  /*14dd0*/  FADD.FTZ R41, R49, R120 ;  /* 0x0000007831297221 */ /* 0x010fc20000010000 */
[----:B------:R-:W-:-:S06]  /*14de0*/  FFMA.FTZ R91, R143, R88, -R84 ;  /* 0x000000588f5b7223 */ /* 0x000fcc0000010854 */
[----:B------:R-:W4:Y:S01]  /*14df0*/  MUFU.EX2 R111, R111 ;  /* 0x0000006f006f7308 */ /* 0x000f220000000800 */
[----:B0-----:R-:W-:-:S01]  /*14e00*/  FADD.FTZ R59, R51, R118 ;  /* 0x00000076333b7221 */ /* 0x001fc20000010000 */
[----:B------:R-:W-:-:S06]  /*14e10*/  FADD.FTZ R41, R80, R41 ;  /* 0x0000002950297221 */ /* 0x000fcc0000010000 */
[----:B------:R-:W0:Y:S01]  /*14e20*/  MUFU.EX2 R53, R53 ;  /* 0x0000003500357308 */ /* 0x000e220000000800 */
[----:B------:R-:W-:-:S01]  /*14e30*/  FFMA.FTZ R102, R95, R88, -R84 ;  /* 0x000000585f667223 */ /* 0x000fc20000010854 */
[----:B--2---:R-:W-:-:S06]  /*14e40*/  FADD.FTZ R118, R38, R59 ;  /* 0x0000003b26767221 */ /* 0x004fcc0000010000 */
[----:B------:R-:W2:Y:S01]  /*14e50*/  MUFU.EX2 R69, R69 ;  /* 0x0000004500457308 */ /* 0x000ea20000000800 */
[----:B-1----:R-:W-:-:S01]  /*14e60*/  FADD.FTZ R120, R98, R41 ;  /* 0x0000002962787221 */ /* 0x002fc20000010000 */
[----:B------:R-:W-:-:S06]  /*14e70*/  FFMA.FTZ R67, R93, R88, -R84 ;  /* 0x000000585d437223 */ /* 0x000fcc0000010854 */
[----:B------:R-:W1:Y:S01]  /*14e80*/  MUFU.EX2 R82, R82 ;  /* 0x0000005200527308 */ /* 0x000e620000000800 */
[----:B---3--:R-:W-:-:S01]  /*14e90*/  FADD.FTZ R41, R55, R118 ;  /* 0x0000007637297221 */ /* 0x008fc20000010000 */
[----:B----4-:R-:W-:-:S06]  /*14ea0*/  FADD.FTZ R120, R111, R120 ;  /* 0x000000786f787221 */ /* 0x010fcc0000010000 */
[----:B------:R-:W3:Y:S01]  /*14eb0*/  MUFU.EX2 R91, R91 ;  /* 0x0000005b005b7308 */ /* 0x000ee20000000800 */
[----:B------:R-:W-:-:S01]  /*14ec0*/  FFMA.FTZ R96, R99, R88, -R84 ;  /* 0x0000005863607223 */ /* 0x000fc20000010854 */
[----:B------:R-:W-:-:S06]  /*14ed0*/  FADD.FTZ R118, R42, R41 ;  /* 0x000000292a767221 */ /* 0x000fcc0000010000 */
[----:B------:R-:W4:Y:S01]  /*14ee0*/  MUFU.EX2 R87, R87 ;  /* 0x0000005700577308 */ /* 0x000f220000000800 */
[----:B0-----:R-:W-:-:S01]  /*14ef0*/  FADD.FTZ R41, R53, R120 ;  /* 0x0000007835297221 */ /* 0x001fc20000010000 */
[----:B------:R-:W-:-:S06]  /*14f00*/  FFMA.FTZ R93, R97, R88, -R84 ;  /* 0x00000058615d7223 */ /* 0x000fcc0000010854 */
[----:B------:R-:W0:Y:S01]  /*14f10*/  MUFU.EX2 R102, R102 ;  /* 0x0000006600667308 */ /* 0x000e220000000800 */
[----:B--2---:R-:W-:-:S01]  /*14f20*/  FADD.FTZ R59, R69, R118 ;  /* 0x00000076453b7221 */ /* 0x004fc20000010000 */
[----:B-1----:R-:W-:-:S06]  /*14f30*/  FADD.FTZ R118, R82, R41 ;  /* 0x0000002952767221 */ /* 0x002fcc0000010000 */
[----:B------:R-:W1:Y:S01]  /*14f40*/  MUFU.EX2 R67, R67 ;  /* 0x0000004300437308 */ /* 0x000e620000000800 */
[----:B------:R-:W-:-:S01]  /*14f50*/  FFMA.FTZ R106, R103, R88, -R84 ;  /* 0x00000058676a7223 */ /* 0x000fc20000010854 */
[----:B------:R-:W-:-:S06]  /*14f60*/  FADD.FTZ R120, R44, R59 ;  /* 0x0000003b2c787221 */ /* 0x000fcc0000010000 */
[----:B------:R-:W2:Y:S01]  /*14f70*/  MUFU.EX2 R105, R105 ;  /* 0x0000006900697308 */ /* 0x000ea20000000800 */
[----:B---3--:R-:W-:-:S01]  /*14f80*/  FADD.FTZ R41, R91, R118 ;  /* 0x000000765b297221 */ /* 0x008fc20000010000 */
[----:B------:R-:W-:-:S06]  /*14f90*/  FFMA.FTZ R71, R101, R88, -R84 ;  /* 0x0000005865477223 */ /* 0x000fcc0000010854 */
[----:B------:R-:W3:Y:S01]  /*14fa0*/  MUFU.EX2 R96, R96 ;  /* 0x0000006000607308 */ /* 0x000ee20000000800 */
[----:B----4-:R-:W-:-:S01]  /*14fb0*/  FADD.FTZ R59, R87, R120 ;  /* 0x00000078573b7221 */ /* 0x010fc20000010000 */
[----:B0-----:R-:W-:-:S06]  /*14fc0*/  FADD.FTZ R118, R102, R41 ;  /* 0x0000002966767221 */ /* 0x001fcc0000010000 */
[----:B------:R-:W0:Y:S01]  /*14fd0*/  MUFU.EX2 R93, R93 ;  /* 0x0000005d005d7308 */ /* 0x000e220000000800 */
[----:B------:R-:W-:-:S01]  /*14fe0*/  FFMA.FTZ R100, R75, R88, -R84 ;  /* 0x000000584b647223 */ /* 0x000fc20000010854 */
[----:B------:R-:W-:-:S06]  /*14ff0*/  FADD.FTZ R120, R46, R59 ;  /* 0x0000003b2e787221 */ /* 0x000fcc0000010000 */
[----:B------:R-:W4:Y:S01]  /*15000*/  MUFU.EX2 R109, R109 ;  /* 0x0000006d006d7308 */ /* 0x000f220000000800 */
[----:B-1----:R-:W-:-:S01]  /*15010*/  FADD.FTZ R41, R67, R118 ;  /* 0x0000007643297221 */ /* 0x002fc20000010000 */
[----:B------:R-:W-:-:S06]  /*15020*/  FFMA.FTZ R75, R73, R88, -R84 ;  /* 0x00000058494b7223 */ /* 0x000fcc0000010854 */
[----:B------:R-:W1:Y:S01]  /*15030*/  MUFU.EX2 R106, R106 ;  /* 0x0000006a006a7308 */ /* 0x000e620000000800 */
[----:B------:R-:W-:Y:S01]  /*15040*/  F2FP.SATFINITE.E4M3.F32.PACK_AB_MERGE_C R224, R31, R20, RZ ;  /* 0x000000141fe0723e */ /* 0x000fe200048070ff */
[----:B--2---:R-:W-:Y:S01]  /*15050*/  FADD.FTZ R31, R105, R120 ;  /* 0x00000078691f7221 */ /* 0x004fe20000010000 */
[----:B------:R-:W-:-:S05]  /*15060*/  F2FP.SATFINITE.E4M3.F32.PACK_AB_MERGE_C R226, R39, R26, RZ ;  /* 0x0000001a27e2723e */ /* 0x000fca00048070ff */
[----:B------:R-:W2:Y:S01]  /*15070*/  MUFU.EX2 R71, R71 ;  /* 0x0000004700477308 */ /* 0x000ea20000000800 */
[----:B---3--:R-:W-:-:S01]  /*15080*/  FADD.FTZ R26, R96, R41 ;  /* 0x00000029601a7221 */ /* 0x008fc20000010000 */
[----:B------:R-:W-:-:S06]  /*15090*/  FADD.FTZ R118, R48, R31 ;  /* 0x0000001f30767221 */ /* 0x000fcc0000010000 */
[----:B------:R-:W3:Y:S01]  /*150a0*/  MUFU.EX2 R117, R117 ;  /* 0x0000007500757308 */ /* 0x000ee20000000800 */
[----:B0-----:R-:W-:-:S01]  /*150b0*/  FADD.FTZ R31, R93, R26 ;  /* 0x0000001a5d1f7221 */ /* 0x001fc20000010000 */
[----:B------:R-:W-:-:S06]  /*150c0*/  FFMA.FTZ R73, R165, R88, -R84 ;  /* 0x00000058a5497223 */ /* 0x000fcc0000010854 */
[----:B------:R-:W0:Y:S01]  /*150d0*/  MUFU.EX2 R100, R100 ;  /* 0x0000006400647308 */ /* 0x000e220000000800 */
[----:B----4-:R-:W-:-:S01]  /*150e0*/  FADD.FTZ R39, R109, R118 ;  /* 0x000000766d277221 */ /* 0x010fc20000010000 */
[----:B-1----:R-:W-:-:S06]  /*150f0*/  FADD.FTZ R26, R106, R31 ;  /* 0x0000001f6a1a7221 */ /* 0x002fcc0000010000 */
[----:B------:R-:W1:Y:S01]  /*15100*/  MUFU.EX2 R75, R75 ;  /* 0x0000004b004b7308 */ /* 0x000e620000000800 */
[----:B------:R-:W-:Y:S01]  /*15110*/  F2FP.SATFINITE.E4M3.F32.PACK_AB_MERGE_C R222, R55, R38, RZ ;  /* 0x0000002637de723e */ /* 0x000fe200048070ff */
[----:B------:R-:W-:-:S06]  /*15120*/  FADD.FTZ R38, R50, R39 ;  /* 0x0000002732267221 */ /* 0x000fcc0000010000 */
[----:B------:R-:W4:Y:S01]  /*15130*/  MUFU.EX2 R77, R77 ;  /* 0x0000004d004d7308 */ /* 0x000f220000000800 */
[----:B--2---:R-:W-:-:S07]  /*15140*/  FADD.FTZ R31, R71, R26 ;  /* 0x0000001a471f7221 */ /* 0x004fce0000010000 */
[----:B------:R-:W2:Y:S01]  /*15150*/  MUFU.EX2 R108, R108 ;  /* 0x0000006c006c7308 */ /* 0x000ea20000000800 */
[----:B---3--:R-:W-:-:S01]  /*15160*/  FADD.FTZ R39, R117, R38 ;  /* 0x0000002675277221 */ /* 0x008fc20000010000 */
[----:B0-----:R-:W-:-:S06]  /*15170*/  FADD.FTZ R26, R100, R31 ;  /* 0x0000001f641a7221 */ /* 0x001fcc0000010000 */
[----:B------:R-:W0:Y:S01]  /*15180*/  MUFU.EX2 R73, R73 ;  /* 0x0000004900497308 */ /* 0x000e220000000800 */
[----:B------:R-:W-:-:S07]  /*15190*/  FADD.FTZ R38, R52, R39 ;  /* 0x0000002734267221 */ /* 0x000fce0000010000 */
[----:B------:R-:W3:Y:S01]  /*151a0*/  MUFU.EX2 R81, R81 ;  /* 0x0000005100517308 */ /* 0x000ee20000000800 */
[----:B-1----:R-:W-:-:S01]  /*151b0*/  FADD.FTZ R39, R75, R26 ;  /* 0x0000001a4b277221 */ /* 0x002fc20000010000 */
[----:B----4-:R-:W-:-:S06]  /*151c0*/  F2FP.SATFINITE.E4M3.F32.PACK_AB_MERGE_C R204, R77, R52, RZ ;  /* 0x000000344dcc723e */ /* 0x010fcc00048070ff */
[----:B------:R-:W1:Y:S01]  /*151d0*/  MUFU.EX2 R104, R104 ;  /* 0x0000006800687308 */ /* 0x000e620000000800 */
[----:B------:R-:W-:-:S01]  /*151e0*/  FADD.FTZ R77, R77, R38 ;  /* 0x000000264d4d7221 */ /* 0x000fc20000010000 */
[----:B------:R-:W-:Y:S01]  /*151f0*/  FFMA.FTZ R171, R171, R88, -R84 ;  /* 0x00000058abab7223 */ /* 0x000fe20000010854 */
[----:B--2---:R-:W-:-:S05]  /*15200*/  FADD.FTZ R38, R108, R39 ;  /* 0x000000276c267221 */ /* 0x004fca0000010000 */
[----:B------:R-:W2:Y:S01]  /*15210*/  MUFU.EX2 R79, R79 ;  /* 0x0000004f004f7308 */ /* 0x000ea20000000800 */
[----:B------:R-:W-:Y:S01]  /*15220*/  F2FP.SATFINITE.E4M3.F32.PACK_AB_MERGE_C R200, R87, R44, RZ ;  /* 0x0000002c57c8723e */ /* 0x000fe200048070ff */
[----:B------:R-:W-:-:S06]  /*15230*/  FADD.FTZ R44, R54, R77 ;  /* 0x0000004d362c7221 */ /* 0x000fcc0000010000 */
[----:B------:R-:W4:Y:S01]  /*15240*/  MUFU.EX2 R121, R121 ;  /* 0x0000007900797308 */ /* 0x000f220000000800 */
[----:B0-----:R-:W-:-:S01]  /*15250*/  FADD.FTZ R39, R73, R38 ;  /* 0x0000002649277221 */ /* 0x001fc20000010000 */
[----:B------:R-:W-:-:S06]  /*15260*/  FFMA.FTZ R57, R57, R88, -R84 ;  /* 0x0000005839397223 */ /* 0x000fcc0000010854 */
[----:B------:R-:W0:Y:S01]  /*15270*/  MUFU.EX2 R110, R110 ;  /* 0x0000006e006e7308 */ /* 0x000e220000000800 */
[----:B---3--:R-:W-:-:S07]  /*15280*/  FADD.FTZ R41, R81, R44 ;  /* 0x0000002c51297221 */ /* 0x008fce0000010000 */
[----:B------:R-:W3:Y:S01]  /*15290*/  MUFU.EX2 R58, R175 ;  /* 0x000000af003a7308 */ /* 0x000ee20000000800 */
[----:B-1----:R-:W-:-:S07]  /*152a0*/  FADD.FTZ R38, R104, R39 ;  /* 0x0000002768267221 */ /* 0x002fce0000010000 */
[----:B------:R-:W1:Y:S01]  /*152b0*/  MUFU.EX2 R0, R171 ;  /* 0x000000ab00007308 */ /* 0x000e620000000800 */
[----:B------:R-:W-:-:S01]  /*152c0*/  FADD.FTZ R44, R56, R41 ;  /* 0x00000029382c7221 */ /* 0x000fc20000010000 */
[----:B------:R-:W-:-:S06]  /*152d0*/  F2FP.SATFINITE.E4M3.F32.PACK_AB_MERGE_C R224, R14, R3, R224 ;  /* 0x000000030ee0723e */ /* 0x000fcc00048070e0 */
[----:B------:R-:W1:Y:S01]  /*152e0*/  MUFU.EX2 R125, R125 ;  /* 0x0000007d007d7308 */ /* 0x000e620000000800 */
[----:B--2---:R-:W-:-:S01]  /*152f0*/  FADD.FTZ R3, R79, R38 ;  /* 0x000000264f037221 */ /* 0x004fc20000010000 */
[----:B------:R-:W-:Y:S01]  /*15300*/  FFMA.FTZ R25, R25, R88, -R84 ;  /* 0x0000005819197223 */ /* 0x000fe20000010854 */
[----:B----4-:R-:W-:-:S05]  /*15310*/  F2FP.SATFINITE.E4M3.F32.PACK_AB_MERGE_C R206, R121, R56, RZ ;  /* 0x0000003879ce723e */ /* 0x010fca00048070ff */
[----:B------:R-:W2:Y:S01]  /*15320*/  MUFU.EX2 R60, R179 ;  /* 0x000000b3003c7308 */ /* 0x000ea20000000800 */
[----:B------:R-:W-:-:S01]  /*15330*/  FADD.FTZ R121, R121, R44 ;  /* 0x0000002c79797221 */ /* 0x000fc20000010000 */
[----:B0-----:R-:W-:-:S06]  /*15340*/  FADD.FTZ R3, R110, R3 ;  /* 0x000000036e037221 */ /* 0x001fcc0000010000 */
[----:B------:R-:W0:Y:S01]  /*15350*/  MUFU.EX2 R57, R57 ;  /* 0x0000003900397308 */ /* 0x000e220000000800 */
[----:B---3--:R-:W-:-:S07]  /*15360*/  FADD.FTZ R14, R58, R121 ;  /* 0x000000793a0e7221 */ /* 0x008fce0000010000 */
[----:B------:R-:W3:Y:S01]  /*15370*/  MUFU.EX2 R129, R129 ;  /* 0x0000008100817308 */ /* 0x000ee20000000800 */
[----:B------:R-:W-:Y:S01]  /*15380*/  F2FP.SATFINITE.E4M3.F32.PACK_AB_MERGE_C R226, R35, R24, R226 ;  /* 0x0000001823e2723e */ /* 0x000fe200048070e2 */
[----:B-1----:R-:W-:-:S06]  /*15390*/  FADD.FTZ R24, R0, R3 ;  /* 0x0000000300187221 */ /* 0x002fcc0000010000 */
[----:B------:R-:W1:Y:S01]  /*153a0*/  MUFU.EX2 R114, R114 ;  /* 0x0000007200727308 */ /* 0x000e620000000800 */
[----:B------:R-:W-:-:S01]  /*153b0*/  FFMA.FTZ R27, R27, R88, -R84 ;  /* 0x000000581b1b7223 */ /* 0x000fc20000010854 */
[----:B------:R-:W-:Y:S01]  /*153c0*/  F2FP.SATFINITE.E4M3.F32.PACK_AB_MERGE_C R220, R47, R30, RZ ;  /* 0x0000001e2fdc723e */ /* 0x000fe200048070ff */
[----:B------:R-:W-:-:S05]  /*153d0*/  FADD.FTZ R3, R125, R14 ;  /* 0x0000000e7d037221 */ /* 0x000fca0000010000 */
[----:B------:R-:W4:Y:S01]  /*153e0*/  MUFU.EX2 R62, R199 ;  /* 0x000000c7003e7308 */ /* 0x000f220000000800 */
[----:B------:R-:W-:-:S01]  /*153f0*/  FFMA.FTZ R116, R61, R88, -R84 ;  /* 0x000000583d747223 */ /* 0x000fc20000010854 */
[----:B------:R-:W-:-:S06]  /*15400*/  FADD.FTZ R24, R15, R24 ;  /* 0x000000180f187221 */ /* 0x000fcc0000010000 */
[----:B------:R-:W4:Y:S01]  /*15410*/  MUFU.EX2 R25, R25 ;  /* 0x0000001900197308 */ /* 0x000f220000000800 */
[----:B------:R-:W-:Y:S01]  /*15420*/  F2FP.SATFINITE.E4M3.F32.PACK_AB_MERGE_C R220, R43, R28, R220 ;  /* 0x0000001c2bdc723e */ /* 0x000fe200048070dc */
[----:B--2---:R-:W-:-:S06]  /*15430*/  FADD.FTZ R28, R60, R3 ;  /* 0x000000033c1c7221 */ /* 0x004fcc0000010000 */
[----:B------:R-:W2:Y:S01]  /*15440*/  MUFU.EX2 R133, R133 ;  /* 0x0000008500857308 */ /* 0x000ea20000000800 */
[----:B0-----:R-:W-:-:S01]  /*15450*/  FADD.FTZ R3, R57, R24 ;  /* 0x0000001839037221 */ /* 0x001fc20000010000 */
[----:B------:R-:W-:-:S06]  /*15460*/  FFMA.FTZ R29, R29, R88, -R84 ;  /* 0x000000581d1d7223 */ /* 0x000fcc0000010854 */
[----:B------:R-:W0:Y:S01]  /*15470*/  MUFU.EX2 R112, R112 ;  /* 0x0000007000707308 */ /* 0x000e220000000800 */
[C---:B---3--:R-:W-:Y:S01]  /*15480*/  F2FP.SATFINITE.E4M3.F32.PACK_AB_MERGE_C R208, R129.reuse, R60, RZ ;  /* 0x0000003c81d0723e */ /* 0x048fe200048070ff */
[----:B------:R-:W-:-:S06]  /*15490*/  FADD.FTZ R129, R129, R28 ;  /* 0x0000001c81817221 */ /* 0x000fcc0000010000 */
[----:B------:R-:W3:Y:S01]  /*154a0*/  MUFU.EX2 R64, R207 ;  /* 0x000000cf00407308 */ /* 0x000ee20000000800 */
[C---:B-1----:R-:W-:Y:S01]  /*154b0*/  F2FP.SATFINITE.E4M3.F32.PACK_AB_MERGE_C R57, R114.reuse, R57, RZ ;  /* 0x000000397239723e */ /* 0x042fe200048070ff */
[----:B------:R-:W-:-:S06]  /*154c0*/  FADD.FTZ R114, R114, R3 ;  /* 0x0000000372727221 */ /* 0x000fcc0000010000 */
[----:B------:R-:W1:Y:S01]  /*154d0*/  MUFU.EX2 R27, R27 ;  /* 0x0000001b001b7308 */ /* 0x000e620000000800 */
[----:B----4-:R-:W-:-:S07]  /*154e0*/  FADD.FTZ R24, R62, R129 ;  /* 0x000000813e187221 */ /* 0x010fce0000010000 */
[----:B------:R-:W4:Y:S01]  /*154f0*/  MUFU.EX2 R135, R135 ;  /* 0x0000008700877308 */ /* 0x000f220000000800 */
[----:B------:R-:W-:-:S01]  /*15500*/  FFMA.FTZ R65, R65, R88, -R84 ;  /* 0x0000005841417223 */ /* 0x000fc20000010854 */
[----:B------:R-:W-:-:S06]  /*15510*/  FADD.FTZ R3, R25, R114 ;  /* 0x0000007219037221 */ /* 0x000fcc0000010000 */
[----:B------:R-:W4:Y:S01]  /*15520*/  MUFU.EX2 R116, R116 ;  /* 0x0000007400747308 */ /* 0x000f220000000800 */
[----:B--2---:R-:W-:-:S01]  /*15530*/  FADD.FTZ R35, R133, R24 ;  /* 0x0000001885237221 */ /* 0x004fc20000010000 */
[----:B------:R-:W-:-:S06]  /*15540*/  FFMA.FTZ R181, R181, R88, -R84 ;  /* 0x00000058b5b57223 */ /* 0x000fcc0000010854 */
[----:B------:R-:W2:Y:S01]  /*15550*/  MUFU.EX2 R66, R66 ;  /* 0x0000004200427308 */ /* 0x000ea20000000800 */
[----:B0-----:R-:W-:-:S01]  /*15560*/  FADD.FTZ R28, R112, R3 ;  /* 0x00000003701c7221 */ /* 0x001fc20000010000 */
[----:B------:R-:W-:-:S06]  /*15570*/  F2FP.SATFINITE.E4M3.F32.PACK_AB_MERGE_C R222, R51, R34, R222 ;  /* 0x0000002233de723e */ /* 0x000fcc00048070de */
[----:B------:R-:W0:Y:S01]  /*15580*/  MUFU.EX2 R29, R29 ;  /* 0x0000001d001d7308 */ /* 0x000e220000000800 */
[----:B------:R-:W-:-:S01]  /*15590*/  FFMA.FTZ R183, R183, R88, -R84 ;  /* 0x00000058b7b77223 */ /* 0x000fc20000010854 */
[----:B---3--:R-:W-:-:S06]  /*155a0*/  FADD.FTZ R34, R64, R35 ;  /* 0x0000002340227221 */ /* 0x008fcc0000010000 */
[----:B------:R-:W3:Y:S01]  /*155b0*/  MUFU.EX2 R147, R147 ;  /* 0x0000009300937308 */ /* 0x000ee20000000800 */
[----:B-1----:R-:W-:-:S01]  /*155c0*/  FADD.FTZ R3, R27, R28 ;  /* 0x0000001c1b037221 */ /* 0x002fc20000010000 */
[----:B----4-:R-:W-:-:S06]  /*155d0*/  F2FP.SATFINITE.E4M3.F32.PACK_AB_MERGE_C R210, R135, R64, RZ ;  /* 0x0000004087d2723e */ /* 0x010fcc00048070ff */
[----:B------:R-:W1:Y:S01]  /*155e0*/  MUFU.EX2 R20, R65 ;  /* 0x0000004100147308 */ /* 0x000e620000000800 */
[----:B------:R-:W-:-:S01]  /*155f0*/  FADD.FTZ R135, R135, R34 ;  /* 0x0000002287877221 */ /* 0x000fc20000010000 */
[----:B------:R-:W-:-:S06]  /*15600*/  FFMA.FTZ R185, R185, R88, -R84 ;  /* 0x00000058b9b97223 */ /* 0x000fcc0000010854 */
[----:B------:R-:W-:Y:S01]  /*15610*/  MUFU.EX2 R68, R68 ;  /* 0x0000004400447308 */ /* 0x000fe20000000800 */
[----:B------:R-:W-:-:S07]  /*15620*/  F2FP.SATFINITE.E4M3.F32.PACK_AB_MERGE_C R34, R116, R27, RZ ;  /* 0x0000001b7422723e */ /* 0x000fce00048070ff */
[----:B------:R-:W4:Y:S01]  /*15630*/  MUFU.EX2 R155, R155 ;  /* 0x0000009b009b7308 */ /* 0x000f220000000800 */
[----:B------:R-:W-:-:S01]  /*15640*/  FADD.FTZ R116, R116, R3 ;  /* 0x0000000374747221 */ /* 0x000fc20000010000 */
[----:B------:R-:W-:-:S06]  /*15650*/  FFMA.FTZ R187, R187, R88, -R84 ;  /* 0x00000058bbbb7223 */ /* 0x000fcc0000010854 */
[----:B------:R-:W4:Y:S01]  /*15660*/  MUFU.EX2 R30, R181 ;  /* 0x000000b5001e7308 */ /* 0x000f220000000800 */
[----:B--2---:R-:W-:-:S01]  /*15670*/  FADD.FTZ R28, R66, R135 ;  /* 0x00000087421c7221 */ /* 0x004fc20000010000 */
[----:B0-----:R-:W-:-:S06]  /*15680*/  FADD.FTZ R3, R29, R116 ;  /* 0x000000741d037221 */ /* 0x001fcc0000010000 */
[----:B------:R-:W0:Y:S01]  /*15690*/  MUFU.EX2 R31, R183 ;  /* 0x000000b7001f7308 */ /* 0x000e220000000800 */
[----:B------:R-:W-:-:S01]  /*156a0*/  FFMA.FTZ R33, R33, R88, -R84 ;  /* 0x0000005821217223 */ /* 0x000fc20000010854 */
[----:B------:R-:W-:-:S06]  /*156b0*/  F2FP.SATFINITE.E4M3.F32.PACK_AB_MERGE_C R225, R123, R86, RZ ;  /* 0x000000567be1723e */ /* 0x000fcc00048070ff */
[----:B------:R-:W-:Y:S01]  /*156c0*/  MUFU.EX2 R32, R32 ;  /* 0x0000002000207308 */ /* 0x000fe20000000800 */
[----:B---3--:R-:W-:-:S07]  /*156d0*/  FADD.FTZ R27, R147, R28 ;  /* 0x0000001c931b7221 */ /* 0x008fce0000010000 */
[----:B------:R-:W2:Y:S01]  /*156e0*/  MUFU.EX2 R159, R159 ;  /* 0x0000009f009f7308 */ /* 0x000ea20000000800 */
[----:B-1----:R-:W-:-:S07]  /*156f0*/  FADD.FTZ R3, R20, R3 ;  /* 0x0000000314037221 */ /* 0x002fce0000010000 */
[----:B------:R-:W1:Y:S01]  /*15700*/  MUFU.EX2 R70, R70 ;  /* 0x0000004600467308 */ /* 0x000e620000000800 */
[----:B------:R-:W-:-:S07]  /*15710*/  FFMA.FTZ R189, R189, R88, -R84 ;  /* 0x00000058bdbd7223 */ /* 0x000fce0000010854 */
[----:B------:R-:W3:Y:S01]  /*15720*/  MUFU.EX2 R26, R185 ;  /* 0x000000b9001a7308 */ /* 0x000ee20000000800 */
[----:B------:R-:W-:Y:S02]  /*15730*/  F2FP.SATFINITE.E4M3.F32.PACK_AB_MERGE_C R227, R127, R92, RZ ;  /* 0x0000005c7fe3723e */ /* 0x000fe400048070ff */
[----:B----4-:R-:W-:-:S05]  /*15740*/  F2FP.SATFINITE.E4M3.F32.PACK_AB_MERGE_C R212, R155, R68, RZ ;  /* 0x000000449bd4723e */ /* 0x010fca00048070ff */
[----:B------:R-:W4:Y:S01]  /*15750*/  MUFU.EX2 R157, R157 ;  /* 0x0000009d009d7308 */ /* 0x000f220000000800 */
[----:B------:R-:W-:-:S01]  /*15760*/  FADD.FTZ R68, R68, R27 ;  /* 0x0000001b44447221 */ /* 0x000fc20000010000 */
[----:B------:R-:W-:Y:S01]  /*15770*/  F2FP.SATFINITE.E4M3.F32.PACK_AB_MERGE_C R225, R21, R12, R225 ;  /* 0x0000000c15e1723e */ /* 0x000fe200048070e1 */
[----:B------:R-:W-:-:S05]  /*15780*/  FADD.FTZ R12, R30, R3 ;  /* 0x000000031e0c7221 */ /* 0x000fca0000010000 */
[----:B------:R-:W4:Y:S01]  /*15790*/  MUFU.EX2 R187, R187 ;  /* 0x000000bb00bb7308 */ /* 0x000f220000000800 */
[----:B------:R-:W-:-:S01]  /*157a0*/  FFMA.FTZ R37, R37, R88, -R84 ;  /* 0x0000005825257223 */ /* 0x000fc20000010854 */
[----:B------:R-:W-:Y:S01]  /*157b0*/  F2FP.SATFINITE.E4M3.F32.PACK_AB_MERGE_C R227, R76, R13, R227 ;  /* 0x0000000d4ce3723e */ /* 0x000fe200048070e3 */
[----:B------:R-:W-:-:S01]  /*157c0*/  FADD.FTZ R155, R155, R68 ;  /* 0x000000449b9b7221 */ /* 0x000fc20000010000 */
[----:B0-----:R-:W-:-:S04]  /*157d0*/  F2FP.SATFINITE.E4M3.F32.PACK_AB_MERGE_C R13, R31, R30, RZ ;  /* 0x0000001e1f0d723e */ /* 0x001fc800048070ff */
[----:B------:R-:W0:Y:S01]  /*157e0*/  MUFU.EX2 R33, R33 ;  /* 0x0000002100217308 */ /* 0x000e220000000800 */
[----:B------:R-:W-:-:S01]  /*157f0*/  FADD.FTZ R31, R31, R12 ;  /* 0x0000000c1f1f7221 */ /* 0x000fc20000010000 */
[----:B--2---:R-:W-:Y:S01]  /*15800*/  F2FP.SATFINITE.E4M3.F32.PACK_AB_MERGE_C R214, R159, R32, RZ ;  /* 0x000000209fd6723e */ /* 0x004fe200048070ff */
[----:B------:R-:W-:-:S05]  /*15810*/  FFMA.FTZ R193, R193, R88, -R84 ;  /* 0x00000058c1c17223 */ /* 0x000fca0000010854 */
[----:B------:R-:W2:Y:S01]  /*15820*/  MUFU.EX2 R14, R189 ;  /* 0x000000bd000e7308 */ /* 0x000ea20000000800 */
[----:B-1----:R-:W-:-:S01]  /*15830*/  FADD.FTZ R12, R70, R155 ;  /* 0x0000009b460c7221 */ /* 0x002fc20000010000 */
[----:B---3--:R-:W-:Y:S01]  /*15840*/  FADD.FTZ R30, R26, R31 ;  /* 0x0000001f1a1e7221 */ /* 0x008fe20000010000 */
[----:B------:R-:W-:-:S05]  /*15850*/  FFMA.FTZ R191, R191, R88, -R84 ;  /* 0x00000058bfbf7223 */ /* 0x000fca0000010854 */
[----:B------:R-:W-:Y:S01]  /*15860*/  MUFU.EX2 R40, R40 ;  /* 0x0000002800287308 */ /* 0x000fe20000000800 */
[C---:B----4-:R-:W-:Y:S01]  /*15870*/  F2FP.SATFINITE.E4M3.F32.PACK_AB_MERGE_C R214, R157.reuse, R70, R214 ;  /* 0x000000469dd6723e */ /* 0x050fe200048070d6 */
[----:B------:R-:W-:-:S06]  /*15880*/  FADD.FTZ R157, R157, R12 ;  /* 0x0000000c9d9d7221 */ /* 0x000fcc0000010000 */
[----:B------:R-:W1:Y:S01]  /*15890*/  MUFU.EX2 R163, R163 ;  /* 0x000000a300a37308 */ /* 0x000e620000000800 */
[----:B------:R-:W-:-:S07]  /*158a0*/  FADD.FTZ R30, R187, R30 ;  /* 0x0000001ebb1e7221 */ /* 0x000fce0000010000 */
[----:B------:R-:W3:Y:S01]  /*158b0*/  MUFU.EX2 R36, R36 ;  /* 0x0000002400247308 */ /* 0x000ee20000000800 */
[----:B------:R-:W-:-:S07]  /*158c0*/  FFMA.FTZ R141, R141, R88, -R84 ;  /* 0x000000588d8d7223 */ /* 0x000fce0000010854 */
[----:B------:R-:W4:Y:S01]  /*158d0*/  MUFU.EX2 R37, R37 ;  /* 0x0000002500257308 */ /* 0x000f220000000800 */
[----:B------:R-:W-:-:S07]  /*158e0*/  FADD.FTZ R32, R32, R157 ;  /* 0x0000009d20207221 */ /* 0x000fce0000010000 */
[----:B------:R-:W4:Y:S01]  /*158f0*/  MUFU.EX2 R161, R161 ;  /* 0x000000a100a17308 */ /* 0x000f220000000800 */
[----:B0-----:R-:W-:-:S01]  /*15900*/  FADD.FTZ R3, R33, R30 ;  /* 0x0000001e21037221 */ /* 0x001fc20000010000 */
[----:B------:R-:W-:-:S06]  /*15910*/  FFMA.FTZ R145, R145, R88, -R84 ;  /* 0x0000005891917223 */ /* 0x000fcc0000010854 */
[----:B------:R-:W0:Y:S01]  /*15920*/  MUFU.EX2 R24, R193 ;  /* 0x000000c100187308 */ /* 0x000e220000000800 */
[----:B------:R-:W-:-:S01]  /*15930*/  FADD.FTZ R159, R159, R32 ;  /* 0x000000209f9f7221 */ /* 0x000fc20000010000 */
[C---:B--2---:R-:W-:Y:S01]  /*15940*/  F2FP.SATFINITE.E4M3.F32.PACK_AB_MERGE_C R33, R14.reuse, R33, RZ ;  /* 0x000000210e21723e */ /* 0x044fe200048070ff */
[----:B------:R-:W-:-:S05]  /*15950*/  FADD.FTZ R14, R14, R3 ;  /* 0x000000030e0e7221 */ /* 0x000fca0000010000 */
[----:B------:R-:W2:Y:S01]  /*15960*/  MUFU.EX2 R191, R191 ;  /* 0x000000bf00bf7308 */ /* 0x000ea20000000800 */
[----:B-1----:R-:W-:Y:S01]  /*15970*/  F2FP.SATFINITE.E4M3.F32.PACK_AB_MERGE_C R21, R163, R40, RZ ;  /* 0x00000028a315723e */ /* 0x002fe200048070ff */
[----:B------:R-:W-:Y:S01]  /*15980*/  FFMA.FTZ R149, R149, R88, -R84 ;  /* 0x0000005895957223 */ /* 0x000fe20000010854 */
[----:B---3--:R-:W-:-:S05]  /*15990*/  FADD.FTZ R30, R36, R159 ;  /* 0x0000009f241e7221 */ /* 0x008fca0000010000 */
[----:B------:R-:W1:Y:S01]  /*159a0*/  MUFU.EX2 R28, R141 ;  /* 0x0000008d001c7308 */ /* 0x000e620000000800 */
[----:B----4-:R-:W-:-:S01]  /*159b0*/  FADD.FTZ R3, R37, R14 ;  /* 0x0000000e25037221 */ /* 0x010fc20000010000 */
[-CC-:B------:R-:W-:Y:S01]  /*159c0*/  FFMA.FTZ R151, R151, R88.reuse, -R84.reuse ;  /* 0x0000005897977223 */ /* 0x180fe20000010854 */
[----:B------:R-:W-:-:S05]  /*159d0*/  FFMA.FTZ R84, R153, R88, -R84 ;  /* 0x0000005899547223 */ /* 0x000fca0000010854 */
[----:B------:R-:W-:Y:S01]  /*159e0*/  MUFU.EX2 R74, R74 ;  /* 0x0000004a004a7308 */ /* 0x000fe20000000800 */
[C---:B------:R-:W-:Y:S01]  /*159f0*/  F2FP.SATFINITE.E4M3.F32.PACK_AB_MERGE_C R216, R161.reuse, R36, R21 ;  /* 0x00000024a1d8723e */ /* 0x040fe20004807015 */
[----:B------:R-:W-:-:S06]  /*15a00*/  FADD.FTZ R161, R161, R30 ;  /* 0x0000001ea1a17221 */ /* 0x000fcc0000010000 */
[----:B------:R-:W-:Y:S01]  /*15a10*/  MUFU.EX2 R169, R169 ;  /* 0x000000a900a97308 */ /* 0x000fe20000000800 */
[----:B0-----:R-:W-:-:S07]  /*15a20*/  FADD.FTZ R14, R24, R3 ;  /* 0x00000003180e7221 */ /* 0x001fce0000010000 */
[----:B------:R-:W0:Y:S08]  /*15a30*/  MUFU.EX2 R72, R72 ;  /* 0x0000004800487308 */ /* 0x000e300000000800 */
[----:B------:R-:W3:Y:S01]  /*15a40*/  MUFU.EX2 R145, R145 ;  /* 0x0000009100917308 */ /* 0x000ee20000000800 */
[----:B------:R-:W-:-:S07]  /*15a50*/  FADD.FTZ R40, R40, R161 ;  /* 0x000000a128287221 */ /* 0x000fce0000010000 */
[----:B------:R-:W4:Y:S01]  /*15a60*/  MUFU.EX2 R167, R203 ;  /* 0x000000cb00a77308 */ /* 0x000f220000000800 */
[----:B--2---:R-:W-:-:S07]  /*15a70*/  FADD.FTZ R3, R191, R14 ;  /* 0x0000000ebf037221 */ /* 0x004fce0000010000 */
[----:B------:R-:W2:Y:S01]  /*15a80*/  MUFU.EX2 R12, R149 ;  /* 0x00000095000c7308 */ /* 0x000ea20000000800 */
[----:B------:R-:W-:-:S01]  /*15a90*/  FADD.FTZ R163, R163, R40 ;  /* 0x00000028a3a37221 */ /* 0x000fc20000010000 */
[C---:B-1----:R-:W-:Y:S01]  /*15aa0*/  F2FP.SATFINITE.E4M3.F32.PACK_AB_MERGE_C R191, R28.reuse, R191, RZ ;  /* 0x000000bf1cbf723e */ /* 0x042fe200048070ff */
[----:B------:R-:W-:-:S05]  /*15ab0*/  FADD.FTZ R28, R28, R3 ;  /* 0x000000031c1c7221 */ /* 0x000fca0000010000 */
[----:B------:R-:W1:Y:S01]  /*15ac0*/  MUFU.EX2 R151, R151 ;  /* 0x0000009700977308 */ /* 0x000e620000000800 */
[----:B------:R-:W-:-:S07]  /*15ad0*/  F2FP.SATFINITE.E4M3.F32.PACK_AB_MERGE_C R213, R20, R29, R13 ;  /* 0x0000001d14d5723e */ /* 0x000fce000480700d */
[----:B------:R-:W1:Y:S01]  /*15ae0*/  MUFU.EX2 R84, R84 ;  /* 0x0000005400547308 */ /* 0x000e620000000800 */
[----:B------:R-:W-:Y:S02]  /*15af0*/  ISETP.GE.AND P1, PT, R139, 0xe1, PT ;  /* 0x000000e18b00780c */ /* 0x000fe40003f26270 */
[----:B------:R-:W-:Y:S01]  /*15b00*/  F2FP.SATFINITE.E4M3.F32.PACK_AB_MERGE_C R209, R15, R0, R57 ;  /* 0x000000000fd1723e */ /* 0x000fe20004807039 */
[----:B0-----:R-:W-:-:S01]  /*15b10*/  FADD.FTZ R0, R72, R163 ;  /* 0x000000a348007221 */ /* 0x001fc20000010000 */
[----:B------:R-:W-:Y:S01]  /*15b20*/  F2FP.SATFINITE.E4M3.F32.PACK_AB_MERGE_C R13, R169, R74, RZ ;  /* 0x0000004aa90d723e */ /* 0x000fe200048070ff */
[----:B---3--:R-:W-:-:S03]  /*15b30*/  FADD.FTZ R3, R145, R28 ;  /* 0x0000001c91037221 */ /* 0x008fc60000010000 */
[C---:B----4-:R-:W-:Y:S01]  /*15b40*/  F2FP.SATFINITE.E4M3.F32.PACK_AB_MERGE_C R218, R167.reuse, R72, R13 ;  /* 0x00000048a7da723e */ /* 0x050fe2000480700d */
[----:B------:R-:W-:-:S01]  /*15b50*/  FADD.FTZ R167, R167, R0 ;  /* 0x00000000a7a77221 */ /* 0x000fc20000010000 */
[----:B--2---:R-:W-:Y:S01]  /*15b60*/  FADD.FTZ R0, R12, R3 ;  /* 0x000000030c007221 */ /* 0x004fe20000010000 */
[----:B------:R-:W-:Y:S01]  /*15b70*/  F2FP.SATFINITE.E4M3.F32.PACK_AB_MERGE_C R202, R109, R48, RZ ;  /* 0x000000306dca723e */ /* 0x000fe200048070ff */
[----:B------:R-:W-:Y:S01]  /*15b80*/  IMAD.MOV.U32 R87, RZ, RZ, RZ ;  /* 0x000000ffff577224 */ /* 0x000fe200078e00ff */
[----:B------:R-:W-:Y:S01]  /*15b90*/  F2FP.SATFINITE.E4M3.F32.PACK_AB_MERGE_C R221, R107, R94, RZ ;  /* 0x0000005e6bdd723e */ /* 0x000fe200048070ff */
[----:B-1----:R-:W-:Y:S01]  /*15ba0*/  FADD.FTZ R15, R151, R0 ;  /* 0x00000000970f7221 */ /* 0x002fe20000010000 */
[----:B------:R-:W-:Y:S01]  /*15bb0*/  F2FP.SATFINITE.E4M3.F32.PACK_AB_MERGE_C R98, R111, R98, RZ ;  /* 0x000000626f62723e */ /* 0x000fe200048070ff */
[----:B------:R-:W-:Y:S01]  /*15bc0*/  FADD.FTZ R14, R74, R167 ;  /* 0x000000a74a0e7221 */ /* 0x000fe20000010000 */
[----:B------:R-:W-:Y:S02]  /*15bd0*/  F2FP.SATFINITE.E4M3.F32.PACK_AB_MERGE_C R201, R102, R91, RZ ;  /* 0x0000005b66c9723e */ /* 0x000fe400048070ff */
[----:B------:R-:W-:-:S02]  /*15be0*/  F2FP.SATFINITE.E4M3.F32.PACK_AB_MERGE_C R93, R106, R93, RZ ;  /* 0x0000005d6a5d723e */ /* 0x000fc400048070ff */
[----:B------:R-:W-:Y:S02]  /*15bf0*/  F2FP.SATFINITE.E4M3.F32.PACK_AB_MERGE_C R75, R108, R75, RZ ;  /* 0x0000004b6c4b723e */ /* 0x000fe400048070ff */
[----:B------:R-:W-:Y:S02]  /*15c00*/  F2FP.SATFINITE.E4M3.F32.PACK_AB_MERGE_C R79, R110, R79, RZ ;  /* 0x0000004f6e4f723e */ /* 0x000fe400048070ff */
[C---:B------:R-:W-:Y:S01]  /*15c10*/  F2FP.SATFINITE.E4M3.F32.PACK_AB_MERGE_C R3, R84.reuse, R151, RZ ;  /* 0x000000975403723e */ /* 0x040fe200048070ff */
[----:B------:R-:W-:Y:S01]  /*15c20*/  FADD.FTZ R15, R84, R15 ;  /* 0x0000000f540f7221 */ /* 0x000fe20000010000 */
[----:B------:R-:W-:Y:S01]  /*15c30*/  F2FP.SATFINITE.E4M3.F32.PACK_AB_MERGE_C R200, R69, R42, R200 ;  /* 0x0000002a45c8723e */ /* 0x000fe200048070c8 */
[----:B------:R-:W-:Y:S01]  /*15c40*/  FADD.FTZ R14, R169, R14 ;  /* 0x0000000ea90e7221 */ /* 0x000fe20000010000 */
        /* <DEDUP_REMOVED lines=13> */
[--C-:B------:R-:W-:Y:S01]  /*15d20*/  IMAD.MOV.U32 R74, RZ, RZ, R87.reuse ;  /* 0x000000ffff4a7224 */ /* 0x100fe200078e0057 */
        /* <DEDUP_REMOVED lines=64> */
[----:B------:R-:W-:Y:S01]  /*16130*/  IMAD.MOV.U32 R24, RZ, RZ, R87 ;  /* 0x000000ffff187224 */ /* 0x000fe200078e0057 */
[----:B------:R-:W-:Y:S06]  /*16140*/  @!P1 BRA `(.L_x_5883) ;  /* 0x00000050003c9947 */ /* 0x000fec0003800000 */
[----:B------:R-:W-:Y:S01]  /*16150*/  IADD3 R232, R232, -0x2, RZ ;  /* 0xfffffffee8e87810 */ /* 0x000fe20007ffe0ff */
        /* <DEDUP_REMOVED lines=34> */
[----:B------:R-:W-:-:S07]  /*16380*/  CS2R R24, SRZ ;  /* 0x0000000000187805 */ /* 0x000fce000001ff00 */
.L_x_5894:
[----:B------:R-:W2:Y:S01]  /*16390*/  LDL R13, [R1+0x48] ;  /* 0x00004800010d7983 */ /* 0x000ea20000100800 */
        /* <DEDUP_REMOVED lines=8> */
.L_x_5885:
        /* <DEDUP_REMOVED lines=8> */
.L_x_5886:
[----:B------:R-:W-:Y:S04]  /*164a0*/  BSSY B0, `(.L_x_5884) ;  /* 0x0000004000007945 */ /* 0x000fe80003800000 */
[----:B-1----:R-:W-:Y:S05]  /*164b0*/  @P2 BRA `(.L_x_5887) ;  /* 0x0000000000082947 */ /* 0x002fea0003800000 */
[----:B------:R-:W1:Y:S02]  /*164c0*/  SYNCS.PHASECHK.TRANS64.TRYWAIT P2, [R13+URZ+0x2e830], R20 ;  /* 0x02e830140d0075a7 */ /* 0x000e64000804017f */
[----:B-1----:R-:W-:Y:S05]  /*164d0*/  @!P2 BRA `(.L_x_5888) ;  /* 0x000000e800eca947 */ /* 0x002fea0003800000 */
.L_x_5887:
[----:B------:R-:W-:Y:S05]  /*164e0*/  BSYNC B0 ;  /* 0x0000000000007941 */ /* 0x000fea0003800000 */
.L_x_5884:
[----:B01----:R-:W2:Y:S01]  /*164f0*/  LDL R13, [R1+0x4c] ;  /* 0x00004c00010d7983 */ /* 0x003ea20000100800 */
[----:B------:R-:W-:Y:S01]  /*16500*/  VIADD R234, R233, 0x1 ;  /* 0x00000001e9ea7836 */ /* 0x000fe20000000000 */
[----:B------:R-:W-:Y:S05]  /*16510*/  WARPSYNC.ALL ;  /* 0x0000000000007948 */ /* 0x000fea0003800000 */
[----:B------:R-:W0:Y:S01]  /*16520*/  S2R R20, SR_TID.X ;  /* 0x0000000000147919 */ /* 0x000e220000002100 */
[C---:B------:R-:W-:Y:S01]  /*16530*/  ISETP.NE.AND P2, PT, R234.reuse, 0x2, PT ;  /* 0x00000002ea00780c */ /* 0x040fe20003f45270 */
[----:B------:R-:W-:Y:S01]  /*16540*/  IMAD.MOV.U32 R89, RZ, RZ, 0x40000040 ;  /* 0x40000040ff597424 */ /* 0x000fe200078e00ff */
[----:B------:R-:W-:Y:S01]  /*16550*/  MOV R93, 0x40000040 ;  /* 0x40000040005d7802 */ /* 0x000fe20000000f00 */
[----:B------:R-:W-:Y:S01]  /*16560*/  STL [R1+0xe4], R27 ;  /* 0x0000e41b01007387 */ /* 0x000fe20000100800 */
[----:B------:R-:W-:Y:S01]  /*16570*/  SEL R234, R234, RZ, P2 ;  /* 0x000000ffeaea7207 */ /* 0x000fe20001000000 */
[----:B------:R-:W-:Y:S01]  /*16580*/  IMAD.MOV.U32 R21, RZ, RZ, 0x40000040 ;  /* 0x40000040ff157424 */ /* 0x000fe200078e00ff */
[----:B------:R-:W-:Y:S01]  /*16590*/  R2UR UR35, R89 ;  /* 0x00000000592372ca */ /* 0x000fe200000e0000 */
[----:B------:R-:W-:Y:S01]  /*165a0*/  STL [R1+0xe0], R26 ;  /* 0x0000e01a01007387 */ /* 0x000fe20000100800 */
[----:B------:R-:W-:Y:S01]  /*165b0*/  R2UR UR17, R93 ;  /* 0x000000005d1172ca */ /* 0x000fe200000e0000 */
[----:B------:R-:W-:Y:S01]  /*165c0*/  IMAD.MOV.U32 R91, RZ, RZ, 0x40000040 ;  /* 0x40000040ff5b7424 */ /* 0x000fe200078e00ff */
[----:B------:R-:W-:Y:S01]  /*165d0*/  R2UR UR19, R21 ;  /* 0x00000000151372ca */ /* 0x000fe200000e0000 */
[----:B------:R-:W-:Y:S01]  /*165e0*/  STL [R1+0xdc], R25 ;  /* 0x0000dc1901007387 */ /* 0x000fe20000100800 */
[----:B------:R-:W-:Y:S01]  /*165f0*/  R2UR UR5, R89 ;  /* 0x00000000590572ca */ /* 0x000fe200000e0000 */
[----:B------:R-:W-:Y:S01]  /*16600*/  IMAD.MOV.U32 R95, RZ, RZ, 0x40000040 ;  /* 0x40000040ff5f7424 */ /* 0x000fe200078e00ff */
[C---:B------:R-:W-:Y:S01]  /*16610*/  R2UR UR43, R91.reuse ;  /* 0x000000005b2b72ca */ /* 0x040fe200000e0000 */
[----:B------:R-:W-:Y:S01]  /*16620*/  STL [R1+0xd8], R24 ;  /* 0x0000d81801007387 */ /* 0x000fe20000100800 */
[----:B------:R-:W-:Y:S01]  /*16630*/  R2UR UR25, R91 ;  /* 0x000000005b1972ca */ /* 0x000fe200000e0000 */
[----:B------:R-:W-:Y:S01]  /*16640*/  IMAD.MOV.U32 R21, RZ, RZ, 0x40000040 ;  /* 0x40000040ff157424 */ /* 0x000fe200078e00ff */
[----:B------:R-:W-:Y:S01]  /*16650*/  R2UR UR7, R89 ;  /* 0x00000000590772ca */ /* 0x000fe200000e0000 */
[----:B------:R-:W-:Y:S01]  /*16660*/  STL [R1+0xd4], R23 ;  /* 0x0000d41701007387 */ /* 0x000fe20000100800 */
[----:B------:R-:W-:-:S02]  /*16670*/  R2UR UR9, R93 ;  /* 0x000000005d0972ca */ /* 0x000fc400000e0000 */
[C---:B------:R-:W-:Y:S01]  /*16680*/  R2UR UR11, R91.reuse ;  /* 0x000000005b0b72ca */ /* 0x040fe200000e0000 */
[----:B------:R-:W-:Y:S01]  /*16690*/  STL [R1+0xd0], R22 ;  /* 0x0000d01601007387 */ /* 0x000fe20000100800 */
[----:B------:R-:W-:Y:S02]  /*166a0*/  R2UR UR59, R91 ;  /* 0x000000005b3b72ca */ /* 0x000fe400000e0000 */
[----:B------:R-:W-:Y:S01]  /*166b0*/  R2UR UR29, R89 ;  /* 0x00000000591d72ca */ /* 0x000fe200000e0000 */
[----:B------:R1:W-:Y:S01]  /*166c0*/  STL [R1+0xcc], R19 ;  /* 0x0000cc1301007387 */ /* 0x0003e20000100800 */
[----:B------:R-:W-:Y:S02]  /*166d0*/  R2UR UR13, R91 ;  /* 0x000000005b0d72ca */ /* 0x000fe400000e0000 */
[----:B------:R-:W-:Y:S01]  /*166e0*/  R2UR UR15, R93 ;  /* 0x000000005d0f72ca */ /* 0x000fe200000e0000 */
[----:B------:R-:W-:Y:S01]  /*166f0*/  STL [R1+0xc8], R18 ;  /* 0x0000c81201007387 */ /* 0x000fe20000100800 */
[----:B0-----:R-:W-:-:S02]  /*16700*/  SHF.R.U32.HI R20, RZ, 0x7, R20 ;  /* 0x00000007ff147819 */ /* 0x001fc40000011614 */
[----:B------:R-:W-:Y:S01]  /*16710*/  MOV R237, UR38 ;  /* 0x0000002600ed7c02 */ /* 0x000fe20008000f00 */
[----:B------:R0:W-:Y:S01]  /*16720*/  STL [R1+0xc4], R17 ;  /* 0x0000c41101007387 */ /* 0x0001e20000100800 */
[----:B------:R-:W-:Y:S01]  /*16730*/  R2UR UR31, R93 ;  /* 0x000000005d1f72ca */ /* 0x000fe200000e0000 */
[----:B------:R-:W-:Y:S01]  /*16740*/  VIADD R94, R20, 0x8 ;  /* 0x00000008145e7836 */ /* 0x000fe20000000000 */
[----:B-1----:R-:W-:Y:S01]  /*16750*/  MOV R19, UR43 ;  /* 0x0000002b00137c02 */ /* 0x002fe20008000f00 */
[----:B------:R-:W-:Y:S01]  /*16760*/  STL [R1+0xc0], R16 ;  /* 0x0000c01001007387 */ /* 0x000fe20000100800 */
[----:B------:R-:W-:Y:S01]  /*16770*/  UMOV UR43, UR25 ;  /* 0x00000019002b7c82 */ /* 0x000fe20008000000 */
[----:B------:R-:W-:Y:S01]  /*16780*/  R2UR UR21, R89 ;  /* 0x00000000591572ca */ /* 0x000fe200000e0000 */
[----:B------:R1:W-:Y:S01]  /*16790*/  BAR.SYNC.DEFER_BLOCKING R94, 0x100 ;  /* 0x0004005e0000751d */ /* 0x0003e20000010000 */
[----:B------:R-:W-:Y:S02]  /*167a0*/  MOV R97, UR43 ;  /* 0x0000002b00617c02 */ /* 0x000fe40008000f00 */
[----:B0-----:R-:W-:-:S02]  /*167b0*/  MOV R17, UR35 ;  /* 0x0000002300117c02 */ /* 0x001fc40008000f00 */
[----:B------:R-:W-:Y:S01]  /*167c0*/  R2UR UR23, R89 ;  /* 0x00000000591772ca */ /* 0x000fe200000e0000 */
[----:B------:R-:W-:Y:S01]  /*167d0*/  UMOV UR35, UR17 ;  /* 0x0000001100237c82 */ /* 0x000fe20008000000 */
[C---:B------:R-:W-:Y:S01]  /*167e0*/  R2UR UR17, R5.reuse ;  /* 0x00000000051172ca */ /* 0x040fe200000e0000 */
[----:B------:R-:W-:Y:S01]  /*167f0*/  UMOV UR43, UR5 ;  /* 0x00000005002b7c82 */ /* 0x000fe20008000000 */
[C---:B------:R-:W-:Y:S01]  /*16800*/  R2UR UR5, R5.reuse ;  /* 0x00000000050572ca */ /* 0x040fe200000e0000 */
[----:B------:R0:W-:Y:S01]  /*16810*/  STL [R1+0xbc], R15 ;  /* 0x0000bc0f01007387 */ /* 0x0001e20000100800 */
[----:B------:R-:W-:Y:S01]  /*16820*/  MOV R27, UR35 ;  /* 0x00000023001b7c02 */ /* 0x000fe20008000f00 */
[----:B------:R-:W-:Y:S01]  /*16830*/  UMOV UR35, UR9 ;  /* 0x0000000900237c82 */ /* 0x000fe20008000000 */
[----:B------:R-:W-:Y:S01]  /*16840*/  R2UR UR9, R5 ;  /* 0x00000000050972ca */ /* 0x000fe200000e0000 */
[----:B------:R-:W-:Y:S01]  /*16850*/  STL [R1+0xb8], R14 ;  /* 0x0000b80e01007387 */ /* 0x000fe20000100800 */
[----:B------:R-:W-:-:S02]  /*16860*/  R2UR UR27, R91 ;  /* 0x000000005b1b72ca */ /* 0x000fc400000e0000 */
[----:B------:R-:W-:Y:S01]  /*16870*/  R2UR UR25, R5 ;  /* 0x00000000051972ca */ /* 0x000fe200000e0000 */
[----:B------:R-:W-:Y:S01]  /*16880*/  STL [R1+0xb4], R12 ;  /* 0x0000b40c01007387 */ /* 0x000fe20000100800 */
[----:B------:R-:W-:Y:S01]  /*16890*/  R2UR UR51, R91 ;  /* 0x000000005b3372ca */ /* 0x000fe200000e0000 */
[----:B------:R-:W-:Y:S01]  /*168a0*/  IMAD.MOV.U32 R91, RZ, RZ, 0x40000040 ;  /* 0x40000040ff5b7424 */ /* 0x000fe200078e00ff */
[----:B0-----:R-:W-:Y:S01]  /*168b0*/  MOV R15, UR59 ;  /* 0x0000003b000f7c02 */ /* 0x001fe20008000f00 */
[----:B------:R-:W-:Y:S01]  /*168c0*/  UMOV UR59, UR29 ;  /* 0x0000001d003b7c82 */ /* 0x000fe20008000000 */
[----:B------:R-:W-:Y:S01]  /*168d0*/  STL [R1+0xb0], R3 ;  /* 0x0000b00301007387 */ /* 0x000fe20000100800 */
[----:B------:R-:W-:Y:S01]  /*168e0*/  WARPGROUP.ARRIVE ;  /* 0x00000000000079c5 */ /* 0x000fe20000000000 */
[----:B------:R-:W-:Y:S01]  /*168f0*/  MOV R25, UR59 ;  /* 0x0000003b00197c02 */ /* 0x000fe20008000f00 */
[----:B------:R-:W-:Y:S01]  /*16900*/  UMOV UR59, UR13 ;  /* 0x0000000d003b7c82 */ /* 0x000fe20008000000 */
[----:B------:R-:W-:Y:S01]  /*16910*/  R2UR UR13, R5 ;  /* 0x00000000050d72ca */ /* 0x000fe200000e0000 */
[----:B------:R0:W-:Y:S01]  /*16920*/  STL [R1+0xac], R2 ;  /* 0x0000ac0201007387 */ /* 0x0001e20000100800 */
[----:B------:R-:W-:-:S02]  /*16930*/  R2UR UR47, R89 ;  /* 0x00000000592f72ca */ /* 0x000fc400000e0000 */
[----:B------:R-:W-:Y:S02]  /*16940*/  R2UR UR55, R89 ;  /* 0x00000000593772ca */ /* 0x000fe400000e0000 */
[----:B------:R-:W-:Y:S02]  /*16950*/  MOV R89, 0x40000040 ;  /* 0x4000004000597802 */ /* 0x000fe40000000f00 */
[----:B------:R-:W-:Y:S02]  /*16960*/  R2UR UR40, R4 ;  /* 0x00000000042872ca */ /* 0x000fe400000e0000 */
[----:B------:R-:W-:Y:S02]  /*16970*/  R2UR UR41, R5 ;  /* 0x00000000052972ca */ /* 0x000fe400000e0000 */
[----:B0-----:R-:W-:Y:S02]  /*16980*/  MOV R2, UR39 ;  /* 0x0000002700027c02 */ /* 0x001fe40008000f00 */
[----:B------:R-:W-:-:S02]  /*16990*/  R2UR UR39, R95 ;  /* 0x000000005f2772ca */ /* 0x000fc400000e0000 */
[C---:B------:R-:W-:Y:S02]  /*169a0*/  R2UR UR32, R10.reuse ;  /* 0x000000000a2072ca */ /* 0x040fe400000e0000 */
[C---:B------:R-:W-:Y:S02]  /*169b0*/  R2UR UR33, R11.reuse ;  /* 0x000000000b2172ca */ /* 0x040fe400000e0000 */
[----:B------:R-:W-:Y:S02]  /*169c0*/  R2UR UR56, R10 ;  /* 0x000000000a3872ca */ /* 0x000fe400000e0000 */
[----:B------:R-:W-:Y:S02]  /*169d0*/  R2UR UR57, R11 ;  /* 0x000000000b3972ca */ /* 0x000fe400000e0000 */
[----:B------:R-:W-:-:S03]  /*169e0*/  MOV R236, UR37 ;  /* 0x0000002500ec7c02 */ /* 0x000fc60008000f00 */
[----:B------:R-:W-:Y:S01]  /*169f0*/  MOV R12, UR39 ;  /* 0x00000027000c7c02 */ /* 0x000fe20008000f00 */
[----:B------:R-:W-:Y:S01]  /*16a00*/  UMOV UR39, UR31 ;  /* 0x0000001f00277c82 */ /* 0x000fe20008000000 */
[----:B------:R-:W-:Y:S02]  /*16a10*/  R2UR UR31, R21 ;  /* 0x00000000151f72ca */ /* 0x000fe400000e0000 */
[----:B------:R-:W-:Y:S01]  /*16a20*/  MOV R23, UR39 ;  /* 0x0000002700177c02 */ /* 0x000fe20008000f00 */
[----:B------:R-:W-:Y:S01]  /*16a30*/  UMOV UR39, UR21 ;  /* 0x0000001500277c82 */ /* 0x000fe20008000000 */
[----:B------:R-:W-:Y:S01]  /*16a40*/  R2UR UR21, R5 ;  /* 0x00000000051572ca */ /* 0x000fe200000e0000 */
[----:B--2---:R-:W-:Y:S01]  /*16a50*/  IMAD R20, R234, 0x700, R13 ;  /* 0x00000700ea147824 */ /* 0x004fe200078e020d */
[----:B------:R-:W-:-:S03]  /*16a60*/  MOV R13, UR36 ;  /* 0x00000024000d7c02 */ /* 0x000fc60008000f00 */
[C---:B------:R-:W-:Y:S01]  /*16a70*/  VIADD R88, R20.reuse, 0x100 ;  /* 0x0000010014587836 */ /* 0x040fe20000000000 */
[C---:B------:R-:W-:Y:S01]  /*16a80*/  R2UR UR18, R20.reuse ;  /* 0x00000000141272ca */ /* 0x040fe200000e0000 */
[C---:B------:R-:W-:Y:S01]  /*16a90*/  VIADD R92, R20.reuse, 0x300 ;  /* 0x00000300145c7836 */ /* 0x040fe20000000000 */
[----:B------:R-:W-:Y:S02]  /*16aa0*/  IADD3 R90, R20, 0x200, RZ ;  /* 0x00000200145a7810 */ /* 0x000fe40007ffe0ff */
[----:B------:R-:W-:Y:S01]  /*16ab0*/  R2UR UR6, R88 ;  /* 0x00000000580672ca */ /* 0x000fe200000e0000 */
[----:B------:R-:W-:Y:S01]  /*16ac0*/  VIADD R88, R20, 0x400 ;  /* 0x0000040014587836 */ /* 0x000fe20000000000 */
        /* <DEDUP_REMOVED lines=10> */
[----:B------:R-:W-:-:S02]  /*16b70*/  R2UR UR4, R88 ;  /* 0x00000000580472ca */ /* 0x000fc400000e0000 */
[----:B------:R-:W-:Y:S02]  /*16b80*/  IADD3 R88, R20, 0x202, RZ ;  /* 0x0000020214587810 */ /* 0x000fe40007ffe0ff */
[----:B------:R-:W-:Y:S01]  /*16b90*/  R2UR UR16, R92 ;  /* 0x000000005c1072ca */ /* 0x000fe200000e0000 */
[----:B------:R-:W-:Y:S01]  /*16ba0*/  VIADD R92, R20, 0x602 ;  /* 0x00000602145c7836 */ /* 0x000fe20000000000 */
[----:B------:R-:W-:Y:S01]  /*16bb0*/  R2UR UR20, R88 ;  /* 0x00000000581472ca */ /* 0x000fe200000e0000 */
[----:B------:R-:W-:Y:S01]  /*16bc0*/  VIADD R88, R20, 0x502 ;  /* 0x0000050214587836 */ /* 0x000fe20000000000 */
[----:B------:R-:W-:Y:S01]  /*16bd0*/  R2UR UR12, R90 ;  /* 0x000000005a0c72ca */ /* 0x000fe200000e0000 */
[C---:B------:R-:W-:Y:S01]  /*16be0*/  VIADD R90, R20.reuse, 0x302 ;  /* 0x00000302145a7836 */ /* 0x040fe20000000000 */
[----:B-1----:R-:W-:Y:S02]  /*16bf0*/  IADD3 R94, R20, 0x4, RZ ;  /* 0x00000004145e7810 */ /* 0x002fe40007ffe0ff */
[----:B------:R-:W-:Y:S01]  /*16c00*/  R2UR UR28, R88 ;  /* 0x00000000581c72ca */ /* 0x000fe200000e0000 */
[----:B------:R-:W-:Y:S01]  /*16c10*/  VIADD R88, R20, 0x204 ;  /* 0x0000020414587836 */ /* 0x000fe20000000000 */
[----:B------:R-:W-:Y:S01]  /*16c20*/  R2UR UR24, R90 ;  /* 0x000000005a1872ca */ /* 0x000fe200000e0000 */
[----:B------:R-:W-:Y:S01]  /*16c30*/  VIADD R90, R20, 0x104 ;  /* 0x00000104145a7836 */ /* 0x000fe20000000000 */
[----:B------:R-:W-:-:S02]  /*16c40*/  R2UR UR38, R94 ;  /* 0x000000005e2672ca */ /* 0x000fc400000e0000 */
[----:B------:R-:W-:Y:S01]  /*16c50*/  R2UR UR34, R88 ;  /* 0x00000000582272ca */ /* 0x000fe200000e0000 */
[----:B------:R-:W-:Y:S01]  /*16c60*/  VIADD R88, R20, 0x404 ;  /* 0x0000040414587836 */ /* 0x000fe20000000000 */
[----:B------:R-:W-:Y:S02]  /*16c70*/  R2UR UR58, R90 ;  /* 0x000000005a3a72ca */ /* 0x000fe400000e0000 */
[----:B------:R-:W-:Y:S02]  /*16c80*/  IADD3 R90, R20, 0x304, RZ ;  /* 0x00000304145a7810 */ /* 0x000fe40007ffe0ff */
[----:B------:R-:W-:Y:S02]  /*16c90*/  R2UR UR30, R92 ;  /* 0x000000005c1e72ca */ /* 0x000fe400000e0000 */
[----:B------:R-:W-:Y:S01]  /*16ca0*/  R2UR UR42, R90 ;  /* 0x000000005a2a72ca */ /* 0x000fe200000e0000 */
[----:B------:R-:W-:Y:S01]  /*16cb0*/  VIADD R90, R20, 0x504 ;  /* 0x00000504145a7836 */ /* 0x000fe20000000000 */
[----:B------:R-:W-:Y:S01]  /*16cc0*/  R2UR UR46, R88 ;  /* 0x00000000582e72ca */ /* 0x000fe200000e0000 */
[----:B------:R-:W-:Y:S01]  /*16cd0*/  VIADD R88, R20, 0x604 ;  /* 0x0000060414587836 */ /* 0x000fe20000000000 */
[----:B------:R-:W-:-:S02]  /*16ce0*/  MOV R3, UR38 ;  /* 0x0000002600037c02 */ /* 0x000fc40008000f00 */
[----:B------:R-:W-:Y:S01]  /*16cf0*/  MOV R16, UR34 ;  /* 0x0000002200107c02 */ /* 0x000fe20008000f00 */
[----:B------:R-:W-:Y:S01]  /*16d00*/  UMOV UR34, UR16 ;  /* 0x0000001000227c82 */ /* 0x000fe20008000000 */
[C---:B------:R-:W-:Y:S02]  /*16d10*/  R2UR UR16, R4.reuse ;  /* 0x00000000041072ca */ /* 0x040fe400000e0000 */
[----:B------:R-:W-:Y:S01]  /*16d20*/  MOV R26, UR34 ;  /* 0x00000022001a7c02 */ /* 0x000fe20008000f00 */
[----:B------:R-:W-:Y:S01]  /*16d30*/  UMOV UR34, UR8 ;  /* 0x0000000800227c82 */ /* 0x000fe20008000000 */
[C---:B------:R-:W-:Y:S01]  /*16d40*/  R2UR UR8, R4.reuse ;  /* 0x00000000040872ca */ /* 0x040fe200000e0000 */
[----:B------:R-:W-:Y:S01]  /*16d50*/  UMOV UR38, UR30 ;  /* 0x0000001e00267c82 */ /* 0x000fe20008000000 */
[----:B------:R-:W-:Y:S01]  /*16d60*/  MOV R18, UR42 ;  /* 0x0000002a00127c02 */ /* 0x000fe20008000f00 */
[----:B------:R-:W-:Y:S01]  /*16d70*/  UMOV UR42, UR24 ;  /* 0x00000018002a7c82 */ /* 0x000fe20008000000 */
[----:B------:R-:W-:Y:S01]  /*16d80*/  MOV R14, UR58 ;  /* 0x0000003a000e7c02 */ /* 0x000fe20008000f00 */
[----:B------:R-:W-:Y:S01]  /*16d90*/  UMOV UR58, UR28 ;  /* 0x0000001c003a7c82 */ /* 0x000fe20008000000 */
[----:B------:R-:W-:Y:S01]  /*16da0*/  MOV R96, UR42 ;  /* 0x0000002a00607c02 */ /* 0x000fe20008000f00 */
[----:B------:R-:W-:Y:S01]  /*16db0*/  UMOV UR42, UR4 ;  /* 0x00000004002a7c82 */ /* 0x000fe20008000000 */
[C---:B------:R-:W-:Y:S01]  /*16dc0*/  R2UR UR4, R4.reuse ;  /* 0x00000000040472ca */ /* 0x040fe200000e0000 */
[----:B------:R-:W-:Y:S01]  /*16dd0*/  QGMMA.64x32x32.F32.E4M3.E4M3 R184, gdesc[UR16], RZ, !UPT, gsb0 ;  /* 0x0060000010b879f3 */ /* 0x000fe2000c0008ff */
[----:B------:R-:W-:Y:S01]  /*16de0*/  MOV R24, UR58 ;  /* 0x0000003a00187c02 */ /* 0x000fe20008000f00 */
[----:B------:R-:W-:Y:S01]  /*16df0*/  UMOV UR58, UR12 ;  /* 0x0000000c003a7c82 */ /* 0x000fe20008000000 */
[C---:B------:R-:W-:Y:S01]  /*16e00*/  R2UR UR12, R4.reuse ;  /* 0x00000000040c72ca */ /* 0x040fe200000e0000 */
[----:B------:R-:W-:Y:S01]  /*16e10*/  IMAD.MOV.U32 R21, RZ, RZ, R96 ;  /* 0x000000ffff157224 */ /* 0x000fe200078e0060 */
[----:B------:R-:W-:Y:S01]  /*16e20*/  MOV R22, UR38 ;  /* 0x0000002600167c02 */ /* 0x000fe20008000f00 */
[----:B------:R-:W-:Y:S01]  /*16e30*/  UMOV UR38, UR20 ;  /* 0x0000001400267c82 */ /* 0x000fe20008000000 */
[----:B------:R-:W-:-:S02]  /*16e40*/  R2UR UR20, R4 ;  /* 0x00000000041472ca */ /* 0x000fc400000e0000 */
[----:B------:R-:W-:Y:S02]  /*16e50*/  R2UR UR24, R4 ;  /* 0x00000000041872ca */ /* 0x000fe400000e0000 */
[----:B------:R-:W-:Y:S01]  /*16e60*/  R2UR UR54, R88 ;  /* 0x00000000583672ca */ /* 0x000fe200000e0000 */
[----:B------:R-:W-:Y:S01]  /*16e70*/  VIADD R88, R20, 0x106 ;  /* 0x0000010614587836 */ /* 0x000fe20000000000 */
[----:B------:R-:W-:Y:S02]  /*16e80*/  R2UR UR50, R90 ;  /* 0x000000005a3272ca */ /* 0x000fe400000e0000 */
[----:B------:R-:W-:Y:S01]  /*16e90*/  IADD3 R90, R20, 0x6, RZ ;  /* 0x00000006145a7810 */ /* 0x000fe20007ffe0ff */
[----:B------:R-:W-:Y:S02]  /*16ea0*/  WARPGROUP.DEPBAR.LE gsb0, 0x0 ;  /* 0x00008000000079c5 */ /* 0x000fe40000010000 */
[----:B------:R-:W-:-:S06]  /*16eb0*/  WARPGROUP.ARRIVE ;  /* 0x00000000000079c5 */ /* 0x000fcc0000000000 */
[----:B------:R-:W-:Y:S01]  /*16ec0*/  QGMMA.64x32x32.F32.E4M3.E4M3 R168, gdesc[UR4], RZ, !UPT, gsb0 ;  /* 0x0060000004a879f3 */ /* 0x000fe2000c0008ff */
[----:B------:R-:W-:Y:S01]  /*16ed0*/  R2UR UR6, R90 ;  /* 0x000000005a0672ca */ /* 0x000fe200000e0000 */
[----:B------:R-:W-:Y:S01]  /*16ee0*/  VIADD R90, R20, 0x206 ;  /* 0x00000206145a7836 */ /* 0x000fe20000000000 */
[----:B------:R-:W-:Y:S01]  /*16ef0*/  R2UR UR7, R91 ;  /* 0x000000005b0772ca */ /* 0x000fe200000e0000 */
[----:B------:R-:W-:Y:S01]  /*16f00*/  IMAD.MOV.U32 R91, RZ, RZ, 0x40000040 ;  /* 0x40000040ff5b7424 */ /* 0x000fe200078e00ff */
[----:B------:R-:W-:Y:S02]  /*16f10*/  WARPGROUP.DEPBAR.LE gsb0, 0x0 ;  /* 0x00008000000079c5 */ /* 0x000fe40000010000 */
[----:B------:R-:W-:-:S06]  /*16f20*/  WARPGROUP.ARRIVE ;  /* 0x00000000000079c5 */ /* 0x000fcc0000000000 */
[----:B------:R-:W-:Y:S01]  /*16f30*/  QGMMA.64x32x32.F32.E4M3.E4M3 R152, gdesc[UR8], RZ, !UPT, gsb0 ;  /* 0x00600000089879f3 */ /* 0x000fe2000c0008ff */
[----:B------:R-:W-:Y:S01]  /*16f40*/  R2UR UR10, R88 ;  /* 0x00000000580a72ca */ /* 0x000fe200000e0000 */
[----:B------:R-:W-:Y:S01]  /*16f50*/  VIADD R88, R20, 0x306 ;  /* 0x0000030614587836 */ /* 0x000fe20000000000 */
[----:B------:R-:W-:Y:S02]  /*16f60*/  R2UR UR11, R89 ;  /* 0x00000000590b72ca */ /* 0x000fe400000e0000 */
[----:B------:R-:W-:Y:S02]  /*16f70*/  MOV R89, 0x40000040 ;  /* 0x4000004000597802 */ /* 0x000fe40000000f00 */
[----:B------:R-:W-:Y:S01]  /*16f80*/  R2UR UR18, R88 ;  /* 0x00000000581272ca */ /* 0x000fe200000e0000 */
[----:B------:R-:W-:Y:S01]  /*16f90*/  VIADD R88, R20, 0x506 ;  /* 0x0000050614587836 */ /* 0x000fe20000000000 */
[----:B------:R-:W-:Y:S01]  /*16fa0*/  R2UR UR19, R89 ;  /* 0x00000000591372ca */ /* 0x000fe200000e0000 */
[----:B------:R-:W-:Y:S01]  /*16fb0*/  IMAD.MOV.U32 R89, RZ, RZ, 0x40000040 ;  /* 0x40000040ff597424 */ /* 0x000fe200078e00ff */
[----:B------:R-:W-:-:S02]  /*16fc0*/  WARPGROUP.DEPBAR.LE gsb0, 0x0 ;  /* 0x00008000000079c5 */ /* 0x000fc40000010000 */
[----:B------:R-:W-:-:S06]  /*16fd0*/  WARPGROUP.ARRIVE ;  /* 0x00000000000079c5 */ /* 0x000fcc0000000000 */
[----:B------:R-:W-:Y:S01]  /*16fe0*/  QGMMA.64x32x32.F32.E4M3.E4M3 R136, gdesc[UR12], RZ, !UPT, gsb0 ;  /* 0x006000000c8879f3 */ /* 0x000fe2000c0008ff */
[----:B------:R-:W-:Y:S01]  /*16ff0*/  R2UR UR14, R90 ;  /* 0x000000005a0e72ca */ /* 0x000fe200000e0000 */
[C---:B------:R-:W-:Y:S01]  /*17000*/  VIADD R90, R20.reuse, 0x406 ;  /* 0x00000406145a7836 */ /* 0x040fe20000000000 */
[----:B------:R-:W-:Y:S01]  /*17010*/  R2UR UR15, R91 ;  /* 0x000000005b0f72ca */ /* 0x000fe200000e0000 */
[----:B------:R-:W-:Y:S01]  /*17020*/  IMAD.MOV.U32 R91, RZ, RZ, 0x40000040 ;  /* 0x40000040ff5b7424 */ /* 0x000fe200078e00ff */
[----:B------:R-:W-:-:S04]  /*17030*/  IADD3 R20, R20, 0x606, RZ ;  /* 0x0000060614147810 */ /* 0x000fc80007ffe0ff */
[----:B------:R-:W-:Y:S01]  /*17040*/  R2UR UR30, R20 ;  /* 0x00000000141e72ca */ /* 0x000fe200000e0000 */
[----:B------:R-:W-:Y:S01]  /*17050*/  IMAD.MOV.U32 R20, RZ, RZ, R97 ;  /* 0x000000ffff147224 */ /* 0x000fe200078e0061 */
[----:B------:R-:W-:Y:S02]  /*17060*/  WARPGROUP.DEPBAR.LE gsb0, 0x0 ;  /* 0x00008000000079c5 */ /* 0x000fe40000010000 */
[----:B------:R-:W-:-:S06]  /*17070*/  WARPGROUP.ARRIVE ;  /* 0x00000000000079c5 */ /* 0x000fcc0000000000 */
[----:B------:R-:W-:Y:S01]  /*17080*/  QGMMA.64x32x32.F32.E4M3.E4M3 R120, gdesc[UR20], RZ, !UPT, gsb0 ;  /* 0x00600000147879f3 */ /* 0x000fe2000c0008ff */
[----:B------:R-:W-:Y:S02]  /*17090*/  R2UR UR22, R90 ;  /* 0x000000005a1672ca */ /* 0x000fe400000e0000 */
[----:B------:R-:W-:Y:S01]  /*170a0*/  R2UR UR23, R91 ;  /* 0x000000005b1772ca */ /* 0x000fe200000e0000 */
        /* <DEDUP_REMOVED lines=9> */
[----:B------:R-:W-:Y:S02]  /*17140*/  R2UR UR37, R11 ;  /* 0x000000000b2572ca */ /* 0x000fe400000e0000 */
[----:B------:R-:W-:Y:S02]  /*17150*/  R2UR UR43, R20 ;  /* 0x00000000142b72ca */ /* 0x000fe400000e0000 */
[----:B------:R-:W-:Y:S01]  /*17160*/  R2UR UR42, R21 ;  /* 0x00000000152a72ca */ /* 0x000fe200000e0000 */
[----:B------:R-:W-:Y:S02]  /*17170*/  WARPGROUP.DEPBAR.LE gsb0, 0x0 ;  /* 0x00008000000079c5 */ /* 0x000fe40000010000 */
[----:B------:R-:W-:-:S06]  /*17180*/  WARPGROUP.ARRIVE ;  /* 0x00000000000079c5 */ /* 0x000fcc0000000000 */
[----:B------:R-:W-:Y:S01]  /*17190*/  QGMMA.64x32x32.F32.E4M3.E4M3 R184, gdesc[UR32], R184, gsb0 ;  /* 0x0060000020b879f3 */ /* 0x000fe200080008b8 */
[----:B------:R-:W-:Y:S02]  /*171a0*/  R2UR UR40, R10 ;  /* 0x000000000a2872ca */ /* 0x000fe400000e0000 */
[----:B------:R-:W-:Y:S02]  /*171b0*/  R2UR UR41, R11 ;  /* 0x000000000b2972ca */ /* 0x000fe400000e0000 */
[----:B------:R-:W-:Y:S02]  /*171c0*/  R2UR UR35, R27 ;  /* 0x000000001b2372ca */ /* 0x000fe400000e0000 */
[----:B------:R-:W-:Y:S01]  /*171d0*/  R2UR UR34, R26 ;  /* 0x000000001a2272ca */ /* 0x000fe200000e0000 */
[----:B------:R0:W5:Y:S01]  /*171e0*/  LDL.LU R27, [R1+0xe4] ;  /* 0x0000e400011b7983 */ /* 0x0001620000300800 */
[----:B------:R-:W-:Y:S02]  /*171f0*/  R2UR UR32, R10 ;  /* 0x000000000a2072ca */ /* 0x000fe400000e0000 */
[----:B------:R-:W-:Y:S01]  /*17200*/  R2UR UR33, R11 ;  /* 0x000000000b2172ca */ /* 0x000fe200000e0000 */
[----:B------:R0:W5:Y:S01]  /*17210*/  LDL.LU R26, [R1+0xe0] ;  /* 0x0000e000011a7983 */ /* 0x0001620000300800 */
[----:B------:R-:W-:-:S02]  /*17220*/  WARPGROUP.DEPBAR.LE gsb0, 0x0 ;  /* 0x00008000000079c5 */ /* 0x000fc40000010000 */
        /* <DEDUP_REMOVED lines=13> */
[----:B------:R0:W5:Y:S01]  /*17300*/  LDL.LU R25, [R1+0xdc] ;  /* 0x0000dc0001197983 */ /* 0x0001620000300800 */
[----:B------:R-:W-:Y:S02]  /*17310*/  R2UR UR56, R10 ;  /* 0x000000000a3872ca */ /* 0x000fe400000e0000 */
[----:B------:R-:W-:Y:S01]  /*17320*/  R2UR UR57, R11 ;  /* 0x000000000b3972ca */ /* 0x000fe200000e0000 */
[----:B------:R0:W5:Y:S01]  /*17330*/  LDL.LU R24, [R1+0xd8] ;  /* 0x0000d80001187983 */ /* 0x0001620000300800 */
[----:B------:R-:W-:Y:S02]  /*17340*/  WARPGROUP.DEPBAR.LE gsb0, 0x0 ;  /* 0x00008000000079c5 */ /* 0x000fe40000010000 */
[----:B------:R-:W-:-:S09]  /*17350*/  WARPGROUP.ARRIVE ;  /* 0x00000000000079c5 */ /* 0x000fd20000000000 */
        /* <DEDUP_REMOVED lines=11> */
[----:B------:R-:W-:Y:S02]  /*17410*/  R2UR UR38, R3 ;  /* 0x00000000032672ca */ /* 0x000fe400000e0000 */
[----:B------:R-:W-:Y:S02]  /*17420*/  R2UR UR36, R8 ;  /* 0x00000000082472ca */ /* 0x000fe400000e0000 */
[----:B------:R-:W-:Y:S01]  /*17430*/  R2UR UR37, R9 ;  /* 0x00000000092572ca */ /* 0x000fe200000e0000 */
[----:B------:R-:W-:Y:S02]  /*17440*/  WARPGROUP.DEPBAR.LE gsb0, 0x0 ;  /* 0x00008000000079c5 */ /* 0x000fe40000010000 */
[----:B------:R-:W-:-:S10]  /*17450*/  WARPGROUP.ARRIVE ;  /* 0x00000000000079c5 */ /* 0x000fd40000000000 */
        /* <DEDUP_REMOVED lines=16> */
[----:B------:R-:W-:Y:S01]  /*17560*/  R2UR UR42, R18 ;  /* 0x00000000122a72ca */ /* 0x000fe200000e0000 */
[----:B------:R0:W5:Y:S01]  /*17570*/  LDL.LU R19, [R1+0xcc] ;  /* 0x0000cc0001137983 */ /* 0x0001620000300800 */
[C---:B------:R-:W-:Y:S02]  /*17580*/  R2UR UR40, R8.reuse ;  /* 0x00000000082872ca */ /* 0x040fe400000e0000 */
[C---:B------:R-:W-:Y:S01]  /*17590*/  R2UR UR41, R9.reuse ;  /* 0x00000000092972ca */ /* 0x040fe200000e0000 */
[----:B------:R0:W5:Y:S01]  /*175a0*/  LDL.LU R18, [R1+0xc8] ;  /* 0x0000c80001127983 */ /* 0x0001620000300800 */
[C---:B------:R-:W-:Y:S02]  /*175b0*/  R2UR UR44, R8.reuse ;  /* 0x00000000082c72ca */ /* 0x040fe400000e0000 */
[----:B------:R-:W-:Y:S01]  /*175c0*/  R2UR UR45, R9 ;  /* 0x00000000092d72ca */ /* 0x000fe200000e0000 */
[----:B------:R0:W5:Y:S01]  /*175d0*/  LDL.LU R17, [R1+0xc4] ;  /* 0x0000c40001117983 */ /* 0x0001620000300800 */
[----:B------:R-:W-:-:S02]  /*175e0*/  R2UR UR48, R8 ;  /* 0x00000000083072ca */ /* 0x000fc400000e0000 */
[C---:B------:R-:W-:Y:S01]  /*175f0*/  R2UR UR49, R9.reuse ;  /* 0x00000000093172ca */ /* 0x040fe200000e0000 */
[----:B------:R0:W5:Y:S01]  /*17600*/  LDL.LU R16, [R1+0xc0] ;  /* 0x0000c00001107983 */ /* 0x0001620000300800 */
[----:B------:R-:W-:Y:S02]  /*17610*/  R2UR UR52, R8 ;  /* 0x00000000083472ca */ /* 0x000fe400000e0000 */
[----:B------:R-:W-:Y:S01]  /*17620*/  R2UR UR53, R9 ;  /* 0x00000000093572ca */ /* 0x000fe200000e0000 */
        /* <DEDUP_REMOVED lines=29> */
[----:B------:R0:W5:Y:S01]  /*17800*/  LDL.LU R2, [R1+0xac] ;  /* 0x0000ac0001027983 */ /* 0x0001620000300800 */
[----:B------:R-:W-:Y:S02]  /*17810*/  WARPGROUP.DEPBAR.LE gsb0, 0x0 ;  /* 0x00008000000079c5 */ /* 0x000fe40000010000 */
[----:B------:R-:W-:-:S06]  /*17820*/  WARPGROUP.ARRIVE ;  /* 0x00000000000079c5 */ /* 0x000fcc0000000000 */
[----:B------:R-:W-:Y:S01]  /*17830*/  QGMMA.64x32x32.F32.E4M3.E4M3 R152, gdesc[UR12], R152, gsb0 ;  /* 0x006000000c9879f3 */ /* 0x000fe20008000898 */
[----:B------:R-:W-:Y:S02]  /*17840*/  R2UR UR16, R6 ;  /* 0x00000000061072ca */ /* 0x000fe400000e0000 */
[----:B------:R-:W-:Y:S01]  /*17850*/  R2UR UR17, R7 ;  /* 0x00000000071172ca */ /* 0x000fe200000e0000 */
[----:B------:R-:W-:Y:S02]  /*17860*/  WARPGROUP.DEPBAR.LE gsb0, 0x0 ;  /* 0x00008000000079c5 */ /* 0x000fe40000010000 */
[----:B------:R-:W-:-:S10]  /*17870*/  WARPGROUP.ARRIVE ;  /* 0x00000000000079c5 */ /* 0x000fd40000000000 */
        /* <DEDUP_REMOVED lines=17> */
[----:B------:R-:W-:Y:S02]  /*17990*/  R2UR UR37, R236 ;  /* 0x00000000ec2572ca */ /* 0x000fe400000e0000 */
[----:B------:R-:W-:Y:S01]  /*179a0*/  R2UR UR36, R13 ;  /* 0x000000000d2472ca */ /* 0x000fe200000e0000 */
[----:B------:R-:W-:Y:S02]  /*179b0*/  WARPGROUP.DEPBAR.LE gsb0, 0x0 ;  /* 0x00008000000079c5 */ /* 0x000fe40000010000 */
[----:B0-----:R-:W-:-:S12]  /*179c0*/  @P1 BRA `(.L_x_5889) ;  /* 0x0000000000281947 */ /* 0x001fd80003800000 */
[----:B------:R-:W-:Y:S05]  /*179d0*/  @!P0 BRA `(.L_x_5890) ;  /* 0x0000000000048947 */ /* 0x000fea0003800000 */
[----:B------:R-:W-:Y:S01]  /*179e0*/  BPT.TRAP 0x1 ;  /* 0x000000040000795c */ /* 0x000fe20000300000 */
.L_x_5890:
[----:B-----5:R-:W-:Y:S02]  /*179f0*/  SHF.L.U32 R12, R12, 0x1f, RZ ;  /* 0x0000001f0c0c7819 */ /* 0x020fe400000006ff */
[----:B------:R-:W-:-:S04]  /*17a00*/  LEA R13, R233, R16, 0x3 ;  /* 0x00000010e90d7211 */ /* 0x000fc800078e18ff */
[----:B------:R0:W1:Y:S01]  /*17a10*/  SYNCS.PHASECHK.TRANS64.TRYWAIT P1, [R13+URZ+0x2e850], R12 ;  /* 0x02e8500c0d0075a7 */ /* 0x000062000802017f */
[----:B------:R-:W-:Y:S05]  /*17a20*/  @!P0 BRA `(.L_x_5891) ;  /* 0x0000000000048947 */ /* 0x000fea0003800000 */
[----:B------:R-:W-:Y:S01]  /*17a30*/  BPT.TRAP 0x1 ;  /* 0x000000040000795c */ /* 0x000fe20000300000 */
.L_x_5891:
[----:B-1----:R-:W-:Y:S05]  /*17a40*/  @P1 BRA `(.L_x_5889) ;  /* 0x0000000000081947 */ /* 0x002fea0003800000 */
[----:B------:R-:W1:Y:S02]  /*17a50*/  SYNCS.PHASECHK.TRANS64.TRYWAIT P1, [R13+URZ+0x2e850], R12 ;  /* 0x02e8500c0d0075a7 */ /* 0x000e64000802017f */
[----:B-1----:R-:W-:Y:S05]  /*17a60*/  @!P1 BRA `(.L_x_5892) ;  /* 0x000000d4009c9947 */ /* 0x002fea0003800000 */
.L_x_5889:
[----:B01---5:R-:W-:Y:S01]  /*17a70*/  VIADD R12, R16, 0x400 ;  /* 0x00000400100c7836 */ /* 0x023fe20000000000 */
[----:B------:R-:W-:Y:S05]  /*17a80*/  WARPSYNC.ALL ;  /* 0x0000000000007948 */ /* 0x000fea0003800000 */
[----:B------:R-:W-:Y:S01]  /*17a90*/  SHF.R.U32.HI R12, RZ, 0x4, R12 ;  /* 0x00000004ff0c7819 */ /* 0x000fe2000001160c */
[----:B------:R-:W-:Y:S01]  /*17aa0*/  IMAD.MOV.U32 R13, RZ, RZ, -0x3ffffff0 ;  /* 0xc0000010ff0d7424 */ /* 0x000fe200078e00ff */
[----:B------:R-:W-:Y:S01]  /*17ab0*/  WARPGROUP.ARRIVE ;  /* 0x00000000000079c5 */ /* 0x000fe20000000000 */
[----:B------:R-:W-:Y:S01]  /*17ac0*/  MOV R21, 0xc0000010 ;  /* 0xc000001000157802 */ /* 0x000fe20000000f00 */
[----:B------:R-:W-:Y:S01]  /*17ad0*/  FMUL.FTZ R168, R2, R168 ;  /* 0x000000a802a87220 */ /* 0x000fe20000410000 */
[----:B------:R-:W-:Y:S01]  /*17ae0*/  LOP3.LUT R12, R12, 0x3fff, RZ, 0xc0, !PT ;  /* 0x00003fff0c0c7812 */ /* 0x000fe200078ec0ff */
[C---:B------:R-:W-:Y:S01]  /*17af0*/  FMUL.FTZ R170, R2.reuse, R170 ;  /* 0x000000aa02aa7220 */ /* 0x040fe20000410000 */
[----:B------:R-:W-:Y:S01]  /*17b00*/  R2UR UR7, R13 ;  /* 0x000000000d0772ca */ /* 0x000fe200000e0000 */
[----:B------:R-:W-:Y:S01]  /*17b10*/  FMUL.FTZ R13, R2, R184 ;  /* 0x000000b8020d7220 */ /* 0x000fe20000410000 */
[----:B------:R-:W-:Y:S01]  /*17b20*/  LOP3.LUT R12, R12, 0x10000, RZ, 0xfc, !PT ;  /* 0x000100000c0c7812 */ /* 0x000fe200078efcff */
[C---:B------:R-:W-:Y:S01]  /*17b30*/  FMUL.FTZ R184, R2.reuse, R187 ;  /* 0x000000bb02b87220 */ /* 0x040fe20000410000 */
[C---:B------:R-:W-:Y:S01]  /*17b40*/  FMUL.FTZ R187, R2.reuse, R190 ;  /* 0x000000be02bb7220 */ /* 0x040fe20000410000 */
[C---:B------:R-:W-:Y:S01]  /*17b50*/  FMUL.FTZ R190, R2.reuse, R193 ;  /* 0x000000c102be7220 */ /* 0x040fe20000410000 */
[C---:B------:R-:W-:Y:S01]  /*17b60*/  FMUL.FTZ R193, R2.reuse, R196 ;  /* 0x000000c402c17220 */ /* 0x040fe20000410000 */
[----:B------:R-:W-:Y:S01]  /*17b70*/  IMAD R12, R233, 0x700, R12 ;  /* 0x00000700e90c7824 */ /* 0x000fe200078e020c */
[----:B------:R-:W0:Y:S01]  /*17b80*/  MUFU.TANH R13, R13 ;  /* 0x0000000d000d7308 */ /* 0x000e220000002400 */
[C---:B------:R-:W-:Y:S01]  /*17b90*/  FMUL.FTZ R196, R2.reuse, R199 ;  /* 0x000000c702c47220 */ /* 0x040fe20000410000 */
[----:B------:R-:W-:Y:S01]  /*17ba0*/  FMUL.FTZ R169, R2, R169 ;  /* 0x000000a902a97220 */ /* 0x000fe20000410000 */
[C---:B------:R-:W-:Y:S01]  /*17bb0*/  VIADD R20, R12.reuse, 0x100 ;  /* 0x000001000c147836 */ /* 0x040fe20000000000 */
[----:B------:R-:W-:Y:S01]  /*17bc0*/  R2UR UR6, R12 ;  /* 0x000000000c0672ca */ /* 0x000fe200000e0000 */
        /* <DEDUP_REMOVED lines=12> */
[----:B------:R-:W-:Y:S01]  /*17c90*/  QGMMA.64x128x32.F32.E4M3.E4M3 R24, R224, gdesc[UR4], R24, gsb0 ;  /* 0x01e00004e0187df3 */ /* 0x000fe20008000818 */
[----:B------:R-:W-:Y:S01]  /*17ca0*/  R2UR UR6, R20 ;  /* 0x00000000140672ca */ /* 0x000fe200000e0000 */
[----:B------:R-:W-:Y:S01]  /*17cb0*/  VIADD R20, R12, 0x200 ;  /* 0x000002000c147836 */ /* 0x000fe20000000000 */
[----:B------:R-:W-:Y:S01]  /*17cc0*/  R2UR UR7, R21 ;  /* 0x00000000150772ca */ /* 0x000fe200000e0000 */
[----:B------:R-:W-:-:S02]  /*17cd0*/  IMAD.MOV.U32 R21, RZ, RZ, -0x3ffffff0 ;  /* 0xc0000010ff157424 */ /* 0x000fc400078e00ff */
        /* <DEDUP_REMOVED lines=92> */
[----:B------:R-:W-:-:S06]  /*182a0*/  ULDC UR4, c[0x0][0x988] ;  /* 0x0002620000047ab9 */ /* 0x000fcc0000000800 */
        /* <DEDUP_REMOVED lines=9> */
[----:B------:R-:W-:Y:S01]  /*18340*/  QGMMA.64x128x32.F32.E4M3.E4M3 R24, R220, gdesc[UR4], R24, gsb0 ;  /* 0x01e00004dc187df3 */ /* 0x000fe20008000818 */
[----:B------:R-:W-:Y:S01]  /*18350*/  R2UR UR6, R20 ;  /* 0x00000000140672ca */ /* 0x000fe200000e0000 */
[----:B------:R-:W-:Y:S01]  /*18360*/  VIADD R20, R12, 0x300 ;  /* 0x000003000c147836 */ /* 0x000fe20000000000 */
[----:B------:R-:W-:-:S03]  /*18370*/  R2UR UR7, R21 ;  /* 0x00000000150772ca */ /* 0x000fc600000e0000 */
[----:B------:R-:W-:Y:S01]  /*18380*/  MUFU.TANH R183, R183 ;  /* 0x000000b700b77308 */ /* 0x000fe20000002400 */
[----:B------:R-:W-:-:S07]  /*18390*/  MOV R21, 0xc0000010 ;  /* 0xc000001000157802 */ /* 0x000fce0000000f00 */
[----:B------:R-:W-:Y:S08]  /*183a0*/  MUFU.TANH R152, R152 ;  /* 0x0000009800987308 */ /* 0x000ff00000002400 */
[----:B------:R-:W-:Y:S08]  /*183b0*/  MUFU.TANH R154, R154 ;  /* 0x0000009a009a7308 */ /* 0x000ff00000002400 */
[----:B------:R-:W-:Y:S01]  /*183c0*/  MUFU.TANH R153, R153 ;  /* 0x0000009900997308 */ /* 0x000fe20000002400 */
[----:B-1----:R-:W-:-:S04]  /*183d0*/  LOP3.LUT R227, R227, 0x7f, RZ, 0xc0, !PT ;  /* 0x0000007fe3e37812 */ /* 0x002fc800078ec0ff */
[----:B------:R-:W-:Y:S02]  /*183e0*/  ISETP.NE.AND P1, PT, R227, RZ, PT ;  /* 0x000000ffe300720c */ /* 0x000fe40003f25270 */
[----:B------:R-:W1:Y:S01]  /*183f0*/  S2R R227, SR_TID.X ;  /* 0x0000000000e37919 */ /* 0x000e620000002100 */
[----:B------:R-:W-:Y:S08]  /*18400*/  MUFU.TANH R155, R155 ;  /* 0x0000009b009b7308 */ /* 0x000ff00000002400 */
[----:B------:R-:W-:Y:S08]  /*18410*/  MUFU.TANH R156, R156 ;  /* 0x0000009c009c7308 */ /* 0x000ff00000002400 */
[----:B------:R-:W-:Y:S08]  /*18420*/  MUFU.TANH R158, R158 ;  /* 0x0000009e009e7308 */ /* 0x000ff00000002400 */
[----:B------:R-:W-:Y:S01]  /*18430*/  MUFU.TANH R157, R157 ;  /* 0x0000009d009d7308 */ /* 0x000fe20000002400 */
[----:B-1----:R-:W-:-:S07]  /*18440*/  SHF.R.U32.HI R227, RZ, 0x7, R227 ;  /* 0x00000007ffe37819 */ /* 0x002fce00000116e3 */
        /* <DEDUP_REMOVED lines=13> */
[----:B------:R-:W-:Y:S01]  /*18520*/  QGMMA.64x128x32.F32.E4M3.E4M3 R24, R200, gdesc[UR4], R24, gsb0 ;  /* 0x01e00004c8187df3 */ /* 0x000fe20008000818 */
        /* <DEDUP_REMOVED lines=26> */
[----:B------:R-:W-:Y:S01]  /*186d0*/  FMUL.FTZ R21, R2, R186 ;  /* 0x000000ba02157220 */ /* 0x000fe20000410000 */
[----:B------:R-:W-:Y:S01]  /*186e0*/  R2UR UR6, R20 ;  /* 0x00000000140672ca */ /* 0x000fe200000e0000 */
        /* <DEDUP_REMOVED lines=9> */
[----:B0-----:R-:W-:Y:S01]  /*18780*/  FMNMX.FTZ R197, R13, R0, !PT ;  /* 0x000000000dc57209 */ /* 0x001fe20007810000 */
[C---:B------:R-:W-:Y:S01]  /*18790*/  FMUL.FTZ R195, R2.reuse, R198 ;  /* 0x000000c602c37220 */ /* 0x040fe20000410000 */
[----:B------:R-:W-:Y:S01]  /*187a0*/  FMUL.FTZ R198, R2, R88 ;  /* 0x0000005802c67220 */ /* 0x000fe20000410000 */
[----:B------:R-:W0:Y:S08]  /*187b0*/  MUFU.TANH R20, R20 ;  /* 0x0000001400147308 */ /* 0x000e300000002400 */
[----:B------:R-:W2:Y:S01]  /*187c0*/  MUFU.TANH R185, R185 ;  /* 0x000000b900b97308 */ /* 0x000ea20000002400 */
[----:B-1----:R-:W-:-:S04]  /*187d0*/  FMNMX.FTZ R199, R21, R3, !PT ;  /* 0x0000000315c77209 */ /* 0x002fc80007810000 */
[----:B------:R-:W-:-:S03]  /*187e0*/  FMNMX.FTZ R199, R184, R199, !PT ;  /* 0x000000c7b8c77209 */ /* 0x000fc60007810000 */
[----:B------:R-:W1:Y:S01]  /*187f0*/  MUFU.TANH R186, R186 ;  /* 0x000000ba00ba7308 */ /* 0x000e620000002400 */
[----:B0-----:R-:W-:Y:S02]  /*18800*/  FMNMX.FTZ R197, R20, R197, !PT ;  /* 0x000000c514c57209 */ /* 0x001fe40007810000 */
[----:B------:R-:W-:-:S05]  /*18810*/  FMNMX.FTZ R199, R187, R199, !PT ;  /* 0x000000c7bbc77209 */ /* 0x000fca0007810000 */
[----:B------:R-:W0:Y:S01]  /*18820*/  MUFU.TANH R188, R188 ;  /* 0x000000bc00bc7308 */ /* 0x000e220000002400 */
[----:B--2---:R-:W-:-:S07]  /*18830*/  FMNMX.FTZ R197, R185, R197, !PT ;  /* 0x000000c5b9c57209 */ /* 0x004fce0007810000 */
[----:B------:R-:W2:Y:S01]  /*18840*/  MUFU.TANH R189, R189 ;  /* 0x000000bd00bd7308 */ /* 0x000ea20000002400 */
[----:B-1----:R-:W-:-:S07]  /*18850*/  FMNMX.FTZ R197, R186, R197, !PT ;  /* 0x000000c5bac57209 */ /* 0x002fce0007810000 */
[----:B------:R-:W1:Y:S01]  /*18860*/  MUFU.TANH R191, R191 ;  /* 0x000000bf00bf7308 */ /* 0x000e620000002400 */
[----:B0-----:R-:W-:-:S07]  /*18870*/  FMNMX.FTZ R199, R188, R199, !PT ;  /* 0x000000c7bcc77209 */ /* 0x001fce0007810000 */
[----:B------:R-:W0:Y:S01]  /*18880*/  MUFU.TANH R192, R192 ;  /* 0x000000c000c07308 */ /* 0x000e220000002400 */
[----:B--2---:R-:W-:-:S04]  /*18890*/  FMNMX.FTZ R197, R189, R197, !PT ;  /* 0x000000c5bdc57209 */ /* 0x004fc80007810000 */
[----:B------:R-:W-:-:S03]  /*188a0*/  FMNMX.FTZ R197, R190, R197, !PT ;  /* 0x000000c5bec57209 */ /* 0x000fc60007810000 */
[----:B------:R-:W2:Y:S01]  /*188b0*/  MUFU.TANH R195, R195 ;  /* 0x000000c300c37308 */ /* 0x000ea20000002400 */
[----:B-1----:R-:W-:Y:S02]  /*188c0*/  FMNMX.FTZ R199, R191, R199, !PT ;  /* 0x000000c7bfc77209 */ /* 0x002fe40007810000 */
[----:B------:R-:W-:-:S05]  /*188d0*/  FMNMX.FTZ R197, R193, R197, !PT ;  /* 0x000000c5c1c57209 */ /* 0x000fca0007810000 */
[----:B------:R-:W1:Y:S01]  /*188e0*/  MUFU.TANH R194, R194 ;  /* 0x000000c200c27308 */ /* 0x000e620000002400 */
[----:B0-----:R-:W-:-:S07]  /*188f0*/  FMNMX.FTZ R199, R192, R199, !PT ;  /* 0x000000c7c0c77209 */ /* 0x001fce0007810000 */
[----:B------:R-:W0:Y:S01]  /*18900*/  MUFU.TANH R124, R124 ;  /* 0x0000007c007c7308 */ /* 0x000e220000002400 */
[----:B--2---:R-:W-:-:S04]  /*18910*/  FMNMX.FTZ R199, R195, R199, !PT ;  /* 0x000000c7c3c77209 */ /* 0x004fc80007810000 */
[----:B------:R-:W-:-:S03]  /*18920*/  FMNMX.FTZ R199, R196, R199, !PT ;  /* 0x000000c7c4c77209 */ /* 0x000fc60007810000 */
[----:B------:R-:W-:Y:S01]  /*18930*/  MUFU.TANH R126, R126 ;  /* 0x0000007e007e7308 */ /* 0x000fe20000002400 */
[----:B-1----:R-:W-:Y:S02]  /*18940*/  FMNMX.FTZ R197, R194, R197, !PT ;  /* 0x000000c5c2c57209 */ /* 0x002fe40007810000 */
[----:B------:R-:W-:Y:S02]  /*18950*/  FMNMX.FTZ R199, R170, R199, !PT ;  /* 0x000000c7aac77209 */ /* 0x000fe40007810000 */
[----:B------:R-:W-:Y:S02]  /*18960*/  FMNMX.FTZ R197, R168, R197, !PT ;  /* 0x000000c5a8c57209 */ /* 0x000fe40007810000 */
[----:B------:R-:W-:Y:S01]  /*18970*/  FMNMX.FTZ R199, R171, R199, !PT ;  /* 0x000000c7abc77209 */ /* 0x000fe20007810000 */
[----:B------:R-:W1:Y:S01]  /*18980*/  MUFU.TANH R125, R125 ;  /* 0x0000007d007d7308 */ /* 0x000e620000002400 */
[----:B------:R-:W-:Y:S02]  /*18990*/  FMNMX.FTZ R197, R169, R197, !PT ;  /* 0x000000c5a9c57209 */ /* 0x000fe40007810000 */
[----:B------:R-:W-:-:S02]  /*189a0*/  FMNMX.FTZ R199, R174, R199, !PT ;  /* 0x000000c7aec77209 */ /* 0x000fc40007810000 */
[----:B------:R-:W-:Y:S02]  /*189b0*/  FMNMX.FTZ R197, R172, R197, !PT ;  /* 0x000000c5acc57209 */ /* 0x000fe40007810000 */
[----:B------:R-:W-:Y:S01]  /*189c0*/  FMNMX.FTZ R199, R175, R199, !PT ;  /* 0x000000c7afc77209 */ /* 0x000fe20007810000 */
[----:B------:R-:W-:Y:S01]  /*189d0*/  MUFU.TANH R127, R127 ;  /* 0x0000007f007f7308 */ /* 0x000fe20000002400 */
[----:B------:R-:W-:Y:S02]  /*189e0*/  FMNMX.FTZ R197, R173, R197, !PT ;  /* 0x000000c5adc57209 */ /* 0x000fe40007810000 */
[----:B------:R-:W-:Y:S02]  /*189f0*/  FMNMX.FTZ R199, R178, R199, !PT ;  /* 0x000000c7b2c77209 */ /* 0x000fe40007810000 */
[----:B------:R-:W-:Y:S02]  /*18a00*/  FMNMX.FTZ R197, R176, R197, !PT ;  /* 0x000000c5b0c57209 */ /* 0x000fe40007810000 */
[----:B------:R-:W-:Y:S01]  /*18a10*/  FMNMX.FTZ R199, R179, R199, !PT ;  /* 0x000000c7b3c77209 */ /* 0x000fe20007810000 */
[----:B------:R-:W2:Y:S01]  /*18a20*/  MUFU.TANH R128, R128 ;  /* 0x0000008000807308 */ /* 0x000ea20000002400 */
        /* <DEDUP_REMOVED lines=9> */
[----:B------:R-:W3:Y:S01]  /*18ac0*/  MUFU.TANH R129, R129 ;  /* 0x0000008100817308 */ /* 0x000ee20000002400 */
[----:B------:R-:W-:Y:S02]  /*18ad0*/  FMNMX.FTZ R197, R153, R197, !PT ;  /* 0x000000c599c57209 */ /* 0x000fe40007810000 */
[----:B------:R-:W-:Y:S02]  /*18ae0*/  FMNMX.FTZ R199, R158, R199, !PT ;  /* 0x000000c79ec77209 */ /* 0x000fe40007810000 */
[----:B------:R-:W-:Y:S01]  /*18af0*/  FMNMX.FTZ R197, R156, R197, !PT ;  /* 0x000000c59cc57209 */ /* 0x000fe20007810000 */
[----:B------:R-:W-:Y:S02]  /*18b00*/  WARPGROUP.DEPBAR.LE gsb0, 0x0 ;  /* 0x00008000000079c5 */ /* 0x000fe40000010000 */
[----:B------:R-:W-:Y:S01]  /*18b10*/  FMNMX.FTZ R199, R159, R199, !PT ;  /* 0x000000c79fc77209 */ /* 0x000fe20007810000 */
[----:B------:R-:W-:Y:S01]  /*18b20*/  MUFU.TANH R131, R131 ;  /* 0x0000008300837308 */ /* 0x000fe20000002400 */
[----:B------:R-:W-:Y:S01]  /*18b30*/  FMNMX.FTZ R197, R157, R197, !PT ;  /* 0x000000c59dc57209 */ /* 0x000fe20007810000 */
[----:B------:R-:W-:Y:S01]  /*18b40*/  WARPGROUP.ARRIVE ;  /* 0x00000000000079c5 */ /* 0x000fe20000000000 */
[----:B------:R-:W-:-:S02]  /*18b50*/  FMNMX.FTZ R199, R162, R199, !PT ;  /* 0x000000c7a2c77209 */ /* 0x000fc40007810000 */
[----:B------:R-:W-:Y:S02]  /*18b60*/  FMNMX.FTZ R197, R160, R197, !PT ;  /* 0x000000c5a0c57209 */ /* 0x000fe40007810000 */
[----:B------:R-:W-:Y:S01]  /*18b70*/  FMNMX.FTZ R199, R163, R199, !PT ;  /* 0x000000c7a3c77209 */ /* 0x000fe20007810000 */
[----:B------:R-:W4:Y:S01]  /*18b80*/  MUFU.TANH R132, R132 ;  /* 0x0000008400847308 */ /* 0x000f220000002400 */
[----:B------:R-:W-:Y:S01]  /*18b90*/  FMNMX.FTZ R88, R161, R197, !PT ;  /* 0x000000c5a1587209 */ /* 0x000fe20007810000 */
[----:B------:R-:W-:Y:S03]  /*18ba0*/  QGMMA.64x128x32.F32.E4M3.E4M3 R24, R208, gdesc[UR4], R24, gsb0 ;  /* 0x01e00004d0187df3 */ /* 0x000fe60008000818 */
[----:B------:R-:W-:-:S03]  /*18bb0*/  FMNMX.FTZ R88, R164, R88, !PT ;  /* 0x00000058a4587209 */ /* 0x000fc60007810000 */
[----:B------:R0:W-:Y:S01]  /*18bc0*/  MUFU.TANH R197, R198 ;  /* 0x000000c600c57308 */ /* 0x0001e20000002400 */
[----:B------:R-:W-:-:S04]  /*18bd0*/  FMNMX.FTZ R88, R165, R88, !PT ;  /* 0x00000058a5587209 */ /* 0x000fc80007810000 */
[----:B------:R-:W-:-:S03]  /*18be0*/  FMNMX.FTZ R88, R136, R88, !PT ;  /* 0x0000005888587209 */ /* 0x000fc60007810000 */
[----:B------:R-:W-:Y:S01]  /*18bf0*/  MUFU.TANH R134, R134 ;  /* 0x0000008600867308 */ /* 0x000fe20000002400 */
[----:B0-----:R-:W-:Y:S01]  /*18c00*/  FMUL.FTZ R198, R2, R89 ;  /* 0x0000005902c67220 */ /* 0x001fe20000410000 */
[----:B------:R-:W-:Y:S01]  /*18c10*/  FMNMX.FTZ R89, R166, R199, !PT ;  /* 0x000000c7a6597209 */ /* 0x000fe20007810000 */
[----:B------:R-:W-:Y:S01]  /*18c20*/  FMUL.FTZ R199, R2, R90 ;  /* 0x0000005a02c77220 */ /* 0x000fe20000410000 */
        /* <DEDUP_REMOVED lines=23> */
[----:B------:R-:W0:Y:S01]  /*18da0*/  MUFU.TANH R105, R105 ;  /* 0x0000006900697308 */ /* 0x000e220000002400 */
[----:B------:R-:W-:Y:S02]  /*18db0*/  FMNMX.FTZ R89, R122, R89, !PT ;  /* 0x000000597a597209 */ /* 0x000fe40007810000 */
[----:B-1----:R-:W-:Y:S02]  /*18dc0*/  FMNMX.FTZ R88, R125, R88, !PT ;  /* 0x000000587d587209 */ /* 0x002fe40007810000 */
[----:B------:R-:W-:-:S02]  /*18dd0*/  FMNMX.FTZ R89, R123, R89, !PT ;  /* 0x000000597b597209 */ /* 0x000fc40007810000 */
[----:B--2---:R-:W-:Y:S01]  /*18de0*/  FMNMX.FTZ R88, R128, R88, !PT ;  /* 0x0000005880587209 */ /* 0x004fe20007810000 */
[----:B------:R-:W-:Y:S01]  /*18df0*/  MUFU.TANH R107, R107 ;  /* 0x0000006b006b7308 */ /* 0x000fe20000002400 */
[----:B------:R-:W-:Y:S02]  /*18e00*/  FMNMX.FTZ R89, R126, R89, !PT ;  /* 0x000000597e597209 */ /* 0x000fe40007810000 */
[----:B---3--:R-:W-:Y:S02]  /*18e10*/  FMNMX.FTZ R88, R129, R88, !PT ;  /* 0x0000005881587209 */ /* 0x008fe40007810000 */
[----:B------:R-:W-:Y:S02]  /*18e20*/  FMNMX.FTZ R89, R127, R89, !PT ;  /* 0x000000597f597209 */ /* 0x000fe40007810000 */
[----:B----4-:R-:W-:Y:S01]  /*18e30*/  FMNMX.FTZ R88, R132, R88, !PT ;  /* 0x0000005884587209 */ /* 0x010fe20007810000 */
[----:B------:R-:W1:Y:S01]  /*18e40*/  MUFU.TANH R108, R108 ;  /* 0x0000006c006c7308 */ /* 0x000e620000002400 */
[----:B------:R-:W-:-:S02]  /*18e50*/  FMNMX.FTZ R89, R130, R89, !PT ;  /* 0x0000005982597209 */ /* 0x000fc40007810000 */
[----:B0-----:R-:W-:Y:S02]  /*18e60*/  FMNMX.FTZ R88, R133, R88, !PT ;  /* 0x0000005885587209 */ /* 0x001fe40007810000 */
[----:B------:R-:W-:Y:S02]  /*18e70*/  FMNMX.FTZ R89, R131, R89, !PT ;  /* 0x0000005983597209 */ /* 0x000fe40007810000 */
[----:B------:R-:W-:Y:S01]  /*18e80*/  FMNMX.FTZ R88, R104, R88, !PT ;  /* 0x0000005868587209 */ /* 0x000fe20007810000 */
[----:B------:R-:W0:Y:S01]  /*18e90*/  MUFU.TANH R110, R110 ;  /* 0x0000006e006e7308 */ /* 0x000e220000002400 */
[----:B------:R-:W-:Y:S02]  /*18ea0*/  FMNMX.FTZ R89, R134, R89, !PT ;  /* 0x0000005986597209 */ /* 0x000fe40007810000 */
[----:B------:R-:W-:Y:S02]  /*18eb0*/  FMNMX.FTZ R88, R105, R88, !PT ;  /* 0x0000005869587209 */ /* 0x000fe40007810000 */
[----:B------:R-:W-:-:S03]  /*18ec0*/  FMNMX.FTZ R89, R135, R89, !PT ;  /* 0x0000005987597209 */ /* 0x000fc60007810000 */
[----:B------:R-:W2:Y:S01]  /*18ed0*/  MUFU.TANH R109, R109 ;  /* 0x0000006d006d7308 */ /* 0x000ea20000002400 */
[----:B------:R-:W-:Y:S02]  /*18ee0*/  FMNMX.FTZ R89, R106, R89, !PT ;  /* 0x000000596a597209 */ /* 0x000fe40007810000 */
[----:B-1----:R-:W-:Y:S02]  /*18ef0*/  FMNMX.FTZ R88, R108, R88, !PT ;  /* 0x000000586c587209 */ /* 0x002fe40007810000 */
[----:B------:R-:W-:-:S03]  /*18f00*/  FMNMX.FTZ R89, R107, R89, !PT ;  /* 0x000000596b597209 */ /* 0x000fc60007810000 */
        /* <DEDUP_REMOVED lines=12> */
[----:B------:R-:W-:-:S06]  /*18fd0*/  WARPGROUP.DEPBAR.LE gsb0, 0x0 ;  /* 0x00008000000079c5 */ /* 0x000fcc0000010000 */
[----:B------:R-:W1:Y:S01]  /*18fe0*/  MUFU.TANH R118, R118 ;  /* 0x0000007600767308 */ /* 0x000e620000002400 */
[----:B0-----:R-:W-:Y:S01]  /*18ff0*/  FMNMX.FTZ R89, R115, R89, !PT ;  /* 0x0000005973597209 */ /* 0x001fe20007810000 */
[----:B------:R-:W-:-:S06]  /*19000*/  WARPGROUP.ARRIVE ;  /* 0x00000000000079c5 */ /* 0x000fcc0000000000 */
[----:B------:R-:W0:Y:S01]  /*19010*/  MUFU.TANH R117, R117 ;  /* 0x0000007500757308 */ /* 0x000e220000002400 */
[----:B--2---:R-:W-:-:S07]  /*19020*/  FMNMX.FTZ R88, R116, R88, !PT ;  /* 0x0000005874587209 */ /* 0x004fce0007810000 */
[----:B------:R-:W2:Y:S01]  /*19030*/  MUFU.TANH R119, R119 ;  /* 0x0000007700777308 */ /* 0x000ea20000002400 */
[----:B-1----:R-:W-:-:S07]  /*19040*/  FMNMX.FTZ R89, R118, R89, !PT ;  /* 0x0000005976597209 */ /* 0x002fce0007810000 */
[----:B------:R-:W1:Y:S01]  /*19050*/  MUFU.TANH R199, R199 ;  /* 0x000000c700c77308 */ /* 0x000e620000002400 */
[----:B0-----:R-:W-:-:S04]  /*19060*/  FMNMX.FTZ R88, R117, R88, !PT ;  /* 0x0000005875587209 */ /* 0x001fc80007810000 */
[----:B------:R-:W-:-:S03]  /*19070*/  FMNMX.FTZ R88, R197, R88, !PT ;  /* 0x00000058c5587209 */ /* 0x000fc60007810000 */
        /* <DEDUP_REMOVED lines=28> */
[----:B0-----:R-:W-:Y:S02]  /*19240*/  FMNMX.FTZ R201, R101, R88, !PT ;  /* 0x0000005865c97209 */ /* 0x001fe40007810000 */
[----:B--2---:R-:W-:-:S03]  /*19250*/  FMNMX.FTZ R90, R103, R89, !PT ;  /* 0x00000059675a7209 */ /* 0x004fc60007810000 */
[----:B------:R-:W0:Y:S04]  /*19260*/  SHFL.BFLY PT, R89, R201, 0x2, 0x1f ;  /* 0x0c401f00c9597f89 */ /* 0x000e2800000e0000 */
[----:B------:R-:W1:Y:S01]  /*19270*/  SHFL.BFLY PT, R88, R90, 0x2, 0x1f ;  /* 0x0c401f005a587f89 */ /* 0x000e6200000e0000 */
[----:B0-----:R-:W-:Y:S02]  /*19280*/  FMNMX.FTZ R201, R201, R89, !PT ;  /* 0x00000059c9c97209 */ /* 0x001fe40007810000 */
[----:B------:R-:W-:Y:S02]  /*19290*/  MOV R89, 0xc0000010 ;  /* 0xc000001000597802 */ /* 0x000fe40000000f00 */
[----:B-1----:R-:W-:Y:S01]  /*192a0*/  FMNMX.FTZ R90, R90, R88, !PT ;  /* 0x000000585a5a7209 */ /* 0x002fe20007810000 */
[----:B------:R-:W0:Y:S01]  /*192b0*/  SHFL.BFLY PT, R202, R201, 0x1, 0x1f ;  /* 0x0c201f00c9ca7f89 */ /* 0x000e2200000e0000 */
[----:B------:R-:W-:Y:S01]  /*192c0*/  VIADD R88, R12, 0x500 ;  /* 0x000005000c587836 */ /* 0x000fe20000000000 */
[----:B------:R-:W-:-:S02]  /*192d0*/  R2UR UR7, R89 ;  /* 0x00000000590772ca */ /* 0x000fc400000e0000 */
[----:B------:R-:W1:Y:S02]  /*192e0*/  SHFL.BFLY PT, R200, R90, 0x1, 0x1f ;  /* 0x0c201f005ac87f89 */ /* 0x000e6400000e0000 */
[----:B------:R-:W-:Y:S01]  /*192f0*/  R2UR UR6, R88 ;  /* 0x00000000580672ca */ /* 0x000fe200000e0000 */
[----:B------:R-:W-:-:S12]  /*19300*/  IMAD.U32 R88, RZ, RZ, UR4 ;  /* 0x00000004ff587e24 */ /* 0x000fd8000f8e00ff */
[----:B------:R-:W-:Y:S01]  /*19310*/  QGMMA.64x128x32.F32.E4M3.E4M3 R24, R212, gdesc[UR4], R24, gsb0 ;  /* 0x01e00004d4187df3 */ /* 0x000fe20008000818 */
[----:B0-----:R-:W-:Y:S02]  /*19320*/  FMNMX.FTZ R89, R201, R202, !PT ;  /* 0x000000cac9597209 */ /* 0x001fe40007810000 */
[----:B-1----:R-:W-:-:S03]  /*19330*/  FMNMX.FTZ R90, R90, R200, !PT ;  /* 0x000000c85a5a7209 */ /* 0x002fc60007810000 */
[C---:B------:R-:W-:Y:S01]  /*19340*/  FFMA.FTZ R201, R89.reuse, R88, -8 ;  /* 0xc100000059c97423 */ /* 0x040fe20000010058 */
[----:B------:R-:W-:-:S03]  /*19350*/  FADD.FTZ R200, -R89, R0 ;  /* 0x0000000059c87221 */ /* 0x000fc60000010100 */
        /* <DEDUP_REMOVED lines=56> */
[C---:B------:R-:W-:Y:S01]  /*196e0*/  FADD.FTZ R3, -R90.reuse, R3 ;  /* 0x000000035a037221 */ /* 0x040fe20000010100 */
[----:B------:R-:W-:-:S01]  /*196f0*/  FFMA.FTZ R201, R90, R88, -8 ;  /* 0xc10000005ac97423 */ /* 0x000fc20000010058 */
[-C--:B------:R-:W-:Y:S01]  /*19700*/  FMUL.FTZ R200, R200, R88.reuse ;  /* 0x00000058c8c87220 */ /* 0x080fe20000410000 */
[----:B------:R-:W-:Y:S01]  /*19710*/  MUFU.EX2 R13, R13 ;  /* 0x0000000d000d7308 */ /* 0x000fe20000000800 */
[-C--:B------:R-:W-:Y:S01]  /*19720*/  FMUL.FTZ R3, R3, R88.reuse ;  /* 0x0000005803037220 */ /* 0x080fe20000410000 */
        /* <DEDUP_REMOVED lines=66> */
[----:B------:R-:W-:Y:S01]  /*19b50*/  FFMA.FTZ R103, R103, R88, -R201 ;  /* 0x0000005867677223 */ /* 0x000fe200000108c9 */
[----:B------:R-:W-:-:S02]  /*19b60*/  WARPGROUP.DEPBAR.LE gsb0, 0x0 ;  /* 0x00008000000079c5 */ /* 0x000fc40000010000 */
[----:B------:R-:W-:Y:S01]  /*19b70*/  WARPGROUP.ARRIVE ;  /* 0x00000000000079c5 */ /* 0x000fe20000000000 */
        /* <DEDUP_REMOVED lines=104> */
[----:B------:R-:W-:Y:S02]  /*1a200*/  VIADD R14, R12, 0x600 ;  /* 0x000006000c0e7836 */ /* 0x000fe40000000000 */
[----:B------:R-:W-:-:S03]  /*1a210*/  FFMA.FTZ R12, R114, R88, -R201 ;  /* 0x00000058720c7223 */ /* 0x000fc600000108c9 */
[----:B------:R-:W-:Y:S01]  /*1a220*/  R2UR UR6, R14 ;  /* 0x000000000e0672ca */ /* 0x000fe200000e0000 */
[----:B------:R-:W0:Y:S01]  /*1a230*/  MUFU.EX2 R146, R146 ;  /* 0x0000009200927308 */ /* 0x000e220000000800 */
[----:B--2---:R-:W-:-:S07]  /*1a240*/  FADD.FTZ R15, R145, R15 ;  /* 0x0000000f910f7221 */ /* 0x004fce0000010000 */
[----:B------:R-:W2:Y:S01]  /*1a250*/  MUFU.EX2 R147, R147 ;  /* 0x0000009300937308 */ /* 0x000ea20000000800 */
[----:B-1----:R-:W-:-:S01]  /*1a260*/  FADD.FTZ R114, R148, R15 ;  /* 0x0000000f94727221 */ /* 0x002fc20000010000 */
[----:B------:R-:W-:-:S05]  /*1a270*/  IMAD.MOV.U32 R15, RZ, RZ, -0x3ffffff0 ;  /* 0xc0000010ff0f7424 */ /* 0x000fca00078e00ff */
[----:B------:R-:W-:Y:S01]  /*1a280*/  R2UR UR7, R15 ;  /* 0x000000000f0772ca */ /* 0x000fe200000e0000 */
[----:B------:R-:W1:Y:S01]  /*1a290*/  MUFU.EX2 R150, R150 ;  /* 0x0000009600967308 */ /* 0x000e620000000800 */
[----:B0-----:R-:W-:-:S07]  /*1a2a0*/  FADD.FTZ R202, R146, R202 ;  /* 0x000000ca92ca7221 */ /* 0x001fce0000010000 */
[----:B------:R-:W0:Y:S01]  /*1a2b0*/  MUFU.EX2 R149, R149 ;  /* 0x0000009500957308 */ /* 0x000e220000000800 */
[----:B--2---:R-:W-:-:S03]  /*1a2c0*/  FADD.FTZ R202, R147, R202 ;  /* 0x000000ca93ca7221 */ /* 0x004fc60000010000 */
[----:B------:R-:W-:Y:S04]  /*1a2d0*/  QGMMA.64x128x32.F32.E4M3.E4M3 R24, R216, gdesc[UR4], R24, gsb0 ;  /* 0x01e00004d8187df3 */ /* 0x000fe80008000818 */
        /* <DEDUP_REMOVED lines=64> */
[----:B--2---:R-:W-:-:S01]  /*1a6e0*/  FFMA.FTZ R118, R199, R88, -R201 ;  /* 0x00000058c7767223 */ /* 0x004fc200000108c9 */
[----:B0-----:R-:W-:Y:S01]  /*1a6f0*/  FADD.FTZ R14, R116, R14 ;  /* 0x0000000e740e7221 */ /* 0x001fe20000010000 */
[----:B------:R-:W-:-:S05]  /*1a700*/  @!P1 LEA R201, R234, R16, 0x3 ;  /* 0x00000010eac99211 */ /* 0x000fca00078e18ff */
[----:B------:R-:W0:Y:S01]  /*1a710*/  MUFU.EX2 R119, R119 ;  /* 0x0000007700777308 */ /* 0x000e220000000800 */
[----:B---3--:R-:W-:-:S01]  /*1a720*/  FADD.FTZ R202, R114, R202 ;  /* 0x000000ca72ca7221 */ /* 0x008fc20000010000 */
[----:B------:R-:W-:-:S05]  /*1a730*/  @!P1 VIADD R201, R201, 0x2e840 ;  /* 0x0002e840c9c99836 */ /* 0x000fca0000000000 */
[----:B------:R-:W-:Y:S01]  /*1a740*/  @!P1 PRMT R201, RZ, 0x654, R201 ;  /* 0x00000654ffc99816 */ /* 0x000fe200000000c9 */
        /* <DEDUP_REMOVED lines=14> */
[----:B------:R-:W-:-:S05]  /*1a830*/  IADD3 R14, -R227, 0xb, RZ ;  /* 0x0000000be30e7810 */ /* 0x000fca0007ffe1ff */
[----:B------:R1:W-:Y:S06]  /*1a840*/  BAR.ARV R14, 0x100 ;  /* 0x0004000e0000751d */ /* 0x0003ec0000002000 */
[----:B------:R-:W3:Y:S01]  /*1a850*/  MUFU.EX2 R95, R95 ;  /* 0x0000005f005f7308 */ /* 0x000ee20000000800 */
[----:B0-----:R-:W-:-:S01]  /*1a860*/  FADD.FTZ R199, R94, R199 ;  /* 0x000000c75ec77221 */ /* 0x001fc20000010000 */
[----:B------:R0:W-:Y:S01]  /*1a870*/  @!P1 SYNCS.ARRIVE.TRANS64.RED.A1T0 RZ, [R201+URZ], RZ ;  /* 0x000000ffc9ff99a7 */ /* 0x0001e2000810043f */
[----:B--2---:R-:W-:-:S05]  /*1a880*/  FADD.FTZ R15, R93, R15 ;  /* 0x0000000f5d0f7221 */ /* 0x004fca0000010000 */
[----:B------:R-:W2:Y:S08]  /*1a890*/  MUFU.EX2 R96, R96 ;  /* 0x0000006000607308 */ /* 0x000eb00000000800 */
        /* <DEDUP_REMOVED lines=10> */
[----:B------:R-:W1:Y:S01]  /*1a940*/  MUFU.EX2 R101, R101 ;  /* 0x0000006500657308 */ /* 0x000e620000000800 */
[----:B----4-:R-:W-:-:S07]  /*1a950*/  FADD.FTZ R15, R100, R15 ;  /* 0x0000000f640f7221 */ /* 0x010fce0000010000 */
[----:B------:R-:W2:Y:S01]  /*1a960*/  MUFU.EX2 R103, R103 ;  /* 0x0000006700677308 */ /* 0x000ea20000000800 */
[----:B---3--:R-:W-:-:S01]  /*1a970*/  FADD.FTZ R199, R102, R199 ;  /* 0x000000c766c77221 */ /* 0x008fc20000010000 */
[----:B-1----:R-:W-:-:S03]  /*1a980*/  FADD.FTZ R14, R101, R15 ;  /* 0x0000000f650e7221 */ /* 0x002fc60000010000 */
[----:B--2---:R-:W-:Y:S01]  /*1a990*/  FADD.FTZ R15, R103, R199 ;  /* 0x000000c7670f7221 */ /* 0x004fe20000010000 */
[----:B0-----:R-:W-:Y:S06]  /*1a9a0*/  @!P0 BRA `(.L_x_5893) ;  /* 0x0000000000048947 */ /* 0x001fec0003800000 */
[----:B------:R-:W-:Y:S01]  /*1a9b0*/  BPT.TRAP 0x1 ;  /* 0x000000040000795c */ /* 0x000fe20000300000 */
.L_x_5893:
[----:B------:R-:W2:Y:S01]  /*1a9c0*/  LDL R0, [R1+0x78] ;  /* 0x0000780001007983 */ /* 0x000ea20000100800 */
[----:B------:R-:W-:Y:S01]  /*1a9d0*/  ISETP.GT.AND P1, PT, R232, RZ, PT ;  /* 0x000000ffe800720c */ /* 0x000fe20003f24270 */
[----:B------:R-:W-:Y:S01]  /*1a9e0*/  FMUL.FTZ R24, R24, R200 ;  /* 0x000000c818187220 */ /* 0x000fe20000410000 */
[----:B------:R-:W-:Y:S01]  /*1a9f0*/  F2FP.SATFINITE.E4M3.F32.PACK_AB_MERGE_C R156, R157, R156, RZ ;  /* 0x0000009c9d9c723e */ /* 0x000fe200048070ff */
[----:B------:R-:W-:Y:S01]  /*1aa00*/  FMUL.FTZ R25, R25, R200 ;  /* 0x000000c819197220 */ /* 0x000fe20000410000 */
[----:B------:R-:W-:Y:S01]  /*1aa10*/  F2FP.SATFINITE.E4M3.F32.PACK_AB_MERGE_C R114, R119, R114, RZ ;  /* 0x000000727772723e */ /* 0x000fe200048070ff */
[----:B------:R-:W-:Y:S01]  /*1aa20*/  FMUL.FTZ R28, R28, R200 ;  /* 0x000000c81c1c7220 */ /* 0x000fe20000410000 */
[----:B------:R-:W-:Y:S01]  /*1aa30*/  F2FP.SATFINITE.E4M3.F32.PACK_AB_MERGE_C R156, R153, R152, R156 ;  /* 0x00000098999c723e */ /* 0x000fe2000480709c */
        /* <DEDUP_REMOVED lines=117> */
[----:B------:R-:W-:Y:S02]  /*1b190*/  MOV R12, R235 ;  /* 0x000000eb000c7202 */ /* 0x000fe40000000f00 */
[----:B--2---:R-:W-:Y:S01]  /*1b1a0*/  R2UR UR4, R0 ;  /* 0x00000000000472ca */ /* 0x004fe200000e0000 */
[----:B------:R-:W-:-:S02]  /*1b1b0*/  IMAD R0, R233, 0x8, R16 ;  /* 0x00000008e9007824 */ /* 0x000fc400078e0210 */
[----:B------:R-:W-:Y:S02]  /*1b1c0*/  IMAD.MOV.U32 R233, RZ, RZ, R234 ;  /* 0x000000ffffe97224 */ /* 0x000fe400078e00ea */
[----:B------:R-:W-:-:S08]  /*1b1d0*/  VIADD R0, R0, 0x2e860 ;  /* 0x0002e86000007836 */ /* 0x000fd00000000000 */
[----:B------:R-:W-:-:S04]  /*1b1e0*/  MOV R199, UR4 ;  /* 0x0000000400c77c02 */ /* 0x000fc80008000f00 */
[----:B------:R-:W-:-:S04]  /*1b1f0*/  PRMT R0, R199, 0x654, R0 ;  /* 0x00000654c7007816 */ /* 0x000fc80000000000 */
[----:B------:R0:W-:Y:S02]  /*1b200*/  SYNCS.ARRIVE.TRANS64.RED.A1T0 RZ, [R0+URZ], RZ ;  /* 0x000000ff00ff79a7 */ /* 0x0001e4000810043f */
[----:B0-----:R-:W-:Y:S01]  /*1b210*/  IMAD.MOV.U32 R0, RZ, RZ, R89 ;  /* 0x000000ffff007224 */ /* 0x001fe200078e0059 */
[----:B------:R-:W-:Y:S06]  /*1b220*/  @P1 BRA `(.L_x_5894) ;  /* 0xffffffb000581947 */ /* 0x000fec000383ffff */
[----:B------:R-:W-:-:S07]  /*1b230*/  IMAD.MOV.U32 R233, RZ, RZ, R234 ;  /* 0x000000ffffe97224 */ /* 0x000fce00078e00ea */
.L_x_5883:
[----:B------:R-:W-:Y:S05]  /*1b240*/  WARPSYNC.ALL ;  /* 0x0000000000007948 */ /* 0x000fea0003800000 */
[----:B------:R-:W-:Y:S06]  /*1b250*/  BAR.ARV 0x8, 0x120 ;  /* 0x0204800000007b1d */ /* 0x000fec0000002000 */
[----:B------:R-:W-:Y:S05]  /*1b260*/  @!P0 BRA `(.L_x_5895) ;  /* 0x0000000000048947 */ /* 0x000fea0003800000 */
[----:B------:R-:W-:Y:S01]  /*1b270*/  BPT.TRAP 0x1 ;  /* 0x000000040000795c */ /* 0x000fe20000300000 */
.L_x_5895:
[----:B------:R-:W-:Y:S02]  /*1b280*/  LEA R11, R233, R16, 0x3 ;  /* 0x00000010e90b7211 */ /* 0x000fe400078e18ff */
[----:B------:R-:W-:-:S04]  /*1b290*/  SHF.L.U32 R0, R235, 0x1f, RZ ;  /* 0x0000001feb007819 */ /* 0x000fc800000006ff */
[----:B------:R0:W1:Y:S01]  /*1b2a0*/  SYNCS.PHASECHK.TRANS64.TRYWAIT P1, [R11+URZ+0x2e850], R0 ;  /* 0x02e850000b0075a7 */ /* 0x000062000802017f */
[----:B------:R-:W-:Y:S05]  /*1b2b0*/  @!P0 BRA `(.L_x_5896) ;  /* 0x0000000000048947 */ /* 0x000fea0003800000 */
[----:B------:R-:W-:Y:S01]  /*1b2c0*/  BPT.TRAP 0x1 ;  /* 0x000000040000795c */ /* 0x000fe20000300000 */
.L_x_5896:
[----:B------:R-:W-:-:S05]  /*1b2d0*/  VIADD R16, R16, 0x400 ;  /* 0x0000040010107836 */ /* 0x000fca0000000000 */
[----:B------:R-:W-:-:S04]  /*1b2e0*/  SHF.R.U32.HI R16, RZ, 0x4, R16 ;  /* 0x00000004ff107819 */ /* 0x000fc80000011610 */
[----:B------:R-:W-:-:S04]  /*1b2f0*/  LOP3.LUT R16, R16, 0x3fff, RZ, 0xc0, !PT ;  /* 0x00003fff10107812 */ /* 0x000fc800078ec0ff */
[----:B------:R-:W-:Y:S01]  /*1b300*/  LOP3.LUT R16, R16, 0x10000, RZ, 0xfc, !PT ;  /* 0x0001000010107812 */ /* 0x000fe200078efcff */
[----:B-1----:R-:W-:Y:S06]  /*1b310*/  @P1 BRA `(.L_x_5897) ;  /* 0x0000000000081947 */ /* 0x002fec0003800000 */
[----:B------:R-:W1:Y:S02]  /*1b320*/  SYNCS.PHASECHK.TRANS64.TRYWAIT P1, [R11+URZ+0x2e850], R0 ;  /* 0x02e850000b0075a7 */ /* 0x000e64000802017f */
[----:B-1----:R-:W-:Y:S05]  /*1b330*/  @!P1 BRA `(.L_x_5898) ;  /* 0x0000009c007c9947 */ /* 0x002fea0003800000 */
.L_x_5897:
[----:B------:R-:W-:Y:S01]  /*1b340*/  IMAD R2, R233, 0x700, R16 ;  /* 0x00000700e9027824 */ /* 0x000fe200078e0210 */
[----:B------:R-:W0:Y:S01]  /*1b350*/  LDL R9, [R1+0x8c] ;  /* 0x00008c0001097983 */ /* 0x000e220000100800 */
[----:B------:R-:W-:Y:S01]  /*1b360*/  IMAD.MOV.U32 R3, RZ, RZ, -0x3ffffff0 ;  /* 0xc0000010ff037424 */ /* 0x000fe200078e00ff */
[----:B------:R-:W-:Y:S05]  /*1b370*/  WARPSYNC.ALL ;  /* 0x0000000000007948 */ /* 0x000fea0003800000 */
[C---:B------:R-:W-:Y:S01]  /*1b380*/  R2UR UR6, R2.reuse ;  /* 0x00000000020672ca */ /* 0x040fe200000e0000 */
[----:B------:R-:W-:Y:S01]  /*1b390*/  VIADD R4, R2, 0x100 ;  /* 0x0000010002047836 */ /* 0x000fe20000000000 */
[----:B------:R-:W-:Y:S01]  /*1b3a0*/  R2UR UR7, R3 ;  /* 0x00000000030772ca */ /* 0x000fe200000e0000 */
[----:B------:R-:W-:Y:S01]  /*1b3b0*/  WARPGROUP.ARRIVE ;  /* 0x00000000000079c5 */ /* 0x000fe20000000000 */
[----:B------:R-:W-:Y:S01]  /*1b3c0*/  MOV R5, 0xc0000010 ;  /* 0xc000001000057802 */ /* 0x000fe20000000f00 */
[----:B------:R-:W2:Y:S01]  /*1b3d0*/  LDL R10, [R1+0x7c] ;  /* 0x00007c00010a7983 */ /* 0x000ea20000100800 */
[----:B------:R-:W-:-:S03]  /*1b3e0*/  ULDC.64 UR4, c[0x0][0x9a0] ;  /* 0x0002680000047ab9 */ /* 0x000fc60000000a00 */
[----:B------:R-:W3:Y:S01]  /*1b3f0*/  LDL.LU R8, [R1+0x6c] ;  /* 0x00006c0001087983 */ /* 0x000ee20000300800 */
[----:B------:R-:W-:-:S04]  /*1b400*/  ISETP.NE.U32.AND P1, PT, RZ, UR4, PT ;  /* 0x00000004ff007c0c */ /* 0x000fc8000bf25070 */
[----:B------:R-:W-:Y:S01]  /*1b410*/  ISETP.NE.AND.EX P1, PT, RZ, UR5, PT, P1 ;  /* 0x00000005ff007c0c */ /* 0x000fe2000bf25310 */
[----:B------:R-:W-:Y:S01]  /*1b420*/  QGMMA.64x128x32.F32.E4M3.E4M3 R24, R224, gdesc[UR4], R24, gsb0 ;  /* 0x01e00004e0187df3 */ /* 0x000fe20008000818 */
[----:B------:R-:W-:Y:S01]  /*1b430*/  R2UR UR6, R4 ;  /* 0x00000000040672ca */ /* 0x000fe200000e0000 */
[----:B------:R-:W-:Y:S01]  /*1b440*/  VIADD R4, R2, 0x200 ;  /* 0x0000020002047836 */ /* 0x000fe20000000000 */
[----:B------:R-:W-:Y:S01]  /*1b450*/  R2UR UR7, R5 ;  /* 0x00000000050772ca */ /* 0x000fe200000e0000 */
[----:B------:R-:W-:-:S08]  /*1b460*/  IMAD.MOV.U32 R5, RZ, RZ, -0x3ffffff0 ;  /* 0xc0000010ff057424 */ /* 0x000fd000078e00ff */
[----:B------:R-:W4:Y:S01]  /*1b470*/  @P1 LDC.64 R6, c[0x0][0x9d0] ;  /* 0x00027400ff061b82 */ /* 0x000f220000000a00 */
[----:B------:R-:W-:Y:S02]  /*1b480*/  WARPGROUP.DEPBAR.LE gsb0, 0x0 ;  /* 0x00008000000079c5 */ /* 0x000fe40000010000 */
[----:B------:R-:W-:-:S06]  /*1b490*/  WARPGROUP.ARRIVE ;  /* 0x00000000000079c5 */ /* 0x000fcc0000000000 */
[----:B------:R-:W-:Y:S01]  /*1b4a0*/  QGMMA.64x128x32.F32.E4M3.E4M3 R24, R220, gdesc[UR4], R24, gsb0 ;  /* 0x01e00004dc187df3 */ /* 0x000fe20008000818 */
[----:B------:R-:W-:Y:S01]  /*1b4b0*/  R2UR UR6, R4 ;  /* 0x00000000040672ca */ /* 0x000fe200000e0000 */
[----:B------:R-:W-:Y:S01]  /*1b4c0*/  VIADD R4, R2, 0x300 ;  /* 0x0000030002047836 */ /* 0x000fe20000000000 */
[----:B------:R-:W-:Y:S02]  /*1b4d0*/  R2UR UR7, R5 ;  /* 0x00000000050772ca */ /* 0x000fe400000e0000 */
[----:B------:R-:W-:Y:S01]  /*1b4e0*/  MOV R5, 0xc0000010 ;  /* 0xc000001000057802 */ /* 0x000fe20000000f00 */
[----:B------:R-:W-:Y:S02]  /*1b4f0*/  WARPGROUP.DEPBAR.LE gsb0, 0x0 ;  /* 0x00008000000079c5 */ /* 0x000fe40000010000 */
[----:B------:R-:W-:-:S08]  /*1b500*/  WARPGROUP.ARRIVE ;  /* 0x00000000000079c5 */ /* 0x000fd00000000000 */
[----:B------:R-:W-:Y:S01]  /*1b510*/  QGMMA.64x128x32.F32.E4M3.E4M3 R24, R200, gdesc[UR4], R24, gsb0 ;  /* 0x01e00004c8187df3 */ /* 0x000fe20008000818 */
[----:B------:R-:W-:Y:S02]  /*1b520*/  R2UR UR6, R4 ;  /* 0x00000000040672ca */ /* 0x000fe400000e0000 */
[----:B------:R-:W-:Y:S02]  /*1b530*/  R2UR UR7, R5 ;  /* 0x00000000050772ca */ /* 0x000fe400000e0000 */
[----:B------:R-:W0:Y:S02]  /*1b540*/  @P1 LDC.64 R4, c[0x0][0x9c8] ;  /* 0x00027200ff041b82 */ /* 0x000e240000000a00 */
[----:B01----:R-:W-:Y:S01]  /*1b550*/  @P1 IMAD R0, R9, R4, RZ ;  /* 0x0000000409001224 */ /* 0x003fe200078e02ff */
[----:B---3--:R-:W-:-:S03]  /*1b560*/  @P1 SHF.R.S32.HI R9, RZ, 0x1f, R8 ;  /* 0x0000001fff091819 */ /* 0x008fc60000011408 */
[C---:B--2---:R-:W-:Y:S02]  /*1b570*/  @P1 IMAD R3, R10.reuse, R5, R0 ;  /* 0x000000050a031224 */ /* 0x044fe400078e0200 */
[----:B------:R-:W-:-:S04]  /*1b580*/  @P1 IMAD.WIDE.U32 R4, R10, R4, RZ ;  /* 0x000000040a041225 */ /* 0x000fc800078e00ff */
[-C--:B----4-:R-:W-:Y:S02]  /*1b590*/  @P1 IMAD R0, R9, R6.reuse, RZ ;  /* 0x0000000609001224 */ /* 0x090fe400078e02ff */
[----:B------:R-:W-:Y:S02]  /*1b5a0*/  @P1 IMAD.IADD R5, R5, 0x1, R3 ;  /* 0x0000000105051824 */ /* 0x000fe400078e0203 */
[C---:B------:R-:W-:Y:S01]  /*1b5b0*/  @P1 IMAD R3, R8.reuse, R7, R0 ;  /* 0x0000000708031224 */ /* 0x040fe200078e0200 */
[----:B------:R-:W-:Y:S01]  /*1b5c0*/  MOV R0, 0x3f800000 ;  /* 0x3f80000000007802 */ /* 0x000fe20000000f00 */
[----:B------:R-:W-:-:S04]  /*1b5d0*/  @P1 IMAD.WIDE.U32 R4, R8, R6, R4 ;  /* 0x0000000608041225 */ /* 0x000fc800078e0004 */
[----:B------:R-:W-:Y:S01]  /*1b5e0*/  VIADD R8, R2, 0x400 ;  /* 0x0000040002087836 */ /* 0x000fe20000000000 */
[----:B------:R-:W-:Y:S01]  /*1b5f0*/  @P1 LEA R6, P2, R4, UR4, 0x2 ;  /* 0x0000000404061c11 */ /* 0x000fe2000f8410ff */
[----:B------:R-:W-:Y:S02]  /*1b600*/  IMAD.MOV.U32 R9, RZ, RZ, -0x3ffffff0 ;  /* 0xc0000010ff097424 */ /* 0x000fe400078e00ff */
[----:B------:R-:W-:-:S05]  /*1b610*/  @P1 IMAD.IADD R3, R5, 0x1, R3 ;  /* 0x0000000105031824 */ /* 0x000fca00078e0203 */
[----:B------:R-:W-:-:S05]  /*1b620*/  @P1 LEA.HI.X R7, R4, UR5, R3, 0x2, P2 ;  /* 0x0000000504071c11 */ /* 0x000fca00090f1403 */
[----:B------:R0:W2:Y:S01]  /*1b630*/  @P1 LDG.E R0, desc[UR60][R6.64] ;  /* 0x0000003c06001981 */ /* 0x0000a2000c1e1900 */
[----:B------:R-:W-:Y:S02]  /*1b640*/  WARPGROUP.DEPBAR.LE gsb0, 0x0 ;  /* 0x00008000000079c5 */ /* 0x000fe40000010000 */
[----:B------:R-:W-:-:S06]  /*1b650*/  WARPGROUP.ARRIVE ;  /* 0x00000000000079c5 */ /* 0x000fcc0000000000 */
[----:B------:R-:W-:Y:S01]  /*1b660*/  QGMMA.64x128x32.F32.E4M3.E4M3 R24, R204, gdesc[UR4], R24, gsb0 ;  /* 0x01e00004cc187df3 */ /* 0x000fe20008000818 */
[----:B------:R-:W-:Y:S02]  /*1b670*/  R2UR UR6, R8 ;  /* 0x00000000080672ca */ /* 0x000fe400000e0000 */
[----:B------:R-:W-:Y:S01]  /*1b680*/  R2UR UR7, R9 ;  /* 0x00000000090772ca */ /* 0x000fe200000e0000 */
[----:B------:R-:W-:Y:S02]  /*1b690*/  VIADD R4, R2, 0x500 ;  /* 0x0000050002047836 */ /* 0x000fe40000000000 */
[----:B------:R-:W-:Y:S01]  /*1b6a0*/  IMAD.MOV.U32 R5, RZ, RZ, -0x3ffffff0 ;  /* 0xc0000010ff057424 */ /* 0x000fe200078e00ff */
[----:B------:R-:W-:Y:S02]  /*1b6b0*/  WARPGROUP.DEPBAR.LE gsb0, 0x0 ;  /* 0x00008000000079c5 */ /* 0x000fe40000010000 */
[----:B------:R-:W-:-:S07]  /*1b6c0*/  WARPGROUP.ARRIVE ;  /* 0x00000000000079c5 */ /* 0x000fce0000000000 */
[----:B------:R-:W-:Y:S01]  /*1b6d0*/  QGMMA.64x128x32.F32.E4M3.E4M3 R24, R208, gdesc[UR4], R24, gsb0 ;  /* 0x01e00004d0187df3 */ /* 0x000fe20008000818 */
[----:B------:R-:W-:Y:S02]  /*1b6e0*/  R2UR UR6, R4 ;  /* 0x00000000040672ca */ /* 0x000fe400000e0000 */
[----:B------:R-:W-:Y:S01]  /*1b6f0*/  R2UR UR7, R5 ;  /* 0x00000000050772ca */ /* 0x000fe200000e0000 */
[----:B------:R-:W-:Y:S01]  /*1b700*/  IMAD.MOV.U32 R3, RZ, RZ, -0x3ffffff0 ;  /* 0xc0000010ff037424 */ /* 0x000fe200078e00ff */
[----:B------:R-:W-:Y:S01]  /*1b710*/  IADD3 R2, R2, 0x600, RZ ;  /* 0x0000060002027810 */ /* 0x000fe20007ffe0ff */
[----:B------:R-:W1:Y:S04]  /*1b720*/  SHFL.BFLY PT, R5, R14, 0x2, 0x1f ;  /* 0x0c401f000e057f89 */ /* 0x000e6800000e0000 */
[----:B------:R-:W3:Y:S01]  /*1b730*/  SHFL.BFLY PT, R4, R15, 0x2, 0x1f ;  /* 0x0c401f000f047f89 */ /* 0x000ee200000e0000 */
[----:B------:R-:W-:-:S02]  /*1b740*/  WARPGROUP.DEPBAR.LE gsb0, 0x0 ;  /* 0x00008000000079c5 */ /* 0x000fc40000010000 */
[----:B------:R-:W-:-:S06]  /*1b750*/  WARPGROUP.ARRIVE ;  /* 0x00000000000079c5 */ /* 0x000fcc0000000000 */
[----:B------:R-:W-:Y:S01]  /*1b760*/  QGMMA.64x128x32.F32.E4M3.E4M3 R24, R212, gdesc[UR4], R24, gsb0 ;  /* 0x01e00004d4187df3 */ /* 0x000fe20008000818 */
[----:B------:R-:W-:Y:S02]  /*1b770*/  R2UR UR6, R2 ;  /* 0x00000000020672ca */ /* 0x000fe400000e0000 */
[----:B------:R-:W-:Y:S01]  /*1b780*/  R2UR UR7, R3 ;  /* 0x00000000030772ca */ /* 0x000fe200000e0000 */
        /* <DEDUP_REMOVED lines=20> */
[----:B------:R-:W3:Y:S01]  /*1b8d0*/  @P1 MUFU.RCP R7, R8 ;  /* 0x0000000800071308 */ /* 0x000ee20000001000 */
[C---:B------:R-:W-:Y:S01]  /*1b8e0*/  @P2 FMUL.FTZ R2, R88.reuse, 0.69314718246459960938 ;  /* 0x3f31721858022820 */ /* 0x040fe20000410000 */
        /* <DEDUP_REMOVED lines=12> */
.L_x_5899:
[----:B------:R-:W2:Y:S04]  /*1b9b0*/  LDL R0, [R1+0x78] ;  /* 0x0000780001007983 */ /* 0x000ea80000100800 */
[----:B------:R-:W3:Y:S01]  /*1b9c0*/  LDL.LU R4, [R1+0x94] ;  /* 0x0000940001047983 */ /* 0x000ee20000300800 */
        /* <DEDUP_REMOVED lines=30> */
[----:B------:R-:W-:Y:S01]  /*1bbb0*/  IADD3 R233, R233, 0x1, RZ ;  /* 0x00000001e9e97810 */ /* 0x000fe20007ffe0ff */
        /* <DEDUP_REMOVED lines=33> */
[----:B------:R-:W-:-:S02]  /*1bdd0*/  SEL R233, R233, RZ, P0 ;  /* 0x000000ffe9e97207 */ /* 0x000fc40000000000 */
[----:B--2---:R-:W-:Y:S01]  /*1bde0*/  R2UR UR4, R0 ;  /* 0x00000000000472ca */ /* 0x004fe200000e0000 */
[----:B------:R-:W-:Y:S02]  /*1bdf0*/  VIADD R0, R11, 0x2e860 ;  /* 0x0002e8600b007836 */ /* 0x000fe40000000000 */
[----:B------:R-:W-:-:S10]  /*1be00*/  FMUL.FTZ R11, R79, R2 ;  /* 0x000000024f0b7220 */ /* 0x000fd40000410000 */
[----:B------:R-:W-:Y:S01]  /*1be10*/  IMAD.U32 R5, RZ, RZ, UR4 ;  /* 0x00000004ff057e24 */ /* 0x000fe2000f8e00ff */
[----:B---3--:R-:W-:Y:S01]  /*1be20*/  R2UR UR4, R4 ;  /* 0x00000000040472ca */ /* 0x008fe200000e0000 */
[----:B------:R-:W-:-:S03]  /*1be30*/  FMUL.FTZ R4, R84, R3 ;  /* 0x0000000354047220 */ /* 0x000fc60000410000 */
[----:B------:R-:W-:Y:S01]  /*1be40*/  PRMT R0, R5, 0x654, R0 ;  /* 0x0000065405007816 */ /* 0x000fe20000000000 */
[----:B------:R-:W-:-:S03]  /*1be50*/  FMUL.FTZ R5, R80, R3 ;  /* 0x0000000350057220 */ /* 0x000fc60000410000 */
[----:B------:R0:W-:Y:S05]  /*1be60*/  SYNCS.ARRIVE.TRANS64.RED.A1T0 RZ, [R0+URZ], RZ ;  /* 0x000000ff00ff79a7 */ /* 0x0001ea000810043f */
[----:B------:R-:W-:Y:S01]  /*1be70*/  UIADD3 UR4, UR4, 0x1, URZ ;  /* 0x0000000104047890 */ /* 0x000fe2000fffe03f */
[----:B0-----:R-:W-:-:S05]  /*1be80*/  SEL R0, RZ, 0x1, P0 ;  /* 0x00000001ff007807 */ /* 0x001fca0000000000 */
[----:B------:R-:W-:Y:S01]  /*1be90*/  IMAD.U32 R3, RZ, RZ, UR4 ;  /* 0x00000004ff037e24 */ /* 0x000fe2000f8e00ff */
[----:B------:R-:W-:-:S04]  /*1bea0*/  LOP3.LUT R235, R235, R0, RZ, 0x3c, !PT ;  /* 0x00000000ebeb7212 */ /* 0x000fc800078e3cff */
[----:B------:R1:W-:Y:S03]  /*1beb0*/  STL [R1+0x94], R3 ;  /* 0x0000940301007387 */ /* 0x0003e60000100800 */
.L_x_5843:
[----:B------:R-:W-:Y:S05]  /*1bec0*/  WARPSYNC.ALL ;  /* 0x0000000000007948 */ /* 0x000fea0003800000 */
[----:B------:R-:W2:Y:S08]  /*1bed0*/  S2UR UR5, SR_CgaCtaId ;  /* 0x00000000000579c3 */ /* 0x000eb00000008800 */
[----:B------:R-:W-:Y:S06]  /*1bee0*/  BAR.SYNC.DEFER_BLOCKING 0x5, 0x180 ;  /* 0x0146000000007b1d */ /* 0x000fec0000010000 */
[----:B------:R-:W-:Y:S01]  /*1bef0*/  UMOV UR4, 0x400 ;  /* 0x0000040000047882 */ /* 0x000fe20000000000 */
[----:B------:R-:W-:Y:S01]  /*1bf00*/  BSSY B0, `(.L_x_5900) ;  /* 0x0000262000007945 */ /* 0x000fe20003800000 */
[----:B--2---:R-:W-:Y:S01]  /*1bf10*/  IMAD.U32 R0, RZ, RZ, UR5 ;  /* 0x00000005ff007e24 */ /* 0x004fe2000f8e00ff */
[----:B------:R-:W-:-:S04]  /*1bf20*/  ULEA UR4, UR5, UR4, 0x18 ;  /* 0x0000000405047291 */ /* 0x000fc8000f8ec03f */
[----:B------:R2:W-:Y:S02]  /*1bf30*/  STL [R1+0x78], R0 ;  /* 0x0000780001007387 */ /* 0x0005e40000100800 */
[----:B------:R-:W-:-:S05]  /*1bf40*/  IMAD.U32 R16, RZ, RZ, UR4 ;  /* 0x00000004ff107e24 */ /* 0x000fca000f8e00ff */
[----:B------:R2:W3:Y:S01]  /*1bf50*/  LDS.128 R124, [R16+0x2e8d0] ;  /* 0x02e8d000107c7984 */ /* 0x0004e20000000c00 */
[----:B------:R-:W-:Y:S06]  /*1bf60*/  BAR.ARV 0x4, 0x180 ;  /* 0x0106000000007b1d */ /* 0x000fec0000002000 */
[----:B------:R-:W-:Y:S05]  /*1bf70*/  @P1 BRA `(.L_x_5901) ;  /* 0x0000001800c41947 */ /* 0x000fea0003800000 */
[----:B------:R-:W2:Y:S01]  /*1bf80*/  S2R R58, SR_TID.X ;  /* 0x00000000003a7919 */ /* 0x000ea20000002100 */
[----:B------:R-:W-:Y:S01]  /*1bf90*/  ULDC.64 UR4, c[0x4][0xa8] ;  /* 0x01002a0000047ab9 */ /* 0x000fe20000000a00 */
[----:B------:R-:W4:Y:S01]  /*1bfa0*/  LDL R54, [R1+0xa4] ;  /* 0x0000a40001367983 */ /* 0x000f220000100800 */
[----:B--2---:R-:W-:-:S04]  /*1bfb0*/  SHF.L.U32 R0, R58, 0x2, RZ ;  /* 0x000000023a007819 */ /* 0x004fc800000006ff */
[----:B------:R-:W-:-:S04]  /*1bfc0*/  LOP3.LUT R0, R0, 0xc, RZ, 0xc0, !PT ;  /* 0x0000000c00007812 */ /* 0x000fc800078ec0ff */
[----:B------:R-:W-:-:S05]  /*1bfd0*/  IADD3 R2, P0, R0, UR4, RZ ;  /* 0x0000000400027c10 */ /* 0x000fca000ff1e0ff */
[----:B-1----:R-:W-:-:S05]  /*1bfe0*/  IMAD.X R3, RZ, RZ, UR5, P0 ;  /* 0x00000005ff037e24 */ /* 0x002fca00080e06ff */
[----:B------:R1:W2:Y:S01]  /*1bff0*/  LDG.E.CONSTANT R0, desc[UR60][R2.64] ;  /* 0x0000003c02007981 */ /* 0x0002a2000c1e9900 */
[----:B------:R-:W-:Y:S01]  /*1c000*/  F2FP.BF16.F32.PACK_AB R68, R61, R68 ;  /* 0x000000443d44723e */ /* 0x000fe200000010ff */
[----:B------:R-:W-:Y:S01]  /*1c010*/  UMOV UR4, 0xffffffff ;  /* 0xffffffff00047882 */ /* 0x000fe20000000000 */
[----:B0-----:R-:W-:Y:S01]  /*1c020*/  F2FP.BF16.F32.PACK_AB R50, R53, R60 ;  /* 0x0000003c3532723e */ /* 0x001fe200000010ff */
[----:B------:R-:W0:Y:S01]  /*1c030*/  S2R R63, SR_SWINHI ;  /* 0x00000000003f7919 */ /* 0x000e220000002f00 */
        /* <DEDUP_REMOVED lines=18> */
[----:B-1----:R-:W-:Y:S02]  /*1c160*/  LOP3.LUT P0, R2, R58, 0x3, RZ, 0xc0, !PT ;  /* 0x000000033a027812 */ /* 0x002fe4000780c0ff */
[----:B------:R-:W-:Y:S02]  /*1c170*/  F2FP.BF16.F32.PACK_AB R100, R100, R103 ;  /* 0x000000676464723e */ /* 0x000fe400000010ff */
[----:B------:R-:W-:Y:S02]  /*1c180*/  F2FP.BF16.F32.PACK_AB R101, R98, R101 ;  /* 0x000000656265723e */ /* 0x000fe400000010ff */
[----:B------:R-:W-:-:S02]  /*1c190*/  ISETP.EQ.OR P0, PT, R2, 0x3, !P0 ;  /* 0x000000030200780c */ /* 0x000fc40004702670 */
        /* <DEDUP_REMOVED lines=12> */
[----:B------:R-:W-:Y:S02]  /*1c260*/  SEL R13, R100, R101, P0 ;  /* 0x00000065640d7207 */ /* 0x000fe40000000000 */
[----:B------:R-:W-:Y:S01]  /*1c270*/  SEL R3, R101, R100, P0 ;  /* 0x0000006465037207 */ /* 0x000fe20000000000 */
[----:B----4-:R-:W-:-:S03]  /*1c280*/  IMAD.WIDE R4, R54, 0x2, R60 ;  /* 0x0000000236047825 */ /* 0x010fc600078e023c */
[C---:B------:R-:W-:Y:S02]  /*1c290*/  IADD3 R7, P5, R4.reuse, 0x4060, RZ ;  /* 0x0000406004077810 */ /* 0x040fe40007fbe0ff */
[C---:B------:R-:W-:Y:S02]  /*1c2a0*/  IADD3 R9, P1, R4.reuse, 0x4040, RZ ;  /* 0x0000404004097810 */ /* 0x040fe40007f3e0ff */
[----:B------:R-:W-:Y:S02]  /*1c2b0*/  LOP3.LUT R6, R7, 0x380, RZ, 0xc0, !PT ;  /* 0x0000038007067812 */ /* 0x000fe400078ec0ff */
[----:B------:R-:W-:Y:S02]  /*1c2c0*/  LOP3.LUT R8, R9, 0x380, RZ, 0xc0, !PT ;  /* 0x0000038009087812 */ /* 0x000fe400078ec0ff */
[----:B------:R-:W-:Y:S02]  /*1c2d0*/  IADD3 R15, P3, R4, 0x4000, RZ ;  /* 0x00004000040f7810 */ /* 0x000fe40007f7e0ff */
[----:B------:R-:W-:-:S02]  /*1c2e0*/  SHF.R.U64 R6, R6, 0x3, RZ ;  /* 0x0000000306067819 */ /* 0x000fc400000012ff */
[----:B------:R-:W-:Y:S02]  /*1c2f0*/  SHF.R.U64 R8, R8, 0x3, RZ ;  /* 0x0000000308087819 */ /* 0x000fe400000012ff */
[----:B------:R-:W-:Y:S02]  /*1c300*/  LOP3.LUT R14, R15, 0x380, RZ, 0xc0, !PT ;  /* 0x000003800f0e7812 */ /* 0x000fe400078ec0ff */
[----:B------:R-:W-:Y:S01]  /*1c310*/  LOP3.LUT R6, R6, R7, RZ, 0x3c, !PT ;  /* 0x0000000706067212 */ /* 0x000fe200078e3cff */
[--C-:B------:R-:W-:Y:S01]  /*1c320*/  IMAD.X R7, RZ, RZ, R5.reuse, P5 ;  /* 0x000000ffff077224 */ /* 0x100fe200028e0605 */
[----:B------:R-:W-:Y:S01]  /*1c330*/  LOP3.LUT R8, R8, R9, RZ, 0x3c, !PT ;  /* 0x0000000908087212 */ /* 0x000fe200078e3cff */
[----:B------:R-:W-:Y:S01]  /*1c340*/  IMAD.X R9, RZ, RZ, R5, P1 ;  /* 0x000000ffff097224 */ /* 0x000fe200008e0605 */
[----:B------:R-:W-:Y:S02]  /*1c350*/  SHF.R.U64 R14, R14, 0x3, RZ ;  /* 0x000000030e0e7819 */ /* 0x000fe400000012ff */
[----:B------:R-:W-:-:S02]  /*1c360*/  IADD3 R21, P4, R4, 0x60, RZ ;  /* 0x0000006004157810 */ /* 0x000fc40007f9e0ff */
[C---:B------:R-:W-:Y:S02]  /*1c370*/  IADD3 R25, P5, R4.reuse, 0x40, RZ ;  /* 0x0000004004197810 */ /* 0x040fe40007fbe0ff */
[C---:B------:R-:W-:Y:S02]  /*1c380*/  IADD3 R11, P2, R4.reuse, 0x4020, RZ ;  /* 0x00004020040b7810 */ /* 0x040fe40007f5e0ff */
[----:B------:R-:W-:Y:S02]  /*1c390*/  IADD3 R27, P1, R4, 0x20, RZ ;  /* 0x00000020041b7810 */ /* 0x000fe40007f3e0ff */
[----:B------:R-:W-:Y:S02]  /*1c3a0*/  LOP3.LUT R14, R14, R15, RZ, 0x3c, !PT ;  /* 0x0000000f0e0e7212 */ /* 0x000fe400078e3cff */
[----:B------:R-:W-:Y:S02]  /*1c3b0*/  LOP3.LUT R20, R21, 0x380, RZ, 0xc0, !PT ;  /* 0x0000038015147812 */ /* 0x000fe400078ec0ff */
[----:B------:R-:W-:-:S02]  /*1c3c0*/  LOP3.LUT R24, R25, 0x380, RZ, 0xc0, !PT ;  /* 0x0000038019187812 */ /* 0x000fc400078ec0ff */
[----:B------:R-:W-:Y:S02]  /*1c3d0*/  LOP3.LUT R15, R4, 0x380, RZ, 0xc0, !PT ;  /* 0x00000380040f7812 */ /* 0x000fe400078ec0ff */
[----:B------:R-:W-:Y:S02]  /*1c3e0*/  LOP3.LUT R10, R11, 0x380, RZ, 0xc0, !PT ;  /* 0x000003800b0a7812 */ /* 0x000fe400078ec0ff */
[----:B------:R-:W-:Y:S02]  /*1c3f0*/  LOP3.LUT R26, R27, 0x380, RZ, 0xc0, !PT ;  /* 0x000003801b1a7812 */ /* 0x000fe400078ec0ff */
        /* <DEDUP_REMOVED lines=13> */
[-C--:B------:R-:W-:Y:S02]  /*1c4d0*/  IADD3.X R11, RZ, R5.reuse, RZ, P2, !PT ;  /* 0x00000005ff0b7210 */ /* 0x080fe400017fe4ff */
[-C--:B------:R-:W-:Y:S02]  /*1c4e0*/  IADD3.X R27, RZ, R5.reuse, RZ, P1, !PT ;  /* 0x00000005ff1b7210 */ /* 0x080fe40000ffe4ff */
        /* <DEDUP_REMOVED lines=8> */
[----:B--2---:R-:W-:Y:S01]  /*1c570*/  LOP3.LUT R2, R0, 0x2, RZ, 0x3c, !PT ;  /* 0x0000000200027812 */ /* 0x004fe200078e3cff */
        /* <DEDUP_REMOVED lines=29> */
[----:B------:R-:W2:Y:S01]  /*1c750*/  SHFL.IDX PT, R26, R9, R0, 0x1c1f ;  /* 0x001c1f00091a7589 */ /* 0x000ea200000e0000 */
        /* <DEDUP_REMOVED lines=14> */
[----:B------:R-:W3:Y:S01]  /*1c840*/  SHFL.IDX PT, R30, R25, R0, 0x1c1f ;  /* 0x001c1f00191e7589 */ /* 0x000ee200000e0000 */
[----:B------:R-:W-:-:S02]  /*1c850*/  SEL R77, R42, R77, P0 ;  /* 0x0000004d2a4d7207 */ /* 0x000fc40000000000 */
[----:B0-----:R-:W-:Y:S01]  /*1c860*/  SEL R8, R10, R7, P0 ;  /* 0x000000070a087207 */ /* 0x001fe20000000000 */
[----:B------:R-:W0:Y:S01]  /*1c870*/  SHFL.IDX PT, R34, R29, R0, 0x1c1f ;  /* 0x001c1f001d227589 */ /* 0x000e2200000e0000 */
[----:B-1----:R-:W-:Y:S02]  /*1c880*/  SEL R36, R38, R35, P0 ;  /* 0x0000002326247207 */ /* 0x002fe40000000000 */
[----:B------:R-:W-:Y:S01]  /*1c890*/  SEL R4, R6, R3, P0 ;  /* 0x0000000306047207 */ /* 0x000fe20000000000 */
[----:B------:R-:W-:Y:S01]  /*1c8a0*/  SHFL.IDX PT, R41, R41, R0, 0x1c1f ;  /* 0x001c1f0029297589 */ /* 0x000fe200000e0000 */
[----:B------:R-:W-:Y:S02]  /*1c8b0*/  SEL R10, R7, R10, P0 ;  /* 0x0000000a070a7207 */ /* 0x000fe40000000000 */
[----:B--2---:R-:W-:Y:S01]  /*1c8c0*/  SEL R24, R26, R21, P0 ;  /* 0x000000151a187207 */ /* 0x004fe20000000000 */
[----:B------:R-:W1:Y:S01]  /*1c8d0*/  SHFL.IDX PT, R40, R43, R2, 0x1c1f ;  /* 0x001c1f022b287589 */ /* 0x000e6200000e0000 */
[----:B------:R-:W-:-:S02]  /*1c8e0*/  SEL R38, R35, R38, P0 ;  /* 0x0000002623267207 */ /* 0x000fc40000000000 */
[----:B----4-:R-:W-:Y:S01]  /*1c8f0*/  SEL R12, R37, R20, P0 ;  /* 0x00000014250c7207 */ /* 0x010fe20000000000 */
[----:B------:R-:W-:Y:S01]  /*1c900*/  SHFL.IDX PT, R45, R45, R0, 0x1c1f ;  /* 0x001c1f002d2d7589 */ /* 0x000fe200000e0000 */
[----:B------:R-:W-:Y:S02]  /*1c910*/  SEL R14, R20, R37, P0 ;  /* 0x00000025140e7207 */ /* 0x000fe40000000000 */
[----:B------:R-:W-:Y:S01]  /*1c920*/  SEL R6, R3, R6, P0 ;  /* 0x0000000603067207 */ /* 0x000fe20000000000 */
[----:B------:R-:W-:Y:S01]  /*1c930*/  SHFL.IDX PT, R53, R53, R0, 0x1c1f ;  /* 0x001c1f0035357589 */ /* 0x000fe200000e0000 */
[----:B---3--:R-:W-:Y:S02]  /*1c940*/  SEL R9, R49, R48, P0 ;  /* 0x0000003031097207 */ /* 0x008fe40000000000 */
[----:B------:R-:W-:Y:S01]  /*1c950*/  SEL R11, R48, R49, P0 ;  /* 0x00000031300b7207 */ /* 0x000fe20000000000 */
[----:B------:R-:W-:Y:S01]  /*1c960*/  SHFL.IDX PT, R57, R57, R0, 0x1c1f ;  /* 0x001c1f0039397589 */ /* 0x000fe200000e0000 */
[----:B------:R-:W-:Y:S01]  /*1c970*/  SEL R28, R30, R27, P0 ;  /* 0x0000001b1e1c7207 */ /* 0x000fe20000000000 */
[----:B------:R-:W-:Y:S01]  /*1c980*/  IMAD.MOV.U32 R49, RZ, RZ, RZ ;  /* 0x000000ffff317224 */ /* 0x000fe200078e00ff */
[----:B------:R-:W-:Y:S01]  /*1c990*/  SEL R30, R27, R30, P0 ;  /* 0x0000001e1b1e7207 */ /* 0x000fe20000000000 */
[----:B------:R-:W-:Y:S01]  /*1c9a0*/  SHFL.IDX PT, R63, R63, R0, 0x1c1f ;  /* 0x001c1f003f3f7589 */ /* 0x000fe200000e0000 */
[----:B0-----:R-:W-:-:S02]  /*1c9b0*/  SEL R32, R34, R31, P0 ;  /* 0x0000001f22207207 */ /* 0x001fc40000000000 */
[----:B------:R-:W-:Y:S01]  /*1c9c0*/  SEL R34, R31, R34, P0 ;  /* 0x000000221f227207 */ /* 0x000fe20000000000 */
[----:B------:R-:W-:Y:S01]  /*1c9d0*/  SHFL.IDX PT, R67, R67, R0, 0x1c1f ;  /* 0x001c1f0043437589 */ /* 0x000fe200000e0000 */
[----:B------:R-:W-:-:S03]  /*1c9e0*/  SEL R26, R21, R26, P0 ;  /* 0x0000001a151a7207 */ /* 0x000fc60000000000 */
[----:B------:R-:W-:Y:S01]  /*1c9f0*/  SHFL.IDX PT, R71, R71, R0, 0x1c1f ;  /* 0x001c1f0047477589 */ /* 0x000fe200000e0000 */
[----:B-1----:R-:W-:Y:S02]  /*1ca00*/  SEL R44, R41, R40, P0 ;  /* 0x00000028292c7207 */ /* 0x002fe40000000000 */
[----:B------:R-:W-:Y:S01]  /*1ca10*/  SEL R46, R40, R41, P0 ;  /* 0x00000029282e7207 */ /* 0x000fe20000000000 */
[----:B------:R-:W0:Y:S04]  /*1ca20*/  SHFL.IDX PT, R42, R47, R2, 0x1c1f ;  /* 0x001c1f022f2a7589 */ /* 0x000e2800000e0000 */
[----:B------:R-:W1:Y:S04]  /*1ca30*/  SHFL.IDX PT, R50, R55, R2, 0x1c1f ;  /* 0x001c1f0237327589 */ /* 0x000e6800000e0000 */
[----:B------:R-:W2:Y:S04]  /*1ca40*/  SHFL.IDX PT, R52, R59, R2, 0x1c1f ;  /* 0x001c1f023b347589 */ /* 0x000ea800000e0000 */
[----:B------:R-:W3:Y:S04]  /*1ca50*/  SHFL.IDX PT, R54, R65, R2, 0x1c1f ;  /* 0x001c1f0241367589 */ /* 0x000ee800000e0000 */
[----:B------:R-:W4:Y:S04]  /*1ca60*/  SHFL.IDX PT, R56, R69, R2, 0x1c1f ;  /* 0x001c1f0245387589 */ /* 0x000f2800000e0000 */
[----:B------:R-:W4:Y:S04]  /*1ca70*/  SHFL.IDX PT, R58, R73, R2, 0x1c1f ;  /* 0x001c1f02493a7589 */ /* 0x000f2800000e0000 */
[----:B------:R3:W4:Y:S01]  /*1ca80*/  SHFL.IDX PT, R75, R75, R0, 0x1c1f ;  /* 0x001c1f004b4b7589 */ /* 0x00072200000e0000 */
[----:B0-----:R-:W-:-:S02]  /*1ca90*/  SEL R5, R45, R42, P0 ;  /* 0x0000002a2d057207 */ /* 0x001fc40000000000 */
[----:B------:R-:W-:Y:S01]  /*1caa0*/  SEL R7, R42, R45, P0 ;  /* 0x0000002d2a077207 */ /* 0x000fe20000000000 */
[----:B------:R0:W0:Y:S01]  /*1cab0*/  SHFL.IDX PT, R62, R77, R2, 0x1c1f ;  /* 0x001c1f024d3e7589 */ /* 0x00002200000e0000 */
[----:B-1----:R-:W-:Y:S02]  /*1cac0*/  SEL R25, R53, R50, P0 ;  /* 0x0000003235197207 */ /* 0x002fe40000000000 */
[----:B------:R-:W-:Y:S02]  /*1cad0*/  SEL R27, R50, R53, P0 ;  /* 0x00000035321b7207 */ /* 0x000fe40000000000 */
[----:B--2---:R-:W-:Y:S02]  /*1cae0*/  SEL R29, R57, R52, P0 ;  /* 0x00000034391d7207 */ /* 0x004fe40000000000 */
[----:B------:R-:W-:Y:S02]  /*1caf0*/  SEL R31, R52, R57, P0 ;  /* 0x00000039341f7207 */ /* 0x000fe40000000000 */
[----:B---3--:R-:W-:-:S02]  /*1cb00*/  SEL R33, R63, R54, P0 ;  /* 0x000000363f217207 */ /* 0x008fc40000000000 */
[----:B------:R-:W-:Y:S02]  /*1cb10*/  SEL R35, R54, R63, P0 ;  /* 0x0000003f36237207 */ /* 0x000fe40000000000 */
[----:B----4-:R-:W-:Y:S02]  /*1cb20*/  SEL R37, R67, R56, P0 ;  /* 0x0000003843257207 */ /* 0x010fe40000000000 */
[----:B------:R-:W-:Y:S02]  /*1cb30*/  SEL R39, R56, R67, P0 ;  /* 0x0000004338277207 */ /* 0x000fe40000000000 */
[----:B------:R-:W-:Y:S02]  /*1cb40*/  SEL R13, R71, R58, P0 ;  /* 0x0000003a470d7207 */ /* 0x000fe40000000000 */
[----:B------:R-:W-:-:S07]  /*1cb50*/  SEL R15, R58, R71, P0 ;  /* 0x000000473a0f7207 */ /* 0x000fce0000000000 */
.L_x_6105:
[----:B0-----:R-:W2:Y:S04]  /*1cb60*/  LDL.LU R2, [R1+0x84] ;  /* 0x0000840001027983 */ /* 0x001ea80000300800 */
[----:B------:R-:W3:Y:S04]  /*1cb70*/  LDL.64 R40, [R1+0x58] ;  /* 0x0000580001287983 */ /* 0x000ee80000100a00 */
[----:B------:R-:W4:Y:S01]  /*1cb80*/  LDL.LU R0, [R1+0x88] ;  /* 0x0000880001007983 */ /* 0x000f220000300800 */
[----:B------:R-:W-:Y:S05]  /*1cb90*/  WARPSYNC.ALL ;  /* 0x0000000000007948 */ /* 0x000fea0003800000 */
[----:B------:R-:W-:Y:S06]  /*1cba0*/  BAR.SYNC.DEFER_BLOCKING 0x1, 0x100 ;  /* 0x0044000000007b1d */ /* 0x000fec0000010000 */
[----:B------:R-:W-:-:S02]  /*1cbb0*/  ULDC.64 UR4, c[0x0][0xbd8] ;  /* 0x0002f60000047ab9 */ /* 0x000fc40000000a00 */
[----:B------:R-:W-:Y:S01]  /*1cbc0*/  ISETP.NE.U32.AND P2, PT, RZ, UR4, PT ;  /* 0x00000004ff007c0c */ /* 0x000fe2000bf45070 */
[----:B------:R0:W3:Y:S01]  /*1cbd0*/  LDL.64 R52, [R1+0x58] ;  /* 0x0000580001347983 */ /* 0x0000e20000100a00 */
[----:B------:R-:W-:Y:S02]  /*1cbe0*/  SEL R45, R75, R62, P0 ;  /* 0x0000003e4b2d7207 */ /* 0x000fe40000000000 */
[----:B------:R-:W-:Y:S01]  /*1cbf0*/  ISETP.NE.AND.EX P2, PT, RZ, UR5, PT, P2 ;  /* 0x00000005ff007c0c */ /* 0x000fe2000bf45320 */
[----:B------:R-:W3:Y:S01]  /*1cc00*/  LDL R48, [R1+0x50] ;  /* 0x0000500001307983 */ /* 0x000ee20000100800 */
[----:B------:R-:W-:-:S03]  /*1cc10*/  SEL R47, R62, R75, P0 ;  /* 0x0000004b3e2f7207 */ /* 0x000fc60000000000 */
[----:B------:R1:W-:Y:S04]  /*1cc20*/  STSM.16.M88.4 [R79], R4 ;  /* 0x000000044f007844 */ /* 0x0003e80000000200 */
[----:B------:R0:W-:Y:S04]  /*1cc30*/  STSM.16.M88.4 [R78], R8 ;  /* 0x000000084e007844 */ /* 0x0001e80000000200 */
[----:B------:R0:W-:Y:S04]  /*1cc40*/  STSM.16.M88.4 [R76], R24 ;  /* 0x000000184c007844 */ /* 0x0001e80000000200 */
[----:B------:R0:W-:Y:S04]  /*1cc50*/  STSM.16.M88.4 [R74], R28 ;  /* 0x0000001c4a007844 */ /* 0x0001e80000000200 */
[----:B------:R0:W-:Y:S04]  /*1cc60*/  STSM.16.M88.4 [R72], R32 ;  /* 0x0000002048007844 */ /* 0x0001e80000000200 */
[----:B------:R0:W-:Y:S04]  /*1cc70*/  STSM.16.M88.4 [R70], R36 ;  /* 0x0000002446007844 */ /* 0x0001e80000000200 */
[----:B------:R0:W-:Y:S04]  /*1cc80*/  STSM.16.M88.4 [R66], R12 ;  /* 0x0000000c42007844 */ /* 0x0001e80000000200 */
[----:B------:R0:W-:Y:S01]  /*1cc90*/  STSM.16.M88.4 [R64], R44 ;  /* 0x0000002c40007844 */ /* 0x0001e20000000200 */
[----:B------:R-:W-:Y:S01]  /*1cca0*/  BAR.SYNC.DEFER_BLOCKING 0x1, 0x100 ;  /* 0x0044000000007b1d */ /* 0x000fe20000010000 */
[----:B--2---:R-:W-:-:S04]  /*1ccb0*/  IADD3 R20, P1, R2, UR4, RZ ;  /* 0x0000000402147c10 */ /* 0x004fc8000ff3e0ff */
[----:B----4-:R-:W-:Y:S01]  /*1ccc0*/  IADD3.X R21, R0, UR5, RZ, P1, !PT ;  /* 0x0000000500157c10 */ /* 0x010fe20008ffe4ff */
[----:B------:R-:W-:Y:S02]  /*1ccd0*/  ULDC.64 UR4, c[0x0][0xbe0] ;  /* 0x0002f80000047ab9 */ /* 0x000fe40000000a00 */
[----:B------:R-:W-:Y:S02]  /*1cce0*/  ISETP.NE.U32.AND P0, PT, RZ, UR4, PT ;  /* 0x00000004ff007c0c */ /* 0x000fe4000bf05070 */
[----:B------:R0:W5:Y:S02]  /*1ccf0*/  @P2 LDG.E R49, desc[UR60][R20.64] ;  /* 0x0000003c14312981 */ /* 0x000164000c1e1900 */
[----:B------:R-:W-:Y:S01]  /*1cd00*/  ISETP.NE.AND.EX P0, PT, RZ, UR5, PT, P0 ;  /* 0x00000005ff007c0c */ /* 0x000fe2000bf05300 */
[----:B---3--:R-:W-:-:S04]  /*1cd10*/  IMAD.MOV.U32 R52, RZ, RZ, R40 ;  /* 0x000000ffff347224 */ /* 0x008fc800078e0028 */
[----:B-1----:R-:W-:-:S08]  /*1cd20*/  IMAD R5, R52, 0x40, R48 ;  /* 0x0000004034057824 */ /* 0x002fd000078e0230 */
[----:B------:R-:W-:Y:S01]  /*1cd30*/  @P0 IADD3 R2, P1, R2, UR4, RZ ;  /* 0x0000000402020c10 */ /* 0x000fe2000ff3e0ff */
[----:B------:R-:W-:Y:S01]  /*1cd40*/  ULDC UR4, c[0x0][0xa88] ;  /* 0x0002a20000047ab9 */ /* 0x000fe20000000800 */
[----:B------:R-:W-:Y:S02]  /*1cd50*/  IMAD.WIDE R60, R5, 0x2, R60 ;  /* 0x00000002053c7825 */ /* 0x000fe400078e023c */
[----:B------:R-:W-:Y:S02]  /*1cd60*/  @P0 IADD3.X R3, R0, UR5, RZ, P1, !PT ;  /* 0x0000000500030c10 */ /* 0x000fe40008ffe4ff */
[----:B------:R-:W-:-:S06]  /*1cd70*/  MOV R0, UR4 ;  /* 0x0000000400007c02 */ /* 0x000fcc0008000f00 */
[----:B------:R0:W5:Y:S01]  /*1cd80*/  @P0 LDG.E R0, desc[UR60][R2.64] ;  /* 0x0000003c02000981 */ /* 0x000162000c1e1900 */
[----:B------:R-:W-:Y:S05]  /*1cd90*/  @P0 BRA `(.L_x_5903) ;  /* 0x0000000000100947 */ /* 0x000fea0003800000 */
[----:B------:R-:W-:Y:S05]  /*1cda0*/  @!P2 BRA `(.L_x_5903) ;  /* 0x00000000000ca947 */ /* 0x000fea0003800000 */
[----:B0-----:R-:W2:Y:S04]  /*1cdb0*/  LDG.E R3, desc[UR60][R20.64] ;  /* 0x0000003c14037981 */ /* 0x001ea8000c1e1900 */
[----:B-----5:R-:W2:Y:S02]  /*1cdc0*/  LDG.E R0, desc[UR60][R20.64+0x4] ;  /* 0x0000043c14007981 */ /* 0x020ea4000c1e1900 */
[----:B--2---:R-:W-:-:S07]  /*1cdd0*/  IMAD.IADD R0, R0, 0x1, -R3 ;  /* 0x0000000100007824 */ /* 0x004fce00078e0a03 */
.L_x_5903:
[----:B0-----:R-:W2:Y:S01]  /*1cde0*/  LDL.LU R10, [R1+0x8c] ;  /* 0x00008c00010a7983 */ /* 0x001ea20000300800 */
[----:B------:R-:W-:-:S03]  /*1cdf0*/  ULDC.64 UR4, c[0x0][0xb70] ;  /* 0x0002dc0000047ab9 */ /* 0x000fc60000000a00 */
[----:B------:R-:W3:Y:S04]  /*1ce00*/  LDL.LU R7, [R1+0x7c] ;  /* 0x00007c0001077983 */ /* 0x000ee80000300800 */
[----:B------:R-:W4:Y:S04]  /*1ce10*/  LDL R6, [R1+0xa0] ;  /* 0x0000a00001067983 */ /* 0x000f280000100800 */
[----:B------:R-:W4:Y:S04]  /*1ce20*/  LDL.LU R54, [R1+0x80] ;  /* 0x0000800001367983 */ /* 0x000f280000300800 */
[----:B------:R-:W4:Y:S01]  /*1ce30*/  LDL.LU R50, [R1+0x90] ;  /* 0x0000900001327983 */ /* 0x000f220000300800 */
[--C-:B-----5:R-:W-:Y:S01]  /*1ce40*/  SHF.R.S32.HI R21, RZ, 0x1f, R49.reuse ;  /* 0x0000001fff157819 */ /* 0x120fe20000011431 */
[----:B------:R-:W-:Y:S01]  /*1ce50*/  IMAD.MOV.U32 R20, RZ, RZ, R49 ;  /* 0x000000ffff147224 */ /* 0x000fe200078e0031 */
[----:B------:R-:W-:-:S02]  /*1ce60*/  IADD3 R9, P0, R60, 0x1000, RZ ;  /* 0x000010003c097810 */ /* 0x000fc40007f1e0ff */
[----:B------:R-:W-:Y:S02]  /*1ce70*/  IADD3 R13, P1, R60, 0x2000, RZ ;  /* 0x000020003c0d7810 */ /* 0x000fe40007f3e0ff */
[----:B------:R-:W-:Y:S02]  /*1ce80*/  LOP3.LUT R8, R9, 0x380, RZ, 0xc0, !PT ;  /* 0x0000038009087812 */ /* 0x000fe400078ec0ff */
[----:B------:R-:W-:Y:S02]  /*1ce90*/  LOP3.LUT R12, R13, 0x380, RZ, 0xc0, !PT ;  /* 0x000003800d0c7812 */ /* 0x000fe400078ec0ff */
[----:B------:R-:W-:Y:S02]  /*1cea0*/  SHF.R.U64 R8, R8, 0x3, RZ ;  /* 0x0000000308087819 */ /* 0x000fe400000012ff */
[----:B------:R-:W-:Y:S02]  /*1ceb0*/  SHF.R.U64 R12, R12, 0x3, RZ ;  /* 0x000000030c0c7819 */ /* 0x000fe400000012ff */
[----:B------:R-:W-:Y:S01]  /*1cec0*/  LOP3.LUT R8, R8, R9, RZ, 0x3c, !PT ;  /* 0x0000000908087212 */ /* 0x000fe200078e3cff */
[----:B------:R-:W-:Y:S01]  /*1ced0*/  IMAD.X R9, RZ, RZ, R61, P0 ;  /* 0x000000ffff097224 */ /* 0x000fe200000e063d */
[----:B------:R-:W-:-:S02]  /*1cee0*/  IADD3 R29, P3, R60, 0x4000, RZ ;  /* 0x000040003c1d7810 */ /* 0x000fc40007f7e0ff */
[----:B------:R-:W-:Y:S02]  /*1cef0*/  LOP3.LUT R12, R12, R13, RZ, 0x3c, !PT ;  /* 0x0000000d0c0c7212 */ /* 0x000fe400078e3cff */
[----:B------:R-:W-:Y:S02]  /*1cf00*/  IADD3.X R13, RZ, R61, RZ, P1, !PT ;  /* 0x0000003dff0d7210 */ /* 0x000fe40000ffe4ff */
[----:B------:R-:W-:-:S04]  /*1cf10*/  LOP3.LUT R28, R29, 0x380, RZ, 0xc0, !PT ;  /* 0x000003801d1c7812 */ /* 0x000fc800078ec0ff */
[----:B------:R-:W-:-:S04]  /*1cf20*/  SHF.R.U64 R28, R28, 0x3, RZ ;  /* 0x000000031c1c7819 */ /* 0x000fc800000012ff */
[----:B------:R-:W-:Y:S01]  /*1cf30*/  LOP3.LUT R28, R28, R29, RZ, 0x3c, !PT ;  /* 0x0000001d1c1c7212 */ /* 0x000fe200078e3cff */
[----:B------:R-:W-:Y:S01]  /*1cf40*/  IMAD.X R29, RZ, RZ, R61, P3 ;  /* 0x000000ffff1d7224 */ /* 0x000fe200018e063d */
[----:B------:R-:W-:-:S05]  /*1cf50*/  SHF.R.S32.HI R53, RZ, 0x1f, R52 ;  /* 0x0000001fff357819 */ /* 0x000fca0000011434 */
[----:B------:R-:W-:Y:S01]  /*1cf60*/  STL [R1+0x5c], R53 ;  /* 0x00005c3501007387 */ /* 0x000fe20000100800 */
[----:B------:R-:W-:Y:S01]  /*1cf70*/  BSSY B1, `(.L_x_5904) ;  /* 0x0000072000017945 */ /* 0x000fe20003800000 */
[----:B--2---:R-:W-:Y:S02]  /*1cf80*/  SEL R47, R10, RZ, !P2 ;  /* 0x000000ff0a2f7207 */ /* 0x004fe40005000000 */
[----:B---3--:R-:W-:Y:S02]  /*1cf90*/  SEL R51, R7, RZ, !P2 ;  /* 0x000000ff07337207 */ /* 0x008fe40005000000 */
[----:B------:R-:W-:-:S04]  /*1cfa0*/  IADD3 R25, P2, R60, 0x3000, RZ ;  /* 0x000030003c197810 */ /* 0x000fc80007f5e0ff */
[----:B------:R-:W-:Y:S02]  /*1cfb0*/  LOP3.LUT R24, R25, 0x380, RZ, 0xc0, !PT ;  /* 0x0000038019187812 */ /* 0x000fe400078ec0ff */
[----:B----4-:R-:W-:Y:S01]  /*1cfc0*/  SHF.R.S32.HI R46, RZ, 0x1f, R54 ;  /* 0x0000001fff2e7819 */ /* 0x010fe20000011436 */
[----:B------:R-:W-:Y:S01]  /*1cfd0*/  IMAD.WIDE.U32 R2, R54, UR4, R20 ;  /* 0x0000000436027c25 */ /* 0x000fe2000f8e0014 */
[----:B------:R-:W-:Y:S02]  /*1cfe0*/  SHF.R.U64 R24, R24, 0x3, RZ ;  /* 0x0000000318187819 */ /* 0x000fe400000012ff */
[----:B------:R-:W-:Y:S01]  /*1cff0*/  LEA R7, R50, R6, 0x7 ;  /* 0x0000000632077211 */ /* 0x000fe200078e38ff */
[----:B------:R-:W-:Y:S01]  /*1d000*/  IMAD R4, R46, UR4, RZ ;  /* 0x000000042e047c24 */ /* 0x000fe2000f8e02ff */
[----:B------:R-:W0:Y:S01]  /*1d010*/  S2R R6, SR_TID.X ;  /* 0x0000000000067919 */ /* 0x000e220000002100 */
[----:B------:R-:W-:Y:S01]  /*1d020*/  LOP3.LUT R24, R24, R25, RZ, 0x3c, !PT ;  /* 0x0000001918187212 */ /* 0x000fe200078e3cff */
[----:B------:R-:W-:-:S02]  /*1d030*/  IMAD.X R25, RZ, RZ, R61, P2 ;  /* 0x000000ffff197224 */ /* 0x000fc400010e063d */
[----:B------:R-:W-:Y:S01]  /*1d040*/  IMAD R5, R54, UR5, R4 ;  /* 0x0000000536057c24 */ /* 0x000fe2000f8e0204 */
[----:B------:R-:W-:Y:S02]  /*1d050*/  ULDC.64 UR4, c[0x0][0xb78] ;  /* 0x0002de0000047ab9 */ /* 0x000fe40000000a00 */
[----:B------:R-:W-:Y:S02]  /*1d060*/  IMAD R4, R47, UR4, RZ ;  /* 0x000000042f047c24 */ /* 0x000fe4000f8e02ff */
[----:B------:R-:W-:Y:S01]  /*1d070*/  IMAD.IADD R3, R3, 0x1, R5 ;  /* 0x0000000103037824 */ /* 0x000fe200078e0205 */
[----:B------:R-:W-:Y:S01]  /*1d080*/  SHF.R.S32.HI R5, RZ, 0x1f, R7 ;  /* 0x0000001fff057819 */ /* 0x000fe20000011407 */
[C---:B------:R-:W-:Y:S02]  /*1d090*/  IMAD R4, R51.reuse, UR5, R4 ;  /* 0x0000000533047c24 */ /* 0x040fe4000f8e0204 */
[----:B------:R-:W-:Y:S01]  /*1d0a0*/  IMAD.WIDE.U32 R2, R51, UR4, R2 ;  /* 0x0000000433027c25 */ /* 0x000fe2000f8e0002 */
[----:B------:R-:W-:-:S02]  /*1d0b0*/  ULDC.64 UR4, c[0x0][0xb40] ;  /* 0x0002d00000047ab9 */ /* 0x000fc40000000a00 */
[----:B------:R-:W-:-:S04]  /*1d0c0*/  IADD3 R2, P4, R7, R2, RZ ;  /* 0x0000000207027210 */ /* 0x000fc80007f9e0ff */
[----:B------:R-:W-:Y:S01]  /*1d0d0*/  IADD3.X R5, R5, R3, R4, P4, !PT ;  /* 0x0000000305057210 */ /* 0x000fe200027fe404 */
[----:B------:R-:W-:Y:S01]  /*1d0e0*/  VIADD R3, R7, 0x8 ;  /* 0x0000000807037836 */ /* 0x000fe20000000000 */
[----:B------:R-:W-:Y:S02]  /*1d0f0*/  LEA R44, P5, R2, UR4, 0x2 ;  /* 0x00000004022c7c11 */ /* 0x000fe4000f8a10ff */
[----:B------:R-:W-:Y:S02]  /*1d100*/  IADD3 R33, P4, R60, 0x5000, RZ ;  /* 0x000050003c217810 */ /* 0x000fe40007f9e0ff */
[----:B------:R-:W-:Y:S01]  /*1d110*/  LEA.HI.X R45, R2, UR5, R5, 0x2, P5 ;  /* 0x00000005022d7c11 */ /* 0x000fe2000a8f1405 */
[----:B------:R-:W-:Y:S01]  /*1d120*/  ULDC.64 UR4, c[0x0][0xaa0] ;  /* 0x0002a80000047ab9 */ /* 0x000fe20000000a00 */
[----:B------:R-:W-:Y:S01]  /*1d130*/  IADD3 R37, P5, R60, 0x6000, RZ ;  /* 0x000060003c257810 */ /* 0x000fe20007fbe0ff */
[----:B0-----:R-:W-:Y:S01]  /*1d140*/  VIADD R10, R6, 0xffffff80 ;  /* 0xffffff80060a7836 */ /* 0x001fe20000000000 */
[----:B------:R-:W-:-:S02]  /*1d150*/  LOP3.LUT R2, R60, 0x380, RZ, 0xc0, !PT ;  /* 0x000003803c027812 */ /* 0x000fc400078ec0ff */
[----:B------:R-:W-:Y:S02]  /*1d160*/  IADD3 R5, P2, R60, 0x7000, RZ ;  /* 0x000070003c057810 */ /* 0x000fe40007f5e0ff */
[----:B------:R-:W-:Y:S02]  /*1d170*/  SHF.R.S32.HI R6, RZ, 0x1f, R10 ;  /* 0x0000001fff067819 */ /* 0x000fe4000001140a */
[----:B------:R-:W-:Y:S01]  /*1d180*/  LOP3.LUT R32, R33, 0x380, RZ, 0xc0, !PT ;  /* 0x0000038021207812 */ /* 0x000fe200078ec0ff */
[----:B------:R-:W-:Y:S01]  /*1d190*/  IMAD.X R41, RZ, RZ, R61, P2 ;  /* 0x000000ffff297224 */ /* 0x000fe200010e063d */
[----:B------:R-:W-:Y:S02]  /*1d1a0*/  LEA.HI R6, R6, R10, RZ, 0x7 ;  /* 0x0000000a06067211 */ /* 0x000fe400078f38ff */
[----:B------:R-:W-:Y:S02]  /*1d1b0*/  LOP3.LUT R36, R37, 0x380, RZ, 0xc0, !PT ;  /* 0x0000038025247812 */ /* 0x000fe400078ec0ff */
[----:B------:R-:W-:-:S02]  /*1d1c0*/  LOP3.LUT R6, R6, 0xffffff80, RZ, 0xc0, !PT ;  /* 0xffffff8006067812 */ /* 0x000fc400078ec0ff */
[----:B------:R-:W-:Y:S02]  /*1d1d0*/  SHF.R.U64 R32, R32, 0x3, RZ ;  /* 0x0000000320207819 */ /* 0x000fe400000012ff */
[----:B------:R-:W-:Y:S01]  /*1d1e0*/  SHF.R.U64 R36, R36, 0x3, RZ ;  /* 0x0000000324247819 */ /* 0x000fe200000012ff */
[----:B------:R-:W-:Y:S01]  /*1d1f0*/  IMAD.IADD R6, R10, 0x1, -R6 ;  /* 0x000000010a067824 */ /* 0x000fe200078e0a06 */
[----:B------:R-:W-:Y:S02]  /*1d200*/  LOP3.LUT R32, R32, R33, RZ, 0x3c, !PT ;  /* 0x0000002120207212 */ /* 0x000fe400078e3cff */
[----:B------:R-:W-:Y:S01]  /*1d210*/  LOP3.LUT R36, R36, R37, RZ, 0x3c, !PT ;  /* 0x0000002524247212 */ /* 0x000fe200078e3cff */
[----:B------:R-:W-:Y:S01]  /*1d220*/  IMAD.X R37, RZ, RZ, R61, P5 ;  /* 0x000000ffff257224 */ /* 0x000fe200028e063d */
[----:B------:R-:W-:Y:S02]  /*1d230*/  LOP3.LUT P0, RZ, R6, 0x3, RZ, 0xc0, !PT ;  /* 0x0000000306ff7812 */ /* 0x000fe4000780c0ff */
[----:B------:R-:W-:-:S02]  /*1d240*/  IADD3.X R33, RZ, R61, RZ, P4, !PT ;  /* 0x0000003dff217210 */ /* 0x000fc400027fe4ff */
[-C--:B------:R-:W-:Y:S02]  /*1d250*/  ISETP.GE.OR P1, PT, R7, R0.reuse, P0 ;  /* 0x000000000700720c */ /* 0x080fe40000726670 */
[----:B------:R-:W-:Y:S02]  /*1d260*/  ISETP.GE.OR P0, PT, R3, R0, P0 ;  /* 0x000000000300720c */ /* 0x000fe40000706670 */
[----:B------:R-:W-:Y:S02]  /*1d270*/  SHF.R.U64 R3, R2, 0x3, RZ ;  /* 0x0000000302037819 */ /* 0x000fe400000012ff */
[----:B------:R-:W-:Y:S02]  /*1d280*/  LOP3.LUT R2, R5, 0x380, RZ, 0xc0, !PT ;  /* 0x0000038005027812 */ /* 0x000fe400078ec0ff */
[----:B------:R-:W-:Y:S02]  /*1d290*/  LOP3.LUT R60, R3, R60, RZ, 0x3c, !PT ;  /* 0x0000003c033c7212 */ /* 0x000fe400078e3cff */
[----:B------:R-:W-:-:S02]  /*1d2a0*/  SHF.R.U64 R2, R2, 0x3, RZ ;  /* 0x0000000302027819 */ /* 0x000fc400000012ff */
[--C-:B------:R-:W-:Y:S01]  /*1d2b0*/  SHF.R.S32.HI R3, RZ, 0x1f, R48.reuse ;  /* 0x0000001fff037819 */ /* 0x100fe20000011430 */
[----:B------:R-:W-:Y:S01]  /*1d2c0*/  IMAD R20, R21, UR4, RZ ;  /* 0x0000000415147c24 */ /* 0x000fe2000f8e02ff */
[----:B------:R-:W-:Y:S01]  /*1d2d0*/  LOP3.LUT R40, R2, R5, RZ, 0x3c, !PT ;  /* 0x0000000502287212 */ /* 0x000fe200078e3cff */
[----:B------:R-:W-:Y:S01]  /*1d2e0*/  IMAD.MOV.U32 R2, RZ, RZ, R48 ;  /* 0x000000ffff027224 */ /* 0x000fe200078e0030 */
[----:B------:R-:W-:Y:S04]  /*1d2f0*/  @!P1 STG.E desc[UR60][R44.64], R92 ;  /* 0x0000005c2c009986 */ /* 0x000fe8000c10193c */
[----:B------:R0:W-:Y:S01]  /*1d300*/  @!P0 STG.E desc[UR60][R44.64+0x20], R91 ;  /* 0x0000205b2c008986 */ /* 0x0001e2000c10193c */
[----:B------:R-:W-:-:S03]  /*1d310*/  IMAD.WIDE.U32 R2, R49, UR4, R2 ;  /* 0x0000000431027c25 */ /* 0x000fc6000f8e0002 */
[----:B------:R1:W5:Y:S01]  /*1d320*/  LD.E.128 R4, desc[UR60][R60.64] ;  /* 0x0000003c3c047980 */ /* 0x000362000c101d00 */
[----:B------:R-:W-:Y:S01]  /*1d330*/  IMAD R49, R49, UR5, R20 ;  /* 0x0000000531317c24 */ /* 0x000fe2000f8e0214 */
[----:B------:R-:W-:Y:S02]  /*1d340*/  ULDC.64 UR4, c[0x0][0xae0] ;  /* 0x0002b80000047ab9 */ /* 0x000fe40000000a00 */
[----:B------:R-:W5:Y:S04]  /*1d350*/  LD.E.128 R8, desc[UR60][R8.64] ;  /* 0x0000003c08087980 */ /* 0x000f68000c101d00 */
[----:B------:R-:W5:Y:S04]  /*1d360*/  LD.E.128 R12, desc[UR60][R12.64] ;  /* 0x0000003c0c0c7980 */ /* 0x000f68000c101d00 */
[----:B------:R-:W5:Y:S04]  /*1d370*/  LD.E.128 R24, desc[UR60][R24.64] ;  /* 0x0000003c18187980 */ /* 0x000f68000c101d00 */
[----:B------:R-:W5:Y:S04]  /*1d380*/  LD.E.128 R28, desc[UR60][R28.64] ;  /* 0x0000003c1c1c7980 */ /* 0x000f68000c101d00 */
[----:B------:R-:W5:Y:S04]  /*1d390*/  LD.E.128 R32, desc[UR60][R32.64] ;  /* 0x0000003c20207980 */ /* 0x000f68000c101d00 */
[----:B------:R-:W5:Y:S04]  /*1d3a0*/  LD.E.128 R36, desc[UR60][R36.64] ;  /* 0x0000003c24247980 */ /* 0x000f68000c101d00 */
[----:B------:R-:W5:Y:S01]  /*1d3b0*/  LD.E.128 R40, desc[UR60][R40.64] ;  /* 0x0000003c28287980 */ /* 0x000f62000c101d00 */
[----:B------:R-:W-:Y:S01]  /*1d3c0*/  IADD3 R3, R3, R49, RZ ;  /* 0x0000003103037210 */ /* 0x000fe20007ffe0ff */
[----:B------:R-:W-:Y:S01]  /*1d3d0*/  IMAD R49, R50, -0x80, R0 ;  /* 0xffffff8032317824 */ /* 0x000fe200078e0200 */
[----:B------:R-:W-:Y:S01]  /*1d3e0*/  @!PT LDS RZ, [RZ] ;  /* 0x00000000fffff984 */ /* 0x000fe20000000800 */
[----:B------:R-:W-:Y:S01]  /*1d3f0*/  @!PT LDS RZ, [RZ] ;  /* 0x00000000fffff984 */ /* 0x000fe20000000800 */
[----:B------:R-:W-:Y:S01]  /*1d400*/  @!PT LDS RZ, [RZ] ;  /* 0x00000000fffff984 */ /* 0x000fe20000000800 */
[----:B------:R-:W-:Y:S01]  /*1d410*/  @!PT LDS RZ, [RZ] ;  /* 0x00000000fffff984 */ /* 0x000fe20000000800 */
[----:B------:R2:W-:Y:S06]  /*1d420*/  MEMBAR.ALL.CTA ;  /* 0x0000000000007992 */ /* 0x0005ec0000008000 */
[----:B--2---:R-:W2:Y:S01]  /*1d430*/  FENCE.VIEW.ASYNC.S ;  /* 0x00000000000073c6 */ /* 0x004ea20000000000 */
[----:B0-----:R-:W-:-:S02]  /*1d440*/  IMAD R44, R46, UR4, RZ ;  /* 0x000000042e2c7c24 */ /* 0x001fc4000f8e02ff */
[C---:B------:R-:W-:Y:S01]  /*1d450*/  VIADD R0, R52.reuse, 0x40 ;  /* 0x0000004034007836 */ /* 0x040fe20000000000 */
[CC--:B------:R-:W-:Y:S01]  /*1d460*/  ISETP.GE.AND P3, PT, R52.reuse, R49.reuse, PT ;  /* 0x000000313400720c */ /* 0x0c0fe20003f66270 */
[----:B------:R-:W-:Y:S02]  /*1d470*/  VIADD R20, R52, 0x20 ;  /* 0x0000002034147836 */ /* 0x000fe40000000000 */
[----:B------:R-:W-:Y:S01]  /*1d480*/  IMAD R45, R54, UR5, R44 ;  /* 0x00000005362d7c24 */ /* 0x000fe2000f8e022c */
[-C--:B------:R-:W-:Y:S01]  /*1d490*/  ISETP.GE.AND P1, PT, R0, R49.reuse, PT ;  /* 0x000000310000720c */ /* 0x080fe20003f26270 */
[----:B------:R-:W-:Y:S01]  /*1d4a0*/  IMAD.WIDE.U32 R2, R54, UR4, R2 ;  /* 0x0000000436027c25 */ /* 0x000fe2000f8e0002 */
[----:B------:R-:W-:Y:S01]  /*1d4b0*/  ULDC.64 UR4, c[0x0][0xae8] ;  /* 0x0002ba0000047ab9 */ /* 0x000fe20000000a00 */
[----:B------:R-:W-:Y:S02]  /*1d4c0*/  ISETP.GE.AND P0, PT, R20, R49, PT ;  /* 0x000000311400720c */ /* 0x000fe40003f06270 */
[----:B------:R-:W-:Y:S01]  /*1d4d0*/  VIADD R0, R16, 0x2e820 ;  /* 0x0002e82010007836 */ /* 0x000fe20000000000 */
[----:B------:R-:W-:Y:S01]  /*1d4e0*/  IADD3 R3, R3, R45, RZ ;  /* 0x0000002d03037210 */ /* 0x000fe20007ffe0ff */
[----:B------:R-:W-:-:S02]  /*1d4f0*/  IMAD R20, R47, UR4, RZ ;  /* 0x000000042f147c24 */ /* 0x000fc4000f8e02ff */
[----:B------:R-:W-:Y:S01]  /*1d500*/  VIADD R21, R52, 0x60 ;  /* 0x0000006034157836 */ /* 0x000fe20000000000 */
[----:B------:R-:W-:Y:S01]  /*1d510*/  PRMT R0, RZ, 0x654, R0 ;  /* 0x00000654ff007816 */ /* 0x000fe20000000000 */
[C---:B------:R-:W-:Y:S02]  /*1d520*/  IMAD R47, R51.reuse, UR5, R20 ;  /* 0x00000005332f7c24 */ /* 0x040fe4000f8e0214 */
[----:B------:R-:W-:Y:S01]  /*1d530*/  IMAD.WIDE.U32 R44, R51, UR4, R2 ;  /* 0x00000004332c7c25 */ /* 0x000fe2000f8e0002 */
[----:B------:R-:W-:Y:S01]  /*1d540*/  ISETP.GE.AND P2, PT, R21, R49, PT ;  /* 0x000000311500720c */ /* 0x000fe20003f46270 */
[----:B--2---:R1:W-:Y:S02]  /*1d550*/  SYNCS.ARRIVE.TRANS64.RED.A1T0 RZ, [R0+URZ], RZ ;  /* 0x000000ff00ff79a7 */ /* 0x0043e4000810043f */
[----:B------:R-:W-:-:S04]  /*1d560*/  IMAD.WIDE R20, R50, 0x80, R52 ;  /* 0x0000008032147825 */ /* 0x000fc800078e0234 */
[----:B------:R-:W-:Y:S01]  /*1d570*/  IMAD.IADD R49, R45, 0x1, R47 ;  /* 0x000000012d317824 */ /* 0x000fe200078e022f */
[----:B------:R-:W-:Y:S06]  /*1d580*/  @P3 BRA `(.L_x_5905) ;  /* 0x0000000000403947 */ /* 0x000fec0003800000 */
[----:B------:R-:W-:Y:S01]  /*1d590*/  MOV R2, R44 ;  /* 0x0000002c00027202 */ /* 0x000fe20000000f00 */
[----:B------:R-:W-:Y:S01]  /*1d5a0*/  ULDC.64 UR4, c[0x0][0xad8] ;  /* 0x0002b60000047ab9 */ /* 0x000fe20000000a00 */
[----:B------:R-:W-:Y:S01]  /*1d5b0*/  IMAD.MOV.U32 R3, RZ, RZ, R49 ;  /* 0x000000ffff037224 */ /* 0x000fe200078e0031 */
[----:B------:R-:W-:Y:S01]  /*1d5c0*/  ULDC.64 UR6, c[0x0][0xa80] ;  /* 0x0002a00000067ab9 */ /* 0x000fe20000000a00 */
[----:B------:R-:W-:Y:S02]  /*1d5d0*/  IMAD R47, R21, UR4, RZ ;  /* 0x00000004152f7c24 */ /* 0x000fe4000f8e02ff */
[----:B-1----:R-:W-:Y:S02]  /*1d5e0*/  VIADD R0, R48, 0x40 ;  /* 0x0000004030007836 */ /* 0x002fe40000000000 */
[----:B------:R-:W-:Y:S01]  /*1d5f0*/  IMAD.WIDE.U32 R2, R20, UR4, R2 ;  /* 0x0000000414027c25 */ /* 0x000fe2000f8e0002 */
[----:B------:R-:W-:Y:S02]  /*1d600*/  ULDC UR4, c[0x0][0xa8c] ;  /* 0x0002a30000047ab9 */ /* 0x000fe40000000800 */
[----:B------:R-:W-:Y:S01]  /*1d610*/  ISETP.GE.AND P3, PT, R48, UR4, PT ;  /* 0x0000000430007c0c */ /* 0x000fe2000bf66270 */
[----:B------:R-:W-:Y:S01]  /*1d620*/  IMAD R47, R20, UR5, R47 ;  /* 0x00000005142f7c24 */ /* 0x000fe2000f8e022f */
[----:B------:R-:W-:-:S02]  /*1d630*/  ISETP.GE.AND P4, PT, R0, UR4, PT ;  /* 0x0000000400007c0c */ /* 0x000fc4000bf86270 */
[----:B------:R-:W-:Y:S01]  /*1d640*/  LEA R46, P5, R2, UR6, 0x1 ;  /* 0x00000006022e7c11 */ /* 0x000fe2000f8a08ff */
[----:B------:R-:W-:-:S05]  /*1d650*/  IMAD.IADD R3, R3, 0x1, R47 ;  /* 0x0000000103037824 */ /* 0x000fca00078e022f */
[----:B------:R-:W-:-:S05]  /*1d660*/  LEA.HI.X R47, R2, UR7, R3, 0x1, P5 ;  /* 0x00000007022f7c11 */ /* 0x000fca000a8f0c03 */
[----:B-----5:R0:W-:Y:S04]  /*1d670*/  @!P3 STG.E.128 desc[UR60][R46.64], R4 ;  /* 0x000000042e00b986 */ /* 0x0201e8000c101d3c */
[----:B------:R0:W-:Y:S02]  /*1d680*/  @!P4 STG.E.128 desc[UR60][R46.64+0x80], R28 ;  /* 0x0000801c2e00c986 */ /* 0x0001e4000c101d3c */
.L_x_5905:
[----:B------:R-:W-:Y:S05]  /*1d690*/  BSYNC B1 ;  /* 0x0000000000017941 */ /* 0x000fea0003800000 */
.L_x_5904:
[----:B------:R-:W-:Y:S04]  /*1d6a0*/  BSSY B1, `(.L_x_5906) ;  /* 0x0000014000017945 */ /* 0x000fe80003800000 */
[----:B------:R-:W-:Y:S05]  /*1d6b0*/  @P0 BRA `(.L_x_5907) ;  /* 0x0000000000480947 */ /* 0x000fea0003800000 */
[----:B0----5:R-:W-:Y:S01]  /*1d6c0*/  IADD3 R5, P0, R20, 0x20, RZ ;  /* 0x0000002014057810 */ /* 0x021fe20007f1e0ff */
[----:B------:R-:W-:Y:S01]  /*1d6d0*/  ULDC.64 UR4, c[0x0][0xad8] ;  /* 0x0002b60000047ab9 */ /* 0x000fe20000000a00 */
[----:B------:R-:W-:Y:S01]  /*1d6e0*/  IMAD.MOV.U32 R2, RZ, RZ, R44 ;  /* 0x000000ffff027224 */ /* 0x000fe200078e002c */
[----:B------:R-:W-:Y:S01]  /*1d6f0*/  IADD3 R4, R48, 0x40, RZ ;  /* 0x0000004030047810 */ /* 0x000fe20007ffe0ff */
[----:B------:R-:W-:Y:S01]  /*1d700*/  IMAD.MOV.U32 R3, RZ, RZ, R49 ;  /* 0x000000ffff037224 */ /* 0x000fe200078e0031 */
[----:B------:R-:W-:Y:S01]  /*1d710*/  ULDC.64 UR6, c[0x0][0xa80] ;  /* 0x0002a00000067ab9 */ /* 0x000fe20000000a00 */
[----:B-1----:R-:W-:Y:S02]  /*1d720*/  IMAD.X R0, RZ, RZ, R21, P0 ;  /* 0x000000ffff007224 */ /* 0x002fe400000e0615 */
[----:B------:R-:W-:-:S04]  /*1d730*/  IMAD.WIDE.U32 R2, R5, UR4, R2 ;  /* 0x0000000405027c25 */ /* 0x000fc8000f8e0002 */
[----:B------:R-:W-:Y:S01]  /*1d740*/  IMAD R0, R0, UR4, RZ ;  /* 0x0000000400007c24 */ /* 0x000fe2000f8e02ff */
        /* <DEDUP_REMOVED lines=9> */
.L_x_5907:
[----:B------:R-:W-:Y:S05]  /*1d7e0*/  BSYNC B1 ;  /* 0x0000000000017941 */ /* 0x000fea0003800000 */
.L_x_5906:
[----:B------:R-:W-:Y:S04]  /*1d7f0*/  BSSY B1, `(.L_x_5908) ;  /* 0x0000014000017945 */ /* 0x000fe80003800000 */
[----:B------:R-:W-:Y:S05]  /*1d800*/  @P1 BRA `(.L_x_5909) ;  /* 0x0000000000481947 */ /* 0x000fea0003800000 */
[----:B0-2--5:R-:W-:Y:S01]  /*1d810*/  IADD3 R5, P0, R20, 0x40, RZ ;  /* 0x0000004014057810 */ /* 0x025fe20007f1e0ff */
[----:B------:R-:W-:Y:S01]  /*1d820*/  ULDC.64 UR4, c[0x0][0xad8] ;  /* 0x0002b60000047ab9 */ /* 0x000fe20000000a00 */
[----:B------:R-:W-:Y:S01]  /*1d830*/  IMAD.MOV.U32 R2, RZ, RZ, R44 ;  /* 0x000000ffff027224 */ /* 0x000fe200078e002c */
[----:B------:R-:W-:Y:S01]  /*1d840*/  ULDC.64 UR6, c[0x0][0xa80] ;  /* 0x0002a00000067ab9 */ /* 0x000fe20000000a00 */
[----:B-1----:R-:W-:Y:S01]  /*1d850*/  IADD3.X R0, RZ, R21, RZ, P0, !PT ;  /* 0x00000015ff007210 */ /* 0x002fe200007fe4ff */
        /* <DEDUP_REMOVED lines=8> */
[----:B------:R-:W-:Y:S02]  /*1d8e0*/  LEA R4, P0, R2, UR6, 0x1 ;  /* 0x0000000602047c11 */ /* 0x000fe4000f8008ff */
[----:B------:R-:W-:-:S04]  /*1d8f0*/  IADD3 R3, R3, R5, RZ ;  /* 0x0000000503037210 */ /* 0x000fc80007ffe0ff */
[----:B------:R-:W-:-:S05]  /*1d900*/  LEA.HI.X R5, R2, UR7, R3, 0x1, P0 ;  /* 0x0000000702057c11 */ /* 0x000fca00080f0c03 */
[----:B------:R3:W-:Y:S04]  /*1d910*/  @!P1 STG.E.128 desc[UR60][R4.64], R12 ;  /* 0x0000000c04009986 */ /* 0x0007e8000c101d3c */
[----:B------:R3:W-:Y:S02]  /*1d920*/  @!P3 STG.E.128 desc[UR60][R4.64+0x80], R36 ;  /* 0x000080240400b986 */ /* 0x0007e4000c101d3c */
.L_x_5909:
[----:B------:R-:W-:Y:S05]  /*1d930*/  BSYNC B1 ;  /* 0x0000000000017941 */ /* 0x000fea0003800000 */
.L_x_5908:
[----:B------:R-:W-:Y:S05]  /*1d940*/  @P2 BRA `(.L_x_5910) ;  /* 0x0000000800f42947 */ /* 0x000fea0003800000 */
[----:B0-23-5:R-:W-:Y:S01]  /*1d950*/  IADD3 R5, P0, R20, 0x60, RZ ;  /* 0x0000006014057810 */ /* 0x02dfe20007f1e0ff */
[----:B------:R-:W-:Y:S01]  /*1d960*/  ULDC.64 UR6, c[0x0][0xad8] ;  /* 0x0002b60000067ab9 */ /* 0x000fe20000000a00 */
[----:B------:R-:W-:Y:S01]  /*1d970*/  IMAD.MOV.U32 R2, RZ, RZ, R44 ;  /* 0x000000ffff027224 */ /* 0x000fe200078e002c */
[----:B------:R-:W-:Y:S01]  /*1d980*/  ULDC UR4, c[0x0][0xa8c] ;  /* 0x0002a30000047ab9 */ /* 0x000fe20000000800 */
[----:B------:R-:W-:Y:S01]  /*1d990*/  IMAD.MOV.U32 R3, RZ, RZ, R49 ;  /* 0x000000ffff037224 */ /* 0x000fe200078e0031 */
[----:B------:R-:W-:Y:S01]  /*1d9a0*/  ISETP.GE.AND P1, PT, R48, UR4, PT ;  /* 0x0000000430007c0c */ /* 0x000fe2000bf26270 */
[----:B------:R-:W-:Y:S02]  /*1d9b0*/  IMAD.X R20, RZ, RZ, R21, P0 ;  /* 0x000000ffff147224 */ /* 0x000fe400000e0615 */
[----:B------:R-:W-:-:S04]  /*1d9c0*/  IMAD.WIDE.U32 R2, R5, UR6, R2 ;  /* 0x0000000605027c25 */ /* 0x000fc8000f8e0002 */
[----:B------:R-:W-:Y:S02]  /*1d9d0*/  IMAD R20, R20, UR6, RZ ;  /* 0x0000000614147c24 */ /* 0x000fe4000f8e02ff */
[----:B-1----:R-:W-:Y:S02]  /*1d9e0*/  VIADD R0, R48, 0x40 ;  /* 0x0000004030007836 */ /* 0x002fe40000000000 */
[----:B------:R-:W-:Y:S01]  /*1d9f0*/  IMAD R5, R5, UR7, R20 ;  /* 0x0000000705057c24 */ /* 0x000fe2000f8e0214 */
[----:B------:R-:W-:Y:S02]  /*1da00*/  ULDC.64 UR6, c[0x0][0xa80] ;  /* 0x0002a00000067ab9 */ /* 0x000fe40000000a00 */
[----:B------:R-:W-:Y:S02]  /*1da10*/  LEA R4, P0, R2, UR6, 0x1 ;  /* 0x0000000602047c11 */ /* 0x000fe4000f8008ff */
[----:B------:R-:W-:-:S04]  /*1da20*/  IADD3 R3, R3, R5, RZ ;  /* 0x0000000503037210 */ /* 0x000fc80007ffe0ff */
[----:B------:R-:W-:Y:S02]  /*1da30*/  LEA.HI.X R5, R2, UR7, R3, 0x1, P0 ;  /* 0x0000000702057c11 */ /* 0x000fe400080f0c03 */
[----:B------:R-:W-:-:S03]  /*1da40*/  ISETP.GE.AND P0, PT, R0, UR4, PT ;  /* 0x0000000400007c0c */ /* 0x000fc6000bf06270 */
[----:B------:R0:W-:Y:S10]  /*1da50*/  @!P1 STG.E.128 desc[UR60][R4.64], R24 ;  /* 0x0000001804009986 */ /* 0x0001f4000c101d3c */
[----:B------:R-:W-:Y:S05]  /*1da60*/  @P0 BRA `(.L_x_5910) ;  /* 0x0000000800ac0947 */ /* 0x000fea0003800000 */
[----:B------:R1:W-:Y:S01]  /*1da70*/  STG.E.128 desc[UR60][R4.64+0x80], R40 ;  /* 0x0000802804007986 */ /* 0x0003e2000c101d3c */
[----:B------:R-:W-:Y:S05]  /*1da80*/  BRA `(.L_x_5910) ;  /* 0x0000000800a47947 */ /* 0x000fea0003800000 */
.L_x_5901:
[----:B------:R-:W4:Y:S01]  /*1da90*/  LDL.LU R4, [R1+0x84] ;  /* 0x0000840001047983 */ /* 0x000f220000300800 */
[----:B------:R-:W-:-:S03]  /*1daa0*/  ULDC.64 UR4, c[0x0][0xbd8] ;  /* 0x0002f60000047ab9 */ /* 0x000fc60000000a00 */
[----:B--2---:R-:W1:Y:S01]  /*1dab0*/  LDL.LU R0, [R1+0x88] ;  /* 0x0000880001007983 */ /* 0x004e620000300800 */
[----:B------:R-:W-:Y:S01]  /*1dac0*/  ISETP.NE.U32.AND P0, PT, RZ, UR4, PT ;  /* 0x00000004ff007c0c */ /* 0x000fe2000bf05070 */
[----:B------:R-:W-:-:S03]  /*1dad0*/  IMAD.MOV.U32 R7, RZ, RZ, RZ ;  /* 0x000000ffff077224 */ /* 0x000fc600078e00ff */
[----:B------:R-:W-:Y:S02]  /*1dae0*/  ISETP.NE.AND.EX P0, PT, RZ, UR5, PT, P0 ;  /* 0x00000005ff007c0c */ /* 0x000fe4000bf05300 */
[----:B----4-:R-:W-:-:S04]  /*1daf0*/  IADD3 R2, P1, R4, UR4, RZ ;  /* 0x0000000404027c10 */ /* 0x010fc8000ff3e0ff */
[----:B-1----:R-:W-:Y:S01]  /*1db00*/  IADD3.X R3, R0, UR5, RZ, P1, !PT ;  /* 0x0000000500037c10 */ /* 0x002fe20008ffe4ff */
[----:B------:R-:W-:Y:S02]  /*1db10*/  ULDC.64 UR4, c[0x0][0xbe0] ;  /* 0x0002f80000047ab9 */ /* 0x000fe40000000a00 */
[----:B------:R-:W-:-:S04]  /*1db20*/  ISETP.NE.U32.AND P1, PT, RZ, UR4, PT ;  /* 0x00000004ff007c0c */ /* 0x000fc8000bf25070 */
[----:B------:R1:W5:Y:S01]  /*1db30*/  @P0 LDG.E R7, desc[UR60][R2.64] ;  /* 0x0000003c02070981 */ /* 0x000362000c1e1900 */
        /* <DEDUP_REMOVED lines=8> */
[----:B------:R-:W-:Y:S01]  /*1dbc0*/  ISETP.GE.AND P2, PT, R6, 0x80, PT ;  /* 0x000000800600780c */ /* 0x000fe20003f46270 */
[----:B-1----:R-:W-:-:S12]  /*1dbd0*/  @P1 BRA `(.L_x_5911) ;  /* 0x0000000000101947 */ /* 0x002fd80003800000 */
[----:B------:R-:W-:Y:S05]  /*1dbe0*/  @!P0 BRA `(.L_x_5911) ;  /* 0x00000000000c8947 */ /* 0x000fea0003800000 */
[----:B------:R-:W2:Y:S04]  /*1dbf0*/  LDG.E R5, desc[UR60][R2.64] ;  /* 0x0000003c02057981 */ /* 0x000ea8000c1e1900 */
[----:B-----5:R-:W2:Y:S02]  /*1dc00*/  LDG.E R0, desc[UR60][R2.64+0x4] ;  /* 0x0000043c02007981 */ /* 0x020ea4000c1e1900 */
[----:B--2---:R-:W-:-:S07]  /*1dc10*/  IMAD.IADD R0, R0, 0x1, -R5 ;  /* 0x0000000100007824 */ /* 0x004fce00078e0a05 */
.L_x_5911:
[----:B------:R-:W2:Y:S04]  /*1dc20*/  LDL.LU R3, [R1+0x7c] ;  /* 0x00007c0001037983 */ /* 0x000ea80000300800 */
[----:B------:R-:W4:Y:S04]  /*1dc30*/  LDL.LU R2, [R1+0x8c] ;  /* 0x00008c0001027983 */ /* 0x000f280000300800 */
[----:B------:R-:W3:Y:S04]  /*1dc40*/  LDL R13, [R1+0x80] ;  /* 0x00008000010d7983 */ /* 0x000ee80000100800 */
[----:B------:R-:W3:Y:S04]  /*1dc50*/  LDL R12, [R1+0x50] ;  /* 0x00005000010c7983 */ /* 0x000ee80000100800 */
[----:B------:R1:W5:Y:S01]  /*1dc60*/  LDL R14, [R1+0x90] ;  /* 0x00009000010e7983 */ /* 0x0003620000100800 */
[----:B------:R-:W-:Y:S01]  /*1dc70*/  BSSY B1, `(.L_x_5912) ;  /* 0x000001d000017945 */ /* 0x000fe20003800000 */
[----:B-----5:R-:W-:-:S02]  /*1dc80*/  SHF.R.S32.HI R6, RZ, 0x1f, R7 ;  /* 0x0000001fff067819 */ /* 0x020fc40000011407 */
[----:B--2---:R-:W-:Y:S02]  /*1dc90*/  SEL R11, R3, RZ, !P0 ;  /* 0x000000ff030b7207 */ /* 0x004fe40004000000 */
[----:B----4-:R-:W-:Y:S02]  /*1dca0*/  SEL R9, R2, RZ, !P0 ;  /* 0x000000ff02097207 */ /* 0x010fe40004000000 */
[----:B---3--:R-:W-:Y:S02]  /*1dcb0*/  SHF.R.S32.HI R8, RZ, 0x1f, R13 ;  /* 0x0000001fff087819 */ /* 0x008fe4000001140d */
[----:B------:R-:W-:Y:S01]  /*1dcc0*/  SHF.R.S32.HI R10, RZ, 0x1f, R12 ;  /* 0x0000001fff0a7819 */ /* 0x000fe2000001140c */
[----:B-1----:R-:W-:Y:S06]  /*1dcd0*/  @P2 BRA `(.L_x_5913) ;  /* 0x0000000000582947 */ /* 0x002fec0003800000 */
[----:B------:R-:W1:Y:S02]  /*1dce0*/  S2R R2, SR_TID.X ;  /* 0x0000000000027919 */ /* 0x000e640000002100 */
[----:B-1----:R-:W-:-:S04]  /*1dcf0*/  IMAD R2, R14, 0x80, R2 ;  /* 0x000000800e027824 */ /* 0x002fc800078e0202 */
        /* <DEDUP_REMOVED lines=20> */
.L_x_5913:
[----:B------:R-:W-:Y:S05]  /*1de40*/  BSYNC B1 ;  /* 0x0000000000017941 */ /* 0x000fea0003800000 */
.L_x_5912:
[----:B------:R-:W2:Y:S01]  /*1de50*/  LDL.64 R20, [R1+0x58] ;  /* 0x0000580001147983 */ /* 0x000ea20000100a00 */
[----:B------:R-:W-:Y:S01]  /*1de60*/  ULDC.64 UR4, c[0x0][0xaa0] ;  /* 0x0002a80000047ab9 */ /* 0x000fe20000000a00 */
[----:B-1----:R-:W-:Y:S01]  /*1de70*/  MOV R3, R10 ;  /* 0x0000000a00037202 */ /* 0x002fe20000000f00 */
[----:B------:R-:W-:Y:S01]  /*1de80*/  IMAD.MOV.U32 R2, RZ, RZ, R12 ;  /* 0x000000ffff027224 */ /* 0x000fe200078e000c */
[----:B------:R-:W-:Y:S01]  /*1de90*/  BSSY B1, `(.L_x_5914) ;  /* 0x000002b000017945 */ /* 0x000fe20003800000 */
[----:B------:R-:W-:Y:S02]  /*1dea0*/  IMAD R4, R6, UR4, RZ ;  /* 0x0000000406047c24 */ /* 0x000fe4000f8e02ff */
[----:B------:R-:W-:-:S04]  /*1deb0*/  IMAD.WIDE.U32 R2, R7, UR4, R2 ;  /* 0x0000000407027c25 */ /* 0x000fc8000f8e0002 */
[----:B------:R-:W-:Y:S01]  /*1dec0*/  IMAD R7, R7, UR5, R4 ;  /* 0x0000000507077c24 */ /* 0x000fe2000f8e0204 */
[----:B------:R-:W-:Y:S01]  /*1ded0*/  ULDC.64 UR4, c[0x0][0xae0] ;  /* 0x0002b80000047ab9 */ /* 0x000fe20000000a00 */
[----:B------:R-:W-:Y:S02]  /*1dee0*/  IMAD R6, R14, -0x80, R0 ;  /* 0xffffff800e067824 */ /* 0x000fe400078e0200 */
[----:B------:R-:W-:Y:S02]  /*1def0*/  IMAD.IADD R3, R3, 0x1, R7 ;  /* 0x0000000103037824 */ /* 0x000fe400078e0207 */
[----:B------:R-:W-:Y:S02]  /*1df00*/  IMAD R4, R8, UR4, RZ ;  /* 0x0000000408047c24 */ /* 0x000fe4000f8e02ff */
[----:B------:R-:W-:-:S04]  /*1df10*/  IMAD.WIDE.U32 R2, R13, UR4, R2 ;  /* 0x000000040d027c25 */ /* 0x000fc8000f8e0002 */
[----:B------:R-:W-:Y:S01]  /*1df20*/  IMAD R5, R13, UR5, R4 ;  /* 0x000000050d057c24 */ /* 0x000fe2000f8e0204 */
[----:B------:R-:W-:Y:S02]  /*1df30*/  ULDC.64 UR4, c[0x0][0xae8] ;  /* 0x0002ba0000047ab9 */ /* 0x000fe40000000a00 */
[----:B------:R-:W-:Y:S02]  /*1df40*/  IMAD R0, R9, UR4, RZ ;  /* 0x0000000409007c24 */ /* 0x000fe4000f8e02ff */
[----:B------:R-:W-:Y:S02]  /*1df50*/  IMAD.IADD R3, R3, 0x1, R5 ;  /* 0x0000000103037824 */ /* 0x000fe400078e0205 */
[C---:B------:R-:W-:Y:S02]  /*1df60*/  IMAD R9, R11.reuse, UR5, R0 ;  /* 0x000000050b097c24 */ /* 0x040fe4000f8e0200 */
[----:B------:R-:W-:-:S04]  /*1df70*/  IMAD.WIDE.U32 R4, R11, UR4, R2 ;  /* 0x000000040b047c25 */ /* 0x000fc8000f8e0002 */
[----:B------:R-:W-:Y:S02]  /*1df80*/  IMAD.IADD R11, R5, 0x1, R9 ;  /* 0x00000001050b7824 */ /* 0x000fe400078e0209 */
[C---:B--2---:R-:W-:Y:S01]  /*1df90*/  VIADD R7, R20.reuse, 0x20 ;  /* 0x0000002014077836 */ /* 0x044fe20000000000 */
[C---:B------:R-:W-:Y:S01]  /*1dfa0*/  ISETP.GE.AND P3, PT, R20.reuse, R6, PT ;  /* 0x000000061400720c */ /* 0x040fe20003f66270 */
[----:B------:R-:W-:-:S03]  /*1dfb0*/  VIADD R13, R20, 0x40 ;  /* 0x00000040140d7836 */ /* 0x000fc60000000000 */
[-C--:B------:R-:W-:Y:S02]  /*1dfc0*/  ISETP.GE.AND P2, PT, R7, R6.reuse, PT ;  /* 0x000000060700720c */ /* 0x080fe40003f46270 */
[----:B------:R-:W-:Y:S02]  /*1dfd0*/  IADD3 R7, R20, 0x60, RZ ;  /* 0x0000006014077810 */ /* 0x000fe40007ffe0ff */
[-C--:B------:R-:W-:Y:S02]  /*1dfe0*/  ISETP.GE.AND P0, PT, R13, R6.reuse, PT ;  /* 0x000000060d00720c */ /* 0x080fe40003f06270 */
[----:B------:R-:W-:Y:S01]  /*1dff0*/  ISETP.GE.AND P1, PT, R7, R6, PT ;  /* 0x000000060700720c */ /* 0x000fe20003f26270 */
[--C-:B------:R-:W-:Y:S01]  /*1e000*/  IMAD.MOV.U32 R6, RZ, RZ, R20.reuse ;  /* 0x000000ffff067224 */ /* 0x100fe200078e0014 */
[----:B------:R-:W-:-:S03]  /*1e010*/  SHF.R.S32.HI R7, RZ, 0x1f, R20 ;  /* 0x0000001fff077819 */ /* 0x000fc60000011414 */
[----:B------:R-:W-:Y:S01]  /*1e020*/  IMAD.WIDE R6, R14, 0x80, R6 ;  /* 0x000000800e067825 */ /* 0x000fe200078e0206 */
[----:B------:R-:W-:Y:S07]  /*1e030*/  @P3 BRA `(.L_x_5915) ;  /* 0x0000000000403947 */ /* 0x000fee0003800000 */
[----:B------:R-:W-:Y:S01]  /*1e040*/  ULDC.64 UR4, c[0x0][0xad8] ;  /* 0x0002b60000047ab9 */ /* 0x000fe20000000a00 */
[----:B------:R-:W-:Y:S01]  /*1e050*/  IMAD.MOV.U32 R2, RZ, RZ, R4 ;  /* 0x000000ffff027224 */ /* 0x000fe200078e0004 */
[----:B------:R-:W-:Y:S01]  /*1e060*/  IADD3 R0, R12, 0x40, RZ ;  /* 0x000000400c007810 */ /* 0x000fe20007ffe0ff */
[----:B------:R-:W-:Y:S01]  /*1e070*/  IMAD.MOV.U32 R3, RZ, RZ, R11 ;  /* 0x000000ffff037224 */ /* 0x000fe200078e000b */
[----:B------:R-:W-:Y:S01]  /*1e080*/  ULDC.64 UR6, c[0x0][0xa80] ;  /* 0x0002a00000067ab9 */ /* 0x000fe20000000a00 */
[----:B------:R-:W-:Y:S02]  /*1e090*/  IMAD R9, R7, UR4, RZ ;  /* 0x0000000407097c24 */ /* 0x000fe4000f8e02ff */
        /* <DEDUP_REMOVED lines=8> */
[----:B------:R1:W-:Y:S04]  /*1e120*/  @!P4 STG.E.128 desc[UR60][R8.64], RZ ;  /* 0x000000ff0800c986 */ /* 0x0003e8000c101d3c */
[----:B------:R1:W-:Y:S02]  /*1e130*/  @!P5 STG.E.128 desc[UR60][R8.64+0x80], RZ ;  /* 0x000080ff0800d986 */ /* 0x0003e4000c101d3c */
.L_x_5915:
[----:B------:R-:W-:Y:S05]  /*1e140*/  BSYNC B1 ;  /* 0x0000000000017941 */ /* 0x000fea0003800000 */
.L_x_5914:
[----:B------:R-:W-:Y:S04]  /*1e150*/  BSSY B1, `(.L_x_5916) ;  /* 0x0000014000017945 */ /* 0x000fe80003800000 */
[----:B------:R-:W-:Y:S05]  /*1e160*/  @P2 BRA `(.L_x_5917) ;  /* 0x0000000000482947 */ /* 0x000fea0003800000 */
[----:B-1----:R-:W-:Y:S01]  /*1e170*/  IADD3 R9, P2, R6, 0x20, RZ ;  /* 0x0000002006097810 */ /* 0x002fe20007f5e0ff */
        /* <DEDUP_REMOVED lines=15> */
[----:B------:R2:W-:Y:S04]  /*1e270*/  @!P3 STG.E.128 desc[UR60][R8.64], RZ ;  /* 0x000000ff0800b986 */ /* 0x0005e8000c101d3c */
[----:B------:R2:W-:Y:S02]  /*1e280*/  @!P4 STG.E.128 desc[UR60][R8.64+0x80], RZ ;  /* 0x000080ff0800c986 */ /* 0x0005e4000c101d3c */
.L_x_5917:
[----:B------:R-:W-:Y:S05]  /*1e290*/  BSYNC B1 ;  /* 0x0000000000017941 */ /* 0x000fea0003800000 */
.L_x_5916:
[----:B------:R-:W-:Y:S04]  /*1e2a0*/  BSSY B1, `(.L_x_5918) ;  /* 0x0000014000017945 */ /* 0x000fe80003800000 */
[----:B------:R-:W-:Y:S05]  /*1e2b0*/  @P0 BRA `(.L_x_5919) ;  /* 0x0000000000480947 */ /* 0x000fea0003800000 */
[----:B-12---:R-:W-:Y:S01]  /*1e2c0*/  IADD3 R9, P0, R6, 0x40, RZ ;  /* 0x0000004006097810 */ /* 0x006fe20007f1e0ff */
        /* <DEDUP_REMOVED lines=17> */
.L_x_5919:
[----:B------:R-:W-:Y:S05]  /*1e3e0*/  BSYNC B1 ;  /* 0x0000000000017941 */ /* 0x000fea0003800000 */
.L_x_5918:
[----:B------:R-:W-:Y:S05]  /*1e3f0*/  @P1 BRA `(.L_x_5910) ;  /* 0x0000000000481947 */ /* 0x000fea0003800000 */
[----:B------:R-:W-:Y:S01]  /*1e400*/  IADD3 R5, P0, R6, 0x60, RZ ;  /* 0x0000006006057810 */ /* 0x000fe20007f1e0ff */
        /* <DEDUP_REMOVED lines=17> */
.L_x_5910:
[----:B------:R-:W-:Y:S05]  /*1e520*/  BSYNC B0 ;  /* 0x0000000000007941 */ /* 0x000fea0003800000 */
.L_x_5900:
[----:B------:R-:W-:Y:S02]  /*1e530*/  ULDC UR4, c[0x0][0xc14] ;  /* 0x0003050000047ab9 */ /* 0x000fe40000000800 */
[----:B------:R-:W-:-:S13]  /*1e540*/  ISETP.GE.AND P0, PT, R127, UR4, PT ;  /* 0x000000047f007c0c */ /* 0x000fda000bf06270 */
[----:B------:R-:W-:Y:S05]  /*1e550*/  @!P0 BRA `(.L_x_5920) ;  /* 0xfffffe2c001c8947 */ /* 0x000fea000383ffff */
[----:B------:R-:W-:Y:S05]  /*1e560*/  BRA `(.L_x_5749) ;  /* 0x0000006000b47947 */ /* 0x000fea0003800000 */
.L_x_5747:
[----:B------:R-:W-:-:S08]  /*1e570*/  NOP ;  /* 0x0000000000007918 */ /* 0x000fd00000000000 */
[----:B0-----:R-:W0:-:S00]  /*1e580*/  USETMAXREG.DEALLOC.CTAPOOL 0x18 ;  /* 0x00000018000079c8 */ /* 0x001e0000080e0500 */
        /* <DEDUP_REMOVED lines=16> */
.L_x_5921:
        /* <DEDUP_REMOVED lines=12> */
[C---:B------:R-:W-:Y:S01]  /*1e750*/  ISETP.GE.U32.AND P2, PT, R5.reuse, 0x2, PT ;  /* 0x000000020500780c */ /* 0x040fe20003f46070 */
[----:B------:R-:W-:Y:S01]  /*1e760*/  IMAD.MOV.U32 R16, RZ, RZ, RZ ;  /* 0x000000ffff107224 */ /* 0x000fe200078e00ff */
        /* <DEDUP_REMOVED lines=28> */
.L_x_5927:
[----:B------:R-:W-:Y:S01]  /*1e930*/  UIADD3 UR4, UR4, 0x1f, URZ ;  /* 0x0000001f04047890 */ /* 0x000fe2000fffe03f */
[----:B------:R-:W-:-:S05]  /*1e940*/  MOV R19, UR7 ;  /* 0x0000000700137c02 */ /* 0x000fca0008000f00 */
        /* <DEDUP_REMOVED lines=10> */
.L_x_5926:
[----:B------:R-:W-:Y:S05]  /*1e9f0*/  BSYNC B0 ;  /* 0x0000000000007941 */ /* 0x000fea0003800000 */
.L_x_5925:
        /* <DEDUP_REMOVED lines=20> */
[----:B------:R-:W-:Y:S02]  /*1eb40*/  IMAD.MOV.U32 R2, RZ, RZ, R9 ;  /* 0x000000ffff027224 */ /* 0x000fe400078e0009 */
[----:B------:R-:W-:-:S07]  /*1eb50*/  IMAD.MOV.U32 R7, RZ, RZ, R3 ;  /* 0x000000ffff077224 */ /* 0x000fce00078e0003 */
.L_x_5923:
        /* <DEDUP_REMOVED lines=10> */
[----:B0-----:R-:W-:-:S06]  /*1ec00*/  IADD3 R3, R8, 0xffffffe, RZ ;  /* 0x0ffffffe08037810 */ /* 0x001fcc0007ffe0ff */
[----:B------:R-:W0:Y:S02]  /*1ec10*/  F2I.FTZ.U32.TRUNC.NTZ R3, R3 ;  /* 0x0000000300037305 */ /* 0x000e24000021f000 */
[----:B0-----:R-:W-:Y:S01]  /*1ec20*/  IMAD.MOV R11, RZ, RZ, -R3 ;  /* 0x000000ffff0b7224 */ /* 0x001fe200078e0a03 */
[----:B------:R-:W-:Y:S06]  /*1ec30*/  @!P0 BRA `(.L_x_5928) ;  /* 0x0000000000088947 */ /* 0x000fec0003800000 */
[----:B------:R-:W-:-:S05]  /*1ec40*/  VIADD R9, R19, 0xffffffff ;  /* 0xffffffff13097836 */ /* 0x000fca0000000000 */
[----:B------:R0:W1:Y:S02]  /*1ec50*/  SHFL.IDX PT, R16, R2, R9, 0x1f ;  /* 0x00001f0902107589 */ /* 0x00006400000e0000 */
.L_x_5928:
[----:B-1----:R-:W-:Y:S01]  /*1ec60*/  IMAD R16, R16, UR5, R7 ;  /* 0x0000000510107c24 */ /* 0x002fe2000f8e0207 */
[----:B------:R-:W-:Y:S01]  /*1ec70*/  IABS R6, R0 ;  /* 0x0000000000067213 */ /* 0x000fe20000000000 */
[----:B------:R-:W-:Y:S02]  /*1ec80*/  IMAD R7, R11, R4, RZ ;  /* 0x000000040b077224 */ /* 0x000fe400078e02ff */
[----:B0-----:R-:W-:Y:S01]  /*1ec90*/  IMAD.MOV.U32 R2, RZ, RZ, RZ ;  /* 0x000000ffff027224 */ /* 0x001fe200078e00ff */
[----:B------:R-:W-:Y:S01]  /*1eca0*/  IADD3 R17, -R16, UR6, RZ ;  /* 0x0000000610117c10 */ /* 0x000fe2000fffe1ff */
[----:B------:R-:W-:Y:S01]  /*1ecb0*/  VIADD R19, R19, UR4 ;  /* 0x0000000413137c36 */ /* 0x000fe20008000000 */
[----:B------:R-:W-:Y:S01]  /*1ecc0*/  IADD3 R6, RZ, -R6, RZ ;  /* 0x80000006ff067210 */ /* 0x000fe20007ffe0ff */
        /* <DEDUP_REMOVED lines=14> */
[--C-:B------:R-:W-:Y:S02]  /*1edb0*/  IMAD.MOV R3, RZ, RZ, -R2.reuse ;  /* 0x000000ffff037224 */ /* 0x100fe400078e0a02 */
[----:B------:R-:W-:Y:S02]  /*1edc0*/  IMAD.MOV.U32 R18, RZ, RZ, R2 ;  /* 0x000000ffff127224 */ /* 0x000fe400078e0002 */
[----:B------:R-:W-:Y:S01]  /*1edd0*/  IMAD R17, R0, R3, R17 ;  /* 0x0000000300117224 */ /* 0x000fe200078e0211 */
[----:B------:R-:W-:Y:S06]  /*1ede0*/  BRA `(.L_x_5929) ;  /* 0x00000000000c7947 */ /* 0x000fec0003800000 */
.L_x_5924:
[----:B------:R-:W-:Y:S01]  /*1edf0*/  MOV R17, RZ ;  /* 0x000000ff00117202 */ /* 0x000fe20000000f00 */
[----:B------:R-:W-:Y:S02]  /*1ee00*/  IMAD.U32 R16, RZ, RZ, UR6 ;  /* 0x00000006ff107e24 */ /* 0x000fe4000f8e00ff */
[----:B------:R-:W-:-:S07]  /*1ee10*/  IMAD.MOV.U32 R18, RZ, RZ, RZ ;  /* 0x000000ffff127224 */ /* 0x000fce00078e00ff */
.L_x_5929:
[----:B------:R-:W-:-:S13]  /*1ee20*/  ISETP.NE.AND P0, PT, R5, RZ, PT ;  /* 0x000000ff0500720c */ /* 0x000fda0003f05270 */
[----:B------:R-:W0:Y:S01]  /*1ee30*/  @!P0 S2R R3, SR_CgaCtaId ;  /* 0x0000000000038919 */ /* 0x000e220000008800 */
[----:B------:R-:W-:-:S04]  /*1ee40*/  @!P0 MOV R0, 0x400 ;  /* 0x0000040000008802 */ /* 0x000fc80000000f00 */
[----:B0-----:R-:W-:-:S05]  /*1ee50*/  @!P0 LEA R0, R3, R0, 0x18 ;  /* 0x0000000003008211 */ /* 0x001fca00078ec0ff */
[----:B------:R2:W-:Y:S01]  /*1ee60*/  @!P0 STS.128 [R0+0x2e8d0], R16 ;  /* 0x02e8d01000008388 */ /* 0x0005e20000000c00 */
[----:B------:R-:W-:Y:S06]  /*1ee70*/  BAR.ARV 0x5, 0x180 ;  /* 0x0146000000007b1d */ /* 0x000fec0000002000 */
.L_x_5922:
[----:B--2---:R-:W-:Y:S01]  /*1ee80*/  IMAD.MOV.U32 R0, RZ, RZ, 0x1 ;  /* 0x00000001ff007424 */ /* 0x004fe200078e00ff */
[----:B------:R2:W-:Y:S01]  /*1ee90*/  STL [R1+0x8], RZ ;  /* 0x000008ff01007387 */ /* 0x0005e20000100800 */
[----:B------:R-:W-:Y:S02]  /*1eea0*/  ULDC UR4, c[0x0][0xc14] ;  /* 0x0003050000047ab9 */ /* 0x000fe40000000800 */
[----:B-1----:R-:W-:Y:S01]  /*1eeb0*/  ISETP.GE.AND P0, PT, R19, UR4, PT ;  /* 0x0000000413007c0c */ /* 0x002fe2000bf06270 */
[----:B------:R2:W-:Y:S04]  /*1eec0*/  STL [R1+0x10], R0 ;  /* 0x0000100001007387 */ /* 0x0005e80000100800 */
[----:B------:R2:W-:Y:S08]  /*1eed0*/  STL [R1+0x60], RZ ;  /* 0x000060ff01007387 */ /* 0x0005f00000100800 */
[----:B--2---:R-:W-:Y:S05]  /*1eee0*/  @P0 BRA `(.L_x_5930) ;  /* 0x0000005400480947 */ /* 0x004fea0003800000 */
[----:B0-----:R-:W2:Y:S01]  /*1eef0*/  LDL R2, [R1+0xa8] ;  /* 0x0000a80001027983 */ /* 0x001ea20000100800 */
[----:B------:R-:W0:Y:S01]  /*1ef00*/  S2R R0, SR_TID.X ;  /* 0x0000000000007919 */ /* 0x000e220000002100 */
[----:B------:R-:W1:Y:S01]  /*1ef10*/  S2R R6, SR_TID.X ;  /* 0x0000000000067919 */ /* 0x000e620000002100 */
[----:B0-----:R-:W-:-:S04]  /*1ef20*/  LOP3.LUT R0, R0, 0x7f, RZ, 0xc0, !PT ;  /* 0x0000007f00007812 */ /* 0x001fc800078ec0ff */
[----:B------:R-:W-:Y:S01]  /*1ef30*/  SHF.L.U32 R0, R0, 0x4, RZ ;  /* 0x0000000400007819 */ /* 0x000fe200000006ff */
[----:B-1----:R-:W-:-:S03]  /*1ef40*/  IMAD.SHL.U32 R4, R6, 0x20, RZ ;  /* 0x0000002006047824 */ /* 0x002fc600078e00ff */
[----:B------:R-:W-:Y:S01]  /*1ef50*/  LOP3.LUT R3, R0, 0x600, RZ, 0xc0, !PT ;  /* 0x0000060000037812 */ /* 0x000fe200078ec0ff */
[----:B------:R-:W-:-:S03]  /*1ef60*/  IMAD.SHL.U32 R0, R6, 0x80, RZ ;  /* 0x0000008006007824 */ /* 0x000fc600078e00ff */
[----:B------:R-:W-:Y:S02]  /*1ef70*/  LOP3.LUT R5, R3, 0x60, R4, 0xf8, !PT ;  /* 0x0000006003057812 */ /* 0x000fe400078ef804 */
[----:B------:R-:W-:Y:S02]  /*1ef80*/  SHF.R.U32.HI R3, RZ, 0x1, R6 ;  /* 0x00000001ff037819 */ /* 0x000fe40000011606 */
[----:B------:R-:W-:Y:S02]  /*1ef90*/  LOP3.LUT R5, R5, 0x100, R4, 0xf8, !PT ;  /* 0x0000010005057812 */ /* 0x000fe400078ef804 */
[----:B------:R-:W-:Y:S02]  /*1efa0*/  LOP3.LUT R4, R4, 0x80, RZ, 0xc0, !PT ;  /* 0x0000008004047812 */ /* 0x000fe400078ec0ff */
[----:B------:R-:W-:Y:S02]  /*1efb0*/  LOP3.LUT P0, RZ, R6, 0x4, RZ, 0xc0, !PT ;  /* 0x0000000406ff7812 */ /* 0x000fe4000780c0ff */
[----:B------:R-:W-:-:S02]  /*1efc0*/  LOP3.LUT R4, R4, 0x10, R6, 0xf8, !PT ;  /* 0x0000001004047812 */ /* 0x000fc400078ef806 */
[----:B------:R-:W-:-:S04]  /*1efd0*/  SHF.L.U32 R7, R6, 0x2, RZ ;  /* 0x0000000206077819 */ /* 0x000fc800000006ff */
[----:B------:R-:W-:Y:S01]  /*1efe0*/  LOP3.LUT R4, R4, 0x10, R7, 0x78, !PT ;  /* 0x0000001004047812 */ /* 0x000fe200078e7807 */
[----:B------:R-:W-:Y:S01]  /*1eff0*/  BSSY B7, `(.L_x_5930) ;  /* 0x0000541000077945 */ /* 0x000fe20003800000 */
[----:B------:R-:W-:Y:S01]  /*1f000*/  ULDC UR40, c[0x0][0xc] ;  /* 0x0000030000287ab9 */ /* 0x000fe20000000800 */
[----:B------:R-:W-:Y:S01]  /*1f010*/  ULDC.64 UR36, c[0x0][0x198] ;  /* 0x0000660000247ab9 */ /* 0x000fe20000000a00 */
[----:B--2---:R-:W-:Y:S02]  /*1f020*/  R2UR UR4, R2 ;  /* 0x00000000020472ca */ /* 0x004fe400000e0000 */
[----:B------:R-:W-:-:S04]  /*1f030*/  LOP3.LUT R2, R0, 0x380, RZ, 0xc0, !PT ;  /* 0x0000038000027812 */ /* 0x000fc800078ec0ff */
[----:B------:R-:W-:Y:S01]  /*1f040*/  LOP3.LUT R2, R2, 0x30, R3, 0xf8, !PT ;  /* 0x0000003002027812 */ /* 0x000fe200078ef803 */
[----:B------:R-:W-:-:S05]  /*1f050*/  IMAD.SHL.U32 R3, R6, 0x10, RZ ;  /* 0x0000001006037824 */ /* 0x000fca00078e00ff */
[----:B------:R-:W-:-:S04]  /*1f060*/  LOP3.LUT R3, R2, 0x70, R3, 0x78, !PT ;  /* 0x0000007002037812 */ /* 0x000fc800078e7803 */
[----:B------:R-:W-:Y:S02]  /*1f070*/  LOP3.LUT R8, R3, 0xc00, R0, 0xf8, !PT ;  /* 0x00000c0003087812 */ /* 0x000fe400078ef800 */
[----:B------:R-:W-:Y:S01]  /*1f080*/  LOP3.LUT R6, R5, R4, RZ, 0xfc, !PT ;  /* 0x0000000405067212 */ /* 0x000fe200078efcff */
[----:B------:R-:W-:Y:S02]  /*1f090*/  IMAD.MOV.U32 R0, RZ, RZ, 0x1 ;  /* 0x00000001ff007424 */ /* 0x000fe400078e00ff */
[C---:B------:R-:W-:Y:S02]  /*1f0a0*/  VIADD R2, R8.reuse, 0x40 ;  /* 0x0000004008027836 */ /* 0x040fe40000000000 */
[----:B------:R-:W-:Y:S01]  /*1f0b0*/  @P0 VIADD R2, R8, 0xffffffc0 ;  /* 0xffffffc008020836 */ /* 0x000fe20000000000 */
[----:B------:R-:W-:Y:S04]  /*1f0c0*/  STL [R1+0x4], R8 ;  /* 0x0000040801007387 */ /* 0x000fe80000100800 */
[----:B------:R-:W-:Y:S04]  /*1f0d0*/  STL [R1], R6 ;  /* 0x0000000601007387 */ /* 0x000fe80000100800 */
[----:B------:R-:W-:Y:S01]  /*1f0e0*/  STL [R1+0x60], RZ ;  /* 0x000060ff01007387 */ /* 0x000fe20000100800 */
[----:B------:R-:W-:-:S03]  /*1f0f0*/  LOP3.LUT R3, R6, 0x1800, RZ, 0xfc, !PT ;  /* 0x0000180006037812 */ /* 0x000fc600078efcff */
[----:B------:R0:W-:Y:S04]  /*1f100*/  STL [R1+0x24], R2 ;  /* 0x0000240201007387 */ /* 0x0001e80000100800 */
[----:B------:R-:W-:Y:S04]  /*1f110*/  STL [R1+0x18], R0 ;  /* 0x0000180001007387 */ /* 0x000fe80000100800 */
[----:B------:R-:W-:Y:S01]  /*1f120*/  STL [R1+0xc], RZ ;  /* 0x00000cff01007387 */ /* 0x000fe20000100800 */
[----:B0-----:R-:W-:-:S03]  /*1f130*/  LOP3.LUT R2, R6, 0x2800, RZ, 0xfc, !PT ;  /* 0x0000280006027812 */ /* 0x001fc600078efcff */
[----:B------:R-:W-:Y:S04]  /*1f140*/  STL [R1+0x8], RZ ;  /* 0x000008ff01007387 */ /* 0x000fe80000100800 */
[----:B------:R0:W-:Y:S04]  /*1f150*/  STL [R1+0x10], R0 ;  /* 0x0000100001007387 */ /* 0x0001e80000100800 */
[----:B------:R1:W-:Y:S01]  /*1f160*/  STL [R1+0x3c], R3 ;  /* 0x00003c0301007387 */ /* 0x0003e20000100800 */
[----:B0-----:R-:W-:-:S03]  /*1f170*/  LOP3.LUT R0, R6, 0x3800, RZ, 0xfc, !PT ;  /* 0x0000380006007812 */ /* 0x001fc600078efcff */
[----:B------:R0:W-:Y:S01]  /*1f180*/  STL [R1+0x38], R2 ;  /* 0x0000380201007387 */ /* 0x0001e20000100800 */
[----:B-1----:R-:W-:-:S03]  /*1f190*/  LOP3.LUT R3, R6, 0x4800, RZ, 0xfc, !PT ;  /* 0x0000480006037812 */ /* 0x002fc600078efcff */
[----:B------:R1:W-:Y:S01]  /*1f1a0*/  STL [R1+0x34], R0 ;  /* 0x0000340001007387 */ /* 0x0003e20000100800 */
[----:B0-----:R-:W-:-:S03]  /*1f1b0*/  LOP3.LUT R2, R6, 0x5800, RZ, 0xfc, !PT ;  /* 0x0000580006027812 */ /* 0x001fc600078efcff */
[----:B------:R0:W-:Y:S01]  /*1f1c0*/  STL [R1+0x30], R3 ;  /* 0x0000300301007387 */ /* 0x0001e20000100800 */
[----:B-1----:R-:W-:-:S03]  /*1f1d0*/  LOP3.LUT R0, R6, 0x6800, RZ, 0xfc, !PT ;  /* 0x0000680006007812 */ /* 0x002fc600078efcff */
[----:B------:R0:W-:Y:S04]  /*1f1e0*/  STL [R1+0x2c], R2 ;  /* 0x00002c0201007387 */ /* 0x0001e80000100800 */
[----:B------:R0:W-:Y:S01]  /*1f1f0*/  STL [R1+0x28], R0 ;  /* 0x0000280001007387 */ /* 0x0001e20000100800 */
[----:B------:R-:W-:Y:S02]  /*1f200*/  ULOP3.LUT UR38, UR4, 0x1, URZ, 0xfc, !UPT ;  /* 0x0000000104267892 */ /* 0x000fe4000f8efc3f */
[----:B------:R-:W-:-:S12]  /*1f210*/  ULOP3.LUT UR39, UR4, 0x2, URZ, 0xfc, !UPT ;  /* 0x0000000204277892 */ /* 0x000fd8000f8efc3f */
.L_x_6025:
[----:B0-----:R-:W0:Y:S02]  /*1f220*/  LDC.64 R2, c[0x0][0xc60] ;  /* 0x00031800ff027b82 */ /* 0x001e240000000a00 */
[----:B0-----:R-:W-:-:S05]  /*1f230*/  IMAD.WIDE R2, R19, 0x4, R2 ;  /* 0x0000000413027825 */ /* 0x001fca00078e0202 */
[----:B--2---:R-:W2:Y:S01]  /*1f240*/  LDG.E R12, desc[UR60][R2.64] ;  /* 0x0000003c020c7981 */ /* 0x004ea2000c1e1900 */
[----:B------:R-:W-:Y:S05]  /*1f250*/  YIELD ;  /* 0x0000000000007946 */ /* 0x000fea0003800000 */
[----:B------:R-:W-:Y:S01]  /*1f260*/  ULDC.64 UR4, c[0x0][0xa28] ;  /* 0x00028a0000047ab9 */ /* 0x000fe20000000a00 */
[----:B------:R-:W-:Y:S01]  /*1f270*/  ULDC.64 UR6, c[0x0][0xa00] ;  /* 0x0002800000067ab9 */ /* 0x000fe20000000a00 */
[----:B------:R-:W-:Y:S02]  /*1f280*/  ISETP.NE.U32.AND P0, PT, RZ, UR4, PT ;  /* 0x00000004ff007c0c */ /* 0x000fe4000bf05070 */
[----:B------:R-:W-:-:S02]  /*1f290*/  CS2R R4, SRZ ;  /* 0x0000000000047805 */ /* 0x000fc4000001ff00 */
[----:B------:R-:W-:Y:S02]  /*1f2a0*/  ISETP.NE.U32.AND P1, PT, RZ, UR6, PT ;  /* 0x00000006ff007c0c */ /* 0x000fe4000bf25070 */
[----:B------:R-:W-:Y:S02]  /*1f2b0*/  ISETP.NE.AND.EX P0, PT, RZ, UR5, PT, P0 ;  /* 0x00000005ff007c0c */ /* 0x000fe4000bf05300 */
[----:B------:R-:W-:Y:S02]  /*1f2c0*/  ISETP.NE.AND.EX P1, PT, RZ, UR7, PT, P1 ;  /* 0x00000007ff007c0c */ /* 0x000fe4000bf25310 */
[----:B--2---:R-:W-:Y:S01]  /*1f2d0*/  SHF.R.S32.HI R0, RZ, 0x1f, R12 ;  /* 0x0000001fff007819 */ /* 0x004fe2000001140c */
[----:B------:R-:W-:Y:S08]  /*1f2e0*/  STL [R1+0x1c], R12 ;  /* 0x00001c0c01007387 */ /* 0x000ff00000100800 */
[----:B------:R-:W-:-:S04]  /*1f2f0*/  @P0 LEA R2, P2, R12, UR4, 0x2 ;  /* 0x000000040c020c11 */ /* 0x000fc8000f8410ff */
[C---:B------:R-:W-:Y:S02]  /*1f300*/  @P0 LEA.HI.X R3, R12.reuse, UR5, R0, 0x2, P2 ;  /* 0x000000050c030c11 */ /* 0x040fe400090f1400 */
[----:B------:R-:W-:Y:S01]  /*1f310*/  CS2R R8, SRZ ;  /* 0x0000000000087805 */ /* 0x000fe2000001ff00 */
[----:B------:R-:W-:Y:S02]  /*1f320*/  ULDC.64 UR4, c[0x0][0xa08] ;  /* 0x0002820000047ab9 */ /* 0x000fe40000000a00 */
[----:B------:R0:W5:Y:S02]  /*1f330*/  @P0 LDG.E R5, desc[UR60][R2.64] ;  /* 0x0000003c02050981 */ /* 0x000164000c1e1900 */
[----:B0-----:R-:W-:-:S04]  /*1f340*/  @P1 LEA R2, P0, R12, UR6, 0x2 ;  /* 0x000000060c021c11 */ /* 0x001fc8000f8010ff */
[----:B------:R-:W-:Y:S01]  /*1f350*/  @P1 LEA.HI.X R3, R12, UR7, R0, 0x2, P0 ;  /* 0x000000070c031c11 */ /* 0x000fe200080f1400 */
[----:B------:R-:W-:-:S04]  /*1f360*/  ULDC.64 UR6, c[0x0][0xa10] ;  /* 0x0002840000067ab9 */ /* 0x000fc80000000a00 */
[----:B------:R-:W2:Y:S01]  /*1f370*/  @P1 LDG.E R4, desc[UR60][R2.64] ;  /* 0x0000003c02041981 */ /* 0x000ea2000c1e1900 */
[----:B------:R-:W-:Y:S02]  /*1f380*/  ISETP.NE.U32.AND P1, PT, RZ, UR6, PT ;  /* 0x00000006ff007c0c */ /* 0x000fe4000bf25070 */
[C---:B------:R-:W-:Y:S02]  /*1f390*/  SHF.L.U64.HI R0, R12.reuse, 0x2, R0 ;  /* 0x000000020c007819 */ /* 0x040fe40000010200 */
[----:B------:R-:W-:Y:S01]  /*1f3a0*/  ISETP.NE.AND.EX P1, PT, RZ, UR7, PT, P1 ;  /* 0x00000007ff007c0c */ /* 0x000fe2000bf25310 */
[----:B--2---:R0:W-:Y:S02]  /*1f3b0*/  STL [R1+0x58], R4 ;  /* 0x0000580401007387 */ /* 0x0041e40000100800 */
[----:B0-----:R-:W-:-:S04]  /*1f3c0*/  SHF.L.U32 R4, R12, 0x2, RZ ;  /* 0x000000020c047819 */ /* 0x001fc800000006ff */
[----:B------:R-:W-:Y:S01]  /*1f3d0*/  IADD3 R2, P0, R4, UR6, RZ ;  /* 0x0000000604027c10 */ /* 0x000fe2000ff1e0ff */
[----:B------:R-:W-:Y:S03]  /*1f3e0*/  STL [R1+0x40], R4 ;  /* 0x0000400401007387 */ /* 0x000fe60000100800 */
[----:B------:R-:W-:Y:S01]  /*1f3f0*/  IADD3.X R3, R0, UR7, RZ, P0, !PT ;  /* 0x0000000700037c10 */ /* 0x000fe200087fe4ff */
[----:B------:R-:W-:Y:S01]  /*1f400*/  ULDC.64 UR6, c[0x0][0xa20] ;  /* 0x0002880000067ab9 */ /* 0x000fe20000000a00 */
[----:B------:R-:W-:Y:S01]  /*1f410*/  ISETP.NE.U32.AND P0, PT, RZ, UR4, PT ;  /* 0x00000004ff007c0c */ /* 0x000fe2000bf05070 */
[----:B------:R0:W-:Y:S04]  /*1f420*/  STL [R1+0x44], R0 ;  /* 0x0000440001007387 */ /* 0x0001e80000100800 */
[----:B------:R-:W5:Y:S04]  /*1f430*/  @P1 LDG.E R9, desc[UR60][R2.64] ;  /* 0x0000003c02091981 */ /* 0x000f68000c1e1900 */
[----:B------:R-:W5:Y:S04]  /*1f440*/  @P1 LDG.E R11, desc[UR60][R2.64] ;  /* 0x0000003c020b1981 */ /* 0x000f68000c1e1900 */
[----:B------:R1:W5:Y:S01]  /*1f450*/  @P1 LDG.E R10, desc[UR60][R2.64+0x4] ;  /* 0x0000043c020a1981 */ /* 0x000362000c1e1900 */
[----:B------:R-:W-:-:S02]  /*1f460*/  ISETP.NE.AND.EX P0, PT, RZ, UR5, PT, P0 ;  /* 0x00000005ff007c0c */ /* 0x000fc4000bf05300 */
[----:B-1----:R-:W-:-:S04]  /*1f470*/  IADD3 R2, P2, R4, UR4, RZ ;  /* 0x0000000404027c10 */ /* 0x002fc8000ff5e0ff */
        /* <DEDUP_REMOVED lines=11> */
[----:B------:R-:W-:-:S04]  /*1f530*/  @P2 IADD3 R6, P3, R4, UR6, RZ ;  /* 0x0000000604062c10 */ /* 0x000fc8000ff7e0ff */
[----:B------:R-:W-:Y:S01]  /*1f540*/  @P2 IADD3.X R7, R0, UR7, RZ, P3, !PT ;  /* 0x0000000700072c10 */ /* 0x000fe20009ffe4ff */
[----:B0-----:R-:W-:-:S06]  /*1f550*/  IMAD.U32 R0, RZ, RZ, UR4 ;  /* 0x00000004ff007e24 */ /* 0x001fcc000f8e00ff */
[----:B------:R1:W5:Y:S01]  /*1f560*/  @P2 LDG.E R0, desc[UR60][R6.64] ;  /* 0x0000003c06002981 */ /* 0x000362000c1e1900 */
[----:B------:R-:W-:Y:S02]  /*1f570*/  ULDC UR4, c[0x0][0x338] ;  /* 0x0000ce0000047ab9 */ /* 0x000fe40000000800 */
[----:B------:R-:W-:Y:S01]  /*1f580*/  IMAD.U32 R4, RZ, RZ, UR4 ;  /* 0x00000004ff047e24 */ /* 0x000fe2000f8e00ff */
[----:B------:R-:W-:Y:S06]  /*1f590*/  @P2 BRA `(.L_x_5931) ;  /* 0x0000000000102947 */ /* 0x000fec0003800000 */
[----:B------:R-:W-:Y:S05]  /*1f5a0*/  @!P0 BRA `(.L_x_5931) ;  /* 0x00000000000c8947 */ /* 0x000fea0003800000 */
[----:B-1----:R-:W2:Y:S04]  /*1f5b0*/  LDG.E R6, desc[UR60][R2.64] ;  /* 0x0000003c02067981 */ /* 0x002ea8000c1e1900 */
[----:B-----5:R-:W2:Y:S02]  /*1f5c0*/  LDG.E R0, desc[UR60][R2.64+0x4] ;  /* 0x0000043c02007981 */ /* 0x020ea4000c1e1900 */
[----:B--2---:R-:W-:-:S07]  /*1f5d0*/  IMAD.IADD R0, R0, 0x1, -R6 ;  /* 0x0000000100007824 */ /* 0x004fce00078e0a06 */
.L_x_5931:
[----:B-----5:R-:W-:Y:S01]  /*1f5e0*/  @P1 IADD3 R4, -R11, R10, RZ ;  /* 0x0000000a0b041210 */ /* 0x020fe20007ffe1ff */
[----:B------:R-:W-:Y:S01]  /*1f5f0*/  IMAD.IADD R0, R0, 0x1, -R5 ;  /* 0x0000000100007824 */ /* 0x000fe200078e0a05 */
[----:B-1----:R-:W-:Y:S01]  /*1f600*/  MOV R2, RZ ;  /* 0x000000ff00027202 */ /* 0x002fe20000000f00 */
[----:B------:R-:W-:Y:S02]  /*1f610*/  BSSY B0, `(.L_x_5932) ;  /* 0x00000fa000007945 */ /* 0x000fe40003800000 */
[----:B------:R-:W-:-:S05]  /*1f620*/  IMAD.IADD R3, R0, 0x1, R4 ;  /* 0x0000000100037824 */ /* 0x000fca00078e0204 */
[----:B------:R0:W-:Y:S02]  /*1f630*/  STL [R1+0x4c], R3 ;  /* 0x00004c0301007387 */ /* 0x0001e40000100800 */
[----:B0-----:R-:W-:-:S04]  /*1f640*/  VIADD R3, R3, 0xdf ;  /* 0x000000df03037836 */ /* 0x001fc80000000000 */
[----:B------:R-:W-:-:S05]  /*1f650*/  IMAD.HI R2, R3, -0x6db6db6d, R2 ;  /* 0x9249249303027827 */ /* 0x000fca00078e0202 */
[----:B------:R-:W-:-:S04]  /*1f660*/  SHF.R.U32.HI R3, RZ, 0x1f, R2 ;  /* 0x0000001fff037819 */ /* 0x000fc80000011602 */
[----:B------:R-:W-:-:S05]  /*1f670*/  LEA.HI.SX32 R6, R2, R3, 0x19 ;  /* 0x0000000302067211 */ /* 0x000fca00078fcaff */
[--C-:B------:R-:W-:Y:S01]  /*1f680*/  IMAD R2, R6, 0xe0, -R0.reuse ;  /* 0x000000e006027824 */ /* 0x100fe200078e0a00 */
[----:B------:R0:W-:Y:S01]  /*1f690*/  STL [R1+0x50], R6 ;  /* 0x0000500601007387 */ /* 0x0001e20000100800 */
[----:B------:R-:W-:-:S03]  /*1f6a0*/  IMAD.MOV R0, RZ, RZ, -R0 ;  /* 0x000000ffff007224 */ /* 0x000fc600078e0a00 */
[----:B------:R-:W-:Y:S02]  /*1f6b0*/  VIMNMX R2, R2, R4, PT ;  /* 0x0000000402027248 */ /* 0x000fe40003fe0100 */
[----:B------:R-:W-:-:S04]  /*1f6c0*/  VIMNMX R0, RZ, R0, !PT ;  /* 0x00000000ff007248 */ /* 0x000fc80007fe0100 */
[----:B------:R-:W-:Y:S02]  /*1f6d0*/  ISETP.GT.AND P0, PT, R2, R0, PT ;  /* 0x000000000200720c */ /* 0x000fe40003f04270 */
[----:B0-----:R-:W-:-:S05]  /*1f6e0*/  SHF.R.U32.HI R6, RZ, 0x5, R0 ;  /* 0x00000005ff067819 */ /* 0x001fca0000011600 */
[----:B------:R-:W-:-:S06]  /*1f6f0*/  IMAD.WIDE.U32 R6, R6, 0x24924925, RZ ;  /* 0x2492492506067825 */ /* 0x000fcc00078e00ff */
[----:B------:R-:W-:Y:S02]  /*1f700*/  @P0 VIADD R3, R2, 0xdf ;  /* 0x000000df02030836 */ /* 0x000fe40000000000 */
[----:B------:R-:W-:-:S04]  /*1f710*/  @P0 IMAD.MOV.U32 R2, RZ, RZ, RZ ;  /* 0x000000ffff020224 */ /* 0x000fc800078e00ff */
[----:B------:R-:W-:Y:S01]  /*1f720*/  @P0 IMAD.HI R2, R3, -0x6db6db6d, R2 ;  /* 0x9249249303020827 */ /* 0x000fe200078e0202 */
[----:B------:R-:W-:-:S04]  /*1f730*/  MOV R3, R7 ;  /* 0x0000000700037202 */ /* 0x000fc80000000f00 */
[----:B------:R-:W-:Y:S01]  /*1f740*/  @P0 SHF.R.U32.HI R0, RZ, 0x1f, R2 ;  /* 0x0000001fff000819 */ /* 0x000fe20000011602 */
[----:B------:R-:W-:-:S03]  /*1f750*/  IMAD.MOV.U32 R4, RZ, RZ, R3 ;  /* 0x000000ffff047224 */ /* 0x000fc600078e0003 */
[----:B------:R-:W-:Y:S01]  /*1f760*/  @P0 LEA.HI.SX32 R4, R2, R0, 0x19 ;  /* 0x0000000002040211 */ /* 0x000fe200078fcaff */
[----:B------:R-:W-:Y:S01]  /*1f770*/  IMAD.IADD R0, R8, 0x1, R5 ;  /* 0x0000000108007824 */ /* 0x000fe200078e0205 */
[----:B------:R-:W-:Y:S02]  /*1f780*/  PLOP3.LUT P0, PT, PT, PT, PT, 0x80, 0x0 ;  /* 0x000000000000781c */ /* 0x000fe40003f0f070 */
[----:B------:R-:W-:Y:S02]  /*1f790*/  ISETP.GT.AND P2, PT, R4, R3, PT ;  /* 0x000000030400720c */ /* 0x000fe40003f44270 */
[----:B------:R0:W-:Y:S11]  /*1f7a0*/  STL [R1+0x20], R0 ;  /* 0x0000200001007387 */ /* 0x0001f60000100800 */
        /* <DEDUP_REMOVED lines=15> */
.L_x_6108:
[----:B-1----:R-:W-:Y:S02]  /*1f8a0*/  ISETP.NE.AND P0, PT, R14, RZ, PT ;  /* 0x000000ff0e00720c */ /* 0x002fe40003f05270 */
[----:B------:R-:W-:-:S11]  /*1f8b0*/  PLOP3.LUT P6, PT, PT, PT, PT, 0x8, 0x0 ;  /* 0x000000000000781c */ /* 0x000fd60003fce170 */
[----:B------:R-:W-:Y:S05]  /*1f8c0*/  @P0 BRA `(.L_x_5935) ;  /* 0x00000000000c0947 */ /* 0x000fea0003800000 */
[----:B------:R-:W-:-:S03]  /*1f8d0*/  UMOV UR4, 0xffffffff ;  /* 0xffffffff00047882 */ /* 0x000fc60000000000 */
[----:B------:R-:W-:Y:S05]  /*1f8e0*/  BRA.DIV UR4, `(.L_x_5936) ;  /* 0x0000006a04547947 */ /* 0x000fea000b800000 */
[----:B------:R-:W-:-:S13]  /*1f8f0*/  ELECT P6, URZ, PT ;  /* 0x00000000003f782f */ /* 0x000fda00038c0000 */
.L_x_5935:
[----:B0-----:R-:W2:Y:S01]  /*1f900*/  LDL R5, [R1+0x60] ;  /* 0x0000600001057983 */ /* 0x001ea20000100800 */
[----:B------:R-:W-:Y:S01]  /*1f910*/  BSSY B1, `(.L_x_5937) ;  /* 0x000000b000017945 */ /* 0x000fe20003800000 */
[----:B------:R-:W0:Y:S01]  /*1f920*/  S2R R11, SR_CgaCtaId ;  /* 0x00000000000b7919 */ /* 0x000e220000008800 */
[----:B--2---:R-:W-:-:S04]  /*1f930*/  IADD3 R5, R5, 0x1, RZ ;  /* 0x0000000105057810 */ /* 0x004fc80007ffe0ff */
        /* <DEDUP_REMOVED lines=8> */
.L_x_6111:
[----:B------:R-:W-:Y:S05]  /*1f9c0*/  BSYNC B1 ;  /* 0x0000000000017941 */ /* 0x000fea0003800000 */
.L_x_5937:
        /* <DEDUP_REMOVED lines=12> */
.L_x_6112:
[----:B------:R-:W-:Y:S05]  /*1fa90*/  BSYNC B2 ;  /* 0x0000000000027941 */ /* 0x000fea0003800000 */
.L_x_5941:
        /* <DEDUP_REMOVED lines=9> */
.L_x_5944:
[----:B------:R-:W-:Y:S05]  /*1fb30*/  BSYNC B2 ;  /* 0x0000000000027941 */ /* 0x000fea0003800000 */
.L_x_5943:
[----:B------:R-:W2:Y:S01]  /*1fb40*/  LDL R6, [R1+0xc] ;  /* 0x00000c0001067983 */ /* 0x000ea20000100800 */
[----:B------:R-:W-:Y:S01]  /*1fb50*/  MOV R13, RZ ;  /* 0x000000ff000d7202 */ /* 0x000fe20000000f00 */
[----:B0-----:R-:W-:Y:S01]  /*1fb60*/  IMAD R5, R4, 0xe0, R9 ;  /* 0x000000e004057824 */ /* 0x001fe200078e0209 */
        /* <DEDUP_REMOVED lines=10> */
.L_x_5945:
        /* <DEDUP_REMOVED lines=13> */
.L_x_6113:
[----:B------:R-:W-:Y:S05]  /*1fce0*/  BSYNC B2 ;  /* 0x0000000000027941 */ /* 0x000fea0003800000 */
.L_x_5946:
        /* <DEDUP_REMOVED lines=11> */
.L_x_5949:
[----:B------:R-:W-:Y:S05]  /*1fda0*/  BSYNC B2 ;  /* 0x0000000000027941 */ /* 0x000fea0003800000 */
.L_x_5948:
        /* <DEDUP_REMOVED lines=8> */
.L_x_5950:
        /* <DEDUP_REMOVED lines=10> */
.L_x_5940:
[----:B------:R-:W-:Y:S05]  /*1fed0*/  BSYNC B1 ;  /* 0x0000000000017941 */ /* 0x000fea0003800000 */
.L_x_5939:
[----:B01----:R-:W2:Y:S04]  /*1fee0*/  LDL.LU R10, [R1+0xc] ;  /* 0x00000c00010a7983 */ /* 0x003ea80000300800 */
        /* <DEDUP_REMOVED lines=13> */
[----:B------:R-:W-:-:S03]  /*1ffc0*/  VIADD R4, R4, 0xffffffff ;  /* 0xffffffff04047836 */ /* 0x000fc60000000000 */
[----:B------:R-:W-:-:S07]  /*1ffd0*/  IADD3 R5, R5, -0x1c0, RZ ;  /* 0xfffffe4005057810 */ /* 0x000fce0007ffe0ff */
.L_x_5963:
        /* <DEDUP_REMOVED lines=13> */
.L_x_6114:
[----:B------:R-:W-:Y:S05]  /*200b0*/  BSYNC B2 ;  /* 0x0000000000027941 */ /* 0x000fea0003800000 */
.L_x_5953:
        /* <DEDUP_REMOVED lines=9> */
.L_x_5956:
[----:B------:R-:W-:Y:S05]  /*20150*/  BSYNC B2 ;  /* 0x0000000000027941 */ /* 0x000fea0003800000 */
.L_x_5955:
[----:B------:R-:W2:Y:S01]  /*20160*/  LDL R8, [R1+0xc] ;  /* 0x00000c0001087983 */ /* 0x000ea20000100800 */
[----:B------:R-:W-:Y:S01]  /*20170*/  IMAD.MOV.U32 R12, RZ, RZ, RZ ;  /* 0x000000ffff0c7224 */ /* 0x000fe200078e00ff */
[----:B------:R-:W-:Y:S01]  /*20180*/  UIADD3 UR4, UP0, UR36, 0x570, URZ ;  /* 0x0000057024047890 */ /* 0x000fe2000ff1e03f */
[----:B------:R-:W-:Y:S01]  /*20190*/  PLOP3.LUT P1, PT, PT, PT, PT, 0x80, 0x0 ;  /* 0x000000000000781c */ /* 0x000fe20003f2f070 */
[----:B------:R-:W-:Y:S01]  /*201a0*/  UMOV UR6, 0x0 ;  /* 0x0000000000067882 */ /* 0x000fe20000000000 */
[----:B------:R-:W-:Y:S01]  /*201b0*/  IADD3 R9, R6, 0x2e890, RZ ;  /* 0x0002e89006097810 */ /* 0x000fe20007ffe0ff */
[----:B------:R-:W-:Y:S01]  /*201c0*/  UIADD3.X UR5, URZ, UR37, URZ, UP0, !UPT ;  /* 0x000000253f057290 */ /* 0x000fe200087fe43f */
[----:B------:R-:W-:Y:S01]  /*201d0*/  R2UR UR10, R12 ;  /* 0x000000000c0a72ca */ /* 0x000fe200000e0000 */
[----:B------:R-:W-:Y:S01]  /*201e0*/  UMOV UR7, 0x12f00000 ;  /* 0x12f0000000077882 */ /* 0x000fe20000000000 */
[----:B--2---:R-:W-:-:S04]  /*201f0*/  IMAD R8, R8, 0x7000, R11 ;  /* 0x0000700008087824 */ /* 0x004fc800078e020b */
[----:B------:R-:W-:-:S09]  /*20200*/  VIADD R10, R8, 0x20400 ;  /* 0x00020400080a7836 */ /* 0x000fd20000000000 */
.L_x_5957:
        /* <DEDUP_REMOVED lines=13> */
.L_x_6115:
[----:B------:R-:W-:Y:S05]  /*202e0*/  BSYNC B2 ;  /* 0x0000000000027941 */ /* 0x000fea0003800000 */
.L_x_5958:
[----:B------:R-:W-:Y:S01]  /*202f0*/  BSSY B2, `(.L_x_5960) ;  /* 0x000000b000027945 */ /* 0x000fe20003800000 */
[----:B------:R-:W-:Y:S02]  /*20300*/  IMAD.MOV.U32 R14, RZ, RZ, 0x0 ;  /* 0x00000000ff0e7424 */ /* 0x000fe400078e00ff */
[----:B------:R-:W-:Y:S01]  /*20310*/  IMAD.MOV.U32 R15, RZ, RZ, 0x12f00000 ;  /* 0x12f00000ff0f7424 */ /* 0x000fe200078e00ff */
[----:B------:R-:W-:Y:S06]  /*20320*/  @P2 BRA `(.L_x_5961) ;  /* 0x00000000001c2947 */ /* 0x000fec0003800000 */
[----:B------:R-:W2:Y:S01]  /*20330*/  S2R R9, SR_TID.X ;  /* 0x0000000000097919 */ /* 0x000ea20000002100 */
[----:B01----:R-:W-:-:S04]  /*20340*/  MOV R7, 0x7000 ;  /* 0x0000700000077802 */ /* 0x003fc80000000f00 */
[----:B------:R3:W-:Y:S01]  /*20350*/  SYNCS.ARRIVE.TRANS64 RZ, [R6+URZ+0x2e8b0], R7 ;  /* 0x02e8b00706ff79a7 */ /* 0x0007e2000800003f */
[----:B--2---:R-:W-:-:S04]  /*20360*/  LOP3.LUT R9, R9, 0x1f, RZ, 0xc0, !PT ;  /* 0x0000001f09097812 */ /* 0x004fc800078ec0ff */
[----:B------:R-:W-:-:S13]  /*20370*/  ISETP.NE.AND P1, PT, R9, RZ, PT ;  /* 0x000000ff0900720c */ /* 0x000fda0003f25270 */
[----:B---3--:R-:W-:Y:S05]  /*20380*/  @!P1 BRA `(.L_x_5961) ;  /* 0x0000000000049947 */ /* 0x008fea0003800000 */
[----:B------:R-:W-:Y:S01]  /*20390*/  BPT.TRAP 0x1 ;  /* 0x000000040000795c */ /* 0x000fe20000300000 */
.L_x_5961:
[----:B------:R-:W-:Y:S05]  /*203a0*/  BSYNC B2 ;  /* 0x0000000000027941 */ /* 0x000fea0003800000 */
.L_x_5960:
[----:B------:R-:W-:Y:S01]  /*203b0*/  R2UR UR10, R12 ;  /* 0x000000000c0a72ca */ /* 0x000fe200000e0000 */
[----:B------:R-:W-:Y:S01]  /*203c0*/  UIADD3 UR4, UP0, UR36, 0x670, URZ ;  /* 0x0000067024047890 */ /* 0x000fe2000ff1e03f */
[----:B------:R-:W-:Y:S01]  /*203d0*/  R2UR UR6, R14 ;  /* 0x000000000e0672ca */ /* 0x000fe200000e0000 */
[----:B------:R-:W-:Y:S01]  /*203e0*/  VIADD R8, R8, 0xe400 ;  /* 0x0000e40008087836 */ /* 0x000fe20000000000 */
[----:B------:R-:W-:Y:S01]  /*203f0*/  R2UR UR7, R15 ;  /* 0x000000000f0772ca */ /* 0x000fe200000e0000 */
[----:B01----:R-:W-:Y:S01]  /*20400*/  VIADD R6, R6, 0x2e8b0 ;  /* 0x0002e8b006067836 */ /* 0x003fe20000000000 */
[----:B------:R-:W-:Y:S01]  /*20410*/  PLOP3.LUT P1, PT, PT, PT, PT, 0x80, 0x0 ;  /* 0x000000000000781c */ /* 0x000fe20003f2f070 */
[----:B------:R-:W-:-:S12]  /*20420*/  UIADD3.X UR5, URZ, UR37, URZ, UP0, !UPT ;  /* 0x000000253f057290 */ /* 0x000fd800087fe43f */
.L_x_5962:
        /* <DEDUP_REMOVED lines=10> */
.L_x_5952:
[----:B------:R-:W-:Y:S05]  /*204d0*/  BSYNC B1 ;  /* 0x0000000000017941 */ /* 0x000fea0003800000 */
.L_x_5951:
        /* <DEDUP_REMOVED lines=13> */
.L_x_5933:
[----:B------:R-:W-:Y:S05]  /*205b0*/  BSYNC B0 ;  /* 0x0000000000007941 */ /* 0x000fea0003800000 */
.L_x_5932:
        /* <DEDUP_REMOVED lines=16> */
[----:B-1----:R-:W2:Y:S04]  /*206c0*/  @P0 ATOMG.E.ADD.STRONG.GPU PT, R2, desc[UR60][R4.64], R2 ;  /* 0x00000002040209a8 */ /* 0x002ea800081ee1fc */
[----:B--2---:R0:W1:Y:S02]  /*206d0*/  SHFL.IDX PT, R2, R2, R0, 0x1f ;  /* 0x00001f0002027589 */ /* 0x00406400000e0000 */
[----:B0-----:R-:W0:Y:S02]  /*206e0*/  S2R R0, SR_LTMASK ;  /* 0x0000000000007919 */ /* 0x001e240000003900 */
[----:B0-----:R-:W-:-:S06]  /*206f0*/  LOP3.LUT R0, R0, UR4, RZ, 0xc0, !PT ;  /* 0x0000000400007c12 */ /* 0x001fcc000f8ec0ff */
[----:B------:R-:W1:Y:S02]  /*20700*/  POPC R0, R0 ;  /* 0x0000000000007309 */ /* 0x000e640000000000 */
[----:B-1----:R-:W-:Y:S01]  /*20710*/  IADD3 R16, R2, UR40, R0 ;  /* 0x0000002802107c10 */ /* 0x002fe2000fffe000 */
[----:B------:R-:W-:Y:S06]  /*20720*/  BRA `(.L_x_5966) ;  /* 0x0000003000ac7947 */ /* 0x000fec0003800000 */
.L_x_5965:
        /* <DEDUP_REMOVED lines=23> */
.L_x_5967:
[----:B------:R-:W2:Y:S01]  /*208a0*/  LDL.LU R2, [R1+0x5c] ;  /* 0x00005c0001027983 */ /* 0x000ea20000300800 */
[----:B------:R-:W-:Y:S01]  /*208b0*/  MOV R0, 0x400 ;  /* 0x0000040000007802 */ /* 0x000fe20000000f00 */
[----:B------:R-:W0:Y:S03]  /*208c0*/  S2R R15, SR_CgaCtaId ;  /* 0x00000000000f7919 */ /* 0x000e260000008800 */
[----:B0-----:R-:W-:-:S04]  /*208d0*/  LEA R0, R15, R0, 0x18 ;  /* 0x000000000f007211 */ /* 0x001fc800078ec0ff */
[----:B------:R-:W-:-:S04]  /*208e0*/  IADD3 R0, R0, 0xe400, RZ ;  /* 0x0000e40000007810 */ /* 0x000fc80007ffe0ff */
        /* <DEDUP_REMOVED lines=22> */
.L_x_5968:
        /* <DEDUP_REMOVED lines=21> */
.L_x_5969:
[----:B------:R-:W2:Y:S02]  /*20ba0*/  LDL.LU R2, [R1+0x64] ;  /* 0x0000640001027983 */ /* 0x000ea40000300800 */
[----:B--2---:R-:W-:-:S13]  /*20bb0*/  LOP3.LUT P6, RZ, R2, 0x3ff, RZ, 0xc0, !PT ;  /* 0x000003ff02ff7812 */ /* 0x004fda00078cc0ff */
[----:B------:R-:W-:Y:S05]  /*20bc0*/  @!P6 BRA `(.L_x_5970) ;  /* 0x000000000040e947 */ /* 0x000fea0003800000 */
[----:B------:R-:W-:Y:S01]  /*20bd0*/  MOV R2, 0x0 ;  /* 0x0000000000027802 */ /* 0x000fe20000000f00 */
[----:B------:R-:W-:Y:S01]  /*20be0*/  ULDC.64 UR4, c[0x4][0x1c8] ;  /* 0x0100720000047ab9 */ /* 0x000fe20000000a00 */
[----:B------:R-:W-:Y:S01]  /*20bf0*/  ULDC.64 UR6, c[0x4][0x1d0] ;  /* 0x0100740000067ab9 */ /* 0x000fe20000000a00 */
[----:B------:R-:W-:Y:S01]  /*20c00*/  ULDC.64 UR8, c[0x4][0x90] ;  /* 0x0100240000087ab9 */ /* 0x000fe20000000a00 */
[----:B------:R-:W-:Y:S01]  /*20c10*/  MOV R4, UR4 ;  /* 0x0000000400047c02 */ /* 0x000fe20008000f00 */
[----:B------:R-:W-:Y:S01]  /*20c20*/  IMAD.U32 R5, RZ, RZ, UR5 ;  /* 0x00000005ff057e24 */ /* 0x000fe2000f8e00ff */
        /* <DEDUP_REMOVED lines=10> */
.L_x_5970:
[----:B------:R-:W2:Y:S01]  /*20cd0*/  LDL.LU R2, [R1+0x40] ;  /* 0x0000400001027983 */ /* 0x000ea20000300800 */
[----:B------:R-:W-:-:S03]  /*20ce0*/  ULDC.64 UR4, c[0x0][0x9f8] ;  /* 0x00027e0000047ab9 */ /* 0x000fc60000000a00 */
[----:B------:R-:W3:Y:S04]  /*20cf0*/  LDL.LU R5, [R1+0x44] ;  /* 0x0000440001057983 */ /* 0x000ee80000300800 */
[----:B------:R-:W4:Y:S04]  /*20d00*/  LDL.LU R0, [R1+0x58] ;  /* 0x0000580001007983 */ /* 0x000f280000300800 */
[----:B------:R-:W4:Y:S01]  /*20d10*/  LDL.LU R4, [R1+0x1c] ;  /* 0x00001c0001047983 */ /* 0x000f220000300800 */
[----:B------:R-:W-:-:S04]  /*20d20*/  ISETP.NE.U32.AND P0, PT, RZ, UR4, PT ;  /* 0x00000004ff007c0c */ /* 0x000fc8000bf05070 */
[----:B------:R-:W-:-:S13]  /*20d30*/  ISETP.NE.AND.EX P0, PT, RZ, UR5, PT, P0 ;  /* 0x00000005ff007c0c */ /* 0x000fda000bf05300 */
[----:B--2---:R-:W-:-:S04]  /*20d40*/  @P0 IADD3 R2, P1, R2, UR4, RZ ;  /* 0x0000000402020c10 */ /* 0x004fc8000ff3e0ff */
[----:B---3--:R-:W-:Y:S01]  /*20d50*/  @P0 IADD3.X R3, R5, UR5, RZ, P1, !PT ;  /* 0x0000000505030c10 */ /* 0x008fe20008ffe4ff */
[----:B------:R-:W-:Y:S01]  /*20d60*/  ULDC.64 UR4, c[0x0][0xa00] ;  /* 0x0002800000047ab9 */ /* 0x000fe20000000a00 */
[----:B----4-:R-:W-:Y:S02]  /*20d70*/  IMAD R17, R17, 0x80, R0 ;  /* 0x0000008011117824 */ /* 0x010fe400078e0200 */
[----:B------:R-:W0:Y:S01]  /*20d80*/  LDC R0, c[0x0][0x428] ;  /* 0x00010a00ff007b82 */ /* 0x000e220000000800 */
[----:B------:R-:W1:Y:S01]  /*20d90*/  S2R R5, SR_TID.X ;  /* 0x0000000000057919 */ /* 0x000e620000002100 */
[----:B------:R-:W-:-:S06]  /*20da0*/  IMAD.MOV.U32 R21, RZ, RZ, R4 ;  /* 0x000000ffff157224 */ /* 0x000fcc00078e0004 */
[----:B------:R2:W5:Y:S01]  /*20db0*/  @P0 LDG.E R21, desc[UR60][R2.64] ;  /* 0x0000003c02150981 */ /* 0x000562000c1e1900 */
[----:B0-----:R-:W-:Y:S01]  /*20dc0*/  ISETP.NE.AND P0, PT, R0, 0x1, PT ;  /* 0x000000010000780c */ /* 0x001fe20003f05270 */
[----:B------:R-:W-:Y:S01]  /*20dd0*/  IMAD.MOV.U32 R0, RZ, RZ, R18 ;  /* 0x000000ffff007224 */ /* 0x000fe200078e0012 */
[----:B-1----:R-:W-:-:S11]  /*20de0*/  LOP3.LUT R5, R5, 0x7f, RZ, 0xc0, !PT ;  /* 0x0000007f05057812 */ /* 0x002fd600078ec0ff */
[----:B--2---:R-:W0:Y:S01]  /*20df0*/  @P0 LDC R2, c[0x0][0x42c] ;  /* 0x00010b00ff020b82 */ /* 0x004e220000000800 */
[----:B------:R-:W-:-:S04]  /*20e00*/  ISETP.NE.AND P1, PT, R5, RZ, PT ;  /* 0x000000ff0500720c */ /* 0x000fc80003f25270 */
[----:B------:R-:W-:-:S03]  /*20e10*/  PLOP3.LUT P3, PT, P1, PT, PT, 0x8, 0x0 ;  /* 0x000000000000781c */ /* 0x000fc60000f6e170 */
[----:B------:R-:W1:Y:S06]  /*20e20*/  @P0 LDC R3, c[0x0][0x430] ;  /* 0x00010c00ff030b82 */ /* 0x000e6c0000000800 */
[----:B------:R-:W-:-:S05]  /*20e30*/  VOTEU.ALL UP1, P1 ;  /* 0x00000000003f7886 */ /* 0x000fca0000820000 */
[----:B------:R-:W-:-:S04]  /*20e40*/  @!UP1 UIADD3 UR8, UP0, UR36, 0x270, URZ ;  /* 0x0000027024089890 */ /* 0x000fc8000ff1e03f */
[----:B------:R-:W-:Y:S01]  /*20e50*/  @!UP1 UIADD3.X UR9, URZ, UR37, URZ, UP0, !UPT ;  /* 0x000000253f099290 */ /* 0x000fe200087fe43f */
[----:B0-----:R-:W-:Y:S02]  /*20e60*/  @P0 IMAD.HI.U32 R2, R18, R2, RZ ;  /* 0x0000000212020227 */ /* 0x001fe400078e00ff */
[----:B------:R-:W-:-:S03]  /*20e70*/  VOTEU.ALL UP0, P1 ;  /* 0x00000000003f7886 */ /* 0x000fc60000800000 */
[----:B-1----:R-:W-:Y:S02]  /*20e80*/  @P0 SHF.R.U32.HI R0, RZ, R3, R2 ;  /* 0x00000003ff000219 */ /* 0x002fe40000011602 */
[----:B------:R-:W-:-:S04]  /*20e90*/  ISETP.NE.U32.AND P0, PT, RZ, UR4, PT ;  /* 0x00000004ff007c0c */ /* 0x000fc8000bf05070 */
[----:B------:R-:W-:-:S04]  /*20ea0*/  ISETP.NE.AND.EX P2, PT, RZ, UR5, PT, P0 ;  /* 0x00000005ff007c0c */ /* 0x000fc8000bf45300 */
[----:B------:R-:W-:-:S09]  /*20eb0*/  SEL R3, R4, RZ, !P2 ;  /* 0x000000ff04037207 */ /* 0x000fd20005000000 */
.L_x_5971:
        /* <DEDUP_REMOVED lines=11> */
[----:B-----5:R-:W-:Y:S01]  /*20f70*/  SHF.R.S32.HI R7, RZ, 0x1f, R21 ;  /* 0x0000001fff077819 */ /* 0x020fe20000011415 */
[----:B------:R-:W-:-:S04]  /*20f80*/  ULDC.64 UR4, c[0x0][0xa08] ;  /* 0x0002820000047ab9 */ /* 0x000fc80000000a00 */
[----:B------:R1:W-:Y:S01]  /*20f90*/  STL [R1+0x1c], R7 ;  /* 0x00001c0701007387 */ /* 0x0003e20000100800 */
[----:B0-----:R-:W-:Y:S01]  /*20fa0*/  LOP3.LUT P0, RZ, R4, UR4, RZ, 0xfc, !PT ;  /* 0x0000000404ff7c12 */ /* 0x001fe2000f80fcff */
[----:B------:R-:W-:-:S03]  /*20fb0*/  UMOV UR4, 0xffffffff ;  /* 0xffffffff00047882 */ /* 0x000fc60000000000 */
[----:B------:R-:W-:-:S04]  /*20fc0*/  LOP3.LUT P0, RZ, R5, UR5, RZ, 0xfc, P0 ;  /* 0x0000000505ff7c12 */ /* 0x000fc8000800fcff */
[----:B------:R-:W-:Y:S01]  /*20fd0*/  SEL R2, R21, RZ, !P0 ;  /* 0x000000ff15027207 */ /* 0x000fe20004000000 */
[----:B-1----:R-:W-:Y:S08]  /*20fe0*/  BRA.DIV UR4, `(.L_x_5972) ;  /* 0x0000005604187947 */ /* 0x002ff0000b800000 */
[----:B------:R-:W0:Y:S02]  /*20ff0*/  S2R R6, SR_TID.X ;  /* 0x0000000000067919 */ /* 0x000e240000002100 */
[----:B0-----:R-:W-:-:S04]  /*21000*/  SHF.R.U32.HI R6, RZ, 0x5, R6 ;  /* 0x00000005ff067819 */ /* 0x001fc80000011606 */
[----:B------:R-:W-:-:S05]  /*21010*/  LOP3.LUT R6, R6, 0x3, RZ, 0xc0, !PT ;  /* 0x0000000306067812 */ /* 0x000fca00078ec0ff */
[----:B------:R0:W1:Y:S02]  /*21020*/  SHFL.IDX PT, R14, R6, RZ, 0x1f ;  /* 0x00001fff060e7589 */ /* 0x00006400000e0000 */
.L_x_6118:
[----:B-1----:R-:W-:Y:S02]  /*21030*/  ISETP.NE.AND P0, PT, R14, RZ, PT ;  /* 0x000000ff0e00720c */ /* 0x002fe40003f05270 */
[----:B------:R-:W-:-:S11]  /*21040*/  PLOP3.LUT P6, PT, PT, PT, PT, 0x8, 0x0 ;  /* 0x000000000000781c */ /* 0x000fd60003fce170 */
[----:B------:R-:W-:Y:S05]  /*21050*/  @P0 BRA `(.L_x_5973) ;  /* 0x0000000400c40947 */ /* 0x000fea0003800000 */
[----:B------:R-:W-:-:S03]  /*21060*/  UMOV UR4, 0xffffffff ;  /* 0xffffffff00047882 */ /* 0x000fc60000000000 */
[----:B------:R-:W-:Y:S05]  /*21070*/  BRA.DIV UR4, `(.L_x_5974) ;  /* 0x0000005604287947 */ /* 0x000fea000b800000 */
[----:B------:R-:W-:-:S13]  /*21080*/  ELECT P6, URZ, PT ;  /* 0x00000000003f782f */ /* 0x000fda00038c0000 */
.L_x_6121:
[----:B------:R-:W-:Y:S05]  /*21090*/  @!P6 BRA `(.L_x_5975) ;  /* 0x000000040060e947 */ /* 0x000fea0003800000 */
[----:B0-----:R-:W2:Y:S01]  /*210a0*/  LDL R6, [R1+0x50] ;  /* 0x0000500001067983 */ /* 0x001ea20000100800 */
[----:B------:R-:W-:-:S04]  /*210b0*/  ISETP.NE.U32.AND P0, PT, R4, RZ, PT ;  /* 0x000000ff0400720c */ /* 0x000fc80003f05070 */
[----:B------:R-:W-:Y:S02]  /*210c0*/  ISETP.NE.AND.EX P0, PT, R5, RZ, PT, P0 ;  /* 0x000000ff0500720c */ /* 0x000fe40003f05300 */
[----:B--2---:R-:W-:-:S11]  /*210d0*/  IADD3 R6, R6, -0x1, RZ ;  /* 0xffffffff06067810 */ /* 0x004fd60007ffe0ff */
[----:B------:R-:W-:Y:S05]  /*210e0*/  @!P0 BRA `(.L_x_5976) ;  /* 0x00000000004c8947 */ /* 0x000fea0003800000 */
[----:B------:R-:W0:Y:S01]  /*210f0*/  LDC R10, c[0x0][0x41c] ;  /* 0x00010700ff0a7b82 */ /* 0x000e220000000800 */
[----:B------:R-:W-:Y:S01]  /*21100*/  IMAD.MOV.U32 R2, RZ, RZ, R6 ;  /* 0x000000ffff027224 */ /* 0x000fe200078e0006 */
[----:B------:R-:W-:Y:S01]  /*21110*/  ULDC.64 UR4, c[0x0][0x408] ;  /* 0x0001020000047ab9 */ /* 0x000fe20000000a00 */
[----:B------:R-:W-:Y:S01]  /*21120*/  IMAD.MOV.U32 R11, RZ, RZ, R7 ;  /* 0x000000ffff0b7224 */ /* 0x000fe200078e0007 */
[----:B0-----:R-:W-:-:S13]  /*21130*/  ISETP.NE.AND P0, PT, R10, 0x1, PT ;  /* 0x000000010a00780c */ /* 0x001fda0003f05270 */
[----:B------:R-:W0:Y:S02]  /*21140*/  @P0 LDC.64 R8, c[0x0][0x420] ;  /* 0x00010800ff080b82 */ /* 0x000e240000000a00 */
[----:B0-----:R-:W-:-:S05]  /*21150*/  @P0 IMAD.HI.U32 R8, R6, R8, RZ ;  /* 0x0000000806080227 */ /* 0x001fca00078e00ff */
[----:B------:R-:W-:-:S04]  /*21160*/  @P0 SHF.R.U32.HI R2, RZ, R9, R8 ;  /* 0x00000009ff020219 */ /* 0x000fc80000011608 */
[--C-:B------:R-:W-:Y:S01]  /*21170*/  SHF.R.S32.HI R9, RZ, 0x1f, R2.reuse ;  /* 0x0000001fff097819 */ /* 0x100fe20000011402 */
[----:B------:R-:W-:Y:S01]  /*21180*/  IMAD.MOV R7, RZ, RZ, -R2 ;  /* 0x000000ffff077224 */ /* 0x000fe200078e0a02 */
[----:B------:R-:W-:-:S03]  /*21190*/  MOV R8, R2 ;  /* 0x0000000200087202 */ /* 0x000fc60000000f00 */
        /* <DEDUP_REMOVED lines=8> */
.L_x_5976:
[----:B0-----:R-:W2:Y:S01]  /*21220*/  LDL R4, [R1+0x8] ;  /* 0x0000080001047983 */ /* 0x001ea20000100800 */
[----:B------:R-:W-:-:S03]  /*21230*/  MOV R8, 0x400 ;  /* 0x0000040000087802 */ /* 0x000fc60000000f00 */
[----:B------:R-:W3:Y:S01]  /*21240*/  LDL R7, [R1+0x10] ;  /* 0x0000100001077983 */ /* 0x000ee20000100800 */
        /* <DEDUP_REMOVED lines=9> */
.L_x_6122:
        /* <DEDUP_REMOVED lines=8> */
.L_x_5978:
        /* <DEDUP_REMOVED lines=11> */
[----:B------:R-:W-:Y:S01]  /*21410*/  UMOV UR6, 0x0 ;  /* 0x0000000000067882 */ /* 0x000fe20000000000 */
[----:B------:R-:W-:Y:S01]  /*21420*/  UMOV UR7, 0x14f00000 ;  /* 0x14f0000000077882 */ /* 0x000fe20000000000 */
[----:B------:R-:W-:Y:S01]  /*21430*/  UMOV UR10, URZ ;  /* 0x0000003f000a7c82 */ /* 0x000fe20008000000 */
[----:B--2---:R-:W-:-:S05]  /*21440*/  IMAD R5, R5, 0x7000, R9 ;  /* 0x0000700005057824 */ /* 0x004fca00078e0209 */
[----:B------:R-:W-:Y:S01]  /*21450*/  R2UR UR8, R5 ;  /* 0x00000000050872ca */ /* 0x000fe200000e0000 */
[----:B---3--:R-:W-:-:S05]  /*21460*/  IMAD R6, R6, 0xe0, R8 ;  /* 0x000000e006067824 */ /* 0x008fca00078e0208 */
[----:B------:R-:W-:-:S07]  /*21470*/  R2UR UR11, R6 ;  /* 0x00000000060b72ca */ /* 0x000fce00000e0000 */
[----:B------:R-:W-:-:S09]  /*21480*/  UIADD3 UR8, UR8, 0xe400, URZ ;  /* 0x0000e40008087890 */ /* 0x000fd2000fffe03f */
[----:B------:R1:W-:Y:S01]  /*21490*/  UTMALDG.4D [UR8], [UR4], desc[UR6] ;  /* 0x00000608040075b4 */ /* 0x0003e20008019000 */
[----:B------:R-:W2:Y:S02]  /*214a0*/  SYNCS.PHASECHK.TRANS64.TRYWAIT P2, [R4+URZ+0x2e840], R7 ;  /* 0x02e84007040075a7 */ /* 0x000ea4000804017f */
[----:B-12---:R-:W-:Y:S05]  /*214b0*/  @!P2 BRA `(.L_x_5979) ;  /* 0x00000050004ca947 */ /* 0x006fea0003800000 */
.L_x_6123:
        /* <DEDUP_REMOVED lines=8> */
.L_x_5980:
        /* <DEDUP_REMOVED lines=8> */
[----:B------:R-:W-:Y:S01]  /*215c0*/  R2UR UR13, R2 ;  /* 0x00000000020d72ca */ /* 0x000fe200000e0000 */
[----:B------:R-:W-:-:S04]  /*215d0*/  UMOV UR10, URZ ;  /* 0x0000003f000a7c82 */ /* 0x000fc80008000000 */
[----:B------:R-:W-:Y:S02]  /*215e0*/  UIADD3 UR8, UR8, 0x20400, URZ ;  /* 0x0002040008087890 */ /* 0x000fe4000fffe03f */
[----:B------:R-:W-:-:S09]  /*215f0*/  UIADD3 UR9, UR9, 0x2e830, URZ ;  /* 0x0002e83009097890 */ /* 0x000fd2000fffe03f */
[----:B------:R2:W-:Y:S02]  /*21600*/  UTMALDG.4D [UR8], [UR4], desc[UR6] ;  /* 0x00000608040075b4 */ /* 0x0005e40008019000 */
[----:B--2---:R-:W-:Y:S01]  /*21610*/  NOP ;  /* 0x0000000000007918 */ /* 0x004fe20000000000 */
.L_x_5975:
[----:B0-----:R-:W0:Y:S01]  /*21620*/  S2R R6, SR_CgaCtaId ;  /* 0x0000000000067919 */ /* 0x001e220000008800 */
[----:B------:R-:W-:Y:S01]  /*21630*/  MOV R5, 0x400 ;  /* 0x0000040000057802 */ /* 0x000fe20000000f00 */
[----:B------:R-:W-:Y:S05]  /*21640*/  WARPSYNC.ALL ;  /* 0x0000000000007948 */ /* 0x000fea0003800000 */
[----:B------:R-:W-:Y:S01]  /*21650*/  BAR.SYNC.DEFER_BLOCKING 0x8, 0x120 ;  /* 0x0204800000007b1d */ /* 0x000fe20000010000 */
[----:B------:R-:W-:-:S13]  /*21660*/  ELECT P0, URZ, PT ;  /* 0x00000000003f782f */ /* 0x000fda0003800000 */
[----:B------:R-:W-:Y:S01]  /*21670*/  @P0 R2UR UR13, R3 ;  /* 0x00000000030d02ca */ /* 0x000fe200000e0000 */
[----:B------:R-:W-:Y:S01]  /*21680*/  UIADD3 UR4, UP0, UR36, 0x270, URZ ;  /* 0x0000027024047890 */ /* 0x000fe2000ff1e03f */
[----:B------:R-:W-:Y:S02]  /*21690*/  @P0 R2UR UR12, R18 ;  /* 0x00000000120c02ca */ /* 0x000fe400000e0000 */
[----:B------:R-:W-:Y:S01]  /*216a0*/  @P0 R2UR UR11, R17 ;  /* 0x00000000110b02ca */ /* 0x000fe200000e0000 */
[----:B------:R-:W-:Y:S01]  /*216b0*/  UIADD3.X UR5, URZ, UR37, URZ, UP0, !UPT ;  /* 0x000000253f057290 */ /* 0x000fe200087fe43f */
[----:B------:R-:W-:Y:S01]  /*216c0*/  UMOV UR6, 0x0 ;  /* 0x0000000000067882 */ /* 0x000fe20000000000 */
[----:B------:R-:W-:Y:S01]  /*216d0*/  UMOV UR7, 0x12f00000 ;  /* 0x12f0000000077882 */ /* 0x000fe20000000000 */
[----:B------:R-:W-:Y:S01]  /*216e0*/  UMOV UR10, URZ ;  /* 0x0000003f000a7c82 */ /* 0x000fe20008000000 */
[----:B-1----:R-:W-:Y:S01]  /*216f0*/  @P0 IMAD.MOV.U32 R4, RZ, RZ, 0x4000 ;  /* 0x00004000ff040424 */ /* 0x002fe200078e00ff */
[----:B0-----:R-:W-:-:S04]  /*21700*/  LEA R5, R6, R5, 0x18 ;  /* 0x0000000506057211 */ /* 0x001fc800078ec0ff */
[----:B------:R-:W-:Y:S01]  /*21710*/  R2UR UR9, R5 ;  /* 0x00000000050972ca */ /* 0x000fe200000e0000 */
[----:B------:R1:W-:-:S12]  /*21720*/  @P0 SYNCS.ARRIVE.TRANS64 RZ, [R5+URZ+0x2e800], R4 ;  /* 0x02e8000405ff09a7 */ /* 0x0003d8000800003f */
[----:B------:R-:W-:Y:S02]  /*21730*/  UIADD3 UR8, UR9, 0x1c400, URZ ;  /* 0x0001c40009087890 */ /* 0x000fe4000fffe03f */
[----:B------:R-:W-:-:S09]  /*21740*/  UIADD3 UR9, UR9, 0x2e800, URZ ;  /* 0x0002e80009097890 */ /* 0x000fd2000fffe03f */
[----:B------:R1:W-:Y:S02]  /*21750*/  UTMALDG.4D [UR8], [UR4], desc[UR6] ;  /* 0x00000608040075b4 */ /* 0x0003e40008019000 */
[----:B-1----:R-:W-:Y:S01]  /*21760*/  NOP ;  /* 0x0000000000007918 */ /* 0x002fe20000000000 */
.L_x_5973:
[----:B0-----:R-:W2:Y:S01]  /*21770*/  LDL.LU R6, [R1+0x60] ;  /* 0x0000600001067983 */ /* 0x001ea20000300800 */
[----:B------:R-:W-:Y:S01]  /*21780*/  MOV R4, 0x400 ;  /* 0x0000040000047802 */ /* 0x000fe20000000f00 */
[----:B------:R-:W-:Y:S01]  /*21790*/  BSSY B0, `(.L_x_5981) ;  /* 0x000000b000007945 */ /* 0x000fe20003800000 */
[----:B------:R-:W0:Y:S02]  /*217a0*/  S2R R5, SR_CgaCtaId ;  /* 0x0000000000057919 */ /* 0x000e240000008800 */
        /* <DEDUP_REMOVED lines=9> */
.L_x_6124:
[----:B------:R-:W-:Y:S05]  /*21840*/  BSYNC B0 ;  /* 0x0000000000007941 */ /* 0x000fea0003800000 */
.L_x_5981:
[----:B0-----:R-:W2:Y:S02]  /*21850*/  LDL.LU R4, [R1+0x4c] ;  /* 0x00004c0001047983 */ /* 0x001ea40000300800 */
[----:B--2---:R-:W-:-:S13]  /*21860*/  ISETP.GE.AND P0, PT, R4, 0xe1, PT ;  /* 0x000000e10400780c */ /* 0x004fda0003f06270 */
[----:B------:R-:W-:Y:S05]  /*21870*/  @!P0 BRA `(.L_x_5983) ;  /* 0x0000001400088947 */ /* 0x000fea0003800000 */
[----:B------:R-:W2:Y:S04]  /*21880*/  LDL.LU R4, [R1+0x50] ;  /* 0x0000500001047983 */ /* 0x000ea80000300800 */
[----:B------:R0:W5:Y:S04]  /*21890*/  LDL.LU R6, [R1+0x8] ;  /* 0x0000080001067983 */ /* 0x0001680000300800 */
[----:B------:R0:W5:Y:S02]  /*218a0*/  LDL.LU R7, [R1+0x10] ;  /* 0x0000100001077983 */ /* 0x0001640000300800 */
[----:B0-2---:R-:W-:-:S07]  /*218b0*/  IADD3 R17, R4, -0x2, RZ ;  /* 0xfffffffe04117810 */ /* 0x005fce0007ffe0ff */
.L_x_6003:
        /* <DEDUP_REMOVED lines=17> */
[----:B------:R-:W-:Y:S01]  /*219d0*/  ULDC.64 UR6, c[0x0][0x408] ;  /* 0x0001020000067ab9 */ /* 0x000fe20000000a00 */
[----:B-1----:R-:W-:-:S13]  /*219e0*/  ISETP.NE.AND P0, PT, R5, 0x1, PT ;  /* 0x000000010500780c */ /* 0x002fda0003f05270 */
[----:B------:R-:W1:Y:S02]  /*219f0*/  @P0 LDC.64 R2, c[0x0][0x420] ;  /* 0x00010800ff020b82 */ /* 0x000e640000000a00 */
[----:B-1----:R-:W-:-:S04]  /*21a00*/  @P0 IMAD.HI.U32 R4, R17, R2, RZ ;  /* 0x0000000211040227 */ /* 0x002fc800078e00ff */
[----:B------:R-:W-:Y:S01]  /*21a10*/  IMAD.MOV.U32 R2, RZ, RZ, R17 ;  /* 0x000000ffff027224 */ /* 0x000fe200078e0011 */
[----:B------:R-:W-:-:S04]  /*21a20*/  @P0 SHF.R.U32.HI R2, RZ, R3, R4 ;  /* 0x00000003ff020219 */ /* 0x000fc80000011604 */
[--C-:B------:R-:W-:Y:S02]  /*21a30*/  SHF.R.S32.HI R3, RZ, 0x1f, R2.reuse ;  /* 0x0000001fff037819 */ /* 0x100fe40000011402 */
[----:B------:R-:W-:Y:S01]  /*21a40*/  IADD3 R8, -R2, RZ, RZ ;  /* 0x000000ff02087210 */ /* 0x000fe20007ffe1ff */
[----:B------:R-:W-:-:S04]  /*21a50*/  IMAD.WIDE.U32 R2, R21, UR6, R2 ;  /* 0x0000000615027c25 */ /* 0x000fc8000f8e0002 */
[----:B------:R-:W-:Y:S02]  /*21a60*/  IMAD R8, R5, R8, R17 ;  /* 0x0000000805087224 */ /* 0x000fe400078e0211 */
[----:B--2---:R-:W-:-:S04]  /*21a70*/  IMAD R4, R11, UR6, RZ ;  /* 0x000000060b047c24 */ /* 0x004fc8000f8e02ff */
[----:B------:R-:W-:-:S04]  /*21a80*/  IMAD R4, R21, UR7, R4 ;  /* 0x0000000715047c24 */ /* 0x000fc8000f8e0204 */
[----:B------:R-:W-:Y:S01]  /*21a90*/  IMAD.IADD R3, R4, 0x1, R3 ;  /* 0x0000000104037824 */ /* 0x000fe200078e0203 */
[----:B------:R-:W-:-:S04]  /*21aa0*/  LEA R4, P0, R2, UR4, 0x2 ;  /* 0x0000000402047c11 */ /* 0x000fc8000f8010ff */
[----:B------:R-:W-:-:S05]  /*21ab0*/  LEA.HI.X R5, R2, UR5, R3, 0x2, P0 ;  /* 0x0000000502057c11 */ /* 0x000fca00080f1403 */
[----:B------:R1:W5:Y:S04]  /*21ac0*/  LDG.E R2, desc[UR60][R4.64] ;  /* 0x0000003c04027981 */ /* 0x000368000c1e1900 */
.L_x_5986:
        /* <DEDUP_REMOVED lines=11> */
.L_x_6125:
[----:B------:R-:W-:Y:S05]  /*21b80*/  BSYNC B1 ;  /* 0x0000000000017941 */ /* 0x000fea0003800000 */
.L_x_5987:
        /* <DEDUP_REMOVED lines=9> */
.L_x_5990:
[----:B------:R-:W-:Y:S05]  /*21c20*/  BSYNC B1 ;  /* 0x0000000000017941 */ /* 0x000fea0003800000 */
.L_x_5989:
[----:B------:R-:W2:Y:S04]  /*21c30*/  LDL R3, [R1+0x8] ;  /* 0x0000080001037983 */ /* 0x000ea80000100800 */
[----:B0-----:R-:W3:Y:S01]  /*21c40*/  LDL R9, [R1+0x20] ;  /* 0x0000200001097983 */ /* 0x001ee20000100800 */
[----:B------:R-:W-:Y:S01]  /*21c50*/  MOV R11, RZ ;  /* 0x000000ff000b7202 */ /* 0x000fe20000000f00 */
[----:B------:R-:W-:Y:S01]  /*21c60*/  UIADD3 UR4, UP0, UR36, 0x470, URZ ;  /* 0x0000047024047890 */ /* 0x000fe2000ff1e03f */
[----:B------:R-:W-:Y:S01]  /*21c70*/  MOV R10, 0x400 ;  /* 0x00000400000a7802 */ /* 0x000fe20000000f00 */
[----:B------:R-:W0:Y:S01]  /*21c80*/  S2R R12, SR_CgaCtaId ;  /* 0x00000000000c7919 */ /* 0x000e220000008800 */
[----:B------:R-:W-:Y:S01]  /*21c90*/  R2UR UR10, R11 ;  /* 0x000000000b0a72ca */ /* 0x000fe200000e0000 */
[----:B------:R-:W-:Y:S01]  /*21ca0*/  UIADD3.X UR5, URZ, UR37, URZ, UP0, !UPT ;  /* 0x000000253f057290 */ /* 0x000fe200087fe43f */
[----:B------:R-:W-:Y:S01]  /*21cb0*/  PLOP3.LUT P0, PT, PT, PT, PT, 0x80, 0x0 ;  /* 0x000000000000781c */ /* 0x000fe20003f0f070 */
[----:B------:R-:W-:Y:S01]  /*21cc0*/  UMOV UR6, 0x0 ;  /* 0x0000000000067882 */ /* 0x000fe20000000000 */
[----:B------:R-:W-:Y:S01]  /*21cd0*/  UMOV UR7, 0x14f00000 ;  /* 0x14f0000000077882 */ /* 0x000fe20000000000 */
[----:B0-----:R-:W-:-:S05]  /*21ce0*/  LEA R10, R12, R10, 0x18 ;  /* 0x0000000a0c0a7211 */ /* 0x001fca00078ec0ff */
[----:B--2---:R-:W-:Y:S02]  /*21cf0*/  IMAD R3, R3, 0x7000, R10 ;  /* 0x0000700003037824 */ /* 0x004fe400078e020a */
[----:B---3--:R-:W-:Y:S02]  /*21d00*/  IMAD R8, R8, 0xe0, R9 ;  /* 0x000000e008087824 */ /* 0x008fe400078e0209 */
[----:B------:R-:W-:Y:S02]  /*21d10*/  VIADD R9, R5, 0x2e870 ;  /* 0x0002e87005097836 */ /* 0x000fe40000000000 */
[----:B------:R-:W-:-:S07]  /*21d20*/  VIADD R10, R3, 0xe400 ;  /* 0x0000e400030a7836 */ /* 0x000fce0000000000 */
.L_x_5991:
        /* <DEDUP_REMOVED lines=13> */
.L_x_6126:
[----:B------:R-:W-:Y:S05]  /*21e00*/  BSYNC B1 ;  /* 0x0000000000017941 */ /* 0x000fea0003800000 */
.L_x_5992:
[----:B------:R-:W-:Y:S01]  /*21e10*/  BSSY B1, `(.L_x_5994) ;  /* 0x000000b000017945 */ /* 0x000fe20003800000 */
[----:B------:R-:W-:Y:S01]  /*21e20*/  IMAD.MOV.U32 R12, RZ, RZ, 0x0 ;  /* 0x00000000ff0c7424 */ /* 0x000fe200078e00ff */
[----:B------:R-:W-:Y:S02]  /*21e30*/  MOV R13, 0x14f00000 ;  /* 0x14f00000000d7802 */ /* 0x000fe40000000f00 */
        /* <DEDUP_REMOVED lines=8> */
.L_x_5995:
[----:B------:R-:W-:Y:S05]  /*21ec0*/  BSYNC B1 ;  /* 0x0000000000017941 */ /* 0x000fea0003800000 */
.L_x_5994:
        /* <DEDUP_REMOVED lines=8> */
.L_x_5996:
        /* <DEDUP_REMOVED lines=10> */
.L_x_5985:
[----:B------:R-:W-:Y:S05]  /*21ff0*/  BSYNC B0 ;  /* 0x0000000000007941 */ /* 0x000fea0003800000 */
.L_x_5984:
[----:B------:R-:W-:-:S06]  /*22000*/  UISETP.NE.AND UP0, UPT, UR38, 0x3, UPT ;  /* 0x000000032600788c */ /* 0x000fcc000bf05270 */
[----:B------:R-:W-:-:S13]  /*22010*/  PLOP3.LUT P0, PT, PT, PT, UP0, 0x80, 0x0 ;  /* 0x000000000000781c */ /* 0x000fda0003f0f008 */
[----:B------:R-:W-:Y:S05]  /*22020*/  @!P0 BRA `(.L_x_5997) ;  /* 0x0000000000048947 */ /* 0x000fea0003800000 */
[----:B------:R-:W-:Y:S01]  /*22030*/  BPT.TRAP 0x1 ;  /* 0x000000040000795c */ /* 0x000fe20000300000 */
.L_x_5997:
[----:B------:R-:W1:Y:S01]  /*22040*/  S2R R5, SR_CgaCtaId ;  /* 0x0000000000057919 */ /* 0x000e620000008800 */
[----:B------:R-:W-:Y:S01]  /*22050*/  MOV R3, UR39 ;  /* 0x0000002700037c02 */ /* 0x000fe20008000f00 */
[----:B------:R-:W-:Y:S01]  /*22060*/  BSSY B0, `(.L_x_5998) ;  /* 0x0000009000007945 */ /* 0x000fe20003800000 */
[----:B------:R-:W-:Y:S02]  /*22070*/  MOV R4, 0x400 ;  /* 0x0000040000047802 */ /* 0x000fe40000000f00 */
[----:B------:R-:W-:Y:S02]  /*22080*/  ISETP.NE.AND P0, PT, R3, 0x3, PT ;  /* 0x000000030300780c */ /* 0x000fe40003f05270 */
[----:B------:R-:W-:-:S04]  /*22090*/  LOP3.LUT R3, R7, 0x1, RZ, 0x3c, !PT ;  /* 0x0000000107037812 */ /* 0x000fc800078e3cff */
[----:B------:R-:W-:Y:S02]  /*220a0*/  SHF.L.U32 R3, R3, 0x1f, RZ ;  /* 0x0000001f03037819 */ /* 0x000fe400000006ff */
[----:B-1----:R-:W-:-:S05]  /*220b0*/  LEA R4, R5, R4, 0x18 ;  /* 0x0000000405047211 */ /* 0x002fca00078ec0ff */
[----:B------:R-:W-:-:S04]  /*220c0*/  IMAD R18, R6, 0x8, R4 ;  /* 0x0000000806127824 */ /* 0x000fc800078e0204 */
[----:B------:R-:W1:Y:S02]  /*220d0*/  SYNCS.PHASECHK.TRANS64.TRYWAIT P2, [R18+URZ+0x2e870], R3 ;  /* 0x02e87003120075a7 */ /* 0x000e64000804017f */
[----:B-1----:R-:W-:Y:S05]  /*220e0*/  @!P2 BRA `(.L_x_5999) ;  /* 0x00000044009ca947 */ /* 0x002fea0003800000 */
.L_x_6127:
[----:B------:R-:W-:Y:S05]  /*220f0*/  BSYNC B0 ;  /* 0x0000000000007941 */ /* 0x000fea0003800000 */
.L_x_5998:
[----:B------:R-:W-:Y:S05]  /*22100*/  @!P0 BRA `(.L_x_6000) ;  /* 0x0000000000048947 */ /* 0x000fea0003800000 */
[----:B------:R-:W-:Y:S01]  /*22110*/  BPT.TRAP 0x1 ;  /* 0x000000040000795c */ /* 0x000fe20000300000 */
.L_x_6000:
[----:B------:R-:W-:Y:S01]  /*22120*/  SHF.L.U32 R4, R7, 0x1f, RZ ;  /* 0x0000001f07047819 */ /* 0x000fe200000006ff */
[----:B-1----:R-:W-:-:S03]  /*22130*/  IMAD R3, R6, 0x7000, RZ ;  /* 0x0000700006037824 */ /* 0x002fc600078e02ff */
[----:B------:R-:W1:Y:S02]  /*22140*/  SYNCS.PHASECHK.TRANS64.TRYWAIT P2, [R18+URZ+0x2e860], R4 ;  /* 0x02e86004120075a7 */ /* 0x000e64000804017f */
[----:B-1----:R-:W-:Y:S05]  /*22150*/  @!P2 BRA `(.L_x_6001) ;  /* 0x000000440094a947 */ /* 0x002fea0003800000 */
.L_x_6128:
[----:B------:R-:W2:Y:S04]  /*22160*/  LDL R12, [R1+0x24] ;  /* 0x00002400010c7983 */ /* 0x000ea80000100800 */
[----:B------:R-:W3:Y:S04]  /*22170*/  LDL R15, [R1+0x48] ;  /* 0x00004800010f7983 */ /* 0x000ee80000100800 */
[----:B------:R4:W-:Y:S04]  /*22180*/  STL [R1+0xb0], R2 ;  /* 0x0000b00201007387 */ /* 0x0009e80000100800 */
[----:B----4-:R-:W1:Y:S01]  /*22190*/  LDL R2, [R1+0x4] ;  /* 0x0000040001027983 */ /* 0x010e620000100800 */
[----:B------:R-:W-:-:S03]  /*221a0*/  MOV R13, 0x400 ;  /* 0x00000400000d7802 */ /* 0x000fc60000000f00 */
[----:B------:R4:W-:Y:S01]  /*221b0*/  STL [R1+0xac], R0 ;  /* 0x0000ac0001007387 */ /* 0x0009e20000100800 */
[----:B------:R-:W0:Y:S03]  /*221c0*/  S2R R14, SR_CgaCtaId ;  /* 0x00000000000e7919 */ /* 0x000e260000008800 */
[----:B----4-:R-:W4:Y:S01]  /*221d0*/  LDL R0, [R1] ;  /* 0x0000000001007983 */ /* 0x010f220000100800 */
[----:B------:R-:W-:Y:S05]  /*221e0*/  WARPSYNC.ALL ;  /* 0x0000000000007948 */ /* 0x000fea0003800000 */
[----:B0-----:R-:W-:-:S02]  /*221f0*/  LEA R13, R14, R13, 0x18 ;  /* 0x0000000d0e0d7211 */ /* 0x001fc400078ec0ff */
[----:B-1----:R-:W-:-:S05]  /*22200*/  LOP3.LUT R4, R3, R2, RZ, 0xfc, !PT ;  /* 0x0000000203047212 */ /* 0x002fca00078efcff */
[----:B------:R-:W-:-:S06]  /*22210*/  IMAD.IADD R4, R13, 0x1, R4 ;  /* 0x000000010d047824 */ /* 0x000fcc00078e0204 */
[----:B------:R-:W0:Y:S01]  /*22220*/  LDSM.16.MT88.4 R4, [R4+0xe400] ;  /* 0x00e400000404783b */ /* 0x000e220000004200 */
[----:B--2---:R-:W-:Y:S02]  /*22230*/  IADD3 R20, R13, R12, R3 ;  /* 0x0000000c0d147210 */ /* 0x004fe40007ffe003 */
[----:B----4-:R-:W-:Y:S02]  /*22240*/  LOP3.LUT R12, R3, R0, RZ, 0xfc, !PT ;  /* 0x00000000030c7212 */ /* 0x010fe400078efcff */
[C-C-:B0-----:R-:W-:Y:S02]  /*22250*/  PRMT R8, R4.reuse, 0x6420, R5.reuse ;  /* 0x0000642004087816 */ /* 0x141fe40000000005 */
[----:B------:R-:W-:Y:S02]  /*22260*/  PRMT R9, R4, 0x7531, R5 ;  /* 0x0000753104097816 */ /* 0x000fe40000000005 */
[C-C-:B------:R-:W-:Y:S02]  /*22270*/  PRMT R10, R6.reuse, 0x6420, R7.reuse ;  /* 0x00006420060a7816 */ /* 0x140fe40000000007 */
[----:B------:R-:W-:-:S02]  /*22280*/  PRMT R11, R6, 0x7531, R7 ;  /* 0x00007531060b7816 */ /* 0x000fc40000000007 */
[----:B------:R-:W0:Y:S01]  /*22290*/  LDSM.16.MT88.4 R4, [R20+0xe400] ;  /* 0x00e400001404783b */ /* 0x000e220000004200 */
[----:B---3--:R-:W-:-:S05]  /*222a0*/  IMAD.IADD R12, R15, 0x1, R12 ;  /* 0x000000010f0c7824 */ /* 0x008fca00078e020c */
[----:B------:R0:W-:Y:S02]  /*222b0*/  STSM.16.M88.4 [R12], R8 ;  /* 0x000000080c007844 */ /* 0x0001e40000000200 */
[C-C-:B0-----:R-:W-:Y:S02]  /*222c0*/  PRMT R8, R4.reuse, 0x6420, R5.reuse ;  /* 0x0000642004087816 */ /* 0x141fe40000000005 */
[----:B------:R-:W-:Y:S02]  /*222d0*/  PRMT R9, R4, 0x7531, R5 ;  /* 0x0000753104097816 */ /* 0x000fe40000000005 */
[----:B------:R-:W-:Y:S02]  /*222e0*/  LOP3.LUT R4, R3, 0x800, R0, 0xfe, !PT ;  /* 0x0000080003047812 */ /* 0x000fe400078efe00 */
[C-C-:B------:R-:W-:Y:S02]  /*222f0*/  PRMT R10, R6.reuse, 0x6420, R7.reuse ;  /* 0x00006420060a7816 */ /* 0x140fe40000000007 */
[----:B------:R-:W-:-:S02]  /*22300*/  PRMT R11, R6, 0x7531, R7 ;  /* 0x00007531060b7816 */ /* 0x000fc40000000007 */
[----:B------:R-:W-:-:S05]  /*22310*/  IADD3 R4, R15, R4, RZ ;  /* 0x000000040f047210 */ /* 0x000fca0007ffe0ff */
[----:B------:R0:W-:Y:S02]  /*22320*/  STSM.16.M88.4 [R4], R8 ;  /* 0x0000000804007844 */ /* 0x0001e40000000200 */
[----:B0-----:R-:W-:-:S05]  /*22330*/  VIADD R8, R3, 0x1000 ;  /* 0x0000100003087836 */ /* 0x001fca0000000000 */
[----:B------:R-:W-:-:S05]  /*22340*/  LOP3.LUT R4, R8, R2, RZ, 0xfc, !PT ;  /* 0x0000000208047212 */ /* 0x000fca00078efcff */
[----:B------:R-:W-:-:S06]  /*22350*/  IMAD.IADD R4, R13, 0x1, R4 ;  /* 0x000000010d047824 */ /* 0x000fcc00078e0204 */
[----:B------:R-:W0:Y:S01]  /*22360*/  LDSM.16.MT88.4 R4, [R4+0xe400] ;  /* 0x00e400000404783b */ /* 0x000e220000004200 */
[----:B------:R-:W-:Y:S01]  /*22370*/  IMAD.MOV.U32 R11, RZ, RZ, R15 ;  /* 0x000000ffff0b7224 */ /* 0x000fe200078e000f */
[----:B------:R-:W-:-:S04]  /*22380*/  LOP3.LUT R8, R8, R0, RZ, 0xfc, !PT ;  /* 0x0000000008087212 */ /* 0x000fc800078efcff */
[----:B------:R-:W-:Y:S02]  /*22390*/  IADD3 R8, R11, R8, RZ ;  /* 0x000000080b087210 */ /* 0x000fe40007ffe0ff */
        /* <DEDUP_REMOVED lines=8> */
[----:B------:R-:W-:Y:S01]  /*22420*/  IMAD.MOV.U32 R14, RZ, RZ, R11 ;  /* 0x000000ffff0e7224 */ /* 0x000fe200078e000b */
[----:B0-----:R-:W-:-:S02]  /*22430*/  PRMT R8, R4, 0x6420, R5 ;  /* 0x0000642004087816 */ /* 0x001fc40000000005 */
[----:B------:R-:W-:Y:S02]  /*22440*/  PRMT R9, R4, 0x7531, R5 ;  /* 0x0000753104097816 */ /* 0x000fe40000000005 */
[C-C-:B------:R-:W-:Y:S02]  /*22450*/  PRMT R10, R6.reuse, 0x6420, R7.reuse ;  /* 0x00006420060a7816 */ /* 0x140fe40000000007 */
[----:B------:R-:W-:Y:S02]  /*22460*/  PRMT R11, R6, 0x7531, R7 ;  /* 0x00007531060b7816 */ /* 0x000fe40000000007 */
[----:B--2---:R-:W-:-:S05]  /*22470*/  IADD3 R4, R14, R13, R3 ;  /* 0x0000000d0e047210 */ /* 0x004fca0007ffe003 */
[----:B------:R0:W-:Y:S02]  /*22480*/  STSM.16.M88.4 [R4], R8 ;  /* 0x0000000804007844 */ /* 0x0001e40000000200 */
[----:B0-----:R-:W-:-:S05]  /*22490*/  VIADD R8, R3, 0x2000 ;  /* 0x0000200003087836 */ /* 0x001fca0000000000 */
[----:B------:R-:W-:-:S04]  /*224a0*/  LOP3.LUT R4, R8, R2, RZ, 0xfc, !PT ;  /* 0x0000000208047212 */ /* 0x000fc800078efcff */
[----:B---3--:R-:W-:-:S06]  /*224b0*/  IADD3 R4, R15, R4, RZ ;  /* 0x000000040f047210 */ /* 0x008fcc0007ffe0ff */
[----:B------:R-:W0:Y:S01]  /*224c0*/  LDSM.16.MT88.4 R4, [R4+0xe400] ;  /* 0x00e400000404783b */ /* 0x000e220000004200 */
[----:B------:R-:W-:Y:S01]  /*224d0*/  LOP3.LUT R8, R8, R0, RZ, 0xfc, !PT ;  /* 0x0000000008087212 */ /* 0x000fe200078efcff */
[----:B------:R-:W-:-:S04]  /*224e0*/  IMAD.MOV.U32 R11, RZ, RZ, R14 ;  /* 0x000000ffff0b7224 */ /* 0x000fc800078e000e */
        /* <DEDUP_REMOVED lines=16> */
[----:B0-----:R-:W-:-:S04]  /*225f0*/  IADD3 R8, R3, 0x3000, RZ ;  /* 0x0000300003087810 */ /* 0x001fc80007ffe0ff */
[----:B------:R-:W-:-:S05]  /*22600*/  LOP3.LUT R4, R8, R2, RZ, 0xfc, !PT ;  /* 0x0000000208047212 */ /* 0x000fca00078efcff */
[----:B---3--:R-:W-:-:S06]  /*22610*/  IMAD.IADD R4, R15, 0x1, R4 ;  /* 0x000000010f047824 */ /* 0x008fcc00078e0204 */
        /* <DEDUP_REMOVED lines=20> */
[----:B------:R-:W-:-:S05]  /*22760*/  LOP3.LUT R4, R8, R2, RZ, 0xfc, !PT ;  /* 0x0000000208047212 */ /* 0x000fca00078efcff */
[----:B---3--:R-:W-:-:S06]  /*22770*/  IMAD.IADD R4, R15, 0x1, R4 ;  /* 0x000000010f047824 */ /* 0x008fcc00078e0204 */
[----:B------:R-:W0:Y:S01]  /*22780*/  LDSM.16.MT88.4 R4, [R4+0xe400] ;  /* 0x00e400000404783b */ /* 0x000e220000004200 */
[----:B------:R-:W-:Y:S02]  /*22790*/  MOV R11, R14 ;  /* 0x0000000e000b7202 */ /* 0x000fe40000000f00 */
        /* <DEDUP_REMOVED lines=10> */
[----:B------:R-:W-:-:S02]  /*22840*/  MOV R14, R11 ;  /* 0x0000000b000e7202 */ /* 0x000fc40000000f00 */
[C-C-:B0-----:R-:W-:Y:S02]  /*22850*/  PRMT R8, R4.reuse, 0x6420, R5.reuse ;  /* 0x0000642004087816 */ /* 0x141fe40000000005 */
        /* <DEDUP_REMOVED lines=28> */
[C---:B------:R-:W-:Y:S01]  /*22a20*/  LOP3.LUT R4, R8.reuse, R2, RZ, 0xfc, !PT ;  /* 0x0000000208047212 */ /* 0x040fe200078efcff */
[----:B------:R-:W-:Y:S01]  /*22a30*/  IMAD.MOV.U32 R11, RZ, RZ, R14 ;  /* 0x000000ffff0b7224 */ /* 0x000fe200078e000e */
[----:B------:R-:W-:Y:S01]  /*22a40*/  LOP3.LUT R8, R8, R0, RZ, 0xfc, !PT ;  /* 0x0000000008087212 */ /* 0x000fe200078efcff */
[----:B------:R0:W5:Y:S01]  /*22a50*/  LDL.LU R2, [R1+0xb0] ;  /* 0x0000b00001027983 */ /* 0x0001620000300800 */
[----:B---3--:R-:W-:-:S03]  /*22a60*/  IADD3 R4, R15, R4, RZ ;  /* 0x000000040f047210 */ /* 0x008fc60007ffe0ff */
[----:B------:R-:W-:Y:S01]  /*22a70*/  IMAD.IADD R8, R11, 0x1, R8 ;  /* 0x000000010b087824 */ /* 0x000fe200078e0208 */
[----:B------:R0:W5:Y:S04]  /*22a80*/  LDL.LU R0, [R1+0xac] ;  /* 0x0000ac0001007983 */ /* 0x0001680000300800 */
[----:B------:R-:W1:Y:S02]  /*22a90*/  LDSM.16.MT88.4 R4, [R4+0xe400] ;  /* 0x00e400000404783b */ /* 0x000e640000004200 */
[C-C-:B-1----:R-:W-:Y:S02]  /*22aa0*/  PRMT R12, R4.reuse, 0x6420, R5.reuse ;  /* 0x00006420040c7816 */ /* 0x142fe40000000005 */
[----:B------:R-:W-:Y:S02]  /*22ab0*/  PRMT R13, R4, 0x7531, R5 ;  /* 0x00007531040d7816 */ /* 0x000fe40000000005 */
[----:B------:R-:W-:-:S02]  /*22ac0*/  PRMT R14, R6, 0x6420, R7 ;  /* 0x00006420060e7816 */ /* 0x000fc40000000007 */
[----:B------:R-:W-:Y:S02]  /*22ad0*/  PRMT R15, R6, 0x7531, R7 ;  /* 0x00007531060f7816 */ /* 0x000fe40000000007 */
[----:B------:R-:W1:Y:S04]  /*22ae0*/  LDSM.16.MT88.4 R4, [R20+0x14400] ;  /* 0x014400001404783b */ /* 0x000e680000004200 */
[----:B------:R2:W-:Y:S04]  /*22af0*/  STSM.16.M88.4 [R8], R12 ;  /* 0x0000000c08007844 */ /* 0x0005e80000000200 */
[----:B--2---:R-:W2:Y:S01]  /*22b00*/  LDL R14, [R1+0x28] ;  /* 0x00002800010e7983 */ /* 0x004ea20000100800 */
[----:B------:R-:W-:Y:S01]  /*22b10*/  IMAD.MOV.U32 R15, RZ, RZ, R11 ;  /* 0x000000ffff0f7224 */ /* 0x000fe200078e000b */
[----:B-1----:R-:W-:-:S02]  /*22b20*/  PRMT R8, R4, 0x6420, R5 ;  /* 0x0000642004087816 */ /* 0x002fc40000000005 */
[----:B------:R-:W-:Y:S02]  /*22b30*/  PRMT R9, R4, 0x7531, R5 ;  /* 0x0000753104097816 */ /* 0x000fe40000000005 */
[C-C-:B------:R-:W-:Y:S02]  /*22b40*/  PRMT R10, R6.reuse, 0x6420, R7.reuse ;  /* 0x00006420060a7816 */ /* 0x140fe40000000007 */
[----:B------:R-:W-:Y:S02]  /*22b50*/  PRMT R11, R6, 0x7531, R7 ;  /* 0x00007531060b7816 */ /* 0x000fe40000000007 */
[----:B--2---:R-:W-:-:S05]  /*22b60*/  IADD3 R3, R15, R14, R3 ;  /* 0x0000000e0f037210 */ /* 0x004fca0007ffe003 */
        /* <DEDUP_REMOVED lines=9> */
.L_x_6002:
[----:B------:R2:W5:Y:S01]  /*22c00*/  LDL R6, [R1+0x8] ;  /* 0x0000080001067983 */ /* 0x0005620000100800 */
[----:B-1----:R1:W-:Y:S01]  /*22c10*/  SYNCS.ARRIVE.TRANS64.A1T0 RZ, [R18+URZ+0x2e850], RZ ;  /* 0x02e850ff12ff79a7 */ /* 0x0023e2000810003f */
[----:B------:R-:W-:Y:S01]  /*22c20*/  BAR.SYNC.DEFER_BLOCKING 0x2, 0x80 ;  /* 0x0082000000007b1d */ /* 0x000fe20000010000 */
[C---:B------:R-:W-:Y:S02]  /*22c30*/  ISETP.GT.AND P0, PT, R17.reuse, RZ, PT ;  /* 0x000000ff1100720c */ /* 0x040fe40003f04270 */
[----:B------:R-:W-:Y:S01]  /*22c40*/  IADD3 R17, R17, -0x1, RZ ;  /* 0xffffffff11117810 */ /* 0x000fe20007ffe0ff */
[----:B-1----:R-:W-:Y:S02]  /*22c50*/  @!P1 VIADD R18, R18, 0x2e880 ;  /* 0x0002e88012129836 */ /* 0x002fe40000000000 */
[----:B------:R2:W5:Y:S03]  /*22c60*/  LDL R7, [R1+0x10] ;  /* 0x0000100001077983 */ /* 0x0005660000100800 */
[----:B------:R-:W-:-:S04]  /*22c70*/  @!P1 PRMT R18, RZ, 0x654, R18 ;  /* 0x00000654ff129816 */ /* 0x000fc80000000012 */
[----:B------:R2:W-:Y:S01]  /*22c80*/  @!P1 SYNCS.ARRIVE.TRANS64.RED.A1T0 RZ, [R18+URZ], RZ ;  /* 0x000000ff12ff99a7 */ /* 0x0005e2000810043f */
[----:B------:R-:W-:Y:S05]  /*22c90*/  @P0 BRA `(.L_x_6003) ;  /* 0xffffffec00080947 */ /* 0x000fea000383ffff */
.L_x_5983:
[----:B------:R-:W-:Y:S04]  /*22ca0*/  BSSY B0, `(.L_x_6004) ;  /* 0x000000e000007945 */ /* 0x000fe80003800000 */
[----:B------:R-:W-:Y:S05]  /*22cb0*/  @P1 BRA `(.L_x_6005) ;  /* 0x0000000000301947 */ /* 0x000fea0003800000 */
[----:B-----5:R-:W1:Y:S01]  /*22cc0*/  S2R R2, SR_LANEID ;  /* 0x0000000000027919 */ /* 0x020e620000000000 */
[----:B------:R-:W-:Y:S01]  /*22cd0*/  VOTEU.ANY UR4, UPT, PT ;  /* 0x0000000000047886 */ /* 0x000fe200038e0100 */
[----:B------:R-:W3:Y:S01]  /*22ce0*/  LDC.64 R4, c[0x0][0xc38] ;  /* 0x00030e00ff047b82 */ /* 0x000ee20000000a00 */
[----:B------:R-:W1:Y:S02]  /*22cf0*/  FLO.U32 R0, UR4 ;  /* 0x0000000400007d00 */ /* 0x000e6400080e0000 */
[----:B-1----:R-:W-:-:S06]  /*22d00*/  ISETP.EQ.U32.AND P0, PT, R0, R2, PT ;  /* 0x000000020000720c */ /* 0x002fcc0003f02070 */
[----:B------:R-:W3:Y:S07]  /*22d10*/  POPC R2, UR4 ;  /* 0x0000000400027d09 */ /* 0x000eee0008000000 */
[----:B---3--:R-:W3:Y:S04]  /*22d20*/  @P0 ATOMG.E.ADD.STRONG.GPU PT, R2, desc[UR60][R4.64], R2 ;  /* 0x00000002040209a8 */ /* 0x008ee800081ee1fc */
[----:B---3--:R1:W3:Y:S02]  /*22d30*/  SHFL.IDX PT, R2, R2, R0, 0x1f ;  /* 0x00001f0002027589 */ /* 0x0082e400000e0000 */
[----:B-1----:R-:W1:Y:S02]  /*22d40*/  S2R R0, SR_LTMASK ;  /* 0x0000000000007919 */ /* 0x002e640000003900 */
[----:B-1----:R-:W-:-:S06]  /*22d50*/  LOP3.LUT R0, R0, UR4, RZ, 0xc0, !PT ;  /* 0x0000000400007c12 */ /* 0x002fcc000f8ec0ff */
[----:B------:R-:W3:Y:S02]  /*22d60*/  POPC R0, R0 ;  /* 0x0000000000007309 */ /* 0x000ee40000000000 */
[----:B---3--:R-:W-:-:S07]  /*22d70*/  IADD3 R16, R2, UR40, R0 ;  /* 0x0000002802107c10 */ /* 0x008fce000fffe000 */
.L_x_6005:
[----:B------:R-:W-:Y:S05]  /*22d80*/  BSYNC B0 ;  /* 0x0000000000007941 */ /* 0x000fea0003800000 */
.L_x_6004:
[----:B------:R-:W-:-:S06]  /*22d90*/  UISETP.NE.AND UP0, UPT, UR38, 0x3, UPT ;  /* 0x000000032600788c */ /* 0x000fcc000bf05270 */
[----:B------:R-:W-:-:S13]  /*22da0*/  PLOP3.LUT P0, PT, PT, PT, UP0, 0x80, 0x0 ;  /* 0x000000000000781c */ /* 0x000fda0003f0f008 */
[----:B------:R-:W-:Y:S05]  /*22db0*/  @!P0 BRA `(.L_x_6006) ;  /* 0x0000000000048947 */ /* 0x000fea0003800000 */
[----:B------:R-:W-:Y:S01]  /*22dc0*/  BPT.TRAP 0x1 ;  /* 0x000000040000795c */ /* 0x000fe20000300000 */
.L_x_6006:
[----:B-----5:R-:W3:Y:S04]  /*22dd0*/  LDL R2, [R1+0x10] ;  /* 0x0000100001027983 */ /* 0x020ee80000100800 */
[----:B0-----:R-:W4:Y:S01]  /*22de0*/  LDL R3, [R1+0x8] ;  /* 0x0000080001037983 */ /* 0x001f220000100800 */
[----:B------:R-:W-:Y:S01]  /*22df0*/  MOV R4, 0x400 ;  /* 0x0000040000047802 */ /* 0x000fe20000000f00 */
[----:B------:R-:W-:Y:S01]  /*22e00*/  IMAD.U32 R0, RZ, RZ, UR39 ;  /* 0x00000027ff007e24 */ /* 0x000fe2000f8e00ff */
[----:B------:R-:W-:Y:S01]  /*22e10*/  BSSY B0, `(.L_x_6007) ;  /* 0x0000009000007945 */ /* 0x000fe20003800000 */
[----:B------:R-:W0:Y:S03]  /*22e20*/  S2R R5, SR_CgaCtaId ;  /* 0x0000000000057919 */ /* 0x000e260000008800 */
[----:B------:R-:W-:-:S02]  /*22e30*/  ISETP.NE.AND P2, PT, R0, 0x3, PT ;  /* 0x000000030000780c */ /* 0x000fc40003f45270 */
[----:B0-----:R-:W-:Y:S02]  /*22e40*/  LEA R4, R5, R4, 0x18 ;  /* 0x0000000405047211 */ /* 0x001fe400078ec0ff */
[----:B---3--:R-:W-:-:S04]  /*22e50*/  LOP3.LUT R2, R2, 0x1, RZ, 0x3c, !PT ;  /* 0x0000000102027812 */ /* 0x008fc800078e3cff */
[----:B------:R-:W-:Y:S01]  /*22e60*/  SHF.L.U32 R2, R2, 0x1f, RZ ;  /* 0x0000001f02027819 */ /* 0x000fe200000006ff */
[----:B----4-:R-:W-:-:S04]  /*22e70*/  IMAD R0, R3, 0x8, R4 ;  /* 0x0000000803007824 */ /* 0x010fc800078e0204 */
[----:B------:R-:W0:Y:S02]  /*22e80*/  SYNCS.PHASECHK.TRANS64.TRYWAIT P0, [R0+URZ+0x2e870], R2 ;  /* 0x02e87002000075a7 */ /* 0x000e24000800017f */
[----:B0-----:R-:W-:Y:S05]  /*22e90*/  @!P0 BRA `(.L_x_6008) ;  /* 0x0000003800588947 */ /* 0x001fea0003800000 */
.L_x_6129:
[----:B------:R-:W-:Y:S05]  /*22ea0*/  BSYNC B0 ;  /* 0x0000000000007941 */ /* 0x000fea0003800000 */
.L_x_6007:
[----:B------:R-:W-:Y:S05]  /*22eb0*/  @!P2 BRA `(.L_x_6009) ;  /* 0x000000000004a947 */ /* 0x000fea0003800000 */
[----:B------:R-:W-:Y:S01]  /*22ec0*/  BPT.TRAP 0x1 ;  /* 0x000000040000795c */ /* 0x000fe20000300000 */
.L_x_6009:
[----:B0-----:R-:W3:Y:S02]  /*22ed0*/  LDL R2, [R1+0x10] ;  /* 0x0000100001027983 */ /* 0x001ee40000100800 */
[----:B---3--:R-:W-:-:S04]  /*22ee0*/  SHF.L.U32 R2, R2, 0x1f, RZ ;  /* 0x0000001f02027819 */ /* 0x008fc800000006ff */
[----:B------:R-:W0:Y:S02]  /*22ef0*/  SYNCS.PHASECHK.TRANS64.TRYWAIT P0, [R0+URZ+0x2e860], R2 ;  /* 0x02e86002000075a7 */ /* 0x000e24000800017f */
[----:B0-----:R-:W-:Y:S05]  /*22f00*/  @!P0 BRA `(.L_x_6010) ;  /* 0x0000003800508947 */ /* 0x001fea0003800000 */
.L_x_6130:
[----:B------:R-:W3:Y:S04]  /*22f10*/  LDL R12, [R1+0x24] ;  /* 0x00002400010c7983 */ /* 0x000ee80000100800 */
[----:B------:R1:W-:Y:S04]  /*22f20*/  STL [R1+0xb0], R16 ;  /* 0x0000b01001007387 */ /* 0x0003e80000100800 */
[----:B-1----:R-:W4:Y:S04]  /*22f30*/  LDL R16, [R1+0x4] ;  /* 0x0000040001107983 */ /* 0x002f280000100800 */
[----:B------:R0:W-:Y:S04]  /*22f40*/  STL [R1+0xac], R0 ;  /* 0x0000ac0001007387 */ /* 0x0001e80000100800 */
[----:B0-----:R-:W3:Y:S04]  /*22f50*/  LDL R0, [R1] ;  /* 0x0000000001007983 */ /* 0x001ee80000100800 */
[----:B--2---:R-:W2:Y:S01]  /*22f60*/  LDL.LU R18, [R1+0x48] ;  /* 0x0000480001127983 */ /* 0x004ea20000300800 */
[----:B------:R-:W-:-:S03]  /*22f70*/  MOV R13, 0x400 ;  /* 0x00000400000d7802 */ /* 0x000fc60000000f00 */
[----:B------:R-:W4:Y:S01]  /*22f80*/  LDL R17, [R1+0x8] ;  /* 0x0000080001117983 */ /* 0x000f220000100800 */
[----:B------:R-:W0:Y:S01]  /*22f90*/  S2R R14, SR_CgaCtaId ;  /* 0x00000000000e7919 */ /* 0x000e220000008800 */
[----:B------:R-:W-:Y:S05]  /*22fa0*/  WARPSYNC.ALL ;  /* 0x0000000000007948 */ /* 0x000fea0003800000 */
[----:B0-----:R-:W-:Y:S01]  /*22fb0*/  LEA R13, R14, R13, 0x18 ;  /* 0x0000000d0e0d7211 */ /* 0x001fe200078ec0ff */
[----:B----4-:R-:W-:-:S05]  /*22fc0*/  IMAD R3, R17, 0x7000, RZ ;  /* 0x0000700011037824 */ /* 0x010fca00078e02ff */
[----:B------:R-:W-:-:S05]  /*22fd0*/  LOP3.LUT R2, R3, R16, RZ, 0xfc, !PT ;  /* 0x0000001003027212 */ /* 0x000fca00078efcff */
[----:B------:R-:W-:-:S05]  /*22fe0*/  IMAD.IADD R2, R13, 0x1, R2 ;  /* 0x000000010d027824 */ /* 0x000fca00078e0202 */
[----:B------:R3:W0:Y:S02]  /*22ff0*/  LDSM.16.MT88.4 R4, [R2+0xe400] ;  /* 0x00e400000204783b */ /* 0x0006240000004200 */
[----:B---3--:R-:W-:Y:S02]  /*23000*/  IADD3 R2, R13, R12, R3 ;  /* 0x0000000c0d027210 */ /* 0x008fe40007ffe003 */
[C-C-:B0-----:R-:W-:Y:S02]  /*23010*/  PRMT R8, R4.reuse, 0x6420, R5.reuse ;  /* 0x0000642004087816 */ /* 0x141fe40000000005 */
[----:B------:R-:W-:Y:S02]  /*23020*/  PRMT R9, R4, 0x7531, R5 ;  /* 0x0000753104097816 */ /* 0x000fe40000000005 */
[C-C-:B------:R-:W-:Y:S02]  /*23030*/  PRMT R10, R6.reuse, 0x6420, R7.reuse ;  /* 0x00006420060a7816 */ /* 0x140fe40000000007 */
[----:B------:R-:W-:-:S02]  /*23040*/  PRMT R11, R6, 0x7531, R7 ;  /* 0x00007531060b7816 */ /* 0x000fc40000000007 */
[----:B------:R-:W0:Y:S01]  /*23050*/  LDSM.16.MT88.4 R4, [R2+0xe400] ;  /* 0x00e400000204783b */ /* 0x000e220000004200 */
[----:B------:R-:W-:-:S04]  /*23060*/  LOP3.LUT R12, R3, R0, RZ, 0xfc, !PT ;  /* 0x00000000030c7212 */ /* 0x000fc800078efcff */
[----:B--2---:R-:W-:-:S05]  /*23070*/  IADD3 R12, R18, R12, RZ ;  /* 0x0000000c120c7210 */ /* 0x004fca0007ffe0ff */
[----:B------:R0:W-:Y:S02]  /*23080*/  STSM.16.M88.4 [R12], R8 ;  /* 0x000000080c007844 */ /* 0x0001e40000000200 */
[C-C-:B0-----:R-:W-:Y:S02]  /*23090*/  PRMT R8, R4.reuse, 0x6420, R5.reuse ;  /* 0x0000642004087816 */ /* 0x141fe40000000005 */
[----:B------:R-:W-:Y:S02]  /*230a0*/  PRMT R9, R4, 0x7531, R5 ;  /* 0x0000753104097816 */ /* 0x000fe40000000005 */
[----:B------:R-:W-:Y:S02]  /*230b0*/  LOP3.LUT R4, R3, 0x800, R0, 0xfe, !PT ;  /* 0x0000080003047812 */ /* 0x000fe400078efe00 */
        /* <DEDUP_REMOVED lines=97> */
[----:B------:R-:W3:Y:S04]  /*236d0*/  LDL.LU R14, [R1+0x14] ;  /* 0x00001400010e7983 */ /* 0x000ee80000300800 */
[----:B------:R-:W4:Y:S01]  /*236e0*/  LDL R15, [R1+0x28] ;  /* 0x00002800010f7983 */ /* 0x000f220000100800 */
[----:B0-----:R-:W-:-:S02]  /*236f0*/  PRMT R8, R4, 0x6420, R5 ;  /* 0x0000642004087816 */ /* 0x001fc40000000005 */
[----:B------:R-:W-:Y:S02]  /*23700*/  PRMT R9, R4, 0x7531, R5 ;  /* 0x0000753104097816 */ /* 0x000fe40000000005 */
[C-C-:B------:R-:W-:Y:S02]  /*23710*/  PRMT R10, R6.reuse, 0x6420, R7.reuse ;  /* 0x00006420060a7816 */ /* 0x140fe40000000007 */
[----:B------:R-:W-:Y:S02]  /*23720*/  PRMT R11, R6, 0x7531, R7 ;  /* 0x00007531060b7816 */ /* 0x000fe40000000007 */
[----:B--2---:R-:W-:-:S05]  /*23730*/  IADD3 R4, R18, R13, R3 ;  /* 0x0000000d12047210 */ /* 0x004fca0007ffe003 */
[----:B------:R0:W-:Y:S02]  /*23740*/  STSM.16.M88.4 [R4], R8 ;  /* 0x0000000804007844 */ /* 0x0001e40000000200 */
[----:B0-----:R-:W-:-:S05]  /*23750*/  VIADD R8, R3, 0x6000 ;  /* 0x0000600003087836 */ /* 0x001fca0000000000 */
[C---:B------:R-:W-:Y:S02]  /*23760*/  LOP3.LUT R4, R8.reuse, R16, RZ, 0xfc, !PT ;  /* 0x0000001008047212 */ /* 0x040fe400078efcff */
[----:B------:R0:W5:Y:S01]  /*23770*/  LDL.LU R16, [R1+0xb0] ;  /* 0x0000b00001107983 */ /* 0x0001620000300800 */
[----:B------:R-:W-:-:S03]  /*23780*/  LOP3.LUT R8, R8, R0, RZ, 0xfc, !PT ;  /* 0x0000000008087212 */ /* 0x000fc600078efcff */
[----:B------:R0:W5:Y:S01]  /*23790*/  LDL.LU R0, [R1+0xac] ;  /* 0x0000ac0001007983 */ /* 0x0001620000300800 */
[----:B---3--:R-:W-:-:S06]  /*237a0*/  IMAD.IADD R4, R14, 0x1, R4 ;  /* 0x000000010e047824 */ /* 0x008fcc00078e0204 */
[----:B------:R-:W1:Y:S01]  /*237b0*/  LDSM.16.MT88.4 R4, [R4+0xe400] ;  /* 0x00e400000404783b */ /* 0x000e620000004200 */
[C---:B----4-:R-:W-:Y:S01]  /*237c0*/  IADD3 R12, R18.reuse, R15, R3 ;  /* 0x0000000f120c7210 */ /* 0x050fe20007ffe003 */
[----:B------:R-:W-:Y:S01]  /*237d0*/  IMAD.IADD R3, R18, 0x1, R8 ;  /* 0x0000000112037824 */ /* 0x000fe200078e0208 */
[C-C-:B-1----:R-:W-:Y:S02]  /*237e0*/  PRMT R8, R4.reuse, 0x6420, R5.reuse ;  /* 0x0000642004087816 */ /* 0x142fe40000000005 */
[----:B------:R-:W-:Y:S02]  /*237f0*/  PRMT R9, R4, 0x7531, R5 ;  /* 0x0000753104097816 */ /* 0x000fe40000000005 */
[C-C-:B------:R-:W-:Y:S02]  /*23800*/  PRMT R10, R6.reuse, 0x6420, R7.reuse ;  /* 0x00006420060a7816 */ /* 0x140fe40000000007 */
[----:B------:R-:W-:Y:S02]  /*23810*/  PRMT R11, R6, 0x7531, R7 ;  /* 0x00007531060b7816 */ /* 0x000fe40000000007 */
[----:B------:R-:W1:Y:S04]  /*23820*/  LDSM.16.MT88.4 R4, [R2+0x14400] ;  /* 0x014400000204783b */ /* 0x000e680000004200 */
[----:B------:R1:W-:Y:S02]  /*23830*/  STSM.16.M88.4 [R3], R8 ;  /* 0x0000000803007844 */ /* 0x0003e40000000200 */
        /* <DEDUP_REMOVED lines=13> */
.L_x_6011:
[----:B------:R-:W2:Y:S01]  /*23910*/  LDL.LU R3, [R1+0x10] ;  /* 0x0000100001037983 */ /* 0x000ea20000300800 */
[----:B-1---5:R1:W-:Y:S02]  /*23920*/  SYNCS.ARRIVE.TRANS64.A1T0 RZ, [R0+URZ+0x2e850], RZ ;  /* 0x02e850ff00ff79a7 */ /* 0x0223e4000810003f */
[----:B-1----:R-:W-:-:S04]  /*23930*/  @!P1 IADD3 R0, R0, 0x2e880, RZ ;  /* 0x0002e88000009810 */ /* 0x002fc80007ffe0ff */
[----:B------:R-:W-:Y:S01]  /*23940*/  @!P1 PRMT R0, RZ, 0x654, R0 ;  /* 0x00000654ff009816 */ /* 0x000fe20000000000 */
[----:B------:R-:W-:Y:S06]  /*23950*/  BAR.SYNC.DEFER_BLOCKING 0x2, 0x80 ;  /* 0x0082000000007b1d */ /* 0x000fec0000010000 */
[----:B------:R1:W-:Y:S02]  /*23960*/  @!P1 SYNCS.ARRIVE.TRANS64.RED.A1T0 RZ, [R0+URZ], RZ ;  /* 0x000000ff00ff99a7 */ /* 0x0003e4000810043f */
[----:B-1----:R-:W-:-:S05]  /*23970*/  VIADD R0, R17, 0x1 ;  /* 0x0000000111007836 */ /* 0x002fca0000000000 */
[----:B------:R-:W-:-:S04]  /*23980*/  ISETP.NE.AND P0, PT, R0, 0x2, PT ;  /* 0x000000020000780c */ /* 0x000fc80003f05270 */
[----:B------:R-:W-:Y:S02]  /*23990*/  SEL R2, RZ, 0x1, P0 ;  /* 0x00000001ff027807 */ /* 0x000fe40000000000 */
[----:B------:R-:W-:-:S05]  /*239a0*/  SEL R0, R0, RZ, P0 ;  /* 0x000000ff00007207 */ /* 0x000fca0000000000 */
[----:B------:R1:W-:Y:S01]  /*239b0*/  STL [R1+0x8], R0 ;  /* 0x0000080001007387 */ /* 0x0003e20000100800 */
[----:B--2---:R-:W-:-:S05]  /*239c0*/  LOP3.LUT R3, R3, R2, RZ, 0x3c, !PT ;  /* 0x0000000203037212 */ /* 0x004fca00078e3cff */
[----:B------:R1:W-:Y:S02]  /*239d0*/  STL [R1+0x10], R3 ;  /* 0x0000100301007387 */ /* 0x0003e40000100800 */
.L_x_5966:
[----:B------:R-:W-:Y:S05]  /*239e0*/  BSYNC B6 ;  /* 0x0000000000067941 */ /* 0x000fea0003800000 */
.L_x_5964:
[----:B-1----:R-:W2:Y:S02]  /*239f0*/  LDL R0, [R1+0x5c] ;  /* 0x00005c0001007983 */ /* 0x002ea40000100800 */
[----:B--2---:R-:W-:-:S13]  /*23a00*/  LOP3.LUT P0, RZ, R0, 0x2, RZ, 0xc0, !PT ;  /* 0x0000000200ff7812 */ /* 0x004fda000780c0ff */
        /* <DEDUP_REMOVED lines=9> */
.L_x_6012:
[----:B------:R-:W1:Y:S01]  /*23aa0*/  S2R R0, SR_TID.X ;  /* 0x0000000000007919 */ /* 0x000e620000002100 */
[----:B------:R-:W-:Y:S01]  /*23ab0*/  UMOV UR4, 0xffffffff ;  /* 0xffffffff00047882 */ /* 0x000fe20000000000 */
[----:B-1----:R-:W-:-:S04]  /*23ac0*/  LOP3.LUT R7, R0, 0x1f, RZ, 0xc0, !PT ;  /* 0x0000001f00077812 */ /* 0x002fc800078ec0ff */
        /* <DEDUP_REMOVED lines=12> */
[----:B------:R-:W-:Y:S01]  /*23b90*/  ISETP.GE.U32.AND P5, PT, R7, 0x10, PT ;  /* 0x000000100700780c */ /* 0x000fe20003fa6070 */
[----:B------:R-:W-:Y:S01]  /*23ba0*/  SHFL.IDX PT, R4, R16, 0x1, 0x1f ;  /* 0x00201f0010047f89 */ /* 0x000fe200000e0000 */
[----:B-1----:R-:W-:Y:S01]  /*23bb0*/  IMAD.MOV.U32 R2, RZ, RZ, RZ ;  /* 0x000000ffff027224 */ /* 0x002fe200078e00ff */
[----:B--2---:R-:W-:-:S02]  /*23bc0*/  @!P1 MOV R2, R3 ;  /* 0x0000000300029202 */ /* 0x004fc40000000f00 */
[----:B------:R-:W-:-:S03]  /*23bd0*/  ISETP.NE.AND P1, PT, R7, RZ, PT ;  /* 0x000000ff0700720c */ /* 0x000fc60003f25270 */
        /* <DEDUP_REMOVED lines=15> */
[----:B------:R1:W2:Y:S02]  /*23cd0*/  SHFL.IDX PT, R6, R3, 0x1f, 0x1f ;  /* 0x03e01f0003067f89 */ /* 0x0002a400000e0000 */
.L_x_6140:
[----:B------:R-:W-:Y:S01]  /*23ce0*/  ULDC UR4, c[0x0][0xc10] ;  /* 0x0003040000047ab9 */ /* 0x000fe20000000800 */
[----:B------:R-:W-:Y:S01]  /*23cf0*/  MOV R5, R3 ;  /* 0x0000000300057202 */ /* 0x000fe20000000f00 */
[----:B------:R-:W-:-:S04]  /*23d00*/  IMAD.U32 R16, RZ, RZ, UR4 ;  /* 0x00000004ff107e24 */ /* 0x000fc8000f8e00ff */
[----:B--2---:R-:W-:-:S04]  /*23d10*/  IMAD R6, R6, R16, RZ ;  /* 0x0000001006067224 */ /* 0x004fc800078e02ff */
[----:B------:R-:W-:-:S05]  /*23d20*/  IMAD.IADD R4, R4, 0x1, R6 ;  /* 0x0000000104047824 */ /* 0x000fca00078e0206 */
[----:B------:R-:W-:-:S13]  /*23d30*/  ISETP.GT.AND P6, PT, R4, R0, PT ;  /* 0x000000000400720c */ /* 0x000fda0003fc4270 */
[----:B------:R-:W-:Y:S05]  /*23d40*/  @P6 BRA `(.L_x_6015) ;  /* 0x0000000000a06947 */ /* 0x000fea0003800000 */
.L_x_6020:
[----:B------:R-:W2:Y:S01]  /*23d50*/  LDC R2, c[0x0][0xc14] ;  /* 0x00030500ff027b82 */ /* 0x000ea20000000800 */
[----:B------:R-:W-:-:S05]  /*23d60*/  VIADD R19, R19, 0x1f ;  /* 0x0000001f13137836 */ /* 0x000fca0000000000 */
[----:B--2---:R-:W-:-:S13]  /*23d70*/  ISETP.GE.AND P6, PT, R19, R2, PT ;  /* 0x000000021300720c */ /* 0x004fda0003fc6270 */
[----:B------:R-:W-:Y:S05]  /*23d80*/  @P6 BRA `(.L_x_6016) ;  /* 0x00000004004c6947 */ /* 0x000fea0003800000 */
[----:B-1----:R-:W1:Y:S01]  /*23d90*/  S2R R3, SR_TID.X ;  /* 0x0000000000037919 */ /* 0x002e620000002100 */
[----:B------:R-:W-:Y:S01]  /*23da0*/  BSSY B0, `(.L_x_6017) ;  /* 0x0000009000007945 */ /* 0x000fe20003800000 */
[----:B-1----:R-:W-:-:S05]  /*23db0*/  LOP3.LUT R3, R3, 0x1f, RZ, 0xc0, !PT ;  /* 0x0000001f03037812 */ /* 0x002fca00078ec0ff */
[----:B------:R-:W-:-:S05]  /*23dc0*/  IMAD.IADD R3, R19, 0x1, R3 ;  /* 0x0000000113037824 */ /* 0x000fca00078e0203 */
[----:B------:R-:W-:Y:S01]  /*23dd0*/  ISETP.GE.OR P6, PT, R3, R2, !P0 ;  /* 0x000000020300720c */ /* 0x000fe200047c6670 */
[----:B------:R-:W-:-:S12]  /*23de0*/  IMAD.MOV.U32 R2, RZ, RZ, RZ ;  /* 0x000000ffff027224 */ /* 0x000fd800078e00ff */
[----:B------:R-:W-:Y:S05]  /*23df0*/  @P6 BRA `(.L_x_6018) ;  /* 0x00000000000c6947 */ /* 0x000fea0003800000 */
[----:B------:R-:W1:Y:S02]  /*23e00*/  LDC.64 R6, c[0x0][0xc58] ;  /* 0x00031600ff067b82 */ /* 0x000e640000000a00 */
[----:B-1----:R-:W-:-:S06]  /*23e10*/  IMAD.WIDE R2, R3, 0x4, R6 ;  /* 0x0000000403027825 */ /* 0x002fcc00078e0206 */
[----:B------:R1:W5:Y:S02]  /*23e20*/  LDG.E R2, desc[UR60][R2.64] ;  /* 0x0000003c02027981 */ /* 0x000364000c1e1900 */
.L_x_6018:
[----:B------:R-:W-:Y:S05]  /*23e30*/  BSYNC B0 ;  /* 0x0000000000007941 */ /* 0x000fea0003800000 */
.L_x_6017:
[----:B------:R-:W-:-:S03]  /*23e40*/  UMOV UR4, 0xffffffff ;  /* 0xffffffff00047882 */ /* 0x000fc60000000000 */
[----:B------:R-:W-:Y:S05]  /*23e50*/  BRA.DIV UR4, `(.L_x_6019) ;  /* 0x0000002e04cc7947 */ /* 0x000fea000b800000 */
[----:B-1---5:R-:W1:Y:S02]  /*23e60*/  SHFL.UP PT, R3, R2, 0x1, RZ ;  /* 0x0420000002037989 */ /* 0x022e6400000e00ff */
        /* <DEDUP_REMOVED lines=14> */
[----:B------:R1:W2:Y:S02]  /*23f50*/  SHFL.IDX PT, R6, R3, 0x1f, 0x1f ;  /* 0x03e01f0003067f89 */ /* 0x0002a400000e0000 */
.L_x_6148:
[----:B------:R-:W-:Y:S02]  /*23f60*/  ULDC UR4, c[0x0][0xc10] ;  /* 0x0003040000047ab9 */ /* 0x000fe40000000800 */
[----:B------:R-:W-:-:S04]  /*23f70*/  IMAD.U32 R16, RZ, RZ, UR4 ;  /* 0x00000004ff107e24 */ /* 0x000fc8000f8e00ff */
[----:B--2---:R-:W-:-:S04]  /*23f80*/  IMAD R6, R6, R16, RZ ;  /* 0x0000001006067224 */ /* 0x004fc800078e02ff */
[----:B------:R-:W-:-:S05]  /*23f90*/  IMAD.IADD R4, R6, 0x1, R4 ;  /* 0x0000000106047824 */ /* 0x000fca00078e0204 */
[----:B------:R-:W-:-:S13]  /*23fa0*/  ISETP.GT.AND P6, PT, R4, R0, PT ;  /* 0x000000000400720c */ /* 0x000fda0003fc4270 */
[----:B------:R-:W-:Y:S05]  /*23fb0*/  @!P6 BRA `(.L_x_6020) ;  /* 0xfffffffc0064e947 */ /* 0x000fea000383ffff */
[----:B------:R-:W-:-:S07]  /*23fc0*/  IMAD.MOV.U32 R5, RZ, RZ, R3 ;  /* 0x000000ffff057224 */ /* 0x000fce00078e0003 */
.L_x_6015:
[----:B------:R-:W-:Y:S01]  /*23fd0*/  IADD3 R6, -R6, R4, RZ ;  /* 0x0000000406067210 */ /* 0x000fe20007ffe1ff */
[----:B------:R-:W-:-:S04]  /*23fe0*/  UMOV UR4, 0xffffffff ;  /* 0xffffffff00047882 */ /* 0x000fc80000000000 */
[----:B-1----:R-:W-:-:S05]  /*23ff0*/  IMAD R3, R5, R16, R6 ;  /* 0x0000001005037224 */ /* 0x002fca00078e0206 */
[----:B------:R-:W-:Y:S01]  /*24000*/  ISETP.GT.AND P6, PT, R3, R0, PT ;  /* 0x000000000300720c */ /* 0x000fe20003fc4270 */
[----:B------:R-:W-:-:S12]  /*24010*/  BRA.DIV UR4, `(.L_x_6021) ;  /* 0x0000003204347947 */ /* 0x000fd8000b800000 */
[----:B------:R-:W-:-:S04]  /*24020*/  VOTE.ANY R4, PT, !P6 ;  /* 0x0000000000047806 */ /* 0x000fc800070e0100 */
[----:B------:R-:W1:Y:S02]  /*24030*/  POPC R3, R4 ;  /* 0x0000000400037309 */ /* 0x000e640000000000 */
[----:B-1----:R1:W2:Y:S02]  /*24040*/  SHFL.IDX PT, R2, R2, R3, 0x1f ;  /* 0x00001f0302027589 */ /* 0x0022a400000e0000 */
.L_x_6152:
[----:B------:R-:W-:Y:S01]  /*24050*/  ISETP.NE.AND P0, PT, R4, RZ, PT ;  /* 0x000000ff0400720c */ /* 0x000fe20003f05270 */
[----:B------:R-:W-:-:S12]  /*24060*/  IMAD.MOV.U32 R4, RZ, RZ, RZ ;  /* 0x000000ffff047224 */ /* 0x000fd800078e00ff */
[----:B------:R-:W-:Y:S05]  /*24070*/  @!P0 BRA `(.L_x_6022) ;  /* 0x0000000000108947 */ /* 0x000fea0003800000 */
[----:B------:R-:W-:Y:S01]  /*24080*/  UMOV UR4, 0xffffffff ;  /* 0xffffffff00047882 */ /* 0x000fe20000000000 */
[----:B0-----:R-:W-:Y:S02]  /*24090*/  VIADD R12, R3, 0xffffffff ;  /* 0xffffffff030c7836 */ /* 0x001fe40000000000 */
[----:B------:R-:W-:Y:S05]  /*240a0*/  BRA.DIV UR4, `(.L_x_6023) ;  /* 0x0000003204587947 */ /* 0x000fea000b800000 */
[----:B------:R3:W4:Y:S02]  /*240b0*/  SHFL.IDX PT, R4, R5, R12, 0x1f ;  /* 0x00001f0c05047589 */ /* 0x00072400000e0000 */
.L_x_6022:
[----:B----4-:R-:W-:Y:S01]  /*240c0*/  IMAD R16, R4, R16, R6 ;  /* 0x0000001004107224 */ /* 0x010fe200078e0206 */
[-C--:B--2---:R-:W-:Y:S01]  /*240d0*/  IABS R6, R2.reuse ;  /* 0x0000000200067213 */ /* 0x084fe20000000000 */
[----:B------:R-:W-:Y:S02]  /*240e0*/  IMAD.IADD R19, R3, 0x1, R19 ;  /* 0x0000000103137824 */ /* 0x000fe400078e0213 */
[----:B------:R-:W-:Y:S01]  /*240f0*/  IMAD.IADD R17, R0, 0x1, -R16 ;  /* 0x0000000100117824 */ /* 0x000fe200078e0a10 */
[----:B------:R-:W2:Y:S01]  /*24100*/  I2F.RP R4, R6 ;  /* 0x0000000600047306 */ /* 0x000ea20000209400 */
[----:B------:R-:W-:-:S05]  /*24110*/  IABS R0, R2 ;  /* 0x0000000200007213 */ /* 0x000fca0000000000 */
[----:B------:R-:W-:Y:S02]  /*24120*/  IMAD.MOV R0, RZ, RZ, -R0 ;  /* 0x000000ffff007224 */ /* 0x000fe400078e0a00 */
[----:B--2---:R-:W2:Y:S02]  /*24130*/  MUFU.RCP R4, R4 ;  /* 0x0000000400047308 */ /* 0x004ea40000001000 */
[----:B--2---:R-:W-:-:S06]  /*24140*/  VIADD R4, R4, 0xffffffe ;  /* 0x0ffffffe04047836 */ /* 0x004fcc0000000000 */
[----:B---3--:R-:W2:Y:S02]  /*24150*/  F2I.FTZ.U32.TRUNC.NTZ R5, R4 ;  /* 0x0000000400057305 */ /* 0x008ea4000021f000 */
[----:B--2---:R-:W-:-:S05]  /*24160*/  IADD3 R4, RZ, -R5, RZ ;  /* 0x80000005ff047210 */ /* 0x004fca0007ffe0ff */
[----:B------:R-:W-:Y:S02]  /*24170*/  IMAD R7, R4, R6, RZ ;  /* 0x0000000604077224 */ /* 0x000fe400078e02ff */
[----:B------:R-:W-:-:S04]  /*24180*/  IMAD.MOV.U32 R4, RZ, RZ, RZ ;  /* 0x000000ffff047224 */ /* 0x000fc800078e00ff */
[----:B------:R-:W-:Y:S01]  /*24190*/  IMAD.HI.U32 R7, R5, R7, R4 ;  /* 0x0000000705077227 */ /* 0x000fe200078e0004 */
[----:B------:R-:W-:Y:S02]  /*241a0*/  IABS R4, R17 ;  /* 0x0000001100047213 */ /* 0x000fe40000000000 */
[----:B------:R-:W-:-:S03]  /*241b0*/  MOV R5, R0 ;  /* 0x0000000000057202 */ /* 0x000fc60000000f00 */
        /* <DEDUP_REMOVED lines=16> */
.L_x_6016:
[----:B------:R-:W-:Y:S01]  /*242c0*/  UMOV UR4, URZ ;  /* 0x0000003f00047c82 */ /* 0x000fe20008000000 */
[----:B------:R-:W-:Y:S01]  /*242d0*/  UMOV UR5, URZ ;  /* 0x0000003f00057c82 */ /* 0x000fe20008000000 */
[----:B------:R-:W-:Y:S01]  /*242e0*/  ULDC UR6, c[0x0][0xc14] ;  /* 0x0003050000067ab9 */ /* 0x000fe20000000800 */
[----:B------:R-:W-:Y:S01]  /*242f0*/  MOV R16, R0 ;  /* 0x0000000000107202 */ /* 0x000fe20000000f00 */
[----:B------:R-:W-:Y:S02]  /*24300*/  IMAD.U32 R17, RZ, RZ, UR4 ;  /* 0x00000004ff117e24 */ /* 0x000fe4000f8e00ff */
[----:B------:R-:W-:Y:S02]  /*24310*/  IMAD.U32 R18, RZ, RZ, UR5 ;  /* 0x00000005ff127e24 */ /* 0x000fe4000f8e00ff */
[----:B------:R-:W-:-:S07]  /*24320*/  IMAD.U32 R19, RZ, RZ, UR6 ;  /* 0x00000006ff137e24 */ /* 0x000fce000f8e00ff */
.L_x_6024:
[----:B------:R-:W2:Y:S01]  /*24330*/  S2R R0, SR_TID.X ;  /* 0x0000000000007919 */ /* 0x000ea20000002100 */
[----:B------:R-:W-:Y:S05]  /*24340*/  WARPSYNC.ALL ;  /* 0x0000000000007948 */ /* 0x000fea0003800000 */
[----:B------:R-:W-:Y:S01]  /*24350*/  BAR.SYNC.DEFER_BLOCKING 0x4, 0x180 ;  /* 0x0106000000007b1d */ /* 0x000fe20000010000 */
[----:B--2---:R-:W-:-:S04]  /*24360*/  LOP3.LUT R0, R0, 0x1f, RZ, 0xc0, !PT ;  /* 0x0000001f00007812 */ /* 0x004fc800078ec0ff */
[----:B------:R-:W-:-:S13]  /*24370*/  ISETP.NE.AND P0, PT, R0, RZ, PT ;  /* 0x000000ff0000720c */ /* 0x000fda0003f05270 */
[----:B------:R-:W2:Y:S01]  /*24380*/  @!P0 S2R R0, SR_CgaCtaId ;  /* 0x0000000000008919 */ /* 0x000ea20000008800 */
[----:B------:R-:W-:-:S04]  /*24390*/  @!P0 MOV R2, 0x400 ;  /* 0x0000040000028802 */ /* 0x000fc80000000f00 */
[----:B--2---:R-:W-:-:S05]  /*243a0*/  @!P0 LEA R0, R0, R2, 0x18 ;  /* 0x0000000200008211 */ /* 0x004fca00078ec0ff */
[----:B------:R2:W-:Y:S01]  /*243b0*/  @!P0 STS.128 [R0+0x2e8d0], R16 ;  /* 0x02e8d01000008388 */ /* 0x0005e20000000c00 */
[----:B------:R-:W-:Y:S06]  /*243c0*/  BAR.ARV 0x5, 0x180 ;  /* 0x0146000000007b1d */ /* 0x000fec0000002000 */
.L_x_6013:
[----:B------:R-:W-:Y:S02]  /*243d0*/  ULDC UR4, c[0x0][0xc14] ;  /* 0x0003050000047ab9 */ /* 0x000fe40000000800 */
[----:B-1----:R-:W-:-:S13]  /*243e0*/  ISETP.GE.AND P0, PT, R19, UR4, PT ;  /* 0x0000000413007c0c */ /* 0x002fda000bf06270 */
[----:B------:R-:W-:Y:S05]  /*243f0*/  @!P0 BRA `(.L_x_6025) ;  /* 0xffffffac00888947 */ /* 0x000fea000383ffff */
[----:B------:R-:W-:Y:S05]  /*24400*/  BSYNC B7 ;  /* 0x0000000000077941 */ /* 0x000fea0003800000 */
.L_x_5930:
[----:B--2---:R-:W2:Y:S01]  /*24410*/  LDL.LU R0, [R1+0x60] ;  /* 0x0000600001007983 */ /* 0x004ea20000300800 */
[----:B------:R-:W-:Y:S01]  /*24420*/  BSSY B0, `(.L_x_6026) ;  /* 0x000000b000007945 */ /* 0x000fe20003800000 */
[----:B------:R-:W1:Y:S01]  /*24430*/  S2R R5, SR_CgaCtaId ;  /* 0x0000000000057919 */ /* 0x000e620000008800 */
[----:B--2---:R-:W-:-:S04]  /*24440*/  IADD3 R0, R0, 0x1, RZ ;  /* 0x0000000100007810 */ /* 0x004fc80007ffe0ff */
        /* <DEDUP_REMOVED lines=8> */
.L_x_6155:
[----:B------:R-:W-:Y:S05]  /*244d0*/  BSYNC B0 ;  /* 0x0000000000007941 */ /* 0x000fea0003800000 */
.L_x_6026:
[----:B------:R-:W-:-:S03]  /*244e0*/  UMOV UR4, 0xffffffff ;  /* 0xffffffff00047882 */ /* 0x000fc60000000000 */
[----:B------:R-:W-:Y:S05]  /*244f0*/  BRA.DIV UR4, `(.L_x_6028) ;  /* 0x0000002e04807947 */ /* 0x000fea000b800000 */
[----:B------:R-:W1:Y:S02]  /*24500*/  S2R R2, SR_TID.X ;  /* 0x0000000000027919 */ /* 0x000e640000002100 */
[----:B-1----:R-:W-:-:S04]  /*24510*/  SHF.R.U32.HI R2, RZ, 0x5, R2 ;  /* 0x00000005ff027819 */ /* 0x002fc80000011602 */
[----:B------:R-:W-:-:S05]  /*24520*/  LOP3.LUT R2, R2, 0x3, RZ, 0xc0, !PT ;  /* 0x0000000302027812 */ /* 0x000fca00078ec0ff */
[----:B------:R1:W2:Y:S02]  /*24530*/  SHFL.IDX PT, R14, R2, RZ, 0x1f ;  /* 0x00001fff020e7589 */ /* 0x0002a400000e0000 */
.L_x_6158:
[----:B--2---:R-:W-:-:S13]  /*24540*/  ISETP.NE.AND P0, PT, R14, RZ, PT ;  /* 0x000000ff0e00720c */ /* 0x004fda0003f05270 */
[----:B------:R-:W-:Y:S05]  /*24550*/  @P0 BRA `(.L_x_5749) ;  /* 0x0000000000b80947 */ /* 0x000fea0003800000 */
[----:B------:R-:W-:-:S03]  /*24560*/  UMOV UR4, 0xffffffff ;  /* 0xffffffff00047882 */ /* 0x000fc60000000000 */
[----:B------:R-:W-:Y:S05]  /*24570*/  BRA.DIV UR4, `(.L_x_6029) ;  /* 0x0000002e04947947 */ /* 0x000fea000b800000 */
[----:B------:R-:W-:-:S13]  /*24580*/  ELECT P6, URZ, PT ;  /* 0x00000000003f782f */ /* 0x000fda00038c0000 */
.L_x_6161:
[----:B------:R-:W-:Y:S05]  /*24590*/  @!P6 BRA `(.L_x_5749) ;  /* 0x0000000000a8e947 */ /* 0x000fea0003800000 */
[----:B-1----:R-:W2:Y:S02]  /*245a0*/  LDL R2, [R1+0xa8] ;  /* 0x0000a80001027983 */ /* 0x002ea40000100800 */
[----:B--2---:R-:W-:-:S13]  /*245b0*/  R2UR UR4, R2 ;  /* 0x00000000020472ca */ /* 0x004fda00000e0000 */
[----:B------:R-:W-:-:S06]  /*245c0*/  ULOP3.LUT UR4, UR4, 0x2, URZ, 0xfc, !UPT ;  /* 0x0000000204047892 */ /* 0x000fcc000f8efc3f */
[----:B------:R-:W-:-:S05]  /*245d0*/  IMAD.U32 R2, RZ, RZ, UR4 ;  /* 0x00000004ff027e24 */ /* 0x000fca000f8e00ff */
[----:B------:R-:W-:-:S13]  /*245e0*/  ISETP.NE.AND P0, PT, R2, 0x3, PT ;  /* 0x000000030200780c */ /* 0x000fda0003f05270 */
[----:B------:R-:W-:Y:S05]  /*245f0*/  @!P0 BRA `(.L_x_6030) ;  /* 0x0000000000048947 */ /* 0x000fea0003800000 */
[----:B------:R-:W-:Y:S01]  /*24600*/  BPT.TRAP 0x1 ;  /* 0x000000040000795c */ /* 0x000fe20000300000 */
.L_x_6030:
[----:B0-----:R-:W2:Y:S04]  /*24610*/  LDL R3, [R1+0x8] ;  /* 0x0000080001037983 */ /* 0x001ea80000100800 */
[----:B------:R-:W3:Y:S01]  /*24620*/  LDL.LU R7, [R1+0x10] ;  /* 0x0000100001077983 */ /* 0x000ee20000300800 */
[----:B------:R-:W-:-:S05]  /*24630*/  VIADD R2, R0, 0x2e840 ;  /* 0x0002e84000027836 */ /* 0x000fca0000000000 */
[C---:B--2---:R-:W-:Y:S01]  /*24640*/  LEA R6, R3.reuse, R2, 0x3 ;  /* 0x0000000203067211 */ /* 0x044fe200078e18ff */
        /* <DEDUP_REMOVED lines=10> */
.L_x_6162:
[----:B------:R-:W1:Y:S02]  /*246f0*/  SYNCS.PHASECHK.TRANS64.TRYWAIT P1, [R7+URZ], R2 ;  /* 0x00000002070075a7 */ /* 0x000e64000802017f */
[----:B-1----:R-:W-:Y:S05]  /*24700*/  @!P1 BRA `(.L_x_6032) ;  /* 0x0000002c00649947 */ /* 0x002fea0003800000 */
.L_x_6163:
[----:B------:R-:W-:Y:S05]  /*24710*/  @!P0 BRA `(.L_x_6033) ;  /* 0x0000000000048947 */ /* 0x000fea0003800000 */
[----:B------:R-:W-:Y:S01]  /*24720*/  BPT.TRAP 0x1 ;  /* 0x000000040000795c */ /* 0x000fe20000300000 */
.L_x_6033:
[----:B------:R-:W2:Y:S02]  /*24730*/  LDL.LU R4, [R1+0x8] ;  /* 0x0000080001047983 */ /* 0x000ea40000300800 */
[----:B--2---:R-:W-:-:S04]  /*24740*/  IMAD R4, R4, 0x8, R0 ;  /* 0x0000000804047824 */ /* 0x004fc800078e0200 */
[----:B------:R-:W2:Y:S02]  /*24750*/  SYNCS.PHASECHK.TRANS64.TRYWAIT P1, [R4+URZ+0x2e860], R5 ;  /* 0x02e86005040075a7 */ /* 0x000ea4000802017f */
[----:B--2---:R-:W-:Y:S05]  /*24760*/  @!P1 BRA `(.L_x_6034) ;  /* 0x0000002c00609947 */ /* 0x004fea0003800000 */
.L_x_6164:
[----:B------:R-:W-:Y:S05]  /*24770*/  @!P0 BRA `(.L_x_6035) ;  /* 0x0000000000048947 */ /* 0x000fea0003800000 */
[----:B------:R-:W-:Y:S01]  /*24780*/  BPT.TRAP 0x1 ;  /* 0x000000040000795c */ /* 0x000fe20000300000 */
.L_x_6035:
[----:B------:R-:W-:-:S04]  /*24790*/  LEA R3, R3, R0, 0x3 ;  /* 0x0000000003037211 */ /* 0x000fc800078e18ff */
[----:B------:R-:W3:Y:S02]  /*247a0*/  SYNCS.PHASECHK.TRANS64.TRYWAIT P1, [R3+URZ+0x2e860], R2 ;  /* 0x02e86002030075a7 */ /* 0x000ee4000802017f */
[----:B---3--:R-:W-:Y:S05]  /*247b0*/  @!P1 BRA `(.L_x_6036) ;  /* 0x0000002c00609947 */ /* 0x008fea0003800000 */
.L_x_6165:
[----:B------:R-:W-:Y:S05]  /*247c0*/  @!P0 BRA `(.L_x_6037) ;  /* 0x0000000000048947 */ /* 0x000fea0003800000 */
[----:B------:R-:W-:Y:S01]  /*247d0*/  BPT.TRAP 0x1 ;  /* 0x000000040000795c */ /* 0x000fe20000300000 */
.L_x_6037:
[----:B------:R-:W4:Y:S02]  /*247e0*/  SYNCS.PHASECHK.TRANS64.TRYWAIT P0, [R4+URZ+0x2e880], R5 ;  /* 0x02e88005040075a7 */ /* 0x000f24000800017f */
[----:B----4-:R-:W-:Y:S05]  /*247f0*/  @!P0 BRA `(.L_x_6038) ;  /* 0x0000002c00648947 */ /* 0x010fea0003800000 */
.L_x_6039:
[----:B------:R0:W0:Y:S02]  /*24800*/  SYNCS.PHASECHK.TRANS64.TRYWAIT P0, [R3+URZ+0x2e880], R2 ;  /* 0x02e88002030075a7 */ /* 0x000024000800017f */
[----:B0-----:R-:W-:Y:S05]  /*24810*/  @!P0 NANOSLEEP.SYNCS 0x989680 ;  /* 0x009896800000895d */ /* 0x001fea0003900000 */
[----:B------:R-:W0:Y:S02]  /*24820*/  @!P0 SYNCS.PHASECHK.TRANS64 P0, [R3+URZ+0x2e880], R2 ;  /* 0x02e88002030085a7 */ /* 0x000e24000800007f */
[----:B0-----:R-:W-:Y:S05]  /*24830*/  @!P0 BRA `(.L_x_6039) ;  /* 0xfffffffc00f08947 */ /* 0x001fea000383ffff */
.L_x_5749:
[----:B------:R-:W-:Y:S05]  /*24840*/  BSYNC B8 ;  /* 0x0000000000087941 */ /* 0x000fea0003800000 */
.L_x_5746:
[----:B------:R-:W-:Y:S05]  /*24850*/  EXIT ;  /* 0x000000000000794d */ /* 0x000fea0003800000 */
.L_x_5771:
[----:B0-----:R0:W1:Y:S02]  /*24860*/  SYNCS.PHASECHK.TRANS64.TRYWAIT P6, [R111+URZ+0x2e890], R127 ;  /* 0x02e8907f6f0075a7 */ /* 0x00106400080c017f */
[----:B-1----:R-:W-:Y:S05]  /*24870*/  @!P6 NANOSLEEP.SYNCS 0x989680 ;  /* 0x009896800000e95d */ /* 0x002fea0003900000 */
[----:B------:R-:W1:Y:S02]  /*24880*/  @!P6 SYNCS.PHASECHK.TRANS64 P6, [R111+URZ+0x2e890], R127 ;  /* 0x02e8907f6f00e5a7 */ /* 0x000e6400080c007f */
[----:B-1----:R-:W-:Y:S05]  /*24890*/  @!P6 BRA `(.L_x_5771) ;  /* 0xfffffffc00f0e947 */ /* 0x002fea000383ffff */
[----:B------:R-:W-:Y:S05]  /*248a0*/  BRA `(.L_x_6040) ;  /* 0xfffffde8003c7947 */ /* 0x000fea000383ffff */
.L_x_5805:
[----:B0-----:R0:W1:Y:S02]  /*248b0*/  SYNCS.PHASECHK.TRANS64.TRYWAIT P3, [R111+URZ+0x2e890], R127 ;  /* 0x02e8907f6f0075a7 */ /* 0x001064000806017f */
[----:B-1----:R-:W-:Y:S05]  /*248c0*/  @!P3 NANOSLEEP.SYNCS 0x989680 ;  /* 0x009896800000b95d */ /* 0x002fea0003900000 */
[----:B------:R-:W1:Y:S02]  /*248d0*/  @!P3 SYNCS.PHASECHK.TRANS64 P3, [R111+URZ+0x2e890], R127 ;  /* 0x02e8907f6f00b5a7 */ /* 0x000e64000806007f */
[----:B-1----:R-:W-:Y:S05]  /*248e0*/  @!P3 BRA `(.L_x_5805) ;  /* 0xfffffffc00f0b947 */ /* 0x002fea000383ffff */
[----:B------:R-:W-:Y:S05]  /*248f0*/  BRA `(.L_x_6041) ;  /* 0xfffffe2c00407947 */ /* 0x000fea000383ffff */
.L_x_5822:
[----:B0-----:R0:W1:Y:S02]  /*24900*/  SYNCS.PHASECHK.TRANS64.TRYWAIT P2, [R111+URZ+0x2e890], R127 ;  /* 0x02e8907f6f0075a7 */ /* 0x001064000804017f */
[----:B-1----:R-:W-:Y:S05]  /*24910*/  @!P2 NANOSLEEP.SYNCS 0x989680 ;  /* 0x009896800000a95d */ /* 0x002fea0003900000 */
[----:B------:R-:W1:Y:S02]  /*24920*/  @!P2 SYNCS.PHASECHK.TRANS64 P2, [R111+URZ+0x2e890], R127 ;  /* 0x02e8907f6f00a5a7 */ /* 0x000e64000804007f */
[----:B-1----:R-:W-:Y:S05]  /*24930*/  @!P2 BRA `(.L_x_5822) ;  /* 0xfffffffc00f0a947 */ /* 0x002fea000383ffff */
[----:B------:R-:W-:Y:S05]  /*24940*/  BRA `(.L_x_6042) ;  /* 0xfffffe6c00d87947 */ /* 0x000fea000383ffff */
.L_x_5832:
[----:B--2---:R2:W3:Y:S02]  /*24950*/  SYNCS.PHASECHK.TRANS64.TRYWAIT P3, [R111+URZ+0x2e8b0], R127 ;  /* 0x02e8b07f6f0075a7 */ /* 0x0044e4000806017f */
[----:B---3--:R-:W-:Y:S05]  /*24960*/  @!P3 NANOSLEEP.SYNCS 0x989680 ;  /* 0x009896800000b95d */ /* 0x008fea0003900000 */
[----:B------:R-:W3:Y:S02]  /*24970*/  @!P3 SYNCS.PHASECHK.TRANS64 P3, [R111+URZ+0x2e8b0], R127 ;  /* 0x02e8b07f6f00b5a7 */ /* 0x000ee4000806007f */
[----:B---3--:R-:W-:Y:S05]  /*24980*/  @!P3 BRA `(.L_x_5832) ;  /* 0xfffffffc00f0b947 */ /* 0x008fea000383ffff */
[----:B------:R-:W-:Y:S05]  /*24990*/  BRA `(.L_x_6043) ;  /* 0xfffffe7400a07947 */ /* 0x000fea000383ffff */
.L_x_5844:
[----:B------:R-:W1:Y:S01]  /*249a0*/  S2R R2, SR_TID.X ;  /* 0x0000000000027919 */ /* 0x000e620000002100 */
[----:B------:R-:W-:Y:S01]  /*249b0*/  BSSY B0, `(.L_x_6044) ;  /* 0x000000c000007945 */ /* 0x000fe20003800000 */
[----:B------:R-:W-:Y:S01]  /*249c0*/  IMAD.MOV.U32 R12, RZ, RZ, RZ ;  /* 0x000000ffff0c7224 */ /* 0x000fe200078e00ff */
[----:B------:R-:W-:Y:S01]  /*249d0*/  MOV R11, 0x1f ;  /* 0x0000001f000b7802 */ /* 0x000fe20000000f00 */
[----:B------:R-:W-:Y:S02]  /*249e0*/  IMAD.MOV.U32 R15, RZ, RZ, -0x1 ;  /* 0xffffffffff0f7424 */ /* 0x000fe400078e00ff */
[----:B-1----:R-:W-:-:S05]  /*249f0*/  VIADD R3, R2, 0xffffff80 ;  /* 0xffffff8002037836 */ /* 0x002fca0000000000 */
[----:B------:R-:W-:-:S04]  /*24a00*/  SHF.R.S32.HI R2, RZ, 0x1f, R3 ;  /* 0x0000001fff027819 */ /* 0x000fc80000011403 */
[----:B------:R-:W-:-:S04]  /*24a10*/  LEA.HI R2, R2, R3, RZ, 0x7 ;  /* 0x0000000302027211 */ /* 0x000fc800078f38ff */
[----:B------:R-:W-:-:S05]  /*24a20*/  SHF.R.S32.HI R2, RZ, 0x7, R2 ;  /* 0x00000007ff027819 */ /* 0x000fca0000011402 */
[----:B------:R-:W-:-:S07]  /*24a30*/  IMAD.MOV.U32 R13, RZ, RZ, R2 ;  /* 0x000000ffff0d7224 */ /* 0x000fce00078e0002 */
[----:B0----5:R-:W-:Y:S05]  /*24a40*/  WARPSYNC.COLLECTIVE R15, `(.L_x_6045) ;  /* 0x000000000f087348 */ /* 0x021fea0003c00000 */
[----:B------:R1:W2:Y:S02]  /*24a50*/  SHFL.IDX P6, R14, R13, R12, R11 ;  /* 0x0000000c0d0e7389 */ /* 0x0002a400000c000b */
[----:B012--5:R-:W-:Y:S01]  /*24a60*/  ENDCOLLECTIVE ;  /* 0x000000000000791b */ /* 0x027fe20003800000 */
.L_x_6045:
[----:B------:R-:W-:Y:S05]  /*24a70*/  BSYNC B0 ;  /* 0x0000000000007941 */ /* 0x000fea0003800000 */
.L_x_6044:
[----:B------:R0:W-:Y:S01]  /*24a80*/  STL [R1+0x48], R14 ;  /* 0x0000480e01007387 */ /* 0x0001e20000100800 */
[----:B------:R-:W-:Y:S05]  /*24a90*/  BRA `(.L_x_6046) ;  /* 0xfffffe8000547947 */ /* 0x000fea000383ffff */
.L_x_5858:
        /* <DEDUP_REMOVED lines=8> */
.L_x_6048:
[----:B------:R-:W-:Y:S05]  /*24b20*/  BSYNC B1 ;  /* 0x0000000000017941 */ /* 0x000fea0003800000 */
.L_x_6047:
[----:B------:R-:W-:Y:S05]  /*24b30*/  BRA `(.L_x_6049) ;  /* 0xfffffe8800f87947 */ /* 0x000fea000383ffff */
.L_x_5859:
        /* <DEDUP_REMOVED lines=8> */
.L_x_6051:
[----:B------:R-:W-:Y:S05]  /*24bc0*/  BSYNC B1 ;  /* 0x0000000000017941 */ /* 0x000fea0003800000 */
.L_x_6050:
[----:B------:R-:W-:Y:S05]  /*24bd0*/  BRA `(.L_x_6052) ;  /* 0xfffffe8800d87947 */ /* 0x000fea000383ffff */
.L_x_5860:
        /* <DEDUP_REMOVED lines=8> */
.L_x_6054:
[----:B------:R-:W-:Y:S05]  /*24c60*/  BSYNC B1 ;  /* 0x0000000000017941 */ /* 0x000fea0003800000 */
.L_x_6053:
[----:B------:R-:W-:Y:S05]  /*24c70*/  BRA `(.L_x_6055) ;  /* 0xfffffe8800b87947 */ /* 0x000fea000383ffff */
.L_x_5861:
        /* <DEDUP_REMOVED lines=8> */
.L_x_6057:
[----:B------:R-:W-:Y:S05]  /*24d00*/  BSYNC B1 ;  /* 0x0000000000017941 */ /* 0x000fea0003800000 */
.L_x_6056:
[----:B------:R-:W-:Y:S05]  /*24d10*/  BRA `(.L_x_6058) ;  /* 0xfffffe88009c7947 */ /* 0x000fea000383ffff */
.L_x_5863:
[----:B0-----:R0:W1:Y:S02]  /*24d20*/  SYNCS.PHASECHK.TRANS64.TRYWAIT P1, [R16+URZ+0x2e800], R35 ;  /* 0x02e80023100075a7 */ /* 0x001064000802017f */
[----:B-1----:R-:W-:Y:S05]  /*24d30*/  @!P1 NANOSLEEP.SYNCS 0x989680 ;  /* 0x009896800000995d */ /* 0x002fea0003900000 */
[----:B------:R-:W1:Y:S02]  /*24d40*/  @!P1 SYNCS.PHASECHK.TRANS64 P1, [R16+URZ+0x2e800], R35 ;  /* 0x02e80023100095a7 */ /* 0x000e64000802007f */
[----:B-1----:R-:W-:Y:S05]  /*24d50*/  @!P1 BRA `(.L_x_5863) ;  /* 0xfffffffc00f09947 */ /* 0x002fea000383ffff */
[----:B------:R-:W-:Y:S05]  /*24d60*/  BRA `(.L_x_6059) ;  /* 0xfffffe8c00907947 */ /* 0x000fea000383ffff */
.L_x_5871:
        /* <DEDUP_REMOVED lines=8> */
.L_x_6061:
[----:B------:R-:W-:Y:S05]  /*24df0*/  BSYNC B1 ;  /* 0x0000000000017941 */ /* 0x000fea0003800000 */
.L_x_6060:
[----:B------:R-:W-:Y:S05]  /*24e00*/  BRA `(.L_x_6062) ;  /* 0xfffffea400987947 */ /* 0x000fea000383ffff */
.L_x_5872:
        /* <DEDUP_REMOVED lines=8> */
.L_x_6064:
[----:B------:R-:W-:Y:S05]  /*24e90*/  BSYNC B1 ;  /* 0x0000000000017941 */ /* 0x000fea0003800000 */
.L_x_6063:
[----:B------:R-:W-:Y:S05]  /*24ea0*/  BRA `(.L_x_6065) ;  /* 0xfffffea400787947 */ /* 0x000fea000383ffff */
.L_x_5873:
        /* <DEDUP_REMOVED lines=8> */
.L_x_6067:
[----:B------:R-:W-:Y:S05]  /*24f30*/  BSYNC B1 ;  /* 0x0000000000017941 */ /* 0x000fea0003800000 */
.L_x_6066:
[----:B------:R-:W-:Y:S05]  /*24f40*/  BRA `(.L_x_6068) ;  /* 0xfffffea4005c7947 */ /* 0x000fea000383ffff */
.L_x_5874:
        /* <DEDUP_REMOVED lines=8> */
.L_x_6070:
[----:B------:R-:W-:Y:S05]  /*24fd0*/  BSYNC B1 ;  /* 0x0000000000017941 */ /* 0x000fea0003800000 */
.L_x_6069:
[----:B------:R-:W-:Y:S05]  /*24fe0*/  BRA `(.L_x_6071) ;  /* 0xfffffea400447947 */ /* 0x000fea000383ffff */
.L_x_5876:
[----:B-1----:R1:W2:Y:S02]  /*24ff0*/  SYNCS.PHASECHK.TRANS64.TRYWAIT P1, [R16+URZ+0x2e800], R25 ;  /* 0x02e80019100075a7 */ /* 0x0022a4000802017f */
[----:B--2---:R-:W-:Y:S05]  /*25000*/  @!P1 NANOSLEEP.SYNCS 0x989680 ;  /* 0x009896800000995d */ /* 0x004fea0003900000 */
[----:B------:R-:W2:Y:S02]  /*25010*/  @!P1 SYNCS.PHASECHK.TRANS64 P1, [R16+URZ+0x2e800], R25 ;  /* 0x02e80019100095a7 */ /* 0x000ea4000802007f */
[----:B--2---:R-:W-:Y:S05]  /*25020*/  @!P1 BRA `(.L_x_5876) ;  /* 0xfffffffc00f09947 */ /* 0x004fea000383ffff */
[----:B------:R-:W-:Y:S05]  /*25030*/  BRA `(.L_x_6072) ;  /* 0xfffffea800387947 */ /* 0x000fea000383ffff */
.L_x_5882:
[----:B--2---:R2:W3:Y:S02]  /*25040*/  SYNCS.PHASECHK.TRANS64.TRYWAIT P1, [R0+URZ+0x2e830], R7 ;  /* 0x02e83007000075a7 */ /* 0x0044e4000802017f */
[----:B---3--:R-:W-:Y:S05]  /*25050*/  @!P1 NANOSLEEP.SYNCS 0x989680 ;  /* 0x009896800000995d */ /* 0x008fea0003900000 */
[----:B------:R-:W3:Y:S02]  /*25060*/  @!P1 SYNCS.PHASECHK.TRANS64 P1, [R0+URZ+0x2e830], R7 ;  /* 0x02e83007000095a7 */ /* 0x000ee4000802007f */
[----:B---3--:R-:W-:Y:S05]  /*25070*/  @!P1 BRA `(.L_x_5882) ;  /* 0xfffffffc00f09947 */ /* 0x008fea000383ffff */
[----:B------:R-:W-:Y:S05]  /*25080*/  BRA `(.L_x_5881) ;  /* 0xfffffec000c47947 */ /* 0x000fea000383ffff */
.L_x_5888:
[----:B-1----:R1:W2:Y:S02]  /*25090*/  SYNCS.PHASECHK.TRANS64.TRYWAIT P2, [R13+URZ+0x2e830], R20 ;  /* 0x02e830140d0075a7 */ /* 0x0022a4000804017f */
[----:B--2---:R-:W-:Y:S05]  /*250a0*/  @!P2 NANOSLEEP.SYNCS 0x989680 ;  /* 0x009896800000a95d */ /* 0x004fea0003900000 */
[----:B------:R-:W2:Y:S02]  /*250b0*/  @!P2 SYNCS.PHASECHK.TRANS64 P2, [R13+URZ+0x2e830], R20 ;  /* 0x02e830140d00a5a7 */ /* 0x000ea4000804007f */
[----:B--2---:R-:W-:Y:S05]  /*250c0*/  @!P2 BRA `(.L_x_5888) ;  /* 0xfffffffc00f0a947 */ /* 0x004fea000383ffff */
[----:B------:R-:W-:Y:S05]  /*250d0*/  BRA `(.L_x_5887) ;  /* 0xffffff1400007947 */ /* 0x000fea000383ffff */
.L_x_5892:
[----:B-1----:R1:W2:Y:S02]  /*250e0*/  SYNCS.PHASECHK.TRANS64.TRYWAIT P1, [R13+URZ+0x2e850], R12 ;  /* 0x02e8500c0d0075a7 */ /* 0x0022a4000802017f */
[----:B--2---:R-:W-:Y:S05]  /*250f0*/  @!P1 NANOSLEEP.SYNCS 0x989680 ;  /* 0x009896800000995d */ /* 0x004fea0003900000 */
[----:B------:R-:W2:Y:S02]  /*25100*/  @!P1 SYNCS.PHASECHK.TRANS64 P1, [R13+URZ+0x2e850], R12 ;  /* 0x02e8500c0d0095a7 */ /* 0x000ea4000802007f */
[----:B--2---:R-:W-:Y:S05]  /*25110*/  @!P1 BRA `(.L_x_5892) ;  /* 0xfffffffc00f09947 */ /* 0x004fea000383ffff */
[----:B------:R-:W-:Y:S05]  /*25120*/  BRA `(.L_x_5889) ;  /* 0xffffff2800507947 */ /* 0x000fea000383ffff */
.L_x_5898:
[----:B-1----:R1:W2:Y:S02]  /*25130*/  SYNCS.PHASECHK.TRANS64.TRYWAIT P1, [R11+URZ+0x2e850], R0 ;  /* 0x02e850000b0075a7 */ /* 0x0022a4000802017f */
[----:B--2---:R-:W-:Y:S05]  /*25140*/  @!P1 NANOSLEEP.SYNCS 0x989680 ;  /* 0x009896800000995d */ /* 0x004fea0003900000 */
[----:B------:R-:W2:Y:S02]  /*25150*/  @!P1 SYNCS.PHASECHK.TRANS64 P1, [R11+URZ+0x2e850], R0 ;  /* 0x02e850000b0095a7 */ /* 0x000ea4000802007f */
[----:B--2---:R-:W-:Y:S05]  /*25160*/  @!P1 BRA `(.L_x_5898) ;  /* 0xfffffffc00f09947 */ /* 0x004fea000383ffff */
[----:B------:R-:W-:Y:S05]  /*25170*/  BRA `(.L_x_5897) ;  /* 0xffffff6000707947 */ /* 0x000fea000383ffff */
.L_x_5902:
[----:B------:R-:W-:Y:S01]  /*25180*/  IMAD.MOV.U32 R12, RZ, RZ, R0 ;  /* 0x000000ffff0c7224 */ /* 0x000fe200078e0000 */
[----:B------:R-:W-:Y:S01]  /*25190*/  MOV R15, 0xffffffff ;  /* 0xffffffff000f7802 */ /* 0x000fe20000000f00 */
[----:B------:R-:W-:Y:S01]  /*251a0*/  IMAD.MOV.U32 R11, RZ, RZ, 0x1c1f ;  /* 0x00001c1fff0b7424 */ /* 0x000fe200078e00ff */
[----:B------:R-:W-:Y:S02]  /*251b0*/  SEL R5, R96, R97, P0 ;  /* 0x0000006160057207 */ /* 0x000fe40000000000 */
[----:B------:R-:W-:-:S07]  /*251c0*/  SEL R7, R97, R96, P0 ;  /* 0x0000006061077207 */ /* 0x000fce0000000000 */
[----:B---3-5:R-:W-:Y:S05]  /*251d0*/  WARPSYNC.COLLECTIVE R15, `(.L_x_6073) ;  /* 0x000000000f087348 */ /* 0x028fea0003c00000 */
[----:B------:R0:W1:Y:S02]  /*251e0*/  SHFL.IDX P6, R14, R13, R12, R11 ;  /* 0x0000000c0d0e7389 */ /* 0x00006400000c000b */
[----:B01-3-5:R-:W-:Y:S01]  /*251f0*/  ENDCOLLECTIVE ;  /* 0x000000000000791b */ /* 0x02bfe20003800000 */
.L_x_6073:
        /* <DEDUP_REMOVED lines=19> */
.L_x_6074:
        /* <DEDUP_REMOVED lines=18> */
.L_x_6075:
[----:B------:R-:W-:Y:S02]  /*25450*/  SEL R55, R52, R55, P0 ;  /* 0x0000003734377207 */ /* 0x000fe40000000000 */
[----:B------:R-:W-:Y:S02]  /*25460*/  SEL R57, R46, R59, P0 ;  /* 0x0000003b2e397207 */ /* 0x000fe40000000000 */
[----:B------:R-:W-:Y:S02]  /*25470*/  SEL R59, R59, R46, P0 ;  /* 0x0000002e3b3b7207 */ /* 0x000fe40000000000 */
[----:B------:R-:W-:Y:S02]  /*25480*/  SEL R4, R6, R3, P0 ;  /* 0x0000000306047207 */ /* 0x000fe40000000000 */
[----:B------:R-:W-:Y:S02]  /*25490*/  SEL R6, R3, R6, P0 ;  /* 0x0000000603067207 */ /* 0x000fe40000000000 */
[----:B------:R-:W-:Y:S01]  /*254a0*/  MOV R13, R7 ;  /* 0x00000007000d7202 */ /* 0x000fe20000000f00 */
[----:B------:R-:W-:-:S02]  /*254b0*/  IMAD.MOV.U32 R12, RZ, RZ, R2 ;  /* 0x000000ffff0c7224 */ /* 0x000fc400078e0002 */
[----:B------:R-:W-:-:S07]  /*254c0*/  IMAD.MOV.U32 R10, RZ, RZ, R14 ;  /* 0x000000ffff0a7224 */ /* 0x000fce00078e000e */
[----:B------:R-:W-:Y:S05]  /*254d0*/  WARPSYNC.COLLECTIVE R15, `(.L_x_6076) ;  /* 0x000000000f087348 */ /* 0x000fea0003c00000 */
[----:B------:R0:W1:Y:S02]  /*254e0*/  SHFL.IDX P6, R14, R13, R12, R11 ;  /* 0x0000000c0d0e7389 */ /* 0x00006400000c000b */
[----:B01----:R-:W-:Y:S01]  /*254f0*/  ENDCOLLECTIVE ;  /* 0x000000000000791b */ /* 0x003fe20003800000 */
.L_x_6076:
[----:B------:R-:W-:Y:S01]  /*25500*/  IMAD.MOV.U32 R13, RZ, RZ, R9 ;  /* 0x000000ffff0d7224 */ /* 0x000fe200078e0009 */
[----:B------:R-:W-:Y:S01]  /*25510*/  MOV R12, R0 ;  /* 0x00000000000c7202 */ /* 0x000fe20000000f00 */
[----:B------:R-:W-:-:S07]  /*25520*/  IMAD.MOV.U32 R7, RZ, RZ, R14 ;  /* 0x000000ffff077224 */ /* 0x000fce00078e000e */
[----:B------:R-:W-:Y:S05]  /*25530*/  WARPSYNC.COLLECTIVE R15, `(.L_x_6077) ;  /* 0x000000000f087348 */ /* 0x000fea0003c00000 */
[----:B------:R0:W1:Y:S02]  /*25540*/  SHFL.IDX P6, R14, R13, R12, R11 ;  /* 0x0000000c0d0e7389 */ /* 0x00006400000c000b */
[----:B01----:R-:W-:Y:S01]  /*25550*/  ENDCOLLECTIVE ;  /* 0x000000000000791b */ /* 0x003fe20003800000 */
.L_x_6077:
        /* <DEDUP_REMOVED lines=8> */
.L_x_6078:
[----:B------:R-:W-:Y:S02]  /*255e0*/  IMAD.MOV.U32 R13, RZ, RZ, R25 ;  /* 0x000000ffff0d7224 */ /* 0x000fe400078e0019 */
[----:B------:R-:W-:Y:S01]  /*255f0*/  IMAD.MOV.U32 R12, RZ, RZ, R0 ;  /* 0x000000ffff0c7224 */ /* 0x000fe200078e0000 */
[----:B------:R-:W-:-:S07]  /*25600*/  MOV R21, R14 ;  /* 0x0000000e00157202 */ /* 0x000fce0000000f00 */
[----:B------:R-:W-:Y:S05]  /*25610*/  WARPSYNC.COLLECTIVE R15, `(.L_x_6079) ;  /* 0x000000000f087348 */ /* 0x000fea0003c00000 */
[----:B------:R0:W1:Y:S02]  /*25620*/  SHFL.IDX P6, R14, R13, R12, R11 ;  /* 0x0000000c0d0e7389 */ /* 0x00006400000c000b */
[----:B01----:R-:W-:Y:S01]  /*25630*/  ENDCOLLECTIVE ;  /* 0x000000000000791b */ /* 0x003fe20003800000 */
.L_x_6079:
        /* <DEDUP_REMOVED lines=8> */
.L_x_6080:
[----:B------:R-:W-:Y:S01]  /*256c0*/  IMAD.MOV.U32 R13, RZ, RZ, R29 ;  /* 0x000000ffff0d7224 */ /* 0x000fe200078e001d */
[----:B------:R-:W-:Y:S01]  /*256d0*/  MOV R12, R0 ;  /* 0x00000000000c7202 */ /* 0x000fe20000000f00 */
[----:B------:R-:W-:-:S07]  /*256e0*/  IMAD.MOV.U32 R27, RZ, RZ, R14 ;  /* 0x000000ffff1b7224 */ /* 0x000fce00078e000e */
[----:B------:R-:W-:Y:S05]  /*256f0*/  WARPSYNC.COLLECTIVE R15, `(.L_x_6081) ;  /* 0x000000000f087348 */ /* 0x000fea0003c00000 */
[----:B------:R0:W1:Y:S02]  /*25700*/  SHFL.IDX P6, R14, R13, R12, R11 ;  /* 0x0000000c0d0e7389 */ /* 0x00006400000c000b */
[----:B01----:R-:W-:Y:S01]  /*25710*/  ENDCOLLECTIVE ;  /* 0x000000000000791b */ /* 0x003fe20003800000 */
.L_x_6081:
        /* <DEDUP_REMOVED lines=8> */
.L_x_6082:
[----:B------:R-:W-:Y:S02]  /*257a0*/  IMAD.MOV.U32 R13, RZ, RZ, R33 ;  /* 0x000000ffff0d7224 */ /* 0x000fe400078e0021 */
[----:B------:R-:W-:Y:S01]  /*257b0*/  IMAD.MOV.U32 R12, RZ, RZ, R0 ;  /* 0x000000ffff0c7224 */ /* 0x000fe200078e0000 */
[----:B------:R-:W-:-:S07]  /*257c0*/  MOV R31, R14 ;  /* 0x0000000e001f7202 */ /* 0x000fce0000000f00 */
[----:B------:R-:W-:Y:S05]  /*257d0*/  WARPSYNC.COLLECTIVE R15, `(.L_x_6083) ;  /* 0x000000000f087348 */ /* 0x000fea0003c00000 */
[----:B------:R0:W1:Y:S02]  /*257e0*/  SHFL.IDX P6, R14, R13, R12, R11 ;  /* 0x0000000c0d0e7389 */ /* 0x00006400000c000b */
[----:B01----:R-:W-:Y:S01]  /*257f0*/  ENDCOLLECTIVE ;  /* 0x000000000000791b */ /* 0x003fe20003800000 */
.L_x_6083:
        /* <DEDUP_REMOVED lines=8> */
.L_x_6084:
[----:B------:R-:W-:Y:S01]  /*25880*/  IMAD.MOV.U32 R13, RZ, RZ, R37 ;  /* 0x000000ffff0d7224 */ /* 0x000fe200078e0025 */
[----:B------:R-:W-:Y:S01]  /*25890*/  MOV R12, R0 ;  /* 0x00000000000c7202 */ /* 0x000fe20000000f00 */
[----:B------:R-:W-:-:S07]  /*258a0*/  IMAD.MOV.U32 R35, RZ, RZ, R14 ;  /* 0x000000ffff237224 */ /* 0x000fce00078e000e */
[----:B------:R-:W-:Y:S05]  /*258b0*/  WARPSYNC.COLLECTIVE R15, `(.L_x_6085) ;  /* 0x000000000f087348 */ /* 0x000fea0003c00000 */
[----:B------:R0:W1:Y:S02]  /*258c0*/  SHFL.IDX P6, R14, R13, R12, R11 ;  /* 0x0000000c0d0e7389 */ /* 0x00006400000c000b */
[----:B01----:R-:W-:Y:S01]  /*258d0*/  ENDCOLLECTIVE ;  /* 0x000000000000791b */ /* 0x003fe20003800000 */
.L_x_6085:
        /* <DEDUP_REMOVED lines=8> */
.L_x_6086:
[----:B------:R-:W-:Y:S02]  /*25960*/  IMAD.MOV.U32 R13, RZ, RZ, R41 ;  /* 0x000000ffff0d7224 */ /* 0x000fe400078e0029 */
[----:B------:R-:W-:Y:S01]  /*25970*/  IMAD.MOV.U32 R12, RZ, RZ, R0 ;  /* 0x000000ffff0c7224 */ /* 0x000fe200078e0000 */
[----:B------:R-:W-:-:S07]  /*25980*/  MOV R20, R14 ;  /* 0x0000000e00147202 */ /* 0x000fce0000000f00 */
[----:B------:R-:W-:Y:S05]  /*25990*/  WARPSYNC.COLLECTIVE R15, `(.L_x_6087) ;  /* 0x000000000f087348 */ /* 0x000fea0003c00000 */
[----:B------:R0:W1:Y:S02]  /*259a0*/  SHFL.IDX P6, R14, R13, R12, R11 ;  /* 0x0000000c0d0e7389 */ /* 0x00006400000c000b */
[----:B01----:R-:W-:Y:S01]  /*259b0*/  ENDCOLLECTIVE ;  /* 0x000000000000791b */ /* 0x003fe20003800000 */
.L_x_6087:
[----:B------:R-:W-:Y:S01]  /*259c0*/  MOV R13, R43 ;  /* 0x0000002b000d7202 */ /* 0x000fe20000000f00 */
[----:B------:R-:W-:Y:S02]  /*259d0*/  IMAD.MOV.U32 R12, RZ, RZ, R2 ;  /* 0x000000ffff0c7224 */ /* 0x000fe400078e0002 */
[----:B------:R-:W-:-:S07]  /*259e0*/  IMAD.MOV.U32 R41, RZ, RZ, R14 ;  /* 0x000000ffff297224 */ /* 0x000fce00078e000e */
[----:B------:R-:W-:Y:S05]  /*259f0*/  WARPSYNC.COLLECTIVE R15, `(.L_x_6088) ;  /* 0x000000000f087348 */ /* 0x000fea0003c00000 */
[----:B------:R0:W1:Y:S02]  /*25a00*/  SHFL.IDX P6, R14, R13, R12, R11 ;  /* 0x0000000c0d0e7389 */ /* 0x00006400000c000b */
[----:B01----:R-:W-:Y:S01]  /*25a10*/  ENDCOLLECTIVE ;  /* 0x000000000000791b */ /* 0x003fe20003800000 */
.L_x_6088:
[----:B------:R-:W-:Y:S01]  /*25a20*/  IMAD.MOV.U32 R13, RZ, RZ, R45 ;  /* 0x000000ffff0d7224 */ /* 0x000fe200078e002d */
[----:B------:R-:W-:Y:S01]  /*25a30*/  MOV R12, R0 ;  /* 0x00000000000c7202 */ /* 0x000fe20000000f00 */
[----:B------:R-:W-:-:S07]  /*25a40*/  IMAD.MOV.U32 R40, RZ, RZ, R14 ;  /* 0x000000ffff287224 */ /* 0x000fce00078e000e */
[----:B------:R-:W-:Y:S05]  /*25a50*/  WARPSYNC.COLLECTIVE R15, `(.L_x_6089) ;  /* 0x000000000f087348 */ /* 0x000fea0003c00000 */
[----:B------:R0:W1:Y:S02]  /*25a60*/  SHFL.IDX P6, R14, R13, R12, R11 ;  /* 0x0000000c0d0e7389 */ /* 0x00006400000c000b */
[----:B01----:R-:W-:Y:S01]  /*25a70*/  ENDCOLLECTIVE ;  /* 0x000000000000791b */ /* 0x003fe20003800000 */
.L_x_6089:
        /* <DEDUP_REMOVED lines=8> */
.L_x_6090:
[----:B------:R-:W-:Y:S02]  /*25b00*/  IMAD.MOV.U32 R13, RZ, RZ, R49 ;  /* 0x000000ffff0d7224 */ /* 0x000fe400078e0031 */
[----:B------:R-:W-:Y:S01]  /*25b10*/  IMAD.MOV.U32 R12, RZ, RZ, R0 ;  /* 0x000000ffff0c7224 */ /* 0x000fe200078e0000 */
[----:B------:R-:W-:-:S07]  /*25b20*/  MOV R42, R14 ;  /* 0x0000000e002a7202 */ /* 0x000fce0000000f00 */
[----:B------:R-:W-:Y:S05]  /*25b30*/  WARPSYNC.COLLECTIVE R15, `(.L_x_6091) ;  /* 0x000000000f087348 */ /* 0x000fea0003c00000 */
[----:B------:R0:W1:Y:S02]  /*25b40*/  SHFL.IDX P6, R14, R13, R12, R11 ;  /* 0x0000000c0d0e7389 */ /* 0x00006400000c000b */
[----:B01----:R-:W-:Y:S01]  /*25b50*/  ENDCOLLECTIVE ;  /* 0x000000000000791b */ /* 0x003fe20003800000 */
.L_x_6091:
        /* <DEDUP_REMOVED lines=8> */
.L_x_6092:
[----:B------:R-:W-:Y:S01]  /*25be0*/  IMAD.MOV.U32 R13, RZ, RZ, R53 ;  /* 0x000000ffff0d7224 */ /* 0x000fe200078e0035 */
[----:B------:R-:W-:Y:S01]  /*25bf0*/  MOV R12, R0 ;  /* 0x00000000000c7202 */ /* 0x000fe20000000f00 */
[----:B------:R-:W-:-:S07]  /*25c00*/  IMAD.MOV.U32 R48, RZ, RZ, R14 ;  /* 0x000000ffff307224 */ /* 0x000fce00078e000e */
[----:B------:R-:W-:Y:S05]  /*25c10*/  WARPSYNC.COLLECTIVE R15, `(.L_x_6093) ;  /* 0x000000000f087348 */ /* 0x000fea0003c00000 */
[----:B------:R0:W1:Y:S02]  /*25c20*/  SHFL.IDX P6, R14, R13, R12, R11 ;  /* 0x0000000c0d0e7389 */ /* 0x00006400000c000b */
[----:B01----:R-:W-:Y:S01]  /*25c30*/  ENDCOLLECTIVE ;  /* 0x000000000000791b */ /* 0x003fe20003800000 */
.L_x_6093:
[----:B------:R-:W-:Y:S01]  /*25c40*/  SEL R9, R49, R48, P0 ;  /* 0x0000003031097207 */ /* 0x000fe20000000000 */
[----:B------:R-:W-:Y:S02]  /*25c50*/  IMAD.MOV.U32 R13, RZ, RZ, R55 ;  /* 0x000000ffff0d7224 */ /* 0x000fe400078e0037 */
[----:B------:R-:W-:Y:S02]  /*25c60*/  IMAD.MOV.U32 R12, RZ, RZ, R2 ;  /* 0x000000ffff0c7224 */ /* 0x000fe400078e0002 */
[----:B------:R-:W-:-:S07]  /*25c70*/  IMAD.MOV.U32 R53, RZ, RZ, R14 ;  /* 0x000000ffff357224 */ /* 0x000fce00078e000e */
[----:B------:R-:W-:Y:S05]  /*25c80*/  WARPSYNC.COLLECTIVE R15, `(.L_x_6094) ;  /* 0x000000000f087348 */ /* 0x000fea0003c00000 */
[----:B------:R0:W1:Y:S02]  /*25c90*/  SHFL.IDX P6, R14, R13, R12, R11 ;  /* 0x0000000c0d0e7389 */ /* 0x00006400000c000b */
[----:B01----:R-:W-:Y:S01]  /*25ca0*/  ENDCOLLECTIVE ;  /* 0x000000000000791b */ /* 0x003fe20003800000 */
.L_x_6094:
[----:B------:R-:W-:Y:S02]  /*25cb0*/  IMAD.MOV.U32 R13, RZ, RZ, R57 ;  /* 0x000000ffff0d7224 */ /* 0x000fe400078e0039 */
[----:B------:R-:W-:Y:S01]  /*25cc0*/  IMAD.MOV.U32 R12, RZ, RZ, R0 ;  /* 0x000000ffff0c7224 */ /* 0x000fe200078e0000 */
[----:B------:R-:W-:-:S07]  /*25cd0*/  MOV R50, R14 ;  /* 0x0000000e00327202 */ /* 0x000fce0000000f00 */
[----:B------:R-:W-:Y:S05]  /*25ce0*/  WARPSYNC.COLLECTIVE R15, `(.L_x_6095) ;  /* 0x000000000f087348 */ /* 0x000fea0003c00000 */
[----:B------:R0:W1:Y:S02]  /*25cf0*/  SHFL.IDX P6, R14, R13, R12, R11 ;  /* 0x0000000c0d0e7389 */ /* 0x00006400000c000b */
[----:B01----:R-:W-:Y:S01]  /*25d00*/  ENDCOLLECTIVE ;  /* 0x000000000000791b */ /* 0x003fe20003800000 */
.L_x_6095:
        /* <DEDUP_REMOVED lines=8> */
.L_x_6096:
[----:B------:R-:W-:Y:S01]  /*25d90*/  IMAD.MOV.U32 R13, RZ, RZ, R63 ;  /* 0x000000ffff0d7224 */ /* 0x000fe200078e003f */
[----:B------:R-:W-:Y:S01]  /*25da0*/  MOV R12, R0 ;  /* 0x00000000000c7202 */ /* 0x000fe20000000f00 */
[----:B------:R-:W-:-:S07]  /*25db0*/  IMAD.MOV.U32 R52, RZ, RZ, R14 ;  /* 0x000000ffff347224 */ /* 0x000fce00078e000e */
[----:B------:R-:W-:Y:S05]  /*25dc0*/  WARPSYNC.COLLECTIVE R15, `(.L_x_6097) ;  /* 0x000000000f087348 */ /* 0x000fea0003c00000 */
[----:B------:R0:W1:Y:S02]  /*25dd0*/  SHFL.IDX P6, R14, R13, R12, R11 ;  /* 0x0000000c0d0e7389 */ /* 0x00006400000c000b */
[----:B01----:R-:W-:Y:S01]  /*25de0*/  ENDCOLLECTIVE ;  /* 0x000000000000791b */ /* 0x003fe20003800000 */
.L_x_6097:
        /* <DEDUP_REMOVED lines=8> */
.L_x_6098:
[----:B------:R-:W-:Y:S02]  /*25e70*/  IMAD.MOV.U32 R13, RZ, RZ, R67 ;  /* 0x000000ffff0d7224 */ /* 0x000fe400078e0043 */
[----:B------:R-:W-:Y:S01]  /*25e80*/  IMAD.MOV.U32 R12, RZ, RZ, R0 ;  /* 0x000000ffff0c7224 */ /* 0x000fe200078e0000 */
[----:B------:R-:W-:-:S07]  /*25e90*/  MOV R54, R14 ;  /* 0x0000000e00367202 */ /* 0x000fce0000000f00 */
[----:B------:R-:W-:Y:S05]  /*25ea0*/  WARPSYNC.COLLECTIVE R15, `(.L_x_6099) ;  /* 0x000000000f087348 */ /* 0x000fea0003c00000 */
[----:B------:R0:W1:Y:S02]  /*25eb0*/  SHFL.IDX P6, R14, R13, R12, R11 ;  /* 0x0000000c0d0e7389 */ /* 0x00006400000c000b */
[----:B01----:R-:W-:Y:S01]  /*25ec0*/  ENDCOLLECTIVE ;  /* 0x000000000000791b */ /* 0x003fe20003800000 */
.L_x_6099:
        /* <DEDUP_REMOVED lines=8> */
.L_x_6100:
[----:B------:R-:W-:Y:S01]  /*25f50*/  IMAD.MOV.U32 R13, RZ, RZ, R71 ;  /* 0x000000ffff0d7224 */ /* 0x000fe200078e0047 */
[----:B------:R-:W-:Y:S01]  /*25f60*/  MOV R12, R0 ;  /* 0x00000000000c7202 */ /* 0x000fe20000000f00 */
[----:B------:R-:W-:-:S07]  /*25f70*/  IMAD.MOV.U32 R56, RZ, RZ, R14 ;  /* 0x000000ffff387224 */ /* 0x000fce00078e000e */
[----:B------:R-:W-:Y:S05]  /*25f80*/  WARPSYNC.COLLECTIVE R15, `(.L_x_6101) ;  /* 0x000000000f087348 */ /* 0x000fea0003c00000 */
[----:B------:R0:W1:Y:S02]  /*25f90*/  SHFL.IDX P6, R14, R13, R12, R11 ;  /* 0x0000000c0d0e7389 */ /* 0x00006400000c000b */
[----:B01----:R-:W-:Y:S01]  /*25fa0*/  ENDCOLLECTIVE ;  /* 0x000000000000791b */ /* 0x003fe20003800000 */
.L_x_6101:
[----:B------:R-:W-:Y:S01]  /*25fb0*/  SEL R39, R56, R67, P0 ;  /* 0x0000004338277207 */ /* 0x000fe20000000000 */
[----:B------:R-:W-:Y:S02]  /*25fc0*/  IMAD.MOV.U32 R13, RZ, RZ, R73 ;  /* 0x000000ffff0d7224 */ /* 0x000fe400078e0049 */
[----:B------:R-:W-:Y:S02]  /*25fd0*/  IMAD.MOV.U32 R12, RZ, RZ, R2 ;  /* 0x000000ffff0c7224 */ /* 0x000fe400078e0002 */
[----:B------:R-:W-:-:S07]  /*25fe0*/  IMAD.MOV.U32 R71, RZ, RZ, R14 ;  /* 0x000000ffff477224 */ /* 0x000fce00078e000e */
[----:B------:R-:W-:Y:S05]  /*25ff0*/  WARPSYNC.COLLECTIVE R15, `(.L_x_6102) ;  /* 0x000000000f087348 */ /* 0x000fea0003c00000 */
[----:B------:R0:W1:Y:S02]  /*26000*/  SHFL.IDX P6, R14, R13, R12, R11 ;  /* 0x0000000c0d0e7389 */ /* 0x00006400000c000b */
[----:B01----:R-:W-:Y:S01]  /*26010*/  ENDCOLLECTIVE ;  /* 0x000000000000791b */ /* 0x003fe20003800000 */
.L_x_6102:
[----:B------:R-:W-:Y:S02]  /*26020*/  IMAD.MOV.U32 R13, RZ, RZ, R75 ;  /* 0x000000ffff0d7224 */ /* 0x000fe400078e004b */
[----:B------:R-:W-:Y:S01]  /*26030*/  IMAD.MOV.U32 R12, RZ, RZ, R0 ;  /* 0x000000ffff0c7224 */ /* 0x000fe200078e0000 */
[----:B------:R-:W-:-:S07]  /*26040*/  MOV R58, R14 ;  /* 0x0000000e003a7202 */ /* 0x000fce0000000f00 */
[----:B------:R-:W-:Y:S05]  /*26050*/  WARPSYNC.COLLECTIVE R15, `(.L_x_6103) ;  /* 0x000000000f087348 */ /* 0x000fea0003c00000 */
[----:B------:R0:W1:Y:S02]  /*26060*/  SHFL.IDX P6, R14, R13, R12, R11 ;  /* 0x0000000c0d0e7389 */ /* 0x00006400000c000b */
[----:B01----:R-:W-:Y:S01]  /*26070*/  ENDCOLLECTIVE ;  /* 0x000000000000791b */ /* 0x003fe20003800000 */
.L_x_6103:
[----:B------:R-:W-:Y:S01]  /*26080*/  MOV R13, R77 ;  /* 0x0000004d000d7202 */ /* 0x000fe20000000f00 */
[----:B------:R-:W-:Y:S02]  /*26090*/  IMAD.MOV.U32 R12, RZ, RZ, R2 ;  /* 0x000000ffff0c7224 */ /* 0x000fe400078e0002 */
[----:B------:R-:W-:-:S07]  /*260a0*/  IMAD.MOV.U32 R75, RZ, RZ, R14 ;  /* 0x000000ffff4b7224 */ /* 0x000fce00078e000e */
[----:B------:R-:W-:Y:S05]  /*260b0*/  WARPSYNC.COLLECTIVE R15, `(.L_x_6104) ;  /* 0x000000000f087348 */ /* 0x000fea0003c00000 */
[----:B------:R0:W1:Y:S02]  /*260c0*/  SHFL.IDX P6, R14, R13, R12, R11 ;  /* 0x0000000c0d0e7389 */ /* 0x00006400000c000b */
[----:B01----:R-:W-:Y:S01]  /*260d0*/  ENDCOLLECTIVE ;  /* 0x000000000000791b */ /* 0x003fe20003800000 */
.L_x_6104:
[----:B------:R-:W-:Y:S02]  /*260e0*/  SEL R12, R37, R20, P0 ;  /* 0x00000014250c7207 */ /* 0x000fe40000000000 */
[----:B------:R-:W-:Y:S01]  /*260f0*/  SEL R11, R48, R49, P0 ;  /* 0x00000031300b7207 */ /* 0x000fe20000000000 */
[----:B------:R-:W-:Y:S01]  /*26100*/  IMAD.MOV.U32 R49, RZ, RZ, RZ ;  /* 0x000000ffff317224 */ /* 0x000fe200078e00ff */
[----:B------:R-:W-:Y:S02]  /*26110*/  SEL R13, R71, R58, P0 ;  /* 0x0000003a470d7207 */ /* 0x000fe40000000000 */
[----:B------:R-:W-:Y:S01]  /*26120*/  SEL R15, R58, R71, P0 ;  /* 0x000000473a0f7207 */ /* 0x000fe20000000000 */
[----:B------:R-:W-:Y:S01]  /*26130*/  IMAD.MOV.U32 R62, RZ, RZ, R14 ;  /* 0x000000ffff3e7224 */ /* 0x000fe200078e000e */
[----:B------:R-:W-:Y:S02]  /*26140*/  SEL R14, R20, R37, P0 ;  /* 0x00000025140e7207 */ /* 0x000fe40000000000 */
[----:B------:R-:W-:Y:S01]  /*26150*/  SEL R37, R67, R56, P0 ;  /* 0x0000003843257207 */ /* 0x000fe20000000000 */
[----:B------:R-:W-:Y:S06]  /*26160*/  BRA `(.L_x_6105) ;  /* 0xffffff68007c7947 */ /* 0x000fec000383ffff */
.L_x_5934:
[----:B------:R-:W0:Y:S01]  /*26170*/  S2R R12, SR_TID.X ;  /* 0x00000000000c7919 */ /* 0x000e220000002100 */
[----:B------:R-:W-:Y:S01]  /*26180*/  BSSY B1, `(.L_x_6106) ;  /* 0x000000a000017945 */ /* 0x000fe20003800000 */
[----:B------:R-:W-:Y:S02]  /*26190*/  IMAD.MOV.U32 R11, RZ, RZ, 0x1f ;  /* 0x0000001fff0b7424 */ /* 0x000fe400078e00ff */
[----:B------:R-:W-:Y:S01]  /*261a0*/  IMAD.MOV.U32 R15, RZ, RZ, -0x1 ;  /* 0xffffffffff0f7424 */ /* 0x000fe200078e00ff */
[----:B0-----:R-:W-:Y:S01]  /*261b0*/  SHF.R.U32.HI R10, RZ, 0x5, R12 ;  /* 0x00000005ff0a7819 */ /* 0x001fe2000001160c */
[----:B------:R-:W-:-:S03]  /*261c0*/  IMAD.MOV.U32 R12, RZ, RZ, RZ ;  /* 0x000000ffff0c7224 */ /* 0x000fc600078e00ff */
[----:B------:R-:W-:-:S04]  /*261d0*/  LOP3.LUT R10, R10, 0x3, RZ, 0xc0, !PT ;  /* 0x000000030a0a7812 */ /* 0x000fc800078ec0ff */
[----:B------:R-:W-:-:S07]  /*261e0*/  MOV R13, R10 ;  /* 0x0000000a000d7202 */ /* 0x000fce0000000f00 */
[----:B------:R-:W-:Y:S05]  /*261f0*/  WARPSYNC.COLLECTIVE R15, `(.L_x_6107) ;  /* 0x000000000f087348 */ /* 0x000fea0003c00000 */
[----:B------:R0:W1:Y:S02]  /*26200*/  SHFL.IDX P6, R14, R13, R12, R11 ;  /* 0x0000000c0d0e7389 */ /* 0x00006400000c000b */
[----:B01----:R-:W-:Y:S01]  /*26210*/  ENDCOLLECTIVE ;  /* 0x000000000000791b */ /* 0x003fe20003800000 */
.L_x_6107:
[----:B------:R-:W-:Y:S05]  /*26220*/  BSYNC B1 ;  /* 0x0000000000017941 */ /* 0x000fea0003800000 */
.L_x_6106:
[----:B------:R-:W-:Y:S05]  /*26230*/  BRA `(.L_x_6108) ;  /* 0xffffff9400987947 */ /* 0x000fea000383ffff */
.L_x_5936:
[----:B------:R-:W-:Y:S01]  /*26240*/  BSSY B1, `(.L_x_6109) ;  /* 0x0000006000017945 */ /* 0x000fe20003800000 */
[----:B------:R-:W-:-:S07]  /*26250*/  MOV R15, 0xffffffff ;  /* 0xffffffff000f7802 */ /* 0x000fce0000000f00 */
[----:B0-----:R-:W-:Y:S05]  /*26260*/  WARPSYNC.COLLECTIVE R15, `(.L_x_6110) ;  /* 0x000000000f0c7348 */ /* 0x001fea0003c00000 */
[----:B------:R-:W-:Y:S02]  /*26270*/  ELECT P6, UR62, PT ;  /* 0x00000000003e782f */ /* 0x000fe400038c0000 */
[----:B------:R-:W-:Y:S01]  /*26280*/  MOV R14, UR62 ;  /* 0x0000003e000e7c02 */ /* 0x000fe20008000f00 */
[----:B0-----:R-:W-:Y:S10]  /*26290*/  ENDCOLLECTIVE ;  /* 0x000000000000791b */ /* 0x001ff40003800000 */
.L_x_6110:
[----:B------:R-:W-:Y:S05]  /*262a0*/  BSYNC B1 ;  /* 0x0000000000017941 */ /* 0x000fea0003800000 */
.L_x_6109:
[----:B------:R-:W-:Y:S05]  /*262b0*/  BRA `(.L_x_5935) ;  /* 0xffffff9400907947 */ /* 0x000fea000383ffff */
.L_x_5938:
[----:B0-----:R0:W1:Y:S02]  /*262c0*/  SYNCS.PHASECHK.TRANS64.TRYWAIT P0, [R11+URZ+0x2e820], R5 ;  /* 0x02e820050b0075a7 */ /* 0x001064000800017f */
[----:B-1----:R-:W-:Y:S05]  /*262d0*/  @!P0 NANOSLEEP.SYNCS 0x989680 ;  /* 0x009896800000895d */ /* 0x002fea0003900000 */
[----:B------:R-:W1:Y:S02]  /*262e0*/  @!P0 SYNCS.PHASECHK.TRANS64 P0, [R11+URZ+0x2e820], R5 ;  /* 0x02e820050b0085a7 */ /* 0x000e64000800007f */
[----:B-1----:R-:W-:Y:S05]  /*262f0*/  @!P0 BRA `(.L_x_5938) ;  /* 0xfffffffc00f08947 */ /* 0x002fea000383ffff */
[----:B------:R-:W-:Y:S05]  /*26300*/  BRA `(.L_x_6111) ;  /* 0xffffff9400ac7947 */ /* 0x000fea000383ffff */
.L_x_5942:
[----:B-1----:R1:W2:Y:S02]  /*26310*/  SYNCS.PHASECHK.TRANS64.TRYWAIT P0, [R8+URZ+0x2e8a0], R10 ;  /* 0x02e8a00a080075a7 */ /* 0x0022a4000800017f */
[----:B--2---:R-:W-:Y:S05]  /*26320*/  @!P0 NANOSLEEP.SYNCS 0x989680 ;  /* 0x009896800000895d */ /* 0x004fea0003900000 */
[----:B------:R-:W2:Y:S02]  /*26330*/  @!P0 SYNCS.PHASECHK.TRANS64 P0, [R8+URZ+0x2e8a0], R10 ;  /* 0x02e8a00a080085a7 */ /* 0x000ea4000800007f */
[----:B--2---:R-:W-:Y:S05]  /*26340*/  @!P0 BRA `(.L_x_5942) ;  /* 0xfffffffc00f08947 */ /* 0x004fea000383ffff */
[----:B------:R-:W-:Y:S05]  /*26350*/  BRA `(.L_x_6112) ;  /* 0xffffff9400cc7947 */ /* 0x000fea000383ffff */
.L_x_5947:
[----:B0-----:R0:W2:Y:S02]  /*26360*/  SYNCS.PHASECHK.TRANS64.TRYWAIT P0, [R8+URZ+0x2e8c0], R10 ;  /* 0x02e8c00a080075a7 */ /* 0x0010a4000800017f */
[----:B--2---:R-:W-:Y:S05]  /*26370*/  @!P0 NANOSLEEP.SYNCS 0x989680 ;  /* 0x009896800000895d */ /* 0x004fea0003900000 */
[----:B------:R-:W2:Y:S02]  /*26380*/  @!P0 SYNCS.PHASECHK.TRANS64 P0, [R8+URZ+0x2e8c0], R10 ;  /* 0x02e8c00a080085a7 */ /* 0x000ea4000800007f */
[----:B--2---:R-:W-:Y:S05]  /*26390*/  @!P0 BRA `(.L_x_5947) ;  /* 0xfffffffc00f08947 */ /* 0x004fea000383ffff */
[----:B------:R-:W-:Y:S05]  /*263a0*/  BRA `(.L_x_6113) ;  /* 0xffffff98004c7947 */ /* 0x000fea000383ffff */
.L_x_5954:
[----:B0-----:R0:W1:Y:S02]  /*263b0*/  SYNCS.PHASECHK.TRANS64.TRYWAIT P1, [R6+URZ+0x2e8a0], R7 ;  /* 0x02e8a007060075a7 */ /* 0x001064000802017f */
[----:B-1----:R-:W-:Y:S05]  /*263c0*/  @!P1 NANOSLEEP.SYNCS 0x989680 ;  /* 0x009896800000995d */ /* 0x002fea0003900000 */
[----:B------:R-:W1:Y:S02]  /*263d0*/  @!P1 SYNCS.PHASECHK.TRANS64 P1, [R6+URZ+0x2e8a0], R7 ;  /* 0x02e8a007060095a7 */ /* 0x000e64000802007f */
[----:B-1----:R-:W-:Y:S05]  /*263e0*/  @!P1 BRA `(.L_x_5954) ;  /* 0xfffffffc00f09947 */ /* 0x002fea000383ffff */
[----:B------:R-:W-:Y:S05]  /*263f0*/  BRA `(.L_x_6114) ;  /* 0xffffff9c002c7947 */ /* 0x000fea000383ffff */
.L_x_5959:
[----:B-1----:R1:W2:Y:S02]  /*26400*/  SYNCS.PHASECHK.TRANS64.TRYWAIT P1, [R6+URZ+0x2e8c0], R7 ;  /* 0x02e8c007060075a7 */ /* 0x0022a4000802017f */
[----:B--2---:R-:W-:Y:S05]  /*26410*/  @!P1 NANOSLEEP.SYNCS 0x989680 ;  /* 0x009896800000995d */ /* 0x004fea0003900000 */
[----:B------:R-:W2:Y:S02]  /*26420*/  @!P1 SYNCS.PHASECHK.TRANS64 P1, [R6+URZ+0x2e8c0], R7 ;  /* 0x02e8c007060095a7 */ /* 0x000ea4000802007f */
[----:B--2---:R-:W-:Y:S05]  /*26430*/  @!P1 BRA `(.L_x_5959) ;  /* 0xfffffffc00f09947 */ /* 0x004fea000383ffff */
[----:B------:R-:W-:Y:S05]  /*26440*/  BRA `(.L_x_6115) ;  /* 0xffffff9c00a47947 */ /* 0x000fea000383ffff */
.L_x_5972:
        /* <DEDUP_REMOVED lines=11> */
.L_x_6117:
[----:B------:R-:W-:Y:S05]  /*26500*/  BSYNC B0 ;  /* 0x0000000000007941 */ /* 0x000fea0003800000 */
.L_x_6116:
[----:B------:R-:W-:Y:S05]  /*26510*/  BRA `(.L_x_6118) ;  /* 0xffffffa800c47947 */ /* 0x000fea000383ffff */
.L_x_5974:
[----:B------:R-:W-:Y:S01]  /*26520*/  BSSY B0, `(.L_x_6119) ;  /* 0x0000006000007945 */ /* 0x000fe20003800000 */
[----:B------:R-:W-:-:S07]  /*26530*/  IMAD.MOV.U32 R15, RZ, RZ, -0x1 ;  /* 0xffffffffff0f7424 */ /* 0x000fce00078e00ff */
[----:B0-----:R-:W-:Y:S05]  /*26540*/  WARPSYNC.COLLECTIVE R15, `(.L_x_6120) ;  /* 0x000000000f0c7348 */ /* 0x001fea0003c00000 */
[----:B------:R-:W-:Y:S02]  /*26550*/  ELECT P6, UR62, PT ;  /* 0x00000000003e782f */ /* 0x000fe400038c0000 */
[----:B------:R-:W-:Y:S01]  /*26560*/  MOV R14, UR62 ;  /* 0x0000003e000e7c02 */ /* 0x000fe20008000f00 */
[----:B0-----:R-:W-:Y:S10]  /*26570*/  ENDCOLLECTIVE ;  /* 0x000000000000791b */ /* 0x001ff40003800000 */
.L_x_6120:
[----:B------:R-:W-:Y:S05]  /*26580*/  BSYNC B0 ;  /* 0x0000000000007941 */ /* 0x000fea0003800000 */
.L_x_6119:
[----:B------:R-:W-:Y:S05]  /*26590*/  BRA `(.L_x_6121) ;  /* 0xffffffa800bc7947 */ /* 0x000fea000383ffff */
.L_x_5977:
[----:B0-----:R0:W1:Y:S02]  /*265a0*/  SYNCS.PHASECHK.TRANS64.TRYWAIT P2, [R4+URZ+0x2e880], R7 ;  /* 0x02e88007040075a7 */ /* 0x001064000804017f */
[----:B-1----:R-:W-:Y:S05]  /*265b0*/  @!P2 NANOSLEEP.SYNCS 0x989680 ;  /* 0x009896800000a95d */ /* 0x002fea0003900000 */
[----:B------:R-:W1:Y:S02]  /*265c0*/  @!P2 SYNCS.PHASECHK.TRANS64 P2, [R4+URZ+0x2e880], R7 ;  /* 0x02e880070400a5a7 */ /* 0x000e64000804007f */
[----:B-1----:R-:W-:Y:S05]  /*265d0*/  @!P2 BRA `(.L_x_5977) ;  /* 0xfffffffc00f0a947 */ /* 0x002fea000383ffff */
[----:B------:R-:W-:Y:S05]  /*265e0*/  BRA `(.L_x_6122) ;  /* 0xffffffac003c7947 */ /* 0x000fea000383ffff */
.L_x_5979:
[----:B-1----:R1:W2:Y:S02]  /*265f0*/  SYNCS.PHASECHK.TRANS64.TRYWAIT P2, [R4+URZ+0x2e840], R7 ;  /* 0x02e84007040075a7 */ /* 0x0022a4000804017f */
[----:B--2---:R-:W-:Y:S05]  /*26600*/  @!P2 NANOSLEEP.SYNCS 0x989680 ;  /* 0x009896800000a95d */ /* 0x004fea0003900000 */
[----:B------:R-:W2:Y:S02]  /*26610*/  @!P2 SYNCS.PHASECHK.TRANS64 P2, [R4+URZ+0x2e840], R7 ;  /* 0x02e840070400a5a7 */ /* 0x000ea4000804007f */
[----:B--2---:R-:W-:Y:S05]  /*26620*/  @!P2 BRA `(.L_x_5979) ;  /* 0xfffffffc00f0a947 */ /* 0x004fea000383ffff */
[----:B------:R-:W-:Y:S05]  /*26630*/  BRA `(.L_x_6123) ;  /* 0xffffffac00a07947 */ /* 0x000fea000383ffff */
.L_x_5982:
        /* <DEDUP_REMOVED lines=8> */
.L_x_5988:
[----:B-1----:R1:W2:Y:S02]  /*266c0*/  SYNCS.PHASECHK.TRANS64.TRYWAIT P0, [R5+URZ+0x2e880], R4 ;  /* 0x02e88004050075a7 */ /* 0x0022a4000800017f */
[----:B--2---:R-:W-:Y:S05]  /*266d0*/  @!P0 NANOSLEEP.SYNCS 0x989680 ;  /* 0x009896800000895d */ /* 0x004fea0003900000 */
[----:B------:R-:W2:Y:S02]  /*266e0*/  @!P0 SYNCS.PHASECHK.TRANS64 P0, [R5+URZ+0x2e880], R4 ;  /* 0x02e88004050085a7 */ /* 0x000ea4000800007f */
[----:B--2---:R-:W-:Y:S05]  /*266f0*/  @!P0 BRA `(.L_x_5988) ;  /* 0xfffffffc00f08947 */ /* 0x004fea000383ffff */
[----:B------:R-:W-:Y:S05]  /*26700*/  BRA `(.L_x_6125) ;  /* 0xffffffb4001c7947 */ /* 0x000fea000383ffff */
.L_x_5993:
[----:B0-----:R0:W2:Y:S02]  /*26710*/  SYNCS.PHASECHK.TRANS64.TRYWAIT P0, [R5+URZ+0x2e840], R4 ;  /* 0x02e84004050075a7 */ /* 0x0010a4000800017f */
[----:B--2---:R-:W-:Y:S05]  /*26720*/  @!P0 NANOSLEEP.SYNCS 0x989680 ;  /* 0x009896800000895d */ /* 0x004fea0003900000 */
[----:B------:R-:W2:Y:S02]  /*26730*/  @!P0 SYNCS.PHASECHK.TRANS64 P0, [R5+URZ+0x2e840], R4 ;  /* 0x02e84004050085a7 */ /* 0x000ea4000800007f */
[----:B--2---:R-:W-:Y:S05]  /*26740*/  @!P0 BRA `(.L_x_5993) ;  /* 0xfffffffc00f08947 */ /* 0x004fea000383ffff */
[----:B------:R-:W-:Y:S05]  /*26750*/  BRA `(.L_x_6126) ;  /* 0xffffffb400a87947 */ /* 0x000fea000383ffff */
.L_x_5999:
[----:B-1----:R1:W2:Y:S02]  /*26760*/  SYNCS.PHASECHK.TRANS64.TRYWAIT P2, [R18+URZ+0x2e870], R3 ;  /* 0x02e87003120075a7 */ /* 0x0022a4000804017f */
[----:B--2---:R-:W-:Y:S05]  /*26770*/  @!P2 NANOSLEEP.SYNCS 0x989680 ;  /* 0x009896800000a95d */ /* 0x004fea0003900000 */
[----:B------:R-:W2:Y:S02]  /*26780*/  @!P2 SYNCS.PHASECHK.TRANS64 P2, [R18+URZ+0x2e870], R3 ;  /* 0x02e870031200a5a7 */ /* 0x000ea4000804007f */
[----:B--2---:R-:W-:Y:S05]  /*26790*/  @!P2 BRA `(.L_x_5999) ;  /* 0xfffffffc00f0a947 */ /* 0x004fea000383ffff */
[----:B------:R-:W-:Y:S05]  /*267a0*/  BRA `(.L_x_6127) ;  /* 0xffffffb800507947 */ /* 0x000fea000383ffff */
.L_x_6001:
[----:B-1----:R1:W2:Y:S02]  /*267b0*/  SYNCS.PHASECHK.TRANS64.TRYWAIT P2, [R18+URZ+0x2e860], R4 ;  /* 0x02e86004120075a7 */ /* 0x0022a4000804017f */
[----:B--2---:R-:W-:Y:S05]  /*267c0*/  @!P2 NANOSLEEP.SYNCS 0x989680 ;  /* 0x009896800000a95d */ /* 0x004fea0003900000 */
[----:B------:R-:W2:Y:S02]  /*267d0*/  @!P2 SYNCS.PHASECHK.TRANS64 P2, [R18+URZ+0x2e860], R4 ;  /* 0x02e860041200a5a7 */ /* 0x000ea4000804007f */
[----:B--2---:R-:W-:Y:S05]  /*267e0*/  @!P2 BRA `(.L_x_6001) ;  /* 0xfffffffc00f0a947 */ /* 0x004fea000383ffff */
[----:B------:R-:W-:Y:S05]  /*267f0*/  BRA `(.L_x_6128) ;  /* 0xffffffb800587947 */ /* 0x000fea000383ffff */
.L_x_6008:
[----:B0-----:R0:W1:Y:S02]  /*26800*/  SYNCS.PHASECHK.TRANS64.TRYWAIT P0, [R0+URZ+0x2e870], R2 ;  /* 0x02e87002000075a7 */ /* 0x001064000800017f */
[----:B-1----:R-:W-:Y:S05]  /*26810*/  @!P0 NANOSLEEP.SYNCS 0x989680 ;  /* 0x009896800000895d */ /* 0x002fea0003900000 */
[----:B------:R-:W1:Y:S02]  /*26820*/  @!P0 SYNCS.PHASECHK.TRANS64 P0, [R0+URZ+0x2e870], R2 ;  /* 0x02e87002000085a7 */ /* 0x000e64000800007f */
[----:B-1----:R-:W-:Y:S05]  /*26830*/  @!P0 BRA `(.L_x_6008) ;  /* 0xfffffffc00f08947 */ /* 0x002fea000383ffff */
[----:B------:R-:W-:Y:S05]  /*26840*/  BRA `(.L_x_6129) ;  /* 0xffffffc400947947 */ /* 0x000fea000383ffff */
.L_x_6010:
[----:B0-----:R0:W1:Y:S02]  /*26850*/  SYNCS.PHASECHK.TRANS64.TRYWAIT P0, [R0+URZ+0x2e860], R2 ;  /* 0x02e86002000075a7 */ /* 0x001064000800017f */
[----:B-1----:R-:W-:Y:S05]  /*26860*/  @!P0 NANOSLEEP.SYNCS 0x989680 ;  /* 0x009896800000895d */ /* 0x002fea0003900000 */
[----:B------:R-:W1:Y:S02]  /*26870*/  @!P0 SYNCS.PHASECHK.TRANS64 P0, [R0+URZ+0x2e860], R2 ;  /* 0x02e86002000085a7 */ /* 0x000e64000800007f */
[----:B-1----:R-:W-:Y:S05]  /*26880*/  @!P0 BRA `(.L_x_6010) ;  /* 0xfffffffc00f08947 */ /* 0x002fea000383ffff */
[----:B------:R-:W-:Y:S05]  /*26890*/  BRA `(.L_x_6130) ;  /* 0xffffffc4009c7947 */ /* 0x000fea000383ffff */
.L_x_6014:
[----:B------:R-:W-:Y:S01]  /*268a0*/  BSSY B0, `(.L_x_6131) ;  /* 0x0000008000007945 */ /* 0x000fe20003800000 */
[----:B------:R-:W-:Y:S01]  /*268b0*/  IMAD.MOV.U32 R13, RZ, RZ, R16 ;  /* 0x000000ffff0d7224 */ /* 0x000fe200078e0010 */
[----:B0-----:R-:W-:Y:S01]  /*268c0*/  MOV R11, 0x1f ;  /* 0x0000001f000b7802 */ /* 0x001fe20000000f00 */
[----:B------:R-:W-:Y:S02]  /*268d0*/  IMAD.MOV.U32 R12, RZ, RZ, RZ ;  /* 0x000000ffff0c7224 */ /* 0x000fe400078e00ff */
[----:B------:R-:W-:-:S07]  /*268e0*/  IMAD.MOV.U32 R15, RZ, RZ, -0x1 ;  /* 0xffffffffff0f7424 */ /* 0x000fce00078e00ff */
[----:B------:R-:W-:Y:S05]  /*268f0*/  WARPSYNC.COLLECTIVE R15, `(.L_x_6132) ;  /* 0x000000000f087348 */ /* 0x000fea0003c00000 */
[----:B------:R0:W1:Y:S02]  /*26900*/  SHFL.IDX P6, R14, R13, R12, R11 ;  /* 0x0000000c0d0e7389 */ /* 0x00006400000c000b */
[----:B01----:R-:W-:Y:S01]  /*26910*/  ENDCOLLECTIVE ;  /* 0x000000000000791b */ /* 0x003fe20003800000 */
.L_x_6132:
[----:B------:R-:W-:Y:S05]  /*26920*/  BSYNC B0 ;  /* 0x0000000000007941 */ /* 0x000fea0003800000 */
.L_x_6131:
[----:B------:R-:W-:Y:S01]  /*26930*/  IMAD.MOV.U32 R13, RZ, RZ, R16 ;  /* 0x000000ffff0d7224 */ /* 0x000fe200078e0010 */
[----:B------:R-:W-:Y:S01]  /*26940*/  MOV R12, 0x1 ;  /* 0x00000001000c7802 */ /* 0x000fe20000000f00 */
[----:B------:R-:W-:Y:S01]  /*26950*/  IMAD.MOV.U32 R11, RZ, RZ, 0x1f ;  /* 0x0000001fff0b7424 */ /* 0x000fe200078e00ff */
[----:B------:R-:W-:Y:S01]  /*26960*/  IADD3 R5, R19, R7, RZ ;  /* 0x0000000713057210 */ /* 0x000fe20007ffe0ff */
[----:B------:R-:W-:Y:S02]  /*26970*/  IMAD.MOV.U32 R15, RZ, RZ, -0x1 ;  /* 0xffffffffff0f7424 */ /* 0x000fe400078e00ff */
[----:B------:R-:W-:-:S07]  /*26980*/  IMAD.MOV.U32 R0, RZ, RZ, R14 ;  /* 0x000000ffff007224 */ /* 0x000fce00078e000e */
[----:B------:R-:W-:Y:S05]  /*26990*/  WARPSYNC.COLLECTIVE R15, `(.L_x_6133) ;  /* 0x000000000f087348 */ /* 0x000fea0003c00000 */
[----:B------:R0:W1:Y:S02]  /*269a0*/  SHFL.IDX P6, R14, R13, R12, R11 ;  /* 0x0000000c0d0e7389 */ /* 0x00006400000c000b */
[----:B01----:R-:W-:Y:S01]  /*269b0*/  ENDCOLLECTIVE ;  /* 0x000000000000791b */ /* 0x003fe20003800000 */
.L_x_6133:
[----:B------:R-:W-:Y:S02]  /*269c0*/  ULDC UR4, c[0x0][0xc14] ;  /* 0x0003050000047ab9 */ /* 0x000fe40000000800 */
[----:B------:R-:W-:-:S13]  /*269d0*/  ISETP.GE.OR P1, PT, R5, UR4, !P0 ;  /* 0x0000000405007c0c */ /* 0x000fda000c726670 */
[----:B------:R-:W0:Y:S01]  /*269e0*/  @!P1 LDC.64 R2, c[0x0][0xc58] ;  /* 0x00031600ff029b82 */ /* 0x000e220000000a00 */
[----:B------:R-:W-:Y:S01]  /*269f0*/  MOV R11, RZ ;  /* 0x000000ff000b7202 */ /* 0x000fe20000000f00 */
        /* <DEDUP_REMOVED lines=14> */
.L_x_6134:
        /* <DEDUP_REMOVED lines=8> */
.L_x_6135:
        /* <DEDUP_REMOVED lines=8> */
.L_x_6136:
        /* <DEDUP_REMOVED lines=8> */
.L_x_6137:
        /* <DEDUP_REMOVED lines=8> */
.L_x_6138:
        /* <DEDUP_REMOVED lines=9> */
.L_x_6139:
[----:B------:R-:W-:Y:S01]  /*26d70*/  IMAD.MOV.U32 R6, RZ, RZ, R14 ;  /* 0x000000ffff067224 */ /* 0x000fe200078e000e */
[----:B------:R-:W-:Y:S06]  /*26d80*/  BRA `(.L_x_6140) ;  /* 0xffffffcc00d47947 */ /* 0x000fec000383ffff */
.L_x_6019:
[----:B------:R-:W-:Y:S01]  /*26d90*/  BSSY B0, `(.L_x_6141) ;  /* 0x0000008000007945 */ /* 0x000fe20003800000 */
[----:B-----5:R-:W-:Y:S01]  /*26da0*/  IMAD.MOV.U32 R13, RZ, RZ, R2 ;  /* 0x000000ffff0d7224 */ /* 0x020fe200078e0002 */
[----:B0-----:R-:W-:Y:S01]  /*26db0*/  MOV R12, 0x1 ;  /* 0x00000001000c7802 */ /* 0x001fe20000000f00 */
[----:B------:R-:W-:Y:S02]  /*26dc0*/  IMAD.MOV.U32 R11, RZ, RZ, RZ ;  /* 0x000000ffff0b7224 */ /* 0x000fe400078e00ff */
[----:B------:R-:W-:-:S07]  /*26dd0*/  IMAD.MOV.U32 R15, RZ, RZ, -0x1 ;  /* 0xffffffffff0f7424 */ /* 0x000fce00078e00ff */
[----:B-1----:R-:W-:Y:S05]  /*26de0*/  WARPSYNC.COLLECTIVE R15, `(.L_x_6142) ;  /* 0x000000000f087348 */ /* 0x002fea0003c00000 */
[----:B------:R0:W2:Y:S02]  /*26df0*/  SHFL.UP P6, R14, R13, R12, R11 ;  /* 0x0400000c0d0e7389 */ /* 0x0000a400000c000b */
[----:B012---:R-:W-:Y:S01]  /*26e00*/  ENDCOLLECTIVE ;  /* 0x000000000000791b */ /* 0x007fe20003800000 */
.L_x_6142:
[----:B------:R-:W-:Y:S05]  /*26e10*/  BSYNC B0 ;  /* 0x0000000000007941 */ /* 0x000fea0003800000 */
.L_x_6141:
[----:B------:R-:W-:Y:S01]  /*26e20*/  IMAD.MOV.U32 R3, RZ, RZ, R14 ;  /* 0x000000ffff037224 */ /* 0x000fe200078e000e */
[----:B------:R-:W-:Y:S01]  /*26e30*/  MOV R15, 0xffffffff ;  /* 0xffffffff000f7802 */ /* 0x000fe20000000f00 */
[----:B------:R-:W-:Y:S02]  /*26e40*/  IMAD.MOV.U32 R12, RZ, RZ, 0x2 ;  /* 0x00000002ff0c7424 */ /* 0x000fe400078e00ff */
[----:B------:R-:W-:Y:S01]  /*26e50*/  IMAD.MOV.U32 R11, RZ, RZ, RZ ;  /* 0x000000ffff0b7224 */ /* 0x000fe200078e00ff */
[----:B------:R-:W-:-:S04]  /*26e60*/  SEL R3, R3, RZ, P1 ;  /* 0x000000ff03037207 */ /* 0x000fc80000800000 */
[----:B------:R-:W-:-:S05]  /*26e70*/  IADD3 R3, R2, R3, RZ ;  /* 0x0000000302037210 */ /* 0x000fca0007ffe0ff */
[----:B------:R-:W-:-:S07]  /*26e80*/  IMAD.MOV.U32 R13, RZ, RZ, R3 ;  /* 0x000000ffff0d7224 */ /* 0x000fce00078e0003 */
[----:B------:R-:W-:Y:S05]  /*26e90*/  WARPSYNC.COLLECTIVE R15, `(.L_x_6143) ;  /* 0x000000000f087348 */ /* 0x000fea0003c00000 */
[----:B------:R0:W1:Y:S02]  /*26ea0*/  SHFL.UP P6, R14, R13, R12, R11 ;  /* 0x0400000c0d0e7389 */ /* 0x00006400000c000b */
[----:B01----:R-:W-:Y:S01]  /*26eb0*/  ENDCOLLECTIVE ;  /* 0x000000000000791b */ /* 0x003fe20003800000 */
.L_x_6143:
        /* <DEDUP_REMOVED lines=8> */
.L_x_6144:
        /* <DEDUP_REMOVED lines=8> */
.L_x_6145:
        /* <DEDUP_REMOVED lines=8> */
.L_x_6146:
        /* <DEDUP_REMOVED lines=9> */
.L_x_6147:
[----:B------:R-:W-:Y:S01]  /*270d0*/  IMAD.MOV.U32 R6, RZ, RZ, R14 ;  /* 0x000000ffff067224 */ /* 0x000fe200078e000e */
[----:B------:R-:W-:Y:S06]  /*270e0*/  BRA `(.L_x_6148) ;  /* 0xffffffcc009c7947 */ /* 0x000fec000383ffff */
.L_x_6021:
[----:B------:R-:W-:Y:S01]  /*270f0*/  BSSY B0, `(.L_x_6149) ;  /* 0x0000006000007945 */ /* 0x000fe20003800000 */
[----:B------:R-:W-:Y:S01]  /*27100*/  PLOP3.LUT P6, PT, P6, PT, PT, 0x8, 0x0 ;  /* 0x000000000000781c */ /* 0x000fe200037ce170 */
[----:B------:R-:W-:-:S12]  /*27110*/  IMAD.MOV.U32 R15, RZ, RZ, -0x1 ;  /* 0xffffffffff0f7424 */ /* 0x000fd800078e00ff */
[----:B0-----:R-:W-:Y:S05]  /*27120*/  WARPSYNC.COLLECTIVE R15, `(.L_x_6150) ;  /* 0x000000000f087348 */ /* 0x001fea0003c00000 */
[----:B------:R-:W-:Y:S01]  /*27130*/  VOTE.ANY R14, PT, P6 ;  /* 0x00000000000e7806 */ /* 0x000fe200030e0100 */
[----:B0-----:R-:W-:Y:S06]  /*27140*/  ENDCOLLECTIVE ;  /* 0x000000000000791b */ /* 0x001fec0003800000 */
.L_x_6150:
[----:B------:R-:W-:Y:S05]  /*27150*/  BSYNC B0 ;  /* 0x0000000000007941 */ /* 0x000fea0003800000 */
.L_x_6149:
        /* <DEDUP_REMOVED lines=9> */
.L_x_6151:
[----:B------:R-:W-:Y:S01]  /*271f0*/  IMAD.MOV.U32 R2, RZ, RZ, R14 ;  /* 0x000000ffff027224 */ /* 0x000fe200078e000e */
[----:B------:R-:W-:Y:S06]  /*27200*/  BRA `(.L_x_6152) ;  /* 0xffffffcc00907947 */ /* 0x000fec000383ffff */
.L_x_6023:
[----:B------:R-:W-:Y:S01]  /*27210*/  BSSY B0, `(.L_x_6153) ;  /* 0x0000007000007945 */ /* 0x000fe20003800000 */
[----:B------:R-:W-:Y:S01]  /*27220*/  IMAD.MOV.U32 R13, RZ, RZ, R5 ;  /* 0x000000ffff0d7224 */ /* 0x000fe200078e0005 */
[----:B------:R-:W-:Y:S01]  /*27230*/  MOV R15, 0xffffffff ;  /* 0xffffffff000f7802 */ /* 0x000fe20000000f00 */
[----:B------:R-:W-:-:S07]  /*27240*/  IMAD.MOV.U32 R11, RZ, RZ, 0x1f ;  /* 0x0000001fff0b7424 */ /* 0x000fce00078e00ff */
[----:B-12---:R-:W-:Y:S05]  /*27250*/  WARPSYNC.COLLECTIVE R15, `(.L_x_6154) ;  /* 0x000000000f087348 */ /* 0x006fea0003c00000 */
[----:B------:R0:W3:Y:S02]  /*27260*/  SHFL.IDX P6, R14, R13, R12, R11 ;  /* 0x0000000c0d0e7389 */ /* 0x0000e400000c000b */
[----:B0123--:R-:W-:Y:S01]  /*27270*/  ENDCOLLECTIVE ;  /* 0x000000000000791b */ /* 0x00ffe20003800000 */
.L_x_6154:
[----:B------:R-:W-:Y:S05]  /*27280*/  BSYNC B0 ;  /* 0x0000000000007941 */ /* 0x000fea0003800000 */
.L_x_6153:
[----:B------:R-:W-:Y:S01]  /*27290*/  IMAD.MOV.U32 R4, RZ, RZ, R14 ;  /* 0x000000ffff047224 */ /* 0x000fe200078e000e */
[----:B------:R-:W-:Y:S06]  /*272a0*/  BRA `(.L_x_6022) ;  /* 0xffffffcc00847947 */ /* 0x000fec000383ffff */
.L_x_6027:
[----:B0-----:R0:W1:Y:S02]  /*272b0*/  SYNCS.PHASECHK.TRANS64.TRYWAIT P0, [R0+URZ+0x2e820], R3 ;  /* 0x02e82003000075a7 */ /* 0x001064000800017f */
[----:B-1----:R-:W-:Y:S05]  /*272c0*/  @!P0 NANOSLEEP.SYNCS 0x989680 ;  /* 0x009896800000895d */ /* 0x002fea0003900000 */
[----:B------:R-:W1:Y:S02]  /*272d0*/  @!P0 SYNCS.PHASECHK.TRANS64 P0, [R0+URZ+0x2e820], R3 ;  /* 0x02e82003000085a7 */ /* 0x000e64000800007f */
[----:B-1----:R-:W-:Y:S05]  /*272e0*/  @!P0 BRA `(.L_x_6027) ;  /* 0xfffffffc00f08947 */ /* 0x002fea000383ffff */
[----:B------:R-:W-:Y:S05]  /*272f0*/  BRA `(.L_x_6155) ;  /* 0xffffffd000747947 */ /* 0x000fea000383ffff */
.L_x_6028:
        /* <DEDUP_REMOVED lines=11> */
.L_x_6157:
[----:B------:R-:W-:Y:S05]  /*273b0*/  BSYNC B0 ;  /* 0x0000000000007941 */ /* 0x000fea0003800000 */
.L_x_6156:
[----:B------:R-:W-:Y:S05]  /*273c0*/  BRA `(.L_x_6158) ;  /* 0xffffffd0005c7947 */ /* 0x000fea000383ffff */
.L_x_6029:
[----:B------:R-:W-:Y:S01]  /*273d0*/  BSSY B0, `(.L_x_6159) ;  /* 0x0000006000007945 */ /* 0x000fe20003800000 */
[----:B------:R-:W-:-:S07]  /*273e0*/  IMAD.MOV.U32 R15, RZ, RZ, -0x1 ;  /* 0xffffffffff0f7424 */ /* 0x000fce00078e00ff */
[----:B01----:R-:W-:Y:S05]  /*273f0*/  WARPSYNC.COLLECTIVE R15, `(.L_x_6160) ;  /* 0x000000000f0c7348 */ /* 0x003fea0003c00000 */
[----:B------:R-:W-:Y:S02]  /*27400*/  ELECT P6, UR62, PT ;  /* 0x00000000003e782f */ /* 0x000fe400038c0000 */
[----:B------:R-:W-:Y:S01]  /*27410*/  MOV R14, UR62 ;  /* 0x0000003e000e7c02 */ /* 0x000fe20008000f00 */
[----:B01----:R-:W-:Y:S10]  /*27420*/  ENDCOLLECTIVE ;  /* 0x000000000000791b */ /* 0x003ff40003800000 */
.L_x_6160:
[----:B------:R-:W-:Y:S05]  /*27430*/  BSYNC B0 ;  /* 0x0000000000007941 */ /* 0x000fea0003800000 */
.L_x_6159:
[----:B------:R-:W-:Y:S05]  /*27440*/  BRA `(.L_x_6161) ;  /* 0xffffffd000507947 */ /* 0x000fea000383ffff */
.L_x_6031:
[----:B0-----:R0:W1:Y:S02]  /*27450*/  SYNCS.PHASECHK.TRANS64.TRYWAIT P1, [R6+URZ], R5 ;  /* 0x00000005060075a7 */ /* 0x001064000802017f */
[----:B-1----:R-:W-:Y:S05]  /*27460*/  @!P1 NANOSLEEP.SYNCS 0x989680 ;  /* 0x009896800000995d */ /* 0x002fea0003900000 */
[----:B------:R-:W1:Y:S02]  /*27470*/  @!P1 SYNCS.PHASECHK.TRANS64 P1, [R6+URZ], R5 ;  /* 0x00000005060095a7 */ /* 0x000e64000802007f */
[----:B-1----:R-:W-:Y:S05]  /*27480*/  @!P1 BRA `(.L_x_6031) ;  /* 0xfffffffc00f09947 */ /* 0x002fea000383ffff */
[----:B------:R-:W-:Y:S05]  /*27490*/  BRA `(.L_x_6162) ;  /* 0xffffffd000947947 */ /* 0x000fea000383ffff */
.L_x_6032:
[----:B-1----:R1:W2:Y:S02]  /*274a0*/  SYNCS.PHASECHK.TRANS64.TRYWAIT P1, [R7+URZ], R2 ;  /* 0x00000002070075a7 */ /* 0x0022a4000802017f */
[----:B--2---:R-:W-:Y:S05]  /*274b0*/  @!P1 NANOSLEEP.SYNCS 0x989680 ;  /* 0x009896800000995d */ /* 0x004fea0003900000 */
[----:B------:R-:W2:Y:S02]  /*274c0*/  @!P1 SYNCS.PHASECHK.TRANS64 P1, [R7+URZ], R2 ;  /* 0x00000002070095a7 */ /* 0x000ea4000802007f */
[----:B--2---:R-:W-:Y:S05]  /*274d0*/  @!P1 BRA `(.L_x_6032) ;  /* 0xfffffffc00f09947 */ /* 0x004fea000383ffff */
[----:B------:R-:W-:Y:S05]  /*274e0*/  BRA `(.L_x_6163) ;  /* 0xffffffd000887947 */ /* 0x000fea000383ffff */
.L_x_6034:
[----:B--2---:R2:W3:Y:S02]  /*274f0*/  SYNCS.PHASECHK.TRANS64.TRYWAIT P1, [R4+URZ+0x2e860], R5 ;  /* 0x02e86005040075a7 */ /* 0x0044e4000802017f */
[----:B---3--:R-:W-:Y:S05]  /*27500*/  @!P1 NANOSLEEP.SYNCS 0x989680 ;  /* 0x009896800000995d */ /* 0x008fea0003900000 */
[----:B------:R-:W3:Y:S02]  /*27510*/  @!P1 SYNCS.PHASECHK.TRANS64 P1, [R4+URZ+0x2e860], R5 ;  /* 0x02e86005040095a7 */ /* 0x000ee4000802007f */
[----:B---3--:R-:W-:Y:S05]  /*27520*/  @!P1 BRA `(.L_x_6034) ;  /* 0xfffffffc00f09947 */ /* 0x008fea000383ffff */
[----:B------:R-:W-:Y:S05]  /*27530*/  BRA `(.L_x_6164) ;  /* 0xffffffd0008c7947 */ /* 0x000fea000383ffff */
.L_x_6036:
[----:B---3--:R3:W4:Y:S02]  /*27540*/  SYNCS.PHASECHK.TRANS64.TRYWAIT P1, [R3+URZ+0x2e860], R2 ;  /* 0x02e86002030075a7 */ /* 0x008724000802017f */
[----:B----4-:R-:W-:Y:S05]  /*27550*/  @!P1 NANOSLEEP.SYNCS 0x989680 ;  /* 0x009896800000995d */ /* 0x010fea0003900000 */
[----:B------:R-:W4:Y:S02]  /*27560*/  @!P1 SYNCS.PHASECHK.TRANS64 P1, [R3+URZ+0x2e860], R2 ;  /* 0x02e86002030095a7 */ /* 0x000f24000802007f */
[----:B----4-:R-:W-:Y:S05]  /*27570*/  @!P1 BRA `(.L_x_6036) ;  /* 0xfffffffc00f09947 */ /* 0x010fea000383ffff */
[----:B------:R-:W-:Y:S05]  /*27580*/  BRA `(.L_x_6165) ;  /* 0xffffffd0008c7947 */ /* 0x000fea000383ffff */
.L_x_6038:
[----:B----4-:R4:W0:Y:S02]  /*27590*/  SYNCS.PHASECHK.TRANS64.TRYWAIT P0, [R4+URZ+0x2e880], R5 ;  /* 0x02e88005040075a7 */ /* 0x010824000800017f */
[----:B0-----:R-:W-:Y:S05]  /*275a0*/  @!P0 NANOSLEEP.SYNCS 0x989680 ;  /* 0x009896800000895d */ /* 0x001fea0003900000 */
[----:B------:R-:W0:Y:S02]  /*275b0*/  @!P0 SYNCS.PHASECHK.TRANS64 P0, [R4+URZ+0x2e880], R5 ;  /* 0x02e88005040085a7 */ /* 0x000e24000800007f */
[----:B0-----:R-:W-:Y:S05]  /*275c0*/  @!P0 BRA `(.L_x_6038) ;  /* 0xfffffffc00f08947 */ /* 0x001fea000383ffff */
[----:B------:R-:W-:Y:S05]  /*275d0*/  BRA `(.L_x_6039) ;  /* 0xffffffd000887947 */ /* 0x000fea000383ffff */
.L_x_6166:
        /* <DEDUP_REMOVED lines=10> */
.L_x_12355:


//--------------------- .text._ZN7cutlass13device_kernelIN5flash11enable_sm90INS1_16FlashAttnFwdSm90INS1_25CollectiveMainloopFwdSm90ILi2EN4cute5tupleIJNS5_1CILi1EEES8_S8_EEENS6_IJNS7_ILi128EEENS7_ILi192EEESA_EEELi128ENS_12float_e4m3_tEfNS_4arch4Sm90ELb0ELb1ELb1ELb0ELb0ELb0ELb0ELb1ELb1ELb0ELb0ELb0EEENS1_21CollectiveEpilogueFwdINS6_IJSA_SA_SB_EEES9_NS_10bfloat16_tESF_Li256ELb0ELb0ELb0ELb1EEENS1_30DynamicPersistentTileSchedulerILi256ELi128ELb0ELb0ELb1EEEEEEEEEvNT_6ParamsE --------------------------
	.section	.text._ZN7cutlass13device_kernelIN5flash11enable_sm90INS1_16FlashAttnFwdSm90INS1_25CollectiveMainloopFwdSm90ILi2EN4cute5tupleIJNS5_1CILi1EEES8_S8_EEENS6_IJNS7_ILi128EEENS7_ILi192EEESA_EEELi128ENS_12float_e4m3_tEfNS_4arch4Sm90ELb0ELb1ELb1ELb0ELb0ELb0ELb0ELb1ELb1ELb0ELb0ELb0EEENS1_21CollectiveEpilogueFwdINS6_IJSA_SA_SB_EEES9_NS_10bfloat16_tESF_Li256ELb0ELb0ELb0ELb1EEENS1_30DynamicPersistentTileSchedulerILi256ELi128ELb0ELb0ELb1EEEEEEEEEvNT_6ParamsE,"ax",@progbits
	.align	128
.text._ZN7cutlass13device_kernelIN5flash11enable_sm90INS1_16FlashAttnFwdSm90INS1_25CollectiveMainloopFwdSm90ILi2EN4cute5tupleIJNS5_1CILi1EEES8_S8_EEENS6_IJNS7_ILi128EEENS7_ILi192EEESA_EEELi128ENS_12float_e4m3_tEfNS_4arch4Sm90ELb0ELb1ELb1ELb0ELb0ELb0ELb0ELb1ELb1ELb0ELb0ELb0EEENS1_21CollectiveEpilogueFwdINS6_IJSA_SA_SB_EEES9_NS_10bfloat16_tESF_Li256ELb0ELb0ELb0ELb1EEENS1_30DynamicPersistentTileSchedulerILi256ELi128ELb0ELb0ELb1EEEEEEEEEvNT_6ParamsE:
        .type           _ZN7cutlass13device_kernelIN5flash11enable_sm90INS1_16FlashAttnFwdSm90INS1_25CollectiveMainloopFwdSm90ILi2EN4cute5tupleIJNS5_1CILi1EEES8_S8_EEENS6_IJNS7_ILi128EEENS7_ILi192EEESA_EEELi128ENS_12float_e4m3_tEfNS_4arch4Sm90ELb0ELb1ELb1ELb0ELb0ELb0ELb0ELb1ELb1ELb0ELb0ELb0EEENS1_21CollectiveEpilogueFwdINS6_IJSA_SA_SB_EEES9_NS_10bfloat16_tESF_Li256ELb0ELb0ELb0ELb1EEENS1_30DynamicPersistentTileSchedulerILi256ELi128ELb0ELb0ELb1EEEEEEEEEvNT_6ParamsE,@function
        .size           _ZN7cutlass13device_kernelIN5flash11enable_sm90INS1_16FlashAttnFwdSm90INS1_25CollectiveMainloopFwdSm90ILi2EN4cute5tupleIJNS5_1CILi1EEES8_S8_EEENS6_IJNS7_ILi128EEENS7_ILi192EEESA_EEELi128ENS_12float_e4m3_tEfNS_4arch4Sm90ELb0ELb1ELb1ELb0ELb0ELb0ELb0ELb1ELb1ELb0ELb0ELb0EEENS1_21CollectiveEpilogueFwdINS6_IJSA_SA_SB_EEES9_NS_10bfloat16_tESF_Li256ELb0ELb0ELb0ELb1EEENS1_30DynamicPersistentTileSchedulerILi256ELi128ELb0ELb0ELb1EEEEEEEEEvNT_6ParamsE,(.L_x_12356 - _ZN7cutlass13device_kernelIN5flash11enable_sm90INS1_16FlashAttnFwdSm90INS1_25CollectiveMainloopFwdSm90ILi2EN4cute5tupleIJNS5_1CILi1EEES8_S8_EEENS6_IJNS7_ILi128EEENS7_ILi192EEESA_EEELi128ENS_12float_e4m3_tEfNS_4arch4Sm90ELb0ELb1ELb1ELb0ELb0ELb0ELb0ELb1ELb1ELb0ELb0ELb0EEENS1_21CollectiveEpilogueFwdINS6_IJSA_SA_SB_EEES9_NS_10bfloat16_tESF_Li256ELb0ELb0ELb0ELb1EEENS1_30DynamicPersistentTileSchedulerILi256ELi128ELb0ELb0ELb1EEEEEEEEEvNT_6ParamsE)
        .other          _ZN7cutlass13device_kernelIN5flash11enable_sm90INS1_16FlashAttnFwdSm90INS1_25CollectiveMainloopFwdSm90ILi2EN4cute5tupleIJNS5_1CILi1EEES8_S8_EEENS6_IJNS7_ILi128EEENS7_ILi192EEESA_EEELi128ENS_12float_e4m3_tEfNS_4arch4Sm90ELb0ELb1ELb1ELb0ELb0ELb0ELb0ELb1ELb1ELb0ELb0ELb0EEENS1_21CollectiveEpilogueFwdINS6_IJSA_SA_SB_EEES9_NS_10bfloat16_tESF_Li256ELb0ELb0ELb0ELb1EEENS1_30DynamicPersistentTileSchedulerILi256ELi128ELb0ELb0ELb1EEEEEEEEEvNT_6ParamsE,@"STO_CUDA_ENTRY STV_DEFAULT"
_ZN7cutlass13device_kernelIN5flash11enable_sm90INS1_16FlashAttnFwdSm90INS1_25CollectiveMainloopFwdSm90ILi2EN4cute5tupleIJNS5_1CILi1EEES8_S8_EEENS6_IJNS7_ILi128EEENS7_ILi192EEESA_EEELi128ENS_12float_e4m3_tEfNS_4arch4Sm90ELb0ELb1ELb1ELb0ELb0ELb0ELb0ELb1ELb1ELb0ELb0ELb0EEENS1_21CollectiveEpilogueFwdINS6_IJSA_SA_SB_EEES9_NS_10bfloat16_tESF_Li256ELb0ELb0ELb0ELb1EEENS1_30DynamicPersistentTileSchedulerILi256ELi128ELb0ELb0ELb1EEEEEEEEEvNT_6ParamsE:
        /* <DEDUP_REMOVED lines=23> */
.L_x_6168:
[----:B------:R-:W-:Y:S05]  /*0170*/  BSYNC B0 ;  /* 0x0000000000007941 */ /* 0x000fea0003800000 */
.L_x_6167:
        /* <DEDUP_REMOVED lines=36> */
.L_x_6169:
        /* <DEDUP_REMOVED lines=22> */
.L_x_6170:
        /* <DEDUP_REMOVED lines=18> */
.L_x_6171:
        /* <DEDUP_REMOVED lines=22> */
.L_x_6172:
        /* <DEDUP_REMOVED lines=22> */
.L_x_6173:
        /* <DEDUP_REMOVED lines=8> */
.L_x_6175:
        /* <DEDUP_REMOVED lines=15> */
[----:B------:R-:W-:-:S05]  /*0a70*/  VIADD R215, R2, 0xffffff80 ;  /* 0xffffff8002d77836 */ /* 0x000fca0000000000 */
[----:B------:R-:W-:-:S04]  /*0a80*/  SHF.R.S32.HI R0, RZ, 0x1f, R215 ;  /* 0x0000001fff007819 */ /* 0x000fc800000114d7 */
[-C--:B------:R-:W-:Y:S01]  /*0a90*/  LEA.HI R2, R0, R215.reuse, RZ, 0x7 ;  /* 0x000000d700027211 */ /* 0x080fe200078f38ff */
[----:B------:R-:W1:Y:S03]  /*0aa0*/  S2UR UR48, SR_CgaCtaId ;  /* 0x00000000003079c3 */ /* 0x000e660000008800 */
[----:B------:R-:W-:Y:S02]  /*0ab0*/  LOP3.LUT R4, R2, 0xffffff80, RZ, 0xc0, !PT ;  /* 0xffffff8002047812 */ /* 0x000fe400078ec0ff */
[----:B------:R-:W-:-:S03]  /*0ac0*/  LEA.HI R3, R0, R215, RZ, 0x4 ;  /* 0x000000d700037211 */ /* 0x000fc600078f20ff */
[----:B------:R-:W-:Y:S01]  /*0ad0*/  IMAD.IADD R18, R215, 0x1, -R4 ;  /* 0x00000001d7127824 */ /* 0x000fe200078e0a04 */
[----:B------:R-:W3:Y:S01]  /*0ae0*/  S2UR UR6, SR_SWINHI ;  /* 0x00000000000679c3 */ /* 0x000ee20000002f00 */
[----:B------:R-:W-:Y:S02]  /*0af0*/  SHF.R.S32.HI R6, RZ, 0x4, R3 ;  /* 0x00000004ff067819 */ /* 0x000fe40000011403 */
[----:B------:R-:W-:Y:S02]  /*0b00*/  LEA.HI R4, R0, R215, RZ, 0x5 ;  /* 0x000000d700047211 */ /* 0x000fe400078f28ff */
[----:B------:R-:W-:Y:S02]  /*0b10*/  SHF.R.S32.HI R7, RZ, 0x1f, R18 ;  /* 0x0000001fff077819 */ /* 0x000fe40000011412 */
[----:B------:R-:W-:Y:S02]  /*0b20*/  LOP3.LUT R0, R3, 0x3fffff0, RZ, 0xc0, !PT ;  /* 0x03fffff003007812 */ /* 0x000fe400078ec0ff */
[----:B------:R-:W-:-:S02]  /*0b30*/  LEA.HI R8, R7, R18, RZ, 0x2 ;  /* 0x0000001207087211 */ /* 0x000fc400078f10ff */
[----:B------:R-:W-:Y:S01]  /*0b40*/  LEA.HI R5, R3, R6, RZ, 0x1 ;  /* 0x0000000603057211 */ /* 0x000fe200078f08ff */
[----:B------:R-:W-:Y:S01]  /*0b50*/  IMAD.IADD R0, R215, 0x1, -R0 ;  /* 0x00000001d7007824 */ /* 0x000fe200078e0a00 */
[----:B------:R-:W-:Y:S02]  /*0b60*/  SHF.R.S32.HI R3, RZ, 0x5, R4 ;  /* 0x00000005ff037819 */ /* 0x000fe40000011404 */
[--C-:B------:R-:W-:Y:S02]  /*0b70*/  SHF.R.S32.HI R4, RZ, 0x2, R8.reuse ;  /* 0x00000002ff047819 */ /* 0x100fe40000011408 */
[----:B------:R-:W-:Y:S01]  /*0b80*/  SHF.R.S32.HI R9, RZ, 0x1f, R8 ;  /* 0x0000001fff097819 */ /* 0x000fe20000011408 */
[----:B------:R-:W-:Y:S01]  /*0b90*/  IMAD R0, R3, 0x10, R0 ;  /* 0x0000001003007824 */ /* 0x000fe200078e0200 */
[----:B------:R-:W-:Y:S02]  /*0ba0*/  LOP3.LUT R5, R5, 0x1ffffffe, RZ, 0xc0, !PT ;  /* 0x1ffffffe05057812 */ /* 0x000fe400078ec0ff */
[----:B------:R-:W-:-:S02]  /*0bb0*/  LEA.HI R9, R9, R4, RZ, 0x3 ;  /* 0x0000000409097211 */ /* 0x000fc400078f18ff */
[----:B------:R-:W-:Y:S01]  /*0bc0*/  SHF.R.S32.HI R3, RZ, 0x7, R2 ;  /* 0x00000007ff037819 */ /* 0x000fe20000011402 */
[----:B------:R-:W-:Y:S01]  /*0bd0*/  UMOV UR39, 0x400 ;  /* 0x0000040000277882 */ /* 0x000fe20000000000 */
[----:B------:R-:W-:Y:S01]  /*0be0*/  LOP3.LUT R9, R9, 0xfffffff8, RZ, 0xc0, !PT ;  /* 0xfffffff809097812 */ /* 0x000fe200078ec0ff */
[----:B-1----:R-:W-:Y:S01]  /*0bf0*/  ULEA UR39, UR48, UR39, 0x18 ;  /* 0x0000002730277291 */ /* 0x002fe2000f8ec03f */
[----:B------:R-:W-:Y:S01]  /*0c00*/  LEA.HI R2, R2, R3, RZ, 0x1 ;  /* 0x0000000302027211 */ /* 0x000fe200078f08ff */
[----:B------:R-:W-:Y:S01]  /*0c10*/  IMAD.IADD R5, R6, 0x1, -R5 ;  /* 0x0000000106057824 */ /* 0x000fe200078e0a05 */
[----:B------:R-:W-:Y:S01]  /*0c20*/  LEA.HI R7, R7, R18, RZ, 0x5 ;  /* 0x0000001207077211 */ /* 0x000fe200078f28ff */
[----:B------:R-:W-:Y:S01]  /*0c30*/  IMAD.IADD R4, R4, 0x1, -R9 ;  /* 0x0000000104047824 */ /* 0x000fe200078e0a09 */
[----:B------:R-:W-:Y:S01]  /*0c40*/  LOP3.LUT R2, R2, 0x3fffffe, RZ, 0xc0, !PT ;  /* 0x03fffffe02027812 */ /* 0x000fe200078ec0ff */
[----:B------:R-:W-:Y:S01]  /*0c50*/  IMAD R5, R0, 0x8, R5 ;  /* 0x0000000800057824 */ /* 0x000fe200078e0205 */
[----:B------:R-:W-:Y:S01]  /*0c60*/  SHF.R.S32.HI R7, RZ, 0x5, R7 ;  /* 0x00000005ff077819 */ /* 0x000fe20000011407 */
[----:B------:R-:W-:Y:S01]  /*0c70*/  UMOV UR4, UR39 ;  /* 0x0000002700047c82 */ /* 0x000fe20008000000 */
[----:B---3--:R-:W-:Y:S01]  /*0c80*/  UMOV UR5, UR6 ;  /* 0x0000000600057c82 */ /* 0x008fe20008000000 */
[----:B------:R-:W-:Y:S01]  /*0c90*/  LOP3.LUT R9, R8, 0x7ffffffc, RZ, 0xc0, !PT ;  /* 0x7ffffffc08097812 */ /* 0x000fe200078ec0ff */
[----:B------:R-:W-:-:S02]  /*0ca0*/  IMAD.U32 R208, RZ, RZ, UR4 ;  /* 0x00000004ffd07e24 */ /* 0x000fc4000f8e00ff */
[----:B------:R-:W-:Y:S02]  /*0cb0*/  IMAD.U32 R209, RZ, RZ, UR5 ;  /* 0x00000005ffd17e24 */ /* 0x000fe4000f8e00ff */
[----:B------:R-:W-:Y:S02]  /*0cc0*/  IMAD.SHL.U32 R5, R5, 0x8, RZ ;  /* 0x0000000805057824 */ /* 0x000fe400078e00ff */
[----:B------:R-:W-:Y:S02]  /*0cd0*/  IMAD.IADD R2, R3, 0x1, -R2 ;  /* 0x0000000103027824 */ /* 0x000fe400078e0a02 */
[----:B------:R-:W-:Y:S02]  /*0ce0*/  IMAD R7, R7, 0x10, R4 ;  /* 0x0000001007077824 */ /* 0x000fe400078e0204 */
[----:B------:R-:W-:Y:S02]  /*0cf0*/  IMAD.IADD R18, R18, 0x1, -R9 ;  /* 0x0000000112127824 */ /* 0x000fe400078e0a09 */
[----:B------:R-:W-:Y:S01]  /*0d00*/  IMAD.WIDE R208, R5, 0x2, R208 ;  /* 0x0000000205d07825 */ /* 0x000fe200078e02d0 */
[----:B------:R-:W-:-:S03]  /*0d10*/  UMOV UR4, UR7 ;  /* 0x0000000700047c82 */ /* 0x000fc60008000000 */
[----:B------:R-:W-:Y:S02]  /*0d20*/  IMAD R214, R2, 0x40, R7 ;  /* 0x0000004002d67824 */ /* 0x000fe400078e0207 */
[----:B------:R-:W-:Y:S02]  /*0d30*/  IMAD.MOV.U32 R213, RZ, RZ, RZ ;  /* 0x000000ffffd57224 */ /* 0x000fe400078e00ff */
[----:B------:R-:W-:Y:S01]  /*0d40*/  IMAD.MOV.U32 R17, RZ, RZ, RZ ;  /* 0x000000ffff117224 */ /* 0x000fe200078e00ff */
[----:B------:R-:W-:Y:S01]  /*0d50*/  ULDC.64 UR36, c[0x0][0x198] ;  /* 0x0000660000247ab9 */ /* 0x000fe20000000a00 */
[----:B------:R-:W-:Y:S01]  /*0d60*/  UMOV UR38, URZ ;  /* 0x0000003f00267c82 */ /* 0x000fe20008000000 */
[----:B--2---:R-:W-:-:S07]  /*0d70*/  LOP3.LUT R22, R10, 0x1, RZ, 0xfc, !PT ;  /* 0x000000010a167812 */ /* 0x004fce00078efcff */
.L_x_6272:
        /* <DEDUP_REMOVED lines=20> */
.L_x_6176:
[----:B------:R-:W-:Y:S01]  /*0ec0*/  ULDC UR6, c[0x0][0xdc4] ;  /* 0x0003710000067ab9 */ /* 0x000fe20000000800 */
[----:B------:R-:W-:Y:S01]  /*0ed0*/  UMOV UR40, UR7 ;  /* 0x0000000700287c82 */ /* 0x000fe20008000000 */
[----:B------:R-:W-:-:S11]  /*0ee0*/  UISETP.NE.AND UP0, UPT, UR6, 0x1, UPT ;  /* 0x000000010600788c */ /* 0x000fd6000bf05270 */
[----:B------:R-:W-:Y:S02]  /*0ef0*/  @UP0 ULDC.64 UR10, c[0x0][0xdc8] ;  /* 0x00037200000a0ab9 */ /* 0x000fe40000000a00 */
[----:B------:R-:W-:-:S04]  /*0f00*/  UIMAD.WIDE.U32 UR4, UR7, UR10, URZ ;  /* 0x0000000a070472a5 */ /* 0x000fc8000f8e003f */
[----:B------:R-:W-:-:S04]  /*0f10*/  @UP0 USHF.R.U32.HI UR40, URZ, UR11, UR5 ;  /* 0x0000000b3f280299 */ /* 0x000fc80008011605 */
[----:B------:R-:W-:-:S12]  /*0f20*/  UIMAD UR4, UR40, UR6, URZ ;  /* 0x00000006280472a4 */ /* 0x000fd8000f8e023f */
.L_x_6177:
[----:B------:R-:W1:Y:S01]  /*0f30*/  LDC R0, c[0x0][0x428] ;  /* 0x00010a00ff007b82 */ /* 0x000e620000000800 */
[----:B------:R-:W-:Y:S01]  /*0f40*/  ULDC UR43, c[0x0][0xdb8] ;  /* 0x00036e00002b7ab9 */ /* 0x000fe20000000800 */
[----:B------:R-:W-:Y:S02]  /*0f50*/  UIADD3 UR4, UR7, -UR4, URZ ;  /* 0x8000000407047290 */ /* 0x000fe4000fffe03f */
[----:B------:R-:W-:Y:S01]  /*0f60*/  UISETP.NE.AND UP0, UPT, UR43, 0x1, UPT ;  /* 0x000000012b00788c */ /* 0x000fe2000bf05270 */
[----:B------:R-:W-:Y:S01]  /*0f70*/  ULDC UR5, c[0x0][0xdc4] ;  /* 0x0003710000057ab9 */ /* 0x000fe20000000800 */
[----:B------:R-:W-:Y:S02]  /*0f80*/  ULDC.64 UR6, c[0x0][0x3f8] ;  /* 0x0000fe0000067ab9 */ /* 0x000fe40000000a00 */
[----:B------:R-:W2:Y:S01]  /*0f90*/  LDC.64 R8, c[0x0][0x9e0] ;  /* 0x00027800ff087b82 */ /* 0x000ea20000000a00 */
[----:B------:R-:W-:Y:S01]  /*0fa0*/  UIMAD UR8, UR8, UR5, UR4 ;  /* 0x00000005080872a4 */ /* 0x000fe2000f8e0204 */
[----:B------:R-:W-:-:S04]  /*0fb0*/  ISETP.NE.U32.AND P0, PT, RZ, UR6, PT ;  /* 0x00000006ff007c0c */ /* 0x000fc8000bf05070 */
[----:B------:R-:W-:Y:S01]  /*0fc0*/  ISETP.NE.AND.EX P0, PT, RZ, UR7, PT, P0 ;  /* 0x00000007ff007c0c */ /* 0x000fe2000bf05300 */
[----:B------:R-:W-:Y:S01]  /*0fd0*/  @UP0 ULDC UR4, c[0x0][0xdbc] ;  /* 0x00036f0000040ab9 */ /* 0x000fe20000000800 */
[----:B------:R-:W3:Y:S01]  /*0fe0*/  LDC R6, c[0x0][0x288] ;  /* 0x0000a200ff067b82 */ /* 0x000ee20000000800 */
[----:B------:R-:W-:Y:S01]  /*0ff0*/  UIMAD.WIDE.U32 UR4, UR8, UR4, URZ ;  /* 0x00000004080472a5 */ /* 0x000fe2000f8e003f */
[----:B------:R-:W-:Y:S01]  /*1000*/  @UP0 ULDC UR6, c[0x0][0xdc0] ;  /* 0x0003700000060ab9 */ /* 0x000fe20000000800 */
[----:B------:R-:W-:Y:S02]  /*1010*/  UMOV UR44, UR8 ;  /* 0x00000008002c7c82 */ /* 0x000fe40008000000 */
[----:B------:R-:W-:Y:S02]  /*1020*/  @UP0 USHF.R.U32.HI UR44, URZ, UR6, UR5 ;  /* 0x000000063f2c0299 */ /* 0x000fe40008011605 */
[----:B------:R-:W-:Y:S01]  /*1030*/  ULOP3.LUT UR4, URZ, UR40, URZ, 0x33, !UPT ;  /* 0x000000283f047292 */ /* 0x000fe2000f8e333f */
[----:B-1----:R-:W-:Y:S01]  /*1040*/  ISETP.NE.AND P1, PT, R0, 0x1, PT ;  /* 0x000000010000780c */ /* 0x002fe20003f25270 */
[----:B------:R-:W1:Y:S01]  /*1050*/  LDC R19, c[0x0][0x404] ;  /* 0x00010100ff137b82 */ /* 0x000e620000000800 */
[----:B------:R-:W-:Y:S01]  /*1060*/  ULDC UR6, c[0x0][0xdac] ;  /* 0x00036b0000067ab9 */ /* 0x000fe20000000800 */
[----:B------:R-:W-:-:S02]  /*1070*/  UIADD3 UR5, -UR44, URZ, URZ ;  /* 0x0000003f2c057290 */ /* 0x000fc4000fffe13f */
[----:B------:R-:W-:Y:S02]  /*1080*/  UIADD3 UR4, UR4, UR6, URZ ;  /* 0x0000000604047290 */ /* 0x000fe4000fffe03f */
[----:B------:R-:W-:Y:S01]  /*1090*/  UIMAD UR43, UR43, UR5, UR8 ;  /* 0x000000052b2b72a4 */ /* 0x000fe2000f8e0208 */
[----:B--2---:R-:W-:Y:S01]  /*10a0*/  ISETP.GE.AND P2, PT, R9, 0x1, PT ;  /* 0x000000010900780c */ /* 0x004fe20003f46270 */
[----:B------:R-:W2:Y:S01]  /*10b0*/  LDC R212, c[0x0][0x2e0] ;  /* 0x0000b800ffd47b82 */ /* 0x000ea20000000800 */
[----:B------:R-:W-:-:S03]  /*10c0*/  USHF.L.U32 UR42, UR4, 0x7, URZ ;  /* 0x00000007042a7899 */ /* 0x000fc6000800063f */
[----:B------:R-:W-:Y:S01]  /*10d0*/  IMAD.U32 R211, RZ, RZ, UR43 ;  /* 0x0000002bffd37e24 */ /* 0x000fe2000f8e00ff */
[----:B---3--:R-:W-:-:S03]  /*10e0*/  IADD3 R0, -R6, 0x80, RZ ;  /* 0x0000008006007810 */ /* 0x008fc60007ffe1ff */
[----:B------:R-:W3:Y:S08]  /*10f0*/  @P1 LDC R3, c[0x0][0x42c] ;  /* 0x00010b00ff031b82 */ /* 0x000ef00000000800 */
[----:B------:R-:W4:Y:S01]  /*1100*/  @P1 LDC R5, c[0x0][0x430] ;  /* 0x00010c00ff051b82 */ /* 0x000f220000000800 */
[----:B-1----:R-:W-:-:S05]  /*1110*/  SEL R19, R19, 0x1, P0 ;  /* 0x0000000113137807 */ /* 0x002fca0000000000 */
[CC--:B--2---:R-:W-:Y:S02]  /*1120*/  IMAD R210, R19.reuse, R212.reuse, R0 ;  /* 0x000000d413d27224 */ /* 0x0c4fe400078e0200 */
[----:B------:R-:W-:Y:S02]  /*1130*/  IMAD R123, R19, R212, RZ ;  /* 0x000000d4137b7224 */ /* 0x000fe400078e02ff */
[----:B------:R-:W-:Y:S02]  /*1140*/  VIADD R210, R210, UR42 ;  /* 0x0000002ad2d27c36 */ /* 0x000fe40008000000 */
[----:B---3--:R-:W-:-:S05]  /*1150*/  @P1 IMAD.HI.U32 R0, R3, UR43, RZ ;  /* 0x0000002b03001c27 */ /* 0x008fca000f8e00ff */
[----:B----4-:R-:W-:Y:S01]  /*1160*/  @P1 SHF.R.U32.HI R211, RZ, R5, R0 ;  /* 0x00000005ffd31219 */ /* 0x010fe20000011600 */
        /* <DEDUP_REMOVED lines=12> */
.L_x_6179:
[----:B------:R-:W-:-:S13]  /*1230*/  ISETP.NE.AND P0, PT, R9, 0x1, PT ;  /* 0x000000010900780c */ /* 0x000fda0003f05270 */
[----:B------:R-:W1:Y:S02]  /*1240*/  @P0 LDC.64 R4, c[0x0][0x9e8] ;  /* 0x00027a00ff040b82 */ /* 0x000e640000000a00 */
[----:B-1----:R-:W-:-:S05]  /*1250*/  @P0 IMAD.HI.U32 R4, R3, R4, RZ ;  /* 0x0000000403040227 */ /* 0x002fca00078e00ff */
[----:B------:R-:W-:-:S07]  /*1260*/  @P0 SHF.R.U32.HI R3, RZ, R5, R4 ;  /* 0x00000005ff030219 */ /* 0x000fce0000011604 */
.L_x_6180:
[----:B------:R-:W-:-:S05]  /*1270*/  IMAD R3, R3, R9, R9 ;  /* 0x0000000903037224 */ /* 0x000fca00078e0209 */
[----:B------:R-:W-:-:S07]  /*1280*/  VIMNMX R0, R0, R3, PT ;  /* 0x0000000300007248 */ /* 0x000fce0003fe0100 */
.L_x_6178:
[----:B------:R-:W-:Y:S01]  /*1290*/  VIADD R3, R0, 0xbf ;  /* 0x000000bf00037836 */ /* 0x000fe20000000000 */
[----:B------:R-:W-:Y:S01]  /*12a0*/  ULDC UR4, c[0x0][0x9dc] ;  /* 0x0002770000047ab9 */ /* 0x000fe20000000800 */
[----:B------:R-:W-:Y:S02]  /*12b0*/  IMAD R0, R19, R212, 0xbf ;  /* 0x000000bf13007424 */ /* 0x000fe400078e02d4 */
[----:B------:R-:W-:-:S04]  /*12c0*/  IMAD.HI R4, R3, 0x2aaaaaab, RZ ;  /* 0x2aaaaaab03047827 */ /* 0x000fc800078e02ff */
[----:B------:R-:W-:Y:S01]  /*12d0*/  IMAD.HI R0, R0, 0x2aaaaaab, RZ ;  /* 0x2aaaaaab00007827 */ /* 0x000fe200078e02ff */
[----:B------:R-:W-:-:S03]  /*12e0*/  SHF.R.U32.HI R5, RZ, 0x1f, R4 ;  /* 0x0000001fff057819 */ /* 0x000fc60000011604 */
[----:B------:R-:W-:Y:S01]  /*12f0*/  IMAD R212, R19, R212, -R6 ;  /* 0x000000d413d47224 */ /* 0x000fe200078e0a06 */
[----:B------:R-:W-:Y:S02]  /*1300*/  SHF.R.U32.HI R3, RZ, 0x1f, R0 ;  /* 0x0000001fff037819 */ /* 0x000fe40000011600 */
[----:B------:R-:W-:Y:S01]  /*1310*/  LEA.HI.SX32 R120, R4, R5, 0x1b ;  /* 0x0000000504787211 */ /* 0x000fe200078fdaff */
[----:B------:R-:W-:Y:S01]  /*1320*/  VIADD R121, R212, UR42 ;  /* 0x0000002ad4797c36 */ /* 0x000fe20008000000 */
[----:B------:R-:W-:-:S03]  /*1330*/  LEA.HI.SX32 R3, R0, R3, 0x1b ;  /* 0x0000000300037211 */ /* 0x000fc600078fdaff */
[----:B------:R-:W-:Y:S01]  /*1340*/  VIADD R0, R121, -UR4 ;  /* 0x8000000479007c36 */ /* 0x000fe20008000000 */
[----:B------:R-:W-:Y:S01]  /*1350*/  VIMNMX R120, R3, R120, PT ;  /* 0x0000007803787248 */ /* 0x000fe20003fe0100 */
[----:B------:R-:W-:Y:S06]  /*1360*/  @!P2 BRA `(.L_x_6181) ;  /* 0x000000000040a947 */ /* 0x000fec0003800000 */
        /* <DEDUP_REMOVED lines=9> */
.L_x_6182:
[----:B------:R-:W-:Y:S01]  /*1400*/  ISETP.NE.AND P0, PT, R9, 0x1, PT ;  /* 0x000000010900780c */ /* 0x000fe20003f05270 */
[----:B------:R-:W-:-:S12]  /*1410*/  IMAD.MOV.U32 R4, RZ, RZ, R121 ;  /* 0x000000ffff047224 */ /* 0x000fd800078e0079 */
[----:B------:R-:W1:Y:S02]  /*1420*/  @P0 LDC.64 R6, c[0x0][0x9e8] ;  /* 0x00027a00ff060b82 */ /* 0x000e640000000a00 */
[----:B-1----:R-:W-:-:S05]  /*1430*/  @P0 IMAD.HI.U32 R6, R121, R6, RZ ;  /* 0x0000000679060227 */ /* 0x002fca00078e00ff */
[----:B------:R-:W-:-:S07]  /*1440*/  @P0 SHF.R.U32.HI R4, RZ, R7, R6 ;  /* 0x00000007ff040219 */ /* 0x000fce0000011606 */
.L_x_6183:
[----:B------:R-:W-:-:S05]  /*1450*/  IMAD R3, R4, R9, RZ ;  /* 0x0000000904037224 */ /* 0x000fca00078e02ff */
[----:B------:R-:W-:-:S07]  /*1460*/  VIMNMX R0, R0, R3, !PT ;  /* 0x0000000300007248 */ /* 0x000fce0007fe0100 */
.L_x_6181:
[----:B------:R-:W-:Y:S01]  /*1470*/  IMAD.HI R3, R0, 0x2aaaaaab, RZ ;  /* 0x2aaaaaab00037827 */ /* 0x000fe200078e02ff */
[----:B------:R-:W-:Y:S02]  /*1480*/  PLOP3.LUT P0, PT, PT, PT, PT, 0x80, 0x0 ;  /* 0x000000000000781c */ /* 0x000fe40003f0f070 */
[----:B------:R-:W-:Y:S02]  /*1490*/  CS2R R182, SRZ ;  /* 0x0000000000b67805 */ /* 0x000fe4000001ff00 */
[----:B------:R-:W-:Y:S01]  /*14a0*/  CS2R R6, SRZ ;  /* 0x0000000000067805 */ /* 0x000fe2000001ff00 */
[----:B------:R-:W-:Y:S01]  /*14b0*/  IMAD.MOV.U32 R0, RZ, RZ, RZ ;  /* 0x000000ffff007224 */ /* 0x000fe200078e00ff */
[----:B------:R-:W-:Y:S02]  /*14c0*/  SHF.R.U32.HI R4, RZ, 0x1f, R3 ;  /* 0x0000001fff047819 */ /* 0x000fe40000011603 */
[----:B------:R-:W-:Y:S02]  /*14d0*/  CS2R R180, SRZ ;  /* 0x0000000000b47805 */ /* 0x000fe4000001ff00 */
[----:B------:R-:W-:-:S02]  /*14e0*/  CS2R R8, SRZ ;  /* 0x0000000000087805 */ /* 0x000fc4000001ff00 */
[----:B------:R-:W-:Y:S02]  /*14f0*/  CS2R R174, SRZ ;  /* 0x0000000000ae7805 */ /* 0x000fe4000001ff00 */
[----:B------:R-:W-:Y:S01]  /*1500*/  LEA.HI.SX32 R4, R3, R4, 0x1b ;  /* 0x0000000403047211 */ /* 0x000fe200078fdaff */
[----:B------:R-:W-:Y:S01]  /*1510*/  IMAD.MOV.U32 R3, RZ, RZ, RZ ;  /* 0x000000ffff037224 */ /* 0x000fe200078e00ff */
[----:B------:R-:W-:Y:S02]  /*1520*/  CS2R R10, SRZ ;  /* 0x00000000000a7805 */ /* 0x000fe4000001ff00 */
[----:B------:R-:W-:Y:S02]  /*1530*/  CS2R R172, SRZ ;  /* 0x0000000000ac7805 */ /* 0x000fe4000001ff00 */
[----:B------:R-:W-:Y:S02]  /*1540*/  VIMNMX R23, RZ, R4, !PT ;  /* 0x00000004ff177248 */ /* 0x000fe40007fe0100 */
[----:B------:R-:W-:-:S02]  /*1550*/  CS2R R12, SRZ ;  /* 0x00000000000c7805 */ /* 0x000fc4000001ff00 */
[----:B------:R-:W-:Y:S02]  /*1560*/  CS2R R166, SRZ ;  /* 0x0000000000a67805 */ /* 0x000fe4000001ff00 */
[----:B------:R-:W-:Y:S02]  /*1570*/  CS2R R14, SRZ ;  /* 0x00000000000e7805 */ /* 0x000fe4000001ff00 */
[----:B------:R-:W-:Y:S02]  /*1580*/  ISETP.GT.AND P1, PT, R120, R23, PT ;  /* 0x000000177800720c */ /* 0x000fe40003f24270 */
        /* <DEDUP_REMOVED lines=23> */
[----:B------:R-:W-:Y:S01]  /*1700*/  SHF.R.S32.HI R0, RZ, 0x1f, R215 ;  /* 0x0000001fff007819 */ /* 0x000fe200000114d7 */
[----:B------:R-:W-:-:S03]  /*1710*/  UIADD3 UR5, UR39, 0x18400, URZ ;  /* 0x0001840027057890 */ /* 0x000fc6000fffe03f */
[----:B------:R-:W-:Y:S01]  /*1720*/  LEA.HI R0, R0, R215, RZ, 0x7 ;  /* 0x000000d700007211 */ /* 0x000fe200078f38ff */
[----:B------:R-:W-:-:S03]  /*1730*/  ULOP3.LUT UP0, URZ, UR5, 0x1bf, URZ, 0xc0, !UPT ;  /* 0x000001bf053f7892 */ /* 0x000fc6000f80c03f */
[----:B------:R-:W-:-:S03]  /*1740*/  SHF.R.S32.HI R0, RZ, 0x7, R0 ;  /* 0x00000007ff007819 */ /* 0x000fc60000011400 */
[----:B------:R-:W-:-:S03]  /*1750*/  PLOP3.LUT P0, PT, PT, PT, UP0, 0x80, 0x0 ;  /* 0x000000000000781c */ /* 0x000fc60003f0f008 */
[----:B------:R-:W1:Y:S02]  /*1760*/  SHFL.IDX PT, R0, R0, RZ, 0x1f ;  /* 0x00001fff00007589 */ /* 0x000e6400000e0000 */
        /* <DEDUP_REMOVED lines=24> */
.L_x_6185:
        /* <DEDUP_REMOVED lines=49> */
.L_x_6348:
[----:B------:R-:W-:Y:S05]  /*1c00*/  @!P0 BRA `(.L_x_6187) ;  /* 0x0000000000048947 */ /* 0x000fea0003800000 */
[----:B------:R-:W-:Y:S01]  /*1c10*/  BPT.TRAP 0x1 ;  /* 0x000000040000795c */ /* 0x000fe20000300000 */
.L_x_6187:
[----:B-1----:R-:W-:Y:S01]  /*1c20*/  IMAD.U32 R4, RZ, RZ, UR38 ;  /* 0x00000026ff047e24 */ /* 0x002fe2000f8e00ff */
[----:B------:R-:W-:-:S04]  /*1c30*/  SHF.L.U32 R3, R17, 0x1f, RZ ;  /* 0x0000001f11037819 */ /* 0x000fc800000006ff */
[----:B------:R-:W-:-:S04]  /*1c40*/  LEA R4, R4, UR39, 0x3 ;  /* 0x0000002704047c11 */ /* 0x000fc8000f8e18ff */
[----:B------:R1:W2:Y:S01]  /*1c50*/  SYNCS.PHASECHK.TRANS64.TRYWAIT P1, [R4+URZ+0x28830], R3 ;  /* 0x02883003040075a7 */ /* 0x0002a2000802017f */
[----:B------:R-:W-:Y:S05]  /*1c60*/  @!P0 BRA `(.L_x_6188) ;  /* 0x0000000000048947 */ /* 0x000fea0003800000 */
[----:B------:R-:W-:Y:S01]  /*1c70*/  BPT.TRAP 0x1 ;  /* 0x000000040000795c */ /* 0x000fe20000300000 */
.L_x_6188:
[----:B------:R-:W3:Y:S01]  /*1c80*/  S2R R5, SR_TID.X ;  /* 0x0000000000057919 */ /* 0x000ee20000002100 */
[----:B------:R-:W-:Y:S02]  /*1c90*/  LOP3.LUT R2, R2, 0xffffefff, RZ, 0xc0, !PT ;  /* 0xffffefff02027812 */ /* 0x000fe400078ec0ff */
[----:B---3--:R-:W-:-:S13]  /*1ca0*/  LOP3.LUT P2, RZ, R5, 0x7f, RZ, 0xc0, !PT ;  /* 0x0000007f05ff7812 */ /* 0x008fda000784c0ff */
[----:B------:R-:W-:Y:S01]  /*1cb0*/  @P2 LOP3.LUT R2, R2, 0x1000, RZ, 0xfc, !PT ;  /* 0x0000100002022812 */ /* 0x000fe200078efcff */
[----:B--2---:R-:W-:Y:S06]  /*1cc0*/  @P1 BRA `(.L_x_6189) ;  /* 0x0000000000081947 */ /* 0x004fec0003800000 */
[----:B------:R-:W2:Y:S02]  /*1cd0*/  SYNCS.PHASECHK.TRANS64.TRYWAIT P1, [R4+URZ+0x28830], R3 ;  /* 0x02883003040075a7 */ /* 0x000ea4000802017f */
[----:B--2---:R-:W-:Y:S05]  /*1ce0*/  @!P1 BRA `(.L_x_6190) ;  /* 0x0000018800789947 */ /* 0x004fea0003800000 */
.L_x_6189:
[----:B------:R-:W-:Y:S05]  /*1cf0*/  WARPSYNC.ALL ;  /* 0x0000000000007948 */ /* 0x000fea0003800000 */
[----:B------:R-:W-:Y:S01]  /*1d00*/  UIADD3 UR4, UR39, 0x1c400, URZ ;  /* 0x0001c40027047890 */ /* 0x000fe2000fffe03f */
[----:B------:R-:W-:Y:S01]  /*1d10*/  WARPGROUP.ARRIVE ;  /* 0x00000000000079c5 */ /* 0x000fe20000000000 */
[----:B------:R-:W-:-:S05]  /*1d20*/  ULOP3.LUT UR12, UR45, 0x10000, URZ, 0xfc, !UPT ;  /* 0x000100002d0c7892 */ /* 0x000fca000f8efc3f */
[----:B------:R-:W3:Y:S01]  /*1d30*/  S2R R12, SR_TID.X ;  /* 0x00000000000c7919 */ /* 0x000ee20000002100 */
[----:B------:R-:W-:Y:S01]  /*1d40*/  USHF.R.U32.HI UR4, URZ, 0x4, UR4 ;  /* 0x000000043f047899 */ /* 0x000fe20008011604 */
[----:B------:R-:W-:Y:S01]  /*1d50*/  IMAD R123, R120, -0xc0, R123 ;  /* 0xffffff40787b7824 */ /* 0x000fe200078e027b */
[----:B------:R-:W-:Y:S01]  /*1d60*/  UMOV UR13, 0x40000040 ;  /* 0x40000040000d7882 */ /* 0x000fe20000000000 */
[----:B------:R-:W-:Y:S01]  /*1d70*/  UMOV UR15, 0x40000040 ;  /* 0x40000040000f7882 */ /* 0x000fe20000000000 */
[----:B------:R-:W-:Y:S01]  /*1d80*/  ULOP3.LUT UR4, UR4, 0x3fff, URZ, 0xc0, !UPT ;  /* 0x00003fff04047892 */ /* 0x000fe2000f8ec03f */
[----:B------:R-:W-:Y:S01]  /*1d90*/  IMAD.MOV.U32 R159, RZ, RZ, -0xc0 ;  /* 0xffffff40ff9f7424 */ /* 0x000fe200078e00ff */
[----:B------:R-:W-:Y:S01]  /*1da0*/  UIADD3 UR16, UR12, 0x2, URZ ;  /* 0x000000020c107890 */ /* 0x000fe2000fffe03f */
[----:B------:R-:W-:Y:S01]  /*1db0*/  LOP3.LUT R2, R2, 0xfffff7ff, RZ, 0xc0, !PT ;  /* 0xfffff7ff02027812 */ /* 0x000fe200078ec0ff */
[----:B------:R-:W-:Y:S01]  /*1dc0*/  ULOP3.LUT UR20, UR4, 0x10000, URZ, 0xfc, !UPT ;  /* 0x0001000004147892 */ /* 0x000fe2000f8efc3f */
[----:B------:R-:W-:Y:S01]  /*1dd0*/  IMAD R159, R120, R159, 0xc0 ;  /* 0x000000c0789f7424 */ /* 0x000fe200078e029f */
[----:B------:R-:W-:Y:S01]  /*1de0*/  UMOV UR17, 0x40000040 ;  /* 0x4000004000117882 */ /* 0x000fe20000000000 */
[----:B------:R-:W-:Y:S01]  /*1df0*/  UMOV UR19, 0x40000040 ;  /* 0x4000004000137882 */ /* 0x000fe20000000000 */
[----:B------:R-:W-:-:S02]  /*1e00*/  UIMAD UR14, UR38, 0x600, UR20 ;  /* 0x00000600260e78a4 */ /* 0x000fc4000f8e0214 */
[----:B------:R-:W-:Y:S02]  /*1e10*/  UIADD3 UR4, UR12, 0x4, URZ ;  /* 0x000000040c047890 */ /* 0x000fe4000fffe03f */
[----:B------:R-:W-:Y:S02]  /*1e20*/  UIADD3 UR18, UR14, 0x2, URZ ;  /* 0x000000020e127890 */ /* 0x000fe4000fffe03f */
[----:B------:R-:W-:Y:S01]  /*1e30*/  UIADD3 UR6, UR14, 0x4, URZ ;  /* 0x000000040e067890 */ /* 0x000fe2000fffe03f */
[----:B------:R-:W-:Y:S02]  /*1e40*/  UMOV UR5, 0x40000040 ;  /* 0x4000004000057882 */ /* 0x000fe40000000000 */
[----:B------:R-:W-:Y:S01]  /*1e50*/  QGMMA.64x192x32.F32.E4M3.E4M3 R24, gdesc[UR12], RZ, !UPT, gsb0 ;  /* 0x02e000000c1879f3 */ /* 0x000fe2000c0008ff */
[----:B------:R-:W-:Y:S01]  /*1e60*/  UMOV UR7, 0x40000040 ;  /* 0x4000004000077882 */ /* 0x000fe20000000000 */
[----:B------:R-:W-:Y:S02]  /*1e70*/  UIADD3 UR8, UR12, 0x6, URZ ;  /* 0x000000060c087890 */ /* 0x000fe4000fffe03f */
[----:B------:R-:W-:Y:S01]  /*1e80*/  UIADD3 UR10, UR14, 0x6, URZ ;  /* 0x000000060e0a7890 */ /* 0x000fe2000fffe03f */
[----:B------:R-:W-:Y:S01]  /*1e90*/  UMOV UR9, 0x40000040 ;  /* 0x4000004000097882 */ /* 0x000fe20000000000 */
[----:B------:R-:W-:Y:S01]  /*1ea0*/  UMOV UR11, 0x40000040 ;  /* 0x40000040000b7882 */ /* 0x000fe20000000000 */
[----:B------:R-:W-:Y:S01]  /*1eb0*/  ULDC UR21, c[0x0][0x9dc] ;  /* 0x0002770000157ab9 */ /* 0x000fe20000000800 */
[----:B---3--:R-:W-:Y:S01]  /*1ec0*/  LOP3.LUT P1, RZ, R12, 0x7f, RZ, 0xc0, !PT ;  /* 0x0000007f0cff7812 */ /* 0x008fe2000782c0ff */
[----:B------:R-:W-:Y:S01]  /*1ed0*/  ULOP3.LUT UR21, URZ, UR21, URZ, 0x33, !UPT ;  /* 0x000000153f157292 */ /* 0x000fe2000f8e333f */
[----:B------:R-:W3:Y:S11]  /*1ee0*/  LDC.64 R12, c[0x0][0x9e0] ;  /* 0x00027800ff0c7b82 */ /* 0x000ef60000000a00 */
[----:B-12---:R-:W-:-:S05]  /*1ef0*/  @!P1 VIADD R4, R4, 0x28840 ;  /* 0x0002884004049836 */ /* 0x006fca0000000000 */
[----:B------:R-:W-:Y:S01]  /*1f00*/  @!P1 PRMT R4, RZ, 0x654, R4 ;  /* 0x00000654ff049816 */ /* 0x000fe20000000004 */
[----:B------:R-:W-:Y:S02]  /*1f10*/  WARPGROUP.DEPBAR.LE gsb0, 0x0 ;  /* 0x00008000000079c5 */ /* 0x000fe40000010000 */
[----:B------:R-:W-:-:S06]  /*1f20*/  WARPGROUP.ARRIVE ;  /* 0x00000000000079c5 */ /* 0x000fcc0000000000 */
[----:B------:R-:W-:Y:S03]  /*1f30*/  QGMMA.64x192x32.F32.E4M3.E4M3 R24, gdesc[UR16], R24, gsb0 ;  /* 0x02e00000101879f3 */ /* 0x000fe60008000818 */
[----:B------:R-:W-:Y:S02]  /*1f40*/  WARPGROUP.DEPBAR.LE gsb0, 0x0 ;  /* 0x00008000000079c5 */ /* 0x000fe40000010000 */
[----:B------:R-:W-:-:S15]  /*1f50*/  WARPGROUP.ARRIVE ;  /* 0x00000000000079c5 */ /* 0x000fde0000000000 */
[----:B------:R-:W-:Y:S03]  /*1f60*/  QGMMA.64x192x32.F32.E4M3.E4M3 R24, gdesc[UR4], R24, gsb0 ;  /* 0x02e00000041879f3 */ /* 0x000fe60008000818 */
[----:B------:R-:W-:Y:S02]  /*1f70*/  WARPGROUP.DEPBAR.LE gsb0, 0x0 ;  /* 0x00008000000079c5 */ /* 0x000fe40000010000 */
[----:B------:R-:W-:-:S15]  /*1f80*/  WARPGROUP.ARRIVE ;  /* 0x00000000000079c5 */ /* 0x000fde0000000000 */
[----:B------:R-:W-:Y:S03]  /*1f90*/  QGMMA.64x192x32.F32.E4M3.E4M3 R24, gdesc[UR8], R24, gsb0 ;  /* 0x02e00000081879f3 */ /* 0x000fe60008000818 */
[----:B------:R-:W-:Y:S02]  /*1fa0*/  WARPGROUP.DEPBAR.LE gsb0, 0x0 ;  /* 0x00008000000079c5 */ /* 0x000fe40000010000 */
[C---:B------:R-:W-:Y:S01]  /*1fb0*/  FMUL.FTZ R122, R0.reuse, R25 ;  /* 0x00000019007a7220 */ /* 0x040fe20000410000 */
[C---:B------:R-:W-:Y:S01]  /*1fc0*/  FMUL.FTZ R25, R0.reuse, R50 ;  /* 0x0000003200197220 */ /* 0x040fe20000410000 */
[C---:B------:R-:W-:Y:S01]  /*1fd0*/  FMUL.FTZ R50, R0.reuse, R86 ;  /* 0x0000005600327220 */ /* 0x040fe20000410000 */
[C---:B------:R-:W-:Y:S01]  /*1fe0*/  FMUL.FTZ R136, R0.reuse, R52 ;  /* 0x0000003400887220 */ /* 0x040fe20000410000 */
[----:B------:R-:W1:Y:S01]  /*1ff0*/  LDC R86, c[0x0][0x288] ;  /* 0x0000a200ff567b82 */ /* 0x000e620000000800 */
[C---:B------:R-:W-:Y:S01]  /*2000*/  FMUL.FTZ R52, R0.reuse, R90 ;  /* 0x0000005a00347220 */ /* 0x040fe20000410000 */
[C---:B------:R-:W-:Y:S01]  /*2010*/  FMUL.FTZ R125, R0.reuse, R29 ;  /* 0x0000001d007d7220 */ /* 0x040fe20000410000 */
[C---:B------:R-:W-:Y:S01]  /*2020*/  FMUL.FTZ R129, R0.reuse, R37 ;  /* 0x0000002500817220 */ /* 0x040fe20000410000 */
[C---:B------:R-:W-:Y:S01]  /*2030*/  FMUL.FTZ R14, R0.reuse, R39 ;  /* 0x00000027000e7220 */ /* 0x040fe20000410000 */
[C---:B------:R-:W-:Y:S01]  /*2040*/  FMUL.FTZ R29, R0.reuse, R59 ;  /* 0x0000003b001d7220 */ /* 0x040fe20000410000 */
[C---:B------:R-:W-:Y:S01]  /*2050*/  FMUL.FTZ R5, R0.reuse, R24 ;  /* 0x0000001800057220 */ /* 0x040fe20000410000 */
[C---:B------:R-:W-:Y:S01]  /*2060*/  FMUL.FTZ R131, R0.reuse, R41 ;  /* 0x0000002900837220 */ /* 0x040fe20000410000 */
[----:B------:R-:W2:Y:S01]  /*2070*/  LDC R90, c[0x0][0x2e0] ;  /* 0x0000b800ff5a7b82 */ /* 0x000ea20000000800 */
        /* <DEDUP_REMOVED lines=85> */
[----:B------:R4:W-:Y:S01]  /*25d0*/  @!P1 SYNCS.ARRIVE.TRANS64.RED.A1T0 RZ, [R4+URZ], RZ ;  /* 0x000000ff04ff99a7 */ /* 0x0009e2000810043f */
[----:B---3--:R-:W-:Y:S01]  /*25e0*/  ISETP.GE.AND P1, PT, R13, 0x1, PT ;  /* 0x000000010d00780c */ /* 0x008fe20003f26270 */
[----:B------:R-:W3:Y:S01]  /*25f0*/  MUFU.TANH R5, R5 ;  /* 0x0000000500057308 */ /* 0x000ee20000002400 */
[----:B-1----:R-:W-:Y:S01]  /*2600*/  IADD3 R123, -R86, 0xc1, R123 ;  /* 0x000000c1567b7810 */ /* 0x002fe20007ffe17b */
[----:B--2---:R-:W-:-:S02]  /*2610*/  IMAD R33, R19, R90, R159 ;  /* 0x0000005a13217224 */ /* 0x004fc400078e029f */
[C---:B------:R-:W-:Y:S02]  /*2620*/  IMAD R96, R18.reuse, -0x2, R159 ;  /* 0xfffffffe12607824 */ /* 0x040fe400078e029f */
[----:B------:R-:W-:Y:S02]  /*2630*/  IMAD R123, R18, -0x2, R123 ;  /* 0xfffffffe127b7824 */ /* 0x000fe400078e027b */
[----:B------:R-:W1:Y:S01]  /*2640*/  MUFU.TANH R122, R122 ;  /* 0x0000007a007a7308 */ /* 0x000e620000002400 */
[----:B----4-:R-:W-:Y:S02]  /*2650*/  VIADD R4, R214, UR42 ;  /* 0x0000002ad6047c36 */ /* 0x010fe40008000000 */
[----:B------:R-:W-:Y:S01]  /*2660*/  IMAD R106, R18, -0x2, R33 ;  /* 0xfffffffe126a7824 */ /* 0x000fe200078e0221 */
[----:B------:R-:W-:Y:S01]  /*2670*/  @P1 LOP3.LUT R2, R2, 0x800, RZ, 0xfc, !PT ;  /* 0x0000080002021812 */ /* 0x000fe200078efcff */
[C---:B------:R-:W-:Y:S02]  /*2680*/  IMAD.IADD R161, R123.reuse, 0x1, R12 ;  /* 0x000000017ba17824 */ /* 0x040fe400078e020c */
[----:B------:R-:W-:Y:S01]  /*2690*/  VIADD R108, R123, UR21 ;  /* 0x000000157b6c7c36 */ /* 0x000fe20008000000 */
[----:B------:R-:W2:Y:S02]  /*26a0*/  MUFU.TANH R3, R3 ;  /* 0x0000000300037308 */ /* 0x000ea40000002400 */
[----:B------:R-:W-:Y:S01]  /*26b0*/  VIADDMNMX R102, R4, R161, R106, PT ;  /* 0x000000a104667246 */ /* 0x000fe2000380016a */
[----:B------:R-:W-:-:S05]  /*26c0*/  IMAD.IADD R104, R108, 0x1, R4 ;  /* 0x000000016c687824 */ /* 0x000fca00078e0204 */
        /* <DEDUP_REMOVED lines=93> */
[----:B--234-:R-:W-:Y:S05]  /*2ca0*/  @!P1 BRA `(.L_x_6191) ;  /* 0x0000000000509947 */ /* 0x01cfea0003800000 */
[----:B------:R-:W-:Y:S01]  /*2cb0*/  IMAD R33, R19, R90, R4 ;  /* 0x0000005a13217224 */ /* 0x000fe200078e0204 */
[----:B------:R-:W-:Y:S03]  /*2cc0*/  BSSY B0, `(.L_x_6192) ;  /* 0x000000f000007945 */ /* 0x000fe60003800000 */
[----:B------:R-:W-:-:S05]  /*2cd0*/  IMAD.IADD R91, R33, 0x1, -R86 ;  /* 0x00000001215b7824 */ /* 0x000fca00078e0a56 */
[----:B------:R-:W-:-:S13]  /*2ce0*/  ISETP.GT.AND P1, PT, R91, -0x1, PT ;  /* 0xffffffff5b00780c */ /* 0x000fda0003f24270 */
[----:B------:R-:W-:Y:S05]  /*2cf0*/  @P1 BRA `(.L_x_6193) ;  /* 0x00000000001c1947 */ /* 0x000fea0003800000 */
[----:B------:R-:W-:Y:S02]  /*2d00*/  ISETP.NE.AND P1, PT, R13, 0x1, PT ;  /* 0x000000010d00780c */ /* 0x000fe40003f25270 */
[----:B------:R-:W-:-:S11]  /*2d10*/  LOP3.LUT R91, RZ, R91, RZ, 0x33, !PT ;  /* 0x0000005bff5b7212 */ /* 0x000fd600078e33ff */
[----:B------:R-:W2:Y:S02]  /*2d20*/  @P1 LDC.64 R32, c[0x0][0x9e8] ;  /* 0x00027a00ff201b82 */ /* 0x000ea40000000a00 */
[----:B--2---:R-:W-:-:S05]  /*2d30*/  @P1 IMAD.HI.U32 R32, R91, R32, RZ ;  /* 0x000000205b201227 */ /* 0x004fca00078e00ff */
[----:B------:R-:W-:-:S04]  /*2d40*/  @P1 SHF.R.U32.HI R91, RZ, R33, R32 ;  /* 0x00000021ff5b1219 */ /* 0x000fc80000011620 */
[----:B------:R-:W-:Y:S01]  /*2d50*/  LOP3.LUT R91, RZ, R91, RZ, 0x33, !PT ;  /* 0x0000005bff5b7212 */ /* 0x000fe200078e33ff */
[----:B------:R-:W-:Y:S06]  /*2d60*/  BRA `(.L_x_6194) ;  /* 0x0000000000107947 */ /* 0x000fec0003800000 */
.L_x_6193:
[----:B------:R-:W-:-:S13]  /*2d70*/  ISETP.NE.AND P1, PT, R13, 0x1, PT ;  /* 0x000000010d00780c */ /* 0x000fda0003f25270 */
[----:B------:R-:W2:Y:S02]  /*2d80*/  @P1 LDC.64 R32, c[0x0][0x9e8] ;  /* 0x00027a00ff201b82 */ /* 0x000ea40000000a00 */
[----:B--2---:R-:W-:-:S05]  /*2d90*/  @P1 IMAD.HI.U32 R32, R91, R32, RZ ;  /* 0x000000205b201227 */ /* 0x004fca00078e00ff */
[----:B------:R-:W-:-:S07]  /*2da0*/  @P1 SHF.R.U32.HI R91, RZ, R33, R32 ;  /* 0x00000021ff5b1219 */ /* 0x000fce0000011620 */
.L_x_6194:
[----:B------:R-:W-:Y:S05]  /*2db0*/  BSYNC B0 ;  /* 0x0000000000007941 */ /* 0x000fea0003800000 */
.L_x_6192:
[----:B------:R-:W-:-:S05]  /*2dc0*/  IMAD R91, R91, R13, R96 ;  /* 0x0000000d5b5b7224 */ /* 0x000fca00078e0260 */
[----:B------:R-:W-:Y:S02]  /*2dd0*/  VIMNMX R104, R104, R91, !PT ;  /* 0x0000005b68687248 */ /* 0x000fe40007fe0100 */
[----:B------:R-:W-:-:S07]  /*2de0*/  VIADDMNMX R102, R91, R13, R102, PT ;  /* 0x0000000d5b667246 */ /* 0x000fce0003800166 */
.L_x_6191:
[C---:B------:R-:W-:Y:S02]  /*2df0*/  ISETP.GE.AND P1, PT, R159.reuse, 0x2, PT ;  /* 0x000000029f00780c */ /* 0x040fe40003f26270 */
[----:B------:R-:W-:Y:S02]  /*2e00*/  ISETP.GE.AND P2, PT, R159, 0x9, PT ;  /* 0x000000099f00780c */ /* 0x000fe40003f46270 */
[C---:B------:R-:W-:Y:S02]  /*2e10*/  ISETP.GT.AND P3, PT, R104.reuse, 0x1, !P1 ;  /* 0x000000016800780c */ /* 0x040fe40004f64270 */
[----:B------:R-:W-:Y:S02]  /*2e20*/  ISETP.GT.AND P4, PT, R104, 0x8, !P2 ;  /* 0x000000086800780c */ /* 0x000fe40005784270 */
[C---:B------:R-:W-:Y:S02]  /*2e30*/  ISETP.LT.OR P3, PT, R102.reuse, 0x2, P3 ;  /* 0x000000026600780c */ /* 0x040fe40001f61670 */
[----:B------:R-:W-:-:S02]  /*2e40*/  ISETP.LT.OR P4, PT, R102, 0x9, P4 ;  /* 0x000000096600780c */ /* 0x000fc40002781670 */
[----:B-1----:R-:W-:Y:S02]  /*2e50*/  FSEL R157, R122, -INF , !P3 ;  /* 0xff8000007a9d7808 */ /* 0x002fe40005800000 */
[C---:B------:R-:W-:Y:S02]  /*2e60*/  ISETP.GE.AND P3, PT, R159.reuse, 0xa, PT ;  /* 0x0000000a9f00780c */ /* 0x040fe40003f66270 */
        /* <DEDUP_REMOVED lines=68> */
[----:B------:R-:W-:-:S04]  /*32b0*/  ISETP.LT.OR P4, PT, R102, 0x41, P4 ;  /* 0x000000416600780c */ /* 0x000fc80002781670 */
        /* <DEDUP_REMOVED lines=154> */
[----:B------:R-:W-:-:S03]  /*3c60*/  ISETP.GE.AND P6, PT, R159, 0xba, PT ;  /* 0x000000ba9f00780c */ /* 0x000fc60003fc6270 */
[----:B------:R-:W-:Y:S01]  /*3c70*/  IMAD.IADD R62, R108, 0x1, R5 ;  /* 0x000000016c3e7824 */ /* 0x000fe200078e0205 */
[----:B------:R-:W-:Y:S02]  /*3c80*/  P2R R72, PR, RZ, 0x40 ;  /* 0x00000040ff487803 */ /* 0x000fe40000000000 */
[----:B------:R-:W-:Y:S02]  /*3c90*/  ISETP.GT.AND P6, PT, R104, 0xb9, !P6 ;  /* 0x000000b96800780c */ /* 0x000fe400077c4270 */
[----:B------:R-:W-:Y:S02]  /*3ca0*/  VIADDMNMX R60, R5, R161, R106, PT ;  /* 0x000000a1053c7246 */ /* 0x000fe4000380016a */
[----:B------:R-:W-:-:S04]  /*3cb0*/  ISETP.LT.OR P6, PT, R102, 0xba, P6 ;  /* 0x000000ba6600780c */ /* 0x000fc800037c1670 */
[----:B------:R-:W-:Y:S02]  /*3cc0*/  FSEL R89, R98, -INF , !P6 ;  /* 0xff80000062597808 */ /* 0x000fe40007000000 */
[----:B------:R-:W-:-:S13]  /*3cd0*/  ISETP.GE.AND P6, PT, R13, 0x1, PT ;  /* 0x000000010d00780c */ /* 0x000fda0003fc6270 */
[----:B------:R-:W-:Y:S05]  /*3ce0*/  @!P6 BRA `(.L_x_6195) ;  /* 0x000000000050e947 */ /* 0x000fea0003800000 */
[----:B------:R-:W-:Y:S01]  /*3cf0*/  IMAD R33, R19, R90, R5 ;  /* 0x0000005a13217224 */ /* 0x000fe200078e0205 */
[----:B------:R-:W-:Y:S03]  /*3d00*/  BSSY B0, `(.L_x_6196) ;  /* 0x000000f000007945 */ /* 0x000fe60003800000 */
[----:B------:R-:W-:-:S05]  /*3d10*/  IMAD.IADD R159, R33, 0x1, -R86 ;  /* 0x00000001219f7824 */ /* 0x000fca00078e0a56 */
        /* <DEDUP_REMOVED lines=9> */
.L_x_6197:
[----:B------:R-:W-:-:S13]  /*3db0*/  ISETP.NE.AND P6, PT, R13, 0x1, PT ;  /* 0x000000010d00780c */ /* 0x000fda0003fc5270 */
[----:B------:R-:W1:Y:S02]  /*3dc0*/  @P6 LDC.64 R32, c[0x0][0x9e8] ;  /* 0x00027a00ff206b82 */ /* 0x000e640000000a00 */
[----:B-1----:R-:W-:-:S05]  /*3dd0*/  @P6 IMAD.HI.U32 R32, R159, R32, RZ ;  /* 0x000000209f206227 */ /* 0x002fca00078e00ff */
[----:B------:R-:W-:-:S07]  /*3de0*/  @P6 SHF.R.U32.HI R159, RZ, R33, R32 ;  /* 0x00000021ff9f6219 */ /* 0x000fce0000011620 */
.L_x_6198:
[----:B------:R-:W-:Y:S05]  /*3df0*/  BSYNC B0 ;  /* 0x0000000000007941 */ /* 0x000fea0003800000 */
.L_x_6196:
[----:B------:R-:W-:-:S05]  /*3e00*/  IMAD R159, R159, R13, R96 ;  /* 0x0000000d9f9f7224 */ /* 0x000fca00078e0260 */
[----:B------:R-:W-:Y:S02]  /*3e10*/  VIMNMX R62, R62, R159, !PT ;  /* 0x0000009f3e3e7248 */ /* 0x000fe40007fe0100 */
[----:B------:R-:W-:-:S07]  /*3e20*/  VIADDMNMX R60, R159, R13, R60, PT ;  /* 0x0000000d9f3c7246 */ /* 0x000fce000380013c */
.L_x_6195:
[C---:B------:R-:W-:Y:S01]  /*3e30*/  ISETP.GT.AND P1, PT, R62.reuse, 0x1, !P1 ;  /* 0x000000013e00780c */ /* 0x040fe20004f24270 */
[----:B------:R-:W-:Y:S01]  /*3e40*/  ULDC UR6, c[0x0][0x988] ;  /* 0x0002620000067ab9 */ /* 0x000fe20000000800 */
[----:B------:R-:W-:Y:S01]  /*3e50*/  ISETP.GT.AND P3, PT, R62, 0x9, !P3 ;  /* 0x000000093e00780c */ /* 0x000fe20005f64270 */
[----:B------:R-:W-:Y:S01]  /*3e60*/  IMAD.IADD R12, R121, 0x1, R12 ;  /* 0x00000001790c7824 */ /* 0x000fe200078e020c */
[C---:B------:R-:W-:Y:S02]  /*3e70*/  ISETP.LT.OR P1, PT, R60.reuse, 0x2, P1 ;  /* 0x000000023c00780c */ /* 0x040fe40000f21670 */
[----:B------:R-:W-:Y:S02]  /*3e80*/  ISETP.LT.OR P3, PT, R60, 0xa, P3 ;  /* 0x0000000a3c00780c */ /* 0x000fe40001f61670 */
[----:B------:R-:W-:Y:S02]  /*3e90*/  FSEL R181, R6, -INF , !P1 ;  /* 0xff80000006b57808 */ /* 0x000fe40004800000 */
[----:B------:R-:W-:-:S02]  /*3ea0*/  ISETP.NE.AND P1, PT, R110, RZ, PT ;  /* 0x000000ff6e00720c */ /* 0x000fc40003f25270 */
[----:B------:R-:W-:Y:S02]  /*3eb0*/  FSEL R33, R8, -INF , !P3 ;  /* 0xff80000008217808 */ /* 0x000fe40005800000 */
[C---:B------:R-:W-:Y:S02]  /*3ec0*/  ISETP.GT.AND P1, PT, R62.reuse, 0x10, !P1 ;  /* 0x000000103e00780c */ /* 0x040fe40004f24270 */
[----:B------:R-:W-:Y:S02]  /*3ed0*/  ISETP.GT.AND P2, PT, R62, 0x8, !P2 ;  /* 0x000000083e00780c */ /* 0x000fe40005744270 */
[----:B------:R-:W-:Y:S02]  /*3ee0*/  ISETP.LT.OR P1, PT, R60, 0x11, P1 ;  /* 0x000000113c00780c */ /* 0x000fe40000f21670 */
[----:B------:R-:W-:Y:S02]  /*3ef0*/  ISETP.NE.AND P3, PT, R124, RZ, PT ;  /* 0x000000ff7c00720c */ /* 0x000fe40003f65270 */
[----:B------:R-:W-:-:S02]  /*3f00*/  FSEL R193, R9, -INF , !P1 ;  /* 0xff80000009c17808 */ /* 0x000fc40004800000 */
[----:B------:R-:W-:Y:S02]  /*3f10*/  ISETP.NE.AND P1, PT, R112, RZ, PT ;  /* 0x000000ff7000720c */ /* 0x000fe40003f25270 */
[----:B------:R-:W-:Y:S02]  /*3f20*/  ISETP.LT.OR P2, PT, R60, 0x9, P2 ;  /* 0x000000093c00780c */ /* 0x000fe40001741670 */
[----:B------:R-:W-:Y:S02]  /*3f30*/  ISETP.GT.AND P1, PT, R62, 0x11, !P1 ;  /* 0x000000113e00780c */ /* 0x000fe40004f24270 */
[----:B------:R-:W-:Y:S02]  /*3f40*/  FSEL R179, R7, -INF , !P2 ;  /* 0xff80000007b37808 */ /* 0x000fe40005000000 */
[----:B------:R-:W-:Y:S02]  /*3f50*/  ISETP.LT.OR P1, PT, R60, 0x12, P1 ;  /* 0x000000123c00780c */ /* 0x000fe40000f21670 */
[----:B------:R-:W-:-:S02]  /*3f60*/  ISETP.NE.AND P2, PT, R126, RZ, PT ;  /* 0x000000ff7e00720c */ /* 0x000fc40003f45270 */
[----:B------:R-:W-:Y:S02]  /*3f70*/  FSEL R177, R10, -INF , !P1 ;  /* 0xff8000000ab17808 */ /* 0x000fe40004800000 */
[----:B------:R-:W-:Y:S02]  /*3f80*/  ISETP.NE.AND P1, PT, R114, RZ, PT ;  /* 0x000000ff7200720c */ /* 0x000fe40003f25270 */
[----:B------:R-:W-:Y:S02]  /*3f90*/  ISETP.NE.AND P6, PT, R128, RZ, PT ;  /* 0x000000ff8000720c */ /* 0x000fe40003fc5270 */
        /* <DEDUP_REMOVED lines=27> */
[----:B------:R-:W-:Y:S02]  /*4150*/  ISETP.NE.AND P3, PT, R144, RZ, PT ;  /* 0x000000ff9000720c */ /* 0x000fe40003f65270 */
[----:B------:R-:W-:Y:S02]  /*4160*/  ISETP.LT.OR P1, PT, R60, 0x29, P1 ;  /* 0x000000293c00780c */ /* 0x000fe40000f21670 */
[----:B------:R-:W-:Y:S02]  /*4170*/  FMNMX.FTZ R6, R129, R6, !PT ;  /* 0x0000000681067209 */ /* 0x000fe40007810000 */
[----:B------:R-:W-:Y:S02]  /*4180*/  FSEL R171, R24, -INF , !P1 ;  /* 0xff80000018ab7808 */ /* 0x000fe40004800000 */
[----:B------:R-:W-:Y:S02]  /*4190*/  ISETP.GT.AND P1, PT, R62, 0x29, !P2 ;  /* 0x000000293e00780c */ /* 0x000fe40005724270 */
[----:B------:R-:W-:-:S02]  /*41a0*/  ISETP.NE.AND P2, PT, R146, RZ, PT ;  /* 0x000000ff9200720c */ /* 0x000fc40003f45270 */
[----:B------:R-:W-:Y:S02]  /*41b0*/  ISETP.LT.OR P1, PT, R60, 0x2a, P1 ;  /* 0x0000002a3c00780c */ /* 0x000fe40000f21670 */
[----:B------:R-:W-:Y:S02]  /*41c0*/  FMNMX.FTZ R6, R135, R6, !PT ;  /* 0x0000000687067209 */ /* 0x000fe40007810000 */
[----:B------:R-:W-:Y:S02]  /*41d0*/  FSEL R21, R21, -INF , !P1 ;  /* 0xff80000015157808 */ /* 0x000fe40004800000 */
[----:B------:R-:W-:Y:S02]  /*41e0*/  ISETP.GT.AND P1, PT, R62, 0x30, !P6 ;  /* 0x000000303e00780c */ /* 0x000fe40007724270 */
[----:B------:R-:W-:Y:S02]  /*41f0*/  ISETP.NE.AND P6, PT, R148, RZ, PT ;  /* 0x000000ff9400720c */ /* 0x000fe40003fc5270 */
        /* <DEDUP_REMOVED lines=57> */
[----:B------:R-:W-:Y:S02]  /*4590*/  ISETP.GT.AND P1, PT, R62, 0x51, !P2 ;  /* 0x000000513e00780c */ /* 0x000fe40005724270 */
[----:B------:R-:W-:Y:S02]  /*45a0*/  ISETP.NE.AND P2, PT, R164, RZ, PT ;  /* 0x000000ffa400720c */ /* 0x000fe40003f45270 */
[----:B------:R-:W-:Y:S02]  /*45b0*/  ISETP.LT.OR P1, PT, R60, 0x52, P1 ;  /* 0x000000523c00780c */ /* 0x000fe40000f21670 */
[----:B------:R-:W-:-:S02]  /*45c0*/  FMNMX.FTZ R6, R85, R6, !PT ;  /* 0x0000000655067209 */ /* 0x000fc40007810000 */
[----:B------:R-:W-:Y:S02]  /*45d0*/  FSEL R161, R39, -INF , !P1 ;  /* 0xff80000027a17808 */ /* 0x000fe40004800000 */
[----:B------:R-:W-:Y:S02]  /*45e0*/  ISETP.GT.AND P1, PT, R62, 0x58, !P6 ;  /* 0x000000583e00780c */ /* 0x000fe40007724270 */
[----:B------:R-:W-:Y:S02]  /*45f0*/  ISETP.NE.AND P6, PT, R76, RZ, PT ;  /* 0x000000ff4c00720c */ /* 0x000fe40003fc5270 */
        /* <DEDUP_REMOVED lines=24> */
[----:B------:R-:W-:Y:S01]  /*4780*/  ISETP.NE.AND P1, PT, R156, RZ, PT ;  /* 0x000000ff9c00720c */ /* 0x000fe20003f25270 */
[----:B------:R-:W1:Y:S01]  /*4790*/  SHFL.BFLY PT, R9, R6, 0x2, 0x1f ;  /* 0x0c401f0006097f89 */ /* 0x000e6200000e0000 */
[C---:B------:R-:W-:Y:S02]  /*47a0*/  ISETP.GT.AND P4, PT, R62.reuse, 0xb1, !P4 ;  /* 0x000000b13e00780c */ /* 0x040fe40006784270 */
[----:B------:R-:W-:-:S02]  /*47b0*/  ISETP.GT.AND P1, PT, R62, 0x68, !P1 ;  /* 0x000000683e00780c */ /* 0x000fc40004f24270 */
[----:B------:R-:W-:Y:S02]  /*47c0*/  ISETP.GT.AND P5, PT, R62, 0xb8, !P5 ;  /* 0x000000b83e00780c */ /* 0x000fe40006fa4270 */
[C---:B------:R-:W-:Y:S02]  /*47d0*/  ISETP.LT.OR P1, PT, R60.reuse, 0x69, P1 ;  /* 0x000000693c00780c */ /* 0x040fe40000f21670 */
[----:B------:R-:W-:Y:S02]  /*47e0*/  ISETP.LT.OR P4, PT, R60, 0xb2, P4 ;  /* 0x000000b23c00780c */ /* 0x000fe40002781670 */
[----:B------:R-:W-:Y:S02]  /*47f0*/  FSEL R25, R46, -INF , !P1 ;  /* 0xff8000002e197808 */ /* 0x000fe40004800000 */
[----:B------:R-:W-:Y:S02]  /*4800*/  ISETP.NE.AND P1, PT, R158, RZ, PT ;  /* 0x000000ff9e00720c */ /* 0x000fe40003f25270 */
[----:B------:R-:W-:-:S02]  /*4810*/  ISETP.LT.OR P5, PT, R60, 0xb9, P5 ;  /* 0x000000b93c00780c */ /* 0x000fc40002fa1670 */
[----:B------:R-:W-:Y:S02]  /*4820*/  ISETP.GT.AND P1, PT, R62, 0x69, !P1 ;  /* 0x000000693e00780c */ /* 0x000fe40004f24270 */
[----:B------:R-:W-:Y:S02]  /*4830*/  FSEL R35, R35, -INF , !P5 ;  /* 0xff80000023237808 */ /* 0x000fe40006800000 */
        /* <DEDUP_REMOVED lines=13> */
[----:B------:R-:W-:Y:S02]  /*4910*/  ISETP.GT.AND P1, PT, R62, 0x78, !P3 ;  /* 0x000000783e00780c */ /* 0x000fe40005f24270 */
[----:B------:R-:W-:Y:S02]  /*4920*/  ISETP.NE.AND P3, PT, R82, RZ, PT ;  /* 0x000000ff5200720c */ /* 0x000fe40003f65270 */
[----:B------:R-:W-:-:S04]  /*4930*/  ISETP.LT.OR P1, PT, R60, 0x79, P1 ;  /* 0x000000793c00780c */ /* 0x000fc80000f21670 */
        /* <DEDUP_REMOVED lines=41> */
[----:B------:R-:W-:-:S04]  /*4bd0*/  ISETP.GT.AND P1, PT, R62, 0xa1, !P3 ;  /* 0x000000a13e00780c */ /* 0x000fc80005f24270 */
[----:B------:R-:W-:-:S04]  /*4be0*/  ISETP.LT.OR P1, PT, R60, 0xa2, P1 ;  /* 0x000000a23c00780c */ /* 0x000fc80000f21670 */
[----:B------:R-:W-:Y:S02]  /*4bf0*/  FSEL R199, R66, -INF , !P1 ;  /* 0xff80000042c77808 */ /* 0x000fe40004800000 */
[----:B------:R-:W-:Y:S02]  /*4c00*/  ISETP.GT.AND P1, PT, R62, 0xa8, !P2 ;  /* 0x000000a83e00780c */ /* 0x000fe40005724270 */
[----:B------:R-:W-:Y:S02]  /*4c10*/  ISETP.NE.AND P2, PT, R64, RZ, PT ;  /* 0x000000ff4000720c */ /* 0x000fe40003f45270 */
        /* <DEDUP_REMOVED lines=12> */
[----:B------:R-:W-:-:S01]  /*4ce0*/  FFMA.FTZ R54, R105, R68, -R38 ;  /* 0x0000004469367223 */ /* 0x000fc20000010826 */
[----:B------:R-:W-:Y:S01]  /*4cf0*/  ISETP.LT.OR P1, PT, R60, 0x1, P1 ;  /* 0x000000013c00780c */ /* 0x000fe20000f21670 */
[----:B------:R-:W-:-:S01]  /*4d00*/  FFMA.FTZ R52, R97, R68, -R38 ;  /* 0x0000004461347223 */ /* 0x000fc20000010826 */
[----:B------:R-:W-:Y:S01]  /*4d10*/  FSEL R105, R34, -INF , !P4 ;  /* 0xff80000022697808 */ /* 0x000fe20006000000 */
[----:B------:R-:W-:-:S01]  /*4d20*/  FFMA.FTZ R97, R107, R68, -R38 ;  /* 0x000000446b617223 */ /* 0x000fc20000010826 */
[----:B------:R-:W-:Y:S01]  /*4d30*/  FSEL R40, R3, -INF , !P1 ;  /* 0xff80000003287808 */ /* 0x000fe20004800000 */
[----:B------:R-:W-:-:S01]  /*4d40*/  FFMA.FTZ R34, R87, R68, -R38 ;  /* 0x0000004457227223 */ /* 0x000fc20000010826 */
[----:B------:R-:W-:Y:S01]  /*4d50*/  ISETP.GT.AND P1, PT, R62, 0xb0, !P2 ;  /* 0x000000b03e00780c */ /* 0x000fe20005724270 */
[----:B------:R-:W-:-:S01]  /*4d60*/  FFMA.FTZ R3, R203, R68, -R38 ;  /* 0x00000044cb037223 */ /* 0x000fc20000010826 */
[----:B------:R-:W-:Y:S01]  /*4d70*/  FMNMX.FTZ R10, R40, R181, !PT ;  /* 0x000000b5280a7209 */ /* 0x000fe20007810000 */
[----:B------:R-:W-:-:S01]  /*4d80*/  FFMA.FTZ R6, R157, R68, -R38 ;  /* 0x000000449d067223 */ /* 0x000fc20000010826 */
[----:B------:R-:W-:Y:S01]  /*4d90*/  ISETP.LT.OR P1, PT, R60, 0xb1, P1 ;  /* 0x000000b13c00780c */ /* 0x000fe20000f21670 */
[----:B------:R-:W-:-:S01]  /*4da0*/  FFMA.FTZ R14, R155, R68, -R38 ;  /* 0x000000449b0e7223 */ /* 0x000fc20000010826 */
[----:B------:R-:W-:Y:S01]  /*4db0*/  FMNMX.FTZ R10, R179, R10, !PT ;  /* 0x0000000ab30a7209 */ /* 0x000fe20007810000 */
[----:B------:R-:W-:Y:S01]  /*4dc0*/  MUFU.EX2 R3, R3 ;  /* 0x0000000300037308 */ /* 0x000fe20000000800 */
[----:B------:R-:W-:Y:S01]  /*4dd0*/  FSEL R31, R31, -INF , !P1 ;  /* 0xff8000001f1f7808 */ /* 0x000fe20004800000 */
[--C-:B------:R-:W-:Y:S01]  /*4de0*/  FFMA.FTZ R155, R145, R68, -R38.reuse ;  /* 0x00000044919b7223 */ /* 0x100fe20000010826 */
[----:B------:R-:W-:Y:S01]  /*4df0*/  FMNMX.FTZ R10, R33, R10, !PT ;  /* 0x0000000a210a7209 */ /* 0x000fe20007810000 */
[-CC-:B------:R-:W-:Y:S01]  /*4e00*/  FFMA.FTZ R8, R147, R68.reuse, -R38.reuse ;  /* 0x0000004493087223 */ /* 0x180fe20000010826 */
[----:B------:R-:W-:Y:S01]  /*4e10*/  ISETP.GT.AND P2, PT, R62, 0xb9, !P6 ;  /* 0x000000b93e00780c */ /* 0x000fe20007744270 */
[--C-:B------:R-:W-:Y:S01]  /*4e20*/  FFMA.FTZ R145, R153, R68, -R38.reuse ;  /* 0x0000004499917223 */ /* 0x100fe20000010826 */
[----:B------:R-:W-:Y:S01]  /*4e30*/  FMNMX.FTZ R10, R193, R10, !PT ;  /* 0x0000000ac10a7209 */ /* 0x000fe20007810000 */
[----:B------:R-:W-:Y:S01]  /*4e40*/  MUFU.EX2 R6, R6 ;  /* 0x0000000600067308 */ /* 0x000fe20000000800 */
[----:B------:R-:W-:Y:S01]  /*4e50*/  ISETP.LT.OR P2, PT, R60, 0xba, P2 ;  /* 0x000000ba3c00780c */ /* 0x000fe20001741670 */
[--C-:B------:R-:W-:Y:S01]  /*4e60*/  FFMA.FTZ R64, R73, R68, -R38.reuse ;  /* 0x0000004449407223 */ /* 0x100fe20000010826 */
[----:B------:R-:W-:Y:S01]  /*4e70*/  FMNMX.FTZ R10, R177, R10, !PT ;  /* 0x0000000ab10a7209 */ /* 0x000fe20007810000 */
[-CC-:B------:R-:W-:Y:S01]  /*4e80*/  FFMA.FTZ R24, R151, R68.reuse, -R38.reuse ;  /* 0x0000004497187223 */ /* 0x180fe20000010826 */
[----:B------:R-:W-:Y:S01]  /*4e90*/  FSEL R107, R36, -INF , !P2 ;  /* 0xff800000246b7808 */ /* 0x000fe20005000000 */
[--C-:B------:R-:W-:Y:S01]  /*4ea0*/  FFMA.FTZ R143, R143, R68, -R38.reuse ;  /* 0x000000448f8f7223 */ /* 0x100fe20000010826 */
[----:B------:R-:W-:Y:S01]  /*4eb0*/  FMNMX.FTZ R10, R175, R10, !PT ;  /* 0x0000000aaf0a7209 */ /* 0x000fe20007810000 */
[----:B------:R-:W-:Y:S01]  /*4ec0*/  MUFU.EX2 R14, R14 ;  /* 0x0000000e000e7308 */ /* 0x000fe20000000800 */
[----:B------:R-:W-:-:S01]  /*4ed0*/  FFMA.FTZ R62, R77, R68, -R38 ;  /* 0x000000444d3e7223 */ /* 0x000fc20000010826 */
[--C-:B------:R-:W-:Y:S01]  /*4ee0*/  FFMA.FTZ R20, R141, R68, -R38.reuse ;  /* 0x000000448d147223 */ /* 0x100fe20000010826 */
[----:B------:R-:W-:Y:S01]  /*4ef0*/  FMNMX.FTZ R10, R159, R10, !PT ;  /* 0x0000000a9f0a7209 */ /* 0x000fe20007810000 */
[-CC-:B------:R-:W-:Y:S01]  /*4f00*/  FFMA.FTZ R141, R149, R68.reuse, -R38.reuse ;  /* 0x00000044958d7223 */ /* 0x180fe20000010826 */
[----:B------:R-:W-:-:S01]  /*4f10*/  FFMA.FTZ R28, R131, R68, -R38 ;  /* 0x00000044831c7223 */ /* 0x000fc20000010826 */
[--C-:B------:R-:W-:Y:S01]  /*4f20*/  FFMA.FTZ R131, R133, R68, -R38.reuse ;  /* 0x0000004485837223 */ /* 0x100fe20000010826 */
[----:B------:R-:W-:Y:S01]  /*4f30*/  FMNMX.FTZ R10, R191, R10, !PT ;  /* 0x0000000abf0a7209 */ /* 0x000fe20007810000 */
[----:B------:R-:W1:Y:S01]  /*4f40*/  MUFU.EX2 R155, R155 ;  /* 0x0000009b009b7308 */ /* 0x000e620000000800 */
[----:B------:R-:W-:-:S01]  /*4f50*/  FFMA.FTZ R58, R83, R68, -R38 ;  /* 0x00000044533a7223 */ /* 0x000fc20000010826 */
[--C-:B------:R-:W-:Y:S01]  /*4f60*/  FFMA.FTZ R26, R129, R68, -R38.reuse ;  /* 0x00000044811a7223 */ /* 0x100fe20000010826 */
[----:B------:R-:W-:Y:S01]  /*4f70*/  FMNMX.FTZ R10, R173, R10, !PT ;  /* 0x0000000aad0a7209 */ /* 0x000fe20007810000 */
[-CC-:B------:R-:W-:Y:S01]  /*4f80*/  FFMA.FTZ R60, R63, R68.reuse, -R38.reuse ;  /* 0x000000443f3c7223 */ /* 0x180fe20000010826 */
[----:B------:R-:W-:-:S01]  /*4f90*/  FFMA.FTZ R129, R135, R68, -R38 ;  /* 0x0000004487817223 */ /* 0x000fc20000010826 */
        /* <DEDUP_REMOVED lines=26> */
[----:B------:R-:W2:Y:S01]  /*5140*/  MUFU.EX2 R143, R143 ;  /* 0x0000008f008f7308 */ /* 0x000ea20000000800 */
        /* <DEDUP_REMOVED lines=13> */
[----:B-1----:R-:W-:Y:S01]  /*5220*/  F2FP.SATFINITE.E4M3.F32.PACK_AB_MERGE_C R204, R155, R14, RZ ;  /* 0x0000000e9bcc723e */ /* 0x002fe200048070ff */
[----:B------:R-:W-:-:S01]  /*5230*/  FFMA.FTZ R38, R89, R68, -R38 ;  /* 0x0000004459267223 */ /* 0x000fc20000010826 */
[----:B------:R-:W-:Y:S01]  /*5240*/  FMNMX.FTZ R10, R185, R10, !PT ;  /* 0x0000000ab90a7209 */ /* 0x000fe20007810000 */
[----:B------:R-:W-:Y:S01]  /*5250*/  MUFU.EX2 R141, R141 ;  /* 0x0000008d008d7308 */ /* 0x000fe20000000800 */
[----:B--2---:R-:W-:-:S02]  /*5260*/  F2FP.SATFINITE.E4M3.F32.PACK_AB_MERGE_C R206, R143, R24, RZ ;  /* 0x000000188fce723e */ /* 0x004fc400048070ff */
[----:B------:R-:W-:Y:S02]  /*5270*/  FMNMX.FTZ R10, R161, R10, !PT ;  /* 0x0000000aa10a7209 */ /* 0x000fe40007810000 */
[----:B------:R-:W-:Y:S02]  /*5280*/  F2FP.SATFINITE.E4M3.F32.PACK_AB_MERGE_C R204, R6, R3, R204 ;  /* 0x0000000306cc723e */ /* 0x000fe400048070cc */
[----:B------:R-:W-:Y:S01]  /*5290*/  FMNMX.FTZ R10, R39, R10, !PT ;  /* 0x0000000a270a7209 */ /* 0x000fe20007810000 */
[----:B------:R-:W-:Y:S01]  /*52a0*/  MUFU.EX2 R28, R28 ;  /* 0x0000001c001c7308 */ /* 0x000fe20000000800 */
[----:B------:R-:W-:Y:S02]  /*52b0*/  F2FP.SATFINITE.E4M3.F32.PACK_AB_MERGE_C R206, R145, R8, R206 ;  /* 0x0000000891ce723e */ /* 0x000fe400048070ce */
[----:B------:R-:W-:Y:S02]  /*52c0*/  FMNMX.FTZ R10, R41, R10, !PT ;  /* 0x0000000a290a7209 */ /* 0x000fe40007810000 */
[----:B------:R-:W-:-:S02]  /*52d0*/  ISETP.GE.AND P6, PT, R13, 0x1, PT ;  /* 0x000000010d00780c */ /* 0x000fc40003fc6270 */
[----:B------:R-:W-:Y:S01]  /*52e0*/  FMNMX.FTZ R10, R183, R10, !PT ;  /* 0x0000000ab70a7209 */ /* 0x000fe20007810000 */
[----:B------:R-:W1:Y:S03]  /*52f0*/  MUFU.EX2 R131, R131 ;  /* 0x0000008300837308 */ /* 0x000e660000000800 */
[----:B------:R-:W-:-:S04]  /*5300*/  FMNMX.FTZ R10, R43, R10, !PT ;  /* 0x0000000a2b0a7209 */ /* 0x000fc80007810000 */
[----:B------:R-:W-:Y:S01]  /*5310*/  FMNMX.FTZ R10, R25, R10, !PT ;  /* 0x0000000a190a7209 */ /* 0x000fe20007810000 */
[----:B------:R-:W-:Y:S03]  /*5320*/  MUFU.EX2 R26, R26 ;  /* 0x0000001a001a7308 */ /* 0x000fe60000000800 */
[----:B------:R-:W-:-:S04]  /*5330*/  FMNMX.FTZ R10, R45, R10, !PT ;  /* 0x0000000a2d0a7209 */ /* 0x000fc80007810000 */
[----:B------:R-:W-:Y:S01]  /*5340*/  FMNMX.FTZ R10, R29, R10, !PT ;  /* 0x0000000a1d0a7209 */ /* 0x000fe20007810000 */
[----:B------:R-:W-:Y:S01]  /*5350*/  MUFU.EX2 R129, R129 ;  /* 0x0000008100817308 */ /* 0x000fe20000000800 */
[----:B-1----:R-:W-:Y:S02]  /*5360*/  F2FP.SATFINITE.E4M3.F32.PACK_AB_MERGE_C R200, R131, R28, RZ ;  /* 0x0000001c83c8723e */ /* 0x002fe400048070ff */
[----:B------:R-:W-:Y:S02]  /*5370*/  FMNMX.FTZ R10, R47, R10, !PT ;  /* 0x0000000a2f0a7209 */ /* 0x000fe40007810000 */
[----:B------:R-:W-:Y:S02]  /*5380*/  F2FP.SATFINITE.E4M3.F32.PACK_AB_MERGE_C R200, R141, R20, R200 ;  /* 0x000000148dc8723e */ /* 0x000fe400048070c8 */
[----:B------:R-:W-:Y:S01]  /*5390*/  FMNMX.FTZ R10, R15, R10, !PT ;  /* 0x0000000a0f0a7209 */ /* 0x000fe20007810000 */
[----:B------:R-:W-:Y:S03]  /*53a0*/  MUFU.EX2 R30, R30 ;  /* 0x0000001e001e7308 */ /* 0x000fe60000000800 */
[----:B------:R-:W-:-:S04]  /*53b0*/  FMNMX.FTZ R10, R49, R10, !PT ;  /* 0x0000000a310a7209 */ /* 0x000fc80007810000 */
        /* <DEDUP_REMOVED lines=25> */
[----:B------:R-:W-:-:S05]  /*5550*/  FMNMX.FTZ R10, R107, R10, !PT ;  /* 0x0000000a6b0a7209 */ /* 0x000fca0007810000 */
[----:B------:R-:W1:Y:S01]  /*5560*/  SHFL.BFLY PT, R87, R10, 0x2, 0x1f ;  /* 0x0c401f000a577f89 */ /* 0x000e6200000e0000 */
[----:B------:R-:W-:Y:S08]  /*5570*/  MUFU.EX2 R95, R95 ;  /* 0x0000005f005f7308 */ /* 0x000ff00000000800 */
[----:B------:R-:W-:Y:S08]  /*5580*/  MUFU.EX2 R48, R48 ;  /* 0x0000003000307308 */ /* 0x000ff00000000800 */
[----:B------:R-:W-:Y:S01]  /*5590*/  MUFU.EX2 R111, R111 ;  /* 0x0000006f006f7308 */ /* 0x000fe20000000800 */
[----:B-1----:R-:W-:-:S07]  /*55a0*/  FMNMX.FTZ R87, R10, R87, !PT ;  /* 0x000000570a577209 */ /* 0x002fce0007810000 */
[----:B------:R-:W-:Y:S01]  /*55b0*/  MUFU.EX2 R50, R50 ;  /* 0x0000003200327308 */ /* 0x000fe20000000800 */
[----:B------:R-:W1:Y:S07]  /*55c0*/  SHFL.BFLY PT, R10, R87, 0x1, 0x1f ;  /* 0x0c201f00570a7f89 */ /* 0x000e6e00000e0000 */
[----:B------:R-:W-:Y:S08]  /*55d0*/  MUFU.EX2 R101, R101 ;  /* 0x0000006500657308 */ /* 0x000ff00000000800 */
[----:B------:R-:W-:Y:S08]  /*55e0*/  MUFU.EX2 R54, R54 ;  /* 0x0000003600367308 */ /* 0x000ff00000000800 */
[----:B------:R-:W-:Y:S01]  /*55f0*/  MUFU.EX2 R99, R99 ;  /* 0x0000006300637308 */ /* 0x000fe20000000800 */
[----:B-1----:R-:W-:-:S04]  /*5600*/  FMNMX.FTZ R10, R87, R10, !PT ;  /* 0x0000000a570a7209 */ /* 0x002fc80007810000 */
[C---:B------:R-:W-:Y:S01]  /*5610*/  FSETP.NEU.FTZ.AND P1, PT, R10.reuse, -INF , PT ;  /* 0xff8000000a00780b */ /* 0x040fe20003f3d000 */
[----:B------:R-:W-:-:S02]  /*5620*/  FFMA.FTZ R66, R10, R68, -8 ;  /* 0xc10000000a427423 */ /* 0x000fc40000010044 */
[----:B------:R-:W-:Y:S03]  /*5630*/  MUFU.EX2 R52, R52 ;  /* 0x0000003400347308 */ /* 0x000fe60000000800 */
[----:B------:R-:W-:-:S05]  /*5640*/  FSEL R66, R66, RZ, P1 ;  /* 0x000000ff42427208 */ /* 0x000fca0000800000 */
[----:B------:R-:W-:Y:S01]  /*5650*/  MUFU.EX2 R97, R97 ;  /* 0x0000006100617308 */ /* 0x000fe20000000800 */
[----:B------:R-:W-:-:S01]  /*5660*/  FFMA.FTZ R40, R40, R68, -R66 ;  /* 0x0000004428287223 */ /* 0x000fc20000010842 */
        /* <DEDUP_REMOVED lines=22> */
[----:B------:R-:W2:Y:S01]  /*57d0*/  MUFU.EX2 R70, R70 ;  /* 0x0000004600467308 */ /* 0x000ea20000000800 */
[----:B------:R-:W-:-:S01]  /*57e0*/  FADD.FTZ R98, R24, R45 ;  /* 0x0000002d18627221 */ /* 0x000fc20000010000 */
[-CC-:B------:R-:W-:Y:S01]  /*57f0*/  FFMA.FTZ R80, R169, R68.reuse, -R66.reuse ;  /* 0x00000044a9507223 */ /* 0x180fe20000010842 */
[----:B------:R-:W-:-:S01]  /*5800*/  FFMA.FTZ R82, R167, R68, -R66 ;  /* 0x00000044a7527223 */ /* 0x000fc20000010842 */
[-CC-:B------:R-:W-:Y:S01]  /*5810*/  FFMA.FTZ R87, R27, R68.reuse, -R66.reuse ;  /* 0x000000441b577223 */ /* 0x180fe20000010842 */
[----:B------:R-:W-:-:S01]  /*5820*/  FFMA.FTZ R27, R187, R68, -R66 ;  /* 0x00000044bb1b7223 */ /* 0x000fc20000010842 */
[-CC-:B------:R-:W-:Y:S01]  /*5830*/  FFMA.FTZ R84, R165, R68.reuse, -R66.reuse ;  /* 0x00000044a5547223 */ /* 0x180fe20000010842 */
[----:B------:R-:W-:-:S01]  /*5840*/  FFMA.FTZ R86, R163, R68, -R66 ;  /* 0x00000044a3567223 */ /* 0x000fc20000010842 */
[----:B------:R-:W3:Y:S01]  /*5850*/  MUFU.EX2 R77, R77 ;  /* 0x0000004d004d7308 */ /* 0x000ee20000000800 */
        /* <DEDUP_REMOVED lines=9> */
[----:B------:R-:W-:Y:S01]  /*58f0*/  FFMA.FTZ R25, R29, R68, -R66 ;  /* 0x000000441d197223 */ /* 0x000fe20000010842 */
[----:B------:R-:W-:-:S01]  /*5900*/  FADD.FTZ R29, R143, R98 ;  /* 0x000000628f1d7221 */ /* 0x000fc20000010000 */
[-CC-:B------:R-:W-:Y:S01]  /*5910*/  FFMA.FTZ R15, R15, R68.reuse, -R66.reuse ;  /* 0x000000440f0f7223 */ /* 0x180fe20000010842 */
[----:B------:R-:W-:-:S01]  /*5920*/  FFMA.FTZ R49, R49, R68, -R66 ;  /* 0x0000004431317223 */ /* 0x000fc20000010842 */
[----:B------:R-:W-:Y:S01]  /*5930*/  FFMA.FTZ R14, R195, R68, -R66 ;  /* 0x00000044c30e7223 */ /* 0x000fe20000010842 */
[----:B------:R-:W-:-:S01]  /*5940*/  FADD.FTZ R98, R20, R29 ;  /* 0x0000001d14627221 */ /* 0x000fc20000010000 */
[----:B------:R-:W2:Y:S01]  /*5950*/  MUFU.EX2 R72, R72 ;  /* 0x0000004800487308 */ /* 0x000ea20000000800 */
[----:B---3--:R-:W-:-:S01]  /*5960*/  FADD.FTZ R94, R77, R94 ;  /* 0x0000005e4d5e7221 */ /* 0x008fc20000010000 */
[----:B------:R-:W-:Y:S01]  /*5970*/  FFMA.FTZ R51, R51, R68, -R66 ;  /* 0x0000004433337223 */ /* 0x000fe20000010842 */
[----:B------:R-:W-:-:S01]  /*5980*/  FADD.FTZ R45, R141, R98 ;  /* 0x000000628d2d7221 */ /* 0x000fc20000010000 */
[-CC-:B------:R-:W-:Y:S01]  /*5990*/  FFMA.FTZ R11, R11, R68.reuse, -R66.reuse ;  /* 0x000000440b0b7223 */ /* 0x180fe20000010842 */
[----:B------:R-:W-:-:S01]  /*59a0*/  FFMA.FTZ R53, R53, R68, -R66 ;  /* 0x0000004435357223 */ /* 0x000fc20000010842 */
[----:B------:R-:W-:Y:S01]  /*59b0*/  FFMA.FTZ R7, R7, R68, -R66 ;  /* 0x0000004407077223 */ /* 0x000fe20000010842 */
[----:B------:R-:W-:-:S01]  /*59c0*/  FADD.FTZ R100, R28, R45 ;  /* 0x0000002d1c647221 */ /* 0x000fc20000010000 */
[----:B------:R-:W3:Y:S01]  /*59d0*/  MUFU.EX2 R76, R76 ;  /* 0x0000004c004c7308 */ /* 0x000ee20000000800 */
[----:B-1----:R-:W-:-:S01]  /*59e0*/  FADD.FTZ R29, R33, R94 ;  /* 0x0000005e211d7221 */ /* 0x002fc20000010000 */
[----:B------:R-:W-:Y:S01]  /*59f0*/  FFMA.FTZ R94, R47, R68, -R66 ;  /* 0x000000442f5e7223 */ /* 0x000fe20000010842 */
[----:B------:R-:W-:-:S01]  /*5a00*/  FADD.FTZ R45, R131, R100 ;  /* 0x00000064832d7221 */ /* 0x000fc20000010000 */
[-CC-:B------:R-:W-:Y:S01]  /*5a10*/  FFMA.FTZ R55, R55, R68.reuse, -R66.reuse ;  /* 0x0000004437377223 */ /* 0x180fe20000010842 */
[----:B------:R-:W-:-:S01]  /*5a20*/  FFMA.FTZ R57, R57, R68, -R66 ;  /* 0x0000004439397223 */ /* 0x000fc20000010842 */
[----:B------:R-:W-:Y:S01]  /*5a30*/  FFMA.FTZ R197, R197, R68, -R66 ;  /* 0x00000044c5c57223 */ /* 0x000fe20000010842 */
[----:B------:R-:W-:-:S01]  /*5a40*/  FADD.FTZ R100, R26, R45 ;  /* 0x0000002d1a647221 */ /* 0x000fc20000010000 */
[----:B------:R-:W1:Y:S01]  /*5a50*/  MUFU.EX2 R83, R83 ;  /* 0x0000005300537308 */ /* 0x000e620000000800 */
[----:B--2---:R-:W-:-:S01]  /*5a60*/  FADD.FTZ R29, R72, R29 ;  /* 0x0000001d481d7221 */ /* 0x004fc20000010000 */
[----:B------:R-:W-:Y:S01]  /*5a70*/  F2FP.SATFINITE.E4M3.F32.PACK_AB_MERGE_C R26, R99, R54, RZ ;  /* 0x00000036631a723e */ /* 0x000fe200048070ff */
[----:B------:R-:W-:-:S01]  /*5a80*/  FADD.FTZ R45, R129, R100 ;  /* 0x00000064812d7221 */ /* 0x000fc20000010000 */
[-CC-:B------:R-:W-:Y:S01]  /*5a90*/  FFMA.FTZ R65, R65, R68.reuse, -R66.reuse ;  /* 0x0000004441417223 */ /* 0x180fe20000010842 */
[----:B------:R-:W-:-:S01]  /*5aa0*/  FFMA.FTZ R199, R199, R68, -R66 ;  /* 0x00000044c7c77223 */ /* 0x000fc20000010842 */
[----:B------:R-:W-:Y:S01]  /*5ab0*/  F2FP.SATFINITE.E4M3.F32.PACK_AB_MERGE_C R194, R97, R52, R26 ;  /* 0x0000003461c2723e */ /* 0x000fe2000480701a */
[----:B------:R-:W-:-:S01]  /*5ac0*/  FADD.FTZ R100, R30, R45 ;  /* 0x0000002d1e647221 */ /* 0x000fc20000010000 */
[----:B------:R-:W2:Y:S01]  /*5ad0*/  MUFU.EX2 R74, R74 ;  /* 0x0000004a004a7308 */ /* 0x000ea20000000800 */
[----:B---3--:R-:W-:-:S01]  /*5ae0*/  FADD.FTZ R98, R76, R29 ;  /* 0x0000001d4c627221 */ /* 0x008fc20000010000 */
        /* <DEDUP_REMOVED lines=8> */
[----:B------:R-:W-:-:S02]  /*5b70*/  F2FP.SATFINITE.E4M3.F32.PACK_AB_MERGE_C R70, R77, R70, RZ ;  /* 0x000000464d46723e */ /* 0x000fc400048070ff */
[----:B------:R-:W-:Y:S02]  /*5b80*/  F2FP.SATFINITE.E4M3.F32.PACK_AB_MERGE_C R76, R83, R76, RZ ;  /* 0x0000004c534c723e */ /* 0x000fe400048070ff */
[----:B------:R-:W-:Y:S02]  /*5b90*/  F2FP.SATFINITE.E4M3.F32.PACK_AB_MERGE_C R205, R73, R40, R70 ;  /* 0x0000002849cd723e */ /* 0x000fe40004807046 */
[----:B------:R-:W1:Y:S01]  /*5ba0*/  MUFU.EX2 R78, R78 ;  /* 0x0000004e004e7308 */ /* 0x000e620000000800 */
[----:B--2---:R-:W-:-:S01]  /*5bb0*/  FADD.FTZ R98, R74, R29 ;  /* 0x0000001d4a627221 */ /* 0x004fc20000010000 */
[----:B------:R-:W-:-:S06]  /*5bc0*/  F2FP.SATFINITE.E4M3.F32.PACK_AB_MERGE_C R207, R72, R33, R76 ;  /* 0x0000002148cf723e */ /* 0x000fcc000480704c */
        /* <DEDUP_REMOVED lines=8> */
[----:B------:R-:W-:Y:S01]  /*5c50*/  FADD.FTZ R45, R119, R28 ;  /* 0x0000001c772d7221 */ /* 0x000fe20000010000 */
[----:B------:R-:W-:-:S05]  /*5c60*/  F2FP.SATFINITE.E4M3.F32.PACK_AB_MERGE_C R78, R85, R78, RZ ;  /* 0x0000004e554e723e */ /* 0x000fca00048070ff */
[----:B------:R-:W2:Y:S01]  /*5c70*/  MUFU.EX2 R82, R82 ;  /* 0x0000005200527308 */ /* 0x000ea20000000800 */
[----:B---3--:R-:W-:-:S01]  /*5c80*/  FADD.FTZ R29, R21, R24 ;  /* 0x00000018151d7221 */ /* 0x008fc20000010000 */
[----:B------:R-:W-:Y:S01]  /*5c90*/  FADD.FTZ R24, R42, R45 ;  /* 0x0000002d2a187221 */ /* 0x000fe20000010000 */
[----:B------:R-:W-:-:S03]  /*5ca0*/  F2FP.SATFINITE.E4M3.F32.PACK_AB_MERGE_C R42, R93, R42, RZ ;  /* 0x0000002a5d2a723e */ /* 0x000fc600048070ff */
[----:B------:R-:W-:Y:S01]  /*5cb0*/  FADD.FTZ R93, R93, R24 ;  /* 0x000000185d5d7221 */ /* 0x000fe20000010000 */
[----:B------:R-:W-:Y:S01]  /*5cc0*/  F2FP.SATFINITE.E4M3.F32.PACK_AB_MERGE_C R24, R101, R50, RZ ;  /* 0x000000326518723e */ /* 0x000fe200048070ff */
[----:B------:R-:W3:Y:S01]  /*5cd0*/  MUFU.EX2 R87, R87 ;  /* 0x0000005700577308 */ /* 0x000ee20000000800 */
[----:B-1----:R-:W-:-:S01]  /*5ce0*/  FADD.FTZ R29, R80, R29 ;  /* 0x0000001d501d7221 */ /* 0x002fc20000010000 */
[----:B------:R-:W-:Y:S01]  /*5cf0*/  FADD.FTZ R8, R44, R93 ;  /* 0x0000005d2c087221 */ /* 0x000fe20000010000 */
[----:B------:R-:W-:Y:S02]  /*5d00*/  F2FP.SATFINITE.E4M3.F32.PACK_AB_MERGE_C R192, R111, R48, R24 ;  /* 0x000000306fc0723e */ /* 0x000fe40004807018 */
[----:B------:R-:W-:Y:S01]  /*5d10*/  F2FP.SATFINITE.E4M3.F32.PACK_AB_MERGE_C R196, R119, R32, R42 ;  /* 0x0000002077c4723e */ /* 0x000fe2000480702a */
[----:B------:R-:W-:-:S02]  /*5d20*/  FADD.FTZ R45, R115, R8 ;  /* 0x00000008732d7221 */ /* 0x000fc40000010000 */
        /* <DEDUP_REMOVED lines=8> */
[----:B------:R-:W-:Y:S01]  /*5db0*/  FADD.FTZ R20, R48, R95 ;  /* 0x0000005f30147221 */ /* 0x000fe20000010000 */
[----:B------:R-:W-:-:S03]  /*5dc0*/  F2FP.SATFINITE.E4M3.F32.PACK_AB_MERGE_C R82, R87, R82, RZ ;  /* 0x000000525752723e */ /* 0x000fc600048070ff */
[----:B------:R-:W-:Y:S01]  /*5dd0*/  FADD.FTZ R45, R111, R20 ;  /* 0x000000146f2d7221 */ /* 0x000fe20000010000 */
[----:B------:R-:W-:Y:S01]  /*5de0*/  F2FP.SATFINITE.E4M3.F32.PACK_AB_MERGE_C R203, R80, R21, R82 ;  /* 0x0000001550cb723e */ /* 0x000fe20004807052 */
        /* <DEDUP_REMOVED lines=14> */
[----:B------:R-:W-:-:S06]  /*5ed0*/  F2FP.SATFINITE.E4M3.F32.PACK_AB_MERGE_C R86, R89, R86, RZ ;  /* 0x000000565956723e */ /* 0x000fcc00048070ff */
        /* <DEDUP_REMOVED lines=8> */
[----:B------:R-:W-:-:S06]  /*5f60*/  F2FP.SATFINITE.E4M3.F32.PACK_AB_MERGE_C R39, R92, R39, RZ ;  /* 0x000000275c27723e */ /* 0x000fcc00048070ff */
        /* <DEDUP_REMOVED lines=8> */
[----:B------:R-:W-:-:S04]  /*5ff0*/  F2FP.SATFINITE.E4M3.F32.PACK_AB_MERGE_C R43, R96, R43, RZ ;  /* 0x0000002b602b723e */ /* 0x000fc800048070ff */
[----:B------:R-:W-:Y:S02]  /*6000*/  F2FP.SATFINITE.E4M3.F32.PACK_AB_MERGE_C R193, R90, R41, R43 ;  /* 0x000000295ac1723e */ /* 0x000fe4000480702b */
[----:B------:R-:W3:Y:S01]  /*6010*/  MUFU.EX2 R15, R15 ;  /* 0x0000000f000f7308 */ /* 0x000ee20000000800 */
[----:B-1----:R-:W-:-:S07]  /*6020*/  FADD.FTZ R29, R25, R24 ;  /* 0x00000018191d7221 */ /* 0x002fce0000010000 */
[----:B------:R-:W-:Y:S01]  /*6030*/  MUFU.EX2 R34, R34 ;  /* 0x0000002200227308 */ /* 0x000fe20000000800 */
[----:B--2---:R-:W-:-:S07]  /*6040*/  FADD.FTZ R26, R94, R29 ;  /* 0x0000001d5e1a7221 */ /* 0x004fce0000010000 */
        /* <DEDUP_REMOVED lines=16> */
[----:B------:R-:W-:-:S04]  /*6150*/  FADD.FTZ R34, R34, R91 ;  /* 0x0000005b22227221 */ /* 0x000fc80000010000 */
[----:B------:R-:W-:Y:S02]  /*6160*/  FADD.FTZ R61, R61, R34 ;  /* 0x000000223d3d7221 */ /* 0x000fe40000010000 */
[----:B------:R-:W-:Y:S01]  /*6170*/  MUFU.EX2 R58, R58 ;  /* 0x0000003a003a7308 */ /* 0x000fe20000000800 */
[----:B---3--:R-:W-:-:S07]  /*6180*/  FADD.FTZ R28, R3, R26 ;  /* 0x0000001a031c7221 */ /* 0x008fce0000010000 */
        /* <DEDUP_REMOVED lines=14> */
[----:B------:R-:W2:Y:S01]  /*6270*/  MUFU.EX2 R57, R57 ;  /* 0x0000003900397308 */ /* 0x000ea20000000800 */
[----:B-1----:R-:W-:-:S01]  /*6280*/  FADD.FTZ R15, R7, R28 ;  /* 0x0000001c070f7221 */ /* 0x002fc20000010000 */
[----:B------:R-:W-:-:S04]  /*6290*/  FADD.FTZ R58, R58, R67 ;  /* 0x000000433a3a7221 */ /* 0x000fc80000010000 */
[----:B------:R-:W-:Y:S02]  /*62a0*/  FADD.FTZ R81, R81, R58 ;  /* 0x0000003a51517221 */ /* 0x000fe40000010000 */
[----:B------:R-:W-:Y:S01]  /*62b0*/  MUFU.EX2 R62, R62 ;  /* 0x0000003e003e7308 */ /* 0x000fe20000000800 */
[----:B---3--:R-:W-:-:S07]  /*62c0*/  FADD.FTZ R28, R8, R15 ;  /* 0x0000000f081c7221 */ /* 0x008fce0000010000 */
[----:B------:R-:W1:Y:S01]  /*62d0*/  MUFU.EX2 R75, R75 ;  /* 0x0000004b004b7308 */ /* 0x000e620000000800 */
[----:B--2---:R-:W-:-:S07]  /*62e0*/  FADD.FTZ R11, R57, R28 ;  /* 0x0000001c390b7221 */ /* 0x004fce0000010000 */
[----:B------:R2:W3:Y:S08]  /*62f0*/  MUFU.EX2 R20, R197 ;  /* 0x000000c500147308 */ /* 0x0004f00000000800 */
[----:B------:R-:W-:Y:S01]  /*6300*/  MUFU.EX2 R60, R60 ;  /* 0x0000003c003c7308 */ /* 0x000fe20000000800 */
[----:B-1----:R-:W-:Y:S02]  /*6310*/  F2FP.SATFINITE.E4M3.F32.PACK_AB_MERGE_C R30, R75, R62, RZ ;  /* 0x0000003e4b1e723e */ /* 0x002fe400048070ff */
[----:B--2---:R-:W-:-:S05]  /*6320*/  F2FP.SATFINITE.E4M3.F32.PACK_AB_MERGE_C R197, R84, R27, R86 ;  /* 0x0000001b54c5723e */ /* 0x004fca0004807056 */
[----:B------:R-:W1:Y:S01]  /*6330*/  MUFU.EX2 R63, R63 ;  /* 0x0000003f003f7308 */ /* 0x000e620000000800 */
[C---:B---3--:R-:W-:Y:S01]  /*6340*/  F2FP.SATFINITE.E4M3.F32.PACK_AB_MERGE_C R57, R20.reuse, R57, RZ ;  /* 0x000000391439723e */ /* 0x048fe200048070ff */
[----:B------:R-:W-:-:S03]  /*6350*/  FADD.FTZ R20, R20, R11 ;  /* 0x0000000b14147221 */ /* 0x000fc60000010000 */
[----:B------:R-:W-:-:S03]  /*6360*/  F2FP.SATFINITE.E4M3.F32.PACK_AB_MERGE_C R191, R8, R7, R57 ;  /* 0x0000000708bf723e */ /* 0x000fc60004807039 */
[----:B------:R-:W2:Y:S08]  /*6370*/  MUFU.EX2 R65, R65 ;  /* 0x0000004100417308 */ /* 0x000eb00000000800 */
[----:B------:R3:W4:Y:S01]  /*6380*/  MUFU.EX2 R24, R199 ;  /* 0x000000c700187308 */ /* 0x0007220000000800 */
[----:B-1----:R-:W-:Y:S01]  /*6390*/  F2FP.SATFINITE.E4M3.F32.PACK_AB_MERGE_C R184, R63, R60, R30 ;  /* 0x0000003c3fb8723e */ /* 0x002fe2000480701e */
[----:B------:R-:W-:-:S04]  /*63a0*/  FADD.FTZ R60, R60, R81 ;  /* 0x000000513c3c7221 */ /* 0x000fc80000010000 */
[----:B------:R-:W-:Y:S02]  /*63b0*/  FADD.FTZ R63, R63, R60 ;  /* 0x0000003c3f3f7221 */ /* 0x000fe40000010000 */
[----:B------:R-:W1:Y:S01]  /*63c0*/  MUFU.EX2 R69, R69 ;  /* 0x0000004500457308 */ /* 0x000e620000000800 */
[----:B--2---:R-:W-:-:S01]  /*63d0*/  FADD.FTZ R11, R65, R20 ;  /* 0x00000014410b7221 */ /* 0x004fc20000010000 */
[----:B------:R-:W-:Y:S01]  /*63e0*/  FADD.FTZ R62, R62, R63 ;  /* 0x0000003f3e3e7221 */ /* 0x000fe20000010000 */
[----:B---3--:R-:W-:-:S03]  /*63f0*/  F2FP.SATFINITE.E4M3.F32.PACK_AB_MERGE_C R199, R88, R37, R39 ;  /* 0x0000002558c7723e */ /* 0x008fc60004807027 */
[----:B------:R-:W-:Y:S02]  /*6400*/  FADD.FTZ R75, R75, R62 ;  /* 0x0000003e4b4b7221 */ /* 0x000fe40000010000 */
[----:B------:R-:W-:Y:S01]  /*6410*/  MUFU.EX2 R59, R59 ;  /* 0x0000003b003b7308 */ /* 0x000fe20000000800 */
[----:B----4-:R-:W-:-:S07]  /*6420*/  FADD.FTZ R20, R24, R11 ;  /* 0x0000000b18147221 */ /* 0x010fce0000010000 */
[----:B------:R-:W2:Y:S01]  /*6430*/  MUFU.EX2 R38, R38 ;  /* 0x0000002600267308 */ /* 0x000ea20000000800 */
[----:B-1----:R-:W-:-:S07]  /*6440*/  FADD.FTZ R11, R69, R20 ;  /* 0x00000014450b7221 */ /* 0x002fce0000010000 */
[----:B------:R1:W3:Y:S08]  /*6450*/  MUFU.EX2 R26, R201 ;  /* 0x000000c9001a7308 */ /* 0x0002f00000000800 */
[----:B------:R-:W-:Y:S01]  /*6460*/  MUFU.EX2 R64, R64 ;  /* 0x0000004000407308 */ /* 0x000fe20000000800 */
[----:B--2---:R-:W-:Y:S02]  /*6470*/  F2FP.SATFINITE.E4M3.F32.PACK_AB_MERGE_C R15, R38, R59, RZ ;  /* 0x0000003b260f723e */ /* 0x004fe400048070ff */
[----:B-1----:R-:W-:-:S05]  /*6480*/  F2FP.SATFINITE.E4M3.F32.PACK_AB_MERGE_C R201, R79, R74, R78 ;  /* 0x0000004a4fc9723e */ /* 0x002fca000480704e */
[----:B------:R-:W1:Y:S01]  /*6490*/  MUFU.EX2 R71, R71 ;  /* 0x0000004700477308 */ /* 0x000e620000000800 */
[C---:B---3--:R-:W-:Y:S01]  /*64a0*/  F2FP.SATFINITE.E4M3.F32.PACK_AB_MERGE_C R69, R26.reuse, R69, RZ ;  /* 0x000000451a45723e */ /* 0x048fe200048070ff */
[----:B------:R-:W-:-:S03]  /*64b0*/  FADD.FTZ R26, R26, R11 ;  /* 0x0000000b1a1a7221 */ /* 0x000fc60000010000 */
[----:B------:R-:W-:-:S03]  /*64c0*/  F2FP.SATFINITE.E4M3.F32.PACK_AB_MERGE_C R185, R24, R65, R69 ;  /* 0x0000004118b9723e */ /* 0x000fc60004807045 */
        /* <DEDUP_REMOVED lines=15> */
[----:B------:R-:W-:Y:S01]  /*65c0*/  VIADD R3, R120, 0xfffffffe ;  /* 0xfffffffe78037836 */ /* 0x000fe20000000000 */
        /* <DEDUP_REMOVED lines=11> */
.L_x_6200:
[----:B------:R-:W-:-:S13]  /*6680*/  ISETP.NE.AND P1, PT, R13, 0x1, PT ;  /* 0x000000010d00780c */ /* 0x000fda0003f25270 */
[----:B------:R-:W1:Y:S02]  /*6690*/  @P1 LDC.64 R14, c[0x0][0x9e8] ;  /* 0x00027a00ff0e1b82 */ /* 0x000e640000000a00 */
[----:B-1----:R-:W-:-:S05]  /*66a0*/  @P1 IMAD.HI.U32 R14, R8, R14, RZ ;  /* 0x0000000e080e1227 */ /* 0x002fca00078e00ff */
[----:B------:R-:W-:-:S07]  /*66b0*/  @P1 SHF.R.U32.HI R8, RZ, R15, R14 ;  /* 0x0000000fff081219 */ /* 0x000fce000001160e */
.L_x_6201:
[----:B------:R-:W-:-:S05]  /*66c0*/  IMAD R13, R8, R13, R13 ;  /* 0x0000000d080d7224 */ /* 0x000fca00078e020d */
[----:B------:R-:W-:-:S07]  /*66d0*/  VIMNMX R12, R12, R13, PT ;  /* 0x0000000d0c0c7248 */ /* 0x000fce0003fe0100 */
.L_x_6199:
[----:B------:R-:W-:Y:S01]  /*66e0*/  IMAD.HI R12, R12, 0x2aaaaaab, RZ ;  /* 0x2aaaaaab0c0c7827 */ /* 0x000fe200078e02ff */
[----:B------:R-:W-:Y:S02]  /*66f0*/  CS2R R182, SRZ ;  /* 0x0000000000b67805 */ /* 0x000fe4000001ff00 */
[----:B------:R-:W-:Y:S02]  /*6700*/  CS2R R180, SRZ ;  /* 0x0000000000b47805 */ /* 0x000fe4000001ff00 */
[----:B------:R-:W-:Y:S02]  /*6710*/  CS2R R178, SRZ ;  /* 0x0000000000b27805 */ /* 0x000fe4000001ff00 */
[----:B------:R-:W-:Y:S02]  /*6720*/  CS2R R176, SRZ ;  /* 0x0000000000b07805 */ /* 0x000fe4000001ff00 */
[----:B------:R-:W-:Y:S02]  /*6730*/  SHF.R.U32.HI R11, RZ, 0x1f, R12 ;  /* 0x0000001fff0b7819 */ /* 0x000fe4000001160c */
[----:B------:R-:W-:-:S02]  /*6740*/  CS2R R174, SRZ ;  /* 0x0000000000ae7805 */ /* 0x000fc4000001ff00 */
[----:B------:R-:W-:Y:S02]  /*6750*/  CS2R R172, SRZ ;  /* 0x0000000000ac7805 */ /* 0x000fe4000001ff00 */
[----:B------:R-:W-:Y:S02]  /*6760*/  CS2R R170, SRZ ;  /* 0x0000000000aa7805 */ /* 0x000fe4000001ff00 */
[----:B------:R-:W-:Y:S02]  /*6770*/  LEA.HI.SX32 R12, R12, R11, 0x1b ;  /* 0x0000000b0c0c7211 */ /* 0x000fe400078fdaff */
[----:B------:R-:W-:Y:S02]  /*6780*/  CS2R R168, SRZ ;  /* 0x0000000000a87805 */ /* 0x000fe4000001ff00 */
[----:B------:R-:W-:Y:S02]  /*6790*/  CS2R R166, SRZ ;  /* 0x0000000000a67805 */ /* 0x000fe4000001ff00 */
[----:B------:R-:W-:-:S02]  /*67a0*/  CS2R R164, SRZ ;  /* 0x0000000000a47805 */ /* 0x000fc4000001ff00 */
[----:B------:R-:W-:Y:S02]  /*67b0*/  VIMNMX R12, R23, R12, !PT ;  /* 0x0000000c170c7248 */ /* 0x000fe40007fe0100 */
        /* <DEDUP_REMOVED lines=28> */
[----:B------:R-:W-:-:S05]  /*6980*/  ULDC UR25, c[0x0][0x9e0] ;  /* 0x0002780000197ab9 */ /* 0x000fca0000000800 */
.L_x_6220:
        /* <DEDUP_REMOVED lines=9> */
.L_x_6204:
[----:B------:R-:W-:Y:S01]  /*6a20*/  ULEA UR6, UR22, UR39, 0x3 ;  /* 0x0000002716067291 */ /* 0x000fe2000f8e183f */
[----:B------:R-:W-:-:S08]  /*6a30*/  SHF.L.U32 R13, R8, 0x1f, RZ ;  /* 0x0000001f080d7819 */ /* 0x000fd000000006ff */
[----:B------:R1:W2:Y:S01]  /*6a40*/  SYNCS.PHASECHK.TRANS64.TRYWAIT P1, [UR6+0x28830], R13 ;  /* 0x0288300dff0075a7 */ /* 0x0002a20008020146 */
[----:B------:R-:W-:Y:S05]  /*6a50*/  @!P0 BRA `(.L_x_6205) ;  /* 0x0000000000048947 */ /* 0x000fea0003800000 */
[----:B------:R-:W-:Y:S01]  /*6a60*/  BPT.TRAP 0x1 ;  /* 0x000000040000795c */ /* 0x000fe20000300000 */
.L_x_6205:
[----:B--2---:R-:W-:Y:S05]  /*6a70*/  @P1 BRA `(.L_x_6203) ;  /* 0x0000000000081947 */ /* 0x004fea0003800000 */
[----:B------:R-:W2:Y:S02]  /*6a80*/  SYNCS.PHASECHK.TRANS64.TRYWAIT P1, [UR6+0x28830], R13 ;  /* 0x0288300dff0075a7 */ /* 0x000ea40008020146 */
[----:B--2---:R-:W-:Y:S05]  /*6a90*/  @!P1 BRA `(.L_x_6206) ;  /* 0x0000013c00209947 */ /* 0x004fea0003800000 */
.L_x_6203:
        /* <DEDUP_REMOVED lines=13> */
[----:B------:R-:W-:Y:S03]  /*6b70*/  QGMMA.64x192x32.F32.E4M3.E4M3 R24, gdesc[UR12], RZ, !UPT, gsb0 ;  /* 0x02e000000c1879f3 */ /* 0x000fe6000c0008ff */
[----:B------:R-:W-:Y:S02]  /*6b80*/  WARPGROUP.DEPBAR.LE gsb0, 0x0 ;  /* 0x00008000000079c5 */ /* 0x000fe40000010000 */
[----:B------:R-:W-:-:S15]  /*6b90*/  WARPGROUP.ARRIVE ;  /* 0x00000000000079c5 */ /* 0x000fde0000000000 */
        /* <DEDUP_REMOVED lines=8> */
[----:B-1----:R-:W-:Y:S05]  /*6c20*/  @P2 BRA `(.L_x_6207) ;  /* 0x0000000000282947 */ /* 0x002fea0003800000 */
[----:B------:R-:W-:Y:S05]  /*6c30*/  @!P0 BRA `(.L_x_6208) ;  /* 0x0000000000048947 */ /* 0x000fea0003800000 */
[----:B------:R-:W-:Y:S01]  /*6c40*/  BPT.TRAP 0x1 ;  /* 0x000000040000795c */ /* 0x000fe20000300000 */
.L_x_6208:
[----:B------:R-:W-:Y:S01]  /*6c50*/  ULEA UR6, UR38, UR39, 0x3 ;  /* 0x0000002726067291 */ /* 0x000fe2000f8e183f */
[----:B------:R-:W-:-:S08]  /*6c60*/  SHF.L.U32 R13, R17, 0x1f, RZ ;  /* 0x0000001f110d7819 */ /* 0x000fd000000006ff */
[----:B------:R1:W2:Y:S01]  /*6c70*/  SYNCS.PHASECHK.TRANS64.TRYWAIT P1, [UR6+0x28850], R13 ;  /* 0x0288500dff0075a7 */ /* 0x0002a20008020146 */
[----:B------:R-:W-:Y:S05]  /*6c80*/  @!P0 BRA `(.L_x_6209) ;  /* 0x0000000000048947 */ /* 0x000fea0003800000 */
[----:B------:R-:W-:Y:S01]  /*6c90*/  BPT.TRAP 0x1 ;  /* 0x000000040000795c */ /* 0x000fe20000300000 */
.L_x_6209:
[----:B--2---:R-:W-:Y:S05]  /*6ca0*/  @P1 BRA `(.L_x_6207) ;  /* 0x0000000000081947 */ /* 0x004fea0003800000 */
[----:B------:R-:W2:Y:S02]  /*6cb0*/  SYNCS.PHASECHK.TRANS64.TRYWAIT P1, [UR6+0x28850], R13 ;  /* 0x0288500dff0075a7 */ /* 0x000ea40008020146 */
[----:B--2---:R-:W-:Y:S05]  /*6cc0*/  @!P1 BRA `(.L_x_6210) ;  /* 0x0000013800ac9947 */ /* 0x004fea0003800000 */
.L_x_6207:
[----:B------:R-:W-:Y:S01]  /*6cd0*/  UIADD3 UR6, UR39, 0x400, URZ ;  /* 0x0000040027067890 */ /* 0x000fe2000fffe03f */
[----:B------:R-:W-:Y:S01]  /*6ce0*/  WARPGROUP.ARRIVE ;  /* 0x00000000000079c5 */ /* 0x000fe20000000000 */
[----:B------:R-:W-:-:S05]  /*6cf0*/  UMOV UR7, 0x80000020 ;  /* 0x8000002000077882 */ /* 0x000fca0000000000 */
[----:B------:R-:W3:Y:S01]  /*6d00*/  S2R R216, SR_TID.X ;  /* 0x0000000000d87919 */ /* 0x000ee20000002100 */
[----:B------:R-:W-:Y:S01]  /*6d10*/  USHF.R.U32.HI UR6, URZ, 0x4, UR6 ;  /* 0x000000043f067899 */ /* 0x000fe20008011606 */
[C---:B--2---:R-:W-:Y:S01]  /*6d20*/  FMUL.FTZ R14, R0.reuse, R25 ;  /* 0x00000019000e7220 */ /* 0x044fe20000410000 */
[C---:B------:R-:W-:Y:S01]  /*6d30*/  FMUL.FTZ R25, R0.reuse, R31 ;  /* 0x0000001f00197220 */ /* 0x040fe20000410000 */
[C---:B------:R-:W-:Y:S01]  /*6d40*/  FMUL.FTZ R31, R0.reuse, R37 ;  /* 0x00000025001f7220 */ /* 0x040fe20000410000 */
[----:B------:R-:W-:Y:S01]  /*6d50*/  ULOP3.LUT UR6, UR6, 0x3fff, URZ, 0xc0, !UPT ;  /* 0x00003fff06067892 */ /* 0x000fe2000f8ec03f */
[C---:B------:R-:W-:Y:S01]  /*6d60*/  FMUL.FTZ R37, R0.reuse, R43 ;  /* 0x0000002b00257220 */ /* 0x040fe20000410000 */
[C---:B------:R-:W-:Y:S01]  /*6d70*/  FMUL.FTZ R43, R0.reuse, R49 ;  /* 0x00000031002b7220 */ /* 0x040fe20000410000 */
[C---:B------:R-:W-:Y:S01]  /*6d80*/  FMUL.FTZ R21, R0.reuse, R29 ;  /* 0x0000001d00157220 */ /* 0x040fe20000410000 */
[----:B------:R-:W-:Y:S01]  /*6d90*/  ULOP3.LUT UR6, UR6, 0x10000, URZ, 0xfc, !UPT ;  /* 0x0001000006067892 */ /* 0x000fe2000f8efc3f */
[C---:B------:R-:W-:Y:S01]  /*6da0*/  FMUL.FTZ R49, R0.reuse, R53 ;  /* 0x0000003500317220 */ /* 0x040fe20000410000 */
[C---:B-1----:R-:W-:Y:S01]  /*6db0*/  FMUL.FTZ R13, R0.reuse, R24 ;  /* 0x00000018000d7220 */ /* 0x042fe20000410000 */
        /* <DEDUP_REMOVED lines=10> */
[----:B------:R-:W-:Y:S01]  /*6e60*/  QGMMA.64x128x32.F32.E4M3.E4M3 R120, R204, gdesc[UR4], R120, gsb0 ;  /* 0x01e00004cc787df3 */ /* 0x000fe20008000878 */
        /* <DEDUP_REMOVED lines=9> */
[----:B---3--:R-:W-:Y:S01]  /*6f00*/  LOP3.LUT P2, RZ, R216, 0x7f, RZ, 0xc0, !PT ;  /* 0x0000007fd8ff7812 */ /* 0x008fe2000784c0ff */
        /* <DEDUP_REMOVED lines=15> */
[----:B------:R-:W-:-:S02]  /*7000*/  IMAD.U32 R45, RZ, RZ, UR22 ;  /* 0x00000016ff2d7e24 */ /* 0x000fc4000f8e00ff */
        /* <DEDUP_REMOVED lines=20> */
[----:B------:R-:W-:Y:S01]  /*7150*/  @!P2 LEA R45, R45, UR39, 0x3 ;  /* 0x000000272d2dac11 */ /* 0x000fe2000f8e18ff */
        /* <DEDUP_REMOVED lines=17> */
[----:B------:R-:W-:Y:S01]  /*7270*/  SHF.R.U32.HI R216, RZ, 0x7, R216 ;  /* 0x00000007ffd87819 */ /* 0x000fe200000116d8 */
[C---:B------:R-:W-:Y:S01]  /*7280*/  FMUL.FTZ R26, R0.reuse, R32 ;  /* 0x00000020001a7220 */ /* 0x040fe20000410000 */
[C---:B------:R-:W-:Y:S01]  /*7290*/  FMUL.FTZ R88, R0.reuse, R94 ;  /* 0x0000005e00587220 */ /* 0x040fe20000410000 */
[C---:B------:R-:W-:Y:S01]  /*72a0*/  FMUL.FTZ R95, R0.reuse, R97 ;  /* 0x00000061005f7220 */ /* 0x040fe20000410000 */
[C---:B------:R-:W-:Y:S01]  /*72b0*/  FMUL.FTZ R99, R0.reuse, R101 ;  /* 0x0000006500637220 */ /* 0x040fe20000410000 */
[----:B------:R-:W-:Y:S01]  /*72c0*/  FMUL.FTZ R116, R0, R117 ;  /* 0x0000007500747220 */ /* 0x000fe20000410000 */
[----:B------:R-:W-:-:S02]  /*72d0*/  @!P2 VIADD R45, R45, 0x28840 ;  /* 0x000288402d2da836 */ /* 0x000fc40000000000 */
[C---:B------:R-:W-:Y:S01]  /*72e0*/  FMUL.FTZ R32, R0.reuse, R38 ;  /* 0x0000002600207220 */ /* 0x040fe20000410000 */
[C---:B------:R-:W-:Y:S01]  /*72f0*/  FMUL.FTZ R94, R0.reuse, R96 ;  /* 0x00000060005e7220 */ /* 0x040fe20000410000 */
[C---:B------:R-:W-:Y:S01]  /*7300*/  FMUL.FTZ R97, R0.reuse, R103 ;  /* 0x0000006700617220 */ /* 0x040fe20000410000 */
[C---:B------:R-:W-:Y:S01]  /*7310*/  FMUL.FTZ R101, R0.reuse, R104 ;  /* 0x0000006800657220 */ /* 0x040fe20000410000 */
[----:B------:R-:W-:Y:S02]  /*7320*/  IMAD R117, R3, -0xc0, RZ ;  /* 0xffffff4003757824 */ /* 0x000fe400078e02ff */
[C---:B------:R-:W-:Y:S01]  /*7330*/  FMUL.FTZ R38, R0.reuse, R44 ;  /* 0x0000002c00267220 */ /* 0x040fe20000410000 */
[C---:B------:R-:W-:Y:S01]  /*7340*/  FMUL.FTZ R96, R0.reuse, R102 ;  /* 0x0000006600607220 */ /* 0x040fe20000410000 */
[C---:B------:R-:W-:Y:S01]  /*7350*/  FMUL.FTZ R103, R0.reuse, R107 ;  /* 0x0000006b00677220 */ /* 0x040fe20000410000 */
[C---:B------:R-:W-:Y:S01]  /*7360*/  FMUL.FTZ R104, R0.reuse, R110 ;  /* 0x0000006e00687220 */ /* 0x040fe20000410000 */
[C---:B------:R-:W-:Y:S01]  /*7370*/  FMUL.FTZ R102, R0.reuse, R105 ;  /* 0x0000006900667220 */ /* 0x040fe20000410000 */
[C---:B------:R-:W-:Y:S01]  /*7380*/  FMUL.FTZ R107, R0.reuse, R109 ;  /* 0x0000006d006b7220 */ /* 0x040fe20000410000 */
[----:B------:R-:W-:Y:S01]  /*7390*/  FMUL.FTZ R110, R0, R112 ;  /* 0x00000070006e7220 */ /* 0x000fe20000410000 */
[----:B------:R-:W-:Y:S01]  /*73a0*/  IADD3 R44, -R216, 0xb, RZ ;  /* 0x0000000bd82c7810 */ /* 0x000fe20007ffe1ff */
[C---:B------:R-:W-:Y:S01]  /*73b0*/  FMUL.FTZ R105, R0.reuse, R111 ;  /* 0x0000006f00697220 */ /* 0x040fe20000410000 */
[C---:B------:R-:W-:Y:S01]  /*73c0*/  FMUL.FTZ R112, R0.reuse, R113 ;  /* 0x0000007100707220 */ /* 0x040fe20000410000 */
[C---:B------:R-:W-:Y:S01]  /*73d0*/  FMUL.FTZ R109, R0.reuse, R114 ;  /* 0x00000072006d7220 */ /* 0x040fe20000410000 */
[C---:B------:R-:W-:Y:S01]  /*73e0*/  FMUL.FTZ R111, R0.reuse, R118 ;  /* 0x00000076006f7220 */ /* 0x040fe20000410000 */
[----:B------:R-:W-:Y:S01]  /*73f0*/  IMAD R114, R19, UR24, R117 ;  /* 0x0000001813727c24 */ /* 0x000fe2000f8e0275 */
[----:B------:R-:W-:Y:S01]  /*7400*/  @!P2 PRMT R45, RZ, 0x654, R45 ;  /* 0x00000654ff2da816 */ /* 0x000fe2000000002d */
[----:B------:R-:W-:Y:S01]  /*7410*/  FMUL.FTZ R113, R0, R119 ;  /* 0x0000007700717220 */ /* 0x000fe20000410000 */
[----:B------:R-:W-:Y:S01]  /*7420*/  LOP3.LUT P1, RZ, R2, 0x800, RZ, 0xc0, !PT ;  /* 0x0000080002ff7812 */ /* 0x000fe2000782c0ff */
[----:B------:R-:W1:Y:S08]  /*7430*/  MUFU.TANH R13, R13 ;  /* 0x0000000d000d7308 */ /* 0x000e700000002400 */
[----:B------:R-:W2:Y:S08]  /*7440*/  MUFU.TANH R14, R14 ;  /* 0x0000000e000e7308 */ /* 0x000eb00000002400 */
[----:B------:R-:W3:Y:S08]  /*7450*/  MUFU.TANH R15, R15 ;  /* 0x0000000f000f7308 */ /* 0x000ef00000002400 */
[----:B------:R-:W4:Y:S08]  /*7460*/  MUFU.TANH R17, R17 ;  /* 0x0000001100117308 */ /* 0x000f300000002400 */
[----:B------:R-:W1:Y:S08]  /*7470*/  MUFU.TANH R20, R20 ;  /* 0x0000001400147308 */ /* 0x000e700000002400 */
[----:B------:R-:W1:Y:S08]  /*7480*/  MUFU.TANH R21, R21 ;  /* 0x0000001500157308 */ /* 0x000e700000002400 */
[----:B------:R-:W1:Y:S01]  /*7490*/  MUFU.TANH R24, R24 ;  /* 0x0000001800187308 */ /* 0x000e620000002400 */
[----:B------:R-:W-:-:S02]  /*74a0*/  WARPGROUP.DEPBAR.LE gsb0, 0x0 ;  /* 0x00008000000079c5 */ /* 0x000fc40000010000 */
[----:B------:R-:W-:-:S05]  /*74b0*/  WARPGROUP.ARRIVE ;  /* 0x00000000000079c5 */ /* 0x000fca0000000000 */
[----:B------:R-:W1:Y:S01]  /*74c0*/  MUFU.TANH R25, R25 ;  /* 0x0000001900197308 */ /* 0x000e620000002400 */
[----:B------:R-:W-:Y:S01]  /*74d0*/  QGMMA.64x128x32.F32.E4M3.E4M3 R120, R200, gdesc[UR4], R120, gsb0 ;  /* 0x01e00004c8787df3 */ /* 0x000fe20008000878 */
[----:B------:R-:W-:Y:S01]  /*74e0*/  UIADD3 UR6, UR10, 0x200, URZ ;  /* 0x000002000a067890 */ /* 0x000fe2000fffe03f */
[----:B------:R-:W-:-:S05]  /*74f0*/  UMOV UR7, 0x80000020 ;  /* 0x8000002000077882 */ /* 0x000fca0000000000 */
        /* <DEDUP_REMOVED lines=91> */
[----:B------:R-:W-:Y:S07]  /*7ab0*/  QGMMA.64x128x32.F32.E4M3.E4M3 R120, R184, gdesc[UR4], R120, gsb0 ;  /* 0x01e00004b8787df3 */ /* 0x000fee0008000878 */
        /* <DEDUP_REMOVED lines=15> */
[----:B------:R-:W5:Y:S08]  /*7bb0*/  LDC R185, c[0x0][0x288] ;  /* 0x0000a200ffb97b82 */ /* 0x000f700000000800 */
[----:B------:R1:W-:Y:S06]  /*7bc0*/  BAR.ARV R44, 0x100 ;  /* 0x0004002c0000751d */ /* 0x0003ec0000002000 */
[----:B------:R5:W-:Y:S02]  /*7bd0*/  @!P2 SYNCS.ARRIVE.TRANS64.RED.A1T0 RZ, [R45+URZ], RZ ;  /* 0x000000ff2dffa9a7 */ /* 0x000be4000810043f */
[----:B-----5:R-:W-:Y:S01]  /*7be0*/  IADD3 R45, R114, 0x1, -R185 ;  /* 0x00000001722d7810 */ /* 0x020fe20007ffe8b9 */
[----:B------:R-:W-:-:S04]  /*7bf0*/  IMAD R114, R18, -0x2, R117 ;  /* 0xfffffffe12727824 */ /* 0x000fc800078e0275 */
[----:B------:R-:W-:-:S04]  /*7c00*/  IMAD R45, R18, -0x2, R45 ;  /* 0xfffffffe122d7824 */ /* 0x000fc800078e022d */
[C---:B------:R-:W-:Y:S02]  /*7c10*/  VIADD R185, R45.reuse, UR25 ;  /* 0x000000192db97c36 */ /* 0x040fe40008000000 */
[----:B------:R-:W-:Y:S02]  /*7c20*/  VIADD R184, R45, UR21 ;  /* 0x000000152db87c36 */ /* 0x000fe40008000000 */
[C---:B------:R-:W-:Y:S02]  /*7c30*/  IMAD.IADD R119, R4.reuse, 0x1, R185 ;  /* 0x0000000104777824 */ /* 0x040fe400078e02b9 */
[----:B------:R-:W-:Y:S01]  /*7c40*/  IMAD.IADD R118, R4, 0x1, R184 ;  /* 0x0000000104767824 */ /* 0x000fe200078e02b8 */
[----:B-1234-:R-:W-:Y:S06]  /*7c50*/  @!P1 BRA `(.L_x_6211) ;  /* 0x0000000000589947 */ /* 0x01efec0003800000 */
        /* <DEDUP_REMOVED lines=11> */
.L_x_6213:
[----:B------:R-:W-:-:S05]  /*7d10*/  IMAD.U32 R186, RZ, RZ, UR23 ;  /* 0x00000017ffba7e24 */ /* 0x000fca000f8e00ff */
[----:B------:R-:W-:-:S13]  /*7d20*/  ISETP.NE.AND P1, PT, R186, 0x1, PT ;  /* 0x00000001ba00780c */ /* 0x000fda0003f25270 */
[----:B------:R-:W1:Y:S01]  /*7d30*/  @P1 LDC.64 R44, c[0x0][0x9e8] ;  /* 0x00027a00ff2c1b82 */ /* 0x000e620000000a00 */
[----:B------:R-:W-:-:S04]  /*7d40*/  @P1 IMAD.IADD R187, R212, 0x1, R4 ;  /* 0x00000001d4bb1824 */ /* 0x000fc800078e0204 */
[----:B-1----:R-:W-:-:S04]  /*7d50*/  @P1 IMAD.HI.U32 R44, R187, R44, RZ ;  /* 0x0000002cbb2c1227 */ /* 0x002fc800078e00ff */
[----:B------:R-:W-:Y:S01]  /*7d60*/  IMAD.MOV.U32 R187, RZ, RZ, R11 ;  /* 0x000000ffffbb7224 */ /* 0x000fe200078e000b */
[----:B------:R-:W-:-:S07]  /*7d70*/  @P1 SHF.R.U32.HI R187, RZ, R45, R44 ;  /* 0x0000002dffbb1219 */ /* 0x000fce000001162c */
.L_x_6214:
[----:B------:R-:W-:Y:S05]  /*7d80*/  BSYNC B0 ;  /* 0x0000000000007941 */ /* 0x000fea0003800000 */
.L_x_6212:
[----:B------:R-:W-:-:S05]  /*7d90*/  IMAD R44, R187, R186, R114 ;  /* 0x000000babb2c7224 */ /* 0x000fca00078e0272 */
[----:B------:R-:W-:Y:S02]  /*7da0*/  VIADDMNMX R119, R44, R186, R119, PT ;  /* 0x000000ba2c777246 */ /* 0x000fe40003800177 */
[----:B------:R-:W-:-:S07]  /*7db0*/  VIMNMX R118, R118, R44, !PT ;  /* 0x0000002c76767248 */ /* 0x000fce0007fe0100 */
.L_x_6211:
[----:B------:R-:W-:Y:S01]  /*7dc0*/  ISETP.GE.AND P2, PT, R117, 0x9, PT ;  /* 0x000000097500780c */ /* 0x000fe20003f46270 */
[----:B------:R-:W-:Y:S01]  /*7dd0*/  IMAD.IADD R185, R5, 0x1, R185 ;  /* 0x0000000105b97824 */ /* 0x000fe200078e02b9 */
[----:B------:R-:W-:Y:S01]  /*7de0*/  ISETP.GE.AND P1, PT, R117, 0x2, PT ;  /* 0x000000027500780c */ /* 0x000fe20003f26270 */
[----:B------:R-:W-:Y:S01]  /*7df0*/  IMAD.IADD R184, R5, 0x1, R184 ;  /* 0x0000000105b87824 */ /* 0x000fe200078e02b8 */
[----:B------:R-:W-:Y:S02]  /*7e00*/  LOP3.LUT R16, R16, 0xfffffffd, RZ, 0xc0, !PT ;  /* 0xfffffffd10107812 */ /* 0x000fe400078ec0ff */
[----:B------:R-:W-:Y:S02]  /*7e10*/  ISETP.GT.AND P3, PT, R118, 0x1, !P1 ;  /* 0x000000017600780c */ /* 0x000fe40004f64270 */
[----:B------:R-:W-:Y:S02]  /*7e20*/  ISETP.GE.AND P4, PT, R117, 0xa, PT ;  /* 0x0000000a7500780c */ /* 0x000fe40003f86270 */
[----:B------:R-:W-:-:S02]  /*7e30*/  ISETP.LT.OR P3, PT, R119, 0x2, P3 ;  /* 0x000000027700780c */ /* 0x000fc40001f61670 */
[----:B------:R-:W-:Y:S02]  /*7e40*/  LOP3.LUT R2, R2, 0xfffffdff, RZ, 0xc0, !PT ;  /* 0xfffffdff02027812 */ /* 0x000fe400078ec0ff */
[----:B------:R-:W-:Y:S02]  /*7e50*/  @P2 LOP3.LUT R16, R16, 0x2, RZ, 0xfc, !PT ;  /* 0x0000000210102812 */ /* 0x000fe400078efcff */
[----:B------:R-:W-:Y:S02]  /*7e60*/  ISETP.GT.AND P2, PT, R118, 0x8, !P2 ;  /* 0x000000087600780c */ /* 0x000fe40005744270 */
[----:B------:R-:W-:Y:S02]  /*7e70*/  FSEL R45, R14, -INF , !P3 ;  /* 0xff8000000e2d7808 */ /* 0x000fe40005800000 */
[----:B------:R-:W-:Y:S02]  /*7e80*/  ISETP.LT.OR P2, PT, R119, 0x9, P2 ;  /* 0x000000097700780c */ /* 0x000fe40001741670 */
[----:B------:R-:W-:-:S02]  /*7e90*/  ISETP.GE.AND P3, PT, R117, 0x11, PT ;  /* 0x000000117500780c */ /* 0x000fc40003f66270 */
[----:B------:R-:W-:Y:S02]  /*7ea0*/  LOP3.LUT R16, R16, 0xfffffffb, RZ, 0xc0, !PT ;  /* 0xfffffffb10107812 */ /* 0x000fe400078ec0ff */
[----:B------:R-:W-:Y:S02]  /*7eb0*/  FSEL R187, R20, -INF , !P2 ;  /* 0xff80000014bb7808 */ /* 0x000fe40005000000 */
[----:B------:R-:W-:Y:S02]  /*7ec0*/  ISETP.GT.AND P2, PT, R118, 0x9, !P4 ;  /* 0x000000097600780c */ /* 0x000fe40006744270 */
[----:B------:R-:W-:Y:S02]  /*7ed0*/  @P4 LOP3.LUT R16, R16, 0x4, RZ, 0xfc, !PT ;  /* 0x0000000410104812 */ /* 0x000fe400078efcff */
[----:B------:R-:W-:Y:S02]  /*7ee0*/  ISETP.LT.OR P2, PT, R119, 0xa, P2 ;  /* 0x0000000a7700780c */ /* 0x000fe40001741670 */
[----:B------:R-:W-:-:S02]  /*7ef0*/  LOP3.LUT R16, R16, 0xfffffff7, RZ, 0xc0, !PT ;  /* 0xfffffff710107812 */ /* 0x000fc400078ec0ff */
[----:B------:R-:W-:Y:S02]  /*7f00*/  FSEL R189, R21, -INF , !P2 ;  /* 0xff80000015bd7808 */ /* 0x000fe40005000000 */
[----:B------:R-:W-:Y:S02]  /*7f10*/  @P3 LOP3.LUT R16, R16, 0x8, RZ, 0xfc, !PT ;  /* 0x0000000810103812 */ /* 0x000fe400078efcff */
[----:B------:R-:W-:Y:S02]  /*7f20*/  ISETP.GT.AND P2, PT, R118, 0x10, !P3 ;  /* 0x000000107600780c */ /* 0x000fe40005f44270 */
[----:B------:R-:W-:Y:S02]  /*7f30*/  ISETP.GE.AND P3, PT, R117, 0x12, PT ;  /* 0x000000127500780c */ /* 0x000fe40003f66270 */
[----:B------:R-:W-:Y:S02]  /*7f40*/  ISETP.LT.OR P2, PT, R119, 0x11, P2 ;  /* 0x000000117700780c */ /* 0x000fe40001741670 */
[----:B------:R-:W-:-:S02]  /*7f50*/  LOP3.LUT R16, R16, 0xffffffef, RZ, 0xc0, !PT ;  /* 0xffffffef10107812 */ /* 0x000fc400078ec0ff */
[----:B------:R-:W-:Y:S02]  /*7f60*/  FSEL R191, R26, -INF , !P2 ;  /* 0xff8000001abf7808 */ /* 0x000fe40005000000 */
[----:B------:R-:W-:-:S04]  /*7f70*/  ISETP.GT.AND P2, PT, R118, 0x11, !P3 ;  /* 0x000000117600780c */ /* 0x000fc80005f44270 */
[----:B------:R-:W-:Y:S02]  /*7f80*/  ISETP.LT.OR P2, PT, R119, 0x12, P2 ;  /* 0x000000127700780c */ /* 0x000fe40001741670 */
[----:B------:R-:W-:Y:S02]  /*7f90*/  @P3 LOP3.LUT R16, R16, 0x10, RZ, 0xfc, !PT ;  /* 0x0000001010103812 */ /* 0x000fe400078efcff */
[----:B------:R-:W-:Y:S02]  /*7fa0*/  ISETP.GE.AND P3, PT, R117, 0x19, PT ;  /* 0x000000197500780c */ /* 0x000fe40003f66270 */
[----:B------:R-:W-:Y:S02]  /*7fb0*/  FSEL R27, R27, -INF , !P2 ;  /* 0xff8000001b1b7808 */ /* 0x000fe40005000000 */
[----:B------:R-:W-:Y:S02]  /*7fc0*/  ISETP.GT.AND P2, PT, R118, 0x18, !P3 ;  /* 0x000000187600780c */ /* 0x000fe40005f44270 */
[----:B------:R-:W-:-:S02]  /*7fd0*/  LOP3.LUT R16, R16, 0x7fffffff, RZ, 0xc0, !PT ;  /* 0x7fffffff10107812 */ /* 0x000fc400078ec0ff */
[----:B------:R-:W-:-:S04]  /*7fe0*/  ISETP.LT.OR P2, PT, R119, 0x19, P2 ;  /* 0x000000197700780c */ /* 0x000fc80001741670 */
[----:B------:R-:W-:Y:S02]  /*7ff0*/  FSEL R193, R30, -INF , !P2 ;  /* 0xff8000001ec17808 */ /* 0x000fe40005000000 */
[----:B------:R-:W-:Y:S02]  /*8000*/  @P3 LOP3.LUT R2, R2, 0x200, RZ, 0xfc, !PT ;  /* 0x0000020002023812 */ /* 0x000fe400078efcff */
[----:B------:R-:W-:Y:S02]  /*8010*/  ISETP.GE.AND P3, PT, R117, 0x1a, PT ;  /* 0x0000001a7500780c */ /* 0x000fe40003f66270 */
[----:B------:R-:W-:Y:S02]  /*8020*/  LOP3.LUT R2, R2, 0xfffffeff, RZ, 0xc0, !PT ;  /* 0xfffffeff02027812 */ /* 0x000fe400078ec0ff */
[----:B------:R-:W-:-:S04]  /*8030*/  ISETP.GT.AND P2, PT, R118, 0x19, !P3 ;  /* 0x000000197600780c */ /* 0x000fc80005f44270 */
        /* <DEDUP_REMOVED lines=212> */
[----:B------:R-:W-:Y:S02]  /*8d80*/  ISETP.GE.AND P2, PT, R117, 0xaa, PT ;  /* 0x000000aa7500780c */ /* 0x000fe40003f46270 */
[----:B------:R-:W-:Y:S02]  /*8d90*/  @P3 LOP3.LUT R16, R16, 0x20, RZ, 0xfc, !PT ;  /* 0x0000002010103812 */ /* 0x000fe400078efcff */
[----:B------:R-:W-:Y:S02]  /*8da0*/  ISETP.GT.AND P3, PT, R118, 0xa9, !P2 ;  /* 0x000000a97600780c */ /* 0x000fe40005764270 */
[----:B------:R-:W-:Y:S02]  /*8db0*/  LOP3.LUT R16, R16, 0xfffffffe, RZ, 0xc0, !PT ;  /* 0xfffffffe10107812 */ /* 0x000fe400078ec0ff */
        /* <DEDUP_REMOVED lines=14> */
[----:B------:R-:W-:-:S13]  /*8ea0*/  ISETP.GE.AND P6, PT, R117, 0x1, PT ;  /* 0x000000017500780c */ /* 0x000fda0003fc6270 */
[----:B------:R-:W-:Y:S02]  /*8eb0*/  @P6 LOP3.LUT R16, R16, 0x1, RZ, 0xfc, !PT ;  /* 0x0000000110106812 */ /* 0x000fe400078efcff */
[----:B------:R-:W-:-:S04]  /*8ec0*/  ISETP.GT.AND P6, PT, R118, RZ, !P6 ;  /* 0x000000ff7600720c */ /* 0x000fc800077c4270 */
[----:B------:R-:W-:-:S04]  /*8ed0*/  ISETP.LT.OR P6, PT, R119, 0x1, P6 ;  /* 0x000000017700780c */ /* 0x000fc800037c1670 */
[----:B------:R-:W-:Y:S02]  /*8ee0*/  FSEL R13, R13, -INF , !P6 ;  /* 0xff8000000d0d7808 */ /* 0x000fe40007000000 */
[----:B------:R-:W-:-:S13]  /*8ef0*/  ISETP.GE.AND P6, PT, R117, 0xba, PT ;  /* 0x000000ba7500780c */ /* 0x000fda0003fc6270 */
[----:B------:R-:W-:Y:S02]  /*8f00*/  @P6 LOP3.LUT R2, R2, 0x400, RZ, 0xfc, !PT ;  /* 0x0000040002026812 */ /* 0x000fe400078efcff */
[----:B------:R-:W-:-:S04]  /*8f10*/  ISETP.GT.AND P6, PT, R118, 0xb9, !P6 ;  /* 0x000000b97600780c */ /* 0x000fc800077c4270 */
[----:B------:R-:W-:-:S04]  /*8f20*/  ISETP.LT.OR P6, PT, R119, 0xba, P6 ;  /* 0x000000ba7700780c */ /* 0x000fc800037c1670 */
[----:B------:R-:W-:Y:S02]  /*8f30*/  FSEL R117, R116, -INF , !P6 ;  /* 0xff80000074757808 */ /* 0x000fe40007000000 */
[----:B------:R-:W-:-:S13]  /*8f40*/  LOP3.LUT P6, RZ, R2, 0x800, RZ, 0xc0, !PT ;  /* 0x0000080002ff7812 */ /* 0x000fda00078cc0ff */
[----:B------:R-:W-:Y:S05]  /*8f50*/  @!P6 BRA `(.L_x_6215) ;  /* 0x000000000054e947 */ /* 0x000fea0003800000 */
        /* <DEDUP_REMOVED lines=12> */
.L_x_6217:
[----:B------:R-:W-:-:S05]  /*9020*/  IMAD.U32 R14, RZ, RZ, UR23 ;  /* 0x00000017ff0e7e24 */ /* 0x000fca000f8e00ff */
[----:B------:R-:W-:-:S13]  /*9030*/  ISETP.NE.AND P6, PT, R14, 0x1, PT ;  /* 0x000000010e00780c */ /* 0x000fda0003fc5270 */
[----:B------:R-:W1:Y:S02]  /*9040*/  @P6 LDC.64 R20, c[0x0][0x9e8] ;  /* 0x00027a00ff146b82 */ /* 0x000e640000000a00 */
[----:B-1----:R-:W-:-:S05]  /*9050*/  @P6 IMAD.HI.U32 R20, R119, R20, RZ ;  /* 0x0000001477146227 */ /* 0x002fca00078e00ff */
[----:B------:R-:W-:-:S07]  /*9060*/  @P6 SHF.R.U32.HI R119, RZ, R21, R20 ;  /* 0x00000015ff776219 */ /* 0x000fce0000011614 */
.L_x_6218:
[----:B------:R-:W-:Y:S05]  /*9070*/  BSYNC B0 ;  /* 0x0000000000007941 */ /* 0x000fea0003800000 */
.L_x_6216:
[----:B------:R-:W-:-:S05]  /*9080*/  IMAD R119, R119, R14, R114 ;  /* 0x0000000e77777224 */ /* 0x000fca00078e0272 */
[----:B------:R-:W-:Y:S02]  /*9090*/  VIADDMNMX R185, R119, R14, R185, PT ;  /* 0x0000000e77b97246 */ /* 0x000fe400038001b9 */
[----:B------:R-:W-:-:S07]  /*90a0*/  VIMNMX R184, R184, R119, !PT ;  /* 0x00000077b8b87248 */ /* 0x000fce0007fe0100 */
.L_x_6215:
[----:B------:R-:W-:Y:S02]  /*90b0*/  ISETP.GT.AND P1, PT, R184, 0x1, !P1 ;  /* 0x00000001b800780c */ /* 0x000fe40004f24270 */
[----:B------:R-:W-:Y:S02]  /*90c0*/  LOP3.LUT P6, RZ, R2, 0x40, RZ, 0xc0, !PT ;  /* 0x0000004002ff7812 */ /* 0x000fe400078cc0ff */
[----:B------:R-:W-:Y:S02]  /*90d0*/  ISETP.LT.OR P1, PT, R185, 0x2, P1 ;  /* 0x00000002b900780c */ /* 0x000fe40000f21670 */
[----:B------:R-:W-:Y:S02]  /*90e0*/  ISETP.GT.AND P2, PT, R184, 0xa9, !P2 ;  /* 0x000000a9b800780c */ /* 0x000fe40005744270 */
[----:B------:R-:W-:Y:S02]  /*90f0*/  FSEL R17, R17, -INF , !P1 ;  /* 0xff80000011117808 */ /* 0x000fe40004800000 */
[----:B------:R-:W-:-:S02]  /*9100*/  LOP3.LUT P1, RZ, R16, 0x2, RZ, 0xc0, !PT ;  /* 0x0000000210ff7812 */ /* 0x000fc4000782c0ff */
[C---:B------:R-:W-:Y:S02]  /*9110*/  ISETP.LT.OR P2, PT, R185.reuse, 0xaa, P2 ;  /* 0x000000aab900780c */ /* 0x040fe40001741670 */
[C---:B------:R-:W-:Y:S02]  /*9120*/  ISETP.GT.AND P1, PT, R184.reuse, 0x8, !P1 ;  /* 0x00000008b800780c */ /* 0x040fe40004f24270 */
[----:B------:R-:W-:Y:S02]  /*9130*/  ISETP.GT.AND P3, PT, R184, 0xb0, !P3 ;  /* 0x000000b0b800780c */ /* 0x000fe40005f64270 */
[----:B------:R-:W-:Y:S02]  /*9140*/  ISETP.LT.OR P1, PT, R185, 0x9, P1 ;  /* 0x00000009b900780c */ /* 0x000fe40000f21670 */
[----:B------:R-:W-:Y:S02]  /*9150*/  FSEL R105, R105, -INF , !P2 ;  /* 0xff80000069697808 */ /* 0x000fe40005000000 */
[----:B------:R-:W-:-:S02]  /*9160*/  FSEL R21, R24, -INF , !P1 ;  /* 0xff80000018157808 */ /* 0x000fc40004800000 */
[----:B------:R-:W-:Y:S02]  /*9170*/  LOP3.LUT P1, RZ, R16, 0x4, RZ, 0xc0, !PT ;  /* 0x0000000410ff7812 */ /* 0x000fe4000782c0ff */
[----:B------:R-:W-:Y:S02]  /*9180*/  FMNMX.FTZ R24, R13, R9, !PT ;  /* 0x000000090d187209 */ /* 0x000fe40007810000 */
[----:B------:R-:W-:Y:S02]  /*9190*/  ISETP.GT.AND P1, PT, R184, 0x9, !P1 ;  /* 0x00000009b800780c */ /* 0x000fe40004f24270 */
[----:B------:R-:W-:Y:S02]  /*91a0*/  FMNMX.FTZ R24, R45, R24, !PT ;  /* 0x000000182d187209 */ /* 0x000fe40007810000 */
[----:B------:R-:W-:Y:S02]  /*91b0*/  ISETP.LT.OR P1, PT, R185, 0xa, P1 ;  /* 0x0000000ab900780c */ /* 0x000fe40000f21670 */
[----:B------:R-:W-:-:S02]  /*91c0*/  FMNMX.FTZ R24, R187, R24, !PT ;  /* 0x00000018bb187209 */ /* 0x000fc40007810000 */
[----:B------:R-:W-:Y:S02]  /*91d0*/  FSEL R25, R25, -INF , !P1 ;  /* 0xff80000019197808 */ /* 0x000fe40004800000 */
[----:B------:R-:W-:Y:S02]  /*91e0*/  LOP3.LUT P1, RZ, R16, 0x8, RZ, 0xc0, !PT ;  /* 0x0000000810ff7812 */ /* 0x000fe4000782c0ff */
[----:B------:R-:W-:Y:S02]  /*91f0*/  FMNMX.FTZ R24, R189, R24, !PT ;  /* 0x00000018bd187209 */ /* 0x000fe40007810000 */
[----:B------:R-:W-:Y:S02]  /*9200*/  ISETP.GT.AND P1, PT, R184, 0x10, !P1 ;  /* 0x00000010b800780c */ /* 0x000fe40004f24270 */
[----:B------:R-:W-:Y:S02]  /*9210*/  FMNMX.FTZ R24, R191, R24, !PT ;  /* 0x00000018bf187209 */ /* 0x000fe40007810000 */
[----:B------:R-:W-:-:S02]  /*9220*/  ISETP.LT.OR P1, PT, R185, 0x11, P1 ;  /* 0x00000011b900780c */ /* 0x000fc40000f21670 */
[----:B------:R-:W-:Y:S02]  /*9230*/  FMNMX.FTZ R24, R27, R24, !PT ;  /* 0x000000181b187209 */ /* 0x000fe40007810000 */
[----:B------:R-:W-:Y:S02]  /*9240*/  FSEL R119, R28, -INF , !P1 ;  /* 0xff8000001c777808 */ /* 0x000fe40004800000 */
[----:B------:R-:W-:Y:S02]  /*9250*/  LOP3.LUT P1, RZ, R16, 0x10, RZ, 0xc0, !PT ;  /* 0x0000001010ff7812 */ /* 0x000fe4000782c0ff */
[----:B------:R-:W-:Y:S02]  /*9260*/  FMNMX.FTZ R24, R193, R24, !PT ;  /* 0x00000018c1187209 */ /* 0x000fe40007810000 */
[----:B------:R-:W-:Y:S02]  /*9270*/  ISETP.GT.AND P1, PT, R184, 0x11, !P1 ;  /* 0x00000011b800780c */ /* 0x000fe40004f24270 */
[----:B------:R-:W-:-:S02]  /*9280*/  FMNMX.FTZ R24, R31, R24, !PT ;  /* 0x000000181f187209 */ /* 0x000fc40007810000 */
[----:B------:R-:W-:Y:S02]  /*9290*/  ISETP.LT.OR P1, PT, R185, 0x12, P1 ;  /* 0x00000012b900780c */ /* 0x000fe40000f21670 */
[----:B------:R-:W-:Y:S02]  /*92a0*/  FMNMX.FTZ R24, R195, R24, !PT ;  /* 0x00000018c3187209 */ /* 0x000fe40007810000 */
[----:B------:R-:W-:Y:S02]  /*92b0*/  FSEL R29, R29, -INF , !P1 ;  /* 0xff8000001d1d7808 */ /* 0x000fe40004800000 */
[----:B------:R-:W-:Y:S02]  /*92c0*/  LOP3.LUT P1, RZ, R2, 0x200, RZ, 0xc0, !PT ;  /* 0x0000020002ff7812 */ /* 0x000fe4000782c0ff */
[----:B------:R-:W-:Y:S02]  /*92d0*/  FMNMX.FTZ R24, R35, R24, !PT ;  /* 0x0000001823187209 */ /* 0x000fe40007810000 */
[----:B------:R-:W-:-:S02]  /*92e0*/  ISETP.GT.AND P1, PT, R184, 0x18, !P1 ;  /* 0x00000018b800780c */ /* 0x000fc40004f24270 */
[----:B------:R-:W-:Y:S02]  /*92f0*/  FMNMX.FTZ R24, R197, R24, !PT ;  /* 0x00000018c5187209 */ /* 0x000fe40007810000 */
[----:B------:R-:W-:Y:S02]  /*9300*/  ISETP.LT.OR P1, PT, R185, 0x19, P1 ;  /* 0x00000019b900780c */ /* 0x000fe40000f21670 */
[----:B------:R-:W-:Y:S02]  /*9310*/  FMNMX.FTZ R24, R39, R24, !PT ;  /* 0x0000001827187209 */ /* 0x000fe40007810000 */
[----:B------:R-:W-:Y:S02]  /*9320*/  FSEL R32, R32, -INF , !P1 ;  /* 0xff80000020207808 */ /* 0x000fe40004800000 */
[----:B------:R-:W-:Y:S02]  /*9330*/  LOP3.LUT P1, RZ, R2, 0x100, RZ, 0xc0, !PT ;  /* 0x0000010002ff7812 */ /* 0x000fe4000782c0ff */
[----:B------:R-:W-:-:S02]  /*9340*/  FMNMX.FTZ R24, R199, R24, !PT ;  /* 0x00000018c7187209 */ /* 0x000fc40007810000 */
[----:B------:R-:W-:Y:S02]  /*9350*/  ISETP.GT.AND P1, PT, R184, 0x19, !P1 ;  /* 0x00000019b800780c */ /* 0x000fe40004f24270 */
[----:B------:R-:W-:Y:S02]  /*9360*/  FMNMX.FTZ R24, R43, R24, !PT ;  /* 0x000000182b187209 */ /* 0x000fe40007810000 */
[----:B------:R-:W-:Y:S02]  /*9370*/  ISETP.LT.OR P1, PT, R185, 0x1a, P1 ;  /* 0x0000001ab900780c */ /* 0x000fe40000f21670 */
[----:B------:R-:W-:Y:S02]  /*9380*/  FMNMX.FTZ R24, R201, R24, !PT ;  /* 0x00000018c9187209 */ /* 0x000fe40007810000 */
[----:B------:R-:W-:Y:S02]  /*9390*/  FSEL R33, R33, -INF , !P1 ;  /* 0xff80000021217808 */ /* 0x000fe40004800000 */
[----:B------:R-:W-:-:S02]  /*93a0*/  LOP3.LUT P1, RZ, R2, 0x80, RZ, 0xc0, !PT ;  /* 0x0000008002ff7812 */ /* 0x000fc4000782c0ff */
[----:B------:R-:W-:Y:S02]  /*93b0*/  FMNMX.FTZ R24, R49, R24, !PT ;  /* 0x0000001831187209 */ /* 0x000fe40007810000 */
[----:B------:R-:W-:Y:S02]  /*93c0*/  ISETP.GT.AND P1, PT, R184, 0x20, !P1 ;  /* 0x00000020b800780c */ /* 0x000fe40004f24270 */
[----:B------:R-:W-:Y:S02]  /*93d0*/  FMNMX.FTZ R24, R203, R24, !PT ;  /* 0x00000018cb187209 */ /* 0x000fe40007810000 */
[----:B------:R-:W-:Y:S02]  /*93e0*/  ISETP.LT.OR P1, PT, R185, 0x21, P1 ;  /* 0x00000021b900780c */ /* 0x000fe40000f21670 */
[----:B------:R-:W-:Y:S02]  /*93f0*/  FMNMX.FTZ R24, R53, R24, !PT ;  /* 0x0000001835187209 */ /* 0x000fe40007810000 */
[----:B------:R-:W-:-:S02]  /*9400*/  FSEL R36, R36, -INF , !P1 ;  /* 0xff80000024247808 */ /* 0x000fc40004800000 */
[----:B------:R-:W-:Y:S02]  /*9410*/  ISETP.GT.AND P1, PT, R184, 0x21, !P6 ;  /* 0x00000021b800780c */ /* 0x000fe40007724270 */
[----:B------:R-:W-:Y:S02]  /*9420*/  LOP3.LUT P6, RZ, R16, 0x8000000, RZ, 0xc0, !PT ;  /* 0x0800000010ff7812 */ /* 0x000fe400078cc0ff */
        /* <DEDUP_REMOVED lines=60> */
[C---:B------:R-:W-:Y:S02]  /*97f0*/  ISETP.LT.OR P3, PT, R185.reuse, 0xb1, P3 ;  /* 0x000000b1b900780c */ /* 0x040fe40001f61670 */
[C---:B------:R-:W-:Y:S02]  /*9800*/  ISETP.GT.AND P1, PT, R184.reuse, 0x48, !P1 ;  /* 0x00000048b800780c */ /* 0x040fe40004f24270 */
[----:B------:R-:W-:Y:S02]  /*9810*/  ISETP.GT.AND P4, PT, R184, 0xb1, !P4 ;  /* 0x000000b1b800780c */ /* 0x000fe40006784270 */
[----:B------:R-:W-:-:S02]  /*9820*/  ISETP.LT.OR P1, PT, R185, 0x49, P1 ;  /* 0x00000049b900780c */ /* 0x000fc40000f21670 */
[----:B------:R-:W-:Y:S02]  /*9830*/  FSEL R109, R109, -INF , !P3 ;  /* 0xff8000006d6d7808 */ /* 0x000fe40005800000 */
[----:B------:R-:W-:Y:S02]  /*9840*/  FSEL R57, R57, -INF , !P1 ;  /* 0xff80000039397808 */ /* 0x000fe40004800000 */
[----:B------:R-:W-:Y:S02]  /*9850*/  LOP3.LUT P1, RZ, R16, 0x10000000, RZ, 0xc0, !PT ;  /* 0x1000000010ff7812 */ /* 0x000fe4000782c0ff */
[C---:B------:R-:W-:Y:S02]  /*9860*/  ISETP.GT.AND P5, PT, R184.reuse, 0xb8, !P5 ;  /* 0x000000b8b800780c */ /* 0x040fe40006fa4270 */
[----:B------:R-:W-:Y:S02]  /*9870*/  ISETP.GT.AND P1, PT, R184, 0x49, !P1 ;  /* 0x00000049b800780c */ /* 0x000fe40004f24270 */
[----:B------:R-:W-:-:S02]  /*9880*/  ISETP.LT.OR P4, PT, R185, 0xb2, P4 ;  /* 0x000000b2b900780c */ /* 0x000fc40002781670 */
[C---:B------:R-:W-:Y:S02]  /*9890*/  ISETP.LT.OR P1, PT, R185.reuse, 0x4a, P1 ;  /* 0x0000004ab900780c */ /* 0x040fe40000f21670 */
[C---:B------:R-:W-:Y:S02]  /*98a0*/  ISETP.LT.OR P5, PT, R185.reuse, 0xb9, P5 ;  /* 0x000000b9b900780c */ /* 0x040fe40002fa1670 */
[----:B------:R-:W-:Y:S02]  /*98b0*/  FSEL R58, R58, -INF , !P1 ;  /* 0xff8000003a3a7808 */ /* 0x000fe40004800000 */
[----:B------:R-:W-:Y:S02]  /*98c0*/  ISETP.GT.AND P1, PT, R184, 0x50, !P6 ;  /* 0x00000050b800780c */ /* 0x000fe40007724270 */
[----:B------:R-:W-:Y:S02]  /*98d0*/  LOP3.LUT P6, RZ, R16, 0x10000, RZ, 0xc0, !PT ;  /* 0x0001000010ff7812 */ /* 0x000fe400078cc0ff */
[----:B------:R-:W-:-:S02]  /*98e0*/  ISETP.LT.OR P1, PT, R185, 0x51, P1 ;  /* 0x00000051b900780c */ /* 0x000fc40000f21670 */
[----:B------:R-:W-:Y:S02]  /*98f0*/  FSEL R111, R111, -INF , !P5 ;  /* 0xff8000006f6f7808 */ /* 0x000fe40006800000 */
[----:B------:R-:W-:Y:S02]  /*9900*/  FSEL R60, R60, -INF , !P1 ;  /* 0xff8000003c3c7808 */ /* 0x000fe40004800000 */
[----:B------:R-:W-:-:S04]  /*9910*/  LOP3.LUT P1, RZ, R16, 0x4000000, RZ, 0xc0, !PT ;  /* 0x0400000010ff7812 */ /* 0x000fc8000782c0ff */
[----:B------:R-:W-:-:S04]  /*9920*/  ISETP.GT.AND P1, PT, R184, 0x51, !P1 ;  /* 0x00000051b800780c */ /* 0x000fc80004f24270 */
[----:B------:R-:W-:-:S04]  /*9930*/  ISETP.LT.OR P1, PT, R185, 0x52, P1 ;  /* 0x00000052b900780c */ /* 0x000fc80000f21670 */
        /* <DEDUP_REMOVED lines=12> */
[----:B------:R-:W-:-:S03]  /*9a00*/  ISETP.LT.OR P1, PT, R185, 0x5a, P1 ;  /* 0x0000005ab900780c */ /* 0x000fc60000f21670 */
[----:B------:R-:W1:Y:S01]  /*9a10*/  SHFL.BFLY PT, R61, R26, 0x2, 0x1f ;  /* 0x0c401f001a3d7f89 */ /* 0x000e6200000e0000 */
[----:B------:R-:W-:Y:S02]  /*9a20*/  FSEL R66, R66, -INF , !P1 ;  /* 0xff80000042427808 */ /* 0x000fe40004800000 */
[----:B------:R-:W-:-:S04]  /*9a30*/  LOP3.LUT P1, RZ, R16, 0x800000, RZ, 0xc0, !PT ;  /* 0x0080000010ff7812 */ /* 0x000fc8000782c0ff */
[----:B------:R-:W-:-:S04]  /*9a40*/  ISETP.GT.AND P1, PT, R184, 0x60, !P1 ;  /* 0x00000060b800780c */ /* 0x000fc80004f24270 */
[----:B------:R-:W-:-:S04]  /*9a50*/  ISETP.LT.OR P1, PT, R185, 0x61, P1 ;  /* 0x00000061b900780c */ /* 0x000fc80000f21670 */
[----:B------:R-:W-:Y:S02]  /*9a60*/  FSEL R20, R68, -INF , !P1 ;  /* 0xff80000044147808 */ /* 0x000fe40004800000 */
[----:B------:R-:W-:Y:S01]  /*9a70*/  LOP3.LUT P1, RZ, R16, 0x400000, RZ, 0xc0, !PT ;  /* 0x0040000010ff7812 */ /* 0x000fe2000782c0ff */
[----:B------:R-:W2:Y:S03]  /*9a80*/  LDC R68, c[0x0][0x988] ;  /* 0x00026200ff447b82 */ /* 0x000ea60000000800 */
[----:B------:R-:W-:Y:S02]  /*9a90*/  ISETP.GT.AND P1, PT, R184, 0x61, !P1 ;  /* 0x00000061b800780c */ /* 0x000fe40004f24270 */
[----:B-1----:R-:W-:Y:S02]  /*9aa0*/  FMNMX.FTZ R28, R26, R61, !PT ;  /* 0x0000003d1a1c7209 */ /* 0x002fe40007810000 */
[----:B------:R-:W-:-:S03]  /*9ab0*/  ISETP.LT.OR P1, PT, R185, 0x62, P1 ;  /* 0x00000062b900780c */ /* 0x000fc60000f21670 */
[----:B------:R-:W1:Y:S01]  /*9ac0*/  SHFL.BFLY PT, R61, R28, 0x1, 0x1f ;  /* 0x0c201f001c3d7f89 */ /* 0x000e6200000e0000 */
[----:B------:R-:W-:Y:S02]  /*9ad0*/  FSEL R69, R69, -INF , !P1 ;  /* 0xff80000045457808 */ /* 0x000fe40004800000 */
[----:B------:R-:W-:-:S04]  /*9ae0*/  LOP3.LUT P1, RZ, R16, 0x200000, RZ, 0xc0, !PT ;  /* 0x0020000010ff7812 */ /* 0x000fc8000782c0ff */
[----:B------:R-:W-:-:S04]  /*9af0*/  ISETP.GT.AND P1, PT, R184, 0x68, !P1 ;  /* 0x00000068b800780c */ /* 0x000fc80004f24270 */
[----:B------:R-:W-:-:S04]  /*9b00*/  ISETP.LT.OR P1, PT, R185, 0x69, P1 ;  /* 0x00000069b900780c */ /* 0x000fc80000f21670 */
[----:B------:R-:W-:Y:S02]  /*9b10*/  FSEL R72, R72, -INF , !P1 ;  /* 0xff80000048487808 */ /* 0x000fe40004800000 */
[----:B------:R-:W-:-:S04]  /*9b20*/  LOP3.LUT P1, RZ, R16, 0x100000, RZ, 0xc0, !PT ;  /* 0x0010000010ff7812 */ /* 0x000fc8000782c0ff */
[----:B------:R-:W-:Y:S02]  /*9b30*/  ISETP.GT.AND P1, PT, R184, 0x69, !P1 ;  /* 0x00000069b800780c */ /* 0x000fe40004f24270 */
[----:B-1----:R-:W-:Y:S02]  /*9b40*/  FMNMX.FTZ R61, R28, R61, !PT ;  /* 0x0000003d1c3d7209 */ /* 0x002fe40007810000 */
[----:B------:R-:W-:-:S03]  /*9b50*/  ISETP.LT.OR P1, PT, R185, 0x6a, P1 ;  /* 0x0000006ab900780c */ /* 0x000fc60000f21670 */
[----:B--2---:R-:W-:Y:S01]  /*9b60*/  FFMA.FTZ R24, R61, R68, -8 ;  /* 0xc10000003d187423 */ /* 0x004fe20000010044 */
[----:B------:R-:W-:Y:S02]  /*9b70*/  FSEL R73, R73, -INF , !P1 ;  /* 0xff80000049497808 */ /* 0x000fe40004800000 */
[----:B------:R-:W-:-:S04]  /*9b80*/  LOP3.LUT P1, RZ, R16, 0x80000, RZ, 0xc0, !PT ;  /* 0x0008000010ff7812 */ /* 0x000fc8000782c0ff */
[----:B------:R-:W-:-:S04]  /*9b90*/  ISETP.GT.AND P1, PT, R184, 0x70, !P1 ;  /* 0x00000070b800780c */ /* 0x000fc80004f24270 */
[----:B------:R-:W-:-:S04]  /*9ba0*/  ISETP.LT.OR P1, PT, R185, 0x71, P1 ;  /* 0x00000071b900780c */ /* 0x000fc80000f21670 */
        /* <DEDUP_REMOVED lines=9> */
[----:B------:R-:W-:Y:S02]  /*9c40*/  ISETP.GT.AND P1, PT, R184, 0x79, !P6 ;  /* 0x00000079b800780c */ /* 0x000fe40007724270 */
[----:B------:R-:W-:Y:S02]  /*9c50*/  LOP3.LUT P6, RZ, R16, 0x20, RZ, 0xc0, !PT ;  /* 0x0000002010ff7812 */ /* 0x000fe400078cc0ff */
        /* <DEDUP_REMOVED lines=46> */
[----:B------:R-:W-:Y:S02]  /*9f40*/  ISETP.GT.AND P1, PT, R184, RZ, !P6 ;  /* 0x000000ffb800720c */ /* 0x000fe40007724270 */
[----:B------:R-:W-:Y:S02]  /*9f50*/  LOP3.LUT P6, RZ, R2, 0x400, RZ, 0xc0, !PT ;  /* 0x0000040002ff7812 */ /* 0x000fe400078cc0ff */
[----:B------:R-:W-:Y:S02]  /*9f60*/  ISETP.LT.OR P1, PT, R185, 0x1, P1 ;  /* 0x00000001b900780c */ /* 0x000fe40000f21670 */
[----:B------:R-:W-:Y:S02]  /*9f70*/  ISETP.GT.AND P2, PT, R184, 0xb9, !P6 ;  /* 0x000000b9b800780c */ /* 0x000fe40007744270 */
[----:B------:R-:W-:-:S02]  /*9f80*/  FSEL R15, R15, -INF , !P1 ;  /* 0xff8000000f0f7808 */ /* 0x000fc40004800000 */
[----:B------:R-:W-:Y:S02]  /*9f90*/  FSETP.NEU.FTZ.AND P1, PT, R61, -INF , PT ;  /* 0xff8000003d00780b */ /* 0x000fe40003f3d000 */
[----:B------:R-:W-:Y:S02]  /*9fa0*/  FMNMX.FTZ R44, R15, R10, !PT ;  /* 0x0000000a0f2c7209 */ /* 0x000fe40007810000 */
[----:B------:R-:W-:Y:S02]  /*9fb0*/  FSEL R24, R24, RZ, P1 ;  /* 0x000000ff18187208 */ /* 0x000fe40000800000 */
[----:B------:R-:W-:Y:S02]  /*9fc0*/  FMNMX.FTZ R48, R17, R44, !PT ;  /* 0x0000002c11307209 */ /* 0x000fe40007810000 */
[----:B------:R-:W-:Y:S01]  /*9fd0*/  ISETP.LT.OR P2, PT, R185, 0xba, P2 ;  /* 0x000000bab900780c */ /* 0x000fe20001741670 */
[----:B------:R-:W-:-:S01]  /*9fe0*/  FFMA.FTZ R28, R187, R68, -R24 ;  /* 0x00000044bb1c7223 */ /* 0x000fc20000010818 */
[----:B------:R-:W-:Y:S01]  /*9ff0*/  FMNMX.FTZ R48, R21, R48, !PT ;  /* 0x0000003015307209 */ /* 0x000fe20007810000 */
[----:B------:R-:W-:-:S01]  /*a000*/  FFMA.FTZ R26, R13, R68, -R24 ;  /* 0x000000440d1a7223 */ /* 0x000fc20000010818 */
[-CC-:B------:R-:W-:Y:S01]  /*a010*/  FFMA.FTZ R13, R45, R68.reuse, -R24.reuse ;  /* 0x000000442d0d7223 */ /* 0x180fe20000010818 */
[----:B------:R-:W-:-:S01]  /*a020*/  FFMA.FTZ R45, R189, R68, -R24 ;  /* 0x00000044bd2d7223 */ /* 0x000fc20000010818 */
[----:B------:R-:W-:Y:S01]  /*a030*/  FMNMX.FTZ R48, R25, R48, !PT ;  /* 0x0000003019307209 */ /* 0x000fe20007810000 */
[----:B------:R-:W-:-:S01]  /*a040*/  FFMA.FTZ R185, R112, R68, -R24 ;  /* 0x0000004470b97223 */ /* 0x000fc20000010818 */
[----:B------:R-:W-:Y:S01]  /*a050*/  FSEL R189, R108, -INF , !P4 ;  /* 0xff8000006cbd7808 */ /* 0x000fe20006000000 */
[----:B------:R-:W-:-:S01]  /*a060*/  FFMA.FTZ R108, R110, R68, -R24 ;  /* 0x000000446e6c7223 */ /* 0x000fc20000010818 */
[----:B------:R-:W-:Y:S01]  /*a070*/  FMNMX.FTZ R48, R119, R48, !PT ;  /* 0x0000003077307209 */ /* 0x000fe20007810000 */
[----:B------:R-:W-:-:S01]  /*a080*/  FFMA.FTZ R110, R115, R68, -R24 ;  /* 0x00000044736e7223 */ /* 0x000fc20000010818 */
[----:B------:R-:W-:Y:S01]  /*a090*/  FSEL R113, R113, -INF , !P2 ;  /* 0xff80000071717808 */ /* 0x000fe20005000000 */
[----:B------:R-:W-:-:S01]  /*a0a0*/  FFMA.FTZ R115, R117, R68, -R24 ;  /* 0x0000004475737223 */ /* 0x000fc20000010818 */
[----:B------:R-:W-:Y:S01]  /*a0b0*/  FMNMX.FTZ R187, R29, R48, !PT ;  /* 0x000000301dbb7209 */ /* 0x000fe20007810000 */
[----:B------:R-:W-:-:S01]  /*a0c0*/  FFMA.FTZ R30, R191, R68, -R24 ;  /* 0x00000044bf1e7223 */ /* 0x000fc20000010818 */
[----:B------:R-:W-:Y:S01]  /*a0d0*/  FSEL R112, R61, RZ, P1 ;  /* 0x000000ff3d707208 */ /* 0x000fe20000800000 */
[----:B------:R-:W-:-:S01]  /*a0e0*/  FFMA.FTZ R27, R27, R68, -R24 ;  /* 0x000000441b1b7223 */ /* 0x000fc20000010818 */
[----:B------:R-:W-:Y:S01]  /*a0f0*/  FMNMX.FTZ R52, R32, R187, !PT ;  /* 0x000000bb20347209 */ /* 0x000fe20007810000 */
[----:B------:R-:W-:-:S01]  /*a100*/  FFMA.FTZ R34, R193, R68, -R24 ;  /* 0x00000044c1227223 */ /* 0x000fc20000010818 */
[----:B------:R-:W-:Y:S01]  /*a110*/  FFMA.FTZ R31, R31, R68, -R24 ;  /* 0x000000441f1f7223 */ /* 0x000fe20000010818 */
[----:B------:R-:W-:-:S01]  /*a120*/  FADD.FTZ R9, -R112, R9 ;  /* 0x0000000970097221 */ /* 0x000fc20000010100 */
[----:B------:R-:W-:Y:S01]  /*a130*/  FMNMX.FTZ R187, R33, R52, !PT ;  /* 0x0000003421bb7209 */ /* 0x000fe20007810000 */
[----:B------:R-:W-:-:S01]  /*a140*/  FFMA.FTZ R38, R195, R68, -R24 ;  /* 0x00000044c3267223 */ /* 0x000fc20000010818 */
[-CC-:B------:R-:W-:Y:S01]  /*a150*/  FFMA.FTZ R35, R35, R68.reuse, -R24.reuse ;  /* 0x0000004423237223 */ /* 0x180fe20000010818 */
[-C--:B------:R-:W-:Y:S01]  /*a160*/  FMUL.FTZ R9, R9, R68.reuse ;  /* 0x0000004409097220 */ /* 0x080fe20000410000 */
[----:B------:R-:W-:Y:S01]  /*a170*/  FMNMX.FTZ R52, R36, R187, !PT ;  /* 0x000000bb24347209 */ /* 0x000fe20007810000 */
[----:B------:R-:W-:-:S01]  /*a180*/  FFMA.FTZ R42, R197, R68, -R24 ;  /* 0x00000044c52a7223 */ /* 0x000fc20000010818 */
[-CC-:B------:R-:W-:Y:S01]  /*a190*/  FFMA.FTZ R39, R39, R68.reuse, -R24.reuse ;  /* 0x0000004427277223 */ /* 0x180fe20000010818 */
[----:B------:R-:W-:-:S01]  /*a1a0*/  FFMA.FTZ R199, R199, R68, -R24 ;  /* 0x00000044c7c77223 */ /* 0x000fc20000010818 */
        /* <DEDUP_REMOVED lines=38> */
[----:B------:R-:W-:Y:S02]  /*a410*/  MUFU.EX2 R26, R26 ;  /* 0x0000001a001a7308 */ /* 0x000fe40000000800 */
[----:B------:R-:W-:-:S04]  /*a420*/  FMNMX.FTZ R187, R58, R187, !PT ;  /* 0x000000bb3abb7209 */ /* 0x000fc80007810000 */
[----:B------:R-:W-:Y:S02]  /*a430*/  FMNMX.FTZ R187, R60, R187, !PT ;  /* 0x000000bb3cbb7209 */ /* 0x000fe40007810000 */
[----:B------:R-:W1:Y:S02]  /*a440*/  MUFU.EX2 R9, R9 ;  /* 0x0000000900097308 */ /* 0x000e640000000800 */
[----:B------:R-:W-:-:S04]  /*a450*/  FMNMX.FTZ R70, R14, R187, !PT ;  /* 0x000000bb0e467209 */ /* 0x000fc80007810000 */
[----:B------:R-:W-:Y:S02]  /*a460*/  FMNMX.FTZ R187, R65, R70, !PT ;  /* 0x0000004641bb7209 */ /* 0x000fe40007810000 */
[----:B------:R-:W2:Y:S02]  /*a470*/  MUFU.EX2 R13, R13 ;  /* 0x0000000d000d7308 */ /* 0x000ea40000000800 */
[----:B------:R-:W-:-:S04]  /*a480*/  FMNMX.FTZ R187, R66, R187, !PT ;  /* 0x000000bb42bb7209 */ /* 0x000fc80007810000 */
[----:B------:R-:W-:Y:S02]  /*a490*/  FMNMX.FTZ R70, R20, R187, !PT ;  /* 0x000000bb14467209 */ /* 0x000fe40007810000 */
[----:B------:R-:W3:Y:S02]  /*a4a0*/  MUFU.EX2 R28, R28 ;  /* 0x0000001c001c7308 */ /* 0x000ee40000000800 */
[----:B------:R-:W-:-:S04]  /*a4b0*/  FMNMX.FTZ R187, R69, R70, !PT ;  /* 0x0000004645bb7209 */ /* 0x000fc80007810000 */
[----:B------:R-:W-:Y:S02]  /*a4c0*/  FMNMX.FTZ R74, R72, R187, !PT ;  /* 0x000000bb484a7209 */ /* 0x000fe40007810000 */
[----:B------:R-:W4:Y:S02]  /*a4d0*/  MUFU.EX2 R45, R45 ;  /* 0x0000002d002d7308 */ /* 0x000f240000000800 */
[----:B------:R-:W-:-:S04]  /*a4e0*/  FMNMX.FTZ R187, R73, R74, !PT ;  /* 0x0000004a49bb7209 */ /* 0x000fc80007810000 */
[----:B------:R-:W-:Y:S02]  /*a4f0*/  FMNMX.FTZ R74, R76, R187, !PT ;  /* 0x000000bb4c4a7209 */ /* 0x000fe40007810000 */
[----:B------:R-:W5:Y:S02]  /*a500*/  MUFU.EX2 R30, R30 ;  /* 0x0000001e001e7308 */ /* 0x000f640000000800 */
[----:B------:R-:W-:-:S04]  /*a510*/  FMNMX.FTZ R187, R77, R74, !PT ;  /* 0x0000004a4dbb7209 */ /* 0x000fc80007810000 */
[----:B------:R-:W-:Y:S01]  /*a520*/  FMNMX.FTZ R78, R80, R187, !PT ;  /* 0x000000bb504e7209 */ /* 0x000fe20007810000 */
[----:B------:R-:W-:-:S01]  /*a530*/  FFMA.FTZ R187, R75, R68, -R24 ;  /* 0x000000444bbb7223 */ /* 0x000fc20000010818 */
[----:B------:R-:W5:Y:S02]  /*a540*/  MUFU.EX2 R27, R27 ;  /* 0x0000001b001b7308 */ /* 0x000f640000000800 */
[----:B------:R-:W-:-:S04]  /*a550*/  FMNMX.FTZ R75, R81, R78, !PT ;  /* 0x0000004e514b7209 */ /* 0x000fc80007810000 */
[----:B------:R-:W-:Y:S02]  /*a560*/  FMNMX.FTZ R78, R84, R75, !PT ;  /* 0x0000004b544e7209 */ /* 0x000fe40007810000 */
[----:B------:R-:W5:Y:S02]  /*a570*/  MUFU.EX2 R34, R34 ;  /* 0x0000002200227308 */ /* 0x000f640000000800 */
[----:B------:R-:W-:-:S04]  /*a580*/  FMNMX.FTZ R75, R85, R78, !PT ;  /* 0x0000004e554b7209 */ /* 0x000fc80007810000 */
[----:B------:R-:W-:Y:S02]  /*a590*/  FMNMX.FTZ R82, R88, R75, !PT ;  /* 0x0000004b58527209 */ /* 0x000fe40007810000 */
[----:B------:R-:W5:Y:S02]  /*a5a0*/  MUFU.EX2 R31, R31 ;  /* 0x0000001f001f7308 */ /* 0x000f640000000800 */
[----:B------:R-:W-:-:S04]  /*a5b0*/  FMNMX.FTZ R75, R89, R82, !PT ;  /* 0x00000052594b7209 */ /* 0x000fc80007810000 */
[----:B------:R-:W-:Y:S02]  /*a5c0*/  FMNMX.FTZ R82, R92, R75, !PT ;  /* 0x0000004b5c527209 */ /* 0x000fe40007810000 */
[----:B------:R-:W-:Y:S02]  /*a5d0*/  MUFU.EX2 R38, R38 ;  /* 0x0000002600267308 */ /* 0x000fe40000000800 */
        /* <DEDUP_REMOVED lines=15> */
[----:B------:R-:W-:Y:S01]  /*a6d0*/  FMNMX.FTZ R75, R113, R94, !PT ;  /* 0x0000005e714b7209 */ /* 0x000fe20007810000 */
[----:B------:R-:W-:-:S04]  /*a6e0*/  FFMA.FTZ R94, R231, R68, -R24 ;  /* 0x00000044e75e7223 */ /* 0x000fc80000010818 */
[----:B------:R-:W1:Y:S01]  /*a6f0*/  SHFL.BFLY PT, R102, R75, 0x2, 0x1f ;  /* 0x0c401f004b667f89 */ /* 0x000e6200000e0000 */
[----:B------:R-:W-:Y:S08]  /*a700*/  MUFU.EX2 R48, R201 ;  /* 0x000000c900307308 */ /* 0x000ff00000000800 */
[----:B------:R-:W-:Y:S08]  /*a710*/  MUFU.EX2 R49, R49 ;  /* 0x0000003100317308 */ /* 0x000ff00000000800 */
[----:B------:R-:W-:Y:S01]  /*a720*/  MUFU.EX2 R52, R203 ;  /* 0x000000cb00347308 */ /* 0x000fe20000000800 */
[----:B-1----:R-:W-:Y:S01]  /*a730*/  FMNMX.FTZ R114, R75, R102, !PT ;  /* 0x000000664b727209 */ /* 0x002fe20007810000 */
[----:B------:R-:W-:-:S06]  /*a740*/  FFMA.FTZ R102, R235, R68, -R24 ;  /* 0x00000044eb667223 */ /* 0x000fcc0000010818 */
        /* <DEDUP_REMOVED lines=19> */
[----:B------:R-:W-:Y:S01]  /*a880*/  FSEL R57, R75, RZ, P1 ;  /* 0x000000ff4b397208 */ /* 0x000fe20000800000 */
[-CC-:B------:R-:W-:Y:S01]  /*a890*/  FFMA.FTZ R114, R29, R68.reuse, -R117.reuse ;  /* 0x000000441d727223 */ /* 0x180fe20000010875 */
[----:B------:R-:W-:-:S01]  /*a8a0*/  FFMA.FTZ R29, R36, R68, -R117 ;  /* 0x00000044241d7223 */ /* 0x000fc20000010875 */
[-CC-:B------:R-:W-:Y:S01]  /*a8b0*/  FFMA.FTZ R36, R37, R68.reuse, -R117.reuse ;  /* 0x0000004425247223 */ /* 0x180fe20000010875 */
[----:B------:R-:W-:-:S01]  /*a8c0*/  FFMA.FTZ R37, R46, R68, -R117 ;  /* 0x000000442e257223 */ /* 0x000fc20000010875 */
[----:B------:R-:W-:Y:S01]  /*a8d0*/  FFMA.FTZ R46, R47, R68, -R117 ;  /* 0x000000442f2e7223 */ /* 0x000fe20000010875 */
[----:B------:R-:W-:-:S01]  /*a8e0*/  FADD.FTZ R57, -R57, R10 ;  /* 0x0000000a39397221 */ /* 0x000fc20000010100 */
[-CC-:B------:R-:W-:Y:S01]  /*a8f0*/  FFMA.FTZ R47, R54, R68.reuse, -R117.reuse ;  /* 0x00000044362f7223 */ /* 0x180fe20000010875 */
[----:B------:R-:W-:-:S01]  /*a900*/  FFMA.FTZ R54, R55, R68, -R117 ;  /* 0x0000004437367223 */ /* 0x000fc20000010875 */
[-CC-:B------:R-:W-:Y:S01]  /*a910*/  FFMA.FTZ R55, R60, R68.reuse, -R117.reuse ;  /* 0x000000443c377223 */ /* 0x180fe20000010875 */
[----:B------:R-:W-:-:S01]  /*a920*/  FFMA.FTZ R15, R15, R68, -R117 ;  /* 0x000000440f0f7223 */ /* 0x000fc20000010875 */
[-C--:B------:R-:W-:Y:S01]  /*a930*/  FMUL.FTZ R60, R57, R68.reuse ;  /* 0x00000044393c7220 */ /* 0x080fe20000410000 */
[----:B------:R-:W-:-:S01]  /*a940*/  FFMA.FTZ R24, R17, R68, -R117 ;  /* 0x0000004411187223 */ /* 0x000fc20000010875 */
[-CC-:B------:R-:W-:Y:S01]  /*a950*/  FFMA.FTZ R17, R21, R68.reuse, -R117.reuse ;  /* 0x0000004415117223 */ /* 0x180fe20000010875 */
[----:B------:R-:W-:-:S01]  /*a960*/  FFMA.FTZ R21, R119, R68, -R117 ;  /* 0x0000004477157223 */ /* 0x000fc20000010875 */
[----:B------:R-:W-:Y:S01]  /*a970*/  MUFU.EX2 R112, R112 ;  /* 0x0000007000707308 */ /* 0x000fe20000000800 */
[----:B------:R-:W-:-:S01]  /*a980*/  FFMA.FTZ R57, R66, R68, -R117 ;  /* 0x0000004442397223 */ /* 0x000fc20000010875 */
[----:B------:R-:W-:Y:S01]  /*a990*/  FFMA.FTZ R66, R72, R68, -R117 ;  /* 0x0000004448427223 */ /* 0x000fe20000010875 */
[----:B------:R-:W-:-:S01]  /*a9a0*/  FFMA.FTZ R72, R9, R7, R26 ;  /* 0x0000000709487223 */ /* 0x000fc2000001001a */
[-CC-:B------:R-:W-:Y:S01]  /*a9b0*/  FFMA.FTZ R116, R65, R68.reuse, -R117.reuse ;  /* 0x0000004441747223 */ /* 0x180fe20000010875 */
[----:B------:R-:W-:-:S01]  /*a9c0*/  FFMA.FTZ R65, R69, R68, -R117 ;  /* 0x0000004445417223 */ /* 0x000fc20000010875 */
[----:B------:R-:W-:Y:S01]  /*a9d0*/  FFMA.FTZ R69, R73, R68, -R117 ;  /* 0x0000004449457223 */ /* 0x000fe20000010875 */
[----:B--2---:R-:W-:-:S01]  /*a9e0*/  FADD.FTZ R119, R13, R72 ;  /* 0x000000480d777221 */ /* 0x004fc20000010000 */
[----:B------:R-:W-:Y:S01]  /*a9f0*/  MUFU.EX2 R15, R15 ;  /* 0x0000000f000f7308 */ /* 0x000fe20000000800 */
[----:B------:R-:W-:-:S01]  /*aa00*/  FFMA.FTZ R58, R58, R68, -R117 ;  /* 0x000000443a3a7223 */ /* 0x000fc20000010875 */
[----:B------:R-:W-:Y:S01]  /*aa10*/  FFMA.FTZ R14, R14, R68, -R117 ;  /* 0x000000440e0e7223 */ /* 0x000fe20000010875 */
[----:B---3--:R-:W-:-:S01]  /*aa20*/  FADD.FTZ R72, R28, R119 ;  /* 0x000000771c487221 */ /* 0x008fc20000010000 */
[-CC-:B------:R-:W-:Y:S01]  /*aa30*/  FFMA.FTZ R20, R20, R68.reuse, -R117.reuse ;  /* 0x0000004414147223 */ /* 0x180fe20000010875 */
[----:B------:R-:W-:-:S01]  /*aa40*/  FFMA.FTZ R105, R105, R68, -R117 ;  /* 0x0000004469697223 */ /* 0x000fc20000010875 */
[----:B------:R-:W-:Y:S01]  /*aa50*/  FFMA.FTZ R111, R111, R68, -R117 ;  /* 0x000000446f6f7223 */ /* 0x000fe20000010875 */
[----:B----4-:R-:W-:-:S01]  /*aa60*/  FADD.FTZ R73, R45, R72 ;  /* 0x000000482d497221 */ /* 0x010fc20000010000 */
[----:B------:R-:W1:Y:S01]  /*aa70*/  MUFU.EX2 R60, R60 ;  /* 0x0000003c003c7308 */ /* 0x000e620000000800 */
[----:B------:R-:W-:-:S01]  /*aa80*/  FFMA.FTZ R72, R76, R68, -R117 ;  /* 0x000000444c487223 */ /* 0x000fc20000010875 */
[----:B------:R-:W-:Y:S01]  /*aa90*/  FFMA.FTZ R113, R113, R68, -R117 ;  /* 0x0000004471717223 */ /* 0x000fe20000010875 */
[----:B-----5:R-:W-:-:S01]  /*aaa0*/  FADD.FTZ R76, R30, R73 ;  /* 0x000000491e4c7221 */ /* 0x020fc20000010000 */
[----:B------:R-:W-:-:S03]  /*aab0*/  FFMA.FTZ R73, R77, R68, -R117 ;  /* 0x000000444d497223 */ /* 0x000fc60000010875 */
[----:B------:R-:W-:Y:S01]  /*aac0*/  FADD.FTZ R119, R27, R76 ;  /* 0x0000004c1b777221 */ /* 0x000fe20000010000 */
[----:B------:R-:W2:Y:S03]  /*aad0*/  MUFU.EX2 R24, R24 ;  /* 0x0000001800187308 */ /* 0x000ea60000000800 */
[----:B------:R-:W-:-:S04]  /*aae0*/  FADD.FTZ R76, R34, R119 ;  /* 0x00000077224c7221 */ /* 0x000fc80000010000 */
[----:B------:R-:W-:Y:S01]  /*aaf0*/  FADD.FTZ R77, R31, R76 ;  /* 0x0000004c1f4d7221 */ /* 0x000fe20000010000 */
[----:B------:R-:W3:Y:S01]  /*ab00*/  MUFU.EX2 R17, R17 ;  /* 0x0000001100117308 */ /* 0x000ee20000000800 */
[----:B-1----:R-:W-:-:S01]  /*ab10*/  FFMA.FTZ R7, R60, R6, R15 ;  /* 0x000000063c077223 */ /* 0x002fc2000001000f */
[----:B------:R-:W-:Y:S01]  /*ab20*/  FFMA.FTZ R76, R80, R68, -R117 ;  /* 0x00000044504c7223 */ /* 0x000fe20000010875 */
[----:B------:R-:W-:-:S01]  /*ab30*/  FADD.FTZ R80, R38, R77 ;  /* 0x0000004d26507221 */ /* 0x000fc20000010000 */
[----:B------:R-:W-:-:S03]  /*ab40*/  FFMA.FTZ R77, R81, R68, -R117 ;  /* 0x00000044514d7223 */ /* 0x000fc60000010875 */
[----:B------:R-:W-:Y:S01]  /*ab50*/  FADD.FTZ R119, R35, R80 ;  /* 0x0000005023777221 */ /* 0x000fe20000010000 */
[----:B------:R-:W1:Y:S01]  /*ab60*/  MUFU.EX2 R21, R21 ;  /* 0x0000001500157308 */ /* 0x000e620000000800 */
[----:B--2---:R-:W-:-:S02]  /*ab70*/  FADD.FTZ R6, R24, R7 ;  /* 0x0000000718067221 */ /* 0x004fc40000010000 */
[----:B------:R-:W-:-:S04]  /*ab80*/  FADD.FTZ R80, R42, R119 ;  /* 0x000000772a507221 */ /* 0x000fc80000010000 */
[----:B------:R-:W-:Y:S01]  /*ab90*/  FADD.FTZ R81, R39, R80 ;  /* 0x0000005027517221 */ /* 0x000fe20000010000 */
[----:B------:R-:W2:Y:S01]  /*aba0*/  MUFU.EX2 R114, R114 ;  /* 0x0000007200727308 */ /* 0x000ea20000000800 */
[----:B---3--:R-:W-:-:S01]  /*abb0*/  FADD.FTZ R7, R17, R6 ;  /* 0x0000000611077221 */ /* 0x008fc20000010000 */
[----:B------:R-:W-:Y:S01]  /*abc0*/  FFMA.FTZ R80, R84, R68, -R117 ;  /* 0x0000004454507223 */ /* 0x000fe20000010875 */
[----:B------:R-:W-:-:S01]  /*abd0*/  FADD.FTZ R84, R44, R81 ;  /* 0x000000512c547221 */ /* 0x000fc20000010000 */
[----:B------:R-:W-:Y:S01]  /*abe0*/  FFMA.FTZ R81, R85, R68, -R117 ;  /* 0x0000004455517223 */ /* 0x000fe20000010875 */
[----:B------:R-:W-:-:S02]  /*abf0*/  FADD.FTZ R6, R112, R7 ;  /* 0x0000000770067221 */ /* 0x000fc40000010000 */
[----:B------:R-:W-:Y:S01]  /*ac00*/  FADD.FTZ R119, R43, R84 ;  /* 0x000000542b777221 */ /* 0x000fe20000010000 */
[----:B------:R-:W3:Y:S01]  /*ac10*/  MUFU.EX2 R25, R25 ;  /* 0x0000001900197308 */ /* 0x000ee20000000800 */
[----:B-1----:R-:W-:-:S02]  /*ac20*/  FADD.FTZ R7, R21, R6 ;  /* 0x0000000615077221 */ /* 0x002fc40000010000 */
[----:B------:R-:W-:-:S04]  /*ac30*/  FADD.FTZ R84, R48, R119 ;  /* 0x0000007730547221 */ /* 0x000fc80000010000 */
[----:B------:R-:W-:Y:S01]  /*ac40*/  FADD.FTZ R85, R49, R84 ;  /* 0x0000005431557221 */ /* 0x000fe20000010000 */
[----:B------:R-:W1:Y:S01]  /*ac50*/  MUFU.EX2 R32, R32 ;  /* 0x0000002000207308 */ /* 0x000e620000000800 */
[----:B--2---:R-:W-:-:S01]  /*ac60*/  FADD.FTZ R6, R114, R7 ;  /* 0x0000000772067221 */ /* 0x004fc20000010000 */
[----:B------:R-:W-:Y:S01]  /*ac70*/  FFMA.FTZ R84, R88, R68, -R117 ;  /* 0x0000004458547223 */ /* 0x000fe20000010875 */
[----:B------:R-:W-:-:S01]  /*ac80*/  FADD.FTZ R88, R52, R85 ;  /* 0x0000005534587221 */ /* 0x000fc20000010000 */
[----:B------:R-:W-:-:S03]  /*ac90*/  FFMA.FTZ R85, R89, R68, -R117 ;  /* 0x0000004459557223 */ /* 0x000fc60000010875 */
[----:B------:R-:W-:Y:S01]  /*aca0*/  FADD.FTZ R119, R53, R88 ;  /* 0x0000005835777221 */ /* 0x000fe20000010000 */
[----:B------:R-:W2:Y:S01]  /*acb0*/  MUFU.EX2 R29, R29 ;  /* 0x0000001d001d7308 */ /* 0x000ea20000000800 */
[----:B---3--:R-:W-:-:S02]  /*acc0*/  FADD.FTZ R7, R25, R6 ;  /* 0x0000000619077221 */ /* 0x008fc40000010000 */
[----:B------:R-:W-:-:S04]  /*acd0*/  FADD.FTZ R88, R56, R119 ;  /* 0x0000007738587221 */ /* 0x000fc80000010000 */
[----:B------:R-:W-:Y:S01]  /*ace0*/  FADD.FTZ R89, R59, R88 ;  /* 0x000000583b597221 */ /* 0x000fe20000010000 */
[----:B------:R-:W3:Y:S01]  /*acf0*/  MUFU.EX2 R36, R36 ;  /* 0x0000002400247308 */ /* 0x000ee20000000800 */
[----:B-1----:R-:W-:-:S01]  /*ad00*/  FADD.FTZ R6, R32, R7 ;  /* 0x0000000720067221 */ /* 0x002fc20000010000 */
[----:B------:R-:W-:Y:S01]  /*ad10*/  FFMA.FTZ R88, R92, R68, -R117 ;  /* 0x000000445c587223 */ /* 0x000fe20000010875 */
[----:B------:R-:W-:-:S01]  /*ad20*/  FADD.FTZ R92, R62, R89 ;  /* 0x000000593e5c7221 */ /* 0x000fc20000010000 */
[----:B------:R-:W-:-:S03]  /*ad30*/  FFMA.FTZ R89, R93, R68, -R117 ;  /* 0x000000445d597223 */ /* 0x000fc60000010875 */
[----:B------:R-:W-:Y:S01]  /*ad40*/  FADD.FTZ R119, R63, R92 ;  /* 0x0000005c3f777221 */ /* 0x000fe20000010000 */
        /* <DEDUP_REMOVED lines=26> */
[----:B------:R-:W-:-:S06]  /*aef0*/  FADD.FTZ R6, R64, R119 ;  /* 0x0000007740067221 */ /* 0x000fcc0000010000 */
        /* <DEDUP_REMOVED lines=8> */
[----:B------:R-:W-:-:S06]  /*af80*/  FFMA.FTZ R92, R96, R68, -R117 ;  /* 0x00000044605c7223 */ /* 0x000fcc0000010875 */
[----:B------:R-:W3:Y:S01]  /*af90*/  MUFU.EX2 R71, R71 ;  /* 0x0000004700477308 */ /* 0x000ee20000000800 */
[----:B-1----:R-:W-:-:S07]  /*afa0*/  FADD.FTZ R6, R70, R7 ;  /* 0x0000000746067221 */ /* 0x002fce0000010000 */
[----:B------:R-:W1:Y:S01]  /*afb0*/  MUFU.EX2 R65, R65 ;  /* 0x0000004100417308 */ /* 0x000e620000000800 */
[----:B--2---:R-:W-:-:S01]  /*afc0*/  FADD.FTZ R96, R20, R93 ;  /* 0x0000005d14607221 */ /* 0x004fc20000010000 */
[----:B------:R-:W-:-:S06]  /*afd0*/  FFMA.FTZ R93, R97, R68, -R117 ;  /* 0x00000044615d7223 */ /* 0x000fcc0000010875 */
        /* <DEDUP_REMOVED lines=16> */
[----:B-1----:R-:W-:-:S01]  /*b0e0*/  FADD.FTZ R100, R72, R97 ;  /* 0x0000006148647221 */ /* 0x002fc20000010000 */
[----:B------:R-:W-:-:S06]  /*b0f0*/  FFMA.FTZ R97, R103, R68, -R117 ;  /* 0x0000004467617223 */ /* 0x000fcc0000010875 */
        /* <DEDUP_REMOVED lines=79> */
.L_x_6219:
[----:B------:R-:W-:Y:S01]  /*b5f0*/  ULEA UR6, UR38, UR39, 0x3 ;  /* 0x0000002726067291 */ /* 0x000fe2000f8e183f */
[----:B------:R-:W-:Y:S01]  /*b600*/  ISETP.GT.AND P1, PT, R3, R12, PT ;  /* 0x0000000c0300720c */ /* 0x000fe20003f24270 */
        /* <DEDUP_REMOVED lines=11> */
[----:B------:R-:W-:Y:S01]  /*b6c0*/  F2FP.SATFINITE.E4M3.F32.PACK_AB_MERGE_C R100, R97, R96, R100 ;  /* 0x000000606164723e */ /* 0x000fe20004807064 */
[-C--:B------:R-:W-:Y:S01]  /*b6d0*/  FMUL.FTZ R125, R125, R9.reuse ;  /* 0x000000097d7d7220 */ /* 0x080fe20000410000 */
        /* <DEDUP_REMOVED lines=108> */
[----:B------:R-:W-:Y:S06]  /*bda0*/  @P1 BRA `(.L_x_6220) ;  /* 0xffffffa800f81947 */ /* 0x000fec000383ffff */
[----:B------:R-:W-:Y:S01]  /*bdb0*/  IMAD.MOV.U32 R10, RZ, RZ, R75 ;  /* 0x000000ffff0a7224 */ /* 0x000fe200078e004b */
[----:B------:R-:W-:Y:S01]  /*bdc0*/  UMOV UR38, UR22 ;  /* 0x0000001600267c82 */ /* 0x000fe20008000000 */
[----:B------:R-:W-:Y:S02]  /*bdd0*/  IMAD.MOV.U32 R9, RZ, RZ, R61 ;  /* 0x000000ffff097224 */ /* 0x000fe400078e003d */
[----:B------:R-:W-:-:S07]  /*bde0*/  IMAD.MOV.U32 R17, RZ, RZ, R8 ;  /* 0x000000ffff117224 */ /* 0x000fce00078e0008 */
.L_x_6202:
[----:B------:R-:W1:Y:S01]  /*bdf0*/  LDC R8, c[0x0][0x9e4] ;  /* 0x00027900ff087b82 */ /* 0x000e620000000800 */
[----:B------:R-:W-:Y:S01]  /*be00*/  ULDC UR6, c[0x0][0x9dc] ;  /* 0x0002770000067ab9 */ /* 0x000fe20000000800 */
[----:B------:R-:W-:Y:S01]  /*be10*/  LOP3.LUT R2, R2, 0xfffff7ff, RZ, 0xc0, !PT ;  /* 0xfffff7ff02027812 */ /* 0x000fe200078ec0ff */
[----:B------:R-:W-:Y:S01]  /*be20*/  VIADD R11, R210, -UR6 ;  /* 0x80000006d20b7c36 */ /* 0x000fe20008000000 */
[----:B-1----:R-:W-:-:S13]  /*be30*/  ISETP.GE.AND P1, PT, R8, 0x1, PT ;  /* 0x000000010800780c */ /* 0x002fda0003f26270 */
[----:B------:R-:W-:Y:S01]  /*be40*/  @P1 LOP3.LUT R2, R2, 0x800, RZ, 0xfc, !PT ;  /* 0x0000080002021812 */ /* 0x000fe200078efcff */
        /* <DEDUP_REMOVED lines=10> */
.L_x_6222:
[----:B------:R-:W-:-:S13]  /*bef0*/  ISETP.NE.AND P1, PT, R8, 0x1, PT ;  /* 0x000000010800780c */ /* 0x000fda0003f25270 */
[----:B------:R-:W1:Y:S02]  /*bf00*/  @P1 LDC.64 R12, c[0x0][0x9e8] ;  /* 0x00027a00ff0c1b82 */ /* 0x000e640000000a00 */
[----:B-1----:R-:W-:-:S05]  /*bf10*/  @P1 IMAD.HI.U32 R12, R210, R12, RZ ;  /* 0x0000000cd20c1227 */ /* 0x002fca00078e00ff */
[----:B------:R-:W-:-:S07]  /*bf20*/  @P1 SHF.R.U32.HI R210, RZ, R13, R12 ;  /* 0x0000000dffd21219 */ /* 0x000fce000001160c */
.L_x_6223:
[----:B------:R-:W-:-:S05]  /*bf30*/  IMAD R210, R210, R8, RZ ;  /* 0x00000008d2d27224 */ /* 0x000fca00078e02ff */
[----:B------:R-:W-:-:S07]  /*bf40*/  VIMNMX R11, R11, R210, !PT ;  /* 0x000000d20b0b7248 */ /* 0x000fce0007fe0100 */
.L_x_6221:
[----:B------:R-:W-:-:S04]  /*bf50*/  VIADD R11, R11, 0xbf ;  /* 0x000000bf0b0b7836 */ /* 0x000fc80000000000 */
[----:B------:R-:W-:-:S05]  /*bf60*/  IMAD.HI R11, R11, 0x2aaaaaab, RZ ;  /* 0x2aaaaaab0b0b7827 */ /* 0x000fca00078e02ff */
[----:B------:R-:W-:-:S04]  /*bf70*/  SHF.R.U32.HI R12, RZ, 0x1f, R11 ;  /* 0x0000001fff0c7819 */ /* 0x000fc8000001160b */
[----:B------:R-:W-:-:S04]  /*bf80*/  LEA.HI.SX32 R12, R11, R12, 0x1b ;  /* 0x0000000c0b0c7211 */ /* 0x000fc800078fdaff */
[----:B------:R-:W-:-:S04]  /*bf90*/  VIMNMX R14, R23, R12, !PT ;  /* 0x0000000c170e7248 */ /* 0x000fc80007fe0100 */
[----:B------:R-:W-:-:S13]  /*bfa0*/  ISETP.GE.AND P1, PT, R3, R14, PT ;  /* 0x0000000e0300720c */ /* 0x000fda0003f26270 */
[----:B------:R-:W-:Y:S05]  /*bfb0*/  @!P1 BRA `(.L_x_6224) ;  /* 0x0000003000dc9947 */ /* 0x000fea0003800000 */
[----:B------:R-:W-:Y:S02]  /*bfc0*/  IMAD.MOV.U32 R11, RZ, RZ, R10 ;  /* 0x000000ffff0b7224 */ /* 0x000fe400078e000a */
[----:B------:R-:W-:Y:S02]  /*bfd0*/  IMAD.MOV.U32 R12, RZ, RZ, R9 ;  /* 0x000000ffff0c7224 */ /* 0x000fe400078e0009 */
[----:B------:R-:W-:-:S07]  /*bfe0*/  IMAD.MOV.U32 R13, RZ, RZ, R17 ;  /* 0x000000ffff0d7224 */ /* 0x000fce00078e0011 */
.L_x_6234:
[----:B------:R-:W-:Y:S01]  /*bff0*/  ISETP.NE.AND P2, PT, RZ, UR41, PT ;  /* 0x00000029ff007c0c */ /* 0x000fe2000bf45270 */
[----:B------:R-:W-:-:S04]  /*c000*/  UISETP.NE.AND UP0, UPT, UR38, 0x1, UPT ;  /* 0x000000012600788c */ /* 0x000fc8000bf05270 */
[----:B------:R-:W-:-:S06]  /*c010*/  USEL UR6, URZ, 0x1, UP0 ;  /* 0x000000013f067887 */ /* 0x000fcc0008000000 */
[----:B------:R-:W-:Y:S02]  /*c020*/  LOP3.LUT R17, R13, UR6, RZ, 0x3c, !PT ;  /* 0x000000060d117c12 */ /* 0x000fe4000f8e3cff */
[----:B------:R-:W-:Y:S05]  /*c030*/  @P2 BRA `(.L_x_6225) ;  /* 0x0000000000342947 */ /* 0x000fea0003800000 */
[----:B------:R-:W-:Y:S05]  /*c040*/  @!P0 BRA `(.L_x_6226) ;  /* 0x0000000000048947 */ /* 0x000fea0003800000 */
[----:B------:R-:W-:Y:S01]  /*c050*/  BPT.TRAP 0x1 ;  /* 0x000000040000795c */ /* 0x000fe20000300000 */
.L_x_6226:
        /* <DEDUP_REMOVED lines=8> */
.L_x_6227:
[----:B--2---:R-:W-:Y:S05]  /*c0e0*/  @P1 BRA `(.L_x_6225) ;  /* 0x0000000000081947 */ /* 0x004fea0003800000 */
[----:B------:R-:W2:Y:S02]  /*c0f0*/  SYNCS.PHASECHK.TRANS64.TRYWAIT P1, [UR6+0x28830], R9 ;  /* 0x02883009ff0075a7 */ /* 0x000ea40008020146 */
[----:B--2---:R-:W-:Y:S05]  /*c100*/  @!P1 BRA `(.L_x_6228) ;  /* 0x000000e400b49947 */ /* 0x004fea0003800000 */
.L_x_6225:
[----:B--2---:R-:W2:Y:S01]  /*c110*/  S2R R10, SR_TID.X ;  /* 0x00000000000a7919 */ /* 0x004ea20000002100 */
[----:B------:R-:W-:Y:S01]  /*c120*/  UIADD3 UR22, UR38, 0x1, URZ ;  /* 0x0000000126167890 */ /* 0x000fe2000fffe03f */
[----:B------:R-:W-:Y:S01]  /*c130*/  UMOV UR15, 0x40000040 ;  /* 0x40000040000f7882 */ /* 0x000fe20000000000 */
[----:B------:R-:W-:Y:S02]  /*c140*/  UMOV UR19, 0x40000040 ;  /* 0x4000004000137882 */ /* 0x000fe40000000000 */
[----:B------:R-:W-:Y:S01]  /*c150*/  UISETP.NE.AND UP0, UPT, UR22, 0x2, UPT ;  /* 0x000000021600788c */ /* 0x000fe2000bf05270 */
[----:B------:R-:W-:Y:S01]  /*c160*/  UMOV UR7, 0x40000040 ;  /* 0x4000004000077882 */ /* 0x000fe20000000000 */
[----:B------:R-:W-:Y:S02]  /*c170*/  UMOV UR11, 0x40000040 ;  /* 0x40000040000b7882 */ /* 0x000fe40000000000 */
[----:B------:R-:W-:-:S04]  /*c180*/  USEL UR22, UR22, URZ, UP0 ;  /* 0x0000003f16167287 */ /* 0x000fc80008000000 */
[----:B------:R-:W-:-:S04]  /*c190*/  UIMAD UR14, UR22, 0x600, UR20 ;  /* 0x00000600160e78a4 */ /* 0x000fc8000f8e0214 */
[----:B------:R-:W-:Y:S02]  /*c1a0*/  UIADD3 UR18, UR14, 0x2, URZ ;  /* 0x000000020e127890 */ /* 0x000fe4000fffe03f */
[----:B------:R-:W-:Y:S02]  /*c1b0*/  UIADD3 UR6, UR14, 0x4, URZ ;  /* 0x000000040e067890 */ /* 0x000fe4000fffe03f */
[----:B------:R-:W-:Y:S01]  /*c1c0*/  UIADD3 UR10, UR14, 0x6, URZ ;  /* 0x000000060e0a7890 */ /* 0x000fe2000fffe03f */
        /* <DEDUP_REMOVED lines=18> */
.L_x_6230:
[----:B------:R-:W-:Y:S01]  /*c2f0*/  ULEA UR6, UR38, UR39, 0x3 ;  /* 0x0000002726067291 */ /* 0x000fe2000f8e183f */
[----:B------:R-:W-:-:S08]  /*c300*/  SHF.L.U32 R9, R13, 0x1f, RZ ;  /* 0x0000001f0d097819 */ /* 0x000fd000000006ff */
[----:B------:R1:W2:Y:S01]  /*c310*/  SYNCS.PHASECHK.TRANS64.TRYWAIT P1, [UR6+0x28850], R9 ;  /* 0x02885009ff0075a7 */ /* 0x0002a20008020146 */
[----:B------:R-:W-:Y:S05]  /*c320*/  @!P0 BRA `(.L_x_6231) ;  /* 0x0000000000048947 */ /* 0x000fea0003800000 */
[----:B------:R-:W-:Y:S01]  /*c330*/  BPT.TRAP 0x1 ;  /* 0x000000040000795c */ /* 0x000fe20000300000 */
.L_x_6231:
[----:B--2---:R-:W-:Y:S05]  /*c340*/  @P1 BRA `(.L_x_6229) ;  /* 0x0000000000081947 */ /* 0x004fea0003800000 */
[----:B------:R-:W2:Y:S02]  /*c350*/  SYNCS.PHASECHK.TRANS64.TRYWAIT P1, [UR6+0x28850], R9 ;  /* 0x02885009ff0075a7 */ /* 0x000ea40008020146 */
[----:B--2---:R-:W-:Y:S05]  /*c360*/  @!P1 BRA `(.L_x_6232) ;  /* 0x000000e400349947 */ /* 0x004fea0003800000 */
.L_x_6229:
[----:B------:R-:W-:Y:S01]  /*c370*/  UIADD3 UR6, UR39, 0x400, URZ ;  /* 0x0000040027067890 */ /* 0x000fe2000fffe03f */
[----:B------:R-:W-:Y:S01]  /*c380*/  WARPGROUP.ARRIVE ;  /* 0x00000000000079c5 */ /* 0x000fe20000000000 */
[----:B------:R-:W-:Y:S01]  /*c390*/  UMOV UR7, 0x80000020 ;  /* 0x8000002000077882 */ /* 0x000fe20000000000 */
[----:B------:R-:W-:Y:S01]  /*c3a0*/  UMOV UR11, 0x80000020 ;  /* 0x80000020000b7882 */ /* 0x000fe20000000000 */
[----:B------:R-:W-:Y:S01]  /*c3b0*/  USHF.R.U32.HI UR6, URZ, 0x4, UR6 ;  /* 0x000000043f067899 */ /* 0x000fe20008011606 */
[C---:B------:R-:W-:Y:S01]  /*c3c0*/  FMUL.FTZ R13, R0.reuse, R24 ;  /* 0x00000018000d7220 */ /* 0x040fe20000410000 */
[C---:B------:R-:W-:Y:S01]  /*c3d0*/  FMUL.FTZ R15, R0.reuse, R25 ;  /* 0x00000019000f7220 */ /* 0x040fe20000410000 */
[C---:B------:R-:W-:Y:S01]  /*c3e0*/  FMUL.FTZ R20, R0.reuse, R26 ;  /* 0x0000001a00147220 */ /* 0x040fe20000410000 */
[----:B------:R-:W-:Y:S01]  /*c3f0*/  ULOP3.LUT UR6, UR6, 0x3fff, URZ, 0xc0, !UPT ;  /* 0x00003fff06067892 */ /* 0x000fe2000f8ec03f */
[C---:B------:R-:W-:Y:S01]  /*c400*/  FMUL.FTZ R24, R0.reuse, R28 ;  /* 0x0000001c00187220 */ /* 0x040fe20000410000 */
[C---:B------:R-:W-:Y:S01]  /*c410*/  FMUL.FTZ R21, R0.reuse, R27 ;  /* 0x0000001b00157220 */ /* 0x040fe20000410000 */
[----:B------:R-:W2:Y:S01]  /*c420*/  MUFU.TANH R13, R13 ;  /* 0x0000000d000d7308 */ /* 0x000ea20000002400 */
[----:B------:R-:W-:Y:S01]  /*c430*/  ULOP3.LUT UR6, UR6, 0x10000, URZ, 0xfc, !UPT ;  /* 0x0001000006067892 */ /* 0x000fe2000f8efc3f */
[C---:B------:R-:W-:Y:S01]  /*c440*/  FMUL.FTZ R25, R0.reuse, R29 ;  /* 0x0000001d00197220 */ /* 0x040fe20000410000 */
[C---:B------:R-:W-:Y:S01]  /*c450*/  FMUL.FTZ R26, R0.reuse, R30 ;  /* 0x0000001e001a7220 */ /* 0x040fe20000410000 */
[C---:B------:R-:W-:Y:S01]  /*c460*/  FMUL.FTZ R28, R0.reuse, R32 ;  /* 0x00000020001c7220 */ /* 0x040fe20000410000 */
[----:B------:R-:W-:Y:S01]  /*c470*/  UIMAD UR6, UR38, 0x600, UR6 ;  /* 0x00000600260678a4 */ /* 0x000fe2000f8e0206 */
[C---:B------:R-:W-:Y:S01]  /*c480*/  FMUL.FTZ R27, R0.reuse, R31 ;  /* 0x0000001f001b7220 */ /* 0x040fe20000410000 */
[C---:B------:R-:W-:Y:S01]  /*c490*/  FMUL.FTZ R29, R0.reuse, R33 ;  /* 0x00000021001d7220 */ /* 0x040fe20000410000 */
[----:B------:R-:W1:Y:S01]  /*c4a0*/  MUFU.TANH R15, R15 ;  /* 0x0000000f000f7308 */ /* 0x000e620000002400 */
[----:B------:R-:W-:Y:S01]  /*c4b0*/  UIADD3 UR10, UR6, 0x2, URZ ;  /* 0x00000002060a7890 */ /* 0x000fe2000fffe03f */
[C---:B------:R-:W-:Y:S01]  /*c4c0*/  FMUL.FTZ R32, R0.reuse, R36 ;  /* 0x0000002400207220 */ /* 0x040fe20000410000 */
[C---:B------:R-:W-:Y:S01]  /*c4d0*/  FMUL.FTZ R30, R0.reuse, R34 ;  /* 0x00000022001e7220 */ /* 0x040fe20000410000 */
[C---:B------:R-:W-:Y:S01]  /*c4e0*/  FMUL.FTZ R36, R0.reuse, R40 ;  /* 0x0000002800247220 */ /* 0x040fe20000410000 */
[C---:B------:R-:W-:Y:S01]  /*c4f0*/  FMUL.FTZ R40, R0.reuse, R44 ;  /* 0x0000002c00287220 */ /* 0x040fe20000410000 */
[----:B------:R-:W-:Y:S01]  /*c500*/  QGMMA.64x128x32.F32.E4M3.E4M3 R120, R204, gdesc[UR4], R120, gsb0 ;  /* 0x01e00004cc787df3 */ /* 0x000fe20008000878 */
[C---:B------:R-:W-:Y:S01]  /*c510*/  FMUL.FTZ R44, R0.reuse, R48 ;  /* 0x00000030002c7220 */ /* 0x040fe20000410000 */
[----:B------:R-:W3:Y:S01]  /*c520*/  MUFU.TANH R20, R20 ;  /* 0x0000001400147308 */ /* 0x000ee20000002400 */
        /* <DEDUP_REMOVED lines=107> */
[----:B------:R-:W-:Y:S01]  /*cbe0*/  FMUL.FTZ R119, R0, R119 ;  /* 0x0000007700777220 */ /* 0x000fe20000410000 */
[----:B------:R-:W-:Y:S01]  /*cbf0*/  UMOV UR7, 0x80000020 ;  /* 0x8000002000077882 */ /* 0x000fe20000000000 */
[----:B------:R-:W1:Y:S02]  /*cc00*/  S2R R210, SR_TID.X ;  /* 0x0000000000d27919 */ /* 0x000e640000002100 */
[----:B------:R-:W4:Y:S01]  /*cc10*/  MUFU.TANH R35, R35 ;  /* 0x0000002300237308 */ /* 0x000f220000002400 */
[----:B---3--:R-:W-:-:S07]  /*cc20*/  FMNMX.FTZ R10, R34, R9, !PT ;  /* 0x00000009220a7209 */ /* 0x008fce0007810000 */
[----:B------:R-:W3:Y:S01]  /*cc30*/  MUFU.TANH R37, R37 ;  /* 0x0000002500257308 */ /* 0x000ee20000002400 */
[----:B--2---:R-:W-:-:S07]  /*cc40*/  FMNMX.FTZ R68, R36, R68, !PT ;  /* 0x0000004424447209 */ /* 0x004fce0007810000 */
[----:B------:R-:W2:Y:S01]  /*cc50*/  MUFU.TANH R38, R38 ;  /* 0x0000002600267308 */ /* 0x000ea20000002400 */
[----:B----4-:R-:W-:-:S07]  /*cc60*/  FMNMX.FTZ R9, R35, R10, !PT ;  /* 0x0000000a23097209 */ /* 0x010fce0007810000 */
[----:B------:R-:W4:Y:S01]  /*cc70*/  MUFU.TANH R40, R40 ;  /* 0x0000002800287308 */ /* 0x000f220000002400 */
[----:B---3--:R-:W-:Y:S01]  /*cc80*/  FMNMX.FTZ R68, R37, R68, !PT ;  /* 0x0000004425447209 */ /* 0x008fe20007810000 */
[----:B------:R-:W-:Y:S02]  /*cc90*/  WARPGROUP.DEPBAR.LE gsb0, 0x0 ;  /* 0x00008000000079c5 */ /* 0x000fe40000010000 */
[----:B------:R-:W-:Y:S01]  /*cca0*/  WARPGROUP.ARRIVE ;  /* 0x00000000000079c5 */ /* 0x000fe20000000000 */
[----:B-1----:R-:W-:-:S03]  /*ccb0*/  SHF.R.U32.HI R210, RZ, 0x7, R210 ;  /* 0x00000007ffd27819 */ /* 0x002fc600000116d2 */
[----:B------:R-:W1:Y:S01]  /*ccc0*/  MUFU.TANH R39, R39 ;  /* 0x0000002700277308 */ /* 0x000e620000002400 */
[----:B--2---:R-:W-:Y:S01]  /*ccd0*/  FMNMX.FTZ R10, R38, R9, !PT ;  /* 0x00000009260a7209 */ /* 0x004fe20007810000 */
[----:B------:R-:W-:Y:S01]  /*cce0*/  QGMMA.64x128x32.F32.E4M3.E4M3 R120, R200, gdesc[UR8], R120, gsb0 ;  /* 0x01e00008c8787df3 */ /* 0x000fe20008000878 */
[----:B------:R-:W-:Y:S01]  /*ccf0*/  UIADD3 UR10, UR6, 0x200, URZ ;  /* 0x00000200060a7890 */ /* 0x000fe2000fffe03f */
[----:B------:R-:W-:-:S04]  /*cd00*/  UMOV UR11, 0x80000020 ;  /* 0x80000020000b7882 */ /* 0x000fc80000000000 */
        /* <DEDUP_REMOVED lines=36> */
[----:B------:R-:W-:Y:S02]  /*cf50*/  WARPGROUP.DEPBAR.LE gsb0, 0x0 ;  /* 0x00008000000079c5 */ /* 0x000fe40000010000 */
[----:B------:R-:W-:-:S04]  /*cf60*/  WARPGROUP.ARRIVE ;  /* 0x00000000000079c5 */ /* 0x000fc80000000000 */
[----:B------:R-:W2:Y:S01]  /*cf70*/  MUFU.TANH R60, R60 ;  /* 0x0000003c003c7308 */ /* 0x000ea20000002400 */
[----:B---3--:R-:W-:Y:S01]  /*cf80*/  FMNMX.FTZ R68, R57, R68, !PT ;  /* 0x0000004439447209 */ /* 0x008fe20007810000 */
[----:B------:R-:W-:Y:S01]  /*cf90*/  QGMMA.64x128x32.F32.E4M3.E4M3 R120, R196, gdesc[UR8], R120, gsb0 ;  /* 0x01e00008c4787df3 */ /* 0x000fe20008000878 */
[----:B------:R-:W-:Y:S01]  /*cfa0*/  UIADD3 UR10, UR6, 0x202, URZ ;  /* 0x00000202060a7890 */ /* 0x000fe2000fffe03f */
[----:B------:R-:W-:-:S04]  /*cfb0*/  UMOV UR11, 0x80000020 ;  /* 0x80000020000b7882 */ /* 0x000fc80000000000 */
        /* <DEDUP_REMOVED lines=39> */
[----:B-1----:R-:W-:Y:S01]  /*d230*/  FMNMX.FTZ R10, R79, R10, !PT ;  /* 0x0000000a4f0a7209 */ /* 0x002fe20007810000 */
[----:B------:R-:W-:-:S04]  /*d240*/  UIADD3 UR10, UR6, 0x400, URZ ;  /* 0x00000400060a7890 */ /* 0x000fc8000fffe03f */
[----:B------:R-:W1:Y:S01]  /*d250*/  MUFU.TANH R223, R223 ;  /* 0x000000df00df7308 */ /* 0x000e620000002400 */
[----:B------:R-:W-:Y:S01]  /*d260*/  UMOV UR11, 0x80000020 ;  /* 0x80000020000b7882 */ /* 0x000fe20000000000 */
[----:B------:R-:W-:-:S06]  /*d270*/  UIADD3 UR6, UR6, 0x402, URZ ;  /* 0x0000040206067890 */ /* 0x000fcc000fffe03f */
        /* <DEDUP_REMOVED lines=38> */
[----:B------:R-:W-:Y:S06]  /*d4e0*/  QGMMA.64x128x32.F32.E4M3.E4M3 R120, R188, gdesc[UR8], R120, gsb0 ;  /* 0x01e00008bc787df3 */ /* 0x000fec0008000878 */
        /* <DEDUP_REMOVED lines=40> */
[----:B------:R-:W-:Y:S01]  /*d770*/  QGMMA.64x128x32.F32.E4M3.E4M3 R120, R184, gdesc[UR4], R120, gsb0 ;  /* 0x01e00004b8787df3 */ /* 0x000fe20008000878 */
[----:B-1----:R-:W-:-:S03]  /*d780*/  FMNMX.FTZ R10, R90, R9, !PT ;  /* 0x000000095a0a7209 */ /* 0x002fc60007810000 */
[----:B------:R-:W1:Y:S01]  /*d790*/  SHFL.BFLY PT, R9, R92, 0x2, 0x1f ;  /* 0x0c401f005c097f89 */ /* 0x000e6200000e0000 */
[----:B---3--:R-:W-:-:S05]  /*d7a0*/  FMNMX.FTZ R10, R119, R10, !PT ;  /* 0x0000000a770a7209 */ /* 0x008fca0007810000 */
[----:B------:R-:W2:Y:S01]  /*d7b0*/  SHFL.BFLY PT, R68, R10, 0x2, 0x1f ;  /* 0x0c401f000a447f89 */ /* 0x000ea200000e0000 */
[----:B-1----:R-:W-:-:S05]  /*d7c0*/  FMNMX.FTZ R94, R92, R9, !PT ;  /* 0x000000095c5e7209 */ /* 0x002fca0007810000 */
[----:B------:R-:W1:Y:S01]  /*d7d0*/  SHFL.BFLY PT, R9, R94, 0x1, 0x1f ;  /* 0x0c201f005e097f89 */ /* 0x000e6200000e0000 */
[----:B--2---:R-:W-:Y:S02]  /*d7e0*/  FMNMX.FTZ R96, R10, R68, !PT ;  /* 0x000000440a607209 */ /* 0x004fe40007810000 */
[----:B------:R-:W2:Y:S03]  /*d7f0*/  LDC R68, c[0x0][0x988] ;  /* 0x00026200ff447b82 */ /* 0x000ea60000000800 */
[----:B------:R-:W3:Y:S01]  /*d800*/  SHFL.BFLY PT, R98, R96, 0x1, 0x1f ;  /* 0x0c201f0060627f89 */ /* 0x000ee200000e0000 */
[----:B-1----:R-:W-:-:S05]  /*d810*/  FMNMX.FTZ R9, R94, R9, !PT ;  /* 0x000000095e097209 */ /* 0x002fca0007810000 */
[C---:B------:R-:W-:Y:S01]  /*d820*/  FADD.FTZ R12, -R9.reuse, R12 ;  /* 0x0000000c090c7221 */ /* 0x040fe20000010100 */
[----:B--2---:R-:W-:-:S03]  /*d830*/  FFMA.FTZ R92, R9, R68, -8 ;  /* 0xc1000000095c7423 */ /* 0x004fc60000010044 */
[----:B------:R-:W-:Y:S01]  /*d840*/  FMUL.FTZ R12, R12, R68 ;  /* 0x000000440c0c7220 */ /* 0x000fe20000410000 */
[----:B---3--:R-:W-:Y:S01]  /*d850*/  FMNMX.FTZ R10, R96, R98, !PT ;  /* 0x00000062600a7209 */ /* 0x008fe20007810000 */
[-CC-:B------:R-:W-:Y:S01]  /*d860*/  FFMA.FTZ R108, R97, R68.reuse, -R92.reuse ;  /* 0x00000044616c7223 */ /* 0x180fe2000001085c */
[----:B------:R-:W-:-:S01]  /*d870*/  FFMA.FTZ R97, R105, R68, -R92 ;  /* 0x0000004469617223 */ /* 0x000fc2000001085c */
[-CC-:B------:R-:W-:Y:S01]  /*d880*/  FFMA.FTZ R105, R113, R68.reuse, -R92.reuse ;  /* 0x0000004471697223 */ /* 0x180fe2000001085c */
[----:B------:R-:W-:-:S01]  /*d890*/  FFMA.FTZ R13, R13, R68, -R92 ;  /* 0x000000440d0d7223 */ /* 0x000fc2000001085c */
[C---:B------:R-:W-:Y:S01]  /*d8a0*/  FADD.FTZ R11, -R10.reuse, R11 ;  /* 0x0000000b0a0b7221 */ /* 0x040fe20000010100 */
[----:B------:R-:W-:-:S01]  /*d8b0*/  FFMA.FTZ R113, R10, R68, -8 ;  /* 0xc10000000a717423 */ /* 0x000fc20000010044 */
[-C--:B------:R-:W-:Y:S01]  /*d8c0*/  FFMA.FTZ R94, R15, R68.reuse, -R92 ;  /* 0x000000440f5e7223 */ /* 0x080fe2000001085c */
[----:B------:R-:W-:Y:S01]  /*d8d0*/  MUFU.EX2 R12, R12 ;  /* 0x0000000c000c7308 */ /* 0x000fe20000000800 */
[-C--:B------:R-:W-:Y:S01]  /*d8e0*/  FMUL.FTZ R11, R11, R68.reuse ;  /* 0x000000440b0b7220 */ /* 0x080fe20000410000 */
[-CC-:B------:R-:W-:Y:S01]  /*d8f0*/  FFMA.FTZ R20, R20, R68.reuse, -R113.reuse ;  /* 0x0000004414147223 */ /* 0x180fe20000010871 */
        /* <DEDUP_REMOVED lines=19> */
[-CC-:B------:R-:W-:Y:S01]  /*da30*/  FFMA.FTZ R36, R37, R68.reuse, -R92.reuse ;  /* 0x0000004425247223 */ /* 0x180fe2000001085c */
[----:B------:R-:W-:-:S01]  /*da40*/  FFMA.FTZ R93, R101, R68, -R92 ;  /* 0x00000044655d7223 */ /* 0x000fc2000001085c */
[----:B------:R-:W2:Y:S01]  /*da50*/  MUFU.EX2 R20, R20 ;  /* 0x0000001400147308 */ /* 0x000ea20000000800 */
[----:B-1----:R-:W-:-:S01]  /*da60*/  FFMA.FTZ R7, R12, R7, R13 ;  /* 0x000000070c077223 */ /* 0x002fc2000001000d */
[-C--:B------:R-:W-:Y:S01]  /*da70*/  FFMA.FTZ R101, R109, R68.reuse, -R92 ;  /* 0x000000446d657223 */ /* 0x080fe2000001085c */
[----:B------:R-:W-:-:S01]  /*da80*/  FFMA.FTZ R39, R39, R68, -R113 ;  /* 0x0000004427277223 */ /* 0x000fc20000010871 */
[-CC-:B------:R-:W-:Y:S01]  /*da90*/  FFMA.FTZ R109, R117, R68.reuse, -R92.reuse ;  /* 0x00000044756d7223 */ /* 0x180fe2000001085c */
        /* <DEDUP_REMOVED lines=20> */
[----:B-1----:R-:W-:-:S01]  /*dbe0*/  FADD.FTZ R112, R94, R7 ;  /* 0x000000075e707221 */ /* 0x002fc20000010000 */
[-C--:B------:R-:W-:Y:S01]  /*dbf0*/  FFMA.FTZ R53, R56, R68.reuse, -R92 ;  /* 0x0000004438357223 */ /* 0x080fe2000001085c */
[----:B------:R-:W-:-:S01]  /*dc00*/  FFMA.FTZ R58, R58, R68, -R113 ;  /* 0x000000443a3a7223 */ /* 0x000fc20000010871 */
[-C--:B------:R-:W-:Y:S01]  /*dc10*/  FFMA.FTZ R56, R57, R68.reuse, -R92 ;  /* 0x0000004439387223 */ /* 0x080fe2000001085c */
[----:B------:R-:W-:-:S01]  /*dc20*/  FFMA.FTZ R59, R59, R68, -R113 ;  /* 0x000000443b3b7223 */ /* 0x000fc20000010871 */
[-C--:B------:R-:W-:Y:S01]  /*dc30*/  FFMA.FTZ R57, R60, R68.reuse, -R92 ;  /* 0x000000443c397223 */ /* 0x080fe2000001085c */
[----:B------:R-:W-:-:S01]  /*dc40*/  FFMA.FTZ R62, R62, R68, -R113 ;  /* 0x000000443e3e7223 */ /* 0x000fc20000010871 */
[----:B------:R-:W1:Y:S01]  /*dc50*/  MUFU.EX2 R26, R26 ;  /* 0x0000001a001a7308 */ /* 0x000e620000000800 */
        /* <DEDUP_REMOVED lines=8> */
[----:B--2---:R-:W-:-:S01]  /*dce0*/  FADD.FTZ R79, R15, R112 ;  /* 0x000000700f4f7221 */ /* 0x004fc20000010000 */
[-C--:B------:R-:W-:Y:S01]  /*dcf0*/  FFMA.FTZ R65, R69, R68.reuse, -R92 ;  /* 0x0000004445417223 */ /* 0x080fe2000001085c */
        /* <DEDUP_REMOVED lines=22> */
[----:B--2---:R-:W-:-:S01]  /*de60*/  FADD.FTZ R7, R27, R6 ;  /* 0x000000061b077221 */ /* 0x004fc20000010000 */
[-CC-:B------:R-:W-:Y:S01]  /*de70*/  FFMA.FTZ R92, R75, R68.reuse, -R113.reuse ;  /* 0x000000444b5c7223 */ /* 0x180fe20000010871 */
[----:B------:R-:W-:-:S01]  /*de80*/  FFMA.FTZ R75, R219, R68, -R113 ;  /* 0x00000044db4b7223 */ /* 0x000fc20000010871 */
[----:B------:R-:W-:Y:S01]  /*de90*/  FFMA.FTZ R79, R223, R68, -R113 ;  /* 0x00000044df4f7223 */ /* 0x000fe20000010871 */
[----:B------:R-:W-:-:S02]  /*dea0*/  WARPGROUP.DEPBAR.LE gsb0, 0x0 ;  /* 0x00008000000079c5 */ /* 0x000fc40000010000 */
[----:B------:R-:W-:Y:S01]  /*deb0*/  IADD3 R185, -R210, 0xb, RZ ;  /* 0x0000000bd2b97810 */ /* 0x000fe20007ffe1ff */
[----:B------:R-:W2:Y:S01]  /*dec0*/  MUFU.EX2 R28, R28 ;  /* 0x0000001c001c7308 */ /* 0x000ea20000000800 */
[----:B-1----:R-:W-:-:S01]  /*ded0*/  FADD.FTZ R117, R25, R112 ;  /* 0x0000007019757221 */ /* 0x002fc20000010000 */
[-CC-:B------:R-:W-:Y:S01]  /*dee0*/  FFMA.FTZ R112, R83, R68.reuse, -R113.reuse ;  /* 0x0000004453707223 */ /* 0x180fe20000010871 */
[----:B------:R-:W1:Y:S01]  /*def0*/  S2R R210, SR_TID.X ;  /* 0x0000000000d27919 */ /* 0x000e620000002100 */
[----:B------:R-:W-:-:S01]  /*df00*/  FFMA.FTZ R70, R70, R68, -R113 ;  /* 0x0000004446467223 */ /* 0x000fc20000010871 */
[-CC-:B------:R-:W-:Y:S01]  /*df10*/  FFMA.FTZ R74, R74, R68.reuse, -R113.reuse ;  /* 0x000000444a4a7223 */ /* 0x180fe20000010871 */
[----:B------:R-:W-:-:S01]  /*df20*/  FFMA.FTZ R78, R78, R68, -R113 ;  /* 0x000000444e4e7223 */ /* 0x000fc20000010871 */
[----:B------:R-:W-:Y:S01]  /*df30*/  FFMA.FTZ R82, R82, R68, -R113 ;  /* 0x0000004452527223 */ /* 0x000fe20000010871 */
[----:B------:R-:W4:Y:S01]  /*df40*/  MUFU.EX2 R31, R31 ;  /* 0x0000001f001f7308 */ /* 0x000f220000000800 */
[----:B---3--:R-:W-:-:S01]  /*df50*/  FADD.FTZ R6, R30, R7 ;  /* 0x000000071e067221 */ /* 0x008fc20000010000 */
[-CC-:B------:R-:W-:Y:S01]  /*df60*/  FFMA.FTZ R111, R111, R68.reuse, -R113.reuse ;  /* 0x000000446f6f7223 */ /* 0x180fe20000010871 */
[----:B------:R-:W-:-:S01]  /*df70*/  FFMA.FTZ R86, R86, R68, -R113 ;  /* 0x0000004456567223 */ /* 0x000fc20000010871 */
[----:B------:R-:W-:-:S04]  /*df80*/  FFMA.FTZ R90, R90, R68, -R113 ;  /* 0x000000445a5a7223 */ /* 0x000fc80000010871 */
[----:B------:R-:W3:Y:S01]  /*df90*/  MUFU.EX2 R29, R29 ;  /* 0x0000001d001d7308 */ /* 0x000ee20000000800 */
[----:B--2---:R-:W-:-:S07]  /*dfa0*/  FADD.FTZ R114, R28, R117 ;  /* 0x000000751c727221 */ /* 0x004fce0000010000 */
[----:B------:R-:W2:Y:S01]  /*dfb0*/  MUFU.EX2 R34, R34 ;  /* 0x0000002200227308 */ /* 0x000ea20000000800 */
[----:B----4-:R-:W-:-:S07]  /*dfc0*/  FADD.FTZ R7, R31, R6 ;  /* 0x000000061f077221 */ /* 0x010fce0000010000 */
[----:B------:R-:W4:Y:S01]  /*dfd0*/  MUFU.EX2 R32, R32 ;  /* 0x0000002000207308 */ /* 0x000f220000000800 */
[----:B---3--:R-:W-:-:S01]  /*dfe0*/  FADD.FTZ R83, R29, R114 ;  /* 0x000000721d537221 */ /* 0x008fc20000010000 */
[----:B-1----:R-:W-:-:S06]  /*dff0*/  LOP3.LUT P1, RZ, R210, 0x7f, RZ, 0xc0, !PT ;  /* 0x0000007fd2ff7812 */ /* 0x002fcc000782c0ff */
[----:B------:R-:W1:Y:S01]  /*e000*/  MUFU.EX2 R35, R35 ;  /* 0x0000002300237308 */ /* 0x000e620000000800 */
[----:B--2---:R-:W-:-:S07]  /*e010*/  FADD.FTZ R6, R34, R7 ;  /* 0x0000000722067221 */ /* 0x004fce0000010000 */
[----:B------:R-:W2:Y:S01]  /*e020*/  MUFU.EX2 R33, R33 ;  /* 0x0000002100217308 */ /* 0x000ea20000000800 */
[----:B----4-:R-:W-:-:S01]  /*e030*/  FADD.FTZ R114, R32, R83 ;  /* 0x0000005320727221 */ /* 0x010fc20000010000 */
        /* <DEDUP_REMOVED lines=127> */
[-CC-:B------:R-:W-:Y:S01]  /*e830*/  FFMA.FTZ R107, R115, R68.reuse, -R113.reuse ;  /* 0x00000044736b7223 */ /* 0x180fe20000010871 */
[----:B------:R-:W-:-:S05]  /*e840*/  FFMA.FTZ R113, R119, R68, -R113 ;  /* 0x0000004477717223 */ /* 0x000fca0000010871 */
        /* <DEDUP_REMOVED lines=10> */
[----:B-1----:R-:W-:-:S01]  /*e8f0*/  FADD.FTZ R7, R93, R6 ;  /* 0x000000065d077221 */ /* 0x002fc20000010000 */
[----:B------:R-:W-:-:S05]  /*e900*/  @!P1 LEA R6, R117, UR39, 0x3 ;  /* 0x0000002775069c11 */ /* 0x000fca000f8e18ff */
[----:B------:R-:W-:Y:S01]  /*e910*/  @!P1 VIADD R6, R6, 0x28840 ;  /* 0x0002884006069836 */ /* 0x000fe20000000000 */
[----:B------:R-:W1:Y:S01]  /*e920*/  MUFU.EX2 R78, R78 ;  /* 0x0000004e004e7308 */ /* 0x000e620000000800 */
[----:B--2---:R-:W-:-:S03]  /*e930*/  FADD.FTZ R115, R99, R184 ;  /* 0x000000b863737221 */ /* 0x004fc60000010000 */
[----:B------:R-:W-:Y:S01]  /*e940*/  @!P1 PRMT R6, RZ, 0x654, R6 ;  /* 0x00000654ff069816 */ /* 0x000fe20000000006 */
[----:B------:R2:W-:Y:S06]  /*e950*/  BAR.ARV R185, 0x100 ;  /* 0x000400b90000751d */ /* 0x0005ec0000002000 */
[----:B------:R-:W4:Y:S01]  /*e960*/  MUFU.EX2 R97, R97 ;  /* 0x0000006100617308 */ /* 0x000f220000000800 */
[----:B---3--:R-:W-:-:S01]  /*e970*/  FADD.FTZ R184, R76, R7 ;  /* 0x000000074cb87221 */ /* 0x008fc20000010000 */
[----:B------:R3:W-:Y:S01]  /*e980*/  @!P1 SYNCS.ARRIVE.TRANS64.RED.A1T0 RZ, [R6+URZ], RZ ;  /* 0x000000ff06ff99a7 */ /* 0x0007e2000810043f */
[----:B-1----:R-:W-:-:S05]  /*e990*/  FADD.FTZ R186, R78, R115 ;  /* 0x000000734eba7221 */ /* 0x002fca0000010000 */
[----:B------:R-:W1:Y:S08]  /*e9a0*/  MUFU.EX2 R103, R103 ;  /* 0x0000006700677308 */ /* 0x000e700000000800 */
[----:B------:R-:W5:Y:S01]  /*e9b0*/  MUFU.EX2 R80, R80 ;  /* 0x0000005000507308 */ /* 0x000f620000000800 */
[----:B----4-:R-:W-:-:S07]  /*e9c0*/  FADD.FTZ R7, R97, R184 ;  /* 0x000000b861077221 */ /* 0x010fce0000010000 */
[----:B------:R-:W4:Y:S01]  /*e9d0*/  MUFU.EX2 R82, R82 ;  /* 0x0000005200527308 */ /* 0x000f220000000800 */
[----:B-1----:R-:W-:-:S07]  /*e9e0*/  FADD.FTZ R115, R103, R186 ;  /* 0x000000ba67737221 */ /* 0x002fce0000010000 */
[----:B------:R-:W1:Y:S01]  /*e9f0*/  MUFU.EX2 R101, R101 ;  /* 0x0000006500657308 */ /* 0x000e620000000800 */
[----:B-----5:R-:W-:-:S07]  /*ea00*/  FADD.FTZ R184, R80, R7 ;  /* 0x0000000750b87221 */ /* 0x020fce0000010000 */
[----:B------:R-:W5:Y:S01]  /*ea10*/  MUFU.EX2 R111, R111 ;  /* 0x0000006f006f7308 */ /* 0x000f620000000800 */
[----:B----4-:R-:W-:-:S07]  /*ea20*/  FADD.FTZ R186, R82, R115 ;  /* 0x0000007352ba7221 */ /* 0x010fce0000010000 */
[----:B------:R-:W3:Y:S01]  /*ea30*/  MUFU.EX2 R84, R84 ;  /* 0x0000005400547308 */ /* 0x000ee20000000800 */
[----:B-1----:R-:W-:-:S07]  /*ea40*/  FADD.FTZ R7, R101, R184 ;  /* 0x000000b865077221 */ /* 0x002fce0000010000 */
[----:B------:R-:W-:Y:S01]  /*ea50*/  MUFU.EX2 R86, R86 ;  /* 0x0000005600567308 */ /* 0x000fe20000000800 */
[----:B-----5:R-:W-:-:S07]  /*ea60*/  FADD.FTZ R115, R111, R186 ;  /* 0x000000ba6f737221 */ /* 0x020fce0000010000 */
[----:B------:R-:W1:Y:S01]  /*ea70*/  MUFU.EX2 R105, R105 ;  /* 0x0000006900697308 */ /* 0x000e620000000800 */
[----:B---3--:R-:W-:-:S07]  /*ea80*/  FADD.FTZ R6, R84, R7 ;  /* 0x0000000754067221 */ /* 0x008fce0000010000 */
[----:B------:R-:W-:Y:S08]  /*ea90*/  MUFU.EX2 R107, R107 ;  /* 0x0000006b006b7308 */ /* 0x000ff00000000800 */
[----:B------:R-:W3:Y:S01]  /*eaa0*/  MUFU.EX2 R88, R88 ;  /* 0x0000005800587308 */ /* 0x000ee20000000800 */
[----:B-1----:R-:W-:-:S07]  /*eab0*/  FADD.FTZ R7, R105, R6 ;  /* 0x0000000669077221 */ /* 0x002fce0000010000 */
[----:B------:R1:W4:Y:S08]  /*eac0*/  MUFU.EX2 R117, R90 ;  /* 0x0000005a00757308 */ /* 0x0003300000000800 */
[----:B------:R-:W5:Y:S01]  /*ead0*/  MUFU.EX2 R109, R109 ;  /* 0x0000006d006d7308 */ /* 0x000f620000000800 */
[----:B-1----:R-:W-:-:S01]  /*eae0*/  FADD.FTZ R90, R86, R115 ;  /* 0x00000073565a7221 */ /* 0x002fc20000010000 */
[----:B---3--:R-:W-:-:S03]  /*eaf0*/  FADD.FTZ R6, R88, R7 ;  /* 0x0000000758067221 */ /* 0x008fc60000010000 */
[----:B------:R-:W-:-:S03]  /*eb00*/  FADD.FTZ R90, R107, R90 ;  /* 0x0000005a6b5a7221 */ /* 0x000fc60000010000 */
[----:B------:R-:W1:Y:S01]  /*eb10*/  MUFU.EX2 R113, R113 ;  /* 0x0000007100717308 */ /* 0x000e620000000800 */
[----:B----4-:R-:W-:-:S01]  /*eb20*/  FADD.FTZ R90, R117, R90 ;  /* 0x0000005a755a7221 */ /* 0x010fc20000010000 */
[----:B-----5:R-:W-:-:S03]  /*eb30*/  FADD.FTZ R7, R109, R6 ;  /* 0x000000066d077221 */ /* 0x020fc60000010000 */
[----:B-1----:R-:W-:Y:S01]  /*eb40*/  FADD.FTZ R6, R113, R90 ;  /* 0x0000005a71067221 */ /* 0x002fe20000010000 */
[----:B--2---:R-:W-:Y:S06]  /*eb50*/  @!P0 BRA `(.L_x_6233) ;  /* 0x0000000000048947 */ /* 0x004fec0003800000 */
[----:B------:R-:W-:Y:S01]  /*eb60*/  BPT.TRAP 0x1 ;  /* 0x000000040000795c */ /* 0x000fe20000300000 */
.L_x_6233:
        /* <DEDUP_REMOVED lines=123> */
[----:B------:R-:W-:-:S05]  /*f320*/  UMOV UR38, UR22 ;  /* 0x0000001600267c82 */ /* 0x000fca0008000000 */
.L_x_6224:
[----:B------:R-:W-:-:S13]  /*f330*/  ISETP.GE.AND P1, PT, R3, R23, PT ;  /* 0x000000170300720c */ /* 0x000fda0003f26270 */
[----:B------:R-:W-:Y:S05]  /*f340*/  @!P1 BRA `(.L_x_6235) ;  /* 0x0000005400349947 */ /* 0x000fea0003800000 */
[----:B------:R-:W-:Y:S01]  /*f350*/  IMAD.MOV.U32 R13, RZ, RZ, R10 ;  /* 0x000000ffff0d7224 */ /* 0x000fe200078e000a */
[----:B------:R-:W-:Y:S01]  /*f360*/  ULDC UR23, c[0x0][0x9e4] ;  /* 0x0002790000177ab9 */ /* 0x000fe20000000800 */
[----:B------:R-:W-:Y:S01]  /*f370*/  IMAD.MOV.U32 R12, RZ, RZ, R9 ;  /* 0x000000ffff0c7224 */ /* 0x000fe200078e0009 */
[----:B------:R-:W-:Y:S01]  /*f380*/  ULDC UR24, c[0x0][0x2e0] ;  /* 0x0000b80000187ab9 */ /* 0x000fe20000000800 */
[----:B------:R-:W-:Y:S01]  /*f390*/  IMAD.MOV.U32 R14, RZ, RZ, R17 ;  /* 0x000000ffff0e7224 */ /* 0x000fe200078e0011 */
[----:B------:R-:W-:Y:S01]  /*f3a0*/  ULDC UR25, c[0x0][0x9e0] ;  /* 0x0002780000197ab9 */ /* 0x000fe20000000800 */
[----:B------:R-:W-:-:S07]  /*f3b0*/  IMAD.IADD R11, R212, 0x1, R4 ;  /* 0x00000001d40b7824 */ /* 0x000fce00078e0204 */
.L_x_6253:
[----:B------:R-:W-:Y:S01]  /*f3c0*/  ISETP.NE.AND P2, PT, RZ, UR41, PT ;  /* 0x00000029ff007c0c */ /* 0x000fe2000bf45270 */
[----:B------:R-:W-:-:S04]  /*f3d0*/  UISETP.NE.AND UP0, UPT, UR38, 0x1, UPT ;  /* 0x000000012600788c */ /* 0x000fc8000bf05270 */
[----:B------:R-:W-:-:S06]  /*f3e0*/  USEL UR6, URZ, 0x1, UP0 ;  /* 0x000000013f067887 */ /* 0x000fcc0008000000 */
[----:B------:R-:W-:Y:S02]  /*f3f0*/  LOP3.LUT R17, R14, UR6, RZ, 0x3c, !PT ;  /* 0x000000060e117c12 */ /* 0x000fe4000f8e3cff */
[----:B------:R-:W-:Y:S05]  /*f400*/  @P2 BRA `(.L_x_6236) ;  /* 0x0000000000342947 */ /* 0x000fea0003800000 */
[----:B------:R-:W-:Y:S05]  /*f410*/  @!P0 BRA `(.L_x_6237) ;  /* 0x0000000000048947 */ /* 0x000fea0003800000 */
[----:B------:R-:W-:Y:S01]  /*f420*/  BPT.TRAP 0x1 ;  /* 0x000000040000795c */ /* 0x000fe20000300000 */
.L_x_6237:
        /* <DEDUP_REMOVED lines=8> */
.L_x_6238:
[----:B--2---:R-:W-:Y:S05]  /*f4b0*/  @P1 BRA `(.L_x_6236) ;  /* 0x0000000000081947 */ /* 0x004fea0003800000 */
[----:B------:R-:W2:Y:S02]  /*f4c0*/  SYNCS.PHASECHK.TRANS64.TRYWAIT P1, [UR6+0x28830], R9 ;  /* 0x02883009ff0075a7 */ /* 0x000ea40008020146 */
[----:B--2---:R-:W-:Y:S05]  /*f4d0*/  @!P1 BRA `(.L_x_6239) ;  /* 0x000000b000f09947 */ /* 0x004fea0003800000 */
.L_x_6236:
        /* <DEDUP_REMOVED lines=30> */
.L_x_6241:
[----:B------:R-:W-:Y:S01]  /*f6c0*/  ULEA UR6, UR38, UR39, 0x3 ;  /* 0x0000002726067291 */ /* 0x000fe2000f8e183f */
[----:B------:R-:W-:-:S08]  /*f6d0*/  SHF.L.U32 R9, R14, 0x1f, RZ ;  /* 0x0000001f0e097819 */ /* 0x000fd000000006ff */
[----:B------:R1:W2:Y:S01]  /*f6e0*/  SYNCS.PHASECHK.TRANS64.TRYWAIT P1, [UR6+0x28850], R9 ;  /* 0x02885009ff0075a7 */ /* 0x0002a20008020146 */
[----:B------:R-:W-:Y:S05]  /*f6f0*/  @!P0 BRA `(.L_x_6242) ;  /* 0x0000000000048947 */ /* 0x000fea0003800000 */
[----:B------:R-:W-:Y:S01]  /*f700*/  BPT.TRAP 0x1 ;  /* 0x000000040000795c */ /* 0x000fe20000300000 */
.L_x_6242:
[----:B--2---:R-:W-:Y:S05]  /*f710*/  @P1 BRA `(.L_x_6240) ;  /* 0x0000000000081947 */ /* 0x004fea0003800000 */
[----:B------:R-:W2:Y:S02]  /*f720*/  SYNCS.PHASECHK.TRANS64.TRYWAIT P1, [UR6+0x28850], R9 ;  /* 0x02885009ff0075a7 */ /* 0x000ea40008020146 */
[----:B--2---:R-:W-:Y:S05]  /*f730*/  @!P1 BRA `(.L_x_6243) ;  /* 0x000000b000709947 */ /* 0x004fea0003800000 */
.L_x_6240:
        /* <DEDUP_REMOVED lines=109> */
[----:B------:R-:W-:Y:S01]  /*fe10*/  @!P1 PRMT R44, RZ, 0x654, R44 ;  /* 0x00000654ff2c9816 */ /* 0x000fe2000000002c */
[C---:B------:R-:W-:Y:S01]  /*fe20*/  FMUL.FTZ R39, R0.reuse, R45 ;  /* 0x0000002d00277220 */ /* 0x040fe20000410000 */
[C---:B------:R-:W-:Y:S01]  /*fe30*/  FMUL.FTZ R104, R0.reuse, R110 ;  /* 0x0000006e00687220 */ /* 0x040fe20000410000 */
[C---:B------:R-:W-:Y:S01]  /*fe40*/  FMUL.FTZ R111, R0.reuse, R112 ;  /* 0x00000070006f7220 */ /* 0x040fe20000410000 */
[C---:B------:R-:W-:Y:S01]  /*fe50*/  FMUL.FTZ R113, R0.reuse, R113 ;  /* 0x0000007100717220 */ /* 0x040fe20000410000 */
[----:B------:R-:W-:Y:S01]  /*fe60*/  FMUL.FTZ R110, R0, R118 ;  /* 0x00000076006e7220 */ /* 0x000fe20000410000 */
[----:B------:R-:W-:-:S02]  /*fe70*/  IMAD R45, R19, UR24, R117 ;  /* 0x00000018132d7c24 */ /* 0x000fc4000f8e0275 */
[----:B------:R-:W-:Y:S01]  /*fe80*/  FMUL.FTZ R112, R0, R119 ;  /* 0x0000007700707220 */ /* 0x000fe20000410000 */
[----:B------:R-:W2:Y:S02]  /*fe90*/  MUFU.TANH R9, R9 ;  /* 0x0000000900097308 */ /* 0x000ea40000002400 */
[----:B-1----:R-:W-:Y:S01]  /*fea0*/  IADD3 R45, R45, 0x1, -R114 ;  /* 0x000000012d2d7810 */ /* 0x002fe20007ffe872 */
[----:B------:R-:W-:-:S05]  /*feb0*/  IMAD R114, R18, -0x2, R117 ;  /* 0xfffffffe12727824 */ /* 0x000fca00078e0275 */
[----:B------:R-:W1:Y:S01]  /*fec0*/  MUFU.TANH R14, R14 ;  /* 0x0000000e000e7308 */ /* 0x000e620000002400 */
[----:B------:R-:W-:-:S07]  /*fed0*/  IMAD R45, R18, -0x2, R45 ;  /* 0xfffffffe122d7824 */ /* 0x000fce00078e022d */
        /* <DEDUP_REMOVED lines=118> */
[----:B------:R-:W-:Y:S01]  /*10640*/  IADD3 R187, -R210, 0xb, RZ ;  /* 0x0000000bd2bb7810 */ /* 0x000fe20007ffe1ff */
[C---:B------:R-:W-:Y:S02]  /*10650*/  VIADD R186, R45.reuse, UR25 ;  /* 0x000000192dba7c36 */ /* 0x040fe40008000000 */
[----:B------:R-:W-:Y:S02]  /*10660*/  VIADD R185, R45, UR21 ;  /* 0x000000152db97c36 */ /* 0x000fe40008000000 */
[----:B------:R1:W-:Y:S06]  /*10670*/  BAR.ARV R187, 0x100 ;  /* 0x000400bb0000751d */ /* 0x0003ec0000002000 */
[----:B------:R1:W-:Y:S01]  /*10680*/  @!P1 SYNCS.ARRIVE.TRANS64.RED.A1T0 RZ, [R44+URZ], RZ ;  /* 0x000000ff2cff99a7 */ /* 0x0003e2000810043f */
[----:B------:R-:W-:Y:S01]  /*10690*/  ISETP.GE.AND P1, PT, R8, 0x1, PT ;  /* 0x000000010800780c */ /* 0x000fe20003f26270 */
[----:B------:R-:W-:-:S02]  /*106a0*/  IMAD.IADD R184, R4, 0x1, R186 ;  /* 0x0000000104b87824 */ /* 0x000fc400078e02ba */
[----:B------:R-:W-:-:S10]  /*106b0*/  IMAD.IADD R118, R4, 0x1, R185 ;  /* 0x0000000104767824 */ /* 0x000fd400078e02b9 */
[----:B-1234-:R-:W-:Y:S05]  /*106c0*/  @!P1 BRA `(.L_x_6244) ;  /* 0x0000000000589947 */ /* 0x01efea0003800000 */
        /* <DEDUP_REMOVED lines=11> */
.L_x_6246:
[----:B------:R-:W-:-:S05]  /*10780*/  IMAD.U32 R187, RZ, RZ, UR23 ;  /* 0x00000017ffbb7e24 */ /* 0x000fca000f8e00ff */
[----:B------:R-:W-:-:S13]  /*10790*/  ISETP.NE.AND P1, PT, R187, 0x1, PT ;  /* 0x00000001bb00780c */ /* 0x000fda0003f25270 */
[----:B------:R-:W1:Y:S01]  /*107a0*/  @P1 LDC.64 R44, c[0x0][0x9e8] ;  /* 0x00027a00ff2c1b82 */ /* 0x000e620000000a00 */
[----:B------:R-:W-:-:S04]  /*107b0*/  @P1 IMAD.IADD R119, R212, 0x1, R4 ;  /* 0x00000001d4771824 */ /* 0x000fc800078e0204 */
[----:B-1----:R-:W-:-:S04]  /*107c0*/  @P1 IMAD.HI.U32 R44, R119, R44, RZ ;  /* 0x0000002c772c1227 */ /* 0x002fc800078e00ff */
[----:B------:R-:W-:Y:S01]  /*107d0*/  IMAD.MOV.U32 R119, RZ, RZ, R11 ;  /* 0x000000ffff777224 */ /* 0x000fe200078e000b */
[----:B------:R-:W-:-:S07]  /*107e0*/  @P1 SHF.R.U32.HI R119, RZ, R45, R44 ;  /* 0x0000002dff771219 */ /* 0x000fce000001162c */
.L_x_6247:
[----:B------:R-:W-:Y:S05]  /*107f0*/  BSYNC B0 ;  /* 0x0000000000007941 */ /* 0x000fea0003800000 */
.L_x_6245:
[----:B------:R-:W-:-:S05]  /*10800*/  IMAD R45, R119, R187, R114 ;  /* 0x000000bb772d7224 */ /* 0x000fca00078e0272 */
[----:B------:R-:W-:Y:S02]  /*10810*/  VIADDMNMX R184, R45, R187, R184, PT ;  /* 0x000000bb2db87246 */ /* 0x000fe400038001b8 */
[----:B------:R-:W-:-:S07]  /*10820*/  VIMNMX R118, R118, R45, !PT ;  /* 0x0000002d76767248 */ /* 0x000fce0007fe0100 */
.L_x_6244:
        /* <DEDUP_REMOVED lines=280> */
[----:B------:R-:W-:-:S13]  /*119b0*/  ISETP.GE.AND P6, PT, R8, 0x1, PT ;  /* 0x000000010800780c */ /* 0x000fda0003fc6270 */
        /* <DEDUP_REMOVED lines=13> */
.L_x_6250:
[----:B------:R-:W-:-:S05]  /*11a90*/  IMAD.U32 R26, RZ, RZ, UR23 ;  /* 0x00000017ff1a7e24 */ /* 0x000fca000f8e00ff */
[----:B------:R-:W-:-:S13]  /*11aa0*/  ISETP.NE.AND P6, PT, R26, 0x1, PT ;  /* 0x000000011a00780c */ /* 0x000fda0003fc5270 */
[----:B------:R-:W1:Y:S02]  /*11ab0*/  @P6 LDC.64 R20, c[0x0][0x9e8] ;  /* 0x00027a00ff146b82 */ /* 0x000e640000000a00 */
[----:B-1----:R-:W-:-:S05]  /*11ac0*/  @P6 IMAD.HI.U32 R20, R9, R20, RZ ;  /* 0x0000001409146227 */ /* 0x002fca00078e00ff */
[----:B------:R-:W-:-:S07]  /*11ad0*/  @P6 SHF.R.U32.HI R9, RZ, R21, R20 ;  /* 0x00000015ff096219 */ /* 0x000fce0000011614 */
.L_x_6251:
[----:B------:R-:W-:Y:S05]  /*11ae0*/  BSYNC B0 ;  /* 0x0000000000007941 */ /* 0x000fea0003800000 */
.L_x_6249:
[----:B------:R-:W-:-:S05]  /*11af0*/  IMAD R9, R9, R26, R114 ;  /* 0x0000001a09097224 */ /* 0x000fca00078e0272 */
[----:B------:R-:W-:Y:S02]  /*11b00*/  VIADDMNMX R186, R9, R26, R186, PT ;  /* 0x0000001a09ba7246 */ /* 0x000fe400038001ba */
[----:B------:R-:W-:-:S07]  /*11b10*/  VIMNMX R185, R185, R9, !PT ;  /* 0x00000009b9b97248 */ /* 0x000fce0007fe0100 */
.L_x_6248:
[C---:B------:R-:W-:Y:S02]  /*11b20*/  ISETP.GT.AND P1, PT, R185.reuse, 0x1, !P1 ;  /* 0x00000001b900780c */ /* 0x040fe40004f24270 */
        /* <DEDUP_REMOVED lines=125> */
[C---:B------:R-:W-:Y:S02]  /*12300*/  ISETP.LT.OR P1, PT, R186.reuse, 0x4a, P1 ;  /* 0x0000004aba00780c */ /* 0x040fe40000f21670 */
[----:B------:R-:W-:Y:S01]  /*12310*/  ISETP.LT.OR P3, PT, R186, 0xb1, P3 ;  /* 0x000000b1ba00780c */ /* 0x000fe20001f61670 */
[----:B------:R-:W1:Y:S01]  /*12320*/  SHFL.BFLY PT, R9, R30, 0x2, 0x1f ;  /* 0x0c401f001e097f89 */ /* 0x000e6200000e0000 */
[----:B------:R-:W-:Y:S02]  /*12330*/  FSEL R57, R57, -INF , !P1 ;  /* 0xff80000039397808 */ /* 0x000fe40004800000 */
[----:B------:R-:W-:Y:S02]  /*12340*/  ISETP.GT.AND P1, PT, R185, 0x50, !P6 ;  /* 0x00000050b900780c */ /* 0x000fe40007724270 */
[----:B------:R-:W-:Y:S02]  /*12350*/  LOP3.LUT P6, RZ, R16, 0x10000, RZ, 0xc0, !PT ;  /* 0x0001000010ff7812 */ /* 0x000fe400078cc0ff */
[----:B------:R-:W-:-:S02]  /*12360*/  ISETP.LT.OR P1, PT, R186, 0x51, P1 ;  /* 0x00000051ba00780c */ /* 0x000fc40000f21670 */
[----:B------:R-:W-:Y:S02]  /*12370*/  ISETP.GT.AND P4, PT, R185, 0xb1, !P4 ;  /* 0x000000b1b900780c */ /* 0x000fe40006784270 */
[----:B------:R-:W-:Y:S02]  /*12380*/  FSEL R60, R60, -INF , !P1 ;  /* 0xff8000003c3c7808 */ /* 0x000fe40004800000 */
[----:B------:R-:W-:Y:S02]  /*12390*/  LOP3.LUT P1, RZ, R16, 0x4000000, RZ, 0xc0, !PT ;  /* 0x0400000010ff7812 */ /* 0x000fe4000782c0ff */
[----:B------:R-:W-:Y:S02]  /*123a0*/  FSEL R109, R109, -INF , !P3 ;  /* 0xff8000006d6d7808 */ /* 0x000fe40005800000 */
[C---:B------:R-:W-:Y:S02]  /*123b0*/  ISETP.GT.AND P1, PT, R185.reuse, 0x51, !P1 ;  /* 0x00000051b900780c */ /* 0x040fe40004f24270 */
[----:B------:R-:W-:-:S02]  /*123c0*/  ISETP.GT.AND P5, PT, R185, 0xb8, !P5 ;  /* 0x000000b8b900780c */ /* 0x000fc40006fa4270 */
[C---:B------:R-:W-:Y:S02]  /*123d0*/  ISETP.LT.OR P1, PT, R186.reuse, 0x52, P1 ;  /* 0x00000052ba00780c */ /* 0x040fe40000f21670 */
[----:B------:R-:W-:Y:S02]  /*123e0*/  ISETP.LT.OR P4, PT, R186, 0xb2, P4 ;  /* 0x000000b2ba00780c */ /* 0x000fe40002781670 */
[----:B------:R-:W-:Y:S02]  /*123f0*/  FSEL R61, R61, -INF , !P1 ;  /* 0xff8000003d3d7808 */ /* 0x000fe40004800000 */
[----:B------:R-:W-:Y:S02]  /*12400*/  LOP3.LUT P1, RZ, R16, 0x2000000, RZ, 0xc0, !PT ;  /* 0x0200000010ff7812 */ /* 0x000fe4000782c0ff */
[----:B-1----:R-:W-:Y:S02]  /*12410*/  FMNMX.FTZ R34, R30, R9, !PT ;  /* 0x000000091e227209 */ /* 0x002fe40007810000 */
[----:B------:R-:W-:-:S02]  /*12420*/  ISETP.GT.AND P1, PT, R185, 0x58, !P1 ;  /* 0x00000058b900780c */ /* 0x000fc40004f24270 */
[C---:B------:R-:W-:Y:S01]  /*12430*/  ISETP.LT.OR P5, PT, R186.reuse, 0xb9, P5 ;  /* 0x000000b9ba00780c */ /* 0x040fe20002fa1670 */
[----:B------:R-:W1:Y:S01]  /*12440*/  SHFL.BFLY PT, R9, R34, 0x1, 0x1f ;  /* 0x0c201f0022097f89 */ /* 0x000e6200000e0000 */
[----:B------:R-:W-:Y:S02]  /*12450*/  ISETP.LT.OR P1, PT, R186, 0x59, P1 ;  /* 0x00000059ba00780c */ /* 0x000fe40000f21670 */
[----:B------:R-:W-:Y:S02]  /*12460*/  FSEL R107, R107, -INF , !P4 ;  /* 0xff8000006b6b7808 */ /* 0x000fe40006000000 */
[----:B------:R-:W-:Y:S02]  /*12470*/  FSEL R65, R65, -INF , !P1 ;  /* 0xff80000041417808 */ /* 0x000fe40004800000 */
[----:B------:R-:W-:-:S04]  /*12480*/  LOP3.LUT P1, RZ, R16, 0x1000000, RZ, 0xc0, !PT ;  /* 0x0100000010ff7812 */ /* 0x000fc8000782c0ff */
[----:B------:R-:W-:-:S04]  /*12490*/  ISETP.GT.AND P1, PT, R185, 0x59, !P1 ;  /* 0x00000059b900780c */ /* 0x000fc80004f24270 */
[----:B------:R-:W-:-:S04]  /*124a0*/  ISETP.LT.OR P1, PT, R186, 0x5a, P1 ;  /* 0x0000005aba00780c */ /* 0x000fc80000f21670 */
[----:B------:R-:W-:Y:S02]  /*124b0*/  FSEL R66, R66, -INF , !P1 ;  /* 0xff80000042427808 */ /* 0x000fe40004800000 */
[----:B------:R-:W-:Y:S02]  /*124c0*/  LOP3.LUT P1, RZ, R16, 0x800000, RZ, 0xc0, !PT ;  /* 0x0080000010ff7812 */ /* 0x000fe4000782c0ff */
[----:B-1----:R-:W-:Y:S02]  /*124d0*/  FMNMX.FTZ R9, R34, R9, !PT ;  /* 0x0000000922097209 */ /* 0x002fe40007810000 */
[----:B------:R-:W-:-:S04]  /*124e0*/  ISETP.GT.AND P1, PT, R185, 0x60, !P1 ;  /* 0x00000060b900780c */ /* 0x000fc80004f24270 */
[----:B------:R-:W-:-:S04]  /*124f0*/  ISETP.LT.OR P1, PT, R186, 0x61, P1 ;  /* 0x00000061ba00780c */ /* 0x000fc80000f21670 */
[----:B------:R-:W-:Y:S02]  /*12500*/  FSEL R20, R68, -INF , !P1 ;  /* 0xff80000044147808 */ /* 0x000fe40004800000 */
[----:B------:R-:W-:Y:S01]  /*12510*/  LOP3.LUT P1, RZ, R16, 0x400000, RZ, 0xc0, !PT ;  /* 0x0040000010ff7812 */ /* 0x000fe2000782c0ff */
[----:B------:R-:W1:Y:S03]  /*12520*/  LDC R68, c[0x0][0x988] ;  /* 0x00026200ff447b82 */ /* 0x000e660000000800 */
[----:B------:R-:W-:-:S04]  /*12530*/  ISETP.GT.AND P1, PT, R185, 0x61, !P1 ;  /* 0x00000061b900780c */ /* 0x000fc80004f24270 */
[----:B------:R-:W-:-:S04]  /*12540*/  ISETP.LT.OR P1, PT, R186, 0x62, P1 ;  /* 0x00000062ba00780c */ /* 0x000fc80000f21670 */
[----:B------:R-:W-:Y:S02]  /*12550*/  FSEL R69, R69, -INF , !P1 ;  /* 0xff80000045457808 */ /* 0x000fe40004800000 */
[----:B------:R-:W-:-:S04]  /*12560*/  LOP3.LUT P1, RZ, R16, 0x200000, RZ, 0xc0, !PT ;  /* 0x0020000010ff7812 */ /* 0x000fc8000782c0ff */
[----:B------:R-:W-:-:S04]  /*12570*/  ISETP.GT.AND P1, PT, R185, 0x68, !P1 ;  /* 0x00000068b900780c */ /* 0x000fc80004f24270 */
[----:B------:R-:W-:Y:S01]  /*12580*/  ISETP.LT.OR P1, PT, R186, 0x69, P1 ;  /* 0x00000069ba00780c */ /* 0x000fe20000f21670 */
[----:B-1----:R-:W-:-:S03]  /*12590*/  FFMA.FTZ R26, R9, R68, -8 ;  /* 0xc1000000091a7423 */ /* 0x002fc60000010044 */
        /* <DEDUP_REMOVED lines=65> */
[C---:B------:R-:W-:Y:S02]  /*129b0*/  ISETP.GT.AND P1, PT, R185.reuse, RZ, !P6 ;  /* 0x000000ffb900720c */ /* 0x040fe40007724270 */
        /* <DEDUP_REMOVED lines=12> */
[----:B------:R-:W-:Y:S01]  /*12a80*/  FSEL R185, R110, -INF , !P5 ;  /* 0xff8000006eb97808 */ /* 0x000fe20006800000 */
[----:B------:R-:W-:-:S01]  /*12a90*/  FFMA.FTZ R34, R189, R68, -R26 ;  /* 0x00000044bd227223 */ /* 0x000fc2000001081a */
[----:B------:R-:W-:Y:S01]  /*12aa0*/  FMNMX.FTZ R187, R25, R10, !PT ;  /* 0x0000000a19bb7209 */ /* 0x000fe20007810000 */
[----:B------:R-:W-:-:S01]  /*12ab0*/  FFMA.FTZ R38, R191, R68, -R26 ;  /* 0x00000044bf267223 */ /* 0x000fc2000001081a */
[-CC-:B------:R-:W-:Y:S01]  /*12ac0*/  FFMA.FTZ R110, R111, R68.reuse, -R26.reuse ;  /* 0x000000446f6e7223 */ /* 0x180fe2000001081a */
        /* <DEDUP_REMOVED lines=12> */
[----:B------:R-:W-:Y:S01]  /*12b90*/  FMUL.FTZ R117, R115, R68 ;  /* 0x0000004473757220 */ /* 0x000fe20000410000 */
        /* <DEDUP_REMOVED lines=46> */
[----:B------:R-:W-:Y:S01]  /*12e80*/  FFMA.FTZ R108, R235, R68, -R26 ;  /* 0x00000044eb6c7223 */ /* 0x000fe2000001081a */
        /* <DEDUP_REMOVED lines=36> */
[----:B------:R-:W-:Y:S01]  /*130d0*/  FSEL R187, R112, -INF , !P2 ;  /* 0xff80000070bb7808 */ /* 0x000fe20005000000 */
[----:B------:R-:W-:Y:S01]  /*130e0*/  MUFU.EX2 R39, R39 ;  /* 0x0000002700277308 */ /* 0x000fe20000000800 */
[----:B------:R-:W-:-:S04]  /*130f0*/  FMNMX.FTZ R10, R105, R10, !PT ;  /* 0x0000000a690a7209 */ /* 0x000fc80007810000 */
[----:B------:R-:W-:-:S03]  /*13100*/  FMNMX.FTZ R10, R109, R10, !PT ;  /* 0x0000000a6d0a7209 */ /* 0x000fc60007810000 */
[----:B------:R-:W-:Y:S01]  /*13110*/  MUFU.EX2 R48, R48 ;  /* 0x0000003000307308 */ /* 0x000fe20000000800 */
[----:B------:R-:W-:-:S04]  /*13120*/  FMNMX.FTZ R10, R107, R10, !PT ;  /* 0x0000000a6b0a7209 */ /* 0x000fc80007810000 */
[----:B------:R-:W-:-:S03]  /*13130*/  FMNMX.FTZ R10, R185, R10, !PT ;  /* 0x0000000ab90a7209 */ /* 0x000fc60007810000 */
[----:B------:R-:W-:Y:S01]  /*13140*/  MUFU.EX2 R43, R43 ;  /* 0x0000002b002b7308 */ /* 0x000fe20000000800 */
[----:B------:R-:W-:-:S05]  /*13150*/  FMNMX.FTZ R10, R187, R10, !PT ;  /* 0x0000000abb0a7209 */ /* 0x000fca0007810000 */
[----:B------:R-:W2:Y:S02]  /*13160*/  SHFL.BFLY PT, R189, R10, 0x2, 0x1f ;  /* 0x0c401f000abd7f89 */ /* 0x000ea400000e0000 */
[----:B------:R-:W-:Y:S08]  /*13170*/  MUFU.EX2 R52, R52 ;  /* 0x0000003400347308 */ /* 0x000ff00000000800 */
[----:B------:R-:W-:Y:S08]  /*13180*/  MUFU.EX2 R49, R49 ;  /* 0x0000003100317308 */ /* 0x000ff00000000800 */
[----:B------:R-:W-:Y:S01]  /*13190*/  MUFU.EX2 R58, R58 ;  /* 0x0000003a003a7308 */ /* 0x000fe20000000800 */
[----:B--2---:R-:W-:Y:S01]  /*131a0*/  FMNMX.FTZ R112, R10, R189, !PT ;  /* 0x000000bd0a707209 */ /* 0x004fe20007810000 */
[----:B------:R-:W-:-:S06]  /*131b0*/  FFMA.FTZ R189, R237, R68, -R26 ;  /* 0x00000044edbd7223 */ /* 0x000fcc000001081a */
[----:B------:R-:W-:Y:S01]  /*131c0*/  MUFU.EX2 R53, R53 ;  /* 0x0000003500357308 */ /* 0x000fe20000000800 */
[----:B------:R-:W2:Y:S07]  /*131d0*/  SHFL.BFLY PT, R191, R112, 0x1, 0x1f ;  /* 0x0c201f0070bf7f89 */ /* 0x000eae00000e0000 */
[----:B------:R-:W-:Y:S08]  /*131e0*/  MUFU.EX2 R62, R62 ;  /* 0x0000003e003e7308 */ /* 0x000ff00000000800 */
[----:B------:R-:W-:Y:S08]  /*131f0*/  MUFU.EX2 R59, R59 ;  /* 0x0000003b003b7308 */ /* 0x000ff00000000800 */
[----:B------:R-:W-:Y:S01]  /*13200*/  MUFU.EX2 R64, R64 ;  /* 0x0000004000407308 */ /* 0x000fe20000000800 */
[----:B--2---:R-:W-:-:S04]  /*13210*/  FMNMX.FTZ R10, R112, R191, !PT ;  /* 0x000000bf700a7209 */ /* 0x004fc80007810000 */
        /* <DEDUP_REMOVED lines=21> */
[----:B------:R-:W-:-:S01]  /*13370*/  FFMA.FTZ R191, R24, R68, -R115 ;  /* 0x0000004418bf7223 */ /* 0x000fc20000010873 */
[----:B------:R-:W-:Y:S01]  /*13380*/  MUFU.EX2 R12, R12 ;  /* 0x0000000c000c7308 */ /* 0x000fe20000000800 */
[----:B------:R-:W-:-:S01]  /*13390*/  FFMA.FTZ R24, R25, R68, -R115 ;  /* 0x0000004419187223 */ /* 0x000fc20000010873 */
[-C--:B------:R-:W-:Y:S01]  /*133a0*/  FMUL.FTZ R60, R57, R68.reuse ;  /* 0x00000044393c7220 */ /* 0x080fe20000410000 */
        /* <DEDUP_REMOVED lines=9> */
[----:B-1----:R-:W-:Y:S01]  /*13440*/  FFMA.FTZ R72, R117, R7, R14 ;  /* 0x0000000775487223 */ /* 0x002fe2000001000e */
[----:B------:R-:W-:-:S01]  /*13450*/  FFMA.FTZ R57, R69, R68, -R115 ;  /* 0x0000004445397223 */ /* 0x000fc20000010873 */
[-CC-:B------:R-:W-:Y:S01]  /*13460*/  FFMA.FTZ R66, R66, R68.reuse, -R115.reuse ;  /* 0x0000004442427223 */ /* 0x180fe20000010873 */
[----:B------:R-:W-:-:S01]  /*13470*/  FFMA.FTZ R20, R20, R68, -R115 ;  /* 0x0000004414147223 */ /* 0x000fc20000010873 */
[----:B------:R-:W1:Y:S01]  /*13480*/  MUFU.EX2 R60, R60 ;  /* 0x0000003c003c7308 */ /* 0x000e620000000800 */
[----:B------:R-:W-:-:S07]  /*13490*/  FFMA.FTZ R185, R185, R68, -R115 ;  /* 0x00000044b9b97223 */ /* 0x000fce0000010873 */
[----:B------:R-:W2:Y:S08]  /*134a0*/  MUFU.EX2 R15, R15 ;  /* 0x0000000f000f7308 */ /* 0x000eb00000000800 */
[----:B------:R-:W3:Y:S01]  /*134b0*/  MUFU.EX2 R24, R24 ;  /* 0x0000001800187308 */ /* 0x000ee20000000800 */
[----:B-1----:R-:W-:-:S04]  /*134c0*/  FFMA.FTZ R7, R60, R6, R191 ;  /* 0x000000063c077223 */ /* 0x002fc800000100bf */
[----:B------:R-:W-:-:S03]  /*134d0*/  FADD.FTZ R6, R12, R7 ;  /* 0x000000070c067221 */ /* 0x000fc60000010000 */
[----:B------:R-:W1:Y:S01]  /*134e0*/  MUFU.EX2 R21, R21 ;  /* 0x0000001500157308 */ /* 0x000e620000000800 */
[----:B--2---:R-:W-:-:S07]  /*134f0*/  FADD.FTZ R7, R15, R6 ;  /* 0x000000060f077221 */ /* 0x004fce0000010000 */
[----:B------:R2:W-:Y:S01]  /*13500*/  MUFU.EX2 R13, R65 ;  /* 0x00000041000d7308 */ /* 0x0005e20000000800 */
[----:B---3--:R-:W-:-:S07]  /*13510*/  FADD.FTZ R6, R24, R7 ;  /* 0x0000000718067221 */ /* 0x008fce0000010000 */
[----:B------:R-:W3:Y:S01]  /*13520*/  MUFU.EX2 R26, R26 ;  /* 0x0000001a001a7308 */ /* 0x000ee20000000800 */
[----:B--2---:R-:W-:-:S01]  /*13530*/  FADD.FTZ R65, R45, R72 ;  /* 0x000000482d417221 */ /* 0x004fc20000010000 */
[----:B-1----:R-:W-:Y:S01]  /*13540*/  FADD.FTZ R7, R21, R6 ;  /* 0x0000000615077221 */ /* 0x002fe20000010000 */
[----:B------:R-:W-:-:S02]  /*13550*/  FFMA.FTZ R72, R73, R68, -R115 ;  /* 0x0000004449487223 */ /* 0x000fc40000010873 */
[----:B------:R-:W-:Y:S01]  /*13560*/  FADD.FTZ R114, R30, R65 ;  /* 0x000000411e727221 */ /* 0x000fe20000010000 */
[----:B------:R-:W-:-:S02]  /*13570*/  FFMA.FTZ R65, R76, R68, -R115 ;  /* 0x000000444c417223 */ /* 0x000fc40000010873 */
[----:B------:R-:W1:Y:S01]  /*13580*/  MUFU.EX2 R25, R25 ;  /* 0x0000001900197308 */ /* 0x000e620000000800 */
[----:B------:R-:W-:-:S04]  /*13590*/  FADD.FTZ R69, R119, R114 ;  /* 0x0000007277457221 */ /* 0x000fc80000010000 */
[----:B------:R-:W-:-:S03]  /*135a0*/  FADD.FTZ R76, R34, R69 ;  /* 0x00000045224c7221 */ /* 0x000fc60000010000 */
[----:B------:R-:W2:Y:S01]  /*135b0*/  MUFU.EX2 R28, R28 ;  /* 0x0000001c001c7308 */ /* 0x000ea20000000800 */
[----:B------:R-:W-:-:S01]  /*135c0*/  FADD.FTZ R69, R27, R76 ;  /* 0x0000004c1b457221 */ /* 0x000fc20000010000 */
[----:B---3--:R-:W-:Y:S01]  /*135d0*/  FADD.FTZ R6, R26, R7 ;  /* 0x000000071a067221 */ /* 0x008fe20000010000 */
[----:B------:R-:W-:-:S02]  /*135e0*/  FFMA.FTZ R76, R77, R68, -R115 ;  /* 0x000000444d4c7223 */ /* 0x000fc40000010873 */
[----:B------:R-:W-:Y:S01]  /*135f0*/  FADD.FTZ R114, R38, R69 ;  /* 0x0000004526727221 */ /* 0x000fe20000010000 */
[----:B------:R-:W-:-:S02]  /*13600*/  FFMA.FTZ R69, R80, R68, -R115 ;  /* 0x0000004450457223 */ /* 0x000fc40000010873 */
[----:B------:R-:W3:Y:S01]  /*13610*/  MUFU.EX2 R29, R29 ;  /* 0x0000001d001d7308 */ /* 0x000ee20000000800 */
[----:B-1----:R-:W-:-:S01]  /*13620*/  FADD.FTZ R7, R25, R6 ;  /* 0x0000000619077221 */ /* 0x002fc20000010000 */
[----:B------:R-:W-:-:S04]  /*13630*/  FADD.FTZ R73, R31, R114 ;  /* 0x000000721f497221 */ /* 0x000fc80000010000 */
[----:B------:R-:W-:Y:S02]  /*13640*/  FADD.FTZ R80, R42, R73 ;  /* 0x000000492a507221 */ /* 0x000fe40000010000 */
[----:B------:R-:W1:Y:S01]  /*13650*/  MUFU.EX2 R32, R32 ;  /* 0x0000002000207308 */ /* 0x000e620000000800 */
[----:B--2---:R-:W-:-:S01]  /*13660*/  FADD.FTZ R6, R28, R7 ;  /* 0x000000071c067221 */ /* 0x004fc20000010000 */
[----:B------:R-:W-:Y:S01]  /*13670*/  FADD.FTZ R73, R35, R80 ;  /* 0x0000005023497221 */ /* 0x000fe20000010000 */
[----:B------:R-:W-:-:S03]  /*13680*/  FFMA.FTZ R80, R81, R68, -R115 ;  /* 0x0000004451507223 */ /* 0x000fc60000010873 */
[----:B------:R-:W-:Y:S01]  /*13690*/  FADD.FTZ R114, R44, R73 ;  /* 0x000000492c727221 */ /* 0x000fe20000010000 */
[----:B------:R-:W-:-:S01]  /*136a0*/  FFMA.FTZ R73, R84, R68, -R115 ;  /* 0x0000004454497223 */ /* 0x000fc20000010873 */
[----:B------:R-:W2:Y:S01]  /*136b0*/  MUFU.EX2 R33, R33 ;  /* 0x0000002100217308 */ /* 0x000ea20000000800 */
[----:B---3--:R-:W-:-:S01]  /*136c0*/  FADD.FTZ R7, R29, R6 ;  /* 0x000000061d077221 */ /* 0x008fc20000010000 */
[----:B------:R-:W-:-:S04]  /*136d0*/  FADD.FTZ R77, R39, R114 ;  /* 0x00000072274d7221 */ /* 0x000fc80000010000 */
[----:B------:R-:W-:Y:S02]  /*136e0*/  FADD.FTZ R84, R48, R77 ;  /* 0x0000004d30547221 */ /* 0x000fe40000010000 */
[----:B------:R-:W3:Y:S01]  /*136f0*/  MUFU.EX2 R36, R36 ;  /* 0x0000002400247308 */ /* 0x000ee20000000800 */
[----:B-1----:R-:W-:-:S01]  /*13700*/  FADD.FTZ R6, R32, R7 ;  /* 0x0000000720067221 */ /* 0x002fc20000010000 */
[----:B------:R-:W-:Y:S01]  /*13710*/  FADD.FTZ R77, R43, R84 ;  /* 0x000000542b4d7221 */ /* 0x000fe20000010000 */
[----:B------:R-:W-:-:S03]  /*13720*/  FFMA.FTZ R84, R85, R68, -R115 ;  /* 0x0000004455547223 */ /* 0x000fc60000010873 */
[----:B------:R-:W-:Y:S01]  /*13730*/  FADD.FTZ R114, R52, R77 ;  /* 0x0000004d34727221 */ /* 0x000fe20000010000 */
[----:B------:R-:W-:-:S01]  /*13740*/  FFMA.FTZ R77, R88, R68, -R115 ;  /* 0x00000044584d7223 */ /* 0x000fc20000010873 */
[----:B------:R-:W1:Y:S01]  /*13750*/  MUFU.EX2 R37, R37 ;  /* 0x0000002500257308 */ /* 0x000e620000000800 */
[----:B--2---:R-:W-:-:S01]  /*13760*/  FADD.FTZ R7, R33, R6 ;  /* 0x0000000621077221 */ /* 0x004fc20000010000 */
[----:B------:R-:W-:-:S04]  /*13770*/  FADD.FTZ R81, R49, R114 ;  /* 0x0000007231517221 */ /* 0x000fc80000010000 */
[----:B------:R-:W-:Y:S02]  /*13780*/  FADD.FTZ R88, R58, R81 ;  /* 0x000000513a587221 */ /* 0x000fe40000010000 */
[----:B------:R-:W2:Y:S01]  /*13790*/  MUFU.EX2 R40, R40 ;  /* 0x0000002800287308 */ /* 0x000ea20000000800 */
[----:B---3--:R-:W-:-:S01]  /*137a0*/  FADD.FTZ R6, R36, R7 ;  /* 0x0000000724067221 */ /* 0x008fc20000010000 */
[----:B------:R-:W-:Y:S01]  /*137b0*/  FADD.FTZ R81, R53, R88 ;  /* 0x0000005835517221 */ /* 0x000fe20000010000 */
[----:B------:R-:W-:-:S03]  /*137c0*/  FFMA.FTZ R88, R89, R68, -R115 ;  /* 0x0000004459587223 */ /* 0x000fc60000010873 */
[----:B------:R-:W-:Y:S01]  /*137d0*/  FADD.FTZ R114, R62, R81 ;  /* 0x000000513e727221 */ /* 0x000fe20000010000 */
[----:B------:R-:W-:-:S01]  /*137e0*/  FFMA.FTZ R81, R92, R68, -R115 ;  /* 0x000000445c517223 */ /* 0x000fc20000010873 */
[----:B------:R-:W3:Y:S01]  /*137f0*/  MUFU.EX2 R41, R41 ;  /* 0x0000002900297308 */ /* 0x000ee20000000800 */
[----:B-1----:R-:W-:-:S01]  /*13800*/  FADD.FTZ R7, R37, R6 ;  /* 0x0000000625077221 */ /* 0x002fc20000010000 */
[----:B------:R-:W-:-:S04]  /*13810*/  FADD.FTZ R85, R59, R114 ;  /* 0x000000723b557221 */ /* 0x000fc80000010000 */
[----:B------:R-:W-:Y:S02]  /*13820*/  FADD.FTZ R92, R64, R85 ;  /* 0x00000055405c7221 */ /* 0x000fe40000010000 */
[----:B------:R-:W1:Y:S01]  /*13830*/  MUFU.EX2 R46, R46 ;  /* 0x0000002e002e7308 */ /* 0x000e620000000800 */
[----:B--2---:R-:W-:-:S01]  /*13840*/  FADD.FTZ R6, R40, R7 ;  /* 0x0000000728067221 */ /* 0x004fc20000010000 */
[----:B------:R-:W-:Y:S01]  /*13850*/  FADD.FTZ R85, R63, R92 ;  /* 0x0000005c3f557221 */ /* 0x000fe20000010000 */
        /* <DEDUP_REMOVED lines=85> */
[-CC-:B------:R-:W-:Y:S01]  /*13db0*/  FFMA.FTZ R104, R107, R68.reuse, -R115.reuse ;  /* 0x000000446b687223 */ /* 0x180fe20000010873 */
[----:B------:R-:W-:-:S05]  /*13dc0*/  FFMA.FTZ R115, R187, R68, -R115 ;  /* 0x00000044bb737223 */ /* 0x000fca0000010873 */
        /* <DEDUP_REMOVED lines=41> */
.L_x_6252:
        /* <DEDUP_REMOVED lines=121> */
[----:B------:R-:W-:Y:S01]  /*147f0*/  IMAD.MOV.U32 R14, RZ, RZ, R17 ;  /* 0x000000ffff0e7224 */ /* 0x000fe200078e0011 */
[----:B------:R-:W-:Y:S06]  /*14800*/  @P1 BRA `(.L_x_6253) ;  /* 0xffffffa800ec1947 */ /* 0x000fec000383ffff */
[----:B------:R-:W-:-:S05]  /*14810*/  UMOV UR38, UR22 ;  /* 0x0000001600267c82 */ /* 0x000fca0008000000 */
.L_x_6235:
[----:B------:R-:W-:Y:S06]  /*14820*/  BAR.ARV 0x8, 0x120 ;  /* 0x0204800000007b1d */ /* 0x000fec0000002000 */
[----:B------:R-:W-:Y:S05]  /*14830*/  @!P0 BRA `(.L_x_6254) ;  /* 0x0000000000048947 */ /* 0x000fea0003800000 */
[----:B------:R-:W-:Y:S01]  /*14840*/  BPT.TRAP 0x1 ;  /* 0x000000040000795c */ /* 0x000fe20000300000 */
.L_x_6254:
[----:B------:R-:W-:Y:S01]  /*14850*/  ULEA UR5, UR38, UR39, 0x3 ;  /* 0x0000002726057291 */ /* 0x000fe2000f8e183f */
[----:B------:R-:W-:-:S08]  /*14860*/  SHF.L.U32 R0, R17, 0x1f, RZ ;  /* 0x0000001f11007819 */ /* 0x000fd000000006ff */
[----:B------:R1:W2:Y:S01]  /*14870*/  SYNCS.PHASECHK.TRANS64.TRYWAIT P1, [UR5+0x28850], R0 ;  /* 0x02885000ff0075a7 */ /* 0x0002a20008020145 */
[----:B------:R-:W-:Y:S05]  /*14880*/  @!P0 BRA `(.L_x_6255) ;  /* 0x0000000000048947 */ /* 0x000fea0003800000 */
[----:B------:R-:W-:Y:S01]  /*14890*/  BPT.TRAP 0x1 ;  /* 0x000000040000795c */ /* 0x000fe20000300000 */
.L_x_6255:
[----:B--2---:R-:W-:Y:S05]  /*148a0*/  @P1 BRA `(.L_x_6256) ;  /* 0x0000000000081947 */ /* 0x004fea0003800000 */
[----:B------:R-:W2:Y:S02]  /*148b0*/  SYNCS.PHASECHK.TRANS64.TRYWAIT P1, [UR5+0x28850], R0 ;  /* 0x02885000ff0075a7 */ /* 0x000ea40008020145 */
[----:B--2---:R-:W-:Y:S05]  /*148c0*/  @!P1 BRA `(.L_x_6257) ;  /* 0x0000006000249947 */ /* 0x004fea0003800000 */
.L_x_6256:
        /* <DEDUP_REMOVED lines=10> */
[----:B------:R-:W-:Y:S01]  /*14970*/  QGMMA.64x128x32.F32.E4M3.E4M3 R120, R204, gdesc[UR4], R120, gsb0 ;  /* 0x01e00004cc787df3 */ /* 0x000fe20008000878 */
        /* <DEDUP_REMOVED lines=16> */
[----:B------:R-:W-:-:S04]  /*14a80*/  @P1 LEA R12, P2, R4, R12, 0x2 ;  /* 0x0000000c040c1211 */ /* 0x000fc800078410ff */
[----:B------:R-:W-:Y:S01]  /*14a90*/  @P1 LEA.HI.X R13, R4, R13, R0, 0x2, P2 ;  /* 0x0000000d040d1211 */ /* 0x000fe200010f1400 */
[----:B------:R-:W-:-:S06]  /*14aa0*/  IMAD.MOV.U32 R4, RZ, RZ, 0x3f800000 ;  /* 0x3f800000ff047424 */ /* 0x000fcc00078e00ff */
[----:B------:R1:W2:Y:S01]  /*14ab0*/  @P1 LDG.E R4, desc[UR46][R12.64] ;  /* 0x0000002e0c041981 */ /* 0x0002a2000c1e1900 */
[----:B------:R-:W-:Y:S02]  /*14ac0*/  WARPGROUP.DEPBAR.LE gsb0, 0x0 ;  /* 0x00008000000079c5 */ /* 0x000fe40000010000 */
[----:B------:R-:W-:-:S06]  /*14ad0*/  WARPGROUP.ARRIVE ;  /* 0x00000000000079c5 */ /* 0x000fcc0000000000 */
        /* <DEDUP_REMOVED lines=13> */
[----:B------:R-:W-:Y:S01]  /*14bb0*/  UIADD3 UR4, UR4, 0x402, URZ ;  /* 0x0000040204047890 */ /* 0x000fe2000fffe03f */
[----:B------:R-:W3:Y:S04]  /*14bc0*/  SHFL.BFLY PT, R0, R7, 0x2, 0x1f ;  /* 0x0c401f0007007f89 */ /* 0x000ee800000e0000 */
[----:B------:R-:W4:Y:S01]  /*14bd0*/  SHFL.BFLY PT, R5, R6, 0x2, 0x1f ;  /* 0x0c401f0006057f89 */ /* 0x000f2200000e0000 */
[----:B------:R-:W-:Y:S02]  /*14be0*/  WARPGROUP.DEPBAR.LE gsb0, 0x0 ;  /* 0x00008000000079c5 */ /* 0x000fe40000010000 */
[----:B------:R-:W-:-:S06]  /*14bf0*/  WARPGROUP.ARRIVE ;  /* 0x00000000000079c5 */ /* 0x000fcc0000000000 */
[----:B------:R-:W-:Y:S01]  /*14c00*/  QGMMA.64x128x32.F32.E4M3.E4M3 R120, R188, gdesc[UR4], R120, gsb0 ;  /* 0x01e00004bc787df3 */ /* 0x000fe20008000878 */
[----:B------:R-:W-:Y:S01]  /*14c10*/  UMOV UR6, UR4 ;  /* 0x0000000400067c82 */ /* 0x000fe20008000000 */
[----:B------:R-:W-:Y:S01]  /*14c20*/  UMOV UR7, 0x80000020 ;  /* 0x8000002000077882 */ /* 0x000fe20000000000 */
[----:B---3--:R-:W-:-:S01]  /*14c30*/  FADD.FTZ R0, R0, R7 ;  /* 0x0000000700007221 */ /* 0x008fc20000010000 */
[----:B----4-:R-:W-:-:S04]  /*14c40*/  FADD.FTZ R5, R5, R6 ;  /* 0x0000000605057221 */ /* 0x010fc80000010000 */
[----:B------:R-:W1:Y:S04]  /*14c50*/  SHFL.BFLY PT, R3, R0, 0x1, 0x1f ;  /* 0x0c201f0000037f89 */ /* 0x000e6800000e0000 */
[----:B------:R-:W3:Y:S01]  /*14c60*/  SHFL.BFLY PT, R8, R5, 0x1, 0x1f ;  /* 0x0c201f0005087f89 */ /* 0x000ee200000e0000 */
[----:B------:R-:W-:Y:S02]  /*14c70*/  IMAD.MOV.U32 R7, RZ, RZ, RZ ;  /* 0x000000ffff077224 */ /* 0x000fe400078e00ff */
[----:B-1----:R-:W-:Y:S01]  /*14c80*/  FADD.FTZ R13, R0, R3 ;  /* 0x00000003000d7221 */ /* 0x002fe20000010000 */
[----:B---3--:R-:W-:-:S04]  /*14c90*/  FADD.FTZ R14, R5, R8 ;  /* 0x00000008050e7221 */ /* 0x008fc80000010000 */
[C---:B------:R-:W-:Y:S01]  /*14ca0*/  FSETP.NE.FTZ.AND P1, PT, R13.reuse, RZ, PT ;  /* 0x000000ff0d00720b */ /* 0x040fe20003f35000 */
[----:B------:R-:W-:Y:S01]  /*14cb0*/  FMUL.FTZ R15, R13, 0.00390625 ;  /* 0x3b8000000d0f7820 */ /* 0x000fe20000410000 */
[----:B------:R-:W-:-:S04]  /*14cc0*/  FMUL.FTZ R12, R14, 0.00390625 ;  /* 0x3b8000000e0c7820 */ /* 0x000fc80000410000 */
        /* <DEDUP_REMOVED lines=8> */
[----:B------:R-:W1:Y:S08]  /*14d50*/  @P2 MUFU.LG2 R8, R15 ;  /* 0x0000000f00082308 */ /* 0x000e700000000c00 */
[----:B------:R-:W3:Y:S08]  /*14d60*/  @P3 MUFU.LG2 R12, R12 ;  /* 0x0000000c000c3308 */ /* 0x000ef00000000c00 */
[----:B------:R-:W4:Y:S01]  /*14d70*/  @P1 MUFU.RCP R11, R14 ;  /* 0x0000000e000b1308 */ /* 0x000f220000001000 */
[C---:B------:R-:W-:Y:S01]  /*14d80*/  @P2 FMUL.FTZ R6, R68.reuse, 0.69314718246459960938 ;  /* 0x3f31721844062820 */ /* 0x040fe20000410000 */
[----:B------:R-:W-:Y:S01]  /*14d90*/  @P3 FMUL.FTZ R68, R68, 0.69314718246459960938 ;  /* 0x3f31721844443820 */ /* 0x000fe20000410000 */
[----:B-1----:R-:W-:Y:S01]  /*14da0*/  @P2 FMUL.FTZ R5, R8, 0.69314718246459960938 ;  /* 0x3f31721808052820 */ /* 0x002fe20000410000 */
[----:B------:R-:W-:-:S02]  /*14db0*/  IMAD.MOV.U32 R3, RZ, RZ, -0x800000 ;  /* 0xff800000ff037424 */ /* 0x000fc400078e00ff */
[----:B--2---:R-:W-:Y:S01]  /*14dc0*/  FMUL.FTZ R7, R7, R4 ;  /* 0x0000000407077220 */ /* 0x004fe20000410000 */
[----:B------:R-:W-:Y:S02]  /*14dd0*/  IMAD.MOV.U32 R0, RZ, RZ, -0x800000 ;  /* 0xff800000ff007424 */ /* 0x000fe400078e00ff */
[----:B---3--:R-:W-:Y:S01]  /*14de0*/  @P3 FMUL.FTZ R13, R12, 0.69314718246459960938 ;  /* 0x3f3172180c0d3820 */ /* 0x008fe20000410000 */
[----:B------:R-:W-:-:S03]  /*14df0*/  @P2 FFMA.FTZ R3, R6, R9, R5 ;  /* 0x0000000906032223 */ /* 0x000fc60000010005 */
[----:B------:R-:W-:Y:S01]  /*14e00*/  @P3 FFMA.FTZ R0, R68, R10, R13 ;  /* 0x0000000a44003223 */ /* 0x000fe2000001000d */
[----:B----4-:R-:W-:Y:S01]  /*14e10*/  FMUL.FTZ R4, R11, R4 ;  /* 0x000000040b047220 */ /* 0x010fe20000410000 */
[----:B------:R-:W-:Y:S02]  /*14e20*/  WARPGROUP.DEPBAR.LE gsb0, 0x0 ;  /* 0x00008000000079c5 */ /* 0x000fe40000010000 */
[----:B------:R-:W-:Y:S05]  /*14e30*/  @!P0 BRA `(.L_x_6258) ;  /* 0x0000000000048947 */ /* 0x000fea0003800000 */
[----:B------:R-:W-:Y:S01]  /*14e40*/  BPT.TRAP 0x1 ;  /* 0x000000040000795c */ /* 0x000fe20000300000 */
.L_x_6258:
        /* <DEDUP_REMOVED lines=74> */
.L_x_6184:
        /* <DEDUP_REMOVED lines=11> */
[----:B------:R-:W2:Y:S01]  /*153a0*/  LDC.64 R66, c[0x0][0xb78] ;  /* 0x0002de00ff427b82 */ /* 0x000ea20000000a00 */
[----:B-1----:R-:W-:-:S05]  /*153b0*/  IMAD.SHL.U32 R4, R23, 0x4, RZ ;  /* 0x0000000417047824 */ /* 0x002fca00078e00ff */
[----:B------:R-:W-:-:S04]  /*153c0*/  LOP3.LUT R4, R4, 0xc, RZ, 0xc0, !PT ;  /* 0x0000000c04047812 */ /* 0x000fc800078ec0ff */
[----:B------:R-:W-:-:S05]  /*153d0*/  IADD3 R4, P0, R4, UR6, RZ ;  /* 0x0000000604047c10 */ /* 0x000fca000ff1e0ff */
[----:B------:R-:W-:Y:S01]  /*153e0*/  IMAD.X R5, RZ, RZ, UR7, P0 ;  /* 0x00000007ff057e24 */ /* 0x000fe200080e06ff */
[----:B------:R-:W-:Y:S02]  /*153f0*/  F2FP.BF16.F32.PACK_AB R14, R167, R14 ;  /* 0x0000000ea70e723e */ /* 0x000fe400000010ff */
[----:B------:R-:W-:Y:S02]  /*15400*/  F2FP.BF16.F32.PACK_AB R41, R126, R41 ;  /* 0x000000297e29723e */ /* 0x000fe400000010ff */
[----:B------:R-:W-:Y:S01]  /*15410*/  F2FP.BF16.F32.PACK_AB R40, R127, R40 ;  /* 0x000000287f28723e */ /* 0x000fe200000010ff */
[----:B------:R1:W3:Y:S01]  /*15420*/  LDG.E.CONSTANT R19, desc[UR46][R4.64] ;  /* 0x0000002e04137981 */ /* 0x0002e2000c1e9900 */
        /* <DEDUP_REMOVED lines=8> */
[----:B------:R-:W-:Y:S01]  /*154b0*/  F2FP.BF16.F32.PACK_AB R39, R132, R39 ;  /* 0x000000278427723e */ /* 0x000fe200000010ff */
[----:B------:R-:W-:Y:S01]  /*154c0*/  UIMAD UR5, UR43, UR7, UR5 ;  /* 0x000000072b0572a4 */ /* 0x000fe2000f8e0205 */
[----:B-1----:R-:W-:Y:S01]  /*154d0*/  LOP3.LUT P0, R4, R23, 0x3, RZ, 0xc0, !PT ;  /* 0x0000000317047812 */ /* 0x002fe2000780c0ff */
[----:B------:R-:W-:Y:S01]  /*154e0*/  VIADD R65, R214, UR42 ;  /* 0x0000002ad6417c36 */ /* 0x000fe20008000000 */
[----:B------:R-:W-:Y:S01]  /*154f0*/  F2FP.BF16.F32.PACK_AB R38, R133, R38 ;  /* 0x000000268526723e */ /* 0x000fe200000010ff */
[----:B------:R-:W-:Y:S01]  /*15500*/  UIADD3 UR5, UR9, UR5, URZ ;  /* 0x0000000509057290 */ /* 0x000fe2000fffe03f */
[----:B------:R-:W-:Y:S01]  /*15510*/  ISETP.EQ.OR P0, PT, R4, 0x3, !P0 ;  /* 0x000000030400780c */ /* 0x000fe20004702670 */
[----:B------:R-:W-:Y:S01]  /*15520*/  USHF.R.S32.HI UR6, URZ, 0x1f, UR44 ;  /* 0x0000001f3f067899 */ /* 0x000fe2000801142c */
[----:B------:R-:W-:-:S02]  /*15530*/  F2FP.BF16.F32.PACK_AB R35, R140, R35 ;  /* 0x000000238c23723e */ /* 0x000fc400000010ff */
[----:B------:R-:W-:Y:S02]  /*15540*/  SEL R52, R15, R14, P0 ;  /* 0x0000000e0f347207 */ /* 0x000fe40000000000 */
[----:B------:R-:W-:Y:S02]  /*15550*/  SEL R51, R14, R15, P0 ;  /* 0x0000000f0e337207 */ /* 0x000fe40000000000 */
[----:B------:R-:W-:Y:S02]  /*15560*/  IADD3 R15, P1, R208, 0x40, RZ ;  /* 0x00000040d00f7810 */ /* 0x000fe40007f3e0ff */
[----:B------:R-:W-:Y:S02]  /*15570*/  SEL R50, R41, R40, P0 ;  /* 0x0000002829327207 */ /* 0x000fe40000000000 */
[----:B------:R-:W-:Y:S02]  /*15580*/  LOP3.LUT R14, R15, 0x380, RZ, 0xc0, !PT ;  /* 0x000003800f0e7812 */ /* 0x000fe400078ec0ff */
[----:B------:R-:W-:-:S02]  /*15590*/  SEL R41, R40, R41, P0 ;  /* 0x0000002928297207 */ /* 0x000fc40000000000 */
[----:B------:R-:W-:Y:S02]  /*155a0*/  SHF.R.U64 R14, R14, 0x3, RZ ;  /* 0x000000030e0e7819 */ /* 0x000fe400000012ff */
[----:B------:R-:W-:Y:S02]  /*155b0*/  F2FP.BF16.F32.PACK_AB R34, R141, R34 ;  /* 0x000000228d22723e */ /* 0x000fe400000010ff */
[----:B------:R-:W-:Y:S01]  /*155c0*/  LOP3.LUT R14, R14, R15, RZ, 0x3c, !PT ;  /* 0x0000000f0e0e7212 */ /* 0x000fe200078e3cff */
[----:B------:R-:W-:Y:S01]  /*155d0*/  IMAD.X R15, RZ, RZ, R209, P1 ;  /* 0x000000ffff0f7224 */ /* 0x000fe200008e06d1 */
[----:B------:R-:W-:Y:S02]  /*155e0*/  SEL R44, R43, R42, P0 ;  /* 0x0000002a2b2c7207 */ /* 0x000fe40000000000 */
[----:B------:R-:W-:Y:S02]  /*155f0*/  SEL R40, R37, R36, P0 ;  /* 0x0000002425287207 */ /* 0x000fe40000000000 */
[----:B------:R-:W-:-:S02]  /*15600*/  SEL R43, R42, R43, P0 ;  /* 0x0000002b2a2b7207 */ /* 0x000fc40000000000 */
[----:B------:R-:W-:Y:S02]  /*15610*/  SEL R37, R36, R37, P0 ;  /* 0x0000002524257207 */ /* 0x000fe40000000000 */
[----:B------:R-:W-:Y:S02]  /*15620*/  MOV R62, R14 ;  /* 0x0000000e003e7202 */ /* 0x000fe40000000f00 */
[----:B------:R-:W-:Y:S02]  /*15630*/  F2FP.BF16.F32.PACK_AB R31, R148, R31 ;  /* 0x0000001f941f723e */ /* 0x000fe400000010ff */
[----:B------:R-:W-:Y:S02]  /*15640*/  F2FP.BF16.F32.PACK_AB R30, R149, R30 ;  /* 0x0000001e951e723e */ /* 0x000fe400000010ff */
[----:B------:R-:W-:Y:S02]  /*15650*/  F2FP.BF16.F32.PACK_AB R11, R174, R11 ;  /* 0x0000000bae0b723e */ /* 0x000fe400000010ff */
[----:B------:R-:W-:-:S02]  /*15660*/  F2FP.BF16.F32.PACK_AB R10, R175, R10 ;  /* 0x0000000aaf0a723e */ /* 0x000fc400000010ff */
[----:B------:R-:W-:Y:S02]  /*15670*/  SEL R42, R39, R38, P0 ;  /* 0x00000026272a7207 */ /* 0x000fe40000000000 */
[----:B------:R-:W-:Y:S02]  /*15680*/  SEL R39, R38, R39, P0 ;  /* 0x0000002726277207 */ /* 0x000fe40000000000 */
[----:B------:R-:W-:Y:S02]  /*15690*/  F2FP.BF16.F32.PACK_AB R27, R156, R27 ;  /* 0x0000001b9c1b723e */ /* 0x000fe400000010ff */
[----:B------:R-:W-:Y:S02]  /*156a0*/  F2FP.BF16.F32.PACK_AB R26, R157, R26 ;  /* 0x0000001a9d1a723e */ /* 0x000fe400000010ff */
[----:B------:R-:W-:Y:S02]  /*156b0*/  SEL R38, R35, R34, P0 ;  /* 0x0000002223267207 */ /* 0x000fe40000000000 */
[----:B------:R-:W-:-:S02]  /*156c0*/  SEL R35, R34, R35, P0 ;  /* 0x0000002322237207 */ /* 0x000fc40000000000 */
[----:B------:R-:W-:Y:S02]  /*156d0*/  F2FP.BF16.F32.PACK_AB R21, R164, R21 ;  /* 0x00000015a415723e */ /* 0x000fe400000010ff */
[----:B------:R-:W-:Y:S02]  /*156e0*/  F2FP.BF16.F32.PACK_AB R20, R165, R20 ;  /* 0x00000014a514723e */ /* 0x000fe400000010ff */
[----:B------:R-:W-:Y:S02]  /*156f0*/  SEL R34, R31, R30, P0 ;  /* 0x0000001e1f227207 */ /* 0x000fe40000000000 */
[----:B------:R-:W-:Y:S02]  /*15700*/  SEL R54, R11, R10, P0 ;  /* 0x0000000a0b367207 */ /* 0x000fe40000000000 */
[----:B------:R-:W-:Y:S02]  /*15710*/  SEL R53, R10, R11, P0 ;  /* 0x0000000b0a357207 */ /* 0x000fe40000000000 */
[----:B------:R-:W-:-:S02]  /*15720*/  F2FP.BF16.F32.PACK_AB R33, R142, R33 ;  /* 0x000000218e21723e */ /* 0x000fc400000010ff */
[----:B------:R-:W-:Y:S02]  /*15730*/  F2FP.BF16.F32.PACK_AB R32, R143, R32 ;  /* 0x000000208f20723e */ /* 0x000fe400000010ff */
[----:B------:R-:W-:Y:S02]  /*15740*/  F2FP.BF16.F32.PACK_AB R9, R180, R9 ;  /* 0x00000009b409723e */ /* 0x000fe400000010ff */
[----:B------:R-:W-:Y:S02]  /*15750*/  F2FP.BF16.F32.PACK_AB R8, R181, R8 ;  /* 0x00000008b508723e */ /* 0x000fe400000010ff */
[----:B------:R-:W-:Y:S02]  /*15760*/  SEL R31, R30, R31, P0 ;  /* 0x0000001f1e1f7207 */ /* 0x000fe40000000000 */
[----:B------:R-:W-:Y:S02]  /*15770*/  IADD3 R11, P3, R208, 0x4000, RZ ;  /* 0x00004000d00b7810 */ /* 0x000fe40007f7e0ff */
        /* <DEDUP_REMOVED lines=11> */
[----:B------:R-:W-:Y:S02]  /*15830*/  IADD3 R21, P6, R208, 0x20, RZ ;  /* 0x00000020d0157810 */ /* 0x000fe40007fde0ff */
[----:B------:R-:W-:-:S02]  /*15840*/  LOP3.LUT R10, R11, 0x380, RZ, 0xc0, !PT ;  /* 0x000003800b0a7812 */ /* 0x000fc400078ec0ff */
[----:B------:R-:W-:Y:S02]  /*15850*/  SEL R33, R32, R33, P0 ;  /* 0x0000002120217207 */ /* 0x000fe40000000000 */
[----:B------:R-:W-:Y:S02]  /*15860*/  IADD3 R9, P4, R208, 0x4020, RZ ;  /* 0x00004020d0097810 */ /* 0x000fe40007f9e0ff */
[----:B------:R-:W-:Y:S02]  /*15870*/  SEL R32, R29, R28, P0 ;  /* 0x0000001c1d207207 */ /* 0x000fe40000000000 */
[----:B------:R-:W-:Y:S02]  /*15880*/  SEL R29, R28, R29, P0 ;  /* 0x0000001d1c1d7207 */ /* 0x000fe40000000000 */
[----:B------:R-:W-:Y:S02]  /*15890*/  SEL R28, R25, R24, P0 ;  /* 0x00000018191c7207 */ /* 0x000fe40000000000 */
[----:B------:R-:W-:-:S02]  /*158a0*/  SEL R49, R24, R25, P0 ;  /* 0x0000001918317207 */ /* 0x000fc40000000000 */
[----:B------:R-:W-:Y:S02]  /*158b0*/  LOP3.LUT R20, R21, 0x380, RZ, 0xc0, !PT ;  /* 0x0000038015147812 */ /* 0x000fe400078ec0ff */
[----:B------:R-:W-:Y:S02]  /*158c0*/  SHF.R.U64 R10, R10, 0x3, RZ ;  /* 0x000000030a0a7819 */ /* 0x000fe400000012ff */
[----:B------:R-:W-:Y:S02]  /*158d0*/  LOP3.LUT R25, R208, 0x380, RZ, 0xc0, !PT ;  /* 0x00000380d0197812 */ /* 0x000fe400078ec0ff */
[----:B------:R-:W-:Y:S02]  /*158e0*/  SHF.R.S32.HI R68, RZ, 0x1f, R215 ;  /* 0x0000001fff447819 */ /* 0x000fe400000114d7 */
[----:B------:R-:W-:Y:S02]  /*158f0*/  LOP3.LUT R8, R9, 0x380, RZ, 0xc0, !PT ;  /* 0x0000038009087812 */ /* 0x000fe400078ec0ff */
[----:B------:R-:W-:-:S02]  /*15900*/  SHF.R.U64 R20, R20, 0x3, RZ ;  /* 0x0000000314147819 */ /* 0x000fc400000012ff */
[----:B------:R-:W-:Y:S02]  /*15910*/  LOP3.LUT R10, R10, R11, RZ, 0x3c, !PT ;  /* 0x0000000b0a0a7212 */ /* 0x000fe400078e3cff */
[----:B------:R-:W-:Y:S02]  /*15920*/  SHF.R.U64 R25, R25, 0x3, RZ ;  /* 0x0000000319197819 */ /* 0x000fe400000012ff */
[----:B------:R-:W-:Y:S02]  /*15930*/  LEA.HI R11, R68, R215, RZ, 0x7 ;  /* 0x000000d7440b7211 */ /* 0x000fe400078f38ff */
[----:B------:R-:W-:Y:S02]  /*15940*/  SHF.R.U64 R8, R8, 0x3, RZ ;  /* 0x0000000308087819 */ /* 0x000fe400000012ff */
[----:B------:R-:W-:Y:S02]  /*15950*/  F2FP.BF16.F32.PACK_AB R13, R172, R13 ;  /* 0x0000000dac0d723e */ /* 0x000fe400000010ff */
[----:B------:R-:W-:-:S02]  /*15960*/  F2FP.BF16.F32.PACK_AB R12, R173, R12 ;  /* 0x0000000cad0c723e */ /* 0x000fc400000010ff */
[----:B------:R-:W-:Y:S01]  /*15970*/  LOP3.LUT R20, R20, R21, RZ, 0x3c, !PT ;  /* 0x0000001514147212 */ /* 0x000fe200078e3cff */
[--C-:B------:R-:W-:Y:S01]  /*15980*/  IMAD.X R21, RZ, RZ, R209.reuse, P6 ;  /* 0x000000ffff157224 */ /* 0x100fe200030e06d1 */
[----:B------:R-:W-:Y:S01]  /*15990*/  LOP3.LUT R24, R25, R208, RZ, 0x3c, !PT ;  /* 0x000000d019187212 */ /* 0x000fe200078e3cff */
[--C-:B------:R-:W-:Y:S01]  /*159a0*/  IMAD.MOV.U32 R25, RZ, RZ, R209.reuse ;  /* 0x000000ffff197224 */ /* 0x100fe200078e00d1 */
[----:B------:R-:W-:Y:S01]  /*159b0*/  LOP3.LUT R58, R11, 0xffffff80, RZ, 0xc0, !PT ;  /* 0xffffff800b3a7812 */ /* 0x000fe200078ec0ff */
[--C-:B------:R-:W-:Y:S01]  /*159c0*/  IMAD.X R11, RZ, RZ, R209.reuse, P3 ;  /* 0x000000ffff0b7224 */ /* 0x100fe200018e06d1 */
[----:B------:R-:W-:Y:S01]  /*159d0*/  LOP3.LUT R8, R8, R9, RZ, 0x3c, !PT ;  /* 0x0000000908087212 */ /* 0x000fe200078e3cff */
[----:B------:R-:W-:Y:S01]  /*159e0*/  IMAD.X R9, RZ, RZ, R209, P4 ;  /* 0x000000ffff097224 */ /* 0x000fe200020e06d1 */
[----:B------:R-:W-:Y:S01]  /*159f0*/  F2FP.BF16.F32.PACK_AB R7, R182, R7 ;  /* 0x00000007b607723e */ /* 0x000fe200000010ff */
[----:B------:R-:W-:Y:S01]  /*15a00*/  IMAD.IADD R58, R215, 0x1, -R58 ;  /* 0x00000001d73a7824 */ /* 0x000fe200078e0a3a */
[----:B------:R-:W-:-:S02]  /*15a10*/  F2FP.BF16.F32.PACK_AB R6, R183, R6 ;  /* 0x00000006b706723e */ /* 0x000fc400000010ff */
[----:B------:R-:W-:Y:S02]  /*15a20*/  SEL R46, R13, R12, P0 ;  /* 0x0000000c0d2e7207 */ /* 0x000fe40000000000 */
[----:B------:R-:W-:Y:S02]  /*15a30*/  SEL R45, R12, R13, P0 ;  /* 0x0000000d0c2d7207 */ /* 0x000fe40000000000 */
[C---:B------:R-:W-:Y:S02]  /*15a40*/  IADD3 R5, P6, R208.reuse, 0x4060, RZ ;  /* 0x00004060d0057810 */ /* 0x040fe40007fde0ff */
[----:B------:R-:W-:Y:S02]  /*15a50*/  IADD3 R13, P2, R208, 0x60, RZ ;  /* 0x00000060d00d7810 */ /* 0x000fe40007f5e0ff */
[----:B------:R-:W-:Y:S02]  /*15a60*/  SEL R56, R7, R6, P0 ;  /* 0x0000000607387207 */ /* 0x000fe40000000000 */
[----:B------:R-:W-:-:S02]  /*15a70*/  SEL R55, R6, R7, P0 ;  /* 0x0000000706377207 */ /* 0x000fc40000000000 */
[----:B------:R-:W-:Y:S02]  /*15a80*/  LOP3.LUT R4, R5, 0x380, RZ, 0xc0, !PT ;  /* 0x0000038005047812 */ /* 0x000fe400078ec0ff */
[----:B------:R-:W-:Y:S02]  /*15a90*/  MOV R63, R20 ;  /* 0x00000014003f7202 */ /* 0x000fe40000000f00 */
[----:B------:R-:W-:Y:S02]  /*15aa0*/  LOP3.LUT R12, R13, 0x380, RZ, 0xc0, !PT ;  /* 0x000003800d0c7812 */ /* 0x000fe400078ec0ff */
[----:B------:R-:W-:Y:S02]  /*15ab0*/  MOV R64, R24 ;  /* 0x0000001800407202 */ /* 0x000fe40000000f00 */
[----:B------:R-:W-:Y:S02]  /*15ac0*/  MOV R60, R10 ;  /* 0x0000000a003c7202 */ /* 0x000fe40000000f00 */
[----:B------:R-:W-:-:S02]  /*15ad0*/  MOV R59, R8 ;  /* 0x00000008003b7202 */ /* 0x000fc40000000f00 */
[----:B------:R-:W-:Y:S02]  /*15ae0*/  IADD3 R7, P5, R208, 0x4040, RZ ;  /* 0x00004040d0077810 */ /* 0x000fe40007fbe0ff */
[----:B------:R-:W-:Y:S02]  /*15af0*/  SHF.R.U64 R4, R4, 0x3, RZ ;  /* 0x0000000304047819 */ /* 0x000fe400000012ff */
        /* <DEDUP_REMOVED lines=19> */
[----:B------:R-:W-:Y:S01]  /*15c30*/  LEA.HI R68, R68, R215, RZ, 0x5 ;  /* 0x000000d744447211 */ /* 0x000fe200078f28ff */
[----:B--2---:R-:W-:Y:S01]  /*15c40*/  IMAD.WIDE.U32 R12, R66, UR44, R12 ;  /* 0x0000002c420c7c25 */ /* 0x004fe2000f8e000c */
[----:B------:R-:W-:Y:S02]  /*15c50*/  ISETP.GE.OR P1, PT, R65, UR5, P1 ;  /* 0x0000000541007c0c */ /* 0x000fe40008f26670 */
[----:B------:R-:W-:Y:S02]  /*15c60*/  SHF.R.S32.HI R68, RZ, 0x5, R68 ;  /* 0x00000005ff447819 */ /* 0x000fe40000011444 */
[----:B---3--:R-:W-:Y:S01]  /*15c70*/  LOP3.LUT R14, R19, 0x2, RZ, 0x3c, !PT ;  /* 0x00000002130e7812 */ /* 0x008fe200078e3cff */
        /* <DEDUP_REMOVED lines=11> */
[----:B------:R-:W1:Y:S01]  /*15d30*/  SHFL.IDX PT, R35, R35, R14, 0x1c1f ;  /* 0x001c1f0e23237589 */ /* 0x000e6200000e0000 */
[----:B--2---:R-:W-:Y:S02]  /*15d40*/  SEL R4, R44, R43, P0 ;  /* 0x0000002b2c047207 */ /* 0x004fe40000000000 */
[----:B------:R-:W-:Y:S01]  /*15d50*/  SEL R6, R43, R44, P0 ;  /* 0x0000002c2b067207 */ /* 0x000fe20000000000 */
[----:B------:R-:W-:Y:S04]  /*15d60*/  SHFL.IDX PT, R34, R34, R19, 0x1c1f ;  /* 0x001c1f1322227589 */ /* 0x000fe800000e0000 */
[----:B------:R1:W-:Y:S01]  /*15d70*/  SHFL.IDX PT, R15, R36, R19, 0x1c1f ;  /* 0x001c1f13240f7589 */ /* 0x0003e200000e0000 */
[----:B---3--:R-:W-:-:S02]  /*15d80*/  SEL R5, R50, R41, P0 ;  /* 0x0000002932057207 */ /* 0x008fc40000000000 */
[----:B------:R-:W-:Y:S01]  /*15d90*/  SEL R7, R41, R50, P0 ;  /* 0x0000003229077207 */ /* 0x000fe20000000000 */
[----:B------:R-:W2:Y:S04]  /*15da0*/  SHFL.IDX PT, R31, R31, R14, 0x1c1f ;  /* 0x001c1f0e1f1f7589 */ /* 0x000ea800000e0000 */
[----:B------:R-:W3:Y:S01]  /*15db0*/  SHFL.IDX PT, R20, R33, R14, 0x1c1f ;  /* 0x001c1f0e21147589 */ /* 0x000ee200000e0000 */
[----:B----4-:R-:W-:Y:S02]  /*15dc0*/  SEL R8, R42, R39, P0 ;  /* 0x000000272a087207 */ /* 0x010fe40000000000 */
[----:B------:R-:W-:Y:S01]  /*15dd0*/  SEL R10, R39, R42, P0 ;  /* 0x0000002a270a7207 */ /* 0x000fe20000000000 */
[----:B------:R-:W-:Y:S04]  /*15de0*/  SHFL.IDX PT, R30, R30, R19, 0x1c1f ;  /* 0x001c1f131e1e7589 */ /* 0x000fe800000e0000 */
[----:B------:R2:W-:Y:S01]  /*15df0*/  SHFL.IDX PT, R21, R32, R19, 0x1c1f ;  /* 0x001c1f1320157589 */ /* 0x0005e200000e0000 */
[----:B-1----:R-:W-:-:S02]  /*15e00*/  SEL R36, R38, R35, P0 ;  /* 0x0000002326247207 */ /* 0x002fc40000000000 */
[----:B------:R-:W-:Y:S01]  /*15e10*/  SEL R38, R35, R38, P0 ;  /* 0x0000002623267207 */ /* 0x000fe20000000000 */
[----:B------:R-:W-:Y:S04]  /*15e20*/  SHFL.IDX PT, R27, R27, R14, 0x1c1f ;  /* 0x001c1f0e1b1b7589 */ /* 0x000fe800000e0000 */
[----:B------:R-:W1:Y:S01]  /*15e30*/  SHFL.IDX PT, R24, R29, R14, 0x1c1f ;  /* 0x001c1f0e1d187589 */ /* 0x000e6200000e0000 */
[----:B------:R-:W-:Y:S01]  /*15e40*/  BAR.SYNC.DEFER_BLOCKING 0x1, 0x100 ;  /* 0x0044000000007b1d */ /* 0x000fe20000010000 */
[----:B--2---:R-:W-:Y:S02]  /*15e50*/  SEL R32, R34, R31, P0 ;  /* 0x0000001f22207207 */ /* 0x004fe40000000000 */
[----:B------:R-:W-:Y:S02]  /*15e60*/  SEL R34, R31, R34, P0 ;  /* 0x000000221f227207 */ /* 0x000fe40000000000 */
[----:B---3--:R-:W-:-:S02]  /*15e70*/  SEL R37, R15, R20, P0 ;  /* 0x000000140f257207 */ /* 0x008fc40000000000 */
[----:B------:R-:W-:Y:S01]  /*15e80*/  SEL R39, R20, R15, P0 ;  /* 0x0000000f14277207 */ /* 0x000fe20000000000 */
[----:B------:R-:W-:Y:S04]  /*15e90*/  SHFL.IDX PT, R26, R26, R19, 0x1c1f ;  /* 0x001c1f131a1a7589 */ /* 0x000fe800000e0000 */
[----:B------:R-:W-:Y:S04]  /*15ea0*/  SHFL.IDX PT, R46, R46, R19, 0x1c1f ;  /* 0x001c1f132e2e7589 */ /* 0x000fe800000e0000 */
[----:B------:R2:W-:Y:S04]  /*15eb0*/  SHFL.IDX PT, R25, R28, R19, 0x1c1f ;  /* 0x001c1f131c197589 */ /* 0x0005e800000e0000 */
[----:B------:R-:W3:Y:S01]  /*15ec0*/  SHFL.IDX PT, R40, R49, R14, 0x1c1f ;  /* 0x001c1f0e31287589 */ /* 0x000ee200000e0000 */
[----:B-1----:R-:W-:-:S02]  /*15ed0*/  SEL R33, R21, R24, P0 ;  /* 0x0000001815217207 */ /* 0x002fc40000000000 */
[----:B------:R-:W-:Y:S01]  /*15ee0*/  SEL R35, R24, R21, P0 ;  /* 0x0000001518237207 */ /* 0x000fe20000000000 */
[----:B------:R-:W1:Y:S01]  /*15ef0*/  SHFL.IDX PT, R23, R23, R14, 0x1c1f ;  /* 0x001c1f0e17177589 */ /* 0x000e6200000e0000 */
[----:B--2---:R-:W-:Y:S01]  /*15f00*/  IMAD R28, R66, UR6, RZ ;  /* 0x00000006421c7c24 */ /* 0x004fe2000f8e02ff */
[----:B------:R-:W-:Y:S02]  /*15f10*/  ULDC.64 UR6, c[0x0][0xb40] ;  /* 0x0002d00000067ab9 */ /* 0x000fe40000000a00 */
[----:B------:R-:W2:Y:S04]  /*15f20*/  SHFL.IDX PT, R45, R45, R14, 0x1c1f ;  /* 0x001c1f0e2d2d7589 */ /* 0x000ea800000e0000 */
[----:B------:R-:W-:Y:S04]  /*15f30*/  SHFL.IDX PT, R48, R48, R19, 0x1c1f ;  /* 0x001c1f1330307589 */ /* 0x000fe800000e0000 */
[----:B------:R-:W-:Y:S04]  /*15f40*/  SHFL.IDX PT, R52, R52, R19, 0x1c1f ;  /* 0x001c1f1334347589 */ /* 0x000fe800000e0000 */
[----:B------:R-:W-:Y:S04]  /*15f50*/  SHFL.IDX PT, R47, R47, R14, 0x1c1f ;  /* 0x001c1f0e2f2f7589 */ /* 0x000fe800000e0000 */
[----:B------:R-:W4:Y:S01]  /*15f60*/  SHFL.IDX PT, R51, R51, R14, 0x1c1f ;  /* 0x001c1f0e33337589 */ /* 0x000f2200000e0000 */
[----:B---3--:R-:W-:-:S02]  /*15f70*/  SEL R29, R25, R40, P0 ;  /* 0x00000028191d7207 */ /* 0x008fc40000000000 */
[----:B------:R-:W-:Y:S01]  /*15f80*/  SEL R31, R40, R25, P0 ;  /* 0x00000019281f7207 */ /* 0x000fe20000000000 */
[----:B------:R-:W-:Y:S01]  /*15f90*/  SHFL.IDX PT, R54, R54, R19, 0x1c1f ;  /* 0x001c1f1336367589 */ /* 0x000fe200000e0000 */
[----:B-1----:R-:W-:Y:S02]  /*15fa0*/  SEL R24, R26, R23, P0 ;  /* 0x000000171a187207 */ /* 0x002fe40000000000 */
[----:B------:R-:W-:Y:S01]  /*15fb0*/  SEL R26, R23, R26, P0 ;  /* 0x0000001a171a7207 */ /* 0x000fe20000000000 */
[----:B------:R-:W1:Y:S01]  /*15fc0*/  SHFL.IDX PT, R53, R53, R14, 0x1c1f ;  /* 0x001c1f0e35357589 */ /* 0x000e6200000e0000 */
[----:B--2---:R-:W-:Y:S02]  /*15fd0*/  SEL R44, R46, R45, P0 ;  /* 0x0000002d2e2c7207 */ /* 0x004fe40000000000 */
[----:B------:R-:W-:Y:S01]  /*15fe0*/  SEL R46, R45, R46, P0 ;  /* 0x0000002e2d2e7207 */ /* 0x000fe20000000000 */
[----:B------:R2:W-:Y:S04]  /*15ff0*/  SHFL.IDX PT, R56, R56, R19, 0x1c1f ;  /* 0x001c1f1338387589 */ /* 0x0005e800000e0000 */
[----:B------:R-:W3:Y:S04]  /*16000*/  SHFL.IDX PT, R55, R55, R14, 0x1c1f ;  /* 0x001c1f0e37377589 */ /* 0x000ee800000e0000 */
[----:B------:R5:W-:Y:S01]  /*16010*/  STSM.16.M88.4 [R64], R4 ;  /* 0x0000000440007844 */ /* 0x000be20000000200 */
[----:B--2---:R-:W-:Y:S01]  /*16020*/  IMAD R19, R67, UR44, R28 ;  /* 0x0000002c43137c24 */ /* 0x004fe2000f8e021c */
[----:B------:R-:W-:-:S02]  /*16030*/  SEL R28, R30, R27, P0 ;  /* 0x0000001b1e1c7207 */ /* 0x000fc40000000000 */
[----:B------:R2:W-:Y:S01]  /*16040*/  STSM.16.M88.4 [R63], R8 ;  /* 0x000000083f007844 */ /* 0x0005e20000000200 */
[----:B------:R-:W-:Y:S02]  /*16050*/  SEL R30, R27, R30, P0 ;  /* 0x0000001e1b1e7207 */ /* 0x000fe40000000000 */
[----:B----4-:R-:W-:Y:S01]  /*16060*/  SEL R25, R52, R51, P0 ;  /* 0x0000003334197207 */ /* 0x010fe20000000000 */
[----:B------:R-:W-:Y:S01]  /*16070*/  STSM.16.M88.4 [R62], R36 ;  /* 0x000000243e007844 */ /* 0x000fe20000000200 */
[----:B------:R-:W-:Y:S02]  /*16080*/  SEL R27, R51, R52, P0 ;  /* 0x00000034331b7207 */ /* 0x000fe40000000000 */
[----:B-1----:R-:W-:Y:S01]  /*16090*/  SEL R45, R54, R53, P0 ;  /* 0x00000035362d7207 */ /* 0x002fe20000000000 */
[----:B------:R-:W-:Y:S01]  /*160a0*/  STSM.16.M88.4 [R61], R32 ;  /* 0x000000203d007844 */ /* 0x000fe20000000200 */
[----:B-----5:R-:W-:-:S03]  /*160b0*/  SHF.R.S32.HI R5, RZ, 0x1f, R65 ;  /* 0x0000001fff057819 */ /* 0x020fc60000011441 */
[----:B------:R-:W-:Y:S01]  /*160c0*/  STSM.16.M88.4 [R60], R28 ;  /* 0x0000001c3c007844 */ /* 0x000fe20000000200 */
[----:B------:R-:W-:Y:S02]  /*160d0*/  IADD3 R6, P3, R65, R12, RZ ;  /* 0x0000000c41067210 */ /* 0x000fe40007f7e0ff */
[----:B--2---:R-:W-:Y:S01]  /*160e0*/  SEL R8, R48, R47, P0 ;  /* 0x0000002f30087207 */ /* 0x004fe20000000000 */
[----:B------:R-:W-:Y:S01]  /*160f0*/  STSM.16.M88.4 [R59], R24 ;  /* 0x000000183b007844 */ /* 0x000fe20000000200 */
[----:B------:R-:W-:Y:S02]  /*16100*/  SEL R10, R47, R48, P0 ;  /* 0x000000302f0a7207 */ /* 0x000fe40000000000 */
[----:B------:R-:W-:Y:S02]  /*16110*/  SEL R47, R53, R54, P0 ;  /* 0x00000036352f7207 */ /* 0x000fe40000000000 */
[----:B---3--:R-:W-:Y:S02]  /*16120*/  SEL R9, R56, R55, P0 ;  /* 0x0000003738097207 */ /* 0x008fe40000000000 */
[----:B------:R-:W-:Y:S01]  /*16130*/  SEL R11, R55, R56, P0 ;  /* 0x00000038370b7207 */ /* 0x000fe20000000000 */
[----:B------:R-:W-:Y:S01]  /*16140*/  STSM.16.M88.4 [R58], R44 ;  /* 0x0000002c3a007844 */ /* 0x000fe20000000200 */
[----:B------:R-:W-:-:S02]  /*16150*/  IADD3.X R5, R5, R13, R19, P3, !PT ;  /* 0x0000000d05057210 */ /* 0x000fc40001ffe413 */
[C---:B------:R-:W-:Y:S01]  /*16160*/  LEA R4, P3, R6.reuse, UR6, 0x2 ;  /* 0x0000000606047c11 */ /* 0x040fe2000f8610ff */
[----:B------:R-:W-:Y:S03]  /*16170*/  STSM.16.M88.4 [R57], R8 ;  /* 0x0000000839007844 */ /* 0x000fe60000000200 */
[----:B------:R-:W-:Y:S01]  /*16180*/  LEA.HI.X R5, R6, UR7, R5, 0x2, P3 ;  /* 0x0000000706057c11 */ /* 0x000fe200098f1405 */
[----:B------:R1:W-:Y:S06]  /*16190*/  MEMBAR.ALL.CTA ;  /* 0x0000000000007992 */ /* 0x0003ec0000008000 */
[----:B-1----:R-:W1:Y:S04]  /*161a0*/  FENCE.VIEW.ASYNC.S ;  /* 0x00000000000073c6 */ /* 0x002e680000000000 */
        /* <DEDUP_REMOVED lines=26> */
.L_x_6262:
[----:B------:R-:W-:Y:S05]  /*16350*/  BSYNC B0 ;  /* 0x0000000000007941 */ /* 0x000fea0003800000 */
.L_x_6261:
[----:B------:R-:W-:Y:S05]  /*16360*/  BRA `(.L_x_6260) ;  /* 0x0000000800347947 */ /* 0x000fea0003800000 */
.L_x_6259:
[----:B------:R-:W1:Y:S01]  /*16370*/  LDC.64 R14, c[0x0][0xae0] ;  /* 0x0002b800ff0e7b82 */ /* 0x000e620000000a00 */
[----:B------:R-:W-:Y:S01]  /*16380*/  SHF.R.S32.HI R0, RZ, 0x1f, R215 ;  /* 0x0000001fff007819 */ /* 0x000fe200000114d7 */
[----:B------:R-:W-:Y:S01]  /*16390*/  USHF.R.S32.HI UR5, URZ, 0x1f, UR43 ;  /* 0x0000001f3f057899 */ /* 0x000fe2000801142b */
[----:B------:R-:W-:Y:S01]  /*163a0*/  ISETP.GT.AND P0, PT, R215, 0x7f, PT ;  /* 0x0000007fd700780c */ /* 0x000fe20003f04270 */
[----:B------:R-:W-:Y:S01]  /*163b0*/  USHF.R.S32.HI UR6, URZ, 0x1f, UR44 ;  /* 0x0000001f3f067899 */ /* 0x000fe2000801142c */
[----:B------:R-:W-:Y:S01]  /*163c0*/  LEA.HI R0, R0, R215, RZ, 0x3 ;  /* 0x000000d700007211 */ /* 0x000fe200078f18ff */
[----:B------:R-:W-:Y:S02]  /*163d0*/  BSSY B0, `(.L_x_6263) ;  /* 0x000001f000007945 */ /* 0x000fe40003800000 */
[----:B------:R-:W2:Y:S01]  /*163e0*/  LDC R13, c[0x0][0xdac] ;  /* 0x00036b00ff0d7b82 */ /* 0x000ea20000000800 */
[----:B------:R-:W-:-:S05]  /*163f0*/  LOP3.LUT R4, R0, 0x1ffffff8, RZ, 0xc0, !PT ;  /* 0x1ffffff800047812 */ /* 0x000fca00078ec0ff */
[----:B------:R-:W-:Y:S01]  /*16400*/  IMAD.IADD R10, R215, 0x1, -R4 ;  /* 0x00000001d70a7824 */ /* 0x000fe200078e0a04 */
[----:B------:R-:W-:Y:S01]  /*16410*/  SHF.R.S32.HI R4, RZ, 0x3, R0 ;  /* 0x00000003ff047819 */ /* 0x000fe20000011400 */
[----:B------:R-:W3:Y:S02]  /*16420*/  LDC.64 R20, c[0x0][0xae8] ;  /* 0x0002ba00ff147b82 */ /* 0x000ee40000000a00 */
[----:B------:R-:W-:Y:S02]  /*16430*/  IMAD.SHL.U32 R10, R10, 0x8, RZ ;  /* 0x000000080a0a7824 */ /* 0x000fe400078e00ff */
[----:B-1----:R-:W-:Y:S01]  /*16440*/  IMAD R12, R14, UR5, RZ ;  /* 0x000000050e0c7c24 */ /* 0x002fe2000f8e02ff */
        /* <DEDUP_REMOVED lines=23> */
.L_x_6264:
[----:B------:R-:W-:Y:S05]  /*165c0*/  BSYNC B0 ;  /* 0x0000000000007941 */ /* 0x000fea0003800000 */
.L_x_6263:
[----:B------:R-:W-:Y:S01]  /*165d0*/  ULDC UR5, c[0x0][0xa88] ;  /* 0x0002a20000057ab9 */ /* 0x000fe20000000800 */
[----:B------:R-:W-:Y:S01]  /*165e0*/  SHF.R.S32.HI R11, RZ, 0x1f, R10 ;  /* 0x0000001fff0b7819 */ /* 0x000fe2000001140a */
[----:B------:R-:W-:Y:S01]  /*165f0*/  UIADD3 UR42, -UR42, UR5, URZ ;  /* 0x000000052a2a7290 */ /* 0x000fe2000fffe13f */
[----:B------:R-:W-:Y:S01]  /*16600*/  VIADD R0, R4, 0x20 ;  /* 0x0000002004007836 */ /* 0x000fe20000000000 */
[----:B------:R-:W-:Y:S01]  /*16610*/  ULOP3.LUT UR40, URZ, UR40, URZ, 0x33, !UPT ;  /* 0x000000283f287292 */ /* 0x000fe2000f8e333f */
[----:B-1----:R-:W-:Y:S01]  /*16620*/  IMAD R3, R15, UR43, R12 ;  /* 0x0000002b0f037c24 */ /* 0x002fe2000f8e020c */
[----:B------:R-:W-:Y:S01]  /*16630*/  BSSY B0, `(.L_x_6265) ;  /* 0x0000021000007945 */ /* 0x000fe20003800000 */
[----:B------:R-:W-:Y:S01]  /*16640*/  IMAD.WIDE.U32 R6, R14, UR43, R10 ;  /* 0x0000002b0e067c25 */ /* 0x000fe2000f8e000a */
[----:B------:R-:W-:Y:S02]  /*16650*/  ISETP.GE.AND P2, PT, R4, UR42, PT ;  /* 0x0000002a04007c0c */ /* 0x000fe4000bf46270 */
[----:B------:R-:W-:Y:S01]  /*16660*/  ISETP.GE.AND P4, PT, R0, UR42, PT ;  /* 0x0000002a00007c0c */ /* 0x000fe2000bf86270 */
[----:B------:R-:W-:-:S02]  /*16670*/  VIADD R5, R4, 0x40 ;  /* 0x0000004004057836 */ /* 0x000fc40000000000 */
[----:B------:R-:W-:Y:S02]  /*16680*/  VIADD R8, R4, 0x60 ;  /* 0x0000006004087836 */ /* 0x000fe40000000000 */
[----:B------:R-:W-:Y:S01]  /*16690*/  IMAD.IADD R7, R7, 0x1, R3 ;  /* 0x0000000107077824 */ /* 0x000fe200078e0203 */
[----:B------:R-:W-:Y:S01]  /*166a0*/  ISETP.GE.AND P0, PT, R5, UR42, PT ;  /* 0x0000002a05007c0c */ /* 0x000fe2000bf06270 */
[----:B---3--:R-:W-:Y:S01]  /*166b0*/  IMAD R0, R20, UR6, RZ ;  /* 0x0000000614007c24 */ /* 0x008fe2000f8e02ff */
[----:B------:R-:W-:Y:S01]  /*166c0*/  SHF.R.S32.HI R5, RZ, 0x1f, R4 ;  /* 0x0000001fff057819 */ /* 0x000fe20000011404 */
[----:B--2---:R-:W-:Y:S01]  /*166d0*/  VIADD R13, R13, UR40 ;  /* 0x000000280d0d7c36 */ /* 0x004fe20008000000 */
[----:B------:R-:W-:Y:S01]  /*166e0*/  ISETP.GE.AND P1, PT, R8, UR42, PT ;  /* 0x0000002a08007c0c */ /* 0x000fe2000bf26270 */
[----:B------:R-:W-:Y:S02]  /*166f0*/  IMAD R3, R21, UR44, R0 ;  /* 0x0000002c15037c24 */ /* 0x000fe4000f8e0200 */
[----:B------:R-:W-:-:S04]  /*16700*/  IMAD.WIDE.U32 R8, R20, UR44, R6 ;  /* 0x0000002c14087c25 */ /* 0x000fc8000f8e0006 */
[----:B------:R-:W-:-:S04]  /*16710*/  IMAD.WIDE R6, R13, 0x80, R4 ;  /* 0x000000800d067825 */ /* 0x000fc800078e0204 */
[----:B------:R-:W-:Y:S01]  /*16720*/  IMAD.IADD R13, R9, 0x1, R3 ;  /* 0x00000001090d7824 */ /* 0x000fe200078e0203 */
[----:B------:R-:W-:Y:S06]  /*16730*/  @P2 BRA `(.L_x_6266) ;  /* 0x0000000000402947 */ /* 0x000fec0003800000 */
[----:B------:R-:W-:Y:S01]  /*16740*/  ULDC.64 UR6, c[0x0][0xad8] ;  /* 0x0002b60000067ab9 */ /* 0x000fe20000000a00 */
[C---:B------:R-:W-:Y:S01]  /*16750*/  VIADD R0, R10.reuse, 0x40 ;  /* 0x000000400a007836 */ /* 0x040fe20000000000 */
[----:B------:R-:W-:Y:S01]  /*16760*/  ULDC UR5, c[0x0][0xa8c] ;  /* 0x0002a30000057ab9 */ /* 0x000fe20000000800 */
[----:B------:R-:W-:Y:S01]  /*16770*/  IMAD R3, R7, UR6, RZ ;  /* 0x0000000607037c24 */ /* 0x000fe2000f8e02ff */
[----:B------:R-:W-:Y:S01]  /*16780*/  ISETP.GE.AND P2, PT, R10, UR5, PT ;  /* 0x000000050a007c0c */ /* 0x000fe2000bf46270 */
[----:B------:R-:W-:Y:S01]  /*16790*/  IMAD.MOV.U32 R4, RZ, RZ, R8 ;  /* 0x000000ffff047224 */ /* 0x000fe200078e0008 */
[----:B------:R-:W-:Y:S01]  /*167a0*/  ISETP.GE.AND P3, PT, R0, UR5, PT ;  /* 0x0000000500007c0c */ /* 0x000fe2000bf66270 */
[----:B------:R-:W-:Y:S02]  /*167b0*/  IMAD.MOV.U32 R5, RZ, RZ, R13 ;  /* 0x000000ffff057224 */ /* 0x000fe400078e000d */
[C---:B------:R-:W-:Y:S02]  /*167c0*/  IMAD R3, R6.reuse, UR7, R3 ;  /* 0x0000000706037c24 */ /* 0x040fe4000f8e0203 */
[----:B------:R-:W-:Y:S01]  /*167d0*/  IMAD.WIDE.U32 R4, R6, UR6, R4 ;  /* 0x0000000606047c25 */ /* 0x000fe2000f8e0004 */
[----:B------:R-:W-:-:S03]  /*167e0*/  ULDC.64 UR6, c[0x0][0xa80] ;  /* 0x0002a00000067ab9 */ /* 0x000fc60000000a00 */
[----:B------:R-:W-:Y:S01]  /*167f0*/  IMAD.IADD R3, R5, 0x1, R3 ;  /* 0x0000000105037824 */ /* 0x000fe200078e0203 */
[----:B------:R-:W-:-:S04]  /*16800*/  LEA R14, P5, R4, UR6, 0x1 ;  /* 0x00000006040e7c11 */ /* 0x000fc8000f8a08ff */
[----:B------:R-:W-:-:S05]  /*16810*/  LEA.HI.X R15, R4, UR7, R3, 0x1, P5 ;  /* 0x00000007040f7c11 */ /* 0x000fca000a8f0c03 */
[----:B------:R1:W-:Y:S04]  /*16820*/  @!P2 STG.E.128 desc[UR46][R14.64], RZ ;  /* 0x000000ff0e00a986 */ /* 0x0003e8000c101d2e */
[----:B------:R1:W-:Y:S02]  /*16830*/  @!P3 STG.E.128 desc[UR46][R14.64+0x80], RZ ;  /* 0x000080ff0e00b986 */ /* 0x0003e4000c101d2e */
.L_x_6266:
[----:B------:R-:W-:Y:S05]  /*16840*/  BSYNC B0 ;  /* 0x0000000000007941 */ /* 0x000fea0003800000 */
.L_x_6265:
[----:B------:R-:W-:Y:S04]  /*16850*/  BSSY B0, `(.L_x_6267) ;  /* 0x0000014000007945 */ /* 0x000fe80003800000 */
[----:B------:R-:W-:Y:S05]  /*16860*/  @P4 BRA `(.L_x_6268) ;  /* 0x0000000000484947 */ /* 0x000fea0003800000 */
[----:B------:R-:W-:Y:S01]  /*16870*/  IADD3 R3, P2, R6, 0x20, RZ ;  /* 0x0000002006037810 */ /* 0x000fe20007f5e0ff */
[----:B------:R-:W-:Y:S01]  /*16880*/  ULDC.64 UR6, c[0x0][0xad8] ;  /* 0x0002b60000067ab9 */ /* 0x000fe20000000a00 */
[----:B------:R-:W-:Y:S01]  /*16890*/  IMAD.MOV.U32 R4, RZ, RZ, R8 ;  /* 0x000000ffff047224 */ /* 0x000fe200078e0008 */
        /* <DEDUP_REMOVED lines=14> */
[----:B------:R2:W-:Y:S02]  /*16980*/  @!P4 STG.E.128 desc[UR46][R14.64+0x80], RZ ;  /* 0x000080ff0e00c986 */ /* 0x0005e4000c101d2e */
.L_x_6268:
[----:B------:R-:W-:Y:S05]  /*16990*/  BSYNC B0 ;  /* 0x0000000000007941 */ /* 0x000fea0003800000 */
.L_x_6267:
        /* <DEDUP_REMOVED lines=19> */
[----:B------:R3:W-:Y:S02]  /*16ad0*/  @!P3 STG.E.128 desc[UR46][R14.64+0x80], RZ ;  /* 0x000080ff0e00b986 */ /* 0x0007e4000c101d2e */
.L_x_6270:
[----:B------:R-:W-:Y:S05]  /*16ae0*/  BSYNC B0 ;  /* 0x0000000000007941 */ /* 0x000fea0003800000 */
.L_x_6269:
        /* <DEDUP_REMOVED lines=19> */
[----:B------:R4:W-:Y:S02]  /*16c20*/  @!P2 STG.E.128 desc[UR46][R6.64+0x80], RZ ;  /* 0x000080ff0600a986 */ /* 0x0009e4000c101d2e */
.L_x_6271:
[----:B------:R-:W-:Y:S05]  /*16c30*/  BSYNC B0 ;  /* 0x0000000000007941 */ /* 0x000fea0003800000 */
.L_x_6260:
[----:B-1----:R-:W1:Y:S02]  /*16c40*/  LDC R0, c[0x0][0xda8] ;  /* 0x00036a00ff007b82 */ /* 0x002e640000000800 */
[----:B-1----:R-:W-:-:S13]  /*16c50*/  ISETP.LE.AND P0, PT, R0, UR4, PT ;  /* 0x0000000400007c0c */ /* 0x002fda000bf03270 */
[----:B------:R-:W-:Y:S05]  /*16c60*/  @!P0 BRA `(.L_x_6272) ;  /* 0xfffffea000448947 */ /* 0x000fea000383ffff */
[----:B------:R-:W-:Y:S05]  /*16c70*/  EXIT ;  /* 0x000000000000794d */ /* 0x000fea0003800000 */
.L_x_6174:
[----:B------:R-:W-:-:S08]  /*16c80*/  NOP ;  /* 0x0000000000007918 */ /* 0x000fd00000000000 */
[----:B---3--:R-:W1:-:S00]  /*16c90*/  USETMAXREG.DEALLOC.CTAPOOL 0x18 ;  /* 0x00000018000079c8 */ /* 0x008e4000080e0500 */
[----:B-1----:R-:W-:-:S06]  /*16ca0*/  LOP3.LUT R0, R0, 0x3, RZ, 0xc0, !PT ;  /* 0x0000000300007812 */ /* 0x002fcc00078ec0ff */
[----:B------:R-:W1:Y:S01]  /*16cb0*/  S2UR UR4, SR_CTAID.X ;  /* 0x00000000000479c3 */ /* 0x000e620000002500 */
[----:B------:R-:W-:Y:S01]  /*16cc0*/  LOP3.LUT R16, R16, 0xfffffffd, RZ, 0xc0, !PT ;  /* 0xfffffffd10107812 */ /* 0x000fe200078ec0ff */
[----:B------:R-:W-:Y:S04]  /*16cd0*/  STL [R1+0x4], RZ ;  /* 0x000004ff01007387 */ /* 0x000fe80000100800 */
[----:B------:R-:W2:Y:S04]  /*16ce0*/  SHFL.IDX PT, R0, R0, RZ, 0x1f ;  /* 0x00001fff00007589 */ /* 0x000ea800000e0000 */
[----:B------:R3:W-:Y:S01]  /*16cf0*/  STL [R1+0x2c], RZ ;  /* 0x00002cff01007387 */ /* 0x0007e20000100800 */
[----:B--2---:R-:W-:-:S02]  /*16d00*/  ISETP.NE.AND P0, PT, R0, RZ, PT ;  /* 0x000000ff0000720c */ /* 0x004fc40003f05270 */
[----:B------:R-:W1:Y:S11]  /*16d10*/  LDC R0, c[0x0][0xda8] ;  /* 0x00036a00ff007b82 */ /* 0x000e760000000800 */
[----:B------:R-:W-:Y:S01]  /*16d20*/  @P0 LOP3.LUT R16, R16, 0x2, RZ, 0xfc, !PT ;  /* 0x0000000210100812 */ /* 0x000fe200078efcff */
[----:B------:R-:W-:Y:S06]  /*16d30*/  @P0 BAR.ARV 0x4, 0x180 ;  /* 0x0106000000000b1d */ /* 0x000fec0000002000 */
[----:B-1----:R-:W-:Y:S01]  /*16d40*/  ISETP.LE.AND P0, PT, R0, UR4, PT ;  /* 0x0000000400007c0c */ /* 0x002fe2000bf03270 */
[----:B------:R-:W-:-:S05]  /*16d50*/  IMAD.MOV.U32 R0, RZ, RZ, 0x1 ;  /* 0x00000001ff007424 */ /* 0x000fca00078e00ff */
[----:B------:R3:W-:Y:S07]  /*16d60*/  STL [R1+0x8], R0 ;  /* 0x0000080001007387 */ /* 0x0007ee0000100800 */
[----:B------:R-:W-:Y:S05]  /*16d70*/  @P0 BRA `(.L_x_6273) ;  /* 0x00000034002c0947 */ /* 0x000fea0003800000 */
[----:B------:R-:W2:Y:S01]  /*16d80*/  LDL R7, [R1+0x28] ;  /* 0x0000280001077983 */ /* 0x000ea20000100800 */
[----:B------:R-:W1:Y:S01]  /*16d90*/  S2R R2, SR_TID.X ;  /* 0x0000000000027919 */ /* 0x000e620000002100 */
[----:B------:R-:W3:Y:S01]  /*16da0*/  S2R R8, SR_TID.X ;  /* 0x0000000000087919 */ /* 0x000ee20000002100 */
[----:B-1----:R-:W-:Y:S01]  /*16db0*/  LOP3.LUT R2, R2, 0x7f, RZ, 0xc0, !PT ;  /* 0x0000007f02027812 */ /* 0x002fe200078ec0ff */
[C---:B---3--:R-:W-:Y:S02]  /*16dc0*/  IMAD.SHL.U32 R0, R8.reuse, 0x80, RZ ;  /* 0x0000008008007824 */ /* 0x048fe400078e00ff */
[----:B------:R-:W-:Y:S01]  /*16dd0*/  IMAD.SHL.U32 R4, R8, 0x40, RZ ;  /* 0x0000004008047824 */ /* 0x000fe200078e00ff */
[----:B------:R-:W-:Y:S02]  /*16de0*/  SHF.R.U32.HI R3, RZ, 0x5, R2 ;  /* 0x00000005ff037819 */ /* 0x000fe40000011602 */
[----:B------:R-:W-:Y:S02]  /*16df0*/  LOP3.LUT R2, R0, 0x380, RZ, 0xc0, !PT ;  /* 0x0000038000027812 */ /* 0x000fe400078ec0ff */
[----:B------:R-:W-:-:S03]  /*16e00*/  LOP3.LUT R6, R4, 0x40, RZ, 0xc0, !PT ;  /* 0x0000004004067812 */ /* 0x000fc600078ec0ff */
[C---:B------:R-:W-:Y:S02]  /*16e10*/  IMAD R2, R3.reuse, 0x10, R2 ;  /* 0x0000001003027824 */ /* 0x040fe400078e0202 */
[----:B------:R-:W-:Y:S02]  /*16e20*/  IMAD R6, R3, 0x400, R6 ;  /* 0x0000040003067824 */ /* 0x000fe400078e0206 */
[----:B------:R-:W-:-:S05]  /*16e30*/  IMAD.SHL.U32 R3, R8, 0x10, RZ ;  /* 0x0000001008037824 */ /* 0x000fca00078e00ff */
[----:B------:R-:W-:Y:S02]  /*16e40*/  LOP3.LUT R3, R2, 0x70, R3, 0x78, !PT ;  /* 0x0000007002037812 */ /* 0x000fe400078e7803 */
[----:B------:R-:W-:Y:S01]  /*16e50*/  LOP3.LUT R2, R4, 0x180, RZ, 0xc0, !PT ;  /* 0x0000018004027812 */ /* 0x000fe200078ec0ff */
[----:B------:R-:W-:-:S03]  /*16e60*/  IMAD.SHL.U32 R5, R8, 0x8, RZ ;  /* 0x0000000808057824 */ /* 0x000fc600078e00ff */
[----:B------:R-:W-:Y:S02]  /*16e70*/  LOP3.LUT R2, R2, 0x10, R8, 0xf8, !PT ;  /* 0x0000001002027812 */ /* 0x000fe400078ef808 */
[----:B------:R-:W-:Y:S02]  /*16e80*/  LOP3.LUT R4, R4, 0x200, RZ, 0xc0, !PT ;  /* 0x0000020004047812 */ /* 0x000fe400078ec0ff */
[----:B------:R-:W-:-:S04]  /*16e90*/  LOP3.LUT R5, R2, 0x30, R5, 0x78, !PT ;  /* 0x0000003002057812 */ /* 0x000fc800078e7805 */
[----:B------:R-:W-:Y:S02]  /*16ea0*/  IADD3 R2, R5, R6, R4 ;  /* 0x0000000605027210 */ /* 0x000fe40007ffe004 */
[----:B------:R-:W-:-:S03]  /*16eb0*/  LOP3.LUT P0, RZ, R8, 0x4, RZ, 0xc0, !PT ;  /* 0x0000000408ff7812 */ /* 0x000fc6000780c0ff */
[----:B------:R1:W-:Y:S01]  /*16ec0*/  STL [R1+0x10], R2 ;  /* 0x0000100201007387 */ /* 0x0003e20000100800 */
[----:B------:R-:W-:Y:S01]  /*16ed0*/  LOP3.LUT R3, R3, 0xc00, R0, 0xf8, !PT ;  /* 0x00000c0003037812 */ /* 0x000fe200078ef800 */
[----:B-1----:R-:W-:-:S05]  /*16ee0*/  IMAD.MOV.U32 R2, RZ, RZ, 0x20 ;  /* 0x00000020ff027424 */ /* 0x002fca00078e00ff */
[----:B------:R-:W-:Y:S01]  /*16ef0*/  SEL R5, R2, 0xffffffe0, !P0 ;  /* 0xffffffe002057807 */ /* 0x000fe20004000000 */
[----:B------:R-:W-:Y:S01]  /*16f00*/  IMAD.U32 R2, RZ, RZ, UR4 ;  /* 0x00000004ff027e24 */ /* 0x000fe2000f8e00ff */
[----:B------:R-:W-:Y:S01]  /*16f10*/  STL [R1], R3 ;  /* 0x0000000301007387 */ /* 0x000fe20000100800 */
[----:B------:R-:W-:-:S03]  /*16f20*/  IMAD.MOV.U32 R0, RZ, RZ, 0x40 ;  /* 0x00000040ff007424 */ /* 0x000fc600078e00ff */
[----:B------:R1:W-:Y:S02]  /*16f30*/  STL [R1+0x20], R2 ;  /* 0x0000200201007387 */ /* 0x0003e40000100800 */
[----:B------:R-:W-:-:S05]  /*16f40*/  SEL R0, R0, 0xffffffc0, !P0 ;  /* 0xffffffc000007807 */ /* 0x000fca0004000000 */
[----:B------:R-:W-:Y:S01]  /*16f50*/  IMAD.IADD R0, R0, 0x1, R3 ;  /* 0x0000000100007824 */ /* 0x000fe200078e0203 */
[----:B------:R-:W-:Y:S01]  /*16f60*/  ULDC UR41, c[0x0][0xc] ;  /* 0x0000030000297ab9 */ /* 0x000fe20000000800 */
[----:B------:R-:W-:Y:S01]  /*16f70*/  ULDC.64 UR42, c[0x0][0x198] ;  /* 0x00006600002a7ab9 */ /* 0x000fe20000000a00 */
[C---:B--2---:R-:W-:Y:S02]  /*16f80*/  LOP3.LUT R4, R7.reuse, 0x1, RZ, 0xfc, !PT ;  /* 0x0000000107047812 */ /* 0x044fe400078efcff */
[----:B-1----:R-:W-:-:S03]  /*16f90*/  LOP3.LUT R2, R7, 0x2, RZ, 0xfc, !PT ;  /* 0x0000000207027812 */ /* 0x002fc600078efcff */
[----:B------:R-:W-:Y:S04]  /*16fa0*/  STL [R1+0x30], R4 ;  /* 0x0000300401007387 */ /* 0x000fe80000100800 */
[----:B------:R-:W-:Y:S04]  /*16fb0*/  STL [R1+0x2c], RZ ;  /* 0x00002cff01007387 */ /* 0x000fe80000100800 */
[----:B------:R1:W-:Y:S04]  /*16fc0*/  STL [R1+0x24], R2 ;  /* 0x0000240201007387 */ /* 0x0003e80000100800 */
[----:B------:R2:W-:Y:S01]  /*16fd0*/  STL [R1+0x4], RZ ;  /* 0x000004ff01007387 */ /* 0x0005e20000100800 */
[----:B-1----:R-:W-:-:S05]  /*16fe0*/  IMAD.MOV.U32 R2, RZ, RZ, 0x1 ;  /* 0x00000001ff027424 */ /* 0x002fca00078e00ff */
[----:B------:R2:W-:Y:S04]  /*16ff0*/  STL [R1+0x8], R2 ;  /* 0x0000080201007387 */ /* 0x0005e80000100800 */
[----:B------:R2:W-:Y:S02]  /*17000*/  STL [R1+0x1c], R0 ;  /* 0x00001c0001007387 */ /* 0x0005e40000100800 */
.L_x_6331:
[----:B--23--:R-:W2:Y:S01]  /*17010*/  LDL R2, [R1+0x20] ;  /* 0x0000200001027983 */ /* 0x00cea20000100800 */
        /* <DEDUP_REMOVED lines=21> */
.L_x_6274:
[----:B------:R-:W-:Y:S01]  /*17170*/  ULDC UR9, c[0x0][0xdc4] ;  /* 0x0003710000097ab9 */ /* 0x000fe20000000800 */
[----:B------:R-:W-:Y:S01]  /*17180*/  UMOV UR7, UR8 ;  /* 0x0000000800077c82 */ /* 0x000fe20008000000 */
[----:B------:R-:W-:-:S11]  /*17190*/  UISETP.NE.AND UP0, UPT, UR9, 0x1, UPT ;  /* 0x000000010900788c */ /* 0x000fd6000bf05270 */
[----:B------:R-:W-:Y:S02]  /*171a0*/  @UP0 ULDC.64 UR10, c[0x0][0xdc8] ;  /* 0x00037200000a0ab9 */ /* 0x000fe40000000a00 */
[----:B------:R-:W-:-:S04]  /*171b0*/  UIMAD.WIDE.U32 UR4, UR8, UR10, URZ ;  /* 0x0000000a080472a5 */ /* 0x000fc8000f8e003f */
[----:B------:R-:W-:-:S04]  /*171c0*/  @UP0 USHF.R.U32.HI UR7, URZ, UR11, UR5 ;  /* 0x0000000b3f070299 */ /* 0x000fc80008011605 */
[----:B------:R-:W-:-:S12]  /*171d0*/  UIMAD UR4, UR7, UR9, URZ ;  /* 0x00000009070472a4 */ /* 0x000fd8000f8e023f */
.L_x_6275:
[----:B------:R-:W1:Y:S01]  /*171e0*/  LDC.64 R2, c[0x0][0x9e0] ;  /* 0x00027800ff027b82 */ /* 0x000e620000000a00 */
[----:B------:R-:W-:Y:S02]  /*171f0*/  UIADD3 UR4, UR8, -UR4, URZ ;  /* 0x8000000408047290 */ /* 0x000fe4000fffe03f */
[----:B------:R-:W-:Y:S01]  /*17200*/  ULOP3.LUT UR7, URZ, UR7, URZ, 0x33, !UPT ;  /* 0x000000073f077292 */ /* 0x000fe2000f8e333f */
[----:B------:R-:W-:Y:S01]  /*17210*/  ULDC UR8, c[0x0][0xdb8] ;  /* 0x00036e0000087ab9 */ /* 0x000fe20000000800 */
[----:B------:R-:W-:Y:S01]  /*17220*/  ULDC.64 UR10, c[0x0][0x3f8] ;  /* 0x0000fe00000a7ab9 */ /* 0x000fe20000000a00 */
[----:B------:R-:W-:Y:S01]  /*17230*/  UISETP.NE.AND UP1, UPT, UR8, 0x1, UPT ;  /* 0x000000010800788c */ /* 0x000fe2000bf25270 */
[----:B------:R-:W-:Y:S01]  /*17240*/  ULDC UR9, c[0x0][0xdac] ;  /* 0x00036b0000097ab9 */ /* 0x000fe20000000800 */
[----:B------:R-:W-:Y:S01]  /*17250*/  UISETP.NE.U32.AND UP0, UPT, UR10, URZ, UPT ;  /* 0x0000003f0a00728c */ /* 0x000fe2000bf05070 */
[----:B------:R-:W-:Y:S01]  /*17260*/  ULDC UR5, c[0x0][0xdc4] ;  /* 0x0003710000057ab9 */ /* 0x000fe20000000800 */
[----:B------:R-:W-:-:S02]  /*17270*/  UIADD3 UR7, UR7, UR9, URZ ;  /* 0x0000000907077290 */ /* 0x000fc4000fffe03f */
[----:B------:R-:W-:Y:S02]  /*17280*/  UIMAD UR6, UR6, UR5, UR4 ;  /* 0x00000005060672a4 */ /* 0x000fe4000f8e0204 */
[----:B------:R-:W-:-:S03]  /*17290*/  UISETP.NE.AND.EX UP0, UPT, UR11, URZ, UPT, UP0 ;  /* 0x0000003f0b00728c */ /* 0x000fc6000bf05300 */
[----:B------:R-:W-:Y:S01]  /*172a0*/  @UP1 ULDC UR4, c[0x0][0xdbc] ;  /* 0x00036f0000041ab9 */ /* 0x000fe20000000800 */
[----:B------:R-:W-:Y:S01]  /*172b0*/  USHF.L.U32 UR37, UR7, 0x7, URZ ;  /* 0x0000000707257899 */ /* 0x000fe2000800063f */
[----:B------:R-:W-:Y:S01]  /*172c0*/  ULDC UR10, c[0x0][0x404] ;  /* 0x00010100000a7ab9 */ /* 0x000fe20000000800 */
[----:B------:R-:W-:Y:S01]  /*172d0*/  ULDC UR11, c[0x0][0x288] ;  /* 0x0000a200000b7ab9 */ /* 0x000fe20000000800 */
[----:B------:R-:W-:Y:S01]  /*172e0*/  UIMAD.WIDE.U32 UR4, UR6, UR4, URZ ;  /* 0x00000004060472a5 */ /* 0x000fe2000f8e003f */
[----:B-1----:R-:W-:Y:S01]  /*172f0*/  ISETP.GE.AND P1, PT, R3, 0x1, PT ;  /* 0x000000010300780c */ /* 0x002fe20003f26270 */
[----:B------:R-:W-:Y:S01]  /*17300*/  @UP1 ULDC UR12, c[0x0][0xdc0] ;  /* 0x00037000000c1ab9 */ /* 0x000fe20000000800 */
[----:B------:R-:W-:Y:S02]  /*17310*/  USEL UR10, UR10, 0x1, UP0 ;  /* 0x000000010a0a7887 */ /* 0x000fe40008000000 */
[----:B------:R-:W-:Y:S01]  /*17320*/  UIADD3 UR4, UR37, 0x80, -UR11 ;  /* 0x0000008025047890 */ /* 0x000fe2000fffe80b */
[----:B------:R-:W-:Y:S01]  /*17330*/  UMOV UR39, UR6 ;  /* 0x0000000600277c82 */ /* 0x000fe20008000000 */
[----:B------:R-:W-:Y:S01]  /*17340*/  ULDC UR9, c[0x0][0x2e0] ;  /* 0x0000b80000097ab9 */ /* 0x000fe20000000800 */
[----:B------:R-:W-:-:S02]  /*17350*/  @UP1 USHF.R.U32.HI UR39, URZ, UR12, UR5 ;  /* 0x0000000c3f271299 */ /* 0x000fc40008011605 */
[----:B------:R-:W-:Y:S02]  /*17360*/  UIMAD UR4, UR10, UR9, UR4 ;  /* 0x000000090a0472a4 */ /* 0x000fe4000f8e0204 */
[----:B------:R-:W-:-:S04]  /*17370*/  UIADD3 UR38, -UR39, URZ, URZ ;  /* 0x0000003f27267290 */ /* 0x000fc8000fffe13f */
[----:B------:R-:W-:Y:S01]  /*17380*/  UIMAD UR38, UR8, UR38, UR6 ;  /* 0x00000026082672a4 */ /* 0x000fe2000f8e0206 */
[----:B------:R-:W-:Y:S01]  /*17390*/  VIADD R2, R2, UR4 ;  /* 0x0000000402027c36 */ /* 0x000fe20008000000 */
[----:B------:R-:W-:Y:S10]  /*173a0*/  @!P1 BRA `(.L_x_6276) ;  /* 0x0000000000449947 */ /* 0x000ff40003800000 */
[----:B------:R-:W-:Y:S01]  /*173b0*/  ISETP.LT.AND P0, PT, RZ, UR4, PT ;  /* 0x00000004ff007c0c */ /* 0x000fe2000bf01270 */
[----:B------:R-:W-:-:S06]  /*173c0*/  UIADD3 UR5, UR4, -0x1, URZ ;  /* 0xffffffff04057890 */ /* 0x000fcc000fffe03f */
[----:B------:R-:W-:-:S06]  /*173d0*/  IMAD.U32 R0, RZ, RZ, UR5 ;  /* 0x00000005ff007e24 */ /* 0x000fcc000f8e00ff */
[----:B------:R-:W-:Y:S05]  /*173e0*/  @P0 BRA `(.L_x_6277) ;  /* 0x00000000001c0947 */ /* 0x000fea0003800000 */
[----:B------:R-:W-:Y:S01]  /*173f0*/  ISETP.NE.AND P0, PT, R3, 0x1, PT ;  /* 0x000000010300780c */ /* 0x000fe20003f05270 */
[----:B------:R-:W-:-:S12]  /*17400*/  IMAD R7, RZ, RZ, -UR4 ;  /* 0x80000004ff077e24 */ /* 0x000fd8000f8e02ff */
[----:B------:R-:W1:Y:S02]  /*17410*/  @P0 LDC.64 R4, c[0x0][0x9e8] ;  /* 0x00027a00ff040b82 */ /* 0x000e640000000a00 */
[----:B-1----:R-:W-:-:S05]  /*17420*/  @P0 IMAD.HI.U32 R4, R7, R4, RZ ;  /* 0x0000000407040227 */ /* 0x002fca00078e00ff */
[----:B------:R-:W-:-:S04]  /*17430*/  @P0 SHF.R.U32.HI R7, RZ, R5, R4 ;  /* 0x00000005ff070219 */ /* 0x000fc80000011604 */
[----:B------:R-:W-:Y:S01]  /*17440*/  LOP3.LUT R0, RZ, R7, RZ, 0x33, !PT ;  /* 0x00000007ff007212 */ /* 0x000fe200078e33ff */
[----:B------:R-:W-:Y:S06]  /*17450*/  BRA `(.L_x_6278) ;  /* 0x0000000000107947 */ /* 0x000fec0003800000 */
.L_x_6277:
[----:B------:R-:W-:-:S13]  /*17460*/  ISETP.NE.AND P0, PT, R3, 0x1, PT ;  /* 0x000000010300780c */ /* 0x000fda0003f05270 */
[----:B------:R-:W1:Y:S02]  /*17470*/  @P0 LDC.64 R4, c[0x0][0x9e8] ;  /* 0x00027a00ff040b82 */ /* 0x000e640000000a00 */
[----:B-1----:R-:W-:-:S05]  /*17480*/  @P0 IMAD.HI.U32 R4, R0, R4, RZ ;  /* 0x0000000400040227 */ /* 0x002fca00078e00ff */
[----:B------:R-:W-:-:S07]  /*17490*/  @P0 SHF.R.U32.HI R0, RZ, R5, R4 ;  /* 0x00000005ff000219 */ /* 0x000fce0000011604 */
.L_x_6278:
[----:B------:R-:W-:-:S05]  /*174a0*/  IMAD R5, R0, R3, R3 ;  /* 0x0000000300057224 */ /* 0x000fca00078e0203 */
[----:B------:R-:W-:-:S07]  /*174b0*/  VIMNMX R2, R2, R5, PT ;  /* 0x0000000502027248 */ /* 0x000fce0003fe0100 */
.L_x_6276:
[----:B------:R-:W-:Y:S01]  /*174c0*/  UIMAD UR4, UR10, UR9, 0xbf ;  /* 0x000000bf0a0474a4 */ /* 0x000fe2000f8e0209 */
[----:B------:R-:W-:Y:S01]  /*174d0*/  VIADD R2, R2, 0xbf ;  /* 0x000000bf02027836 */ /* 0x000fe20000000000 */
[----:B------:R-:W-:Y:S02]  /*174e0*/  UIADD3 UR6, UR37, -UR11, URZ ;  /* 0x8000000b25067290 */ /* 0x000fe4000fffe03f */
[----:B------:R-:W-:Y:S01]  /*174f0*/  UIMAD.WIDE UR4, UR4, 0x2aaaaaab, URZ ;  /* 0x2aaaaaab040478a5 */ /* 0x000fe2000f8e023f */
[----:B------:R-:W-:Y:S01]  /*17500*/  IMAD.HI R2, R2, 0x2aaaaaab, RZ ;  /* 0x2aaaaaab02027827 */ /* 0x000fe200078e02ff */
[----:B------:R-:W-:Y:S02]  /*17510*/  UIMAD UR6, UR10, UR9, UR6 ;  /* 0x000000090a0672a4 */ /* 0x000fe4000f8e0206 */
[----:B------:R-:W-:Y:S02]  /*17520*/  USHF.R.U32.HI UR4, URZ, 0x1f, UR5 ;  /* 0x0000001f3f047899 */ /* 0x000fe40008011605 */
[----:B------:R-:W-:Y:S01]  /*17530*/  SHF.R.U32.HI R5, RZ, 0x1f, R2 ;  /* 0x0000001fff057819 */ /* 0x000fe20000011602 */
[----:B------:R-:W-:Y:S01]  /*17540*/  ULDC UR7, c[0x0][0x9dc] ;  /* 0x0002770000077ab9 */ /* 0x000fe20000000800 */
[----:B------:R-:W-:-:S02]  /*17550*/  ULEA.HI.SX32 UR5, UR5, UR4, 0x1b ;  /* 0x0000000405057291 */ /* 0x000fc4000f8fda3f */
[----:B------:R-:W-:Y:S01]  /*17560*/  UIADD3 UR4, UR6, -UR7, URZ ;  /* 0x8000000706047290 */ /* 0x000fe2000fffe03f */
[----:B------:R-:W-:-:S04]  /*17570*/  LEA.HI.SX32 R5, R2, R5, 0x1b ;  /* 0x0000000502057211 */ /* 0x000fc800078fdaff */
[----:B------:R-:W-:Y:S01]  /*17580*/  VIMNMX R17, R5, UR5, PT ;  /* 0x0000000505117c48 */ /* 0x000fe2000bfe0100 */
[----:B------:R-:W-:Y:S01]  /*17590*/  IMAD.U32 R0, RZ, RZ, UR4 ;  /* 0x00000004ff007e24 */ /* 0x000fe2000f8e00ff */
[----:B------:R-:W-:Y:S06]  /*175a0*/  @!P1 BRA `(.L_x_6279) ;  /* 0x0000000000409947 */ /* 0x000fec0003800000 */
[----:B------:R-:W-:-:S05]  /*175b0*/  IMAD.U32 R2, RZ, RZ, UR6 ;  /* 0x00000006ff027e24 */ /* 0x000fca000f8e00ff */
        /* <DEDUP_REMOVED lines=9> */
.L_x_6280:
[----:B------:R-:W-:-:S13]  /*17650*/  ISETP.NE.AND P0, PT, R3, 0x1, PT ;  /* 0x000000010300780c */ /* 0x000fda0003f05270 */
[----:B------:R-:W1:Y:S02]  /*17660*/  @P0 LDC.64 R4, c[0x0][0x9e8] ;  /* 0x00027a00ff040b82 */ /* 0x000e640000000a00 */
[----:B-1----:R-:W-:-:S05]  /*17670*/  @P0 IMAD.HI.U32 R4, R2, R4, RZ ;  /* 0x0000000402040227 */ /* 0x002fca00078e00ff */
[----:B------:R-:W-:-:S07]  /*17680*/  @P0 SHF.R.U32.HI R2, RZ, R5, R4 ;  /* 0x00000005ff020219 */ /* 0x000fce0000011604 */
.L_x_6281:
[----:B------:R-:W-:-:S05]  /*17690*/  IMAD R3, R2, R3, RZ ;  /* 0x0000000302037224 */ /* 0x000fca00078e02ff */
[----:B------:R-:W-:-:S07]  /*176a0*/  VIMNMX R0, R0, R3, !PT ;  /* 0x0000000300007248 */ /* 0x000fce0007fe0100 */
.L_x_6279:
[----:B------:R-:W-:Y:S01]  /*176b0*/  IMAD.HI R0, R0, 0x2aaaaaab, RZ ;  /* 0x2aaaaaab00007827 */ /* 0x000fe200078e02ff */
[----:B------:R-:W-:Y:S04]  /*176c0*/  BSSY B6, `(.L_x_6282) ;  /* 0x000029c000067945 */ /* 0x000fe80003800000 */
[----:B------:R-:W-:-:S04]  /*176d0*/  SHF.R.U32.HI R3, RZ, 0x1f, R0 ;  /* 0x0000001fff037819 */ /* 0x000fc80000011600 */
[----:B------:R-:W-:-:S04]  /*176e0*/  LEA.HI.SX32 R3, R0, R3, 0x1b ;  /* 0x0000000300037211 */ /* 0x000fc800078fdaff */
        /* <DEDUP_REMOVED lines=22> */
.L_x_6283:
        /* <DEDUP_REMOVED lines=23> */
.L_x_6285:
[----:B------:R-:W-:Y:S01]  /*179c0*/  UIADD3 UR4, UR40, 0xc400, URZ ;  /* 0x0000c40028047890 */ /* 0x000fe2000fffe03f */
[----:B------:R-:W-:-:S05]  /*179d0*/  LOP3.LUT R16, R16, 0xfffffffe, RZ, 0xc0, !PT ;  /* 0xfffffffe10107812 */ /* 0x000fca00078ec0ff */
[----:B------:R-:W-:-:S05]  /*179e0*/  IMAD.U32 R18, RZ, RZ, UR4 ;  /* 0x00000004ff127e24 */ /* 0x000fca000f8e00ff */
[----:B------:R-:W-:-:S13]  /*179f0*/  LOP3.LUT P0, RZ, R18, 0x3ff, RZ, 0xc0, !PT ;  /* 0x000003ff12ff7812 */ /* 0x000fda000780c0ff */
[----:B------:R-:W-:Y:S01]  /*17a00*/  @P0 LOP3.LUT R16, R16, 0x1, RZ, 0xfc, !PT ;  /* 0x0000000110100812 */ /* 0x000fe200078efcff */
[----:B------:R-:W-:Y:S06]  /*17a10*/  @!P0 BRA `(.L_x_6286) ;  /* 0x0000000000408947 */ /* 0x000fec0003800000 */
        /* <DEDUP_REMOVED lines=16> */
.L_x_6286:
        /* <DEDUP_REMOVED lines=20> */
.L_x_6287:
        /* <DEDUP_REMOVED lines=18> */
.L_x_6288:
[----:B------:R-:W1:Y:S01]  /*17d80*/  LDC R0, c[0x0][0x428] ;  /* 0x00010a00ff007b82 */ /* 0x000e620000000800 */
[----:B------:R-:W-:Y:S01]  /*17d90*/  ULDC.64 UR4, c[0x0][0x9f8] ;  /* 0x00027e0000047ab9 */ /* 0x000fe20000000a00 */
[----:B------:R-:W-:Y:S01]  /*17da0*/  IMAD.U32 R3, RZ, RZ, UR38 ;  /* 0x00000026ff037e24 */ /* 0x000fe2000f8e00ff */
[----:B------:R-:W-:Y:S01]  /*17db0*/  ISETP.NE.U32.AND P0, PT, RZ, UR4, PT ;  /* 0x00000004ff007c0c */ /* 0x000fe2000bf05070 */
[----:B------:R-:W-:Y:S01]  /*17dc0*/  IMAD.U32 R21, RZ, RZ, UR39 ;  /* 0x00000027ff157e24 */ /* 0x000fe2000f8e00ff */
[----:B------:R-:W2:Y:S02]  /*17dd0*/  S2R R19, SR_TID.X ;  /* 0x0000000000137919 */ /* 0x000ea40000002100 */
[----:B------:R-:W-:Y:S02]  /*17de0*/  ISETP.NE.AND.EX P0, PT, RZ, UR5, PT, P0 ;  /* 0x00000005ff007c0c */ /* 0x000fe4000bf05300 */
[----:B-1----:R-:W-:-:S13]  /*17df0*/  ISETP.NE.AND P1, PT, R0, 0x1, PT ;  /* 0x000000010000780c */ /* 0x002fda0003f25270 */
[----:B------:R-:W1:Y:S01]  /*17e00*/  @P1 LDC R2, c[0x0][0x42c] ;  /* 0x00010b00ff021b82 */ /* 0x000e620000000800 */
[----:B--2---:R-:W-:-:S07]  /*17e10*/  LOP3.LUT R18, R19, 0x7f, RZ, 0xc0, !PT ;  /* 0x0000007f13127812 */ /* 0x004fce00078ec0ff */
[----:B------:R-:W2:Y:S01]  /*17e20*/  @P1 LDC R0, c[0x0][0x430] ;  /* 0x00010c00ff001b82 */ /* 0x000ea20000000800 */
[----:B-1----:R-:W-:-:S05]  /*17e30*/  @P1 IMAD.HI.U32 R2, R2, UR38, RZ ;  /* 0x0000002602021c27 */ /* 0x002fca000f8e00ff */
[----:B--2---:R-:W-:Y:S01]  /*17e40*/  @P1 SHF.R.U32.HI R3, RZ, R0, R2 ;  /* 0x00000000ff031219 */ /* 0x004fe20000011602 */
[----:B------:R-:W-:-:S04]  /*17e50*/  IMAD.U32 R0, RZ, RZ, UR39 ;  /* 0x00000027ff007e24 */ /* 0x000fc8000f8e00ff */
[----:B------:R1:W-:Y:S02]  /*17e60*/  STL [R1+0xc], R3 ;  /* 0x00000c0301007387 */ /* 0x0003e40000100800 */
[----:B-1----:R-:W1:Y:S02]  /*17e70*/  @P0 LDC.64 R2, c[0x0][0x9f8] ;  /* 0x00027e00ff020b82 */ /* 0x002e640000000a00 */
[----:B-1----:R-:W-:-:S05]  /*17e80*/  @P0 IMAD.WIDE R2, R0, 0x4, R2 ;  /* 0x0000000400020825 */ /* 0x002fca00078e0202 */
[----:B------:R1:W2:Y:S01]  /*17e90*/  @P0 LDG.E R21, desc[UR46][R2.64] ;  /* 0x0000002e02150981 */ /* 0x0002a2000c1e1900 */
[----:B------:R-:W-:Y:S01]  /*17ea0*/  ISETP.NE.AND P2, PT, R18, RZ, PT ;  /* 0x000000ff1200720c */ /* 0x000fe20003f45270 */
[----:B------:R-:W-:Y:S01]  /*17eb0*/  UMOV UR36, URZ ;  /* 0x0000003f00247c82 */ /* 0x000fe20008000000 */
[----:B------:R-:W-:Y:S01]  /*17ec0*/  UMOV UR6, 0xffffffff ;  /* 0xffffffff00067882 */ /* 0x000fe20000000000 */
[----:B------:R-:W-:-:S04]  /*17ed0*/  SHF.R.U32.HI R19, RZ, 0x5, R19 ;  /* 0x00000005ff137819 */ /* 0x000fc80000011613 */
[----:B------:R-:W-:Y:S01]  /*17ee0*/  LOP3.LUT R19, R19, 0x3, RZ, 0xc0, !PT ;  /* 0x0000000313137812 */ /* 0x000fe200078ec0ff */
[----:B-1----:R-:W1:Y:S05]  /*17ef0*/  LDC.64 R2, c[0x0][0x3f8] ;  /* 0x0000fe00ff027b82 */ /* 0x002e6a0000000a00 */
[----:B------:R-:W-:-:S05]  /*17f00*/  VOTEU.ALL UP1, P2 ;  /* 0x00000000003f7886 */ /* 0x000fca0001020000 */
[----:B------:R-:W-:-:S04]  /*17f10*/  @!UP1 UIADD3 UR4, UP0, UR42, 0x270, URZ ;  /* 0x000002702a049890 */ /* 0x000fc8000ff1e03f */
[----:B------:R-:W-:-:S09]  /*17f20*/  @!UP1 UIADD3.X UR5, URZ, UR43, URZ, UP0, !UPT ;  /* 0x0000002b3f059290 */ /* 0x000fd200087fe43f */
[----:B------:R3:W-:Y:S01]  /*17f30*/  @!UP1 UTMAPF.L2.4D [UR36], [UR4] ;  /* 0x00000024040095b8 */ /* 0x0007e20008018000 */
[----:B-1----:R-:W-:-:S04]  /*17f40*/  ISETP.NE.U32.AND P1, PT, R2, RZ, PT ;  /* 0x000000ff0200720c */ /* 0x002fc80003f25070 */
[----:B------:R-:W-:Y:S02]  /*17f50*/  ISETP.NE.AND.EX P1, PT, R3, RZ, PT, P1 ;  /* 0x000000ff0300720c */ /* 0x000fe40003f25310 */
[----:B--2---:R-:W-:Y:S02]  /*17f60*/  SHF.R.S32.HI R8, RZ, 0x1f, R21 ;  /* 0x0000001fff087819 */ /* 0x004fe40000011415 */
[----:B------:R-:W-:-:S03]  /*17f70*/  SEL R0, R21, RZ, !P1 ;  /* 0x000000ff15007207 */ /* 0x000fc60004800000 */
[----:B------:R3:W-:Y:S01]  /*17f80*/  STL [R1+0x14], R8 ;  /* 0x0000140801007387 */ /* 0x0007e20000100800 */
[----:B------:R-:W-:Y:S05]  /*17f90*/  BRA.DIV UR6, `(.L_x_6289) ;  /* 0x0000002a06887947 */ /* 0x000fea000b800000 */
[----:B------:R1:W2:Y:S02]  /*17fa0*/  SHFL.IDX PT, R14, R19, RZ, 0x1f ;  /* 0x00001fff130e7589 */ /* 0x0002a400000e0000 */
.L_x_6350:
[----:B--2---:R-:W-:Y:S02]  /*17fb0*/  ISETP.NE.AND P0, PT, R14, RZ, PT ;  /* 0x000000ff0e00720c */ /* 0x004fe40003f05270 */
[----:B------:R-:W-:-:S11]  /*17fc0*/  PLOP3.LUT P6, PT, PT, PT, PT, 0x8, 0x0 ;  /* 0x000000000000781c */ /* 0x000fd60003fce170 */
[----:B------:R-:W-:Y:S05]  /*17fd0*/  @P0 BRA `(.L_x_6290) ;  /* 0x0000000400900947 */ /* 0x000fea0003800000 */
[----:B---3--:R-:W-:Y:S01]  /*17fe0*/  UMOV UR4, 0xffffffff ;  /* 0xffffffff00047882 */ /* 0x008fe20000000000 */
[----:B------:R-:W-:Y:S02]  /*17ff0*/  VIADD R6, R17, 0xffffffff ;  /* 0xffffffff11067836 */ /* 0x000fe40000000000 */
[----:B------:R-:W-:Y:S05]  /*18000*/  BRA.DIV UR4, `(.L_x_6291) ;  /* 0x0000002a048c7947 */ /* 0x000fea000b800000 */
[----:B------:R-:W-:-:S13]  /*18010*/  ELECT P6, URZ, PT ;  /* 0x00000000003f782f */ /* 0x000fda00038c0000 */
.L_x_6353:
[----:B------:R-:W-:Y:S05]  /*18020*/  @!P6 BRA `(.L_x_6292) ;  /* 0x000000040038e947 */ /* 0x000fea0003800000 */
[----:B------:R-:W-:Y:S01]  /*18030*/  IMAD.MOV.U32 R0, RZ, RZ, R21 ;  /* 0x000000ffff007224 */ /* 0x000fe200078e0015 */
[----:B------:R-:W-:Y:S06]  /*18040*/  @!P1 BRA `(.L_x_6293) ;  /* 0x0000000000489947 */ /* 0x000fec0003800000 */
        /* <DEDUP_REMOVED lines=18> */
.L_x_6293:
[----:B--2---:R-:W2:Y:S04]  /*18170*/  LDL R3, [R1+0x4] ;  /* 0x0000040001037983 */ /* 0x004ea80000100800 */
[----:B------:R-:W3:Y:S01]  /*18180*/  LDL R2, [R1+0x8] ;  /* 0x0000080001027983 */ /* 0x000ee20000100800 */
[----:B------:R-:W-:Y:S02]  /*18190*/  ISETP.NE.AND P0, PT, R18, RZ, PT ;  /* 0x000000ff1200720c */ /* 0x000fe40003f05270 */
[----:B--2---:R-:W-:Y:S02]  /*181a0*/  LEA R4, R3, UR40, 0x3 ;  /* 0x0000002803047c11 */ /* 0x004fe4000f8e18ff */
[----:B---3--:R-:W-:-:S04]  /*181b0*/  SHF.L.U32 R3, R2, 0x1f, RZ ;  /* 0x0000001f02037819 */ /* 0x008fc800000006ff */
[----:B------:R-:W2:Y:S02]  /*181c0*/  SYNCS.PHASECHK.TRANS64.TRYWAIT P3, [R4+URZ+0x28880], R3 ;  /* 0x02888003040075a7 */ /* 0x000ea4000806017f */
[----:B--2---:R-:W-:Y:S05]  /*181d0*/  @!P3 BRA `(.L_x_6294) ;  /* 0x000000280038b947 */ /* 0x004fea0003800000 */
.L_x_6354:
        /* <DEDUP_REMOVED lines=8> */
.L_x_6295:
        /* <DEDUP_REMOVED lines=20> */
.L_x_6355:
        /* <DEDUP_REMOVED lines=8> */
.L_x_6297:
[----:B--23--:R-:W2:Y:S01]  /*18420*/  LDL R3, [R1+0xc] ;  /* 0x00000c0001037983 */ /* 0x00cea20000100800 */
        /* <DEDUP_REMOVED lines=13> */
[----:B--2---:R-:W-:Y:S01]  /*18500*/  NOP ;  /* 0x0000000000007918 */ /* 0x004fe20000000000 */
.L_x_6292:
[----:B------:R-:W-:Y:S05]  /*18510*/  WARPSYNC.ALL ;  /* 0x0000000000007948 */ /* 0x000fea0003800000 */
[----:B------:R-:W-:Y:S01]  /*18520*/  BAR.SYNC.DEFER_BLOCKING 0x8, 0x120 ;  /* 0x0204800000007b1d */ /* 0x000fe20000010000 */
[----:B------:R-:W-:Y:S01]  /*18530*/  ELECT P0, URZ, PT ;  /* 0x00000000003f782f */ /* 0x000fe20003800000 */
[----:B------:R-:W-:Y:S02]  /*18540*/  UIADD3 UR4, UP0, UR42, 0x270, URZ ;  /* 0x000002702a047890 */ /* 0x000fe4000ff1e03f */
[----:B------:R-:W-:Y:S02]  /*18550*/  UIADD3 UR8, UR40, 0x18400, URZ ;  /* 0x0001840028087890 */ /* 0x000fe4000fffe03f */
[----:B------:R-:W-:-:S02]  /*18560*/  UIADD3 UR9, UR40, 0x28800, URZ ;  /* 0x0002880028097890 */ /* 0x000fc4000fffe03f */
[----:B------:R-:W-:Y:S01]  /*18570*/  UIADD3.X UR5, URZ, UR43, URZ, UP0, !UPT ;  /* 0x0000002b3f057290 */ /* 0x000fe200087fe43f */
[----:B------:R-:W-:Y:S01]  /*18580*/  UMOV UR6, 0x0 ;  /* 0x0000000000067882 */ /* 0x000fe20000000000 */
[----:B------:R-:W-:Y:S01]  /*18590*/  UMOV UR7, 0x12f00000 ;  /* 0x12f0000000077882 */ /* 0x000fe20000000000 */
[----:B------:R-:W-:-:S03]  /*185a0*/  UMOV UR10, URZ ;  /* 0x0000003f000a7c82 */ /* 0x000fc60008000000 */
[----:B------:R-:W-:Y:S01]  /*185b0*/  @P0 IMAD.MOV.U32 R2, RZ, RZ, 0x4000 ;  /* 0x00004000ff020424 */ /* 0x000fe200078e00ff */
[----:B------:R-:W-:Y:S01]  /*185c0*/  UMOV UR11, UR37 ;  /* 0x00000025000b7c82 */ /* 0x000fe20008000000 */
[----:B------:R-:W-:Y:S01]  /*185d0*/  UMOV UR12, UR38 ;  /* 0x00000026000c7c82 */ /* 0x000fe20008000000 */
[----:B------:R-:W-:Y:S01]  /*185e0*/  UMOV UR13, UR39 ;  /* 0x00000027000d7c82 */ /* 0x000fe20008000000 */
[----:B------:R2:W-:Y:S01]  /*185f0*/  @P0 SYNCS.ARRIVE.TRANS64 RZ, [UR40+0x28800], R2 ;  /* 0x02880002ffff09a7 */ /* 0x0005e20008000028 */
[----:B------:R2:W-:Y:S01]  /*18600*/  UTMALDG.4D [UR8], [UR4], desc[UR6] ;  /* 0x00000608040075b4 */ /* 0x0005e20008019000 */
[----:B------:R-:W-:Y:S02]  /*18610*/  NOP ;  /* 0x0000000000007918 */ /* 0x000fe40000000000 */
.L_x_6290:
        /* <DEDUP_REMOVED lines=10> */
.L_x_6356:
[----:B---3--:R-:W-:Y:S05]  /*186c0*/  BSYNC B0 ;  /* 0x0000000000007941 */ /* 0x008fea0003800000 */
.L_x_6298:
[----:B--2---:R-:W2:Y:S01]  /*186d0*/  LDL R3, [R1+0x18] ;  /* 0x0000180001037983 */ /* 0x004ea20000100800 */
[----:B------:R-:W-:-:S05]  /*186e0*/  VIADD R17, R17, 0xfffffffe ;  /* 0xfffffffe11117836 */ /* 0x000fca0000000000 */
[----:B--2---:R-:W-:-:S13]  /*186f0*/  ISETP.GE.AND P0, PT, R17, R3, PT ;  /* 0x000000031100720c */ /* 0x004fda0003f06270 */
[----:B------:R-:W-:Y:S05]  /*18700*/  @!P0 BRA `(.L_x_6300) ;  /* 0x00000010000c8947 */ /* 0x000fea0003800000 */
[----:B------:R2:W5:Y:S01]  /*18710*/  LDL.LU R6, [R1+0x4] ;  /* 0x0000040001067983 */ /* 0x0005620000300800 */
[----:B-1----:R-:W-:-:S03]  /*18720*/  IMAD.MOV.U32 R19, RZ, RZ, R17 ;  /* 0x000000ffff137224 */ /* 0x002fc600078e0011 */
[----:B------:R2:W5:Y:S04]  /*18730*/  LDL.LU R7, [R1+0x8] ;  /* 0x0000080001077983 */ /* 0x0005680000300800 */
.L_x_6320:
        /* <DEDUP_REMOVED lines=10> */
[----:B------:R-:W-:Y:S01]  /*187e0*/  IMAD.MOV.U32 R8, RZ, RZ, R19 ;  /* 0x000000ffff087224 */ /* 0x000fe200078e0013 */
[----:B------:R-:W-:Y:S06]  /*187f0*/  @!P1 BRA `(.L_x_6303) ;  /* 0x00000000004c9947 */ /* 0x000fec0003800000 */
[----:B------:R-:W3:Y:S01]  /*18800*/  LDL R5, [R1+0x14] ;  /* 0x0000140001057983 */ /* 0x000ee20000100800 */
[----:B------:R-:W4:Y:S01]  /*18810*/  LDC R4, c[0x0][0x41c] ;  /* 0x00010700ff047b82 */ /* 0x000f220000000800 */
[----:B------:R-:W-:Y:S01]  /*18820*/  ULDC.64 UR4, c[0x0][0x408] ;  /* 0x0001020000047ab9 */ /* 0x000fe20000000a00 */
[----:B----4-:R-:W-:-:S13]  /*18830*/  ISETP.NE.AND P0, PT, R4, 0x1, PT ;  /* 0x000000010400780c */ /* 0x010fda0003f05270 */
[----:B------:R-:W4:Y:S02]  /*18840*/  @P0 LDC.64 R2, c[0x0][0x420] ;  /* 0x00010800ff020b82 */ /* 0x000f240000000a00 */
[----:B----4-:R-:W-:-:S04]  /*18850*/  @P0 IMAD.HI.U32 R0, R19, R2, RZ ;  /* 0x0000000213000227 */ /* 0x010fc800078e00ff */
[----:B------:R-:W-:Y:S01]  /*18860*/  IMAD.MOV.U32 R2, RZ, RZ, R19 ;  /* 0x000000ffff027224 */ /* 0x000fe200078e0013 */
[----:B------:R-:W-:-:S04]  /*18870*/  @P0 SHF.R.U32.HI R2, RZ, R3, R0 ;  /* 0x00000003ff020219 */ /* 0x000fc80000011600 */
[--C-:B------:R-:W-:Y:S01]  /*18880*/  SHF.R.S32.HI R3, RZ, 0x1f, R2.reuse ;  /* 0x0000001fff037819 */ /* 0x100fe20000011402 */
[--C-:B------:R-:W-:Y:S02]  /*18890*/  IMAD.MOV R8, RZ, RZ, -R2.reuse ;  /* 0x000000ffff087224 */ /* 0x100fe400078e0a02 */
[----:B------:R-:W-:-:S04]  /*188a0*/  IMAD.WIDE.U32 R2, R21, UR4, R2 ;  /* 0x0000000415027c25 */ /* 0x000fc8000f8e0002 */
[----:B------:R-:W-:Y:S02]  /*188b0*/  IMAD R8, R4, R8, R19 ;  /* 0x0000000804087224 */ /* 0x000fe400078e0213 */
[----:B---3--:R-:W-:-:S04]  /*188c0*/  IMAD R0, R5, UR4, RZ ;  /* 0x0000000405007c24 */ /* 0x008fc8000f8e02ff */
[----:B------:R-:W-:Y:S01]  /*188d0*/  IMAD R0, R21, UR5, R0 ;  /* 0x0000000515007c24 */ /* 0x000fe2000f8e0200 */
[----:B------:R-:W-:Y:S02]  /*188e0*/  ULDC.64 UR4, c[0x0][0x3f8] ;  /* 0x0000fe0000047ab9 */ /* 0x000fe40000000a00 */
[----:B------:R-:W-:Y:S01]  /*188f0*/  LEA R4, P0, R2, UR4, 0x2 ;  /* 0x0000000402047c11 */ /* 0x000fe2000f8010ff */
[----:B------:R-:W-:-:S05]  /*18900*/  IMAD.IADD R0, R0, 0x1, R3 ;  /* 0x0000000100007824 */ /* 0x000fca00078e0203 */
[----:B------:R-:W-:-:S05]  /*18910*/  LEA.HI.X R5, R2, UR5, R0, 0x2, P0 ;  /* 0x0000000502057c11 */ /* 0x000fca00080f1400 */
[----:B------:R3:W5:Y:S02]  /*18920*/  LDG.E R0, desc[UR46][R4.64] ;  /* 0x0000002e04007981 */ /* 0x000764000c1e1900 */
.L_x_6303:
        /* <DEDUP_REMOVED lines=8> */
.L_x_6357:
[----:B------:R-:W-:Y:S05]  /*189b0*/  BSYNC B1 ;  /* 0x0000000000017941 */ /* 0x000fea0003800000 */
.L_x_6304:
        /* <DEDUP_REMOVED lines=9> */
.L_x_6307:
[----:B------:R-:W-:Y:S05]  /*18a50*/  BSYNC B1 ;  /* 0x0000000000017941 */ /* 0x000fea0003800000 */
.L_x_6306:
[----:B------:R-:W4:Y:S04]  /*18a60*/  LDL R5, [R1+0xc] ;  /* 0x00000c0001057983 */ /* 0x000f280000100800 */
[----:B------:R-:W2:Y:S01]  /*18a70*/  LDL R2, [R1+0x4] ;  /* 0x0000040001027983 */ /* 0x000ea20000100800 */
[----:B-1----:R-:W-:Y:S01]  /*18a80*/  IMAD.MOV.U32 R10, RZ, RZ, RZ ;  /* 0x000000ffff0a7224 */ /* 0x002fe200078e00ff */
[----:B------:R-:W-:Y:S01]  /*18a90*/  UIADD3 UR4, UP0, UR42, 0x470, URZ ;  /* 0x000004702a047890 */ /* 0x000fe2000ff1e03f */
[----:B------:R-:W-:Y:S01]  /*18aa0*/  PLOP3.LUT P0, PT, PT, PT, PT, 0x80, 0x0 ;  /* 0x000000000000781c */ /* 0x000fe20003f0f070 */
[----:B------:R-:W-:Y:S01]  /*18ab0*/  UMOV UR6, 0x0 ;  /* 0x0000000000067882 */ /* 0x000fe20000000000 */
[----:B------:R-:W-:Y:S01]  /*18ac0*/  UMOV UR7, 0x14f00000 ;  /* 0x14f0000000077882 */ /* 0x000fe20000000000 */
[----:B------:R-:W-:Y:S01]  /*18ad0*/  R2UR UR10, R10 ;  /* 0x000000000a0a72ca */ /* 0x000fe200000e0000 */
[----:B------:R-:W-:Y:S01]  /*18ae0*/  UIADD3.X UR5, URZ, UR43, URZ, UP0, !UPT ;  /* 0x0000002b3f057290 */ /* 0x000fe200087fe43f */
[----:B----4-:R-:W-:Y:S01]  /*18af0*/  R2UR UR12, R5 ;  /* 0x00000000050c72ca */ /* 0x010fe200000e0000 */
[----:B------:R-:W-:-:S04]  /*18b00*/  IMAD.U32 R5, RZ, RZ, UR40 ;  /* 0x00000028ff057e24 */ /* 0x000fc8000f8e00ff */
[----:B--2---:R-:W-:Y:S02]  /*18b10*/  IMAD R2, R2, 0x6000, R5 ;  /* 0x0000600002027824 */ /* 0x004fe400078e0205 */
[----:B------:R-:W-:Y:S02]  /*18b20*/  IMAD R5, R8, 0xc0, RZ ;  /* 0x000000c008057824 */ /* 0x000fe400078e02ff */
[----:B------:R-:W-:Y:S02]  /*18b30*/  VIADD R8, R4, 0x28870 ;  /* 0x0002887004087836 */ /* 0x000fe40000000000 */
[----:B------:R-:W-:-:S07]  /*18b40*/  VIADD R9, R2, 0xc400 ;  /* 0x0000c40002097836 */ /* 0x000fce0000000000 */
.L_x_6308:
        /* <DEDUP_REMOVED lines=12> */
.L_x_6358:
[----:B------:R-:W-:Y:S05]  /*18c10*/  BSYNC B1 ;  /* 0x0000000000017941 */ /* 0x000fea0003800000 */
.L_x_6309:
[----:B------:R-:W-:Y:S01]  /*18c20*/  BSSY B1, `(.L_x_6311) ;  /* 0x000000b000017945 */ /* 0x000fe20003800000 */
[----:B------:R-:W-:Y:S02]  /*18c30*/  IMAD.MOV.U32 R8, RZ, RZ, 0x0 ;  /* 0x00000000ff087424 */ /* 0x000fe400078e00ff */
[----:B------:R-:W-:Y:S01]  /*18c40*/  IMAD.MOV.U32 R9, RZ, RZ, 0x14f00000 ;  /* 0x14f00000ff097424 */ /* 0x000fe200078e00ff */
[----:B------:R-:W-:Y:S06]  /*18c50*/  @P3 BRA `(.L_x_6312) ;  /* 0x00000000001c3947 */ /* 0x000fec0003800000 */
[----:B------:R-:W2:Y:S01]  /*18c60*/  S2R R11, SR_TID.X ;  /* 0x00000000000b7919 */ /* 0x000ea20000002100 */
[----:B-1-3--:R-:W-:-:S04]  /*18c70*/  IMAD.MOV.U32 R3, RZ, RZ, 0x6000 ;  /* 0x00006000ff037424 */ /* 0x00afc800078e00ff */
[----:B------:R4:W-:Y:S01]  /*18c80*/  SYNCS.ARRIVE.TRANS64 RZ, [R4+URZ+0x28830], R3 ;  /* 0x0288300304ff79a7 */ /* 0x0009e2000800003f */
[----:B--2---:R-:W-:-:S04]  /*18c90*/  LOP3.LUT R11, R11, 0x1f, RZ, 0xc0, !PT ;  /* 0x0000001f0b0b7812 */ /* 0x004fc800078ec0ff */
[----:B------:R-:W-:-:S13]  /*18ca0*/  ISETP.NE.AND P0, PT, R11, RZ, PT ;  /* 0x000000ff0b00720c */ /* 0x000fda0003f05270 */
[----:B----4-:R-:W-:Y:S05]  /*18cb0*/  @!P0 BRA `(.L_x_6312) ;  /* 0x0000000000048947 */ /* 0x010fea0003800000 */
[----:B------:R-:W-:Y:S01]  /*18cc0*/  BPT.TRAP 0x1 ;  /* 0x000000040000795c */ /* 0x000fe20000300000 */
.L_x_6312:
[----:B------:R-:W-:Y:S05]  /*18cd0*/  BSYNC B1 ;  /* 0x0000000000017941 */ /* 0x000fea0003800000 */
.L_x_6311:
[----:B-1-3--:R-:W2:Y:S01]  /*18ce0*/  LDL R3, [R1+0xc] ;  /* 0x00000c0001037983 */ /* 0x00aea20000100800 */
        /* <DEDUP_REMOVED lines=9> */
.L_x_6313:
        /* <DEDUP_REMOVED lines=9> */
.L_x_6302:
[----:B------:R-:W-:Y:S05]  /*18e10*/  BSYNC B0 ;  /* 0x0000000000007941 */ /* 0x000fea0003800000 */
.L_x_6301:
[----:B------:R-:W3:Y:S02]  /*18e20*/  LDL R3, [R1+0x30] ;  /* 0x0000300001037983 */ /* 0x000ee40000100800 */
[----:B---3--:R-:W-:-:S13]  /*18e30*/  ISETP.NE.AND P0, PT, R3, 0x3, PT ;  /* 0x000000030300780c */ /* 0x008fda0003f05270 */
[----:B------:R-:W-:Y:S05]  /*18e40*/  @!P0 BRA `(.L_x_6314) ;  /* 0x0000000000048947 */ /* 0x000fea0003800000 */
[----:B------:R-:W-:Y:S01]  /*18e50*/  BPT.TRAP 0x1 ;  /* 0x000000040000795c */ /* 0x000fe20000300000 */
.L_x_6314:
        /* <DEDUP_REMOVED lines=8> */
.L_x_6359:
[----:B------:R-:W-:Y:S05]  /*18ee0*/  BSYNC B0 ;  /* 0x0000000000007941 */ /* 0x000fea0003800000 */
.L_x_6315:
[----:B------:R-:W-:Y:S05]  /*18ef0*/  @!P0 BRA `(.L_x_6317) ;  /* 0x0000000000048947 */ /* 0x000fea0003800000 */
[----:B------:R-:W-:Y:S01]  /*18f00*/  BPT.TRAP 0x1 ;  /* 0x000000040000795c */ /* 0x000fe20000300000 */
.L_x_6317:
[----:B------:R-:W-:Y:S01]  /*18f10*/  SHF.L.U32 R3, R7, 0x1f, RZ ;  /* 0x0000001f07037819 */ /* 0x000fe200000006ff */
[----:B---3--:R-:W-:-:S03]  /*18f20*/  IMAD R2, R6, 0x6000, RZ ;  /* 0x0000600006027824 */ /* 0x008fc600078e02ff */
[----:B------:R-:W3:Y:S02]  /*18f30*/  SYNCS.PHASECHK.TRANS64.TRYWAIT P3, [R20+URZ+0x28860], R3 ;  /* 0x02886003140075a7 */ /* 0x000ee4000806017f */
[----:B---3--:R-:W-:Y:S05]  /*18f40*/  @!P3 BRA `(.L_x_6318) ;  /* 0x0000001c0058b947 */ /* 0x008fea0003800000 */
.L_x_6360:
[----:B------:R-:W4:Y:S04]  /*18f50*/  LDL R12, [R1] ;  /* 0x00000000010c7983 */ /* 0x000f280000100800 */
[----:B------:R-:W5:Y:S04]  /*18f60*/  LDL R15, [R1+0x1c] ;  /* 0x00001c00010f7983 */ /* 0x000f680000100800 */
[----:B------:R-:W2:Y:S01]  /*18f70*/  LDL R13, [R1+0x10] ;  /* 0x00001000010d7983 */ /* 0x000ea20000100800 */
[----:B------:R-:W-:Y:S05]  /*18f80*/  WARPSYNC.ALL ;  /* 0x0000000000007948 */ /* 0x000fea0003800000 */
[----:B------:R-:W-:-:S04]  /*18f90*/  IMAD.U32 R14, RZ, RZ, UR40 ;  /* 0x00000028ff0e7e24 */ /* 0x000fc8000f8e00ff */
[----:B------:R-:W-:Y:S02]  /*18fa0*/  VIADD R14, R14, 0x400 ;  /* 0x000004000e0e7836 */ /* 0x000fe40000000000 */
[C---:B---3--:R-:W-:Y:S01]  /*18fb0*/  VIADD R3, R2.reuse, 0x1000 ;  /* 0x0000100002037836 */ /* 0x048fe20000000000 */
[----:B----4-:R-:W-:-:S06]  /*18fc0*/  LOP3.LUT R4, R2, R12, RZ, 0xfc, !PT ;  /* 0x0000000c02047212 */ /* 0x010fcc00078efcff */
[----:B------:R-:W3:Y:S01]  /*18fd0*/  LDSM.16.MT88.4 R4, [R4+UR40+0xc400] ;  /* 0x00c400280404783b */ /* 0x000ee20008004200 */
[----:B-----5:R-:W-:Y:S02]  /*18fe0*/  IADD3 R18, R15, UR40, R2 ;  /* 0x000000280f127c10 */ /* 0x020fe4000fffe002 */
[----:B--2---:R-:W-:Y:S02]  /*18ff0*/  IADD3 R17, R14, R2, R13 ;  /* 0x000000020e117210 */ /* 0x004fe40007ffe00d */
[C-C-:B---3--:R-:W-:Y:S02]  /*19000*/  PRMT R8, R4.reuse, 0x6420, R5.reuse ;  /* 0x0000642004087816 */ /* 0x148fe40000000005 */
[----:B-1----:R-:W-:Y:S02]  /*19010*/  PRMT R9, R4, 0x7531, R5 ;  /* 0x0000753104097816 */ /* 0x002fe40000000005 */
[C-C-:B------:R-:W-:Y:S02]  /*19020*/  PRMT R10, R6.reuse, 0x6420, R7.reuse ;  /* 0x00006420060a7816 */ /* 0x140fe40000000007 */
[----:B------:R-:W-:-:S02]  /*19030*/  PRMT R11, R6, 0x7531, R7 ;  /* 0x00007531060b7816 */ /* 0x000fc40000000007 */
[----:B------:R-:W1:Y:S04]  /*19040*/  LDSM.16.MT88.4 R4, [R18+0xc400] ;  /* 0x00c400001204783b */ /* 0x000e680000004200 */
[----:B------:R1:W-:Y:S01]  /*19050*/  STSM.16.M88.4 [R17], R8 ;  /* 0x0000000811007844 */ /* 0x0003e20000000200 */
[----:B------:R-:W2:Y:S01]  /*19060*/  S2R R15, SR_TID.X ;  /* 0x00000000000f7919 */ /* 0x000ea20000002100 */
[C-C-:B-1----:R-:W-:Y:S02]  /*19070*/  PRMT R8, R4.reuse, 0x6420, R5.reuse ;  /* 0x0000642004087816 */ /* 0x142fe40000000005 */
[----:B------:R-:W-:Y:S02]  /*19080*/  PRMT R9, R4, 0x7531, R5 ;  /* 0x0000753104097816 */ /* 0x000fe40000000005 */
[----:B------:R-:W-:-:S02]  /*19090*/  PRMT R10, R6, 0x6420, R7 ;  /* 0x00006420060a7816 */ /* 0x000fc40000000007 */
[----:B------:R-:W-:-:S05]  /*190a0*/  PRMT R11, R6, 0x7531, R7 ;  /* 0x00007531060b7816 */ /* 0x000fca0000000007 */
[----:B------:R1:W-:Y:S02]  /*190b0*/  STSM.16.M88.4 [R17+0x1000], R8 ;  /* 0x0010000811007844 */ /* 0x0003e40000000200 */
[----:B-1----:R-:W-:-:S05]  /*190c0*/  IMAD.MOV.U32 R11, RZ, RZ, R12 ;  /* 0x000000ffff0b7224 */ /* 0x002fca00078e000c */
[----:B------:R-:W-:-:S05]  /*190d0*/  LOP3.LUT R3, R3, R11, RZ, 0xfc, !PT ;  /* 0x0000000b03037212 */ /* 0x000fca00078efcff */
[----:B------:R-:W1:Y:S01]  /*190e0*/  LDSM.16.MT88.4 R4, [R3+UR40+0xc400] ;  /* 0x00c400280304783b */ /* 0x000e620008004200 */
[----:B------:R-:W-:Y:S01]  /*190f0*/  IMAD.MOV.U32 R9, RZ, RZ, R13 ;  /* 0x000000ffff097224 */ /* 0x000fe200078e000d */
[----:B--2---:R-:W-:Y:S01]  /*19100*/  LOP3.LUT P3, RZ, R15, 0x4, RZ, 0xc0, !PT ;  /* 0x000000040fff7812 */ /* 0x004fe2000786c0ff */
[----:B------:R-:W-:Y:S02]  /*19110*/  IMAD.MOV.U32 R8, RZ, RZ, 0x20 ;  /* 0x00000020ff087424 */ /* 0x000fe400078e00ff */
[----:B------:R-:W-:-:S03]  /*19120*/  IMAD.U32 R10, RZ, RZ, UR40 ;  /* 0x00000028ff0a7e24 */ /* 0x000fc6000f8e00ff */
[----:B------:R-:W-:Y:S01]  /*19130*/  SEL R8, R8, 0xffffffe0, !P3 ;  /* 0xffffffe008087807 */ /* 0x000fe20005800000 */
[----:B------:R-:W-:Y:S01]  /*19140*/  VIADD R10, R10, 0x400 ;  /* 0x000004000a0a7836 */ /* 0x000fe20000000000 */
[C-C-:B-1----:R-:W-:Y:S02]  /*19150*/  PRMT R12, R4.reuse, 0x6420, R5.reuse ;  /* 0x00006420040c7816 */ /* 0x142fe40000000005 */
[----:B------:R-:W-:Y:S02]  /*19160*/  PRMT R13, R4, 0x7531, R5 ;  /* 0x00007531040d7816 */ /* 0x000fe40000000005 */
[C-C-:B------:R-:W-:Y:S02]  /*19170*/  PRMT R14, R6.reuse, 0x6420, R7.reuse ;  /* 0x00006420060e7816 */ /* 0x140fe40000000007 */
[----:B------:R-:W-:Y:S02]  /*19180*/  PRMT R15, R6, 0x7531, R7 ;  /* 0x00007531060f7816 */ /* 0x000fe40000000007 */
[----:B------:R-:W1:Y:S01]  /*19190*/  LDSM.16.MT88.4 R4, [R18+0xd400] ;  /* 0x00d400001204783b */ /* 0x000e620000004200 */
[----:B------:R-:W-:-:S05]  /*191a0*/  IADD3 R3, R9, R2, R8 ;  /* 0x0000000209037210 */ /* 0x000fca0007ffe008 */
[----:B------:R-:W-:-:S05]  /*191b0*/  IMAD.IADD R3, R10, 0x1, R3 ;  /* 0x000000010a037824 */ /* 0x000fca00078e0203 */
[----:B------:R2:W-:Y:S02]  /*191c0*/  STSM.16.M88.4 [R3], R12 ;  /* 0x0000000c03007844 */ /* 0x0005e40000000200 */
[----:B--2---:R-:W-:Y:S01]  /*191d0*/  IMAD.MOV.U32 R15, RZ, RZ, R11 ;  /* 0x000000ffff0f7224 */ /* 0x004fe200078e000b */
[C-C-:B-1----:R-:W-:Y:S02]  /*191e0*/  PRMT R8, R4.reuse, 0x6420, R5.reuse ;  /* 0x0000642004087816 */ /* 0x142fe40000000005 */
[----:B------:R-:W-:Y:S02]  /*191f0*/  PRMT R9, R4, 0x7531, R5 ;  /* 0x0000753104097816 */ /* 0x000fe40000000005 */
[C-C-:B------:R-:W-:Y:S02]  /*19200*/  PRMT R10, R6.reuse, 0x6420, R7.reuse ;  /* 0x00006420060a7816 */ /* 0x140fe40000000007 */
[----:B------:R-:W-:Y:S01]  /*19210*/  PRMT R11, R6, 0x7531, R7 ;  /* 0x00007531060b7816 */ /* 0x000fe20000000007 */
[----:B------:R-:W-:-:S04]  /*19220*/  VIADD R4, R2, 0x2000 ;  /* 0x0000200002047836 */ /* 0x000fc80000000000 */
[----:B------:R1:W-:Y:S02]  /*19230*/  STSM.16.M88.4 [R3+0x1000], R8 ;  /* 0x0010000803007844 */ /* 0x0003e40000000200 */
[----:B-1----:R-:W-:-:S05]  /*19240*/  IMAD.MOV.U32 R11, RZ, RZ, R15 ;  /* 0x000000ffff0b7224 */ /* 0x002fca00078e000f */
[----:B------:R-:W-:-:S06]  /*19250*/  LOP3.LUT R4, R4, R11, RZ, 0xfc, !PT ;  /* 0x0000000b04047212 */ /* 0x000fcc00078efcff */
[----:B------:R-:W1:Y:S02]  /*19260*/  LDSM.16.MT88.4 R4, [R4+UR40+0xc400] ;  /* 0x00c400280404783b */ /* 0x000e640008004200 */
[C-C-:B-1----:R-:W-:Y:S02]  /*19270*/  PRMT R12, R4.reuse, 0x6420, R5.reuse ;  /* 0x00006420040c7816 */ /* 0x142fe40000000005 */
[----:B------:R-:W-:Y:S02]  /*19280*/  PRMT R13, R4, 0x7531, R5 ;  /* 0x00007531040d7816 */ /* 0x000fe40000000005 */
[C-C-:B------:R-:W-:Y:S02]  /*19290*/  PRMT R14, R6.reuse, 0x6420, R7.reuse ;  /* 0x00006420060e7816 */ /* 0x140fe40000000007 */
[----:B------:R-:W-:Y:S02]  /*192a0*/  PRMT R15, R6, 0x7531, R7 ;  /* 0x00007531060f7816 */ /* 0x000fe40000000007 */
[----:B------:R-:W1:Y:S04]  /*192b0*/  LDSM.16.MT88.4 R4, [R18+0xe400] ;  /* 0x00e400001204783b */ /* 0x000e680000004200 */
[----:B------:R2:W-:Y:S02]  /*192c0*/  STSM.16.M88.4 [R17+0x2000], R12 ;  /* 0x0020000c11007844 */ /* 0x0005e40000000200 */
[----:B--2---:R-:W-:Y:S01]  /*192d0*/  IMAD.MOV.U32 R15, RZ, RZ, R11 ;  /* 0x000000ffff0f7224 */ /* 0x004fe200078e000b */
[----:B-1----:R-:W-:-:S02]  /*192e0*/  PRMT R8, R4, 0x6420, R5 ;  /* 0x0000642004087816 */ /* 0x002fc40000000005 */
        /* <DEDUP_REMOVED lines=23> */
[----:B------:R-:W1:Y:S01]  /*19460*/  LDSM.16.MT88.4 R4, [R4+UR40+0xc400] ;  /* 0x00c400280404783b */ /* 0x000e620008004200 */
[----:B------:R-:W-:Y:S01]  /*19470*/  VIADD R2, R2, 0x5000 ;  /* 0x0000500002027836 */ /* 0x000fe20000000000 */
[C-C-:B-1----:R-:W-:Y:S02]  /*19480*/  PRMT R12, R4.reuse, 0x6420, R5.reuse ;  /* 0x00006420040c7816 */ /* 0x142fe40000000005 */
[----:B------:R-:W-:Y:S02]  /*19490*/  PRMT R13, R4, 0x7531, R5 ;  /* 0x00007531040d7816 */ /* 0x000fe40000000005 */
[C-C-:B------:R-:W-:Y:S02]  /*194a0*/  PRMT R14, R6.reuse, 0x6420, R7.reuse ;  /* 0x00006420060e7816 */ /* 0x140fe40000000007 */
[----:B------:R-:W-:Y:S02]  /*194b0*/  PRMT R15, R6, 0x7531, R7 ;  /* 0x00007531060f7816 */ /* 0x000fe40000000007 */
[----:B------:R-:W1:Y:S04]  /*194c0*/  LDSM.16.MT88.4 R4, [R18+0x10400] ;  /* 0x010400001204783b */ /* 0x000e680000004200 */
[----:B------:R2:W-:Y:S02]  /*194d0*/  STSM.16.M88.4 [R17+0x4000], R12 ;  /* 0x0040000c11007844 */ /* 0x0005e40000000200 */
[----:B--2---:R-:W-:-:S05]  /*194e0*/  IMAD.MOV.U32 R15, RZ, RZ, R11 ;  /* 0x000000ffff0f7224 */ /* 0x004fca00078e000b */
[----:B------:R-:W-:Y:S02]  /*194f0*/  LOP3.LUT R2, R2, R15, RZ, 0xfc, !PT ;  /* 0x0000000f02027212 */ /* 0x000fe400078efcff */
        /* <DEDUP_REMOVED lines=25> */
.L_x_6319:
[----:B------:R-:W3:Y:S01]  /*19690*/  LDL R2, [R1+0x18] ;  /* 0x0000180001027983 */ /* 0x000ee20000100800 */
[----:B-1----:R1:W-:Y:S03]  /*196a0*/  SYNCS.ARRIVE.TRANS64.A1T0 RZ, [R20+URZ+0x28850], RZ ;  /* 0x028850ff14ff79a7 */ /* 0x0023e6000810003f */
[----:B------:R4:W5:Y:S04]  /*196b0*/  LDL R6, [R1+0x4] ;  /* 0x0000040001067983 */ /* 0x0009680000100800 */
[----:B------:R4:W5:Y:S01]  /*196c0*/  LDL R7, [R1+0x8] ;  /* 0x0000080001077983 */ /* 0x0009620000100800 */
[----:B-1----:R-:W-:-:S05]  /*196d0*/  @!P2 VIADD R20, R20, 0x28880 ;  /* 0x000288801414a836 */ /* 0x002fca0000000000 */
[----:B------:R-:W-:Y:S01]  /*196e0*/  @!P2 PRMT R20, RZ, 0x654, R20 ;  /* 0x00000654ff14a816 */ /* 0x000fe20000000014 */
[----:B------:R-:W-:Y:S06]  /*196f0*/  BAR.SYNC.DEFER_BLOCKING 0x2, 0x80 ;  /* 0x0082000000007b1d */ /* 0x000fec0000010000 */
[----:B------:R4:W-:Y:S01]  /*19700*/  @!P2 SYNCS.ARRIVE.TRANS64.RED.A1T0 RZ, [R20+URZ], RZ ;  /* 0x000000ff14ffa9a7 */ /* 0x0009e2000810043f */
[C---:B---3--:R-:W-:Y:S01]  /*19710*/  ISETP.GT.AND P0, PT, R19.reuse, R2, PT ;  /* 0x000000021300720c */ /* 0x048fe20003f04270 */
[----:B------:R-:W-:-:S12]  /*19720*/  VIADD R19, R19, 0xffffffff ;  /* 0xffffffff13137836 */ /* 0x000fd80000000000 */
[----:B----4-:R-:W-:Y:S05]  /*19730*/  @P0 BRA `(.L_x_6320) ;  /* 0xfffffff000000947 */ /* 0x010fea000383ffff */
.L_x_6300:
[----:B------:R-:W3:Y:S01]  /*19740*/  LDL R2, [R1+0x30] ;  /* 0x0000300001027983 */ /* 0x000ee20000100800 */
[----:B------:R-:W-:Y:S01]  /*19750*/  BSSY B0, `(.L_x_6321) ;  /* 0x0000010000007945 */ /* 0x000fe20003800000 */
[----:B---3--:R-:W-:-:S03]  /*19760*/  ISETP.NE.AND P1, PT, R2, 0x3, PT ;  /* 0x000000030200780c */ /* 0x008fc60003f25270 */
[----:B------:R-:W-:Y:S10]  /*19770*/  @P2 BRA `(.L_x_6322) ;  /* 0x0000000000342947 */ /* 0x000ff40003800000 */
[----:B------:R-:W3:Y:S01]  /*19780*/  S2R R5, SR_LANEID ;  /* 0x0000000000057919 */ /* 0x000ee20000000000 */
[----:B------:R-:W-:Y:S01]  /*19790*/  VOTEU.ANY UR4, UPT, PT ;  /* 0x0000000000047886 */ /* 0x000fe200038e0100 */
[----:B--2---:R-:W2:Y:S01]  /*197a0*/  LDC.64 R2, c[0x0][0xdf0] ;  /* 0x00037c00ff027b82 */ /* 0x004ea20000000a00 */
        /* <DEDUP_REMOVED lines=10> */
.L_x_6322:
[----:B------:R-:W-:Y:S05]  /*19850*/  BSYNC B0 ;  /* 0x0000000000007941 */ /* 0x000fea0003800000 */
.L_x_6321:
[----:B------:R-:W-:Y:S05]  /*19860*/  @!P1 BRA `(.L_x_6323) ;  /* 0x0000000000049947 */ /* 0x000fea0003800000 */
[----:B------:R-:W-:Y:S01]  /*19870*/  BPT.TRAP 0x1 ;  /* 0x000000040000795c */ /* 0x000fe20000300000 */
.L_x_6323:
[----:B--2---:R-:W2:Y:S04]  /*19880*/  LDL R3, [R1+0x8] ;  /* 0x0000080001037983 */ /* 0x004ea80000100800 */
[----:B------:R-:W4:Y:S04]  /*19890*/  LDL R2, [R1+0x4] ;  /* 0x0000040001027983 */ /* 0x000f280000100800 */
[----:B---3--:R-:W3:Y:S01]  /*198a0*/  LDL R0, [R1+0x24] ;  /* 0x0000240001007983 */ /* 0x008ee20000100800 */
[----:B------:R-:W-:Y:S01]  /*198b0*/  BSSY B0, `(.L_x_6324) ;  /* 0x0000007000007945 */ /* 0x000fe20003800000 */
[----:B--2---:R-:W-:-:S04]  /*198c0*/  LOP3.LUT R3, R3, 0x1, RZ, 0x3c, !PT ;  /* 0x0000000103037812 */ /* 0x004fc800078e3cff */
[----:B------:R-:W-:Y:S02]  /*198d0*/  SHF.L.U32 R3, R3, 0x1f, RZ ;  /* 0x0000001f03037819 */ /* 0x000fe400000006ff */
[----:B----4-:R-:W-:Y:S02]  /*198e0*/  LEA R18, R2, UR40, 0x3 ;  /* 0x0000002802127c11 */ /* 0x010fe4000f8e18ff */
[----:B---3--:R-:W-:Y:S02]  /*198f0*/  ISETP.NE.AND P1, PT, R0, 0x3, PT ;  /* 0x000000030000780c */ /* 0x008fe40003f25270 */
[----:B------:R-:W2:Y:S02]  /*19900*/  SYNCS.PHASECHK.TRANS64.TRYWAIT P0, [R18+URZ+0x28870], R3 ;  /* 0x02887003120075a7 */ /* 0x000ea4000800017f */
[----:B--2---:R-:W-:Y:S09]  /*19910*/  @!P0 BRA `(.L_x_6325) ;  /* 0x0000001000f88947 */ /* 0x004ff20003800000 */
.L_x_6361:
[----:B------:R-:W-:Y:S05]  /*19920*/  BSYNC B0 ;  /* 0x0000000000007941 */ /* 0x000fea0003800000 */
.L_x_6324:
[----:B------:R-:W-:Y:S05]  /*19930*/  @!P1 BRA `(.L_x_6326) ;  /* 0x0000000000049947 */ /* 0x000fea0003800000 */
[----:B------:R-:W-:Y:S01]  /*19940*/  BPT.TRAP 0x1 ;  /* 0x000000040000795c */ /* 0x000fe20000300000 */
.L_x_6326:
[----:B------:R-:W2:Y:S02]  /*19950*/  LDL R0, [R1+0x8] ;  /* 0x0000080001007983 */ /* 0x000ea40000100800 */
[----:B--2---:R-:W-:-:S04]  /*19960*/  SHF.L.U32 R3, R0, 0x1f, RZ ;  /* 0x0000001f00037819 */ /* 0x004fc800000006ff */
[----:B------:R-:W2:Y:S02]  /*19970*/  SYNCS.PHASECHK.TRANS64.TRYWAIT P0, [R18+URZ+0x28860], R3 ;  /* 0x02886003120075a7 */ /* 0x000ea4000800017f */
[----:B--2---:R-:W-:Y:S05]  /*19980*/  @!P0 BRA `(.L_x_6327) ;  /* 0x0000001000f08947 */ /* 0x004fea0003800000 */
.L_x_6362:
[----:B-1----:R-:W3:Y:S04]  /*19990*/  LDL R19, [R1+0x4] ;  /* 0x0000040001137983 */ /* 0x002ee80000100800 */
[----:B------:R-:W4:Y:S04]  /*199a0*/  LDL R2, [R1] ;  /* 0x0000000001027983 */ /* 0x000f280000100800 */
[----:B------:R-:W4:Y:S01]  /*199b0*/  LDL R12, [R1+0x10] ;  /* 0x00001000010c7983 */ /* 0x000f220000100800 */
[----:B------:R-:W1:Y:S01]  /*199c0*/  S2R R8, SR_TID.X ;  /* 0x0000000000087919 */ /* 0x000e620000002100 */
[----:B------:R-:W-:Y:S05]  /*199d0*/  WARPSYNC.ALL ;  /* 0x0000000000007948 */ /* 0x000fea0003800000 */
[----:B------:R-:W-:Y:S01]  /*199e0*/  IMAD.MOV.U32 R10, RZ, RZ, 0x40 ;  /* 0x00000040ff0a7424 */ /* 0x000fe200078e00ff */
[----:B-1----:R-:W-:-:S04]  /*199f0*/  LOP3.LUT P0, RZ, R8, 0x4, RZ, 0xc0, !PT ;  /* 0x0000000408ff7812 */ /* 0x002fc8000780c0ff */
[----:B------:R-:W-:Y:S01]  /*19a00*/  SEL R10, R10, 0xffffffc0, !P0 ;  /* 0xffffffc00a0a7807 */ /* 0x000fe20004000000 */
[----:B------:R-:W1:Y:S02]  /*19a10*/  S2R R14, SR_TID.X ;  /* 0x00000000000e7919 */ /* 0x000e640000002100 */
[----:B-1----:R-:W-:Y:S01]  /*19a20*/  LOP3.LUT P0, RZ, R14, 0x4, RZ, 0xc0, !PT ;  /* 0x000000040eff7812 */ /* 0x002fe2000780c0ff */
[----:B--2---:R-:W-:-:S05]  /*19a30*/  IMAD.MOV.U32 R3, RZ, RZ, 0x20 ;  /* 0x00000020ff037424 */ /* 0x004fca00078e00ff */
[----:B------:R-:W-:Y:S01]  /*19a40*/  SEL R3, R3, 0xffffffe0, !P0 ;  /* 0xffffffe003037807 */ /* 0x000fe20004000000 */
[----:B---3--:R-:W-:-:S05]  /*19a50*/  IMAD R0, R19, 0x6000, RZ ;  /* 0x0000600013007824 */ /* 0x008fca00078e02ff */
[----:B----4-:R-:W-:-:S05]  /*19a60*/  LOP3.LUT R2, R0, R2, RZ, 0xfc, !PT ;  /* 0x0000000200027212 */ /* 0x010fca00078efcff */
[----:B-----5:R-:W1:Y:S01]  /*19a70*/  LDSM.16.MT88.4 R4, [R2+UR40+0xc400] ;  /* 0x00c400280204783b */ /* 0x020e620008004200 */
[----:B------:R-:W-:-:S04]  /*19a80*/  VIADD R17, R2, UR40 ;  /* 0x0000002802117c36 */ /* 0x000fc80008000000 */
[----:B------:R-:W-:Y:S01]  /*19a90*/  IMAD.IADD R17, R10, 0x1, R17 ;  /* 0x000000010a117824 */ /* 0x000fe200078e0211 */
[C-C-:B-1----:R-:W-:Y:S02]  /*19aa0*/  PRMT R8, R4.reuse, 0x6420, R5.reuse ;  /* 0x0000642004087816 */ /* 0x142fe40000000005 */
[----:B------:R-:W-:Y:S02]  /*19ab0*/  PRMT R9, R4, 0x7531, R5 ;  /* 0x0000753104097816 */ /* 0x000fe40000000005 */
[C-C-:B------:R-:W-:Y:S02]  /*19ac0*/  PRMT R10, R6.reuse, 0x6420, R7.reuse ;  /* 0x00006420060a7816 */ /* 0x140fe40000000007 */
[----:B------:R-:W-:Y:S02]  /*19ad0*/  PRMT R11, R6, 0x7531, R7 ;  /* 0x00007531060b7816 */ /* 0x000fe40000000007 */
[----:B------:R-:W1:Y:S01]  /*19ae0*/  LDSM.16.MT88.4 R4, [R17+0xc400] ;  /* 0x00c400001104783b */ /* 0x000e620000004200 */
[----:B------:R-:W-:-:S05]  /*19af0*/  IADD3 R0, R0, UR40, R12 ;  /* 0x0000002800007c10 */ /* 0x000fca000fffe00c */
[----:B------:R1:W-:Y:S02]  /*19b00*/  STSM.16.M88.4 [R0+0x400], R8 ;  /* 0x0004000800007844 */ /* 0x0003e40000000200 */
        /* <DEDUP_REMOVED lines=10> */
[----:B------:R-:W1:Y:S01]  /*19bb0*/  LDSM.16.MT88.4 R4, [R17+0xd400] ;  /* 0x00d400001104783b */ /* 0x000e620000004200 */
[----:B------:R-:W-:-:S05]  /*19bc0*/  IADD3 R3, R3, 0x400, R0 ;  /* 0x0000040003037810 */ /* 0x000fca0007ffe000 */
        /* <DEDUP_REMOVED lines=62> */
.L_x_6328:
[----:B--2---:R-:W2:Y:S01]  /*19fb0*/  LDL.LU R3, [R1+0x8] ;  /* 0x0000080001037983 */ /* 0x004ea20000300800 */
[----:B-1----:R-:W-:Y:S01]  /*19fc0*/  SYNCS.ARRIVE.TRANS64.A1T0 RZ, [R18+URZ+0x28850], RZ ;  /* 0x028850ff12ff79a7 */ /* 0x002fe2000810003f */
[----:B------:R-:W-:-:S05]  /*19fd0*/  @!P2 VIADD R0, R18, 0x28880 ;  /* 0x000288801200a836 */ /* 0x000fca0000000000 */
        /* <DEDUP_REMOVED lines=10> */
.L_x_6284:
[----:B------:R-:W-:Y:S05]  /*1a080*/  BSYNC B6 ;  /* 0x0000000000067941 */ /* 0x000fea0003800000 */
.L_x_6282:
[----:B------:R3:W5:Y:S01]  /*1a090*/  LDL R2, [R1+0x20] ;  /* 0x0000200001027983 */ /* 0x0007620000100800 */
[----:B------:R-:W-:-:S13]  /*1a0a0*/  LOP3.LUT P0, RZ, R16, 0x2, RZ, 0xc0, !PT ;  /* 0x0000000210ff7812 */ /* 0x000fda000780c0ff */
[----:B---3--:R-:W-:Y:S05]  /*1a0b0*/  @!P0 BRA `(.L_x_6329) ;  /* 0x0000000000208947 */ /* 0x008fea0003800000 */
[----:B------:R-:W3:Y:S08]  /*1a0c0*/  S2UR UR5, SR_CgaCtaId ;  /* 0x00000000000579c3 */ /* 0x000ef00000008800 */
[----:B------:R-:W-:Y:S06]  /*1a0d0*/  BAR.SYNC.DEFER_BLOCKING 0x5, 0x180 ;  /* 0x0146000000007b1d */ /* 0x000fec0000010000 */
[----:B------:R-:W-:-:S02]  /*1a0e0*/  UMOV UR4, 0x400 ;  /* 0x0000040000047882 */ /* 0x000fc40000000000 */
[----:B---3--:R-:W-:-:S09]  /*1a0f0*/  ULEA UR4, UR5, UR4, 0x18 ;  /* 0x0000000405047291 */ /* 0x008fd2000f8ec03f */
[----:B-----5:R-:W3:Y:S04]  /*1a100*/  LDS R2, [UR4+0x288d0] ;  /* 0x0288d004ff027984 */ /* 0x020ee80008000800 */
[----:B---3--:R3:W-:Y:S01]  /*1a110*/  STL [R1+0x20], R2 ;  /* 0x0000200201007387 */ /* 0x0087e20000100800 */
[----:B------:R-:W-:Y:S06]  /*1a120*/  BAR.ARV 0x4, 0x180 ;  /* 0x0106000000007b1d */ /* 0x000fec0000002000 */
[----:B------:R-:W-:Y:S05]  /*1a130*/  BRA `(.L_x_6330) ;  /* 0x00000000002c7947 */ /* 0x000fea0003800000 */
.L_x_6329:
[----:B-12---:R-:W1:Y:S01]  /*1a140*/  S2R R0, SR_TID.X ;  /* 0x0000000000007919 */ /* 0x006e620000002100 */
        /* <DEDUP_REMOVED lines=10> */
.L_x_6330:
[----:B-12-4-:R-:W2:Y:S01]  /*1a1f0*/  LDL R0, [R1+0x20] ;  /* 0x0000200001007983 */ /* 0x016ea20000100800 */
[----:B------:R-:W-:Y:S02]  /*1a200*/  ULDC UR4, c[0x0][0xda8] ;  /* 0x00036a0000047ab9 */ /* 0x000fe40000000800 */
[----:B--2---:R-:W-:-:S13]  /*1a210*/  ISETP.GE.AND P0, PT, R0, UR4, PT ;  /* 0x0000000400007c0c */ /* 0x004fda000bf06270 */
[----:B------:R-:W-:Y:S05]  /*1a220*/  @!P0 BRA `(.L_x_6331) ;  /* 0xffffffcc00788947 */ /* 0x000fea000383ffff */
.L_x_6273:
[----:B---3--:R-:W2:Y:S01]  /*1a230*/  LDL.LU R0, [R1+0x2c] ;  /* 0x00002c0001007983 */ /* 0x008ea20000300800 */
[----:B------:R-:W-:Y:S01]  /*1a240*/  BSSY B0, `(.L_x_6332) ;  /* 0x000000b000007945 */ /* 0x000fe20003800000 */
[----:B------:R-:W1:Y:S01]  /*1a250*/  S2R R5, SR_CgaCtaId ;  /* 0x0000000000057919 */ /* 0x000e620000008800 */
        /* <DEDUP_REMOVED lines=9> */
.L_x_6363:
[----:B------:R-:W-:Y:S05]  /*1a2f0*/  BSYNC B0 ;  /* 0x0000000000007941 */ /* 0x000fea0003800000 */
.L_x_6332:
[----:B------:R-:W-:-:S03]  /*1a300*/  UMOV UR4, 0xffffffff ;  /* 0xffffffff00047882 */ /* 0x000fc60000000000 */
[----:B------:R-:W-:Y:S05]  /*1a310*/  BRA.DIV UR4, `(.L_x_6334) ;  /* 0x0000000a04b47947 */ /* 0x000fea000b800000 */
[----:B------:R-:W2:Y:S02]  /*1a320*/  S2R R2, SR_TID.X ;  /* 0x0000000000027919 */ /* 0x000ea40000002100 */
[----:B--2---:R-:W-:-:S04]  /*1a330*/  SHF.R.U32.HI R2, RZ, 0x5, R2 ;  /* 0x00000005ff027819 */ /* 0x004fc80000011602 */
[----:B------:R-:W-:-:S05]  /*1a340*/  LOP3.LUT R2, R2, 0x3, RZ, 0xc0, !PT ;  /* 0x0000000302027812 */ /* 0x000fca00078ec0ff */
[----:B------:R2:W3:Y:S02]  /*1a350*/  SHFL.IDX PT, R14, R2, RZ, 0x1f ;  /* 0x00001fff020e7589 */ /* 0x0004e400000e0000 */
.L_x_6366:
[----:B---3--:R-:W-:Y:S01]  /*1a360*/  ISETP.NE.AND P0, PT, R14, RZ, PT ;  /* 0x000000ff0e00720c */ /* 0x008fe20003f05270 */
[----:B------:R-:W-:-:S12]  /*1a370*/  BSSY B0, `(.L_x_6335) ;  /* 0x000002e000007945 */ /* 0x000fd80003800000 */
[----:B------:R-:W-:Y:S05]  /*1a380*/  @P0 BRA `(.L_x_6336) ;  /* 0x0000000000b00947 */ /* 0x000fea0003800000 */
[----:B------:R-:W-:-:S03]  /*1a390*/  UMOV UR4, 0xffffffff ;  /* 0xffffffff00047882 */ /* 0x000fc60000000000 */
[----:B------:R-:W-:Y:S05]  /*1a3a0*/  BRA.DIV UR4, `(.L_x_6337) ;  /* 0x0000000a04c47947 */ /* 0x000fea000b800000 */
[----:B------:R-:W-:-:S13]  /*1a3b0*/  ELECT P6, URZ, PT ;  /* 0x00000000003f782f */ /* 0x000fda00038c0000 */
.L_x_6369:
[----:B------:R-:W-:Y:S05]  /*1a3c0*/  @!P6 BRA `(.L_x_6336) ;  /* 0x0000000000a0e947 */ /* 0x000fea0003800000 */
[----:B--2---:R-:W2:Y:S02]  /*1a3d0*/  LDL.LU R2, [R1+0x28] ;  /* 0x0000280001027983 */ /* 0x004ea40000300800 */
[----:B--2---:R-:W-:-:S04]  /*1a3e0*/  LOP3.LUT R2, R2, 0x2, RZ, 0xfc, !PT ;  /* 0x0000000202027812 */ /* 0x004fc800078efcff */
[----:B------:R-:W-:-:S13]  /*1a3f0*/  ISETP.NE.AND P0, PT, R2, 0x3, PT ;  /* 0x000000030200780c */ /* 0x000fda0003f05270 */
[----:B------:R-:W-:Y:S05]  /*1a400*/  @!P0 BRA `(.L_x_6338) ;  /* 0x0000000000048947 */ /* 0x000fea0003800000 */
[----:B------:R-:W-:Y:S01]  /*1a410*/  BPT.TRAP 0x1 ;  /* 0x000000040000795c */ /* 0x000fe20000300000 */
.L_x_6338:
        /* <DEDUP_REMOVED lines=14> */
.L_x_6370:
[----:B------:R-:W2:Y:S02]  /*1a500*/  SYNCS.PHASECHK.TRANS64.TRYWAIT P1, [R7+URZ], R2 ;  /* 0x00000002070075a7 */ /* 0x000ea4000802017f */
[----:B--2---:R-:W-:Y:S05]  /*1a510*/  @!P1 BRA `(.L_x_6340) ;  /* 0x00000008009c9947 */ /* 0x004fea0003800000 */
.L_x_6371:
[----:B------:R-:W-:Y:S05]  /*1a520*/  @!P0 BRA `(.L_x_6341) ;  /* 0x0000000000048947 */ /* 0x000fea0003800000 */
[----:B------:R-:W-:Y:S01]  /*1a530*/  BPT.TRAP 0x1 ;  /* 0x000000040000795c */ /* 0x000fe20000300000 */
.L_x_6341:
[----:B------:R-:W3:Y:S02]  /*1a540*/  LDL.LU R4, [R1+0x4] ;  /* 0x0000040001047983 */ /* 0x000ee40000300800 */
[----:B---3--:R-:W-:-:S04]  /*1a550*/  IMAD R4, R4, 0x8, R0 ;  /* 0x0000000804047824 */ /* 0x008fc800078e0200 */
[----:B------:R-:W3:Y:S02]  /*1a560*/  SYNCS.PHASECHK.TRANS64.TRYWAIT P1, [R4+URZ+0x28860], R5 ;  /* 0x02886005040075a7 */ /* 0x000ee4000802017f */
[----:B---3--:R-:W-:Y:S05]  /*1a570*/  @!P1 BRA `(.L_x_6342) ;  /* 0x0000000800989947 */ /* 0x008fea0003800000 */
.L_x_6372:
[----:B------:R-:W-:Y:S05]  /*1a580*/  @!P0 BRA `(.L_x_6343) ;  /* 0x0000000000048947 */ /* 0x000fea0003800000 */
[----:B------:R-:W-:Y:S01]  /*1a590*/  BPT.TRAP 0x1 ;  /* 0x000000040000795c */ /* 0x000fe20000300000 */
.L_x_6343:
[----:B------:R-:W-:-:S04]  /*1a5a0*/  IMAD R3, R3, 0x8, R0 ;  /* 0x0000000803037824 */ /* 0x000fc800078e0200 */
[----:B------:R-:W4:Y:S02]  /*1a5b0*/  SYNCS.PHASECHK.TRANS64.TRYWAIT P1, [R3+URZ+0x28860], R2 ;  /* 0x02886002030075a7 */ /* 0x000f24000802017f */
[----:B----4-:R-:W-:Y:S05]  /*1a5c0*/  @!P1 BRA `(.L_x_6344) ;  /* 0x0000000800989947 */ /* 0x010fea0003800000 */
.L_x_6373:
[----:B------:R-:W-:Y:S05]  /*1a5d0*/  @!P0 BRA `(.L_x_6345) ;  /* 0x0000000000048947 */ /* 0x000fea0003800000 */
[----:B------:R-:W-:Y:S01]  /*1a5e0*/  BPT.TRAP 0x1 ;  /* 0x000000040000795c */ /* 0x000fe20000300000 */
.L_x_6345:
[----:B------:R-:W5:Y:S02]  /*1a5f0*/  SYNCS.PHASECHK.TRANS64.TRYWAIT P0, [R4+URZ+0x28880], R5 ;  /* 0x02888005040075a7 */ /* 0x000f64000800017f */
[----:B-----5:R-:W-:Y:S05]  /*1a600*/  @!P0 BRA `(.L_x_6346) ;  /* 0x00000008009c8947 */ /* 0x020fea0003800000 */
.L_x_6347:
[----:B------:R1:W1:Y:S02]  /*1a610*/  SYNCS.PHASECHK.TRANS64.TRYWAIT P0, [R3+URZ+0x28880], R2 ;  /* 0x02888002030075a7 */ /* 0x000264000800017f */
[----:B-1----:R-:W-:Y:S05]  /*1a620*/  @!P0 NANOSLEEP.SYNCS 0x989680 ;  /* 0x009896800000895d */ /* 0x002fea0003900000 */
[----:B------:R-:W1:Y:S02]  /*1a630*/  @!P0 SYNCS.PHASECHK.TRANS64 P0, [R3+URZ+0x28880], R2 ;  /* 0x02888002030085a7 */ /* 0x000e64000800007f */
[----:B-1----:R-:W-:Y:S05]  /*1a640*/  @!P0 BRA `(.L_x_6347) ;  /* 0xfffffffc00f08947 */ /* 0x002fea000383ffff */
.L_x_6336:
[----:B------:R-:W-:Y:S05]  /*1a650*/  BSYNC B0 ;  /* 0x0000000000007941 */ /* 0x000fea0003800000 */
.L_x_6335:
[----:B------:R-:W-:Y:S05]  /*1a660*/  EXIT ;  /* 0x000000000000794d */ /* 0x000fea0003800000 */
.L_x_6186:
[----:B-1----:R-:W-:-:S04]  /*1a670*/  IMAD.U32 R3, RZ, RZ, UR39 ;  /* 0x00000027ff037e24 */ /* 0x002fc8000f8e00ff */
[----:B------:R1:W2:Y:S03]  /*1a680*/  SYNCS.PHASECHK.TRANS64.TRYWAIT P1, [R3+URZ+0x28800], R4 ;  /* 0x02880004030075a7 */ /* 0x0002a6000802017f */
[----:B--2---:R-:W-:Y:S05]  /*1a690*/  @!P1 NANOSLEEP.SYNCS 0x989680 ;  /* 0x009896800000995d */ /* 0x004fea0003900000 */
[----:B------:R-:W2:Y:S02]  /*1a6a0*/  @!P1 SYNCS.PHASECHK.TRANS64 P1, [R3+URZ+0x28800], R4 ;  /* 0x02880004030095a7 */ /* 0x000ea4000802007f */
[----:B--2---:R-:W-:Y:S05]  /*1a6b0*/  @!P1 BRA `(.L_x_6186) ;  /* 0xfffffffc00ec9947 */ /* 0x004fea000383ffff */
[----:B------:R-:W-:Y:S05]  /*1a6c0*/  BRA `(.L_x_6348) ;  /* 0xfffffe74004c7947 */ /* 0x000fea000383ffff */
.L_x_6190:
[----:B--2---:R2:W3:Y:S02]  /*1a6d0*/  SYNCS.PHASECHK.TRANS64.TRYWAIT P1, [R4+URZ+0x28830], R3 ;  /* 0x02883003040075a7 */ /* 0x0044e4000802017f */
[----:B---3--:R-:W-:Y:S05]  /*1a6e0*/  @!P1 NANOSLEEP.SYNCS 0x989680 ;  /* 0x009896800000995d */ /* 0x008fea0003900000 */
[----:B------:R-:W3:Y:S02]  /*1a6f0*/  @!P1 SYNCS.PHASECHK.TRANS64 P1, [R4+URZ+0x28830], R3 ;  /* 0x02883003040095a7 */ /* 0x000ee4000802007f */
[----:B---3--:R-:W-:Y:S05]  /*1a700*/  @!P1 BRA `(.L_x_6190) ;  /* 0xfffffffc00f09947 */ /* 0x008fea000383ffff */
[----:B------:R-:W-:Y:S05]  /*1a710*/  BRA `(.L_x_6189) ;  /* 0xfffffe7400747947 */ /* 0x000fea000383ffff */
.L_x_6206:
[----:B--2---:R-:W-:-:S04]  /*1a720*/  IMAD.U32 R14, RZ, RZ, UR6 ;  /* 0x00000006ff0e7e24 */ /* 0x004fc8000f8e00ff */
[----:B------:R2:W3:Y:S03]  /*1a730*/  SYNCS.PHASECHK.TRANS64.TRYWAIT P1, [R14+URZ+0x28830], R13 ;  /* 0x0288300d0e0075a7 */ /* 0x0004e6000802017f */
[----:B---3--:R-:W-:Y:S05]  /*1a740*/  @!P1 NANOSLEEP.SYNCS 0x989680 ;  /* 0x009896800000995d */ /* 0x008fea0003900000 */
[----:B------:R-:W3:Y:S02]  /*1a750*/  @!P1 SYNCS.PHASECHK.TRANS64 P1, [R14+URZ+0x28830], R13 ;  /* 0x0288300d0e0095a7 */ /* 0x000ee4000802007f */
[----:B---3--:R-:W-:Y:S05]  /*1a760*/  @!P1 BRA `(.L_x_6206) ;  /* 0xfffffffc00ec9947 */ /* 0x008fea000383ffff */
[----:B------:R-:W-:Y:S05]  /*1a770*/  BRA `(.L_x_6203) ;  /* 0xfffffec000c87947 */ /* 0x000fea000383ffff */
.L_x_6210:
[----:B--2---:R-:W-:-:S04]  /*1a780*/  IMAD.U32 R14, RZ, RZ, UR6 ;  /* 0x00000006ff0e7e24 */ /* 0x004fc8000f8e00ff */
[----:B------:R2:W3:Y:S03]  /*1a790*/  SYNCS.PHASECHK.TRANS64.TRYWAIT P1, [R14+URZ+0x28850], R13 ;  /* 0x0288500d0e0075a7 */ /* 0x0004e6000802017f */
[----:B---3--:R-:W-:Y:S05]  /*1a7a0*/  @!P1 NANOSLEEP.SYNCS 0x989680 ;  /* 0x009896800000995d */ /* 0x008fea0003900000 */
[----:B------:R-:W3:Y:S02]  /*1a7b0*/  @!P1 SYNCS.PHASECHK.TRANS64 P1, [R14+URZ+0x28850], R13 ;  /* 0x0288500d0e0095a7 */ /* 0x000ee4000802007f */
[----:B---3--:R-:W-:Y:S05]  /*1a7c0*/  @!P1 BRA `(.L_x_6210) ;  /* 0xfffffffc00ec9947 */ /* 0x008fea000383ffff */
[----:B------:R-:W-:Y:S05]  /*1a7d0*/  BRA `(.L_x_6207) ;  /* 0xfffffec4003c7947 */ /* 0x000fea000383ffff */
.L_x_6228:
[----:B--2---:R-:W-:-:S04]  /*1a7e0*/  IMAD.U32 R10, RZ, RZ, UR6 ;  /* 0x00000006ff0a7e24 */ /* 0x004fc8000f8e00ff */
[----:B------:R2:W3:Y:S03]  /*1a7f0*/  SYNCS.PHASECHK.TRANS64.TRYWAIT P1, [R10+URZ+0x28830], R9 ;  /* 0x028830090a0075a7 */ /* 0x0004e6000802017f */
[----:B---3--:R-:W-:Y:S05]  /*1a800*/  @!P1 NANOSLEEP.SYNCS 0x989680 ;  /* 0x009896800000995d */ /* 0x008fea0003900000 */
[----:B------:R-:W3:Y:S02]  /*1a810*/  @!P1 SYNCS.PHASECHK.TRANS64 P1, [R10+URZ+0x28830], R9 ;  /* 0x028830090a0095a7 */ /* 0x000ee4000802007f */
[----:B---3--:R-:W-:Y:S05]  /*1a820*/  @!P1 BRA `(.L_x_6228) ;  /* 0xfffffffc00ec9947 */ /* 0x008fea000383ffff */
[----:B------:R-:W-:Y:S05]  /*1a830*/  BRA `(.L_x_6225) ;  /* 0xffffff1800347947 */ /* 0x000fea000383ffff */
.L_x_6232:
[----:B--2---:R-:W-:-:S04]  /*1a840*/  IMAD.U32 R10, RZ, RZ, UR6 ;  /* 0x00000006ff0a7e24 */ /* 0x004fc8000f8e00ff */
[----:B------:R2:W3:Y:S03]  /*1a850*/  SYNCS.PHASECHK.TRANS64.TRYWAIT P1, [R10+URZ+0x28850], R9 ;  /* 0x028850090a0075a7 */ /* 0x0004e6000802017f */
[----:B---3--:R-:W-:Y:S05]  /*1a860*/  @!P1 NANOSLEEP.SYNCS 0x989680 ;  /* 0x009896800000995d */ /* 0x008fea0003900000 */
[----:B------:R-:W3:Y:S02]  /*1a870*/  @!P1 SYNCS.PHASECHK.TRANS64 P1, [R10+URZ+0x28850], R9 ;  /* 0x028850090a0095a7 */ /* 0x000ee4000802007f */
[----:B---3--:R-:W-:Y:S05]  /*1a880*/  @!P1 BRA `(.L_x_6232) ;  /* 0xfffffffc00ec9947 */ /* 0x008fea000383ffff */
[----:B------:R-:W-:Y:S05]  /*1a890*/  BRA `(.L_x_6229) ;  /* 0xffffff1800b47947 */ /* 0x000fea000383ffff */
.L_x_6239:
[----:B--2---:R-:W-:-:S04]  /*1a8a0*/  IMAD.U32 R10, RZ, RZ, UR6 ;  /* 0x00000006ff0a7e24 */ /* 0x004fc8000f8e00ff */
[----:B------:R2:W3:Y:S03]  /*1a8b0*/  SYNCS.PHASECHK.TRANS64.TRYWAIT P1, [R10+URZ+0x28830], R9 ;  /* 0x028830090a0075a7 */ /* 0x0004e6000802017f */
[----:B---3--:R-:W-:Y:S05]  /*1a8c0*/  @!P1 NANOSLEEP.SYNCS 0x989680 ;  /* 0x009896800000995d */ /* 0x008fea0003900000 */
[----:B------:R-:W3:Y:S02]  /*1a8d0*/  @!P1 SYNCS.PHASECHK.TRANS64 P1, [R10+URZ+0x28830], R9 ;  /* 0x028830090a0095a7 */ /* 0x000ee4000802007f */
[----:B---3--:R-:W-:Y:S05]  /*1a8e0*/  @!P1 BRA `(.L_x_6239) ;  /* 0xfffffffc00ec9947 */ /* 0x008fea000383ffff */
[----:B------:R-:W-:Y:S05]  /*1a8f0*/  BRA `(.L_x_6236) ;  /* 0xffffff4800f87947 */ /* 0x000fea000383ffff */
.L_x_6243:
[----:B--2---:R-:W-:-:S04]  /*1a900*/  IMAD.U32 R10, RZ, RZ, UR6 ;  /* 0x00000006ff0a7e24 */ /* 0x004fc8000f8e00ff */
[----:B------:R2:W3:Y:S03]  /*1a910*/  SYNCS.PHASECHK.TRANS64.TRYWAIT P1, [R10+URZ+0x28850], R9 ;  /* 0x028850090a0075a7 */ /* 0x0004e6000802017f */
[----:B---3--:R-:W-:Y:S05]  /*1a920*/  @!P1 NANOSLEEP.SYNCS 0x989680 ;  /* 0x009896800000995d */ /* 0x008fea0003900000 */
[----:B------:R-:W3:Y:S02]  /*1a930*/  @!P1 SYNCS.PHASECHK.TRANS64 P1, [R10+URZ+0x28850], R9 ;  /* 0x028850090a0095a7 */ /* 0x000ee4000802007f */
[----:B---3--:R-:W-:Y:S05]  /*1a940*/  @!P1 BRA `(.L_x_6243) ;  /* 0xfffffffc00ec9947 */ /* 0x008fea000383ffff */
[----:B------:R-:W-:Y:S05]  /*1a950*/  BRA `(.L_x_6240) ;  /* 0xffffff4c00787947 */ /* 0x000fea000383ffff */
.L_x_6257:
[----:B--2---:R-:W-:-:S04]  /*1a960*/  IMAD.U32 R3, RZ, RZ, UR5 ;  /* 0x00000005ff037e24 */ /* 0x004fc8000f8e00ff */
[----:B------:R2:W3:Y:S03]  /*1a970*/  SYNCS.PHASECHK.TRANS64.TRYWAIT P1, [R3+URZ+0x28850], R0 ;  /* 0x02885000030075a7 */ /* 0x0004e6000802017f */
[----:B---3--:R-:W-:Y:S05]  /*1a980*/  @!P1 NANOSLEEP.SYNCS 0x989680 ;  /* 0x009896800000995d */ /* 0x008fea0003900000 */
[----:B------:R-:W3:Y:S02]  /*1a990*/  @!P1 SYNCS.PHASECHK.TRANS64 P1, [R3+URZ+0x28850], R0 ;  /* 0x02885000030095a7 */ /* 0x000ee4000802007f */
[----:B---3--:R-:W-:Y:S05]  /*1a9a0*/  @!P1 BRA `(.L_x_6257) ;  /* 0xfffffffc00ec9947 */ /* 0x008fea000383ffff */
[----:B------:R-:W-:Y:S05]  /*1a9b0*/  BRA `(.L_x_6256) ;  /* 0xffffff9c00c47947 */ /* 0x000fea000383ffff */
.L_x_6289:
[----:B------:R-:W-:Y:S02]  /*1a9c0*/  IMAD.MOV.U32 R13, RZ, RZ, R19 ;  /* 0x000000ffff0d7224 */ /* 0x000fe400078e0013 */
[----:B------:R-:W-:Y:S02]  /*1a9d0*/  IMAD.MOV.U32 R12, RZ, RZ, RZ ;  /* 0x000000ffff0c7224 */ /* 0x000fe400078e00ff */
[----:B------:R-:W-:Y:S02]  /*1a9e0*/  IMAD.MOV.U32 R11, RZ, RZ, 0x1f ;  /* 0x0000001fff0b7424 */ /* 0x000fe400078e00ff */
[----:B------:R-:W-:-:S07]  /*1a9f0*/  IMAD.MOV.U32 R15, RZ, RZ, -0x1 ;  /* 0xffffffffff0f7424 */ /* 0x000fce00078e00ff */
[----:B---3--:R-:W-:Y:S05]  /*1aa00*/  WARPSYNC.COLLECTIVE R15, `(.L_x_6349) ;  /* 0x000000000f087348 */ /* 0x008fea0003c00000 */
[----:B------:R1:W2:Y:S02]  /*1aa10*/  SHFL.IDX P6, R14, R13, R12, R11 ;  /* 0x0000000c0d0e7389 */ /* 0x0002a400000c000b */
[----:B-123--:R-:W-:Y:S01]  /*1aa20*/  ENDCOLLECTIVE ;  /* 0x000000000000791b */ /* 0x00efe20003800000 */
.L_x_6349:
[----:B------:R-:W-:Y:S05]  /*1aa30*/  BRA `(.L_x_6350) ;  /* 0xffffffd4005c7947 */ /* 0x000fea000383ffff */
.L_x_6291:
[----:B------:R-:W-:Y:S01]  /*1aa40*/  BSSY B0, `(.L_x_6351) ;  /* 0x0000006000007945 */ /* 0x000fe20003800000 */
[----:B------:R-:W-:-:S07]  /*1aa50*/  IMAD.MOV.U32 R15, RZ, RZ, -0x1 ;  /* 0xffffffffff0f7424 */ /* 0x000fce00078e00ff */
[----:B-1----:R-:W-:Y:S05]  /*1aa60*/  WARPSYNC.COLLECTIVE R15, `(.L_x_6352) ;  /* 0x000000000f0c7348 */ /* 0x002fea0003c00000 */
[----:B------:R-:W-:Y:S02]  /*1aa70*/  ELECT P6, UR62, PT ;  /* 0x00000000003e782f */ /* 0x000fe400038c0000 */
[----:B------:R-:W-:Y:S01]  /*1aa80*/  MOV R14, UR62 ;  /* 0x0000003e000e7c02 */ /* 0x000fe20008000f00 */
[----:B-1----:R-:W-:Y:S10]  /*1aa90*/  ENDCOLLECTIVE ;  /* 0x000000000000791b */ /* 0x002ff40003800000 */
.L_x_6352:
[----:B------:R-:W-:Y:S05]  /*1aaa0*/  BSYNC B0 ;  /* 0x0000000000007941 */ /* 0x000fea0003800000 */
.L_x_6351:
[----:B------:R-:W-:Y:S05]  /*1aab0*/  BRA `(.L_x_6353) ;  /* 0xffffffd400587947 */ /* 0x000fea000383ffff */
.L_x_6294:
[----:B--2---:R2:W3:Y:S02]  /*1aac0*/  SYNCS.PHASECHK.TRANS64.TRYWAIT P3, [R4+URZ+0x28880], R3 ;  /* 0x02888003040075a7 */ /* 0x0044e4000806017f */
[----:B---3--:R-:W-:Y:S05]  /*1aad0*/  @!P3 NANOSLEEP.SYNCS 0x989680 ;  /* 0x009896800000b95d */ /* 0x008fea0003900000 */
[----:B------:R-:W3:Y:S02]  /*1aae0*/  @!P3 SYNCS.PHASECHK.TRANS64 P3, [R4+URZ+0x28880], R3 ;  /* 0x028880030400b5a7 */ /* 0x000ee4000806007f */
[----:B---3--:R-:W-:Y:S05]  /*1aaf0*/  @!P3 BRA `(.L_x_6294) ;  /* 0xfffffffc00f0b947 */ /* 0x008fea000383ffff */
[----:B------:R-:W-:Y:S05]  /*1ab00*/  BRA `(.L_x_6354) ;  /* 0xffffffd400b47947 */ /* 0x000fea000383ffff */
.L_x_6296:
[----:B---3--:R3:W4:Y:S02]  /*1ab10*/  SYNCS.PHASECHK.TRANS64.TRYWAIT P3, [R4+URZ+0x28840], R3 ;  /* 0x02884003040075a7 */ /* 0x008724000806017f */
[----:B----4-:R-:W-:Y:S05]  /*1ab20*/  @!P3 NANOSLEEP.SYNCS 0x989680 ;  /* 0x009896800000b95d */ /* 0x010fea0003900000 */
[----:B------:R-:W4:Y:S02]  /*1ab30*/  @!P3 SYNCS.PHASECHK.TRANS64 P3, [R4+URZ+0x28840], R3 ;  /* 0x028840030400b5a7 */ /* 0x000f24000806007f */
[----:B----4-:R-:W-:Y:S05]  /*1ab40*/  @!P3 BRA `(.L_x_6296) ;  /* 0xfffffffc00f0b947 */ /* 0x010fea000383ffff */
[----:B------:R-:W-:Y:S05]  /*1ab50*/  BRA `(.L_x_6355) ;  /* 0xffffffd800107947 */ /* 0x000fea000383ffff */
.L_x_6299:
[----:B--2---:R-:W-:-:S04]  /*1ab60*/  IMAD.U32 R3, RZ, RZ, UR40 ;  /* 0x00000028ff037e24 */ /* 0x004fc8000f8e00ff */
[----:B------:R2:W4:Y:S03]  /*1ab70*/  SYNCS.PHASECHK.TRANS64.TRYWAIT P0, [R3+URZ+0x28820], R2 ;  /* 0x02882002030075a7 */ /* 0x000526000800017f */
[----:B----4-:R-:W-:Y:S05]  /*1ab80*/  @!P0 NANOSLEEP.SYNCS 0x989680 ;  /* 0x009896800000895d */ /* 0x010fea0003900000 */
[----:B------:R-:W4:Y:S02]  /*1ab90*/  @!P0 SYNCS.PHASECHK.TRANS64 P0, [R3+URZ+0x28820], R2 ;  /* 0x02882002030085a7 */ /* 0x000f24000800007f */
[----:B----4-:R-:W-:Y:S05]  /*1aba0*/  @!P0 BRA `(.L_x_6299) ;  /* 0xfffffffc00ec8947 */ /* 0x010fea000383ffff */
[----:B------:R-:W-:Y:S05]  /*1abb0*/  BRA `(.L_x_6356) ;  /* 0xffffffd800c07947 */ /* 0x000fea000383ffff */
.L_x_6305:
[----:B---3--:R3:W4:Y:S02]  /*1abc0*/  SYNCS.PHASECHK.TRANS64.TRYWAIT P0, [R4+URZ+0x28880], R3 ;  /* 0x02888003040075a7 */ /* 0x008724000800017f */
[----:B----4-:R-:W-:Y:S05]  /*1abd0*/  @!P0 NANOSLEEP.SYNCS 0x989680 ;  /* 0x009896800000895d */ /* 0x010fea0003900000 */
[----:B------:R-:W4:Y:S02]  /*1abe0*/  @!P0 SYNCS.PHASECHK.TRANS64 P0, [R4+URZ+0x28880], R3 ;  /* 0x02888003040085a7 */ /* 0x000f24000800007f */
[----:B----4-:R-:W-:Y:S05]  /*1abf0*/  @!P0 BRA `(.L_x_6305) ;  /* 0xfffffffc00f08947 */ /* 0x010fea000383ffff */
[----:B------:R-:W-:Y:S05]  /*1ac00*/  BRA `(.L_x_6357) ;  /* 0xffffffdc00687947 */ /* 0x000fea000383ffff */
.L_x_6310:
[----:B-1----:R1:W2:Y:S02]  /*1ac10*/  SYNCS.PHASECHK.TRANS64.TRYWAIT P0, [R4+URZ+0x28840], R3 ;  /* 0x02884003040075a7 */ /* 0x0022a4000800017f */
[----:B--2---:R-:W-:Y:S05]  /*1ac20*/  @!P0 NANOSLEEP.SYNCS 0x989680 ;  /* 0x009896800000895d */ /* 0x004fea0003900000 */
[----:B------:R-:W2:Y:S02]  /*1ac30*/  @!P0 SYNCS.PHASECHK.TRANS64 P0, [R4+URZ+0x28840], R3 ;  /* 0x02884003040085a7 */ /* 0x000ea4000800007f */
[----:B--2---:R-:W-:Y:S05]  /*1ac40*/  @!P0 BRA `(.L_x_6310) ;  /* 0xfffffffc00f08947 */ /* 0x004fea000383ffff */
[----:B------:R-:W-:Y:S05]  /*1ac50*/  BRA `(.L_x_6358) ;  /* 0xffffffdc00ec7947 */ /* 0x000fea000383ffff */
.L_x_6316:
[----:B---3--:R3:W4:Y:S02]  /*1ac60*/  SYNCS.PHASECHK.TRANS64.TRYWAIT P3, [R20+URZ+0x28870], R2 ;  /* 0x02887002140075a7 */ /* 0x008724000806017f */
[----:B----4-:R-:W-:Y:S05]  /*1ac70*/  @!P3 NANOSLEEP.SYNCS 0x989680 ;  /* 0x009896800000b95d */ /* 0x010fea0003900000 */
[----:B------:R-:W4:Y:S02]  /*1ac80*/  @!P3 SYNCS.PHASECHK.TRANS64 P3, [R20+URZ+0x28870], R2 ;  /* 0x028870021400b5a7 */ /* 0x000f24000806007f */
[----:B----4-:R-:W-:Y:S05]  /*1ac90*/  @!P3 BRA `(.L_x_6316) ;  /* 0xfffffffc00f0b947 */ /* 0x010fea000383ffff */
[----:B------:R-:W-:Y:S05]  /*1aca0*/  BRA `(.L_x_6359) ;  /* 0xffffffe0008c7947 */ /* 0x000fea000383ffff */
.L_x_6318:
[----:B---3--:R3:W4:Y:S02]  /*1acb0*/  SYNCS.PHASECHK.TRANS64.TRYWAIT P3, [R20+URZ+0x28860], R3 ;  /* 0x02886003140075a7 */ /* 0x008724000806017f */
[----:B----4-:R-:W-:Y:S05]  /*1acc0*/  @!P3 NANOSLEEP.SYNCS 0x989680 ;  /* 0x009896800000b95d */ /* 0x010fea0003900000 */
[----:B------:R-:W4:Y:S02]  /*1acd0*/  @!P3 SYNCS.PHASECHK.TRANS64 P3, [R20+URZ+0x28860], R3 ;  /* 0x028860031400b5a7 */ /* 0x000f24000806007f */
[----:B----4-:R-:W-:Y:S05]  /*1ace0*/  @!P3 BRA `(.L_x_6318) ;  /* 0xfffffffc00f0b947 */ /* 0x010fea000383ffff */
[----:B------:R-:W-:Y:S05]  /*1acf0*/  BRA `(.L_x_6360) ;  /* 0xffffffe000947947 */ /* 0x000fea000383ffff */
.L_x_6325:
[----:B--2---:R2:W3:Y:S02]  /*1ad00*/  SYNCS.PHASECHK.TRANS64.TRYWAIT P0, [R18+URZ+0x28870], R3 ;  /* 0x02887003120075a7 */ /* 0x0044e4000800017f */
[----:B---3--:R-:W-:Y:S05]  /*1ad10*/  @!P0 NANOSLEEP.SYNCS 0x989680 ;  /* 0x009896800000895d */ /* 0x008fea0003900000 */
[----:B------:R-:W3:Y:S02]  /*1ad20*/  @!P0 SYNCS.PHASECHK.TRANS64 P0, [R18+URZ+0x28870], R3 ;  /* 0x02887003120085a7 */ /* 0x000ee4000800007f */
[----:B---3--:R-:W-:Y:S05]  /*1ad30*/  @!P0 BRA `(.L_x_6325) ;  /* 0xfffffffc00f08947 */ /* 0x008fea000383ffff */
[----:B------:R-:W-:Y:S05]  /*1ad40*/  BRA `(.L_x_6361) ;  /* 0xffffffe800f47947 */ /* 0x000fea000383ffff */
.L_x_6327:
[----:B--2---:R2:W3:Y:S02]  /*1ad50*/  SYNCS.PHASECHK.TRANS64.TRYWAIT P0, [R18+URZ+0x28860], R3 ;  /* 0x02886003120075a7 */ /* 0x0044e4000800017f */
[----:B---3--:R-:W-:Y:S05]  /*1ad60*/  @!P0 NANOSLEEP.SYNCS 0x989680 ;  /* 0x009896800000895d */ /* 0x008fea0003900000 */
[----:B------:R-:W3:Y:S02]  /*1ad70*/  @!P0 SYNCS.PHASECHK.TRANS64 P0, [R18+URZ+0x28860], R3 ;  /* 0x02886003120085a7 */ /* 0x000ee4000800007f */
[----:B---3--:R-:W-:Y:S05]  /*1ad80*/  @!P0 BRA `(.L_x_6327) ;  /* 0xfffffffc00f08947 */ /* 0x008fea000383ffff */
[----:B------:R-:W-:Y:S05]  /*1ad90*/  BRA `(.L_x_6362) ;  /* 0xffffffe800fc7947 */ /* 0x000fea000383ffff */
.L_x_6333:
[----:B-1----:R1:W2:Y:S02]  /*1ada0*/  SYNCS.PHASECHK.TRANS64.TRYWAIT P0, [R0+URZ+0x28820], R3 ;  /* 0x02882003000075a7 */ /* 0x0022a4000800017f */
[----:B--2---:R-:W-:Y:S05]  /*1adb0*/  @!P0 NANOSLEEP.SYNCS 0x989680 ;  /* 0x009896800000895d */ /* 0x004fea0003900000 */
[----:B------:R-:W2:Y:S02]  /*1adc0*/  @!P0 SYNCS.PHASECHK.TRANS64 P0, [R0+URZ+0x28820], R3 ;  /* 0x02882003000085a7 */ /* 0x000ea4000800007f */
[----:B--2---:R-:W-:Y:S05]  /*1add0*/  @!P0 BRA `(.L_x_6333) ;  /* 0xfffffffc00f08947 */ /* 0x004fea000383ffff */
[----:B------:R-:W-:Y:S05]  /*1ade0*/  BRA `(.L_x_6363) ;  /* 0xfffffff400407947 */ /* 0x000fea000383ffff */
.L_x_6334:
        /* <DEDUP_REMOVED lines=11> */
.L_x_6365:
[----:B------:R-:W-:Y:S05]  /*1aea0*/  BSYNC B0 ;  /* 0x0000000000007941 */ /* 0x000fea0003800000 */
.L_x_6364:
[----:B------:R-:W-:Y:S05]  /*1aeb0*/  BRA `(.L_x_6366) ;  /* 0xfffffff400287947 */ /* 0x000fea000383ffff */
.L_x_6337:
[----:B------:R-:W-:Y:S01]  /*1aec0*/  BSSY B1, `(.L_x_6367) ;  /* 0x0000006000017945 */ /* 0x000fe20003800000 */
[----:B------:R-:W-:-:S07]  /*1aed0*/  IMAD.MOV.U32 R15, RZ, RZ, -0x1 ;  /* 0xffffffffff0f7424 */ /* 0x000fce00078e00ff */
[----:B-12---:R-:W-:Y:S05]  /*1aee0*/  WARPSYNC.COLLECTIVE R15, `(.L_x_6368) ;  /* 0x000000000f0c7348 */ /* 0x006fea0003c00000 */
[----:B------:R-:W-:Y:S02]  /*1aef0*/  ELECT P6, UR62, PT ;  /* 0x00000000003e782f */ /* 0x000fe400038c0000 */
[----:B------:R-:W-:Y:S01]  /*1af00*/  MOV R14, UR62 ;  /* 0x0000003e000e7c02 */ /* 0x000fe20008000f00 */
[----:B-12---:R-:W-:Y:S10]  /*1af10*/  ENDCOLLECTIVE ;  /* 0x000000000000791b */ /* 0x006ff40003800000 */
.L_x_6368:
[----:B------:R-:W-:Y:S05]  /*1af20*/  BSYNC B1 ;  /* 0x0000000000017941 */ /* 0x000fea0003800000 */
.L_x_6367:
[----:B------:R-:W-:Y:S05]  /*1af30*/  BRA `(.L_x_6369) ;  /* 0xfffffff400207947 */ /* 0x000fea000383ffff */
.L_x_6339:
[----:B-1----:R1:W2:Y:S02]  /*1af40*/  SYNCS.PHASECHK.TRANS64.TRYWAIT P1, [R6+URZ], R5 ;  /* 0x00000005060075a7 */ /* 0x0022a4000802017f */
[----:B--2---:R-:W-:Y:S05]  /*1af50*/  @!P1 NANOSLEEP.SYNCS 0x989680 ;  /* 0x009896800000995d */ /* 0x004fea0003900000 */
[----:B------:R-:W2:Y:S02]  /*1af60*/  @!P1 SYNCS.PHASECHK.TRANS64 P1, [R6+URZ], R5 ;  /* 0x00000005060095a7 */ /* 0x000ea4000802007f */
[----:B--2---:R-:W-:Y:S05]  /*1af70*/  @!P1 BRA `(.L_x_6339) ;  /* 0xfffffffc00f09947 */ /* 0x004fea000383ffff */
[----:B------:R-:W-:Y:S05]  /*1af80*/  BRA `(.L_x_6370) ;  /* 0xfffffff4005c7947 */ /* 0x000fea000383ffff */
.L_x_6340:
[----:B--2---:R2:W3:Y:S02]  /*1af90*/  SYNCS.PHASECHK.TRANS64.TRYWAIT P1, [R7+URZ], R2 ;  /* 0x00000002070075a7 */ /* 0x0044e4000802017f */
[----:B---3--:R-:W-:Y:S05]  /*1afa0*/  @!P1 NANOSLEEP.SYNCS 0x989680 ;  /* 0x009896800000995d */ /* 0x008fea0003900000 */
[----:B------:R-:W3:Y:S02]  /*1afb0*/  @!P1 SYNCS.PHASECHK.TRANS64 P1, [R7+URZ], R2 ;  /* 0x00000002070095a7 */ /* 0x000ee4000802007f */
[----:B---3--:R-:W-:Y:S05]  /*1afc0*/  @!P1 BRA `(.L_x_6340) ;  /* 0xfffffffc00f09947 */ /* 0x008fea000383ffff */
[----:B------:R-:W-:Y:S05]  /*1afd0*/  BRA `(.L_x_6371) ;  /* 0xfffffff400507947 */ /* 0x000fea000383ffff */
.L_x_6342:
[----:B---3--:R3:W4:Y:S02]  /*1afe0*/  SYNCS.PHASECHK.TRANS64.TRYWAIT P1, [R4+URZ+0x28860], R5 ;  /* 0x02886005040075a7 */ /* 0x008724000802017f */
[----:B----4-:R-:W-:Y:S05]  /*1aff0*/  @!P1 NANOSLEEP.SYNCS 0x989680 ;  /* 0x009896800000995d */ /* 0x010fea0003900000 */
[----:B------:R-:W4:Y:S02]  /*1b000*/  @!P1 SYNCS.PHASECHK.TRANS64 P1, [R4+URZ+0x28860], R5 ;  /* 0x02886005040095a7 */ /* 0x000f24000802007f */
[----:B----4-:R-:W-:Y:S05]  /*1b010*/  @!P1 BRA `(.L_x_6342) ;  /* 0xfffffffc00f09947 */ /* 0x010fea000383ffff */
[----:B------:R-:W-:Y:S05]  /*1b020*/  BRA `(.L_x_6372) ;  /* 0xfffffff400547947 */ /* 0x000fea000383ffff */
.L_x_6344:
[----:B----4-:R4:W1:Y:S02]  /*1b030*/  SYNCS.PHASECHK.TRANS64.TRYWAIT P1, [R3+URZ+0x28860], R2 ;  /* 0x02886002030075a7 */ /* 0x010864000802017f */
[----:B-1----:R-:W-:Y:S05]  /*1b040*/  @!P1 NANOSLEEP.SYNCS 0x989680 ;  /* 0x009896800000995d */ /* 0x002fea0003900000 */
[----:B------:R-:W1:Y:S02]  /*1b050*/  @!P1 SYNCS.PHASECHK.TRANS64 P1, [R3+URZ+0x28860], R2 ;  /* 0x02886002030095a7 */ /* 0x000e64000802007f */
[----:B-1----:R-:W-:Y:S05]  /*1b060*/  @!P1 BRA `(.L_x_6344) ;  /* 0xfffffffc00f09947 */ /* 0x002fea000383ffff */
[----:B------:R-:W-:Y:S05]  /*1b070*/  BRA `(.L_x_6373) ;  /* 0xfffffff400547947 */ /* 0x000fea000383ffff */
.L_x_6346:
[----:B------:R1:W1:Y:S02]  /*1b080*/  SYNCS.PHASECHK.TRANS64.TRYWAIT P0, [R4+URZ+0x28880], R5 ;  /* 0x02888005040075a7 */ /* 0x000264000800017f */
[----:B-1----:R-:W-:Y:S05]  /*1b090*/  @!P0 NANOSLEEP.SYNCS 0x989680 ;  /* 0x009896800000895d */ /* 0x002fea0003900000 */
[----:B------:R-:W1:Y:S02]  /*1b0a0*/  @!P0 SYNCS.PHASECHK.TRANS64 P0, [R4+URZ+0x28880], R5 ;  /* 0x02888005040085a7 */ /* 0x000e64000800007f */
[----:B-1----:R-:W-:Y:S05]  /*1b0b0*/  @!P0 BRA `(.L_x_6346) ;  /* 0xfffffffc00f08947 */ /* 0x002fea000383ffff */
[----:B------:R-:W-:Y:S05]  /*1b0c0*/  BRA `(.L_x_6347) ;  /* 0xfffffff400507947 */ /* 0x000fea000383ffff */
.L_x_6374:
        /* <DEDUP_REMOVED lines=11> */
.L_x_12356:


//--------------------- .text._ZN7cutlass13device_kernelIN5flash11enable_sm90INS1_16FlashAttnFwdSm90INS1_25CollectiveMainloopFwdSm90ILi2EN4cute5tupleIJNS5_1CILi1EEES8_S8_EEENS6_IJNS7_ILi128EEENS7_ILi192EEESA_EEELi128ENS_12float_e4m3_tEfNS_4arch4Sm90ELb0ELb1ELb1ELb1ELb0ELb0ELb0ELb1ELb1ELb0ELb0ELb0EEENS1_21CollectiveEpilogueFwdINS6_IJSA_SA_SB_EEES9_NS_10bfloat16_tESF_Li256ELb1ELb0ELb0ELb1EEENS1_36VarlenDynamicPersistentTileSchedulerILi128ELi192ELi256ELi128ELb0ELb0ELb1ELb1ELb0ELb1EEEEEEEEEvNT_6ParamsE --------------------------
	.section	.text._ZN7cutlass13device_kernelIN5flash11enable_sm90INS1_16FlashAttnFwdSm90INS1_25CollectiveMainloopFwdSm90ILi2EN4cute5tupleIJNS5_1CILi1EEES8_S8_EEENS6_IJNS7_ILi128EEENS7_ILi192EEESA_EEELi128ENS_12float_e4m3_tEfNS_4arch4Sm90ELb0ELb1ELb1ELb1ELb0ELb0ELb0ELb1ELb1ELb0ELb0ELb0EEENS1_21CollectiveEpilogueFwdINS6_IJSA_SA_SB_EEES9_NS_10bfloat16_tESF_Li256ELb1ELb0ELb0ELb1EEENS1_36VarlenDynamicPersistentTileSchedulerILi128ELi192ELi256ELi128ELb0ELb0ELb1ELb1ELb0ELb1EEEEEEEEEvNT_6ParamsE,"ax",@progbits
	.align	128
.text._ZN7cutlass13device_kernelIN5flash11enable_sm90INS1_16FlashAttnFwdSm90INS1_25CollectiveMainloopFwdSm90ILi2EN4cute5tupleIJNS5_1CILi1EEES8_S8_EEENS6_IJNS7_ILi128EEENS7_ILi192EEESA_EEELi128ENS_12float_e4m3_tEfNS_4arch4Sm90ELb0ELb1ELb1ELb1ELb0ELb0ELb0ELb1ELb1ELb0ELb0ELb0EEENS1_21CollectiveEpilogueFwdINS6_IJSA_SA_SB_EEES9_NS_10bfloat16_tESF_Li256ELb1ELb0ELb0ELb1EEENS1_36VarlenDynamicPersistentTileSchedulerILi128ELi192ELi256ELi128ELb0ELb0ELb1ELb1ELb0ELb1EEEEEEEEEvNT_6ParamsE:
        .type           _ZN7cutlass13device_kernelIN5flash11enable_sm90INS1_16FlashAttnFwdSm90INS1_25CollectiveMainloopFwdSm90ILi2EN4cute5tupleIJNS5_1CILi1EEES8_S8_EEENS6_IJNS7_ILi128EEENS7_ILi192EEESA_EEELi128ENS_12float_e4m3_tEfNS_4arch4Sm90ELb0ELb1ELb1ELb1ELb0ELb0ELb0ELb1ELb1ELb0ELb0ELb0EEENS1_21CollectiveEpilogueFwdINS6_IJSA_SA_SB_EEES9_NS_10bfloat16_tESF_Li256ELb1ELb0ELb0ELb1EEENS1_36VarlenDynamicPersistentTileSchedulerILi128ELi192ELi256ELi128ELb0ELb0ELb1ELb1ELb0ELb1EEEEEEEEEvNT_6ParamsE,@function
        .size           _ZN7cutlass13device_kernelIN5flash11enable_sm90INS1_16FlashAttnFwdSm90INS1_25CollectiveMainloopFwdSm90ILi2EN4cute5tupleIJNS5_1CILi1EEES8_S8_EEENS6_IJNS7_ILi128EEENS7_ILi192EEESA_EEELi128ENS_12float_e4m3_tEfNS_4arch4Sm90ELb0ELb1ELb1ELb1ELb0ELb0ELb0ELb1ELb1ELb0ELb0ELb0EEENS1_21CollectiveEpilogueFwdINS6_IJSA_SA_SB_EEES9_NS_10bfloat16_tESF_Li256ELb1ELb0ELb0ELb1EEENS1_36VarlenDynamicPersistentTileSchedulerILi128ELi192ELi256ELi128ELb0ELb0ELb1ELb1ELb0ELb1EEEEEEEEEvNT_6ParamsE,(.L_x_12357 - _ZN7cutlass13device_kernelIN5flash11enable_sm90INS1_16FlashAttnFwdSm90INS1_25CollectiveMainloopFwdSm90ILi2EN4cute5tupleIJNS5_1CILi1EEES8_S8_EEENS6_IJNS7_ILi128EEENS7_ILi192EEESA_EEELi128ENS_12float_e4m3_tEfNS_4arch4Sm90ELb0ELb1ELb1ELb1ELb0ELb0ELb0ELb1ELb1ELb0ELb0ELb0EEENS1_21CollectiveEpilogueFwdINS6_IJSA_SA_SB_EEES9_NS_10bfloat16_tESF_Li256ELb1ELb0ELb0ELb1EEENS1_36VarlenDynamicPersistentTileSchedulerILi128ELi192ELi256ELi128ELb0ELb0ELb1ELb1ELb0ELb1EEEEEEEEEvNT_6ParamsE)
        .other          _ZN7cutlass13device_kernelIN5flash11enable_sm90INS1_16FlashAttnFwdSm90INS1_25CollectiveMainloopFwdSm90ILi2EN4cute5tupleIJNS5_1CILi1EEES8_S8_EEENS6_IJNS7_ILi128EEENS7_ILi192EEESA_EEELi128ENS_12float_e4m3_tEfNS_4arch4Sm90ELb0ELb1ELb1ELb1ELb0ELb0ELb0ELb1ELb1ELb0ELb0ELb0EEENS1_21CollectiveEpilogueFwdINS6_IJSA_SA_SB_EEES9_NS_10bfloat16_tESF_Li256ELb1ELb0ELb0ELb1EEENS1_36VarlenDynamicPersistentTileSchedulerILi128ELi192ELi256ELi128ELb0ELb0ELb1ELb1ELb0ELb1EEEEEEEEEvNT_6ParamsE,@"STO_CUDA_ENTRY STV_DEFAULT"
_ZN7cutlass13device_kernelIN5flash11enable_sm90INS1_16FlashAttnFwdSm90INS1_25CollectiveMainloopFwdSm90ILi2EN4cute5tupleIJNS5_1CILi1EEES8_S8_EEENS6_IJNS7_ILi128EEENS7_ILi192EEESA_EEELi128ENS_12float_e4m3_tEfNS_4arch4Sm90ELb0ELb1ELb1ELb1ELb0ELb0ELb0ELb1ELb1ELb0ELb0ELb0EEENS1_21CollectiveEpilogueFwdINS6_IJSA_SA_SB_EEES9_NS_10bfloat16_tESF_Li256ELb1ELb0ELb0ELb1EEENS1_36VarlenDynamicPersistentTileSchedulerILi128ELi192ELi256ELi128ELb0ELb0ELb1ELb1ELb0ELb1EEEEEEEEEvNT_6ParamsE:
[----:B------:R-:W0:Y:S02]  /*0000*/  LDC R1, c[0x0][0x28] ;  /* 0x00000a00ff017b82 */ /* 0x000e240000000800 */
[----:B0-----:R-:W-:Y:S01]  /*0010*/  VIADD R1, R1, 0xffffffc0 ;  /* 0xffffffc001017836 */ /* 0x001fe20000000000 */
[----:B------:R-:W0:Y:S01]  /*0020*/  S2R R3, SR_TID.X ;  /* 0x0000000000037919 */ /* 0x000e220000002100 */
[----:B------:R-:W-:Y:S01]  /*0030*/  ELECT P0, URZ, PT ;  /* 0x00000000003f782f */ /* 0x000fe20003800000 */
[----:B------:R-:W-:Y:S01]  /*0040*/  BSSY B0, `(.L_x_6375) ;  /* 0x0000010000007945 */ /* 0x000fe20003800000 */
[----:B0-----:R-:W-:-:S05]  /*0050*/  SHF.R.U32.HI R0, RZ, 0x5, R3 ;  /* 0x00000005ff007819 */ /* 0x001fca0000011603 */
        /* <DEDUP_REMOVED lines=14> */
.L_x_6376:
[----:B------:R-:W-:Y:S05]  /*0140*/  BSYNC B0 ;  /* 0x0000000000007941 */ /* 0x000fea0003800000 */
.L_x_6375:
[----:B------:R-:W-:Y:S01]  /*0150*/  VOTEU.ANY UP0, P0 ;  /* 0x00000000003f7886 */ /* 0x000fe20000000100 */
[----:B------:R-:W0:Y:S01]  /*0160*/  SHFL.IDX PT, R2, R0, RZ, 0x1f ;  /* 0x00001fff00027589 */ /* 0x000e2200000e0000 */
[----:B------:R-:W-:Y:S01]  /*0170*/  UMOV UR4, 0x1 ;  /* 0x0000000100047882 */ /* 0x000fe20000000000 */
[----:B------:R-:W-:Y:S01]  /*0180*/  UMOV UR7, 0x100 ;  /* 0x0000010000077882 */ /* 0x000fe20000000000 */
[----:B------:R-:W-:Y:S01]  /*0190*/  SHF.R.U32.HI R3, RZ, 0x7, R3 ;  /* 0x00000007ff037819 */ /* 0x000fe20000011603 */
[----:B------:R-:W1:Y:S01]  /*01a0*/  @UP0 S2UR UR8, SR_CgaCtaId ;  /* 0x00000000000809c3 */ /* 0x000e620000008800 */
[----:B------:R-:W-:Y:S01]  /*01b0*/  @UP0 UMOV UR6, 0x400 ;  /* 0x0000040000060882 */ /* 0x000fe20000000000 */
[----:B------:R-:W-:-:S04]  /*01c0*/  @UP0 UIADD3 UR4, -UR4, 0x100000, URZ ;  /* 0x0010000004040890 */ /* 0x000fc8000fffe13f */
[----:B------:R-:W-:Y:S02]  /*01d0*/  @UP0 USHF.L.U32 UR5, UR4, 0xb, URZ ;  /* 0x0000000b04050899 */ /* 0x000fe4000800063f */
[----:B------:R-:W-:Y:S01]  /*01e0*/  @UP0 USHF.L.U32 UR4, UR4, 0x1, URZ ;  /* 0x0000000104040899 */ /* 0x000fe2000800063f */
[----:B------:R-:W-:Y:S01]  /*01f0*/  VOTEU.ANY UP1, P0 ;  /* 0x00000000003f7886 */ /* 0x000fe20000020100 */
[----:B0-----:R-:W-:Y:S02]  /*0200*/  ISETP.NE.AND P1, PT, R2, RZ, PT ;  /* 0x000000ff0200720c */ /* 0x001fe40003f25270 */
[----:B------:R0:W2:Y:S01]  /*0210*/  SHFL.IDX PT, R2, R3, RZ, 0x1f ;  /* 0x00001fff03027589 */ /* 0x0000a200000e0000 */
[----:B-1----:R-:W-:Y:S02]  /*0220*/  @UP0 ULEA UR8, UR8, UR6, 0x18 ;  /* 0x0000000608080291 */ /* 0x002fe4000f8ec03f */
[----:B------:R-:W-:-:S04]  /*0230*/  @UP0 UIADD3 UR6, -UR7, 0x100000, URZ ;  /* 0x0010000007060890 */ /* 0x000fc8000fffe13f */
[----:B------:R-:W-:Y:S02]  /*0240*/  @UP0 USHF.L.U32 UR7, UR6, 0xb, URZ ;  /* 0x0000000b06070899 */ /* 0x000fe4000800063f */
[----:B------:R-:W-:Y:S01]  /*0250*/  @UP0 USHF.L.U32 UR6, UR6, 0x1, URZ ;  /* 0x0000000106060899 */ /* 0x000fe2000800063f */
[----:B------:R-:W-:Y:S01]  /*0260*/  VOTEU.ANY UP0, P0 ;  /* 0x00000000003f7886 */ /* 0x000fe20000000100 */
[----:B------:R-:W1:Y:S04]  /*0270*/  FENCE.VIEW.ASYNC.S ;  /* 0x00000000000073c6 */ /* 0x000e680000000000 */
[----:B-1----:R0:W1:Y:S06]  /*0280*/  @UP0 SYNCS.EXCH.64 URZ, [UR8+0x28800], UR4 ;  /* 0x02880004083f05b2 */ /* 0x00206c0008000100 */
[----:B------:R0:W3:Y:S02]  /*0290*/  @UP1 SYNCS.EXCH.64 URZ, [UR8+0x28820], UR6 ;  /* 0x02882006083f15b2 */ /* 0x0000e40008000100 */
[----:B0-----:R-:W-:Y:S05]  /*02a0*/  @P1 BRA `(.L_x_6377) ;  /* 0x0000000000481947 */ /* 0x001fea0003800000 */
[----:B------:R-:W0:Y:S01]  /*02b0*/  S2UR UR5, SR_CgaCtaId ;  /* 0x00000000000579c3 */ /* 0x000e220000008800 */
        /* <DEDUP_REMOVED lines=15> */
[----:B------:R0:W0:Y:S01]  /*03b0*/  SYNCS.EXCH.64 URZ, [UR8+0x28848], UR4 ;  /* 0x02884804083f75b2 */ /* 0x0000220008000100 */
[----:B------:R-:W-:Y:S01]  /*03c0*/  NOP ;  /* 0x0000000000007918 */ /* 0x000fe20000000000 */
.L_x_6377:
[----:B------:R-:W5:Y:S01]  /*03d0*/  SHFL.IDX PT, R3, R0, RZ, 0x1f ;  /* 0x00001fff00037589 */ /* 0x000f6200000e0000 */
[----:B------:R-:W-:Y:S01]  /*03e0*/  NOP ;  /* 0x0000000000007918 */ /* 0x000fe20000000000 */
[----:B-----5:R-:W-:-:S13]  /*03f0*/  ISETP.NE.AND P0, PT, R3, RZ, PT ;  /* 0x000000ff0300720c */ /* 0x020fda0003f05270 */
        /* <DEDUP_REMOVED lines=17> */
[----:B------:R0:W0:Y:S01]  /*0510*/  SYNCS.EXCH.64 URZ, [UR8+0x28868], UR6 ;  /* 0x02886806083f75b2 */ /* 0x0000220008000100 */
[----:B------:R-:W-:Y:S01]  /*0520*/  NOP ;  /* 0x0000000000007918 */ /* 0x000fe20000000000 */
.L_x_6378:
[----:B------:R-:W5:Y:S01]  /*0530*/  SHFL.IDX PT, R3, R0, RZ, 0x1f ;  /* 0x00001fff00037589 */ /* 0x000f6200000e0000 */
[----:B------:R-:W-:Y:S01]  /*0540*/  NOP ;  /* 0x0000000000007918 */ /* 0x000fe20000000000 */
[----:B-----5:R-:W-:-:S13]  /*0550*/  ISETP.NE.AND P0, PT, R3, RZ, PT ;  /* 0x000000ff0300720c */ /* 0x020fda0003f05270 */
        /* <DEDUP_REMOVED lines=13> */
[----:B------:R0:W0:Y:S01]  /*0630*/  SYNCS.EXCH.64 URZ, [UR6+0x28888], UR4 ;  /* 0x02888804063f75b2 */ /* 0x0000220008000100 */
[----:B------:R-:W-:Y:S01]  /*0640*/  NOP ;  /* 0x0000000000007918 */ /* 0x000fe20000000000 */
.L_x_6379:
        /* <DEDUP_REMOVED lines=22> */
.L_x_6380:
        /* <DEDUP_REMOVED lines=22> */
.L_x_6381:
[----:B--2---:R-:W-:Y:S01]  /*0910*/  ISETP.NE.AND P0, PT, R2, RZ, PT ;  /* 0x000000ff0200720c */ /* 0x004fe20003f05270 */
[----:B------:R-:W-:Y:S01]  /*0920*/  IMAD.MOV.U32 R2, RZ, RZ, 0x1 ;  /* 0x00000001ff027424 */ /* 0x000fe200078e00ff */
[----:B------:R-:W-:Y:S01]  /*0930*/  NOP ;  /* 0x0000000000007918 */ /* 0x000fe20000000000 */
[----:B------:R-:W-:-:S03]  /*0940*/  ULDC.64 UR44, c[0x0][0x208] ;  /* 0x00008200002c7ab9 */ /* 0x000fc60000000a00 */
[----:B------:R-:W-:-:S05]  /*0950*/  SEL R2, R2, 0x2, !P0 ;  /* 0x0000000202027807 */ /* 0x000fca0004000000 */
[----:B------:R2:W-:Y:S01]  /*0960*/  STL [R1+0x30], R2 ;  /* 0x0000300201007387 */ /* 0x0005e20000100800 */
[----:B01-34-:R-:W-:Y:S06]  /*0970*/  BAR.SYNC.DEFER_BLOCKING 0x0 ;  /* 0x0000000000007b1d */ /* 0x01bfec0000010000 */
[----:B------:R-:W-:Y:S05]  /*0980*/  @!P0 BRA `(.L_x_6382) ;  /* 0x0000016c00888947 */ /* 0x000fea0003800000 */
.L_x_6383:
[----:B------:R-:W-:-:S08]  /*0990*/  NOP ;  /* 0x0000000000007918 */ /* 0x000fd00000000000 */
[----:B------:R-:W0:Y:S02]  /*09a0*/  USETMAXREG.TRY_ALLOC.CTAPOOL UP0, 0xf0 ;  /* 0x000000f0000079c8 */ /* 0x000e240008000600 */
[----:B0-----:R-:W-:-:S13]  /*09b0*/  PLOP3.LUT P0, PT, PT, PT, UP0, 0x80, 0x0 ;  /* 0x000000000000781c */ /* 0x001fda0003f0f008 */
[----:B------:R-:W-:Y:S05]  /*09c0*/  @!P0 BRA `(.L_x_6383) ;  /* 0xfffffffc00f08947 */ /* 0x000fea000383ffff */
[----:B--2---:R-:W0:Y:S01]  /*09d0*/  S2R R2, SR_TID.X ;  /* 0x0000000000027919 */ /* 0x004e220000002100 */
        /* <DEDUP_REMOVED lines=13> */
[----:B------:R-:W2:Y:S01]  /*0ab0*/  LDL.LU R11, [R1+0x30] ;  /* 0x00003000010b7983 */ /* 0x000ea20000300800 */
[----:B------:R-:W-:-:S05]  /*0ac0*/  VIADD R223, R2, 0xffffff80 ;  /* 0xffffff8002df7836 */ /* 0x000fca0000000000 */
[----:B------:R-:W-:-:S04]  /*0ad0*/  SHF.R.S32.HI R0, RZ, 0x1f, R223 ;  /* 0x0000001fff007819 */ /* 0x000fc800000114df */
[----:B------:R-:W-:-:S04]  /*0ae0*/  LEA.HI R2, R0, R223, RZ, 0x7 ;  /* 0x000000df00027211 */ /* 0x000fc800078f38ff */
[----:B------:R-:W-:-:S05]  /*0af0*/  LOP3.LUT R4, R2, 0xffffff80, RZ, 0xc0, !PT ;  /* 0xffffff8002047812 */ /* 0x000fca00078ec0ff */
[----:B------:R-:W-:-:S05]  /*0b00*/  IMAD.IADD R219, R223, 0x1, -R4 ;  /* 0x00000001dfdb7824 */ /* 0x000fca00078e0a04 */
[----:B------:R-:W-:-:S04]  /*0b10*/  SHF.R.S32.HI R8, RZ, 0x1f, R219 ;  /* 0x0000001fff087819 */ /* 0x000fc800000114db */
[----:B------:R-:W-:-:S04]  /*0b20*/  LEA.HI R7, R8, R219, RZ, 0x2 ;  /* 0x000000db08077211 */ /* 0x000fc800078f10ff */
[--C-:B------:R-:W-:Y:S02]  /*0b30*/  SHF.R.S32.HI R9, RZ, 0x2, R7.reuse ;  /* 0x00000002ff097819 */ /* 0x100fe40000011407 */
[----:B------:R-:W-:Y:S02]  /*0b40*/  SHF.R.S32.HI R4, RZ, 0x1f, R7 ;  /* 0x0000001fff047819 */ /* 0x000fe40000011407 */
[----:B------:R-:W-:Y:S02]  /*0b50*/  LEA.HI R3, R0, R223, RZ, 0x4 ;  /* 0x000000df00037211 */ /* 0x000fe400078f20ff */
[----:B------:R-:W-:Y:S02]  /*0b60*/  LEA.HI R5, R4, R9, RZ, 0x3 ;  /* 0x0000000904057211 */ /* 0x000fe400078f18ff */
[----:B------:R-:W-:Y:S02]  /*0b70*/  SHF.R.S32.HI R221, RZ, 0x7, R2 ;  /* 0x00000007ffdd7819 */ /* 0x000fe40000011402 */
[----:B------:R-:W-:-:S02]  /*0b80*/  LEA.HI R4, R0, R223, RZ, 0x5 ;  /* 0x000000df00047211 */ /* 0x000fc400078f28ff */
[----:B------:R-:W-:Y:S02]  /*0b90*/  LOP3.LUT R10, R5, 0xfffffff8, RZ, 0xc0, !PT ;  /* 0xfffffff8050a7812 */ /* 0x000fe400078ec0ff */
[----:B------:R-:W-:Y:S02]  /*0ba0*/  SHF.R.S32.HI R6, RZ, 0x4, R3 ;  /* 0x00000004ff067819 */ /* 0x000fe40000011403 */
[----:B------:R-:W-:Y:S02]  /*0bb0*/  LEA.HI R8, R8, R219, RZ, 0x5 ;  /* 0x000000db08087211 */ /* 0x000fe400078f28ff */
[----:B------:R-:W-:Y:S01]  /*0bc0*/  LEA.HI R2, R2, R221, RZ, 0x1 ;  /* 0x000000dd02027211 */ /* 0x000fe200078f08ff */
[----:B------:R-:W-:Y:S01]  /*0bd0*/  IMAD.SHL.U32 R5, R4, 0x20, RZ ;  /* 0x0000002004057824 */ /* 0x000fe200078e00ff */
[----:B------:R-:W-:Y:S01]  /*0be0*/  LOP3.LUT R4, R3, 0x3fffff0, RZ, 0xc0, !PT ;  /* 0x03fffff003047812 */ /* 0x000fe200078ec0ff */
[----:B------:R-:W-:Y:S01]  /*0bf0*/  IMAD.IADD R9, R9, 0x1, -R10 ;  /* 0x0000000109097824 */ /* 0x000fe200078e0a0a */
[----:B------:R-:W-:-:S02]  /*0c00*/  LEA.HI R3, R3, R6, RZ, 0x1 ;  /* 0x0000000603037211 */ /* 0x000fc400078f08ff */
[----:B------:R-:W-:Y:S02]  /*0c10*/  SHF.R.S32.HI R8, RZ, 0x5, R8 ;  /* 0x00000005ff087819 */ /* 0x000fe40000011408 */
[----:B------:R-:W-:Y:S01]  /*0c20*/  LOP3.LUT R2, R2, 0x3fffffe, RZ, 0xc0, !PT ;  /* 0x03fffffe02027812 */ /* 0x000fe200078ec0ff */
[----:B------:R-:W-:Y:S01]  /*0c30*/  IMAD.IADD R4, R223, 0x1, -R4 ;  /* 0x00000001df047824 */ /* 0x000fe200078e0a04 */
[----:B------:R-:W-:Y:S01]  /*0c40*/  LOP3.LUT R5, R5, 0xfffffc00, RZ, 0xc0, !PT ;  /* 0xfffffc0005057812 */ /* 0x000fe200078ec0ff */
[----:B------:R-:W-:Y:S01]  /*0c50*/  IMAD R9, R8, 0x10, R9 ;  /* 0x0000001008097824 */ /* 0x000fe200078e0209 */
[----:B------:R-:W-:Y:S01]  /*0c60*/  LOP3.LUT R3, R3, 0x1ffffffe, RZ, 0xc0, !PT ;  /* 0x1ffffffe03037812 */ /* 0x000fe200078ec0ff */
[----:B------:R-:W-:Y:S01]  /*0c70*/  IMAD.IADD R2, R221, 0x1, -R2 ;  /* 0x00000001dd027824 */ /* 0x000fe200078e0a02 */
[----:B------:R-:W-:Y:S01]  /*0c80*/  LEA.HI R0, R0, R223, RZ, 0x3 ;  /* 0x000000df00007211 */ /* 0x000fe200078f18ff */
[----:B------:R-:W-:Y:S02]  /*0c90*/  IMAD R4, R4, 0x40, R5 ;  /* 0x0000004004047824 */ /* 0x000fe400078e0205 */
[----:B------:R-:W-:-:S02]  /*0ca0*/  IMAD.IADD R3, R6, 0x1, -R3 ;  /* 0x0000000106037824 */ /* 0x000fc400078e0a03 */
[----:B------:R-:W-:Y:S01]  /*0cb0*/  IMAD R220, R2, 0x40, R9 ;  /* 0x0000004002dc7824 */ /* 0x000fe200078e0209 */
[----:B------:R-:W-:Y:S01]  /*0cc0*/  LOP3.LUT R2, R0, 0x1ffffff8, RZ, 0xc0, !PT ;  /* 0x1ffffff800027812 */ /* 0x000fe200078ec0ff */
[----:B------:R-:W-:Y:S01]  /*0cd0*/  IMAD R222, R3, 0x8, R4 ;  /* 0x0000000803de7824 */ /* 0x000fe200078e0204 */
[----:B------:R-:W-:-:S03]  /*0ce0*/  LOP3.LUT R4, R7, 0x7ffffffc, RZ, 0xc0, !PT ;  /* 0x7ffffffc07047812 */ /* 0x000fc600078ec0ff */
[----:B------:R-:W-:Y:S01]  /*0cf0*/  IMAD.IADD R2, R223, 0x1, -R2 ;  /* 0x00000001df027824 */ /* 0x000fe200078e0a02 */
[----:B------:R-:W-:Y:S01]  /*0d00*/  SHF.R.S32.HI R212, RZ, 0x3, R0 ;  /* 0x00000003ffd47819 */ /* 0x000fe20000011400 */
[----:B------:R-:W-:Y:S02]  /*0d10*/  IMAD.MOV.U32 R218, RZ, RZ, RZ ;  /* 0x000000ffffda7224 */ /* 0x000fe400078e00ff */
[----:B------:R-:W-:Y:S02]  /*0d20*/  IMAD.SHL.U32 R23, R2, 0x8, RZ ;  /* 0x0000000802177824 */ /* 0x000fe400078e00ff */
[----:B------:R-:W-:Y:S01]  /*0d30*/  IMAD.IADD R17, R219, 0x1, -R4 ;  /* 0x00000001db117824 */ /* 0x000fe200078e0a04 */
[----:B------:R-:W-:Y:S01]  /*0d40*/  UMOV UR36, URZ ;  /* 0x0000003f00247c82 */ /* 0x000fe20008000000 */
[----:B------:R-:W-:Y:S01]  /*0d50*/  UMOV UR37, URZ ;  /* 0x0000003f00257c82 */ /* 0x000fe20008000000 */
[----:B--2---:R-:W-:-:S07]  /*0d60*/  LOP3.LUT R22, R11, 0x1, RZ, 0xfc, !PT ;  /* 0x000000010b167812 */ /* 0x004fce00078efcff */
.L_x_6487:
[----:B0--34-:R-:W0:Y:S01]  /*0d70*/  LDC.64 R6, c[0x0][0xa18] ;  /* 0x00028600ff067b82 */ /* 0x019e220000000a00 */
[----:B------:R-:W-:Y:S01]  /*0d80*/  IMAD.MOV.U32 R3, RZ, RZ, RZ ;  /* 0x000000ffff037224 */ /* 0x000fe200078e00ff */
[----:B------:R-:W-:-:S06]  /*0d90*/  ULDC.64 UR4, c[0x0][0xa20] ;  /* 0x0002880000047ab9 */ /* 0x000fcc0000000a00 */
[----:B------:R-:W1:Y:S08]  /*0da0*/  LDC R19, c[0x0][0x288] ;  /* 0x0000a200ff137b82 */ /* 0x000e700000000800 */
[----:B--2---:R-:W2:Y:S01]  /*0db0*/  LDC.64 R4, c[0x0][0xa28] ;  /* 0x00028a00ff047b82 */ /* 0x004ea20000000a00 */
[----:B0-----:R-:W-:-:S07]  /*0dc0*/  ISETP.NE.U32.AND P1, PT, R6, RZ, PT ;  /* 0x000000ff0600720c */ /* 0x001fce0003f25070 */
[----:B-----5:R-:W0:Y:S01]  /*0dd0*/  LDC.64 R8, c[0x0][0x3f8] ;  /* 0x0000fe00ff087b82 */ /* 0x020e220000000a00 */
[----:B------:R-:W-:-:S07]  /*0de0*/  ISETP.NE.AND.EX P1, PT, R7, RZ, PT, P1 ;  /* 0x000000ff0700720c */ /* 0x000fce0003f25310 */
[----:B------:R-:W3:Y:S01]  /*0df0*/  LDC R0, c[0x0][0x404] ;  /* 0x00010100ff007b82 */ /* 0x000ee20000000800 */
[----:B--2---:R-:W-:-:S07]  /*0e00*/  ISETP.NE.U32.AND P0, PT, R4, RZ, PT ;  /* 0x000000ff0400720c */ /* 0x004fce0003f05070 */
[----:B------:R-:W2:Y:S01]  /*0e10*/  @P1 LDC.64 R6, c[0x0][0xa18] ;  /* 0x00028600ff061b82 */ /* 0x000ea20000000a00 */
[----:B------:R-:W-:-:S07]  /*0e20*/  ISETP.NE.AND.EX P0, PT, R5, RZ, PT, P0 ;  /* 0x000000ff0500720c */ /* 0x000fce0003f05300 */
[----:B------:R-:W4:Y:S08]  /*0e30*/  LDC R11, c[0x0][0x2e0] ;  /* 0x0000b800ff0b7b82 */ /* 0x000f300000000800 */
[----:B------:R-:W0:Y:S01]  /*0e40*/  @P0 LDC.64 R4, c[0x0][0xa28] ;  /* 0x00028a00ff040b82 */ /* 0x000e220000000a00 */
[----:B--2---:R-:W-:-:S05]  /*0e50*/  @P1 IMAD.WIDE R6, R211, 0x4, R6 ;  /* 0x00000004d3061825 */ /* 0x004fca00078e0206 */
[----:B-1----:R1:W5:Y:S01]  /*0e60*/  @P1 LDG.E R19, desc[UR44][R6.64] ;  /* 0x0000002c06131981 */ /* 0x002362000c1e1900 */
[----:B0-----:R-:W-:-:S05]  /*0e70*/  @P0 IMAD.WIDE R4, R211, 0x4, R4 ;  /* 0x00000004d3040825 */ /* 0x001fca00078e0204 */
[----:B------:R1:W5:Y:S01]  /*0e80*/  @P0 LDG.E R3, desc[UR44][R4.64] ;  /* 0x0000002c04030981 */ /* 0x000362000c1e1900 */
[----:B------:R-:W-:Y:S02]  /*0e90*/  ISETP.NE.U32.AND P0, PT, R8, RZ, PT ;  /* 0x000000ff0800720c */ /* 0x000fe40003f05070 */
[----:B------:R-:W-:Y:S02]  /*0ea0*/  ISETP.NE.U32.AND P2, PT, RZ, UR4, PT ;  /* 0x00000004ff007c0c */ /* 0x000fe4000bf45070 */
[----:B------:R-:W-:Y:S02]  /*0eb0*/  ISETP.NE.AND.EX P0, PT, R9, RZ, PT, P0 ;  /* 0x000000ff0900720c */ /* 0x000fe40003f05300 */
[----:B------:R-:W-:Y:S02]  /*0ec0*/  ISETP.NE.AND.EX P2, PT, RZ, UR5, PT, P2 ;  /* 0x00000005ff007c0c */ /* 0x000fe4000bf45320 */
[----:B---3--:R-:W-:Y:S01]  /*0ed0*/  SEL R0, R0, 0x1, P0 ;  /* 0x0000000100007807 */ /* 0x008fe20000000000 */
[----:B------:R-:W-:-:S04]  /*0ee0*/  IMAD.MOV.U32 R217, RZ, RZ, R209 ;  /* 0x000000ffffd97224 */ /* 0x000fc800078e00d1 */
[----:B----4-:R-:W-:Y:S01]  /*0ef0*/  IMAD R18, R0, R11, RZ ;  /* 0x0000000b00127224 */ /* 0x010fe200078e02ff */
        /* <DEDUP_REMOVED lines=10> */
.L_x_6384:
[----:B------:R-:W-:Y:S02]  /*0fa0*/  IMAD.MOV.U32 R215, RZ, RZ, R210 ;  /* 0x000000ffffd77224 */ /* 0x000fe400078e00d2 */
[----:B------:R-:W-:Y:S01]  /*0fb0*/  IMAD.MOV.U32 R216, RZ, RZ, R211 ;  /* 0x000000ffffd87224 */ /* 0x000fe200078e00d3 */
[----:B------:R-:W-:Y:S06]  /*0fc0*/  @!P2 BRA `(.L_x_6385) ;  /* 0x000000000010a947 */ /* 0x000fec0003800000 */
[----:B------:R-:W0:Y:S02]  /*0fd0*/  LDC.64 R4, c[0x0][0xa20] ;  /* 0x00028800ff047b82 */ /* 0x000e240000000a00 */
[----:B0-----:R-:W-:-:S05]  /*0fe0*/  IMAD.WIDE R4, R211, 0x4, R4 ;  /* 0x00000004d3047825 */ /* 0x001fca00078e0204 */
[----:B------:R0:W5:Y:S01]  /*0ff0*/  LDG.E R18, desc[UR44][R4.64] ;  /* 0x0000002c04127981 */ /* 0x000162000c1e1900 */
[----:B------:R-:W-:Y:S05]  /*1000*/  BRA `(.L_x_6386) ;  /* 0x0000000000247947 */ /* 0x000fea0003800000 */
.L_x_6385:
        /* <DEDUP_REMOVED lines=8> */
[----:B--2---:R-:W-:-:S07]  /*1090*/  IMAD.IADD R18, R7, 0x1, -R18 ;  /* 0x0000000107127824 */ /* 0x004fce00078e0a12 */
.L_x_6386:
[----:B------:R-:W1:Y:S01]  /*10a0*/  LDC R0, c[0x0][0x428] ;  /* 0x00010a00ff007b82 */ /* 0x000e620000000800 */
[----:B-----5:R-:W-:-:S05]  /*10b0*/  IMAD.IADD R18, R18, 0x1, -R3 ;  /* 0x0000000112127824 */ /* 0x020fca00078e0a03 */
[----:B------:R-:W-:Y:S02]  /*10c0*/  IADD3 R214, R18, 0x80, -R19 ;  /* 0x0000008012d67810 */ /* 0x000fe40007ffe813 */
[----:B------:R-:W2:Y:S03]  /*10d0*/  LDC.64 R8, c[0x0][0x9e0] ;  /* 0x00027800ff087b82 */ /* 0x000ea60000000a00 */
[----:B------:R-:W-:Y:S01]  /*10e0*/  IMAD R214, R209, 0x80, R214 ;  /* 0x00000080d1d67824 */ /* 0x000fe200078e02d6 */
[----:B-1----:R-:W-:Y:S02]  /*10f0*/  ISETP.NE.AND P0, PT, R0, 0x1, PT ;  /* 0x000000010000780c */ /* 0x002fe40003f05270 */
[----:B--2---:R-:W-:Y:S01]  /*1100*/  ISETP.GE.AND P1, PT, R9, 0x1, PT ;  /* 0x000000010900780c */ /* 0x004fe20003f26270 */
[----:B------:R-:W-:-:S10]  /*1110*/  IMAD.IADD R3, R214, 0x1, R8 ;  /* 0x00000001d6037824 */ /* 0x000fd400078e0208 */
[----:B0-----:R-:W0:Y:S08]  /*1120*/  @P0 LDC R5, c[0x0][0x42c] ;  /* 0x00010b00ff050b82 */ /* 0x001e300000000800 */
[----:B------:R-:W1:Y:S01]  /*1130*/  @P0 LDC R7, c[0x0][0x430] ;  /* 0x00010c00ff070b82 */ /* 0x000e620000000800 */
[----:B0-----:R-:W-:-:S05]  /*1140*/  @P0 IMAD.HI.U32 R0, R210, R5, RZ ;  /* 0x00000005d2000227 */ /* 0x001fca00078e00ff */
[----:B-1----:R-:W-:Y:S01]  /*1150*/  @P0 SHF.R.U32.HI R210, RZ, R7, R0 ;  /* 0x00000007ffd20219 */ /* 0x002fe20000011600 */
[----:B------:R-:W-:Y:S06]  /*1160*/  @!P1 BRA `(.L_x_6387) ;  /* 0x0000000000409947 */ /* 0x000fec0003800000 */
        /* <DEDUP_REMOVED lines=10> */
.L_x_6388:
[----:B------:R-:W-:-:S13]  /*1210*/  ISETP.NE.AND P0, PT, R9, 0x1, PT ;  /* 0x000000010900780c */ /* 0x000fda0003f05270 */
[----:B------:R-:W0:Y:S02]  /*1220*/  @P0 LDC.64 R4, c[0x0][0x9e8] ;  /* 0x00027a00ff040b82 */ /* 0x000e240000000a00 */
[----:B0-----:R-:W-:-:S05]  /*1230*/  @P0 IMAD.HI.U32 R4, R0, R4, RZ ;  /* 0x0000000400040227 */ /* 0x001fca00078e00ff */
[----:B------:R-:W-:-:S07]  /*1240*/  @P0 SHF.R.U32.HI R0, RZ, R5, R4 ;  /* 0x00000005ff000219 */ /* 0x000fce0000011604 */
.L_x_6389:
[----:B------:R-:W-:-:S05]  /*1250*/  IMAD R0, R0, R9, R9 ;  /* 0x0000000900007224 */ /* 0x000fca00078e0209 */
[----:B------:R-:W-:-:S07]  /*1260*/  VIMNMX R3, R3, R0, PT ;  /* 0x0000000003037248 */ /* 0x000fce0003fe0100 */
.L_x_6387:
[----:B------:R-:W-:Y:S01]  /*1270*/  VIADD R3, R3, 0xbf ;  /* 0x000000bf03037836 */ /* 0x000fe20000000000 */
[----:B------:R-:W-:Y:S01]  /*1280*/  ULDC UR4, c[0x0][0x9dc] ;  /* 0x0002770000047ab9 */ /* 0x000fe20000000800 */
[----:B------:R-:W-:Y:S02]  /*1290*/  VIADD R0, R18, 0xbf ;  /* 0x000000bf12007836 */ /* 0x000fe40000000000 */
[----:B------:R-:W-:-:S04]  /*12a0*/  IMAD.HI R4, R3, 0x2aaaaaab, RZ ;  /* 0x2aaaaaab03047827 */ /* 0x000fc800078e02ff */
[----:B------:R-:W-:Y:S01]  /*12b0*/  IMAD.HI R0, R0, 0x2aaaaaab, RZ ;  /* 0x2aaaaaab00007827 */ /* 0x000fe200078e02ff */
[----:B------:R-:W-:-:S03]  /*12c0*/  SHF.R.U32.HI R5, RZ, 0x1f, R4 ;  /* 0x0000001fff057819 */ /* 0x000fc60000011604 */
[----:B------:R-:W-:Y:S01]  /*12d0*/  IMAD.IADD R6, R18, 0x1, -R19 ;  /* 0x0000000112067824 */ /* 0x000fe200078e0a13 */
[----:B------:R-:W-:Y:S02]  /*12e0*/  SHF.R.U32.HI R3, RZ, 0x1f, R0 ;  /* 0x0000001fff037819 */ /* 0x000fe40000011600 */
[----:B------:R-:W-:Y:S01]  /*12f0*/  LEA.HI.SX32 R4, R4, R5, 0x1b ;  /* 0x0000000504047211 */ /* 0x000fe200078fdaff */
[----:B------:R-:W-:Y:S01]  /*1300*/  IMAD R121, R209, 0x80, R6 ;  /* 0x00000080d1797824 */ /* 0x000fe200078e0206 */
        /* <DEDUP_REMOVED lines=13> */
.L_x_6391:
[----:B------:R-:W-:Y:S01]  /*13e0*/  ISETP.NE.AND P0, PT, R9, 0x1, PT ;  /* 0x000000010900780c */ /* 0x000fe20003f05270 */
[----:B------:R-:W-:-:S12]  /*13f0*/  IMAD.MOV.U32 R4, RZ, RZ, R121 ;  /* 0x000000ffff047224 */ /* 0x000fd800078e0079 */
[----:B------:R-:W0:Y:S02]  /*1400*/  @P0 LDC.64 R6, c[0x0][0x9e8] ;  /* 0x00027a00ff060b82 */ /* 0x000e240000000a00 */
[----:B0-----:R-:W-:-:S05]  /*1410*/  @P0 IMAD.HI.U32 R6, R121, R6, RZ ;  /* 0x0000000679060227 */ /* 0x001fca00078e00ff */
[----:B------:R-:W-:-:S07]  /*1420*/  @P0 SHF.R.U32.HI R4, RZ, R7, R6 ;  /* 0x00000007ff040219 */ /* 0x000fce0000011606 */
.L_x_6392:
[----:B------:R-:W-:-:S05]  /*1430*/  IMAD R3, R4, R9, RZ ;  /* 0x0000000904037224 */ /* 0x000fca00078e02ff */
[----:B------:R-:W-:-:S07]  /*1440*/  VIMNMX R0, R0, R3, !PT ;  /* 0x0000000300007248 */ /* 0x000fce0007fe0100 */
.L_x_6390:
[----:B------:R-:W-:Y:S01]  /*1450*/  IMAD.HI R3, R0, 0x2aaaaaab, RZ ;  /* 0x2aaaaaab00037827 */ /* 0x000fe200078e02ff */
[----:B------:R-:W-:Y:S02]  /*1460*/  PLOP3.LUT P0, PT, PT, PT, PT, 0x80, 0x0 ;  /* 0x000000000000781c */ /* 0x000fe40003f0f070 */
[----:B------:R-:W-:Y:S02]  /*1470*/  CS2R R182, SRZ ;  /* 0x0000000000b67805 */ /* 0x000fe4000001ff00 */
[----:B------:R-:W-:Y:S01]  /*1480*/  CS2R R8, SRZ ;  /* 0x0000000000087805 */ /* 0x000fe2000001ff00 */
[----:B------:R-:W-:Y:S01]  /*1490*/  IMAD.MOV.U32 R0, RZ, RZ, RZ ;  /* 0x000000ffff007224 */ /* 0x000fe200078e00ff */
[----:B------:R-:W-:Y:S02]  /*14a0*/  SHF.R.U32.HI R4, RZ, 0x1f, R3 ;  /* 0x0000001fff047819 */ /* 0x000fe40000011603 */
[----:B------:R-:W-:Y:S02]  /*14b0*/  CS2R R180, SRZ ;  /* 0x0000000000b47805 */ /* 0x000fe4000001ff00 */
[----:B------:R-:W-:Y:S01]  /*14c0*/  CS2R R10, SRZ ;  /* 0x00000000000a7805 */ /* 0x000fe2000001ff00 */
[----:B------:R-:W-:Y:S01]  /*14d0*/  IMAD.MOV.U32 R5, RZ, RZ, RZ ;  /* 0x000000ffff057224 */ /* 0x000fe200078e00ff */
[----:B------:R-:W-:Y:S01]  /*14e0*/  LEA.HI.SX32 R4, R3, R4, 0x1b ;  /* 0x0000000403047211 */ /* 0x000fe200078fdaff */
[----:B------:R-:W-:Y:S01]  /*14f0*/  IMAD.MOV.U32 R3, RZ, RZ, RZ ;  /* 0x000000ffff037224 */ /* 0x000fe200078e00ff */
[----:B------:R-:W-:-:S02]  /*1500*/  CS2R R174, SRZ ;  /* 0x0000000000ae7805 */ /* 0x000fc4000001ff00 */
[----:B------:R-:W-:Y:S02]  /*1510*/  CS2R R12, SRZ ;  /* 0x00000000000c7805 */ /* 0x000fe4000001ff00 */
[----:B------:R-:W-:Y:S02]  /*1520*/  VIMNMX R208, RZ, R4, !PT ;  /* 0x00000004ffd07248 */ /* 0x000fe40007fe0100 */
[----:B------:R-:W-:Y:S02]  /*1530*/  CS2R R172, SRZ ;  /* 0x0000000000ac7805 */ /* 0x000fe4000001ff00 */
[----:B------:R-:W-:Y:S02]  /*1540*/  CS2R R14, SRZ ;  /* 0x00000000000e7805 */ /* 0x000fe4000001ff00 */
[----:B------:R-:W-:Y:S02]  /*1550*/  CS2R R166, SRZ ;  /* 0x0000000000a67805 */ /* 0x000fe4000001ff00 */
[----:B------:R-:W-:-:S02]  /*1560*/  ISETP.GT.AND P1, PT, R123, R208, PT ;  /* 0x000000d07b00720c */ /* 0x000fc40003f24270 */
        /* <DEDUP_REMOVED lines=55> */
.L_x_6394:
[----:B------:R-:W0:Y:S01]  /*18e0*/  LDC.64 R12, c[0x0][0x990] ;  /* 0x00026400ff0c7b82 */ /* 0x000e220000000a00 */
[----:B------:R-:W-:-:S07]  /*18f0*/  ULDC UR4, c[0x0][0x9d8] ;  /* 0x0002760000047ab9 */ /* 0x000fce0000000800 */
[----:B------:R-:W1:Y:S01]  /*1900*/  LDC.64 R20, c[0x0][0x998] ;  /* 0x00026600ff147b82 */ /* 0x000e620000000a00 */
[----:B0-----:R-:W-:-:S04]  /*1910*/  ISETP.NE.U32.AND P0, PT, R12, RZ, PT ;  /* 0x000000ff0c00720c */ /* 0x001fc80003f05070 */
[----:B------:R-:W-:Y:S02]  /*1920*/  ISETP.NE.AND.EX P0, PT, R13, RZ, PT, P0 ;  /* 0x000000ff0d00720c */ /* 0x000fe40003f05300 */
[----:B-1----:R-:W-:-:S04]  /*1930*/  ISETP.NE.U32.AND P1, PT, R20, RZ, PT ;  /* 0x000000ff1400720c */ /* 0x002fc80003f25070 */
[----:B------:R-:W-:-:S07]  /*1940*/  ISETP.NE.AND.EX P1, PT, R21, RZ, PT, P1 ;  /* 0x000000ff1500720c */ /* 0x000fce0003f25310 */
[----:B------:R-:W0:Y:S01]  /*1950*/  @P0 LDC.64 R8, c[0x0][0x9a8] ;  /* 0x00026a00ff080b82 */ /* 0x000e220000000a00 */
[----:B------:R-:W-:-:S07]  /*1960*/  @P0 SHF.R.S32.HI R3, RZ, 0x1f, R211 ;  /* 0x0000001fff030819 */ /* 0x000fce00000114d3 */
[----:B------:R-:W1:Y:S01]  /*1970*/  @P1 LDC.64 R10, c[0x0][0x9b8] ;  /* 0x00026e00ff0a1b82 */ /* 0x000e620000000a00 */
[----:B------:R-:W-:-:S07]  /*1980*/  @P1 SHF.R.S32.HI R5, RZ, 0x1f, R211 ;  /* 0x0000001fff051819 */ /* 0x000fce00000114d3 */
[----:B------:R-:W2:Y:S08]  /*1990*/  @P0 LDC.64 R14, c[0x0][0x9b0] ;  /* 0x00026c00ff0e0b82 */ /* 0x000eb00000000a00 */
[----:B------:R-:W3:Y:S01]  /*19a0*/  @P1 LDC.64 R24, c[0x0][0x9c0] ;  /* 0x00027000ff181b82 */ /* 0x000ee20000000a00 */
[----:B0-----:R-:W-:Y:S01]  /*19b0*/  @P0 IMAD R0, R3, R8, RZ ;  /* 0x0000000803000224 */ /* 0x001fe200078e02ff */
[----:B------:R-:W-:-:S03]  /*19c0*/  @P0 SHF.R.S32.HI R3, RZ, 0x1f, R210 ;  /* 0x0000001fff030819 */ /* 0x000fc600000114d2 */
[----:B------:R-:W-:Y:S02]  /*19d0*/  @P0 IMAD R9, R211, R9, R0 ;  /* 0x00000009d3090224 */ /* 0x000fe400078e0200 */
[----:B-1----:R-:W-:Y:S02]  /*19e0*/  @P1 IMAD R6, R5, R10, RZ ;  /* 0x0000000a05061224 */ /* 0x002fe400078e02ff */
[----:B------:R-:W-:-:S04]  /*19f0*/  @P0 IMAD.WIDE.U32 R4, R211, R8, RZ ;  /* 0x00000008d3040225 */ /* 0x000fc800078e00ff */
[----:B------:R-:W-:Y:S01]  /*1a00*/  @P0 IMAD.IADD R5, R5, 0x1, R9 ;  /* 0x0000000105050824 */ /* 0x000fe200078e0209 */
[----:B------:R-:W-:Y:S01]  /*1a10*/  @P1 SHF.R.S32.HI R9, RZ, 0x1f, R210 ;  /* 0x0000001fff091819 */ /* 0x000fe200000114d2 */
[C---:B------:R-:W-:Y:S02]  /*1a20*/  @P1 IMAD R11, R211.reuse, R11, R6 ;  /* 0x0000000bd30b1224 */ /* 0x040fe400078e0206 */
[----:B------:R-:W-:-:S04]  /*1a30*/  @P1 IMAD.WIDE.U32 R6, R211, R10, RZ ;  /* 0x0000000ad3061225 */ /* 0x000fc800078e00ff */
[----:B--2---:R-:W-:Y:S02]  /*1a40*/  @P0 IMAD R3, R3, R14, RZ ;  /* 0x0000000e03030224 */ /* 0x004fe400078e02ff */
[----:B------:R-:W-:Y:S02]  /*1a50*/  @P1 IMAD.IADD R7, R7, 0x1, R11 ;  /* 0x0000000107071824 */ /* 0x000fe400078e020b */
[----:B---3--:R-:W-:Y:S02]  /*1a60*/  @P1 IMAD R0, R9, R24, RZ ;  /* 0x0000001809001224 */ /* 0x008fe400078e02ff */
[C---:B------:R-:W-:Y:S02]  /*1a70*/  @P0 IMAD R3, R210.reuse, R15, R3 ;  /* 0x0000000fd2030224 */ /* 0x040fe400078e0203 */
[----:B------:R-:W-:-:S04]  /*1a80*/  @P0 IMAD.WIDE.U32 R4, R210, R14, R4 ;  /* 0x0000000ed2040225 */ /* 0x000fc800078e0004 */
[C---:B------:R-:W-:Y:S02]  /*1a90*/  @P1 IMAD R11, R210.reuse, R25, R0 ;  /* 0x00000019d20b1224 */ /* 0x040fe400078e0200 */
        /* <DEDUP_REMOVED lines=16> */
[----:B------:R-:W0:Y:S01]  /*1ba0*/  SYNCS.PHASECHK.TRANS64.TRYWAIT P1, [UR39+0x28800], R4 ;  /* 0x02880004ff0075a7 */ /* 0x000e220008020167 */
[----:B--2---:R-:W-:-:S04]  /*1bb0*/  FMUL.FTZ R0, R3, R0 ;  /* 0x0000000003007220 */ /* 0x004fc80000410000 */
[----:B------:R-:W-:Y:S01]  /*1bc0*/  FMUL.FTZ R0, R0, UR4 ;  /* 0x0000000400007c20 */ /* 0x000fe20008410000 */
[----:B0-----:R-:W-:Y:S06]  /*1bd0*/  @!P1 BRA `(.L_x_6395) ;  /* 0x000001ac002c9947 */ /* 0x001fec0003800000 */
.L_x_6580:
[----:B------:R-:W-:Y:S05]  /*1be0*/  @!P0 BRA `(.L_x_6396) ;  /* 0x0000000000048947 */ /* 0x000fea0003800000 */
[----:B------:R-:W-:Y:S01]  /*1bf0*/  BPT.TRAP 0x1 ;  /* 0x000000040000795c */ /* 0x000fe20000300000 */
.L_x_6396:
[----:B0-----:R-:W-:Y:S02]  /*1c00*/  IMAD.U32 R4, RZ, RZ, UR37 ;  /* 0x00000025ff047e24 */ /* 0x001fe4000f8e00ff */
[----:B------:R-:W-:-:S03]  /*1c10*/  IMAD.U32 R3, RZ, RZ, UR36 ;  /* 0x00000024ff037e24 */ /* 0x000fc6000f8e00ff */
[----:B------:R-:W-:Y:S02]  /*1c20*/  LEA R4, R4, UR39, 0x3 ;  /* 0x0000002704047c11 */ /* 0x000fe4000f8e18ff */
[----:B------:R-:W-:-:S04]  /*1c30*/  SHF.L.U32 R3, R3, 0x1f, RZ ;  /* 0x0000001f03037819 */ /* 0x000fc800000006ff */
[----:B------:R0:W1:Y:S01]  /*1c40*/  SYNCS.PHASECHK.TRANS64.TRYWAIT P1, [R4+URZ+0x28830], R3 ;  /* 0x02883003040075a7 */ /* 0x000062000802017f */
[----:B------:R-:W-:Y:S05]  /*1c50*/  @!P0 BRA `(.L_x_6397) ;  /* 0x0000000000048947 */ /* 0x000fea0003800000 */
[----:B------:R-:W-:Y:S01]  /*1c60*/  BPT.TRAP 0x1 ;  /* 0x000000040000795c */ /* 0x000fe20000300000 */
.L_x_6397:
[----:B------:R-:W2:Y:S01]  /*1c70*/  S2R R5, SR_TID.X ;  /* 0x0000000000057919 */ /* 0x000ea20000002100 */
[----:B------:R-:W-:Y:S02]  /*1c80*/  LOP3.LUT R2, R2, 0xffffefff, RZ, 0xc0, !PT ;  /* 0xffffefff02027812 */ /* 0x000fe400078ec0ff */
[----:B--2---:R-:W-:-:S13]  /*1c90*/  LOP3.LUT P2, RZ, R5, 0x7f, RZ, 0xc0, !PT ;  /* 0x0000007f05ff7812 */ /* 0x004fda000784c0ff */
[----:B------:R-:W-:Y:S01]  /*1ca0*/  @P2 LOP3.LUT R2, R2, 0x1000, RZ, 0xfc, !PT ;  /* 0x0000100002022812 */ /* 0x000fe200078efcff */
[----:B-1----:R-:W-:Y:S06]  /*1cb0*/  @P1 BRA `(.L_x_6398) ;  /* 0x0000000000081947 */ /* 0x002fec0003800000 */
[----:B------:R-:W1:Y:S02]  /*1cc0*/  SYNCS.PHASECHK.TRANS64.TRYWAIT P1, [R4+URZ+0x28830], R3 ;  /* 0x02883003040075a7 */ /* 0x000e64000802017f */
[----:B-1----:R-:W-:Y:S05]  /*1cd0*/  @!P1 BRA `(.L_x_6399) ;  /* 0x000001ac00049947 */ /* 0x002fea0003800000 */
.L_x_6398:
[----:B------:R-:W-:Y:S05]  /*1ce0*/  WARPSYNC.ALL ;  /* 0x0000000000007948 */ /* 0x000fea0003800000 */
[----:B------:R-:W-:Y:S01]  /*1cf0*/  UIADD3 UR4, UR39, 0x1c400, URZ ;  /* 0x0001c40027047890 */ /* 0x000fe2000fffe03f */
[----:B------:R-:W-:Y:S01]  /*1d00*/  WARPGROUP.ARRIVE ;  /* 0x00000000000079c5 */ /* 0x000fe20000000000 */
[----:B------:R-:W-:-:S05]  /*1d10*/  ULOP3.LUT UR8, UR41, 0x10000, URZ, 0xfc, !UPT ;  /* 0x0001000029087892 */ /* 0x000fca000f8efc3f */
[----:B------:R-:W2:Y:S01]  /*1d20*/  S2R R10, SR_TID.X ;  /* 0x00000000000a7919 */ /* 0x000ea20000002100 */
[----:B------:R-:W-:Y:S01]  /*1d30*/  USHF.R.U32.HI UR4, URZ, 0x4, UR4 ;  /* 0x000000043f047899 */ /* 0x000fe20008011604 */
[----:B------:R-:W-:Y:S01]  /*1d40*/  LOP3.LUT R2, R2, 0xfffff7ff, RZ, 0xc0, !PT ;  /* 0xfffff7ff02027812 */ /* 0x000fe200078ec0ff */
[----:B------:R-:W-:Y:S01]  /*1d50*/  UMOV UR9, 0x40000040 ;  /* 0x4000004000097882 */ /* 0x000fe20000000000 */
[----:B------:R-:W-:Y:S01]  /*1d60*/  UMOV UR11, 0x40000040 ;  /* 0x40000040000b7882 */ /* 0x000fe20000000000 */
[----:B------:R-:W-:Y:S02]  /*1d70*/  ULOP3.LUT UR4, UR4, 0x3fff, URZ, 0xc0, !UPT ;  /* 0x00003fff04047892 */ /* 0x000fe4000f8ec03f */
[----:B------:R-:W-:Y:S02]  /*1d80*/  UIADD3 UR12, UR8, 0x2, URZ ;  /* 0x00000002080c7890 */ /* 0x000fe4000fffe03f */
[----:B------:R-:W-:Y:S01]  /*1d90*/  ULOP3.LUT UR20, UR4, 0x10000, URZ, 0xfc, !UPT ;  /* 0x0001000004147892 */ /* 0x000fe2000f8efc3f */
[----:B------:R-:W-:Y:S01]  /*1da0*/  UMOV UR13, 0x40000040 ;  /* 0x40000040000d7882 */ /* 0x000fe20000000000 */
[----:B------:R-:W-:-:S02]  /*1db0*/  UMOV UR15, 0x40000040 ;  /* 0x40000040000f7882 */ /* 0x000fc40000000000 */
[----:B------:R-:W-:Y:S02]  /*1dc0*/  UIMAD UR10, UR37, 0x600, UR20 ;  /* 0x00000600250a78a4 */ /* 0x000fe4000f8e0214 */
[----:B------:R-:W-:Y:S02]  /*1dd0*/  UIADD3 UR16, UR8, 0x4, URZ ;  /* 0x0000000408107890 */ /* 0x000fe4000fffe03f */
[----:B------:R-:W-:Y:S02]  /*1de0*/  UIADD3 UR14, UR10, 0x2, URZ ;  /* 0x000000020a0e7890 */ /* 0x000fe4000fffe03f */
[----:B------:R-:W-:Y:S01]  /*1df0*/  UIADD3 UR18, UR10, 0x4, URZ ;  /* 0x000000040a127890 */ /* 0x000fe2000fffe03f */
[----:B------:R-:W-:Y:S02]  /*1e00*/  UMOV UR17, 0x40000040 ;  /* 0x4000004000117882 */ /* 0x000fe40000000000 */
[----:B------:R-:W-:Y:S01]  /*1e10*/  QGMMA.64x192x32.F32.E4M3.E4M3 R24, gdesc[UR8], RZ, !UPT, gsb0 ;  /* 0x02e00000081879f3 */ /* 0x000fe2000c0008ff */
[----:B------:R-:W-:Y:S01]  /*1e20*/  UMOV UR19, 0x40000040 ;  /* 0x4000004000137882 */ /* 0x000fe20000000000 */
[----:B------:R-:W-:-:S02]  /*1e30*/  UIADD3 UR4, UR8, 0x6, URZ ;  /* 0x0000000608047890 */ /* 0x000fc4000fffe03f */
[----:B------:R-:W-:Y:S01]  /*1e40*/  UIADD3 UR6, UR10, 0x6, URZ ;  /* 0x000000060a067890 */ /* 0x000fe2000fffe03f */
[----:B------:R-:W-:Y:S01]  /*1e50*/  UMOV UR5, 0x40000040 ;  /* 0x4000004000057882 */ /* 0x000fe20000000000 */
[----:B------:R-:W-:Y:S01]  /*1e60*/  UMOV UR7, 0x40000040 ;  /* 0x4000004000077882 */ /* 0x000fe20000000000 */
[----:B--2---:R-:W-:Y:S02]  /*1e70*/  LOP3.LUT P1, RZ, R10, 0x7f, RZ, 0xc0, !PT ;  /* 0x0000007f0aff7812 */ /* 0x004fe4000782c0ff */
[----:B------:R-:W2:Y:S11]  /*1e80*/  LDC.64 R10, c[0x0][0x9e0] ;  /* 0x00027800ff0a7b82 */ /* 0x000eb60000000a00 */
[----:B01----:R-:W-:-:S05]  /*1e90*/  @!P1 VIADD R4, R4, 0x28840 ;  /* 0x0002884004049836 */ /* 0x003fca0000000000 */
        /* <DEDUP_REMOVED lines=9> */
[----:B------:R-:W-:Y:S01]  /*1f30*/  QGMMA.64x192x32.F32.E4M3.E4M3 R24, gdesc[UR4], R24, gsb0 ;  /* 0x02e00000041879f3 */ /* 0x000fe20008000818 */
[----:B------:R-:W-:Y:S02]  /*1f40*/  ULDC UR6, c[0x0][0x9dc] ;  /* 0x0002770000067ab9 */ /* 0x000fe40000000800 */
[----:B------:R-:W-:Y:S01]  /*1f50*/  ULOP3.LUT UR6, URZ, UR6, URZ, 0x33, !UPT ;  /* 0x000000063f067292 */ /* 0x000fe2000f8e333f */
[----:B------:R-:W-:Y:S02]  /*1f60*/  WARPGROUP.DEPBAR.LE gsb0, 0x0 ;  /* 0x00008000000079c5 */ /* 0x000fe40000010000 */
[C---:B------:R-:W-:Y:S01]  /*1f70*/  FMUL.FTZ R7, R0.reuse, R30 ;  /* 0x0000001e00077220 */ /* 0x040fe20000410000 */
[C---:B------:R-:W-:Y:S01]  /*1f80*/  FMUL.FTZ R30, R0.reuse, R54 ;  /* 0x00000036001e7220 */ /* 0x040fe20000410000 */
[C---:B------:R-:W-:Y:S01]  /*1f90*/  FMUL.FTZ R54, R0.reuse, R94 ;  /* 0x0000005e00367220 */ /* 0x040fe20000410000 */
[----:B------:R-:W-:Y:S02]  /*1fa0*/  IMAD.MOV.U32 R94, RZ, RZ, -0xc0 ;  /* 0xffffff40ff5e7424 */ /* 0x000fe400078e00ff */
        /* <DEDUP_REMOVED lines=65> */
[----:B------:R-:W-:-:S02]  /*23c0*/  IMAD.IADD R24, R18, 0x1, R94 ;  /* 0x0000000112187824 */ /* 0x000fc400078e025e */
        /* <DEDUP_REMOVED lines=30> */
[----:B--2---:R-:W-:Y:S01]  /*25b0*/  ISETP.GE.AND P1, PT, R11, 0x1, PT ;  /* 0x000000010b00780c */ /* 0x004fe20003f26270 */
[----:B------:R-:W1:Y:S01]  /*25c0*/  MUFU.TANH R6, R6 ;  /* 0x0000000600067308 */ /* 0x000e620000002400 */
[----:B------:R-:W-:-:S02]  /*25d0*/  IMAD R161, R17, -0x2, R24 ;  /* 0xfffffffe11a17824 */ /* 0x000fc400078e0218 */
[----:B------:R-:W-:Y:S01]  /*25e0*/  IMAD R90, R17, -0x2, R94 ;  /* 0xfffffffe115a7824 */ /* 0x000fe200078e025e */
[----:B0-----:R-:W-:-:S04]  /*25f0*/  IADD3 R4, -R19, 0x1, R24 ;  /* 0x0000000113047810 */ /* 0x001fc80007ffe118 */
[----:B------:R-:W0:Y:S01]  /*2600*/  MUFU.TANH R120, R120 ;  /* 0x0000007800787308 */ /* 0x000e220000002400 */
[----:B------:R-:W-:-:S03]  /*2610*/  IMAD R25, R17, -0x2, R4 ;  /* 0xfffffffe11197824 */ /* 0x000fc600078e0204 */
[----:B------:R-:W-:Y:S01]  /*2620*/  @P1 LOP3.LUT R2, R2, 0x800, RZ, 0xfc, !PT ;  /* 0x0000080002021812 */ /* 0x000fe200078efcff */
[----:B------:R-:W-:Y:S02]  /*2630*/  IMAD R4, R209, 0x80, R220 ;  /* 0x00000080d1047824 */ /* 0x000fe400078e02dc */
[C---:B------:R-:W-:Y:S01]  /*2640*/  IMAD.IADD R100, R25.reuse, 0x1, R10 ;  /* 0x0000000119647824 */ /* 0x040fe200078e020a */
[----:B------:R-:W2:Y:S01]  /*2650*/  MUFU.TANH R3, R3 ;  /* 0x0000000300037308 */ /* 0x000ea20000002400 */
[----:B------:R-:W-:-:S03]  /*2660*/  VIADD R163, R25, UR6 ;  /* 0x0000000619a37c36 */ /* 0x000fc60008000000 */
[----:B------:R-:W-:Y:S01]  /*2670*/  VIADDMNMX R96, R4, R100, R161, PT ;  /* 0x0000006404607246 */ /* 0x000fe200038001a1 */
[----:B------:R-:W-:-:S03]  /*2680*/  IMAD.IADD R98, R163, 0x1, R4 ;  /* 0x00000001a3627824 */ /* 0x000fc600078e0204 */
        /* <DEDUP_REMOVED lines=105> */
.L_x_6402:
[----:B------:R-:W-:-:S13]  /*2d20*/  ISETP.NE.AND P1, PT, R11, 0x1, PT ;  /* 0x000000010b00780c */ /* 0x000fda0003f25270 */
[----:B------:R-:W1:Y:S02]  /*2d30*/  @P1 LDC.64 R24, c[0x0][0x9e8] ;  /* 0x00027a00ff181b82 */ /* 0x000e640000000a00 */
[----:B-1----:R-:W-:-:S05]  /*2d40*/  @P1 IMAD.HI.U32 R24, R89, R24, RZ ;  /* 0x0000001859181227 */ /* 0x002fca00078e00ff */
[----:B------:R-:W-:-:S07]  /*2d50*/  @P1 SHF.R.U32.HI R89, RZ, R25, R24 ;  /* 0x00000019ff591219 */ /* 0x000fce0000011618 */
.L_x_6403:
[----:B------:R-:W-:Y:S05]  /*2d60*/  BSYNC B0 ;  /* 0x0000000000007941 */ /* 0x000fea0003800000 */
.L_x_6401:
[----:B------:R-:W-:-:S05]  /*2d70*/  IMAD R89, R89, R11, R90 ;  /* 0x0000000b59597224 */ /* 0x000fca00078e025a */
[----:B------:R-:W-:Y:S02]  /*2d80*/  VIMNMX R98, R98, R89, !PT ;  /* 0x0000005962627248 */ /* 0x000fe40007fe0100 */
[----:B------:R-:W-:-:S07]  /*2d90*/  VIADDMNMX R96, R89, R11, R96, PT ;  /* 0x0000000b59607246 */ /* 0x000fce0003800160 */
.L_x_6400:
[C---:B------:R-:W-:Y:S02]  /*2da0*/  ISETP.GE.AND P1, PT, R94.reuse, 0x2, PT ;  /* 0x000000025e00780c */ /* 0x040fe40003f26270 */
[----:B------:R-:W-:Y:S02]  /*2db0*/  ISETP.GE.AND P2, PT, R94, 0x9, PT ;  /* 0x000000095e00780c */ /* 0x000fe40003f46270 */
[C---:B------:R-:W-:Y:S02]  /*2dc0*/  ISETP.GT.AND P3, PT, R98.reuse, 0x1, !P1 ;  /* 0x000000016200780c */ /* 0x040fe40004f64270 */
[----:B------:R-:W-:Y:S02]  /*2dd0*/  ISETP.GT.AND P4, PT, R98, 0x8, !P2 ;  /* 0x000000086200780c */ /* 0x000fe40005784270 */
[C---:B------:R-:W-:Y:S02]  /*2de0*/  ISETP.LT.OR P3, PT, R96.reuse, 0x2, P3 ;  /* 0x000000026000780c */ /* 0x040fe40001f61670 */
[----:B------:R-:W-:-:S02]  /*2df0*/  ISETP.LT.OR P4, PT, R96, 0x9, P4 ;  /* 0x000000096000780c */ /* 0x000fc40002781670 */
[----:B0-----:R-:W-:Y:S02]  /*2e00*/  FSEL R93, R120, -INF , !P3 ;  /* 0xff800000785d7808 */ /* 0x001fe40005800000 */
[----:B------:R-:W-:Y:S02]  /*2e10*/  ISETP.GE.AND P3, PT, R94, 0xa, PT ;  /* 0x0000000a5e00780c */ /* 0x000fe40003f66270 */
        /* <DEDUP_REMOVED lines=144> */
[----:B------:R-:W-:Y:S02]  /*3720*/  IADD3 R64, R163, 0x8, R4 ;  /* 0x00000008a3407810 */ /* 0x000fe40007ffe004 */
        /* <DEDUP_REMOVED lines=82> */
[----:B------:R-:W-:Y:S02]  /*3c50*/  VIADDMNMX R6, R6, R100, R161, PT ;  /* 0x0000006406067246 */ /* 0x000fe400038001a1 */
[----:B------:R-:W-:-:S04]  /*3c60*/  ISETP.LT.OR P6, PT, R96, 0xba, P6 ;  /* 0x000000ba6000780c */ /* 0x000fc800037c1670 */
[----:B------:R-:W-:Y:S02]  /*3c70*/  FSEL R91, R91, -INF , !P6 ;  /* 0xff8000005b5b7808 */ /* 0x000fe40007000000 */
[----:B------:R-:W-:-:S13]  /*3c80*/  ISETP.GE.AND P6, PT, R11, 0x1, PT ;  /* 0x000000010b00780c */ /* 0x000fda0003fc6270 */
[----:B------:R-:W-:Y:S05]  /*3c90*/  @!P6 BRA `(.L_x_6404) ;  /* 0x000000000050e947 */ /* 0x000fea0003800000 */
        /* <DEDUP_REMOVED lines=12> */
.L_x_6406:
[----:B------:R-:W-:-:S13]  /*3d60*/  ISETP.NE.AND P6, PT, R11, 0x1, PT ;  /* 0x000000010b00780c */ /* 0x000fda0003fc5270 */
[----:B------:R-:W0:Y:S02]  /*3d70*/  @P6 LDC.64 R24, c[0x0][0x9e8] ;  /* 0x00027a00ff186b82 */ /* 0x000e240000000a00 */
[----:B0-----:R-:W-:-:S05]  /*3d80*/  @P6 IMAD.HI.U32 R24, R161, R24, RZ ;  /* 0x00000018a1186227 */ /* 0x001fca00078e00ff */
[----:B------:R-:W-:-:S07]  /*3d90*/  @P6 SHF.R.U32.HI R161, RZ, R25, R24 ;  /* 0x00000019ffa16219 */ /* 0x000fce0000011618 */
.L_x_6407:
[----:B------:R-:W-:Y:S05]  /*3da0*/  BSYNC B0 ;  /* 0x0000000000007941 */ /* 0x000fea0003800000 */
.L_x_6405:
[----:B------:R-:W-:-:S05]  /*3db0*/  IMAD R161, R161, R11, R90 ;  /* 0x0000000ba1a17224 */ /* 0x000fca00078e025a */
[----:B------:R-:W-:Y:S02]  /*3dc0*/  VIMNMX R64, R64, R161, !PT ;  /* 0x000000a140407248 */ /* 0x000fe40007fe0100 */
[----:B------:R-:W-:-:S07]  /*3dd0*/  VIADDMNMX R6, R161, R11, R6, PT ;  /* 0x0000000ba1067246 */ /* 0x000fce0003800106 */
.L_x_6404:
[C---:B------:R-:W-:Y:S01]  /*3de0*/  ISETP.GT.AND P1, PT, R64.reuse, 0x1, !P1 ;  /* 0x000000014000780c */ /* 0x040fe20004f24270 */
[----:B------:R-:W-:Y:S01]  /*3df0*/  ULDC UR7, c[0x0][0x988] ;  /* 0x0002620000077ab9 */ /* 0x000fe20000000800 */
[----:B------:R-:W-:Y:S01]  /*3e00*/  ISETP.GT.AND P2, PT, R64, 0x8, !P2 ;  /* 0x000000084000780c */ /* 0x000fe20005744270 */
[----:B------:R-:W-:Y:S01]  /*3e10*/  IMAD.IADD R10, R121, 0x1, R10 ;  /* 0x00000001790a7824 */ /* 0x000fe200078e020a */
[----:B------:R-:W-:Y:S02]  /*3e20*/  ISETP.LT.OR P1, PT, R6, 0x2, P1 ;  /* 0x000000020600780c */ /* 0x000fe40000f21670 */
[----:B------:R-:W-:Y:S02]  /*3e30*/  ISETP.GT.AND P3, PT, R64, 0x9, !P3 ;  /* 0x000000094000780c */ /* 0x000fe40005f64270 */
[----:B------:R-:W-:Y:S02]  /*3e40*/  FSEL R181, R5, -INF , !P1 ;  /* 0xff80000005b57808 */ /* 0x000fe40004800000 */
[----:B------:R-:W-:-:S02]  /*3e50*/  ISETP.NE.AND P1, PT, R102, RZ, PT ;  /* 0x000000ff6600720c */ /* 0x000fc40003f25270 */
[----:B------:R-:W-:Y:S02]  /*3e60*/  ISETP.LT.OR P2, PT, R6, 0x9, P2 ;  /* 0x000000090600780c */ /* 0x000fe40001741670 */
[----:B------:R-:W-:Y:S02]  /*3e70*/  ISETP.GT.AND P1, PT, R64, 0x10, !P1 ;  /* 0x000000104000780c */ /* 0x000fe40004f24270 */
[C---:B------:R-:W-:Y:S02]  /*3e80*/  ISETP.LT.OR P3, PT, R6.reuse, 0xa, P3 ;  /* 0x0000000a0600780c */ /* 0x040fe40001f61670 */
[----:B------:R-:W-:Y:S02]  /*3e90*/  ISETP.LT.OR P1, PT, R6, 0x11, P1 ;  /* 0x000000110600780c */ /* 0x000fe40000f21670 */
[----:B------:R-:W-:Y:S02]  /*3ea0*/  FSEL R179, R7, -INF , !P2 ;  /* 0xff80000007b37808 */ /* 0x000fe40005000000 */
[----:B------:R-:W-:-:S02]  /*3eb0*/  FSEL R193, R9, -INF , !P1 ;  /* 0xff80000009c17808 */ /* 0x000fc40004800000 */
[----:B------:R-:W-:Y:S02]  /*3ec0*/  ISETP.NE.AND P1, PT, R104, RZ, PT ;  /* 0x000000ff6800720c */ /* 0x000fe40003f25270 */
[----:B------:R-:W-:Y:S02]  /*3ed0*/  FSEL R7, R8, -INF , !P3 ;  /* 0xff80000008077808 */ /* 0x000fe40005800000 */
[----:B------:R-:W-:Y:S02]  /*3ee0*/  ISETP.GT.AND P1, PT, R64, 0x11, !P1 ;  /* 0x000000114000780c */ /* 0x000fe40004f24270 */
[----:B------:R-:W-:Y:S02]  /*3ef0*/  ISETP.NE.AND P3, PT, R114, RZ, PT ;  /* 0x000000ff7200720c */ /* 0x000fe40003f65270 */
        /* <DEDUP_REMOVED lines=106> */
[----:B------:R-:W-:Y:S01]  /*45a0*/  ISETP.NE.AND P6, PT, R74, RZ, PT ;  /* 0x000000ff4a00720c */ /* 0x000fe20003fc5270 */
[----:B------:R-:W-:Y:S01]  /*45b0*/  IMAD.U32 R74, RZ, RZ, UR7 ;  /* 0x00000007ff4a7e24 */ /* 0x000fe2000f8e00ff */
        /* <DEDUP_REMOVED lines=25> */
[----:B------:R-:W0:Y:S01]  /*4750*/  SHFL.BFLY PT, R9, R8, 0x2, 0x1f ;  /* 0x0c401f0008097f89 */ /* 0x000e2200000e0000 */
        /* <DEDUP_REMOVED lines=11> */
[----:B0-----:R-:W-:Y:S02]  /*4810*/  FMNMX.FTZ R12, R8, R9, !PT ;  /* 0x00000009080c7209 */ /* 0x001fe40007810000 */
[----:B------:R-:W-:Y:S02]  /*4820*/  FSEL R43, R43, -INF , !P1 ;  /* 0xff8000002b2b7808 */ /* 0x000fe40004800000 */
[----:B------:R-:W-:Y:S01]  /*4830*/  ISETP.NE.AND P1, PT, R150, RZ, PT ;  /* 0x000000ff9600720c */ /* 0x000fe20003f25270 */
[----:B------:R-:W0:Y:S03]  /*4840*/  SHFL.BFLY PT, R9, R12, 0x1, 0x1f ;  /* 0x0c201f000c097f89 */ /* 0x000e2600000e0000 */
[----:B------:R-:W-:-:S04]  /*4850*/  ISETP.GT.AND P1, PT, R64, 0x70, !P1 ;  /* 0x000000704000780c */ /* 0x000fc80004f24270 */
[----:B------:R-:W-:-:S04]  /*4860*/  ISETP.LT.OR P1, PT, R6, 0x71, P1 ;  /* 0x000000710600780c */ /* 0x000fc80000f21670 */
[----:B------:R-:W-:Y:S02]  /*4870*/  FSEL R31, R48, -INF , !P1 ;  /* 0xff800000301f7808 */ /* 0x000fe40004800000 */
[----:B------:R-:W-:-:S04]  /*4880*/  ISETP.NE.AND P1, PT, R152, RZ, PT ;  /* 0x000000ff9800720c */ /* 0x000fc80003f25270 */
[----:B------:R-:W-:-:S04]  /*4890*/  ISETP.GT.AND P1, PT, R64, 0x71, !P1 ;  /* 0x000000714000780c */ /* 0x000fc80004f24270 */
[----:B------:R-:W-:Y:S02]  /*48a0*/  ISETP.LT.OR P1, PT, R6, 0x72, P1 ;  /* 0x000000720600780c */ /* 0x000fe40000f21670 */
[----:B0-----:R-:W-:Y:S02]  /*48b0*/  FMNMX.FTZ R9, R12, R9, !PT ;  /* 0x000000090c097209 */ /* 0x001fe40007810000 */
[----:B------:R-:W-:Y:S02]  /*48c0*/  FSEL R47, R47, -INF , !P1 ;  /* 0xff8000002f2f7808 */ /* 0x000fe40004800000 */
[----:B------:R-:W-:Y:S01]  /*48d0*/  ISETP.GT.AND P1, PT, R64, 0x78, !P3 ;  /* 0x000000784000780c */ /* 0x000fe20005f24270 */
[----:B------:R-:W-:-:S01]  /*48e0*/  FFMA.FTZ R36, R9, R74, -8 ;  /* 0xc100000009247423 */ /* 0x000fc2000001004a */
        /* <DEDUP_REMOVED lines=77> */
[----:B------:R-:W-:Y:S01]  /*4dc0*/  ISETP.GT.AND P2, PT, R64, 0xb9, !P6 ;  /* 0x000000b94000780c */ /* 0x000fe20007744270 */
[--C-:B------:R-:W-:Y:S01]  /*4dd0*/  FFMA.FTZ R64, R67, R74, -R36.reuse ;  /* 0x0000004a43407223 */ /* 0x100fe20000010824 */
[----:B------:R-:W-:Y:S01]  /*4de0*/  FMNMX.FTZ R8, R193, R8, !PT ;  /* 0x00000008c1087209 */ /* 0x000fe20007810000 */
[-CC-:B------:R-:W-:Y:S01]  /*4df0*/  FFMA.FTZ R99, R101, R74.reuse, -R36.reuse ;  /* 0x0000004a65637223 */ /* 0x180fe20000010824 */
[----:B------:R-:W-:Y:S01]  /*4e00*/  ISETP.LT.OR P2, PT, R6, 0xba, P2 ;  /* 0x000000ba0600780c */ /* 0x000fe20001741670 */
[--C-:B------:R-:W-:Y:S01]  /*4e10*/  FFMA.FTZ R6, R87, R74, -R36.reuse ;  /* 0x0000004a57067223 */ /* 0x100fe20000010824 */
[----:B------:R-:W-:Y:S01]  /*4e20*/  FMNMX.FTZ R8, R177, R8, !PT ;  /* 0x00000008b1087209 */ /* 0x000fe20007810000 */
[----:B------:R-:W-:Y:S01]  /*4e30*/  MUFU.EX2 R20, R20 ;  /* 0x0000001400147308 */ /* 0x000fe20000000800 */
[----:B------:R-:W-:Y:S01]  /*4e40*/  FSEL R129, R46, -INF , !P2 ;  /* 0xff8000002e817808 */ /* 0x000fe20005000000 */
[--C-:B------:R-:W-:Y:S01]  /*4e50*/  FFMA.FTZ R62, R71, R74, -R36.reuse ;  /* 0x0000004a473e7223 */ /* 0x100fe20000010824 */
[----:B------:R-:W-:Y:S01]  /*4e60*/  FMNMX.FTZ R8, R175, R8, !PT ;  /* 0x00000008af087209 */ /* 0x000fe20007810000 */
[-CC-:B------:R-:W-:Y:S01]  /*4e70*/  FFMA.FTZ R97, R103, R74.reuse, -R36.reuse ;  /* 0x0000004a67617223 */ /* 0x180fe20000010824 */
[----:B------:R-:W-:-:S01]  /*4e80*/  FFMA.FTZ R30, R131, R74, -R36 ;  /* 0x0000004a831e7223 */ /* 0x000fc20000010824 */
[--C-:B------:R-:W-:Y:S01]  /*4e90*/  FFMA.FTZ R103, R105, R74, -R36.reuse ;  /* 0x0000004a69677223 */ /* 0x100fe20000010824 */
[----:B------:R-:W-:Y:S01]  /*4ea0*/  FMNMX.FTZ R8, R25, R8, !PT ;  /* 0x0000000819087209 */ /* 0x000fe20007810000 */
[----:B------:R-:W0:Y:S01]  /*4eb0*/  MUFU.EX2 R95, R95 ;  /* 0x0000005f005f7308 */ /* 0x000e220000000800 */
        /* <DEDUP_REMOVED lines=24> */
[----:B0-----:R-:W-:Y:S01]  /*5040*/  F2FP.SATFINITE.E4M3.F32.PACK_AB_MERGE_C R204, R95, R20, RZ ;  /* 0x000000145fcc723e */ /* 0x001fe200048070ff */
[--C-:B------:R-:W-:Y:S01]  /*5050*/  FFMA.FTZ R50, R143, R74, -R36.reuse ;  /* 0x0000004a8f327223 */ /* 0x100fe20000010824 */
[----:B------:R-:W-:Y:S01]  /*5060*/  FMNMX.FTZ R8, R167, R8, !PT ;  /* 0x00000008a7087209 */ /* 0x000fe20007810000 */
[-C--:B------:R-:W-:Y:S01]  /*5070*/  FFMA.FTZ R115, R145, R74.reuse, -R36 ;  /* 0x0000004a91737223 */ /* 0x080fe20000010824 */
[----:B------:R-:W-:Y:S01]  /*5080*/  F2FP.SATFINITE.E4M3.F32.PACK_AB_MERGE_C R204, R12, R3, R204 ;  /* 0x000000030ccc723e */ /* 0x000fe200048070cc */
        /* <DEDUP_REMOVED lines=22> */
[----:B------:R-:W-:Y:S01]  /*51f0*/  FFMA.FTZ R73, R73, R74, -R36 ;  /* 0x0000004a49497223 */ /* 0x000fe20000010824 */
[----:B------:R-:W-:Y:S01]  /*5200*/  F2FP.SATFINITE.E4M3.F32.PACK_AB_MERGE_C R206, R93, R14, R206 ;  /* 0x0000000e5dce723e */ /* 0x000fe200048070ce */
[--C-:B------:R-:W-:Y:S01]  /*5210*/  FFMA.FTZ R65, R65, R74, -R36.reuse ;  /* 0x0000004a41417223 */ /* 0x100fe20000010824 */
[----:B------:R-:W-:Y:S01]  /*5220*/  FMNMX.FTZ R8, R161, R8, !PT ;  /* 0x00000008a1087209 */ /* 0x000fe20007810000 */
[----:B------:R-:W-:Y:S01]  /*5230*/  MUFU.EX2 R30, R30 ;  /* 0x0000001e001e7308 */ /* 0x000fe20000000800 */
[----:B------:R-:W-:-:S01]  /*5240*/  FFMA.FTZ R63, R63, R74, -R36 ;  /* 0x0000004a3f3f7223 */ /* 0x000fc20000010824 */
[----:B------:R-:W-:Y:S01]  /*5250*/  FFMA.FTZ R36, R91, R74, -R36 ;  /* 0x0000004a5b247223 */ /* 0x000fe20000010824 */
[----:B------:R-:W-:-:S02]  /*5260*/  FMNMX.FTZ R8, R35, R8, !PT ;  /* 0x0000000823087209 */ /* 0x000fc40007810000 */
[----:B------:R-:W-:Y:S02]  /*5270*/  ISETP.GE.AND P6, PT, R11, 0x1, PT ;  /* 0x000000010b00780c */ /* 0x000fe40003fc6270 */
[----:B------:R-:W-:Y:S01]  /*5280*/  FMNMX.FTZ R8, R37, R8, !PT ;  /* 0x0000000825087209 */ /* 0x000fe20007810000 */
[----:B------:R-:W0:Y:S03]  /*5290*/  MUFU.EX2 R103, R103 ;  /* 0x0000006700677308 */ /* 0x000e260000000800 */
[----:B------:R-:W-:-:S04]  /*52a0*/  FMNMX.FTZ R8, R183, R8, !PT ;  /* 0x00000008b7087209 */ /* 0x000fc80007810000 */
[----:B------:R-:W-:Y:S01]  /*52b0*/  FMNMX.FTZ R8, R39, R8, !PT ;  /* 0x0000000827087209 */ /* 0x000fe20007810000 */
[----:B------:R-:W-:Y:S03]  /*52c0*/  MUFU.EX2 R28, R28 ;  /* 0x0000001c001c7308 */ /* 0x000fe60000000800 */
[----:B------:R-:W-:-:S04]  /*52d0*/  FMNMX.FTZ R8, R27, R8, !PT ;  /* 0x000000081b087209 */ /* 0x000fc80007810000 */
[----:B------:R-:W-:Y:S01]  /*52e0*/  FMNMX.FTZ R8, R43, R8, !PT ;  /* 0x000000082b087209 */ /* 0x000fe20007810000 */
[----:B------:R-:W-:Y:S01]  /*52f0*/  MUFU.EX2 R101, R101 ;  /* 0x0000006500657308 */ /* 0x000fe20000000800 */
[----:B0-----:R-:W-:Y:S02]  /*5300*/  F2FP.SATFINITE.E4M3.F32.PACK_AB_MERGE_C R200, R103, R30, RZ ;  /* 0x0000001e67c8723e */ /* 0x001fe400048070ff */
[----:B------:R-:W-:Y:S02]  /*5310*/  FMNMX.FTZ R8, R31, R8, !PT ;  /* 0x000000081f087209 */ /* 0x000fe40007810000 */
[----:B------:R-:W-:Y:S02]  /*5320*/  F2FP.SATFINITE.E4M3.F32.PACK_AB_MERGE_C R200, R97, R24, R200 ;  /* 0x0000001861c8723e */ /* 0x000fe400048070c8 */
[----:B------:R-:W-:Y:S01]  /*5330*/  FMNMX.FTZ R8, R47, R8, !PT ;  /* 0x000000082f087209 */ /* 0x000fe20007810000 */
[----:B------:R-:W-:Y:S03]  /*5340*/  MUFU.EX2 R32, R32 ;  /* 0x0000002000207308 */ /* 0x000fe60000000800 */
[----:B------:R-:W-:-:S04]  /*5350*/  FMNMX.FTZ R8, R21, R8, !PT ;  /* 0x0000000815087209 */ /* 0x000fc80007810000 */
        /* <DEDUP_REMOVED lines=28> */
[----:B------:R-:W0:Y:S04]  /*5520*/  SHFL.BFLY PT, R87, R8, 0x2, 0x1f ;  /* 0x0c401f0008577f89 */ /* 0x000e2800000e0000 */
[----:B------:R-:W-:Y:S08]  /*5530*/  MUFU.EX2 R50, R50 ;  /* 0x0000003200327308 */ /* 0x000ff00000000800 */
[----:B------:R-:W-:Y:S08]  /*5540*/  MUFU.EX2 R115, R115 ;  /* 0x0000007300737308 */ /* 0x000ff00000000800 */
[----:B------:R-:W-:Y:S01]  /*5550*/  MUFU.EX2 R52, R52 ;  /* 0x0000003400347308 */ /* 0x000fe20000000800 */
        /* <DEDUP_REMOVED lines=9> */
[----:B------:R-:W-:Y:S03]  /*55f0*/  MUFU.EX2 R119, R119 ;  /* 0x0000007700777308 */ /* 0x000fe60000000800 */
[----:B------:R-:W-:-:S05]  /*5600*/  FSEL R66, R66, RZ, P1 ;  /* 0x000000ff42427208 */ /* 0x000fca0000800000 */
[-CC-:B------:R-:W-:Y:S01]  /*5610*/  FFMA.FTZ R38, R38, R74.reuse, -R66.reuse ;  /* 0x0000004a26267223 */ /* 0x180fe20000010842 */
[----:B------:R-:W-:-:S01]  /*5620*/  FFMA.FTZ R67, R181, R74, -R66 ;  /* 0x0000004ab5437223 */ /* 0x000fc20000010842 */
[-CC-:B------:R-:W-:Y:S01]  /*5630*/  FFMA.FTZ R68, R179, R74.reuse, -R66.reuse ;  /* 0x0000004ab3447223 */ /* 0x180fe20000010842 */
[----:B------:R-:W-:-:S01]  /*5640*/  FFMA.FTZ R90, R39, R74, -R66 ;  /* 0x0000004a275a7223 */ /* 0x000fc20000010842 */
[----:B------:R-:W-:Y:S01]  /*5650*/  FADD.FTZ R39, R3, R12 ;  /* 0x0000000c03277221 */ /* 0x000fe20000010000 */
[----:B------:R-:W-:-:S01]  /*5660*/  FFMA.FTZ R71, R7, R74, -R66 ;  /* 0x0000004a07477223 */ /* 0x000fc20000010842 */
[----:B------:R-:W-:Y:S01]  /*5670*/  MUFU.EX2 R38, R38 ;  /* 0x0000002600267308 */ /* 0x000fe20000000800 */
[----:B------:R-:W-:-:S01]  /*5680*/  FFMA.FTZ R7, R193, R74, -R66 ;  /* 0x0000004ac1077223 */ /* 0x000fc20000010842 */
[----:B------:R-:W-:Y:S01]  /*5690*/  FADD.FTZ R94, R20, R39 ;  /* 0x00000027145e7221 */ /* 0x000fe20000010000 */
[----:B------:R-:W-:-:S01]  /*56a0*/  FFMA.FTZ R70, R177, R74, -R66 ;  /* 0x0000004ab1467223 */ /* 0x000fc20000010842 */
[-CC-:B------:R-:W-:Y:S01]  /*56b0*/  FFMA.FTZ R72, R175, R74.reuse, -R66.reuse ;  /* 0x0000004aaf487223 */ /* 0x180fe20000010842 */
[----:B------:R-:W-:-:S01]  /*56c0*/  FFMA.FTZ R96, R43, R74, -R66 ;  /* 0x0000004a2b607223 */ /* 0x000fc20000010842 */
[----:B------:R-:W-:Y:S01]  /*56d0*/  FADD.FTZ R39, R95, R94 ;  /* 0x0000005e5f277221 */ /* 0x000fe20000010000 */
[----:B------:R-:W-:-:S01]  /*56e0*/  FFMA.FTZ R75, R25, R74, -R66 ;  /* 0x0000004a194b7223 */ /* 0x000fc20000010842 */
[----:B------:R-:W0:Y:S01]  /*56f0*/  MUFU.EX2 R67, R67 ;  /* 0x0000004300437308 */ /* 0x000e220000000800 */
[----:B------:R-:W-:-:S01]  /*5700*/  FFMA.FTZ R25, R191, R74, -R66 ;  /* 0x0000004abf197223 */ /* 0x000fc20000010842 */
[----:B------:R-:W-:Y:S01]  /*5710*/  FADD.FTZ R94, R14, R39 ;  /* 0x000000270e5e7221 */ /* 0x000fe20000010000 */
[----:B------:R-:W-:-:S01]  /*5720*/  FFMA.FTZ R76, R173, R74, -R66 ;  /* 0x0000004aad4c7223 */ /* 0x000fc20000010842 */
[-CC-:B------:R-:W-:Y:S01]  /*5730*/  FFMA.FTZ R78, R171, R74.reuse, -R66.reuse ;  /* 0x0000004aab4e7223 */ /* 0x180fe20000010842 */
[----:B------:R-:W-:-:S01]  /*5740*/  FFMA.FTZ R79, R15, R74, -R66 ;  /* 0x0000004a0f4f7223 */ /* 0x000fc20000010842 */
[----:B------:R-:W-:Y:S01]  /*5750*/  FADD.FTZ R43, R93, R94 ;  /* 0x0000005e5d2b7221 */ /* 0x000fe20000010000 */
[----:B------:R-:W-:-:S01]  /*5760*/  FFMA.FTZ R15, R189, R74, -R66 ;  /* 0x0000004abd0f7223 */ /* 0x000fc20000010842 */
[----:B------:R-:W1:Y:S01]  /*5770*/  MUFU.EX2 R68, R68 ;  /* 0x0000004400447308 */ /* 0x000e620000000800 */
[----:B------:R-:W-:-:S01]  /*5780*/  FFMA.FTZ R80, R169, R74, -R66 ;  /* 0x0000004aa9507223 */ /* 0x000fc20000010842 */
[----:B------:R-:W-:Y:S01]  /*5790*/  FADD.FTZ R98, R26, R43 ;  /* 0x0000002b1a627221 */ /* 0x000fe20000010000 */
        /* <DEDUP_REMOVED lines=47> */
[----:B------:R-:W-:Y:S01]  /*5a90*/  FADD.FTZ R39, R103, R100 ;  /* 0x0000006467277221 */ /* 0x000fe20000010000 */
[----:B------:R-:W-:-:S01]  /*5aa0*/  FFMA.FTZ R66, R129, R74, -R66 ;  /* 0x0000004a81427223 */ /* 0x000fc20000010842 */
[----:B------:R-:W-:-:S02]  /*5ab0*/  F2FP.SATFINITE.E4M3.F32.PACK_AB_MERGE_C R68, R71, R68, RZ ;  /* 0x000000444744723e */ /* 0x000fc400048070ff */
[----:B------:R-:W-:-:S01]  /*5ac0*/  FADD.FTZ R100, R28, R39 ;  /* 0x000000271c647221 */ /* 0x000fc20000010000 */
[----:B------:R-:W-:Y:S01]  /*5ad0*/  F2FP.SATFINITE.E4M3.F32.PACK_AB_MERGE_C R28, R125, R56, RZ ;  /* 0x000000387d1c723e */ /* 0x000fe200048070ff */
[----:B------:R-:W2:Y:S01]  /*5ae0*/  MUFU.EX2 R76, R76 ;  /* 0x0000004c004c7308 */ /* 0x000ea20000000800 */
[----:B0-----:R-:W-:-:S01]  /*5af0*/  FADD.FTZ R98, R75, R98 ;  /* 0x000000624b627221 */ /* 0x001fc20000010000 */
[----:B------:R-:W-:Y:S01]  /*5b00*/  FADD.FTZ R43, R101, R100 ;  /* 0x00000064652b7221 */ /* 0x000fe20000010000 */
[----:B------:R-:W-:Y:S02]  /*5b10*/  F2FP.SATFINITE.E4M3.F32.PACK_AB_MERGE_C R194, R119, R54, R28 ;  /* 0x0000003677c2723e */ /* 0x000fe4000480701c */
[----:B------:R-:W-:Y:S01]  /*5b20*/  F2FP.SATFINITE.E4M3.F32.PACK_AB_MERGE_C R72, R75, R72, RZ ;  /* 0x000000484b48723e */ /* 0x000fe200048070ff */
[----:B------:R-:W-:-:S01]  /*5b30*/  FADD.FTZ R100, R32, R43 ;  /* 0x0000002b20647221 */ /* 0x000fc20000010000 */
[----:B------:R-:W-:Y:S01]  /*5b40*/  F2FP.SATFINITE.E4M3.F32.PACK_AB_MERGE_C R205, R67, R38, R68 ;  /* 0x0000002643cd723e */ /* 0x000fe20004807044 */
[----:B------:R-:W0:Y:S01]  /*5b50*/  MUFU.EX2 R78, R78 ;  /* 0x0000004e004e7308 */ /* 0x000e220000000800 */
[----:B-1----:R-:W-:-:S01]  /*5b60*/  FADD.FTZ R39, R25, R98 ;  /* 0x0000006219277221 */ /* 0x002fc20000010000 */
[----:B------:R-:W-:-:S06]  /*5b70*/  F2FP.SATFINITE.E4M3.F32.PACK_AB_MERGE_C R207, R70, R7, R72 ;  /* 0x0000000746cf723e */ /* 0x000fcc0004807048 */
        /* <DEDUP_REMOVED lines=8> */
[----:B------:R-:W-:Y:S01]  /*5c00*/  FADD.FTZ R43, R107, R30 ;  /* 0x0000001e6b2b7221 */ /* 0x000fe20000010000 */
[----:B------:R-:W-:-:S04]  /*5c10*/  F2FP.SATFINITE.E4M3.F32.PACK_AB_MERGE_C R78, R79, R78, RZ ;  /* 0x0000004e4f4e723e */ /* 0x000fc800048070ff */
[----:B------:R-:W-:Y:S01]  /*5c20*/  F2FP.SATFINITE.E4M3.F32.PACK_AB_MERGE_C R78, R76, R25, R78 ;  /* 0x000000194c4e723e */ /* 0x000fe2000480704e */
[----:B------:R-:W1:Y:S01]  /*5c30*/  MUFU.EX2 R82, R82 ;  /* 0x0000005200527308 */ /* 0x000e620000000800 */
[----:B--2---:R-:W-:-:S01]  /*5c40*/  FADD.FTZ R39, R15, R26 ;  /* 0x0000001a0f277221 */ /* 0x004fc20000010000 */
[----:B------:R-:W-:Y:S01]  /*5c50*/  FADD.FTZ R26, R40, R43 ;  /* 0x0000002b281a7221 */ /* 0x000fe20000010000 */
[----:B------:R-:W-:-:S03]  /*5c60*/  F2FP.SATFINITE.E4M3.F32.PACK_AB_MERGE_C R40, R109, R40, RZ ;  /* 0x000000286d28723e */ /* 0x000fc600048070ff */
[----:B------:R-:W-:Y:S01]  /*5c70*/  FADD.FTZ R109, R109, R26 ;  /* 0x0000001a6d6d7221 */ /* 0x000fe20000010000 */
[----:B------:R-:W-:Y:S01]  /*5c80*/  F2FP.SATFINITE.E4M3.F32.PACK_AB_MERGE_C R26, R117, R52, RZ ;  /* 0x00000034751a723e */ /* 0x000fe200048070ff */
[----:B------:R-:W2:Y:S01]  /*5c90*/  MUFU.EX2 R83, R83 ;  /* 0x0000005300537308 */ /* 0x000ea20000000800 */
[----:B0-----:R-:W-:-:S01]  /*5ca0*/  FADD.FTZ R39, R80, R39 ;  /* 0x0000002750277221 */ /* 0x001fc20000010000 */
[----:B------:R-:W-:Y:S01]  /*5cb0*/  FADD.FTZ R14, R44, R109 ;  /* 0x0000006d2c0e7221 */ /* 0x000fe20000010000 */
[----:B------:R-:W-:Y:S02]  /*5cc0*/  F2FP.SATFINITE.E4M3.F32.PACK_AB_MERGE_C R192, R115, R50, R26 ;  /* 0x0000003273c0723e */ /* 0x000fe4000480701a */
[----:B------:R-:W-:Y:S01]  /*5cd0*/  F2FP.SATFINITE.E4M3.F32.PACK_AB_MERGE_C R196, R107, R34, R40 ;  /* 0x000000226bc4723e */ /* 0x000fe20004807028 */
[----:B------:R-:W-:-:S02]  /*5ce0*/  FADD.FTZ R43, R111, R14 ;  /* 0x0000000e6f2b7221 */ /* 0x000fc40000010000 */
[----:B------:R-:W0:Y:S01]  /*5cf0*/  MUFU.EX2 R29, R29 ;  /* 0x0000001d001d7308 */ /* 0x000e220000000800 */
[----:B-1----:R-:W-:-:S01]  /*5d00*/  FADD.FTZ R12, R82, R39 ;  /* 0x00000027520c7221 */ /* 0x002fc20000010000 */
[----:B------:R-:W-:Y:S01]  /*5d10*/  FADD.FTZ R24, R48, R43 ;  /* 0x0000002b30187221 */ /* 0x000fe20000010000 */
[----:B------:R-:W-:-:S03]  /*5d20*/  F2FP.SATFINITE.E4M3.F32.PACK_AB_MERGE_C R48, R113, R48, RZ ;  /* 0x000000307130723e */ /* 0x000fc600048070ff */
        /* <DEDUP_REMOVED lines=22> */
[----:B------:R-:W-:-:S06]  /*5e90*/  F2FP.SATFINITE.E4M3.F32.PACK_AB_MERGE_C R86, R87, R86, RZ ;  /* 0x000000565756723e */ /* 0x000fcc00048070ff */
        /* <DEDUP_REMOVED lines=18> */
[----:B------:R-:W-:-:S04]  /*5fc0*/  F2FP.SATFINITE.E4M3.F32.PACK_AB_MERGE_C R27, R96, R27, RZ ;  /* 0x0000001b601b723e */ /* 0x000fc800048070ff */
[----:B------:R-:W-:Y:S02]  /*5fd0*/  F2FP.SATFINITE.E4M3.F32.PACK_AB_MERGE_C R193, R90, R37, R27 ;  /* 0x000000255ac1723e */ /* 0x000fe4000480701b */
[----:B------:R-:W2:Y:S01]  /*5fe0*/  MUFU.EX2 R21, R21 ;  /* 0x0000001500157308 */ /* 0x000ea20000000800 */
[----:B0-----:R-:W-:-:S07]  /*5ff0*/  FADD.FTZ R39, R31, R26 ;  /* 0x0000001a1f277221 */ /* 0x001fce0000010000 */
[----:B------:R-:W-:Y:S01]  /*6000*/  MUFU.EX2 R6, R6 ;  /* 0x0000000600067308 */ /* 0x000fe20000000800 */
[----:B-1----:R-:W-:-:S07]  /*6010*/  FADD.FTZ R28, R94, R39 ;  /* 0x000000275e1c7221 */ /* 0x002fce0000010000 */
        /* <DEDUP_REMOVED lines=34> */
[----:B------:R-:W1:Y:S01]  /*6240*/  MUFU.EX2 R197, R197 ;  /* 0x000000c500c57308 */ /* 0x000e620000000800 */
[----:B0-----:R-:W-:-:S01]  /*6250*/  FADD.FTZ R21, R5, R28 ;  /* 0x0000001c05157221 */ /* 0x001fc20000010000 */
[----:B------:R-:W-:-:S04]  /*6260*/  FADD.FTZ R46, R46, R81 ;  /* 0x000000512e2e7221 */ /* 0x000fc80000010000 */
[----:B------:R-:W-:Y:S02]  /*6270*/  FADD.FTZ R77, R77, R46 ;  /* 0x0000002e4d4d7221 */ /* 0x000fe40000010000 */
[----:B------:R-:W-:Y:S01]  /*6280*/  MUFU.EX2 R62, R62 ;  /* 0x0000003e003e7308 */ /* 0x000fe20000000800 */
[----:B--2---:R-:W-:-:S07]  /*6290*/  FADD.FTZ R28, R14, R21 ;  /* 0x000000150e1c7221 */ /* 0x004fce0000010000 */
[----:B------:R-:W0:Y:S01]  /*62a0*/  MUFU.EX2 R69, R69 ;  /* 0x0000004500457308 */ /* 0x000e220000000800 */
[----:B-1----:R-:W-:-:S07]  /*62b0*/  FADD.FTZ R13, R197, R28 ;  /* 0x0000001cc50d7221 */ /* 0x002fce0000010000 */
[----:B------:R-:W1:Y:S08]  /*62c0*/  MUFU.EX2 R24, R57 ;  /* 0x0000003900187308 */ /* 0x000e700000000800 */
[----:B------:R-:W-:Y:S01]  /*62d0*/  MUFU.EX2 R60, R60 ;  /* 0x0000003c003c7308 */ /* 0x000fe20000000800 */
[----:B0-----:R-:W-:-:S07]  /*62e0*/  F2FP.SATFINITE.E4M3.F32.PACK_AB_MERGE_C R32, R69, R62, RZ ;  /* 0x0000003e4520723e */ /* 0x001fce00048070ff */
[----:B------:R-:W0:Y:S01]  /*62f0*/  MUFU.EX2 R73, R73 ;  /* 0x0000004900497308 */ /* 0x000e220000000800 */
[C---:B-1----:R-:W-:Y:S01]  /*6300*/  F2FP.SATFINITE.E4M3.F32.PACK_AB_MERGE_C R21, R24.reuse, R197, RZ ;  /* 0x000000c51815723e */ /* 0x042fe200048070ff */
[----:B------:R-:W-:Y:S01]  /*6310*/  FADD.FTZ R24, R24, R13 ;  /* 0x0000000d18187221 */ /* 0x000fe20000010000 */
[----:B------:R-:W-:Y:S02]  /*6320*/  F2FP.SATFINITE.E4M3.F32.PACK_AB_MERGE_C R197, R84, R29, R86 ;  /* 0x0000001d54c5723e */ /* 0x000fe40004807056 */
[----:B------:R-:W-:-:S03]  /*6330*/  F2FP.SATFINITE.E4M3.F32.PACK_AB_MERGE_C R191, R14, R5, R21 ;  /* 0x000000050ebf723e */ /* 0x000fc60004807015 */
        /* <DEDUP_REMOVED lines=17> */
[C---:B0-----:R-:W-:Y:S01]  /*6450*/  F2FP.SATFINITE.E4M3.F32.PACK_AB_MERGE_C R201, R6.reuse, R201, RZ ;  /* 0x000000c906c9723e */ /* 0x041fe200048070ff */
[----:B------:R-:W-:-:S03]  /*6460*/  FADD.FTZ R6, R6, R7 ;  /* 0x0000000706067221 */ /* 0x000fc60000010000 */
[----:B------:R-:W-:Y:S01]  /*6470*/  F2FP.SATFINITE.E4M3.F32.PACK_AB_MERGE_C R185, R26, R199, R201 ;  /* 0x000000c71ab9723e */ /* 0x000fe200048070c9 */
[----:B------:R-:W-:Y:S02]  /*6480*/  IMAD.MOV.U32 R201, RZ, RZ, R78 ;  /* 0x000000ffffc97224 */ /* 0x000fe400078e004e */
[----:B------:R-:W0:Y:S01]  /*6490*/  MUFU.EX2 R41, R41 ;  /* 0x0000002900297308 */ /* 0x000e220000000800 */
[----:B------:R-:W-:-:S07]  /*64a0*/  IMAD.MOV.U32 R199, RZ, RZ, R92 ;  /* 0x000000ffffc77224 */ /* 0x000fce00078e005c */
[----:B------:R-:W2:Y:S01]  /*64b0*/  MUFU.EX2 R12, R127 ;  /* 0x0000007f000c7308 */ /* 0x000ea20000000800 */
[----:B-1----:R-:W-:Y:S01]  /*64c0*/  F2FP.SATFINITE.E4M3.F32.PACK_AB_MERGE_C R186, R65, R64, R13 ;  /* 0x0000004041ba723e */ /* 0x002fe2000480700d */
[----:B------:R-:W-:-:S04]  /*64d0*/  FADD.FTZ R64, R64, R69 ;  /* 0x0000004540407221 */ /* 0x000fc80000010000 */
[----:B------:R-:W-:Y:S02]  /*64e0*/  FADD.FTZ R64, R65, R64 ;  /* 0x0000004041407221 */ /* 0x000fe40000010000 */
[----:B------:R-:W1:Y:S01]  /*64f0*/  MUFU.EX2 R45, R45 ;  /* 0x0000002d002d7308 */ /* 0x000e620000000800 */
[----:B0-----:R-:W-:-:S01]  /*6500*/  FADD.FTZ R7, R41, R6 ;  /* 0x0000000629077221 */ /* 0x001fc20000010000 */
[----:B------:R-:W-:-:S06]  /*6510*/  FADD.FTZ R63, R63, R64 ;  /* 0x000000403f3f7221 */ /* 0x000fcc0000010000 */
[----:B------:R-:W0:Y:S01]  /*6520*/  MUFU.EX2 R66, R66 ;  /* 0x0000004200427308 */ /* 0x000e220000000800 */
[----:B--2---:R-:W-:-:S04]  /*6530*/  FADD.FTZ R6, R12, R7 ;  /* 0x000000070c067221 */ /* 0x004fc80000010000 */
[----:B-1----:R-:W-:Y:S01]  /*6540*/  FADD.FTZ R5, R45, R6 ;  /* 0x000000062d057221 */ /* 0x002fe20000010000 */
[----:B------:R-:W-:-:S01]  /*6550*/  FADD.FTZ R6, R36, R63 ;  /* 0x0000003f24067221 */ /* 0x000fc20000010000 */
[C---:B0-----:R-:W-:Y:S02]  /*6560*/  F2FP.SATFINITE.E4M3.F32.PACK_AB_MERGE_C R3, R66.reuse, R45, RZ ;  /* 0x0000002d4203723e */ /* 0x041fe400048070ff */
[----:B------:R-:W-:-:S02]  /*6570*/  FADD.FTZ R5, R66, R5 ;  /* 0x0000000542057221 */ /* 0x000fc40000010000 */
[----:B------:R-:W-:Y:S01]  /*6580*/  F2FP.SATFINITE.E4M3.F32.PACK_AB_MERGE_C R187, R12, R41, R3 ;  /* 0x000000290cbb723e */ /* 0x000fe20004807003 */
[----:B------:R-:W-:Y:S01]  /*6590*/  VIADD R3, R123, 0xfffffffe ;  /* 0xfffffffe7b037836 */ /* 0x000fe20000000000 */
        /* <DEDUP_REMOVED lines=11> */
.L_x_6409:
[----:B------:R-:W-:-:S13]  /*6650*/  ISETP.NE.AND P1, PT, R11, 0x1, PT ;  /* 0x000000010b00780c */ /* 0x000fda0003f25270 */
[----:B------:R-:W0:Y:S02]  /*6660*/  @P1 LDC.64 R12, c[0x0][0x9e8] ;  /* 0x00027a00ff0c1b82 */ /* 0x000e240000000a00 */
[----:B0-----:R-:W-:-:S05]  /*6670*/  @P1 IMAD.HI.U32 R12, R7, R12, RZ ;  /* 0x0000000c070c1227 */ /* 0x001fca00078e00ff */
[----:B------:R-:W-:-:S07]  /*6680*/  @P1 SHF.R.U32.HI R7, RZ, R13, R12 ;  /* 0x0000000dff071219 */ /* 0x000fce000001160c */
.L_x_6410:
[----:B------:R-:W-:-:S05]  /*6690*/  IMAD R7, R7, R11, R11 ;  /* 0x0000000b07077224 */ /* 0x000fca00078e020b */
[----:B------:R-:W-:-:S07]  /*66a0*/  VIMNMX R10, R10, R7, PT ;  /* 0x000000070a0a7248 */ /* 0x000fce0003fe0100 */
.L_x_6408:
        /* <DEDUP_REMOVED lines=42> */
[----:B------:R-:W-:-:S04]  /*6950*/  IMAD.IADD R13, R4, 0x1, R15 ;  /* 0x00000001040d7824 */ /* 0x000fc800078e020f */
[----:B------:R-:W-:-:S05]  /*6960*/  VIADD R11, R13, 0x8 ;  /* 0x000000080d0b7836 */ /* 0x000fca0000000000 */
[----:B------:R-:W-:-:S07]  /*6970*/  LOP3.LUT R7, RZ, R11, RZ, 0x33, !PT ;  /* 0x0000000bff077212 */ /* 0x000fce00078e33ff */
.L_x_6429:
        /* <DEDUP_REMOVED lines=9> */
.L_x_6413:
[----:B------:R-:W-:Y:S01]  /*6a10*/  ULEA UR10, UR7, UR39, 0x3 ;  /* 0x00000027070a7291 */ /* 0x000fe2000f8e183f */
[----:B------:R-:W-:-:S05]  /*6a20*/  IMAD.U32 R12, RZ, RZ, UR21 ;  /* 0x00000015ff0c7e24 */ /* 0x000fca000f8e00ff */
[----:B------:R-:W-:-:S04]  /*6a30*/  SHF.L.U32 R12, R12, 0x1f, RZ ;  /* 0x0000001f0c0c7819 */ /* 0x000fc800000006ff */
[----:B------:R0:W1:Y:S01]  /*6a40*/  SYNCS.PHASECHK.TRANS64.TRYWAIT P1, [UR10+0x28830], R12 ;  /* 0x0288300cff0075a7 */ /* 0x000062000802014a */
[----:B------:R-:W-:Y:S05]  /*6a50*/  @!P0 BRA `(.L_x_6414) ;  /* 0x0000000000048947 */ /* 0x000fea0003800000 */
[----:B------:R-:W-:Y:S01]  /*6a60*/  BPT.TRAP 0x1 ;  /* 0x000000040000795c */ /* 0x000fe20000300000 */
.L_x_6414:
[----:B-1----:R-:W-:Y:S05]  /*6a70*/  @P1 BRA `(.L_x_6412) ;  /* 0x0000000000081947 */ /* 0x002fea0003800000 */
[----:B------:R-:W1:Y:S02]  /*6a80*/  SYNCS.PHASECHK.TRANS64.TRYWAIT P1, [UR10+0x28830], R12 ;  /* 0x0288300cff0075a7 */ /* 0x000e64000802014a */
[----:B-1----:R-:W-:Y:S05]  /*6a90*/  @!P1 BRA `(.L_x_6415) ;  /* 0x0000015c00a89947 */ /* 0x002fea0003800000 */
.L_x_6412:
        /* <DEDUP_REMOVED lines=8> */
[----:B------:R-:W-:Y:S01]  /*6b20*/  UMOV UR24, UR4 ;  /* 0x0000000400187c82 */ /* 0x000fe20008000000 */
[----:B------:R-:W-:Y:S01]  /*6b30*/  UMOV UR25, UR5 ;  /* 0x0000000500197c82 */ /* 0x000fe20008000000 */
[----:B------:R-:W-:Y:S01]  /*6b40*/  UMOV UR27, 0x40000040 ;  /* 0x40000040001b7882 */ /* 0x000fe20000000000 */
[----:B--2---:R-:W-:-:S05]  /*6b50*/  SHF.R.U32.HI R14, RZ, 0x7, R14 ;  /* 0x00000007ff0e7819 */ /* 0x004fca000001160e */
[----:B01----:R-:W-:-:S05]  /*6b60*/  VIADD R12, R14, 0x8 ;  /* 0x000000080e0c7836 */ /* 0x003fca0000000000 */
        /* <DEDUP_REMOVED lines=13> */
[----:B0-----:R-:W-:Y:S05]  /*6c40*/  @P2 BRA `(.L_x_6416) ;  /* 0x00000000002c2947 */ /* 0x001fea0003800000 */
[----:B------:R-:W-:Y:S05]  /*6c50*/  @!P0 BRA `(.L_x_6417) ;  /* 0x0000000000048947 */ /* 0x000fea0003800000 */
[----:B------:R-:W-:Y:S01]  /*6c60*/  BPT.TRAP 0x1 ;  /* 0x000000040000795c */ /* 0x000fe20000300000 */
.L_x_6417:
[----:B------:R-:W-:Y:S01]  /*6c70*/  ULEA UR10, UR37, UR39, 0x3 ;  /* 0x00000027250a7291 */ /* 0x000fe2000f8e183f */
[----:B------:R-:W-:-:S05]  /*6c80*/  IMAD.U32 R12, RZ, RZ, UR36 ;  /* 0x00000024ff0c7e24 */ /* 0x000fca000f8e00ff */
[----:B------:R-:W-:-:S04]  /*6c90*/  SHF.L.U32 R12, R12, 0x1f, RZ ;  /* 0x0000001f0c0c7819 */ /* 0x000fc800000006ff */
[----:B------:R0:W1:Y:S01]  /*6ca0*/  SYNCS.PHASECHK.TRANS64.TRYWAIT P1, [UR10+0x28850], R12 ;  /* 0x0288500cff0075a7 */ /* 0x000062000802014a */
[----:B------:R-:W-:Y:S05]  /*6cb0*/  @!P0 BRA `(.L_x_6418) ;  /* 0x0000000000048947 */ /* 0x000fea0003800000 */
[----:B------:R-:W-:Y:S01]  /*6cc0*/  BPT.TRAP 0x1 ;  /* 0x000000040000795c */ /* 0x000fe20000300000 */
.L_x_6418:
[----:B-1----:R-:W-:Y:S05]  /*6cd0*/  @P1 BRA `(.L_x_6416) ;  /* 0x0000000000081947 */ /* 0x002fea0003800000 */
[----:B------:R-:W1:Y:S02]  /*6ce0*/  SYNCS.PHASECHK.TRANS64.TRYWAIT P1, [UR10+0x28850], R12 ;  /* 0x0288500cff0075a7 */ /* 0x000e64000802014a */
[----:B-1----:R-:W-:Y:S05]  /*6cf0*/  @!P1 BRA `(.L_x_6419) ;  /* 0x0000015c00289947 */ /* 0x002fea0003800000 */
.L_x_6416:
[----:B------:R-:W-:Y:S01]  /*6d00*/  UIADD3 UR10, UR39, 0x400, URZ ;  /* 0x00000400270a7890 */ /* 0x000fe2000fffe03f */
[----:B------:R-:W-:Y:S01]  /*6d10*/  WARPGROUP.ARRIVE ;  /* 0x00000000000079c5 */ /* 0x000fe20000000000 */
[----:B------:R-:W-:Y:S01]  /*6d20*/  UMOV UR11, 0x80000020 ;  /* 0x80000020000b7882 */ /* 0x000fe20000000000 */
[----:B------:R-:W-:Y:S01]  /*6d30*/  UMOV UR15, 0x80000020 ;  /* 0x80000020000f7882 */ /* 0x000fe20000000000 */
[----:B------:R-:W-:-:S03]  /*6d40*/  USHF.R.U32.HI UR10, URZ, 0x4, UR10 ;  /* 0x000000043f0a7899 */ /* 0x000fc6000801160a */
[----:B------:R-:W2:Y:S01]  /*6d50*/  S2R R209, SR_TID.X ;  /* 0x0000000000d17919 */ /* 0x000ea20000002100 */
[C---:B------:R-:W-:Y:S01]  /*6d60*/  FMUL.FTZ R14, R0.reuse, R25 ;  /* 0x00000019000e7220 */ /* 0x040fe20000410000 */
[C---:B------:R-:W-:Y:S01]  /*6d70*/  FMUL.FTZ R25, R0.reuse, R29 ;  /* 0x0000001d00197220 */ /* 0x040fe20000410000 */
[----:B------:R-:W-:Y:S01]  /*6d80*/  ULOP3.LUT UR10, UR10, 0x3fff, URZ, 0xc0, !UPT ;  /* 0x00003fff0a0a7892 */ /* 0x000fe2000f8ec03f */
[C---:B------:R-:W-:Y:S01]  /*6d90*/  FMUL.FTZ R29, R0.reuse, R33 ;  /* 0x00000021001d7220 */ /* 0x040fe20000410000 */
[C---:B01----:R-:W-:Y:S01]  /*6da0*/  FMUL.FTZ R12, R0.reuse, R24 ;  /* 0x00000018000c7220 */ /* 0x043fe20000410000 */
        /* <DEDUP_REMOVED lines=9> */
[----:B------:R-:W-:Y:S01]  /*6e40*/  UIADD3 UR14, UR10, 0x2, URZ ;  /* 0x000000020a0e7890 */ /* 0x000fe2000fffe03f */
[C---:B------:R-:W-:Y:S01]  /*6e50*/  FMUL.FTZ R36, R0.reuse, R40 ;  /* 0x0000002800247220 */ /* 0x040fe20000410000 */
[C---:B------:R-:W-:Y:S01]  /*6e60*/  FMUL.FTZ R49, R0.reuse, R51 ;  /* 0x0000003300317220 */ /* 0x040fe20000410000 */
[C---:B------:R-:W-:Y:S01]  /*6e70*/  FMUL.FTZ R40, R0.reuse, R44 ;  /* 0x0000002c00287220 */ /* 0x040fe20000410000 */
[C---:B------:R-:W-:Y:S01]  /*6e80*/  FMUL.FTZ R51, R0.reuse, R53 ;  /* 0x0000003500337220 */ /* 0x040fe20000410000 */
[----:B------:R-:W-:Y:S01]  /*6e90*/  QGMMA.64x128x32.F32.E4M3.E4M3 R120, R204, gdesc[UR8], R120, gsb0 ;  /* 0x01e00008cc787df3 */ /* 0x000fe20008000878 */
        /* <DEDUP_REMOVED lines=23> */
[----:B--2---:R-:W-:Y:S01]  /*7010*/  LOP3.LUT P2, RZ, R209, 0x7f, RZ, 0xc0, !PT ;  /* 0x0000007fd1ff7812 */ /* 0x004fe2000784c0ff */
        /* <DEDUP_REMOVED lines=60> */
[----:B------:R-:W-:-:S02]  /*73e0*/  LOP3.LUT P1, RZ, R2, 0x800, RZ, 0xc0, !PT ;  /* 0x0000080002ff7812 */ /* 0x000fc4000782c0ff */
[----:B------:R-:W-:Y:S01]  /*73f0*/  SHF.R.U32.HI R209, RZ, 0x7, R209 ;  /* 0x00000007ffd17819 */ /* 0x000fe200000116d1 */
        /* <DEDUP_REMOVED lines=9> */
[----:B------:R-:W0:Y:S01]  /*7490*/  MUFU.TANH R27, R27 ;  /* 0x0000001b001b7308 */ /* 0x000e220000002400 */
[----:B------:R-:W-:-:S02]  /*74a0*/  WARPGROUP.DEPBAR.LE gsb0, 0x0 ;  /* 0x00008000000079c5 */ /* 0x000fc40000010000 */
[----:B------:R-:W-:-:S05]  /*74b0*/  WARPGROUP.ARRIVE ;  /* 0x00000000000079c5 */ /* 0x000fca0000000000 */
[----:B------:R-:W0:Y:S01]  /*74c0*/  MUFU.TANH R28, R28 ;  /* 0x0000001c001c7308 */ /* 0x000e220000002400 */
[----:B------:R-:W-:Y:S01]  /*74d0*/  QGMMA.64x128x32.F32.E4M3.E4M3 R120, R200, gdesc[UR12], R120, gsb0 ;  /* 0x01e0000cc8787df3 */ /* 0x000fe20008000878 */
[----:B------:R-:W-:Y:S01]  /*74e0*/  UIADD3 UR14, UR10, 0x200, URZ ;  /* 0x000002000a0e7890 */ /* 0x000fe2000fffe03f */
[----:B------:R-:W-:-:S05]  /*74f0*/  UMOV UR15, 0x80000020 ;  /* 0x80000020000f7882 */ /* 0x000fca0000000000 */
        /* <DEDUP_REMOVED lines=46> */
[----:B------:R-:W-:Y:S01]  /*77e0*/  UMOV UR15, 0x80000020 ;  /* 0x80000020000f7882 */ /* 0x000fe20000000000 */
[----:B------:R-:W-:-:S04]  /*77f0*/  UIADD3 UR10, UR10, 0x402, URZ ;  /* 0x000004020a0a7890 */ /* 0x000fc8000fffe03f */
        /* <DEDUP_REMOVED lines=20> */
[----:B------:R-:W-:Y:S07]  /*7940*/  QGMMA.64x128x32.F32.E4M3.E4M3 R120, R188, gdesc[UR12], R120, gsb0 ;  /* 0x01e0000cbc787df3 */ /* 0x000fee0008000878 */
        /* <DEDUP_REMOVED lines=35> */
[----:B------:R-:W-:Y:S01]  /*7b80*/  FMUL.FTZ R113, R0, R118 ;  /* 0x0000007600717220 */ /* 0x000fe20000410000 */
[----:B------:R-:W-:Y:S01]  /*7b90*/  IMAD R118, R3, -0xc0, RZ ;  /* 0xffffff4003767824 */ /* 0x000fe200078e02ff */
[----:B------:R0:W-:Y:S06]  /*7ba0*/  BAR.ARV R46, 0x100 ;  /* 0x0004002e0000751d */ /* 0x0001ec0000002000 */
[----:B------:R-:W-:Y:S01]  /*7bb0*/  IADD3 R186, R118, 0x1, R18 ;  /* 0x0000000176ba7810 */ /* 0x000fe20007ffe012 */
[----:B------:R-:W0:Y:S01]  /*7bc0*/  MUFU.TANH R184, R184 ;  /* 0x000000b800b87308 */ /* 0x000e220000002400 */
[----:B------:R0:W-:Y:S01]  /*7bd0*/  @!P2 SYNCS.ARRIVE.TRANS64.RED.A1T0 RZ, [R47+URZ], RZ ;  /* 0x000000ff2fffa9a7 */ /* 0x0001e2000810043f */
[----:B------:R-:W-:-:S02]  /*7be0*/  IMAD R115, R17, -0x2, R118 ;  /* 0xfffffffe11737824 */ /* 0x000fc400078e0276 */
[----:B------:R-:W-:-:S04]  /*7bf0*/  IMAD.IADD R186, R186, 0x1, -R19 ;  /* 0x00000001baba7824 */ /* 0x000fc800078e0a13 */
[----:B------:R-:W0:Y:S01]  /*7c00*/  MUFU.TANH R113, R113 ;  /* 0x0000007100717308 */ /* 0x000e220000002400 */
        /* <DEDUP_REMOVED lines=18> */
.L_x_6422:
[----:B------:R-:W-:-:S05]  /*7d30*/  IMAD.U32 R188, RZ, RZ, UR22 ;  /* 0x00000016ffbc7e24 */ /* 0x000fca000f8e00ff */
[----:B------:R-:W-:-:S13]  /*7d40*/  ISETP.NE.AND P1, PT, R188, 0x1, PT ;  /* 0x00000001bc00780c */ /* 0x000fda0003f25270 */
[----:B0-----:R-:W0:Y:S02]  /*7d50*/  @P1 LDC.64 R46, c[0x0][0x9e8] ;  /* 0x00027a00ff2e1b82 */ /* 0x001e240000000a00 */
[----:B0-----:R-:W-:-:S04]  /*7d60*/  @P1 IMAD.HI.U32 R186, R13, R46, RZ ;  /* 0x0000002e0dba1227 */ /* 0x001fc800078e00ff */
[----:B------:R-:W-:Y:S01]  /*7d70*/  IMAD.MOV.U32 R46, RZ, RZ, R13 ;  /* 0x000000ffff2e7224 */ /* 0x000fe200078e000d */
[----:B------:R-:W-:-:S07]  /*7d80*/  @P1 SHF.R.U32.HI R46, RZ, R47, R186 ;  /* 0x0000002fff2e1219 */ /* 0x000fce00000116ba */
.L_x_6423:
[----:B------:R-:W-:Y:S05]  /*7d90*/  BSYNC B0 ;  /* 0x0000000000007941 */ /* 0x000fea0003800000 */
.L_x_6421:
[----:B------:R-:W-:-:S05]  /*7da0*/  IMAD R46, R46, R188, R115 ;  /* 0x000000bc2e2e7224 */ /* 0x000fca00078e0273 */
[----:B------:R-:W-:Y:S02]  /*7db0*/  VIADDMNMX R185, R46, R188, R185, PT ;  /* 0x000000bc2eb97246 */ /* 0x000fe400038001b9 */
[----:B------:R-:W-:-:S07]  /*7dc0*/  VIMNMX R119, R119, R46, !PT ;  /* 0x0000002e77777248 */ /* 0x000fce0007fe0100 */
.L_x_6420:
[C---:B------:R-:W-:Y:S02]  /*7dd0*/  ISETP.GE.AND P2, PT, R118.reuse, 0x9, PT ;  /* 0x000000097600780c */ /* 0x040fe40003f46270 */
[----:B------:R-:W-:Y:S02]  /*7de0*/  ISETP.GE.AND P1, PT, R118, 0x2, PT ;  /* 0x000000027600780c */ /* 0x000fe40003f26270 */
[----:B------:R-:W-:Y:S02]  /*7df0*/  LOP3.LUT R16, R16, 0xfffffffd, RZ, 0xc0, !PT ;  /* 0xfffffffd10107812 */ /* 0x000fe400078ec0ff */
[----:B------:R-:W-:Y:S02]  /*7e00*/  ISETP.GT.AND P3, PT, R119, 0x1, !P1 ;  /* 0x000000017700780c */ /* 0x000fe40004f64270 */
[----:B------:R-:W-:Y:S02]  /*7e10*/  ISETP.GE.AND P4, PT, R118, 0xa, PT ;  /* 0x0000000a7600780c */ /* 0x000fe40003f86270 */
[----:B------:R-:W-:-:S02]  /*7e20*/  ISETP.LT.OR P3, PT, R185, 0x2, P3 ;  /* 0x00000002b900780c */ /* 0x000fc40001f61670 */
[----:B------:R-:W-:Y:S02]  /*7e30*/  LOP3.LUT R2, R2, 0xfffffdff, RZ, 0xc0, !PT ;  /* 0xfffffdff02027812 */ /* 0x000fe400078ec0ff */
[----:B------:R-:W-:Y:S02]  /*7e40*/  @P2 LOP3.LUT R16, R16, 0x2, RZ, 0xfc, !PT ;  /* 0x0000000210102812 */ /* 0x000fe400078efcff */
[----:B------:R-:W-:Y:S02]  /*7e50*/  ISETP.GT.AND P2, PT, R119, 0x8, !P2 ;  /* 0x000000087700780c */ /* 0x000fe40005744270 */
[----:B0-----:R-:W-:Y:S02]  /*7e60*/  FSEL R47, R14, -INF , !P3 ;  /* 0xff8000000e2f7808 */ /* 0x001fe40005800000 */
        /* <DEDUP_REMOVED lines=15> */
[----:B------:R-:W-:Y:S02]  /*7f60*/  ISETP.GT.AND P2, PT, R119, 0x11, !P3 ;  /* 0x000000117700780c */ /* 0x000fe40005f44270 */
[----:B------:R-:W-:Y:S02]  /*7f70*/  IADD3 R189, R189, 0x8, R4 ;  /* 0x00000008bdbd7810 */ /* 0x000fe40007ffe004 */
[----:B------:R-:W-:Y:S02]  /*7f80*/  ISETP.LT.OR P2, PT, R185, 0x12, P2 ;  /* 0x00000012b900780c */ /* 0x000fe40001741670 */
[----:B------:R-:W-:Y:S02]  /*7f90*/  @P3 LOP3.LUT R16, R16, 0x10, RZ, 0xfc, !PT ;  /* 0x0000001010103812 */ /* 0x000fe400078efcff */
[----:B------:R-:W-:-:S02]  /*7fa0*/  ISETP.GE.AND P3, PT, R118, 0x19, PT ;  /* 0x000000197600780c */ /* 0x000fc40003f66270 */
[----:B------:R-:W-:Y:S02]  /*7fb0*/  FSEL R29, R29, -INF , !P2 ;  /* 0xff8000001d1d7808 */ /* 0x000fe40005000000 */
[----:B------:R-:W-:Y:S02]  /*7fc0*/  ISETP.GT.AND P2, PT, R119, 0x18, !P3 ;  /* 0x000000187700780c */ /* 0x000fe40005f44270 */
[----:B------:R-:W-:Y:S02]  /*7fd0*/  LOP3.LUT R16, R16, 0x7fffffff, RZ, 0xc0, !PT ;  /* 0x7fffffff10107812 */ /* 0x000fe400078ec0ff */
[----:B------:R-:W-:Y:S02]  /*7fe0*/  ISETP.LT.OR P2, PT, R185, 0x19, P2 ;  /* 0x00000019b900780c */ /* 0x000fe40001741670 */
[----:B------:R-:W-:Y:S02]  /*7ff0*/  IADD3 R187, R187, 0x8, R4 ;  /* 0x00000008bbbb7810 */ /* 0x000fe40007ffe004 */
[----:B------:R-:W-:-:S02]  /*8000*/  FSEL R197, R32, -INF , !P2 ;  /* 0xff80000020c57808 */ /* 0x000fc40005000000 */
        /* <DEDUP_REMOVED lines=257> */
.L_x_6426:
[----:B------:R-:W-:Y:S02]  /*9020*/  IMAD.U32 R28, RZ, RZ, UR22 ;  /* 0x00000016ff1c7e24 */ /* 0x000fe4000f8e00ff */
[----:B------:R-:W-:-:S03]  /*9030*/  IMAD.MOV.U32 R14, RZ, RZ, R11 ;  /* 0x000000ffff0e7224 */ /* 0x000fc600078e000b */
[----:B------:R-:W-:-:S13]  /*9040*/  ISETP.NE.AND P6, PT, R28, 0x1, PT ;  /* 0x000000011c00780c */ /* 0x000fda0003fc5270 */
[----:B------:R-:W0:Y:S02]  /*9050*/  @P6 LDC.64 R24, c[0x0][0x9e8] ;  /* 0x00027a00ff186b82 */ /* 0x000e240000000a00 */
[----:B0-----:R-:W-:-:S05]  /*9060*/  @P6 IMAD.HI.U32 R24, R11, R24, RZ ;  /* 0x000000180b186227 */ /* 0x001fca00078e00ff */
[----:B------:R-:W-:-:S07]  /*9070*/  @P6 SHF.R.U32.HI R14, RZ, R25, R24 ;  /* 0x00000019ff0e6219 */ /* 0x000fce0000011618 */
.L_x_6427:
[----:B------:R-:W-:Y:S05]  /*9080*/  BSYNC B0 ;  /* 0x0000000000007941 */ /* 0x000fea0003800000 */
.L_x_6425:
[----:B------:R-:W-:-:S05]  /*9090*/  IMAD R14, R14, R28, R115 ;  /* 0x0000001c0e0e7224 */ /* 0x000fca00078e0273 */
[----:B------:R-:W-:Y:S02]  /*90a0*/  VIADDMNMX R189, R14, R28, R189, PT ;  /* 0x0000001c0ebd7246 */ /* 0x000fe400038001bd */
[----:B------:R-:W-:-:S07]  /*90b0*/  VIMNMX R187, R187, R14, !PT ;  /* 0x0000000ebbbb7248 */ /* 0x000fce0007fe0100 */
.L_x_6424:
[----:B------:R-:W-:Y:S02]  /*90c0*/  ISETP.GT.AND P1, PT, R187, 0x1, !P1 ;  /* 0x00000001bb00780c */ /* 0x000fe40004f24270 */
[----:B------:R-:W-:Y:S02]  /*90d0*/  LOP3.LUT P6, RZ, R2, 0x40, RZ, 0xc0, !PT ;  /* 0x0000004002ff7812 */ /* 0x000fe400078cc0ff */
[----:B------:R-:W-:Y:S02]  /*90e0*/  ISETP.LT.OR P1, PT, R189, 0x2, P1 ;  /* 0x00000002bd00780c */ /* 0x000fe40000f21670 */
[----:B------:R-:W-:Y:S02]  /*90f0*/  ISETP.GT.AND P2, PT, R187, 0xa9, !P2 ;  /* 0x000000a9bb00780c */ /* 0x000fe40005744270 */
[----:B------:R-:W-:Y:S02]  /*9100*/  FSEL R21, R21, -INF , !P1 ;  /* 0xff80000015157808 */ /* 0x000fe40004800000 */
[----:B------:R-:W-:-:S02]  /*9110*/  LOP3.LUT P1, RZ, R16, 0x2, RZ, 0xc0, !PT ;  /* 0x0000000210ff7812 */ /* 0x000fc4000782c0ff */
[----:B------:R-:W-:Y:S02]  /*9120*/  ISETP.LT.OR P2, PT, R189, 0xaa, P2 ;  /* 0x000000aabd00780c */ /* 0x000fe40001741670 */
        /* <DEDUP_REMOVED lines=84> */
[C---:B------:R-:W-:Y:S02]  /*9670*/  ISETP.LT.OR P1, PT, R189.reuse, 0x39, P1 ;  /* 0x00000039bd00780c */ /* 0x040fe40000f21670 */
[----:B------:R-:W-:Y:S02]  /*9680*/  ISETP.LT.OR P3, PT, R189, 0xb1, P3 ;  /* 0x000000b1bd00780c */ /* 0x000fe40001f61670 */
[----:B------:R-:W-:Y:S02]  /*9690*/  FSEL R52, R52, -INF , !P1 ;  /* 0xff80000034347808 */ /* 0x000fe40004800000 */
[----:B------:R-:W-:Y:S02]  /*96a0*/  LOP3.LUT P1, RZ, R2, 0x1, RZ, 0xc0, !PT ;  /* 0x0000000102ff7812 */ /* 0x000fe4000782c0ff */
[----:B------:R-:W-:-:S02]  /*96b0*/  ISETP.GT.AND P4, PT, R187, 0xb1, !P4 ;  /* 0x000000b1bb00780c */ /* 0x000fc40006784270 */
[----:B------:R-:W-:Y:S02]  /*96c0*/  ISETP.GT.AND P1, PT, R187, 0x39, !P1 ;  /* 0x00000039bb00780c */ /* 0x000fe40004f24270 */
[----:B------:R-:W-:Y:S02]  /*96d0*/  FSEL R111, R111, -INF , !P3 ;  /* 0xff8000006f6f7808 */ /* 0x000fe40005800000 */
[----:B------:R-:W-:Y:S02]  /*96e0*/  ISETP.LT.OR P1, PT, R189, 0x3a, P1 ;  /* 0x0000003abd00780c */ /* 0x000fe40000f21670 */
[----:B------:R-:W-:Y:S02]  /*96f0*/  ISETP.GT.AND P5, PT, R187, 0xb8, !P5 ;  /* 0x000000b8bb00780c */ /* 0x000fe40006fa4270 */
[----:B------:R-:W-:Y:S02]  /*9700*/  FSEL R53, R53, -INF , !P1 ;  /* 0xff80000035357808 */ /* 0x000fe40004800000 */
[----:B------:R-:W-:-:S02]  /*9710*/  LOP3.LUT P1, RZ, R16, 0x80000000, RZ, 0xc0, !PT ;  /* 0x8000000010ff7812 */ /* 0x000fc4000782c0ff */
[----:B------:R-:W-:Y:S02]  /*9720*/  ISETP.LT.OR P4, PT, R189, 0xb2, P4 ;  /* 0x000000b2bd00780c */ /* 0x000fe40002781670 */
[----:B------:R-:W-:Y:S02]  /*9730*/  ISETP.GT.AND P1, PT, R187, 0x40, !P1 ;  /* 0x00000040bb00780c */ /* 0x000fe40004f24270 */
[C---:B------:R-:W-:Y:S02]  /*9740*/  ISETP.LT.OR P5, PT, R189.reuse, 0xb9, P5 ;  /* 0x000000b9bd00780c */ /* 0x040fe40002fa1670 */
[----:B------:R-:W-:Y:S02]  /*9750*/  ISETP.LT.OR P1, PT, R189, 0x41, P1 ;  /* 0x00000041bd00780c */ /* 0x000fe40000f21670 */
[----:B------:R-:W-:Y:S02]  /*9760*/  FSEL R113, R113, -INF , !P5 ;  /* 0xff80000071717808 */ /* 0x000fe40006800000 */
[----:B------:R-:W-:-:S02]  /*9770*/  FSEL R56, R56, -INF , !P1 ;  /* 0xff80000038387808 */ /* 0x000fc40004800000 */
        /* <DEDUP_REMOVED lines=55> */
[----:B------:R-:W-:Y:S01]  /*9af0*/  LOP3.LUT P1, RZ, R16, 0x100000, RZ, 0xc0, !PT ;  /* 0x0010000010ff7812 */ /* 0x000fe2000782c0ff */
[----:B------:R-:W0:Y:S01]  /*9b00*/  SHFL.BFLY PT, R65, R28, 0x2, 0x1f ;  /* 0x0c401f001c417f89 */ /* 0x000e2200000e0000 */
[----:B------:R-:W1:Y:S02]  /*9b10*/  LDC R74, c[0x0][0x988] ;  /* 0x00026200ff4a7b82 */ /* 0x000e640000000800 */
[----:B------:R-:W-:-:S04]  /*9b20*/  ISETP.GT.AND P1, PT, R187, 0x69, !P1 ;  /* 0x00000069bb00780c */ /* 0x000fc80004f24270 */
[----:B------:R-:W-:-:S04]  /*9b30*/  ISETP.LT.OR P1, PT, R189, 0x6a, P1 ;  /* 0x0000006abd00780c */ /* 0x000fc80000f21670 */
[----:B------:R-:W-:Y:S02]  /*9b40*/  FSEL R75, R75, -INF , !P1 ;  /* 0xff8000004b4b7808 */ /* 0x000fe40004800000 */
[----:B------:R-:W-:-:S04]  /*9b50*/  LOP3.LUT P1, RZ, R16, 0x80000, RZ, 0xc0, !PT ;  /* 0x0008000010ff7812 */ /* 0x000fc8000782c0ff */
[----:B------:R-:W-:-:S04]  /*9b60*/  ISETP.GT.AND P1, PT, R187, 0x70, !P1 ;  /* 0x00000070bb00780c */ /* 0x000fc80004f24270 */
[----:B------:R-:W-:Y:S02]  /*9b70*/  ISETP.LT.OR P1, PT, R189, 0x71, P1 ;  /* 0x00000071bd00780c */ /* 0x000fe40000f21670 */
[----:B0-----:R-:W-:Y:S02]  /*9b80*/  FMNMX.FTZ R30, R28, R65, !PT ;  /* 0x000000411c1e7209 */ /* 0x001fe40007810000 */
[----:B------:R-:W-:Y:S02]  /*9b90*/  FSEL R78, R78, -INF , !P1 ;  /* 0xff8000004e4e7808 */ /* 0x000fe40004800000 */
[----:B------:R-:W-:Y:S01]  /*9ba0*/  LOP3.LUT P1, RZ, R16, 0x40000, RZ, 0xc0, !PT ;  /* 0x0004000010ff7812 */ /* 0x000fe2000782c0ff */
[----:B------:R-:W0:Y:S03]  /*9bb0*/  SHFL.BFLY PT, R65, R30, 0x1, 0x1f ;  /* 0x0c201f001e417f89 */ /* 0x000e2600000e0000 */
        /* <DEDUP_REMOVED lines=60> */
[----:B------:R-:W-:Y:S01]  /*9f80*/  FSEL R26, R20, -INF , !P1 ;  /* 0xff800000141a7808 */ /* 0x000fe20004800000 */
[----:B-1----:R-:W-:-:S01]  /*9f90*/  FFMA.FTZ R20, R65, R74, -8 ;  /* 0xc100000041147423 */ /* 0x002fc2000001004a */
[----:B------:R-:W-:-:S02]  /*9fa0*/  FSETP.NEU.FTZ.AND P1, PT, R65, -INF , PT ;  /* 0xff8000004100780b */ /* 0x000fc40003f3d000 */
[----:B------:R-:W-:Y:S02]  /*9fb0*/  FMNMX.FTZ R38, R26, R8, !PT ;  /* 0x000000081a267209 */ /* 0x000fe40007810000 */
[----:B------:R-:W-:Y:S02]  /*9fc0*/  FSEL R20, R20, RZ, P1 ;  /* 0x000000ff14147208 */ /* 0x000fe40000800000 */
[----:B------:R-:W-:Y:S02]  /*9fd0*/  FMNMX.FTZ R40, R21, R38, !PT ;  /* 0x0000002615287209 */ /* 0x000fe40007810000 */
[----:B------:R-:W-:Y:S01]  /*9fe0*/  FSEL R187, R110, -INF , !P4 ;  /* 0xff8000006ebb7808 */ /* 0x000fe20006000000 */
[----:B------:R-:W-:-:S01]  /*9ff0*/  FFMA.FTZ R28, R191, R74, -R20 ;  /* 0x0000004abf1c7223 */ /* 0x000fc20000010814 */
[----:B------:R-:W-:Y:S01]  /*a000*/  FMNMX.FTZ R40, R25, R40, !PT ;  /* 0x0000002819287209 */ /* 0x000fe20007810000 */
[----:B------:R-:W-:-:S01]  /*a010*/  FFMA.FTZ R191, R193, R74, -R20 ;  /* 0x0000004ac1bf7223 */ /* 0x000fc20000010814 */
[-CC-:B------:R-:W-:Y:S01]  /*a020*/  FFMA.FTZ R80, R83, R74.reuse, -R20.reuse ;  /* 0x0000004a53507223 */ /* 0x180fe20000010814 */
[----:B------:R-:W-:Y:S01]  /*a030*/  ISETP.LT.OR P2, PT, R189, 0xba, P2 ;  /* 0x000000babd00780c */ /* 0x000fe20001741670 */
[--C-:B------:R-:W-:Y:S01]  /*a040*/  FFMA.FTZ R92, R92, R74, -R20.reuse ;  /* 0x0000004a5c5c7223 */ /* 0x100fe20000010814 */
[----:B------:R-:W-:Y:S01]  /*a050*/  FMNMX.FTZ R40, R27, R40, !PT ;  /* 0x000000281b287209 */ /* 0x000fe20007810000 */
[-CC-:B------:R-:W-:Y:S01]  /*a060*/  FFMA.FTZ R32, R197, R74.reuse, -R20.reuse ;  /* 0x0000004ac5207223 */ /* 0x180fe20000010814 */
[----:B------:R-:W-:Y:S01]  /*a070*/  FSEL R189, R114, -INF , !P2 ;  /* 0xff80000072bd7808 */ /* 0x000fe20005000000 */
[--C-:B------:R-:W-:Y:S01]  /*a080*/  FFMA.FTZ R30, R195, R74, -R20.reuse ;  /* 0x0000004ac31e7223 */ /* 0x100fe20000010814 */
[----:B------:R-:W-:Y:S01]  /*a090*/  FMNMX.FTZ R40, R115, R40, !PT ;  /* 0x0000002873287209 */ /* 0x000fe20007810000 */
[-CC-:B------:R-:W-:Y:S01]  /*a0a0*/  FFMA.FTZ R88, R100, R74.reuse, -R20.reuse ;  /* 0x0000004a64587223 */ /* 0x180fe20000010814 */
[----:B------:R-:W-:-:S01]  /*a0b0*/  FFMA.FTZ R12, R12, R74, -R20 ;  /* 0x0000004a0c0c7223 */ /* 0x000fc20000010814 */
        /* <DEDUP_REMOVED lines=20> */
[-CC-:B------:R-:W-:Y:S01]  /*a200*/  FFMA.FTZ R225, R225, R74.reuse, -R20.reuse ;  /* 0x0000004ae1e17223 */ /* 0x180fe20000010814 */
        /* <DEDUP_REMOVED lines=25> */
[----:B------:R-:W-:Y:S01]  /*a3a0*/  FFMA.FTZ R117, R117, R74, -R20 ;  /* 0x0000004a75757223 */ /* 0x000fe20000010814 */
[----:B------:R-:W-:Y:S02]  /*a3b0*/  MUFU.EX2 R12, R12 ;  /* 0x0000000c000c7308 */ /* 0x000fe40000000800 */
[----:B------:R-:W-:-:S04]  /*a3c0*/  FMNMX.FTZ R193, R57, R50, !PT ;  /* 0x0000003239c17209 */ /* 0x000fc80007810000 */
[----:B------:R-:W-:Y:S02]  /*a3d0*/  FMNMX.FTZ R54, R60, R193, !PT ;  /* 0x000000c13c367209 */ /* 0x000fe40007810000 */
[----:B------:R-:W-:Y:S02]  /*a3e0*/  MUFU.EX2 R47, R47 ;  /* 0x0000002f002f7308 */ /* 0x000fe40000000800 */
[----:B------:R-:W-:Y:S01]  /*a3f0*/  FMNMX.FTZ R193, R61, R54, !PT ;  /* 0x000000363dc17209 */ /* 0x000fe20007810000 */
[----:B------:R-:W-:-:S03]  /*a400*/  FFMA.FTZ R54, R227, R74, -R20 ;  /* 0x0000004ae3367223 */ /* 0x000fc60000010814 */
        /* <DEDUP_REMOVED lines=15> */
[----:B------:R-:W-:Y:S01]  /*a500*/  FMNMX.FTZ R68, R82, R193, !PT ;  /* 0x000000c152447209 */ /* 0x000fe20007810000 */
[----:B------:R-:W-:-:S01]  /*a510*/  FFMA.FTZ R193, R77, R74, -R20 ;  /* 0x0000004a4dc17223 */ /* 0x000fc20000010814 */
        /* <DEDUP_REMOVED lines=12> */
[----:B------:R0:W-:Y:S02]  /*a5e0*/  MUFU.EX2 R72, R80 ;  /* 0x0000005000487308 */ /* 0x0001e40000000800 */
[----:B------:R-:W-:-:S04]  /*a5f0*/  FMNMX.FTZ R77, R99, R76, !PT ;  /* 0x0000004c634d7209 */ /* 0x000fc80007810000 */
[----:B------:R-:W-:Y:S02]  /*a600*/  FMNMX.FTZ R76, R104, R77, !PT ;  /* 0x0000004d684c7209 */ /* 0x000fe40007810000 */
[----:B------:R-:W-:Y:S02]  /*a610*/  MUFU.EX2 R41, R41 ;  /* 0x0000002900297308 */ /* 0x000fe40000000800 */
[----:B------:R-:W-:-:S04]  /*a620*/  FMNMX.FTZ R77, R105, R76, !PT ;  /* 0x0000004c694d7209 */ /* 0x000fc80007810000 */
[----:B0-----:R-:W-:Y:S02]  /*a630*/  FMNMX.FTZ R80, R106, R77, !PT ;  /* 0x0000004d6a507209 */ /* 0x001fe40007810000 */
[----:B------:R-:W-:Y:S02]  /*a640*/  MUFU.EX2 R38, R203 ;  /* 0x000000cb00267308 */ /* 0x000fe40000000800 */
[----:B------:R-:W-:-:S04]  /*a650*/  FMNMX.FTZ R80, R107, R80, !PT ;  /* 0x000000506b507209 */ /* 0x000fc80007810000 */
[----:B------:R-:W-:Y:S02]  /*a660*/  FMNMX.FTZ R80, R111, R80, !PT ;  /* 0x000000506f507209 */ /* 0x000fe40007810000 */
[----:B------:R-:W-:Y:S02]  /*a670*/  MUFU.EX2 R45, R45 ;  /* 0x0000002d002d7308 */ /* 0x000fe40000000800 */
[----:B------:R-:W-:-:S04]  /*a680*/  FMNMX.FTZ R84, R187, R80, !PT ;  /* 0x00000050bb547209 */ /* 0x000fc80007810000 */
[----:B------:R-:W-:Y:S02]  /*a690*/  FMNMX.FTZ R84, R113, R84, !PT ;  /* 0x0000005471547209 */ /* 0x000fe40007810000 */
[----:B------:R0:W-:Y:S02]  /*a6a0*/  MUFU.EX2 R80, R92 ;  /* 0x0000005c00507308 */ /* 0x0001e40000000800 */
[----:B------:R-:W-:Y:S01]  /*a6b0*/  FMNMX.FTZ R77, R189, R84, !PT ;  /* 0x00000054bd4d7209 */ /* 0x000fe20007810000 */
[----:B------:R-:W-:-:S04]  /*a6c0*/  FFMA.FTZ R84, R96, R74, -R20 ;  /* 0x0000004a60547223 */ /* 0x000fc80000010814 */
[----:B------:R-:W1:Y:S01]  /*a6d0*/  SHFL.BFLY PT, R96, R77, 0x2, 0x1f ;  /* 0x0c401f004d607f89 */ /* 0x000e6200000e0000 */
[----:B------:R-:W-:Y:S01]  /*a6e0*/  MUFU.EX2 R40, R205 ;  /* 0x000000cd00287308 */ /* 0x000fe20000000800 */
[----:B0-----:R-:W-:-:S07]  /*a6f0*/  FFMA.FTZ R92, R102, R74, -R20 ;  /* 0x0000004a665c7223 */ /* 0x001fce0000010814 */
[----:B------:R-:W-:Y:S08]  /*a700*/  MUFU.EX2 R51, R51 ;  /* 0x0000003300337308 */ /* 0x000ff00000000800 */
[----:B------:R-:W-:Y:S01]  /*a710*/  MUFU.EX2 R44, R207 ;  /* 0x000000cf002c7308 */ /* 0x000fe20000000800 */
[----:B-1----:R-:W-:Y:S01]  /*a720*/  FMNMX.FTZ R102, R77, R96, !PT ;  /* 0x000000604d667209 */ /* 0x002fe20007810000 */
[----:B------:R-:W-:Y:S01]  /*a730*/  FFMA.FTZ R96, R108, R74, -R20 ;  /* 0x0000004a6c607223 */ /* 0x000fe20000010814 */
[----:B------:R-:W-:-:S05]  /*a740*/  FSEL R108, R65, RZ, P1 ;  /* 0x000000ff416c7208 */ /* 0x000fca0000800000 */
[----:B------:R-:W-:Y:S01]  /*a750*/  MUFU.EX2 R55, R55 ;  /* 0x0000003700377308 */ /* 0x000fe20000000800 */
[----:B------:R-:W0:Y:S01]  /*a760*/  SHFL.BFLY PT, R77, R102, 0x1, 0x1f ;  /* 0x0c201f00664d7f89 */ /* 0x000e2200000e0000 */
[----:B------:R-:W-:-:S04]  /*a770*/  FADD.FTZ R9, -R108, R9 ;  /* 0x000000096c097221 */ /* 0x000fc80000010100 */
[----:B------:R-:W-:Y:S02]  /*a780*/  FMUL.FTZ R9, R9, R74 ;  /* 0x0000004a09097220 */ /* 0x000fe40000410000 */
[----:B------:R-:W-:Y:S08]  /*a790*/  MUFU.EX2 R46, R209 ;  /* 0x000000d1002e7308 */ /* 0x000ff00000000800 */
[----:B------:R-:W1:Y:S08]  /*a7a0*/  MUFU.EX2 R9, R9 ;  /* 0x0000000900097308 */ /* 0x000e700000000800 */
[----:B------:R-:W-:Y:S01]  /*a7b0*/  MUFU.EX2 R59, R59 ;  /* 0x0000003b003b7308 */ /* 0x000fe20000000800 */
[----:B0-----:R-:W-:-:S04]  /*a7c0*/  FMNMX.FTZ R77, R102, R77, !PT ;  /* 0x0000004d664d7209 */ /* 0x001fc80007810000 */
[C---:B------:R-:W-:Y:S01]  /*a7d0*/  FSETP.NEU.FTZ.AND P1, PT, R77.reuse, -INF , PT ;  /* 0xff8000004d00780b */ /* 0x040fe20003f3d000 */
[----:B------:R-:W-:-:S02]  /*a7e0*/  FFMA.FTZ R197, R77, R74, -8 ;  /* 0xc10000004dc57423 */ /* 0x000fc4000001004a */
[----:B------:R-:W-:Y:S01]  /*a7f0*/  MUFU.EX2 R50, R225 ;  /* 0x000000e100327308 */ /* 0x000fe20000000800 */
[----:B-1----:R-:W-:-:S02]  /*a800*/  FFMA.FTZ R6, R9, R6, R12 ;  /* 0x0000000609067223 */ /* 0x002fc4000001000c */
[----:B------:R-:W-:-:S05]  /*a810*/  FSEL R197, R197, RZ, P1 ;  /* 0x000000ffc5c57208 */ /* 0x000fca0000800000 */
[-CC-:B------:R-:W-:Y:S01]  /*a820*/  FFMA.FTZ R20, R26, R74.reuse, -R197.reuse ;  /* 0x0000004a1a147223 */ /* 0x180fe200000108c5 */
[----:B------:R-:W-:-:S01]  /*a830*/  FFMA.FTZ R26, R27, R74, -R197 ;  /* 0x0000004a1b1a7223 */ /* 0x000fc200000108c5 */
[-CC-:B------:R-:W-:Y:S01]  /*a840*/  FFMA.FTZ R27, R115, R74.reuse, -R197.reuse ;  /* 0x0000004a731b7223 */ /* 0x180fe200000108c5 */
[----:B------:R-:W-:Y:S01]  /*a850*/  FSEL R115, R77, RZ, P1 ;  /* 0x000000ff4d737208 */ /* 0x000fe20000800000 */
[-CC-:B------:R-:W-:Y:S01]  /*a860*/  FFMA.FTZ R21, R21, R74.reuse, -R197.reuse ;  /* 0x0000004a15157223 */ /* 0x180fe200000108c5 */
[----:B------:R-:W-:-:S01]  /*a870*/  FFMA.FTZ R25, R25, R74, -R197 ;  /* 0x0000004a19197223 */ /* 0x000fc200000108c5 */
        /* <DEDUP_REMOVED lines=38> */
[----:B------:R-:W-:-:S02]  /*aae0*/  FFMA.FTZ R189, R189, R74, -R197 ;  /* 0x0000004abdbd7223 */ /* 0x000fc400000108c5 */
[----:B------:R-:W3:Y:S08]  /*aaf0*/  MUFU.EX2 R27, R27 ;  /* 0x0000001b001b7308 */ /* 0x000ef00000000800 */
[----:B------:R0:W-:Y:S08]  /*ab00*/  MUFU.EX2 R8, R66 ;  /* 0x0000004200087308 */ /* 0x0001f00000000800 */
[----:B------:R-:W4:Y:S01]  /*ab10*/  MUFU.EX2 R108, R108 ;  /* 0x0000006c006c7308 */ /* 0x000f220000000800 */
[----:B0-----:R-:W-:-:S01]  /*ab20*/  FFMA.FTZ R66, R115, R5, R20 ;  /* 0x0000000573427223 */ /* 0x001fc20000010014 */
[----:B------:R-:W-:-:S03]  /*ab30*/  FADD.FTZ R5, R47, R6 ;  /* 0x000000062f057221 */ /* 0x000fc60000010000 */
[----:B------:R-:W-:Y:S01]  /*ab40*/  FADD.FTZ R66, R21, R66 ;  /* 0x0000004215427221 */ /* 0x000fe20000010000 */
[----:B------:R-:W-:-:S02]  /*ab50*/  FADD.FTZ R6, R28, R5 ;  /* 0x000000051c067221 */ /* 0x000fc40000010000 */
[----:B------:R-:W0:Y:S01]  /*ab60*/  MUFU.EX2 R31, R31 ;  /* 0x0000001f001f7308 */ /* 0x000e220000000800 */
[----:B-1----:R-:W-:-:S01]  /*ab70*/  FADD.FTZ R5, R25, R66 ;  /* 0x0000004219057221 */ /* 0x002fc20000010000 */
[----:B------:R-:W-:Y:S01]  /*ab80*/  FADD.FTZ R119, R191, R6 ;  /* 0x00000006bf777221 */ /* 0x000fe20000010000 */
[----:B------:R-:W-:-:S02]  /*ab90*/  FFMA.FTZ R66, R78, R74, -R197 ;  /* 0x0000004a4e427223 */ /* 0x000fc400000108c5 */
[----:B--2---:R-:W-:Y:S01]  /*aba0*/  FADD.FTZ R6, R26, R5 ;  /* 0x000000051a067221 */ /* 0x004fe20000010000 */
[----:B------:R-:W-:-:S02]  /*abb0*/  FADD.FTZ R70, R30, R119 ;  /* 0x000000771e467221 */ /* 0x000fc40000010000 */
[----:B------:R-:W1:Y:S01]  /*abc0*/  MUFU.EX2 R110, R110 ;  /* 0x0000006e006e7308 */ /* 0x000e620000000800 */
[----:B---3--:R-:W-:-:S01]  /*abd0*/  FADD.FTZ R5, R27, R6 ;  /* 0x000000061b057221 */ /* 0x008fc20000010000 */
[----:B------:R-:W-:-:S03]  /*abe0*/  FADD.FTZ R119, R29, R70 ;  /* 0x000000461d777221 */ /* 0x000fc60000010000 */
[----:B----4-:R-:W-:Y:S01]  /*abf0*/  FADD.FTZ R6, R108, R5 ;  /* 0x000000056c067221 */ /* 0x010fe20000010000 */
[----:B------:R-:W-:-:S02]  /*ac00*/  FADD.FTZ R70, R32, R119 ;  /* 0x0000007720467221 */ /* 0x000fc40000010000 */
[----:B------:R-:W2:Y:S01]  /*ac10*/  MUFU.EX2 R35, R35 ;  /* 0x0000002300237308 */ /* 0x000ea20000000800 */
[----:B0-----:R-:W-:-:S01]  /*ac20*/  FADD.FTZ R5, R31, R6 ;  /* 0x000000061f057221 */ /* 0x001fc20000010000 */
[----:B------:R-:W-:Y:S01]  /*ac30*/  FADD.FTZ R119, R33, R70 ;  /* 0x0000004621777221 */ /* 0x000fe20000010000 */
[----:B------:R-:W-:-:S03]  /*ac40*/  FFMA.FTZ R70, R82, R74, -R197 ;  /* 0x0000004a52467223 */ /* 0x000fc600000108c5 */
[----:B------:R-:W-:Y:S02]  /*ac50*/  FADD.FTZ R78, R34, R119 ;  /* 0x00000077224e7221 */ /* 0x000fe40000010000 */
[----:B------:R-:W0:Y:S01]  /*ac60*/  MUFU.EX2 R112, R112 ;  /* 0x0000007000707308 */ /* 0x000e220000000800 */
[----:B-1----:R-:W-:-:S01]  /*ac70*/  FADD.FTZ R6, R110, R5 ;  /* 0x000000056e067221 */ /* 0x002fc20000010000 */
[----:B------:R-:W-:-:S04]  /*ac80*/  FADD.FTZ R119, R37, R78 ;  /* 0x0000004e25777221 */ /* 0x000fc80000010000 */
[----:B------:R-:W-:Y:S02]  /*ac90*/  FADD.FTZ R78, R36, R119 ;  /* 0x00000077244e7221 */ /* 0x000fe40000010000 */
[----:B------:R-:W1:Y:S01]  /*aca0*/  MUFU.EX2 R39, R39 ;  /* 0x0000002700277308 */ /* 0x000e620000000800 */
[----:B--2---:R-:W-:-:S01]  /*acb0*/  FADD.FTZ R5, R35, R6 ;  /* 0x0000000623057221 */ /* 0x004fc20000010000 */
[----:B------:R-:W-:Y:S01]  /*acc0*/  FADD.FTZ R119, R41, R78 ;  /* 0x0000004e29777221 */ /* 0x000fe20000010000 */
[----:B------:R-:W-:-:S03]  /*acd0*/  FFMA.FTZ R78, R86, R74, -R197 ;  /* 0x0000004a564e7223 */ /* 0x000fc600000108c5 */
[----:B------:R-:W-:Y:S02]  /*ace0*/  FADD.FTZ R82, R38, R119 ;  /* 0x0000007726527221 */ /* 0x000fe40000010000 */
[----:B------:R-:W2:Y:S01]  /*acf0*/  MUFU.EX2 R42, R42 ;  /* 0x0000002a002a7308 */ /* 0x000ea20000000800 */
[----:B0-----:R-:W-:-:S01]  /*ad00*/  FADD.FTZ R6, R112, R5 ;  /* 0x0000000570067221 */ /* 0x001fc20000010000 */
[----:B------:R-:W-:-:S04]  /*ad10*/  FADD.FTZ R119, R45, R82 ;  /* 0x000000522d777221 */ /* 0x000fc80000010000 */
[----:B------:R-:W-:Y:S02]  /*ad20*/  FADD.FTZ R82, R40, R119 ;  /* 0x0000007728527221 */ /* 0x000fe40000010000 */
[----:B------:R-:W0:Y:S01]  /*ad30*/  MUFU.EX2 R43, R43 ;  /* 0x0000002b002b7308 */ /* 0x000e220000000800 */
[----:B-1----:R-:W-:-:S01]  /*ad40*/  FADD.FTZ R5, R39, R6 ;  /* 0x0000000627057221 */ /* 0x002fc20000010000 */
[----:B------:R-:W-:Y:S01]  /*ad50*/  FADD.FTZ R119, R51, R82 ;  /* 0x0000005233777221 */ /* 0x000fe20000010000 */
[----:B------:R-:W-:-:S03]  /*ad60*/  FFMA.FTZ R82, R90, R74, -R197 ;  /* 0x0000004a5a527223 */ /* 0x000fc600000108c5 */
[----:B------:R-:W-:Y:S02]  /*ad70*/  FADD.FTZ R86, R44, R119 ;  /* 0x000000772c567221 */ /* 0x000fe40000010000 */
[----:B------:R-:W1:Y:S01]  /*ad80*/  MUFU.EX2 R48, R48 ;  /* 0x0000003000307308 */ /* 0x000e620000000800 */
[----:B--2---:R-:W-:-:S01]  /*ad90*/  FADD.FTZ R6, R42, R5 ;  /* 0x000000052a067221 */ /* 0x004fc20000010000 */
[----:B------:R-:W-:-:S04]  /*ada0*/  FADD.FTZ R119, R55, R86 ;  /* 0x0000005637777221 */ /* 0x000fc80000010000 */
[----:B------:R-:W-:Y:S02]  /*adb0*/  FADD.FTZ R86, R46, R119 ;  /* 0x000000772e567221 */ /* 0x000fe40000010000 */
[----:B------:R-:W2:Y:S01]  /*adc0*/  MUFU.EX2 R49, R49 ;  /* 0x0000003100317308 */ /* 0x000ea20000000800 */
[----:B0-----:R-:W-:-:S01]  /*add0*/  FADD.FTZ R5, R43, R6 ;  /* 0x000000062b057221 */ /* 0x001fc20000010000 */
[----:B------:R-:W-:Y:S01]  /*ade0*/  FADD.FTZ R119, R59, R86 ;  /* 0x000000563b777221 */ /* 0x000fe20000010000 */
[----:B------:R-:W-:-:S03]  /*adf0*/  FFMA.FTZ R86, R94, R74, -R197 ;  /* 0x0000004a5e567223 */ /* 0x000fc600000108c5 */
[----:B------:R-:W-:Y:S02]  /*ae00*/  FADD.FTZ R90, R50, R119 ;  /* 0x00000077325a7221 */ /* 0x000fe40000010000 */
        /* <DEDUP_REMOVED lines=27> */
[----:B------:R-:W-:-:S06]  /*afc0*/  FFMA.FTZ R90, R98, R74, -R197 ;  /* 0x0000004a625a7223 */ /* 0x000fcc00000108c5 */
        /* <DEDUP_REMOVED lines=16> */
[----:B------:R-:W-:-:S06]  /*b0d0*/  FFMA.FTZ R94, R104, R74, -R197 ;  /* 0x0000004a685e7223 */ /* 0x000fcc00000108c5 */
        /* <DEDUP_REMOVED lines=31> */
[-CC-:B------:R-:W-:Y:S01]  /*b2d0*/  FFMA.FTZ R104, R111, R74.reuse, -R197.reuse ;  /* 0x0000004a6f687223 */ /* 0x180fe200000108c5 */
[----:B------:R-:W-:-:S05]  /*b2e0*/  FFMA.FTZ R111, R187, R74, -R197 ;  /* 0x0000004abb6f7223 */ /* 0x000fca00000108c5 */
        /* <DEDUP_REMOVED lines=49> */
.L_x_6428:
[----:B------:R-:W-:Y:S01]  /*b600*/  ULEA UR10, UR37, UR39, 0x3 ;  /* 0x00000027250a7291 */ /* 0x000fe2000f8e183f */
[----:B------:R-:W-:Y:S01]  /*b610*/  ISETP.GT.AND P1, PT, R3, R10, PT ;  /* 0x0000000a0300720c */ /* 0x000fe20003f24270 */
[----:B------:R-:W-:Y:S01]  /*b620*/  UMOV UR36, UR21 ;  /* 0x0000001500247c82 */ /* 0x000fe20008000000 */
[----:B------:R-:W-:Y:S01]  /*b630*/  F2FP.SATFINITE.E4M3.F32.PACK_AB_MERGE_C R70, R85, R70, RZ ;  /* 0x000000465546723e */ /* 0x000fe200048070ff */
[----:B------:R-:W-:Y:S01]  /*b640*/  UIADD3 UR10, UR10, 0x28860, URZ ;  /* 0x000288600a0a7890 */ /* 0x000fe2000fffe03f */
[----:B------:R-:W-:Y:S01]  /*b650*/  F2FP.SATFINITE.E4M3.F32.PACK_AB_MERGE_C R8, R67, R8, RZ ;  /* 0x000000084308723e */ /* 0x000fe200048070ff */
[----:B------:R-:W-:Y:S01]  /*b660*/  UMOV UR37, UR7 ;  /* 0x0000000700257c82 */ /* 0x000fe20008000000 */
[----:B------:R-:W-:Y:S01]  /*b670*/  F2FP.SATFINITE.E4M3.F32.PACK_AB_MERGE_C R102, R117, R102, RZ ;  /* 0x000000667566723e */ /* 0x000fe200048070ff */
[----:B------:R-:W-:Y:S01]  /*b680*/  UPRMT UR10, UR38, 0x654, UR10 ;  /* 0x00000654260a7896 */ /* 0x000fe2000800000a */
[----:B------:R-:W-:Y:S01]  /*b690*/  F2FP.SATFINITE.E4M3.F32.PACK_AB_MERGE_C R70, R79, R66, R70 ;  /* 0x000000424f46723e */ /* 0x000fe20004807046 */
        /* <DEDUP_REMOVED lines=114> */
[----:B------:R-:W-:Y:S01]  /*bdc0*/  IMAD.MOV.U32 R8, RZ, RZ, R77 ;  /* 0x000000ffff087224 */ /* 0x000fe200078e004d */
[----:B------:R-:W-:Y:S01]  /*bdd0*/  UMOV UR37, UR7 ;  /* 0x0000000700257c82 */ /* 0x000fe20008000000 */
[----:B------:R-:W-:Y:S01]  /*bde0*/  IMAD.MOV.U32 R9, RZ, RZ, R65 ;  /* 0x000000ffff097224 */ /* 0x000fe200078e0041 */
[----:B------:R-:W-:-:S06]  /*bdf0*/  UMOV UR36, UR21 ;  /* 0x0000001500247c82 */ /* 0x000fcc0008000000 */
.L_x_6411:
[----:B------:R-:W0:Y:S01]  /*be00*/  LDC R7, c[0x0][0x9e4] ;  /* 0x00027900ff077b82 */ /* 0x000e220000000800 */
[----:B------:R-:W-:Y:S01]  /*be10*/  ULDC UR7, c[0x0][0x9dc] ;  /* 0x0002770000077ab9 */ /* 0x000fe20000000800 */
[----:B------:R-:W-:Y:S01]  /*be20*/  LOP3.LUT R2, R2, 0xfffff7ff, RZ, 0xc0, !PT ;  /* 0xfffff7ff02027812 */ /* 0x000fe200078ec0ff */
[----:B------:R-:W-:Y:S01]  /*be30*/  VIADD R10, R214, -UR7 ;  /* 0x80000007d60a7c36 */ /* 0x000fe20008000000 */
[----:B0-----:R-:W-:-:S13]  /*be40*/  ISETP.GE.AND P1, PT, R7, 0x1, PT ;  /* 0x000000010700780c */ /* 0x001fda0003f26270 */
[----:B------:R-:W-:Y:S01]  /*be50*/  @P1 LOP3.LUT R2, R2, 0x800, RZ, 0xfc, !PT ;  /* 0x0000080002021812 */ /* 0x000fe200078efcff */
        /* <DEDUP_REMOVED lines=10> */
.L_x_6431:
[----:B------:R-:W-:-:S13]  /*bf00*/  ISETP.NE.AND P1, PT, R7, 0x1, PT ;  /* 0x000000010700780c */ /* 0x000fda0003f25270 */
[----:B------:R-:W0:Y:S02]  /*bf10*/  @P1 LDC.64 R12, c[0x0][0x9e8] ;  /* 0x00027a00ff0c1b82 */ /* 0x000e240000000a00 */
[----:B0-----:R-:W-:-:S05]  /*bf20*/  @P1 IMAD.HI.U32 R12, R214, R12, RZ ;  /* 0x0000000cd60c1227 */ /* 0x001fca00078e00ff */
[----:B------:R-:W-:-:S07]  /*bf30*/  @P1 SHF.R.U32.HI R214, RZ, R13, R12 ;  /* 0x0000000dffd61219 */ /* 0x000fce000001160c */
.L_x_6432:
[----:B------:R-:W-:-:S05]  /*bf40*/  IMAD R11, R214, R7, RZ ;  /* 0x00000007d60b7224 */ /* 0x000fca00078e02ff */
[----:B------:R-:W-:-:S07]  /*bf50*/  VIMNMX R10, R10, R11, !PT ;  /* 0x0000000b0a0a7248 */ /* 0x000fce0007fe0100 */
.L_x_6430:
[----:B------:R-:W-:-:S04]  /*bf60*/  VIADD R10, R10, 0xbf ;  /* 0x000000bf0a0a7836 */ /* 0x000fc80000000000 */
[----:B------:R-:W-:-:S05]  /*bf70*/  IMAD.HI R10, R10, 0x2aaaaaab, RZ ;  /* 0x2aaaaaab0a0a7827 */ /* 0x000fca00078e02ff */
[----:B------:R-:W-:-:S04]  /*bf80*/  SHF.R.U32.HI R11, RZ, 0x1f, R10 ;  /* 0x0000001fff0b7819 */ /* 0x000fc8000001160a */
[----:B------:R-:W-:-:S04]  /*bf90*/  LEA.HI.SX32 R11, R10, R11, 0x1b ;  /* 0x0000000b0a0b7211 */ /* 0x000fc800078fdaff */
[----:B------:R-:W-:-:S04]  /*bfa0*/  VIMNMX R12, R208, R11, !PT ;  /* 0x0000000bd00c7248 */ /* 0x000fc80007fe0100 */
[----:B------:R-:W-:-:S13]  /*bfb0*/  ISETP.GE.AND P1, PT, R3, R12, PT ;  /* 0x0000000c0300720c */ /* 0x000fda0003f26270 */
[----:B------:R-:W-:Y:S05]  /*bfc0*/  @!P1 BRA `(.L_x_6433) ;  /* 0x0000003000dc9947 */ /* 0x000fea0003800000 */
[----:B------:R-:W-:Y:S01]  /*bfd0*/  IMAD.MOV.U32 R11, RZ, RZ, R8 ;  /* 0x000000ffff0b7224 */ /* 0x000fe200078e0008 */
[----:B------:R-:W-:Y:S01]  /*bfe0*/  UMOV UR21, UR36 ;  /* 0x0000002400157c82 */ /* 0x000fe20008000000 */
[----:B------:R-:W-:Y:S01]  /*bff0*/  IMAD.MOV.U32 R10, RZ, RZ, R9 ;  /* 0x000000ffff0a7224 */ /* 0x000fe200078e0009 */
[----:B------:R-:W-:-:S06]  /*c000*/  UMOV UR7, UR37 ;  /* 0x0000002500077c82 */ /* 0x000fcc0008000000 */
.L_x_6443:
        /* <DEDUP_REMOVED lines=9> */
.L_x_6435:
[----:B------:R-:W-:Y:S01]  /*c0a0*/  ULEA UR10, UR37, UR39, 0x3 ;  /* 0x00000027250a7291 */ /* 0x000fe2000f8e183f */
[----:B------:R-:W-:-:S05]  /*c0b0*/  IMAD.U32 R8, RZ, RZ, UR36 ;  /* 0x00000024ff087e24 */ /* 0x000fca000f8e00ff */
[----:B------:R-:W-:-:S04]  /*c0c0*/  SHF.L.U32 R8, R8, 0x1f, RZ ;  /* 0x0000001f08087819 */ /* 0x000fc800000006ff */
[----:B------:R0:W1:Y:S01]  /*c0d0*/  SYNCS.PHASECHK.TRANS64.TRYWAIT P1, [UR10+0x28830], R8 ;  /* 0x02883008ff0075a7 */ /* 0x000062000802014a */
[----:B------:R-:W-:Y:S05]  /*c0e0*/  @!P0 BRA `(.L_x_6436) ;  /* 0x0000000000048947 */ /* 0x000fea0003800000 */
[----:B------:R-:W-:Y:S01]  /*c0f0*/  BPT.TRAP 0x1 ;  /* 0x000000040000795c */ /* 0x000fe20000300000 */
.L_x_6436:
[----:B-1----:R-:W-:Y:S05]  /*c100*/  @P1 BRA `(.L_x_6434) ;  /* 0x0000000000081947 */ /* 0x002fea0003800000 */
[----:B------:R-:W1:Y:S02]  /*c110*/  SYNCS.PHASECHK.TRANS64.TRYWAIT P1, [UR10+0x28830], R8 ;  /* 0x02883008ff0075a7 */ /* 0x000e64000802014a */
[----:B-1----:R-:W-:Y:S05]  /*c120*/  @!P1 BRA `(.L_x_6437) ;  /* 0x0000010800349947 */ /* 0x002fea0003800000 */
.L_x_6434:
[----:B-1----:R-:W1:Y:S01]  /*c130*/  S2R R9, SR_TID.X ;  /* 0x0000000000097919 */ /* 0x002e620000002100 */
        /* <DEDUP_REMOVED lines=10> */
[----:B-1----:R-:W-:-:S05]  /*c1e0*/  SHF.R.U32.HI R9, RZ, 0x7, R9 ;  /* 0x00000007ff097819 */ /* 0x002fca0000011609 */
[----:B0-----:R-:W-:-:S05]  /*c1f0*/  VIADD R8, R9, 0x8 ;  /* 0x0000000809087836 */ /* 0x001fca0000000000 */
        /* <DEDUP_REMOVED lines=16> */
.L_x_6439:
[----:B------:R-:W-:Y:S01]  /*c300*/  ULEA UR10, UR7, UR39, 0x3 ;  /* 0x00000027070a7291 */ /* 0x000fe2000f8e183f */
[----:B------:R-:W-:-:S05]  /*c310*/  IMAD.U32 R8, RZ, RZ, UR21 ;  /* 0x00000015ff087e24 */ /* 0x000fca000f8e00ff */
[----:B------:R-:W-:-:S04]  /*c320*/  SHF.L.U32 R8, R8, 0x1f, RZ ;  /* 0x0000001f08087819 */ /* 0x000fc800000006ff */
[----:B------:R0:W1:Y:S01]  /*c330*/  SYNCS.PHASECHK.TRANS64.TRYWAIT P1, [UR10+0x28850], R8 ;  /* 0x02885008ff0075a7 */ /* 0x000062000802014a */
[----:B------:R-:W-:Y:S05]  /*c340*/  @!P0 BRA `(.L_x_6440) ;  /* 0x0000000000048947 */ /* 0x000fea0003800000 */
[----:B------:R-:W-:Y:S01]  /*c350*/  BPT.TRAP 0x1 ;  /* 0x000000040000795c */ /* 0x000fe20000300000 */
.L_x_6440:
[----:B-1----:R-:W-:Y:S05]  /*c360*/  @P1 BRA `(.L_x_6438) ;  /* 0x0000000000081947 */ /* 0x002fea0003800000 */
[----:B------:R-:W1:Y:S02]  /*c370*/  SYNCS.PHASECHK.TRANS64.TRYWAIT P1, [UR10+0x28850], R8 ;  /* 0x02885008ff0075a7 */ /* 0x000e64000802014a */
[----:B-1----:R-:W-:Y:S05]  /*c380*/  @!P1 BRA `(.L_x_6441) ;  /* 0x0000010400b49947 */ /* 0x002fea0003800000 */
.L_x_6438:
        /* <DEDUP_REMOVED lines=25> */
[----:B------:R-:W-:Y:S01]  /*c520*/  QGMMA.64x128x32.F32.E4M3.E4M3 R120, R204, gdesc[UR8], R120, gsb0 ;  /* 0x01e00008cc787df3 */ /* 0x000fe20008000878 */
[C---:B------:R-:W-:Y:S01]  /*c530*/  FMUL.FTZ R49, R0.reuse, R54 ;  /* 0x0000003600317220 */ /* 0x040fe20000410000 */
[----:B------:R-:W0:Y:S01]  /*c540*/  MUFU.TANH R20, R20 ;  /* 0x0000001400147308 */ /* 0x000e220000002400 */
[C---:B------:R-:W-:Y:S01]  /*c550*/  FMUL.FTZ R54, R0.reuse, R59 ;  /* 0x0000003b00367220 */ /* 0x040fe20000410000 */
[----:B-1----:R-:W-:Y:S01]  /*c560*/  FMNMX.FTZ R9, R13, R10, !PT ;  /* 0x0000000a0d097209 */ /* 0x002fe20007810000 */
        /* <DEDUP_REMOVED lines=105> */
[----:B------:R-:W-:Y:S01]  /*cc00*/  FMUL.FTZ R119, R0, R119 ;  /* 0x0000007700777220 */ /* 0x000fe20000410000 */
[----:B------:R-:W-:Y:S01]  /*cc10*/  UMOV UR11, 0x80000020 ;  /* 0x80000020000b7882 */ /* 0x000fe20000000000 */
[----:B------:R-:W2:Y:S02]  /*cc20*/  S2R R214, SR_TID.X ;  /* 0x0000000000d67919 */ /* 0x000ea40000002100 */
[----:B------:R-:W3:Y:S01]  /*cc30*/  MUFU.TANH R34, R34 ;  /* 0x0000002200227308 */ /* 0x000ee20000002400 */
[----:B0-----:R-:W-:-:S07]  /*cc40*/  FMNMX.FTZ R9, R33, R8, !PT ;  /* 0x0000000821097209 */ /* 0x001fce0007810000 */
[----:B------:R-:W0:Y:S01]  /*cc50*/  MUFU.TANH R36, R36 ;  /* 0x0000002400247308 */ /* 0x000e220000002400 */
[----:B-1----:R-:W-:-:S07]  /*cc60*/  FMNMX.FTZ R74, R35, R74, !PT ;  /* 0x0000004a234a7209 */ /* 0x002fce0007810000 */
[----:B------:R-:W1:Y:S01]  /*cc70*/  MUFU.TANH R37, R37 ;  /* 0x0000002500257308 */ /* 0x000e620000002400 */
[----:B---3--:R-:W-:-:S07]  /*cc80*/  FMNMX.FTZ R8, R34, R9, !PT ;  /* 0x0000000922087209 */ /* 0x008fce0007810000 */
[----:B------:R-:W3:Y:S01]  /*cc90*/  MUFU.TANH R39, R39 ;  /* 0x0000002700277308 */ /* 0x000ee20000002400 */
[----:B0-----:R-:W-:Y:S01]  /*cca0*/  FMNMX.FTZ R74, R36, R74, !PT ;  /* 0x0000004a244a7209 */ /* 0x001fe20007810000 */
[----:B------:R-:W-:Y:S02]  /*ccb0*/  WARPGROUP.DEPBAR.LE gsb0, 0x0 ;  /* 0x00008000000079c5 */ /* 0x000fe40000010000 */
[----:B------:R-:W-:Y:S01]  /*ccc0*/  WARPGROUP.ARRIVE ;  /* 0x00000000000079c5 */ /* 0x000fe20000000000 */
[----:B--2---:R-:W-:-:S03]  /*ccd0*/  SHF.R.U32.HI R214, RZ, 0x7, R214 ;  /* 0x00000007ffd67819 */ /* 0x004fc600000116d6 */
[----:B------:R-:W0:Y:S01]  /*cce0*/  MUFU.TANH R38, R38 ;  /* 0x0000002600267308 */ /* 0x000e220000002400 */
[----:B-1----:R-:W-:Y:S01]  /*ccf0*/  FMNMX.FTZ R9, R37, R8, !PT ;  /* 0x0000000825097209 */ /* 0x002fe20007810000 */
[----:B------:R-:W-:Y:S01]  /*cd00*/  QGMMA.64x128x32.F32.E4M3.E4M3 R120, R200, gdesc[UR12], R120, gsb0 ;  /* 0x01e0000cc8787df3 */ /* 0x000fe20008000878 */
[----:B------:R-:W-:Y:S01]  /*cd10*/  UIADD3 UR14, UR10, 0x200, URZ ;  /* 0x000002000a0e7890 */ /* 0x000fe2000fffe03f */
[----:B------:R-:W-:-:S04]  /*cd20*/  UMOV UR15, 0x80000020 ;  /* 0x80000020000f7882 */ /* 0x000fc80000000000 */
        /* <DEDUP_REMOVED lines=85> */
[----:B------:R-:W-:Y:S01]  /*d280*/  UMOV UR15, 0x80000020 ;  /* 0x80000020000f7882 */ /* 0x000fe20000000000 */
[----:B------:R-:W-:-:S03]  /*d290*/  UIADD3 UR10, UR10, 0x402, URZ ;  /* 0x000004020a0a7890 */ /* 0x000fc6000fffe03f */
        /* <DEDUP_REMOVED lines=40> */
[----:B------:R-:W-:Y:S06]  /*d520*/  QGMMA.64x128x32.F32.E4M3.E4M3 R120, R188, gdesc[UR12], R120, gsb0 ;  /* 0x01e0000cbc787df3 */ /* 0x000fec0008000878 */
        /* <DEDUP_REMOVED lines=37> */
[----:B------:R-:W-:Y:S01]  /*d780*/  WARPGROUP.ARRIVE ;  /* 0x00000000000079c5 */ /* 0x000fe20000000000 */
[----:B--2---:R-:W-:-:S05]  /*d790*/  FMNMX.FTZ R8, R94, R9, !PT ;  /* 0x000000095e087209 */ /* 0x004fca0007810000 */
[----:B------:R-:W-:Y:S01]  /*d7a0*/  QGMMA.64x128x32.F32.E4M3.E4M3 R120, R184, gdesc[UR8], R120, gsb0 ;  /* 0x01e00008b8787df3 */ /* 0x000fe20008000878 */
[----:B------:R-:W1:Y:S01]  /*d7b0*/  SHFL.BFLY PT, R9, R96, 0x2, 0x1f ;  /* 0x0c401f0060097f89 */ /* 0x000e6200000e0000 */
[----:B0-----:R-:W-:-:S05]  /*d7c0*/  FMNMX.FTZ R8, R119, R8, !PT ;  /* 0x0000000877087209 */ /* 0x001fca0007810000 */
[----:B------:R-:W0:Y:S01]  /*d7d0*/  SHFL.BFLY PT, R74, R8, 0x2, 0x1f ;  /* 0x0c401f00084a7f89 */ /* 0x000e2200000e0000 */
[----:B-1----:R-:W-:-:S05]  /*d7e0*/  FMNMX.FTZ R98, R96, R9, !PT ;  /* 0x0000000960627209 */ /* 0x002fca0007810000 */
[----:B------:R-:W1:Y:S01]  /*d7f0*/  SHFL.BFLY PT, R9, R98, 0x1, 0x1f ;  /* 0x0c201f0062097f89 */ /* 0x000e6200000e0000 */
[----:B0-----:R-:W-:Y:S02]  /*d800*/  FMNMX.FTZ R100, R8, R74, !PT ;  /* 0x0000004a08647209 */ /* 0x001fe40007810000 */
[----:B------:R-:W0:Y:S03]  /*d810*/  LDC R74, c[0x0][0x988] ;  /* 0x00026200ff4a7b82 */ /* 0x000e260000000800 */
[----:B------:R-:W2:Y:S01]  /*d820*/  SHFL.BFLY PT, R102, R100, 0x1, 0x1f ;  /* 0x0c201f0064667f89 */ /* 0x000ea200000e0000 */
[----:B-1----:R-:W-:-:S05]  /*d830*/  FMNMX.FTZ R9, R98, R9, !PT ;  /* 0x0000000962097209 */ /* 0x002fca0007810000 */
[C---:B------:R-:W-:Y:S01]  /*d840*/  FADD.FTZ R10, -R9.reuse, R10 ;  /* 0x0000000a090a7221 */ /* 0x040fe20000010100 */
[----:B0-----:R-:W-:-:S03]  /*d850*/  FFMA.FTZ R205, R9, R74, -8 ;  /* 0xc100000009cd7423 */ /* 0x001fc6000001004a */
[----:B------:R-:W-:Y:S01]  /*d860*/  FMUL.FTZ R98, R10, R74 ;  /* 0x0000004a0a627220 */ /* 0x000fe20000410000 */
[----:B--2---:R-:W-:Y:S01]  /*d870*/  FMNMX.FTZ R8, R100, R102, !PT ;  /* 0x0000006664087209 */ /* 0x004fe20007810000 */
        /* <DEDUP_REMOVED lines=8> */
[-CC-:B------:R-:W-:Y:S01]  /*d900*/  FFMA.FTZ R96, R13, R74.reuse, -R205.reuse ;  /* 0x0000004a0d607223 */ /* 0x180fe200000108cd */
[----:B------:R-:W-:-:S01]  /*d910*/  FFMA.FTZ R13, R14, R74, -R205 ;  /* 0x0000004a0e0d7223 */ /* 0x000fc200000108cd */
[-C--:B------:R-:W-:Y:S01]  /*d920*/  FMUL.FTZ R10, R10, R74.reuse ;  /* 0x0000004a0a0a7220 */ /* 0x080fe20000410000 */
[----:B------:R-:W-:-:S01]  /*d930*/  FFMA.FTZ R197, R20, R74, -R117 ;  /* 0x0000004a14c57223 */ /* 0x000fc20000010875 */
[-CC-:B------:R-:W-:Y:S01]  /*d940*/  FFMA.FTZ R20, R15, R74.reuse, -R117.reuse ;  /* 0x0000004a0f147223 */ /* 0x180fe20000010875 */
        /* <DEDUP_REMOVED lines=8> */
[----:B------:R-:W0:Y:S01]  /*d9d0*/  MUFU.EX2 R96, R96 ;  /* 0x0000006000607308 */ /* 0x000e220000000800 */
[----:B------:R-:W-:-:S01]  /*d9e0*/  FFMA.FTZ R37, R41, R74, -R117 ;  /* 0x0000004a29257223 */ /* 0x000fc20000010875 */
[-C--:B------:R-:W-:Y:S01]  /*d9f0*/  FFMA.FTZ R41, R45, R74.reuse, -R117 ;  /* 0x0000004a2d297223 */ /* 0x080fe20000010875 */
[----:B------:R-:W-:-:S01]  /*da00*/  FFMA.FTZ R24, R27, R74, -R205 ;  /* 0x0000004a1b187223 */ /* 0x000fc200000108cd */
[-CC-:B------:R-:W-:Y:S01]  /*da10*/  FFMA.FTZ R45, R49, R74.reuse, -R117.reuse ;  /* 0x0000004a312d7223 */ /* 0x180fe20000010875 */
[----:B------:R-:W-:-:S01]  /*da20*/  FFMA.FTZ R30, R30, R74, -R117 ;  /* 0x0000004a1e1e7223 */ /* 0x000fc20000010875 */
[-CC-:B------:R-:W-:Y:S01]  /*da30*/  FFMA.FTZ R49, R53, R74.reuse, -R117.reuse ;  /* 0x0000004a35317223 */ /* 0x180fe20000010875 */
[----:B------:R-:W-:-:S01]  /*da40*/  FFMA.FTZ R53, R57, R74, -R117 ;  /* 0x0000004a39357223 */ /* 0x000fc20000010875 */
[----:B------:R-:W-:Y:S01]  /*da50*/  MUFU.EX2 R10, R10 ;  /* 0x0000000a000a7308 */ /* 0x000fe20000000800 */
[----:B------:R-:W-:-:S01]  /*da60*/  FFMA.FTZ R57, R61, R74, -R117 ;  /* 0x0000004a3d397223 */ /* 0x000fc20000010875 */
[-C--:B------:R-:W-:Y:S01]  /*da70*/  FFMA.FTZ R27, R28, R74.reuse, -R205 ;  /* 0x0000004a1c1b7223 */ /* 0x080fe200000108cd */
[----:B------:R-:W-:-:S01]  /*da80*/  FFMA.FTZ R61, R65, R74, -R117 ;  /* 0x0000004a413d7223 */ /* 0x000fc20000010875 */
[-CC-:B------:R-:W-:Y:S01]  /*da90*/  FFMA.FTZ R65, R69, R74.reuse, -R117.reuse ;  /* 0x0000004a45417223 */ /* 0x180fe20000010875 */
[----:B------:R-:W-:-:S01]  /*daa0*/  FFMA.FTZ R69, R73, R74, -R117 ;  /* 0x0000004a49457223 */ /* 0x000fc20000010875 */
[-C--:B------:R-:W-:Y:S01]  /*dab0*/  FFMA.FTZ R28, R31, R74.reuse, -R205 ;  /* 0x0000004a1f1c7223 */ /* 0x080fe200000108cd */
        /* <DEDUP_REMOVED lines=15> */
[-C--:B------:R-:W-:Y:S01]  /*dbb0*/  FFMA.FTZ R44, R47, R74.reuse, -R205 ;  /* 0x0000004a2f2c7223 */ /* 0x080fe200000108cd */
[----:B------:R-:W-:-:S01]  /*dbc0*/  FFMA.FTZ R50, R50, R74, -R117 ;  /* 0x0000004a32327223 */ /* 0x000fc20000010875 */
[----:B------:R-:W2:Y:S01]  /*dbd0*/  MUFU.EX2 R20, R20 ;  /* 0x0000001400147308 */ /* 0x000ea20000000800 */
[----:B-1----:R-:W-:-:S01]  /*dbe0*/  FFMA.FTZ R5, R10, R5, R197 ;  /* 0x000000050a057223 */ /* 0x002fc200000100c5 */
[-CC-:B------:R-:W-:Y:S01]  /*dbf0*/  FFMA.FTZ R47, R48, R74.reuse, -R205.reuse ;  /* 0x0000004a302f7223 */ /* 0x180fe200000108cd */
[----:B------:R-:W-:-:S01]  /*dc00*/  FFMA.FTZ R48, R51, R74, -R205 ;  /* 0x0000004a33307223 */ /* 0x000fc200000108cd */
[-C--:B------:R-:W-:Y:S01]  /*dc10*/  FFMA.FTZ R54, R54, R74.reuse, -R117 ;  /* 0x0000004a36367223 */ /* 0x080fe20000010875 */
[----:B------:R-:W-:-:S01]  /*dc20*/  FFMA.FTZ R51, R52, R74, -R205 ;  /* 0x0000004a34337223 */ /* 0x000fc200000108cd */
[-C--:B------:R-:W-:Y:S01]  /*dc30*/  FFMA.FTZ R52, R55, R74.reuse, -R205 ;  /* 0x0000004a37347223 */ /* 0x080fe200000108cd */
[----:B------:R-:W-:-:S01]  /*dc40*/  FFMA.FTZ R58, R58, R74, -R117 ;  /* 0x0000004a3a3a7223 */ /* 0x000fc20000010875 */
[----:B------:R-:W1:Y:S01]  /*dc50*/  MUFU.EX2 R15, R15 ;  /* 0x0000000f000f7308 */ /* 0x000e620000000800 */
[----:B0-----:R-:W-:-:S01]  /*dc60*/  FADD.FTZ R73, R13, R6 ;  /* 0x000000060d497221 */ /* 0x001fc20000010000 */
[-CC-:B------:R-:W-:Y:S01]  /*dc70*/  FFMA.FTZ R55, R56, R74.reuse, -R205.reuse ;  /* 0x0000004a38377223 */ /* 0x180fe200000108cd */
[----:B------:R-:W-:-:S01]  /*dc80*/  FFMA.FTZ R56, R59, R74, -R205 ;  /* 0x0000004a3b387223 */ /* 0x000fc200000108cd */
[-C--:B------:R-:W-:Y:S01]  /*dc90*/  FFMA.FTZ R62, R62, R74.reuse, -R117 ;  /* 0x0000004a3e3e7223 */ /* 0x080fe20000010875 */
[----:B------:R-:W-:-:S01]  /*dca0*/  FFMA.FTZ R59, R60, R74, -R205 ;  /* 0x0000004a3c3b7223 */ /* 0x000fc200000108cd */
[-C--:B------:R-:W-:Y:S01]  /*dcb0*/  FFMA.FTZ R60, R63, R74.reuse, -R205 ;  /* 0x0000004a3f3c7223 */ /* 0x080fe200000108cd */
[----:B------:R-:W-:-:S01]  /*dcc0*/  FFMA.FTZ R66, R66, R74, -R117 ;  /* 0x0000004a42427223 */ /* 0x000fc20000010875 */
[----:B------:R-:W0:Y:S01]  /*dcd0*/  MUFU.EX2 R14, R14 ;  /* 0x0000000e000e7308 */ /* 0x000e220000000800 */
[----:B--2---:R-:W-:-:S01]  /*dce0*/  FADD.FTZ R6, R20, R5 ;  /* 0x0000000514067221 */ /* 0x004fc20000010000 */
[-CC-:B------:R-:W-:Y:S01]  /*dcf0*/  FFMA.FTZ R63, R64, R74.reuse, -R205.reuse ;  /* 0x0000004a403f7223 */ /* 0x180fe200000108cd */
[----:B------:R-:W-:-:S01]  /*dd00*/  FFMA.FTZ R64, R67, R74, -R205 ;  /* 0x0000004a43407223 */ /* 0x000fc200000108cd */
[-C--:B------:R-:W-:Y:S01]  /*dd10*/  FFMA.FTZ R70, R70, R74.reuse, -R117 ;  /* 0x0000004a46467223 */ /* 0x080fe20000010875 */
        /* <DEDUP_REMOVED lines=13> */
[-C--:B------:R-:W-:Y:S01]  /*ddf0*/  FFMA.FTZ R73, R81, R74.reuse, -R117 ;  /* 0x0000004a51497223 */ /* 0x080fe20000010875 */
[----:B------:R-:W-:-:S01]  /*de00*/  FFMA.FTZ R89, R231, R74, -R205 ;  /* 0x0000004ae7597223 */ /* 0x000fc200000108cd */
[-CC-:B------:R-:W-:Y:S01]  /*de10*/  FFMA.FTZ R102, R93, R74.reuse, -R205.reuse ;  /* 0x0000004a5d667223 */ /* 0x180fe200000108cd */
[----:B------:R-:W-:-:S01]  /*de20*/  FFMA.FTZ R93, R235, R74, -R205 ;  /* 0x0000004aeb5d7223 */ /* 0x000fc200000108cd */
[-C--:B------:R-:W-:Y:S01]  /*de30*/  FFMA.FTZ R76, R76, R74.reuse, -R205 ;  /* 0x0000004a4c4c7223 */ /* 0x080fe200000108cd */
[----:B------:R-:W-:-:S01]  /*de40*/  FFMA.FTZ R78, R78, R74, -R117 ;  /* 0x0000004a4e4e7223 */ /* 0x000fc20000010875 */
[----:B------:R-:W0:Y:S01]  /*de50*/  MUFU.EX2 R25, R25 ;  /* 0x0000001900197308 */ /* 0x000e220000000800 */
        /* <DEDUP_REMOVED lines=9> */
[----:B------:R-:W-:Y:S01]  /*def0*/  FFMA.FTZ R92, R92, R74, -R205 ;  /* 0x0000004a5c5c7223 */ /* 0x000fe200000108cd */
[----:B------:R-:W-:-:S02]  /*df00*/  WARPGROUP.DEPBAR.LE gsb0, 0x0 ;  /* 0x00008000000079c5 */ /* 0x000fc40000010000 */
        /* <DEDUP_REMOVED lines=9> */
[----:B------:R-:W-:-:S06]  /*dfa0*/  FFMA.FTZ R108, R83, R74, -R117 ;  /* 0x0000004a536c7223 */ /* 0x000fcc0000010875 */
[----:B------:R-:W0:Y:S01]  /*dfb0*/  MUFU.EX2 R34, R34 ;  /* 0x0000002200227308 */ /* 0x000e220000000800 */
[----:B--2---:R-:W-:-:S07]  /*dfc0*/  FADD.FTZ R5, R29, R6 ;  /* 0x000000061d057221 */ /* 0x004fce0000010000 */
[----:B------:R-:W2:Y:S01]  /*dfd0*/  MUFU.EX2 R31, R31 ;  /* 0x0000001f001f7308 */ /* 0x000ea20000000800 */
[----:B-1----:R-:W-:-:S01]  /*dfe0*/  FADD.FTZ R110, R28, R75 ;  /* 0x0000004b1c6e7221 */ /* 0x002fc20000010000 */
[----:B------:R-:W-:-:S06]  /*dff0*/  FFMA.FTZ R75, R225, R74, -R117 ;  /* 0x0000004ae14b7223 */ /* 0x000fcc0000010875 */
        /* <DEDUP_REMOVED lines=16> */
[----:B--2---:R-:W-:-:S01]  /*e100*/  FADD.FTZ R112, R36, R81 ;  /* 0x0000005124707221 */ /* 0x004fc20000010000 */
[----:B------:R-:W-:-:S06]  /*e110*/  FFMA.FTZ R81, R229, R74, -R117 ;  /* 0x0000004ae5517223 */ /* 0x000fcc0000010875 */
        /* <DEDUP_REMOVED lines=93> */
[----:B------:R-:W-:Y:S01]  /*e6f0*/  FFMA.FTZ R99, R111, R74, -R117 ;  /* 0x0000004a6f637223 */ /* 0x000fe20000010875 */
[----:B------:R-:W-:Y:S02]  /*e700*/  IADD3 R111, -R214, 0xb, RZ ;  /* 0x0000000bd66f7810 */ /* 0x000fe40007ffe1ff */
[----:B------:R-:W1:Y:S03]  /*e710*/  S2R R214, SR_TID.X ;  /* 0x0000000000d67919 */ /* 0x000e660000002100 */
[----:B------:R-:W3:Y:S01]  /*e720*/  MUFU.EX2 R100, R100 ;  /* 0x0000006400647308 */ /* 0x000ee20000000800 */
[----:B0-----:R-:W-:-:S07]  /*e730*/  FADD.FTZ R6, R98, R5 ;  /* 0x0000000562067221 */ /* 0x001fce0000010000 */
[----:B------:R-:W0:Y:S01]  /*e740*/  MUFU.EX2 R89, R89 ;  /* 0x0000005900597308 */ /* 0x000e220000000800 */
[----:B--2---:R-:W-:-:S07]  /*e750*/  FADD.FTZ R5, R85, R6 ;  /* 0x0000000655057221 */ /* 0x004fce0000010000 */
[----:B------:R-:W2:Y:S01]  /*e760*/  MUFU.EX2 R83, R83 ;  /* 0x0000005300537308 */ /* 0x000ea20000000800 */
[----:B---3--:R-:W-:-:S07]  /*e770*/  FADD.FTZ R6, R100, R5 ;  /* 0x0000000564067221 */ /* 0x008fce0000010000 */
[----:B------:R-:W3:Y:S01]  /*e780*/  MUFU.EX2 R102, R102 ;  /* 0x0000006600667308 */ /* 0x000ee20000000800 */
[----:B0-----:R-:W-:-:S01]  /*e790*/  FADD.FTZ R5, R89, R6 ;  /* 0x0000000659057221 */ /* 0x001fc20000010000 */
[----:B-1----:R-:W-:-:S06]  /*e7a0*/  LOP3.LUT P1, RZ, R214, 0x7f, RZ, 0xc0, !PT ;  /* 0x0000007fd6ff7812 */ /* 0x002fcc000782c0ff */
        /* <DEDUP_REMOVED lines=14> */
[-CC-:B------:R-:W-:Y:S01]  /*e890*/  FFMA.FTZ R103, R115, R74.reuse, -R117.reuse ;  /* 0x0000004a73677223 */ /* 0x180fe20000010875 */
[----:B------:R-:W-:Y:S02]  /*e8a0*/  IMAD.U32 R115, RZ, RZ, UR37 ;  /* 0x00000025ff737e24 */ /* 0x000fe4000f8e00ff */
[----:B------:R-:W-:-:S03]  /*e8b0*/  FFMA.FTZ R117, R119, R74, -R117 ;  /* 0x0000004a77757223 */ /* 0x000fc60000010875 */
[----:B------:R-:W1:Y:S01]  /*e8c0*/  MUFU.EX2 R97, R97 ;  /* 0x0000006100617308 */ /* 0x000e620000000800 */
[----:B--2---:R-:W-:-:S01]  /*e8d0*/  FADD.FTZ R6, R76, R5 ;  /* 0x000000054c067221 */ /* 0x004fc20000010000 */
[----:B------:R-:W-:-:S06]  /*e8e0*/  @!P1 LEA R115, R115, UR39, 0x3 ;  /* 0x0000002773739c11 */ /* 0x000fcc000f8e18ff */
        /* <DEDUP_REMOVED lines=8> */
[----:B------:R-:W-:-:S05]  /*e970*/  @!P1 VIADD R5, R115, 0x28840 ;  /* 0x0002884073059836 */ /* 0x000fca0000000000 */
[----:B------:R-:W-:Y:S01]  /*e980*/  @!P1 PRMT R5, RZ, 0x654, R5 ;  /* 0x00000654ff059816 */ /* 0x000fe20000000005 */
[----:B------:R-:W0:Y:S01]  /*e990*/  MUFU.EX2 R95, R95 ;  /* 0x0000005f005f7308 */ /* 0x000e220000000800 */
[----:B-1----:R-:W-:-:S01]  /*e9a0*/  FADD.FTZ R118, R82, R107 ;  /* 0x0000006b52767221 */ /* 0x002fc20000010000 */
[----:B------:R0:W-:Y:S06]  /*e9b0*/  BAR.ARV R111, 0x100 ;  /* 0x0004006f0000751d */ /* 0x0001ec0000002000 */
[----:B------:R-:W1:Y:S01]  /*e9c0*/  MUFU.EX2 R84, R84 ;  /* 0x0000005400547308 */ /* 0x000e620000000800 */
[----:B--2---:R-:W-:-:S01]  /*e9d0*/  FADD.FTZ R107, R101, R6 ;  /* 0x00000006656b7221 */ /* 0x004fc20000010000 */
[----:B------:R2:W-:Y:S06]  /*e9e0*/  @!P1 SYNCS.ARRIVE.TRANS64.RED.A1T0 RZ, [R5+URZ], RZ ;  /* 0x000000ff05ff99a7 */ /* 0x0005ec000810043f */
[----:B------:R-:W3:Y:S01]  /*e9f0*/  MUFU.EX2 R86, R86 ;  /* 0x0000005600567308 */ /* 0x000ee20000000800 */
[----:B0-----:R-:W-:-:S07]  /*ea00*/  FADD.FTZ R111, R95, R118 ;  /* 0x000000765f6f7221 */ /* 0x001fce0000010000 */
[----:B------:R-:W2:Y:S01]  /*ea10*/  MUFU.EX2 R105, R105 ;  /* 0x0000006900697308 */ /* 0x000ea20000000800 */
[----:B-1----:R-:W-:-:S07]  /*ea20*/  FADD.FTZ R6, R84, R107 ;  /* 0x0000006b54067221 */ /* 0x002fce0000010000 */
[----:B------:R-:W0:Y:S01]  /*ea30*/  MUFU.EX2 R99, R99 ;  /* 0x0000006300637308 */ /* 0x000e220000000800 */
[----:B---3--:R-:W-:-:S07]  /*ea40*/  FADD.FTZ R118, R86, R111 ;  /* 0x0000006f56767221 */ /* 0x008fce0000010000 */
[----:B------:R-:W1:Y:S01]  /*ea50*/  MUFU.EX2 R88, R88 ;  /* 0x0000005800587308 */ /* 0x000e620000000800 */
[----:B--2---:R-:W-:-:S07]  /*ea60*/  FADD.FTZ R5, R105, R6 ;  /* 0x0000000669057221 */ /* 0x004fce0000010000 */
[----:B------:R-:W-:Y:S01]  /*ea70*/  MUFU.EX2 R90, R90 ;  /* 0x0000005a005a7308 */ /* 0x000fe20000000800 */
[----:B0-----:R-:W-:-:S07]  /*ea80*/  FADD.FTZ R107, R99, R118 ;  /* 0x00000076636b7221 */ /* 0x001fce0000010000 */
[----:B------:R-:W0:Y:S01]  /*ea90*/  MUFU.EX2 R109, R109 ;  /* 0x0000006d006d7308 */ /* 0x000e220000000800 */
[----:B-1----:R-:W-:-:S07]  /*eaa0*/  FADD.FTZ R6, R88, R5 ;  /* 0x0000000558067221 */ /* 0x002fce0000010000 */
[----:B------:R-:W-:Y:S08]  /*eab0*/  MUFU.EX2 R103, R103 ;  /* 0x0000006700677308 */ /* 0x000ff00000000800 */
[----:B------:R-:W1:Y:S01]  /*eac0*/  MUFU.EX2 R92, R92 ;  /* 0x0000005c005c7308 */ /* 0x000e620000000800 */
[----:B0-----:R-:W-:-:S07]  /*ead0*/  FADD.FTZ R5, R109, R6 ;  /* 0x000000066d057221 */ /* 0x001fce0000010000 */
[----:B------:R0:W2:Y:S08]  /*eae0*/  MUFU.EX2 R115, R94 ;  /* 0x0000005e00737308 */ /* 0x0000b00000000800 */
[----:B------:R-:W3:Y:S01]  /*eaf0*/  MUFU.EX2 R113, R113 ;  /* 0x0000007100717308 */ /* 0x000ee20000000800 */
[----:B0-----:R-:W-:-:S01]  /*eb00*/  FADD.FTZ R94, R90, R107 ;  /* 0x0000006b5a5e7221 */ /* 0x001fc20000010000 */
[----:B-1----:R-:W-:-:S03]  /*eb10*/  FADD.FTZ R6, R92, R5 ;  /* 0x000000055c067221 */ /* 0x002fc60000010000 */
[----:B------:R-:W-:-:S03]  /*eb20*/  FADD.FTZ R94, R103, R94 ;  /* 0x0000005e675e7221 */ /* 0x000fc60000010000 */
[----:B------:R-:W0:Y:S01]  /*eb30*/  MUFU.EX2 R117, R117 ;  /* 0x0000007500757308 */ /* 0x000e220000000800 */
[----:B--2---:R-:W-:-:S01]  /*eb40*/  FADD.FTZ R94, R115, R94 ;  /* 0x0000005e735e7221 */ /* 0x004fc20000010000 */
[----:B---3--:R-:W-:-:S03]  /*eb50*/  FADD.FTZ R6, R113, R6 ;  /* 0x0000000671067221 */ /* 0x008fc60000010000 */
[----:B0-----:R-:W-:Y:S01]  /*eb60*/  FADD.FTZ R5, R117, R94 ;  /* 0x0000005e75057221 */ /* 0x001fe20000010000 */
[----:B------:R-:W-:Y:S06]  /*eb70*/  @!P0 BRA `(.L_x_6442) ;  /* 0x0000000000048947 */ /* 0x000fec0003800000 */
[----:B------:R-:W-:Y:S01]  /*eb80*/  BPT.TRAP 0x1 ;  /* 0x000000040000795c */ /* 0x000fe20000300000 */
.L_x_6442:
[----:B------:R-:W-:Y:S01]  /*eb90*/  ULEA UR7, UR7, UR39, 0x3 ;  /* 0x0000002707077291 */ /* 0x000fe2000f8e183f */
[----:B------:R-:W-:Y:S01]  /*eba0*/  ISETP.GT.AND P1, PT, R3, R12, PT ;  /* 0x0000000c0300720c */ /* 0x000fe20003f24270 */
[----:B------:R-:W-:Y:S01]  /*ebb0*/  UMOV UR21, UR36 ;  /* 0x0000002400157c82 */ /* 0x000fe20008000000 */
[----:B------:R-:W-:Y:S01]  /*ebc0*/  F2FP.SATFINITE.E4M3.F32.PACK_AB_MERGE_C R14, R21, R14, RZ ;  /* 0x0000000e150e723e */ /* 0x000fe200048070ff */
[----:B------:R-:W-:Y:S01]  /*ebd0*/  UIADD3 UR7, UR7, 0x28860, URZ ;  /* 0x0002886007077890 */ /* 0x000fe2000fffe03f */
[----:B------:R-:W-:Y:S01]  /*ebe0*/  F2FP.SATFINITE.E4M3.F32.PACK_AB_MERGE_C R15, R26, R15, RZ ;  /* 0x0000000f1a0f723e */ /* 0x000fe200048070ff */
[----:B------:R-:W-:Y:S01]  /*ebf0*/  FMUL.FTZ R120, R120, R11 ;  /* 0x0000000b78787220 */ /* 0x000fe20000410000 */
        /* <DEDUP_REMOVED lines=116> */
.L_x_6433:
[----:B------:R-:W-:-:S13]  /*f340*/  ISETP.GE.AND P1, PT, R3, R208, PT ;  /* 0x000000d00300720c */ /* 0x000fda0003f26270 */
[----:B------:R-:W-:Y:S05]  /*f350*/  @!P1 BRA `(.L_x_6444) ;  /* 0x0000005400489947 */ /* 0x000fea0003800000 */
[----:B------:R-:W-:Y:S01]  /*f360*/  IMAD.IADD R13, R18, 0x1, -R19 ;  /* 0x00000001120d7824 */ /* 0x000fe200078e0a13 */
[----:B------:R-:W-:Y:S01]  /*f370*/  UMOV UR21, UR36 ;  /* 0x0000002400157c82 */ /* 0x000fe20008000000 */
[----:B------:R-:W-:Y:S01]  /*f380*/  IMAD.MOV.U32 R12, RZ, RZ, R8 ;  /* 0x000000ffff0c7224 */ /* 0x000fe200078e0008 */
[----:B------:R-:W-:Y:S01]  /*f390*/  ULDC UR23, c[0x0][0x9e4] ;  /* 0x0002790000177ab9 */ /* 0x000fe20000000800 */
[----:B------:R-:W-:Y:S01]  /*f3a0*/  IMAD.MOV.U32 R10, RZ, RZ, R9 ;  /* 0x000000ffff0a7224 */ /* 0x000fe200078e0009 */
[C-C-:B------:R-:W-:Y:S01]  /*f3b0*/  IADD3 R15, R13.reuse, 0x8, R4.reuse ;  /* 0x000000080d0f7810 */ /* 0x140fe20007ffe004 */
[----:B------:R-:W-:Y:S01]  /*f3c0*/  IMAD.IADD R13, R13, 0x1, R4 ;  /* 0x000000010d0d7824 */ /* 0x000fe200078e0204 */
[----:B------:R-:W-:Y:S02]  /*f3d0*/  ULDC UR22, c[0x0][0x9e0] ;  /* 0x0002780000167ab9 */ /* 0x000fe40000000800 */
[----:B------:R-:W-:-:S07]  /*f3e0*/  LOP3.LUT R11, RZ, R15, RZ, 0x33, !PT ;  /* 0x0000000fff0b7212 */ /* 0x000fce00078e33ff */
.L_x_6462:
[----:B------:R-:W-:Y:S01]  /*f3f0*/  ISETP.NE.AND P2, PT, RZ, UR40, PT ;  /* 0x00000028ff007c0c */ /* 0x000fe2000bf45270 */
[----:B------:R-:W-:-:S04]  /*f400*/  UISETP.NE.AND UP0, UPT, UR37, 0x1, UPT ;  /* 0x000000012500788c */ /* 0x000fc8000bf05270 */
[----:B------:R-:W-:-:S04]  /*f410*/  USEL UR36, URZ, 0x1, UP0 ;  /* 0x000000013f247887 */ /* 0x000fc80008000000 */
[----:B------:R-:W-:-:S04]  /*f420*/  ULOP3.LUT UR36, UR21, UR36, URZ, 0x3c, !UPT ;  /* 0x0000002415247292 */ /* 0x000fc8000f8e3c3f */
[----:B------:R-:W-:Y:S08]  /*f430*/  @P2 BRA `(.L_x_6445) ;  /* 0x0000000000382947 */ /* 0x000ff00003800000 */
[----:B------:R-:W-:Y:S05]  /*f440*/  @!P0 BRA `(.L_x_6446) ;  /* 0x0000000000048947 */ /* 0x000fea0003800000 */
[----:B------:R-:W-:Y:S01]  /*f450*/  BPT.TRAP 0x1 ;  /* 0x000000040000795c */ /* 0x000fe20000300000 */
.L_x_6446:
        /* <DEDUP_REMOVED lines=9> */
.L_x_6447:
[----:B-1----:R-:W-:Y:S05]  /*f4f0*/  @P1 BRA `(.L_x_6445) ;  /* 0x0000000000081947 */ /* 0x002fea0003800000 */
[----:B------:R-:W1:Y:S02]  /*f500*/  SYNCS.PHASECHK.TRANS64.TRYWAIT P1, [UR7+0x28830], R8 ;  /* 0x02883008ff0075a7 */ /* 0x000e640008020147 */
[----:B-1----:R-:W-:Y:S05]  /*f510*/  @!P1 BRA `(.L_x_6448) ;  /* 0x000000d400689947 */ /* 0x002fea0003800000 */
.L_x_6445:
[----:B-1----:R-:W1:Y:S01]  /*f520*/  S2R R9, SR_TID.X ;  /* 0x0000000000097919 */ /* 0x002e620000002100 */
[----:B------:R-:W-:Y:S01]  /*f530*/  UIADD3 UR7, UR37, 0x1, URZ ;  /* 0x0000000125077890 */ /* 0x000fe2000fffe03f */
[----:B------:R-:W-:Y:S01]  /*f540*/  UMOV UR11, 0x40000040 ;  /* 0x40000040000b7882 */ /* 0x000fe20000000000 */
[----:B------:R-:W-:Y:S02]  /*f550*/  UMOV UR15, 0x40000040 ;  /* 0x40000040000f7882 */ /* 0x000fe40000000000 */
[----:B------:R-:W-:Y:S01]  /*f560*/  UISETP.NE.AND UP0, UPT, UR7, 0x2, UPT ;  /* 0x000000020700788c */ /* 0x000fe2000bf05270 */
[----:B------:R-:W-:Y:S01]  /*f570*/  UMOV UR19, 0x40000040 ;  /* 0x4000004000137882 */ /* 0x000fe20000000000 */
[----:B------:R-:W-:Y:S02]  /*f580*/  UMOV UR24, UR4 ;  /* 0x0000000400187c82 */ /* 0x000fe40008000000 */
[----:B------:R-:W-:Y:S01]  /*f590*/  USEL UR7, UR7, URZ, UP0 ;  /* 0x0000003f07077287 */ /* 0x000fe20008000000 */
[----:B------:R-:W-:Y:S01]  /*f5a0*/  UMOV UR25, UR5 ;  /* 0x0000000500197c82 */ /* 0x000fe20008000000 */
[----:B------:R-:W-:-:S02]  /*f5b0*/  UMOV UR27, 0x40000040 ;  /* 0x40000040001b7882 */ /* 0x000fc40000000000 */
[----:B------:R-:W-:-:S04]  /*f5c0*/  UIMAD UR10, UR7, 0x600, UR20 ;  /* 0x00000600070a78a4 */ /* 0x000fc8000f8e0214 */
[----:B------:R-:W-:Y:S02]  /*f5d0*/  UIADD3 UR14, UR10, 0x2, URZ ;  /* 0x000000020a0e7890 */ /* 0x000fe4000fffe03f */
[----:B------:R-:W-:Y:S02]  /*f5e0*/  UIADD3 UR18, UR10, 0x4, URZ ;  /* 0x000000040a127890 */ /* 0x000fe4000fffe03f */
[----:B------:R-:W-:Y:S01]  /*f5f0*/  UIADD3 UR26, UR10, 0x6, URZ ;  /* 0x000000060a1a7890 */ /* 0x000fe2000fffe03f */
        /* <DEDUP_REMOVED lines=18> */
.L_x_6450:
[----:B------:R-:W-:Y:S01]  /*f720*/  ULEA UR10, UR37, UR39, 0x3 ;  /* 0x00000027250a7291 */ /* 0x000fe2000f8e183f */
[----:B------:R-:W-:-:S05]  /*f730*/  IMAD.U32 R8, RZ, RZ, UR21 ;  /* 0x00000015ff087e24 */ /* 0x000fca000f8e00ff */
[----:B------:R-:W-:-:S04]  /*f740*/  SHF.L.U32 R8, R8, 0x1f, RZ ;  /* 0x0000001f08087819 */ /* 0x000fc800000006ff */
[----:B------:R0:W1:Y:S01]  /*f750*/  SYNCS.PHASECHK.TRANS64.TRYWAIT P1, [UR10+0x28850], R8 ;  /* 0x02885008ff0075a7 */ /* 0x000062000802014a */
[----:B------:R-:W-:Y:S05]  /*f760*/  @!P0 BRA `(.L_x_6451) ;  /* 0x0000000000048947 */ /* 0x000fea0003800000 */
[----:B------:R-:W-:Y:S01]  /*f770*/  BPT.TRAP 0x1 ;  /* 0x000000040000795c */ /* 0x000fe20000300000 */
.L_x_6451:
[----:B-1----:R-:W-:Y:S05]  /*f780*/  @P1 BRA `(.L_x_6449) ;  /* 0x0000000000081947 */ /* 0x002fea0003800000 */
[----:B------:R-:W1:Y:S02]  /*f790*/  SYNCS.PHASECHK.TRANS64.TRYWAIT P1, [UR10+0x28850], R8 ;  /* 0x02885008ff0075a7 */ /* 0x000e64000802014a */
[----:B-1----:R-:W-:Y:S05]  /*f7a0*/  @!P1 BRA `(.L_x_6452) ;  /* 0x000000d000dc9947 */ /* 0x002fea0003800000 */
.L_x_6449:
        /* <DEDUP_REMOVED lines=30> */
[C---:B01----:R-:W-:Y:S01]  /*f990*/  FMUL.FTZ R8, R0.reuse, R24 ;  /* 0x0000001800087220 */ /* 0x043fe20000410000 */
        /* <DEDUP_REMOVED lines=70> */
[----:B------:R-:W-:Y:S01]  /*fe00*/  IMAD R117, R3, -0xc0, RZ ;  /* 0xffffff4003757824 */ /* 0x000fe200078e02ff */
[----:B------:R-:W-:Y:S01]  /*fe10*/  IADD3 R45, -R209, 0xb, RZ ;  /* 0x0000000bd12d7810 */ /* 0x000fe20007ffe1ff */
        /* <DEDUP_REMOVED lines=9> */
[C---:B------:R-:W-:Y:S01]  /*feb0*/  FMUL.FTZ R110, R0.reuse, R114 ;  /* 0x00000072006e7220 */ /* 0x040fe20000410000 */
[----:B------:R-:W-:Y:S01]  /*fec0*/  FMUL.FTZ R111, R0, R118 ;  /* 0x00000076006f7220 */ /* 0x000fe20000410000 */
[----:B------:R-:W-:Y:S01]  /*fed0*/  IADD3 R114, R117, 0x1, R18 ;  /* 0x0000000175727810 */ /* 0x000fe20007ffe012 */
[----:B------:R-:W0:Y:S04]  /*fee0*/  MUFU.TANH R8, R8 ;  /* 0x0000000800087308 */ /* 0x000e280000002400 */
[----:B------:R-:W-:-:S04]  /*fef0*/  IMAD.IADD R114, R114, 0x1, -R19 ;  /* 0x0000000172727824 */ /* 0x000fc800078e0a13 */
[----:B------:R-:W1:Y:S01]  /*ff00*/  MUFU.TANH R9, R9 ;  /* 0x0000000900097308 */ /* 0x000e620000002400 */
[----:B------:R-:W-:-:S07]  /*ff10*/  IMAD R114, R17, -0x2, R114 ;  /* 0xfffffffe11727824 */ /* 0x000fce00078e0272 */
[----:B------:R-:W2:Y:S08]  /*ff20*/  MUFU.TANH R14, R14 ;  /* 0x0000000e000e7308 */ /* 0x000eb00000002400 */
[----:B------:R-:W3:Y:S08]  /*ff30*/  MUFU.TANH R20, R20 ;  /* 0x0000001400147308 */ /* 0x000ef00000002400 */
[----:B------:R-:W4:Y:S08]  /*ff40*/  MUFU.TANH R21, R21 ;  /* 0x0000001500157308 */ /* 0x000f300000002400 */
        /* <DEDUP_REMOVED lines=114> */
[----:B------:R0:W-:Y:S06]  /*10670*/  BAR.ARV R45, 0x100 ;  /* 0x0004002d0000751d */ /* 0x0001ec0000002000 */
[----:B------:R0:W-:Y:S01]  /*10680*/  @!P1 SYNCS.ARRIVE.TRANS64.RED.A1T0 RZ, [R44+URZ], RZ ;  /* 0x000000ff2cff99a7 */ /* 0x0001e2000810043f */
[----:B------:R-:W-:Y:S01]  /*10690*/  ISETP.GE.AND P1, PT, R7, 0x1, PT ;  /* 0x000000010700780c */ /* 0x000fe20003f26270 */
[----:B------:R-:W0:Y:S01]  /*106a0*/  MUFU.TANH R184, R184 ;  /* 0x000000b800b87308 */ /* 0x000e220000002400 */
[----:B------:R-:W-:-:S02]  /*106b0*/  VIADD R187, R114, UR22 ;  /* 0x0000001672bb7c36 */ /* 0x000fc40008000000 */
[----:B------:R-:W-:Y:S02]  /*106c0*/  VIADD R185, R114, UR6 ;  /* 0x0000000672b97c36 */ /* 0x000fe40008000000 */
[----:B------:R-:W-:Y:S02]  /*106d0*/  IMAD R114, R17, -0x2, R117 ;  /* 0xfffffffe11727824 */ /* 0x000fe400078e0275 */
[C---:B------:R-:W-:Y:S01]  /*106e0*/  IMAD.IADD R119, R4.reuse, 0x1, R187 ;  /* 0x0000000104777824 */ /* 0x040fe200078e02bb */
[----:B------:R-:W0:Y:S01]  /*106f0*/  MUFU.TANH R113, R113 ;  /* 0x0000007100717308 */ /* 0x000e220000002400 */
[----:B------:R-:W-:-:S03]  /*10700*/  IMAD.IADD R118, R4, 0x1, R185 ;  /* 0x0000000104767824 */ /* 0x000fc600078e02b9 */
[----:B-1234-:R-:W-:Y:S05]  /*10710*/  @!P1 BRA `(.L_x_6453) ;  /* 0x0000000000589947 */ /* 0x01efea0003800000 */
[----:B------:R-:W-:Y:S01]  /*10720*/  ISETP.GT.AND P1, PT, R13, -0x1, PT ;  /* 0xffffffff0d00780c */ /* 0x000fe20003f24270 */
[----:B------:R-:W-:-:S12]  /*10730*/  BSSY B0, `(.L_x_6454) ;  /* 0x0000011000007945 */ /* 0x000fd80003800000 */
[----:B------:R-:W-:Y:S05]  /*10740*/  @P1 BRA `(.L_x_6455) ;  /* 0x0000000000241947 */ /* 0x000fea0003800000 */
[----:B------:R-:W-:Y:S01]  /*10750*/  IMAD.U32 R188, RZ, RZ, UR23 ;  /* 0x00000017ffbc7e24 */ /* 0x000fe2000f8e00ff */
[----:B------:R-:W-:-:S04]  /*10760*/  IADD3 R186, R4, R18, -R19 ;  /* 0x0000001204ba7210 */ /* 0x000fc80007ffe813 */
[----:B------:R-:W-:Y:S02]  /*10770*/  ISETP.NE.AND P1, PT, R188, 0x1, PT ;  /* 0x00000001bc00780c */ /* 0x000fe40003f25270 */
[----:B------:R-:W-:-:S11]  /*10780*/  LOP3.LUT R189, RZ, R186, RZ, 0x33, !PT ;  /* 0x000000baffbd7212 */ /* 0x000fd600078e33ff */
[----:B0-----:R-:W0:Y:S02]  /*10790*/  @P1 LDC.64 R44, c[0x0][0x9e8] ;  /* 0x00027a00ff2c1b82 */ /* 0x001e240000000a00 */
[----:B0-----:R-:W-:-:S05]  /*107a0*/  @P1 IMAD.HI.U32 R44, R189, R44, RZ ;  /* 0x0000002cbd2c1227 */ /* 0x001fca00078e00ff */
[----:B------:R-:W-:-:S04]  /*107b0*/  @P1 SHF.R.U32.HI R189, RZ, R45, R44 ;  /* 0x0000002dffbd1219 */ /* 0x000fc8000001162c */
[----:B------:R-:W-:Y:S01]  /*107c0*/  LOP3.LUT R189, RZ, R189, RZ, 0x33, !PT ;  /* 0x000000bdffbd7212 */ /* 0x000fe200078e33ff */
[----:B------:R-:W-:Y:S06]  /*107d0*/  BRA `(.L_x_6456) ;  /* 0x0000000000187947 */ /* 0x000fec0003800000 */
.L_x_6455:
[----:B------:R-:W-:Y:S02]  /*107e0*/  IMAD.U32 R188, RZ, RZ, UR23 ;  /* 0x00000017ffbc7e24 */ /* 0x000fe4000f8e00ff */
[----:B------:R-:W-:-:S03]  /*107f0*/  IMAD.MOV.U32 R189, RZ, RZ, R13 ;  /* 0x000000ffffbd7224 */ /* 0x000fc600078e000d */
[----:B------:R-:W-:-:S13]  /*10800*/  ISETP.NE.AND P1, PT, R188, 0x1, PT ;  /* 0x00000001bc00780c */ /* 0x000fda0003f25270 */
[----:B0-----:R-:W0:Y:S02]  /*10810*/  @P1 LDC.64 R44, c[0x0][0x9e8] ;  /* 0x00027a00ff2c1b82 */ /* 0x001e240000000a00 */
[----:B0-----:R-:W-:-:S05]  /*10820*/  @P1 IMAD.HI.U32 R44, R13, R44, RZ ;  /* 0x0000002c0d2c1227 */ /* 0x001fca00078e00ff */
[----:B------:R-:W-:-:S07]  /*10830*/  @P1 SHF.R.U32.HI R189, RZ, R45, R44 ;  /* 0x0000002dffbd1219 */ /* 0x000fce000001162c */
.L_x_6456:
[----:B------:R-:W-:Y:S05]  /*10840*/  BSYNC B0 ;  /* 0x0000000000007941 */ /* 0x000fea0003800000 */
.L_x_6454:
[----:B------:R-:W-:-:S05]  /*10850*/  IMAD R44, R189, R188, R114 ;  /* 0x000000bcbd2c7224 */ /* 0x000fca00078e0272 */
[----:B------:R-:W-:Y:S02]  /*10860*/  VIADDMNMX R119, R44, R188, R119, PT ;  /* 0x000000bc2c777246 */ /* 0x000fe40003800177 */
[----:B------:R-:W-:-:S07]  /*10870*/  VIMNMX R118, R118, R44, !PT ;  /* 0x0000002c76767248 */ /* 0x000fce0007fe0100 */
.L_x_6453:
[C---:B------:R-:W-:Y:S02]  /*10880*/  ISETP.GE.AND P2, PT, R117.reuse, 0x9, PT ;  /* 0x000000097500780c */ /* 0x040fe40003f46270 */
[C---:B------:R-:W-:Y:S02]  /*10890*/  ISETP.GE.AND P1, PT, R117.reuse, 0x2, PT ;  /* 0x000000027500780c */ /* 0x040fe40003f26270 */
        /* <DEDUP_REMOVED lines=291> */
.L_x_6459:
[----:B------:R-:W-:Y:S02]  /*11ad0*/  IMAD.U32 R32, RZ, RZ, UR23 ;  /* 0x00000017ff207e24 */ /* 0x000fe4000f8e00ff */
[----:B------:R-:W-:-:S03]  /*11ae0*/  IMAD.MOV.U32 R119, RZ, RZ, R15 ;  /* 0x000000ffff777224 */ /* 0x000fc600078e000f */
[----:B------:R-:W-:-:S13]  /*11af0*/  ISETP.NE.AND P6, PT, R32, 0x1, PT ;  /* 0x000000012000780c */ /* 0x000fda0003fc5270 */
[----:B------:R-:W0:Y:S02]  /*11b00*/  @P6 LDC.64 R8, c[0x0][0x9e8] ;  /* 0x00027a00ff086b82 */ /* 0x000e240000000a00 */
[----:B0-----:R-:W-:-:S05]  /*11b10*/  @P6 IMAD.HI.U32 R8, R15, R8, RZ ;  /* 0x000000080f086227 */ /* 0x001fca00078e00ff */
[----:B------:R-:W-:-:S07]  /*11b20*/  @P6 SHF.R.U32.HI R119, RZ, R9, R8 ;  /* 0x00000009ff776219 */ /* 0x000fce0000011608 */
.L_x_6460:
[----:B------:R-:W-:Y:S05]  /*11b30*/  BSYNC B0 ;  /* 0x0000000000007941 */ /* 0x000fea0003800000 */
.L_x_6458:
[----:B------:R-:W-:-:S05]  /*11b40*/  IMAD R114, R119, R32, R114 ;  /* 0x0000002077727224 */ /* 0x000fca00078e0272 */
[----:B------:R-:W-:Y:S02]  /*11b50*/  VIADDMNMX R187, R114, R32, R187, PT ;  /* 0x0000002072bb7246 */ /* 0x000fe400038001bb */
[----:B------:R-:W-:-:S07]  /*11b60*/  VIMNMX R185, R185, R114, !PT ;  /* 0x00000072b9b97248 */ /* 0x000fce0007fe0100 */
.L_x_6457:
        /* <DEDUP_REMOVED lines=117> */
[C---:B------:R-:W-:Y:S02]  /*122c0*/  ISETP.GT.AND P1, PT, R185.reuse, 0x48, !P1 ;  /* 0x00000048b900780c */ /* 0x040fe40004f24270 */
[----:B------:R-:W-:Y:S01]  /*122d0*/  ISETP.GT.AND P2, PT, R185, 0xa9, !P2 ;  /* 0x000000a9b900780c */ /* 0x000fe20005744270 */
[----:B------:R-:W0:Y:S01]  /*122e0*/  SHFL.BFLY PT, R9, R8, 0x2, 0x1f ;  /* 0x0c401f0008097f89 */ /* 0x000e2200000e0000 */
[----:B------:R-:W-:-:S02]  /*122f0*/  ISETP.LT.OR P1, PT, R187, 0x49, P1 ;  /* 0x00000049bb00780c */ /* 0x000fc40000f21670 */
[----:B------:R-:W-:Y:S02]  /*12300*/  ISETP.LT.OR P2, PT, R187, 0xaa, P2 ;  /* 0x000000aabb00780c */ /* 0x000fe40001741670 */
[----:B------:R-:W-:Y:S02]  /*12310*/  FSEL R59, R59, -INF , !P1 ;  /* 0xff8000003b3b7808 */ /* 0x000fe40004800000 */
[----:B------:R-:W-:Y:S02]  /*12320*/  LOP3.LUT P1, RZ, R16, 0x10000000, RZ, 0xc0, !PT ;  /* 0x1000000010ff7812 */ /* 0x000fe4000782c0ff */
[C---:B------:R-:W-:Y:S02]  /*12330*/  ISETP.GT.AND P3, PT, R185.reuse, 0xb0, !P3 ;  /* 0x000000b0b900780c */ /* 0x040fe40005f64270 */
[----:B------:R-:W-:Y:S02]  /*12340*/  ISETP.GT.AND P1, PT, R185, 0x49, !P1 ;  /* 0x00000049b900780c */ /* 0x000fe40004f24270 */
[----:B------:R-:W-:-:S02]  /*12350*/  FSEL R106, R106, -INF , !P2 ;  /* 0xff8000006a6a7808 */ /* 0x000fc40005000000 */
[C---:B------:R-:W-:Y:S02]  /*12360*/  ISETP.LT.OR P1, PT, R187.reuse, 0x4a, P1 ;  /* 0x0000004abb00780c */ /* 0x040fe40000f21670 */
[----:B------:R-:W-:Y:S02]  /*12370*/  ISETP.LT.OR P3, PT, R187, 0xb1, P3 ;  /* 0x000000b1bb00780c */ /* 0x000fe40001f61670 */
[----:B------:R-:W-:Y:S02]  /*12380*/  FSEL R60, R60, -INF , !P1 ;  /* 0xff8000003c3c7808 */ /* 0x000fe40004800000 */
[----:B------:R-:W-:Y:S02]  /*12390*/  ISETP.GT.AND P1, PT, R185, 0x50, !P6 ;  /* 0x00000050b900780c */ /* 0x000fe40007724270 */
[----:B------:R-:W-:Y:S02]  /*123a0*/  LOP3.LUT P6, RZ, R16, 0x10000, RZ, 0xc0, !PT ;  /* 0x0001000010ff7812 */ /* 0x000fe400078cc0ff */
[----:B------:R-:W-:-:S02]  /*123b0*/  ISETP.LT.OR P1, PT, R187, 0x51, P1 ;  /* 0x00000051bb00780c */ /* 0x000fc40000f21670 */
[----:B0-----:R-:W-:Y:S02]  /*123c0*/  FMNMX.FTZ R32, R8, R9, !PT ;  /* 0x0000000908207209 */ /* 0x001fe40007810000 */
[----:B------:R-:W-:Y:S02]  /*123d0*/  FSEL R63, R63, -INF , !P1 ;  /* 0xff8000003f3f7808 */ /* 0x000fe40004800000 */
[----:B------:R-:W-:Y:S01]  /*123e0*/  LOP3.LUT P1, RZ, R16, 0x4000000, RZ, 0xc0, !PT ;  /* 0x0400000010ff7812 */ /* 0x000fe2000782c0ff */
[----:B------:R-:W0:Y:S01]  /*123f0*/  SHFL.BFLY PT, R9, R32, 0x1, 0x1f ;  /* 0x0c201f0020097f89 */ /* 0x000e2200000e0000 */
[C---:B------:R-:W-:Y:S02]  /*12400*/  ISETP.GT.AND P4, PT, R185.reuse, 0xb1, !P4 ;  /* 0x000000b1b900780c */ /* 0x040fe40006784270 */
[----:B------:R-:W-:Y:S02]  /*12410*/  ISETP.GT.AND P1, PT, R185, 0x51, !P1 ;  /* 0x00000051b900780c */ /* 0x000fe40004f24270 */
[----:B------:R-:W-:-:S02]  /*12420*/  FSEL R110, R110, -INF , !P3 ;  /* 0xff8000006e6e7808 */ /* 0x000fc40005800000 */
[----:B------:R-:W-:Y:S02]  /*12430*/  ISETP.LT.OR P1, PT, R187, 0x52, P1 ;  /* 0x00000052bb00780c */ /* 0x000fe40000f21670 */
[----:B------:R-:W-:Y:S02]  /*12440*/  ISETP.GT.AND P5, PT, R185, 0xb8, !P5 ;  /* 0x000000b8b900780c */ /* 0x000fe40006fa4270 */
[----:B------:R-:W-:Y:S02]  /*12450*/  FSEL R64, R64, -INF , !P1 ;  /* 0xff80000040407808 */ /* 0x000fe40004800000 */
[----:B------:R-:W-:Y:S02]  /*12460*/  LOP3.LUT P1, RZ, R16, 0x2000000, RZ, 0xc0, !PT ;  /* 0x0200000010ff7812 */ /* 0x000fe4000782c0ff */
[----:B------:R-:W-:Y:S02]  /*12470*/  ISETP.LT.OR P4, PT, R187, 0xb2, P4 ;  /* 0x000000b2bb00780c */ /* 0x000fe40002781670 */
[----:B------:R-:W-:-:S02]  /*12480*/  ISETP.GT.AND P1, PT, R185, 0x58, !P1 ;  /* 0x00000058b900780c */ /* 0x000fc40004f24270 */
[C---:B------:R-:W-:Y:S02]  /*12490*/  ISETP.LT.OR P5, PT, R187.reuse, 0xb9, P5 ;  /* 0x000000b9bb00780c */ /* 0x040fe40002fa1670 */
[----:B------:R-:W-:Y:S02]  /*124a0*/  ISETP.LT.OR P1, PT, R187, 0x59, P1 ;  /* 0x00000059bb00780c */ /* 0x000fe40000f21670 */
[----:B------:R-:W-:Y:S02]  /*124b0*/  FSEL R111, R111, -INF , !P5 ;  /* 0xff8000006f6f7808 */ /* 0x000fe40006800000 */
[----:B------:R-:W-:Y:S02]  /*124c0*/  FSEL R65, R65, -INF , !P1 ;  /* 0xff80000041417808 */ /* 0x000fe40004800000 */
[----:B------:R-:W-:Y:S02]  /*124d0*/  LOP3.LUT P1, RZ, R16, 0x1000000, RZ, 0xc0, !PT ;  /* 0x0100000010ff7812 */ /* 0x000fe4000782c0ff */
[----:B0-----:R-:W-:-:S02]  /*124e0*/  FMNMX.FTZ R9, R32, R9, !PT ;  /* 0x0000000920097209 */ /* 0x001fc40007810000 */
        /* <DEDUP_REMOVED lines=19> */
[----:B------:R-:W-:Y:S01]  /*12620*/  LOP3.LUT P1, RZ, R16, 0x80000, RZ, 0xc0, !PT ;  /* 0x0008000010ff7812 */ /* 0x000fe2000782c0ff */
[----:B------:R-:W0:Y:S03]  /*12630*/  LDC R74, c[0x0][0x988] ;  /* 0x00026200ff4a7b82 */ /* 0x000e260000000800 */
        /* <DEDUP_REMOVED lines=64> */
[----:B0-----:R-:W-:-:S01]  /*12a40*/  FFMA.FTZ R14, R9, R74, -8 ;  /* 0xc1000000090e7423 */ /* 0x001fc2000001004a */
        /* <DEDUP_REMOVED lines=110> */
[----:B------:R-:W-:Y:S01]  /*13130*/  MUFU.EX2 R50, R50 ;  /* 0x0000003200327308 */ /* 0x000fe20000000800 */
[----:B------:R-:W-:Y:S02]  /*13140*/  FSEL R189, R9, RZ, P1 ;  /* 0x000000ff09bd7208 */ /* 0x000fe40000800000 */
[----:B------:R-:W-:-:S03]  /*13150*/  FMNMX.FTZ R8, R185, R8, !PT ;  /* 0x00000008b9087209 */ /* 0x000fc60007810000 */
[----:B------:R-:W-:Y:S01]  /*13160*/  FADD.FTZ R189, -R189, R10 ;  /* 0x0000000abdbd7221 */ /* 0x000fe20000010100 */
[----:B------:R-:W-:Y:S01]  /*13170*/  FMNMX.FTZ R8, R111, R8, !PT ;  /* 0x000000086f087209 */ /* 0x000fe20007810000 */
[-C--:B------:R-:W-:Y:S01]  /*13180*/  FFMA.FTZ R10, R117, R74.reuse, -R14 ;  /* 0x0000004a750a7223 */ /* 0x080fe2000001080e */
[----:B------:R-:W-:Y:S01]  /*13190*/  MUFU.EX2 R49, R49 ;  /* 0x0000003100317308 */ /* 0x000fe20000000800 */
[----:B------:R-:W-:Y:S01]  /*131a0*/  FMUL.FTZ R117, R189, R74 ;  /* 0x0000004abd757220 */ /* 0x000fe20000410000 */
[----:B------:R-:W-:-:S05]  /*131b0*/  FMNMX.FTZ R8, R113, R8, !PT ;  /* 0x0000000871087209 */ /* 0x000fca0007810000 */
[----:B------:R-:W0:Y:S01]  /*131c0*/  SHFL.BFLY PT, R187, R8, 0x2, 0x1f ;  /* 0x0c401f0008bb7f89 */ /* 0x000e2200000e0000 */
[----:B------:R-:W1:Y:S08]  /*131d0*/  MUFU.EX2 R117, R117 ;  /* 0x0000007500757308 */ /* 0x000e700000000800 */
[----:B------:R-:W-:Y:S08]  /*131e0*/  MUFU.EX2 R54, R54 ;  /* 0x0000003600367308 */ /* 0x000ff00000000800 */
[----:B------:R-:W-:Y:S01]  /*131f0*/  MUFU.EX2 R53, R53 ;  /* 0x0000003500357308 */ /* 0x000fe20000000800 */
[----:B-1----:R-:W-:-:S04]  /*13200*/  FFMA.FTZ R6, R117, R6, R24 ;  /* 0x0000000675067223 */ /* 0x002fc80000010018 */
[----:B------:R-:W-:Y:S01]  /*13210*/  FADD.FTZ R6, R45, R6 ;  /* 0x000000062d067221 */ /* 0x000fe20000010000 */
[----:B0-----:R-:W-:Y:S02]  /*13220*/  FMNMX.FTZ R187, R8, R187, !PT ;  /* 0x000000bb08bb7209 */ /* 0x001fe40007810000 */
[----:B------:R-:W-:Y:S03]  /*13230*/  MUFU.EX2 R58, R58 ;  /* 0x0000003a003a7308 */ /* 0x000fe60000000800 */
[----:B------:R-:W0:Y:S05]  /*13240*/  SHFL.BFLY PT, R8, R187, 0x1, 0x1f ;  /* 0x0c201f00bb087f89 */ /* 0x000e2a00000e0000 */
        /* <DEDUP_REMOVED lines=10> */
[----:B------:R-:W-:Y:S01]  /*132f0*/  MUFU.EX2 R67, R67 ;  /* 0x0000004300437308 */ /* 0x000fe20000000800 */
        /* <DEDUP_REMOVED lines=32> */
[----:B0-----:R-:W-:-:S01]  /*13500*/  FFMA.FTZ R70, R65, R5, R14 ;  /* 0x0000000541467223 */ /* 0x001fc2000001000e */
[----:B------:R-:W-:Y:S01]  /*13510*/  FADD.FTZ R5, R21, R6 ;  /* 0x0000000615057221 */ /* 0x000fe20000010000 */
[----:B------:R-:W-:-:S01]  /*13520*/  FFMA.FTZ R73, R20, R74, -R187 ;  /* 0x0000004a14497223 */ /* 0x000fc200000108bb */
[-CC-:B------:R-:W-:Y:S01]  /*13530*/  FFMA.FTZ R20, R77, R74.reuse, -R187.reuse ;  /* 0x0000004a4d147223 */ /* 0x180fe200000108bb */
[----:B------:R-:W-:-:S01]  /*13540*/  FFMA.FTZ R77, R78, R74, -R187 ;  /* 0x0000004a4e4d7223 */ /* 0x000fc200000108bb */
[----:B------:R-:W-:Y:S01]  /*13550*/  FADD.FTZ R6, R32, R5 ;  /* 0x0000000520067221 */ /* 0x000fe20000010000 */
[----:B------:R-:W-:-:S01]  /*13560*/  FFMA.FTZ R185, R185, R74, -R187 ;  /* 0x0000004ab9b97223 */ /* 0x000fc200000108bb */
[----:B------:R-:W0:Y:S01]  /*13570*/  MUFU.EX2 R26, R26 ;  /* 0x0000001a001a7308 */ /* 0x000e220000000800 */
[----:B-1----:R-:W-:-:S01]  /*13580*/  FADD.FTZ R70, R119, R70 ;  /* 0x0000004677467221 */ /* 0x002fc20000010000 */
[----:B------:R-:W-:Y:S01]  /*13590*/  FADD.FTZ R5, R27, R6 ;  /* 0x000000061b057221 */ /* 0x000fe20000010000 */
[----:B------:R-:W-:-:S01]  /*135a0*/  FFMA.FTZ R111, R111, R74, -R187 ;  /* 0x0000004a6f6f7223 */ /* 0x000fc200000108bb */
[----:B------:R-:W-:-:S04]  /*135b0*/  FFMA.FTZ R113, R113, R74, -R187 ;  /* 0x0000004a71717223 */ /* 0x000fc800000108bb */
[----:B------:R-:W1:Y:S01]  /*135c0*/  MUFU.EX2 R28, R28 ;  /* 0x0000001c001c7308 */ /* 0x000e620000000800 */
[----:B--2---:R-:W-:-:S01]  /*135d0*/  FADD.FTZ R191, R25, R70 ;  /* 0x0000004619bf7221 */ /* 0x004fc20000010000 */
[----:B------:R-:W-:-:S06]  /*135e0*/  FADD.FTZ R70, R36, R5 ;  /* 0x0000000524467221 */ /* 0x000fcc0000010000 */
[----:B------:R-:W2:Y:S01]  /*135f0*/  MUFU.EX2 R29, R29 ;  /* 0x0000001d001d7308 */ /* 0x000ea20000000800 */
[----:B0-----:R-:W-:-:S07]  /*13600*/  FADD.FTZ R191, R26, R191 ;  /* 0x000000bf1abf7221 */ /* 0x001fce0000010000 */
        /* <DEDUP_REMOVED lines=8> */
[----:B------:R-:W-:Y:S01]  /*13690*/  FADD.FTZ R78, R44, R81 ;  /* 0x000000512c4e7221 */ /* 0x000fe20000010000 */
[----:B------:R-:W-:-:S01]  /*136a0*/  FFMA.FTZ R81, R84, R74, -R187 ;  /* 0x0000004a54517223 */ /* 0x000fc200000108bb */
        /* <DEDUP_REMOVED lines=8> */
[----:B------:R-:W-:Y:S01]  /*13730*/  FADD.FTZ R84, R50, R85 ;  /* 0x0000005532547221 */ /* 0x000fe20000010000 */
[----:B------:R-:W-:-:S01]  /*13740*/  FFMA.FTZ R85, R86, R74, -R187 ;  /* 0x0000004a56557223 */ /* 0x000fc200000108bb */
        /* <DEDUP_REMOVED lines=8> */
[----:B------:R-:W-:Y:S01]  /*137d0*/  FADD.FTZ R86, R58, R89 ;  /* 0x000000593a567221 */ /* 0x000fe20000010000 */
[----:B------:R-:W-:-:S01]  /*137e0*/  FFMA.FTZ R89, R90, R74, -R187 ;  /* 0x0000004a5a597223 */ /* 0x000fc200000108bb */
        /* <DEDUP_REMOVED lines=13> */
[----:B------:R-:W-:-:S05]  /*138c0*/  FFMA.FTZ R90, R97, R74, -R187 ;  /* 0x0000004a615a7223 */ /* 0x000fca00000108bb */
        /* <DEDUP_REMOVED lines=126> */
.L_x_6461:
        /* <DEDUP_REMOVED lines=13> */
[----:B------:R-:W-:Y:S01]  /*14180*/  F2FP.SATFINITE.E4M3.F32.PACK_AB_MERGE_C R98, R103, R94, R98 ;  /* 0x0000005e6762723e */ /* 0x000fe20004807062 */
        /* <DEDUP_REMOVED lines=111> */
.L_x_6444:
[----:B------:R-:W-:Y:S06]  /*14880*/  BAR.ARV 0x8, 0x120 ;  /* 0x0204800000007b1d */ /* 0x000fec0000002000 */
[----:B------:R-:W-:Y:S05]  /*14890*/  @!P0 BRA `(.L_x_6463) ;  /* 0x0000000000048947 */ /* 0x000fea0003800000 */
[----:B------:R-:W-:Y:S01]  /*148a0*/  BPT.TRAP 0x1 ;  /* 0x000000040000795c */ /* 0x000fe20000300000 */
.L_x_6463:
[----:B------:R-:W-:Y:S01]  /*148b0*/  ULEA UR5, UR37, UR39, 0x3 ;  /* 0x0000002725057291 */ /* 0x000fe2000f8e183f */
[----:B------:R-:W-:-:S05]  /*148c0*/  IMAD.U32 R0, RZ, RZ, UR36 ;  /* 0x00000024ff007e24 */ /* 0x000fca000f8e00ff */
[----:B------:R-:W-:-:S04]  /*148d0*/  SHF.L.U32 R0, R0, 0x1f, RZ ;  /* 0x0000001f00007819 */ /* 0x000fc800000006ff */
[----:B------:R0:W1:Y:S01]  /*148e0*/  SYNCS.PHASECHK.TRANS64.TRYWAIT P1, [UR5+0x28850], R0 ;  /* 0x02885000ff0075a7 */ /* 0x0000620008020145 */
[----:B------:R-:W-:Y:S05]  /*148f0*/  @!P0 BRA `(.L_x_6464) ;  /* 0x0000000000048947 */ /* 0x000fea0003800000 */
[----:B------:R-:W-:Y:S01]  /*14900*/  BPT.TRAP 0x1 ;  /* 0x000000040000795c */ /* 0x000fe20000300000 */
.L_x_6464:
[----:B-1----:R-:W-:Y:S05]  /*14910*/  @P1 BRA `(.L_x_6465) ;  /* 0x0000000000081947 */ /* 0x002fea0003800000 */
[----:B------:R-:W1:Y:S02]  /*14920*/  SYNCS.PHASECHK.TRANS64.TRYWAIT P1, [UR5+0x28850], R0 ;  /* 0x02885000ff0075a7 */ /* 0x000e640008020145 */
[----:B-1----:R-:W-:Y:S05]  /*14930*/  @!P1 BRA `(.L_x_6466) ;  /* 0x0000008000909947 */ /* 0x002fea0003800000 */
.L_x_6465:
[----:B------:R-:W-:Y:S01]  /*14940*/  UIADD3 UR39, UR39, 0x400, URZ ;  /* 0x0000040027277890 */ /* 0x000fe2000fffe03f */
[----:B------:R-:W-:Y:S01]  /*14950*/  WARPGROUP.ARRIVE ;  /* 0x00000000000079c5 */ /* 0x000fe20000000000 */
[----:B------:R-:W-:Y:S01]  /*14960*/  UMOV UR7, 0x80000020 ;  /* 0x8000002000077882 */ /* 0x000fe20000000000 */
[----:B------:R-:W2:Y:S01]  /*14970*/  LDC.64 R12, c[0x0][0x9a0] ;  /* 0x00026800ff0c7b82 */ /* 0x000ea20000000a00 */
[----:B------:R-:W-:Y:S01]  /*14980*/  USHF.R.U32.HI UR39, URZ, 0x4, UR39 ;  /* 0x000000043f277899 */ /* 0x000fe20008011627 */
[----:B------:R-:W-:-:S03]  /*14990*/  IMAD.MOV.U32 R4, RZ, RZ, 0x3f800000 ;  /* 0x3f800000ff047424 */ /* 0x000fc600078e00ff */
[----:B------:R-:W-:-:S04]  /*149a0*/  ULOP3.LUT UR39, UR39, 0x3fff, URZ, 0xc0, !UPT ;  /* 0x00003fff27277892 */ /* 0x000fc8000f8ec03f */
[----:B------:R-:W-:-:S04]  /*149b0*/  ULOP3.LUT UR4, UR39, 0x10000, URZ, 0xfc, !UPT ;  /* 0x0001000027047892 */ /* 0x000fc8000f8efc3f */
[----:B------:R-:W-:-:S07]  /*149c0*/  UIMAD UR4, UR37, 0x600, UR4 ;  /* 0x00000600250478a4 */ /* 0x000fce000f8e0204 */
[----:B------:R-:W-:Y:S02]  /*149d0*/  UMOV UR6, UR4 ;  /* 0x0000000400067c82 */ /* 0x000fe40008000000 */
[----:B------:R-:W-:Y:S01]  /*149e0*/  QGMMA.64x128x32.F32.E4M3.E4M3 R120, R204, gdesc[UR4], R120, gsb0 ;  /* 0x01e00004cc787df3 */ /* 0x000fe20008000878 */
[----:B------:R-:W-:Y:S01]  /*149f0*/  UIADD3 UR6, UR4, 0x2, URZ ;  /* 0x0000000204067890 */ /* 0x000fe2000fffe03f */
[----:B--2---:R-:W-:Y:S01]  /*14a00*/  ISETP.NE.U32.AND P1, PT, R12, RZ, PT ;  /* 0x000000ff0c00720c */ /* 0x004fe20003f25070 */
[----:B------:R-:W-:-:S03]  /*14a10*/  UMOV UR7, 0x80000020 ;  /* 0x8000002000077882 */ /* 0x000fc60000000000 */
[----:B------:R-:W-:-:S13]  /*14a20*/  ISETP.NE.AND.EX P1, PT, R13, RZ, PT, P1 ;  /* 0x000000ff0d00720c */ /* 0x000fda0003f25310 */
[----:B------:R-:W0:Y:S01]  /*14a30*/  @P1 LDC.64 R10, c[0x0][0x9c8] ;  /* 0x00027200ff0a1b82 */ /* 0x000e220000000a00 */
[----:B-1----:R-:W-:Y:S02]  /*14a40*/  @P1 SHF.R.S32.HI R3, RZ, 0x1f, R211 ;  /* 0x0000001fff031819 */ /* 0x002fe400000114d3 */
[----:B------:R-:W-:-:S05]  /*14a50*/  @P1 SHF.R.S32.HI R7, RZ, 0x1f, R210 ;  /* 0x0000001fff071819 */ /* 0x000fca00000114d2 */
[----:B------:R-:W1:Y:S01]  /*14a60*/  @P1 LDC.64 R14, c[0x0][0x9d0] ;  /* 0x00027400ff0e1b82 */ /* 0x000e620000000a00 */
[----:B0-----:R-:W-:-:S04]  /*14a70*/  @P1 IMAD R0, R3, R10, RZ ;  /* 0x0000000a03001224 */ /* 0x001fc800078e02ff */
[C---:B------:R-:W-:Y:S02]  /*14a80*/  @P1 IMAD R3, R211.reuse, R11, R0 ;  /* 0x0000000bd3031224 */ /* 0x040fe400078e0200 */
[----:B------:R-:W-:-:S04]  /*14a90*/  @P1 IMAD.WIDE.U32 R10, R211, R10, RZ ;  /* 0x0000000ad30a1225 */ /* 0x000fc800078e00ff */
[-C--:B-1----:R-:W-:Y:S02]  /*14aa0*/  @P1 IMAD R0, R7, R14.reuse, RZ ;  /* 0x0000000e07001224 */ /* 0x082fe400078e02ff */
[----:B------:R-:W-:Y:S02]  /*14ab0*/  @P1 IMAD.IADD R11, R11, 0x1, R3 ;  /* 0x000000010b0b1824 */ /* 0x000fe400078e0203 */
[C---:B------:R-:W-:Y:S02]  /*14ac0*/  @P1 IMAD R3, R210.reuse, R15, R0 ;  /* 0x0000000fd2031224 */ /* 0x040fe400078e0200 */
[----:B------:R-:W-:-:S04]  /*14ad0*/  @P1 IMAD.WIDE.U32 R210, R210, R14, R10 ;  /* 0x0000000ed2d21225 */ /* 0x000fc800078e000a */
[----:B------:R-:W-:Y:S01]  /*14ae0*/  @P1 IMAD.IADD R0, R211, 0x1, R3 ;  /* 0x00000001d3001824 */ /* 0x000fe200078e0203 */
[----:B------:R-:W-:-:S04]  /*14af0*/  @P1 LEA R10, P2, R210, R12, 0x2 ;  /* 0x0000000cd20a1211 */ /* 0x000fc800078410ff */
[----:B------:R-:W-:-:S05]  /*14b00*/  @P1 LEA.HI.X R11, R210, R13, R0, 0x2, P2 ;  /* 0x0000000dd20b1211 */ /* 0x000fca00010f1400 */
        /* <DEDUP_REMOVED lines=17> */
[----:B------:R-:W1:Y:S04]  /*14c20*/  SHFL.BFLY PT, R3, R6, 0x2, 0x1f ;  /* 0x0c401f0006037f89 */ /* 0x000e6800000e0000 */
[----:B------:R-:W3:Y:S01]  /*14c30*/  SHFL.BFLY PT, R12, R5, 0x2, 0x1f ;  /* 0x0c401f00050c7f89 */ /* 0x000ee200000e0000 */
[----:B------:R-:W-:Y:S02]  /*14c40*/  WARPGROUP.DEPBAR.LE gsb0, 0x0 ;  /* 0x00008000000079c5 */ /* 0x000fe40000010000 */
[----:B------:R-:W-:-:S06]  /*14c50*/  WARPGROUP.ARRIVE ;  /* 0x00000000000079c5 */ /* 0x000fcc0000000000 */
[----:B------:R-:W-:Y:S01]  /*14c60*/  QGMMA.64x128x32.F32.E4M3.E4M3 R120, R188, gdesc[UR4], R120, gsb0 ;  /* 0x01e00004bc787df3 */ /* 0x000fe20008000878 */
[----:B------:R-:W-:Y:S01]  /*14c70*/  UMOV UR6, UR4 ;  /* 0x0000000400067c82 */ /* 0x000fe20008000000 */
[----:B------:R-:W-:Y:S01]  /*14c80*/  UMOV UR7, 0x80000020 ;  /* 0x8000002000077882 */ /* 0x000fe20000000000 */
        /* <DEDUP_REMOVED lines=8> */
[----:B------:R-:W-:Y:S01]  /*14d10*/  FMUL.FTZ R15, R13, 0.00390625 ;  /* 0x3b8000000d0f7820 */ /* 0x000fe20000410000 */
[----:B0-----:R-:W-:-:S04]  /*14d20*/  FMUL.FTZ R10, R14, 0.00390625 ;  /* 0x3b8000000e0a7820 */ /* 0x001fc80000410000 */
        /* <DEDUP_REMOVED lines=12> */
[----:B------:R-:W-:Y:S01]  /*14df0*/  @P3 FMUL.FTZ R74, R74, 0.69314718246459960938 ;  /* 0x3f3172184a4a3820 */ /* 0x000fe20000410000 */
[----:B0-----:R-:W-:Y:S01]  /*14e00*/  @P2 FMUL.FTZ R7, R7, 0.69314718246459960938 ;  /* 0x3f31721807072820 */ /* 0x001fe20000410000 */
        /* <DEDUP_REMOVED lines=10> */
.L_x_6467:
        /* <DEDUP_REMOVED lines=70> */
[----:B------:R-:W-:Y:S01]  /*15310*/  FMUL.FTZ R183, R183, R4 ;  /* 0x00000004b7b77220 */ /* 0x000fe20000410000 */
[----:B------:R-:W-:Y:S01]  /*15320*/  VIADD R218, R218, 0x1 ;  /* 0x00000001dada7836 */ /* 0x000fe20000000000 */
[----:B------:R-:W-:-:S02]  /*15330*/  USEL UR37, UR37, URZ, UP0 ;  /* 0x0000003f25257287 */ /* 0x000fc40008000000 */
[----:B------:R-:W-:-:S12]  /*15340*/  ULOP3.LUT UR36, UR36, UR4, URZ, 0x3c, !UPT ;  /* 0x0000000424247292 */ /* 0x000fd8000f8e3c3f */
.L_x_6393:
[----:B------:R-:W0:Y:S01]  /*15350*/  S2R R7, SR_CgaCtaId ;  /* 0x0000000000077919 */ /* 0x000e220000008800 */
[----:B------:R-:W-:Y:S01]  /*15360*/  MOV R4, 0x400 ;  /* 0x0000040000047802 */ /* 0x000fe20000000f00 */
[----:B------:R-:W-:Y:S01]  /*15370*/  BSSY B0, `(.L_x_6468) ;  /* 0x000023f000007945 */ /* 0x000fe20003800000 */
[----:B------:R-:W-:Y:S02]  /*15380*/  BAR.SYNC.DEFER_BLOCKING 0x5, 0x180 ;  /* 0x0146000000007b1d */ /* 0x000fe40000010000 */
[----:B0-----:R-:W-:-:S05]  /*15390*/  LEA R4, R7, R4, 0x18 ;  /* 0x0000000407047211 */ /* 0x001fca00078ec0ff */
        /* <DEDUP_REMOVED lines=10> */
[----:B------:R-:W-:Y:S02]  /*15440*/  F2FP.BF16.F32.PACK_AB R9, R180, R9 ;  /* 0x00000009b409723e */ /* 0x000fe400000010ff */
[----:B------:R-:W-:Y:S01]  /*15450*/  F2FP.BF16.F32.PACK_AB R10, R181, R10 ;  /* 0x0000000ab50a723e */ /* 0x000fe200000010ff */
[----:B------:R-:W4:Y:S01]  /*15460*/  S2R R19, SR_SWINHI ;  /* 0x0000000000137919 */ /* 0x000f220000002f00 */
[----:B------:R-:W-:Y:S02]  /*15470*/  F2FP.BF16.F32.PACK_AB R5, R182, R5 ;  /* 0x00000005b605723e */ /* 0x000fe400000010ff */
[----:B------:R-:W-:Y:S02]  /*15480*/  F2FP.BF16.F32.PACK_AB R11, R174, R11 ;  /* 0x0000000bae0b723e */ /* 0x000fe400000010ff */
[----:B------:R-:W-:Y:S02]  /*15490*/  F2FP.BF16.F32.PACK_AB R12, R175, R12 ;  /* 0x0000000caf0c723e */ /* 0x000fe400000010ff */
[----:B--2---:R-:W-:-:S02]  /*154a0*/  LOP3.LUT P0, R6, R18, 0x3, RZ, 0xc0, !PT ;  /* 0x0000000312067812 */ /* 0x004fc4000780c0ff */
        /* <DEDUP_REMOVED lines=8> */
[----:B------:R-:W-:Y:S02]  /*15530*/  SEL R84, R11, R12, P0 ;  /* 0x0000000c0b547207 */ /* 0x000fe40000000000 */
[----:B------:R-:W-:Y:S02]  /*15540*/  SEL R86, R12, R11, P0 ;  /* 0x0000000b0c567207 */ /* 0x000fe40000000000 */
[----:B------:R-:W-:Y:S02]  /*15550*/  F2FP.BF16.F32.PACK_AB R35, R140, R35 ;  /* 0x000000238c23723e */ /* 0x000fe400000010ff */
[----:B------:R-:W-:-:S02]  /*15560*/  F2FP.BF16.F32.PACK_AB R33, R142, R33 ;  /* 0x000000218e21723e */ /* 0x000fc400000010ff */
[----:B------:R-:W-:Y:S02]  /*15570*/  MOV R6, R4 ;  /* 0x0000000400067202 */ /* 0x000fe40000000f00 */
[----:B----4-:R-:W-:Y:S02]  /*15580*/  MOV R7, R19 ;  /* 0x0000001300077202 */ /* 0x010fe40000000f00 */
[----:B------:R-:W-:Y:S02]  /*15590*/  F2FP.BF16.F32.PACK_AB R36, R141, R36 ;  /* 0x000000248d24723e */ /* 0x000fe400000010ff */
[----:B------:R-:W-:Y:S01]  /*155a0*/  F2FP.BF16.F32.PACK_AB R34, R143, R34 ;  /* 0x000000228f22723e */ /* 0x000fe200000010ff */
[----:B------:R-:W-:Y:S01]  /*155b0*/  IMAD.WIDE R8, R222, 0x2, R6 ;  /* 0x00000002de087825 */ /* 0x000fe200078e0206 */
[----:B------:R-:W-:Y:S02]  /*155c0*/  F2FP.BF16.F32.PACK_AB R31, R148, R31 ;  /* 0x0000001f941f723e */ /* 0x000fe400000010ff */
[----:B------:R-:W-:-:S02]  /*155d0*/  F2FP.BF16.F32.PACK_AB R29, R150, R29 ;  /* 0x0000001d961d723e */ /* 0x000fc400000010ff */
[C---:B------:R-:W-:Y:S02]  /*155e0*/  LOP3.LUT R5, R8.reuse, 0x380, RZ, 0xc0, !PT ;  /* 0x0000038008057812 */ /* 0x040fe400078ec0ff */
[----:B------:R-:W-:Y:S02]  /*155f0*/  F2FP.BF16.F32.PACK_AB R32, R149, R32 ;  /* 0x000000209520723e */ /* 0x000fe400000010ff */
[----:B------:R-:W-:Y:S02]  /*15600*/  F2FP.BF16.F32.PACK_AB R30, R151, R30 ;  /* 0x0000001e971e723e */ /* 0x000fe400000010ff */
[----:B------:R-:W-:Y:S02]  /*15610*/  IADD3 R12, P6, R8, 0x20, RZ ;  /* 0x00000020080c7810 */ /* 0x000fe40007fde0ff */
[----:B------:R-:W-:Y:S02]  /*15620*/  SEL R54, R27, R28, P0 ;  /* 0x0000001c1b367207 */ /* 0x000fe40000000000 */
[----:B------:R-:W-:-:S02]  /*15630*/  SHF.R.U64 R5, R5, 0x3, RZ ;  /* 0x0000000305057819 */ /* 0x000fc400000012ff */
[----:B------:R-:W-:Y:S02]  /*15640*/  SEL R50, R35, R36, P0 ;  /* 0x0000002423327207 */ /* 0x000fe40000000000 */
[----:B------:R-:W-:Y:S02]  /*15650*/  SEL R52, R31, R32, P0 ;  /* 0x000000201f347207 */ /* 0x000fe40000000000 */
[----:B------:R-:W-:Y:S01]  /*15660*/  SEL R28, R28, R27, P0 ;  /* 0x0000001b1c1c7207 */ /* 0x000fe20000000000 */
[----:B------:R-:W-:Y:S01]  /*15670*/  IMAD.X R27, RZ, RZ, R9, P6 ;  /* 0x000000ffff1b7224 */ /* 0x000fe200030e0609 */
[----:B------:R-:W-:Y:S02]  /*15680*/  SEL R72, R33, R34, P0 ;  /* 0x0000002221487207 */ /* 0x000fe40000000000 */
[----:B------:R-:W-:Y:S02]  /*15690*/  SEL R74, R29, R30, P0 ;  /* 0x0000001e1d4a7207 */ /* 0x000fe40000000000 */
[----:B------:R-:W-:-:S02]  /*156a0*/  LOP3.LUT R10, R12, 0x380, RZ, 0xc0, !PT ;  /* 0x000003800c0a7812 */ /* 0x000fc400078ec0ff */
[----:B------:R-:W-:Y:S02]  /*156b0*/  SEL R36, R36, R35, P0 ;  /* 0x0000002324247207 */ /* 0x000fe40000000000 */
[----:B------:R-:W-:Y:S02]  /*156c0*/  SEL R32, R32, R31, P0 ;  /* 0x0000001f20207207 */ /* 0x000fe40000000000 */
[----:B------:R-:W-:Y:S02]  /*156d0*/  SEL R34, R34, R33, P0 ;  /* 0x0000002122227207 */ /* 0x000fe40000000000 */
[----:B------:R-:W-:Y:S02]  /*156e0*/  SEL R30, R30, R29, P0 ;  /* 0x0000001d1e1e7207 */ /* 0x000fe40000000000 */
[C---:B------:R-:W-:Y:S02]  /*156f0*/  IADD3 R29, P1, R8.reuse, 0x40, RZ ;  /* 0x00000040081d7810 */ /* 0x040fe40007f3e0ff */
[----:B------:R-:W-:-:S02]  /*15700*/  IADD3 R31, P2, R8, 0x60, RZ ;  /* 0x00000060081f7810 */ /* 0x000fc40007f5e0ff */
[C---:B------:R-:W-:Y:S02]  /*15710*/  IADD3 R92, P3, R8.reuse, 0x4000, RZ ;  /* 0x00004000085c7810 */ /* 0x040fe40007f7e0ff */
[C---:B------:R-:W-:Y:S02]  /*15720*/  IADD3 R33, P4, R8.reuse, 0x4020, RZ ;  /* 0x0000402008217810 */ /* 0x040fe40007f9e0ff */
[C---:B------:R-:W-:Y:S01]  /*15730*/  IADD3 R35, P5, R8.reuse, 0x4040, RZ ;  /* 0x0000404008237810 */ /* 0x040fe20007fbe0ff */
[--C-:B------:R-:W-:Y:S01]  /*15740*/  IMAD.X R19, RZ, RZ, R9.reuse, P3 ;  /* 0x000000ffff137224 */ /* 0x100fe200018e0609 */
[----:B------:R-:W-:Y:S02]  /*15750*/  IADD3 R94, P6, R8, 0x4060, RZ ;  /* 0x00004060085e7810 */ /* 0x000fe40007fde0ff */
[----:B------:R-:W-:Y:S02]  /*15760*/  F2FP.BF16.F32.PACK_AB R25, R158, R25 ;  /* 0x000000199e19723e */ /* 0x000fe400000010ff */
[----:B------:R-:W-:Y:S01]  /*15770*/  F2FP.BF16.F32.PACK_AB R26, R159, R26 ;  /* 0x0000001a9f1a723e */ /* 0x000fe200000010ff */
[----:B------:R-:W-:Y:S01]  /*15780*/  IMAD.X R11, RZ, RZ, R9, P6 ;  /* 0x000000ffff0b7224 */ /* 0x000fe200030e0609 */
[----:B------:R-:W-:-:S02]  /*15790*/  LOP3.LUT R8, R5, R8, RZ, 0x3c, !PT ;  /* 0x0000000805087212 */ /* 0x000fc400078e3cff */
[----:B------:R-:W-:Y:S02]  /*157a0*/  SHF.R.U64 R5, R10, 0x3, RZ ;  /* 0x000000030a057819 */ /* 0x000fe400000012ff */
[----:B------:R-:W-:Y:S02]  /*157b0*/  F2FP.BF16.F32.PACK_AB R13, R172, R13 ;  /* 0x0000000dac0d723e */ /* 0x000fe400000010ff */
[----:B------:R-:W-:Y:S02]  /*157c0*/  F2FP.BF16.F32.PACK_AB R14, R173, R14 ;  /* 0x0000000ead0e723e */ /* 0x000fe400000010ff */
[----:B------:R-:W-:Y:S02]  /*157d0*/  SEL R76, R25, R26, P0 ;  /* 0x0000001a194c7207 */ /* 0x000fe40000000000 */
[----:B------:R-:W-:Y:S01]  /*157e0*/  SEL R78, R26, R25, P0 ;  /* 0x000000191a4e7207 */ /* 0x000fe20000000000 */
[----:B------:R-:W-:Y:S01]  /*157f0*/  IMAD.X R25, RZ, RZ, R9, P1 ;  /* 0x000000ffff197224 */ /* 0x000fe200008e0609 */
[----:B------:R-:W-:-:S02]  /*15800*/  LOP3.LUT R26, R5, R12, RZ, 0x3c, !PT ;  /* 0x0000000c051a7212 */ /* 0x000fc400078e3cff */
[----:B------:R-:W-:Y:S02]  /*15810*/  LOP3.LUT R5, R92, 0x380, RZ, 0xc0, !PT ;  /* 0x000003805c057812 */ /* 0x000fe400078ec0ff */
[----:B------:R-:W-:Y:S02]  /*15820*/  SEL R60, R13, R14, P0 ;  /* 0x0000000e0d3c7207 */ /* 0x000fe40000000000 */
[----:B------:R-:W-:Y:S01]  /*15830*/  SEL R62, R14, R13, P0 ;  /* 0x0000000d0e3e7207 */ /* 0x000fe20000000000 */
[----:B------:R-:W-:Y:S01]  /*15840*/  IMAD.X R13, RZ, RZ, R9, P5 ;  /* 0x000000ffff0d7224 */ /* 0x000fe200028e0609 */
[----:B------:R-:W-:Y:S02]  /*15850*/  LOP3.LUT R14, R29, 0x380, RZ, 0xc0, !PT ;  /* 0x000003801d0e7812 */ /* 0x000fe400078ec0ff */
[----:B------:R-:W-:Y:S02]  /*15860*/  LOP3.LUT R18, R31, 0x380, RZ, 0xc0, !PT ;  /* 0x000003801f127812 */ /* 0x000fe400078ec0ff */
[----:B------:R-:W-:-:S02]  /*15870*/  F2FP.BF16.F32.PACK_AB R43, R124, R43 ;  /* 0x0000002b7c2b723e */ /* 0x000fc400000010ff */
[----:B------:R-:W-:Y:S02]  /*15880*/  F2FP.BF16.F32.PACK_AB R44, R125, R44 ;  /* 0x0000002c7d2c723e */ /* 0x000fe400000010ff */
[----:B------:R-:W-:Y:S02]  /*15890*/  SHF.R.U64 R5, R5, 0x3, RZ ;  /* 0x0000000305057819 */ /* 0x000fe400000012ff */
[----:B------:R-:W-:Y:S02]  /*158a0*/  F2FP.BF16.F32.PACK_AB R41, R126, R41 ;  /* 0x000000297e29723e */ /* 0x000fe400000010ff */
[----:B------:R-:W-:Y:S02]  /*158b0*/  F2FP.BF16.F32.PACK_AB R42, R127, R42 ;  /* 0x0000002a7f2a723e */ /* 0x000fe400000010ff */
[----:B------:R-:W-:Y:S02]  /*158c0*/  F2FP.BF16.F32.PACK_AB R21, R164, R21 ;  /* 0x00000015a415723e */ /* 0x000fe400000010ff */
[----:B------:R-:W-:-:S02]  /*158d0*/  F2FP.BF16.F32.PACK_AB R24, R165, R24 ;  /* 0x00000018a518723e */ /* 0x000fc400000010ff */
[----:B------:R-:W-:Y:S02]  /*158e0*/  SHF.R.U64 R10, R14, 0x3, RZ ;  /* 0x000000030e0a7819 */ /* 0x000fe400000012ff */
[----:B------:R-:W-:Y:S02]  /*158f0*/  SHF.R.U64 R14, R18, 0x3, RZ ;  /* 0x00000003120e7819 */ /* 0x000fe400000012ff */
[----:B------:R-:W-:Y:S02]  /*15900*/  F2FP.BF16.F32.PACK_AB R15, R166, R15 ;  /* 0x0000000fa60f723e */ /* 0x000fe400000010ff */
[----:B------:R-:W-:Y:S02]  /*15910*/  F2FP.BF16.F32.PACK_AB R20, R167, R20 ;  /* 0x00000014a714723e */ /* 0x000fe400000010ff */
[----:B------:R-:W-:Y:S02]  /*15920*/  SEL R46, R43, R44, P0 ;  /* 0x0000002c2b2e7207 */ /* 0x000fe40000000000 */
[----:B------:R-:W-:-:S02]  /*15930*/  LOP3.LUT R18, R5, R92, RZ, 0x3c, !PT ;  /* 0x0000005c05127212 */ /* 0x000fc400078e3cff */
[----:B------:R-:W-:Y:S02]  /*15940*/  SEL R44, R44, R43, P0 ;  /* 0x0000002b2c2c7207 */ /* 0x000fe40000000000 */
[----:B------:R-:W-:Y:S02]  /*15950*/  SEL R56, R21, R24, P0 ;  /* 0x0000001815387207 */ /* 0x000fe40000000000 */
[----:B------:R-:W-:Y:S01]  /*15960*/  SEL R58, R24, R21, P0 ;  /* 0x00000015183a7207 */ /* 0x000fe20000000000 */
[----:B------:R-:W-:Y:S01]  /*15970*/  IMAD.X R21, RZ, RZ, R9, P2 ;  /* 0x000000ffff157224 */ /* 0x000fe200010e0609 */
[----:B------:R-:W-:Y:S02]  /*15980*/  SEL R68, R41, R42, P0 ;  /* 0x0000002a29447207 */ /* 0x000fe40000000000 */
[----:B------:R-:W-:Y:S02]  /*15990*/  SEL R42, R42, R41, P0 ;  /* 0x000000292a2a7207 */ /* 0x000fe40000000000 */
[----:B------:R-:W-:-:S02]  /*159a0*/  LOP3.LUT R24, R10, R29, RZ, 0x3c, !PT ;  /* 0x0000001d0a187212 */ /* 0x000fc400078e3cff */
[----:B------:R-:W-:Y:S02]  /*159b0*/  SEL R80, R15, R20, P0 ;  /* 0x000000140f507207 */ /* 0x000fe40000000000 */
[----:B------:R-:W-:Y:S01]  /*159c0*/  SEL R82, R20, R15, P0 ;  /* 0x0000000f14527207 */ /* 0x000fe20000000000 */
[----:B------:R-:W-:Y:S01]  /*159d0*/  IMAD.X R15, RZ, RZ, R9, P4 ;  /* 0x000000ffff0f7224 */ /* 0x000fe200020e0609 */
[----:B------:R-:W-:Y:S02]  /*159e0*/  MOV R53, R8 ;  /* 0x0000000800357202 */ /* 0x000fe40000000f00 */
[----:B------:R-:W-:Y:S02]  /*159f0*/  MOV R57, R24 ;  /* 0x0000001800397202 */ /* 0x000fe40000000f00 */
[----:B------:R-:W-:Y:S02]  /*15a00*/  LOP3.LUT R10, R33, 0x380, RZ, 0xc0, !PT ;  /* 0x00000380210a7812 */ /* 0x000fe400078ec0ff */
[----:B------:R-:W-:-:S02]  /*15a10*/  LOP3.LUT R29, R94, 0x380, RZ, 0xc0, !PT ;  /* 0x000003805e1d7812 */ /* 0x000fc400078ec0ff */
[----:B------:R-:W-:Y:S02]  /*15a20*/  SHF.R.U64 R10, R10, 0x3, RZ ;  /* 0x000000030a0a7819 */ /* 0x000fe400000012ff */
[----:B------:R-:W-:Y:S02]  /*15a30*/  SHF.R.U64 R29, R29, 0x3, RZ ;  /* 0x000000031d1d7819 */ /* 0x000fe400000012ff */
[----:B------:R-:W-:Y:S02]  /*15a40*/  LOP3.LUT R20, R14, R31, RZ, 0x3c, !PT ;  /* 0x0000001f0e147212 */ /* 0x000fe400078e3cff */
[----:B------:R-:W-:Y:S02]  /*15a50*/  LOP3.LUT R14, R10, R33, RZ, 0x3c, !PT ;  /* 0x000000210a0e7212 */ /* 0x000fe400078e3cff */
[----:B------:R-:W-:Y:S02]  /*15a60*/  LOP3.LUT R10, R29, R94, RZ, 0x3c, !PT ;  /* 0x0000005e1d0a7212 */ /* 0x000fe400078e3cff */
[----:B------:R-:W-:-:S02]  /*15a70*/  MOV R51, R20 ;  /* 0x0000001400337202 */ /* 0x000fc40000000f00 */
[----:B------:R-:W-:Y:S02]  /*15a80*/  MOV R20, R10 ;  /* 0x0000000a00147202 */ /* 0x000fe40000000f00 */
[----:B------:R-:W-:Y:S02]  /*15a90*/  LOP3.LUT R12, R35, 0x380, RZ, 0xc0, !PT ;  /* 0x00000380230c7812 */ /* 0x000fe400078ec0ff */
[----:B------:R-:W-:Y:S02]  /*15aa0*/  F2FP.BF16.F32.PACK_AB R39, R132, R39 ;  /* 0x000000278427723e */ /* 0x000fe400000010ff */
[----:B------:R-:W-:Y:S02]  /*15ab0*/  F2FP.BF16.F32.PACK_AB R40, R133, R40 ;  /* 0x000000288528723e */ /* 0x000fe400000010ff */
[----:B------:R-:W-:Y:S02]  /*15ac0*/  F2FP.BF16.F32.PACK_AB R37, R134, R37 ;  /* 0x000000258625723e */ /* 0x000fe400000010ff */
[----:B------:R-:W-:-:S02]  /*15ad0*/  F2FP.BF16.F32.PACK_AB R38, R135, R38 ;  /* 0x000000268726723e */ /* 0x000fc400000010ff */
[----:B------:R-:W-:Y:S02]  /*15ae0*/  SHF.R.U64 R12, R12, 0x3, RZ ;  /* 0x000000030c0c7819 */ /* 0x000fe400000012ff */
[----:B------:R-:W-:Y:S02]  /*15af0*/  SEL R48, R39, R40, P0 ;  /* 0x0000002827307207 */ /* 0x000fe40000000000 */
[----:B------:R-:W-:Y:S02]  /*15b00*/  SEL R40, R40, R39, P0 ;  /* 0x0000002728287207 */ /* 0x000fe40000000000 */
[----:B------:R-:W-:Y:S02]  /*15b10*/  SEL R70, R37, R38, P0 ;  /* 0x0000002625467207 */ /* 0x000fe40000000000 */
[----:B------:R-:W-:Y:S02]  /*15b20*/  LOP3.LUT R12, R12, R35, RZ, 0x3c, !PT ;  /* 0x000000230c0c7212 */ /* 0x000fe400078e3cff */
[----:B------:R-:W-:-:S02]  /*15b30*/  SEL R38, R38, R37, P0 ;  /* 0x0000002526267207 */ /* 0x000fc40000000000 */
[----:B------:R-:W-:Y:S02]  /*15b40*/  MOV R49, R14 ;  /* 0x0000000e00317202 */ /* 0x000fe40000000f00 */
[----:B------:R-:W-:Y:S02]  /*15b50*/  MOV R47, R12 ;  /* 0x0000000c002f7202 */ /* 0x000fe40000000f00 */
[----:B------:R-:W-:Y:S02]  /*15b60*/  MOV R59, R26 ;  /* 0x0000001a003b7202 */ /* 0x000fe40000000f00 */
[----:B------:R-:W-:Y:S02]  /*15b70*/  MOV R18, R18 ;  /* 0x0000001200127202 */ /* 0x000fe40000000f00 */
[----:B---3--:R-:W-:Y:S01]  /*15b80*/  LOP3.LUT R5, R45, 0x2, RZ, 0x3c, !PT ;  /* 0x000000022d057812 */ /* 0x008fe200078e3cff */
[----:B------:R-:W-:Y:S04]  /*15b90*/  SHFL.IDX PT, R46, R46, R45, 0x1c1f ;  /* 0x001c1f2d2e2e7589 */ /* 0x000fe800000e0000 */
[----:B------:R-:W2:Y:S04]  /*15ba0*/  SHFL.IDX PT, R9, R44, R5, 0x1c1f ;  /* 0x001c1f052c097589 */ /* 0x000ea800000e0000 */
[----:B------:R-:W-:Y:S04]  /*15bb0*/  SHFL.IDX PT, R68, R68, R45, 0x1c1f ;  /* 0x001c1f2d44447589 */ /* 0x000fe800000e0000 */
[----:B------:R-:W3:Y:S04]  /*15bc0*/  SHFL.IDX PT, R25, R42, R5, 0x1c1f ;  /* 0x001c1f052a197589 */ /* 0x000ee800000e0000 */
[----:B------:R-:W-:Y:S04]  /*15bd0*/  SHFL.IDX PT, R48, R48, R45, 0x1c1f ;  /* 0x001c1f2d30307589 */ /* 0x000fe800000e0000 */
[----:B------:R-:W-:Y:S04]  /*15be0*/  SHFL.IDX PT, R50, R50, R45, 0x1c1f ;  /* 0x001c1f2d32327589 */ /* 0x000fe800000e0000 */
[----:B------:R-:W-:Y:S01]  /*15bf0*/  SHFL.IDX PT, R56, R56, R45, 0x1c1f ;  /* 0x001c1f2d38387589 */ /* 0x000fe200000e0000 */
[----:B--2---:R-:W-:-:S03]  /*15c00*/  SEL R8, R46, R9, P0 ;  /* 0x000000092e087207 */ /* 0x004fc60000000000 */
[----:B------:R-:W-:Y:S01]  /*15c10*/  SHFL.IDX PT, R60, R60, R45, 0x1c1f ;  /* 0x001c1f2d3c3c7589 */ /* 0x000fe200000e0000 */
[----:B------:R-:W-:-:S03]  /*15c20*/  SEL R10, R9, R46, P0 ;  /* 0x0000002e090a7207 */ /* 0x000fc60000000000 */
[----:B------:R-:W2:Y:S01]  /*15c30*/  SHFL.IDX PT, R13, R40, R5, 0x1c1f ;  /* 0x001c1f05280d7589 */ /* 0x000ea200000e0000 */
[----:B---3--:R-:W-:-:S03]  /*15c40*/  SEL R9, R68, R25, P0 ;  /* 0x0000001944097207 */ /* 0x008fc60000000000 */
[----:B------:R-:W3:Y:S01]  /*15c50*/  SHFL.IDX PT, R15, R36, R5, 0x1c1f ;  /* 0x001c1f05240f7589 */ /* 0x000ee200000e0000 */
[----:B------:R-:W-:Y:S02]  /*15c60*/  SEL R11, R25, R68, P0 ;  /* 0x00000044190b7207 */ /* 0x000fe40000000000 */
[----:B------:R-:W4:Y:S08]  /*15c70*/  LDC.64 R68, c[0x0][0xbd8] ;  /* 0x0002f600ff447b82 */ /* 0x000f300000000a00 */
[----:B------:R-:W-:Y:S06]  /*15c80*/  BAR.SYNC.DEFER_BLOCKING 0x1, 0x100 ;  /* 0x0044000000007b1d */ /* 0x000fec0000010000 */
[----:B------:R-:W-:Y:S04]  /*15c90*/  SHFL.IDX PT, R33, R58, R5, 0x1c1f ;  /* 0x001c1f053a217589 */ /* 0x000fe800000e0000 */
[----:B------:R-:W0:Y:S04]  /*15ca0*/  SHFL.IDX PT, R35, R62, R5, 0x1c1f ;  /* 0x001c1f053e237589 */ /* 0x000e2800000e0000 */
[----:B------:R-:W-:Y:S01]  /*15cb0*/  SHFL.IDX PT, R64, R64, R45, 0x1c1f ;  /* 0x001c1f2d40407589 */ /* 0x000fe200000e0000 */
[----:B--2---:R-:W-:-:S02]  /*15cc0*/  SEL R12, R48, R13, P0 ;  /* 0x0000000d300c7207 */ /* 0x004fc40000000000 */
[----:B------:R-:W-:Y:S01]  /*15cd0*/  SEL R14, R13, R48, P0 ;  /* 0x000000300d0e7207 */ /* 0x000fe20000000000 */
[----:B------:R-:W-:Y:S01]  /*15ce0*/  SHFL.IDX PT, R70, R70, R45, 0x1c1f ;  /* 0x001c1f2d46467589 */ /* 0x000fe200000e0000 */
[----:B---3--:R-:W-:Y:S02]  /*15cf0*/  SEL R24, R50, R15, P0 ;  /* 0x0000000f32187207 */ /* 0x008fe40000000000 */
[----:B------:R-:W-:Y:S01]  /*15d00*/  SEL R26, R15, R50, P0 ;  /* 0x000000320f1a7207 */ /* 0x000fe20000000000 */
[----:B------:R2:W-:Y:S01]  /*15d10*/  STSM.16.M88.4 [R53], R8 ;  /* 0x0000000835007844 */ /* 0x0005e20000000200 */
[----:B----4-:R-:W-:-:S03]  /*15d20*/  ISETP.NE.U32.AND P3, PT, R68, RZ, PT ;  /* 0x000000ff4400720c */ /* 0x010fc60003f65070 */
[----:B------:R-:W-:Y:S04]  /*15d30*/  SHFL.IDX PT, R80, R80, R45, 0x1c1f ;  /* 0x001c1f2d50507589 */ /* 0x000fe800000e0000 */
[----:B------:R3:W4:Y:S04]  /*15d40*/  SHFL.IDX PT, R27, R38, R5, 0x1c1f ;  /* 0x001c1f05261b7589 */ /* 0x00072800000e0000 */
[----:B------:R-:W1:Y:S01]  /*15d50*/  SHFL.IDX PT, R37, R66, R5, 0x1c1f ;  /* 0x001c1f0542257589 */ /* 0x000e6200000e0000 */
[----:B0-----:R-:W-:-:S03]  /*15d60*/  SEL R36, R60, R35, P0 ;  /* 0x000000233c247207 */ /* 0x001fc60000000000 */
[----:B------:R-:W0:Y:S01]  /*15d70*/  SHFL.IDX PT, R39, R82, R5, 0x1c1f ;  /* 0x001c1f0552277589 */ /* 0x000e2200000e0000 */
[----:B--2---:R-:W2:Y:S01]  /*15d80*/  LDC.64 R8, c[0x0][0xbd8] ;  /* 0x0002f600ff087b82 */ /* 0x004ea20000000a00 */
[----:B---3--:R-:W-:Y:S02]  /*15d90*/  SEL R38, R35, R60, P0 ;  /* 0x0000003c23267207 */ /* 0x008fe40000000000 */
[----:B------:R-:W-:Y:S01]  /*15da0*/  SHFL.IDX PT, R52, R52, R45, 0x1c1f ;  /* 0x001c1f2d34347589 */ /* 0x000fe200000e0000 */
[----:B------:R-:W-:-:S03]  /*15db0*/  ISETP.NE.AND.EX P3, PT, R69, RZ, PT, P3 ;  /* 0x000000ff4500720c */ /* 0x000fc60003f65330 */
[----:B------:R-:W-:Y:S04]  /*15dc0*/  SHFL.IDX PT, R72, R72, R45, 0x1c1f ;  /* 0x001c1f2d48487589 */ /* 0x000fe800000e0000 */
[----:B------:R-:W-:Y:S04]  /*15dd0*/  SHFL.IDX PT, R84, R84, R45, 0x1c1f ;  /* 0x001c1f2d54547589 */ /* 0x000fe800000e0000 */
[----:B------:R3:W-:Y:S01]  /*15de0*/  SHFL.IDX PT, R19, R32, R5, 0x1c1f ;  /* 0x001c1f0520137589 */ /* 0x0007e200000e0000 */
[----:B----4-:R-:W-:Y:S02]  /*15df0*/  SEL R13, R70, R27, P0 ;  /* 0x0000001b460d7207 */ /* 0x010fe40000000000 */
[----:B------:R-:W-:Y:S01]  /*15e00*/  SEL R15, R27, R70, P0 ;  /* 0x000000461b0f7207 */ /* 0x000fe20000000000 */
[----:B------:R4:W4:Y:S01]  /*15e10*/  SHFL.IDX PT, R29, R34, R5, 0x1c1f ;  /* 0x001c1f05221d7589 */ /* 0x00092200000e0000 */
[----:B-1----:R-:W-:-:S02]  /*15e20*/  SEL R40, R64, R37, P0 ;  /* 0x0000002540287207 */ /* 0x002fc40000000000 */
[----:B------:R-:W-:Y:S01]  /*15e30*/  SEL R42, R37, R64, P0 ;  /* 0x00000040252a7207 */ /* 0x000fe20000000000 */
[----:B------:R-:W1:Y:S01]  /*15e40*/  SHFL.IDX PT, R41, R86, R5, 0x1c1f ;  /* 0x001c1f0556297589 */ /* 0x000e6200000e0000 */
[----:B--2---:R-:W-:Y:S01]  /*15e50*/  IMAD.WIDE R10, R216, 0x4, R8 ;  /* 0x00000004d80a7825 */ /* 0x004fe200078e0208 */
[----:B---3--:R-:W-:Y:S01]  /*15e60*/  SEL R32, R56, R33, P0 ;  /* 0x0000002138207207 */ /* 0x008fe20000000000 */
[----:B------:R-:W2:Y:S01]  /*15e70*/  LDC.64 R8, c[0x0][0xbe0] ;  /* 0x0002f800ff087b82 */ /* 0x000ea20000000a00 */
[----:B------:R-:W-:Y:S01]  /*15e80*/  SHFL.IDX PT, R54, R54, R45, 0x1c1f ;  /* 0x001c1f2d36367589 */ /* 0x000fe200000e0000 */
[----:B0-----:R-:W-:Y:S02]  /*15e90*/  SEL R35, R39, R80, P0 ;  /* 0x0000005027237207 */ /* 0x001fe40000000000 */
[----:B----4-:R-:W-:Y:S01]  /*15ea0*/  SEL R34, R33, R56, P0 ;  /* 0x0000003821227207 */ /* 0x010fe20000000000 */
[----:B------:R-:W-:Y:S01]  /*15eb0*/  SHFL.IDX PT, R74, R74, R45, 0x1c1f ;  /* 0x001c1f2d4a4a7589 */ /* 0x000fe200000e0000 */
[----:B------:R-:W-:-:S03]  /*15ec0*/  SEL R33, R80, R39, P0 ;  /* 0x0000002750217207 */ /* 0x000fc60000000000 */
[----:B------:R-:W-:Y:S04]  /*15ed0*/  SHFL.IDX PT, R76, R76, R45, 0x1c1f ;  /* 0x001c1f2d4c4c7589 */ /* 0x000fe800000e0000 */
[----:B------:R-:W-:Y:S04]  /*15ee0*/  SHFL.IDX PT, R88, R88, R45, 0x1c1f ;  /* 0x001c1f2d58587589 */ /* 0x000fe800000e0000 */
[----:B------:R0:W3:Y:S01]  /*15ef0*/  SHFL.IDX PT, R21, R28, R5, 0x1c1f ;  /* 0x001c1f051c157589 */ /* 0x0000e200000e0000 */
[----:B------:R-:W-:Y:S02]  /*15f00*/  SEL R25, R72, R29, P0 ;  /* 0x0000001d48197207 */ /* 0x000fe40000000000 */
[----:B------:R-:W-:Y:S01]  /*15f10*/  SEL R27, R29, R72, P0 ;  /* 0x000000481d1b7207 */ /* 0x000fe20000000000 */
[----:B------:R4:W2:Y:S01]  /*15f20*/  SHFL.IDX PT, R31, R30, R5, 0x1c1f ;  /* 0x001c1f051e1f7589 */ /* 0x0008a200000e0000 */
[----:B-1----:R-:W-:-:S02]  /*15f30*/  SEL R37, R84, R41, P0 ;  /* 0x0000002954257207 */ /* 0x002fc40000000000 */
[----:B------:R-:W-:Y:S01]  /*15f40*/  SEL R39, R41, R84, P0 ;  /* 0x0000005429277207 */ /* 0x000fe20000000000 */
[----:B------:R-:W1:Y:S01]  /*15f50*/  SHFL.IDX PT, R55, R78, R5, 0x1c1f ;  /* 0x001c1f054e377589 */ /* 0x000e6200000e0000 */
[----:B0-----:R-:W-:-:S03]  /*15f60*/  SEL R28, R52, R19, P0 ;  /* 0x00000013341c7207 */ /* 0x001fc60000000000 */
[----:B------:R-:W0:Y:S01]  /*15f70*/  SHFL.IDX PT, R43, R90, R5, 0x1c1f ;  /* 0x001c1f055a2b7589 */ /* 0x000e2200000e0000 */
[----:B----4-:R-:W-:-:S03]  /*15f80*/  SEL R30, R19, R52, P0 ;  /* 0x00000034131e7207 */ /* 0x010fc60000000000 */
[----:B------:R-:W-:Y:S04]  /*15f90*/  STSM.16.M88.4 [R59], R12 ;  /* 0x0000000c3b007844 */ /* 0x000fe80000000200 */
[----:B------:R-:W-:Y:S01]  /*15fa0*/  STSM.16.M88.4 [R57], R24 ;  /* 0x0000001839007844 */ /* 0x000fe20000000200 */
[----:B---3--:R-:W-:Y:S02]  /*15fb0*/  SEL R52, R54, R21, P0 ;  /* 0x0000001536347207 */ /* 0x008fe40000000000 */
[----:B------:R-:W-:Y:S02]  /*15fc0*/  SEL R54, R21, R54, P0 ;  /* 0x0000003615367207 */ /* 0x000fe40000000000 */
[----:B--2---:R-:W-:Y:S02]  /*15fd0*/  SEL R29, R74, R31, P0 ;  /* 0x0000001f4a1d7207 */ /* 0x004fe40000000000 */
[----:B------:R-:W-:-:S02]  /*15fe0*/  SEL R31, R31, R74, P0 ;  /* 0x0000004a1f1f7207 */ /* 0x000fc40000000000 */
[----:B-1----:R-:W-:Y:S02]  /*15ff0*/  SEL R53, R76, R55, P0 ;  /* 0x000000374c357207 */ /* 0x002fe40000000000 */
[----:B------:R-:W-:Y:S01]  /*16000*/  SEL R55, R55, R76, P0 ;  /* 0x0000004c37377207 */ /* 0x000fe20000000000 */
[----:B------:R-:W-:Y:S01]  /*16010*/  STSM.16.M88.4 [R51], R28 ;  /* 0x0000001c33007844 */ /* 0x000fe20000000200 */
[----:B0-----:R-:W-:Y:S02]  /*16020*/  SEL R41, R88, R43, P0 ;  /* 0x0000002b58297207 */ /* 0x001fe40000000000 */
[----:B------:R-:W-:Y:S01]  /*16030*/  SEL R43, R43, R88, P0 ;  /* 0x000000582b2b7207 */ /* 0x000fe20000000000 */
[----:B------:R0:W-:Y:S01]  /*16040*/  STSM.16.M88.4 [R18], R52 ;  /* 0x0000003412007844 */ /* 0x0001e20000000200 */
[----:B------:R-:W-:-:S03]  /*16050*/  ISETP.NE.U32.AND P0, PT, R8, RZ, PT ;  /* 0x000000ff0800720c */ /* 0x000fc60003f05070 */
[----:B------:R1:W-:Y:S01]  /*16060*/  STSM.16.M88.4 [R49], R32 ;  /* 0x0000002031007844 */ /* 0x0003e20000000200 */
[----:B------:R-:W-:Y:S01]  /*16070*/  ISETP.NE.AND.EX P0, PT, R9, RZ, PT, P0 ;  /* 0x000000ff0900720c */ /* 0x000fe20003f05300 */
[----:B------:R-:W2:Y:S02]  /*16080*/  LDC R50, c[0x0][0xa88] ;  /* 0x0002a200ff327b82 */ /* 0x000ea40000000800 */
[----:B------:R1:W-:Y:S04]  /*16090*/  STSM.16.M88.4 [R47], R36 ;  /* 0x000000242f007844 */ /* 0x0003e80000000200 */
[----:B------:R1:W-:Y:S01]  /*160a0*/  STSM.16.M88.4 [R20], R40 ;  /* 0x0000002814007844 */ /* 0x0003e20000000200 */
[----:B0-----:R-:W-:Y:S01]  /*160b0*/  IMAD.MOV.U32 R18, RZ, RZ, RZ ;  /* 0x000000ffff127224 */ /* 0x001fe200078e00ff */
[----:B------:R-:W-:Y:S08]  /*160c0*/  BAR.SYNC.DEFER_BLOCKING 0x1, 0x100 ;  /* 0x0044000000007b1d */ /* 0x000ff00000010000 */
[----:B------:R-:W0:Y:S01]  /*160d0*/  @P0 LDC.64 R8, c[0x0][0xbe0] ;  /* 0x0002f800ff080b82 */ /* 0x000e220000000a00 */
[----:B------:R1:W5:Y:S01]  /*160e0*/  @P3 LDG.E R18, desc[UR44][R10.64] ;  /* 0x0000002c0a123981 */ /* 0x000362000c1e1900 */
[----:B------:R-:W-:-:S04]  /*160f0*/  IMAD R5, R212, 0x40, R23 ;  /* 0x00000040d4057824 */ /* 0x000fc800078e0217 */
[----:B------:R-:W-:-:S04]  /*16100*/  IMAD.WIDE R6, R5, 0x2, R6 ;  /* 0x0000000205067825 */ /* 0x000fc800078e0206 */
[----:B0-----:R-:W-:-:S05]  /*16110*/  @P0 IMAD.WIDE R8, R216, 0x4, R8 ;  /* 0x00000004d8080825 */ /* 0x001fca00078e0208 */
[----:B--2---:R1:W5:Y:S01]  /*16120*/  @P0 LDG.E R50, desc[UR44][R8.64] ;  /* 0x0000002c08320981 */ /* 0x004362000c1e1900 */
[----:B------:R-:W-:Y:S05]  /*16130*/  @P0 BRA `(.L_x_6470) ;  /* 0x0000000000100947 */ /* 0x000fea0003800000 */
[----:B------:R-:W-:Y:S05]  /*16140*/  @!P3 BRA `(.L_x_6470) ;  /* 0x00000000000cb947 */ /* 0x000fea0003800000 */
[----:B------:R-:W2:Y:S04]  /*16150*/  LDG.E R5, desc[UR44][R10.64] ;  /* 0x0000002c0a057981 */ /* 0x000ea8000c1e1900 */
[----:B-----5:R-:W2:Y:S02]  /*16160*/  LDG.E R50, desc[UR44][R10.64+0x4] ;  /* 0x0000042c0a327981 */ /* 0x020ea4000c1e1900 */
[----:B--2---:R-:W-:-:S07]  /*16170*/  IMAD.IADD R50, R50, 0x1, -R5 ;  /* 0x0000000132327824 */ /* 0x004fce00078e0a05 */
.L_x_6470:
[----:B------:R-:W-:Y:S01]  /*16180*/  SHF.R.S32.HI R51, RZ, 0x1f, R215 ;  /* 0x0000001fff337819 */ /* 0x000fe200000114d7 */
[----:B------:R-:W-:Y:S01]  /*16190*/  ULDC.64 UR4, c[0x0][0xb70] ;  /* 0x0002dc0000047ab9 */ /* 0x000fe20000000a00 */
[----:B-----5:R-:W-:Y:S01]  /*161a0*/  SHF.R.S32.HI R19, RZ, 0x1f, R18 ;  /* 0x0000001fff137819 */ /* 0x020fe20000011412 */
[----:B------:R-:W-:Y:S01]  /*161b0*/  IMAD R15, R217, 0x80, R220 ;  /* 0x00000080d90f7824 */ /* 0x000fe200078e02dc */
[----:B------:R-:W-:Y:S01]  /*161c0*/  SHF.R.S32.HI R52, RZ, 0x1f, R216 ;  /* 0x0000001fff347819 */ /* 0x000fe200000114d8 */
[----:B-1----:R-:W-:Y:S01]  /*161d0*/  IMAD R8, R51, UR4, RZ ;  /* 0x0000000433087c24 */ /* 0x002fe2000f8e02ff */
        /* <DEDUP_REMOVED lines=13> */
[----:B------:R-:W-:Y:S01]  /*162b0*/  LOP3.LUT R32, R33, 0x380, RZ, 0xc0, !PT ;  /* 0x0000038021207812 */ /* 0x000fe200078ec0ff */
[----:B------:R-:W-:Y:S01]  /*162c0*/  IMAD R13, R53, UR5, R5 ;  /* 0x00000005350d7c24 */ /* 0x000fe2000f8e0205 */
[----:B------:R-:W-:Y:S01]  /*162d0*/  SHF.R.S32.HI R5, RZ, 0x1f, R15 ;  /* 0x0000001fff057819 */ /* 0x000fe2000001140f */
[----:B------:R-:W-:Y:S01]  /*162e0*/  ULDC.64 UR4, c[0x0][0xb40] ;  /* 0x0002d00000047ab9 */ /* 0x000fe20000000a00 */
[----:B------:R-:W-:-:S02]  /*162f0*/  IADD3 R12, P0, R15, R8, RZ ;  /* 0x000000080f0c7210 */ /* 0x000fc40007f1e0ff */
[----:B------:R-:W-:Y:S02]  /*16300*/  SHF.R.U64 R24, R24, 0x3, RZ ;  /* 0x0000000318187819 */ /* 0x000fe400000012ff */
[----:B------:R-:W-:Y:S01]  /*16310*/  IADD3.X R5, R5, R9, R13, P0, !PT ;  /* 0x0000000905057210 */ /* 0x000fe200007fe40d */
[----:B------:R-:W-:Y:S01]  /*16320*/  IMAD.X R9, RZ, RZ, R7, P6 ;  /* 0x000000ffff097224 */ /* 0x000fe200030e0607 */
[----:B------:R-:W-:Y:S02]  /*16330*/  LEA R48, P0, R12, UR4, 0x2 ;  /* 0x000000040c307c11 */ /* 0x000fe4000f8010ff */
[----:B------:R-:W-:Y:S02]  /*16340*/  SHF.R.U64 R10, R10, 0x3, RZ ;  /* 0x000000030a0a7819 */ /* 0x000fe400000012ff */
[----:B------:R-:W-:Y:S02]  /*16350*/  SHF.R.U64 R32, R32, 0x3, RZ ;  /* 0x0000000320207819 */ /* 0x000fe400000012ff */
[----:B------:R-:W-:Y:S01]  /*16360*/  LEA.HI.X R49, R12, UR5, R5, 0x2, P0 ;  /* 0x000000050c317c11 */ /* 0x000fe200080f1405 */
[----:B------:R-:W-:Y:S01]  /*16370*/  VIADD R5, R15, 0x8 ;  /* 0x000000080f057836 */ /* 0x000fe20000000000 */
[----:B------:R-:W-:Y:S01]  /*16380*/  LOP3.LUT R24, R24, R25, RZ, 0x3c, !PT ;  /* 0x0000001918187212 */ /* 0x000fe200078e3cff */
[----:B------:R-:W-:Y:S01]  /*16390*/  IMAD.X R25, RZ, RZ, R7, P2 ;  /* 0x000000ffff197224 */ /* 0x000fe200010e0607 */
[----:B------:R-:W-:Y:S01]  /*163a0*/  LOP3.LUT P0, RZ, R219, 0x3, RZ, 0xc0, !PT ;  /* 0x00000003dbff7812 */ /* 0x000fe2000780c0ff */
[----:B------:R-:W-:Y:S01]  /*163b0*/  ULDC.64 UR4, c[0x0][0xaa0] ;  /* 0x0002a80000047ab9 */ /* 0x000fe20000000a00 */
[----:B------:R-:W-:-:S02]  /*163c0*/  IADD3 R45, P5, R6, 0x4000, RZ ;  /* 0x00004000062d7810 */ /* 0x000fc40007fbe0ff */
[----:B------:R-:W-:Y:S02]  /*163d0*/  LOP3.LUT R8, R10, R11, RZ, 0x3c, !PT ;  /* 0x0000000b0a087212 */ /* 0x000fe400078e3cff */
[C---:B------:R-:W-:Y:S02]  /*163e0*/  IADD3 R37, P4, R6.reuse, 0x5000, RZ ;  /* 0x0000500006257810 */ /* 0x040fe40007f9e0ff */
[----:B------:R-:W-:Y:S02]  /*163f0*/  IADD3 R29, P3, R6, 0x6000, RZ ;  /* 0x00006000061d7810 */ /* 0x000fe40007f7e0ff */
[----:B------:R-:W-:Y:S01]  /*16400*/  LOP3.LUT R32, R32, R33, RZ, 0x3c, !PT ;  /* 0x0000002120207212 */ /* 0x000fe200078e3cff */
[----:B------:R-:W-:Y:S01]  /*16410*/  IMAD.X R33, RZ, RZ, R7, P1 ;  /* 0x000000ffff217224 */ /* 0x000fe200008e0607 */
[----:B------:R-:W-:Y:S02]  /*16420*/  IADD3 R10, P2, R6, 0x7000, RZ ;  /* 0x00007000060a7810 */ /* 0x000fe40007f5e0ff */
[----:B------:R-:W-:-:S02]  /*16430*/  ISETP.GE.OR P1, PT, R15, R50, P0 ;  /* 0x000000320f00720c */ /* 0x000fc40000726670 */
[----:B------:R-:W-:Y:S01]  /*16440*/  LOP3.LUT R44, R45, 0x380, RZ, 0xc0, !PT ;  /* 0x000003802d2c7812 */ /* 0x000fe200078ec0ff */
[----:B------:R-:W-:Y:S01]  /*16450*/  IMAD.X R13, RZ, RZ, R7, P2 ;  /* 0x000000ffff0d7224 */ /* 0x000fe200010e0607 */
[----:B------:R-:W-:Y:S02]  /*16460*/  LOP3.LUT R36, R37, 0x380, RZ, 0xc0, !PT ;  /* 0x0000038025247812 */ /* 0x000fe400078ec0ff */
[----:B------:R-:W-:Y:S02]  /*16470*/  LOP3.LUT R28, R29, 0x380, RZ, 0xc0, !PT ;  /* 0x000003801d1c7812 */ /* 0x000fe400078ec0ff */
[----:B------:R-:W-:Y:S02]  /*16480*/  ISETP.GE.OR P0, PT, R5, R50, P0 ;  /* 0x000000320500720c */ /* 0x000fe40000706670 */
[----:B------:R-:W-:Y:S02]  /*16490*/  LOP3.LUT R5, R10, 0x380, RZ, 0xc0, !PT ;  /* 0x000003800a057812 */ /* 0x000fe400078ec0ff */
[----:B------:R-:W-:Y:S01]  /*164a0*/  LOP3.LUT R11, R6, 0x380, RZ, 0xc0, !PT ;  /* 0x00000380060b7812 */ /* 0x000fe200078ec0ff */
[----:B------:R0:W-:Y:S01]  /*164b0*/  @!P1 STG.E desc[UR44][R48.64], R3 ;  /* 0x0000000330009986 */ /* 0x0001e2000c10192c */
[----:B------:R-:W-:-:S02]  /*164c0*/  SHF.R.U64 R44, R44, 0x3, RZ ;  /* 0x000000032c2c7819 */ /* 0x000fc400000012ff */
[----:B------:R-:W-:Y:S02]  /*164d0*/  SHF.R.U64 R36, R36, 0x3, RZ ;  /* 0x0000000324247819 */ /* 0x000fe400000012ff */
[----:B------:R-:W-:Y:S02]  /*164e0*/  SHF.R.U64 R28, R28, 0x3, RZ ;  /* 0x000000031c1c7819 */ /* 0x000fe400000012ff */
[----:B------:R-:W-:Y:S01]  /*164f0*/  SHF.R.U64 R5, R5, 0x3, RZ ;  /* 0x0000000305057819 */ /* 0x000fe200000012ff */
[----:B------:R1:W-:Y:S01]  /*16500*/  @!P0 STG.E desc[UR44][R48.64+0x20], R0 ;  /* 0x0000200030008986 */ /* 0x0003e2000c10192c */
[----:B------:R-:W-:Y:S02]  /*16510*/  SHF.R.U64 R11, R11, 0x3, RZ ;  /* 0x000000030b0b7819 */ /* 0x000fe400000012ff */
        /* <DEDUP_REMOVED lines=9> */
[----:B------:R-:W5:Y:S01]  /*165b0*/  LD.E.128 R24, desc[UR44][R24.64] ;  /* 0x0000002c18187980 */ /* 0x000f62000c101d00 */
[----:B------:R-:W-:-:S03]  /*165c0*/  SHF.R.S32.HI R21, RZ, 0x1f, R23 ;  /* 0x0000001fff157819 */ /* 0x000fc60000011417 */
[----:B------:R2:W5:Y:S04]  /*165d0*/  LD.E.128 R40, desc[UR44][R6.64] ;  /* 0x0000002c06287980 */ /* 0x000568000c101d00 */
        /* <DEDUP_REMOVED lines=13> */
[C---:B------:R-:W-:Y:S02]  /*166b0*/  IMAD R3, R18.reuse, UR5, R3 ;  /* 0x0000000512037c24 */ /* 0x040fe4000f8e0203 */
[----:B--2---:R-:W-:Y:S01]  /*166c0*/  IMAD.WIDE.U32 R6, R18, UR4, R20 ;  /* 0x0000000412067c25 */ /* 0x004fe2000f8e0014 */
[----:B------:R-:W-:-:S03]  /*166d0*/  ULDC.64 UR4, c[0x0][0xae0] ;  /* 0x0002b80000047ab9 */ /* 0x000fc60000000a00 */
[----:B------:R-:W-:Y:S02]  /*166e0*/  IMAD R50, R217, -0x80, R50 ;  /* 0xffffff80d9327824 */ /* 0x000fe400078e0232 */
[----:B------:R-:W-:Y:S02]  /*166f0*/  IMAD.IADD R7, R7, 0x1, R3 ;  /* 0x0000000107077824 */ /* 0x000fe400078e0203 */
[----:B------:R-:W-:Y:S01]  /*16700*/  IMAD R18, R51, UR4, RZ ;  /* 0x0000000433127c24 */ /* 0x000fe2000f8e02ff */
[C---:B------:R-:W-:Y:S01]  /*16710*/  ISETP.GE.AND P2, PT, R212.reuse, R50, PT ;  /* 0x00000032d400720c */ /* 0x040fe20003f46270 */
[----:B-1----:R-:W-:Y:S02]  /*16720*/  VIADD R0, R212, 0x20 ;  /* 0x00000020d4007836 */ /* 0x002fe40000000000 */
        /* <DEDUP_REMOVED lines=9> */
[-C--:B------:R-:W-:Y:S01]  /*167c0*/  ISETP.GE.AND P0, PT, R3, R50.reuse, PT ;  /* 0x000000320300720c */ /* 0x080fe20003f06270 */
[----:B------:R-:W-:Y:S01]  /*167d0*/  VIADD R5, R212, 0x60 ;  /* 0x00000060d4057836 */ /* 0x000fe20000000000 */
[----:B------:R-:W-:Y:S01]  /*167e0*/  SHF.R.S32.HI R213, RZ, 0x1f, R212 ;  /* 0x0000001fffd57819 */ /* 0x000fe200000114d4 */
[C---:B------:R-:W-:Y:S01]  /*167f0*/  IMAD R3, R53.reuse, UR5, R0 ;  /* 0x0000000535037c24 */ /* 0x040fe2000f8e0200 */
[----:B0-----:R0:W-:Y:S01]  /*16800*/  SYNCS.ARRIVE.TRANS64.RED.A1T0 RZ, [R4+URZ], RZ ;  /* 0x000000ff04ff79a7 */ /* 0x0011e2000810043f */
[----:B------:R-:W-:Y:S01]  /*16810*/  IMAD.WIDE.U32 R18, R53, UR4, R6 ;  /* 0x0000000435127c25 */ /* 0x000fe2000f8e0006 */
[----:B------:R-:W-:Y:S01]  /*16820*/  BSSY B1, `(.L_x_6471) ;  /* 0x0000015000017945 */ /* 0x000fe20003800000 */
[----:B------:R-:W-:-:S02]  /*16830*/  ISETP.GE.AND P1, PT, R5, R50, PT ;  /* 0x000000320500720c */ /* 0x000fc40003f26270 */
[----:B------:R-:W-:-:S04]  /*16840*/  IMAD.WIDE R6, R217, 0x80, R212 ;  /* 0x00000080d9067825 */ /* 0x000fc800078e02d4 */
[----:B------:R-:W-:Y:S01]  /*16850*/  IMAD.IADD R49, R19, 0x1, R3 ;  /* 0x0000000113317824 */ /* 0x000fe200078e0203 */
[----:B0-----:R-:W-:Y:S06]  /*16860*/  @P2 BRA `(.L_x_6472) ;  /* 0x0000000000402947 */ /* 0x001fec0003800000 */
        /* <DEDUP_REMOVED lines=16> */
.L_x_6472:
[----:B------:R-:W-:Y:S05]  /*16970*/  BSYNC B1 ;  /* 0x0000000000017941 */ /* 0x000fea0003800000 */
.L_x_6471:
[----:B------:R-:W-:Y:S04]  /*16980*/  BSSY B1, `(.L_x_6473) ;  /* 0x0000014000017945 */ /* 0x000fe80003800000 */
[----:B------:R-:W-:Y:S05]  /*16990*/  @P4 BRA `(.L_x_6474) ;  /* 0x0000000000484947 */ /* 0x000fea0003800000 */
[----:B------:R-:W-:Y:S01]  /*169a0*/  IADD3 R3, P2, R6, 0x20, RZ ;  /* 0x0000002006037810 */ /* 0x000fe20007f5e0ff */
[----:B------:R-:W-:Y:S01]  /*169b0*/  ULDC.64 UR4, c[0x0][0xad8] ;  /* 0x0002b60000047ab9 */ /* 0x000fe20000000a00 */
[----:B------:R-:W-:Y:S01]  /*169c0*/  IMAD.MOV.U32 R4, RZ, RZ, R18 ;  /* 0x000000ffff047224 */ /* 0x000fe200078e0012 */
[----:B------:R-:W-:Y:S01]  /*169d0*/  ULDC.64 UR6, c[0x0][0xa80] ;  /* 0x0002a00000067ab9 */ /* 0x000fe20000000a00 */
[----:B------:R-:W-:Y:S02]  /*169e0*/  IMAD.MOV.U32 R5, RZ, RZ, R49 ;  /* 0x000000ffff057224 */ /* 0x000fe400078e0031 */
[----:B------:R-:W-:Y:S02]  /*169f0*/  IMAD.X R0, RZ, RZ, R7, P2 ;  /* 0x000000ffff007224 */ /* 0x000fe400010e0607 */
[----:B0-----:R-:W-:Y:S02]  /*16a00*/  VIADD R20, R23, 0x40 ;  /* 0x0000004017147836 */ /* 0x001fe40000000000 */
[----:B------:R-:W-:-:S02]  /*16a10*/  IMAD R0, R0, UR4, RZ ;  /* 0x0000000400007c24 */ /* 0x000fc4000f8e02ff */
[----:B------:R-:W-:Y:S01]  /*16a20*/  IMAD.WIDE.U32 R4, R3, UR4, R4 ;  /* 0x0000000403047c25 */ /* 0x000fe2000f8e0004 */
[----:B------:R-:W-:Y:S02]  /*16a30*/  ULDC UR4, c[0x0][0xa8c] ;  /* 0x0002a30000047ab9 */ /* 0x000fe40000000800 */
        /* <DEDUP_REMOVED lines=8> */
.L_x_6474:
[----:B------:R-:W-:Y:S05]  /*16ac0*/  BSYNC B1 ;  /* 0x0000000000017941 */ /* 0x000fea0003800000 */
.L_x_6473:
        /* <DEDUP_REMOVED lines=8> */
[----:B01----:R-:W-:Y:S02]  /*16b50*/  VIADD R20, R23, 0x40 ;  /* 0x0000004017147836 */ /* 0x003fe40000000000 */
        /* <DEDUP_REMOVED lines=11> */
.L_x_6476:
[----:B------:R-:W-:Y:S05]  /*16c10*/  BSYNC B1 ;  /* 0x0000000000017941 */ /* 0x000fea0003800000 */
.L_x_6475:
[----:B------:R-:W-:Y:S05]  /*16c20*/  @P1 BRA `(.L_x_6477) ;  /* 0x0000000800cc1947 */ /* 0x000fea0003800000 */
[----:B------:R-:W-:Y:S01]  /*16c30*/  IADD3 R3, P0, R6, 0x60, RZ ;  /* 0x0000006006037810 */ /* 0x000fe20007f1e0ff */
        /* <DEDUP_REMOVED lines=15> */
[----:B-----5:R3:W-:Y:S10]  /*16d30*/  @!P1 STG.E.128 desc[UR44][R6.64], R8 ;  /* 0x0000000806009986 */ /* 0x0207f4000c101d2c */
[----:B------:R-:W-:Y:S05]  /*16d40*/  @P0 BRA `(.L_x_6477) ;  /* 0x0000000800840947 */ /* 0x000fea0003800000 */
[----:B------:R4:W-:Y:S01]  /*16d50*/  STG.E.128 desc[UR44][R6.64+0x80], R12 ;  /* 0x0000800c06007986 */ /* 0x0009e2000c101d2c */
[----:B------:R-:W-:Y:S05]  /*16d60*/  BRA `(.L_x_6477) ;  /* 0x00000008007c7947 */ /* 0x000fea0003800000 */
.L_x_6469:
[----:B------:R-:W2:Y:S01]  /*16d70*/  LDC.64 R6, c[0x0][0xbd8] ;  /* 0x0002f600ff067b82 */ /* 0x000ea20000000a00 */
[----:B------:R-:W-:-:S07]  /*16d80*/  IMAD.MOV.U32 R3, RZ, RZ, RZ ;  /* 0x000000ffff037224 */ /* 0x000fce00078e00ff */
[----:B0-----:R-:W0:Y:S01]  /*16d90*/  LDC.64 R4, c[0x0][0xbd8] ;  /* 0x0002f600ff047b82 */ /* 0x001e220000000a00 */
[----:B--2---:R-:W-:-:S04]  /*16da0*/  ISETP.NE.U32.AND P0, PT, R6, RZ, PT ;  /* 0x000000ff0600720c */ /* 0x004fc80003f05070 */
[----:B------:R-:W-:-:S03]  /*16db0*/  ISETP.NE.AND.EX P0, PT, R7, RZ, PT, P0 ;  /* 0x000000ff0700720c */ /* 0x000fc60003f05300 */
[----:B------:R-:W2:Y:S01]  /*16dc0*/  LDC.64 R6, c[0x0][0xbe0] ;  /* 0x0002f800ff067b82 */ /* 0x000ea20000000a00 */
[----:B0-----:R-:W-:-:S07]  /*16dd0*/  IMAD.WIDE R4, R216, 0x4, R4 ;  /* 0x00000004d8047825 */ /* 0x001fce00078e0204 */
[----:B------:R-:W0:Y:S02]  /*16de0*/  LDC R0, c[0x0][0xa88] ;  /* 0x0002a200ff007b82 */ /* 0x000e240000000800 */
[----:B------:R3:W5:Y:S01]  /*16df0*/  @P0 LDG.E R3, desc[UR44][R4.64] ;  /* 0x0000002c04030981 */ /* 0x000762000c1e1900 */
[----:B--2---:R-:W-:-:S04]  /*16e00*/  ISETP.NE.U32.AND P1, PT, R6, RZ, PT ;  /* 0x000000ff0600720c */ /* 0x004fc80003f25070 */
[----:B------:R-:W-:-:S13]  /*16e10*/  ISETP.NE.AND.EX P1, PT, R7, RZ, PT, P1 ;  /* 0x000000ff0700720c */ /* 0x000fda0003f25310 */
[----:B------:R-:W2:Y:S02]  /*16e20*/  @P1 LDC.64 R6, c[0x0][0xbe0] ;  /* 0x0002f800ff061b82 */ /* 0x000ea40000000a00 */
[----:B--2---:R-:W-:-:S05]  /*16e30*/  @P1 IMAD.WIDE R6, R216, 0x4, R6 ;  /* 0x00000004d8061825 */ /* 0x004fca00078e0206 */
[----:B0-----:R3:W5:Y:S01]  /*16e40*/  @P1 LDG.E R0, desc[UR44][R6.64] ;  /* 0x0000002c06001981 */ /* 0x001762000c1e1900 */
[----:B------:R-:W-:Y:S01]  /*16e50*/  ISETP.GT.AND P2, PT, R223, 0x7f, PT ;  /* 0x0000007fdf00780c */ /* 0x000fe20003f44270 */
[----:B------:R-:W-:-:S12]  /*16e60*/  @P1 BRA `(.L_x_6478) ;  /* 0x0000000000101947 */ /* 0x000fd80003800000 */
[----:B------:R-:W-:Y:S05]  /*16e70*/  @!P0 BRA `(.L_x_6478) ;  /* 0x00000000000c8947 */ /* 0x000fea0003800000 */
[----:B---3--:R-:W2:Y:S04]  /*16e80*/  LDG.E R7, desc[UR44][R4.64] ;  /* 0x0000002c04077981 */ /* 0x008ea8000c1e1900 */
[----:B-----5:R-:W2:Y:S02]  /*16e90*/  LDG.E R0, desc[UR44][R4.64+0x4] ;  /* 0x0000042c04007981 */ /* 0x020ea4000c1e1900 */
[----:B--2---:R-:W-:-:S07]  /*16ea0*/  IMAD.IADD R0, R0, 0x1, -R7 ;  /* 0x0000000100007824 */ /* 0x004fce00078e0a07 */
.L_x_6478:
[----:B---3--:R-:W-:Y:S01]  /*16eb0*/  SHF.R.S32.HI R4, RZ, 0x1f, R216 ;  /* 0x0000001fff047819 */ /* 0x008fe200000114d8 */
[----:B------:R-:W-:Y:S01]  /*16ec0*/  BSSY B1, `(.L_x_6479) ;  /* 0x000001d000017945 */ /* 0x000fe20003800000 */
[----:B------:R-:W-:Y:S02]  /*16ed0*/  SHF.R.S32.HI R9, RZ, 0x1f, R215 ;  /* 0x0000001fff097819 */ /* 0x000fe400000114d7 */
[----:B------:R-:W-:Y:S02]  /*16ee0*/  SHF.R.S32.HI R12, RZ, 0x1f, R23 ;  /* 0x0000001fff0c7819 */ /* 0x000fe40000011417 */
[----:B------:R-:W-:Y:S02]  /*16ef0*/  SEL R11, R216, RZ, !P0 ;  /* 0x000000ffd80b7207 */ /* 0x000fe40004000000 */
[----:B------:R-:W-:Y:S02]  /*16f00*/  SEL R10, R4, RZ, !P0 ;  /* 0x000000ff040a7207 */ /* 0x000fe40004000000 */
[----:B-----5:R-:W-:Y:S01]  /*16f10*/  SHF.R.S32.HI R8, RZ, 0x1f, R3 ;  /* 0x0000001fff087819 */ /* 0x020fe20000011403 */
[----:B------:R-:W-:Y:S06]  /*16f20*/  @P2 BRA `(.L_x_6480) ;  /* 0x0000000000582947 */ /* 0x000fec0003800000 */
[----:B------:R-:W0:Y:S02]  /*16f30*/  S2R R5, SR_TID.X ;  /* 0x0000000000057919 */ /* 0x000e240000002100 */
[----:B0-----:R-:W-:-:S04]  /*16f40*/  IMAD R4, R217, 0x80, R5 ;  /* 0x00000080d9047824 */ /* 0x001fc800078e0205 */
        /* <DEDUP_REMOVED lines=20> */
.L_x_6480:
[----:B------:R-:W-:Y:S05]  /*17090*/  BSYNC B1 ;  /* 0x0000000000017941 */ /* 0x000fea0003800000 */
.L_x_6479:
[----:B------:R-:W-:Y:S01]  /*170a0*/  ULDC.64 UR4, c[0x0][0xaa0] ;  /* 0x0002a80000047ab9 */ /* 0x000fe20000000a00 */
[----:B------:R-:W-:Y:S01]  /*170b0*/  IMAD.MOV.U32 R4, RZ, RZ, R23 ;  /* 0x000000ffff047224 */ /* 0x000fe200078e0017 */
[----:B------:R-:W-:Y:S01]  /*170c0*/  BSSY B1, `(.L_x_6481) ;  /* 0x000002c000017945 */ /* 0x000fe20003800000 */
[----:B0-----:R-:W-:Y:S02]  /*170d0*/  IMAD.MOV.U32 R5, RZ, RZ, R12 ;  /* 0x000000ffff057224 */ /* 0x001fe400078e000c */
[----:B------:R-:W-:Y:S02]  /*170e0*/  IMAD R6, R8, UR4, RZ ;  /* 0x0000000408067c24 */ /* 0x000fe4000f8e02ff */
[----:B------:R-:W-:-:S04]  /*170f0*/  IMAD.WIDE.U32 R4, R3, UR4, R4 ;  /* 0x0000000403047c25 */ /* 0x000fc8000f8e0004 */
[----:B------:R-:W-:Y:S01]  /*17100*/  IMAD R3, R3, UR5, R6 ;  /* 0x0000000503037c24 */ /* 0x000fe2000f8e0206 */
[----:B------:R-:W-:Y:S01]  /*17110*/  ULDC.64 UR4, c[0x0][0xae0] ;  /* 0x0002b80000047ab9 */ /* 0x000fe20000000a00 */
[----:B------:R-:W-:Y:S02]  /*17120*/  IMAD R7, R217, -0x80, R0 ;  /* 0xffffff80d9077824 */ /* 0x000fe400078e0200 */
[----:B------:R-:W-:Y:S02]  /*17130*/  IMAD.IADD R5, R5, 0x1, R3 ;  /* 0x0000000105057824 */ /* 0x000fe400078e0203 */
[----:B------:R-:W-:Y:S01]  /*17140*/  IMAD R6, R9, UR4, RZ ;  /* 0x0000000409067c24 */ /* 0x000fe2000f8e02ff */
[C---:B------:R-:W-:Y:S01]  /*17150*/  ISETP.GE.AND P2, PT, R212.reuse, R7, PT ;  /* 0x00000007d400720c */ /* 0x040fe20003f46270 */
[----:B------:R-:W-:Y:S01]  /*17160*/  VIADD R0, R212, 0x40 ;  /* 0x00000040d4007836 */ /* 0x000fe20000000000 */
[----:B------:R-:W-:Y:S01]  /*17170*/  SHF.R.S32.HI R9, RZ, 0x1f, R212 ;  /* 0x0000001fff097819 */ /* 0x000fe200000114d4 */
[----:B------:R-:W-:-:S02]  /*17180*/  IMAD R3, R215, UR5, R6 ;  /* 0x00000005d7037c24 */ /* 0x000fc4000f8e0206 */
[----:B------:R-:W-:Y:S01]  /*17190*/  IMAD.WIDE.U32 R4, R215, UR4, R4 ;  /* 0x00000004d7047c25 */ /* 0x000fe2000f8e0004 */
[----:B------:R-:W-:Y:S01]  /*171a0*/  ULDC.64 UR4, c[0x0][0xae8] ;  /* 0x0002ba0000047ab9 */ /* 0x000fe20000000a00 */
[-C--:B------:R-:W-:Y:S02]  /*171b0*/  ISETP.GE.AND P1, PT, R0, R7.reuse, PT ;  /* 0x000000070000720c */ /* 0x080fe40003f26270 */
[C---:B------:R-:W-:Y:S02]  /*171c0*/  VIADD R8, R212.reuse, 0x20 ;  /* 0x00000020d4087836 */ /* 0x040fe40000000000 */
[----:B------:R-:W-:Y:S02]  /*171d0*/  VIADD R6, R212, 0x60 ;  /* 0x00000060d4067836 */ /* 0x000fe40000000000 */
[----:B------:R-:W-:Y:S01]  /*171e0*/  IMAD.IADD R5, R5, 0x1, R3 ;  /* 0x0000000105057824 */ /* 0x000fe200078e0203 */
[-C--:B------:R-:W-:Y:S01]  /*171f0*/  ISETP.GE.AND P3, PT, R8, R7.reuse, PT ;  /* 0x000000070800720c */ /* 0x080fe20003f66270 */
[----:B------:R-:W-:Y:S01]  /*17200*/  IMAD R0, R10, UR4, RZ ;  /* 0x000000040a007c24 */ /* 0x000fe2000f8e02ff */
[----:B------:R-:W-:Y:S01]  /*17210*/  ISETP.GE.AND P0, PT, R6, R7, PT ;  /* 0x000000070600720c */ /* 0x000fe20003f06270 */
[----:B------:R-:W-:-:S04]  /*17220*/  IMAD.WIDE.U32 R6, R11, UR4, R4 ;  /* 0x000000040b067c25 */ /* 0x000fc8000f8e0004 */
[----:B------:R-:W-:Y:S02]  /*17230*/  IMAD R3, R11, UR5, R0 ;  /* 0x000000050b037c24 */ /* 0x000fe4000f8e0200 */
[----:B------:R-:W-:Y:S02]  /*17240*/  IMAD.MOV.U32 R8, RZ, RZ, R212 ;  /* 0x000000ffff087224 */ /* 0x000fe400078e00d4 */
[----:B------:R-:W-:Y:S02]  /*17250*/  IMAD.IADD R11, R7, 0x1, R3 ;  /* 0x00000001070b7824 */ /* 0x000fe400078e0203 */
[----:B------:R-:W-:Y:S01]  /*17260*/  IMAD.WIDE R8, R217, 0x80, R8 ;  /* 0x00000080d9087825 */ /* 0x000fe200078e0208 */
        /* <DEDUP_REMOVED lines=17> */
.L_x_6482:
[----:B------:R-:W-:Y:S05]  /*17380*/  BSYNC B1 ;  /* 0x0000000000017941 */ /* 0x000fea0003800000 */
.L_x_6481:
        /* <DEDUP_REMOVED lines=14> */
[----:B------:R-:W-:Y:S02]  /*17470*/  ISETP.GE.AND P4, PT, R10, UR4, PT ;  /* 0x000000040a007c0c */ /* 0x000fe4000bf86270 */
[----:B0-----:R-:W-:Y:S01]  /*17480*/  LEA R12, P2, R4, UR6, 0x1 ;  /* 0x00000006040c7c11 */ /* 0x001fe2000f8408ff */
[----:B------:R-:W-:-:S05]  /*17490*/  IMAD.IADD R3, R5, 0x1, R3 ;  /* 0x0000000105037824 */ /* 0x000fca00078e0203 */
[----:B------:R-:W-:-:S05]  /*174a0*/  LEA.HI.X R13, R4, UR7, R3, 0x1, P2 ;  /* 0x00000007040d7c11 */ /* 0x000fca00090f0c03 */
[----:B------:R2:W-:Y:S04]  /*174b0*/  @!P3 STG.E.128 desc[UR44][R12.64], RZ ;  /* 0x000000ff0c00b986 */ /* 0x0005e8000c101d2c */
[----:B------:R2:W-:Y:S02]  /*174c0*/  @!P4 STG.E.128 desc[UR44][R12.64+0x80], RZ ;  /* 0x000080ff0c00c986 */ /* 0x0005e4000c101d2c */
.L_x_6484:
[----:B------:R-:W-:Y:S05]  /*174d0*/  BSYNC B1 ;  /* 0x0000000000017941 */ /* 0x000fea0003800000 */
.L_x_6483:
        /* <DEDUP_REMOVED lines=15> */
[----:B0-2---:R-:W-:Y:S01]  /*175d0*/  LEA R12, P1, R4, UR6, 0x1 ;  /* 0x00000006040c7c11 */ /* 0x005fe2000f8208ff */
[----:B------:R-:W-:-:S05]  /*175e0*/  IMAD.IADD R3, R5, 0x1, R3 ;  /* 0x0000000105037824 */ /* 0x000fca00078e0203 */
[----:B------:R-:W-:-:S05]  /*175f0*/  LEA.HI.X R13, R4, UR7, R3, 0x1, P1 ;  /* 0x00000007040d7c11 */ /* 0x000fca00088f0c03 */
[----:B------:R3:W-:Y:S04]  /*17600*/  @!P2 STG.E.128 desc[UR44][R12.64], RZ ;  /* 0x000000ff0c00a986 */ /* 0x0007e8000c101d2c */
[----:B------:R3:W-:Y:S02]  /*17610*/  @!P3 STG.E.128 desc[UR44][R12.64+0x80], RZ ;  /* 0x000080ff0c00b986 */ /* 0x0007e4000c101d2c */
.L_x_6486:
[----:B------:R-:W-:Y:S05]  /*17620*/  BSYNC B1 ;  /* 0x0000000000017941 */ /* 0x000fea0003800000 */
.L_x_6485:
        /* <DEDUP_REMOVED lines=19> */
.L_x_6477:
[----:B------:R-:W-:Y:S05]  /*17760*/  BSYNC B0 ;  /* 0x0000000000007941 */ /* 0x000fea0003800000 */
.L_x_6468:
[----:B------:R-:W-:Y:S02]  /*17770*/  ULDC UR4, c[0x0][0xc14] ;  /* 0x0003050000047ab9 */ /* 0x000fe40000000800 */
[----:B-1----:R-:W-:-:S13]  /*17780*/  ISETP.GE.AND P0, PT, R211, UR4, PT ;  /* 0x00000004d3007c0c */ /* 0x002fda000bf06270 */
[----:B------:R-:W-:Y:S05]  /*17790*/  @!P0 BRA `(.L_x_6487) ;  /* 0xfffffe9400748947 */ /* 0x000fea000383ffff */
[----:B------:R-:W-:Y:S05]  /*177a0*/  EXIT ;  /* 0x000000000000794d */ /* 0x000fea0003800000 */
.L_x_6382:
[----:B------:R-:W-:-:S08]  /*177b0*/  NOP ;  /* 0x0000000000007918 */ /* 0x000fd00000000000 */
[----:B--2---:R-:W0:-:S00]  /*177c0*/  USETMAXREG.DEALLOC.CTAPOOL 0x18 ;  /* 0x00000018000079c8 */ /* 0x004e0000080e0500 */
[----:B0-----:R-:W-:Y:S01]  /*177d0*/  LOP3.LUT R0, R0, 0x3, RZ, 0xc0, !PT ;  /* 0x0000000300007812 */ /* 0x001fe200078ec0ff */
[----:B------:R-:W-:Y:S01]  /*177e0*/  IMAD.MOV.U32 R6, RZ, RZ, RZ ;  /* 0x000000ffff067224 */ /* 0x000fe200078e00ff */
[----:B------:R-:W-:-:S04]  /*177f0*/  LOP3.LUT R16, R16, 0xfffffffd, RZ, 0xc0, !PT ;  /* 0xfffffffd10107812 */ /* 0x000fc800078ec0ff */
[----:B------:R-:W0:Y:S02]  /*17800*/  SHFL.IDX PT, R0, R0, RZ, 0x1f ;  /* 0x00001fff00007589 */ /* 0x000e2400000e0000 */
[----:B0-----:R-:W-:-:S13]  /*17810*/  ISETP.NE.AND P0, PT, R0, RZ, PT ;  /* 0x000000ff0000720c */ /* 0x001fda0003f05270 */
[----:B------:R-:W-:Y:S01]  /*17820*/  @P0 LOP3.LUT R16, R16, 0x2, RZ, 0xfc, !PT ;  /* 0x0000000210100812 */ /* 0x000fe200078efcff */
[----:B------:R-:W-:Y:S06]  /*17830*/  @!P0 BRA `(.L_x_6488) ;  /* 0x00000000002c8947 */ /* 0x000fec0003800000 */
[----:B------:R-:W0:Y:S08]  /*17840*/  S2UR UR5, SR_CgaCtaId ;  /* 0x00000000000579c3 */ /* 0x000e300000008800 */
[----:B------:R-:W-:Y:S06]  /*17850*/  BAR.SYNC.DEFER_BLOCKING 0x5, 0x180 ;  /* 0x0146000000007b1d */ /* 0x000fec0000010000 */
[----:B------:R-:W-:-:S02]  /*17860*/  UMOV UR4, 0x400 ;  /* 0x0000040000047882 */ /* 0x000fc40000000000 */
[----:B0-----:R-:W-:-:S09]  /*17870*/  ULEA UR4, UR5, UR4, 0x18 ;  /* 0x0000000405047291 */ /* 0x001fd2000f8ec03f */
[----:B------:R-:W0:Y:S04]  /*17880*/  LDS.128 R4, [UR4+0x288d0] ;  /* 0x0288d004ff047984 */ /* 0x000e280008000c00 */
[----:B0-----:R0:W-:Y:S01]  /*17890*/  STL.64 [R1], R4 ;  /* 0x0000000401007387 */ /* 0x0011e20000100a00 */
[----:B------:R-:W-:-:S03]  /*178a0*/  IMAD.MOV.U32 R0, RZ, RZ, R6 ;  /* 0x000000ffff007224 */ /* 0x000fc600078e0006 */
[----:B------:R0:W-:Y:S02]  /*178b0*/  STL [R1+0xc], R7 ;  /* 0x00000c0701007387 */ /* 0x0001e40000100800 */
[----:B------:R-:W-:Y:S01]  /*178c0*/  R2UR UR38, R0 ;  /* 0x00000000002672ca */ /* 0x000fe200000e0000 */
[----:B------:R-:W-:Y:S06]  /*178d0*/  BAR.ARV 0x4, 0x180 ;  /* 0x0106000000007b1d */ /* 0x000fec0000002000 */
[----:B------:R-:W-:Y:S08]  /*178e0*/  BRA `(.L_x_6489) ;  /* 0x0000000800a47947 */ /* 0x000ff00003800000 */
.L_x_6488:
[----:B------:R-:W0:Y:S01]  /*178f0*/  S2R R0, SR_TID.X ;  /* 0x0000000000007919 */ /* 0x000e220000002100 */
        /* <DEDUP_REMOVED lines=9> */
[----:B------:R-:W-:Y:S01]  /*17990*/  IMAD.MOV.U32 R11, RZ, RZ, RZ ;  /* 0x000000ffff0b7224 */ /* 0x000fe200078e00ff */
        /* <DEDUP_REMOVED lines=23> */
[----:B------:R-:W-:Y:S01]  /*17b10*/  IMAD.MOV.U32 R12, RZ, RZ, R7 ;  /* 0x000000ffff0c7224 */ /* 0x000fe200078e0007 */
[----:B0-----:R-:W-:-:S13]  /*17b20*/  ISETP.GT.AND P6, PT, R7, R4, PT ;  /* 0x000000040700720c */ /* 0x001fda0003fc4270 */
[----:B------:R-:W-:Y:S05]  /*17b30*/  @P6 BRA `(.L_x_6490) ;  /* 0x0000000000986947 */ /* 0x000fea0003800000 */
[----:B------:R-:W0:Y:S01]  /*17b40*/  LDC R9, c[0x0][0xc14] ;  /* 0x00030500ff097b82 */ /* 0x000e220000000800 */
[----:B------:R-:W-:Y:S01]  /*17b50*/  IMAD.MOV.U32 R7, RZ, RZ, R12 ;  /* 0x000000ffff077224 */ /* 0x000fe200078e000c */
[----:B------:R-:W-:Y:S01]  /*17b60*/  ULDC UR4, c[0x0][0xc14] ;  /* 0x0003050000047ab9 */ /* 0x000fe20000000800 */
[----:B------:R-:W-:-:S07]  /*17b70*/  IMAD.MOV.U32 R11, RZ, RZ, RZ ;  /* 0x000000ffff0b7224 */ /* 0x000fce00078e00ff */
.L_x_6494:
[----:B------:R-:W-:Y:S01]  /*17b80*/  VIADD R11, R11, 0x1f ;  /* 0x0000001f0b0b7836 */ /* 0x000fe20000000000 */
[----:B0-----:R0:W-:Y:S04]  /*17b90*/  STL [R1+0xc], R9 ;  /* 0x00000c0901007387 */ /* 0x0011e80000100800 */
[----:B------:R-:W-:-:S13]  /*17ba0*/  ISETP.GE.AND P6, PT, R11, UR4, PT ;  /* 0x000000040b007c0c */ /* 0x000fda000bfc6270 */
[----:B------:R-:W-:Y:S05]  /*17bb0*/  @P6 BRA `(.L_x_6491) ;  /* 0x0000000400b86947 */ /* 0x000fea0003800000 */
[----:B------:R-:W-:Y:S01]  /*17bc0*/  IMAD.IADD R13, R0, 0x1, R11 ;  /* 0x00000001000d7824 */ /* 0x000fe200078e020b */
[----:B------:R-:W-:Y:S01]  /*17bd0*/  BSSY B0, `(.L_x_6492) ;  /* 0x0000007000007945 */ /* 0x000fe20003800000 */
[----:B------:R-:W-:-:S03]  /*17be0*/  IMAD.MOV.U32 R6, RZ, RZ, RZ ;  /* 0x000000ffff067224 */ /* 0x000fc600078e00ff */
[----:B------:R-:W-:-:S13]  /*17bf0*/  ISETP.GE.OR P6, PT, R13, UR4, !P0 ;  /* 0x000000040d007c0c */ /* 0x000fda000c7c6670 */
[----:B------:R-:W-:Y:S05]  /*17c00*/  @P6 BRA `(.L_x_6493) ;  /* 0x00000000000c6947 */ /* 0x000fea0003800000 */
[----:B------:R-:W1:Y:S02]  /*17c10*/  LDC.64 R2, c[0x0][0xc58] ;  /* 0x00031600ff027b82 */ /* 0x000e640000000a00 */
[----:B-1----:R-:W-:-:S05]  /*17c20*/  IMAD.WIDE R2, R13, 0x4, R2 ;  /* 0x000000040d027825 */ /* 0x002fca00078e0202 */
[----:B------:R1:W5:Y:S02]  /*17c30*/  LDG.E R6, desc[UR44][R2.64] ;  /* 0x0000002c02067981 */ /* 0x000364000c1e1900 */
.L_x_6493:
[----:B------:R-:W-:Y:S05]  /*17c40*/  BSYNC B0 ;  /* 0x0000000000007941 */ /* 0x000fea0003800000 */
.L_x_6492:
        /* <DEDUP_REMOVED lines=13> */
[----:B-1----:R-:W-:Y:S02]  /*17d20*/  SEL R15, R8, RZ, P5 ;  /* 0x000000ff080f7207 */ /* 0x002fe40002800000 */
[----:B------:R-:W1:Y:S03]  /*17d30*/  LDC R8, c[0x0][0xc10] ;  /* 0x00030400ff087b82 */ /* 0x000e660000000800 */
[----:B------:R-:W-:-:S05]  /*17d40*/  IMAD.IADD R10, R10, 0x1, R15 ;  /* 0x000000010a0a7824 */ /* 0x000fca00078e020f */
[----:B------:R-:W1:Y:S02]  /*17d50*/  SHFL.IDX PT, R3, R10, 0x1f, 0x1f ;  /* 0x03e01f000a037f89 */ /* 0x000e6400000e0000 */
[----:B-1----:R-:W-:-:S04]  /*17d60*/  IMAD R12, R3, R8, RZ ;  /* 0x00000008030c7224 */ /* 0x002fc800078e02ff */
[----:B------:R-:W-:-:S05]  /*17d70*/  IMAD.IADD R7, R12, 0x1, R7 ;  /* 0x000000010c077824 */ /* 0x000fca00078e0207 */
[----:B------:R-:W-:-:S13]  /*17d80*/  ISETP.GT.AND P6, PT, R7, R4, PT ;  /* 0x000000040700720c */ /* 0x000fda0003fc4270 */
[----:B------:R-:W-:Y:S05]  /*17d90*/  @!P6 BRA `(.L_x_6494) ;  /* 0xfffffffc0078e947 */ /* 0x000fea000383ffff */
.L_x_6490:
[----:B0-----:R-:W-:-:S04]  /*17da0*/  IMAD.IADD R9, R7, 0x1, -R12 ;  /* 0x0000000107097824 */ /* 0x001fc800078e0a0c */
[----:B------:R-:W-:-:S05]  /*17db0*/  IMAD R3, R10, R8, R9 ;  /* 0x000000080a037224 */ /* 0x000fca00078e0209 */
[----:B------:R-:W-:Y:S02]  /*17dc0*/  ISETP.GT.AND P0, PT, R3, R4, PT ;  /* 0x000000040300720c */ /* 0x000fe40003f04270 */
[----:B------:R-:W0:Y:S11]  /*17dd0*/  LDC.64 R2, c[0x0][0xc68] ;  /* 0x00031a00ff027b82 */ /* 0x000e360000000a00 */
[----:B------:R-:W-:-:S04]  /*17de0*/  VOTE.ANY R12, PT, !P0 ;  /* 0x00000000000c7806 */ /* 0x000fc800040e0100 */
[----:B------:R-:W1:Y:S02]  /*17df0*/  POPC R7, R12 ;  /* 0x0000000c00077309 */ /* 0x000e640000000000 */
[----:B-1----:R-:W-:-:S04]  /*17e00*/  IMAD.IADD R11, R7, 0x1, R11 ;  /* 0x00000001070b7824 */ /* 0x002fc800078e020b */
        /* <DEDUP_REMOVED lines=14> */
.L_x_6495:
[----:B-1----:R-:W-:Y:S02]  /*17ef0*/  IMAD.MOV R7, RZ, RZ, -R3 ;  /* 0x000000ffff077224 */ /* 0x002fe400078e0a03 */
[----:B---3--:R-:W-:Y:S02]  /*17f00*/  IMAD R9, R5, R8, R9 ;  /* 0x0000000805097224 */ /* 0x008fe400078e0209 */
[----:B------:R-:W-:Y:S02]  /*17f10*/  IMAD R5, R7, R14, RZ ;  /* 0x0000000e07057224 */ /* 0x000fe400078e02ff */
[----:B------:R-:W-:Y:S01]  /*17f20*/  IMAD.MOV.U32 R2, RZ, RZ, RZ ;  /* 0x000000ffff027224 */ /* 0x000fe200078e00ff */
[----:B------:R1:W-:Y:S03]  /*17f30*/  STL [R1], R9 ;  /* 0x0000000901007387 */ /* 0x0003e60000100800 */
[----:B------:R-:W-:Y:S01]  /*17f40*/  IMAD.HI.U32 R3, R3, R5, R2 ;  /* 0x0000000503037227 */ /* 0x000fe200078e0002 */
[----:B------:R-:W-:-:S03]  /*17f50*/  IABS R5, R11 ;  /* 0x0000000b00057213 */ /* 0x000fc60000000000 */
[----:B------:R-:W-:Y:S02]  /*17f60*/  IMAD.IADD R2, R4, 0x1, -R9 ;  /* 0x0000000104027824 */ /* 0x000fe400078e0a09 */
[----:B------:R-:W-:-:S03]  /*17f70*/  IMAD.MOV R5, RZ, RZ, -R5 ;  /* 0x000000ffff057224 */ /* 0x000fc600078e0a05 */
[----:B------:R-:W-:-:S05]  /*17f80*/  IABS R4, R2 ;  /* 0x0000000200047213 */ /* 0x000fca0000000000 */
[----:B--2---:R-:W-:-:S04]  /*17f90*/  IMAD.HI.U32 R10, R3, R4, RZ ;  /* 0x00000004030a7227 */ /* 0x004fc800078e00ff */
        /* <DEDUP_REMOVED lines=21> */
[----:B------:R-:W2:Y:S02]  /*180f0*/  F2I.FTZ.U32.TRUNC.NTZ R3, R3 ;  /* 0x0000000300037305 */ /* 0x000ea4000021f000 */
[----:B--2---:R-:W-:-:S04]  /*18100*/  IMAD.MOV R2, RZ, RZ, -R3 ;  /* 0x000000ffff027224 */ /* 0x004fc800078e0a03 */
[----:B-1----:R-:W-:Y:S02]  /*18110*/  IMAD R9, R2, R5, RZ ;  /* 0x0000000502097224 */ /* 0x002fe400078e02ff */
[----:B------:R-:W-:-:S04]  /*18120*/  IMAD.MOV.U32 R2, RZ, RZ, RZ ;  /* 0x000000ffff027224 */ /* 0x000fc800078e00ff */
[----:B------:R-:W-:Y:S01]  /*18130*/  IMAD.HI.U32 R2, R3, R9, R2 ;  /* 0x0000000903027227 */ /* 0x000fe200078e0002 */
[-C--:B------:R-:W-:Y:S02]  /*18140*/  IABS R9, R8.reuse ;  /* 0x0000000800097213 */ /* 0x080fe40000000000 */
[C---:B------:R-:W-:Y:S01]  /*18150*/  LOP3.LUT R3, R11.reuse, R8, RZ, 0x3c, !PT ;  /* 0x000000080b037212 */ /* 0x040fe200078e3cff */
[----:B------:R-:W-:Y:S02]  /*18160*/  IMAD.IADD R11, R11, 0x1, R4 ;  /* 0x000000010b0b7824 */ /* 0x000fe400078e0204 */
[----:B------:R-:W-:Y:S01]  /*18170*/  IMAD.MOV R10, RZ, RZ, -R9 ;  /* 0x000000ffff0a7224 */ /* 0x000fe200078e0a09 */
[----:B------:R-:W-:Y:S01]  /*18180*/  ISETP.GE.AND P2, PT, R3, RZ, PT ;  /* 0x000000ff0300720c */ /* 0x000fe20003f46270 */
[----:B------:R-:W-:-:S04]  /*18190*/  IMAD.HI.U32 R2, R2, R7, RZ ;  /* 0x0000000702027227 */ /* 0x000fc800078e00ff */
        /* <DEDUP_REMOVED lines=13> */
[----:B------:R-:W-:-:S04]  /*18270*/  R2UR UR38, R11 ;  /* 0x000000000b2672ca */ /* 0x000fc800000e0000 */
[----:B------:R2:W-:Y:S01]  /*18280*/  STL [R1+0x4], R2 ;  /* 0x0000040201007387 */ /* 0x0005e20000100800 */
[----:B------:R-:W-:Y:S10]  /*18290*/  BRA `(.L_x_6496) ;  /* 0x00000000000c7947 */ /* 0x000ff40003800000 */
.L_x_6491:
[----:B------:R1:W-:Y:S01]  /*182a0*/  STL [R1], R4 ;  /* 0x0000000401007387 */ /* 0x0003e20000100800 */
[----:B------:R-:W-:-:S03]  /*182b0*/  UMOV UR38, URZ ;  /* 0x0000003f00267c82 */ /* 0x000fc60008000000 */
[----:B------:R1:W-:Y:S02]  /*182c0*/  STL [R1+0x4], RZ ;  /* 0x000004ff01007387 */ /* 0x0003e40000100800 */
.L_x_6496:
[----:B-1----:R-:W3:Y:S04]  /*182d0*/  LDL R4, [R1] ;  /* 0x0000000001047983 */ /* 0x002ee80000100800 */
[----:B------:R-:W3:Y:S04]  /*182e0*/  LDL R5, [R1+0x4] ;  /* 0x0000040001057983 */ /* 0x000ee80000100800 */
[----:B------:R-:W3:Y:S01]  /*182f0*/  LDL R7, [R1+0xc] ;  /* 0x00000c0001077983 */ /* 0x000ee20000100800 */
[----:B------:R-:W-:Y:S01]  /*18300*/  ISETP.NE.AND P0, PT, R0, RZ, PT ;  /* 0x000000ff0000720c */ /* 0x000fe20003f05270 */
[----:B--2---:R-:W-:-:S12]  /*18310*/  IMAD.U32 R2, RZ, RZ, UR38 ;  /* 0x00000026ff027e24 */ /* 0x004fd8000f8e00ff */
[----:B------:R-:W1:Y:S01]  /*18320*/  @!P0 S2R R3, SR_CgaCtaId ;  /* 0x0000000000038919 */ /* 0x000e620000008800 */
[----:B------:R-:W-:Y:S01]  /*18330*/  @!P0 MOV R0, 0x400 ;  /* 0x0000040000008802 */ /* 0x000fe20000000f00 */
[----:B------:R-:W-:-:S03]  /*18340*/  @!P0 IMAD.MOV.U32 R6, RZ, RZ, R2 ;  /* 0x000000ffff068224 */ /* 0x000fc600078e0002 */
[----:B-1----:R-:W-:-:S05]  /*18350*/  @!P0 LEA R0, R3, R0, 0x18 ;  /* 0x0000000003008211 */ /* 0x002fca00078ec0ff */
[----:B---3--:R1:W-:Y:S01]  /*18360*/  @!P0 STS.128 [R0+0x288d0], R4 ;  /* 0x0288d00400008388 */ /* 0x0083e20000000c00 */
[----:B------:R-:W-:Y:S06]  /*18370*/  BAR.ARV 0x5, 0x180 ;  /* 0x0146000000007b1d */ /* 0x000fec0000002000 */
.L_x_6489:
[----:B-1----:R-:W2:Y:S01]  /*18380*/  LDL R0, [R1+0xc] ;  /* 0x00000c0001007983 */ /* 0x002ea20000100800 */
[----:B------:R-:W-:-:S03]  /*18390*/  ULDC UR4, c[0x0][0xc14] ;  /* 0x0003050000047ab9 */ /* 0x000fc60000000800 */
[----:B------:R1:W-:Y:S01]  /*183a0*/  STL [R1+0x14], RZ ;  /* 0x000014ff01007387 */ /* 0x0003e20000100800 */
[----:B--2---:R-:W-:Y:S01]  /*183b0*/  ISETP.GE.AND P0, PT, R0, UR4, PT ;  /* 0x0000000400007c0c */ /* 0x004fe2000bf06270 */
[----:B------:R-:W-:-:S05]  /*183c0*/  IMAD.MOV.U32 R0, RZ, RZ, 0x1 ;  /* 0x00000001ff007424 */ /* 0x000fca00078e00ff */
[----:B------:R1:W-:Y:S04]  /*183d0*/  STL [R1+0x18], R0 ;  /* 0x0000180001007387 */ /* 0x0003e80000100800 */
[----:B------:R1:W-:Y:S03]  /*183e0*/  STL [R1+0x34], RZ ;  /* 0x000034ff01007387 */ /* 0x0003e60000100800 */
[----:B------:R-:W-:Y:S05]  /*183f0*/  @P0 BRA `(.L_x_6497) ;  /* 0x0000004000140947 */ /* 0x000fea0003800000 */
[----:B0-----:R-:W2:Y:S01]  /*18400*/  LDL R7, [R1+0x30] ;  /* 0x0000300001077983 */ /* 0x001ea20000100800 */
[----:B-1----:R-:W0:Y:S01]  /*18410*/  S2R R0, SR_TID.X ;  /* 0x0000000000007919 */ /* 0x002e220000002100 */
[----:B------:R-:W1:Y:S01]  /*18420*/  S2R R8, SR_TID.X ;  /* 0x0000000000087919 */ /* 0x000e620000002100 */
[----:B0-----:R-:W-:Y:S01]  /*18430*/  LOP3.LUT R2, R0, 0x7f, RZ, 0xc0, !PT ;  /* 0x0000007f00027812 */ /* 0x001fe200078ec0ff */
[C---:B-1----:R-:W-:Y:S02]  /*18440*/  IMAD.SHL.U32 R0, R8.reuse, 0x80, RZ ;  /* 0x0000008008007824 */ /* 0x042fe400078e00ff */
        /* <DEDUP_REMOVED lines=17> */
[----:B------:R-:W-:Y:S02]  /*18560*/  IMAD.MOV.U32 R0, RZ, RZ, 0x40 ;  /* 0x00000040ff007424 */ /* 0x000fe400078e00ff */
[----:B0-----:R-:W-:-:S03]  /*18570*/  IMAD.MOV.U32 R2, RZ, RZ, 0x20 ;  /* 0x00000020ff027424 */ /* 0x001fc600078e00ff */
[----:B------:R-:W-:Y:S02]  /*18580*/  SEL R0, R0, 0xffffffc0, !P0 ;  /* 0xffffffc000007807 */ /* 0x000fe40004000000 */
[----:B------:R-:W-:Y:S01]  /*18590*/  SEL R5, R2, 0xffffffe0, !P0 ;  /* 0xffffffe002057807 */ /* 0x000fe20004000000 */
[----:B------:R-:W-:Y:S02]  /*185a0*/  STL [R1+0x10], R3 ;  /* 0x0000100301007387 */ /* 0x000fe40000100800 */
[----:B------:R-:W-:Y:S01]  /*185b0*/  IMAD.IADD R0, R0, 0x1, R3 ;  /* 0x0000000100007824 */ /* 0x000fe200078e0203 */
[----:B------:R-:W-:Y:S01]  /*185c0*/  ULDC UR41, c[0x0][0xc] ;  /* 0x0000030000297ab9 */ /* 0x000fe20000000800 */
[----:B------:R-:W-:Y:S01]  /*185d0*/  ULDC.64 UR42, c[0x0][0x198] ;  /* 0x00006600002a7ab9 */ /* 0x000fe20000000a00 */
[C---:B--2---:R-:W-:Y:S02]  /*185e0*/  LOP3.LUT R2, R7.reuse, 0x1, RZ, 0xfc, !PT ;  /* 0x0000000107027812 */ /* 0x044fe400078efcff */
[----:B------:R-:W-:-:S03]  /*185f0*/  LOP3.LUT R4, R7, 0x2, RZ, 0xfc, !PT ;  /* 0x0000000207047812 */ /* 0x000fc600078efcff */
[----:B------:R0:W-:Y:S04]  /*18600*/  STL [R1+0x38], R2 ;  /* 0x0000380201007387 */ /* 0x0001e80000100800 */
[----:B------:R1:W-:Y:S01]  /*18610*/  STL [R1+0x2c], R4 ;  /* 0x00002c0401007387 */ /* 0x0003e20000100800 */
[----:B0-----:R-:W-:-:S03]  /*18620*/  IMAD.MOV.U32 R2, RZ, RZ, 0x1 ;  /* 0x00000001ff027424 */ /* 0x001fc600078e00ff */
[----:B------:R1:W-:Y:S04]  /*18630*/  STL [R1+0x34], RZ ;  /* 0x000034ff01007387 */ /* 0x0003e80000100800 */
[----:B------:R1:W-:Y:S04]  /*18640*/  STL [R1+0x18], R2 ;  /* 0x0000180201007387 */ /* 0x0003e80000100800 */
[----:B------:R1:W-:Y:S04]  /*18650*/  STL [R1+0x14], RZ ;  /* 0x000014ff01007387 */ /* 0x0003e80000100800 */
[----:B------:R1:W-:Y:S02]  /*18660*/  STL [R1+0x28], R0 ;  /* 0x0000280001007387 */ /* 0x0003e40000100800 */
.L_x_6563:
[----:B------:R-:W2:Y:S01]  /*18670*/  LDL R12, [R1+0xc] ;  /* 0x00000c00010c7983 */ /* 0x000ea20000100800 */
[----:B-1----:R-:W0:Y:S01]  /*18680*/  LDC.64 R2, c[0x0][0xa28] ;  /* 0x00028a00ff027b82 */ /* 0x002e220000000a00 */
[----:B------:R-:W-:Y:S01]  /*18690*/  CS2R R8, SRZ ;  /* 0x0000000000087805 */ /* 0x000fe2000001ff00 */
[----:B------:R-:W-:Y:S01]  /*186a0*/  ULDC.64 UR4, c[0x0][0xa00] ;  /* 0x0002800000047ab9 */ /* 0x000fe20000000a00 */
[----:B------:R-:W-:-:S05]  /*186b0*/  ULDC.64 UR6, c[0x0][0xa08] ;  /* 0x0002820000067ab9 */ /* 0x000fca0000000a00 */
[----:B---3--:R-:W1:Y:S08]  /*186c0*/  LDC.64 R6, c[0x0][0xa00] ;  /* 0x00028000ff067b82 */ /* 0x008e700000000a00 */
[----:B------:R-:W3:Y:S01]  /*186d0*/  LDC.64 R10, c[0x0][0xa08] ;  /* 0x00028200ff0a7b82 */ /* 0x000ee20000000a00 */
[----:B0-----:R-:W-:-:S04]  /*186e0*/  ISETP.NE.U32.AND P0, PT, R2, RZ, PT ;  /* 0x000000ff0200720c */ /* 0x001fc80003f05070 */
[----:B------:R-:W-:-:S03]  /*186f0*/  ISETP.NE.AND.EX P0, PT, R3, RZ, PT, P0 ;  /* 0x000000ff0300720c */ /* 0x000fc60003f05300 */
[----:B------:R-:W0:Y:S10]  /*18700*/  LDC.64 R2, c[0x0][0xa18] ;  /* 0x00028600ff027b82 */ /* 0x000e340000000a00 */
[----:B------:R-:W2:Y:S01]  /*18710*/  @P0 LDC.64 R4, c[0x0][0xa28] ;  /* 0x00028a00ff040b82 */ /* 0x000ea20000000a00 */
[----:B------:R-:W-:-:S02]  /*18720*/  ISETP.NE.U32.AND P2, PT, RZ, UR6, PT ;  /* 0x00000006ff007c0c */ /* 0x000fc4000bf45070 */
[----:B0-----:R-:W-:Y:S01]  /*18730*/  ISETP.NE.U32.AND P1, PT, R2, RZ, PT ;  /* 0x000000ff0200720c */ /* 0x001fe20003f25070 */
[----:B------:R-:W-:Y:S02]  /*18740*/  IMAD.MOV.U32 R19, RZ, RZ, RZ ;  /* 0x000000ffff137224 */ /* 0x000fe400078e00ff */
[----:B--2---:R-:W-:-:S05]  /*18750*/  @P0 IMAD.WIDE R4, R12, 0x4, R4 ;  /* 0x000000040c040825 */ /* 0x004fca00078e0204 */
[----:B------:R3:W5:Y:S01]  /*18760*/  @P0 LDG.E R8, desc[UR44][R4.64] ;  /* 0x0000002c04080981 */ /* 0x000762000c1e1900 */
[----:B------:R-:W-:Y:S01]  /*18770*/  ISETP.NE.AND.EX P0, PT, R3, RZ, PT, P1 ;  /* 0x000000ff0300720c */ /* 0x000fe20003f05310 */
[C---:B-1----:R-:W-:Y:S01]  /*18780*/  IMAD.WIDE R6, R12.reuse, 0x4, R6 ;  /* 0x000000040c067825 */ /* 0x042fe200078e0206 */
[----:B------:R-:W-:Y:S01]  /*18790*/  ISETP.NE.U32.AND P1, PT, RZ, UR4, PT ;  /* 0x00000004ff007c0c */ /* 0x000fe2000bf25070 */
[----:B------:R-:W0:Y:S03]  /*187a0*/  LDC R0, c[0x0][0x288] ;  /* 0x0000a200ff007b82 */ /* 0x000e260000000800 */
[----:B------:R-:W-:Y:S02]  /*187b0*/  ISETP.NE.AND.EX P3, PT, RZ, UR5, PT, P1 ;  /* 0x00000005ff007c0c */ /* 0x000fe4000bf65310 */
[----:B------:R-:W-:Y:S01]  /*187c0*/  ISETP.NE.AND.EX P1, PT, RZ, UR7, PT, P2 ;  /* 0x00000007ff007c0c */ /* 0x000fe2000bf25320 */
[----:B---3--:R-:W-:-:S04]  /*187d0*/  IMAD.WIDE R4, R12, 0x4, R10 ;  /* 0x000000040c047825 */ /* 0x008fc800078e020a */
[----:B------:R-:W1:Y:S06]  /*187e0*/  @P0 LDC.64 R2, c[0x0][0xa18] ;  /* 0x00028600ff020b82 */ /* 0x000e6c0000000a00 */
[----:B------:R-:W5:Y:S04]  /*187f0*/  @P3 LDG.E R19, desc[UR44][R6.64] ;  /* 0x0000002c06133981 */ /* 0x000f68000c1e1900 */
[----:B------:R-:W5:Y:S01]  /*18800*/  @P1 LDG.E R9, desc[UR44][R4.64] ;  /* 0x0000002c04091981 */ /* 0x000f62000c1e1900 */
[----:B-1----:R-:W-:-:S05]  /*18810*/  @P0 IMAD.WIDE R2, R12, 0x4, R2 ;  /* 0x000000040c020825 */ /* 0x002fca00078e0202 */
[----:B0-----:R0:W5:Y:S02]  /*18820*/  @P0 LDG.E R0, desc[UR44][R2.64] ;  /* 0x0000002c02000981 */ /* 0x001164000c1e1900 */
[----:B0-----:R-:W0:Y:S02]  /*18830*/  LDC.64 R2, c[0x0][0x3f8] ;  /* 0x0000fe00ff027b82 */ /* 0x001e240000000a00 */
[----:B0-----:R-:W-:-:S06]  /*18840*/  ISETP.NE.U32.AND P2, PT, R2, RZ, PT ;  /* 0x000000ff0200720c */ /* 0x001fcc0003f45070 */
[----:B------:R-:W0:Y:S01]  /*18850*/  LDC R2, c[0x0][0x404] ;  /* 0x00010100ff027b82 */ /* 0x000e220000000800 */
[----:B------:R-:W-:-:S07]  /*18860*/  ISETP.NE.AND.EX P2, PT, R3, RZ, PT, P2 ;  /* 0x000000ff0300720c */ /* 0x000fce0003f45320 */
[----:B------:R-:W1:Y:S01]  /*18870*/  LDC R3, c[0x0][0x2e0] ;  /* 0x0000b800ff037b82 */ /* 0x000e620000000800 */
[----:B------:R-:W-:Y:S05]  /*18880*/  @P0 BRA `(.L_x_6498) ;  /* 0x0000000000100947 */ /* 0x000fea0003800000 */
[----:B------:R-:W-:Y:S05]  /*18890*/  @!P3 BRA `(.L_x_6498) ;  /* 0x00000000000cb947 */ /* 0x000fea0003800000 */
[----:B-----5:R-:W2:Y:S04]  /*188a0*/  LDG.E R0, desc[UR44][R6.64] ;  /* 0x0000002c06007981 */ /* 0x020ea8000c1e1900 */
[----:B------:R-:W2:Y:S02]  /*188b0*/  LDG.E R6, desc[UR44][R6.64+0x4] ;  /* 0x0000042c06067981 */ /* 0x000ea4000c1e1900 */
[----:B--2---:R-:W-:-:S07]  /*188c0*/  IMAD.IADD R0, R6, 0x1, -R0 ;  /* 0x0000000106007824 */ /* 0x004fce00078e0a00 */
.L_x_6498:
[----:B0-----:R-:W-:Y:S01]  /*188d0*/  SEL R2, R2, 0x1, P2 ;  /* 0x0000000102027807 */ /* 0x001fe20001000000 */
[----:B------:R-:W-:Y:S02]  /*188e0*/  ULDC.64 UR4, c[0x0][0xa20] ;  /* 0x0002880000047ab9 */ /* 0x000fe40000000a00 */
[----:B------:R-:W-:Y:S02]  /*188f0*/  ISETP.NE.U32.AND P0, PT, RZ, UR4, PT ;  /* 0x00000004ff007c0c */ /* 0x000fe4000bf05070 */
[----:B-1----:R-:W-:Y:S02]  /*18900*/  IMAD R2, R2, R3, RZ ;  /* 0x0000000302027224 */ /* 0x002fe400078e02ff */
[----:B-----5:R-:W-:Y:S01]  /*18910*/  IMAD.IADD R3, R9, 0x1, R8 ;  /* 0x0000000109037824 */ /* 0x020fe200078e0208 */
[----:B------:R-:W-:-:S04]  /*18920*/  ISETP.NE.AND.EX P0, PT, RZ, UR5, PT, P0 ;  /* 0x00000005ff007c0c */ /* 0x000fc8000bf05300 */
[----:B------:R0:W-:Y:S09]  /*18930*/  STL [R1+0x24], R3 ;  /* 0x0000240301007387 */ /* 0x0001f20000100800 */
[----:B------:R-:W-:Y:S05]  /*18940*/  @!P0 BRA `(.L_x_6499) ;  /* 0x0000000000108947 */ /* 0x000fea0003800000 */
[----:B0-----:R-:W0:Y:S02]  /*18950*/  LDC.64 R2, c[0x0][0xa20] ;  /* 0x00028800ff027b82 */ /* 0x001e240000000a00 */
[----:B0-----:R-:W-:-:S06]  /*18960*/  IMAD.WIDE R2, R12, 0x4, R2 ;  /* 0x000000040c027825 */ /* 0x001fcc00078e0202 */
[----:B------:R1:W5:Y:S01]  /*18970*/  LDG.E R2, desc[UR44][R2.64] ;  /* 0x0000002c02027981 */ /* 0x000362000c1e1900 */
[----:B------:R-:W-:Y:S05]  /*18980*/  BRA `(.L_x_6500) ;  /* 0x0000000000107947 */ /* 0x000fea0003800000 */
.L_x_6499:
[----:B------:R-:W-:Y:S05]  /*18990*/  @!P1 BRA `(.L_x_6500) ;  /* 0x00000000000c9947 */ /* 0x000fea0003800000 */
[----:B------:R-:W2:Y:S04]  /*189a0*/  LDG.E R2, desc[UR44][R4.64] ;  /* 0x0000002c04027981 */ /* 0x000ea8000c1e1900 */
[----:B------:R-:W2:Y:S02]  /*189b0*/  LDG.E R4, desc[UR44][R4.64+0x4] ;  /* 0x0000042c04047981 */ /* 0x000ea4000c1e1900 */
[----:B--2---:R-:W-:-:S07]  /*189c0*/  IMAD.IADD R2, R4, 0x1, -R2 ;  /* 0x0000000104027824 */ /* 0x004fce00078e0a02 */
.L_x_6500:
[----:B------:R-:W2:Y:S01]  /*189d0*/  LDL R9, [R1+0x4] ;  /* 0x0000040001097983 */ /* 0x000ea20000100800 */
[----:B-----5:R-:W-:Y:S02]  /*189e0*/  IMAD.IADD R8, R2, 0x1, -R8 ;  /* 0x0000000102087824 */ /* 0x020fe400078e0a08 */
[----:B01----:R-:W0:Y:S02]  /*189f0*/  LDC.64 R2, c[0x0][0x9e0] ;  /* 0x00027800ff027b82 */ /* 0x003e240000000a00 */
        /* <DEDUP_REMOVED lines=15> */
.L_x_6502:
[----:B------:R-:W-:-:S13]  /*18af0*/  ISETP.NE.AND P0, PT, R3, 0x1, PT ;  /* 0x000000010300780c */ /* 0x000fda0003f05270 */
[----:B------:R-:W0:Y:S02]  /*18b00*/  @P0 LDC.64 R4, c[0x0][0x9e8] ;  /* 0x00027a00ff040b82 */ /* 0x000e240000000a00 */
[----:B0-----:R-:W-:-:S05]  /*18b10*/  @P0 IMAD.HI.U32 R4, R7, R4, RZ ;  /* 0x0000000407040227 */ /* 0x001fca00078e00ff */
[----:B------:R-:W-:-:S07]  /*18b20*/  @P0 SHF.R.U32.HI R7, RZ, R5, R4 ;  /* 0x00000005ff070219 */ /* 0x000fce0000011604 */
.L_x_6503:
[----:B------:R-:W-:-:S05]  /*18b30*/  IMAD R7, R7, R3, R3 ;  /* 0x0000000307077224 */ /* 0x000fca00078e0203 */
[----:B------:R-:W-:-:S07]  /*18b40*/  VIMNMX R2, R2, R7, PT ;  /* 0x0000000702027248 */ /* 0x000fce0003fe0100 */
.L_x_6501:
[----:B------:R-:W-:Y:S01]  /*18b50*/  VIADD R2, R2, 0xbf ;  /* 0x000000bf02027836 */ /* 0x000fe20000000000 */
[----:B------:R-:W-:Y:S01]  /*18b60*/  ULDC UR4, c[0x0][0x9dc] ;  /* 0x0002770000047ab9 */ /* 0x000fe20000000800 */
[----:B------:R-:W-:Y:S02]  /*18b70*/  IMAD R0, R9, 0x80, -R0 ;  /* 0x0000008009007824 */ /* 0x000fe400078e0a00 */
[----:B------:R-:W-:-:S04]  /*18b80*/  IMAD.HI R5, R2, 0x2aaaaaab, RZ ;  /* 0x2aaaaaab02057827 */ /* 0x000fc800078e02ff */
[C---:B------:R-:W-:Y:S02]  /*18b90*/  VIADD R4, R8.reuse, 0xbf ;  /* 0x000000bf08047836 */ /* 0x040fe40000000000 */
[----:B------:R-:W-:Y:S01]  /*18ba0*/  IMAD.IADD R2, R8, 0x1, R0 ;  /* 0x0000000108027824 */ /* 0x000fe200078e0200 */
[----:B------:R-:W-:Y:S01]  /*18bb0*/  SHF.R.U32.HI R0, RZ, 0x1f, R5 ;  /* 0x0000001fff007819 */ /* 0x000fe20000011605 */
[----:B------:R-:W-:-:S03]  /*18bc0*/  IMAD.HI R4, R4, 0x2aaaaaab, RZ ;  /* 0x2aaaaaab04047827 */ /* 0x000fc600078e02ff */
[----:B------:R-:W-:Y:S02]  /*18bd0*/  LEA.HI.SX32 R0, R5, R0, 0x1b ;  /* 0x0000000005007211 */ /* 0x000fe400078fdaff */
[----:B------:R-:W-:-:S04]  /*18be0*/  SHF.R.U32.HI R5, RZ, 0x1f, R4 ;  /* 0x0000001fff057819 */ /* 0x000fc80000011604 */
[----:B------:R-:W-:-:S04]  /*18bf0*/  LEA.HI.SX32 R5, R4, R5, 0x1b ;  /* 0x0000000504057211 */ /* 0x000fc800078fdaff */
        /* <DEDUP_REMOVED lines=12> */
.L_x_6505:
[----:B------:R-:W-:-:S13]  /*18cc0*/  ISETP.NE.AND P0, PT, R3, 0x1, PT ;  /* 0x000000010300780c */ /* 0x000fda0003f05270 */
[----:B------:R-:W0:Y:S02]  /*18cd0*/  @P0 LDC.64 R4, c[0x0][0x9e8] ;  /* 0x00027a00ff040b82 */ /* 0x000e240000000a00 */
[----:B0-----:R-:W-:-:S05]  /*18ce0*/  @P0 IMAD.HI.U32 R4, R2, R4, RZ ;  /* 0x0000000402040227 */ /* 0x001fca00078e00ff */
[----:B------:R-:W-:-:S07]  /*18cf0*/  @P0 SHF.R.U32.HI R2, RZ, R5, R4 ;  /* 0x00000005ff020219 */ /* 0x000fce0000011604 */
.L_x_6506:
[----:B------:R-:W-:-:S05]  /*18d00*/  IMAD R2, R2, R3, RZ ;  /* 0x0000000302027224 */ /* 0x000fca00078e02ff */
[----:B------:R-:W-:-:S07]  /*18d10*/  VIMNMX R0, R0, R2, !PT ;  /* 0x0000000200007248 */ /* 0x000fce0007fe0100 */
.L_x_6504:
[----:B------:R-:W-:Y:S01]  /*18d20*/  IMAD.HI R0, R0, 0x2aaaaaab, RZ ;  /* 0x2aaaaaab00007827 */ /* 0x000fe200078e02ff */
[----:B------:R-:W-:Y:S04]  /*18d30*/  BSSY B6, `(.L_x_6507) ;  /* 0x00002aa000067945 */ /* 0x000fe80003800000 */
[----:B------:R-:W-:-:S04]  /*18d40*/  SHF.R.U32.HI R2, RZ, 0x1f, R0 ;  /* 0x0000001fff027819 */ /* 0x000fc80000011600 */
[----:B------:R-:W-:-:S04]  /*18d50*/  LEA.HI.SX32 R2, R0, R2, 0x1b ;  /* 0x0000000200027211 */ /* 0x000fc800078fdaff */
        /* <DEDUP_REMOVED lines=22> */
.L_x_6508:
        /* <DEDUP_REMOVED lines=23> */
.L_x_6510:
        /* <DEDUP_REMOVED lines=22> */
.L_x_6511:
        /* <DEDUP_REMOVED lines=20> */
.L_x_6512:
        /* <DEDUP_REMOVED lines=18> */
.L_x_6513:
[----:B------:R-:W2:Y:S01]  /*193f0*/  LDL.LU R6, [R1+0x4] ;  /* 0x0000040001067983 */ /* 0x000ea20000300800 */
[----:B------:R-:W0:Y:S08]  /*19400*/  LDC.64 R2, c[0x0][0x9f8] ;  /* 0x00027e00ff027b82 */ /* 0x000e300000000a00 */
[----:B------:R-:W1:Y:S01]  /*19410*/  LDC R0, c[0x0][0x428] ;  /* 0x00010a00ff007b82 */ /* 0x000e620000000800 */
[----:B------:R-:W3:Y:S01]  /*19420*/  LDL R5, [R1+0xc] ;  /* 0x00000c0001057983 */ /* 0x000ee20000100800 */
[----:B------:R-:W4:Y:S01]  /*19430*/  S2R R4, SR_TID.X ;  /* 0x0000000000047919 */ /* 0x000f220000002100 */
[----:B------:R-:W-:Y:S01]  /*19440*/  IMAD.U32 R7, RZ, RZ, UR38 ;  /* 0x00000026ff077e24 */ /* 0x000fe2000f8e00ff */
[----:B------:R-:W-:Y:S01]  /*19450*/  ULDC.64 UR4, c[0x0][0xa00] ;  /* 0x0002800000047ab9 */ /* 0x000fe20000000a00 */
[----:B------:R-:W-:Y:S01]  /*19460*/  ULDC.64 UR6, c[0x0][0xa08] ;  /* 0x0002820000067ab9 */ /* 0x000fe20000000a00 */
[----:B0-----:R-:W-:-:S04]  /*19470*/  ISETP.NE.U32.AND P0, PT, R2, RZ, PT ;  /* 0x000000ff0200720c */ /* 0x001fc80003f05070 */
[----:B------:R-:W-:-:S13]  /*19480*/  ISETP.NE.AND.EX P0, PT, R3, RZ, PT, P0 ;  /* 0x000000ff0300720c */ /* 0x000fda0003f05300 */
[----:B------:R-:W0:Y:S01]  /*19490*/  @P0 LDC.64 R2, c[0x0][0x9f8] ;  /* 0x00027e00ff020b82 */ /* 0x000e220000000a00 */
[----:B---3--:R-:W-:Y:S02]  /*194a0*/  IMAD.MOV.U32 R21, RZ, RZ, R5 ;  /* 0x000000ffff157224 */ /* 0x008fe400078e0005 */
[----:B0-----:R-:W-:-:S05]  /*194b0*/  @P0 IMAD.WIDE R2, R5, 0x4, R2 ;  /* 0x0000000405020825 */ /* 0x001fca00078e0202 */
[----:B------:R0:W3:Y:S01]  /*194c0*/  @P0 LDG.E R21, desc[UR44][R2.64] ;  /* 0x0000002c02150981 */ /* 0x0000e2000c1e1900 */
[----:B-1----:R-:W-:Y:S01]  /*194d0*/  ISETP.NE.AND P0, PT, R0, 0x1, PT ;  /* 0x000000010000780c */ /* 0x002fe20003f05270 */
[----:B--2---:R-:W-:Y:S01]  /*194e0*/  IMAD R8, R6, 0x80, R19 ;  /* 0x0000008006087824 */ /* 0x004fe200078e0213 */
[----:B----4-:R-:W-:Y:S01]  /*194f0*/  LOP3.LUT R18, R4, 0x7f, RZ, 0xc0, !PT ;  /* 0x0000007f04127812 */ /* 0x010fe200078ec0ff */
[----:B------:R-:W-:Y:S01]  /*19500*/  UMOV UR36, URZ ;  /* 0x0000003f00247c82 */ /* 0x000fe20008000000 */
[----:B------:R-:W-:Y:S02]  /*19510*/  SHF.R.U32.HI R4, RZ, 0x5, R4 ;  /* 0x00000005ff047819 */ /* 0x000fe40000011604 */
[----:B------:R-:W-:Y:S02]  /*19520*/  ISETP.NE.AND P1, PT, R18, RZ, PT ;  /* 0x000000ff1200720c */ /* 0x000fe40003f25270 */
[----:B------:R-:W-:Y:S02]  /*19530*/  R2UR UR37, R8 ;  /* 0x00000000082572ca */ /* 0x000fe400000e0000 */
[----:B------:R-:W-:-:S03]  /*19540*/  LOP3.LUT R4, R4, 0x3, RZ, 0xc0, !PT ;  /* 0x0000000304047812 */ /* 0x000fc600078ec0ff */
[----:B------:R-:W1:Y:S06]  /*19550*/  @P0 LDC R0, c[0x0][0x42c] ;  /* 0x00010b00ff000b82 */ /* 0x000e6c0000000800 */
[----:B------:R-:W-:Y:S02]  /*19560*/  VOTEU.ALL UP1, P1 ;  /* 0x00000000003f7886 */ /* 0x000fe40000820000 */
[----:B0-----:R-:W0:Y:S01]  /*19570*/  @P0 LDC R2, c[0x0][0x430] ;  /* 0x00010c00ff020b82 */ /* 0x001e220000000800 */
[----:B-1----:R-:W-:-:S05]  /*19580*/  @P0 IMAD.HI.U32 R0, R0, UR38, RZ ;  /* 0x0000002600000c27 */ /* 0x002fca000f8e00ff */
[----:B0-----:R-:W-:Y:S02]  /*19590*/  @P0 SHF.R.U32.HI R7, RZ, R2, R0 ;  /* 0x00000002ff070219 */ /* 0x001fe40000011600 */
[----:B------:R-:W0:Y:S01]  /*195a0*/  LDC.64 R2, c[0x0][0x3f8] ;  /* 0x0000fe00ff027b82 */ /* 0x000e220000000a00 */
[----:B------:R-:W-:Y:S01]  /*195b0*/  ISETP.NE.U32.AND P0, PT, RZ, UR4, PT ;  /* 0x00000004ff007c0c */ /* 0x000fe2000bf05070 */
[----:B------:R-:W-:Y:S01]  /*195c0*/  @!UP1 UIADD3 UR4, UP0, UR42, 0x270, URZ ;  /* 0x000002702a049890 */ /* 0x000fe2000ff1e03f */
[----:B------:R1:W-:Y:S02]  /*195d0*/  STL [R1+0x8], R7 ;  /* 0x0000080701007387 */ /* 0x0003e40000100800 */
[----:B------:R-:W-:Y:S01]  /*195e0*/  ISETP.NE.AND.EX P0, PT, RZ, UR5, PT, P0 ;  /* 0x00000005ff007c0c */ /* 0x000fe2000bf05300 */
[----:B------:R-:W-:-:S03]  /*195f0*/  @!UP1 UIADD3.X UR5, URZ, UR43, URZ, UP0, !UPT ;  /* 0x0000002b3f059290 */ /* 0x000fc600087fe43f */
[----:B------:R-:W-:-:S04]  /*19600*/  SEL R9, R5, RZ, !P0 ;  /* 0x000000ff05097207 */ /* 0x000fc80004000000 */
[----:B------:R-:W-:Y:S02]  /*19610*/  R2UR UR39, R9 ;  /* 0x00000000092772ca */ /* 0x000fe400000e0000 */
[----:B0-----:R-:W-:Y:S01]  /*19620*/  LOP3.LUT P0, RZ, R2, UR6, RZ, 0xfc, !PT ;  /* 0x0000000602ff7c12 */ /* 0x001fe2000f80fcff */
[----:B------:R-:W-:-:S10]  /*19630*/  UMOV UR6, 0xffffffff ;  /* 0xffffffff00067882 */ /* 0x000fd40000000000 */
[----:B------:R1:W-:Y:S01]  /*19640*/  @!UP1 UTMAPF.L2.4D [UR36], [UR4] ;  /* 0x00000024040095b8 */ /* 0x0003e20008018000 */
[----:B------:R-:W-:Y:S02]  /*19650*/  LOP3.LUT P0, RZ, R3, UR7, RZ, 0xfc, P0 ;  /* 0x0000000703ff7c12 */ /* 0x000fe4000800fcff */
[----:B---3--:R-:W-:Y:S02]  /*19660*/  SHF.R.S32.HI R19, RZ, 0x1f, R21 ;  /* 0x0000001fff137819 */ /* 0x008fe40000011415 */
[----:B------:R-:W-:-:S03]  /*19670*/  SEL R0, R21, RZ, !P0 ;  /* 0x000000ff15007207 */ /* 0x000fc60004000000 */
[----:B------:R1:W-:Y:S01]  /*19680*/  STL [R1+0x4], R19 ;  /* 0x0000041301007387 */ /* 0x0003e20000100800 */
[----:B------:R-:W-:Y:S05]  /*19690*/  BRA.DIV UR6, `(.L_x_6514) ;  /* 0x0000003606507947 */ /* 0x000fea000b800000 */
[----:B------:R0:W2:Y:S02]  /*196a0*/  SHFL.IDX PT, R14, R4, RZ, 0x1f ;  /* 0x00001fff040e7589 */ /* 0x0000a400000e0000 */
.L_x_6582:
[----:B--2---:R-:W-:Y:S02]  /*196b0*/  ISETP.NE.AND P0, PT, R14, RZ, PT ;  /* 0x000000ff0e00720c */ /* 0x004fe40003f05270 */
[----:B------:R-:W-:-:S11]  /*196c0*/  PLOP3.LUT P6, PT, PT, PT, PT, 0x8, 0x0 ;  /* 0x000000000000781c */ /* 0x000fd60003fce170 */
[----:B------:R-:W-:Y:S05]  /*196d0*/  @P0 BRA `(.L_x_6515) ;  /* 0x0000000400980947 */ /* 0x000fea0003800000 */
[----:B-1----:R-:W-:Y:S01]  /*196e0*/  UMOV UR4, 0xffffffff ;  /* 0xffffffff00047882 */ /* 0x002fe20000000000 */
[----:B0-----:R-:W-:Y:S02]  /*196f0*/  VIADD R4, R17, 0xffffffff ;  /* 0xffffffff11047836 */ /* 0x001fe40000000000 */
[----:B------:R-:W-:Y:S05]  /*19700*/  BRA.DIV UR4, `(.L_x_6516) ;  /* 0x0000003604547947 */ /* 0x000fea000b800000 */
[----:B------:R-:W-:-:S13]  /*19710*/  ELECT P6, URZ, PT ;  /* 0x00000000003f782f */ /* 0x000fda00038c0000 */
.L_x_6585:
        /* <DEDUP_REMOVED lines=22> */
.L_x_6518:
[----:B0-----:R-:W2:Y:S04]  /*19880*/  LDL R3, [R1+0x14] ;  /* 0x0000140001037983 */ /* 0x001ea80000100800 */
[----:B------:R-:W3:Y:S01]  /*19890*/  LDL R2, [R1+0x18] ;  /* 0x0000180001027983 */ /* 0x000ee20000100800 */
[----:B------:R-:W-:Y:S02]  /*198a0*/  ISETP.NE.AND P0, PT, R18, RZ, PT ;  /* 0x000000ff1200720c */ /* 0x000fe40003f05270 */
[----:B--2---:R-:W-:Y:S02]  /*198b0*/  LEA R3, R3, UR40, 0x3 ;  /* 0x0000002803037c11 */ /* 0x004fe4000f8e18ff */
[----:B---3--:R-:W-:-:S04]  /*198c0*/  SHF.L.U32 R5, R2, 0x1f, RZ ;  /* 0x0000001f02057819 */ /* 0x008fc800000006ff */
[----:B------:R-:W0:Y:S02]  /*198d0*/  SYNCS.PHASECHK.TRANS64.TRYWAIT P2, [R3+URZ+0x28880], R5 ;  /* 0x02888005030075a7 */ /* 0x000e24000804017f */
[----:B0-----:R-:W-:Y:S05]  /*198e0*/  @!P2 BRA `(.L_x_6519) ;  /* 0x0000003000fca947 */ /* 0x001fea0003800000 */
.L_x_6586:
        /* <DEDUP_REMOVED lines=8> */
.L_x_6520:
        /* <DEDUP_REMOVED lines=21> */
.L_x_6587:
        /* <DEDUP_REMOVED lines=8> */
.L_x_6522:
        /* <DEDUP_REMOVED lines=15> */
.L_x_6517:
        /* <DEDUP_REMOVED lines=17> */
.L_x_6515:
        /* <DEDUP_REMOVED lines=10> */
.L_x_6588:
[----:B-1----:R-:W-:Y:S05]  /*19de0*/  BSYNC B0 ;  /* 0x0000000000007941 */ /* 0x002fea0003800000 */
.L_x_6523:
[----:B--2---:R-:W2:Y:S01]  /*19df0*/  LDL R3, [R1+0x20] ;  /* 0x0000200001037983 */ /* 0x004ea20000100800 */
[----:B------:R-:W-:-:S05]  /*19e00*/  VIADD R17, R17, 0xfffffffe ;  /* 0xfffffffe11117836 */ /* 0x000fca0000000000 */
[----:B--2---:R-:W-:-:S13]  /*19e10*/  ISETP.GE.AND P0, PT, R17, R3, PT ;  /* 0x000000031100720c */ /* 0x004fda0003f06270 */
[----:B------:R-:W-:Y:S05]  /*19e20*/  @!P0 BRA `(.L_x_6525) ;  /* 0x0000001000188947 */ /* 0x000fea0003800000 */
[----:B------:R1:W5:Y:S01]  /*19e30*/  LDL.LU R6, [R1+0x14] ;  /* 0x0000140001067983 */ /* 0x0003620000300800 */
[----:B------:R-:W-:-:S03]  /*19e40*/  IMAD.MOV.U32 R19, RZ, RZ, R17 ;  /* 0x000000ffff137224 */ /* 0x000fc600078e0011 */
[----:B------:R1:W5:Y:S04]  /*19e50*/  LDL.LU R7, [R1+0x18] ;  /* 0x0000180001077983 */ /* 0x0003680000300800 */
.L_x_6545:
        /* <DEDUP_REMOVED lines=16> */
[----:B0-----:R-:W0:Y:S01]  /*19f60*/  LDC R4, c[0x0][0x41c] ;  /* 0x00010700ff047b82 */ /* 0x001e220000000800 */
[----:B------:R-:W-:Y:S01]  /*19f70*/  ULDC.64 UR6, c[0x0][0x408] ;  /* 0x0001020000067ab9 */ /* 0x000fe20000000a00 */
[----:B0-----:R-:W-:-:S13]  /*19f80*/  ISETP.NE.AND P0, PT, R4, 0x1, PT ;  /* 0x000000010400780c */ /* 0x001fda0003f05270 */
[----:B------:R-:W0:Y:S02]  /*19f90*/  @P0 LDC.64 R2, c[0x0][0x420] ;  /* 0x00010800ff020b82 */ /* 0x000e240000000a00 */
[----:B0-----:R-:W-:-:S04]  /*19fa0*/  @P0 IMAD.HI.U32 R0, R19, R2, RZ ;  /* 0x0000000213000227 */ /* 0x001fc800078e00ff */
[----:B------:R-:W-:Y:S01]  /*19fb0*/  IMAD.MOV.U32 R2, RZ, RZ, R19 ;  /* 0x000000ffff027224 */ /* 0x000fe200078e0013 */
[----:B------:R-:W-:-:S04]  /*19fc0*/  @P0 SHF.R.U32.HI R2, RZ, R3, R0 ;  /* 0x00000003ff020219 */ /* 0x000fc80000011600 */
[--C-:B------:R-:W-:Y:S01]  /*19fd0*/  SHF.R.S32.HI R3, RZ, 0x1f, R2.reuse ;  /* 0x0000001fff037819 */ /* 0x100fe20000011402 */
[--C-:B------:R-:W-:Y:S02]  /*19fe0*/  IMAD.MOV R8, RZ, RZ, -R2.reuse ;  /* 0x000000ffff087224 */ /* 0x100fe400078e0a02 */
[----:B------:R-:W-:-:S04]  /*19ff0*/  IMAD.WIDE.U32 R2, R21, UR6, R2 ;  /* 0x0000000615027c25 */ /* 0x000fc8000f8e0002 */
[----:B------:R-:W-:Y:S01]  /*1a000*/  IMAD R8, R4, R8, R19 ;  /* 0x0000000804087224 */ /* 0x000fe200078e0213 */
[----:B------:R-:W-:Y:S01]  /*1a010*/  LEA R4, P0, R2, UR4, 0x2 ;  /* 0x0000000402047c11 */ /* 0x000fe2000f8010ff */
[----:B---3--:R-:W-:-:S04]  /*1a020*/  IMAD R0, R5, UR6, RZ ;  /* 0x0000000605007c24 */ /* 0x008fc8000f8e02ff */
[----:B------:R-:W-:-:S04]  /*1a030*/  IMAD R0, R21, UR7, R0 ;  /* 0x0000000715007c24 */ /* 0x000fc8000f8e0200 */
[----:B------:R-:W-:-:S05]  /*1a040*/  IMAD.IADD R0, R0, 0x1, R3 ;  /* 0x0000000100007824 */ /* 0x000fca00078e0203 */
[----:B------:R-:W-:-:S05]  /*1a050*/  LEA.HI.X R5, R2, UR5, R0, 0x2, P0 ;  /* 0x0000000502057c11 */ /* 0x000fca00080f1400 */
[----:B------:R3:W5:Y:S02]  /*1a060*/  LDG.E R0, desc[UR44][R4.64] ;  /* 0x0000002c04007981 */ /* 0x000764000c1e1900 */
.L_x_6528:
[----:B0--3--:R-:W-:Y:S01]  /*1a070*/  LEA R4, R10, UR40, 0x3 ;  /* 0x000000280a047c11 */ /* 0x009fe2000f8e18ff */
[----:B------:R-:W0:Y:S01]  /*1a080*/  S2R R2, SR_TID.X ;  /* 0x0000000000027919 */ /* 0x000e220000002100 */
[----:B------:R-:W-:Y:S01]  /*1a090*/  SHF.L.U32 R3, R9, 0x1f, RZ ;  /* 0x0000001f09037819 */ /* 0x000fe200000006ff */
[----:B------:R-:W-:Y:S03]  /*1a0a0*/  BSSY B1, `(.L_x_6529) ;  /* 0x0000005000017945 */ /* 0x000fe60003800000 */
[----:B------:R-:W3:Y:S01]  /*1a0b0*/  SYNCS.PHASECHK.TRANS64.TRYWAIT P0, [R4+URZ+0x28880], R3 ;  /* 0x02888003040075a7 */ /* 0x000ee2000800017f */
[----:B0-----:R-:W-:-:S04]  /*1a0c0*/  LOP3.LUT R2, R2, 0x7f, RZ, 0xc0, !PT ;  /* 0x0000007f02027812 */ /* 0x001fc800078ec0ff */
[----:B------:R-:W-:Y:S01]  /*1a0d0*/  ISETP.NE.AND P2, PT, R2, RZ, PT ;  /* 0x000000ff0200720c */ /* 0x000fe20003f45270 */
[----:B---3--:R-:W-:-:S12]  /*1a0e0*/  @!P0 BRA `(.L_x_6530) ;  /* 0x0000002c003c8947 */ /* 0x008fd80003800000 */
.L_x_6589:
[----:B------:R-:W-:Y:S05]  /*1a0f0*/  BSYNC B1 ;  /* 0x0000000000017941 */ /* 0x000fea0003800000 */
.L_x_6529:
        /* <DEDUP_REMOVED lines=9> */
.L_x_6532:
[----:B------:R-:W-:Y:S05]  /*1a190*/  BSYNC B1 ;  /* 0x0000000000017941 */ /* 0x000fea0003800000 */
.L_x_6531:
        /* <DEDUP_REMOVED lines=16> */
.L_x_6533:
        /* <DEDUP_REMOVED lines=12> */
.L_x_6590:
[----:B------:R-:W-:Y:S05]  /*1a360*/  BSYNC B1 ;  /* 0x0000000000017941 */ /* 0x000fea0003800000 */
.L_x_6534:
[----:B------:R-:W-:Y:S01]  /*1a370*/  BSSY B1, `(.L_x_6536) ;  /* 0x000000b000017945 */ /* 0x000fe20003800000 */
[----:B------:R-:W-:Y:S02]  /*1a380*/  IMAD.MOV.U32 R8, RZ, RZ, 0x0 ;  /* 0x00000000ff087424 */ /* 0x000fe400078e00ff */
[----:B------:R-:W-:Y:S01]  /*1a390*/  IMAD.MOV.U32 R9, RZ, RZ, 0x14f00000 ;  /* 0x14f00000ff097424 */ /* 0x000fe200078e00ff */
[----:B------:R-:W-:Y:S06]  /*1a3a0*/  @P2 BRA `(.L_x_6537) ;  /* 0x00000000001c2947 */ /* 0x000fec0003800000 */
[----:B------:R-:W3:Y:S01]  /*1a3b0*/  S2R R11, SR_TID.X ;  /* 0x00000000000b7919 */ /* 0x000ee20000002100 */
[----:B0-2---:R-:W-:-:S04]  /*1a3c0*/  IMAD.MOV.U32 R3, RZ, RZ, 0x6000 ;  /* 0x00006000ff037424 */ /* 0x005fc800078e00ff */
[----:B------:R4:W-:Y:S01]  /*1a3d0*/  SYNCS.ARRIVE.TRANS64 RZ, [R4+URZ+0x28830], R3 ;  /* 0x0288300304ff79a7 */ /* 0x0009e2000800003f */
[----:B---3--:R-:W-:-:S04]  /*1a3e0*/  LOP3.LUT R11, R11, 0x1f, RZ, 0xc0, !PT ;  /* 0x0000001f0b0b7812 */ /* 0x008fc800078ec0ff */
[----:B------:R-:W-:-:S13]  /*1a3f0*/  ISETP.NE.AND P0, PT, R11, RZ, PT ;  /* 0x000000ff0b00720c */ /* 0x000fda0003f05270 */
[----:B----4-:R-:W-:Y:S05]  /*1a400*/  @!P0 BRA `(.L_x_6537) ;  /* 0x0000000000048947 */ /* 0x010fea0003800000 */
[----:B------:R-:W-:Y:S01]  /*1a410*/  BPT.TRAP 0x1 ;  /* 0x000000040000795c */ /* 0x000fe20000300000 */
.L_x_6537:
[----:B------:R-:W-:Y:S05]  /*1a420*/  BSYNC B1 ;  /* 0x0000000000017941 */ /* 0x000fea0003800000 */
.L_x_6536:
[----:B0-2---:R-:W2:Y:S01]  /*1a430*/  LDL R3, [R1+0x8] ;  /* 0x0000080001037983 */ /* 0x005ea20000100800 */
        /* <DEDUP_REMOVED lines=9> */
.L_x_6538:
        /* <DEDUP_REMOVED lines=9> */
.L_x_6527:
[----:B------:R-:W-:Y:S05]  /*1a560*/  BSYNC B0 ;  /* 0x0000000000007941 */ /* 0x000fea0003800000 */
.L_x_6526:
[----:B------:R-:W3:Y:S02]  /*1a570*/  LDL R3, [R1+0x38] ;  /* 0x0000380001037983 */ /* 0x000ee40000100800 */
[----:B---3--:R-:W-:-:S13]  /*1a580*/  ISETP.NE.AND P0, PT, R3, 0x3, PT ;  /* 0x000000030300780c */ /* 0x008fda0003f05270 */
[----:B------:R-:W-:Y:S05]  /*1a590*/  @!P0 BRA `(.L_x_6539) ;  /* 0x0000000000048947 */ /* 0x000fea0003800000 */
[----:B------:R-:W-:Y:S01]  /*1a5a0*/  BPT.TRAP 0x1 ;  /* 0x000000040000795c */ /* 0x000fe20000300000 */
.L_x_6539:
        /* <DEDUP_REMOVED lines=8> */
.L_x_6591:
[----:B------:R-:W-:Y:S05]  /*1a630*/  BSYNC B0 ;  /* 0x0000000000007941 */ /* 0x000fea0003800000 */
.L_x_6540:
[----:B------:R-:W-:Y:S05]  /*1a640*/  @!P0 BRA `(.L_x_6542) ;  /* 0x0000000000048947 */ /* 0x000fea0003800000 */
[----:B------:R-:W-:Y:S01]  /*1a650*/  BPT.TRAP 0x1 ;  /* 0x000000040000795c */ /* 0x000fe20000300000 */
.L_x_6542:
[----:B------:R-:W-:Y:S01]  /*1a660*/  SHF.L.U32 R3, R7, 0x1f, RZ ;  /* 0x0000001f07037819 */ /* 0x000fe200000006ff */
[----:B---3--:R-:W-:-:S03]  /*1a670*/  IMAD R2, R6, 0x6000, RZ ;  /* 0x0000600006027824 */ /* 0x008fc600078e02ff */
[----:B------:R-:W3:Y:S02]  /*1a680*/  SYNCS.PHASECHK.TRANS64.TRYWAIT P2, [R20+URZ+0x28860], R3 ;  /* 0x02886003140075a7 */ /* 0x000ee4000804017f */
[----:B---3--:R-:W-:Y:S05]  /*1a690*/  @!P2 BRA `(.L_x_6543) ;  /* 0x00000028000ca947 */ /* 0x008fea0003800000 */
.L_x_6592:
[----:B------:R-:W0:Y:S04]  /*1a6a0*/  LDL R12, [R1+0x10] ;  /* 0x00001000010c7983 */ /* 0x000e280000100800 */
[----:B------:R-:W4:Y:S04]  /*1a6b0*/  LDL R15, [R1+0x28] ;  /* 0x00002800010f7983 */ /* 0x000f280000100800 */
[----:B------:R-:W5:Y:S01]  /*1a6c0*/  LDL R13, [R1+0x1c] ;  /* 0x00001c00010d7983 */ /* 0x000f620000100800 */
[----:B------:R-:W-:Y:S05]  /*1a6d0*/  WARPSYNC.ALL ;  /* 0x0000000000007948 */ /* 0x000fea0003800000 */
[----:B------:R-:W-:-:S04]  /*1a6e0*/  IMAD.U32 R14, RZ, RZ, UR40 ;  /* 0x00000028ff0e7e24 */ /* 0x000fc8000f8e00ff */
[----:B------:R-:W-:Y:S02]  /*1a6f0*/  VIADD R14, R14, 0x400 ;  /* 0x000004000e0e7836 */ /* 0x000fe40000000000 */
[C---:B---3--:R-:W-:Y:S01]  /*1a700*/  VIADD R3, R2.reuse, 0x1000 ;  /* 0x0000100002037836 */ /* 0x048fe20000000000 */
[----:B0-----:R-:W-:-:S06]  /*1a710*/  LOP3.LUT R4, R2, R12, RZ, 0xfc, !PT ;  /* 0x0000000c02047212 */ /* 0x001fcc00078efcff */
[----:B------:R-:W0:Y:S01]  /*1a720*/  LDSM.16.MT88.4 R4, [R4+UR40+0xc400] ;  /* 0x00c400280404783b */ /* 0x000e220008004200 */
[----:B----4-:R-:W-:Y:S02]  /*1a730*/  IADD3 R18, R15, UR40, R2 ;  /* 0x000000280f127c10 */ /* 0x010fe4000fffe002 */
[----:B-----5:R-:W-:Y:S02]  /*1a740*/  IADD3 R17, R14, R2, R13 ;  /* 0x000000020e117210 */ /* 0x020fe40007ffe00d */
[C-C-:B0-----:R-:W-:Y:S02]  /*1a750*/  PRMT R8, R4.reuse, 0x6420, R5.reuse ;  /* 0x0000642004087816 */ /* 0x141fe40000000005 */
[----:B--2---:R-:W-:Y:S02]  /*1a760*/  PRMT R9, R4, 0x7531, R5 ;  /* 0x0000753104097816 */ /* 0x004fe40000000005 */
[C-C-:B------:R-:W-:Y:S02]  /*1a770*/  PRMT R10, R6.reuse, 0x6420, R7.reuse ;  /* 0x00006420060a7816 */ /* 0x140fe40000000007 */
[----:B------:R-:W-:-:S02]  /*1a780*/  PRMT R11, R6, 0x7531, R7 ;  /* 0x00007531060b7816 */ /* 0x000fc40000000007 */
[----:B------:R-:W0:Y:S04]  /*1a790*/  LDSM.16.MT88.4 R4, [R18+0xc400] ;  /* 0x00c400001204783b */ /* 0x000e280000004200 */
[----:B------:R0:W-:Y:S01]  /*1a7a0*/  STSM.16.M88.4 [R17], R8 ;  /* 0x0000000811007844 */ /* 0x0001e20000000200 */
[----:B------:R-:W2:Y:S01]  /*1a7b0*/  S2R R15, SR_TID.X ;  /* 0x00000000000f7919 */ /* 0x000ea20000002100 */
[C-C-:B0-----:R-:W-:Y:S02]  /*1a7c0*/  PRMT R8, R4.reuse, 0x6420, R5.reuse ;  /* 0x0000642004087816 */ /* 0x141fe40000000005 */
[----:B------:R-:W-:Y:S02]  /*1a7d0*/  PRMT R9, R4, 0x7531, R5 ;  /* 0x0000753104097816 */ /* 0x000fe40000000005 */
[----:B------:R-:W-:-:S02]  /*1a7e0*/  PRMT R10, R6, 0x6420, R7 ;  /* 0x00006420060a7816 */ /* 0x000fc40000000007 */
[----:B------:R-:W-:-:S05]  /*1a7f0*/  PRMT R11, R6, 0x7531, R7 ;  /* 0x00007531060b7816 */ /* 0x000fca0000000007 */
[----:B------:R0:W-:Y:S02]  /*1a800*/  STSM.16.M88.4 [R17+0x1000], R8 ;  /* 0x0010000811007844 */ /* 0x0001e40000000200 */
[----:B0-----:R-:W-:-:S05]  /*1a810*/  IMAD.MOV.U32 R11, RZ, RZ, R12 ;  /* 0x000000ffff0b7224 */ /* 0x001fca00078e000c */
[----:B------:R-:W-:-:S05]  /*1a820*/  LOP3.LUT R3, R3, R11, RZ, 0xfc, !PT ;  /* 0x0000000b03037212 */ /* 0x000fca00078efcff */
[----:B------:R-:W0:Y:S01]  /*1a830*/  LDSM.16.MT88.4 R4, [R3+UR40+0xc400] ;  /* 0x00c400280304783b */ /* 0x000e220008004200 */
[----:B------:R-:W-:Y:S01]  /*1a840*/  IMAD.MOV.U32 R9, RZ, RZ, R13 ;  /* 0x000000ffff097224 */ /* 0x000fe200078e000d */
[----:B--2---:R-:W-:Y:S01]  /*1a850*/  LOP3.LUT P2, RZ, R15, 0x4, RZ, 0xc0, !PT ;  /* 0x000000040fff7812 */ /* 0x004fe2000784c0ff */
[----:B------:R-:W-:Y:S02]  /*1a860*/  IMAD.MOV.U32 R8, RZ, RZ, 0x20 ;  /* 0x00000020ff087424 */ /* 0x000fe400078e00ff */
[----:B------:R-:W-:-:S03]  /*1a870*/  IMAD.U32 R10, RZ, RZ, UR40 ;  /* 0x00000028ff0a7e24 */ /* 0x000fc6000f8e00ff */
[----:B------:R-:W-:Y:S01]  /*1a880*/  SEL R8, R8, 0xffffffe0, !P2 ;  /* 0xffffffe008087807 */ /* 0x000fe20005000000 */
[----:B------:R-:W-:Y:S01]  /*1a890*/  VIADD R10, R10, 0x400 ;  /* 0x000004000a0a7836 */ /* 0x000fe20000000000 */
[C-C-:B0-----:R-:W-:Y:S02]  /*1a8a0*/  PRMT R12, R4.reuse, 0x6420, R5.reuse ;  /* 0x00006420040c7816 */ /* 0x141fe40000000005 */
[----:B------:R-:W-:Y:S02]  /*1a8b0*/  PRMT R13, R4, 0x7531, R5 ;  /* 0x00007531040d7816 */ /* 0x000fe40000000005 */
[C-C-:B------:R-:W-:Y:S02]  /*1a8c0*/  PRMT R14, R6.reuse, 0x6420, R7.reuse ;  /* 0x00006420060e7816 */ /* 0x140fe40000000007 */
[----:B------:R-:W-:Y:S02]  /*1a8d0*/  PRMT R15, R6, 0x7531, R7 ;  /* 0x00007531060f7816 */ /* 0x000fe40000000007 */
[----:B------:R-:W0:Y:S01]  /*1a8e0*/  LDSM.16.MT88.4 R4, [R18+0xd400] ;  /* 0x00d400001204783b */ /* 0x000e220000004200 */
[----:B------:R-:W-:-:S05]  /*1a8f0*/  IADD3 R3, R9, R2, R8 ;  /* 0x0000000209037210 */ /* 0x000fca0007ffe008 */
[----:B------:R-:W-:-:S05]  /*1a900*/  IMAD.IADD R3, R10, 0x1, R3 ;  /* 0x000000010a037824 */ /* 0x000fca00078e0203 */
[----:B------:R2:W-:Y:S02]  /*1a910*/  STSM.16.M88.4 [R3], R12 ;  /* 0x0000000c03007844 */ /* 0x0005e40000000200 */
[----:B--2---:R-:W-:Y:S01]  /*1a920*/  IMAD.MOV.U32 R15, RZ, RZ, R11 ;  /* 0x000000ffff0f7224 */ /* 0x004fe200078e000b */
[C-C-:B0-----:R-:W-:Y:S02]  /*1a930*/  PRMT R8, R4.reuse, 0x6420, R5.reuse ;  /* 0x0000642004087816 */ /* 0x141fe40000000005 */
[----:B------:R-:W-:Y:S02]  /*1a940*/  PRMT R9, R4, 0x7531, R5 ;  /* 0x0000753104097816 */ /* 0x000fe40000000005 */
[C-C-:B------:R-:W-:Y:S02]  /*1a950*/  PRMT R10, R6.reuse, 0x6420, R7.reuse ;  /* 0x00006420060a7816 */ /* 0x140fe40000000007 */
[----:B------:R-:W-:Y:S01]  /*1a960*/  PRMT R11, R6, 0x7531, R7 ;  /* 0x00007531060b7816 */ /* 0x000fe20000000007 */
[----:B------:R-:W-:-:S04]  /*1a970*/  VIADD R4, R2, 0x2000 ;  /* 0x0000200002047836 */ /* 0x000fc80000000000 */
[----:B------:R0:W-:Y:S02]  /*1a980*/  STSM.16.M88.4 [R3+0x1000], R8 ;  /* 0x0010000803007844 */ /* 0x0001e40000000200 */
[----:B0-----:R-:W-:-:S05]  /*1a990*/  IMAD.MOV.U32 R11, RZ, RZ, R15 ;  /* 0x000000ffff0b7224 */ /* 0x001fca00078e000f */
[----:B------:R-:W-:-:S06]  /*1a9a0*/  LOP3.LUT R4, R4, R11, RZ, 0xfc, !PT ;  /* 0x0000000b04047212 */ /* 0x000fcc00078efcff */
[----:B------:R-:W0:Y:S02]  /*1a9b0*/  LDSM.16.MT88.4 R4, [R4+UR40+0xc400] ;  /* 0x00c400280404783b */ /* 0x000e240008004200 */
[C-C-:B0-----:R-:W-:Y:S02]  /*1a9c0*/  PRMT R12, R4.reuse, 0x6420, R5.reuse ;  /* 0x00006420040c7816 */ /* 0x141fe40000000005 */
[----:B------:R-:W-:Y:S02]  /*1a9d0*/  PRMT R13, R4, 0x7531, R5 ;  /* 0x00007531040d7816 */ /* 0x000fe40000000005 */
[C-C-:B------:R-:W-:Y:S02]  /*1a9e0*/  PRMT R14, R6.reuse, 0x6420, R7.reuse ;  /* 0x00006420060e7816 */ /* 0x140fe40000000007 */
[----:B------:R-:W-:Y:S02]  /*1a9f0*/  PRMT R15, R6, 0x7531, R7 ;  /* 0x00007531060f7816 */ /* 0x000fe40000000007 */
[----:B------:R-:W0:Y:S04]  /*1aa00*/  LDSM.16.MT88.4 R4, [R18+0xe400] ;  /* 0x00e400001204783b */ /* 0x000e280000004200 */
[----:B------:R2:W-:Y:S02]  /*1aa10*/  STSM.16.M88.4 [R17+0x2000], R12 ;  /* 0x0020000c11007844 */ /* 0x0005e40000000200 */
[----:B--2---:R-:W-:Y:S01]  /*1aa20*/  IMAD.MOV.U32 R15, RZ, RZ, R11 ;  /* 0x000000ffff0f7224 */ /* 0x004fe200078e000b */
[----:B0-----:R-:W-:-:S02]  /*1aa30*/  PRMT R8, R4, 0x6420, R5 ;  /* 0x0000642004087816 */ /* 0x001fc40000000005 */
        /* <DEDUP_REMOVED lines=23> */
[----:B------:R-:W0:Y:S01]  /*1abb0*/  LDSM.16.MT88.4 R4, [R4+UR40+0xc400] ;  /* 0x00c400280404783b */ /* 0x000e220008004200 */
[----:B------:R-:W-:Y:S01]  /*1abc0*/  VIADD R2, R2, 0x5000 ;  /* 0x0000500002027836 */ /* 0x000fe20000000000 */
[C-C-:B0-----:R-:W-:Y:S02]  /*1abd0*/  PRMT R12, R4.reuse, 0x6420, R5.reuse ;  /* 0x00006420040c7816 */ /* 0x141fe40000000005 */
[----:B------:R-:W-:Y:S02]  /*1abe0*/  PRMT R13, R4, 0x7531, R5 ;  /* 0x00007531040d7816 */ /* 0x000fe40000000005 */
[C-C-:B------:R-:W-:Y:S02]  /*1abf0*/  PRMT R14, R6.reuse, 0x6420, R7.reuse ;  /* 0x00006420060e7816 */ /* 0x140fe40000000007 */
[----:B------:R-:W-:Y:S02]  /*1ac00*/  PRMT R15, R6, 0x7531, R7 ;  /* 0x00007531060f7816 */ /* 0x000fe40000000007 */
[----:B------:R-:W0:Y:S04]  /*1ac10*/  LDSM.16.MT88.4 R4, [R18+0x10400] ;  /* 0x010400001204783b */ /* 0x000e280000004200 */
[----:B------:R2:W-:Y:S02]  /*1ac20*/  STSM.16.M88.4 [R17+0x4000], R12 ;  /* 0x0040000c11007844 */ /* 0x0005e40000000200 */
[----:B--2---:R-:W-:-:S05]  /*1ac30*/  IMAD.MOV.U32 R15, RZ, RZ, R11 ;  /* 0x000000ffff0f7224 */ /* 0x004fca00078e000b */
[----:B------:R-:W-:Y:S02]  /*1ac40*/  LOP3.LUT R2, R2, R15, RZ, 0xfc, !PT ;  /* 0x0000000f02027212 */ /* 0x000fe400078efcff */
[C-C-:B0-----:R-:W-:Y:S02]  /*1ac50*/  PRMT R8, R4.reuse, 0x6420, R5.reuse ;  /* 0x0000642004087816 */ /* 0x141fe40000000005 */
        /* <DEDUP_REMOVED lines=24> */
.L_x_6544:
[----:B------:R-:W3:Y:S01]  /*1ade0*/  LDL R2, [R1+0x20] ;  /* 0x0000200001027983 */ /* 0x000ee20000100800 */
[----:B0-----:R0:W-:Y:S03]  /*1adf0*/  SYNCS.ARRIVE.TRANS64.A1T0 RZ, [R20+URZ+0x28850], RZ ;  /* 0x028850ff14ff79a7 */ /* 0x0011e6000810003f */
[----:B------:R4:W5:Y:S04]  /*1ae00*/  LDL R6, [R1+0x14] ;  /* 0x0000140001067983 */ /* 0x0009680000100800 */
[----:B------:R4:W5:Y:S01]  /*1ae10*/  LDL R7, [R1+0x18] ;  /* 0x0000180001077983 */ /* 0x0009620000100800 */
[----:B0-----:R-:W-:-:S05]  /*1ae20*/  @!P1 VIADD R20, R20, 0x28880 ;  /* 0x0002888014149836 */ /* 0x001fca0000000000 */
[----:B------:R-:W-:Y:S01]  /*1ae30*/  @!P1 PRMT R20, RZ, 0x654, R20 ;  /* 0x00000654ff149816 */ /* 0x000fe20000000014 */
[----:B------:R-:W-:Y:S06]  /*1ae40*/  BAR.SYNC.DEFER_BLOCKING 0x2, 0x80 ;  /* 0x0082000000007b1d */ /* 0x000fec0000010000 */
[----:B------:R4:W-:Y:S01]  /*1ae50*/  @!P1 SYNCS.ARRIVE.TRANS64.RED.A1T0 RZ, [R20+URZ], RZ ;  /* 0x000000ff14ff99a7 */ /* 0x0009e2000810043f */
[C---:B---3--:R-:W-:Y:S01]  /*1ae60*/  ISETP.GT.AND P0, PT, R19.reuse, R2, PT ;  /* 0x000000021300720c */ /* 0x048fe20003f04270 */
[----:B------:R-:W-:-:S12]  /*1ae70*/  VIADD R19, R19, 0xffffffff ;  /* 0xffffffff13137836 */ /* 0x000fd80000000000 */
[----:B----4-:R-:W-:Y:S05]  /*1ae80*/  @P0 BRA `(.L_x_6545) ;  /* 0xffffffec00f40947 */ /* 0x010fea000383ffff */
.L_x_6525:
[----:B------:R-:W3:Y:S01]  /*1ae90*/  LDL R2, [R1+0x38] ;  /* 0x0000380001027983 */ /* 0x000ee20000100800 */
[----:B------:R-:W-:Y:S01]  /*1aea0*/  BSSY B0, `(.L_x_6546) ;  /* 0x0000010000007945 */ /* 0x000fe20003800000 */
[----:B---3--:R-:W-:-:S03]  /*1aeb0*/  ISETP.NE.AND P2, PT, R2, 0x3, PT ;  /* 0x000000030200780c */ /* 0x008fc60003f45270 */
[----:B------:R-:W-:Y:S10]  /*1aec0*/  @P1 BRA `(.L_x_6547) ;  /* 0x0000000000341947 */ /* 0x000ff40003800000 */
[----:B--2---:R-:W2:Y:S01]  /*1aed0*/  S2R R3, SR_LANEID ;  /* 0x0000000000037919 */ /* 0x004ea20000000000 */
[----:B------:R-:W-:Y:S02]  /*1aee0*/  VOTEU.ANY UR4, UPT, PT ;  /* 0x0000000000047886 */ /* 0x000fe400038e0100 */
[----:B------:R-:W2:Y:S08]  /*1aef0*/  FLO.U32 R0, UR4 ;  /* 0x0000000400007d00 */ /* 0x000eb000080e0000 */
[----:B------:R-:W3:Y:S01]  /*1af00*/  POPC R5, UR4 ;  /* 0x0000000400057d09 */ /* 0x000ee20008000000 */
[----:B--2---:R-:W-:-:S02]  /*1af10*/  ISETP.EQ.U32.AND P0, PT, R0, R3, PT ;  /* 0x000000030000720c */ /* 0x004fc40003f02070 */
[----:B------:R-:W3:Y:S11]  /*1af20*/  LDC.64 R2, c[0x0][0xc38] ;  /* 0x00030e00ff027b82 */ /* 0x000ef60000000a00 */
[----:B---3--:R-:W2:Y:S01]  /*1af30*/  @P0 ATOMG.E.ADD.STRONG.GPU PT, R3, desc[UR44][R2.64], R5 ;  /* 0x00000005020309a8 */ /* 0x008ea200081ee1ec */
[----:B0-----:R-:W0:Y:S02]  /*1af40*/  S2R R4, SR_LTMASK ;  /* 0x0000000000047919 */ /* 0x001e240000003900 */
[----:B0-----:R-:W-:-:S04]  /*1af50*/  LOP3.LUT R4, R4, UR4, RZ, 0xc0, !PT ;  /* 0x0000000404047c12 */ /* 0x001fc8000f8ec0ff */
[----:B-----5:R-:W0:Y:S01]  /*1af60*/  POPC R7, R4 ;  /* 0x0000000400077309 */ /* 0x020e220000000000 */
[----:B--2---:R-:W0:Y:S02]  /*1af70*/  SHFL.IDX PT, R0, R3, R0, 0x1f ;  /* 0x00001f0003007589 */ /* 0x004e2400000e0000 */
[----:B0-----:R-:W-:-:S05]  /*1af80*/  IADD3 R0, R0, UR41, R7 ;  /* 0x0000002900007c10 */ /* 0x001fca000fffe007 */
[----:B------:R3:W-:Y:S02]  /*1af90*/  STL [R1], R0 ;  /* 0x0000000001007387 */ /* 0x0007e40000100800 */
.L_x_6547:
[----:B------:R-:W-:Y:S05]  /*1afa0*/  BSYNC B0 ;  /* 0x0000000000007941 */ /* 0x000fea0003800000 */
.L_x_6546:
[----:B------:R-:W-:Y:S05]  /*1afb0*/  @!P2 BRA `(.L_x_6548) ;  /* 0x000000000004a947 */ /* 0x000fea0003800000 */
[----:B------:R-:W-:Y:S01]  /*1afc0*/  BPT.TRAP 0x1 ;  /* 0x000000040000795c */ /* 0x000fe20000300000 */
.L_x_6548:
        /* <DEDUP_REMOVED lines=10> */
.L_x_6593:
[----:B------:R-:W-:Y:S05]  /*1b070*/  BSYNC B0 ;  /* 0x0000000000007941 */ /* 0x000fea0003800000 */
.L_x_6549:
[----:B------:R-:W-:Y:S05]  /*1b080*/  @!P2 BRA `(.L_x_6551) ;  /* 0x000000000004a947 */ /* 0x000fea0003800000 */
[----:B------:R-:W-:Y:S01]  /*1b090*/  BPT.TRAP 0x1 ;  /* 0x000000040000795c */ /* 0x000fe20000300000 */
.L_x_6551:
[----:B------:R-:W2:Y:S02]  /*1b0a0*/  LDL R0, [R1+0x18] ;  /* 0x0000180001007983 */ /* 0x000ea40000100800 */
[----:B--2---:R-:W-:-:S04]  /*1b0b0*/  SHF.L.U32 R3, R0, 0x1f, RZ ;  /* 0x0000001f00037819 */ /* 0x004fc800000006ff */
[----:B------:R-:W2:Y:S02]  /*1b0c0*/  SYNCS.PHASECHK.TRANS64.TRYWAIT P0, [R18+URZ+0x28860], R3 ;  /* 0x02886003120075a7 */ /* 0x000ea4000800017f */
[----:B--2---:R-:W-:Y:S05]  /*1b0d0*/  @!P0 BRA `(.L_x_6552) ;  /* 0x0000001c00a48947 */ /* 0x004fea0003800000 */
.L_x_6594:
[----:B------:R-:W3:Y:S04]  /*1b0e0*/  LDL R19, [R1+0x14] ;  /* 0x0000140001137983 */ /* 0x000ee80000100800 */
[----:B------:R-:W4:Y:S04]  /*1b0f0*/  LDL R2, [R1+0x10] ;  /* 0x0000100001027983 */ /* 0x000f280000100800 */
[----:B------:R-:W4:Y:S01]  /*1b100*/  LDL R12, [R1+0x1c] ;  /* 0x00001c00010c7983 */ /* 0x000f220000100800 */
[----:B------:R-:W0:Y:S01]  /*1b110*/  S2R R8, SR_TID.X ;  /* 0x0000000000087919 */ /* 0x000e220000002100 */
[----:B------:R-:W-:Y:S05]  /*1b120*/  WARPSYNC.ALL ;  /* 0x0000000000007948 */ /* 0x000fea0003800000 */
[----:B------:R-:W-:Y:S01]  /*1b130*/  IMAD.MOV.U32 R10, RZ, RZ, 0x40 ;  /* 0x00000040ff0a7424 */ /* 0x000fe200078e00ff */
[----:B0-----:R-:W-:-:S04]  /*1b140*/  LOP3.LUT P0, RZ, R8, 0x4, RZ, 0xc0, !PT ;  /* 0x0000000408ff7812 */ /* 0x001fc8000780c0ff */
[----:B------:R-:W-:Y:S01]  /*1b150*/  SEL R10, R10, 0xffffffc0, !P0 ;  /* 0xffffffc00a0a7807 */ /* 0x000fe20004000000 */
[----:B------:R-:W0:Y:S02]  /*1b160*/  S2R R14, SR_TID.X ;  /* 0x00000000000e7919 */ /* 0x000e240000002100 */
[----:B0-----:R-:W-:Y:S01]  /*1b170*/  LOP3.LUT P0, RZ, R14, 0x4, RZ, 0xc0, !PT ;  /* 0x000000040eff7812 */ /* 0x001fe2000780c0ff */
[----:B--2---:R-:W-:-:S05]  /*1b180*/  IMAD.MOV.U32 R3, RZ, RZ, 0x20 ;  /* 0x00000020ff037424 */ /* 0x004fca00078e00ff */
[----:B------:R-:W-:Y:S01]  /*1b190*/  SEL R3, R3, 0xffffffe0, !P0 ;  /* 0xffffffe003037807 */ /* 0x000fe20004000000 */
[----:B---3--:R-:W-:-:S05]  /*1b1a0*/  IMAD R0, R19, 0x6000, RZ ;  /* 0x0000600013007824 */ /* 0x008fca00078e02ff */
[----:B----4-:R-:W-:-:S05]  /*1b1b0*/  LOP3.LUT R2, R0, R2, RZ, 0xfc, !PT ;  /* 0x0000000200027212 */ /* 0x010fca00078efcff */
[----:B-----5:R-:W0:Y:S01]  /*1b1c0*/  LDSM.16.MT88.4 R4, [R2+UR40+0xc400] ;  /* 0x00c400280204783b */ /* 0x020e220008004200 */
[----:B------:R-:W-:-:S04]  /*1b1d0*/  VIADD R17, R2, UR40 ;  /* 0x0000002802117c36 */ /* 0x000fc80008000000 */
[----:B------:R-:W-:Y:S01]  /*1b1e0*/  IMAD.IADD R17, R10, 0x1, R17 ;  /* 0x000000010a117824 */ /* 0x000fe200078e0211 */
[C-C-:B0-----:R-:W-:Y:S02]  /*1b1f0*/  PRMT R8, R4.reuse, 0x6420, R5.reuse ;  /* 0x0000642004087816 */ /* 0x141fe40000000005 */
[----:B------:R-:W-:Y:S02]  /*1b200*/  PRMT R9, R4, 0x7531, R5 ;  /* 0x0000753104097816 */ /* 0x000fe40000000005 */
[C-C-:B------:R-:W-:Y:S02]  /*1b210*/  PRMT R10, R6.reuse, 0x6420, R7.reuse ;  /* 0x00006420060a7816 */ /* 0x140fe40000000007 */
[----:B------:R-:W-:Y:S02]  /*1b220*/  PRMT R11, R6, 0x7531, R7 ;  /* 0x00007531060b7816 */ /* 0x000fe40000000007 */
[----:B------:R-:W0:Y:S01]  /*1b230*/  LDSM.16.MT88.4 R4, [R17+0xc400] ;  /* 0x00c400001104783b */ /* 0x000e220000004200 */
[----:B------:R-:W-:-:S05]  /*1b240*/  IADD3 R0, R0, UR40, R12 ;  /* 0x0000002800007c10 */ /* 0x000fca000fffe00c */
[----:B------:R0:W-:Y:S02]  /*1b250*/  STSM.16.M88.4 [R0+0x400], R8 ;  /* 0x0004000800007844 */ /* 0x0001e40000000200 */
        /* <DEDUP_REMOVED lines=10> */
[----:B------:R-:W0:Y:S01]  /*1b300*/  LDSM.16.MT88.4 R4, [R17+0xd400] ;  /* 0x00d400001104783b */ /* 0x000e220000004200 */
[----:B------:R-:W-:-:S05]  /*1b310*/  IADD3 R3, R3, 0x400, R0 ;  /* 0x0000040003037810 */ /* 0x000fca0007ffe000 */
[----:B------:R-:W-:Y:S01]  /*1b320*/  STSM.16.M88.4 [R3], R12 ;  /* 0x0000000c03007844 */ /* 0x000fe20000000200 */
        /* <DEDUP_REMOVED lines=61> */
.L_x_6553:
[----:B--2---:R-:W2:Y:S01]  /*1b700*/  LDL.LU R3, [R1+0x18] ;  /* 0x0000180001037983 */ /* 0x004ea20000300800 */
[----:B0-----:R-:W-:Y:S01]  /*1b710*/  SYNCS.ARRIVE.TRANS64.A1T0 RZ, [R18+URZ+0x28850], RZ ;  /* 0x028850ff12ff79a7 */ /* 0x001fe2000810003f */
[----:B------:R-:W-:-:S05]  /*1b720*/  @!P1 VIADD R0, R18, 0x28880 ;  /* 0x0002888012009836 */ /* 0x000fca0000000000 */
[----:B------:R-:W-:Y:S01]  /*1b730*/  @!P1 PRMT R0, RZ, 0x654, R0 ;  /* 0x00000654ff009816 */ /* 0x000fe20000000000 */
[----:B------:R-:W-:Y:S06]  /*1b740*/  BAR.SYNC.DEFER_BLOCKING 0x2, 0x80 ;  /* 0x0082000000007b1d */ /* 0x000fec0000010000 */
[----:B------:R0:W-:Y:S02]  /*1b750*/  @!P1 SYNCS.ARRIVE.TRANS64.RED.A1T0 RZ, [R0+URZ], RZ ;  /* 0x000000ff00ff99a7 */ /* 0x0001e4000810043f */
[----:B0-----:R-:W-:-:S05]  /*1b760*/  VIADD R0, R19, 0x1 ;  /* 0x0000000113007836 */ /* 0x001fca0000000000 */
[----:B------:R-:W-:-:S04]  /*1b770*/  ISETP.NE.AND P0, PT, R0, 0x2, PT ;  /* 0x000000020000780c */ /* 0x000fc80003f05270 */
[----:B------:R-:W-:Y:S02]  /*1b780*/  SEL R2, RZ, 0x1, P0 ;  /* 0x00000001ff027807 */ /* 0x000fe40000000000 */
[----:B------:R-:W-:-:S05]  /*1b790*/  SEL R0, R0, RZ, P0 ;  /* 0x000000ff00007207 */ /* 0x000fca0000000000 */
[----:B------:R0:W-:Y:S01]  /*1b7a0*/  STL [R1+0x14], R0 ;  /* 0x0000140001007387 */ /* 0x0001e20000100800 */
[----:B--2---:R-:W-:-:S05]  /*1b7b0*/  LOP3.LUT R3, R3, R2, RZ, 0x3c, !PT ;  /* 0x0000000203037212 */ /* 0x004fca00078e3cff */
[----:B------:R0:W-:Y:S02]  /*1b7c0*/  STL [R1+0x18], R3 ;  /* 0x0000180301007387 */ /* 0x0001e40000100800 */
.L_x_6509:
[----:B------:R-:W-:Y:S05]  /*1b7d0*/  BSYNC B6 ;  /* 0x0000000000067941 */ /* 0x000fea0003800000 */
.L_x_6507:
[----:B------:R-:W-:-:S13]  /*1b7e0*/  LOP3.LUT P0, RZ, R16, 0x2, RZ, 0xc0, !PT ;  /* 0x0000000210ff7812 */ /* 0x000fda000780c0ff */
[----:B------:R-:W-:Y:S05]  /*1b7f0*/  @!P0 BRA `(.L_x_6554) ;  /* 0x00000000002c8947 */ /* 0x000fea0003800000 */
[----:B------:R-:W3:Y:S08]  /*1b800*/  S2UR UR5, SR_CgaCtaId ;  /* 0x00000000000579c3 */ /* 0x000ef00000008800 */
[----:B------:R-:W-:Y:S06]  /*1b810*/  BAR.SYNC.DEFER_BLOCKING 0x5, 0x180 ;  /* 0x0146000000007b1d */ /* 0x000fec0000010000 */
[----:B------:R-:W-:-:S02]  /*1b820*/  UMOV UR4, 0x400 ;  /* 0x0000040000047882 */ /* 0x000fc40000000000 */
[----:B---3--:R-:W-:-:S09]  /*1b830*/  ULEA UR4, UR5, UR4, 0x18 ;  /* 0x0000000405047291 */ /* 0x008fd2000f8ec03f */
[----:B------:R-:W3:Y:S04]  /*1b840*/  LDS.128 R4, [UR4+0x288d0] ;  /* 0x0288d004ff047984 */ /* 0x000ee80008000c00 */
[----:B---3--:R3:W-:Y:S01]  /*1b850*/  STL.64 [R1], R4 ;  /* 0x0000000401007387 */ /* 0x0087e20000100a00 */
[----:B0-2---:R-:W-:-:S03]  /*1b860*/  IMAD.MOV.U32 R0, RZ, RZ, R6 ;  /* 0x000000ffff007224 */ /* 0x005fc600078e0006 */
[----:B------:R3:W-:Y:S02]  /*1b870*/  STL [R1+0xc], R7 ;  /* 0x00000c0701007387 */ /* 0x0007e40000100800 */
[----:B------:R-:W-:Y:S01]  /*1b880*/  R2UR UR38, R0 ;  /* 0x00000000002672ca */ /* 0x000fe200000e0000 */
[----:B------:R-:W-:Y:S06]  /*1b890*/  BAR.ARV 0x4, 0x180 ;  /* 0x0106000000007b1d */ /* 0x000fec0000002000 */
[----:B------:R-:W-:Y:S08]  /*1b8a0*/  BRA `(.L_x_6555) ;  /* 0x0000000800d87947 */ /* 0x000ff00003800000 */
.L_x_6554:
[----:B------:R-:W3:Y:S01]  /*1b8b0*/  LDL.LU R2, [R1] ;  /* 0x0000000001027983 */ /* 0x000ee20000300800 */
[----:B------:R-:W-:Y:S01]  /*1b8c0*/  ULDC UR4, c[0x0][0xc14] ;  /* 0x0003050000047ab9 */ /* 0x000fe20000000800 */
[----:B0-----:R-:W0:Y:S01]  /*1b8d0*/  S2R R3, SR_TID.X ;  /* 0x0000000000037919 */ /* 0x001e220000002100 */
[----:B------:R-:W-:Y:S01]  /*1b8e0*/  IMAD.MOV.U32 R4, RZ, RZ, RZ ;  /* 0x000000ffff047224 */ /* 0x000fe200078e00ff */
[----:B------:R-:W4:Y:S01]  /*1b8f0*/  LDC R10, c[0x0][0xc10] ;  /* 0x00030400ff0a7b82 */ /* 0x000f220000000800 */
[----:B--2---:R-:W2:Y:S01]  /*1b900*/  LDL R0, [R1+0xc] ;  /* 0x00000c0001007983 */ /* 0x004ea20000100800 */
[----:B0-----:R-:W-:-:S04]  /*1b910*/  LOP3.LUT R9, R3, 0x1f, RZ, 0xc0, !PT ;  /* 0x0000001f03097812 */ /* 0x001fc800078ec0ff */
[----:B------:R-:W-:Y:S01]  /*1b920*/  ISETP.NE.AND P0, PT, R9, 0x1f, PT ;  /* 0x0000001f0900780c */ /* 0x000fe20003f05270 */
[----:B---3--:R-:W-:Y:S02]  /*1b930*/  IMAD.MOV.U32 R8, RZ, RZ, R2 ;  /* 0x000000ffff087224 */ /* 0x008fe400078e0002 */
[----:B--2---:R-:W-:-:S05]  /*1b940*/  IMAD.IADD R5, R0, 0x1, R9 ;  /* 0x0000000100057824 */ /* 0x004fca00078e0209 */
[----:B------:R-:W-:Y:S01]  /*1b950*/  ISETP.GE.OR P1, PT, R5, UR4, !P0 ;  /* 0x0000000405007c0c */ /* 0x000fe2000c726670 */
[----:B------:R-:W-:-:S12]  /*1b960*/  ULDC UR4, c[0x0][0xc14] ;  /* 0x0003050000047ab9 */ /* 0x000fd80000000800 */
[----:B------:R-:W0:Y:S02]  /*1b970*/  @!P1 LDC.64 R2, c[0x0][0xc58] ;  /* 0x00031600ff029b82 */ /* 0x000e240000000a00 */
[----:B0-----:R-:W-:-:S05]  /*1b980*/  @!P1 IMAD.WIDE R2, R5, 0x4, R2 ;  /* 0x0000000405029825 */ /* 0x001fca00078e0202 */
[----:B------:R-:W2:Y:S01]  /*1b990*/  @!P1 LDG.E R4, desc[UR44][R2.64] ;  /* 0x0000002c02049981 */ /* 0x000ea2000c1e1900 */
[C---:B------:R-:W-:Y:S02]  /*1b9a0*/  ISETP.NE.AND P1, PT, R9.reuse, RZ, PT ;  /* 0x000000ff0900720c */ /* 0x040fe40003f25270 */
        /* <DEDUP_REMOVED lines=11> */
[----:B0-----:R-:W-:Y:S02]  /*1ba60*/  SEL R3, R6, RZ, P3 ;  /* 0x000000ff06037207 */ /* 0x001fe40001800000 */
[----:B------:R-:W-:Y:S03]  /*1ba70*/  SHFL.IDX PT, R6, R8, 0x1, 0x1f ;  /* 0x00201f0008067f89 */ /* 0x000fe600000e0000 */
[----:B------:R-:W-:Y:S02]  /*1ba80*/  IMAD.IADD R3, R0, 0x1, R3 ;  /* 0x0000000100037824 */ /* 0x000fe400078e0203 */
[----:B------:R-:W-:Y:S04]  /*1ba90*/  SHFL.IDX PT, R0, R8, RZ, 0x1f ;  /* 0x00001fff08007589 */ /* 0x000fe800000e0000 */
[----:B------:R-:W0:Y:S02]  /*1baa0*/  SHFL.UP PT, R2, R3, 0x8, RZ ;  /* 0x0500000003027989 */ /* 0x000e2400000e00ff */
[----:B0-----:R-:W-:-:S05]  /*1bab0*/  SEL R2, R2, RZ, P4 ;  /* 0x000000ff02027207 */ /* 0x001fca0002000000 */
[----:B------:R-:W-:-:S05]  /*1bac0*/  IMAD.IADD R7, R3, 0x1, R2 ;  /* 0x0000000103077824 */ /* 0x000fca00078e0202 */
[----:B------:R-:W0:Y:S02]  /*1bad0*/  SHFL.UP PT, R2, R7, 0x10, RZ ;  /* 0x0600000007027989 */ /* 0x000e2400000e00ff */
[----:B0-----:R-:W-:-:S05]  /*1bae0*/  SEL R2, R2, RZ, P5 ;  /* 0x000000ff02027207 */ /* 0x001fca0002800000 */
[----:B------:R-:W-:-:S05]  /*1baf0*/  IMAD.IADD R5, R7, 0x1, R2 ;  /* 0x0000000107057824 */ /* 0x000fca00078e0202 */
[----:B------:R-:W4:Y:S02]  /*1bb00*/  SHFL.IDX PT, R2, R5, 0x1f, 0x1f ;  /* 0x03e01f0005027f89 */ /* 0x000f2400000e0000 */
[----:B----4-:R-:W-:-:S04]  /*1bb10*/  IMAD R2, R2, R10, RZ ;  /* 0x0000000a02027224 */ /* 0x010fc800078e02ff */
[----:B------:R-:W-:-:S05]  /*1bb20*/  IMAD.IADD R6, R6, 0x1, R2 ;  /* 0x0000000106067824 */ /* 0x000fca00078e0202 */
[----:B------:R-:W-:-:S13]  /*1bb30*/  ISETP.GT.AND P6, PT, R6, R0, PT ;  /* 0x000000000600720c */ /* 0x000fda0003fc4270 */
[----:B------:R-:W-:Y:S05]  /*1bb40*/  @P6 BRA `(.L_x_6556) ;  /* 0x0000000000946947 */ /* 0x000fea0003800000 */
.L_x_6560:
[----:B------:R-:W2:Y:S02]  /*1bb50*/  LDL.LU R2, [R1+0xc] ;  /* 0x00000c0001027983 */ /* 0x000ea40000300800 */
[----:B--2---:R-:W-:-:S05]  /*1bb60*/  VIADD R2, R2, 0x1f ;  /* 0x0000001f02027836 */ /* 0x004fca0000000000 */
[----:B------:R-:W-:-:S13]  /*1bb70*/  ISETP.GE.AND P6, PT, R2, UR4, PT ;  /* 0x0000000402007c0c */ /* 0x000fda000bfc6270 */
[----:B------:R-:W-:Y:S05]  /*1bb80*/  @P6 BRA `(.L_x_6557) ;  /* 0x0000000400cc6947 */ /* 0x000fea0003800000 */
[----:B------:R-:W0:Y:S01]  /*1bb90*/  S2R R3, SR_TID.X ;  /* 0x0000000000037919 */ /* 0x000e220000002100 */
[----:B------:R-:W-:Y:S01]  /*1bba0*/  BSSY B0, `(.L_x_6558) ;  /* 0x000000a000007945 */ /* 0x000fe20003800000 */
[----:B------:R-:W-:Y:S01]  /*1bbb0*/  IMAD.MOV.U32 R4, RZ, RZ, RZ ;  /* 0x000000ffff047224 */ /* 0x000fe200078e00ff */
[----:B------:R2:W-:Y:S01]  /*1bbc0*/  STL [R1+0xc], R2 ;  /* 0x00000c0201007387 */ /* 0x0005e20000100800 */
[----:B0-----:R-:W-:-:S05]  /*1bbd0*/  LOP3.LUT R3, R3, 0x1f, RZ, 0xc0, !PT ;  /* 0x0000001f03037812 */ /* 0x001fca00078ec0ff */
[----:B------:R-:W-:-:S05]  /*1bbe0*/  IMAD.IADD R5, R2, 0x1, R3 ;  /* 0x0000000102057824 */ /* 0x000fca00078e0203 */
[----:B------:R-:W-:-:S13]  /*1bbf0*/  ISETP.GE.OR P6, PT, R5, UR4, !P0 ;  /* 0x0000000405007c0c */ /* 0x000fda000c7c6670 */
[----:B--2---:R-:W-:Y:S05]  /*1bc00*/  @P6 BRA `(.L_x_6559) ;  /* 0x00000000000c6947 */ /* 0x004fea0003800000 */
[----:B------:R-:W0:Y:S02]  /*1bc10*/  LDC.64 R2, c[0x0][0xc58] ;  /* 0x00031600ff027b82 */ /* 0x000e240000000a00 */
[----:B0-----:R-:W-:-:S05]  /*1bc20*/  IMAD.WIDE R2, R5, 0x4, R2 ;  /* 0x0000000405027825 */ /* 0x001fca00078e0202 */
[----:B------:R0:W5:Y:S02]  /*1bc30*/  LDG.E R4, desc[UR44][R2.64] ;  /* 0x0000002c02047981 */ /* 0x000164000c1e1900 */
.L_x_6559:
[----:B------:R-:W-:Y:S05]  /*1bc40*/  BSYNC B0 ;  /* 0x0000000000007941 */ /* 0x000fea0003800000 */
.L_x_6558:
[----:B0----5:R-:W0:Y:S01]  /*1bc50*/  SHFL.UP PT, R2, R4, 0x1, RZ ;  /* 0x0420000004027989 */ /* 0x021e2200000e00ff */
[----:B------:R-:W2:Y:S01]  /*1bc60*/  LDC R10, c[0x0][0xc10] ;  /* 0x00030400ff0a7b82 */ /* 0x000ea20000000800 */
        /* <DEDUP_REMOVED lines=14> */
[----:B------:R-:W2:Y:S02]  /*1bd50*/  SHFL.IDX PT, R2, R5, 0x1f, 0x1f ;  /* 0x03e01f0005027f89 */ /* 0x000ea400000e0000 */
[----:B--2---:R-:W-:-:S04]  /*1bd60*/  IMAD R2, R2, R10, RZ ;  /* 0x0000000a02027224 */ /* 0x004fc800078e02ff */
[----:B------:R-:W-:-:S05]  /*1bd70*/  IMAD.IADD R6, R2, 0x1, R6 ;  /* 0x0000000102067824 */ /* 0x000fca00078e0206 */
[----:B------:R-:W-:-:S13]  /*1bd80*/  ISETP.GT.AND P6, PT, R6, R0, PT ;  /* 0x000000000600720c */ /* 0x000fda0003fc4270 */
[----:B------:R-:W-:Y:S05]  /*1bd90*/  @!P6 BRA `(.L_x_6560) ;  /* 0xfffffffc006ce947 */ /* 0x000fea000383ffff */
.L_x_6556:
[----:B------:R-:W2:Y:S01]  /*1bda0*/  LDL.LU R7, [R1+0xc] ;  /* 0x00000c0001077983 */ /* 0x000ea20000300800 */
[----:B------:R-:W-:-:S04]  /*1bdb0*/  IMAD.IADD R6, R6, 0x1, -R2 ;  /* 0x0000000106067824 */ /* 0x000fc800078e0a02 */
[----:B------:R-:W-:-:S05]  /*1bdc0*/  IMAD R2, R5, R10, R6 ;  /* 0x0000000a05027224 */ /* 0x000fca00078e0206 */
[----:B------:R-:W-:Y:S02]  /*1bdd0*/  ISETP.GT.AND P0, PT, R2, R0, PT ;  /* 0x000000000200720c */ /* 0x000fe40003f04270 */
[----:B------:R-:W0:Y:S11]  /*1bde0*/  LDC.64 R2, c[0x0][0xc68] ;  /* 0x00031a00ff027b82 */ /* 0x000e360000000a00 */
[----:B------:R-:W-:-:S04]  /*1bdf0*/  VOTE.ANY R9, PT, !P0 ;  /* 0x0000000000097806 */ /* 0x000fc800040e0100 */
[----:B------:R-:W3:Y:S01]  /*1be00*/  POPC R8, R9 ;  /* 0x0000000900087309 */ /* 0x000ee20000000000 */
[----:B------:R-:W-:Y:S01]  /*1be10*/  ISETP.NE.AND P0, PT, R9, RZ, PT ;  /* 0x000000ff0900720c */ /* 0x000fe20003f05270 */
[----:B---3--:R-:W3:Y:S01]  /*1be20*/  SHFL.IDX PT, R4, R4, R8, 0x1f ;  /* 0x00001f0804047589 */ /* 0x008ee200000e0000 */
[----:B--2---:R-:W-:-:S04]  /*1be30*/  IMAD.IADD R7, R8, 0x1, R7 ;  /* 0x0000000108077824 */ /* 0x004fc800078e0207 */
[----:B0-----:R-:W-:Y:S01]  /*1be40*/  IMAD.WIDE R2, R7, 0x4, R2 ;  /* 0x0000000407027825 */ /* 0x001fe200078e0202 */
[----:B------:R0:W-:Y:S04]  /*1be50*/  STL [R1+0xc], R7 ;  /* 0x00000c0701007387 */ /* 0x0001e80000100800 */
[----:B0-----:R0:W5:Y:S02]  /*1be60*/  LDG.E R7, desc[UR44][R2.64] ;  /* 0x0000002c02077981 */ /* 0x001164000c1e1900 */
[----:B0-----:R-:W-:Y:S01]  /*1be70*/  IMAD.MOV.U32 R2, RZ, RZ, RZ ;  /* 0x000000ffff027224 */ /* 0x001fe200078e00ff */
[----:B---3--:R-:W-:Y:S06]  /*1be80*/  @!P0 BRA `(.L_x_6561) ;  /* 0x0000000000088947 */ /* 0x008fec0003800000 */
[----:B------:R-:W-:-:S06]  /*1be90*/  VIADD R2, R8, 0xffffffff ;  /* 0xffffffff08027836 */ /* 0x000fcc0000000000 */
[----:B------:R0:W2:Y:S02]  /*1bea0*/  SHFL.IDX PT, R2, R5, R2, 0x1f ;  /* 0x00001f0205027589 */ /* 0x0000a400000e0000 */
.L_x_6561:
[----:B0----5:R-:W-:Y:S02]  /*1beb0*/  IMAD R5, R4, R7, RZ ;  /* 0x0000000704057224 */ /* 0x021fe400078e02ff */
[----:B--2---:R-:W-:-:S03]  /*1bec0*/  IMAD R9, R2, R10, R6 ;  /* 0x0000000a02097224 */ /* 0x004fc600078e0206 */
[----:B------:R-:W-:Y:S01]  /*1bed0*/  IABS R8, R5 ;  /* 0x0000000500087213 */ /* 0x000fe20000000000 */
[----:B------:R-:W-:Y:S01]  /*1bee0*/  IMAD.IADD R0, R0, 0x1, -R9 ;  /* 0x0000000100007824 */ /* 0x000fe200078e0a09 */
[----:B------:R0:W-:Y:S02]  /*1bef0*/  STL [R1], R9 ;  /* 0x0000000901007387 */ /* 0x0001e40000100800 */
[----:B------:R-:W2:Y:S08]  /*1bf00*/  I2F.RP R3, R8 ;  /* 0x0000000800037306 */ /* 0x000eb00000209400 */
[----:B--2---:R-:W2:Y:S02]  /*1bf10*/  MUFU.RCP R3, R3 ;  /* 0x0000000300037308 */ /* 0x004ea40000001000 */
[----:B--2---:R-:W-:-:S06]  /*1bf20*/  VIADD R3, R3, 0xffffffe ;  /* 0x0ffffffe03037836 */ /* 0x004fcc0000000000 */
[----:B------:R-:W2:Y:S02]  /*1bf30*/  F2I.FTZ.U32.TRUNC.NTZ R3, R3 ;  /* 0x0000000300037305 */ /* 0x000ea4000021f000 */
[----:B--2---:R-:W-:-:S04]  /*1bf40*/  IMAD.MOV R2, RZ, RZ, -R3 ;  /* 0x000000ffff027224 */ /* 0x004fc800078e0a03 */
        /* <DEDUP_REMOVED lines=55> */
.L_x_6557:
[----:B------:R-:W0:Y:S01]  /*1c2c0*/  LDC R2, c[0x0][0xc14] ;  /* 0x00030500ff027b82 */ /* 0x000e220000000800 */
[----:B------:R2:W-:Y:S01]  /*1c2d0*/  STL [R1], R0 ;  /* 0x0000000001007387 */ /* 0x0005e20000100800 */
[----:B------:R-:W-:-:S03]  /*1c2e0*/  UMOV UR38, URZ ;  /* 0x0000003f00267c82 */ /* 0x000fc60008000000 */
[----:B0-----:R2:W-:Y:S04]  /*1c2f0*/  STL [R1+0xc], R2 ;  /* 0x00000c0201007387 */ /* 0x0015e80000100800 */
[----:B------:R2:W-:Y:S02]  /*1c300*/  STL [R1+0x4], RZ ;  /* 0x000004ff01007387 */ /* 0x0005e40000100800 */
.L_x_6562:
[----:B------:R-:W3:Y:S04]  /*1c310*/  LDL R3, [R1+0x4] ;  /* 0x0000040001037983 */ /* 0x000ee80000100800 */
[----:B--2---:R-:W2:Y:S04]  /*1c320*/  LDL R2, [R1+0xc] ;  /* 0x00000c0001027983 */ /* 0x004ea80000100800 */
[----:B------:R-:W4:Y:S01]  /*1c330*/  LDL R4, [R1] ;  /* 0x0000000001047983 */ /* 0x000f220000100800 */
[----:B0-----:R-:W0:Y:S02]  /*1c340*/  S2R R0, SR_TID.X ;  /* 0x0000000000007919 */ /* 0x001e240000002100 */
[----:B0-----:R-:W-:Y:S01]  /*1c350*/  LOP3.LUT R0, R0, 0x1f, RZ, 0xc0, !PT ;  /* 0x0000001f00007812 */ /* 0x001fe200078ec0ff */
[----:B------:R-:W-:Y:S03]  /*1c360*/  BAR.SYNC.DEFER_BLOCKING 0x4, 0x180 ;  /* 0x0106000000007b1d */ /* 0x000fe60000010000 */
[----:B------:R-:W-:-:S13]  /*1c370*/  ISETP.NE.AND P0, PT, R0, RZ, PT ;  /* 0x000000ff0000720c */ /* 0x000fda0003f05270 */
[----:B------:R-:W-:Y:S01]  /*1c380*/  @!P0 MOV R0, 0x400 ;  /* 0x0000040000008802 */ /* 0x000fe20000000f00 */
[----:B---3--:R-:W-:Y:S02]  /*1c390*/  IMAD.MOV.U32 R5, RZ, RZ, R3 ;  /* 0x000000ffff057224 */ /* 0x008fe400078e0003 */
[----:B------:R-:W0:Y:S01]  /*1c3a0*/  @!P0 S2R R3, SR_CgaCtaId ;  /* 0x0000000000038919 */ /* 0x000e220000008800 */
[----:B--2---:R-:W-:Y:S02]  /*1c3b0*/  IMAD.MOV.U32 R7, RZ, RZ, R2 ;  /* 0x000000ffff077224 */ /* 0x004fe400078e0002 */
[----:B------:R-:W-:-:S04]  /*1c3c0*/  IMAD.U32 R2, RZ, RZ, UR38 ;  /* 0x00000026ff027e24 */ /* 0x000fc8000f8e00ff */
[----:B------:R-:W-:Y:S01]  /*1c3d0*/  @!P0 IMAD.MOV.U32 R6, RZ, RZ, R2 ;  /* 0x000000ffff068224 */ /* 0x000fe200078e0002 */
[----:B0-----:R-:W-:-:S05]  /*1c3e0*/  @!P0 LEA R0, R3, R0, 0x18 ;  /* 0x0000000003008211 */ /* 0x001fca00078ec0ff */
[----:B----4-:R0:W-:Y:S01]  /*1c3f0*/  @!P0 STS.128 [R0+0x288d0], R4 ;  /* 0x0288d00400008388 */ /* 0x0101e20000000c00 */
[----:B------:R-:W-:Y:S06]  /*1c400*/  BAR.ARV 0x5, 0x180 ;  /* 0x0146000000007b1d */ /* 0x000fec0000002000 */
.L_x_6555:
[----:B0-----:R-:W2:Y:S01]  /*1c410*/  LDL R0, [R1+0xc] ;  /* 0x00000c0001007983 */ /* 0x001ea20000100800 */
[----:B------:R-:W-:Y:S02]  /*1c420*/  ULDC UR4, c[0x0][0xc14] ;  /* 0x0003050000047ab9 */ /* 0x000fe40000000800 */
[----:B--2---:R-:W-:-:S13]  /*1c430*/  ISETP.GE.AND P0, PT, R0, UR4, PT ;  /* 0x0000000400007c0c */ /* 0x004fda000bf06270 */
[----:B------:R-:W-:Y:S05]  /*1c440*/  @!P0 BRA `(.L_x_6563) ;  /* 0xffffffc000888947 */ /* 0x000fea000383ffff */
.L_x_6497:
[----:B-1----:R-:W2:Y:S01]  /*1c450*/  LDL.LU R0, [R1+0x34] ;  /* 0x0000340001007983 */ /* 0x002ea20000300800 */
[----:B------:R-:W-:Y:S01]  /*1c460*/  BSSY B0, `(.L_x_6564) ;  /* 0x000000b000007945 */ /* 0x000fe20003800000 */
[----:B0--3--:R-:W0:Y:S01]  /*1c470*/  S2R R5, SR_CgaCtaId ;  /* 0x0000000000057919 */ /* 0x009e220000008800 */
        /* <DEDUP_REMOVED lines=9> */
.L_x_6595:
[----:B------:R-:W-:Y:S05]  /*1c510*/  BSYNC B0 ;  /* 0x0000000000007941 */ /* 0x000fea0003800000 */
.L_x_6564:
[----:B------:R-:W-:-:S03]  /*1c520*/  UMOV UR4, 0xffffffff ;  /* 0xffffffff00047882 */ /* 0x000fc60000000000 */
[----:B------:R-:W-:Y:S05]  /*1c530*/  BRA.DIV UR4, `(.L_x_6566) ;  /* 0x0000000a04b47947 */ /* 0x000fea000b800000 */
[----:B------:R-:W1:Y:S02]  /*1c540*/  S2R R2, SR_TID.X ;  /* 0x0000000000027919 */ /* 0x000e640000002100 */
[----:B-1----:R-:W-:-:S04]  /*1c550*/  SHF.R.U32.HI R2, RZ, 0x5, R2 ;  /* 0x00000005ff027819 */ /* 0x002fc80000011602 */
[----:B------:R-:W-:-:S05]  /*1c560*/  LOP3.LUT R2, R2, 0x3, RZ, 0xc0, !PT ;  /* 0x0000000302027812 */ /* 0x000fca00078ec0ff */
[----:B------:R1:W2:Y:S02]  /*1c570*/  SHFL.IDX PT, R14, R2, RZ, 0x1f ;  /* 0x00001fff020e7589 */ /* 0x0002a400000e0000 */
.L_x_6598:
[----:B--2---:R-:W-:Y:S01]  /*1c580*/  ISETP.NE.AND P0, PT, R14, RZ, PT ;  /* 0x000000ff0e00720c */ /* 0x004fe20003f05270 */
[----:B------:R-:W-:-:S12]  /*1c590*/  BSSY B0, `(.L_x_6567) ;  /* 0x000002e000007945 */ /* 0x000fd80003800000 */
[----:B------:R-:W-:Y:S05]  /*1c5a0*/  @P0 BRA `(.L_x_6568) ;  /* 0x0000000000b00947 */ /* 0x000fea0003800000 */
[----:B------:R-:W-:-:S03]  /*1c5b0*/  UMOV UR4, 0xffffffff ;  /* 0xffffffff00047882 */ /* 0x000fc60000000000 */
[----:B------:R-:W-:Y:S05]  /*1c5c0*/  BRA.DIV UR4, `(.L_x_6569) ;  /* 0x0000000a04c47947 */ /* 0x000fea000b800000 */
[----:B------:R-:W-:-:S13]  /*1c5d0*/  ELECT P6, URZ, PT ;  /* 0x00000000003f782f */ /* 0x000fda00038c0000 */
.L_x_6601:
[----:B------:R-:W-:Y:S05]  /*1c5e0*/  @!P6 BRA `(.L_x_6568) ;  /* 0x0000000000a0e947 */ /* 0x000fea0003800000 */
[----:B-1----:R-:W2:Y:S02]  /*1c5f0*/  LDL.LU R2, [R1+0x30] ;  /* 0x0000300001027983 */ /* 0x002ea40000300800 */
[----:B--2---:R-:W-:-:S04]  /*1c600*/  LOP3.LUT R2, R2, 0x2, RZ, 0xfc, !PT ;  /* 0x0000000202027812 */ /* 0x004fc800078efcff */
[----:B------:R-:W-:-:S13]  /*1c610*/  ISETP.NE.AND P0, PT, R2, 0x3, PT ;  /* 0x000000030200780c */ /* 0x000fda0003f05270 */
[----:B------:R-:W-:Y:S05]  /*1c620*/  @!P0 BRA `(.L_x_6570) ;  /* 0x0000000000048947 */ /* 0x000fea0003800000 */
[----:B------:R-:W-:Y:S01]  /*1c630*/  BPT.TRAP 0x1 ;  /* 0x000000040000795c */ /* 0x000fe20000300000 */
.L_x_6570:
        /* <DEDUP_REMOVED lines=14> */
.L_x_6602:
[----:B------:R-:W1:Y:S02]  /*1c720*/  SYNCS.PHASECHK.TRANS64.TRYWAIT P1, [R7+URZ], R2 ;  /* 0x00000002070075a7 */ /* 0x000e64000802017f */
[----:B-1----:R-:W-:Y:S05]  /*1c730*/  @!P1 BRA `(.L_x_6572) ;  /* 0x00000008009c9947 */ /* 0x002fea0003800000 */
.L_x_6603:
[----:B------:R-:W-:Y:S05]  /*1c740*/  @!P0 BRA `(.L_x_6573) ;  /* 0x0000000000048947 */ /* 0x000fea0003800000 */
[----:B------:R-:W-:Y:S01]  /*1c750*/  BPT.TRAP 0x1 ;  /* 0x000000040000795c */ /* 0x000fe20000300000 */
.L_x_6573:
[----:B------:R-:W2:Y:S02]  /*1c760*/  LDL.LU R4, [R1+0x14] ;  /* 0x0000140001047983 */ /* 0x000ea40000300800 */
[----:B--2---:R-:W-:-:S04]  /*1c770*/  IMAD R4, R4, 0x8, R0 ;  /* 0x0000000804047824 */ /* 0x004fc800078e0200 */
[----:B------:R-:W2:Y:S02]  /*1c780*/  SYNCS.PHASECHK.TRANS64.TRYWAIT P1, [R4+URZ+0x28860], R5 ;  /* 0x02886005040075a7 */ /* 0x000ea4000802017f */
[----:B--2---:R-:W-:Y:S05]  /*1c790*/  @!P1 BRA `(.L_x_6574) ;  /* 0x0000000800989947 */ /* 0x004fea0003800000 */
.L_x_6604:
[----:B------:R-:W-:Y:S05]  /*1c7a0*/  @!P0 BRA `(.L_x_6575) ;  /* 0x0000000000048947 */ /* 0x000fea0003800000 */
[----:B------:R-:W-:Y:S01]  /*1c7b0*/  BPT.TRAP 0x1 ;  /* 0x000000040000795c */ /* 0x000fe20000300000 */
.L_x_6575:
[----:B------:R-:W-:-:S04]  /*1c7c0*/  IMAD R3, R3, 0x8, R0 ;  /* 0x0000000803037824 */ /* 0x000fc800078e0200 */
[----:B------:R-:W3:Y:S02]  /*1c7d0*/  SYNCS.PHASECHK.TRANS64.TRYWAIT P1, [R3+URZ+0x28860], R2 ;  /* 0x02886002030075a7 */ /* 0x000ee4000802017f */
[----:B---3--:R-:W-:Y:S05]  /*1c7e0*/  @!P1 BRA `(.L_x_6576) ;  /* 0x0000000800989947 */ /* 0x008fea0003800000 */
.L_x_6605:
[----:B------:R-:W-:Y:S05]  /*1c7f0*/  @!P0 BRA `(.L_x_6577) ;  /* 0x0000000000048947 */ /* 0x000fea0003800000 */
[----:B------:R-:W-:Y:S01]  /*1c800*/  BPT.TRAP 0x1 ;  /* 0x000000040000795c */ /* 0x000fe20000300000 */
.L_x_6577:
[----:B------:R-:W4:Y:S02]  /*1c810*/  SYNCS.PHASECHK.TRANS64.TRYWAIT P0, [R4+URZ+0x28880], R5 ;  /* 0x02888005040075a7 */ /* 0x000f24000800017f */
[----:B----4-:R-:W-:Y:S05]  /*1c820*/  @!P0 BRA `(.L_x_6578) ;  /* 0x00000008009c8947 */ /* 0x010fea0003800000 */
.L_x_6579:
[----:B------:R0:W0:Y:S02]  /*1c830*/  SYNCS.PHASECHK.TRANS64.TRYWAIT P0, [R3+URZ+0x28880], R2 ;  /* 0x02888002030075a7 */ /* 0x000024000800017f */
[----:B0-----:R-:W-:Y:S05]  /*1c840*/  @!P0 NANOSLEEP.SYNCS 0x989680 ;  /* 0x009896800000895d */ /* 0x001fea0003900000 */
[----:B------:R-:W0:Y:S02]  /*1c850*/  @!P0 SYNCS.PHASECHK.TRANS64 P0, [R3+URZ+0x28880], R2 ;  /* 0x02888002030085a7 */ /* 0x000e24000800007f */
[----:B0-----:R-:W-:Y:S05]  /*1c860*/  @!P0 BRA `(.L_x_6579) ;  /* 0xfffffffc00f08947 */ /* 0x001fea000383ffff */
.L_x_6568:
[----:B------:R-:W-:Y:S05]  /*1c870*/  BSYNC B0 ;  /* 0x0000000000007941 */ /* 0x000fea0003800000 */
.L_x_6567:
[----:B------:R-:W-:Y:S05]  /*1c880*/  EXIT ;  /* 0x000000000000794d */ /* 0x000fea0003800000 */
.L_x_6395:
[----:B0-----:R-:W-:-:S04]  /*1c890*/  IMAD.U32 R3, RZ, RZ, UR39 ;  /* 0x00000027ff037e24 */ /* 0x001fc8000f8e00ff */
[----:B------:R0:W1:Y:S03]  /*1c8a0*/  SYNCS.PHASECHK.TRANS64.TRYWAIT P1, [R3+URZ+0x28800], R4 ;  /* 0x02880004030075a7 */ /* 0x000066000802017f */
[----:B-1----:R-:W-:Y:S05]  /*1c8b0*/  @!P1 NANOSLEEP.SYNCS 0x989680 ;  /* 0x009896800000995d */ /* 0x002fea0003900000 */
[----:B------:R-:W1:Y:S02]  /*1c8c0*/  @!P1 SYNCS.PHASECHK.TRANS64 P1, [R3+URZ+0x28800], R4 ;  /* 0x02880004030095a7 */ /* 0x000e64000802007f */
[----:B-1----:R-:W-:Y:S05]  /*1c8d0*/  @!P1 BRA `(.L_x_6395) ;  /* 0xfffffffc00ec9947 */ /* 0x002fea000383ffff */
[----:B------:R-:W-:Y:S05]  /*1c8e0*/  BRA `(.L_x_6580) ;  /* 0xfffffe5000bc7947 */ /* 0x000fea000383ffff */
.L_x_6399:
[----:B-1----:R1:W2:Y:S02]  /*1c8f0*/  SYNCS.PHASECHK.TRANS64.TRYWAIT P1, [R4+URZ+0x28830], R3 ;  /* 0x02883003040075a7 */ /* 0x0022a4000802017f */
[----:B--2---:R-:W-:Y:S05]  /*1c900*/  @!P1 NANOSLEEP.SYNCS 0x989680 ;  /* 0x009896800000995d */ /* 0x004fea0003900000 */
[----:B------:R-:W2:Y:S02]  /*1c910*/  @!P1 SYNCS.PHASECHK.TRANS64 P1, [R4+URZ+0x28830], R3 ;  /* 0x02883003040095a7 */ /* 0x000ea4000802007f */
[----:B--2---:R-:W-:Y:S05]  /*1c920*/  @!P1 BRA `(.L_x_6399) ;  /* 0xfffffffc00f09947 */ /* 0x004fea000383ffff */
[----:B------:R-:W-:Y:S05]  /*1c930*/  BRA `(.L_x_6398) ;  /* 0xfffffe5000e87947 */ /* 0x000fea000383ffff */
.L_x_6415:
[----:B-1----:R-:W-:-:S04]  /*1c940*/  IMAD.U32 R21, RZ, RZ, UR10 ;  /* 0x0000000aff157e24 */ /* 0x002fc8000f8e00ff */
[----:B------:R1:W2:Y:S03]  /*1c950*/  SYNCS.PHASECHK.TRANS64.TRYWAIT P1, [R21+URZ+0x28830], R12 ;  /* 0x0288300c150075a7 */ /* 0x0002a6000802017f */
[----:B--2---:R-:W-:Y:S05]  /*1c960*/  @!P1 NANOSLEEP.SYNCS 0x989680 ;  /* 0x009896800000995d */ /* 0x004fea0003900000 */
[----:B------:R-:W2:Y:S02]  /*1c970*/  @!P1 SYNCS.PHASECHK.TRANS64 P1, [R21+URZ+0x28830], R12 ;  /* 0x0288300c150095a7 */ /* 0x000ea4000802007f */
[----:B--2---:R-:W-:Y:S05]  /*1c980*/  @!P1 BRA `(.L_x_6415) ;  /* 0xfffffffc00ec9947 */ /* 0x004fea000383ffff */
[----:B------:R-:W-:Y:S05]  /*1c990*/  BRA `(.L_x_6412) ;  /* 0xfffffea000407947 */ /* 0x000fea000383ffff */
.L_x_6419:
[----:B-1----:R-:W-:-:S04]  /*1c9a0*/  IMAD.U32 R21, RZ, RZ, UR10 ;  /* 0x0000000aff157e24 */ /* 0x002fc8000f8e00ff */
[----:B------:R1:W2:Y:S03]  /*1c9b0*/  SYNCS.PHASECHK.TRANS64.TRYWAIT P1, [R21+URZ+0x28850], R12 ;  /* 0x0288500c150075a7 */ /* 0x0002a6000802017f */
[----:B--2---:R-:W-:Y:S05]  /*1c9c0*/  @!P1 NANOSLEEP.SYNCS 0x989680 ;  /* 0x009896800000995d */ /* 0x004fea0003900000 */
[----:B------:R-:W2:Y:S02]  /*1c9d0*/  @!P1 SYNCS.PHASECHK.TRANS64 P1, [R21+URZ+0x28850], R12 ;  /* 0x0288500c150095a7 */ /* 0x000ea4000802007f */
[----:B--2---:R-:W-:Y:S05]  /*1c9e0*/  @!P1 BRA `(.L_x_6419) ;  /* 0xfffffffc00ec9947 */ /* 0x004fea000383ffff */
[----:B------:R-:W-:Y:S05]  /*1c9f0*/  BRA `(.L_x_6416) ;  /* 0xfffffea000c07947 */ /* 0x000fea000383ffff */
.L_x_6437:
[----:B-1----:R-:W-:-:S04]  /*1ca00*/  IMAD.U32 R9, RZ, RZ, UR10 ;  /* 0x0000000aff097e24 */ /* 0x002fc8000f8e00ff */
[----:B------:R1:W2:Y:S03]  /*1ca10*/  SYNCS.PHASECHK.TRANS64.TRYWAIT P1, [R9+URZ+0x28830], R8 ;  /* 0x02883008090075a7 */ /* 0x0002a6000802017f */
[----:B--2---:R-:W-:Y:S05]  /*1ca20*/  @!P1 NANOSLEEP.SYNCS 0x989680 ;  /* 0x009896800000995d */ /* 0x004fea0003900000 */
[----:B------:R-:W2:Y:S02]  /*1ca30*/  @!P1 SYNCS.PHASECHK.TRANS64 P1, [R9+URZ+0x28830], R8 ;  /* 0x02883008090095a7 */ /* 0x000ea4000802007f */
[----:B--2---:R-:W-:Y:S05]  /*1ca40*/  @!P1 BRA `(.L_x_6437) ;  /* 0xfffffffc00ec9947 */ /* 0x004fea000383ffff */
[----:B------:R-:W-:Y:S05]  /*1ca50*/  BRA `(.L_x_6434) ;  /* 0xfffffef400b47947 */ /* 0x000fea000383ffff */
.L_x_6441:
[----:B-1----:R-:W-:-:S04]  /*1ca60*/  IMAD.U32 R9, RZ, RZ, UR10 ;  /* 0x0000000aff097e24 */ /* 0x002fc8000f8e00ff */
[----:B------:R1:W2:Y:S03]  /*1ca70*/  SYNCS.PHASECHK.TRANS64.TRYWAIT P1, [R9+URZ+0x28850], R8 ;  /* 0x02885008090075a7 */ /* 0x0002a6000802017f */
[----:B--2---:R-:W-:Y:S05]  /*1ca80*/  @!P1 NANOSLEEP.SYNCS 0x989680 ;  /* 0x009896800000995d */ /* 0x004fea0003900000 */
[----:B------:R-:W2:Y:S02]  /*1ca90*/  @!P1 SYNCS.PHASECHK.TRANS64 P1, [R9+URZ+0x28850], R8 ;  /* 0x02885008090095a7 */ /* 0x000ea4000802007f */
[----:B--2---:R-:W-:Y:S05]  /*1caa0*/  @!P1 BRA `(.L_x_6441) ;  /* 0xfffffffc00ec9947 */ /* 0x004fea000383ffff */
[----:B------:R-:W-:Y:S05]  /*1cab0*/  BRA `(.L_x_6438) ;  /* 0xfffffef800347947 */ /* 0x000fea000383ffff */
.L_x_6448:
[----:B-1----:R-:W-:-:S04]  /*1cac0*/  IMAD.U32 R9, RZ, RZ, UR7 ;  /* 0x00000007ff097e24 */ /* 0x002fc8000f8e00ff */
[----:B------:R1:W2:Y:S03]  /*1cad0*/  SYNCS.PHASECHK.TRANS64.TRYWAIT P1, [R9+URZ+0x28830], R8 ;  /* 0x02883008090075a7 */ /* 0x0002a6000802017f */
[----:B--2---:R-:W-:Y:S05]  /*1cae0*/  @!P1 NANOSLEEP.SYNCS 0x989680 ;  /* 0x009896800000995d */ /* 0x004fea0003900000 */
[----:B------:R-:W2:Y:S02]  /*1caf0*/  @!P1 SYNCS.PHASECHK.TRANS64 P1, [R9+URZ+0x28830], R8 ;  /* 0x02883008090095a7 */ /* 0x000ea4000802007f */
[----:B--2---:R-:W-:Y:S05]  /*1cb00*/  @!P1 BRA `(.L_x_6448) ;  /* 0xfffffffc00ec9947 */ /* 0x004fea000383ffff */
[----:B------:R-:W-:Y:S05]  /*1cb10*/  BRA `(.L_x_6445) ;  /* 0xffffff2800807947 */ /* 0x000fea000383ffff */
.L_x_6452:
[----:B-1----:R-:W-:-:S04]  /*1cb20*/  IMAD.U32 R9, RZ, RZ, UR10 ;  /* 0x0000000aff097e24 */ /* 0x002fc8000f8e00ff */
[----:B------:R1:W2:Y:S03]  /*1cb30*/  SYNCS.PHASECHK.TRANS64.TRYWAIT P1, [R9+URZ+0x28850], R8 ;  /* 0x02885008090075a7 */ /* 0x0002a6000802017f */
[----:B--2---:R-:W-:Y:S05]  /*1cb40*/  @!P1 NANOSLEEP.SYNCS 0x989680 ;  /* 0x009896800000995d */ /* 0x004fea0003900000 */
[----:B------:R-:W2:Y:S02]  /*1cb50*/  @!P1 SYNCS.PHASECHK.TRANS64 P1, [R9+URZ+0x28850], R8 ;  /* 0x02885008090095a7 */ /* 0x000ea4000802007f */
[----:B--2---:R-:W-:Y:S05]  /*1cb60*/  @!P1 BRA `(.L_x_6452) ;  /* 0xfffffffc00ec9947 */ /* 0x004fea000383ffff */
[----:B------:R-:W-:Y:S05]  /*1cb70*/  BRA `(.L_x_6449) ;  /* 0xffffff2c000c7947 */ /* 0x000fea000383ffff */
.L_x_6466:
[----:B-1----:R-:W-:-:S04]  /*1cb80*/  IMAD.U32 R3, RZ, RZ, UR5 ;  /* 0x00000005ff037e24 */ /* 0x002fc8000f8e00ff */
[----:B------:R1:W2:Y:S03]  /*1cb90*/  SYNCS.PHASECHK.TRANS64.TRYWAIT P1, [R3+URZ+0x28850], R0 ;  /* 0x02885000030075a7 */ /* 0x0002a6000802017f */
[----:B--2---:R-:W-:Y:S05]  /*1cba0*/  @!P1 NANOSLEEP.SYNCS 0x989680 ;  /* 0x009896800000995d */ /* 0x004fea0003900000 */
[----:B------:R-:W2:Y:S02]  /*1cbb0*/  @!P1 SYNCS.PHASECHK.TRANS64 P1, [R3+URZ+0x28850], R0 ;  /* 0x02885000030095a7 */ /* 0x000ea4000802007f */
[----:B--2---:R-:W-:Y:S05]  /*1cbc0*/  @!P1 BRA `(.L_x_6466) ;  /* 0xfffffffc00ec9947 */ /* 0x004fea000383ffff */
[----:B------:R-:W-:Y:S05]  /*1cbd0*/  BRA `(.L_x_6465) ;  /* 0xffffff7c00587947 */ /* 0x000fea000383ffff */
.L_x_6514:
[----:B------:R-:W-:Y:S02]  /*1cbe0*/  IMAD.MOV.U32 R13, RZ, RZ, R4 ;  /* 0x000000ffff0d7224 */ /* 0x000fe400078e0004 */
[----:B------:R-:W-:Y:S02]  /*1cbf0*/  IMAD.MOV.U32 R12, RZ, RZ, RZ ;  /* 0x000000ffff0c7224 */ /* 0x000fe400078e00ff */
[----:B------:R-:W-:Y:S02]  /*1cc00*/  IMAD.MOV.U32 R11, RZ, RZ, 0x1f ;  /* 0x0000001fff0b7424 */ /* 0x000fe400078e00ff */
[----:B------:R-:W-:-:S07]  /*1cc10*/  IMAD.MOV.U32 R15, RZ, RZ, -0x1 ;  /* 0xffffffffff0f7424 */ /* 0x000fce00078e00ff */
[----:B-1----:R-:W-:Y:S05]  /*1cc20*/  WARPSYNC.COLLECTIVE R15, `(.L_x_6581) ;  /* 0x000000000f087348 */ /* 0x002fea0003c00000 */
[----:B------:R0:W2:Y:S02]  /*1cc30*/  SHFL.IDX P6, R14, R13, R12, R11 ;  /* 0x0000000c0d0e7389 */ /* 0x0000a400000c000b */
[----:B012---:R-:W-:Y:S01]  /*1cc40*/  ENDCOLLECTIVE ;  /* 0x000000000000791b */ /* 0x007fe20003800000 */
.L_x_6581:
[----:B------:R-:W-:Y:S05]  /*1cc50*/  BRA `(.L_x_6582) ;  /* 0xffffffc800947947 */ /* 0x000fea000383ffff */
.L_x_6516:
[----:B------:R-:W-:Y:S01]  /*1cc60*/  BSSY B0, `(.L_x_6583) ;  /* 0x0000006000007945 */ /* 0x000fe20003800000 */
[----:B------:R-:W-:-:S07]  /*1cc70*/  IMAD.MOV.U32 R15, RZ, RZ, -0x1 ;  /* 0xffffffffff0f7424 */ /* 0x000fce00078e00ff */
[----:B------:R-:W-:Y:S05]  /*1cc80*/  WARPSYNC.COLLECTIVE R15, `(.L_x_6584) ;  /* 0x000000000f0c7348 */ /* 0x000fea0003c00000 */
[----:B------:R-:W-:Y:S02]  /*1cc90*/  ELECT P6, UR62, PT ;  /* 0x00000000003e782f */ /* 0x000fe400038c0000 */
[----:B------:R-:W-:Y:S01]  /*1cca0*/  MOV R14, UR62 ;  /* 0x0000003e000e7c02 */ /* 0x000fe20008000f00 */
[----:B------:R-:W-:Y:S10]  /*1ccb0*/  ENDCOLLECTIVE ;  /* 0x000000000000791b */ /* 0x000ff40003800000 */
.L_x_6584:
[----:B------:R-:W-:Y:S05]  /*1ccc0*/  BSYNC B0 ;  /* 0x0000000000007941 */ /* 0x000fea0003800000 */
.L_x_6583:
[----:B------:R-:W-:Y:S05]  /*1ccd0*/  BRA `(.L_x_6585) ;  /* 0xffffffc800907947 */ /* 0x000fea000383ffff */
.L_x_6519:
[----:B0-----:R0:W1:Y:S02]  /*1cce0*/  SYNCS.PHASECHK.TRANS64.TRYWAIT P2, [R3+URZ+0x28880], R5 ;  /* 0x02888005030075a7 */ /* 0x001064000804017f */
[----:B-1----:R-:W-:Y:S05]  /*1ccf0*/  @!P2 NANOSLEEP.SYNCS 0x989680 ;  /* 0x009896800000a95d */ /* 0x002fea0003900000 */
[----:B------:R-:W1:Y:S02]  /*1cd00*/  @!P2 SYNCS.PHASECHK.TRANS64 P2, [R3+URZ+0x28880], R5 ;  /* 0x028880050300a5a7 */ /* 0x000e64000804007f */
[----:B-1----:R-:W-:Y:S05]  /*1cd10*/  @!P2 BRA `(.L_x_6519) ;  /* 0xfffffffc00f0a947 */ /* 0x002fea000383ffff */
[----:B------:R-:W-:Y:S05]  /*1cd20*/  BRA `(.L_x_6586) ;  /* 0xffffffc800f07947 */ /* 0x000fea000383ffff */
.L_x_6521:
[----:B-1----:R1:W2:Y:S02]  /*1cd30*/  SYNCS.PHASECHK.TRANS64.TRYWAIT P2, [R3+URZ+0x28840], R5 ;  /* 0x02884005030075a7 */ /* 0x0022a4000804017f */
[----:B--2---:R-:W-:Y:S05]  /*1cd40*/  @!P2 NANOSLEEP.SYNCS 0x989680 ;  /* 0x009896800000a95d */ /* 0x004fea0003900000 */
[----:B------:R-:W2:Y:S02]  /*1cd50*/  @!P2 SYNCS.PHASECHK.TRANS64 P2, [R3+URZ+0x28840], R5 ;  /* 0x028840050300a5a7 */ /* 0x000ea4000804007f */
[----:B--2---:R-:W-:Y:S05]  /*1cd60*/  @!P2 BRA `(.L_x_6521) ;  /* 0xfffffffc00f0a947 */ /* 0x004fea000383ffff */
[----:B------:R-:W-:Y:S05]  /*1cd70*/  BRA `(.L_x_6587) ;  /* 0xffffffcc00507947 */ /* 0x000fea000383ffff */
.L_x_6524:
[----:B--2---:R-:W-:-:S04]  /*1cd80*/  IMAD.U32 R3, RZ, RZ, UR40 ;  /* 0x00000028ff037e24 */ /* 0x004fc8000f8e00ff */
[----:B------:R2:W3:Y:S03]  /*1cd90*/  SYNCS.PHASECHK.TRANS64.TRYWAIT P0, [R3+URZ+0x28820], R2 ;  /* 0x02882002030075a7 */ /* 0x0004e6000800017f */
[----:B---3--:R-:W-:Y:S05]  /*1cda0*/  @!P0 NANOSLEEP.SYNCS 0x989680 ;  /* 0x009896800000895d */ /* 0x008fea0003900000 */
[----:B------:R-:W3:Y:S02]  /*1cdb0*/  @!P0 SYNCS.PHASECHK.TRANS64 P0, [R3+URZ+0x28820], R2 ;  /* 0x02882002030085a7 */ /* 0x000ee4000800007f */
[----:B---3--:R-:W-:Y:S05]  /*1cdc0*/  @!P0 BRA `(.L_x_6524) ;  /* 0xfffffffc00ec8947 */ /* 0x008fea000383ffff */
[----:B------:R-:W-:Y:S05]  /*1cdd0*/  BRA `(.L_x_6588) ;  /* 0xffffffd000007947 */ /* 0x000fea000383ffff */
.L_x_6530:
[----:B0-----:R0:W3:Y:S02]  /*1cde0*/  SYNCS.PHASECHK.TRANS64.TRYWAIT P0, [R4+URZ+0x28880], R3 ;  /* 0x02888003040075a7 */ /* 0x0010e4000800017f */
[----:B---3--:R-:W-:Y:S05]  /*1cdf0*/  @!P0 NANOSLEEP.SYNCS 0x989680 ;  /* 0x009896800000895d */ /* 0x008fea0003900000 */
[----:B------:R-:W3:Y:S02]  /*1ce00*/  @!P0 SYNCS.PHASECHK.TRANS64 P0, [R4+URZ+0x28880], R3 ;  /* 0x02888003040085a7 */ /* 0x000ee4000800007f */
[----:B---3--:R-:W-:Y:S05]  /*1ce10*/  @!P0 BRA `(.L_x_6530) ;  /* 0xfffffffc00f08947 */ /* 0x008fea000383ffff */
[----:B------:R-:W-:Y:S05]  /*1ce20*/  BRA `(.L_x_6589) ;  /* 0xffffffd000b07947 */ /* 0x000fea000383ffff */
.L_x_6535:
[----:B--2---:R2:W3:Y:S02]  /*1ce30*/  SYNCS.PHASECHK.TRANS64.TRYWAIT P0, [R4+URZ+0x28840], R3 ;  /* 0x02884003040075a7 */ /* 0x0044e4000800017f */
[----:B---3--:R-:W-:Y:S05]  /*1ce40*/  @!P0 NANOSLEEP.SYNCS 0x989680 ;  /* 0x009896800000895d */ /* 0x008fea0003900000 */
[----:B------:R-:W3:Y:S02]  /*1ce50*/  @!P0 SYNCS.PHASECHK.TRANS64 P0, [R4+URZ+0x28840], R3 ;  /* 0x02884003040085a7 */ /* 0x000ee4000800007f */
[----:B---3--:R-:W-:Y:S05]  /*1ce60*/  @!P0 BRA `(.L_x_6535) ;  /* 0xfffffffc00f08947 */ /* 0x008fea000383ffff */
[----:B------:R-:W-:Y:S05]  /*1ce70*/  BRA `(.L_x_6590) ;  /* 0xffffffd400387947 */ /* 0x000fea000383ffff */
.L_x_6541:
[----:B---3--:R3:W4:Y:S02]  /*1ce80*/  SYNCS.PHASECHK.TRANS64.TRYWAIT P2, [R20+URZ+0x28870], R2 ;  /* 0x02887002140075a7 */ /* 0x008724000804017f */
[----:B----4-:R-:W-:Y:S05]  /*1ce90*/  @!P2 NANOSLEEP.SYNCS 0x989680 ;  /* 0x009896800000a95d */ /* 0x010fea0003900000 */
[----:B------:R-:W4:Y:S02]  /*1cea0*/  @!P2 SYNCS.PHASECHK.TRANS64 P2, [R20+URZ+0x28870], R2 ;  /* 0x028870021400a5a7 */ /* 0x000f24000804007f */
[----:B----4-:R-:W-:Y:S05]  /*1ceb0*/  @!P2 BRA `(.L_x_6541) ;  /* 0xfffffffc00f0a947 */ /* 0x010fea000383ffff */
[----:B------:R-:W-:Y:S05]  /*1cec0*/  BRA `(.L_x_6591) ;  /* 0xffffffd400d87947 */ /* 0x000fea000383ffff */
.L_x_6543:
[----:B---3--:R3:W4:Y:S02]  /*1ced0*/  SYNCS.PHASECHK.TRANS64.TRYWAIT P2, [R20+URZ+0x28860], R3 ;  /* 0x02886003140075a7 */ /* 0x008724000804017f */
[----:B----4-:R-:W-:Y:S05]  /*1cee0*/  @!P2 NANOSLEEP.SYNCS 0x989680 ;  /* 0x009896800000a95d */ /* 0x010fea0003900000 */
[----:B------:R-:W4:Y:S02]  /*1cef0*/  @!P2 SYNCS.PHASECHK.TRANS64 P2, [R20+URZ+0x28860], R3 ;  /* 0x028860031400a5a7 */ /* 0x000f24000804007f */
[----:B----4-:R-:W-:Y:S05]  /*1cf00*/  @!P2 BRA `(.L_x_6543) ;  /* 0xfffffffc00f0a947 */ /* 0x010fea000383ffff */
[----:B------:R-:W-:Y:S05]  /*1cf10*/  BRA `(.L_x_6592) ;  /* 0xffffffd400e07947 */ /* 0x000fea000383ffff */
.L_x_6550:
[----:B--2---:R2:W3:Y:S02]  /*1cf20*/  SYNCS.PHASECHK.TRANS64.TRYWAIT P0, [R18+URZ+0x28870], R3 ;  /* 0x02887003120075a7 */ /* 0x0044e4000800017f */
[----:B---3--:R-:W-:Y:S05]  /*1cf30*/  @!P0 NANOSLEEP.SYNCS 0x989680 ;  /* 0x009896800000895d */ /* 0x008fea0003900000 */
[----:B------:R-:W3:Y:S02]  /*1cf40*/  @!P0 SYNCS.PHASECHK.TRANS64 P0, [R18+URZ+0x28870], R3 ;  /* 0x02887003120085a7 */ /* 0x000ee4000800007f */
[----:B---3--:R-:W-:Y:S05]  /*1cf50*/  @!P0 BRA `(.L_x_6550) ;  /* 0xfffffffc00f08947 */ /* 0x008fea000383ffff */
[----:B------:R-:W-:Y:S05]  /*1cf60*/  BRA `(.L_x_6593) ;  /* 0xffffffe000407947 */ /* 0x000fea000383ffff */
.L_x_6552:
[----:B--2---:R2:W3:Y:S02]  /*1cf70*/  SYNCS.PHASECHK.TRANS64.TRYWAIT P0, [R18+URZ+0x28860], R3 ;  /* 0x02886003120075a7 */ /* 0x0044e4000800017f */
[----:B---3--:R-:W-:Y:S05]  /*1cf80*/  @!P0 NANOSLEEP.SYNCS 0x989680 ;  /* 0x009896800000895d */ /* 0x008fea0003900000 */
[----:B------:R-:W3:Y:S02]  /*1cf90*/  @!P0 SYNCS.PHASECHK.TRANS64 P0, [R18+URZ+0x28860], R3 ;  /* 0x02886003120085a7 */ /* 0x000ee4000800007f */
[----:B---3--:R-:W-:Y:S05]  /*1cfa0*/  @!P0 BRA `(.L_x_6552) ;  /* 0xfffffffc00f08947 */ /* 0x008fea000383ffff */
[----:B------:R-:W-:Y:S05]  /*1cfb0*/  BRA `(.L_x_6594) ;  /* 0xffffffe000487947 */ /* 0x000fea000383ffff */
.L_x_6565:
[----:B0-----:R0:W1:Y:S02]  /*1cfc0*/  SYNCS.PHASECHK.TRANS64.TRYWAIT P0, [R0+URZ+0x28820], R3 ;  /* 0x02882003000075a7 */ /* 0x001064000800017f */
[----:B-1----:R-:W-:Y:S05]  /*1cfd0*/  @!P0 NANOSLEEP.SYNCS 0x989680 ;  /* 0x009896800000895d */ /* 0x002fea0003900000 */
[----:B------:R-:W1:Y:S02]  /*1cfe0*/  @!P0 SYNCS.PHASECHK.TRANS64 P0, [R0+URZ+0x28820], R3 ;  /* 0x02882003000085a7 */ /* 0x000e64000800007f */
[----:B-1----:R-:W-:Y:S05]  /*1cff0*/  @!P0 BRA `(.L_x_6565) ;  /* 0xfffffffc00f08947 */ /* 0x002fea000383ffff */
[----:B------:R-:W-:Y:S05]  /*1d000*/  BRA `(.L_x_6595) ;  /* 0xfffffff400407947 */ /* 0x000fea000383ffff */
.L_x_6566:
        /* <DEDUP_REMOVED lines=11> */
.L_x_6597:
[----:B------:R-:W-:Y:S05]  /*1d0c0*/  BSYNC B0 ;  /* 0x0000000000007941 */ /* 0x000fea0003800000 */
.L_x_6596:
[----:B------:R-:W-:Y:S05]  /*1d0d0*/  BRA `(.L_x_6598) ;  /* 0xfffffff400287947 */ /* 0x000fea000383ffff */
.L_x_6569:
[----:B------:R-:W-:Y:S01]  /*1d0e0*/  BSSY B1, `(.L_x_6599) ;  /* 0x0000006000017945 */ /* 0x000fe20003800000 */
[----:B------:R-:W-:-:S07]  /*1d0f0*/  IMAD.MOV.U32 R15, RZ, RZ, -0x1 ;  /* 0xffffffffff0f7424 */ /* 0x000fce00078e00ff */
[----:B01----:R-:W-:Y:S05]  /*1d100*/  WARPSYNC.COLLECTIVE R15, `(.L_x_6600) ;  /* 0x000000000f0c7348 */ /* 0x003fea0003c00000 */
[----:B------:R-:W-:Y:S02]  /*1d110*/  ELECT P6, UR62, PT ;  /* 0x00000000003e782f */ /* 0x000fe400038c0000 */
[----:B------:R-:W-:Y:S01]  /*1d120*/  MOV R14, UR62 ;  /* 0x0000003e000e7c02 */ /* 0x000fe20008000f00 */
[----:B01----:R-:W-:Y:S10]  /*1d130*/  ENDCOLLECTIVE ;  /* 0x000000000000791b */ /* 0x003ff40003800000 */
.L_x_6600:
[----:B------:R-:W-:Y:S05]  /*1d140*/  BSYNC B1 ;  /* 0x0000000000017941 */ /* 0x000fea0003800000 */
.L_x_6599:
[----:B------:R-:W-:Y:S05]  /*1d150*/  BRA `(.L_x_6601) ;  /* 0xfffffff400207947 */ /* 0x000fea000383ffff */
.L_x_6571:
[----:B0-----:R0:W1:Y:S02]  /*1d160*/  SYNCS.PHASECHK.TRANS64.TRYWAIT P1, [R6+URZ], R5 ;  /* 0x00000005060075a7 */ /* 0x001064000802017f */
[----:B-1----:R-:W-:Y:S05]  /*1d170*/  @!P1 NANOSLEEP.SYNCS 0x989680 ;  /* 0x009896800000995d */ /* 0x002fea0003900000 */
[----:B------:R-:W1:Y:S02]  /*1d180*/  @!P1 SYNCS.PHASECHK.TRANS64 P1, [R6+URZ], R5 ;  /* 0x00000005060095a7 */ /* 0x000e64000802007f */
[----:B-1----:R-:W-:Y:S05]  /*1d190*/  @!P1 BRA `(.L_x_6571) ;  /* 0xfffffffc00f09947 */ /* 0x002fea000383ffff */
[----:B------:R-:W-:Y:S05]  /*1d1a0*/  BRA `(.L_x_6602) ;  /* 0xfffffff4005c7947 */ /* 0x000fea000383ffff */
.L_x_6572:
[----:B-1----:R1:W2:Y:S02]  /*1d1b0*/  SYNCS.PHASECHK.TRANS64.TRYWAIT P1, [R7+URZ], R2 ;  /* 0x00000002070075a7 */ /* 0x0022a4000802017f */
[----:B--2---:R-:W-:Y:S05]  /*1d1c0*/  @!P1 NANOSLEEP.SYNCS 0x989680 ;  /* 0x009896800000995d */ /* 0x004fea0003900000 */
[----:B------:R-:W2:Y:S02]  /*1d1d0*/  @!P1 SYNCS.PHASECHK.TRANS64 P1, [R7+URZ], R2 ;  /* 0x00000002070095a7 */ /* 0x000ea4000802007f */
[----:B--2---:R-:W-:Y:S05]  /*1d1e0*/  @!P1 BRA `(.L_x_6572) ;  /* 0xfffffffc00f09947 */ /* 0x004fea000383ffff */
[----:B------:R-:W-:Y:S05]  /*1d1f0*/  BRA `(.L_x_6603) ;  /* 0xfffffff400507947 */ /* 0x000fea000383ffff */
.L_x_6574:
[----:B--2---:R2:W3:Y:S02]  /*1d200*/  SYNCS.PHASECHK.TRANS64.TRYWAIT P1, [R4+URZ+0x28860], R5 ;  /* 0x02886005040075a7 */ /* 0x0044e4000802017f */
[----:B---3--:R-:W-:Y:S05]  /*1d210*/  @!P1 NANOSLEEP.SYNCS 0x989680 ;  /* 0x009896800000995d */ /* 0x008fea0003900000 */
[----:B------:R-:W3:Y:S02]  /*1d220*/  @!P1 SYNCS.PHASECHK.TRANS64 P1, [R4+URZ+0x28860], R5 ;  /* 0x02886005040095a7 */ /* 0x000ee4000802007f */
[----:B---3--:R-:W-:Y:S05]  /*1d230*/  @!P1 BRA `(.L_x_6574) ;  /* 0xfffffffc00f09947 */ /* 0x008fea000383ffff */
[----:B------:R-:W-:Y:S05]  /*1d240*/  BRA `(.L_x_6604) ;  /* 0xfffffff400547947 */ /* 0x000fea000383ffff */
.L_x_6576:
[----:B---3--:R3:W4:Y:S02]  /*1d250*/  SYNCS.PHASECHK.TRANS64.TRYWAIT P1, [R3+URZ+0x28860], R2 ;  /* 0x02886002030075a7 */ /* 0x008724000802017f */
[----:B----4-:R-:W-:Y:S05]  /*1d260*/  @!P1 NANOSLEEP.SYNCS 0x989680 ;  /* 0x009896800000995d */ /* 0x010fea0003900000 */
[----:B------:R-:W4:Y:S02]  /*1d270*/  @!P1 SYNCS.PHASECHK.TRANS64 P1, [R3+URZ+0x28860], R2 ;  /* 0x02886002030095a7 */ /* 0x000f24000802007f */
[----:B----4-:R-:W-:Y:S05]  /*1d280*/  @!P1 BRA `(.L_x_6576) ;  /* 0xfffffffc00f09947 */ /* 0x010fea000383ffff */
[----:B------:R-:W-:Y:S05]  /*1d290*/  BRA `(.L_x_6605) ;  /* 0xfffffff400547947 */ /* 0x000fea000383ffff */
.L_x_6578:
[----:B----4-:R4:W0:Y:S02]  /*1d2a0*/  SYNCS.PHASECHK.TRANS64.TRYWAIT P0, [R4+URZ+0x28880], R5 ;  /* 0x02888005040075a7 */ /* 0x010824000800017f */
[----:B0-----:R-:W-:Y:S05]  /*1d2b0*/  @!P0 NANOSLEEP.SYNCS 0x989680 ;  /* 0x009896800000895d */ /* 0x001fea0003900000 */
[----:B------:R-:W0:Y:S02]  /*1d2c0*/  @!P0 SYNCS.PHASECHK.TRANS64 P0, [R4+URZ+0x28880], R5 ;  /* 0x02888005040085a7 */ /* 0x000e24000800007f */
[----:B0-----:R-:W-:Y:S05]  /*1d2d0*/  @!P0 BRA `(.L_x_6578) ;  /* 0xfffffffc00f08947 */ /* 0x001fea000383ffff */
[----:B------:R-:W-:Y:S05]  /*1d2e0*/  BRA `(.L_x_6579) ;  /* 0xfffffff400507947 */ /* 0x000fea000383ffff */
.L_x_6606:
        /* <DEDUP_REMOVED lines=9> */
.L_x_12357:


//--------------------- .text._ZN7cutlass13device_kernelIN5flash11enable_sm90INS1_16FlashAttnFwdSm90INS1_25CollectiveMainloopFwdSm90ILi2EN4cute5tupleIJNS5_1CILi1EEES8_S8_EEENS6_IJNS7_ILi128EEENS7_ILi192EEESA_EEELi128ENS_12float_e4m3_tEfNS_4arch4Sm90ELb0ELb1ELb1ELb1ELb0ELb1ELb0ELb1ELb1ELb0ELb0ELb0EEENS1_21CollectiveEpilogueFwdINS6_IJSA_SA_SB_EEES9_NS_10bfloat16_tESF_Li256ELb1ELb0ELb0ELb1EEENS1_36VarlenDynamicPersistentTileSchedulerILi128ELi192ELi256ELi128ELb0ELb0ELb1ELb1ELb0ELb1EEEEEEEEEvNT_6ParamsE --------------------------
	.section	.text._ZN7cutlass13device_kernelIN5flash11enable_sm90INS1_16FlashAttnFwdSm90INS1_25CollectiveMainloopFwdSm90ILi2EN4cute5tupleIJNS5_1CILi1EEES8_S8_EEENS6_IJNS7_ILi128EEENS7_ILi192EEESA_EEELi128ENS_12float_e4m3_tEfNS_4arch4Sm90ELb0ELb1ELb1ELb1ELb0ELb1ELb0ELb1ELb1ELb0ELb0ELb0EEENS1_21CollectiveEpilogueFwdINS6_IJSA_SA_SB_EEES9_NS_10bfloat16_tESF_Li256ELb1ELb0ELb0ELb1EEENS1_36VarlenDynamicPersistentTileSchedulerILi128ELi192ELi256ELi128ELb0ELb0ELb1ELb1ELb0ELb1EEEEEEEEEvNT_6ParamsE,"ax",@progbits
	.align	128
.text._ZN7cutlass13device_kernelIN5flash11enable_sm90INS1_16FlashAttnFwdSm90INS1_25CollectiveMainloopFwdSm90ILi2EN4cute5tupleIJNS5_1CILi1EEES8_S8_EEENS6_IJNS7_ILi128EEENS7_ILi192EEESA_EEELi128ENS_12float_e4m3_tEfNS_4arch4Sm90ELb0ELb1ELb1ELb1ELb0ELb1ELb0ELb1ELb1ELb0ELb0ELb0EEENS1_21CollectiveEpilogueFwdINS6_IJSA_SA_SB_EEES9_NS_10bfloat16_tESF_Li256ELb1ELb0ELb0ELb1EEENS1_36VarlenDynamicPersistentTileSchedulerILi128ELi192ELi256ELi128ELb0ELb0ELb1ELb1ELb0ELb1EEEEEEEEEvNT_6ParamsE:
        .type           _ZN7cutlass13device_kernelIN5flash11enable_sm90INS1_16FlashAttnFwdSm90INS1_25CollectiveMainloopFwdSm90ILi2EN4cute5tupleIJNS5_1CILi1EEES8_S8_EEENS6_IJNS7_ILi128EEENS7_ILi192EEESA_EEELi128ENS_12float_e4m3_tEfNS_4arch4Sm90ELb0ELb1ELb1ELb1ELb0ELb1ELb0ELb1ELb1ELb0ELb0ELb0EEENS1_21CollectiveEpilogueFwdINS6_IJSA_SA_SB_EEES9_NS_10bfloat16_tESF_Li256ELb1ELb0ELb0ELb1EEENS1_36VarlenDynamicPersistentTileSchedulerILi128ELi192ELi256ELi128ELb0ELb0ELb1ELb1ELb0ELb1EEEEEEEEEvNT_6ParamsE,@function
        .size           _ZN7cutlass13device_kernelIN5flash11enable_sm90INS1_16FlashAttnFwdSm90INS1_25CollectiveMainloopFwdSm90ILi2EN4cute5tupleIJNS5_1CILi1EEES8_S8_EEENS6_IJNS7_ILi128EEENS7_ILi192EEESA_EEELi128ENS_12float_e4m3_tEfNS_4arch4Sm90ELb0ELb1ELb1ELb1ELb0ELb1ELb0ELb1ELb1ELb0ELb0ELb0EEENS1_21CollectiveEpilogueFwdINS6_IJSA_SA_SB_EEES9_NS_10bfloat16_tESF_Li256ELb1ELb0ELb0ELb1EEENS1_36VarlenDynamicPersistentTileSchedulerILi128ELi192ELi256ELi128ELb0ELb0ELb1ELb1ELb0ELb1EEEEEEEEEvNT_6ParamsE,(.L_x_12358 - _ZN7cutlass13device_kernelIN5flash11enable_sm90INS1_16FlashAttnFwdSm90INS1_25CollectiveMainloopFwdSm90ILi2EN4cute5tupleIJNS5_1CILi1EEES8_S8_EEENS6_IJNS7_ILi128EEENS7_ILi192EEESA_EEELi128ENS_12float_e4m3_tEfNS_4arch4Sm90ELb0ELb1ELb1ELb1ELb0ELb1ELb0ELb1ELb1ELb0ELb0ELb0EEENS1_21CollectiveEpilogueFwdINS6_IJSA_SA_SB_EEES9_NS_10bfloat16_tESF_Li256ELb1ELb0ELb0ELb1EEENS1_36VarlenDynamicPersistentTileSchedulerILi128ELi192ELi256ELi128ELb0ELb0ELb1ELb1ELb0ELb1EEEEEEEEEvNT_6ParamsE)
        .other          _ZN7cutlass13device_kernelIN5flash11enable_sm90INS1_16FlashAttnFwdSm90INS1_25CollectiveMainloopFwdSm90ILi2EN4cute5tupleIJNS5_1CILi1EEES8_S8_EEENS6_IJNS7_ILi128EEENS7_ILi192EEESA_EEELi128ENS_12float_e4m3_tEfNS_4arch4Sm90ELb0ELb1ELb1ELb1ELb0ELb1ELb0ELb1ELb1ELb0ELb0ELb0EEENS1_21CollectiveEpilogueFwdINS6_IJSA_SA_SB_EEES9_NS_10bfloat16_tESF_Li256ELb1ELb0ELb0ELb1EEENS1_36VarlenDynamicPersistentTileSchedulerILi128ELi192ELi256ELi128ELb0ELb0ELb1ELb1ELb0ELb1EEEEEEEEEvNT_6ParamsE,@"STO_CUDA_ENTRY STV_DEFAULT"
_ZN7cutlass13device_kernelIN5flash11enable_sm90INS1_16FlashAttnFwdSm90INS1_25CollectiveMainloopFwdSm90ILi2EN4cute5tupleIJNS5_1CILi1EEES8_S8_EEENS6_IJNS7_ILi128EEENS7_ILi192EEESA_EEELi128ENS_12float_e4m3_tEfNS_4arch4Sm90ELb0ELb1ELb1ELb1ELb0ELb1ELb0ELb1ELb1ELb0ELb0ELb0EEENS1_21CollectiveEpilogueFwdINS6_IJSA_SA_SB_EEES9_NS_10bfloat16_tESF_Li256ELb1ELb0ELb0ELb1EEENS1_36VarlenDynamicPersistentTileSchedulerILi128ELi192ELi256ELi128ELb0ELb0ELb1ELb1ELb0ELb1EEEEEEEEEvNT_6ParamsE:
        /* <DEDUP_REMOVED lines=27> */
.L_x_6608:
[----:B------:R-:W-:Y:S05]  /*01b0*/  BSYNC B0 ;  /* 0x0000000000007941 */ /* 0x000fea0003800000 */
.L_x_6607:
        /* <DEDUP_REMOVED lines=41> */
.L_x_6609:
        /* <DEDUP_REMOVED lines=22> */
.L_x_6610:
        /* <DEDUP_REMOVED lines=18> */
.L_x_6611:
        /* <DEDUP_REMOVED lines=22> */
.L_x_6612:
        /* <DEDUP_REMOVED lines=22> */
.L_x_6613:
        /* <DEDUP_REMOVED lines=8> */
.L_x_6616:
[----:B------:R-:W-:-:S08]  /*0a10*/  NOP ;  /* 0x0000000000007918 */ /* 0x000fd00000000000 */
[----:B------:R-:W0:Y:S02]  /*0a20*/  USETMAXREG.TRY_ALLOC.CTAPOOL UP0, 0xf0 ;  /* 0x000000f0000079c8 */ /* 0x000e240008000600 */
[----:B0-----:R-:W-:-:S13]  /*0a30*/  PLOP3.LUT P0, PT, PT, PT, UP0, 0x80, 0x0 ;  /* 0x000000000000781c */ /* 0x001fda0003f0f008 */
[----:B------:R-:W-:Y:S05]  /*0a40*/  @!P0 BRA `(.L_x_6616) ;  /* 0xfffffffc00f08947 */ /* 0x000fea000383ffff */
[----:B------:R-:W0:Y:S01]  /*0a50*/  S2R R0, SR_TID.X ;  /* 0x0000000000007919 */ /* 0x000e220000002100 */
[----:B------:R-:W1:Y:S01]  /*0a60*/  S2UR UR40, SR_CgaCtaId ;  /* 0x00000000002879c3 */ /* 0x000e620000008800 */
[----:B------:R-:W-:Y:S01]  /*0a70*/  UMOV UR4, 0x400 ;  /* 0x0000040000047882 */ /* 0x000fe20000000000 */
[----:B------:R-:W-:-:S06]  /*0a80*/  LOP3.LUT R17, R17, 0xffffdfff, RZ, 0xc0, !PT ;  /* 0xffffdfff11117812 */ /* 0x000fcc00078ec0ff */
[----:B------:R-:W-:Y:S06]  /*0a90*/  BAR.ARV 0x8, 0x120 ;  /* 0x0204800000007b1d */ /* 0x000fec0000002000 */
[----:B-1----:R-:W-:-:S06]  /*0aa0*/  ULEA UR4, UR40, UR4, 0x18 ;  /* 0x0000000428047291 */ /* 0x002fcc000f8ec03f */
[----:B------:R-:W-:Y:S01]  /*0ab0*/  IMAD.U32 R18, RZ, RZ, UR4 ;  /* 0x00000004ff127e24 */ /* 0x000fe2000f8e00ff */
[----:B0-----:R-:W-:Y:S01]  /*0ac0*/  SHF.R.U32.HI R0, RZ, 0x7, R0 ;  /* 0x00000007ff007819 */ /* 0x001fe20000011600 */
[----:B------:R-:W-:-:S03]  /*0ad0*/  ULDC UR4, c[0x0][0xc14] ;  /* 0x0003050000047ab9 */ /* 0x000fc60000000800 */
[----:B------:R-:W-:-:S13]  /*0ae0*/  ISETP.NE.AND P0, PT, R0, 0x1, PT ;  /* 0x000000010000780c */ /* 0x000fda0003f05270 */
[----:B------:R-:W-:Y:S01]  /*0af0*/  @P0 LOP3.LUT R17, R17, 0x2000, RZ, 0xfc, !PT ;  /* 0x0000200011110812 */ /* 0x000fe200078efcff */
[----:B------:R-:W-:Y:S08]  /*0b00*/  @!P0 BAR.ARV 0x9, 0x100 ;  /* 0x0244000000008b1d */ /* 0x000ff00000002000 */
[----:B------:R-:W-:Y:S06]  /*0b10*/  BAR.SYNC.DEFER_BLOCKING 0x5, 0x180 ;  /* 0x0146000000007b1d */ /* 0x000fec0000010000 */
[----:B------:R-:W0:Y:S02]  /*0b20*/  LDS.128 R216, [R18+0x288d0] ;  /* 0x0288d00012d87984 */ /* 0x000e240000000c00 */
[----:B------:R-:W-:Y:S06]  /*0b30*/  BAR.ARV 0x4, 0x180 ;  /* 0x0106000000007b1d */ /* 0x000fec0000002000 */
[----:B0-----:R-:W-:-:S13]  /*0b40*/  ISETP.GE.AND P0, PT, R219, UR4, PT ;  /* 0x00000004db007c0c */ /* 0x001fda000bf06270 */
[----:B------:R-:W-:Y:S05]  /*0b50*/  @P0 BRA `(.L_x_6617) ;  /* 0x000002c000540947 */ /* 0x000fea0003800000 */
[----:B------:R-:W0:Y:S01]  /*0b60*/  S2R R0, SR_TID.X ;  /* 0x0000000000007919 */ /* 0x000e220000002100 */
[----:B------:R-:W-:Y:S01]  /*0b70*/  IMAD.MOV.U32 R19, RZ, RZ, RZ ;  /* 0x000000ffff137224 */ /* 0x000fe200078e00ff */
[----:B------:R-:W-:Y:S01]  /*0b80*/  ULOP3.LUT UR41, UR36, 0x1, URZ, 0xfc, !UPT ;  /* 0x0000000124297892 */ /* 0x000fe2000f8efc3f */
[----:B------:R-:W-:Y:S01]  /*0b90*/  IMAD.MOV.U32 R214, RZ, RZ, RZ ;  /* 0x000000ffffd67224 */ /* 0x000fe200078e00ff */
[----:B------:R-:W-:Y:S01]  /*0ba0*/  UMOV UR37, URZ ;  /* 0x0000003f00257c82 */ /* 0x000fe20008000000 */
[----:B------:R-:W-:Y:S02]  /*0bb0*/  IMAD.MOV.U32 R210, RZ, RZ, RZ ;  /* 0x000000ffffd27224 */ /* 0x000fe400078e00ff */
[----:B------:R-:W-:Y:S02]  /*0bc0*/  IMAD.MOV.U32 R208, RZ, RZ, RZ ;  /* 0x000000ffffd07224 */ /* 0x000fe400078e00ff */
[----:B0-----:R-:W-:-:S05]  /*0bd0*/  VIADD R0, R0, 0xffffff80 ;  /* 0xffffff8000007836 */ /* 0x001fca0000000000 */
[----:B------:R-:W-:-:S04]  /*0be0*/  SHF.R.S32.HI R3, RZ, 0x1f, R0 ;  /* 0x0000001fff037819 */ /* 0x000fc80000011400 */
[CC--:B------:R-:W-:Y:S02]  /*0bf0*/  LEA.HI R4, R3.reuse, R0.reuse, RZ, 0x2 ;  /* 0x0000000003047211 */ /* 0x0c0fe400078f10ff */
[----:B------:R-:W-:Y:S02]  /*0c00*/  LEA.HI R2, R3, R0, RZ, 0x7 ;  /* 0x0000000003027211 */ /* 0x000fe400078f38ff */
[----:B------:R-:W-:Y:S02]  /*0c10*/  SHF.R.S32.HI R209, RZ, 0x2, R4 ;  /* 0x00000002ffd17819 */ /* 0x000fe40000011404 */
[----:B------:R-:W-:-:S03]  /*0c20*/  LOP3.LUT R5, R2, 0xffffff80, RZ, 0xc0, !PT ;  /* 0xffffff8002057812 */ /* 0x000fc600078ec0ff */
[----:B------:R-:W-:Y:S02]  /*0c30*/  VIADD R233, R209, 0x40 ;  /* 0x00000040d1e97836 */ /* 0x000fe40000000000 */
[----:B------:R-:W-:Y:S01]  /*0c40*/  IMAD.IADD R215, R0, 0x1, -R5 ;  /* 0x0000000100d77824 */ /* 0x000fe200078e0a05 */
[----:B------:R-:W-:Y:S01]  /*0c50*/  LOP3.LUT R5, R4, 0xfffffffc, RZ, 0xc0, !PT ;  /* 0xfffffffc04057812 */ /* 0x000fe200078ec0ff */
[----:B------:R-:W-:Y:S01]  /*0c60*/  IMAD.SHL.U32 R220, R233, 0x80, RZ ;  /* 0x00000080e9dc7824 */ /* 0x000fe200078e00ff */
[----:B------:R-:W-:Y:S01]  /*0c70*/  SHF.R.S32.HI R6, RZ, 0x1f, R233 ;  /* 0x0000001fff067819 */ /* 0x000fe200000114e9 */
[----:B------:R-:W-:Y:S01]  /*0c80*/  VIADD R235, R209, 0x80 ;  /* 0x00000080d1eb7836 */ /* 0x000fe20000000000 */
[----:B------:R-:W-:Y:S01]  /*0c90*/  SHF.R.S32.HI R2, RZ, 0x1f, R215 ;  /* 0x0000001fff027819 */ /* 0x000fe200000114d7 */
[----:B------:R-:W-:Y:S01]  /*0ca0*/  IMAD.IADD R5, R0, 0x1, -R5 ;  /* 0x0000000100057824 */ /* 0x000fe200078e0a05 */
[----:B------:R-:W-:Y:S01]  /*0cb0*/  LEA.HI R6, R6, R233, RZ, 0x3 ;  /* 0x000000e906067211 */ /* 0x000fe200078f18ff */
[----:B------:R-:W-:Y:S01]  /*0cc0*/  IMAD.SHL.U32 R221, R235, 0x80, RZ ;  /* 0x00000080ebdd7824 */ /* 0x000fe200078e00ff */
[----:B------:R-:W-:Y:S01]  /*0cd0*/  LOP3.LUT R220, R220, 0x380, RZ, 0xc0, !PT ;  /* 0x00000380dcdc7812 */ /* 0x000fe200078ec0ff */
[----:B------:R-:W-:Y:S01]  /*0ce0*/  IMAD.SHL.U32 R22, R5, 0x10, RZ ;  /* 0x0000001005167824 */ /* 0x000fe200078e00ff */
[----:B------:R-:W-:Y:S01]  /*0cf0*/  LEA.HI R0, R3, R0, RZ, 0x5 ;  /* 0x0000000003007211 */ /* 0x000fe200078f28ff */
[----:B------:R-:W-:Y:S01]  /*0d00*/  IMAD.SHL.U32 R6, R6, 0x80, RZ ;  /* 0x0000008006067824 */ /* 0x000fe200078e00ff */
[----:B------:R-:W-:-:S02]  /*0d10*/  SHF.R.U32.HI R5, RZ, 0x3, R220 ;  /* 0x00000003ff057819 */ /* 0x000fc400000116dc */
[----:B------:R-:W-:Y:S01]  /*0d20*/  LOP3.LUT R7, R220, 0x70, R22, 0xf8, !PT ;  /* 0x00000070dc077812 */ /* 0x000fe200078ef816 */
[----:B------:R-:W-:Y:S01]  /*0d30*/  IMAD.SHL.U32 R0, R0, 0x20, RZ ;  /* 0x0000002000007824 */ /* 0x000fe200078e00ff */
[----:B------:R-:W-:Y:S02]  /*0d40*/  LOP3.LUT R224, R6, 0xfffffc00, RZ, 0xc0, !PT ;  /* 0xfffffc0006e07812 */ /* 0x000fe400078ec0ff */
[----:B------:R-:W-:Y:S02]  /*0d50*/  LEA.HI R2, R2, R215, RZ, 0x2 ;  /* 0x000000d702027211 */ /* 0x000fe400078f10ff */
[----:B------:R-:W-:Y:S02]  /*0d60*/  LOP3.LUT R5, R224, R7, R5, 0xf6, !PT ;  /* 0x00000007e0057212 */ /* 0x000fe400078ef605 */
[----:B------:R-:W-:Y:S02]  /*0d70*/  LOP3.LUT R222, R0, 0xfffffc00, RZ, 0xc0, !PT ;  /* 0xfffffc0000de7812 */ /* 0x000fe400078ec0ff */
[----:B------:R-:W-:Y:S01]  /*0d80*/  LOP3.LUT R2, R2, 0x7ffffffc, RZ, 0xc0, !PT ;  /* 0x7ffffffc02027812 */ /* 0x000fe200078ec0ff */
[----:B------:R-:W-:Y:S01]  /*0d90*/  IMAD.IADD R0, R18, 0x1, R5 ;  /* 0x0000000112007824 */ /* 0x000fe200078e0205 */
[----:B------:R-:W-:-:S02]  /*0da0*/  SHF.R.S32.HI R4, RZ, 0x1f, R4 ;  /* 0x0000001fff047819 */ /* 0x000fc40000011404 */
[----:B------:R-:W-:Y:S01]  /*0db0*/  LOP3.LUT R221, R221, 0x380, RZ, 0xc0, !PT ;  /* 0x00000380dddd7812 */ /* 0x000fe200078ec0ff */
[----:B------:R-:W-:Y:S01]  /*0dc0*/  IMAD.IADD R215, R215, 0x1, -R2 ;  /* 0x00000001d7d77824 */ /* 0x000fe200078e0a02 */
[----:B------:R0:W-:Y:S01]  /*0dd0*/  STL [R1+0x4], R0 ;  /* 0x0000040001007387 */ /* 0x0001e20000100800 */
[----:B------:R-:W-:Y:S02]  /*0de0*/  SHF.R.S32.HI R2, RZ, 0x1f, R235 ;  /* 0x0000001fff027819 */ /* 0x000fe400000114eb */
[----:B------:R-:W-:Y:S02]  /*0df0*/  LEA.HI R4, R4, R209, RZ, 0x3 ;  /* 0x000000d104047211 */ /* 0x000fe400078f18ff */
[----:B------:R-:W-:Y:S02]  /*0e00*/  LEA.HI R2, R2, R235, RZ, 0x3 ;  /* 0x000000eb02027211 */ /* 0x000fe400078f18ff */
[----:B------:R-:W-:Y:S02]  /*0e10*/  LOP3.LUT R4, R4, 0xfffffff8, RZ, 0xc0, !PT ;  /* 0xfffffff804047812 */ /* 0x000fe400078ec0ff */
[----:B------:R-:W-:Y:S01]  /*0e20*/  SHF.R.S32.HI R23, RZ, 0x1f, R22 ;  /* 0x0000001fff177819 */ /* 0x000fe20000011416 */
[----:B------:R-:W-:-:S02]  /*0e30*/  IMAD.SHL.U32 R2, R2, 0x80, RZ ;  /* 0x0000008002027824 */ /* 0x000fc400078e00ff */
[----:B------:R-:W-:-:S03]  /*0e40*/  IMAD.IADD R211, R209, 0x1, -R4 ;  /* 0x00000001d1d37824 */ /* 0x000fc600078e0a04 */
[----:B0-----:R-:W-:-:S07]  /*0e50*/  LOP3.LUT R230, R2, 0xfffffc00, RZ, 0xc0, !PT ;  /* 0xfffffc0002e67812 */ /* 0x001fce00078ec0ff */
.L_x_6852:
[----:B------:R-:W-:Y:S05]  /*0e60*/  YIELD ;  /* 0x0000000000007946 */ /* 0x000fea0003800000 */
[----:B------:R-:W-:Y:S01]  /*0e70*/  ULDC.64 UR4, c[0x0][0xa28] ;  /* 0x00028a0000047ab9 */ /* 0x000fe20000000a00 */
[----:B0--3-5:R-:W0:Y:S01]  /*0e80*/  LDC.64 R4, c[0x0][0xa08] ;  /* 0x00028200ff047b82 */ /* 0x029e220000000a00 */
[----:B------:R-:W-:Y:S01]  /*0e90*/  ISETP.NE.U32.AND P1, PT, RZ, UR4, PT ;  /* 0x00000004ff007c0c */ /* 0x000fe2000bf25070 */
[----:B--2---:R-:W-:Y:S02]  /*0ea0*/  IMAD.MOV.U32 R11, RZ, RZ, RZ ;  /* 0x000000ffff0b7224 */ /* 0x004fe400078e00ff */
[----:B----4-:R-:W-:Y:S01]  /*0eb0*/  IMAD.MOV.U32 R25, RZ, RZ, RZ ;  /* 0x000000ffff197224 */ /* 0x010fe200078e00ff */
        /* <DEDUP_REMOVED lines=37> */
.L_x_6618:
        /* <DEDUP_REMOVED lines=11> */
.L_x_6619:
[----:B------:R-:W-:Y:S05]  /*11c0*/  @!P0 BRA `(.L_x_6620) ;  /* 0x00000000000c8947 */ /* 0x000fea0003800000 */
[----:B------:R-:W2:Y:S04]  /*11d0*/  LDG.E R3, desc[UR38][R8.64] ;  /* 0x0000002608037981 */ /* 0x000ea8000c1e1900 */
[----:B------:R-:W2:Y:S02]  /*11e0*/  LDG.E R24, desc[UR38][R8.64+0x4] ;  /* 0x0000042608187981 */ /* 0x000ea4000c1e1900 */
[----:B--2---:R-:W-:-:S07]  /*11f0*/  IMAD.IADD R24, R24, 0x1, -R3 ;  /* 0x0000000118187824 */ /* 0x004fce00078e0a03 */
.L_x_6620:
        /* <DEDUP_REMOVED lines=11> */
[----:B------:R0:W3:Y:S01]  /*12b0*/  @P0 LDG.E R7, desc[UR38][R2.64+0x4] ;  /* 0x0000042602070981 */ /* 0x0000e2000c1e1900 */
[----:B-----5:R-:W-:Y:S02]  /*12c0*/  IMAD.MOV.U32 R71, RZ, RZ, R24 ;  /* 0x000000ffff477224 */ /* 0x020fe400078e0018 */
[----:B------:R-:W-:Y:S02]  /*12d0*/  IMAD.IADD R6, R24, 0x1, -R11 ;  /* 0x0000000118067824 */ /* 0x000fe400078e0a0b */
[----:B--2---:R-:W-:-:S05]  /*12e0*/  @P1 IMAD.WIDE R4, R219, 0x4, R4 ;  /* 0x00000004db041825 */ /* 0x004fca00078e0204 */
[----:B------:R2:W5:Y:S01]  /*12f0*/  @P1 LDG.E R71, desc[UR38][R4.64] ;  /* 0x0000002604471981 */ /* 0x000562000c1e1900 */
[----:B-1----:R-:W-:Y:S02]  /*1300*/  ISETP.GE.AND P1, PT, R9, 0x1, PT ;  /* 0x000000010900780c */ /* 0x002fe40003f26270 */
[----:B0-----:R-:W-:Y:S01]  /*1310*/  LEA R2, R217, 0x80, 0x7 ;  /* 0x00000080d9027811 */ /* 0x001fe200078e38ff */
[----:B---3--:R-:W-:-:S04]  /*1320*/  @P0 IMAD.IADD R74, R7, 0x1, -R0 ;  /* 0x00000001074a0824 */ /* 0x008fc800078e0a00 */
[----:B------:R-:W-:-:S04]  /*1330*/  IMAD.IADD R212, R6, 0x1, R74 ;  /* 0x0000000106d47824 */ /* 0x000fc800078e024a */
[C---:B------:R-:W-:Y:S01]  /*1340*/  VIADD R0, R212.reuse, 0xbf ;  /* 0x000000bfd4007836 */ /* 0x040fe20000000000 */
[----:B------:R-:W-:-:S03]  /*1350*/  IADD3 R7, R212, R2, -R213 ;  /* 0x00000002d4077210 */ /* 0x000fc60007ffe8d5 */
[----:B------:R-:W-:-:S05]  /*1360*/  IMAD.HI R0, R0, 0x2aaaaaab, RZ ;  /* 0x2aaaaaab00007827 */ /* 0x000fca00078e02ff */
[----:B------:R-:W-:-:S04]  /*1370*/  SHF.R.U32.HI R3, RZ, 0x1f, R0 ;  /* 0x0000001fff037819 */ /* 0x000fc80000011600 */
[----:B------:R-:W-:Y:S01]  /*1380*/  LEA.HI.SX32 R70, R0, R3, 0x1b ;  /* 0x0000000300467211 */ /* 0x000fe200078fdaff */
[----:B------:R-:W-:Y:S01]  /*1390*/  IMAD.IADD R0, R7, 0x1, R8 ;  /* 0x0000000107007824 */ /* 0x000fe200078e0208 */
[----:B--2---:R-:W-:Y:S06]  /*13a0*/  @!P1 BRA `(.L_x_6621) ;  /* 0x0000000000489947 */ /* 0x004fec0003800000 */
        /* <DEDUP_REMOVED lines=11> */
.L_x_6623:
[----:B------:R-:W-:-:S13]  /*1460*/  ISETP.NE.AND P0, PT, R9, 0x1, PT ;  /* 0x000000010900780c */ /* 0x000fda0003f05270 */
[----:B------:R-:W0:Y:S02]  /*1470*/  @P0 LDC.64 R4, c[0x0][0x9e8] ;  /* 0x00027a00ff040b82 */ /* 0x000e240000000a00 */
[----:B0-----:R-:W-:-:S05]  /*1480*/  @P0 IMAD.HI.U32 R4, R2, R4, RZ ;  /* 0x0000000402040227 */ /* 0x001fca00078e00ff */
[----:B------:R-:W-:-:S07]  /*1490*/  @P0 SHF.R.U32.HI R2, RZ, R5, R4 ;  /* 0x00000005ff020219 */ /* 0x000fce0000011604 */
.L_x_6624:
[----:B------:R-:W-:Y:S05]  /*14a0*/  BSYNC B0 ;  /* 0x0000000000007941 */ /* 0x000fea0003800000 */
.L_x_6622:
[----:B------:R-:W-:-:S05]  /*14b0*/  IMAD R3, R2, R9, R9 ;  /* 0x0000000902037224 */ /* 0x000fca00078e0209 */
[----:B------:R-:W-:-:S07]  /*14c0*/  VIMNMX R0, R0, R3, PT ;  /* 0x0000000300007248 */ /* 0x000fce0003fe0100 */
.L_x_6621:
        /* <DEDUP_REMOVED lines=15> */
.L_x_6627:
[----:B------:R-:W-:-:S13]  /*15c0*/  ISETP.NE.AND P0, PT, R9, 0x1, PT ;  /* 0x000000010900780c */ /* 0x000fda0003f05270 */
[----:B------:R-:W0:Y:S02]  /*15d0*/  @P0 LDC.64 R4, c[0x0][0x9e8] ;  /* 0x00027a00ff040b82 */ /* 0x000e240000000a00 */
[----:B0-----:R-:W-:-:S05]  /*15e0*/  @P0 IMAD.HI.U32 R4, R3, R4, RZ ;  /* 0x0000000403040227 */ /* 0x001fca00078e00ff */
[----:B------:R-:W-:-:S07]  /*15f0*/  @P0 SHF.R.U32.HI R3, RZ, R5, R4 ;  /* 0x00000005ff030219 */ /* 0x000fce0000011604 */
.L_x_6628:
[----:B------:R-:W-:Y:S05]  /*1600*/  BSYNC B0 ;  /* 0x0000000000007941 */ /* 0x000fea0003800000 */
.L_x_6626:
[----:B------:R-:W-:-:S05]  /*1610*/  IMAD R3, R3, R9, RZ ;  /* 0x0000000903037224 */ /* 0x000fca00078e02ff */
[----:B------:R-:W-:-:S07]  /*1620*/  VIMNMX R2, R2, R3, !PT ;  /* 0x0000000302027248 */ /* 0x000fce0007fe0100 */
.L_x_6625:
[----:B------:R-:W-:Y:S02]  /*1630*/  VIADD R0, R0, 0xbf ;  /* 0x000000bf00007836 */ /* 0x000fe40000000000 */
[----:B------:R-:W-:-:S04]  /*1640*/  IMAD.HI R2, R2, 0x2aaaaaab, RZ ;  /* 0x2aaaaaab02027827 */ /* 0x000fc800078e02ff */
[----:B------:R-:W-:Y:S01]  /*1650*/  IMAD.HI R0, R0, 0x2aaaaaab, RZ ;  /* 0x2aaaaaab00007827 */ /* 0x000fe200078e02ff */
[----:B------:R-:W-:-:S04]  /*1660*/  SHF.R.U32.HI R5, RZ, 0x1f, R2 ;  /* 0x0000001fff057819 */ /* 0x000fc80000011602 */
[----:B------:R-:W-:Y:S02]  /*1670*/  SHF.R.U32.HI R3, RZ, 0x1f, R0 ;  /* 0x0000001fff037819 */ /* 0x000fe40000011600 */
[----:B------:R-:W-:Y:S02]  /*1680*/  LEA.HI.SX32 R5, R2, R5, 0x1b ;  /* 0x0000000502057211 */ /* 0x000fe400078fdaff */
[----:B------:R-:W-:Y:S02]  /*1690*/  LEA.HI.SX32 R3, R0, R3, 0x1b ;  /* 0x0000000300037211 */ /* 0x000fe400078fdaff */
[----:B------:R-:W-:Y:S02]  /*16a0*/  VIMNMX R5, RZ, R5, !PT ;  /* 0x00000005ff057248 */ /* 0x000fe40007fe0100 */
[----:B------:R-:W-:-:S03]  /*16b0*/  VIMNMX R3, R70, R3, PT ;  /* 0x0000000346037248 */ /* 0x000fc60003fe0100 */
[--C-:B------:R-:W-:Y:S02]  /*16c0*/  IMAD R5, R5, 0xc0, -R6.reuse ;  /* 0x000000c005057824 */ /* 0x100fe400078e0a06 */
[----:B------:R-:W-:-:S03]  /*16d0*/  IMAD R3, R3, 0xc0, -R6 ;  /* 0x000000c003037824 */ /* 0x000fc600078e0a06 */
[----:B------:R-:W-:Y:S02]  /*16e0*/  VIMNMX R5, RZ, R5, !PT ;  /* 0x00000005ff057248 */ /* 0x000fe40007fe0100 */
[----:B------:R-:W-:-:S03]  /*16f0*/  VIMNMX R0, R3, R74, PT ;  /* 0x0000004a03007248 */ /* 0x000fc60003fe0100 */
[----:B------:R-:W-:Y:S01]  /*1700*/  IMAD.WIDE.U32 R72, R5, -0x55555555, RZ ;  /* 0xaaaaaaab05487825 */ /* 0x000fe200078e00ff */
[----:B------:R-:W-:-:S04]  /*1710*/  ISETP.GT.AND P0, PT, R0, R5, PT ;  /* 0x000000050000720c */ /* 0x000fc80003f04270 */
[----:B------:R-:W-:-:S05]  /*1720*/  SHF.R.U32.HI R72, RZ, 0x7, R73 ;  /* 0x00000007ff487819 */ /* 0x000fca0000011649 */
[----:B------:R-:W-:-:S04]  /*1730*/  IMAD.MOV.U32 R73, RZ, RZ, R72 ;  /* 0x000000ffff497224 */ /* 0x000fc800078e0048 */
[----:B------:R-:W-:-:S04]  /*1740*/  @P0 VIADD R0, R0, 0xbf ;  /* 0x000000bf00000836 */ /* 0x000fc80000000000 */
[----:B------:R-:W-:-:S05]  /*1750*/  @P0 IMAD.HI R0, R0, 0x2aaaaaab, RZ ;  /* 0x2aaaaaab00000827 */ /* 0x000fca00078e02ff */
[----:B------:R-:W-:-:S04]  /*1760*/  @P0 SHF.R.U32.HI R3, RZ, 0x1f, R0 ;  /* 0x0000001fff030819 */ /* 0x000fc80000011600 */
[----:B------:R-:W-:Y:S02]  /*1770*/  @P0 LEA.HI.SX32 R73, R0, R3, 0x1b ;  /* 0x0000000300490211 */ /* 0x000fe400078fdaff */
        /* <DEDUP_REMOVED lines=23> */
.L_x_6631:
[----:B------:R-:W-:Y:S05]  /*18f0*/  BSYNC B6 ;  /* 0x0000000000067941 */ /* 0x000fea0003800000 */
.L_x_6630:
        /* <DEDUP_REMOVED lines=20> */
.L_x_6633:
[----:B------:R-:W-:Y:S05]  /*1a40*/  BSYNC B6 ;  /* 0x0000000000067941 */ /* 0x000fea0003800000 */
.L_x_6632:
        /* <DEDUP_REMOVED lines=11> */
[----:B------:R-:W4:Y:S08]  /*1b00*/  @P0 LDC.64 R2, c[0x0][0x9f8] ;  /* 0x00027e00ff020b82 */ /* 0x000f300000000a00 */
[----:B------:R-:W3:Y:S08]  /*1b10*/  LDC.64 R26, c[0x0][0x3d8] ;  /* 0x0000f600ff1a7b82 */ /* 0x000ef00000000a00 */
[----:B------:R-:W3:Y:S01]  /*1b20*/  LDC.64 R50, c[0x0][0x3e8] ;  /* 0x0000fa00ff327b82 */ /* 0x000ee20000000a00 */
[----:B----4-:R-:W-:-:S05]  /*1b30*/  @P0 IMAD.WIDE R2, R219, 0x4, R2 ;  /* 0x00000004db020825 */ /* 0x010fca00078e0202 */
[----:B------:R4:W4:Y:S01]  /*1b40*/  @P0 LDG.E R4, desc[UR38][R2.64] ;  /* 0x0000002602040981 */ /* 0x000922000c1e1900 */
[----:B0-----:R-:W-:Y:S01]  /*1b50*/  ISETP.NE.AND P0, PT, R0, 0x1, PT ;  /* 0x000000010000780c */ /* 0x001fe20003f05270 */
[----:B------:R-:W-:Y:S01]  /*1b60*/  IMAD.SHL.U32 R103, R211, 0x80, RZ ;  /* 0x00000080d3677824 */ /* 0x000fe200078e00ff */
[----:B------:R-:W-:Y:S01]  /*1b70*/  SHF.R.S32.HI R12, RZ, 0x1f, R48 ;  /* 0x0000001fff0c7819 */ /* 0x000fe20000011430 */
[----:B-1----:R-:W-:Y:S01]  /*1b80*/  IMAD.SHL.U32 R44, R68, 0x40, RZ ;  /* 0x00000040442c7824 */ /* 0x002fe200078e00ff */
[----:B--2---:R-:W-:Y:S01]  /*1b90*/  SHF.R.U32.HI R20, RZ, 0x7, R21 ;  /* 0x00000007ff147819 */ /* 0x004fe20000011615 */
[-C--:B------:R-:W-:Y:S01]  /*1ba0*/  IMAD.WIDE.U32 R46, R209, R68.reuse, R22 ;  /* 0x00000044d12e7225 */ /* 0x080fe200078e0016 */
[----:B------:R-:W-:Y:S02]  /*1bb0*/  SHF.R.S32.HI R119, RZ, 0x1f, R209 ;  /* 0x0000001fff777819 */ /* 0x000fe400000114d1 */
[----:B------:R-:W-:Y:S01]  /*1bc0*/  ISETP.NE.AND P6, PT, R20, 0x1, PT ;  /* 0x000000011400780c */ /* 0x000fe20003fc5270 */
[-C--:B------:R-:W-:Y:S01]  /*1bd0*/  IMAD R6, R12, R68.reuse, RZ ;  /* 0x000000440c067224 */ /* 0x080fe200078e02ff */
[----:B---3--:R-:W-:Y:S01]  /*1be0*/  ISETP.GE.AND P1, PT, R22, R99, PT ;  /* 0x000000631600720c */ /* 0x008fe20003f26270 */
[----:B----4-:R-:W-:Y:S01]  /*1bf0*/  IMAD.WIDE.U32 R2, R48, R68, RZ ;  /* 0x0000004430027225 */ /* 0x010fe200078e00ff */
[----:B------:R-:W-:Y:S01]  /*1c00*/  SHF.L.U64.HI R45, R68, 0x6, R69 ;  /* 0x00000006442d7819 */ /* 0x000fe20000010245 */
[----:B------:R-:W0:Y:S01]  /*1c10*/  @P0 LDC R5, c[0x0][0x42c] ;  /* 0x00010b00ff050b82 */ /* 0x000e220000000800 */
[----:B------:R-:W-:Y:S01]  /*1c20*/  SEL R11, R99, RZ, P1 ;  /* 0x000000ff630b7207 */ /* 0x000fe20000800000 */
[----:B------:R-:W-:Y:S01]  /*1c30*/  VIADD R102, R20, 0x8 ;  /* 0x0000000814667836 */ /* 0x000fe20000000000 */
[----:B------:R-:W-:Y:S01]  /*1c40*/  LOP3.LUT R103, R103, 0x380, RZ, 0xc0, !PT ;  /* 0x0000038067677812 */ /* 0x000fe200078ec0ff */
[C---:B------:R-:W-:Y:S01]  /*1c50*/  IMAD.SHL.U32 R109, R50.reuse, 0x40, RZ ;  /* 0x00000040326d7824 */ /* 0x040fe200078e00ff */
[----:B------:R-:W-:Y:S01]  /*1c60*/  SHF.L.U64.HI R110, R50, 0x6, R51 ;  /* 0x00000006326e7819 */ /* 0x000fe20000010233 */
[----:B------:R-:W-:Y:S01]  /*1c70*/  IMAD.IADD R11, R22, 0x1, R11 ;  /* 0x00000001160b7824 */ /* 0x000fe200078e020b */
[C---:B------:R-:W-:Y:S01]  /*1c80*/  SHF.L.U64.HI R108, R50.reuse, 0x7, R51 ;  /* 0x00000007326c7819 */ /* 0x040fe20000010233 */
[----:B------:R-:W1:Y:S01]  /*1c90*/  @P0 LDC R7, c[0x0][0x430] ;  /* 0x00010c00ff070b82 */ /* 0x000e620000000800 */
[----:B------:R-:W-:Y:S01]  /*1ca0*/  IMAD.SHL.U32 R107, R50, 0x80, RZ ;  /* 0x00000080326b7824 */ /* 0x000fe200078e00ff */
[----:B------:R-:W-:Y:S01]  /*1cb0*/  SHF.R.U32.HI R97, RZ, 0x3, R103 ;  /* 0x00000003ff617819 */ /* 0x000fe20000011667 */
[----:B------:R-:W-:Y:S01]  /*1cc0*/  VIADD R114, R22, 0x40 ;  /* 0x0000004016727836 */ /* 0x000fe20000000000 */
[----:B------:R-:W-:Y:S01]  /*1cd0*/  SHF.R.U32.HI R106, RZ, 0x3, R220 ;  /* 0x00000003ff6a7819 */ /* 0x000fe200000116dc */
[----:B------:R-:W-:Y:S01]  /*1ce0*/  IMAD.WIDE.U32 R56, R26, 0xc0, RZ ;  /* 0x000000c01a387825 */ /* 0x000fe200078e00ff */
[----:B------:R-:W-:-:S02]  /*1cf0*/  SHF.R.U32.HI R104, RZ, 0x3, R221 ;  /* 0x00000003ff687819 */ /* 0x000fc400000116dd */
[C-C-:B------:R-:W-:Y:S01]  /*1d00*/  SHF.L.U64.HI R117, R26.reuse, 0x6, R27.reuse ;  /* 0x000000061a757819 */ /* 0x140fe2000001021b */
[C---:B------:R-:W-:Y:S01]  /*1d10*/  IMAD.SHL.U32 R113, R26.reuse, 0x40, RZ ;  /* 0x000000401a717824 */ /* 0x040fe200078e00ff */
[C---:B------:R-:W-:Y:S01]  /*1d20*/  SHF.L.U64.HI R115, R26.reuse, 0x7, R27 ;  /* 0x000000071a737819 */ /* 0x040fe2000001021b */
[----:B------:R-:W-:Y:S01]  /*1d30*/  IMAD.SHL.U32 R111, R26, 0x80, RZ ;  /* 0x000000801a6f7824 */ /* 0x000fe200078e00ff */
[----:B------:R-:W-:Y:S01]  /*1d40*/  P2R R116, PR, RZ, 0x2 ;  /* 0x00000002ff747803 */ /* 0x000fe20000000000 */
[----:B------:R-:W-:Y:S01]  /*1d50*/  IMAD.SHL.U32 R99, R99, 0x2, RZ ;  /* 0x0000000263637824 */ /* 0x000fe200078e00ff */
[----:B------:R-:W-:Y:S01]  /*1d60*/  SHF.L.U64.HI R101, R68, 0x7, R69 ;  /* 0x0000000744657819 */ /* 0x000fe20000010245 */
[----:B0-----:R-:W-:Y:S01]  /*1d70*/  @P0 IMAD.HI.U32 R0, R218, R5, RZ ;  /* 0x00000005da000227 */ /* 0x001fe200078e00ff */
[----:B------:R-:W-:-:S03]  /*1d80*/  SHF.R.S32.HI R105, RZ, 0x1f, R235 ;  /* 0x0000001fff697819 */ /* 0x000fc600000114eb */
        /* <DEDUP_REMOVED lines=12> */
[----:B------:R-:W-:Y:S02]  /*1e50*/  SHF.R.S32.HI R0, RZ, 0x1f, R4 ;  /* 0x0000001fff007819 */ /* 0x000fe40000011404 */
[----:B------:R-:W-:Y:S01]  /*1e60*/  SEL R63, R4, RZ, !P0 ;  /* 0x000000ff043f7207 */ /* 0x000fe20004000000 */
[----:B------:R-:W-:Y:S01]  /*1e70*/  VIADD R4, R21, 0xffffff80 ;  /* 0xffffff8015047836 */ /* 0x000fe20000000000 */
[----:B------:R-:W-:Y:S02]  /*1e80*/  SEL R6, R0, RZ, !P0 ;  /* 0x000000ff00067207 */ /* 0x000fe40004000000 */
[----:B------:R-:W-:Y:S01]  /*1e90*/  IADD3 R48, P0, R209, R48, RZ ;  /* 0x00000030d1307210 */ /* 0x000fe20007f1e0ff */
[----:B------:R-:W-:Y:S01]  /*1ea0*/  IMAD.WIDE.U32 R66, R63, UR4, R2 ;  /* 0x000000043f427c25 */ /* 0x000fe2000f8e0002 */
[----:B------:R-:W-:-:S03]  /*1eb0*/  SHF.R.S32.HI R9, RZ, 0x1f, R4 ;  /* 0x0000001fff097819 */ /* 0x000fc60000011404 */
[----:B------:R-:W-:Y:S01]  /*1ec0*/  IMAD R0, R6, UR4, RZ ;  /* 0x0000000406007c24 */ /* 0x000fe2000f8e02ff */
[----:B------:R-:W-:Y:S01]  /*1ed0*/  LEA.HI R9, R9, R4, RZ, 0x2 ;  /* 0x0000000409097211 */ /* 0x000fe200078f10ff */
[----:B------:R-:W-:Y:S01]  /*1ee0*/  IMAD.X R49, R119, 0x1, R12, P0 ;  /* 0x0000000177317824 */ /* 0x000fe200000e060c */
[----:B------:R-:W-:Y:S01]  /*1ef0*/  IADD3 R81, P3, R66, 0x40, RZ ;  /* 0x0000004042517810 */ /* 0x000fe20007f7e0ff */
[----:B------:R-:W-:Y:S01]  /*1f00*/  IMAD R15, R63, UR5, R0 ;  /* 0x000000053f0f7c24 */ /* 0x000fe2000f8e0200 */
[----:B------:R-:W-:Y:S01]  /*1f10*/  LOP3.LUT R9, R9, 0xfffffffc, RZ, 0xc0, !PT ;  /* 0xfffffffc09097812 */ /* 0x000fe200078ec0ff */
[----:B------:R-:W-:Y:S05]  /*1f20*/  @!P6 WARPSYNC.ALL ;  /* 0x000000000000e948 */ /* 0x000fea0003800000 */
[----:B------:R-:W-:Y:S01]  /*1f30*/  ULDC.64 UR4, c[0x0][0x320] ;  /* 0x0000c80000047ab9 */ /* 0x000fe20000000a00 */
[----:B------:R-:W-:-:S02]  /*1f40*/  IMAD.IADD R9, R4, 0x1, -R9 ;  /* 0x0000000104097824 */ /* 0x000fc400078e0a09 */
[----:B------:R-:W-:Y:S02]  /*1f50*/  IMAD R0, R8, UR4, RZ ;  /* 0x0000000408007c24 */ /* 0x000fe4000f8e02ff */
[----:B------:R-:W-:Y:S02]  /*1f60*/  IMAD.SHL.U32 R64, R9, 0x8, RZ ;  /* 0x0000000809407824 */ /* 0x000fe400078e00ff */
[C---:B------:R-:W-:Y:S02]  /*1f70*/  IMAD R7, R5.reuse, UR5, R0 ;  /* 0x0000000505077c24 */ /* 0x040fe4000f8e0200 */
[----:B------:R-:W-:Y:S01]  /*1f80*/  IMAD.WIDE.U32 R2, R5, UR4, R22 ;  /* 0x0000000405027c25 */ /* 0x000fe2000f8e0016 */
[----:B------:R-:W-:Y:S01]  /*1f90*/  ULDC.64 UR4, c[0x0][0x328] ;  /* 0x0000ca0000047ab9 */ /* 0x000fe20000000a00 */
[----:B------:R-:W-:Y:S02]  /*1fa0*/  SHF.R.S32.HI R65, RZ, 0x1f, R64 ;  /* 0x0000001fff417819 */ /* 0x000fe40000011440 */
[----:B------:R-:W-:-:S02]  /*1fb0*/  IMAD R4, R6, UR4, RZ ;  /* 0x0000000406047c24 */ /* 0x000fc4000f8e02ff */
[----:B------:R-:W-:Y:S02]  /*1fc0*/  IMAD.IADD R3, R3, 0x1, R7 ;  /* 0x0000000103037824 */ /* 0x000fe400078e0207 */
[-C--:B------:R-:W-:Y:S02]  /*1fd0*/  IMAD R0, R119, R26.reuse, RZ ;  /* 0x0000001a77007224 */ /* 0x080fe400078e02ff */
[C---:B------:R-:W-:Y:S02]  /*1fe0*/  IMAD R25, R63.reuse, UR5, R4 ;  /* 0x000000053f197c24 */ /* 0x040fe4000f8e0204 */
[----:B------:R-:W-:Y:S01]  /*1ff0*/  IMAD.WIDE.U32 R62, R63, UR4, R2 ;  /* 0x000000043f3e7c25 */ /* 0x000fe2000f8e0002 */
[----:B------:R-:W-:Y:S01]  /*2000*/  ULDC UR4, c[0x0][0x2e4] ;  /* 0x0000b90000047ab9 */ /* 0x000fe20000000800 */
[----:B------:R-:W-:Y:S01]  /*2010*/  @!P6 BAR.SYNC.DEFER_BLOCKING 0x9, 0x100 ;  /* 0x024400000000eb1d */ /* 0x000fe20000010000 */
[----:B------:R-:W-:Y:S01]  /*2020*/  ISETP.GE.AND P1, PT, R114, UR4, PT ;  /* 0x0000000472007c0c */ /* 0x000fe2000bf26270 */
[----:B------:R-:W-:-:S04]  /*2030*/  IMAD.WIDE.U32 R6, R209, R26, R22 ;  /* 0x0000001ad1067225 */ /* 0x000fc800078e0016 */
[C---:B------:R-:W-:Y:S02]  /*2040*/  IMAD R13, R209.reuse, R27, R0 ;  /* 0x0000001bd10d7224 */ /* 0x040fe400078e0200 */
[----:B------:R-:W-:-:S04]  /*2050*/  IMAD.WIDE.U32 R2, R209, R26, R64 ;  /* 0x0000001ad1027225 */ /* 0x000fc800078e0040 */
[----:B------:R-:W-:Y:S02]  /*2060*/  IMAD R0, R119, R50, RZ ;  /* 0x0000003277007224 */ /* 0x000fe400078e02ff */
[----:B------:R-:W-:Y:S02]  /*2070*/  IMAD.IADD R7, R13, 0x1, R7 ;  /* 0x000000010d077824 */ /* 0x000fe400078e0207 */
[----:B------:R-:W-:Y:S01]  /*2080*/  IMAD.IADD R3, R3, 0x1, R13 ;  /* 0x0000000103037824 */ /* 0x000fe200078e020d */
[----:B-----5:R-:W-:Y:S01]  /*2090*/  SHF.R.S32.HI R13, RZ, 0x1f, R71 ;  /* 0x0000001fff0d7819 */ /* 0x020fe20000011447 */
[----:B------:R-:W-:Y:S01]  /*20a0*/  IMAD R21, R209, R51, R0 ;  /* 0x00000033d1157224 */ /* 0x000fe200078e0200 */
[----:B------:R-:W-:Y:S01]  /*20b0*/  SHF.R.S32.HI R0, RZ, 0x1f, R11 ;  /* 0x0000001fff007819 */ /* 0x000fe2000001140b */
[----:B------:R-:W-:-:S03]  /*20c0*/  IMAD.WIDE.U32 R58, R71, R26, R2 ;  /* 0x0000001a473a7225 */ /* 0x000fc600078e0002 */
[----:B------:R-:W-:Y:S01]  /*20d0*/  LEA.HI R0, R0, R11, RZ, 0x4 ;  /* 0x0000000b00007211 */ /* 0x000fe200078f20ff */
[----:B------:R-:W-:-:S03]  /*20e0*/  IMAD.WIDE.U32 R4, R209, R50, R64 ;  /* 0x00000032d1047225 */ /* 0x000fc600078e0040 */
[----:B------:R-:W-:Y:S01]  /*20f0*/  LOP3.LUT R87, R0, 0xfffffff0, RZ, 0xc0, !PT ;  /* 0xfffffff000577812 */ /* 0x000fe200078ec0ff */
[----:B------:R-:W-:Y:S01]  /*2100*/  IMAD R2, R119, R68, RZ ;  /* 0x0000004477027224 */ /* 0x000fe200078e02ff */
[----:B------:R-:W-:Y:S01]  /*2110*/  SHF.R.S32.HI R88, RZ, 0x4, R0 ;  /* 0x00000004ff587819 */ /* 0x000fe20000011400 */
[----:B------:R-:W-:Y:S01]  /*2120*/  IMAD R10, R13, R26, RZ ;  /* 0x0000001a0d0a7224 */ /* 0x000fe200078e02ff */
[----:B------:R-:W-:Y:S01]  /*2130*/  SHF.R.S32.HI R85, RZ, 0x1f, R87 ;  /* 0x0000001fff557819 */ /* 0x000fe20000011457 */
[----:B------:R-:W-:-:S04]  /*2140*/  IMAD.WIDE.U32 R8, R209, R50, R22 ;  /* 0x00000032d1087225 */ /* 0x000fc800078e0016 */
[----:B------:R-:W-:Y:S02]  /*2150*/  IMAD.IADD R5, R5, 0x1, R21 ;  /* 0x0000000105057824 */ /* 0x000fe400078e0215 */
[----:B------:R-:W-:Y:S02]  /*2160*/  IMAD R91, R209, R69, R2 ;  /* 0x00000045d15b7224 */ /* 0x000fe400078e0202 */
[----:B------:R-:W-:Y:S02]  /*2170*/  IMAD R11, R71, R27, R10 ;  /* 0x0000001b470b7224 */ /* 0x000fe400078e020a */
[----:B------:R-:W-:-:S04]  /*2180*/  IMAD.WIDE.U32 R2, R209, R68, R44 ;  /* 0x00000044d1027225 */ /* 0x000fc800078e002c */
[----:B------:R-:W-:Y:S01]  /*2190*/  IMAD.IADD R9, R21, 0x1, R9 ;  /* 0x0000000115097824 */ /* 0x000fe200078e0209 */
[----:B------:R-:W-:Y:S01]  /*21a0*/  IADD3 R93, P0, R44, R2, RZ ;  /* 0x000000022c5d7210 */ /* 0x000fe20007f1e0ff */
[-C--:B------:R-:W-:Y:S02]  /*21b0*/  IMAD R10, R13, R50.reuse, RZ ;  /* 0x000000320d0a7224 */ /* 0x080fe400078e02ff */
[----:B------:R-:W-:Y:S01]  /*21c0*/  IMAD.WIDE.U32 R52, R71, R50, R4 ;  /* 0x0000003247347225 */ /* 0x000fe200078e0004 */
[----:B------:R-:W-:-:S03]  /*21d0*/  LOP3.LUT R4, R103, 0x30, R22, 0xf8, !PT ;  /* 0x0000003067047812 */ /* 0x000fc600078ef816 */
[----:B------:R-:W-:-:S04]  /*21e0*/  IMAD.WIDE.U32 R60, R71, R26, R6 ;  /* 0x0000001a473c7225 */ /* 0x000fc800078e0006 */
[----:B------:R-:W-:Y:S02]  /*21f0*/  IMAD R5, R69, 0xc0, RZ ;  /* 0x000000c045057824 */ /* 0x000fe400078e02ff */
[----:B------:R-:W-:-:S04]  /*2200*/  IMAD.WIDE.U32 R20, R68, 0xc0, RZ ;  /* 0x000000c044147825 */ /* 0x000fc800078e00ff */
[----:B------:R-:W-:Y:S02]  /*2210*/  IMAD R75, R71, R51, R10 ;  /* 0x00000033474b7224 */ /* 0x000fe400078e020a */
[----:B------:R-:W-:Y:S02]  /*2220*/  IMAD R7, R51, 0xc0, RZ ;  /* 0x000000c033077824 */ /* 0x000fe400078e02ff */
[----:B------:R-:W-:Y:S01]  /*2230*/  IMAD.WIDE.U32 R54, R71, R50, R8 ;  /* 0x0000003247367225 */ /* 0x000fe200078e0008 */
[----:B------:R-:W-:-:S03]  /*2240*/  LOP3.LUT R9, R221, 0x70, R0, 0xf8, !PT ;  /* 0x00000070dd097812 */ /* 0x000fc600078ef800 */
[----:B------:R-:W-:Y:S01]  /*2250*/  IMAD.WIDE.U32 R50, R50, 0xc0, RZ ;  /* 0x000000c032327825 */ /* 0x000fe200078e00ff */
[----:B------:R-:W-:-:S03]  /*2260*/  LOP3.LUT R9, R9, R104, RZ, 0x3c, !PT ;  /* 0x0000006809097212 */ /* 0x000fc600078e3cff */
[----:B------:R-:W-:Y:S02]  /*2270*/  IMAD.IADD R95, R91, 0x1, R3 ;  /* 0x000000015b5f7824 */ /* 0x000fe400078e0203 */
[----:B------:R-:W-:Y:S01]  /*2280*/  IMAD.IADD R100, R21, 0x1, R5 ;  /* 0x0000000115647824 */ /* 0x000fe200078e0205 */
[-C--:B------:R-:W-:Y:S01]  /*2290*/  LOP3.LUT R5, R4, R97.reuse, RZ, 0x3c, !PT ;  /* 0x0000006104057212 */ /* 0x080fe200078e3cff */
[----:B------:R-:W-:Y:S01]  /*22a0*/  IMAD.IADD R96, R51, 0x1, R7 ;  /* 0x0000000133607824 */ /* 0x000fe200078e0207 */
[--C-:B------:R-:W-:Y:S01]  /*22b0*/  LOP3.LUT R4, R103, 0x70, R0.reuse, 0xf8, !PT ;  /* 0x0000007067047812 */ /* 0x100fe200078ef800 */
[----:B------:R-:W-:Y:S01]  /*22c0*/  IMAD.X R89, R95, 0x1, R45, P0 ;  /* 0x000000015f597824 */ /* 0x000fe200000e062d */
[----:B------:R-:W-:Y:S01]  /*22d0*/  LOP3.LUT R7, R220, 0x70, R0, 0xf8, !PT ;  /* 0x00000070dc077812 */ /* 0x000fe200078ef800 */
[----:B------:R-:W-:Y:S01]  /*22e0*/  IMAD.IADD R91, R47, 0x1, R91 ;  /* 0x000000012f5b7824 */ /* 0x000fe200078e025b */
[----:B------:R-:W-:Y:S01]  /*22f0*/  IADD3 R83, P0, R66, R46, RZ ;  /* 0x0000002e42537210 */ /* 0x000fe20007f1e0ff */
[----:B------:R-:W-:Y:S01]  /*2300*/  IMAD.IADD R84, R67, 0x1, R15 ;  /* 0x0000000143547824 */ /* 0x000fe200078e020f */
[----:B------:R-:W-:Y:S01]  /*2310*/  LOP3.LUT R7, R7, R106, RZ, 0x3c, !PT ;  /* 0x0000006a07077212 */ /* 0x000fe200078e3cff */
[----:B------:R-:W-:Y:S01]  /*2320*/  IMAD.IADD R94, R222, 0x1, R5 ;  /* 0x00000001de5e7824 */ /* 0x000fe200078e0205 */
[----:B------:R-:W-:Y:S01]  /*2330*/  LOP3.LUT R5, R4, R97, RZ, 0x3c, !PT ;  /* 0x0000006104057212 */ /* 0x000fe200078e3cff */
[----:B------:R-:W-:Y:S01]  /*2340*/  IMAD R27, R27, 0xc0, RZ ;  /* 0x000000c01b1b7824 */ /* 0x000fe200078e02ff */
[----:B------:R-:W-:Y:S01]  /*2350*/  IADD3 R79, P2, R83, 0x40, RZ ;  /* 0x00000040534f7810 */ /* 0x000fe20007f5e0ff */
[----:B------:R-:W-:Y:S01]  /*2360*/  IMAD.X R80, R91, 0x1, R84, P0 ;  /* 0x000000015b507824 */ /* 0x000fe200000e0654 */
[----:B------:R-:W-:Y:S01]  /*2370*/  ISETP.GE.AND P0, PT, R22, UR4, PT ;  /* 0x0000000416007c0c */ /* 0x000fe2000bf06270 */
[----:B------:R-:W-:-:S02]  /*2380*/  IMAD.IADD R90, R75, 0x1, R55 ;  /* 0x000000014b5a7824 */ /* 0x000fc400078e0237 */
[----:B------:R-:W-:Y:S02]  /*2390*/  IMAD.IADD R98, R57, 0x1, R27 ;  /* 0x0000000139627824 */ /* 0x000fe400078e021b */
[----:B------:R-:W-:Y:S02]  /*23a0*/  IMAD.IADD R92, R11, 0x1, R61 ;  /* 0x000000010b5c7824 */ /* 0x000fe400078e023d */
[----:B------:R-:W-:Y:S02]  /*23b0*/  IMAD.IADD R86, R222, 0x1, R5 ;  /* 0x00000001de567824 */ /* 0x000fe400078e0205 */
[----:B------:R-:W-:Y:S02]  /*23c0*/  IMAD.IADD R82, R224, 0x1, R7 ;  /* 0x00000001e0527824 */ /* 0x000fe400078e0207 */
[----:B------:R-:W-:Y:S02]  /*23d0*/  IMAD.IADD R78, R230, 0x1, R9 ;  /* 0x00000001e64e7824 */ /* 0x000fe400078e0209 */
[----:B------:R-:W-:-:S02]  /*23e0*/  IMAD.X R77, RZ, RZ, R84, P3 ;  /* 0x000000ffff4d7224 */ /* 0x000fc400018e0654 */
[----:B------:R-:W-:Y:S02]  /*23f0*/  IMAD.IADD R76, R59, 0x1, R11 ;  /* 0x000000013b4c7824 */ /* 0x000fe400078e020b */
[----:B------:R-:W-:Y:S02]  /*2400*/  IMAD.IADD R75, R53, 0x1, R75 ;  /* 0x00000001354b7824 */ /* 0x000fe400078e024b */
[----:B------:R-:W-:Y:S02]  /*2410*/  IMAD.X R0, RZ, RZ, R80, P2 ;  /* 0x000000ffff007224 */ /* 0x000fe400010e0650 */
[----:B------:R-:W-:-:S07]  /*2420*/  IMAD.IADD R69, R63, 0x1, R25 ;  /* 0x000000013f457824 */ /* 0x000fce00078e0219 */
.L_x_6699:
[----:B------:R-:W0:Y:S01]  /*2430*/  LDC R41, c[0x0][0x3d4] ;  /* 0x0000f500ff297b82 */ /* 0x000e220000000800 */
[----:B------:R-:W-:Y:S01]  /*2440*/  VIADD R73, R73, 0xffffffff ;  /* 0xffffffff49497836 */ /* 0x000fe20000000000 */
[----:B------:R-:W-:Y:S05]  /*2450*/  YIELD ;  /* 0x0000000000007946 */ /* 0x000fea0003800000 */
[----:B------:R-:W-:Y:S01]  /*2460*/  IMAD R127, R19, 0x6000, R94 ;  /* 0x00006000137f7824 */ /* 0x000fe200078e025e */
[----:B------:R-:W-:Y:S01]  /*2470*/  ISETP.GT.AND P3, PT, R73, R72, PT ;  /* 0x000000484900720c */ /* 0x000fe20003f64270 */
[----:B------:R-:W-:Y:S02]  /*2480*/  BSSY B0, `(.L_x_6634) ;  /* 0x00006f9000007945 */ /* 0x000fe40003800000 */
[----:B------:R-:W-:Y:S01]  /*2490*/  IMAD.IADD R125, R18, 0x1, R127 ;  /* 0x00000001127d7824 */ /* 0x000fe200078e027f */
[----:B------:R-:W-:-:S02]  /*24a0*/  P2R R118, PR, RZ, 0x8 ;  /* 0x00000008ff767803 */ /* 0x000fc40000000000 */
        /* <DEDUP_REMOVED lines=31> */
[----:B------:R-:W-:Y:S01]  /*26a0*/  CS2R R38, SRZ ;  /* 0x0000000000267805 */ /* 0x000fe2000001ff00 */
[----:B------:R-:W-:Y:S01]  /*26b0*/  VIADD R12, R64, 0x20 ;  /* 0x00000020400c7836 */ /* 0x000fe20000000000 */
        /* <DEDUP_REMOVED lines=12> */
.L_x_6638:
[----:B------:R-:W-:Y:S05]  /*2780*/  BSYNC B1 ;  /* 0x0000000000017941 */ /* 0x000fea0003800000 */
.L_x_6637:
[----:B------:R-:W-:Y:S01]  /*2790*/  ISETP.GE.AND P3, PT, R233, R124, PT ;  /* 0x0000007ce900720c */ /* 0x000fe20003f66270 */
[----:B------:R-:W-:Y:S01]  /*27a0*/  BSSY B1, `(.L_x_6639) ;  /* 0x0000020000017945 */ /* 0x000fe20003800000 */
[----:B------:R-:W-:Y:S02]  /*27b0*/  CS2R R28, SRZ ;  /* 0x00000000001c7805 */ /* 0x000fe4000001ff00 */
[----:B------:R-:W-:Y:S02]  /*27c0*/  CS2R R26, SRZ ;  /* 0x00000000001a7805 */ /* 0x000fe4000001ff00 */
[----:B0-----:R-:W-:Y:S02]  /*27d0*/  CS2R R8, SRZ ;  /* 0x0000000000087805 */ /* 0x001fe4000001ff00 */
[----:B------:R-:W-:Y:S02]  /*27e0*/  CS2R R14, SRZ ;  /* 0x00000000000e7805 */ /* 0x000fe4000001ff00 */
[----:B------:R-:W-:-:S02]  /*27f0*/  CS2R R10, SRZ ;  /* 0x00000000000a7805 */ /* 0x000fc4000001ff00 */
        /* <DEDUP_REMOVED lines=26> */
.L_x_6640:
[----:B------:R-:W-:Y:S05]  /*29a0*/  BSYNC B1 ;  /* 0x0000000000017941 */ /* 0x000fea0003800000 */
.L_x_6639:
[----:B------:R-:W-:Y:S01]  /*29b0*/  ISETP.GE.AND P4, PT, R235, R124, PT ;  /* 0x0000007ceb00720c */ /* 0x000fe20003f86270 */
[----:B------:R-:W-:-:S12]  /*29c0*/  BSSY B1, `(.L_x_6641) ;  /* 0x0000015000017945 */ /* 0x000fd80003800000 */
[----:B------:R-:W-:Y:S05]  /*29d0*/  @P4 BRA `(.L_x_6642) ;  /* 0x00000000004c4947 */ /* 0x000fea0003800000 */
[----:B------:R-:W-:Y:S01]  /*29e0*/  IADD3 R4, P5, P6, R58, R111, R4 ;  /* 0x0000006f3a047210 */ /* 0x000fe20007ebe004 */
[----:B------:R-:W-:-:S03]  /*29f0*/  ULDC.64 UR4, c[0x0][0x3c8] ;  /* 0x0000f20000047ab9 */ /* 0x000fc60000000a00 */
        /* <DEDUP_REMOVED lines=9> */
[----:B0-----:R-:W-:Y:S01]  /*2a90*/  VIADD R42, R64, 0x20 ;  /* 0x00000020402a7836 */ /* 0x001fe20000000000 */
[----:B------:R-:W-:Y:S02]  /*2aa0*/  CS2R R8, SRZ ;  /* 0x0000000000087805 */ /* 0x000fe4000001ff00 */
[----:B------:R-:W-:-:S09]  /*2ab0*/  CS2R R10, SRZ ;  /* 0x00000000000a7805 */ /* 0x000fd2000001ff00 */
[----:B------:R1:W5:Y:S04]  /*2ac0*/  @!P5 LDG.E.64 R14, desc[UR38][R4.64] ;  /* 0x00000026040ed981 */ /* 0x000368000c1e1b00 */
[----:B------:R1:W5:Y:S01]  /*2ad0*/  @!P5 LDG.E.64 R12, desc[UR38][R6.64] ;  /* 0x00000026060cd981 */ /* 0x000362000c1e1b00 */
[----:B------:R-:W-:-:S13]  /*2ae0*/  ISETP.GE.AND P5, PT, R42, R41, PT ;  /* 0x000000292a00720c */ /* 0x000fda0003fa6270 */
[----:B------:R1:W5:Y:S04]  /*2af0*/  @!P5 LDG.E.64 R8, desc[UR38][R4.64+0x20] ;  /* 0x000020260408d981 */ /* 0x000368000c1e1b00 */
[----:B------:R1:W5:Y:S02]  /*2b00*/  @!P5 LDG.E.64 R10, desc[UR38][R6.64+0x20] ;  /* 0x00002026060ad981 */ /* 0x000364000c1e1b00 */
.L_x_6642:
[----:B------:R-:W-:Y:S05]  /*2b10*/  BSYNC B1 ;  /* 0x0000000000017941 */ /* 0x000fea0003800000 */
.L_x_6641:
[----:B------:R-:W-:Y:S01]  /*2b20*/  UISETP.NE.AND UP0, UPT, UR41, 0x3, UPT ;  /* 0x000000032900788c */ /* 0x000fe2000bf05270 */
[----:B------:R-:W-:Y:S02]  /*2b30*/  IMAD.MOV.U32 R134, RZ, RZ, R34 ;  /* 0x000000ffff867224 */ /* 0x000fe400078e0022 */
[----:B------:R-:W-:Y:S02]  /*2b40*/  IMAD.MOV.U32 R145, RZ, RZ, R38 ;  /* 0x000000ffff917224 */ /* 0x000fe400078e0026 */
[----:B-----5:R-:W-:Y:S01]  /*2b50*/  IMAD.MOV.U32 R126, RZ, RZ, R24 ;  /* 0x000000ffff7e7224 */ /* 0x020fe200078e0018 */
[----:B------:R-:W-:Y:S01]  /*2b60*/  PLOP3.LUT P5, PT, PT, PT, UP0, 0x80, 0x0 ;  /* 0x000000000000781c */ /* 0x000fe20003faf008 */
[----:B------:R-:W-:Y:S02]  /*2b70*/  IMAD.MOV.U32 R130, RZ, RZ, R28 ;  /* 0x000000ffff827224 */ /* 0x000fe400078e001c */
[----:B------:R-:W-:Y:S02]  /*2b80*/  IMAD.MOV.U32 R128, RZ, RZ, R26 ;  /* 0x000000ffff807224 */ /* 0x000fe400078e001a */
[----:B------:R-:W-:-:S02]  /*2b90*/  IMAD.MOV.U32 R132, RZ, RZ, R30 ;  /* 0x000000ffff847224 */ /* 0x000fc400078e001e */
[----:B0-----:R-:W-:Y:S02]  /*2ba0*/  IMAD.MOV.U32 R42, RZ, RZ, R8 ;  /* 0x000000ffff2a7224 */ /* 0x001fe400078e0008 */
[----:B------:R-:W-:Y:S02]  /*2bb0*/  IMAD.MOV.U32 R122, RZ, RZ, R14 ;  /* 0x000000ffff7a7224 */ /* 0x000fe400078e000e */
[----:B------:R-:W-:Y:S02]  /*2bc0*/  IMAD.MOV.U32 R43, RZ, RZ, R10 ;  /* 0x000000ffff2b7224 */ /* 0x000fe400078e000a */
[----:B------:R-:W-:Y:S01]  /*2bd0*/  IMAD.MOV.U32 R123, RZ, RZ, R12 ;  /* 0x000000ffff7b7224 */ /* 0x000fe200078e000c */
[----:B------:R-:W-:Y:S06]  /*2be0*/  @!P5 BRA `(.L_x_6643) ;  /* 0x000000000004d947 */ /* 0x000fec0003800000 */
[----:B------:R-:W-:Y:S01]  /*2bf0*/  BPT.TRAP 0x1 ;  /* 0x000000040000795c */ /* 0x000fe20000300000 */
.L_x_6643:
[----:B------:R-:W-:Y:S01]  /*2c00*/  IMAD R112, R19, 0x8, R18 ;  /* 0x0000000813707824 */ /* 0x000fe200078e0212 */
[----:B------:R-:W-:Y:S01]  /*2c10*/  SHF.L.U32 R131, R214, 0x1f, RZ ;  /* 0x0000001fd6837819 */ /* 0x000fe200000006ff */
[----:B------:R-:W-:Y:S03]  /*2c20*/  BSSY B1, `(.L_x_6644) ;  /* 0x0000003000017945 */ /* 0x000fe60003800000 */
[----:B------:R-:W0:Y:S02]  /*2c30*/  SYNCS.PHASECHK.TRANS64.TRYWAIT P6, [R112+URZ+0x28890], R131 ;  /* 0x02889083700075a7 */ /* 0x000e2400080c017f */
[----:B0-----:R-:W-:Y:S05]  /*2c40*/  @!P6 BRA `(.L_x_6645) ;  /* 0x000002a00020e947 */ /* 0x001fea0003800000 */
.L_x_6990:
[----:B------:R-:W-:Y:S05]  /*2c50*/  BSYNC B1 ;  /* 0x0000000000017941 */ /* 0x000fea0003800000 */
.L_x_6644:
[----:B------:R-:W-:Y:S01]  /*2c60*/  BSSY B1, `(.L_x_6646) ;  /* 0x00000f8000017945 */ /* 0x000fe20003800000 */
[----:B------:R-:W-:-:S03]  /*2c70*/  IMAD R138, R19, 0x6000, R94 ;  /* 0x00006000138a7824 */ /* 0x000fc600078e025e */
[----:B------:R-:W-:Y:S05]  /*2c80*/  @P2 BRA `(.L_x_6647) ;  /* 0x0000000c00d42947 */ /* 0x000fea0003800000 */
[----:B------:R-:W-:Y:S01]  /*2c90*/  IADD3 R135, P2, R46, R120, RZ ;  /* 0x000000782e877210 */ /* 0x000fe20007f5e0ff */
[----:B------:R-:W-:Y:S04]  /*2ca0*/  BSSY B2, `(.L_x_6648) ;  /* 0x0000077000027945 */ /* 0x000fe80003800000 */
[----:B------:R-:W-:Y:S01]  /*2cb0*/  IMAD.X R133, R40, 0x1, R91, P2 ;  /* 0x0000000128857824 */ /* 0x000fe200010e065b */
[----:B------:R-:W-:Y:S07]  /*2cc0*/  @P0 BRA `(.L_x_6649) ;  /* 0x0000000400d00947 */ /* 0x000fee0003800000 */
[----:B-1----:R1:W2:Y:S01]  /*2cd0*/  LDS.128 R4, [R125+0x1c400] ;  /* 0x01c400007d047984 */ /* 0x0022a20000000c00 */
        /* <DEDUP_REMOVED lines=32> */
[----:B------:R-:W-:Y:S02]  /*2ee0*/  HADD2.F32 R136, -RZ, R39.H0_H0 ;  /* 0x20000027ff887230 */ /* 0x000fe40000004100 */
        /* <DEDUP_REMOVED lines=12> */
[----:B------:R-:W-:Y:S01]  /*2fb0*/  HADD2.F32 R140, -RZ, R139.H1_H1 ;  /* 0x3000008bff8c7230 */ /* 0x000fe20000004100 */
[----:B------:R-:W-:Y:S01]  /*2fc0*/  F2FP.F16.E4M3.UNPACK_B R39, R148 ;  /* 0x00000094ff27723e */ /* 0x000fe200020006ff */
[--C-:B------:R-:W-:Y:S01]  /*2fd0*/  HADD2.F32 R37, -RZ, R5.reuse.H0_H0 ;  /* 0x20000005ff257230 */ /* 0x100fe20000004100 */
[----:B------:R-:W-:Y:S01]  /*2fe0*/  F2FP.SATFINITE.E4M3.F32.PACK_AB_MERGE_C R150, R147, R146, RZ ;  /* 0x000000929396723e */ /* 0x000fe200048070ff */
[----:B------:R-:W-:-:S02]  /*2ff0*/  HADD2.F32 R38, -RZ, R5.H1_H1 ;  /* 0x30000005ff267230 */ /* 0x000fc40000004100 */
[--C-:B------:R-:W-:Y:S02]  /*3000*/  HADD2.F32 R5, -RZ, R36.reuse.H0_H0 ;  /* 0x20000024ff057230 */ /* 0x100fe40000004100 */
[-C--:B------:R-:W-:Y:S01]  /*3010*/  FMUL.FTZ R143, R37, R140.reuse ;  /* 0x0000008c258f7220 */ /* 0x080fe20000410000 */
[----:B------:R-:W-:Y:S02]  /*3020*/  HADD2.F32 R139, -RZ, R139.H0_H0 ;  /* 0x2000008bff8b7230 */ /* 0x000fe40000004100 */
[----:B------:R-:W-:Y:S01]  /*3030*/  FMUL.FTZ R142, R38, R140 ;  /* 0x0000008c268e7220 */ /* 0x000fe20000410000 */
[----:B------:R-:W-:Y:S02]  /*3040*/  HADD2.F32 R36, -RZ, R36.H1_H1 ;  /* 0x30000024ff247230 */ /* 0x000fe40000004100 */
        /* <DEDUP_REMOVED lines=37> */
[----:B------:R-:W-:Y:S01]  /*32a0*/  HADD2.F32 R7, -RZ, R7.H1_H1 ;  /* 0x30000007ff077230 */ /* 0x000fe20000004100 */
[----:B------:R-:W-:Y:S01]  /*32b0*/  F2FP.SATFINITE.E4M3.F32.PACK_AB_MERGE_C R142, R147, R142, RZ ;  /* 0x0000008e938e723e */ /* 0x000fe200048070ff */
[----:B------:R-:W-:-:S02]  /*32c0*/  HADD2.F32 R139, -RZ, R139.H0_H0 ;  /* 0x2000008bff8b7230 */ /* 0x000fc40000004100 */
[-C--:B------:R-:W-:Y:S01]  /*32d0*/  FMUL.FTZ R38, R6, R141.reuse ;  /* 0x0000008d06267220 */ /* 0x080fe20000410000 */
[----:B------:R-:W-:Y:S02]  /*32e0*/  HADD2.F32 R39, -RZ, R39.H0_H0 ;  /* 0x20000027ff277230 */ /* 0x000fe40000004100 */
[----:B------:R-:W-:Y:S01]  /*32f0*/  FMUL.FTZ R141, R5, R141 ;  /* 0x0000008d058d7220 */ /* 0x000fe20000410000 */
[----:B------:R-:W-:Y:S02]  /*3300*/  HADD2.F32 R137, -RZ, R137.H0_H0 ;  /* 0x20000089ff897230 */ /* 0x000fe40000004100 */
[-C--:B------:R-:W-:Y:S01]  /*3310*/  FMUL.FTZ R37, R7, R139.reuse ;  /* 0x0000008b07257220 */ /* 0x080fe20000410000 */
[C---:B------:R-:W-:Y:S01]  /*3320*/  FMUL.FTZ R136, R36.reuse, R139 ;  /* 0x0000008b24887220 */ /* 0x040fe20000410000 */
[----:B------:R-:W-:Y:S02]  /*3330*/  F2FP.SATFINITE.E4M3.F32.PACK_AB_MERGE_C R146, R149, R146, RZ ;  /* 0x000000929592723e */ /* 0x000fe400048070ff */
        /* <DEDUP_REMOVED lines=8> */
.L_x_6651:
[----:B------:R-:W-:Y:S05]  /*33c0*/  BSYNC B3 ;  /* 0x0000000000037941 */ /* 0x000fea0003800000 */
.L_x_6650:
[----:B------:R-:W-:Y:S02]  /*33d0*/  ULDC.64 UR4, c[0x0][0x2d8] ;  /* 0x0000b60000047ab9 */ /* 0x000fe40000000a00 */
[----:B------:R-:W-:-:S04]  /*33e0*/  IADD3 R36, P2, P6, R135, UR4, R66 ;  /* 0x0000000487247c10 */ /* 0x000fc8000fe5e042 */
[----:B------:R-:W-:-:S05]  /*33f0*/  IADD3.X R37, R133, UR5, R84, P2, P6 ;  /* 0x0000000585257c10 */ /* 0x000fca00097ec454 */
[----:B--2---:R2:W-:Y:S04]  /*3400*/  STG.E.128 desc[UR38][R36.64], R4 ;  /* 0x0000000424007986 */ /* 0x0045e8000c101d26 */
.L_x_6649:
[----:B------:R-:W-:Y:S05]  /*3410*/  BSYNC B2 ;  /* 0x0000000000027941 */ /* 0x000fea0003800000 */
.L_x_6648:
[----:B------:R-:W-:Y:S05]  /*3420*/  @P1 BRA `(.L_x_6647) ;  /* 0x0000000400ec1947 */ /* 0x000fea0003800000 */
[----:B------:R-:W-:Y:S01]  /*3430*/  LOP3.LUT P2, RZ, R211, 0x4, RZ, 0xc0, !PT ;  /* 0x00000004d3ff7812 */ /* 0x000fe2000784c0ff */
[----:B-12---:R-:W-:Y:S01]  /*3440*/  VIADD R5, R138, 0x40 ;  /* 0x000000408a057836 */ /* 0x006fe20000000000 */
[----:B------:R-:W-:Y:S01]  /*3450*/  BSSY B2, `(.L_x_6652) ;  /* 0x0000074000027945 */ /* 0x000fe20003800000 */
[----:B------:R-:W-:-:S10]  /*3460*/  VIADD R36, R64, 0x20 ;  /* 0x0000002040247836 */ /* 0x000fd40000000000 */
[----:B------:R-:W-:Y:S01]  /*3470*/  @P2 VIADD R5, R138, 0xffffffc0 ;  /* 0xffffffc08a052836 */ /* 0x000fe20000000000 */
[----:B------:R-:W-:-:S03]  /*3480*/  ISETP.GE.AND P2, PT, R36, R41, PT ;  /* 0x000000292400720c */ /* 0x000fc60003f46270 */
[----:B------:R-:W-:-:S06]  /*3490*/  IMAD.IADD R5, R18, 0x1, R5 ;  /* 0x0000000112057824 */ /* 0x000fcc00078e0205 */
[----:B------:R-:W1:Y:S04]  /*34a0*/  LDS.128 R4, [R5+0x1c400] ;  /* 0x01c4000005047984 */ /* 0x000e680000000c00 */
[----:B------:R-:W-:Y:S05]  /*34b0*/  @P2 BRA `(.L_x_6653) ;  /* 0x0000000400b42947 */ /* 0x000fea0003800000 */
[----:B------:R-:W-:Y:S01]  /*34c0*/  SHF.R.U32.HI R137, RZ, 0x8, R33 ;  /* 0x00000008ff897819 */ /* 0x000fe20000011621 */
[----:B-1----:R-:W-:Y:S01]  /*34d0*/  IMAD.MOV.U32 R34, RZ, RZ, R7 ;  /* 0x000000ffff227224 */ /* 0x002fe200078e0007 */
        /* <DEDUP_REMOVED lines=26> */
[C---:B------:R-:W-:Y:S01]  /*3680*/  FMUL.FTZ R137, R7.reuse, R38 ;  /* 0x0000002607897220 */ /* 0x040fe20000410000 */
        /* <DEDUP_REMOVED lines=80> */
.L_x_6653:
[----:B------:R-:W-:Y:S05]  /*3b90*/  BSYNC B2 ;  /* 0x0000000000027941 */ /* 0x000fea0003800000 */
.L_x_6652:
[----:B------:R-:W-:Y:S02]  /*3ba0*/  ULDC.64 UR4, c[0x0][0x2d8] ;  /* 0x0000b60000047ab9 */ /* 0x000fe40000000a00 */
[----:B------:R-:W-:-:S04]  /*3bb0*/  IADD3 R32, P2, P6, R81, UR4, R135 ;  /* 0x0000000451207c10 */ /* 0x000fc8000fe5e087 */
[----:B------:R-:W-:-:S05]  /*3bc0*/  IADD3.X R33, R77, UR5, R133, P2, P6 ;  /* 0x000000054d217c10 */ /* 0x000fca00097ec485 */
[----:B-1----:R3:W-:Y:S04]  /*3bd0*/  STG.E.128 desc[UR38][R32.64], R4 ;  /* 0x0000000420007986 */ /* 0x0027e8000c101d26 */
.L_x_6647:
[----:B------:R-:W-:Y:S05]  /*3be0*/  BSYNC B1 ;  /* 0x0000000000017941 */ /* 0x000fea0003800000 */
.L_x_6646:
        /* <DEDUP_REMOVED lines=119> */
.L_x_6659:
[----:B------:R-:W-:Y:S05]  /*4360*/  BSYNC B3 ;  /* 0x0000000000037941 */ /* 0x000fea0003800000 */
.L_x_6658:
[----:B------:R-:W-:Y:S02]  /*4370*/  ULDC.64 UR4, c[0x0][0x2d8] ;  /* 0x0000b60000047ab9 */ /* 0x000fe40000000a00 */
[----:B------:R-:W-:-:S04]  /*4380*/  IADD3 R28, P2, P3, R33, UR4, R66 ;  /* 0x00000004211c7c10 */ /* 0x000fc8000fb5e042 */
[----:B------:R-:W-:-:S05]  /*4390*/  IADD3.X R29, R32, UR5, R84, P2, P3 ;  /* 0x00000005201d7c10 */ /* 0x000fca00097e6454 */
[----:B--2---:R3:W-:Y:S04]  /*43a0*/  STG.E.128 desc[UR38][R28.64], R4 ;  /* 0x000000041c007986 */ /* 0x0047e8000c101d26 */
.L_x_6657:
[----:B------:R-:W-:Y:S05]  /*43b0*/  BSYNC B2 ;  /* 0x0000000000027941 */ /* 0x000fea0003800000 */
.L_x_6656:
[----:B------:R-:W-:Y:S05]  /*43c0*/  @P1 BRA `(.L_x_6655) ;  /* 0x0000000400ec1947 */ /* 0x000fea0003800000 */
[----:B------:R-:W-:Y:S01]  /*43d0*/  LOP3.LUT P2, RZ, R211, 0x4, RZ, 0xc0, !PT ;  /* 0x00000004d3ff7812 */ /* 0x000fe2000784c0ff */
[----:B-123--:R-:W-:Y:S01]  /*43e0*/  VIADD R5, R138, 0x40 ;  /* 0x000000408a057836 */ /* 0x00efe20000000000 */
        /* <DEDUP_REMOVED lines=116> */
.L_x_6661:
[----:B------:R-:W-:Y:S05]  /*4b30*/  BSYNC B2 ;  /* 0x0000000000027941 */ /* 0x000fea0003800000 */
.L_x_6660:
[----:B------:R-:W-:Y:S02]  /*4b40*/  ULDC.64 UR4, c[0x0][0x2d8] ;  /* 0x0000b60000047ab9 */ /* 0x000fe40000000a00 */
[----:B------:R-:W-:-:S04]  /*4b50*/  IADD3 R24, P2, P3, R81, UR4, R33 ;  /* 0x0000000451187c10 */ /* 0x000fc8000fb5e021 */
[----:B------:R-:W-:-:S05]  /*4b60*/  IADD3.X R25, R77, UR5, R32, P2, P3 ;  /* 0x000000054d197c10 */ /* 0x000fca00097e6420 */
[----:B-1----:R4:W-:Y:S04]  /*4b70*/  STG.E.128 desc[UR38][R24.64], R4 ;  /* 0x0000000418007986 */ /* 0x0029e8000c101d26 */
.L_x_6655:
[----:B------:R-:W-:Y:S05]  /*4b80*/  BSYNC B1 ;  /* 0x0000000000017941 */ /* 0x000fea0003800000 */
.L_x_6654:
        /* <DEDUP_REMOVED lines=118> */
.L_x_6666:
[----:B------:R-:W-:Y:S05]  /*52f0*/  BSYNC B2 ;  /* 0x0000000000027941 */ /* 0x000fea0003800000 */
.L_x_6665:
[----:B------:R-:W-:Y:S02]  /*5300*/  ULDC.64 UR4, c[0x0][0x2d8] ;  /* 0x0000b60000047ab9 */ /* 0x000fe40000000a00 */
[----:B------:R-:W-:-:S04]  /*5310*/  IADD3 R12, P2, P3, R120, UR4, R66 ;  /* 0x00000004780c7c10 */ /* 0x000fc8000fb5e042 */
[----:B------:R-:W-:-:S05]  /*5320*/  IADD3.X R13, R40, UR5, R84, P2, P3 ;  /* 0x00000005280d7c10 */ /* 0x000fca00097e6454 */
[----:B--2---:R1:W-:Y:S04]  /*5330*/  STG.E.128 desc[UR38][R12.64], R4 ;  /* 0x000000040c007986 */ /* 0x0043e8000c101d26 */
.L_x_6664:
[----:B------:R-:W-:Y:S05]  /*5340*/  BSYNC B1 ;  /* 0x0000000000017941 */ /* 0x000fea0003800000 */
.L_x_6663:
[----:B------:R-:W-:Y:S05]  /*5350*/  @P1 BRA `(.L_x_6662) ;  /* 0x00000040002c1947 */ /* 0x000fea0003800000 */
[----:B------:R-:W-:Y:S01]  /*5360*/  LOP3.LUT P2, RZ, R211, 0x4, RZ, 0xc0, !PT ;  /* 0x00000004d3ff7812 */ /* 0x000fe2000784c0ff */
[----:B-1234-:R-:W-:Y:S01]  /*5370*/  VIADD R5, R138, 0x40 ;  /* 0x000000408a057836 */ /* 0x01efe20000000000 */
        /* <DEDUP_REMOVED lines=13> */
[----:B------:R-:W-:Y:S02]  /*5450*/  LOP3.LUT R12, R11, 0xff0000ff, RZ, 0xc0, !PT ;  /* 0xff0000ff0b0c7812 */ /* 0x000fe400078ec0ff */
[----:B------:R-:W-:Y:S01]  /*5460*/  SHF.R.U32.HI R14, RZ, 0x10, R11 ;  /* 0x00000010ff0e7819 */ /* 0x000fe2000001160b */
[----:B------:R-:W-:Y:S01]  /*5470*/  IMAD.SHL.U32 R11, R13, 0x100, RZ ;  /* 0x000001000d0b7824 */ /* 0x000fe200078e00ff */
[----:B------:R-:W-:Y:S01]  /*5480*/  SHF.R.U32.HI R15, RZ, 0x10, R9 ;  /* 0x00000010ff0f7819 */ /* 0x000fe20000011609 */
[----:B------:R-:W-:Y:S01]  /*5490*/  IMAD.MOV.U32 R9, RZ, RZ, R6 ;  /* 0x000000ffff097224 */ /* 0x000fe200078e0006 */
[----:B------:R-:W-:Y:S01]  /*54a0*/  PRMT R8, R25, 0x654, R8 ;  /* 0x0000065419087816 */ /* 0x000fe20000000008 */
[----:B------:R-:W-:Y:S01]  /*54b0*/  IMAD.U32 R14, R14, 0x10000, RZ ;  /* 0x000100000e0e7824 */ /* 0x000fe200078e00ff */
[----:B------:R-:W-:-:S02]  /*54c0*/  LOP3.LUT R11, R12, 0xff00, R11, 0xf8, !PT ;  /* 0x0000ff000c0b7812 */ /* 0x000fc400078ef80b */
        /* <DEDUP_REMOVED lines=93> */
.L_x_6668:
[----:B------:R-:W-:Y:S05]  /*5aa0*/  BSYNC B1 ;  /* 0x0000000000017941 */ /* 0x000fea0003800000 */
.L_x_6667:
[----:B------:R-:W-:Y:S02]  /*5ab0*/  ULDC.64 UR4, c[0x0][0x2d8] ;  /* 0x0000b60000047ab9 */ /* 0x000fe40000000a00 */
[----:B------:R-:W-:-:S04]  /*5ac0*/  IADD3 R120, P2, P3, R81, UR4, R120 ;  /* 0x0000000451787c10 */ /* 0x000fc8000fb5e078 */
[----:B------:R-:W-:-:S05]  /*5ad0*/  IADD3.X R121, R77, UR5, R40, P2, P3 ;  /* 0x000000054d797c10 */ /* 0x000fca00097e6428 */
[----:B-1----:R1:W-:Y:S01]  /*5ae0*/  STG.E.128 desc[UR38][R120.64], R4 ;  /* 0x0000000478007986 */ /* 0x0023e2000c101d26 */
[----:B------:R-:W-:Y:S05]  /*5af0*/  BRA `(.L_x_6662) ;  /* 0x0000003800447947 */ /* 0x000fea0003800000 */
.L_x_6636:
[----:B------:R-:W-:Y:S02]  /*5b00*/  ISETP.GE.AND P3, PT, R233, R124, PT ;  /* 0x0000007ce900720c */ /* 0x000fe40003f66270 */
[----:B------:R-:W-:Y:S02]  /*5b10*/  CS2R R30, SRZ ;  /* 0x00000000001e7805 */ /* 0x000fe4000001ff00 */
[----:B------:R-:W-:Y:S02]  /*5b20*/  CS2R R28, SRZ ;  /* 0x00000000001c7805 */ /* 0x000fe4000001ff00 */
[----:B------:R-:W-:Y:S02]  /*5b30*/  CS2R R34, SRZ ;  /* 0x0000000000227805 */ /* 0x000fe4000001ff00 */
[----:B------:R-:W-:Y:S02]  /*5b40*/  ISETP.GE.OR P3, PT, R22, R41, P3 ;  /* 0x000000291600720c */ /* 0x000fe40001f66670 */
[----:B------:R-:W-:-:S11]  /*5b50*/  CS2R R32, SRZ ;  /* 0x0000000000207805 */ /* 0x000fd6000001ff00 */
[----:B------:R-:W-:Y:S01]  /*5b60*/  @!P3 IADD3 R39, P2, P4, R60, R4, R113 ;  /* 0x000000043c27b210 */ /* 0x000fe20007c5e071 */
[----:B------:R-:W0:Y:S03]  /*5b70*/  @!P3 LDC.64 R14, c[0x0][0x3c8] ;  /* 0x0000f200ff0ebb82 */ /* 0x000e260000000a00 */
[----:B------:R-:W-:Y:S02]  /*5b80*/  @!P3 IADD3.X R12, R92, R131, R117, P2, P4 ;  /* 0x000000835c0cb210 */ /* 0x000fe400017e8475 */
[----:B------:R-:W-:-:S04]  /*5b90*/  ISETP.GE.AND P4, PT, R209, R124, PT ;  /* 0x0000007cd100720c */ /* 0x000fc80003f86270 */
[----:B------:R-:W-:-:S13]  /*5ba0*/  ISETP.GE.OR P4, PT, R22, R41, P4 ;  /* 0x000000291600720c */ /* 0x000fda0002786670 */
[----:B------:R-:W1:Y:S08]  /*5bb0*/  @!P4 LDC.64 R8, c[0x0][0x3c8] ;  /* 0x0000f200ff08cb82 */ /* 0x000e700000000a00 */
[----:B------:R-:W2:Y:S01]  /*5bc0*/  @!P4 LDC.64 R10, c[0x0][0x3e0] ;  /* 0x0000f800ff0acb82 */ /* 0x000ea20000000a00 */
[----:B-1----:R-:W-:-:S04]  /*5bd0*/  @!P4 IADD3 R8, P2, P5, R60, R8, R4 ;  /* 0x000000083c08c210 */ /* 0x002fc80007d5e004 */
[----:B------:R-:W-:Y:S02]  /*5be0*/  @!P4 IADD3.X R9, R92, R9, R131, P2, P5 ;  /* 0x000000095c09c210 */ /* 0x000fe400017ea483 */
[----:B--2---:R-:W-:Y:S02]  /*5bf0*/  @!P4 IADD3 R10, P2, P5, R54, R10, R6 ;  /* 0x0000000a360ac210 */ /* 0x004fe40007d5e006 */
[----:B------:R-:W-:Y:S02]  /*5c00*/  CS2R R26, SRZ ;  /* 0x00000000001a7805 */ /* 0x000fe4000001ff00 */
[----:B------:R-:W-:Y:S01]  /*5c10*/  CS2R R24, SRZ ;  /* 0x0000000000187805 */ /* 0x000fe2000001ff00 */
[----:B------:R-:W2:Y:S01]  /*5c20*/  @!P4 LDG.E.128 R28, desc[UR38][R8.64] ;  /* 0x00000026081cc981 */ /* 0x000ea2000c1e1d00 */
[----:B------:R-:W-:Y:S02]  /*5c30*/  @!P4 IADD3.X R11, R90, R11, R133, P2, P5 ;  /* 0x0000000b5a0bc210 */ /* 0x000fe400017ea485 */
[----:B------:R-:W-:-:S03]  /*5c40*/  ISETP.GE.AND P2, PT, R235, R124, PT ;  /* 0x0000007ceb00720c */ /* 0x000fc60003f46270 */
[----:B------:R1:W3:Y:S01]  /*5c50*/  @!P4 LDG.E.128 R32, desc[UR38][R10.64] ;  /* 0x000000260a20c981 */ /* 0x0002e2000c1e1d00 */
[----:B------:R-:W-:-:S13]  /*5c60*/  ISETP.GE.OR P2, PT, R22, R41, P2 ;  /* 0x000000291600720c */ /* 0x000fda0001746670 */
[----:B------:R-:W-:Y:S01]  /*5c70*/  @!P2 IADD3 R37, P5, P6, R60, R111, R4 ;  /* 0x0000006f3c25a210 */ /* 0x000fe20007ebe004 */
[----:B------:R-:W4:Y:S03]  /*5c80*/  @!P2 LDC.64 R122, c[0x0][0x3c8] ;  /* 0x0000f200ff7aab82 */ /* 0x000f260000000a00 */
[----:B------:R-:W-:Y:S02]  /*5c90*/  @!P2 IADD3.X R112, R92, R115, R131, P5, P6 ;  /* 0x000000735c70a210 */ /* 0x000fe40002fec483 */
[----:B------:R-:W-:-:S04]  /*5ca0*/  @!P3 IADD3 R43, P5, P6, R54, R6, R109 ;  /* 0x00000006362bb210 */ /* 0x000fc80007ebe06d */
[----:B------:R-:W-:Y:S02]  /*5cb0*/  @!P3 IADD3.X R4, R90, R133, R110, P5, P6 ;  /* 0x000000855a04b210 */ /* 0x000fe40002fec46e */
[----:B------:R-:W-:-:S04]  /*5cc0*/  @!P2 IADD3 R7, P5, P6, R54, R107, R6 ;  /* 0x0000006b3607a210 */ /* 0x000fc80007ebe006 */
[----:B------:R-:W-:Y:S02]  /*5cd0*/  @!P2 IADD3.X R6, R90, R108, R133, P5, P6 ;  /* 0x0000006c5a06a210 */ /* 0x000fe40002fec485 */
[----:B0-----:R-:W-:-:S05]  /*5ce0*/  @!P3 IADD3 R38, P5, R39, R14, RZ ;  /* 0x0000000e2726b210 */ /* 0x001fca0007fbe0ff */
[----:B------:R-:W-:Y:S02]  /*5cf0*/  @!P3 IMAD.X R39, R12, 0x1, R15, P5 ;  /* 0x000000010c27b824 */ /* 0x000fe400028e060f */
[----:B------:R-:W0:Y:S01]  /*5d00*/  @!P3 LDC.64 R12, c[0x0][0x3e0] ;  /* 0x0000f800ff0cbb82 */ /* 0x000e220000000a00 */
[----:B------:R-:W-:Y:S02]  /*5d10*/  CS2R R14, SRZ ;  /* 0x00000000000e7805 */ /* 0x000fe4000001ff00 */
[----:B0-----:R-:W-:-:S05]  /*5d20*/  @!P3 IADD3 R42, P5, R43, R12, RZ ;  /* 0x0000000c2b2ab210 */ /* 0x001fca0007fbe0ff */
[----:B------:R-:W-:Y:S02]  /*5d30*/  @!P3 IMAD.X R43, R4, 0x1, R13, P5 ;  /* 0x00000001042bb824 */ /* 0x000fe400028e060d */
[----:B------:R-:W0:Y:S01]  /*5d40*/  @!P2 LDC.64 R4, c[0x0][0x3e0] ;  /* 0x0000f800ff04ab82 */ /* 0x000e220000000a00 */
[----:B------:R-:W-:Y:S02]  /*5d50*/  CS2R R12, SRZ ;  /* 0x00000000000c7805 */ /* 0x000fe4000001ff00 */
[----:B------:R-:W5:Y:S04]  /*5d60*/  @!P3 LDG.E.128 R24, desc[UR38][R42.64] ;  /* 0x000000262a18b981 */ /* 0x000f68000c1e1d00 */
[----:B------:R-:W5:Y:S01]  /*5d70*/  @!P3 LDG.E.128 R12, desc[UR38][R38.64] ;  /* 0x00000026260cb981 */ /* 0x000f62000c1e1d00 */
[----:B----4-:R-:W-:-:S05]  /*5d80*/  @!P2 IADD3 R36, P3, R37, R122, RZ ;  /* 0x0000007a2524a210 */ /* 0x010fca0007f7e0ff */
[----:B------:R-:W-:Y:S01]  /*5d90*/  @!P2 IMAD.X R37, R112, 0x1, R123, P3 ;  /* 0x000000017025a824 */ /* 0x000fe200018e067b */
[----:B-1----:R-:W-:Y:S02]  /*5da0*/  CS2R R10, SRZ ;  /* 0x00000000000a7805 */ /* 0x002fe4000001ff00 */
[----:B------:R-:W-:Y:S02]  /*5db0*/  CS2R R8, SRZ ;  /* 0x0000000000087805 */ /* 0x000fe4000001ff00 */
[----:B0-----:R-:W-:-:S05]  /*5dc0*/  @!P2 IADD3 R122, P3, R7, R4, RZ ;  /* 0x00000004077aa210 */ /* 0x001fca0007f7e0ff */
[----:B------:R-:W-:Y:S01]  /*5dd0*/  @!P2 IMAD.X R123, R6, 0x1, R5, P3 ;  /* 0x00000001067ba824 */ /* 0x000fe200018e0605 */
[----:B------:R-:W-:Y:S02]  /*5de0*/  CS2R R6, SRZ ;  /* 0x0000000000067805 */ /* 0x000fe4000001ff00 */
[----:B------:R-:W-:Y:S02]  /*5df0*/  CS2R R4, SRZ ;  /* 0x0000000000047805 */ /* 0x000fe4000001ff00 */
[----:B------:R-:W4:Y:S04]  /*5e00*/  @!P2 LDG.E.128 R8, desc[UR38][R122.64] ;  /* 0x000000267a08a981 */ /* 0x000f28000c1e1d00 */
[----:B------:R-:W4:Y:S01]  /*5e10*/  @!P2 LDG.E.128 R4, desc[UR38][R36.64] ;  /* 0x000000262404a981 */ /* 0x000f22000c1e1d00 */
[----:B------:R-:W-:-:S06]  /*5e20*/  UISETP.NE.AND UP0, UPT, UR41, 0x3, UPT ;  /* 0x000000032900788c */ /* 0x000fcc000bf05270 */
[----:B------:R-:W-:Y:S02]  /*5e30*/  PLOP3.LUT P5, PT, PT, PT, UP0, 0x80, 0x0 ;  /* 0x000000000000781c */ /* 0x000fe40003faf008 */
[----:B------:R-:W-:Y:S01]  /*5e40*/  ISETP.GE.AND P2, PT, R22, R41, PT ;  /* 0x000000291600720c */ /* 0x000fe20003f46270 */
[----:B--2---:R-:W-:Y:S02]  /*5e50*/  IMAD.MOV.U32 R142, RZ, RZ, R30 ;  /* 0x000000ffff8e7224 */ /* 0x004fe400078e001e */
[----:B------:R-:W-:Y:S02]  /*5e60*/  IMAD.MOV.U32 R145, RZ, RZ, R28 ;  /* 0x000000ffff917224 */ /* 0x000fe400078e001c */
[----:B---3--:R-:W-:Y:S02]  /*5e70*/  IMAD.MOV.U32 R144, RZ, RZ, R34 ;  /* 0x000000ffff907224 */ /* 0x008fe400078e0022 */
[----:B------:R-:W-:Y:S02]  /*5e80*/  IMAD.MOV.U32 R146, RZ, RZ, R32 ;  /* 0x000000ffff927224 */ /* 0x000fe400078e0020 */
[----:B-----5:R-:W-:-:S02]  /*5e90*/  IMAD.MOV.U32 R138, RZ, RZ, R26 ;  /* 0x000000ffff8a7224 */ /* 0x020fc400078e001a */
[----:B------:R-:W-:Y:S02]  /*5ea0*/  IMAD.MOV.U32 R139, RZ, RZ, R24 ;  /* 0x000000ffff8b7224 */ /* 0x000fe400078e0018 */
[----:B------:R-:W-:Y:S02]  /*5eb0*/  IMAD.MOV.U32 R135, RZ, RZ, R14 ;  /* 0x000000ffff877224 */ /* 0x000fe400078e000e */
[----:B------:R-:W-:Y:S02]  /*5ec0*/  IMAD.MOV.U32 R137, RZ, RZ, R12 ;  /* 0x000000ffff897224 */ /* 0x000fe400078e000c */
[----:B----4-:R-:W-:Y:S02]  /*5ed0*/  IMAD.MOV.U32 R132, RZ, RZ, R10 ;  /* 0x000000ffff847224 */ /* 0x010fe400078e000a */
[----:B------:R-:W-:Y:S02]  /*5ee0*/  IMAD.MOV.U32 R130, RZ, RZ, R8 ;  /* 0x000000ffff827224 */ /* 0x000fe400078e0008 */
[----:B------:R-:W-:-:S02]  /*5ef0*/  IMAD.MOV.U32 R134, RZ, RZ, R6 ;  /* 0x000000ffff867224 */ /* 0x000fc400078e0006 */
[----:B------:R-:W-:Y:S01]  /*5f00*/  IMAD.MOV.U32 R133, RZ, RZ, R4 ;  /* 0x000000ffff857224 */ /* 0x000fe200078e0004 */
[----:B------:R-:W-:Y:S06]  /*5f10*/  @!P5 BRA `(.L_x_6669) ;  /* 0x000000000004d947 */ /* 0x000fec0003800000 */
[----:B------:R-:W-:Y:S01]  /*5f20*/  BPT.TRAP 0x1 ;  /* 0x000000040000795c */ /* 0x000fe20000300000 */
.L_x_6669:
        /* <DEDUP_REMOVED lines=9> */
.L_x_6991:
[----:B------:R-:W-:Y:S05]  /*5fc0*/  BSYNC B1 ;  /* 0x0000000000017941 */ /* 0x000fea0003800000 */
.L_x_6670:
[----:B------:R-:W-:Y:S01]  /*5fd0*/  ISETP.GE.OR P3, PT, R209, R124, P0 ;  /* 0x0000007cd100720c */ /* 0x000fe20000766670 */
[----:B------:R-:W-:-:S12]  /*5fe0*/  BSSY B1, `(.L_x_6672) ;  /* 0x00000f9000017945 */ /* 0x000fd80003800000 */
[----:B------:R-:W-:Y:S05]  /*5ff0*/  @P3 BRA `(.L_x_6673) ;  /* 0x0000000c00dc3947 */ /* 0x000fea0003800000 */
[-C--:B--2---:R-:W-:Y:S01]  /*6000*/  IMAD R36, R119, R122.reuse, RZ ;  /* 0x0000007a77247224 */ /* 0x084fe200078e02ff */
[----:B------:R-:W-:Y:S01]  /*6010*/  ISETP.NE.AND P6, PT, R116, RZ, PT ;  /* 0x000000ff7400720c */ /* 0x000fe20003fc5270 */
[C---:B------:R-:W-:Y:S01]  /*6020*/  IMAD.WIDE.U32 R128, R209.reuse, R122, R120 ;  /* 0x0000007ad1807225 */ /* 0x040fe200078e0078 */
[----:B------:R-:W-:Y:S03]  /*6030*/  BSSY B2, `(.L_x_6674) ;  /* 0x00000e8000027945 */ /* 0x000fe60003800000 */
[----:B------:R-:W-:Y:S01]  /*6040*/  IMAD R141, R209, R123, R36 ;  /* 0x0000007bd18d7224 */ /* 0x000fe200078e0224 */
[----:B------:R-:W-:Y:S02]  /*6050*/  SEL R36, R99, R136, !P6 ;  /* 0x0000008863247207 */ /* 0x000fe40007000000 */
[----:B------:R-:W-:Y:S01]  /*6060*/  IADD3 R140, P3, P4, R66, R128, R87 ;  /* 0x00000080428c7210 */ /* 0x000fe20007c7e057 */
[----:B------:R-:W-:Y:S01]  /*6070*/  IMAD.IADD R141, R141, 0x1, R129 ;  /* 0x000000018d8d7824 */ /* 0x000fe200078e0281 */
[----:B------:R-:W-:-:S04]  /*6080*/  SHF.R.S32.HI R37, RZ, 0x1f, R36 ;  /* 0x0000001fff257819 */ /* 0x000fc80000011424 */
[----:B------:R-:W-:Y:S02]  /*6090*/  LEA.HI R37, R37, R36, RZ, 0x5 ;  /* 0x0000002425257211 */ /* 0x000fe400078f28ff */
[----:B------:R-:W-:Y:S02]  /*60a0*/  IADD3.X R148, R84, R141, R85, P3, P4 ;  /* 0x0000008d54947210 */ /* 0x000fe40001fe8455 */
[----:B------:R-:W-:-:S05]  /*60b0*/  LEA.HI.SX32 R37, R37, R88, 0x1b ;  /* 0x0000005825257211 */ /* 0x000fca00078fdaff */
[----:B------:R-:W-:-:S05]  /*60c0*/  IMAD.SHL.U32 R143, R37, 0x10, RZ ;  /* 0x00000010258f7824 */ /* 0x000fca00078e00ff */
[----:B------:R-:W-:-:S04]  /*60d0*/  LOP3.LUT R36, R103, 0x70, R143, 0xf8, !PT ;  /* 0x0000007067247812 */ /* 0x000fc800078ef88f */
[----:B------:R-:W-:-:S05]  /*60e0*/  LOP3.LUT R37, R36, R97, RZ, 0x3c, !PT ;  /* 0x0000006124257212 */ /* 0x000fca00078e3cff */
[----:B------:R-:W-:Y:S02]  /*60f0*/  IMAD.IADD R36, R222, 0x1, R37 ;  /* 0x00000001de247824 */ /* 0x000fe400078e0225 */
[C---:B------:R-:W-:Y:S02]  /*6100*/  IMAD R37, R19.reuse, 0x6000, R86 ;  /* 0x0000600013257824 */ /* 0x040fe400078e0256 */
        /* <DEDUP_REMOVED lines=37> */
[----:B------:R-:W-:Y:S02]  /*6360*/  F2FP.F16.E4M3.UNPACK_B R151, R146.H1 ;  /* 0x00000092ff97723e */ /* 0x000fe400030006ff */
[----:B--2---:R-:W-:-:S02]  /*6370*/  F2FP.F16.E4M3.UNPACK_B R147, R40.H1 ;  /* 0x00000028ff93723e */ /* 0x004fc400030006ff */
[----:B-1----:R-:W-:Y:S01]  /*6380*/  F2FP.F16.E4M3.UNPACK_B R34, R36.H1 ;  /* 0x00000024ff22723e */ /* 0x002fe200030006ff */
[----:B------:R-:W-:Y:S01]  /*6390*/  HADD2.F32 R29, -RZ, R151.H0_H0 ;  /* 0x20000097ff1d7230 */ /* 0x000fe20000004100 */
[----:B------:R-:W-:Y:S01]  /*63a0*/  LOP3.LUT R150, R32, 0xff00, R33, 0xf8, !PT ;  /* 0x0000ff0020967812 */ /* 0x000fe200078ef821 */
[----:B------:R-:W-:Y:S01]  /*63b0*/  HADD2.F32 R33, -RZ, R147.H0_H0 ;  /* 0x20000093ff217230 */ /* 0x000fe20000004100 */
[----:B------:R-:W-:Y:S01]  /*63c0*/  F2FP.F16.E4M3.UNPACK_B R35, R145.H1 ;  /* 0x00000091ff23723e */ /* 0x000fe200030006ff */
[----:B------:R-:W-:Y:S01]  /*63d0*/  HADD2.F32 R32, -RZ, R34.H0_H0 ;  /* 0x20000022ff207230 */ /* 0x000fe20000004100 */
[----:B------:R-:W-:Y:S01]  /*63e0*/  LOP3.LUT R28, R31, 0xff0000, R28, 0xf8, !PT ;  /* 0x00ff00001f1c7812 */ /* 0x000fe200078ef81c */
[----:B------:R-:W-:Y:S02]  /*63f0*/  IMAD.U32 R31, R149, 0x10000, RZ ;  /* 0x00010000951f7824 */ /* 0x000fe400078e00ff */
[----:B------:R-:W-:Y:S01]  /*6400*/  FMUL.FTZ R155, R33, R29 ;  /* 0x0000001d219b7220 */ /* 0x000fe20000410000 */
[----:B------:R-:W-:-:S02]  /*6410*/  HADD2.F32 R149, -RZ, R35.H0_H0 ;  /* 0x20000023ff957230 */ /* 0x000fc40000004100 */
        /* <DEDUP_REMOVED lines=22> */
[----:B------:R-:W-:Y:S01]  /*6580*/  FMUL.FTZ R152, R34, R151 ;  /* 0x0000009722987220 */ /* 0x000fe20000410000 */
[----:B------:R-:W-:Y:S01]  /*6590*/  HADD2.F32 R149, -RZ, R149.H1_H1 ;  /* 0x30000095ff957230 */ /* 0x000fe20000004100 */
[----:B------:R-:W-:Y:S01]  /*65a0*/  F2FP.SATFINITE.E4M3.F32.PACK_AB_MERGE_C R33, R154, R33, RZ ;  /* 0x000000219a21723e */ /* 0x000fe200048070ff */
[----:B------:R-:W-:-:S02]  /*65b0*/  HADD2.F32 R40, -RZ, R40.H1_H1 ;  /* 0x30000028ff287230 */ /* 0x000fc40000004100 */
[-C--:B------:R-:W-:Y:S01]  /*65c0*/  FFMA.FTZ R150, R34, R35.reuse, -R147 ;  /* 0x0000002322967223 */ /* 0x080fe20000010893 */
[----:B------:R-:W-:Y:S01]  /*65d0*/  FFMA.FTZ R152, R145, R35, R152 ;  /* 0x0000002391987223 */ /* 0x000fe20000010098 */
[----:B------:R-:W-:Y:S01]  /*65e0*/  HADD2.F32 R36, -RZ, R36.H1_H1 ;  /* 0x30000024ff247230 */ /* 0x000fe20000004100 */
[----:B------:R-:W-:Y:S01]  /*65f0*/  F2FP.F16.E4M3.UNPACK_B R147, R144.H1 ;  /* 0x00000090ff93723e */ /* 0x000fe200030006ff */
[----:B------:R-:W-:Y:S02]  /*6600*/  HADD2.F32 R35, -RZ, R146.H1_H1 ;  /* 0x30000092ff237230 */ /* 0x000fe40000004100 */
[-C--:B------:R-:W-:Y:S01]  /*6610*/  FMUL.FTZ R151, R40, R149.reuse ;  /* 0x0000009528977220 */ /* 0x080fe20000410000 */
[----:B------:R-:W-:Y:S01]  /*6620*/  F2FP.F16.E4M3.UNPACK_B R145, R42.H1 ;  /* 0x0000002aff91723e */ /* 0x000fe200030006ff */
[C---:B------:R-:W-:Y:S01]  /*6630*/  FMUL.FTZ R153, R36.reuse, R149 ;  /* 0x0000009524997220 */ /* 0x040fe20000410000 */
[----:B------:R-:W-:Y:S01]  /*6640*/  F2FP.F16.E4M3.UNPACK_B R146, R142.H1 ;  /* 0x0000008eff92723e */ /* 0x000fe200030006ff */
[----:B------:R-:W-:Y:S01]  /*6650*/  FFMA.FTZ R151, R36, R35, -R151 ;  /* 0x0000002324977223 */ /* 0x000fe20000010897 */
[----:B------:R-:W-:Y:S01]  /*6660*/  F2FP.F16.E4M3.UNPACK_B R34, R38.H1 ;  /* 0x00000026ff22723e */ /* 0x000fe200030006ff */
[----:B------:R-:W-:-:S02]  /*6670*/  HADD2.F32 R149, -RZ, R147.H0_H0 ;  /* 0x20000093ff957230 */ /* 0x000fc40000004100 */
[----:B------:R-:W-:Y:S01]  /*6680*/  FFMA.FTZ R153, R40, R35, R153 ;  /* 0x0000002328997223 */ /* 0x000fe20000010099 */
[----:B------:R-:W-:Y:S01]  /*6690*/  HADD2.F32 R36, -RZ, R145.H0_H0 ;  /* 0x20000091ff247230 */ /* 0x000fe20000004100 */
[----:B------:R-:W-:Y:S01]  /*66a0*/  F2FP.F16.E4M3.UNPACK_B R144, R144 ;  /* 0x00000090ff90723e */ /* 0x000fe200020006ff */
[----:B------:R-:W-:Y:S01]  /*66b0*/  HADD2.F32 R35, -RZ, R34.H0_H0 ;  /* 0x20000022ff237230 */ /* 0x000fe20000004100 */
[----:B------:R-:W-:Y:S01]  /*66c0*/  F2FP.F16.E4M3.UNPACK_B R42, R42 ;  /* 0x0000002aff2a723e */ /* 0x000fe200020006ff */
[----:B------:R-:W-:Y:S02]  /*66d0*/  HADD2.F32 R40, -RZ, R146.H0_H0 ;  /* 0x20000092ff287230 */ /* 0x000fe40000004100 */
[-C--:B------:R-:W-:Y:S01]  /*66e0*/  FMUL.FTZ R156, R36, R149.reuse ;  /* 0x00000095249c7220 */ /* 0x080fe20000410000 */
[----:B------:R-:W-:Y:S02]  /*66f0*/  HADD2.F32 R147, -RZ, R147.H1_H1 ;  /* 0x30000093ff937230 */ /* 0x000fe40000004100 */
[----:B------:R-:W-:Y:S01]  /*6700*/  FMUL.FTZ R149, R35, R149 ;  /* 0x0000009523957220 */ /* 0x000fe20000410000 */
[----:B------:R-:W-:-:S02]  /*6710*/  HADD2.F32 R145, -RZ, R145.H1_H1 ;  /* 0x30000091ff917230 */ /* 0x000fc40000004100 */
[----:B------:R-:W-:Y:S01]  /*6720*/  FFMA.FTZ R156, R35, R40, -R156 ;  /* 0x00000028239c7223 */ /* 0x000fe2000001089c */
[----:B------:R-:W-:Y:S01]  /*6730*/  HADD2.F32 R34, -RZ, R34.H1_H1 ;  /* 0x30000022ff227230 */ /* 0x000fe20000004100 */
[----:B------:R-:W-:Y:S01]  /*6740*/  F2FP.F16.E4M3.UNPACK_B R38, R38 ;  /* 0x00000026ff26723e */ /* 0x000fe200020006ff */
[----:B------:R-:W-:Y:S02]  /*6750*/  HADD2.F32 R146, -RZ, R146.H1_H1 ;  /* 0x30000092ff927230 */ /* 0x000fe40000004100 */
[-C--:B------:R-:W-:Y:S01]  /*6760*/  FMUL.FTZ R35, R145, R147.reuse ;  /* 0x0000009391237220 */ /* 0x080fe20000410000 */
[----:B------:R-:W-:Y:S01]  /*6770*/  FFMA.FTZ R158, R36, R40, R149 ;  /* 0x00000028249e7223 */ /* 0x000fe20000010095 */
[C---:B------:R-:W-:Y:S01]  /*6780*/  FMUL.FTZ R160, R34.reuse, R147 ;  /* 0x0000009322a07220 */ /* 0x040fe20000410000 */
[----:B------:R-:W-:Y:S02]  /*6790*/  HADD2.F32 R40, -RZ, R144.H0_H0 ;  /* 0x20000090ff287230 */ /* 0x000fe40000004100 */
[----:B------:R-:W-:Y:S01]  /*67a0*/  FFMA.FTZ R159, R34, R146, -R35 ;  /* 0x00000092229f7223 */ /* 0x000fe20000010823 */
[----:B------:R-:W-:Y:S01]  /*67b0*/  F2FP.F16.E4M3.UNPACK_B R142, R142 ;  /* 0x0000008eff8e723e */ /* 0x000fe200020006ff */
[----:B------:R-:W-:-:S02]  /*67c0*/  HADD2.F32 R35, -RZ, R42.H0_H0 ;  /* 0x2000002aff237230 */ /* 0x000fc40000004100 */
[----:B------:R-:W-:Y:S01]  /*67d0*/  FFMA.FTZ R161, R145, R146, R160 ;  /* 0x0000009291a17223 */ /* 0x000fe200000100a0 */
[----:B------:R-:W-:Y:S01]  /*67e0*/  HADD2.F32 R34, -RZ, R38.H0_H0 ;  /* 0x20000026ff227230 */ /* 0x000fe20000004100 */
[----:B------:R-:W-:Y:S01]  /*67f0*/  F2FP.SATFINITE.E4M3.F32.PACK_AB_MERGE_C R32, R155, R32, RZ ;  /* 0x000000209b20723e */ /* 0x000fe200048070ff */
[----:B------:R-:W-:Y:S02]  /*6800*/  HADD2.F32 R36, -RZ, R142.H0_H0 ;  /* 0x2000008eff247230 */ /* 0x000fe40000004100 */
        /* <DEDUP_REMOVED lines=8> */
[----:B------:R-:W-:Y:S01]  /*6890*/  FFMA.FTZ R142, R35, R36, R40 ;  /* 0x00000024238e7223 */ /* 0x000fe20000010028 */
[-C--:B------:R-:W-:Y:S01]  /*68a0*/  FMUL.FTZ R157, R42, R147.reuse ;  /* 0x000000932a9d7220 */ /* 0x080fe20000410000 */
[----:B------:R-:W-:Y:S01]  /*68b0*/  F2FP.SATFINITE.E4M3.F32.PACK_AB_MERGE_C R40, R153, R152, R33 ;  /* 0x000000989928723e */ /* 0x000fe20004807021 */
[C---:B------:R-:W-:Y:S01]  /*68c0*/  FMUL.FTZ R147, R38.reuse, R147 ;  /* 0x0000009326937220 */ /* 0x040fe20000410000 */
[----:B------:R-:W-:Y:S01]  /*68d0*/  F2FP.F16.E4M3.UNPACK_B R146, R31 ;  /* 0x0000001fff92723e */ /* 0x000fe200020006ff */
[----:B------:R-:W-:Y:S01]  /*68e0*/  FFMA.FTZ R38, R38, R145, -R157 ;  /* 0x0000009126267223 */ /* 0x000fe2000001089d */
[----:B------:R-:W-:Y:S01]  /*68f0*/  F2FP.F16.E4M3.UNPACK_B R33, R37 ;  /* 0x00000025ff21723e */ /* 0x000fe200020006ff */
[----:B------:R-:W-:Y:S01]  /*6900*/  FFMA.FTZ R145, R42, R145, R147 ;  /* 0x000000912a917223 */ /* 0x000fe20000010093 */
[----:B------:R-:W-:Y:S01]  /*6910*/  F2FP.SATFINITE.E4M3.F32.PACK_AB_MERGE_C R36, R151, R150, R32 ;  /* 0x000000969724723e */ /* 0x000fe20004807020 */
[----:B------:R-:W-:Y:S01]  /*6920*/  HADD2.F32 R35, -RZ, R34.H0_H0 ;  /* 0x20000022ff237230 */ /* 0x000fe20000004100 */
[----:B------:R-:W-:Y:S01]  /*6930*/  F2FP.SATFINITE.E4M3.F32.PACK_AB_MERGE_C R156, R159, R156, RZ ;  /* 0x0000009c9f9c723e */ /* 0x000fe200048070ff */
[----:B------:R-:W-:Y:S01]  /*6940*/  HADD2.F32 R147, -RZ, R146.H0_H0 ;  /* 0x20000092ff937230 */ /* 0x000fe20000004100 */
[----:B------:R-:W-:Y:S01]  /*6950*/  F2FP.SATFINITE.E4M3.F32.PACK_AB_MERGE_C R42, R161, R158, RZ ;  /* 0x0000009ea12a723e */ /* 0x000fe200048070ff */
[----:B------:R-:W-:Y:S01]  /*6960*/  HADD2.F32 R32, -RZ, R33.H0_H0 ;  /* 0x20000021ff207230 */ /* 0x000fe20000004100 */
[----:B------:R-:W-:-:S02]  /*6970*/  F2FP.F16.E4M3.UNPACK_B R144, R30 ;  /* 0x0000001eff90723e */ /* 0x000fc400020006ff */
[----:B------:R-:W-:Y:S01]  /*6980*/  F2FP.SATFINITE.E4M3.F32.PACK_AB_MERGE_C R38, R38, R149, R156 ;  /* 0x000000952626723e */ /* 0x000fe2000480709c */
[-C--:B------:R-:W-:Y:S01]  /*6990*/  FMUL.FTZ R149, R35, R147.reuse ;  /* 0x0000009323957220 */ /* 0x080fe20000410000 */
[----:B------:R-:W-:Y:S01]  /*69a0*/  F2FP.SATFINITE.E4M3.F32.PACK_AB_MERGE_C R42, R145, R142, R42 ;  /* 0x0000008e912a723e */ /* 0x000fe2000480702a */
        /* <DEDUP_REMOVED lines=14> */
[----:B------:R-:W-:Y:S02]  /*6a90*/  HADD2.F32 R31, -RZ, R37.H0_H0 ;  /* 0x20000025ff1f7230 */ /* 0x000fe40000004100 */
[----:B------:R-:W-:Y:S01]  /*6aa0*/  FFMA.FTZ R152, R142, R35, R147 ;  /* 0x000000238e987223 */ /* 0x000fe20000010093 */
        /* <DEDUP_REMOVED lines=11> */
[----:B------:R-:W-:Y:S01]  /*6b60*/  FMUL.FTZ R144, R37, R144 ;  /* 0x0000009025907220 */ /* 0x000fe20000410000 */
[-C--:B------:R-:W-:Y:S01]  /*6b70*/  FFMA.FTZ R151, R31, R35.reuse, -R146 ;  /* 0x000000231f977223 */ /* 0x080fe20000010892 */
[----:B------:R-:W-:Y:S01]  /*6b80*/  FFMA.FTZ R153, R34, R35, R145 ;  /* 0x0000002322997223 */ /* 0x000fe20000010091 */
[-C--:B------:R-:W-:Y:S01]  /*6b90*/  FFMA.FTZ R154, R37, R142.reuse, -R30 ;  /* 0x0000008e259a7223 */ /* 0x080fe2000001081e */
[----:B------:R-:W-:Y:S01]  /*6ba0*/  F2FP.F16.E4M3.UNPACK_B R35, R43 ;  /* 0x0000002bff23723e */ /* 0x000fe200020006ff */
[----:B------:R-:W-:Y:S01]  /*6bb0*/  FFMA.FTZ R156, R41, R142, R144 ;  /* 0x0000008e299c7223 */ /* 0x000fe20000010090 */
[----:B------:R-:W-:Y:S02]  /*6bc0*/  F2FP.F16.E4M3.UNPACK_B R30, R39 ;  /* 0x00000027ff1e723e */ /* 0x000fe400020006ff */
        /* <DEDUP_REMOVED lines=17> */
[C---:B------:R-:W-:Y:S01]  /*6ce0*/  FMUL.FTZ R147, R34.reuse, R147 ;  /* 0x0000009322937220 */ /* 0x040fe20000410000 */
        /* <DEDUP_REMOVED lines=16> */
[C---:B------:R-:W-:Y:S01]  /*6df0*/  FMUL.FTZ R144, R30.reuse, R144 ;  /* 0x000000901e907220 */ /* 0x040fe20000410000 */
[-C--:B------:R-:W-:Y:S01]  /*6e00*/  FFMA.FTZ R34, R39, R28.reuse, -R34 ;  /* 0x0000001c27227223 */ /* 0x080fe20000010822 */
[----:B------:R-:W-:Y:S01]  /*6e10*/  FFMA.FTZ R146, R43, R28, R146 ;  /* 0x0000001c2b927223 */ /* 0x000fe20000010092 */
[-C--:B------:R-:W-:Y:S01]  /*6e20*/  FFMA.FTZ R31, R30, R29.reuse, -R31 ;  /* 0x0000001d1e1f7223 */ /* 0x080fe2000001081f */
[----:B------:R-:W-:Y:S01]  /*6e30*/  FFMA.FTZ R150, R37, R142, R150 ;  /* 0x0000008e25967223 */ /* 0x000fe20000010096 */
[----:B------:R-:W-:Y:S01]  /*6e40*/  FFMA.FTZ R29, R35, R29, R144 ;  /* 0x0000001d231d7223 */ /* 0x000fe20000010090 */
[----:B------:R-:W-:Y:S02]  /*6e50*/  F2FP.SATFINITE.E4M3.F32.PACK_AB_MERGE_C R34, R34, R155, RZ ;  /* 0x0000009b2222723e */ /* 0x000fe400048070ff */
[----:B------:R-:W-:Y:S02]  /*6e60*/  F2FP.SATFINITE.E4M3.F32.PACK_AB_MERGE_C R146, R146, R147, RZ ;  /* 0x000000939292723e */ /* 0x000fe400048070ff */
[----:B------:R-:W-:-:S02]  /*6e70*/  F2FP.SATFINITE.E4M3.F32.PACK_AB_MERGE_C R37, R149, R32, R151 ;  /* 0x000000209525723e */ /* 0x000fc40004807097 */
[----:B------:R-:W-:Y:S02]  /*6e80*/  F2FP.SATFINITE.E4M3.F32.PACK_AB_MERGE_C R39, R31, R158, R34 ;  /* 0x0000009e1f27723e */ /* 0x000fe40004807022 */
[----:B------:R-:W-:Y:S02]  /*6e90*/  F2FP.SATFINITE.E4M3.F32.PACK_AB_MERGE_C R41, R152, R33, R153 ;  /* 0x000000219829723e */ /* 0x000fe40004807099 */
[----:B------:R-:W-:-:S07]  /*6ea0*/  F2FP.SATFINITE.E4M3.F32.PACK_AB_MERGE_C R43, R29, R150, R146 ;  /* 0x000000961d2b723e */ /* 0x000fce0004807092 */
.L_x_6675:
[----:B------:R-:W-:Y:S05]  /*6eb0*/  BSYNC B2 ;  /* 0x0000000000027941 */ /* 0x000fea0003800000 */
.L_x_6674:
        /* <DEDUP_REMOVED lines=11> */
.L_x_6673:
[----:B------:R-:W-:Y:S05]  /*6f70*/  BSYNC B1 ;  /* 0x0000000000017941 */ /* 0x000fea0003800000 */
.L_x_6672:
[----:B------:R-:W-:Y:S01]  /*6f80*/  ISETP.GE.OR P3, PT, R233, R124, P0 ;  /* 0x0000007ce900720c */ /* 0x000fe20000766670 */
[----:B------:R-:W-:-:S12]  /*6f90*/  BSSY B1, `(.L_x_6676) ;  /* 0x00000fa000017945 */ /* 0x000fd80003800000 */
[----:B------:R-:W-:Y:S05]  /*6fa0*/  @P3 BRA `(.L_x_6677) ;  /* 0x0000000c00e03947 */ /* 0x000fea0003800000 */
[----:B-1----:R-:W-:Y:S01]  /*6fb0*/  SHF.R.S32.HI R29, RZ, 0x1f, R233 ;  /* 0x0000001fff1d7819 */ /* 0x002fe200000114e9 */
        /* <DEDUP_REMOVED lines=47> */
[----:B------:R-:W-:Y:S02]  /*72b0*/  F2FP.F16.E4M3.UNPACK_B R128, R139.H1 ;  /* 0x0000008bff80723e */ /* 0x000fe400030006ff */
[----:B--2---:R-:W-:Y:S02]  /*72c0*/  F2FP.F16.E4M3.UNPACK_B R26, R32.H1 ;  /* 0x00000020ff1a723e */ /* 0x004fe400030006ff */
[----:B-1----:R-:W-:Y:S02]  /*72d0*/  F2FP.F16.E4M3.UNPACK_B R24, R28.H1 ;  /* 0x0000001cff18723e */ /* 0x002fe400030006ff */
        /* <DEDUP_REMOVED lines=13> */
[----:B------:R-:W-:Y:S02]  /*73b0*/  HADD2.F32 R42, -RZ, R40.H0_H0 ;  /* 0x20000028ff2a7230 */ /* 0x000fe40000004100 */
[----:B------:R-:W-:Y:S01]  /*73c0*/  FMUL.FTZ R140, R25, R140 ;  /* 0x0000008c198c7220 */ /* 0x000fe20000410000 */
[----:B------:R-:W-:Y:S01]  /*73d0*/  IMAD.U32 R12, R141, 0x10000, RZ ;  /* 0x000100008d0c7824 */ /* 0x000fe200078e00ff */
[----:B------:R-:W-:Y:S01]  /*73e0*/  F2FP.F16.E4M3.UNPACK_B R32, R32 ;  /* 0x00000020ff20723e */ /* 0x000fe200020006ff */
[----:B------:R-:W-:Y:S02]  /*73f0*/  HADD2.F32 R128, -RZ, R128.H1_H1 ;  /* 0x30000080ff807230 */ /* 0x000fe40000004100 */
[-C--:B------:R-:W-:Y:S01]  /*7400*/  FFMA.FTZ R141, R27, R42.reuse, R140 ;  /* 0x0000002a1b8d7223 */ /* 0x080fe2000001008c */
[----:B------:R-:W-:Y:S01]  /*7410*/  FFMA.FTZ R146, R25, R42, -R146 ;  /* 0x0000002a19927223 */ /* 0x000fe20000010892 */
        /* <DEDUP_REMOVED lines=31> */
[----:B------:R-:W-:Y:S02]  /*7610*/  HADD2.F32 R27, -RZ, R26.H0_H0 ;  /* 0x2000001aff1b7230 */ /* 0x000fe40000004100 */
[----:B------:R-:W-:Y:S01]  /*7620*/  FFMA.FTZ R137, R32, R137, R129 ;  /* 0x0000008920897223 */ /* 0x000fe20000010081 */
[----:B------:R-:W-:Y:S01]  /*7630*/  HADD2.F32 R129, -RZ, R25.H1_H1 ;  /* 0x30000019ff817230 */ /* 0x000fe20000004100 */
[----:B------:R-:W-:Y:S01]  /*7640*/  LOP3.LUT R15, R142, 0xff0000, R15, 0xf8, !PT ;  /* 0x00ff00008e0f7812 */ /* 0x000fe200078ef80f */
[----:B------:R-:W-:-:S02]  /*7650*/  HADD2.F32 R25, -RZ, R24.H0_H0 ;  /* 0x20000018ff197230 */ /* 0x000fc40000004100 */
[----:B------:R-:W-:Y:S01]  /*7660*/  FMUL.FTZ R142, R27, R40 ;  /* 0x000000281b8e7220 */ /* 0x000fe20000410000 */
        /* <DEDUP_REMOVED lines=9> */
[C---:B------:R-:W-:Y:S01]  /*7700*/  FMUL.FTZ R129, R24.reuse, R129 ;  /* 0x0000008118817220 */ /* 0x040fe20000410000 */
[----:B------:R-:W-:Y:S01]  /*7710*/  F2FP.F16.E4M3.UNPACK_B R34, R34 ;  /* 0x00000022ff22723e */ /* 0x000fe200020006ff */
[----:B------:R-:W-:Y:S01]  /*7720*/  FFMA.FTZ R40, R27, R32, R40 ;  /* 0x000000201b287223 */ /* 0x000fe20000010028 */
[-C--:B------:R-:W-:Y:S01]  /*7730*/  FFMA.FTZ R149, R24, R25.reuse, -R145 ;  /* 0x0000001918957223 */ /* 0x080fe20000010891 */
[----:B------:R-:W-:Y:S01]  /*7740*/  FFMA.FTZ R151, R26, R25, R129 ;  /* 0x000000191a977223 */ /* 0x000fe20000010081 */
[----:B------:R-:W-:Y:S01]  /*7750*/  F2FP.F16.E4M3.UNPACK_B R135, R135 ;  /* 0x00000087ff87723e */ /* 0x000fe200020006ff */
[----:B------:R-:W-:Y:S01]  /*7760*/  HADD2.F32 R27, -RZ, R138.H0_H0 ;  /* 0x2000008aff1b7230 */ /* 0x000fe20000004100 */
[----:B------:R-:W-:Y:S01]  /*7770*/  F2FP.SATFINITE.E4M3.F32.PACK_AB_MERGE_C R32, R128, R141, RZ ;  /* 0x0000008d8020723e */ /* 0x000fe200048070ff */
[----:B------:R-:W-:Y:S01]  /*7780*/  HADD2.F32 R24, -RZ, R30.H0_H0 ;  /* 0x2000001eff187230 */ /* 0x000fe20000004100 */
[----:B------:R-:W-:Y:S01]  /*7790*/  F2FP.F16.E4M3.UNPACK_B R128, R15 ;  /* 0x0000000fff80723e */ /* 0x000fe200020006ff */
[----:B------:R-:W-:Y:S01]  /*77a0*/  HADD2.F32 R25, -RZ, R34.H0_H0 ;  /* 0x20000022ff197230 */ /* 0x000fe20000004100 */
[----:B------:R-:W-:Y:S01]  /*77b0*/  F2FP.SATFINITE.E4M3.F32.PACK_AB_MERGE_C R151, R151, R40, RZ ;  /* 0x000000289797723e */ /* 0x000fe200048070ff */
        /* <DEDUP_REMOVED lines=10> */
[----:B------:R-:W-:-:S02]  /*7860*/  HADD2.F32 R138, -RZ, R128.H0_H0 ;  /* 0x20000080ff8a7230 */ /* 0x000fc40000004100 */
[-C--:B------:R-:W-:Y:S01]  /*7870*/  FFMA.FTZ R145, R24, R26.reuse, -R145 ;  /* 0x0000001a18917223 */ /* 0x080fe20000010891 */
[----:B------:R-:W-:Y:S01]  /*7880*/  FFMA.FTZ R129, R25, R26, R28 ;  /* 0x0000001a19817223 */ /* 0x000fe2000001001c */
[----:B------:R-:W-:Y:S01]  /*7890*/  F2FP.F16.E4M3.UNPACK_B R26, R33 ;  /* 0x00000021ff1a723e */ /* 0x000fe200020006ff */
[----:B------:R-:W-:Y:S01]  /*78a0*/  FFMA.FTZ R30, R30, R135, -R27 ;  /* 0x000000871e1e7223 */ /* 0x000fe2000001081b */
[----:B------:R-:W-:Y:S01]  /*78b0*/  F2FP.F16.E4M3.UNPACK_B R24, R29 ;  /* 0x0000001dff18723e */ /* 0x000fe200020006ff */
[----:B------:R-:W-:Y:S01]  /*78c0*/  FFMA.FTZ R34, R34, R135, R147 ;  /* 0x0000008722227223 */ /* 0x000fe20000010093 */
        /* <DEDUP_REMOVED lines=21> */
[----:B------:R-:W-:Y:S01]  /*7a20*/  FFMA.FTZ R137, R26, R25, R129 ;  /* 0x000000191a897223 */ /* 0x000fe20000010081 */
[----:B------:R-:W-:Y:S01]  /*7a30*/  HADD2.F32 R15, -RZ, R29.H0_H0 ;  /* 0x2000001dff0f7230 */ /* 0x000fe20000004100 */
[----:B------:R-:W-:Y:S01]  /*7a40*/  F2FP.F16.E4M3.UNPACK_B R14, R14.H1 ;  /* 0x0000000eff0e723e */ /* 0x000fe200030006ff */
[----:B------:R-:W-:Y:S01]  /*7a50*/  HADD2.F32 R24, -RZ, R33.H0_H0 ;  /* 0x20000021ff187230 */ /* 0x000fe20000004100 */
[----:B------:R-:W-:Y:S01]  /*7a60*/  F2FP.SATFINITE.E4M3.F32.PACK_AB_MERGE_C R142, R149, R142, RZ ;  /* 0x0000008e958e723e */ /* 0x000fe200048070ff */
[----:B------:R-:W-:Y:S01]  /*7a70*/  HADD2.F32 R26, -RZ, R27.H0_H0 ;  /* 0x2000001bff1a7230 */ /* 0x000fe20000004100 */
[----:B------:R-:W-:Y:S01]  /*7a80*/  LOP3.LUT R13, R144, 0xff0000, R13, 0xf8, !PT ;  /* 0x00ff0000900d7812 */ /* 0x000fe200078ef80d */
[----:B------:R-:W-:Y:S01]  /*7a90*/  HADD2.F32 R33, -RZ, R33.H1_H1 ;  /* 0x30000021ff217230 */ /* 0x000fe20000004100 */
[----:B------:R-:W-:Y:S01]  /*7aa0*/  F2FP.SATFINITE.E4M3.F32.PACK_AB_MERGE_C R30, R30, R145, R142 ;  /* 0x000000911e1e723e */ /* 0x000fe2000480708e */
        /* <DEDUP_REMOVED lines=49> */
[-C--:B------:R-:W-:Y:S01]  /*7dc0*/  FFMA.FTZ R24, R31, R12.reuse, -R24 ;  /* 0x0000000c1f187223 */ /* 0x080fe20000010818 */
[----:B------:R-:W-:Y:S01]  /*7dd0*/  FFMA.FTZ R42, R35, R12, R42 ;  /* 0x0000000c232a7223 */ /* 0x000fe2000001002a */
[----:B------:R-:W-:Y:S01]  /*7de0*/  FFMA.FTZ R143, R26, R29, R143 ;  /* 0x0000001d1a8f7223 */ /* 0x000fe2000001008f */
[-C--:B------:R-:W-:Y:S01]  /*7df0*/  FFMA.FTZ R15, R14, R13.reuse, -R15 ;  /* 0x0000000d0e0f7223 */ /* 0x080fe2000001080f */
[----:B------:R-:W-:Y:S01]  /*7e00*/  FFMA.FTZ R40, R25, R13, R40 ;  /* 0x0000000d19287223 */ /* 0x000fe20000010028 */
[----:B------:R-:W-:Y:S02]  /*7e10*/  F2FP.SATFINITE.E4M3.F32.PACK_AB_MERGE_C R24, R24, R145, RZ ;  /* 0x000000911818723e */ /* 0x000fe400048070ff */
[----:B------:R-:W-:Y:S02]  /*7e20*/  F2FP.SATFINITE.E4M3.F32.PACK_AB_MERGE_C R42, R42, R129, RZ ;  /* 0x000000812a2a723e */ /* 0x000fe400048070ff */
[----:B------:R-:W-:-:S02]  /*7e30*/  F2FP.SATFINITE.E4M3.F32.PACK_AB_MERGE_C R29, R135, R140, R139 ;  /* 0x0000008c871d723e */ /* 0x000fc4000480708b */
[----:B------:R-:W-:Y:S02]  /*7e40*/  F2FP.SATFINITE.E4M3.F32.PACK_AB_MERGE_C R31, R15, R146, R24 ;  /* 0x000000920f1f723e */ /* 0x000fe40004807018 */
[----:B------:R-:W-:Y:S02]  /*7e50*/  F2FP.SATFINITE.E4M3.F32.PACK_AB_MERGE_C R33, R137, R138, R141 ;  /* 0x0000008a8921723e */ /* 0x000fe4000480708d */
[----:B------:R-:W-:-:S07]  /*7e60*/  F2FP.SATFINITE.E4M3.F32.PACK_AB_MERGE_C R35, R40, R143, R42 ;  /* 0x0000008f2823723e */ /* 0x000fce000480702a */
.L_x_6679:
[----:B------:R-:W-:Y:S05]  /*7e70*/  BSYNC B2 ;  /* 0x0000000000027941 */ /* 0x000fea0003800000 */
.L_x_6678:
        /* <DEDUP_REMOVED lines=11> */
.L_x_6677:
[----:B------:R-:W-:Y:S05]  /*7f30*/  BSYNC B1 ;  /* 0x0000000000017941 */ /* 0x000fea0003800000 */
.L_x_6676:
[----:B------:R-:W-:Y:S01]  /*7f40*/  ISETP.GE.OR P3, PT, R235, R124, P0 ;  /* 0x0000007ceb00720c */ /* 0x000fe20000766670 */
[-C--:B--23--:R-:W-:Y:S02]  /*7f50*/  IMAD R12, R105, R122.reuse, RZ ;  /* 0x0000007a690c7224 */ /* 0x08cfe400078e02ff */
[----:B------:R-:W-:-:S04]  /*7f60*/  IMAD.WIDE.U32 R120, R235, R122, R120 ;  /* 0x0000007aeb787225 */ /* 0x000fc800078e0078 */
[----:B------:R-:W-:-:S06]  /*7f70*/  IMAD R33, R235, R123, R12 ;  /* 0x0000007beb217224 */ /* 0x000fcc00078e020c */
[----:B------:R-:W-:Y:S05]  /*7f80*/  @P3 BRA `(.L_x_6662) ;  /* 0x0000001400203947 */ /* 0x000fea0003800000 */
[----:B------:R-:W-:Y:S01]  /*7f90*/  ISETP.NE.AND P6, PT, R116, RZ, PT ;  /* 0x000000ff7400720c */ /* 0x000fe20003fc5270 */
[----:B-1----:R-:W1:Y:S01]  /*7fa0*/  LDC.64 R30, c[0x0][0x2d8] ;  /* 0x0000b600ff1e7b82 */ /* 0x002e620000000a00 */
[----:B------:R-:W-:Y:S01]  /*7fb0*/  IMAD.IADD R33, R121, 0x1, R33 ;  /* 0x0000000179217824 */ /* 0x000fe200078e0221 */
[----:B------:R-:W-:Y:S01]  /*7fc0*/  IADD3 R29, P3, P4, R66, R120, R87 ;  /* 0x00000078421d7210 */ /* 0x000fe20007c7e057 */
[----:B------:R-:W-:Y:S01]  /*7fd0*/  BSSY B1, `(.L_x_6680) ;  /* 0x00000ea000017945 */ /* 0x000fe20003800000 */
[----:B------:R-:W-:Y:S02]  /*7fe0*/  SEL R136, R99, R136, !P6 ;  /* 0x0000008863887207 */ /* 0x000fe40007000000 */
[----:B------:R-:W-:Y:S02]  /*7ff0*/  IADD3.X R12, R84, R33, R85, P3, P4 ;  /* 0x00000021540c7210 */ /* 0x000fe40001fe8455 */
[----:B------:R-:W-:-:S04]  /*8000*/  SHF.R.S32.HI R13, RZ, 0x1f, R136 ;  /* 0x0000001fff0d7819 */ /* 0x000fc80000011488 */
[----:B------:R-:W-:-:S04]  /*8010*/  LEA.HI R13, R13, R136, RZ, 0x5 ;  /* 0x000000880d0d7211 */ /* 0x000fc800078f28ff */
[----:B------:R-:W-:-:S05]  /*8020*/  LEA.HI.SX32 R13, R13, R88, 0x1b ;  /* 0x000000580d0d7211 */ /* 0x000fca00078fdaff */
[----:B------:R-:W-:Y:S01]  /*8030*/  IMAD.SHL.U32 R35, R13, 0x10, RZ ;  /* 0x000000100d237824 */ /* 0x000fe200078e00ff */
[----:B-1----:R-:W-:-:S04]  /*8040*/  IADD3 R28, P3, R29, R30, RZ ;  /* 0x0000001e1d1c7210 */ /* 0x002fc80007f7e0ff */
[----:B------:R-:W-:Y:S01]  /*8050*/  LOP3.LUT R13, R221, 0x70, R35, 0xf8, !PT ;  /* 0x00000070dd0d7812 */ /* 0x000fe200078ef823 */
[----:B------:R-:W-:-:S03]  /*8060*/  IMAD.X R29, R12, 0x1, R31, P3 ;  /* 0x000000010c1d7824 */ /* 0x000fc600018e061f */
        /* <DEDUP_REMOVED lines=22> */
[----:B------:R-:W-:Y:S02]  /*81d0*/  SHF.R.U32.HI R34, RZ, 0x8, R9 ;  /* 0x00000008ff227819 */ /* 0x000fe40000011609 */
[----:B------:R-:W-:Y:S01]  /*81e0*/  PRMT R8, R8, 0x654, R7 ;  /* 0x0000065408087816 */ /* 0x000fe20000000007 */
[----:B------:R-:W-:Y:S01]  /*81f0*/  IMAD.SHL.U32 R7, R37, 0x100, RZ ;  /* 0x0000010025077824 */ /* 0x000fe200078e00ff */
[----:B------:R-:W-:Y:S01]  /*8200*/  LOP3.LUT R4, R4, 0xff00, R5, 0xf8, !PT ;  /* 0x0000ff0004047812 */ /* 0x000fe200078ef805 */
[----:B------:R-:W-:Y:S01]  /*8210*/  IMAD.U32 R5, R38, 0x10000, RZ ;  /* 0x0001000026057824 */ /* 0x000fe200078e00ff */
[----:B------:R-:W-:Y:S02]  /*8220*/  LOP3.LUT R10, R11, 0xff0000ff, RZ, 0xc0, !PT ;  /* 0xff0000ff0b0a7812 */ /* 0x000fe400078ec0ff */
[----:B------:R-:W-:Y:S01]  /*8230*/  SHF.R.U32.HI R42, RZ, 0x10, R11 ;  /* 0x00000010ff2a7819 */ /* 0x000fe2000001160b */
[----:B------:R-:W-:Y:S01]  /*8240*/  IMAD.SHL.U32 R11, R32, 0x100, RZ ;  /* 0x00000100200b7824 */ /* 0x000fe200078e00ff */
[----:B------:R-:W-:-:S02]  /*8250*/  PRMT R6, R39, 0x654, R6 ;  /* 0x0000065427067816 */ /* 0x000fc40000000006 */
[----:B------:R-:W-:Y:S01]  /*8260*/  SHF.R.U32.HI R40, RZ, 0x10, R9 ;  /* 0x00000010ff287819 */ /* 0x000fe20000011609 */
[----:B------:R-:W-:Y:S01]  /*8270*/  IMAD.SHL.U32 R9, R34, 0x100, RZ ;  /* 0x0000010022097824 */ /* 0x000fe200078e00ff */
[----:B------:R-:W-:Y:S01]  /*8280*/  LOP3.LUT R7, R6, 0xff00, R7, 0xf8, !PT ;  /* 0x0000ff0006077812 */ /* 0x000fe200078ef807 */
[----:B------:R-:W-:Y:S01]  /*8290*/  IMAD.U32 R42, R42, 0x10000, RZ ;  /* 0x000100002a2a7824 */ /* 0x000fe200078e00ff */
[----:B------:R-:W-:Y:S01]  /*82a0*/  LOP3.LUT R6, R4, 0xff0000, R5, 0xf8, !PT ;  /* 0x00ff000004067812 */ /* 0x000fe200078ef805 */
[----:B------:R-:W-:Y:S01]  /*82b0*/  IMAD.U32 R4, R36, 0x10000, RZ ;  /* 0x0001000024047824 */ /* 0x000fe200078e00ff */
[----:B------:R-:W-:Y:S01]  /*82c0*/  LOP3.LUT R39, R10, 0xff00, R11, 0xf8, !PT ;  /* 0x0000ff000a277812 */ /* 0x000fe200078ef80b */
[----:B------:R-:W-:Y:S01]  /*82d0*/  IMAD.U32 R40, R40, 0x10000, RZ ;  /* 0x0001000028287824 */ /* 0x000fe200078e00ff */
[----:B------:R-:W-:Y:S02]  /*82e0*/  LOP3.LUT R37, R8, 0xff00, R9, 0xf8, !PT ;  /* 0x0000ff0008257812 */ /* 0x000fe400078ef809 */
[----:B------:R-:W-:-:S02]  /*82f0*/  F2FP.F16.E4M3.UNPACK_B R36, R130.H1 ;  /* 0x00000082ff24723e */ /* 0x000fc400030006ff */
[----:B--2---:R-:W-:Y:S02]  /*8300*/  F2FP.F16.E4M3.UNPACK_B R10, R24.H1 ;  /* 0x00000018ff0a723e */ /* 0x004fe400030006ff */
[----:B-1----:R-:W-:Y:S01]  /*8310*/  F2FP.F16.E4M3.UNPACK_B R8, R12.H1 ;  /* 0x0000000cff08723e */ /* 0x002fe200030006ff */
[----:B------:R-:W-:Y:S01]  /*8320*/  HADD2.F32 R38, -RZ, R36.H0_H0 ;  /* 0x20000024ff267230 */ /* 0x000fe20000004100 */
[----:B------:R-:W-:Y:S01]  /*8330*/  F2FP.F16.E4M3.UNPACK_B R32, R133.H1 ;  /* 0x00000085ff20723e */ /* 0x000fe200030006ff */
[----:B------:R-:W-:Y:S01]  /*8340*/  HADD2.F32 R11, -RZ, R10.H0_H0 ;  /* 0x2000000aff0b7230 */ /* 0x000fe20000004100 */
[----:B------:R-:W-:Y:S01]  /*8350*/  F2FP.F16.E4M3.UNPACK_B R130, R130 ;  /* 0x00000082ff82723e */ /* 0x000fe200020006ff */
[----:B------:R-:W-:Y:S01]  /*8360*/  HADD2.F32 R9, -RZ, R8.H0_H0 ;  /* 0x20000008ff097230 */ /* 0x000fe20000004100 */
[----:B------:R-:W-:Y:S01]  /*8370*/  F2FP.F16.E4M3.UNPACK_B R24, R24 ;  /* 0x00000018ff18723e */ /* 0x000fe200020006ff */
[----:B------:R-:W-:Y:S02]  /*8380*/  HADD2.F32 R34, -RZ, R32.H0_H0 ;  /* 0x20000020ff227230 */ /* 0x000fe40000004100 */
[----:B------:R-:W-:Y:S01]  /*8390*/  FMUL.FTZ R122, R11, R38 ;  /* 0x000000260b7a7220 */ /* 0x000fe20000410000 */
[----:B------:R-:W-:-:S02]  /*83a0*/  HADD2.F32 R36, -RZ, R36.H1_H1 ;  /* 0x30000024ff247230 */ /* 0x000fc40000004100 */
[C---:B------:R-:W-:Y:S01]  /*83b0*/  FMUL.FTZ R38, R9.reuse, R38 ;  /* 0x0000002609267220 */ /* 0x040fe20000410000 */
[----:B------:R-:W-:Y:S01]  /*83c0*/  F2FP.F16.E4M3.UNPACK_B R12, R12 ;  /* 0x0000000cff0c723e */ /* 0x000fe200020006ff */
[-C--:B------:R-:W-:Y:S01]  /*83d0*/  FFMA.FTZ R122, R9, R34.reuse, -R122 ;  /* 0x00000022097a7223 */ /* 0x080fe2000001087a */
[----:B------:R-:W-:Y:S02]  /*83e0*/  HADD2.F32 R9, -RZ, R8.H1_H1 ;  /* 0x30000008ff097230 */ /* 0x000fe40000004100 */
[----:B------:R-:W-:Y:S01]  /*83f0*/  FFMA.FTZ R38, R11, R34, R38 ;  /* 0x000000220b267223 */ /* 0x000fe20000010026 */
[----:B------:R-:W-:Y:S01]  /*8400*/  HADD2.F32 R11, -RZ, R10.H1_H1 ;  /* 0x3000000aff0b7230 */ /* 0x000fe20000004100 */
[----:B------:R-:W-:Y:S01]  /*8410*/  LOP3.LUT R4, R7, 0xff0000, R4, 0xf8, !PT ;  /* 0x00ff000007047812 */ /* 0x000fe200078ef804 */
[----:B------:R-:W-:Y:S01]  /*8420*/  HADD2.F32 R32, -RZ, R32.H1_H1 ;  /* 0x30000020ff207230 */ /* 0x000fe20000004100 */
[----:B------:R-:W-:Y:S01]  /*8430*/  LOP3.LUT R7, R37, 0xff0000, R40, 0xf8, !PT ;  /* 0x00ff000025077812 */ /* 0x000fe200078ef828 */
[----:B------:R-:W-:Y:S01]  /*8440*/  HADD2.F32 R37, -RZ, R130.H0_H0 ;  /* 0x20000082ff257230 */ /* 0x000fe20000004100 */
[----:B------:R-:W-:Y:S01]  /*8450*/  F2FP.F16.E4M3.UNPACK_B R133, R133 ;  /* 0x00000085ff85723e */ /* 0x000fe200020006ff */
[----:B------:R-:W-:Y:S01]  /*8460*/  FMUL.FTZ R34, R11, R36 ;  /* 0x000000240b227220 */ /* 0x000fe20000410000 */
[----:B------:R-:W-:-:S02]  /*8470*/  HADD2.F32 R10, -RZ, R24.H0_H0 ;  /* 0x20000018ff0a7230 */ /* 0x000fc40000004100 */
[----:B------:R-:W-:Y:S01]  /*8480*/  FMUL.FTZ R36, R9, R36 ;  /* 0x0000002409247220 */ /* 0x000fe20000410000 */
[----:B------:R-:W-:Y:S01]  /*8490*/  HADD2.F32 R8, -RZ, R12.H0_H0 ;  /* 0x2000000cff087230 */ /* 0x000fe20000004100 */
[----:B------:R-:W-:Y:S01]  /*84a0*/  LOP3.LUT R5, R39, 0xff0000, R42, 0xf8, !PT ;  /* 0x00ff000027057812 */ /* 0x000fe200078ef82a */
        /* <DEDUP_REMOVED lines=79> */
[----:B------:R-:W-:Y:S01]  /*89a0*/  F2FP.SATFINITE.E4M3.F32.PACK_AB_MERGE_C R38, R123, R38, RZ ;  /* 0x000000267b26723e */ /* 0x000fe200048070ff */
[----:B------:R-:W-:Y:S01]  /*89b0*/  FFMA.FTZ R39, R8, R9, -R11 ;  /* 0x0000000908277223 */ /* 0x000fe2000001080b */
[----:B------:R-:W-:Y:S02]  /*89c0*/  F2FP.F16.E4M3.UNPACK_B R13, R13.H1 ;  /* 0x0000000dff0d723e */ /* 0x000fe400030006ff */
        /* <DEDUP_REMOVED lines=8> */
[----:B------:R-:W-:Y:S01]  /*8a50*/  F2FP.F16.E4M3.UNPACK_B R24, R5.H1 ;  /* 0x00000005ff18723e */ /* 0x000fe200030006ff */
[----:B------:R-:W-:-:S02]  /*8a60*/  HADD2.F32 R25, -RZ, R25.H1_H1 ;  /* 0x30000019ff197230 */ /* 0x000fc40000004100 */
[----:B------:R-:W-:Y:S02]  /*8a70*/  HADD2.F32 R12, -RZ, R11.H1_H1 ;  /* 0x3000000bff0c7230 */ /* 0x000fe40000004100 */
        /* <DEDUP_REMOVED lines=63> */
.L_x_6681:
[----:B------:R-:W-:Y:S05]  /*8e70*/  BSYNC B1 ;  /* 0x0000000000017941 */ /* 0x000fea0003800000 */
.L_x_6680:
        /* <DEDUP_REMOVED lines=10> */
.L_x_6635:
[----:B------:R-:W-:-:S06]  /*8f20*/  UISETP.NE.AND UP0, UPT, UR41, 0x3, UPT ;  /* 0x000000032900788c */ /* 0x000fcc000bf05270 */
[----:B------:R-:W-:-:S13]  /*8f30*/  PLOP3.LUT P5, PT, PT, PT, UP0, 0x80, 0x0 ;  /* 0x000000000000781c */ /* 0x000fda0003faf008 */
[----:B------:R-:W-:Y:S05]  /*8f40*/  @!P5 BRA `(.L_x_6682) ;  /* 0x000000000004d947 */ /* 0x000fea0003800000 */
[----:B------:R-:W-:Y:S01]  /*8f50*/  BPT.TRAP 0x1 ;  /* 0x000000040000795c */ /* 0x000fe20000300000 */
.L_x_6682:
        /* <DEDUP_REMOVED lines=9> */
.L_x_6992:
[----:B------:R-:W-:Y:S05]  /*8ff0*/  BSYNC B1 ;  /* 0x0000000000017941 */ /* 0x000fea0003800000 */
.L_x_6683:
[----:B------:R-:W-:Y:S01]  /*9000*/  ISETP.GE.AND P2, PT, R209, R124, PT ;  /* 0x0000007cd100720c */ /* 0x000fe20003f46270 */
[----:B------:R-:W-:Y:S01]  /*9010*/  IMAD R5, R5, R20, R4 ;  /* 0x0000001405057224 */ /* 0x000fe200078e0204 */
[----:B------:R-:W-:Y:S01]  /*9020*/  BSSY B1, `(.L_x_6685) ;  /* 0x0000014000017945 */ /* 0x000fe20003800000 */
[----:B------:R-:W-:-:S04]  /*9030*/  IMAD.WIDE.U32 R8, R20, R73, RZ ;  /* 0x0000004914087225 */ /* 0x000fc800078e00ff */
[----:B------:R-:W-:-:S06]  /*9040*/  IMAD.IADD R13, R5, 0x1, R9 ;  /* 0x00000001050d7824 */ /* 0x000fcc00078e0209 */
        /* <DEDUP_REMOVED lines=17> */
.L_x_6686:
[----:B------:R-:W-:Y:S05]  /*9160*/  BSYNC B1 ;  /* 0x0000000000017941 */ /* 0x000fea0003800000 */
.L_x_6685:
[----:B------:R-:W-:Y:S01]  /*9170*/  ISETP.GE.AND P2, PT, R233, R124, PT ;  /* 0x0000007ce900720c */ /* 0x000fe20003f46270 */
[----:B------:R-:W-:-:S12]  /*9180*/  BSSY B1, `(.L_x_6687) ;  /* 0x0000014000017945 */ /* 0x000fd80003800000 */
[----:B------:R-:W-:Y:S05]  /*9190*/  @P2 BRA `(.L_x_6688) ;  /* 0x0000000000482947 */ /* 0x000fea0003800000 */
[----:B-12---:R-:W1:Y:S01]  /*91a0*/  @!P0 LDS.128 R4, [R125+0x1e400] ;  /* 0x01e400007d048984 */ /* 0x006e620000000c00 */
[----:B------:R-:W2:Y:S01]  /*91b0*/  @!P0 LDC.64 R10, c[0x0][0x2d8] ;  /* 0x0000b600ff0a8b82 */ /* 0x000ea20000000a00 */
[----:B------:R-:W-:-:S05]  /*91c0*/  IADD3 R12, P2, R44, R8, RZ ;  /* 0x000000082c0c7210 */ /* 0x000fca0007f5e0ff */
[----:B------:R-:W-:Y:S01]  /*91d0*/  IMAD.X R15, R13, 0x1, R45, P2 ;  /* 0x000000010d0f7824 */ /* 0x000fe200010e062d */
[----:B--2---:R-:W-:-:S04]  /*91e0*/  @!P0 IADD3 R10, P2, P3, R12, R10, R83 ;  /* 0x0000000a0c0a8210 */ /* 0x004fc80007b5e053 */
[----:B------:R-:W-:-:S05]  /*91f0*/  @!P0 IADD3.X R11, R15, R11, R80, P2, P3 ;  /* 0x0000000b0f0b8210 */ /* 0x000fca00017e6450 */
[----:B-1----:R3:W-:Y:S01]  /*9200*/  @!P0 STG.E.128 desc[UR38][R10.64], R4 ;  /* 0x000000040a008986 */ /* 0x0027e2000c101d26 */
[----:B------:R-:W-:Y:S05]  /*9210*/  @P1 BRA `(.L_x_6688) ;  /* 0x0000000000281947 */ /* 0x000fea0003800000 */
[----:B------:R-:W-:Y:S01]  /*9220*/  ULDC.64 UR4, c[0x0][0x2d8] ;  /* 0x0000b60000047ab9 */ /* 0x000fe20000000a00 */
[----:B---3--:R-:W-:Y:S01]  /*9230*/  VIADD R4, R94, 0x40 ;  /* 0x000000405e047836 */ /* 0x008fe20000000000 */
        /* <DEDUP_REMOVED lines=8> */
.L_x_6688:
[----:B------:R-:W-:Y:S05]  /*92c0*/  BSYNC B1 ;  /* 0x0000000000017941 */ /* 0x000fea0003800000 */
.L_x_6687:
[----:B------:R-:W-:-:S13]  /*92d0*/  ISETP.GE.AND P2, PT, R235, R124, PT ;  /* 0x0000007ceb00720c */ /* 0x000fda0003f46270 */
[----:B------:R-:W-:Y:S05]  /*92e0*/  @P2 BRA `(.L_x_6662) ;  /* 0x0000000000482947 */ /* 0x000fea0003800000 */
[----:B-1234-:R-:W1:Y:S01]  /*92f0*/  @!P0 LDC.64 R4, c[0x0][0x2d8] ;  /* 0x0000b600ff048b82 */ /* 0x01ee620000000a00 */
[----:B------:R-:W-:-:S05]  /*9300*/  LEA R10, P2, R68, R8, 0x7 ;  /* 0x00000008440a7211 */ /* 0x000fca00078438ff */
[----:B------:R-:W-:Y:S01]  /*9310*/  IMAD.X R13, R13, 0x1, R101, P2 ;  /* 0x000000010d0d7824 */ /* 0x000fe200010e0665 */
[----:B-1----:R-:W-:-:S04]  /*9320*/  @!P0 IADD3 R8, P2, P3, R10, R4, R83 ;  /* 0x000000040a088210 */ /* 0x002fc80007b5e053 */
        /* <DEDUP_REMOVED lines=14> */
.L_x_6662:
[----:B------:R-:W-:Y:S05]  /*9410*/  BSYNC B0 ;  /* 0x0000000000007941 */ /* 0x000fea0003800000 */
.L_x_6634:
        /* <DEDUP_REMOVED lines=17> */
.L_x_6690:
[----:B------:R-:W-:Y:S05]  /*9530*/  BSYNC B0 ;  /* 0x0000000000007941 */ /* 0x000fea0003800000 */
.L_x_6689:
[----:B------:R-:W2:Y:S01]  /*9540*/  SYNCS.PHASECHK.TRANS64.TRYWAIT P3, [R112+URZ+0x288b0], R131 ;  /* 0x0288b083700075a7 */ /* 0x000ea2000806017f */
[----:B------:R-:W-:Y:S01]  /*9550*/  ULDC UR42, c[0x0][0x2e4] ;  /* 0x0000b900002a7ab9 */ /* 0x000fe20000000800 */
[----:B------:R-:W-:Y:S01]  /*9560*/  ULDC.64 UR46, c[0x0][0x318] ;  /* 0x0000c600002e7ab9 */ /* 0x000fe20000000a00 */
[----:B------:R-:W-:Y:S01]  /*9570*/  ULDC.64 UR44, c[0x0][0x308] ;  /* 0x0000c200002c7ab9 */ /* 0x000fe20000000a00 */
[----:B------:R-:W-:Y:S04]  /*9580*/  BSSY B0, `(.L_x_6691) ;  /* 0x0000002000007945 */ /* 0x000fe80003800000 */
[----:B--2---:R-:W-:Y:S05]  /*9590*/  @!P3 BRA `(.L_x_6692) ;  /* 0x000002380008b947 */ /* 0x004fea0003800000 */
.L_x_6993:
[----:B------:R-:W-:Y:S05]  /*95a0*/  BSYNC B0 ;  /* 0x0000000000007941 */ /* 0x000fea0003800000 */
.L_x_6691:
[----:B------:R-:W-:Y:S01]  /*95b0*/  ISETP.GE.AND P3, PT, R209, R124, PT ;  /* 0x0000007cd100720c */ /* 0x000fe20003f66270 */
[----:B------:R-:W-:Y:S01]  /*95c0*/  BSSY B0, `(.L_x_6693) ;  /* 0x0000016000007945 */ /* 0x000fe20003800000 */
[----:B------:R-:W-:-:S11]  /*95d0*/  IMAD.WIDE R12, R73, 0xc0, R48 ;  /* 0x000000c0490c7825 */ /* 0x000fd600078e0230 */
[----:B------:R-:W-:Y:S05]  /*95e0*/  @P3 BRA `(.L_x_6694) ;  /* 0x00000000004c3947 */ /* 0x000fea0003800000 */
[----:B------:R-:W-:Y:S01]  /*95f0*/  ISETP.GE.AND P3, PT, R114, UR42, PT ;  /* 0x0000002a72007c0c */ /* 0x000fe2000bf66270 */
[----:B-1----:R-:W-:Y:S01]  /*9600*/  IMAD.MOV.U32 R4, RZ, RZ, R62 ;  /* 0x000000ffff047224 */ /* 0x002fe200078e003e */
[----:B------:R-:W-:Y:S01]  /*9610*/  PLOP3.LUT P4, PT, PT, PT, PT, 0x8, 0x0 ;  /* 0x000000000000781c */ /* 0x000fe20003f8e170 */
[----:B------:R-:W-:Y:S02]  /*9620*/  IMAD.MOV.U32 R5, RZ, RZ, R69 ;  /* 0x000000ffff057224 */ /* 0x000fe400078e0045 */
[----:B------:R-:W-:Y:S02]  /*9630*/  IMAD R7, R13, UR46, RZ ;  /* 0x0000002e0d077c24 */ /* 0x000fe4000f8e02ff */
[----:B------:R-:W-:-:S04]  /*9640*/  IMAD.WIDE.U32 R4, R12, UR46, R4 ;  /* 0x0000002e0c047c25 */ /* 0x000fc8000f8e0004 */
[----:B------:R-:W-:Y:S02]  /*9650*/  IMAD R7, R12, UR47, R7 ;  /* 0x0000002f0c077c24 */ /* 0x000fe4000f8e0207 */
[----:B------:R-:W-:Y:S01]  /*9660*/  @!P3 LOP3.LUT P5, RZ, R211, 0x4, RZ, 0xc0, !PT ;  /* 0x00000004d3ffb812 */ /* 0x000fe200078ac0ff */
[----:B------:R-:W-:-:S03]  /*9670*/  @!P3 VIADD R8, R127, 0x40 ;  /* 0x000000407f08b836 */ /* 0x000fc60000000000 */
[----:B------:R-:W-:Y:S02]  /*9680*/  @!P3 PLOP3.LUT P4, PT, P5, PT, PT, 0x80, 0x0 ;  /* 0x000000000000b81c */ /* 0x000fe40002f8f070 */
[----:B------:R-:W-:-:S04]  /*9690*/  IADD3 R14, P5, R4, UR44, RZ ;  /* 0x0000002c040e7c10 */ /* 0x000fc8000ffbe0ff */
[----:B------:R-:W-:-:S07]  /*96a0*/  IADD3.X R15, R5, UR45, R7, P5, !PT ;  /* 0x0000002d050f7c10 */ /* 0x000fce000affe407 */
[----:B------:R-:W-:Y:S01]  /*96b0*/  @P4 VIADD R8, R127, 0xffffffc0 ;  /* 0xffffffc07f084836 */ /* 0x000fe20000000000 */
[----:B------:R-:W-:-:S03]  /*96c0*/  ISETP.GE.AND P4, PT, R22, UR42, PT ;  /* 0x0000002a16007c0c */ /* 0x000fc6000bf86270 */
[----:B------:R-:W-:-:S06]  /*96d0*/  @!P3 IMAD.IADD R8, R18, 0x1, R8 ;  /* 0x000000011208b824 */ /* 0x000fcc00078e0208 */
[----:B------:R-:W1:Y:S04]  /*96e0*/  @!P3 LDS.128 R8, [R8+0xc400] ;  /* 0x00c400000808b984 */ /* 0x000e680000000c00 */
[----:B------:R-:W3:Y:S04]  /*96f0*/  @!P4 LDS.128 R4, [R125+0xc400] ;  /* 0x00c400007d04c984 */ /* 0x000ee80000000c00 */
[----:B-1----:R4:W-:Y:S04]  /*9700*/  @!P3 STG.E.128 desc[UR38][R14.64+0x40], R8 ;  /* 0x000040080e00b986 */ /* 0x0029e8000c101d26 */
[----:B---3--:R4:W-:Y:S02]  /*9710*/  @!P4 STG.E.128 desc[UR38][R14.64], R4 ;  /* 0x000000040e00c986 */ /* 0x0089e4000c101d26 */
.L_x_6694:
[----:B------:R-:W-:Y:S05]  /*9720*/  BSYNC B0 ;  /* 0x0000000000007941 */ /* 0x000fea0003800000 */
.L_x_6693:
[----:B------:R-:W-:Y:S01]  /*9730*/  ISETP.GE.AND P3, PT, R233, R124, PT ;  /* 0x0000007ce900720c */ /* 0x000fe20003f66270 */
[----:B------:R-:W-:-:S12]  /*9740*/  BSSY B0, `(.L_x_6695) ;  /* 0x0000017000007945 */ /* 0x000fd80003800000 */
[----:B------:R-:W-:Y:S05]  /*9750*/  @P3 BRA `(.L_x_6696) ;  /* 0x0000000000543947 */ /* 0x000fea0003800000 */
[----:B------:R-:W-:Y:S01]  /*9760*/  ISETP.GE.AND P3, PT, R114, UR42, PT ;  /* 0x0000002a72007c0c */ /* 0x000fe2000bf66270 */
[----:B-1--4-:R-:W-:Y:S01]  /*9770*/  IMAD.MOV.U32 R4, RZ, RZ, R62 ;  /* 0x000000ffff047224 */ /* 0x012fe200078e003e */
[----:B------:R-:W-:Y:S01]  /*9780*/  PLOP3.LUT P4, PT, PT, PT, PT, 0x8, 0x0 ;  /* 0x000000000000781c */ /* 0x000fe20003f8e170 */
[----:B------:R-:W-:-:S10]  /*9790*/  IMAD.MOV.U32 R5, RZ, RZ, R69 ;  /* 0x000000ffff057224 */ /* 0x000fd400078e0045 */
[----:B------:R-:W-:Y:S01]  /*97a0*/  @!P3 LOP3.LUT P5, RZ, R211, 0x4, RZ, 0xc0, !PT ;  /* 0x00000004d3ffb812 */ /* 0x000fe200078ac0ff */
[----:B------:R-:W-:-:S03]  /*97b0*/  @!P3 VIADD R8, R127, 0x40 ;  /* 0x000000407f08b836 */ /* 0x000fc60000000000 */
[----:B------:R-:W-:Y:S02]  /*97c0*/  @!P3 PLOP3.LUT P4, PT, P5, PT, PT, 0x80, 0x0 ;  /* 0x000000000000b81c */ /* 0x000fe40002f8f070 */
[----:B------:R-:W-:-:S05]  /*97d0*/  IADD3 R7, P5, R12, 0x40, RZ ;  /* 0x000000400c077810 */ /* 0x000fca0007fbe0ff */
[----:B------:R-:W-:Y:S02]  /*97e0*/  IMAD.X R6, RZ, RZ, R13, P5 ;  /* 0x000000ffff067224 */ /* 0x000fe400028e060d */
[----:B------:R-:W-:-:S04]  /*97f0*/  IMAD.WIDE.U32 R4, R7, UR46, R4 ;  /* 0x0000002e07047c25 */ /* 0x000fc8000f8e0004 */
[----:B------:R-:W-:Y:S02]  /*9800*/  IMAD R6, R6, UR46, RZ ;  /* 0x0000002e06067c24 */ /* 0x000fe4000f8e02ff */
[----:B------:R-:W-:Y:S01]  /*9810*/  @P4 VIADD R8, R127, 0xffffffc0 ;  /* 0xffffffc07f084836 */ /* 0x000fe20000000000 */
[----:B------:R-:W-:Y:S01]  /*9820*/  IADD3 R14, P4, R4, UR44, RZ ;  /* 0x0000002c040e7c10 */ /* 0x000fe2000ff9e0ff */
[----:B------:R-:W-:Y:S02]  /*9830*/  IMAD R7, R7, UR47, R6 ;  /* 0x0000002f07077c24 */ /* 0x000fe4000f8e0206 */
[----:B------:R-:W-:-:S03]  /*9840*/  @!P3 IMAD.IADD R8, R18, 0x1, R8 ;  /* 0x000000011208b824 */ /* 0x000fc600078e0208 */
[----:B------:R-:W-:Y:S02]  /*9850*/  IADD3.X R15, R5, UR45, R7, P4, !PT ;  /* 0x0000002d050f7c10 */ /* 0x000fe4000a7fe407 */
[----:B------:R-:W-:Y:S01]  /*9860*/  ISETP.GE.AND P4, PT, R22, UR42, PT ;  /* 0x0000002a16007c0c */ /* 0x000fe2000bf86270 */
[----:B------:R-:W1:-:S12]  /*9870*/  @!P3 LDS.128 R8, [R8+0xe400] ;  /* 0x00e400000808b984 */ /* 0x000e580000000c00 */
[----:B------:R-:W3:Y:S04]  /*9880*/  @!P4 LDS.128 R4, [R125+0xe400] ;  /* 0x00e400007d04c984 */ /* 0x000ee80000000c00 */
[----:B-1----:R1:W-:Y:S04]  /*9890*/  @!P3 STG.E.128 desc[UR38][R14.64+0x40], R8 ;  /* 0x000040080e00b986 */ /* 0x0023e8000c101d26 */
[----:B---3--:R1:W-:Y:S02]  /*98a0*/  @!P4 STG.E.128 desc[UR38][R14.64], R4 ;  /* 0x000000040e00c986 */ /* 0x0083e4000c101d26 */
.L_x_6696:
[----:B------:R-:W-:Y:S05]  /*98b0*/  BSYNC B0 ;  /* 0x0000000000007941 */ /* 0x000fea0003800000 */
.L_x_6695:
        /* <DEDUP_REMOVED lines=19> */
[----:B------:R-:W-:Y:S01]  /*99f0*/  ISETP.GE.AND P4, PT, R22, UR42, PT ;  /* 0x0000002a16007c0c */ /* 0x000fe2000bf86270 */
[----:B------:R-:W1:-:S12]  /*9a00*/  @!P3 LDS.128 R8, [R8+0x10400] ;  /* 0x010400000808b984 */ /* 0x000e580000000c00 */
[----:B------:R-:W3:Y:S04]  /*9a10*/  @!P4 LDS.128 R4, [R125+0x10400] ;  /* 0x010400007d04c984 */ /* 0x000ee80000000c00 */
[----:B-1----:R1:W-:Y:S04]  /*9a20*/  @!P3 STG.E.128 desc[UR38][R12.64+0x40], R8 ;  /* 0x000040080c00b986 */ /* 0x0023e8000c101d26 */
[----:B---3--:R1:W-:Y:S02]  /*9a30*/  @!P4 STG.E.128 desc[UR38][R12.64], R4 ;  /* 0x000000040c00c986 */ /* 0x0083e4000c101d26 */
.L_x_6698:
[----:B------:R-:W-:Y:S05]  /*9a40*/  BSYNC B0 ;  /* 0x0000000000007941 */ /* 0x000fea0003800000 */
.L_x_6697:
        /* <DEDUP_REMOVED lines=13> */
[----:B-1--4-:R-:W-:Y:S02]  /*9b20*/  SEL R5, RZ, 0x1, P2 ;  /* 0x00000001ff057807 */ /* 0x012fe40001000000 */
        /* <DEDUP_REMOVED lines=8> */
.L_x_6629:
[----:B------:R-:W0:Y:S01]  /*9bb0*/  LDC R0, c[0x0][0x428] ;  /* 0x00010a00ff007b82 */ /* 0x000e220000000800 */
[----:B------:R-:W-:-:S07]  /*9bc0*/  IMAD.MOV.U32 R231, RZ, RZ, R218 ;  /* 0x000000ffffe77224 */ /* 0x000fce00078e00da */
[----:B------:R-:W1:Y:S01]  /*9bd0*/  LDC.64 R4, c[0x0][0x9e0] ;  /* 0x00027800ff047b82 */ /* 0x000e620000000a00 */
[----:B0-----:R-:W-:Y:S02]  /*9be0*/  ISETP.NE.AND P1, PT, R0, 0x1, PT ;  /* 0x000000010000780c */ /* 0x001fe40003f25270 */
[----:B------:R-:W-:-:S05]  /*9bf0*/  IADD3 R0, R212, 0x80, -R213 ;  /* 0x00000080d4007810 */ /* 0x000fca0007ffe8d5 */
[----:B------:R-:W-:Y:S01]  /*9c00*/  IMAD R223, R217, 0x80, R0 ;  /* 0x00000080d9df7824 */ /* 0x000fe200078e0200 */
[----:B-1----:R-:W-:-:S05]  /*9c10*/  ISETP.GE.AND P2, PT, R5, 0x1, PT ;  /* 0x000000010500780c */ /* 0x002fca0003f46270 */
[----:B------:R-:W0:Y:S08]  /*9c20*/  @P1 LDC R3, c[0x0][0x42c] ;  /* 0x00010b00ff031b82 */ /* 0x000e300000000800 */
[----:B------:R-:W1:Y:S01]  /*9c30*/  @P1 LDC R2, c[0x0][0x430] ;  /* 0x00010c00ff021b82 */ /* 0x000e620000000800 */
[----:B0-----:R-:W-:Y:S01]  /*9c40*/  @P1 IMAD.HI.U32 R3, R218, R3, RZ ;  /* 0x00000003da031227 */ /* 0x001fe200078e00ff */
[----:B------:R-:W-:Y:S06]  /*9c50*/  @P0 BRA `(.L_x_6700) ;  /* 0x00000000000c0947 */ /* 0x000fec0003800000 */
[----:B------:R-:W0:Y:S01]  /*9c60*/  FENCE.VIEW.ASYNC.G ;  /* 0x00000000000073c6 */ /* 0x000e220000000100 */
[----:B------:R-:W-:Y:S05]  /*9c70*/  WARPSYNC.ALL ;  /* 0x0000000000007948 */ /* 0x000fea0003800000 */
[----:B0-----:R-:W-:Y:S06]  /*9c80*/  BAR.ARV 0xc, 0x180 ;  /* 0x0306000000007b1d */ /* 0x001fec0000002000 */
.L_x_6700:
[----:B-1----:R-:W-:Y:S01]  /*9c90*/  @P1 SHF.R.U32.HI R231, RZ, R2, R3 ;  /* 0x00000002ffe71219 */ /* 0x002fe20000011603 */
        /* <DEDUP_REMOVED lines=13> */
.L_x_6703:
[----:B------:R-:W-:-:S13]  /*9d70*/  ISETP.NE.AND P0, PT, R5, 0x1, PT ;  /* 0x000000010500780c */ /* 0x000fda0003f05270 */
[----:B------:R-:W0:Y:S02]  /*9d80*/  @P0 LDC.64 R6, c[0x0][0x9e8] ;  /* 0x00027a00ff060b82 */ /* 0x000e240000000a00 */
[----:B0-----:R-:W-:-:S05]  /*9d90*/  @P0 IMAD.HI.U32 R4, R2, R6, RZ ;  /* 0x0000000602040227 */ /* 0x001fca00078e00ff */
[----:B------:R-:W-:-:S07]  /*9da0*/  @P0 SHF.R.U32.HI R2, RZ, R7, R4 ;  /* 0x00000007ff020219 */ /* 0x000fce0000011604 */
.L_x_6704:
[----:B------:R-:W-:Y:S05]  /*9db0*/  BSYNC B0 ;  /* 0x0000000000007941 */ /* 0x000fea0003800000 */
.L_x_6702:
[----:B------:R-:W-:-:S05]  /*9dc0*/  IMAD R3, R2, R5, R5 ;  /* 0x0000000502037224 */ /* 0x000fca00078e0205 */
[----:B------:R-:W-:-:S07]  /*9dd0*/  VIMNMX R0, R0, R3, PT ;  /* 0x0000000300007248 */ /* 0x000fce0003fe0100 */
.L_x_6701:
[----:B------:R-:W-:Y:S01]  /*9de0*/  VIADD R0, R0, 0xbf ;  /* 0x000000bf00007836 */ /* 0x000fe20000000000 */
[----:B------:R-:W-:Y:S01]  /*9df0*/  ULDC UR4, c[0x0][0x9dc] ;  /* 0x0002770000047ab9 */ /* 0x000fe20000000800 */
[----:B------:R-:W-:Y:S02]  /*9e00*/  IMAD.IADD R226, R212, 0x1, -R213 ;  /* 0x00000001d4e27824 */ /* 0x000fe400078e0ad5 */
[----:B------:R-:W-:-:S04]  /*9e10*/  IMAD.HI R0, R0, 0x2aaaaaab, RZ ;  /* 0x2aaaaaab00007827 */ /* 0x000fc800078e02ff */
[----:B------:R-:W-:Y:S01]  /*9e20*/  IMAD R121, R217, 0x80, R226 ;  /* 0x00000080d9797824 */ /* 0x000fe200078e02e2 */
[----:B------:R-:W-:-:S04]  /*9e30*/  SHF.R.U32.HI R3, RZ, 0x1f, R0 ;  /* 0x0000001fff037819 */ /* 0x000fc80000011600 */
[----:B------:R-:W-:Y:S01]  /*9e40*/  LEA.HI.SX32 R3, R0, R3, 0x1b ;  /* 0x0000000300037211 */ /* 0x000fe200078fdaff */
[----:B------:R-:W-:-:S03]  /*9e50*/  VIADD R0, R121, -UR4 ;  /* 0x8000000479007c36 */ /* 0x000fc60008000000 */
        /* <DEDUP_REMOVED lines=12> */
.L_x_6707:
[----:B------:R-:W-:-:S13]  /*9f20*/  ISETP.NE.AND P0, PT, R5, 0x1, PT ;  /* 0x000000010500780c */ /* 0x000fda0003f05270 */
[----:B------:R-:W0:Y:S02]  /*9f30*/  @P0 LDC.64 R2, c[0x0][0x9e8] ;  /* 0x00027a00ff020b82 */ /* 0x000e240000000a00 */
[----:B0-----:R-:W-:-:S04]  /*9f40*/  @P0 IMAD.HI.U32 R4, R121, R2, RZ ;  /* 0x0000000279040227 */ /* 0x001fc800078e00ff */
[----:B------:R-:W-:Y:S01]  /*9f50*/  IMAD.MOV.U32 R2, RZ, RZ, R121 ;  /* 0x000000ffff027224 */ /* 0x000fe200078e0079 */
[----:B------:R-:W-:-:S07]  /*9f60*/  @P0 SHF.R.U32.HI R2, RZ, R3, R4 ;  /* 0x00000003ff020219 */ /* 0x000fce0000011604 */
.L_x_6708:
[----:B------:R-:W-:Y:S05]  /*9f70*/  BSYNC B0 ;  /* 0x0000000000007941 */ /* 0x000fea0003800000 */
.L_x_6706:
[----:B------:R-:W-:-:S05]  /*9f80*/  IMAD R3, R2, R5, RZ ;  /* 0x0000000502037224 */ /* 0x000fca00078e02ff */
[----:B------:R-:W-:-:S07]  /*9f90*/  VIMNMX R0, R0, R3, !PT ;  /* 0x0000000300007248 */ /* 0x000fce0007fe0100 */
.L_x_6705:
[----:B------:R-:W-:Y:S01]  /*9fa0*/  IMAD.HI R0, R0, 0x2aaaaaab, RZ ;  /* 0x2aaaaaab00007827 */ /* 0x000fe200078e02ff */
[----:B------:R-:W-:Y:S02]  /*9fb0*/  PLOP3.LUT P0, PT, PT, PT, PT, 0x80, 0x0 ;  /* 0x000000000000781c */ /* 0x000fe40003f0f070 */
[----:B------:R-:W-:Y:S02]  /*9fc0*/  CS2R R182, SRZ ;  /* 0x0000000000b67805 */ /* 0x000fe4000001ff00 */
[----:B------:R-:W-:Y:S01]  /*9fd0*/  CS2R R6, SRZ ;  /* 0x0000000000067805 */ /* 0x000fe2000001ff00 */
[----:B------:R-:W-:Y:S01]  /*9fe0*/  IMAD.MOV.U32 R64, RZ, RZ, RZ ;  /* 0x000000ffff407224 */ /* 0x000fe200078e00ff */
[----:B------:R-:W-:Y:S01]  /*9ff0*/  SHF.R.U32.HI R3, RZ, 0x1f, R0 ;  /* 0x0000001fff037819 */ /* 0x000fe20000011600 */
[----:B------:R-:W-:Y:S01]  /*a000*/  IMAD.MOV.U32 R66, RZ, RZ, RZ ;  /* 0x000000ffff427224 */ /* 0x000fe200078e00ff */
[----:B------:R-:W-:Y:S02]  /*a010*/  CS2R R180, SRZ ;  /* 0x0000000000b47805 */ /* 0x000fe4000001ff00 */
[----:B------:R-:W-:-:S02]  /*a020*/  CS2R R8, SRZ ;  /* 0x0000000000087805 */ /* 0x000fc4000001ff00 */
[----:B------:R-:W-:Y:S02]  /*a030*/  LEA.HI.SX32 R3, R0, R3, 0x1b ;  /* 0x0000000300037211 */ /* 0x000fe400078fdaff */
[----:B------:R-:W-:Y:S02]  /*a040*/  CS2R R4, SRZ ;  /* 0x0000000000047805 */ /* 0x000fe4000001ff00 */
        /* <DEDUP_REMOVED lines=37> */
[----:B------:R0:W1:Y:S02]  /*a2a0*/  SHFL.IDX PT, R216, R24, RZ, 0x1f ;  /* 0x00001fff18d87589 */ /* 0x00006400000e0000 */
.L_x_6996:
[----:B-1----:R-:W-:Y:S01]  /*a2b0*/  LEA.HI R0, R216, R216, RZ, 0x1 ;  /* 0x000000d8d8007211 */ /* 0x002fe200078f08ff */
[----:B------:R-:W-:Y:S01]  /*a2c0*/  VIADD R28, R18, 0x18400 ;  /* 0x00018400121c7836 */ /* 0x000fe20000000000 */
[----:B------:R-:W-:Y:S02]  /*a2d0*/  BSSY B6, `(.L_x_6711) ;  /* 0x0000018000067945 */ /* 0x000fe40003800000 */
[----:B------:R-:W-:Y:S02]  /*a2e0*/  LOP3.LUT R3, R0, 0x1e, RZ, 0xc0, !PT ;  /* 0x0000001e00037812 */ /* 0x000fe400078ec0ff */
[----:B------:R-:W-:-:S03]  /*a2f0*/  LOP3.LUT P0, RZ, R28, 0x1bf, RZ, 0xc0, !PT ;  /* 0x000001bf1cff7812 */ /* 0x000fc6000780c0ff */
[----:B------:R-:W-:-:S04]  /*a300*/  IMAD.IADD R3, R216, 0x1, -R3 ;  /* 0x00000001d8037824 */ /* 0x000fc800078e0a03 */
[----:B------:R-:W-:-:S05]  /*a310*/  IMAD R3, R3, 0x2000, R28 ;  /* 0x0000200003037824 */ /* 0x000fca00078e021c */
        /* <DEDUP_REMOVED lines=19> */
.L_x_6712:
[----:B------:R-:W-:Y:S05]  /*a450*/  BSYNC B6 ;  /* 0x0000000000067941 */ /* 0x000fea0003800000 */
.L_x_6711:
        /* <DEDUP_REMOVED lines=54> */
.L_x_6716:
[----:B--2---:R2:W3:Y:S02]  /*a7c0*/  SYNCS.PHASECHK.TRANS64.TRYWAIT P0, [R18+URZ+0x28800], R3 ;  /* 0x02880003120075a7 */ /* 0x0044e4000800017f */
[----:B---3--:R-:W-:Y:S05]  /*a7d0*/  @!P0 NANOSLEEP.SYNCS 0x989680 ;  /* 0x009896800000895d */ /* 0x008fea0003900000 */
[----:B------:R-:W3:Y:S02]  /*a7e0*/  @!P0 SYNCS.PHASECHK.TRANS64 P0, [R18+URZ+0x28800], R3 ;  /* 0x02880003120085a7 */ /* 0x000ee4000800007f */
[----:B---3--:R-:W-:Y:S05]  /*a7f0*/  @!P0 BRA `(.L_x_6716) ;  /* 0xfffffffc00f08947 */ /* 0x008fea000383ffff */
.L_x_6715:
[----:B------:R-:W-:Y:S05]  /*a800*/  BSYNC B0 ;  /* 0x0000000000007941 */ /* 0x000fea0003800000 */
.L_x_6714:
[----:B------:R-:W-:Y:S05]  /*a810*/  BRA `(.L_x_6717) ;  /* 0x0000005000287947 */ /* 0x000fea0003800000 */
.L_x_6713:
[----:B------:R-:W1:Y:S01]  /*a820*/  LDC.64 R14, c[0x0][0x3e8] ;  /* 0x0000fa00ff0e7b82 */ /* 0x000e620000000a00 */
[----:B------:R-:W-:Y:S01]  /*a830*/  LEA.HI R30, R30, R25, RZ, 0x2 ;  /* 0x000000191e1e7211 */ /* 0x000fe200078f10ff */
[----:B------:R-:W-:Y:S01]  /*a840*/  IMAD.MOV.U32 R4, RZ, RZ, R22 ;  /* 0x000000ffff047224 */ /* 0x000fe200078e0016 */
[----:B------:R-:W-:Y:S01]  /*a850*/  LOP3.LUT P0, RZ, R28, 0x3ff, RZ, 0xc0, !PT ;  /* 0x000003ff1cff7812 */ /* 0x000fe2000780c0ff */
[----:B------:R-:W-:Y:S01]  /*a860*/  IMAD.MOV.U32 R5, RZ, RZ, R23 ;  /* 0x000000ffff057224 */ /* 0x000fe200078e0017 */
[----:B------:R-:W-:Y:S01]  /*a870*/  LOP3.LUT R30, R30, 0xfffffffc, RZ, 0xc0, !PT ;  /* 0xfffffffc1e1e7812 */ /* 0x000fe200078ec0ff */
[----:B------:R-:W-:Y:S01]  /*a880*/  BSSY B6, `(.L_x_6718) ;  /* 0x0000034000067945 */ /* 0x000fe20003800000 */
[----:B-----5:R-:W-:Y:S01]  /*a890*/  SHF.R.S32.HI R3, RZ, 0x1f, R71 ;  /* 0x0000001fff037819 */ /* 0x020fe20000011447 */
[----:B------:R-:W2:Y:S01]  /*a8a0*/  LDC.64 R12, c[0x0][0x3d8] ;  /* 0x0000f600ff0c7b82 */ /* 0x000ea20000000a00 */
[----:B------:R-:W-:Y:S01]  /*a8b0*/  SHF.R.S32.HI R7, RZ, 0x1f, R209 ;  /* 0x0000001fff077819 */ /* 0x000fe200000114d1 */
[----:B------:R-:W-:-:S04]  /*a8c0*/  IMAD.IADD R63, R25, 0x1, -R30 ;  /* 0x00000001193f7824 */ /* 0x000fc800078e0a1e */
[----:B------:R-:W-:-:S05]  /*a8d0*/  IMAD.SHL.U32 R28, R63, 0x8, RZ ;  /* 0x000000083f1c7824 */ /* 0x000fca00078e00ff */
[----:B------:R-:W-:Y:S01]  /*a8e0*/  SHF.R.S32.HI R29, RZ, 0x1f, R28 ;  /* 0x0000001fff1d7819 */ /* 0x000fe2000001141c */
[-C--:B-1----:R-:W-:Y:S01]  /*a8f0*/  IMAD R6, R3, R14.reuse, RZ ;  /* 0x0000000e03067224 */ /* 0x082fe200078e02ff */
[----:B------:R-:W-:Y:S01]  /*a900*/  SHF.L.U64.HI R61, R14, 0x6, R15 ;  /* 0x000000060e3d7819 */ /* 0x000fe2000001020f */
[-C--:B------:R-:W-:Y:S02]  /*a910*/  IMAD R32, R7, R14.reuse, RZ ;  /* 0x0000000e07207224 */ /* 0x080fe400078e02ff */
[----:B------:R-:W-:-:S04]  /*a920*/  IMAD.WIDE.U32 R10, R209, R14, R4 ;  /* 0x0000000ed10a7225 */ /* 0x000fc800078e0004 */
[-C--:B--2---:R-:W-:Y:S01]  /*a930*/  IMAD R0, R3, R12.reuse, RZ ;  /* 0x0000000c03007224 */ /* 0x084fe200078e02ff */
[----:B------:R-:W-:Y:S01]  /*a940*/  SHF.L.U64.HI R59, R12, 0x6, R13 ;  /* 0x000000060c3b7819 */ /* 0x000fe2000001020d */
[-C--:B------:R-:W-:Y:S02]  /*a950*/  IMAD R20, R7, R12.reuse, RZ ;  /* 0x0000000c07147224 */ /* 0x080fe400078e02ff */
[----:B------:R-:W-:-:S04]  /*a960*/  IMAD.WIDE.U32 R8, R209, R12, R4 ;  /* 0x0000000cd1087225 */ /* 0x000fc800078e0004 */
[C---:B------:R-:W-:Y:S02]  /*a970*/  IMAD R51, R71.reuse, R15, R6 ;  /* 0x0000000f47337224 */ /* 0x040fe400078e0206 */
[----:B------:R-:W-:-:S04]  /*a980*/  IMAD.WIDE.U32 R44, R71, R14, RZ ;  /* 0x0000000e472c7225 */ /* 0x000fc800078e00ff */
[----:B------:R-:W-:-:S04]  /*a990*/  IMAD.WIDE.U32 R46, R71, R12, RZ ;  /* 0x0000000c472e7225 */ /* 0x000fc800078e00ff */
[----:B------:R-:W-:Y:S01]  /*a9a0*/  IMAD R49, R71, R13, R0 ;  /* 0x0000000d47317224 */ /* 0x000fe200078e0200 */
[----:B------:R-:W-:Y:S01]  /*a9b0*/  IADD3 R30, P3, R8, R46, RZ ;  /* 0x0000002e081e7210 */ /* 0x000fe20007f7e0ff */
[----:B------:R-:W-:-:S04]  /*a9c0*/  IMAD.WIDE.U32 R4, R209, R12, R28 ;  /* 0x0000000cd1047225 */ /* 0x000fc800078e001c */
[----:B------:R-:W-:Y:S01]  /*a9d0*/  IMAD.WIDE.U32 R6, R209, R14, R28 ;  /* 0x0000000ed1067225 */ /* 0x000fe200078e001c */
[----:B------:R-:W-:-:S03]  /*a9e0*/  IADD3 R48, P1, R4, R46, RZ ;  /* 0x0000002e04307210 */ /* 0x000fc60007f3e0ff */
[----:B------:R-:W-:Y:S01]  /*a9f0*/  IMAD R53, R209, R15, R32 ;  /* 0x0000000fd1357224 */ /* 0x000fe200078e0220 */
[-C--:B------:R-:W-:Y:S01]  /*aa00*/  IADD3 R32, P4, R10, R44.reuse, RZ ;  /* 0x0000002c0a207210 */ /* 0x080fe20007f9e0ff */
        /* <DEDUP_REMOVED lines=8> */
[----:B------:R-:W-:-:S02]  /*aa90*/  IADD3.X R31, R49, R20, R9, P3, !PT ;  /* 0x00000014311f7210 */ /* 0x000fc40001ffe409 */
        /* <DEDUP_REMOVED lines=18> */
.L_x_6719:
[----:B------:R-:W-:Y:S05]  /*abc0*/  BSYNC B6 ;  /* 0x0000000000067941 */ /* 0x000fea0003800000 */
.L_x_6718:
        /* <DEDUP_REMOVED lines=22> */
[-C--:B------:R-:W-:Y:S01]  /*ad30*/  ISETP.GE.AND P0, PT, R209, R58.reuse, PT ;  /* 0x0000003ad100720c */ /* 0x080fe20003f06270 */
[----:B------:R-:W-:Y:S01]  /*ad40*/  BSSY B1, `(.L_x_6722) ;  /* 0x0000029000017945 */ /* 0x000fe20003800000 */
[----:B------:R-:W-:Y:S01]  /*ad50*/  ISETP.GE.AND P1, PT, R233, R58, PT ;  /* 0x0000003ae900720c */ /* 0x000fe20003f26270 */
        /* <DEDUP_REMOVED lines=11> */
[----:B-1----:R-:W-:Y:S01]  /*ae10*/  ISETP.NE.AND P2, PT, R0, 0x1, PT ;  /* 0x000000010000780c */ /* 0x002fe20003f45270 */
[----:B------:R-:W-:-:S04]  /*ae20*/  IMAD R0, R217, 0x80, R209 ;  /* 0x00000080d9007824 */ /* 0x000fc800078e02d1 */
[----:B------:R-:W-:-:S08]  /*ae30*/  IMAD R3, R63, 0x40, R0 ;  /* 0x000000403f037824 */ /* 0x000fd000078e0200 */
[----:B------:R-:W1:Y:S08]  /*ae40*/  @P2 LDC R8, c[0x0][0x42c] ;  /* 0x00010b00ff082b82 */ /* 0x000e700000000800 */
[----:B------:R-:W2:Y:S01]  /*ae50*/  @P2 LDC R9, c[0x0][0x430] ;  /* 0x00010c00ff092b82 */ /* 0x000ea20000000800 */
[----:B-1----:R-:W-:-:S05]  /*ae60*/  @P2 IMAD.HI.U32 R0, R3, R8, RZ ;  /* 0x0000000803002227 */ /* 0x002fca00078e00ff */
[----:B--2---:R-:W-:Y:S02]  /*ae70*/  @P2 SHF.R.U32.HI R3, RZ, R9, R0 ;  /* 0x00000009ff032219 */ /* 0x004fe40000011600 */
[----:B------:R-:W-:Y:S02]  /*ae80*/  CS2R R8, SRZ ;  /* 0x0000000000087805 */ /* 0x000fe4000001ff00 */
[----:B------:R-:W-:Y:S01]  /*ae90*/  SHF.R.S32.HI R45, RZ, 0x1f, R3 ;  /* 0x0000001fff2d7819 */ /* 0x000fe20000011403 */
[----:B------:R-:W-:Y:S06]  /*aea0*/  @P0 BRA `(.L_x_6723) ;  /* 0x0000000000480947 */ /* 0x000fec0003800000 */
[----:B------:R-:W-:Y:S01]  /*aeb0*/  VIADD R0, R28, 0x20 ;  /* 0x000000201c007836 */ /* 0x000fe20000000000 */
[----:B------:R-:W-:Y:S01]  /*aec0*/  ULDC.64 UR6, c[0x0][0x3c8] ;  /* 0x0000f20000067ab9 */ /* 0x000fe20000000a00 */
[----:B------:R-:W-:Y:S01]  /*aed0*/  ULDC UR4, c[0x0][0x3d4] ;  /* 0x0000f50000047ab9 */ /* 0x000fe20000000800 */
[----:B------:R-:W-:Y:S02]  /*aee0*/  IADD3 R14, P4, P5, R48, UR6, R55 ;  /* 0x00000006300e7c10 */ /* 0x000fe4000fd9e037 */
[----:B------:R-:W-:Y:S02]  /*aef0*/  CS2R R40, SRZ ;  /* 0x0000000000287805 */ /* 0x000fe4000001ff00 */
[----:B------:R-:W-:Y:S02]  /*af00*/  ISETP.GE.AND P2, PT, R0, UR4, PT ;  /* 0x0000000400007c0c */ /* 0x000fe4000bf46270 */
[----:B------:R-:W-:Y:S02]  /*af10*/  CS2R R34, SRZ ;  /* 0x0000000000227805 */ /* 0x000fe4000001ff00 */
[----:B------:R-:W-:Y:S01]  /*af20*/  ISETP.GE.AND P3, PT, R28, UR4, PT ;  /* 0x000000041c007c0c */ /* 0x000fe2000bf66270 */
[----:B------:R-:W-:Y:S01]  /*af30*/  ULDC.64 UR4, c[0x0][0x3e0] ;  /* 0x0000f80000047ab9 */ /* 0x000fe20000000a00 */
[----:B------:R-:W-:-:S02]  /*af40*/  IADD3.X R15, R50, UR7, R54, P4, P5 ;  /* 0x00000007320f7c10 */ /* 0x000fc4000a7ea436 */
        /* <DEDUP_REMOVED lines=8> */
.L_x_6723:
[----:B------:R-:W-:Y:S05]  /*afd0*/  BSYNC B1 ;  /* 0x0000000000017941 */ /* 0x000fea0003800000 */
.L_x_6722:
[----:B------:R-:W-:Y:S04]  /*afe0*/  BSSY B1, `(.L_x_6724) ;  /* 0x0000018000017945 */ /* 0x000fe80003800000 */
[----:B------:R-:W-:Y:S05]  /*aff0*/  @P1 BRA `(.L_x_6725) ;  /* 0x0000000000581947 */ /* 0x000fea0003800000 */
[----:B-1----:R-:W-:Y:S01]  /*b000*/  IADD3 R42, P4, P5, R52, R62, R57 ;  /* 0x0000003e342a7210 */ /* 0x002fe20007d9e039 */
[----:B------:R-:W-:Y:S01]  /*b010*/  VIADD R9, R28, 0x20 ;  /* 0x000000201c097836 */ /* 0x000fe20000000000 */
[----:B------:R-:W-:Y:S01]  /*b020*/  IADD3 R14, P2, P3, R48, R60, R55 ;  /* 0x0000003c300e7210 */ /* 0x000fe20007b5e037 */
[----:B------:R-:W-:Y:S01]  /*b030*/  ULDC UR4, c[0x0][0x3d4] ;  /* 0x0000f50000047ab9 */ /* 0x000fe20000000800 */
[----:B------:R-:W-:Y:S01]  /*b040*/  IADD3.X R0, R53, R61, R56, P4, P5 ;  /* 0x0000003d35007210 */ /* 0x000fe200027ea438 */
[----:B------:R-:W-:Y:S01]  /*b050*/  ULDC.64 UR6, c[0x0][0x3c8] ;  /* 0x0000f20000067ab9 */ /* 0x000fe20000000a00 */
[----:B------:R-:W-:Y:S02]  /*b060*/  ISETP.GE.AND P5, PT, R9, UR4, PT ;  /* 0x0000000409007c0c */ /* 0x000fe4000bfa6270 */
[----:B------:R-:W-:Y:S02]  /*b070*/  CS2R R30, SRZ ;  /* 0x00000000001e7805 */ /* 0x000fe4000001ff00 */
[----:B------:R-:W-:Y:S01]  /*b080*/  ISETP.GE.AND P4, PT, R28, UR4, PT ;  /* 0x000000041c007c0c */ /* 0x000fe2000bf86270 */
[----:B------:R-:W-:Y:S01]  /*b090*/  ULDC.64 UR4, c[0x0][0x3e0] ;  /* 0x0000f80000047ab9 */ /* 0x000fe20000000a00 */
[----:B------:R-:W-:-:S02]  /*b0a0*/  IADD3.X R8, R50, R59, R54, P2, P3 ;  /* 0x0000003b32087210 */ /* 0x000fc400017e6436 */
[----:B------:R-:W-:Y:S02]  /*b0b0*/  CS2R R32, SRZ ;  /* 0x0000000000207805 */ /* 0x000fe4000001ff00 */
[----:B------:R-:W-:Y:S02]  /*b0c0*/  IADD3 R14, P2, R14, UR6, RZ ;  /* 0x000000060e0e7c10 */ /* 0x000fe4000ff5e0ff */
[----:B------:R-:W-:Y:S02]  /*b0d0*/  CS2R R20, SRZ ;  /* 0x0000000000147805 */ /* 0x000fe4000001ff00 */
[----:B------:R-:W-:Y:S02]  /*b0e0*/  IADD3 R42, P3, R42, UR4, RZ ;  /* 0x000000042a2a7c10 */ /* 0x000fe4000ff7e0ff */
[----:B------:R-:W-:Y:S02]  /*b0f0*/  IADD3.X R15, R8, UR7, RZ, P2, !PT ;  /* 0x00000007080f7c10 */ /* 0x000fe400097fe4ff */
[----:B------:R-:W-:-:S02]  /*b100*/  CS2R R8, SRZ ;  /* 0x0000000000087805 */ /* 0x000fc4000001ff00 */
[----:B------:R-:W-:Y:S01]  /*b110*/  IADD3.X R43, R0, UR5, RZ, P3, !PT ;  /* 0x00000005002b7c10 */ /* 0x000fe20009ffe4ff */
[----:B------:R2:W5:Y:S04]  /*b120*/  @!P4 LDG.E.64 R30, desc[UR38][R14.64] ;  /* 0x000000260e1ec981 */ /* 0x000568000c1e1b00 */
[----:B------:R2:W5:Y:S04]  /*b130*/  @!P5 LDG.E.64 R8, desc[UR38][R14.64+0x20] ;  /* 0x000020260e08d981 */ /* 0x000568000c1e1b00 */
[----:B------:R2:W5:Y:S04]  /*b140*/  @!P4 LDG.E.64 R32, desc[UR38][R42.64] ;  /* 0x000000262a20c981 */ /* 0x000568000c1e1b00 */
[----:B------:R2:W5:Y:S02]  /*b150*/  @!P5 LDG.E.64 R20, desc[UR38][R42.64+0x20] ;  /* 0x000020262a14d981 */ /* 0x000564000c1e1b00 */
.L_x_6725:
[----:B------:R-:W-:Y:S05]  /*b160*/  BSYNC B1 ;  /* 0x0000000000017941 */ /* 0x000fea0003800000 */
.L_x_6724:
[-C--:B------:R-:W-:Y:S01]  /*b170*/  IMAD R0, R45, R6.reuse, RZ ;  /* 0x000000062d007224 */ /* 0x080fe200078e02ff */
        /* <DEDUP_REMOVED lines=13> */
.L_x_6999:
[----:B------:R-:W-:-:S03]  /*b250*/  UMOV UR4, 0xffffffff ;  /* 0xffffffff00047882 */ /* 0x000fc60000000000 */
[----:B------:R-:W-:Y:S05]  /*b260*/  BRA.DIV UR4, `(.L_x_6727) ;  /* 0x0000021e043c7947 */ /* 0x000fea000b800000 */
.L_x_7002:
[----:B------:R-:W-:-:S03]  /*b270*/  UMOV UR4, 0xffffffff ;  /* 0xffffffff00047882 */ /* 0x000fc60000000000 */
[----:B------:R-:W-:Y:S05]  /*b280*/  BRA.DIV UR4, `(.L_x_6728) ;  /* 0x0000021e045c7947 */ /* 0x000fea000b800000 */
.L_x_7005:
[----:B------:R-:W-:-:S03]  /*b290*/  UMOV UR4, 0xffffffff ;  /* 0xffffffff00047882 */ /* 0x000fc60000000000 */
[----:B------:R-:W-:Y:S05]  /*b2a0*/  BRA.DIV UR4, `(.L_x_6729) ;  /* 0x0000021e047c7947 */ /* 0x000fea000b800000 */
.L_x_7008:
[----:B------:R-:W-:-:S03]  /*b2b0*/  UMOV UR4, 0xffffffff ;  /* 0xffffffff00047882 */ /* 0x000fc60000000000 */
[----:B------:R-:W-:Y:S05]  /*b2c0*/  BRA.DIV UR4, `(.L_x_6730) ;  /* 0x0000021e049c7947 */ /* 0x000fea000b800000 */
.L_x_7011:
[----:B------:R-:W-:-:S03]  /*b2d0*/  UMOV UR4, 0xffffffff ;  /* 0xffffffff00047882 */ /* 0x000fc60000000000 */
[----:B------:R-:W-:Y:S05]  /*b2e0*/  BRA.DIV UR4, `(.L_x_6731) ;  /* 0x0000021e04bc7947 */ /* 0x000fea000b800000 */
.L_x_7014:
[----:B------:R-:W-:-:S03]  /*b2f0*/  UMOV UR4, 0xffffffff ;  /* 0xffffffff00047882 */ /* 0x000fc60000000000 */
[----:B------:R-:W-:Y:S05]  /*b300*/  BRA.DIV UR4, `(.L_x_6732) ;  /* 0x0000021e04dc7947 */ /* 0x000fea000b800000 */
.L_x_7017:
[----:B------:R-:W-:-:S03]  /*b310*/  UMOV UR4, 0xffffffff ;  /* 0xffffffff00047882 */ /* 0x000fc60000000000 */
[----:B------:R-:W-:Y:S05]  /*b320*/  BRA.DIV UR4, `(.L_x_6733) ;  /* 0x0000021e04fc7947 */ /* 0x000fea000b800000 */
.L_x_7020:
[----:B------:R-:W-:Y:S01]  /*b330*/  ULEA.HI UR4, UR37, UR37, URZ, 0x1 ;  /* 0x0000002525047291 */ /* 0x000fe2000f8f083f */
[C---:B------:R-:W-:Y:S01]  /*b340*/  IMAD.SHL.U32 R0, R211.reuse, 0x80, RZ ;  /* 0x00000080d3007824 */ /* 0x040fe200078e00ff */
[----:B------:R-:W-:Y:S01]  /*b350*/  BSSY B1, `(.L_x_6734) ;  /* 0x000000f000017945 */ /* 0x000fe20003800000 */
[----:B------:R-:W-:Y:S01]  /*b360*/  LOP3.LUT P3, RZ, R211, 0x4, RZ, 0xc0, !PT ;  /* 0x00000004d3ff7812 */ /* 0x000fe2000786c0ff */
[----:B------:R-:W-:Y:S02]  /*b370*/  ULOP3.LUT UR4, UR4, 0xfffffffe, URZ, 0xc0, !UPT ;  /* 0xfffffffe04047892 */ /* 0x000fe4000f8ec03f */
[----:B------:R-:W-:Y:S02]  /*b380*/  LOP3.LUT R3, R0, 0x380, RZ, 0xc0, !PT ;  /* 0x0000038000037812 */ /* 0x000fe400078ec0ff */
[----:B------:R-:W-:Y:S02]  /*b390*/  UIADD3 UR4, UR37, -UR4, URZ ;  /* 0x8000000425047290 */ /* 0x000fe4000fffe03f */
[----:B------:R-:W-:-:S02]  /*b3a0*/  LOP3.LUT R0, R3, 0x30, R22, 0xf8, !PT ;  /* 0x0000003003007812 */ /* 0x000fc400078ef816 */
[----:B------:R-:W-:Y:S02]  /*b3b0*/  SHF.R.U32.HI R3, RZ, 0x3, R3 ;  /* 0x00000003ff037819 */ /* 0x000fe40000011603 */
[----:B------:R-:W-:Y:S02]  /*b3c0*/  IMAD.U32 R5, RZ, RZ, UR4 ;  /* 0x00000004ff057e24 */ /* 0x000fe4000f8e00ff */
[----:B------:R-:W-:-:S03]  /*b3d0*/  LOP3.LUT R3, R0, R3, RZ, 0x3c, !PT ;  /* 0x0000000300037212 */ /* 0x000fc600078e3cff */
[----:B------:R-:W-:Y:S02]  /*b3e0*/  SHF.L.U32 R5, R5, 0x1f, RZ ;  /* 0x0000001f05057819 */ /* 0x000fe400000006ff */
[----:B------:R-:W-:Y:S02]  /*b3f0*/  IADD3 R3, R18, R3, R222 ;  /* 0x0000000312037210 */ /* 0x000fe40007ffe0de */
[----:B------:R-:W3:Y:S03]  /*b400*/  SYNCS.PHASECHK.TRANS64.TRYWAIT P2, [R18+URZ+0x28800], R5 ;  /* 0x02880005120075a7 */ /* 0x000ee6000804017f */
[C---:B------:R-:W-:Y:S02]  /*b410*/  VIADD R4, R3.reuse, 0x18400 ;  /* 0x0001840003047836 */ /* 0x040fe40000000000 */
[----:B------:R-:W-:Y:S01]  /*b420*/  VIADD R0, R3, 0x18440 ;  /* 0x0001844003007836 */ /* 0x000fe20000000000 */
[----:B---3--:R-:W-:Y:S06]  /*b430*/  @!P2 BRA `(.L_x_6735) ;  /* 0x0000021c00e0a947 */ /* 0x008fec0003800000 */
.L_x_7021:
[----:B------:R-:W-:Y:S05]  /*b440*/  BSYNC B1 ;  /* 0x0000000000017941 */ /* 0x000fea0003800000 */
.L_x_6734:
[----:B------:R-:W-:Y:S01]  /*b450*/  BSSY B1, `(.L_x_6736) ;  /* 0x00000fb000017945 */ /* 0x000fe20003800000 */
[----:B------:R-:W-:-:S03]  /*b460*/  @P3 VIADD R0, R4, 0xffffffc0 ;  /* 0xffffffc004003836 */ /* 0x000fc60000000000 */
[----:B------:R-:W-:Y:S05]  /*b470*/  @P0 BRA `(.L_x_6737) ;  /* 0x0000000c00e00947 */ /* 0x000fea0003800000 */
[----:B---3--:R-:W3:Y:S01]  /*b480*/  LDC R5, c[0x0][0x3d4] ;  /* 0x0000f500ff057b82 */ /* 0x008ee20000000800 */
[C---:B------:R-:W-:Y:S01]  /*b490*/  VIADD R4, R28.reuse, 0x20 ;  /* 0x000000201c047836 */ /* 0x040fe20000000000 */
[----:B------:R-:W-:Y:S01]  /*b4a0*/  BSSY B2, `(.L_x_6738) ;  /* 0x000007a000027945 */ /* 0x000fe20003800000 */
[----:B---3--:R-:W-:-:S03]  /*b4b0*/  ISETP.GE.AND P0, PT, R28, R5, PT ;  /* 0x000000051c00720c */ /* 0x008fc60003f06270 */
[----:B------:R-:W-:-:S10]  /*b4c0*/  ISETP.GE.AND P2, PT, R4, R5, PT ;  /* 0x000000050400720c */ /* 0x000fd40003f46270 */
[----:B------:R-:W-:Y:S05]  /*b4d0*/  @P0 BRA `(.L_x_6739) ;  /* 0x0000000400d80947 */ /* 0x000fea0003800000 */
[----:B------:R-:W3:Y:S01]  /*b4e0*/  LDS.128 R4, [R3+0x18400] ;  /* 0x0184000003047984 */ /* 0x000ee20000000c00 */
[----:B-----5:R-:W-:Y:S02]  /*b4f0*/  SHF.R.U32.HI R10, RZ, 0x8, R40 ;  /* 0x00000008ff0a7819 */ /* 0x020fe40000011628 */
[----:B------:R-:W-:Y:S02]  /*b500*/  SHF.R.U32.HI R12, RZ, 0x8, R41 ;  /* 0x00000008ff0c7819 */ /* 0x000fe40000011629 */
[----:B------:R-:W-:Y:S02]  /*b510*/  LOP3.LUT R11, R40, 0xff, RZ, 0xc0, !PT ;  /* 0x000000ff280b7812 */ /* 0x000fe400078ec0ff */
[----:B------:R-:W-:Y:S02]  /*b520*/  LOP3.LUT R13, R41, 0xff, RZ, 0xc0, !PT ;  /* 0x000000ff290d7812 */ /* 0x000fe400078ec0ff */
[----:B------:R-:W-:Y:S02]  /*b530*/  LOP3.LUT R10, R10, 0xff, RZ, 0xc0, !PT ;  /* 0x000000ff0a0a7812 */ /* 0x000fe400078ec0ff */
[----:B------:R-:W-:-:S02]  /*b540*/  LOP3.LUT R12, R12, 0xff, RZ, 0xc0, !PT ;  /* 0x000000ff0c0c7812 */ /* 0x000fc400078ec0ff */
[----:B-12---:R-:W-:Y:S02]  /*b550*/  SHF.R.U32.HI R14, RZ, 0x8, R39 ;  /* 0x00000008ff0e7819 */ /* 0x006fe40000011627 */
        /* <DEDUP_REMOVED lines=20> */
[----:B---3--:R-:W-:Y:S02]  /*b6a0*/  F2FP.F16.E4M3.UNPACK_B R10, R6.H1 ;  /* 0x00000006ff0a723e */ /* 0x008fe400030006ff */
        /* <DEDUP_REMOVED lines=89> */
.L_x_6739:
[----:B------:R-:W-:Y:S05]  /*bc40*/  BSYNC B2 ;  /* 0x0000000000027941 */ /* 0x000fea0003800000 */
.L_x_6738:
[----:B------:R-:W-:Y:S05]  /*bc50*/  @P2 BRA `(.L_x_6737) ;  /* 0x0000000400e82947 */ /* 0x000fea0003800000 */
[----:B---3--:R-:W3:Y:S01]  /*bc60*/  LDS.128 R4, [R0] ;  /* 0x0000000000047984 */ /* 0x008ee20000000c00 */
[----:B-----5:R-:W-:Y:S02]  /*bc70*/  SHF.R.U32.HI R11, RZ, 0x8, R34 ;  /* 0x00000008ff0b7819 */ /* 0x020fe40000011622 */
[----:B------:R-:W-:Y:S02]  /*bc80*/  SHF.R.U32.HI R13, RZ, 0x8, R35 ;  /* 0x00000008ff0d7819 */ /* 0x000fe40000011623 */
[----:B------:R-:W-:Y:S02]  /*bc90*/  SHF.R.U32.HI R39, RZ, 0x8, R37 ;  /* 0x00000008ff277819 */ /* 0x000fe40000011625 */
[----:B-12---:R-:W-:Y:S02]  /*bca0*/  SHF.R.U32.HI R15, RZ, 0x8, R36 ;  /* 0x00000008ff0f7819 */ /* 0x006fe40000011624 */
        /* <DEDUP_REMOVED lines=27> */
[----:B---3--:R-:W-:Y:S02]  /*be60*/  F2FP.F16.E4M3.UNPACK_B R10, R6.H1 ;  /* 0x00000006ff0a723e */ /* 0x008fe400030006ff */
        /* <DEDUP_REMOVED lines=61> */
[----:B------:R-:W-:Y:S01]  /*c240*/  F2FP.SATFINITE.E4M3.F32.PACK_AB_MERGE_C R38, R43, R38, R42 ;  /* 0x000000262b26723e */ /* 0x000fe2000480702a */
[-C--:B------:R-:W-:Y:S01]  /*c250*/  FMUL.FTZ R4, R4, R13.reuse ;  /* 0x0000000d04047220 */ /* 0x080fe20000410000 */
[----:B------:R-:W-:Y:S01]  /*c260*/  FFMA.FTZ R37, R5, R34, R12 ;  /* 0x0000002205257223 */ /* 0x000fe2000001000c */
[----:B------:R-:W-:Y:S01]  /*c270*/  FFMA.FTZ R7, R6, R13, -R7 ;  /* 0x0000000d06077223 */ /* 0x000fe20000010807 */
[----:B------:R-:W-:-:S02]  /*c280*/  HADD2.F32 R5, -RZ, R11.H1_H1 ;  /* 0x3000000bff057230 */ /* 0x000fc40000004100 */
[----:B------:R-:W-:Y:S01]  /*c290*/  FFMA.FTZ R14, R6, R35, R4 ;  /* 0x00000023060e7223 */ /* 0x000fe20000010004 */
[----:B------:R-:W-:Y:S01]  /*c2a0*/  HADD2.F32 R6, -RZ, R15.H1_H1 ;  /* 0x3000000fff067230 */ /* 0x000fe20000004100 */
[----:B------:R-:W-:Y:S01]  /*c2b0*/  F2FP.SATFINITE.E4M3.F32.PACK_AB_MERGE_C R36, R37, R36, RZ ;  /* 0x000000242524723e */ /* 0x000fe200048070ff */
[--C-:B------:R-:W-:Y:S02]  /*c2c0*/  HADD2.F32 R12, -RZ, R39.reuse.H1_H1 ;  /* 0x30000027ff0c7230 */ /* 0x100fe40000004100 */
[----:B------:R-:W-:Y:S02]  /*c2d0*/  HADD2.F32 R39, -RZ, R39.H0_H0 ;  /* 0x20000027ff277230 */ /* 0x000fe40000004100 */
[C---:B------:R-:W-:Y:S01]  /*c2e0*/  FMUL.FTZ R13, R5.reuse, R6 ;  /* 0x00000006050d7220 */ /* 0x040fe20000410000 */
[----:B------:R-:W-:Y:S02]  /*c2f0*/  HADD2.F32 R4, -RZ, R10.H1_H1 ;  /* 0x3000000aff047230 */ /* 0x000fe40000004100 */
[----:B------:R-:W-:Y:S01]  /*c300*/  FMUL.FTZ R34, R5, R12 ;  /* 0x0000000c05227220 */ /* 0x000fe20000410000 */
[----:B------:R-:W-:Y:S01]  /*c310*/  HADD2.F32 R15, -RZ, R15.H0_H0 ;  /* 0x2000000fff0f7230 */ /* 0x000fe20000004100 */
[----:B------:R-:W-:Y:S01]  /*c320*/  F2FP.SATFINITE.E4M3.F32.PACK_AB_MERGE_C R36, R14, R7, R36 ;  /* 0x000000070e24723e */ /* 0x000fe20004807024 */
        /* <DEDUP_REMOVED lines=10> */
[----:B------:R-:W-:Y:S02]  /*c3d0*/  F2FP.SATFINITE.E4M3.F32.PACK_AB_MERGE_C R39, R47, R40, R39 ;  /* 0x000000282f27723e */ /* 0x000fe40004807027 */
[----:B------:R-:W-:-:S05]  /*c3e0*/  F2FP.SATFINITE.E4M3.F32.PACK_AB_MERGE_C R37, R4, R5, R13 ;  /* 0x000000050425723e */ /* 0x000fca000480700d */
[----:B------:R4:W-:Y:S02]  /*c3f0*/  STS.128 [R0], R36 ;  /* 0x0000002400007388 */ /* 0x0009e40000000c00 */
.L_x_6737:
[----:B------:R-:W-:Y:S05]  /*c400*/  BSYNC B1 ;  /* 0x0000000000017941 */ /* 0x000fea0003800000 */
.L_x_6736:
        /* <DEDUP_REMOVED lines=46> */
[--C-:B------:R-:W-:Y:S01]  /*c6f0*/  HADD2.F32 R33, -RZ, R31.reuse.H1_H1 ;  /* 0x3000001fff217230 */ /* 0x100fe20000004100 */
[----:B------:R-:W-:Y:S01]  /*c700*/  F2FP.F16.E4M3.UNPACK_B R11, R5.H1 ;  /* 0x00000005ff0b723e */ /* 0x000fe200030006ff */
[----:B------:R-:W-:Y:S01]  /*c710*/  HADD2.F32 R29, -RZ, R28.H1_H1 ;  /* 0x3000001cff1d7230 */ /* 0x000fe20000004100 */
[----:B------:R-:W-:Y:S01]  /*c720*/  F2FP.F16.E4M3.UNPACK_B R14, R7 ;  /* 0x00000007ff0e723e */ /* 0x000fe200020006ff */
[----:B------:R-:W-:-:S02]  /*c730*/  HADD2.F32 R31, -RZ, R31.H0_H0 ;  /* 0x2000001fff1f7230 */ /* 0x000fc40000004100 */
[C---:B------:R-:W-:Y:S01]  /*c740*/  FMUL.FTZ R34, R10.reuse, R33 ;  /* 0x000000210a227220 */ /* 0x040fe20000410000 */
[----:B------:R-:W-:Y:S02]  /*c750*/  HADD2.F32 R28, -RZ, R28.H0_H0 ;  /* 0x2000001cff1c7230 */ /* 0x000fe40000004100 */
[----:B----4-:R-:W-:Y:S01]  /*c760*/  FMUL.FTZ R38, R10, R29 ;  /* 0x0000001d0a267220 */ /* 0x010fe20000410000 */
        /* <DEDUP_REMOVED lines=47> */
[----:B------:R-:W-:Y:S01]  /*ca60*/  F2FP.SATFINITE.E4M3.F32.PACK_AB_MERGE_C R35, R35, R40, RZ ;  /* 0x000000282323723e */ /* 0x000fe200048070ff */
[-C--:B------:R-:W-:Y:S01]  /*ca70*/  FMUL.FTZ R4, R4, R13.reuse ;  /* 0x0000000d04047220 */ /* 0x080fe20000410000 */
[----:B------:R-:W-:Y:S01]  /*ca80*/  FFMA.FTZ R31, R5, R28, R12 ;  /* 0x0000001c051f7223 */ /* 0x000fe2000001000c */
[----:B------:R-:W-:Y:S01]  /*ca90*/  FFMA.FTZ R13, R6, R13, -R7 ;  /* 0x0000000d060d7223 */ /* 0x000fe20000010807 */
[----:B------:R-:W-:-:S02]  /*caa0*/  HADD2.F32 R5, -RZ, R11.H1_H1 ;  /* 0x3000000bff057230 */ /* 0x000fc40000004100 */
[----:B------:R-:W-:Y:S01]  /*cab0*/  FFMA.FTZ R14, R6, R29, R4 ;  /* 0x0000001d060e7223 */ /* 0x000fe20000010004 */
[--C-:B------:R-:W-:Y:S01]  /*cac0*/  HADD2.F32 R6, -RZ, R15.reuse.H1_H1 ;  /* 0x3000000fff067230 */ /* 0x100fe20000004100 */
[----:B------:R-:W-:Y:S01]  /*cad0*/  F2FP.SATFINITE.E4M3.F32.PACK_AB_MERGE_C R30, R31, R30, RZ ;  /* 0x0000001e1f1e723e */ /* 0x000fe200048070ff */
[--C-:B------:R-:W-:Y:S01]  /*cae0*/  HADD2.F32 R12, -RZ, R32.reuse.H1_H1 ;  /* 0x30000020ff0c7230 */ /* 0x100fe20000004100 */
[----:B------:R-:W-:Y:S01]  /*caf0*/  F2FP.SATFINITE.E4M3.F32.PACK_AB_MERGE_C R34, R34, R33, R36 ;  /* 0x000000212222723e */ /* 0x000fe20004807024 */
        /* <DEDUP_REMOVED lines=18> */
.L_x_6742:
[----:B------:R-:W-:Y:S05]  /*cc20*/  BSYNC B1 ;  /* 0x0000000000017941 */ /* 0x000fea0003800000 */
.L_x_6741:
[----:B------:R-:W-:Y:S05]  /*cc30*/  @P1 BRA `(.L_x_6740) ;  /* 0x0000002800fc1947 */ /* 0x000fea0003800000 */
[----:B------:R-:W0:Y:S01]  /*cc40*/  LDS.128 R4, [R0+0x2000] ;  /* 0x0020000000047984 */ /* 0x000e220000000c00 */
[----:B---3-5:R-:W-:Y:S02]  /*cc50*/  SHF.R.U32.HI R3, RZ, 0x8, R8 ;  /* 0x00000008ff037819 */ /* 0x028fe40000011608 */
[----:B------:R-:W-:Y:S02]  /*cc60*/  SHF.R.U32.HI R11, RZ, 0x8, R9 ;  /* 0x00000008ff0b7819 */ /* 0x000fe40000011609 */
[----:B------:R-:W-:Y:S02]  /*cc70*/  LOP3.LUT R10, R8, 0xff, RZ, 0xc0, !PT ;  /* 0x000000ff080a7812 */ /* 0x000fe400078ec0ff */
[----:B------:R-:W-:Y:S02]  /*cc80*/  LOP3.LUT R3, R3, 0xff, RZ, 0xc0, !PT ;  /* 0x000000ff03037812 */ /* 0x000fe400078ec0ff */
[----:B-12---:R-:W-:Y:S02]  /*cc90*/  SHF.R.U32.HI R14, RZ, 0x8, R21 ;  /* 0x00000008ff0e7819 */ /* 0x006fe40000011615 */
[----:B------:R-:W-:-:S02]  /*cca0*/  LOP3.LUT R12, R9, 0xff, RZ, 0xc0, !PT ;  /* 0x000000ff090c7812 */ /* 0x000fc400078ec0ff */
[----:B------:R-:W-:Y:S02]  /*ccb0*/  LOP3.LUT R11, R11, 0xff, RZ, 0xc0, !PT ;  /* 0x000000ff0b0b7812 */ /* 0x000fe400078ec0ff */
[----:B------:R-:W-:Y:S02]  /*ccc0*/  PRMT R3, R3, 0x7604, R10 ;  /* 0x0000760403037816 */ /* 0x000fe4000000000a */
[----:B------:R-:W-:Y:S02]  /*ccd0*/  SHF.R.U32.HI R28, RZ, 0x10, R9 ;  /* 0x00000010ff1c7819 */ /* 0x000fe40000011609 */
[----:B------:R-:W-:Y:S02]  /*cce0*/  SHF.R.U32.HI R10, RZ, 0x8, R20 ;  /* 0x00000008ff0a7819 */ /* 0x000fe40000011614 */
[----:B------:R-:W-:Y:S02]  /*ccf0*/  SHF.R.U32.HI R29, RZ, 0x10, R21 ;  /* 0x00000010ff1d7819 */ /* 0x000fe40000011615 */
[----:B------:R-:W-:-:S02]  /*cd00*/  LOP3.LUT R15, R21, 0xff, RZ, 0xc0, !PT ;  /* 0x000000ff150f7812 */ /* 0x000fc400078ec0ff */
[----:B------:R-:W-:Y:S01]  /*cd10*/  LOP3.LUT R14, R14, 0xff, RZ, 0xc0, !PT ;  /* 0x000000ff0e0e7812 */ /* 0x000fe200078ec0ff */
[----:B------:R-:W-:Y:S01]  /*cd20*/  IMAD.U32 R29, R29, 0x10000, RZ ;  /* 0x000100001d1d7824 */ /* 0x000fe200078e00ff */
[----:B------:R-:W-:Y:S02]  /*cd30*/  PRMT R11, R11, 0x7604, R12 ;  /* 0x000076040b0b7816 */ /* 0x000fe4000000000c */
[----:B------:R-:W-:Y:S01]  /*cd40*/  LOP3.LUT R12, R10, 0xff, RZ, 0xc0, !PT ;  /* 0x000000ff0a0c7812 */ /* 0x000fe200078ec0ff */
[----:B------:R-:W-:Y:S01]  /*cd50*/  IMAD.U32 R10, R28, 0x10000, RZ ;  /* 0x000100001c0a7824 */ /* 0x000fe200078e00ff */
[----:B------:R-:W-:Y:S02]  /*cd60*/  LOP3.LUT R13, R20, 0xff, RZ, 0xc0, !PT ;  /* 0x000000ff140d7812 */ /* 0x000fe400078ec0ff */
[----:B------:R-:W-:Y:S02]  /*cd70*/  PRMT R14, R14, 0x7604, R15 ;  /* 0x000076040e0e7816 */ /* 0x000fe4000000000f */
[----:B------:R-:W-:-:S02]  /*cd80*/  PRMT R15, R12, 0x7604, R13 ;  /* 0x000076040c0f7816 */ /* 0x000fc4000000000d */
[----:B------:R-:W-:Y:S02]  /*cd90*/  LOP3.LUT R13, R11, 0xff0000, R10, 0xf8, !PT ;  /* 0x00ff00000b0d7812 */ /* 0x000fe400078ef80a */
[----:B------:R-:W-:Y:S02]  /*cda0*/  LOP3.LUT R29, R14, 0xff0000, R29, 0xf8, !PT ;  /* 0x00ff00000e1d7812 */ /* 0x000fe400078ef81d */
[----:B------:R-:W-:Y:S02]  /*cdb0*/  LOP3.LUT R13, R13, 0xff000000, R9, 0xf8, !PT ;  /* 0xff0000000d0d7812 */ /* 0x000fe400078ef809 */
[----:B------:R-:W-:Y:S02]  /*cdc0*/  LOP3.LUT R29, R29, 0xff000000, R21, 0xf8, !PT ;  /* 0xff0000001d1d7812 */ /* 0x000fe400078ef815 */
[----:B------:R-:W-:Y:S02]  /*cdd0*/  LOP3.LUT R11, R3, 0xff0000, R8, 0xf8, !PT ;  /* 0x00ff0000030b7812 */ /* 0x000fe400078ef808 */
[----:B0-----:R-:W-:-:S02]  /*cde0*/  F2FP.F16.E4M3.UNPACK_B R3, R6.H1 ;  /* 0x00000006ff03723e */ /* 0x001fc400030006ff */
[----:B------:R-:W-:Y:S02]  /*cdf0*/  LOP3.LUT R15, R15, 0xff0000, R20, 0xf8, !PT ;  /* 0x00ff00000f0f7812 */ /* 0x000fe400078ef814 */
[----:B------:R-:W-:Y:S01]  /*ce00*/  F2FP.F16.E4M3.UNPACK_B R21, R29 ;  /* 0x0000001dff15723e */ /* 0x000fe200020006ff */
[--C-:B------:R-:W-:Y:S01]  /*ce10*/  HADD2.F32 R9, -RZ, R3.reuse.H0_H0 ;  /* 0x20000003ff097230 */ /* 0x100fe20000004100 */
[----:B------:R-:W-:Y:S02]  /*ce20*/  F2FP.F16.E4M3.UNPACK_B R14, R13 ;  /* 0x0000000dff0e723e */ /* 0x000fe400020006ff */
        /* <DEDUP_REMOVED lines=43> */
[----:B----4-:R-:W-:Y:S01]  /*d0e0*/  FFMA.FTZ R36, R11, R29, R10 ;  /* 0x0000001d0b247223 */ /* 0x010fe2000001000a */
[--C-:B------:R-:W-:Y:S01]  /*d0f0*/  HADD2.F32 R13, -RZ, R5.reuse.H1_H1 ;  /* 0x30000005ff0d7230 */ /* 0x100fe20000004100 */
[----:B------:R-:W-:Y:S01]  /*d100*/  F2FP.F16.E4M3.UNPACK_B R12, R12.H1 ;  /* 0x0000000cff0c723e */ /* 0x000fe200030006ff */
[----:B------:R-:W-:Y:S01]  /*d110*/  HADD2.F32 R11, -RZ, R5.H0_H0 ;  /* 0x20000005ff0b7230 */ /* 0x000fe20000004100 */
[----:B------:R-:W-:Y:S01]  /*d120*/  F2FP.F16.E4M3.UNPACK_B R20, R20.H1 ;  /* 0x00000014ff14723e */ /* 0x000fe200030006ff */
[--C-:B------:R-:W-:Y:S01]  /*d130*/  HADD2.F32 R6, -RZ, R4.reuse.H1_H1 ;  /* 0x30000004ff067230 */ /* 0x100fe20000004100 */
[----:B------:R-:W-:Y:S01]  /*d140*/  F2FP.SATFINITE.E4M3.F32.PACK_AB_MERGE_C R31, R32, R31, RZ ;  /* 0x0000001f201f723e */ /* 0x000fe200048070ff */
[----:B------:R-:W-:Y:S01]  /*d150*/  HADD2.F32 R10, -RZ, R9.H1_H1 ;  /* 0x30000009ff0a7230 */ /* 0x000fe20000004100 */
[----:B------:R-:W-:Y:S01]  /*d160*/  F2FP.SATFINITE.E4M3.F32.PACK_AB_MERGE_C R35, R36, R35, RZ ;  /* 0x000000232423723e */ /* 0x000fe200048070ff */
[----:B------:R-:W-:-:S02]  /*d170*/  HADD2.F32 R5, -RZ, R4.H0_H0 ;  /* 0x20000004ff057230 */ /* 0x000fc40000004100 */
        /* <DEDUP_REMOVED lines=13> */
[----:B------:R-:W-:Y:S01]  /*d250*/  HADD2.F32 R4, -RZ, R8.H1_H1 ;  /* 0x30000008ff047230 */ /* 0x000fe20000004100 */
[----:B------:R-:W-:Y:S01]  /*d260*/  F2FP.SATFINITE.E4M3.F32.PACK_AB_MERGE_C R13, R13, R14, RZ ;  /* 0x0000000e0d0d723e */ /* 0x000fe200048070ff */
[----:B------:R-:W-:Y:S01]  /*d270*/  HADD2.F32 R20, -RZ, R20.H0_H0 ;  /* 0x20000014ff147230 */ /* 0x000fe20000004100 */
[----:B------:R-:W-:Y:S01]  /*d280*/  F2FP.SATFINITE.E4M3.F32.PACK_AB_MERGE_C R30, R21, R30, R31 ;  /* 0x0000001e151e723e */ /* 0x000fe2000480701f */
[----:B------:R-:W-:Y:S02]  /*d290*/  HADD2.F32 R3, -RZ, R7.H1_H1 ;  /* 0x30000007ff037230 */ /* 0x000fe40000004100 */
[----:B------:R-:W-:Y:S01]  /*d2a0*/  FMUL.FTZ R15, R4, R9 ;  /* 0x00000009040f7220 */ /* 0x000fe20000410000 */
[----:B------:R-:W-:-:S02]  /*d2b0*/  HADD2.F32 R12, -RZ, R12.H0_H0 ;  /* 0x2000000cff0c7230 */ /* 0x000fc40000004100 */
        /* <DEDUP_REMOVED lines=10> */
[----:B------:R-:W-:-:S02]  /*d360*/  F2FP.SATFINITE.E4M3.F32.PACK_AB_MERGE_C R28, R11, R6, R13 ;  /* 0x000000060b1c723e */ /* 0x000fc4000480700d */
[----:B------:R-:W-:-:S04]  /*d370*/  F2FP.SATFINITE.E4M3.F32.PACK_AB_MERGE_C R10, R10, R15, RZ ;  /* 0x0000000f0a0a723e */ /* 0x000fc800048070ff */
[----:B------:R-:W-:-:S05]  /*d380*/  F2FP.SATFINITE.E4M3.F32.PACK_AB_MERGE_C R29, R3, R4, R10 ;  /* 0x00000004031d723e */ /* 0x000fca000480700a */
[----:B------:R0:W-:Y:S01]  /*d390*/  STS.128 [R0+0x2000], R28 ;  /* 0x0020001c00007388 */ /* 0x0001e20000000c00 */
[----:B------:R-:W-:Y:S05]  /*d3a0*/  BRA `(.L_x_6740) ;  /* 0x0000002400207947 */ /* 0x000fea0003800000 */
.L_x_6721:
[----:B------:R-:W1:Y:S01]  /*d3b0*/  LDC R21, c[0x0][0x3d4] ;  /* 0x0000f500ff157b82 */ /* 0x000e620000000800 */
[-C--:B------:R-:W-:Y:S01]  /*d3c0*/  ISETP.GE.AND P0, PT, R233, R58.reuse, PT ;  /* 0x0000003ae900720c */ /* 0x080fe20003f06270 */
[----:B------:R-:W-:Y:S01]  /*d3d0*/  ULDC.64 UR4, c[0x0][0x3c8] ;  /* 0x0000f20000047ab9 */ /* 0x000fe20000000a00 */
[----:B------:R-:W-:Y:S01]  /*d3e0*/  ISETP.GE.AND P1, PT, R209, R58, PT ;  /* 0x0000003ad100720c */ /* 0x000fe20003f26270 */
[----:B------:R-:W-:Y:S01]  /*d3f0*/  ULDC.64 UR6, c[0x0][0x3e0] ;  /* 0x0000f80000067ab9 */ /* 0x000fe20000000a00 */
[----:B------:R-:W-:Y:S02]  /*d400*/  CS2R R36, SRZ ;  /* 0x0000000000247805 */ /* 0x000fe4000001ff00 */
[----:B------:R-:W-:Y:S02]  /*d410*/  CS2R R38, SRZ ;  /* 0x0000000000267805 */ /* 0x000fe4000001ff00 */
[CC--:B-1----:R-:W-:Y:S02]  /*d420*/  ISETP.GE.OR P0, PT, R22.reuse, R21.reuse, P0 ;  /* 0x000000151600720c */ /* 0x0c2fe40000706670 */
[----:B------:R-:W-:-:S11]  /*d430*/  ISETP.GE.OR P1, PT, R22, R21, P1 ;  /* 0x000000151600720c */ /* 0x000fd60000f26670 */
[----:B------:R-:W1:Y:S01]  /*d440*/  @!P0 LDC.64 R34, c[0x0][0x3e0] ;  /* 0x0000f800ff228b82 */ /* 0x000e620000000a00 */
[C-C-:B------:R-:W-:Y:S02]  /*d450*/  @!P0 IADD3 R13, P4, P5, R30.reuse, R60, R55.reuse ;  /* 0x0000003c1e0d8210 */ /* 0x140fe40007d9e037 */
[----:B------:R-:W-:Y:S02]  /*d460*/  @!P1 IADD3 R8, P2, P3, R30, UR4, R55 ;  /* 0x000000041e089c10 */ /* 0x000fe4000fb5e037 */
[C-C-:B------:R-:W-:Y:S02]  /*d470*/  @!P0 IADD3.X R20, R31.reuse, R59, R54.reuse, P4, P5 ;  /* 0x0000003b1f148210 */ /* 0x140fe400027ea436 */
[----:B------:R-:W-:Y:S01]  /*d480*/  @!P1 IADD3.X R9, R31, UR5, R54, P2, P3 ;  /* 0x000000051f099c10 */ /* 0x000fe200097e6436 */
[----:B------:R-:W2:Y:S01]  /*d490*/  @!P0 LDC.64 R28, c[0x0][0x3c8] ;  /* 0x0000f200ff1c8b82 */ /* 0x000ea20000000a00 */
[C-C-:B------:R-:W-:Y:S02]  /*d4a0*/  @!P1 IADD3 R10, P2, P3, R32.reuse, UR6, R57.reuse ;  /* 0x00000006200a9c10 */ /* 0x140fe4000fb5e039 */
[----:B------:R-:W-:-:S02]  /*d4b0*/  @!P0 IADD3 R15, P4, P5, R32, R62, R57 ;  /* 0x0000003e200f8210 */ /* 0x000fc40007d9e039 */
[----:B------:R-:W-:Y:S02]  /*d4c0*/  CS2R R30, SRZ ;  /* 0x00000000001e7805 */ /* 0x000fe4000001ff00 */
[C-C-:B------:R-:W-:Y:S01]  /*d4d0*/  @!P1 IADD3.X R11, R33.reuse, UR7, R56.reuse, P2, P3 ;  /* 0x00000007210b9c10 */ /* 0x140fe200097e6438 */
[----:B------:R3:W5:Y:S01]  /*d4e0*/  @!P1 LDG.E.128 R36, desc[UR38][R8.64] ;  /* 0x0000002608249981 */ /* 0x000762000c1e1d00 */
[----:B------:R-:W-:Y:S02]  /*d4f0*/  @!P0 IADD3.X R0, R33, R61, R56, P4, P5 ;  /* 0x0000003d21008210 */ /* 0x000fe400027ea438 */
[----:B-1----:R-:W-:-:S05]  /*d500*/  @!P0 IADD3 R14, P3, R15, R34, RZ ;  /* 0x000000220f0e8210 */ /* 0x002fca0007f7e0ff */
[----:B------:R-:W-:Y:S02]  /*d510*/  @!P0 IMAD.X R15, R0, 0x1, R35, P3 ;  /* 0x00000001000f8824 */ /* 0x000fe400018e0623 */
[----:B------:R-:W1:Y:S01]  /*d520*/  LDC R0, c[0x0][0x428] ;  /* 0x00010a00ff007b82 */ /* 0x000e620000000800 */
[----:B--2---:R-:W-:Y:S02]  /*d530*/  @!P0 IADD3 R12, P2, R13, R28, RZ ;  /* 0x0000001c0d0c8210 */ /* 0x004fe40007f5e0ff */
[----:B------:R-:W-:Y:S02]  /*d540*/  CS2R R32, SRZ ;  /* 0x0000000000207805 */ /* 0x000fe4000001ff00 */
[----:B------:R-:W-:Y:S01]  /*d550*/  CS2R R34, SRZ ;  /* 0x0000000000227805 */ /* 0x000fe2000001ff00 */
[----:B------:R-:W-:Y:S01]  /*d560*/  @!P0 IMAD.X R13, R20, 0x1, R29, P2 ;  /* 0x00000001140d8824 */ /* 0x000fe200010e061d */
[----:B------:R-:W-:-:S04]  /*d570*/  CS2R R28, SRZ ;  /* 0x00000000001c7805 */ /* 0x000fc8000001ff00 */
[----:B------:R-:W5:Y:S04]  /*d580*/  @!P0 LDG.E.128 R32, desc[UR38][R12.64] ;  /* 0x000000260c208981 */ /* 0x000f68000c1e1d00 */
[----:B------:R-:W5:Y:S01]  /*d590*/  @!P0 LDG.E.128 R28, desc[UR38][R14.64] ;  /* 0x000000260e1c8981 */ /* 0x000f62000c1e1d00 */
[----:B-1----:R-:W-:-:S13]  /*d5a0*/  ISETP.NE.AND P0, PT, R0, 0x1, PT ;  /* 0x000000010000780c */ /* 0x002fda0003f05270 */
[----:B------:R-:W1:Y:S08]  /*d5b0*/  @P0 LDC R0, c[0x0][0x42c] ;  /* 0x00010b00ff000b82 */ /* 0x000e700000000800 */
[----:B---3--:R-:W2:Y:S01]  /*d5c0*/  @P0 LDC R9, c[0x0][0x430] ;  /* 0x00010c00ff090b82 */ /* 0x008ea20000000800 */
[----:B------:R-:W-:-:S04]  /*d5d0*/  IMAD R3, R217, 0x80, R209 ;  /* 0x00000080d9037824 */ /* 0x000fc800078e02d1 */
[----:B------:R-:W-:Y:S01]  /*d5e0*/  IMAD R3, R63, 0x40, R3 ;  /* 0x000000403f037824 */ /* 0x000fe200078e0203 */
[----:B------:R-:W-:Y:S02]  /*d5f0*/  CS2R R40, SRZ ;  /* 0x0000000000287805 */ /* 0x000fe4000001ff00 */
[----:B------:R-:W-:Y:S01]  /*d600*/  CS2R R42, SRZ ;  /* 0x00000000002a7805 */ /* 0x000fe2000001ff00 */
[----:B------:R-:W-:-:S05]  /*d610*/  IMAD.MOV.U32 R8, RZ, RZ, R46 ;  /* 0x000000ffff087224 */ /* 0x000fca00078e002e */
[----:B------:R3:W5:Y:S01]  /*d620*/  @!P1 LDG.E.128 R40, desc[UR38][R10.64] ;  /* 0x000000260a289981 */ /* 0x000762000c1e1d00 */
[----:B-1----:R-:W-:-:S05]  /*d630*/  @P0 IMAD.HI.U32 R0, R3, R0, RZ ;  /* 0x0000000003000227 */ /* 0x002fca00078e00ff */
[----:B--2---:R-:W-:Y:S01]  /*d640*/  @P0 SHF.R.U32.HI R3, RZ, R9, R0 ;  /* 0x00000009ff030219 */ /* 0x004fe20000011600 */
[----:B------:R-:W-:-:S03]  /*d650*/  IMAD.MOV.U32 R9, RZ, RZ, R49 ;  /* 0x000000ffff097224 */ /* 0x000fc600078e0031 */
[----:B------:R-:W-:Y:S01]  /*d660*/  SHF.R.S32.HI R45, RZ, 0x1f, R3 ;  /* 0x0000001fff2d7819 */ /* 0x000fe20000011403 */
[----:B---3--:R-:W-:Y:S02]  /*d670*/  IMAD.MOV.U32 R10, RZ, RZ, R44 ;  /* 0x000000ffff0a7224 */ /* 0x008fe400078e002c */
[----:B------:R-:W-:Y:S02]  /*d680*/  IMAD.MOV.U32 R11, RZ, RZ, R51 ;  /* 0x000000ffff0b7224 */ /* 0x000fe400078e0033 */
        /* <DEDUP_REMOVED lines=11> */
[----:B------:R-:W-:Y:S08]  /*d740*/  BRA.DIV UR4, `(.L_x_6743) ;  /* 0x000001fe04307947 */ /* 0x000ff0000b800000 */
.L_x_7024:
[----:B------:R-:W-:-:S03]  /*d750*/  UMOV UR4, 0xffffffff ;  /* 0xffffffff00047882 */ /* 0x000fc60000000000 */
[----:B------:R-:W-:Y:S05]  /*d760*/  BRA.DIV UR4, `(.L_x_6744) ;  /* 0x000001fe04507947 */ /* 0x000fea000b800000 */
.L_x_7027:
[----:B------:R-:W-:-:S03]  /*d770*/  UMOV UR4, 0xffffffff ;  /* 0xffffffff00047882 */ /* 0x000fc60000000000 */
[----:B------:R-:W-:Y:S05]  /*d780*/  BRA.DIV UR4, `(.L_x_6745) ;  /* 0x000001fe04707947 */ /* 0x000fea000b800000 */
.L_x_7030:
[----:B------:R-:W-:-:S03]  /*d790*/  UMOV UR4, 0xffffffff ;  /* 0xffffffff00047882 */ /* 0x000fc60000000000 */
[----:B------:R-:W-:Y:S05]  /*d7a0*/  BRA.DIV UR4, `(.L_x_6746) ;  /* 0x000001fe04907947 */ /* 0x000fea000b800000 */
.L_x_7033:
[----:B------:R-:W-:-:S03]  /*d7b0*/  UMOV UR4, 0xffffffff ;  /* 0xffffffff00047882 */ /* 0x000fc60000000000 */
[----:B------:R-:W-:Y:S05]  /*d7c0*/  BRA.DIV UR4, `(.L_x_6747) ;  /* 0x000001fe04b07947 */ /* 0x000fea000b800000 */
.L_x_7036:
[----:B------:R-:W-:-:S03]  /*d7d0*/  UMOV UR4, 0xffffffff ;  /* 0xffffffff00047882 */ /* 0x000fc60000000000 */
[----:B------:R-:W-:Y:S05]  /*d7e0*/  BRA.DIV UR4, `(.L_x_6748) ;  /* 0x000001fe04d07947 */ /* 0x000fea000b800000 */
.L_x_7039:
[----:B------:R-:W-:-:S03]  /*d7f0*/  UMOV UR4, 0xffffffff ;  /* 0xffffffff00047882 */ /* 0x000fc60000000000 */
[----:B------:R-:W-:Y:S05]  /*d800*/  BRA.DIV UR4, `(.L_x_6749) ;  /* 0x000001fe04f07947 */ /* 0x000fea000b800000 */
.L_x_7042:
[----:B------:R-:W-:-:S03]  /*d810*/  UMOV UR4, 0xffffffff ;  /* 0xffffffff00047882 */ /* 0x000fc60000000000 */
[----:B------:R-:W-:Y:S05]  /*d820*/  BRA.DIV UR4, `(.L_x_6750) ;  /* 0x0000020204107947 */ /* 0x000fea000b800000 */
.L_x_7045:
[----:B------:R-:W-:Y:S01]  /*d830*/  ULEA.HI UR4, UR37, UR37, URZ, 0x1 ;  /* 0x0000002525047291 */ /* 0x000fe2000f8f083f */
[----:B------:R-:W-:Y:S01]  /*d840*/  ISETP.GE.AND P0, PT, R22, R21, PT ;  /* 0x000000151600720c */ /* 0x000fe20003f06270 */
[----:B------:R-:W-:Y:S02]  /*d850*/  BSSY B1, `(.L_x_6751) ;  /* 0x0000009000017945 */ /* 0x000fe40003800000 */
[----:B------:R-:W-:Y:S01]  /*d860*/  ULOP3.LUT UR4, UR4, 0xfffffffe, URZ, 0xc0, !UPT ;  /* 0xfffffffe04047892 */ /* 0x000fe2000f8ec03f */
[-C--:B------:R-:W-:Y:S02]  /*d870*/  ISETP.GE.OR P2, PT, R209, R58.reuse, P0 ;  /* 0x0000003ad100720c */ /* 0x080fe40000746670 */
[----:B------:R-:W-:Y:S01]  /*d880*/  ISETP.GE.OR P0, PT, R233, R58, P0 ;  /* 0x0000003ae900720c */ /* 0x000fe20000706670 */
[----:B------:R-:W-:-:S06]  /*d890*/  UIADD3 UR4, UR37, -UR4, URZ ;  /* 0x8000000425047290 */ /* 0x000fcc000fffe03f */
[----:B------:R-:W-:-:S05]  /*d8a0*/  IMAD.U32 R3, RZ, RZ, UR4 ;  /* 0x00000004ff037e24 */ /* 0x000fca000f8e00ff */
[----:B------:R-:W-:-:S04]  /*d8b0*/  SHF.L.U32 R3, R3, 0x1f, RZ ;  /* 0x0000001f03037819 */ /* 0x000fc800000006ff */
[----:B------:R-:W1:Y:S02]  /*d8c0*/  SYNCS.PHASECHK.TRANS64.TRYWAIT P1, [R18+URZ+0x28800], R3 ;  /* 0x02880003120075a7 */ /* 0x000e64000802017f */
[----:B-1----:R-:W-:Y:S05]  /*d8d0*/  @!P1 BRA `(.L_x_6752) ;  /* 0x00000200000c9947 */ /* 0x002fea0003800000 */
.L_x_7046:
[----:B------:R-:W-:Y:S05]  /*d8e0*/  BSYNC B1 ;  /* 0x0000000000017941 */ /* 0x000fea0003800000 */
.L_x_6751:
[----:B------:R-:W-:Y:S04]  /*d8f0*/  BSSY B1, `(.L_x_6753) ;  /* 0x0000100000017945 */ /* 0x000fe80003800000 */
[----:B------:R-:W-:Y:S05]  /*d900*/  @P2 BRA `(.L_x_6754) ;  /* 0x0000000c00f82947 */ /* 0x000fea0003800000 */
[----:B-1---5:R-:W-:Y:S02]  /*d910*/  SHF.R.U32.HI R3, RZ, 0x8, R36 ;  /* 0x00000008ff037819 */ /* 0x022fe40000011624 */
[----:B------:R-:W-:Y:S02]  /*d920*/  LOP3.LUT R0, R36, 0xff, RZ, 0xc0, !PT ;  /* 0x000000ff24007812 */ /* 0x000fe400078ec0ff */
[----:B------:R-:W-:Y:S02]  /*d930*/  LOP3.LUT R3, R3, 0xff, RZ, 0xc0, !PT ;  /* 0x000000ff03037812 */ /* 0x000fe400078ec0ff */
[----:B------:R-:W-:Y:S02]  /*d940*/  SHF.R.U32.HI R5, RZ, 0x8, R37 ;  /* 0x00000008ff057819 */ /* 0x000fe40000011625 */
[----:B------:R-:W-:Y:S02]  /*d950*/  SHF.R.U32.HI R7, RZ, 0x8, R38 ;  /* 0x00000008ff077819 */ /* 0x000fe40000011626 */
[----:B------:R-:W-:Y:S01]  /*d960*/  PRMT R13, R3, 0x7604, R0 ;  /* 0x00007604030d7816 */ /* 0x000fe20000000000 */
[----:B------:R-:W-:Y:S01]  /*d970*/  IMAD.SHL.U32 R3, R211, 0x80, RZ ;  /* 0x00000080d3037824 */ /* 0x000fe200078e00ff */
[----:B------:R-:W-:-:S02]  /*d980*/  LOP3.LUT R4, R37, 0xff, RZ, 0xc0, !PT ;  /* 0x000000ff25047812 */ /* 0x000fc400078ec0ff */
[----:B------:R-:W-:Y:S02]  /*d990*/  LOP3.LUT R5, R5, 0xff, RZ, 0xc0, !PT ;  /* 0x000000ff05057812 */ /* 0x000fe400078ec0ff */
[----:B------:R-:W-:Y:S02]  /*d9a0*/  LOP3.LUT R6, R38, 0xff, RZ, 0xc0, !PT ;  /* 0x000000ff26067812 */ /* 0x000fe400078ec0ff */
[----:B------:R-:W-:Y:S02]  /*d9b0*/  LOP3.LUT R7, R7, 0xff, RZ, 0xc0, !PT ;  /* 0x000000ff07077812 */ /* 0x000fe400078ec0ff */
[----:B------:R-:W-:Y:S02]  /*d9c0*/  PRMT R15, R5, 0x7604, R4 ;  /* 0x00007604050f7816 */ /* 0x000fe40000000004 */
[----:B------:R-:W-:Y:S02]  /*d9d0*/  SHF.R.U32.HI R0, RZ, 0x8, R40 ;  /* 0x00000008ff007819 */ /* 0x000fe40000011628 */
[----:B------:R-:W-:Y:S01]  /*d9e0*/  LOP3.LUT R4, R3, 0x380, RZ, 0xc0, !PT ;  /* 0x0000038003047812 */ /* 0x000fe200078ec0ff */
[----:B------:R-:W-:Y:S01]  /*d9f0*/  IMAD.IADD R3, R22, 0x1, R21 ;  /* 0x0000000116037824 */ /* 0x000fe200078e0215 */
[----:B------:R-:W-:-:S02]  /*da00*/  PRMT R45, R7, 0x7604, R6 ;  /* 0x00007604072d7816 */ /* 0x000fc40000000006 */
[----:B------:R-:W-:Y:S02]  /*da10*/  SHF.R.U32.HI R6, RZ, 0x8, R39 ;  /* 0x00000008ff067819 */ /* 0x000fe40000011627 */
[----:B------:R-:W-:Y:S02]  /*da20*/  LOP3.LUT R8, R0, 0xff, RZ, 0xc0, !PT ;  /* 0x000000ff00087812 */ /* 0x000fe400078ec0ff */
[----:B------:R-:W-:Y:S02]  /*da30*/  LOP3.LUT R7, R40, 0xff, RZ, 0xc0, !PT ;  /* 0x000000ff28077812 */ /* 0x000fe400078ec0ff */
[----:B------:R-:W-:Y:S02]  /*da40*/  LOP3.LUT R0, R4, 0x70, R22, 0xf8, !PT ;  /* 0x0000007004007812 */ /* 0x000fe400078ef816 */
[----:B------:R-:W-:Y:S02]  /*da50*/  SHF.R.U32.HI R9, RZ, 0x3, R4 ;  /* 0x00000003ff097819 */ /* 0x000fe40000011604 */
[----:B------:R-:W-:-:S02]  /*da60*/  LOP3.LUT R5, R39, 0xff, RZ, 0xc0, !PT ;  /* 0x000000ff27057812 */ /* 0x000fc400078ec0ff */
[----:B------:R-:W-:Y:S02]  /*da70*/  LOP3.LUT R6, R6, 0xff, RZ, 0xc0, !PT ;  /* 0x000000ff06067812 */ /* 0x000fe400078ec0ff */
[----:B------:R-:W-:Y:S02]  /*da80*/  LOP3.LUT R4, R4, 0x70, R3, 0xf8, !PT ;  /* 0x0000007004047812 */ /* 0x000fe400078ef803 */
[----:B------:R-:W-:Y:S02]  /*da90*/  PRMT R51, R8, 0x7604, R7 ;  /* 0x0000760408337816 */ /* 0x000fe40000000007 */
[----:B------:R-:W-:Y:S02]  /*daa0*/  LOP3.LUT R3, R0, R9, RZ, 0x3c, !PT ;  /* 0x0000000900037212 */ /* 0x000fe400078e3cff */
[----:B------:R-:W-:Y:S02]  /*dab0*/  SHF.R.U32.HI R8, RZ, 0x8, R41 ;  /* 0x00000008ff087819 */ /* 0x000fe40000011629 */
[----:B------:R-:W-:-:S02]  /*dac0*/  PRMT R49, R6, 0x7604, R5 ;  /* 0x0000760406317816 */ /* 0x000fc40000000005 */
[----:B------:R-:W-:Y:S02]  /*dad0*/  LOP3.LUT R5, R4, R9, RZ, 0x3c, !PT ;  /* 0x0000000904057212 */ /* 0x000fe400078e3cff */
[----:B------:R-:W-:Y:S02]  /*dae0*/  IADD3 R0, R18, R3, R222 ;  /* 0x0000000312007210 */ /* 0x000fe40007ffe0de */
[----:B------:R-:W-:Y:S02]  /*daf0*/  LOP3.LUT R4, R41, 0xff, RZ, 0xc0, !PT ;  /* 0x000000ff29047812 */ /* 0x000fe400078ec0ff */
[----:B------:R-:W-:Y:S02]  /*db00*/  SHF.R.U32.HI R7, RZ, 0x8, R42 ;  /* 0x00000008ff077819 */ /* 0x000fe4000001162a */
[----:B------:R-:W-:Y:S02]  /*db10*/  LOP3.LUT R3, R8, 0xff, RZ, 0xc0, !PT ;  /* 0x000000ff08037812 */ /* 0x000fe400078ec0ff */
[----:B------:R-:W-:Y:S01]  /*db20*/  LOP3.LUT R6, R42, 0xff, RZ, 0xc0, !PT ;  /* 0x000000ff2a067812 */ /* 0x000fe200078ec0ff */
[----:B------:R-:W-:Y:S01]  /*db30*/  LDS.128 R8, [R0+0x18400] ;  /* 0x0184000000087984 */ /* 0x000fe20000000c00 */
[----:B------:R-:W-:-:S02]  /*db40*/  LOP3.LUT R7, R7, 0xff, RZ, 0xc0, !PT ;  /* 0x000000ff07077812 */ /* 0x000fc400078ec0ff */
[----:B------:R-:W-:Y:S02]  /*db50*/  PRMT R53, R3, 0x7604, R4 ;  /* 0x0000760403357816 */ /* 0x000fe40000000004 */
[----:B------:R-:W-:Y:S02]  /*db60*/  IADD3 R3, R18, R5, R222 ;  /* 0x0000000512037210 */ /* 0x000fe40007ffe0de */
[----:B------:R-:W-:Y:S02]  /*db70*/  PRMT R55, R7, 0x7604, R6 ;  /* 0x0000760407377816 */ /* 0x000fe40000000006 */
[----:B------:R-:W-:Y:S01]  /*db80*/  SHF.R.U32.HI R14, RZ, 0x10, R37 ;  /* 0x00000010ff0e7819 */ /* 0x000fe20000011625 */
[----:B------:R-:W1:Y:S01]  /*db90*/  LDS.128 R4, [R3+0x18400] ;  /* 0x0184000003047984 */ /* 0x000e620000000c00 */
[----:B------:R-:W-:Y:S02]  /*dba0*/  SHF.R.U32.HI R47, RZ, 0x8, R43 ;  /* 0x00000008ff2f7819 */ /* 0x000fe4000001162b */
[----:B------:R-:W-:-:S02]  /*dbb0*/  SHF.R.U32.HI R44, RZ, 0x10, R39 ;  /* 0x00000010ff2c7819 */ /* 0x000fc40000011627 */
[----:B------:R-:W-:Y:S02]  /*dbc0*/  LOP3.LUT R14, R14, 0xff, RZ, 0xc0, !PT ;  /* 0x000000ff0e0e7812 */ /* 0x000fe400078ec0ff */
[----:B------:R-:W-:Y:S02]  /*dbd0*/  LOP3.LUT R12, R43, 0xff, RZ, 0xc0, !PT ;  /* 0x000000ff2b0c7812 */ /* 0x000fe400078ec0ff */
[----:B------:R-:W-:Y:S02]  /*dbe0*/  LOP3.LUT R47, R47, 0xff, RZ, 0xc0, !PT ;  /* 0x000000ff2f2f7812 */ /* 0x000fe400078ec0ff */
[----:B------:R-:W-:Y:S02]  /*dbf0*/  LOP3.LUT R44, R44, 0xff, RZ, 0xc0, !PT ;  /* 0x000000ff2c2c7812 */ /* 0x000fe400078ec0ff */
[----:B------:R-:W-:Y:S02]  /*dc00*/  SHF.R.U32.HI R20, RZ, 0x10, R38 ;  /* 0x00000010ff147819 */ /* 0x000fe40000011626 */
[----:B------:R-:W-:-:S02]  /*dc10*/  PRMT R15, R14, 0x7054, R15 ;  /* 0x000070540e0f7816 */ /* 0x000fc4000000000f */
[----:B------:R-:W-:Y:S02]  /*dc20*/  PRMT R57, R47, 0x7604, R12 ;  /* 0x000076042f397816 */ /* 0x000fe4000000000c */
[----:B------:R-:W-:Y:S02]  /*dc30*/  SHF.R.U32.HI R14, RZ, 0x10, R41 ;  /* 0x00000010ff0e7819 */ /* 0x000fe40000011629 */
[----:B------:R-:W-:Y:S02]  /*dc40*/  SHF.R.U32.HI R12, RZ, 0x10, R36 ;  /* 0x00000010ff0c7819 */ /* 0x000fe40000011624 */
[----:B------:R-:W-:Y:S02]  /*dc50*/  PRMT R49, R44, 0x7054, R49 ;  /* 0x000070542c317816 */ /* 0x000fe40000000031 */
[----:B------:R-:W-:Y:S02]  /*dc60*/  LOP3.LUT R20, R20, 0xff, RZ, 0xc0, !PT ;  /* 0x000000ff14147812 */ /* 0x000fe400078ec0ff */
[----:B------:R-:W-:-:S02]  /*dc70*/  SHF.R.U32.HI R44, RZ, 0x10, R43 ;  /* 0x00000010ff2c7819 */ /* 0x000fc4000001162b */
[----:B------:R-:W-:Y:S02]  /*dc80*/  LOP3.LUT R14, R14, 0xff, RZ, 0xc0, !PT ;  /* 0x000000ff0e0e7812 */ /* 0x000fe400078ec0ff */
[----:B------:R-:W-:Y:S02]  /*dc90*/  LOP3.LUT R12, R12, 0xff, RZ, 0xc0, !PT ;  /* 0x000000ff0c0c7812 */ /* 0x000fe400078ec0ff */
[----:B------:R-:W-:Y:S02]  /*dca0*/  PRMT R47, R20, 0x7054, R45 ;  /* 0x00007054142f7816 */ /* 0x000fe4000000002d */
[----:B------:R-:W-:Y:S02]  /*dcb0*/  LOP3.LUT R44, R44, 0xff, RZ, 0xc0, !PT ;  /* 0x000000ff2c2c7812 */ /* 0x000fe400078ec0ff */
[----:B------:R-:W-:Y:S02]  /*dcc0*/  SHF.R.U32.HI R20, RZ, 0x10, R42 ;  /* 0x00000010ff147819 */ /* 0x000fe4000001162a */
[----:B------:R-:W-:-:S02]  /*dcd0*/  PRMT R53, R14, 0x7054, R53 ;  /* 0x000070540e357816 */ /* 0x000fc40000000035 */
[----:B------:R-:W-:Y:S02]  /*dce0*/  PRMT R13, R12, 0x7054, R13 ;  /* 0x000070540c0d7816 */ /* 0x000fe4000000000d */
[----:B------:R-:W-:Y:S02]  /*dcf0*/  SHF.R.U32.HI R12, RZ, 0x10, R40 ;  /* 0x00000010ff0c7819 */ /* 0x000fe40000011628 */
[----:B------:R-:W-:Y:S02]  /*dd00*/  PRMT R57, R44, 0x7054, R57 ;  /* 0x000070542c397816 */ /* 0x000fe40000000039 */
[----:B------:R-:W-:Y:S02]  /*dd10*/  LOP3.LUT R20, R20, 0xff, RZ, 0xc0, !PT ;  /* 0x000000ff14147812 */ /* 0x000fe400078ec0ff */
[----:B------:R-:W-:Y:S02]  /*dd20*/  LOP3.LUT R45, R15, 0xff000000, R37, 0xf8, !PT ;  /* 0xff0000000f2d7812 */ /* 0x000fe400078ef825 */
[----:B------:R-:W-:-:S02]  /*dd30*/  LOP3.LUT R53, R53, 0xff000000, R41, 0xf8, !PT ;  /* 0xff00000035357812 */ /* 0x000fc400078ef829 */
[----:B------:R-:W-:Y:S02]  /*dd40*/  LOP3.LUT R12, R12, 0xff, RZ, 0xc0, !PT ;  /* 0x000000ff0c0c7812 */ /* 0x000fe400078ec0ff */
[----:B------:R-:W-:Y:S02]  /*dd50*/  LOP3.LUT R44, R13, 0xff000000, R36, 0xf8, !PT ;  /* 0xff0000000d2c7812 */ /* 0x000fe400078ef824 */
[----:B------:R-:W-:Y:S02]  /*dd60*/  LOP3.LUT R57, R57, 0xff000000, R43, 0xf8, !PT ;  /* 0xff00000039397812 */ /* 0x000fe400078ef82b */
[----:B------:R-:W-:Y:S02]  /*dd70*/  PRMT R55, R20, 0x7054, R55 ;  /* 0x0000705414377816 */ /* 0x000fe40000000037 */
[----:B------:R-:W-:Y:S02]  /*dd80*/  F2FP.F16.E4M3.UNPACK_B R41, R45.H1 ;  /* 0x0000002dff29723e */ /* 0x000fe400030006ff */
[----:B------:R-:W-:-:S02]  /*dd90*/  F2FP.F16.E4M3.UNPACK_B R43, R53.H1 ;  /* 0x00000035ff2b723e */ /* 0x000fc400030006ff */
[----:B-1----:R-:W-:Y:S02]  /*dda0*/  F2FP.F16.E4M3.UNPACK_B R36, R5.H1 ;  /* 0x00000005ff24723e */ /* 0x002fe400030006ff */
[----:B------:R-:W-:Y:S01]  /*ddb0*/  PRMT R51, R12, 0x7054, R51 ;  /* 0x000070540c337816 */ /* 0x000fe20000000033 */
[----:B------:R-:W-:Y:S01]  /*ddc0*/  HADD2.F32 R46, -RZ, R43.H0_H0 ;  /* 0x2000002bff2e7230 */ /* 0x000fe20000004100 */
[----:B------:R-:W-:Y:S01]  /*ddd0*/  LOP3.LUT R55, R55, 0xff000000, R42, 0xf8, !PT ;  /* 0xff00000037377812 */ /* 0x000fe200078ef82a */
[----:B------:R-:W-:Y:S01]  /*dde0*/  HADD2.F32 R42, -RZ, R41.H0_H0 ;  /* 0x20000029ff2a7230 */ /* 0x000fe20000004100 */
[----:B------:R-:W-:Y:S01]  /*ddf0*/  F2FP.F16.E4M3.UNPACK_B R13, R9.H1 ;  /* 0x00000009ff0d723e */ /* 0x000fe200030006ff */
[--C-:B------:R-:W-:Y:S01]  /*de00*/  HADD2.F32 R37, -RZ, R36.reuse.H0_H0 ;  /* 0x20000024ff257230 */ /* 0x100fe20000004100 */
[----:B------:R-:W-:Y:S01]  /*de10*/  LOP3.LUT R49, R49, 0xff000000, R39, 0xf8, !PT ;  /* 0xff00000031317812 */ /* 0x000fe200078ef827 */
[----:B------:R-:W-:Y:S01]  /*de20*/  HADD2.F32 R36, -RZ, R36.H1_H1 ;  /* 0x30000024ff247230 */ /* 0x000fe20000004100 */
[----:B------:R-:W-:-:S02]  /*de30*/  LOP3.LUT R51, R51, 0xff000000, R40, 0xf8, !PT ;  /* 0xff00000033337812 */ /* 0x000fc400078ef828 */
[----:B------:R-:W-:Y:S01]  /*de40*/  F2FP.F16.E4M3.UNPACK_B R20, R5 ;  /* 0x00000005ff14723e */ /* 0x000fe200020006ff */
[C---:B------:R-:W-:Y:S01]  /*de50*/  FMUL.FTZ R59, R37.reuse, R46 ;  /* 0x0000002e253b7220 */ /* 0x040fe20000410000 */
[-C--:B------:R-:W-:Y:S01]  /*de60*/  F2FP.F16.E4M3.UNPACK_B R39, R7.reuse ;  /* 0x00000007ff27723e */ /* 0x080fe200020006ff */
[----:B------:R-:W-:Y:S01]  /*de70*/  FMUL.FTZ R61, R37, R42 ;  /* 0x0000002a253d7220 */ /* 0x000fe20000410000 */
[----:B------:R-:W-:Y:S02]  /*de80*/  F2FP.F16.E4M3.UNPACK_B R40, R7.H1 ;  /* 0x00000007ff28723e */ /* 0x000fe400030006ff */
[-C--:B------:R-:W-:Y:S02]  /*de90*/  F2FP.F16.E4M3.UNPACK_B R5, R4.reuse ;  /* 0x00000004ff05723e */ /* 0x080fe400020006ff */
[----:B------:R-:W-:Y:S01]  /*dea0*/  F2FP.F16.E4M3.UNPACK_B R7, R4.H1 ;  /* 0x00000004ff07723e */ /* 0x000fe200030006ff */
[--C-:B------:R-:W-:Y:S01]  /*deb0*/  HADD2.F32 R4, -RZ, R13.reuse.H0_H0 ;  /* 0x2000000dff047230 */ /* 0x100fe20000004100 */
[----:B------:R-:W-:Y:S01]  /*dec0*/  F2FP.F16.E4M3.UNPACK_B R53, R53 ;  /* 0x00000035ff35723e */ /* 0x000fe200020006ff */
[----:B------:R-:W-:Y:S01]  /*ded0*/  HADD2.F32 R13, -RZ, R13.H1_H1 ;  /* 0x3000000dff0d7230 */ /* 0x000fe20000004100 */
[----:B------:R-:W-:-:S02]  /*dee0*/  F2FP.F16.E4M3.UNPACK_B R45, R45 ;  /* 0x0000002dff2d723e */ /* 0x000fc400020006ff */
[C---:B------:R-:W-:Y:S01]  /*def0*/  FFMA.FTZ R48, R4.reuse, R42, -R59 ;  /* 0x0000002a04307223 */ /* 0x040fe2000001083b */
[----:B------:R-:W-:Y:S01]  /*df00*/  FFMA.FTZ R50, R4, R46, R61 ;  /* 0x0000002e04327223 */ /* 0x000fe2000001003d */
[----:B------:R-:W-:Y:S01]  /*df10*/  HADD2.F32 R42, -RZ, R41.H1_H1 ;  /* 0x30000029ff2a7230 */ /* 0x000fe20000004100 */
[----:B------:R-:W-:Y:S01]  /*df20*/  LOP3.LUT R47, R47, 0xff000000, R38, 0xf8, !PT ;  /* 0xff0000002f2f7812 */ /* 0x000fe200078ef826 */
[----:B------:R-:W-:Y:S01]  /*df30*/  HADD2.F32 R46, -RZ, R43.H1_H1 ;  /* 0x3000002bff2e7230 */ /* 0x000fe20000004100 */
[-C--:B------:R-:W-:Y:S01]  /*df40*/  F2FP.F16.E4M3.UNPACK_B R37, R6.reuse ;  /* 0x00000006ff25723e */ /* 0x080fe200020006ff */
[----:B------:R-:W-:Y:S01]  /*df50*/  HADD2.F32 R43, -RZ, R53.H0_H0 ;  /* 0x20000035ff2b7230 */ /* 0x000fe20000004100 */
[----:B------:R-:W-:Y:S01]  /*df60*/  F2FP.F16.E4M3.UNPACK_B R38, R6.H1 ;  /* 0x00000006ff26723e */ /* 0x000fe200030006ff */
[----:B------:R-:W-:Y:S01]  /*df70*/  HADD2.F32 R6, -RZ, R20.H0_H0 ;  /* 0x20000014ff067230 */ /* 0x000fe20000004100 */
[----:B------:R-:W-:Y:S01]  /*df80*/  F2FP.F16.E4M3.UNPACK_B R12, R9 ;  /* 0x00000009ff0c723e */ /* 0x000fe200020006ff */
[----:B------:R-:W-:-:S02]  /*df90*/  HADD2.F32 R41, -RZ, R45.H0_H0 ;  /* 0x2000002dff297230 */ /* 0x000fc40000004100 */
[C---:B------:R-:W-:Y:S01]  /*dfa0*/  FMUL.FTZ R52, R36.reuse, R46 ;  /* 0x0000002e24347220 */ /* 0x040fe20000410000 */
[-C--:B------:R-:W-:Y:S01]  /*dfb0*/  FMUL.FTZ R61, R36, R42.reuse ;  /* 0x0000002a243d7220 */ /* 0x080fe20000410000 */
[C---:B------:R-:W-:Y:S01]  /*dfc0*/  FMUL.FTZ R59, R6.reuse, R43 ;  /* 0x0000002b063b7220 */ /* 0x040fe20000410000 */
[----:B------:R-:W-:Y:S02]  /*dfd0*/  HADD2.F32 R4, -RZ, R12.H0_H0 ;  /* 0x2000000cff047230 */ /* 0x000fe40000004100 */
[----:B------:R-:W-:Y:S01]  /*dfe0*/  FMUL.FTZ R6, R6, R41 ;  /* 0x0000002906067220 */ /* 0x000fe20000410000 */
[C---:B------:R-:W-:Y:S01]  /*dff0*/  FFMA.FTZ R63, R13.reuse, R42, -R52 ;  /* 0x0000002a0d3f7223 */ /* 0x040fe20000010834 */
[----:B------:R-:W-:Y:S01]  /*e000*/  FFMA.FTZ R65, R13, R46, R61 ;  /* 0x0000002e0d417223 */ /* 0x000fe2000001003d */
[----:B------:R-:W-:Y:S01]  /*e010*/  F2FP.F16.E4M3.UNPACK_B R36, R57.H1 ;  /* 0x00000039ff24723e */ /* 0x000fe200030006ff */
[----:B------:R-:W-:Y:S01]  /*e020*/  HADD2.F32 R53, -RZ, R53.H1_H1 ;  /* 0x30000035ff357230 */ /* 0x000fe20000004100 */
[----:B------:R-:W-:Y:S01]  /*e030*/  F2FP.F16.E4M3.UNPACK_B R13, R49.H1 ;  /* 0x00000031ff0d723e */ /* 0x000fe200030006ff */
[----:B------:R-:W-:-:S02]  /*e040*/  HADD2.F32 R20, -RZ, R20.H1_H1 ;  /* 0x30000014ff147230 */ /* 0x000fc40000004100 */
[C---:B------:R-:W-:Y:S01]  /*e050*/  FFMA.FTZ R42, R4.reuse, R43, R6 ;  /* 0x0000002b042a7223 */ /* 0x040fe20000010006 */
[----:B------:R-:W-:Y:S01]  /*e060*/  HADD2.F32 R45, -RZ, R45.H1_H1 ;  /* 0x3000002dff2d7230 */ /* 0x000fe20000004100 */
[----:B------:R-:W-:Y:S01]  /*e070*/  F2FP.F16.E4M3.UNPACK_B R15, R11.H1 ;  /* 0x0000000bff0f723e */ /* 0x000fe200030006ff */
[----:B------:R-:W-:Y:S01]  /*e080*/  FFMA.FTZ R59, R4, R41, -R59 ;  /* 0x00000029043b7223 */ /* 0x000fe2000001083b */
[----:B------:R-:W-:Y:S02]  /*e090*/  HADD2.F32 R43, -RZ, R36.H0_H0 ;  /* 0x20000024ff2b7230 */ /* 0x000fe40000004100 */
[C---:B------:R-:W-:Y:S01]  /*e0a0*/  FMUL.FTZ R61, R20.reuse, R53 ;  /* 0x00000035143d7220 */ /* 0x040fe20000410000 */
[----:B------:R-:W-:Y:S02]  /*e0b0*/  HADD2.F32 R6, -RZ, R40.H0_H0 ;  /* 0x20000028ff067230 */ /* 0x000fe40000004100 */
[----:B------:R-:W-:Y:S01]  /*e0c0*/  FMUL.FTZ R20, R20, R45 ;  /* 0x0000002d14147220 */ /* 0x000fe20000410000 */
[----:B------:R-:W-:Y:S01]  /*e0d0*/  HADD2.F32 R12, -RZ, R12.H1_H1 ;  /* 0x3000000cff0c7230 */ /* 0x000fe20000004100 */
[----:B------:R-:W-:Y:S01]  /*e0e0*/  F2FP.F16.E4M3.UNPACK_B R57, R57 ;  /* 0x00000039ff39723e */ /* 0x000fe200020006ff */
[----:B------:R-:W-:-:S02]  /*e0f0*/  HADD2.F32 R41, -RZ, R13.H0_H0 ;  /* 0x2000000dff297230 */ /* 0x000fc40000004100 */
[----:B------:R-:W-:Y:S01]  /*e100*/  FMUL.FTZ R67, R6, R43 ;  /* 0x0000002b06437220 */ /* 0x000fe20000410000 */
[----:B------:R-:W-:Y:S02]  /*e110*/  HADD2.F32 R4, -RZ, R15.H0_H0 ;  /* 0x2000000fff047230 */ /* 0x000fe40000004100 */
[C---:B------:R-:W-:Y:S01]  /*e120*/  FFMA.FTZ R46, R12.reuse, R45, -R61 ;  /* 0x0000002d0c2e7223 */ /* 0x040fe2000001083d */
[----:B------:R-:W-:Y:S01]  /*e130*/  FFMA.FTZ R53, R12, R53, R20 ;  /* 0x000000350c357223 */ /* 0x000fe20000010014 */
[----:B------:R-:W-:Y:S01]  /*e140*/  FMUL.FTZ R6, R6, R41 ;  /* 0x0000002906067220 */ /* 0x000fe20000410000 */
[----:B------:R-:W-:Y:S01]  /*e150*/  HADD2.F32 R12, -RZ, R13.H1_H1 ;  /* 0x3000000dff0c7230 */ /* 0x000fe20000004100 */
[----:B------:R-:W-:Y:S01]  /*e160*/  F2FP.F16.E4M3.UNPACK_B R49, R49 ;  /* 0x00000031ff31723e */ /* 0x000fe200020006ff */
[----:B------:R-:W-:Y:S02]  /*e170*/  HADD2.F32 R36, -RZ, R36.H1_H1 ;  /* 0x30000024ff247230 */ /* 0x000fe40000004100 */
[----:B------:R-:W-:Y:S01]  /*e180*/  FFMA.FTZ R67, R4, R41, -R67 ;  /* 0x0000002904437223 */ /* 0x000fe20000010843 */
[----:B------:R-:W-:-:S02]  /*e190*/  HADD2.F32 R40, -RZ, R40.H1_H1 ;  /* 0x30000028ff287230 */ /* 0x000fc40000004100 */
[----:B------:R-:W-:Y:S01]  /*e1a0*/  FFMA.FTZ R58, R4, R43, R6 ;  /* 0x0000002b043a7223 */ /* 0x000fe20000010006 */
        /* <DEDUP_REMOVED lines=31> */
[----:B------:R-:W-:Y:S01]  /*e3a0*/  HADD2.F32 R15, -RZ, R15.H1_H1 ;  /* 0x3000000fff0f7230 */ /* 0x000fe20000004100 */
[----:B------:R-:W-:Y:S01]  /*e3b0*/  F2FP.F16.E4M3.UNPACK_B R44, R44 ;  /* 0x0000002cff2c723e */ /* 0x000fe200020006ff */
[----:B------:R-:W-:Y:S02]  /*e3c0*/  HADD2.F32 R7, -RZ, R7.H1_H1 ;  /* 0x30000007ff077230 */ /* 0x000fe40000004100 */
[----:B------:R-:W-:Y:S01]  /*e3d0*/  FFMA.FTZ R57, R14, R57, R20 ;  /* 0x000000390e397223 */ /* 0x000fe20000010014 */
[----:B------:R-:W-:Y:S02]  /*e3e0*/  HADD2.F32 R12, -RZ, R12.H1_H1 ;  /* 0x3000000cff0c7230 */ /* 0x000fe40000004100 */
[C---:B------:R-:W-:Y:S01]  /*e3f0*/  FFMA.FTZ R20, R4.reuse, R13, -R39 ;  /* 0x0000000d04147223 */ /* 0x040fe20000010827 */
[----:B------:R-:W-:Y:S01]  /*e400*/  FFMA.FTZ R41, R4, R41, R6 ;  /* 0x0000002904297223 */ /* 0x000fe20000010006 */
[----:B------:R-:W-:-:S02]  /*e410*/  HADD2.F32 R8, -RZ, R8.H1_H1 ;  /* 0x30000008ff087230 */ /* 0x000fc40000004100 */
[C---:B------:R-:W-:Y:S01]  /*e420*/  FMUL.FTZ R39, R7.reuse, R15 ;  /* 0x0000000f07277220 */ /* 0x040fe20000410000 */
[-C--:B------:R-:W-:Y:S01]  /*e430*/  FMUL.FTZ R4, R7, R12.reuse ;  /* 0x0000000c07047220 */ /* 0x080fe20000410000 */
[----:B------:R-:W-:Y:S02]  /*e440*/  HADD2.F32 R13, -RZ, R51.H0_H0 ;  /* 0x20000033ff0d7230 */ /* 0x000fe40000004100 */
[----:B------:R-:W-:Y:S01]  /*e450*/  FFMA.FTZ R61, R14, R49, -R43 ;  /* 0x000000310e3d7223 */ /* 0x000fe2000001082b */
[----:B------:R-:W-:Y:S02]  /*e460*/  HADD2.F32 R6, -RZ, R5.H0_H0 ;  /* 0x20000005ff067230 */ /* 0x000fe40000004100 */
[C---:B------:R-:W-:Y:S01]  /*e470*/  FFMA.FTZ R36, R8.reuse, R15, R4 ;  /* 0x0000000f08247223 */ /* 0x040fe20000010004 */
[----:B------:R-:W-:Y:S02]  /*e480*/  HADD2.F32 R7, -RZ, R44.H0_H0 ;  /* 0x2000002cff077230 */ /* 0x000fe40000004100 */
[----:B------:R-:W-:Y:S01]  /*e490*/  FFMA.FTZ R43, R8, R12, -R39 ;  /* 0x0000000c082b7223 */ /* 0x000fe20000010827 */
        /* <DEDUP_REMOVED lines=9> */
[----:B------:R-:W-:Y:S01]  /*e530*/  FFMA.FTZ R39, R4, R13, R39 ;  /* 0x0000000d04277223 */ /* 0x000fe20000010027 */
[C---:B------:R-:W-:Y:S01]  /*e540*/  FMUL.FTZ R6, R5.reuse, R8 ;  /* 0x0000000805067220 */ /* 0x040fe20000410000 */
[----:B------:R-:W-:Y:S01]  /*e550*/  F2FP.F16.E4M3.UNPACK_B R4, R47.H1 ;  /* 0x0000002fff04723e */ /* 0x000fe200030006ff */
[----:B------:R-:W-:Y:S01]  /*e560*/  FMUL.FTZ R7, R5, R44 ;  /* 0x0000002c05077220 */ /* 0x000fe20000410000 */
[----:B------:R-:W-:Y:S01]  /*e570*/  F2FP.F16.E4M3.UNPACK_B R11, R10 ;  /* 0x0000000aff0b723e */ /* 0x000fe200020006ff */
        /* <DEDUP_REMOVED lines=17> */
[----:B------:R-:W-:Y:S02]  /*e690*/  HADD2.F32 R8, -RZ, R47.H1_H1 ;  /* 0x3000002fff087230 */ /* 0x000fe40000004100 */
[C---:B------:R-:W-:Y:S01]  /*e6a0*/  FFMA.FTZ R40, R4.reuse, R13, R5 ;  /* 0x0000000d04287223 */ /* 0x040fe20000010005 */
[----:B------:R-:W-:Y:S01]  /*e6b0*/  FFMA.FTZ R45, R4, R6, -R45 ;  /* 0x00000006042d7223 */ /* 0x000fe2000001082d */
[C---:B------:R-:W-:Y:S01]  /*e6c0*/  FFMA.FTZ R52, R10.reuse, R7, -R49 ;  /* 0x000000070a347223 */ /* 0x040fe20000010831 */
[----:B------:R-:W-:Y:S01]  /*e6d0*/  FFMA.FTZ R49, R10, R9, R38 ;  /* 0x000000090a317223 */ /* 0x000fe20000010026 */
[----:B------:R-:W-:-:S02]  /*e6e0*/  HADD2.F32 R5, -RZ, R37.H0_H0 ;  /* 0x20000025ff057230 */ /* 0x000fc40000004100 */
[----:B------:R-:W-:Y:S01]  /*e6f0*/  HADD2.F32 R6, -RZ, R47.H0_H0 ;  /* 0x2000002fff067230 */ /* 0x000fe20000004100 */
[----:B------:R-:W-:Y:S01]  /*e700*/  F2FP.SATFINITE.E4M3.F32.PACK_AB_MERGE_C R45, R52, R45, RZ ;  /* 0x0000002d342d723e */ /* 0x000fe200048070ff */
[--C-:B------:R-:W-:Y:S02]  /*e710*/  HADD2.F32 R7, -RZ, R55.reuse.H0_H0 ;  /* 0x20000037ff077230 */ /* 0x100fe40000004100 */
[----:B------:R-:W-:Y:S02]  /*e720*/  HADD2.F32 R10, -RZ, R55.H1_H1 ;  /* 0x30000037ff0a7230 */ /* 0x000fe40000004100 */
[C---:B------:R-:W-:Y:S01]  /*e730*/  FMUL.FTZ R12, R5.reuse, R6 ;  /* 0x00000006050c7220 */ /* 0x040fe20000410000 */
[----:B------:R-:W-:Y:S02]  /*e740*/  HADD2.F32 R37, -RZ, R37.H1_H1 ;  /* 0x30000025ff257230 */ /* 0x000fe40000004100 */
[----:B------:R-:W-:Y:S01]  /*e750*/  FMUL.FTZ R9, R5, R7 ;  /* 0x0000000705097220 */ /* 0x000fe20000410000 */
[--C-:B------:R-:W-:Y:S01]  /*e760*/  HADD2.F32 R4, -RZ, R11.reuse.H0_H0 ;  /* 0x2000000bff047230 */ /* 0x100fe20000004100 */
[----:B------:R-:W-:Y:S01]  /*e770*/  F2FP.SATFINITE.E4M3.F32.PACK_AB_MERGE_C R5, R63, R48, RZ ;  /* 0x000000303f05723e */ /* 0x000fe200048070ff */
        /* <DEDUP_REMOVED lines=23> */
.L_x_6754:
[----:B------:R-:W-:Y:S05]  /*e8f0*/  BSYNC B1 ;  /* 0x0000000000017941 */ /* 0x000fea0003800000 */
.L_x_6753:
[----:B------:R-:W-:Y:S05]  /*e900*/  @P0 BRA `(.L_x_6740) ;  /* 0x0000000c00c80947 */ /* 0x000fea0003800000 */
[----:B------:R-:W3:Y:S01]  /*e910*/  LDL R54, [R1+0x4] ;  /* 0x0000040001367983 */ /* 0x000ee20000100800 */
[----:B--2--5:R-:W-:Y:S01]  /*e920*/  SHF.R.U32.HI R0, RZ, 0x8, R32 ;  /* 0x00000008ff007819 */ /* 0x024fe20000011620 */
[----:B------:R-:W-:Y:S01]  /*e930*/  IMAD.IADD R21, R22, 0x1, R21 ;  /* 0x0000000116157824 */ /* 0x000fe200078e0215 */
[----:B-1----:R-:W-:Y:S02]  /*e940*/  LOP3.LUT R3, R32, 0xff, RZ, 0xc0, !PT ;  /* 0x000000ff20037812 */ /* 0x002fe400078ec0ff */
[----:B------:R-:W-:Y:S02]  /*e950*/  SHF.R.U32.HI R4, RZ, 0x8, R33 ;  /* 0x00000008ff047819 */ /* 0x000fe40000011621 */
[----:B------:R-:W-:Y:S02]  /*e960*/  LOP3.LUT R0, R0, 0xff, RZ, 0xc0, !PT ;  /* 0x000000ff00007812 */ /* 0x000fe400078ec0ff */
[----:B------:R-:W-:Y:S02]  /*e970*/  SHF.R.U32.HI R6, RZ, 0x8, R34 ;  /* 0x00000008ff067819 */ /* 0x000fe40000011622 */
[----:B------:R-:W-:-:S02]  /*e980*/  LOP3.LUT R5, R33, 0xff, RZ, 0xc0, !PT ;  /* 0x000000ff21057812 */ /* 0x000fc400078ec0ff */
[----:B------:R-:W-:Y:S02]  /*e990*/  LOP3.LUT R4, R4, 0xff, RZ, 0xc0, !PT ;  /* 0x000000ff04047812 */ /* 0x000fe400078ec0ff */
[----:B------:R-:W-:Y:S02]  /*e9a0*/  PRMT R13, R0, 0x7604, R3 ;  /* 0x00007604000d7816 */ /* 0x000fe40000000003 */
[----:B------:R-:W-:Y:S02]  /*e9b0*/  LOP3.LUT R7, R34, 0xff, RZ, 0xc0, !PT ;  /* 0x000000ff22077812 */ /* 0x000fe400078ec0ff */
[----:B------:R-:W-:Y:S02]  /*e9c0*/  LOP3.LUT R6, R6, 0xff, RZ, 0xc0, !PT ;  /* 0x000000ff06067812 */ /* 0x000fe400078ec0ff */
[----:B------:R-:W-:Y:S02]  /*e9d0*/  SHF.R.U32.HI R3, RZ, 0x8, R35 ;  /* 0x00000008ff037819 */ /* 0x000fe40000011623 */
[----:B------:R-:W-:-:S02]  /*e9e0*/  SHF.R.U32.HI R0, RZ, 0x8, R28 ;  /* 0x00000008ff007819 */ /* 0x000fc4000001161c */
[----:B------:R-:W-:Y:S02]  /*e9f0*/  PRMT R12, R4, 0x7604, R5 ;  /* 0x00007604040c7816 */ /* 0x000fe40000000005 */
[----:B------:R-:W-:Y:S02]  /*ea00*/  PRMT R15, R6, 0x7604, R7 ;  /* 0x00007604060f7816 */ /* 0x000fe40000000007 */
[----:B------:R-:W-:Y:S02]  /*ea10*/  LOP3.LUT R4, R35, 0xff, RZ, 0xc0, !PT ;  /* 0x000000ff23047812 */ /* 0x000fe400078ec0ff */
[----:B------:R-:W-:Y:S02]  /*ea20*/  LOP3.LUT R3, R3, 0xff, RZ, 0xc0, !PT ;  /* 0x000000ff03037812 */ /* 0x000fe400078ec0ff */
[----:B------:R-:W-:Y:S02]  /*ea30*/  LOP3.LUT R5, R0, 0xff, RZ, 0xc0, !PT ;  /* 0x000000ff00057812 */ /* 0x000fe400078ec0ff */
[----:B------:R-:W-:-:S02]  /*ea40*/  SHF.R.U32.HI R7, RZ, 0x3, R220 ;  /* 0x00000003ff077819 */ /* 0x000fc400000116dc */
[----:B------:R-:W-:Y:S02]  /*ea50*/  LOP3.LUT R0, R220, 0x70, R21, 0xf8, !PT ;  /* 0x00000070dc007812 */ /* 0x000fe400078ef815 */
[----:B------:R-:W-:Y:S02]  /*ea60*/  PRMT R14, R3, 0x7604, R4 ;  /* 0x00007604030e7816 */ /* 0x000fe40000000004 */
[----:B------:R-:W-:Y:S02]  /*ea70*/  LOP3.LUT R3, R0, R7, RZ, 0x3c, !PT ;  /* 0x0000000700037212 */ /* 0x000fe400078e3cff */
[----:B------:R-:W-:Y:S02]  /*ea80*/  LOP3.LUT R6, R28, 0xff, RZ, 0xc0, !PT ;  /* 0x000000ff1c067812 */ /* 0x000fe400078ec0ff */
[----:B------:R-:W-:Y:S02]  /*ea90*/  SHF.R.U32.HI R4, RZ, 0x8, R29 ;  /* 0x00000008ff047819 */ /* 0x000fe4000001161d */
[----:B------:R-:W-:-:S02]  /*eaa0*/  IADD3 R0, R18, R3, R224 ;  /* 0x0000000312007210 */ /* 0x000fc40007ffe0e0 */
[----:B------:R-:W-:Y:S02]  /*eab0*/  PRMT R37, R5, 0x7604, R6 ;  /* 0x0000760405257816 */ /* 0x000fe40000000006 */
[----:B------:R-:W-:Y:S02]  /*eac0*/  LOP3.LUT R3, R4, 0xff, RZ, 0xc0, !PT ;  /* 0x000000ff04037812 */ /* 0x000fe400078ec0ff */
[----:B------:R-:W1:Y:S01]  /*ead0*/  LDS.128 R4, [R0+0x18400] ;  /* 0x0184000000047984 */ /* 0x000e620000000c00 */
[----:B------:R-:W-:Y:S02]  /*eae0*/  SHF.R.U32.HI R38, RZ, 0x8, R31 ;  /* 0x00000008ff267819 */ /* 0x000fe4000001161f */
[----:B------:R-:W-:Y:S02]  /*eaf0*/  LOP3.LUT R20, R29, 0xff, RZ, 0xc0, !PT ;  /* 0x000000ff1d147812 */ /* 0x000fe400078ec0ff */
[----:B------:R-:W-:Y:S02]  /*eb00*/  LOP3.LUT R39, R31, 0xff, RZ, 0xc0, !PT ;  /* 0x000000ff1f277812 */ /* 0x000fe400078ec0ff */
[----:B------:R-:W-:-:S02]  /*eb10*/  LOP3.LUT R38, R38, 0xff, RZ, 0xc0, !PT ;  /* 0x000000ff26267812 */ /* 0x000fc400078ec0ff */
[----:B------:R-:W-:Y:S02]  /*eb20*/  SHF.R.U32.HI R21, RZ, 0x8, R30 ;  /* 0x00000008ff157819 */ /* 0x000fe4000001161e */
[----:B------:R-:W-:Y:S02]  /*eb30*/  PRMT R20, R3, 0x7604, R20 ;  /* 0x0000760403147816 */ /* 0x000fe40000000014 */
[----:B------:R-:W-:Y:S02]  /*eb40*/  SHF.R.U32.HI R3, RZ, 0x10, R33 ;  /* 0x00000010ff037819 */ /* 0x000fe40000011621 */
[----:B------:R-:W-:Y:S02]  /*eb50*/  PRMT R38, R38, 0x7604, R39 ;  /* 0x0000760426267816 */ /* 0x000fe40000000027 */
[----:B------:R-:W-:Y:S01]  /*eb60*/  SHF.R.U32.HI R39, RZ, 0x10, R29 ;  /* 0x00000010ff277819 */ /* 0x000fe2000001161d */
[----:B------:R-:W-:Y:S01]  /*eb70*/  IMAD.U32 R3, R3, 0x10000, RZ ;  /* 0x0001000003037824 */ /* 0x000fe200078e00ff */
[----:B------:R-:W-:-:S02]  /*eb80*/  LOP3.LUT R36, R30, 0xff, RZ, 0xc0, !PT ;  /* 0x000000ff1e247812 */ /* 0x000fc400078ec0ff */
[----:B------:R-:W-:Y:S01]  /*eb90*/  LOP3.LUT R21, R21, 0xff, RZ, 0xc0, !PT ;  /* 0x000000ff15157812 */ /* 0x000fe200078ec0ff */
[----:B------:R-:W-:Y:S01]  /*eba0*/  IMAD.U32 R39, R39, 0x10000, RZ ;  /* 0x0001000027277824 */ /* 0x000fe200078e00ff */
[----:B------:R-:W-:Y:S02]  /*ebb0*/  LOP3.LUT R3, R12, 0xff0000, R3, 0xf8, !PT ;  /* 0x00ff00000c037812 */ /* 0x000fe400078ef803 */
        /* <DEDUP_REMOVED lines=13> */
[----:B-1----:R-:W-:-:S02]  /*ec90*/  F2FP.F16.E4M3.UNPACK_B R20, R5 ;  /* 0x00000005ff14723e */ /* 0x002fc400020006ff */
[----:B------:R-:W-:Y:S02]  /*eca0*/  F2FP.F16.E4M3.UNPACK_B R34, R33 ;  /* 0x00000021ff22723e */ /* 0x000fe400020006ff */
[----:B------:R-:W-:Y:S01]  /*ecb0*/  LOP3.LUT R43, R43, 0xff0000, R30, 0xf8, !PT ;  /* 0x00ff00002b2b7812 */ /* 0x000fe200078ef81e */
[--C-:B------:R-:W-:Y:S01]  /*ecc0*/  HADD2.F32 R28, -RZ, R20.reuse.H0_H0 ;  /* 0x20000014ff1c7230 */ /* 0x100fe20000004100 */
[----:B------:R-:W-:Y:S01]  /*ecd0*/  F2FP.F16.E4M3.UNPACK_B R37, R41 ;  /* 0x00000029ff25723e */ /* 0x000fe200020006ff */
[----:B------:R-:W-:Y:S01]  /*ece0*/  HADD2.F32 R20, -RZ, R20.H1_H1 ;  /* 0x30000014ff147230 */ /* 0x000fe20000004100 */
[----:B------:R-:W-:Y:S02]  /*ecf0*/  LOP3.LUT R13, R13, 0xff0000, R32, 0xf8, !PT ;  /* 0x00ff00000d0d7812 */ /* 0x000fe400078ef820 */
[----:B------:R-:W-:Y:S02]  /*ed00*/  LOP3.LUT R45, R38, 0xff0000, R45, 0xf8, !PT ;  /* 0x00ff0000262d7812 */ /* 0x000fe400078ef82d */
[----:B------:R-:W-:Y:S01]  /*ed10*/  LOP3.LUT R38, R21, 0xff000000, R35, 0xf8, !PT ;  /* 0xff00000015267812 */ /* 0x000fe200078ef823 */
[----:B------:R-:W-:Y:S01]  /*ed20*/  HADD2.F32 R35, -RZ, R34.H0_H0 ;  /* 0x20000022ff237230 */ /* 0x000fe20000004100 */
[----:B------:R-:W-:Y:S01]  /*ed30*/  LOP3.LUT R40, R43, 0xff000000, R30, 0xf8, !PT ;  /* 0xff0000002b287812 */ /* 0x000fe200078ef81e */
[----:B------:R-:W-:Y:S01]  /*ed40*/  HADD2.F32 R43, -RZ, R37.H0_H0 ;  /* 0x20000025ff2b7230 */ /* 0x000fe20000004100 */
[----:B------:R-:W-:-:S02]  /*ed50*/  LOP3.LUT R32, R13, 0xff000000, R32, 0xf8, !PT ;  /* 0xff0000000d207812 */ /* 0x000fc400078ef820 */
[----:B------:R-:W-:Y:S02]  /*ed60*/  LOP3.LUT R42, R45, 0xff000000, R31, 0xf8, !PT ;  /* 0xff0000002d2a7812 */ /* 0x000fe400078ef81f */
[----:B------:R-:W-:Y:S01]  /*ed70*/  F2FP.F16.E4M3.UNPACK_B R21, R5.H1 ;  /* 0x00000005ff15723e */ /* 0x000fe200030006ff */
[C---:B------:R-:W-:Y:S01]  /*ed80*/  FMUL.FTZ R45, R28.reuse, R43 ;  /* 0x0000002b1c2d7220 */ /* 0x040fe20000410000 */
[-C--:B------:R-:W-:Y:S02]  /*ed90*/  F2FP.F16.E4M3.UNPACK_B R30, R7.reuse ;  /* 0x00000007ff1e723e */ /* 0x080fe400020006ff */
[----:B------:R-:W-:Y:S02]  /*eda0*/  F2FP.F16.E4M3.UNPACK_B R31, R7.H1 ;  /* 0x00000007ff1f723e */ /* 0x000fe400030006ff */
[-C--:B------:R-:W-:Y:S02]  /*edb0*/  F2FP.F16.E4M3.UNPACK_B R5, R4.reuse ;  /* 0x00000004ff05723e */ /* 0x080fe400020006ff */
[----:B------:R-:W-:Y:S01]  /*edc0*/  F2FP.F16.E4M3.UNPACK_B R7, R4.H1 ;  /* 0x00000004ff07723e */ /* 0x000fe200030006ff */
[----:B------:R-:W-:Y:S01]  /*edd0*/  FMUL.FTZ R4, R28, R35 ;  /* 0x000000231c047220 */ /* 0x000fe20000410000 */
[----:B------:R-:W-:-:S02]  /*ede0*/  F2FP.F16.E4M3.UNPACK_B R41, R41.H1 ;  /* 0x00000029ff29723e */ /* 0x000fc400030006ff */
[----:B------:R-:W-:Y:S02]  /*edf0*/  F2FP.F16.E4M3.UNPACK_B R33, R33.H1 ;  /* 0x00000021ff21723e */ /* 0x000fe400030006ff */
[-C--:B------:R-:W-:Y:S02]  /*ee00*/  F2FP.F16.E4M3.UNPACK_B R28, R6.reuse ;  /* 0x00000006ff1c723e */ /* 0x080fe400020006ff */
[----:B------:R-:W-:Y:S01]  /*ee10*/  F2FP.F16.E4M3.UNPACK_B R29, R6.H1 ;  /* 0x00000006ff1d723e */ /* 0x000fe200030006ff */
[--C-:B------:R-:W-:Y:S02]  /*ee20*/  HADD2.F32 R6, -RZ, R21.reuse.H0_H0 ;  /* 0x20000015ff067230 */ /* 0x100fe40000004100 */
[----:B------:R-:W-:Y:S01]  /*ee30*/  HADD2.F32 R21, -RZ, R21.H1_H1 ;  /* 0x30000015ff157230 */ /* 0x000fe20000004100 */
[----:B---3--:R-:W1:Y:S02]  /*ee40*/  LDS.128 R8, [R54+0x18400] ;  /* 0x0184000036087984 */ /* 0x008e640000000c00 */
        /* <DEDUP_REMOVED lines=9> */
[C---:B------:R-:W-:Y:S01]  /*eee0*/  FFMA.FTZ R46, R10.reuse, R43, R4 ;  /* 0x0000002b0a2e7223 */ /* 0x040fe20000010004 */
[----:B------:R-:W-:Y:S01]  /*eef0*/  FFMA.FTZ R44, R10, R35, -R45 ;  /* 0x000000230a2c7223 */ /* 0x000fe2000001082d */
[----:B------:R-:W-:Y:S01]  /*ef00*/  HADD2.F32 R43, -RZ, R37.H1_H1 ;  /* 0x30000025ff2b7230 */ /* 0x000fe20000004100 */
[----:B------:R-:W-:Y:S01]  /*ef10*/  F2FP.F16.E4M3.UNPACK_B R8, R8.H1 ;  /* 0x00000008ff08723e */ /* 0x000fe200030006ff */
        /* <DEDUP_REMOVED lines=12> */
[----:B------:R-:W-:Y:S02]  /*efe0*/  HADD2.F32 R35, -RZ, R34.H0_H0 ;  /* 0x20000022ff237230 */ /* 0x000fe40000004100 */
[C---:B------:R-:W-:Y:S01]  /*eff0*/  FFMA.FTZ R45, R4.reuse, R45, R6 ;  /* 0x0000002d042d7223 */ /* 0x040fe20000010006 */
[----:B------:R-:W-:Y:S02]  /*f000*/  HADD2.F32 R6, -RZ, R30.H0_H0 ;  /* 0x2000001eff067230 */ /* 0x000fe40000004100 */
[----:B------:R-:W-:Y:S01]  /*f010*/  FFMA.FTZ R49, R4, R37, -R49 ;  /* 0x0000002504317223 */ /* 0x000fe20000010831 */
[----:B------:R-:W-:Y:S01]  /*f020*/  HADD2.F32 R10, -RZ, R33.H1_H1 ;  /* 0x30000021ff0a7230 */ /* 0x000fe20000004100 */
[----:B------:R-:W-:Y:S01]  /*f030*/  F2FP.F16.E4M3.UNPACK_B R42, R42.H1 ;  /* 0x0000002aff2a723e */ /* 0x000fe200030006ff */
[----:B------:R-:W-:-:S02]  /*f040*/  HADD2.F32 R20, -RZ, R41.H1_H1 ;  /* 0x30000029ff147230 */ /* 0x000fc40000004100 */
[C---:B------:R-:W-:Y:S01]  /*f050*/  FMUL.FTZ R37, R6.reuse, R35 ;  /* 0x0000002306257220 */ /* 0x040fe20000410000 */
[----:B------:R-:W-:Y:S01]  /*f060*/  HADD2.F32 R33, -RZ, R12.H0_H0 ;  /* 0x2000000cff217230 */ /* 0x000fe20000004100 */
[----:B------:R-:W-:Y:S01]  /*f070*/  F2FP.F16.E4M3.UNPACK_B R38, R38.H1 ;  /* 0x00000026ff26723e */ /* 0x000fe200030006ff */
[----:B------:R-:W-:Y:S02]  /*f080*/  HADD2.F32 R4, -RZ, R14.H0_H0 ;  /* 0x2000000eff047230 */ /* 0x000fe40000004100 */
[C---:B------:R-:W-:Y:S01]  /*f090*/  FMUL.FTZ R48, R21.reuse, R20 ;  /* 0x0000001415307220 */ /* 0x040fe20000410000 */
[----:B------:R-:W-:Y:S02]  /*f0a0*/  HADD2.F32 R9, -RZ, R9.H1_H1 ;  /* 0x30000009ff097230 */ /* 0x000fe40000004100 */
[-C--:B------:R-:W-:Y:S01]  /*f0b0*/  FMUL.FTZ R6, R6, R33.reuse ;  /* 0x0000002106067220 */ /* 0x080fe20000410000 */
[----:B------:R-:W-:Y:S01]  /*f0c0*/  FMUL.FTZ R21, R21, R10 ;  /* 0x0000000a15157220 */ /* 0x000fe20000410000 */
[----:B------:R-:W-:Y:S01]  /*f0d0*/  FFMA.FTZ R37, R4, R33, -R37 ;  /* 0x0000002104257223 */ /* 0x000fe20000010825 */
[----:B------:R-:W-:-:S02]  /*f0e0*/  HADD2.F32 R33, -RZ, R34.H1_H1 ;  /* 0x30000022ff217230 */ /* 0x000fc40000004100 */
[----:B------:R-:W-:Y:S01]  /*f0f0*/  FFMA.FTZ R41, R4, R35, R6 ;  /* 0x0000002304297223 */ /* 0x000fe20000010006 */
[----:B------:R-:W-:Y:S02]  /*f100*/  HADD2.F32 R30, -RZ, R30.H1_H1 ;  /* 0x3000001eff1e7230 */ /* 0x000fe40000004100 */
[C---:B------:R-:W-:Y:S01]  /*f110*/  FFMA.FTZ R48, R9.reuse, R10, -R48 ;  /* 0x0000000a09307223 */ /* 0x040fe20000010830 */
[----:B------:R-:W-:Y:S01]  /*f120*/  FFMA.FTZ R50, R9, R20, R21 ;  /* 0x0000001409327223 */ /* 0x000fe20000010015 */
[----:B------:R-:W-:Y:S01]  /*f130*/  HADD2.F32 R35, -RZ, R42.H0_H0 ;  /* 0x2000002aff237230 */ /* 0x000fe20000004100 */
[----:B------:R-:W-:Y:S01]  /*f140*/  F2FP.F16.E4M3.UNPACK_B R10, R39.H1 ;  /* 0x00000027ff0a723e */ /* 0x000fe200030006ff */
[----:B------:R-:W-:Y:S02]  /*f150*/  HADD2.F32 R6, -RZ, R31.H0_H0 ;  /* 0x2000001fff067230 */ /* 0x000fe40000004100 */
[----:B------:R-:W-:Y:S01]  /*f160*/  FMUL.FTZ R51, R30, R33 ;  /* 0x000000211e337220 */ /* 0x000fe20000410000 */
[----:B------:R-:W-:Y:S01]  /*f170*/  HADD2.F32 R9, -RZ, R12.H1_H1 ;  /* 0x3000000cff097230 */ /* 0x000fe20000004100 */
[----:B------:R-:W-:Y:S01]  /*f180*/  F2FP.F16.E4M3.UNPACK_B R39, R39 ;  /* 0x00000027ff27723e */ /* 0x000fe200020006ff */
        /* <DEDUP_REMOVED lines=16> */
[----:B------:R-:W-:Y:S01]  /*f290*/  F2FP.SATFINITE.E4M3.F32.PACK_AB_MERGE_C R45, R50, R45, RZ ;  /* 0x0000002d322d723e */ /* 0x000fe200048070ff */
        /* <DEDUP_REMOVED lines=36> */
[----:B------:R-:W-:Y:S01]  /*f4e0*/  FMUL.FTZ R5, R5, R32 ;  /* 0x0000002005057220 */ /* 0x000fe20000410000 */
[----:B------:R-:W-:-:S02]  /*f4f0*/  HADD2.F32 R9, -RZ, R7.H0_H0 ;  /* 0x20000007ff097230 */ /* 0x000fc40000004100 */
[C---:B------:R-:W-:Y:S01]  /*f500*/  FFMA.FTZ R15, R3.reuse, R32, -R12 ;  /* 0x00000020030f7223 */ /* 0x040fe2000001080c */
[----:B------:R-:W-:Y:S02]  /*f510*/  HADD2.F32 R4, -RZ, R29.H0_H0 ;  /* 0x2000001dff047230 */ /* 0x000fe40000004100 */
[----:B------:R-:W-:Y:S01]  /*f520*/  FFMA.FTZ R12, R3, R8, R5 ;  /* 0x00000008030c7223 */ /* 0x000fe20000010005 */
        /* <DEDUP_REMOVED lines=12> */
[----:B------:R-:W-:Y:S01]  /*f5f0*/  F2FP.SATFINITE.E4M3.F32.PACK_AB_MERGE_C R20, R20, R33, RZ ;  /* 0x000000211414723e */ /* 0x000fe200048070ff */
[-C--:B------:R-:W-:Y:S01]  /*f600*/  FMUL.FTZ R5, R29, R6.reuse ;  /* 0x000000061d057220 */ /* 0x080fe20000410000 */
[----:B------:R-:W-:Y:S01]  /*f610*/  FFMA.FTZ R29, R3, R9, R4 ;  /* 0x00000009031d7223 */ /* 0x000fe20000010004 */
[----:B------:R-:W-:Y:S01]  /*f620*/  FFMA.FTZ R35, R13, R6, -R32 ;  /* 0x000000060d237223 */ /* 0x000fe20000010820 */
[----:B------:R-:W-:-:S02]  /*f630*/  HADD2.F32 R6, -RZ, R40.H0_H0 ;  /* 0x20000028ff067230 */ /* 0x000fc40000004100 */
[----:B------:R-:W-:Y:S01]  /*f640*/  FFMA.FTZ R32, R13, R8, R5 ;  /* 0x000000080d207223 */ /* 0x000fe20000010005 */
[----:B------:R-:W-:Y:S02]  /*f650*/  HADD2.F32 R5, -RZ, R36.H0_H0 ;  /* 0x20000024ff057230 */ /* 0x000fe40000004100 */
[----:B------:R-:W-:Y:S02]  /*f660*/  HADD2.F32 R4, -RZ, R28.H0_H0 ;  /* 0x2000001cff047230 */ /* 0x000fe40000004100 */
[----:B------:R-:W-:Y:S02]  /*f670*/  HADD2.F32 R40, -RZ, R40.H1_H1 ;  /* 0x30000028ff287230 */ /* 0x000fe40000004100 */
[----:B------:R-:W-:Y:S02]  /*f680*/  HADD2.F32 R28, -RZ, R28.H1_H1 ;  /* 0x3000001cff1c7230 */ /* 0x000fe40000004100 */
[----:B------:R-:W-:Y:S01]  /*f690*/  FMUL.FTZ R8, R4, R6 ;  /* 0x0000000604087220 */ /* 0x000fe20000410000 */
[----:B------:R-:W-:-:S02]  /*f6a0*/  HADD2.F32 R36, -RZ, R36.H1_H1 ;  /* 0x30000024ff247230 */ /* 0x000fc40000004100 */
[----:B------:R-:W-:Y:S01]  /*f6b0*/  FMUL.FTZ R7, R4, R5 ;  /* 0x0000000504077220 */ /* 0x000fe20000410000 */
[--C-:B------:R-:W-:Y:S02]  /*f6c0*/  HADD2.F32 R3, -RZ, R11.reuse.H0_H0 ;  /* 0x2000000bff037230 */ /* 0x100fe40000004100 */
[C---:B------:R-:W-:Y:S01]  /*f6d0*/  FMUL.FTZ R4, R28.reuse, R40 ;  /* 0x000000281c047220 */ /* 0x040fe20000410000 */
[----:B------:R-:W-:Y:S02]  /*f6e0*/  HADD2.F32 R11, -RZ, R11.H1_H1 ;  /* 0x3000000bff0b7230 */ /* 0x000fe40000004100 */
[----:B------:R-:W-:Y:S01]  /*f6f0*/  FMUL.FTZ R13, R28, R36 ;  /* 0x000000241c0d7220 */ /* 0x000fe20000410000 */
[----:B------:R-:W-:Y:S01]  /*f700*/  F2FP.SATFINITE.E4M3.F32.PACK_AB_MERGE_C R28, R12, R21, R20 ;  /* 0x000000150c1c723e */ /* 0x000fe20004807014 */
        /* <DEDUP_REMOVED lines=14> */
[----:B------:R-:W-:Y:S01]  /*f7f0*/  F2FP.SATFINITE.E4M3.F32.PACK_AB_MERGE_C R31, R52, R41, R42 ;  /* 0x00000029341f723e */ /* 0x000fe2000480702a */
[----:B------:R3:W-:Y:S01]  /*f800*/  STS.128 [R54+0x18400], R4 ;  /* 0x0184000436007388 */ /* 0x0007e20000000c00 */
[----:B------:R-:W-:-:S05]  /*f810*/  F2FP.SATFINITE.E4M3.F32.PACK_AB_MERGE_C R30, R40, R3, R30 ;  /* 0x00000003281e723e */ /* 0x000fca000480701e */
[----:B------:R3:W-:Y:S02]  /*f820*/  STS.128 [R0+0x18400], R28 ;  /* 0x0184001c00007388 */ /* 0x0007e40000000c00 */
.L_x_6740:
[----:B------:R-:W-:Y:S05]  /*f830*/  BSYNC B0 ;  /* 0x0000000000007941 */ /* 0x000fea0003800000 */
.L_x_6720:
        /* <DEDUP_REMOVED lines=8> */
.L_x_6717:
[----:B------:R-:W-:Y:S01]  /*f8c0*/  IMAD.U32 R237, RZ, RZ, UR41 ;  /* 0x00000029ffed7e24 */ /* 0x000fe2000f8e00ff */
[----:B------:R-:W-:-:S04]  /*f8d0*/  LOP3.LUT R17, R17, 0xfffff7ff, RZ, 0xc0, !PT ;  /* 0xfffff7ff11117812 */ /* 0x000fc800078ec0ff */
[----:B------:R-:W-:-:S13]  /*f8e0*/  ISETP.NE.AND P0, PT, R237, 0x3, PT ;  /* 0x00000003ed00780c */ /* 0x000fda0003f05270 */
[----:B------:R-:W-:Y:S01]  /*f8f0*/  @P0 LOP3.LUT R17, R17, 0x800, RZ, 0xfc, !PT ;  /* 0x0000080011110812 */ /* 0x000fe200078efcff */
[----:B------:R-:W-:Y:S06]  /*f900*/  @!P0 BRA `(.L_x_6755) ;  /* 0x0000000000048947 */ /* 0x000fec0003800000 */
[----:B------:R-:W-:Y:S01]  /*f910*/  BPT.TRAP 0x1 ;  /* 0x000000040000795c */ /* 0x000fe20000300000 */
.L_x_6755:
[----:B------:R-:W-:Y:S01]  /*f920*/  IMAD R127, R208, 0x8, R18 ;  /* 0x00000008d07f7824 */ /* 0x000fe200078e0212 */
[----:B0-234-:R-:W-:-:S04]  /*f930*/  SHF.L.U32 R0, R210, 0x1f, RZ ;  /* 0x0000001fd2007819 */ /* 0x01dfc800000006ff */
[----:B------:R0:W2:Y:S01]  /*f940*/  SYNCS.PHASECHK.TRANS64.TRYWAIT P1, [R127+URZ+0x28830], R0 ;  /* 0x028830007f0075a7 */ /* 0x0000a2000802017f */
[----:B------:R-:W-:Y:S05]  /*f950*/  @!P0 BRA `(.L_x_6756) ;  /* 0x0000000000048947 */ /* 0x000fea0003800000 */
[----:B------:R-:W-:Y:S01]  /*f960*/  BPT.TRAP 0x1 ;  /* 0x000000040000795c */ /* 0x000fe20000300000 */
.L_x_6756:
[C---:B------:R-:W-:Y:S01]  /*f970*/  LOP3.LUT R4, R27.reuse, 0xffffff80, RZ, 0xc0, !PT ;  /* 0xffffff801b047812 */ /* 0x040fe200078ec0ff */
[----:B------:R-:W3:Y:S01]  /*f980*/  S2R R7, SR_TID.X ;  /* 0x0000000000077919 */ /* 0x000ee20000002100 */
[----:B------:R-:W-:-:S03]  /*f990*/  LEA.HI R27, R27, R24, RZ, 0x1 ;  /* 0x000000181b1b7211 */ /* 0x000fc600078f08ff */
[----:B------:R-:W-:Y:S01]  /*f9a0*/  IMAD.IADD R4, R25, 0x1, -R4 ;  /* 0x0000000119047824 */ /* 0x000fe200078e0a04 */
[----:B------:R-:W-:-:S04]  /*f9b0*/  LOP3.LUT R27, R27, 0x3fffffe, RZ, 0xc0, !PT ;  /* 0x03fffffe1b1b7812 */ /* 0x000fc800078ec0ff */
[----:B-1----:R-:W-:Y:S01]  /*f9c0*/  SHF.R.S32.HI R3, RZ, 0x1f, R4 ;  /* 0x0000001fff037819 */ /* 0x002fe20000011404 */
[----:B------:R-:W-:-:S03]  /*f9d0*/  IMAD.IADD R27, R24, 0x1, -R27 ;  /* 0x00000001181b7824 */ /* 0x000fc600078e0a1b */
[CC--:B------:R-:W-:Y:S02]  /*f9e0*/  LEA.HI R5, R3.reuse, R4.reuse, RZ, 0x2 ;  /* 0x0000000403057211 */ /* 0x0c0fe400078f10ff */
[----:B------:R-:W-:Y:S02]  /*f9f0*/  LEA.HI R3, R3, R4, RZ, 0x5 ;  /* 0x0000000403037211 */ /* 0x000fe400078f28ff */
[--C-:B------:R-:W-:Y:S02]  /*fa00*/  SHF.R.S32.HI R6, RZ, 0x2, R5.reuse ;  /* 0x00000002ff067819 */ /* 0x100fe40000011405 */
[----:B------:R-:W-:Y:S02]  /*fa10*/  SHF.R.S32.HI R5, RZ, 0x1f, R5 ;  /* 0x0000001fff057819 */ /* 0x000fe40000011405 */
[----:B------:R-:W-:Y:S02]  /*fa20*/  SHF.R.S32.HI R3, RZ, 0x5, R3 ;  /* 0x00000005ff037819 */ /* 0x000fe40000011403 */
[----:B------:R-:W-:-:S04]  /*fa30*/  LEA.HI R5, R5, R6, RZ, 0x3 ;  /* 0x0000000605057211 */ /* 0x000fc800078f18ff */
[----:B------:R-:W-:Y:S02]  /*fa40*/  LOP3.LUT R5, R5, 0xfffffff8, RZ, 0xc0, !PT ;  /* 0xfffffff805057812 */ /* 0x000fe400078ec0ff */
[----:B---3--:R-:W-:-:S03]  /*fa50*/  LOP3.LUT R7, R7, 0x7f, RZ, 0xc0, !PT ;  /* 0x0000007f07077812 */ /* 0x008fc600078ec0ff */
[----:B------:R-:W-:Y:S01]  /*fa60*/  IMAD.IADD R6, R6, 0x1, -R5 ;  /* 0x0000000106067824 */ /* 0x000fe200078e0a05 */
[----:B------:R-:W-:-:S03]  /*fa70*/  ISETP.NE.AND P0, PT, R7, RZ, PT ;  /* 0x000000ff0700720c */ /* 0x000fc60003f05270 */
[----:B------:R-:W-:Y:S01]  /*fa80*/  IMAD R6, R3, 0x10, R6 ;  /* 0x0000001003067824 */ /* 0x000fe200078e0206 */
[----:B--2---:R-:W-:Y:S09]  /*fa90*/  @P1 BRA `(.L_x_6757) ;  /* 0x0000000000081947 */ /* 0x004ff20003800000 */
[----:B------:R-:W1:Y:S02]  /*faa0*/  SYNCS.PHASECHK.TRANS64.TRYWAIT P1, [R127+URZ+0x28830], R0 ;  /* 0x028830007f0075a7 */ /* 0x000e64000802017f */
[----:B-1----:R-:W-:Y:S05]  /*fab0*/  @!P1 BRA `(.L_x_6758) ;  /* 0x000001dc00a89947 */ /* 0x002fea0003800000 */
.L_x_6757:
[----:B------:R-:W-:Y:S05]  /*fac0*/  WARPSYNC.ALL ;  /* 0x0000000000007948 */ /* 0x000fea0003800000 */
[----:B01----:R-:W-:Y:S02]  /*fad0*/  IMAD R0, R27, 0x40, R6 ;  /* 0x000000401b007824 */ /* 0x003fe400078e0206 */
[----:B------:R-:W-:Y:S01]  /*fae0*/  VIADD R3, R18, 0x1c400 ;  /* 0x0001c40012037836 */ /* 0x000fe20000000000 */
[----:B------:R-:W-:Y:S01]  /*faf0*/  LOP3.LUT R6, R26, 0x10000, RZ, 0xfc, !PT ;  /* 0x000100001a067812 */ /* 0x000fe200078efcff */
[----:B------:R-:W-:Y:S01]  /*fb00*/  IMAD.MOV.U32 R7, RZ, RZ, 0x40000040 ;  /* 0x40000040ff077424 */ /* 0x000fe200078e00ff */
[----:B-----5:R-:W-:Y:S01]  /*fb10*/  WARPGROUP.ARRIVE ;  /* 0x00000000000079c5 */ /* 0x020fe20000000000 */
[----:B------:R-:W-:Y:S01]  /*fb20*/  IMAD.MOV.U32 R5, RZ, RZ, 0x40000040 ;  /* 0x40000040ff057424 */ /* 0x000fe200078e00ff */
[----:B------:R-:W-:Y:S01]  /*fb30*/  SHF.R.U32.HI R3, RZ, 0x4, R3 ;  /* 0x00000004ff037819 */ /* 0x000fe20000011603 */
[C---:B------:R-:W-:Y:S01]  /*fb40*/  VIADD R12, R6.reuse, 0x2 ;  /* 0x00000002060c7836 */ /* 0x040fe20000000000 */
[C---:B------:R-:W-:Y:S01]  /*fb50*/  R2UR UR4, R6.reuse ;  /* 0x00000000060472ca */ /* 0x040fe200000e0000 */
[----:B------:R-:W-:Y:S01]  /*fb60*/  IMAD.MOV.U32 R13, RZ, RZ, 0x40000040 ;  /* 0x40000040ff0d7424 */ /* 0x000fe200078e00ff */
[----:B------:R-:W-:Y:S01]  /*fb70*/  LOP3.LUT R3, R3, 0x3fff, RZ, 0xc0, !PT ;  /* 0x00003fff03037812 */ /* 0x000fe200078ec0ff */
[----:B------:R-:W-:Y:S01]  /*fb80*/  IMAD.MOV.U32 R9, RZ, RZ, 0x40000040 ;  /* 0x40000040ff097424 */ /* 0x000fe200078e00ff */
[----:B------:R-:W-:Y:S01]  /*fb90*/  R2UR UR5, R7 ;  /* 0x00000000070572ca */ /* 0x000fe200000e0000 */
[----:B------:R-:W-:Y:S01]  /*fba0*/  VIADD R10, R6, 0x4 ;  /* 0x00000004060a7836 */ /* 0x000fe20000000000 */
[----:B------:R-:W-:Y:S01]  /*fbb0*/  LOP3.LUT R14, R3, 0x10000, RZ, 0xfc, !PT ;  /* 0x00010000030e7812 */ /* 0x000fe200078efcff */
[----:B------:R-:W-:Y:S01]  /*fbc0*/  IMAD.MOV.U32 R11, RZ, RZ, 0x40000040 ;  /* 0x40000040ff0b7424 */ /* 0x000fe200078e00ff */
[----:B------:R-:W-:Y:S01]  /*fbd0*/  R2UR UR7, R5 ;  /* 0x00000000050772ca */ /* 0x000fe200000e0000 */
[----:B------:R-:W-:Y:S01]  /*fbe0*/  IMAD.MOV.U32 R5, RZ, RZ, 0x40000040 ;  /* 0x40000040ff057424 */ /* 0x000fe200078e00ff */
[----:B------:R-:W0:Y:S01]  /*fbf0*/  LDC.64 R20, c[0x0][0x9e0] ;  /* 0x00027800ff147b82 */ /* 0x000e220000000a00 */
[----:B------:R-:W-:Y:S01]  /*fc00*/  IMAD R4, R208, 0x600, R14 ;  /* 0x00000600d0047824 */ /* 0x000fe200078e020e */
[----:B------:R-:W-:Y:S01]  /*fc10*/  ULDC UR27, c[0x0][0x9dc] ;  /* 0x00027700001b7ab9 */ /* 0x000fe20000000800 */
[----:B------:R-:W-:Y:S01]  /*fc20*/  @!P0 VIADD R127, R127, 0x28840 ;  /* 0x000288407f7f8836 */ /* 0x000fe20000000000 */
[----:B------:R-:W-:Y:S01]  /*fc30*/  ULOP3.LUT UR27, URZ, UR27, URZ, 0x33, !UPT ;  /* 0x0000001b3f1b7292 */ /* 0x000fe2000f8e333f */
[C---:B------:R-:W-:Y:S01]  /*fc40*/  VIADD R8, R4.reuse, 0x2 ;  /* 0x0000000204087836 */ /* 0x040fe20000000000 */
[----:B------:R-:W-:Y:S01]  /*fc50*/  R2UR UR6, R4 ;  /* 0x00000000040672ca */ /* 0x000fe200000e0000 */
[----:B------:R-:W-:Y:S01]  /*fc60*/  IMAD R0, R217, 0x80, R0 ;  /* 0x00000080d9007824 */ /* 0x000fe200078e0200 */
[----:B------:R-:W-:-:S02]  /*fc70*/  @!P0 PRMT R127, RZ, 0x654, R127 ;  /* 0x00000654ff7f8816 */ /* 0x000fc4000000007f */
[----:B------:R-:W-:-:S09]  /*fc80*/  LOP3.LUT R17, R17, 0xffffefff, RZ, 0xc0, !PT ;  /* 0xffffefff11117812 */ /* 0x000fd200078ec0ff */
[----:B------:R-:W-:Y:S01]  /*fc90*/  QGMMA.64x192x32.F32.E4M3.E4M3 R24, gdesc[UR4], RZ, !UPT, gsb0 ;  /* 0x02e00000041879f3 */ /* 0x000fe2000c0008ff */
[----:B------:R-:W-:Y:S02]  /*fca0*/  R2UR UR4, R12 ;  /* 0x000000000c0472ca */ /* 0x000fe400000e0000 */
[----:B------:R-:W-:Y:S02]  /*fcb0*/  R2UR UR5, R13 ;  /* 0x000000000d0572ca */ /* 0x000fe400000e0000 */
[----:B------:R-:W-:Y:S01]  /*fcc0*/  R2UR UR6, R8 ;  /* 0x00000000080672ca */ /* 0x000fe200000e0000 */
[C---:B------:R-:W-:Y:S01]  /*fcd0*/  VIADD R8, R4.reuse, 0x4 ;  /* 0x0000000404087836 */ /* 0x040fe20000000000 */
[----:B------:R-:W-:Y:S01]  /*fce0*/  R2UR UR7, R9 ;  /* 0x00000000090772ca */ /* 0x000fe200000e0000 */
[----:B------:R-:W-:Y:S01]  /*fcf0*/  IMAD.MOV.U32 R9, RZ, RZ, 0x40000040 ;  /* 0x40000040ff097424 */ /* 0x000fe200078e00ff */
[----:B0-----:R-:W-:Y:S01]  /*fd00*/  ISETP.GE.AND P1, PT, R21, 0x1, PT ;  /* 0x000000011500780c */ /* 0x001fe20003f26270 */
[----:B------:R-:W-:-:S12]  /*fd10*/  VIADD R4, R4, 0x6 ;  /* 0x0000000604047836 */ /* 0x000fd80000000000 */
[----:B------:R-:W-:Y:S01]  /*fd20*/  @P1 LOP3.LUT R17, R17, 0x1000, RZ, 0xfc, !PT ;  /* 0x0000100011111812 */ /* 0x000fe200078efcff */
[----:B------:R-:W-:Y:S02]  /*fd30*/  WARPGROUP.DEPBAR.LE gsb0, 0x0 ;  /* 0x00008000000079c5 */ /* 0x000fe40000010000 */
[----:B------:R-:W-:-:S06]  /*fd40*/  WARPGROUP.ARRIVE ;  /* 0x00000000000079c5 */ /* 0x000fcc0000000000 */
[----:B------:R-:W-:Y:S01]  /*fd50*/  QGMMA.64x192x32.F32.E4M3.E4M3 R24, gdesc[UR4], R24, gsb0 ;  /* 0x02e00000041879f3 */ /* 0x000fe20008000818 */
[----:B------:R-:W-:Y:S02]  /*fd60*/  R2UR UR4, R10 ;  /* 0x000000000a0472ca */ /* 0x000fe400000e0000 */
[----:B------:R-:W-:Y:S02]  /*fd70*/  R2UR UR5, R11 ;  /* 0x000000000b0572ca */ /* 0x000fe400000e0000 */
[----:B------:R-:W-:Y:S01]  /*fd80*/  R2UR UR6, R8 ;  /* 0x00000000080672ca */ /* 0x000fe200000e0000 */
[----:B------:R-:W-:Y:S01]  /*fd90*/  VIADD R8, R6, 0x6 ;  /* 0x0000000606087836 */ /* 0x000fe20000000000 */
[----:B------:R-:W-:Y:S01]  /*fda0*/  R2UR UR7, R9 ;  /* 0x00000000090772ca */ /* 0x000fe200000e0000 */
[----:B------:R-:W-:Y:S01]  /*fdb0*/  IMAD.MOV.U32 R9, RZ, RZ, 0x40000040 ;  /* 0x40000040ff097424 */ /* 0x000fe200078e00ff */
[----:B------:R-:W-:Y:S02]  /*fdc0*/  WARPGROUP.DEPBAR.LE gsb0, 0x0 ;  /* 0x00008000000079c5 */ /* 0x000fe40000010000 */
[----:B------:R-:W-:-:S09]  /*fdd0*/  WARPGROUP.ARRIVE ;  /* 0x00000000000079c5 */ /* 0x000fd20000000000 */
[----:B------:R-:W-:Y:S01]  /*fde0*/  QGMMA.64x192x32.F32.E4M3.E4M3 R24, gdesc[UR4], R24, gsb0 ;  /* 0x02e00000041879f3 */ /* 0x000fe20008000818 */
[----:B------:R-:W-:Y:S02]  /*fdf0*/  R2UR UR4, R8 ;  /* 0x00000000080472ca */ /* 0x000fe400000e0000 */
[----:B------:R-:W-:Y:S02]  /*fe00*/  R2UR UR5, R9 ;  /* 0x00000000090572ca */ /* 0x000fe400000e0000 */
[----:B------:R-:W-:Y:S02]  /*fe10*/  R2UR UR6, R4 ;  /* 0x00000000040672ca */ /* 0x000fe400000e0000 */
[----:B------:R-:W-:Y:S01]  /*fe20*/  R2UR UR7, R5 ;  /* 0x00000000050772ca */ /* 0x000fe200000e0000 */
[----:B------:R-:W-:Y:S02]  /*fe30*/  WARPGROUP.DEPBAR.LE gsb0, 0x0 ;  /* 0x00008000000079c5 */ /* 0x000fe40000010000 */
[----:B------:R-:W-:-:S10]  /*fe40*/  WARPGROUP.ARRIVE ;  /* 0x00000000000079c5 */ /* 0x000fd40000000000 */
[----:B------:R-:W-:Y:S03]  /*fe50*/  QGMMA.64x192x32.F32.E4M3.E4M3 R24, gdesc[UR4], R24, gsb0 ;  /* 0x02e00000041879f3 */ /* 0x000fe60008000818 */
[----:B------:R-:W-:Y:S02]  /*fe60*/  WARPGROUP.DEPBAR.LE gsb0, 0x0 ;  /* 0x00008000000079c5 */ /* 0x000fe40000010000 */
[C---:B------:R-:W-:Y:S01]  /*fe70*/  FMUL.FTZ R5, R2.reuse, R24 ;  /* 0x0000001802057220 */ /* 0x040fe20000410000 */
[C---:B------:R-:W-:Y:S01]  /*fe80*/  FMUL.FTZ R3, R2.reuse, R26 ;  /* 0x0000001a02037220 */ /* 0x040fe20000410000 */
        /* <DEDUP_REMOVED lines=97> */
[--C-:B------:R-:W-:Y:S01]  /*104a0*/  IADD3 R26, -R213, 0x1, R98.reuse ;  /* 0x00000001d51a7810 */ /* 0x100fe20007ffe162 */
[----:B------:R-:W0:Y:S01]  /*104b0*/  MUFU.TANH R5, R5 ;  /* 0x0000000500057308 */ /* 0x000e220000002400 */
[C---:B------:R-:W-:Y:S01]  /*104c0*/  IMAD R98, R215.reuse, -0x2, R98 ;  /* 0xfffffffed7627824 */ /* 0x040fe200078e0262 */
[----:B------:R1:W-:Y:S01]  /*104d0*/  @!P0 SYNCS.ARRIVE.TRANS64.RED.A1T0 RZ, [R127+URZ], RZ ;  /* 0x000000ff7fff89a7 */ /* 0x0003e2000810043f */
[----:B------:R-:W-:-:S02]  /*104e0*/  IMAD R92, R215, -0x2, R95 ;  /* 0xfffffffed75c7824 */ /* 0x000fc400078e025f */
[----:B------:R-:W-:-:S03]  /*104f0*/  IMAD R101, R215, -0x2, R26 ;  /* 0xfffffffed7657824 */ /* 0x000fc600078e021a */
[----:B------:R-:W2:Y:S01]  /*10500*/  MUFU.TANH R120, R120 ;  /* 0x0000007800787308 */ /* 0x000ea20000002400 */
[C---:B------:R-:W-:Y:S02]  /*10510*/  VIADD R99, R101.reuse, UR27 ;  /* 0x0000001b65637c36 */ /* 0x040fe40008000000 */
[----:B------:R-:W-:Y:S02]  /*10520*/  IMAD.IADD R101, R101, 0x1, R20 ;  /* 0x0000000165657824 */ /* 0x000fe400078e0214 */
[----:B------:R-:W-:-:S03]  /*10530*/  IMAD.IADD R102, R99, 0x1, R0 ;  /* 0x0000000163667824 */ /* 0x000fc600078e0200 */
[----:B------:R-:W3:Y:S01]  /*10540*/  MUFU.TANH R3, R3 ;  /* 0x0000000300037308 */ /* 0x000ee20000002400 */
[----:B------:R-:W-:-:S07]  /*10550*/  VIADDMNMX R100, R0, R101, R98, PT ;  /* 0x0000006500647246 */ /* 0x000fce0003800162 */
        /* <DEDUP_REMOVED lines=105> */
.L_x_6761:
[----:B------:R-:W-:-:S13]  /*10bf0*/  ISETP.NE.AND P1, PT, R21, 0x1, PT ;  /* 0x000000011500780c */ /* 0x000fda0003f25270 */
[----:B------:R-:W1:Y:S02]  /*10c00*/  @P1 LDC.64 R26, c[0x0][0x9e8] ;  /* 0x00027a00ff1a1b82 */ /* 0x000e640000000a00 */
[----:B-1----:R-:W-:-:S05]  /*10c10*/  @P1 IMAD.HI.U32 R26, R103, R26, RZ ;  /* 0x0000001a671a1227 */ /* 0x002fca00078e00ff */
[----:B------:R-:W-:-:S07]  /*10c20*/  @P1 SHF.R.U32.HI R103, RZ, R27, R26 ;  /* 0x0000001bff671219 */ /* 0x000fce000001161a */
.L_x_6762:
[----:B------:R-:W-:Y:S05]  /*10c30*/  BSYNC B0 ;  /* 0x0000000000007941 */ /* 0x000fea0003800000 */
.L_x_6760:
[----:B------:R-:W-:-:S05]  /*10c40*/  IMAD R103, R103, R21, R92 ;  /* 0x0000001567677224 */ /* 0x000fca00078e025c */
[----:B------:R-:W-:Y:S02]  /*10c50*/  VIMNMX R102, R102, R103, !PT ;  /* 0x0000006766667248 */ /* 0x000fe40007fe0100 */
[----:B------:R-:W-:-:S07]  /*10c60*/  VIADDMNMX R100, R103, R21, R100, PT ;  /* 0x0000001567647246 */ /* 0x000fce0003800164 */
.L_x_6759:
[C---:B------:R-:W-:Y:S01]  /*10c70*/  ISETP.GE.AND P1, PT, R95.reuse, 0x2, PT ;  /* 0x000000025f00780c */ /* 0x040fe20003f26270 */
[----:B------:R-:W-:Y:S01]  /*10c80*/  VIADD R26, R0, 0x8 ;  /* 0x00000008001a7836 */ /* 0x000fe20000000000 */
[C---:B------:R-:W-:Y:S02]  /*10c90*/  ISETP.GE.AND P3, PT, R95.reuse, 0x9, PT ;  /* 0x000000095f00780c */ /* 0x040fe40003f66270 */
        /* <DEDUP_REMOVED lines=8> */
[----:B------:R-:W-:Y:S02]  /*10d20*/  VIADDMNMX R98, R26, R101, R98, PT ;  /* 0x000000651a627246 */ /* 0x000fe40003800162 */
[----:B0-----:R-:W-:-:S02]  /*10d30*/  FSEL R124, R124, -INF , !P2 ;  /* 0xff8000007c7c7808 */ /* 0x001fc40005000000 */
[----:B------:R-:W-:Y:S02]  /*10d40*/  ISETP.GE.AND P2, PT, R95, 0xa, PT ;  /* 0x0000000a5f00780c */ /* 0x000fe40003f46270 */
[----:B------:R-:W-:Y:S02]  /*10d50*/  IADD3 R99, R99, 0x8, R0 ;  /* 0x0000000863637810 */ /* 0x000fe40007ffe000 */
[----:B------:R-:W-:-:S04]  /*10d60*/  ISETP.GT.AND P3, PT, R102, 0x9, !P2 ;  /* 0x000000096600780c */ /* 0x000fc80005764270 */
[----:B------:R-:W-:-:S04]  /*10d70*/  ISETP.LT.OR P3, PT, R100, 0xa, P3 ;  /* 0x0000000a6400780c */ /* 0x000fc80001f61670 */
        /* <DEDUP_REMOVED lines=42> */
[C---:B------:R-:W-:Y:S02]  /*11020*/  ISETP.GE.AND P4, PT, R95.reuse, 0x32, PT ;  /* 0x000000325f00780c */ /* 0x040fe40003f86270 */
        /* <DEDUP_REMOVED lines=170> */
[----:B------:R-:W-:-:S04]  /*11ad0*/  ISETP.GT.AND P6, PT, R102, RZ, !P5 ;  /* 0x000000ff6600720c */ /* 0x000fc80006fc4270 */
[----:B------:R-:W-:-:S04]  /*11ae0*/  ISETP.LT.OR P6, PT, R100, 0x1, P6 ;  /* 0x000000016400780c */ /* 0x000fc800037c1670 */
[----:B------:R-:W-:Y:S02]  /*11af0*/  FSEL R5, R5, -INF , !P6 ;  /* 0xff80000005057808 */ /* 0x000fe40007000000 */
[----:B------:R-:W-:-:S04]  /*11b00*/  ISETP.GE.AND P6, PT, R95, 0xba, PT ;  /* 0x000000ba5f00780c */ /* 0x000fc80003fc6270 */
[----:B------:R-:W-:Y:S02]  /*11b10*/  P2R R95, PR, RZ, 0x40 ;  /* 0x00000040ff5f7803 */ /* 0x000fe40000000000 */
[----:B------:R-:W-:-:S04]  /*11b20*/  ISETP.GT.AND P6, PT, R102, 0xb9, !P6 ;  /* 0x000000b96600780c */ /* 0x000fc800077c4270 */
        /* <DEDUP_REMOVED lines=16> */
.L_x_6765:
[----:B------:R-:W-:-:S13]  /*11c30*/  ISETP.NE.AND P6, PT, R21, 0x1, PT ;  /* 0x000000011500780c */ /* 0x000fda0003fc5270 */
[----:B------:R-:W0:Y:S02]  /*11c40*/  @P6 LDC.64 R26, c[0x0][0x9e8] ;  /* 0x00027a00ff1a6b82 */ /* 0x000e240000000a00 */
[----:B0-----:R-:W-:-:S05]  /*11c50*/  @P6 IMAD.HI.U32 R26, R101, R26, RZ ;  /* 0x0000001a651a6227 */ /* 0x001fca00078e00ff */
[----:B------:R-:W-:-:S07]  /*11c60*/  @P6 SHF.R.U32.HI R101, RZ, R27, R26 ;  /* 0x0000001bff656219 */ /* 0x000fce000001161a */
.L_x_6766:
[----:B------:R-:W-:Y:S05]  /*11c70*/  BSYNC B0 ;  /* 0x0000000000007941 */ /* 0x000fea0003800000 */
.L_x_6764:
[----:B------:R-:W-:-:S05]  /*11c80*/  IMAD R92, R101, R21, R92 ;  /* 0x00000015655c7224 */ /* 0x000fca00078e025c */
[----:B------:R-:W-:Y:S02]  /*11c90*/  VIMNMX R99, R99, R92, !PT ;  /* 0x0000005c63637248 */ /* 0x000fe40007fe0100 */
[----:B------:R-:W-:-:S07]  /*11ca0*/  VIADDMNMX R98, R92, R21, R98, PT ;  /* 0x000000155c627246 */ /* 0x000fce0003800162 */
.L_x_6763:
[C---:B------:R-:W-:Y:S01]  /*11cb0*/  ISETP.GT.AND P1, PT, R99.reuse, 0x1, !P1 ;  /* 0x000000016300780c */ /* 0x040fe20004f24270 */
[----:B------:R-:W-:Y:S01]  /*11cc0*/  ULDC UR28, c[0x0][0x988] ;  /* 0x00026200001c7ab9 */ /* 0x000fe20000000800 */
[----:B------:R-:W-:Y:S01]  /*11cd0*/  ISETP.GT.AND P2, PT, R99, 0x9, !P2 ;  /* 0x000000096300780c */ /* 0x000fe20005744270 */
[----:B------:R-:W-:Y:S01]  /*11ce0*/  IMAD.U32 R100, RZ, RZ, UR28 ;  /* 0x0000001cff647e24 */ /* 0x000fe2000f8e00ff */
[C---:B------:R-:W-:Y:S01]  /*11cf0*/  ISETP.LT.OR P1, PT, R98.reuse, 0x2, P1 ;  /* 0x000000026200780c */ /* 0x040fe20000f21670 */
[----:B------:R-:W-:Y:S01]  /*11d00*/  IMAD.IADD R20, R121, 0x1, R20 ;  /* 0x0000000179147824 */ /* 0x000fe200078e0214 */
[----:B------:R-:W-:Y:S02]  /*11d10*/  ISETP.LT.OR P2, PT, R98, 0xa, P2 ;  /* 0x0000000a6200780c */ /* 0x000fe40001741670 */
[----:B------:R-:W-:Y:S02]  /*11d20*/  FSEL R4, R4, -INF , !P1 ;  /* 0xff80000004047808 */ /* 0x000fe40004800000 */
[----:B------:R-:W-:-:S02]  /*11d30*/  ISETP.NE.AND P1, PT, R150, RZ, PT ;  /* 0x000000ff9600720c */ /* 0x000fc40003f25270 */
[----:B------:R-:W-:Y:S02]  /*11d40*/  FSEL R24, R24, -INF , !P2 ;  /* 0xff80000018187808 */ /* 0x000fe40005000000 */
[----:B------:R-:W-:Y:S02]  /*11d50*/  ISETP.GT.AND P1, PT, R99, 0x8, !P1 ;  /* 0x000000086300780c */ /* 0x000fe40004f24270 */
[----:B------:R-:W-:Y:S02]  /*11d60*/  ISETP.NE.AND P2, PT, R156, RZ, PT ;  /* 0x000000ff9c00720c */ /* 0x000fe40003f45270 */
[----:B------:R-:W-:Y:S02]  /*11d70*/  ISETP.LT.OR P1, PT, R98, 0x9, P1 ;  /* 0x000000096200780c */ /* 0x000fe40000f21670 */
[----:B------:R-:W-:Y:S02]  /*11d80*/  ISETP.NE.AND P6, PT, R162, RZ, PT ;  /* 0x000000ffa200720c */ /* 0x000fe40003fc5270 */
        /* <DEDUP_REMOVED lines=43> */
[----:B------:R-:W-:Y:S02]  /*12040*/  ISETP.GT.AND P1, PT, R99, 0x28, !P2 ;  /* 0x000000286300780c */ /* 0x000fe40005724270 */
[----:B------:R-:W-:Y:S02]  /*12050*/  ISETP.NE.AND P2, PT, R161, RZ, PT ;  /* 0x000000ffa100720c */ /* 0x000fe40003f45270 */
        /* <DEDUP_REMOVED lines=71> */
[----:B------:R-:W-:Y:S01]  /*124d0*/  ISETP.GT.AND P1, PT, R99, 0x51, !P2 ;  /* 0x000000516300780c */ /* 0x000fe20005724270 */
[----:B------:R-:W0:Y:S01]  /*124e0*/  SHFL.BFLY PT, R92, R15, 0x2, 0x1f ;  /* 0x0c401f000f5c7f89 */ /* 0x000e2200000e0000 */
[----:B------:R-:W-:Y:S02]  /*124f0*/  ISETP.NE.AND P2, PT, R163, RZ, PT ;  /* 0x000000ffa300720c */ /* 0x000fe40003f45270 */
[----:B------:R-:W-:Y:S02]  /*12500*/  ISETP.LT.OR P1, PT, R98, 0x52, P1 ;  /* 0x000000526200780c */ /* 0x000fe40000f21670 */
[----:B------:R-:W-:Y:S02]  /*12510*/  ISETP.GT.AND P5, PT, R99, RZ, !P5 ;  /* 0x000000ff6300720c */ /* 0x000fe40006fa4270 */
[----:B------:R-:W-:-:S02]  /*12520*/  FSEL R44, R44, -INF , !P1 ;  /* 0xff8000002c2c7808 */ /* 0x000fc40004800000 */
[----:B------:R-:W-:Y:S02]  /*12530*/  ISETP.GT.AND P1, PT, R99, 0x58, !P6 ;  /* 0x000000586300780c */ /* 0x000fe40007724270 */
[----:B------:R-:W-:Y:S02]  /*12540*/  ISETP.NE.AND P6, PT, R166, RZ, PT ;  /* 0x000000ffa600720c */ /* 0x000fe40003fc5270 */
[C---:B------:R-:W-:Y:S02]  /*12550*/  ISETP.LT.OR P1, PT, R98.reuse, 0x59, P1 ;  /* 0x000000596200780c */ /* 0x040fe40000f21670 */
[----:B------:R-:W-:Y:S02]  /*12560*/  ISETP.LT.OR P5, PT, R98, 0x1, P5 ;  /* 0x000000016200780c */ /* 0x000fe40002fa1670 */
[----:B------:R-:W-:Y:S02]  /*12570*/  FSEL R45, R45, -INF , !P1 ;  /* 0xff8000002d2d7808 */ /* 0x000fe40004800000 */
[----:B------:R-:W-:-:S02]  /*12580*/  ISETP.NE.AND P1, PT, R111, RZ, PT ;  /* 0x000000ff6f00720c */ /* 0x000fc40003f25270 */
[C---:B------:R-:W-:Y:S02]  /*12590*/  ISETP.GT.AND P3, PT, R99.reuse, 0xb1, !P3 ;  /* 0x000000b16300780c */ /* 0x040fe40005f64270 */
[----:B------:R-:W-:Y:S02]  /*125a0*/  ISETP.GT.AND P1, PT, R99, 0x59, !P1 ;  /* 0x000000596300780c */ /* 0x000fe40004f24270 */
[----:B0-----:R-:W-:Y:S02]  /*125b0*/  FMNMX.FTZ R92, R15, R92, !PT ;  /* 0x0000005c0f5c7209 */ /* 0x001fe40007810000 */
[----:B------:R-:W-:Y:S02]  /*125c0*/  ISETP.LT.OR P1, PT, R98, 0x5a, P1 ;  /* 0x0000005a6200780c */ /* 0x000fe40000f21670 */
[----:B------:R-:W-:Y:S01]  /*125d0*/  ISETP.GT.AND P4, PT, R99, 0xb8, !P4 ;  /* 0x000000b86300780c */ /* 0x000fe20006784270 */
[----:B------:R-:W0:Y:S01]  /*125e0*/  SHFL.BFLY PT, R217, R92, 0x1, 0x1f ;  /* 0x0c201f005cd97f89 */ /* 0x000e2200000e0000 */
[----:B------:R-:W-:-:S02]  /*125f0*/  FSEL R46, R46, -INF , !P1 ;  /* 0xff8000002e2e7808 */ /* 0x000fc40004800000 */
[----:B------:R-:W-:Y:S02]  /*12600*/  ISETP.NE.AND P1, PT, R110, RZ, PT ;  /* 0x000000ff6e00720c */ /* 0x000fe40003f25270 */
[C---:B------:R-:W-:Y:S02]  /*12610*/  ISETP.LT.OR P3, PT, R98.reuse, 0xb2, P3 ;  /* 0x000000b26200780c */ /* 0x040fe40001f61670 */
[----:B------:R-:W-:Y:S02]  /*12620*/  ISETP.GT.AND P1, PT, R99, 0x60, !P1 ;  /* 0x000000606300780c */ /* 0x000fe40004f24270 */
[C---:B------:R-:W-:Y:S02]  /*12630*/  ISETP.LT.OR P4, PT, R98.reuse, 0xb9, P4 ;  /* 0x000000b96200780c */ /* 0x040fe40002781670 */
[----:B------:R-:W-:Y:S02]  /*12640*/  ISETP.LT.OR P1, PT, R98, 0x61, P1 ;  /* 0x000000616200780c */ /* 0x000fe40000f21670 */
[----:B------:R-:W-:-:S02]  /*12650*/  FSEL R72, R72, -INF , !P3 ;  /* 0xff80000048487808 */ /* 0x000fc40005800000 */
[----:B------:R-:W-:Y:S02]  /*12660*/  FSEL R47, R47, -INF , !P1 ;  /* 0xff8000002f2f7808 */ /* 0x000fe40004800000 */
[----:B------:R-:W-:Y:S02]  /*12670*/  ISETP.NE.AND P1, PT, R109, RZ, PT ;  /* 0x000000ff6d00720c */ /* 0x000fe40003f25270 */
        /* <DEDUP_REMOVED lines=11> */
[----:B0-----:R-:W-:Y:S02]  /*12730*/  FMNMX.FTZ R217, R92, R217, !PT ;  /* 0x000000d95cd97209 */ /* 0x001fe40007810000 */
[----:B------:R-:W-:Y:S02]  /*12740*/  FSEL R52, R52, -INF , !P1 ;  /* 0xff80000034347808 */ /* 0x000fe40004800000 */
[----:B------:R-:W-:Y:S01]  /*12750*/  ISETP.NE.AND P1, PT, R107, RZ, PT ;  /* 0x000000ff6b00720c */ /* 0x000fe20003f25270 */
[----:B------:R-:W-:-:S01]  /*12760*/  FFMA.FTZ R113, R217, R100, -8 ;  /* 0xc1000000d9717423 */ /* 0x000fc20000010064 */
        /* <DEDUP_REMOVED lines=77> */
[----:B------:R-:W-:Y:S02]  /*12c40*/  ISETP.GT.AND P1, PT, R99, 0xb9, !P6 ;  /* 0x000000b96300780c */ /* 0x000fe40007724270 */
[----:B------:R-:W-:Y:S01]  /*12c50*/  ISETP.GE.AND P6, PT, R21, 0x1, PT ;  /* 0x000000011500780c */ /* 0x000fe20003fc6270 */
[----:B------:R-:W-:-:S01]  /*12c60*/  FFMA.FTZ R107, R50, UR28, -R113 ;  /* 0x0000001c326b7c23 */ /* 0x000fc20008010871 */
[----:B------:R-:W-:Y:S01]  /*12c70*/  FMNMX.FTZ R50, R32, R15, !PT ;  /* 0x0000000f20327209 */ /* 0x000fe20007810000 */
[----:B------:R-:W-:-:S01]  /*12c80*/  FFMA.FTZ R111, R55, UR28, -R113 ;  /* 0x0000001c376f7c23 */ /* 0x000fc20008010871 */
[--C-:B------:R-:W-:Y:S01]  /*12c90*/  FFMA.FTZ R55, R54, UR28, -R113.reuse ;  /* 0x0000001c36377c23 */ /* 0x100fe20008010871 */
        /* <DEDUP_REMOVED lines=42> */
[----:B------:R-:W-:-:S03]  /*12f40*/  FFMA.FTZ R93, R93, UR28, -R113 ;  /* 0x0000001c5d5d7c23 */ /* 0x000fc60008010871 */
[----:B------:R-:W-:-:S03]  /*12f50*/  FMNMX.FTZ R114, R44, R15, !PT ;  /* 0x0000000f2c727209 */ /* 0x000fc60007810000 */
[----:B------:R-:W-:Y:S01]  /*12f60*/  MUFU.EX2 R5, R5 ;  /* 0x0000000500057308 */ /* 0x000fe20000000800 */
[----:B------:R-:W-:Y:S01]  /*12f70*/  FMNMX.FTZ R15, R45, R114, !PT ;  /* 0x000000722d0f7209 */ /* 0x000fe20007810000 */
[----:B-1----:R-:W-:Y:S01]  /*12f80*/  FFMA.FTZ R107, R137, UR28, -R113 ;  /* 0x0000001c896b7c23 */ /* 0x002fe20008010871 */
[----:B0-----:R-:W-:Y:S02]  /*12f90*/  F2FP.SATFINITE.E4M3.F32.PACK_AB_MERGE_C R204, R102, R27, RZ ;  /* 0x0000001b66cc723e */ /* 0x001fe400048070ff */
[----:B------:R-:W-:Y:S02]  /*12fa0*/  FMNMX.FTZ R116, R46, R15, !PT ;  /* 0x0000000f2e747209 */ /* 0x000fe40007810000 */
[----:B------:R-:W-:Y:S01]  /*12fb0*/  F2FP.SATFINITE.E4M3.F32.PACK_AB_MERGE_C R204, R92, R3, R204 ;  /* 0x000000035ccc723e */ /* 0x000fe200048070cc */
[----:B------:R-:W-:Y:S01]  /*12fc0*/  MUFU.EX2 R100, R100 ;  /* 0x0000006400647308 */ /* 0x000fe20000000800 */
[----:B------:R-:W-:-:S04]  /*12fd0*/  FMNMX.FTZ R116, R47, R116, !PT ;  /* 0x000000742f747209 */ /* 0x000fc80007810000 */
[----:B------:R-:W-:-:S03]  /*12fe0*/  FMNMX.FTZ R15, R49, R116, !PT ;  /* 0x00000074310f7209 */ /* 0x000fc60007810000 */
[----:B------:R-:W-:Y:S01]  /*12ff0*/  MUFU.EX2 R101, R101 ;  /* 0x0000006500657308 */ /* 0x000fe20000000800 */
[----:B------:R-:W-:-:S04]  /*13000*/  FMNMX.FTZ R116, R52, R15, !PT ;  /* 0x0000000f34747209 */ /* 0x000fc80007810000 */
[----:B------:R-:W-:Y:S01]  /*13010*/  FMNMX.FTZ R15, R53, R116, !PT ;  /* 0x00000074350f7209 */ /* 0x000fe20007810000 */
[----:B------:R-:W-:-:S02]  /*13020*/  FFMA.FTZ R116, R140, UR28, -R113 ;  /* 0x0000001c8c747c23 */ /* 0x000fc40008010871 */
[----:B------:R-:W0:Y:S01]  /*13030*/  MUFU.EX2 R106, R106 ;  /* 0x0000006a006a7308 */ /* 0x000e220000000800 */
[----:B------:R-:W-:-:S04]  /*13040*/  FMNMX.FTZ R118, R56, R15, !PT ;  /* 0x0000000f38767209 */ /* 0x000fc80007810000 */
[----:B------:R-:W-:Y:S01]  /*13050*/  FMNMX.FTZ R15, R57, R118, !PT ;  /* 0x00000076390f7209 */ /* 0x000fe20007810000 */
[----:B------:R-:W-:-:S02]  /*13060*/  FFMA.FTZ R118, R142, UR28, -R113 ;  /* 0x0000001c8e767c23 */ /* 0x000fc40008010871 */
[----:B------:R-:W-:Y:S01]  /*13070*/  MUFU.EX2 R95, R95 ;  /* 0x0000005f005f7308 */ /* 0x000fe20000000800 */
[----:B------:R-:W-:-:S04]  /*13080*/  FMNMX.FTZ R120, R58, R15, !PT ;  /* 0x0000000f3a787209 */ /* 0x000fc80007810000 */
[----:B------:R-:W-:-:S03]  /*13090*/  FMNMX.FTZ R15, R59, R120, !PT ;  /* 0x000000783b0f7209 */ /* 0x000fc60007810000 */
[----:B------:R-:W-:Y:S01]  /*130a0*/  MUFU.EX2 R104, R104 ;  /* 0x0000006800687308 */ /* 0x000fe20000000800 */
[----:B------:R-:W-:Y:S02]  /*130b0*/  FMNMX.FTZ R120, R60, R15, !PT ;  /* 0x0000000f3c787209 */ /* 0x000fe40007810000 */
[----:B0-----:R-:W-:Y:S02]  /*130c0*/  F2FP.SATFINITE.E4M3.F32.PACK_AB_MERGE_C R206, R106, R101, RZ ;  /* 0x000000656ace723e */ /* 0x001fe400048070ff */
[----:B------:R-:W-:Y:S02]  /*130d0*/  FMNMX.FTZ R15, R61, R120, !PT ;  /* 0x000000783d0f7209 */ /* 0x000fe40007810000 */
[----:B------:R-:W-:Y:S01]  /*130e0*/  F2FP.SATFINITE.E4M3.F32.PACK_AB_MERGE_C R206, R100, R5, R206 ;  /* 0x0000000564ce723e */ /* 0x000fe200048070ce */
[----:B------:R-:W-:Y:S01]  /*130f0*/  MUFU.EX2 R105, R105 ;  /* 0x0000006900697308 */ /* 0x000fe20000000800 */
[----:B------:R-:W-:-:S04]  /*13100*/  FMNMX.FTZ R120, R62, R15, !PT ;  /* 0x0000000f3e787209 */ /* 0x000fc80007810000 */
[----:B------:R-:W-:Y:S01]  /*13110*/  FMNMX.FTZ R15, R63, R120, !PT ;  /* 0x000000783f0f7209 */ /* 0x000fe20007810000 */
[----:B------:R-:W-:-:S01]  /*13120*/  FFMA.FTZ R120, R77, UR28, -R113 ;  /* 0x0000001c4d787c23 */ /* 0x000fc20008010871 */
[----:B------:R-:W-:Y:S01]  /*13130*/  FFMA.FTZ R77, R78, UR28, -R113 ;  /* 0x0000001c4e4d7c23 */ /* 0x000fe20008010871 */
[----:B------:R-:W0:Y:S01]  /*13140*/  MUFU.EX2 R108, R108 ;  /* 0x0000006c006c7308 */ /* 0x000e220000000800 */
[----:B------:R-:W-:-:S04]  /*13150*/  FMNMX.FTZ R122, R64, R15, !PT ;  /* 0x0000000f407a7209 */ /* 0x000fc80007810000 */
[----:B------:R-:W-:-:S03]  /*13160*/  FMNMX.FTZ R15, R65, R122, !PT ;  /* 0x0000007a410f7209 */ /* 0x000fc60007810000 */
[----:B------:R-:W-:Y:S01]  /*13170*/  MUFU.EX2 R103, R103 ;  /* 0x0000006700677308 */ /* 0x000fe20000000800 */
[----:B------:R-:W-:-:S04]  /*13180*/  FMNMX.FTZ R78, R66, R15, !PT ;  /* 0x0000000f424e7209 */ /* 0x000fc80007810000 */
[----:B------:R-:W-:-:S03]  /*13190*/  FMNMX.FTZ R15, R67, R78, !PT ;  /* 0x0000004e430f7209 */ /* 0x000fc60007810000 */
[----:B------:R-:W-:Y:S01]  /*131a0*/  MUFU.EX2 R48, R48 ;  /* 0x0000003000307308 */ /* 0x000fe20000000800 */
[----:B------:R-:W-:Y:S02]  /*131b0*/  FMNMX.FTZ R78, R68, R15, !PT ;  /* 0x0000000f444e7209 */ /* 0x000fe40007810000 */
[----:B0-----:R-:W-:Y:S02]  /*131c0*/  F2FP.SATFINITE.E4M3.F32.PACK_AB_MERGE_C R200, R108, R105, RZ ;  /* 0x000000696cc8723e */ /* 0x001fe400048070ff */
        /* <DEDUP_REMOVED lines=21> */
[----:B------:R-:W0:Y:S01]  /*13320*/  MUFU.EX2 R51, R51 ;  /* 0x0000003300337308 */ /* 0x000e220000000800 */
[----:B------:R-:W-:-:S02]  /*13330*/  F2FP.SATFINITE.E4M3.F32.PACK_AB_MERGE_C R200, R104, R95, R200 ;  /* 0x0000005f68c8723e */ /* 0x000fc400048070c8 */
[----:B------:R-:W-:-:S05]  /*13340*/  FMNMX.FTZ R98, R75, R98, !PT ;  /* 0x000000624b627209 */ /* 0x000fca0007810000 */
[----:B------:R-:W1:Y:S01]  /*13350*/  SHFL.BFLY PT, R15, R98, 0x2, 0x1f ;  /* 0x0c401f00620f7f89 */ /* 0x000e6200000e0000 */
[----:B------:R-:W-:Y:S08]  /*13360*/  MUFU.EX2 R50, R111 ;  /* 0x0000006f00327308 */ /* 0x000ff00000000800 */
[----:B------:R-:W-:Y:S01]  /*13370*/  MUFU.EX2 R55, R55 ;  /* 0x0000003700377308 */ /* 0x000fe20000000800 */
[----:B0-----:R-:W-:-:S04]  /*13380*/  F2FP.SATFINITE.E4M3.F32.PACK_AB_MERGE_C R202, R110, R51, RZ ;  /* 0x000000336eca723e */ /* 0x001fc800048070ff */
[----:B------:R-:W-:-:S03]  /*13390*/  F2FP.SATFINITE.E4M3.F32.PACK_AB_MERGE_C R202, R48, R103, R202 ;  /* 0x0000006730ca723e */ /* 0x000fc600048070ca */
[----:B------:R-:W-:Y:S01]  /*133a0*/  MUFU.EX2 R54, R138 ;  /* 0x0000008a00367308 */ /* 0x000fe20000000800 */
[----:B-1----:R-:W-:-:S07]  /*133b0*/  FMNMX.FTZ R99, R98, R15, !PT ;  /* 0x0000000f62637209 */ /* 0x002fce0007810000 */
[----:B------:R-:W0:Y:S01]  /*133c0*/  MUFU.EX2 R111, R135 ;  /* 0x00000087006f7308 */ /* 0x000e220000000800 */
[----:B------:R-:W1:Y:S07]  /*133d0*/  SHFL.BFLY PT, R98, R99, 0x1, 0x1f ;  /* 0x0c201f0063627f89 */ /* 0x000e6e00000e0000 */
[----:B------:R-:W-:Y:S08]  /*133e0*/  MUFU.EX2 R107, R107 ;  /* 0x0000006b006b7308 */ /* 0x000ff00000000800 */
[----:B------:R-:W-:Y:S01]  /*133f0*/  MUFU.EX2 R112, R136 ;  /* 0x0000008800707308 */ /* 0x000fe20000000800 */
[----:B0-----:R-:W-:-:S04]  /*13400*/  F2FP.SATFINITE.E4M3.F32.PACK_AB_MERGE_C R196, R111, R54, RZ ;  /* 0x000000366fc4723e */ /* 0x001fc800048070ff */
[----:B------:R-:W-:-:S03]  /*13410*/  F2FP.SATFINITE.E4M3.F32.PACK_AB_MERGE_C R196, R55, R50, R196 ;  /* 0x0000003237c4723e */ /* 0x000fc600048070c4 */
        /* <DEDUP_REMOVED lines=23> */
[----:B------:R-:W-:Y:S01]  /*13590*/  FADD.FTZ R46, R3, R92 ;  /* 0x0000005c032e7221 */ /* 0x000fe20000010000 */
[----:B------:R-:W-:-:S01]  /*135a0*/  FFMA.FTZ R36, R38, UR28, -R96 ;  /* 0x0000001c26247c23 */ /* 0x000fc20008010860 */
[--C-:B------:R-:W-:Y:S01]  /*135b0*/  FFMA.FTZ R38, R43, UR28, -R96.reuse ;  /* 0x0000001c2b267c23 */ /* 0x100fe20008010860 */
[----:B------:R-:W-:-:S01]  /*135c0*/  FFMA.FTZ R4, R25, UR28, -R96 ;  /* 0x0000001c19047c23 */ /* 0x000fc20008010860 */
[--C-:B------:R-:W-:Y:S01]  /*135d0*/  FFMA.FTZ R43, R47, UR28, -R96.reuse ;  /* 0x0000001c2f2b7c23 */ /* 0x100fe20008010860 */
[----:B------:R-:W-:-:S01]  /*135e0*/  FFMA.FTZ R25, R28, UR28, -R96 ;  /* 0x0000001c1c197c23 */ /* 0x000fc20008010860 */
[----:B------:R-:W0:Y:S01]  /*135f0*/  MUFU.EX2 R99, R99 ;  /* 0x0000006300637308 */ /* 0x000e220000000800 */
[----:B------:R-:W-:-:S01]  /*13600*/  FADD.FTZ R47, R27, R46 ;  /* 0x0000002e1b2f7221 */ /* 0x000fc20000010000 */
        /* <DEDUP_REMOVED lines=8> */
[--C-:B------:R-:W-:Y:S01]  /*13690*/  FFMA.FTZ R41, R44, UR28, -R96.reuse ;  /* 0x0000001c2c297c23 */ /* 0x100fe20008010860 */
[----:B------:R-:W-:-:S01]  /*136a0*/  FFMA.FTZ R44, R49, UR28, -R96 ;  /* 0x0000001c312c7c23 */ /* 0x000fc20008010860 */
[----:B------:R-:W-:Y:S01]  /*136b0*/  FADD.FTZ R49, R5, R52 ;  /* 0x0000003405317221 */ /* 0x000fe20000010000 */
[----:B------:R-:W-:-:S01]  /*136c0*/  FFMA.FTZ R47, R53, UR28, -R96 ;  /* 0x0000001c352f7c23 */ /* 0x000fc20008010860 */
[--C-:B------:R-:W-:Y:S01]  /*136d0*/  FFMA.FTZ R27, R60, UR28, -R96.reuse ;  /* 0x0000001c3c1b7c23 */ /* 0x100fe20008010860 */
[----:B------:R-:W-:-:S01]  /*136e0*/  FFMA.FTZ R62, R62, UR28, -R96 ;  /* 0x0000001c3e3e7c23 */ /* 0x000fc20008010860 */
[----:B------:R-:W2:Y:S01]  /*136f0*/  MUFU.EX2 R109, R109 ;  /* 0x0000006d006d7308 */ /* 0x000ea20000000800 */
[----:B------:R-:W-:-:S01]  /*13700*/  FADD.FTZ R52, R100, R49 ;  /* 0x0000003164347221 */ /* 0x000fc20000010000 */
[----:B0-----:R-:W-:Y:S01]  /*13710*/  FADD.FTZ R49, R98, R99 ;  /* 0x0000006362317221 */ /* 0x001fe20000010000 */
[----:B------:R-:W-:-:S01]  /*13720*/  FFMA.FTZ R63, R63, UR28, -R96 ;  /* 0x0000001c3f3f7c23 */ /* 0x000fc20008010860 */
[----:B------:R-:W-:Y:S01]  /*13730*/  FFMA.FTZ R65, R65, UR28, -R96 ;  /* 0x0000001c41417c23 */ /* 0x000fe20008010860 */
[----:B------:R-:W-:-:S01]  /*13740*/  FADD.FTZ R53, R101, R52 ;  /* 0x0000003465357221 */ /* 0x000fc20000010000 */
[--C-:B------:R-:W-:Y:S01]  /*13750*/  FFMA.FTZ R66, R66, UR28, -R96.reuse ;  /* 0x0000001c42427c23 */ /* 0x100fe20008010860 */
[----:B------:R-:W-:-:S01]  /*13760*/  FFMA.FTZ R67, R67, UR28, -R96 ;  /* 0x0000001c43437c23 */ /* 0x000fc20008010860 */
[----:B------:R-:W0:Y:S01]  /*13770*/  MUFU.EX2 R4, R4 ;  /* 0x0000000400047308 */ /* 0x000e220000000800 */
[----:B-1----:R-:W-:-:S01]  /*13780*/  FADD.FTZ R52, R26, R49 ;  /* 0x000000311a347221 */ /* 0x002fc20000010000 */
[----:B------:R-:W-:Y:S01]  /*13790*/  FFMA.FTZ R49, R56, UR28, -R96 ;  /* 0x0000001c38317c23 */ /* 0x000fe20008010860 */
[----:B------:R-:W-:-:S01]  /*137a0*/  FADD.FTZ R56, R106, R53 ;  /* 0x000000356a387221 */ /* 0x000fc20000010000 */
[--C-:B------:R-:W-:Y:S01]  /*137b0*/  FFMA.FTZ R68, R68, UR28, -R96.reuse ;  /* 0x0000001c44447c23 */ /* 0x100fe20008010860 */
[----:B------:R-:W-:-:S01]  /*137c0*/  FFMA.FTZ R69, R69, UR28, -R96 ;  /* 0x0000001c45457c23 */ /* 0x000fc20008010860 */
[----:B------:R-:W-:Y:S01]  /*137d0*/  FFMA.FTZ R70, R70, UR28, -R96 ;  /* 0x0000001c46467c23 */ /* 0x000fe20008010860 */
[----:B------:R-:W-:-:S01]  /*137e0*/  FADD.FTZ R125, R95, R56 ;  /* 0x000000385f7d7221 */ /* 0x000fc20000010000 */
[----:B------:R-:W1:Y:S01]  /*137f0*/  MUFU.EX2 R25, R25 ;  /* 0x0000001900197308 */ /* 0x000e620000000800 */
[----:B--2---:R-:W-:-:S01]  /*13800*/  FADD.FTZ R53, R109, R52 ;  /* 0x000000346d357221 */ /* 0x004fc20000010000 */
[----:B------:R-:W-:Y:S01]  /*13810*/  FFMA.FTZ R52, R57, UR28, -R96 ;  /* 0x0000001c39347c23 */ /* 0x000fe20008010860 */
[----:B------:R-:W-:-:S01]  /*13820*/  FADD.FTZ R122, R104, R125 ;  /* 0x0000007d687a7221 */ /* 0x000fc20000010000 */
[----:B------:R-:W-:Y:S01]  /*13830*/  F2FP.SATFINITE.E4M3.F32.PACK_AB_MERGE_C R109, R109, R26, RZ ;  /* 0x0000001a6d6d723e */ /* 0x000fe200048070ff */
[----:B------:R-:W-:-:S01]  /*13840*/  FFMA.FTZ R71, R71, UR28, -R96 ;  /* 0x0000001c47477c23 */ /* 0x000fc20008010860 */
[----:B------:R-:W-:Y:S01]  /*13850*/  FFMA.FTZ R73, R73, UR28, -R96 ;  /* 0x0000001c49497c23 */ /* 0x000fe20008010860 */
[----:B------:R-:W-:-:S01]  /*13860*/  FADD.FTZ R57, R105, R122 ;  /* 0x0000007a69397221 */ /* 0x000fc20000010000 */
[----:B------:R-:W2:Y:S01]  /*13870*/  MUFU.EX2 R28, R28 ;  /* 0x0000001c001c7308 */ /* 0x000ea20000000800 */
[----:B0-----:R-:W-:-:S01]  /*13880*/  FADD.FTZ R56, R4, R53 ;  /* 0x0000003504387221 */ /* 0x001fc20000010000 */
[--C-:B------:R-:W-:Y:S01]  /*13890*/  FFMA.FTZ R72, R72, UR28, -R96.reuse ;  /* 0x0000001c48487c23 */ /* 0x100fe20008010860 */
[----:B------:R-:W-:-:S01]  /*138a0*/  FFMA.FTZ R74, R74, UR28, -R96 ;  /* 0x0000001c4a4a7c23 */ /* 0x000fc20008010860 */
[----:B------:R-:W-:Y:S01]  /*138b0*/  FFMA.FTZ R75, R75, UR28, -R96 ;  /* 0x0000001c4b4b7c23 */ /* 0x000fe20008010860 */
[----:B------:R-:W-:-:S02]  /*138c0*/  F2FP.SATFINITE.E4M3.F32.PACK_AB_MERGE_C R198, R117, R114, RZ ;  /* 0x0000007275c6723e */ /* 0x000fc400048070ff */
[----:B------:R-:W-:Y:S01]  /*138d0*/  F2FP.SATFINITE.E4M3.F32.PACK_AB_MERGE_C R205, R99, R98, R109 ;  /* 0x0000006263cd723e */ /* 0x000fe2000480706d */
[----:B------:R-:W0:Y:S01]  /*138e0*/  MUFU.EX2 R113, R113 ;  /* 0x0000007100717308 */ /* 0x000e220000000800 */
[----:B-1----:R-:W-:-:S01]  /*138f0*/  FADD.FTZ R53, R25, R56 ;  /* 0x0000003819357221 */ /* 0x002fc20000010000 */
[----:B------:R-:W-:-:S06]  /*13900*/  F2FP.SATFINITE.E4M3.F32.PACK_AB_MERGE_C R198, R112, R107, R198 ;  /* 0x0000006b70c6723e */ /* 0x000fcc00048070c6 */
[----:B------:R-:W1:Y:S01]  /*13910*/  MUFU.EX2 R24, R24 ;  /* 0x0000001800187308 */ /* 0x000e620000000800 */
[----:B--2---:R-:W-:-:S01]  /*13920*/  FADD.FTZ R56, R28, R53 ;  /* 0x000000351c387221 */ /* 0x004fc20000010000 */
[----:B------:R-:W-:Y:S01]  /*13930*/  FFMA.FTZ R53, R58, UR28, -R96 ;  /* 0x0000001c3a357c23 */ /* 0x000fe20008010860 */
[----:B------:R-:W-:-:S04]  /*13940*/  FADD.FTZ R58, R108, R57 ;  /* 0x000000396c3a7221 */ /* 0x000fc80000010000 */
[----:B------:R-:W-:Y:S01]  /*13950*/  FADD.FTZ R125, R103, R58 ;  /* 0x0000003a677d7221 */ /* 0x000fe20000010000 */
[----:B------:R-:W2:Y:S01]  /*13960*/  MUFU.EX2 R29, R29 ;  /* 0x0000001d001d7308 */ /* 0x000ea20000000800 */
[----:B0-----:R-:W-:-:S01]  /*13970*/  FADD.FTZ R57, R113, R56 ;  /* 0x0000003871397221 */ /* 0x001fc20000010000 */
[----:B------:R-:W-:Y:S01]  /*13980*/  FFMA.FTZ R56, R59, UR28, -R96 ;  /* 0x0000001c3b387c23 */ /* 0x000fe20008010860 */
[----:B------:R-:W-:-:S01]  /*13990*/  FADD.FTZ R122, R48, R125 ;  /* 0x0000007d307a7221 */ /* 0x000fc20000010000 */
[----:B------:R-:W-:-:S03]  /*139a0*/  F2FP.SATFINITE.E4M3.F32.PACK_AB_MERGE_C R28, R113, R28, RZ ;  /* 0x0000001c711c723e */ /* 0x000fc600048070ff */
[----:B------:R-:W-:Y:S01]  /*139b0*/  FADD.FTZ R59, R51, R122 ;  /* 0x0000007a333b7221 */ /* 0x000fe20000010000 */
[----:B------:R-:W0:Y:S01]  /*139c0*/  MUFU.EX2 R31, R31 ;  /* 0x0000001f001f7308 */ /* 0x000e220000000800 */
[----:B-1----:R-:W-:-:S01]  /*139d0*/  FADD.FTZ R58, R24, R57 ;  /* 0x00000039183a7221 */ /* 0x002fc20000010000 */
[----:B------:R-:W-:Y:S01]  /*139e0*/  F2FP.SATFINITE.E4M3.F32.PACK_AB_MERGE_C R207, R25, R4, R28 ;  /* 0x0000000419cf723e */ /* 0x000fe2000480701c */
[----:B------:R-:W-:-:S04]  /*139f0*/  FADD.FTZ R59, R110, R59 ;  /* 0x0000003b6e3b7221 */ /* 0x000fc80000010000 */
[----:B------:R-:W-:Y:S01]  /*13a00*/  FADD.FTZ R102, R50, R59 ;  /* 0x0000003b32667221 */ /* 0x000fe20000010000 */
[----:B------:R-:W1:Y:S01]  /*13a10*/  MUFU.EX2 R32, R32 ;  /* 0x0000002000207308 */ /* 0x000e620000000800 */
[----:B--2---:R-:W-:-:S02]  /*13a20*/  FADD.FTZ R58, R29, R58 ;  /* 0x0000003a1d3a7221 */ /* 0x004fc40000010000 */
[----:B------:R-:W-:-:S04]  /*13a30*/  FADD.FTZ R51, R55, R102 ;  /* 0x0000006637337221 */ /* 0x000fc80000010000 */
[----:B------:R-:W-:Y:S01]  /*13a40*/  FADD.FTZ R92, R54, R51 ;  /* 0x00000033365c7221 */ /* 0x000fe20000010000 */
[----:B------:R-:W2:Y:S01]  /*13a50*/  MUFU.EX2 R30, R30 ;  /* 0x0000001e001e7308 */ /* 0x000ea20000000800 */
[----:B0-----:R-:W-:-:S01]  /*13a60*/  FADD.FTZ R57, R31, R58 ;  /* 0x0000003a1f397221 */ /* 0x001fc20000010000 */
[----:B------:R-:W-:Y:S01]  /*13a70*/  FFMA.FTZ R58, R61, UR28, -R96 ;  /* 0x0000001c3d3a7c23 */ /* 0x000fe20008010860 */
[----:B------:R-:W-:-:S04]  /*13a80*/  FADD.FTZ R92, R111, R92 ;  /* 0x0000005c6f5c7221 */ /* 0x000fc80000010000 */
[----:B------:R-:W-:Y:S01]  /*13a90*/  FADD.FTZ R5, R107, R92 ;  /* 0x0000005c6b057221 */ /* 0x000fe20000010000 */
[----:B------:R-:W0:Y:S01]  /*13aa0*/  MUFU.EX2 R33, R33 ;  /* 0x0000002100217308 */ /* 0x000e220000000800 */
[----:B-1----:R-:W-:-:S01]  /*13ab0*/  FADD.FTZ R57, R32, R57 ;  /* 0x0000003920397221 */ /* 0x002fc20000010000 */
[----:B------:R-:W-:Y:S01]  /*13ac0*/  F2FP.SATFINITE.E4M3.F32.PACK_AB_MERGE_C R31, R32, R31, RZ ;  /* 0x0000001f201f723e */ /* 0x000fe200048070ff */
[----:B------:R-:W-:-:S03]  /*13ad0*/  FADD.FTZ R5, R112, R5 ;  /* 0x0000000570057221 */ /* 0x000fc60000010000 */
[----:B------:R-:W-:Y:S01]  /*13ae0*/  F2FP.SATFINITE.E4M3.F32.PACK_AB_MERGE_C R201, R29, R24, R31 ;  /* 0x000000181dc9723e */ /* 0x000fe2000480701f */
[----:B------:R-:W-:-:S01]  /*13af0*/  FADD.FTZ R48, R114, R5 ;  /* 0x0000000572307221 */ /* 0x000fc20000010000 */
[----:B------:R-:W1:Y:S01]  /*13b00*/  MUFU.EX2 R35, R35 ;  /* 0x0000002300237308 */ /* 0x000e620000000800 */
[----:B--2---:R-:W-:-:S02]  /*13b10*/  FADD.FTZ R60, R30, R57 ;  /* 0x000000391e3c7221 */ /* 0x004fc40000010000 */
[----:B------:R-:W-:-:S04]  /*13b20*/  FADD.FTZ R48, R117, R48 ;  /* 0x0000003075307221 */ /* 0x000fc80000010000 */
[----:B------:R-:W-:Y:S01]  /*13b30*/  FADD.FTZ R51, R115, R48 ;  /* 0x0000003073337221 */ /* 0x000fe20000010000 */
        /* <DEDUP_REMOVED lines=9> */
[----:B0-----:R-:W-:-:S01]  /*13bd0*/  FADD.FTZ R54, R34, R3 ;  /* 0x0000000322367221 */ /* 0x001fc20000010000 */
[----:B------:R-:W-:-:S06]  /*13be0*/  FFMA.FTZ R3, R64, UR28, -R96 ;  /* 0x0000001c40037c23 */ /* 0x000fcc0008010860 */
        /* <DEDUP_REMOVED lines=9> */
[----:B-1----:R-:W-:-:S07]  /*13c80*/  FADD.FTZ R48, R38, R5 ;  /* 0x0000000526307221 */ /* 0x002fce0000010000 */
        /* <DEDUP_REMOVED lines=13> */
[----:B-1----:R-:W-:-:S07]  /*13d60*/  F2FP.SATFINITE.E4M3.F32.PACK_AB_MERGE_C R194, R120, R79, R5 ;  /* 0x0000004f78c2723e */ /* 0x002fce0004807005 */
[----:B------:R-:W1:Y:S01]  /*13d70*/  MUFU.EX2 R44, R44 ;  /* 0x0000002c002c7308 */ /* 0x000e620000000800 */
[----:B0-----:R-:W-:-:S07]  /*13d80*/  FADD.FTZ R5, R43, R50 ;  /* 0x000000322b057221 */ /* 0x001fce0000010000 */
[----:B------:R-:W-:Y:S01]  /*13d90*/  MUFU.EX2 R118, R118 ;  /* 0x0000007600767308 */ /* 0x000fe20000000800 */
[----:B--2---:R-:W-:-:S07]  /*13da0*/  FADD.FTZ R51, R116, R51 ;  /* 0x0000003374337221 */ /* 0x004fce0000010000 */
[----:B------:R-:W0:Y:S01]  /*13db0*/  MUFU.EX2 R119, R119 ;  /* 0x0000007700777308 */ /* 0x000e220000000800 */
[----:B-1----:R-:W-:-:S07]  /*13dc0*/  FADD.FTZ R5, R44, R5 ;  /* 0x000000052c057221 */ /* 0x002fce0000010000 */
[----:B------:R-:W1:Y:S08]  /*13dd0*/  MUFU.EX2 R46, R46 ;  /* 0x0000002e002e7308 */ /* 0x000e700000000800 */
[----:B------:R-:W2:Y:S01]  /*13de0*/  MUFU.EX2 R47, R47 ;  /* 0x0000002f002f7308 */ /* 0x000ea20000000800 */
[----:B0-----:R-:W-:Y:S01]  /*13df0*/  F2FP.SATFINITE.E4M3.F32.PACK_AB_MERGE_C R192, R119, R118, RZ ;  /* 0x0000007677c0723e */ /* 0x001fe200048070ff */
[----:B------:R-:W-:-:S03]  /*13e00*/  FADD.FTZ R118, R118, R51 ;  /* 0x0000003376767221 */ /* 0x000fc60000010000 */
[----:B------:R-:W-:Y:S01]  /*13e10*/  F2FP.SATFINITE.E4M3.F32.PACK_AB_MERGE_C R192, R116, R115, R192 ;  /* 0x0000007374c0723e */ /* 0x000fe200048070c0 */
[----:B------:R-:W-:-:S02]  /*13e20*/  FADD.FTZ R118, R119, R118 ;  /* 0x0000007677767221 */ /* 0x000fc40000010000 */
[----:B------:R-:W0:Y:S01]  /*13e30*/  MUFU.EX2 R49, R49 ;  /* 0x0000003100317308 */ /* 0x000e220000000800 */
[----:B-1----:R-:W-:-:S01]  /*13e40*/  FADD.FTZ R50, R46, R5 ;  /* 0x000000052e327221 */ /* 0x002fc20000010000 */
[----:B------:R-:W-:-:S04]  /*13e50*/  FADD.FTZ R51, R79, R118 ;  /* 0x000000764f337221 */ /* 0x000fc80000010000 */
[----:B------:R-:W-:Y:S02]  /*13e60*/  FADD.FTZ R120, R120, R51 ;  /* 0x0000003378787221 */ /* 0x000fe40000010000 */
[----:B------:R-:W1:Y:S01]  /*13e70*/  MUFU.EX2 R52, R52 ;  /* 0x0000003400347308 */ /* 0x000e620000000800 */
[----:B--2---:R-:W-:-:S01]  /*13e80*/  FADD.FTZ R50, R47, R50 ;  /* 0x000000322f327221 */ /* 0x004fc20000010000 */
[----:B------:R-:W-:Y:S01]  /*13e90*/  FADD.FTZ R77, R77, R120 ;  /* 0x000000784d4d7221 */ /* 0x000fe20000010000 */
[----:B------:R-:W-:-:S03]  /*13ea0*/  F2FP.SATFINITE.E4M3.F32.PACK_AB_MERGE_C R46, R47, R46, RZ ;  /* 0x0000002e2f2e723e */ /* 0x000fc600048070ff */
[----:B------:R-:W-:Y:S01]  /*13eb0*/  FADD.FTZ R77, R76, R77 ;  /* 0x0000004d4c4d7221 */ /* 0x000fe20000010000 */
[----:B------:R-:W-:Y:S01]  /*13ec0*/  F2FP.SATFINITE.E4M3.F32.PACK_AB_MERGE_C R193, R44, R43, R46 ;  /* 0x0000002b2cc1723e */ /* 0x000fe2000480702e */
        /* <DEDUP_REMOVED lines=51> */
[----:B------:R-:W-:-:S03]  /*14200*/  FADD.FTZ R67, R67, R26 ;  /* 0x0000001a43437221 */ /* 0x000fc60000010000 */
        /* <DEDUP_REMOVED lines=49> */
.L_x_6769:
[----:B------:R-:W-:-:S13]  /*14520*/  ISETP.NE.AND P1, PT, R21, 0x1, PT ;  /* 0x000000011500780c */ /* 0x000fda0003f25270 */
[----:B------:R-:W0:Y:S02]  /*14530*/  @P1 LDC.64 R26, c[0x0][0x9e8] ;  /* 0x00027a00ff1a1b82 */ /* 0x000e240000000a00 */
[----:B0-----:R-:W-:-:S05]  /*14540*/  @P1 IMAD.HI.U32 R26, R24, R26, RZ ;  /* 0x0000001a181a1227 */ /* 0x001fca00078e00ff */
[----:B------:R-:W-:-:S07]  /*14550*/  @P1 SHF.R.U32.HI R24, RZ, R27, R26 ;  /* 0x0000001bff181219 */ /* 0x000fce000001161a */
.L_x_6770:
[----:B------:R-:W-:Y:S05]  /*14560*/  BSYNC B0 ;  /* 0x0000000000007941 */ /* 0x000fea0003800000 */
.L_x_6768:
[----:B------:R-:W-:-:S05]  /*14570*/  IMAD R21, R24, R21, R21 ;  /* 0x0000001518157224 */ /* 0x000fca00078e0215 */
[----:B------:R-:W-:-:S07]  /*14580*/  VIMNMX R20, R20, R21, PT ;  /* 0x0000001514147248 */ /* 0x000fce0003fe0100 */
.L_x_6767:
[----:B------:R-:W-:Y:S01]  /*14590*/  IMAD.HI R20, R20, 0x2aaaaaab, RZ ;  /* 0x2aaaaaab14147827 */ /* 0x000fe200078e02ff */
[----:B------:R-:W-:Y:S01]  /*145a0*/  ULDC UR24, c[0x0][0x9e4] ;  /* 0x0002790000187ab9 */ /* 0x000fe20000000800 */
[----:B------:R-:W-:Y:S01]  /*145b0*/  ULDC UR4, c[0x0][0x9e4] ;  /* 0x0002790000047ab9 */ /* 0x000fe20000000800 */
[----:B------:R-:W-:Y:S01]  /*145c0*/  ULDC UR5, c[0x0][0x988] ;  /* 0x0002620000057ab9 */ /* 0x000fe20000000800 */
[----:B------:R-:W-:Y:S01]  /*145d0*/  ULDC UR7, c[0x0][0x988] ;  /* 0x0002620000077ab9 */ /* 0x000fe20000000800 */
[----:B------:R-:W-:Y:S01]  /*145e0*/  SHF.R.U32.HI R21, RZ, 0x1f, R20 ;  /* 0x0000001fff157819 */ /* 0x000fe20000011614 */
[----:B------:R-:W-:Y:S01]  /*145f0*/  ULDC UR6, c[0x0][0x988] ;  /* 0x0002620000067ab9 */ /* 0x000fe20000000800 */
[----:B------:R-:W-:Y:S01]  /*14600*/  ULDC UR26, c[0x0][0x9e0] ;  /* 0x00027800001a7ab9 */ /* 0x000fe20000000800 */
[----:B------:R-:W-:Y:S01]  /*14610*/  ULDC UR25, c[0x0][0x9e0] ;  /* 0x0002780000197ab9 */ /* 0x000fe20000000800 */
[----:B------:R-:W-:Y:S02]  /*14620*/  LEA.HI.SX32 R21, R20, R21, 0x1b ;  /* 0x0000001514157211 */ /* 0x000fe400078fdaff */
[----:B------:R-:W-:-:S02]  /*14630*/  CS2R R182, SRZ ;  /* 0x0000000000b67805 */ /* 0x000fc4000001ff00 */
[----:B------:R-:W-:Y:S02]  /*14640*/  CS2R R180, SRZ ;  /* 0x0000000000b47805 */ /* 0x000fe4000001ff00 */
[----:B------:R-:W-:Y:S02]  /*14650*/  CS2R R178, SRZ ;  /* 0x0000000000b27805 */ /* 0x000fe4000001ff00 */
[----:B------:R-:W-:Y:S02]  /*14660*/  VIMNMX R225, R218, R21, !PT ;  /* 0x00000015dae17248 */ /* 0x000fe40007fe0100 */
[----:B------:R-:W-:Y:S02]  /*14670*/  CS2R R176, SRZ ;  /* 0x0000000000b07805 */ /* 0x000fe4000001ff00 */
[----:B------:R-:W-:Y:S02]  /*14680*/  CS2R R174, SRZ ;  /* 0x0000000000ae7805 */ /* 0x000fe4000001ff00 */
[----:B------:R-:W-:-:S02]  /*14690*/  CS2R R172, SRZ ;  /* 0x0000000000ac7805 */ /* 0x000fc4000001ff00 */
[----:B------:R-:W-:Y:S02]  /*146a0*/  ISETP.GE.AND P1, PT, R3, R225, PT ;  /* 0x000000e10300720c */ /* 0x000fe40003f26270 */
        /* <DEDUP_REMOVED lines=26> */
[----:B------:R-:W-:Y:S06]  /*14850*/  @!P1 BRA `(.L_x_6771) ;  /* 0x0000005400a89947 */ /* 0x000fec0003800000 */
[----:B------:R-:W-:Y:S02]  /*14860*/  IMAD.IADD R226, R226, 0x1, R0 ;  /* 0x00000001e2e27824 */ /* 0x000fe400078e0200 */
[----:B------:R-:W-:Y:S02]  /*14870*/  IMAD.MOV.U32 R183, RZ, RZ, RZ ;  /* 0x000000ffffb77224 */ /* 0x000fe400078e00ff */
[----:B------:R-:W-:-:S07]  /*14880*/  VIADD R227, R226, 0x8 ;  /* 0x00000008e2e37836 */ /* 0x000fce0000000000 */
.L_x_6790:
        /* <DEDUP_REMOVED lines=8> */
[----:B------:R-:W-:-:S13]  /*14910*/  ISETP.NE.AND P3, PT, R237, 0x3, PT ;  /* 0x00000003ed00780c */ /* 0x000fda0003f65270 */
[----:B------:R-:W-:Y:S05]  /*14920*/  @!P3 BRA `(.L_x_6773) ;  /* 0x000000000004b947 */ /* 0x000fea0003800000 */
[----:B------:R-:W-:Y:S01]  /*14930*/  BPT.TRAP 0x1 ;  /* 0x000000040000795c */ /* 0x000fe20000300000 */
.L_x_6773:
[----:B------:R-:W-:Y:S01]  /*14940*/  IMAD R21, R228, 0x8, R18 ;  /* 0x00000008e4157824 */ /* 0x000fe200078e0212 */
[----:B------:R-:W-:-:S04]  /*14950*/  SHF.L.U32 R20, R229, 0x1f, RZ ;  /* 0x0000001fe5147819 */ /* 0x000fc800000006ff */
[----:B------:R0:W1:Y:S01]  /*14960*/  SYNCS.PHASECHK.TRANS64.TRYWAIT P2, [R21+URZ+0x28830], R20 ;  /* 0x02883014150075a7 */ /* 0x000062000804017f */
[----:B------:R-:W-:Y:S05]  /*14970*/  @!P3 BRA `(.L_x_6774) ;  /* 0x000000000004b947 */ /* 0x000fea0003800000 */
[----:B------:R-:W-:Y:S01]  /*14980*/  BPT.TRAP 0x1 ;  /* 0x000000040000795c */ /* 0x000fe20000300000 */
.L_x_6774:
[----:B------:R-:W-:Y:S04]  /*14990*/  BSSY B0, `(.L_x_6772) ;  /* 0x0000004000007945 */ /* 0x000fe80003800000 */
[----:B-1----:R-:W-:Y:S05]  /*149a0*/  @P2 BRA `(.L_x_6775) ;  /* 0x0000000000082947 */ /* 0x002fea0003800000 */
[----:B------:R-:W1:Y:S02]  /*149b0*/  SYNCS.PHASECHK.TRANS64.TRYWAIT P2, [R21+URZ+0x28830], R20 ;  /* 0x02883014150075a7 */ /* 0x000e64000804017f */
[----:B-1----:R-:W-:Y:S05]  /*149c0*/  @!P2 BRA `(.L_x_6776) ;  /* 0x0000018c00f8a947 */ /* 0x002fea0003800000 */
.L_x_6775:
[----:B------:R-:W-:Y:S05]  /*149d0*/  BSYNC B0 ;  /* 0x0000000000007941 */ /* 0x000fea0003800000 */
.L_x_6772:
[----:B01----:R-:W0:Y:S01]  /*149e0*/  S2R R20, SR_TID.X ;  /* 0x0000000000147919 */ /* 0x003e220000002100 */
[----:B------:R-:W-:Y:S05]  /*149f0*/  WARPSYNC.ALL ;  /* 0x0000000000007948 */ /* 0x000fea0003800000 */
[----:B------:R-:W-:Y:S01]  /*14a00*/  IMAD.MOV.U32 R21, RZ, RZ, 0x40000040 ;  /* 0x40000040ff157424 */ /* 0x000fe200078e00ff */
[----:B------:R-:W-:Y:S01]  /*14a10*/  R2UR UR8, R6 ;  /* 0x00000000060872ca */ /* 0x000fe200000e0000 */
[----:B------:R-:W-:Y:S01]  /*14a20*/  IMAD.MOV.U32 R25, RZ, RZ, 0x40000040 ;  /* 0x40000040ff197424 */ /* 0x000fe200078e00ff */
[----:B------:R-:W-:Y:S01]  /*14a30*/  R2UR UR9, R7 ;  /* 0x00000000070972ca */ /* 0x000fe200000e0000 */
[----:B------:R-:W-:Y:S01]  /*14a40*/  IMAD.MOV.U32 R27, RZ, RZ, 0x40000040 ;  /* 0x40000040ff1b7424 */ /* 0x000fe200078e00ff */
[----:B------:R-:W-:-:S02]  /*14a50*/  R2UR UR11, R21 ;  /* 0x00000000150b72ca */ /* 0x000fc400000e0000 */
[----:B------:R-:W-:Y:S02]  /*14a60*/  R2UR UR15, R25 ;  /* 0x00000000190f72ca */ /* 0x000fe400000e0000 */
[----:B------:R-:W-:Y:S02]  /*14a70*/  R2UR UR19, R27 ;  /* 0x000000001b1372ca */ /* 0x000fe400000e0000 */
[----:B------:R-:W-:Y:S02]  /*14a80*/  R2UR UR12, R12 ;  /* 0x000000000c0c72ca */ /* 0x000fe400000e0000 */
[----:B------:R-:W-:Y:S02]  /*14a90*/  R2UR UR13, R13 ;  /* 0x000000000d0d72ca */ /* 0x000fe400000e0000 */
[----:B------:R-:W-:Y:S02]  /*14aa0*/  R2UR UR16, R10 ;  /* 0x000000000a1072ca */ /* 0x000fe400000e0000 */
[----:B------:R-:W-:-:S02]  /*14ab0*/  R2UR UR17, R11 ;  /* 0x000000000b1172ca */ /* 0x000fc400000e0000 */
[----:B------:R-:W-:Y:S02]  /*14ac0*/  R2UR UR23, R21 ;  /* 0x00000000151772ca */ /* 0x000fe400000e0000 */
        /* <DEDUP_REMOVED lines=13> */
[----:B0-----:R-:W-:-:S06]  /*14ba0*/  WARPGROUP.ARRIVE ;  /* 0x00000000000079c5 */ /* 0x001fcc0000000000 */
        /* <DEDUP_REMOVED lines=11> */
[----:B------:R-:W-:Y:S05]  /*14c60*/  @P1 BRA `(.L_x_6777) ;  /* 0x00000000002c1947 */ /* 0x000fea0003800000 */
[----:B------:R-:W-:-:S13]  /*14c70*/  ISETP.NE.AND P2, PT, R237, 0x3, PT ;  /* 0x00000003ed00780c */ /* 0x000fda0003f45270 */
[----:B------:R-:W-:Y:S05]  /*14c80*/  @!P2 BRA `(.L_x_6778) ;  /* 0x000000000004a947 */ /* 0x000fea0003800000 */
[----:B------:R-:W-:Y:S01]  /*14c90*/  BPT.TRAP 0x1 ;  /* 0x000000040000795c */ /* 0x000fe20000300000 */
.L_x_6778:
[----:B------:R-:W-:Y:S01]  /*14ca0*/  SHF.L.U32 R20, R210, 0x1f, RZ ;  /* 0x0000001fd2147819 */ /* 0x000fe200000006ff */
[----:B------:R-:W-:-:S04]  /*14cb0*/  IMAD R21, R208, 0x8, R18 ;  /* 0x00000008d0157824 */ /* 0x000fc800078e0212 */
[----:B------:R0:W1:Y:S01]  /*14cc0*/  SYNCS.PHASECHK.TRANS64.TRYWAIT P1, [R21+URZ+0x28850], R20 ;  /* 0x02885014150075a7 */ /* 0x000062000802017f */
[----:B------:R-:W-:Y:S05]  /*14cd0*/  @!P2 BRA `(.L_x_6779) ;  /* 0x000000000004a947 */ /* 0x000fea0003800000 */
[----:B------:R-:W-:Y:S01]  /*14ce0*/  BPT.TRAP 0x1 ;  /* 0x000000040000795c */ /* 0x000fe20000300000 */
.L_x_6779:
[----:B-1----:R-:W-:Y:S05]  /*14cf0*/  @P1 BRA `(.L_x_6777) ;  /* 0x0000000000081947 */ /* 0x002fea0003800000 */
[----:B------:R-:W1:Y:S02]  /*14d00*/  SYNCS.PHASECHK.TRANS64.TRYWAIT P1, [R21+URZ+0x28850], R20 ;  /* 0x02885014150075a7 */ /* 0x000e64000802017f */
[----:B-1----:R-:W-:Y:S05]  /*14d10*/  @!P1 BRA `(.L_x_6780) ;  /* 0x0000018c00389947 */ /* 0x002fea0003800000 */
.L_x_6777:
[----:B01----:R-:W-:Y:S01]  /*14d20*/  VIADD R20, R18, 0x400 ;  /* 0x0000040012147836 */ /* 0x003fe20000000000 */
[----:B------:R-:W-:Y:S05]  /*14d30*/  WARPSYNC.ALL ;  /* 0x0000000000007948 */ /* 0x000fea0003800000 */
[----:B------:R-:W-:Y:S01]  /*14d40*/  SHF.R.U32.HI R20, RZ, 0x4, R20 ;  /* 0x00000004ff147819 */ /* 0x000fe20000011614 */
[----:B------:R-:W-:Y:S01]  /*14d50*/  IMAD.MOV.U32 R21, RZ, RZ, -0x7fffffe0 ;  /* 0x80000020ff157424 */ /* 0x000fe200078e00ff */
[----:B------:R-:W-:-:S06]  /*14d60*/  WARPGROUP.ARRIVE ;  /* 0x00000000000079c5 */ /* 0x000fcc0000000000 */
[----:B------:R-:W0:Y:S01]  /*14d70*/  S2R R210, SR_TID.X ;  /* 0x0000000000d27919 */ /* 0x000e220000002100 */
        /* <DEDUP_REMOVED lines=11> */
[C---:B------:R-:W-:Y:S01]  /*14e30*/  FMUL.FTZ R29, R2.reuse, R30 ;  /* 0x0000001e021d7220 */ /* 0x040fe20000410000 */
[C---:B------:R-:W-:Y:S01]  /*14e40*/  FMUL.FTZ R30, R2.reuse, R31 ;  /* 0x0000001f021e7220 */ /* 0x040fe20000410000 */
[----:B------:R-:W-:Y:S01]  /*14e50*/  FMUL.FTZ R31, R2, R32 ;  /* 0x00000020021f7220 */ /* 0x000fe20000410000 */
[----:B------:R-:W-:Y:S01]  /*14e60*/  R2UR UR10, R20 ;  /* 0x00000000140a72ca */ /* 0x000fe200000e0000 */
[C---:B------:R-:W-:Y:S01]  /*14e70*/  FMUL.FTZ R32, R2.reuse, R33 ;  /* 0x0000002102207220 */ /* 0x040fe20000410000 */
[C---:B------:R-:W-:Y:S01]  /*14e80*/  FMUL.FTZ R33, R2.reuse, R34 ;  /* 0x0000002202217220 */ /* 0x040fe20000410000 */
[C---:B------:R-:W-:Y:S01]  /*14e90*/  FMUL.FTZ R34, R2.reuse, R35 ;  /* 0x0000002302227220 */ /* 0x040fe20000410000 */
[C---:B------:R-:W-:Y:S01]  /*14ea0*/  FMUL.FTZ R35, R2.reuse, R36 ;  /* 0x0000002402237220 */ /* 0x040fe20000410000 */
[C---:B------:R-:W-:Y:S01]  /*14eb0*/  FMUL.FTZ R36, R2.reuse, R37 ;  /* 0x0000002502247220 */ /* 0x040fe20000410000 */
[----:B------:R-:W-:Y:S01]  /*14ec0*/  FMUL.FTZ R37, R2, R38 ;  /* 0x0000002602257220 */ /* 0x000fe20000410000 */
[----:B------:R-:W-:-:S02]  /*14ed0*/  VIADD R38, R20, 0x402 ;  /* 0x0000040214267836 */ /* 0x000fc40000000000 */
[C---:B------:R-:W-:Y:S01]  /*14ee0*/  FMUL.FTZ R41, R2.reuse, R41 ;  /* 0x0000002902297220 */ /* 0x040fe20000410000 */
[C---:B------:R-:W-:Y:S01]  /*14ef0*/  FMUL.FTZ R42, R2.reuse, R42 ;  /* 0x0000002a022a7220 */ /* 0x040fe20000410000 */
[C---:B------:R-:W-:Y:S01]  /*14f00*/  FMUL.FTZ R43, R2.reuse, R43 ;  /* 0x0000002b022b7220 */ /* 0x040fe20000410000 */
[C---:B------:R-:W-:Y:S01]  /*14f10*/  FMUL.FTZ R44, R2.reuse, R44 ;  /* 0x0000002c022c7220 */ /* 0x040fe20000410000 */
[C---:B------:R-:W-:Y:S01]  /*14f20*/  FMUL.FTZ R45, R2.reuse, R45 ;  /* 0x0000002d022d7220 */ /* 0x040fe20000410000 */
[----:B------:R-:W-:Y:S01]  /*14f30*/  QGMMA.64x128x32.F32.E4M3.E4M3 R120, R204, gdesc[UR8], R120, gsb0 ;  /* 0x01e00008cc787df3 */ /* 0x000fe20008000878 */
        /* <DEDUP_REMOVED lines=45> */
[----:B------:R-:W-:Y:S01]  /*15210*/  LOP3.LUT P1, RZ, R17, 0x1000, RZ, 0xc0, !PT ;  /* 0x0000100011ff7812 */ /* 0x000fe2000782c0ff */
[----:B------:R-:W1:Y:S01]  /*15220*/  MUFU.TANH R21, R21 ;  /* 0x0000001500157308 */ /* 0x000e620000002400 */
[----:B0-----:R-:W-:-:S07]  /*15230*/  SHF.R.U32.HI R210, RZ, 0x7, R210 ;  /* 0x00000007ffd27819 */ /* 0x001fce00000116d2 */
[----:B------:R-:W0:Y:S08]  /*15240*/  MUFU.TANH R24, R24 ;  /* 0x0000001800187308 */ /* 0x000e300000002400 */
        /* <DEDUP_REMOVED lines=11> */
[----:B------:R-:W-:Y:S01]  /*15300*/  VIADD R204, R20, 0x2 ;  /* 0x0000000214cc7836 */ /* 0x000fe20000000000 */
[----:B------:R-:W-:Y:S01]  /*15310*/  WARPGROUP.ARRIVE ;  /* 0x00000000000079c5 */ /* 0x000fe20000000000 */
[----:B------:R-:W-:-:S03]  /*15320*/  IMAD.MOV.U32 R205, RZ, RZ, -0x7fffffe0 ;  /* 0x80000020ffcd7424 */ /* 0x000fc600078e00ff */
[----:B------:R-:W0:Y:S01]  /*15330*/  MUFU.TANH R35, R35 ;  /* 0x0000002300237308 */ /* 0x000e220000002400 */
[----:B------:R-:W-:Y:S02]  /*15340*/  R2UR UR10, R204 ;  /* 0x00000000cc0a72ca */ /* 0x000fe400000e0000 */
[----:B------:R-:W-:-:S05]  /*15350*/  R2UR UR11, R205 ;  /* 0x00000000cd0b72ca */ /* 0x000fca00000e0000 */
[----:B------:R-:W0:Y:S08]  /*15360*/  MUFU.TANH R36, R36 ;  /* 0x0000002400247308 */ /* 0x000e300000002400 */
        /* <DEDUP_REMOVED lines=88> */
[----:B------:R-:W-:Y:S01]  /*158f0*/  QGMMA.64x128x32.F32.E4M3.E4M3 R120, R188, gdesc[UR8], R120, gsb0 ;  /* 0x01e00008bc787df3 */ /* 0x000fe20008000878 */
        /* <DEDUP_REMOVED lines=9> */
[----:B------:R-:W-:Y:S01]  /*15990*/  FMUL.FTZ R20, R2, R104 ;  /* 0x0000006802147220 */ /* 0x000fe20000410000 */
[----:B------:R-:W-:-:S02]  /*159a0*/  IMAD R118, R3, -0xc0, RZ ;  /* 0xffffff4003767824 */ /* 0x000fc400078e02ff */
        /* <DEDUP_REMOVED lines=8> */
[----:B------:R-:W-:Y:S01]  /*15a30*/  IADD3 R114, R118, 0x1, R212 ;  /* 0x0000000176727810 */ /* 0x000fe20007ffe0d4 */
[----:B------:R-:W-:Y:S01]  /*15a40*/  @!P0 IMAD R39, R228, 0x8, R18 ;  /* 0x00000008e4278824 */ /* 0x000fe200078e0212 */
[----:B------:R-:W0:Y:S01]  /*15a50*/  MUFU.TANH R192, R192 ;  /* 0x000000c000c07308 */ /* 0x000e220000002400 */
[----:B------:R-:W-:-:S02]  /*15a60*/  IADD3 R38, -R210, 0xb, RZ ;  /* 0x0000000bd2267810 */ /* 0x000fc40007ffe1ff */
[----:B------:R-:W-:Y:S02]  /*15a70*/  @!P0 VIADD R39, R39, 0x28840 ;  /* 0x0002884027278836 */ /* 0x000fe40000000000 */
[----:B------:R-:W-:-:S03]  /*15a80*/  IMAD.IADD R114, R114, 0x1, -R213 ;  /* 0x0000000172727824 */ /* 0x000fc600078e0ad5 */
[----:B------:R-:W0:Y:S01]  /*15a90*/  MUFU.TANH R193, R193 ;  /* 0x000000c100c17308 */ /* 0x000e220000002400 */
[----:B------:R-:W-:Y:S01]  /*15aa0*/  IMAD R114, R215, -0x2, R114 ;  /* 0xfffffffed7727824 */ /* 0x000fe200078e0272 */
[----:B------:R-:W-:-:S06]  /*15ab0*/  @!P0 PRMT R39, RZ, 0x654, R39 ;  /* 0x00000654ff278816 */ /* 0x000fcc0000000027 */
        /* <DEDUP_REMOVED lines=33> */
[C---:B------:R-:W-:Y:S01]  /*15cd0*/  VIADD R187, R114.reuse, UR26 ;  /* 0x0000001a72bb7c36 */ /* 0x040fe20008000000 */
[----:B------:R0:W-:Y:S01]  /*15ce0*/  @!P0 SYNCS.ARRIVE.TRANS64.RED.A1T0 RZ, [R39+URZ], RZ ;  /* 0x000000ff27ff89a7 */ /* 0x0001e2000810043f */
[----:B------:R-:W-:Y:S02]  /*15cf0*/  VIADD R185, R114, UR27 ;  /* 0x0000001b72b97c36 */ /* 0x000fe40008000000 */
[----:B------:R-:W-:-:S02]  /*15d00*/  IMAD R114, R215, -0x2, R118 ;  /* 0xfffffffed7727824 */ /* 0x000fc400078e0276 */
        /* <DEDUP_REMOVED lines=15> */
.L_x_6783:
[----:B------:R-:W-:-:S05]  /*15e00*/  IMAD.U32 R186, RZ, RZ, UR24 ;  /* 0x00000018ffba7e24 */ /* 0x000fca000f8e00ff */
[----:B------:R-:W-:-:S13]  /*15e10*/  ISETP.NE.AND P1, PT, R186, 0x1, PT ;  /* 0x00000001ba00780c */ /* 0x000fda0003f25270 */
[----:B------:R-:W0:Y:S02]  /*15e20*/  @P1 LDC.64 R38, c[0x0][0x9e8] ;  /* 0x00027a00ff261b82 */ /* 0x000e240000000a00 */
[----:B0-----:R-:W-:-:S05]  /*15e30*/  @P1 IMAD.HI.U32 R38, R189, R38, RZ ;  /* 0x00000026bd261227 */ /* 0x001fca00078e00ff */
[----:B------:R-:W-:-:S07]  /*15e40*/  @P1 SHF.R.U32.HI R189, RZ, R39, R38 ;  /* 0x00000027ffbd1219 */ /* 0x000fce0000011626 */
.L_x_6784:
[----:B------:R-:W-:Y:S05]  /*15e50*/  BSYNC B0 ;  /* 0x0000000000007941 */ /* 0x000fea0003800000 */
.L_x_6782:
[----:B------:R-:W-:-:S05]  /*15e60*/  IMAD R189, R189, R186, R114 ;  /* 0x000000babdbd7224 */ /* 0x000fca00078e0272 */
[----:B------:R-:W-:Y:S02]  /*15e70*/  VIADDMNMX R184, R189, R186, R184, PT ;  /* 0x000000babdb87246 */ /* 0x000fe400038001b8 */
[----:B------:R-:W-:-:S07]  /*15e80*/  VIMNMX R119, R119, R189, !PT ;  /* 0x000000bd77777248 */ /* 0x000fce0007fe0100 */
.L_x_6781:
[C---:B------:R-:W-:Y:S02]  /*15e90*/  ISETP.GE.AND P1, PT, R118.reuse, 0x2, PT ;  /* 0x000000027600780c */ /* 0x040fe40003f26270 */
[----:B------:R-:W-:Y:S02]  /*15ea0*/  ISETP.GE.AND P3, PT, R118, 0x9, PT ;  /* 0x000000097600780c */ /* 0x000fe40003f66270 */
[----:B------:R-:W-:Y:S02]  /*15eb0*/  ISETP.GT.AND P2, PT, R119, 0x1, !P1 ;  /* 0x000000017700780c */ /* 0x000fe40004f44270 */
[----:B------:R-:W-:Y:S02]  /*15ec0*/  LOP3.LUT R16, R16, 0xfffffffd, RZ, 0xc0, !PT ;  /* 0xfffffffd10107812 */ /* 0x000fe400078ec0ff */
[----:B------:R-:W-:Y:S02]  /*15ed0*/  ISETP.LT.OR P2, PT, R184, 0x2, P2 ;  /* 0x00000002b800780c */ /* 0x000fe40001741670 */
[----:B------:R-:W-:-:S02]  /*15ee0*/  LOP3.LUT R17, R17, 0xfffffdff, RZ, 0xc0, !PT ;  /* 0xfffffdff11117812 */ /* 0x000fc400078ec0ff */
[----:B------:R-:W-:Y:S02]  /*15ef0*/  FSEL R24, R24, -INF , !P2 ;  /* 0xff80000018187808 */ /* 0x000fe40005000000 */
[----:B------:R-:W-:Y:S02]  /*15f00*/  ISETP.GT.AND P2, PT, R119, 0x8, !P3 ;  /* 0x000000087700780c */ /* 0x000fe40005f44270 */
[----:B------:R-:W-:Y:S02]  /*15f10*/  @P3 LOP3.LUT R16, R16, 0x2, RZ, 0xfc, !PT ;  /* 0x0000000210103812 */ /* 0x000fe400078efcff */
        /* <DEDUP_REMOVED lines=9> */
[----:B------:R-:W-:Y:S02]  /*15fb0*/  LOP3.LUT R16, R16, 0xfffffff7, RZ, 0xc0, !PT ;  /* 0xfffffff710107812 */ /* 0x000fe400078ec0ff */
[----:B------:R-:W-:Y:S02]  /*15fc0*/  FSEL R28, R28, -INF , !P2 ;  /* 0xff8000001c1c7808 */ /* 0x000fe40005000000 */
[----:B------:R-:W-:Y:S02]  /*15fd0*/  ISETP.GT.AND P2, PT, R119, 0x10, !P3 ;  /* 0x000000107700780c */ /* 0x000fe40005f44270 */
[----:B------:R-:W-:Y:S02]  /*15fe0*/  IADD3 R185, R185, 0x8, R0 ;  /* 0x00000008b9b97810 */ /* 0x000fe40007ffe000 */
[----:B------:R-:W-:-:S03]  /*15ff0*/  ISETP.LT.OR P2, PT, R184, 0x11, P2 ;  /* 0x00000011b800780c */ /* 0x000fc60001741670 */
[----:B------:R-:W-:Y:S02]  /*16000*/  @P3 LOP3.LUT R16, R16, 0x8, RZ, 0xfc, !PT ;  /* 0x0000000810103812 */ /* 0x000fe400078efcff */
[----:B------:R-:W-:Y:S02]  /*16010*/  ISETP.GE.AND P3, PT, R118, 0x12, PT ;  /* 0x000000127600780c */ /* 0x000fe40003f66270 */
[----:B------:R-:W-:Y:S02]  /*16020*/  LOP3.LUT R16, R16, 0xffffffef, RZ, 0xc0, !PT ;  /* 0xffffffef10107812 */ /* 0x000fe400078ec0ff */
[----:B------:R-:W-:Y:S02]  /*16030*/  FSEL R31, R31, -INF , !P2 ;  /* 0xff8000001f1f7808 */ /* 0x000fe40005000000 */
[----:B------:R-:W-:-:S04]  /*16040*/  ISETP.GT.AND P2, PT, R119, 0x11, !P3 ;  /* 0x000000117700780c */ /* 0x000fc80005f44270 */
[----:B------:R-:W-:-:S03]  /*16050*/  ISETP.LT.OR P2, PT, R184, 0x12, P2 ;  /* 0x00000012b800780c */ /* 0x000fc60001741670 */
[----:B------:R-:W-:Y:S02]  /*16060*/  @P3 LOP3.LUT R16, R16, 0x10, RZ, 0xfc, !PT ;  /* 0x0000001010103812 */ /* 0x000fe400078efcff */
[----:B------:R-:W-:Y:S02]  /*16070*/  ISETP.GE.AND P3, PT, R118, 0x19, PT ;  /* 0x000000197600780c */ /* 0x000fe40003f66270 */
[----:B------:R-:W-:Y:S02]  /*16080*/  FSEL R32, R32, -INF , !P2 ;  /* 0xff80000020207808 */ /* 0x000fe40005000000 */
[----:B------:R-:W-:Y:S02]  /*16090*/  ISETP.GT.AND P2, PT, R119, 0x18, !P3 ;  /* 0x000000187700780c */ /* 0x000fe40005f44270 */
[----:B------:R-:W-:Y:S02]  /*160a0*/  LOP3.LUT R16, R16, 0x7fffffff, RZ, 0xc0, !PT ;  /* 0x7fffffff10107812 */ /* 0x000fe400078ec0ff */
        /* <DEDUP_REMOVED lines=260> */
.L_x_6787:
[----:B------:R-:W-:Y:S02]  /*170f0*/  IMAD.U32 R118, RZ, RZ, UR24 ;  /* 0x00000018ff767e24 */ /* 0x000fe4000f8e00ff */
[----:B------:R-:W-:-:S03]  /*17100*/  IMAD.MOV.U32 R39, RZ, RZ, R227 ;  /* 0x000000ffff277224 */ /* 0x000fc600078e00e3 */
[----:B------:R-:W-:-:S13]  /*17110*/  ISETP.NE.AND P6, PT, R118, 0x1, PT ;  /* 0x000000017600780c */ /* 0x000fda0003fc5270 */
[----:B------:R-:W0:Y:S02]  /*17120*/  @P6 LDC.64 R20, c[0x0][0x9e8] ;  /* 0x00027a00ff146b82 */ /* 0x000e240000000a00 */
[----:B0-----:R-:W-:-:S05]  /*17130*/  @P6 IMAD.HI.U32 R20, R227, R20, RZ ;  /* 0x00000014e3146227 */ /* 0x001fca00078e00ff */
[----:B------:R-:W-:-:S07]  /*17140*/  @P6 SHF.R.U32.HI R39, RZ, R21, R20 ;  /* 0x00000015ff276219 */ /* 0x000fce0000011614 */
.L_x_6788:
[----:B------:R-:W-:Y:S05]  /*17150*/  BSYNC B0 ;  /* 0x0000000000007941 */ /* 0x000fea0003800000 */
.L_x_6786:
[----:B------:R-:W-:-:S05]  /*17160*/  IMAD R114, R39, R118, R114 ;  /* 0x0000007627727224 */ /* 0x000fca00078e0272 */
[----:B------:R-:W-:Y:S02]  /*17170*/  VIADDMNMX R187, R114, R118, R187, PT ;  /* 0x0000007672bb7246 */ /* 0x000fe400038001bb */
[----:B------:R-:W-:-:S07]  /*17180*/  VIMNMX R185, R185, R114, !PT ;  /* 0x00000072b9b97248 */ /* 0x000fce0007fe0100 */
.L_x_6785:
[----:B------:R-:W-:Y:S01]  /*17190*/  ISETP.GT.AND P1, PT, R185, 0x1, !P1 ;  /* 0x00000001b900780c */ /* 0x000fe20004f24270 */
[----:B------:R-:W-:Y:S01]  /*171a0*/  UMOV UR28, UR7 ;  /* 0x00000007001c7c82 */ /* 0x000fe20008000000 */
[----:B------:R-:W-:Y:S01]  /*171b0*/  LOP3.LUT P6, RZ, R17, 0x40, RZ, 0xc0, !PT ;  /* 0x0000004011ff7812 */ /* 0x000fe200078cc0ff */
[----:B------:R-:W-:Y:S01]  /*171c0*/  IMAD.U32 R119, RZ, RZ, UR28 ;  /* 0x0000001cff777e24 */ /* 0x000fe2000f8e00ff */
        /* <DEDUP_REMOVED lines=138> */
[C---:B------:R-:W-:Y:S02]  /*17a70*/  ISETP.LT.OR P1, PT, R187.reuse, 0x52, P1 ;  /* 0x00000052bb00780c */ /* 0x040fe40000f21670 */
[----:B------:R-:W-:Y:S02]  /*17a80*/  ISETP.LT.OR P4, PT, R187, 0xb2, P4 ;  /* 0x000000b2bb00780c */ /* 0x000fe40002781670 */
[----:B------:R-:W-:Y:S02]  /*17a90*/  FSEL R67, R67, -INF , !P1 ;  /* 0xff80000043437808 */ /* 0x000fe40004800000 */
[----:B------:R-:W-:Y:S02]  /*17aa0*/  LOP3.LUT P1, RZ, R16, 0x2000000, RZ, 0xc0, !PT ;  /* 0x0200000010ff7812 */ /* 0x000fe4000782c0ff */
[C---:B------:R-:W-:Y:S02]  /*17ab0*/  ISETP.GT.AND P5, PT, R185.reuse, 0xb8, !P5 ;  /* 0x000000b8b900780c */ /* 0x040fe40006fa4270 */
[----:B------:R-:W-:-:S02]  /*17ac0*/  ISETP.GT.AND P1, PT, R185, 0x58, !P1 ;  /* 0x00000058b900780c */ /* 0x000fc40004f24270 */
[----:B------:R-:W-:Y:S02]  /*17ad0*/  FSEL R110, R110, -INF , !P4 ;  /* 0xff8000006e6e7808 */ /* 0x000fe40006000000 */
[C---:B------:R-:W-:Y:S02]  /*17ae0*/  ISETP.LT.OR P1, PT, R187.reuse, 0x59, P1 ;  /* 0x00000059bb00780c */ /* 0x040fe40000f21670 */
[----:B------:R-:W-:Y:S02]  /*17af0*/  ISETP.LT.OR P5, PT, R187, 0xb9, P5 ;  /* 0x000000b9bb00780c */ /* 0x000fe40002fa1670 */
[----:B------:R-:W-:Y:S02]  /*17b00*/  FSEL R70, R70, -INF , !P1 ;  /* 0xff80000046467808 */ /* 0x000fe40004800000 */
[----:B------:R-:W-:Y:S02]  /*17b10*/  LOP3.LUT P1, RZ, R16, 0x1000000, RZ, 0xc0, !PT ;  /* 0x0100000010ff7812 */ /* 0x000fe4000782c0ff */
[----:B0-----:R-:W-:-:S02]  /*17b20*/  FMNMX.FTZ R20, R39, R20, !PT ;  /* 0x0000001427147209 */ /* 0x001fc40007810000 */
[----:B------:R-:W-:Y:S02]  /*17b30*/  ISETP.GT.AND P1, PT, R185, 0x59, !P1 ;  /* 0x00000059b900780c */ /* 0x000fe40004f24270 */
[----:B------:R-:W-:Y:S02]  /*17b40*/  FSEL R113, R113, -INF , !P5 ;  /* 0xff80000071717808 */ /* 0x000fe40006800000 */
[----:B------:R-:W-:Y:S02]  /*17b50*/  ISETP.LT.OR P1, PT, R187, 0x5a, P1 ;  /* 0x0000005abb00780c */ /* 0x000fe40000f21670 */
[----:B------:R-:W-:Y:S02]  /*17b60*/  ISETP.NE.AND P3, PT, R237, 0x3, PT ;  /* 0x00000003ed00780c */ /* 0x000fe40003f65270 */
        /* <DEDUP_REMOVED lines=82> */
[----:B------:R-:W-:-:S01]  /*18090*/  FFMA.FTZ R25, R20, R119, -8 ;  /* 0xc100000014197423 */ /* 0x000fc20000010077 */
[----:B------:R-:W-:-:S02]  /*180a0*/  FSETP.NEU.FTZ.AND P1, PT, R20, -INF , PT ;  /* 0xff8000001400780b */ /* 0x000fc40003f3d000 */
[----:B------:R-:W-:Y:S02]  /*180b0*/  ISETP.LT.OR P2, PT, R187, 0xba, P2 ;  /* 0x000000babb00780c */ /* 0x000fe40001741670 */
[----:B------:R-:W-:Y:S02]  /*180c0*/  FSEL R21, R25, RZ, P1 ;  /* 0x000000ff19157208 */ /* 0x000fe40000800000 */
[----:B------:R-:W-:-:S03]  /*180d0*/  FSEL R115, R115, -INF , !P2 ;  /* 0xff80000073737808 */ /* 0x000fc60005000000 */
        /* <DEDUP_REMOVED lines=43> */
[----:B------:R-:W-:Y:S02]  /*18390*/  MUFU.EX2 R118, R118 ;  /* 0x0000007600767308 */ /* 0x000fe40000000800 */
[----:B------:R-:W-:-:S04]  /*183a0*/  FMNMX.FTZ R57, R43, R56, !PT ;  /* 0x000000382b397209 */ /* 0x000fc80007810000 */
[----:B------:R-:W-:Y:S02]  /*183b0*/  FMNMX.FTZ R56, R46, R57, !PT ;  /* 0x000000392e387209 */ /* 0x000fe40007810000 */
[----:B------:R-:W-:Y:S02]  /*183c0*/  MUFU.EX2 R25, R25 ;  /* 0x0000001900197308 */ /* 0x000fe40000000800 */
[----:B------:R-:W-:-:S04]  /*183d0*/  FMNMX.FTZ R57, R47, R56, !PT ;  /* 0x000000382f397209 */ /* 0x000fc80007810000 */
[----:B------:R-:W-:Y:S01]  /*183e0*/  FMNMX.FTZ R60, R50, R57, !PT ;  /* 0x00000039323c7209 */ /* 0x000fe20007810000 */
[----:B------:R-:W-:-:S01]  /*183f0*/  FFMA.FTZ R57, R61, UR28, -R21 ;  /* 0x0000001c3d397c23 */ /* 0x000fc20008010815 */
[----:B------:R0:W-:Y:S02]  /*18400*/  MUFU.EX2 R56, R119 ;  /* 0x0000007700387308 */ /* 0x0001e40000000800 */
[----:B------:R-:W-:-:S04]  /*18410*/  FMNMX.FTZ R61, R51, R60, !PT ;  /* 0x0000003c333d7209 */ /* 0x000fc80007810000 */
[----:B------:R-:W-:Y:S02]  /*18420*/  FMNMX.FTZ R60, R54, R61, !PT ;  /* 0x0000003d363c7209 */ /* 0x000fe40007810000 */
[----:B------:R-:W-:Y:S01]  /*18430*/  MUFU.EX2 R24, R24 ;  /* 0x0000001800187308 */ /* 0x000fe20000000800 */
[----:B0-----:R-:W-:-:S01]  /*18440*/  FFMA.FTZ R119, R68, UR28, -R21 ;  /* 0x0000001c44777c23 */ /* 0x001fc20008010815 */
        /* <DEDUP_REMOVED lines=31> */
[----:B0-----:R-:W-:Y:S01]  /*18640*/  FMNMX.FTZ R184, R86, R77, !PT ;  /* 0x0000004d56b87209 */ /* 0x001fe20007810000 */
[----:B------:R-:W-:-:S01]  /*18650*/  FFMA.FTZ R77, R194, UR28, -R21 ;  /* 0x0000001cc24d7c23 */ /* 0x000fc20008010815 */
[----:B------:R-:W-:Y:S02]  /*18660*/  MUFU.EX2 R35, R35 ;  /* 0x0000002300237308 */ /* 0x000fe40000000800 */
[----:B-1----:R-:W-:-:S04]  /*18670*/  FMNMX.FTZ R119, R87, R184, !PT ;  /* 0x000000b857777209 */ /* 0x002fc80007810000 */
        /* <DEDUP_REMOVED lines=21> */
[--C-:B------:R-:W-:Y:S01]  /*187d0*/  FFMA.FTZ R184, R101, UR28, -R21.reuse ;  /* 0x0000001c65b87c23 */ /* 0x100fe20008010815 */
[----:B------:R-:W-:-:S01]  /*187e0*/  FFMA.FTZ R101, R102, UR28, -R21 ;  /* 0x0000001c66657c23 */ /* 0x000fc20008010815 */
[--C-:B------:R-:W-:Y:S01]  /*187f0*/  FFMA.FTZ R102, R107, UR28, -R21.reuse ;  /* 0x0000001c6b667c23 */ /* 0x100fe20008010815 */
[----:B------:R-:W-:-:S01]  /*18800*/  FFMA.FTZ R107, R108, UR28, -R21 ;  /* 0x0000001c6c6b7c23 */ /* 0x000fc20008010815 */
[----:B------:R-:W0:Y:S01]  /*18810*/  SHFL.BFLY PT, R186, R119, 0x2, 0x1f ;  /* 0x0c401f0077ba7f89 */ /* 0x000e2200000e0000 */
[----:B------:R-:W-:-:S01]  /*18820*/  FFMA.FTZ R108, R111, UR28, -R21 ;  /* 0x0000001c6f6c7c23 */ /* 0x000fc20008010815 */
[--C-:B------:R-:W-:Y:S01]  /*18830*/  FFMA.FTZ R111, R112, UR28, -R21.reuse ;  /* 0x0000001c706f7c23 */ /* 0x100fe20008010815 */
[----:B------:R-:W-:-:S01]  /*18840*/  FFMA.FTZ R112, R116, UR28, -R21 ;  /* 0x0000001c74707c23 */ /* 0x000fc20008010815 */
[----:B------:R-:W-:Y:S01]  /*18850*/  FSEL R116, R20, RZ, P1 ;  /* 0x000000ff14747208 */ /* 0x000fe20000800000 */
[----:B------:R-:W-:Y:S04]  /*18860*/  MUFU.EX2 R53, R53 ;  /* 0x0000003500357308 */ /* 0x000fe80000000800 */
[----:B------:R-:W-:-:S04]  /*18870*/  FADD.FTZ R116, -R116, R217 ;  /* 0x000000d974747221 */ /* 0x000fc80000010100 */
[----:B------:R-:W-:Y:S01]  /*18880*/  FMUL.FTZ R116, R116, UR28 ;  /* 0x0000001c74747c20 */ /* 0x000fe20008410000 */
[----:B------:R-:W-:Y:S08]  /*18890*/  MUFU.EX2 R57, R57 ;  /* 0x0000003900397308 */ /* 0x000ff00000000800 */
[----:B------:R1:W2:Y:S01]  /*188a0*/  MUFU.EX2 R117, R116 ;  /* 0x0000007400757308 */ /* 0x0002a20000000800 */
[----:B0-----:R-:W-:-:S05]  /*188b0*/  FMNMX.FTZ R186, R119, R186, !PT ;  /* 0x000000ba77ba7209 */ /* 0x001fca0007810000 */
[----:B------:R-:W0:Y:S02]  /*188c0*/  SHFL.BFLY PT, R119, R186, 0x1, 0x1f ;  /* 0x0c201f00ba777f89 */ /* 0x000e2400000e0000 */
[----:B------:R-:W-:Y:S08]  /*188d0*/  MUFU.EX2 R61, R61 ;  /* 0x0000003d003d7308 */ /* 0x000ff00000000800 */
[----:B------:R-:W-:Y:S08]  /*188e0*/  MUFU.EX2 R65, R65 ;  /* 0x0000004100417308 */ /* 0x000ff00000000800 */
[----:B------:R-:W-:Y:S01]  /*188f0*/  MUFU.EX2 R69, R69 ;  /* 0x0000004500457308 */ /* 0x000fe20000000800 */
[----:B0-----:R-:W-:Y:S01]  /*18900*/  FMNMX.FTZ R21, R186, R119, !PT ;  /* 0x00000077ba157209 */ /* 0x001fe20007810000 */
[----:B------:R-:W-:-:S06]  /*18910*/  IMAD.U32 R186, RZ, RZ, UR28 ;  /* 0x0000001cffba7e24 */ /* 0x000fcc000f8e00ff */
[----:B------:R-:W-:Y:S01]  /*18920*/  MUFU.EX2 R73, R73 ;  /* 0x0000004900497308 */ /* 0x000fe20000000800 */
[C---:B------:R-:W-:Y:S01]  /*18930*/  FSETP.NEU.FTZ.AND P1, PT, R21.reuse, -INF , PT ;  /* 0xff8000001500780b */ /* 0x040fe20003f3d000 */
[----:B------:R-:W-:-:S03]  /*18940*/  FFMA.FTZ R185, R21, R186, -8 ;  /* 0xc100000015b97423 */ /* 0x000fc600000100ba */
[----:B-1----:R-:W-:Y:S02]  /*18950*/  FSEL R116, R21, RZ, P1 ;  /* 0x000000ff15747208 */ /* 0x002fe40000800000 */
[----:B------:R-:W-:Y:S01]  /*18960*/  FSEL R185, R185, RZ, P1 ;  /* 0x000000ffb9b97208 */ /* 0x000fe20000800000 */
[----:B------:R-:W-:Y:S02]  /*18970*/  MUFU.EX2 R76, R193 ;  /* 0x000000c1004c7308 */ /* 0x000fe40000000800 */
[----:B------:R-:W-:-:S02]  /*18980*/  FADD.FTZ R116, -R116, R15 ;  /* 0x0000000f74747221 */ /* 0x000fc40000010100 */
[--C-:B------:R-:W-:Y:S01]  /*18990*/  FFMA.FTZ R186, R70, UR28, -R185.reuse ;  /* 0x0000001c46ba7c23 */ /* 0x100fe200080108b9 */
[----:B------:R-:W-:-:S01]  /*189a0*/  FFMA.FTZ R187, R114, UR28, -R185 ;  /* 0x0000001c72bb7c23 */ /* 0x000fc200080108b9 */
[----:B------:R-:W-:Y:S01]  /*189b0*/  FMUL.FTZ R70, R116, UR28 ;  /* 0x0000001c74467c20 */ /* 0x000fe20008410000 */
        /* <DEDUP_REMOVED lines=10> */
[----:B--2---:R-:W-:Y:S01]  /*18a60*/  FFMA.FTZ R78, R117, R5, R118 ;  /* 0x00000005754e7223 */ /* 0x004fe20000010076 */
[----:B------:R-:W-:-:S01]  /*18a70*/  FFMA.FTZ R37, R37, UR28, -R185 ;  /* 0x0000001c25257c23 */ /* 0x000fc200080108b9 */
[----:B------:R-:W0:Y:S01]  /*18a80*/  MUFU.EX2 R70, R70 ;  /* 0x0000004600467308 */ /* 0x000e220000000800 */
[----:B------:R-:W-:-:S01]  /*18a90*/  FFMA.FTZ R114, R192, UR28, -R185 ;  /* 0x0000001cc0727c23 */ /* 0x000fc200080108b9 */
[----:B------:R-:W-:Y:S01]  /*18aa0*/  FADD.FTZ R189, R25, R78 ;  /* 0x0000004e19bd7221 */ /* 0x000fe20000010000 */
        /* <DEDUP_REMOVED lines=18> */
[----:B------:R-:W-:-:S03]  /*18bd0*/  FFMA.FTZ R67, R67, UR28, -R185 ;  /* 0x0000001c43437c23 */ /* 0x000fc600080108b9 */
[----:B------:R-:W0:Y:S01]  /*18be0*/  MUFU.EX2 R30, R30 ;  /* 0x0000001e001e7308 */ /* 0x000e220000000800 */
[----:B-1----:R-:W-:-:S07]  /*18bf0*/  FADD.FTZ R4, R26, R5 ;  /* 0x000000051a047221 */ /* 0x002fce0000010000 */
[----:B------:R-:W1:Y:S01]  /*18c00*/  MUFU.EX2 R33, R33 ;  /* 0x0000002100217308 */ /* 0x000e620000000800 */
[----:B--2---:R-:W-:-:S07]  /*18c10*/  FADD.FTZ R5, R29, R4 ;  /* 0x000000041d057221 */ /* 0x004fce0000010000 */
[----:B------:R-:W2:Y:S01]  /*18c20*/  MUFU.EX2 R34, R34 ;  /* 0x0000002200227308 */ /* 0x000ea20000000800 */
[----:B0-----:R-:W-:-:S07]  /*18c30*/  FADD.FTZ R4, R30, R5 ;  /* 0x000000051e047221 */ /* 0x001fce0000010000 */
[----:B------:R0:W-:Y:S01]  /*18c40*/  MUFU.EX2 R15, R186 ;  /* 0x000000ba000f7308 */ /* 0x0001e20000000800 */
[----:B-1----:R-:W-:-:S07]  /*18c50*/  FADD.FTZ R5, R33, R4 ;  /* 0x0000000421057221 */ /* 0x002fce0000010000 */
[----:B------:R-:W1:Y:S01]  /*18c60*/  MUFU.EX2 R37, R37 ;  /* 0x0000002500257308 */ /* 0x000e620000000800 */
[----:B0-----:R-:W-:-:S01]  /*18c70*/  FADD.FTZ R186, R24, R189 ;  /* 0x000000bd18ba7221 */ /* 0x001fc20000010000 */
[----:B--2---:R-:W-:-:S03]  /*18c80*/  FADD.FTZ R4, R34, R5 ;  /* 0x0000000522047221 */ /* 0x004fc60000010000 */
[----:B------:R-:W-:-:S03]  /*18c90*/  FADD.FTZ R189, R27, R186 ;  /* 0x000000ba1bbd7221 */ /* 0x000fc60000010000 */
[----:B------:R-:W0:Y:S01]  /*18ca0*/  MUFU.EX2 R114, R114 ;  /* 0x0000007200727308 */ /* 0x000e220000000800 */
[----:B------:R-:W-:-:S04]  /*18cb0*/  FADD.FTZ R80, R28, R189 ;  /* 0x000000bd1c507221 */ /* 0x000fc80000010000 */
[----:B------:R-:W-:Y:S01]  /*18cc0*/  FADD.FTZ R189, R31, R80 ;  /* 0x000000501fbd7221 */ /* 0x000fe20000010000 */
[----:B------:R-:W-:-:S01]  /*18cd0*/  FFMA.FTZ R80, R81, UR28, -R185 ;  /* 0x0000001c51507c23 */ /* 0x000fc200080108b9 */
[----:B------:R-:W-:Y:S01]  /*18ce0*/  FFMA.FTZ R81, R82, UR28, -R185 ;  /* 0x0000001c52517c23 */ /* 0x000fe200080108b9 */
[----:B------:R-:W2:Y:S01]  /*18cf0*/  MUFU.EX2 R42, R42 ;  /* 0x0000002a002a7308 */ /* 0x000ea20000000800 */
[----:B------:R-:W-:-:S01]  /*18d00*/  FADD.FTZ R186, R32, R189 ;  /* 0x000000bd20ba7221 */ /* 0x000fc20000010000 */
[----:B-1----:R-:W-:-:S03]  /*18d10*/  FADD.FTZ R5, R37, R4 ;  /* 0x0000000425057221 */ /* 0x002fc60000010000 */
[----:B------:R-:W-:-:S03]  /*18d20*/  FADD.FTZ R189, R35, R186 ;  /* 0x000000ba23bd7221 */ /* 0x000fc60000010000 */
        /* <DEDUP_REMOVED lines=9> */
[----:B------:R-:W-:Y:S01]  /*18dc0*/  FADD.FTZ R5, R41, R4 ;  /* 0x0000000429057221 */ /* 0x000fe20000010000 */
[----:B------:R-:W-:-:S01]  /*18dd0*/  FFMA.FTZ R82, R83, UR28, -R185 ;  /* 0x0000001c53527c23 */ /* 0x000fc200080108b9 */
[----:B------:R-:W-:Y:S02]  /*18de0*/  FFMA.FTZ R83, R86, UR28, -R185 ;  /* 0x0000001c56537c23 */ /* 0x000fe400080108b9 */
[----:B------:R-:W-:-:S02]  /*18df0*/  FADD.FTZ R4, R44, R5 ;  /* 0x000000052c047221 */ /* 0x000fc40000010000 */
        /* <DEDUP_REMOVED lines=13> */
[----:B0-----:R-:W-:-:S01]  /*18ed0*/  FADD.FTZ R189, R51, R86 ;  /* 0x0000005633bd7221 */ /* 0x001fc20000010000 */
[--C-:B------:R-:W-:Y:S01]  /*18ee0*/  FFMA.FTZ R86, R87, UR28, -R185.reuse ;  /* 0x0000001c57567c23 */ /* 0x100fe200080108b9 */
[----:B------:R-:W-:-:S01]  /*18ef0*/  FFMA.FTZ R87, R90, UR28, -R185 ;  /* 0x0000001c5a577c23 */ /* 0x000fc200080108b9 */
[----:B------:R-:W-:-:S04]  /*18f00*/  FADD.FTZ R5, R57, R4 ;  /* 0x0000000439057221 */ /* 0x000fc80000010000 */
[----:B------:R-:W0:Y:S01]  /*18f10*/  MUFU.EX2 R58, R58 ;  /* 0x0000003a003a7308 */ /* 0x000e220000000800 */
[----:B--2---:R-:W-:-:S01]  /*18f20*/  FADD.FTZ R186, R54, R189 ;  /* 0x000000bd36ba7221 */ /* 0x004fc20000010000 */
[----:B------:R-:W-:-:S04]  /*18f30*/  FADD.FTZ R4, R60, R5 ;  /* 0x000000053c047221 */ /* 0x000fc80000010000 */
[----:B------:R-:W-:Y:S02]  /*18f40*/  FADD.FTZ R5, R61, R4 ;  /* 0x000000043d057221 */ /* 0x000fe40000010000 */
[----:B------:R-:W2:Y:S01]  /*18f50*/  MUFU.EX2 R59, R59 ;  /* 0x0000003b003b7308 */ /* 0x000ea20000000800 */
[----:B-1----:R-:W-:-:S07]  /*18f60*/  FADD.FTZ R189, R55, R186 ;  /* 0x000000ba37bd7221 */ /* 0x002fce0000010000 */
[----:B------:R-:W1:Y:S01]  /*18f70*/  MUFU.EX2 R62, R62 ;  /* 0x0000003e003e7308 */ /* 0x000e620000000800 */
[----:B0-----:R-:W-:-:S07]  /*18f80*/  FADD.FTZ R90, R58, R189 ;  /* 0x000000bd3a5a7221 */ /* 0x001fce0000010000 */
[----:B------:R-:W0:Y:S01]  /*18f90*/  MUFU.EX2 R63, R63 ;  /* 0x0000003f003f7308 */ /* 0x000e220000000800 */
[----:B--2---:R-:W-:-:S01]  /*18fa0*/  FADD.FTZ R189, R59, R90 ;  /* 0x0000005a3bbd7221 */ /* 0x004fc20000010000 */
[--C-:B------:R-:W-:Y:S01]  /*18fb0*/  FFMA.FTZ R90, R91, UR28, -R185.reuse ;  /* 0x0000001c5b5a7c23 */ /* 0x100fe200080108b9 */
[----:B------:R-:W-:-:S05]  /*18fc0*/  FFMA.FTZ R91, R94, UR28, -R185 ;  /* 0x0000001c5e5b7c23 */ /* 0x000fca00080108b9 */
[----:B------:R-:W2:Y:S01]  /*18fd0*/  MUFU.EX2 R66, R66 ;  /* 0x0000004200427308 */ /* 0x000ea20000000800 */
[----:B-1----:R-:W-:-:S07]  /*18fe0*/  FADD.FTZ R186, R62, R189 ;  /* 0x000000bd3eba7221 */ /* 0x002fce0000010000 */
[----:B------:R-:W1:Y:S01]  /*18ff0*/  MUFU.EX2 R67, R67 ;  /* 0x0000004300437308 */ /* 0x000e620000000800 */
[----:B0-----:R-:W-:-:S01]  /*19000*/  FADD.FTZ R189, R63, R186 ;  /* 0x000000ba3fbd7221 */ /* 0x001fc20000010000 */
[----:B------:R-:W-:-:S06]  /*19010*/  FADD.FTZ R186, R64, R5 ;  /* 0x0000000540ba7221 */ /* 0x000fcc0000010000 */
[----:B------:R-:W0:Y:S01]  /*19020*/  MUFU.EX2 R116, R116 ;  /* 0x0000007400747308 */ /* 0x000e220000000800 */
[----:B--2---:R-:W-:-:S01]  /*19030*/  FADD.FTZ R94, R66, R189 ;  /* 0x000000bd425e7221 */ /* 0x004fc20000010000 */
[----:B------:R-:W-:-:S06]  /*19040*/  FADD.FTZ R189, R65, R186 ;  /* 0x000000ba41bd7221 */ /* 0x000fcc0000010000 */
[----:B------:R-:W2:Y:S01]  /*19050*/  MUFU.EX2 R71, R71 ;  /* 0x0000004700477308 */ /* 0x000ea20000000800 */
[----:B-1----:R-:W-:-:S01]  /*19060*/  FADD.FTZ R4, R67, R94 ;  /* 0x0000005e43047221 */ /* 0x002fc20000010000 */
[--C-:B------:R-:W-:Y:S01]  /*19070*/  FFMA.FTZ R94, R95, UR28, -R185.reuse ;  /* 0x0000001c5f5e7c23 */ /* 0x100fe200080108b9 */
[----:B------:R-:W-:-:S01]  /*19080*/  FFMA.FTZ R95, R98, UR28, -R185 ;  /* 0x0000001c625f7c23 */ /* 0x000fc200080108b9 */
[----:B------:R-:W-:Y:S01]  /*19090*/  FADD.FTZ R98, R68, R189 ;  /* 0x000000bd44627221 */ /* 0x000fe20000010000 */
[----:B------:R-:W-:-:S03]  /*190a0*/  FADD.FTZ R5, R15, R4 ;  /* 0x000000040f057221 */ /* 0x000fc60000010000 */
[----:B------:R-:W1:Y:S01]  /*190b0*/  MUFU.EX2 R74, R74 ;  /* 0x0000004a004a7308 */ /* 0x000e620000000800 */
[----:B0-----:R-:W-:-:S01]  /*190c0*/  FADD.FTZ R4, R116, R5 ;  /* 0x0000000574047221 */ /* 0x001fc20000010000 */
[----:B------:R-:W-:Y:S01]  /*190d0*/  FADD.FTZ R189, R69, R98 ;  /* 0x0000006245bd7221 */ /* 0x000fe20000010000 */
[----:B------:R-:W-:-:S03]  /*190e0*/  FFMA.FTZ R98, R100, UR28, -R185 ;  /* 0x0000001c64627c23 */ /* 0x000fc600080108b9 */
        /* <DEDUP_REMOVED lines=44> */
[----:B------:R-:W-:-:S01]  /*193b0*/  FFMA.FTZ R109, R110, UR28, -R185 ;  /* 0x0000001c6e6d7c23 */ /* 0x000fc200080108b9 */
[--C-:B------:R-:W-:Y:S01]  /*193c0*/  FFMA.FTZ R110, R113, UR28, -R185.reuse ;  /* 0x0000001c716e7c23 */ /* 0x100fe200080108b9 */
[----:B------:R-:W-:-:S03]  /*193d0*/  FFMA.FTZ R113, R115, UR28, -R185 ;  /* 0x0000001c73717c23 */ /* 0x000fc600080108b9 */
        /* <DEDUP_REMOVED lines=50> */
.L_x_6789:
[----:B------:R-:W-:Y:S01]  /*19700*/  F2FP.SATFINITE.E4M3.F32.PACK_AB_MERGE_C R15, R116, R15, RZ ;  /* 0x0000000f740f723e */ /* 0x000fe200048070ff */
[-C--:B------:R-:W-:Y:S01]  /*19710*/  FMUL.FTZ R120, R120, R117.reuse ;  /* 0x0000007578787220 */ /* 0x080fe20000410000 */
        /* <DEDUP_REMOVED lines=117> */
[----:B0-----:R-:W-:Y:S02]  /*19e70*/  IMAD.MOV.U32 R15, RZ, RZ, R21 ;  /* 0x000000ffff0f7224 */ /* 0x001fe400078e0015 */
[----:B------:R-:W-:Y:S02]  /*19e80*/  IMAD.MOV.U32 R217, RZ, RZ, R20 ;  /* 0x000000ffffd97224 */ /* 0x000fe400078e0014 */
[----:B------:R-:W-:Y:S02]  /*19e90*/  IMAD.MOV.U32 R210, RZ, RZ, R229 ;  /* 0x000000ffffd27224 */ /* 0x000fe400078e00e5 */
[----:B------:R-:W-:Y:S01]  /*19ea0*/  IMAD.MOV.U32 R208, RZ, RZ, R228 ;  /* 0x000000ffffd07224 */ /* 0x000fe200078e00e4 */
[----:B------:R-:W-:Y:S06]  /*19eb0*/  @P1 BRA `(.L_x_6790) ;  /* 0xffffffa800741947 */ /* 0x000fec000383ffff */
[----:B------:R-:W-:Y:S02]  /*19ec0*/  IMAD.MOV.U32 R15, RZ, RZ, R21 ;  /* 0x000000ffff0f7224 */ /* 0x000fe400078e0015 */
[----:B------:R-:W-:Y:S02]  /*19ed0*/  IMAD.MOV.U32 R217, RZ, RZ, R20 ;  /* 0x000000ffffd97224 */ /* 0x000fe400078e0014 */
[----:B------:R-:W-:Y:S02]  /*19ee0*/  IMAD.MOV.U32 R208, RZ, RZ, R228 ;  /* 0x000000ffffd07224 */ /* 0x000fe400078e00e4 */
[----:B------:R-:W-:-:S07]  /*19ef0*/  IMAD.MOV.U32 R210, RZ, RZ, R229 ;  /* 0x000000ffffd27224 */ /* 0x000fce00078e00e5 */
.L_x_6771:
[----:B------:R-:W0:Y:S01]  /*19f00*/  LDC R229, c[0x0][0x9e4] ;  /* 0x00027900ffe57b82 */ /* 0x000e220000000800 */
[----:B------:R-:W-:Y:S01]  /*19f10*/  ULDC UR8, c[0x0][0x9dc] ;  /* 0x0002770000087ab9 */ /* 0x000fe20000000800 */
[----:B------:R-:W-:Y:S01]  /*19f20*/  LOP3.LUT R17, R17, 0xffffefff, RZ, 0xc0, !PT ;  /* 0xffffefff11117812 */ /* 0x000fe200078ec0ff */
[----:B------:R-:W-:Y:S01]  /*19f30*/  VIADD R20, R223, -UR8 ;  /* 0x80000008df147c36 */ /* 0x000fe20008000000 */
[----:B0-----:R-:W-:-:S13]  /*19f40*/  ISETP.GE.AND P1, PT, R229, 0x1, PT ;  /* 0x00000001e500780c */ /* 0x001fda0003f26270 */
[----:B------:R-:W-:Y:S01]  /*19f50*/  @P1 LOP3.LUT R17, R17, 0x1000, RZ, 0xfc, !PT ;  /* 0x0000100011111812 */ /* 0x000fe200078efcff */
        /* <DEDUP_REMOVED lines=11> */
.L_x_6793:
[----:B------:R-:W-:-:S13]  /*1a010*/  ISETP.NE.AND P1, PT, R229, 0x1, PT ;  /* 0x00000001e500780c */ /* 0x000fda0003f25270 */
[----:B------:R-:W0:Y:S02]  /*1a020*/  @P1 LDC.64 R24, c[0x0][0x9e8] ;  /* 0x00027a00ff181b82 */ /* 0x000e240000000a00 */
[----:B0-----:R-:W-:-:S05]  /*1a030*/  @P1 IMAD.HI.U32 R24, R223, R24, RZ ;  /* 0x00000018df181227 */ /* 0x001fca00078e00ff */
[----:B------:R-:W-:-:S07]  /*1a040*/  @P1 SHF.R.U32.HI R223, RZ, R25, R24 ;  /* 0x00000019ffdf1219 */ /* 0x000fce0000011618 */
.L_x_6794:
[----:B------:R-:W-:Y:S05]  /*1a050*/  BSYNC B0 ;  /* 0x0000000000007941 */ /* 0x000fea0003800000 */
.L_x_6792:
[----:B------:R-:W-:-:S05]  /*1a060*/  IMAD R223, R223, R229, RZ ;  /* 0x000000e5dfdf7224 */ /* 0x000fca00078e02ff */
[----:B------:R-:W-:-:S07]  /*1a070*/  VIMNMX R20, R20, R223, !PT ;  /* 0x000000df14147248 */ /* 0x000fce0007fe0100 */
.L_x_6791:
        /* <DEDUP_REMOVED lines=9> */
[----:B------:R-:W-:Y:S02]  /*1a110*/  IMAD.MOV.U32 R20, RZ, RZ, R210 ;  /* 0x000000ffff147224 */ /* 0x000fe400078e00d2 */
[----:B------:R-:W-:-:S07]  /*1a120*/  IMAD.MOV.U32 R227, RZ, RZ, R208 ;  /* 0x000000ffffe37224 */ /* 0x000fce00078e00d0 */
.L_x_6806:
        /* <DEDUP_REMOVED lines=11> */
.L_x_6797:
[----:B------:R-:W-:Y:S01]  /*1a1e0*/  IMAD R15, R208, 0x8, R18 ;  /* 0x00000008d00f7824 */ /* 0x000fe200078e0212 */
[----:B------:R-:W-:-:S04]  /*1a1f0*/  SHF.L.U32 R24, R210, 0x1f, RZ ;  /* 0x0000001fd2187819 */ /* 0x000fc800000006ff */
[----:B------:R0:W1:Y:S01]  /*1a200*/  SYNCS.PHASECHK.TRANS64.TRYWAIT P2, [R15+URZ+0x28830], R24 ;  /* 0x028830180f0075a7 */ /* 0x000062000804017f */
[----:B------:R-:W-:Y:S05]  /*1a210*/  @!P3 BRA `(.L_x_6798) ;  /* 0x000000000004b947 */ /* 0x000fea0003800000 */
[----:B------:R-:W-:Y:S01]  /*1a220*/  BPT.TRAP 0x1 ;  /* 0x000000040000795c */ /* 0x000fe20000300000 */
.L_x_6798:
[----:B------:R-:W-:Y:S04]  /*1a230*/  BSSY B0, `(.L_x_6796) ;  /* 0x0000004000007945 */ /* 0x000fe80003800000 */
[----:B-1----:R-:W-:Y:S05]  /*1a240*/  @P2 BRA `(.L_x_6799) ;  /* 0x0000000000082947 */ /* 0x002fea0003800000 */
[----:B------:R-:W1:Y:S02]  /*1a250*/  SYNCS.PHASECHK.TRANS64.TRYWAIT P2, [R15+URZ+0x28830], R24 ;  /* 0x028830180f0075a7 */ /* 0x000e64000804017f */
[----:B-1----:R-:W-:Y:S05]  /*1a260*/  @!P2 BRA `(.L_x_6800) ;  /* 0x0000013400f8a947 */ /* 0x002fea0003800000 */
.L_x_6799:
[----:B------:R-:W-:Y:S05]  /*1a270*/  BSYNC B0 ;  /* 0x0000000000007941 */ /* 0x000fea0003800000 */
.L_x_6796:
[----:B01----:R-:W0:Y:S01]  /*1a280*/  S2R R15, SR_TID.X ;  /* 0x00000000000f7919 */ /* 0x003e220000002100 */
[----:B------:R-:W-:Y:S05]  /*1a290*/  WARPSYNC.ALL ;  /* 0x0000000000007948 */ /* 0x000fea0003800000 */
[----:B------:R-:W-:Y:S01]  /*1a2a0*/  IMAD R24, R208, 0x600, R14 ;  /* 0x00000600d0187824 */ /* 0x000fe200078e020e */
[----:B------:R-:W-:Y:S01]  /*1a2b0*/  R2UR UR8, R6 ;  /* 0x00000000060872ca */ /* 0x000fe200000e0000 */
[----:B------:R-:W-:Y:S01]  /*1a2c0*/  IMAD.MOV.U32 R25, RZ, RZ, 0x40000040 ;  /* 0x40000040ff197424 */ /* 0x000fe200078e00ff */
[----:B------:R-:W-:Y:S01]  /*1a2d0*/  R2UR UR9, R7 ;  /* 0x00000000070972ca */ /* 0x000fe200000e0000 */
[C---:B------:R-:W-:Y:S01]  /*1a2e0*/  VIADD R26, R24.reuse, 0x2 ;  /* 0x00000002181a7836 */ /* 0x040fe20000000000 */
[C---:B------:R-:W-:Y:S01]  /*1a2f0*/  R2UR UR10, R24.reuse ;  /* 0x00000000180a72ca */ /* 0x040fe200000e0000 */
[C---:B------:R-:W-:Y:S01]  /*1a300*/  VIADD R28, R24.reuse, 0x4 ;  /* 0x00000004181c7836 */ /* 0x040fe20000000000 */
[----:B------:R-:W-:Y:S01]  /*1a310*/  R2UR UR11, R25 ;  /* 0x00000000190b72ca */ /* 0x000fe200000e0000 */
[----:B------:R-:W-:Y:S01]  /*1a320*/  VIADD R24, R24, 0x6 ;  /* 0x0000000618187836 */ /* 0x000fe20000000000 */
        /* <DEDUP_REMOVED lines=11> */
[----:B0-----:R-:W-:Y:S02]  /*1a3e0*/  SHF.R.U32.HI R15, RZ, 0x7, R15 ;  /* 0x00000007ff0f7819 */ /* 0x001fe4000001160f */
[----:B------:R-:W-:Y:S02]  /*1a3f0*/  R2UR UR17, R11 ;  /* 0x000000000b1172ca */ /* 0x000fe400000e0000 */
[----:B------:R-:W-:Y:S01]  /*1a400*/  R2UR UR20, R8 ;  /* 0x00000000081472ca */ /* 0x000fe200000e0000 */
[----:B------:R-:W-:Y:S01]  /*1a410*/  VIADD R15, R15, 0x8 ;  /* 0x000000080f0f7836 */ /* 0x000fe20000000000 */
[----:B------:R-:W-:-:S04]  /*1a420*/  R2UR UR21, R9 ;  /* 0x00000000091572ca */ /* 0x000fc800000e0000 */
        /* <DEDUP_REMOVED lines=14> */
[----:B------:R-:W-:-:S13]  /*1a510*/  ISETP.NE.AND P2, PT, R237, 0x3, PT ;  /* 0x00000003ed00780c */ /* 0x000fda0003f45270 */
[----:B------:R-:W-:Y:S05]  /*1a520*/  @!P2 BRA `(.L_x_6802) ;  /* 0x000000000004a947 */ /* 0x000fea0003800000 */
[----:B------:R-:W-:Y:S01]  /*1a530*/  BPT.TRAP 0x1 ;  /* 0x000000040000795c */ /* 0x000fe20000300000 */
.L_x_6802:
[----:B------:R-:W-:Y:S01]  /*1a540*/  SHF.L.U32 R15, R20, 0x1f, RZ ;  /* 0x0000001f140f7819 */ /* 0x000fe200000006ff */
[----:B------:R-:W-:-:S04]  /*1a550*/  IMAD R20, R227, 0x8, R18 ;  /* 0x00000008e3147824 */ /* 0x000fc800078e0212 */
[----:B------:R0:W1:Y:S01]  /*1a560*/  SYNCS.PHASECHK.TRANS64.TRYWAIT P1, [R20+URZ+0x28850], R15 ;  /* 0x0288500f140075a7 */ /* 0x000062000802017f */
[----:B------:R-:W-:Y:S05]  /*1a570*/  @!P2 BRA `(.L_x_6803) ;  /* 0x000000000004a947 */ /* 0x000fea0003800000 */
[----:B------:R-:W-:Y:S01]  /*1a580*/  BPT.TRAP 0x1 ;  /* 0x000000040000795c */ /* 0x000fe20000300000 */
.L_x_6803:
[----:B-1----:R-:W-:Y:S05]  /*1a590*/  @P1 BRA `(.L_x_6801) ;  /* 0x0000000000081947 */ /* 0x002fea0003800000 */
[----:B------:R-:W1:Y:S02]  /*1a5a0*/  SYNCS.PHASECHK.TRANS64.TRYWAIT P1, [R20+URZ+0x28850], R15 ;  /* 0x0288500f140075a7 */ /* 0x000e64000802017f */
[----:B-1----:R-:W-:Y:S05]  /*1a5b0*/  @!P1 BRA `(.L_x_6804) ;  /* 0x0000013400389947 */ /* 0x002fea0003800000 */
.L_x_6801:
[----:B------:R-:W2:Y:S01]  /*1a5c0*/  S2R R217, SR_TID.X ;  /* 0x0000000000d97919 */ /* 0x000ea20000002100 */
[----:B------:R-:W-:Y:S05]  /*1a5d0*/  WARPSYNC.ALL ;  /* 0x0000000000007948 */ /* 0x000fea0003800000 */
[----:B--2---:R-:W-:-:S04]  /*1a5e0*/  SHF.R.U32.HI R217, RZ, 0x7, R217 ;  /* 0x00000007ffd97819 */ /* 0x004fc800000116d9 */
[----:B------:R-:W-:Y:S01]  /*1a5f0*/  IADD3 R228, -R217, 0xb, RZ ;  /* 0x0000000bd9e47810 */ /* 0x000fe20007ffe1ff */
[----:B01----:R-:W-:Y:S01]  /*1a600*/  VIADD R15, R18, 0x400 ;  /* 0x00000400120f7836 */ /* 0x003fe20000000000 */
[----:B------:R-:W-:Y:S01]  /*1a610*/  WARPGROUP.ARRIVE ;  /* 0x00000000000079c5 */ /* 0x000fe20000000000 */
[----:B------:R-:W-:Y:S02]  /*1a620*/  IMAD.MOV.U32 R21, RZ, RZ, -0x7fffffe0 ;  /* 0x80000020ff157424 */ /* 0x000fe400078e00ff */
[C---:B------:R-:W-:Y:S01]  /*1a630*/  FMUL.FTZ R24, R2.reuse, R24 ;  /* 0x0000001802187220 */ /* 0x040fe20000410000 */
[C---:B------:R-:W-:Y:S01]  /*1a640*/  FMUL.FTZ R26, R2.reuse, R26 ;  /* 0x0000001a021a7220 */ /* 0x040fe20000410000 */
[----:B------:R-:W-:Y:S01]  /*1a650*/  SHF.R.U32.HI R15, RZ, 0x4, R15 ;  /* 0x00000004ff0f7819 */ /* 0x000fe2000001160f */
[C---:B------:R-:W-:Y:S01]  /*1a660*/  FMUL.FTZ R33, R2.reuse, R33 ;  /* 0x0000002102217220 */ /* 0x040fe20000410000 */
[----:B------:R-:W-:Y:S01]  /*1a670*/  R2UR UR11, R21 ;  /* 0x00000000150b72ca */ /* 0x000fe200000e0000 */
[C---:B------:R-:W-:Y:S01]  /*1a680*/  FMUL.FTZ R21, R2.reuse, R25 ;  /* 0x0000001902157220 */ /* 0x040fe20000410000 */
[----:B------:R-:W-:Y:S01]  /*1a690*/  LOP3.LUT R15, R15, 0x3fff, RZ, 0xc0, !PT ;  /* 0x00003fff0f0f7812 */ /* 0x000fe200078ec0ff */
[C---:B------:R-:W-:Y:S01]  /*1a6a0*/  FMUL.FTZ R25, R2.reuse, R27 ;  /* 0x0000001b02197220 */ /* 0x040fe20000410000 */
[C---:B------:R-:W-:Y:S01]  /*1a6b0*/  FMUL.FTZ R27, R2.reuse, R28 ;  /* 0x0000001c021b7220 */ /* 0x040fe20000410000 */
[----:B------:R-:W0:Y:S01]  /*1a6c0*/  MUFU.TANH R24, R24 ;  /* 0x0000001800187308 */ /* 0x000e220000002400 */
[----:B------:R-:W-:Y:S01]  /*1a6d0*/  LOP3.LUT R15, R15, 0x10000, RZ, 0xfc, !PT ;  /* 0x000100000f0f7812 */ /* 0x000fe200078efcff */
[C---:B------:R-:W-:Y:S01]  /*1a6e0*/  FMUL.FTZ R28, R2.reuse, R29 ;  /* 0x0000001d021c7220 */ /* 0x040fe20000410000 */
[C---:B------:R-:W-:Y:S01]  /*1a6f0*/  FMUL.FTZ R29, R2.reuse, R30 ;  /* 0x0000001e021d7220 */ /* 0x040fe20000410000 */
[C---:B------:R-:W-:Y:S01]  /*1a700*/  FMUL.FTZ R30, R2.reuse, R31 ;  /* 0x0000001f021e7220 */ /* 0x040fe20000410000 */
[----:B------:R-:W-:Y:S01]  /*1a710*/  FMUL.FTZ R31, R2, R32 ;  /* 0x00000020021f7220 */ /* 0x000fe20000410000 */
[----:B------:R-:W-:-:S02]  /*1a720*/  IMAD R20, R227, 0x600, R15 ;  /* 0x00000600e3147824 */ /* 0x000fc400078e020f */
[C---:B------:R-:W-:Y:S01]  /*1a730*/  FMUL.FTZ R32, R2.reuse, R34 ;  /* 0x0000002202207220 */ /* 0x040fe20000410000 */
[----:B------:R-:W1:Y:S01]  /*1a740*/  MUFU.TANH R21, R21 ;  /* 0x0000001500157308 */ /* 0x000e620000002400 */
[C---:B------:R-:W-:Y:S01]  /*1a750*/  FMUL.FTZ R34, R2.reuse, R35 ;  /* 0x0000002302227220 */ /* 0x040fe20000410000 */
[----:B------:R-:W-:Y:S01]  /*1a760*/  FMUL.FTZ R35, R2, R36 ;  /* 0x0000002402237220 */ /* 0x000fe20000410000 */
[----:B------:R-:W-:Y:S01]  /*1a770*/  R2UR UR10, R20 ;  /* 0x00000000140a72ca */ /* 0x000fe200000e0000 */
        /* <DEDUP_REMOVED lines=10> */
[----:B------:R-:W-:Y:S01]  /*1a820*/  FMUL.FTZ R45, R2, R46 ;  /* 0x0000002e022d7220 */ /* 0x000fe20000410000 */
[----:B0-----:R-:W-:Y:S01]  /*1a830*/  FMNMX.FTZ R46, R24, R223, !PT ;  /* 0x000000df182e7209 */ /* 0x001fe20007810000 */
[----:B------:R-:W-:Y:S01]  /*1a840*/  QGMMA.64x128x32.F32.E4M3.E4M3 R120, R204, gdesc[UR8], R120, gsb0 ;  /* 0x01e00008cc787df3 */ /* 0x000fe20008000878 */
        /* <DEDUP_REMOVED lines=82> */
[----:B------:R-:W-:Y:S01]  /*1ad70*/  FMUL.FTZ R117, R2, R117 ;  /* 0x0000007502757220 */ /* 0x000fe20000410000 */
[----:B------:R-:W-:Y:S01]  /*1ad80*/  UMOV UR28, UR6 ;  /* 0x00000006001c7c82 */ /* 0x000fe20008000000 */
[----:B------:R-:W-:-:S04]  /*1ad90*/  ISETP.NE.AND P1, PT, R237, 0x3, PT ;  /* 0x00000003ed00780c */ /* 0x000fc80003f25270 */
[----:B------:R-:W5:Y:S08]  /*1ada0*/  MUFU.TANH R37, R37 ;  /* 0x0000002500257308 */ /* 0x000f700000002400 */
[----:B------:R-:W5:Y:S08]  /*1adb0*/  MUFU.TANH R39, R39 ;  /* 0x0000002700277308 */ /* 0x000f700000002400 */
[----:B------:R-:W5:Y:S08]  /*1adc0*/  MUFU.TANH R38, R38 ;  /* 0x0000002600267308 */ /* 0x000f700000002400 */
[----:B------:R-:W5:Y:S08]  /*1add0*/  MUFU.TANH R40, R40 ;  /* 0x0000002800287308 */ /* 0x000f700000002400 */
[----:B------:R-:W5:Y:S08]  /*1ade0*/  MUFU.TANH R41, R41 ;  /* 0x0000002900297308 */ /* 0x000f700000002400 */
[----:B------:R-:W5:Y:S08]  /*1adf0*/  MUFU.TANH R43, R43 ;  /* 0x0000002b002b7308 */ /* 0x000f700000002400 */
[----:B------:R-:W5:Y:S01]  /*1ae00*/  MUFU.TANH R42, R42 ;  /* 0x0000002a002a7308 */ /* 0x000f620000002400 */
[----:B------:R-:W-:-:S02]  /*1ae10*/  WARPGROUP.DEPBAR.LE gsb0, 0x0 ;  /* 0x00008000000079c5 */ /* 0x000fc40000010000 */
[----:B------:R-:W-:Y:S01]  /*1ae20*/  VIADD R204, R20, 0x2 ;  /* 0x0000000214cc7836 */ /* 0x000fe20000000000 */
[----:B------:R-:W-:Y:S01]  /*1ae30*/  WARPGROUP.ARRIVE ;  /* 0x00000000000079c5 */ /* 0x000fe20000000000 */
[----:B------:R-:W-:-:S03]  /*1ae40*/  IMAD.MOV.U32 R205, RZ, RZ, -0x7fffffe0 ;  /* 0x80000020ffcd7424 */ /* 0x000fc600078e00ff */
[----:B------:R-:W5:Y:S01]  /*1ae50*/  MUFU.TANH R44, R44 ;  /* 0x0000002c002c7308 */ /* 0x000f620000002400 */
[----:B------:R-:W-:Y:S02]  /*1ae60*/  R2UR UR10, R204 ;  /* 0x00000000cc0a72ca */ /* 0x000fe400000e0000 */
[----:B------:R-:W-:-:S05]  /*1ae70*/  R2UR UR11, R205 ;  /* 0x00000000cd0b72ca */ /* 0x000fca00000e0000 */
[----:B------:R-:W5:Y:S08]  /*1ae80*/  MUFU.TANH R45, R45 ;  /* 0x0000002d002d7308 */ /* 0x000f700000002400 */
[----:B------:R-:W5:Y:S01]  /*1ae90*/  MUFU.TANH R48, R48 ;  /* 0x0000003000307308 */ /* 0x000f620000002400 */
[----:B------:R-:W-:Y:S07]  /*1aea0*/  QGMMA.64x128x32.F32.E4M3.E4M3 R120, R200, gdesc[UR8], R120, gsb0 ;  /* 0x01e00008c8787df3 */ /* 0x000fee0008000878 */
        /* <DEDUP_REMOVED lines=18> */
[----:B------:R-:W-:Y:S01]  /*1afd0*/  VIADD R200, R20, 0x200 ;  /* 0x0000020014c87836 */ /* 0x000fe20000000000 */
[----:B------:R-:W-:Y:S01]  /*1afe0*/  WARPGROUP.ARRIVE ;  /* 0x00000000000079c5 */ /* 0x000fe20000000000 */
[----:B------:R-:W-:-:S03]  /*1aff0*/  IMAD.MOV.U32 R201, RZ, RZ, -0x7fffffe0 ;  /* 0x80000020ffc97424 */ /* 0x000fc600078e00ff */
[----:B------:R-:W-:Y:S01]  /*1b000*/  MUFU.TANH R67, R67 ;  /* 0x0000004300437308 */ /* 0x000fe20000002400 */
[----:B------:R-:W-:Y:S02]  /*1b010*/  R2UR UR10, R200 ;  /* 0x00000000c80a72ca */ /* 0x000fe400000e0000 */
[----:B------:R-:W-:-:S05]  /*1b020*/  R2UR UR11, R201 ;  /* 0x00000000c90b72ca */ /* 0x000fca00000e0000 */
[----:B------:R-:W-:Y:S08]  /*1b030*/  MUFU.TANH R65, R65 ;  /* 0x0000004100417308 */ /* 0x000ff00000002400 */
[----:B------:R-:W-:Y:S01]  /*1b040*/  MUFU.TANH R70, R70 ;  /* 0x0000004600467308 */ /* 0x000fe20000002400 */
        /* <DEDUP_REMOVED lines=46> */
[----:B-1----:R-:W-:Y:S01]  /*1b330*/  FMNMX.FTZ R194, R21, R46, !PT ;  /* 0x0000002e15c27209 */ /* 0x002fe20007810000 */
[----:B------:R-:W-:Y:S01]  /*1b340*/  FMUL.FTZ R192, R2, R47 ;  /* 0x0000002f02c07220 */ /* 0x000fe20000410000 */
[----:B--2---:R-:W-:-:S03]  /*1b350*/  FMNMX.FTZ R46, R26, R225, !PT ;  /* 0x000000e11a2e7209 */ /* 0x004fc60007810000 */
[----:B------:R-:W-:Y:S01]  /*1b360*/  MUFU.TANH R107, R107 ;  /* 0x0000006b006b7308 */ /* 0x000fe20000002400 */
[----:B0-----:R-:W-:Y:S01]  /*1b370*/  FMNMX.FTZ R15, R27, R194, !PT ;  /* 0x000000c21b0f7209 */ /* 0x001fe20007810000 */
[----:B------:R-:W-:Y:S01]  /*1b380*/  WARPGROUP.ARRIVE ;  /* 0x00000000000079c5 */ /* 0x000fe20000000000 */
[----:B---3--:R-:W-:Y:S02]  /*1b390*/  FMNMX.FTZ R46, R25, R46, !PT ;  /* 0x0000002e192e7209 */ /* 0x008fe40007810000 */
[----:B----4-:R-:W-:Y:S02]  /*1b3a0*/  FMNMX.FTZ R194, R28, R15, !PT ;  /* 0x0000000f1cc27209 */ /* 0x010fe40007810000 */
[----:B-----5:R-:W-:Y:S01]  /*1b3b0*/  FMNMX.FTZ R15, R29, R46, !PT ;  /* 0x0000002e1d0f7209 */ /* 0x020fe20007810000 */
[----:B------:R-:W0:Y:S01]  /*1b3c0*/  MUFU.TANH R192, R192 ;  /* 0x000000c000c07308 */ /* 0x000e220000002400 */
[----:B------:R-:W-:Y:S02]  /*1b3d0*/  FMNMX.FTZ R194, R31, R194, !PT ;  /* 0x000000c21fc27209 */ /* 0x000fe40007810000 */
[----:B------:R-:W-:-:S02]  /*1b3e0*/  FMNMX.FTZ R15, R30, R15, !PT ;  /* 0x0000000f1e0f7209 */ /* 0x000fc40007810000 */
[----:B------:R-:W-:Y:S02]  /*1b3f0*/  FMNMX.FTZ R194, R33, R194, !PT ;  /* 0x000000c221c27209 */ /* 0x000fe40007810000 */
[----:B------:R-:W-:Y:S01]  /*1b400*/  FMNMX.FTZ R15, R32, R15, !PT ;  /* 0x0000000f200f7209 */ /* 0x000fe20007810000 */
[----:B------:R-:W1:Y:S01]  /*1b410*/  MUFU.TANH R105, R105 ;  /* 0x0000006900697308 */ /* 0x000e620000002400 */
        /* <DEDUP_REMOVED lines=9> */
[----:B------:R-:W2:Y:S01]  /*1b4b0*/  MUFU.TANH R108, R108 ;  /* 0x0000006c006c7308 */ /* 0x000ea20000002400 */
[----:B------:R-:W-:Y:S02]  /*1b4c0*/  FMNMX.FTZ R47, R43, R194, !PT ;  /* 0x000000c22b2f7209 */ /* 0x000fe40007810000 */
[----:B------:R-:W-:Y:S02]  /*1b4d0*/  FMNMX.FTZ R46, R42, R15, !PT ;  /* 0x0000000f2a2e7209 */ /* 0x000fe40007810000 */
[----:B------:R-:W-:-:S02]  /*1b4e0*/  FMNMX.FTZ R47, R44, R47, !PT ;  /* 0x0000002f2c2f7209 */ /* 0x000fc40007810000 */
[----:B------:R-:W-:Y:S01]  /*1b4f0*/  FMNMX.FTZ R15, R45, R46, !PT ;  /* 0x0000002e2d0f7209 */ /* 0x000fe20007810000 */
[----:B------:R-:W-:Y:S01]  /*1b500*/  MUFU.TANH R111, R111 ;  /* 0x0000006f006f7308 */ /* 0x000fe20000002400 */
        /* <DEDUP_REMOVED lines=24> */
[----:B------:R-:W4:Y:S01]  /*1b690*/  MUFU.TANH R113, R113 ;  /* 0x0000007100717308 */ /* 0x000f220000002400 */
        /* <DEDUP_REMOVED lines=23> */
[----:B------:R-:W-:Y:S02]  /*1b810*/  FMNMX.FTZ R46, R86, R15, !PT ;  /* 0x0000000f562e7209 */ /* 0x000fe40007810000 */
[----:B------:R-:W-:-:S02]  /*1b820*/  FMNMX.FTZ R194, R88, R47, !PT ;  /* 0x0000002f58c27209 */ /* 0x000fc40007810000 */
[----:B------:R-:W-:Y:S02]  /*1b830*/  FMNMX.FTZ R15, R87, R46, !PT ;  /* 0x0000002e570f7209 */ /* 0x000fe40007810000 */
        /* <DEDUP_REMOVED lines=16> */
[----:B-1----:R-:W-:-:S02]  /*1b940*/  FMNMX.FTZ R47, R105, R194, !PT ;  /* 0x000000c2692f7209 */ /* 0x002fc40007810000 */
[----:B------:R-:W-:Y:S02]  /*1b950*/  FMNMX.FTZ R46, R106, R15, !PT ;  /* 0x0000000f6a2e7209 */ /* 0x000fe40007810000 */
[----:B--2---:R-:W-:Y:S02]  /*1b960*/  FMNMX.FTZ R194, R108, R47, !PT ;  /* 0x0000002f6cc27209 */ /* 0x004fe40007810000 */
[----:B------:R-:W-:Y:S02]  /*1b970*/  FMNMX.FTZ R15, R107, R46, !PT ;  /* 0x0000002e6b0f7209 */ /* 0x000fe40007810000 */
[----:B0-----:R-:W-:Y:S02]  /*1b980*/  FMNMX.FTZ R47, R109, R194, !PT ;  /* 0x000000c26d2f7209 */ /* 0x001fe40007810000 */
[----:B------:R-:W-:Y:S02]  /*1b990*/  FMNMX.FTZ R46, R110, R15, !PT ;  /* 0x0000000f6e2e7209 */ /* 0x000fe40007810000 */
[----:B---3--:R-:W-:-:S02]  /*1b9a0*/  FMNMX.FTZ R194, R112, R47, !PT ;  /* 0x0000002f70c27209 */ /* 0x008fc40007810000 */
[----:B------:R-:W-:Y:S02]  /*1b9b0*/  FMNMX.FTZ R15, R111, R46, !PT ;  /* 0x0000002e6f0f7209 */ /* 0x000fe40007810000 */
[----:B----4-:R-:W-:Y:S02]  /*1b9c0*/  FMNMX.FTZ R47, R113, R194, !PT ;  /* 0x000000c2712f7209 */ /* 0x010fe40007810000 */
[----:B------:R-:W-:Y:S02]  /*1b9d0*/  FMNMX.FTZ R46, R114, R15, !PT ;  /* 0x0000000f722e7209 */ /* 0x000fe40007810000 */
[----:B-----5:R-:W-:Y:S01]  /*1b9e0*/  FMNMX.FTZ R194, R116, R47, !PT ;  /* 0x0000002f74c27209 */ /* 0x020fe20007810000 */
[----:B------:R-:W-:Y:S01]  /*1b9f0*/  IMAD.MOV.U32 R47, RZ, RZ, -0x7fffffe0 ;  /* 0x80000020ff2f7424 */ /* 0x000fe200078e00ff */
[----:B------:R-:W-:Y:S02]  /*1ba00*/  FMNMX.FTZ R15, R115, R46, !PT ;  /* 0x0000002e730f7209 */ /* 0x000fe40007810000 */
[----:B------:R-:W-:-:S02]  /*1ba10*/  FMNMX.FTZ R194, R117, R194, !PT ;  /* 0x000000c275c27209 */ /* 0x000fc40007810000 */
[----:B------:R-:W-:Y:S02]  /*1ba20*/  FMNMX.FTZ R46, R118, R15, !PT ;  /* 0x0000000f762e7209 */ /* 0x000fe40007810000 */
[----:B------:R-:W-:Y:S01]  /*1ba30*/  R2UR UR11, R47 ;  /* 0x000000002f0b72ca */ /* 0x000fe200000e0000 */
[----:B------:R-:W0:Y:S01]  /*1ba40*/  SHFL.BFLY PT, R15, R194, 0x2, 0x1f ;  /* 0x0c401f00c20f7f89 */ /* 0x000e2200000e0000 */
[----:B------:R-:W-:Y:S01]  /*1ba50*/  FMNMX.FTZ R193, R119, R46, !PT ;  /* 0x0000002e77c17209 */ /* 0x000fe20007810000 */
[----:B------:R-:W-:-:S04]  /*1ba60*/  VIADD R46, R20, 0x400 ;  /* 0x00000400142e7836 */ /* 0x000fc80000000000 */
[----:B------:R-:W1:Y:S01]  /*1ba70*/  SHFL.BFLY PT, R196, R193, 0x2, 0x1f ;  /* 0x0c401f00c1c47f89 */ /* 0x000e6200000e0000 */
[----:B------:R-:W-:-:S13]  /*1ba80*/  R2UR UR10, R46 ;  /* 0x000000002e0a72ca */ /* 0x000fda00000e0000 */
[----:B------:R-:W-:Y:S01]  /*1ba90*/  QGMMA.64x128x32.F32.E4M3.E4M3 R120, R188, gdesc[UR8], R120, gsb0 ;  /* 0x01e00008bc787df3 */ /* 0x000fe20008000878 */
[----:B0-----:R-:W-:Y:S01]  /*1baa0*/  FMNMX.FTZ R195, R194, R15, !PT ;  /* 0x0000000fc2c37209 */ /* 0x001fe20007810000 */
[----:B------:R-:W-:-:S04]  /*1bab0*/  IMAD.U32 R194, RZ, RZ, UR28 ;  /* 0x0000001cffc27e24 */ /* 0x000fc8000f8e00ff */
[----:B------:R-:W0:Y:S01]  /*1bac0*/  SHFL.BFLY PT, R46, R195, 0x1, 0x1f ;  /* 0x0c201f00c32e7f89 */ /* 0x000e2200000e0000 */
[----:B-1----:R-:W-:-:S05]  /*1bad0*/  FMNMX.FTZ R196, R193, R196, !PT ;  /* 0x000000c4c1c47209 */ /* 0x002fca0007810000 */
[----:B------:R-:W1:Y:S01]  /*1bae0*/  SHFL.BFLY PT, R15, R196, 0x1, 0x1f ;  /* 0x0c201f00c40f7f89 */ /* 0x000e6200000e0000 */
[----:B0-----:R-:W-:-:S05]  /*1baf0*/  FMNMX.FTZ R217, R195, R46, !PT ;  /* 0x0000002ec3d97209 */ /* 0x001fca0007810000 */
[----:B------:R-:W-:Y:S01]  /*1bb00*/  FADD.FTZ R46, -R217, R223 ;  /* 0x000000dfd92e7221 */ /* 0x000fe20000010100 */
[----:B-1----:R-:W-:-:S03]  /*1bb10*/  FMNMX.FTZ R15, R196, R15, !PT ;  /* 0x0000000fc40f7209 */ /* 0x002fc60007810000 */
[----:B------:R-:W-:Y:S02]  /*1bb20*/  FMUL.FTZ R46, R46, UR28 ;  /* 0x0000001c2e2e7c20 */ /* 0x000fe40008410000 */
[----:B------:R-:W-:-:S04]  /*1bb30*/  FADD.FTZ R47, -R15, R225 ;  /* 0x000000e10f2f7221 */ /* 0x000fc80000010100 */
[----:B------:R-:W-:Y:S01]  /*1bb40*/  FMUL.FTZ R47, R47, UR28 ;  /* 0x0000001c2f2f7c20 */ /* 0x000fe20008410000 */
[----:B------:R-:W-:Y:S08]  /*1bb50*/  MUFU.EX2 R46, R46 ;  /* 0x0000002e002e7308 */ /* 0x000ff00000000800 */
[----:B------:R-:W-:Y:S01]  /*1bb60*/  MUFU.EX2 R47, R47 ;  /* 0x0000002f002f7308 */ /* 0x000fe20000000800 */
[----:B------:R-:W-:-:S02]  /*1bb70*/  WARPGROUP.DEPBAR.LE gsb0, 0x0 ;  /* 0x00008000000079c5 */ /* 0x000fc40000010000 */
[----:B------:R-:W-:Y:S01]  /*1bb80*/  IMAD.U32 R188, RZ, RZ, UR28 ;  /* 0x0000001cffbc7e24 */ /* 0x000fe2000f8e00ff */
[----:B------:R-:W-:-:S03]  /*1bb90*/  WARPGROUP.ARRIVE ;  /* 0x00000000000079c5 */ /* 0x000fc60000000000 */
        /* <DEDUP_REMOVED lines=22> */
[----:B------:R-:W-:-:S01]  /*1bd00*/  FFMA.FTZ R113, R15, R194, -8 ;  /* 0xc10000000f717423 */ /* 0x000fc200000100c2 */
[--C-:B------:R-:W-:Y:S01]  /*1bd10*/  FFMA.FTZ R24, R21, UR28, -R188.reuse ;  /* 0x0000001c15187c23 */ /* 0x100fe200080108bc */
[----:B------:R-:W-:-:S01]  /*1bd20*/  FFMA.FTZ R21, R27, UR28, -R188 ;  /* 0x0000001c1b157c23 */ /* 0x000fc200080108bc */
[--C-:B------:R-:W-:Y:S01]  /*1bd30*/  FFMA.FTZ R27, R31, UR28, -R188.reuse ;  /* 0x0000001c1f1b7c23 */ /* 0x100fe200080108bc */
[----:B------:R-:W-:-:S01]  /*1bd40*/  FFMA.FTZ R31, R35, UR28, -R188 ;  /* 0x0000001c231f7c23 */ /* 0x000fc200080108bc */
[----:B------:R-:W-:Y:S01]  /*1bd50*/  FFMA.FTZ R26, R26, UR28, -R113 ;  /* 0x0000001c1a1a7c23 */ /* 0x000fe20008010871 */
[----:B------:R-:W-:-:S01]  /*1bd60*/  FFMA.FTZ R35, R43, UR28, -R188 ;  /* 0x0000001c2b237c23 */ /* 0x000fc200080108bc */
[--C-:B------:R-:W-:Y:S01]  /*1bd70*/  FFMA.FTZ R43, R52, UR28, -R188.reuse ;  /* 0x0000001c342b7c23 */ /* 0x100fe200080108bc */
[----:B------:R-:W-:-:S01]  /*1bd80*/  FFMA.FTZ R52, R53, UR28, -R188 ;  /* 0x0000001c35347c23 */ /* 0x000fc200080108bc */
[----:B------:R-:W-:Y:S01]  /*1bd90*/  FFMA.FTZ R53, R60, UR28, -R188 ;  /* 0x0000001c3c357c23 */ /* 0x000fe200080108bc */
[----:B------:R-:W-:-:S01]  /*1bda0*/  FFMA.FTZ R25, R25, UR28, -R113 ;  /* 0x0000001c19197c23 */ /* 0x000fc20008010871 */
        /* <DEDUP_REMOVED lines=12> */
[----:B------:R-:W-:Y:S01]  /*1be70*/  FFMA.FTZ R30, R30, UR28, -R113 ;  /* 0x0000001c1e1e7c23 */ /* 0x000fe20008010871 */
[----:B------:R-:W-:-:S01]  /*1be80*/  FFMA.FTZ R92, R93, UR28, -R188 ;  /* 0x0000001c5d5c7c23 */ /* 0x000fc200080108bc */
[--C-:B------:R-:W-:Y:S01]  /*1be90*/  FFMA.FTZ R93, R100, UR28, -R188.reuse ;  /* 0x0000001c645d7c23 */ /* 0x100fe200080108bc */
[----:B------:R-:W-:-:S01]  /*1bea0*/  FFMA.FTZ R100, R101, UR28, -R188 ;  /* 0x0000001c65647c23 */ /* 0x000fc200080108bc */
[----:B------:R-:W2:Y:S01]  /*1beb0*/  MUFU.EX2 R24, R24 ;  /* 0x0000001800187308 */ /* 0x000ea20000000800 */
[----:B------:R-:W-:-:S01]  /*1bec0*/  FFMA.FTZ R101, R108, UR28, -R188 ;  /* 0x0000001c6c657c23 */ /* 0x000fc200080108bc */
[----:B------:R-:W-:Y:S01]  /*1bed0*/  FFMA.FTZ R32, R32, UR28, -R113 ;  /* 0x0000001c20207c23 */ /* 0x000fe20008010871 */
[----:B------:R-:W-:-:S01]  /*1bee0*/  FFMA.FTZ R108, R109, UR28, -R188 ;  /* 0x0000001c6d6c7c23 */ /* 0x000fc200080108bc */
[--C-:B------:R-:W-:Y:S01]  /*1bef0*/  FFMA.FTZ R109, R116, UR28, -R188.reuse ;  /* 0x0000001c746d7c23 */ /* 0x100fe200080108bc */
[----:B------:R-:W-:-:S01]  /*1bf00*/  FFMA.FTZ R116, R117, UR28, -R188 ;  /* 0x0000001c75747c23 */ /* 0x000fc200080108bc */
[----:B------:R-:W-:Y:S01]  /*1bf10*/  FFMA.FTZ R117, R34, UR28, -R113 ;  /* 0x0000001c22757c23 */ /* 0x000fe20008010871 */
[----:B0-----:R-:W-:-:S01]  /*1bf20*/  FFMA.FTZ R5, R46, R5, R189 ;  /* 0x000000052e057223 */ /* 0x001fc200000100bd */
        /* <DEDUP_REMOVED lines=108> */
[----:B------:R-:W-:-:S05]  /*1c5f0*/  VIADD R4, R20, 0x402 ;  /* 0x0000040214047836 */ /* 0x000fca0000000000 */
[----:B------:R-:W-:Y:S01]  /*1c600*/  R2UR UR10, R4 ;  /* 0x00000000040a72ca */ /* 0x000fe200000e0000 */
        /* <DEDUP_REMOVED lines=8> */
[----:B------:R-:W-:-:S05]  /*1c690*/  IMAD.MOV.U32 R5, RZ, RZ, -0x7fffffe0 ;  /* 0x80000020ff057424 */ /* 0x000fca00078e00ff */
[----:B------:R-:W-:Y:S01]  /*1c6a0*/  R2UR UR11, R5 ;  /* 0x00000000050b72ca */ /* 0x000fe200000e0000 */
[----:B------:R-:W0:Y:S01]  /*1c6b0*/  MUFU.EX2 R64, R64 ;  /* 0x0000004000407308 */ /* 0x000e220000000800 */
[----:B-1----:R-:W-:-:S07]  /*1c6c0*/  FADD.FTZ R20, R60, R191 ;  /* 0x000000bf3c147221 */ /* 0x002fce0000010000 */
[----:B------:R-:W1:Y:S01]  /*1c6d0*/  MUFU.EX2 R67, R67 ;  /* 0x0000004300437308 */ /* 0x000e620000000800 */
[----:B--2---:R-:W-:-:S01]  /*1c6e0*/  FADD.FTZ R191, R57, R20 ;  /* 0x0000001439bf7221 */ /* 0x004fc20000010000 */
[----:B------:R-:W-:Y:S02]  /*1c6f0*/  FFMA.FTZ R20, R98, UR28, -R113 ;  /* 0x0000001c62147c23 */ /* 0x000fe40008010871 */
[----:B------:R-:W-:Y:S04]  /*1c700*/  QGMMA.64x128x32.F32.E4M3.E4M3 R120, R184, gdesc[UR8], R120, gsb0 ;  /* 0x01e00008b8787df3 */ /* 0x000fe80008000878 */
        /* <DEDUP_REMOVED lines=14> */
[----:B------:R-:W-:-:S06]  /*1c7f0*/  FFMA.FTZ R98, R102, UR28, -R113 ;  /* 0x0000001c66627c23 */ /* 0x000fcc0008010871 */
        /* <DEDUP_REMOVED lines=15> */
[----:B------:R-:W-:Y:S08]  /*1c8f0*/  MUFU.EX2 R77, R77 ;  /* 0x0000004d004d7308 */ /* 0x000ff00000000800 */
[----:B------:R-:W1:Y:S01]  /*1c900*/  MUFU.EX2 R86, R86 ;  /* 0x0000005600567308 */ /* 0x000e620000000800 */
[----:B0-----:R-:W-:-:S01]  /*1c910*/  FADD.FTZ R5, R83, R4 ;  /* 0x0000000453057221 */ /* 0x001fc20000010000 */
[----:B------:R-:W-:-:S02]  /*1c920*/  WARPGROUP.DEPBAR.LE gsb0, 0x0 ;  /* 0x00008000000079c5 */ /* 0x000fc40000010000 */
[----:B------:R-:W-:-:S04]  /*1c930*/  FADD.FTZ R185, R69, R102 ;  /* 0x0000006645b97221 */ /* 0x000fc80000010000 */
[----:B------:R-:W0:Y:S01]  /*1c940*/  MUFU.EX2 R84, R84 ;  /* 0x0000005400547308 */ /* 0x000e220000000800 */
[----:B------:R-:W-:-:S04]  /*1c950*/  FADD.FTZ R102, R76, R185 ;  /* 0x000000b94c667221 */ /* 0x000fc80000010000 */
[----:B------:R-:W-:Y:S01]  /*1c960*/  FADD.FTZ R185, R73, R102 ;  /* 0x0000006649b97221 */ /* 0x000fe20000010000 */
[----:B------:R-:W-:-:S02]  /*1c970*/  FFMA.FTZ R102, R106, UR28, -R113 ;  /* 0x0000001c6a667c23 */ /* 0x000fc40008010871 */
[----:B------:R-:W2:Y:S01]  /*1c980*/  MUFU.EX2 R87, R87 ;  /* 0x0000005700577308 */ /* 0x000ea20000000800 */
[----:B------:R-:W-:-:S01]  /*1c990*/  FADD.FTZ R106, R80, R185 ;  /* 0x000000b9506a7221 */ /* 0x000fc20000010000 */
[----:B-1----:R-:W-:-:S03]  /*1c9a0*/  FADD.FTZ R4, R86, R5 ;  /* 0x0000000556047221 */ /* 0x002fc60000010000 */
[----:B------:R-:W-:-:S03]  /*1c9b0*/  FADD.FTZ R185, R77, R106 ;  /* 0x0000006a4db97221 */ /* 0x000fc60000010000 */
[----:B------:R-:W1:Y:S01]  /*1c9c0*/  MUFU.EX2 R81, R81 ;  /* 0x0000005100517308 */ /* 0x000e620000000800 */
[----:B0-----:R-:W-:-:S07]  /*1c9d0*/  FADD.FTZ R106, R84, R185 ;  /* 0x000000b9546a7221 */ /* 0x001fce0000010000 */
[----:B------:R-:W0:Y:S01]  /*1c9e0*/  MUFU.EX2 R90, R90 ;  /* 0x0000005a005a7308 */ /* 0x000e220000000800 */
[----:B--2---:R-:W-:-:S07]  /*1c9f0*/  FADD.FTZ R5, R87, R4 ;  /* 0x0000000457057221 */ /* 0x004fce0000010000 */
        /* <DEDUP_REMOVED lines=35> */
[----:B-1----:R-:W-:-:S01]  /*1cc30*/  FADD.FTZ R5, R103, R4 ;  /* 0x0000000467057221 */ /* 0x002fc20000010000 */
[----:B------:R-:W-:-:S04]  /*1cc40*/  @!P0 IMAD R4, R208, 0x8, R18 ;  /* 0x00000008d0048824 */ /* 0x000fc800078e0212 */
[----:B------:R-:W-:Y:S02]  /*1cc50*/  @!P0 VIADD R4, R4, 0x28840 ;  /* 0x0002884004048836 */ /* 0x000fe40000000000 */
[----:B------:R-:W1:Y:S01]  /*1cc60*/  MUFU.EX2 R104, R104 ;  /* 0x0000006800687308 */ /* 0x000e620000000800 */
[----:B0-----:R-:W-:-:S02]  /*1cc70*/  FADD.FTZ R185, R97, R184 ;  /* 0x000000b861b97221 */ /* 0x001fc40000010000 */
[----:B------:R-:W-:Y:S01]  /*1cc80*/  @!P0 PRMT R4, RZ, 0x654, R4 ;  /* 0x00000654ff048816 */ /* 0x000fe20000000004 */
[----:B------:R0:W-:Y:S06]  /*1cc90*/  BAR.ARV R228, 0x100 ;  /* 0x000400e40000751d */ /* 0x0001ec0000002000 */
[----:B------:R-:W3:Y:S01]  /*1cca0*/  MUFU.EX2 R107, R107 ;  /* 0x0000006b006b7308 */ /* 0x000ee20000000800 */
[----:B--2---:R-:W-:-:S01]  /*1ccb0*/  FADD.FTZ R118, R102, R5 ;  /* 0x0000000566767221 */ /* 0x004fc20000010000 */
[----:B------:R2:W-:Y:S01]  /*1ccc0*/  @!P0 SYNCS.ARRIVE.TRANS64.RED.A1T0 RZ, [R4+URZ], RZ ;  /* 0x000000ff04ff89a7 */ /* 0x0005e2000810043f */
[----:B-1----:R-:W-:-:S05]  /*1ccd0*/  FADD.FTZ R184, R104, R185 ;  /* 0x000000b968b87221 */ /* 0x002fca0000010000 */
[----:B------:R-:W1:Y:S08]  /*1cce0*/  MUFU.EX2 R101, R101 ;  /* 0x0000006500657308 */ /* 0x000e700000000800 */
[----:B------:R-:W4:Y:S01]  /*1ccf0*/  MUFU.EX2 R106, R106 ;  /* 0x0000006a006a7308 */ /* 0x000f220000000800 */
[----:B---3--:R-:W-:-:S07]  /*1cd00*/  FADD.FTZ R5, R107, R118 ;  /* 0x000000766b057221 */ /* 0x008fce0000010000 */
[----:B------:R-:W2:Y:S01]  /*1cd10*/  MUFU.EX2 R108, R108 ;  /* 0x0000006c006c7308 */ /* 0x000ea20000000800 */
[----:B-1----:R-:W-:-:S07]  /*1cd20*/  FADD.FTZ R119, R101, R184 ;  /* 0x000000b865777221 */ /* 0x002fce0000010000 */
        /* <DEDUP_REMOVED lines=18> */
[----:B---3--:R-:W-:-:S03]  /*1ce50*/  FADD.FTZ R5, R116, R119 ;  /* 0x0000007774057221 */ /* 0x008fc60000010000 */
[----:B--2---:R-:W-:Y:S01]  /*1ce60*/  FADD.FTZ R4, R113, R4 ;  /* 0x0000000471047221 */ /* 0x004fe20000010000 */
[----:B0-----:R-:W-:Y:S06]  /*1ce70*/  @!P1 BRA `(.L_x_6805) ;  /* 0x0000000000049947 */ /* 0x001fec0003800000 */
[----:B------:R-:W-:Y:S01]  /*1ce80*/  BPT.TRAP 0x1 ;  /* 0x000000040000795c */ /* 0x000fe20000300000 */
.L_x_6805:
        /* <DEDUP_REMOVED lines=124> */
.L_x_6795:
[----:B------:R-:W-:-:S13]  /*1d650*/  ISETP.GE.AND P1, PT, R3, R218, PT ;  /* 0x000000da0300720c */ /* 0x000fda0003f26270 */
[----:B------:R-:W-:Y:S05]  /*1d660*/  @!P1 BRA `(.L_x_6807) ;  /* 0x0000005400b09947 */ /* 0x000fea0003800000 */
[----:B------:R-:W-:Y:S02]  /*1d670*/  VIADD R227, R0, 0x8 ;  /* 0x0000000800e37836 */ /* 0x000fe40000000000 */
[----:B------:R-:W-:Y:S02]  /*1d680*/  IMAD.MOV.U32 R223, RZ, RZ, R15 ;  /* 0x000000ffffdf7224 */ /* 0x000fe400078e000f */
[----:B------:R-:W-:Y:S01]  /*1d690*/  IMAD.MOV.U32 R225, RZ, RZ, R217 ;  /* 0x000000ffffe17224 */ /* 0x000fe200078e00d9 */
[----:B------:R-:W-:Y:S01]  /*1d6a0*/  IADD3 R227, R227, R212, -R213 ;  /* 0x000000d4e3e37210 */ /* 0x000fe20007ffe8d5 */
[----:B------:R-:W-:Y:S02]  /*1d6b0*/  IMAD.MOV.U32 R20, RZ, RZ, R210 ;  /* 0x000000ffff147224 */ /* 0x000fe400078e00d2 */
[----:B------:R-:W-:-:S07]  /*1d6c0*/  IMAD.MOV.U32 R226, RZ, RZ, R208 ;  /* 0x000000ffffe27224 */ /* 0x000fce00078e00d0 */
.L_x_6826:
        /* <DEDUP_REMOVED lines=11> */
.L_x_6809:
[----:B------:R-:W-:Y:S01]  /*1d780*/  IMAD R15, R208, 0x8, R18 ;  /* 0x00000008d00f7824 */ /* 0x000fe200078e0212 */
[----:B------:R-:W-:-:S04]  /*1d790*/  SHF.L.U32 R24, R210, 0x1f, RZ ;  /* 0x0000001fd2187819 */ /* 0x000fc800000006ff */
[----:B------:R0:W1:Y:S01]  /*1d7a0*/  SYNCS.PHASECHK.TRANS64.TRYWAIT P2, [R15+URZ+0x28830], R24 ;  /* 0x028830180f0075a7 */ /* 0x000062000804017f */
[----:B------:R-:W-:Y:S05]  /*1d7b0*/  @!P3 BRA `(.L_x_6810) ;  /* 0x000000000004b947 */ /* 0x000fea0003800000 */
[----:B------:R-:W-:Y:S01]  /*1d7c0*/  BPT.TRAP 0x1 ;  /* 0x000000040000795c */ /* 0x000fe20000300000 */
.L_x_6810:
[----:B------:R-:W-:Y:S04]  /*1d7d0*/  BSSY B0, `(.L_x_6808) ;  /* 0x0000004000007945 */ /* 0x000fe80003800000 */
[----:B-1----:R-:W-:Y:S05]  /*1d7e0*/  @P2 BRA `(.L_x_6811) ;  /* 0x0000000000082947 */ /* 0x002fea0003800000 */
[----:B------:R-:W1:Y:S02]  /*1d7f0*/  SYNCS.PHASECHK.TRANS64.TRYWAIT P2, [R15+URZ+0x28830], R24 ;  /* 0x028830180f0075a7 */ /* 0x000e64000804017f */
[----:B-1----:R-:W-:Y:S05]  /*1d800*/  @!P2 BRA `(.L_x_6812) ;  /* 0x0000010000b8a947 */ /* 0x002fea0003800000 */
.L_x_6811:
[----:B------:R-:W-:Y:S05]  /*1d810*/  BSYNC B0 ;  /* 0x0000000000007941 */ /* 0x000fea0003800000 */
.L_x_6808:
        /* <DEDUP_REMOVED lines=44> */
.L_x_6814:
[----:B------:R-:W-:Y:S01]  /*1dae0*/  SHF.L.U32 R15, R20, 0x1f, RZ ;  /* 0x0000001f140f7819 */ /* 0x000fe200000006ff */
[----:B------:R-:W-:-:S04]  /*1daf0*/  IMAD R20, R226, 0x8, R18 ;  /* 0x00000008e2147824 */ /* 0x000fc800078e0212 */
[----:B------:R0:W1:Y:S01]  /*1db00*/  SYNCS.PHASECHK.TRANS64.TRYWAIT P1, [R20+URZ+0x28850], R15 ;  /* 0x0288500f140075a7 */ /* 0x000062000802017f */
[----:B------:R-:W-:Y:S05]  /*1db10*/  @!P2 BRA `(.L_x_6815) ;  /* 0x000000000004a947 */ /* 0x000fea0003800000 */
[----:B------:R-:W-:Y:S01]  /*1db20*/  BPT.TRAP 0x1 ;  /* 0x000000040000795c */ /* 0x000fe20000300000 */
.L_x_6815:
[----:B-1----:R-:W-:Y:S05]  /*1db30*/  @P1 BRA `(.L_x_6813) ;  /* 0x0000000000081947 */ /* 0x002fea0003800000 */
[----:B------:R-:W1:Y:S02]  /*1db40*/  SYNCS.PHASECHK.TRANS64.TRYWAIT P1, [R20+URZ+0x28850], R15 ;  /* 0x0288500f140075a7 */ /* 0x000e64000802017f */
[----:B-1----:R-:W-:Y:S05]  /*1db50*/  @!P1 BRA `(.L_x_6816) ;  /* 0x000000fc00f89947 */ /* 0x002fea0003800000 */
.L_x_6813:
        /* <DEDUP_REMOVED lines=9> */
[C---:B------:R-:W-:Y:S01]  /*1dbf0*/  FMUL.FTZ R21, R2.reuse, R26 ;  /* 0x0000001a02157220 */ /* 0x040fe20000410000 */
        /* <DEDUP_REMOVED lines=27> */
[----:B0-----:R-:W-:Y:S01]  /*1ddb0*/  SHF.R.U32.HI R217, RZ, 0x7, R217 ;  /* 0x00000007ffd97819 */ /* 0x001fe200000116d9 */
        /* <DEDUP_REMOVED lines=43> */
[----:B------:R-:W-:Y:S01]  /*1e070*/  ISETP.GE.AND P1, PT, R229, 0x1, PT ;  /* 0x00000001e500780c */ /* 0x000fe20003f26270 */
        /* <DEDUP_REMOVED lines=75> */
[----:B------:R-:W-:Y:S01]  /*1e530*/  QGMMA.64x128x32.F32.E4M3.E4M3 R120, R192, gdesc[UR8], R120, gsb0 ;  /* 0x01e00008c0787df3 */ /* 0x000fe20008000878 */
[----:B------:R-:W-:Y:S01]  /*1e540*/  R2UR UR10, R26 ;  /* 0x000000001a0a72ca */ /* 0x000fe200000e0000 */
[----:B------:R-:W-:Y:S01]  /*1e550*/  VIADD R26, R20, 0x402 ;  /* 0x00000402141a7836 */ /* 0x000fe20000000000 */
[----:B------:R-:W-:Y:S01]  /*1e560*/  R2UR UR11, R27 ;  /* 0x000000001b0b72ca */ /* 0x000fe200000e0000 */
[----:B------:R-:W-:-:S03]  /*1e570*/  IMAD.MOV.U32 R27, RZ, RZ, -0x7fffffe0 ;  /* 0x80000020ff1b7424 */ /* 0x000fc600078e00ff */
        /* <DEDUP_REMOVED lines=24> */
[----:B------:R-:W-:Y:S01]  /*1e700*/  FMUL.FTZ R104, R2, R107 ;  /* 0x0000006b02687220 */ /* 0x000fe20000410000 */
[----:B------:R-:W-:-:S02]  /*1e710*/  @!P0 IMAD R26, R208, 0x8, R18 ;  /* 0x00000008d01a8824 */ /* 0x000fc400078e0212 */
[C---:B------:R-:W-:Y:S01]  /*1e720*/  FMUL.FTZ R107, R2.reuse, R108 ;  /* 0x0000006c026b7220 */ /* 0x040fe20000410000 */
[C---:B------:R-:W-:Y:S01]  /*1e730*/  FMUL.FTZ R108, R2.reuse, R109 ;  /* 0x0000006d026c7220 */ /* 0x040fe20000410000 */
[C---:B------:R-:W-:Y:S01]  /*1e740*/  FMUL.FTZ R109, R2.reuse, R114 ;  /* 0x00000072026d7220 */ /* 0x040fe20000410000 */
[----:B------:R-:W-:Y:S01]  /*1e750*/  FMUL.FTZ R192, R2, R81 ;  /* 0x0000005102c07220 */ /* 0x000fe20000410000 */
[----:B------:R-:W-:Y:S02]  /*1e760*/  @!P0 VIADD R114, R26, 0x28840 ;  /* 0x000288401a728836 */ /* 0x000fe40000000000 */
[C---:B------:R-:W-:Y:S01]  /*1e770*/  FMUL.FTZ R81, R2.reuse, R82 ;  /* 0x0000005202517220 */ /* 0x040fe20000410000 */
[C---:B------:R-:W-:Y:S01]  /*1e780*/  FMUL.FTZ R82, R2.reuse, R83 ;  /* 0x0000005302527220 */ /* 0x040fe20000410000 */
[C---:B------:R-:W-:Y:S01]  /*1e790*/  FMUL.FTZ R83, R2.reuse, R86 ;  /* 0x0000005602537220 */ /* 0x040fe20000410000 */
[----:B------:R-:W-:Y:S01]  /*1e7a0*/  IADD3 R27, -R217, 0xb, RZ ;  /* 0x0000000bd91b7810 */ /* 0x000fe20007ffe1ff */
        /* <DEDUP_REMOVED lines=45> */
[----:B------:R-:W-:Y:S01]  /*1ea80*/  FMUL.FTZ R184, R2, R116 ;  /* 0x0000007402b87220 */ /* 0x000fe20000410000 */
[----:B------:R-:W-:Y:S01]  /*1ea90*/  IMAD R116, R3, -0xc0, RZ ;  /* 0xffffff4003747824 */ /* 0x000fe200078e02ff */
[----:B------:R0:W-:Y:S06]  /*1eaa0*/  BAR.ARV R27, 0x100 ;  /* 0x0004001b0000751d */ /* 0x0001ec0000002000 */
[----:B------:R5:W-:Y:S01]  /*1eab0*/  @!P0 SYNCS.ARRIVE.TRANS64.RED.A1T0 RZ, [R114+URZ], RZ ;  /* 0x000000ff72ff89a7 */ /* 0x000be2000810043f */
[----:B------:R-:W-:Y:S01]  /*1eac0*/  IADD3 R26, R116, 0x1, R212 ;  /* 0x00000001741a7810 */ /* 0x000fe20007ffe0d4 */
[----:B------:R-:W0:Y:S01]  /*1ead0*/  MUFU.TANH R184, R184 ;  /* 0x000000b800b87308 */ /* 0x000e220000002400 */
[----:B------:R-:W-:-:S03]  /*1eae0*/  IMAD R115, R215, -0x2, R116 ;  /* 0xfffffffed7737824 */ /* 0x000fc600078e0274 */
[----:B------:R-:W-:Y:S02]  /*1eaf0*/  IMAD.IADD R26, R26, 0x1, -R213 ;  /* 0x000000011a1a7824 */ /* 0x000fe400078e0ad5 */
[----:B-----5:R-:W-:Y:S02]  /*1eb00*/  FMUL.FTZ R114, R2, R119 ;  /* 0x0000007702727220 */ /* 0x020fe40000410000 */
[----:B------:R-:W-:-:S04]  /*1eb10*/  IMAD R26, R215, -0x2, R26 ;  /* 0xfffffffed71a7824 */ /* 0x000fc800078e021a */
[----:B------:R-:W0:Y:S01]  /*1eb20*/  MUFU.TANH R114, R114 ;  /* 0x0000007200727308 */ /* 0x000e220000002400 */
[C---:B------:R-:W-:Y:S02]  /*1eb30*/  VIADD R187, R26.reuse, UR25 ;  /* 0x000000191abb7c36 */ /* 0x040fe40008000000 */
[----:B------:R-:W-:Y:S02]  /*1eb40*/  VIADD R185, R26, UR27 ;  /* 0x0000001b1ab97c36 */ /* 0x000fe40008000000 */
[C---:B------:R-:W-:Y:S02]  /*1eb50*/  IMAD.IADD R119, R0.reuse, 0x1, R187 ;  /* 0x0000000100777824 */ /* 0x040fe400078e02bb */
        /* <DEDUP_REMOVED lines=10> */
[----:B0-----:R-:W-:-:S04]  /*1ec00*/  @P1 IMAD.HI.U32 R188, R189, R26, RZ ;  /* 0x0000001abdbc1227 */ /* 0x001fc800078e00ff */
[----:B------:R-:W-:Y:S01]  /*1ec10*/  IMAD.MOV.U32 R26, RZ, RZ, R189 ;  /* 0x000000ffff1a7224 */ /* 0x000fe200078e00bd */
[----:B------:R-:W-:-:S04]  /*1ec20*/  @P1 SHF.R.U32.HI R26, RZ, R27, R188 ;  /* 0x0000001bff1a1219 */ /* 0x000fc800000116bc */
[----:B------:R-:W-:Y:S01]  /*1ec30*/  LOP3.LUT R26, RZ, R26, RZ, 0x33, !PT ;  /* 0x0000001aff1a7212 */ /* 0x000fe200078e33ff */
[----:B------:R-:W-:Y:S06]  /*1ec40*/  BRA `(.L_x_6820) ;  /* 0x0000000000187947 */ /* 0x000fec0003800000 */
.L_x_6819:
[----:B------:R-:W-:-:S05]  /*1ec50*/  IMAD.U32 R186, RZ, RZ, UR4 ;  /* 0x00000004ffba7e24 */ /* 0x000fca000f8e00ff */
[----:B------:R-:W-:-:S13]  /*1ec60*/  ISETP.NE.AND P1, PT, R186, 0x1, PT ;  /* 0x00000001ba00780c */ /* 0x000fda0003f25270 */
[----:B0-----:R-:W0:Y:S02]  /*1ec70*/  @P1 LDC.64 R26, c[0x0][0x9e8] ;  /* 0x00027a00ff1a1b82 */ /* 0x001e240000000a00 */
[----:B0-----:R-:W-:-:S04]  /*1ec80*/  @P1 IMAD.HI.U32 R188, R189, R26, RZ ;  /* 0x0000001abdbc1227 */ /* 0x001fc800078e00ff */
[----:B------:R-:W-:Y:S01]  /*1ec90*/  IMAD.MOV.U32 R26, RZ, RZ, R189 ;  /* 0x000000ffff1a7224 */ /* 0x000fe200078e00bd */
[----:B------:R-:W-:-:S07]  /*1eca0*/  @P1 SHF.R.U32.HI R26, RZ, R27, R188 ;  /* 0x0000001bff1a1219 */ /* 0x000fce00000116bc */
.L_x_6820:
[----:B------:R-:W-:Y:S05]  /*1ecb0*/  BSYNC B0 ;  /* 0x0000000000007941 */ /* 0x000fea0003800000 */
.L_x_6818:
[----:B------:R-:W-:-:S05]  /*1ecc0*/  IMAD R26, R26, R186, R115 ;  /* 0x000000ba1a1a7224 */ /* 0x000fca00078e0273 */
[----:B------:R-:W-:Y:S02]  /*1ecd0*/  VIADDMNMX R119, R26, R186, R119, PT ;  /* 0x000000ba1a777246 */ /* 0x000fe40003800177 */
[----:B------:R-:W-:-:S07]  /*1ece0*/  VIMNMX R118, R118, R26, !PT ;  /* 0x0000001a76767248 */ /* 0x000fce0007fe0100 */
.L_x_6817:
        /* <DEDUP_REMOVED lines=19> */
[----:B0-----:R-:W-:Y:S02]  /*1ee20*/  FSEL R29, R29, -INF , !P2 ;  /* 0xff8000001d1d7808 */ /* 0x001fe40005000000 */
        /* <DEDUP_REMOVED lines=275> */
.L_x_6823:
[----:B------:R-:W-:-:S05]  /*1ff60*/  IMAD.U32 R118, RZ, RZ, UR4 ;  /* 0x00000004ff767e24 */ /* 0x000fca000f8e00ff */
[----:B------:R-:W-:-:S13]  /*1ff70*/  ISETP.NE.AND P6, PT, R118, 0x1, PT ;  /* 0x000000017600780c */ /* 0x000fda0003fc5270 */
[----:B------:R-:W0:Y:S02]  /*1ff80*/  @P6 LDC.64 R26, c[0x0][0x9e8] ;  /* 0x00027a00ff1a6b82 */ /* 0x000e240000000a00 */
[----:B0-----:R-:W-:-:S04]  /*1ff90*/  @P6 IMAD.HI.U32 R116, R227, R26, RZ ;  /* 0x0000001ae3746227 */ /* 0x001fc800078e00ff */
[----:B------:R-:W-:Y:S01]  /*1ffa0*/  IMAD.MOV.U32 R26, RZ, RZ, R227 ;  /* 0x000000ffff1a7224 */ /* 0x000fe200078e00e3 */
[----:B------:R-:W-:-:S07]  /*1ffb0*/  @P6 SHF.R.U32.HI R26, RZ, R27, R116 ;  /* 0x0000001bff1a6219 */ /* 0x000fce0000011674 */
.L_x_6824:
[----:B------:R-:W-:Y:S05]  /*1ffc0*/  BSYNC B0 ;  /* 0x0000000000007941 */ /* 0x000fea0003800000 */
.L_x_6822:
[----:B------:R-:W-:-:S05]  /*1ffd0*/  IMAD R26, R26, R118, R115 ;  /* 0x000000761a1a7224 */ /* 0x000fca00078e0273 */
[----:B------:R-:W-:Y:S02]  /*1ffe0*/  VIADDMNMX R187, R26, R118, R187, PT ;  /* 0x000000761abb7246 */ /* 0x000fe400038001bb */
[----:B------:R-:W-:-:S07]  /*1fff0*/  VIMNMX R185, R185, R26, !PT ;  /* 0x0000001ab9b97248 */ /* 0x000fce0007fe0100 */
.L_x_6821:
[----:B------:R-:W-:Y:S01]  /*20000*/  ISETP.GT.AND P1, PT, R185, 0x1, !P1 ;  /* 0x00000001b900780c */ /* 0x000fe20004f24270 */
[----:B------:R-:W-:Y:S01]  /*20010*/  UMOV UR28, UR5 ;  /* 0x00000005001c7c82 */ /* 0x000fe20008000000 */
[----:B------:R-:W-:Y:S01]  /*20020*/  LOP3.LUT P6, RZ, R17, 0x40, RZ, 0xc0, !PT ;  /* 0x0000004011ff7812 */ /* 0x000fe200078cc0ff */
[----:B------:R-:W-:Y:S01]  /*20030*/  IMAD.U32 R116, RZ, RZ, UR28 ;  /* 0x0000001cff747e24 */ /* 0x000fe2000f8e00ff */
[----:B------:R-:W-:Y:S01]  /*20040*/  ISETP.LT.OR P1, PT, R187, 0x2, P1 ;  /* 0x00000002bb00780c */ /* 0x000fe20000f21670 */
[----:B------:R-:W-:Y:S01]  /*20050*/  IMAD.U32 R188, RZ, RZ, UR28 ;  /* 0x0000001cffbc7e24 */ /* 0x000fe2000f8e00ff */
        /* <DEDUP_REMOVED lines=267> */
[----:B------:R-:W-:-:S03]  /*21110*/  FFMA.FTZ R49, R53, UR28, -R15 ;  /* 0x0000001c35317c23 */ /* 0x000fc6000801080f */
[----:B------:R-:W-:Y:S02]  /*21120*/  FMNMX.FTZ R53, R35, R52, !PT ;  /* 0x0000003423357209 */ /* 0x000fe40007810000 */
[----:B------:R-:W-:Y:S01]  /*21130*/  MUFU.EX2 R116, R116 ;  /* 0x0000007400747308 */ /* 0x000fe20000000800 */
[----:B0-----:R-:W-:-:S01]  /*21140*/  FFMA.FTZ R115, R60, UR28, -R15 ;  /* 0x0000001c3c737c23 */ /* 0x001fc2000801080f */
[----:B------:R-:W-:-:S04]  /*21150*/  FMNMX.FTZ R52, R38, R53, !PT ;  /* 0x0000003526347209 */ /* 0x000fc80007810000 */
[----:B------:R-:W-:Y:S02]  /*21160*/  FMNMX.FTZ R53, R39, R52, !PT ;  /* 0x0000003427357209 */ /* 0x000fe40007810000 */
[----:B------:R0:W-:Y:S02]  /*21170*/  MUFU.EX2 R52, R118 ;  /* 0x0000007600347308 */ /* 0x0001e40000000800 */
        /* <DEDUP_REMOVED lines=42> */
[----:B------:R1:W-:Y:S02]  /*21420*/  MUFU.EX2 R73, R119 ;  /* 0x0000007700497308 */ /* 0x0003e40000000800 */
[----:B------:R-:W-:-:S04]  /*21430*/  FMNMX.FTZ R76, R83, R76, !PT ;  /* 0x0000004c534c7209 */ /* 0x000fc80007810000 */
[----:B------:R-:W-:Y:S02]  /*21440*/  FMNMX.FTZ R77, R85, R76, !PT ;  /* 0x0000004c554d7209 */ /* 0x000fe40007810000 */
[----:B------:R-:W-:Y:S02]  /*21450*/  MUFU.EX2 R76, R118 ;  /* 0x00000076004c7308 */ /* 0x000fe40000000800 */
[----:B------:R-:W-:Y:S01]  /*21460*/  FMNMX.FTZ R80, R86, R77, !PT ;  /* 0x0000004d56507209 */ /* 0x000fe20007810000 */
[----:B------:R-:W-:-:S03]  /*21470*/  FFMA.FTZ R77, R192, UR28, -R15 ;  /* 0x0000001cc04d7c23 */ /* 0x000fc6000801080f */
[----:B0-----:R-:W-:Y:S02]  /*21480*/  FMNMX.FTZ R115, R87, R80, !PT ;  /* 0x0000005057737209 */ /* 0x001fe40007810000 */
[----:B------:R-:W-:Y:S02]  /*21490*/  MUFU.EX2 R32, R32 ;  /* 0x0000002000207308 */ /* 0x000fe40000000800 */
[----:B------:R-:W-:-:S04]  /*214a0*/  FMNMX.FTZ R80, R90, R115, !PT ;  /* 0x000000735a507209 */ /* 0x000fc80007810000 */
[----:B------:R-:W-:Y:S02]  /*214b0*/  FMNMX.FTZ R115, R91, R80, !PT ;  /* 0x000000505b737209 */ /* 0x000fe40007810000 */
[----:B------:R0:W-:Y:S02]  /*214c0*/  MUFU.EX2 R80, R186 ;  /* 0x000000ba00507308 */ /* 0x0001e40000000800 */
[----:B------:R-:W-:Y:S01]  /*214d0*/  FMNMX.FTZ R84, R94, R115, !PT ;  /* 0x000000735e547209 */ /* 0x000fe20007810000 */
[----:B------:R-:W-:-:S03]  /*214e0*/  FFMA.FTZ R115, R193, UR28, -R15 ;  /* 0x0000001cc1737c23 */ /* 0x000fc6000801080f */
[----:B-1----:R-:W-:Y:S01]  /*214f0*/  FMNMX.FTZ R119, R95, R84, !PT ;  /* 0x000000545f777209 */ /* 0x002fe20007810000 */
[----:B------:R-:W-:-:S01]  /*21500*/  FFMA.FTZ R84, R88, UR28, -R15 ;  /* 0x0000001c58547c23 */ /* 0x000fc2000801080f */
[----:B------:R-:W-:Y:S01]  /*21510*/  MUFU.EX2 R33, R33 ;  /* 0x0000002100217308 */ /* 0x000fe20000000800 */
[----:B0-----:R-:W-:-:S01]  /*21520*/  FFMA.FTZ R186, R117, UR28, -R15 ;  /* 0x0000001c75ba7c23 */ /* 0x001fc2000801080f */
[----:B------:R-:W-:-:S04]  /*21530*/  FMNMX.FTZ R119, R98, R119, !PT ;  /* 0x0000007762777209 */ /* 0x000fc80007810000 */
        /* <DEDUP_REMOVED lines=23> */
[----:B------:R-:W-:Y:S01]  /*216b0*/  FSEL R184, R217, RZ, P1 ;  /* 0x000000ffd9b87208 */ /* 0x000fe20000800000 */
[----:B------:R-:W-:Y:S02]  /*216c0*/  MUFU.EX2 R41, R41 ;  /* 0x0000002900297308 */ /* 0x000fe40000000800 */
[----:B------:R-:W0:Y:S02]  /*216d0*/  SHFL.BFLY PT, R118, R119, 0x2, 0x1f ;  /* 0x0c401f0077767f89 */ /* 0x000e2400000e0000 */
[----:B------:R-:W-:-:S04]  /*216e0*/  FADD.FTZ R184, -R184, R225 ;  /* 0x000000e1b8b87221 */ /* 0x000fc80000010100 */
[----:B------:R-:W-:Y:S01]  /*216f0*/  FMUL.FTZ R117, R184, UR28 ;  /* 0x0000001cb8757c20 */ /* 0x000fe20008410000 */
[----:B------:R-:W-:Y:S08]  /*21700*/  MUFU.EX2 R44, R44 ;  /* 0x0000002c002c7308 */ /* 0x000ff00000000800 */
[----:B------:R-:W1:Y:S08]  /*21710*/  MUFU.EX2 R117, R117 ;  /* 0x0000007500757308 */ /* 0x000e700000000800 */
[----:B------:R-:W-:Y:S01]  /*21720*/  MUFU.EX2 R45, R45 ;  /* 0x0000002d002d7308 */ /* 0x000fe20000000800 */
[----:B0-----:R-:W-:-:S05]  /*21730*/  FMNMX.FTZ R118, R119, R118, !PT ;  /* 0x0000007677767209 */ /* 0x001fca0007810000 */
[----:B------:R-:W0:Y:S02]  /*21740*/  SHFL.BFLY PT, R119, R118, 0x1, 0x1f ;  /* 0x0c201f0076777f89 */ /* 0x000e2400000e0000 */
[----:B------:R-:W-:Y:S08]  /*21750*/  MUFU.EX2 R49, R49 ;  /* 0x0000003100317308 */ /* 0x000ff00000000800 */
[----:B------:R-:W-:Y:S08]  /*21760*/  MUFU.EX2 R53, R53 ;  /* 0x0000003500357308 */ /* 0x000ff00000000800 */
[----:B------:R-:W-:Y:S01]  /*21770*/  MUFU.EX2 R57, R57 ;  /* 0x0000003900397308 */ /* 0x000fe20000000800 */
[----:B0-----:R-:W-:-:S07]  /*21780*/  FMNMX.FTZ R15, R118, R119, !PT ;  /* 0x00000077760f7209 */ /* 0x001fce0007810000 */
[----:B------:R0:W-:Y:S01]  /*21790*/  MUFU.EX2 R118, R186 ;  /* 0x000000ba00767308 */ /* 0x0001e20000000800 */
[C---:B------:R-:W-:Y:S01]  /*217a0*/  FSETP.NEU.FTZ.AND P1, PT, R15.reuse, -INF , PT ;  /* 0xff8000000f00780b */ /* 0x040fe20003f3d000 */
[----:B------:R-:W-:-:S03]  /*217b0*/  FFMA.FTZ R119, R15, R188, -8 ;  /* 0xc10000000f777423 */ /* 0x000fc600000100bc */
[----:B------:R-:W-:Y:S02]  /*217c0*/  FSEL R184, R15, RZ, P1 ;  /* 0x000000ff0fb87208 */ /* 0x000fe40000800000 */
[----:B------:R-:W-:Y:S01]  /*217d0*/  FSEL R119, R119, RZ, P1 ;  /* 0x000000ff77777208 */ /* 0x000fe20000800000 */
[----:B------:R-:W-:Y:S02]  /*217e0*/  MUFU.EX2 R61, R61 ;  /* 0x0000003d003d7308 */ /* 0x000fe40000000800 */
[----:B------:R-:W-:-:S02]  /*217f0*/  FADD.FTZ R184, -R184, R223 ;  /* 0x000000dfb8b87221 */ /* 0x000fc40000010100 */
        /* <DEDUP_REMOVED lines=28> */
[----:B------:R-:W-:Y:S01]  /*219c0*/  FFMA.FTZ R75, R78, UR28, -R119 ;  /* 0x0000001c4e4b7c23 */ /* 0x000fe20008010877 */
[----:B-1----:R-:W-:-:S01]  /*219d0*/  FFMA.FTZ R78, R117, R5, R116 ;  /* 0x00000005754e7223 */ /* 0x002fc20000010074 */
[--C-:B------:R-:W-:Y:S01]  /*219e0*/  FFMA.FTZ R82, R82, UR28, -R119.reuse ;  /* 0x0000001c52527c23 */ /* 0x100fe20008010877 */
[----:B------:R-:W-:-:S01]  /*219f0*/  FFMA.FTZ R20, R20, UR28, -R119 ;  /* 0x0000001c14147c23 */ /* 0x000fc20008010877 */
[----:B------:R-:W1:Y:S01]  /*21a00*/  MUFU.EX2 R70, R70 ;  /* 0x0000004600467308 */ /* 0x000e620000000800 */
[----:B------:R-:W-:-:S01]  /*21a10*/  FADD.FTZ R187, R21, R78 ;  /* 0x0000004e15bb7221 */ /* 0x000fc20000010000 */
[--C-:B------:R-:W-:Y:S01]  /*21a20*/  FFMA.FTZ R78, R79, UR28, -R119.reuse ;  /* 0x0000001c4f4e7c23 */ /* 0x100fe20008010877 */
[----:B------:R-:W-:-:S02]  /*21a30*/  FFMA.FTZ R79, R81, UR28, -R119 ;  /* 0x0000001c514f7c23 */ /* 0x000fc40008010877 */
[----:B0-----:R-:W-:-:S03]  /*21a40*/  FADD.FTZ R186, R24, R187 ;  /* 0x000000bb18ba7221 */ /* 0x001fc60000010000 */
[----:B------:R-:W0:Y:S01]  /*21a50*/  MUFU.EX2 R26, R26 ;  /* 0x0000001a001a7308 */ /* 0x000e220000000800 */
[----:B------:R-:W-:-:S04]  /*21a60*/  FADD.FTZ R187, R27, R186 ;  /* 0x000000ba1bbb7221 */ /* 0x000fc80000010000 */
[----:B------:R-:W-:-:S03]  /*21a70*/  FADD.FTZ R186, R28, R187 ;  /* 0x000000bb1cba7221 */ /* 0x000fc60000010000 */
[----:B------:R-:W2:Y:S01]  /*21a80*/  MUFU.EX2 R25, R25 ;  /* 0x0000001900197308 */ /* 0x000ea20000000800 */
[----:B-1----:R-:W-:-:S01]  /*21a90*/  FFMA.FTZ R5, R70, R4, R185 ;  /* 0x0000000446057223 */ /* 0x002fc200000100b9 */
        /* <DEDUP_REMOVED lines=9> */
[----:B------:R-:W-:Y:S01]  /*21b30*/  FADD.FTZ R83, R37, R186 ;  /* 0x000000ba25537221 */ /* 0x000fe20000010000 */
[----:B------:R-:W-:-:S03]  /*21b40*/  FFMA.FTZ R186, R85, UR28, -R119 ;  /* 0x0000001c55ba7c23 */ /* 0x000fc60008010877 */
[----:B------:R-:W-:Y:S01]  /*21b50*/  FADD.FTZ R188, R40, R83 ;  /* 0x0000005328bc7221 */ /* 0x000fe20000010000 */
[----:B------:R-:W-:-:S01]  /*21b60*/  FFMA.FTZ R83, R86, UR28, -R119 ;  /* 0x0000001c56537c23 */ /* 0x000fc20008010877 */
[----:B------:R-:W2:Y:S01]  /*21b70*/  MUFU.EX2 R34, R34 ;  /* 0x0000002200227308 */ /* 0x000ea20000000800 */
[----:B-1----:R-:W-:-:S01]  /*21b80*/  FADD.FTZ R4, R30, R5 ;  /* 0x000000051e047221 */ /* 0x002fc20000010000 */
[----:B------:R-:W-:-:S04]  /*21b90*/  FADD.FTZ R85, R41, R188 ;  /* 0x000000bc29557221 */ /* 0x000fc80000010000 */
[----:B------:R-:W-:Y:S02]  /*21ba0*/  FADD.FTZ R86, R44, R85 ;  /* 0x000000552c567221 */ /* 0x000fe40000010000 */
[----:B------:R-:W1:Y:S01]  /*21bb0*/  MUFU.EX2 R35, R35 ;  /* 0x0000002300237308 */ /* 0x000e620000000800 */
[----:B0-----:R-:W-:-:S01]  /*21bc0*/  FADD.FTZ R5, R31, R4 ;  /* 0x000000041f057221 */ /* 0x001fc20000010000 */
[----:B------:R-:W-:Y:S01]  /*21bd0*/  FADD.FTZ R85, R45, R86 ;  /* 0x000000562d557221 */ /* 0x000fe20000010000 */
[----:B------:R-:W-:-:S03]  /*21be0*/  FFMA.FTZ R86, R87, UR28, -R119 ;  /* 0x0000001c57567c23 */ /* 0x000fc60008010877 */
[----:B------:R-:W-:Y:S01]  /*21bf0*/  FADD.FTZ R188, R48, R85 ;  /* 0x0000005530bc7221 */ /* 0x000fe20000010000 */
[----:B------:R-:W-:-:S01]  /*21c00*/  FFMA.FTZ R85, R90, UR28, -R119 ;  /* 0x0000001c5a557c23 */ /* 0x000fc20008010877 */
        /* <DEDUP_REMOVED lines=50> */
[----:B------:R-:W-:-:S03]  /*21f30*/  FADD.FTZ R98, R68, R95 ;  /* 0x0000005f44627221 */ /* 0x000fc60000010000 */
[----:B------:R-:W2:Y:S01]  /*21f40*/  MUFU.EX2 R69, R69 ;  /* 0x0000004500457308 */ /* 0x000ea20000000800 */
[----:B-1----:R-:W-:-:S07]  /*21f50*/  FADD.FTZ R4, R184, R5 ;  /* 0x00000005b8047221 */ /* 0x002fce0000010000 */
[----:B------:R-:W1:Y:S01]  /*21f60*/  MUFU.EX2 R74, R74 ;  /* 0x0000004a004a7308 */ /* 0x000e620000000800 */
[----:B0-----:R-:W-:-:S07]  /*21f70*/  FADD.FTZ R5, R71, R4 ;  /* 0x0000000447057221 */ /* 0x001fce0000010000 */
[----:B------:R-:W0:Y:S01]  /*21f80*/  MUFU.EX2 R75, R75 ;  /* 0x0000004b004b7308 */ /* 0x000e220000000800 */
[----:B--2---:R-:W-:-:S04]  /*21f90*/  FADD.FTZ R95, R69, R98 ;  /* 0x00000062455f7221 */ /* 0x004fc80000010000 */
[----:B------:R-:W-:Y:S01]  /*21fa0*/  FADD.FTZ R98, R72, R95 ;  /* 0x0000005f48627221 */ /* 0x000fe20000010000 */
[----:B------:R-:W-:-:S02]  /*21fb0*/  FFMA.FTZ R95, R103, UR28, -R119 ;  /* 0x0000001c675f7c23 */ /* 0x000fc40008010877 */
[----:B------:R-:W2:Y:S01]  /*21fc0*/  MUFU.EX2 R78, R78 ;  /* 0x0000004e004e7308 */ /* 0x000ea20000000800 */
[----:B-1----:R-:W-:-:S01]  /*21fd0*/  FADD.FTZ R4, R74, R5 ;  /* 0x000000054a047221 */ /* 0x002fc20000010000 */
[----:B------:R-:W-:-:S04]  /*21fe0*/  FADD.FTZ R187, R73, R98 ;  /* 0x0000006249bb7221 */ /* 0x000fc80000010000 */
        /* <DEDUP_REMOVED lines=9> */
[----:B------:R-:W-:-:S03]  /*22080*/  FFMA.FTZ R98, R104, UR28, -R119 ;  /* 0x0000001c68627c23 */ /* 0x000fc60008010877 */
[----:B------:R-:W-:Y:S01]  /*22090*/  FADD.FTZ R104, R80, R103 ;  /* 0x0000006750687221 */ /* 0x000fe20000010000 */
[----:B------:R-:W-:-:S02]  /*220a0*/  FFMA.FTZ R103, R105, UR28, -R119 ;  /* 0x0000001c69677c23 */ /* 0x000fc40008010877 */
        /* <DEDUP_REMOVED lines=70> */
[----:B0-----:R-:W-:-:S04]  /*22510*/  FADD.FTZ R5, R113, R112 ;  /* 0x0000007071057221 */ /* 0x001fc80000010000 */
[----:B------:R-:W-:Y:S01]  /*22520*/  FADD.FTZ R5, R118, R5 ;  /* 0x0000000576057221 */ /* 0x000fe20000010000 */
[----:B--2---:R-:W-:-:S04]  /*22530*/  FADD.FTZ R119, R109, R4 ;  /* 0x000000046d777221 */ /* 0x004fc80000010000 */
[----:B-1----:R-:W-:Y:S01]  /*22540*/  FADD.FTZ R4, R110, R119 ;  /* 0x000000776e047221 */ /* 0x002fe20000010000 */
[----:B------:R-:W-:Y:S06]  /*22550*/  @!P3 BRA `(.L_x_6825) ;  /* 0x000000000004b947 */ /* 0x000fec0003800000 */
[----:B------:R-:W-:Y:S01]  /*22560*/  BPT.TRAP 0x1 ;  /* 0x000000040000795c */ /* 0x000fe20000300000 */
.L_x_6825:
[----:B------:R-:W-:Y:S01]  /*22570*/  F2FP.SATFINITE.E4M3.F32.PACK_AB_MERGE_C R24, R27, R24, RZ ;  /* 0x000000181b18723e */ /* 0x000fe200048070ff */
[----:B------:R-:W-:Y:S01]  /*22580*/  FMUL.FTZ R120, R120, R117 ;  /* 0x0000007578787220 */ /* 0x000fe20000410000 */
[----:B------:R-:W-:Y:S01]  /*22590*/  F2FP.SATFINITE.E4M3.F32.PACK_AB_MERGE_C R91, R20, R91, RZ ;  /* 0x0000005b145b723e */ /* 0x000fe200048070ff */
        /* <DEDUP_REMOVED lines=118> */
[----:B0-----:R-:W-:Y:S02]  /*22d00*/  IMAD.MOV.U32 R20, RZ, RZ, R210 ;  /* 0x000000ffff147224 */ /* 0x001fe400078e00d2 */
[----:B------:R-:W-:Y:S01]  /*22d10*/  IMAD.MOV.U32 R226, RZ, RZ, R208 ;  /* 0x000000ffffe27224 */ /* 0x000fe200078e00d0 */
[----:B------:R-:W-:Y:S06]  /*22d20*/  @P1 BRA `(.L_x_6826) ;  /* 0xffffffa800681947 */ /* 0x000fec000383ffff */
.L_x_6807:
[----:B------:R-:W-:Y:S01]  /*22d30*/  ISETP.NE.AND P1, PT, R237, 0x3, PT ;  /* 0x00000003ed00780c */ /* 0x000fe20003f25270 */
[----:B------:R-:W-:Y:S05]  /*22d40*/  WARPSYNC.ALL ;  /* 0x0000000000007948 */ /* 0x000fea0003800000 */
[----:B------:R-:W-:Y:S07]  /*22d50*/  BAR.ARV 0x8, 0x120 ;  /* 0x0204800000007b1d */ /* 0x000fee0000002000 */
[----:B------:R-:W-:Y:S05]  /*22d60*/  @!P1 BRA `(.L_x_6827) ;  /* 0x0000000000049947 */ /* 0x000fea0003800000 */
[----:B------:R-:W-:Y:S01]  /*22d70*/  BPT.TRAP 0x1 ;  /* 0x000000040000795c */ /* 0x000fe20000300000 */
.L_x_6827:
[----:B------:R-:W-:Y:S01]  /*22d80*/  IMAD R11, R208, 0x8, R18 ;  /* 0x00000008d00b7824 */ /* 0x000fe200078e0212 */
[----:B------:R-:W-:-:S04]  /*22d90*/  SHF.L.U32 R0, R210, 0x1f, RZ ;  /* 0x0000001fd2007819 */ /* 0x000fc800000006ff */
[----:B------:R0:W1:Y:S01]  /*22da0*/  SYNCS.PHASECHK.TRANS64.TRYWAIT P0, [R11+URZ+0x28850], R0 ;  /* 0x028850000b0075a7 */ /* 0x000062000800017f */
[----:B------:R-:W-:Y:S05]  /*22db0*/  @!P1 BRA `(.L_x_6828) ;  /* 0x0000000000049947 */ /* 0x000fea0003800000 */
[----:B------:R-:W-:Y:S01]  /*22dc0*/  BPT.TRAP 0x1 ;  /* 0x000000040000795c */ /* 0x000fe20000300000 */
.L_x_6828:
[----:B------:R-:W-:-:S05]  /*22dd0*/  VIADD R18, R18, 0x400 ;  /* 0x0000040012127836 */ /* 0x000fca0000000000 */
[----:B------:R-:W-:-:S04]  /*22de0*/  SHF.R.U32.HI R18, RZ, 0x4, R18 ;  /* 0x00000004ff127819 */ /* 0x000fc80000011612 */
[----:B------:R-:W-:-:S04]  /*22df0*/  LOP3.LUT R18, R18, 0x3fff, RZ, 0xc0, !PT ;  /* 0x00003fff12127812 */ /* 0x000fc800078ec0ff */
[----:B------:R-:W-:Y:S01]  /*22e00*/  LOP3.LUT R3, R18, 0x10000, RZ, 0xfc, !PT ;  /* 0x0001000012037812 */ /* 0x000fe200078efcff */
[----:B-1----:R-:W-:Y:S06]  /*22e10*/  @P0 BRA `(.L_x_6829) ;  /* 0x0000000000080947 */ /* 0x002fec0003800000 */
[----:B------:R-:W1:Y:S02]  /*22e20*/  SYNCS.PHASECHK.TRANS64.TRYWAIT P0, [R11+URZ+0x28850], R0 ;  /* 0x028850000b0075a7 */ /* 0x000e64000800017f */
[----:B-1----:R-:W-:Y:S05]  /*22e30*/  @!P0 BRA `(.L_x_6830) ;  /* 0x000000ac00548947 */ /* 0x002fea0003800000 */
.L_x_6829:
        /* <DEDUP_REMOVED lines=9> */
[----:B------:R-:W-:-:S04]  /*22ed0*/  ISETP.NE.U32.AND P0, PT, RZ, UR4, PT ;  /* 0x00000004ff007c0c */ /* 0x000fc8000bf05070 */
[----:B------:R-:W-:-:S07]  /*22ee0*/  ISETP.NE.AND.EX P0, PT, RZ, UR5, PT, P0 ;  /* 0x00000005ff007c0c */ /* 0x000fce000bf05300 */
[----:B------:R-:W-:Y:S01]  /*22ef0*/  QGMMA.64x128x32.F32.E4M3.E4M3 R120, R204, gdesc[UR4], R120, gsb0 ;  /* 0x01e00004cc787df3 */ /* 0x000fe20008000878 */
[----:B------:R-:W-:Y:S01]  /*22f00*/  R2UR UR6, R6 ;  /* 0x00000000060672ca */ /* 0x000fe200000e0000 */
[----:B------:R-:W-:Y:S01]  /*22f10*/  VIADD R6, R2, 0x200 ;  /* 0x0000020002067836 */ /* 0x000fe20000000000 */
[----:B------:R-:W-:Y:S01]  /*22f20*/  R2UR UR7, R7 ;  /* 0x00000000070772ca */ /* 0x000fe200000e0000 */
[----:B------:R-:W-:Y:S02]  /*22f30*/  IMAD.MOV.U32 R7, RZ, RZ, -0x7fffffe0 ;  /* 0x80000020ff077424 */ /* 0x000fe400078e00ff */
[----:B------:R-:W2:Y:S01]  /*22f40*/  @P0 LDC.64 R8, c[0x0][0x9d0] ;  /* 0x00027400ff080b82 */ /* 0x000ea20000000a00 */
[----:B------:R-:W-:Y:S02]  /*22f50*/  @P0 SHF.R.S32.HI R3, RZ, 0x1f, R219 ;  /* 0x0000001fff030819 */ /* 0x000fe400000114db */
[----:B------:R-:W-:Y:S01]  /*22f60*/  @P0 SHF.R.S32.HI R13, RZ, 0x1f, R231 ;  /* 0x0000001fff0d0819 */ /* 0x000fe200000114e7 */
[----:B------:R-:W-:-:S02]  /*22f70*/  WARPGROUP.DEPBAR.LE gsb0, 0x0 ;  /* 0x00008000000079c5 */ /* 0x000fc40000010000 */
[----:B------:R-:W-:-:S06]  /*22f80*/  WARPGROUP.ARRIVE ;  /* 0x00000000000079c5 */ /* 0x000fcc0000000000 */
[----:B------:R-:W-:Y:S01]  /*22f90*/  QGMMA.64x128x32.F32.E4M3.E4M3 R120, R200, gdesc[UR4], R120, gsb0 ;  /* 0x01e00004c8787df3 */ /* 0x000fe20008000878 */
        /* <DEDUP_REMOVED lines=11> */
[C---:B------:R-:W-:Y:S01]  /*23050*/  @P0 LEA R8, P1, R6.reuse, UR4, 0x2 ;  /* 0x0000000406080c11 */ /* 0x040fe2000f8210ff */
[----:B------:R-:W-:Y:S02]  /*23060*/  WARPGROUP.DEPBAR.LE gsb0, 0x0 ;  /* 0x00008000000079c5 */ /* 0x000fe40000010000 */
[----:B------:R-:W-:Y:S01]  /*23070*/  WARPGROUP.ARRIVE ;  /* 0x00000000000079c5 */ /* 0x000fe20000000000 */
[----:B------:R-:W-:Y:S01]  /*23080*/  @P0 LEA.HI.X R9, R6, UR5, R3, 0x2, P1 ;  /* 0x0000000506090c11 */ /* 0x000fe200088f1403 */
[----:B------:R-:W-:Y:S02]  /*23090*/  VIADD R6, R2, 0x202 ;  /* 0x0000020202067836 */ /* 0x000fe40000000000 */
[----:B------:R-:W-:Y:S02]  /*230a0*/  IMAD.MOV.U32 R0, RZ, RZ, 0x3f800000 ;  /* 0x3f800000ff007424 */ /* 0x000fe400078e00ff */
[----:B------:R-:W-:Y:S01]  /*230b0*/  QGMMA.64x128x32.F32.E4M3.E4M3 R120, R196, gdesc[UR4], R120, gsb0 ;  /* 0x01e00004c4787df3 */ /* 0x000fe20008000878 */
[----:B------:R-:W-:Y:S01]  /*230c0*/  IMAD.MOV.U32 R7, RZ, RZ, -0x7fffffe0 ;  /* 0x80000020ff077424 */ /* 0x000fe200078e00ff */
[----:B------:R-:W-:-:S02]  /*230d0*/  R2UR UR6, R6 ;  /* 0x00000000060672ca */ /* 0x000fc400000e0000 */
[----:B------:R0:W2:Y:S02]  /*230e0*/  @P0 LDG.E R0, desc[UR38][R8.64] ;  /* 0x0000002608000981 */ /* 0x0000a4000c1e1900 */
        /* <DEDUP_REMOVED lines=8> */
[----:B------:R-:W-:Y:S02]  /*23170*/  VIADD R2, R2, 0x402 ;  /* 0x0000040202027836 */ /* 0x000fe40000000000 */
[----:B------:R-:W-:Y:S01]  /*23180*/  IMAD.MOV.U32 R3, RZ, RZ, -0x7fffffe0 ;  /* 0x80000020ff037424 */ /* 0x000fe200078e00ff */
        /* <DEDUP_REMOVED lines=25> */
[----:B------:R-:W0:Y:S01]  /*23320*/  @P1 MUFU.LG2 R4, R5 ;  /* 0x0000000500041308 */ /* 0x000e220000000c00 */
[----:B------:R-:W-:-:S07]  /*23330*/  ISETP.NE.AND P3, PT, R237, 0x3, PT ;  /* 0x00000003ed00780c */ /* 0x000fce0003f65270 */
[----:B------:R-:W1:Y:S08]  /*23340*/  @P2 MUFU.LG2 R6, R10 ;  /* 0x0000000a00062308 */ /* 0x000e700000000c00 */
[----:B------:R-:W3:Y:S01]  /*23350*/  @P0 MUFU.RCP R7, R9 ;  /* 0x0000000900070308 */ /* 0x000ee20000001000 */
[----:B------:R-:W-:Y:S02]  /*23360*/  IMAD.U32 R2, RZ, RZ, UR28 ;  /* 0x0000001cff027e24 */ /* 0x000fe4000f8e00ff */
[----:B------:R-:W-:-:S02]  /*23370*/  IMAD.U32 R13, RZ, RZ, UR28 ;  /* 0x0000001cff0d7e24 */ /* 0x000fc4000f8e00ff */
        /* <DEDUP_REMOVED lines=13> */
.L_x_6831:
        /* <DEDUP_REMOVED lines=75> */
.L_x_6709:
[----:B------:R-:W0:Y:S01]  /*23900*/  S2R R86, SR_TID.X ;  /* 0x0000000000567919 */ /* 0x000e220000002100 */
[----:B------:R-:W-:Y:S05]  /*23910*/  WARPSYNC.ALL ;  /* 0x0000000000007948 */ /* 0x000fea0003800000 */
[----:B0-----:R-:W-:-:S05]  /*23920*/  VIADD R70, R86, 0xffffff80 ;  /* 0xffffff8056467836 */ /* 0x001fca0000000000 */
[----:B------:R-:W-:-:S04]  /*23930*/  SHF.R.S32.HI R77, RZ, 0x1f, R70 ;  /* 0x0000001fff4d7819 */ /* 0x000fc80000011446 */
[----:B------:R-:W-:-:S04]  /*23940*/  LEA.HI R76, R77, R70, RZ, 0x3 ;  /* 0x000000464d4c7211 */ /* 0x000fc800078f18ff */
[----:B------:R-:W-:Y:S02]  /*23950*/  LOP3.LUT R3, R76, 0x1ffffff8, RZ, 0xc0, !PT ;  /* 0x1ffffff84c037812 */ /* 0x000fe400078ec0ff */
[----:B------:R-:W-:-:S03]  /*23960*/  SHF.R.S32.HI R76, RZ, 0x3, R76 ;  /* 0x00000003ff4c7819 */ /* 0x000fc6000001144c */
[----:B------:R-:W-:-:S04]  /*23970*/  IMAD.IADD R3, R70, 0x1, -R3 ;  /* 0x0000000146037824 */ /* 0x000fc800078e0a03 */
[----:B------:R-:W-:Y:S01]  /*23980*/  IMAD.SHL.U32 R68, R3, 0x8, RZ ;  /* 0x0000000803447824 */ /* 0x000fe200078e00ff */
        /* <DEDUP_REMOVED lines=9> */
[----:B------:R-:W-:Y:S01]  /*23a20*/  IMAD.SHL.U32 R0, R86, 0x4, RZ ;  /* 0x0000000456007824 */ /* 0x000fe200078e00ff */
[----:B------:R-:W-:-:S04]  /*23a30*/  ULDC.64 UR4, c[0x4][0xa8] ;  /* 0x01002a0000047ab9 */ /* 0x000fc80000000a00 */
[----:B------:R-:W-:-:S04]  /*23a40*/  LOP3.LUT R0, R0, 0xc, RZ, 0xc0, !PT ;  /* 0x0000000c00007812 */ /* 0x000fc800078ec0ff */
[----:B------:R-:W-:-:S05]  /*23a50*/  IADD3 R2, P0, R0, UR4, RZ ;  /* 0x0000000400027c10 */ /* 0x000fca000ff1e0ff */
[----:B------:R-:W-:-:S05]  /*23a60*/  IMAD.X R3, RZ, RZ, UR5, P0 ;  /* 0x00000005ff037e24 */ /* 0x000fca00080e06ff */
[----:B------:R2:W3:Y:S01]  /*23a70*/  LDG.E.CONSTANT R0, desc[UR38][R2.64] ;  /* 0x0000002602007981 */ /* 0x0004e2000c1e9900 */
[----:B------:R-:W-:Y:S01]  /*23a80*/  F2FP.BF16.F32.PACK_AB R59, R150, R27 ;  /* 0x0000001b963b723e */ /* 0x000fe200000010ff */
[----:B------:R-:W-:Y:S01]  /*23a90*/  UMOV UR4, 0xffffffff ;  /* 0xffffffff00047882 */ /* 0x000fe20000000000 */
[----:B------:R-:W-:Y:S01]  /*23aa0*/  F2FP.BF16.F32.PACK_AB R63, R158, R21 ;  /* 0x000000159e3f723e */ /* 0x000fe200000010ff */
[----:B------:R-:W4:Y:S01]  /*23ab0*/  S2R R43, SR_SWINHI ;  /* 0x00000000002b7919 */ /* 0x000f220000002f00 */
[----:B------:R-:W-:Y:S02]  /*23ac0*/  F2FP.BF16.F32.PACK_AB R54, R175, R4 ;  /* 0x00000004af36723e */ /* 0x000fe400000010ff */
[----:B-----5:R-:W-:Y:S02]  /*23ad0*/  F2FP.BF16.F32.PACK_AB R71, R174, R9 ;  /* 0x00000009ae47723e */ /* 0x020fe400000010ff */
[----:B------:R-:W-:Y:S02]  /*23ae0*/  F2FP.BF16.F32.PACK_AB R75, R182, R7 ;  /* 0x00000007b64b723e */ /* 0x000fe400000010ff */
[----:B--2---:R-:W-:-:S02]  /*23af0*/  LEA.HI R2, R77, R70, RZ, 0x4 ;  /* 0x000000464d027211 */ /* 0x004fc400078f20ff */
[----:B------:R-:W-:Y:S02]  /*23b00*/  F2FP.BF16.F32.PACK_AB R51, R134, R35 ;  /* 0x000000238633723e */ /* 0x000fe400000010ff */
[----:B------:R-:W-:Y:S02]  /*23b10*/  SHF.R.S32.HI R27, RZ, 0x4, R2 ;  /* 0x00000004ff1b7819 */ /* 0x000fe40000011402 */
[C---:B------:R-:W-:Y:S02]  /*23b20*/  LOP3.LUT R3, R2.reuse, 0x3fffff0, RZ, 0xc0, !PT ;  /* 0x03fffff002037812 */ /* 0x040fe400078ec0ff */
[----:B------:R-:W-:Y:S02]  /*23b30*/  LEA.HI R21, R2, R27, RZ, 0x1 ;  /* 0x0000001b02157211 */ /* 0x000fe400078f08ff */
[----:B------:R-:W-:Y:S01]  /*23b40*/  F2FP.BF16.F32.PACK_AB R56, R181, R8 ;  /* 0x00000008b538723e */ /* 0x000fe200000010ff */
[----:B------:R-:W-:Y:S01]  /*23b50*/  IMAD.IADD R3, R70, 0x1, -R3 ;  /* 0x0000000146037824 */ /* 0x000fe200078e0a03 */
[----:B------:R-:W-:-:S02]  /*23b60*/  LOP3.LUT R2, R21, 0x1ffffffe, RZ, 0xc0, !PT ;  /* 0x1ffffffe15027812 */ /* 0x000fc400078ec0ff */
[----:B------:R-:W-:Y:S01]  /*23b70*/  F2FP.BF16.F32.PACK_AB R58, R183, R6 ;  /* 0x00000006b73a723e */ /* 0x000fe200000010ff */
[----:B------:R-:W-:Y:S01]  /*23b80*/  IMAD R3, R3, 0x40, R222 ;  /* 0x0000004003037824 */ /* 0x000fe200078e02de */
[----:B------:R-:W-:Y:S01]  /*23b90*/  F2FP.BF16.F32.PACK_AB R35, R164, R15 ;  /* 0x0000000fa423723e */ /* 0x000fe200000010ff */
[----:B------:R-:W-:Y:S01]  /*23ba0*/  IMAD.IADD R2, R27, 0x1, -R2 ;  /* 0x000000011b027824 */ /* 0x000fe200078e0a02 */
[----:B------:R-:W-:Y:S02]  /*23bb0*/  F2FP.BF16.F32.PACK_AB R48, R165, R14 ;  /* 0x0000000ea530723e */ /* 0x000fe400000010ff */
[----:B------:R-:W-:Y:S01]  /*23bc0*/  F2FP.BF16.F32.PACK_AB R47, R126, R39 ;  /* 0x000000277e2f723e */ /* 0x000fe200000010ff */
[----:B------:R-:W-:Y:S01]  /*23bd0*/  IMAD R3, R2, 0x8, R3 ;  /* 0x0000000802037824 */ /* 0x000fe200078e0203 */
        /* <DEDUP_REMOVED lines=26> */
[----:B------:R-:W-:Y:S02]  /*23d80*/  F2FP.BF16.F32.PACK_AB R46, R159, R20 ;  /* 0x000000149f2e723e */ /* 0x000fe400000010ff */
[----:B------:R-:W-:Y:S02]  /*23d90*/  F2FP.BF16.F32.PACK_AB R52, R173, R10 ;  /* 0x0000000aad34723e */ /* 0x000fe400000010ff */
[----:B------:R-:W-:-:S02]  /*23da0*/  LOP3.LUT R14, R14, R15, RZ, 0x3c, !PT ;  /* 0x0000000f0e0e7212 */ /* 0x000fc400078e3cff */
        /* <DEDUP_REMOVED lines=10> */
[----:B------:R-:W-:Y:S02]  /*23e50*/  LOP3.LUT P0, R2, R86, 0x3, RZ, 0xc0, !PT ;  /* 0x0000000356027812 */ /* 0x000fe4000780c0ff */
        /* <DEDUP_REMOVED lines=12> */
[----:B------:R-:W-:Y:S02]  /*23f20*/  ISETP.EQ.OR P0, PT, R2, 0x3, !P0 ;  /* 0x000000030200780c */ /* 0x000fe40004702670 */
        /* <DEDUP_REMOVED lines=12> */
[----:B------:R-:W-:Y:S02]  /*23ff0*/  SEL R3, R40, R41, P0 ;  /* 0x0000002928037207 */ /* 0x000fe40000000000 */
        /* <DEDUP_REMOVED lines=41> */
[----:B------:R-:W4:Y:S01]  /*24290*/  SHFL.IDX PT, R20, R39, R2, 0x1c1f ;  /* 0x001c1f0227147589 */ /* 0x000f2200000e0000 */
[----:B------:R-:W-:Y:S02]  /*242a0*/  SEL R43, R56, R43, P0 ;  /* 0x0000002b382b7207 */ /* 0x000fe40000000000 */
[----:B------:R-:W-:Y:S01]  /*242b0*/  SEL R47, R38, R47, P0 ;  /* 0x0000002f262f7207 */ /* 0x000fe20000000000 */
[----:B------:R-:W-:Y:S01]  /*242c0*/  SHFL.IDX PT, R57, R57, R0, 0x1c1f ;  /* 0x001c1f0039397589 */ /* 0x000fe200000e0000 */
[----:B------:R-:W-:-:S02]  /*242d0*/  SEL R51, R34, R51, P0 ;  /* 0x0000003322337207 */ /* 0x000fc40000000000 */
[----:B------:R-:W-:Y:S01]  /*242e0*/  SEL R55, R30, R55, P0 ;  /* 0x000000371e377207 */ /* 0x000fe20000000000 */
[----:B------:R-:W5:Y:S01]  /*242f0*/  SHFL.IDX PT, R34, R29, R0, 0x1c1f ;  /* 0x001c1f001d227589 */ /* 0x000f6200000e0000 */
[----:B------:R-:W-:Y:S02]  /*24300*/  SEL R63, R46, R63, P0 ;  /* 0x0000003f2e3f7207 */ /* 0x000fe40000000000 */
[----:B------:R-:W-:Y:S01]  /*24310*/  SEL R67, R50, R67, P0 ;  /* 0x0000004332437207 */ /* 0x000fe20000000000 */
[----:B------:R-:W0:Y:S01]  /*24320*/  SHFL.IDX PT, R30, R25, R0, 0x1c1f ;  /* 0x001c1f00191e7589 */ /* 0x000e2200000e0000 */
[----:B------:R-:W-:Y:S02]  /*24330*/  SEL R71, R54, R71, P0 ;  /* 0x0000004736477207 */ /* 0x000fe40000000000 */
[----:B------:R-:W-:Y:S01]  /*24340*/  SEL R73, R75, R58, P0 ;  /* 0x0000003a4b497207 */ /* 0x000fe20000000000 */
[----:B------:R-:W1:Y:S01]  /*24350*/  SHFL.IDX PT, R38, R33, R0, 0x1c1f ;  /* 0x001c1f0021267589 */ /* 0x000e6200000e0000 */
[----:B------:R-:W-:-:S02]  /*24360*/  SEL R75, R58, R75, P0 ;  /* 0x0000004b3a4b7207 */ /* 0x000fc40000000000 */
[----:B--2---:R-:W-:Y:S01]  /*24370*/  SEL R8, R10, R7, P0 ;  /* 0x000000070a087207 */ /* 0x004fe20000000000 */
[----:B------:R-:W2:Y:S01]  /*24380*/  SHFL.IDX PT, R48, R59, R2, 0x1c1f ;  /* 0x001c1f023b307589 */ /* 0x000ea200000e0000 */
[----:B------:R-:W-:Y:S02]  /*24390*/  SEL R4, R6, R3, P0 ;  /* 0x0000000306047207 */ /* 0x000fe40000000000 */
[----:B------:R-:W-:Y:S01]  /*243a0*/  SEL R10, R7, R10, P0 ;  /* 0x0000000a070a7207 */ /* 0x000fe20000000000 */
[----:B------:R-:W-:Y:S01]  /*243b0*/  SHFL.IDX PT, R41, R41, R0, 0x1c1f ;  /* 0x001c1f0029297589 */ /* 0x000fe200000e0000 */
[----:B---3--:R-:W-:Y:S02]  /*243c0*/  SEL R24, R26, R21, P0 ;  /* 0x000000151a187207 */ /* 0x008fe40000000000 */
[----:B----4-:R-:W-:Y:S01]  /*243d0*/  SEL R56, R37, R20, P0 ;  /* 0x0000001425387207 */ /* 0x010fe20000000000 */
[----:B------:R-:W3:Y:S01]  /*243e0*/  SHFL.IDX PT, R40, R43, R2, 0x1c1f ;  /* 0x001c1f022b287589 */ /* 0x000ee200000e0000 */
[----:B------:R-:W-:Y:S01]  /*243f0*/  SEL R58, R20, R37, P0 ;  /* 0x00000025143a7207 */ /* 0x000fe20000000000 */
[----:B------:R-:W-:Y:S01]  /*24400*/  IMAD.MOV.U32 R20, RZ, RZ, RZ ;  /* 0x000000ffff147224 */ /* 0x000fe200078e00ff */
[----:B------:R-:W-:Y:S01]  /*24410*/  SEL R6, R3, R6, P0 ;  /* 0x0000000603067207 */ /* 0x000fe20000000000 */
[----:B------:R-:W-:Y:S01]  /*24420*/  SHFL.IDX PT, R45, R45, R0, 0x1c1f ;  /* 0x001c1f002d2d7589 */ /* 0x000fe200000e0000 */
[----:B-----5:R-:W-:-:S02]  /*24430*/  SEL R32, R34, R31, P0 ;  /* 0x0000001f22207207 */ /* 0x020fc40000000000 */
[----:B------:R-:W-:Y:S01]  /*24440*/  SEL R34, R31, R34, P0 ;  /* 0x000000221f227207 */ /* 0x000fe20000000000 */
[----:B------:R-:W-:Y:S01]  /*24450*/  SHFL.IDX PT, R49, R49, R0, 0x1c1f ;  /* 0x001c1f0031317589 */ /* 0x000fe200000e0000 */
[----:B0-----:R-:W-:Y:S02]  /*24460*/  SEL R28, R30, R27, P0 ;  /* 0x0000001b1e1c7207 */ /* 0x001fe40000000000 */
[----:B------:R-:W-:Y:S01]  /*24470*/  SEL R30, R27, R30, P0 ;  /* 0x0000001e1b1e7207 */ /* 0x000fe20000000000 */
[----:B------:R-:W-:Y:S01]  /*24480*/  SHFL.IDX PT, R53, R53, R0, 0x1c1f ;  /* 0x001c1f0035357589 */ /* 0x000fe200000e0000 */
[----:B-1----:R-:W-:Y:S02]  /*24490*/  SEL R36, R38, R35, P0 ;  /* 0x0000002326247207 */ /* 0x002fe40000000000 */
[----:B------:R-:W-:Y:S01]  /*244a0*/  SEL R38, R35, R38, P0 ;  /* 0x0000002623267207 */ /* 0x000fe20000000000 */
[----:B------:R-:W-:Y:S01]  /*244b0*/  SHFL.IDX PT, R61, R61, R0, 0x1c1f ;  /* 0x001c1f003d3d7589 */ /* 0x000fe200000e0000 */
[----:B--2---:R-:W-:-:S02]  /*244c0*/  SEL R29, R57, R48, P0 ;  /* 0x00000030391d7207 */ /* 0x004fc40000000000 */
[----:B------:R-:W-:Y:S01]  /*244d0*/  SEL R31, R48, R57, P0 ;  /* 0x00000039301f7207 */ /* 0x000fe20000000000 */
[----:B------:R-:W-:Y:S01]  /*244e0*/  SHFL.IDX PT, R65, R65, R0, 0x1c1f ;  /* 0x001c1f0041417589 */ /* 0x000fe200000e0000 */
[----:B------:R-:W-:-:S03]  /*244f0*/  SEL R26, R21, R26, P0 ;  /* 0x0000001a151a7207 */ /* 0x000fc60000000000 */
[----:B------:R-:W-:Y:S01]  /*24500*/  SHFL.IDX PT, R69, R69, R0, 0x1c1f ;  /* 0x001c1f0045457589 */ /* 0x000fe200000e0000 */
[----:B---3--:R-:W-:Y:S02]  /*24510*/  SEL R60, R41, R40, P0 ;  /* 0x00000028293c7207 */ /* 0x008fe40000000000 */
[----:B------:R-:W-:Y:S01]  /*24520*/  SEL R62, R40, R41, P0 ;  /* 0x00000029283e7207 */ /* 0x000fe20000000000 */
[----:B------:R-:W0:Y:S04]  /*24530*/  SHFL.IDX PT, R42, R47, R2, 0x1c1f ;  /* 0x001c1f022f2a7589 */ /* 0x000e2800000e0000 */
[----:B------:R-:W1:Y:S04]  /*24540*/  SHFL.IDX PT, R44, R51, R2, 0x1c1f ;  /* 0x001c1f02332c7589 */ /* 0x000e6800000e0000 */
[----:B------:R-:W2:Y:S04]  /*24550*/  SHFL.IDX PT, R46, R55, R2, 0x1c1f ;  /* 0x001c1f02372e7589 */ /* 0x000ea800000e0000 */
[----:B------:R-:W3:Y:S04]  /*24560*/  SHFL.IDX PT, R50, R63, R2, 0x1c1f ;  /* 0x001c1f023f327589 */ /* 0x000ee800000e0000 */
[----:B------:R-:W4:Y:S04]  /*24570*/  SHFL.IDX PT, R52, R67, R2, 0x1c1f ;  /* 0x001c1f0243347589 */ /* 0x000f2800000e0000 */
[----:B------:R-:W5:Y:S04]  /*24580*/  SHFL.IDX PT, R54, R71, R2, 0x1c1f ;  /* 0x001c1f0247367589 */ /* 0x000f6800000e0000 */
[----:B------:R3:W5:Y:S01]  /*24590*/  SHFL.IDX PT, R73, R73, R0, 0x1c1f ;  /* 0x001c1f0049497589 */ /* 0x00076200000e0000 */
        /* <DEDUP_REMOVED lines=11> */
[----:B-----5:R-:W-:Y:S02]  /*24650*/  SEL R57, R69, R54, P0 ;  /* 0x0000003645397207 */ /* 0x020fe40000000000 */
[----:B------:R-:W-:-:S07]  /*24660*/  SEL R59, R54, R69, P0 ;  /* 0x00000045363b7207 */ /* 0x000fce0000000000 */
.L_x_7079:
        /* <DEDUP_REMOVED lines=12> */
[----:B------:R2:W-:Y:S01]  /*24730*/  STSM.16.M88.4 [R84], R8 ;  /* 0x0000000854007844 */ /* 0x0005e20000000200 */
[----:B0-----:R-:W-:-:S03]  /*24740*/  IMAD.WIDE R12, R234, 0x4, R2 ;  /* 0x00000004ea0c7825 */ /* 0x001fc600078e0202 */
[----:B------:R0:W-:Y:S04]  /*24750*/  STSM.16.M88.4 [R83], R24 ;  /* 0x0000001853007844 */ /* 0x0001e80000000200 */
[----:B------:R-:W3:Y:S01]  /*24760*/  @P0 LDC.64 R2, c[0x0][0xbe0] ;  /* 0x0002f800ff020b82 */ /* 0x000ee20000000a00 */
[----:B------:R0:W-:Y:S04]  /*24770*/  STSM.16.M88.4 [R82], R28 ;  /* 0x0000001c52007844 */ /* 0x0001e80000000200 */
[----:B------:R0:W-:Y:S04]  /*24780*/  STSM.16.M88.4 [R81], R32 ;  /* 0x0000002051007844 */ /* 0x0001e80000000200 */
[----:B------:R0:W-:Y:S04]  /*24790*/  STSM.16.M88.4 [R80], R36 ;  /* 0x0000002450007844 */ /* 0x0001e80000000200 */
[----:B------:R0:W-:Y:S04]  /*247a0*/  STSM.16.M88.4 [R74], R56 ;  /* 0x000000384a007844 */ /* 0x0001e80000000200 */
[----:B------:R0:W-:Y:S01]  /*247b0*/  STSM.16.M88.4 [R72], R60 ;  /* 0x0000003c48007844 */ /* 0x0001e20000000200 */
[----:B------:R-:W-:Y:S01]  /*247c0*/  BAR.SYNC.DEFER_BLOCKING 0x1, 0x100 ;  /* 0x0044000000007b1d */ /* 0x000fe20000010000 */
[----:B---3--:R-:W-:-:S05]  /*247d0*/  @P0 IMAD.WIDE R2, R234, 0x4, R2 ;  /* 0x00000004ea020825 */ /* 0x008fca00078e0202 */
[----:B------:R-:W-:Y:S02]  /*247e0*/  ULDC UR4, c[0x0][0xa88] ;  /* 0x0002a20000047ab9 */ /* 0x000fe40000000800 */
[----:B------:R-:W-:Y:S01]  /*247f0*/  IMAD.U32 R45, RZ, RZ, UR4 ;  /* 0x00000004ff2d7e24 */ /* 0x000fe2000f8e00ff */
[----:B------:R0:W5:Y:S01]  /*24800*/  @P1 LDG.E R20, desc[UR38][R12.64] ;  /* 0x000000260c141981 */ /* 0x000162000c1e1900 */
[----:B-1----:R-:W-:-:S04]  /*24810*/  LEA.HI R4, R77, R70, RZ, 0x7 ;  /* 0x000000464d047211 */ /* 0x002fc800078f38ff */
[----:B------:R0:W5:Y:S01]  /*24820*/  @P0 LDG.E R45, desc[UR38][R2.64] ;  /* 0x00000026022d0981 */ /* 0x000162000c1e1900 */
[----:B------:R-:W-:-:S05]  /*24830*/  LOP3.LUT R5, R4, 0xffffff80, RZ, 0xc0, !PT ;  /* 0xffffff8004057812 */ /* 0x000fca00078ec0ff */
[----:B------:R-:W-:Y:S01]  /*24840*/  IMAD.IADD R70, R70, 0x1, -R5 ;  /* 0x0000000146467824 */ /* 0x000fe200078e0a05 */
[----:B------:R-:W-:-:S04]  /*24850*/  SHF.R.S32.HI R5, RZ, 0x7, R4 ;  /* 0x00000007ff057819 */ /* 0x000fc80000011404 */
[----:B------:R-:W-:-:S04]  /*24860*/  SHF.R.S32.HI R7, RZ, 0x1f, R70 ;  /* 0x0000001fff077819 */ /* 0x000fc80000011446 */
[----:B------:R-:W-:-:S04]  /*24870*/  LEA.HI R0, R7, R70, RZ, 0x2 ;  /* 0x0000004607007211 */ /* 0x000fc800078f10ff */
[--C-:B------:R-:W-:Y:S02]  /*24880*/  SHF.R.S32.HI R6, RZ, 0x2, R0.reuse ;  /* 0x00000002ff067819 */ /* 0x100fe40000011400 */
[----:B--2---:R-:W-:-:S04]  /*24890*/  SHF.R.S32.HI R9, RZ, 0x1f, R0 ;  /* 0x0000001fff097819 */ /* 0x004fc80000011400 */
[----:B------:R-:W-:Y:S01]  /*248a0*/  LEA.HI R9, R9, R6, RZ, 0x3 ;  /* 0x0000000609097211 */ /* 0x000fe200078f18ff */
[----:B0-----:R-:W-:Y:S06]  /*248b0*/  @P0 BRA `(.L_x_6835) ;  /* 0x0000000000100947 */ /* 0x001fec0003800000 */
[----:B------:R-:W-:Y:S05]  /*248c0*/  @!P1 BRA `(.L_x_6835) ;  /* 0x00000000000c9947 */ /* 0x000fea0003800000 */
[----:B------:R-:W2:Y:S04]  /*248d0*/  LDG.E R0, desc[UR38][R12.64] ;  /* 0x000000260c007981 */ /* 0x000ea8000c1e1900 */
[----:B-----5:R-:W2:Y:S02]  /*248e0*/  LDG.E R45, desc[UR38][R12.64+0x4] ;  /* 0x000004260c2d7981 */ /* 0x020ea4000c1e1900 */
[----:B--2---:R-:W-:-:S07]  /*248f0*/  IMAD.IADD R45, R45, 0x1, -R0 ;  /* 0x000000012d2d7824 */ /* 0x004fce00078e0a00 */
.L_x_6835:
[----:B------:R-:W-:Y:S01]  /*24900*/  SHF.R.S32.HI R47, RZ, 0x1f, R232 ;  /* 0x0000001fff2f7819 */ /* 0x000fe200000114e8 */
[----:B------:R-:W-:Y:S01]  /*24910*/  ULDC.64 UR4, c[0x0][0xb70] ;  /* 0x0002dc0000047ab9 */ /* 0x000fe20000000a00 */
[----:B------:R-:W-:Y:S02]  /*24920*/  LEA.HI R4, R4, R5, RZ, 0x1 ;  /* 0x0000000504047211 */ /* 0x000fe400078f08ff */
[----:B------:R-:W-:Y:S01]  /*24930*/  LOP3.LUT R9, R9, 0xfffffff8, RZ, 0xc0, !PT ;  /* 0xfffffff809097812 */ /* 0x000fe200078ec0ff */
[----:B------:R-:W-:Y:S01]  /*24940*/  IMAD R3, R47, UR4, RZ ;  /* 0x000000042f037c24 */ /* 0x000fe2000f8e02ff */
[----:B------:R-:W-:Y:S02]  /*24950*/  LEA.HI R7, R7, R70, RZ, 0x5 ;  /* 0x0000004607077211 */ /* 0x000fe400078f28ff */
[----:B-----5:R-:W-:Y:S01]  /*24960*/  SHF.R.S32.HI R21, RZ, 0x1f, R20 ;  /* 0x0000001fff157819 */ /* 0x020fe20000011414 */
[----:B------:R-:W-:Y:S01]  /*24970*/  IMAD.IADD R9, R6, 0x1, -R9 ;  /* 0x0000000106097824 */ /* 0x000fe200078e0a09 */
[----:B------:R-:W-:-:S02]  /*24980*/  LOP3.LUT R4, R4, 0x3fffffe, RZ, 0xc0, !PT ;  /* 0x03fffffe04047812 */ /* 0x000fc400078ec0ff */
[----:B------:R-:W-:Y:S01]  /*24990*/  SHF.R.S32.HI R0, RZ, 0x5, R7 ;  /* 0x00000005ff007819 */ /* 0x000fe20000011407 */
[C---:B------:R-:W-:Y:S01]  /*249a0*/  IMAD R7, R232.reuse, UR5, R3 ;  /* 0x00000005e8077c24 */ /* 0x040fe2000f8e0203 */
[----:B------:R-:W-:Y:S01]  /*249b0*/  SHF.R.S32.HI R44, RZ, 0x1f, R234 ;  /* 0x0000001fff2c7819 */ /* 0x000fe200000114ea */
[----:B------:R-:W-:Y:S01]  /*249c0*/  IMAD.WIDE.U32 R2, R232, UR4, R20 ;  /* 0x00000004e8027c25 */ /* 0x000fe2000f8e0014 */
[----:B------:R-:W-:Y:S01]  /*249d0*/  SEL R49, R234, RZ, !P1 ;  /* 0x000000ffea317207 */ /* 0x000fe20004800000 */
[----:B------:R-:W-:Y:S01]  /*249e0*/  ULDC.64 UR4, c[0x0][0xb78] ;  /* 0x0002de0000047ab9 */ /* 0x000fe20000000a00 */
[----:B------:R-:W-:Y:S01]  /*249f0*/  SEL R44, R44, RZ, !P1 ;  /* 0x000000ff2c2c7207 */ /* 0x000fe20004800000 */
[----:B------:R-:W-:Y:S01]  /*24a00*/  IMAD.IADD R4, R5, 0x1, -R4 ;  /* 0x0000000105047824 */ /* 0x000fe200078e0a04 */
[----:B------:R-:W-:Y:S01]  /*24a10*/  LOP3.LUT P0, RZ, R70, 0x3, RZ, 0xc0, !PT ;  /* 0x0000000346ff7812 */ /* 0x000fe2000780c0ff */
[----:B------:R-:W-:Y:S02]  /*24a20*/  IMAD R9, R0, 0x10, R9 ;  /* 0x0000001000097824 */ /* 0x000fe400078e0209 */
[----:B------:R-:W-:-:S02]  /*24a30*/  IMAD.IADD R3, R3, 0x1, R7 ;  /* 0x0000000103037824 */ /* 0x000fc400078e0207 */
[----:B------:R-:W-:Y:S02]  /*24a40*/  IMAD R9, R4, 0x40, R9 ;  /* 0x0000004004097824 */ /* 0x000fe400078e0209 */
[----:B------:R-:W-:Y:S02]  /*24a50*/  IMAD R5, R76, 0x40, R68 ;  /* 0x000000404c057824 */ /* 0x000fe400078e0244 */
[----:B------:R-:W-:Y:S02]  /*24a60*/  IMAD R0, R44, UR4, RZ ;  /* 0x000000042c007c24 */ /* 0x000fe4000f8e02ff */
[----:B------:R-:W-:Y:S02]  /*24a70*/  IMAD R6, R236, 0x80, R9 ;  /* 0x00000080ec067824 */ /* 0x000fe400078e0209 */
[----:B------:R-:W-:-:S04]  /*24a80*/  IMAD.WIDE.U32 R2, R49, UR4, R2 ;  /* 0x0000000431027c25 */ /* 0x000fc8000f8e0002 */
[----:B------:R-:W-:Y:S01]  /*24a90*/  IMAD.WIDE R78, R5, 0x2, R78 ;  /* 0x00000002054e7825 */ /* 0x000fe200078e024e */
[----:B------:R-:W-:-:S03]  /*24aa0*/  SHF.R.S32.HI R5, RZ, 0x1f, R6 ;  /* 0x0000001fff057819 */ /* 0x000fc60000011406 */
[----:B------:R-:W-:Y:S01]  /*24ab0*/  IMAD R4, R49, UR5, R0 ;  /* 0x0000000531047c24 */ /* 0x000fe2000f8e0200 */
[----:B------:R-:W-:Y:S01]  /*24ac0*/  IADD3 R0, P1, R6, R2, RZ ;  /* 0x0000000206007210 */ /* 0x000fe20007f3e0ff */
[----:B------:R-:W-:Y:S01]  /*24ad0*/  ULDC.64 UR4, c[0x0][0xb40] ;  /* 0x0002d00000047ab9 */ /* 0x000fe20000000a00 */
[C---:B------:R-:W-:Y:S02]  /*24ae0*/  IADD3 R13, P3, R78.reuse, 0x1000, RZ ;  /* 0x000010004e0d7810 */ /* 0x040fe40007f7e0ff */
[----:B------:R-:W-:Y:S02]  /*24af0*/  IADD3.X R3, R5, R3, R4, P1, !PT ;  /* 0x0000000305037210 */ /* 0x000fe40000ffe404 */
[C---:B------:R-:W-:Y:S02]  /*24b00*/  IADD3 R5, P2, R78.reuse, 0x3000, RZ ;  /* 0x000030004e057810 */ /* 0x040fe40007f5e0ff */
[----:B------:R-:W-:Y:S02]  /*24b10*/  IADD3 R9, P1, R78, 0x2000, RZ ;  /* 0x000020004e097810 */ /* 0x000fe40007f3e0ff */
[----:B------:R-:W-:-:S02]  /*24b20*/  LOP3.LUT R12, R13, 0x380, RZ, 0xc0, !PT ;  /* 0x000003800d0c7812 */ /* 0x000fc400078ec0ff */
[----:B------:R-:W-:Y:S02]  /*24b30*/  LOP3.LUT R4, R5, 0x380, RZ, 0xc0, !PT ;  /* 0x0000038005047812 */ /* 0x000fe400078ec0ff */
[----:B------:R-:W-:Y:S02]  /*24b40*/  LOP3.LUT R8, R9, 0x380, RZ, 0xc0, !PT ;  /* 0x0000038009087812 */ /* 0x000fe400078ec0ff */
[----:B------:R-:W-:Y:S02]  /*24b50*/  SHF.R.U64 R12, R12, 0x3, RZ ;  /* 0x000000030c0c7819 */ /* 0x000fe400000012ff */
[----:B------:R-:W-:Y:S02]  /*24b60*/  LEA R2, P4, R0, UR4, 0x2 ;  /* 0x0000000400027c11 */ /* 0x000fe4000f8810ff */
[----:B------:R-:W-:Y:S02]  /*24b70*/  SHF.R.U64 R4, R4, 0x3, RZ ;  /* 0x0000000304047819 */ /* 0x000fe400000012ff */
[----:B------:R-:W-:-:S02]  /*24b80*/  SHF.R.U64 R8, R8, 0x3, RZ ;  /* 0x0000000308087819 */ /* 0x000fc400000012ff */
[----:B------:R-:W-:Y:S01]  /*24b90*/  LOP3.LUT R12, R12, R13, RZ, 0x3c, !PT ;  /* 0x0000000d0c0c7212 */ /* 0x000fe200078e3cff */
[----:B------:R-:W-:Y:S01]  /*24ba0*/  IMAD.X R13, RZ, RZ, R79, P3 ;  /* 0x000000ffff0d7224 */ /* 0x000fe200018e064f */
[----:B------:R-:W-:Y:S01]  /*24bb0*/  LEA.HI.X R3, R0, UR5, R3, 0x2, P4 ;  /* 0x0000000500037c11 */ /* 0x000fe2000a0f1403 */
[----:B------:R-:W-:Y:S01]  /*24bc0*/  VIADD R0, R6, 0x8 ;  /* 0x0000000806007836 */ /* 0x000fe20000000000 */
[----:B------:R-:W-:Y:S01]  /*24bd0*/  LOP3.LUT R4, R4, R5, RZ, 0x3c, !PT ;  /* 0x0000000504047212 */ /* 0x000fe200078e3cff */
[----:B------:R-:W-:Y:S01]  /*24be0*/  IMAD.X R5, RZ, RZ, R79, P2 ;  /* 0x000000ffff057224 */ /* 0x000fe200010e064f */
[C---:B------:R-:W-:Y:S01]  /*24bf0*/  IADD3 R41, P5, R78.reuse, 0x4000, RZ ;  /* 0x000040004e297810 */ /* 0x040fe20007fbe0ff */
[----:B------:R-:W-:Y:S01]  /*24c00*/  ULDC.64 UR4, c[0x0][0xaa0] ;  /* 0x0002a80000047ab9 */ /* 0x000fe20000000a00 */
[C---:B------:R-:W-:Y:S02]  /*24c10*/  IADD3 R37, P4, R78.reuse, 0x5000, RZ ;  /* 0x000050004e257810 */ /* 0x040fe40007f9e0ff */
[----:B------:R-:W-:-:S02]  /*24c20*/  IADD3 R33, P3, R78, 0x6000, RZ ;  /* 0x000060004e217810 */ /* 0x000fc40007f7e0ff */
[----:B------:R-:W-:Y:S01]  /*24c30*/  LOP3.LUT R8, R8, R9, RZ, 0x3c, !PT ;  /* 0x0000000908087212 */ /* 0x000fe200078e3cff */
[--C-:B------:R-:W-:Y:S01]  /*24c40*/  IMAD.X R9, RZ, RZ, R79.reuse, P1 ;  /* 0x000000ffff097224 */ /* 0x100fe200008e064f */
[----:B------:R-:W-:Y:S02]  /*24c50*/  IADD3 R7, P2, R78, 0x7000, RZ ;  /* 0x000070004e077810 */ /* 0x000fe40007f5e0ff */
[----:B------:R-:W-:Y:S02]  /*24c60*/  ISETP.GE.OR P1, PT, R6, R45, P0 ;  /* 0x0000002d0600720c */ /* 0x000fe40000726670 */
[----:B------:R-:W-:Y:S01]  /*24c70*/  LOP3.LUT R40, R41, 0x380, RZ, 0xc0, !PT ;  /* 0x0000038029287812 */ /* 0x000fe200078ec0ff */
[----:B------:R-:W-:Y:S01]  /*24c80*/  IMAD.X R25, RZ, RZ, R79, P2 ;  /* 0x000000ffff197224 */ /* 0x000fe200010e064f */
[----:B------:R-:W-:Y:S02]  /*24c90*/  LOP3.LUT R36, R37, 0x380, RZ, 0xc0, !PT ;  /* 0x0000038025247812 */ /* 0x000fe400078ec0ff */
[----:B------:R-:W-:-:S02]  /*24ca0*/  LOP3.LUT R32, R33, 0x380, RZ, 0xc0, !PT ;  /* 0x0000038021207812 */ /* 0x000fc400078ec0ff */
[----:B------:R-:W-:Y:S02]  /*24cb0*/  ISETP.GE.OR P0, PT, R0, R45, P0 ;  /* 0x0000002d0000720c */ /* 0x000fe40000706670 */
[----:B------:R-:W-:Y:S02]  /*24cc0*/  LOP3.LUT R0, R7, 0x380, RZ, 0xc0, !PT ;  /* 0x0000038007007812 */ /* 0x000fe400078ec0ff */
[----:B------:R-:W-:Y:S01]  /*24cd0*/  LOP3.LUT R11, R78, 0x380, RZ, 0xc0, !PT ;  /* 0x000003804e0b7812 */ /* 0x000fe200078ec0ff */
[----:B------:R-:W-:Y:S01]  /*24ce0*/  @!P1 STG.E desc[UR38][R2.64], R66 ;  /* 0x0000004202009986 */ /* 0x000fe2000c101926 */
[----:B------:R-:W-:Y:S02]  /*24cf0*/  SHF.R.U64 R40, R40, 0x3, RZ ;  /* 0x0000000328287819 */ /* 0x000fe400000012ff */
[----:B------:R-:W-:Y:S02]  /*24d00*/  SHF.R.U64 R36, R36, 0x3, RZ ;  /* 0x0000000324247819 */ /* 0x000fe400000012ff */
[----:B------:R-:W-:-:S02]  /*24d10*/  SHF.R.U64 R32, R32, 0x3, RZ ;  /* 0x0000000320207819 */ /* 0x000fc400000012ff */
        /* <DEDUP_REMOVED lines=20> */
[----:B------:R-:W-:Y:S01]  /*24e60*/  IMAD R21, R21, UR4, RZ ;  /* 0x0000000415157c24 */ /* 0x000fe2000f8e02ff */
[----:B------:R-:W-:Y:S01]  /*24e70*/  @!PT LDS RZ, [RZ] ;  /* 0x00000000fffff984 */ /* 0x000fe20000000800 */
[----:B------:R-:W-:Y:S01]  /*24e80*/  @!PT LDS RZ, [RZ] ;  /* 0x00000000fffff984 */ /* 0x000fe20000000800 */
[----:B------:R-:W-:Y:S01]  /*24e90*/  @!PT LDS RZ, [RZ] ;  /* 0x00000000fffff984 */ /* 0x000fe20000000800 */
[----:B------:R-:W-:Y:S01]  /*24ea0*/  @!PT LDS RZ, [RZ] ;  /* 0x00000000fffff984 */ /* 0x000fe20000000800 */
[----:B------:R2:W-:Y:S06]  /*24eb0*/  MEMBAR.ALL.CTA ;  /* 0x0000000000007992 */ /* 0x0005ec0000008000 */
[----:B--2---:R-:W2:Y:S01]  /*24ec0*/  FENCE.VIEW.ASYNC.S ;  /* 0x00000000000073c6 */ /* 0x004ea20000000000 */
[----:B0-----:R-:W-:-:S04]  /*24ed0*/  IMAD.WIDE.U32 R2, R20, UR4, R68 ;  /* 0x0000000414027c25 */ /* 0x001fc8000f8e0044 */
[----:B------:R-:W-:Y:S01]  /*24ee0*/  IMAD R21, R20, UR5, R21 ;  /* 0x0000000514157c24 */ /* 0x000fe2000f8e0215 */
[----:B------:R-:W-:Y:S01]  /*24ef0*/  ULDC.64 UR4, c[0x0][0xae0] ;  /* 0x0002b80000047ab9 */ /* 0x000fe20000000a00 */
[----:B------:R-:W-:Y:S02]  /*24f00*/  IMAD R45, R236, -0x80, R45 ;  /* 0xffffff80ec2d7824 */ /* 0x000fe400078e022d */
[C---:B------:R-:W-:Y:S02]  /*24f10*/  VIADD R0, R76.reuse, 0x20 ;  /* 0x000000204c007836 */ /* 0x040fe40000000000 */
[----:B------:R-:W-:Y:S01]  /*24f20*/  IMAD.IADD R3, R3, 0x1, R21 ;  /* 0x0000000103037824 */ /* 0x000fe200078e0215 */
[CC--:B------:R-:W-:Y:S01]  /*24f30*/  ISETP.GE.AND P3, PT, R76.reuse, R45.reuse, PT ;  /* 0x0000002d4c00720c */ /* 0x0c0fe20003f66270 */
[----:B------:R-:W-:Y:S02]  /*24f40*/  IMAD R47, R47, UR4, RZ ;  /* 0x000000042f2f7c24 */ /* 0x000fe4000f8e02ff */
[----:B------:R-:W-:Y:S01]  /*24f50*/  VIADD R20, R76, 0x40 ;  /* 0x000000404c147836 */ /* 0x000fe20000000000 */
[----:B------:R-:W-:Y:S01]  /*24f60*/  ISETP.GE.AND P0, PT, R0, R45, PT ;  /* 0x0000002d0000720c */ /* 0x000fe20003f06270 */
[----:B------:R-:W-:-:S02]  /*24f70*/  IMAD R47, R232, UR5, R47 ;  /* 0x00000005e82f7c24 */ /* 0x000fc4000f8e022f */
[----:B------:R-:W-:Y:S01]  /*24f80*/  IMAD.WIDE.U32 R2, R232, UR4, R2 ;  /* 0x00000004e8027c25 */ /* 0x000fe2000f8e0002 */
[----:B------:R-:W-:Y:S01]  /*24f90*/  ULDC.64 UR4, c[0x0][0xae8] ;  /* 0x0002ba0000047ab9 */ /* 0x000fe20000000a00 */
[-C--:B------:R-:W-:Y:S02]  /*24fa0*/  ISETP.GE.AND P1, PT, R20, R45.reuse, PT ;  /* 0x0000002d1400720c */ /* 0x080fe40003f26270 */
[----:B------:R-:W-:Y:S02]  /*24fb0*/  VIADD R0, R18, 0x28820 ;  /* 0x0002882012007836 */ /* 0x000fe40000000000 */
[----:B------:R-:W-:Y:S02]  /*24fc0*/  VIADD R21, R76, 0x60 ;  /* 0x000000604c157836 */ /* 0x000fe40000000000 */
[----:B------:R-:W-:Y:S01]  /*24fd0*/  IMAD R20, R44, UR4, RZ ;  /* 0x000000042c147c24 */ /* 0x000fe2000f8e02ff */
[----:B------:R-:W-:Y:S01]  /*24fe0*/  PRMT R0, RZ, 0x654, R0 ;  /* 0x00000654ff007816 */ /* 0x000fe20000000000 */
[----:B------:R-:W-:Y:S01]  /*24ff0*/  IMAD.IADD R3, R3, 0x1, R47 ;  /* 0x0000000103037824 */ /* 0x000fe200078e022f */
[----:B------:R-:W-:Y:S01]  /*25000*/  ISETP.GE.AND P2, PT, R21, R45, PT ;  /* 0x0000002d1500720c */ /* 0x000fe20003f46270 */
[C---:B------:R-:W-:Y:S01]  /*25010*/  IMAD R45, R49.reuse, UR5, R20 ;  /* 0x00000005312d7c24 */ /* 0x040fe2000f8e0214 */
[----:B------:R-:W-:Y:S01]  /*25020*/  SHF.R.S32.HI R77, RZ, 0x1f, R76 ;  /* 0x0000001fff4d7819 */ /* 0x000fe2000001144c */
[----:B------:R-:W-:Y:S01]  /*25030*/  IMAD.WIDE.U32 R20, R49, UR4, R2 ;  /* 0x0000000431147c25 */ /* 0x000fe2000f8e0002 */
[----:B--2---:R1:W-:Y:S01]  /*25040*/  SYNCS.ARRIVE.TRANS64.RED.A1T0 RZ, [R0+URZ], RZ ;  /* 0x000000ff00ff79a7 */ /* 0x0043e2000810043f */
[----:B------:R-:W-:Y:S02]  /*25050*/  BSSY B1, `(.L_x_6836) ;  /* 0x0000014000017945 */ /* 0x000fe40003800000 */
[----:B------:R-:W-:-:S04]  /*25060*/  IMAD.WIDE R76, R236, 0x80, R76 ;  /* 0x00000080ec4c7825 */ /* 0x000fc800078e024c */
[----:B------:R-:W-:Y:S01]  /*25070*/  IMAD.IADD R47, R21, 0x1, R45 ;  /* 0x00000001152f7824 */ /* 0x000fe200078e022d */
[----:B-1----:R-:W-:Y:S06]  /*25080*/  @P3 BRA `(.L_x_6837) ;  /* 0x0000000000403947 */ /* 0x002fec0003800000 */
        /* <DEDUP_REMOVED lines=16> */
.L_x_6837:
[----:B------:R-:W-:Y:S05]  /*25190*/  BSYNC B1 ;  /* 0x0000000000017941 */ /* 0x000fea0003800000 */
.L_x_6836:
[----:B------:R-:W-:Y:S04]  /*251a0*/  BSSY B1, `(.L_x_6838) ;  /* 0x0000014000017945 */ /* 0x000fe80003800000 */
[----:B------:R-:W-:Y:S05]  /*251b0*/  @P0 BRA `(.L_x_6839) ;  /* 0x0000000000480947 */ /* 0x000fea0003800000 */
[----:B0----5:R-:W-:Y:S01]  /*251c0*/  IADD3 R29, P0, R76, 0x20, RZ ;  /* 0x000000204c1d7810 */ /* 0x021fe20007f1e0ff */
        /* <DEDUP_REMOVED lines=17> */
.L_x_6839:
[----:B------:R-:W-:Y:S05]  /*252e0*/  BSYNC B1 ;  /* 0x0000000000017941 */ /* 0x000fea0003800000 */
.L_x_6838:
[----:B------:R-:W-:Y:S04]  /*252f0*/  BSSY B1, `(.L_x_6840) ;  /* 0x0000014000017945 */ /* 0x000fe80003800000 */
[----:B------:R-:W-:Y:S05]  /*25300*/  @P1 BRA `(.L_x_6841) ;  /* 0x0000000000481947 */ /* 0x000fea0003800000 */
[----:B-1---5:R-:W-:Y:S01]  /*25310*/  IADD3 R13, P0, R76, 0x40, RZ ;  /* 0x000000404c0d7810 */ /* 0x022fe20007f1e0ff */
        /* <DEDUP_REMOVED lines=17> */
.L_x_6841:
[----:B------:R-:W-:Y:S05]  /*25430*/  BSYNC B1 ;  /* 0x0000000000017941 */ /* 0x000fea0003800000 */
.L_x_6840:
[----:B------:R-:W-:Y:S05]  /*25440*/  @P2 BRA `(.L_x_6842) ;  /* 0x0000000800c02947 */ /* 0x000fea0003800000 */
[----:B--2--5:R-:W-:Y:S01]  /*25450*/  IADD3 R9, P0, R76, 0x60, RZ ;  /* 0x000000604c097810 */ /* 0x024fe20007f1e0ff */
        /* <DEDUP_REMOVED lines=19> */
.L_x_6833:
        /* <DEDUP_REMOVED lines=21> */
.L_x_6843:
        /* <DEDUP_REMOVED lines=8> */
[----:B------:R-:W-:-:S04]  /*25760*/  IMAD R0, R236, 0x80, R86 ;  /* 0x00000080ec007824 */ /* 0x000fc800078e0256 */
[----:B------:R-:W-:-:S05]  /*25770*/  VIADD R0, R0, 0xffffff80 ;  /* 0xffffff8000007836 */ /* 0x000fca0000000000 */
[----:B------:R-:W-:-:S13]  /*25780*/  ISETP.GE.AND P0, PT, R0, R7, PT ;  /* 0x000000070000720c */ /* 0x000fda0003f06270 */
[----:B------:R-:W-:Y:S05]  /*25790*/  @P0 BRA `(.L_x_6845) ;  /* 0x0000000000440947 */ /* 0x000fea0003800000 */
[----:B---3--:R-:W-:Y:S01]  /*257a0*/  IADD3 R2, P0, R0, R9, RZ ;  /* 0x0000000900027210 */ /* 0x008fe20007f1e0ff */
        /* <DEDUP_REMOVED lines=16> */
.L_x_6845:
[----:B------:R-:W-:Y:S05]  /*258b0*/  BSYNC B1 ;  /* 0x0000000000017941 */ /* 0x000fea0003800000 */
.L_x_6844:
[----:B------:R-:W-:Y:S01]  /*258c0*/  ULDC.64 UR4, c[0x0][0xaa0] ;  /* 0x0002a80000047ab9 */ /* 0x000fe20000000a00 */
[----:B------:R-:W-:Y:S01]  /*258d0*/  IMAD R7, R236, -0x80, R7 ;  /* 0xffffff80ec077824 */ /* 0x000fe200078e0207 */
[----:B------:R-:W-:Y:S01]  /*258e0*/  SHF.R.S32.HI R77, RZ, 0x1f, R76 ;  /* 0x0000001fff4d7819 */ /* 0x000fe2000001144c */
[----:B------:R-:W-:Y:S01]  /*258f0*/  IMAD R0, R6, UR4, RZ ;  /* 0x0000000406007c24 */ /* 0x000fe2000f8e02ff */
[----:B------:R-:W-:Y:S01]  /*25900*/  BSSY B1, `(.L_x_6846) ;  /* 0x0000027000017945 */ /* 0x000fe20003800000 */
[----:B--23--:R-:W-:Y:S01]  /*25910*/  IMAD.WIDE.U32 R2, R9, UR4, R68 ;  /* 0x0000000409027c25 */ /* 0x00cfe2000f8e0044 */
[----:B------:R-:W-:-:S03]  /*25920*/  ISETP.GE.AND P3, PT, R76, R7, PT ;  /* 0x000000074c00720c */ /* 0x000fc60003f66270 */
[----:B------:R-:W-:Y:S01]  /*25930*/  IMAD R9, R9, UR5, R0 ;  /* 0x0000000509097c24 */ /* 0x000fe2000f8e0200 */
[----:B------:R-:W-:Y:S01]  /*25940*/  ULDC.64 UR4, c[0x0][0xae0] ;  /* 0x0002b80000047ab9 */ /* 0x000fe20000000a00 */
[----:B------:R-:W-:Y:S02]  /*25950*/  VIADD R0, R76, 0x20 ;  /* 0x000000204c007836 */ /* 0x000fe40000000000 */
[----:B------:R-:W-:Y:S02]  /*25960*/  IMAD.IADD R3, R3, 0x1, R9 ;  /* 0x0000000103037824 */ /* 0x000fe400078e0209 */
[----:B------:R-:W-:Y:S01]  /*25970*/  IMAD R5, R8, UR4, RZ ;  /* 0x0000000408057c24 */ /* 0x000fe2000f8e02ff */
[----:B------:R-:W-:Y:S01]  /*25980*/  ISETP.GE.AND P2, PT, R0, R7, PT ;  /* 0x000000070000720c */ /* 0x000fe20003f46270 */
        /* <DEDUP_REMOVED lines=11> */
[----:B------:R-:W-:-:S04]  /*25a40*/  IMAD.WIDE R76, R236, 0x80, R76 ;  /* 0x00000080ec4c7825 */ /* 0x000fc800078e024c */
[----:B------:R-:W-:Y:S01]  /*25a50*/  IMAD.IADD R9, R5, 0x1, R7 ;  /* 0x0000000105097824 */ /* 0x000fe200078e0207 */
        /* <DEDUP_REMOVED lines=17> */
.L_x_6847:
[----:B------:R-:W-:Y:S05]  /*25b70*/  BSYNC B1 ;  /* 0x0000000000017941 */ /* 0x000fea0003800000 */
.L_x_6846:
[----:B------:R-:W-:Y:S04]  /*25b80*/  BSSY B1, `(.L_x_6848) ;  /* 0x0000014000017945 */ /* 0x000fe80003800000 */
[----:B------:R-:W-:Y:S05]  /*25b90*/  @P2 BRA `(.L_x_6849) ;  /* 0x0000000000482947 */ /* 0x000fea0003800000 */
[----:B--2---:R-:W-:Y:S01]  /*25ba0*/  IADD3 R7, P2, R76, 0x20, RZ ;  /* 0x000000204c077810 */ /* 0x004fe20007f5e0ff */
        /* <DEDUP_REMOVED lines=17> */
.L_x_6849:
[----:B------:R-:W-:Y:S05]  /*25cc0*/  BSYNC B1 ;  /* 0x0000000000017941 */ /* 0x000fea0003800000 */
.L_x_6848:
[----:B------:R-:W-:Y:S04]  /*25cd0*/  BSSY B1, `(.L_x_6850) ;  /* 0x0000014000017945 */ /* 0x000fe80003800000 */
[----:B------:R-:W-:Y:S05]  /*25ce0*/  @P0 BRA `(.L_x_6851) ;  /* 0x0000000000480947 */ /* 0x000fea0003800000 */
[----:B--23--:R-:W-:Y:S01]  /*25cf0*/  IADD3 R7, P0, R76, 0x40, RZ ;  /* 0x000000404c077810 */ /* 0x00cfe20007f1e0ff */
        /* <DEDUP_REMOVED lines=17> */
.L_x_6851:
[----:B------:R-:W-:Y:S05]  /*25e10*/  BSYNC B1 ;  /* 0x0000000000017941 */ /* 0x000fea0003800000 */
.L_x_6850:
        /* <DEDUP_REMOVED lines=19> */
.L_x_6842:
[----:B------:R-:W-:Y:S05]  /*25f50*/  BSYNC B0 ;  /* 0x0000000000007941 */ /* 0x000fea0003800000 */
.L_x_6832:
[----:B------:R-:W-:Y:S02]  /*25f60*/  ULDC UR4, c[0x0][0xc14] ;  /* 0x0003050000047ab9 */ /* 0x000fe40000000800 */
[----:B-1----:R-:W-:-:S13]  /*25f70*/  ISETP.GE.AND P0, PT, R219, UR4, PT ;  /* 0x00000004db007c0c */ /* 0x002fda000bf06270 */
[----:B------:R-:W-:Y:S05]  /*25f80*/  @!P0 BRA `(.L_x_6852) ;  /* 0xfffffdac00b48947 */ /* 0x000fea000383ffff */
[----:B------:R-:W-:Y:S05]  /*25f90*/  BRA `(.L_x_6617) ;  /* 0x0000006c00447947 */ /* 0x000fea0003800000 */
.L_x_6615:
[----:B------:R-:W-:-:S08]  /*25fa0*/  NOP ;  /* 0x0000000000007918 */ /* 0x000fd00000000000 */
[----:B------:R-:W0:-:S00]  /*25fb0*/  USETMAXREG.DEALLOC.CTAPOOL 0x18 ;  /* 0x00000018000079c8 */ /* 0x000e0000080e0500 */
        /* <DEDUP_REMOVED lines=16> */
.L_x_6853:
[----:B------:R-:W0:Y:S01]  /*260c0*/  S2R R0, SR_TID.X ;  /* 0x0000000000007919 */ /* 0x000e220000002100 */
        /* <DEDUP_REMOVED lines=41> */
.L_x_6859:
        /* <DEDUP_REMOVED lines=13> */
.L_x_6858:
[----:B------:R-:W-:Y:S05]  /*26430*/  BSYNC B0 ;  /* 0x0000000000007941 */ /* 0x000fea0003800000 */
.L_x_6857:
        /* <DEDUP_REMOVED lines=21> */
.L_x_6855:
        /* <DEDUP_REMOVED lines=21> */
.L_x_6860:
        /* <DEDUP_REMOVED lines=59> */
.L_x_6856:
[----:B------:R-:W-:Y:S01]  /*26a90*/  IMAD.U32 R2, RZ, RZ, UR6 ;  /* 0x00000006ff027e24 */ /* 0x000fe2000f8e00ff */
[----:B------:R0:W-:Y:S04]  /*26aa0*/  STL [R1+0x4], RZ ;  /* 0x000004ff01007387 */ /* 0x0001e80000100800 */
[----:B------:R0:W-:Y:S04]  /*26ab0*/  STL [R1+0x8], RZ ;  /* 0x000008ff01007387 */ /* 0x0001e80000100800 */
[----:B------:R0:W-:Y:S02]  /*26ac0*/  STL [R1], R2 ;  /* 0x0000000201007387 */ /* 0x0001e40000100800 */
.L_x_6861:
        /* <DEDUP_REMOVED lines=10> */
.L_x_6854:
        /* <DEDUP_REMOVED lines=12> */
[----:B--2---:R-:W0:Y:S01]  /*26c30*/  S2R R4, SR_TID.X ;  /* 0x0000000000047919 */ /* 0x004e220000002100 */
[----:B------:R-:W-:Y:S01]  /*26c40*/  ULOP3.LUT UR41, UR36, 0x2, URZ, 0xfc, !UPT ;  /* 0x0000000224297892 */ /* 0x000fe2000f8efc3f */
[----:B------:R-:W-:Y:S01]  /*26c50*/  ULDC UR40, c[0x0][0xc] ;  /* 0x0000030000287ab9 */ /* 0x000fe20000000800 */
[----:B------:R-:W-:Y:S01]  /*26c60*/  STL [R1+0x3c], RZ ;  /* 0x00003cff01007387 */ /* 0x000fe20000100800 */
[----:B-1----:R-:W-:Y:S01]  /*26c70*/  LOP3.LUT R0, R0, 0x7f, RZ, 0xc0, !PT ;  /* 0x0000007f00007812 */ /* 0x002fe200078ec0ff */
[C---:B0-----:R-:W-:Y:S01]  /*26c80*/  IMAD.SHL.U32 R2, R4.reuse, 0x40, RZ ;  /* 0x0000004004027824 */ /* 0x041fe200078e00ff */
[----:B------:R-:W-:-:S03]  /*26c90*/  LOP3.LUT P0, RZ, R4, 0x4, RZ, 0xc0, !PT ;  /* 0x0000000404ff7812 */ /* 0x000fc6000780c0ff */
[----:B------:R-:W-:Y:S02]  /*26ca0*/  IMAD.SHL.U32 R0, R0, 0x20, RZ ;  /* 0x0000002000007824 */ /* 0x000fe400078e00ff */
[----:B------:R-:W-:-:S03]  /*26cb0*/  IMAD.SHL.U32 R19, R4, 0x80, RZ ;  /* 0x0000008004137824 */ /* 0x000fc600078e00ff */
[----:B------:R-:W-:Y:S02]  /*26cc0*/  LOP3.LUT R3, R0, 0xc00, RZ, 0xc0, !PT ;  /* 0x00000c0000037812 */ /* 0x000fe400078ec0ff */
[----:B------:R-:W-:Y:S02]  /*26cd0*/  LOP3.LUT R0, R19, 0x380, RZ, 0xc0, !PT ;  /* 0x0000038013007812 */ /* 0x000fe400078ec0ff */
[----:B------:R-:W-:Y:S02]  /*26ce0*/  LOP3.LUT R5, R3, 0x40, R2, 0xf8, !PT ;  /* 0x0000004003057812 */ /* 0x000fe400078ef802 */
[----:B------:R-:W-:Y:S02]  /*26cf0*/  SHF.R.U32.HI R3, RZ, 0x1, R4 ;  /* 0x00000001ff037819 */ /* 0x000fe40000011604 */
        /* <DEDUP_REMOVED lines=10> */
[----:B------:R-:W-:Y:S01]  /*26da0*/  LOP3.LUT R18, R5, R2, RZ, 0xfc, !PT ;  /* 0x0000000205127212 */ /* 0x000fe200078efcff */
[C---:B------:R-:W-:Y:S01]  /*26db0*/  VIADD R2, R19.reuse, 0x40 ;  /* 0x0000004013027836 */ /* 0x040fe20000000000 */
[----:B------:R-:W-:Y:S01]  /*26dc0*/  SEL R3, R0, 0xffffffe0, !P0 ;  /* 0xffffffe000037807 */ /* 0x000fe20004000000 */
[----:B------:R-:W-:Y:S02]  /*26dd0*/  @P0 VIADD R2, R19, 0xffffffc0 ;  /* 0xffffffc013020836 */ /* 0x000fe40000000000 */
[----:B------:R-:W-:-:S03]  /*26de0*/  IMAD.MOV.U32 R0, RZ, RZ, 0x1 ;  /* 0x00000001ff007424 */ /* 0x000fc600078e00ff */
[----:B------:R0:W-:Y:S04]  /*26df0*/  STL [R1+0x34], R2 ;  /* 0x0000340201007387 */ /* 0x0001e80000100800 */
[----:B------:R1:W-:Y:S04]  /*26e00*/  STL [R1+0x1c], R0 ;  /* 0x00001c0001007387 */ /* 0x0003e80000100800 */
[----:B------:R2:W-:Y:S01]  /*26e10*/  STL [R1+0x14], RZ ;  /* 0x000014ff01007387 */ /* 0x0005e20000100800 */
[----:B0-----:R-:W-:-:S03]  /*26e20*/  IMAD.MOV.U32 R2, RZ, RZ, 0x1 ;  /* 0x00000001ff027424 */ /* 0x001fc600078e00ff */
[----:B------:R2:W-:Y:S01]  /*26e30*/  STL [R1+0x10], RZ ;  /* 0x000010ff01007387 */ /* 0x0005e20000100800 */
[----:B-1----:R-:W-:-:S03]  /*26e40*/  LOP3.LUT R0, R18, 0x1000, RZ, 0xfc, !PT ;  /* 0x0000100012007812 */ /* 0x002fc600078efcff */
[----:B------:R2:W-:Y:S04]  /*26e50*/  STL [R1+0x18], R2 ;  /* 0x0000180201007387 */ /* 0x0005e80000100800 */
.L_x_6975:
[----:B------:R-:W3:Y:S01]  /*26e60*/  LDL R17, [R1+0xc] ;  /* 0x00000c0001117983 */ /* 0x000ee20000100800 */
[----:B------:R-:W-:Y:S05]  /*26e70*/  YIELD ;  /* 0x0000000000007946 */ /* 0x000fea0003800000 */
[----:B------:R-:W-:Y:S01]  /*26e80*/  ULDC.64 UR4, c[0x0][0xa28] ;  /* 0x00028a0000047ab9 */ /* 0x000fe20000000a00 */
[----:B----4-:R-:W-:Y:S01]  /*26e90*/  IMAD.MOV.U32 R6, RZ, RZ, RZ ;  /* 0x000000ffff067224 */ /* 0x010fe200078e00ff */
[----:B------:R-:W-:Y:S01]  /*26ea0*/  ISETP.NE.U32.AND P0, PT, RZ, UR4, PT ;  /* 0x00000004ff007c0c */ /* 0x000fe2000bf05070 */
[----:B------:R-:W0:Y:S01]  /*26eb0*/  LDC.64 R12, c[0x0][0xa00] ;  /* 0x00028000ff0c7b82 */ /* 0x000e220000000a00 */
[----:B------:R-:W-:Y:S01]  /*26ec0*/  IMAD.MOV.U32 R0, RZ, RZ, RZ ;  /* 0x000000ffff007224 */ /* 0x000fe200078e00ff */
[----:B------:R-:W-:Y:S01]  /*26ed0*/  ULDC.64 UR6, c[0x0][0xa08] ;  /* 0x0002820000067ab9 */ /* 0x000fe20000000a00 */
[----:B------:R-:W-:Y:S01]  /*26ee0*/  ISETP.NE.AND.EX P0, PT, RZ, UR5, PT, P0 ;  /* 0x00000005ff007c0c */ /* 0x000fe2000bf05300 */
[----:B------:R-:W-:Y:S01]  /*26ef0*/  ULDC.64 UR4, c[0x0][0xa18] ;  /* 0x0002860000047ab9 */ /* 0x000fe20000000a00 */
[----:B------:R-:W-:-:S03]  /*26f00*/  ULDC.64 UR8, c[0x0][0xa10] ;  /* 0x0002840000087ab9 */ /* 0x000fc60000000a00 */
[----:B------:R-:W1:Y:S08]  /*26f10*/  LDC.64 R4, c[0x0][0xa08] ;  /* 0x00028200ff047b82 */ /* 0x000e700000000a00 */
[----:B--2---:R-:W3:Y:S02]  /*26f20*/  @P0 LDC.64 R2, c[0x0][0xa28] ;  /* 0x00028a00ff020b82 */ /* 0x004ee40000000a00 */
[----:B---3--:R-:W-:-:S05]  /*26f30*/  @P0 IMAD.WIDE R2, R17, 0x4, R2 ;  /* 0x0000000411020825 */ /* 0x008fca00078e0202 */
[----:B------:R2:W5:Y:S01]  /*26f40*/  @P0 LDG.E R6, desc[UR38][R2.64] ;  /* 0x0000002602060981 */ /* 0x000562000c1e1900 */
[----:B------:R-:W-:Y:S01]  /*26f50*/  ISETP.NE.U32.AND P0, PT, RZ, UR4, PT ;  /* 0x00000004ff007c0c */ /* 0x000fe2000bf05070 */
[----:B0-----:R-:W-:Y:S01]  /*26f60*/  IMAD.WIDE R12, R17, 0x4, R12 ;  /* 0x00000004110c7825 */ /* 0x001fe200078e020c */
[----:B------:R-:W-:Y:S02]  /*26f70*/  ISETP.NE.U32.AND P2, PT, RZ, UR6, PT ;  /* 0x00000006ff007c0c */ /* 0x000fe4000bf45070 */
[----:B------:R-:W-:Y:S01]  /*26f80*/  ISETP.NE.AND.EX P0, PT, RZ, UR5, PT, P0 ;  /* 0x00000005ff007c0c */ /* 0x000fe2000bf05300 */
[----:B------:R-:W-:Y:S01]  /*26f90*/  ULDC.64 UR4, c[0x0][0xa00] ;  /* 0x0002800000047ab9 */ /* 0x000fe20000000a00 */
[----:B------:R-:W-:Y:S01]  /*26fa0*/  ISETP.NE.U32.AND P4, PT, RZ, UR8, PT ;  /* 0x00000008ff007c0c */ /* 0x000fe2000bf85070 */
[----:B------:R-:W-:Y:S01]  /*26fb0*/  IMAD.MOV.U32 R10, RZ, RZ, RZ ;  /* 0x000000ffff0a7224 */ /* 0x000fe200078e00ff */
[----:B------:R-:W-:Y:S01]  /*26fc0*/  ISETP.NE.U32.AND P1, PT, RZ, UR4, PT ;  /* 0x00000004ff007c0c */ /* 0x000fe2000bf25070 */
[----:B--2---:R-:W0:Y:S01]  /*26fd0*/  LDC.64 R2, c[0x0][0xa10] ;  /* 0x00028400ff027b82 */ /* 0x004e220000000a00 */
[----:B------:R-:W-:-:S02]  /*26fe0*/  IMAD.MOV.U32 R9, RZ, RZ, RZ ;  /* 0x000000ffff097224 */ /* 0x000fc400078e00ff */
[----:B------:R-:W-:Y:S01]  /*26ff0*/  ISETP.NE.AND.EX P3, PT, RZ, UR5, PT, P1 ;  /* 0x00000005ff007c0c */ /* 0x000fe2000bf65310 */
[----:B-1----:R-:W-:Y:S01]  /*27000*/  IMAD.WIDE R4, R17, 0x4, R4 ;  /* 0x0000000411047825 */ /* 0x002fe200078e0204 */
[----:B------:R-:W-:Y:S02]  /*27010*/  ISETP.NE.AND.EX P1, PT, RZ, UR7, PT, P2 ;  /* 0x00000007ff007c0c */ /* 0x000fe4000bf25320 */
[----:B------:R-:W-:Y:S01]  /*27020*/  ISETP.NE.AND.EX P2, PT, RZ, UR9, PT, P4 ;  /* 0x00000009ff007c0c */ /* 0x000fe2000bf45340 */
[----:B------:R-:W1:Y:S08]  /*27030*/  @P0 LDC.64 R14, c[0x0][0xa18] ;  /* 0x00028600ff0e0b82 */ /* 0x000e700000000a00 */
[----:B------:R-:W2:Y:S01]  /*27040*/  @P3 LDG.E R0, desc[UR38][R12.64] ;  /* 0x000000260c003981 */ /* 0x000ea2000c1e1900 */
[----:B------:R-:W-:-:S03]  /*27050*/  ULDC UR4, c[0x0][0x288] ;  /* 0x0000a20000047ab9 */ /* 0x000fc60000000800 */
[----:B------:R3:W5:Y:S01]  /*27060*/  @P1 LDG.E R10, desc[UR38][R4.64] ;  /* 0x00000026040a1981 */ /* 0x000762000c1e1900 */
[----:B0-----:R-:W-:-:S05]  /*27070*/  IMAD.WIDE R2, R17, 0x4, R2 ;  /* 0x0000000411027825 */ /* 0x001fca00078e0202 */
[----:B------:R3:W5:Y:S01]  /*27080*/  @P2 LDG.E R9, desc[UR38][R2.64] ;  /* 0x0000002602092981 */ /* 0x000762000c1e1900 */
[----:B-1----:R-:W-:-:S03]  /*27090*/  @P0 IMAD.WIDE R14, R17, 0x4, R14 ;  /* 0x00000004110e0825 */ /* 0x002fc600078e020e */
[----:B--2---:R0:W-:Y:S02]  /*270a0*/  STL [R1+0x20], R0 ;  /* 0x0000200001007387 */ /* 0x0041e40000100800 */
[----:B0-----:R-:W-:Y:S01]  /*270b0*/  IMAD.U32 R0, RZ, RZ, UR4 ;  /* 0x00000004ff007e24 */ /* 0x001fe2000f8e00ff */
        /* <DEDUP_REMOVED lines=11> */
[----:B---3--:R-:W-:Y:S06]  /*27170*/  @P0 BRA `(.L_x_6863) ;  /* 0x0000000000100947 */ /* 0x008fec0003800000 */
[----:B------:R-:W-:Y:S05]  /*27180*/  @!P3 BRA `(.L_x_6863) ;  /* 0x00000000000cb947 */ /* 0x000fea0003800000 */
[----:B------:R-:W2:Y:S04]  /*27190*/  LDG.E R11, desc[UR38][R12.64] ;  /* 0x000000260c0b7981 */ /* 0x000ea8000c1e1900 */
[----:B-----5:R-:W2:Y:S02]  /*271a0*/  LDG.E R0, desc[UR38][R12.64+0x4] ;  /* 0x000004260c007981 */ /* 0x020ea4000c1e1900 */
[----:B--2---:R-:W-:-:S07]  /*271b0*/  IMAD.IADD R0, R0, 0x1, -R11 ;  /* 0x0000000100007824 */ /* 0x004fce00078e0a0b */
.L_x_6863:
        /* <DEDUP_REMOVED lines=10> */
.L_x_6864:
[----:B------:R-:W-:Y:S05]  /*27260*/  @!P1 BRA `(.L_x_6865) ;  /* 0x00000000000c9947 */ /* 0x000fea0003800000 */
[----:B------:R-:W2:Y:S04]  /*27270*/  LDG.E R7, desc[UR38][R4.64] ;  /* 0x0000002604077981 */ /* 0x000ea8000c1e1900 */
[----:B------:R-:W2:Y:S02]  /*27280*/  LDG.E R4, desc[UR38][R4.64+0x4] ;  /* 0x0000042604047981 */ /* 0x000ea4000c1e1900 */
[----:B--2---:R-:W-:-:S07]  /*27290*/  IMAD.IADD R7, R4, 0x1, -R7 ;  /* 0x0000000104077824 */ /* 0x004fce00078e0a07 */
.L_x_6865:
[----:B0-----:R-:W2:Y:S04]  /*272a0*/  @P2 LDG.E R4, desc[UR38][R2.64] ;  /* 0x0000002602042981 */ /* 0x001ea8000c1e1900 */
[----:B------:R-:W3:Y:S04]  /*272b0*/  LDL R10, [R1+0x4] ;  /* 0x00000400010a7983 */ /* 0x000ee80000100800 */
[----:B------:R-:W2:Y:S01]  /*272c0*/  @P2 LDG.E R2, desc[UR38][R2.64+0x4] ;  /* 0x0000042602022981 */ /* 0x000ea2000c1e1900 */
[----:B-----5:R-:W-:Y:S02]  /*272d0*/  IMAD.IADD R7, R7, 0x1, -R6 ;  /* 0x0000000107077824 */ /* 0x020fe400078e0a06 */
[----:B--2---:R-:W-:-:S04]  /*272e0*/  @P2 IMAD.IADD R8, R2, 0x1, -R4 ;  /* 0x0000000102082824 */ /* 0x004fc800078e0a04 */
[----:B------:R-:W-:-:S04]  /*272f0*/  IMAD.IADD R17, R7, 0x1, R8 ;  /* 0x0000000107117824 */ /* 0x000fc800078e0208 */
[----:B------:R-:W-:-:S04]  /*27300*/  VIADD R21, R17, 0xbf ;  /* 0x000000bf11157836 */ /* 0x000fc80000000000 */
[----:B------:R-:W-:-:S05]  /*27310*/  IMAD.HI R21, R21, 0x2aaaaaab, RZ ;  /* 0x2aaaaaab15157827 */ /* 0x000fca00078e02ff */
[----:B------:R-:W-:-:S04]  /*27320*/  SHF.R.U32.HI R2, RZ, 0x1f, R21 ;  /* 0x0000001fff027819 */ /* 0x000fc80000011615 */
[----:B------:R-:W-:Y:S02]  /*27330*/  LEA.HI.SX32 R21, R21, R2, 0x1b ;  /* 0x0000000215157211 */ /* 0x000fe400078fdaff */
[----:B------:R-:W0:Y:S01]  /*27340*/  LDC.64 R2, c[0x0][0x9e0] ;  /* 0x00027800ff027b82 */ /* 0x000e220000000a00 */
[----:B---3--:R-:W-:-:S04]  /*27350*/  LEA R20, R10, 0x80, 0x7 ;  /* 0x000000800a147811 */ /* 0x008fc800078e38ff */
[----:B------:R-:W-:Y:S02]  /*27360*/  IADD3 R20, R17, R20, -R0 ;  /* 0x0000001411147210 */ /* 0x000fe40007ffe800 */
[----:B0-----:R-:W-:-:S03]  /*27370*/  ISETP.GE.AND P1, PT, R3, 0x1, PT ;  /* 0x000000010300780c */ /* 0x001fc60003f26270 */
[----:B------:R-:W-:-:S10]  /*27380*/  IMAD.IADD R6, R20, 0x1, R2 ;  /* 0x0000000114067824 */ /* 0x000fd400078e0202 */
        /* <DEDUP_REMOVED lines=12> */
.L_x_6868:
[----:B------:R-:W-:-:S13]  /*27450*/  ISETP.NE.AND P0, PT, R3, 0x1, PT ;  /* 0x000000010300780c */ /* 0x000fda0003f05270 */
[----:B------:R-:W0:Y:S02]  /*27460*/  @P0 LDC.64 R4, c[0x0][0x9e8] ;  /* 0x00027a00ff040b82 */ /* 0x000e240000000a00 */
[----:B0-----:R-:W-:-:S05]  /*27470*/  @P0 IMAD.HI.U32 R4, R2, R4, RZ ;  /* 0x0000000402040227 */ /* 0x001fca00078e00ff */
[----:B------:R-:W-:-:S07]  /*27480*/  @P0 SHF.R.U32.HI R2, RZ, R5, R4 ;  /* 0x00000005ff020219 */ /* 0x000fce0000011604 */
.L_x_6869:
[----:B------:R-:W-:Y:S05]  /*27490*/  BSYNC B0 ;  /* 0x0000000000007941 */ /* 0x000fea0003800000 */
.L_x_6867:
[----:B------:R-:W-:-:S05]  /*274a0*/  IMAD R2, R2, R3, R3 ;  /* 0x0000000302027224 */ /* 0x000fca00078e0203 */
[----:B------:R-:W-:-:S07]  /*274b0*/  VIMNMX R6, R6, R2, PT ;  /* 0x0000000206067248 */ /* 0x000fce0003fe0100 */
.L_x_6866:
        /* <DEDUP_REMOVED lines=15> */
.L_x_6872:
[----:B------:R-:W-:Y:S01]  /*275b0*/  ISETP.NE.AND P0, PT, R3, 0x1, PT ;  /* 0x000000010300780c */ /* 0x000fe20003f05270 */
[----:B------:R-:W-:-:S12]  /*275c0*/  IMAD.MOV.U32 R0, RZ, RZ, R17 ;  /* 0x000000ffff007224 */ /* 0x000fd800078e0011 */
[----:B------:R-:W0:Y:S02]  /*275d0*/  @P0 LDC.64 R4, c[0x0][0x9e8] ;  /* 0x00027a00ff040b82 */ /* 0x000e240000000a00 */
[----:B0-----:R-:W-:-:S05]  /*275e0*/  @P0 IMAD.HI.U32 R4, R17, R4, RZ ;  /* 0x0000000411040227 */ /* 0x001fca00078e00ff */
[----:B------:R-:W-:-:S07]  /*275f0*/  @P0 SHF.R.U32.HI R0, RZ, R5, R4 ;  /* 0x00000005ff000219 */ /* 0x000fce0000011604 */
.L_x_6873:
[----:B------:R-:W-:Y:S05]  /*27600*/  BSYNC B0 ;  /* 0x0000000000007941 */ /* 0x000fea0003800000 */
.L_x_6871:
[----:B------:R-:W-:-:S05]  /*27610*/  IMAD R3, R0, R3, RZ ;  /* 0x0000000300037224 */ /* 0x000fca00078e02ff */
[----:B------:R-:W-:-:S07]  /*27620*/  VIMNMX R2, R2, R3, !PT ;  /* 0x0000000302027248 */ /* 0x000fce0007fe0100 */
.L_x_6870:
[----:B------:R-:W-:Y:S01]  /*27630*/  VIADD R6, R6, 0xbf ;  /* 0x000000bf06067836 */ /* 0x000fe20000000000 */
[----:B------:R-:W-:Y:S01]  /*27640*/  BSSY B0, `(.L_x_6874) ;  /* 0x00000fa000007945 */ /* 0x000fe20003800000 */
        /* <DEDUP_REMOVED lines=23> */
[----:B------:R-:W2:Y:S01]  /*277c0*/  LDL R4, [R1+0xc] ;  /* 0x00000c0001047983 */ /* 0x000ea20000100800 */
[----:B------:R-:W0:Y:S03]  /*277d0*/  LDC R0, c[0x0][0x428] ;  /* 0x00010a00ff007b82 */ /* 0x000e260000000800 */
[----:B------:R-:W3:Y:S01]  /*277e0*/  LDL R10, [R1+0x8] ;  /* 0x00000800010a7983 */ /* 0x000ee20000100800 */
[----:B------:R-:W-:Y:S01]  /*277f0*/  UMOV UR4, 0xffffffff ;  /* 0xffffffff00047882 */ /* 0x000fe20000000000 */
[----:B0-----:R-:W-:-:S13]  /*27800*/  ISETP.NE.AND P0, PT, R0, 0x1, PT ;  /* 0x000000010000780c */ /* 0x001fda0003f05270 */
[----:B------:R-:W3:Y:S01]  /*27810*/  @P0 LDC R0, c[0x0][0x42c] ;  /* 0x00010b00ff000b82 */ /* 0x000ee20000000800 */
[----:B--2---:R-:W-:-:S07]  /*27820*/  IMAD.MOV.U32 R5, RZ, RZ, R4 ;  /* 0x000000ffff057224 */ /* 0x004fce00078e0004 */
[----:B------:R-:W0:Y:S01]  /*27830*/  @P0 LDC R4, c[0x0][0x430] ;  /* 0x00010c00ff040b82 */ /* 0x000e220000000800 */
[----:B---3--:R-:W-:-:S04]  /*27840*/  @P0 IMAD.HI.U32 R0, R10, R0, RZ ;  /* 0x000000000a000227 */ /* 0x008fc800078e00ff */
        /* <DEDUP_REMOVED lines=8> */
.L_x_7082:
[----:B-1----:R-:W-:Y:S02]  /*278d0*/  ISETP.NE.AND P0, PT, R14, RZ, PT ;  /* 0x000000ff0e00720c */ /* 0x002fe40003f05270 */
[----:B------:R-:W-:-:S11]  /*278e0*/  PLOP3.LUT P6, PT, PT, PT, PT, 0x8, 0x0 ;  /* 0x000000000000781c */ /* 0x000fd60003fce170 */
[----:B------:R-:W-:Y:S05]  /*278f0*/  @P0 BRA `(.L_x_6877) ;  /* 0x00000000000c0947 */ /* 0x000fea0003800000 */
[----:B------:R-:W-:-:S03]  /*27900*/  UMOV UR4, 0xffffffff ;  /* 0xffffffff00047882 */ /* 0x000fc60000000000 */
[----:B------:R-:W-:Y:S05]  /*27910*/  BRA.DIV UR4, `(.L_x_6878) ;  /* 0x0000007204dc7947 */ /* 0x000fea000b800000 */
[----:B------:R-:W-:-:S13]  /*27920*/  ELECT P6, URZ, PT ;  /* 0x00000000003f782f */ /* 0x000fda00038c0000 */
.L_x_6877:
        /* <DEDUP_REMOVED lines=12> */
.L_x_7085:
[----:B------:R-:W-:Y:S05]  /*279f0*/  BSYNC B1 ;  /* 0x0000000000017941 */ /* 0x000fea0003800000 */
.L_x_6879:
        /* <DEDUP_REMOVED lines=12> */
.L_x_7086:
[----:B------:R-:W-:Y:S05]  /*27ac0*/  BSYNC B2 ;  /* 0x0000000000027941 */ /* 0x000fea0003800000 */
.L_x_6883:
        /* <DEDUP_REMOVED lines=9> */
.L_x_6886:
[----:B------:R-:W-:Y:S05]  /*27b60*/  BSYNC B2 ;  /* 0x0000000000027941 */ /* 0x000fea0003800000 */
.L_x_6885:
[----:B------:R-:W2:Y:S01]  /*27b70*/  LDL R5, [R1+0x14] ;  /* 0x0000140001057983 */ /* 0x000ea20000100800 */
[----:B------:R-:W-:Y:S01]  /*27b80*/  IMAD.MOV.U32 R13, RZ, RZ, RZ ;  /* 0x000000ffff0d7224 */ /* 0x000fe200078e00ff */
[----:B------:R-:W-:Y:S01]  /*27b90*/  UIADD3 UR4, UP0, UR42, 0x570, URZ ;  /* 0x000005702a047890 */ /* 0x000fe2000ff1e03f */
[----:B0-----:R-:W-:Y:S01]  /*27ba0*/  IMAD R4, R7, 0xc0, R9 ;  /* 0x000000c007047824 */ /* 0x001fe200078e0209 */
        /* <DEDUP_REMOVED lines=9> */
.L_x_6887:
        /* <DEDUP_REMOVED lines=13> */
.L_x_7087:
[----:B------:R-:W-:Y:S05]  /*27d10*/  BSYNC B2 ;  /* 0x0000000000027941 */ /* 0x000fea0003800000 */
.L_x_6888:
        /* <DEDUP_REMOVED lines=11> */
.L_x_6891:
[----:B------:R-:W-:Y:S05]  /*27dd0*/  BSYNC B2 ;  /* 0x0000000000027941 */ /* 0x000fea0003800000 */
.L_x_6890:
        /* <DEDUP_REMOVED lines=8> */
.L_x_6892:
        /* <DEDUP_REMOVED lines=10> */
.L_x_6882:
[----:B------:R-:W-:Y:S05]  /*27f00*/  BSYNC B1 ;  /* 0x0000000000017941 */ /* 0x000fea0003800000 */
.L_x_6881:
        /* <DEDUP_REMOVED lines=16> */
.L_x_6905:
        /* <DEDUP_REMOVED lines=13> */
.L_x_7088:
[----:B------:R-:W-:Y:S05]  /*280e0*/  BSYNC B2 ;  /* 0x0000000000027941 */ /* 0x000fea0003800000 */
.L_x_6895:
        /* <DEDUP_REMOVED lines=9> */
.L_x_6898:
[----:B------:R-:W-:Y:S05]  /*28180*/  BSYNC B2 ;  /* 0x0000000000027941 */ /* 0x000fea0003800000 */
.L_x_6897:
[----:B------:R-:W2:Y:S01]  /*28190*/  LDL R8, [R1+0x14] ;  /* 0x0000140001087983 */ /* 0x000ea20000100800 */
[----:B------:R-:W-:Y:S01]  /*281a0*/  IMAD.MOV.U32 R12, RZ, RZ, RZ ;  /* 0x000000ffff0c7224 */ /* 0x000fe200078e00ff */
[----:B------:R-:W-:Y:S01]  /*281b0*/  UIADD3 UR4, UP0, UR42, 0x570, URZ ;  /* 0x000005702a047890 */ /* 0x000fe2000ff1e03f */
[----:B------:R-:W-:Y:S01]  /*281c0*/  PLOP3.LUT P1, PT, PT, PT, PT, 0x80, 0x0 ;  /* 0x000000000000781c */ /* 0x000fe20003f2f070 */
[----:B------:R-:W-:Y:S01]  /*281d0*/  VIADD R9, R6, 0x28890 ;  /* 0x0002889006097836 */ /* 0x000fe20000000000 */
[----:B------:R-:W-:Y:S01]  /*281e0*/  UMOV UR6, 0x0 ;  /* 0x0000000000067882 */ /* 0x000fe20000000000 */
[----:B------:R-:W-:Y:S01]  /*281f0*/  R2UR UR10, R12 ;  /* 0x000000000c0a72ca */ /* 0x000fe200000e0000 */
[----:B------:R-:W-:Y:S01]  /*28200*/  UIADD3.X UR5, URZ, UR43, URZ, UP0, !UPT ;  /* 0x0000002b3f057290 */ /* 0x000fe200087fe43f */
[----:B------:R-:W-:Y:S01]  /*28210*/  UMOV UR7, 0x12f00000 ;  /* 0x12f0000000077882 */ /* 0x000fe20000000000 */
[----:B--2---:R-:W-:-:S04]  /*28220*/  IMAD R8, R8, 0x6000, R11 ;  /* 0x0000600008087824 */ /* 0x004fc800078e020b */
[----:B------:R-:W-:-:S08]  /*28230*/  VIADD R10, R8, 0x1c400 ;  /* 0x0001c400080a7836 */ /* 0x000fd00000000000 */
.L_x_6899:
        /* <DEDUP_REMOVED lines=13> */
.L_x_7089:
[----:B------:R-:W-:Y:S05]  /*28310*/  BSYNC B2 ;  /* 0x0000000000027941 */ /* 0x000fea0003800000 */
.L_x_6900:
        /* <DEDUP_REMOVED lines=11> */
.L_x_6903:
[----:B------:R-:W-:Y:S05]  /*283d0*/  BSYNC B2 ;  /* 0x0000000000027941 */ /* 0x000fea0003800000 */
.L_x_6902:
        /* <DEDUP_REMOVED lines=8> */
.L_x_6904:
        /* <DEDUP_REMOVED lines=10> */
.L_x_6894:
[----:B------:R-:W-:Y:S05]  /*28500*/  BSYNC B1 ;  /* 0x0000000000017941 */ /* 0x000fea0003800000 */
.L_x_6893:
        /* <DEDUP_REMOVED lines=13> */
.L_x_6875:
[----:B------:R-:W-:Y:S05]  /*285e0*/  BSYNC B0 ;  /* 0x0000000000007941 */ /* 0x000fea0003800000 */
.L_x_6874:
        /* <DEDUP_REMOVED lines=17> */
.L_x_6908:
[----:B------:R-:W-:-:S13]  /*28700*/  ISETP.NE.AND P1, PT, R3, 0x1, PT ;  /* 0x000000010300780c */ /* 0x000fda0003f25270 */
[----:B------:R-:W1:Y:S02]  /*28710*/  @P1 LDC.64 R4, c[0x0][0x9e8] ;  /* 0x00027a00ff041b82 */ /* 0x000e640000000a00 */
[----:B-1----:R-:W-:-:S05]  /*28720*/  @P1 IMAD.HI.U32 R4, R0, R4, RZ ;  /* 0x0000000400041227 */ /* 0x002fca00078e00ff */
[----:B------:R-:W-:-:S07]  /*28730*/  @P1 SHF.R.U32.HI R0, RZ, R5, R4 ;  /* 0x00000005ff001219 */ /* 0x000fce0000011604 */
.L_x_6909:
[----:B------:R-:W-:Y:S05]  /*28740*/  BSYNC B0 ;  /* 0x0000000000007941 */ /* 0x000fea0003800000 */
.L_x_6907:
[----:B------:R-:W-:-:S05]  /*28750*/  IMAD R0, R0, R3, R3 ;  /* 0x0000000300007224 */ /* 0x000fca00078e0203 */
[----:B------:R-:W-:-:S07]  /*28760*/  VIMNMX R2, R2, R0, PT ;  /* 0x0000000002027248 */ /* 0x000fce0003fe0100 */
.L_x_6906:
[----:B------:R-:W-:Y:S01]  /*28770*/  VIADD R2, R2, 0xbf ;  /* 0x000000bf02027836 */ /* 0x000fe20000000000 */
[----:B------:R-:W-:-:S03]  /*28780*/  ULDC UR4, c[0x0][0x9dc] ;  /* 0x0002770000047ab9 */ /* 0x000fc60000000800 */
[----:B------:R-:W-:-:S05]  /*28790*/  IMAD.HI R2, R2, 0x2aaaaaab, RZ ;  /* 0x2aaaaaab02027827 */ /* 0x000fca00078e02ff */
[----:B------:R-:W-:-:S04]  /*287a0*/  SHF.R.U32.HI R0, RZ, 0x1f, R2 ;  /* 0x0000001fff007819 */ /* 0x000fc80000011602 */
[----:B------:R-:W-:-:S04]  /*287b0*/  LEA.HI.SX32 R0, R2, R0, 0x1b ;  /* 0x0000000002007211 */ /* 0x000fc800078fdaff */
[----:B0-----:R-:W-:Y:S01]  /*287c0*/  VIMNMX R6, R21, R0, PT ;  /* 0x0000000015067248 */ /* 0x001fe20003fe0100 */
        /* <DEDUP_REMOVED lines=13> */
.L_x_6912:
[----:B------:R-:W-:-:S13]  /*288a0*/  ISETP.NE.AND P0, PT, R3, 0x1, PT ;  /* 0x000000010300780c */ /* 0x000fda0003f05270 */
[----:B------:R-:W1:Y:S02]  /*288b0*/  @P0 LDC.64 R4, c[0x0][0x9e8] ;  /* 0x00027a00ff040b82 */ /* 0x000e640000000a00 */
[----:B-1----:R-:W-:-:S05]  /*288c0*/  @P0 IMAD.HI.U32 R4, R17, R4, RZ ;  /* 0x0000000411040227 */ /* 0x002fca00078e00ff */
[----:B------:R-:W-:-:S07]  /*288d0*/  @P0 SHF.R.U32.HI R17, RZ, R5, R4 ;  /* 0x00000005ff110219 */ /* 0x000fce0000011604 */
.L_x_6913:
[----:B------:R-:W-:Y:S05]  /*288e0*/  BSYNC B0 ;  /* 0x0000000000007941 */ /* 0x000fea0003800000 */
.L_x_6911:
[----:B------:R-:W-:-:S05]  /*288f0*/  IMAD R3, R17, R3, RZ ;  /* 0x0000000311037224 */ /* 0x000fca00078e02ff */
[----:B------:R-:W-:-:S07]  /*28900*/  VIMNMX R0, R0, R3, !PT ;  /* 0x0000000300007248 */ /* 0x000fce0007fe0100 */
.L_x_6910:
        /* <DEDUP_REMOVED lines=24> */
[----:B------:R3:W-:Y:S01]  /*28a90*/  STL [R1], R0 ;  /* 0x0000000001007387 */ /* 0x0007e20000100800 */
[----:B------:R-:W-:Y:S05]  /*28aa0*/  BRA `(.L_x_6916) ;  /* 0x00000030001c7947 */ /* 0x000fea0003800000 */
.L_x_6915:
        /* <DEDUP_REMOVED lines=13> */
[----:B------:R-:W-:Y:S02]  /*28b80*/  IMAD.U32 R5, RZ, RZ, UR7 ;  /* 0x00000007ff057e24 */ /* 0x000fe4000f8e00ff */
[----:B0-----:R-:W-:Y:S02]  /*28b90*/  IMAD.U32 R6, RZ, RZ, UR8 ;  /* 0x00000008ff067e24 */ /* 0x001fe4000f8e00ff */
        /* <DEDUP_REMOVED lines=8> */
.L_x_6917:
[----:B------:R-:W-:Y:S01]  /*28c20*/  VIADD R17, R17, 0xc400 ;  /* 0x0000c40011117836 */ /* 0x000fe20000000000 */
[----:B------:R-:W-:-:S04]  /*28c30*/  LOP3.LUT R16, R16, 0xfffffffe, RZ, 0xc0, !PT ;  /* 0xfffffffe10107812 */ /* 0x000fc800078ec0ff */
        /* <DEDUP_REMOVED lines=19> */
.L_x_6918:
[----:B------:R-:W2:Y:S02]  /*28d70*/  LDL R2, [R1+0x24] ;  /* 0x0000240001027983 */ /* 0x000ea40000100800 */
        /* <DEDUP_REMOVED lines=19> */
.L_x_6919:
        /* <DEDUP_REMOVED lines=18> */
.L_x_6920:
[----:B------:R-:W2:Y:S01]  /*28fd0*/  LDL.LU R3, [R1+0x20] ;  /* 0x0000200001037983 */ /* 0x000ea20000300800 */
[----:B------:R-:W1:Y:S01]  /*28fe0*/  LDC R0, c[0x0][0x428] ;  /* 0x00010a00ff007b82 */ /* 0x000e620000000800 */
[----:B------:R-:W-:Y:S02]  /*28ff0*/  ULDC.64 UR4, c[0x0][0x9f8] ;  /* 0x00027e0000047ab9 */ /* 0x000fe40000000a00 */
[----:B------:R-:W2:Y:S04]  /*29000*/  LDL.LU R2, [R1+0x4] ;  /* 0x0000040001027983 */ /* 0x000ea80000300800 */
[----:B------:R-:W3:Y:S04]  /*29010*/  LDL R5, [R1+0x8] ;  /* 0x0000080001057983 */ /* 0x000ee80000100800 */
[----:B------:R-:W0:Y:S01]  /*29020*/  LDL R17, [R1+0xc] ;  /* 0x00000c0001117983 */ /* 0x000e220000100800 */
[----:B-1----:R-:W-:Y:S01]  /*29030*/  ISETP.NE.AND P0, PT, R0, 0x1, PT ;  /* 0x000000010000780c */ /* 0x002fe20003f05270 */
[----:B--2---:R-:W-:-:S12]  /*29040*/  IMAD R4, R2, 0x80, R3 ;  /* 0x0000008002047824 */ /* 0x004fd800078e0203 */
[----:B------:R-:W1:Y:S01]  /*29050*/  @P0 LDC R2, c[0x0][0x42c] ;  /* 0x00010b00ff020b82 */ /* 0x000e620000000800 */
[----:B---3--:R-:W-:Y:S02]  /*29060*/  IMAD.MOV.U32 R0, RZ, RZ, R5 ;  /* 0x000000ffff007224 */ /* 0x008fe400078e0005 */
[----:B0-----:R-:W-:-:S05]  /*29070*/  IMAD.MOV.U32 R6, RZ, RZ, R17 ;  /* 0x000000ffff067224 */ /* 0x001fca00078e0011 */
[----:B------:R-:W0:Y:S01]  /*29080*/  @P0 LDC R3, c[0x0][0x430] ;  /* 0x00010c00ff030b82 */ /* 0x000e220000000800 */
[----:B-1----:R-:W-:Y:S02]  /*29090*/  @P0 IMAD.HI.U32 R2, R5, R2, RZ ;  /* 0x0000000205020227 */ /* 0x002fe400078e00ff */
[----:B------:R-:W1:Y:S03]  /*290a0*/  S2R R5, SR_TID.X ;  /* 0x0000000000057919 */ /* 0x000e660000002100 */
[----:B0-----:R-:W-:Y:S02]  /*290b0*/  @P0 SHF.R.U32.HI R0, RZ, R3, R2 ;  /* 0x00000003ff000219 */ /* 0x001fe40000011602 */
[----:B------:R-:W-:-:S04]  /*290c0*/  ISETP.NE.U32.AND P0, PT, RZ, UR4, PT ;  /* 0x00000004ff007c0c */ /* 0x000fc8000bf05070 */
[----:B------:R-:W-:Y:S01]  /*290d0*/  ISETP.NE.AND.EX P0, PT, RZ, UR5, PT, P0 ;  /* 0x00000005ff007c0c */ /* 0x000fe2000bf05300 */
[----:B------:R-:W-:-:S12]  /*290e0*/  ULDC.64 UR4, c[0x0][0xa00] ;  /* 0x0002800000047ab9 */ /* 0x000fd80000000a00 */
[----:B------:R-:W0:Y:S01]  /*290f0*/  @P0 LDC.64 R2, c[0x0][0x9f8] ;  /* 0x00027e00ff020b82 */ /* 0x000e220000000a00 */
[----:B-1----:R-:W-:Y:S01]  /*29100*/  LOP3.LUT R5, R5, 0x7f, RZ, 0xc0, !PT ;  /* 0x0000007f05057812 */ /* 0x002fe200078ec0ff */
        /* <DEDUP_REMOVED lines=12> */
.L_x_6921:
        /* <DEDUP_REMOVED lines=11> */
[----:B------:R-:W2:Y:S01]  /*29280*/  LDL R17, [R1+0x20] ;  /* 0x0000200001117983 */ /* 0x000ea20000100800 */
[----:B0-----:R-:W0:Y:S01]  /*29290*/  LDC.64 R6, c[0x0][0x3f8] ;  /* 0x0000fe00ff067b82 */ /* 0x001e220000000a00 */
        /* <DEDUP_REMOVED lines=12> */
.L_x_7092:
[----:B-1----:R-:W-:Y:S02]  /*29360*/  ISETP.NE.AND P0, PT, R14, RZ, PT ;  /* 0x000000ff0e00720c */ /* 0x002fe40003f05270 */
[----:B------:R-:W-:-:S11]  /*29370*/  PLOP3.LUT P6, PT, PT, PT, PT, 0x8, 0x0 ;  /* 0x000000000000781c */ /* 0x000fd60003fce170 */
[----:B------:R-:W-:Y:S05]  /*29380*/  @P0 BRA `(.L_x_6923) ;  /* 0x0000000400c80947 */ /* 0x000fea0003800000 */
[----:B------:R-:W-:-:S03]  /*29390*/  UMOV UR4, 0xffffffff ;  /* 0xffffffff00047882 */ /* 0x000fc60000000000 */
[----:B------:R-:W-:Y:S05]  /*293a0*/  BRA.DIV UR4, `(.L_x_6924) ;  /* 0x0000005a04f07947 */ /* 0x000fea000b800000 */
[----:B------:R-:W-:-:S13]  /*293b0*/  ELECT P6, URZ, PT ;  /* 0x00000000003f782f */ /* 0x000fda00038c0000 */
.L_x_7095:
        /* <DEDUP_REMOVED lines=18> */
[----:B------:R-:W-:-:S03]  /*294e0*/  IMAD.WIDE.U32 R10, R17, UR4, R10 ;  /* 0x00000004110a7c25 */ /* 0x000fc6000f8e000a */
[----:B------:R-:W-:Y:S01]  /*294f0*/  LEA R6, P0, R10, R6, 0x2 ;  /* 0x000000060a067211 */ /* 0x000fe200078010ff */
[----:B--2---:R-:W-:-:S04]  /*29500*/  IMAD R5, R12, UR4, RZ ;  /* 0x000000040c057c24 */ /* 0x004fc8000f8e02ff */
[----:B------:R-:W-:-:S04]  /*29510*/  IMAD R2, R17, UR5, R5 ;  /* 0x0000000511027c24 */ /* 0x000fc8000f8e0205 */
[----:B------:R-:W-:-:S05]  /*29520*/  IMAD.IADD R2, R11, 0x1, R2 ;  /* 0x000000010b027824 */ /* 0x000fca00078e0202 */
[----:B------:R-:W-:-:S05]  /*29530*/  LEA.HI.X R7, R10, R7, R2, 0x2, P0 ;  /* 0x000000070a077211 */ /* 0x000fca00000f1402 */
[----:B------:R0:W5:Y:S02]  /*29540*/  LDG.E R2, desc[UR38][R6.64] ;  /* 0x0000002606027981 */ /* 0x000164000c1e1900 */
.L_x_6926:
        /* <DEDUP_REMOVED lines=12> */
.L_x_7096:
        /* <DEDUP_REMOVED lines=8> */
.L_x_6928:
        /* <DEDUP_REMOVED lines=22> */
.L_x_7097:
        /* <DEDUP_REMOVED lines=8> */
.L_x_6930:
        /* <DEDUP_REMOVED lines=14> */
.L_x_6925:
[----:B------:R-:W2:Y:S01]  /*29950*/  LDL.LU R6, [R1+0x8] ;  /* 0x0000080001067983 */ /* 0x000ea20000300800 */
[----:B01----:R-:W-:Y:S01]  /*29960*/  MOV R7, 0x400 ;  /* 0x0000040000077802 */ /* 0x003fe20000000f00 */
[----:B------:R-:W0:Y:S01]  /*29970*/  S2R R8, SR_CgaCtaId ;  /* 0x0000000000087919 */ /* 0x000e220000008800 */
[----:B------:R-:W-:Y:S05]  /*29980*/  WARPSYNC.ALL ;  /* 0x0000000000007948 */ /* 0x000fea0003800000 */
[----:B------:R-:W-:Y:S01]  /*29990*/  BAR.SYNC.DEFER_BLOCKING 0x8, 0x120 ;  /* 0x0204800000007b1d */ /* 0x000fe20000010000 */
        /* <DEDUP_REMOVED lines=8> */
[----:B------:R-:W-:Y:S01]  /*29a20*/  UMOV UR6, 0x0 ;  /* 0x0000000000067882 */ /* 0x000fe20000000000 */
[----:B------:R-:W-:Y:S01]  /*29a30*/  UMOV UR7, 0x12f00000 ;  /* 0x12f0000000077882 */ /* 0x000fe20000000000 */
[----:B------:R-:W-:Y:S01]  /*29a40*/  UMOV UR10, URZ ;  /* 0x0000003f000a7c82 */ /* 0x000fe20008000000 */
[----:B------:R1:W-:Y:S08]  /*29a50*/  @P0 SYNCS.ARRIVE.TRANS64 RZ, [R7+URZ+0x28800], R5 ;  /* 0x0288000507ff09a7 */ /* 0x0003f0000800003f */
[----:B------:R-:W-:-:S02]  /*29a60*/  UIADD3 UR8, UR9, 0x18400, URZ ;  /* 0x0001840009087890 */ /* 0x000fc4000fffe03f */
[----:B------:R-:W-:Y:S01]  /*29a70*/  UIADD3 UR9, UR9, 0x28800, URZ ;  /* 0x0002880009097890 */ /* 0x000fe2000fffe03f */
[----:B--2---:R-:W-:-:S13]  /*29a80*/  @P0 R2UR UR12, R6 ;  /* 0x00000000060c02ca */ /* 0x004fda00000e0000 */
[----:B------:R1:W-:Y:S02]  /*29a90*/  UTMALDG.4D [UR8], [UR4], desc[UR6] ;  /* 0x00000608040075b4 */ /* 0x0003e40008019000 */
[----:B-1----:R-:W-:Y:S01]  /*29aa0*/  NOP ;  /* 0x0000000000007918 */ /* 0x002fe20000000000 */
.L_x_6923:
        /* <DEDUP_REMOVED lines=13> */
.L_x_7098:
[----:B------:R-:W-:Y:S05]  /*29b80*/  BSYNC B0 ;  /* 0x0000000000007941 */ /* 0x000fea0003800000 */
.L_x_6931:
[----:B------:R-:W2:Y:S04]  /*29b90*/  LDL.LU R5, [R1+0x38] ;  /* 0x0000380001057983 */ /* 0x000ea80000300800 */
[----:B0-----:R-:W3:Y:S01]  /*29ba0*/  LDL R4, [R1+0x2c] ;  /* 0x00002c0001047983 */ /* 0x001ee20000100800 */
[----:B--2---:R-:W-:-:S05]  /*29bb0*/  VIADD R17, R5, 0xfffffffe ;  /* 0xfffffffe05117836 */ /* 0x004fca0000000000 */
[----:B---3--:R-:W-:-:S13]  /*29bc0*/  ISETP.GE.AND P0, PT, R17, R4, PT ;  /* 0x000000041100720c */ /* 0x008fda0003f06270 */
[----:B------:R-:W-:Y:S05]  /*29bd0*/  @!P0 BRA `(.L_x_6933) ;  /* 0x0000001000b48947 */ /* 0x000fea0003800000 */
[----:B------:R0:W5:Y:S04]  /*29be0*/  LDL.LU R6, [R1+0x10] ;  /* 0x0000100001067983 */ /* 0x0001680000300800 */
[----:B------:R0:W5:Y:S02]  /*29bf0*/  LDL.LU R7, [R1+0x18] ;  /* 0x0000180001077983 */ /* 0x0001640000300800 */
.L_x_6953:
        /* <DEDUP_REMOVED lines=34> */
.L_x_6936:
        /* <DEDUP_REMOVED lines=11> */
.L_x_7099:
[----:B------:R-:W-:Y:S05]  /*29ed0*/  BSYNC B1 ;  /* 0x0000000000017941 */ /* 0x000fea0003800000 */
.L_x_6937:
        /* <DEDUP_REMOVED lines=9> */
.L_x_6940:
[----:B------:R-:W-:Y:S05]  /*29f70*/  BSYNC B1 ;  /* 0x0000000000017941 */ /* 0x000fea0003800000 */
.L_x_6939:
        /* <DEDUP_REMOVED lines=16> */
.L_x_6941:
        /* <DEDUP_REMOVED lines=13> */
.L_x_7100:
[----:B------:R-:W-:Y:S05]  /*2a150*/  BSYNC B1 ;  /* 0x0000000000017941 */ /* 0x000fea0003800000 */
.L_x_6942:
        /* <DEDUP_REMOVED lines=11> */
.L_x_6945:
[----:B------:R-:W-:Y:S05]  /*2a210*/  BSYNC B1 ;  /* 0x0000000000017941 */ /* 0x000fea0003800000 */
.L_x_6944:
[----:B------:R-:W-:Y:S01]  /*2a220*/  R2UR UR10, R11 ;  /* 0x000000000b0a72ca */ /* 0x000fe200000e0000 */
[----:B------:R-:W-:Y:S01]  /*2a230*/  UIADD3 UR4, UP0, UR42, 0x370, URZ ;  /* 0x000003702a047890 */ /* 0x000fe2000ff1e03f */
[----:B------:R-:W-:Y:S01]  /*2a240*/  R2UR UR6, R12 ;  /* 0x000000000c0672ca */ /* 0x000fe200000e0000 */
[----:B------:R-:W-:Y:S01]  /*2a250*/  VIADD R3, R3, 0x1c400 ;  /* 0x0001c40003037836 */ /* 0x000fe20000000000 */
[----:B------:R-:W-:Y:S01]  /*2a260*/  R2UR UR7, R13 ;  /* 0x000000000d0772ca */ /* 0x000fe200000e0000 */
[----:B-12---:R-:W-:Y:S01]  /*2a270*/  VIADD R5, R5, 0x28830 ;  /* 0x0002883005057836 */ /* 0x006fe20000000000 */
[----:B------:R-:W-:Y:S01]  /*2a280*/  PLOP3.LUT P0, PT, PT, PT, PT, 0x80, 0x0 ;  /* 0x000000000000781c */ /* 0x000fe20003f0f070 */
[----:B------:R-:W-:-:S12]  /*2a290*/  UIADD3.X UR5, URZ, UR43, URZ, UP0, !UPT ;  /* 0x0000002b3f057290 */ /* 0x000fd800087fe43f */
.L_x_6946:
        /* <DEDUP_REMOVED lines=10> */
.L_x_6935:
[----:B------:R-:W-:Y:S05]  /*2a340*/  BSYNC B0 ;  /* 0x0000000000007941 */ /* 0x000fea0003800000 */
.L_x_6934:
[----:B------:R-:W-:-:S06]  /*2a350*/  UISETP.NE.AND UP0, UPT, UR37, 0x3, UPT ;  /* 0x000000032500788c */ /* 0x000fcc000bf05270 */
[----:B------:R-:W-:-:S13]  /*2a360*/  PLOP3.LUT P0, PT, PT, PT, UP0, 0x80, 0x0 ;  /* 0x000000000000781c */ /* 0x000fda0003f0f008 */
[----:B------:R-:W-:Y:S05]  /*2a370*/  @!P0 BRA `(.L_x_6947) ;  /* 0x0000000000048947 */ /* 0x000fea0003800000 */
[----:B------:R-:W-:Y:S01]  /*2a380*/  BPT.TRAP 0x1 ;  /* 0x000000040000795c */ /* 0x000fe20000300000 */
.L_x_6947:
        /* <DEDUP_REMOVED lines=11> */
.L_x_7101:
[----:B------:R-:W-:Y:S05]  /*2a440*/  BSYNC B0 ;  /* 0x0000000000007941 */ /* 0x000fea0003800000 */
.L_x_6948:
[----:B------:R-:W-:Y:S05]  /*2a450*/  @!P0 BRA `(.L_x_6950) ;  /* 0x0000000000048947 */ /* 0x000fea0003800000 */
[----:B------:R-:W-:Y:S01]  /*2a460*/  BPT.TRAP 0x1 ;  /* 0x000000040000795c */ /* 0x000fe20000300000 */
.L_x_6950:
[----:B------:R-:W-:Y:S01]  /*2a470*/  SHF.L.U32 R4, R7, 0x1f, RZ ;  /* 0x0000001f07047819 */ /* 0x000fe200000006ff */
[----:B--2---:R-:W-:-:S03]  /*2a480*/  IMAD R3, R6, 0x6000, RZ ;  /* 0x0000600006037824 */ /* 0x004fc600078e02ff */
[----:B------:R-:W2:Y:S02]  /*2a490*/  SYNCS.PHASECHK.TRANS64.TRYWAIT P2, [R21+URZ+0x28860], R4 ;  /* 0x02886004150075a7 */ /* 0x000ea4000804017f */
[----:B--2---:R-:W-:Y:S05]  /*2a4a0*/  @!P2 BRA `(.L_x_6951) ;  /* 0x0000004c0054a947 */ /* 0x004fea0003800000 */
.L_x_7102:
[----:B------:R-:W3:Y:S04]  /*2a4b0*/  LDL R12, [R1+0x34] ;  /* 0x00003400010c7983 */ /* 0x000ee80000100800 */
[----:B------:R-:W-:Y:S04]  /*2a4c0*/  STL [R1+0x44], R2 ;  /* 0x0000440201007387 */ /* 0x000fe80000100800 */
[----:B------:R4:W-:Y:S04]  /*2a4d0*/  STL [R1+0x40], R0 ;  /* 0x0000400001007387 */ /* 0x0009e80000100800 */
[----:B----4-:R-:W4:Y:S01]  /*2a4e0*/  LDL R0, [R1+0x24] ;  /* 0x0000240001007983 */ /* 0x010f220000100800 */
[----:B--2---:R-:W-:Y:S01]  /*2a4f0*/  LOP3.LUT R4, R3, R19, RZ, 0xfc, !PT ;  /* 0x0000001303047212 */ /* 0x004fe200078efcff */
[----:B------:R-:W-:Y:S05]  /*2a500*/  WARPSYNC.ALL ;  /* 0x0000000000007948 */ /* 0x000fea0003800000 */
[----:B------:R-:W2:Y:S01]  /*2a510*/  S2R R14, SR_CgaCtaId ;  /* 0x00000000000e7919 */ /* 0x000ea20000008800 */
[----:B------:R-:W-:Y:S01]  /*2a520*/  MOV R13, 0x400 ;  /* 0x00000400000d7802 */ /* 0x000fe20000000f00 */
[----:B------:R-:W-:-:S03]  /*2a530*/  IMAD.MOV.U32 R2, RZ, RZ, 0x20 ;  /* 0x00000020ff027424 */ /* 0x000fc600078e00ff */
[----:B--2---:R-:W-:Y:S02]  /*2a540*/  LEA R13, R14, R13, 0x18 ;  /* 0x0000000d0e0d7211 */ /* 0x004fe400078ec0ff */
[----:B------:R-:W2:Y:S03]  /*2a550*/  S2R R14, SR_TID.X ;  /* 0x00000000000e7919 */ /* 0x000ea60000002100 */
[----:B------:R-:W-:Y:S01]  /*2a560*/  VIADD R13, R13, 0x400 ;  /* 0x000004000d0d7836 */ /* 0x000fe20000000000 */
[----:B--2---:R-:W-:-:S04]  /*2a570*/  LOP3.LUT P2, RZ, R14, 0x4, RZ, 0xc0, !PT ;  /* 0x000000040eff7812 */ /* 0x004fc8000784c0ff */
[----:B------:R-:W-:-:S05]  /*2a580*/  SEL R2, R2, 0xffffffe0, !P2 ;  /* 0xffffffe002027807 */ /* 0x000fca0005000000 */
[--C-:B------:R-:W-:Y:S02]  /*2a590*/  IMAD.IADD R2, R2, 0x1, R3.reuse ;  /* 0x0000000102027824 */ /* 0x100fe400078e0203 */
[C---:B----4-:R-:W-:Y:S01]  /*2a5a0*/  IMAD.IADD R4, R0.reuse, 0x1, R4 ;  /* 0x0000000100047824 */ /* 0x050fe200078e0204 */
[----:B---3--:R-:W-:Y:S02]  /*2a5b0*/  IADD3 R20, R0, R12, R3 ;  /* 0x0000000c00147210 */ /* 0x008fe40007ffe003 */
[----:B------:R-:W-:-:S03]  /*2a5c0*/  LOP3.LUT R12, R3, R18, RZ, 0xfc, !PT ;  /* 0x00000012030c7212 */ /* 0x000fc600078efcff */
[----:B------:R-:W2:Y:S02]  /*2a5d0*/  LDSM.16.MT88.4 R4, [R4+0xc400] ;  /* 0x00c400000404783b */ /* 0x000ea40000004200 */
[----:B------:R-:W-:Y:S01]  /*2a5e0*/  IMAD.IADD R12, R13, 0x1, R12 ;  /* 0x000000010d0c7824 */ /* 0x000fe200078e020c */
[C-C-:B--2---:R-:W-:Y:S02]  /*2a5f0*/  PRMT R8, R4.reuse, 0x6420, R5.reuse ;  /* 0x0000642004087816 */ /* 0x144fe40000000005 */
[----:B-1----:R-:W-:Y:S02]  /*2a600*/  PRMT R9, R4, 0x7531, R5 ;  /* 0x0000753104097816 */ /* 0x002fe40000000005 */
[C-C-:B------:R-:W-:Y:S02]  /*2a610*/  PRMT R10, R6.reuse, 0x6420, R7.reuse ;  /* 0x00006420060a7816 */ /* 0x140fe40000000007 */
[----:B------:R-:W-:Y:S02]  /*2a620*/  PRMT R11, R6, 0x7531, R7 ;  /* 0x00007531060b7816 */ /* 0x000fe40000000007 */
[----:B------:R-:W1:Y:S04]  /*2a630*/  LDSM.16.MT88.4 R4, [R20+0xc400] ;  /* 0x00c400001404783b */ /* 0x000e680000004200 */
[----:B------:R1:W-:Y:S02]  /*2a640*/  STSM.16.M88.4 [R12], R8 ;  /* 0x000000080c007844 */ /* 0x0003e40000000200 */
[----:B-1----:R-:W-:-:S02]  /*2a650*/  PRMT R8, R4, 0x6420, R5 ;  /* 0x0000642004087816 */ /* 0x002fc40000000005 */
[----:B------:R-:W-:Y:S01]  /*2a660*/  PRMT R9, R4, 0x7531, R5 ;  /* 0x0000753104097816 */ /* 0x000fe20000000005 */
[----:B------:R-:W-:Y:S01]  /*2a670*/  VIADD R4, R3, 0x1000 ;  /* 0x0000100003047836 */ /* 0x000fe20000000000 */
[C-C-:B------:R-:W-:Y:S02]  /*2a680*/  PRMT R10, R6.reuse, 0x6420, R7.reuse ;  /* 0x00006420060a7816 */ /* 0x140fe40000000007 */
[----:B------:R-:W-:Y:S02]  /*2a690*/  PRMT R11, R6, 0x7531, R7 ;  /* 0x00007531060b7816 */ /* 0x000fe40000000007 */
[C---:B------:R-:W-:Y:S02]  /*2a6a0*/  LOP3.LUT R5, R4.reuse, R18, RZ, 0xfc, !PT ;  /* 0x0000001204057212 */ /* 0x040fe400078efcff */
[----:B------:R-:W-:-:S03]  /*2a6b0*/  LOP3.LUT R4, R4, R19, RZ, 0xfc, !PT ;  /* 0x0000001304047212 */ /* 0x000fc600078efcff */
[----:B------:R-:W-:Y:S02]  /*2a6c0*/  IMAD.IADD R5, R13, 0x1, R5 ;  /* 0x000000010d057824 */ /* 0x000fe400078e0205 */
[----:B------:R-:W-:-:S03]  /*2a6d0*/  IMAD.IADD R4, R0, 0x1, R4 ;  /* 0x0000000100047824 */ /* 0x000fc600078e0204 */
[----:B------:R1:W-:Y:S04]  /*2a6e0*/  STSM.16.M88.4 [R5], R8 ;  /* 0x0000000805007844 */ /* 0x0003e80000000200 */
[----:B------:R-:W2:Y:S01]  /*2a6f0*/  LDSM.16.MT88.4 R4, [R4+0xc400] ;  /* 0x00c400000404783b */ /* 0x000ea20000004200 */
[----:B-1----:R-:W-:-:S05]  /*2a700*/  IMAD.MOV.U32 R11, RZ, RZ, R13 ;  /* 0x000000ffff0b7224 */ /* 0x002fca00078e000d */
[----:B------:R-:W-:Y:S02]  /*2a710*/  IADD3 R2, R11, R2, R18 ;  /* 0x000000020b027210 */ /* 0x000fe40007ffe012 */
[C-C-:B--2---:R-:W-:Y:S02]  /*2a720*/  PRMT R12, R4.reuse, 0x6420, R5.reuse ;  /* 0x00006420040c7816 */ /* 0x144fe40000000005 */
[----:B------:R-:W-:Y:S02]  /*2a730*/  PRMT R13, R4, 0x7531, R5 ;  /* 0x00007531040d7816 */ /* 0x000fe40000000005 */
[C-C-:B------:R-:W-:Y:S02]  /*2a740*/  PRMT R14, R6.reuse, 0x6420, R7.reuse ;  /* 0x00006420060e7816 */ /* 0x140fe40000000007 */
[----:B------:R-:W-:Y:S02]  /*2a750*/  PRMT R15, R6, 0x7531, R7 ;  /* 0x00007531060f7816 */ /* 0x000fe40000000007 */
[----:B------:R-:W1:Y:S04]  /*2a760*/  LDSM.16.MT88.4 R4, [R20+0xd400] ;  /* 0x00d400001404783b */ /* 0x000e680000004200 */
[----:B------:R2:W-:Y:S02]  /*2a770*/  STSM.16.M88.4 [R2], R12 ;  /* 0x0000000c02007844 */ /* 0x0005e40000000200 */
[----:B--2---:R-:W-:-:S02]  /*2a780*/  IMAD.MOV.U32 R14, RZ, RZ, R11 ;  /* 0x000000ffff0e7224 */ /* 0x004fc400078e000b */
[----:B------:R-:W2:Y:S01]  /*2a790*/  S2R R11, SR_TID.X ;  /* 0x00000000000b7919 */ /* 0x000ea20000002100 */
[----:B------:R-:W-:Y:S02]  /*2a7a0*/  IMAD.MOV.U32 R13, RZ, RZ, 0x20 ;  /* 0x00000020ff0d7424 */ /* 0x000fe400078e00ff */
[----:B------:R-:W-:Y:S01]  /*2a7b0*/  IMAD.MOV.U32 R15, RZ, RZ, R0 ;  /* 0x000000ffff0f7224 */ /* 0x000fe200078e0000 */
[----:B------:R-:W-:Y:S02]  /*2a7c0*/  LOP3.LUT R0, R18, 0x1000, RZ, 0xfc, !PT ;  /* 0x0000100012007812 */ /* 0x000fe400078efcff */
[C-C-:B-1----:R-:W-:Y:S02]  /*2a7d0*/  PRMT R8, R4.reuse, 0x6420, R5.reuse ;  /* 0x0000642004087816 */ /* 0x142fe40000000005 */
[----:B------:R-:W-:Y:S02]  /*2a7e0*/  PRMT R9, R4, 0x7531, R5 ;  /* 0x0000753104097816 */ /* 0x000fe40000000005 */
[----:B------:R-:W-:-:S02]  /*2a7f0*/  PRMT R10, R6, 0x6420, R7 ;  /* 0x00006420060a7816 */ /* 0x000fc40000000007 */
[----:B--2---:R-:W-:Y:S02]  /*2a800*/  LOP3.LUT P2, RZ, R11, 0x4, RZ, 0xc0, !PT ;  /* 0x000000040bff7812 */ /* 0x004fe4000784c0ff */
[----:B------:R-:W-:Y:S02]  /*2a810*/  PRMT R11, R6, 0x7531, R7 ;  /* 0x00007531060b7816 */ /* 0x000fe40000000007 */
[----:B------:R-:W-:-:S05]  /*2a820*/  SEL R13, R13, 0xffffffe0, !P2 ;  /* 0xffffffe00d0d7807 */ /* 0x000fca0005000000 */
[----:B------:R-:W-:-:S05]  /*2a830*/  IMAD.IADD R13, R13, 0x1, R3 ;  /* 0x000000010d0d7824 */ /* 0x000fca00078e0203 */
[----:B------:R-:W-:-:S05]  /*2a840*/  IADD3 R0, R14, R0, R13 ;  /* 0x000000000e007210 */ /* 0x000fca0007ffe00d */
[----:B------:R1:W-:Y:S02]  /*2a850*/  STSM.16.M88.4 [R0], R8 ;  /* 0x0000000800007844 */ /* 0x0003e40000000200 */
[----:B-1----:R-:W-:Y:S02]  /*2a860*/  VIADD R8, R3, 0x2000 ;  /* 0x0000200003087836 */ /* 0x002fe40000000000 */
[----:B------:R-:W-:Y:S02]  /*2a870*/  IMAD.MOV.U32 R11, RZ, RZ, R15 ;  /* 0x000000ffff0b7224 */ /* 0x000fe400078e000f */
[----:B------:R-:W-:Y:S01]  /*2a880*/  IMAD.MOV.U32 R10, RZ, RZ, R14 ;  /* 0x000000ffff0a7224 */ /* 0x000fe200078e000e */
[C---:B------:R-:W-:Y:S02]  /*2a890*/  LOP3.LUT R4, R8.reuse, R19, RZ, 0xfc, !PT ;  /* 0x0000001308047212 */ /* 0x040fe400078efcff */
[----:B------:R-:W-:-:S03]  /*2a8a0*/  LOP3.LUT R8, R8, R18, RZ, 0xfc, !PT ;  /* 0x0000001208087212 */ /* 0x000fc600078efcff */
[----:B------:R-:W-:Y:S02]  /*2a8b0*/  IMAD.IADD R4, R11, 0x1, R4 ;  /* 0x000000010b047824 */ /* 0x000fe400078e0204 */
[----:B------:R-:W-:-:S04]  /*2a8c0*/  IMAD.IADD R8, R10, 0x1, R8 ;  /* 0x000000010a087824 */ /* 0x000fc800078e0208 */
[----:B------:R-:W1:Y:S02]  /*2a8d0*/  LDSM.16.MT88.4 R4, [R4+0xc400] ;  /* 0x00c400000404783b */ /* 0x000e640000004200 */
[C-C-:B-1----:R-:W-:Y:S02]  /*2a8e0*/  PRMT R12, R4.reuse, 0x6420, R5.reuse ;  /* 0x00006420040c7816 */ /* 0x142fe40000000005 */
[----:B------:R-:W-:Y:S02]  /*2a8f0*/  PRMT R13, R4, 0x7531, R5 ;  /* 0x00007531040d7816 */ /* 0x000fe40000000005 */
[C-C-:B------:R-:W-:Y:S02]  /*2a900*/  PRMT R14, R6.reuse, 0x6420, R7.reuse ;  /* 0x00006420060e7816 */ /* 0x140fe40000000007 */
[----:B------:R-:W-:Y:S02]  /*2a910*/  PRMT R15, R6, 0x7531, R7 ;  /* 0x00007531060f7816 */ /* 0x000fe40000000007 */
[----:B------:R-:W1:Y:S04]  /*2a920*/  LDSM.16.MT88.4 R4, [R20+0xe400] ;  /* 0x00e400001404783b */ /* 0x000e680000004200 */
[----:B------:R2:W-:Y:S02]  /*2a930*/  STSM.16.M88.4 [R8], R12 ;  /* 0x0000000c08007844 */ /* 0x0005e40000000200 */
[----:B--2---:R-:W-:-:S02]  /*2a940*/  IMAD.MOV.U32 R14, RZ, RZ, R10 ;  /* 0x000000ffff0e7224 */ /* 0x004fc400078e000a */
[----:B------:R-:W-:Y:S01]  /*2a950*/  IMAD.MOV.U32 R15, RZ, RZ, R11 ;  /* 0x000000ffff0f7224 */ /* 0x000fe200078e000b */
[C-C-:B-1----:R-:W-:Y:S02]  /*2a960*/  PRMT R8, R4.reuse, 0x6420, R5.reuse ;  /* 0x0000642004087816 */ /* 0x142fe40000000005 */
[----:B------:R-:W-:Y:S01]  /*2a970*/  PRMT R9, R4, 0x7531, R5 ;  /* 0x0000753104097816 */ /* 0x000fe20000000005 */
[----:B------:R-:W-:Y:S01]  /*2a980*/  VIADD R4, R3, 0x3000 ;  /* 0x0000300003047836 */ /* 0x000fe20000000000 */
[C-C-:B------:R-:W-:Y:S02]  /*2a990*/  PRMT R10, R6.reuse, 0x6420, R7.reuse ;  /* 0x00006420060a7816 */ /* 0x140fe40000000007 */
[----:B------:R-:W-:Y:S02]  /*2a9a0*/  PRMT R11, R6, 0x7531, R7 ;  /* 0x00007531060b7816 */ /* 0x000fe40000000007 */
[C---:B------:R-:W-:Y:S02]  /*2a9b0*/  LOP3.LUT R5, R4.reuse, R18, RZ, 0xfc, !PT ;  /* 0x0000001204057212 */ /* 0x040fe400078efcff */
[----:B------:R-:W-:-:S03]  /*2a9c0*/  LOP3.LUT R4, R4, R19, RZ, 0xfc, !PT ;  /* 0x0000001304047212 */ /* 0x000fc600078efcff */
[----:B------:R-:W-:-:S05]  /*2a9d0*/  IMAD.IADD R5, R14, 0x1, R5 ;  /* 0x000000010e057824 */ /* 0x000fca00078e0205 */
[----:B------:R1:W-:Y:S02]  /*2a9e0*/  STSM.16.M88.4 [R5], R8 ;  /* 0x0000000805007844 */ /* 0x0003e40000000200 */
[----:B-1----:R-:W-:Y:S02]  /*2a9f0*/  IMAD.MOV.U32 R11, RZ, RZ, R15 ;  /* 0x000000ffff0b7224 */ /* 0x002fe400078e000f */
[----:B------:R-:W-:Y:S02]  /*2aa00*/  IMAD.MOV.U32 R10, RZ, RZ, R14 ;  /* 0x000000ffff0a7224 */ /* 0x000fe400078e000e */
[----:B------:R-:W-:-:S06]  /*2aa10*/  IMAD.IADD R4, R11, 0x1, R4 ;  /* 0x000000010b047824 */ /* 0x000fcc00078e0204 */
[----:B------:R-:W1:Y:S02]  /*2aa20*/  LDSM.16.MT88.4 R4, [R4+0xc400] ;  /* 0x00c400000404783b */ /* 0x000e640000004200 */
[C-C-:B-1----:R-:W-:Y:S02]  /*2aa30*/  PRMT R12, R4.reuse, 0x6420, R5.reuse ;  /* 0x00006420040c7816 */ /* 0x142fe40000000005 */
[----:B------:R-:W-:Y:S02]  /*2aa40*/  PRMT R13, R4, 0x7531, R5 ;  /* 0x00007531040d7816 */ /* 0x000fe40000000005 */
[C-C-:B------:R-:W-:Y:S02]  /*2aa50*/  PRMT R14, R6.reuse, 0x6420, R7.reuse ;  /* 0x00006420060e7816 */ /* 0x140fe40000000007 */
[----:B------:R-:W-:Y:S02]  /*2aa60*/  PRMT R15, R6, 0x7531, R7 ;  /* 0x00007531060f7816 */ /* 0x000fe40000000007 */
[----:B------:R-:W1:Y:S04]  /*2aa70*/  LDSM.16.MT88.4 R4, [R20+0xf400] ;  /* 0x00f400001404783b */ /* 0x000e680000004200 */
[----:B------:R2:W-:Y:S02]  /*2aa80*/  STSM.16.M88.4 [R2+0x2000], R12 ;  /* 0x0020000c02007844 */ /* 0x0005e40000000200 */
[----:B--2---:R-:W-:-:S02]  /*2aa90*/  IMAD.MOV.U32 R14, RZ, RZ, R10 ;  /* 0x000000ffff0e7224 */ /* 0x004fc400078e000a */
[----:B------:R-:W-:Y:S01]  /*2aaa0*/  IMAD.MOV.U32 R15, RZ, RZ, R11 ;  /* 0x000000ffff0f7224 */ /* 0x000fe200078e000b */
[C-C-:B-1----:R-:W-:Y:S02]  /*2aab0*/  PRMT R8, R4.reuse, 0x6420, R5.reuse ;  /* 0x0000642004087816 */ /* 0x142fe40000000005 */
[----:B------:R-:W-:Y:S02]  /*2aac0*/  PRMT R9, R4, 0x7531, R5 ;  /* 0x0000753104097816 */ /* 0x000fe40000000005 */
[C-C-:B------:R-:W-:Y:S02]  /*2aad0*/  PRMT R10, R6.reuse, 0x6420, R7.reuse ;  /* 0x00006420060a7816 */ /* 0x140fe40000000007 */
[----:B------:R-:W-:-:S05]  /*2aae0*/  PRMT R11, R6, 0x7531, R7 ;  /* 0x00007531060b7816 */ /* 0x000fca0000000007 */
[----:B------:R1:W-:Y:S02]  /*2aaf0*/  STSM.16.M88.4 [R0+0x2000], R8 ;  /* 0x0020000800007844 */ /* 0x0003e40000000200 */
[C---:B-1----:R-:W-:Y:S02]  /*2ab00*/  VIADD R8, R3.reuse, 0x4000 ;  /* 0x0000400003087836 */ /* 0x042fe40000000000 */
[----:B------:R-:W-:Y:S02]  /*2ab10*/  IMAD.MOV.U32 R11, RZ, RZ, R15 ;  /* 0x000000ffff0b7224 */ /* 0x000fe400078e000f */
[----:B------:R-:W-:Y:S01]  /*2ab20*/  IMAD.MOV.U32 R10, RZ, RZ, R14 ;  /* 0x000000ffff0a7224 */ /* 0x000fe200078e000e */
[C---:B------:R-:W-:Y:S01]  /*2ab30*/  LOP3.LUT R4, R8.reuse, R19, RZ, 0xfc, !PT ;  /* 0x0000001308047212 */ /* 0x040fe200078efcff */
[----:B------:R-:W-:Y:S01]  /*2ab40*/  VIADD R3, R3, 0x5000 ;  /* 0x0000500003037836 */ /* 0x000fe20000000000 */
        /* <DEDUP_REMOVED lines=13> */
[----:B------:R-:W-:Y:S02]  /*2ac20*/  PRMT R9, R4, 0x7531, R5 ;  /* 0x0000753104097816 */ /* 0x000fe40000000005 */
[C---:B------:R-:W-:Y:S02]  /*2ac30*/  LOP3.LUT R4, R3.reuse, R18, RZ, 0xfc, !PT ;  /* 0x0000001203047212 */ /* 0x040fe400078efcff */
[----:B------:R-:W-:Y:S02]  /*2ac40*/  LOP3.LUT R3, R3, R19, RZ, 0xfc, !PT ;  /* 0x0000001303037212 */ /* 0x000fe400078efcff */
[--C-:B------:R-:W-:Y:S01]  /*2ac50*/  PRMT R10, R6, 0x6420, R7.reuse ;  /* 0x00006420060a7816 */ /* 0x100fe20000000007 */
[----:B------:R-:W-:Y:S01]  /*2ac60*/  IMAD.IADD R4, R14, 0x1, R4 ;  /* 0x000000010e047824 */ /* 0x000fe200078e0204 */
[----:B------:R-:W-:Y:S01]  /*2ac70*/  PRMT R11, R6, 0x7531, R7 ;  /* 0x00007531060b7816 */ /* 0x000fe20000000007 */
[----:B------:R-:W-:-:S04]  /*2ac80*/  IMAD.IADD R3, R15, 0x1, R3 ;  /* 0x000000010f037824 */ /* 0x000fc800078e0203 */
[----:B------:R-:W-:Y:S04]  /*2ac90*/  STSM.16.M88.4 [R4], R8 ;  /* 0x0000000804007844 */ /* 0x000fe80000000200 */
[----:B------:R-:W1:Y:S02]  /*2aca0*/  LDSM.16.MT88.4 R4, [R3+0xc400] ;  /* 0x00c400000304783b */ /* 0x000e640000004200 */
[C-C-:B-1----:R-:W-:Y:S02]  /*2acb0*/  PRMT R12, R4.reuse, 0x6420, R5.reuse ;  /* 0x00006420040c7816 */ /* 0x142fe40000000005 */
[----:B------:R-:W-:Y:S02]  /*2acc0*/  PRMT R13, R4, 0x7531, R5 ;  /* 0x00007531040d7816 */ /* 0x000fe40000000005 */
[----:B------:R-:W-:-:S02]  /*2acd0*/  PRMT R14, R6, 0x6420, R7 ;  /* 0x00006420060e7816 */ /* 0x000fc40000000007 */
[----:B------:R-:W-:Y:S02]  /*2ace0*/  PRMT R15, R6, 0x7531, R7 ;  /* 0x00007531060f7816 */ /* 0x000fe40000000007 */
[----:B------:R-:W1:Y:S04]  /*2acf0*/  LDSM.16.MT88.4 R4, [R20+0x11400] ;  /* 0x011400001404783b */ /* 0x000e680000004200 */
[----:B------:R2:W-:Y:S04]  /*2ad00*/  STSM.16.M88.4 [R2+0x4000], R12 ;  /* 0x0040000c02007844 */ /* 0x0005e80000000200 */
[----:B--2---:R2:W5:Y:S01]  /*2ad10*/  LDL.LU R2, [R1+0x44] ;  /* 0x0000440001027983 */ /* 0x0045620000300800 */
        /* <DEDUP_REMOVED lines=10> */
[----:B---3--:R-:W3:Y:S04]  /*2adc0*/  FENCE.VIEW.ASYNC.S ;  /* 0x00000000000073c6 */ /* 0x008ee80000000000 */
[----:B-1----:R2:W5:Y:S01]  /*2add0*/  LDL.LU R0, [R1+0x40] ;  /* 0x0000400001007983 */ /* 0x0025620000300800 */
[----:B------:R-:W-:Y:S05]  /*2ade0*/  @!P0 BRA `(.L_x_6952) ;  /* 0x0000000000048947 */ /* 0x000fea0003800000 */
[----:B------:R-:W-:Y:S01]  /*2adf0*/  BPT.TRAP 0x1 ;  /* 0x000000040000795c */ /* 0x000fe20000300000 */
.L_x_6952:
[----:B------:R-:W4:Y:S01]  /*2ae00*/  LDL R3, [R1+0x2c] ;  /* 0x00002c0001037983 */ /* 0x000f220000100800 */
[----:B---3--:R1:W-:Y:S03]  /*2ae10*/  SYNCS.ARRIVE.TRANS64.A1T0 RZ, [R21+URZ+0x28850], RZ ;  /* 0x028850ff15ff79a7 */ /* 0x0083e6000810003f */
[----:B------:R3:W5:Y:S04]  /*2ae20*/  LDL R6, [R1+0x10] ;  /* 0x0000100001067983 */ /* 0x0007680000100800 */
[----:B------:R3:W5:Y:S01]  /*2ae30*/  LDL R7, [R1+0x18] ;  /* 0x0000180001077983 */ /* 0x0007620000100800 */
[----:B-1----:R-:W-:-:S05]  /*2ae40*/  @!P1 VIADD R21, R21, 0x28880 ;  /* 0x0002888015159836 */ /* 0x002fca0000000000 */
[----:B------:R-:W-:Y:S01]  /*2ae50*/  @!P1 PRMT R21, RZ, 0x654, R21 ;  /* 0x00000654ff159816 */ /* 0x000fe20000000015 */
[----:B------:R-:W-:Y:S06]  /*2ae60*/  BAR.SYNC.DEFER_BLOCKING 0x2, 0x80 ;  /* 0x0082000000007b1d */ /* 0x000fec0000010000 */
[----:B------:R3:W-:Y:S01]  /*2ae70*/  @!P1 SYNCS.ARRIVE.TRANS64.RED.A1T0 RZ, [R21+URZ], RZ ;  /* 0x000000ff15ff99a7 */ /* 0x0007e2000810043f */
[C---:B----4-:R-:W-:Y:S01]  /*2ae80*/  ISETP.GT.AND P0, PT, R17.reuse, R3, PT ;  /* 0x000000031100720c */ /* 0x050fe20003f04270 */
[----:B------:R-:W-:-:S12]  /*2ae90*/  VIADD R17, R17, 0xffffffff ;  /* 0xffffffff11117836 */ /* 0x000fd80000000000 */
[----:B---3--:R-:W-:Y:S05]  /*2aea0*/  @P0 BRA `(.L_x_6953) ;  /* 0xffffffec00540947 */ /* 0x008fea000383ffff */
.L_x_6933:
[----:B------:R-:W-:Y:S04]  /*2aeb0*/  BSSY B0, `(.L_x_6954) ;  /* 0x000000f000007945 */ /* 0x000fe80003800000 */
[----:B------:R-:W-:Y:S05]  /*2aec0*/  @P1 BRA `(.L_x_6955) ;  /* 0x0000000000341947 */ /* 0x000fea0003800000 */
[----:B------:R-:W1:Y:S01]  /*2aed0*/  S2R R3, SR_LANEID ;  /* 0x0000000000037919 */ /* 0x000e620000000000 */
[----:B------:R-:W-:Y:S02]  /*2aee0*/  VOTEU.ANY UR4, UPT, PT ;  /* 0x0000000000047886 */ /* 0x000fe400038e0100 */
[----:B-----5:R-:W1:Y:S08]  /*2aef0*/  FLO.U32 R0, UR4 ;  /* 0x0000000400007d00 */ /* 0x020e7000080e0000 */
[----:B------:R-:W3:Y:S01]  /*2af00*/  POPC R5, UR4 ;  /* 0x0000000400057d09 */ /* 0x000ee20008000000 */
[----:B-1----:R-:W-:-:S02]  /*2af10*/  ISETP.EQ.U32.AND P0, PT, R0, R3, PT ;  /* 0x000000030000720c */ /* 0x002fc40003f02070 */
[----:B------:R-:W3:Y:S11]  /*2af20*/  LDC.64 R2, c[0x0][0xc38] ;  /* 0x00030e00ff027b82 */ /* 0x000ef60000000a00 */
[----:B---3--:R-:W3:Y:S01]  /*2af30*/  @P0 ATOMG.E.ADD.STRONG.GPU PT, R3, desc[UR38][R2.64], R5 ;  /* 0x00000005020309a8 */ /* 0x008ee200081ee1e6 */
[----:B------:R-:W1:Y:S02]  /*2af40*/  S2R R4, SR_LTMASK ;  /* 0x0000000000047919 */ /* 0x000e640000003900 */
[----:B-1----:R-:W-:-:S04]  /*2af50*/  LOP3.LUT R4, R4, UR4, RZ, 0xc0, !PT ;  /* 0x0000000404047c12 */ /* 0x002fc8000f8ec0ff */
[----:B------:R-:W1:Y:S01]  /*2af60*/  POPC R7, R4 ;  /* 0x0000000400077309 */ /* 0x000e620000000000 */
[----:B---3--:R-:W1:Y:S02]  /*2af70*/  SHFL.IDX PT, R0, R3, R0, 0x1f ;  /* 0x00001f0003007589 */ /* 0x008e6400000e0000 */
[----:B-1----:R-:W-:-:S05]  /*2af80*/  IADD3 R0, R0, UR40, R7 ;  /* 0x0000002800007c10 */ /* 0x002fca000fffe007 */
[----:B------:R1:W-:Y:S02]  /*2af90*/  STL [R1], R0 ;  /* 0x0000000001007387 */ /* 0x0003e40000100800 */
.L_x_6955:
[----:B------:R-:W-:Y:S05]  /*2afa0*/  BSYNC B0 ;  /* 0x0000000000007941 */ /* 0x000fea0003800000 */
.L_x_6954:
[----:B------:R-:W-:-:S06]  /*2afb0*/  UISETP.NE.AND UP0, UPT, UR37, 0x3, UPT ;  /* 0x000000032500788c */ /* 0x000fcc000bf05270 */
[----:B------:R-:W-:-:S13]  /*2afc0*/  PLOP3.LUT P0, PT, PT, PT, UP0, 0x80, 0x0 ;  /* 0x000000000000781c */ /* 0x000fda0003f0f008 */
[----:B------:R-:W-:Y:S05]  /*2afd0*/  @!P0 BRA `(.L_x_6956) ;  /* 0x0000000000048947 */ /* 0x000fea0003800000 */
[----:B------:R-:W-:Y:S01]  /*2afe0*/  BPT.TRAP 0x1 ;  /* 0x000000040000795c */ /* 0x000fe20000300000 */
.L_x_6956:
[----:B------:R-:W3:Y:S04]  /*2aff0*/  LDL R3, [R1+0x18] ;  /* 0x0000180001037983 */ /* 0x000ee80000100800 */
[----:B-----5:R-:W4:Y:S01]  /*2b000*/  LDL R2, [R1+0x10] ;  /* 0x0000100001027983 */ /* 0x020f220000100800 */
[----:B------:R-:W-:Y:S01]  /*2b010*/  MOV R4, 0x400 ;  /* 0x0000040000047802 */ /* 0x000fe20000000f00 */
[----:B-1----:R-:W-:Y:S01]  /*2b020*/  IMAD.U32 R0, RZ, RZ, UR41 ;  /* 0x00000029ff007e24 */ /* 0x002fe2000f8e00ff */
[----:B------:R-:W-:Y:S01]  /*2b030*/  BSSY B0, `(.L_x_6957) ;  /* 0x0000009000007945 */ /* 0x000fe20003800000 */
[----:B------:R-:W1:Y:S03]  /*2b040*/  S2R R5, SR_CgaCtaId ;  /* 0x0000000000057919 */ /* 0x000e660000008800 */
[----:B------:R-:W-:-:S02]  /*2b050*/  ISETP.NE.AND P2, PT, R0, 0x3, PT ;  /* 0x000000030000780c */ /* 0x000fc40003f45270 */
[----:B-1----:R-:W-:Y:S02]  /*2b060*/  LEA R4, R5, R4, 0x18 ;  /* 0x0000000405047211 */ /* 0x002fe400078ec0ff */
[----:B---3--:R-:W-:-:S04]  /*2b070*/  LOP3.LUT R3, R3, 0x1, RZ, 0x3c, !PT ;  /* 0x0000000103037812 */ /* 0x008fc800078e3cff */
[----:B------:R-:W-:Y:S01]  /*2b080*/  SHF.L.U32 R3, R3, 0x1f, RZ ;  /* 0x0000001f03037819 */ /* 0x000fe200000006ff */
[----:B----4-:R-:W-:-:S04]  /*2b090*/  IMAD R0, R2, 0x8, R4 ;  /* 0x0000000802007824 */ /* 0x010fc800078e0204 */
[----:B------:R-:W1:Y:S02]  /*2b0a0*/  SYNCS.PHASECHK.TRANS64.TRYWAIT P0, [R0+URZ+0x28870], R3 ;  /* 0x02887003000075a7 */ /* 0x000e64000800017f */
[----:B-1----:R-:W-:Y:S05]  /*2b0b0*/  @!P0 BRA `(.L_x_6958) ;  /* 0x0000004000648947 */ /* 0x002fea0003800000 */
.L_x_7103:
[----:B------:R-:W-:Y:S05]  /*2b0c0*/  BSYNC B0 ;  /* 0x0000000000007941 */ /* 0x000fea0003800000 */
.L_x_6957:
[----:B------:R-:W-:Y:S05]  /*2b0d0*/  @!P2 BRA `(.L_x_6959) ;  /* 0x000000000004a947 */ /* 0x000fea0003800000 */
[----:B------:R-:W-:Y:S01]  /*2b0e0*/  BPT.TRAP 0x1 ;  /* 0x000000040000795c */ /* 0x000fe20000300000 */
.L_x_6959:
[----:B------:R-:W1:Y:S02]  /*2b0f0*/  LDL R2, [R1+0x18] ;  /* 0x0000180001027983 */ /* 0x000e640000100800 */
[----:B-1----:R-:W-:-:S04]  /*2b100*/  SHF.L.U32 R3, R2, 0x1f, RZ ;  /* 0x0000001f02037819 */ /* 0x002fc800000006ff */
[----:B------:R-:W1:Y:S02]  /*2b110*/  SYNCS.PHASECHK.TRANS64.TRYWAIT P0, [R0+URZ+0x28860], R3 ;  /* 0x02886003000075a7 */ /* 0x000e64000800017f */
[----:B-1----:R-:W-:Y:S05]  /*2b120*/  @!P0 BRA `(.L_x_6960) ;  /* 0x00000040005c8947 */ /* 0x002fea0003800000 */
.L_x_7104:
[----:B------:R-:W3:Y:S04]  /*2b130*/  LDL R2, [R1+0x10] ;  /* 0x0000100001027983 */ /* 0x000ee80000100800 */
[----:B-1----:R-:W4:Y:S01]  /*2b140*/  LDL R3, [R1+0x34] ;  /* 0x0000340001037983 */ /* 0x002f220000100800 */
[----:B------:R-:W-:Y:S01]  /*2b150*/  MOV R13, 0x400 ;  /* 0x00000400000d7802 */ /* 0x000fe20000000f00 */
[----:B------:R-:W-:Y:S05]  /*2b160*/  WARPSYNC.ALL ;  /* 0x0000000000007948 */ /* 0x000fea0003800000 */
[----:B------:R-:W1:Y:S01]  /*2b170*/  S2R R14, SR_CgaCtaId ;  /* 0x00000000000e7919 */ /* 0x000e620000008800 */
[----:B------:R-:W-:Y:S01]  /*2b180*/  MOV R15, 0x400 ;  /* 0x00000400000f7802 */ /* 0x000fe20000000f00 */
[----:B------:R-:W5:Y:S01]  /*2b190*/  S2R R17, SR_CgaCtaId ;  /* 0x0000000000117919 */ /* 0x000f620000008800 */
[----:B-1----:R-:W-:-:S02]  /*2b1a0*/  LEA R13, R14, R13, 0x18 ;  /* 0x0000000d0e0d7211 */ /* 0x002fc400078ec0ff */
[----:B------:R-:W1:Y:S01]  /*2b1b0*/  S2R R14, SR_TID.X ;  /* 0x00000000000e7919 */ /* 0x000e620000002100 */
[----:B-----5:R-:W-:Y:S01]  /*2b1c0*/  LEA R15, R17, R15, 0x18 ;  /* 0x0000000f110f7211 */ /* 0x020fe200078ec0ff */
[----:B------:R-:W-:-:S04]  /*2b1d0*/  IMAD.MOV.U32 R17, RZ, RZ, 0x20 ;  /* 0x00000020ff117424 */ /* 0x000fc800078e00ff */
[----:B------:R-:W-:Y:S01]  /*2b1e0*/  VIADD R15, R15, 0x400 ;  /* 0x000004000f0f7836 */ /* 0x000fe20000000000 */
[----:B-1----:R-:W-:-:S04]  /*2b1f0*/  LOP3.LUT P0, RZ, R14, 0x4, RZ, 0xc0, !PT ;  /* 0x000000040eff7812 */ /* 0x002fc8000780c0ff */
[----:B------:R-:W-:Y:S01]  /*2b200*/  SEL R17, R17, 0xffffffe0, !P0 ;  /* 0xffffffe011117807 */ /* 0x000fe20004000000 */
[----:B---3--:R-:W-:-:S05]  /*2b210*/  IMAD R20, R2, 0x6000, RZ ;  /* 0x0000600002147824 */ /* 0x008fca00078e02ff */
[----:B------:R-:W-:-:S05]  /*2b220*/  LOP3.LUT R2, R20, R19, RZ, 0xfc, !PT ;  /* 0x0000001314027212 */ /* 0x000fca00078efcff */
[C---:B------:R-:W-:Y:S01]  /*2b230*/  IMAD.IADD R12, R13.reuse, 0x1, R2 ;  /* 0x000000010d0c7824 */ /* 0x040fe200078e0202 */
[----:B----4-:R-:W-:Y:S02]  /*2b240*/  IADD3 R2, R13, R3, R20 ;  /* 0x000000030d027210 */ /* 0x010fe40007ffe014 */
[----:B------:R-:W-:Y:S02]  /*2b250*/  LOP3.LUT R3, R20, R18, RZ, 0xfc, !PT ;  /* 0x0000001214037212 */ /* 0x000fe400078efcff */
[----:B------:R-:W1:Y:S03]  /*2b260*/  LDSM.16.MT88.4 R4, [R12+0xc400] ;  /* 0x00c400000c04783b */ /* 0x000e660000004200 */
[----:B------:R-:W-:Y:S01]  /*2b270*/  IMAD.IADD R3, R15, 0x1, R3 ;  /* 0x000000010f037824 */ /* 0x000fe200078e0203 */
[C-C-:B-1----:R-:W-:Y:S02]  /*2b280*/  PRMT R8, R4.reuse, 0x6420, R5.reuse ;  /* 0x0000642004087816 */ /* 0x142fe40000000005 */
[----:B------:R-:W-:-:S02]  /*2b290*/  PRMT R9, R4, 0x7531, R5 ;  /* 0x0000753104097816 */ /* 0x000fc40000000005 */
        /* <DEDUP_REMOVED lines=15> */
[----:B------:R-:W-:Y:S02]  /*2b390*/  IMAD.IADD R4, R11, 0x1, R4 ;  /* 0x000000010b047824 */ /* 0x000fe400078e0204 */
[----:B------:R-:W-:-:S04]  /*2b3a0*/  IMAD.IADD R3, R17, 0x1, R20 ;  /* 0x0000000111037824 */ /* 0x000fc800078e0214 */
[----:B------:R-:W1:Y:S01]  /*2b3b0*/  LDSM.16.MT88.4 R4, [R4+0xc400] ;  /* 0x00c400000404783b */ /* 0x000e620000004200 */
[----:B------:R-:W-:Y:S02]  /*2b3c0*/  IADD3 R17, R10, R3, R18 ;  /* 0x000000030a117210 */ /* 0x000fe40007ffe012 */
[C-C-:B-1----:R-:W-:Y:S02]  /*2b3d0*/  PRMT R12, R4.reuse, 0x6420, R5.reuse ;  /* 0x00006420040c7816 */ /* 0x142fe40000000005 */
[----:B------:R-:W-:Y:S02]  /*2b3e0*/  PRMT R13, R4, 0x7531, R5 ;  /* 0x00007531040d7816 */ /* 0x000fe40000000005 */
[C-C-:B------:R-:W-:Y:S02]  /*2b3f0*/  PRMT R14, R6.reuse, 0x6420, R7.reuse ;  /* 0x00006420060e7816 */ /* 0x140fe40000000007 */
[----:B------:R-:W-:Y:S02]  /*2b400*/  PRMT R15, R6, 0x7531, R7 ;  /* 0x00007531060f7816 */ /* 0x000fe40000000007 */
[----:B------:R-:W1:Y:S04]  /*2b410*/  LDSM.16.MT88.4 R4, [R2+0xd400] ;  /* 0x00d400000204783b */ /* 0x000e680000004200 */
[----:B------:R3:W-:Y:S02]  /*2b420*/  STSM.16.M88.4 [R17], R12 ;  /* 0x0000000c11007844 */ /* 0x0007e40000000200 */
[----:B---3--:R-:W-:Y:S01]  /*2b430*/  IMAD.MOV.U32 R14, RZ, RZ, R10 ;  /* 0x000000ffff0e7224 */ /* 0x008fe200078e000a */
[----:B------:R-:W-:Y:S01]  /*2b440*/  LOP3.LUT R13, R18, 0x1000, RZ, 0xfc, !PT ;  /* 0x00001000120d7812 */ /* 0x000fe200078efcff */
[----:B------:R-:W-:-:S03]  /*2b450*/  IMAD.MOV.U32 R15, RZ, RZ, R11 ;  /* 0x000000ffff0f7224 */ /* 0x000fc600078e000b */
[----:B------:R-:W-:Y:S02]  /*2b460*/  IADD3 R3, R14, R13, R3 ;  /* 0x0000000d0e037210 */ /* 0x000fe40007ffe003 */
[C-C-:B-1----:R-:W-:Y:S02]  /*2b470*/  PRMT R8, R4.reuse, 0x6420, R5.reuse ;  /* 0x0000642004087816 */ /* 0x142fe40000000005 */
[----:B------:R-:W-:Y:S02]  /*2b480*/  PRMT R9, R4, 0x7531, R5 ;  /* 0x0000753104097816 */ /* 0x000fe40000000005 */
[C-C-:B------:R-:W-:Y:S02]  /*2b490*/  PRMT R10, R6.reuse, 0x6420, R7.reuse ;  /* 0x00006420060a7816 */ /* 0x140fe40000000007 */
[----:B------:R-:W-:-:S05]  /*2b4a0*/  PRMT R11, R6, 0x7531, R7 ;  /* 0x00007531060b7816 */ /* 0x000fca0000000007 */
        /* <DEDUP_REMOVED lines=15> */
[----:B---3--:R-:W-:-:S02]  /*2b5a0*/  IMAD.MOV.U32 R14, RZ, RZ, R10 ;  /* 0x000000ffff0e7224 */ /* 0x008fc400078e000a */
[----:B------:R-:W-:Y:S01]  /*2b5b0*/  IMAD.MOV.U32 R15, RZ, RZ, R11 ;  /* 0x000000ffff0f7224 */ /* 0x000fe200078e000b */
        /* <DEDUP_REMOVED lines=8> */
[----:B-1----:R-:W-:Y:S01]  /*2b640*/  LOP3.LUT R4, R5, R19, RZ, 0xfc, !PT ;  /* 0x0000001305047212 */ /* 0x002fe200078efcff */
[----:B------:R-:W-:Y:S02]  /*2b650*/  IMAD.MOV.U32 R11, RZ, RZ, R15 ;  /* 0x000000ffff0b7224 */ /* 0x000fe400078e000f */
        /* <DEDUP_REMOVED lines=9> */
[----:B---3--:R-:W-:-:S02]  /*2b6f0*/  IMAD.MOV.U32 R14, RZ, RZ, R10 ;  /* 0x000000ffff0e7224 */ /* 0x008fc400078e000a */
[----:B------:R-:W-:Y:S01]  /*2b700*/  IMAD.MOV.U32 R15, RZ, RZ, R11 ;  /* 0x000000ffff0f7224 */ /* 0x000fe200078e000b */
[C-C-:B-1----:R-:W-:Y:S02]  /*2b710*/  PRMT R8, R4.reuse, 0x6420, R5.reuse ;  /* 0x0000642004087816 */ /* 0x142fe40000000005 */
[----:B------:R-:W-:Y:S02]  /*2b720*/  PRMT R9, R4, 0x7531, R5 ;  /* 0x0000753104097816 */ /* 0x000fe40000000005 */
[C-C-:B------:R-:W-:Y:S02]  /*2b730*/  PRMT R10, R6.reuse, 0x6420, R7.reuse ;  /* 0x00006420060a7816 */ /* 0x140fe40000000007 */
[----:B------:R-:W-:-:S05]  /*2b740*/  PRMT R11, R6, 0x7531, R7 ;  /* 0x00007531060b7816 */ /* 0x000fca0000000007 */
[----:B------:R1:W-:Y:S02]  /*2b750*/  STSM.16.M88.4 [R3+0x2000], R8 ;  /* 0x0020000803007844 */ /* 0x0003e40000000200 */
[----:B-1----:R-:W-:Y:S02]  /*2b760*/  VIADD R8, R20, 0x4000 ;  /* 0x0000400014087836 */ /* 0x002fe40000000000 */
[----:B------:R-:W-:Y:S02]  /*2b770*/  IMAD.MOV.U32 R11, RZ, RZ, R15 ;  /* 0x000000ffff0b7224 */ /* 0x000fe400078e000f */
[----:B------:R-:W-:Y:S01]  /*2b780*/  IMAD.MOV.U32 R10, RZ, RZ, R14 ;  /* 0x000000ffff0a7224 */ /* 0x000fe200078e000e */
[----:B------:R-:W-:Y:S01]  /*2b790*/  LOP3.LUT R4, R8, R19, RZ, 0xfc, !PT ;  /* 0x0000001308047212 */ /* 0x000fe200078efcff */
        /* <DEDUP_REMOVED lines=22> */
[----:B------:R-:W1:Y:S04]  /*2b900*/  LDSM.16.MT88.4 R8, [R20+0xc400] ;  /* 0x00c400001408783b */ /* 0x000e680000004200 */
[----:B------:R-:W3:Y:S01]  /*2b910*/  LDSM.16.MT88.4 R4, [R2+0x11400] ;  /* 0x011400000204783b */ /* 0x000ee20000004200 */
[C-C-:B-1----:R-:W-:Y:S02]  /*2b920*/  PRMT R12, R8.reuse, 0x6420, R9.reuse ;  /* 0x00006420080c7816 */ /* 0x142fe40000000009 */
[----:B------:R-:W-:-:S02]  /*2b930*/  PRMT R13, R8, 0x7531, R9 ;  /* 0x00007531080d7816 */ /* 0x000fc40000000009 */
[C-C-:B------:R-:W-:Y:S02]  /*2b940*/  PRMT R14, R10.reuse, 0x6420, R11.reuse ;  /* 0x000064200a0e7816 */ /* 0x140fe4000000000b */
[----:B------:R-:W-:Y:S02]  /*2b950*/  PRMT R15, R10, 0x7531, R11 ;  /* 0x000075310a0f7816 */ /* 0x000fe4000000000b */
[C-C-:B---3--:R-:W-:Y:S02]  /*2b960*/  PRMT R8, R4.reuse, 0x6420, R5.reuse ;  /* 0x0000642004087816 */ /* 0x148fe40000000005 */
[----:B------:R-:W-:Y:S01]  /*2b970*/  PRMT R9, R4, 0x7531, R5 ;  /* 0x0000753104097816 */ /* 0x000fe20000000005 */
[----:B------:R1:W-:Y:S01]  /*2b980*/  STSM.16.M88.4 [R17+0x4000], R12 ;  /* 0x0040000c11007844 */ /* 0x0003e20000000200 */
        /* <DEDUP_REMOVED lines=11> */
.L_x_6961:
[----:B------:R-:W4:Y:S01]  /*2ba40*/  LDL.LU R4, [R1+0x10] ;  /* 0x0000100001047983 */ /* 0x000f220000300800 */
[----:B---3--:R4:W-:Y:S03]  /*2ba50*/  SYNCS.ARRIVE.TRANS64.A1T0 RZ, [R0+URZ+0x28850], RZ ;  /* 0x028850ff00ff79a7 */ /* 0x0089e6000810003f */
[----:B-1----:R-:W3:Y:S01]  /*2ba60*/  LDL.LU R3, [R1+0x18] ;  /* 0x0000180001037983 */ /* 0x002ee20000300800 */
[----:B------:R-:W-:-:S05]  /*2ba70*/  @!P1 VIADD R2, R0, 0x28880 ;  /* 0x0002888000029836 */ /* 0x000fca0000000000 */
[----:B------:R-:W-:Y:S01]  /*2ba80*/  @!P1 PRMT R2, RZ, 0x654, R2 ;  /* 0x00000654ff029816 */ /* 0x000fe20000000002 */
[----:B------:R-:W-:Y:S06]  /*2ba90*/  BAR.SYNC.DEFER_BLOCKING 0x2, 0x80 ;  /* 0x0082000000007b1d */ /* 0x000fec0000010000 */
[----:B------:R1:W-:Y:S01]  /*2baa0*/  @!P1 SYNCS.ARRIVE.TRANS64.RED.A1T0 RZ, [R2+URZ], RZ ;  /* 0x000000ff02ff99a7 */ /* 0x0003e2000810043f */
[----:B----4-:R-:W-:-:S05]  /*2bab0*/  VIADD R0, R4, 0x1 ;  /* 0x0000000104007836 */ /* 0x010fca0000000000 */
[----:B------:R-:W-:-:S04]  /*2bac0*/  ISETP.NE.AND P0, PT, R0, 0x2, PT ;  /* 0x000000020000780c */ /* 0x000fc80003f05270 */
[----:B-1----:R-:W-:Y:S02]  /*2bad0*/  SEL R2, RZ, 0x1, P0 ;  /* 0x00000001ff027807 */ /* 0x002fe40000000000 */
[----:B------:R-:W-:Y:S02]  /*2bae0*/  SEL R0, R0, RZ, P0 ;  /* 0x000000ff00007207 */ /* 0x000fe40000000000 */
[----:B---3--:R-:W-:-:S03]  /*2baf0*/  LOP3.LUT R3, R3, R2, RZ, 0x3c, !PT ;  /* 0x0000000203037212 */ /* 0x008fc600078e3cff */
[----:B------:R1:W-:Y:S04]  /*2bb00*/  STL [R1+0x10], R0 ;  /* 0x0000100001007387 */ /* 0x0003e80000100800 */
[----:B------:R1:W-:Y:S02]  /*2bb10*/  STL [R1+0x18], R3 ;  /* 0x0000180301007387 */ /* 0x0003e40000100800 */
.L_x_6916:
[----:B------:R-:W-:Y:S05]  /*2bb20*/  BSYNC B6 ;  /* 0x0000000000067941 */ /* 0x000fea0003800000 */
.L_x_6914:
[----:B------:R-:W-:-:S13]  /*2bb30*/  LOP3.LUT P0, RZ, R16, 0x2, RZ, 0xc0, !PT ;  /* 0x0000000210ff7812 */ /* 0x000fda000780c0ff */
[----:B------:R-:W-:Y:S05]  /*2bb40*/  @!P0 BRA `(.L_x_6962) ;  /* 0x0000000000288947 */ /* 0x000fea0003800000 */
[----:B------:R-:W-:Y:S05]  /*2bb50*/  WARPSYNC.ALL ;  /* 0x0000000000007948 */ /* 0x000fea0003800000 */
[----:B------:R-:W4:Y:S08]  /*2bb60*/  S2UR UR5, SR_CgaCtaId ;  /* 0x00000000000579c3 */ /* 0x000f300000008800 */
[----:B------:R-:W-:Y:S06]  /*2bb70*/  BAR.SYNC.DEFER_BLOCKING 0x5, 0x180 ;  /* 0x0146000000007b1d */ /* 0x000fec0000010000 */
[----:B------:R-:W-:-:S02]  /*2bb80*/  UMOV UR4, 0x400 ;  /* 0x0000040000047882 */ /* 0x000fc40000000000 */
[----:B----4-:R-:W-:-:S09]  /*2bb90*/  ULEA UR4, UR5, UR4, 0x18 ;  /* 0x0000000405047291 */ /* 0x010fd2000f8ec03f */
[----:B0-----:R-:W0:Y:S04]  /*2bba0*/  LDS.128 R4, [UR4+0x288d0] ;  /* 0x0288d004ff047984 */ /* 0x001e280008000c00 */
[----:B0-----:R4:W-:Y:S04]  /*2bbb0*/  STL.64 [R1], R4 ;  /* 0x0000000401007387 */ /* 0x0019e80000100a00 */
[----:B------:R4:W-:Y:S01]  /*2bbc0*/  STL.64 [R1+0x8], R6 ;  /* 0x0000080601007387 */ /* 0x0009e20000100a00 */
[----:B------:R-:W-:Y:S06]  /*2bbd0*/  BAR.ARV 0x4, 0x180 ;  /* 0x0106000000007b1d */ /* 0x000fec0000002000 */
[----:B------:R-:W-:Y:S05]  /*2bbe0*/  BRA `(.L_x_6963) ;  /* 0x0000000c00187947 */ /* 0x000fea0003800000 */
.L_x_6962:
[----:B-1-3--:R-:W1:Y:S01]  /*2bbf0*/  S2R R0, SR_TID.X ;  /* 0x0000000000007919 */ /* 0x00ae620000002100 */
[----:B------:R-:W-:Y:S01]  /*2bc00*/  UMOV UR4, 0xffffffff ;  /* 0xffffffff00047882 */ /* 0x000fe20000000000 */
[----:B-1----:R-:W-:-:S04]  /*2bc10*/  LOP3.LUT R8, R0, 0x1f, RZ, 0xc0, !PT ;  /* 0x0000001f00087812 */ /* 0x002fc800078ec0ff */
[----:B------:R-:W-:Y:S01]  /*2bc20*/  ISETP.NE.AND P0, PT, R8, 0x1f, PT ;  /* 0x0000001f0800780c */ /* 0x000fe20003f05270 */
[----:B------:R-:W-:-:S12]  /*2bc30*/  BRA.DIV UR4, `(.L_x_6964) ;  /* 0x0000003604ac7947 */ /* 0x000fd8000b800000 */
[----:B------:R-:W3:Y:S01]  /*2bc40*/  LDL.LU R4, [R1] ;  /* 0x0000000001047983 */ /* 0x000ee20000300800 */
[----:B------:R-:W-:-:S03]  /*2bc50*/  ULDC UR4, c[0x0][0xc14] ;  /* 0x0003050000047ab9 */ /* 0x000fc60000000800 */
[----:B------:R-:W4:Y:S02]  /*2bc60*/  LDL R3, [R1+0xc] ;  /* 0x00000c0001037983 */ /* 0x000f240000100800 */
[----:B----4-:R-:W-:-:S05]  /*2bc70*/  IMAD.IADD R5, R3, 0x1, R8 ;  /* 0x0000000103057824 */ /* 0x010fca00078e0208 */
[----:B------:R-:W-:-:S13]  /*2bc80*/  ISETP.GE.OR P1, PT, R5, UR4, !P0 ;  /* 0x0000000405007c0c */ /* 0x000fda000c726670 */
[----:B------:R-:W1:Y:S02]  /*2bc90*/  @!P1 LDC.64 R2, c[0x0][0xc58] ;  /* 0x00031600ff029b82 */ /* 0x000e640000000a00 */
[----:B-1----:R-:W-:-:S06]  /*2bca0*/  @!P1 IMAD.WIDE R2, R5, 0x4, R2 ;  /* 0x0000000405029825 */ /* 0x002fcc00078e0202 */
[----:B------:R1:W4:Y:S01]  /*2bcb0*/  @!P1 LDG.E R3, desc[UR38][R2.64] ;  /* 0x0000002602039981 */ /* 0x000322000c1e1900 */
[C---:B------:R-:W-:Y:S02]  /*2bcc0*/  ISETP.GE.U32.AND P2, PT, R8.reuse, 0x2, PT ;  /* 0x000000020800780c */ /* 0x040fe40003f46070 */
[C---:B------:R-:W-:Y:S01]  /*2bcd0*/  ISETP.GE.U32.AND P3, PT, R8.reuse, 0x4, PT ;  /* 0x000000040800780c */ /* 0x040fe20003f66070 */
[----:B---3--:R-:W-:Y:S01]  /*2bce0*/  SHFL.IDX PT, R0, R4, RZ, 0x1f ;  /* 0x00001fff04007589 */ /* 0x008fe200000e0000 */
[C---:B------:R-:W-:Y:S02]  /*2bcf0*/  ISETP.GE.U32.AND P4, PT, R8.reuse, 0x8, PT ;  /* 0x000000080800780c */ /* 0x040fe40003f86070 */
[C---:B------:R-:W-:Y:S01]  /*2bd00*/  ISETP.GE.U32.AND P5, PT, R8.reuse, 0x10, PT ;  /* 0x000000100800780c */ /* 0x040fe20003fa6070 */
[----:B-1----:R-:W-:Y:S02]  /*2bd10*/  IMAD.MOV.U32 R2, RZ, RZ, RZ ;  /* 0x000000ffff027224 */ /* 0x002fe400078e00ff */
[----:B----4-:R-:W-:Y:S01]  /*2bd20*/  @!P1 IMAD.MOV.U32 R2, RZ, RZ, R3 ;  /* 0x000000ffff029224 */ /* 0x010fe200078e0003 */
[----:B------:R-:W-:-:S04]  /*2bd30*/  ISETP.NE.AND P1, PT, R8, RZ, PT ;  /* 0x000000ff0800720c */ /* 0x000fc80003f25270 */
[----:B------:R-:W1:Y:S02]  /*2bd40*/  SHFL.UP PT, R14, R2, 0x1, RZ ;  /* 0x04200000020e7989 */ /* 0x000e6400000e00ff */
[----:B-1----:R-:W-:-:S05]  /*2bd50*/  SEL R5, R14, RZ, P1 ;  /* 0x000000ff0e057207 */ /* 0x002fca0000800000 */
[----:B------:R-:W-:Y:S02]  /*2bd60*/  IMAD.IADD R3, R2, 0x1, R5 ;  /* 0x0000000102037824 */ /* 0x000fe400078e0205 */
[----:B------:R-:W-:Y:S04]  /*2bd70*/  SHFL.IDX PT, R5, R4, 0x1, 0x1f ;  /* 0x00201f0004057f89 */ /* 0x000fe800000e0000 */
        /* <DEDUP_REMOVED lines=9> */
[----:B------:R-:W0:Y:S02]  /*2be10*/  SHFL.UP PT, R14, R3, 0x10, RZ ;  /* 0x06000000030e7989 */ /* 0x000e2400000e00ff */
[----:B0-----:R-:W-:-:S05]  /*2be20*/  SEL R6, R14, RZ, P5 ;  /* 0x000000ff0e067207 */ /* 0x001fca0002800000 */
[----:B------:R-:W-:-:S05]  /*2be30*/  IMAD.IADD R6, R3, 0x1, R6 ;  /* 0x0000000103067824 */ /* 0x000fca00078e0206 */
[----:B------:R0:W1:Y:S02]  /*2be40*/  SHFL.IDX PT, R14, R6, 0x1f, 0x1f ;  /* 0x03e01f00060e7f89 */ /* 0x00006400000e0000 */
.L_x_7114:
[----:B------:R-:W-:Y:S02]  /*2be50*/  ULDC UR4, c[0x0][0xc10] ;  /* 0x0003040000047ab9 */ /* 0x000fe40000000800 */
[----:B------:R-:W-:-:S04]  /*2be60*/  IMAD.U32 R4, RZ, RZ, UR4 ;  /* 0x00000004ff047e24 */ /* 0x000fc8000f8e00ff */
[----:B-1----:R-:W-:-:S04]  /*2be70*/  IMAD R9, R14, R4, RZ ;  /* 0x000000040e097224 */ /* 0x002fc800078e02ff */
[----:B------:R-:W-:-:S05]  /*2be80*/  IMAD.IADD R5, R5, 0x1, R9 ;  /* 0x0000000105057824 */ /* 0x000fca00078e0209 */
[----:B------:R-:W-:-:S13]  /*2be90*/  ISETP.GT.AND P6, PT, R5, R0, PT ;  /* 0x000000000500720c */ /* 0x000fda0003fc4270 */
[----:B------:R-:W-:Y:S05]  /*2bea0*/  @P6 BRA `(.L_x_6965) ;  /* 0x0000000000a46947 */ /* 0x000fea0003800000 */
.L_x_6970:
[----:B------:R-:W3:Y:S01]  /*2beb0*/  LDL.LU R2, [R1+0xc] ;  /* 0x00000c0001027983 */ /* 0x000ee20000300800 */
[----:B------:R-:W1:Y:S01]  /*2bec0*/  LDC R3, c[0x0][0xc14] ;  /* 0x00030500ff037b82 */ /* 0x000e620000000800 */
[----:B---3--:R-:W-:-:S05]  /*2bed0*/  VIADD R2, R2, 0x1f ;  /* 0x0000001f02027836 */ /* 0x008fca0000000000 */
[----:B-1----:R-:W-:-:S13]  /*2bee0*/  ISETP.GE.AND P6, PT, R2, R3, PT ;  /* 0x000000030200720c */ /* 0x002fda0003fc6270 */
[----:B------:R-:W-:Y:S05]  /*2bef0*/  @P6 BRA `(.L_x_6966) ;  /* 0x0000000400ec6947 */ /* 0x000fea0003800000 */
[----:B------:R-:W1:Y:S01]  /*2bf00*/  S2R R4, SR_TID.X ;  /* 0x0000000000047919 */ /* 0x000e620000002100 */
[----:B------:R-:W-:Y:S01]  /*2bf10*/  BSSY B0, `(.L_x_6967) ;  /* 0x000000a000007945 */ /* 0x000fe20003800000 */
[----:B------:R3:W-:Y:S01]  /*2bf20*/  STL [R1+0xc], R2 ;  /* 0x00000c0201007387 */ /* 0x0007e20000100800 */
[----:B-1----:R-:W-:-:S05]  /*2bf30*/  LOP3.LUT R4, R4, 0x1f, RZ, 0xc0, !PT ;  /* 0x0000001f04047812 */ /* 0x002fca00078ec0ff */
[----:B------:R-:W-:Y:S02]  /*2bf40*/  IMAD.IADD R7, R2, 0x1, R4 ;  /* 0x0000000102077824 */ /* 0x000fe400078e0204 */
[----:B---3--:R-:W-:-:S03]  /*2bf50*/  IMAD.MOV.U32 R2, RZ, RZ, RZ ;  /* 0x000000ffff027224 */ /* 0x008fc600078e00ff */
[----:B------:R-:W-:-:S13]  /*2bf60*/  ISETP.GE.OR P6, PT, R7, R3, !P0 ;  /* 0x000000030700720c */ /* 0x000fda00047c6670 */
[----:B------:R-:W-:Y:S05]  /*2bf70*/  @P6 BRA `(.L_x_6968) ;  /* 0x00000000000c6947 */ /* 0x000fea0003800000 */
[----:B------:R-:W1:Y:S02]  /*2bf80*/  LDC.64 R2, c[0x0][0xc58] ;  /* 0x00031600ff027b82 */ /* 0x000e640000000a00 */
[----:B-1----:R-:W-:-:S06]  /*2bf90*/  IMAD.WIDE R2, R7, 0x4, R2 ;  /* 0x0000000407027825 */ /* 0x002fcc00078e0202 */
[----:B------:R1:W5:Y:S02]  /*2bfa0*/  LDG.E R2, desc[UR38][R2.64] ;  /* 0x0000002602027981 */ /* 0x000364000c1e1900 */
.L_x_6968:
[----:B------:R-:W-:Y:S05]  /*2bfb0*/  BSYNC B0 ;  /* 0x0000000000007941 */ /* 0x000fea0003800000 */
.L_x_6967:
[----:B------:R-:W-:-:S03]  /*2bfc0*/  UMOV UR4, 0xffffffff ;  /* 0xffffffff00047882 */ /* 0x000fc60000000000 */
[----:B------:R-:W-:Y:S05]  /*2bfd0*/  BRA.DIV UR4, `(.L_x_6969) ;  /* 0x0000003604f07947 */ /* 0x000fea000b800000 */
[----:B-----5:R-:W1:Y:S02]  /*2bfe0*/  SHFL.UP PT, R14, R2, 0x1, RZ ;  /* 0x04200000020e7989 */ /* 0x020e6400000e00ff */
        /* <DEDUP_REMOVED lines=15> */
.L_x_7122:
[----:B------:R-:W-:Y:S02]  /*2c0e0*/  ULDC UR4, c[0x0][0xc10] ;  /* 0x0003040000047ab9 */ /* 0x000fe40000000800 */
[----:B------:R-:W-:-:S04]  /*2c0f0*/  IMAD.U32 R4, RZ, RZ, UR4 ;  /* 0x00000004ff047e24 */ /* 0x000fc8000f8e00ff */
[----:B-1----:R-:W-:-:S04]  /*2c100*/  IMAD R9, R14, R4, RZ ;  /* 0x000000040e097224 */ /* 0x002fc800078e02ff */
[----:B------:R-:W-:-:S05]  /*2c110*/  IMAD.IADD R5, R9, 0x1, R5 ;  /* 0x0000000109057824 */ /* 0x000fca00078e0205 */
[----:B------:R-:W-:-:S13]  /*2c120*/  ISETP.GT.AND P6, PT, R5, R0, PT ;  /* 0x000000000500720c */ /* 0x000fda0003fc4270 */
[----:B------:R-:W-:Y:S05]  /*2c130*/  @!P6 BRA `(.L_x_6970) ;  /* 0xfffffffc005ce947 */ /* 0x000fea000383ffff */
.L_x_6965:
[----:B------:R-:W-:Y:S01]  /*2c140*/  IMAD.IADD R9, R5, 0x1, -R9 ;  /* 0x0000000105097824 */ /* 0x000fe200078e0a09 */
[----:B------:R-:W-:-:S03]  /*2c150*/  UMOV UR4, 0xffffffff ;  /* 0xffffffff00047882 */ /* 0x000fc60000000000 */
[----:B------:R-:W-:-:S05]  /*2c160*/  IMAD R3, R6, R4, R9 ;  /* 0x0000000406037224 */ /* 0x000fca00078e0209 */
[----:B------:R-:W-:Y:S01]  /*2c170*/  ISETP.GT.AND P6, PT, R3, R0, PT ;  /* 0x000000000300720c */ /* 0x000fe20003fc4270 */
[----:B------:R-:W-:-:S12]  /*2c180*/  BRA.DIV UR4, `(.L_x_6971) ;  /* 0x0000003a04447947 */ /* 0x000fd8000b800000 */
[----:B------:R-:W-:-:S04]  /*2c190*/  VOTE.ANY R3, PT, !P6 ;  /* 0x0000000000037806 */ /* 0x000fc800070e0100 */
[----:B------:R-:W1:Y:S02]  /*2c1a0*/  POPC R5, R3 ;  /* 0x0000000300057309 */ /* 0x000e640000000000 */
[----:B-1----:R1:W3:Y:S02]  /*2c1b0*/  SHFL.IDX PT, R7, R2, R5, 0x1f ;  /* 0x00001f0502077589 */ /* 0x0022e400000e0000 */
.L_x_7126:
[----:B------:R-:W-:Y:S01]  /*2c1c0*/  ISETP.NE.AND P0, PT, R3, RZ, PT ;  /* 0x000000ff0300720c */ /* 0x000fe20003f05270 */
[----:B-1----:R-:W-:-:S12]  /*2c1d0*/  IMAD.MOV.U32 R2, RZ, RZ, RZ ;  /* 0x000000ffff027224 */ /* 0x002fd800078e00ff */
[----:B------:R-:W-:Y:S05]  /*2c1e0*/  @!P0 BRA `(.L_x_6972) ;  /* 0x0000000000108947 */ /* 0x000fea0003800000 */
[----:B------:R-:W-:Y:S01]  /*2c1f0*/  UMOV UR4, 0xffffffff ;  /* 0xffffffff00047882 */ /* 0x000fe20000000000 */
[----:B------:R-:W-:Y:S02]  /*2c200*/  VIADD R12, R5, 0xffffffff ;  /* 0xffffffff050c7836 */ /* 0x000fe40000000000 */
[----:B------:R-:W-:Y:S05]  /*2c210*/  BRA.DIV UR4, `(.L_x_6973) ;  /* 0x0000003a04687947 */ /* 0x000fea000b800000 */
[----:B------:R1:W4:Y:S02]  /*2c220*/  SHFL.IDX PT, R2, R6, R12, 0x1f ;  /* 0x00001f0c06027589 */ /* 0x00032400000e0000 */
.L_x_6972:
[----:B------:R-:W5:Y:S01]  /*2c230*/  LDL.LU R3, [R1+0xc] ;  /* 0x00000c0001037983 */ /* 0x000f620000300800 */
[----:B------:R-:W0:Y:S01]  /*2c240*/  LDC.64 R10, c[0x0][0xc68] ;  /* 0x00031a00ff0a7b82 */ /* 0x000e220000000a00 */
[----:B-----5:R-:W-:-:S04]  /*2c250*/  IMAD.IADD R3, R5, 0x1, R3 ;  /* 0x0000000105037824 */ /* 0x020fc800078e0203 */
[----:B0-----:R-:W-:Y:S01]  /*2c260*/  IMAD.WIDE R10, R3, 0x4, R10 ;  /* 0x00000004030a7825 */ /* 0x001fe200078e020a */
[----:B------:R0:W-:Y:S04]  /*2c270*/  STL [R1+0xc], R3 ;  /* 0x00000c0301007387 */ /* 0x0001e80000100800 */
[----:B-1----:R-:W3:Y:S01]  /*2c280*/  LDG.E R6, desc[UR38][R10.64] ;  /* 0x000000260a067981 */ /* 0x002ee2000c1e1900 */
[----:B----4-:R-:W-:-:S04]  /*2c290*/  IMAD R12, R2, R4, R9 ;  /* 0x00000004020c7224 */ /* 0x010fc800078e0209 */
[----:B------:R-:W-:Y:S01]  /*2c2a0*/  IMAD.IADD R0, R0, 0x1, -R12 ;  /* 0x0000000100007824 */ /* 0x000fe200078e0a0c */
[----:B------:R1:W-:Y:S01]  /*2c2b0*/  STL [R1], R12 ;  /* 0x0000000c01007387 */ /* 0x0003e20000100800 */
[----:B---3--:R-:W-:-:S05]  /*2c2c0*/  IMAD R5, R7, R6, RZ ;  /* 0x0000000607057224 */ /* 0x008fca00078e02ff */
[----:B------:R-:W-:-:S04]  /*2c2d0*/  IABS R8, R5 ;  /* 0x0000000500087213 */ /* 0x000fc80000000000 */
[----:B0-----:R-:W0:Y:S08]  /*2c2e0*/  I2F.RP R3, R8 ;  /* 0x0000000800037306 */ /* 0x001e300000209400 */
        /* <DEDUP_REMOVED lines=60> */
.L_x_6966:
[----:B------:R-:W-:Y:S01]  /*2c6b0*/  UMOV UR4, URZ ;  /* 0x0000003f00047c82 */ /* 0x000fe20008000000 */
[----:B------:R-:W-:Y:S01]  /*2c6c0*/  ULDC UR6, c[0x0][0xc14] ;  /* 0x0003050000067ab9 */ /* 0x000fe20000000800 */
[----:B------:R-:W-:Y:S01]  /*2c6d0*/  UMOV UR5, URZ ;  /* 0x0000003f00057c82 */ /* 0x000fe20008000000 */
[----:B------:R1:W-:Y:S01]  /*2c6e0*/  STL [R1], R0 ;  /* 0x0000000001007387 */ /* 0x0003e20000100800 */
[----:B------:R-:W-:Y:S02]  /*2c6f0*/  IMAD.U32 R3, RZ, RZ, UR4 ;  /* 0x00000004ff037e24 */ /* 0x000fe4000f8e00ff */
[----:B------:R-:W-:-:S03]  /*2c700*/  IMAD.U32 R2, RZ, RZ, UR5 ;  /* 0x00000005ff027e24 */ /* 0x000fc6000f8e00ff */
[----:B------:R3:W-:Y:S01]  /*2c710*/  STL [R1+0x4], R3 ;  /* 0x0000040301007387 */ /* 0x0007e20000100800 */
[----:B-1----:R-:W-:-:S05]  /*2c720*/  IMAD.U32 R0, RZ, RZ, UR6 ;  /* 0x00000006ff007e24 */ /* 0x002fca000f8e00ff */
[----:B------:R3:W-:Y:S04]  /*2c730*/  STL [R1+0xc], R0 ;  /* 0x00000c0001007387 */ /* 0x0007e80000100800 */
[----:B------:R3:W-:Y:S02]  /*2c740*/  STL [R1+0x8], R2 ;  /* 0x0000080201007387 */ /* 0x0007e40000100800 */
.L_x_6974:
[----:B-1-3--:R-:W0:Y:S04]  /*2c750*/  LDL R3, [R1+0x8] ;  /* 0x0000080001037983 */ /* 0x00ae280000100800 */
[----:B------:R-:W3:Y:S04]  /*2c760*/  LDL R2, [R1+0xc] ;  /* 0x00000c0001027983 */ /* 0x000ee80000100800 */
[----:B------:R-:W4:Y:S04]  /*2c770*/  LDL R4, [R1] ;  /* 0x0000000001047983 */ /* 0x000f280000100800 */
[----:B------:R-:W4:Y:S01]  /*2c780*/  LDL R5, [R1+0x4] ;  /* 0x0000040001057983 */ /* 0x000f220000100800 */
[----:B------:R-:W-:Y:S05]  /*2c790*/  WARPSYNC.ALL ;  /* 0x0000000000007948 */ /* 0x000fea0003800000 */
[----:B------:R-:W1:Y:S02]  /*2c7a0*/  S2R R0, SR_TID.X ;  /* 0x0000000000007919 */ /* 0x000e640000002100 */
[----:B-1----:R-:W-:Y:S01]  /*2c7b0*/  LOP3.LUT R0, R0, 0x1f, RZ, 0xc0, !PT ;  /* 0x0000001f00007812 */ /* 0x002fe200078ec0ff */
[----:B------:R-:W-:Y:S03]  /*2c7c0*/  BAR.SYNC.DEFER_BLOCKING 0x4, 0x180 ;  /* 0x0106000000007b1d */ /* 0x000fe60000010000 */
[----:B------:R-:W-:-:S13]  /*2c7d0*/  ISETP.NE.AND P0, PT, R0, RZ, PT ;  /* 0x000000ff0000720c */ /* 0x000fda0003f05270 */
[----:B------:R-:W-:Y:S01]  /*2c7e0*/  @!P0 MOV R0, 0x400 ;  /* 0x0000040000008802 */ /* 0x000fe20000000f00 */
[----:B0-----:R-:W-:Y:S02]  /*2c7f0*/  IMAD.MOV.U32 R6, RZ, RZ, R3 ;  /* 0x000000ffff067224 */ /* 0x001fe400078e0003 */
[----:B------:R-:W0:Y:S01]  /*2c800*/  @!P0 S2R R3, SR_CgaCtaId ;  /* 0x0000000000038919 */ /* 0x000e220000008800 */
[----:B---3--:R-:W-:Y:S01]  /*2c810*/  IMAD.MOV.U32 R7, RZ, RZ, R2 ;  /* 0x000000ffff077224 */ /* 0x008fe200078e0002 */
[----:B0-----:R-:W-:-:S05]  /*2c820*/  @!P0 LEA R0, R3, R0, 0x18 ;  /* 0x0000000003008211 */ /* 0x001fca00078ec0ff */
[----:B----4-:R0:W-:Y:S01]  /*2c830*/  @!P0 STS.128 [R0+0x288d0], R4 ;  /* 0x0288d00400008388 */ /* 0x0101e20000000c00 */
[----:B------:R-:W-:Y:S06]  /*2c840*/  BAR.ARV 0x5, 0x180 ;  /* 0x0146000000007b1d */ /* 0x000fec0000002000 */
.L_x_6963:
[----:B01-3--:R-:W3:Y:S01]  /*2c850*/  LDL R0, [R1+0xc] ;  /* 0x00000c0001007983 */ /* 0x00bee20000100800 */
[----:B------:R-:W-:Y:S02]  /*2c860*/  ULDC UR4, c[0x0][0xc14] ;  /* 0x0003050000047ab9 */ /* 0x000fe40000000800 */
[----:B---3--:R-:W-:-:S13]  /*2c870*/  ISETP.GE.AND P0, PT, R0, UR4, PT ;  /* 0x0000000400007c0c */ /* 0x008fda000bf06270 */
[----:B------:R-:W-:Y:S05]  /*2c880*/  @!P0 BRA `(.L_x_6975) ;  /* 0xffffffa400748947 */ /* 0x000fea000383ffff */
[----:B------:R-:W-:Y:S05]  /*2c890*/  BSYNC B7 ;  /* 0x0000000000077941 */ /* 0x000fea0003800000 */
.L_x_6862:
[----:B-1----:R-:W3:Y:S01]  /*2c8a0*/  LDL.LU R0, [R1+0x3c] ;  /* 0x00003c0001007983 */ /* 0x002ee20000300800 */
[----:B------:R-:W-:Y:S01]  /*2c8b0*/  BSSY B0, `(.L_x_6976) ;  /* 0x000000b000007945 */ /* 0x000fe20003800000 */
[----:B--2-4-:R-:W1:Y:S01]  /*2c8c0*/  S2R R5, SR_CgaCtaId ;  /* 0x0000000000057919 */ /* 0x014e620000008800 */
        /* <DEDUP_REMOVED lines=9> */
.L_x_7129:
[----:B------:R-:W-:Y:S05]  /*2c960*/  BSYNC B0 ;  /* 0x0000000000007941 */ /* 0x000fea0003800000 */
.L_x_6976:
[----:B------:R-:W-:-:S03]  /*2c970*/  UMOV UR4, 0xffffffff ;  /* 0xffffffff00047882 */ /* 0x000fc60000000000 */
[----:B------:R-:W-:Y:S05]  /*2c980*/  BRA.DIV UR4, `(.L_x_6978) ;  /* 0x0000003204c87947 */ /* 0x000fea000b800000 */
[----:B------:R-:W1:Y:S02]  /*2c990*/  S2R R2, SR_TID.X ;  /* 0x0000000000027919 */ /* 0x000e640000002100 */
[----:B-1----:R-:W-:-:S04]  /*2c9a0*/  SHF.R.U32.HI R2, RZ, 0x5, R2 ;  /* 0x00000005ff027819 */ /* 0x002fc80000011602 */
[----:B------:R-:W-:-:S05]  /*2c9b0*/  LOP3.LUT R2, R2, 0x3, RZ, 0xc0, !PT ;  /* 0x0000000302027812 */ /* 0x000fca00078ec0ff */
[----:B------:R1:W2:Y:S02]  /*2c9c0*/  SHFL.IDX PT, R14, R2, RZ, 0x1f ;  /* 0x00001fff020e7589 */ /* 0x0002a400000e0000 */
.L_x_7132:
[----:B--2---:R-:W-:-:S13]  /*2c9d0*/  ISETP.NE.AND P0, PT, R14, RZ, PT ;  /* 0x000000ff0e00720c */ /* 0x004fda0003f05270 */
[----:B------:R-:W-:Y:S05]  /*2c9e0*/  @P0 BRA `(.L_x_6617) ;  /* 0x0000000000b00947 */ /* 0x000fea0003800000 */
[----:B------:R-:W-:-:S03]  /*2c9f0*/  UMOV UR4, 0xffffffff ;  /* 0xffffffff00047882 */ /* 0x000fc60000000000 */
[----:B------:R-:W-:Y:S05]  /*2ca00*/  BRA.DIV UR4, `(.L_x_6979) ;  /* 0x0000003204dc7947 */ /* 0x000fea000b800000 */
[----:B------:R-:W-:-:S13]  /*2ca10*/  ELECT P6, URZ, PT ;  /* 0x00000000003f782f */ /* 0x000fda00038c0000 */
.L_x_7135:
[----:B------:R-:W-:Y:S05]  /*2ca20*/  @!P6 BRA `(.L_x_6617) ;  /* 0x0000000000a0e947 */ /* 0x000fea0003800000 */
[----:B------:R-:W-:-:S06]  /*2ca30*/  ULOP3.LUT UR4, UR36, 0x2, URZ, 0xfc, !UPT ;  /* 0x0000000224047892 */ /* 0x000fcc000f8efc3f */
[----:B-1----:R-:W-:-:S05]  /*2ca40*/  IMAD.U32 R2, RZ, RZ, UR4 ;  /* 0x00000004ff027e24 */ /* 0x002fca000f8e00ff */
[----:B------:R-:W-:-:S13]  /*2ca50*/  ISETP.NE.AND P0, PT, R2, 0x3, PT ;  /* 0x000000030200780c */ /* 0x000fda0003f05270 */
[----:B------:R-:W-:Y:S05]  /*2ca60*/  @!P0 BRA `(.L_x_6980) ;  /* 0x0000000000048947 */ /* 0x000fea0003800000 */
[----:B------:R-:W-:Y:S01]  /*2ca70*/  BPT.TRAP 0x1 ;  /* 0x000000040000795c */ /* 0x000fe20000300000 */
.L_x_6980:
        /* <DEDUP_REMOVED lines=14> */
.L_x_7136:
[----:B------:R-:W1:Y:S02]  /*2cb60*/  SYNCS.PHASECHK.TRANS64.TRYWAIT P1, [R7+URZ], R2 ;  /* 0x00000002070075a7 */ /* 0x000e64000802017f */
[----:B-1----:R-:W-:Y:S05]  /*2cb70*/  @!P1 BRA `(.L_x_6982) ;  /* 0x0000003000b49947 */ /* 0x002fea0003800000 */
.L_x_7137:
[----:B------:R-:W-:Y:S05]  /*2cb80*/  @!P0 BRA `(.L_x_6983) ;  /* 0x0000000000048947 */ /* 0x000fea0003800000 */
[----:B------:R-:W-:Y:S01]  /*2cb90*/  BPT.TRAP 0x1 ;  /* 0x000000040000795c */ /* 0x000fe20000300000 */
.L_x_6983:
[----:B------:R-:W2:Y:S02]  /*2cba0*/  LDL.LU R4, [R1+0x10] ;  /* 0x0000100001047983 */ /* 0x000ea40000300800 */
[----:B--2---:R-:W-:-:S04]  /*2cbb0*/  IMAD R4, R4, 0x8, R0 ;  /* 0x0000000804047824 */ /* 0x004fc800078e0200 */
[----:B------:R-:W2:Y:S02]  /*2cbc0*/  SYNCS.PHASECHK.TRANS64.TRYWAIT P1, [R4+URZ+0x28860], R5 ;  /* 0x02886005040075a7 */ /* 0x000ea4000802017f */
[----:B--2---:R-:W-:Y:S05]  /*2cbd0*/  @!P1 BRA `(.L_x_6984) ;  /* 0x0000003000b09947 */ /* 0x004fea0003800000 */
.L_x_7138:
[----:B------:R-:W-:Y:S05]  /*2cbe0*/  @!P0 BRA `(.L_x_6985) ;  /* 0x0000000000048947 */ /* 0x000fea0003800000 */
[----:B------:R-:W-:Y:S01]  /*2cbf0*/  BPT.TRAP 0x1 ;  /* 0x000000040000795c */ /* 0x000fe20000300000 */
.L_x_6985:
[----:B------:R-:W-:-:S04]  /*2cc00*/  IMAD R3, R3, 0x8, R0 ;  /* 0x0000000803037824 */ /* 0x000fc800078e0200 */
[----:B------:R-:W3:Y:S02]  /*2cc10*/  SYNCS.PHASECHK.TRANS64.TRYWAIT P1, [R3+URZ+0x28860], R2 ;  /* 0x02886002030075a7 */ /* 0x000ee4000802017f */
[----:B---3--:R-:W-:Y:S05]  /*2cc20*/  @!P1 BRA `(.L_x_6986) ;  /* 0x0000003000b09947 */ /* 0x008fea0003800000 */
.L_x_7139:
[----:B------:R-:W-:Y:S05]  /*2cc30*/  @!P0 BRA `(.L_x_6987) ;  /* 0x0000000000048947 */ /* 0x000fea0003800000 */
[----:B------:R-:W-:Y:S01]  /*2cc40*/  BPT.TRAP 0x1 ;  /* 0x000000040000795c */ /* 0x000fe20000300000 */
.L_x_6987:
[----:B------:R-:W4:Y:S02]  /*2cc50*/  SYNCS.PHASECHK.TRANS64.TRYWAIT P0, [R4+URZ+0x28880], R5 ;  /* 0x02888005040075a7 */ /* 0x000f24000800017f */
[----:B----4-:R-:W-:Y:S05]  /*2cc60*/  @!P0 BRA `(.L_x_6988) ;  /* 0x0000003000b48947 */ /* 0x010fea0003800000 */
.L_x_6989:
[----:B------:R0:W0:Y:S02]  /*2cc70*/  SYNCS.PHASECHK.TRANS64.TRYWAIT P0, [R3+URZ+0x28880], R2 ;  /* 0x02888002030075a7 */ /* 0x000024000800017f */
[----:B0-----:R-:W-:Y:S05]  /*2cc80*/  @!P0 NANOSLEEP.SYNCS 0x989680 ;  /* 0x009896800000895d */ /* 0x001fea0003900000 */
[----:B------:R-:W0:Y:S02]  /*2cc90*/  @!P0 SYNCS.PHASECHK.TRANS64 P0, [R3+URZ+0x28880], R2 ;  /* 0x02888002030085a7 */ /* 0x000e24000800007f */
[----:B0-----:R-:W-:Y:S05]  /*2cca0*/  @!P0 BRA `(.L_x_6989) ;  /* 0xfffffffc00f08947 */ /* 0x001fea000383ffff */
.L_x_6617:
[----:B------:R-:W-:Y:S05]  /*2ccb0*/  BSYNC B8 ;  /* 0x0000000000087941 */ /* 0x000fea0003800000 */
.L_x_6614:
[----:B------:R-:W-:Y:S05]  /*2ccc0*/  EXIT ;  /* 0x000000000000794d */ /* 0x000fea0003800000 */
.L_x_6645:
[----:B0-----:R0:W2:Y:S02]  /*2ccd0*/  SYNCS.PHASECHK.TRANS64.TRYWAIT P6, [R112+URZ+0x28890], R131 ;  /* 0x02889083700075a7 */ /* 0x0010a400080c017f */
[----:B--2---:R-:W-:Y:S05]  /*2cce0*/  @!P6 NANOSLEEP.SYNCS 0x989680 ;  /* 0x009896800000e95d */ /* 0x004fea0003900000 */
[----:B------:R-:W2:Y:S02]  /*2ccf0*/  @!P6 SYNCS.PHASECHK.TRANS64 P6, [R112+URZ+0x28890], R131 ;  /* 0x028890837000e5a7 */ /* 0x000ea400080c007f */
[----:B--2---:R-:W-:Y:S05]  /*2cd00*/  @!P6 BRA `(.L_x_6645) ;  /* 0xfffffffc00f0e947 */ /* 0x004fea000383ffff */
[----:B------:R-:W-:Y:S05]  /*2cd10*/  BRA `(.L_x_6990) ;  /* 0xfffffd5c00cc7947 */ /* 0x000fea000383ffff */
.L_x_6671:
[----:B0-----:R0:W1:Y:S02]  /*2cd20*/  SYNCS.PHASECHK.TRANS64.TRYWAIT P3, [R112+URZ+0x28890], R131 ;  /* 0x02889083700075a7 */ /* 0x001064000806017f */
[----:B-1----:R-:W-:Y:S05]  /*2cd30*/  @!P3 NANOSLEEP.SYNCS 0x989680 ;  /* 0x009896800000b95d */ /* 0x002fea0003900000 */
[----:B------:R-:W1:Y:S02]  /*2cd40*/  @!P3 SYNCS.PHASECHK.TRANS64 P3, [R112+URZ+0x28890], R131 ;  /* 0x028890837000b5a7 */ /* 0x000e64000806007f */
[----:B-1----:R-:W-:Y:S05]  /*2cd50*/  @!P3 BRA `(.L_x_6671) ;  /* 0xfffffffc00f0b947 */ /* 0x002fea000383ffff */
[----:B------:R-:W-:Y:S05]  /*2cd60*/  BRA `(.L_x_6991) ;  /* 0xfffffd9000947947 */ /* 0x000fea000383ffff */
.L_x_6684:
[----:B0-----:R0:W1:Y:S02]  /*2cd70*/  SYNCS.PHASECHK.TRANS64.TRYWAIT P2, [R112+URZ+0x28890], R131 ;  /* 0x02889083700075a7 */ /* 0x001064000804017f */
[----:B-1----:R-:W-:Y:S05]  /*2cd80*/  @!P2 NANOSLEEP.SYNCS 0x989680 ;  /* 0x009896800000a95d */ /* 0x002fea0003900000 */
[----:B------:R-:W1:Y:S02]  /*2cd90*/  @!P2 SYNCS.PHASECHK.TRANS64 P2, [R112+URZ+0x28890], R131 ;  /* 0x028890837000a5a7 */ /* 0x000e64000804007f */
[----:B-1----:R-:W-:Y:S05]  /*2cda0*/  @!P2 BRA `(.L_x_6684) ;  /* 0xfffffffc00f0a947 */ /* 0x002fea000383ffff */
[----:B------:R-:W-:Y:S05]  /*2cdb0*/  BRA `(.L_x_6992) ;  /* 0xfffffdc0008c7947 */ /* 0x000fea000383ffff */
.L_x_6692:
[----:B--2---:R2:W3:Y:S02]  /*2cdc0*/  SYNCS.PHASECHK.TRANS64.TRYWAIT P3, [R112+URZ+0x288b0], R131 ;  /* 0x0288b083700075a7 */ /* 0x0044e4000806017f */
[----:B---3--:R-:W-:Y:S05]  /*2cdd0*/  @!P3 NANOSLEEP.SYNCS 0x989680 ;  /* 0x009896800000b95d */ /* 0x008fea0003900000 */
[----:B------:R-:W3:Y:S02]  /*2cde0*/  @!P3 SYNCS.PHASECHK.TRANS64 P3, [R112+URZ+0x288b0], R131 ;  /* 0x0288b0837000b5a7 */ /* 0x000ee4000806007f */
[----:B---3--:R-:W-:Y:S05]  /*2cdf0*/  @!P3 BRA `(.L_x_6692) ;  /* 0xfffffffc00f0b947 */ /* 0x008fea000383ffff */
[----:B------:R-:W-:Y:S05]  /*2ce00*/  BRA `(.L_x_6993) ;  /* 0xfffffdc400e47947 */ /* 0x000fea000383ffff */
.L_x_6710:
        /* <DEDUP_REMOVED lines=8> */
.L_x_6995:
[----:B------:R-:W-:Y:S05]  /*2ce90*/  BSYNC B0 ;  /* 0x0000000000007941 */ /* 0x000fea0003800000 */
.L_x_6994:
[----:B------:R-:W-:Y:S01]  /*2cea0*/  IMAD.MOV.U32 R216, RZ, RZ, R14 ;  /* 0x000000ffffd87224 */ /* 0x000fe200078e000e */
[----:B------:R-:W-:Y:S06]  /*2ceb0*/  BRA `(.L_x_6996) ;  /* 0xfffffdd000fc7947 */ /* 0x000fec000383ffff */
.L_x_6726:
[----:B------:R-:W-:Y:S01]  /*2cec0*/  BSSY B1, `(.L_x_6997) ;  /* 0x0000008000017945 */ /* 0x000fe20003800000 */
[----:B------:R-:W-:Y:S02]  /*2ced0*/  IMAD.MOV.U32 R13, RZ, RZ, R5 ;  /* 0x000000ffff0d7224 */ /* 0x000fe400078e0005 */
[----:B------:R-:W-:Y:S02]  /*2cee0*/  IMAD.MOV.U32 R12, RZ, RZ, RZ ;  /* 0x000000ffff0c7224 */ /* 0x000fe400078e00ff */
[----:B------:R-:W-:Y:S02]  /*2cef0*/  IMAD.MOV.U32 R11, RZ, RZ, 0x1c1f ;  /* 0x00001c1fff0b7424 */ /* 0x000fe400078e00ff */
[----:B-12---:R-:W-:-:S07]  /*2cf00*/  IMAD.MOV.U32 R15, RZ, RZ, -0x1 ;  /* 0xffffffffff0f7424 */ /* 0x006fce00078e00ff */
[----:B0----5:R-:W-:Y:S05]  /*2cf10*/  WARPSYNC.COLLECTIVE R15, `(.L_x_6998) ;  /* 0x000000000f087348 */ /* 0x021fea0003c00000 */
[----:B------:R1:W2:Y:S02]  /*2cf20*/  SHFL.IDX P6, R14, R13, R12, R11 ;  /* 0x0000000c0d0e7389 */ /* 0x0002a400000c000b */
[----:B012--5:R-:W-:Y:S01]  /*2cf30*/  ENDCOLLECTIVE ;  /* 0x000000000000791b */ /* 0x027fe20003800000 */
.L_x_6998:
[----:B------:R-:W-:Y:S05]  /*2cf40*/  BSYNC B1 ;  /* 0x0000000000017941 */ /* 0x000fea0003800000 */
.L_x_6997:
[----:B------:R-:W-:Y:S05]  /*2cf50*/  BRA `(.L_x_6999) ;  /* 0xfffffde000bc7947 */ /* 0x000fea000383ffff */
.L_x_6727:
        /* <DEDUP_REMOVED lines=8> */
.L_x_7001:
[----:B------:R-:W-:Y:S05]  /*2cfe0*/  BSYNC B1 ;  /* 0x0000000000017941 */ /* 0x000fea0003800000 */
.L_x_7000:
[----:B------:R-:W-:Y:S05]  /*2cff0*/  BRA `(.L_x_7002) ;  /* 0xfffffde0009c7947 */ /* 0x000fea000383ffff */
.L_x_6728:
        /* <DEDUP_REMOVED lines=8> */
.L_x_7004:
[----:B------:R-:W-:Y:S05]  /*2d080*/  BSYNC B1 ;  /* 0x0000000000017941 */ /* 0x000fea0003800000 */
.L_x_7003:
[----:B------:R-:W-:Y:S05]  /*2d090*/  BRA `(.L_x_7005) ;  /* 0xfffffde0007c7947 */ /* 0x000fea000383ffff */
.L_x_6729:
        /* <DEDUP_REMOVED lines=8> */
.L_x_7007:
[----:B------:R-:W-:Y:S05]  /*2d120*/  BSYNC B1 ;  /* 0x0000000000017941 */ /* 0x000fea0003800000 */
.L_x_7006:
[----:B------:R-:W-:Y:S05]  /*2d130*/  BRA `(.L_x_7008) ;  /* 0xfffffde0005c7947 */ /* 0x000fea000383ffff */
.L_x_6730:
[----:B------:R-:W-:Y:S01]  /*2d140*/  BSSY B1, `(.L_x_7009) ;  /* 0x0000008000017945 */ /* 0x000fe20003800000 */
[----:B------:R-:W-:Y:S02]  /*2d150*/  IMAD.MOV.U32 R13, RZ, RZ, R5 ;  /* 0x000000ffff0d7224 */ /* 0x000fe400078e0005 */
[----:B------:R-:W-:Y:S02]  /*2d160*/  IMAD.MOV.U32 R12, RZ, RZ, 0x1 ;  /* 0x00000001ff0c7424 */ /* 0x000fe400078e00ff */
[----:B------:R-:W-:Y:S02]  /*2d170*/  IMAD.MOV.U32 R11, RZ, RZ, 0x1c1f ;  /* 0x00001c1fff0b7424 */ /* 0x000fe400078e00ff */
[----:B-12---:R-:W-:-:S07]  /*2d180*/  IMAD.MOV.U32 R15, RZ, RZ, -0x1 ;  /* 0xffffffffff0f7424 */ /* 0x006fce00078e00ff */
[----:B0----5:R-:W-:Y:S05]  /*2d190*/  WARPSYNC.COLLECTIVE R15, `(.L_x_7010) ;  /* 0x000000000f087348 */ /* 0x021fea0003c00000 */
[----:B------:R1:W2:Y:S02]  /*2d1a0*/  SHFL.IDX P6, R14, R13, R12, R11 ;  /* 0x0000000c0d0e7389 */ /* 0x0002a400000c000b */
[----:B012--5:R-:W-:Y:S01]  /*2d1b0*/  ENDCOLLECTIVE ;  /* 0x000000000000791b */ /* 0x027fe20003800000 */
.L_x_7010:
[----:B------:R-:W-:Y:S05]  /*2d1c0*/  BSYNC B1 ;  /* 0x0000000000017941 */ /* 0x000fea0003800000 */
.L_x_7009:
[----:B------:R-:W-:Y:S05]  /*2d1d0*/  BRA `(.L_x_7011) ;  /* 0xfffffde0003c7947 */ /* 0x000fea000383ffff */
.L_x_6731:
        /* <DEDUP_REMOVED lines=8> */
.L_x_7013:
[----:B------:R-:W-:Y:S05]  /*2d260*/  BSYNC B1 ;  /* 0x0000000000017941 */ /* 0x000fea0003800000 */
.L_x_7012:
[----:B------:R-:W-:Y:S05]  /*2d270*/  BRA `(.L_x_7014) ;  /* 0xfffffde0001c7947 */ /* 0x000fea000383ffff */
.L_x_6732:
        /* <DEDUP_REMOVED lines=8> */
.L_x_7016:
[----:B------:R-:W-:Y:S05]  /*2d300*/  BSYNC B1 ;  /* 0x0000000000017941 */ /* 0x000fea0003800000 */
.L_x_7015:
[----:B------:R-:W-:Y:S05]  /*2d310*/  BRA `(.L_x_7017) ;  /* 0xfffffddc00fc7947 */ /* 0x000fea000383ffff */
.L_x_6733:
        /* <DEDUP_REMOVED lines=8> */
.L_x_7019:
[----:B------:R-:W-:Y:S05]  /*2d3a0*/  BSYNC B1 ;  /* 0x0000000000017941 */ /* 0x000fea0003800000 */
.L_x_7018:
[----:B------:R-:W-:Y:S05]  /*2d3b0*/  BRA `(.L_x_7020) ;  /* 0xfffffddc00dc7947 */ /* 0x000fea000383ffff */
.L_x_6735:
[----:B---3--:R3:W4:Y:S02]  /*2d3c0*/  SYNCS.PHASECHK.TRANS64.TRYWAIT P2, [R18+URZ+0x28800], R5 ;  /* 0x02880005120075a7 */ /* 0x008724000804017f */
[----:B----4-:R-:W-:Y:S05]  /*2d3d0*/  @!P2 NANOSLEEP.SYNCS 0x989680 ;  /* 0x009896800000a95d */ /* 0x010fea0003900000 */
[----:B------:R-:W4:Y:S02]  /*2d3e0*/  @!P2 SYNCS.PHASECHK.TRANS64 P2, [R18+URZ+0x28800], R5 ;  /* 0x028800051200a5a7 */ /* 0x000f24000804007f */
[----:B----4-:R-:W-:Y:S05]  /*2d3f0*/  @!P2 BRA `(.L_x_6735) ;  /* 0xfffffffc00f0a947 */ /* 0x010fea000383ffff */
[----:B------:R-:W-:Y:S05]  /*2d400*/  BRA `(.L_x_7021) ;  /* 0xfffffde0000c7947 */ /* 0x000fea000383ffff */
.L_x_6743:
        /* <DEDUP_REMOVED lines=8> */
.L_x_7023:
[----:B------:R-:W-:Y:S05]  /*2d490*/  BSYNC B1 ;  /* 0x0000000000017941 */ /* 0x000fea0003800000 */
.L_x_7022:
[----:B------:R-:W-:Y:S05]  /*2d4a0*/  BRA `(.L_x_7024) ;  /* 0xfffffe0000a87947 */ /* 0x000fea000383ffff */
.L_x_6744:
        /* <DEDUP_REMOVED lines=8> */
.L_x_7026:
[----:B------:R-:W-:Y:S05]  /*2d530*/  BSYNC B1 ;  /* 0x0000000000017941 */ /* 0x000fea0003800000 */
.L_x_7025:
[----:B------:R-:W-:Y:S05]  /*2d540*/  BRA `(.L_x_7027) ;  /* 0xfffffe0000887947 */ /* 0x000fea000383ffff */
.L_x_6745:
        /* <DEDUP_REMOVED lines=8> */
.L_x_7029:
[----:B------:R-:W-:Y:S05]  /*2d5d0*/  BSYNC B1 ;  /* 0x0000000000017941 */ /* 0x000fea0003800000 */
.L_x_7028:
[----:B------:R-:W-:Y:S05]  /*2d5e0*/  BRA `(.L_x_7030) ;  /* 0xfffffe0000687947 */ /* 0x000fea000383ffff */
.L_x_6746:
        /* <DEDUP_REMOVED lines=8> */
.L_x_7032:
[----:B------:R-:W-:Y:S05]  /*2d670*/  BSYNC B1 ;  /* 0x0000000000017941 */ /* 0x000fea0003800000 */
.L_x_7031:
[----:B------:R-:W-:Y:S05]  /*2d680*/  BRA `(.L_x_7033) ;  /* 0xfffffe0000487947 */ /* 0x000fea000383ffff */
.L_x_6747:
        /* <DEDUP_REMOVED lines=8> */
.L_x_7035:
[----:B------:R-:W-:Y:S05]  /*2d710*/  BSYNC B1 ;  /* 0x0000000000017941 */ /* 0x000fea0003800000 */
.L_x_7034:
[----:B------:R-:W-:Y:S05]  /*2d720*/  BRA `(.L_x_7036) ;  /* 0xfffffe0000287947 */ /* 0x000fea000383ffff */
.L_x_6748:
        /* <DEDUP_REMOVED lines=8> */
.L_x_7038:
[----:B------:R-:W-:Y:S05]  /*2d7b0*/  BSYNC B1 ;  /* 0x0000000000017941 */ /* 0x000fea0003800000 */
.L_x_7037:
[----:B------:R-:W-:Y:S05]  /*2d7c0*/  BRA `(.L_x_7039) ;  /* 0xfffffe0000087947 */ /* 0x000fea000383ffff */
.L_x_6749:
        /* <DEDUP_REMOVED lines=8> */
.L_x_7041:
[----:B------:R-:W-:Y:S05]  /*2d850*/  BSYNC B1 ;  /* 0x0000000000017941 */ /* 0x000fea0003800000 */
.L_x_7040:
[----:B------:R-:W-:Y:S05]  /*2d860*/  BRA `(.L_x_7042) ;  /* 0xfffffdfc00e87947 */ /* 0x000fea000383ffff */
.L_x_6750:
        /* <DEDUP_REMOVED lines=8> */
.L_x_7044:
[----:B------:R-:W-:Y:S05]  /*2d8f0*/  BSYNC B1 ;  /* 0x0000000000017941 */ /* 0x000fea0003800000 */
.L_x_7043:
[----:B------:R-:W-:Y:S05]  /*2d900*/  BRA `(.L_x_7045) ;  /* 0xfffffdfc00c87947 */ /* 0x000fea000383ffff */
.L_x_6752:
[----:B-1----:R1:W2:Y:S02]  /*2d910*/  SYNCS.PHASECHK.TRANS64.TRYWAIT P1, [R18+URZ+0x28800], R3 ;  /* 0x02880003120075a7 */ /* 0x0022a4000802017f */
[----:B--2---:R-:W-:Y:S05]  /*2d920*/  @!P1 NANOSLEEP.SYNCS 0x989680 ;  /* 0x009896800000995d */ /* 0x004fea0003900000 */
[----:B------:R-:W2:Y:S02]  /*2d930*/  @!P1 SYNCS.PHASECHK.TRANS64 P1, [R18+URZ+0x28800], R3 ;  /* 0x02880003120095a7 */ /* 0x000ea4000802007f */
[----:B--2---:R-:W-:Y:S05]  /*2d940*/  @!P1 BRA `(.L_x_6752) ;  /* 0xfffffffc00f09947 */ /* 0x004fea000383ffff */
[----:B------:R-:W-:Y:S05]  /*2d950*/  BRA `(.L_x_7046) ;  /* 0xfffffdfc00e07947 */ /* 0x000fea000383ffff */
.L_x_6758:
[----:B-1----:R1:W2:Y:S02]  /*2d960*/  SYNCS.PHASECHK.TRANS64.TRYWAIT P1, [R127+URZ+0x28830], R0 ;  /* 0x028830007f0075a7 */ /* 0x0022a4000802017f */
[----:B--2---:R-:W-:Y:S05]  /*2d970*/  @!P1 NANOSLEEP.SYNCS 0x989680 ;  /* 0x009896800000995d */ /* 0x004fea0003900000 */
[----:B------:R-:W2:Y:S02]  /*2d980*/  @!P1 SYNCS.PHASECHK.TRANS64 P1, [R127+URZ+0x28830], R0 ;  /* 0x028830007f0095a7 */ /* 0x000ea4000802007f */
[----:B--2---:R-:W-:Y:S05]  /*2d990*/  @!P1 BRA `(.L_x_6758) ;  /* 0xfffffffc00f09947 */ /* 0x004fea000383ffff */
[----:B------:R-:W-:Y:S05]  /*2d9a0*/  BRA `(.L_x_6757) ;  /* 0xfffffe2000447947 */ /* 0x000fea000383ffff */
.L_x_6776:
[----:B-1----:R1:W2:Y:S02]  /*2d9b0*/  SYNCS.PHASECHK.TRANS64.TRYWAIT P2, [R21+URZ+0x28830], R20 ;  /* 0x02883014150075a7 */ /* 0x0022a4000804017f */
[----:B--2---:R-:W-:Y:S05]  /*2d9c0*/  @!P2 NANOSLEEP.SYNCS 0x989680 ;  /* 0x009896800000a95d */ /* 0x004fea0003900000 */
[----:B------:R-:W2:Y:S02]  /*2d9d0*/  @!P2 SYNCS.PHASECHK.TRANS64 P2, [R21+URZ+0x28830], R20 ;  /* 0x028830141500a5a7 */ /* 0x000ea4000804007f */
[----:B--2---:R-:W-:Y:S05]  /*2d9e0*/  @!P2 BRA `(.L_x_6776) ;  /* 0xfffffffc00f0a947 */ /* 0x004fea000383ffff */
[----:B------:R-:W-:Y:S05]  /*2d9f0*/  BRA `(.L_x_6775) ;  /* 0xfffffe6c00f47947 */ /* 0x000fea000383ffff */
.L_x_6780:
[----:B-1----:R1:W2:Y:S02]  /*2da00*/  SYNCS.PHASECHK.TRANS64.TRYWAIT P1, [R21+URZ+0x28850], R20 ;  /* 0x02885014150075a7 */ /* 0x0022a4000802017f */
[----:B--2---:R-:W-:Y:S05]  /*2da10*/  @!P1 NANOSLEEP.SYNCS 0x989680 ;  /* 0x009896800000995d */ /* 0x004fea0003900000 */
[----:B------:R-:W2:Y:S02]  /*2da20*/  @!P1 SYNCS.PHASECHK.TRANS64 P1, [R21+URZ+0x28850], R20 ;  /* 0x02885014150095a7 */ /* 0x000ea4000802007f */
[----:B--2---:R-:W-:Y:S05]  /*2da30*/  @!P1 BRA `(.L_x_6780) ;  /* 0xfffffffc00f09947 */ /* 0x004fea000383ffff */
[----:B------:R-:W-:Y:S05]  /*2da40*/  BRA `(.L_x_6777) ;  /* 0xfffffe7000b47947 */ /* 0x000fea000383ffff */
.L_x_6800:
[----:B-1----:R1:W2:Y:S02]  /*2da50*/  SYNCS.PHASECHK.TRANS64.TRYWAIT P2, [R15+URZ+0x28830], R24 ;  /* 0x028830180f0075a7 */ /* 0x0022a4000804017f */
[----:B--2---:R-:W-:Y:S05]  /*2da60*/  @!P2 NANOSLEEP.SYNCS 0x989680 ;  /* 0x009896800000a95d */ /* 0x004fea0003900000 */
[----:B------:R-:W2:Y:S02]  /*2da70*/  @!P2 SYNCS.PHASECHK.TRANS64 P2, [R15+URZ+0x28830], R24 ;  /* 0x028830180f00a5a7 */ /* 0x000ea4000804007f */
[----:B--2---:R-:W-:Y:S05]  /*2da80*/  @!P2 BRA `(.L_x_6800) ;  /* 0xfffffffc00f0a947 */ /* 0x004fea000383ffff */
[----:B------:R-:W-:Y:S05]  /*2da90*/  BRA `(.L_x_6799) ;  /* 0xfffffec400f47947 */ /* 0x000fea000383ffff */
.L_x_6804:
[----:B-1----:R1:W2:Y:S02]  /*2daa0*/  SYNCS.PHASECHK.TRANS64.TRYWAIT P1, [R20+URZ+0x28850], R15 ;  /* 0x0288500f140075a7 */ /* 0x0022a4000802017f */
[----:B--2---:R-:W-:Y:S05]  /*2dab0*/  @!P1 NANOSLEEP.SYNCS 0x989680 ;  /* 0x009896800000995d */ /* 0x004fea0003900000 */
[----:B------:R-:W2:Y:S02]  /*2dac0*/  @!P1 SYNCS.PHASECHK.TRANS64 P1, [R20+URZ+0x28850], R15 ;  /* 0x0288500f140095a7 */ /* 0x000ea4000802007f */
[----:B--2---:R-:W-:Y:S05]  /*2dad0*/  @!P1 BRA `(.L_x_6804) ;  /* 0xfffffffc00f09947 */ /* 0x004fea000383ffff */
[----:B------:R-:W-:Y:S05]  /*2dae0*/  BRA `(.L_x_6801) ;  /* 0xfffffec800b47947 */ /* 0x000fea000383ffff */
.L_x_6812:
[----:B-1----:R1:W2:Y:S02]  /*2daf0*/  SYNCS.PHASECHK.TRANS64.TRYWAIT P2, [R15+URZ+0x28830], R24 ;  /* 0x028830180f0075a7 */ /* 0x0022a4000804017f */
[----:B--2---:R-:W-:Y:S05]  /*2db00*/  @!P2 NANOSLEEP.SYNCS 0x989680 ;  /* 0x009896800000a95d */ /* 0x004fea0003900000 */
[----:B------:R-:W2:Y:S02]  /*2db10*/  @!P2 SYNCS.PHASECHK.TRANS64 P2, [R15+URZ+0x28830], R24 ;  /* 0x028830180f00a5a7 */ /* 0x000ea4000804007f */
[----:B--2---:R-:W-:Y:S05]  /*2db20*/  @!P2 BRA `(.L_x_6812) ;  /* 0xfffffffc00f0a947 */ /* 0x004fea000383ffff */
[----:B------:R-:W-:Y:S05]  /*2db30*/  BRA `(.L_x_6811) ;  /* 0xfffffefc00347947 */ /* 0x000fea000383ffff */
.L_x_6816:
[----:B-1----:R1:W2:Y:S02]  /*2db40*/  SYNCS.PHASECHK.TRANS64.TRYWAIT P1, [R20+URZ+0x28850], R15 ;  /* 0x0288500f140075a7 */ /* 0x0022a4000802017f */
[----:B--2---:R-:W-:Y:S05]  /*2db50*/  @!P1 NANOSLEEP.SYNCS 0x989680 ;  /* 0x009896800000995d */ /* 0x004fea0003900000 */
[----:B------:R-:W2:Y:S02]  /*2db60*/  @!P1 SYNCS.PHASECHK.TRANS64 P1, [R20+URZ+0x28850], R15 ;  /* 0x0288500f140095a7 */ /* 0x000ea4000802007f */
[----:B--2---:R-:W-:Y:S05]  /*2db70*/  @!P1 BRA `(.L_x_6816) ;  /* 0xfffffffc00f09947 */ /* 0x004fea000383ffff */
[----:B------:R-:W-:Y:S05]  /*2db80*/  BRA `(.L_x_6813) ;  /* 0xfffffefc00f47947 */ /* 0x000fea000383ffff */
.L_x_6830:
[----:B-1----:R1:W2:Y:S02]  /*2db90*/  SYNCS.PHASECHK.TRANS64.TRYWAIT P0, [R11+URZ+0x28850], R0 ;  /* 0x028850000b0075a7 */ /* 0x0022a4000800017f */
[----:B--2---:R-:W-:Y:S05]  /*2dba0*/  @!P0 NANOSLEEP.SYNCS 0x989680 ;  /* 0x009896800000895d */ /* 0x004fea0003900000 */
[----:B------:R-:W2:Y:S02]  /*2dbb0*/  @!P0 SYNCS.PHASECHK.TRANS64 P0, [R11+URZ+0x28850], R0 ;  /* 0x028850000b0085a7 */ /* 0x000ea4000800007f */
[----:B--2---:R-:W-:Y:S05]  /*2dbc0*/  @!P0 BRA `(.L_x_6830) ;  /* 0xfffffffc00f08947 */ /* 0x004fea000383ffff */
[----:B------:R-:W-:Y:S05]  /*2dbd0*/  BRA `(.L_x_6829) ;  /* 0xffffff5000987947 */ /* 0x000fea000383ffff */
.L_x_6834:
[----:B------:R-:W-:Y:S01]  /*2dbe0*/  IMAD.MOV.U32 R12, RZ, RZ, R0 ;  /* 0x000000ffff0c7224 */ /* 0x000fe200078e0000 */
[----:B------:R-:W-:Y:S01]  /*2dbf0*/  SEL R5, R37, R36, P0 ;  /* 0x0000002425057207 */ /* 0x000fe20000000000 */
[----:B------:R-:W-:Y:S01]  /*2dc00*/  IMAD.MOV.U32 R11, RZ, RZ, 0x1c1f ;  /* 0x00001c1fff0b7424 */ /* 0x000fe200078e00ff */
[----:B------:R-:W-:Y:S01]  /*2dc10*/  SEL R7, R36, R37, P0 ;  /* 0x0000002524077207 */ /* 0x000fe20000000000 */
[----:B------:R-:W-:Y:S01]  /*2dc20*/  IMAD.MOV.U32 R15, RZ, RZ, -0x1 ;  /* 0xffffffffff0f7424 */ /* 0x000fe200078e00ff */
[----:B------:R-:W-:Y:S02]  /*2dc30*/  SEL R9, R33, R32, P0 ;  /* 0x0000002021097207 */ /* 0x000fe40000000000 */
[----:B------:R-:W-:-:S07]  /*2dc40*/  SEL R21, R32, R33, P0 ;  /* 0x0000002120157207 */ /* 0x000fce0000000000 */
[----:B01----:R-:W-:Y:S05]  /*2dc50*/  WARPSYNC.COLLECTIVE R15, `(.L_x_7047) ;  /* 0x000000000f087348 */ /* 0x003fea0003c00000 */
[----:B------:R2:W3:Y:S02]  /*2dc60*/  SHFL.IDX P6, R14, R13, R12, R11 ;  /* 0x0000000c0d0e7389 */ /* 0x0004e400000c000b */
[----:B0123--:R-:W-:Y:S01]  /*2dc70*/  ENDCOLLECTIVE ;  /* 0x000000000000791b */ /* 0x00ffe20003800000 */
.L_x_7047:
        /* <DEDUP_REMOVED lines=19> */
.L_x_7048:
        /* <DEDUP_REMOVED lines=19> */
.L_x_7049:
        /* <DEDUP_REMOVED lines=8> */
.L_x_7050:
[----:B------:R-:W-:Y:S02]  /*2df60*/  IMAD.MOV.U32 R13, RZ, RZ, R9 ;  /* 0x000000ffff0d7224 */ /* 0x000fe400078e0009 */
[----:B------:R-:W-:Y:S02]  /*2df70*/  IMAD.MOV.U32 R12, RZ, RZ, R0 ;  /* 0x000000ffff0c7224 */ /* 0x000fe400078e0000 */
[----:B------:R-:W-:-:S07]  /*2df80*/  IMAD.MOV.U32 R7, RZ, RZ, R14 ;  /* 0x000000ffff077224 */ /* 0x000fce00078e000e */
[----:B------:R-:W-:Y:S05]  /*2df90*/  WARPSYNC.COLLECTIVE R15, `(.L_x_7051) ;  /* 0x000000000f087348 */ /* 0x000fea0003c00000 */
[----:B------:R0:W1:Y:S02]  /*2dfa0*/  SHFL.IDX P6, R14, R13, R12, R11 ;  /* 0x0000000c0d0e7389 */ /* 0x00006400000c000b */
[----:B01----:R-:W-:Y:S01]  /*2dfb0*/  ENDCOLLECTIVE ;  /* 0x000000000000791b */ /* 0x003fe20003800000 */
.L_x_7051:
        /* <DEDUP_REMOVED lines=8> */
.L_x_7052:
[----:B------:R-:W-:Y:S02]  /*2e040*/  IMAD.MOV.U32 R13, RZ, RZ, R25 ;  /* 0x000000ffff0d7224 */ /* 0x000fe400078e0019 */
[----:B------:R-:W-:Y:S02]  /*2e050*/  IMAD.MOV.U32 R12, RZ, RZ, R0 ;  /* 0x000000ffff0c7224 */ /* 0x000fe400078e0000 */
[----:B------:R-:W-:-:S07]  /*2e060*/  IMAD.MOV.U32 R21, RZ, RZ, R14 ;  /* 0x000000ffff157224 */ /* 0x000fce00078e000e */
[----:B------:R-:W-:Y:S05]  /*2e070*/  WARPSYNC.COLLECTIVE R15, `(.L_x_7053) ;  /* 0x000000000f087348 */ /* 0x000fea0003c00000 */
[----:B------:R0:W1:Y:S02]  /*2e080*/  SHFL.IDX P6, R14, R13, R12, R11 ;  /* 0x0000000c0d0e7389 */ /* 0x00006400000c000b */
[----:B01----:R-:W-:Y:S01]  /*2e090*/  ENDCOLLECTIVE ;  /* 0x000000000000791b */ /* 0x003fe20003800000 */
.L_x_7053:
        /* <DEDUP_REMOVED lines=8> */
.L_x_7054:
[----:B------:R-:W-:Y:S02]  /*2e120*/  IMAD.MOV.U32 R13, RZ, RZ, R29 ;  /* 0x000000ffff0d7224 */ /* 0x000fe400078e001d */
[----:B------:R-:W-:Y:S02]  /*2e130*/  IMAD.MOV.U32 R12, RZ, RZ, R0 ;  /* 0x000000ffff0c7224 */ /* 0x000fe400078e0000 */
[----:B------:R-:W-:-:S07]  /*2e140*/  IMAD.MOV.U32 R27, RZ, RZ, R14 ;  /* 0x000000ffff1b7224 */ /* 0x000fce00078e000e */
[----:B------:R-:W-:Y:S05]  /*2e150*/  WARPSYNC.COLLECTIVE R15, `(.L_x_7055) ;  /* 0x000000000f087348 */ /* 0x000fea0003c00000 */
[----:B------:R0:W1:Y:S02]  /*2e160*/  SHFL.IDX P6, R14, R13, R12, R11 ;  /* 0x0000000c0d0e7389 */ /* 0x00006400000c000b */
[----:B01----:R-:W-:Y:S01]  /*2e170*/  ENDCOLLECTIVE ;  /* 0x000000000000791b */ /* 0x003fe20003800000 */
.L_x_7055:
        /* <DEDUP_REMOVED lines=8> */
.L_x_7056:
[----:B------:R-:W-:Y:S02]  /*2e200*/  IMAD.MOV.U32 R13, RZ, RZ, R33 ;  /* 0x000000ffff0d7224 */ /* 0x000fe400078e0021 */
[----:B------:R-:W-:Y:S02]  /*2e210*/  IMAD.MOV.U32 R12, RZ, RZ, R0 ;  /* 0x000000ffff0c7224 */ /* 0x000fe400078e0000 */
[----:B------:R-:W-:-:S07]  /*2e220*/  IMAD.MOV.U32 R31, RZ, RZ, R14 ;  /* 0x000000ffff1f7224 */ /* 0x000fce00078e000e */
[----:B------:R-:W-:Y:S05]  /*2e230*/  WARPSYNC.COLLECTIVE R15, `(.L_x_7057) ;  /* 0x000000000f087348 */ /* 0x000fea0003c00000 */
[----:B------:R0:W1:Y:S02]  /*2e240*/  SHFL.IDX P6, R14, R13, R12, R11 ;  /* 0x0000000c0d0e7389 */ /* 0x00006400000c000b */
[----:B01----:R-:W-:Y:S01]  /*2e250*/  ENDCOLLECTIVE ;  /* 0x000000000000791b */ /* 0x003fe20003800000 */
.L_x_7057:
        /* <DEDUP_REMOVED lines=8> */
.L_x_7058:
[----:B------:R-:W-:Y:S02]  /*2e2e0*/  IMAD.MOV.U32 R13, RZ, RZ, R37 ;  /* 0x000000ffff0d7224 */ /* 0x000fe400078e0025 */
[----:B------:R-:W-:Y:S02]  /*2e2f0*/  IMAD.MOV.U32 R12, RZ, RZ, R0 ;  /* 0x000000ffff0c7224 */ /* 0x000fe400078e0000 */
[----:B------:R-:W-:-:S07]  /*2e300*/  IMAD.MOV.U32 R35, RZ, RZ, R14 ;  /* 0x000000ffff237224 */ /* 0x000fce00078e000e */
[----:B------:R-:W-:Y:S05]  /*2e310*/  WARPSYNC.COLLECTIVE R15, `(.L_x_7059) ;  /* 0x000000000f087348 */ /* 0x000fea0003c00000 */
[----:B------:R0:W1:Y:S02]  /*2e320*/  SHFL.IDX P6, R14, R13, R12, R11 ;  /* 0x0000000c0d0e7389 */ /* 0x00006400000c000b */
[----:B01----:R-:W-:Y:S01]  /*2e330*/  ENDCOLLECTIVE ;  /* 0x000000000000791b */ /* 0x003fe20003800000 */
.L_x_7059:
        /* <DEDUP_REMOVED lines=8> */
.L_x_7060:
[----:B------:R-:W-:Y:S02]  /*2e3c0*/  IMAD.MOV.U32 R13, RZ, RZ, R41 ;  /* 0x000000ffff0d7224 */ /* 0x000fe400078e0029 */
[----:B------:R-:W-:Y:S02]  /*2e3d0*/  IMAD.MOV.U32 R12, RZ, RZ, R0 ;  /* 0x000000ffff0c7224 */ /* 0x000fe400078e0000 */
[----:B------:R-:W-:-:S07]  /*2e3e0*/  IMAD.MOV.U32 R20, RZ, RZ, R14 ;  /* 0x000000ffff147224 */ /* 0x000fce00078e000e */
[----:B------:R-:W-:Y:S05]  /*2e3f0*/  WARPSYNC.COLLECTIVE R15, `(.L_x_7061) ;  /* 0x000000000f087348 */ /* 0x000fea0003c00000 */
[----:B------:R0:W1:Y:S02]  /*2e400*/  SHFL.IDX P6, R14, R13, R12, R11 ;  /* 0x0000000c0d0e7389 */ /* 0x00006400000c000b */
[----:B01----:R-:W-:Y:S01]  /*2e410*/  ENDCOLLECTIVE ;  /* 0x000000000000791b */ /* 0x003fe20003800000 */
.L_x_7061:
[----:B------:R-:W-:Y:S02]  /*2e420*/  SEL R56, R37, R20, P0 ;  /* 0x0000001425387207 */ /* 0x000fe40000000000 */
[----:B------:R-:W-:Y:S01]  /*2e430*/  SEL R58, R20, R37, P0 ;  /* 0x00000025143a7207 */ /* 0x000fe20000000000 */
[----:B------:R-:W-:Y:S02]  /*2e440*/  IMAD.MOV.U32 R20, RZ, RZ, RZ ;  /* 0x000000ffff147224 */ /* 0x000fe400078e00ff */
[----:B------:R-:W-:Y:S02]  /*2e450*/  IMAD.MOV.U32 R13, RZ, RZ, R43 ;  /* 0x000000ffff0d7224 */ /* 0x000fe400078e002b */
[----:B------:R-:W-:Y:S02]  /*2e460*/  IMAD.MOV.U32 R12, RZ, RZ, R2 ;  /* 0x000000ffff0c7224 */ /* 0x000fe400078e0002 */
[----:B------:R-:W-:-:S07]  /*2e470*/  IMAD.MOV.U32 R41, RZ, RZ, R14 ;  /* 0x000000ffff297224 */ /* 0x000fce00078e000e */
[----:B------:R-:W-:Y:S05]  /*2e480*/  WARPSYNC.COLLECTIVE R15, `(.L_x_7062) ;  /* 0x000000000f087348 */ /* 0x000fea0003c00000 */
[----:B------:R0:W1:Y:S02]  /*2e490*/  SHFL.IDX P6, R14, R13, R12, R11 ;  /* 0x0000000c0d0e7389 */ /* 0x00006400000c000b */
[----:B01----:R-:W-:Y:S01]  /*2e4a0*/  ENDCOLLECTIVE ;  /* 0x000000000000791b */ /* 0x003fe20003800000 */
.L_x_7062:
[----:B------:R-:W-:Y:S02]  /*2e4b0*/  IMAD.MOV.U32 R13, RZ, RZ, R45 ;  /* 0x000000ffff0d7224 */ /* 0x000fe400078e002d */
[----:B------:R-:W-:Y:S02]  /*2e4c0*/  IMAD.MOV.U32 R12, RZ, RZ, R0 ;  /* 0x000000ffff0c7224 */ /* 0x000fe400078e0000 */
[----:B------:R-:W-:-:S07]  /*2e4d0*/  IMAD.MOV.U32 R40, RZ, RZ, R14 ;  /* 0x000000ffff287224 */ /* 0x000fce00078e000e */
[----:B------:R-:W-:Y:S05]  /*2e4e0*/  WARPSYNC.COLLECTIVE R15, `(.L_x_7063) ;  /* 0x000000000f087348 */ /* 0x000fea0003c00000 */
[----:B------:R0:W1:Y:S02]  /*2e4f0*/  SHFL.IDX P6, R14, R13, R12, R11 ;  /* 0x0000000c0d0e7389 */ /* 0x00006400000c000b */
[----:B01----:R-:W-:Y:S01]  /*2e500*/  ENDCOLLECTIVE ;  /* 0x000000000000791b */ /* 0x003fe20003800000 */
.L_x_7063:
        /* <DEDUP_REMOVED lines=8> */
.L_x_7064:
[----:B------:R-:W-:Y:S02]  /*2e590*/  IMAD.MOV.U32 R13, RZ, RZ, R49 ;  /* 0x000000ffff0d7224 */ /* 0x000fe400078e0031 */
[----:B------:R-:W-:Y:S02]  /*2e5a0*/  IMAD.MOV.U32 R12, RZ, RZ, R0 ;  /* 0x000000ffff0c7224 */ /* 0x000fe400078e0000 */
[----:B------:R-:W-:-:S07]  /*2e5b0*/  IMAD.MOV.U32 R42, RZ, RZ, R14 ;  /* 0x000000ffff2a7224 */ /* 0x000fce00078e000e */
[----:B------:R-:W-:Y:S05]  /*2e5c0*/  WARPSYNC.COLLECTIVE R15, `(.L_x_7065) ;  /* 0x000000000f087348 */ /* 0x000fea0003c00000 */
[----:B------:R0:W1:Y:S02]  /*2e5d0*/  SHFL.IDX P6, R14, R13, R12, R11 ;  /* 0x0000000c0d0e7389 */ /* 0x00006400000c000b */
[----:B01----:R-:W-:Y:S01]  /*2e5e0*/  ENDCOLLECTIVE ;  /* 0x000000000000791b */ /* 0x003fe20003800000 */
.L_x_7065:
        /* <DEDUP_REMOVED lines=8> */
.L_x_7066:
[----:B------:R-:W-:Y:S02]  /*2e670*/  IMAD.MOV.U32 R13, RZ, RZ, R53 ;  /* 0x000000ffff0d7224 */ /* 0x000fe400078e0035 */
[----:B------:R-:W-:Y:S02]  /*2e680*/  IMAD.MOV.U32 R12, RZ, RZ, R0 ;  /* 0x000000ffff0c7224 */ /* 0x000fe400078e0000 */
[----:B------:R-:W-:-:S07]  /*2e690*/  IMAD.MOV.U32 R44, RZ, RZ, R14 ;  /* 0x000000ffff2c7224 */ /* 0x000fce00078e000e */
[----:B------:R-:W-:Y:S05]  /*2e6a0*/  WARPSYNC.COLLECTIVE R15, `(.L_x_7067) ;  /* 0x000000000f087348 */ /* 0x000fea0003c00000 */
[----:B------:R0:W1:Y:S02]  /*2e6b0*/  SHFL.IDX P6, R14, R13, R12, R11 ;  /* 0x0000000c0d0e7389 */ /* 0x00006400000c000b */
[----:B01----:R-:W-:Y:S01]  /*2e6c0*/  ENDCOLLECTIVE ;  /* 0x000000000000791b */ /* 0x003fe20003800000 */
.L_x_7067:
[----:B------:R-:W-:Y:S01]  /*2e6d0*/  SEL R9, R49, R44, P0 ;  /* 0x0000002c31097207 */ /* 0x000fe20000000000 */
[----:B------:R-:W-:Y:S02]  /*2e6e0*/  IMAD.MOV.U32 R13, RZ, RZ, R55 ;  /* 0x000000ffff0d7224 */ /* 0x000fe400078e0037 */
[----:B------:R-:W-:Y:S02]  /*2e6f0*/  IMAD.MOV.U32 R12, RZ, RZ, R2 ;  /* 0x000000ffff0c7224 */ /* 0x000fe400078e0002 */
[----:B------:R-:W-:-:S07]  /*2e700*/  IMAD.MOV.U32 R53, RZ, RZ, R14 ;  /* 0x000000ffff357224 */ /* 0x000fce00078e000e */
[----:B------:R-:W-:Y:S05]  /*2e710*/  WARPSYNC.COLLECTIVE R15, `(.L_x_7068) ;  /* 0x000000000f087348 */ /* 0x000fea0003c00000 */
[----:B------:R0:W1:Y:S02]  /*2e720*/  SHFL.IDX P6, R14, R13, R12, R11 ;  /* 0x0000000c0d0e7389 */ /* 0x00006400000c000b */
[----:B01----:R-:W-:Y:S01]  /*2e730*/  ENDCOLLECTIVE ;  /* 0x000000000000791b */ /* 0x003fe20003800000 */
.L_x_7068:
[----:B------:R-:W-:Y:S02]  /*2e740*/  IMAD.MOV.U32 R13, RZ, RZ, R57 ;  /* 0x000000ffff0d7224 */ /* 0x000fe400078e0039 */
[----:B------:R-:W-:Y:S02]  /*2e750*/  IMAD.MOV.U32 R12, RZ, RZ, R0 ;  /* 0x000000ffff0c7224 */ /* 0x000fe400078e0000 */
[----:B------:R-:W-:-:S07]  /*2e760*/  IMAD.MOV.U32 R46, RZ, RZ, R14 ;  /* 0x000000ffff2e7224 */ /* 0x000fce00078e000e */
[----:B------:R-:W-:Y:S05]  /*2e770*/  WARPSYNC.COLLECTIVE R15, `(.L_x_7069) ;  /* 0x000000000f087348 */ /* 0x000fea0003c00000 */
[----:B------:R0:W1:Y:S02]  /*2e780*/  SHFL.IDX P6, R14, R13, R12, R11 ;  /* 0x0000000c0d0e7389 */ /* 0x00006400000c000b */
[----:B01----:R-:W-:Y:S01]  /*2e790*/  ENDCOLLECTIVE ;  /* 0x000000000000791b */ /* 0x003fe20003800000 */
.L_x_7069:
        /* <DEDUP_REMOVED lines=8> */
.L_x_7070:
[----:B------:R-:W-:Y:S02]  /*2e820*/  IMAD.MOV.U32 R13, RZ, RZ, R61 ;  /* 0x000000ffff0d7224 */ /* 0x000fe400078e003d */
[----:B------:R-:W-:Y:S02]  /*2e830*/  IMAD.MOV.U32 R12, RZ, RZ, R0 ;  /* 0x000000ffff0c7224 */ /* 0x000fe400078e0000 */
[----:B------:R-:W-:-:S07]  /*2e840*/  IMAD.MOV.U32 R48, RZ, RZ, R14 ;  /* 0x000000ffff307224 */ /* 0x000fce00078e000e */
[----:B------:R-:W-:Y:S05]  /*2e850*/  WARPSYNC.COLLECTIVE R15, `(.L_x_7071) ;  /* 0x000000000f087348 */ /* 0x000fea0003c00000 */
[----:B------:R0:W1:Y:S02]  /*2e860*/  SHFL.IDX P6, R14, R13, R12, R11 ;  /* 0x0000000c0d0e7389 */ /* 0x00006400000c000b */
[----:B01----:R-:W-:Y:S01]  /*2e870*/  ENDCOLLECTIVE ;  /* 0x000000000000791b */ /* 0x003fe20003800000 */
.L_x_7071:
        /* <DEDUP_REMOVED lines=8> */
.L_x_7072:
[----:B------:R-:W-:Y:S02]  /*2e900*/  IMAD.MOV.U32 R13, RZ, RZ, R65 ;  /* 0x000000ffff0d7224 */ /* 0x000fe400078e0041 */
[----:B------:R-:W-:Y:S02]  /*2e910*/  IMAD.MOV.U32 R12, RZ, RZ, R0 ;  /* 0x000000ffff0c7224 */ /* 0x000fe400078e0000 */
[----:B------:R-:W-:-:S07]  /*2e920*/  IMAD.MOV.U32 R50, RZ, RZ, R14 ;  /* 0x000000ffff327224 */ /* 0x000fce00078e000e */
[----:B------:R-:W-:Y:S05]  /*2e930*/  WARPSYNC.COLLECTIVE R15, `(.L_x_7073) ;  /* 0x000000000f087348 */ /* 0x000fea0003c00000 */
[----:B------:R0:W1:Y:S02]  /*2e940*/  SHFL.IDX P6, R14, R13, R12, R11 ;  /* 0x0000000c0d0e7389 */ /* 0x00006400000c000b */
[----:B01----:R-:W-:Y:S01]  /*2e950*/  ENDCOLLECTIVE ;  /* 0x000000000000791b */ /* 0x003fe20003800000 */
.L_x_7073:
        /* <DEDUP_REMOVED lines=8> */
.L_x_7074:
[----:B------:R-:W-:Y:S02]  /*2e9e0*/  IMAD.MOV.U32 R13, RZ, RZ, R69 ;  /* 0x000000ffff0d7224 */ /* 0x000fe400078e0045 */
[----:B------:R-:W-:Y:S02]  /*2e9f0*/  IMAD.MOV.U32 R12, RZ, RZ, R0 ;  /* 0x000000ffff0c7224 */ /* 0x000fe400078e0000 */
[----:B------:R-:W-:-:S07]  /*2ea00*/  IMAD.MOV.U32 R52, RZ, RZ, R14 ;  /* 0x000000ffff347224 */ /* 0x000fce00078e000e */
[----:B------:R-:W-:Y:S05]  /*2ea10*/  WARPSYNC.COLLECTIVE R15, `(.L_x_7075) ;  /* 0x000000000f087348 */ /* 0x000fea0003c00000 */
[----:B------:R0:W1:Y:S02]  /*2ea20*/  SHFL.IDX P6, R14, R13, R12, R11 ;  /* 0x0000000c0d0e7389 */ /* 0x00006400000c000b */
[----:B01----:R-:W-:Y:S01]  /*2ea30*/  ENDCOLLECTIVE ;  /* 0x000000000000791b */ /* 0x003fe20003800000 */
.L_x_7075:
        /* <DEDUP_REMOVED lines=8> */
.L_x_7076:
[----:B------:R-:W-:Y:S02]  /*2eac0*/  IMAD.MOV.U32 R13, RZ, RZ, R73 ;  /* 0x000000ffff0d7224 */ /* 0x000fe400078e0049 */
[----:B------:R-:W-:Y:S02]  /*2ead0*/  IMAD.MOV.U32 R12, RZ, RZ, R0 ;  /* 0x000000ffff0c7224 */ /* 0x000fe400078e0000 */
[----:B------:R-:W-:-:S07]  /*2eae0*/  IMAD.MOV.U32 R54, RZ, RZ, R14 ;  /* 0x000000ffff367224 */ /* 0x000fce00078e000e */
[----:B------:R-:W-:Y:S05]  /*2eaf0*/  WARPSYNC.COLLECTIVE R15, `(.L_x_7077) ;  /* 0x000000000f087348 */ /* 0x000fea0003c00000 */
[----:B------:R0:W1:Y:S02]  /*2eb00*/  SHFL.IDX P6, R14, R13, R12, R11 ;  /* 0x0000000c0d0e7389 */ /* 0x00006400000c000b */
[----:B01----:R-:W-:Y:S01]  /*2eb10*/  ENDCOLLECTIVE ;  /* 0x000000000000791b */ /* 0x003fe20003800000 */
.L_x_7077:
        /* <DEDUP_REMOVED lines=8> */
.L_x_7078:
[----:B------:R-:W-:Y:S01]  /*2eba0*/  SEL R11, R44, R49, P0 ;  /* 0x000000312c0b7207 */ /* 0x000fe20000000000 */
[----:B------:R-:W-:Y:S06]  /*2ebb0*/  BRA `(.L_x_7079) ;  /* 0xffffff5800ac7947 */ /* 0x000fec000383ffff */
.L_x_6876:
        /* <DEDUP_REMOVED lines=11> */
.L_x_7081:
[----:B------:R-:W-:Y:S05]  /*2ec70*/  BSYNC B1 ;  /* 0x0000000000017941 */ /* 0x000fea0003800000 */
.L_x_7080:
[----:B------:R-:W-:Y:S05]  /*2ec80*/  BRA `(.L_x_7082) ;  /* 0xffffff8c00107947 */ /* 0x000fea000383ffff */
.L_x_6878:
[----:B------:R-:W-:Y:S01]  /*2ec90*/  BSSY B1, `(.L_x_7083) ;  /* 0x0000006000017945 */ /* 0x000fe20003800000 */
[----:B------:R-:W-:-:S07]  /*2eca0*/  IMAD.MOV.U32 R15, RZ, RZ, -0x1 ;  /* 0xffffffffff0f7424 */ /* 0x000fce00078e00ff */
[----:B0-----:R-:W-:Y:S05]  /*2ecb0*/  WARPSYNC.COLLECTIVE R15, `(.L_x_7084) ;  /* 0x000000000f0c7348 */ /* 0x001fea0003c00000 */
[----:B------:R-:W-:Y:S02]  /*2ecc0*/  ELECT P6, UR62, PT ;  /* 0x00000000003e782f */ /* 0x000fe400038c0000 */
[----:B------:R-:W-:Y:S01]  /*2ecd0*/  MOV R14, UR62 ;  /* 0x0000003e000e7c02 */ /* 0x000fe20008000f00 */
[----:B0-----:R-:W-:Y:S10]  /*2ece0*/  ENDCOLLECTIVE ;  /* 0x000000000000791b */ /* 0x001ff40003800000 */
.L_x_7084:
[----:B------:R-:W-:Y:S05]  /*2ecf0*/  BSYNC B1 ;  /* 0x0000000000017941 */ /* 0x000fea0003800000 */
.L_x_7083:
[----:B------:R-:W-:Y:S05]  /*2ed00*/  BRA `(.L_x_6877) ;  /* 0xffffff8c00087947 */ /* 0x000fea000383ffff */
.L_x_6880:
[----:B0-----:R0:W1:Y:S02]  /*2ed10*/  SYNCS.PHASECHK.TRANS64.TRYWAIT P0, [R11+URZ+0x28820], R4 ;  /* 0x028820040b0075a7 */ /* 0x001064000800017f */
[----:B-1----:R-:W-:Y:S05]  /*2ed20*/  @!P0 NANOSLEEP.SYNCS 0x989680 ;  /* 0x009896800000895d */ /* 0x002fea0003900000 */
[----:B------:R-:W1:Y:S02]  /*2ed30*/  @!P0 SYNCS.PHASECHK.TRANS64 P0, [R11+URZ+0x28820], R4 ;  /* 0x028820040b0085a7 */ /* 0x000e64000800007f */
[----:B-1----:R-:W-:Y:S05]  /*2ed40*/  @!P0 BRA `(.L_x_6880) ;  /* 0xfffffffc00f08947 */ /* 0x002fea000383ffff */
[----:B------:R-:W-:Y:S05]  /*2ed50*/  BRA `(.L_x_7085) ;  /* 0xffffff8c00247947 */ /* 0x000fea000383ffff */
.L_x_6884:
[----:B-1----:R1:W2:Y:S02]  /*2ed60*/  SYNCS.PHASECHK.TRANS64.TRYWAIT P0, [R8+URZ+0x288a0], R10 ;  /* 0x0288a00a080075a7 */ /* 0x0022a4000800017f */
[----:B--2---:R-:W-:Y:S05]  /*2ed70*/  @!P0 NANOSLEEP.SYNCS 0x989680 ;  /* 0x009896800000895d */ /* 0x004fea0003900000 */
[----:B------:R-:W2:Y:S02]  /*2ed80*/  @!P0 SYNCS.PHASECHK.TRANS64 P0, [R8+URZ+0x288a0], R10 ;  /* 0x0288a00a080085a7 */ /* 0x000ea4000800007f */
[----:B--2---:R-:W-:Y:S05]  /*2ed90*/  @!P0 BRA `(.L_x_6884) ;  /* 0xfffffffc00f08947 */ /* 0x004fea000383ffff */
[----:B------:R-:W-:Y:S05]  /*2eda0*/  BRA `(.L_x_7086) ;  /* 0xffffff8c00447947 */ /* 0x000fea000383ffff */
.L_x_6889:
[----:B0-----:R0:W2:Y:S02]  /*2edb0*/  SYNCS.PHASECHK.TRANS64.TRYWAIT P0, [R8+URZ+0x288c0], R10 ;  /* 0x0288c00a080075a7 */ /* 0x0010a4000800017f */
[----:B--2---:R-:W-:Y:S05]  /*2edc0*/  @!P0 NANOSLEEP.SYNCS 0x989680 ;  /* 0x009896800000895d */ /* 0x004fea0003900000 */
[----:B------:R-:W2:Y:S02]  /*2edd0*/  @!P0 SYNCS.PHASECHK.TRANS64 P0, [R8+URZ+0x288c0], R10 ;  /* 0x0288c00a080085a7 */ /* 0x000ea4000800007f */
[----:B--2---:R-:W-:Y:S05]  /*2ede0*/  @!P0 BRA `(.L_x_6889) ;  /* 0xfffffffc00f08947 */ /* 0x004fea000383ffff */
[----:B------:R-:W-:Y:S05]  /*2edf0*/  BRA `(.L_x_7087) ;  /* 0xffffff8c00c47947 */ /* 0x000fea000383ffff */
.L_x_6896:
[----:B0-----:R0:W1:Y:S02]  /*2ee00*/  SYNCS.PHASECHK.TRANS64.TRYWAIT P1, [R6+URZ+0x288a0], R7 ;  /* 0x0288a007060075a7 */ /* 0x001064000802017f */
[----:B-1----:R-:W-:Y:S05]  /*2ee10*/  @!P1 NANOSLEEP.SYNCS 0x989680 ;  /* 0x009896800000995d */ /* 0x002fea0003900000 */
[----:B------:R-:W1:Y:S02]  /*2ee20*/  @!P1 SYNCS.PHASECHK.TRANS64 P1, [R6+URZ+0x288a0], R7 ;  /* 0x0288a007060095a7 */ /* 0x000e64000802007f */
[----:B-1----:R-:W-:Y:S05]  /*2ee30*/  @!P1 BRA `(.L_x_6896) ;  /* 0xfffffffc00f09947 */ /* 0x002fea000383ffff */
[----:B------:R-:W-:Y:S05]  /*2ee40*/  BRA `(.L_x_7088) ;  /* 0xffffff9000a47947 */ /* 0x000fea000383ffff */
.L_x_6901:
[----:B-1----:R1:W2:Y:S02]  /*2ee50*/  SYNCS.PHASECHK.TRANS64.TRYWAIT P1, [R6+URZ+0x288c0], R7 ;  /* 0x0288c007060075a7 */ /* 0x0022a4000802017f */
[----:B--2---:R-:W-:Y:S05]  /*2ee60*/  @!P1 NANOSLEEP.SYNCS 0x989680 ;  /* 0x009896800000995d */ /* 0x004fea0003900000 */
[----:B------:R-:W2:Y:S02]  /*2ee70*/  @!P1 SYNCS.PHASECHK.TRANS64 P1, [R6+URZ+0x288c0], R7 ;  /* 0x0288c007060095a7 */ /* 0x000ea4000802007f */
[----:B--2---:R-:W-:Y:S05]  /*2ee80*/  @!P1 BRA `(.L_x_6901) ;  /* 0xfffffffc00f09947 */ /* 0x004fea000383ffff */
[----:B------:R-:W-:Y:S05]  /*2ee90*/  BRA `(.L_x_7089) ;  /* 0xffffff94001c7947 */ /* 0x000fea000383ffff */
.L_x_6922:
[----:B0-----:R-:W0:Y:S01]  /*2eea0*/  S2R R5, SR_TID.X ;  /* 0x0000000000057919 */ /* 0x001e220000002100 */
        /* <DEDUP_REMOVED lines=10> */
.L_x_7091:
[----:B------:R-:W-:Y:S05]  /*2ef50*/  BSYNC B0 ;  /* 0x0000000000007941 */ /* 0x000fea0003800000 */
.L_x_7090:
[----:B------:R-:W-:Y:S05]  /*2ef60*/  BRA `(.L_x_7092) ;  /* 0xffffffa000fc7947 */ /* 0x000fea000383ffff */
.L_x_6924:
[----:B------:R-:W-:Y:S01]  /*2ef70*/  BSSY B0, `(.L_x_7093) ;  /* 0x0000006000007945 */ /* 0x000fe20003800000 */
[----:B------:R-:W-:-:S07]  /*2ef80*/  IMAD.MOV.U32 R15, RZ, RZ, -0x1 ;  /* 0xffffffffff0f7424 */ /* 0x000fce00078e00ff */
[----:B0-----:R-:W-:Y:S05]  /*2ef90*/  WARPSYNC.COLLECTIVE R15, `(.L_x_7094) ;  /* 0x000000000f0c7348 */ /* 0x001fea0003c00000 */
[----:B------:R-:W-:Y:S02]  /*2efa0*/  ELECT P6, UR62, PT ;  /* 0x00000000003e782f */ /* 0x000fe400038c0000 */
[----:B------:R-:W-:Y:S01]  /*2efb0*/  MOV R14, UR62 ;  /* 0x0000003e000e7c02 */ /* 0x000fe20008000f00 */
[----:B0-----:R-:W-:Y:S10]  /*2efc0*/  ENDCOLLECTIVE ;  /* 0x000000000000791b */ /* 0x001ff40003800000 */
.L_x_7094:
[----:B------:R-:W-:Y:S05]  /*2efd0*/  BSYNC B0 ;  /* 0x0000000000007941 */ /* 0x000fea0003800000 */
.L_x_7093:
[----:B------:R-:W-:Y:S05]  /*2efe0*/  BRA `(.L_x_7095) ;  /* 0xffffffa000f47947 */ /* 0x000fea000383ffff */
.L_x_6927:
[----:B0-----:R0:W1:Y:S02]  /*2eff0*/  SYNCS.PHASECHK.TRANS64.TRYWAIT P2, [R5+URZ+0x28880], R7 ;  /* 0x02888007050075a7 */ /* 0x001064000804017f */
[----:B-1----:R-:W-:Y:S05]  /*2f000*/  @!P2 NANOSLEEP.SYNCS 0x989680 ;  /* 0x009896800000a95d */ /* 0x002fea0003900000 */
[----:B------:R-:W1:Y:S02]  /*2f010*/  @!P2 SYNCS.PHASECHK.TRANS64 P2, [R5+URZ+0x28880], R7 ;  /* 0x028880070500a5a7 */ /* 0x000e64000804007f */
[----:B-1----:R-:W-:Y:S05]  /*2f020*/  @!P2 BRA `(.L_x_6927) ;  /* 0xfffffffc00f0a947 */ /* 0x002fea000383ffff */
[----:B------:R-:W-:Y:S05]  /*2f030*/  BRA `(.L_x_7096) ;  /* 0xffffffa400747947 */ /* 0x000fea000383ffff */
.L_x_6929:
[----:B-1----:R1:W2:Y:S02]  /*2f040*/  SYNCS.PHASECHK.TRANS64.TRYWAIT P2, [R5+URZ+0x28840], R7 ;  /* 0x02884007050075a7 */ /* 0x0022a4000804017f */
[----:B--2---:R-:W-:Y:S05]  /*2f050*/  @!P2 NANOSLEEP.SYNCS 0x989680 ;  /* 0x009896800000a95d */ /* 0x004fea0003900000 */
[----:B------:R-:W2:Y:S02]  /*2f060*/  @!P2 SYNCS.PHASECHK.TRANS64 P2, [R5+URZ+0x28840], R7 ;  /* 0x028840070500a5a7 */ /* 0x000ea4000804007f */
[----:B--2---:R-:W-:Y:S05]  /*2f070*/  @!P2 BRA `(.L_x_6929) ;  /* 0xfffffffc00f0a947 */ /* 0x004fea000383ffff */
[----:B------:R-:W-:Y:S05]  /*2f080*/  BRA `(.L_x_7097) ;  /* 0xffffffa400d87947 */ /* 0x000fea000383ffff */
.L_x_6932:
        /* <DEDUP_REMOVED lines=8> */
.L_x_6938:
[----:B--2---:R2:W3:Y:S02]  /*2f110*/  SYNCS.PHASECHK.TRANS64.TRYWAIT P0, [R5+URZ+0x28880], R4 ;  /* 0x02888004050075a7 */ /* 0x0044e4000800017f */
[----:B---3--:R-:W-:Y:S05]  /*2f120*/  @!P0 NANOSLEEP.SYNCS 0x989680 ;  /* 0x009896800000895d */ /* 0x008fea0003900000 */
[----:B------:R-:W3:Y:S02]  /*2f130*/  @!P0 SYNCS.PHASECHK.TRANS64 P0, [R5+URZ+0x28880], R4 ;  /* 0x02888004050085a7 */ /* 0x000ee4000800007f */
[----:B---3--:R-:W-:Y:S05]  /*2f140*/  @!P0 BRA `(.L_x_6938) ;  /* 0xfffffffc00f08947 */ /* 0x008fea000383ffff */
[----:B------:R-:W-:Y:S05]  /*2f150*/  BRA `(.L_x_7099) ;  /* 0xffffffac005c7947 */ /* 0x000fea000383ffff */
.L_x_6943:
[----:B-1----:R1:W3:Y:S02]  /*2f160*/  SYNCS.PHASECHK.TRANS64.TRYWAIT P0, [R5+URZ+0x28840], R4 ;  /* 0x02884004050075a7 */ /* 0x0022e4000800017f */
[----:B---3--:R-:W-:Y:S05]  /*2f170*/  @!P0 NANOSLEEP.SYNCS 0x989680 ;  /* 0x009896800000895d */ /* 0x008fea0003900000 */
[----:B------:R-:W3:Y:S02]  /*2f180*/  @!P0 SYNCS.PHASECHK.TRANS64 P0, [R5+URZ+0x28840], R4 ;  /* 0x02884004050085a7 */ /* 0x000ee4000800007f */
[----:B---3--:R-:W-:Y:S05]  /*2f190*/  @!P0 BRA `(.L_x_6943) ;  /* 0xfffffffc00f08947 */ /* 0x008fea000383ffff */
[----:B------:R-:W-:Y:S05]  /*2f1a0*/  BRA `(.L_x_7100) ;  /* 0xffffffac00e87947 */ /* 0x000fea000383ffff */
.L_x_6949:
[----:B--2---:R2:W3:Y:S02]  /*2f1b0*/  SYNCS.PHASECHK.TRANS64.TRYWAIT P2, [R21+URZ+0x28870], R3 ;  /* 0x02887003150075a7 */ /* 0x0044e4000804017f */
[----:B---3--:R-:W-:Y:S05]  /*2f1c0*/  @!P2 NANOSLEEP.SYNCS 0x989680 ;  /* 0x009896800000a95d */ /* 0x008fea0003900000 */
[----:B------:R-:W3:Y:S02]  /*2f1d0*/  @!P2 SYNCS.PHASECHK.TRANS64 P2, [R21+URZ+0x28870], R3 ;  /* 0x028870031500a5a7 */ /* 0x000ee4000804007f */
[----:B---3--:R-:W-:Y:S05]  /*2f1e0*/  @!P2 BRA `(.L_x_6949) ;  /* 0xfffffffc00f0a947 */ /* 0x008fea000383ffff */
[----:B------:R-:W-:Y:S05]  /*2f1f0*/  BRA `(.L_x_7101) ;  /* 0xffffffb000907947 */ /* 0x000fea000383ffff */
.L_x_6951:
[----:B--2---:R2:W3:Y:S02]  /*2f200*/  SYNCS.PHASECHK.TRANS64.TRYWAIT P2, [R21+URZ+0x28860], R4 ;  /* 0x02886004150075a7 */ /* 0x0044e4000804017f */
[----:B---3--:R-:W-:Y:S05]  /*2f210*/  @!P2 NANOSLEEP.SYNCS 0x989680 ;  /* 0x009896800000a95d */ /* 0x008fea0003900000 */
[----:B------:R-:W3:Y:S02]  /*2f220*/  @!P2 SYNCS.PHASECHK.TRANS64 P2, [R21+URZ+0x28860], R4 ;  /* 0x028860041500a5a7 */ /* 0x000ee4000804007f */
[----:B---3--:R-:W-:Y:S05]  /*2f230*/  @!P2 BRA `(.L_x_6951) ;  /* 0xfffffffc00f0a947 */ /* 0x008fea000383ffff */
[----:B------:R-:W-:Y:S05]  /*2f240*/  BRA `(.L_x_7102) ;  /* 0xffffffb000987947 */ /* 0x000fea000383ffff */
.L_x_6958:
[----:B-1----:R1:W3:Y:S02]  /*2f250*/  SYNCS.PHASECHK.TRANS64.TRYWAIT P0, [R0+URZ+0x28870], R3 ;  /* 0x02887003000075a7 */ /* 0x0022e4000800017f */
[----:B---3--:R-:W-:Y:S05]  /*2f260*/  @!P0 NANOSLEEP.SYNCS 0x989680 ;  /* 0x009896800000895d */ /* 0x008fea0003900000 */
[----:B------:R-:W3:Y:S02]  /*2f270*/  @!P0 SYNCS.PHASECHK.TRANS64 P0, [R0+URZ+0x28870], R3 ;  /* 0x02887003000085a7 */ /* 0x000ee4000800007f */
[----:B---3--:R-:W-:Y:S05]  /*2f280*/  @!P0 BRA `(.L_x_6958) ;  /* 0xfffffffc00f08947 */ /* 0x008fea000383ffff */
[----:B------:R-:W-:Y:S05]  /*2f290*/  BRA `(.L_x_7103) ;  /* 0xffffffbc00887947 */ /* 0x000fea000383ffff */
.L_x_6960:
[----:B-1----:R1:W3:Y:S02]  /*2f2a0*/  SYNCS.PHASECHK.TRANS64.TRYWAIT P0, [R0+URZ+0x28860], R3 ;  /* 0x02886003000075a7 */ /* 0x0022e4000800017f */
[----:B---3--:R-:W-:Y:S05]  /*2f2b0*/  @!P0 NANOSLEEP.SYNCS 0x989680 ;  /* 0x009896800000895d */ /* 0x008fea0003900000 */
[----:B------:R-:W3:Y:S02]  /*2f2c0*/  @!P0 SYNCS.PHASECHK.TRANS64 P0, [R0+URZ+0x28860], R3 ;  /* 0x02886003000085a7 */ /* 0x000ee4000800007f */
[----:B---3--:R-:W-:Y:S05]  /*2f2d0*/  @!P0 BRA `(.L_x_6960) ;  /* 0xfffffffc00f08947 */ /* 0x008fea000383ffff */
[----:B------:R-:W-:Y:S05]  /*2f2e0*/  BRA `(.L_x_7104) ;  /* 0xffffffbc00907947 */ /* 0x000fea000383ffff */
.L_x_6964:
[----:B------:R-:W3:Y:S01]  /*2f2f0*/  LDL R3, [R1] ;  /* 0x0000000001037983 */ /* 0x000ee20000100800 */
[----:B------:R-:W-:Y:S01]  /*2f300*/  BSSY B0, `(.L_x_7105) ;  /* 0x0000008000007945 */ /* 0x000fe20003800000 */
[----:B------:R-:W-:Y:S02]  /*2f310*/  IMAD.MOV.U32 R12, RZ, RZ, RZ ;  /* 0x000000ffff0c7224 */ /* 0x000fe400078e00ff */
[----:B------:R-:W-:Y:S02]  /*2f320*/  IMAD.MOV.U32 R11, RZ, RZ, 0x1f ;  /* 0x0000001fff0b7424 */ /* 0x000fe400078e00ff */
[----:B------:R-:W-:Y:S02]  /*2f330*/  IMAD.MOV.U32 R15, RZ, RZ, -0x1 ;  /* 0xffffffffff0f7424 */ /* 0x000fe400078e00ff */
[----:B---3--:R-:W-:-:S07]  /*2f340*/  IMAD.MOV.U32 R13, RZ, RZ, R3 ;  /* 0x000000ffff0d7224 */ /* 0x008fce00078e0003 */
[----:B0-2---:R-:W-:Y:S05]  /*2f350*/  WARPSYNC.COLLECTIVE R15, `(.L_x_7106) ;  /* 0x000000000f087348 */ /* 0x005fea0003c00000 */
[----:B------:R1:W3:Y:S02]  /*2f360*/  SHFL.IDX P6, R14, R13, R12, R11 ;  /* 0x0000000c0d0e7389 */ /* 0x0002e400000c000b */
[----:B0123--:R-:W-:Y:S01]  /*2f370*/  ENDCOLLECTIVE ;  /* 0x000000000000791b */ /* 0x00ffe20003800000 */
.L_x_7106:
[----:B------:R-:W-:Y:S05]  /*2f380*/  BSYNC B0 ;  /* 0x0000000000007941 */ /* 0x000fea0003800000 */
.L_x_7105:
[----:B------:R0:W5:Y:S01]  /*2f390*/  LDL R2, [R1+0xc] ;  /* 0x00000c0001027983 */ /* 0x0001620000100800 */
[----:B------:R-:W-:Y:S02]  /*2f3a0*/  IMAD.MOV.U32 R13, RZ, RZ, R3 ;  /* 0x000000ffff0d7224 */ /* 0x000fe400078e0003 */
[----:B------:R-:W-:Y:S02]  /*2f3b0*/  IMAD.MOV.U32 R12, RZ, RZ, 0x1 ;  /* 0x00000001ff0c7424 */ /* 0x000fe400078e00ff */
[----:B------:R-:W-:Y:S02]  /*2f3c0*/  IMAD.MOV.U32 R11, RZ, RZ, 0x1f ;  /* 0x0000001fff0b7424 */ /* 0x000fe400078e00ff */
[----:B------:R-:W-:Y:S02]  /*2f3d0*/  IMAD.MOV.U32 R15, RZ, RZ, -0x1 ;  /* 0xffffffffff0f7424 */ /* 0x000fe400078e00ff */
[----:B0-----:R-:W-:-:S07]  /*2f3e0*/  IMAD.MOV.U32 R0, RZ, RZ, R14 ;  /* 0x000000ffff007224 */ /* 0x001fce00078e000e */
[----:B-----5:R-:W-:Y:S05]  /*2f3f0*/  WARPSYNC.COLLECTIVE R15, `(.L_x_7107) ;  /* 0x000000000f087348 */ /* 0x020fea0003c00000 */
[----:B------:R0:W1:Y:S02]  /*2f400*/  SHFL.IDX P6, R14, R13, R12, R11 ;  /* 0x0000000c0d0e7389 */ /* 0x00006400000c000b */
[----:B01---5:R-:W-:Y:S01]  /*2f410*/  ENDCOLLECTIVE ;  /* 0x000000000000791b */ /* 0x023fe20003800000 */
.L_x_7107:
        /* <DEDUP_REMOVED lines=19> */
.L_x_7108:
[----:B------:R-:W-:Y:S01]  /*2f550*/  IMAD.MOV.U32 R12, RZ, RZ, 0x2 ;  /* 0x00000002ff0c7424 */ /* 0x000fe200078e00ff */
[----:B------:R-:W-:-:S05]  /*2f560*/  SEL R7, R14, RZ, P1 ;  /* 0x000000ff0e077207 */ /* 0x000fca0000800000 */
[----:B------:R-:W-:-:S04]  /*2f570*/  IMAD.IADD R3, R2, 0x1, R7 ;  /* 0x0000000102037824 */ /* 0x000fc800078e0207 */
[----:B------:R-:W-:-:S07]  /*2f580*/  IMAD.MOV.U32 R13, RZ, RZ, R3 ;  /* 0x000000ffff0d7224 */ /* 0x000fce00078e0003 */
[----:B------:R-:W-:Y:S05]  /*2f590*/  WARPSYNC.COLLECTIVE R15, `(.L_x_7109) ;  /* 0x000000000f087348 */ /* 0x000fea0003c00000 */
[----:B------:R0:W1:Y:S02]  /*2f5a0*/  SHFL.UP P6, R14, R13, R12, R11 ;  /* 0x0400000c0d0e7389 */ /* 0x00006400000c000b */
[----:B01----:R-:W-:Y:S01]  /*2f5b0*/  ENDCOLLECTIVE ;  /* 0x000000000000791b */ /* 0x003fe20003800000 */
.L_x_7109:
[----:B------:R-:W-:Y:S01]  /*2f5c0*/  IMAD.MOV.U32 R12, RZ, RZ, 0x4 ;  /* 0x00000004ff0c7424 */ /* 0x000fe200078e00ff */
[----:B------:R-:W-:-:S05]  /*2f5d0*/  SEL R14, R14, RZ, P2 ;  /* 0x000000ff0e0e7207 */ /* 0x000fca0001000000 */
[----:B------:R-:W-:-:S04]  /*2f5e0*/  IMAD.IADD R3, R3, 0x1, R14 ;  /* 0x0000000103037824 */ /* 0x000fc800078e020e */
[----:B------:R-:W-:-:S07]  /*2f5f0*/  IMAD.MOV.U32 R13, RZ, RZ, R3 ;  /* 0x000000ffff0d7224 */ /* 0x000fce00078e0003 */
[----:B------:R-:W-:Y:S05]  /*2f600*/  WARPSYNC.COLLECTIVE R15, `(.L_x_7110) ;  /* 0x000000000f087348 */ /* 0x000fea0003c00000 */
[----:B------:R0:W1:Y:S02]  /*2f610*/  SHFL.UP P6, R14, R13, R12, R11 ;  /* 0x0400000c0d0e7389 */ /* 0x00006400000c000b */
[----:B01----:R-:W-:Y:S01]  /*2f620*/  ENDCOLLECTIVE ;  /* 0x000000000000791b */ /* 0x003fe20003800000 */
.L_x_7110:
[----:B------:R-:W-:Y:S01]  /*2f630*/  IMAD.MOV.U32 R12, RZ, RZ, 0x8 ;  /* 0x00000008ff0c7424 */ /* 0x000fe200078e00ff */
[----:B------:R-:W-:-:S05]  /*2f640*/  SEL R14, R14, RZ, P3 ;  /* 0x000000ff0e0e7207 */ /* 0x000fca0001800000 */
[----:B------:R-:W-:-:S04]  /*2f650*/  IMAD.IADD R3, R3, 0x1, R14 ;  /* 0x0000000103037824 */ /* 0x000fc800078e020e */
[----:B------:R-:W-:-:S07]  /*2f660*/  IMAD.MOV.U32 R13, RZ, RZ, R3 ;  /* 0x000000ffff0d7224 */ /* 0x000fce00078e0003 */
[----:B------:R-:W-:Y:S05]  /*2f670*/  WARPSYNC.COLLECTIVE R15, `(.L_x_7111) ;  /* 0x000000000f087348 */ /* 0x000fea0003c00000 */
[----:B------:R0:W1:Y:S02]  /*2f680*/  SHFL.UP P6, R14, R13, R12, R11 ;  /* 0x0400000c0d0e7389 */ /* 0x00006400000c000b */
[----:B01----:R-:W-:Y:S01]  /*2f690*/  ENDCOLLECTIVE ;  /* 0x000000000000791b */ /* 0x003fe20003800000 */
.L_x_7111:
[----:B------:R-:W-:Y:S01]  /*2f6a0*/  IMAD.MOV.U32 R12, RZ, RZ, 0x10 ;  /* 0x00000010ff0c7424 */ /* 0x000fe200078e00ff */
[----:B------:R-:W-:-:S05]  /*2f6b0*/  SEL R14, R14, RZ, P4 ;  /* 0x000000ff0e0e7207 */ /* 0x000fca0002000000 */
[----:B------:R-:W-:-:S04]  /*2f6c0*/  IMAD.IADD R3, R3, 0x1, R14 ;  /* 0x0000000103037824 */ /* 0x000fc800078e020e */
[----:B------:R-:W-:-:S07]  /*2f6d0*/  IMAD.MOV.U32 R13, RZ, RZ, R3 ;  /* 0x000000ffff0d7224 */ /* 0x000fce00078e0003 */
[----:B------:R-:W-:Y:S05]  /*2f6e0*/  WARPSYNC.COLLECTIVE R15, `(.L_x_7112) ;  /* 0x000000000f087348 */ /* 0x000fea0003c00000 */
[----:B------:R0:W1:Y:S02]  /*2f6f0*/  SHFL.UP P6, R14, R13, R12, R11 ;  /* 0x0400000c0d0e7389 */ /* 0x00006400000c000b */
[----:B01----:R-:W-:Y:S01]  /*2f700*/  ENDCOLLECTIVE ;  /* 0x000000000000791b */ /* 0x003fe20003800000 */
.L_x_7112:
        /* <DEDUP_REMOVED lines=8> */
.L_x_7113:
[----:B------:R-:W-:Y:S05]  /*2f790*/  BRA `(.L_x_7114) ;  /* 0xffffffc400ac7947 */ /* 0x000fea000383ffff */
.L_x_6969:
[----:B------:R-:W-:Y:S01]  /*2f7a0*/  BSSY B0, `(.L_x_7115) ;  /* 0x0000008000007945 */ /* 0x000fe20003800000 */
[----:B-----5:R-:W-:Y:S02]  /*2f7b0*/  IMAD.MOV.U32 R13, RZ, RZ, R2 ;  /* 0x000000ffff0d7224 */ /* 0x020fe400078e0002 */
[----:B------:R-:W-:Y:S02]  /*2f7c0*/  IMAD.MOV.U32 R12, RZ, RZ, 0x1 ;  /* 0x00000001ff0c7424 */ /* 0x000fe400078e00ff */
[----:B------:R-:W-:Y:S02]  /*2f7d0*/  IMAD.MOV.U32 R11, RZ, RZ, RZ ;  /* 0x000000ffff0b7224 */ /* 0x000fe400078e00ff */
[----:B------:R-:W-:-:S07]  /*2f7e0*/  IMAD.MOV.U32 R15, RZ, RZ, -0x1 ;  /* 0xffffffffff0f7424 */ /* 0x000fce00078e00ff */
[----:B012---:R-:W-:Y:S05]  /*2f7f0*/  WARPSYNC.COLLECTIVE R15, `(.L_x_7116) ;  /* 0x000000000f087348 */ /* 0x007fea0003c00000 */
[----:B------:R3:W4:Y:S02]  /*2f800*/  SHFL.UP P6, R14, R13, R12, R11 ;  /* 0x0400000c0d0e7389 */ /* 0x00072400000c000b */
[----:B01234-:R-:W-:Y:S01]  /*2f810*/  ENDCOLLECTIVE ;  /* 0x000000000000791b */ /* 0x01ffe20003800000 */
.L_x_7116:
[----:B------:R-:W-:Y:S05]  /*2f820*/  BSYNC B0 ;  /* 0x0000000000007941 */ /* 0x000fea0003800000 */
.L_x_7115:
        /* <DEDUP_REMOVED lines=9> */
.L_x_7117:
[----:B------:R-:W-:Y:S01]  /*2f8c0*/  IMAD.MOV.U32 R12, RZ, RZ, 0x4 ;  /* 0x00000004ff0c7424 */ /* 0x000fe200078e00ff */
[----:B------:R-:W-:-:S05]  /*2f8d0*/  SEL R14, R14, RZ, P2 ;  /* 0x000000ff0e0e7207 */ /* 0x000fca0001000000 */
[----:B------:R-:W-:-:S04]  /*2f8e0*/  IMAD.IADD R3, R3, 0x1, R14 ;  /* 0x0000000103037824 */ /* 0x000fc800078e020e */
[----:B------:R-:W-:-:S07]  /*2f8f0*/  IMAD.MOV.U32 R13, RZ, RZ, R3 ;  /* 0x000000ffff0d7224 */ /* 0x000fce00078e0003 */
[----:B------:R-:W-:Y:S05]  /*2f900*/  WARPSYNC.COLLECTIVE R15, `(.L_x_7118) ;  /* 0x000000000f087348 */ /* 0x000fea0003c00000 */
[----:B------:R0:W1:Y:S02]  /*2f910*/  SHFL.UP P6, R14, R13, R12, R11 ;  /* 0x0400000c0d0e7389 */ /* 0x00006400000c000b */
[----:B01----:R-:W-:Y:S01]  /*2f920*/  ENDCOLLECTIVE ;  /* 0x000000000000791b */ /* 0x003fe20003800000 */
.L_x_7118:
[----:B------:R-:W-:Y:S01]  /*2f930*/  IMAD.MOV.U32 R12, RZ, RZ, 0x8 ;  /* 0x00000008ff0c7424 */ /* 0x000fe200078e00ff */
[----:B------:R-:W-:-:S05]  /*2f940*/  SEL R14, R14, RZ, P3 ;  /* 0x000000ff0e0e7207 */ /* 0x000fca0001800000 */
[----:B------:R-:W-:-:S04]  /*2f950*/  IMAD.IADD R3, R3, 0x1, R14 ;  /* 0x0000000103037824 */ /* 0x000fc800078e020e */
[----:B------:R-:W-:-:S07]  /*2f960*/  IMAD.MOV.U32 R13, RZ, RZ, R3 ;  /* 0x000000ffff0d7224 */ /* 0x000fce00078e0003 */
[----:B------:R-:W-:Y:S05]  /*2f970*/  WARPSYNC.COLLECTIVE R15, `(.L_x_7119) ;  /* 0x000000000f087348 */ /* 0x000fea0003c00000 */
[----:B------:R0:W1:Y:S02]  /*2f980*/  SHFL.UP P6, R14, R13, R12, R11 ;  /* 0x0400000c0d0e7389 */ /* 0x00006400000c000b */
[----:B01----:R-:W-:Y:S01]  /*2f990*/  ENDCOLLECTIVE ;  /* 0x000000000000791b */ /* 0x003fe20003800000 */
.L_x_7119:
[----:B------:R-:W-:Y:S01]  /*2f9a0*/  IMAD.MOV.U32 R12, RZ, RZ, 0x10 ;  /* 0x00000010ff0c7424 */ /* 0x000fe200078e00ff */
[----:B------:R-:W-:-:S05]  /*2f9b0*/  SEL R14, R14, RZ, P4 ;  /* 0x000000ff0e0e7207 */ /* 0x000fca0002000000 */
[----:B------:R-:W-:-:S04]  /*2f9c0*/  IMAD.IADD R3, R3, 0x1, R14 ;  /* 0x0000000103037824 */ /* 0x000fc800078e020e */
[----:B------:R-:W-:-:S07]  /*2f9d0*/  IMAD.MOV.U32 R13, RZ, RZ, R3 ;  /* 0x000000ffff0d7224 */ /* 0x000fce00078e0003 */
[----:B------:R-:W-:Y:S05]  /*2f9e0*/  WARPSYNC.COLLECTIVE R15, `(.L_x_7120) ;  /* 0x000000000f087348 */ /* 0x000fea0003c00000 */
[----:B------:R0:W1:Y:S02]  /*2f9f0*/  SHFL.UP P6, R14, R13, R12, R11 ;  /* 0x0400000c0d0e7389 */ /* 0x00006400000c000b */
[----:B01----:R-:W-:Y:S01]  /*2fa00*/  ENDCOLLECTIVE ;  /* 0x000000000000791b */ /* 0x003fe20003800000 */
.L_x_7120:
        /* <DEDUP_REMOVED lines=8> */
.L_x_7121:
[----:B------:R-:W-:Y:S05]  /*2fa90*/  BRA `(.L_x_7122) ;  /* 0xffffffc400907947 */ /* 0x000fea000383ffff */
.L_x_6971:
[----:B------:R-:W-:Y:S01]  /*2faa0*/  BSSY B0, `(.L_x_7123) ;  /* 0x0000006000007945 */ /* 0x000fe20003800000 */
[----:B------:R-:W-:Y:S01]  /*2fab0*/  PLOP3.LUT P6, PT, P6, PT, PT, 0x8, 0x0 ;  /* 0x000000000000781c */ /* 0x000fe200037ce170 */
[----:B------:R-:W-:-:S12]  /*2fac0*/  IMAD.MOV.U32 R15, RZ, RZ, -0x1 ;  /* 0xffffffffff0f7424 */ /* 0x000fd800078e00ff */
[----:B0-2---:R-:W-:Y:S05]  /*2fad0*/  WARPSYNC.COLLECTIVE R15, `(.L_x_7124) ;  /* 0x000000000f087348 */ /* 0x005fea0003c00000 */
[----:B------:R-:W-:Y:S01]  /*2fae0*/  VOTE.ANY R14, PT, P6 ;  /* 0x00000000000e7806 */ /* 0x000fe200030e0100 */
[----:B0-2---:R-:W-:Y:S06]  /*2faf0*/  ENDCOLLECTIVE ;  /* 0x000000000000791b */ /* 0x005fec0003800000 */
.L_x_7124:
[----:B------:R-:W-:Y:S05]  /*2fb00*/  BSYNC B0 ;  /* 0x0000000000007941 */ /* 0x000fea0003800000 */
.L_x_7123:
        /* <DEDUP_REMOVED lines=9> */
.L_x_7125:
[----:B------:R-:W-:Y:S01]  /*2fba0*/  IMAD.MOV.U32 R7, RZ, RZ, R14 ;  /* 0x000000ffff077224 */ /* 0x000fe200078e000e */
[----:B------:R-:W-:Y:S06]  /*2fbb0*/  BRA `(.L_x_7126) ;  /* 0xffffffc400807947 */ /* 0x000fec000383ffff */
.L_x_6973:
[----:B------:R-:W-:Y:S01]  /*2fbc0*/  BSSY B0, `(.L_x_7127) ;  /* 0x0000007000007945 */ /* 0x000fe20003800000 */
[----:B------:R-:W-:Y:S02]  /*2fbd0*/  IMAD.MOV.U32 R13, RZ, RZ, R6 ;  /* 0x000000ffff0d7224 */ /* 0x000fe400078e0006 */
[----:B------:R-:W-:Y:S02]  /*2fbe0*/  IMAD.MOV.U32 R11, RZ, RZ, 0x1f ;  /* 0x0000001fff0b7424 */ /* 0x000fe400078e00ff */
[----:B------:R-:W-:-:S07]  /*2fbf0*/  IMAD.MOV.U32 R15, RZ, RZ, -0x1 ;  /* 0xffffffffff0f7424 */ /* 0x000fce00078e00ff */
[----:B0-23--:R-:W-:Y:S05]  /*2fc00*/  WARPSYNC.COLLECTIVE R15, `(.L_x_7128) ;  /* 0x000000000f087348 */ /* 0x00dfea0003c00000 */
[----:B------:R1:W4:Y:S02]  /*2fc10*/  SHFL.IDX P6, R14, R13, R12, R11 ;  /* 0x0000000c0d0e7389 */ /* 0x00032400000c000b */
[----:B01234-:R-:W-:Y:S01]  /*2fc20*/  ENDCOLLECTIVE ;  /* 0x000000000000791b */ /* 0x01ffe20003800000 */
.L_x_7128:
[----:B------:R-:W-:Y:S05]  /*2fc30*/  BSYNC B0 ;  /* 0x0000000000007941 */ /* 0x000fea0003800000 */
.L_x_7127:
[----:B------:R-:W-:Y:S01]  /*2fc40*/  IMAD.MOV.U32 R2, RZ, RZ, R14 ;  /* 0x000000ffff027224 */ /* 0x000fe200078e000e */
[----:B------:R-:W-:Y:S06]  /*2fc50*/  BRA `(.L_x_6972) ;  /* 0xffffffc400747947 */ /* 0x000fec000383ffff */
.L_x_6977:
[----:B0-----:R0:W1:Y:S02]  /*2fc60*/  SYNCS.PHASECHK.TRANS64.TRYWAIT P0, [R0+URZ+0x28820], R3 ;  /* 0x02882003000075a7 */ /* 0x001064000800017f */
[----:B-1----:R-:W-:Y:S05]  /*2fc70*/  @!P0 NANOSLEEP.SYNCS 0x989680 ;  /* 0x009896800000895d */ /* 0x002fea0003900000 */
[----:B------:R-:W1:Y:S02]  /*2fc80*/  @!P0 SYNCS.PHASECHK.TRANS64 P0, [R0+URZ+0x28820], R3 ;  /* 0x02882003000085a7 */ /* 0x000e64000800007f */
[----:B-1----:R-:W-:Y:S05]  /*2fc90*/  @!P0 BRA `(.L_x_6977) ;  /* 0xfffffffc00f08947 */ /* 0x002fea000383ffff */
[----:B------:R-:W-:Y:S05]  /*2fca0*/  BRA `(.L_x_7129) ;  /* 0xffffffcc002c7947 */ /* 0x000fea000383ffff */
.L_x_6978:
        /* <DEDUP_REMOVED lines=11> */
.L_x_7131:
[----:B------:R-:W-:Y:S05]  /*2fd60*/  BSYNC B0 ;  /* 0x0000000000007941 */ /* 0x000fea0003800000 */
.L_x_7130:
[----:B------:R-:W-:Y:S05]  /*2fd70*/  BRA `(.L_x_7132) ;  /* 0xffffffcc00147947 */ /* 0x000fea000383ffff */
.L_x_6979:
[----:B------:R-:W-:Y:S01]  /*2fd80*/  BSSY B0, `(.L_x_7133) ;  /* 0x0000006000007945 */ /* 0x000fe20003800000 */
[----:B------:R-:W-:-:S07]  /*2fd90*/  IMAD.MOV.U32 R15, RZ, RZ, -0x1 ;  /* 0xffffffffff0f7424 */ /* 0x000fce00078e00ff */
[----:B01----:R-:W-:Y:S05]  /*2fda0*/  WARPSYNC.COLLECTIVE R15, `(.L_x_7134) ;  /* 0x000000000f0c7348 */ /* 0x003fea0003c00000 */
[----:B------:R-:W-:Y:S02]  /*2fdb0*/  ELECT P6, UR62, PT ;  /* 0x00000000003e782f */ /* 0x000fe400038c0000 */
[----:B------:R-:W-:Y:S01]  /*2fdc0*/  MOV R14, UR62 ;  /* 0x0000003e000e7c02 */ /* 0x000fe20008000f00 */
[----:B01----:R-:W-:Y:S10]  /*2fdd0*/  ENDCOLLECTIVE ;  /* 0x000000000000791b */ /* 0x003ff40003800000 */
.L_x_7134:
[----:B------:R-:W-:Y:S05]  /*2fde0*/  BSYNC B0 ;  /* 0x0000000000007941 */ /* 0x000fea0003800000 */
.L_x_7133:
[----:B------:R-:W-:Y:S05]  /*2fdf0*/  BRA `(.L_x_7135) ;  /* 0xffffffcc00087947 */ /* 0x000fea000383ffff */
.L_x_6981:
[----:B0-----:R0:W1:Y:S02]  /*2fe00*/  SYNCS.PHASECHK.TRANS64.TRYWAIT P1, [R6+URZ], R5 ;  /* 0x00000005060075a7 */ /* 0x001064000802017f */
[----:B-1----:R-:W-:Y:S05]  /*2fe10*/  @!P1 NANOSLEEP.SYNCS 0x989680 ;  /* 0x009896800000995d */ /* 0x002fea0003900000 */
[----:B------:R-:W1:Y:S02]  /*2fe20*/  @!P1 SYNCS.PHASECHK.TRANS64 P1, [R6+URZ], R5 ;  /* 0x00000005060095a7 */ /* 0x000e64000802007f */
[----:B-1----:R-:W-:Y:S05]  /*2fe30*/  @!P1 BRA `(.L_x_6981) ;  /* 0xfffffffc00f09947 */ /* 0x002fea000383ffff */
[----:B------:R-:W-:Y:S05]  /*2fe40*/  BRA `(.L_x_7136) ;  /* 0xffffffcc00447947 */ /* 0x000fea000383ffff */
.L_x_6982:
[----:B-1----:R1:W2:Y:S02]  /*2fe50*/  SYNCS.PHASECHK.TRANS64.TRYWAIT P1, [R7+URZ], R2 ;  /* 0x00000002070075a7 */ /* 0x0022a4000802017f */
[----:B--2---:R-:W-:Y:S05]  /*2fe60*/  @!P1 NANOSLEEP.SYNCS 0x989680 ;  /* 0x009896800000995d */ /* 0x004fea0003900000 */
[----:B------:R-:W2:Y:S02]  /*2fe70*/  @!P1 SYNCS.PHASECHK.TRANS64 P1, [R7+URZ], R2 ;  /* 0x00000002070095a7 */ /* 0x000ea4000802007f */
[----:B--2---:R-:W-:Y:S05]  /*2fe80*/  @!P1 BRA `(.L_x_6982) ;  /* 0xfffffffc00f09947 */ /* 0x004fea000383ffff */
[----:B------:R-:W-:Y:S05]  /*2fe90*/  BRA `(.L_x_7137) ;  /* 0xffffffcc00387947 */ /* 0x000fea000383ffff */
.L_x_6984:
[----:B--2---:R2:W3:Y:S02]  /*2fea0*/  SYNCS.PHASECHK.TRANS64.TRYWAIT P1, [R4+URZ+0x28860], R5 ;  /* 0x02886005040075a7 */ /* 0x0044e4000802017f */
[----:B---3--:R-:W-:Y:S05]  /*2feb0*/  @!P1 NANOSLEEP.SYNCS 0x989680 ;  /* 0x009896800000995d */ /* 0x008fea0003900000 */
[----:B------:R-:W3:Y:S02]  /*2fec0*/  @!P1 SYNCS.PHASECHK.TRANS64 P1, [R4+URZ+0x28860], R5 ;  /* 0x02886005040095a7 */ /* 0x000ee4000802007f */
[----:B---3--:R-:W-:Y:S05]  /*2fed0*/  @!P1 BRA `(.L_x_6984) ;  /* 0xfffffffc00f09947 */ /* 0x008fea000383ffff */
[----:B------:R-:W-:Y:S05]  /*2fee0*/  BRA `(.L_x_7138) ;  /* 0xffffffcc003c7947 */ /* 0x000fea000383ffff */
.L_x_6986:
[----:B---3--:R3:W4:Y:S02]  /*2fef0*/  SYNCS.PHASECHK.TRANS64.TRYWAIT P1, [R3+URZ+0x28860], R2 ;  /* 0x02886002030075a7 */ /* 0x008724000802017f */
[----:B----4-:R-:W-:Y:S05]  /*2ff00*/  @!P1 NANOSLEEP.SYNCS 0x989680 ;  /* 0x009896800000995d */ /* 0x010fea0003900000 */
[----:B------:R-:W4:Y:S02]  /*2ff10*/  @!P1 SYNCS.PHASECHK.TRANS64 P1, [R3+URZ+0x28860], R2 ;  /* 0x02886002030095a7 */ /* 0x000f24000802007f */
[----:B----4-:R-:W-:Y:S05]  /*2ff20*/  @!P1 BRA `(.L_x_6986) ;  /* 0xfffffffc00f09947 */ /* 0x010fea000383ffff */
[----:B------:R-:W-:Y:S05]  /*2ff30*/  BRA `(.L_x_7139) ;  /* 0xffffffcc003c7947 */ /* 0x000fea000383ffff */
.L_x_6988:
[----:B----4-:R4:W0:Y:S02]  /*2ff40*/  SYNCS.PHASECHK.TRANS64.TRYWAIT P0, [R4+URZ+0x28880], R5 ;  /* 0x02888005040075a7 */ /* 0x010824000800017f */
[----:B0-----:R-:W-:Y:S05]  /*2ff50*/  @!P0 NANOSLEEP.SYNCS 0x989680 ;  /* 0x009896800000895d */ /* 0x001fea0003900000 */
[----:B------:R-:W0:Y:S02]  /*2ff60*/  @!P0 SYNCS.PHASECHK.TRANS64 P0, [R4+URZ+0x28880], R5 ;  /* 0x02888005040085a7 */ /* 0x000e24000800007f */
[----:B0-----:R-:W-:Y:S05]  /*2ff70*/  @!P0 BRA `(.L_x_6988) ;  /* 0xfffffffc00f08947 */ /* 0x001fea000383ffff */
[----:B------:R-:W-:Y:S05]  /*2ff80*/  BRA `(.L_x_6989) ;  /* 0xffffffcc00387947 */ /* 0x000fea000383ffff */
.L_x_7140:
        /* <DEDUP_REMOVED lines=15> */
.L_x_12358:


//--------------------- .text._ZN7cutlass13device_kernelIN5flash11enable_sm90INS1_16FlashAttnFwdSm90INS1_25CollectiveMainloopFwdSm90ILi2EN4cute5tupleIJNS5_1CILi1EEES8_S8_EEENS6_IJNS7_ILi128EEENS7_ILi224EEESA_EEELi128ENS_12float_e4m3_tEfNS_4arch4Sm90ELb1ELb0ELb1ELb0ELb0ELb0ELb0ELb1ELb1ELb0ELb0ELb0EEENS1_21CollectiveEpilogueFwdINS6_IJSA_SA_SB_EEES9_NS_10bfloat16_tESF_Li256ELb0ELb0ELb0ELb1EEENS1_30DynamicPersistentTileSchedulerILi256ELi128ELb0ELb0ELb1EEEEEEEEEvNT_6ParamsE --------------------------
	.section	.text._ZN7cutlass13device_kernelIN5flash11enable_sm90INS1_16FlashAttnFwdSm90INS1_25CollectiveMainloopFwdSm90ILi2EN4cute5tupleIJNS5_1CILi1EEES8_S8_EEENS6_IJNS7_ILi128EEENS7_ILi224EEESA_EEELi128ENS_12float_e4m3_tEfNS_4arch4Sm90ELb1ELb0ELb1ELb0ELb0ELb0ELb0ELb1ELb1ELb0ELb0ELb0EEENS1_21CollectiveEpilogueFwdINS6_IJSA_SA_SB_EEES9_NS_10bfloat16_tESF_Li256ELb0ELb0ELb0ELb1EEENS1_30DynamicPersistentTileSchedulerILi256ELi128ELb0ELb0ELb1EEEEEEEEEvNT_6ParamsE,"ax",@progbits
	.align	128
.text._ZN7cutlass13device_kernelIN5flash11enable_sm90INS1_16FlashAttnFwdSm90INS1_25CollectiveMainloopFwdSm90ILi2EN4cute5tupleIJNS5_1CILi1EEES8_S8_EEENS6_IJNS7_ILi128EEENS7_ILi224EEESA_EEELi128ENS_12float_e4m3_tEfNS_4arch4Sm90ELb1ELb0ELb1ELb0ELb0ELb0ELb0ELb1ELb1ELb0ELb0ELb0EEENS1_21CollectiveEpilogueFwdINS6_IJSA_SA_SB_EEES9_NS_10bfloat16_tESF_Li256ELb0ELb0ELb0ELb1EEENS1_30DynamicPersistentTileSchedulerILi256ELi128ELb0ELb0ELb1EEEEEEEEEvNT_6ParamsE:
        .type           _ZN7cutlass13device_kernelIN5flash11enable_sm90INS1_16FlashAttnFwdSm90INS1_25CollectiveMainloopFwdSm90ILi2EN4cute5tupleIJNS5_1CILi1EEES8_S8_EEENS6_IJNS7_ILi128EEENS7_ILi224EEESA_EEELi128ENS_12float_e4m3_tEfNS_4arch4Sm90ELb1ELb0ELb1ELb0ELb0ELb0ELb0ELb1ELb1ELb0ELb0ELb0EEENS1_21CollectiveEpilogueFwdINS6_IJSA_SA_SB_EEES9_NS_10bfloat16_tESF_Li256ELb0ELb0ELb0ELb1EEENS1_30DynamicPersistentTileSchedulerILi256ELi128ELb0ELb0ELb1EEEEEEEEEvNT_6ParamsE,@function
        .size           _ZN7cutlass13device_kernelIN5flash11enable_sm90INS1_16FlashAttnFwdSm90INS1_25CollectiveMainloopFwdSm90ILi2EN4cute5tupleIJNS5_1CILi1EEES8_S8_EEENS6_IJNS7_ILi128EEENS7_ILi224EEESA_EEELi128ENS_12float_e4m3_tEfNS_4arch4Sm90ELb1ELb0ELb1ELb0ELb0ELb0ELb0ELb1ELb1ELb0ELb0ELb0EEENS1_21CollectiveEpilogueFwdINS6_IJSA_SA_SB_EEES9_NS_10bfloat16_tESF_Li256ELb0ELb0ELb0ELb1EEENS1_30DynamicPersistentTileSchedulerILi256ELi128ELb0ELb0ELb1EEEEEEEEEvNT_6ParamsE,(.L_x_12359 - _ZN7cutlass13device_kernelIN5flash11enable_sm90INS1_16FlashAttnFwdSm90INS1_25CollectiveMainloopFwdSm90ILi2EN4cute5tupleIJNS5_1CILi1EEES8_S8_EEENS6_IJNS7_ILi128EEENS7_ILi224EEESA_EEELi128ENS_12float_e4m3_tEfNS_4arch4Sm90ELb1ELb0ELb1ELb0ELb0ELb0ELb0ELb1ELb1ELb0ELb0ELb0EEENS1_21CollectiveEpilogueFwdINS6_IJSA_SA_SB_EEES9_NS_10bfloat16_tESF_Li256ELb0ELb0ELb0ELb1EEENS1_30DynamicPersistentTileSchedulerILi256ELi128ELb0ELb0ELb1EEEEEEEEEvNT_6ParamsE)
        .other          _ZN7cutlass13device_kernelIN5flash11enable_sm90INS1_16FlashAttnFwdSm90INS1_25CollectiveMainloopFwdSm90ILi2EN4cute5tupleIJNS5_1CILi1EEES8_S8_EEENS6_IJNS7_ILi128EEENS7_ILi224EEESA_EEELi128ENS_12float_e4m3_tEfNS_4arch4Sm90ELb1ELb0ELb1ELb0ELb0ELb0ELb0ELb1ELb1ELb0ELb0ELb0EEENS1_21CollectiveEpilogueFwdINS6_IJSA_SA_SB_EEES9_NS_10bfloat16_tESF_Li256ELb0ELb0ELb0ELb1EEENS1_30DynamicPersistentTileSchedulerILi256ELi128ELb0ELb0ELb1EEEEEEEEEvNT_6ParamsE,@"STO_CUDA_ENTRY STV_DEFAULT"
_ZN7cutlass13device_kernelIN5flash11enable_sm90INS1_16FlashAttnFwdSm90INS1_25CollectiveMainloopFwdSm90ILi2EN4cute5tupleIJNS5_1CILi1EEES8_S8_EEENS6_IJNS7_ILi128EEENS7_ILi224EEESA_EEELi128ENS_12float_e4m3_tEfNS_4arch4Sm90ELb1ELb0ELb1ELb0ELb0ELb0ELb0ELb1ELb1ELb0ELb0ELb0EEENS1_21CollectiveEpilogueFwdINS6_IJSA_SA_SB_EEES9_NS_10bfloat16_tESF_Li256ELb0ELb0ELb0ELb1EEENS1_30DynamicPersistentTileSchedulerILi256ELi128ELb0ELb0ELb1EEEEEEEEEvNT_6ParamsE:
        /* <DEDUP_REMOVED lines=23> */
.L_x_7142:
[----:B------:R-:W-:Y:S05]  /*0170*/  BSYNC B0 ;  /* 0x0000000000007941 */ /* 0x000fea0003800000 */
.L_x_7141:
        /* <DEDUP_REMOVED lines=36> */
.L_x_7143:
        /* <DEDUP_REMOVED lines=22> */
.L_x_7144:
        /* <DEDUP_REMOVED lines=18> */
.L_x_7145:
        /* <DEDUP_REMOVED lines=22> */
.L_x_7146:
        /* <DEDUP_REMOVED lines=22> */
.L_x_7147:
        /* <DEDUP_REMOVED lines=8> */
.L_x_7149:
        /* <DEDUP_REMOVED lines=69> */
.L_x_7199:
        /* <DEDUP_REMOVED lines=20> */
.L_x_7150:
[----:B------:R-:W-:Y:S01]  /*0f10*/  ULDC UR6, c[0x0][0xdc4] ;  /* 0x0003710000067ab9 */ /* 0x000fe20000000800 */
[----:B------:R-:W-:Y:S01]  /*0f20*/  UMOV UR39, UR7 ;  /* 0x0000000700277c82 */ /* 0x000fe20008000000 */
[----:B------:R-:W-:-:S11]  /*0f30*/  UISETP.NE.AND UP0, UPT, UR6, 0x1, UPT ;  /* 0x000000010600788c */ /* 0x000fd6000bf05270 */
[----:B------:R-:W-:Y:S02]  /*0f40*/  @UP0 ULDC.64 UR10, c[0x0][0xdc8] ;  /* 0x00037200000a0ab9 */ /* 0x000fe40000000a00 */
[----:B------:R-:W-:-:S04]  /*0f50*/  UIMAD.WIDE.U32 UR4, UR7, UR10, URZ ;  /* 0x0000000a070472a5 */ /* 0x000fc8000f8e003f */
[----:B------:R-:W-:-:S04]  /*0f60*/  @UP0 USHF.R.U32.HI UR39, URZ, UR11, UR5 ;  /* 0x0000000b3f270299 */ /* 0x000fc80008011605 */
[----:B------:R-:W-:-:S12]  /*0f70*/  UIMAD UR4, UR39, UR6, URZ ;  /* 0x00000006270472a4 */ /* 0x000fd8000f8e023f */
.L_x_7151:
[----:B------:R-:W1:Y:S01]  /*0f80*/  LDC R72, c[0x0][0x2e0] ;  /* 0x0000b800ff487b82 */ /* 0x000e620000000800 */
[----:B------:R-:W-:Y:S01]  /*0f90*/  ULDC.64 UR10, c[0x0][0x3f8] ;  /* 0x0000fe00000a7ab9 */ /* 0x000fe20000000a00 */
[----:B------:R-:W-:Y:S01]  /*0fa0*/  ULDC UR6, c[0x0][0x404] ;  /* 0x0001010000067ab9 */ /* 0x000fe20000000800 */
[----:B------:R-:W-:Y:S01]  /*0fb0*/  UISETP.NE.U32.AND UP0, UPT, UR10, URZ, UPT ;  /* 0x0000003f0a00728c */ /* 0x000fe2000bf05070 */
[----:B------:R-:W-:Y:S01]  /*0fc0*/  IMAD.MOV.U32 R4, RZ, RZ, RZ ;  /* 0x000000ffff047224 */ /* 0x000fe200078e00ff */
[----:B------:R-:W-:Y:S01]  /*0fd0*/  ULOP3.LUT UR5, URZ, UR39, URZ, 0x33, !UPT ;  /* 0x000000273f057292 */ /* 0x000fe2000f8e333f */
[----:B------:R-:W-:Y:S01]  /*0fe0*/  IMAD.MOV.U32 R87, RZ, RZ, RZ ;  /* 0x000000ffff577224 */ /* 0x000fe200078e00ff */
        /* <DEDUP_REMOVED lines=19> */
[----:B------:R-:W-:Y:S02]  /*1120*/  CS2R R26, SRZ ;  /* 0x00000000001a7805 */ /* 0x000fe4000001ff00 */
[----:B------:R-:W-:Y:S01]  /*1130*/  CS2R R32, SRZ ;  /* 0x0000000000207805 */ /* 0x000fe2000001ff00 */
[----:B------:R-:W-:Y:S01]  /*1140*/  VIADD R5, R72, 0xdf ;  /* 0x000000df48057836 */ /* 0x000fe20000000000 */
[----:B------:R-:W-:Y:S01]  /*1150*/  @UP1 ULDC UR4, c[0x0][0xdbc] ;  /* 0x00036f0000041ab9 */ /* 0x000fe20000000800 */
[----:B------:R-:W-:Y:S01]  /*1160*/  @UP1 ULDC UR7, c[0x0][0xdc0] ;  /* 0x0003700000071ab9 */ /* 0x000fe20000000800 */
[----:B------:R-:W-:Y:S01]  /*1170*/  UIMAD.WIDE.U32 UR4, UR8, UR4, URZ ;  /* 0x00000004080472a5 */ /* 0x000fe2000f8e003f */
[----:B--2---:R-:W-:Y:S01]  /*1180*/  ISETP.NE.AND P0, PT, R0, 0x1, PT ;  /* 0x000000010000780c */ /* 0x004fe20003f05270 */
[----:B------:R-:W-:Y:S01]  /*1190*/  IMAD.HI R4, R5, -0x6db6db6d, R4 ;  /* 0x9249249305047827 */ /* 0x000fe200078e0204 */
[----:B------:R-:W-:Y:S01]  /*11a0*/  UMOV UR44, UR8 ;  /* 0x00000008002c7c82 */ /* 0x000fe20008000000 */
[----:B------:R-:W-:Y:S01]  /*11b0*/  @UP1 USHF.R.U32.HI UR44, URZ, UR7, UR5 ;  /* 0x000000073f2c1299 */ /* 0x000fe20008011605 */
[----:B------:R-:W-:-:S02]  /*11c0*/  CS2R R30, SRZ ;  /* 0x00000000001e7805 */ /* 0x000fc4000001ff00 */
[----:B------:R-:W-:Y:S02]  /*11d0*/  CS2R R36, SRZ ;  /* 0x0000000000247805 */ /* 0x000fe4000001ff00 */
[----:B------:R-:W-:Y:S01]  /*11e0*/  CS2R R34, SRZ ;  /* 0x0000000000227805 */ /* 0x000fe2000001ff00 */
[----:B------:R-:W-:Y:S01]  /*11f0*/  UIADD3 UR4, -UR44, URZ, URZ ;  /* 0x0000003f2c047290 */ /* 0x000fe2000fffe13f */
[----:B---3--:R-:W-:Y:S02]  /*1200*/  IADD3 R6, R72, 0x15f, -R3 ;  /* 0x0000015f48067810 */ /* 0x008fe40007ffe803 */
[----:B------:R-:W-:Y:S02]  /*1210*/  CS2R R40, SRZ ;  /* 0x0000000000287805 */ /* 0x000fe4000001ff00 */
[----:B------:R-:W-:Y:S01]  /*1220*/  SHF.R.U32.HI R3, RZ, 0x1f, R4 ;  /* 0x0000001fff037819 */ /* 0x000fe20000011604 */
[----:B------:R-:W-:Y:S01]  /*1230*/  UIMAD UR43, UR43, UR4, UR8 ;  /* 0x000000042b2b72a4 */ /* 0x000fe2000f8e0208 */
[----:B------:R-:W-:Y:S01]  /*1240*/  CS2R R38, SRZ ;  /* 0x0000000000267805 */ /* 0x000fe2000001ff00 */
[----:B------:R-:W-:Y:S01]  /*1250*/  VIADD R7, R6, UR42 ;  /* 0x0000002a06077c36 */ /* 0x000fe20008000000 */
[----:B------:R-:W1:Y:S01]  /*1260*/  @P0 LDC R0, c[0x0][0x42c] ;  /* 0x00010b00ff000b82 */ /* 0x000e620000000800 */
[----:B------:R-:W-:Y:S01]  /*1270*/  IMAD.MOV.U32 R6, RZ, RZ, RZ ;  /* 0x000000ffff067224 */ /* 0x000fe200078e00ff */
[----:B------:R-:W-:Y:S01]  /*1280*/  LEA.HI.SX32 R3, R4, R3, 0x19 ;  /* 0x0000000304037211 */ /* 0x000fe200078fcaff */
[----:B------:R-:W-:Y:S01]  /*1290*/  IMAD.U32 R229, RZ, RZ, UR43 ;  /* 0x0000002bffe57e24 */ /* 0x000fe2000f8e00ff */
[----:B------:R-:W-:Y:S01]  /*12a0*/  CS2R R44, SRZ ;  /* 0x00000000002c7805 */ /* 0x000fe2000001ff00 */
[----:B------:R-:W-:Y:S01]  /*12b0*/  IMAD.HI R6, R7, -0x6db6db6d, R6 ;  /* 0x9249249307067827 */ /* 0x000fe200078e0206 */
[----:B------:R-:W-:-:S02]  /*12c0*/  CS2R R42, SRZ ;  /* 0x00000000002a7805 */ /* 0x000fc4000001ff00 */
[----:B------:R-:W-:Y:S01]  /*12d0*/  CS2R R48, SRZ ;  /* 0x0000000000307805 */ /* 0x000fe2000001ff00 */
[----:B------:R-:W2:Y:S01]  /*12e0*/  @P0 LDC R9, c[0x0][0x430] ;  /* 0x00010c00ff090b82 */ /* 0x000ea20000000800 */
[----:B------:R-:W-:Y:S02]  /*12f0*/  CS2R R46, SRZ ;  /* 0x00000000002e7805 */ /* 0x000fe4000001ff00 */
[----:B------:R-:W-:Y:S02]  /*1300*/  SHF.R.U32.HI R5, RZ, 0x1f, R6 ;  /* 0x0000001fff057819 */ /* 0x000fe40000011606 */
[----:B------:R-:W-:Y:S02]  /*1310*/  CS2R R88, SRZ ;  /* 0x0000000000587805 */ /* 0x000fe4000001ff00 */
[----:B------:R-:W-:Y:S02]  /*1320*/  CS2R R52, SRZ ;  /* 0x0000000000347805 */ /* 0x000fe4000001ff00 */
[----:B------:R-:W-:-:S02]  /*1330*/  CS2R R90, SRZ ;  /* 0x00000000005a7805 */ /* 0x000fc4000001ff00 */
[----:B------:R-:W-:Y:S02]  /*1340*/  LEA.HI.SX32 R6, R6, R5, 0x19 ;  /* 0x0000000506067211 */ /* 0x000fe400078fcaff */
[----:B------:R-:W-:Y:S02]  /*1350*/  CS2R R56, SRZ ;  /* 0x0000000000387805 */ /* 0x000fe4000001ff00 */
[----:B------:R-:W-:Y:S02]  /*1360*/  CS2R R92, SRZ ;  /* 0x00000000005c7805 */ /* 0x000fe4000001ff00 */
[----:B------:R-:W-:Y:S02]  /*1370*/  CS2R R60, SRZ ;  /* 0x00000000003c7805 */ /* 0x000fe4000001ff00 */
[----:B------:R-:W-:Y:S01]  /*1380*/  VIMNMX R73, R3, R6, PT ;  /* 0x0000000603497248 */ /* 0x000fe20003fe0100 */
[----:B------:R-:W-:Y:S01]  /*1390*/  IMAD.MOV.U32 R3, RZ, RZ, RZ ;  /* 0x000000ffff037224 */ /* 0x000fe200078e00ff */
        /* <DEDUP_REMOVED lines=8> */
[----:B------:R-:W-:Y:S01]  /*1420*/  CS2R R76, SRZ ;  /* 0x00000000004c7805 */ /* 0x000fe2000001ff00 */
[----:B------:R-:W-:Y:S01]  /*1430*/  IMAD.MOV.U32 R100, RZ, RZ, RZ ;  /* 0x000000ffff647224 */ /* 0x000fe200078e00ff */
[----:B--2---:R-:W-:Y:S01]  /*1440*/  @P0 SHF.R.U32.HI R229, RZ, R9, R0 ;  /* 0x00000009ffe50219 */ /* 0x004fe20000011600 */
[----:B------:R-:W-:Y:S01]  /*1450*/  IMAD.MOV.U32 R0, RZ, RZ, RZ ;  /* 0x000000ffff007224 */ /* 0x000fe200078e00ff */
[----:B------:R-:W-:Y:S02]  /*1460*/  PLOP3.LUT P0, PT, PT, PT, PT, 0x80, 0x0 ;  /* 0x000000000000781c */ /* 0x000fe40003f0f070 */
[----:B------:R-:W-:Y:S01]  /*1470*/  CS2R R8, SRZ ;  /* 0x0000000000087805 */ /* 0x000fe2000001ff00 */
[----:B------:R-:W-:Y:S10]  /*1480*/  @!P1 BRA `(.L_x_7152) ;  /* 0x000000f800049947 */ /* 0x000ff40003800000 */
        /* <DEDUP_REMOVED lines=28> */
.L_x_7153:
        /* <DEDUP_REMOVED lines=49> */
.L_x_7269:
[----:B------:R-:W-:Y:S05]  /*1960*/  @!P1 BRA `(.L_x_7155) ;  /* 0x0000000000049947 */ /* 0x000fea0003800000 */
[----:B------:R-:W-:Y:S01]  /*1970*/  BPT.TRAP 0x1 ;  /* 0x000000040000795c */ /* 0x000fe20000300000 */
.L_x_7155:
[----:B-1----:R-:W-:Y:S01]  /*1980*/  IMAD.U32 R3, RZ, RZ, UR48 ;  /* 0x00000030ff037e24 */ /* 0x002fe2000f8e00ff */
[----:B------:R-:W-:-:S04]  /*1990*/  SHF.L.U32 R4, R2, 0x1f, RZ ;  /* 0x0000001f02047819 */ /* 0x000fc800000006ff */
[----:B------:R-:W-:-:S04]  /*19a0*/  LEA R3, R3, UR37, 0x3 ;  /* 0x0000002503037c11 */ /* 0x000fc8000f8e18ff */
[----:B------:R1:W2:Y:S01]  /*19b0*/  SYNCS.PHASECHK.TRANS64.TRYWAIT P0, [R3+URZ+0x2e830], R4 ;  /* 0x02e83004030075a7 */ /* 0x0002a2000800017f */
[----:B------:R-:W-:Y:S05]  /*19c0*/  @!P1 BRA `(.L_x_7156) ;  /* 0x0000000000049947 */ /* 0x000fea0003800000 */
[----:B------:R-:W-:Y:S01]  /*19d0*/  BPT.TRAP 0x1 ;  /* 0x000000040000795c */ /* 0x000fe20000300000 */
.L_x_7156:
[----:B--2---:R-:W-:Y:S05]  /*19e0*/  @P0 BRA `(.L_x_7157) ;  /* 0x0000000000080947 */ /* 0x004fea0003800000 */
[----:B------:R-:W2:Y:S02]  /*19f0*/  SYNCS.PHASECHK.TRANS64.TRYWAIT P0, [R3+URZ+0x2e830], R4 ;  /* 0x02e83004030075a7 */ /* 0x000ea4000800017f */
[----:B--2---:R-:W-:Y:S05]  /*1a00*/  @!P0 BRA `(.L_x_7158) ;  /* 0x0000014000e48947 */ /* 0x004fea0003800000 */
.L_x_7157:
[----:B------:R-:W3:Y:S01]  /*1a10*/  S2R R6, SR_TID.X ;  /* 0x0000000000067919 */ /* 0x000ee20000002100 */
[----:B------:R-:W-:Y:S01]  /*1a20*/  UIADD3 UR4, UR37, 0x20400, URZ ;  /* 0x0002040025047890 */ /* 0x000fe2000fffe03f */
[----:B------:R-:W-:-:S03]  /*1a30*/  IMAD.MOV.U32 R87, RZ, RZ, RZ ;  /* 0x000000ffff577224 */ /* 0x000fc600078e00ff */
[----:B------:R-:W-:-:S04]  /*1a40*/  USHF.R.U32.HI UR4, URZ, 0x4, UR4 ;  /* 0x000000043f047899 */ /* 0x000fc80008011604 */
[----:B------:R-:W-:-:S06]  /*1a50*/  ULOP3.LUT UR4, UR4, 0x3fff, URZ, 0xc0, !UPT ;  /* 0x00003fff04047892 */ /* 0x000fcc000f8ec03f */
[----:B------:R-:W-:Y:S01]  /*1a60*/  IMAD.U32 R5, RZ, RZ, UR4 ;  /* 0x00000004ff057e24 */ /* 0x000fe2000f8e00ff */
        /* <DEDUP_REMOVED lines=8> */
[----:B------:R-:W-:Y:S01]  /*1af0*/  UMOV UR5, UR17 ;  /* 0x0000001100057c82 */ /* 0x000fe20008000000 */
[----:B------:R-:W-:Y:S01]  /*1b00*/  UMOV UR7, 0x40000040 ;  /* 0x4000004000077882 */ /* 0x000fe20000000000 */
[----:B------:R-:W-:-:S04]  /*1b10*/  UIADD3 UR11, UR16, 0x2, URZ ;  /* 0x00000002100b7890 */ /* 0x000fc8000fffe03f */
[----:B-12---:R-:W-:Y:S01]  /*1b20*/  @!P0 VIADD R3, R3, 0x2e840 ;  /* 0x0002e84003038836 */ /* 0x006fe20000000000 */
[----:B------:R-:W-:Y:S01]  /*1b30*/  UMOV UR4, UR16 ;  /* 0x0000001000047c82 */ /* 0x000fe20008000000 */
[----:B------:R-:W-:Y:S01]  /*1b40*/  UIADD3 UR14, UR16, 0x6, URZ ;  /* 0x00000006100e7890 */ /* 0x000fe2000fffe03f */
[----:B------:R-:W-:Y:S01]  /*1b50*/  UMOV UR13, 0x40000040 ;  /* 0x40000040000d7882 */ /* 0x000fe20000000000 */
[----:B------:R-:W-:Y:S01]  /*1b60*/  UIMAD UR18, UR48, 0x700, UR18 ;  /* 0x00000700301278a4 */ /* 0x000fe2000f8e0212 */
[----:B------:R-:W-:Y:S01]  /*1b70*/  @!P0 PRMT R3, RZ, 0x654, R3 ;  /* 0x00000654ff038816 */ /* 0x000fe20000000003 */
[----:B------:R-:W-:Y:S02]  /*1b80*/  UMOV UR15, 0x40000040 ;  /* 0x40000040000f7882 */ /* 0x000fe40000000000 */
[----:B------:R-:W-:Y:S02]  /*1b90*/  UIADD3 UR6, UR18, 0x100, URZ ;  /* 0x0000010012067890 */ /* 0x000fe4000fffe03f */
[----:B------:R-:W-:-:S02]  /*1ba0*/  UIADD3 UR8, UR18, 0x200, URZ ;  /* 0x0000020012087890 */ /* 0x000fc4000fffe03f */
[----:B------:R-:W-:Y:S02]  /*1bb0*/  UIADD3 UR9, UR18, 0x300, URZ ;  /* 0x0000030012097890 */ /* 0x000fe4000fffe03f */
[----:B------:R-:W-:Y:S01]  /*1bc0*/  QGMMA.64x32x32.F32.E4M3.E4M3 R136, gdesc[UR16], RZ, !UPT, gsb0 ;  /* 0x00600000108879f3 */ /* 0x000fe2000c0008ff */
[----:B------:R-:W-:Y:S02]  /*1bd0*/  UIADD3 UR10, UR18, 0x400, URZ ;  /* 0x00000400120a7890 */ /* 0x000fe4000fffe03f */
[----:B------:R-:W-:Y:S02]  /*1be0*/  UIADD3 UR12, UR18, 0x404, URZ ;  /* 0x00000404120c7890 */ /* 0x000fe4000fffe03f */
[----:B------:R-:W-:Y:S01]  /*1bf0*/  UIADD3 UR19, UR18, 0x6, URZ ;  /* 0x0000000612137890 */ /* 0x000fe2000fffe03f */
[----:B------:R-:W-:Y:S02]  /*1c00*/  WARPGROUP.DEPBAR.LE gsb0, 0x0 ;  /* 0x00008000000079c5 */ /* 0x000fe40000010000 */
[----:B------:R-:W-:-:S06]  /*1c10*/  WARPGROUP.ARRIVE ;  /* 0x00000000000079c5 */ /* 0x000fcc0000000000 */
[----:B------:R-:W-:Y:S01]  /*1c20*/  QGMMA.64x32x32.F32.E4M3.E4M3 R120, gdesc[UR4], RZ, !UPT, gsb0 ;  /* 0x00600000047879f3 */ /* 0x000fe2000c0008ff */
[----:B------:R-:W-:Y:S01]  /*1c30*/  UMOV UR4, UR16 ;  /* 0x0000001000047c82 */ /* 0x000fe20008000000 */
[----:B------:R-:W-:Y:S01]  /*1c40*/  UMOV UR5, UR17 ;  /* 0x0000001100057c82 */ /* 0x000fe20008000000 */
[----:B------:R-:W-:Y:S01]  /*1c50*/  UMOV UR6, UR8 ;  /* 0x0000000800067c82 */ /* 0x000fe20008000000 */
[----:B------:R-:W-:Y:S01]  /*1c60*/  UMOV UR7, 0x40000040 ;  /* 0x4000004000077882 */ /* 0x000fe20000000000 */
        /* <DEDUP_REMOVED lines=112> */
[----:B------:R-:W-:Y:S01]  /*2370*/  ULDC UR6, c[0x0][0x988] ;  /* 0x0002620000067ab9 */ /* 0x000fe20000000800 */
        /* <DEDUP_REMOVED lines=102> */
[----:B------:R-:W1:Y:S01]  /*29e0*/  LDC R93, c[0x0][0x288] ;  /* 0x0000a200ff5d7b82 */ /* 0x000e620000000800 */
[C---:B------:R-:W-:Y:S01]  /*29f0*/  FMUL.FTZ R91, R0.reuse, R95 ;  /* 0x0000005f005b7220 */ /* 0x040fe20000410000 */
[C---:B------:R-:W-:Y:S01]  /*2a00*/  FMUL.FTZ R95, R0.reuse, R102 ;  /* 0x00000066005f7220 */ /* 0x040fe20000410000 */
[----:B------:R-:W-:Y:S01]  /*2a10*/  QGMMA.64x32x32.F32.E4M3.E4M3 R56, gdesc[UR12], R56, gsb0 ;  /* 0x006000000c3879f3 */ /* 0x000fe20008000838 */
[C---:B------:R-:W-:Y:S01]  /*2a20*/  FMUL.FTZ R114, R0.reuse, R96 ;  /* 0x0000006000727220 */ /* 0x040fe20000410000 */
[C---:B------:R-:W-:Y:S01]  /*2a30*/  FMUL.FTZ R96, R0.reuse, R103 ;  /* 0x0000006700607220 */ /* 0x040fe20000410000 */
[C---:B------:R-:W-:Y:S01]  /*2a40*/  FMUL.FTZ R85, R0.reuse, R90 ;  /* 0x0000005a00557220 */ /* 0x040fe20000410000 */
[C---:B------:R-:W-:Y:S01]  /*2a50*/  FMUL.FTZ R90, R0.reuse, R94 ;  /* 0x0000005e005a7220 */ /* 0x040fe20000410000 */
[C---:B------:R-:W-:Y:S01]  /*2a60*/  FMUL.FTZ R115, R0.reuse, R97 ;  /* 0x0000006100737220 */ /* 0x040fe20000410000 */
[----:B------:R-:W-:Y:S01]  /*2a70*/  FMUL.FTZ R94, R0, R99 ;  /* 0x00000063005e7220 */ /* 0x000fe20000410000 */
[----:B------:R-:W-:-:S02]  /*2a80*/  VIADD R99, R228, UR42 ;  /* 0x0000002ae4637c36 */ /* 0x000fc40008000000 */
[C---:B------:R-:W-:Y:S01]  /*2a90*/  FMUL.FTZ R144, R0.reuse, R88 ;  /* 0x0000005800907220 */ /* 0x040fe20000410000 */
[C---:B------:R-:W-:Y:S01]  /*2aa0*/  FMUL.FTZ R112, R0.reuse, R92 ;  /* 0x0000005c00707220 */ /* 0x040fe20000410000 */
[C---:B------:R-:W-:Y:S01]  /*2ab0*/  FMUL.FTZ R92, R0.reuse, R98 ;  /* 0x00000062005c7220 */ /* 0x040fe20000410000 */
[----:B------:R-:W-:Y:S01]  /*2ac0*/  UIADD3 UR14, UR18, 0x506, URZ ;  /* 0x00000506120e7890 */ /* 0x000fe2000fffe03f */
[C---:B------:R-:W-:Y:S01]  /*2ad0*/  FMUL.FTZ R98, R0.reuse, R101 ;  /* 0x0000006500627220 */ /* 0x040fe20000410000 */
[----:B------:R-:W-:Y:S01]  /*2ae0*/  UMOV UR15, 0x40000040 ;  /* 0x40000040000f7882 */ /* 0x000fe20000000000 */
        /* <DEDUP_REMOVED lines=9> */
[C---:B------:R-:W-:Y:S01]  /*2b80*/  FMUL.FTZ R102, R0.reuse, R56 ;  /* 0x0000003800667220 */ /* 0x040fe20000410000 */
[C---:B------:R-:W-:Y:S01]  /*2b90*/  FMUL.FTZ R56, R0.reuse, R58 ;  /* 0x0000003a00387220 */ /* 0x040fe20000410000 */
[----:B------:R-:W-:Y:S02]  /*2ba0*/  IMAD R58, R73, -0xe0, R72 ;  /* 0xffffff20493a7824 */ /* 0x000fe400078e0248 */
[C---:B------:R-:W-:Y:S01]  /*2bb0*/  FMUL.FTZ R103, R0.reuse, R60 ;  /* 0x0000003c00677220 */ /* 0x040fe20000410000 */
[C---:B------:R-:W-:Y:S01]  /*2bc0*/  FMUL.FTZ R116, R0.reuse, R61 ;  /* 0x0000003d00747220 */ /* 0x040fe20000410000 */
[----:B------:R-:W-:Y:S01]  /*2bd0*/  FMUL.FTZ R101, R0, R57 ;  /* 0x0000003900657220 */ /* 0x000fe20000410000 */
[----:B------:R-:W-:Y:S01]  /*2be0*/  VIADD R60, R58, 0xe0 ;  /* 0x000000e03a3c7836 */ /* 0x000fe20000000000 */
[----:B-1----:R-:W-:Y:S01]  /*2bf0*/  IADD3 R128, -R93, 0xe1, R58 ;  /* 0x000000e15d807810 */ /* 0x002fe20007ffe13a */
[----:B------:R-:W-:Y:S01]  /*2c00*/  FMUL.FTZ R57, R0, R59 ;  /* 0x0000003b00397220 */ /* 0x000fe20000410000 */
[----:B------:R-:W-:Y:S01]  /*2c10*/  WARPGROUP.ARRIVE ;  /* 0x00000000000079c5 */ /* 0x000fe20000000000 */
[----:B------:R-:W-:-:S02]  /*2c20*/  IMAD R97, R17, -0x2, R60 ;  /* 0xfffffffe11617824 */ /* 0x000fc400078e023c */
[C---:B------:R-:W-:Y:S01]  /*2c30*/  FMUL.FTZ R59, R0.reuse, R63 ;  /* 0x0000003f003b7220 */ /* 0x040fe20000410000 */
[----:B------:R-:W-:Y:S01]  /*2c40*/  IMAD R128, R17, -0x2, R128 ;  /* 0xfffffffe11807824 */ /* 0x000fe200078e0280 */
[----:B------:R-:W1:Y:S01]  /*2c50*/  MUFU.TANH R114, R114 ;  /* 0x0000007200727308 */ /* 0x000e620000002400 */
[C---:B------:R-:W-:Y:S01]  /*2c60*/  FMUL.FTZ R117, R0.reuse, R64 ;  /* 0x0000004000757220 */ /* 0x040fe20000410000 */
[----:B------:R-:W-:Y:S01]  /*2c70*/  QGMMA.64x32x32.F32.E4M3.E4M3 R40, gdesc[UR12], R40, gsb0 ;  /* 0x006000000c2879f3 */ /* 0x000fe20008000828 */
[----:B------:R-:W-:Y:S01]  /*2c80*/  UIADD3 UR14, UR18, 0x606, URZ ;  /* 0x00000606120e7890 */ /* 0x000fe2000fffe03f */
[----:B------:R-:W-:Y:S01]  /*2c90*/  VIADDMNMX R88, R99, R128, R97, PT ;  /* 0x0000008063587246 */ /* 0x000fe20003800161 */
[----:B------:R-:W-:Y:S01]  /*2ca0*/  UMOV UR15, 0x40000040 ;  /* 0x40000040000f7882 */ /* 0x000fe20000000000 */
[C---:B------:R-:W-:Y:S01]  /*2cb0*/  FMUL.FTZ R58, R0.reuse, R62 ;  /* 0x0000003e003a7220 */ /* 0x040fe20000410000 */
[----:B------:R-:W-:Y:S01]  /*2cc0*/  FMUL.FTZ R65, R0, R65 ;  /* 0x0000004100417220 */ /* 0x000fe20000410000 */
[C---:B------:R-:W-:Y:S01]  /*2cd0*/  ISETP.GT.AND P2, PT, R88.reuse, RZ, PT ;  /* 0x000000ff5800720c */ /* 0x040fe20003f44270 */
[----:B------:R-:W1:Y:S01]  /*2ce0*/  MUFU.TANH R115, R115 ;  /* 0x0000007300737308 */ /* 0x000e620000002400 */
[----:B------:R-:W-:Y:S01]  /*2cf0*/  ISETP.GT.AND P6, PT, R88, 0x1, PT ;  /* 0x000000015800780c */ /* 0x000fe20003fc4270 */
[----:B------:R-:W-:Y:S01]  /*2d00*/  FMUL.FTZ R62, R0, R70 ;  /* 0x00000046003e7220 */ /* 0x000fe20000410000 */
[----:B------:R-:W-:Y:S01]  /*2d10*/  ISETP.GT.AND P5, PT, R88, 0x8, PT ;  /* 0x000000085800780c */ /* 0x000fe20003fa4270 */
[----:B------:R-:W-:Y:S01]  /*2d20*/  FMUL.FTZ R68, R0, R68 ;  /* 0x0000004400447220 */ /* 0x000fe20000410000 */
[----:B------:R-:W-:Y:S01]  /*2d30*/  FSEL R152, R152, -INF , P2 ;  /* 0xff80000098987808 */ /* 0x000fe20001000000 */
[----:B------:R-:W-:Y:S01]  /*2d40*/  FMUL.FTZ R69, R0, R69 ;  /* 0x0000004500457220 */ /* 0x000fe20000410000 */
[----:B--2---:R-:W-:Y:S01]  /*2d50*/  FSEL R132, R136, -INF , P6 ;  /* 0xff80000088847808 */ /* 0x004fe20003000000 */
[----:B------:R-:W2:Y:S01]  /*2d60*/  MUFU.TANH R100, R100 ;  /* 0x0000006400647308 */ /* 0x000ea20000002400 */
[----:B------:R-:W-:Y:S01]  /*2d70*/  ISETP.GT.AND P4, PT, R88, 0x9, PT ;  /* 0x000000095800780c */ /* 0x000fe20003f84270 */
[----:B------:R-:W-:Y:S01]  /*2d80*/  FMUL.FTZ R60, R0, R66 ;  /* 0x00000042003c7220 */ /* 0x000fe20000410000 */
[----:B---3--:R-:W-:-:S02]  /*2d90*/  FSEL R130, R137, -INF , P5 ;  /* 0xff80000089827808 */ /* 0x008fc40002800000 */
[----:B------:R-:W-:Y:S02]  /*2da0*/  FMNMX.FTZ R61, R152, R132, !PT ;  /* 0x00000084983d7209 */ /* 0x000fe40007810000 */
[----:B------:R-:W-:Y:S01]  /*2db0*/  ISETP.GT.AND P3, PT, R88, 0x10, PT ;  /* 0x000000105800780c */ /* 0x000fe20003f64270 */
[----:B------:R-:W3:Y:S01]  /*2dc0*/  MUFU.TANH R98, R98 ;  /* 0x0000006200627308 */ /* 0x000ee20000002400 */
[----:B----4-:R-:W-:Y:S02]  /*2dd0*/  FSEL R134, R138, -INF , P4 ;  /* 0xff8000008a867808 */ /* 0x010fe40002000000 */
[----:B------:R-:W-:Y:S01]  /*2de0*/  FMNMX.FTZ R63, R130, R61, !PT ;  /* 0x0000003d823f7209 */ /* 0x000fe20007810000 */
[----:B------:R-:W-:Y:S01]  /*2df0*/  FMUL.FTZ R61, R0, R67 ;  /* 0x00000043003d7220 */ /* 0x000fe20000410000 */
[----:B------:R-:W-:Y:S02]  /*2e00*/  ISETP.GT.AND P2, PT, R88, 0x11, PT ;  /* 0x000000115800780c */ /* 0x000fe40003f44270 */
[----:B-----5:R-:W-:Y:S01]  /*2e10*/  FSEL R146, R140, -INF , P3 ;  /* 0xff8000008c927808 */ /* 0x020fe20001800000 */
[----:B------:R-:W4:Y:S01]  /*2e20*/  MUFU.TANH R102, R102 ;  /* 0x0000006600667308 */ /* 0x000f220000002400 */
[----:B------:R-:W-:-:S02]  /*2e30*/  FMNMX.FTZ R63, R134, R63, !PT ;  /* 0x0000003f863f7209 */ /* 0x000fc40007810000 */
[----:B------:R-:W-:Y:S02]  /*2e40*/  ISETP.GT.AND P6, PT, R88, 0x18, PT ;  /* 0x000000185800780c */ /* 0x000fe40003fc4270 */
[----:B------:R-:W-:Y:S02]  /*2e50*/  FSEL R150, R139, -INF , P2 ;  /* 0xff8000008b967808 */ /* 0x000fe40001000000 */
[----:B------:R-:W-:Y:S01]  /*2e60*/  FMNMX.FTZ R67, R146, R63, !PT ;  /* 0x0000003f92437209 */ /* 0x000fe20007810000 */
[----:B------:R-:W-:Y:S01]  /*2e70*/  FMUL.FTZ R63, R0, R71 ;  /* 0x00000047003f7220 */ /* 0x000fe20000410000 */
[----:B------:R-:W-:Y:S01]  /*2e80*/  ISETP.GT.AND P2, PT, R88, 0x19, PT ;  /* 0x000000195800780c */ /* 0x000fe20003f44270 */
[----:B------:R-:W5:Y:S01]  /*2e90*/  MUFU.TANH R101, R101 ;  /* 0x0000006500657308 */ /* 0x000f620000002400 */
[----:B------:R-:W-:Y:S02]  /*2ea0*/  FSEL R166, R142, -INF , P6 ;  /* 0xff8000008ea67808 */ /* 0x000fe40003000000 */
[----:B------:R-:W-:-:S02]  /*2eb0*/  FMNMX.FTZ R67, R150, R67, !PT ;  /* 0x0000004396437209 */ /* 0x000fc40007810000 */
[----:B------:R-:W-:Y:S02]  /*2ec0*/  ISETP.GT.AND P3, PT, R88, 0x20, PT ;  /* 0x000000205800780c */ /* 0x000fe40003f64270 */
[----:B------:R-:W-:Y:S01]  /*2ed0*/  FSEL R170, R141, -INF , P2 ;  /* 0xff8000008daa7808 */ /* 0x000fe20001000000 */
[----:B------:R-:W5:Y:S01]  /*2ee0*/  MUFU.TANH R103, R103 ;  /* 0x0000006700677308 */ /* 0x000f620000002400 */
[----:B------:R-:W-:Y:S02]  /*2ef0*/  FMNMX.FTZ R67, R166, R67, !PT ;  /* 0x00000043a6437209 */ /* 0x000fe40007810000 */
[----:B------:R-:W-:Y:S02]  /*2f00*/  ISETP.GT.AND P2, PT, R88, 0x21, PT ;  /* 0x000000215800780c */ /* 0x000fe40003f44270 */
[----:B------:R-:W-:Y:S02]  /*2f10*/  FSEL R174, R120, -INF , P3 ;  /* 0xff80000078ae7808 */ /* 0x000fe40001800000 */
[----:B------:R-:W-:Y:S01]  /*2f20*/  FMNMX.FTZ R71, R170, R67, !PT ;  /* 0x00000043aa477209 */ /* 0x000fe20007810000 */
[----:B------:R-:W5:Y:S01]  /*2f30*/  MUFU.TANH R116, R116 ;  /* 0x0000007400747308 */ /* 0x000f620000002400 */
        /* <DEDUP_REMOVED lines=8> */
[----:B------:R-:W-:Y:S01]  /*2fc0*/  FMUL.FTZ R44, R0, R44 ;  /* 0x0000002c002c7220 */ /* 0x000fe20000410000 */
[----:B------:R-:W-:Y:S01]  /*2fd0*/  FMNMX.FTZ R71, R178, R71, !PT ;  /* 0x00000047b2477209 */ /* 0x000fe20007810000 */
[----:B------:R-:W-:Y:S01]  /*2fe0*/  QGMMA.64x32x32.F32.E4M3.E4M3 R24, gdesc[UR12], R24, gsb0 ;  /* 0x006000000c1879f3 */ /* 0x000fe20008000818 */
[----:B------:R-:W-:Y:S01]  /*2ff0*/  ISETP.GT.AND P3, PT, R88, 0x30, PT ;  /* 0x000000305800780c */ /* 0x000fe20003f64270 */
[----:B------:R-:W-:Y:S01]  /*3000*/  FMUL.FTZ R41, R0, R41 ;  /* 0x0000002900297220 */ /* 0x000fe20000410000 */
[----:B------:R-:W-:Y:S01]  /*3010*/  FSEL R180, R123, -INF , P2 ;  /* 0xff8000007bb47808 */ /* 0x000fe20001000000 */
[----:B------:R-:W5:Y:S01]  /*3020*/  MUFU.TANH R117, R117 ;  /* 0x0000007500757308 */ /* 0x000f620000002400 */
[----:B------:R-:W-:Y:S01]  /*3030*/  FMNMX.FTZ R71, R176, R71, !PT ;  /* 0x00000047b0477209 */ /* 0x000fe20007810000 */
[----:B------:R-:W-:Y:S01]  /*3040*/  FMUL.FTZ R70, R0, R52 ;  /* 0x0000003400467220 */ /* 0x000fe20000410000 */
[----:B------:R-:W-:Y:S01]  /*3050*/  ISETP.GT.AND P2, PT, R88, 0x31, PT ;  /* 0x000000315800780c */ /* 0x000fe20003f44270 */
[C---:B------:R-:W-:Y:S01]  /*3060*/  FMUL.FTZ R45, R0.reuse, R45 ;  /* 0x0000002d002d7220 */ /* 0x040fe20000410000 */
[----:B------:R-:W-:Y:S01]  /*3070*/  FSEL R184, R125, -INF , P3 ;  /* 0xff8000007db87808 */ /* 0x000fe20001800000 */
[----:B------:R-:W-:Y:S01]  /*3080*/  FMUL.FTZ R49, R0, R49 ;  /* 0x0000003100317220 */ /* 0x000fe20000410000 */
[----:B------:R-:W-:Y:S01]  /*3090*/  FMNMX.FTZ R71, R180, R71, !PT ;  /* 0x00000047b4477209 */ /* 0x000fe20007810000 */
[----:B------:R-:W5:Y:S01]  /*30a0*/  MUFU.TANH R65, R65 ;  /* 0x0000004100417308 */ /* 0x000f620000002400 */
[----:B------:R-:W-:Y:S01]  /*30b0*/  ISETP.GT.AND P3, PT, R88, 0x38, PT ;  /* 0x000000385800780c */ /* 0x000fe20003f64270 */
[----:B------:R-:W-:Y:S01]  /*30c0*/  FMUL.FTZ R53, R0, R53 ;  /* 0x0000003500357220 */ /* 0x000fe20000410000 */
[----:B------:R-:W-:-:S02]  /*30d0*/  FSEL R186, R124, -INF , P2 ;  /* 0xff8000007cba7808 */ /* 0x000fc40001000000 */
[----:B------:R-:W-:Y:S02]  /*30e0*/  FMNMX.FTZ R71, R184, R71, !PT ;  /* 0x00000047b8477209 */ /* 0x000fe40007810000 */
[----:B------:R-:W-:Y:S01]  /*30f0*/  ISETP.GT.AND P2, PT, R88, 0x39, PT ;  /* 0x000000395800780c */ /* 0x000fe20003f44270 */
[----:B------:R-:W5:Y:S01]  /*3100*/  MUFU.TANH R67, R68 ;  /* 0x0000004400437308 */ /* 0x000f620000002400 */
[----:B------:R-:W-:Y:S02]  /*3110*/  FSEL R182, R127, -INF , P3 ;  /* 0xff8000007fb67808 */ /* 0x000fe40001800000 */
[----:B------:R-:W-:Y:S02]  /*3120*/  FMNMX.FTZ R71, R186, R71, !PT ;  /* 0x00000047ba477209 */ /* 0x000fe40007810000 */
[----:B------:R-:W-:Y:S02]  /*3130*/  ISETP.GT.AND P4, PT, R88, 0x40, PT ;  /* 0x000000405800780c */ /* 0x000fe40003f84270 */
[----:B------:R-:W-:Y:S01]  /*3140*/  FSEL R172, R126, -INF , P2 ;  /* 0xff8000007eac7808 */ /* 0x000fe20001000000 */
[----:B------:R-:W5:Y:S01]  /*3150*/  MUFU.TANH R69, R69 ;  /* 0x0000004500457308 */ /* 0x000f620000002400 */
[----:B------:R-:W-:-:S02]  /*3160*/  FMNMX.FTZ R71, R182, R71, !PT ;  /* 0x00000047b6477209 */ /* 0x000fc40007810000 */
[----:B------:R-:W-:Y:S02]  /*3170*/  ISETP.GT.AND P3, PT, R88, 0x41, PT ;  /* 0x000000415800780c */ /* 0x000fe40003f64270 */
[----:B------:R-:W-:Y:S02]  /*3180*/  FSEL R168, R104, -INF , P4 ;  /* 0xff80000068a87808 */ /* 0x000fe40002000000 */
[----:B------:R-:W-:Y:S01]  /*3190*/  FMNMX.FTZ R119, R172, R71, !PT ;  /* 0x00000047ac777209 */ /* 0x000fe20007810000 */
[----:B------:R1:W-:Y:S01]  /*31a0*/  MUFU.TANH R104, R41 ;  /* 0x0000002900687308 */ /* 0x0003e20000002400 */
[----:B------:R-:W-:Y:S02]  /*31b0*/  ISETP.GT.AND P2, PT, R88, 0x48, PT ;  /* 0x000000485800780c */ /* 0x000fe40003f44270 */
[----:B------:R-:W-:Y:S01]  /*31c0*/  FSEL R164, R105, -INF , P3 ;  /* 0xff80000069a47808 */ /* 0x000fe20001800000 */
[----:B------:R-:W-:Y:S01]  /*31d0*/  FMUL.FTZ R105, R0, R51 ;  /* 0x0000003300697220 */ /* 0x000fe20000410000 */
[----:B------:R-:W-:-:S02]  /*31e0*/  FMNMX.FTZ R119, R168, R119, !PT ;  /* 0x00000077a8777209 */ /* 0x000fc40007810000 */
[----:B------:R-:W-:Y:S01]  /*31f0*/  ISETP.GT.AND P4, PT, R88, 0x49, PT ;  /* 0x000000495800780c */ /* 0x000fe20003f84270 */
[----:B------:R2:W5:Y:S01]  /*3200*/  MUFU.TANH R71, R40 ;  /* 0x0000002800477308 */ /* 0x0005620000002400 */
[----:B------:R-:W-:Y:S01]  /*3210*/  FSEL R162, R106, -INF , P2 ;  /* 0xff8000006aa27808 */ /* 0x000fe20001000000 */
[----:B-1----:R-:W-:Y:S01]  /*3220*/  FMUL.FTZ R41, R0, R43 ;  /* 0x0000002b00297220 */ /* 0x002fe20000410000 */
[----:B------:R-:W-:Y:S01]  /*3230*/  FMNMX.FTZ R119, R164, R119, !PT ;  /* 0x00000077a4777209 */ /* 0x000fe20007810000 */
[----:B------:R-:W-:Y:S01]  /*3240*/  FMUL.FTZ R43, R0, R48 ;  /* 0x00000030002b7220 */ /* 0x000fe20000410000 */
[----:B------:R-:W-:Y:S02]  /*3250*/  ISETP.GT.AND P3, PT, R88, 0x50, PT ;  /* 0x000000505800780c */ /* 0x000fe40003f64270 */
[----:B------:R-:W-:Y:S01]  /*3260*/  FSEL R160, R107, -INF , P4 ;  /* 0xff8000006ba07808 */ /* 0x000fe20002000000 */
[----:B------:R1:W5:Y:S01]  /*3270*/  MUFU.TANH R106, R44 ;  /* 0x0000002c006a7308 */ /* 0x0003620000002400 */
[----:B------:R-:W-:Y:S01]  /*3280*/  FMNMX.FTZ R119, R162, R119, !PT ;  /* 0x00000077a2777209 */ /* 0x000fe20007810000 */
[----:B--2---:R-:W-:Y:S01]  /*3290*/  FMUL.FTZ R40, R0, R42 ;  /* 0x0000002a00287220 */ /* 0x004fe20000410000 */
[----:B------:R-:W-:-:S02]  /*32a0*/  ISETP.GT.AND P2, PT, R88, 0x51, PT ;  /* 0x000000515800780c */ /* 0x000fc40003f44270 */
[----:B------:R-:W-:Y:S02]  /*32b0*/  FSEL R158, R108, -INF , P3 ;  /* 0xff8000006c9e7808 */ /* 0x000fe40001800000 */
[----:B------:R-:W-:Y:S01]  /*32c0*/  FMNMX.FTZ R119, R160, R119, !PT ;  /* 0x00000077a0777209 */ /* 0x000fe20007810000 */
[----:B------:R-:W-:Y:S02]  /*32d0*/  WARPGROUP.DEPBAR.LE gsb0, 0x0 ;  /* 0x00008000000079c5 */ /* 0x000fe40000010000 */
[----:B------:R-:W-:Y:S01]  /*32e0*/  ISETP.GT.AND P4, PT, R88, 0x58, PT ;  /* 0x000000585800780c */ /* 0x000fe20003f84270 */
[----:B------:R-:W2:Y:S01]  /*32f0*/  MUFU.TANH R45, R45 ;  /* 0x0000002d002d7308 */ /* 0x000ea20000002400 */
[----:B------:R-:W-:Y:S01]  /*3300*/  FSEL R156, R109, -INF , P2 ;  /* 0xff8000006d9c7808 */ /* 0x000fe20001000000 */
[----:B------:R-:W-:Y:S01]  /*3310*/  FMUL.FTZ R25, R0, R25 ;  /* 0x0000001900197220 */ /* 0x000fe20000410000 */
[----:B------:R-:W-:Y:S01]  /*3320*/  FMNMX.FTZ R119, R158, R119, !PT ;  /* 0x000000779e777209 */ /* 0x000fe20007810000 */
[----:B------:R-:W-:Y:S01]  /*3330*/  FMUL.FTZ R29, R0, R29 ;  /* 0x0000001d001d7220 */ /* 0x000fe20000410000 */
[----:B------:R-:W-:Y:S01]  /*3340*/  ISETP.GT.AND P2, PT, R88, 0x59, PT ;  /* 0x000000595800780c */ /* 0x000fe20003f44270 */
[----:B------:R-:W-:Y:S01]  /*3350*/  FMUL.FTZ R33, R0, R33 ;  /* 0x0000002100217220 */ /* 0x000fe20000410000 */
[----:B------:R-:W-:Y:S01]  /*3360*/  FSEL R154, R111, -INF , P4 ;  /* 0xff8000006f9a7808 */ /* 0x000fe20002000000 */
[----:B------:R-:W2:Y:S01]  /*3370*/  MUFU.TANH R43, R43 ;  /* 0x0000002b002b7308 */ /* 0x000ea20000002400 */
[----:B------:R-:W-:Y:S01]  /*3380*/  FMNMX.FTZ R119, R156, R119, !PT ;  /* 0x000000779c777209 */ /* 0x000fe20007810000 */
[----:B------:R-:W-:Y:S01]  /*3390*/  FMUL.FTZ R37, R0, R37 ;  /* 0x0000002500257220 */ /* 0x000fe20000410000 */
[----:B------:R-:W-:Y:S01]  /*33a0*/  ISETP.GT.AND P3, PT, R88, 0x60, PT ;  /* 0x000000605800780c */ /* 0x000fe20003f64270 */
[----:B------:R-:W-:Y:S01]  /*33b0*/  FMUL.FTZ R111, R0, R27 ;  /* 0x0000001b006f7220 */ /* 0x000fe20000410000 */
[----:B------:R-:W-:Y:S01]  /*33c0*/  FSEL R148, R110, -INF , P2 ;  /* 0xff8000006e947808 */ /* 0x000fe20001000000 */
[----:B------:R-:W-:Y:S01]  /*33d0*/  FMUL.FTZ R27, R0, R34 ;  /* 0x00000022001b7220 */ /* 0x000fe20000410000 */
[----:B------:R-:W-:Y:S01]  /*33e0*/  FMNMX.FTZ R119, R154, R119, !PT ;  /* 0x000000779a777209 */ /* 0x000fe20007810000 */
[----:B------:R-:W2:Y:S01]  /*33f0*/  MUFU.TANH R49, R49 ;  /* 0x0000003100317308 */ /* 0x000ea20000002400 */
[----:B------:R-:W-:Y:S01]  /*3400*/  ISETP.GT.AND P2, PT, R88, 0x61, PT ;  /* 0x000000615800780c */ /* 0x000fe20003f44270 */
[----:B------:R-:W-:Y:S01]  /*3410*/  FMUL.FTZ R34, R0, R35 ;  /* 0x0000002300227220 */ /* 0x000fe20000410000 */
[----:B------:R-:W-:Y:S01]  /*3420*/  FSEL R144, R144, -INF , P3 ;  /* 0xff80000090907808 */ /* 0x000fe20001800000 */
[----:B------:R-:W-:Y:S01]  /*3430*/  FMUL.FTZ R107, R0, R26 ;  /* 0x0000001a006b7220 */ /* 0x000fe20000410000 */
        /* <DEDUP_REMOVED lines=9> */
[----:B------:R2:W-:Y:S01]  /*34d0*/  @!P0 SYNCS.ARRIVE.TRANS64.RED.A1T0 RZ, [R3+URZ], RZ ;  /* 0x000000ff03ff89a7 */ /* 0x0005e2000810043f */
[----:B------:R-:W-:Y:S01]  /*34e0*/  FSEL R140, R112, -INF , P3 ;  /* 0xff800000708c7808 */ /* 0x000fe20001800000 */
[----:B------:R-:W-:Y:S01]  /*34f0*/  MUFU.TANH R89, R89 ;  /* 0x0000005900597308 */ /* 0x000fe20000002400 */
[----:B------:R-:W-:-:S02]  /*3500*/  FMNMX.FTZ R119, R142, R119, !PT ;  /* 0x000000778e777209 */ /* 0x000fc40007810000 */
[----:B------:R-:W-:Y:S02]  /*3510*/  ISETP.GT.AND P3, PT, R88, 0x70, PT ;  /* 0x000000705800780c */ /* 0x000fe40003f64270 */
[----:B------:R-:W-:Y:S02]  /*3520*/  FSEL R138, R113, -INF , P2 ;  /* 0xff800000718a7808 */ /* 0x000fe40001000000 */
[----:B------:R-:W-:Y:S01]  /*3530*/  FMNMX.FTZ R119, R140, R119, !PT ;  /* 0x000000778c777209 */ /* 0x000fe20007810000 */
[----:B------:R2:W2:Y:S01]  /*3540*/  MUFU.TANH R112, R70 ;  /* 0x0000004600707308 */ /* 0x0004a20000002400 */
[----:B------:R-:W-:Y:S02]  /*3550*/  ISETP.GT.AND P2, PT, R88, 0x71, PT ;  /* 0x000000715800780c */ /* 0x000fe40003f44270 */
[----:B------:R-:W-:Y:S02]  /*3560*/  FSEL R136, R114, -INF , P3 ;  /* 0xff80000072887808 */ /* 0x000fe40001800000 */
[----:B------:R-:W-:-:S02]  /*3570*/  FMNMX.FTZ R119, R138, R119, !PT ;  /* 0x000000778a777209 */ /* 0x000fc40007810000 */
[----:B------:R-:W-:Y:S01]  /*3580*/  ISETP.GT.AND P3, PT, R88, 0x78, PT ;  /* 0x000000785800780c */ /* 0x000fe20003f64270 */
[----:B------:R-:W2:Y:S01]  /*3590*/  MUFU.TANH R25, R25 ;  /* 0x0000001900197308 */ /* 0x000ea20000002400 */
[----:B------:R-:W-:Y:S02]  /*35a0*/  FSEL R42, R115, -INF , P2 ;  /* 0xff800000732a7808 */ /* 0x000fe40001000000 */
[----:B------:R-:W-:Y:S02]  /*35b0*/  FMNMX.FTZ R119, R136, R119, !PT ;  /* 0x0000007788777209 */ /* 0x000fe40007810000 */
[----:B------:R-:W-:Y:S02]  /*35c0*/  ISETP.GT.AND P2, PT, R88, 0x79, PT ;  /* 0x000000795800780c */ /* 0x000fe40003f44270 */
[----:B-1----:R-:W-:Y:S01]  /*35d0*/  FSEL R44, R100, -INF , P3 ;  /* 0xff800000642c7808 */ /* 0x002fe20001800000 */
[----:B------:R-:W-:Y:S01]  /*35e0*/  MUFU.TANH R29, R29 ;  /* 0x0000001d001d7308 */ /* 0x000fe20000002400 */
[----:B------:R-:W-:-:S02]  /*35f0*/  FMNMX.FTZ R119, R42, R119, !PT ;  /* 0x000000772a777209 */ /* 0x000fc40007810000 */
[----:B------:R-:W-:Y:S02]  /*3600*/  ISETP.GT.AND P3, PT, R88, 0x80, PT ;  /* 0x000000805800780c */ /* 0x000fe40003f64270 */
[----:B---3--:R-:W-:Y:S02]  /*3610*/  FSEL R48, R98, -INF , P2 ;  /* 0xff80000062307808 */ /* 0x008fe40001000000 */
[----:B------:R-:W-:Y:S01]  /*3620*/  FMNMX.FTZ R119, R44, R119, !PT ;  /* 0x000000772c777209 */ /* 0x000fe20007810000 */
[----:B------:R-:W-:Y:S01]  /*3630*/  MUFU.TANH R33, R33 ;  /* 0x0000002100217308 */ /* 0x000fe20000002400 */
[----:B------:R-:W-:Y:S02]  /*3640*/  ISETP.GT.AND P2, PT, R88, 0x81, PT ;  /* 0x000000815800780c */ /* 0x000fe40003f44270 */
[----:B----4-:R-:W-:Y:S02]  /*3650*/  FSEL R52, R102, -INF , P3 ;  /* 0xff80000066347808 */ /* 0x010fe40001800000 */
[----:B------:R-:W-:-:S02]  /*3660*/  FMNMX.FTZ R119, R48, R119, !PT ;  /* 0x0000007730777209 */ /* 0x000fc40007810000 */
[----:B------:R-:W-:Y:S01]  /*3670*/  ISETP.GT.AND P3, PT, R88, 0x88, PT ;  /* 0x000000885800780c */ /* 0x000fe20003f64270 */
[----:B------:R-:W-:Y:S01]  /*3680*/  MUFU.TANH R37, R37 ;  /* 0x0000002500257308 */ /* 0x000fe20000002400 */
[----:B-----5:R-:W-:Y:S01]  /*3690*/  FSEL R64, R101, -INF , P2 ;  /* 0xff80000065407808 */ /* 0x020fe20001000000 */
[----:B------:R-:W-:Y:S01]  /*36a0*/  FMUL.FTZ R101, R0, R47 ;  /* 0x0000002f00657220 */ /* 0x000fe20000410000 */
[----:B------:R-:W-:Y:S02]  /*36b0*/  FMNMX.FTZ R119, R52, R119, !PT ;  /* 0x0000007734777209 */ /* 0x000fe40007810000 */
[----:B------:R-:W-:Y:S02]  /*36c0*/  ISETP.GT.AND P2, PT, R88, 0x89, PT ;  /* 0x000000895800780c */ /* 0x000fe40003f44270 */
[----:B------:R-:W-:Y:S01]  /*36d0*/  FSEL R66, R103, -INF , P3 ;  /* 0xff80000067427808 */ /* 0x000fe20001800000 */
[----:B------:R-:W-:Y:S01]  /*36e0*/  MUFU.TANH R6, R6 ;  /* 0x0000000600067308 */ /* 0x000fe20000002400 */
[----:B------:R-:W-:Y:S01]  /*36f0*/  FMNMX.FTZ R119, R64, R119, !PT ;  /* 0x0000007740777209 */ /* 0x000fe20007810000 */
[----:B------:R-:W-:Y:S01]  /*3700*/  FMUL.FTZ R103, R0, R54 ;  /* 0x0000003600677220 */ /* 0x000fe20000410000 */
[----:B------:R-:W-:-:S02]  /*3710*/  ISETP.GT.AND P3, PT, R88, 0x90, PT ;  /* 0x000000905800780c */ /* 0x000fc40003f64270 */
[----:B------:R-:W-:Y:S02]  /*3720*/  FSEL R68, R116, -INF , P2 ;  /* 0xff80000074447808 */ /* 0x000fe40001000000 */
[----:B------:R-:W-:Y:S01]  /*3730*/  FMNMX.FTZ R119, R66, R119, !PT ;  /* 0x0000007742777209 */ /* 0x000fe20007810000 */
[----:B------:R-:W-:Y:S01]  /*3740*/  MUFU.TANH R4, R4 ;  /* 0x0000000400047308 */ /* 0x000fe20000002400 */
[----:B------:R-:W-:Y:S02]  /*3750*/  ISETP.GT.AND P2, PT, R88, 0x91, PT ;  /* 0x000000915800780c */ /* 0x000fe40003f44270 */
[----:B------:R-:W-:Y:S02]  /*3760*/  FSEL R24, R117, -INF , P3 ;  /* 0xff80000075187808 */ /* 0x000fe40001800000 */
[----:B------:R-:W-:Y:S02]  /*3770*/  FMNMX.FTZ R119, R68, R119, !PT ;  /* 0x0000007744777209 */ /* 0x000fe40007810000 */
[----:B------:R-:W-:Y:S01]  /*3780*/  ISETP.GT.AND P3, PT, R88, 0x98, PT ;  /* 0x000000985800780c */ /* 0x000fe20003f64270 */
[----:B------:R-:W-:Y:S01]  /*3790*/  MUFU.TANH R7, R7 ;  /* 0x0000000700077308 */ /* 0x000fe20000002400 */
[----:B--2---:R-:W-:Y:S01]  /*37a0*/  FSEL R70, R65, -INF , P2 ;  /* 0xff80000041467808 */ /* 0x004fe20001000000 */
[----:B------:R-:W-:Y:S01]  /*37b0*/  FMUL.FTZ R65, R0, R28 ;  /* 0x0000001c00417220 */ /* 0x000fe20000410000 */
[----:B------:R-:W-:-:S02]  /*37c0*/  FMNMX.FTZ R119, R24, R119, !PT ;  /* 0x0000007718777209 */ /* 0x000fc40007810000 */
[----:B------:R-:W-:Y:S02]  /*37d0*/  ISETP.GT.AND P2, PT, R88, 0x99, PT ;  /* 0x000000995800780c */ /* 0x000fe40003f44270 */
        /* <DEDUP_REMOVED lines=14> */
[----:B------:R-:W-:Y:S02]  /*38c0*/  FSEL R28, R104, -INF , P2 ;  /* 0xff800000681c7808 */ /* 0x000fe40001000000 */
[----:B------:R-:W-:Y:S02]  /*38d0*/  FMNMX.FTZ R119, R102, R119, !PT ;  /* 0x0000007766777209 */ /* 0x000fe40007810000 */
[----:B------:R-:W-:-:S02]  /*38e0*/  ISETP.GT.AND P2, PT, R88, 0xa9, PT ;  /* 0x000000a95800780c */ /* 0x000fc40003f44270 */
[----:B------:R-:W-:Y:S01]  /*38f0*/  FSEL R106, R106, -INF , P3 ;  /* 0xff8000006a6a7808 */ /* 0x000fe20001800000 */
        /* <DEDUP_REMOVED lines=12> */
[----:B------:R-:W2:Y:S01]  /*39c0*/  MUFU.TANH R45, R45 ;  /* 0x0000002d002d7308 */ /* 0x000ea20000002400 */
[----:B------:R-:W-:Y:S02]  /*39d0*/  FSEL R32, R49, -INF , P2 ;  /* 0xff80000031207808 */ /* 0x000fe40001000000 */
[----:B------:R-:W-:Y:S02]  /*39e0*/  FMNMX.FTZ R119, R108, R119, !PT ;  /* 0x000000776c777209 */ /* 0x000fe40007810000 */
[----:B------:R-:W-:-:S02]  /*39f0*/  ISETP.GT.AND P2, PT, R88, 0xb9, PT ;  /* 0x000000b95800780c */ /* 0x000fc40003f44270 */
[----:B------:R-:W-:Y:S01]  /*3a00*/  FSEL R112, R112, -INF , P3 ;  /* 0xff80000070707808 */ /* 0x000fe20001800000 */
[----:B------:R-:W3:Y:S01]  /*3a10*/  MUFU.TANH R43, R43 ;  /* 0x0000002b002b7308 */ /* 0x000ee20000002400 */
[----:B------:R-:W-:Y:S02]  /*3a20*/  FMNMX.FTZ R119, R32, R119, !PT ;  /* 0x0000007720777209 */ /* 0x000fe40007810000 */
[----:B------:R-:W-:Y:S02]  /*3a30*/  ISETP.GT.AND P3, PT, R88, 0xc0, PT ;  /* 0x000000c05800780c */ /* 0x000fe40003f64270 */
[----:B------:R-:W-:Y:S02]  /*3a40*/  FSEL R110, R53, -INF , P2 ;  /* 0xff800000356e7808 */ /* 0x000fe40001000000 */
[----:B------:R-:W-:Y:S01]  /*3a50*/  FMNMX.FTZ R119, R112, R119, !PT ;  /* 0x0000007770777209 */ /* 0x000fe20007810000 */
[----:B------:R-:W4:Y:S01]  /*3a60*/  MUFU.TANH R12, R12 ;  /* 0x0000000c000c7308 */ /* 0x000f220000002400 */
[----:B------:R-:W-:-:S02]  /*3a70*/  ISETP.GT.AND P2, PT, R88, 0xc1, PT ;  /* 0x000000c15800780c */ /* 0x000fc40003f44270 */
[----:B------:R-:W-:Y:S01]  /*3a80*/  FSEL R114, R89, -INF , P3 ;  /* 0xff80000059727808 */ /* 0x000fe20001800000 */
[----:B------:R-:W-:Y:S01]  /*3a90*/  IMAD.U32 R89, RZ, RZ, UR6 ;  /* 0x00000006ff597e24 */ /* 0x000fe2000f8e00ff */
[----:B------:R-:W-:Y:S02]  /*3aa0*/  FMNMX.FTZ R119, R110, R119, !PT ;  /* 0x000000776e777209 */ /* 0x000fe40007810000 */
[----:B------:R-:W-:Y:S01]  /*3ab0*/  ISETP.GT.AND P3, PT, R88, 0xc8, PT ;  /* 0x000000c85800780c */ /* 0x000fe20003f64270 */
[----:B------:R-:W5:Y:S01]  /*3ac0*/  MUFU.TANH R13, R13 ;  /* 0x0000000d000d7308 */ /* 0x000f620000002400 */
[----:B------:R-:W-:Y:S01]  /*3ad0*/  FSEL R36, R25, -INF , P2 ;  /* 0xff80000019247808 */ /* 0x000fe20001000000 */
[----:B------:R-:W-:Y:S01]  /*3ae0*/  FMUL.FTZ R25, R0, R30 ;  /* 0x0000001e00197220 */ /* 0x000fe20000410000 */
[----:B------:R-:W-:Y:S02]  /*3af0*/  FMNMX.FTZ R119, R114, R119, !PT ;  /* 0x0000007772777209 */ /* 0x000fe40007810000 */
[----:B------:R-:W-:-:S02]  /*3b00*/  ISETP.GT.AND P2, PT, R88, 0xc9, PT ;  /* 0x000000c95800780c */ /* 0x000fc40003f44270 */
[----:B-1----:R-:W-:Y:S01]  /*3b10*/  FSEL R118, R65, -INF , P3 ;  /* 0xff80000041767808 */ /* 0x002fe20001800000 */
[----:B------:R-:W1:Y:S01]  /*3b20*/  MUFU.TANH R14, R14 ;  /* 0x0000000e000e7308 */ /* 0x000e620000002400 */
[----:B------:R-:W-:Y:S02]  /*3b30*/  FMNMX.FTZ R119, R36, R119, !PT ;  /* 0x0000007724777209 */ /* 0x000fe40007810000 */
[----:B------:R-:W-:Y:S02]  /*3b40*/  ISETP.GT.AND P3, PT, R88, 0xd0, PT ;  /* 0x000000d05800780c */ /* 0x000fe40003f64270 */
[----:B------:R-:W-:Y:S01]  /*3b50*/  FSEL R116, R29, -INF , P2 ;  /* 0xff8000001d747808 */ /* 0x000fe20001000000 */
[----:B------:R-:W-:Y:S01]  /*3b60*/  FMUL.FTZ R29, R0, R31 ;  /* 0x0000001f001d7220 */ /* 0x000fe20000410000 */
[----:B------:R-:W-:Y:S01]  /*3b70*/  FMNMX.FTZ R119, R118, R119, !PT ;  /* 0x0000007776777209 */ /* 0x000fe20007810000 */
[----:B------:R-:W1:Y:S01]  /*3b80*/  MUFU.TANH R15, R15 ;  /* 0x0000000f000f7308 */ /* 0x000e620000002400 */
[----:B------:R-:W-:-:S02]  /*3b90*/  ISETP.GT.AND P2, PT, R88, 0xd1, PT ;  /* 0x000000d15800780c */ /* 0x000fc40003f44270 */
[----:B--2---:R-:W-:Y:S02]  /*3ba0*/  FSEL R120, R45, -INF , P3 ;  /* 0xff8000002d787808 */ /* 0x004fe40001800000 */
[----:B------:R-:W-:Y:S02]  /*3bb0*/  FMNMX.FTZ R119, R116, R119, !PT ;  /* 0x0000007774777209 */ /* 0x000fe40007810000 */
[----:B------:R-:W-:Y:S01]  /*3bc0*/  ISETP.GT.AND P3, PT, R88, 0xd8, PT ;  /* 0x000000d85800780c */ /* 0x000fe20003f64270 */
[----:B------:R-:W2:Y:S01]  /*3bd0*/  MUFU.TANH R20, R20 ;  /* 0x0000001400147308 */ /* 0x000ea20000002400 */
[----:B------:R-:W-:Y:S02]  /*3be0*/  FSEL R46, R33, -INF , P2 ;  /* 0xff800000212e7808 */ /* 0x000fe40001000000 */
[----:B------:R-:W-:Y:S02]  /*3bf0*/  FMNMX.FTZ R119, R120, R119, !PT ;  /* 0x0000007778777209 */ /* 0x000fe40007810000 */
[----:B------:R-:W-:-:S02]  /*3c00*/  ISETP.GT.AND P2, PT, R88, 0xd9, PT ;  /* 0x000000d95800780c */ /* 0x000fc40003f44270 */
[----:B---3--:R-:W-:Y:S01]  /*3c10*/  FSEL R122, R43, -INF , P3 ;  /* 0xff8000002b7a7808 */ /* 0x008fe20001800000 */
[----:B------:R-:W3:Y:S01]  /*3c20*/  MUFU.TANH R21, R21 ;  /* 0x0000001500157308 */ /* 0x000ee20000002400 */
[----:B------:R-:W-:Y:S02]  /*3c30*/  FMNMX.FTZ R119, R46, R119, !PT ;  /* 0x000000772e777209 */ /* 0x000fe40007810000 */
[----:B------:R-:W-:Y:S01]  /*3c40*/  FSEL R124, R37, -INF , P2 ;  /* 0xff800000257c7808 */ /* 0x000fe20001000000 */
[----:B------:R-:W-:Y:S01]  /*3c50*/  FMUL.FTZ R37, R0, R38 ;  /* 0x0000002600257220 */ /* 0x000fe20000410000 */
[----:B------:R-:W-:Y:S02]  /*3c60*/  FMNMX.FTZ R119, R122, R119, !PT ;  /* 0x000000777a777209 */ /* 0x000fe40007810000 */
[----:B------:R-:W-:Y:S01]  /*3c70*/  IADD3 R128, R128, 0x8, R99 ;  /* 0x0000000880807810 */ /* 0x000fe20007ffe063 */
[----:B------:R-:W3:Y:S01]  /*3c80*/  MUFU.TANH R74, R74 ;  /* 0x0000004a004a7308 */ /* 0x000ee20000002400 */
[----:B------:R-:W-:-:S02]  /*3c90*/  FMNMX.FTZ R119, R124, R119, !PT ;  /* 0x000000777c777209 */ /* 0x000fc40007810000 */
[----:B------:R-:W-:-:S03]  /*3ca0*/  VIMNMX R97, R97, R128, PT ;  /* 0x0000008061617248 */ /* 0x000fc60003fe0100 */
[----:B------:R-:W4:Y:S01]  /*3cb0*/  SHFL.BFLY PT, R50, R119, 0x2, 0x1f ;  /* 0x0c401f0077327f89 */ /* 0x000f2200000e0000 */
[C---:B------:R-:W-:Y:S01]  /*3cc0*/  ISETP.GT.AND P3, PT, R97.reuse, 0x1, PT ;  /* 0x000000016100780c */ /* 0x040fe20003f64270 */
[----:B------:R-:W3:Y:S01]  /*3cd0*/  MUFU.TANH R75, R75 ;  /* 0x0000004b004b7308 */ /* 0x000ee20000002400 */
[C---:B------:R-:W-:Y:S02]  /*3ce0*/  ISETP.GT.AND P4, PT, R97.reuse, 0x8, PT ;  /* 0x000000086100780c */ /* 0x040fe40003f84270 */
[----:B------:R-:W-:Y:S02]  /*3cf0*/  FSEL R4, R4, -INF , P3 ;  /* 0xff80000004047808 */ /* 0x000fe40001800000 */
[----:B------:R-:W-:-:S03]  /*3d00*/  ISETP.GT.AND P3, PT, R97, 0x10, PT ;  /* 0x000000106100780c */ /* 0x000fc60003f64270 */
[----:B------:R-:W3:Y:S01]  /*3d10*/  MUFU.TANH R76, R76 ;  /* 0x0000004c004c7308 */ /* 0x000ee20000002400 */
[----:B------:R-:W-:Y:S02]  /*3d20*/  FSEL R10, R10, -INF , P3 ;  /* 0xff8000000a0a7808 */ /* 0x000fe40001800000 */
[----:B------:R-:W-:-:S05]  /*3d30*/  ISETP.GT.AND P3, PT, R97, 0x18, PT ;  /* 0x000000186100780c */ /* 0x000fca0003f64270 */
[----:B------:R-:W3:Y:S01]  /*3d40*/  MUFU.TANH R77, R77 ;  /* 0x0000004d004d7308 */ /* 0x000ee20000002400 */
[----:B----4-:R-:W-:-:S07]  /*3d50*/  FMNMX.FTZ R50, R119, R50, !PT ;  /* 0x0000003277327209 */ /* 0x010fce0007810000 */
[----:B------:R-:W4:Y:S01]  /*3d60*/  MUFU.TANH R78, R78 ;  /* 0x0000004e004e7308 */ /* 0x000f220000002400 */
[----:B------:R-:W5:Y:S07]  /*3d70*/  SHFL.BFLY PT, R33, R50, 0x1, 0x1f ;  /* 0x0c201f0032217f89 */ /* 0x000f6e00000e0000 */
[----:B------:R-:W4:Y:S08]  /*3d80*/  MUFU.TANH R79, R79 ;  /* 0x0000004f004f7308 */ /* 0x000f300000002400 */
[----:B------:R-:W4:Y:S08]  /*3d90*/  MUFU.TANH R80, R80 ;  /* 0x0000005000507308 */ /* 0x000f300000002400 */
[----:B------:R-:W4:Y:S01]  /*3da0*/  MUFU.TANH R81, R81 ;  /* 0x0000005100517308 */ /* 0x000f220000002400 */
        /* <DEDUP_REMOVED lines=29> */
[----:B------:R-:W5:Y:S01]  /*3f80*/  MUFU.TANH R84, R84 ;  /* 0x0000005400547308 */ /* 0x000f620000002400 */
[----:B------:R-:W-:Y:S01]  /*3f90*/  FSEL R150, R11, -INF , P3 ;  /* 0xff8000000b967808 */ /* 0x000fe20001800000 */
[--C-:B------:R-:W-:Y:S01]  /*3fa0*/  FFMA.FTZ R11, R162, R89, -R33.reuse ;  /* 0x00000059a20b7223 */ /* 0x100fe20000010821 */
[----:B------:R-:W-:Y:S01]  /*3fb0*/  FMNMX.FTZ R7, R146, R7, !PT ;  /* 0x0000000792077209 */ /* 0x000fe20007810000 */
[-CC-:B------:R-:W-:Y:S01]  /*3fc0*/  FFMA.FTZ R55, R144, R89.reuse, -R33.reuse ;  /* 0x0000005990377223 */ /* 0x180fe20000010821 */
[C---:B------:R-:W-:Y:S01]  /*3fd0*/  ISETP.GT.AND P3, PT, R97.reuse, 0x20, PT ;  /* 0x000000206100780c */ /* 0x040fe20003f64270 */
[--C-:B------:R-:W-:Y:S01]  /*3fe0*/  FFMA.FTZ R65, R140, R89, -R33.reuse ;  /* 0x000000598c417223 */ /* 0x100fe20000010821 */
[----:B------:R-:W-:Y:S01]  /*3ff0*/  FSEL R12, R12, -INF , P2 ;  /* 0xff8000000c0c7808 */ /* 0x000fe20001000000 */
[----:B------:R-:W5:Y:S01]  /*4000*/  MUFU.TANH R85, R85 ;  /* 0x0000005500557308 */ /* 0x000f620000002400 */
[----:B------:R-:W-:Y:S01]  /*4010*/  FMNMX.FTZ R7, R150, R7, !PT ;  /* 0x0000000796077209 */ /* 0x000fe20007810000 */
[-CC-:B------:R-:W-:Y:S01]  /*4020*/  FFMA.FTZ R47, R174, R89.reuse, -R33.reuse ;  /* 0x00000059ae2f7223 */ /* 0x180fe20000010821 */
[----:B------:R-:W-:Y:S01]  /*4030*/  ISETP.GT.AND P2, PT, R97, 0x21, PT ;  /* 0x000000216100780c */ /* 0x000fe20003f44270 */
[-CC-:B------:R-:W-:Y:S01]  /*4040*/  FFMA.FTZ R67, R136, R89.reuse, -R33.reuse ;  /* 0x0000005988437223 */ /* 0x180fe20000010821 */
[----:B------:R-:W-:Y:S01]  /*4050*/  FSEL R152, R13, -INF , P3 ;  /* 0xff8000000d987808 */ /* 0x000fe20001800000 */
[--C-:B------:R-:W-:Y:S01]  /*4060*/  FFMA.FTZ R49, R176, R89, -R33.reuse ;  /* 0x00000059b0317223 */ /* 0x100fe20000010821 */
[----:B------:R-:W-:Y:S01]  /*4070*/  FMNMX.FTZ R7, R12, R7, !PT ;  /* 0x000000070c077209 */ /* 0x000fe20007810000 */
[----:B------:R-:W5:Y:S01]  /*4080*/  MUFU.TANH R86, R86 ;  /* 0x0000005600567308 */ /* 0x000f620000002400 */
[C---:B------:R-:W-:Y:S01]  /*4090*/  ISETP.GT.AND P3, PT, R97.reuse, 0x28, PT ;  /* 0x000000286100780c */ /* 0x040fe20003f64270 */
[-CC-:B------:R-:W-:Y:S01]  /*40a0*/  FFMA.FTZ R13, R48, R89.reuse, -R33.reuse ;  /* 0x00000059300d7223 */ /* 0x180fe20000010821 */
[----:B-1----:R-:W-:Y:S01]  /*40b0*/  FSEL R162, R14, -INF , P2 ;  /* 0xff8000000ea27808 */ /* 0x002fe20001000000 */
[--C-:B------:R-:W-:Y:S01]  /*40c0*/  FFMA.FTZ R14, R160, R89, -R33.reuse ;  /* 0x00000059a00e7223 */ /* 0x100fe20000010821 */
[----:B------:R-:W-:Y:S01]  /*40d0*/  FMNMX.FTZ R7, R152, R7, !PT ;  /* 0x0000000798077209 */ /* 0x000fe20007810000 */
[-CC-:B------:R-:W-:Y:S01]  /*40e0*/  FFMA.FTZ R48, R52, R89.reuse, -R33.reuse ;  /* 0x0000005934307223 */ /* 0x180fe20000010821 */
[----:B------:R-:W-:Y:S01]  /*40f0*/  ISETP.GT.AND P2, PT, R97, 0x29, PT ;  /* 0x000000296100780c */ /* 0x000fe20003f44270 */
[----:B------:R-:W1:Y:S01]  /*4100*/  MUFU.TANH R90, R90 ;  /* 0x0000005a005a7308 */ /* 0x000e620000002400 */
[----:B------:R-:W-:Y:S01]  /*4110*/  FSEL R164, R15, -INF , P3 ;  /* 0xff8000000fa47808 */ /* 0x000fe20001800000 */
[--C-:B------:R-:W-:Y:S01]  /*4120*/  FFMA.FTZ R15, R158, R89, -R33.reuse ;  /* 0x000000599e0f7223 */ /* 0x100fe20000010821 */
[----:B------:R-:W-:Y:S01]  /*4130*/  FMNMX.FTZ R7, R162, R7, !PT ;  /* 0x00000007a2077209 */ /* 0x000fe20007810000 */
[-CC-:B------:R-:W-:Y:S01]  /*4140*/  FFMA.FTZ R54, R178, R89.reuse, -R33.reuse ;  /* 0x00000059b2367223 */ /* 0x180fe20000010821 */
[C---:B------:R-:W-:Y:S01]  /*4150*/  ISETP.GT.AND P3, PT, R97.reuse, 0x30, PT ;  /* 0x000000306100780c */ /* 0x040fe20003f64270 */
[-CC-:B------:R-:W-:Y:S01]  /*4160*/  FFMA.FTZ R126, R180, R89.reuse, -R33.reuse ;  /* 0x00000059b47e7223 */ /* 0x180fe20000010821 */
[----:B--2---:R-:W-:Y:S01]  /*4170*/  FSEL R160, R20, -INF , P2 ;  /* 0xff80000014a07808 */ /* 0x004fe20001000000 */
[--C-:B------:R-:W-:Y:S01]  /*4180*/  FFMA.FTZ R20, R156, R89, -R33.reuse ;  /* 0x000000599c147223 */ /* 0x100fe20000010821 */
[----:B------:R-:W-:Y:S01]  /*4190*/  FMNMX.FTZ R7, R164, R7, !PT ;  /* 0x00000007a4077209 */ /* 0x000fe20007810000 */
[----:B------:R-:W2:Y:S01]  /*41a0*/  MUFU.TANH R91, R91 ;  /* 0x0000005b005b7308 */ /* 0x000ea20000002400 */
[----:B------:R-:W-:Y:S01]  /*41b0*/  ISETP.GT.AND P2, PT, R97, 0x31, PT ;  /* 0x000000316100780c */ /* 0x000fe20003f44270 */
[-CC-:B------:R-:W-:Y:S01]  /*41c0*/  FFMA.FTZ R182, R182, R89.reuse, -R33.reuse ;  /* 0x00000059b6b67223 */ /* 0x180fe20000010821 */
[----:B---3--:R-:W-:Y:S01]  /*41d0*/  FSEL R166, R21, -INF , P3 ;  /* 0xff80000015a67808 */ /* 0x008fe20001800000 */
[--C-:B------:R-:W-:Y:S01]  /*41e0*/  FFMA.FTZ R21, R154, R89, -R33.reuse ;  /* 0x000000599a157223 */ /* 0x100fe20000010821 */
[----:B------:R-:W-:Y:S01]  /*41f0*/  FMNMX.FTZ R7, R160, R7, !PT ;  /* 0x00000007a0077209 */ /* 0x000fe20007810000 */
[-CC-:B------:R-:W-:Y:S01]  /*4200*/  FFMA.FTZ R51, R184, R89.reuse, -R33.reuse ;  /* 0x00000059b8337223 */ /* 0x180fe20000010821 */
[C---:B------:R-:W-:Y:S01]  /*4210*/  ISETP.GT.AND P3, PT, R97.reuse, 0x38, PT ;  /* 0x000000386100780c */ /* 0x040fe20003f64270 */
[----:B------:R-:W3:Y:S01]  /*4220*/  MUFU.TANH R92, R92 ;  /* 0x0000005c005c7308 */ /* 0x000ee20000002400 */
[----:B------:R-:W-:Y:S01]  /*4230*/  FSEL R158, R74, -INF , P2 ;  /* 0xff8000004a9e7808 */ /* 0x000fe20001000000 */
[--C-:B------:R-:W-:Y:S01]  /*4240*/  FFMA.FTZ R74, R148, R89, -R33.reuse ;  /* 0x00000059944a7223 */ /* 0x100fe20000010821 */
[----:B------:R-:W-:Y:S01]  /*4250*/  FMNMX.FTZ R7, R166, R7, !PT ;  /* 0x00000007a6077209 */ /* 0x000fe20007810000 */
[-CC-:B------:R-:W-:Y:S01]  /*4260*/  FFMA.FTZ R186, R186, R89.reuse, -R33.reuse ;  /* 0x00000059baba7223 */ /* 0x180fe20000010821 */
[----:B------:R-:W-:Y:S01]  /*4270*/  ISETP.GT.AND P2, PT, R97, 0x39, PT ;  /* 0x000000396100780c */ /* 0x000fe20003f44270 */
[--C-:B------:R-:W-:Y:S01]  /*4280*/  FFMA.FTZ R42, R42, R89, -R33.reuse ;  /* 0x000000592a2a7223 */ /* 0x100fe20000010821 */
[----:B------:R-:W-:Y:S01]  /*4290*/  FSEL R168, R75, -INF , P3 ;  /* 0xff8000004ba87808 */ /* 0x000fe20001800000 */
[----:B------:R-:W3:Y:S01]  /*42a0*/  MUFU.TANH R94, R94 ;  /* 0x0000005e005e7308 */ /* 0x000ee20000002400 */
[----:B------:R-:W-:Y:S01]  /*42b0*/  FMNMX.FTZ R7, R158, R7, !PT ;  /* 0x000000079e077209 */ /* 0x000fe20007810000 */
[-CC-:B------:R-:W-:Y:S01]  /*42c0*/  FFMA.FTZ R44, R44, R89.reuse, -R33.reuse ;  /* 0x000000592c2c7223 */ /* 0x180fe20000010821 */
[C---:B------:R-:W-:Y:S01]  /*42d0*/  ISETP.GT.AND P3, PT, R97.reuse, 0x40, PT ;  /* 0x000000406100780c */ /* 0x040fe20003f64270 */
[-CC-:B------:R-:W-:Y:S01]  /*42e0*/  FFMA.FTZ R24, R24, R89.reuse, -R33.reuse ;  /* 0x0000005918187223 */ /* 0x180fe20000010821 */
[----:B------:R-:W-:Y:S01]  /*42f0*/  FSEL R156, R76, -INF , P2 ;  /* 0xff8000004c9c7808 */ /* 0x000fe20001000000 */
[--C-:B------:R-:W-:Y:S01]  /*4300*/  FFMA.FTZ R76, R142, R89, -R33.reuse ;  /* 0x000000598e4c7223 */ /* 0x100fe20000010821 */
[----:B------:R-:W-:Y:S01]  /*4310*/  FMNMX.FTZ R7, R168, R7, !PT ;  /* 0x00000007a8077209 */ /* 0x000fe20007810000 */
[----:B------:R-:W3:Y:S01]  /*4320*/  MUFU.TANH R95, R95 ;  /* 0x0000005f005f7308 */ /* 0x000ee20000002400 */
[----:B------:R-:W-:Y:S01]  /*4330*/  ISETP.GT.AND P2, PT, R97, 0x41, PT ;  /* 0x000000416100780c */ /* 0x000fe20003f44270 */
[-CC-:B------:R-:W-:Y:S01]  /*4340*/  FFMA.FTZ R28, R28, R89.reuse, -R33.reuse ;  /* 0x000000591c1c7223 */ /* 0x180fe20000010821 */
[----:B------:R-:W-:Y:S01]  /*4350*/  FSEL R170, R77, -INF , P3 ;  /* 0xff8000004daa7808 */ /* 0x000fe20001800000 */
[--C-:B------:R-:W-:Y:S01]  /*4360*/  FFMA.FTZ R32, R32, R89, -R33.reuse ;  /* 0x0000005920207223 */ /* 0x100fe20000010821 */
[----:B------:R-:W-:Y:S01]  /*4370*/  FMNMX.FTZ R7, R156, R7, !PT ;  /* 0x000000079c077209 */ /* 0x000fe20007810000 */
[-CC-:B------:R-:W-:Y:S01]  /*4380*/  FFMA.FTZ R36, R36, R89.reuse, -R33.reuse ;  /* 0x0000005924247223 */ /* 0x180fe20000010821 */
[C---:B------:R-:W-:Y:S01]  /*4390*/  ISETP.GT.AND P3, PT, R97.reuse, 0x48, PT ;  /* 0x000000486100780c */ /* 0x040fe20003f64270 */
[----:B------:R-:W3:Y:S01]  /*43a0*/  MUFU.TANH R96, R96 ;  /* 0x0000006000607308 */ /* 0x000ee20000002400 */
[----:B----4-:R-:W-:Y:S01]  /*43b0*/  FSEL R154, R78, -INF , P2 ;  /* 0xff8000004e9a7808 */ /* 0x010fe20001000000 */
[--C-:B------:R-:W-:Y:S01]  /*43c0*/  FFMA.FTZ R78, R138, R89, -R33.reuse ;  /* 0x000000598a4e7223 */ /* 0x100fe20000010821 */
[----:B------:R-:W-:Y:S01]  /*43d0*/  FMNMX.FTZ R7, R170, R7, !PT ;  /* 0x00000007aa077209 */ /* 0x000fe20007810000 */
[-CC-:B------:R-:W-:Y:S01]  /*43e0*/  FFMA.FTZ R46, R46, R89.reuse, -R33.reuse ;  /* 0x000000592e2e7223 */ /* 0x180fe20000010821 */
[----:B------:R-:W-:Y:S01]  /*43f0*/  ISETP.GT.AND P2, PT, R97, 0x49, PT ;  /* 0x000000496100780c */ /* 0x000fe20003f44270 */
[----:B------:R-:W-:Y:S01]  /*4400*/  FFMA.FTZ R75, R122, R89, -R33 ;  /* 0x000000597a4b7223 */ /* 0x000fe20000010821 */
[----:B------:R-:W-:Y:S01]  /*4410*/  FSEL R172, R79, -INF , P3 ;  /* 0xff8000004fac7808 */ /* 0x000fe20001800000 */
[----:B------:R-:W4:Y:S01]  /*4420*/  MUFU.TANH R56, R56 ;  /* 0x0000003800387308 */ /* 0x000f220000002400 */
[----:B------:R-:W-:-:S02]  /*4430*/  FMNMX.FTZ R7, R154, R7, !PT ;  /* 0x000000079a077209 */ /* 0x000fc40007810000 */
[C---:B------:R-:W-:Y:S02]  /*4440*/  ISETP.GT.AND P3, PT, R97.reuse, 0x50, PT ;  /* 0x000000506100780c */ /* 0x040fe40003f64270 */
[----:B------:R-:W-:Y:S02]  /*4450*/  FSEL R80, R80, -INF , P2 ;  /* 0xff80000050507808 */ /* 0x000fe40001000000 */
[----:B------:R-:W-:Y:S01]  /*4460*/  FMNMX.FTZ R7, R172, R7, !PT ;  /* 0x00000007ac077209 */ /* 0x000fe20007810000 */
[----:B------:R-:W4:Y:S01]  /*4470*/  MUFU.TANH R57, R57 ;  /* 0x0000003900397308 */ /* 0x000f220000002400 */
[----:B------:R-:W-:Y:S02]  /*4480*/  ISETP.GT.AND P2, PT, R97, 0x51, PT ;  /* 0x000000516100780c */ /* 0x000fe40003f44270 */
[----:B------:R-:W-:Y:S02]  /*4490*/  FSEL R148, R81, -INF , P3 ;  /* 0xff80000051947808 */ /* 0x000fe40001800000 */
[----:B------:R-:W-:-:S02]  /*44a0*/  FMNMX.FTZ R7, R80, R7, !PT ;  /* 0x0000000750077209 */ /* 0x000fc40007810000 */
[C---:B------:R-:W-:Y:S01]  /*44b0*/  ISETP.GT.AND P3, PT, R97.reuse, 0x58, PT ;  /* 0x000000586100780c */ /* 0x040fe20003f64270 */
[----:B------:R-:W4:Y:S01]  /*44c0*/  MUFU.TANH R58, R58 ;  /* 0x0000003a003a7308 */ /* 0x000f220000002400 */
[----:B-----5:R-:W-:Y:S02]  /*44d0*/  FSEL R82, R82, -INF , P2 ;  /* 0xff80000052527808 */ /* 0x020fe40001000000 */
[----:B------:R-:W-:Y:S02]  /*44e0*/  FMNMX.FTZ R7, R148, R7, !PT ;  /* 0x0000000794077209 */ /* 0x000fe40007810000 */
[----:B------:R-:W-:Y:S02]  /*44f0*/  ISETP.GT.AND P2, PT, R97, 0x59, PT ;  /* 0x000000596100780c */ /* 0x000fe40003f44270 */
[----:B------:R-:W-:Y:S01]  /*4500*/  FSEL R144, R83, -INF , P3 ;  /* 0xff80000053907808 */ /* 0x000fe20001800000 */
[----:B------:R-:W5:Y:S01]  /*4510*/  MUFU.TANH R59, R59 ;  /* 0x0000003b003b7308 */ /* 0x000f620000002400 */
[----:B------:R-:W-:-:S02]  /*4520*/  FMNMX.FTZ R7, R82, R7, !PT ;  /* 0x0000000752077209 */ /* 0x000fc40007810000 */
[C---:B------:R-:W-:Y:S02]  /*4530*/  ISETP.GT.AND P3, PT, R97.reuse, 0x60, PT ;  /* 0x000000606100780c */ /* 0x040fe40003f64270 */
[----:B------:R-:W-:Y:S02]  /*4540*/  FSEL R84, R84, -INF , P2 ;  /* 0xff80000054547808 */ /* 0x000fe40001000000 */
[----:B------:R-:W-:Y:S01]  /*4550*/  FMNMX.FTZ R7, R144, R7, !PT ;  /* 0x0000000790077209 */ /* 0x000fe20007810000 */
[----:B------:R-:W5:Y:S01]  /*4560*/  MUFU.TANH R60, R60 ;  /* 0x0000003c003c7308 */ /* 0x000f620000002400 */
[----:B------:R-:W-:Y:S02]  /*4570*/  ISETP.GT.AND P2, PT, R97, 0x61, PT ;  /* 0x000000616100780c */ /* 0x000fe40003f44270 */
[----:B------:R-:W-:Y:S02]  /*4580*/  FSEL R142, R85, -INF , P3 ;  /* 0xff800000558e7808 */ /* 0x000fe40001800000 */
[----:B------:R-:W-:-:S02]  /*4590*/  FMNMX.FTZ R7, R84, R7, !PT ;  /* 0x0000000754077209 */ /* 0x000fc40007810000 */
[C---:B------:R-:W-:Y:S01]  /*45a0*/  ISETP.GT.AND P3, PT, R97.reuse, 0x68, PT ;  /* 0x000000686100780c */ /* 0x040fe20003f64270 */
[----:B------:R-:W5:Y:S01]  /*45b0*/  MUFU.TANH R61, R61 ;  /* 0x0000003d003d7308 */ /* 0x000f620000002400 */
[----:B------:R-:W-:Y:S02]  /*45c0*/  FSEL R86, R86, -INF , P2 ;  /* 0xff80000056567808 */ /* 0x000fe40001000000 */
[----:B------:R-:W-:Y:S02]  /*45d0*/  FMNMX.FTZ R7, R142, R7, !PT ;  /* 0x000000078e077209 */ /* 0x000fe40007810000 */
[----:B------:R-:W-:Y:S02]  /*45e0*/  ISETP.GT.AND P2, PT, R97, 0x69, PT ;  /* 0x000000696100780c */ /* 0x000fe40003f44270 */
[----:B-1----:R-:W-:Y:S01]  /*45f0*/  FSEL R140, R90, -INF , P3 ;  /* 0xff8000005a8c7808 */ /* 0x002fe20001800000 */
[----:B------:R-:W1:Y:S01]  /*4600*/  MUFU.TANH R62, R62 ;  /* 0x0000003e003e7308 */ /* 0x000e620000002400 */
[----:B------:R-:W-:-:S02]  /*4610*/  FMNMX.FTZ R7, R86, R7, !PT ;  /* 0x0000000756077209 */ /* 0x000fc40007810000 */
[----:B------:R-:W-:Y:S02]  /*4620*/  ISETP.GT.AND P3, PT, R97, 0x70, PT ;  /* 0x000000706100780c */ /* 0x000fe40003f64270 */
[----:B--2---:R-:W-:Y:S02]  /*4630*/  FSEL R138, R91, -INF , P2 ;  /* 0xff8000005b8a7808 */ /* 0x004fe40001000000 */
[----:B------:R-:W-:Y:S01]  /*4640*/  FMNMX.FTZ R7, R140, R7, !PT ;  /* 0x000000078c077209 */ /* 0x000fe20007810000 */
[----:B------:R-:W2:Y:S01]  /*4650*/  MUFU.TANH R63, R63 ;  /* 0x0000003f003f7308 */ /* 0x000ea20000002400 */
[----:B------:R-:W-:Y:S02]  /*4660*/  ISETP.GT.AND P2, PT, R97, 0x71, PT ;  /* 0x000000716100780c */ /* 0x000fe40003f44270 */
[----:B---3--:R-:W-:Y:S02]  /*4670*/  FSEL R174, R92, -INF , P3 ;  /* 0xff8000005cae7808 */ /* 0x008fe40001800000 */
[----:B------:R-:W-:-:S02]  /*4680*/  FMNMX.FTZ R7, R138, R7, !PT ;  /* 0x000000078a077209 */ /* 0x000fc40007810000 */
[C---:B------:R-:W-:Y:S01]  /*4690*/  ISETP.GT.AND P3, PT, R97.reuse, 0x78, PT ;  /* 0x000000786100780c */ /* 0x040fe20003f64270 */
[----:B------:R-:W3:Y:S01]  /*46a0*/  MUFU.TANH R40, R40 ;  /* 0x0000002800287308 */ /* 0x000ee20000002400 */
[----:B------:R-:W-:Y:S02]  /*46b0*/  FSEL R94, R94, -INF , P2 ;  /* 0xff8000005e5e7808 */ /* 0x000fe40001000000 */
[----:B------:R-:W-:Y:S02]  /*46c0*/  FMNMX.FTZ R7, R174, R7, !PT ;  /* 0x00000007ae077209 */ /* 0x000fe40007810000 */
[----:B------:R-:W-:Y:S02]  /*46d0*/  ISETP.GT.AND P2, PT, R97, 0x79, PT ;  /* 0x000000796100780c */ /* 0x000fe40003f44270 */
[----:B------:R-:W-:Y:S01]  /*46e0*/  FSEL R92, R95, -INF , P3 ;  /* 0xff8000005f5c7808 */ /* 0x000fe20001800000 */
[----:B------:R-:W3:Y:S01]  /*46f0*/  MUFU.TANH R41, R41 ;  /* 0x0000002900297308 */ /* 0x000ee20000002400 */
[----:B------:R-:W-:-:S02]  /*4700*/  FMNMX.FTZ R7, R94, R7, !PT ;  /* 0x000000075e077209 */ /* 0x000fc40007810000 */
[C---:B------:R-:W-:Y:S02]  /*4710*/  ISETP.GT.AND P3, PT, R97.reuse, 0x80, PT ;  /* 0x000000806100780c */ /* 0x040fe40003f64270 */
[----:B------:R-:W-:Y:S02]  /*4720*/  FSEL R96, R96, -INF , P2 ;  /* 0xff80000060607808 */ /* 0x000fe40001000000 */
[----:B------:R-:W-:Y:S01]  /*4730*/  FMNMX.FTZ R7, R92, R7, !PT ;  /* 0x000000075c077209 */ /* 0x000fe20007810000 */
[----:B------:R-:W3:Y:S01]  /*4740*/  MUFU.TANH R69, R69 ;  /* 0x0000004500457308 */ /* 0x000ee20000002400 */
[----:B------:R-:W-:Y:S02]  /*4750*/  ISETP.GT.AND P2, PT, R97, 0x81, PT ;  /* 0x000000816100780c */ /* 0x000fe40003f44270 */
[----:B----4-:R-:W-:Y:S02]  /*4760*/  FSEL R56, R56, -INF , P3 ;  /* 0xff80000038387808 */ /* 0x010fe40001800000 */
[----:B------:R-:W-:-:S02]  /*4770*/  FMNMX.FTZ R7, R96, R7, !PT ;  /* 0x0000000760077209 */ /* 0x000fc40007810000 */
[----:B------:R-:W-:Y:S01]  /*4780*/  ISETP.GT.AND P3, PT, R97, 0x88, PT ;  /* 0x000000886100780c */ /* 0x000fe20003f64270 */
[----:B------:R-:W4:Y:S01]  /*4790*/  MUFU.TANH R101, R101 ;  /* 0x0000006500657308 */ /* 0x000f220000002400 */
[----:B------:R-:W-:Y:S01]  /*47a0*/  FSEL R136, R57, -INF , P2 ;  /* 0xff80000039887808 */ /* 0x000fe20001000000 */
[----:B------:R-:W-:Y:S01]  /*47b0*/  FFMA.FTZ R57, R64, R89, -R33 ;  /* 0x0000005940397223 */ /* 0x000fe20000010821 */
[----:B------:R-:W-:Y:S02]  /*47c0*/  FMNMX.FTZ R7, R56, R7, !PT ;  /* 0x0000000738077209 */ /* 0x000fe40007810000 */
[----:B------:R-:W-:Y:S02]  /*47d0*/  ISETP.GT.AND P2, PT, R97, 0x89, PT ;  /* 0x000000896100780c */ /* 0x000fe40003f44270 */
[----:B------:R-:W-:Y:S01]  /*47e0*/  FSEL R58, R58, -INF , P3 ;  /* 0xff8000003a3a7808 */ /* 0x000fe20001800000 */
[----:B------:R-:W4:Y:S01]  /*47f0*/  MUFU.TANH R71, R71 ;  /* 0x0000004700477308 */ /* 0x000f220000002400 */
[----:B------:R-:W-:-:S02]  /*4800*/  FMNMX.FTZ R7, R136, R7, !PT ;  /* 0x0000000788077209 */ /* 0x000fc40007810000 */
[----:B------:R-:W-:Y:S02]  /*4810*/  ISETP.GT.AND P3, PT, R97, 0x90, PT ;  /* 0x000000906100780c */ /* 0x000fe40003f64270 */
[----:B-----5:R-:W-:Y:S02]  /*4820*/  FSEL R176, R59, -INF , P2 ;  /* 0xff8000003bb07808 */ /* 0x020fe40001000000 */
[----:B------:R-:W-:Y:S01]  /*4830*/  FMNMX.FTZ R7, R58, R7, !PT ;  /* 0x000000073a077209 */ /* 0x000fe20007810000 */
[----:B------:R-:W5:Y:S01]  /*4840*/  MUFU.TANH R105, R105 ;  /* 0x0000006900697308 */ /* 0x000f620000002400 */
[----:B------:R-:W-:Y:S02]  /*4850*/  ISETP.GT.AND P2, PT, R97, 0x91, PT ;  /* 0x000000916100780c */ /* 0x000fe40003f44270 */
[----:B------:R-:W-:Y:S02]  /*4860*/  FSEL R60, R60, -INF , P3 ;  /* 0xff8000003c3c7808 */ /* 0x000fe40001800000 */
[----:B------:R-:W-:-:S02]  /*4870*/  FMNMX.FTZ R7, R176, R7, !PT ;  /* 0x00000007b0077209 */ /* 0x000fc40007810000 */
[----:B------:R-:W-:Y:S01]  /*4880*/  ISETP.GT.AND P3, PT, R97, 0x98, PT ;  /* 0x000000986100780c */ /* 0x000fe20003f64270 */
[----:B------:R-:W5:Y:S01]  /*4890*/  MUFU.TANH R103, R103 ;  /* 0x0000006700677308 */ /* 0x000f620000002400 */
[----:B------:R-:W-:Y:S01]  /*48a0*/  FSEL R52, R61, -INF , P2 ;  /* 0xff8000003d347808 */ /* 0x000fe20001000000 */
[--C-:B------:R-:W-:Y:S01]  /*48b0*/  FFMA.FTZ R61, R70, R89, -R33.reuse ;  /* 0x00000059463d7223 */ /* 0x100fe20000010821 */
[----:B------:R-:W-:Y:S01]  /*48c0*/  FMNMX.FTZ R7, R60, R7, !PT ;  /* 0x000000073c077209 */ /* 0x000fe20007810000 */
[----:B------:R-:W-:Y:S01]  /*48d0*/  FFMA.FTZ R70, R100, R89, -R33 ;  /* 0x0000005964467223 */ /* 0x000fe20000010821 */
[----:B------:R-:W-:Y:S02]  /*48e0*/  ISETP.GT.AND P2, PT, R97, 0x99, PT ;  /* 0x000000996100780c */ /* 0x000fe40003f44270 */
[----:B-1----:R-:W-:Y:S01]  /*48f0*/  FSEL R62, R62, -INF , P3 ;  /* 0xff8000003e3e7808 */ /* 0x002fe20001800000 */
[----:B------:R-:W1:Y:S01]  /*4900*/  MUFU.TANH R109, R109 ;  /* 0x0000006d006d7308 */ /* 0x000e620000002400 */
[----:B------:R-:W-:-:S02]  /*4910*/  FMNMX.FTZ R7, R52, R7, !PT ;  /* 0x0000000734077209 */ /* 0x000fc40007810000 */
[----:B------:R-:W-:Y:S02]  /*4920*/  ISETP.GT.AND P3, PT, R97, 0xa0, PT ;  /* 0x000000a06100780c */ /* 0x000fe40003f64270 */
[----:B--2---:R-:W-:Y:S01]  /*4930*/  FSEL R64, R63, -INF , P2 ;  /* 0xff8000003f407808 */ /* 0x004fe20001000000 */
[--C-:B------:R-:W-:Y:S01]  /*4940*/  FFMA.FTZ R63, R98, R89, -R33.reuse ;  /* 0x00000059623f7223 */ /* 0x100fe20000010821 */
[----:B------:R-:W-:Y:S01]  /*4950*/  FMNMX.FTZ R7, R62, R7, !PT ;  /* 0x000000073e077209 */ /* 0x000fe20007810000 */
[----:B------:R-:W2:Y:S01]  /*4960*/  MUFU.TANH R107, R107 ;  /* 0x0000006b006b7308 */ /* 0x000ea20000002400 */
[----:B------:R-:W-:Y:S02]  /*4970*/  ISETP.GT.AND P2, PT, R97, 0xa1, PT ;  /* 0x000000a16100780c */ /* 0x000fe40003f44270 */
[----:B---3--:R-:W-:Y:S01]  /*4980*/  FSEL R178, R40, -INF , P3 ;  /* 0xff80000028b27808 */ /* 0x008fe20001800000 */
[----:B------:R-:W-:-:S01]  /*4990*/  FFMA.FTZ R40, R66, R89, -R33 ;  /* 0x0000005942287223 */ /* 0x000fc20000010821 */
[----:B------:R-:W-:-:S02]  /*49a0*/  FMNMX.FTZ R7, R64, R7, !PT ;  /* 0x0000000740077209 */ /* 0x000fc40007810000 */
[----:B------:R-:W-:Y:S01]  /*49b0*/  ISETP.GT.AND P3, PT, R97, 0xa8, PT ;  /* 0x000000a86100780c */ /* 0x000fe20003f64270 */
[----:B------:R3:W-:Y:S01]  /*49c0*/  MUFU.EX2 R6, R182 ;  /* 0x000000b600067308 */ /* 0x0007e20000000800 */
[----:B------:R-:W-:Y:S01]  /*49d0*/  FSEL R66, R41, -INF , P2 ;  /* 0xff80000029427808 */ /* 0x000fe20001000000 */
[--C-:B------:R-:W-:Y:S01]  /*49e0*/  FFMA.FTZ R41, R68, R89, -R33.reuse ;  /* 0x0000005944297223 */ /* 0x100fe20000010821 */
[----:B------:R-:W-:Y:S02]  /*49f0*/  FMNMX.FTZ R7, R178, R7, !PT ;  /* 0x00000007b2077209 */ /* 0x000fe40007810000 */
[----:B------:R-:W-:Y:S02]  /*4a00*/  ISETP.GT.AND P2, PT, R97, 0xa9, PT ;  /* 0x000000a96100780c */ /* 0x000fe40003f44270 */
[----:B------:R-:W-:Y:S01]  /*4a10*/  FSEL R180, R69, -INF , P3 ;  /* 0xff80000045b47808 */ /* 0x000fe20001800000 */
[----:B------:R-:W2:Y:S01]  /*4a20*/  MUFU.TANH R111, R111 ;  /* 0x0000006f006f7308 */ /* 0x000ea20000002400 */
[----:B------:R-:W-:Y:S01]  /*4a30*/  FMNMX.FTZ R7, R66, R7, !PT ;  /* 0x0000000742077209 */ /* 0x000fe20007810000 */
[----:B------:R-:W-:Y:S01]  /*4a40*/  FFMA.FTZ R69, R118, R89, -R33 ;  /* 0x0000005976457223 */ /* 0x000fe20000010821 */
[----:B------:R-:W-:-:S02]  /*4a50*/  ISETP.GT.AND P3, PT, R97, 0xb0, PT ;  /* 0x000000b06100780c */ /* 0x000fc40003f64270 */
[----:B----4-:R-:W-:Y:S02]  /*4a60*/  FSEL R68, R101, -INF , P2 ;  /* 0xff80000065447808 */ /* 0x010fe40001000000 */
[----:B------:R-:W-:Y:S01]  /*4a70*/  FMNMX.FTZ R7, R180, R7, !PT ;  /* 0x00000007b4077209 */ /* 0x000fe20007810000 */
[----:B------:R-:W4:Y:S01]  /*4a80*/  MUFU.TANH R25, R25 ;  /* 0x0000001900197308 */ /* 0x000f220000002400 */
[----:B------:R-:W-:Y:S02]  /*4a90*/  ISETP.GT.AND P2, PT, R97, 0xb1, PT ;  /* 0x000000b16100780c */ /* 0x000fe40003f44270 */
[----:B---3--:R-:W-:Y:S01]  /*4aa0*/  FSEL R182, R71, -INF , P3 ;  /* 0xff80000047b67808 */ /* 0x008fe20001800000 */
[----:B------:R-:W-:-:S01]  /*4ab0*/  FFMA.FTZ R71, R120, R89, -R33 ;  /* 0x0000005978477223 */ /* 0x000fc20000010821 */
[----:B------:R-:W-:Y:S02]  /*4ac0*/  FMNMX.FTZ R7, R68, R7, !PT ;  /* 0x0000000744077209 */ /* 0x000fe40007810000 */
[----:B------:R-:W-:Y:S01]  /*4ad0*/  ISETP.GT.AND P3, PT, R97, 0xb8, PT ;  /* 0x000000b86100780c */ /* 0x000fe20003f64270 */
[----:B------:R3:W-:Y:S01]  /*4ae0*/  MUFU.EX2 R128, R186 ;  /* 0x000000ba00807308 */ /* 0x0007e20000000800 */
[----:B-----5:R-:W-:-:S02]  /*4af0*/  FSEL R184, R105, -INF , P2 ;  /* 0xff80000069b87808 */ /* 0x020fc40001000000 */
[----:B------:R-:W-:Y:S02]  /*4b00*/  FMNMX.FTZ R7, R182, R7, !PT ;  /* 0x00000007b6077209 */ /* 0x000fe40007810000 */
[----:B------:R-:W-:Y:S02]  /*4b10*/  ISETP.GT.AND P2, PT, R97, 0xb9, PT ;  /* 0x000000b96100780c */ /* 0x000fe40003f44270 */
[----:B------:R-:W-:Y:S01]  /*4b20*/  FMNMX.FTZ R7, R184, R7, !PT ;  /* 0x00000007b8077209 */ /* 0x000fe20007810000 */
[----:B------:R-:W5:Y:S01]  /*4b30*/  MUFU.TANH R29, R29 ;  /* 0x0000001d001d7308 */ /* 0x000f620000002400 */
[----:B---3--:R-:W-:Y:S02]  /*4b40*/  FSEL R186, R103, -INF , P3 ;  /* 0xff80000067ba7808 */ /* 0x008fe40001800000 */
[----:B------:R-:W-:Y:S02]  /*4b50*/  ISETP.GT.AND P3, PT, R97, 0xc0, PT ;  /* 0x000000c06100780c */ /* 0x000fe40003f64270 */
[----:B-1----:R-:W-:-:S02]  /*4b60*/  FSEL R188, R109, -INF , P2 ;  /* 0xff8000006dbc7808 */ /* 0x002fc40001000000 */
[----:B------:R-:W-:Y:S01]  /*4b70*/  FMNMX.FTZ R7, R186, R7, !PT ;  /* 0x00000007ba077209 */ /* 0x000fe20007810000 */
[----:B------:R-:W1:Y:S01]  /*4b80*/  MUFU.TANH R27, R27 ;  /* 0x0000001b001b7308 */ /* 0x000e620000002400 */
[----:B------:R-:W-:Y:S02]  /*4b90*/  ISETP.GT.AND P2, PT, R97, 0xc1, PT ;  /* 0x000000c16100780c */ /* 0x000fe40003f44270 */
[----:B--2---:R-:W-:Y:S02]  /*4ba0*/  FSEL R190, R107, -INF , P3 ;  /* 0xff8000006bbe7808 */ /* 0x004fe40001800000 */
[----:B------:R-:W-:Y:S02]  /*4bb0*/  FMNMX.FTZ R7, R188, R7, !PT ;  /* 0x00000007bc077209 */ /* 0x000fe40007810000 */
[----:B------:R-:W-:Y:S01]  /*4bc0*/  ISETP.GT.AND P3, PT, R97, 0xc8, PT ;  /* 0x000000c86100780c */ /* 0x000fe20003f64270 */
[----:B------:R-:W2:Y:S01]  /*4bd0*/  MUFU.TANH R34, R34 ;  /* 0x0000002200227308 */ /* 0x000ea20000002400 */
[----:B------:R-:W-:-:S02]  /*4be0*/  FSEL R98, R111, -INF , P2 ;  /* 0xff8000006f627808 */ /* 0x000fc40001000000 */
[----:B------:R-:W-:Y:S02]  /*4bf0*/  FMNMX.FTZ R7, R190, R7, !PT ;  /* 0x00000007be077209 */ /* 0x000fe40007810000 */
[----:B------:R-:W-:Y:S02]  /*4c00*/  ISETP.GT.AND P2, PT, R97, 0xc9, PT ;  /* 0x000000c96100780c */ /* 0x000fe40003f44270 */
[----:B----4-:R-:W-:Y:S01]  /*4c10*/  FSEL R192, R25, -INF , P3 ;  /* 0xff80000019c07808 */ /* 0x010fe20001800000 */
[----:B------:R-:W3:Y:S01]  /*4c20*/  MUFU.TANH R37, R37 ;  /* 0x0000002500257308 */ /* 0x000ee20000002400 */
[----:B------:R-:W-:Y:S01]  /*4c30*/  FMNMX.FTZ R7, R98, R7, !PT ;  /* 0x0000000762077209 */ /* 0x000fe20007810000 */
[-CC-:B------:R-:W-:Y:S01]  /*4c40*/  FFMA.FTZ R25, R102, R89.reuse, -R33.reuse ;  /* 0x0000005966197223 */ /* 0x180fe20000010821 */
[----:B------:R-:W-:Y:S02]  /*4c50*/  ISETP.GT.AND P3, PT, R97, 0xd0, PT ;  /* 0x000000d06100780c */ /* 0x000fe40003f64270 */
[----:B-----5:R-:W-:Y:S01]  /*4c60*/  FSEL R100, R29, -INF , P2 ;  /* 0xff8000001d647808 */ /* 0x020fe20001000000 */
[----:B------:R-:W-:-:S01]  /*4c70*/  FFMA.FTZ R29, R108, R89, -R33 ;  /* 0x000000596c1d7223 */ /* 0x000fc20000010821 */
[----:B------:R-:W-:Y:S01]  /*4c80*/  FMNMX.FTZ R7, R192, R7, !PT ;  /* 0x00000007c0077209 */ /* 0x000fe20007810000 */
[----:B------:R-:W4:Y:S01]  /*4c90*/  MUFU.TANH R39, R39 ;  /* 0x0000002700277308 */ /* 0x000f220000002400 */
[----:B------:R-:W-:Y:S01]  /*4ca0*/  ISETP.GT.AND P2, PT, R97, 0xd1, PT ;  /* 0x000000d16100780c */ /* 0x000fe20003f44270 */
[-CC-:B------:R-:W-:Y:S01]  /*4cb0*/  FFMA.FTZ R108, R124, R89.reuse, -R33.reuse ;  /* 0x000000597c6c7223 */ /* 0x180fe20000010821 */
[----:B-1----:R-:W-:Y:S01]  /*4cc0*/  FSEL R194, R27, -INF , P3 ;  /* 0xff8000001bc27808 */ /* 0x002fe20001800000 */
[--C-:B------:R-:W-:Y:S01]  /*4cd0*/  FFMA.FTZ R27, R106, R89, -R33.reuse ;  /* 0x000000596a1b7223 */ /* 0x100fe20000010821 */
[----:B------:R-:W-:Y:S01]  /*4ce0*/  FMNMX.FTZ R7, R100, R7, !PT ;  /* 0x0000000764077209 */ /* 0x000fe20007810000 */
[-CC-:B------:R-:W-:Y:S01]  /*4cf0*/  FFMA.FTZ R106, R116, R89.reuse, -R33.reuse ;  /* 0x00000059746a7223 */ /* 0x180fe20000010821 */
[C---:B------:R-:W-:Y:S01]  /*4d00*/  ISETP.GT.AND P3, PT, R97.reuse, 0xd8, PT ;  /* 0x000000d86100780c */ /* 0x040fe20003f64270 */
[----:B------:R-:W-:Y:S01]  /*4d10*/  MUFU.EX2 R59, R13 ;  /* 0x0000000d003b7308 */ /* 0x000fe20000000800 */
[----:B--2---:R-:W-:Y:S01]  /*4d20*/  FSEL R102, R34, -INF , P2 ;  /* 0xff80000022667808 */ /* 0x004fe20001000000 */
[--C-:B------:R-:W-:Y:S01]  /*4d30*/  FFMA.FTZ R34, R104, R89, -R33.reuse ;  /* 0x0000005968227223 */ /* 0x100fe20000010821 */
[----:B------:R-:W-:Y:S01]  /*4d40*/  FMNMX.FTZ R7, R194, R7, !PT ;  /* 0x00000007c2077209 */ /* 0x000fe20007810000 */
[----:B------:R-:W-:Y:S01]  /*4d50*/  FFMA.FTZ R104, R110, R89, -R33 ;  /* 0x000000596e687223 */ /* 0x000fe20000010821 */
[----:B------:R-:W-:-:S02]  /*4d60*/  ISETP.GT.AND P2, PT, R97, 0xd9, PT ;  /* 0x000000d96100780c */ /* 0x000fc40003f44270 */
[----:B---3--:R-:W-:Y:S01]  /*4d70*/  FSEL R196, R37, -INF , P3 ;  /* 0xff80000025c47808 */ /* 0x008fe20001800000 */
[----:B------:R-:W-:-:S01]  /*4d80*/  FFMA.FTZ R37, R112, R89, -R33 ;  /* 0x0000005970257223 */ /* 0x000fc20000010821 */
[----:B------:R-:W-:Y:S01]  /*4d90*/  FMNMX.FTZ R7, R102, R7, !PT ;  /* 0x0000000766077209 */ /* 0x000fe20007810000 */
[----:B------:R-:W-:Y:S01]  /*4da0*/  MUFU.EX2 R26, R26 ;  /* 0x0000001a001a7308 */ /* 0x000fe20000000800 */
[----:B----4-:R-:W-:Y:S01]  /*4db0*/  FSEL R198, R39, -INF , P2 ;  /* 0xff80000027c67808 */ /* 0x010fe20001000000 */
[----:B------:R-:W-:Y:S01]  /*4dc0*/  FFMA.FTZ R39, R114, R89, -R33 ;  /* 0x0000005972277223 */ /* 0x000fe20000010821 */
[----:B------:R-:W-:-:S04]  /*4dd0*/  FMNMX.FTZ R7, R196, R7, !PT ;  /* 0x00000007c4077209 */ /* 0x000fc80007810000 */
[----:B------:R-:W-:Y:S01]  /*4de0*/  FMNMX.FTZ R7, R198, R7, !PT ;  /* 0x00000007c6077209 */ /* 0x000fe20007810000 */
[----:B------:R-:W1:Y:S04]  /*4df0*/  MUFU.EX2 R31, R31 ;  /* 0x0000001f001f7308 */ /* 0x000e680000000800 */
[----:B------:R-:W2:Y:S04]  /*4e00*/  SHFL.BFLY PT, R90, R7, 0x2, 0x1f ;  /* 0x0c401f00075a7f89 */ /* 0x000ea800000e0000 */
[----:B------:R-:W-:Y:S08]  /*4e10*/  MUFU.EX2 R30, R30 ;  /* 0x0000001e001e7308 */ /* 0x000ff00000000800 */
[----:B------:R-:W3:Y:S01]  /*4e20*/  MUFU.EX2 R35, R35 ;  /* 0x0000002300237308 */ /* 0x000ee20000000800 */
[----:B-1----:R-:W-:-:S07]  /*4e30*/  FADD.FTZ R3, R26, R31 ;  /* 0x0000001f1a037221 */ /* 0x002fce0000010000 */
[----:B------:R-:W-:Y:S01]  /*4e40*/  MUFU.EX2 R38, R38 ;  /* 0x0000002600267308 */ /* 0x000fe20000000800 */
[----:B--2---:R-:W-:-:S07]  /*4e50*/  FMNMX.FTZ R13, R7, R90, !PT ;  /* 0x0000005a070d7209 */ /* 0x004fce0007810000 */
[----:B------:R-:W-:Y:S01]  /*4e60*/  MUFU.EX2 R43, R43 ;  /* 0x0000002b002b7308 */ /* 0x000fe20000000800 */
[----:B------:R-:W1:Y:S01]  /*4e70*/  SHFL.BFLY PT, R90, R13, 0x1, 0x1f ;  /* 0x0c201f000d5a7f89 */ /* 0x000e6200000e0000 */
[----:B---3--:R-:W-:-:S04]  /*4e80*/  F2FP.SATFINITE.E4M3.F32.PACK_AB_MERGE_C R224, R35, R30, RZ ;  /* 0x0000001e23e0723e */ /* 0x008fc800048070ff */
[----:B------:R-:W-:Y:S01]  /*4e90*/  F2FP.SATFINITE.E4M3.F32.PACK_AB_MERGE_C R224, R31, R26, R224 ;  /* 0x0000001a1fe0723e */ /* 0x000fe200048070e0 */
[----:B------:R-:W-:Y:S01]  /*4ea0*/  IMAD.MOV.U32 R26, RZ, RZ, R87 ;  /* 0x000000ffff1a7224 */ /* 0x000fe200078e0057 */
[----:B------:R-:W-:Y:S08]  /*4eb0*/  MUFU.EX2 R45, R45 ;  /* 0x0000002d002d7308 */ /* 0x000ff00000000800 */
[----:B------:R-:W2:Y:S08]  /*4ec0*/  MUFU.EX2 R50, R50 ;  /* 0x0000003200327308 */ /* 0x000eb00000000800 */
[----:B------:R-:W-:Y:S01]  /*4ed0*/  MUFU.EX2 R47, R47 ;  /* 0x0000002f002f7308 */ /* 0x000fe20000000800 */
[----:B-1----:R-:W-:-:S02]  /*4ee0*/  FMNMX.FTZ R90, R13, R90, !PT ;  /* 0x0000005a0d5a7209 */ /* 0x002fc40007810000 */
[----:B------:R-:W-:Y:S02]  /*4ef0*/  IADD3 R13, -R93, UR42, R72 ;  /* 0x0000002a5d0d7c10 */ /* 0x000fe4000fffe148 */
[C---:B------:R-:W-:Y:S01]  /*4f00*/  FSETP.NEU.FTZ.AND P2, PT, R90.reuse, -INF , PT ;  /* 0xff8000005a00780b */ /* 0x040fe20003f5d000 */
[----:B------:R-:W-:Y:S02]  /*4f10*/  FFMA.FTZ R77, R90, R89, -8 ;  /* 0xc10000005a4d7423 */ /* 0x000fe40000010059 */
[----:B------:R-:W-:Y:S01]  /*4f20*/  MUFU.EX2 R54, R54 ;  /* 0x0000003600367308 */ /* 0x000fe20000000800 */
[----:B--2---:R-:W-:Y:S02]  /*4f30*/  F2FP.SATFINITE.E4M3.F32.PACK_AB_MERGE_C R226, R50, R45, RZ ;  /* 0x0000002d32e2723e */ /* 0x004fe400048070ff */
[----:B------:R-:W-:Y:S02]  /*4f40*/  FSEL R77, R77, RZ, P2 ;  /* 0x000000ff4d4d7208 */ /* 0x000fe40001000000 */
[----:B------:R-:W-:-:S03]  /*4f50*/  F2FP.SATFINITE.E4M3.F32.PACK_AB_MERGE_C R226, R43, R38, R226 ;  /* 0x000000262be2723e */ /* 0x000fc600048070e2 */
[-CC-:B------:R-:W-:Y:S01]  /*4f60*/  FFMA.FTZ R33, R130, R89.reuse, -R77.reuse ;  /* 0x0000005982217223 */ /* 0x180fe2000001084d */
[----:B------:R-:W-:-:S01]  /*4f70*/  FFMA.FTZ R4, R4, R89, -R77 ;  /* 0x0000005904047223 */ /* 0x000fc2000001084d */
[-CC-:B------:R-:W-:Y:S01]  /*4f80*/  FFMA.FTZ R81, R132, R89.reuse, -R77.reuse ;  /* 0x0000005984517223 */ /* 0x180fe2000001084d */
[----:B------:R-:W-:-:S01]  /*4f90*/  FFMA.FTZ R112, R134, R89, -R77 ;  /* 0x0000005986707223 */ /* 0x000fc2000001084d */
[-CC-:B------:R-:W-:Y:S01]  /*4fa0*/  FFMA.FTZ R116, R12, R89.reuse, -R77.reuse ;  /* 0x000000590c747223 */ /* 0x180fe2000001084d */
[----:B------:R-:W-:Y:S01]  /*4fb0*/  IMAD.MOV.U32 R12, RZ, RZ, RZ ;  /* 0x000000ffff0c7224 */ /* 0x000fe200078e00ff */
[----:B------:R-:W-:Y:S01]  /*4fc0*/  MUFU.EX2 R33, R33 ;  /* 0x0000002100217308 */ /* 0x000fe20000000800 */
[----:B------:R-:W-:-:S01]  /*4fd0*/  FFMA.FTZ R10, R10, R89, -R77 ;  /* 0x000000590a0a7223 */ /* 0x000fc2000001084d */
[----:B------:R-:W-:Y:S01]  /*4fe0*/  FFMA.FTZ R79, R146, R89, -R77 ;  /* 0x00000059924f7223 */ /* 0x000fe2000001084d */
[----:B------:R-:W-:-:S04]  /*4ff0*/  IMAD.HI R7, R13, -0x6db6db6d, R12 ;  /* 0x924924930d077827 */ /* 0x000fc800078e020c */
[-CC-:B------:R-:W-:Y:S01]  /*5000*/  FFMA.FTZ R91, R150, R89.reuse, -R77.reuse ;  /* 0x00000059965b7223 */ /* 0x180fe2000001084d */
[----:B------:R-:W-:-:S01]  /*5010*/  FFMA.FTZ R12, R92, R89, -R77 ;  /* 0x000000595c0c7223 */ /* 0x000fc2000001084d */
[----:B------:R-:W-:Y:S01]  /*5020*/  FADD.FTZ R92, R30, R3 ;  /* 0x000000031e5c7221 */ /* 0x000fe20000010000 */
[----:B------:R-:W-:-:S01]  /*5030*/  FFMA.FTZ R83, R152, R89, -R77 ;  /* 0x0000005998537223 */ /* 0x000fc2000001084d */
[----:B------:R-:W1:Y:S01]  /*5040*/  MUFU.EX2 R4, R4 ;  /* 0x0000000400047308 */ /* 0x000e620000000800 */
[----:B------:R-:W-:Y:S01]  /*5050*/  SHF.R.U32.HI R72, RZ, 0x1f, R7 ;  /* 0x0000001fff487819 */ /* 0x000fe20000011607 */
[----:B------:R-:W-:Y:S01]  /*5060*/  FADD.FTZ R111, R35, R92 ;  /* 0x0000005c236f7221 */ /* 0x000fe20000010000 */
[----:B------:R-:W-:-:S01]  /*5070*/  FFMA.FTZ R110, R162, R89, -R77 ;  /* 0x00000059a26e7223 */ /* 0x000fc2000001084d */
[-CC-:B------:R-:W-:Y:S01]  /*5080*/  FFMA.FTZ R97, R164, R89.reuse, -R77.reuse ;  /* 0x00000059a4617223 */ /* 0x180fe2000001084d */
[----:B------:R-:W-:Y:S01]  /*5090*/  LEA.HI.SX32 R7, R7, R72, 0x19 ;  /* 0x0000004807077211 */ /* 0x000fe200078fcaff */
        /* <DEDUP_REMOVED lines=28> */
[----:B------:R-:W-:Y:S01]  /*5260*/  F2FP.SATFINITE.E4M3.F32.PACK_AB_MERGE_C R225, R112, R81, RZ ;  /* 0x0000005170e1723e */ /* 0x000fe200048070ff */
[----:B------:R-:W-:-:S01]  /*5270*/  FFMA.FTZ R84, R174, R89, -R77 ;  /* 0x00000059ae547223 */ /* 0x000fc2000001084d */
[-CC-:B------:R-:W-:Y:S01]  /*5280*/  FFMA.FTZ R94, R94, R89.reuse, -R77.reuse ;  /* 0x000000595e5e7223 */ /* 0x180fe2000001084d */
[----:B------:R-:W-:-:S01]  /*5290*/  FFMA.FTZ R96, R96, R89, -R77 ;  /* 0x0000005960607223 */ /* 0x000fc2000001084d */
[----:B------:R-:W-:Y:S01]  /*52a0*/  FFMA.FTZ R3, R56, R89, -R77 ;  /* 0x0000005938037223 */ /* 0x000fe2000001084d */
[----:B------:R-:W-:Y:S01]  /*52b0*/  VIADD R132, R73, 0xfffffffe ;  /* 0xfffffffe49847836 */ /* 0x000fe20000000000 */
[----:B------:R-:W3:Y:S01]  /*52c0*/  MUFU.EX2 R91, R91 ;  /* 0x0000005b005b7308 */ /* 0x000ee20000000800 */
        /* <DEDUP_REMOVED lines=9> */
[----:B------:R-:W-:Y:S01]  /*5360*/  F2FP.SATFINITE.E4M3.F32.PACK_AB_MERGE_C R225, R4, R33, R225 ;  /* 0x0000002104e1723e */ /* 0x000fe200048070e1 */
[----:B------:R-:W-:-:S01]  /*5370*/  FFMA.FTZ R62, R62, R89, -R77 ;  /* 0x000000593e3e7223 */ /* 0x000fc2000001084d */
[-CC-:B------:R-:W-:Y:S01]  /*5380*/  FFMA.FTZ R178, R178, R89.reuse, -R77.reuse ;  /* 0x00000059b2b27223 */ /* 0x180fe2000001084d */
[----:B------:R-:W-:-:S01]  /*5390*/  FFMA.FTZ R66, R66, R89, -R77 ;  /* 0x0000005942427223 */ /* 0x000fc2000001084d */
[-CC-:B------:R-:W-:Y:S01]  /*53a0*/  FFMA.FTZ R180, R180, R89.reuse, -R77.reuse ;  /* 0x00000059b4b47223 */ /* 0x180fe2000001084d */
[----:B------:R-:W-:-:S01]  /*53b0*/  FFMA.FTZ R68, R68, R89, -R77 ;  /* 0x0000005944447223 */ /* 0x000fc2000001084d */
        /* <DEDUP_REMOVED lines=20> */
[----:B------:R-:W-:Y:S01]  /*5500*/  VIMNMX R7, RZ, R7, !PT ;  /* 0x00000007ff077248 */ /* 0x000fe20007fe0100 */
[--C-:B------:R-:W-:Y:S01]  /*5510*/  IMAD.MOV.U32 R50, RZ, RZ, R87.reuse ;  /* 0x000000ffff327224 */ /* 0x100fe200078e0057 */
[----:B------:R-:W-:Y:S01]  /*5520*/  F2FP.SATFINITE.E4M3.F32.PACK_AB_MERGE_C R227, R116, R91, RZ ;  /* 0x0000005b74e3723e */ /* 0x000fe200048070ff */
[----:B------:R-:W-:Y:S01]  /*5530*/  IMAD.MOV.U32 R38, RZ, RZ, R87 ;  /* 0x000000ffff267224 */ /* 0x000fe200078e0057 */
[----:B------:R-:W2:Y:S01]  /*5540*/  MUFU.EX2 R97, R97 ;  /* 0x0000006100617308 */ /* 0x000ea20000000800 */
[----:B---3--:R-:W-:-:S01]  /*5550*/  FADD.FTZ R72, R110, R115 ;  /* 0x000000736e487221 */ /* 0x008fc20000010000 */
[----:B------:R-:W-:-:S02]  /*5560*/  ISETP.GE.AND P2, PT, R132, R7, PT ;  /* 0x000000078400720c */ /* 0x000fc40003f46270 */
[----:B------:R-:W-:Y:S02]  /*5570*/  R2UR UR41, R132 ;  /* 0x00000000842972ca */ /* 0x000fe400000e0000 */
[----:B------:R-:W-:Y:S01]  /*5580*/  F2FP.SATFINITE.E4M3.F32.PACK_AB_MERGE_C R227, R79, R10, R227 ;  /* 0x0000000a4fe3723e */ /* 0x000fe200048070e3 */
[----:B------:R-:W-:Y:S01]  /*5590*/  IMAD.MOV.U32 R79, RZ, RZ, R87 ;  /* 0x000000ffff4f7224 */ /* 0x000fe200078e0057 */
[----:B------:R-:W3:Y:S01]  /*55a0*/  MUFU.EX2 R126, R126 ;  /* 0x0000007e007e7308 */ /* 0x000ee20000000800 */
[----:B-1----:R-:W-:-:S07]  /*55b0*/  FADD.FTZ R113, R49, R52 ;  /* 0x0000003431717221 */ /* 0x002fce0000010000 */
[----:B------:R-:W1:Y:S01]  /*55c0*/  MUFU.EX2 R120, R120 ;  /* 0x0000007800787308 */ /* 0x000e620000000800 */
[----:B--2---:R-:W-:-:S07]  /*55d0*/  FADD.FTZ R115, R97, R72 ;  /* 0x0000004861737221 */ /* 0x004fce0000010000 */
[----:B------:R-:W2:Y:S01]  /*55e0*/  MUFU.EX2 R51, R51 ;  /* 0x0000003300337308 */ /* 0x000ea20000000800 */
[----:B---3--:R-:W-:-:S01]  /*55f0*/  FADD.FTZ R72, R126, R113 ;  /* 0x000000717e487221 */ /* 0x008fc20000010000 */
[----:B------:R-:W-:-:S04]  /*5600*/  F2FP.SATFINITE.E4M3.F32.PACK_AB_MERGE_C R220, R126, R49, RZ ;  /* 0x000000317edc723e */ /* 0x000fc800048070ff */
[----:B------:R-:W-:Y:S01]  /*5610*/  F2FP.SATFINITE.E4M3.F32.PACK_AB_MERGE_C R220, R54, R47, R220 ;  /* 0x0000002f36dc723e */ /* 0x000fe200048070dc */
[----:B------:R-:W-:Y:S01]  /*5620*/  IMAD.MOV.U32 R54, RZ, RZ, R87 ;  /* 0x000000ffff367224 */ /* 0x000fe200078e0057 */
[----:B------:R-:W3:Y:S01]  /*5630*/  MUFU.EX2 R85, R85 ;  /* 0x0000005500557308 */ /* 0x000ee20000000800 */
[----:B-1----:R-:W-:-:S01]  /*5640*/  FADD.FTZ R92, R120, R115 ;  /* 0x00000073785c7221 */ /* 0x002fc20000010000 */
[----:B------:R-:W-:Y:S01]  /*5650*/  F2FP.SATFINITE.E4M3.F32.PACK_AB_MERGE_C R221, R120, R97, RZ ;  /* 0x0000006178dd723e */ /* 0x000fe200048070ff */
[----:B------:R-:W-:-:S03]  /*5660*/  IMAD.MOV.U32 R47, RZ, RZ, R87 ;  /* 0x000000ffff2f7224 */ /* 0x000fc600078e0057 */
[----:B------:R-:W-:Y:S01]  /*5670*/  F2FP.SATFINITE.E4M3.F32.PACK_AB_MERGE_C R221, R110, R83, R221 ;  /* 0x000000536edd723e */ /* 0x000fe200048070dd */
[----:B------:R-:W-:Y:S01]  /*5680*/  IMAD.MOV.U32 R83, RZ, RZ, R87 ;  /* 0x000000ffff537224 */ /* 0x000fe200078e0057 */
[----:B------:R-:W1:Y:S01]  /*5690*/  MUFU.EX2 R114, R114 ;  /* 0x0000007200727308 */ /* 0x000e620000000800 */
[----:B--2---:R-:W-:-:S04]  /*56a0*/  FADD.FTZ R113, R51, R72 ;  /* 0x0000004833717221 */ /* 0x004fc80000010000 */
[----:B------:R-:W-:-:S03]  /*56b0*/  FADD.FTZ R113, R128, R113 ;  /* 0x0000007180717221 */ /* 0x000fc60000010000 */
[----:B------:R-:W2:Y:S01]  /*56c0*/  MUFU.EX2 R101, R101 ;  /* 0x0000006500657308 */ /* 0x000ea20000000800 */
[----:B---3--:R-:W-:-:S01]  /*56d0*/  FADD.FTZ R115, R85, R92 ;  /* 0x0000005c55737221 */ /* 0x008fc20000010000 */
[----:B------:R-:W-:-:S06]  /*56e0*/  FADD.FTZ R92, R6, R113 ;  /* 0x00000071065c7221 */ /* 0x000fcc0000010000 */
[----:B------:R-:W3:Y:S01]  /*56f0*/  MUFU.EX2 R53, R53 ;  /* 0x0000003500357308 */ /* 0x000ee20000000800 */
[----:B-1----:R-:W-:-:S07]  /*5700*/  FADD.FTZ R72, R114, R115 ;  /* 0x0000007372487221 */ /* 0x002fce0000010000 */
[----:B------:R-:W1:Y:S01]  /*5710*/  MUFU.EX2 R122, R122 ;  /* 0x0000007a007a7308 */ /* 0x000e620000000800 */
[----:B--2---:R-:W-:-:S07]  /*5720*/  FADD.FTZ R113, R101, R72 ;  /* 0x0000004865717221 */ /* 0x004fce0000010000 */
[----:B------:R-:W2:Y:S01]  /*5730*/  MUFU.EX2 R8, R8 ;  /* 0x0000000800087308 */ /* 0x000ea20000000800 */
[----:B---3--:R-:W-:-:S01]  /*5740*/  FADD.FTZ R115, R53, R92 ;  /* 0x0000005c35737221 */ /* 0x008fc20000010000 */
[----:B------:R-:W-:Y:S01]  /*5750*/  F2FP.SATFINITE.E4M3.F32.PACK_AB_MERGE_C R222, R53, R6, RZ ;  /* 0x0000000635de723e */ /* 0x000fe200048070ff */
[----:B------:R-:W-:-:S03]  /*5760*/  IMAD.MOV.U32 R53, RZ, RZ, R87 ;  /* 0x000000ffff357224 */ /* 0x000fc600078e0057 */
[----:B------:R-:W-:Y:S01]  /*5770*/  F2FP.SATFINITE.E4M3.F32.PACK_AB_MERGE_C R222, R128, R51, R222 ;  /* 0x0000003380de723e */ /* 0x000fe200048070de */
[----:B------:R-:W-:Y:S01]  /*5780*/  IMAD.MOV.U32 R51, RZ, RZ, R87 ;  /* 0x000000ffff337224 */ /* 0x000fe200078e0057 */
[----:B------:R-:W-:Y:S01]  /*5790*/  MUFU.EX2 R95, R95 ;  /* 0x0000005f005f7308 */ /* 0x000fe20000000800 */
[----:B-1----:R-:W-:-:S04]  /*57a0*/  F2FP.SATFINITE.E4M3.F32.PACK_AB_MERGE_C R223, R122, R101, RZ ;  /* 0x000000657adf723e */ /* 0x002fc800048070ff */
[----:B------:R-:W-:Y:S01]  /*57b0*/  F2FP.SATFINITE.E4M3.F32.PACK_AB_MERGE_C R223, R114, R85, R223 ;  /* 0x0000005572df723e */ /* 0x000fe200048070df */
[----:B------:R-:W-:Y:S02]  /*57c0*/  IMAD.MOV.U32 R85, RZ, RZ, R87 ;  /* 0x000000ffff557224 */ /* 0x000fe400078e0057 */
        /* <DEDUP_REMOVED lines=9> */
[----:B------:R3:W-:Y:S01]  /*5860*/  MUFU.EX2 R52, R60 ;  /* 0x0000003c00347308 */ /* 0x0007e20000000800 */
[----:B-1----:R-:W-:-:S01]  /*5870*/  FADD.FTZ R72, R14, R115 ;  /* 0x000000730e487221 */ /* 0x002fc20000010000 */
[----:B------:R-:W-:-:S04]  /*5880*/  F2FP.SATFINITE.E4M3.F32.PACK_AB_MERGE_C R216, R14, R11, RZ ;  /* 0x0000000b0ed8723e */ /* 0x000fc800048070ff */
[----:B------:R-:W-:Y:S02]  /*5890*/  F2FP.SATFINITE.E4M3.F32.PACK_AB_MERGE_C R216, R9, R8, R216 ;  /* 0x0000000809d8723e */ /* 0x000fe400048070d8 */
[----:B------:R-:W1:Y:S01]  /*58a0*/  MUFU.EX2 R15, R15 ;  /* 0x0000000f000f7308 */ /* 0x000e620000000800 */
[----:B---3--:R-:W-:-:S01]  /*58b0*/  FADD.FTZ R60, R122, R113 ;  /* 0x000000717a3c7221 */ /* 0x008fc20000010000 */
[----:B--2---:R-:W-:-:S03]  /*58c0*/  F2FP.SATFINITE.E4M3.F32.PACK_AB_MERGE_C R217, R124, R105, RZ ;  /* 0x000000697cd9723e */ /* 0x004fc600048070ff */
[----:B------:R-:W-:Y:S01]  /*58d0*/  FADD.FTZ R113, R95, R60 ;  /* 0x0000003c5f717221 */ /* 0x000fe20000010000 */
[C---:B------:R-:W-:Y:S02]  /*58e0*/  F2FP.SATFINITE.E4M3.F32.PACK_AB_MERGE_C R217, R118.reuse, R95, R217 ;  /* 0x0000005f76d9723e */ /* 0x040fe400048070d9 */
[----:B------:R-:W2:Y:S01]  /*58f0*/  MUFU.EX2 R80, R80 ;  /* 0x0000005000507308 */ /* 0x000ea20000000800 */
[----:B------:R-:W-:-:S04]  /*5900*/  FADD.FTZ R60, R118, R113 ;  /* 0x00000071763c7221 */ /* 0x000fc80000010000 */
[----:B------:R-:W-:-:S03]  /*5910*/  FADD.FTZ R117, R105, R60 ;  /* 0x0000003c69757221 */ /* 0x000fc60000010000 */
[----:B------:R-:W-:Y:S01]  /*5920*/  MUFU.EX2 R20, R20 ;  /* 0x0000001400147308 */ /* 0x000fe20000000800 */
[----:B------:R-:W-:-:S01]  /*5930*/  FADD.FTZ R117, R124, R117 ;  /* 0x000000757c757221 */ /* 0x000fc20000010000 */
[----:B-1----:R-:W-:Y:S01]  /*5940*/  FADD.FTZ R115, R15, R72 ;  /* 0x000000480f737221 */ /* 0x002fe20000010000 */
[----:B------:R-:W-:-:S05]  /*5950*/  IMAD.MOV.U32 R72, RZ, RZ, R87 ;  /* 0x000000ffff487224 */ /* 0x000fca00078e0057 */
        /* <DEDUP_REMOVED lines=8> */
[----:B------:R-:W-:Y:S08]  /*59e0*/  MUFU.EX2 R55, R55 ;  /* 0x0000003700377308 */ /* 0x000ff00000000800 */
[----:B------:R-:W2:Y:S01]  /*59f0*/  MUFU.EX2 R82, R82 ;  /* 0x0000005200527308 */ /* 0x000ea20000000800 */
[----:B-1----:R-:W-:-:S01]  /*5a00*/  FADD.FTZ R81, R130, R81 ;  /* 0x0000005182517221 */ /* 0x002fc20000010000 */
[----:B------:R-:W-:-:S04]  /*5a10*/  F2FP.SATFINITE.E4M3.F32.PACK_AB_MERGE_C R107, R130, R107, RZ ;  /* 0x0000006b826b723e */ /* 0x000fc800048070ff */
[----:B------:R-:W-:Y:S01]  /*5a20*/  F2FP.SATFINITE.E4M3.F32.PACK_AB_MERGE_C R219, R99, R80, R107 ;  /* 0x0000005063db723e */ /* 0x000fe2000480706b */
[----:B------:R-:W-:Y:S01]  /*5a30*/  IMAD.MOV.U32 R80, RZ, RZ, R87 ;  /* 0x000000ffff507224 */ /* 0x000fe200078e0057 */
[----:B------:R-:W1:Y:S08]  /*5a40*/  MUFU.EX2 R76, R76 ;  /* 0x0000004c004c7308 */ /* 0x000e700000000800 */
[----:B------:R3:W-:Y:S01]  /*5a50*/  MUFU.EX2 R113, R64 ;  /* 0x0000004000717308 */ /* 0x0007e20000000800 */
[----:B--2---:R-:W-:-:S01]  /*5a60*/  FADD.FTZ R6, R82, R81 ;  /* 0x0000005152067221 */ /* 0x004fc20000010000 */
[----:B------:R-:W-:-:S06]  /*5a70*/  IMAD.MOV.U32 R81, RZ, RZ, R87 ;  /* 0x000000ffff517224 */ /* 0x000fcc00078e0057 */
[----:B------:R-:W2:Y:S01]  /*5a80*/  MUFU.EX2 R103, R103 ;  /* 0x0000006700677308 */ /* 0x000ea20000000800 */
[----:B---3--:R-:W-:-:S04]  /*5a90*/  FADD.FTZ R64, R20, R115 ;  /* 0x0000007314407221 */ /* 0x008fc80000010000 */
[----:B------:R-:W-:Y:S01]  /*5aa0*/  FADD.FTZ R45, R21, R64 ;  /* 0x00000040152d7221 */ /* 0x000fe20000010000 */
[----:B------:R-:W-:Y:S02]  /*5ab0*/  IMAD.MOV.U32 R64, RZ, RZ, R87 ;  /* 0x000000ffff407224 */ /* 0x000fe400078e0057 */
[----:B------:R-:W3:Y:S01]  /*5ac0*/  MUFU.EX2 R65, R65 ;  /* 0x0000004100417308 */ /* 0x000ee20000000800 */
[----:B------:R-:W-:-:S01]  /*5ad0*/  FADD.FTZ R30, R74, R45 ;  /* 0x0000002d4a1e7221 */ /* 0x000fc20000010000 */
[----:B------:R-:W-:-:S03]  /*5ae0*/  F2FP.SATFINITE.E4M3.F32.PACK_AB_MERGE_C R74, R74, R21, RZ ;  /* 0x000000154a4a723e */ /* 0x000fc600048070ff */
[----:B------:R-:W-:Y:S01]  /*5af0*/  FADD.FTZ R45, R55, R30 ;  /* 0x0000001e372d7221 */ /* 0x000fe20000010000 */
[----:B------:R-:W-:Y:S01]  /*5b00*/  F2FP.SATFINITE.E4M3.F32.PACK_AB_MERGE_C R218, R20, R15, R74 ;  /* 0x0000000f14da723e */ /* 0x000fe2000480704a */
[----:B------:R-:W-:Y:S01]  /*5b10*/  IMAD.MOV.U32 R74, RZ, RZ, R87 ;  /* 0x000000ffff4a7224 */ /* 0x000fe200078e0057 */
[----:B------:R-:W4:Y:S01]  /*5b20*/  MUFU.EX2 R86, R86 ;  /* 0x0000005600567308 */ /* 0x000f220000000800 */
[----:B-1----:R-:W-:-:S01]  /*5b30*/  FADD.FTZ R30, R76, R45 ;  /* 0x0000002d4c1e7221 */ /* 0x002fc20000010000 */
[----:B--2---:R-:W-:-:S06]  /*5b40*/  FADD.FTZ R45, R103, R6 ;  /* 0x00000006672d7221 */ /* 0x004fcc0000010000 */
[----:B------:R-:W1:Y:S01]  /*5b50*/  MUFU.EX2 R78, R78 ;  /* 0x0000004e004e7308 */ /* 0x000e620000000800 */
[----:B---3--:R-:W-:-:S01]  /*5b60*/  FADD.FTZ R49, R65, R30 ;  /* 0x0000001e41317221 */ /* 0x008fc20000010000 */
[----:B------:R-:W-:-:S06]  /*5b70*/  IMAD.MOV.U32 R30, RZ, RZ, R87 ;  /* 0x000000ffff1e7224 */ /* 0x000fcc00078e0057 */
[----:B------:R-:W2:Y:S01]  /*5b80*/  MUFU.EX2 R109, R109 ;  /* 0x0000006d006d7308 */ /* 0x000ea20000000800 */
[----:B----4-:R-:W-:-:S07]  /*5b90*/  FADD.FTZ R6, R86, R45 ;  /* 0x0000002d56067221 */ /* 0x010fce0000010000 */
[----:B------:R-:W3:Y:S01]  /*5ba0*/  MUFU.EX2 R67, R67 ;  /* 0x0000004300437308 */ /* 0x000ee20000000800 */
[----:B-1----:R-:W-:-:S01]  /*5bb0*/  FADD.FTZ R14, R78, R49 ;  /* 0x000000314e0e7221 */ /* 0x002fc20000010000 */
[----:B------:R-:W-:Y:S01]  /*5bc0*/  F2FP.SATFINITE.E4M3.F32.PACK_AB_MERGE_C R65, R78, R65, RZ ;  /* 0x000000414e41723e */ /* 0x000fe200048070ff */
[--C-:B------:R-:W-:Y:S02]  /*5bd0*/  IMAD.MOV.U32 R78, RZ, RZ, R87.reuse ;  /* 0x000000ffff4e7224 */ /* 0x100fe400078e0057 */
[----:B------:R-:W-:Y:S01]  /*5be0*/  IMAD.MOV.U32 R49, RZ, RZ, R87 ;  /* 0x000000ffff317224 */ /* 0x000fe200078e0057 */
[----:B------:R-:W-:Y:S01]  /*5bf0*/  F2FP.SATFINITE.E4M3.F32.PACK_AB_MERGE_C R212, R76, R55, R65 ;  /* 0x000000374cd4723e */ /* 0x000fe20004807041 */
[----:B------:R-:W-:Y:S01]  /*5c00*/  IMAD.MOV.U32 R76, RZ, RZ, R87 ;  /* 0x000000ffff4c7224 */ /* 0x000fe200078e0057 */
[----:B------:R-:W1:Y:S01]  /*5c10*/  MUFU.EX2 R84, R84 ;  /* 0x0000005400547308 */ /* 0x000e620000000800 */
[----:B--2---:R-:W-:-:S01]  /*5c20*/  FADD.FTZ R21, R109, R6 ;  /* 0x000000066d157221 */ /* 0x004fc20000010000 */
[----:B------:R-:W-:Y:S01]  /*5c30*/  F2FP.SATFINITE.E4M3.F32.PACK_AB_MERGE_C R86, R109, R86, RZ ;  /* 0x000000566d56723e */ /* 0x000fe200048070ff */
[----:B------:R-:W-:-:S02]  /*5c40*/  IMAD.MOV.U32 R65, RZ, RZ, R87 ;  /* 0x000000ffff417224 */ /* 0x000fc400078e0057 */
[--C-:B------:R-:W-:Y:S01]  /*5c50*/  IMAD.MOV.U32 R55, RZ, RZ, R87.reuse ;  /* 0x000000ffff377224 */ /* 0x100fe200078e0057 */
[----:B------:R-:W-:Y:S01]  /*5c60*/  F2FP.SATFINITE.E4M3.F32.PACK_AB_MERGE_C R213, R103, R82, R86 ;  /* 0x0000005267d5723e */ /* 0x000fe20004807056 */
[----:B------:R-:W-:Y:S01]  /*5c70*/  IMAD.MOV.U32 R86, RZ, RZ, R87 ;  /* 0x000000ffff567224 */ /* 0x000fe200078e0057 */
[----:B------:R-:W2:Y:S01]  /*5c80*/  MUFU.EX2 R42, R42 ;  /* 0x0000002a002a7308 */ /* 0x000ea20000000800 */
[----:B---3--:R-:W-:-:S01]  /*5c90*/  FADD.FTZ R45, R67, R14 ;  /* 0x0000000e432d7221 */ /* 0x008fc20000010000 */
[----:B------:R-:W-:-:S06]  /*5ca0*/  IMAD.MOV.U32 R82, RZ, RZ, R87 ;  /* 0x000000ffff527224 */ /* 0x000fcc00078e0057 */
        /* <DEDUP_REMOVED lines=8> */
[C---:B------:R-:W-:Y:S01]  /*5d30*/  F2FP.SATFINITE.E4M3.F32.PACK_AB_MERGE_C R44, R59.reuse, R44, RZ ;  /* 0x0000002c3b2c723e */ /* 0x040fe200048070ff */
[--C-:B------:R-:W-:Y:S02]  /*5d40*/  IMAD.MOV.U32 R45, RZ, RZ, R87.reuse ;  /* 0x000000ffff2d7224 */ /* 0x100fe400078e0057 */
[----:B------:R-:W-:Y:S01]  /*5d50*/  FADD.FTZ R59, R59, R6 ;  /* 0x000000063b3b7221 */ /* 0x000fe20000010000 */
[----:B------:R-:W-:Y:S01]  /*5d60*/  F2FP.SATFINITE.E4M3.F32.PACK_AB_MERGE_C R214, R42, R67, R44 ;  /* 0x000000432ad6723e */ /* 0x000fe2000480702c */
[----:B------:R-:W-:Y:S01]  /*5d70*/  IMAD.MOV.U32 R67, RZ, RZ, R87 ;  /* 0x000000ffff437224 */ /* 0x000fe200078e0057 */
[----:B------:R-:W1:Y:S01]  /*5d80*/  MUFU.EX2 R48, R48 ;  /* 0x0000003000307308 */ /* 0x000e620000000800 */
[----:B--2---:R-:W-:-:S01]  /*5d90*/  FADD.FTZ R4, R12, R31 ;  /* 0x0000001f0c047221 */ /* 0x004fc20000010000 */
[----:B------:R-:W-:-:S02]  /*5da0*/  IMAD.MOV.U32 R44, RZ, RZ, R87 ;  /* 0x000000ffff2c7224 */ /* 0x000fc400078e0057 */
[----:B------:R-:W-:-:S04]  /*5db0*/  IMAD.MOV.U32 R42, RZ, RZ, R87 ;  /* 0x000000ffff2a7224 */ /* 0x000fc800078e0057 */
[----:B------:R-:W2:Y:S01]  /*5dc0*/  MUFU.EX2 R3, R3 ;  /* 0x0000000300037308 */ /* 0x000ea20000000800 */
[----:B---3--:R-:W-:-:S01]  /*5dd0*/  FADD.FTZ R4, R73, R4 ;  /* 0x0000000449047221 */ /* 0x008fc20000010000 */
[----:B------:R-:W-:Y:S01]  /*5de0*/  F2FP.SATFINITE.E4M3.F32.PACK_AB_MERGE_C R12, R73, R12, RZ ;  /* 0x0000000c490c723e */ /* 0x000fe200048070ff */
[----:B------:R-:W-:-:S03]  /*5df0*/  IMAD.MOV.U32 R73, RZ, RZ, R87 ;  /* 0x000000ffff497224 */ /* 0x000fc600078e0057 */
[----:B------:R-:W-:Y:S01]  /*5e00*/  F2FP.SATFINITE.E4M3.F32.PACK_AB_MERGE_C R215, R13, R84, R12 ;  /* 0x000000540dd7723e */ /* 0x000fe2000480700c */
[----:B------:R-:W-:Y:S01]  /*5e10*/  IMAD.MOV.U32 R84, RZ, RZ, R87 ;  /* 0x000000ffff547224 */ /* 0x000fe200078e0057 */
        /* <DEDUP_REMOVED lines=13> */
[----:B------:R-:W-:-:S06]  /*5ef0*/  IMAD.MOV.U32 R43, RZ, RZ, R87 ;  /* 0x000000ffff2b7224 */ /* 0x000fcc00078e0057 */
[----:B------:R-:W3:Y:S01]  /*5f00*/  MUFU.EX2 R24, R24 ;  /* 0x0000001800187308 */ /* 0x000ee20000000800 */
[C---:B-1----:R-:W-:Y:S01]  /*5f10*/  F2FP.SATFINITE.E4M3.F32.PACK_AB_MERGE_C R40, R41.reuse, R40, RZ ;  /* 0x000000282928723e */ /* 0x042fe200048070ff */
[----:B------:R-:W-:-:S03]  /*5f20*/  FADD.FTZ R41, R41, R4 ;  /* 0x0000000429297221 */ /* 0x000fc60000010000 */
[----:B------:R-:W-:Y:S01]  /*5f30*/  F2FP.SATFINITE.E4M3.F32.PACK_AB_MERGE_C R208, R57, R48, R40 ;  /* 0x0000003039d0723e */ /* 0x000fe20004807028 */
[--C-:B------:R-:W-:Y:S02]  /*5f40*/  IMAD.MOV.U32 R57, RZ, RZ, R87.reuse ;  /* 0x000000ffff397224 */ /* 0x100fe400078e0057 */
[----:B------:R-:W1:Y:S01]  /*5f50*/  MUFU.EX2 R61, R61 ;  /* 0x0000003d003d7308 */ /* 0x000e620000000800 */
[C---:B--2---:R-:W-:Y:S01]  /*5f60*/  F2FP.SATFINITE.E4M3.F32.PACK_AB_MERGE_C R58, R111.reuse, R58, RZ ;  /* 0x0000003a6f3a723e */ /* 0x044fe200048070ff */
[----:B------:R-:W-:Y:S01]  /*5f70*/  FADD.FTZ R111, R111, R6 ;  /* 0x000000066f6f7221 */ /* 0x000fe20000010000 */
[----:B------:R-:W-:Y:S02]  /*5f80*/  IMAD.MOV.U32 R48, RZ, RZ, R87 ;  /* 0x000000ffff307224 */ /* 0x000fe400078e0057 */
[----:B------:R-:W-:Y:S01]  /*5f90*/  F2FP.SATFINITE.E4M3.F32.PACK_AB_MERGE_C R209, R56, R3, R58 ;  /* 0x0000000338d1723e */ /* 0x000fe2000480703a */
[----:B------:R-:W-:-:S01]  /*5fa0*/  FADD.FTZ R6, R52, R111 ;  /* 0x0000006f34067221 */ /* 0x000fc20000010000 */
[----:B------:R-:W-:Y:S01]  /*5fb0*/  IMAD.MOV.U32 R58, RZ, RZ, R87 ;  /* 0x000000ffff3a7224 */ /* 0x000fe200078e0057 */
[----:B------:R-:W2:Y:S01]  /*5fc0*/  MUFU.EX2 R93, R93 ;  /* 0x0000005d005d7308 */ /* 0x000ea20000000800 */
[----:B---3--:R-:W-:-:S01]  /*5fd0*/  FADD.FTZ R4, R24, R41 ;  /* 0x0000002918047221 */ /* 0x008fc20000010000 */
[----:B------:R-:W-:-:S02]  /*5fe0*/  IMAD.MOV.U32 R56, RZ, RZ, R87 ;  /* 0x000000ffff387224 */ /* 0x000fc400078e0057 */
[----:B------:R-:W-:-:S04]  /*5ff0*/  IMAD.MOV.U32 R40, RZ, RZ, R87 ;  /* 0x000000ffff287224 */ /* 0x000fc800078e0057 */
        /* <DEDUP_REMOVED lines=12> */
[----:B------:R-:W1:Y:S01]  /*60c0*/  MUFU.EX2 R60, R178 ;  /* 0x000000b2003c7308 */ /* 0x000e620000000800 */
[C---:B--2---:R-:W-:Y:S01]  /*60d0*/  F2FP.SATFINITE.E4M3.F32.PACK_AB_MERGE_C R63, R70.reuse, R63, RZ ;  /* 0x0000003f463f723e */ /* 0x044fe200048070ff */
[----:B------:R-:W-:Y:S01]  /*60e0*/  FADD.FTZ R70, R70, R41 ;  /* 0x0000002946467221 */ /* 0x000fe20000010000 */
[----:B------:R-:W-:Y:S02]  /*60f0*/  IMAD.MOV.U32 R52, RZ, RZ, R87 ;  /* 0x000000ffff347224 */ /* 0x000fe400078e0057 */
[----:B------:R-:W-:Y:S01]  /*6100*/  F2FP.SATFINITE.E4M3.F32.PACK_AB_MERGE_C R210, R61, R24, R63 ;  /* 0x000000183dd2723e */ /* 0x000fe2000480703f */
[----:B------:R-:W-:Y:S02]  /*6110*/  IMAD.MOV.U32 R63, RZ, RZ, R87 ;  /* 0x000000ffff3f7224 */ /* 0x000fe400078e0057 */
[----:B------:R-:W2:Y:S01]  /*6120*/  MUFU.EX2 R28, R28 ;  /* 0x0000001c001c7308 */ /* 0x000ea20000000800 */
[----:B---3--:R-:W-:-:S01]  /*6130*/  FADD.FTZ R33, R25, R70 ;  /* 0x0000004619217221 */ /* 0x008fc20000010000 */
[----:B------:R-:W-:-:S02]  /*6140*/  IMAD.MOV.U32 R70, RZ, RZ, R87 ;  /* 0x000000ffff467224 */ /* 0x000fc400078e0057 */
[--C-:B------:R-:W-:Y:S02]  /*6150*/  IMAD.MOV.U32 R61, RZ, RZ, R87.reuse ;  /* 0x000000ffff3d7224 */ /* 0x100fe400078e0057 */
[----:B------:R-:W-:Y:S02]  /*6160*/  IMAD.MOV.U32 R24, RZ, RZ, R87 ;  /* 0x000000ffff187224 */ /* 0x000fe400078e0057 */
[----:B------:R3:W4:Y:S01]  /*6170*/  MUFU.EX2 R35, R66 ;  /* 0x0000004200237308 */ /* 0x0007220000000800 */
[----:B-1----:R-:W-:-:S07]  /*6180*/  FADD.FTZ R4, R60, R113 ;  /* 0x000000713c047221 */ /* 0x002fce0000010000 */
[----:B------:R-:W1:Y:S01]  /*6190*/  MUFU.EX2 R27, R27 ;  /* 0x0000001b001b7308 */ /* 0x000e620000000800 */
[----:B--2---:R-:W-:-:S01]  /*61a0*/  FADD.FTZ R6, R28, R33 ;  /* 0x000000211c067221 */ /* 0x004fc20000010000 */
[----:B---3--:R-:W-:-:S06]  /*61b0*/  IMAD.MOV.U32 R66, RZ, RZ, R87 ;  /* 0x000000ffff427224 */ /* 0x008fcc00078e0057 */
[----:B------:R-:W2:Y:S01]  /*61c0*/  MUFU.EX2 R180, R180 ;  /* 0x000000b400b47308 */ /* 0x000ea20000000800 */
[----:B----4-:R-:W-:-:S07]  /*61d0*/  FADD.FTZ R33, R35, R4 ;  /* 0x0000000423217221 */ /* 0x010fce0000010000 */
[----:B------:R-:W3:Y:S01]  /*61e0*/  MUFU.EX2 R34, R34 ;  /* 0x0000002200227308 */ /* 0x000ee20000000800 */
[----:B-1----:R-:W-:-:S07]  /*61f0*/  FADD.FTZ R41, R27, R6 ;  /* 0x000000061b297221 */ /* 0x002fce0000010000 */
[----:B------:R1:W4:Y:S01]  /*6200*/  MUFU.EX2 R11, R68 ;  /* 0x00000044000b7308 */ /* 0x0003220000000800 */
[----:B--2---:R-:W-:-:S01]  /*6210*/  FADD.FTZ R4, R180, R33 ;  /* 0x00000021b4047221 */ /* 0x004fc20000010000 */
[----:B------:R-:W-:-:S06]  /*6220*/  IMAD.MOV.U32 R33, RZ, RZ, R87 ;  /* 0x000000ffff217224 */ /* 0x000fcc00078e0057 */
[----:B------:R-:W2:Y:S01]  /*6230*/  MUFU.EX2 R29, R29 ;  /* 0x0000001d001d7308 */ /* 0x000ea20000000800 */
[C---:B---3--:R-:W-:Y:S01]  /*6240*/  F2FP.SATFINITE.E4M3.F32.PACK_AB_MERGE_C R8, R34.reuse, R27, RZ ;  /* 0x0000001b2208723e */ /* 0x048fe200048070ff */
[----:B------:R-:W-:Y:S01]  /*6250*/  FADD.FTZ R34, R34, R41 ;  /* 0x0000002922227221 */ /* 0x000fe20000010000 */
[--C-:B-1----:R-:W-:Y:S02]  /*6260*/  IMAD.MOV.U32 R68, RZ, RZ, R87.reuse ;  /* 0x000000ffff447224 */ /* 0x102fe400078e0057 */
[----:B------:R-:W-:Y:S01]  /*6270*/  F2FP.SATFINITE.E4M3.F32.PACK_AB_MERGE_C R204, R28, R25, R8 ;  /* 0x000000191ccc723e */ /* 0x000fe20004807008 */
[--C-:B------:R-:W-:Y:S02]  /*6280*/  IMAD.MOV.U32 R41, RZ, RZ, R87.reuse ;  /* 0x000000ffff297224 */ /* 0x100fe400078e0057 */
[----:B------:R-:W1:Y:S01]  /*6290*/  MUFU.EX2 R182, R182 ;  /* 0x000000b600b67308 */ /* 0x000e620000000800 */
[C---:B----4-:R-:W-:Y:S01]  /*62a0*/  F2FP.SATFINITE.E4M3.F32.PACK_AB_MERGE_C R180, R11.reuse, R180, RZ ;  /* 0x000000b40bb4723e */ /* 0x050fe200048070ff */
[----:B------:R-:W-:Y:S01]  /*62b0*/  FADD.FTZ R11, R11, R4 ;  /* 0x000000040b0b7221 */ /* 0x000fe20000010000 */
[----:B------:R-:W-:-:S02]  /*62c0*/  IMAD.MOV.U32 R28, RZ, RZ, R87 ;  /* 0x000000ffff1c7224 */ /* 0x000fc400078e0057 */
[----:B------:R-:W-:Y:S01]  /*62d0*/  F2FP.SATFINITE.E4M3.F32.PACK_AB_MERGE_C R205, R35, R60, R180 ;  /* 0x0000003c23cd723e */ /* 0x000fe200048070b4 */
[----:B------:R-:W-:Y:S02]  /*62e0*/  IMAD.MOV.U32 R60, RZ, RZ, R87 ;  /* 0x000000ffff3c7224 */ /* 0x000fe400078e0057 */
        /* <DEDUP_REMOVED lines=16> */
[C---:B--2---:R-:W-:Y:S01]  /*63f0*/  F2FP.SATFINITE.E4M3.F32.PACK_AB_MERGE_C R37, R104.reuse, R37, RZ ;  /* 0x000000256825723e */ /* 0x044fe200048070ff */
[----:B------:R-:W-:Y:S01]  /*6400*/  FADD.FTZ R104, R104, R27 ;  /* 0x0000001b68687221 */ /* 0x000fe20000010000 */
[----:B------:R-:W-:Y:S02]  /*6410*/  IMAD.MOV.U32 R27, RZ, RZ, R87 ;  /* 0x000000ffff1b7224 */ /* 0x000fe400078e0057 */
[----:B------:R-:W-:Y:S01]  /*6420*/  F2FP.SATFINITE.E4M3.F32.PACK_AB_MERGE_C R206, R32, R29, R37 ;  /* 0x0000001d20ce723e */ /* 0x000fe20004807025 */
[--C-:B------:R-:W-:Y:S02]  /*6430*/  IMAD.MOV.U32 R37, RZ, RZ, R87.reuse ;  /* 0x000000ffff257224 */ /* 0x100fe400078e0057 */
[----:B------:R-:W2:Y:S01]  /*6440*/  MUFU.EX2 R190, R190 ;  /* 0x000000be00be7308 */ /* 0x000ea20000000800 */
[C---:B-1----:R-:W-:Y:S01]  /*6450*/  F2FP.SATFINITE.E4M3.F32.PACK_AB_MERGE_C R186, R31.reuse, R186, RZ ;  /* 0x000000ba1fba723e */ /* 0x042fe200048070ff */
[----:B------:R-:W-:Y:S01]  /*6460*/  FADD.FTZ R31, R31, R4 ;  /* 0x000000041f1f7221 */ /* 0x000fe20000010000 */
[----:B------:R-:W-:-:S02]  /*6470*/  IMAD.MOV.U32 R32, RZ, RZ, R87 ;  /* 0x000000ffff207224 */ /* 0x000fc400078e0057 */
[----:B------:R-:W-:Y:S01]  /*6480*/  F2FP.SATFINITE.E4M3.F32.PACK_AB_MERGE_C R207, R21, R182, R186 ;  /* 0x000000b615cf723e */ /* 0x000fe200048070ba */
[----:B------:R-:W-:Y:S02]  /*6490*/  IMAD.MOV.U32 R29, RZ, RZ, R87 ;  /* 0x000000ffff1d7224 */ /* 0x000fe400078e0057 */
[----:B------:R-:W1:Y:S01]  /*64a0*/  MUFU.EX2 R36, R36 ;  /* 0x0000002400247308 */ /* 0x000e620000000800 */
[----:B---3--:R-:W-:-:S07]  /*64b0*/  FADD.FTZ R3, R39, R104 ;  /* 0x0000006827037221 */ /* 0x008fce0000010000 */
[----:B------:R-:W3:Y:S01]  /*64c0*/  MUFU.EX2 R9, R98 ;  /* 0x0000006200097308 */ /* 0x000ee20000000800 */
[----:B--2---:R-:W-:-:S01]  /*64d0*/  FADD.FTZ R4, R190, R31 ;  /* 0x0000001fbe047221 */ /* 0x004fc20000010000 */
[----:B------:R-:W-:-:S06]  /*64e0*/  IMAD.MOV.U32 R31, RZ, RZ, R87 ;  /* 0x000000ffff1f7224 */ /* 0x000fcc00078e0057 */
        /* <DEDUP_REMOVED lines=12> */
[--C-:B------:R-:W-:Y:S02]  /*65b0*/  IMAD.MOV.U32 R69, RZ, RZ, R87.reuse ;  /* 0x000000ffff457224 */ /* 0x100fe400078e0057 */
[----:B------:R-:W3:Y:S01]  /*65c0*/  MUFU.EX2 R194, R194 ;  /* 0x000000c200c27308 */ /* 0x000ee20000000800 */
[C---:B--2---:R-:W-:Y:S01]  /*65d0*/  F2FP.SATFINITE.E4M3.F32.PACK_AB_MERGE_C R192, R15.reuse, R192, RZ ;  /* 0x000000c00fc0723e */ /* 0x044fe200048070ff */
[----:B------:R-:W-:Y:S01]  /*65e0*/  FADD.FTZ R15, R15, R4 ;  /* 0x000000040f0f7221 */ /* 0x000fe20000010000 */
[--C-:B------:R-:W-:Y:S02]  /*65f0*/  IMAD.MOV.U32 R39, RZ, RZ, R87.reuse ;  /* 0x000000ffff277224 */ /* 0x100fe400078e0057 */
[----:B------:R-:W-:Y:S01]  /*6600*/  F2FP.SATFINITE.E4M3.F32.PACK_AB_MERGE_C R201, R9, R190, R192 ;  /* 0x000000be09c9723e */ /* 0x000fe200048070c0 */
[----:B------:R-:W-:Y:S02]  /*6610*/  IMAD.MOV.U32 R36, RZ, RZ, R87 ;  /* 0x000000ffff247224 */ /* 0x000fe400078e0057 */
        /* <DEDUP_REMOVED lines=9> */
[----:B------:R-:W1:Y:S01]  /*66b0*/  MUFU.EX2 R77, R77 ;  /* 0x0000004d004d7308 */ /* 0x000e620000000800 */
[----:B--2---:R-:W-:Y:S01]  /*66c0*/  F2FP.SATFINITE.E4M3.F32.PACK_AB_MERGE_C R4, R108, R75, RZ ;  /* 0x0000004b6c04723e */ /* 0x004fe200048070ff */
[----:B------:R-:W-:-:S03]  /*66d0*/  FADD.FTZ R75, R75, R6 ;  /* 0x000000064b4b7221 */ /* 0x000fc60000010000 */
[----:B------:R-:W-:Y:S01]  /*66e0*/  F2FP.SATFINITE.E4M3.F32.PACK_AB_MERGE_C R202, R46, R71, R4 ;  /* 0x000000472eca723e */ /* 0x000fe20004807004 */
[----:B------:R-:W-:-:S01]  /*66f0*/  FADD.FTZ R4, R108, R75 ;  /* 0x0000004b6c047221 */ /* 0x000fc20000010000 */
[--C-:B------:R-:W-:Y:S02]  /*6700*/  IMAD.MOV.U32 R75, RZ, RZ, R87.reuse ;  /* 0x000000ffff4b7224 */ /* 0x100fe400078e0057 */
[--C-:B------:R-:W-:Y:S02]  /*6710*/  IMAD.MOV.U32 R71, RZ, RZ, R87.reuse ;  /* 0x000000ffff477224 */ /* 0x100fe400078e0057 */
[----:B------:R-:W-:Y:S01]  /*6720*/  IMAD.MOV.U32 R46, RZ, RZ, R87 ;  /* 0x000000ffff2e7224 */ /* 0x000fe200078e0057 */
[----:B-1----:R-:W-:Y:S01]  /*6730*/  F2FP.SATFINITE.E4M3.F32.PACK_AB_MERGE_C R8, R77, R196, RZ ;  /* 0x000000c44d08723e */ /* 0x002fe200048070ff */
[----:B------:R-:W-:-:S03]  /*6740*/  FADD.FTZ R196, R196, R3 ;  /* 0x00000003c4c47221 */ /* 0x000fc60000010000 */
[----:B------:R-:W-:Y:S01]  /*6750*/  F2FP.SATFINITE.E4M3.F32.PACK_AB_MERGE_C R203, R11, R194, R8 ;  /* 0x000000c20bcb723e */ /* 0x000fe20004807008 */
[----:B------:R-:W-:-:S01]  /*6760*/  FADD.FTZ R3, R77, R196 ;  /* 0x000000c44d037221 */ /* 0x000fc20000010000 */
[----:B------:R-:W-:Y:S01]  /*6770*/  IMAD.MOV.U32 R77, RZ, RZ, R87 ;  /* 0x000000ffff4d7224 */ /* 0x000fe200078e0057 */
        /* <DEDUP_REMOVED lines=37> */
[----:B------:R-:W-:Y:S01]  /*69d0*/  UMOV UR55, UR48 ;  /* 0x0000003000377c82 */ /* 0x000fe20008000000 */
[----:B------:R-:W-:Y:S01]  /*69e0*/  ULDC UR45, c[0x0][0x404] ;  /* 0x00010100002d7ab9 */ /* 0x000fe20000000800 */
[----:B------:R-:W-:Y:S01]  /*69f0*/  ULDC UR41, c[0x0][0x2e0] ;  /* 0x0000b80000297ab9 */ /* 0x000fe20000000800 */
[----:B------:R-:W-:-:S05]  /*6a00*/  ULDC.64 UR6, c[0x0][0x3f8] ;  /* 0x0000fe0000067ab9 */ /* 0x000fca0000000a00 */
.L_x_7169:
[----:B------:R-:W-:Y:S01]  /*6a10*/  ISETP.NE.AND P3, PT, RZ, UR38, PT ;  /* 0x00000026ff007c0c */ /* 0x000fe2000bf65270 */
[----:B------:R-:W-:-:S04]  /*6a20*/  UISETP.NE.AND UP0, UPT, UR55, 0x1, UPT ;  /* 0x000000013700788c */ /* 0x000fc8000bf05270 */
[----:B------:R-:W-:-:S06]  /*6a30*/  USEL UR10, URZ, 0x1, UP0 ;  /* 0x000000013f0a7887 */ /* 0x000fcc0008000000 */
[----:B------:R-:W-:Y:S02]  /*6a40*/  LOP3.LUT R2, R9, UR10, RZ, 0x3c, !PT ;  /* 0x0000000a09027c12 */ /* 0x000fe4000f8e3cff */
[----:B------:R-:W-:Y:S05]  /*6a50*/  @P3 BRA `(.L_x_7160) ;  /* 0x0000000000343947 */ /* 0x000fea0003800000 */
[----:B------:R-:W-:Y:S05]  /*6a60*/  @!P1 BRA `(.L_x_7161) ;  /* 0x0000000000049947 */ /* 0x000fea0003800000 */
[----:B------:R-:W-:Y:S01]  /*6a70*/  BPT.TRAP 0x1 ;  /* 0x000000040000795c */ /* 0x000fe20000300000 */
.L_x_7161:
        /* <DEDUP_REMOVED lines=8> */
.L_x_7162:
[----:B--2---:R-:W-:Y:S05]  /*6b00*/  @P2 BRA `(.L_x_7160) ;  /* 0x0000000000082947 */ /* 0x004fea0003800000 */
[----:B------:R-:W2:Y:S02]  /*6b10*/  SYNCS.PHASECHK.TRANS64.TRYWAIT P2, [UR10+0x2e830], R10 ;  /* 0x02e8300aff0075a7 */ /* 0x000ea4000804014a */
[----:B--2---:R-:W-:Y:S05]  /*6b20*/  @!P2 BRA `(.L_x_7163) ;  /* 0x000000f000b0a947 */ /* 0x004fea0003800000 */
.L_x_7160:
[----:B--2---:R-:W2:Y:S01]  /*6b30*/  S2R R11, SR_TID.X ;  /* 0x00000000000b7919 */ /* 0x004ea20000002100 */
[----:B------:R-:W-:Y:S01]  /*6b40*/  R2UR UR56, R5 ;  /* 0x00000000053872ca */ /* 0x000fe200000e0000 */
        /* <DEDUP_REMOVED lines=15> */
[----:B------:R-:W-:Y:S01]  /*6c40*/  UIADD3 UR30, UR56, 0x300, URZ ;  /* 0x00000300381e7890 */ /* 0x000fe2000fffe03f */
[----:B------:R-:W-:Y:S01]  /*6c50*/  UMOV UR29, UR17 ;  /* 0x00000011001d7c82 */ /* 0x000fe20008000000 */
[----:B------:R-:W-:Y:S01]  /*6c60*/  UMOV UR31, 0x40000040 ;  /* 0x40000040001f7882 */ /* 0x000fe20000000000 */
[----:B------:R-:W-:Y:S01]  /*6c70*/  UIADD3 UR34, UR56, 0x400, URZ ;  /* 0x0000040038227890 */ /* 0x000fe2000fffe03f */
[----:B------:R-:W-:Y:S01]  /*6c80*/  UMOV UR32, UR16 ;  /* 0x0000001000207c82 */ /* 0x000fe20008000000 */
[----:B------:R-:W-:Y:S01]  /*6c90*/  UMOV UR33, UR17 ;  /* 0x0000001100217c82 */ /* 0x000fe20008000000 */
[----:B------:R-:W-:Y:S01]  /*6ca0*/  UMOV UR35, 0x40000040 ;  /* 0x4000004000237882 */ /* 0x000fe20000000000 */
[----:B--2---:R-:W-:Y:S01]  /*6cb0*/  SHF.R.U32.HI R11, RZ, 0x7, R11 ;  /* 0x00000007ff0b7819 */ /* 0x004fe2000001160b */
[----:B------:R-:W-:-:S02]  /*6cc0*/  UIADD3 UR10, UR56, 0x600, URZ ;  /* 0x00000600380a7890 */ /* 0x000fc4000fffe03f */
[----:B------:R-:W-:Y:S02]  /*6cd0*/  UIADD3 UR50, UR56, 0x402, URZ ;  /* 0x0000040238327890 */ /* 0x000fe4000fffe03f */
[----:B-1----:R-:W-:Y:S01]  /*6ce0*/  VIADD R10, R11, 0x8 ;  /* 0x000000080b0a7836 */ /* 0x002fe20000000000 */
[----:B------:R-:W-:Y:S01]  /*6cf0*/  UMOV UR48, UR4 ;  /* 0x0000000400307c82 */ /* 0x000fe20008000000 */
[----:B------:R-:W-:Y:S01]  /*6d00*/  UMOV UR49, UR5 ;  /* 0x0000000500317c82 */ /* 0x000fe20008000000 */
[----:B------:R-:W-:Y:S01]  /*6d10*/  UMOV UR51, 0x40000040 ;  /* 0x4000004000337882 */ /* 0x000fe20000000000 */
[----:B------:R-:W-:Y:S01]  /*6d20*/  UMOV UR11, 0x40000040 ;  /* 0x40000040000b7882 */ /* 0x000fe20000000000 */
[----:B------:R1:W-:Y:S01]  /*6d30*/  BAR.SYNC.DEFER_BLOCKING R10, 0x100 ;  /* 0x0004000a0000751d */ /* 0x0003e20000010000 */
[----:B------:R-:W-:-:S05]  /*6d40*/  UIADD3 UR14, UR56, 0x604, URZ ;  /* 0x00000604380e7890 */ /* 0x000fca000fffe03f */
[----:B------:R-:W-:Y:S01]  /*6d50*/  UMOV UR15, 0x40000040 ;  /* 0x40000040000f7882 */ /* 0x000fe20000000000 */
        /* <DEDUP_REMOVED lines=159> */
.L_x_7165:
[----:B------:R-:W-:Y:S01]  /*7750*/  ULEA UR10, UR55, UR37, 0x3 ;  /* 0x00000025370a7291 */ /* 0x000fe2000f8e183f */
[----:B------:R-:W-:-:S08]  /*7760*/  SHF.L.U32 R9, R9, 0x1f, RZ ;  /* 0x0000001f09097819 */ /* 0x000fd000000006ff */
[----:B------:R1:W2:Y:S01]  /*7770*/  SYNCS.PHASECHK.TRANS64.TRYWAIT P2, [UR10+0x2e850], R9 ;  /* 0x02e85009ff0075a7 */ /* 0x0002a2000804014a */
[----:B------:R-:W-:Y:S05]  /*7780*/  @!P1 BRA `(.L_x_7166) ;  /* 0x0000000000049947 */ /* 0x000fea0003800000 */
[----:B------:R-:W-:Y:S01]  /*7790*/  BPT.TRAP 0x1 ;  /* 0x000000040000795c */ /* 0x000fe20000300000 */
.L_x_7166:
[----:B--2---:R-:W-:Y:S05]  /*77a0*/  @P2 BRA `(.L_x_7164) ;  /* 0x0000000000082947 */ /* 0x004fea0003800000 */
[----:B------:R-:W2:Y:S02]  /*77b0*/  SYNCS.PHASECHK.TRANS64.TRYWAIT P2, [UR10+0x2e850], R9 ;  /* 0x02e85009ff0075a7 */ /* 0x000ea4000804014a */
[----:B--2---:R-:W-:Y:S05]  /*77c0*/  @!P2 BRA `(.L_x_7167) ;  /* 0x000000e400a0a947 */ /* 0x004fea0003800000 */
.L_x_7164:
[----:B------:R-:W-:Y:S01]  /*77d0*/  UIADD3 UR10, UR37, 0x400, URZ ;  /* 0x00000400250a7890 */ /* 0x000fe2000fffe03f */
[----:B------:R-:W-:Y:S01]  /*77e0*/  WARPGROUP.ARRIVE ;  /* 0x00000000000079c5 */ /* 0x000fe20000000000 */
[----:B------:R-:W-:Y:S01]  /*77f0*/  UMOV UR11, 0xc0000010 ;  /* 0xc0000010000b7882 */ /* 0x000fe20000000000 */
[C---:B------:R-:W-:Y:S01]  /*7800*/  FMUL.FTZ R21, R0.reuse, R192 ;  /* 0x000000c000157220 */ /* 0x040fe20000410000 */
[----:B------:R-:W-:Y:S01]  /*7810*/  USHF.R.U32.HI UR10, URZ, 0x4, UR10 ;  /* 0x000000043f0a7899 */ /* 0x000fe2000801160a */
[----:B------:R-:W3:Y:S01]  /*7820*/  LDC R192, c[0x0][0x288] ;  /* 0x0000a200ffc07b82 */ /* 0x000ee20000000800 */
[----:B------:R-:W-:Y:S01]  /*7830*/  UISETP.NE.U32.AND UP0, UPT, UR6, URZ, UPT ;  /* 0x0000003f0600728c */ /* 0x000fe2000bf05070 */
[C---:B-12---:R-:W-:Y:S01]  /*7840*/  FMUL.FTZ R9, R0.reuse, R184 ;  /* 0x000000b800097220 */ /* 0x046fe20000410000 */
[----:B------:R-:W-:Y:S01]  /*7850*/  ULOP3.LUT UR10, UR10, 0x3fff, URZ, 0xc0, !UPT ;  /* 0x00003fff0a0a7892 */ /* 0x000fe2000f8ec03f */
[C---:B------:R-:W-:Y:S01]  /*7860*/  FMUL.FTZ R10, R0.reuse, R185 ;  /* 0x000000b9000a7220 */ /* 0x040fe20000410000 */
[----:B------:R-:W-:Y:S01]  /*7870*/  UISETP.NE.AND.EX UP0, UPT, UR7, URZ, UPT, UP0 ;  /* 0x0000003f0700728c */ /* 0x000fe2000bf05300 */
[C---:B------:R-:W-:Y:S01]  /*7880*/  FMUL.FTZ R13, R0.reuse, R188 ;  /* 0x000000bc000d7220 */ /* 0x040fe20000410000 */
[----:B------:R-:W-:Y:S01]  /*7890*/  ULOP3.LUT UR10, UR10, 0x10000, URZ, 0xfc, !UPT ;  /* 0x000100000a0a7892 */ /* 0x000fe2000f8efc3f */
[----:B------:R-:W1:Y:S01]  /*78a0*/  MUFU.TANH R9, R9 ;  /* 0x0000000900097308 */ /* 0x000e620000002400 */
[C---:B------:R-:W-:Y:S01]  /*78b0*/  FMUL.FTZ R20, R0.reuse, R191 ;  /* 0x000000bf00147220 */ /* 0x040fe20000410000 */
[C---:B------:R-:W-:Y:S01]  /*78c0*/  FMUL.FTZ R14, R0.reuse, R189 ;  /* 0x000000bd000e7220 */ /* 0x040fe20000410000 */
[----:B------:R-:W-:Y:S01]  /*78d0*/  UIMAD UR14, UR55, 0x700, UR10 ;  /* 0x00000700370e78a4 */ /* 0x000fe2000f8e020a */
[C---:B------:R-:W-:Y:S01]  /*78e0*/  FMUL.FTZ R184, R0.reuse, R193 ;  /* 0x000000c100b87220 */ /* 0x040fe20000410000 */
[C---:B------:R-:W-:Y:S01]  /*78f0*/  FMUL.FTZ R12, R0.reuse, R187 ;  /* 0x000000bb000c7220 */ /* 0x040fe20000410000 */
[C---:B------:R-:W-:Y:S01]  /*7900*/  FMUL.FTZ R187, R0.reuse, R196 ;  /* 0x000000c400bb7220 */ /* 0x040fe20000410000 */
[C---:B------:R-:W-:Y:S01]  /*7910*/  FMUL.FTZ R11, R0.reuse, R186 ;  /* 0x000000ba000b7220 */ /* 0x040fe20000410000 */
[----:B------:R-:W2:Y:S01]  /*7920*/  MUFU.TANH R10, R10 ;  /* 0x0000000a000a7308 */ /* 0x000ea20000002400 */
[C---:B------:R-:W-:Y:S01]  /*7930*/  FMUL.FTZ R186, R0.reuse, R195 ;  /* 0x000000c300ba7220 */ /* 0x040fe20000410000 */
[----:B------:R-:W-:Y:S01]  /*7940*/  UMOV UR10, UR14 ;  /* 0x0000000e000a7c82 */ /* 0x000fe20008000000 */
[C---:B------:R-:W-:Y:S01]  /*7950*/  FMUL.FTZ R188, R0.reuse, R197 ;  /* 0x000000c500bc7220 */ /* 0x040fe20000410000 */
[----:B------:R-:W-:Y:S01]  /*7960*/  QGMMA.64x128x32.F32.E4M3.E4M3 R24, R224, gdesc[UR8], R24, gsb0 ;  /* 0x01e00008e0187df3 */ /* 0x000fe20008000818 */
[----:B------:R-:W-:Y:S01]  /*7970*/  UIADD3 UR10, UR14, 0x100, URZ ;  /* 0x000001000e0a7890 */ /* 0x000fe2000fffe03f */
[C---:B------:R-:W-:Y:S01]  /*7980*/  FMUL.FTZ R185, R0.reuse, R194 ;  /* 0x000000c200b97220 */ /* 0x040fe20000410000 */
[----:B------:R-:W-:Y:S01]  /*7990*/  UMOV UR11, 0xc0000010 ;  /* 0xc0000010000b7882 */ /* 0x000fe20000000000 */
        /* <DEDUP_REMOVED lines=87> */
[----:B------:R-:W-:Y:S01]  /*7f10*/  FMUL.FTZ R102, R0, R102 ;  /* 0x0000006600667220 */ /* 0x000fe20000410000 */
[----:B------:R-:W5:Y:S01]  /*7f20*/  MUFU.TANH R177, R177 ;  /* 0x000000b100b17308 */ /* 0x000f620000002400 */
[----:B------:R-:W-:-:S07]  /*7f30*/  UMOV UR15, 0xc0000010 ;  /* 0xc0000010000f7882 */ /* 0x000fce0000000000 */
        /* <DEDUP_REMOVED lines=12> */
[----:B------:R-:W-:Y:S01]  /*8000*/  FMUL.FTZ R113, R0, R116 ;  /* 0x0000007400717220 */ /* 0x000fe20000410000 */
[----:B------:R-:W-:Y:S01]  /*8010*/  QGMMA.64x128x32.F32.E4M3.E4M3 R24, R220, gdesc[UR8], R24, gsb0 ;  /* 0x01e00008dc187df3 */ /* 0x000fe20008000818 */
[----:B------:R-:W-:Y:S02]  /*8020*/  UIMAD UR10, UR40, -0xe0, UR42 ;  /* 0xffffff20280a78a4 */ /* 0x000fe4000f8e022a */
[----:B------:R-:W5:Y:S01]  /*8030*/  S2R R227, SR_TID.X ;  /* 0x0000000000e37919 */ /* 0x000f620000002100 */
[----:B------:R-:W-:-:S02]  /*8040*/  USEL UR11, UR45, 0x1, UP0 ;  /* 0x000000012d0b7887 */ /* 0x000fc40008000000 */
[----:B------:R-:W-:Y:S01]  /*8050*/  UIADD3 UR10, UR10, 0x1, URZ ;  /* 0x000000010a0a7890 */ /* 0x000fe2000fffe03f */
[----:B------:R-:W5:Y:S03]  /*8060*/  MUFU.TANH R161, R161 ;  /* 0x000000a100a17308 */ /* 0x000f660000002400 */
[----:B------:R-:W-:-:S03]  /*8070*/  UIMAD UR10, UR11, UR41, UR10 ;  /* 0x000000290b0a72a4 */ /* 0x000fc6000f8e020a */
[----:B------:R-:W-:Y:S02]  /*8080*/  UMOV UR11, 0xc0000010 ;  /* 0xc0000010000b7882 */ /* 0x000fe40000000000 */
[----:B------:R-:W5:Y:S01]  /*8090*/  MUFU.TANH R164, R164 ;  /* 0x000000a400a47308 */ /* 0x000f620000002400 */
[----:B---3--:R-:W-:Y:S01]  /*80a0*/  IADD3 R192, -R192, UR10, RZ ;  /* 0x0000000ac0c07c10 */ /* 0x008fe2000fffe1ff */
[----:B------:R-:W-:-:S04]  /*80b0*/  UIADD3 UR10, UR14, 0x200, URZ ;  /* 0x000002000e0a7890 */ /* 0x000fc8000fffe03f */
[----:B------:R-:W-:Y:S02]  /*80c0*/  IMAD R191, R17, -0x2, R192 ;  /* 0xfffffffe11bf7824 */ /* 0x000fe400078e02c0 */
[C---:B------:R-:W-:Y:S01]  /*80d0*/  FMUL.FTZ R192, R0.reuse, R128 ;  /* 0x0000008000c07220 */ /* 0x040fe20000410000 */
[C---:B------:R-:W-:Y:S01]  /*80e0*/  FMUL.FTZ R128, R0.reuse, R129 ;  /* 0x0000008100807220 */ /* 0x040fe20000410000 */
[----:B------:R-:W-:Y:S01]  /*80f0*/  FMUL.FTZ R129, R0, R130 ;  /* 0x0000008200817220 */ /* 0x000fe20000410000 */
[----:B------:R-:W-:Y:S01]  /*8100*/  IMAD.IADD R191, R228, 0x1, R191 ;  /* 0x00000001e4bf7824 */ /* 0x000fe200078e02bf */
[----:B------:R-:W3:Y:S04]  /*8110*/  MUFU.TANH R165, R165 ;  /* 0x000000a500a57308 */ /* 0x000ee80000002400 */
[----:B------:R-:W-:-:S02]  /*8120*/  ISETP.GT.AND P2, PT, R191, RZ, PT ;  /* 0x000000ffbf00720c */ /* 0x000fc40003f44270 */
[----:B------:R-:W-:Y:S02]  /*8130*/  ISETP.GT.AND P3, PT, R191, 0x1, PT ;  /* 0x00000001bf00780c */ /* 0x000fe40003f64270 */
[----:B-1----:R-:W-:Y:S01]  /*8140*/  FSEL R193, R9, -INF , P2 ;  /* 0xff80000009c17808 */ /* 0x002fe20001000000 */
[----:B------:R-:W1:Y:S01]  /*8150*/  MUFU.TANH R136, R136 ;  /* 0x0000008800887308 */ /* 0x000e620000002400 */
[----:B------:R-:W-:Y:S02]  /*8160*/  ISETP.GT.AND P2, PT, R191, 0x8, PT ;  /* 0x00000008bf00780c */ /* 0x000fe40003f44270 */
[----:B--2---:R-:W-:Y:S02]  /*8170*/  FSEL R10, R10, -INF , P3 ;  /* 0xff8000000a0a7808 */ /* 0x004fe40001800000 */
[----:B------:R-:W-:Y:S02]  /*8180*/  FMNMX.FTZ R195, R193, R6, !PT ;  /* 0x00000006c1c37209 */ /* 0x000fe40007810000 */
[----:B------:R-:W-:Y:S01]  /*8190*/  ISETP.GT.AND P3, PT, R191, 0x9, PT ;  /* 0x00000009bf00780c */ /* 0x000fe20003f64270 */
[----:B------:R2:W-:Y:S01]  /*81a0*/  MUFU.TANH R9, R192 ;  /* 0x000000c000097308 */ /* 0x0005e20000002400 */
[----:B----4-:R-:W-:-:S02]  /*81b0*/  FSEL R13, R13, -INF , P2 ;  /* 0xff8000000d0d7808 */ /* 0x010fc40001000000 */
[----:B------:R-:W-:Y:S02]  /*81c0*/  FMNMX.FTZ R194, R10, R195, !PT ;  /* 0x000000c30ac27209 */ /* 0x000fe40007810000 */
[----:B------:R-:W-:Y:S02]  /*81d0*/  ISETP.GT.AND P2, PT, R191, 0x10, PT ;  /* 0x00000010bf00780c */ /* 0x000fe40003f44270 */
[----:B-----5:R-:W-:Y:S01]  /*81e0*/  FSEL R14, R14, -INF , P3 ;  /* 0xff8000000e0e7808 */ /* 0x020fe20001800000 */
[----:B------:R-:W4:Y:S01]  /*81f0*/  MUFU.TANH R137, R137 ;  /* 0x0000008900897308 */ /* 0x000f220000002400 */
[----:B------:R-:W-:Y:S02]  /*8200*/  FMNMX.FTZ R195, R13, R194, !PT ;  /* 0x000000c20dc37209 */ /* 0x000fe40007810000 */
[----:B------:R-:W-:Y:S02]  /*8210*/  ISETP.GT.AND P3, PT, R191, 0x11, PT ;  /* 0x00000011bf00780c */ /* 0x000fe40003f64270 */
[----:B------:R-:W-:-:S02]  /*8220*/  FSEL R21, R21, -INF , P2 ;  /* 0xff80000015157808 */ /* 0x000fc40001000000 */
[----:B------:R-:W-:Y:S01]  /*8230*/  FMNMX.FTZ R130, R14, R195, !PT ;  /* 0x000000c30e827209 */ /* 0x000fe20007810000 */
[----:B------:R-:W5:Y:S01]  /*8240*/  MUFU.TANH R140, R140 ;  /* 0x0000008c008c7308 */ /* 0x000f620000002400 */
[----:B------:R-:W-:Y:S02]  /*8250*/  ISETP.GT.AND P2, PT, R191, 0x18, PT ;  /* 0x00000018bf00780c */ /* 0x000fe40003f44270 */
[----:B------:R-:W-:Y:S02]  /*8260*/  FSEL R184, R184, -INF , P3 ;  /* 0xff800000b8b87808 */ /* 0x000fe40001800000 */
[----:B------:R-:W-:Y:S01]  /*8270*/  FMNMX.FTZ R195, R21, R130, !PT ;  /* 0x0000008215c37209 */ /* 0x000fe20007810000 */
[C---:B------:R-:W-:Y:S01]  /*8280*/  FMUL.FTZ R130, R0.reuse, R131 ;  /* 0x0000008300827220 */ /* 0x040fe20000410000 */
[----:B------:R-:W-:Y:S01]  /*8290*/  ISETP.GT.AND P3, PT, R191, 0x19, PT ;  /* 0x00000019bf00780c */ /* 0x000fe20003f64270 */
[C---:B------:R-:W-:Y:S01]  /*82a0*/  FMUL.FTZ R131, R0.reuse, R132 ;  /* 0x0000008400837220 */ /* 0x040fe20000410000 */
[----:B------:R-:W-:Y:S01]  /*82b0*/  FSEL R187, R187, -INF , P2 ;  /* 0xff800000bbbb7808 */ /* 0x000fe20001000000 */
[----:B------:R-:W-:Y:S01]  /*82c0*/  FMUL.FTZ R132, R0, R133 ;  /* 0x0000008500847220 */ /* 0x000fe20000410000 */
[----:B--2---:R-:W-:Y:S01]  /*82d0*/  FMNMX.FTZ R192, R184, R195, !PT ;  /* 0x000000c3b8c07209 */ /* 0x004fe20007810000 */
[----:B------:R-:W2:Y:S01]  /*82e0*/  MUFU.TANH R141, R141 ;  /* 0x0000008d008d7308 */ /* 0x000ea20000002400 */
[----:B------:R-:W-:-:S02]  /*82f0*/  ISETP.GT.AND P2, PT, R191, 0x20, PT ;  /* 0x00000020bf00780c */ /* 0x000fc40003f44270 */
[----:B------:R-:W-:Y:S02]  /*8300*/  FSEL R188, R188, -INF , P3 ;  /* 0xff800000bcbc7808 */ /* 0x000fe40001800000 */
[----:B------:R-:W-:Y:S02]  /*8310*/  FMNMX.FTZ R195, R187, R192, !PT ;  /* 0x000000c0bbc37209 */ /* 0x000fe40007810000 */
[C---:B------:R-:W-:Y:S01]  /*8320*/  ISETP.GT.AND P3, PT, R191.reuse, 0x21, PT ;  /* 0x00000021bf00780c */ /* 0x040fe20003f64270 */
[----:B------:R-:W2:Y:S01]  /*8330*/  MUFU.TANH R144, R144 ;  /* 0x0000009000907308 */ /* 0x000ea20000002400 */
[----:B------:R-:W-:Y:S02]  /*8340*/  FSEL R168, R168, -INF , P2 ;  /* 0xff800000a8a87808 */ /* 0x000fe40001000000 */
[----:B------:R-:W-:Y:S02]  /*8350*/  FMNMX.FTZ R195, R188, R195, !PT ;  /* 0x000000c3bcc37209 */ /* 0x000fe40007810000 */
[----:B------:R-:W-:-:S02]  /*8360*/  ISETP.GT.AND P2, PT, R191, 0x28, PT ;  /* 0x00000028bf00780c */ /* 0x000fc40003f44270 */
[----:B------:R-:W-:Y:S01]  /*8370*/  FSEL R169, R169, -INF , P3 ;  /* 0xff800000a9a97808 */ /* 0x000fe20001800000 */
[----:B------:R-:W2:Y:S01]  /*8380*/  MUFU.TANH R145, R145 ;  /* 0x0000009100917308 */ /* 0x000ea20000002400 */
[----:B------:R-:W-:Y:S02]  /*8390*/  FMNMX.FTZ R192, R168, R195, !PT ;  /* 0x000000c3a8c07209 */ /* 0x000fe40007810000 */
[----:B------:R-:W-:Y:S02]  /*83a0*/  ISETP.GT.AND P3, PT, R191, 0x29, PT ;  /* 0x00000029bf00780c */ /* 0x000fe40003f64270 */
[----:B------:R-:W-:Y:S02]  /*83b0*/  FSEL R172, R172, -INF , P2 ;  /* 0xff800000acac7808 */ /* 0x000fe40001000000 */
[----:B------:R-:W-:Y:S01]  /*83c0*/  FMNMX.FTZ R133, R169, R192, !PT ;  /* 0x000000c0a9857209 */ /* 0x000fe20007810000 */
[----:B------:R-:W2:Y:S01]  /*83d0*/  MUFU.TANH R148, R148 ;  /* 0x0000009400947308 */ /* 0x000ea20000002400 */
[----:B------:R-:W-:-:S02]  /*83e0*/  ISETP.GT.AND P2, PT, R191, 0x30, PT ;  /* 0x00000030bf00780c */ /* 0x000fc40003f44270 */
[----:B------:R-:W-:Y:S02]  /*83f0*/  FSEL R173, R173, -INF , P3 ;  /* 0xff800000adad7808 */ /* 0x000fe40001800000 */
[----:B------:R-:W-:Y:S01]  /*8400*/  FMNMX.FTZ R192, R172, R133, !PT ;  /* 0x00000085acc07209 */ /* 0x000fe20007810000 */
[C---:B------:R-:W-:Y:S01]  /*8410*/  FMUL.FTZ R133, R0.reuse, R134 ;  /* 0x0000008600857220 */ /* 0x040fe20000410000 */
[----:B------:R-:W-:Y:S01]  /*8420*/  ISETP.GT.AND P3, PT, R191, 0x31, PT ;  /* 0x00000031bf00780c */ /* 0x000fe20003f64270 */
[----:B------:R-:W-:Y:S01]  /*8430*/  FMUL.FTZ R134, R0, R135 ;  /* 0x0000008700867220 */ /* 0x000fe20000410000 */
[----:B------:R-:W-:Y:S01]  /*8440*/  FSEL R176, R176, -INF , P2 ;  /* 0xff800000b0b07808 */ /* 0x000fe20001000000 */
[----:B------:R-:W2:Y:S01]  /*8450*/  MUFU.TANH R149, R149 ;  /* 0x0000009500957308 */ /* 0x000ea20000002400 */
[----:B------:R-:W-:Y:S02]  /*8460*/  FMNMX.FTZ R195, R173, R192, !PT ;  /* 0x000000c0adc37209 */ /* 0x000fe40007810000 */
[----:B------:R-:W-:-:S02]  /*8470*/  ISETP.GT.AND P2, PT, R191, 0x38, PT ;  /* 0x00000038bf00780c */ /* 0x000fc40003f44270 */
[----:B------:R-:W-:Y:S02]  /*8480*/  FSEL R177, R177, -INF , P3 ;  /* 0xff800000b1b17808 */ /* 0x000fe40001800000 */
[----:B------:R-:W-:Y:S01]  /*8490*/  FMNMX.FTZ R192, R176, R195, !PT ;  /* 0x000000c3b0c07209 */ /* 0x000fe20007810000 */
[----:B------:R-:W2:Y:S01]  /*84a0*/  MUFU.TANH R120, R120 ;  /* 0x0000007800787308 */ /* 0x000ea20000002400 */
[----:B------:R-:W-:Y:S02]  /*84b0*/  ISETP.GT.AND P3, PT, R191, 0x39, PT ;  /* 0x00000039bf00780c */ /* 0x000fe40003f64270 */
[----:B------:R-:W-:Y:S02]  /*84c0*/  FSEL R180, R180, -INF , P2 ;  /* 0xff800000b4b47808 */ /* 0x000fe40001000000 */
[----:B------:R-:W-:Y:S02]  /*84d0*/  FMNMX.FTZ R135, R177, R192, !PT ;  /* 0x000000c0b1877209 */ /* 0x000fe40007810000 */
[----:B------:R-:W-:Y:S01]  /*84e0*/  ISETP.GT.AND P2, PT, R191, 0x40, PT ;  /* 0x00000040bf00780c */ /* 0x000fe20003f44270 */
[----:B------:R-:W2:Y:S01]  /*84f0*/  MUFU.TANH R121, R121 ;  /* 0x0000007900797308 */ /* 0x000ea20000002400 */
[----:B------:R-:W-:-:S02]  /*8500*/  FSEL R181, R181, -INF , P3 ;  /* 0xff800000b5b57808 */ /* 0x000fc40001800000 */
[----:B------:R-:W-:Y:S02]  /*8510*/  FMNMX.FTZ R192, R180, R135, !PT ;  /* 0x00000087b4c07209 */ /* 0x000fe40007810000 */
[----:B------:R-:W-:Y:S02]  /*8520*/  ISETP.GT.AND P3, PT, R191, 0x41, PT ;  /* 0x00000041bf00780c */ /* 0x000fe40003f64270 */
[----:B------:R-:W-:Y:S01]  /*8530*/  FSEL R152, R152, -INF , P2 ;  /* 0xff80000098987808 */ /* 0x000fe20001000000 */
[----:B------:R-:W2:Y:S01]  /*8540*/  MUFU.TANH R124, R124 ;  /* 0x0000007c007c7308 */ /* 0x000ea20000002400 */
[----:B------:R-:W-:Y:S02]  /*8550*/  FMNMX.FTZ R135, R181, R192, !PT ;  /* 0x000000c0b5877209 */ /* 0x000fe40007810000 */
[----:B------:R-:W-:Y:S02]  /*8560*/  ISETP.GT.AND P2, PT, R191, 0x48, PT ;  /* 0x00000048bf00780c */ /* 0x000fe40003f44270 */
[----:B------:R-:W-:-:S02]  /*8570*/  FSEL R153, R153, -INF , P3 ;  /* 0xff80000099997808 */ /* 0x000fc40001800000 */
[----:B------:R-:W-:Y:S01]  /*8580*/  FMNMX.FTZ R192, R152, R135, !PT ;  /* 0x0000008798c07209 */ /* 0x000fe20007810000 */
[----:B------:R-:W2:Y:S01]  /*8590*/  MUFU.TANH R125, R125 ;  /* 0x0000007d007d7308 */ /* 0x000ea20000002400 */
[----:B------:R-:W-:Y:S02]  /*85a0*/  ISETP.GT.AND P3, PT, R191, 0x49, PT ;  /* 0x00000049bf00780c */ /* 0x000fe40003f64270 */
[----:B------:R-:W-:Y:S02]  /*85b0*/  FSEL R156, R156, -INF , P2 ;  /* 0xff8000009c9c7808 */ /* 0x000fe40001000000 */
[----:B------:R-:W-:Y:S01]  /*85c0*/  FMNMX.FTZ R135, R153, R192, !PT ;  /* 0x000000c099877209 */ /* 0x000fe20007810000 */
[----:B------:R-:W-:Y:S02]  /*85d0*/  WARPGROUP.DEPBAR.LE gsb0, 0x0 ;  /* 0x00008000000079c5 */ /* 0x000fe40000010000 */
[----:B------:R-:W-:Y:S01]  /*85e0*/  WARPGROUP.ARRIVE ;  /* 0x00000000000079c5 */ /* 0x000fe20000000000 */
[----:B------:R-:W-:Y:S01]  /*85f0*/  ISETP.GT.AND P2, PT, R191, 0x50, PT ;  /* 0x00000050bf00780c */ /* 0x000fe20003f44270 */
[----:B------:R-:W-:Y:S01]  /*8600*/  FMUL.FTZ R222, R0, R108 ;  /* 0x0000006c00de7220 */ /* 0x000fe20000410000 */
[----:B------:R-:W-:Y:S01]  /*8610*/  FSEL R157, R157, -INF , P3 ;  /* 0xff8000009d9d7808 */ /* 0x000fe20001800000 */
[----:B------:R-:W2:Y:S01]  /*8620*/  MUFU.TANH R128, R128 ;  /* 0x0000008000807308 */ /* 0x000ea20000002400 */
[----:B------:R-:W-:Y:S01]  /*8630*/  FMNMX.FTZ R192, R156, R135, !PT ;  /* 0x000000879cc07209 */ /* 0x000fe20007810000 */
[----:B------:R-:W-:Y:S01]  /*8640*/  QGMMA.64x128x32.F32.E4M3.E4M3 R24, R216, gdesc[UR8], R24, gsb0 ;  /* 0x01e00008d8187df3 */ /* 0x000fe20008000818 */
[----:B------:R-:W-:Y:S01]  /*8650*/  ISETP.GT.AND P3, PT, R191, 0x51, PT ;  /* 0x00000051bf00780c */ /* 0x000fe20003f64270 */
[----:B------:R-:W-:Y:S01]  /*8660*/  UIADD3 UR10, UR14, 0x300, URZ ;  /* 0x000003000e0a7890 */ /* 0x000fe2000fffe03f */
[----:B------:R-:W-:Y:S01]  /*8670*/  FSEL R160, R160, -INF , P2 ;  /* 0xff800000a0a07808 */ /* 0x000fe20001000000 */
[----:B------:R-:W-:Y:S01]  /*8680*/  UMOV UR11, 0xc0000010 ;  /* 0xc0000010000b7882 */ /* 0x000fe20000000000 */
[----:B------:R-:W-:Y:S01]  /*8690*/  FMNMX.FTZ R135, R157, R192, !PT ;  /* 0x000000c09d877209 */ /* 0x000fe20007810000 */
        /* <DEDUP_REMOVED lines=9> */
[----:B---3--:R-:W-:Y:S01]  /*8730*/  FSEL R194, R165, -INF , P3 ;  /* 0xff800000a5c27808 */ /* 0x008fe20001800000 */
[----:B------:R-:W3:Y:S01]  /*8740*/  MUFU.TANH R104, R104 ;  /* 0x0000006800687308 */ /* 0x000ee20000002400 */
[----:B------:R-:W-:Y:S02]  /*8750*/  FMNMX.FTZ R135, R164, R135, !PT ;  /* 0x00000087a4877209 */ /* 0x000fe40007810000 */
[C---:B------:R-:W-:Y:S02]  /*8760*/  ISETP.GT.AND P3, PT, R191.reuse, 0x61, PT ;  /* 0x00000061bf00780c */ /* 0x040fe40003f64270 */
[----:B-1----:R-:W-:Y:S02]  /*8770*/  FSEL R136, R136, -INF , P2 ;  /* 0xff80000088887808 */ /* 0x002fe40001000000 */
[----:B------:R-:W-:Y:S01]  /*8780*/  FMNMX.FTZ R135, R194, R135, !PT ;  /* 0x00000087c2877209 */ /* 0x000fe20007810000 */
[----:B------:R-:W1:Y:S01]  /*8790*/  MUFU.TANH R105, R105 ;  /* 0x0000006900697308 */ /* 0x000e620000002400 */
[----:B------:R-:W-:-:S02]  /*87a0*/  ISETP.GT.AND P2, PT, R191, 0x68, PT ;  /* 0x00000068bf00780c */ /* 0x000fc40003f44270 */
[----:B----4-:R-:W-:Y:S02]  /*87b0*/  FSEL R108, R137, -INF , P3 ;  /* 0xff800000896c7808 */ /* 0x010fe40001800000 */
[----:B------:R-:W-:Y:S02]  /*87c0*/  FMNMX.FTZ R135, R136, R135, !PT ;  /* 0x0000008788877209 */ /* 0x000fe40007810000 */
[C---:B------:R-:W-:Y:S01]  /*87d0*/  ISETP.GT.AND P3, PT, R191.reuse, 0x69, PT ;  /* 0x00000069bf00780c */ /* 0x040fe20003f64270 */
[----:B------:R-:W4:Y:S01]  /*87e0*/  MUFU.TANH R222, R222 ;  /* 0x000000de00de7308 */ /* 0x000f220000002400 */
[----:B-----5:R-:W-:Y:S02]  /*87f0*/  FSEL R140, R140, -INF , P2 ;  /* 0xff8000008c8c7808 */ /* 0x020fe40001000000 */
[----:B------:R-:W-:Y:S02]  /*8800*/  FMNMX.FTZ R135, R108, R135, !PT ;  /* 0x000000876c877209 */ /* 0x000fe40007810000 */
[----:B------:R-:W-:-:S02]  /*8810*/  ISETP.GT.AND P2, PT, R191, 0x70, PT ;  /* 0x00000070bf00780c */ /* 0x000fc40003f44270 */
[----:B--2---:R-:W-:Y:S01]  /*8820*/  FSEL R196, R141, -INF , P3 ;  /* 0xff8000008dc47808 */ /* 0x004fe20001800000 */
[----:B------:R-:W2:Y:S01]  /*8830*/  MUFU.TANH R224, R224 ;  /* 0x000000e000e07308 */ /* 0x000ea20000002400 */
[----:B------:R-:W-:Y:S02]  /*8840*/  FMNMX.FTZ R135, R140, R135, !PT ;  /* 0x000000878c877209 */ /* 0x000fe40007810000 */
[C---:B------:R-:W-:Y:S02]  /*8850*/  ISETP.GT.AND P3, PT, R191.reuse, 0x71, PT ;  /* 0x00000071bf00780c */ /* 0x040fe40003f64270 */
[----:B------:R-:W-:Y:S02]  /*8860*/  FSEL R144, R144, -INF , P2 ;  /* 0xff80000090907808 */ /* 0x000fe40001000000 */
[----:B------:R-:W-:Y:S01]  /*8870*/  FMNMX.FTZ R135, R196, R135, !PT ;  /* 0x00000087c4877209 */ /* 0x000fe20007810000 */
[----:B------:R-:W5:Y:S01]  /*8880*/  MUFU.TANH R109, R109 ;  /* 0x0000006d006d7308 */ /* 0x000f620000002400 */
[----:B------:R-:W-:-:S02]  /*8890*/  ISETP.GT.AND P2, PT, R191, 0x78, PT ;  /* 0x00000078bf00780c */ /* 0x000fc40003f44270 */
[----:B------:R-:W-:Y:S02]  /*88a0*/  FSEL R112, R145, -INF , P3 ;  /* 0xff80000091707808 */ /* 0x000fe40001800000 */
[----:B------:R-:W-:Y:S02]  /*88b0*/  FMNMX.FTZ R135, R144, R135, !PT ;  /* 0x0000008790877209 */ /* 0x000fe40007810000 */
[C---:B------:R-:W-:Y:S01]  /*88c0*/  ISETP.GT.AND P3, PT, R191.reuse, 0x79, PT ;  /* 0x00000079bf00780c */ /* 0x040fe20003f64270 */
[----:B------:R-:W5:Y:S01]  /*88d0*/  MUFU.TANH R226, R226 ;  /* 0x000000e200e27308 */ /* 0x000f620000002400 */
[----:B------:R-:W-:Y:S02]  /*88e0*/  FSEL R148, R148, -INF , P2 ;  /* 0xff80000094947808 */ /* 0x000fe40001000000 */
[----:B------:R-:W-:Y:S02]  /*88f0*/  FMNMX.FTZ R135, R112, R135, !PT ;  /* 0x0000008770877209 */ /* 0x000fe40007810000 */
[----:B------:R-:W-:-:S02]  /*8900*/  ISETP.GT.AND P2, PT, R191, 0x80, PT ;  /* 0x00000080bf00780c */ /* 0x000fc40003f44270 */
[----:B------:R-:W-:Y:S01]  /*8910*/  FSEL R198, R149, -INF , P3 ;  /* 0xff80000095c67808 */ /* 0x000fe20001800000 */
[----:B------:R-:W5:Y:S01]  /*8920*/  MUFU.TANH R113, R113 ;  /* 0x0000007100717308 */ /* 0x000f620000002400 */
[----:B------:R-:W-:Y:S02]  /*8930*/  FMNMX.FTZ R135, R148, R135, !PT ;  /* 0x0000008794877209 */ /* 0x000fe40007810000 */
[C---:B------:R-:W-:Y:S02]  /*8940*/  ISETP.GT.AND P3, PT, R191.reuse, 0x81, PT ;  /* 0x00000081bf00780c */ /* 0x040fe40003f64270 */
[----:B------:R-:W-:Y:S02]  /*8950*/  FSEL R120, R120, -INF , P2 ;  /* 0xff80000078787808 */ /* 0x000fe40001000000 */
[----:B------:R-:W-:Y:S01]  /*8960*/  FMNMX.FTZ R135, R198, R135, !PT ;  /* 0x00000087c6877209 */ /* 0x000fe20007810000 */
[----:B------:R-:W5:Y:S01]  /*8970*/  MUFU.TANH R117, R117 ;  /* 0x0000007500757308 */ /* 0x000f620000002400 */
[----:B------:R-:W-:-:S02]  /*8980*/  ISETP.GT.AND P2, PT, R191, 0x88, PT ;  /* 0x00000088bf00780c */ /* 0x000fc40003f44270 */
[----:B------:R-:W-:Y:S01]  /*8990*/  FSEL R116, R121, -INF , P3 ;  /* 0xff80000079747808 */ /* 0x000fe20001800000 */
[----:B------:R-:W-:Y:S01]  /*89a0*/  FMUL.FTZ R121, R0, R92 ;  /* 0x0000005c00797220 */ /* 0x000fe20000410000 */
[----:B------:R-:W-:Y:S02]  /*89b0*/  FMNMX.FTZ R135, R120, R135, !PT ;  /* 0x0000008778877209 */ /* 0x000fe40007810000 */
[C---:B------:R-:W-:Y:S01]  /*89c0*/  ISETP.GT.AND P3, PT, R191.reuse, 0x89, PT ;  /* 0x00000089bf00780c */ /* 0x040fe20003f64270 */
[----:B------:R-:W5:Y:S01]  /*89d0*/  MUFU.TANH R88, R88 ;  /* 0x0000005800587308 */ /* 0x000f620000002400 */
[----:B------:R-:W-:Y:S02]  /*89e0*/  FSEL R124, R124, -INF , P2 ;  /* 0xff8000007c7c7808 */ /* 0x000fe40001000000 */
[----:B------:R-:W-:Y:S02]  /*89f0*/  FMNMX.FTZ R135, R116, R135, !PT ;  /* 0x0000008774877209 */ /* 0x000fe40007810000 */
[----:B------:R-:W-:-:S02]  /*8a00*/  ISETP.GT.AND P2, PT, R191, 0x90, PT ;  /* 0x00000090bf00780c */ /* 0x000fc40003f44270 */
[----:B------:R-:W-:Y:S01]  /*8a10*/  FMNMX.FTZ R135, R124, R135, !PT ;  /* 0x000000877c877209 */ /* 0x000fe20007810000 */
[----:B------:R-:W5:Y:S01]  /*8a20*/  MUFU.TANH R89, R89 ;  /* 0x0000005900597308 */ /* 0x000f620000002400 */
[----:B------:R-:W-:-:S07]  /*8a30*/  SHF.R.U32.HI R227, RZ, 0x7, R227 ;  /* 0x00000007ffe37819 */ /* 0x000fce00000116e3 */
[----:B------:R-:W5:Y:S08]  /*8a40*/  MUFU.TANH R121, R121 ;  /* 0x0000007900797308 */ /* 0x000f700000002400 */
[----:B------:R-:W-:Y:S08]  /*8a50*/  MUFU.TANH R11, R11 ;  /* 0x0000000b000b7308 */ /* 0x000ff00000002400 */
[----:B------:R-:W-:Y:S08]  /*8a60*/  MUFU.TANH R12, R12 ;  /* 0x0000000c000c7308 */ /* 0x000ff00000002400 */
[----:B------:R-:W-:Y:S08]  /*8a70*/  MUFU.TANH R15, R15 ;  /* 0x0000000f000f7308 */ /* 0x000ff00000002400 */
[----:B------:R-:W-:Y:S01]  /*8a80*/  MUFU.TANH R20, R20 ;  /* 0x0000001400147308 */ /* 0x000fe20000002400 */
[----:B------:R-:W-:-:S02]  /*8a90*/  WARPGROUP.DEPBAR.LE gsb0, 0x0 ;  /* 0x00008000000079c5 */ /* 0x000fc40000010000 */
[----:B------:R-:W-:Y:S01]  /*8aa0*/  FSEL R216, R125, -INF , P3 ;  /* 0xff8000007dd87808 */ /* 0x000fe20001800000 */
[----:B------:R-:W-:Y:S01]  /*8ab0*/  FMUL.FTZ R125, R0, R96 ;  /* 0x00000060007d7220 */ /* 0x000fe20000410000 */
[----:B------:R-:W-:-:S03]  /*8ac0*/  ISETP.GT.AND P3, PT, R191, 0x91, PT ;  /* 0x00000091bf00780c */ /* 0x000fc60003f64270 */
[----:B------:R-:W-:Y:S01]  /*8ad0*/  MUFU.TANH R185, R185 ;  /* 0x000000b900b97308 */ /* 0x000fe20000002400 */
[----:B------:R-:W-:Y:S01]  /*8ae0*/  FSEL R218, R9, -INF , P2 ;  /* 0xff80000009da7808 */ /* 0x000fe20001000000 */
[----:B------:R-:W-:Y:S01]  /*8af0*/  WARPGROUP.ARRIVE ;  /* 0x00000000000079c5 */ /* 0x000fe20000000000 */
[----:B------:R-:W-:Y:S02]  /*8b00*/  FMNMX.FTZ R135, R216, R135, !PT ;  /* 0x00000087d8877209 */ /* 0x000fe40007810000 */
[C---:B------:R-:W-:Y:S02]  /*8b10*/  ISETP.GT.AND P2, PT, R191.reuse, 0x98, PT ;  /* 0x00000098bf00780c */ /* 0x040fe40003f44270 */
[----:B------:R-:W-:Y:S01]  /*8b20*/  FSEL R128, R128, -INF , P3 ;  /* 0xff80000080807808 */ /* 0x000fe20001800000 */
[----:B------:R-:W-:Y:S01]  /*8b30*/  MUFU.TANH R186, R186 ;  /* 0x000000ba00ba7308 */ /* 0x000fe20000002400 */
[----:B------:R-:W-:Y:S01]  /*8b40*/  FMNMX.FTZ R135, R218, R135, !PT ;  /* 0x00000087da877209 */ /* 0x000fe20007810000 */
[----:B------:R-:W-:Y:S01]  /*8b50*/  QGMMA.64x128x32.F32.E4M3.E4M3 R24, R212, gdesc[UR8], R24, gsb0 ;  /* 0x01e00008d4187df3 */ /* 0x000fe20008000818 */
[----:B------:R-:W-:Y:S01]  /*8b60*/  ISETP.GT.AND P3, PT, R191, 0x99, PT ;  /* 0x00000099bf00780c */ /* 0x000fe20003f64270 */
[----:B------:R-:W-:Y:S01]  /*8b70*/  UIADD3 UR10, UR14, 0x400, URZ ;  /* 0x000004000e0a7890 */ /* 0x000fe2000fffe03f */
[----:B------:R-:W-:Y:S01]  /*8b80*/  FSEL R220, R131, -INF , P2 ;  /* 0xff80000083dc7808 */ /* 0x000fe20001000000 */
[----:B------:R-:W-:Y:S01]  /*8b90*/  FMUL.FTZ R131, R0, R97 ;  /* 0x0000006100837220 */ /* 0x000fe20000410000 */
[----:B------:R-:W-:Y:S01]  /*8ba0*/  FMNMX.FTZ R135, R128, R135, !PT ;  /* 0x0000008780877209 */ /* 0x000fe20007810000 */
[----:B------:R-:W-:Y:S01]  /*8bb0*/  MUFU.TANH R189, R189 ;  /* 0x000000bd00bd7308 */ /* 0x000fe20000002400 */
[----:B------:R-:W-:Y:S01]  /*8bc0*/  ISETP.GT.AND P2, PT, R191, 0xa0, PT ;  /* 0x000000a0bf00780c */ /* 0x000fe20003f44270 */
[----:B------:R-:W-:Y:S01]  /*8bd0*/  UMOV UR11, 0xc0000010 ;  /* 0xc0000010000b7882 */ /* 0x000fe20000000000 */
[----:B------:R-:W-:-:S02]  /*8be0*/  FSEL R132, R132, -INF , P3 ;  /* 0xff80000084847808 */ /* 0x000fc40001800000 */
[----:B------:R-:W-:Y:S02]  /*8bf0*/  FMNMX.FTZ R135, R220, R135, !PT ;  /* 0x00000087dc877209 */ /* 0x000fe40007810000 */
[C---:B------:R-:W-:Y:S01]  /*8c00*/  ISETP.GT.AND P3, PT, R191.reuse, 0xa1, PT ;  /* 0x000000a1bf00780c */ /* 0x040fe20003f64270 */
[----:B------:R-:W-:Y:S01]  /*8c10*/  MUFU.TANH R190, R190 ;  /* 0x000000be00be7308 */ /* 0x000fe20000002400 */
[----:B---3--:R-:W-:Y:S02]  /*8c20*/  FSEL R104, R104, -INF , P2 ;  /* 0xff80000068687808 */ /* 0x008fe40001000000 */
[----:B------:R-:W-:Y:S02]  /*8c30*/  FMNMX.FTZ R135, R132, R135, !PT ;  /* 0x0000008784877209 */ /* 0x000fe40007810000 */
[----:B------:R-:W-:Y:S02]  /*8c40*/  ISETP.GT.AND P2, PT, R191, 0xa8, PT ;  /* 0x000000a8bf00780c */ /* 0x000fe40003f44270 */
[----:B-1----:R-:W-:Y:S01]  /*8c50*/  FSEL R92, R105, -INF , P3 ;  /* 0xff800000695c7808 */ /* 0x002fe20001800000 */
[----:B------:R-:W-:Y:S01]  /*8c60*/  FMUL.FTZ R105, R0, R93 ;  /* 0x0000005d00697220 */ /* 0x000fe20000410000 */
[----:B------:R-:W-:Y:S01]  /*8c70*/  FMNMX.FTZ R135, R104, R135, !PT ;  /* 0x0000008768877209 */ /* 0x000fe20007810000 */
[----:B------:R-:W-:Y:S01]  /*8c80*/  MUFU.TANH R170, R170 ;  /* 0x000000aa00aa7308 */ /* 0x000fe20000002400 */
[----:B------:R-:W-:-:S02]  /*8c90*/  ISETP.GT.AND P3, PT, R191, 0xa9, PT ;  /* 0x000000a9bf00780c */ /* 0x000fc40003f64270 */
[----:B----4-:R-:W-:Y:S02]  /*8ca0*/  FSEL R222, R222, -INF , P2 ;  /* 0xff800000dede7808 */ /* 0x010fe40001000000 */
[----:B------:R-:W-:Y:S02]  /*8cb0*/  FMNMX.FTZ R135, R92, R135, !PT ;  /* 0x000000875c877209 */ /* 0x000fe40007810000 */
[C---:B------:R-:W-:Y:S01]  /*8cc0*/  ISETP.GT.AND P2, PT, R191.reuse, 0xb0, PT ;  /* 0x000000b0bf00780c */ /* 0x040fe20003f44270 */
[----:B------:R-:W1:Y:S01]  /*8cd0*/  MUFU.TANH R105, R105 ;  /* 0x0000006900697308 */ /* 0x000e620000002400 */
[----:B--2---:R-:W-:Y:S02]  /*8ce0*/  FSEL R224, R224, -INF , P3 ;  /* 0xff800000e0e07808 */ /* 0x004fe40001800000 */
[----:B------:R-:W-:Y:S02]  /*8cf0*/  FMNMX.FTZ R135, R222, R135, !PT ;  /* 0x00000087de877209 */ /* 0x000fe40007810000 */
[----:B------:R-:W-:-:S02]  /*8d00*/  ISETP.GT.AND P3, PT, R191, 0xb1, PT ;  /* 0x000000b1bf00780c */ /* 0x000fc40003f64270 */
[----:B-----5:R-:W-:Y:S01]  /*8d10*/  FSEL R96, R109, -INF , P2 ;  /* 0xff8000006d607808 */ /* 0x020fe20001000000 */
[----:B------:R-:W-:Y:S01]  /*8d20*/  MUFU.TANH R171, R171 ;  /* 0x000000ab00ab7308 */ /* 0x000fe20000002400 */
[----:B------:R-:W-:Y:S02]  /*8d30*/  FMNMX.FTZ R135, R224, R135, !PT ;  /* 0x00000087e0877209 */ /* 0x000fe40007810000 */
[C---:B------:R-:W-:Y:S02]  /*8d40*/  ISETP.GT.AND P2, PT, R191.reuse, 0xb8, PT ;  /* 0x000000b8bf00780c */ /* 0x040fe40003f44270 */
[----:B------:R-:W-:Y:S02]  /*8d50*/  FSEL R226, R226, -INF , P3 ;  /* 0xff800000e2e27808 */ /* 0x000fe40001800000 */
[----:B------:R-:W-:Y:S01]  /*8d60*/  FMNMX.FTZ R135, R96, R135, !PT ;  /* 0x0000008760877209 */ /* 0x000fe20007810000 */
[----:B------:R-:W2:Y:S01]  /*8d70*/  MUFU.TANH R109, R125 ;  /* 0x0000007d006d7308 */ /* 0x000ea20000002400 */
[----:B------:R-:W-:-:S02]  /*8d80*/  ISETP.GT.AND P3, PT, R191, 0xb9, PT ;  /* 0x000000b9bf00780c */ /* 0x000fc40003f64270 */
[----:B------:R-:W-:Y:S02]  /*8d90*/  FSEL R9, R113, -INF , P2 ;  /* 0xff80000071097808 */ /* 0x000fe40001000000 */
[----:B------:R-:W-:Y:S02]  /*8da0*/  FMNMX.FTZ R135, R226, R135, !PT ;  /* 0x00000087e2877209 */ /* 0x000fe40007810000 */
[----:B------:R-:W-:Y:S01]  /*8db0*/  ISETP.GT.AND P2, PT, R191, 0xc0, PT ;  /* 0x000000c0bf00780c */ /* 0x000fe20003f44270 */
[----:B------:R-:W3:Y:S01]  /*8dc0*/  MUFU.TANH R113, R131 ;  /* 0x0000008300717308 */ /* 0x000ee20000002400 */
[----:B------:R-:W-:Y:S01]  /*8dd0*/  FSEL R93, R117, -INF , P3 ;  /* 0xff800000755d7808 */ /* 0x000fe20001800000 */
[----:B------:R-:W-:Y:S01]  /*8de0*/  FMUL.FTZ R117, R0, R100 ;  /* 0x0000006400757220 */ /* 0x000fe20000410000 */
[----:B------:R-:W-:Y:S02]  /*8df0*/  FMNMX.FTZ R135, R9, R135, !PT ;  /* 0x0000008709877209 */ /* 0x000fe40007810000 */
[----:B------:R-:W-:-:S02]  /*8e00*/  ISETP.GT.AND P3, PT, R191, 0xc1, PT ;  /* 0x000000c1bf00780c */ /* 0x000fc40003f64270 */
[----:B------:R-:W-:Y:S01]  /*8e10*/  FSEL R100, R88, -INF , P2 ;  /* 0xff80000058647808 */ /* 0x000fe20001000000 */
[----:B------:R4:W5:Y:S01]  /*8e20*/  MUFU.TANH R125, R117 ;  /* 0x00000075007d7308 */ /* 0x0009620000002400 */
        /* <DEDUP_REMOVED lines=10> */
[----:B------:R-:W5:Y:S01]  /*8ed0*/  MUFU.TANH R89, R89 ;  /* 0x0000005900597308 */ /* 0x000f620000002400 */
[----:B-1----:R-:W-:Y:S02]  /*8ee0*/  FSEL R105, R105, -INF , P3 ;  /* 0xff80000069697808 */ /* 0x002fe40001800000 */
[----:B----4-:R-:W-:Y:S01]  /*8ef0*/  FMNMX.FTZ R117, R101, R88, !PT ;  /* 0x0000005865757209 */ /* 0x010fe20007810000 */
[----:B------:R-:W-:Y:S01]  /*8f00*/  FMUL.FTZ R88, R0, R110 ;  /* 0x0000006e00587220 */ /* 0x000fe20000410000 */
[----:B------:R-:W-:-:S02]  /*8f10*/  ISETP.GT.AND P3, PT, R191, 0xd1, PT ;  /* 0x000000d1bf00780c */ /* 0x000fc40003f64270 */
[----:B--2---:R-:W-:Y:S01]  /*8f20*/  FSEL R110, R109, -INF , P2 ;  /* 0xff8000006d6e7808 */ /* 0x004fe20001000000 */
[----:B------:R-:W-:Y:S01]  /*8f30*/  MUFU.TANH R175, R175 ;  /* 0x000000af00af7308 */ /* 0x000fe20000002400 */
[----:B------:R-:W-:Y:S02]  /*8f40*/  FMNMX.FTZ R117, R105, R117, !PT ;  /* 0x0000007569757209 */ /* 0x000fe40007810000 */
[----:B------:R-:W-:Y:S02]  /*8f50*/  ISETP.GT.AND P2, PT, R191, 0xd8, PT ;  /* 0x000000d8bf00780c */ /* 0x000fe40003f44270 */
[----:B---3--:R-:W-:Y:S02]  /*8f60*/  FSEL R113, R113, -INF , P3 ;  /* 0xff80000071717808 */ /* 0x008fe40001800000 */
[----:B------:R-:W-:Y:S01]  /*8f70*/  FMNMX.FTZ R121, R110, R117, !PT ;  /* 0x000000756e797209 */ /* 0x000fe20007810000 */
[----:B------:R-:W-:Y:S01]  /*8f80*/  FMUL.FTZ R117, R0, R111 ;  /* 0x0000006f00757220 */ /* 0x000fe20000410000 */
[----:B-----5:R-:W-:Y:S01]  /*8f90*/  FSEL R111, R125, -INF , P2 ;  /* 0xff8000007d6f7808 */ /* 0x020fe20001000000 */
[----:B------:R1:W-:Y:S01]  /*8fa0*/  MUFU.TANH R109, R88 ;  /* 0x00000058006d7308 */ /* 0x0003e20000002400 */
[C---:B------:R-:W-:Y:S01]  /*8fb0*/  ISETP.GT.AND P3, PT, R191.reuse, 0xd9, PT ;  /* 0x000000d9bf00780c */ /* 0x040fe20003f64270 */
[----:B------:R-:W-:Y:S01]  /*8fc0*/  VIADD R191, R191, 0x8 ;  /* 0x00000008bfbf7836 */ /* 0x000fe20000000000 */
[----:B------:R-:W-:-:S02]  /*8fd0*/  FMNMX.FTZ R125, R113, R121, !PT ;  /* 0x00000079717d7209 */ /* 0x000fc40007810000 */
[----:B------:R-:W-:Y:S02]  /*8fe0*/  FSEL R121, R89, -INF , P3 ;  /* 0xff80000059797808 */ /* 0x000fe40001800000 */
[----:B------:R-:W-:Y:S01]  /*8ff0*/  FMNMX.FTZ R125, R111, R125, !PT ;  /* 0x0000007d6f7d7209 */ /* 0x000fe20007810000 */
[----:B------:R-:W2:Y:S01]  /*9000*/  LDC R89, c[0x0][0x988] ;  /* 0x00026200ff597b82 */ /* 0x000ea20000000800 */
[----:B------:R-:W-:Y:S01]  /*9010*/  ISETP.GT.AND P5, PT, R191, RZ, PT ;  /* 0x000000ffbf00720c */ /* 0x000fe20003fa4270 */
[----:B------:R-:W-:Y:S01]  /*9020*/  MUFU.TANH R178, R178 ;  /* 0x000000b200b27308 */ /* 0x000fe20000002400 */
[----:B------:R-:W-:Y:S02]  /*9030*/  FMNMX.FTZ R125, R121, R125, !PT ;  /* 0x0000007d797d7209 */ /* 0x000fe40007810000 */
[----:B------:R-:W-:Y:S02]  /*9040*/  ISETP.GT.AND P6, PT, R191, 0x1, PT ;  /* 0x00000001bf00780c */ /* 0x000fe40003fc4270 */
[----:B------:R-:W-:Y:S01]  /*9050*/  FSEL R11, R11, -INF , P5 ;  /* 0xff8000000b0b7808 */ /* 0x000fe20002800000 */
[----:B-1----:R-:W1:Y:S01]  /*9060*/  SHFL.BFLY PT, R88, R125, 0x2, 0x1f ;  /* 0x0c401f007d587f89 */ /* 0x002e6200000e0000 */
[----:B------:R-:W-:Y:S01]  /*9070*/  ISETP.GT.AND P3, PT, R191, 0x8, PT ;  /* 0x00000008bf00780c */ /* 0x000fe20003f64270 */
[----:B------:R-:W3:Y:S01]  /*9080*/  MUFU.TANH R179, R179 ;  /* 0x000000b300b37308 */ /* 0x000ee20000002400 */
[----:B------:R-:W-:-:S02]  /*9090*/  FSEL R12, R12, -INF , P6 ;  /* 0xff8000000c0c7808 */ /* 0x000fc40003000000 */
[----:B------:R-:W-:Y:S02]  /*90a0*/  FMNMX.FTZ R161, R11, R8, !PT ;  /* 0x000000080ba17209 */ /* 0x000fe40007810000 */
[----:B------:R-:W-:Y:S02]  /*90b0*/  ISETP.GT.AND P4, PT, R191, 0x9, PT ;  /* 0x00000009bf00780c */ /* 0x000fe40003f84270 */
[----:B------:R-:W-:Y:S01]  /*90c0*/  FSEL R15, R15, -INF , P3 ;  /* 0xff8000000f0f7808 */ /* 0x000fe20001800000 */
[----:B------:R-:W4:Y:S01]  /*90d0*/  MUFU.TANH R182, R182 ;  /* 0x000000b600b67308 */ /* 0x000f220000002400 */
[----:B------:R-:W-:Y:S02]  /*90e0*/  FMNMX.FTZ R161, R12, R161, !PT ;  /* 0x000000a10ca17209 */ /* 0x000fe40007810000 */
[----:B------:R-:W-:Y:S02]  /*90f0*/  ISETP.GT.AND P5, PT, R191, 0x10, PT ;  /* 0x00000010bf00780c */ /* 0x000fe40003fa4270 */
[----:B------:R-:W-:-:S02]  /*9100*/  FSEL R20, R20, -INF , P4 ;  /* 0xff80000014147808 */ /* 0x000fc40002000000 */
[----:B------:R-:W-:Y:S01]  /*9110*/  FMNMX.FTZ R165, R15, R161, !PT ;  /* 0x000000a10fa57209 */ /* 0x000fe20007810000 */
[----:B------:R-:W-:Y:S01]  /*9120*/  MUFU.TANH R183, R183 ;  /* 0x000000b700b77308 */ /* 0x000fe20000002400 */
[C---:B------:R-:W-:Y:S02]  /*9130*/  ISETP.GT.AND P6, PT, R191.reuse, 0x11, PT ;  /* 0x00000011bf00780c */ /* 0x040fe40003fc4270 */
[----:B------:R-:W-:Y:S02]  /*9140*/  FMNMX.FTZ R165, R20, R165, !PT ;  /* 0x000000a514a57209 */ /* 0x000fe40007810000 */
[----:B------:R-:W-:Y:S02]  /*9150*/  ISETP.GT.AND P3, PT, R191, 0x18, PT ;  /* 0x00000018bf00780c */ /* 0x000fe40003f64270 */
[----:B-1----:R-:W-:Y:S01]  /*9160*/  FMNMX.FTZ R131, R125, R88, !PT ;  /* 0x000000587d837209 */ /* 0x002fe20007810000 */
[----:B------:R-:W-:Y:S01]  /*9170*/  FMUL.FTZ R125, R0, R103 ;  /* 0x00000067007d7220 */ /* 0x000fe20000410000 */
[----:B------:R-:W-:Y:S01]  /*9180*/  FSEL R186, R186, -INF , P6 ;  /* 0xff800000baba7808 */ /* 0x000fe20003000000 */
[----:B------:R-:W-:Y:S01]  /*9190*/  MUFU.TANH R154, R154 ;  /* 0x0000009a009a7308 */ /* 0x000fe20000002400 */
[----:B------:R-:W-:Y:S01]  /*91a0*/  ISETP.GT.AND P4, PT, R191, 0x19, PT ;  /* 0x00000019bf00780c */ /* 0x000fe20003f84270 */
[----:B------:R-:W1:Y:S01]  /*91b0*/  SHFL.BFLY PT, R88, R131, 0x1, 0x1f ;  /* 0x0c201f0083587f89 */ /* 0x000e6200000e0000 */
[----:B------:R-:W-:Y:S01]  /*91c0*/  FSEL R189, R189, -INF , P3 ;  /* 0xff800000bdbd7808 */ /* 0x000fe20001800000 */
[----:B------:R-:W-:-:S02]  /*91d0*/  WARPGROUP.DEPBAR.LE gsb0, 0x0 ;  /* 0x00008000000079c5 */ /* 0x000fc40000010000 */
[----:B------:R-:W-:Y:S01]  /*91e0*/  FSEL R190, R190, -INF , P4 ;  /* 0xff800000bebe7808 */ /* 0x000fe20002000000 */
[----:B------:R-:W-:Y:S01]  /*91f0*/  WARPGROUP.ARRIVE ;  /* 0x00000000000079c5 */ /* 0x000fe20000000000 */
[C---:B------:R-:W-:Y:S01]  /*9200*/  ISETP.GT.AND P6, PT, R191.reuse, 0x21, PT ;  /* 0x00000021bf00780c */ /* 0x040fe20003fc4270 */
[----:B------:R-:W5:Y:S01]  /*9210*/  MUFU.TANH R155, R155 ;  /* 0x0000009b009b7308 */ /* 0x000f620000002400 */
[----:B------:R-:W-:Y:S02]  /*9220*/  ISETP.GT.AND P3, PT, R191, 0x28, PT ;  /* 0x00000028bf00780c */ /* 0x000fe40003f64270 */
[----:B------:R-:W-:Y:S01]  /*9230*/  FSEL R171, R171, -INF , P6 ;  /* 0xff800000abab7808 */ /* 0x000fe20003000000 */
[----:B------:R-:W-:Y:S01]  /*9240*/  QGMMA.64x128x32.F32.E4M3.E4M3 R24, R208, gdesc[UR8], R24, gsb0 ;  /* 0x01e00008d0187df3 */ /* 0x000fe20008000818 */
[C---:B------:R-:W-:Y:S01]  /*9250*/  ISETP.GT.AND P4, PT, R191.reuse, 0x29, PT ;  /* 0x00000029bf00780c */ /* 0x040fe20003f84270 */
[----:B------:R-:W-:Y:S01]  /*9260*/  UIADD3 UR10, UR14, 0x500, URZ ;  /* 0x000005000e0a7890 */ /* 0x000fe2000fffe03f */
[----:B------:R-:W-:Y:S01]  /*9270*/  FSEL R174, R174, -INF , P3 ;  /* 0xff800000aeae7808 */ /* 0x000fe20001800000 */
[----:B------:R-:W5:Y:S01]  /*9280*/  MUFU.TANH R158, R158 ;  /* 0x0000009e009e7308 */ /* 0x000f620000002400 */
[C---:B------:R-:W-:Y:S01]  /*9290*/  ISETP.GT.AND P6, PT, R191.reuse, 0x31, PT ;  /* 0x00000031bf00780c */ /* 0x040fe20003fc4270 */
[----:B------:R-:W-:Y:S01]  /*92a0*/  UMOV UR11, 0xc0000010 ;  /* 0xc0000010000b7882 */ /* 0x000fe20000000000 */
[----:B------:R-:W-:Y:S01]  /*92b0*/  ISETP.GT.AND P3, PT, R191, 0x38, PT ;  /* 0x00000038bf00780c */ /* 0x000fe20003f64270 */
[----:B------:R-:W-:Y:S01]  /*92c0*/  UIADD3 UR14, UR14, 0x600, URZ ;  /* 0x000006000e0e7890 */ /* 0x000fe2000fffe03f */
[----:B---3--:R-:W-:-:S02]  /*92d0*/  FSEL R179, R179, -INF , P6 ;  /* 0xff800000b3b37808 */ /* 0x008fc40003000000 */
[----:B----4-:R-:W-:Y:S01]  /*92e0*/  FSEL R182, R182, -INF , P3 ;  /* 0xff800000b6b67808 */ /* 0x010fe20001800000 */
[----:B------:R-:W-:Y:S01]  /*92f0*/  MUFU.TANH R159, R159 ;  /* 0x0000009f009f7308 */ /* 0x000fe20000002400 */
[----:B-1----:R-:W-:Y:S02]  /*9300*/  FMNMX.FTZ R88, R131, R88, !PT ;  /* 0x0000005883587209 */ /* 0x002fe40007810000 */
[----:B------:R-:W-:Y:S02]  /*9310*/  ISETP.GT.AND P6, PT, R191, 0x41, PT ;  /* 0x00000041bf00780c */ /* 0x000fe40003fc4270 */
[C---:B------:R-:W-:Y:S01]  /*9320*/  FSETP.NEU.FTZ.AND P2, PT, R88.reuse, -INF , PT ;  /* 0xff8000005800780b */ /* 0x040fe20003f5d000 */
[----:B--2---:R-:W-:-:S01]  /*9330*/  FFMA.FTZ R131, R88, R89, -8 ;  /* 0xc100000058837423 */ /* 0x004fc20000010059 */
[----:B------:R-:W-:Y:S01]  /*9340*/  ISETP.GT.AND P3, PT, R191, 0x48, PT ;  /* 0x00000048bf00780c */ /* 0x000fe20003f64270 */
[----:B------:R-:W1:Y:S01]  /*9350*/  MUFU.TANH R162, R162 ;  /* 0x000000a200a27308 */ /* 0x000e620000002400 */
[----:B-----5:R-:W-:-:S02]  /*9360*/  FSEL R155, R155, -INF , P6 ;  /* 0xff8000009b9b7808 */ /* 0x020fc40003000000 */
[----:B------:R-:W-:Y:S02]  /*9370*/  FSEL R103, R131, RZ, P2 ;  /* 0x000000ff83677208 */ /* 0x000fe40001000000 */
[----:B------:R-:W-:Y:S02]  /*9380*/  FSEL R158, R158, -INF , P3 ;  /* 0xff8000009e9e7808 */ /* 0x000fe40001800000 */
[----:B------:R-:W-:Y:S01]  /*9390*/  ISETP.GT.AND P6, PT, R191, 0x51, PT ;  /* 0x00000051bf00780c */ /* 0x000fe20003fc4270 */
        /* <DEDUP_REMOVED lines=10> */
[----:B------:R2:W-:Y:S01]  /*9440*/  MUFU.EX2 R161, R169 ;  /* 0x000000a900a17308 */ /* 0x0005e20000000800 */
[----:B------:R-:W-:Y:S01]  /*9450*/  FMNMX.FTZ R165, R186, R165, !PT ;  /* 0x000000a5baa57209 */ /* 0x000fe20007810000 */
[-CC-:B------:R-:W-:Y:S01]  /*9460*/  FFMA.FTZ R145, R176, R89.reuse, -R103.reuse ;  /* 0x00000059b0917223 */ /* 0x180fe20000010867 */
[----:B------:R-:W-:Y:S01]  /*9470*/  ISETP.GT.AND P5, PT, R191, 0x30, PT ;  /* 0x00000030bf00780c */ /* 0x000fe20003fa4270 */
[--C-:B------:R-:W-:Y:S01]  /*9480*/  FFMA.FTZ R176, R177, R89, -R103.reuse ;  /* 0x00000059b1b07223 */ /* 0x100fe20000010867 */
[----:B------:R-:W-:Y:S01]  /*9490*/  FMNMX.FTZ R165, R189, R165, !PT ;  /* 0x000000a5bda57209 */ /* 0x000fe20007810000 */
[--C-:B------:R-:W-:Y:S01]  /*94a0*/  FFMA.FTZ R177, R108, R89, -R103.reuse ;  /* 0x000000596cb17223 */ /* 0x100fe20000010867 */
[----:B------:R-:W-:Y:S01]  /*94b0*/  FSEL R178, R178, -INF , P5 ;  /* 0xff800000b2b27808 */ /* 0x000fe20002800000 */
[----:B------:R-:W3:Y:S01]  /*94c0*/  MUFU.TANH R163, R163 ;  /* 0x000000a300a37308 */ /* 0x000ee20000002400 */
[----:B------:R-:W-:Y:S01]  /*94d0*/  FMNMX.FTZ R165, R190, R165, !PT ;  /* 0x000000a5bea57209 */ /* 0x000fe20007810000 */
[-CC-:B------:R-:W-:Y:S01]  /*94e0*/  FFMA.FTZ R149, R180, R89.reuse, -R103.reuse ;  /* 0x00000059b4957223 */ /* 0x180fe20000010867 */
[----:B------:R-:W-:Y:S01]  /*94f0*/  ISETP.GT.AND P5, PT, R191, 0x40, PT ;  /* 0x00000040bf00780c */ /* 0x000fe20003fa4270 */
[--C-:B------:R-:W-:Y:S01]  /*9500*/  FFMA.FTZ R180, R181, R89, -R103.reuse ;  /* 0x00000059b5b47223 */ /* 0x100fe20000010867 */
[----:B------:R-:W-:Y:S01]  /*9510*/  FMNMX.FTZ R192, R170, R165, !PT ;  /* 0x000000a5aac07209 */ /* 0x000fe20007810000 */
[-CC-:B------:R-:W-:Y:S01]  /*9520*/  FFMA.FTZ R181, R224, R89.reuse, -R103.reuse ;  /* 0x00000059e0b57223 */ /* 0x180fe20000010867 */
[----:B------:R-:W-:Y:S01]  /*9530*/  FSEL R154, R154, -INF , P5 ;  /* 0xff8000009a9a7808 */ /* 0x000fe20002800000 */
[----:B------:R4:W-:Y:S01]  /*9540*/  MUFU.EX2 R165, R173 ;  /* 0x000000ad00a57308 */ /* 0x0009e20000000800 */
[----:B--2---:R-:W-:Y:S01]  /*9550*/  FMNMX.FTZ R169, R171, R192, !PT ;  /* 0x000000c0aba97209 */ /* 0x004fe20007810000 */
[-CC-:B------:R-:W-:Y:S01]  /*9560*/  FFMA.FTZ R131, R193, R89.reuse, -R103.reuse ;  /* 0x00000059c1837223 */ /* 0x180fe20000010867 */
[----:B------:R-:W-:Y:S01]  /*9570*/  FSEL R192, R175, -INF , P4 ;  /* 0xff800000afc07808 */ /* 0x000fe20002000000 */
[--C-:B------:R-:W-:Y:S01]  /*9580*/  FFMA.FTZ R175, R194, R89, -R103.reuse ;  /* 0x00000059c2af7223 */ /* 0x100fe20000010867 */
[----:B------:R-:W-:Y:S01]  /*9590*/  FMNMX.FTZ R169, R174, R169, !PT ;  /* 0x000000a9aea97209 */ /* 0x000fe20007810000 */
[--C-:B------:R-:W-:Y:S01]  /*95a0*/  FFMA.FTZ R10, R10, R89, -R103.reuse ;  /* 0x000000590a0a7223 */ /* 0x100fe20000010867 */
[----:B------:R-:W-:Y:S01]  /*95b0*/  ISETP.GT.AND P4, PT, R191, 0x39, PT ;  /* 0x00000039bf00780c */ /* 0x000fe20003f84270 */
[----:B------:R-:W2:Y:S01]  /*95c0*/  MUFU.TANH R166, R166 ;  /* 0x000000a600a67308 */ /* 0x000ea20000002400 */
[----:B------:R-:W-:Y:S01]  /*95d0*/  FMNMX.FTZ R169, R192, R169, !PT ;  /* 0x000000a9c0a97209 */ /* 0x000fe20007810000 */
[-CC-:B------:R-:W-:Y:S01]  /*95e0*/  FFMA.FTZ R13, R13, R89.reuse, -R103.reuse ;  /* 0x000000590d0d7223 */ /* 0x180fe20000010867 */
[----:B------:R-:W-:Y:S01]  /*95f0*/  ISETP.GT.AND P5, PT, R191, 0x50, PT ;  /* 0x00000050bf00780c */ /* 0x000fe20003fa4270 */
[--C-:B------:R-:W-:Y:S01]  /*9600*/  FFMA.FTZ R14, R14, R89, -R103.reuse ;  /* 0x000000590e0e7223 */ /* 0x100fe20000010867 */
[----:B------:R-:W-:Y:S01]  /*9610*/  FMNMX.FTZ R194, R178, R169, !PT ;  /* 0x000000a9b2c27209 */ /* 0x000fe20007810000 */
[-CC-:B------:R-:W-:Y:S01]  /*9620*/  FFMA.FTZ R21, R21, R89.reuse, -R103.reuse ;  /* 0x0000005915157223 */ /* 0x180fe20000010867 */
[----:B-1----:R-:W-:Y:S01]  /*9630*/  FSEL R162, R162, -INF , P5 ;  /* 0xff800000a2a27808 */ /* 0x002fe20002800000 */
[----:B------:R1:W-:Y:S01]  /*9640*/  MUFU.EX2 R169, R175 ;  /* 0x000000af00a97308 */ /* 0x0003e20000000800 */
[----:B----4-:R-:W-:Y:S01]  /*9650*/  FMNMX.FTZ R173, R179, R194, !PT ;  /* 0x000000c2b3ad7209 */ /* 0x010fe20007810000 */
[-CC-:B------:R-:W-:Y:S01]  /*9660*/  FFMA.FTZ R121, R121, R89.reuse, -R103.reuse ;  /* 0x0000005979797223 */ /* 0x180fe20000010867 */
[----:B------:R-:W-:Y:S01]  /*9670*/  FSEL R194, R183, -INF , P4 ;  /* 0xff800000b7c27808 */ /* 0x000fe20002000000 */
[--C-:B------:R-:W-:Y:S01]  /*9680*/  FFMA.FTZ R184, R184, R89, -R103.reuse ;  /* 0x00000059b8b87223 */ /* 0x100fe20000010867 */
[----:B------:R-:W-:Y:S01]  /*9690*/  FMNMX.FTZ R173, R182, R173, !PT ;  /* 0x000000adb6ad7209 */ /* 0x000fe20007810000 */
[--C-:B------:R-:W-:Y:S01]  /*96a0*/  FFMA.FTZ R135, R187, R89, -R103.reuse ;  /* 0x00000059bb877223 */ /* 0x100fe20000010867 */
[C---:B------:R-:W-:Y:S01]  /*96b0*/  ISETP.GT.AND P4, PT, R191.reuse, 0x49, PT ;  /* 0x00000049bf00780c */ /* 0x040fe20003f84270 */
[----:B------:R-:W4:Y:S01]  /*96c0*/  MUFU.TANH R167, R167 ;  /* 0x000000a700a77308 */ /* 0x000f220000002400 */
[----:B------:R-:W-:Y:S01]  /*96d0*/  FMNMX.FTZ R173, R194, R173, !PT ;  /* 0x000000adc2ad7209 */ /* 0x000fe20007810000 */
[-CC-:B------:R-:W-:Y:S01]  /*96e0*/  FFMA.FTZ R188, R188, R89.reuse, -R103.reuse ;  /* 0x00000059bcbc7223 */ /* 0x180fe20000010867 */
[----:B------:R-:W-:Y:S01]  /*96f0*/  ISETP.GT.AND P3, PT, R191, 0x58, PT ;  /* 0x00000058bf00780c */ /* 0x000fe20003f64270 */
[--C-:B------:R-:W-:Y:S01]  /*9700*/  FFMA.FTZ R152, R152, R89, -R103.reuse ;  /* 0x0000005998987223 */ /* 0x100fe20000010867 */
[----:B------:R-:W-:Y:S01]  /*9710*/  FMNMX.FTZ R108, R154, R173, !PT ;  /* 0x000000ad9a6c7209 */ /* 0x000fe20007810000 */
[-CC-:B------:R-:W-:Y:S01]  /*9720*/  FFMA.FTZ R153, R153, R89.reuse, -R103.reuse ;  /* 0x0000005999997223 */ /* 0x180fe20000010867 */
[----:B---3--:R-:W-:Y:S01]  /*9730*/  FSEL R163, R163, -INF , P6 ;  /* 0xff800000a3a37808 */ /* 0x008fe20003000000 */
[----:B------:R-:W3:Y:S01]  /*9740*/  MUFU.TANH R138, R138 ;  /* 0x0000008a008a7308 */ /* 0x000ee20000002400 */
[----:B-1----:R-:W-:Y:S01]  /*9750*/  FMNMX.FTZ R175, R155, R108, !PT ;  /* 0x0000006c9baf7209 */ /* 0x002fe20007810000 */
[-CC-:B------:R-:W-:Y:S01]  /*9760*/  FFMA.FTZ R157, R157, R89.reuse, -R103.reuse ;  /* 0x000000599d9d7223 */ /* 0x180fe20000010867 */
[----:B------:R-:W-:Y:S01]  /*9770*/  FSEL R108, R159, -INF , P4 ;  /* 0xff8000009f6c7808 */ /* 0x000fe20002000000 */
[--C-:B------:R-:W-:Y:S01]  /*9780*/  FFMA.FTZ R159, R196, R89, -R103.reuse ;  /* 0x00000059c49f7223 */ /* 0x100fe20000010867 */
[----:B------:R-:W-:Y:S01]  /*9790*/  FMNMX.FTZ R175, R158, R175, !PT ;  /* 0x000000af9eaf7209 */ /* 0x000fe20007810000 */
[--C-:B------:R-:W-:Y:S01]  /*97a0*/  FFMA.FTZ R160, R160, R89, -R103.reuse ;  /* 0x00000059a0a07223 */ /* 0x100fe20000010867 */
[C---:B------:R-:W-:Y:S01]  /*97b0*/  ISETP.GT.AND P4, PT, R191.reuse, 0x59, PT ;  /* 0x00000059bf00780c */ /* 0x040fe20003f84270 */
[----:B------:R-:W1:Y:S01]  /*97c0*/  MUFU.TANH R139, R139 ;  /* 0x0000008b008b7308 */ /* 0x000e620000002400 */
[----:B------:R-:W-:Y:S01]  /*97d0*/  FMNMX.FTZ R175, R108, R175, !PT ;  /* 0x000000af6caf7209 */ /* 0x000fe20007810000 */
[-CC-:B------:R-:W-:Y:S01]  /*97e0*/  FFMA.FTZ R164, R164, R89.reuse, -R103.reuse ;  /* 0x00000059a4a47223 */ /* 0x180fe20000010867 */
[----:B--2---:R-:W-:Y:S01]  /*97f0*/  FSEL R166, R166, -INF , P3 ;  /* 0xff800000a6a67808 */ /* 0x004fe20001800000 */
[--C-:B------:R-:W-:Y:S01]  /*9800*/  FFMA.FTZ R136, R136, R89, -R103.reuse ;  /* 0x0000005988887223 */ /* 0x100fe20000010867 */
[----:B------:R-:W-:Y:S01]  /*9810*/  FMNMX.FTZ R196, R162, R175, !PT ;  /* 0x000000afa2c47209 */ /* 0x000fe20007810000 */
[-CC-:B------:R-:W-:Y:S01]  /*9820*/  FFMA.FTZ R140, R140, R89.reuse, -R103.reuse ;  /* 0x000000598c8c7223 */ /* 0x180fe20000010867 */
[----:B------:R-:W-:Y:S01]  /*9830*/  ISETP.GT.AND P5, PT, R191, 0x60, PT ;  /* 0x00000060bf00780c */ /* 0x000fe20003fa4270 */
[----:B------:R-:W2:Y:S01]  /*9840*/  MUFU.TANH R142, R142 ;  /* 0x0000008e008e7308 */ /* 0x000ea20000002400 */
[----:B------:R-:W-:Y:S01]  /*9850*/  FMNMX.FTZ R175, R163, R196, !PT ;  /* 0x000000c4a3af7209 */ /* 0x000fe20007810000 */
[-CC-:B------:R-:W-:Y:S01]  /*9860*/  FFMA.FTZ R144, R144, R89.reuse, -R103.reuse ;  /* 0x0000005990907223 */ /* 0x180fe20000010867 */
[----:B----4-:R-:W-:Y:S01]  /*9870*/  FSEL R196, R167, -INF , P4 ;  /* 0xff800000a7c47808 */ /* 0x010fe20002000000 */
[--C-:B------:R-:W-:Y:S01]  /*9880*/  FFMA.FTZ R167, R112, R89, -R103.reuse ;  /* 0x0000005970a77223 */ /* 0x100fe20000010867 */
[----:B------:R-:W-:Y:S01]  /*9890*/  FMNMX.FTZ R175, R166, R175, !PT ;  /* 0x000000afa6af7209 */ /* 0x000fe20007810000 */
[-CC-:B------:R-:W-:Y:S01]  /*98a0*/  FFMA.FTZ R198, R198, R89.reuse, -R103.reuse ;  /* 0x00000059c6c67223 */ /* 0x180fe20000010867 */
[C---:B------:R-:W-:Y:S01]  /*98b0*/  ISETP.GT.AND P6, PT, R191.reuse, 0x61, PT ;  /* 0x00000061bf00780c */ /* 0x040fe20003fc4270 */
[----:B------:R-:W4:Y:S01]  /*98c0*/  MUFU.TANH R143, R143 ;  /* 0x0000008f008f7308 */ /* 0x000f220000002400 */
        /* <DEDUP_REMOVED lines=9> */
[----:B------:R-:W-:Y:S01]  /*9960*/  FFMA.FTZ R9, R9, R89, -R103 ;  /* 0x0000005909097223 */ /* 0x000fe20000010867 */
[----:B------:R-:W-:-:S02]  /*9970*/  ISETP.GT.AND P4, PT, R191, 0x69, PT ;  /* 0x00000069bf00780c */ /* 0x000fc40003f84270 */
[----:B--2---:R-:W-:Y:S02]  /*9980*/  FSEL R142, R142, -INF , P3 ;  /* 0xff8000008e8e7808 */ /* 0x004fe40001800000 */
[----:B------:R-:W-:Y:S01]  /*9990*/  FMNMX.FTZ R175, R139, R112, !PT ;  /* 0x000000708baf7209 */ /* 0x000fe20007810000 */
[----:B------:R-:W2:Y:S01]  /*99a0*/  MUFU.TANH R147, R147 ;  /* 0x0000009300937308 */ /* 0x000ea20000002400 */
[----:B------:R-:W-:Y:S02]  /*99b0*/  ISETP.GT.AND P5, PT, R191, 0x70, PT ;  /* 0x00000070bf00780c */ /* 0x000fe40003fa4270 */
[----:B----4-:R-:W-:Y:S01]  /*99c0*/  FSEL R112, R143, -INF , P4 ;  /* 0xff8000008f707808 */ /* 0x010fe20002000000 */
[----:B------:R-:W-:-:S01]  /*99d0*/  FFMA.FTZ R143, R148, R89, -R103 ;  /* 0x00000059948f7223 */ /* 0x000fc20000010867 */
[----:B------:R-:W-:Y:S02]  /*99e0*/  FMNMX.FTZ R175, R142, R175, !PT ;  /* 0x000000af8eaf7209 */ /* 0x000fe40007810000 */
[----:B------:R-:W-:Y:S01]  /*99f0*/  ISETP.GT.AND P6, PT, R191, 0x71, PT ;  /* 0x00000071bf00780c */ /* 0x000fe20003fc4270 */
[----:B------:R-:W3:Y:S01]  /*9a00*/  MUFU.TANH R150, R150 ;  /* 0x0000009600967308 */ /* 0x000ee20000002400 */
[----:B-1----:R-:W-:-:S02]  /*9a10*/  FSEL R146, R146, -INF , P5 ;  /* 0xff80000092927808 */ /* 0x002fc40002800000 */
[----:B------:R-:W-:Y:S02]  /*9a20*/  FMNMX.FTZ R175, R112, R175, !PT ;  /* 0x000000af70af7209 */ /* 0x000fe40007810000 */
[----:B------:R-:W-:Y:S02]  /*9a30*/  ISETP.GT.AND P3, PT, R191, 0x78, PT ;  /* 0x00000078bf00780c */ /* 0x000fe40003f64270 */
[----:B------:R-:W-:Y:S01]  /*9a40*/  FMNMX.FTZ R175, R146, R175, !PT ;  /* 0x000000af92af7209 */ /* 0x000fe20007810000 */
[----:B------:R-:W1:Y:S01]  /*9a50*/  MUFU.TANH R151, R151 ;  /* 0x0000009700977308 */ /* 0x000e620000002400 */
[----:B--2---:R-:W-:Y:S01]  /*9a60*/  FSEL R148, R147, -INF , P6 ;  /* 0xff80000093947808 */ /* 0x004fe20003000000 */
[----:B------:R-:W-:Y:S01]  /*9a70*/  FFMA.FTZ R147, R116, R89, -R103 ;  /* 0x0000005974937223 */ /* 0x000fe20000010867 */
[----:B------:R-:W-:Y:S01]  /*9a80*/  ISETP.GT.AND P4, PT, R191, 0x79, PT ;  /* 0x00000079bf00780c */ /* 0x000fe20003f84270 */
[----:B------:R-:W-:Y:S02]  /*9a90*/  WARPGROUP.DEPBAR.LE gsb0, 0x0 ;  /* 0x00008000000079c5 */ /* 0x000fe40000010000 */
[----:B------:R-:W-:Y:S01]  /*9aa0*/  FMNMX.FTZ R175, R148, R175, !PT ;  /* 0x000000af94af7209 */ /* 0x000fe20007810000 */
[----:B------:R-:W-:Y:S01]  /*9ab0*/  WARPGROUP.ARRIVE ;  /* 0x00000000000079c5 */ /* 0x000fe20000000000 */
[----:B------:R-:W2:Y:S01]  /*9ac0*/  MUFU.TANH R122, R122 ;  /* 0x0000007a007a7308 */ /* 0x000ea20000002400 */
[----:B---3--:R-:W-:-:S02]  /*9ad0*/  FSEL R150, R150, -INF , P3 ;  /* 0xff80000096967808 */ /* 0x008fc40001800000 */
[C---:B------:R-:W-:Y:S02]  /*9ae0*/  ISETP.GT.AND P5, PT, R191.reuse, 0x80, PT ;  /* 0x00000080bf00780c */ /* 0x040fe40003fa4270 */
[----:B------:R-:W-:Y:S01]  /*9af0*/  FMNMX.FTZ R175, R150, R175, !PT ;  /* 0x000000af96af7209 */ /* 0x000fe20007810000 */
[----:B------:R-:W-:Y:S01]  /*9b00*/  QGMMA.64x128x32.F32.E4M3.E4M3 R24, R204, gdesc[UR8], R24, gsb0 ;  /* 0x01e00008cc187df3 */ /* 0x000fe20008000818 */
[----:B------:R-:W-:Y:S01]  /*9b10*/  ISETP.GT.AND P6, PT, R191, 0x81, PT ;  /* 0x00000081bf00780c */ /* 0x000fe20003fc4270 */
[----:B------:R-:W3:Y:S01]  /*9b20*/  MUFU.TANH R123, R123 ;  /* 0x0000007b007b7308 */ /* 0x000ee20000002400 */
[----:B-1----:R-:W-:Y:S02]  /*9b30*/  FSEL R151, R151, -INF , P4 ;  /* 0xff80000097977808 */ /* 0x002fe40002000000 */
[----:B------:R-:W-:Y:S02]  /*9b40*/  ISETP.GT.AND P3, PT, R191, 0x88, PT ;  /* 0x00000088bf00780c */ /* 0x000fe40003f64270 */
[----:B------:R-:W-:-:S02]  /*9b50*/  FMNMX.FTZ R175, R151, R175, !PT ;  /* 0x000000af97af7209 */ /* 0x000fc40007810000 */
[C---:B------:R-:W-:Y:S01]  /*9b60*/  ISETP.GT.AND P4, PT, R191.reuse, 0x89, PT ;  /* 0x00000089bf00780c */ /* 0x040fe20003f84270 */
[----:B------:R-:W1:Y:S01]  /*9b70*/  MUFU.TANH R126, R126 ;  /* 0x0000007e007e7308 */ /* 0x000e620000002400 */
[----:B--2---:R-:W-:Y:S02]  /*9b80*/  FSEL R122, R122, -INF , P5 ;  /* 0xff8000007a7a7808 */ /* 0x004fe40002800000 */
[----:B------:R-:W-:Y:S02]  /*9b90*/  ISETP.GT.AND P5, PT, R191, 0x90, PT ;  /* 0x00000090bf00780c */ /* 0x000fe40003fa4270 */
[----:B------:R-:W-:-:S03]  /*9ba0*/  FMNMX.FTZ R116, R122, R175, !PT ;  /* 0x000000af7a747209 */ /* 0x000fc60007810000 */
[----:B------:R-:W2:Y:S01]  /*9bb0*/  MUFU.TANH R127, R127 ;  /* 0x0000007f007f7308 */ /* 0x000ea20000002400 */
[----:B---3--:R-:W-:Y:S02]  /*9bc0*/  FSEL R123, R123, -INF , P6 ;  /* 0xff8000007b7b7808 */ /* 0x008fe40003000000 */
[----:B------:R-:W-:Y:S02]  /*9bd0*/  ISETP.GT.AND P6, PT, R191, 0x91, PT ;  /* 0x00000091bf00780c */ /* 0x000fe40003fc4270 */
[----:B------:R-:W-:-:S03]  /*9be0*/  FMNMX.FTZ R175, R123, R116, !PT ;  /* 0x000000747baf7209 */ /* 0x000fc60007810000 */
[----:B------:R-:W3:Y:S01]  /*9bf0*/  MUFU.TANH R129, R129 ;  /* 0x0000008100817308 */ /* 0x000ee20000002400 */
[----:B-1----:R-:W-:Y:S02]  /*9c00*/  FSEL R126, R126, -INF , P3 ;  /* 0xff8000007e7e7808 */ /* 0x002fe40001800000 */
[----:B------:R-:W-:Y:S02]  /*9c10*/  ISETP.GT.AND P3, PT, R191, 0x98, PT ;  /* 0x00000098bf00780c */ /* 0x000fe40003f64270 */
[----:B------:R-:W-:-:S03]  /*9c20*/  FMNMX.FTZ R175, R126, R175, !PT ;  /* 0x000000af7eaf7209 */ /* 0x000fc60007810000 */
[----:B------:R-:W1:Y:S01]  /*9c30*/  MUFU.TANH R130, R130 ;  /* 0x0000008200827308 */ /* 0x000e620000002400 */
[----:B--2---:R-:W-:Y:S01]  /*9c40*/  FSEL R116, R127, -INF , P4 ;  /* 0xff8000007f747808 */ /* 0x004fe20002000000 */
[----:B------:R-:W-:Y:S01]  /*9c50*/  FFMA.FTZ R127, R124, R89, -R103 ;  /* 0x000000597c7f7223 */ /* 0x000fe20000010867 */
[----:B------:R-:W-:Y:S02]  /*9c60*/  ISETP.GT.AND P4, PT, R191, 0x99, PT ;  /* 0x00000099bf00780c */ /* 0x000fe40003f84270 */
[----:B------:R-:W-:-:S03]  /*9c70*/  FMNMX.FTZ R175, R116, R175, !PT ;  /* 0x000000af74af7209 */ /* 0x000fc60007810000 */
[----:B------:R-:W2:Y:S01]  /*9c80*/  MUFU.TANH R133, R133 ;  /* 0x0000008500857308 */ /* 0x000ea20000002400 */
[----:B---3--:R-:W-:Y:S01]  /*9c90*/  FSEL R124, R129, -INF , P5 ;  /* 0xff800000817c7808 */ /* 0x008fe20002800000 */
[----:B------:R-:W-:Y:S01]  /*9ca0*/  FFMA.FTZ R129, R216, R89, -R103 ;  /* 0x00000059d8817223 */ /* 0x000fe20000010867 */
        /* <DEDUP_REMOVED lines=21> */
[-CC-:B------:R-:W-:Y:S01]  /*9e00*/  FFMA.FTZ R107, R128, R89.reuse, -R103.reuse ;  /* 0x00000059806b7223 */ /* 0x180fe20000010867 */
[----:B------:R-:W-:Y:S01]  /*9e10*/  FSEL R128, R109, -INF , P3 ;  /* 0xff8000006d807808 */ /* 0x000fe20001800000 */
[----:B------:R-:W-:Y:S01]  /*9e20*/  FFMA.FTZ R109, R220, R89, -R103 ;  /* 0x00000059dc6d7223 */ /* 0x000fe20000010867 */
[----:B------:R-:W-:Y:S02]  /*9e30*/  FMNMX.FTZ R175, R218, R175, !PT ;  /* 0x000000afdaaf7209 */ /* 0x000fe40007810000 */
[----:B------:R-:W-:Y:S01]  /*9e40*/  ISETP.GT.AND P6, PT, R191, 0xb1, PT ;  /* 0x000000b1bf00780c */ /* 0x000fe20003fc4270 */
[----:B------:R-:W2:Y:S01]  /*9e50*/  MUFU.TANH R115, R115 ;  /* 0x0000007300737308 */ /* 0x000ea20000002400 */
[----:B---3--:R-:W-:Y:S02]  /*9e60*/  FSEL R117, R117, -INF , P4 ;  /* 0xff80000075757808 */ /* 0x008fe40002000000 */
[----:B------:R-:W-:-:S02]  /*9e70*/  FMNMX.FTZ R220, R128, R175, !PT ;  /* 0x000000af80dc7209 */ /* 0x000fc40007810000 */
[----:B------:R-:W-:Y:S02]  /*9e80*/  ISETP.GT.AND P3, PT, R191, 0xb8, PT ;  /* 0x000000b8bf00780c */ /* 0x000fe40003f64270 */
[----:B------:R-:W-:Y:S01]  /*9e90*/  FMNMX.FTZ R175, R117, R220, !PT ;  /* 0x000000dc75af7209 */ /* 0x000fe20007810000 */
[----:B------:R-:W-:Y:S01]  /*9ea0*/  MUFU.TANH R118, R118 ;  /* 0x0000007600767308 */ /* 0x000fe20000002400 */
[----:B-1----:R-:W-:Y:S02]  /*9eb0*/  FSEL R114, R114, -INF , P5 ;  /* 0xff80000072727808 */ /* 0x002fe40002800000 */
[C---:B------:R-:W-:Y:S02]  /*9ec0*/  ISETP.GT.AND P4, PT, R191.reuse, 0xb9, PT ;  /* 0x000000b9bf00780c */ /* 0x040fe40003f84270 */
[----:B------:R-:W-:Y:S02]  /*9ed0*/  FMNMX.FTZ R175, R114, R175, !PT ;  /* 0x000000af72af7209 */ /* 0x000fe40007810000 */
[----:B------:R-:W-:Y:S01]  /*9ee0*/  ISETP.GT.AND P5, PT, R191, 0xc0, PT ;  /* 0x000000c0bf00780c */ /* 0x000fe20003fa4270 */
[----:B------:R-:W1:Y:S01]  /*9ef0*/  MUFU.TANH R119, R119 ;  /* 0x0000007700777308 */ /* 0x000e620000002400 */
[----:B--2---:R-:W-:-:S02]  /*9f00*/  FSEL R220, R115, -INF , P6 ;  /* 0xff80000073dc7808 */ /* 0x004fc40003000000 */
[----:B------:R-:W-:Y:S02]  /*9f10*/  ISETP.GT.AND P6, PT, R191, 0xc1, PT ;  /* 0x000000c1bf00780c */ /* 0x000fe40003fc4270 */
[----:B------:R-:W-:-:S03]  /*9f20*/  FMNMX.FTZ R175, R220, R175, !PT ;  /* 0x000000afdcaf7209 */ /* 0x000fc60007810000 */
[----:B------:R-:W2:Y:S08]  /*9f30*/  MUFU.TANH R90, R90 ;  /* 0x0000005a005a7308 */ /* 0x000eb00000002400 */
[----:B------:R-:W3:Y:S01]  /*9f40*/  MUFU.TANH R91, R91 ;  /* 0x0000005b005b7308 */ /* 0x000ee20000002400 */
[----:B-1----:R-:W-:Y:S02]  /*9f50*/  FSEL R119, R119, -INF , P4 ;  /* 0xff80000077777808 */ /* 0x002fe40002000000 */
[----:B------:R-:W-:-:S05]  /*9f60*/  ISETP.GT.AND P4, PT, R191, 0xc9, PT ;  /* 0x000000c9bf00780c */ /* 0x000fca0003f84270 */
[----:B------:R1:W-:Y:S01]  /*9f70*/  MUFU.EX2 R173, R177 ;  /* 0x000000b100ad7308 */ /* 0x0003e20000000800 */
[----:B--2---:R-:W-:Y:S02]  /*9f80*/  FSEL R115, R90, -INF , P5 ;  /* 0xff8000005a737808 */ /* 0x004fe40002800000 */
[----:B------:R-:W-:-:S05]  /*9f90*/  ISETP.GT.AND P5, PT, R191, 0xd0, PT ;  /* 0x000000d0bf00780c */ /* 0x000fca0003fa4270 */
[----:B------:R-:W2:Y:S01]  /*9fa0*/  MUFU.TANH R94, R94 ;  /* 0x0000005e005e7308 */ /* 0x000ea20000002400 */
[----:B-1----:R-:W-:-:S01]  /*9fb0*/  FFMA.FTZ R177, R132, R89, -R103 ;  /* 0x0000005984b17223 */ /* 0x002fc20000010867 */
[----:B------:R-:W-:Y:S02]  /*9fc0*/  FSEL R132, R118, -INF , P3 ;  /* 0xff80000076847808 */ /* 0x000fe40001800000 */
[----:B------:R-:W-:Y:S01]  /*9fd0*/  ISETP.GT.AND P3, PT, R191, 0xc8, PT ;  /* 0x000000c8bf00780c */ /* 0x000fe20003f64270 */
[----:B------:R-:W-:Y:S02]  /*9fe0*/  WARPGROUP.DEPBAR.LE gsb0, 0x0 ;  /* 0x00008000000079c5 */ /* 0x000fe40000010000 */
[----:B------:R-:W-:Y:S01]  /*9ff0*/  FMNMX.FTZ R175, R132, R175, !PT ;  /* 0x000000af84af7209 */ /* 0x000fe20007810000 */
[----:B------:R-:W1:Y:S01]  /*a000*/  MUFU.TANH R95, R95 ;  /* 0x0000005f005f7308 */ /* 0x000e620000002400 */
[----:B---3--:R-:W-:Y:S01]  /*a010*/  FSEL R91, R91, -INF , P6 ;  /* 0xff8000005b5b7808 */ /* 0x008fe20003000000 */
[----:B------:R-:W-:Y:S01]  /*a020*/  WARPGROUP.ARRIVE ;  /* 0x00000000000079c5 */ /* 0x000fe20000000000 */
[----:B------:R-:W-:Y:S01]  /*a030*/  FMNMX.FTZ R90, R119, R175, !PT ;  /* 0x000000af775a7209 */ /* 0x000fe20007810000 */
[----:B------:R-:W-:Y:S01]  /*a040*/  FFMA.FTZ R175, R92, R89, -R103 ;  /* 0x000000595caf7223 */ /* 0x000fe20000010867 */
[----:B------:R-:W-:-:S02]  /*a050*/  ISETP.GT.AND P6, PT, R191, 0xd1, PT ;  /* 0x000000d1bf00780c */ /* 0x000fc40003fc4270 */
[----:B------:R-:W-:Y:S01]  /*a060*/  FMNMX.FTZ R90, R115, R90, !PT ;  /* 0x0000005a735a7209 */ /* 0x000fe20007810000 */
[----:B------:R-:W3:Y:S01]  /*a070*/  MUFU.TANH R98, R98 ;  /* 0x0000006200627308 */ /* 0x000ee20000002400 */
[----:B--2---:R-:W-:Y:S01]  /*a080*/  FSEL R94, R94, -INF , P3 ;  /* 0xff8000005e5e7808 */ /* 0x004fe20001800000 */
[----:B------:R-:W-:Y:S01]  /*a090*/  QGMMA.64x128x32.F32.E4M3.E4M3 R24, R200, gdesc[UR12], R24, gsb0 ;  /* 0x01e0000cc8187df3 */ /* 0x000fe20008000818 */
[----:B------:R-:W-:-:S05]  /*a0a0*/  ISETP.GT.AND P3, PT, R191, 0xd8, PT ;  /* 0x000000d8bf00780c */ /* 0x000fca0003f64270 */
[----:B------:R-:W2:Y:S01]  /*a0b0*/  MUFU.TANH R99, R99 ;  /* 0x0000006300637308 */ /* 0x000ea20000002400 */
[----:B-1----:R-:W-:Y:S01]  /*a0c0*/  FSEL R92, R95, -INF , P4 ;  /* 0xff8000005f5c7808 */ /* 0x002fe20002000000 */
[----:B------:R-:W-:Y:S01]  /*a0d0*/  FFMA.FTZ R95, R222, R89, -R103 ;  /* 0x00000059de5f7223 */ /* 0x000fe20000010867 */
[----:B------:R-:W-:-:S05]  /*a0e0*/  ISETP.GT.AND P4, PT, R191, 0xd9, PT ;  /* 0x000000d9bf00780c */ /* 0x000fca0003f84270 */
[----:B------:R-:W1:Y:S01]  /*a0f0*/  MUFU.TANH R102, R102 ;  /* 0x0000006600667308 */ /* 0x000e620000002400 */
[----:B---3--:R-:W-:-:S07]  /*a100*/  FSEL R98, R98, -INF , P5 ;  /* 0xff80000062627808 */ /* 0x008fce0002800000 */
[----:B------:R3:W-:Y:S01]  /*a110*/  MUFU.EX2 R118, R177 ;  /* 0x000000b100767308 */ /* 0x0007e20000000800 */
[----:B--2---:R-:W-:Y:S01]  /*a120*/  FSEL R222, R99, -INF , P6 ;  /* 0xff80000063de7808 */ /* 0x004fe20003000000 */
[-CC-:B------:R-:W-:Y:S01]  /*a130*/  FFMA.FTZ R99, R226, R89.reuse, -R103.reuse ;  /* 0x00000059e2637223 */ /* 0x180fe20000010867 */
[----:B------:R-:W-:-:S01]  /*a140*/  FFMA.FTZ R226, R93, R89, -R103 ;  /* 0x000000595de27223 */ /* 0x000fc20000010867 */
[-CC-:B------:R-:W-:Y:S01]  /*a150*/  FFMA.FTZ R93, R100, R89.reuse, -R103.reuse ;  /* 0x00000059645d7223 */ /* 0x180fe20000010867 */
[----:B------:R-:W-:-:S01]  /*a160*/  FFMA.FTZ R100, R97, R89, -R103 ;  /* 0x0000005961647223 */ /* 0x000fc20000010867 */
[-CC-:B------:R-:W-:Y:S01]  /*a170*/  FFMA.FTZ R97, R101, R89.reuse, -R103.reuse ;  /* 0x0000005965617223 */ /* 0x180fe20000010867 */
[----:B------:R-:W-:-:S01]  /*a180*/  FFMA.FTZ R101, R105, R89, -R103 ;  /* 0x0000005969657223 */ /* 0x000fc20000010867 */
[----:B------:R-:W2:Y:S01]  /*a190*/  MUFU.TANH R125, R125 ;  /* 0x0000007d007d7308 */ /* 0x000ea20000002400 */
[----:B---3--:R-:W-:Y:S01]  /*a1a0*/  FMNMX.FTZ R177, R91, R90, !PT ;  /* 0x0000005a5bb17209 */ /* 0x008fe20007810000 */
[-CC-:B------:R-:W-:Y:S01]  /*a1b0*/  FFMA.FTZ R105, R110, R89.reuse, -R103.reuse ;  /* 0x000000596e697223 */ /* 0x180fe20000010867 */
[----:B-1----:R-:W-:Y:S01]  /*a1c0*/  FSEL R224, R102, -INF , P3 ;  /* 0xff80000066e07808 */ /* 0x002fe20001800000 */
[----:B------:R-:W-:Y:S01]  /*a1d0*/  FFMA.FTZ R110, R113, R89, -R103 ;  /* 0x00000059716e7223 */ /* 0x000fe20000010867 */
[----:B------:R-:W-:-:S03]  /*a1e0*/  FMNMX.FTZ R177, R94, R177, !PT ;  /* 0x000000b15eb17209 */ /* 0x000fc60007810000 */
[----:B------:R1:W-:Y:S01]  /*a1f0*/  MUFU.EX2 R102, R181 ;  /* 0x000000b500667308 */ /* 0x0003e20000000800 */
[----:B------:R-:W-:-:S04]  /*a200*/  FMNMX.FTZ R177, R92, R177, !PT ;  /* 0x000000b15cb17209 */ /* 0x000fc80007810000 */
[----:B------:R-:W-:-:S03]  /*a210*/  FMNMX.FTZ R177, R98, R177, !PT ;  /* 0x000000b162b17209 */ /* 0x000fc60007810000 */
[----:B------:R-:W-:Y:S01]  /*a220*/  MUFU.EX2 R131, R131 ;  /* 0x0000008300837308 */ /* 0x000fe20000000800 */
[----:B------:R-:W-:Y:S01]  /*a230*/  FMNMX.FTZ R177, R222, R177, !PT ;  /* 0x000000b1deb17209 */ /* 0x000fe20007810000 */
[----:B-1----:R-:W-:Y:S01]  /*a240*/  FFMA.FTZ R181, R111, R89, -R103 ;  /* 0x000000596fb57223 */ /* 0x002fe20000010867 */
[----:B--2---:R-:W-:Y:S02]  /*a250*/  FSEL R125, R125, -INF , P4 ;  /* 0xff8000007d7d7808 */ /* 0x004fe40002000000 */
[----:B------:R-:W-:Y:S02]  /*a260*/  FMNMX.FTZ R90, R224, R177, !PT ;  /* 0x000000b1e05a7209 */ /* 0x000fe40007810000 */
[----:B------:R-:W-:Y:S01]  /*a270*/  FSEL R111, R88, RZ, P2 ;  /* 0x000000ff586f7208 */ /* 0x000fe20001000000 */
[----:B------:R-:W-:Y:S01]  /*a280*/  MUFU.EX2 R10, R10 ;  /* 0x0000000a000a7308 */ /* 0x000fe20000000800 */
[----:B------:R-:W-:-:S03]  /*a290*/  FMNMX.FTZ R90, R125, R90, !PT ;  /* 0x0000005a7d5a7209 */ /* 0x000fc60007810000 */
[----:B------:R-:W-:Y:S02]  /*a2a0*/  FADD.FTZ R6, -R111, R6 ;  /* 0x000000066f067221 */ /* 0x000fe40000010100 */
[----:B------:R-:W1:Y:S02]  /*a2b0*/  SHFL.BFLY PT, R177, R90, 0x2, 0x1f ;  /* 0x0c401f005ab17f89 */ /* 0x000e6400000e0000 */
[----:B------:R-:W-:Y:S01]  /*a2c0*/  FMUL.FTZ R6, R6, R89 ;  /* 0x0000005906067220 */ /* 0x000fe20000410000 */
[----:B------:R-:W-:Y:S08]  /*a2d0*/  MUFU.EX2 R13, R13 ;  /* 0x0000000d000d7308 */ /* 0x000ff00000000800 */
[----:B------:R-:W2:Y:S08]  /*a2e0*/  MUFU.EX2 R6, R6 ;  /* 0x0000000600067308 */ /* 0x000eb00000000800 */
[----:B------:R-:W3:Y:S01]  /*a2f0*/  MUFU.EX2 R14, R14 ;  /* 0x0000000e000e7308 */ /* 0x000ee20000000800 */
[----:B-1----:R-:W-:-:S07]  /*a300*/  FMNMX.FTZ R177, R90, R177, !PT ;  /* 0x000000b15ab17209 */ /* 0x002fce0007810000 */
[----:B------:R1:W-:Y:S01]  /*a310*/  MUFU.EX2 R111, R121 ;  /* 0x00000079006f7308 */ /* 0x0003e20000000800 */
[----:B--2---:R-:W-:-:S01]  /*a320*/  FFMA.FTZ R195, R6, R4, R131 ;  /* 0x0000000406c37223 */ /* 0x004fc20000010083 */
[----:B------:R-:W2:Y:S06]  /*a330*/  SHFL.BFLY PT, R90, R177, 0x1, 0x1f ;  /* 0x0c201f00b15a7f89 */ /* 0x000eac00000e0000 */
[----:B------:R-:W4:Y:S08]  /*a340*/  MUFU.EX2 R21, R21 ;  /* 0x0000001500157308 */ /* 0x000f300000000800 */
[----:B------:R-:W5:Y:S08]  /*a350*/  MUFU.EX2 R184, R184 ;  /* 0x000000b800b87308 */ /* 0x000f700000000800 */
[----:B------:R-:W5:Y:S01]  /*a360*/  MUFU.EX2 R135, R135 ;  /* 0x0000008700877308 */ /* 0x000f620000000800 */
[----:B--2---:R-:W-:-:S04]  /*a370*/  FMNMX.FTZ R90, R177, R90, !PT ;  /* 0x0000005ab15a7209 */ /* 0x004fc80007810000 */
[C---:B------:R-:W-:Y:S01]  /*a380*/  FSETP.NEU.FTZ.AND P2, PT, R90.reuse, -INF , PT ;  /* 0xff8000005a00780b */ /* 0x040fe20003f5d000 */
[----:B------:R-:W-:-:S02]  /*a390*/  FFMA.FTZ R113, R90, R89, -8 ;  /* 0xc10000005a717423 */ /* 0x000fc40000010059 */
[----:B------:R-:W2:Y:S03]  /*a3a0*/  MUFU.EX2 R188, R188 ;  /* 0x000000bc00bc7308 */ /* 0x000ea60000000800 */
        /* <DEDUP_REMOVED lines=14> */
[----:B------:R-:W-:Y:S01]  /*a490*/  MUFU.EX2 R212, R212 ;  /* 0x000000d400d47308 */ /* 0x000fe20000000800 */
[----:B-1----:R-:W-:-:S01]  /*a4a0*/  FFMA.FTZ R121, R186, R89, -R113 ;  /* 0x00000059ba797223 */ /* 0x002fc20000010871 */
[-CC-:B------:R-:W-:Y:S01]  /*a4b0*/  FFMA.FTZ R191, R112, R89.reuse, -R113.reuse ;  /* 0x0000005970bf7223 */ /* 0x180fe20000010871 */
[-C--:B------:R-:W-:Y:S01]  /*a4c0*/  FMUL.FTZ R189, R142, R89.reuse ;  /* 0x000000598ebd7220 */ /* 0x080fe20000410000 */
        /* <DEDUP_REMOVED lines=9> */
[----:B---3--:R-:W-:-:S01]  /*a560*/  FADD.FTZ R146, R14, R195 ;  /* 0x000000c30e927221 */ /* 0x008fc20000010000 */
[-CC-:B------:R-:W-:Y:S01]  /*a570*/  FFMA.FTZ R179, R179, R89.reuse, -R113.reuse ;  /* 0x00000059b3b37223 */ /* 0x180fe20000010871 */
[----:B------:R-:W-:-:S01]  /*a580*/  FFMA.FTZ R182, R182, R89, -R113 ;  /* 0x00000059b6b67223 */ /* 0x000fc20000010871 */
[----:B------:R-:W1:Y:S01]  /*a590*/  MUFU.EX2 R189, R189 ;  /* 0x000000bd00bd7308 */ /* 0x000e620000000800 */
[----:B----4-:R-:W-:-:S01]  /*a5a0*/  FADD.FTZ R195, R21, R146 ;  /* 0x0000009215c37221 */ /* 0x010fc20000010000 */
[-CC-:B------:R-:W-:Y:S01]  /*a5b0*/  FFMA.FTZ R183, R194, R89.reuse, -R113.reuse ;  /* 0x00000059c2b77223 */ /* 0x180fe20000010871 */
[----:B------:R-:W-:-:S01]  /*a5c0*/  FFMA.FTZ R154, R154, R89, -R113 ;  /* 0x000000599a9a7223 */ /* 0x000fc20000010871 */
[----:B------:R-:W-:Y:S01]  /*a5d0*/  FFMA.FTZ R155, R155, R89, -R113 ;  /* 0x000000599b9b7223 */ /* 0x000fe20000010871 */
[----:B-----5:R-:W-:-:S01]  /*a5e0*/  FADD.FTZ R146, R184, R195 ;  /* 0x000000c3b8927221 */ /* 0x020fc20000010000 */
[-CC-:B------:R-:W-:Y:S01]  /*a5f0*/  FFMA.FTZ R158, R158, R89.reuse, -R113.reuse ;  /* 0x000000599e9e7223 */ /* 0x180fe20000010871 */
[----:B------:R-:W-:-:S01]  /*a600*/  FFMA.FTZ R163, R163, R89, -R113 ;  /* 0x00000059a3a37223 */ /* 0x000fc20000010871 */
[----:B------:R-:W3:Y:S01]  /*a610*/  MUFU.EX2 R12, R12 ;  /* 0x0000000c000c7308 */ /* 0x000ee20000000800 */
[----:B------:R-:W-:-:S01]  /*a620*/  FADD.FTZ R195, R135, R146 ;  /* 0x0000009287c37221 */ /* 0x000fc20000010000 */
[-CC-:B------:R-:W-:Y:S01]  /*a630*/  FFMA.FTZ R187, R196, R89.reuse, -R113.reuse ;  /* 0x00000059c4bb7223 */ /* 0x180fe20000010871 */
[----:B------:R-:W-:-:S01]  /*a640*/  FFMA.FTZ R138, R138, R89, -R113 ;  /* 0x000000598a8a7223 */ /* 0x000fc20000010871 */
[----:B------:R-:W-:Y:S01]  /*a650*/  FFMA.FTZ R139, R139, R89, -R113 ;  /* 0x000000598b8b7223 */ /* 0x000fe20000010871 */
[----:B--2---:R-:W-:-:S01]  /*a660*/  FADD.FTZ R146, R188, R195 ;  /* 0x000000c3bc927221 */ /* 0x004fc20000010000 */
[-CC-:B------:R-:W-:Y:S01]  /*a670*/  FFMA.FTZ R193, R148, R89.reuse, -R113.reuse ;  /* 0x0000005994c17223 */ /* 0x180fe20000010871 */
[----:B------:R-:W-:-:S01]  /*a680*/  FFMA.FTZ R142, R150, R89, -R113 ;  /* 0x00000059968e7223 */ /* 0x000fc20000010871 */
[----:B------:R-:W2:Y:S01]  /*a690*/  MUFU.EX2 R15, R15 ;  /* 0x0000000f000f7308 */ /* 0x000ea20000000800 */
[----:B-1----:R-:W-:-:S01]  /*a6a0*/  FFMA.FTZ R4, R189, R3, R212 ;  /* 0x00000003bd047223 */ /* 0x002fc200000100d4 */
[----:B------:R-:W-:Y:S01]  /*a6b0*/  FADD.FTZ R195, R137, R146 ;  /* 0x0000009289c37221 */ /* 0x000fe20000010000 */
[----:B------:R-:W-:-:S01]  /*a6c0*/  FFMA.FTZ R151, R151, R89, -R113 ;  /* 0x0000005997977223 */ /* 0x000fc20000010871 */
[----:B------:R-:W-:Y:S01]  /*a6d0*/  FFMA.FTZ R122, R122, R89, -R113 ;  /* 0x000000597a7a7223 */ /* 0x000fe20000010871 */
[----:B------:R-:W-:-:S01]  /*a6e0*/  FADD.FTZ R3, R11, R4 ;  /* 0x000000040b037221 */ /* 0x000fc20000010000 */
        /* <DEDUP_REMOVED lines=8> */
[----:B------:R-:W-:-:S02]  /*a770*/  WARPGROUP.DEPBAR.LE gsb0, 0x0 ;  /* 0x00008000000079c5 */ /* 0x000fc40000010000 */
[----:B------:R-:W3:Y:S01]  /*a780*/  MUFU.EX2 R121, R121 ;  /* 0x0000007900797308 */ /* 0x000ee20000000800 */
[----:B--2---:R-:W-:-:S01]  /*a790*/  FADD.FTZ R3, R15, R4 ;  /* 0x000000040f037221 */ /* 0x004fc20000010000 */
[-CC-:B------:R-:W-:Y:S01]  /*a7a0*/  FFMA.FTZ R119, R119, R89.reuse, -R113.reuse ;  /* 0x0000005977777223 */ /* 0x180fe20000010871 */
[----:B------:R-:W-:-:S01]  /*a7b0*/  FFMA.FTZ R115, R115, R89, -R113 ;  /* 0x0000005973737223 */ /* 0x000fc20000010871 */
[----:B------:R-:W-:-:S04]  /*a7c0*/  FFMA.FTZ R92, R92, R89, -R113 ;  /* 0x000000595c5c7223 */ /* 0x000fc80000010871 */
        /* <DEDUP_REMOVED lines=10> */
[----:B------:R3:W-:Y:S01]  /*a870*/  MUFU.EX2 R103, R181 ;  /* 0x000000b500677308 */ /* 0x0007e20000000800 */
[----:B--2---:R-:W-:-:S01]  /*a880*/  FADD.FTZ R146, R168, R195 ;  /* 0x000000c3a8927221 */ /* 0x004fc20000010000 */
[-CC-:B------:R-:W-:Y:S01]  /*a890*/  FFMA.FTZ R195, R116, R89.reuse, -R113.reuse ;  /* 0x0000005974c37223 */ /* 0x180fe20000010871 */
[----:B------:R-:W-:-:S05]  /*a8a0*/  FFMA.FTZ R116, R124, R89, -R113 ;  /* 0x000000597c747223 */ /* 0x000fca0000010871 */
[----:B------:R-:W2:Y:S01]  /*a8b0*/  MUFU.EX2 R141, R141 ;  /* 0x0000008d008d7308 */ /* 0x000ea20000000800 */
[----:B---3--:R-:W-:-:S01]  /*a8c0*/  FFMA.FTZ R181, R192, R89, -R113 ;  /* 0x00000059c0b57223 */ /* 0x008fc20000010871 */
[----:B-1----:R-:W-:-:S06]  /*a8d0*/  FADD.FTZ R3, R171, R4 ;  /* 0x00000004ab037221 */ /* 0x002fcc0000010000 */
        /* <DEDUP_REMOVED lines=11> */
[----:B------:R-:W-:-:S05]  /*a990*/  IMAD.U32 R146, RZ, RZ, UR54 ;  /* 0x00000036ff927e24 */ /* 0x000fca000f8e00ff */
[----:B------:R-:W-:Y:S01]  /*a9a0*/  @!P0 LEA R146, R146, UR37, 0x3 ;  /* 0x0000002592928c11 */ /* 0x000fe2000f8e18ff */
[----:B------:R-:W1:Y:S01]  /*a9b0*/  MUFU.EX2 R179, R179 ;  /* 0x000000b300b37308 */ /* 0x000e620000000800 */
[----:B---3--:R-:W-:-:S07]  /*a9c0*/  FADD.FTZ R4, R178, R3 ;  /* 0x00000003b2047221 */ /* 0x008fce0000010000 */
[----:B------:R-:W3:Y:S01]  /*a9d0*/  MUFU.EX2 R149, R149 ;  /* 0x0000009500957308 */ /* 0x000ee20000000800 */
[----:B--2---:R-:W-:-:S01]  /*a9e0*/  FADD.FTZ R124, R176, R197 ;  /* 0x000000c5b07c7221 */ /* 0x004fc20000010000 */
[----:B------:R-:W-:-:S06]  /*a9f0*/  FFMA.FTZ R197, R130, R89, -R113 ;  /* 0x0000005982c57223 */ /* 0x000fcc0000010871 */
[----:B------:R-:W2:Y:S01]  /*aa00*/  MUFU.EX2 R182, R182 ;  /* 0x000000b600b67308 */ /* 0x000ea20000000800 */
[----:B-1----:R-:W-:-:S07]  /*aa10*/  FADD.FTZ R3, R179, R4 ;  /* 0x00000004b3037221 */ /* 0x002fce0000010000 */
[----:B------:R-:W1:Y:S01]  /*aa20*/  MUFU.EX2 R180, R180 ;  /* 0x000000b400b47308 */ /* 0x000e620000000800 */
[----:B---3--:R-:W-:-:S01]  /*aa30*/  FADD.FTZ R199, R149, R124 ;  /* 0x0000007c95c77221 */ /* 0x008fc20000010000 */
[----:B------:R-:W-:-:S06]  /*aa40*/  FFMA.FTZ R124, R216, R89, -R113 ;  /* 0x00000059d87c7223 */ /* 0x000fcc0000010871 */
        /* <DEDUP_REMOVED lines=12> */
[----:B---3--:R-:W-:-:S04]  /*ab10*/  FADD.FTZ R4, R153, R4 ;  /* 0x0000000499047221 */ /* 0x008fc80000010000 */
        /* <DEDUP_REMOVED lines=11> */
[----:B------:R-:W-:-:S03]  /*abd0*/  FADD.FTZ R3, R165, R4 ;  /* 0x00000004a5037221 */ /* 0x000fc60000010000 */
[----:B------:R-:W1:Y:S01]  /*abe0*/  MUFU.EX2 R164, R164 ;  /* 0x000000a400a47308 */ /* 0x000e620000000800 */
[----:B---3--:R-:W-:-:S01]  /*abf0*/  FADD.FTZ R130, R108, R205 ;  /* 0x000000cd6c827221 */ /* 0x008fc20000010000 */
[----:B------:R-:W-:-:S06]  /*ac00*/  FFMA.FTZ R205, R218, R89, -R113 ;  /* 0x00000059dacd7223 */ /* 0x000fcc0000010871 */
[----:B------:R-:W3:Y:S01]  /*ac10*/  MUFU.EX2 R162, R162 ;  /* 0x000000a200a27308 */ /* 0x000ee20000000800 */
[----:B--2---:R-:W-:-:S07]  /*ac20*/  FADD.FTZ R207, R163, R130 ;  /* 0x00000082a3cf7221 */ /* 0x004fce0000010000 */
[----:B------:R-:W2:Y:S01]  /*ac30*/  MUFU.EX2 R187, R187 ;  /* 0x000000bb00bb7308 */ /* 0x000ea20000000800 */
[----:B-1----:R-:W-:-:S04]  /*ac40*/  FADD.FTZ R4, R164, R3 ;  /* 0x00000003a4047221 */ /* 0x002fc80000010000 */
[----:B------:R-:W-:-:S03]  /*ac50*/  FADD.FTZ R3, R169, R4 ;  /* 0x00000004a9037221 */ /* 0x000fc60000010000 */
        /* <DEDUP_REMOVED lines=66> */
[----:B------:R-:W-:Y:S01]  /*b080*/  FADD.FTZ R3, R118, R91 ;  /* 0x0000005b76037221 */ /* 0x000fe20000010000 */
[----:B------:R-:W-:-:S05]  /*b090*/  FFMA.FTZ R91, R94, R89, -R113 ;  /* 0x000000595e5b7223 */ /* 0x000fca0000010871 */
        /* <DEDUP_REMOVED lines=19> */
[----:B---3--:R-:W-:-:S01]  /*b1d0*/  FADD.FTZ R4, R96, R201 ;  /* 0x000000c960047221 */ /* 0x008fc20000010000 */
[----:B------:R-:W-:-:S06]  /*b1e0*/  FFMA.FTZ R201, R222, R89, -R113 ;  /* 0x00000059dec97223 */ /* 0x000fcc0000010871 */
[----:B------:R-:W3:Y:S01]  /*b1f0*/  MUFU.EX2 R207, R207 ;  /* 0x000000cf00cf7308 */ /* 0x000ee20000000800 */
[----:B--2---:R-:W-:-:S01]  /*b200*/  FADD.FTZ R98, R114, R3 ;  /* 0x0000000372627221 */ /* 0x004fc20000010000 */
[----:B------:R-:W-:-:S05]  /*b210*/  IADD3 R3, -R227, 0xb, RZ ;  /* 0x0000000be3037810 */ /* 0x000fca0007ffe1ff */
[----:B------:R2:W-:Y:S06]  /*b220*/  BAR.ARV R3, 0x100 ;  /* 0x000400030000751d */ /* 0x0005ec0000002000 */
[----:B------:R-:W4:Y:S01]  /*b230*/  MUFU.EX2 R9, R9 ;  /* 0x0000000900097308 */ /* 0x000f220000000800 */
[----:B-1----:R-:W-:-:S01]  /*b240*/  FADD.FTZ R4, R99, R4 ;  /* 0x0000000463047221 */ /* 0x002fc20000010000 */
[----:B--2---:R-:W-:Y:S02]  /*b250*/  @!P0 VIADD R3, R146, 0x2e840 ;  /* 0x0002e84092038836 */ /* 0x004fe40000000000 */
[----:B---3--:R-:W-:-:S01]  /*b260*/  FADD.FTZ R203, R207, R98 ;  /* 0x00000062cfcb7221 */ /* 0x008fc20000010000 */
        /* <DEDUP_REMOVED lines=35> */
[----:B------:R-:W-:-:S03]  /*b4a0*/  FADD.FTZ R134, R103, R134 ;  /* 0x0000008667867221 */ /* 0x000fc60000010000 */
[----:B------:R-:W3:Y:S01]  /*b4b0*/  MUFU.EX2 R113, R113 ;  /* 0x0000007100717308 */ /* 0x000ee20000000800 */
[----:B--2---:R-:W-:-:S01]  /*b4c0*/  FADD.FTZ R3, R201, R4 ;  /* 0x00000004c9037221 */ /* 0x004fc20000010000 */
[----:B------:R-:W-:-:S03]  /*b4d0*/  FADD.FTZ R4, R111, R134 ;  /* 0x000000866f047221 */ /* 0x000fc60000010000 */
[----:B-1----:R-:W-:-:S04]  /*b4e0*/  FADD.FTZ R146, R98, R3 ;  /* 0x0000000362927221 */ /* 0x002fc80000010000 */
[----:B---3--:R-:W-:Y:S01]  /*b4f0*/  FADD.FTZ R3, R113, R146 ;  /* 0x0000009271037221 */ /* 0x008fe20000010000 */
[----:B------:R-:W-:Y:S06]  /*b500*/  @!P1 BRA `(.L_x_7168) ;  /* 0x0000000000049947 */ /* 0x000fec0003800000 */
[----:B------:R-:W-:Y:S01]  /*b510*/  BPT.TRAP 0x1 ;  /* 0x000000040000795c */ /* 0x000fe20000300000 */
.L_x_7168:
        /* <DEDUP_REMOVED lines=13> */
[----:B------:R-:W-:Y:S01]  /*b5f0*/  F2FP.SATFINITE.E4M3.F32.PACK_AB_MERGE_C R91, R132, R115, R91 ;  /* 0x00000073845b723e */ /* 0x000fe2000480705b */
        /* <DEDUP_REMOVED lines=121> */
.L_x_7159:
[----:B------:R-:W-:-:S13]  /*bd90*/  ISETP.LE.AND P2, PT, RZ, UR41, PT ;  /* 0x00000029ff007c0c */ /* 0x000fda000bf43270 */
[----:B------:R-:W-:Y:S05]  /*bda0*/  @!P2 BRA `(.L_x_7170) ;  /* 0x0000004000f4a947 */ /* 0x000fea0003800000 */
[----:B------:R-:W-:Y:S01]  /*bdb0*/  IMAD.MOV.U32 R7, RZ, RZ, R90 ;  /* 0x000000ffff077224 */ /* 0x000fe200078e005a */
[----:B------:R-:W-:Y:S01]  /*bdc0*/  UMOV UR40, UR48 ;  /* 0x0000003000287c82 */ /* 0x000fe20008000000 */
[----:B------:R-:W-:Y:S02]  /*bdd0*/  IMAD.MOV.U32 R6, RZ, RZ, R88 ;  /* 0x000000ffff067224 */ /* 0x000fe400078e0058 */
[----:B------:R-:W-:-:S07]  /*bde0*/  IMAD.MOV.U32 R8, RZ, RZ, R2 ;  /* 0x000000ffff087224 */ /* 0x000fce00078e0002 */
.L_x_7180:
        /* <DEDUP_REMOVED lines=9> */
.L_x_7172:
[----:B------:R-:W-:Y:S01]  /*be80*/  ULEA UR6, UR48, UR37, 0x3 ;  /* 0x0000002530067291 */ /* 0x000fe2000f8e183f */
[----:B------:R-:W-:-:S08]  /*be90*/  SHF.L.U32 R9, R2, 0x1f, RZ ;  /* 0x0000001f02097819 */ /* 0x000fd000000006ff */
[----:B------:R1:W2:Y:S01]  /*bea0*/  SYNCS.PHASECHK.TRANS64.TRYWAIT P2, [UR6+0x2e830], R9 ;  /* 0x02e83009ff0075a7 */ /* 0x0002a20008040146 */
[----:B------:R-:W-:Y:S05]  /*beb0*/  @!P1 BRA `(.L_x_7173) ;  /* 0x0000000000049947 */ /* 0x000fea0003800000 */
[----:B------:R-:W-:Y:S01]  /*bec0*/  BPT.TRAP 0x1 ;  /* 0x000000040000795c */ /* 0x000fe20000300000 */
.L_x_7173:
[----:B--2---:R-:W-:Y:S05]  /*bed0*/  @P2 BRA `(.L_x_7171) ;  /* 0x0000000000082947 */ /* 0x004fea0003800000 */
[----:B------:R-:W2:Y:S02]  /*bee0*/  SYNCS.PHASECHK.TRANS64.TRYWAIT P2, [UR6+0x2e830], R9 ;  /* 0x02e83009ff0075a7 */ /* 0x000ea40008040146 */
[----:B--2---:R-:W-:Y:S05]  /*bef0*/  @!P2 BRA `(.L_x_7174) ;  /* 0x0000009c00eca947 */ /* 0x004fea0003800000 */
.L_x_7171:
[----:B--2---:R-:W2:Y:S01]  /*bf00*/  S2R R10, SR_TID.X ;  /* 0x00000000000a7919 */ /* 0x004ea20000002100 */
[----:B------:R-:W-:Y:S01]  /*bf10*/  R2UR UR45, R5 ;  /* 0x00000000052d72ca */ /* 0x000fe200000e0000 */
[----:B------:R-:W-:Y:S01]  /*bf20*/  UMOV UR19, 0x40000040 ;  /* 0x4000004000137882 */ /* 0x000fe20000000000 */
[----:B------:R-:W-:Y:S01]  /*bf30*/  UMOV UR20, UR16 ;  /* 0x0000001000147c82 */ /* 0x000fe20008000000 */
[----:B------:R-:W-:Y:S01]  /*bf40*/  UMOV UR21, UR17 ;  /* 0x0000001100157c82 */ /* 0x000fe20008000000 */
        /* <DEDUP_REMOVED lines=9> */
[----:B------:R-:W-:Y:S01]  /*bfe0*/  UIMAD UR45, UR48, 0x700, UR45 ;  /* 0x00000700302d78a4 */ /* 0x000fe2000f8e022d */
[----:B------:R-:W-:Y:S01]  /*bff0*/  UMOV UR35, 0x40000040 ;  /* 0x4000004000237882 */ /* 0x000fe20000000000 */
[----:B------:R-:W-:-:S02]  /*c000*/  UMOV UR7, 0x40000040 ;  /* 0x4000004000077882 */ /* 0x000fc40000000000 */
[----:B------:R-:W-:Y:S02]  /*c010*/  UIADD3 UR22, UR45, 0x100, URZ ;  /* 0x000001002d167890 */ /* 0x000fe4000fffe03f */
[----:B------:R-:W-:Y:S02]  /*c020*/  UIADD3 UR26, UR45, 0x200, URZ ;  /* 0x000002002d1a7890 */ /* 0x000fe4000fffe03f */
[----:B------:R-:W-:Y:S01]  /*c030*/  UMOV UR18, UR45 ;  /* 0x0000002d00127c82 */ /* 0x000fe20008000000 */
[----:B------:R-:W-:Y:S02]  /*c040*/  UIADD3 UR30, UR45, 0x300, URZ ;  /* 0x000003002d1e7890 */ /* 0x000fe4000fffe03f */
[----:B------:R-:W-:Y:S02]  /*c050*/  UIADD3 UR34, UR45, 0x400, URZ ;  /* 0x000004002d227890 */ /* 0x000fe4000fffe03f */
[----:B------:R-:W-:Y:S02]  /*c060*/  UIADD3 UR6, UR45, 0x600, URZ ;  /* 0x000006002d067890 */ /* 0x000fe4000fffe03f */
[----:B------:R-:W-:Y:S01]  /*c070*/  UIADD3 UR10, UR45, 0x602, URZ ;  /* 0x000006022d0a7890 */ /* 0x000fe2000fffe03f */
[----:B------:R-:W-:Y:S01]  /*c080*/  UMOV UR11, 0x40000040 ;  /* 0x40000040000b7882 */ /* 0x000fe20000000000 */
[----:B--2---:R-:W-:Y:S01]  /*c090*/  SHF.R.U32.HI R10, RZ, 0x7, R10 ;  /* 0x00000007ff0a7819 */ /* 0x004fe2000001160a */
[----:B------:R-:W-:Y:S01]  /*c0a0*/  UIADD3 UR14, UR45, 0x6, URZ ;  /* 0x000000062d0e7890 */ /* 0x000fe2000fffe03f */
[----:B------:R-:W-:-:S03]  /*c0b0*/  UMOV UR15, 0x40000040 ;  /* 0x40000040000f7882 */ /* 0x000fc60000000000 */
        /* <DEDUP_REMOVED lines=157> */
.L_x_7176:
[----:B------:R-:W-:Y:S01]  /*ca90*/  ULEA UR6, UR40, UR37, 0x3 ;  /* 0x0000002528067291 */ /* 0x000fe2000f8e183f */
[----:B------:R-:W-:-:S08]  /*caa0*/  SHF.L.U32 R8, R8, 0x1f, RZ ;  /* 0x0000001f08087819 */ /* 0x000fd000000006ff */
[----:B------:R1:W2:Y:S01]  /*cab0*/  SYNCS.PHASECHK.TRANS64.TRYWAIT P2, [UR6+0x2e850], R8 ;  /* 0x02e85008ff0075a7 */ /* 0x0002a20008040146 */
[----:B------:R-:W-:Y:S05]  /*cac0*/  @!P1 BRA `(.L_x_7177) ;  /* 0x0000000000049947 */ /* 0x000fea0003800000 */
[----:B------:R-:W-:Y:S01]  /*cad0*/  BPT.TRAP 0x1 ;  /* 0x000000040000795c */ /* 0x000fe20000300000 */
.L_x_7177:
[----:B--2---:R-:W-:Y:S05]  /*cae0*/  @P2 BRA `(.L_x_7175) ;  /* 0x0000000000082947 */ /* 0x004fea0003800000 */
[----:B------:R-:W2:Y:S02]  /*caf0*/  SYNCS.PHASECHK.TRANS64.TRYWAIT P2, [UR6+0x2e850], R8 ;  /* 0x02e85008ff0075a7 */ /* 0x000ea40008040146 */
[----:B--2---:R-:W-:Y:S05]  /*cb00*/  @!P2 BRA `(.L_x_7178) ;  /* 0x000000940000a947 */ /* 0x004fea0003800000 */
.L_x_7175:
[----:B------:R-:W-:Y:S01]  /*cb10*/  UIADD3 UR6, UR37, 0x400, URZ ;  /* 0x0000040025067890 */ /* 0x000fe2000fffe03f */
[----:B------:R-:W-:Y:S01]  /*cb20*/  WARPGROUP.ARRIVE ;  /* 0x00000000000079c5 */ /* 0x000fe20000000000 */
[----:B------:R-:W-:Y:S01]  /*cb30*/  UMOV UR7, 0xc0000010 ;  /* 0xc000001000077882 */ /* 0x000fe20000000000 */
[----:B------:R-:W-:Y:S01]  /*cb40*/  UMOV UR11, 0xc0000010 ;  /* 0xc0000010000b7882 */ /* 0x000fe20000000000 */
[----:B------:R-:W-:Y:S01]  /*cb50*/  USHF.R.U32.HI UR6, URZ, 0x4, UR6 ;  /* 0x000000043f067899 */ /* 0x000fe20008011606 */
[C---:B--2---:R-:W-:Y:S01]  /*cb60*/  FMUL.FTZ R9, R0.reuse, R184 ;  /* 0x000000b800097220 */ /* 0x044fe20000410000 */
[C---:B------:R-:W-:Y:S01]  /*cb70*/  FMUL.FTZ R10, R0.reuse, R186 ;  /* 0x000000ba000a7220 */ /* 0x040fe20000410000 */
[C---:B-1----:R-:W-:Y:S01]  /*cb80*/  FMUL.FTZ R8, R0.reuse, R185 ;  /* 0x000000b900087220 */ /* 0x042fe20000410000 */
        /* <DEDUP_REMOVED lines=141> */
[----:B------:R-:W-:-:S06]  /*d460*/  UMOV UR7, 0xc0000010 ;  /* 0xc000001000077882 */ /* 0x000fcc0000000000 */
[----:B------:R-:W1:Y:S01]  /*d470*/  MUFU.TANH R194, R194 ;  /* 0x000000c200c27308 */ /* 0x000e620000002400 */
[----:B--2---:R-:W-:-:S07]  /*d480*/  FMNMX.FTZ R171, R168, R171, !PT ;  /* 0x000000aba8ab7209 */ /* 0x004fce0007810000 */
[----:B------:R-:W2:Y:S01]  /*d490*/  MUFU.TANH R196, R196 ;  /* 0x000000c400c47308 */ /* 0x000ea20000002400 */
[----:B---3--:R-:W-:Y:S01]  /*d4a0*/  FMNMX.FTZ R173, R170, R173, !PT ;  /* 0x000000adaaad7209 */ /* 0x008fe20007810000 */
[----:B------:R-:W-:Y:S02]  /*d4b0*/  WARPGROUP.DEPBAR.LE gsb0, 0x0 ;  /* 0x00008000000079c5 */ /* 0x000fe40000010000 */
[----:B------:R-:W-:Y:S01]  /*d4c0*/  WARPGROUP.ARRIVE ;  /* 0x00000000000079c5 */ /* 0x000fe20000000000 */
[----:B------:R-:W-:-:S03]  /*d4d0*/  FMUL.FTZ R224, R0, R179 ;  /* 0x000000b300e07220 */ /* 0x000fc60000410000 */
[----:B------:R-:W3:Y:S01]  /*d4e0*/  MUFU.TANH R172, R172 ;  /* 0x000000ac00ac7308 */ /* 0x000ee20000002400 */
[----:B-1----:R-:W-:Y:S01]  /*d4f0*/  FMNMX.FTZ R171, R194, R171, !PT ;  /* 0x000000abc2ab7209 */ /* 0x002fe20007810000 */
[----:B------:R-:W-:Y:S01]  /*d500*/  FMUL.FTZ R226, R0, R181 ;  /* 0x000000b500e27220 */ /* 0x000fe20000410000 */
[----:B------:R-:W1:Y:S01]  /*d510*/  S2R R227, SR_TID.X ;  /* 0x0000000000e37919 */ /* 0x000e620000002100 */
[----:B------:R-:W-:Y:S01]  /*d520*/  QGMMA.64x128x32.F32.E4M3.E4M3 R24, R220, gdesc[UR8], R24, gsb0 ;  /* 0x01e00008dc187df3 */ /* 0x000fe20008000818 */
[----:B------:R-:W-:Y:S01]  /*d530*/  UIADD3 UR10, UR6, 0x200, URZ ;  /* 0x00000200060a7890 */ /* 0x000fe2000fffe03f */
[----:B------:R-:W-:Y:S02]  /*d540*/  UMOV UR11, 0xc0000010 ;  /* 0xc0000010000b7882 */ /* 0x000fe40000000000 */
[----:B------:R-:W4:Y:S01]  /*d550*/  MUFU.TANH R174, R174 ;  /* 0x000000ae00ae7308 */ /* 0x000f220000002400 */
[----:B--2---:R-:W-:-:S07]  /*d560*/  FMNMX.FTZ R173, R196, R173, !PT ;  /* 0x000000adc4ad7209 */ /* 0x004fce0007810000 */
[----:B------:R-:W2:Y:S01]  /*d570*/  MUFU.TANH R198, R198 ;  /* 0x000000c600c67308 */ /* 0x000ea20000002400 */
[----:B---3--:R-:W-:-:S07]  /*d580*/  FMNMX.FTZ R171, R172, R171, !PT ;  /* 0x000000abacab7209 */ /* 0x008fce0007810000 */
[----:B------:R-:W3:Y:S01]  /*d590*/  MUFU.TANH R176, R176 ;  /* 0x000000b000b07308 */ /* 0x000ee20000002400 */
[----:B----4-:R-:W-:-:S07]  /*d5a0*/  FMNMX.FTZ R173, R174, R173, !PT ;  /* 0x000000adaead7209 */ /* 0x010fce0007810000 */
[----:B------:R-:W-:Y:S01]  /*d5b0*/  MUFU.TANH R178, R178 ;  /* 0x000000b200b27308 */ /* 0x000fe20000002400 */
[----:B--2---:R-:W-:Y:S02]  /*d5c0*/  FMNMX.FTZ R171, R198, R171, !PT ;  /* 0x000000abc6ab7209 */ /* 0x004fe40007810000 */
[----:B-1----:R-:W-:-:S05]  /*d5d0*/  SHF.R.U32.HI R227, RZ, 0x7, R227 ;  /* 0x00000007ffe37819 */ /* 0x002fca00000116e3 */
[----:B------:R-:W-:Y:S01]  /*d5e0*/  MUFU.TANH R224, R224 ;  /* 0x000000e000e07308 */ /* 0x000fe20000002400 */
[----:B---3--:R-:W-:-:S07]  /*d5f0*/  FMNMX.FTZ R171, R176, R171, !PT ;  /* 0x000000abb0ab7209 */ /* 0x008fce0007810000 */
        /* <DEDUP_REMOVED lines=14> */
[----:B------:R-:W-:Y:S01]  /*d6e0*/  WARPGROUP.ARRIVE ;  /* 0x00000000000079c5 */ /* 0x000fe20000000000 */
[C---:B------:R-:W-:Y:S01]  /*d6f0*/  FMUL.FTZ R220, R0.reuse, R175 ;  /* 0x000000af00dc7220 */ /* 0x040fe20000410000 */
[----:B------:R-:W-:-:S03]  /*d700*/  FMUL.FTZ R222, R0, R177 ;  /* 0x000000b100de7220 */ /* 0x000fc60000410000 */
[----:B------:R-:W-:Y:S01]  /*d710*/  MUFU.TANH R162, R162 ;  /* 0x000000a200a27308 */ /* 0x000fe20000002400 */
[----:B------:R-:W-:Y:S01]  /*d720*/  QGMMA.64x128x32.F32.E4M3.E4M3 R24, R216, gdesc[UR8], R24, gsb0 ;  /* 0x01e00008d8187df3 */ /* 0x000fe20008000818 */
[----:B------:R-:W-:Y:S01]  /*d730*/  UIADD3 UR10, UR6, 0x300, URZ ;  /* 0x00000300060a7890 */ /* 0x000fe2000fffe03f */
[----:B------:R-:W-:-:S05]  /*d740*/  UMOV UR11, 0xc0000010 ;  /* 0xc0000010000b7882 */ /* 0x000fca0000000000 */
[----:B------:R-:W1:Y:S08]  /*d750*/  MUFU.TANH R220, R220 ;  /* 0x000000dc00dc7308 */ /* 0x000e700000002400 */
[----:B------:R-:W2:Y:S08]  /*d760*/  MUFU.TANH R222, R222 ;  /* 0x000000de00de7308 */ /* 0x000eb00000002400 */
[----:B------:R-:W3:Y:S01]  /*d770*/  MUFU.TANH R161, R161 ;  /* 0x000000a100a17308 */ /* 0x000ee20000002400 */
[----:B-1----:R-:W-:-:S04]  /*d780*/  FMNMX.FTZ R173, R220, R173, !PT ;  /* 0x000000addcad7209 */ /* 0x002fc80007810000 */
[----:B------:R-:W-:-:S03]  /*d790*/  FMNMX.FTZ R173, R178, R173, !PT ;  /* 0x000000adb2ad7209 */ /* 0x000fc60007810000 */
[----:B------:R-:W1:Y:S01]  /*d7a0*/  MUFU.TANH R163, R163 ;  /* 0x000000a300a37308 */ /* 0x000e620000002400 */
[----:B--2---:R-:W-:Y:S02]  /*d7b0*/  FMNMX.FTZ R171, R222, R171, !PT ;  /* 0x000000abdeab7209 */ /* 0x004fe40007810000 */
[----:B------:R-:W-:Y:S02]  /*d7c0*/  FMNMX.FTZ R173, R224, R173, !PT ;  /* 0x000000ade0ad7209 */ /* 0x000fe40007810000 */
[----:B------:R-:W-:Y:S02]  /*d7d0*/  FMNMX.FTZ R171, R180, R171, !PT ;  /* 0x000000abb4ab7209 */ /* 0x000fe40007810000 */
[----:B------:R-:W-:Y:S01]  /*d7e0*/  FMNMX.FTZ R173, R182, R173, !PT ;  /* 0x000000adb6ad7209 */ /* 0x000fe20007810000 */
[----:B------:R-:W2:Y:S01]  /*d7f0*/  MUFU.TANH R164, R164 ;  /* 0x000000a400a47308 */ /* 0x000ea20000002400 */
[----:B------:R-:W-:Y:S02]  /*d800*/  FMNMX.FTZ R171, R226, R171, !PT ;  /* 0x000000abe2ab7209 */ /* 0x000fe40007810000 */
[----:B------:R-:W-:-:S02]  /*d810*/  FMNMX.FTZ R173, R169, R173, !PT ;  /* 0x000000ada9ad7209 */ /* 0x000fc40007810000 */
[----:B------:R-:W-:Y:S02]  /*d820*/  FMNMX.FTZ R171, R152, R171, !PT ;  /* 0x000000ab98ab7209 */ /* 0x000fe40007810000 */
        /* <DEDUP_REMOVED lines=9> */
[----:B------:R-:W-:Y:S01]  /*d8c0*/  FMNMX.FTZ R175, R160, R171, !PT ;  /* 0x000000aba0af7209 */ /* 0x000fe20007810000 */
[----:B------:R-:W-:Y:S01]  /*d8d0*/  FMUL.FTZ R171, R0, R88 ;  /* 0x0000005800ab7220 */ /* 0x000fe20000410000 */
[----:B------:R-:W-:Y:S01]  /*d8e0*/  FMNMX.FTZ R88, R162, R173, !PT ;  /* 0x000000ada2587209 */ /* 0x000fe20007810000 */
[----:B------:R-:W5:Y:S01]  /*d8f0*/  MUFU.TANH R167, R167 ;  /* 0x000000a700a77308 */ /* 0x000f620000002400 */
[----:B---3--:R-:W-:Y:S01]  /*d900*/  FMNMX.FTZ R175, R161, R175, !PT ;  /* 0x000000afa1af7209 */ /* 0x008fe20007810000 */
[----:B------:R-:W-:Y:S01]  /*d910*/  FMUL.FTZ R173, R0, R89 ;  /* 0x0000005900ad7220 */ /* 0x000fe20000410000 */
[----:B-1----:R-:W-:Y:S02]  /*d920*/  FMNMX.FTZ R177, R163, R88, !PT ;  /* 0x00000058a3b17209 */ /* 0x002fe40007810000 */
[----:B--2---:R-:W-:Y:S01]  /*d930*/  FMNMX.FTZ R88, R164, R175, !PT ;  /* 0x000000afa4587209 */ /* 0x004fe20007810000 */
[----:B------:R-:W-:Y:S01]  /*d940*/  FMUL.FTZ R175, R0, R90 ;  /* 0x0000005a00af7220 */ /* 0x000fe20000410000 */
[----:B----4-:R-:W-:Y:S01]  /*d950*/  FMNMX.FTZ R177, R166, R177, !PT ;  /* 0x000000b1a6b17209 */ /* 0x010fe20007810000 */
[----:B------:R-:W1:Y:S01]  /*d960*/  MUFU.TANH R136, R136 ;  /* 0x0000008800887308 */ /* 0x000e620000002400 */
[----:B-----5:R-:W-:-:S07]  /*d970*/  FMNMX.FTZ R89, R165, R88, !PT ;  /* 0x00000058a5597209 */ /* 0x020fce0007810000 */
[----:B------:R-:W2:Y:S01]  /*d980*/  MUFU.TANH R138, R138 ;  /* 0x0000008a008a7308 */ /* 0x000ea20000002400 */
[----:B------:R-:W-:-:S07]  /*d990*/  FMNMX.FTZ R177, R167, R177, !PT ;  /* 0x000000b1a7b17209 */ /* 0x000fce0007810000 */
        /* <DEDUP_REMOVED lines=15> */
[----:B------:R-:W-:Y:S02]  /*da90*/  WARPGROUP.DEPBAR.LE gsb0, 0x0 ;  /* 0x00008000000079c5 */ /* 0x000fe40000010000 */
[----:B------:R-:W-:Y:S01]  /*daa0*/  WARPGROUP.ARRIVE ;  /* 0x00000000000079c5 */ /* 0x000fe20000000000 */
[----:B--2---:R-:W-:-:S04]  /*dab0*/  FMNMX.FTZ R177, R143, R90, !PT ;  /* 0x0000005a8fb17209 */ /* 0x004fc80007810000 */
[----:B------:R-:W2:Y:S01]  /*dac0*/  MUFU.TANH R145, R145 ;  /* 0x0000009100917308 */ /* 0x000ea20000002400 */
[----:B------:R-:W-:Y:S01]  /*dad0*/  QGMMA.64x128x32.F32.E4M3.E4M3 R24, R212, gdesc[UR8], R24, gsb0 ;  /* 0x01e00008d4187df3 */ /* 0x000fe20008000818 */
[----:B---3--:R-:W-:Y:S01]  /*dae0*/  FMNMX.FTZ R88, R144, R89, !PT ;  /* 0x0000005990587209 */ /* 0x008fe20007810000 */
        /* <DEDUP_REMOVED lines=36> */
[----:B------:R-:W-:-:S06]  /*dd30*/  WARPGROUP.DEPBAR.LE gsb0, 0x0 ;  /* 0x00008000000079c5 */ /* 0x000fcc0000010000 */
[----:B------:R-:W2:Y:S01]  /*dd40*/  MUFU.TANH R132, R132 ;  /* 0x0000008400847308 */ /* 0x000ea20000002400 */
[----:B---3--:R-:W-:Y:S01]  /*dd50*/  FMNMX.FTZ R89, R129, R88, !PT ;  /* 0x0000005881597209 */ /* 0x008fe20007810000 */
[----:B------:R-:W-:-:S06]  /*dd60*/  WARPGROUP.ARRIVE ;  /* 0x00000000000079c5 */ /* 0x000fcc0000000000 */
[----:B------:R-:W3:Y:S01]  /*dd70*/  MUFU.TANH R134, R134 ;  /* 0x0000008600867308 */ /* 0x000ee20000002400 */
[----:B-1----:R-:W-:Y:S01]  /*dd80*/  FMNMX.FTZ R177, R131, R90, !PT ;  /* 0x0000005a83b17209 */ /* 0x002fe20007810000 */
[----:B------:R-:W-:Y:S01]  /*dd90*/  QGMMA.64x128x32.F32.E4M3.E4M3 R24, R208, gdesc[UR8], R24, gsb0 ;  /* 0x01e00008d0187df3 */ /* 0x000fe20008000818 */
[----:B------:R-:W-:Y:S01]  /*dda0*/  UIADD3 UR10, UR6, 0x500, URZ ;  /* 0x00000500060a7890 */ /* 0x000fe2000fffe03f */
[----:B------:R-:W-:Y:S01]  /*ddb0*/  UMOV UR11, 0xc0000010 ;  /* 0xc0000010000b7882 */ /* 0x000fe20000000000 */
[----:B------:R-:W-:-:S03]  /*ddc0*/  UIADD3 UR6, UR6, 0x600, URZ ;  /* 0x0000060006067890 */ /* 0x000fc6000fffe03f */
        /* <DEDUP_REMOVED lines=40> */
[----:B------:R-:W-:Y:S06]  /*e050*/  QGMMA.64x128x32.F32.E4M3.E4M3 R24, R204, gdesc[UR8], R24, gsb0 ;  /* 0x01e00008cc187df3 */ /* 0x000fec0008000818 */
        /* <DEDUP_REMOVED lines=28> */
[----:B------:R-:W1:Y:S05]  /*e220*/  LDC R89, c[0x0][0x988] ;  /* 0x00026200ff597b82 */ /* 0x000e6a0000000800 */
[----:B------:R-:W4:Y:S01]  /*e230*/  MUFU.TANH R103, R103 ;  /* 0x0000006700677308 */ /* 0x000f220000002400 */
[----:B--2---:R-:W-:Y:S02]  /*e240*/  FMNMX.FTZ R90, R102, R177, !PT ;  /* 0x000000b1665a7209 */ /* 0x004fe40007810000 */
[----:B---3--:R-:W-:-:S05]  /*e250*/  FMNMX.FTZ R177, R101, R88, !PT ;  /* 0x0000005865b17209 */ /* 0x008fca0007810000 */
[----:B------:R-:W2:Y:S01]  /*e260*/  SHFL.BFLY PT, R88, R177, 0x2, 0x1f ;  /* 0x0c401f00b1587f89 */ /* 0x000ea200000e0000 */
[----:B----4-:R-:W-:-:S05]  /*e270*/  FMNMX.FTZ R179, R103, R90, !PT ;  /* 0x0000005a67b37209 */ /* 0x010fca0007810000 */
[----:B------:R-:W3:Y:S01]  /*e280*/  SHFL.BFLY PT, R90, R179, 0x2, 0x1f ;  /* 0x0c401f00b35a7f89 */ /* 0x000ee200000e0000 */
[----:B------:R-:W-:Y:S02]  /*e290*/  WARPGROUP.DEPBAR.LE gsb0, 0x0 ;  /* 0x00008000000079c5 */ /* 0x000fe40000010000 */
[----:B------:R-:W-:-:S06]  /*e2a0*/  WARPGROUP.ARRIVE ;  /* 0x00000000000079c5 */ /* 0x000fcc0000000000 */
[----:B------:R-:W-:Y:S01]  /*e2b0*/  QGMMA.64x128x32.F32.E4M3.E4M3 R24, R200, gdesc[UR4], R24, gsb0 ;  /* 0x01e00004c8187df3 */ /* 0x000fe20008000818 */
[----:B--2---:R-:W-:-:S05]  /*e2c0*/  FMNMX.FTZ R181, R177, R88, !PT ;  /* 0x00000058b1b57209 */ /* 0x004fca0007810000 */
[----:B------:R-:W2:Y:S01]  /*e2d0*/  SHFL.BFLY PT, R88, R181, 0x1, 0x1f ;  /* 0x0c201f00b5587f89 */ /* 0x000ea200000e0000 */
[----:B---3--:R-:W-:-:S05]  /*e2e0*/  FMNMX.FTZ R183, R179, R90, !PT ;  /* 0x0000005ab3b77209 */ /* 0x008fca0007810000 */
[----:B------:R-:W3:Y:S01]  /*e2f0*/  SHFL.BFLY PT, R90, R183, 0x1, 0x1f ;  /* 0x0c201f00b75a7f89 */ /* 0x000ee200000e0000 */
[----:B--2---:R-:W-:-:S05]  /*e300*/  FMNMX.FTZ R88, R181, R88, !PT ;  /* 0x00000058b5587209 */ /* 0x004fca0007810000 */
[C---:B------:R-:W-:Y:S01]  /*e310*/  FADD.FTZ R6, -R88.reuse, R6 ;  /* 0x0000000658067221 */ /* 0x040fe20000010100 */
[----:B-1----:R-:W-:-:S01]  /*e320*/  FFMA.FTZ R216, R88, R89, -8 ;  /* 0xc100000058d87423 */ /* 0x002fc20000010059 */
[----:B---3--:R-:W-:Y:S02]  /*e330*/  FMNMX.FTZ R90, R183, R90, !PT ;  /* 0x0000005ab75a7209 */ /* 0x008fe40007810000 */
[-C--:B------:R-:W-:Y:S01]  /*e340*/  FMUL.FTZ R177, R6, R89.reuse ;  /* 0x0000005906b17220 */ /* 0x080fe20000410000 */
[-CC-:B------:R-:W-:Y:S01]  /*e350*/  FFMA.FTZ R218, R9, R89.reuse, -R216.reuse ;  /* 0x0000005909da7223 */ /* 0x180fe200000108d8 */
[----:B------:R-:W-:-:S01]  /*e360*/  FFMA.FTZ R9, R8, R89, -R216 ;  /* 0x0000005908097223 */ /* 0x000fc200000108d8 */
[----:B------:R-:W-:Y:S01]  /*e370*/  FFMA.FTZ R8, R12, R89, -R216 ;  /* 0x000000590c087223 */ /* 0x000fe200000108d8 */
[----:B------:R-:W-:-:S01]  /*e380*/  FADD.FTZ R6, -R90, R7 ;  /* 0x000000075a067221 */ /* 0x000fc20000010100 */
[-CC-:B------:R-:W-:Y:S01]  /*e390*/  FFMA.FTZ R12, R20, R89.reuse, -R216.reuse ;  /* 0x00000059140c7223 */ /* 0x180fe200000108d8 */
[----:B------:R1:W-:Y:S01]  /*e3a0*/  MUFU.EX2 R7, R177 ;  /* 0x000000b100077308 */ /* 0x0003e20000000800 */
[----:B------:R-:W-:-:S01]  /*e3b0*/  FFMA.FTZ R20, R186, R89, -R216 ;  /* 0x00000059ba147223 */ /* 0x000fc200000108d8 */
[-CC-:B------:R-:W-:Y:S01]  /*e3c0*/  FFMA.FTZ R186, R173, R89.reuse, -R216.reuse ;  /* 0x00000059adba7223 */ /* 0x180fe200000108d8 */
[-C--:B------:R-:W-:Y:S01]  /*e3d0*/  FMUL.FTZ R6, R6, R89.reuse ;  /* 0x0000005906067220 */ /* 0x080fe20000410000 */
[-CC-:B------:R-:W-:Y:S01]  /*e3e0*/  FFMA.FTZ R13, R13, R89.reuse, -R216.reuse ;  /* 0x000000590d0d7223 */ /* 0x180fe200000108d8 */
[----:B------:R-:W-:-:S01]  /*e3f0*/  FFMA.FTZ R21, R21, R89, -R216 ;  /* 0x0000005915157223 */ /* 0x000fc200000108d8 */
[-CC-:B------:R-:W-:Y:S01]  /*e400*/  FFMA.FTZ R168, R168, R89.reuse, -R216.reuse ;  /* 0x00000059a8a87223 */ /* 0x180fe200000108d8 */
[----:B------:R-:W-:-:S01]  /*e410*/  FFMA.FTZ R179, R194, R89, -R216 ;  /* 0x00000059c2b37223 */ /* 0x000fc200000108d8 */
[----:B------:R-:W2:Y:S01]  /*e420*/  MUFU.EX2 R218, R218 ;  /* 0x000000da00da7308 */ /* 0x000ea20000000800 */
[----:B-1----:R-:W-:-:S01]  /*e430*/  FFMA.FTZ R177, R188, R89, -R216 ;  /* 0x00000059bcb17223 */ /* 0x002fc200000108d8 */
[-C--:B------:R-:W-:Y:S01]  /*e440*/  FFMA.FTZ R188, R90, R89.reuse, -8 ;  /* 0xc10000005abc7423 */ /* 0x080fe20000010059 */
        /* <DEDUP_REMOVED lines=14> */
[----:B--2---:R-:W-:-:S01]  /*e530*/  FFMA.FTZ R4, R7, R4, R218 ;  /* 0x0000000407047223 */ /* 0x004fc200000100da */
[-CC-:B------:R-:W-:Y:S01]  /*e540*/  FFMA.FTZ R189, R196, R89.reuse, -R188.reuse ;  /* 0x00000059c4bd7223 */ /* 0x180fe200000108bc */
[----:B------:R-:W-:-:S01]  /*e550*/  FFMA.FTZ R174, R174, R89, -R188 ;  /* 0x00000059aeae7223 */ /* 0x000fc200000108bc */
[-CC-:B------:R-:W-:Y:S01]  /*e560*/  FFMA.FTZ R191, R220, R89.reuse, -R188.reuse ;  /* 0x00000059dcbf7223 */ /* 0x180fe200000108bc */
[----:B------:R-:W-:-:S01]  /*e570*/  FFMA.FTZ R178, R178, R89, -R188 ;  /* 0x00000059b2b27223 */ /* 0x000fc200000108bc */
[-C--:B------:R-:W-:Y:S01]  /*e580*/  FFMA.FTZ R183, R222, R89.reuse, -R216 ;  /* 0x00000059deb77223 */ /* 0x080fe200000108d8 */
        /* <DEDUP_REMOVED lines=95> */
[-CC-:B------:R-:W-:Y:S01]  /*eb80*/  FFMA.FTZ R93, R93, R89.reuse, -R216.reuse ;  /* 0x000000595d5d7223 */ /* 0x180fe200000108d8 */
[----:B------:R-:W-:-:S01]  /*eb90*/  FFMA.FTZ R96, R96, R89, -R216 ;  /* 0x0000005960607223 */ /* 0x000fc200000108d8 */
[----:B------:R-:W2:Y:S01]  /*eba0*/  MUFU.EX2 R177, R177 ;  /* 0x000000b100b17308 */ /* 0x000ea20000000800 */
[----:B---3--:R-:W-:-:S01]  /*ebb0*/  FADD.FTZ R192, R20, R195 ;  /* 0x000000c314c07221 */ /* 0x008fc20000010000 */
[-CC-:B------:R-:W-:Y:S01]  /*ebc0*/  FFMA.FTZ R97, R97, R89.reuse, -R216.reuse ;  /* 0x0000005961617223 */ /* 0x180fe200000108d8 */
[----:B------:R-:W-:-:S01]  /*ebd0*/  FFMA.FTZ R100, R100, R89, -R216 ;  /* 0x0000005964647223 */ /* 0x000fc200000108d8 */
[----:B------:R-:W-:Y:S01]  /*ebe0*/  IADD3 R196, -R227, 0xb, RZ ;  /* 0x0000000be3c47810 */ /* 0x000fe20007ffe1ff */
[----:B------:R-:W-:-:S01]  /*ebf0*/  FFMA.FTZ R101, R101, R89, -R216 ;  /* 0x0000005965657223 */ /* 0x000fc200000108d8 */
[----:B------:R-:W-:-:S02]  /*ec00*/  WARPGROUP.DEPBAR.LE gsb0, 0x0 ;  /* 0x00008000000079c5 */ /* 0x000fc40000010000 */
        /* <DEDUP_REMOVED lines=126> */
[-CC-:B------:R-:W-:Y:S01]  /*f3f0*/  FFMA.FTZ R192, R91, R89.reuse, -R188.reuse ;  /* 0x000000595bc07223 */ /* 0x180fe200000108bc */
        /* <DEDUP_REMOVED lines=36> */
[----:B------:R-:W-:-:S01]  /*f640*/  FFMA.FTZ R99, R102, R89, -R188 ;  /* 0x0000005966637223 */ /* 0x000fc200000108bc */
[----:B------:R-:W-:-:S04]  /*f650*/  FFMA.FTZ R102, R103, R89, -R188 ;  /* 0x0000005967667223 */ /* 0x000fc800000108bc */
[----:B------:R-:W1:Y:S01]  /*f660*/  MUFU.EX2 R117, R117 ;  /* 0x0000007500757308 */ /* 0x000e620000000800 */
[----:B--2---:R-:W-:-:S01]  /*f670*/  FADD.FTZ R4, R116, R3 ;  /* 0x0000000374047221 */ /* 0x004fc20000010000 */
[----:B------:R-:W-:-:S05]  /*f680*/  IMAD.U32 R3, RZ, RZ, UR48 ;  /* 0x00000030ff037e24 */ /* 0x000fca000f8e00ff */
[----:B------:R-:W-:Y:S01]  /*f690*/  @!P0 LEA R3, R3, UR37, 0x3 ;  /* 0x0000002503038c11 */ /* 0x000fe2000f8e18ff */
[----:B------:R-:W2:Y:S01]  /*f6a0*/  MUFU.EX2 R119, R119 ;  /* 0x0000007700777308 */ /* 0x000ea20000000800 */
[----:B---3--:R-:W-:-:S03]  /*f6b0*/  FADD.FTZ R194, R118, R195 ;  /* 0x000000c376c27221 */ /* 0x008fc60000010000 */
[----:B------:R-:W-:-:S04]  /*f6c0*/  @!P0 VIADD R3, R3, 0x2e840 ;  /* 0x0002e84003038836 */ /* 0x000fc80000000000 */
[----:B------:R-:W3:Y:S01]  /*f6d0*/  MUFU.EX2 R171, R171 ;  /* 0x000000ab00ab7308 */ /* 0x000ee20000000800 */
[----:B-1----:R-:W-:-:S01]  /*f6e0*/  FADD.FTZ R4, R117, R4 ;  /* 0x0000000475047221 */ /* 0x002fc20000010000 */
[----:B------:R-:W-:Y:S01]  /*f6f0*/  @!P0 PRMT R3, RZ, 0x654, R3 ;  /* 0x00000654ff038816 */ /* 0x000fe20000000003 */
[----:B------:R1:W-:Y:S06]  /*f700*/  BAR.ARV R196, 0x100 ;  /* 0x000400c40000751d */ /* 0x0003ec0000002000 */
[----:B------:R-:W4:Y:S01]  /*f710*/  MUFU.EX2 R175, R175 ;  /* 0x000000af00af7308 */ /* 0x000f220000000800 */
[----:B--2---:R-:W-:-:S01]  /*f720*/  FADD.FTZ R194, R119, R194 ;  /* 0x000000c277c27221 */ /* 0x004fc20000010000 */
[----:B------:R2:W-:Y:S06]  /*f730*/  @!P0 SYNCS.ARRIVE.TRANS64.RED.A1T0 RZ, [R3+URZ], RZ ;  /* 0x000000ff03ff89a7 */ /* 0x0005ec000810043f */
[----:B------:R-:W5:Y:S01]  /*f740*/  MUFU.EX2 R186, R186 ;  /* 0x000000ba00ba7308 */ /* 0x000f620000000800 */
[----:B---3--:R-:W-:-:S07]  /*f750*/  FADD.FTZ R195, R171, R4 ;  /* 0x00000004abc37221 */ /* 0x008fce0000010000 */
[----:B------:R-:W3:Y:S01]  /*f760*/  MUFU.EX2 R192, R192 ;  /* 0x000000c000c07308 */ /* 0x000ee20000000800 */
[----:B----4-:R-:W-:-:S07]  /*f770*/  FADD.FTZ R197, R175, R194 ;  /* 0x000000c2afc57221 */ /* 0x010fce0000010000 */
[----:B------:R-:W4:Y:S01]  /*f780*/  MUFU.EX2 R92, R92 ;  /* 0x0000005c005c7308 */ /* 0x000f220000000800 */
[----:B-----5:R-:W-:-:S07]  /*f790*/  FADD.FTZ R195, R186, R195 ;  /* 0x000000c3bac37221 */ /* 0x020fce0000010000 */
[----:B------:R-:W5:Y:S01]  /*f7a0*/  MUFU.EX2 R91, R91 ;  /* 0x0000005b005b7308 */ /* 0x000f620000000800 */
[----:B---3--:R-:W-:-:S07]  /*f7b0*/  FADD.FTZ R4, R192, R197 ;  /* 0x000000c5c0047221 */ /* 0x008fce0000010000 */
[----:B------:R-:W2:Y:S01]  /*f7c0*/  MUFU.EX2 R93, R93 ;  /* 0x0000005d005d7308 */ /* 0x000ea20000000800 */
[----:B----4-:R-:W-:-:S07]  /*f7d0*/  FADD.FTZ R188, R92, R195 ;  /* 0x000000c35cbc7221 */ /* 0x010fce0000010000 */
[----:B------:R-:W3:Y:S01]  /*f7e0*/  MUFU.EX2 R94, R94 ;  /* 0x0000005e005e7308 */ /* 0x000ee20000000800 */
[----:B-----5:R-:W-:-:S07]  /*f7f0*/  FADD.FTZ R103, R91, R4 ;  /* 0x000000045b677221 */ /* 0x020fce0000010000 */
[----:B------:R-:W4:Y:S01]  /*f800*/  MUFU.EX2 R96, R96 ;  /* 0x0000006000607308 */ /* 0x000f220000000800 */
[----:B--2---:R-:W-:-:S07]  /*f810*/  FADD.FTZ R3, R93, R188 ;  /* 0x000000bc5d037221 */ /* 0x004fce0000010000 */
        /* <DEDUP_REMOVED lines=14> */
[----:B----4-:R-:W-:-:S03]  /*f900*/  FADD.FTZ R4, R101, R188 ;  /* 0x000000bc65047221 */ /* 0x010fc60000010000 */
[----:B--2---:R-:W-:Y:S01]  /*f910*/  FADD.FTZ R3, R102, R3 ;  /* 0x0000000366037221 */ /* 0x004fe20000010000 */
[----:B-1----:R-:W-:Y:S06]  /*f920*/  @!P1 BRA `(.L_x_7179) ;  /* 0x0000000000049947 */ /* 0x002fec0003800000 */
[----:B------:R-:W-:Y:S01]  /*f930*/  BPT.TRAP 0x1 ;  /* 0x000000040000795c */ /* 0x000fe20000300000 */
.L_x_7179:
        /* <DEDUP_REMOVED lines=132> */
.L_x_7170:
[----:B------:R-:W-:Y:S06]  /*10180*/  BAR.ARV 0x8, 0x120 ;  /* 0x0204800000007b1d */ /* 0x000fec0000002000 */
[----:B------:R-:W-:Y:S05]  /*10190*/  @!P1 BRA `(.L_x_7181) ;  /* 0x0000000000049947 */ /* 0x000fea0003800000 */
[----:B------:R-:W-:Y:S01]  /*101a0*/  BPT.TRAP 0x1 ;  /* 0x000000040000795c */ /* 0x000fe20000300000 */
.L_x_7181:
[----:B------:R-:W-:Y:S01]  /*101b0*/  ULEA UR5, UR48, UR37, 0x3 ;  /* 0x0000002530057291 */ /* 0x000fe2000f8e183f */
[----:B------:R-:W-:-:S08]  /*101c0*/  SHF.L.U32 R0, R2, 0x1f, RZ ;  /* 0x0000001f02007819 */ /* 0x000fd000000006ff */
[----:B------:R1:W2:Y:S01]  /*101d0*/  SYNCS.PHASECHK.TRANS64.TRYWAIT P0, [UR5+0x2e850], R0 ;  /* 0x02e85000ff0075a7 */ /* 0x0002a20008000145 */
[----:B------:R-:W-:Y:S05]  /*101e0*/  @!P1 BRA `(.L_x_7182) ;  /* 0x0000000000049947 */ /* 0x000fea0003800000 */
[----:B------:R-:W-:Y:S01]  /*101f0*/  BPT.TRAP 0x1 ;  /* 0x000000040000795c */ /* 0x000fe20000300000 */
.L_x_7182:
[----:B--2---:R-:W-:Y:S05]  /*10200*/  @P0 BRA `(.L_x_7183) ;  /* 0x0000000000080947 */ /* 0x004fea0003800000 */
[----:B------:R-:W2:Y:S02]  /*10210*/  SYNCS.PHASECHK.TRANS64.TRYWAIT P0, [UR5+0x2e850], R0 ;  /* 0x02e85000ff0075a7 */ /* 0x000ea40008000145 */
[----:B--2---:R-:W-:Y:S05]  /*10220*/  @!P0 BRA `(.L_x_7184) ;  /* 0x0000005c00508947 */ /* 0x004fea0003800000 */
.L_x_7183:
        /* <DEDUP_REMOVED lines=93> */
.L_x_7185:
        /* <DEDUP_REMOVED lines=74> */
.L_x_7152:
        /* <DEDUP_REMOVED lines=42> */
[----:B------:R-:W-:Y:S01]  /*10f40*/  LOP3.LUT R4, R4, 0xc, RZ, 0xc0, !PT ;  /* 0x0000000c04047812 */ /* 0x000fe200078ec0ff */
[----:B------:R-:W1:Y:S01]  /*10f50*/  LDC.64 R84, c[0x0][0xb78] ;  /* 0x0002de00ff547b82 */ /* 0x000e620000000a00 */
[----:B------:R-:W-:Y:S01]  /*10f60*/  F2FP.BF16.F32.PACK_AB R33, R33, R36 ;  /* 0x000000242121723e */ /* 0x000fe200000010ff */
[----:B------:R-:W-:Y:S01]  /*10f70*/  ULDC.64 UR8, c[0x0][0xb70] ;  /* 0x0002dc0000087ab9 */ /* 0x000fe20000000a00 */
[----:B------:R-:W-:Y:S01]  /*10f80*/  IADD3 R4, P0, R4, UR6, RZ ;  /* 0x0000000604047c10 */ /* 0x000fe2000ff1e0ff */
[----:B------:R-:W-:-:S04]  /*10f90*/  ULDC UR10, c[0x0][0xa88] ;  /* 0x0002a200000a7ab9 */ /* 0x000fc80000000800 */
[----:B------:R-:W-:-:S05]  /*10fa0*/  IMAD.X R5, RZ, RZ, UR7, P0 ;  /* 0x00000007ff057e24 */ /* 0x000fca00080e06ff */
[----:B------:R2:W3:Y:S01]  /*10fb0*/  LDG.E.CONSTANT R50, desc[UR46][R4.64] ;  /* 0x0000002e04327981 */ /* 0x0004e2000c1e9900 */
[----:B------:R-:W-:Y:S01]  /*10fc0*/  IADD3 R15, P6, R18, 0x40, RZ ;  /* 0x00000040120f7810 */ /* 0x000fe20007fde0ff */
[----:B------:R-:W-:Y:S01]  /*10fd0*/  VIADD R87, R228, UR42 ;  /* 0x0000002ae4577c36 */ /* 0x000fe20008000000 */
[----:B------:R-:W-:Y:S01]  /*10fe0*/  BAR.SYNC.DEFER_BLOCKING 0x1, 0x100 ;  /* 0x0044000000007b1d */ /* 0x000fe20000010000 */
[----:B------:R-:W-:Y:S01]  /*10ff0*/  IADD3 R13, P3, R18, 0x60, RZ ;  /* 0x00000060120d7810 */ /* 0x000fe20007f7e0ff */
[----:B------:R-:W-:Y:S01]  /*11000*/  UIMAD UR5, UR5, UR8, URZ ;  /* 0x00000008050572a4 */ /* 0x000fe2000f8e023f */
[----:B------:R-:W-:Y:S01]  /*11010*/  F2FP.BF16.F32.PACK_AB R27, R26, R27 ;  /* 0x0000001b1a1b723e */ /* 0x000fe200000010ff */
[----:B------:R-:W-:Y:S01]  /*11020*/  UIMAD.WIDE.U32 UR6, UR43, UR8, URZ ;  /* 0x000000082b0672a5 */ /* 0x000fe2000f8e003f */
[----:B------:R-:W-:Y:S01]  /*11030*/  LOP3.LUT R12, R13, 0x380, RZ, 0xc0, !PT ;  /* 0x000003800d0c7812 */ /* 0x000fe200078ec0ff */
[----:B------:R-:W-:Y:S01]  /*11040*/  UIMAD UR5, UR43, UR9, UR5 ;  /* 0x000000092b0572a4 */ /* 0x000fe2000f8e0205 */
[----:B--2---:R-:W-:-:S02]  /*11050*/  LOP3.LUT P0, R4, R51, 0x3, RZ, 0xc0, !PT ;  /* 0x0000000333047812 */ /* 0x004fc4000780c0ff */
[----:B------:R-:W-:Y:S01]  /*11060*/  SHF.R.U64 R12, R12, 0x3, RZ ;  /* 0x000000030c0c7819 */ /* 0x000fe200000012ff */
[----:B------:R-:W-:Y:S01]  /*11070*/  UIADD3 UR5, UR7, UR5, URZ ;  /* 0x0000000507057290 */ /* 0x000fe2000fffe03f */
[----:B------:R-:W-:Y:S01]  /*11080*/  ISETP.EQ.OR P0, PT, R4, 0x3, !P0 ;  /* 0x000000030400780c */ /* 0x000fe20004702670 */
[----:B------:R-:W-:Y:S01]  /*11090*/  VIADD R4, R87, 0x8 ;  /* 0x0000000857047836 */ /* 0x000fe20000000000 */
[----:B------:R-:W-:Y:S01]  /*110a0*/  LOP3.LUT R12, R12, R13, RZ, 0x3c, !PT ;  /* 0x0000000d0c0c7212 */ /* 0x000fe200078e3cff */
[----:B------:R-:W-:Y:S01]  /*110b0*/  IMAD.X R13, RZ, RZ, R19, P3 ;  /* 0x000000ffff0d7224 */ /* 0x000fe200018e0613 */
[----:B------:R-:W-:Y:S02]  /*110c0*/  SEL R77, R21, R14, P0 ;  /* 0x0000000e154d7207 */ /* 0x000fe40000000000 */
[----:B------:R-:W-:Y:S02]  /*110d0*/  SEL R79, R14, R21, P0 ;  /* 0x000000150e4f7207 */ /* 0x000fe40000000000 */
[----:B------:R-:W-:-:S02]  /*110e0*/  LOP3.LUT R14, R15, 0x380, RZ, 0xc0, !PT ;  /* 0x000003800f0e7812 */ /* 0x000fc400078ec0ff */
[----:B------:R-:W-:Y:S02]  /*110f0*/  SEL R51, R25, R20, P0 ;  /* 0x0000001419337207 */ /* 0x000fe40000000000 */
[----:B------:R-:W-:Y:S02]  /*11100*/  SHF.R.U64 R14, R14, 0x3, RZ ;  /* 0x000000030e0e7819 */ /* 0x000fe400000012ff */
[----:B------:R-:W-:Y:S02]  /*11110*/  SEL R55, R20, R25, P0 ;  /* 0x0000001914377207 */ /* 0x000fe40000000000 */
[----:B------:R-:W-:Y:S01]  /*11120*/  LOP3.LUT R14, R14, R15, RZ, 0x3c, !PT ;  /* 0x0000000f0e0e7212 */ /* 0x000fe200078e3cff */
[----:B------:R-:W-:Y:S01]  /*11130*/  IMAD.X R15, RZ, RZ, R19, P6 ;  /* 0x000000ffff0f7224 */ /* 0x000fe200030e0613 */
[----:B------:R-:W-:Y:S02]  /*11140*/  IADD3 R7, P6, R18, 0x4040, RZ ;  /* 0x0000404012077810 */ /* 0x000fe40007fde0ff */
[----:B------:R-:W-:-:S02]  /*11150*/  SEL R57, R11, R8, P0 ;  /* 0x000000080b397207 */ /* 0x000fc40000000000 */
[----:B------:R-:W-:Y:S02]  /*11160*/  SEL R59, R8, R11, P0 ;  /* 0x0000000b083b7207 */ /* 0x000fe40000000000 */
[C---:B------:R-:W-:Y:S02]  /*11170*/  LOP3.LUT R25, R18.reuse, 0x380, RZ, 0xc0, !PT ;  /* 0x0000038012197812 */ /* 0x040fe400078ec0ff */
[----:B------:R-:W-:Y:S02]  /*11180*/  IADD3 R11, P4, R18, 0x4000, RZ ;  /* 0x00004000120b7810 */ /* 0x000fe40007f9e0ff */
[----:B------:R-:W-:Y:S02]  /*11190*/  SEL R81, R9, R6, P0 ;  /* 0x0000000609517207 */ /* 0x000fe40000000000 */
[----:B------:R-:W-:Y:S02]  /*111a0*/  SEL R83, R6, R9, P0 ;  /* 0x0000000906537207 */ /* 0x000fe40000000000 */
[----:B------:R-:W-:-:S02]  /*111b0*/  IADD3 R21, P5, R18, 0x20, RZ ;  /* 0x0000002012157810 */ /* 0x000fc40007fbe0ff */
[----:B------:R-:W-:Y:S02]  /*111c0*/  LOP3.LUT R6, R7, 0x380, RZ, 0xc0, !PT ;  /* 0x0000038007067812 */ /* 0x000fe400078ec0ff */
[----:B------:R-:W-:Y:S02]  /*111d0*/  SHF.R.U64 R25, R25, 0x3, RZ ;  /* 0x0000000319197819 */ /* 0x000fe400000012ff */
[----:B------:R-:W-:Y:S02]  /*111e0*/  LOP3.LUT R10, R11, 0x380, RZ, 0xc0, !PT ;  /* 0x000003800b0a7812 */ /* 0x000fe400078ec0ff */
[----:B------:R-:W-:Y:S02]  /*111f0*/  LOP3.LUT R20, R21, 0x380, RZ, 0xc0, !PT ;  /* 0x0000038015147812 */ /* 0x000fe400078ec0ff */
[----:B------:R-:W-:Y:S02]  /*11200*/  SHF.R.U64 R6, R6, 0x3, RZ ;  /* 0x0000000306067819 */ /* 0x000fe400000012ff */
[----:B------:R-:W-:Y:S01]  /*11210*/  LOP3.LUT R24, R25, R18, RZ, 0x3c, !PT ;  /* 0x0000001219187212 */ /* 0x000fe200078e3cff */
[----:B------:R-:W-:Y:S01]  /*11220*/  IMAD.MOV.U32 R25, RZ, RZ, R19 ;  /* 0x000000ffff197224 */ /* 0x000fe200078e0013 */
[----:B------:R-:W-:-:S02]  /*11230*/  SHF.R.U64 R10, R10, 0x3, RZ ;  /* 0x000000030a0a7819 */ /* 0x000fc400000012ff */
[----:B------:R-:W-:Y:S02]  /*11240*/  SEL R63, R76, R69, P0 ;  /* 0x000000454c3f7207 */ /* 0x000fe40000000000 */
[----:B------:R-:W-:Y:S02]  /*11250*/  MOV R60, R14 ;  /* 0x0000000e003c7202 */ /* 0x000fe40000000f00 */
[----:B------:R-:W-:Y:S02]  /*11260*/  SEL R69, R69, R76, P0 ;  /* 0x0000004c45457207 */ /* 0x000fe40000000000 */
[----:B------:R-:W-:Y:S02]  /*11270*/  SHF.R.U64 R20, R20, 0x3, RZ ;  /* 0x0000000314147819 */ /* 0x000fe400000012ff */
[----:B------:R-:W-:Y:S01]  /*11280*/  LOP3.LUT R6, R6, R7, RZ, 0x3c, !PT ;  /* 0x0000000706067212 */ /* 0x000fe200078e3cff */
[----:B------:R-:W-:Y:S01]  /*11290*/  IMAD.X R7, RZ, RZ, R19, P6 ;  /* 0x000000ffff077224 */ /* 0x000fe200030e0613 */
[----:B------:R-:W-:-:S02]  /*112a0*/  SEL R29, R99, R98, P0 ;  /* 0x00000062631d7207 */ /* 0x000fc40000000000 */
[----:B------:R-:W-:Y:S02]  /*112b0*/  SEL R99, R98, R99, P0 ;  /* 0x0000006362637207 */ /* 0x000fe40000000000 */
[----:B------:R-:W-:Y:S02]  /*112c0*/  SEL R65, R64, R61, P0 ;  /* 0x0000003d40417207 */ /* 0x000fe40000000000 */
[----:B------:R-:W-:Y:S01]  /*112d0*/  LOP3.LUT R10, R10, R11, RZ, 0x3c, !PT ;  /* 0x0000000b0a0a7212 */ /* 0x000fe200078e3cff */
[----:B------:R-:W-:Y:S01]  /*112e0*/  IMAD.X R11, RZ, RZ, R19, P4 ;  /* 0x000000ffff0b7224 */ /* 0x000fe200020e0613 */
[----:B------:R-:W-:Y:S02]  /*112f0*/  SEL R31, R95, R94, P0 ;  /* 0x0000005e5f1f7207 */ /* 0x000fe40000000000 */
[----:B------:R-:W-:Y:S02]  /*11300*/  SEL R61, R61, R64, P0 ;  /* 0x000000403d3d7207 */ /* 0x000fe40000000000 */
[----:B------:R-:W-:-:S02]  /*11310*/  SEL R95, R94, R95, P0 ;  /* 0x0000005f5e5f7207 */ /* 0x000fc40000000000 */
[----:B------:R-:W-:Y:S01]  /*11320*/  LOP3.LUT R20, R20, R21, RZ, 0x3c, !PT ;  /* 0x0000001514147212 */ /* 0x000fe200078e3cff */
[----:B------:R-:W-:Y:S01]  /*11330*/  IMAD.X R21, RZ, RZ, R19, P5 ;  /* 0x000000ffff157224 */ /* 0x000fe200028e0613 */
[----:B------:R-:W-:Y:S02]  /*11340*/  MOV R64, R24 ;  /* 0x0000001800407202 */ /* 0x000fe40000000f00 */
        /* <DEDUP_REMOVED lines=8> */
[----:B------:R-:W-:Y:S02]  /*113d0*/  MOV R54, R6 ;  /* 0x0000000600367202 */ /* 0x000fe40000000f00 */
[----:B------:R-:W-:-:S02]  /*113e0*/  SEL R41, R40, R41, P0 ;  /* 0x0000002928297207 */ /* 0x000fc40000000000 */
[----:B------:R-:W-:Y:S02]  /*113f0*/  SEL R43, R43, R46, P0 ;  /* 0x0000002e2b2b7207 */ /* 0x000fe40000000000 */
[----:B------:R-:W-:Y:S02]  /*11400*/  SEL R73, R38, R35, P0 ;  /* 0x0000002326497207 */ /* 0x000fe40000000000 */
[----:B------:R-:W-:Y:S02]  /*11410*/  SEL R35, R35, R38, P0 ;  /* 0x0000002623237207 */ /* 0x000fe40000000000 */
[----:B------:R-:W-:Y:S02]  /*11420*/  MOV R15, R10 ;  /* 0x0000000a000f7202 */ /* 0x000fe40000000f00 */
[----:B------:R-:W-:Y:S02]  /*11430*/  LOP3.LUT P1, RZ, R233, 0x3, RZ, 0xc0, !PT ;  /* 0x00000003e9ff7812 */ /* 0x000fe4000782c0ff */
[----:B------:R-:W-:-:S02]  /*11440*/  SEL R47, R33, R32, P0 ;  /* 0x00000020212f7207 */ /* 0x000fc40000000000 */
[----:B------:R-:W-:Y:S02]  /*11450*/  SEL R75, R30, R27, P0 ;  /* 0x0000001b1e4b7207 */ /* 0x000fe40000000000 */
[----:B------:R-:W-:Y:S02]  /*11460*/  IADD3 R5, P3, R18, 0x4060, RZ ;  /* 0x0000406012057810 */ /* 0x000fe40007f7e0ff */
[----:B------:R-:W-:Y:S02]  /*11470*/  MOV R62, R20 ;  /* 0x00000014003e7202 */ /* 0x000fe40000000f00 */
[----:B------:R-:W-:Y:S02]  /*11480*/  SEL R33, R32, R33, P0 ;  /* 0x0000002120217207 */ /* 0x000fe40000000000 */
[----:B------:R-:W-:Y:S02]  /*11490*/  SEL R27, R27, R30, P0 ;  /* 0x0000001e1b1b7207 */ /* 0x000fe40000000000 */
[----:B------:R-:W-:-:S02]  /*114a0*/  ISETP.GE.OR P2, PT, R4, UR10, P1 ;  /* 0x0000000a04007c0c */ /* 0x000fc40008f46670 */
[----:B------:R-:W-:Y:S02]  /*114b0*/  IADD3 R9, P5, R18, 0x4020, RZ ;  /* 0x0000402012097810 */ /* 0x000fe40007fbe0ff */
[----:B------:R-:W-:Y:S02]  /*114c0*/  LOP3.LUT R4, R5, 0x380, RZ, 0xc0, !PT ;  /* 0x0000038005047812 */ /* 0x000fe400078ec0ff */
[----:B------:R-:W-:Y:S02]  /*114d0*/  LOP3.LUT R8, R9, 0x380, RZ, 0xc0, !PT ;  /* 0x0000038009087812 */ /* 0x000fe400078ec0ff */
[----:B------:R-:W-:Y:S02]  /*114e0*/  SHF.R.U64 R4, R4, 0x3, RZ ;  /* 0x0000000304047819 */ /* 0x000fe400000012ff */
[----:B------:R-:W-:Y:S01]  /*114f0*/  MOV R58, R12 ;  /* 0x0000000c003a7202 */ /* 0x000fe20000000f00 */
[----:B------:R-:W-:Y:S01]  /*11500*/  IMAD.U32 R13, RZ, RZ, UR7 ;  /* 0x00000007ff0d7e24 */ /* 0x000fe2000f8e00ff */
[----:B------:R-:W-:Y:S01]  /*11510*/  SHF.R.U64 R8, R8, 0x3, RZ ;  /* 0x0000000308087819 */ /* 0x000fe200000012ff */
[----:B------:R-:W-:Y:S01]  /*11520*/  IMAD.U32 R13, RZ, RZ, UR5 ;  /* 0x00000005ff0d7e24 */ /* 0x000fe2000f8e00ff */
[----:B------:R-:W-:Y:S01]  /*11530*/  LOP3.LUT R4, R4, R5, RZ, 0x3c, !PT ;  /* 0x0000000504047212 */ /* 0x000fe200078e3cff */
[--C-:B------:R-:W-:Y:S01]  /*11540*/  IMAD.X R5, RZ, RZ, R19.reuse, P3 ;  /* 0x000000ffff057224 */ /* 0x100fe200018e0613 */
[----:B------:R-:W-:Y:S01]  /*11550*/  USHF.R.S32.HI UR5, URZ, 0x1f, UR44 ;  /* 0x0000001f3f057899 */ /* 0x000fe2000801142c */
[----:B------:R-:W-:Y:S01]  /*11560*/  LOP3.LUT R8, R8, R9, RZ, 0x3c, !PT ;  /* 0x0000000908087212 */ /* 0x000fe200078e3cff */
[----:B------:R-:W-:Y:S01]  /*11570*/  IMAD.X R9, RZ, RZ, R19, P5 ;  /* 0x000000ffff097224 */ /* 0x000fe200028e0613 */
[----:B------:R-:W-:Y:S01]  /*11580*/  ISETP.GE.OR P1, PT, R87, UR10, P1 ;  /* 0x0000000a57007c0c */ /* 0x000fe20008f26670 */
[----:B------:R-:W-:Y:S01]  /*11590*/  IMAD.U32 R12, RZ, RZ, UR6 ;  /* 0x00000006ff0c7e24 */ /* 0x000fe2000f8e00ff */
[----:B------:R-:W-:Y:S01]  /*115a0*/  MOV R21, R4 ;  /* 0x0000000400157202 */ /* 0x000fe20000000f00 */
[----:B------:R-:W-:Y:S01]  /*115b0*/  ULDC.64 UR6, c[0x0][0xb40] ;  /* 0x0002d00000067ab9 */ /* 0x000fe20000000a00 */
[----:B------:R-:W-:Y:S01]  /*115c0*/  MOV R56, R8 ;  /* 0x0000000800387202 */ /* 0x000fe20000000f00 */
[----:B-1----:R-:W-:Y:S01]  /*115d0*/  IMAD.WIDE.U32 R12, R84, UR44, R12 ;  /* 0x0000002c540c7c25 */ /* 0x002fe2000f8e000c */
        /* <DEDUP_REMOVED lines=11> */
[----:B------:R-:W-:Y:S01]  /*11690*/  SHFL.IDX PT, R37, R37, R50, 0x1c1f ;  /* 0x001c1f3225257589 */ /* 0x000fe200000e0000 */
[----:B------:R-:W-:-:S03]  /*116a0*/  IMAD R24, R84, UR5, RZ ;  /* 0x0000000554187c24 */ /* 0x000fc6000f8e02ff */
[----:B------:R-:W-:Y:S01]  /*116b0*/  SHFL.IDX PT, R39, R39, R50, 0x1c1f ;  /* 0x001c1f3227277589 */ /* 0x000fe200000e0000 */
[----:B--2---:R-:W-:Y:S02]  /*116c0*/  SEL R4, R29, R6, P0 ;  /* 0x000000061d047207 */ /* 0x004fe40000000000 */
[----:B------:R-:W-:Y:S01]  /*116d0*/  SEL R6, R6, R29, P0 ;  /* 0x0000001d06067207 */ /* 0x000fe20000000000 */
[----:B------:R-:W-:Y:S04]  /*116e0*/  SHFL.IDX PT, R67, R67, R50, 0x1c1f ;  /* 0x001c1f3243437589 */ /* 0x000fe800000e0000 */
[----:B------:R-:W1:Y:S01]  /*116f0*/  SHFL.IDX PT, R20, R91, R14, 0x1c1f ;  /* 0x001c1f0e5b147589 */ /* 0x000e6200000e0000 */
[----:B---3--:R-:W-:Y:S02]  /*11700*/  SEL R8, R31, R10, P0 ;  /* 0x0000000a1f087207 */ /* 0x008fe40000000000 */
[----:B------:R-:W-:Y:S01]  /*11710*/  SEL R10, R10, R31, P0 ;  /* 0x0000001f0a0a7207 */ /* 0x000fe20000000000 */
[----:B------:R-:W2:Y:S04]  /*11720*/  SHFL.IDX PT, R28, R49, R14, 0x1c1f ;  /* 0x001c1f0e311c7589 */ /* 0x000ea800000e0000 */
[----:B------:R-:W3:Y:S01]  /*11730*/  SHFL.IDX PT, R42, R53, R14, 0x1c1f ;  /* 0x001c1f0e352a7589 */ /* 0x000ee200000e0000 */
[----:B----4-:R-:W-:-:S02]  /*11740*/  SEL R9, R65, R26, P0 ;  /* 0x0000001a41097207 */ /* 0x010fc40000000000 */
[----:B------:R-:W-:Y:S01]  /*11750*/  SEL R11, R26, R65, P0 ;  /* 0x000000411a0b7207 */ /* 0x000fe20000000000 */
[----:B------:R-:W-:Y:S04]  /*11760*/  SHFL.IDX PT, R45, R45, R50, 0x1c1f ;  /* 0x001c1f322d2d7589 */ /* 0x000fe800000e0000 */
[----:B------:R-:W-:Y:S04]  /*11770*/  SHFL.IDX PT, R71, R71, R50, 0x1c1f ;  /* 0x001c1f3247477589 */ /* 0x000fe800000e0000 */
[----:B------:R4:W5:Y:S04]  /*11780*/  SHFL.IDX PT, R30, R41, R14, 0x1c1f ;  /* 0x001c1f0e291e7589 */ /* 0x00096800000e0000 */
[----:B------:R-:W5:Y:S01]  /*11790*/  SHFL.IDX PT, R44, R43, R14, 0x1c1f ;  /* 0x001c1f0e2b2c7589 */ /* 0x000f6200000e0000 */
[----:B-1----:R-:W-:-:S03]  /*117a0*/  SEL R26, R20, R37, P0 ;  /* 0x00000025141a7207 */ /* 0x002fc60000000000 */
[----:B------:R-:W-:Y:S01]  /*117b0*/  SHFL.IDX PT, R73, R73, R50, 0x1c1f ;  /* 0x001c1f3249497589 */ /* 0x000fe200000e0000 */
[----:B--2---:R-:W-:Y:S01]  /*117c0*/  SEL R32, R39, R28, P0 ;  /* 0x0000001c27207207 */ /* 0x004fe20000000000 */
[----:B----4-:R-:W-:Y:S01]  /*117d0*/  IMAD R41, R85, UR44, R24 ;  /* 0x0000002c55297c24 */ /* 0x010fe2000f8e0218 */
[----:B------:R-:W-:Y:S01]  /*117e0*/  SEL R24, R37, R20, P0 ;  /* 0x0000001425187207 */ /* 0x000fe20000000000 */
[----:B------:R1:W2:Y:S01]  /*117f0*/  SHFL.IDX PT, R46, R35, R14, 0x1c1f ;  /* 0x001c1f0e232e7589 */ /* 0x0002a200000e0000 */
[----:B------:R-:W-:Y:S02]  /*11800*/  SEL R34, R28, R39, P0 ;  /* 0x000000271c227207 */ /* 0x000fe40000000000 */
[----:B---3--:R-:W-:Y:S01]  /*11810*/  SEL R25, R67, R42, P0 ;  /* 0x0000002a43197207 */ /* 0x008fe20000000000 */
[----:B------:R-:W-:Y:S04]  /*11820*/  SHFL.IDX PT, R47, R47, R50, 0x1c1f ;  /* 0x001c1f322f2f7589 */ /* 0x000fe800000e0000 */
[----:B------:R3:W-:Y:S04]  /*11830*/  SHFL.IDX PT, R36, R33, R14, 0x1c1f ;  /* 0x001c1f0e21247589 */ /* 0x0007e800000e0000 */
[----:B------:R-:W-:Y:S01]  /*11840*/  SHFL.IDX PT, R51, R51, R50, 0x1c1f ;  /* 0x001c1f3233337589 */ /* 0x000fe200000e0000 */
[----:B-----5:R-:W-:-:S02]  /*11850*/  SEL R28, R45, R30, P0 ;  /* 0x0000001e2d1c7207 */ /* 0x020fc40000000000 */
[----:B------:R-:W-:Y:S01]  /*11860*/  SEL R30, R30, R45, P0 ;  /* 0x0000002d1e1e7207 */ /* 0x000fe20000000000 */
[----:B------:R-:W-:Y:S01]  /*11870*/  SHFL.IDX PT, R57, R57, R50, 0x1c1f ;  /* 0x001c1f3239397589 */ /* 0x000fe200000e0000 */
[----:B-1----:R-:W-:Y:S02]  /*11880*/  SEL R35, R44, R71, P0 ;  /* 0x000000472c237207 */ /* 0x002fe40000000000 */
[----:B---3--:R-:W-:Y:S01]  /*11890*/  SEL R33, R71, R44, P0 ;  /* 0x0000002c47217207 */ /* 0x008fe20000000000 */
[----:B------:R-:W-:Y:S04]  /*118a0*/  SHFL.IDX PT, R75, R75, R50, 0x1c1f ;  /* 0x001c1f324b4b7589 */ /* 0x000fe800000e0000 */
[----:B------:R-:W-:Y:S01]  /*118b0*/  SHFL.IDX PT, R77, R77, R50, 0x1c1f ;  /* 0x001c1f324d4d7589 */ /* 0x000fe200000e0000 */
[----:B--2---:R-:W-:-:S02]  /*118c0*/  SEL R29, R73, R46, P0 ;  /* 0x0000002e491d7207 */ /* 0x004fc40000000000 */
[----:B------:R-:W-:Y:S01]  /*118d0*/  SEL R31, R46, R73, P0 ;  /* 0x000000492e1f7207 */ /* 0x000fe20000000000 */
[----:B------:R-:W-:Y:S04]  /*118e0*/  SHFL.IDX PT, R81, R81, R50, 0x1c1f ;  /* 0x001c1f3251517589 */ /* 0x000fe800000e0000 */
[----:B------:R-:W-:Y:S04]  /*118f0*/  SHFL.IDX PT, R38, R55, R14, 0x1c1f ;  /* 0x001c1f0e37267589 */ /* 0x000fe800000e0000 */
[----:B------:R1:W-:Y:S04]  /*11900*/  SHFL.IDX PT, R48, R27, R14, 0x1c1f ;  /* 0x001c1f0e1b307589 */ /* 0x0003e800000e0000 */
[----:B------:R-:W2:Y:S04]  /*11910*/  SHFL.IDX PT, R50, R79, R14, 0x1c1f ;  /* 0x001c1f0e4f327589 */ /* 0x000ea800000e0000 */
[----:B------:R-:W3:Y:S01]  /*11920*/  SHFL.IDX PT, R40, R59, R14, 0x1c1f ;  /* 0x001c1f0e3b287589 */ /* 0x000ee200000e0000 */
[----:B-1----:R-:W-:-:S03]  /*11930*/  SEL R27, R42, R67, P0 ;  /* 0x000000432a1b7207 */ /* 0x002fc60000000000 */
[----:B------:R-:W1:Y:S04]  /*11940*/  SHFL.IDX PT, R52, R83, R14, 0x1c1f ;  /* 0x001c1f0e53347589 */ /* 0x000e6800000e0000 */
[----:B------:R4:W-:Y:S04]  /*11950*/  STSM.16.M88.4 [R64], R4 ;  /* 0x0000000440007844 */ /* 0x0009e80000000200 */
[----:B------:R5:W-:Y:S04]  /*11960*/  STSM.16.M88.4 [R62], R8 ;  /* 0x000000083e007844 */ /* 0x000be80000000200 */
[----:B------:R-:W-:Y:S04]  /*11970*/  STSM.16.M88.4 [R60], R24 ;  /* 0x000000183c007844 */ /* 0x000fe80000000200 */
[----:B------:R-:W-:Y:S01]  /*11980*/  STSM.16.M88.4 [R58], R32 ;  /* 0x000000203a007844 */ /* 0x000fe20000000200 */
[----:B--2---:R-:W-:-:S02]  /*11990*/  SEL R37, R77, R50, P0 ;  /* 0x000000324d257207 */ /* 0x004fc40000000000 */
[----:B------:R-:W-:Y:S01]  /*119a0*/  SEL R39, R50, R77, P0 ;  /* 0x0000004d32277207 */ /* 0x000fe20000000000 */
[----:B------:R2:W-:Y:S01]  /*119b0*/  STSM.16.M88.4 [R15], R28 ;  /* 0x0000001c0f007844 */ /* 0x0005e20000000200 */
[----:B----4-:R-:W-:Y:S02]  /*119c0*/  SHF.R.S32.HI R5, RZ, 0x1f, R87 ;  /* 0x0000001fff057819 */ /* 0x010fe40000011457 */
[----:B------:R-:W-:Y:S02]  /*119d0*/  IADD3 R6, P3, R87, R12, RZ ;  /* 0x0000000c57067210 */ /* 0x000fe40007f7e0ff */
[----:B-----5:R-:W-:Y:S02]  /*119e0*/  SEL R8, R47, R36, P0 ;  /* 0x000000242f087207 */ /* 0x020fe40000000000 */
[----:B------:R-:W-:Y:S02]  /*119f0*/  SEL R10, R36, R47, P0 ;  /* 0x0000002f240a7207 */ /* 0x000fe40000000000 */
[----:B------:R-:W-:-:S02]  /*11a00*/  SEL R36, R51, R38, P0 ;  /* 0x0000002633247207 */ /* 0x000fc40000000000 */
[----:B------:R-:W-:Y:S02]  /*11a10*/  SEL R9, R75, R48, P0 ;  /* 0x000000304b097207 */ /* 0x000fe40000000000 */
[----:B------:R-:W-:Y:S02]  /*11a20*/  SEL R11, R48, R75, P0 ;  /* 0x0000004b300b7207 */ /* 0x000fe40000000000 */
[----:B------:R-:W-:Y:S02]  /*11a30*/  IADD3.X R5, R5, R13, R41, P3, !PT ;  /* 0x0000000d05057210 */ /* 0x000fe40001ffe429 */
[----:B------:R-:W-:Y:S01]  /*11a40*/  SEL R38, R38, R51, P0 ;  /* 0x0000003326267207 */ /* 0x000fe20000000000 */
[----:B------:R-:W-:Y:S01]  /*11a50*/  STSM.16.M88.4 [R56], R8 ;  /* 0x0000000838007844 */ /* 0x000fe20000000200 */
[----:B---3--:R-:W-:Y:S02]  /*11a60*/  SEL R12, R57, R40, P0 ;  /* 0x00000028390c7207 */ /* 0x008fe40000000000 */
[----:B------:R-:W-:Y:S01]  /*11a70*/  SEL R14, R40, R57, P0 ;  /* 0x00000039280e7207 */ /* 0x000fe20000000000 */
[----:B------:R-:W-:Y:S01]  /*11a80*/  STSM.16.M88.4 [R54], R36 ;  /* 0x0000002436007844 */ /* 0x000fe20000000200 */
[----:B-1----:R-:W-:-:S02]  /*11a90*/  SEL R13, R81, R52, P0 ;  /* 0x00000034510d7207 */ /* 0x002fc40000000000 */
[----:B--2---:R-:W-:Y:S02]  /*11aa0*/  SEL R15, R52, R81, P0 ;  /* 0x00000051340f7207 */ /* 0x004fe40000000000 */
[----:B------:R-:W-:-:S03]  /*11ab0*/  LEA R4, P3, R6, UR6, 0x2 ;  /* 0x0000000606047c11 */ /* 0x000fc6000f8610ff */
[----:B------:R-:W-:Y:S01]  /*11ac0*/  STSM.16.M88.4 [R21], R12 ;  /* 0x0000000c15007844 */ /* 0x000fe20000000200 */
        /* <DEDUP_REMOVED lines=29> */
.L_x_7189:
[----:B------:R-:W-:Y:S05]  /*11ca0*/  BSYNC B0 ;  /* 0x0000000000007941 */ /* 0x000fea0003800000 */
.L_x_7188:
[----:B------:R-:W-:Y:S05]  /*11cb0*/  BRA `(.L_x_7187) ;  /* 0x00000008001c7947 */ /* 0x000fea0003800000 */
.L_x_7186:
        /* <DEDUP_REMOVED lines=31> */
.L_x_7191:
[----:B------:R-:W-:Y:S05]  /*11eb0*/  BSYNC B0 ;  /* 0x0000000000007941 */ /* 0x000fea0003800000 */
.L_x_7190:
        /* <DEDUP_REMOVED lines=39> */
.L_x_7193:
[----:B------:R-:W-:Y:S05]  /*12130*/  BSYNC B0 ;  /* 0x0000000000007941 */ /* 0x000fea0003800000 */
.L_x_7192:
        /* <DEDUP_REMOVED lines=20> */
.L_x_7195:
[----:B------:R-:W-:Y:S05]  /*12280*/  BSYNC B0 ;  /* 0x0000000000007941 */ /* 0x000fea0003800000 */
.L_x_7194:
        /* <DEDUP_REMOVED lines=20> */
.L_x_7197:
[----:B------:R-:W-:Y:S05]  /*123d0*/  BSYNC B0 ;  /* 0x0000000000007941 */ /* 0x000fea0003800000 */
.L_x_7196:
        /* <DEDUP_REMOVED lines=20> */
.L_x_7198:
[----:B------:R-:W-:Y:S05]  /*12520*/  BSYNC B0 ;  /* 0x0000000000007941 */ /* 0x000fea0003800000 */
.L_x_7187:
[----:B-1----:R-:W1:Y:S02]  /*12530*/  LDC R0, c[0x0][0xda8] ;  /* 0x00036a00ff007b82 */ /* 0x002e640000000800 */
[----:B-1----:R-:W-:-:S13]  /*12540*/  ISETP.LE.AND P0, PT, R0, UR4, PT ;  /* 0x0000000400007c0c */ /* 0x002fda000bf03270 */
[----:B------:R-:W-:Y:S05]  /*12550*/  @!P0 BRA `(.L_x_7199) ;  /* 0xfffffee8001c8947 */ /* 0x000fea000383ffff */
[----:B------:R-:W-:Y:S05]  /*12560*/  EXIT ;  /* 0x000000000000794d */ /* 0x000fea0003800000 */
.L_x_7148:
[----:B------:R-:W-:-:S08]  /*12570*/  NOP ;  /* 0x0000000000007918 */ /* 0x000fd00000000000 */
[----:B---3--:R-:W1:-:S00]  /*12580*/  USETMAXREG.DEALLOC.CTAPOOL 0x18 ;  /* 0x00000018000079c8 */ /* 0x008e4000080e0500 */
        /* <DEDUP_REMOVED lines=14> */
[----:B------:R-:W3:Y:S01]  /*12670*/  LDL R7, [R1+0x2c] ;  /* 0x00002c0001077983 */ /* 0x000ee20000100800 */
[----:B--2---:R-:W1:Y:S01]  /*12680*/  S2R R2, SR_TID.X ;  /* 0x0000000000027919 */ /* 0x004e620000002100 */
[----:B------:R-:W2:Y:S01]  /*12690*/  S2R R8, SR_TID.X ;  /* 0x0000000000087919 */ /* 0x000ea20000002100 */
[----:B-1----:R-:W-:Y:S01]  /*126a0*/  LOP3.LUT R2, R2, 0x7f, RZ, 0xc0, !PT ;  /* 0x0000007f02027812 */ /* 0x002fe200078ec0ff */
[C---:B--2---:R-:W-:Y:S02]  /*126b0*/  IMAD.SHL.U32 R0, R8.reuse, 0x80, RZ ;  /* 0x0000008008007824 */ /* 0x044fe400078e00ff */
        /* <DEDUP_REMOVED lines=14> */
[----:B------:R-:W-:Y:S01]  /*127a0*/  LOP3.LUT R2, R3, 0xc00, R0, 0xf8, !PT ;  /* 0x00000c0003027812 */ /* 0x000fe200078ef800 */
[----:B------:R-:W-:Y:S01]  /*127b0*/  IMAD.MOV.U32 R0, RZ, RZ, 0x40 ;  /* 0x00000040ff007424 */ /* 0x000fe200078e00ff */
[----:B------:R-:W-:Y:S01]  /*127c0*/  LOP3.LUT P0, RZ, R8, 0x4, RZ, 0xc0, !PT ;  /* 0x0000000408ff7812 */ /* 0x000fe2000780c0ff */
[----:B------:R3:W-:Y:S01]  /*127d0*/  STL [R1+0x1c], R4 ;  /* 0x00001c0401007387 */ /* 0x0007e20000100800 */
[----:B------:R-:W-:Y:S02]  /*127e0*/  IMAD.U32 R5, RZ, RZ, UR4 ;  /* 0x00000004ff057e24 */ /* 0x000fe4000f8e00ff */
[----:B------:R-:W-:Y:S01]  /*127f0*/  SEL R0, R0, 0xffffffc0, !P0 ;  /* 0xffffffc000007807 */ /* 0x000fe20004000000 */
[----:B------:R-:W-:Y:S04]  /*12800*/  STL [R1], R2 ;  /* 0x0000000201007387 */ /* 0x000fe80000100800 */
[----:B------:R-:W-:Y:S01]  /*12810*/  STL [R1+0x24], R5 ;  /* 0x0000240501007387 */ /* 0x000fe20000100800 */
[----:B------:R-:W-:Y:S01]  /*12820*/  IMAD.IADD R0, R0, 0x1, R2 ;  /* 0x0000000100007824 */ /* 0x000fe200078e0202 */
[----:B------:R-:W-:Y:S01]  /*12830*/  ULDC UR42, c[0x0][0xc] ;  /* 0x00000300002a7ab9 */ /* 0x000fe20000000800 */
[----:B------:R-:W-:Y:S01]  /*12840*/  ULDC.64 UR44, c[0x0][0x198] ;  /* 0x00006600002c7ab9 */ /* 0x000fe20000000a00 */
[----:B---3--:R-:W-:-:S02]  /*12850*/  LOP3.LUT R4, R7, 0x1, RZ, 0xfc, !PT ;  /* 0x0000000107047812 */ /* 0x008fc400078efcff */
[----:B------:R-:W-:-:S03]  /*12860*/  LOP3.LUT R3, R7, 0x2, RZ, 0xfc, !PT ;  /* 0x0000000207037812 */ /* 0x000fc600078efcff */
[----:B------:R-:W-:Y:S04]  /*12870*/  STL [R1+0x34], R4 ;  /* 0x0000340401007387 */ /* 0x000fe80000100800 */
[----:B------:R1:W-:Y:S04]  /*12880*/  STL [R1+0x28], R3 ;  /* 0x0000280301007387 */ /* 0x0003e80000100800 */
[----:B------:R2:W-:Y:S01]  /*12890*/  STL [R1+0x8], RZ ;  /* 0x000008ff01007387 */ /* 0x0005e20000100800 */
[----:B-1----:R-:W-:-:S03]  /*128a0*/  IMAD.MOV.U32 R3, RZ, RZ, 0x1 ;  /* 0x00000001ff037424 */ /* 0x002fc600078e00ff */
[----:B------:R2:W-:Y:S04]  /*128b0*/  STL [R1+0x30], RZ ;  /* 0x000030ff01007387 */ /* 0x0005e80000100800 */
[----:B------:R2:W-:Y:S04]  /*128c0*/  STL [R1+0xc], R3 ;  /* 0x00000c0301007387 */ /* 0x0005e80000100800 */
[----:B------:R2:W-:Y:S02]  /*128d0*/  STL [R1+0x20], R0 ;  /* 0x0000200001007387 */ /* 0x0005e40000100800 */
.L_x_7252:
[----:B-1----:R-:W3:Y:S01]  /*128e0*/  LDL R2, [R1+0x24] ;  /* 0x0000240001027983 */ /* 0x002ee20000100800 */
[----:B------:R-:W-:Y:S01]  /*128f0*/  ULDC UR9, c[0x0][0xdd0] ;  /* 0x0003740000097ab9 */ /* 0x000fe20000000800 */
[----:B--2---:R-:W1:Y:S01]  /*12900*/  LDC R0, c[0x0][0xde8] ;  /* 0x00037a00ff007b82 */ /* 0x004e620000000800 */
        /* <DEDUP_REMOVED lines=19> */
.L_x_7201:
[----:B------:R-:W-:Y:S01]  /*12a40*/  ULDC UR7, c[0x0][0xdc4] ;  /* 0x0003710000077ab9 */ /* 0x000fe20000000800 */
[----:B------:R-:W-:Y:S01]  /*12a50*/  UMOV UR6, UR9 ;  /* 0x0000000900067c82 */ /* 0x000fe20008000000 */
[----:B------:R-:W-:-:S11]  /*12a60*/  UISETP.NE.AND UP0, UPT, UR7, 0x1, UPT ;  /* 0x000000010700788c */ /* 0x000fd6000bf05270 */
[----:B------:R-:W-:Y:S02]  /*12a70*/  @UP0 ULDC.64 UR10, c[0x0][0xdc8] ;  /* 0x00037200000a0ab9 */ /* 0x000fe40000000a00 */
[----:B------:R-:W-:-:S04]  /*12a80*/  UIMAD.WIDE.U32 UR4, UR9, UR10, URZ ;  /* 0x0000000a090472a5 */ /* 0x000fc8000f8e003f */
[----:B------:R-:W-:-:S04]  /*12a90*/  @UP0 USHF.R.U32.HI UR6, URZ, UR11, UR5 ;  /* 0x0000000b3f060299 */ /* 0x000fc80008011605 */
[----:B------:R-:W-:-:S12]  /*12aa0*/  UIMAD UR4, UR6, UR7, URZ ;  /* 0x00000007060472a4 */ /* 0x000fd8000f8e023f */
.L_x_7202:
[----:B------:R-:W-:Y:S01]  /*12ab0*/  ULDC.64 UR12, c[0x0][0x3f8] ;  /* 0x0000fe00000c7ab9 */ /* 0x000fe20000000a00 */
[----:B------:R-:W-:Y:S01]  /*12ac0*/  ULOP3.LUT UR5, URZ, UR6, URZ, 0x33, !UPT ;  /* 0x000000063f057292 */ /* 0x000fe2000f8e333f */
[----:B------:R-:W-:Y:S01]  /*12ad0*/  BSSY B6, `(.L_x_7203) ;  /* 0x00002c7000067945 */ /* 0x000fe20003800000 */
[----:B------:R-:W-:Y:S01]  /*12ae0*/  UISETP.NE.U32.AND UP0, UPT, UR12, URZ, UPT ;  /* 0x0000003f0c00728c */ /* 0x000fe2000bf05070 */
[----:B------:R-:W-:Y:S01]  /*12af0*/  ULDC UR6, c[0x0][0xdac] ;  /* 0x00036b0000067ab9 */ /* 0x000fe20000000800 */
[----:B------:R-:W-:Y:S02]  /*12b00*/  ULDC UR7, c[0x0][0x404] ;  /* 0x0001010000077ab9 */ /* 0x000fe40000000800 */
[----:B------:R-:W-:Y:S02]  /*12b10*/  UISETP.NE.AND.EX UP0, UPT, UR13, URZ, UPT, UP0 ;  /* 0x0000003f0d00728c */ /* 0x000fe4000bf05300 */
[----:B------:R-:W-:Y:S02]  /*12b20*/  UIADD3 UR5, UR5, UR6, URZ ;  /* 0x0000000605057290 */ /* 0x000fe4000fffe03f */
[----:B------:R-:W-:-:S02]  /*12b30*/  USEL UR7, UR7, 0x1, UP0 ;  /* 0x0000000107077887 */ /* 0x000fc40008000000 */
[----:B------:R-:W-:Y:S01]  /*12b40*/  USHF.L.U32 UR37, UR5, 0x7, URZ ;  /* 0x0000000705257899 */ /* 0x000fe2000800063f */
[----:B------:R-:W-:Y:S01]  /*12b50*/  ULDC UR10, c[0x0][0x2e0] ;  /* 0x0000b800000a7ab9 */ /* 0x000fe20000000800 */
[----:B------:R-:W-:Y:S01]  /*12b60*/  ULDC UR6, c[0x0][0x288] ;  /* 0x0000a20000067ab9 */ /* 0x000fe20000000800 */
[----:B------:R-:W-:Y:S02]  /*12b70*/  UIMAD UR5, UR7, UR10, 0xdf ;  /* 0x000000df070574a4 */ /* 0x000fe4000f8e020a */
[----:B------:R-:W-:Y:S02]  /*12b80*/  UIADD3 UR6, UR37, 0x15f, -UR6 ;  /* 0x0000015f25067890 */ /* 0x000fe4000fffe806 */
[----:B------:R-:W-:Y:S02]  /*12b90*/  UIADD3 UR9, UR9, -UR4, URZ ;  /* 0x8000000409097290 */ /* 0x000fe4000fffe03f */
[----:B------:R-:W-:Y:S01]  /*12ba0*/  UIMAD UR7, UR7, UR10, UR6 ;  /* 0x0000000a070772a4 */ /* 0x000fe2000f8e0206 */
[----:B------:R-:W-:-:S02]  /*12bb0*/  UMOV UR4, URZ ;  /* 0x0000003f00047c82 */ /* 0x000fc40008000000 */
[----:B------:R-:W-:Y:S01]  /*12bc0*/  UMOV UR6, URZ ;  /* 0x0000003f00067c82 */ /* 0x000fe20008000000 */
[----:B------:R-:W-:Y:S01]  /*12bd0*/  UIMAD.WIDE UR4, UR5, -0x6db6db6d, UR4 ;  /* 0x92492493050478a5 */ /* 0x000fe2000f8e0204 */
[----:B------:R-:W-:Y:S01]  /*12be0*/  ULDC UR10, c[0x0][0xdc4] ;  /* 0x00037100000a7ab9 */ /* 0x000fe20000000800 */
[----:B------:R-:W-:Y:S02]  /*12bf0*/  UIMAD.WIDE UR6, UR7, -0x6db6db6d, UR6 ;  /* 0x92492493070678a5 */ /* 0x000fe4000f8e0206 */
[----:B------:R-:W-:Y:S02]  /*12c00*/  UIMAD UR10, UR8, UR10, UR9 ;  /* 0x0000000a080a72a4 */ /* 0x000fe4000f8e0209 */
[----:B------:R-:W-:Y:S01]  /*12c10*/  USHF.R.U32.HI UR6, URZ, 0x1f, UR7 ;  /* 0x0000001f3f067899 */ /* 0x000fe20008011607 */
[----:B------:R-:W-:Y:S01]  /*12c20*/  UMOV UR8, UR5 ;  /* 0x0000000500087c82 */ /* 0x000fe20008000000 */
[----:B------:R-:W-:Y:S01]  /*12c30*/  ULDC UR11, c[0x0][0xdb8] ;  /* 0x00036e00000b7ab9 */ /* 0x000fe20000000800 */
[----:B------:R-:W-:-:S02]  /*12c40*/  USHF.R.U32.HI UR9, URZ, 0x1f, UR8 ;  /* 0x0000001f3f097899 */ /* 0x000fc40008011608 */
[----:B------:R-:W-:Y:S02]  /*12c50*/  ULEA.HI.SX32 UR6, UR7, UR6, 0x19 ;  /* 0x0000000607067291 */ /* 0x000fe4000f8fca3f */
[----:B------:R-:W-:Y:S02]  /*12c60*/  ULEA.HI.SX32 UR9, UR8, UR9, 0x19 ;  /* 0x0000000908097291 */ /* 0x000fe4000f8fca3f */
[----:B------:R-:W-:Y:S02]  /*12c70*/  UISETP.NE.AND UP1, UPT, UR11, 0x1, UPT ;  /* 0x000000010b00788c */ /* 0x000fe4000bf25270 */
        /* <DEDUP_REMOVED lines=29> */
.L_x_7204:
        /* <DEDUP_REMOVED lines=23> */
.L_x_7206:
        /* <DEDUP_REMOVED lines=20> */
.L_x_7207:
        /* <DEDUP_REMOVED lines=20> */
.L_x_7208:
        /* <DEDUP_REMOVED lines=18> */
.L_x_7209:
        /* <DEDUP_REMOVED lines=30> */
[----:B--2---:R-:W-:Y:S01]  /*13540*/  SHF.R.S32.HI R9, RZ, 0x1f, R8 ;  /* 0x0000001fff097819 */ /* 0x004fe20000011408 */
[----:B------:R3:W-:Y:S01]  /*13550*/  STL [R1+0x10], R8 ;  /* 0x0000100801007387 */ /* 0x0007e20000100800 */
[----:B------:R-:W-:-:S03]  /*13560*/  SEL R0, R8, RZ, !P1 ;  /* 0x000000ff08007207 */ /* 0x000fc60004800000 */
[----:B------:R3:W-:Y:S01]  /*13570*/  STL [R1+0x18], R9 ;  /* 0x0000180901007387 */ /* 0x0007e20000100800 */
[----:B------:R-:W-:Y:S05]  /*13580*/  BRA.DIV UR6, `(.L_x_7210) ;  /* 0x0000002a06907947 */ /* 0x000fea000b800000 */
[----:B------:R1:W2:Y:S02]  /*13590*/  SHFL.IDX PT, R14, R17, RZ, 0x1f ;  /* 0x00001fff110e7589 */ /* 0x0002a400000e0000 */
.L_x_7271:
        /* <DEDUP_REMOVED lines=8> */
.L_x_7274:
        /* <DEDUP_REMOVED lines=20> */
.L_x_7214:
[----:B--2---:R-:W2:Y:S04]  /*13760*/  LDL R3, [R1+0x8] ;  /* 0x0000080001037983 */ /* 0x004ea80000100800 */
[----:B------:R-:W3:Y:S01]  /*13770*/  LDL R2, [R1+0xc] ;  /* 0x00000c0001027983 */ /* 0x000ee20000100800 */
[----:B------:R-:W-:Y:S02]  /*13780*/  ISETP.NE.AND P0, PT, R16, RZ, PT ;  /* 0x000000ff1000720c */ /* 0x000fe40003f05270 */
[----:B--2---:R-:W-:Y:S02]  /*13790*/  LEA R4, R3, UR40, 0x3 ;  /* 0x0000002803047c11 */ /* 0x004fe4000f8e18ff */
[----:B---3--:R-:W-:-:S04]  /*137a0*/  SHF.L.U32 R3, R2, 0x1f, RZ ;  /* 0x0000001f02037819 */ /* 0x008fc800000006ff */
[----:B------:R-:W2:Y:S02]  /*137b0*/  SYNCS.PHASECHK.TRANS64.TRYWAIT P3, [R4+URZ+0x2e880], R3 ;  /* 0x02e88003040075a7 */ /* 0x000ea4000806017f */
[----:B--2---:R-:W-:Y:S05]  /*137c0*/  @!P3 BRA `(.L_x_7215) ;  /* 0x000000280040b947 */ /* 0x004fea0003800000 */
.L_x_7275:
        /* <DEDUP_REMOVED lines=8> */
.L_x_7216:
        /* <DEDUP_REMOVED lines=20> */
.L_x_7276:
        /* <DEDUP_REMOVED lines=8> */
.L_x_7218:
        /* <DEDUP_REMOVED lines=15> */
.L_x_7213:
        /* <DEDUP_REMOVED lines=17> */
.L_x_7211:
        /* <DEDUP_REMOVED lines=10> */
.L_x_7277:
[----:B---3--:R-:W-:Y:S05]  /*13cb0*/  BSYNC B0 ;  /* 0x0000000000007941 */ /* 0x008fea0003800000 */
.L_x_7219:
[----:B------:R-:W-:-:S06]  /*13cc0*/  UISETP.GE.AND UP0, UPT, UR41, 0x2, UPT ;  /* 0x000000022900788c */ /* 0x000fcc000bf06270 */
[----:B------:R-:W-:-:S13]  /*13cd0*/  PLOP3.LUT P0, PT, PT, PT, UP0, 0x80, 0x0 ;  /* 0x000000000000781c */ /* 0x000fda0003f0f008 */
[----:B------:R-:W-:Y:S05]  /*13ce0*/  @!P0 BRA `(.L_x_7221) ;  /* 0x0000001000248947 */ /* 0x000fea0003800000 */
[----:B------:R3:W5:Y:S01]  /*13cf0*/  LDL.LU R6, [R1+0xc] ;  /* 0x00000c0001067983 */ /* 0x0007620000300800 */
[----:B------:R-:W-:-:S03]  /*13d00*/  UIADD3 UR4, UR41, -0x2, URZ ;  /* 0xfffffffe29047890 */ /* 0x000fc6000fffe03f */
[----:B------:R3:W5:Y:S03]  /*13d10*/  LDL.LU R7, [R1+0x8] ;  /* 0x0000080001077983 */ /* 0x0007660000300800 */
[----:B------:R-:W-:-:S07]  /*13d20*/  IMAD.U32 R21, RZ, RZ, UR4 ;  /* 0x00000004ff157e24 */ /* 0x000fce000f8e00ff */
.L_x_7241:
[----:B--2--5:R-:W-:Y:S01]  /*13d30*/  VIADD R3, R7, 0x1 ;  /* 0x0000000107037836 */ /* 0x024fe20000000000 */
[----:B------:R-:W-:Y:S05]  /*13d40*/  YIELD ;  /* 0x0000000000007946 */ /* 0x000fea0003800000 */
[----:B------:R-:W-:Y:S01]  /*13d50*/  ISETP.NE.AND P0, PT, R3, 0x2, PT ;  /* 0x000000020300780c */ /* 0x000fe20003f05270 */
[----:B------:R-:W-:Y:S03]  /*13d60*/  BSSY B0, `(.L_x_7222) ;  /* 0x000006b000007945 */ /* 0x000fe60003800000 */
[----:B----4-:R-:W-:-:S02]  /*13d70*/  SEL R2, RZ, 0x1, P0 ;  /* 0x00000001ff027807 */ /* 0x010fc40000000000 */
        /* <DEDUP_REMOVED lines=27> */
.L_x_7224:
        /* <DEDUP_REMOVED lines=8> */
.L_x_7278:
[----:B------:R-:W-:Y:S05]  /*13fb0*/  BSYNC B1 ;  /* 0x0000000000017941 */ /* 0x000fea0003800000 */
.L_x_7225:
        /* <DEDUP_REMOVED lines=9> */
.L_x_7228:
[----:B------:R-:W-:Y:S05]  /*14050*/  BSYNC B1 ;  /* 0x0000000000017941 */ /* 0x000fea0003800000 */
.L_x_7227:
[----:B------:R-:W4:Y:S04]  /*14060*/  LDL R5, [R1+0x14] ;  /* 0x0000140001057983 */ /* 0x000f280000100800 */
[----:B------:R-:W3:Y:S01]  /*14070*/  LDL R2, [R1+0x8] ;  /* 0x0000080001027983 */ /* 0x000ee20000100800 */
[----:B--2---:R-:W-:Y:S01]  /*14080*/  IMAD.MOV.U32 R10, RZ, RZ, RZ ;  /* 0x000000ffff0a7224 */ /* 0x004fe200078e00ff */
        /* <DEDUP_REMOVED lines=8> */
[----:B---3--:R-:W-:Y:S02]  /*14110*/  IMAD R2, R2, 0x7000, R5 ;  /* 0x0000700002027824 */ /* 0x008fe400078e0205 */
[----:B------:R-:W-:Y:S02]  /*14120*/  IMAD R5, R8, 0xe0, RZ ;  /* 0x000000e008057824 */ /* 0x000fe400078e02ff */
[----:B------:R-:W-:Y:S02]  /*14130*/  VIADD R8, R4, 0x2e870 ;  /* 0x0002e87004087836 */ /* 0x000fe40000000000 */
[----:B------:R-:W-:-:S07]  /*14140*/  VIADD R9, R2, 0xe400 ;  /* 0x0000e40002097836 */ /* 0x000fce0000000000 */
.L_x_7229:
        /* <DEDUP_REMOVED lines=12> */
.L_x_7279:
[----:B------:R-:W-:Y:S05]  /*14210*/  BSYNC B1 ;  /* 0x0000000000017941 */ /* 0x000fea0003800000 */
.L_x_7230:
        /* <DEDUP_REMOVED lines=11> */
.L_x_7233:
[----:B------:R-:W-:Y:S05]  /*142d0*/  BSYNC B1 ;  /* 0x0000000000017941 */ /* 0x000fea0003800000 */
.L_x_7232:
        /* <DEDUP_REMOVED lines=10> */
.L_x_7234:
        /* <DEDUP_REMOVED lines=9> */
.L_x_7223:
[----:B------:R-:W-:Y:S05]  /*14410*/  BSYNC B0 ;  /* 0x0000000000007941 */ /* 0x000fea0003800000 */
.L_x_7222:
[----:B------:R-:W4:Y:S02]  /*14420*/  LDL R3, [R1+0x34] ;  /* 0x0000340001037983 */ /* 0x000f240000100800 */
[----:B----4-:R-:W-:-:S13]  /*14430*/  ISETP.NE.AND P0, PT, R3, 0x3, PT ;  /* 0x000000030300780c */ /* 0x010fda0003f05270 */
[----:B------:R-:W-:Y:S05]  /*14440*/  @!P0 BRA `(.L_x_7235) ;  /* 0x0000000000048947 */ /* 0x000fea0003800000 */
[----:B------:R-:W-:Y:S01]  /*14450*/  BPT.TRAP 0x1 ;  /* 0x000000040000795c */ /* 0x000fe20000300000 */
.L_x_7235:
[----:B------:R-:W4:Y:S01]  /*14460*/  LDL R3, [R1+0x28] ;  /* 0x0000280001037983 */ /* 0x000f220000100800 */
[----:B------:R-:W-:Y:S01]  /*14470*/  LOP3.LUT R2, R6, 0x1, RZ, 0x3c, !PT ;  /* 0x0000000106027812 */ /* 0x000fe200078e3cff */
[----:B------:R-:W-:Y:S01]  /*14480*/  BSSY B0, `(.L_x_7236) ;  /* 0x0000007000007945 */ /* 0x000fe20003800000 */
[----:B------:R-:W-:Y:S02]  /*14490*/  LEA R4, R7, UR40, 0x3 ;  /* 0x0000002807047c11 */ /* 0x000fe4000f8e18ff */
[----:B------:R-:W-:-:S03]  /*144a0*/  SHF.L.U32 R2, R2, 0x1f, RZ ;  /* 0x0000001f02027819 */ /* 0x000fc600000006ff */
[----:B------:R1:W-:Y:S01]  /*144b0*/  STL [R1+0x4], R4 ;  /* 0x0000040401007387 */ /* 0x0003e20000100800 */
[----:B------:R-:W5:Y:S01]  /*144c0*/  SYNCS.PHASECHK.TRANS64.TRYWAIT P3, [R4+URZ+0x2e870], R2 ;  /* 0x02e87002040075a7 */ /* 0x000f62000806017f */
[----:B----4-:R-:W-:Y:S01]  /*144d0*/  ISETP.NE.AND P0, PT, R3, 0x3, PT ;  /* 0x000000030300780c */ /* 0x010fe20003f05270 */
[----:B-1---5:R-:W-:-:S12]  /*144e0*/  @!P3 BRA `(.L_x_7237) ;  /* 0x0000001c0060b947 */ /* 0x022fd80003800000 */
.L_x_7280:
[----:B------:R-:W-:Y:S05]  /*144f0*/  BSYNC B0 ;  /* 0x0000000000007941 */ /* 0x000fea0003800000 */
.L_x_7236:
[----:B------:R-:W-:Y:S05]  /*14500*/  @!P0 BRA `(.L_x_7238) ;  /* 0x0000000000048947 */ /* 0x000fea0003800000 */
[----:B------:R-:W-:Y:S01]  /*14510*/  BPT.TRAP 0x1 ;  /* 0x000000040000795c */ /* 0x000fe20000300000 */
.L_x_7238:
[----:B-1----:R-:W4:Y:S01]  /*14520*/  LDL R3, [R1+0x4] ;  /* 0x0000040001037983 */ /* 0x002f220000100800 */
[----:B------:R-:W-:-:S04]  /*14530*/  SHF.L.U32 R2, R6, 0x1f, RZ ;  /* 0x0000001f06027819 */ /* 0x000fc800000006ff */
[----:B----4-:R1:W4:Y:S02]  /*14540*/  SYNCS.PHASECHK.TRANS64.TRYWAIT P3, [R3+URZ+0x2e860], R2 ;  /* 0x02e86002030075a7 */ /* 0x010324000806017f */
[----:B-1----:R-:W-:Y:S01]  /*14550*/  IMAD R3, R7, 0x7000, RZ ;  /* 0x0000700007037824 */ /* 0x002fe200078e02ff */
[----:B----4-:R-:W-:Y:S06]  /*14560*/  @!P3 BRA `(.L_x_7239) ;  /* 0x0000001c0058b947 */ /* 0x010fec0003800000 */
.L_x_7281:
[----:B------:R-:W1:Y:S04]  /*14570*/  LDL R16, [R1] ;  /* 0x0000000001107983 */ /* 0x000e680000100800 */
[----:B------:R-:W4:Y:S04]  /*14580*/  LDL R14, [R1+0x20] ;  /* 0x00002000010e7983 */ /* 0x000f280000100800 */
[----:B------:R-:W5:Y:S01]  /*14590*/  LDL R13, [R1+0x1c] ;  /* 0x00001c00010d7983 */ /* 0x000f620000100800 */
[----:B------:R-:W-:Y:S05]  /*145a0*/  WARPSYNC.ALL ;  /* 0x0000000000007948 */ /* 0x000fea0003800000 */
[----:B------:R-:W-:-:S04]  /*145b0*/  IMAD.U32 R12, RZ, RZ, UR40 ;  /* 0x00000028ff0c7e24 */ /* 0x000fc8000f8e00ff */
[----:B------:R-:W-:Y:S01]  /*145c0*/  VIADD R12, R12, 0x400 ;  /* 0x000004000c0c7836 */ /* 0x000fe20000000000 */
[----:B-1----:R-:W-:-:S06]  /*145d0*/  LOP3.LUT R4, R3, R16, RZ, 0xfc, !PT ;  /* 0x0000001003047212 */ /* 0x002fcc00078efcff */
[----:B------:R-:W1:Y:S01]  /*145e0*/  LDSM.16.MT88.4 R4, [R4+UR40+0xe400] ;  /* 0x00e400280404783b */ /* 0x000e620008004200 */
[----:B----4-:R-:W-:Y:S02]  /*145f0*/  IADD3 R20, R14, UR40, R3 ;  /* 0x000000280e147c10 */ /* 0x010fe4000fffe003 */
[C-C-:B-1----:R-:W-:Y:S02]  /*14600*/  PRMT R8, R4.reuse, 0x6420, R5.reuse ;  /* 0x0000642004087816 */ /* 0x142fe40000000005 */
[----:B--2---:R-:W-:Y:S02]  /*14610*/  PRMT R9, R4, 0x7531, R5 ;  /* 0x0000753104097816 */ /* 0x004fe40000000005 */
        /* <DEDUP_REMOVED lines=107> */
.L_x_7240:
        /* <DEDUP_REMOVED lines=11> */
.L_x_7221:
[----:B--2-4-:R-:W2:Y:S01]  /*14d80*/  LDL R2, [R1+0x34] ;  /* 0x0000340001027983 */ /* 0x014ea20000100800 */
[----:B------:R-:W-:Y:S01]  /*14d90*/  BSSY B0, `(.L_x_7242) ;  /* 0x0000010000007945 */ /* 0x000fe20003800000 */
[----:B--2---:R-:W-:-:S03]  /*14da0*/  ISETP.NE.AND P1, PT, R2, 0x3, PT ;  /* 0x000000030200780c */ /* 0x004fc60003f25270 */
[----:B------:R-:W-:Y:S10]  /*14db0*/  @P2 BRA `(.L_x_7243) ;  /* 0x0000000000342947 */ /* 0x000ff40003800000 */
[----:B------:R-:W2:Y:S01]  /*14dc0*/  S2R R5, SR_LANEID ;  /* 0x0000000000057919 */ /* 0x000ea20000000000 */
[----:B------:R-:W-:Y:S01]  /*14dd0*/  VOTEU.ANY UR4, UPT, PT ;  /* 0x0000000000047886 */ /* 0x000fe200038e0100 */
[----:B------:R-:W4:Y:S01]  /*14de0*/  LDC.64 R2, c[0x0][0xdf0] ;  /* 0x00037c00ff027b82 */ /* 0x000f220000000a00 */
[----:B------:R-:W2:Y:S02]  /*14df0*/  FLO.U32 R0, UR4 ;  /* 0x0000000400007d00 */ /* 0x000ea400080e0000 */
[----:B--2---:R-:W-:-:S06]  /*14e00*/  ISETP.EQ.U32.AND P0, PT, R0, R5, PT ;  /* 0x000000050000720c */ /* 0x004fcc0003f02070 */
[----:B------:R-:W4:Y:S07]  /*14e10*/  POPC R5, UR4 ;  /* 0x0000000400057d09 */ /* 0x000f2e0008000000 */
[----:B----4-:R-:W2:Y:S01]  /*14e20*/  @P0 ATOMG.E.ADD.STRONG.GPU PT, R3, desc[UR46][R2.64], R5 ;  /* 0x00000005020309a8 */ /* 0x010ea200081ee1ee */
[----:B------:R-:W4:Y:S02]  /*14e30*/  S2R R4, SR_LTMASK ;  /* 0x0000000000047919 */ /* 0x000f240000003900 */
[----:B----4-:R-:W-:-:S04]  /*14e40*/  LOP3.LUT R4, R4, UR4, RZ, 0xc0, !PT ;  /* 0x0000000404047c12 */ /* 0x010fc8000f8ec0ff */
[----:B-----5:R-:W4:Y:S01]  /*14e50*/  POPC R7, R4 ;  /* 0x0000000400077309 */ /* 0x020f220000000000 */
[----:B--2---:R-:W4:Y:S02]  /*14e60*/  SHFL.IDX PT, R0, R3, R0, 0x1f ;  /* 0x00001f0003007589 */ /* 0x004f2400000e0000 */
[----:B----4-:R-:W-:-:S05]  /*14e70*/  IADD3 R0, R0, UR42, R7 ;  /* 0x0000002a00007c10 */ /* 0x010fca000fffe007 */
[----:B------:R2:W-:Y:S02]  /*14e80*/  STL [R1+0x24], R0 ;  /* 0x0000240001007387 */ /* 0x0005e40000100800 */
.L_x_7243:
[----:B------:R-:W-:Y:S05]  /*14e90*/  BSYNC B0 ;  /* 0x0000000000007941 */ /* 0x000fea0003800000 */
.L_x_7242:
[----:B------:R-:W-:Y:S05]  /*14ea0*/  @!P1 BRA `(.L_x_7244) ;  /* 0x0000000000049947 */ /* 0x000fea0003800000 */
[----:B------:R-:W-:Y:S01]  /*14eb0*/  BPT.TRAP 0x1 ;  /* 0x000000040000795c */ /* 0x000fe20000300000 */
.L_x_7244:
[----:B------:R-:W4:Y:S04]  /*14ec0*/  LDL R3, [R1+0xc] ;  /* 0x00000c0001037983 */ /* 0x000f280000100800 */
[----:B------:R-:W3:Y:S04]  /*14ed0*/  LDL R2, [R1+0x8] ;  /* 0x0000080001027983 */ /* 0x000ee80000100800 */
[----:B--2---:R-:W2:Y:S01]  /*14ee0*/  LDL R0, [R1+0x28] ;  /* 0x0000280001007983 */ /* 0x004ea20000100800 */
[----:B------:R-:W-:Y:S01]  /*14ef0*/  BSSY B0, `(.L_x_7245) ;  /* 0x0000007000007945 */ /* 0x000fe20003800000 */
[----:B----4-:R-:W-:-:S04]  /*14f00*/  LOP3.LUT R3, R3, 0x1, RZ, 0x3c, !PT ;  /* 0x0000000103037812 */ /* 0x010fc800078e3cff */
[----:B------:R-:W-:Y:S02]  /*14f10*/  SHF.L.U32 R3, R3, 0x1f, RZ ;  /* 0x0000001f03037819 */ /* 0x000fe400000006ff */
[----:B---3--:R-:W-:Y:S02]  /*14f20*/  LEA R20, R2, UR40, 0x3 ;  /* 0x0000002802147c11 */ /* 0x008fe4000f8e18ff */
[----:B--2---:R-:W-:Y:S02]  /*14f30*/  ISETP.NE.AND P1, PT, R0, 0x3, PT ;  /* 0x000000030000780c */ /* 0x004fe40003f25270 */
[----:B------:R-:W2:Y:S02]  /*14f40*/  SYNCS.PHASECHK.TRANS64.TRYWAIT P0, [R20+URZ+0x2e870], R3 ;  /* 0x02e87003140075a7 */ /* 0x000ea4000800017f */
[----:B--2---:R-:W-:Y:S09]  /*14f50*/  @!P0 BRA `(.L_x_7246) ;  /* 0x0000001000f48947 */ /* 0x004ff20003800000 */
.L_x_7282:
[----:B------:R-:W-:Y:S05]  /*14f60*/  BSYNC B0 ;  /* 0x0000000000007941 */ /* 0x000fea0003800000 */
.L_x_7245:
[----:B------:R-:W-:Y:S05]  /*14f70*/  @!P1 BRA `(.L_x_7247) ;  /* 0x0000000000049947 */ /* 0x000fea0003800000 */
[----:B------:R-:W-:Y:S01]  /*14f80*/  BPT.TRAP 0x1 ;  /* 0x000000040000795c */ /* 0x000fe20000300000 */
.L_x_7247:
[----:B------:R-:W2:Y:S02]  /*14f90*/  LDL R0, [R1+0xc] ;  /* 0x00000c0001007983 */ /* 0x000ea40000100800 */
[----:B--2---:R-:W-:-:S04]  /*14fa0*/  SHF.L.U32 R3, R0, 0x1f, RZ ;  /* 0x0000001f00037819 */ /* 0x004fc800000006ff */
[----:B------:R-:W2:Y:S02]  /*14fb0*/  SYNCS.PHASECHK.TRANS64.TRYWAIT P0, [R20+URZ+0x2e860], R3 ;  /* 0x02e86003140075a7 */ /* 0x000ea4000800017f */
[----:B--2---:R-:W-:Y:S05]  /*14fc0*/  @!P0 BRA `(.L_x_7248) ;  /* 0x0000001000ec8947 */ /* 0x004fea0003800000 */
.L_x_7283:
        /* <DEDUP_REMOVED lines=105> */
.L_x_7249:
        /* <DEDUP_REMOVED lines=14> */
.L_x_7205:
[----:B------:R-:W-:Y:S05]  /*15740*/  BSYNC B6 ;  /* 0x0000000000067941 */ /* 0x000fea0003800000 */
.L_x_7203:
        /* <DEDUP_REMOVED lines=12> */
.L_x_7250:
        /* <DEDUP_REMOVED lines=11> */
.L_x_7251:
[----:B--2---:R-:W2:Y:S01]  /*158c0*/  LDL R0, [R1+0x24] ;  /* 0x0000240001007983 */ /* 0x004ea20000100800 */
[----:B------:R-:W-:Y:S02]  /*158d0*/  ULDC UR4, c[0x0][0xda8] ;  /* 0x00036a0000047ab9 */ /* 0x000fe40000000800 */
[----:B--2---:R-:W-:-:S13]  /*158e0*/  ISETP.GE.AND P0, PT, R0, UR4, PT ;  /* 0x0000000400007c0c */ /* 0x004fda000bf06270 */
[----:B------:R-:W-:Y:S05]  /*158f0*/  @!P0 BRA `(.L_x_7252) ;  /* 0xffffffcc00f88947 */ /* 0x000fea000383ffff */
.L_x_7200:
        /* <DEDUP_REMOVED lines=12> */
.L_x_7284:
[----:B------:R-:W-:Y:S05]  /*159c0*/  BSYNC B0 ;  /* 0x0000000000007941 */ /* 0x000fea0003800000 */
.L_x_7253:
[----:B------:R-:W-:-:S03]  /*159d0*/  UMOV UR4, 0xffffffff ;  /* 0xffffffff00047882 */ /* 0x000fc60000000000 */
[----:B------:R-:W-:Y:S05]  /*159e0*/  BRA.DIV UR4, `(.L_x_7255) ;  /* 0x0000000a048c7947 */ /* 0x000fea000b800000 */
[----:B------:R-:W2:Y:S02]  /*159f0*/  S2R R2, SR_TID.X ;  /* 0x0000000000027919 */ /* 0x000ea40000002100 */
[----:B--2---:R-:W-:-:S04]  /*15a00*/  SHF.R.U32.HI R2, RZ, 0x5, R2 ;  /* 0x00000005ff027819 */ /* 0x004fc80000011602 */
[----:B------:R-:W-:-:S05]  /*15a10*/  LOP3.LUT R2, R2, 0x3, RZ, 0xc0, !PT ;  /* 0x0000000302027812 */ /* 0x000fca00078ec0ff */
[----:B------:R2:W3:Y:S02]  /*15a20*/  SHFL.IDX PT, R14, R2, RZ, 0x1f ;  /* 0x00001fff020e7589 */ /* 0x0004e400000e0000 */
.L_x_7287:
[----:B---3--:R-:W-:Y:S01]  /*15a30*/  ISETP.NE.AND P0, PT, R14, RZ, PT ;  /* 0x000000ff0e00720c */ /* 0x008fe20003f05270 */
[----:B------:R-:W-:-:S12]  /*15a40*/  BSSY B0, `(.L_x_7256) ;  /* 0x000002e000007945 */ /* 0x000fd80003800000 */
[----:B------:R-:W-:Y:S05]  /*15a50*/  @P0 BRA `(.L_x_7257) ;  /* 0x0000000000b00947 */ /* 0x000fea0003800000 */
[----:B------:R-:W-:-:S03]  /*15a60*/  UMOV UR4, 0xffffffff ;  /* 0xffffffff00047882 */ /* 0x000fc60000000000 */
[----:B------:R-:W-:Y:S05]  /*15a70*/  BRA.DIV UR4, `(.L_x_7258) ;  /* 0x0000000a049c7947 */ /* 0x000fea000b800000 */
[----:B------:R-:W-:-:S13]  /*15a80*/  ELECT P6, URZ, PT ;  /* 0x00000000003f782f */ /* 0x000fda00038c0000 */
.L_x_7290:
[----:B------:R-:W-:Y:S05]  /*15a90*/  @!P6 BRA `(.L_x_7257) ;  /* 0x0000000000a0e947 */ /* 0x000fea0003800000 */
[----:B--2---:R-:W2:Y:S02]  /*15aa0*/  LDL.LU R2, [R1+0x2c] ;  /* 0x00002c0001027983 */ /* 0x004ea40000300800 */
[----:B--2---:R-:W-:-:S04]  /*15ab0*/  LOP3.LUT R2, R2, 0x2, RZ, 0xfc, !PT ;  /* 0x0000000202027812 */ /* 0x004fc800078efcff */
[----:B------:R-:W-:-:S13]  /*15ac0*/  ISETP.NE.AND P0, PT, R2, 0x3, PT ;  /* 0x000000030200780c */ /* 0x000fda0003f05270 */
[----:B------:R-:W-:Y:S05]  /*15ad0*/  @!P0 BRA `(.L_x_7259) ;  /* 0x0000000000048947 */ /* 0x000fea0003800000 */
[----:B------:R-:W-:Y:S01]  /*15ae0*/  BPT.TRAP 0x1 ;  /* 0x000000040000795c */ /* 0x000fe20000300000 */
.L_x_7259:
        /* <DEDUP_REMOVED lines=14> */
.L_x_7291:
[----:B------:R-:W2:Y:S02]  /*15bd0*/  SYNCS.PHASECHK.TRANS64.TRYWAIT P1, [R7+URZ], R2 ;  /* 0x00000002070075a7 */ /* 0x000ea4000802017f */
[----:B--2---:R-:W-:Y:S05]  /*15be0*/  @!P1 BRA `(.L_x_7261) ;  /* 0x0000000800749947 */ /* 0x004fea0003800000 */
.L_x_7292:
[----:B------:R-:W-:Y:S05]  /*15bf0*/  @!P0 BRA `(.L_x_7262) ;  /* 0x0000000000048947 */ /* 0x000fea0003800000 */
[----:B------:R-:W-:Y:S01]  /*15c00*/  BPT.TRAP 0x1 ;  /* 0x000000040000795c */ /* 0x000fe20000300000 */
.L_x_7262:
[----:B------:R-:W3:Y:S02]  /*15c10*/  LDL.LU R4, [R1+0x8] ;  /* 0x0000080001047983 */ /* 0x000ee40000300800 */
[----:B---3--:R-:W-:-:S04]  /*15c20*/  IMAD R4, R4, 0x8, R0 ;  /* 0x0000000804047824 */ /* 0x008fc800078e0200 */
[----:B------:R-:W3:Y:S02]  /*15c30*/  SYNCS.PHASECHK.TRANS64.TRYWAIT P1, [R4+URZ+0x2e860], R5 ;  /* 0x02e86005040075a7 */ /* 0x000ee4000802017f */
[----:B---3--:R-:W-:Y:S05]  /*15c40*/  @!P1 BRA `(.L_x_7263) ;  /* 0x0000000800709947 */ /* 0x008fea0003800000 */
.L_x_7293:
[----:B------:R-:W-:Y:S05]  /*15c50*/  @!P0 BRA `(.L_x_7264) ;  /* 0x0000000000048947 */ /* 0x000fea0003800000 */
[----:B------:R-:W-:Y:S01]  /*15c60*/  BPT.TRAP 0x1 ;  /* 0x000000040000795c */ /* 0x000fe20000300000 */
.L_x_7264:
[----:B------:R-:W-:-:S04]  /*15c70*/  IMAD R3, R3, 0x8, R0 ;  /* 0x0000000803037824 */ /* 0x000fc800078e0200 */
[----:B------:R-:W4:Y:S02]  /*15c80*/  SYNCS.PHASECHK.TRANS64.TRYWAIT P1, [R3+URZ+0x2e860], R2 ;  /* 0x02e86002030075a7 */ /* 0x000f24000802017f */
[----:B----4-:R-:W-:Y:S05]  /*15c90*/  @!P1 BRA `(.L_x_7265) ;  /* 0x0000000800709947 */ /* 0x010fea0003800000 */
.L_x_7294:
[----:B------:R-:W-:Y:S05]  /*15ca0*/  @!P0 BRA `(.L_x_7266) ;  /* 0x0000000000048947 */ /* 0x000fea0003800000 */
[----:B------:R-:W-:Y:S01]  /*15cb0*/  BPT.TRAP 0x1 ;  /* 0x000000040000795c */ /* 0x000fe20000300000 */
.L_x_7266:
[----:B------:R-:W5:Y:S02]  /*15cc0*/  SYNCS.PHASECHK.TRANS64.TRYWAIT P0, [R4+URZ+0x2e880], R5 ;  /* 0x02e88005040075a7 */ /* 0x000f64000800017f */
[----:B-----5:R-:W-:Y:S05]  /*15cd0*/  @!P0 BRA `(.L_x_7267) ;  /* 0x0000000800748947 */ /* 0x020fea0003800000 */
.L_x_7268:
[----:B------:R1:W1:Y:S02]  /*15ce0*/  SYNCS.PHASECHK.TRANS64.TRYWAIT P0, [R3+URZ+0x2e880], R2 ;  /* 0x02e88002030075a7 */ /* 0x000264000800017f */
[----:B-1----:R-:W-:Y:S05]  /*15cf0*/  @!P0 NANOSLEEP.SYNCS 0x989680 ;  /* 0x009896800000895d */ /* 0x002fea0003900000 */
[----:B------:R-:W1:Y:S02]  /*15d00*/  @!P0 SYNCS.PHASECHK.TRANS64 P0, [R3+URZ+0x2e880], R2 ;  /* 0x02e88002030085a7 */ /* 0x000e64000800007f */
[----:B-1----:R-:W-:Y:S05]  /*15d10*/  @!P0 BRA `(.L_x_7268) ;  /* 0xfffffffc00f08947 */ /* 0x002fea000383ffff */
.L_x_7257:
[----:B------:R-:W-:Y:S05]  /*15d20*/  BSYNC B0 ;  /* 0x0000000000007941 */ /* 0x000fea0003800000 */
.L_x_7256:
[----:B------:R-:W-:Y:S05]  /*15d30*/  EXIT ;  /* 0x000000000000794d */ /* 0x000fea0003800000 */
.L_x_7154:
[----:B-1----:R-:W-:-:S04]  /*15d40*/  IMAD.U32 R3, RZ, RZ, UR37 ;  /* 0x00000025ff037e24 */ /* 0x002fc8000f8e00ff */
[----:B------:R1:W2:Y:S03]  /*15d50*/  SYNCS.PHASECHK.TRANS64.TRYWAIT P0, [R3+URZ+0x2e800], R4 ;  /* 0x02e80004030075a7 */ /* 0x0002a6000800017f */
[----:B--2---:R-:W-:Y:S05]  /*15d60*/  @!P0 NANOSLEEP.SYNCS 0x989680 ;  /* 0x009896800000895d */ /* 0x004fea0003900000 */
[----:B------:R-:W2:Y:S02]  /*15d70*/  @!P0 SYNCS.PHASECHK.TRANS64 P0, [R3+URZ+0x2e800], R4 ;  /* 0x02e80004030085a7 */ /* 0x000ea4000800007f */
[----:B--2---:R-:W-:Y:S05]  /*15d80*/  @!P0 BRA `(.L_x_7154) ;  /* 0xfffffffc00ec8947 */ /* 0x004fea000383ffff */
[----:B------:R-:W-:Y:S05]  /*15d90*/  BRA `(.L_x_7269) ;  /* 0xfffffeb800f07947 */ /* 0x000fea000383ffff */
.L_x_7158:
[----:B--2---:R2:W3:Y:S02]  /*15da0*/  SYNCS.PHASECHK.TRANS64.TRYWAIT P0, [R3+URZ+0x2e830], R4 ;  /* 0x02e83004030075a7 */ /* 0x0044e4000800017f */
[----:B---3--:R-:W-:Y:S05]  /*15db0*/  @!P0 NANOSLEEP.SYNCS 0x989680 ;  /* 0x009896800000895d */ /* 0x008fea0003900000 */
[----:B------:R-:W3:Y:S02]  /*15dc0*/  @!P0 SYNCS.PHASECHK.TRANS64 P0, [R3+URZ+0x2e830], R4 ;  /* 0x02e83004030085a7 */ /* 0x000ee4000800007f */
[----:B---3--:R-:W-:Y:S05]  /*15dd0*/  @!P0 BRA `(.L_x_7158) ;  /* 0xfffffffc00f08947 */ /* 0x008fea000383ffff */
[----:B------:R-:W-:Y:S05]  /*15de0*/  BRA `(.L_x_7157) ;  /* 0xfffffebc00087947 */ /* 0x000fea000383ffff */
.L_x_7163:
[----:B--2---:R-:W-:-:S04]  /*15df0*/  IMAD.U32 R11, RZ, RZ, UR10 ;  /* 0x0000000aff0b7e24 */ /* 0x004fc8000f8e00ff */
[----:B------:R2:W3:Y:S03]  /*15e00*/  SYNCS.PHASECHK.TRANS64.TRYWAIT P2, [R11+URZ+0x2e830], R10 ;  /* 0x02e8300a0b0075a7 */ /* 0x0004e6000804017f */
[----:B---3--:R-:W-:Y:S05]  /*15e10*/  @!P2 NANOSLEEP.SYNCS 0x989680 ;  /* 0x009896800000a95d */ /* 0x008fea0003900000 */
[----:B------:R-:W3:Y:S02]  /*15e20*/  @!P2 SYNCS.PHASECHK.TRANS64 P2, [R11+URZ+0x2e830], R10 ;  /* 0x02e8300a0b00a5a7 */ /* 0x000ee4000804007f */
[----:B---3--:R-:W-:Y:S05]  /*15e30*/  @!P2 BRA `(.L_x_7163) ;  /* 0xfffffffc00eca947 */ /* 0x008fea000383ffff */
[----:B------:R-:W-:Y:S05]  /*15e40*/  BRA `(.L_x_7160) ;  /* 0xffffff0c00387947 */ /* 0x000fea000383ffff */
.L_x_7167:
[----:B--2---:R-:W-:-:S04]  /*15e50*/  IMAD.U32 R10, RZ, RZ, UR10 ;  /* 0x0000000aff0a7e24 */ /* 0x004fc8000f8e00ff */
[----:B------:R2:W3:Y:S03]  /*15e60*/  SYNCS.PHASECHK.TRANS64.TRYWAIT P2, [R10+URZ+0x2e850], R9 ;  /* 0x02e850090a0075a7 */ /* 0x0004e6000804017f */
[----:B---3--:R-:W-:Y:S05]  /*15e70*/  @!P2 NANOSLEEP.SYNCS 0x989680 ;  /* 0x009896800000a95d */ /* 0x008fea0003900000 */
[----:B------:R-:W3:Y:S02]  /*15e80*/  @!P2 SYNCS.PHASECHK.TRANS64 P2, [R10+URZ+0x2e850], R9 ;  /* 0x02e850090a00a5a7 */ /* 0x000ee4000804007f */
[----:B---3--:R-:W-:Y:S05]  /*15e90*/  @!P2 BRA `(.L_x_7167) ;  /* 0xfffffffc00eca947 */ /* 0x008fea000383ffff */
[----:B------:R-:W-:Y:S05]  /*15ea0*/  BRA `(.L_x_7164) ;  /* 0xffffff1800487947 */ /* 0x000fea000383ffff */
.L_x_7174:
[----:B--2---:R-:W-:-:S04]  /*15eb0*/  IMAD.U32 R10, RZ, RZ, UR6 ;  /* 0x00000006ff0a7e24 */ /* 0x004fc8000f8e00ff */
[----:B------:R2:W3:Y:S03]  /*15ec0*/  SYNCS.PHASECHK.TRANS64.TRYWAIT P2, [R10+URZ+0x2e830], R9 ;  /* 0x02e830090a0075a7 */ /* 0x0004e6000804017f */
[----:B---3--:R-:W-:Y:S05]  /*15ed0*/  @!P2 NANOSLEEP.SYNCS 0x989680 ;  /* 0x009896800000a95d */ /* 0x008fea0003900000 */
[----:B------:R-:W3:Y:S02]  /*15ee0*/  @!P2 SYNCS.PHASECHK.TRANS64 P2, [R10+URZ+0x2e830], R9 ;  /* 0x02e830090a00a5a7 */ /* 0x000ee4000804007f */
[----:B---3--:R-:W-:Y:S05]  /*15ef0*/  @!P2 BRA `(.L_x_7174) ;  /* 0xfffffffc00eca947 */ /* 0x008fea000383ffff */
[----:B------:R-:W-:Y:S05]  /*15f00*/  BRA `(.L_x_7171) ;  /* 0xffffff5c00fc7947 */ /* 0x000fea000383ffff */
.L_x_7178:
[----:B--2---:R-:W-:-:S04]  /*15f10*/  IMAD.U32 R9, RZ, RZ, UR6 ;  /* 0x00000006ff097e24 */ /* 0x004fc8000f8e00ff */
[----:B------:R2:W3:Y:S03]  /*15f20*/  SYNCS.PHASECHK.TRANS64.TRYWAIT P2, [R9+URZ+0x2e850], R8 ;  /* 0x02e85008090075a7 */ /* 0x0004e6000804017f */
[----:B---3--:R-:W-:Y:S05]  /*15f30*/  @!P2 NANOSLEEP.SYNCS 0x989680 ;  /* 0x009896800000a95d */ /* 0x008fea0003900000 */
[----:B------:R-:W3:Y:S02]  /*15f40*/  @!P2 SYNCS.PHASECHK.TRANS64 P2, [R9+URZ+0x2e850], R8 ;  /* 0x02e850080900a5a7 */ /* 0x000ee4000804007f */
[----:B---3--:R-:W-:Y:S05]  /*15f50*/  @!P2 BRA `(.L_x_7178) ;  /* 0xfffffffc00eca947 */ /* 0x008fea000383ffff */
[----:B------:R-:W-:Y:S05]  /*15f60*/  BRA `(.L_x_7175) ;  /* 0xffffff6800e87947 */ /* 0x000fea000383ffff */
.L_x_7184:
[----:B--2---:R-:W-:-:S04]  /*15f70*/  IMAD.U32 R5, RZ, RZ, UR5 ;  /* 0x00000005ff057e24 */ /* 0x004fc8000f8e00ff */
[----:B------:R2:W3:Y:S03]  /*15f80*/  SYNCS.PHASECHK.TRANS64.TRYWAIT P0, [R5+URZ+0x2e850], R0 ;  /* 0x02e85000050075a7 */ /* 0x0004e6000800017f */
[----:B---3--:R-:W-:Y:S05]  /*15f90*/  @!P0 NANOSLEEP.SYNCS 0x989680 ;  /* 0x009896800000895d */ /* 0x008fea0003900000 */
[----:B------:R-:W3:Y:S02]  /*15fa0*/  @!P0 SYNCS.PHASECHK.TRANS64 P0, [R5+URZ+0x2e850], R0 ;  /* 0x02e85000050085a7 */ /* 0x000ee4000800007f */
[----:B---3--:R-:W-:Y:S05]  /*15fb0*/  @!P0 BRA `(.L_x_7184) ;  /* 0xfffffffc00ec8947 */ /* 0x008fea000383ffff */
[----:B------:R-:W-:Y:S05]  /*15fc0*/  BRA `(.L_x_7183) ;  /* 0xffffffa000987947 */ /* 0x000fea000383ffff */
.L_x_7210:
[----:B------:R-:W-:Y:S02]  /*15fd0*/  IMAD.MOV.U32 R13, RZ, RZ, R17 ;  /* 0x000000ffff0d7224 */ /* 0x000fe400078e0011 */
[----:B------:R-:W-:Y:S02]  /*15fe0*/  IMAD.MOV.U32 R12, RZ, RZ, RZ ;  /* 0x000000ffff0c7224 */ /* 0x000fe400078e00ff */
[----:B------:R-:W-:Y:S02]  /*15ff0*/  IMAD.MOV.U32 R11, RZ, RZ, 0x1f ;  /* 0x0000001fff0b7424 */ /* 0x000fe400078e00ff */
[----:B------:R-:W-:-:S07]  /*16000*/  IMAD.MOV.U32 R15, RZ, RZ, -0x1 ;  /* 0xffffffffff0f7424 */ /* 0x000fce00078e00ff */
[----:B---3--:R-:W-:Y:S05]  /*16010*/  WARPSYNC.COLLECTIVE R15, `(.L_x_7270) ;  /* 0x000000000f087348 */ /* 0x008fea0003c00000 */
[----:B------:R1:W2:Y:S02]  /*16020*/  SHFL.IDX P6, R14, R13, R12, R11 ;  /* 0x0000000c0d0e7389 */ /* 0x0002a400000c000b */
[----:B-123--:R-:W-:Y:S01]  /*16030*/  ENDCOLLECTIVE ;  /* 0x000000000000791b */ /* 0x00efe20003800000 */
.L_x_7270:
[----:B------:R-:W-:Y:S05]  /*16040*/  BRA `(.L_x_7271) ;  /* 0xffffffd400547947 */ /* 0x000fea000383ffff */
.L_x_7212:
[----:B------:R-:W-:Y:S01]  /*16050*/  BSSY B0, `(.L_x_7272) ;  /* 0x0000006000007945 */ /* 0x000fe20003800000 */
[----:B------:R-:W-:-:S07]  /*16060*/  IMAD.MOV.U32 R15, RZ, RZ, -0x1 ;  /* 0xffffffffff0f7424 */ /* 0x000fce00078e00ff */
[----:B-1----:R-:W-:Y:S05]  /*16070*/  WARPSYNC.COLLECTIVE R15, `(.L_x_7273) ;  /* 0x000000000f0c7348 */ /* 0x002fea0003c00000 */
[----:B------:R-:W-:Y:S02]  /*16080*/  ELECT P6, UR62, PT ;  /* 0x00000000003e782f */ /* 0x000fe400038c0000 */
[----:B------:R-:W-:Y:S01]  /*16090*/  MOV R14, UR62 ;  /* 0x0000003e000e7c02 */ /* 0x000fe20008000f00 */
[----:B-1----:R-:W-:Y:S10]  /*160a0*/  ENDCOLLECTIVE ;  /* 0x000000000000791b */ /* 0x002ff40003800000 */
.L_x_7273:
[----:B------:R-:W-:Y:S05]  /*160b0*/  BSYNC B0 ;  /* 0x0000000000007941 */ /* 0x000fea0003800000 */
.L_x_7272:
[----:B------:R-:W-:Y:S05]  /*160c0*/  BRA `(.L_x_7274) ;  /* 0xffffffd400547947 */ /* 0x000fea000383ffff */
.L_x_7215:
[----:B--2---:R2:W3:Y:S02]  /*160d0*/  SYNCS.PHASECHK.TRANS64.TRYWAIT P3, [R4+URZ+0x2e880], R3 ;  /* 0x02e88003040075a7 */ /* 0x0044e4000806017f */
[----:B---3--:R-:W-:Y:S05]  /*160e0*/  @!P3 NANOSLEEP.SYNCS 0x989680 ;  /* 0x009896800000b95d */ /* 0x008fea0003900000 */
[----:B------:R-:W3:Y:S02]  /*160f0*/  @!P3 SYNCS.PHASECHK.TRANS64 P3, [R4+URZ+0x2e880], R3 ;  /* 0x02e880030400b5a7 */ /* 0x000ee4000806007f */
[----:B---3--:R-:W-:Y:S05]  /*16100*/  @!P3 BRA `(.L_x_7215) ;  /* 0xfffffffc00f0b947 */ /* 0x008fea000383ffff */
[----:B------:R-:W-:Y:S05]  /*16110*/  BRA `(.L_x_7275) ;  /* 0xffffffd400ac7947 */ /* 0x000fea000383ffff */
.L_x_7217:
[----:B---3--:R3:W4:Y:S02]  /*16120*/  SYNCS.PHASECHK.TRANS64.TRYWAIT P3, [R4+URZ+0x2e840], R3 ;  /* 0x02e84003040075a7 */ /* 0x008724000806017f */
[----:B----4-:R-:W-:Y:S05]  /*16130*/  @!P3 NANOSLEEP.SYNCS 0x989680 ;  /* 0x009896800000b95d */ /* 0x010fea0003900000 */
[----:B------:R-:W4:Y:S02]  /*16140*/  @!P3 SYNCS.PHASECHK.TRANS64 P3, [R4+URZ+0x2e840], R3 ;  /* 0x02e840030400b5a7 */ /* 0x000f24000806007f */
[----:B----4-:R-:W-:Y:S05]  /*16150*/  @!P3 BRA `(.L_x_7217) ;  /* 0xfffffffc00f0b947 */ /* 0x010fea000383ffff */
[----:B------:R-:W-:Y:S05]  /*16160*/  BRA `(.L_x_7276) ;  /* 0xffffffd800087947 */ /* 0x000fea000383ffff */
.L_x_7220:
[----:B--2---:R-:W-:-:S04]  /*16170*/  IMAD.U32 R3, RZ, RZ, UR40 ;  /* 0x00000028ff037e24 */ /* 0x004fc8000f8e00ff */
[----:B------:R2:W4:Y:S03]  /*16180*/  SYNCS.PHASECHK.TRANS64.TRYWAIT P0, [R3+URZ+0x2e820], R2 ;  /* 0x02e82002030075a7 */ /* 0x000526000800017f */
[----:B----4-:R-:W-:Y:S05]  /*16190*/  @!P0 NANOSLEEP.SYNCS 0x989680 ;  /* 0x009896800000895d */ /* 0x010fea0003900000 */
[----:B------:R-:W4:Y:S02]  /*161a0*/  @!P0 SYNCS.PHASECHK.TRANS64 P0, [R3+URZ+0x2e820], R2 ;  /* 0x02e82002030085a7 */ /* 0x000f24000800007f */
[----:B----4-:R-:W-:Y:S05]  /*161b0*/  @!P0 BRA `(.L_x_7220) ;  /* 0xfffffffc00ec8947 */ /* 0x010fea000383ffff */
[----:B------:R-:W-:Y:S05]  /*161c0*/  BRA `(.L_x_7277) ;  /* 0xffffffd800b87947 */ /* 0x000fea000383ffff */
.L_x_7226:
[----:B-1----:R1:W4:Y:S02]  /*161d0*/  SYNCS.PHASECHK.TRANS64.TRYWAIT P0, [R4+URZ+0x2e880], R3 ;  /* 0x02e88003040075a7 */ /* 0x002324000800017f */
[----:B----4-:R-:W-:Y:S05]  /*161e0*/  @!P0 NANOSLEEP.SYNCS 0x989680 ;  /* 0x009896800000895d */ /* 0x010fea0003900000 */
[----:B------:R-:W4:Y:S02]  /*161f0*/  @!P0 SYNCS.PHASECHK.TRANS64 P0, [R4+URZ+0x2e880], R3 ;  /* 0x02e88003040085a7 */ /* 0x000f24000800007f */
[----:B----4-:R-:W-:Y:S05]  /*16200*/  @!P0 BRA `(.L_x_7226) ;  /* 0xfffffffc00f08947 */ /* 0x010fea000383ffff */
[----:B------:R-:W-:Y:S05]  /*16210*/  BRA `(.L_x_7278) ;  /* 0xffffffdc00647947 */ /* 0x000fea000383ffff */
.L_x_7231:
[----:B--2---:R2:W3:Y:S02]  /*16220*/  SYNCS.PHASECHK.TRANS64.TRYWAIT P0, [R4+URZ+0x2e840], R3 ;  /* 0x02e84003040075a7 */ /* 0x0044e4000800017f */
[----:B---3--:R-:W-:Y:S05]  /*16230*/  @!P0 NANOSLEEP.SYNCS 0x989680 ;  /* 0x009896800000895d */ /* 0x008fea0003900000 */
[----:B------:R-:W3:Y:S02]  /*16240*/  @!P0 SYNCS.PHASECHK.TRANS64 P0, [R4+URZ+0x2e840], R3 ;  /* 0x02e84003040085a7 */ /* 0x000ee4000800007f */
[----:B---3--:R-:W-:Y:S05]  /*16250*/  @!P0 BRA `(.L_x_7231) ;  /* 0xfffffffc00f08947 */ /* 0x008fea000383ffff */
[----:B------:R-:W-:Y:S05]  /*16260*/  BRA `(.L_x_7279) ;  /* 0xffffffdc00e87947 */ /* 0x000fea000383ffff */
.L_x_7237:
[----:B-1----:R-:W4:Y:S02]  /*16270*/  LDL R3, [R1+0x4] ;  /* 0x0000040001037983 */ /* 0x002f240000100800 */
[----:B----4-:R1:W4:Y:S02]  /*16280*/  SYNCS.PHASECHK.TRANS64.TRYWAIT P3, [R3+URZ+0x2e870], R2 ;  /* 0x02e87002030075a7 */ /* 0x010324000806017f */
[----:B----4-:R-:W-:Y:S05]  /*16290*/  @!P3 NANOSLEEP.SYNCS 0x989680 ;  /* 0x009896800000b95d */ /* 0x010fea0003900000 */
[----:B------:R-:W4:Y:S02]  /*162a0*/  @!P3 SYNCS.PHASECHK.TRANS64 P3, [R3+URZ+0x2e870], R2 ;  /* 0x02e870020300b5a7 */ /* 0x000f24000806007f */
[----:B----4-:R-:W-:Y:S05]  /*162b0*/  @!P3 BRA `(.L_x_7237) ;  /* 0xfffffffc00ecb947 */ /* 0x010fea000383ffff */
[----:B------:R-:W-:Y:S05]  /*162c0*/  BRA `(.L_x_7280) ;  /* 0xffffffe000887947 */ /* 0x000fea000383ffff */
.L_x_7239:
[----:B-1----:R-:W4:Y:S02]  /*162d0*/  LDL R4, [R1+0x4] ;  /* 0x0000040001047983 */ /* 0x002f240000100800 */
[----:B----4-:R1:W4:Y:S02]  /*162e0*/  SYNCS.PHASECHK.TRANS64.TRYWAIT P3, [R4+URZ+0x2e860], R2 ;  /* 0x02e86002040075a7 */ /* 0x010324000806017f */
[----:B----4-:R-:W-:Y:S05]  /*162f0*/  @!P3 NANOSLEEP.SYNCS 0x989680 ;  /* 0x009896800000b95d */ /* 0x010fea0003900000 */
[----:B------:R-:W4:Y:S02]  /*16300*/  @!P3 SYNCS.PHASECHK.TRANS64 P3, [R4+URZ+0x2e860], R2 ;  /* 0x02e860020400b5a7 */ /* 0x000f24000806007f */
[----:B----4-:R-:W-:Y:S05]  /*16310*/  @!P3 BRA `(.L_x_7239) ;  /* 0xfffffffc00ecb947 */ /* 0x010fea000383ffff */
[----:B------:R-:W-:Y:S05]  /*16320*/  BRA `(.L_x_7281) ;  /* 0xffffffe000907947 */ /* 0x000fea000383ffff */
.L_x_7246:
[----:B--2---:R2:W3:Y:S02]  /*16330*/  SYNCS.PHASECHK.TRANS64.TRYWAIT P0, [R20+URZ+0x2e870], R3 ;  /* 0x02e87003140075a7 */ /* 0x0044e4000800017f */
[----:B---3--:R-:W-:Y:S05]  /*16340*/  @!P0 NANOSLEEP.SYNCS 0x989680 ;  /* 0x009896800000895d */ /* 0x008fea0003900000 */
[----:B------:R-:W3:Y:S02]  /*16350*/  @!P0 SYNCS.PHASECHK.TRANS64 P0, [R20+URZ+0x2e870], R3 ;  /* 0x02e87003140085a7 */ /* 0x000ee4000800007f */
[----:B---3--:R-:W-:Y:S05]  /*16360*/  @!P0 BRA `(.L_x_7246) ;  /* 0xfffffffc00f08947 */ /* 0x008fea000383ffff */
[----:B------:R-:W-:Y:S05]  /*16370*/  BRA `(.L_x_7282) ;  /* 0xffffffe800f87947 */ /* 0x000fea000383ffff */
.L_x_7248:
[----:B--2---:R2:W3:Y:S02]  /*16380*/  SYNCS.PHASECHK.TRANS64.TRYWAIT P0, [R20+URZ+0x2e860], R3 ;  /* 0x02e86003140075a7 */ /* 0x0044e4000800017f */
[----:B---3--:R-:W-:Y:S05]  /*16390*/  @!P0 NANOSLEEP.SYNCS 0x989680 ;  /* 0x009896800000895d */ /* 0x008fea0003900000 */
[----:B------:R-:W3:Y:S02]  /*163a0*/  @!P0 SYNCS.PHASECHK.TRANS64 P0, [R20+URZ+0x2e860], R3 ;  /* 0x02e86003140085a7 */ /* 0x000ee4000800007f */
[----:B---3--:R-:W-:Y:S05]  /*163b0*/  @!P0 BRA `(.L_x_7248) ;  /* 0xfffffffc00f08947 */ /* 0x008fea000383ffff */
[----:B------:R-:W-:Y:S05]  /*163c0*/  BRA `(.L_x_7283) ;  /* 0xffffffec00007947 */ /* 0x000fea000383ffff */
.L_x_7254:
[----:B-1----:R1:W2:Y:S02]  /*163d0*/  SYNCS.PHASECHK.TRANS64.TRYWAIT P0, [R0+URZ+0x2e820], R3 ;  /* 0x02e82003000075a7 */ /* 0x0022a4000800017f */
[----:B--2---:R-:W-:Y:S05]  /*163e0*/  @!P0 NANOSLEEP.SYNCS 0x989680 ;  /* 0x009896800000895d */ /* 0x004fea0003900000 */
[----:B------:R-:W2:Y:S02]  /*163f0*/  @!P0 SYNCS.PHASECHK.TRANS64 P0, [R0+URZ+0x2e820], R3 ;  /* 0x02e82003000085a7 */ /* 0x000ea4000800007f */
[----:B--2---:R-:W-:Y:S05]  /*16400*/  @!P0 BRA `(.L_x_7254) ;  /* 0xfffffffc00f08947 */ /* 0x004fea000383ffff */
[----:B------:R-:W-:Y:S05]  /*16410*/  BRA `(.L_x_7284) ;  /* 0xfffffff400687947 */ /* 0x000fea000383ffff */
.L_x_7255:
        /* <DEDUP_REMOVED lines=11> */
.L_x_7286:
[----:B------:R-:W-:Y:S05]  /*164d0*/  BSYNC B0 ;  /* 0x0000000000007941 */ /* 0x000fea0003800000 */
.L_x_7285:
[----:B------:R-:W-:Y:S05]  /*164e0*/  BRA `(.L_x_7287) ;  /* 0xfffffff400507947 */ /* 0x000fea000383ffff */
.L_x_7258:
[----:B------:R-:W-:Y:S01]  /*164f0*/  BSSY B1, `(.L_x_7288) ;  /* 0x0000006000017945 */ /* 0x000fe20003800000 */
[----:B------:R-:W-:-:S07]  /*16500*/  IMAD.MOV.U32 R15, RZ, RZ, -0x1 ;  /* 0xffffffffff0f7424 */ /* 0x000fce00078e00ff */
[----:B-12---:R-:W-:Y:S05]  /*16510*/  WARPSYNC.COLLECTIVE R15, `(.L_x_7289) ;  /* 0x000000000f0c7348 */ /* 0x006fea0003c00000 */
[----:B------:R-:W-:Y:S02]  /*16520*/  ELECT P6, UR62, PT ;  /* 0x00000000003e782f */ /* 0x000fe400038c0000 */
[----:B------:R-:W-:Y:S01]  /*16530*/  MOV R14, UR62 ;  /* 0x0000003e000e7c02 */ /* 0x000fe20008000f00 */
[----:B-12---:R-:W-:Y:S10]  /*16540*/  ENDCOLLECTIVE ;  /* 0x000000000000791b */ /* 0x006ff40003800000 */
.L_x_7289:
[----:B------:R-:W-:Y:S05]  /*16550*/  BSYNC B1 ;  /* 0x0000000000017941 */ /* 0x000fea0003800000 */
.L_x_7288:
[----:B------:R-:W-:Y:S05]  /*16560*/  BRA `(.L_x_7290) ;  /* 0xfffffff400487947 */ /* 0x000fea000383ffff */
.L_x_7260:
[----:B-1----:R1:W2:Y:S02]  /*16570*/  SYNCS.PHASECHK.TRANS64.TRYWAIT P1, [R6+URZ], R5 ;  /* 0x00000005060075a7 */ /* 0x0022a4000802017f */
[----:B--2---:R-:W-:Y:S05]  /*16580*/  @!P1 NANOSLEEP.SYNCS 0x989680 ;  /* 0x009896800000995d */ /* 0x004fea0003900000 */
[----:B------:R-:W2:Y:S02]  /*16590*/  @!P1 SYNCS.PHASECHK.TRANS64 P1, [R6+URZ], R5 ;  /* 0x00000005060095a7 */ /* 0x000ea4000802007f */
[----:B--2---:R-:W-:Y:S05]  /*165a0*/  @!P1 BRA `(.L_x_7260) ;  /* 0xfffffffc00f09947 */ /* 0x004fea000383ffff */
[----:B------:R-:W-:Y:S05]  /*165b0*/  BRA `(.L_x_7291) ;  /* 0xfffffff400847947 */ /* 0x000fea000383ffff */
.L_x_7261:
[----:B--2---:R2:W3:Y:S02]  /*165c0*/  SYNCS.PHASECHK.TRANS64.TRYWAIT P1, [R7+URZ], R2 ;  /* 0x00000002070075a7 */ /* 0x0044e4000802017f */
[----:B---3--:R-:W-:Y:S05]  /*165d0*/  @!P1 NANOSLEEP.SYNCS 0x989680 ;  /* 0x009896800000995d */ /* 0x008fea0003900000 */
[----:B------:R-:W3:Y:S02]  /*165e0*/  @!P1 SYNCS.PHASECHK.TRANS64 P1, [R7+URZ], R2 ;  /* 0x00000002070095a7 */ /* 0x000ee4000802007f */
[----:B---3--:R-:W-:Y:S05]  /*165f0*/  @!P1 BRA `(.L_x_7261) ;  /* 0xfffffffc00f09947 */ /* 0x008fea000383ffff */
[----:B------:R-:W-:Y:S05]  /*16600*/  BRA `(.L_x_7292) ;  /* 0xfffffff400787947 */ /* 0x000fea000383ffff */
.L_x_7263:
[----:B---3--:R3:W4:Y:S02]  /*16610*/  SYNCS.PHASECHK.TRANS64.TRYWAIT P1, [R4+URZ+0x2e860], R5 ;  /* 0x02e86005040075a7 */ /* 0x008724000802017f */
[----:B----4-:R-:W-:Y:S05]  /*16620*/  @!P1 NANOSLEEP.SYNCS 0x989680 ;  /* 0x009896800000995d */ /* 0x010fea0003900000 */
[----:B------:R-:W4:Y:S02]  /*16630*/  @!P1 SYNCS.PHASECHK.TRANS64 P1, [R4+URZ+0x2e860], R5 ;  /* 0x02e86005040095a7 */ /* 0x000f24000802007f */
[----:B----4-:R-:W-:Y:S05]  /*16640*/  @!P1 BRA `(.L_x_7263) ;  /* 0xfffffffc00f09947 */ /* 0x010fea000383ffff */
[----:B------:R-:W-:Y:S05]  /*16650*/  BRA `(.L_x_7293) ;  /* 0xfffffff4007c7947 */ /* 0x000fea000383ffff */
.L_x_7265:
[----:B----4-:R4:W1:Y:S02]  /*16660*/  SYNCS.PHASECHK.TRANS64.TRYWAIT P1, [R3+URZ+0x2e860], R2 ;  /* 0x02e86002030075a7 */ /* 0x010864000802017f */
[----:B-1----:R-:W-:Y:S05]  /*16670*/  @!P1 NANOSLEEP.SYNCS 0x989680 ;  /* 0x009896800000995d */ /* 0x002fea0003900000 */
[----:B------:R-:W1:Y:S02]  /*16680*/  @!P1 SYNCS.PHASECHK.TRANS64 P1, [R3+URZ+0x2e860], R2 ;  /* 0x02e86002030095a7 */ /* 0x000e64000802007f */
[----:B-1----:R-:W-:Y:S05]  /*16690*/  @!P1 BRA `(.L_x_7265) ;  /* 0xfffffffc00f09947 */ /* 0x002fea000383ffff */
[----:B------:R-:W-:Y:S05]  /*166a0*/  BRA `(.L_x_7294) ;  /* 0xfffffff4007c7947 */ /* 0x000fea000383ffff */
.L_x_7267:
[----:B------:R1:W1:Y:S02]  /*166b0*/  SYNCS.PHASECHK.TRANS64.TRYWAIT P0, [R4+URZ+0x2e880], R5 ;  /* 0x02e88005040075a7 */ /* 0x000264000800017f */
[----:B-1----:R-:W-:Y:S05]  /*166c0*/  @!P0 NANOSLEEP.SYNCS 0x989680 ;  /* 0x009896800000895d */ /* 0x002fea0003900000 */
[----:B------:R-:W1:Y:S02]  /*166d0*/  @!P0 SYNCS.PHASECHK.TRANS64 P0, [R4+URZ+0x2e880], R5 ;  /* 0x02e88005040085a7 */ /* 0x000e64000800007f */
[----:B-1----:R-:W-:Y:S05]  /*166e0*/  @!P0 BRA `(.L_x_7267) ;  /* 0xfffffffc00f08947 */ /* 0x002fea000383ffff */
[----:B------:R-:W-:Y:S05]  /*166f0*/  BRA `(.L_x_7268) ;  /* 0xfffffff400787947 */ /* 0x000fea000383ffff */
.L_x_7295:
        /* <DEDUP_REMOVED lines=16> */
.L_x_12359:


//--------------------- .text._ZN7cutlass13device_kernelIN5flash11enable_sm90INS1_16FlashAttnFwdSm90INS1_25CollectiveMainloopFwdSm90ILi2EN4cute5tupleIJNS5_1CILi1EEES8_S8_EEENS6_IJNS7_ILi128EEENS7_ILi224EEESA_EEELi128ENS_12float_e4m3_tEfNS_4arch4Sm90ELb1ELb0ELb1ELb1ELb0ELb0ELb0ELb1ELb1ELb0ELb0ELb0EEENS1_21CollectiveEpilogueFwdINS6_IJSA_SA_SB_EEES9_NS_10bfloat16_tESF_Li256ELb1ELb0ELb0ELb1EEENS1_36VarlenDynamicPersistentTileSchedulerILi128ELi224ELi256ELi128ELb0ELb0ELb1ELb1ELb1ELb1EEEEEEEEEvNT_6ParamsE --------------------------
	.section	.text._ZN7cutlass13device_kernelIN5flash11enable_sm90INS1_16FlashAttnFwdSm90INS1_25CollectiveMainloopFwdSm90ILi2EN4cute5tupleIJNS5_1CILi1EEES8_S8_EEENS6_IJNS7_ILi128EEENS7_ILi224EEESA_EEELi128ENS_12float_e4m3_tEfNS_4arch4Sm90ELb1ELb0ELb1ELb1ELb0ELb0ELb0ELb1ELb1ELb0ELb0ELb0EEENS1_21CollectiveEpilogueFwdINS6_IJSA_SA_SB_EEES9_NS_10bfloat16_tESF_Li256ELb1ELb0ELb0ELb1EEENS1_36VarlenDynamicPersistentTileSchedulerILi128ELi224ELi256ELi128ELb0ELb0ELb1ELb1ELb1ELb1EEEEEEEEEvNT_6ParamsE,"ax",@progbits
	.align	128
.text._ZN7cutlass13device_kernelIN5flash11enable_sm90INS1_16FlashAttnFwdSm90INS1_25CollectiveMainloopFwdSm90ILi2EN4cute5tupleIJNS5_1CILi1EEES8_S8_EEENS6_IJNS7_ILi128EEENS7_ILi224EEESA_EEELi128ENS_12float_e4m3_tEfNS_4arch4Sm90ELb1ELb0ELb1ELb1ELb0ELb0ELb0ELb1ELb1ELb0ELb0ELb0EEENS1_21CollectiveEpilogueFwdINS6_IJSA_SA_SB_EEES9_NS_10bfloat16_tESF_Li256ELb1ELb0ELb0ELb1EEENS1_36VarlenDynamicPersistentTileSchedulerILi128ELi224ELi256ELi128ELb0ELb0ELb1ELb1ELb1ELb1EEEEEEEEEvNT_6ParamsE:
        .type           _ZN7cutlass13device_kernelIN5flash11enable_sm90INS1_16FlashAttnFwdSm90INS1_25CollectiveMainloopFwdSm90ILi2EN4cute5tupleIJNS5_1CILi1EEES8_S8_EEENS6_IJNS7_ILi128EEENS7_ILi224EEESA_EEELi128ENS_12float_e4m3_tEfNS_4arch4Sm90ELb1ELb0ELb1ELb1ELb0ELb0ELb0ELb1ELb1ELb0ELb0ELb0EEENS1_21CollectiveEpilogueFwdINS6_IJSA_SA_SB_EEES9_NS_10bfloat16_tESF_Li256ELb1ELb0ELb0ELb1EEENS1_36VarlenDynamicPersistentTileSchedulerILi128ELi224ELi256ELi128ELb0ELb0ELb1ELb1ELb1ELb1EEEEEEEEEvNT_6ParamsE,@function
        .size           _ZN7cutlass13device_kernelIN5flash11enable_sm90INS1_16FlashAttnFwdSm90INS1_25CollectiveMainloopFwdSm90ILi2EN4cute5tupleIJNS5_1CILi1EEES8_S8_EEENS6_IJNS7_ILi128EEENS7_ILi224EEESA_EEELi128ENS_12float_e4m3_tEfNS_4arch4Sm90ELb1ELb0ELb1ELb1ELb0ELb0ELb0ELb1ELb1ELb0ELb0ELb0EEENS1_21CollectiveEpilogueFwdINS6_IJSA_SA_SB_EEES9_NS_10bfloat16_tESF_Li256ELb1ELb0ELb0ELb1EEENS1_36VarlenDynamicPersistentTileSchedulerILi128ELi224ELi256ELi128ELb0ELb0ELb1ELb1ELb1ELb1EEEEEEEEEvNT_6ParamsE,(.L_x_12360 - _ZN7cutlass13device_kernelIN5flash11enable_sm90INS1_16FlashAttnFwdSm90INS1_25CollectiveMainloopFwdSm90ILi2EN4cute5tupleIJNS5_1CILi1EEES8_S8_EEENS6_IJNS7_ILi128EEENS7_ILi224EEESA_EEELi128ENS_12float_e4m3_tEfNS_4arch4Sm90ELb1ELb0ELb1ELb1ELb0ELb0ELb0ELb1ELb1ELb0ELb0ELb0EEENS1_21CollectiveEpilogueFwdINS6_IJSA_SA_SB_EEES9_NS_10bfloat16_tESF_Li256ELb1ELb0ELb0ELb1EEENS1_36VarlenDynamicPersistentTileSchedulerILi128ELi224ELi256ELi128ELb0ELb0ELb1ELb1ELb1ELb1EEEEEEEEEvNT_6ParamsE)
        .other          _ZN7cutlass13device_kernelIN5flash11enable_sm90INS1_16FlashAttnFwdSm90INS1_25CollectiveMainloopFwdSm90ILi2EN4cute5tupleIJNS5_1CILi1EEES8_S8_EEENS6_IJNS7_ILi128EEENS7_ILi224EEESA_EEELi128ENS_12float_e4m3_tEfNS_4arch4Sm90ELb1ELb0ELb1ELb1ELb0ELb0ELb0ELb1ELb1ELb0ELb0ELb0EEENS1_21CollectiveEpilogueFwdINS6_IJSA_SA_SB_EEES9_NS_10bfloat16_tESF_Li256ELb1ELb0ELb0ELb1EEENS1_36VarlenDynamicPersistentTileSchedulerILi128ELi224ELi256ELi128ELb0ELb0ELb1ELb1ELb1ELb1EEEEEEEEEvNT_6ParamsE,@"STO_CUDA_ENTRY STV_DEFAULT"
_ZN7cutlass13device_kernelIN5flash11enable_sm90INS1_16FlashAttnFwdSm90INS1_25CollectiveMainloopFwdSm90ILi2EN4cute5tupleIJNS5_1CILi1EEES8_S8_EEENS6_IJNS7_ILi128EEENS7_ILi224EEESA_EEELi128ENS_12float_e4m3_tEfNS_4arch4Sm90ELb1ELb0ELb1ELb1ELb0ELb0ELb0ELb1ELb1ELb0ELb0ELb0EEENS1_21CollectiveEpilogueFwdINS6_IJSA_SA_SB_EEES9_NS_10bfloat16_tESF_Li256ELb1ELb0ELb0ELb1EEENS1_36VarlenDynamicPersistentTileSchedulerILi128ELi224ELi256ELi128ELb0ELb0ELb1ELb1ELb1ELb1EEEEEEEEEvNT_6ParamsE:
        /* <DEDUP_REMOVED lines=21> */
.L_x_7297:
[----:B------:R-:W-:Y:S05]  /*0150*/  BSYNC B0 ;  /* 0x0000000000007941 */ /* 0x000fea0003800000 */
.L_x_7296:
        /* <DEDUP_REMOVED lines=41> */
.L_x_7298:
        /* <DEDUP_REMOVED lines=22> */
.L_x_7299:
        /* <DEDUP_REMOVED lines=18> */
.L_x_7300:
        /* <DEDUP_REMOVED lines=22> */
.L_x_7301:
        /* <DEDUP_REMOVED lines=22> */
.L_x_7302:
[----:B------:R-:W-:Y:S01]  /*0930*/  PLOP3.LUT P0, PT, PT, PT, UP0, 0x80, 0x0 ;  /* 0x000000000000781c */ /* 0x000fe20003f0f008 */
[----:B------:R-:W-:Y:S01]  /*0940*/  UMOV UR40, 0x1 ;  /* 0x0000000100287882 */ /* 0x000fe20000000000 */
[----:B------:R-:W-:Y:S01]  /*0950*/  NOP ;  /* 0x0000000000007918 */ /* 0x000fe20000000000 */
[----:B------:R-:W-:Y:S01]  /*0960*/  USEL UR40, UR40, 0x2, !UP0 ;  /* 0x0000000228287887 */ /* 0x000fe2000c000000 */
[----:B------:R-:W-:Y:S01]  /*0970*/  ULDC.64 UR52, c[0x0][0x208] ;  /* 0x0000820000347ab9 */ /* 0x000fe20000000a00 */
[----:B012-4-:R-:W-:Y:S08]  /*0980*/  BAR.SYNC.DEFER_BLOCKING 0x0 ;  /* 0x0000000000007b1d */ /* 0x017ff00000010000 */
[----:B------:R-:W-:Y:S05]  /*0990*/  @!P0 BRA `(.L_x_7303) ;  /* 0x0000012800ac8947 */ /* 0x000fea0003800000 */
.L_x_7304:
        /* <DEDUP_REMOVED lines=63> */
.L_x_7361:
        /* <DEDUP_REMOVED lines=51> */
.L_x_7305:
        /* <DEDUP_REMOVED lines=10> */
.L_x_7306:
        /* <DEDUP_REMOVED lines=13> */
.L_x_7307:
[----:B------:R-:W-:Y:S01]  /*1230*/  UIADD3 UR48, -UR48, UR6, URZ ;  /* 0x0000000630307290 */ /* 0x000fe2000fffe13f */
[----:B------:R-:W-:Y:S01]  /*1240*/  PLOP3.LUT P0, PT, PT, PT, PT, 0x80, 0x0 ;  /* 0x000000000000781c */ /* 0x000fe20003f0f070 */
[----:B------:R-:W-:Y:S01]  /*1250*/  UMOV UR4, URZ ;  /* 0x0000003f00047c82 */ /* 0x000fe20008000000 */
[----:B------:R-:W-:Y:S01]  /*1260*/  ULDC UR8, c[0x0][0x428] ;  /* 0x00010a0000087ab9 */ /* 0x000fe20000000800 */
[----:B------:R-:W-:Y:S01]  /*1270*/  UIADD3 UR6, UR48, 0x15f, -UR49 ;  /* 0x0000015f30067890 */ /* 0x000fe2000fffe831 */
[----:B------:R-:W-:Y:S01]  /*1280*/  IMAD.MOV.U32 R0, RZ, RZ, RZ ;  /* 0x000000ffff007224 */ /* 0x000fe200078e00ff */
[----:B------:R-:W-:Y:S01]  /*1290*/  UIADD3 UR5, UR48, 0xdf, URZ ;  /* 0x000000df30057890 */ /* 0x000fe2000fffe03f */
[----:B------:R-:W-:Y:S01]  /*12a0*/  IMAD.MOV.U32 R2, RZ, RZ, RZ ;  /* 0x000000ffff027224 */ /* 0x000fe200078e00ff */
[----:B------:R-:W-:Y:S01]  /*12b0*/  ULEA UR7, UR50, UR6, 0x7 ;  /* 0x0000000632077291 */ /* 0x000fe2000f8e383f */
[----:B------:R-:W-:Y:S01]  /*12c0*/  IMAD.MOV.U32 R87, RZ, RZ, RZ ;  /* 0x000000ffff577224 */ /* 0x000fe200078e00ff */
[----:B------:R-:W-:Y:S01]  /*12d0*/  UIMAD.WIDE UR4, UR5, -0x6db6db6d, UR4 ;  /* 0x92492493050478a5 */ /* 0x000fe2000f8e0204 */
[----:B------:R-:W-:Y:S01]  /*12e0*/  CS2R R6, SRZ ;  /* 0x0000000000067805 */ /* 0x000fe2000001ff00 */
[----:B------:R-:W-:Y:S01]  /*12f0*/  UMOV UR6, URZ ;  /* 0x0000003f00067c82 */ /* 0x000fe20008000000 */
[----:B------:R-:W-:Y:S01]  /*1300*/  UISETP.NE.AND UP0, UPT, UR8, 0x1, UPT ;  /* 0x000000010800788c */ /* 0x000fe2000bf05270 */
[----:B------:R-:W-:Y:S01]  /*1310*/  CS2R R8, SRZ ;  /* 0x0000000000087805 */ /* 0x000fe2000001ff00 */
[----:B------:R-:W-:Y:S01]  /*1320*/  UIMAD.WIDE UR6, UR7, -0x6db6db6d, UR6 ;  /* 0x92492493070678a5 */ /* 0x000fe2000f8e0206 */
        /* <DEDUP_REMOVED lines=9> */
[----:B------:R-:W-:Y:S01]  /*13c0*/  @UP0 ULDC UR5, c[0x0][0x42c] ;  /* 0x00010b0000050ab9 */ /* 0x000fe20000000800 */
[----:B------:R-:W-:Y:S01]  /*13d0*/  CS2R R28, SRZ ;  /* 0x00000000001c7805 */ /* 0x000fe2000001ff00 */
        /* <DEDUP_REMOVED lines=10> */
[----:B------:R-:W-:Y:S01]  /*1480*/  @UP0 ULDC UR6, c[0x0][0x430] ;  /* 0x00010c0000060ab9 */ /* 0x000fe20000000800 */
[----:B------:R-:W-:Y:S01]  /*1490*/  CS2R R38, SRZ ;  /* 0x0000000000267805 */ /* 0x000fe2000001ff00 */
[----:B------:R-:W-:Y:S01]  /*14a0*/  @UP0 USHF.R.U32.HI UR44, URZ, UR6, UR5 ;  /* 0x000000063f2c0299 */ /* 0x000fe20008011605 */
[----:B------:R-:W-:-:S02]  /*14b0*/  CS2R R48, SRZ ;  /* 0x0000000000307805 */ /* 0x000fc4000001ff00 */
[----:B------:R-:W-:Y:S02]  /*14c0*/  PLOP3.LUT P1, PT, PT, PT, UP1, 0x80, 0x0 ;  /* 0x000000000000781c */ /* 0x000fe40003f2f018 */
[----:B------:R-:W-:Y:S02]  /*14d0*/  CS2R R42, SRZ ;  /* 0x00000000002a7805 */ /* 0x000fe4000001ff00 */
[----:B------:R-:W-:Y:S01]  /*14e0*/  CS2R R88, SRZ ;  /* 0x0000000000587805 */ /* 0x000fe2000001ff00 */
[----:B------:R-:W-:Y:S01]  /*14f0*/  IMAD.MOV.U32 R50, RZ, RZ, RZ ;  /* 0x000000ffff327224 */ /* 0x000fe200078e00ff */
        /* <DEDUP_REMOVED lines=45> */
.L_x_7309:
[----:B------:R-:W-:Y:S01]  /*17d0*/  ULDC.64 UR6, c[0x0][0x990] ;  /* 0x0002640000067ab9 */ /* 0x000fe20000000a00 */
[----:B------:R-:W-:Y:S01]  /*17e0*/  ULDC.64 UR4, c[0x0][0x998] ;  /* 0x0002660000047ab9 */ /* 0x000fe20000000a00 */
[----:B------:R-:W-:Y:S01]  /*17f0*/  UISETP.NE.U32.AND UP0, UPT, UR6, URZ, UPT ;  /* 0x0000003f0600728c */ /* 0x000fe2000bf05070 */
[----:B------:R-:W-:Y:S01]  /*1800*/  IMAD.MOV.U32 R7, RZ, RZ, 0x3f800000 ;  /* 0x3f800000ff077424 */ /* 0x000fe200078e00ff */
[----:B------:R-:W-:Y:S01]  /*1810*/  UISETP.NE.U32.AND UP1, UPT, UR4, URZ, UPT ;  /* 0x0000003f0400728c */ /* 0x000fe2000bf25070 */
[----:B------:R-:W-:Y:S01]  /*1820*/  MOV R0, 0x3f800000 ;  /* 0x3f80000000007802 */ /* 0x000fe20000000f00 */
        /* <DEDUP_REMOVED lines=48> */
.L_x_7448:
[----:B------:R-:W-:Y:S05]  /*1b30*/  @!P0 BRA `(.L_x_7311) ;  /* 0x0000000000048947 */ /* 0x000fea0003800000 */
[----:B------:R-:W-:Y:S01]  /*1b40*/  BPT.TRAP 0x1 ;  /* 0x000000040000795c */ /* 0x000fe20000300000 */
.L_x_7311:
[----:B------:R-:W-:Y:S02]  /*1b50*/  IMAD.U32 R2, RZ, RZ, UR54 ;  /* 0x00000036ff027e24 */ /* 0x000fe4000f8e00ff */
[----:B0-----:R-:W-:-:S03]  /*1b60*/  IMAD.U32 R3, RZ, RZ, UR45 ;  /* 0x0000002dff037e24 */ /* 0x001fc6000f8e00ff */
[----:B------:R-:W-:Y:S02]  /*1b70*/  LEA R2, R2, UR41, 0x3 ;  /* 0x0000002902027c11 */ /* 0x000fe4000f8e18ff */
[----:B------:R-:W-:-:S04]  /*1b80*/  SHF.L.U32 R3, R3, 0x1f, RZ ;  /* 0x0000001f03037819 */ /* 0x000fc800000006ff */
[----:B------:R0:W1:Y:S01]  /*1b90*/  SYNCS.PHASECHK.TRANS64.TRYWAIT P1, [R2+URZ+0x2e830], R3 ;  /* 0x02e83003020075a7 */ /* 0x000062000802017f */
[----:B------:R-:W-:Y:S05]  /*1ba0*/  @!P0 BRA `(.L_x_7312) ;  /* 0x0000000000048947 */ /* 0x000fea0003800000 */
[----:B------:R-:W-:Y:S01]  /*1bb0*/  BPT.TRAP 0x1 ;  /* 0x000000040000795c */ /* 0x000fe20000300000 */
.L_x_7312:
[----:B-1----:R-:W-:Y:S05]  /*1bc0*/  @P1 BRA `(.L_x_7313) ;  /* 0x0000000000081947 */ /* 0x002fea0003800000 */
[----:B------:R-:W1:Y:S02]  /*1bd0*/  SYNCS.PHASECHK.TRANS64.TRYWAIT P1, [R2+URZ+0x2e830], R3 ;  /* 0x02e83003020075a7 */ /* 0x000e64000802017f */
[----:B-1----:R-:W-:Y:S05]  /*1be0*/  @!P1 BRA `(.L_x_7314) ;  /* 0x0000016800449947 */ /* 0x002fea0003800000 */
.L_x_7313:
[----:B------:R-:W2:Y:S01]  /*1bf0*/  S2R R5, SR_TID.X ;  /* 0x0000000000057919 */ /* 0x000ea20000002100 */
[----:B------:R-:W-:Y:S01]  /*1c00*/  UIADD3 UR4, UR41, 0x20400, URZ ;  /* 0x0002040029047890 */ /* 0x000fe2000fffe03f */
[----:B------:R-:W-:-:S03]  /*1c10*/  IMAD.MOV.U32 R87, RZ, RZ, RZ ;  /* 0x000000ffff577224 */ /* 0x000fc600078e00ff */
[----:B------:R-:W-:-:S04]  /*1c20*/  USHF.R.U32.HI UR4, URZ, 0x4, UR4 ;  /* 0x000000043f047899 */ /* 0x000fc80008011604 */
[----:B------:R-:W-:-:S06]  /*1c30*/  ULOP3.LUT UR4, UR4, 0x3fff, URZ, 0xc0, !UPT ;  /* 0x00003fff04047892 */ /* 0x000fcc000f8ec03f */
[----:B------:R-:W-:Y:S01]  /*1c40*/  IMAD.U32 R4, RZ, RZ, UR4 ;  /* 0x00000004ff047e24 */ /* 0x000fe2000f8e00ff */
[----:B------:R-:W-:Y:S05]  /*1c50*/  WARPSYNC.ALL ;  /* 0x0000000000007948 */ /* 0x000fea0003800000 */
[----:B------:R-:W-:Y:S02]  /*1c60*/  LOP3.LUT R4, R4, 0x10000, RZ, 0xfc, !PT ;  /* 0x0001000004047812 */ /* 0x000fe400078efcff */
[----:B--2---:R-:W-:Y:S02]  /*1c70*/  LOP3.LUT P1, RZ, R5, 0x7f, RZ, 0xc0, !PT ;  /* 0x0000007f05ff7812 */ /* 0x004fe4000782c0ff */
[----:B------:R-:W-:Y:S01]  /*1c80*/  R2UR UR20, R4 ;  /* 0x00000000041472ca */ /* 0x000fe200000e0000 */
[----:B------:R-:W-:Y:S01]  /*1c90*/  ULOP3.LUT UR12, UR55, 0x10000, URZ, 0xfc, !UPT ;  /* 0x00010000370c7892 */ /* 0x000fe2000f8efc3f */
[----:B------:R-:W-:Y:S01]  /*1ca0*/  WARPGROUP.ARRIVE ;  /* 0x00000000000079c5 */ /* 0x000fe20000000000 */
[----:B------:R-:W-:Y:S01]  /*1cb0*/  UMOV UR17, 0x40000040 ;  /* 0x4000004000117882 */ /* 0x000fe20000000000 */
[----:B------:R-:W-:Y:S01]  /*1cc0*/  UMOV UR19, 0x40000040 ;  /* 0x4000004000137882 */ /* 0x000fe20000000000 */
[----:B------:R-:W-:-:S02]  /*1cd0*/  UIADD3 UR7, UR12, 0x2, URZ ;  /* 0x000000020c077890 */ /* 0x000fc4000fffe03f */
[----:B------:R-:W-:Y:S02]  /*1ce0*/  UIADD3 UR11, UR12, 0x4, URZ ;  /* 0x000000040c0b7890 */ /* 0x000fe4000fffe03f */
[----:B------:R-:W-:Y:S01]  /*1cf0*/  UMOV UR16, UR12 ;  /* 0x0000000c00107c82 */ /* 0x000fe20008000000 */
[----:B------:R-:W-:Y:S01]  /*1d00*/  UIADD3 UR14, UR12, 0x6, URZ ;  /* 0x000000060c0e7890 */ /* 0x000fe2000fffe03f */
[----:B------:R-:W-:Y:S02]  /*1d10*/  UMOV UR13, 0x40000040 ;  /* 0x40000040000d7882 */ /* 0x000fe40000000000 */
[----:B------:R-:W-:Y:S01]  /*1d20*/  UIMAD UR20, UR54, 0x700, UR20 ;  /* 0x00000700361478a4 */ /* 0x000fe2000f8e0214 */
[----:B------:R-:W-:Y:S01]  /*1d30*/  UMOV UR15, 0x40000040 ;  /* 0x40000040000f7882 */ /* 0x000fe20000000000 */
[----:B------:R-:W-:Y:S02]  /*1d40*/  UIADD3 UR55, UR51, -0x2, URZ ;  /* 0xfffffffe33377890 */ /* 0x000fe4000fffe03f */
        /* <DEDUP_REMOVED lines=116> */
[----:B------:R-:W-:Y:S01]  /*2490*/  UIMAD UR6, UR51, -0xe0, UR48 ;  /* 0xffffff20330678a4 */ /* 0x000fe2000f8e0230 */
[----:B------:R-:W-:Y:S02]  /*24a0*/  WARPGROUP.DEPBAR.LE gsb0, 0x0 ;  /* 0x00008000000079c5 */ /* 0x000fe40000010000 */
[----:B------:R-:W-:-:S06]  /*24b0*/  WARPGROUP.ARRIVE ;  /* 0x00000000000079c5 */ /* 0x000fcc0000000000 */
[----:B------:R-:W-:Y:S01]  /*24c0*/  QGMMA.64x32x32.F32.E4M3.E4M3 R40, gdesc[UR8], R40, gsb0 ;  /* 0x00600000082879f3 */ /* 0x000fe20008000828 */
[----:B------:R-:W-:Y:S01]  /*24d0*/  UMOV UR10, UR7 ;  /* 0x00000007000a7c82 */ /* 0x000fe20008000000 */
[----:B------:R-:W-:Y:S01]  /*24e0*/  UMOV UR11, 0x40000040 ;  /* 0x40000040000b7882 */ /* 0x000fe20000000000 */
[----:B------:R-:W-:Y:S02]  /*24f0*/  UIADD3 UR7, UR6, 0xe0, URZ ;  /* 0x000000e006077890 */ /* 0x000fe4000fffe03f */
[----:B------:R-:W-:Y:S01]  /*2500*/  UIADD3 UR6, -UR49, 0xe1, UR6 ;  /* 0x000000e131067890 */ /* 0x000fe2000fffe106 */
        /* <DEDUP_REMOVED lines=13> */
[C---:B01----:R-:W-:Y:S01]  /*25e0*/  FMUL.FTZ R3, R0.reuse, R138 ;  /* 0x0000008a00037220 */ /* 0x043fe20000410000 */
        /* <DEDUP_REMOVED lines=18> */
[----:B------:R-:W2:Y:S08]  /*2710*/  MUFU.TANH R138, R138 ;  /* 0x0000008a008a7308 */ /* 0x000eb00000002400 */
        /* <DEDUP_REMOVED lines=14> */
[----:B------:R-:W5:Y:S01]  /*2800*/  MUFU.TANH R120, R120 ;  /* 0x0000007800787308 */ /* 0x000f620000002400 */
[----:B------:R-:W-:Y:S01]  /*2810*/  UMOV UR15, 0x40000040 ;  /* 0x40000040000f7882 */ /* 0x000fe20000000000 */
        /* <DEDUP_REMOVED lines=54> */
[----:B------:R-:W-:Y:S02]  /*2b80*/  IMAD.U32 R92, RZ, RZ, UR7 ;  /* 0x00000007ff5c7e24 */ /* 0x000fe4000f8e00ff */
[C---:B------:R-:W-:Y:S01]  /*2b90*/  FMUL.FTZ R113, R0.reuse, R93 ;  /* 0x0000005d00717220 */ /* 0x040fe20000410000 */
[C---:B------:R-:W-:Y:S01]  /*2ba0*/  FMUL.FTZ R84, R0.reuse, R94 ;  /* 0x0000005e00547220 */ /* 0x040fe20000410000 */
[----:B------:R-:W-:Y:S01]  /*2bb0*/  FMUL.FTZ R116, R0, R88 ;  /* 0x0000005800747220 */ /* 0x000fe20000410000 */
[----:B------:R-:W-:-:S02]  /*2bc0*/  IMAD R92, R17, -0x2, R92 ;  /* 0xfffffffe115c7824 */ /* 0x000fc400078e025c */
[C---:B------:R-:W-:Y:S01]  /*2bd0*/  FMUL.FTZ R85, R0.reuse, R95 ;  /* 0x0000005f00557220 */ /* 0x040fe20000410000 */
[C---:B------:R-:W-:Y:S01]  /*2be0*/  FMUL.FTZ R95, R0.reuse, R96 ;  /* 0x00000060005f7220 */ /* 0x040fe20000410000 */
[C---:B------:R-:W-:Y:S01]  /*2bf0*/  FMUL.FTZ R96, R0.reuse, R97 ;  /* 0x0000006100607220 */ /* 0x040fe20000410000 */
[C---:B------:R-:W-:Y:S01]  /*2c00*/  FMUL.FTZ R97, R0.reuse, R101 ;  /* 0x0000006500617220 */ /* 0x040fe20000410000 */
[----:B------:R-:W-:Y:S01]  /*2c10*/  UIADD3 UR14, UR20, 0x506, URZ ;  /* 0x00000506140e7890 */ /* 0x000fe2000fffe03f */
[C---:B------:R-:W-:Y:S01]  /*2c20*/  FMUL.FTZ R82, R0.reuse, R91 ;  /* 0x0000005b00527220 */ /* 0x040fe20000410000 */
        /* <DEDUP_REMOVED lines=13> */
[C---:B------:R-:W-:Y:S01]  /*2d00*/  FMUL.FTZ R56, R0.reuse, R58 ;  /* 0x0000003a00387220 */ /* 0x040fe20000410000 */
[C---:B------:R-:W-:Y:S01]  /*2d10*/  FMUL.FTZ R57, R0.reuse, R59 ;  /* 0x0000003b00397220 */ /* 0x040fe20000410000 */
[----:B------:R-:W-:Y:S02]  /*2d20*/  IMAD.U32 R58, RZ, RZ, UR6 ;  /* 0x00000006ff3a7e24 */ /* 0x000fe4000f8e00ff */
[C---:B------:R-:W-:Y:S01]  /*2d30*/  FMUL.FTZ R101, R0.reuse, R61 ;  /* 0x0000003d00657220 */ /* 0x040fe20000410000 */
[----:B------:R-:W-:Y:S01]  /*2d40*/  IMAD.U32 R59, RZ, RZ, UR50 ;  /* 0x00000032ff3b7e24 */ /* 0x000fe2000f8e00ff */
[----:B------:R-:W-:Y:S01]  /*2d50*/  WARPGROUP.ARRIVE ;  /* 0x00000000000079c5 */ /* 0x000fe20000000000 */
[----:B------:R-:W-:Y:S02]  /*2d60*/  IMAD R93, R17, -0x2, R58 ;  /* 0xfffffffe115d7824 */ /* 0x000fe400078e023a */
[----:B------:R-:W-:Y:S01]  /*2d70*/  FMUL.FTZ R103, R0, R60 ;  /* 0x0000003c00677220 */ /* 0x000fe20000410000 */
[----:B------:R-:W-:-:S02]  /*2d80*/  IMAD R94, R59, 0x80, R22 ;  /* 0x000000803b5e7824 */ /* 0x000fc400078e0216 */
[C---:B------:R-:W-:Y:S01]  /*2d90*/  FMUL.FTZ R59, R0.reuse, R63 ;  /* 0x0000003f003b7220 */ /* 0x040fe20000410000 */
[----:B------:R-:W-:Y:S01]  /*2da0*/  FMUL.FTZ R60, R0, R66 ;  /* 0x00000042003c7220 */ /* 0x000fe20000410000 */
[----:B------:R-:W-:Y:S01]  /*2db0*/  QGMMA.64x32x32.F32.E4M3.E4M3 R40, gdesc[UR12], R40, gsb0 ;  /* 0x006000000c2879f3 */ /* 0x000fe20008000828 */
[----:B------:R-:W-:Y:S01]  /*2dc0*/  UIADD3 UR14, UR20, 0x606, URZ ;  /* 0x00000606140e7890 */ /* 0x000fe2000fffe03f */
[----:B------:R-:W-:Y:S01]  /*2dd0*/  VIADDMNMX R88, R94, R93, R92, PT ;  /* 0x0000005d5e587246 */ /* 0x000fe2000380015c */
[----:B------:R-:W-:Y:S01]  /*2de0*/  UMOV UR15, 0x40000040 ;  /* 0x40000040000f7882 */ /* 0x000fe20000000000 */
[----:B------:R-:W5:Y:S01]  /*2df0*/  MUFU.TANH R96, R96 ;  /* 0x0000006000607308 */ /* 0x000f620000002400 */
        /* <DEDUP_REMOVED lines=10> */
[----:B------:R-:W-:Y:S01]  /*2ea0*/  FMUL.FTZ R58, R0, R62 ;  /* 0x0000003e003a7220 */ /* 0x000fe20000410000 */
[----:B------:R-:W-:Y:S01]  /*2eb0*/  ISETP.GT.AND P4, PT, R88, 0x9, PT ;  /* 0x000000095800780c */ /* 0x000fe20003f84270 */
[----:B------:R-:W-:Y:S01]  /*2ec0*/  FMUL.FTZ R62, R0, R70 ;  /* 0x00000046003e7220 */ /* 0x000fe20000410000 */
[----:B--2---:R-:W-:Y:S01]  /*2ed0*/  FSEL R138, R138, -INF , P5 ;  /* 0xff8000008a8a7808 */ /* 0x004fe20002800000 */
[----:B------:R-:W-:Y:S01]  /*2ee0*/  UIADD3 UR6, UR48, -UR49, URZ ;  /* 0x8000003130067290 */ /* 0x000fe2000fffe03f */
[----:B------:R-:W-:Y:S01]  /*2ef0*/  FMNMX.FTZ R61, R136, R118, !PT ;  /* 0x00000076883d7209 */ /* 0x000fe20007810000 */
[----:B------:R-:W1:Y:S01]  /*2f00*/  MUFU.TANH R97, R97 ;  /* 0x0000006100617308 */ /* 0x000e620000002400 */
[----:B------:R-:W-:Y:S01]  /*2f10*/  ISETP.GT.AND P3, PT, R88, 0x10, PT ;  /* 0x000000105800780c */ /* 0x000fe20003f64270 */
[----:B------:R-:W-:Y:S01]  /*2f20*/  ULEA UR7, UR50, UR6, 0x7 ;  /* 0x0000000632077291 */ /* 0x000fe2000f8e383f */
[----:B---3--:R-:W-:-:S02]  /*2f30*/  FSEL R128, R139, -INF , P4 ;  /* 0xff8000008b807808 */ /* 0x008fc40002000000 */
[----:B------:R-:W-:Y:S01]  /*2f40*/  FMNMX.FTZ R63, R138, R61, !PT ;  /* 0x0000003d8a3f7209 */ /* 0x000fe20007810000 */
[----:B------:R-:W-:Y:S01]  /*2f50*/  FMUL.FTZ R61, R0, R67 ;  /* 0x00000043003d7220 */ /* 0x000fe20000410000 */
[----:B------:R-:W-:Y:S01]  /*2f60*/  ISETP.GT.AND P2, PT, R88, 0x11, PT ;  /* 0x000000115800780c */ /* 0x000fe20003f44270 */
[----:B------:R-:W2:Y:S01]  /*2f70*/  MUFU.TANH R100, R100 ;  /* 0x0000006400647308 */ /* 0x000ea20000002400 */
[----:B----4-:R-:W-:Y:S01]  /*2f80*/  FSEL R140, R140, -INF , P3 ;  /* 0xff8000008c8c7808 */ /* 0x010fe20001800000 */
[----:B------:R-:W-:Y:S01]  /*2f90*/  UMOV UR6, URZ ;  /* 0x0000003f00067c82 */ /* 0x000fe20008000000 */
[----:B------:R-:W-:Y:S01]  /*2fa0*/  FMNMX.FTZ R63, R128, R63, !PT ;  /* 0x0000003f803f7209 */ /* 0x000fe20007810000 */
[----:B------:R-:W-:Y:S01]  /*2fb0*/  UIMAD.WIDE UR6, UR7, -0x6db6db6d, UR6 ;  /* 0x92492493070678a5 */ /* 0x000fe2000f8e0206 */
[----:B------:R-:W-:Y:S02]  /*2fc0*/  ISETP.GT.AND P6, PT, R88, 0x18, PT ;  /* 0x000000185800780c */ /* 0x000fe40003fc4270 */
[----:B-----5:R-:W-:Y:S01]  /*2fd0*/  FSEL R130, R141, -INF , P2 ;  /* 0xff8000008d827808 */ /* 0x020fe20001000000 */
[----:B------:R-:W3:Y:S01]  /*2fe0*/  MUFU.TANH R99, R99 ;  /* 0x0000006300637308 */ /* 0x000ee20000002400 */
[----:B------:R-:W-:Y:S01]  /*2ff0*/  FMNMX.FTZ R67, R140, R63, !PT ;  /* 0x0000003f8c437209 */ /* 0x000fe20007810000 */
[----:B------:R-:W-:Y:S01]  /*3000*/  FMUL.FTZ R63, R0, R71 ;  /* 0x00000047003f7220 */ /* 0x000fe20000410000 */
[----:B------:R-:W-:Y:S01]  /*3010*/  ISETP.GT.AND P2, PT, R88, 0x19, PT ;  /* 0x000000195800780c */ /* 0x000fe20003f44270 */
[----:B------:R-:W-:Y:S01]  /*3020*/  USHF.R.U32.HI UR6, URZ, 0x1f, UR7 ;  /* 0x0000001f3f067899 */ /* 0x000fe20008011607 */
[----:B------:R-:W-:-:S02]  /*3030*/  FSEL R66, R143, -INF , P6 ;  /* 0xff8000008f427808 */ /* 0x000fc40003000000 */
[----:B------:R-:W-:Y:S01]  /*3040*/  FMNMX.FTZ R67, R130, R67, !PT ;  /* 0x0000004382437209 */ /* 0x000fe20007810000 */
[----:B------:R-:W4:Y:S01]  /*3050*/  MUFU.TANH R103, R103 ;  /* 0x0000006700677308 */ /* 0x000f220000002400 */
[----:B------:R-:W-:Y:S01]  /*3060*/  ISETP.GT.AND P3, PT, R88, 0x20, PT ;  /* 0x000000205800780c */ /* 0x000fe20003f64270 */
[----:B------:R-:W-:Y:S01]  /*3070*/  ULEA.HI.SX32 UR6, UR7, UR6, 0x19 ;  /* 0x0000000607067291 */ /* 0x000fe2000f8fca3f */
[----:B------:R-:W-:Y:S02]  /*3080*/  FSEL R148, R142, -INF , P2 ;  /* 0xff8000008e947808 */ /* 0x000fe40001000000 */
[----:B------:R-:W-:Y:S01]  /*3090*/  FMNMX.FTZ R67, R66, R67, !PT ;  /* 0x0000004342437209 */ /* 0x000fe20007810000 */
[----:B------:R-:W-:Y:S01]  /*30a0*/  UISETP.LT.AND UP0, UPT, URZ, UR6, UPT ;  /* 0x000000063f00728c */ /* 0x000fe2000bf01270 */
[----:B------:R-:W-:Y:S01]  /*30b0*/  ISETP.GT.AND P2, PT, R88, 0x21, PT ;  /* 0x000000215800780c */ /* 0x000fe20003f44270 */
[----:B------:R-:W5:Y:S01]  /*30c0*/  MUFU.TANH R101, R101 ;  /* 0x0000006500657308 */ /* 0x000f620000002400 */
[----:B------:R-:W-:Y:S01]  /*30d0*/  FSEL R150, R120, -INF , P3 ;  /* 0xff80000078967808 */ /* 0x000fe20001800000 */
[----:B------:R-:W-:Y:S01]  /*30e0*/  USEL UR51, URZ, UR6, !UP0 ;  /* 0x000000063f337287 */ /* 0x000fe2000c000000 */
[----:B------:R-:W-:-:S02]  /*30f0*/  FMNMX.FTZ R71, R148, R67, !PT ;  /* 0x0000004394477209 */ /* 0x000fc40007810000 */
[----:B------:R-:W-:Y:S01]  /*3100*/  ISETP.GT.AND P3, PT, R88, 0x28, PT ;  /* 0x000000285800780c */ /* 0x000fe20003f64270 */
[----:B------:R-:W-:Y:S01]  /*3110*/  UISETP.GE.AND UP0, UPT, UR55, UR51, UPT ;  /* 0x000000333700728c */ /* 0x000fe2000bf06270 */
[----:B------:R-:W-:Y:S01]  /*3120*/  FSEL R156, R121, -INF , P2 ;  /* 0xff800000799c7808 */ /* 0x000fe20001000000 */
[----:B------:R-:W-:Y:S02]  /*3130*/  WARPGROUP.DEPBAR.LE gsb0, 0x0 ;  /* 0x00008000000079c5 */ /* 0x000fe40000010000 */
[----:B------:R-:W-:Y:S01]  /*3140*/  FMNMX.FTZ R71, R150, R71, !PT ;  /* 0x0000004796477209 */ /* 0x000fe20007810000 */
[----:B------:R-:W-:Y:S01]  /*3150*/  WARPGROUP.ARRIVE ;  /* 0x00000000000079c5 */ /* 0x000fe20000000000 */
[----:B------:R-:W-:Y:S01]  /*3160*/  ISETP.GT.AND P2, PT, R88, 0x29, PT ;  /* 0x000000295800780c */ /* 0x000fe20003f44270 */
[----:B------:R-:W5:Y:S01]  /*3170*/  MUFU.TANH R64, R64 ;  /* 0x0000004000407308 */ /* 0x000f620000002400 */
        /* <DEDUP_REMOVED lines=11> */
[----:B------:R-:W-:Y:S01]  /*3230*/  FMUL.FTZ R45, R0, R45 ;  /* 0x0000002d002d7220 */ /* 0x000fe20000410000 */
[----:B------:R-:W-:Y:S01]  /*3240*/  FSEL R162, R124, -INF , P3 ;  /* 0xff8000007ca27808 */ /* 0x000fe20001800000 */
[----:B------:R-:W-:Y:S01]  /*3250*/  FMUL.FTZ R48, R0, R48 ;  /* 0x0000003000307220 */ /* 0x000fe20000410000 */
[----:B------:R-:W-:Y:S01]  /*3260*/  FMNMX.FTZ R71, R158, R71, !PT ;  /* 0x000000479e477209 */ /* 0x000fe20007810000 */
[----:B------:R-:W5:Y:S01]  /*3270*/  MUFU.TANH R67, R68 ;  /* 0x0000004400437308 */ /* 0x000f620000002400 */
[----:B------:R-:W-:Y:S01]  /*3280*/  ISETP.GT.AND P3, PT, R88, 0x38, PT ;  /* 0x000000385800780c */ /* 0x000fe20003f64270 */
[C---:B------:R-:W-:Y:S01]  /*3290*/  FMUL.FTZ R49, R0.reuse, R49 ;  /* 0x0000003100317220 */ /* 0x040fe20000410000 */
[----:B------:R-:W-:Y:S01]  /*32a0*/  FSEL R160, R125, -INF , P2 ;  /* 0xff8000007da07808 */ /* 0x000fe20001000000 */
[----:B------:R-:W-:Y:S01]  /*32b0*/  FMUL.FTZ R52, R0, R52 ;  /* 0x0000003400347220 */ /* 0x000fe20000410000 */
[----:B------:R-:W-:Y:S01]  /*32c0*/  FMNMX.FTZ R71, R162, R71, !PT ;  /* 0x00000047a2477209 */ /* 0x000fe20007810000 */
[----:B------:R-:W-:Y:S01]  /*32d0*/  FMUL.FTZ R53, R0, R53 ;  /* 0x0000003500357220 */ /* 0x000fe20000410000 */
[----:B------:R-:W-:Y:S01]  /*32e0*/  ISETP.GT.AND P2, PT, R88, 0x39, PT ;  /* 0x000000395800780c */ /* 0x000fe20003f44270 */
[----:B------:R-:W5:Y:S01]  /*32f0*/  MUFU.TANH R69, R69 ;  /* 0x0000004500457308 */ /* 0x000f620000002400 */
        /* <DEDUP_REMOVED lines=19> */
[----:B------:R1:W5:Y:S01]  /*3430*/  MUFU.TANH R105, R41 ;  /* 0x0000002900697308 */ /* 0x0003620000002400 */
[----:B------:R-:W-:Y:S01]  /*3440*/  FMNMX.FTZ R115, R134, R115, !PT ;  /* 0x0000007386737209 */ /* 0x000fe20007810000 */
[----:B0-----:R-:W-:Y:S01]  /*3450*/  FMUL.FTZ R40, R0, R42 ;  /* 0x0000002a00287220 */ /* 0x001fe20000410000 */
[----:B------:R-:W-:Y:S02]  /*3460*/  ISETP.GT.AND P2, PT, R88, 0x51, PT ;  /* 0x000000515800780c */ /* 0x000fe40003f44270 */
[----:B------:R-:W-:-:S02]  /*3470*/  FSEL R126, R108, -INF , P3 ;  /* 0xff8000006c7e7808 */ /* 0x000fc40001800000 */
[----:B------:R-:W-:Y:S01]  /*3480*/  FMNMX.FTZ R115, R132, R115, !PT ;  /* 0x0000007384737209 */ /* 0x000fe20007810000 */
[----:B------:R-:W-:Y:S02]  /*3490*/  WARPGROUP.DEPBAR.LE gsb0, 0x0 ;  /* 0x00008000000079c5 */ /* 0x000fe40000010000 */
[----:B------:R-:W-:Y:S01]  /*34a0*/  ISETP.GT.AND P4, PT, R88, 0x58, PT ;  /* 0x000000585800780c */ /* 0x000fe20003f84270 */
[C---:B-1----:R-:W-:Y:S01]  /*34b0*/  FMUL.FTZ R41, R0.reuse, R43 ;  /* 0x0000002b00297220 */ /* 0x042fe20000410000 */
[----:B------:R-:W-:Y:S01]  /*34c0*/  FSEL R124, R109, -INF , P2 ;  /* 0xff8000006d7c7808 */ /* 0x000fe20001000000 */
[----:B------:R-:W-:Y:S01]  /*34d0*/  FMUL.FTZ R43, R0, R24 ;  /* 0x00000018002b7220 */ /* 0x000fe20000410000 */
[----:B------:R-:W-:Y:S01]  /*34e0*/  FMNMX.FTZ R115, R126, R115, !PT ;  /* 0x000000737e737209 */ /* 0x000fe20007810000 */
[----:B------:R-:W0:Y:S01]  /*34f0*/  MUFU.TANH R48, R48 ;  /* 0x0000003000307308 */ /* 0x000e220000002400 */
[----:B------:R-:W-:Y:S01]  /*3500*/  ISETP.GT.AND P2, PT, R88, 0x59, PT ;  /* 0x000000595800780c */ /* 0x000fe20003f44270 */
[----:B------:R-:W-:Y:S01]  /*3510*/  FMUL.FTZ R109, R0, R31 ;  /* 0x0000001f006d7220 */ /* 0x000fe20000410000 */
[----:B------:R-:W-:Y:S01]  /*3520*/  FSEL R122, R110, -INF , P4 ;  /* 0xff8000006e7a7808 */ /* 0x000fe20002000000 */
[----:B------:R-:W-:Y:S01]  /*3530*/  FMUL.FTZ R107, R0, R30 ;  /* 0x0000001e006b7220 */ /* 0x000fe20000410000 */
[----:B------:R-:W-:Y:S01]  /*3540*/  FMNMX.FTZ R115, R124, R115, !PT ;  /* 0x000000737c737209 */ /* 0x000fe20007810000 */
[----:B------:R-:W-:Y:S01]  /*3550*/  FMUL.FTZ R117, R0, R38 ;  /* 0x0000002600757220 */ /* 0x000fe20000410000 */
[----:B------:R-:W-:Y:S01]  /*3560*/  ISETP.GT.AND P3, PT, R88, 0x60, PT ;  /* 0x000000605800780c */ /* 0x000fe20003f64270 */
[----:B------:R-:W1:Y:S01]  /*3570*/  MUFU.TANH R49, R49 ;  /* 0x0000003100317308 */ /* 0x000e620000002400 */
[----:B------:R-:W-:Y:S01]  /*3580*/  FSEL R120, R111, -INF , P2 ;  /* 0xff8000006f787808 */ /* 0x000fe20001000000 */
[----:B------:R-:W-:Y:S01]  /*3590*/  FMUL.FTZ R111, R0, R35 ;  /* 0x00000023006f7220 */ /* 0x000fe20000410000 */
[----:B------:R-:W-:-:S02]  /*35a0*/  FMNMX.FTZ R115, R122, R115, !PT ;  /* 0x000000737a737209 */ /* 0x000fc40007810000 */
[----:B------:R-:W-:Y:S02]  /*35b0*/  ISETP.GT.AND P2, PT, R88, 0x61, PT ;  /* 0x000000615800780c */ /* 0x000fe40003f44270 */
[----:B------:R-:W-:Y:S01]  /*35c0*/  FSEL R116, R116, -INF , P3 ;  /* 0xff80000074747808 */ /* 0x000fe20001800000 */
[----:B------:R-:W1:Y:S01]  /*35d0*/  MUFU.TANH R52, R52 ;  /* 0x0000003400347308 */ /* 0x000e620000002400 */
[----:B------:R-:W-:Y:S02]  /*35e0*/  FMNMX.FTZ R115, R120, R115, !PT ;  /* 0x0000007378737209 */ /* 0x000fe40007810000 */
[----:B------:R-:W-:Y:S02]  /*35f0*/  ISETP.GT.AND P3, PT, R88, 0x68, PT ;  /* 0x000000685800780c */ /* 0x000fe40003f64270 */
[----:B------:R-:W-:Y:S02]  /*3600*/  FSEL R114, R114, -INF , P2 ;  /* 0xff80000072727808 */ /* 0x000fe40001000000 */
[----:B------:R-:W-:Y:S01]  /*3610*/  FMNMX.FTZ R115, R116, R115, !PT ;  /* 0x0000007374737209 */ /* 0x000fe20007810000 */
[----:B------:R-:W1:Y:S01]  /*3620*/  MUFU.TANH R53, R53 ;  /* 0x0000003500357308 */ /* 0x000e620000002400 */
        /* <DEDUP_REMOVED lines=10> */
[----:B------:R-:W-:Y:S01]  /*36d0*/  FMUL.FTZ R95, R0, R33 ;  /* 0x00000021005f7220 */ /* 0x000fe20000410000 */
        /* <DEDUP_REMOVED lines=8> */
[----:B------:R-:W-:Y:S02]  /*3760*/  FMNMX.FTZ R115, R106, R115, !PT ;  /* 0x000000736a737209 */ /* 0x000fe40007810000 */
[----:B------:R-:W-:Y:S02]  /*3770*/  ISETP.GT.AND P3, PT, R88, 0x80, PT ;  /* 0x000000805800780c */ /* 0x000fe40003f64270 */
[----:B------:R-:W-:Y:S01]  /*3780*/  FSEL R102, R97, -INF , P2 ;  /* 0xff80000061667808 */ /* 0x000fe20001000000 */
[----:B------:R-:W-:Y:S01]  /*3790*/  FMUL.FTZ R97, R0, R36 ;  /* 0x0000002400617220 */ /* 0x000fe20000410000 */
[----:B------:R-:W-:Y:S01]  /*37a0*/  FMNMX.FTZ R115, R104, R115, !PT ;  /* 0x0000007368737209 */ /* 0x000fe20007810000 */
[----:B------:R-:W-:Y:S01]  /*37b0*/  MUFU.TANH R6, R6 ;  /* 0x0000000600067308 */ /* 0x000fe20000002400 */
[----:B------:R-:W-:Y:S02]  /*37c0*/  ISETP.GT.AND P2, PT, R88, 0x81, PT ;  /* 0x000000815800780c */ /* 0x000fe40003f44270 */
[----:B--2---:R-:W-:-:S02]  /*37d0*/  FSEL R100, R100, -INF , P3 ;  /* 0xff80000064647808 */ /* 0x004fc40001800000 */
[----:B------:R-:W-:Y:S02]  /*37e0*/  FMNMX.FTZ R115, R102, R115, !PT ;  /* 0x0000007366737209 */ /* 0x000fe40007810000 */
[----:B------:R-:W-:Y:S01]  /*37f0*/  ISETP.GT.AND P3, PT, R88, 0x88, PT ;  /* 0x000000885800780c */ /* 0x000fe20003f64270 */
[----:B------:R-:W-:Y:S01]  /*3800*/  MUFU.TANH R97, R97 ;  /* 0x0000006100617308 */ /* 0x000fe20000002400 */
[----:B---3--:R-:W-:Y:S01]  /*3810*/  FSEL R98, R99, -INF , P2 ;  /* 0xff80000063627808 */ /* 0x008fe20001000000 */
[----:B------:R-:W-:Y:S01]  /*3820*/  FMUL.FTZ R99, R0, R55 ;  /* 0x0000003700637220 */ /* 0x000fe20000410000 */
[----:B------:R-:W-:Y:S02]  /*3830*/  FMNMX.FTZ R115, R100, R115, !PT ;  /* 0x0000007364737209 */ /* 0x000fe40007810000 */
[----:B------:R-:W-:Y:S02]  /*3840*/  ISETP.GT.AND P2, PT, R88, 0x89, PT ;  /* 0x000000895800780c */ /* 0x000fe40003f44270 */
[----:B----4-:R-:W-:Y:S01]  /*3850*/  FSEL R96, R103, -INF , P3 ;  /* 0xff80000067607808 */ /* 0x010fe20001800000 */
[----:B------:R-:W-:Y:S01]  /*3860*/  FMUL.FTZ R103, R0, R27 ;  /* 0x0000001b00677220 */ /* 0x000fe20000410000 */
[----:B------:R-:W-:Y:S01]  /*3870*/  FMNMX.FTZ R115, R98, R115, !PT ;  /* 0x0000007362737209 */ /* 0x000fe20007810000 */
[----:B------:R-:W-:Y:S01]  /*3880*/  MUFU.TANH R7, R7 ;  /* 0x0000000700077308 */ /* 0x000fe20000002400 */
[----:B------:R-:W-:-:S02]  /*3890*/  ISETP.GT.AND P3, PT, R88, 0x90, PT ;  /* 0x000000905800780c */ /* 0x000fc40003f64270 */
[----:B-----5:R-:W-:Y:S01]  /*38a0*/  FSEL R70, R101, -INF , P2 ;  /* 0xff80000065467808 */ /* 0x020fe20001000000 */
        /* <DEDUP_REMOVED lines=8> */
[----:B------:R-:W-:Y:S01]  /*3930*/  FMUL.FTZ R65, R0, R25 ;  /* 0x0000001900417220 */ /* 0x000fe20000410000 */
[----:B------:R-:W-:Y:S01]  /*3940*/  FMNMX.FTZ R115, R68, R115, !PT ;  /* 0x0000007344737209 */ /* 0x000fe20007810000 */
[----:B------:R2:W3:Y:S01]  /*3950*/  MUFU.TANH R64, R43 ;  /* 0x0000002b00407308 */ /* 0x0004e20000002400 */
[----:B------:R-:W-:Y:S02]  /*3960*/  ISETP.GT.AND P2, PT, R88, 0x99, PT ;  /* 0x000000995800780c */ /* 0x000fe40003f44270 */
[----:B------:R-:W-:Y:S01]  /*3970*/  FSEL R24, R67, -INF , P3 ;  /* 0xff80000043187808 */ /* 0x000fe20001800000 */
[----:B------:R-:W-:Y:S01]  /*3980*/  FMUL.FTZ R67, R0, R28 ;  /* 0x0000001c00437220 */ /* 0x000fe20000410000 */
[----:B------:R-:W-:Y:S02]  /*3990*/  FMNMX.FTZ R115, R42, R115, !PT ;  /* 0x000000732a737209 */ /* 0x000fe40007810000 */
[----:B------:R-:W-:Y:S01]  /*39a0*/  ISETP.GT.AND P3, PT, R88, 0xa0, PT ;  /* 0x000000a05800780c */ /* 0x000fe20003f64270 */
[----:B------:R-:W4:Y:S01]  /*39b0*/  MUFU.TANH R65, R65 ;  /* 0x0000004100417308 */ /* 0x000f220000002400 */
[----:B------:R-:W-:-:S02]  /*39c0*/  FSEL R25, R69, -INF , P2 ;  /* 0xff80000045197808 */ /* 0x000fc40001000000 */
[----:B------:R-:W-:Y:S01]  /*39d0*/  FMNMX.FTZ R164, R24, R115, !PT ;  /* 0x0000007318a47209 */ /* 0x000fe20007810000 */
[----:B------:R-:W-:Y:S01]  /*39e0*/  FMUL.FTZ R115, R0, R39 ;  /* 0x0000002700737220 */ /* 0x000fe20000410000 */
[C---:B------:R-:W-:Y:S02]  /*39f0*/  ISETP.GT.AND P2, PT, R88.reuse, 0xa1, PT ;  /* 0x000000a15800780c */ /* 0x040fe40003f44270 */
[----:B------:R-:W-:Y:S01]  /*3a00*/  FSEL R28, R71, -INF , P3 ;  /* 0xff800000471c7808 */ /* 0x000fe20001800000 */
[----:B------:R-:W5:Y:S01]  /*3a10*/  MUFU.TANH R67, R67 ;  /* 0x0000004300437308 */ /* 0x000f620000002400 */
[----:B------:R-:W-:Y:S02]  /*3a20*/  FMNMX.FTZ R69, R25, R164, !PT ;  /* 0x000000a419457209 */ /* 0x000fe40007810000 */
        /* <DEDUP_REMOVED lines=10> */
[----:B------:R-:W-:Y:S01]  /*3ad0*/  FSEL R29, R45, -INF , P2 ;  /* 0xff8000002d1d7808 */ /* 0x000fe20001000000 */
[----:B------:R-:W2:Y:S01]  /*3ae0*/  MUFU.TANH R69, R69 ;  /* 0x0000004500457308 */ /* 0x000ea20000002400 */
[----:B------:R-:W-:Y:S01]  /*3af0*/  FMNMX.FTZ R164, R44, R71, !PT ;  /* 0x000000472ca47209 */ /* 0x000fe20007810000 */
[----:B------:R-:W-:Y:S01]  /*3b00*/  FMUL.FTZ R71, R0, R32 ;  /* 0x0000002000477220 */ /* 0x000fe20000410000 */
[----:B------:R-:W-:Y:S02]  /*3b10*/  ISETP.GT.AND P2, PT, R88, 0xb1, PT ;  /* 0x000000b15800780c */ /* 0x000fe40003f44270 */
[----:B0-----:R-:W-:-:S02]  /*3b20*/  FSEL R45, R48, -INF , P3 ;  /* 0xff800000302d7808 */ /* 0x001fc40001800000 */
[----:B------:R-:W-:Y:S01]  /*3b30*/  FMNMX.FTZ R164, R29, R164, !PT ;  /* 0x000000a41da47209 */ /* 0x000fe20007810000 */
[----:B------:R-:W0:Y:S01]  /*3b40*/  MUFU.TANH R71, R71 ;  /* 0x0000004700477308 */ /* 0x000e220000002400 */
[----:B-1----:R-:W-:Y:S02]  /*3b50*/  FSEL R32, R49, -INF , P2 ;  /* 0xff80000031207808 */ /* 0x002fe40001000000 */
[C---:B------:R-:W-:Y:S02]  /*3b60*/  ISETP.GT.AND P3, PT, R88.reuse, 0xb8, PT ;  /* 0x000000b85800780c */ /* 0x040fe40003f64270 */
[----:B------:R-:W-:Y:S02]  /*3b70*/  FMNMX.FTZ R49, R45, R164, !PT ;  /* 0x000000a42d317209 */ /* 0x000fe40007810000 */
[----:B------:R-:W-:Y:S01]  /*3b80*/  ISETP.GT.AND P2, PT, R88, 0xb9, PT ;  /* 0x000000b95800780c */ /* 0x000fe20003f44270 */
[----:B------:R-:W-:Y:S01]  /*3b90*/  MUFU.TANH R11, R11 ;  /* 0x0000000b000b7308 */ /* 0x000fe20000002400 */
[----:B------:R-:W-:-:S02]  /*3ba0*/  FSEL R48, R52, -INF , P3 ;  /* 0xff80000034307808 */ /* 0x000fc40001800000 */
[----:B------:R-:W-:Y:S02]  /*3bb0*/  FMNMX.FTZ R49, R32, R49, !PT ;  /* 0x0000003120317209 */ /* 0x000fe40007810000 */
[----:B------:R-:W-:Y:S02]  /*3bc0*/  ISETP.GT.AND P3, PT, R88, 0xc0, PT ;  /* 0x000000c05800780c */ /* 0x000fe40003f64270 */
[----:B------:R-:W-:Y:S01]  /*3bd0*/  FSEL R33, R53, -INF , P2 ;  /* 0xff80000035217808 */ /* 0x000fe20001000000 */
[----:B------:R-:W-:Y:S01]  /*3be0*/  MUFU.TANH R10, R10 ;  /* 0x0000000a000a7308 */ /* 0x000fe20000002400 */
[----:B------:R-:W-:Y:S02]  /*3bf0*/  FMNMX.FTZ R52, R48, R49, !PT ;  /* 0x0000003130347209 */ /* 0x000fe40007810000 */
[----:B------:R-:W-:Y:S02]  /*3c00*/  ISETP.GT.AND P2, PT, R88, 0xc1, PT ;  /* 0x000000c15800780c */ /* 0x000fe40003f44270 */
[----:B---3--:R-:W-:Y:S01]  /*3c10*/  FSEL R49, R64, -INF , P3 ;  /* 0xff80000040317808 */ /* 0x008fe20001800000 */
[----:B------:R-:W-:Y:S01]  /*3c20*/  FMUL.FTZ R64, R0, R37 ;  /* 0x0000002500407220 */ /* 0x000fe20000410000 */
[----:B------:R-:W-:Y:S01]  /*3c30*/  FMNMX.FTZ R52, R33, R52, !PT ;  /* 0x0000003421347209 */ /* 0x000fe20007810000 */
[----:B------:R-:W-:Y:S01]  /*3c40*/  MUFU.TANH R12, R12 ;  /* 0x0000000c000c7308 */ /* 0x000fe20000002400 */
[----:B----4-:R-:W-:-:S02]  /*3c50*/  FSEL R36, R65, -INF , P2 ;  /* 0xff80000041247808 */ /* 0x010fc40001000000 */
[C---:B------:R-:W-:Y:S02]  /*3c60*/  ISETP.GT.AND P3, PT, R88.reuse, 0xc8, PT ;  /* 0x000000c85800780c */ /* 0x040fe40003f64270 */
[----:B------:R-:W-:Y:S02]  /*3c70*/  FMNMX.FTZ R65, R49, R52, !PT ;  /* 0x0000003431417209 */ /* 0x000fe40007810000 */
[----:B------:R-:W-:Y:S01]  /*3c80*/  ISETP.GT.AND P2, PT, R88, 0xc9, PT ;  /* 0x000000c95800780c */ /* 0x000fe20003f44270 */
[----:B------:R-:W1:Y:S01]  /*3c90*/  MUFU.TANH R64, R64 ;  /* 0x0000004000407308 */ /* 0x000e620000002400 */
[----:B-----5:R-:W-:Y:S02]  /*3ca0*/  FSEL R53, R67, -INF , P3 ;  /* 0xff80000043357808 */ /* 0x020fe40001800000 */
[----:B------:R-:W-:Y:S02]  /*3cb0*/  FMNMX.FTZ R164, R36, R65, !PT ;  /* 0x0000004124a47209 */ /* 0x000fe40007810000 */
[----:B------:R-:W-:-:S02]  /*3cc0*/  ISETP.GT.AND P3, PT, R88, 0xd0, PT ;  /* 0x000000d05800780c */ /* 0x000fc40003f64270 */
[----:B--2---:R-:W-:Y:S01]  /*3cd0*/  FSEL R52, R69, -INF , P2 ;  /* 0xff80000045347808 */ /* 0x004fe20001000000 */
[----:B------:R-:W-:Y:S01]  /*3ce0*/  FMUL.FTZ R69, R0, R46 ;  /* 0x0000002e00457220 */ /* 0x000fe20000410000 */
[----:B------:R-:W-:Y:S01]  /*3cf0*/  FMNMX.FTZ R37, R53, R164, !PT ;  /* 0x000000a435257209 */ /* 0x000fe20007810000 */
[----:B------:R-:W2:Y:S01]  /*3d00*/  MUFU.TANH R13, R13 ;  /* 0x0000000d000d7308 */ /* 0x000ea20000002400 */
[----:B------:R-:W-:Y:S02]  /*3d10*/  ISETP.GT.AND P2, PT, R88, 0xd1, PT ;  /* 0x000000d15800780c */ /* 0x000fe40003f44270 */
[----:B0-----:R-:W-:Y:S01]  /*3d20*/  FSEL R46, R71, -INF , P3 ;  /* 0xff800000472e7808 */ /* 0x001fe20001800000 */
[----:B------:R-:W-:Y:S01]  /*3d30*/  FMUL.FTZ R71, R0, R47 ;  /* 0x0000002f00477220 */ /* 0x000fe20000410000 */
[----:B------:R-:W-:Y:S02]  /*3d40*/  FMNMX.FTZ R65, R52, R37, !PT ;  /* 0x0000002534417209 */ /* 0x000fe40007810000 */
[----:B------:R-:W-:Y:S01]  /*3d50*/  ISETP.GT.AND P3, PT, R88, 0xd8, PT ;  /* 0x000000d85800780c */ /* 0x000fe20003f64270 */
[----:B------:R-:W0:Y:S01]  /*3d60*/  MUFU.TANH R14, R14 ;  /* 0x0000000e000e7308 */ /* 0x000e220000002400 */
[----:B------:R-:W-:Y:S01]  /*3d70*/  FSEL R37, R95, -INF , P2 ;  /* 0xff8000005f257808 */ /* 0x000fe20001000000 */
[----:B------:R-:W-:Y:S01]  /*3d80*/  FMUL.FTZ R95, R0, R51 ;  /* 0x00000033005f7220 */ /* 0x000fe20000410000 */
[----:B------:R-:W-:-:S02]  /*3d90*/  FMNMX.FTZ R164, R46, R65, !PT ;  /* 0x000000412ea47209 */ /* 0x000fc40007810000 */
[----:B------:R-:W-:Y:S02]  /*3da0*/  ISETP.GT.AND P2, PT, R88, 0xd9, PT ;  /* 0x000000d95800780c */ /* 0x000fe40003f44270 */
[----:B------:R-:W-:Y:S01]  /*3db0*/  FSEL R47, R97, -INF , P3 ;  /* 0xff800000612f7808 */ /* 0x000fe20001800000 */
[----:B------:R-:W-:Y:S01]  /*3dc0*/  FMUL.FTZ R97, R0, R50 ;  /* 0x0000003200617220 */ /* 0x000fe20000410000 */
[----:B------:R-:W-:Y:S01]  /*3dd0*/  FMNMX.FTZ R164, R37, R164, !PT ;  /* 0x000000a425a47209 */ /* 0x000fe20007810000 */
[----:B------:R-:W3:Y:S01]  /*3de0*/  MUFU.TANH R15, R15 ;  /* 0x0000000f000f7308 */ /* 0x000ee20000002400 */
[----:B-1----:R-:W-:Y:S02]  /*3df0*/  FSEL R64, R64, -INF , P2 ;  /* 0xff80000040407808 */ /* 0x002fe40001000000 */
[----:B------:R-:W-:Y:S02]  /*3e00*/  FMNMX.FTZ R65, R47, R164, !PT ;  /* 0x000000a42f417209 */ /* 0x000fe40007810000 */
[----:B------:R-:W-:-:S02]  /*3e10*/  IADD3 R131, R93, 0x8, R94 ;  /* 0x000000085d837810 */ /* 0x000fc40007ffe05e */
[----:B------:R-:W-:Y:S01]  /*3e20*/  FMNMX.FTZ R65, R64, R65, !PT ;  /* 0x0000004140417209 */ /* 0x000fe20007810000 */
[----:B------:R-:W1:Y:S01]  /*3e30*/  MUFU.TANH R20, R20 ;  /* 0x0000001400147308 */ /* 0x000e620000002400 */
[----:B------:R-:W-:-:S03]  /*3e40*/  VIMNMX R131, R92, R131, PT ;  /* 0x000000835c837248 */ /* 0x000fc60003fe0100 */
[----:B------:R-:W4:Y:S01]  /*3e50*/  SHFL.BFLY PT, R50, R65, 0x2, 0x1f ;  /* 0x0c401f0041327f89 */ /* 0x000f2200000e0000 */
[C---:B------:R-:W-:Y:S02]  /*3e60*/  ISETP.GT.AND P3, PT, R131.reuse, 0x1, PT ;  /* 0x000000018300780c */ /* 0x040fe40003f64270 */
[----:B------:R-:W-:Y:S01]  /*3e70*/  ISETP.GT.AND P4, PT, R131, 0x8, PT ;  /* 0x000000088300780c */ /* 0x000fe20003f84270 */
[----:B------:R-:W5:Y:S01]  /*3e80*/  MUFU.TANH R21, R21 ;  /* 0x0000001500157308 */ /* 0x000f620000002400 */
[----:B------:R-:W-:Y:S02]  /*3e90*/  FSEL R119, R5, -INF , P3 ;  /* 0xff80000005777808 */ /* 0x000fe40001800000 */
[----:B------:R-:W-:Y:S02]  /*3ea0*/  FSEL R94, R6, -INF , P4 ;  /* 0xff800000065e7808 */ /* 0x000fe40002000000 */
[----:B------:R-:W-:-:S03]  /*3eb0*/  ISETP.GT.AND P3, PT, R131, 0x10, PT ;  /* 0x000000108300780c */ /* 0x000fc60003f64270 */
[----:B------:R-:W5:Y:S08]  /*3ec0*/  MUFU.TANH R72, R72 ;  /* 0x0000004800487308 */ /* 0x000f700000002400 */
[----:B------:R-:W5:Y:S01]  /*3ed0*/  MUFU.TANH R73, R73 ;  /* 0x0000004900497308 */ /* 0x000f620000002400 */
[----:B----4-:R-:W-:-:S07]  /*3ee0*/  FMNMX.FTZ R50, R65, R50, !PT ;  /* 0x0000003241327209 */ /* 0x010fce0007810000 */
[----:B------:R-:W4:Y:S01]  /*3ef0*/  MUFU.TANH R74, R74 ;  /* 0x0000004a004a7308 */ /* 0x000f220000002400 */
[----:B------:R-:W2:Y:S07]  /*3f00*/  SHFL.BFLY PT, R27, R50, 0x1, 0x1f ;  /* 0x0c201f00321b7f89 */ /* 0x000eae00000e0000 */
[----:B------:R-:W4:Y:S08]  /*3f10*/  MUFU.TANH R75, R75 ;  /* 0x0000004b004b7308 */ /* 0x000f300000002400 */
[----:B------:R-:W4:Y:S08]  /*3f20*/  MUFU.TANH R76, R76 ;  /* 0x0000004c004c7308 */ /* 0x000f300000002400 */
[----:B------:R-:W4:Y:S01]  /*3f30*/  MUFU.TANH R77, R77 ;  /* 0x0000004d004d7308 */ /* 0x000f220000002400 */
[----:B--2---:R-:W-:Y:S01]  /*3f40*/  FMNMX.FTZ R88, R50, R27, !PT ;  /* 0x0000001b32587209 */ /* 0x004fe20007810000 */
[----:B------:R-:W-:-:S03]  /*3f50*/  IMAD.U32 R27, RZ, RZ, UR10 ;  /* 0x0000000aff1b7e24 */ /* 0x000fc6000f8e00ff */
[C---:B------:R-:W-:Y:S01]  /*3f60*/  FSETP.NEU.FTZ.AND P2, PT, R88.reuse, -INF , PT ;  /* 0xff8000005800780b */ /* 0x040fe20003f5d000 */
[----:B------:R-:W-:-:S02]  /*3f70*/  FFMA.FTZ R27, R88, R27, -8 ;  /* 0xc1000000581b7423 */ /* 0x000fc4000001001b */
[----:B------:R-:W2:Y:S03]  /*3f80*/  MUFU.TANH R79, R79 ;  /* 0x0000004f004f7308 */ /* 0x000ea60000002400 */
[----:B------:R-:W-:Y:S02]  /*3f90*/  FSEL R27, R27, RZ, P2 ;  /* 0x000000ff1b1b7208 */ /* 0x000fe40001000000 */
        /* <DEDUP_REMOVED lines=8> */
[----:B------:R-:W-:Y:S01]  /*4020*/  FSEL R93, R7, -INF , P2 ;  /* 0xff800000075d7808 */ /* 0x000fe20001000000 */
[--C-:B------:R-:W-:Y:S01]  /*4030*/  FFMA.FTZ R112, R112, UR10, -R27.reuse ;  /* 0x0000000a70707c23 */ /* 0x100fe2000801081b */
[----:B------:R-:W-:Y:S01]  /*4040*/  FMNMX.FTZ R128, R94, R5, !PT ;  /* 0x000000055e807209 */ /* 0x000fe20007810000 */
[--C-:B------:R-:W-:Y:S01]  /*4050*/  FFMA.FTZ R26, R136, UR10, -R27.reuse ;  /* 0x0000000a881a7c23 */ /* 0x100fe2000801081b */
[----:B------:R-:W-:Y:S01]  /*4060*/  ISETP.GT.AND P2, PT, R131, 0x11, PT ;  /* 0x000000118300780c */ /* 0x000fe20003f44270 */
[--C-:B------:R-:W-:Y:S01]  /*4070*/  FFMA.FTZ R38, R66, UR10, -R27.reuse ;  /* 0x0000000a42267c23 */ /* 0x100fe2000801081b */
[----:B------:R-:W-:Y:S01]  /*4080*/  FSEL R118, R8, -INF , P3 ;  /* 0xff80000008767808 */ /* 0x000fe20001800000 */
[----:B------:R-:W2:Y:S01]  /*4090*/  MUFU.TANH R80, R80 ;  /* 0x0000005000507308 */ /* 0x000ea20000002400 */
[----:B------:R-:W-:Y:S01]  /*40a0*/  FMNMX.FTZ R5, R93, R128, !PT ;  /* 0x000000805d057209 */ /* 0x000fe20007810000 */
[--C-:B------:R-:W-:Y:S01]  /*40b0*/  FFMA.FTZ R30, R138, UR10, -R27.reuse ;  /* 0x0000000a8a1e7c23 */ /* 0x100fe2000801081b */
[----:B------:R-:W-:Y:S01]  /*40c0*/  ISETP.GT.AND P3, PT, R131, 0x18, PT ;  /* 0x000000188300780c */ /* 0x000fe20003f64270 */
[--C-:B------:R-:W-:Y:S01]  /*40d0*/  FFMA.FTZ R34, R140, UR10, -R27.reuse ;  /* 0x0000000a8c227c23 */ /* 0x100fe2000801081b */
[----:B------:R-:W-:Y:S01]  /*40e0*/  FSEL R121, R9, -INF , P2 ;  /* 0xff80000009797808 */ /* 0x000fe20001000000 */
        /* <DEDUP_REMOVED lines=9> */
[----:B------:R-:W-:Y:S01]  /*4180*/  FSEL R125, R10, -INF , P2 ;  /* 0xff8000000a7d7808 */ /* 0x000fe20001000000 */
[----:B------:R-:W2:Y:S01]  /*4190*/  MUFU.TANH R83, R83 ;  /* 0x0000005300537308 */ /* 0x000ea20000002400 */
[----:B------:R-:W-:Y:S01]  /*41a0*/  ISETP.GT.AND P3, PT, R131, 0x20, PT ;  /* 0x000000208300780c */ /* 0x000fe20003f64270 */
        /* <DEDUP_REMOVED lines=15> */
[C---:B------:R-:W-:Y:S01]  /*42a0*/  ISETP.GT.AND P2, PT, R131.reuse, 0x29, PT ;  /* 0x000000298300780c */ /* 0x040fe20003f44270 */
[--C-:B------:R-:W-:Y:S01]  /*42b0*/  FFMA.FTZ R144, R144, UR10, -R27.reuse ;  /* 0x0000000a90907c23 */ /* 0x100fe2000801081b */
[----:B0-----:R-:W-:Y:S01]  /*42c0*/  FSEL R129, R14, -INF , P3 ;  /* 0xff8000000e817808 */ /* 0x001fe20001800000 */
[--C-:B------:R-:W-:Y:S01]  /*42d0*/  FFMA.FTZ R142, R142, UR10, -R27.reuse ;  /* 0x0000000a8e8e7c23 */ /* 0x100fe2000801081b */
[----:B------:R-:W-:Y:S01]  /*42e0*/  FMNMX.FTZ R10, R128, R9, !PT ;  /* 0x00000009800a7209 */ /* 0x000fe20007810000 */
[--C-:B------:R-:W-:Y:S01]  /*42f0*/  FFMA.FTZ R7, R134, UR10, -R27.reuse ;  /* 0x0000000a86077c23 */ /* 0x100fe2000801081b */
[----:B------:R-:W-:Y:S01]  /*4300*/  ISETP.GT.AND P3, PT, R131, 0x30, PT ;  /* 0x000000308300780c */ /* 0x000fe20003f64270 */
[----:B------:R-:W0:Y:S01]  /*4310*/  MUFU.TANH R85, R85 ;  /* 0x0000005500557308 */ /* 0x000e220000002400 */
[----:B---3--:R-:W-:Y:S01]  /*4320*/  FSEL R15, R15, -INF , P2 ;  /* 0xff8000000f0f7808 */ /* 0x008fe20001000000 */
[--C-:B------:R-:W-:Y:S01]  /*4330*/  FFMA.FTZ R132, R132, UR10, -R27.reuse ;  /* 0x0000000a84847c23 */ /* 0x100fe2000801081b */
        /* <DEDUP_REMOVED lines=15> */
[----:B------:R3:W-:Y:S01]  /*4430*/  MUFU.EX2 R9, R13 ;  /* 0x0000000d00097308 */ /* 0x0007e20000000800 */
        /* <DEDUP_REMOVED lines=12> */
[----:B----4-:R-:W-:Y:S01]  /*4500*/  FSEL R124, R74, -INF , P3 ;  /* 0xff8000004a7c7808 */ /* 0x010fe20001800000 */
[--C-:B------:R-:W-:Y:S01]  /*4510*/  FFMA.FTZ R46, R46, UR10, -R27.reuse ;  /* 0x0000000a2e2e7c23 */ /* 0x100fe2000801081b */
[----:B------:R-:W-:Y:S01]  /*4520*/  FMNMX.FTZ R11, R73, R14, !PT ;  /* 0x0000000e490b7209 */ /* 0x000fe20007810000 */
[----:B------:R-:W4:Y:S01]  /*4530*/  MUFU.TANH R90, R90 ;  /* 0x0000005a005a7308 */ /* 0x000f220000002400 */
[----:B------:R-:W-:Y:S01]  /*4540*/  ISETP.GT.AND P3, PT, R131, 0x48, PT ;  /* 0x000000488300780c */ /* 0x000fe20003f64270 */
[--C-:B------:R-:W-:Y:S01]  /*4550*/  FFMA.FTZ R37, R37, UR10, -R27.reuse ;  /* 0x0000000a25257c23 */ /* 0x100fe2000801081b */
[----:B------:R-:W-:Y:S01]  /*4560*/  FSEL R75, R75, -INF , P2 ;  /* 0xff8000004b4b7808 */ /* 0x000fe20001000000 */
[----:B------:R-:W-:Y:S01]  /*4570*/  FFMA.FTZ R47, R47, UR10, -R27 ;  /* 0x0000000a2f2f7c23 */ /* 0x000fe2000801081b */
[----:B------:R-:W-:-:S02]  /*4580*/  FMNMX.FTZ R14, R124, R11, !PT ;  /* 0x0000000b7c0e7209 */ /* 0x000fc40007810000 */
[----:B------:R-:W-:Y:S01]  /*4590*/  ISETP.GT.AND P2, PT, R131, 0x49, PT ;  /* 0x000000498300780c */ /* 0x000fe20003f44270 */
[----:B------:R-:W4:Y:S01]  /*45a0*/  MUFU.TANH R91, R91 ;  /* 0x0000005b005b7308 */ /* 0x000f220000002400 */
[----:B------:R-:W-:Y:S02]  /*45b0*/  FSEL R76, R76, -INF , P3 ;  /* 0xff8000004c4c7808 */ /* 0x000fe40001800000 */
[----:B---3--:R-:W-:Y:S01]  /*45c0*/  FMNMX.FTZ R13, R75, R14, !PT ;  /* 0x0000000e4b0d7209 */ /* 0x008fe20007810000 */
[----:B------:R-:W-:-:S01]  /*45d0*/  FFMA.FTZ R14, R120, UR10, -R27 ;  /* 0x0000000a780e7c23 */ /* 0x000fc2000801081b */
[----:B------:R-:W-:Y:S02]  /*45e0*/  ISETP.GT.AND P3, PT, R131, 0x50, PT ;  /* 0x000000508300780c */ /* 0x000fe40003f64270 */
[----:B------:R-:W-:Y:S01]  /*45f0*/  FSEL R122, R77, -INF , P2 ;  /* 0xff8000004d7a7808 */ /* 0x000fe20001000000 */
[----:B------:R-:W3:Y:S01]  /*4600*/  MUFU.TANH R56, R56 ;  /* 0x0000003800387308 */ /* 0x000ee20000002400 */
[----:B------:R-:W-:-:S02]  /*4610*/  FMNMX.FTZ R13, R76, R13, !PT ;  /* 0x0000000d4c0d7209 */ /* 0x000fc40007810000 */
[----:B------:R-:W-:Y:S02]  /*4620*/  ISETP.GT.AND P2, PT, R131, 0x51, PT ;  /* 0x000000518300780c */ /* 0x000fe40003f44270 */
[----:B--2---:R-:W-:Y:S02]  /*4630*/  FSEL R120, R79, -INF , P3 ;  /* 0xff8000004f787808 */ /* 0x004fe40001800000 */
[----:B------:R-:W-:Y:S01]  /*4640*/  FMNMX.FTZ R13, R122, R13, !PT ;  /* 0x0000000d7a0d7209 */ /* 0x000fe20007810000 */
[----:B------:R2:W-:Y:S01]  /*4650*/  MUFU.EX2 R11, R20 ;  /* 0x00000014000b7308 */ /* 0x0005e20000000800 */
[----:B------:R-:W-:Y:S02]  /*4660*/  ISETP.GT.AND P3, PT, R131, 0x58, PT ;  /* 0x000000588300780c */ /* 0x000fe40003f64270 */
[----:B------:R-:W-:Y:S02]  /*4670*/  FSEL R78, R78, -INF , P2 ;  /* 0xff8000004e4e7808 */ /* 0x000fe40001000000 */
[----:B------:R-:W-:-:S02]  /*4680*/  FMNMX.FTZ R77, R120, R13, !PT ;  /* 0x0000000d784d7209 */ /* 0x000fc40007810000 */
[C---:B------:R-:W-:Y:S01]  /*4690*/  ISETP.GT.AND P2, PT, R131.reuse, 0x59, PT ;  /* 0x000000598300780c */ /* 0x040fe20003f44270 */
[----:B------:R-:W3:Y:S01]  /*46a0*/  MUFU.TANH R57, R57 ;  /* 0x0000003900397308 */ /* 0x000ee20000002400 */
[----:B------:R-:W-:Y:S01]  /*46b0*/  FSEL R80, R80, -INF , P3 ;  /* 0xff80000050507808 */ /* 0x000fe20001800000 */
[--C-:B--2---:R-:W-:Y:S01]  /*46c0*/  FFMA.FTZ R20, R114, UR10, -R27.reuse ;  /* 0x0000000a72147c23 */ /* 0x104fe2000801081b */
[----:B------:R-:W-:Y:S01]  /*46d0*/  FMNMX.FTZ R77, R78, R77, !PT ;  /* 0x0000004d4e4d7209 */ /* 0x000fe20007810000 */
[----:B------:R-:W-:Y:S01]  /*46e0*/  FFMA.FTZ R114, R110, UR10, -R27 ;  /* 0x0000000a6e727c23 */ /* 0x000fe2000801081b */
[----:B------:R-:W-:Y:S02]  /*46f0*/  ISETP.GT.AND P3, PT, R131, 0x60, PT ;  /* 0x000000608300780c */ /* 0x000fe40003f64270 */
[----:B------:R-:W-:Y:S01]  /*4700*/  FSEL R81, R81, -INF , P2 ;  /* 0xff80000051517808 */ /* 0x000fe20001000000 */
[----:B------:R-:W2:Y:S01]  /*4710*/  MUFU.TANH R58, R58 ;  /* 0x0000003a003a7308 */ /* 0x000ea20000002400 */
[----:B------:R-:W-:-:S02]  /*4720*/  FMNMX.FTZ R72, R80, R77, !PT ;  /* 0x0000004d50487209 */ /* 0x000fc40007810000 */
[----:B------:R-:W-:Y:S02]  /*4730*/  ISETP.GT.AND P2, PT, R131, 0x61, PT ;  /* 0x000000618300780c */ /* 0x000fe40003f44270 */
[----:B------:R-:W-:Y:S02]  /*4740*/  FSEL R83, R83, -INF , P3 ;  /* 0xff80000053537808 */ /* 0x000fe40001800000 */
[----:B------:R-:W-:Y:S01]  /*4750*/  FMNMX.FTZ R72, R81, R72, !PT ;  /* 0x0000004851487209 */ /* 0x000fe20007810000 */
[----:B------:R-:W2:Y:S01]  /*4760*/  MUFU.TANH R59, R59 ;  /* 0x0000003b003b7308 */ /* 0x000ea20000002400 */
[----:B------:R-:W-:Y:S02]  /*4770*/  ISETP.GT.AND P3, PT, R131, 0x68, PT ;  /* 0x000000688300780c */ /* 0x000fe40003f64270 */
[----:B------:R-:W-:Y:S02]  /*4780*/  FSEL R82, R82, -INF , P2 ;  /* 0xff80000052527808 */ /* 0x000fe40001000000 */
[----:B------:R-:W-:-:S02]  /*4790*/  FMNMX.FTZ R77, R83, R72, !PT ;  /* 0x00000048534d7209 */ /* 0x000fc40007810000 */
[C---:B------:R-:W-:Y:S01]  /*47a0*/  ISETP.GT.AND P2, PT, R131.reuse, 0x69, PT ;  /* 0x000000698300780c */ /* 0x040fe20003f44270 */
[----:B------:R1:W-:Y:S01]  /*47b0*/  MUFU.EX2 R72, R112 ;  /* 0x0000007000487308 */ /* 0x0003e20000000800 */
[----:B------:R-:W-:Y:S02]  /*47c0*/  FSEL R84, R84, -INF , P3 ;  /* 0xff80000054547808 */ /* 0x000fe40001800000 */
[----:B------:R-:W-:Y:S02]  /*47d0*/  FMNMX.FTZ R77, R82, R77, !PT ;  /* 0x0000004d524d7209 */ /* 0x000fe40007810000 */
[----:B------:R-:W-:Y:S02]  /*47e0*/  ISETP.GT.AND P3, PT, R131, 0x70, PT ;  /* 0x000000708300780c */ /* 0x000fe40003f64270 */
[----:B0-----:R-:W-:Y:S01]  /*47f0*/  FSEL R85, R85, -INF , P2 ;  /* 0xff80000055557808 */ /* 0x001fe20001000000 */
[----:B------:R-:W0:Y:S01]  /*4800*/  MUFU.TANH R60, R60 ;  /* 0x0000003c003c7308 */ /* 0x000e220000002400 */
[----:B------:R-:W-:Y:S01]  /*4810*/  FMNMX.FTZ R74, R84, R77, !PT ;  /* 0x0000004d544a7209 */ /* 0x000fe20007810000 */
[----:B-1----:R-:W-:Y:S01]  /*4820*/  FFMA.FTZ R112, R106, UR10, -R27 ;  /* 0x0000000a6a707c23 */ /* 0x002fe2000801081b */
[----:B------:R-:W-:-:S02]  /*4830*/  ISETP.GT.AND P2, PT, R131, 0x71, PT ;  /* 0x000000718300780c */ /* 0x000fc40003f44270 */
[----:B------:R-:W-:Y:S02]  /*4840*/  FSEL R86, R86, -INF , P3 ;  /* 0xff80000056567808 */ /* 0x000fe40001800000 */
[----:B------:R-:W-:Y:S01]  /*4850*/  FMNMX.FTZ R79, R85, R74, !PT ;  /* 0x0000004a554f7209 */ /* 0x000fe20007810000 */
[----:B------:R-:W-:Y:S01]  /*4860*/  FFMA.FTZ R74, R108, UR10, -R27 ;  /* 0x0000000a6c4a7c23 */ /* 0x000fe2000801081b */
[----:B------:R-:W-:Y:S01]  /*4870*/  ISETP.GT.AND P3, PT, R131, 0x78, PT ;  /* 0x000000788300780c */ /* 0x000fe20003f64270 */
[----:B------:R-:W1:Y:S01]  /*4880*/  MUFU.TANH R61, R61 ;  /* 0x0000003d003d7308 */ /* 0x000e620000002400 */
[----:B-----5:R-:W-:Y:S02]  /*4890*/  FSEL R110, R89, -INF , P2 ;  /* 0xff800000596e7808 */ /* 0x020fe40001000000 */
[----:B------:R-:W-:Y:S02]  /*48a0*/  FMNMX.FTZ R79, R86, R79, !PT ;  /* 0x0000004f564f7209 */ /* 0x000fe40007810000 */
[----:B------:R-:W-:-:S02]  /*48b0*/  ISETP.GT.AND P2, PT, R131, 0x79, PT ;  /* 0x000000798300780c */ /* 0x000fc40003f44270 */
[----:B----4-:R-:W-:Y:S01]  /*48c0*/  FSEL R90, R90, -INF , P3 ;  /* 0xff8000005a5a7808 */ /* 0x010fe20001800000 */
[----:B------:R-:W4:Y:S01]  /*48d0*/  MUFU.TANH R62, R62 ;  /* 0x0000003e003e7308 */ /* 0x000f220000002400 */
[----:B------:R-:W-:Y:S02]  /*48e0*/  FMNMX.FTZ R79, R110, R79, !PT ;  /* 0x0000004f6e4f7209 */ /* 0x000fe40007810000 */
[----:B------:R-:W-:Y:S02]  /*48f0*/  ISETP.GT.AND P3, PT, R131, 0x80, PT ;  /* 0x000000808300780c */ /* 0x000fe40003f64270 */
[----:B------:R-:W-:Y:S02]  /*4900*/  FSEL R91, R91, -INF , P2 ;  /* 0xff8000005b5b7808 */ /* 0x000fe40001000000 */
[----:B------:R-:W-:Y:S01]  /*4910*/  FMNMX.FTZ R106, R90, R79, !PT ;  /* 0x0000004f5a6a7209 */ /* 0x000fe20007810000 */
[----:B------:R-:W5:Y:S01]  /*4920*/  MUFU.TANH R63, R63 ;  /* 0x0000003f003f7308 */ /* 0x000f620000002400 */
[----:B------:R-:W-:-:S02]  /*4930*/  ISETP.GT.AND P2, PT, R131, 0x81, PT ;  /* 0x000000818300780c */ /* 0x000fc40003f44270 */
[----:B---3--:R-:W-:Y:S01]  /*4940*/  FSEL R108, R56, -INF , P3 ;  /* 0xff800000386c7808 */ /* 0x008fe20001800000 */
[----:B------:R-:W-:-:S01]  /*4950*/  FFMA.FTZ R56, R104, UR10, -R27 ;  /* 0x0000000a68387c23 */ /* 0x000fc2000801081b */
[----:B------:R-:W-:Y:S02]  /*4960*/  FMNMX.FTZ R89, R91, R106, !PT ;  /* 0x0000006a5b597209 */ /* 0x000fe40007810000 */
[----:B------:R-:W-:Y:S01]  /*4970*/  ISETP.GT.AND P3, PT, R131, 0x88, PT ;  /* 0x000000888300780c */ /* 0x000fe20003f64270 */
[----:B------:R-:W3:Y:S01]  /*4980*/  MUFU.TANH R40, R40 ;  /* 0x0000002800287308 */ /* 0x000ee20000002400 */
[----:B------:R-:W-:Y:S01]  /*4990*/  FSEL R106, R57, -INF , P2 ;  /* 0xff800000396a7808 */ /* 0x000fe20001000000 */
[----:B------:R-:W-:Y:S01]  /*49a0*/  FFMA.FTZ R57, R100, UR10, -R27 ;  /* 0x0000000a64397c23 */ /* 0x000fe2000801081b */
[----:B------:R-:W-:Y:S02]  /*49b0*/  FMNMX.FTZ R89, R108, R89, !PT ;  /* 0x000000596c597209 */ /* 0x000fe40007810000 */
[----:B------:R-:W-:-:S02]  /*49c0*/  ISETP.GT.AND P2, PT, R131, 0x89, PT ;  /* 0x000000898300780c */ /* 0x000fc40003f44270 */
[----:B--2---:R-:W-:Y:S01]  /*49d0*/  FSEL R58, R58, -INF , P3 ;  /* 0xff8000003a3a7808 */ /* 0x004fe20001800000 */
[----:B------:R-:W2:Y:S01]  /*49e0*/  MUFU.TANH R41, R41 ;  /* 0x0000002900297308 */ /* 0x000ea20000002400 */
[----:B------:R-:W-:Y:S02]  /*49f0*/  FMNMX.FTZ R89, R106, R89, !PT ;  /* 0x000000596a597209 */ /* 0x000fe40007810000 */
[----:B------:R-:W-:Y:S02]  /*4a00*/  ISETP.GT.AND P3, PT, R131, 0x90, PT ;  /* 0x000000908300780c */ /* 0x000fe40003f64270 */
[----:B------:R-:W-:Y:S01]  /*4a10*/  FSEL R104, R59, -INF , P2 ;  /* 0xff8000003b687808 */ /* 0x000fe20001000000 */
[--C-:B------:R-:W-:Y:S01]  /*4a20*/  FFMA.FTZ R59, R102, UR10, -R27.reuse ;  /* 0x0000000a663b7c23 */ /* 0x100fe2000801081b */
[----:B------:R-:W-:Y:S01]  /*4a30*/  FMNMX.FTZ R89, R58, R89, !PT ;  /* 0x000000593a597209 */ /* 0x000fe20007810000 */
[----:B------:R-:W2:Y:S01]  /*4a40*/  MUFU.TANH R69, R69 ;  /* 0x0000004500457308 */ /* 0x000ea20000002400 */
[----:B------:R-:W-:Y:S01]  /*4a50*/  ISETP.GT.AND P2, PT, R131, 0x91, PT ;  /* 0x000000918300780c */ /* 0x000fe20003f44270 */
[----:B------:R-:W-:Y:S01]  /*4a60*/  FFMA.FTZ R102, R98, UR10, -R27 ;  /* 0x0000000a62667c23 */ /* 0x000fe2000801081b */
[----:B0-----:R-:W-:-:S02]  /*4a70*/  FSEL R60, R60, -INF , P3 ;  /* 0xff8000003c3c7808 */ /* 0x001fc40001800000 */
[----:B------:R-:W-:Y:S02]  /*4a80*/  FMNMX.FTZ R89, R104, R89, !PT ;  /* 0x0000005968597209 */ /* 0x000fe40007810000 */
[----:B------:R-:W-:Y:S01]  /*4a90*/  ISETP.GT.AND P3, PT, R131, 0x98, PT ;  /* 0x000000988300780c */ /* 0x000fe20003f64270 */
[----:B------:R-:W0:Y:S01]  /*4aa0*/  MUFU.TANH R71, R71 ;  /* 0x0000004700477308 */ /* 0x000e220000002400 */
[----:B-1----:R-:W-:Y:S02]  /*4ab0*/  FSEL R61, R61, -INF , P2 ;  /* 0xff8000003d3d7808 */ /* 0x002fe40001000000 */
[----:B------:R-:W-:Y:S02]  /*4ac0*/  FMNMX.FTZ R100, R60, R89, !PT ;  /* 0x000000593c647209 */ /* 0x000fe40007810000 */
[----:B------:R-:W-:Y:S02]  /*4ad0*/  ISETP.GT.AND P2, PT, R131, 0x99, PT ;  /* 0x000000998300780c */ /* 0x000fe40003f44270 */
[----:B----4-:R-:W-:Y:S01]  /*4ae0*/  FSEL R62, R62, -INF , P3 ;  /* 0xff8000003e3e7808 */ /* 0x010fe20001800000 */
[----:B------:R-:W1:Y:S01]  /*4af0*/  MUFU.TANH R97, R97 ;  /* 0x0000006100617308 */ /* 0x000e620000002400 */
[----:B------:R-:W-:-:S02]  /*4b00*/  FMNMX.FTZ R89, R61, R100, !PT ;  /* 0x000000643d597209 */ /* 0x000fc40007810000 */
[----:B------:R-:W-:Y:S02]  /*4b10*/  ISETP.GT.AND P3, PT, R131, 0xa0, PT ;  /* 0x000000a08300780c */ /* 0x000fe40003f64270 */
[----:B-----5:R-:W-:Y:S02]  /*4b20*/  FSEL R63, R63, -INF , P2 ;  /* 0xff8000003f3f7808 */ /* 0x020fe40001000000 */
[----:B------:R-:W-:Y:S01]  /*4b30*/  FMNMX.FTZ R100, R62, R89, !PT ;  /* 0x000000593e647209 */ /* 0x000fe20007810000 */
[----:B------:R-:W-:Y:S01]  /*4b40*/  MUFU.TANH R95, R95 ;  /* 0x0000005f005f7308 */ /* 0x000fe20000002400 */
[----:B------:R-:W-:Y:S02]  /*4b50*/  ISETP.GT.AND P2, PT, R131, 0xa1, PT ;  /* 0x000000a18300780c */ /* 0x000fe40003f44270 */
[----:B---3--:R-:W-:Y:S02]  /*4b60*/  FSEL R98, R40, -INF , P3 ;  /* 0xff80000028627808 */ /* 0x008fe40001800000 */
[----:B------:R-:W-:-:S02]  /*4b70*/  FMNMX.FTZ R89, R63, R100, !PT ;  /* 0x000000643f597209 */ /* 0x000fc40007810000 */
[----:B------:R-:W-:Y:S01]  /*4b80*/  ISETP.GT.AND P3, PT, R131, 0xa8, PT ;  /* 0x000000a88300780c */ /* 0x000fe20003f64270 */
[----:B------:R-:W3:Y:S01]  /*4b90*/  MUFU.TANH R101, R101 ;  /* 0x0000006500657308 */ /* 0x000ee20000002400 */
[----:B--2---:R-:W-:Y:S01]  /*4ba0*/  FSEL R100, R41, -INF , P2 ;  /* 0xff80000029647808 */ /* 0x004fe20001000000 */
[----:B------:R-:W-:Y:S01]  /*4bb0*/  FFMA.FTZ R41, R96, UR10, -R27 ;  /* 0x0000000a60297c23 */ /* 0x000fe2000801081b */
[----:B------:R-:W-:Y:S02]  /*4bc0*/  FMNMX.FTZ R89, R98, R89, !PT ;  /* 0x0000005962597209 */ /* 0x000fe40007810000 */
[----:B------:R-:W-:Y:S02]  /*4bd0*/  ISETP.GT.AND P2, PT, R131, 0xa9, PT ;  /* 0x000000a98300780c */ /* 0x000fe40003f44270 */
[----:B------:R-:W-:Y:S01]  /*4be0*/  FSEL R69, R69, -INF , P3 ;  /* 0xff80000045457808 */ /* 0x000fe20001800000 */
[----:B------:R-:W2:Y:S01]  /*4bf0*/  MUFU.TANH R99, R99 ;  /* 0x0000006300637308 */ /* 0x000ea20000002400 */
[----:B------:R-:W-:-:S02]  /*4c00*/  FMNMX.FTZ R96, R100, R89, !PT ;  /* 0x0000005964607209 */ /* 0x000fc40007810000 */
[----:B------:R-:W-:Y:S02]  /*4c10*/  ISETP.GT.AND P3, PT, R131, 0xb0, PT ;  /* 0x000000b08300780c */ /* 0x000fe40003f64270 */
[----:B0-----:R-:W-:Y:S02]  /*4c20*/  FSEL R71, R71, -INF , P2 ;  /* 0xff80000047477808 */ /* 0x001fe40001000000 */
[----:B------:R-:W-:Y:S01]  /*4c30*/  FMNMX.FTZ R96, R69, R96, !PT ;  /* 0x0000006045607209 */ /* 0x000fe20007810000 */
[----:B------:R-:W0:Y:S01]  /*4c40*/  MUFU.TANH R105, R105 ;  /* 0x0000006900697308 */ /* 0x000e220000002400 */
[----:B------:R-:W-:Y:S02]  /*4c50*/  ISETP.GT.AND P2, PT, R131, 0xb1, PT ;  /* 0x000000b18300780c */ /* 0x000fe40003f44270 */
[----:B-1----:R-:W-:Y:S02]  /*4c60*/  FSEL R97, R97, -INF , P3 ;  /* 0xff80000061617808 */ /* 0x002fe40001800000 */
[----:B------:R-:W-:-:S03]  /*4c70*/  ISETP.GT.AND P3, PT, R131, 0xb8, PT ;  /* 0x000000b88300780c */ /* 0x000fc60003f64270 */
[----:B------:R1:W-:Y:S01]  /*4c80*/  MUFU.EX2 R40, R102 ;  /* 0x0000006600287308 */ /* 0x0003e20000000800 */
[----:B---3--:R-:W-:Y:S02]  /*4c90*/  FSEL R101, R101, -INF , P3 ;  /* 0xff80000065657808 */ /* 0x008fe40001800000 */
[----:B------:R-:W-:-:S05]  /*4ca0*/  ISETP.GT.AND P3, PT, R131, 0xc0, PT ;  /* 0x000000c08300780c */ /* 0x000fca0003f64270 */
[----:B------:R-:W3:Y:S01]  /*4cb0*/  MUFU.TANH R103, R103 ;  /* 0x0000006700677308 */ /* 0x000ee20000002400 */
[----:B-1----:R-:W-:Y:S02]  /*4cc0*/  FMNMX.FTZ R102, R71, R96, !PT ;  /* 0x0000006047667209 */ /* 0x002fe40007810000 */
[----:B------:R-:W-:Y:S01]  /*4cd0*/  FSEL R96, R95, -INF , P2 ;  /* 0xff8000005f607808 */ /* 0x000fe20001000000 */
[----:B------:R-:W-:-:S01]  /*4ce0*/  FFMA.FTZ R95, R42, UR10, -R27 ;  /* 0x0000000a2a5f7c23 */ /* 0x000fc2000801081b */
[----:B------:R-:W-:Y:S01]  /*4cf0*/  FMNMX.FTZ R89, R97, R102, !PT ;  /* 0x0000006661597209 */ /* 0x000fe20007810000 */
[----:B------:R-:W-:-:S01]  /*4d00*/  FFMA.FTZ R42, R44, UR10, -R27 ;  /* 0x0000000a2c2a7c23 */ /* 0x000fc2000801081b */
        /* <DEDUP_REMOVED lines=10> */
[----:B0-----:R-:W-:Y:S01]  /*4db0*/  FSEL R105, R105, -INF , P3 ;  /* 0xff80000069697808 */ /* 0x001fe20001800000 */
[--C-:B------:R-:W-:Y:S01]  /*4dc0*/  FFMA.FTZ R48, R49, UR10, -R27.reuse ;  /* 0x0000000a31307c23 */ /* 0x100fe2000801081b */
[----:B------:R-:W-:Y:S01]  /*4dd0*/  FMNMX.FTZ R102, R99, R102, !PT ;  /* 0x0000006663667209 */ /* 0x000fe20007810000 */
[--C-:B------:R-:W-:Y:S01]  /*4de0*/  FFMA.FTZ R49, R36, UR10, -R27.reuse ;  /* 0x0000000a24317c23 */ /* 0x100fe2000801081b */
[----:B------:R-:W-:Y:S01]  /*4df0*/  ISETP.GT.AND P3, PT, R131, 0xc8, PT ;  /* 0x000000c88300780c */ /* 0x000fe20003f64270 */
[--C-:B------:R-:W-:Y:S01]  /*4e00*/  FFMA.FTZ R36, R53, UR10, -R27.reuse ;  /* 0x0000000a35247c23 */ /* 0x100fe2000801081b */
[----:B---3--:R-:W-:Y:S01]  /*4e10*/  FSEL R103, R103, -INF , P2 ;  /* 0xff80000067677808 */ /* 0x008fe20001000000 */
[----:B------:R-:W0:Y:S01]  /*4e20*/  MUFU.TANH R113, R113 ;  /* 0x0000007100717308 */ /* 0x000e220000002400 */
[----:B------:R-:W-:Y:S01]  /*4e30*/  FMNMX.FTZ R102, R105, R102, !PT ;  /* 0x0000006669667209 */ /* 0x000fe20007810000 */
[--C-:B------:R-:W-:Y:S01]  /*4e40*/  FFMA.FTZ R53, R52, UR10, -R27.reuse ;  /* 0x0000000a34357c23 */ /* 0x100fe2000801081b */
[----:B------:R-:W-:Y:S01]  /*4e50*/  ISETP.GT.AND P2, PT, R131, 0xc9, PT ;  /* 0x000000c98300780c */ /* 0x000fe20003f44270 */
[----:B------:R-:W-:Y:S01]  /*4e60*/  FFMA.FTZ R52, R64, UR10, -R27 ;  /* 0x0000000a40347c23 */ /* 0x000fe2000801081b */
        /* <DEDUP_REMOVED lines=16> */
[----:B------:R1:W-:Y:S01]  /*4f70*/  MUFU.EX2 R79, R112 ;  /* 0x00000070004f7308 */ /* 0x0003e20000000800 */
[----:B--2---:R-:W-:-:S04]  /*4f80*/  FSEL R117, R117, -INF , P3 ;  /* 0xff80000075757808 */ /* 0x004fc80001800000 */
[----:B------:R-:W-:-:S03]  /*4f90*/  FMNMX.FTZ R102, R117, R102, !PT ;  /* 0x0000006675667209 */ /* 0x000fc60007810000 */
[----:B------:R-:W-:Y:S01]  /*4fa0*/  MUFU.EX2 R26, R26 ;  /* 0x0000001a001a7308 */ /* 0x000fe20000000800 */
[----:B0-----:R-:W-:-:S04]  /*4fb0*/  FSEL R115, R115, -INF , P2 ;  /* 0xff80000073737808 */ /* 0x001fc80001000000 */
[----:B------:R-:W-:-:S03]  /*4fc0*/  FMNMX.FTZ R102, R115, R102, !PT ;  /* 0x0000006673667209 */ /* 0x000fc60007810000 */
[----:B------:R-:W-:Y:S02]  /*4fd0*/  MUFU.EX2 R31, R31 ;  /* 0x0000001f001f7308 */ /* 0x000fe40000000800 */
[----:B------:R-:W1:Y:S06]  /*4fe0*/  SHFL.BFLY PT, R89, R102, 0x2, 0x1f ;  /* 0x0c401f0066597f89 */ /* 0x000e6c00000e0000 */
[----:B------:R-:W-:Y:S08]  /*4ff0*/  MUFU.EX2 R30, R30 ;  /* 0x0000001e001e7308 */ /* 0x000ff00000000800 */
[----:B------:R-:W0:Y:S08]  /*5000*/  MUFU.EX2 R35, R35 ;  /* 0x0000002300237308 */ /* 0x000e300000000800 */
[----:B------:R-:W-:Y:S01]  /*5010*/  MUFU.EX2 R34, R34 ;  /* 0x0000002200227308 */ /* 0x000fe20000000800 */
[----:B-1----:R-:W-:Y:S01]  /*5020*/  FMNMX.FTZ R112, R102, R89, !PT ;  /* 0x0000005966707209 */ /* 0x002fe20007810000 */
[----:B------:R-:W-:-:S04]  /*5030*/  IMAD.U32 R102, RZ, RZ, UR10 ;  /* 0x0000000aff667e24 */ /* 0x000fc8000f8e00ff */
[----:B------:R-:W1:Y:S02]  /*5040*/  SHFL.BFLY PT, R89, R112, 0x1, 0x1f ;  /* 0x0c201f0070597f89 */ /* 0x000e6400000e0000 */
[----:B------:R2:W-:Y:S01]  /*5050*/  MUFU.EX2 R77, R114 ;  /* 0x00000072004d7308 */ /* 0x0005e20000000800 */
[----:B0-----:R-:W-:-:S04]  /*5060*/  F2FP.SATFINITE.E4M3.F32.PACK_AB_MERGE_C R224, R35, R30, RZ ;  /* 0x0000001e23e0723e */ /* 0x001fc800048070ff */
[----:B------:R-:W-:-:S03]  /*5070*/  F2FP.SATFINITE.E4M3.F32.PACK_AB_MERGE_C R224, R31, R26, R224 ;  /* 0x0000001a1fe0723e */ /* 0x000fc600048070e0 */
[----:B------:R-:W-:Y:S08]  /*5080*/  MUFU.EX2 R39, R39 ;  /* 0x0000002700277308 */ /* 0x000ff00000000800 */
[----:B------:R0:W-:Y:S01]  /*5090*/  MUFU.EX2 R13, R116 ;  /* 0x00000074000d7308 */ /* 0x0001e20000000800 */
[----:B-1----:R-:W-:-:S07]  /*50a0*/  FMNMX.FTZ R89, R112, R89, !PT ;  /* 0x0000005970597209 */ /* 0x002fce0007810000 */
[----:B------:R-:W-:Y:S01]  /*50b0*/  MUFU.EX2 R38, R38 ;  /* 0x0000002600267308 */ /* 0x000fe20000000800 */
[C---:B------:R-:W-:Y:S01]  /*50c0*/  FSETP.NEU.FTZ.AND P2, PT, R89.reuse, -INF , PT ;  /* 0xff8000005900780b */ /* 0x040fe20003f5d000 */
[----:B------:R-:W-:-:S06]  /*50d0*/  FFMA.FTZ R102, R89, R102, -8 ;  /* 0xc100000059667423 */ /* 0x000fcc0000010066 */
        /* <DEDUP_REMOVED lines=12> */
[----:B--2---:R-:W-:-:S01]  /*51a0*/  FFMA.FTZ R114, R123, UR10, -R102 ;  /* 0x0000000a7b727c23 */ /* 0x004fc20008010866 */
[--C-:B------:R-:W-:Y:S01]  /*51b0*/  FFMA.FTZ R125, R126, UR10, -R102.reuse ;  /* 0x0000000a7e7d7c23 */ /* 0x100fe20008010866 */
[----:B------:R-:W-:-:S01]  /*51c0*/  FFMA.FTZ R75, R83, UR10, -R102 ;  /* 0x0000000a534b7c23 */ /* 0x000fc20008010866 */
[--C-:B0-----:R-:W-:Y:S01]  /*51d0*/  FFMA.FTZ R116, R21, UR10, -R102.reuse ;  /* 0x0000000a15747c23 */ /* 0x101fe20008010866 */
        /* <DEDUP_REMOVED lines=18> */
[----:B0-----:R-:W-:-:S01]  /*5300*/  FADD.FTZ R91, R27, R64 ;  /* 0x000000401b5b7221 */ /* 0x001fc20000010000 */
[----:B------:R-:W-:Y:S01]  /*5310*/  FFMA.FTZ R123, R129, UR10, -R102 ;  /* 0x0000000a817b7c23 */ /* 0x000fe20008010866 */
[----:B------:R-:W-:-:S02]  /*5320*/  @!P1 VIADD R83, R2, 0x2e840 ;  /* 0x0002e84002539836 */ /* 0x000fc40000000000 */
[--C-:B------:R-:W-:Y:S01]  /*5330*/  FFMA.FTZ R108, R108, UR10, -R102.reuse ;  /* 0x0000000a6c6c7c23 */ /* 0x100fe20008010866 */
[----:B------:R-:W-:-:S01]  /*5340*/  FFMA.FTZ R128, R15, UR10, -R102 ;  /* 0x0000000a0f807c23 */ /* 0x000fc20008010866 */
[--C-:B------:R-:W-:Y:S01]  /*5350*/  FFMA.FTZ R15, R130, UR10, -R102.reuse ;  /* 0x0000000a820f7c23 */ /* 0x100fe20008010866 */
[----:B------:R-:W-:-:S01]  /*5360*/  FFMA.FTZ R106, R106, UR10, -R102 ;  /* 0x0000000a6a6a7c23 */ /* 0x000fc20008010866 */
[----:B------:R-:W0:Y:S01]  /*5370*/  MUFU.EX2 R92, R92 ;  /* 0x0000005c005c7308 */ /* 0x000e220000000800 */
[----:B-1----:R-:W-:-:S01]  /*5380*/  FADD.FTZ R90, R94, R91 ;  /* 0x0000005b5e5a7221 */ /* 0x002fc20000010000 */
[----:B------:R-:W-:Y:S01]  /*5390*/  FADD.FTZ R91, R35, R86 ;  /* 0x00000056235b7221 */ /* 0x000fe20000010000 */
[----:B------:R-:W-:Y:S01]  /*53a0*/  @!P1 PRMT R83, RZ, 0x654, R83 ;  /* 0x00000654ff539816 */ /* 0x000fe20000000053 */
[--C-:B------:R-:W-:Y:S01]  /*53b0*/  FFMA.FTZ R58, R58, UR10, -R102.reuse ;  /* 0x0000000a3a3a7c23 */ /* 0x100fe20008010866 */
[----:B------:R-:W-:-:S01]  /*53c0*/  FFMA.FTZ R104, R104, UR10, -R102 ;  /* 0x0000000a68687c23 */ /* 0x000fc20008010866 */
[----:B------:R-:W-:Y:S01]  /*53d0*/  FADD.FTZ R86, R34, R91 ;  /* 0x0000005b22567221 */ /* 0x000fe20000010000 */
[----:B------:R1:W-:Y:S01]  /*53e0*/  @!P1 SYNCS.ARRIVE.TRANS64.RED.A1T0 RZ, [R83+URZ], RZ ;  /* 0x000000ff53ff99a7 */ /* 0x0003e2000810043f */
[----:B------:R-:W3:Y:S01]  /*53f0*/  MUFU.EX2 R93, R93 ;  /* 0x0000005d005d7308 */ /* 0x000ee20000000800 */
[----:B--2---:R-:W-:-:S01]  /*5400*/  FADD.FTZ R135, R131, R90 ;  /* 0x0000005a83877221 */ /* 0x004fc20000010000 */
[----:B------:R-:W-:Y:S01]  /*5410*/  FADD.FTZ R91, R39, R86 ;  /* 0x00000056275b7221 */ /* 0x000fe20000010000 */
[----:B------:R-:W-:-:S01]  /*5420*/  FFMA.FTZ R86, R60, UR10, -R102 ;  /* 0x0000000a3c567c23 */ /* 0x000fc20008010866 */
[--C-:B------:R-:W-:Y:S01]  /*5430*/  FFMA.FTZ R127, R122, UR10, -R102.reuse ;  /* 0x0000000a7a7f7c23 */ /* 0x100fe20008010866 */
[----:B------:R-:W-:-:S01]  /*5440*/  FFMA.FTZ R129, R81, UR10, -R102 ;  /* 0x0000000a51817c23 */ /* 0x000fc20008010866 */
[--C-:B------:R-:W-:Y:S01]  /*5450*/  FFMA.FTZ R84, R84, UR10, -R102.reuse ;  /* 0x0000000a54547c23 */ /* 0x100fe20008010866 */
[----:B------:R-:W-:-:S01]  /*5460*/  FFMA.FTZ R81, R110, UR10, -R102 ;  /* 0x0000000a6e517c23 */ /* 0x000fc20008010866 */
[----:B------:R-:W-:Y:S01]  /*5470*/  MUFU.EX2 R114, R114 ;  /* 0x0000007200727308 */ /* 0x000fe20000000800 */
        /* <DEDUP_REMOVED lines=24> */
[----:B------:R-:W-:Y:S01]  /*5600*/  F2FP.SATFINITE.E4M3.F32.PACK_AB_MERGE_C R225, R131, R94, RZ ;  /* 0x0000005e83e1723e */ /* 0x000fe200048070ff */
[----:B------:R-:W-:Y:S01]  /*5610*/  IMAD.MOV.U32 R31, RZ, RZ, R87 ;  /* 0x000000ffff1f7224 */ /* 0x000fe200078e0057 */
[----:B------:R-:W-:-:S02]  /*5620*/  F2FP.SATFINITE.E4M3.F32.PACK_AB_MERGE_C R226, R51, R38, RZ ;  /* 0x0000002633e2723e */ /* 0x000fc400048070ff */
[----:B0-----:R-:W-:Y:S02]  /*5630*/  F2FP.SATFINITE.E4M3.F32.PACK_AB_MERGE_C R227, R121, R114, RZ ;  /* 0x0000007279e3723e */ /* 0x001fe400048070ff */
[----:B------:R-:W-:Y:S01]  /*5640*/  F2FP.SATFINITE.E4M3.F32.PACK_AB_MERGE_C R225, R64, R27, R225 ;  /* 0x0000001b40e1723e */ /* 0x000fe200048070e1 */
[----:B------:R-:W-:Y:S01]  /*5650*/  MUFU.EX2 R55, R55 ;  /* 0x0000003700377308 */ /* 0x000fe20000000800 */
[----:B------:R-:W-:Y:S01]  /*5660*/  F2FP.SATFINITE.E4M3.F32.PACK_AB_MERGE_C R226, R39, R34, R226 ;  /* 0x0000002227e2723e */ /* 0x000fe200048070e2 */
[----:B------:R-:W-:Y:S01]  /*5670*/  IMAD.MOV.U32 R64, RZ, RZ, R87 ;  /* 0x000000ffff407224 */ /* 0x000fe200078e0057 */
[----:B------:R-:W-:Y:S01]  /*5680*/  F2FP.SATFINITE.E4M3.F32.PACK_AB_MERGE_C R227, R93, R92, R227 ;  /* 0x0000005c5de3723e */ /* 0x000fe200048070e3 */
[--C-:B------:R-:W-:Y:S02]  /*5690*/  IMAD.MOV.U32 R39, RZ, RZ, R87.reuse ;  /* 0x000000ffff277224 */ /* 0x100fe400078e0057 */
[--C-:B------:R-:W-:Y:S02]  /*56a0*/  IMAD.MOV.U32 R34, RZ, RZ, R87.reuse ;  /* 0x000000ffff227224 */ /* 0x100fe400078e0057 */
[----:B------:R-:W0:Y:S01]  /*56b0*/  MUFU.EX2 R119, R119 ;  /* 0x0000007700777308 */ /* 0x000e220000000800 */
[----:B------:R-:W-:-:S07]  /*56c0*/  IMAD.MOV.U32 R27, RZ, RZ, R87 ;  /* 0x000000ffff1b7224 */ /* 0x000fce00078e0057 */
[----:B------:R-:W-:Y:S08]  /*56d0*/  MUFU.EX2 R54, R54 ;  /* 0x0000003600367308 */ /* 0x000ff00000000800 */
[----:B------:R-:W-:Y:S08]  /*56e0*/  MUFU.EX2 R123, R123 ;  /* 0x0000007b007b7308 */ /* 0x000ff00000000800 */
[----:B------:R3:W-:Y:S08]  /*56f0*/  MUFU.EX2 R2, R108 ;  /* 0x0000006c00027308 */ /* 0x0007f00000000800 */
[----:B------:R-:W4:Y:S01]  /*5700*/  MUFU.EX2 R65, R65 ;  /* 0x0000004100417308 */ /* 0x000f220000000800 */
[----:B---3--:R-:W-:-:S04]  /*5710*/  FADD.FTZ R108, R114, R135 ;  /* 0x00000087726c7221 */ /* 0x008fc80000010000 */
[----:B------:R-:W-:-:S03]  /*5720*/  FADD.FTZ R135, R121, R108 ;  /* 0x0000006c79877221 */ /* 0x000fc60000010000 */
[----:B------:R-:W3:Y:S01]  /*5730*/  MUFU.EX2 R128, R128 ;  /* 0x0000008000807308 */ /* 0x000ee20000000800 */
[----:B--2---:R-:W-:-:S04]  /*5740*/  FADD.FTZ R108, R112, R135 ;  /* 0x00000087706c7221 */ /* 0x004fc80000010000 */
[----:B0-----:R-:W-:-:S03]  /*5750*/  FADD.FTZ R108, R119, R108 ;  /* 0x0000006c776c7221 */ /* 0x001fc60000010000 */
[----:B-1----:R0:W-:Y:S01]  /*5760*/  MUFU.EX2 R83, R106 ;  /* 0x0000006a00537308 */ /* 0x0021e20000000800 */
[----:B----4-:R-:W-:-:S04]  /*5770*/  F2FP.SATFINITE.E4M3.F32.PACK_AB_MERGE_C R220, R65, R54, RZ ;  /* 0x0000003641dc723e */ /* 0x010fc800048070ff */
[----:B------:R-:W-:-:S03]  /*5780*/  F2FP.SATFINITE.E4M3.F32.PACK_AB_MERGE_C R220, R55, R50, R220 ;  /* 0x0000003237dc723e */ /* 0x000fc600048070dc */
[----:B------:R-:W-:Y:S01]  /*5790*/  MUFU.EX2 R66, R66 ;  /* 0x0000004200427308 */ /* 0x000fe20000000800 */
[----:B0-----:R-:W-:-:S01]  /*57a0*/  FADD.FTZ R106, R50, R91 ;  /* 0x0000005b326a7221 */ /* 0x001fc20000010000 */
[----:B---3--:R-:W-:Y:S01]  /*57b0*/  F2FP.SATFINITE.E4M3.F32.PACK_AB_MERGE_C R221, R128, R123, RZ ;  /* 0x0000007b80dd723e */ /* 0x008fe200048070ff */
[----:B------:R-:W-:Y:S02]  /*57c0*/  IMAD.MOV.U32 R50, RZ, RZ, R87 ;  /* 0x000000ffff327224 */ /* 0x000fe400078e0057 */
[----:B------:R-:W-:Y:S01]  /*57d0*/  FADD.FTZ R91, R55, R106 ;  /* 0x0000006a375b7221 */ /* 0x000fe20000010000 */
[----:B------:R-:W-:Y:S01]  /*57e0*/  F2FP.SATFINITE.E4M3.F32.PACK_AB_MERGE_C R221, R119, R112, R221 ;  /* 0x0000007077dd723e */ /* 0x000fe200048070dd */
[----:B------:R-:W-:Y:S01]  /*57f0*/  IMAD.MOV.U32 R55, RZ, RZ, R87 ;  /* 0x000000ffff377224 */ /* 0x000fe200078e0057 */
[----:B------:R-:W0:Y:S08]  /*5800*/  MUFU.EX2 R15, R15 ;  /* 0x0000000f000f7308 */ /* 0x000e300000000800 */
[----:B------:R-:W-:Y:S08]  /*5810*/  MUFU.EX2 R67, R67 ;  /* 0x0000004300437308 */ /* 0x000ff00000000800 */
[----:B------:R-:W1:Y:S08]  /*5820*/  MUFU.EX2 R116, R116 ;  /* 0x0000007400747308 */ /* 0x000e700000000800 */
[----:B------:R2:W-:Y:S08]  /*5830*/  MUFU.EX2 R60, R58 ;  /* 0x0000003a003c7308 */ /* 0x0005f00000000800 */
[----:B------:R-:W-:Y:S01]  /*5840*/  MUFU.EX2 R3, R3 ;  /* 0x0000000300037308 */ /* 0x000fe20000000800 */
[----:B--2---:R-:W-:-:S01]  /*5850*/  FADD.FTZ R58, R54, R91 ;  /* 0x0000005b363a7221 */ /* 0x004fc20000010000 */
[----:B------:R-:W-:Y:S01]  /*5860*/  FFMA.FTZ R91, R69, UR10, -R102 ;  /* 0x0000000a455b7c23 */ /* 0x000fe20008010866 */
[----:B------:R-:W-:-:S01]  /*5870*/  FADD.FTZ R69, R123, R108 ;  /* 0x0000006c7b457221 */ /* 0x000fc20000010000 */
[----:B------:R-:W-:Y:S01]  /*5880*/  FFMA.FTZ R102, R115, UR10, -R102 ;  /* 0x0000000a73667c23 */ /* 0x000fe20008010866 */
[----:B------:R-:W-:-:S01]  /*5890*/  FADD.FTZ R135, R65, R58 ;  /* 0x0000003a41877221 */ /* 0x000fc20000010000 */
[----:B------:R-:W-:-:S02]  /*58a0*/  IMAD.MOV.U32 R65, RZ, RZ, R87 ;  /* 0x000000ffff417224 */ /* 0x000fc400078e0057 */
[----:B------:R-:W-:-:S01]  /*58b0*/  FADD.FTZ R106, R128, R69 ;  /* 0x00000045806a7221 */ /* 0x000fc20000010000 */
[----:B------:R-:W-:Y:S01]  /*58c0*/  MUFU.EX2 R125, R125 ;  /* 0x0000007d007d7308 */ /* 0x000fe20000000800 */
[----:B------:R-:W-:Y:S02]  /*58d0*/  IMAD.MOV.U32 R54, RZ, RZ, R87 ;  /* 0x000000ffff367224 */ /* 0x000fe400078e0057 */
[----:B0-----:R-:W-:-:S04]  /*58e0*/  FADD.FTZ R69, R15, R106 ;  /* 0x0000006a0f457221 */ /* 0x001fc80000010000 */
[----:B-1----:R-:W-:Y:S01]  /*58f0*/  FADD.FTZ R106, R116, R69 ;  /* 0x00000045746a7221 */ /* 0x002fe20000010000 */
[----:B------:R-:W0:Y:S08]  /*5900*/  MUFU.EX2 R6, R6 ;  /* 0x0000000600067308 */ /* 0x000e300000000800 */
[----:B------:R-:W1:Y:S08]  /*5910*/  MUFU.EX2 R126, R126 ;  /* 0x0000007e007e7308 */ /* 0x000e700000000800 */
[----:B------:R-:W-:Y:S01]  /*5920*/  MUFU.EX2 R5, R144 ;  /* 0x0000009000057308 */ /* 0x000fe20000000800 */
[----:B0-----:R-:W-:-:S04]  /*5930*/  F2FP.SATFINITE.E4M3.F32.PACK_AB_MERGE_C R222, R6, R3, RZ ;  /* 0x0000000306de723e */ /* 0x001fc800048070ff */
[----:B------:R-:W-:-:S03]  /*5940*/  F2FP.SATFINITE.E4M3.F32.PACK_AB_MERGE_C R222, R67, R66, R222 ;  /* 0x0000004243de723e */ /* 0x000fc600048070de */
[----:B------:R0:W-:Y:S01]  /*5950*/  MUFU.EX2 R63, R104 ;  /* 0x00000068003f7308 */ /* 0x0001e20000000800 */
[----:B-1----:R-:W-:-:S04]  /*5960*/  F2FP.SATFINITE.E4M3.F32.PACK_AB_MERGE_C R223, R126, R125, RZ ;  /* 0x0000007d7edf723e */ /* 0x002fc800048070ff */
[----:B------:R-:W-:-:S03]  /*5970*/  F2FP.SATFINITE.E4M3.F32.PACK_AB_MERGE_C R223, R116, R15, R223 ;  /* 0x0000000f74df723e */ /* 0x000fc600048070df */
[----:B------:R-:W1:Y:S01]  /*5980*/  MUFU.EX2 R21, R21 ;  /* 0x0000001500157308 */ /* 0x000e620000000800 */
[----:B0-----:R-:W-:-:S01]  /*5990*/  FADD.FTZ R104, R66, R135 ;  /* 0x0000008742687221 */ /* 0x001fc20000010000 */
[----:B------:R-:W-:Y:S01]  /*59a0*/  FADD.FTZ R135, R125, R106 ;  /* 0x0000006a7d877221 */ /* 0x000fe20000010000 */
[----:B------:R-:W-:Y:S02]  /*59b0*/  IMAD.MOV.U32 R66, RZ, RZ, R87 ;  /* 0x000000ffff427224 */ /* 0x000fe400078e0057 */
[----:B------:R-:W-:Y:S01]  /*59c0*/  FADD.FTZ R104, R67, R104 ;  /* 0x0000006843687221 */ /* 0x000fe20000010000 */
[----:B------:R-:W-:Y:S02]  /*59d0*/  MOV R67, R87 ;  /* 0x0000005700437202 */ /* 0x000fe40000000f00 */
[----:B------:R-:W-:Y:S01]  /*59e0*/  MUFU.EX2 R8, R142 ;  /* 0x0000008e00087308 */ /* 0x000fe20000000800 */
[----:B------:R-:W-:-:S01]  /*59f0*/  FADD.FTZ R69, R3, R104 ;  /* 0x0000006803457221 */ /* 0x000fc20000010000 */
[----:B------:R-:W-:-:S06]  /*5a00*/  FADD.FTZ R104, R126, R135 ;  /* 0x000000877e687221 */ /* 0x000fcc0000010000 */
[----:B------:R-:W0:Y:S01]  /*5a10*/  MUFU.EX2 R118, R118 ;  /* 0x0000007600767308 */ /* 0x000e220000000800 */
[----:B-1----:R-:W-:-:S07]  /*5a20*/  FADD.FTZ R137, R21, R104 ;  /* 0x0000006815897221 */ /* 0x002fce0000010000 */
[----:B------:R-:W1:Y:S08]  /*5a30*/  MUFU.EX2 R7, R7 ;  /* 0x0000000700077308 */ /* 0x000e700000000800 */
[----:B------:R-:W2:Y:S01]  /*5a40*/  MUFU.EX2 R124, R124 ;  /* 0x0000007c007c7308 */ /* 0x000ea20000000800 */
[----:B0-----:R-:W-:-:S07]  /*5a50*/  FADD.FTZ R137, R118, R137 ;  /* 0x0000008976897221 */ /* 0x001fce0000010000 */
[----:B------:R-:W0:Y:S08]  /*5a60*/  MUFU.EX2 R10, R132 ;  /* 0x00000084000a7308 */ /* 0x000e300000000800 */
[----:B------:R3:W-:Y:S08]  /*5a70*/  MUFU.EX2 R58, R86 ;  /* 0x00000056003a7308 */ /* 0x0007f00000000800 */
[----:B------:R-:W4:Y:S01]  /*5a80*/  MUFU.EX2 R127, R127 ;  /* 0x0000007f007f7308 */ /* 0x000f220000000800 */
[----:B---3--:R-:W-:-:S04]  /*5a90*/  FADD.FTZ R86, R6, R69 ;  /* 0x0000004506567221 */ /* 0x008fc80000010000 */
[----:B------:R-:W-:-:S03]  /*5aa0*/  FADD.FTZ R135, R5, R86 ;  /* 0x0000005605877221 */ /* 0x000fc60000010000 */
[----:B------:R-:W3:Y:S01]  /*5ab0*/  MUFU.EX2 R73, R73 ;  /* 0x0000004900497308 */ /* 0x000ee20000000800 */
[----:B------:R-:W-:-:S04]  /*5ac0*/  FADD.FTZ R86, R8, R135 ;  /* 0x0000008708567221 */ /* 0x000fc80000010000 */
[----:B-1----:R-:W-:Y:S01]  /*5ad0*/  FADD.FTZ R135, R7, R86 ;  /* 0x0000005607877221 */ /* 0x002fe20000010000 */
[----:B--2---:R-:W-:-:S02]  /*5ae0*/  FADD.FTZ R86, R124, R137 ;  /* 0x000000897c567221 */ /* 0x004fc40000010000 */
[----:B------:R-:W1:Y:S01]  /*5af0*/  MUFU.EX2 R12, R12 ;  /* 0x0000000c000c7308 */ /* 0x000e620000000800 */
[----:B0-----:R-:W-:-:S01]  /*5b00*/  FADD.FTZ R104, R10, R135 ;  /* 0x000000870a687221 */ /* 0x001fc20000010000 */
[C---:B----4-:R-:W-:Y:S01]  /*5b10*/  FADD.FTZ R86, R127.reuse, R86 ;  /* 0x000000567f567221 */ /* 0x050fe20000010000 */
[----:B------:R-:W-:Y:S02]  /*5b20*/  F2FP.SATFINITE.E4M3.F32.PACK_AB_MERGE_C R124, R127, R124, RZ ;  /* 0x0000007c7f7c723e */ /* 0x000fe400048070ff */
[----:B------:R-:W-:Y:S02]  /*5b30*/  FADD.FTZ R115, R9, R104 ;  /* 0x0000006809737221 */ /* 0x000fe40000010000 */
[----:B------:R-:W-:Y:S01]  /*5b40*/  F2FP.SATFINITE.E4M3.F32.PACK_AB_MERGE_C R217, R118, R21, R124 ;  /* 0x0000001576d9723e */ /* 0x000fe2000480707c */
[----:B------:R-:W0:Y:S01]  /*5b50*/  MUFU.EX2 R76, R76 ;  /* 0x0000004c004c7308 */ /* 0x000e220000000800 */
[----:B---3--:R-:W-:-:S01]  /*5b60*/  FADD.FTZ R131, R73, R86 ;  /* 0x0000005649837221 */ /* 0x008fc20000010000 */
[----:B------:R-:W-:-:S06]  /*5b70*/  IMAD.MOV.U32 R86, RZ, RZ, R87 ;  /* 0x000000ffff567224 */ /* 0x000fcc00078e0057 */
[----:B------:R-:W2:Y:S01]  /*5b80*/  MUFU.EX2 R120, R120 ;  /* 0x0000007800787308 */ /* 0x000ea20000000800 */
[----:B-1----:R-:W-:-:S04]  /*5b90*/  FADD.FTZ R30, R12, R115 ;  /* 0x000000730c1e7221 */ /* 0x002fc80000010000 */
[----:B------:R-:W-:-:S03]  /*5ba0*/  FADD.FTZ R51, R11, R30 ;  /* 0x0000001e0b337221 */ /* 0x000fc60000010000 */
[----:B------:R-:W1:Y:S01]  /*5bb0*/  MUFU.EX2 R14, R14 ;  /* 0x0000000e000e7308 */ /* 0x000e620000000800 */
[----:B0-----:R-:W-:-:S07]  /*5bc0*/  FADD.FTZ R131, R76, R131 ;  /* 0x000000834c837221 */ /* 0x001fce0000010000 */
[----:B------:R-:W0:Y:S01]  /*5bd0*/  MUFU.EX2 R129, R129 ;  /* 0x0000008100817308 */ /* 0x000e220000000800 */
[----:B--2---:R-:W-:-:S07]  /*5be0*/  FADD.FTZ R30, R120, R131 ;  /* 0x00000083781e7221 */ /* 0x004fce0000010000 */
[----:B------:R-:W2:Y:S01]  /*5bf0*/  MUFU.EX2 R75, R75 ;  /* 0x0000004b004b7308 */ /* 0x000ea20000000800 */
[----:B-1----:R-:W-:-:S01]  /*5c00*/  FADD.FTZ R38, R14, R51 ;  /* 0x000000330e267221 */ /* 0x002fc20000010000 */
[----:B------:R-:W-:-:S03]  /*5c10*/  F2FP.SATFINITE.E4M3.F32.PACK_AB_MERGE_C R11, R14, R11, RZ ;  /* 0x0000000b0e0b723e */ /* 0x000fc600048070ff */
[----:B------:R-:W-:Y:S01]  /*5c20*/  FADD.FTZ R51, R13, R38 ;  /* 0x000000260d337221 */ /* 0x000fe20000010000 */
[----:B------:R-:W-:Y:S01]  /*5c30*/  F2FP.SATFINITE.E4M3.F32.PACK_AB_MERGE_C R218, R12, R9, R11 ;  /* 0x000000090cda723e */ /* 0x000fe2000480700b */
[----:B------:R-:W-:Y:S01]  /*5c40*/  IMAD.MOV.U32 R38, RZ, RZ, R87 ;  /* 0x000000ffff267224 */ /* 0x000fe200078e0057 */
[----:B------:R-:W1:Y:S01]  /*5c50*/  MUFU.EX2 R20, R20 ;  /* 0x0000001400147308 */ /* 0x000e620000000800 */
[----:B0-----:R-:W-:-:S01]  /*5c60*/  FADD.FTZ R30, R129, R30 ;  /* 0x0000001e811e7221 */ /* 0x001fc20000010000 */
[----:B------:R-:W-:-:S04]  /*5c70*/  F2FP.SATFINITE.E4M3.F32.PACK_AB_MERGE_C R120, R129, R120, RZ ;  /* 0x000000788178723e */ /* 0x000fc800048070ff */
[----:B------:R-:W-:Y:S01]  /*5c80*/  F2FP.SATFINITE.E4M3.F32.PACK_AB_MERGE_C R219, R76, R73, R120 ;  /* 0x000000494cdb723e */ /* 0x000fe20004807078 */
[----:B------:R-:W-:Y:S01]  /*5c90*/  IMAD.MOV.U32 R76, RZ, RZ, R87 ;  /* 0x000000ffff4c7224 */ /* 0x000fe200078e0057 */
[----:B------:R-:W0:Y:S01]  /*5ca0*/  MUFU.EX2 R78, R78 ;  /* 0x0000004e004e7308 */ /* 0x000e220000000800 */
[----:B--2---:R-:W-:-:S01]  /*5cb0*/  FADD.FTZ R3, R75, R30 ;  /* 0x0000001e4b037221 */ /* 0x004fc20000010000 */
[----:B------:R-:W-:Y:S01]  /*5cc0*/  F2FP.SATFINITE.E4M3.F32.PACK_AB_MERGE_C R30, R10, R7, RZ ;  /* 0x000000070a1e723e */ /* 0x000fe200048070ff */
[----:B------:R-:W-:-:S03]  /*5cd0*/  IMAD.MOV.U32 R73, RZ, RZ, R87 ;  /* 0x000000ffff497224 */ /* 0x000fc600078e0057 */
[----:B------:R-:W-:Y:S02]  /*5ce0*/  F2FP.SATFINITE.E4M3.F32.PACK_AB_MERGE_C R216, R8, R5, R30 ;  /* 0x0000000508d8723e */ /* 0x000fe4000480701e */
[----:B------:R-:W2:Y:S01]  /*5cf0*/  MUFU.EX2 R84, R84 ;  /* 0x0000005400547308 */ /* 0x000ea20000000800 */
[----:B-1----:R-:W-:-:S01]  /*5d00*/  FADD.FTZ R51, R20, R51 ;  /* 0x0000003314337221 */ /* 0x002fc20000010000 */
[----:B------:R-:W-:-:S03]  /*5d10*/  MOV R30, R87 ;  /* 0x00000057001e7202 */ /* 0x000fc60000000f00 */
[----:B------:R-:W-:Y:S01]  /*5d20*/  FADD.FTZ R10, R72, R51 ;  /* 0x00000033480a7221 */ /* 0x000fe20000010000 */
[----:B------:R-:W-:Y:S01]  /*5d30*/  F2FP.SATFINITE.E4M3.F32.PACK_AB_MERGE_C R72, R77, R72, RZ ;  /* 0x000000484d48723e */ /* 0x000fe200048070ff */
[----:B------:R-:W-:Y:S01]  /*5d40*/  IMAD.MOV.U32 R51, RZ, RZ, R87 ;  /* 0x000000ffff337224 */ /* 0x000fe200078e0057 */
[----:B------:R-:W1:Y:S01]  /*5d50*/  MUFU.EX2 R133, R133 ;  /* 0x0000008500857308 */ /* 0x000e620000000800 */
[----:B0-----:R-:W-:-:S01]  /*5d60*/  FADD.FTZ R3, R78, R3 ;  /* 0x000000034e037221 */ /* 0x001fc20000010000 */
[----:B------:R-:W-:Y:S01]  /*5d70*/  F2FP.SATFINITE.E4M3.F32.PACK_AB_MERGE_C R212, R20, R13, R72 ;  /* 0x0000000d14d4723e */ /* 0x000fe20004807048 */
[----:B------:R-:W-:-:S05]  /*5d80*/  IMAD.MOV.U32 R72, RZ, RZ, R87 ;  /* 0x000000ffff487224 */ /* 0x000fca00078e0057 */
[----:B------:R-:W0:Y:S01]  /*5d90*/  MUFU.EX2 R74, R74 ;  /* 0x0000004a004a7308 */ /* 0x000e220000000800 */
[----:B--2---:R-:W-:-:S01]  /*5da0*/  FADD.FTZ R14, R84, R3 ;  /* 0x00000003540e7221 */ /* 0x004fc20000010000 */
[----:B------:R-:W-:Y:S01]  /*5db0*/  FADD.FTZ R3, R77, R10 ;  /* 0x0000000a4d037221 */ /* 0x000fe20000010000 */
[----:B------:R-:W-:-:S05]  /*5dc0*/  IMAD.MOV.U32 R77, RZ, RZ, R87 ;  /* 0x000000ffff4d7224 */ /* 0x000fca00078e0057 */
[----:B------:R-:W2:Y:S01]  /*5dd0*/  MUFU.EX2 R80, R80 ;  /* 0x0000005000507308 */ /* 0x000ea20000000800 */
[----:B-1----:R-:W-:-:S01]  /*5de0*/  FADD.FTZ R7, R133, R14 ;  /* 0x0000000e85077221 */ /* 0x002fc20000010000 */
[----:B------:R-:W-:-:S04]  /*5df0*/  F2FP.SATFINITE.E4M3.F32.PACK_AB_MERGE_C R84, R133, R84, RZ ;  /* 0x000000548554723e */ /* 0x000fc800048070ff */
[----:B------:R-:W-:Y:S01]  /*5e00*/  F2FP.SATFINITE.E4M3.F32.PACK_AB_MERGE_C R213, R78, R75, R84 ;  /* 0x0000004b4ed5723e */ /* 0x000fe20004807054 */
[----:B------:R-:W-:Y:S01]  /*5e10*/  IMAD.MOV.U32 R84, RZ, RZ, R87 ;  /* 0x000000ffff547224 */ /* 0x000fe200078e0057 */
[----:B------:R-:W1:Y:S01]  /*5e20*/  MUFU.EX2 R81, R81 ;  /* 0x0000005100517308 */ /* 0x000e620000000800 */
[----:B0-----:R-:W-:-:S01]  /*5e30*/  FADD.FTZ R10, R74, R3 ;  /* 0x000000034a0a7221 */ /* 0x001fc20000010000 */
[--C-:B------:R-:W-:Y:S02]  /*5e40*/  IMAD.MOV.U32 R78, RZ, RZ, R87.reuse ;  /* 0x000000ffff4e7224 */ /* 0x100fe400078e0057 */
[----:B------:R-:W-:Y:S02]  /*5e50*/  IMAD.MOV.U32 R75, RZ, RZ, R87 ;  /* 0x000000ffff4b7224 */ /* 0x000fe400078e0057 */
[----:B------:R-:W-:Y:S02]  /*5e60*/  FADD.FTZ R3, R79, R10 ;  /* 0x0000000a4f037221 */ /* 0x000fe40000010000 */
        /* <DEDUP_REMOVED lines=10> */
[----:B------:R-:W-:Y:S01]  /*5f10*/  F2FP.SATFINITE.E4M3.F32.PACK_AB_MERGE_C R56, R59, R56, RZ ;  /* 0x000000383b38723e */ /* 0x000fe200048070ff */
[----:B------:R-:W-:-:S03]  /*5f20*/  IMAD.MOV.U32 R59, RZ, RZ, R87 ;  /* 0x000000ffff3b7224 */ /* 0x000fc600078e0057 */
[----:B------:R-:W-:Y:S01]  /*5f30*/  F2FP.SATFINITE.E4M3.F32.PACK_AB_MERGE_C R214, R79, R74, R56 ;  /* 0x0000004a4fd6723e */ /* 0x000fe20004807038 */
[--C-:B------:R-:W-:Y:S01]  /*5f40*/  IMAD.MOV.U32 R79, RZ, RZ, R87.reuse ;  /* 0x000000ffff4f7224 */ /* 0x100fe200078e0057 */
[----:B------:R-:W1:Y:S01]  /*5f50*/  MUFU.EX2 R41, R41 ;  /* 0x0000002900297308 */ /* 0x000e620000000800 */
[C---:B0-----:R-:W-:Y:S01]  /*5f60*/  F2FP.SATFINITE.E4M3.F32.PACK_AB_MERGE_C R82, R85.reuse, R82, RZ ;  /* 0x000000525552723e */ /* 0x041fe200048070ff */
[----:B------:R-:W-:Y:S01]  /*5f70*/  FADD.FTZ R85, R85, R14 ;  /* 0x0000000e55557221 */ /* 0x000fe20000010000 */
[----:B------:R-:W-:Y:S02]  /*5f80*/  IMAD.MOV.U32 R74, RZ, RZ, R87 ;  /* 0x000000ffff4a7224 */ /* 0x000fe400078e0057 */
[----:B------:R-:W-:Y:S01]  /*5f90*/  F2FP.SATFINITE.E4M3.F32.PACK_AB_MERGE_C R215, R81, R80, R82 ;  /* 0x0000005051d7723e */ /* 0x000fe20004807052 */
[----:B------:R-:W-:-:S01]  /*5fa0*/  FADD.FTZ R14, R2, R85 ;  /* 0x00000055020e7221 */ /* 0x000fc20000010000 */
[----:B------:R-:W-:Y:S01]  /*5fb0*/  IMAD.MOV.U32 R85, RZ, RZ, R87 ;  /* 0x000000ffff557224 */ /* 0x000fe200078e0057 */
[----:B------:R-:W0:Y:S01]  /*5fc0*/  MUFU.EX2 R70, R70 ;  /* 0x0000004600467308 */ /* 0x000e220000000800 */
[----:B--2---:R-:W-:-:S01]  /*5fd0*/  FADD.FTZ R3, R57, R10 ;  /* 0x0000000a39037221 */ /* 0x004fc20000010000 */
[----:B------:R-:W-:-:S02]  /*5fe0*/  IMAD.MOV.U32 R82, RZ, RZ, R87 ;  /* 0x000000ffff527224 */ /* 0x000fc400078e0057 */
[----:B------:R-:W-:Y:S02]  /*5ff0*/  IMAD.MOV.U32 R81, RZ, RZ, R87 ;  /* 0x000000ffff517224 */ /* 0x000fe400078e0057 */
[----:B------:R-:W-:Y:S01]  /*6000*/  FADD.FTZ R26, R40, R3 ;  /* 0x00000003281a7221 */ /* 0x000fe20000010000 */
[----:B------:R-:W-:-:S01]  /*6010*/  FADD.FTZ R3, R83, R14 ;  /* 0x0000000e53037221 */ /* 0x000fc20000010000 */
[----:B------:R-:W-:Y:S01]  /*6020*/  IMAD.MOV.U32 R80, RZ, RZ, R87 ;  /* 0x000000ffff507224 */ /* 0x000fe200078e0057 */
[----:B------:R-:W2:Y:S01]  /*6030*/  MUFU.EX2 R68, R68 ;  /* 0x0000004400447308 */ /* 0x000ea20000000800 */
[----:B-1----:R-:W-:-:S01]  /*6040*/  FADD.FTZ R7, R41, R26 ;  /* 0x0000001a29077221 */ /* 0x002fc20000010000 */
[----:B------:R-:W-:Y:S01]  /*6050*/  FADD.FTZ R14, R60, R3 ;  /* 0x000000033c0e7221 */ /* 0x000fe20000010000 */
[C---:B------:R-:W-:Y:S01]  /*6060*/  F2FP.SATFINITE.E4M3.F32.PACK_AB_MERGE_C R60, R63.reuse, R60, RZ ;  /* 0x0000003c3f3c723e */ /* 0x040fe200048070ff */
[----:B------:R-:W-:Y:S02]  /*6070*/  IMAD.MOV.U32 R56, RZ, RZ, R87 ;  /* 0x000000ffff387224 */ /* 0x000fe400078e0057 */
[----:B------:R-:W-:-:S01]  /*6080*/  FADD.FTZ R63, R63, R14 ;  /* 0x0000000e3f3f7221 */ /* 0x000fc20000010000 */
[----:B------:R-:W-:Y:S01]  /*6090*/  F2FP.SATFINITE.E4M3.F32.PACK_AB_MERGE_C R209, R83, R2, R60 ;  /* 0x0000000253d1723e */ /* 0x000fe2000480703c */
[----:B------:R-:W1:Y:S01]  /*60a0*/  MUFU.EX2 R95, R95 ;  /* 0x0000005f005f7308 */ /* 0x000e620000000800 */
[----:B0-----:R-:W-:-:S01]  /*60b0*/  FADD.FTZ R7, R70, R7 ;  /* 0x0000000746077221 */ /* 0x001fc20000010000 */
[----:B------:R-:W-:Y:S01]  /*60c0*/  FADD.FTZ R26, R58, R63 ;  /* 0x0000003f3a1a7221 */ /* 0x000fe20000010000 */
[----:B------:R-:W-:Y:S01]  /*60d0*/  F2FP.SATFINITE.E4M3.F32.PACK_AB_MERGE_C R41, R70, R41, RZ ;  /* 0x000000294629723e */ /* 0x000fe200048070ff */
[----:B------:R-:W-:-:S02]  /*60e0*/  IMAD.MOV.U32 R83, RZ, RZ, R87 ;  /* 0x000000ffff537224 */ /* 0x000fc400078e0057 */
[----:B------:R-:W-:Y:S01]  /*60f0*/  IMAD.MOV.U32 R70, RZ, RZ, R87 ;  /* 0x000000ffff467224 */ /* 0x000fe200078e0057 */
[----:B------:R-:W-:Y:S01]  /*6100*/  F2FP.SATFINITE.E4M3.F32.PACK_AB_MERGE_C R208, R40, R57, R41 ;  /* 0x0000003928d0723e */ /* 0x000fe20004807029 */
        /* <DEDUP_REMOVED lines=8> */
[----:B------:R-:W-:-:S04]  /*6190*/  IMAD.MOV.U32 R40, RZ, RZ, R87 ;  /* 0x000000ffff287224 */ /* 0x000fc800078e0057 */
[----:B------:R-:W1:Y:S01]  /*61a0*/  MUFU.EX2 R69, R62 ;  /* 0x0000003e00457308 */ /* 0x000e620000000800 */
[----:B0-----:R-:W-:-:S07]  /*61b0*/  FADD.FTZ R26, R61, R26 ;  /* 0x0000001a3d1a7221 */ /* 0x001fce0000010000 */
[----:B------:R-:W0:Y:S01]  /*61c0*/  MUFU.EX2 R25, R25 ;  /* 0x0000001900197308 */ /* 0x000e220000000800 */
[----:B--2---:R-:W-:-:S07]  /*61d0*/  FADD.FTZ R8, R24, R3 ;  /* 0x0000000318087221 */ /* 0x004fce0000010000 */
[----:B------:R-:W2:Y:S01]  /*61e0*/  MUFU.EX2 R90, R90 ;  /* 0x0000005a005a7308 */ /* 0x000ea20000000800 */
[----:B-1----:R-:W-:-:S01]  /*61f0*/  FADD.FTZ R3, R69, R26 ;  /* 0x0000001a45037221 */ /* 0x002fc20000010000 */
[----:B------:R-:W-:-:S06]  /*6200*/  IMAD.MOV.U32 R26, RZ, RZ, R87 ;  /* 0x000000ffff1a7224 */ /* 0x000fcc00078e0057 */
[----:B------:R-:W1:Y:S01]  /*6210*/  MUFU.EX2 R28, R28 ;  /* 0x0000001c001c7308 */ /* 0x000e620000000800 */
[C---:B0-----:R-:W-:Y:S01]  /*6220*/  F2FP.SATFINITE.E4M3.F32.PACK_AB_MERGE_C R24, R25.reuse, R24, RZ ;  /* 0x000000181918723e */ /* 0x041fe200048070ff */
[----:B------:R-:W-:-:S03]  /*6230*/  FADD.FTZ R25, R25, R8 ;  /* 0x0000000819197221 */ /* 0x000fc60000010000 */
[----:B------:R-:W-:Y:S01]  /*6240*/  F2FP.SATFINITE.E4M3.F32.PACK_AB_MERGE_C R210, R95, R68, R24 ;  /* 0x000000445fd2723e */ /* 0x000fe20004807018 */
[----:B------:R-:W-:Y:S02]  /*6250*/  IMAD.MOV.U32 R68, RZ, RZ, R87 ;  /* 0x000000ffff447224 */ /* 0x000fe400078e0057 */
[----:B------:R-:W0:Y:S01]  /*6260*/  MUFU.EX2 R62, R98 ;  /* 0x00000062003e7308 */ /* 0x000e220000000800 */
        /* <DEDUP_REMOVED lines=9> */
[----:B------:R-:W-:Y:S02]  /*6300*/  IMAD.MOV.U32 R25, RZ, RZ, R87 ;  /* 0x000000ffff197224 */ /* 0x000fe400078e0057 */
        /* <DEDUP_REMOVED lines=8> */
[----:B------:R0:W3:Y:S01]  /*6390*/  MUFU.EX2 R6, R71 ;  /* 0x0000004700067308 */ /* 0x0000e20000000800 */
[----:B--2---:R-:W-:-:S07]  /*63a0*/  FADD.FTZ R3, R91, R12 ;  /* 0x0000000c5b037221 */ /* 0x004fce0000010000 */
[----:B------:R-:W2:Y:S01]  /*63b0*/  MUFU.EX2 R44, R44 ;  /* 0x0000002c002c7308 */ /* 0x000ea20000000800 */
[C---:B-1----:R-:W-:Y:S01]  /*63c0*/  F2FP.SATFINITE.E4M3.F32.PACK_AB_MERGE_C R42, R29.reuse, R42, RZ ;  /* 0x0000002a1d2a723e */ /* 0x042fe200048070ff */
[----:B------:R-:W-:Y:S01]  /*63d0*/  FADD.FTZ R29, R29, R20 ;  /* 0x000000141d1d7221 */ /* 0x000fe20000010000 */
[--C-:B0-----:R-:W-:Y:S02]  /*63e0*/  IMAD.MOV.U32 R71, RZ, RZ, R87.reuse ;  /* 0x000000ffff477224 */ /* 0x101fe400078e0057 */
[----:B------:R-:W-:Y:S01]  /*63f0*/  F2FP.SATFINITE.E4M3.F32.PACK_AB_MERGE_C R204, R43, R28, R42 ;  /* 0x0000001c2bcc723e */ /* 0x000fe2000480702a */
[----:B------:R-:W-:Y:S02]  /*6400*/  IMAD.MOV.U32 R43, RZ, RZ, R87 ;  /* 0x000000ffff2b7224 */ /* 0x000fe400078e0057 */
[----:B------:R-:W0:Y:S01]  /*6410*/  MUFU.EX2 R97, R97 ;  /* 0x0000006100617308 */ /* 0x000e220000000800 */
[C---:B---3--:R-:W-:Y:S01]  /*6420*/  F2FP.SATFINITE.E4M3.F32.PACK_AB_MERGE_C R91, R6.reuse, R91, RZ ;  /* 0x0000005b065b723e */ /* 0x048fe200048070ff */
[----:B------:R-:W-:Y:S01]  /*6430*/  FADD.FTZ R6, R6, R3 ;  /* 0x0000000306067221 */ /* 0x000fe20000010000 */
[----:B------:R-:W-:-:S02]  /*6440*/  IMAD.MOV.U32 R42, RZ, RZ, R87 ;  /* 0x000000ffff2a7224 */ /* 0x000fc400078e0057 */
[----:B------:R-:W-:Y:S01]  /*6450*/  F2FP.SATFINITE.E4M3.F32.PACK_AB_MERGE_C R205, R35, R62, R91 ;  /* 0x0000003e23cd723e */ /* 0x000fe2000480705b */
[----:B------:R-:W-:Y:S02]  /*6460*/  IMAD.MOV.U32 R62, RZ, RZ, R87 ;  /* 0x000000ffff3e7224 */ /* 0x000fe400078e0057 */
[----:B------:R-:W1:Y:S01]  /*6470*/  MUFU.EX2 R45, R45 ;  /* 0x0000002d002d7308 */ /* 0x000e620000000800 */
[----:B--2---:R-:W-:-:S01]  /*6480*/  FADD.FTZ R12, R44, R29 ;  /* 0x0000001d2c0c7221 */ /* 0x004fc20000010000 */
[--C-:B------:R-:W-:Y:S02]  /*6490*/  IMAD.MOV.U32 R35, RZ, RZ, R87.reuse ;  /* 0x000000ffff237224 */ /* 0x100fe400078e0057 */
[--C-:B------:R-:W-:Y:S02]  /*64a0*/  IMAD.MOV.U32 R29, RZ, RZ, R87.reuse ;  /* 0x000000ffff1d7224 */ /* 0x100fe400078e0057 */
[----:B------:R-:W-:Y:S02]  /*64b0*/  IMAD.MOV.U32 R28, RZ, RZ, R87 ;  /* 0x000000ffff1c7224 */ /* 0x000fe400078e0057 */
        /* <DEDUP_REMOVED lines=11> */
[C---:B--2---:R-:W-:Y:S01]  /*6570*/  F2FP.SATFINITE.E4M3.F32.PACK_AB_MERGE_C R32, R33.reuse, R32, RZ ;  /* 0x000000202120723e */ /* 0x044fe200048070ff */
[----:B------:R-:W-:-:S03]  /*6580*/  FADD.FTZ R33, R33, R20 ;  /* 0x0000001421217221 */ /* 0x000fc60000010000 */
[----:B------:R-:W-:Y:S01]  /*6590*/  F2FP.SATFINITE.E4M3.F32.PACK_AB_MERGE_C R206, R45, R44, R32 ;  /* 0x0000002c2dce723e */ /* 0x000fe20004807020 */
[----:B------:R-:W-:Y:S02]  /*65a0*/  IMAD.MOV.U32 R45, RZ, RZ, R87 ;  /* 0x000000ffff2d7224 */ /* 0x000fe400078e0057 */
        /* <DEDUP_REMOVED lines=8> */
[----:B------:R-:W-:-:S06]  /*6630*/  IMAD.MOV.U32 R33, RZ, RZ, R87 ;  /* 0x000000ffff217224 */ /* 0x000fcc00078e0057 */
        /* <DEDUP_REMOVED lines=16> */
[C---:B--2---:R-:W-:Y:S01]  /*6740*/  F2FP.SATFINITE.E4M3.F32.PACK_AB_MERGE_C R107, R8.reuse, R107, RZ ;  /* 0x0000006b086b723e */ /* 0x044fe200048070ff */
[----:B------:R-:W-:Y:S01]  /*6750*/  FADD.FTZ R8, R8, R3 ;  /* 0x0000000308087221 */ /* 0x000fe20000010000 */
[----:B------:R-:W-:Y:S02]  /*6760*/  IMAD.MOV.U32 R48, RZ, RZ, R87 ;  /* 0x000000ffff307224 */ /* 0x000fe400078e0057 */
[----:B------:R-:W-:Y:S01]  /*6770*/  F2FP.SATFINITE.E4M3.F32.PACK_AB_MERGE_C R201, R14, R105, R107 ;  /* 0x000000690ec9723e */ /* 0x000fe2000480706b */
[----:B------:R-:W-:Y:S02]  /*6780*/  IMAD.MOV.U32 R36, RZ, RZ, R87 ;  /* 0x000000ffff247224 */ /* 0x000fe400078e0057 */
[----:B------:R-:W2:Y:S01]  /*6790*/  MUFU.EX2 R37, R37 ;  /* 0x0000002500257308 */ /* 0x000ea20000000800 */
[----:B0-----:R-:W-:-:S01]  /*67a0*/  FADD.FTZ R2, R46, R53 ;  /* 0x000000352e027221 */ /* 0x001fc20000010000 */
[----:B------:R-:W-:-:S06]  /*67b0*/  IMAD.MOV.U32 R53, RZ, RZ, R87 ;  /* 0x000000ffff357224 */ /* 0x000fcc00078e0057 */
[----:B------:R-:W0:Y:S01]  /*67c0*/  MUFU.EX2 R6, R111 ;  /* 0x0000006f00067308 */ /* 0x000e220000000800 */
[----:B-1----:R-:W-:-:S07]  /*67d0*/  FADD.FTZ R3, R113, R8 ;  /* 0x0000000871037221 */ /* 0x002fce0000010000 */
[----:B------:R-:W1:Y:S01]  /*67e0*/  MUFU.EX2 R47, R47 ;  /* 0x0000002f002f7308 */ /* 0x000e620000000800 */
[----:B--2---:R-:W-:-:S07]  /*67f0*/  FADD.FTZ R2, R37, R2 ;  /* 0x0000000225027221 */ /* 0x004fce0000010000 */
[----:B------:R-:W2:Y:S01]  /*6800*/  MUFU.EX2 R52, R52 ;  /* 0x0000003400347308 */ /* 0x000ea20000000800 */
[----:B0-----:R-:W-:-:S07]  /*6810*/  FADD.FTZ R8, R6, R3 ;  /* 0x0000000306087221 */ /* 0x001fce0000010000 */
[----:B------:R-:W-:Y:S01]  /*6820*/  MUFU.EX2 R117, R117 ;  /* 0x0000007500757308 */ /* 0x000fe20000000800 */
[----:B-1----:R-:W-:-:S07]  /*6830*/  FADD.FTZ R3, R47, R2 ;  /* 0x000000022f037221 */ /* 0x002fce0000010000 */
[----:B------:R-:W0:Y:S01]  /*6840*/  MUFU.EX2 R102, R102 ;  /* 0x0000006600667308 */ /* 0x000e220000000800 */
[C---:B--2---:R-:W-:Y:S01]  /*6850*/  F2FP.SATFINITE.E4M3.F32.PACK_AB_MERGE_C R5, R52.reuse, R47, RZ ;  /* 0x0000002f3405723e */ /* 0x044fe200048070ff */
[----:B------:R-:W-:Y:S01]  /*6860*/  FADD.FTZ R3, R52, R3 ;  /* 0x0000000334037221 */ /* 0x000fe20000010000 */
[----:B------:R-:W-:Y:S02]  /*6870*/  IMAD.MOV.U32 R52, RZ, RZ, R87 ;  /* 0x000000ffff347224 */ /* 0x000fe400078e0057 */
[----:B------:R-:W-:Y:S01]  /*6880*/  F2FP.SATFINITE.E4M3.F32.PACK_AB_MERGE_C R202, R37, R46, R5 ;  /* 0x0000002e25ca723e */ /* 0x000fe20004807005 */
[--C-:B------:R-:W-:Y:S02]  /*6890*/  IMAD.MOV.U32 R47, RZ, RZ, R87.reuse ;  /* 0x000000ffff2f7224 */ /* 0x100fe400078e0057 */
[--C-:B------:R-:W-:Y:S02]  /*68a0*/  IMAD.MOV.U32 R46, RZ, RZ, R87.reuse ;  /* 0x000000ffff2e7224 */ /* 0x100fe400078e0057 */
[----:B------:R-:W-:Y:S01]  /*68b0*/  IMAD.MOV.U32 R37, RZ, RZ, R87 ;  /* 0x000000ffff257224 */ /* 0x000fe200078e0057 */
[----:B0-----:R-:W-:Y:S01]  /*68c0*/  F2FP.SATFINITE.E4M3.F32.PACK_AB_MERGE_C R7, R102, R117, RZ ;  /* 0x000000756607723e */ /* 0x001fe200048070ff */
        /* <DEDUP_REMOVED lines=40> */
[----:B------:R-:W-:-:S05]  /*6b50*/  ULDC UR54, c[0x0][0x988] ;  /* 0x0002620000367ab9 */ /* 0x000fca0000000800 */
.L_x_7325:
[----:B------:R-:W-:Y:S01]  /*6b60*/  ISETP.NE.AND P3, PT, RZ, UR43, PT ;  /* 0x0000002bff007c0c */ /* 0x000fe2000bf65270 */
[----:B------:R-:W-:-:S04]  /*6b70*/  UISETP.NE.AND UP0, UPT, UR57, 0x1, UPT ;  /* 0x000000013900788c */ /* 0x000fc8000bf05270 */
[----:B------:R-:W-:-:S04]  /*6b80*/  USEL UR45, URZ, 0x1, UP0 ;  /* 0x000000013f2d7887 */ /* 0x000fc80008000000 */
[----:B------:R-:W-:-:S04]  /*6b90*/  ULOP3.LUT UR45, UR58, UR45, URZ, 0x3c, !UPT ;  /* 0x0000002d3a2d7292 */ /* 0x000fc8000f8e3c3f */
[----:B------:R-:W-:Y:S08]  /*6ba0*/  @P3 BRA `(.L_x_7316) ;  /* 0x0000000000383947 */ /* 0x000ff00003800000 */
[----:B------:R-:W-:Y:S05]  /*6bb0*/  @!P0 BRA `(.L_x_7317) ;  /* 0x0000000000048947 */ /* 0x000fea0003800000 */
[----:B------:R-:W-:Y:S01]  /*6bc0*/  BPT.TRAP 0x1 ;  /* 0x000000040000795c */ /* 0x000fe20000300000 */
.L_x_7317:
        /* <DEDUP_REMOVED lines=9> */
.L_x_7318:
[----:B-1----:R-:W-:Y:S05]  /*6c60*/  @P2 BRA `(.L_x_7316) ;  /* 0x0000000000082947 */ /* 0x002fea0003800000 */
[----:B------:R-:W1:Y:S02]  /*6c70*/  SYNCS.PHASECHK.TRANS64.TRYWAIT P2, [UR6+0x2e830], R7 ;  /* 0x02e83007ff0075a7 */ /* 0x000e640008040146 */
[----:B-1----:R-:W-:Y:S05]  /*6c80*/  @!P2 BRA `(.L_x_7319) ;  /* 0x000001180030a947 */ /* 0x002fea0003800000 */
.L_x_7316:
        /* <DEDUP_REMOVED lines=186> */
.L_x_7321:
[----:B------:R-:W-:Y:S01]  /*7830*/  ULEA UR6, UR57, UR41, 0x3 ;  /* 0x0000002939067291 */ /* 0x000fe2000f8e183f */
[----:B------:R-:W-:-:S05]  /*7840*/  IMAD.U32 R7, RZ, RZ, UR58 ;  /* 0x0000003aff077e24 */ /* 0x000fca000f8e00ff */
[----:B------:R-:W-:-:S04]  /*7850*/  SHF.L.U32 R7, R7, 0x1f, RZ ;  /* 0x0000001f07077819 */ /* 0x000fc800000006ff */
[----:B------:R0:W1:Y:S01]  /*7860*/  SYNCS.PHASECHK.TRANS64.TRYWAIT P2, [UR6+0x2e850], R7 ;  /* 0x02e85007ff0075a7 */ /* 0x0000620008040146 */
[----:B------:R-:W-:Y:S05]  /*7870*/  @!P0 BRA `(.L_x_7322) ;  /* 0x0000000000048947 */ /* 0x000fea0003800000 */
[----:B------:R-:W-:Y:S01]  /*7880*/  BPT.TRAP 0x1 ;  /* 0x000000040000795c */ /* 0x000fe20000300000 */
.L_x_7322:
[----:B-1----:R-:W-:Y:S05]  /*7890*/  @P2 BRA `(.L_x_7320) ;  /* 0x0000000000082947 */ /* 0x002fea0003800000 */
[----:B------:R-:W1:Y:S02]  /*78a0*/  SYNCS.PHASECHK.TRANS64.TRYWAIT P2, [UR6+0x2e850], R7 ;  /* 0x02e85007ff0075a7 */ /* 0x000e640008040146 */
[----:B-1----:R-:W-:Y:S05]  /*78b0*/  @!P2 BRA `(.L_x_7323) ;  /* 0x0000010c003ca947 */ /* 0x002fea0003800000 */
.L_x_7320:
[----:B------:R-:W-:Y:S01]  /*78c0*/  USHF.L.U32 UR10, UR50, 0x7, URZ ;  /* 0x00000007320a7899 */ /* 0x000fe2000800063f */
[C---:B01----:R-:W-:Y:S01]  /*78d0*/  FMUL.FTZ R7, R0.reuse, R184 ;  /* 0x000000b800077220 */ /* 0x043fe20000410000 */
[C---:B------:R-:W-:Y:S01]  /*78e0*/  FMUL.FTZ R8, R0.reuse, R185 ;  /* 0x000000b900087220 */ /* 0x040fe20000410000 */
[C---:B------:R-:W-:Y:S01]  /*78f0*/  FMUL.FTZ R13, R0.reuse, R190 ;  /* 0x000000be000d7220 */ /* 0x040fe20000410000 */
[----:B------:R-:W-:Y:S01]  /*7900*/  UIMAD UR10, UR55, -0xe0, UR10 ;  /* 0xffffff20370a78a4 */ /* 0x000fe2000f8e020a */
[----:B------:R-:W-:Y:S02]  /*7910*/  IMAD.MOV.U32 R190, RZ, RZ, -0x2 ;  /* 0xfffffffeffbe7424 */ /* 0x000fe400078e00ff */
[C---:B------:R-:W-:Y:S01]  /*7920*/  FMUL.FTZ R11, R0.reuse, R188 ;  /* 0x000000bc000b7220 */ /* 0x040fe20000410000 */
[----:B------:R-:W0:Y:S01]  /*7930*/  MUFU.TANH R7, R7 ;  /* 0x0000000700077308 */ /* 0x000e220000002400 */
[----:B------:R-:W-:Y:S01]  /*7940*/  UIADD3 UR10, UR10, 0x1, UR48 ;  /* 0x000000010a0a7890 */ /* 0x000fe2000fffe030 */
[C---:B------:R-:W-:Y:S01]  /*7950*/  FMUL.FTZ R12, R0.reuse, R189 ;  /* 0x000000bd000c7220 */ /* 0x040fe20000410000 */
[C---:B------:R-:W-:Y:S01]  /*7960*/  FMUL.FTZ R15, R0.reuse, R192 ;  /* 0x000000c0000f7220 */ /* 0x040fe20000410000 */
[C---:B------:R-:W-:Y:S01]  /*7970*/  FMUL.FTZ R20, R0.reuse, R193 ;  /* 0x000000c100147220 */ /* 0x040fe20000410000 */
[----:B------:R-:W-:Y:S01]  /*7980*/  UIADD3 UR10, UR10, -UR49, URZ ;  /* 0x800000310a0a7290 */ /* 0x000fe2000fffe03f */
[C---:B------:R-:W-:Y:S01]  /*7990*/  FMUL.FTZ R185, R0.reuse, R196 ;  /* 0x000000c400b97220 */ /* 0x040fe20000410000 */
[C---:B------:R-:W-:Y:S01]  /*79a0*/  FMUL.FTZ R14, R0.reuse, R191 ;  /* 0x000000bf000e7220 */ /* 0x040fe20000410000 */
[----:B------:R-:W1:Y:S01]  /*79b0*/  MUFU.TANH R8, R8 ;  /* 0x0000000800087308 */ /* 0x000e620000002400 */
[C---:B------:R-:W-:Y:S01]  /*79c0*/  FMUL.FTZ R9, R0.reuse, R186 ;  /* 0x000000ba00097220 */ /* 0x040fe20000410000 */
[----:B------:R-:W-:Y:S01]  /*79d0*/  FMUL.FTZ R186, R0, R197 ;  /* 0x000000c500ba7220 */ /* 0x000fe20000410000 */
[----:B------:R-:W-:-:S02]  /*79e0*/  IMAD R189, R17, R190, UR10 ;  /* 0x0000000a11bd7e24 */ /* 0x000fc4000f8e02be */
[C---:B------:R-:W-:Y:S01]  /*79f0*/  FMUL.FTZ R190, R0.reuse, R128 ;  /* 0x0000008000be7220 */ /* 0x040fe20000410000 */
[C---:B------:R-:W-:Y:S01]  /*7a00*/  FMUL.FTZ R168, R0.reuse, R168 ;  /* 0x000000a800a87220 */ /* 0x040fe20000410000 */
[----:B------:R-:W-:Y:S01]  /*7a10*/  FMUL.FTZ R169, R0, R169 ;  /* 0x000000a900a97220 */ /* 0x000fe20000410000 */
[----:B------:R-:W-:Y:S01]  /*7a20*/  IMAD.IADD R189, R22, 0x1, R189 ;  /* 0x0000000116bd7824 */ /* 0x000fe200078e02bd */
[----:B------:R-:W2:Y:S01]  /*7a30*/  MUFU.TANH R11, R11 ;  /* 0x0000000b000b7308 */ /* 0x000ea20000002400 */
[C---:B------:R-:W-:Y:S01]  /*7a40*/  FMUL.FTZ R172, R0.reuse, R172 ;  /* 0x000000ac00ac7220 */ /* 0x040fe20000410000 */
[C---:B------:R-:W-:Y:S01]  /*7a50*/  FMUL.FTZ R173, R0.reuse, R173 ;  /* 0x000000ad00ad7220 */ /* 0x040fe20000410000 */
[C---:B------:R-:W-:Y:S01]  /*7a60*/  FMUL.FTZ R176, R0.reuse, R176 ;  /* 0x000000b000b07220 */ /* 0x040fe20000410000 */
[C---:B------:R-:W-:Y:S01]  /*7a70*/  ISETP.GT.AND P2, PT, R189.reuse, RZ, PT ;  /* 0x000000ffbd00720c */ /* 0x040fe20003f44270 */
[C---:B------:R-:W-:Y:S01]  /*7a80*/  FMUL.FTZ R177, R0.reuse, R177 ;  /* 0x000000b100b17220 */ /* 0x040fe20000410000 */
[----:B------:R-:W-:Y:S01]  /*7a90*/  ISETP.GT.AND P3, PT, R189, 0x1, PT ;  /* 0x00000001bd00780c */ /* 0x000fe20003f64270 */
[C---:B------:R-:W-:Y:S01]  /*7aa0*/  FMUL.FTZ R180, R0.reuse, R180 ;  /* 0x000000b400b47220 */ /* 0x040fe20000410000 */
[----:B------:R-:W3:Y:S01]  /*7ab0*/  MUFU.TANH R12, R12 ;  /* 0x0000000c000c7308 */ /* 0x000ee20000002400 */
[----:B0-----:R-:W-:Y:S01]  /*7ac0*/  FSEL R128, R7, -INF , P2 ;  /* 0xff80000007807808 */ /* 0x001fe20001000000 */
[C---:B------:R-:W-:Y:S01]  /*7ad0*/  FMUL.FTZ R181, R0.reuse, R181 ;  /* 0x000000b500b57220 */ /* 0x040fe20000410000 */
[C---:B------:R-:W-:Y:S01]  /*7ae0*/  ISETP.GT.AND P2, PT, R189.reuse, 0x8, PT ;  /* 0x00000008bd00780c */ /* 0x040fe20003f44270 */
[----:B------:R-:W-:Y:S01]  /*7af0*/  FMUL.FTZ R152, R0, R152 ;  /* 0x0000009800987220 */ /* 0x000fe20000410000 */
[----:B-1----:R-:W-:Y:S01]  /*7b00*/  FSEL R8, R8, -INF , P3 ;  /* 0xff80000008087808 */ /* 0x002fe20001800000 */
[----:B------:R-:W-:Y:S01]  /*7b10*/  FMUL.FTZ R153, R0, R153 ;  /* 0x0000009900997220 */ /* 0x000fe20000410000 */
[----:B------:R-:W-:Y:S01]  /*7b20*/  FMNMX.FTZ R191, R128, R5, !PT ;  /* 0x0000000580bf7209 */ /* 0x000fe20007810000 */
[----:B------:R-:W0:Y:S01]  /*7b30*/  MUFU.TANH R15, R15 ;  /* 0x0000000f000f7308 */ /* 0x000e220000002400 */
[----:B------:R-:W-:Y:S01]  /*7b40*/  ISETP.GT.AND P3, PT, R189, 0x9, PT ;  /* 0x00000009bd00780c */ /* 0x000fe20003f64270 */
[C---:B------:R-:W-:Y:S01]  /*7b50*/  FMUL.FTZ R156, R0.reuse, R156 ;  /* 0x0000009c009c7220 */ /* 0x040fe20000410000 */
[----:B--2---:R-:W-:Y:S01]  /*7b60*/  FSEL R11, R11, -INF , P2 ;  /* 0xff8000000b0b7808 */ /* 0x004fe20001000000 */
[----:B------:R-:W-:Y:S01]  /*7b70*/  FMUL.FTZ R157, R0, R157 ;  /* 0x0000009d009d7220 */ /* 0x000fe20000410000 */
[----:B------:R-:W-:Y:S01]  /*7b80*/  FMNMX.FTZ R192, R8, R191, !PT ;  /* 0x000000bf08c07209 */ /* 0x000fe20007810000 */
[----:B------:R-:W-:Y:S01]  /*7b90*/  FMUL.FTZ R160, R0, R160 ;  /* 0x000000a000a07220 */ /* 0x000fe20000410000 */
[----:B------:R-:W-:Y:S01]  /*7ba0*/  ISETP.GT.AND P2, PT, R189, 0x10, PT ;  /* 0x00000010bd00780c */ /* 0x000fe20003f44270 */
[----:B------:R-:W1:Y:S01]  /*7bb0*/  MUFU.TANH R20, R20 ;  /* 0x0000001400147308 */ /* 0x000e620000002400 */
[----:B---3--:R-:W-:Y:S01]  /*7bc0*/  FSEL R12, R12, -INF , P3 ;  /* 0xff8000000c0c7808 */ /* 0x008fe20001800000 */
[C---:B------:R-:W-:Y:S01]  /*7bd0*/  FMUL.FTZ R161, R0.reuse, R161 ;  /* 0x000000a100a17220 */ /* 0x040fe20000410000 */
[----:B------:R-:W-:Y:S01]  /*7be0*/  FMNMX.FTZ R191, R11, R192, !PT ;  /* 0x000000c00bbf7209 */ /* 0x000fe20007810000 */
[C---:B------:R-:W-:Y:S01]  /*7bf0*/  FMUL.FTZ R164, R0.reuse, R164 ;  /* 0x000000a400a47220 */ /* 0x040fe20000410000 */
[----:B------:R-:W-:Y:S01]  /*7c00*/  ISETP.GT.AND P3, PT, R189, 0x11, PT ;  /* 0x00000011bd00780c */ /* 0x000fe20003f64270 */
[C---:B------:R-:W-:Y:S01]  /*7c10*/  FMUL.FTZ R165, R0.reuse, R165 ;  /* 0x000000a500a57220 */ /* 0x040fe20000410000 */
[----:B------:R-:W-:Y:S01]  /*7c20*/  UIADD3 UR6, UR41, 0x400, URZ ;  /* 0x0000040029067890 */ /* 0x000fe2000fffe03f */
[----:B------:R-:W2:Y:S01]  /*7c30*/  MUFU.TANH R185, R185 ;  /* 0x000000b900b97308 */ /* 0x000ea20000002400 */
[----:B0-----:R-:W-:Y:S01]  /*7c40*/  FSEL R15, R15, -INF , P2 ;  /* 0xff8000000f0f7808 */ /* 0x001fe20001000000 */
[C---:B------:R-:W-:Y:S01]  /*7c50*/  FMUL.FTZ R136, R0.reuse, R136 ;  /* 0x0000008800887220 */ /* 0x040fe20000410000 */
[C---:B------:R-:W-:Y:S01]  /*7c60*/  ISETP.GT.AND P2, PT, R189.reuse, 0x18, PT ;  /* 0x00000018bd00780c */ /* 0x040fe20003f44270 */
[----:B------:R-:W-:Y:S01]  /*7c70*/  USHF.R.U32.HI UR6, URZ, 0x4, UR6 ;  /* 0x000000043f067899 */ /* 0x000fe20008011606 */
[C---:B------:R-:W-:Y:S01]  /*7c80*/  FMUL.FTZ R137, R0.reuse, R137 ;  /* 0x0000008900897220 */ /* 0x040fe20000410000 */
[C---:B------:R-:W-:Y:S01]  /*7c90*/  FMUL.FTZ R140, R0.reuse, R140 ;  /* 0x0000008c008c7220 */ /* 0x040fe20000410000 */
[----:B------:R-:W-:Y:S01]  /*7ca0*/  FMUL.FTZ R141, R0, R141 ;  /* 0x0000008d008d7220 */ /* 0x000fe20000410000 */
[----:B------:R-:W0:Y:S01]  /*7cb0*/  MUFU.TANH R186, R186 ;  /* 0x000000ba00ba7308 */ /* 0x000e220000002400 */
[----:B-1----:R-:W-:Y:S01]  /*7cc0*/  FSEL R20, R20, -INF , P3 ;  /* 0xff80000014147808 */ /* 0x002fe20001800000 */
[----:B------:R-:W-:Y:S01]  /*7cd0*/  ULOP3.LUT UR6, UR6, 0x3fff, URZ, 0xc0, !UPT ;  /* 0x00003fff06067892 */ /* 0x000fe2000f8ec03f */
[----:B------:R-:W-:Y:S01]  /*7ce0*/  ISETP.GT.AND P3, PT, R189, 0x19, PT ;  /* 0x00000019bd00780c */ /* 0x000fe20003f64270 */
[----:B------:R-:W-:Y:S01]  /*7cf0*/  WARPGROUP.ARRIVE ;  /* 0x00000000000079c5 */ /* 0x000fe20000000000 */
[C---:B------:R-:W-:Y:S01]  /*7d00*/  FMUL.FTZ R144, R0.reuse, R144 ;  /* 0x0000009000907220 */ /* 0x040fe20000410000 */
[----:B------:R-:W-:Y:S01]  /*7d10*/  ULOP3.LUT UR6, UR6, 0x10000, URZ, 0xfc, !UPT ;  /* 0x0001000006067892 */ /* 0x000fe2000f8efc3f */
[C---:B------:R-:W-:Y:S01]  /*7d20*/  FMUL.FTZ R145, R0.reuse, R145 ;  /* 0x0000009100917220 */ /* 0x040fe20000410000 */
[----:B------:R-:W1:Y:S01]  /*7d30*/  MUFU.TANH R168, R168 ;  /* 0x000000a800a87308 */ /* 0x000e620000002400 */
[----:B--2---:R-:W-:Y:S01]  /*7d40*/  FSEL R185, R185, -INF , P2 ;  /* 0xff800000b9b97808 */ /* 0x004fe20001000000 */
[----:B------:R-:W-:Y:S01]  /*7d50*/  UIMAD UR11, UR57, 0x700, UR6 ;  /* 0x00000700390b78a4 */ /* 0x000fe2000f8e0206 */
[C---:B------:R-:W-:Y:S01]  /*7d60*/  ISETP.GT.AND P2, PT, R189.reuse, 0x20, PT ;  /* 0x00000020bd00780c */ /* 0x040fe20003f44270 */
[----:B------:R-:W-:Y:S01]  /*7d70*/  UMOV UR7, 0xc0000010 ;  /* 0xc000001000077882 */ /* 0x000fe20000000000 */
[C---:B------:R-:W-:Y:S01]  /*7d80*/  FMUL.FTZ R148, R0.reuse, R148 ;  /* 0x0000009400947220 */ /* 0x040fe20000410000 */
[C---:B------:R-:W-:Y:S01]  /*7d90*/  FMUL.FTZ R149, R0.reuse, R149 ;  /* 0x0000009500957220 */ /* 0x040fe20000410000 */
[----:B------:R-:W-:Y:S01]  /*7da0*/  FMUL.FTZ R120, R0, R120 ;  /* 0x0000007800787220 */ /* 0x000fe20000410000 */
[----:B------:R2:W-:Y:S01]  /*7db0*/  MUFU.TANH R7, R190 ;  /* 0x000000be00077308 */ /* 0x0005e20000002400 */
[----:B0-----:R-:W-:Y:S01]  /*7dc0*/  FSEL R186, R186, -INF , P3 ;  /* 0xff800000baba7808 */ /* 0x001fe20001800000 */
[----:B------:R-:W-:Y:S01]  /*7dd0*/  UMOV UR6, UR11 ;  /* 0x0000000b00067c82 */ /* 0x000fe20008000000 */
[----:B------:R-:W-:Y:S01]  /*7de0*/  ISETP.GT.AND P3, PT, R189, 0x21, PT ;  /* 0x00000021bd00780c */ /* 0x000fe20003f64270 */
[----:B------:R-:W-:Y:S01]  /*7df0*/  QGMMA.64x128x32.F32.E4M3.E4M3 R24, R224, gdesc[UR4], R24, gsb0 ;  /* 0x01e00004e0187df3 */ /* 0x000fe20008000818 */
[C---:B------:R-:W-:Y:S01]  /*7e00*/  FMUL.FTZ R121, R0.reuse, R121 ;  /* 0x0000007900797220 */ /* 0x040fe20000410000 */
[C---:B------:R-:W-:Y:S01]  /*7e10*/  FMUL.FTZ R124, R0.reuse, R124 ;  /* 0x0000007c007c7220 */ /* 0x040fe20000410000 */
[----:B------:R-:W-:Y:S01]  /*7e20*/  FMUL.FTZ R125, R0, R125 ;  /* 0x0000007d007d7220 */ /* 0x000fe20000410000 */
[----:B------:R-:W0:Y:S01]  /*7e30*/  MUFU.TANH R169, R169 ;  /* 0x000000a900a97308 */ /* 0x000e220000002400 */
[----:B--2---:R-:W-:Y:S01]  /*7e40*/  FMNMX.FTZ R190, R12, R191, !PT ;  /* 0x000000bf0cbe7209 */ /* 0x004fe20007810000 */
[----:B------:R-:W-:Y:S01]  /*7e50*/  FMUL.FTZ R129, R0, R129 ;  /* 0x0000008100817220 */ /* 0x000fe20000410000 */
[----:B-1----:R-:W-:Y:S01]  /*7e60*/  FSEL R168, R168, -INF , P2 ;  /* 0xff800000a8a87808 */ /* 0x002fe20001000000 */
[C---:B------:R-:W-:Y:S01]  /*7e70*/  FMUL.FTZ R132, R0.reuse, R132 ;  /* 0x0000008400847220 */ /* 0x040fe20000410000 */
[----:B------:R-:W-:Y:S01]  /*7e80*/  FMNMX.FTZ R191, R15, R190, !PT ;  /* 0x000000be0fbf7209 */ /* 0x000fe20007810000 */
[----:B------:R-:W-:Y:S01]  /*7e90*/  FMUL.FTZ R133, R0, R133 ;  /* 0x0000008500857220 */ /* 0x000fe20000410000 */
[----:B------:R-:W-:Y:S01]  /*7ea0*/  ISETP.GT.AND P2, PT, R189, 0x28, PT ;  /* 0x00000028bd00780c */ /* 0x000fe20003f44270 */
[----:B------:R-:W1:Y:S01]  /*7eb0*/  MUFU.TANH R172, R172 ;  /* 0x000000ac00ac7308 */ /* 0x000e620000002400 */
[----:B------:R-:W-:Y:S01]  /*7ec0*/  FMNMX.FTZ R190, R20, R191, !PT ;  /* 0x000000bf14be7209 */ /* 0x000fe20007810000 */
[C---:B------:R-:W-:Y:S01]  /*7ed0*/  FMUL.FTZ R104, R0.reuse, R104 ;  /* 0x0000006800687220 */ /* 0x040fe20000410000 */
[C---:B------:R-:W-:Y:S01]  /*7ee0*/  FMUL.FTZ R105, R0.reuse, R105 ;  /* 0x0000006900697220 */ /* 0x040fe20000410000 */
[C---:B------:R-:W-:Y:S01]  /*7ef0*/  FMUL.FTZ R108, R0.reuse, R108 ;  /* 0x0000006c006c7220 */ /* 0x040fe20000410000 */
[----:B------:R-:W-:Y:S01]  /*7f00*/  FMNMX.FTZ R191, R185, R190, !PT ;  /* 0x000000beb9bf7209 */ /* 0x000fe20007810000 */
[C---:B------:R-:W-:Y:S01]  /*7f10*/  FMUL.FTZ R109, R0.reuse, R109 ;  /* 0x0000006d006d7220 */ /* 0x040fe20000410000 */
[----:B------:R-:W-:Y:S01]  /*7f20*/  FMUL.FTZ R112, R0, R112 ;  /* 0x0000007000707220 */ /* 0x000fe20000410000 */
[----:B------:R-:W2:Y:S01]  /*7f30*/  MUFU.TANH R173, R173 ;  /* 0x000000ad00ad7308 */ /* 0x000ea20000002400 */
[----:B------:R-:W-:Y:S01]  /*7f40*/  FMNMX.FTZ R191, R186, R191, !PT ;  /* 0x000000bfbabf7209 */ /* 0x000fe20007810000 */
[C---:B------:R-:W-:Y:S01]  /*7f50*/  FMUL.FTZ R113, R0.reuse, R113 ;  /* 0x0000007100717220 */ /* 0x040fe20000410000 */
[----:B0-----:R-:W-:Y:S01]  /*7f60*/  FSEL R169, R169, -INF , P3 ;  /* 0xff800000a9a97808 */ /* 0x001fe20001800000 */
[----:B------:R-:W-:Y:S01]  /*7f70*/  FMUL.FTZ R116, R0, R116 ;  /* 0x0000007400747220 */ /* 0x000fe20000410000 */
[----:B------:R-:W-:Y:S01]  /*7f80*/  FMNMX.FTZ R190, R168, R191, !PT ;  /* 0x000000bfa8be7209 */ /* 0x000fe20007810000 */
[----:B------:R-:W-:Y:S01]  /*7f90*/  FMUL.FTZ R117, R0, R117 ;  /* 0x0000007500757220 */ /* 0x000fe20000410000 */
[----:B------:R-:W-:Y:S01]  /*7fa0*/  ISETP.GT.AND P3, PT, R189, 0x29, PT ;  /* 0x00000029bd00780c */ /* 0x000fe20003f64270 */
[----:B------:R-:W0:Y:S01]  /*7fb0*/  MUFU.TANH R176, R176 ;  /* 0x000000b000b07308 */ /* 0x000e220000002400 */
[----:B-1----:R-:W-:Y:S01]  /*7fc0*/  FSEL R172, R172, -INF , P2 ;  /* 0xff800000acac7808 */ /* 0x002fe20001000000 */
[C---:B------:R-:W-:Y:S01]  /*7fd0*/  FMUL.FTZ R88, R0.reuse, R88 ;  /* 0x0000005800587220 */ /* 0x040fe20000410000 */
[----:B------:R-:W-:Y:S01]  /*7fe0*/  FMNMX.FTZ R191, R169, R190, !PT ;  /* 0x000000bea9bf7209 */ /* 0x000fe20007810000 */
[C---:B------:R-:W-:Y:S01]  /*7ff0*/  FMUL.FTZ R193, R0.reuse, R96 ;  /* 0x0000006000c17220 */ /* 0x040fe20000410000 */
[----:B------:R-:W-:Y:S01]  /*8000*/  ISETP.GT.AND P2, PT, R189, 0x30, PT ;  /* 0x00000030bd00780c */ /* 0x000fe20003f44270 */
[----:B------:R-:W-:Y:S01]  /*8010*/  FMUL.FTZ R21, R0, R194 ;  /* 0x000000c200157220 */ /* 0x000fe20000410000 */
[----:B------:R-:W-:Y:S01]  /*8020*/  FMNMX.FTZ R190, R172, R191, !PT ;  /* 0x000000bfacbe7209 */ /* 0x000fe20007810000 */
[----:B------:R-:W1:Y:S01]  /*8030*/  MUFU.TANH R177, R177 ;  /* 0x000000b100b17308 */ /* 0x000e620000002400 */
[----:B--2---:R-:W-:Y:S01]  /*8040*/  FSEL R173, R173, -INF , P3 ;  /* 0xff800000adad7808 */ /* 0x004fe20001800000 */
[----:B------:R-:W-:Y:S01]  /*8050*/  UIADD3 UR6, UR11, 0x100, URZ ;  /* 0x000001000b067890 */ /* 0x000fe2000fffe03f */
[----:B------:R-:W-:Y:S01]  /*8060*/  ISETP.GT.AND P3, PT, R189, 0x31, PT ;  /* 0x00000031bd00780c */ /* 0x000fe20003f64270 */
[----:B------:R-:W-:Y:S01]  /*8070*/  UMOV UR7, 0xc0000010 ;  /* 0xc000001000077882 */ /* 0x000fe20000000000 */
[----:B------:R-:W-:Y:S01]  /*8080*/  FMNMX.FTZ R191, R173, R190, !PT ;  /* 0x000000beadbf7209 */ /* 0x000fe20007810000 */
[----:B------:R-:W-:Y:S01]  /*8090*/  FMUL.FTZ R10, R0, R187 ;  /* 0x000000bb000a7220 */ /* 0x000fe20000410000 */
[----:B------:R-:W-:Y:S01]  /*80a0*/  UMOV UR10, UR54 ;  /* 0x00000036000a7c82 */ /* 0x000fe20008000000 */
[----:B------:R-:W2:Y:S01]  /*80b0*/  MUFU.TANH R180, R180 ;  /* 0x000000b400b47308 */ /* 0x000ea20000002400 */
[----:B0-----:R-:W-:Y:S01]  /*80c0*/  FSEL R176, R176, -INF , P2 ;  /* 0xff800000b0b07808 */ /* 0x001fe20001000000 */
[C---:B------:R-:W-:Y:S01]  /*80d0*/  FMUL.FTZ R184, R0.reuse, R195 ;  /* 0x000000c300b87220 */ /* 0x040fe20000410000 */
[----:B------:R-:W-:Y:S01]  /*80e0*/  ISETP.GT.AND P2, PT, R189, 0x38, PT ;  /* 0x00000038bd00780c */ /* 0x000fe20003f44270 */
[----:B------:R-:W-:Y:S01]  /*80f0*/  FMUL.FTZ R187, R0, R198 ;  /* 0x000000c600bb7220 */ /* 0x000fe20000410000 */
[----:B------:R-:W-:Y:S01]  /*8100*/  FMNMX.FTZ R190, R176, R191, !PT ;  /* 0x000000bfb0be7209 */ /* 0x000fe20007810000 */
[C---:B------:R-:W-:Y:S01]  /*8110*/  FMUL.FTZ R188, R0.reuse, R199 ;  /* 0x000000c700bc7220 */ /* 0x040fe20000410000 */
[C---:B------:R-:W-:Y:S01]  /*8120*/  FMUL.FTZ R170, R0.reuse, R170 ;  /* 0x000000aa00aa7220 */ /* 0x040fe20000410000 */
[----:B------:R-:W0:Y:S01]  /*8130*/  MUFU.TANH R181, R181 ;  /* 0x000000b500b57308 */ /* 0x000e220000002400 */
[----:B-1----:R-:W-:Y:S01]  /*8140*/  FSEL R177, R177, -INF , P3 ;  /* 0xff800000b1b17808 */ /* 0x002fe20001800000 */
[C---:B------:R-:W-:Y:S01]  /*8150*/  FMUL.FTZ R171, R0.reuse, R171 ;  /* 0x000000ab00ab7220 */ /* 0x040fe20000410000 */
[----:B------:R-:W-:Y:S01]  /*8160*/  ISETP.GT.AND P3, PT, R189, 0x39, PT ;  /* 0x00000039bd00780c */ /* 0x000fe20003f64270 */
[C---:B------:R-:W-:Y:S01]  /*8170*/  FMUL.FTZ R174, R0.reuse, R174 ;  /* 0x000000ae00ae7220 */ /* 0x040fe20000410000 */
[----:B------:R-:W-:Y:S01]  /*8180*/  FMNMX.FTZ R191, R177, R190, !PT ;  /* 0x000000beb1bf7209 */ /* 0x000fe20007810000 */
[C---:B------:R-:W-:Y:S01]  /*8190*/  FMUL.FTZ R175, R0.reuse, R175 ;  /* 0x000000af00af7220 */ /* 0x040fe20000410000 */
[----:B------:R-:W-:Y:S01]  /*81a0*/  FMUL.FTZ R178, R0, R178 ;  /* 0x000000b200b27220 */ /* 0x000fe20000410000 */
[----:B------:R-:W1:Y:S01]  /*81b0*/  MUFU.TANH R152, R152 ;  /* 0x0000009800987308 */ /* 0x000e620000002400 */
[----:B--2---:R-:W-:Y:S01]  /*81c0*/  FSEL R180, R180, -INF , P2 ;  /* 0xff800000b4b47808 */ /* 0x004fe20001000000 */
[C---:B------:R-:W-:Y:S01]  /*81d0*/  FMUL.FTZ R179, R0.reuse, R179 ;  /* 0x000000b300b37220 */ /* 0x040fe20000410000 */
[----:B------:R-:W-:Y:S01]  /*81e0*/  ISETP.GT.AND P2, PT, R189, 0x40, PT ;  /* 0x00000040bd00780c */ /* 0x000fe20003f44270 */
[----:B------:R-:W-:Y:S01]  /*81f0*/  FMUL.FTZ R182, R0, R182 ;  /* 0x000000b600b67220 */ /* 0x000fe20000410000 */
        /* <DEDUP_REMOVED lines=26> */
[----:B------:R-:W-:Y:S01]  /*83a0*/  FMUL.FTZ R146, R0, R146 ;  /* 0x0000009200927220 */ /* 0x000fe20000410000 */
        /* <DEDUP_REMOVED lines=50> */
[----:B------:R-:W-:-:S02]  /*86d0*/  WARPGROUP.DEPBAR.LE gsb0, 0x0 ;  /* 0x00008000000079c5 */ /* 0x000fc40000010000 */
[----:B------:R-:W-:Y:S01]  /*86e0*/  ISETP.GT.AND P2, PT, R189, 0x68, PT ;  /* 0x00000068bd00780c */ /* 0x000fe20003f44270 */
[----:B------:R-:W-:Y:S01]  /*86f0*/  WARPGROUP.ARRIVE ;  /* 0x00000000000079c5 */ /* 0x000fe20000000000 */
[----:B------:R-:W-:Y:S02]  /*8700*/  FMNMX.FTZ R190, R136, R191, !PT ;  /* 0x000000bf88be7209 */ /* 0x000fe40007810000 */
[----:B------:R-:W0:Y:S01]  /*8710*/  MUFU.TANH R141, R141 ;  /* 0x0000008d008d7308 */ /* 0x000e220000002400 */
[----:B-1----:R-:W-:Y:S02]  /*8720*/  FSEL R137, R137, -INF , P3 ;  /* 0xff80000089897808 */ /* 0x002fe40001800000 */
[----:B------:R-:W-:Y:S01]  /*8730*/  ISETP.GT.AND P3, PT, R189, 0x69, PT ;  /* 0x00000069bd00780c */ /* 0x000fe20003f64270 */
[----:B------:R-:W-:Y:S01]  /*8740*/  QGMMA.64x128x32.F32.E4M3.E4M3 R24, R220, gdesc[UR4], R24, gsb0 ;  /* 0x01e00004dc187df3 */ /* 0x000fe20008000818 */
[----:B------:R-:W-:Y:S01]  /*8750*/  FMNMX.FTZ R191, R137, R190, !PT ;  /* 0x000000be89bf7209 */ /* 0x000fe20007810000 */
[----:B------:R-:W-:-:S02]  /*8760*/  UIADD3 UR6, UR11, 0x200, URZ ;  /* 0x000002000b067890 */ /* 0x000fc4000fffe03f */
        /* <DEDUP_REMOVED lines=36> */
[----:B------:R-:W-:Y:S01]  /*89b0*/  FMNMX.FTZ R190, R124, R191, !PT ;  /* 0x000000bf7cbe7209 */ /* 0x000fe20007810000 */
[----:B------:R-:W-:Y:S01]  /*89c0*/  FMUL.FTZ R191, R0, R92 ;  /* 0x0000005c00bf7220 */ /* 0x000fe20000410000 */
[----:B------:R-:W-:Y:S01]  /*89d0*/  FSEL R7, R7, -INF , P2 ;  /* 0xff80000007077808 */ /* 0x000fe20001000000 */
[----:B------:R-:W1:Y:S01]  /*89e0*/  MUFU.TANH R132, R132 ;  /* 0x0000008400847308 */ /* 0x000e620000002400 */
[----:B--2---:R-:W-:Y:S02]  /*89f0*/  FSEL R125, R125, -INF , P3 ;  /* 0xff8000007d7d7808 */ /* 0x004fe40001800000 */
[----:B------:R-:W-:-:S02]  /*8a00*/  ISETP.GT.AND P3, PT, R189, 0x91, PT ;  /* 0x00000091bd00780c */ /* 0x000fc40003f64270 */
[----:B------:R-:W-:Y:S02]  /*8a10*/  FMNMX.FTZ R190, R125, R190, !PT ;  /* 0x000000be7dbe7209 */ /* 0x000fe40007810000 */
[----:B------:R-:W-:Y:S01]  /*8a20*/  ISETP.GT.AND P2, PT, R189, 0x98, PT ;  /* 0x00000098bd00780c */ /* 0x000fe20003f44270 */
[----:B------:R-:W2:Y:S01]  /*8a30*/  MUFU.TANH R133, R133 ;  /* 0x0000008500857308 */ /* 0x000ea20000002400 */
[----:B0-----:R-:W-:Y:S02]  /*8a40*/  FSEL R129, R129, -INF , P3 ;  /* 0xff80000081817808 */ /* 0x001fe40001800000 */
[----:B------:R-:W-:Y:S01]  /*8a50*/  FMNMX.FTZ R192, R7, R190, !PT ;  /* 0x000000be07c07209 */ /* 0x000fe20007810000 */
[----:B------:R-:W-:Y:S01]  /*8a60*/  FMUL.FTZ R190, R0, R89 ;  /* 0x0000005900be7220 */ /* 0x000fe20000410000 */
[----:B------:R-:W-:Y:S02]  /*8a70*/  ISETP.GT.AND P3, PT, R189, 0x99, PT ;  /* 0x00000099bd00780c */ /* 0x000fe40003f64270 */
[----:B------:R-:W-:Y:S01]  /*8a80*/  FMNMX.FTZ R89, R129, R192, !PT ;  /* 0x000000c081597209 */ /* 0x000fe20007810000 */
[----:B------:R-:W0:Y:S01]  /*8a90*/  MUFU.TANH R104, R104 ;  /* 0x0000006800687308 */ /* 0x000e220000002400 */
[----:B-1----:R-:W-:-:S02]  /*8aa0*/  FSEL R132, R132, -INF , P2 ;  /* 0xff80000084847808 */ /* 0x002fc40001000000 */
        /* <DEDUP_REMOVED lines=13> */
[----:B------:R-:W-:-:S05]  /*8b80*/  ISETP.GT.AND P3, PT, R189, 0xa9, PT ;  /* 0x000000a9bd00780c */ /* 0x000fca0003f64270 */
[----:B------:R-:W1:Y:S01]  /*8b90*/  MUFU.TANH R112, R112 ;  /* 0x0000007000707308 */ /* 0x000e620000002400 */
[----:B--2---:R-:W-:Y:S02]  /*8ba0*/  FSEL R89, R108, -INF , P2 ;  /* 0xff8000006c597808 */ /* 0x004fe40001000000 */
[----:B------:R-:W-:Y:S02]  /*8bb0*/  FMNMX.FTZ R108, R105, R92, !PT ;  /* 0x0000005c696c7209 */ /* 0x000fe40007810000 */
[----:B------:R-:W-:Y:S02]  /*8bc0*/  ISETP.GT.AND P2, PT, R189, 0xb0, PT ;  /* 0x000000b0bd00780c */ /* 0x000fe40003f44270 */
[----:B------:R-:W-:Y:S01]  /*8bd0*/  FMNMX.FTZ R93, R89, R108, !PT ;  /* 0x0000006c595d7209 */ /* 0x000fe20007810000 */
[----:B------:R-:W2:Y:S01]  /*8be0*/  MUFU.TANH R113, R113 ;  /* 0x0000007100717308 */ /* 0x000ea20000002400 */
[----:B0-----:R-:W-:Y:S02]  /*8bf0*/  FSEL R92, R109, -INF , P3 ;  /* 0xff8000006d5c7808 */ /* 0x001fe40001800000 */
[----:B------:R-:W-:-:S02]  /*8c00*/  ISETP.GT.AND P3, PT, R189, 0xb1, PT ;  /* 0x000000b1bd00780c */ /* 0x000fc40003f64270 */
[----:B------:R-:W-:-:S03]  /*8c10*/  FMNMX.FTZ R109, R92, R93, !PT ;  /* 0x0000005d5c6d7209 */ /* 0x000fc60007810000 */
[----:B------:R-:W0:Y:S01]  /*8c20*/  MUFU.TANH R116, R116 ;  /* 0x0000007400747308 */ /* 0x000e220000002400 */
[----:B-1----:R-:W-:Y:S01]  /*8c30*/  FSEL R96, R112, -INF , P2 ;  /* 0xff80000070607808 */ /* 0x002fe20001000000 */
[----:B------:R-:W-:Y:S01]  /*8c40*/  FMUL.FTZ R112, R0, R97 ;  /* 0x0000006100707220 */ /* 0x000fe20000410000 */
[----:B------:R-:W-:Y:S01]  /*8c50*/  ISETP.GT.AND P2, PT, R189, 0xb8, PT ;  /* 0x000000b8bd00780c */ /* 0x000fe20003f44270 */
[----:B------:R-:W-:Y:S02]  /*8c60*/  WARPGROUP.DEPBAR.LE gsb0, 0x0 ;  /* 0x00008000000079c5 */ /* 0x000fe40000010000 */
[----:B------:R-:W-:Y:S01]  /*8c70*/  FMNMX.FTZ R108, R96, R109, !PT ;  /* 0x0000006d606c7209 */ /* 0x000fe20007810000 */
[----:B------:R-:W-:Y:S01]  /*8c80*/  WARPGROUP.ARRIVE ;  /* 0x00000000000079c5 */ /* 0x000fe20000000000 */
[----:B------:R-:W1:Y:S01]  /*8c90*/  MUFU.TANH R117, R117 ;  /* 0x0000007500757308 */ /* 0x000e620000002400 */
[----:B--2---:R-:W-:Y:S01]  /*8ca0*/  FSEL R93, R113, -INF , P3 ;  /* 0xff800000715d7808 */ /* 0x004fe20001800000 */
[----:B------:R-:W-:Y:S01]  /*8cb0*/  FMUL.FTZ R113, R0, R100 ;  /* 0x0000006400717220 */ /* 0x000fe20000410000 */
[----:B------:R-:W-:-:S02]  /*8cc0*/  ISETP.GT.AND P3, PT, R189, 0xb9, PT ;  /* 0x000000b9bd00780c */ /* 0x000fc40003f64270 */
[----:B------:R-:W-:Y:S01]  /*8cd0*/  FMNMX.FTZ R194, R93, R108, !PT ;  /* 0x0000006c5dc27209 */ /* 0x000fe20007810000 */
[----:B------:R-:W-:Y:S01]  /*8ce0*/  QGMMA.64x128x32.F32.E4M3.E4M3 R24, R216, gdesc[UR4], R24, gsb0 ;  /* 0x01e00004d8187df3 */ /* 0x000fe20008000818 */
[----:B------:R-:W-:Y:S01]  /*8cf0*/  UIADD3 UR6, UR11, 0x300, URZ ;  /* 0x000003000b067890 */ /* 0x000fe2000fffe03f */
[----:B------:R-:W2:Y:S01]  /*8d00*/  MUFU.TANH R88, R88 ;  /* 0x0000005800587308 */ /* 0x000ea20000002400 */
[----:B0-----:R-:W-:Y:S01]  /*8d10*/  FSEL R97, R116, -INF , P2 ;  /* 0xff80000074617808 */ /* 0x001fe20001000000 */
[----:B------:R-:W-:Y:S01]  /*8d20*/  UMOV UR7, 0xc0000010 ;  /* 0xc000001000077882 */ /* 0x000fe20000000000 */
        /* <DEDUP_REMOVED lines=8> */
[----:B------:R-:W-:-:S05]  /*8db0*/  ISETP.GT.AND P2, PT, R189, 0xc8, PT ;  /* 0x000000c8bd00780c */ /* 0x000fca0003f44270 */
[----:B------:R-:W2:Y:S01]  /*8dc0*/  MUFU.TANH R192, R192 ;  /* 0x000000c000c07308 */ /* 0x000ea20000002400 */
[----:B0-----:R-:W-:Y:S02]  /*8dd0*/  FSEL R109, R190, -INF , P3 ;  /* 0xff800000be6d7808 */ /* 0x001fe40001800000 */
[----:B------:R-:W-:-:S05]  /*8de0*/  ISETP.GT.AND P3, PT, R189, 0xc9, PT ;  /* 0x000000c9bd00780c */ /* 0x000fca0003f64270 */
[----:B------:R-:W0:Y:S08]  /*8df0*/  MUFU.TANH R193, R193 ;  /* 0x000000c100c17308 */ /* 0x000e300000002400 */
[----:B------:R3:W4:Y:S08]  /*8e00*/  MUFU.TANH R116, R112 ;  /* 0x0000007000747308 */ /* 0x0007300000002400 */
[----:B------:R5:W4:Y:S01]  /*8e10*/  MUFU.TANH R88, R113 ;  /* 0x0000007100587308 */ /* 0x000b220000002400 */
[----:B---3--:R-:W-:Y:S01]  /*8e20*/  FMNMX.FTZ R112, R100, R117, !PT ;  /* 0x0000007564707209 */ /* 0x008fe20007810000 */
[----:B------:R-:W-:Y:S01]  /*8e30*/  FMUL.FTZ R117, R0, R101 ;  /* 0x0000006500757220 */ /* 0x000fe20000410000 */
[----:B-1----:R-:W-:-:S02]  /*8e40*/  FSEL R101, R191, -INF , P2 ;  /* 0xff800000bf657808 */ /* 0x002fc40001000000 */
[----:B------:R-:W-:Y:S02]  /*8e50*/  FMNMX.FTZ R194, R109, R112, !PT ;  /* 0x000000706dc27209 */ /* 0x000fe40007810000 */
[----:B------:R-:W-:Y:S01]  /*8e60*/  ISETP.GT.AND P2, PT, R189, 0xd0, PT ;  /* 0x000000d0bd00780c */ /* 0x000fe20003f44270 */
[----:B------:R1:W3:Y:S01]  /*8e70*/  MUFU.TANH R190, R117 ;  /* 0x0000007500be7308 */ /* 0x0002e20000002400 */
[----:B--2---:R-:W-:Y:S01]  /*8e80*/  FSEL R112, R192, -INF , P3 ;  /* 0xff800000c0707808 */ /* 0x004fe20001800000 */
[----:B-----5:R-:W-:Y:S01]  /*8e90*/  FMUL.FTZ R113, R0, R110 ;  /* 0x0000006e00717220 */ /* 0x020fe20000410000 */
[----:B------:R-:W-:Y:S02]  /*8ea0*/  FMNMX.FTZ R191, R101, R194, !PT ;  /* 0x000000c265bf7209 */ /* 0x000fe40007810000 */
[----:B------:R-:W-:Y:S02]  /*8eb0*/  ISETP.GT.AND P3, PT, R189, 0xd1, PT ;  /* 0x000000d1bd00780c */ /* 0x000fe40003f64270 */
[----:B0-----:R-:W-:Y:S01]  /*8ec0*/  FSEL R110, R193, -INF , P2 ;  /* 0xff800000c16e7808 */ /* 0x001fe20001000000 */
[----:B------:R-:W0:Y:S01]  /*8ed0*/  MUFU.TANH R9, R9 ;  /* 0x0000000900097308 */ /* 0x000e220000002400 */
[----:B------:R-:W-:Y:S01]  /*8ee0*/  FMNMX.FTZ R191, R112, R191, !PT ;  /* 0x000000bf70bf7209 */ /* 0x000fe20007810000 */
[----:B-1----:R-:W-:Y:S01]  /*8ef0*/  FMUL.FTZ R117, R0, R111 ;  /* 0x0000006f00757220 */ /* 0x002fe20000410000 */
[----:B------:R-:W-:-:S02]  /*8f00*/  ISETP.GT.AND P2, PT, R189, 0xd8, PT ;  /* 0x000000d8bd00780c */ /* 0x000fc40003f44270 */
[----:B----4-:R-:W-:Y:S02]  /*8f10*/  FSEL R116, R116, -INF , P3 ;  /* 0xff80000074747808 */ /* 0x010fe40001800000 */
[----:B------:R-:W-:Y:S01]  /*8f20*/  FMNMX.FTZ R191, R110, R191, !PT ;  /* 0x000000bf6ebf7209 */ /* 0x000fe20007810000 */
[----:B------:R-:W1:Y:S01]  /*8f30*/  MUFU.TANH R10, R10 ;  /* 0x0000000a000a7308 */ /* 0x000e620000002400 */
[----:B------:R-:W-:Y:S02]  /*8f40*/  FSEL R111, R88, -INF , P2 ;  /* 0xff800000586f7808 */ /* 0x000fe40001000000 */
[C---:B------:R-:W-:Y:S01]  /*8f50*/  ISETP.GT.AND P3, PT, R189.reuse, 0xd9, PT ;  /* 0x000000d9bd00780c */ /* 0x040fe20003f64270 */
[----:B------:R-:W-:Y:S01]  /*8f60*/  VIADD R189, R189, 0x8 ;  /* 0x00000008bdbd7836 */ /* 0x000fe20000000000 */
[----:B------:R-:W-:Y:S02]  /*8f70*/  FMNMX.FTZ R88, R116, R191, !PT ;  /* 0x000000bf74587209 */ /* 0x000fe40007810000 */
[----:B---3--:R-:W-:Y:S01]  /*8f80*/  FSEL R190, R190, -INF , P3 ;  /* 0xff800000bebe7808 */ /* 0x008fe20001800000 */
[----:B------:R-:W2:Y:S01]  /*8f90*/  MUFU.TANH R13, R13 ;  /* 0x0000000d000d7308 */ /* 0x000ea20000002400 */
[----:B------:R-:W-:-:S02]  /*8fa0*/  FMNMX.FTZ R191, R111, R88, !PT ;  /* 0x000000586fbf7209 */ /* 0x000fc40007810000 */
[C---:B------:R-:W-:Y:S02]  /*8fb0*/  ISETP.GT.AND P3, PT, R189.reuse, RZ, PT ;  /* 0x000000ffbd00720c */ /* 0x040fe40003f64270 */
[----:B------:R-:W-:Y:S02]  /*8fc0*/  FMNMX.FTZ R191, R190, R191, !PT ;  /* 0x000000bfbebf7209 */ /* 0x000fe40007810000 */
[----:B------:R-:W-:Y:S01]  /*8fd0*/  ISETP.GT.AND P4, PT, R189, 0x1, PT ;  /* 0x00000001bd00780c */ /* 0x000fe20003f84270 */
[----:B------:R-:W3:Y:S01]  /*8fe0*/  MUFU.TANH R14, R14 ;  /* 0x0000000e000e7308 */ /* 0x000ee20000002400 */
[----:B0-----:R-:W-:Y:S01]  /*8ff0*/  FSEL R9, R9, -INF , P3 ;  /* 0xff80000009097808 */ /* 0x001fe20001800000 */
[----:B------:R-:W0:Y:S01]  /*9000*/  SHFL.BFLY PT, R88, R191, 0x2, 0x1f ;  /* 0x0c401f00bf587f89 */ /* 0x000e2200000e0000 */
[----:B------:R-:W-:Y:S02]  /*9010*/  ISETP.GT.AND P3, PT, R189, 0x8, PT ;  /* 0x00000008bd00780c */ /* 0x000fe40003f64270 */
[----:B-1----:R-:W-:-:S02]  /*9020*/  FSEL R10, R10, -INF , P4 ;  /* 0xff8000000a0a7808 */ /* 0x002fc40002000000 */
[----:B------:R-:W-:Y:S01]  /*9030*/  FMNMX.FTZ R195, R9, R6, !PT ;  /* 0x0000000609c37209 */ /* 0x000fe20007810000 */
[----:B------:R-:W1:Y:S01]  /*9040*/  MUFU.TANH R21, R21 ;  /* 0x0000001500157308 */ /* 0x000e620000002400 */
[----:B------:R-:W-:Y:S02]  /*9050*/  ISETP.GT.AND P4, PT, R189, 0x9, PT ;  /* 0x00000009bd00780c */ /* 0x000fe40003f84270 */
[----:B--2---:R-:W-:Y:S02]  /*9060*/  FSEL R13, R13, -INF , P3 ;  /* 0xff8000000d0d7808 */ /* 0x004fe40001800000 */
[----:B------:R-:W-:-:S03]  /*9070*/  ISETP.GT.AND P3, PT, R189, 0x10, PT ;  /* 0x00000010bd00780c */ /* 0x000fc60003f64270 */
[----:B------:R-:W2:Y:S01]  /*9080*/  MUFU.TANH R184, R184 ;  /* 0x000000b800b87308 */ /* 0x000ea20000002400 */
[----:B---3--:R-:W-:Y:S02]  /*9090*/  FSEL R14, R14, -INF , P4 ;  /* 0xff8000000e0e7808 */ /* 0x008fe40002000000 */
[----:B------:R-:W-:-:S05]  /*90a0*/  ISETP.GT.AND P4, PT, R189, 0x11, PT ;  /* 0x00000011bd00780c */ /* 0x000fca0003f84270 */
[----:B------:R-:W3:Y:S01]  /*90b0*/  MUFU.TANH R187, R187 ;  /* 0x000000bb00bb7308 */ /* 0x000ee20000002400 */
[----:B-1----:R-:W-:Y:S02]  /*90c0*/  FSEL R21, R21, -INF , P3 ;  /* 0xff80000015157808 */ /* 0x002fe40001800000 */
[----:B0-----:R-:W-:Y:S02]  /*90d0*/  FMNMX.FTZ R88, R191, R88, !PT ;  /* 0x00000058bf587209 */ /* 0x001fe40007810000 */
[----:B------:R-:W-:-:S03]  /*90e0*/  ISETP.GT.AND P3, PT, R189, 0x18, PT ;  /* 0x00000018bd00780c */ /* 0x000fc60003f64270 */
[----:B------:R-:W0:Y:S01]  /*90f0*/  SHFL.BFLY PT, R191, R88, 0x1, 0x1f ;  /* 0x0c201f0058bf7f89 */ /* 0x000e2200000e0000 */
[----:B------:R-:W1:Y:S01]  /*9100*/  MUFU.TANH R188, R188 ;  /* 0x000000bc00bc7308 */ /* 0x000e620000002400 */
[----:B--2---:R-:W-:Y:S02]  /*9110*/  FSEL R184, R184, -INF , P4 ;  /* 0xff800000b8b87808 */ /* 0x004fe40002000000 */
[----:B------:R-:W-:-:S05]  /*9120*/  ISETP.GT.AND P4, PT, R189, 0x19, PT ;  /* 0x00000019bd00780c */ /* 0x000fca0003f84270 */
[----:B------:R-:W2:Y:S01]  /*9130*/  MUFU.TANH R170, R170 ;  /* 0x000000aa00aa7308 */ /* 0x000ea20000002400 */
[----:B---3--:R-:W-:Y:S02]  /*9140*/  FSEL R187, R187, -INF , P3 ;  /* 0xff800000bbbb7808 */ /* 0x008fe40001800000 */
[----:B------:R-:W-:-:S05]  /*9150*/  ISETP.GT.AND P3, PT, R189, 0x20, PT ;  /* 0x00000020bd00780c */ /* 0x000fca0003f64270 */
[----:B------:R-:W3:Y:S01]  /*9160*/  MUFU.TANH R171, R171 ;  /* 0x000000ab00ab7308 */ /* 0x000ee20000002400 */
[----:B-1----:R-:W-:Y:S02]  /*9170*/  FSEL R188, R188, -INF , P4 ;  /* 0xff800000bcbc7808 */ /* 0x002fe40002000000 */
[----:B------:R-:W-:Y:S01]  /*9180*/  ISETP.GT.AND P4, PT, R189, 0x21, PT ;  /* 0x00000021bd00780c */ /* 0x000fe20003f84270 */
[----:B------:R-:W-:Y:S02]  /*9190*/  WARPGROUP.DEPBAR.LE gsb0, 0x0 ;  /* 0x00008000000079c5 */ /* 0x000fe40000010000 */
[----:B------:R-:W-:Y:S01]  /*91a0*/  WARPGROUP.ARRIVE ;  /* 0x00000000000079c5 */ /* 0x000fe20000000000 */
[----:B0-----:R-:W-:Y:S01]  /*91b0*/  FMNMX.FTZ R88, R88, R191, !PT ;  /* 0x000000bf58587209 */ /* 0x001fe20007810000 */
[----:B------:R-:W-:Y:S01]  /*91c0*/  IMAD.U32 R191, RZ, RZ, UR10 ;  /* 0x0000000affbf7e24 */ /* 0x000fe2000f8e00ff */
[----:B------:R-:W0:Y:S01]  /*91d0*/  MUFU.TANH R174, R174 ;  /* 0x000000ae00ae7308 */ /* 0x000e220000002400 */
[----:B--2---:R-:W-:-:S02]  /*91e0*/  FSEL R170, R170, -INF , P3 ;  /* 0xff800000aaaa7808 */ /* 0x004fc40001800000 */
[C---:B------:R-:W-:Y:S01]  /*91f0*/  FFMA.FTZ R192, R88.reuse, R191, -8 ;  /* 0xc100000058c07423 */ /* 0x040fe200000100bf */
[----:B------:R-:W-:Y:S01]  /*9200*/  FSETP.NEU.FTZ.AND P2, PT, R88, -INF , PT ;  /* 0xff8000005800780b */ /* 0x000fe20003f5d000 */
[----:B------:R-:W-:Y:S01]  /*9210*/  FMUL.FTZ R191, R0, R103 ;  /* 0x0000006700bf7220 */ /* 0x000fe20000410000 */
[----:B------:R-:W-:Y:S01]  /*9220*/  ISETP.GT.AND P3, PT, R189, 0x28, PT ;  /* 0x00000028bd00780c */ /* 0x000fe20003f64270 */
[----:B------:R-:W-:Y:S01]  /*9230*/  QGMMA.64x128x32.F32.E4M3.E4M3 R24, R212, gdesc[UR4], R24, gsb0 ;  /* 0x01e00004d4187df3 */ /* 0x000fe20008000818 */
[----:B------:R-:W-:Y:S01]  /*9240*/  FSEL R103, R192, RZ, P2 ;  /* 0x000000ffc0677208 */ /* 0x000fe20001000000 */
[----:B------:R-:W1:Y:S01]  /*9250*/  MUFU.TANH R175, R175 ;  /* 0x000000af00af7308 */ /* 0x000e620000002400 */
[----:B---3--:R-:W-:Y:S01]  /*9260*/  FSEL R171, R171, -INF , P4 ;  /* 0xff800000abab7808 */ /* 0x008fe20002000000 */
[----:B------:R-:W-:Y:S01]  /*9270*/  UIADD3 UR6, UR11, 0x400, URZ ;  /* 0x000004000b067890 */ /* 0x000fe2000fffe03f */
[----:B------:R-:W-:Y:S01]  /*9280*/  ISETP.GT.AND P4, PT, R189, 0x29, PT ;  /* 0x00000029bd00780c */ /* 0x000fe20003f84270 */
        /* <DEDUP_REMOVED lines=8> */
[----:B------:R-:W2:Y:S01]  /*9310*/  MUFU.TANH R178, R178 ;  /* 0x000000b200b27308 */ /* 0x000ea20000002400 */
[----:B0-----:R-:W-:Y:S01]  /*9320*/  FSEL R174, R174, -INF , P3 ;  /* 0xff800000aeae7808 */ /* 0x001fe20001800000 */
[--C-:B------:R-:W-:Y:S01]  /*9330*/  FFMA.FTZ R192, R129, UR10, -R103.reuse ;  /* 0x0000000a81c07c23 */ /* 0x100fe20008010867 */
[----:B------:R-:W-:Y:S01]  /*9340*/  FMNMX.FTZ R195, R13, R186, !PT ;  /* 0x000000ba0dc37209 */ /* 0x000fe20007810000 */
[--C-:B------:R-:W-:Y:S01]  /*9350*/  FFMA.FTZ R194, R132, UR10, -R103.reuse ;  /* 0x0000000a84c27c23 */ /* 0x100fe20008010867 */
[----:B------:R-:W-:Y:S01]  /*9360*/  ISETP.GT.AND P3, PT, R189, 0x30, PT ;  /* 0x00000030bd00780c */ /* 0x000fe20003f64270 */
[----:B------:R-:W-:Y:S01]  /*9370*/  UMOV UR7, 0xc0000010 ;  /* 0xc000001000077882 */ /* 0x000fe20000000000 */
[----:B------:R-:W-:Y:S01]  /*9380*/  FMNMX.FTZ R186, R14, R195, !PT ;  /* 0x000000c30eba7209 */ /* 0x000fe20007810000 */
[----:B------:R-:W0:Y:S01]  /*9390*/  MUFU.TANH R179, R179 ;  /* 0x000000b300b37308 */ /* 0x000e220000002400 */
[----:B-1----:R-:W-:Y:S01]  /*93a0*/  FSEL R175, R175, -INF , P4 ;  /* 0xff800000afaf7808 */ /* 0x002fe20002000000 */
[--C-:B------:R-:W-:Y:S01]  /*93b0*/  FFMA.FTZ R128, R128, UR10, -R103.reuse ;  /* 0x0000000a80807c23 */ /* 0x100fe20008010867 */
[----:B------:R-:W-:Y:S01]  /*93c0*/  FMNMX.FTZ R195, R21, R186, !PT ;  /* 0x000000ba15c37209 */ /* 0x000fe20007810000 */
[--C-:B------:R-:W-:Y:S01]  /*93d0*/  FFMA.FTZ R168, R168, UR10, -R103.reuse ;  /* 0x0000000aa8a87c23 */ /* 0x100fe20008010867 */
[----:B------:R-:W-:Y:S01]  /*93e0*/  ISETP.GT.AND P4, PT, R189, 0x31, PT ;  /* 0x00000031bd00780c */ /* 0x000fe20003f84270 */
[--C-:B------:R-:W-:Y:S01]  /*93f0*/  FFMA.FTZ R169, R169, UR10, -R103.reuse ;  /* 0x0000000aa9a97c23 */ /* 0x100fe20008010867 */
[----:B------:R-:W-:Y:S01]  /*9400*/  FMNMX.FTZ R186, R184, R195, !PT ;  /* 0x000000c3b8ba7209 */ /* 0x000fe20007810000 */
[----:B------:R-:W1:Y:S01]  /*9410*/  MUFU.TANH R182, R182 ;  /* 0x000000b600b67308 */ /* 0x000e620000002400 */
[----:B--2---:R-:W-:Y:S01]  /*9420*/  FSEL R178, R178, -INF , P3 ;  /* 0xff800000b2b27808 */ /* 0x004fe20001800000 */
[--C-:B------:R-:W-:Y:S01]  /*9430*/  FFMA.FTZ R172, R172, UR10, -R103.reuse ;  /* 0x0000000aacac7c23 */ /* 0x100fe20008010867 */
[----:B------:R-:W-:Y:S01]  /*9440*/  FMNMX.FTZ R195, R187, R186, !PT ;  /* 0x000000babbc37209 */ /* 0x000fe20007810000 */
[--C-:B------:R-:W-:Y:S01]  /*9450*/  FFMA.FTZ R173, R173, UR10, -R103.reuse ;  /* 0x0000000aadad7c23 */ /* 0x100fe20008010867 */
[----:B------:R-:W-:Y:S01]  /*9460*/  ISETP.GT.AND P3, PT, R189, 0x38, PT ;  /* 0x00000038bd00780c */ /* 0x000fe20003f64270 */
        /* <DEDUP_REMOVED lines=8> */
[--C-:B------:R-:W-:Y:S01]  /*94f0*/  FFMA.FTZ R181, R181, UR10, -R103.reuse ;  /* 0x0000000ab5b57c23 */ /* 0x100fe20008010867 */
        /* <DEDUP_REMOVED lines=36> */
[----:B------:R-:W-:Y:S01]  /*9740*/  ISETP.GT.AND P3, PT, R189, 0x50, PT ;  /* 0x00000050bd00780c */ /* 0x000fe20003f64270 */
[--C-:B------:R-:W-:Y:S01]  /*9750*/  FFMA.FTZ R145, R145, UR10, -R103.reuse ;  /* 0x0000000a91917c23 */ /* 0x100fe20008010867 */
        /* <DEDUP_REMOVED lines=12> */
[----:B-1----:R-:W-:Y:S01]  /*9820*/  FSEL R162, R162, -INF , P3 ;  /* 0xff800000a2a27808 */ /* 0x002fe20001800000 */
[--C-:B------:R-:W-:Y:S01]  /*9830*/  FFMA.FTZ R7, R7, UR10, -R103.reuse ;  /* 0x0000000a07077c23 */ /* 0x100fe20008010867 */
[----:B------:R-:W-:Y:S01]  /*9840*/  ISETP.GT.AND P3, PT, R189, 0x58, PT ;  /* 0x00000058bd00780c */ /* 0x000fe20003f64270 */
[--C-:B------:R-:W-:Y:S01]  /*9850*/  FFMA.FTZ R133, R133, UR10, -R103.reuse ;  /* 0x0000000a85857c23 */ /* 0x100fe20008010867 */
[----:B------:R-:W-:Y:S01]  /*9860*/  FMNMX.FTZ R186, R162, R195, !PT ;  /* 0x000000c3a2ba7209 */ /* 0x000fe20007810000 */
[--C-:B------:R-:W-:Y:S01]  /*9870*/  FFMA.FTZ R105, R105, UR10, -R103.reuse ;  /* 0x0000000a69697c23 */ /* 0x100fe20008010867 */
[----:B------:R-:W-:-:S01]  /*9880*/  FFMA.FTZ R93, R93, UR10, -R103 ;  /* 0x0000000a5d5d7c23 */ /* 0x000fc20008010867 */
        /* <DEDUP_REMOVED lines=10> */
[----:B------:R-:W-:Y:S01]  /*9930*/  FFMA.FTZ R111, R111, UR10, -R103 ;  /* 0x0000000a6f6f7c23 */ /* 0x000fe20008010867 */
        /* <DEDUP_REMOVED lines=15> */
[----:B-1----:R-:W-:Y:S01]  /*9a30*/  FSEL R142, R142, -INF , P3 ;  /* 0xff8000008e8e7808 */ /* 0x002fe20001800000 */
[----:B------:R-:W-:Y:S02]  /*9a40*/  WARPGROUP.DEPBAR.LE gsb0, 0x0 ;  /* 0x00008000000079c5 */ /* 0x000fe40000010000 */
[----:B------:R-:W-:Y:S01]  /*9a50*/  ISETP.GT.AND P3, PT, R189, 0x70, PT ;  /* 0x00000070bd00780c */ /* 0x000fe20003f64270 */
[----:B------:R-:W-:Y:S01]  /*9a60*/  WARPGROUP.ARRIVE ;  /* 0x00000000000079c5 */ /* 0x000fe20000000000 */
[----:B------:R-:W-:Y:S02]  /*9a70*/  FMNMX.FTZ R186, R142, R195, !PT ;  /* 0x000000c38eba7209 */ /* 0x000fe40007810000 */
[----:B------:R-:W1:Y:S01]  /*9a80*/  MUFU.TANH R147, R147 ;  /* 0x0000009300937308 */ /* 0x000e620000002400 */
[----:B--2---:R-:W-:Y:S02]  /*9a90*/  FSEL R143, R143, -INF , P4 ;  /* 0xff8000008f8f7808 */ /* 0x004fe40002000000 */
[----:B------:R-:W-:Y:S01]  /*9aa0*/  ISETP.GT.AND P4, PT, R189, 0x71, PT ;  /* 0x00000071bd00780c */ /* 0x000fe20003f84270 */
[----:B------:R-:W-:Y:S01]  /*9ab0*/  QGMMA.64x128x32.F32.E4M3.E4M3 R24, R208, gdesc[UR4], R24, gsb0 ;  /* 0x01e00004d0187df3 */ /* 0x000fe20008000818 */
[----:B------:R-:W-:Y:S01]  /*9ac0*/  FMNMX.FTZ R195, R143, R186, !PT ;  /* 0x000000ba8fc37209 */ /* 0x000fe20007810000 */
[----:B------:R-:W-:-:S02]  /*9ad0*/  UIADD3 UR6, UR11, 0x500, URZ ;  /* 0x000005000b067890 */ /* 0x000fc4000fffe03f */
        /* <DEDUP_REMOVED lines=71> */
[----:B------:R-:W-:Y:S02]  /*9f50*/  WARPGROUP.DEPBAR.LE gsb0, 0x0 ;  /* 0x00008000000079c5 */ /* 0x000fe40000010000 */
[----:B------:R-:W-:Y:S01]  /*9f60*/  ISETP.GT.AND P4, PT, R189, 0xb9, PT ;  /* 0x000000b9bd00780c */ /* 0x000fe20003f84270 */
[----:B------:R-:W-:Y:S01]  /*9f70*/  WARPGROUP.ARRIVE ;  /* 0x00000000000079c5 */ /* 0x000fe20000000000 */
[----:B------:R-:W-:Y:S02]  /*9f80*/  FMNMX.FTZ R195, R115, R186, !PT ;  /* 0x000000ba73c37209 */ /* 0x000fe40007810000 */
[----:B------:R-:W2:Y:S01]  /*9f90*/  MUFU.TANH R90, R90 ;  /* 0x0000005a005a7308 */ /* 0x000ea20000002400 */
[----:B0-----:R-:W-:Y:S02]  /*9fa0*/  FSEL R132, R118, -INF , P3 ;  /* 0xff80000076847808 */ /* 0x001fe40001800000 */
[----:B------:R-:W-:Y:S01]  /*9fb0*/  ISETP.GT.AND P3, PT, R189, 0xc0, PT ;  /* 0x000000c0bd00780c */ /* 0x000fe20003f64270 */
[----:B------:R-:W-:Y:S01]  /*9fc0*/  QGMMA.64x128x32.F32.E4M3.E4M3 R24, R204, gdesc[UR4], R24, gsb0 ;  /* 0x01e00004cc187df3 */ /* 0x000fe20008000818 */
[----:B------:R-:W-:Y:S01]  /*9fd0*/  FMNMX.FTZ R186, R132, R195, !PT ;  /* 0x000000c384ba7209 */ /* 0x000fe20007810000 */
[----:B------:R-:W-:-:S02]  /*9fe0*/  UIADD3 UR6, UR11, 0x600, URZ ;  /* 0x000006000b067890 */ /* 0x000fc4000fffe03f */
[----:B------:R-:W0:Y:S01]  /*9ff0*/  MUFU.TANH R91, R91 ;  /* 0x0000005b005b7308 */ /* 0x000e220000002400 */
[----:B-1----:R-:W-:Y:S01]  /*a000*/  FSEL R119, R119, -INF , P4 ;  /* 0xff80000077777808 */ /* 0x002fe20002000000 */
[----:B------:R-:W-:Y:S01]  /*a010*/  UMOV UR7, 0xc0000010 ;  /* 0xc000001000077882 */ /* 0x000fe20000000000 */
[----:B------:R-:W-:Y:S02]  /*a020*/  ISETP.GT.AND P4, PT, R189, 0xc1, PT ;  /* 0x000000c1bd00780c */ /* 0x000fe40003f84270 */
[----:B------:R-:W-:-:S03]  /*a030*/  FMNMX.FTZ R195, R119, R186, !PT ;  /* 0x000000ba77c37209 */ /* 0x000fc60007810000 */
[----:B------:R-:W-:Y:S01]  /*a040*/  MUFU.TANH R94, R94 ;  /* 0x0000005e005e7308 */ /* 0x000fe20000002400 */
[----:B--2---:R-:W-:Y:S02]  /*a050*/  FSEL R90, R90, -INF , P3 ;  /* 0xff8000005a5a7808 */ /* 0x004fe40001800000 */
[----:B------:R-:W-:Y:S02]  /*a060*/  ISETP.GT.AND P3, PT, R189, 0xc8, PT ;  /* 0x000000c8bd00780c */ /* 0x000fe40003f64270 */
[----:B------:R-:W-:-:S03]  /*a070*/  FMNMX.FTZ R186, R90, R195, !PT ;  /* 0x000000c35aba7209 */ /* 0x000fc60007810000 */
[----:B------:R-:W1:Y:S01]  /*a080*/  MUFU.TANH R95, R95 ;  /* 0x0000005f005f7308 */ /* 0x000e620000002400 */
[----:B0-----:R-:W-:Y:S02]  /*a090*/  FSEL R91, R91, -INF , P4 ;  /* 0xff8000005b5b7808 */ /* 0x001fe40002000000 */
[----:B------:R-:W-:Y:S02]  /*a0a0*/  ISETP.GT.AND P4, PT, R189, 0xc9, PT ;  /* 0x000000c9bd00780c */ /* 0x000fe40003f84270 */
[----:B------:R-:W-:-:S03]  /*a0b0*/  FMNMX.FTZ R195, R91, R186, !PT ;  /* 0x000000ba5bc37209 */ /* 0x000fc60007810000 */
[----:B------:R-:W0:Y:S08]  /*a0c0*/  MUFU.TANH R98, R98 ;  /* 0x0000006200627308 */ /* 0x000e300000002400 */
[----:B------:R-:W2:Y:S01]  /*a0d0*/  MUFU.TANH R99, R99 ;  /* 0x0000006300637308 */ /* 0x000ea20000002400 */
[----:B-1----:R-:W-:Y:S02]  /*a0e0*/  FSEL R95, R95, -INF , P4 ;  /* 0xff8000005f5f7808 */ /* 0x002fe40002000000 */
[----:B------:R-:W-:-:S05]  /*a0f0*/  ISETP.GT.AND P4, PT, R189, 0xd1, PT ;  /* 0x000000d1bd00780c */ /* 0x000fca0003f84270 */
[----:B------:R1:W-:Y:S08]  /*a100*/  MUFU.EX2 R114, R192 ;  /* 0x000000c000727308 */ /* 0x0003f00000000800 */
[----:B------:R-:W3:Y:S01]  /*a110*/  MUFU.TANH R102, R102 ;  /* 0x0000006600667308 */ /* 0x000ee20000002400 */
[----:B-1----:R-:W-:-:S01]  /*a120*/  FFMA.FTZ R192, R104, UR10, -R103 ;  /* 0x0000000a68c07c23 */ /* 0x002fc20008010867 */
[----:B------:R-:W-:-:S02]  /*a130*/  FSEL R104, R94, -INF , P3 ;  /* 0xff8000005e687808 */ /* 0x000fc40001800000 */
[----:B------:R-:W-:Y:S02]  /*a140*/  ISETP.GT.AND P3, PT, R189, 0xd0, PT ;  /* 0x000000d0bd00780c */ /* 0x000fe40003f64270 */
[----:B------:R-:W-:Y:S02]  /*a150*/  FMNMX.FTZ R186, R104, R195, !PT ;  /* 0x000000c368ba7209 */ /* 0x000fe40007810000 */
[----:B------:R-:W1:Y:S01]  /*a160*/  MUFU.TANH R191, R191 ;  /* 0x000000bf00bf7308 */ /* 0x000e620000002400 */
[----:B0-----:R-:W-:Y:S02]  /*a170*/  FSEL R98, R98, -INF , P3 ;  /* 0xff80000062627808 */ /* 0x001fe40001800000 */
[----:B------:R-:W-:Y:S02]  /*a180*/  FMNMX.FTZ R195, R95, R186, !PT ;  /* 0x000000ba5fc37209 */ /* 0x000fe40007810000 */
[----:B------:R-:W-:Y:S02]  /*a190*/  ISETP.GT.AND P3, PT, R189, 0xd8, PT ;  /* 0x000000d8bd00780c */ /* 0x000fe40003f64270 */
[----:B--2---:R-:W-:Y:S01]  /*a1a0*/  FSEL R99, R99, -INF , P4 ;  /* 0xff80000063637808 */ /* 0x004fe20002000000 */
[----:B------:R0:W-:Y:S01]  /*a1b0*/  MUFU.EX2 R94, R192 ;  /* 0x000000c0005e7308 */ /* 0x0001e20000000800 */
[----:B------:R-:W-:Y:S01]  /*a1c0*/  ISETP.GT.AND P4, PT, R189, 0xd9, PT ;  /* 0x000000d9bd00780c */ /* 0x000fe20003f84270 */
[----:B------:R-:W-:Y:S01]  /*a1d0*/  FFMA.FTZ R189, R92, UR10, -R103 ;  /* 0x0000000a5cbd7c23 */ /* 0x000fe20008010867 */
[----:B---3--:R-:W-:-:S05]  /*a1e0*/  FSEL R186, R102, -INF , P3 ;  /* 0xff80000066ba7808 */ /* 0x008fca0001800000 */
[----:B------:R2:W-:Y:S01]  /*a1f0*/  MUFU.EX2 R118, R194 ;  /* 0x000000c200767308 */ /* 0x0005e20000000800 */
[----:B0-----:R-:W-:Y:S01]  /*a200*/  FMNMX.FTZ R192, R98, R195, !PT ;  /* 0x000000c362c07209 */ /* 0x001fe20007810000 */
[----:B------:R-:W-:Y:S01]  /*a210*/  FFMA.FTZ R195, R116, UR10, -R103 ;  /* 0x0000000a74c37c23 */ /* 0x000fe20008010867 */
[----:B-1----:R-:W-:Y:S01]  /*a220*/  FSEL R191, R191, -INF , P4 ;  /* 0xff800000bfbf7808 */ /* 0x002fe20002000000 */
[----:B------:R-:W-:-:S04]  /*a230*/  IMAD.U32 R116, RZ, RZ, UR10 ;  /* 0x0000000aff747e24 */ /* 0x000fc8000f8e00ff */
[----:B------:R-:W-:Y:S01]  /*a240*/  MUFU.EX2 R128, R128 ;  /* 0x0000008000807308 */ /* 0x000fe20000000800 */
[----:B--2---:R-:W-:-:S01]  /*a250*/  FFMA.FTZ R194, R89, UR10, -R103 ;  /* 0x0000000a59c27c23 */ /* 0x004fc20008010867 */
        /* <DEDUP_REMOVED lines=9> */
[----:B------:R-:W-:Y:S01]  /*a2f0*/  FSEL R112, R88, RZ, P2 ;  /* 0x000000ff58707208 */ /* 0x000fe20001000000 */
[----:B------:R-:W-:Y:S01]  /*a300*/  FFMA.FTZ R103, R190, UR10, -R103 ;  /* 0x0000000abe677c23 */ /* 0x000fe20008010867 */
        /* <DEDUP_REMOVED lines=9> */
[----:B------:R-:W-:Y:S01]  /*a3a0*/  MUFU.EX2 R15, R15 ;  /* 0x0000000f000f7308 */ /* 0x000fe20000000800 */
[----:B------:R-:W-:-:S02]  /*a3b0*/  WARPGROUP.DEPBAR.LE gsb0, 0x0 ;  /* 0x00008000000079c5 */ /* 0x000fc40000010000 */
[----:B------:R-:W-:-:S05]  /*a3c0*/  WARPGROUP.ARRIVE ;  /* 0x00000000000079c5 */ /* 0x000fca0000000000 */
[----:B------:R-:W-:Y:S01]  /*a3d0*/  MUFU.EX2 R20, R20 ;  /* 0x0000001400147308 */ /* 0x000fe20000000800 */
[----:B------:R-:W-:Y:S01]  /*a3e0*/  QGMMA.64x128x32.F32.E4M3.E4M3 R24, R200, gdesc[UR4], R24, gsb0 ;  /* 0x01e00004c8187df3 */ /* 0x000fe20008000818 */
[----:B0-----:R-:W-:Y:S01]  /*a3f0*/  FMNMX.FTZ R89, R192, R89, !PT ;  /* 0x00000059c0597209 */ /* 0x001fe20007810000 */
[----:B-1----:R-:W-:-:S03]  /*a400*/  FFMA.FTZ R192, R5, R3, R128 ;  /* 0x0000000305c07223 */ /* 0x002fc60000010080 */
[C---:B------:R-:W-:Y:S01]  /*a410*/  FSETP.NEU.FTZ.AND P2, PT, R89.reuse, -INF , PT ;  /* 0xff8000005900780b */ /* 0x040fe20003f5d000 */
[----:B------:R-:W-:-:S01]  /*a420*/  FFMA.FTZ R116, R89, R116, -8 ;  /* 0xc100000059747423 */ /* 0x000fc20000010074 */
[----:B------:R-:W-:Y:S04]  /*a430*/  MUFU.EX2 R185, R185 ;  /* 0x000000b900b97308 */ /* 0x000fe80000000800 */
[----:B------:R-:W-:-:S04]  /*a440*/  FSEL R116, R116, RZ, P2 ;  /* 0x000000ff74747208 */ /* 0x000fc80001000000 */
[----:B------:R-:W-:Y:S01]  /*a450*/  MUFU.EX2 R168, R168 ;  /* 0x000000a800a87308 */ /* 0x000fe20000000800 */
[----:B------:R-:W-:-:S01]  /*a460*/  FFMA.FTZ R103, R187, UR10, -R116 ;  /* 0x0000000abb677c23 */ /* 0x000fc20008010874 */
[----:B------:R-:W-:Y:S01]  /*a470*/  FSEL R187, R89, RZ, P2 ;  /* 0x000000ff59bb7208 */ /* 0x000fe20001000000 */
[----:B------:R-:W-:-:S01]  /*a480*/  FFMA.FTZ R190, R142, UR10, -R116 ;  /* 0x0000000a8ebe7c23 */ /* 0x000fc20008010874 */
[--C-:B------:R-:W-:Y:S01]  /*a490*/  FFMA.FTZ R9, R9, UR10, -R116.reuse ;  /* 0x0000000a09097c23 */ /* 0x100fe20008010874 */
[----:B------:R-:W-:-:S01]  /*a4a0*/  FFMA.FTZ R10, R10, UR10, -R116 ;  /* 0x0000000a0a0a7c23 */ /* 0x000fc20008010874 */
[----:B------:R-:W-:Y:S01]  /*a4b0*/  FFMA.FTZ R13, R13, UR10, -R116 ;  /* 0x0000000a0d0d7c23 */ /* 0x000fe20008010874 */
[----:B------:R-:W-:-:S01]  /*a4c0*/  FADD.FTZ R187, -R187, R6 ;  /* 0x00000006bbbb7221 */ /* 0x000fc20000010100 */
[--C-:B------:R-:W-:Y:S01]  /*a4d0*/  FFMA.FTZ R14, R14, UR10, -R116.reuse ;  /* 0x0000000a0e0e7c23 */ /* 0x100fe20008010874 */
[----:B------:R-:W-:-:S01]  /*a4e0*/  FFMA.FTZ R21, R21, UR10, -R116 ;  /* 0x0000000a15157c23 */ /* 0x000fc20008010874 */
[----:B------:R-:W-:Y:S01]  /*a4f0*/  MUFU.EX2 R9, R9 ;  /* 0x0000000900097308 */ /* 0x000fe20000000800 */
[----:B------:R-:W-:Y:S01]  /*a500*/  FMUL.FTZ R142, R187, UR10 ;  /* 0x0000000abb8e7c20 */ /* 0x000fe20008410000 */
[----:B------:R-:W-:Y:S01]  /*a510*/  FFMA.FTZ R184, R184, UR10, -R116 ;  /* 0x0000000ab8b87c23 */ /* 0x000fe20008010874 */
[----:B------:R-:W-:-:S01]  /*a520*/  FADD.FTZ R187, R193, R192 ;  /* 0x000000c0c1bb7221 */ /* 0x000fc20000010000 */
        /* <DEDUP_REMOVED lines=50> */
[----:B------:R-:W-:-:S02]  /*a850*/  FFMA.FTZ R99, R99, UR10, -R116 ;  /* 0x0000000a63637c23 */ /* 0x000fc40008010874 */
        /* <DEDUP_REMOVED lines=8> */
[----:B------:R-:W-:-:S03]  /*a8e0*/  FADD.FTZ R187, R15, R190 ;  /* 0x000000be0fbb7221 */ /* 0x000fc60000010000 */
        /* <DEDUP_REMOVED lines=79> */
[----:B------:R-:W-:-:S02]  /*ade0*/  FFMA.FTZ R117, R129, UR10, -R116 ;  /* 0x0000000a81757c23 */ /* 0x000fc40008010874 */
[----:B------:R-:W-:-:S03]  /*adf0*/  FADD.FTZ R192, R6, R187 ;  /* 0x000000bb06c07221 */ /* 0x000fc60000010000 */
        /* <DEDUP_REMOVED lines=10> */
[----:B------:R-:W-:-:S05]  /*aea0*/  IMAD.U32 R187, RZ, RZ, UR56 ;  /* 0x00000038ffbb7e24 */ /* 0x000fca000f8e00ff */
[----:B------:R-:W-:Y:S01]  /*aeb0*/  @!P1 LEA R187, R187, UR41, 0x3 ;  /* 0x00000029bbbb9c11 */ /* 0x000fe2000f8e18ff */
[----:B------:R-:W2:Y:S01]  /*aec0*/  MUFU.EX2 R148, R148 ;  /* 0x0000009400947308 */ /* 0x000ea20000000800 */
[----:B-1----:R-:W-:-:S07]  /*aed0*/  FADD.FTZ R3, R145, R2 ;  /* 0x0000000291037221 */ /* 0x002fce0000010000 */
[----:B------:R-:W-:Y:S01]  /*aee0*/  MUFU.EX2 R150, R150 ;  /* 0x0000009600967308 */ /* 0x000fe20000000800 */
[----:B0-----:R-:W-:-:S01]  /*aef0*/  FADD.FTZ R129, R147, R192 ;  /* 0x000000c093817221 */ /* 0x001fc20000010000 */
[--C-:B------:R-:W-:Y:S01]  /*af00*/  FFMA.FTZ R192, R115, UR10, -R116.reuse ;  /* 0x0000000a73c07c23 */ /* 0x100fe20008010874 */
[----:B------:R-:W-:-:S05]  /*af10*/  FFMA.FTZ R115, R132, UR10, -R116 ;  /* 0x0000000a84737c23 */ /* 0x000fca0008010874 */
[----:B------:R-:W0:Y:S01]  /*af20*/  MUFU.EX2 R149, R149 ;  /* 0x0000009500957308 */ /* 0x000e220000000800 */
[----:B--2---:R-:W-:-:S07]  /*af30*/  FADD.FTZ R2, R148, R3 ;  /* 0x0000000394027221 */ /* 0x004fce0000010000 */
        /* <DEDUP_REMOVED lines=9> */
[----:B------:R0:W-:Y:S08]  /*afd0*/  MUFU.EX2 R102, R194 ;  /* 0x000000c200667308 */ /* 0x0001f00000000800 */
[----:B------:R-:W2:Y:S01]  /*afe0*/  MUFU.EX2 R126, R126 ;  /* 0x0000007e007e7308 */ /* 0x000ea20000000800 */
[----:B0-----:R-:W-:-:S01]  /*aff0*/  FADD.FTZ R194, R150, R129 ;  /* 0x0000008196c27221 */ /* 0x001fc20000010000 */
[----:B-1----:R-:W-:-:S03]  /*b000*/  FADD.FTZ R2, R124, R3 ;  /* 0x000000037c027221 */ /* 0x002fc60000010000 */
[----:B------:R-:W-:-:S03]  /*b010*/  FADD.FTZ R129, R151, R194 ;  /* 0x000000c297817221 */ /* 0x000fc60000010000 */
[----:B------:R-:W0:Y:S01]  /*b020*/  MUFU.EX2 R125, R125 ;  /* 0x0000007d007d7308 */ /* 0x000e220000000800 */
[----:B------:R-:W-:-:S04]  /*b030*/  FADD.FTZ R132, R122, R129 ;  /* 0x000000817a847221 */ /* 0x000fc80000010000 */
[----:B------:R-:W-:Y:S01]  /*b040*/  FADD.FTZ R129, R123, R132 ;  /* 0x000000847b817221 */ /* 0x000fe20000010000 */
        /* <DEDUP_REMOVED lines=8> */
[----:B--2---:R-:W-:-:S04]  /*b0d0*/  FADD.FTZ R119, R7, R2 ;  /* 0x0000000207777221 */ /* 0x004fc80000010000 */
[----:B------:R-:W-:-:S03]  /*b0e0*/  FADD.FTZ R119, R114, R119 ;  /* 0x0000007772777221 */ /* 0x000fc60000010000 */
        /* <DEDUP_REMOVED lines=40> */
[--C-:B------:R-:W-:Y:S01]  /*b370*/  FFMA.FTZ R119, R186, UR10, -R116.reuse ;  /* 0x0000000aba777c23 */ /* 0x100fe20008010874 */
[----:B------:R-:W-:-:S05]  /*b380*/  FFMA.FTZ R116, R191, UR10, -R116 ;  /* 0x0000000abf747c23 */ /* 0x000fca0008010874 */
        /* <DEDUP_REMOVED lines=37> */
.L_x_7324:
        /* <DEDUP_REMOVED lines=133> */
[----:B------:R-:W-:Y:S01]  /*be30*/  UMOV UR54, UR56 ;  /* 0x0000003800367c82 */ /* 0x000fe20008000000 */
[----:B------:R-:W-:-:S05]  /*be40*/  UMOV UR55, UR7 ;  /* 0x0000000700377c82 */ /* 0x000fca0008000000 */
.L_x_7315:
[----:B------:R-:W-:-:S13]  /*be50*/  ISETP.LE.AND P2, PT, RZ, UR55, PT ;  /* 0x00000037ff007c0c */ /* 0x000fda000bf43270 */
[----:B------:R-:W-:Y:S05]  /*be60*/  @!P2 BRA `(.L_x_7326) ;  /* 0x00000044000ca947 */ /* 0x000fea0003800000 */
[----:B------:R-:W-:Y:S01]  /*be70*/  IMAD.MOV.U32 R6, RZ, RZ, R89 ;  /* 0x000000ffff067224 */ /* 0x000fe200078e0059 */
[----:B------:R-:W-:Y:S01]  /*be80*/  UMOV UR50, UR45 ;  /* 0x0000002d00327c82 */ /* 0x000fe20008000000 */
[----:B------:R-:W-:Y:S01]  /*be90*/  IMAD.MOV.U32 R5, RZ, RZ, R88 ;  /* 0x000000ffff057224 */ /* 0x000fe200078e0058 */
[----:B------:R-:W-:Y:S01]  /*bea0*/  UMOV UR49, UR54 ;  /* 0x0000003600317c82 */ /* 0x000fe20008000000 */
[----:B------:R-:W-:-:S05]  /*beb0*/  ULDC UR48, c[0x0][0x988] ;  /* 0x0002620000307ab9 */ /* 0x000fca0000000800 */
.L_x_7336:
[----:B------:R-:W-:Y:S01]  /*bec0*/  ISETP.NE.AND P3, PT, RZ, UR43, PT ;  /* 0x0000002bff007c0c */ /* 0x000fe2000bf65270 */
[----:B------:R-:W-:-:S04]  /*bed0*/  UISETP.NE.AND UP0, UPT, UR49, 0x1, UPT ;  /* 0x000000013100788c */ /* 0x000fc8000bf05270 */
[----:B------:R-:W-:-:S04]  /*bee0*/  USEL UR45, URZ, 0x1, UP0 ;  /* 0x000000013f2d7887 */ /* 0x000fc80008000000 */
[----:B------:R-:W-:-:S04]  /*bef0*/  ULOP3.LUT UR45, UR50, UR45, URZ, 0x3c, !UPT ;  /* 0x0000002d322d7292 */ /* 0x000fc8000f8e3c3f */
[----:B------:R-:W-:Y:S08]  /*bf00*/  @P3 BRA `(.L_x_7327) ;  /* 0x0000000000383947 */ /* 0x000ff00003800000 */
[----:B------:R-:W-:Y:S05]  /*bf10*/  @!P0 BRA `(.L_x_7328) ;  /* 0x0000000000048947 */ /* 0x000fea0003800000 */
[----:B------:R-:W-:Y:S01]  /*bf20*/  BPT.TRAP 0x1 ;  /* 0x000000040000795c */ /* 0x000fe20000300000 */
.L_x_7328:
        /* <DEDUP_REMOVED lines=9> */
.L_x_7329:
[----:B-1----:R-:W-:Y:S05]  /*bfc0*/  @P2 BRA `(.L_x_7327) ;  /* 0x0000000000082947 */ /* 0x002fea0003800000 */
[----:B------:R-:W1:Y:S02]  /*bfd0*/  SYNCS.PHASECHK.TRANS64.TRYWAIT P2, [UR6+0x2e830], R7 ;  /* 0x02e83007ff0075a7 */ /* 0x000e640008040146 */
[----:B-1----:R-:W-:Y:S05]  /*bfe0*/  @!P2 BRA `(.L_x_7330) ;  /* 0x000000c40088a947 */ /* 0x002fea0003800000 */
.L_x_7327:
        /* <DEDUP_REMOVED lines=186> */
.L_x_7332:
[----:B------:R-:W-:Y:S01]  /*cb90*/  ULEA UR6, UR49, UR41, 0x3 ;  /* 0x0000002931067291 */ /* 0x000fe2000f8e183f */
[----:B------:R-:W-:-:S05]  /*cba0*/  IMAD.U32 R7, RZ, RZ, UR50 ;  /* 0x00000032ff077e24 */ /* 0x000fca000f8e00ff */
[----:B------:R-:W-:-:S04]  /*cbb0*/  SHF.L.U32 R7, R7, 0x1f, RZ ;  /* 0x0000001f07077819 */ /* 0x000fc800000006ff */
[----:B------:R0:W1:Y:S01]  /*cbc0*/  SYNCS.PHASECHK.TRANS64.TRYWAIT P2, [UR6+0x2e850], R7 ;  /* 0x02e85007ff0075a7 */ /* 0x0000620008040146 */
[----:B------:R-:W-:Y:S05]  /*cbd0*/  @!P0 BRA `(.L_x_7333) ;  /* 0x0000000000048947 */ /* 0x000fea0003800000 */
[----:B------:R-:W-:Y:S01]  /*cbe0*/  BPT.TRAP 0x1 ;  /* 0x000000040000795c */ /* 0x000fe20000300000 */
.L_x_7333:
[----:B-1----:R-:W-:Y:S05]  /*cbf0*/  @P2 BRA `(.L_x_7331) ;  /* 0x0000000000082947 */ /* 0x002fea0003800000 */
[----:B------:R-:W1:Y:S02]  /*cc00*/  SYNCS.PHASECHK.TRANS64.TRYWAIT P2, [UR6+0x2e850], R7 ;  /* 0x02e85007ff0075a7 */ /* 0x000e640008040146 */
[----:B-1----:R-:W-:Y:S05]  /*cc10*/  @!P2 BRA `(.L_x_7334) ;  /* 0x000000b80094a947 */ /* 0x002fea0003800000 */
.L_x_7331:
        /* <DEDUP_REMOVED lines=27> */
[----:B------:R-:W2:Y:S01]  /*cdd0*/  MUFU.TANH R7, R7 ;  /* 0x0000000700077308 */ /* 0x000ea20000002400 */
[----:B------:R-:W-:Y:S01]  /*cde0*/  UMOV UR7, 0xc0000010 ;  /* 0xc000001000077882 */ /* 0x000fe20000000000 */
[----:B0-----:R-:W-:Y:S01]  /*cdf0*/  FMNMX.FTZ R190, R8, R5, !PT ;  /* 0x0000000508be7209 */ /* 0x001fe20007810000 */
[C---:B------:R-:W-:Y:S01]  /*ce00*/  FMUL.FTZ R188, R0.reuse, R199 ;  /* 0x000000c700bc7220 */ /* 0x040fe20000410000 */
[C---:B------:R-:W-:Y:S01]  /*ce10*/  FMUL.FTZ R168, R0.reuse, R168 ;  /* 0x000000a800a87220 */ /* 0x040fe20000410000 */
[C---:B------:R-:W-:Y:S01]  /*ce20*/  FMUL.FTZ R170, R0.reuse, R170 ;  /* 0x000000aa00aa7220 */ /* 0x040fe20000410000 */
[C---:B------:R-:W-:Y:S01]  /*ce30*/  FMUL.FTZ R169, R0.reuse, R169 ;  /* 0x000000a900a97220 */ /* 0x040fe20000410000 */
        /* <DEDUP_REMOVED lines=123> */
[----:B------:R-:W-:-:S06]  /*d5f0*/  UMOV UR10, UR48 ;  /* 0x00000030000a7c82 */ /* 0x000fcc0008000000 */
        /* <DEDUP_REMOVED lines=89> */
[----:B------:R-:W-:Y:S02]  /*db90*/  WARPGROUP.DEPBAR.LE gsb0, 0x0 ;  /* 0x00008000000079c5 */ /* 0x000fe40000010000 */
[----:B------:R-:W-:Y:S01]  /*dba0*/  WARPGROUP.ARRIVE ;  /* 0x00000000000079c5 */ /* 0x000fe20000000000 */
[----:B-1----:R-:W-:-:S04]  /*dbb0*/  FMNMX.FTZ R191, R143, R192, !PT ;  /* 0x000000c08fbf7209 */ /* 0x002fc80007810000 */
        /* <DEDUP_REMOVED lines=125> */
[----:B------:R-:W-:Y:S02]  /*e390*/  WARPGROUP.DEPBAR.LE gsb0, 0x0 ;  /* 0x00008000000079c5 */ /* 0x000fe40000010000 */
[----:B------:R-:W-:Y:S01]  /*e3a0*/  WARPGROUP.ARRIVE ;  /* 0x00000000000079c5 */ /* 0x000fe20000000000 */
[----:B-1----:R-:W-:-:S05]  /*e3b0*/  FMNMX.FTZ R191, R88, R89, !PT ;  /* 0x0000005958bf7209 */ /* 0x002fca0007810000 */
[----:B------:R-:W-:Y:S01]  /*e3c0*/  QGMMA.64x128x32.F32.E4M3.E4M3 R24, R200, gdesc[UR4], R24, gsb0 ;  /* 0x01e00004c8187df3 */ /* 0x000fe20008000818 */
[----:B------:R-:W1:Y:S01]  /*e3d0*/  SHFL.BFLY PT, R194, R191, 0x1, 0x1f ;  /* 0x0c201f00bfc27f89 */ /* 0x000e6200000e0000 */
[----:B0-----:R-:W-:-:S05]  /*e3e0*/  FMNMX.FTZ R193, R192, R193, !PT ;  /* 0x000000c1c0c17209 */ /* 0x001fca0007810000 */
[----:B------:R-:W0:Y:S01]  /*e3f0*/  SHFL.BFLY PT, R196, R193, 0x1, 0x1f ;  /* 0x0c201f00c1c47f89 */ /* 0x000e2200000e0000 */
[----:B-1----:R-:W-:Y:S01]  /*e400*/  FMNMX.FTZ R88, R191, R194, !PT ;  /* 0x000000c2bf587209 */ /* 0x002fe20007810000 */
[----:B------:R-:W-:Y:S01]  /*e410*/  IMAD.U32 R191, RZ, RZ, UR10 ;  /* 0x0000000affbf7e24 */ /* 0x000fe2000f8e00ff */
[----:B------:R-:W-:-:S03]  /*e420*/  IADD3 R194, -R23, 0xb, RZ ;  /* 0x0000000b17c27810 */ /* 0x000fc60007ffe1ff */
        /* <DEDUP_REMOVED lines=84> */
[----:B------:R-:W-:Y:S01]  /*e970*/  FFMA.FTZ R101, R101, UR10, -R191 ;  /* 0x0000000a65657c23 */ /* 0x000fe200080108bf */
[----:B0-----:R-:W-:-:S01]  /*e980*/  FADD.FTZ R191, R7, R188 ;  /* 0x000000bc07bf7221 */ /* 0x001fc20000010000 */
        /* <DEDUP_REMOVED lines=60> */
[----:B------:R-:W-:-:S06]  /*ed50*/  WARPGROUP.DEPBAR.LE gsb0, 0x0 ;  /* 0x00008000000079c5 */ /* 0x000fcc0000010000 */
        /* <DEDUP_REMOVED lines=160> */
[----:B------:R-:W-:Y:S01]  /*f760*/  FFMA.FTZ R98, R99, UR10, -R189 ;  /* 0x0000000a63627c23 */ /* 0x000fe200080108bd */
[----:B------:R-:W-:-:S05]  /*f770*/  IMAD.U32 R99, RZ, RZ, UR54 ;  /* 0x00000036ff637e24 */ /* 0x000fca000f8e00ff */
        /* <DEDUP_REMOVED lines=8> */
[----:B------:R-:W-:Y:S01]  /*f800*/  @!P1 LEA R188, R99, UR41, 0x3 ;  /* 0x0000002963bc9c11 */ /* 0x000fe2000f8e18ff */
[----:B------:R-:W-:-:S05]  /*f810*/  FFMA.FTZ R99, R102, UR10, -R189 ;  /* 0x0000000a66637c23 */ /* 0x000fca00080108bd */
[----:B------:R-:W1:Y:S01]  /*f820*/  MUFU.EX2 R190, R190 ;  /* 0x000000be00be7308 */ /* 0x000e620000000800 */
[----:B--2---:R-:W-:-:S01]  /*f830*/  FADD.FTZ R195, R185, R2 ;  /* 0x00000002b9c37221 */ /* 0x004fc20000010000 */
[----:B------:R-:W-:-:S05]  /*f840*/  @!P1 VIADD R2, R188, 0x2e840 ;  /* 0x0002e840bc029836 */ /* 0x000fca0000000000 */
[----:B------:R-:W-:Y:S01]  /*f850*/  @!P1 PRMT R2, RZ, 0x654, R2 ;  /* 0x00000654ff029816 */ /* 0x000fe20000000002 */
[----:B------:R-:W2:Y:S01]  /*f860*/  MUFU.EX2 R91, R91 ;  /* 0x0000005b005b7308 */ /* 0x000ea20000000800 */
[----:B0-----:R-:W-:-:S01]  /*f870*/  FADD.FTZ R102, R90, R3 ;  /* 0x000000035a667221 */ /* 0x001fc20000010000 */
[----:B------:R0:W-:Y:S06]  /*f880*/  BAR.ARV R194, 0x100 ;  /* 0x000400c20000751d */ /* 0x0001ec0000002000 */
[----:B------:R-:W3:Y:S01]  /*f890*/  MUFU.EX2 R92, R92 ;  /* 0x0000005c005c7308 */ /* 0x000ee20000000800 */
[----:B-1----:R-:W-:-:S01]  /*f8a0*/  FADD.FTZ R195, R190, R195 ;  /* 0x000000c3bec37221 */ /* 0x002fc20000010000 */
[----:B------:R1:W-:Y:S06]  /*f8b0*/  @!P1 SYNCS.ARRIVE.TRANS64.RED.A1T0 RZ, [R2+URZ], RZ ;  /* 0x000000ff02ff99a7 */ /* 0x0003ec000810043f */
[----:B------:R-:W4:Y:S01]  /*f8c0*/  MUFU.EX2 R94, R94 ;  /* 0x0000005e005e7308 */ /* 0x000f220000000800 */
[----:B--2---:R-:W-:-:S07]  /*f8d0*/  FADD.FTZ R3, R91, R102 ;  /* 0x000000665b037221 */ /* 0x004fce0000010000 */
[----:B------:R-:W2:Y:S01]  /*f8e0*/  MUFU.EX2 R93, R93 ;  /* 0x0000005d005d7308 */ /* 0x000ea20000000800 */
[----:B---3--:R-:W-:-:S07]  /*f8f0*/  FADD.FTZ R102, R92, R195 ;  /* 0x000000c35c667221 */ /* 0x008fce0000010000 */
[----:B------:R-:W3:Y:S01]  /*f900*/  MUFU.EX2 R191, R191 ;  /* 0x000000bf00bf7308 */ /* 0x000ee20000000800 */
[----:B----4-:R-:W-:-:S07]  /*f910*/  FADD.FTZ R188, R94, R3 ;  /* 0x000000035ebc7221 */ /* 0x010fce0000010000 */
        /* <DEDUP_REMOVED lines=16> */
[----:B-1----:R-:W-:-:S03]  /*fa20*/  FADD.FTZ R3, R101, R102 ;  /* 0x0000006665037221 */ /* 0x002fc60000010000 */
[----:B--2---:R-:W-:Y:S01]  /*fa30*/  FADD.FTZ R2, R103, R2 ;  /* 0x0000000267027221 */ /* 0x004fe20000010000 */
[----:B0-----:R-:W-:Y:S06]  /*fa40*/  @!P0 BRA `(.L_x_7335) ;  /* 0x0000000000048947 */ /* 0x001fec0003800000 */
[----:B------:R-:W-:Y:S01]  /*fa50*/  BPT.TRAP 0x1 ;  /* 0x000000040000795c */ /* 0x000fe20000300000 */
.L_x_7335:
        /* <DEDUP_REMOVED lines=132> */
.L_x_7326:
[----:B------:R-:W-:Y:S06]  /*102a0*/  BAR.ARV 0x8, 0x120 ;  /* 0x0204800000007b1d */ /* 0x000fec0000002000 */
[----:B------:R-:W-:Y:S05]  /*102b0*/  @!P0 BRA `(.L_x_7337) ;  /* 0x0000000000048947 */ /* 0x000fea0003800000 */
[----:B------:R-:W-:Y:S01]  /*102c0*/  BPT.TRAP 0x1 ;  /* 0x000000040000795c */ /* 0x000fe20000300000 */
.L_x_7337:
[----:B------:R-:W-:Y:S01]  /*102d0*/  ULEA UR4, UR54, UR41, 0x3 ;  /* 0x0000002936047291 */ /* 0x000fe2000f8e183f */
[----:B------:R-:W-:-:S05]  /*102e0*/  IMAD.U32 R0, RZ, RZ, UR45 ;  /* 0x0000002dff007e24 */ /* 0x000fca000f8e00ff */
[----:B------:R-:W-:-:S04]  /*102f0*/  SHF.L.U32 R0, R0, 0x1f, RZ ;  /* 0x0000001f00007819 */ /* 0x000fc800000006ff */
[----:B------:R0:W1:Y:S01]  /*10300*/  SYNCS.PHASECHK.TRANS64.TRYWAIT P1, [UR4+0x2e850], R0 ;  /* 0x02e85000ff0075a7 */ /* 0x0000620008020144 */
[----:B------:R-:W-:Y:S05]  /*10310*/  @!P0 BRA `(.L_x_7338) ;  /* 0x0000000000048947 */ /* 0x000fea0003800000 */
[----:B------:R-:W-:Y:S01]  /*10320*/  BPT.TRAP 0x1 ;  /* 0x000000040000795c */ /* 0x000fe20000300000 */
.L_x_7338:
[----:B-1----:R-:W-:Y:S05]  /*10330*/  @P1 BRA `(.L_x_7339) ;  /* 0x0000000000081947 */ /* 0x002fea0003800000 */
[----:B------:R-:W1:Y:S02]  /*10340*/  SYNCS.PHASECHK.TRANS64.TRYWAIT P1, [UR4+0x2e850], R0 ;  /* 0x02e85000ff0075a7 */ /* 0x000e640008020144 */
[----:B-1----:R-:W-:Y:S05]  /*10350*/  @!P1 BRA `(.L_x_7340) ;  /* 0x0000008000dc9947 */ /* 0x002fea0003800000 */
.L_x_7339:
        /* <DEDUP_REMOVED lines=12> */
[----:B------:R-:W-:Y:S01]  /*10420*/  @UP0 ULDC.64 UR14, c[0x0][0x9c8] ;  /* 0x00027200000e0ab9 */ /* 0x000fe20000000a00 */
[----:B------:R-:W-:Y:S01]  /*10430*/  @UP0 USHF.R.S32.HI UR9, URZ, 0x1f, UR44 ;  /* 0x0000001f3f090899 */ /* 0x000fe2000801142c */
[----:B------:R-:W-:Y:S01]  /*10440*/  UMOV UR6, UR5 ;  /* 0x0000000500067c82 */ /* 0x000fe20008000000 */
[----:B------:R-:W-:Y:S01]  /*10450*/  @UP0 UIMAD UR8, UR37, UR14, URZ ;  /* 0x0000000e250802a4 */ /* 0x000fe2000f8e023f */
[----:B------:R-:W-:Y:S01]  /*10460*/  QGMMA.64x128x32.F32.E4M3.E4M3 R24, R224, gdesc[UR4], R24, gsb0 ;  /* 0x01e00004e0187df3 */ /* 0x000fe20008000818 */
[----:B------:R-:W-:Y:S01]  /*10470*/  UIADD3 UR6, UR5, 0x100, URZ ;  /* 0x0000010005067890 */ /* 0x000fe2000fffe03f */
[----:B------:R-:W-:Y:S01]  /*10480*/  UMOV UR7, 0xc0000010 ;  /* 0xc000001000077882 */ /* 0x000fe20000000000 */
[----:B------:R-:W-:Y:S01]  /*10490*/  @UP0 UIMAD UR8, UR36, UR15, UR8 ;  /* 0x0000000f240802a4 */ /* 0x000fe2000f8e0208 */
        /* <DEDUP_REMOVED lines=13> */
[----:B------:R-:W-:-:S03]  /*10570*/  @UP0 UIMAD.WIDE.U32 UR6, UR36, UR14, URZ ;  /* 0x0000000e240602a5 */ /* 0x000fc6000f8e003f */
        /* <DEDUP_REMOVED lines=8> */
[----:B------:R-:W-:Y:S01]  /*10600*/  UIADD3 UR6, UR5, 0x400, URZ ;  /* 0x0000040005067890 */ /* 0x000fe2000fffe03f */
[----:B------:R-:W-:Y:S01]  /*10610*/  IMAD.U32 R4, RZ, RZ, UR8 ;  /* 0x00000008ff047e24 */ /* 0x000fe2000f8e00ff */
[----:B------:R-:W-:Y:S02]  /*10620*/  UMOV UR7, 0xc0000010 ;  /* 0xc000001000077882 */ /* 0x000fe40000000000 */
[----:B-1----:R-:W-:-:S05]  /*10630*/  IMAD.U32 R5, RZ, RZ, UR9 ;  /* 0x00000009ff057e24 */ /* 0x002fca000f8e00ff */
[----:B------:R1:W2:Y:S01]  /*10640*/  @P1 LDG.E R6, desc[UR52][R4.64] ;  /* 0x0000003404061981 */ /* 0x0002a2000c1e1900 */
[----:B------:R-:W-:Y:S02]  /*10650*/  WARPGROUP.DEPBAR.LE gsb0, 0x0 ;  /* 0x00008000000079c5 */ /* 0x000fe40000010000 */
[----:B------:R-:W-:-:S06]  /*10660*/  WARPGROUP.ARRIVE ;  /* 0x00000000000079c5 */ /* 0x000fcc0000000000 */
[----:B------:R-:W-:Y:S01]  /*10670*/  QGMMA.64x128x32.F32.E4M3.E4M3 R24, R208, gdesc[UR4], R24, gsb0 ;  /* 0x01e00004d0187df3 */ /* 0x000fe20008000818 */
[----:B------:R-:W-:Y:S01]  /*10680*/  UIADD3 UR6, UR5, 0x500, URZ ;  /* 0x0000050005067890 */ /* 0x000fe2000fffe03f */
[----:B------:R-:W-:Y:S01]  /*10690*/  UMOV UR7, 0xc0000010 ;  /* 0xc000001000077882 */ /* 0x000fe20000000000 */
[----:B0-----:R-:W0:Y:S04]  /*106a0*/  SHFL.BFLY PT, R0, R3, 0x2, 0x1f ;  /* 0x0c401f0003007f89 */ /* 0x001e2800000e0000 */
[----:B------:R-:W3:Y:S01]  /*106b0*/  SHFL.BFLY PT, R7, R2, 0x2, 0x1f ;  /* 0x0c401f0002077f89 */ /* 0x000ee200000e0000 */
[----:B------:R-:W-:Y:S02]  /*106c0*/  WARPGROUP.DEPBAR.LE gsb0, 0x0 ;  /* 0x00008000000079c5 */ /* 0x000fe40000010000 */
[----:B------:R-:W-:-:S06]  /*106d0*/  WARPGROUP.ARRIVE ;  /* 0x00000000000079c5 */ /* 0x000fcc0000000000 */
[----:B------:R-:W-:Y:S01]  /*106e0*/  QGMMA.64x128x32.F32.E4M3.E4M3 R24, R204, gdesc[UR4], R24, gsb0 ;  /* 0x01e00004cc187df3 */ /* 0x000fe20008000818 */
[----:B------:R-:W-:Y:S01]  /*106f0*/  UIADD3 UR6, UR5, 0x600, URZ ;  /* 0x0000060005067890 */ /* 0x000fe2000fffe03f */
[----:B------:R-:W-:Y:S01]  /*10700*/  UMOV UR7, 0xc0000010 ;  /* 0xc000001000077882 */ /* 0x000fe20000000000 */
[----:B0-----:R-:W-:-:S01]  /*10710*/  FADD.FTZ R0, R0, R3 ;  /* 0x0000000300007221 */ /* 0x001fc20000010000 */
[----:B---3--:R-:W-:-:S04]  /*10720*/  FADD.FTZ R7, R7, R2 ;  /* 0x0000000207077221 */ /* 0x008fc80000010000 */
[----:B-1----:R-:W0:Y:S04]  /*10730*/  SHFL.BFLY PT, R5, R0, 0x1, 0x1f ;  /* 0x0c201f0000057f89 */ /* 0x002e2800000e0000 */
[----:B------:R-:W1:Y:S01]  /*10740*/  SHFL.BFLY PT, R4, R7, 0x1, 0x1f ;  /* 0x0c201f0007047f89 */ /* 0x000e6200000e0000 */
[----:B------:R-:W-:Y:S01]  /*10750*/  MOV R3, RZ ;  /* 0x000000ff00037202 */ /* 0x000fe20000000f00 */
        /* <DEDUP_REMOVED lines=31> */
.L_x_7341:
        /* <DEDUP_REMOVED lines=74> */
.L_x_7308:
        /* <DEDUP_REMOVED lines=31> */
[----:B0-----:R-:W0:Y:S01]  /*10fe0*/  S2R R4, SR_SWINHI ;  /* 0x0000000000047919 */ /* 0x001e220000002f00 */
[----:B------:R-:W-:Y:S01]  /*10ff0*/  LOP3.LUT P0, R5, R51, 0x3, RZ, 0xc0, !PT ;  /* 0x0000000333057812 */ /* 0x000fe2000780c0ff */
[----:B------:R-:W-:Y:S01]  /*11000*/  ULEA UR4, UP2, UR36, UR4, 0x2 ;  /* 0x0000000424047291 */ /* 0x000fe2000f84103f */
[----:B------:R-:W-:Y:S01]  /*11010*/  F2FP.BF16.F32.PACK_AB R25, R25, R28 ;  /* 0x0000001c1919723e */ /* 0x000fe200000010ff */
[----:B------:R-:W-:Y:S01]  /*11020*/  UISETP.NE.AND.EX UP0, UPT, UR5, URZ, UPT, UP0 ;  /* 0x0000003f0500728c */ /* 0x000fe2000bf05300 */
[----:B------:R-:W-:Y:S01]  /*11030*/  ISETP.EQ.OR P0, PT, R5, 0x3, !P0 ;  /* 0x000000030500780c */ /* 0x000fe20004702670 */
[----:B------:R-:W-:Y:S01]  /*11040*/  ULEA.HI.X UR6, UR36, UR5, UR37, 0x2, UP2 ;  /* 0x0000000524067291 */ /* 0x000fe200090f1425 */
[----:B------:R-:W-:-:S02]  /*11050*/  F2FP.BF16.F32.PACK_AB R20, R15, R20 ;  /* 0x000000140f14723e */ /* 0x000fc400000010ff */
[----:B------:R-:W-:Y:S02]  /*11060*/  SEL R59, R11, R8, P0 ;  /* 0x000000080b3b7207 */ /* 0x000fe40000000000 */
[----:B------:R-:W-:Y:S02]  /*11070*/  SEL R61, R8, R11, P0 ;  /* 0x0000000b083d7207 */ /* 0x000fe40000000000 */
[----:B------:R-:W-:Y:S02]  /*11080*/  SEL R85, R10, R87, P0 ;  /* 0x000000570a557207 */ /* 0x000fe40000000000 */
[----:B------:R-:W-:Y:S02]  /*11090*/  SEL R87, R87, R10, P0 ;  /* 0x0000000a57577207 */ /* 0x000fe40000000000 */
[----:B------:R-:W-:Y:S02]  /*110a0*/  F2FP.BF16.F32.PACK_AB R52, R52, R89 ;  /* 0x000000593434723e */ /* 0x000fe400000010ff */
[----:B------:R-:W-:-:S02]  /*110b0*/  F2FP.BF16.F32.PACK_AB R50, R50, R53 ;  /* 0x000000353232723e */ /* 0x000fc400000010ff */
[----:B------:R-:W-:Y:S02]  /*110c0*/  SEL R81, R21, R14, P0 ;  /* 0x0000000e15517207 */ /* 0x000fe40000000000 */
[----:B------:R-:W-:Y:S02]  /*110d0*/  SEL R83, R14, R21, P0 ;  /* 0x000000150e537207 */ /* 0x000fe40000000000 */
[----:B------:R-:W-:Y:S02]  /*110e0*/  SEL R53, R25, R20, P0 ;  /* 0x0000001419357207 */ /* 0x000fe40000000000 */
[----:B------:R-:W-:Y:S02]  /*110f0*/  SEL R55, R20, R25, P0 ;  /* 0x0000001914377207 */ /* 0x000fe40000000000 */
[----:B------:R-:W-:Y:S02]  /*11100*/  F2FP.BF16.F32.PACK_AB R100, R100, R101 ;  /* 0x000000656464723e */ /* 0x000fe400000010ff */
[----:B------:R-:W-:-:S02]  /*11110*/  F2FP.BF16.F32.PACK_AB R99, R98, R99 ;  /* 0x000000636263723e */ /* 0x000fc400000010ff */
[----:B------:R-:W-:Y:S02]  /*11120*/  MOV R8, R3 ;  /* 0x0000000300087202 */ /* 0x000fe40000000f00 */
[----:B0-----:R-:W-:Y:S02]  /*11130*/  MOV R9, R4 ;  /* 0x0000000400097202 */ /* 0x001fe40000000f00 */
[----:B------:R-:W-:Y:S02]  /*11140*/  F2FP.BF16.F32.PACK_AB R65, R64, R65 ;  /* 0x000000414041723e */ /* 0x000fe400000010ff */
[----:B------:R-:W-:Y:S01]  /*11150*/  F2FP.BF16.F32.PACK_AB R32, R29, R32 ;  /* 0x000000201d20723e */ /* 0x000fe200000010ff */
[----:B------:R-:W-:Y:S01]  /*11160*/  IMAD.WIDE R4, R230, 0x2, R8 ;  /* 0x00000002e6047825 */ /* 0x000fe200078e0208 */
[----:B------:R-:W-:Y:S02]  /*11170*/  SEL R29, R100, R99, P0 ;  /* 0x00000063641d7207 */ /* 0x000fe40000000000 */
[----:B------:R-:W-:-:S02]  /*11180*/  SEL R99, R99, R100, P0 ;  /* 0x0000006463637207 */ /* 0x000fc40000000000 */
[C---:B------:R-:W-:Y:S02]  /*11190*/  IADD3 R93, P1, R4.reuse, 0x40, RZ ;  /* 0x00000040045d7810 */ /* 0x040fe40007f3e0ff */
[C---:B------:R-:W-:Y:S02]  /*111a0*/  IADD3 R97, P2, R4.reuse, 0x60, RZ ;  /* 0x0000006004617810 */ /* 0x040fe40007f5e0ff */
[----:B------:R-:W-:Y:S01]  /*111b0*/  LOP3.LUT R10, R93, 0x380, RZ, 0xc0, !PT ;  /* 0x000003805d0a7812 */ /* 0x000fe200078ec0ff */
[--C-:B------:R-:W-:Y:S01]  /*111c0*/  IMAD.X R25, RZ, RZ, R5.reuse, P1 ;  /* 0x000000ffff197224 */ /* 0x100fe200008e0605 */
[----:B------:R-:W-:Y:S01]  /*111d0*/  IADD3 R103, P4, R4, 0x4020, RZ ;  /* 0x0000402004677810 */ /* 0x000fe20007f9e0ff */
[--C-:B------:R-:W-:Y:S01]  /*111e0*/  IMAD.X R21, RZ, RZ, R5.reuse, P2 ;  /* 0x000000ffff157224 */ /* 0x100fe200010e0605 */
[----:B------:R-:W-:Y:S02]  /*111f0*/  SHF.R.U64 R10, R10, 0x3, RZ ;  /* 0x000000030a0a7819 */ /* 0x000fe400000012ff */
[----:B------:R-:W-:Y:S01]  /*11200*/  IADD3 R105, P5, R4, 0x4040, RZ ;  /* 0x0000404004697810 */ /* 0x000fe20007fbe0ff */
[----:B------:R-:W-:Y:S01]  /*11210*/  IMAD.X R13, RZ, RZ, R5, P4 ;  /* 0x000000ffff0d7224 */ /* 0x000fe200020e0605 */
[----:B------:R-:W-:-:S02]  /*11220*/  LOP3.LUT R12, R97, 0x380, RZ, 0xc0, !PT ;  /* 0x00000380610c7812 */ /* 0x000fc400078ec0ff */
[----:B------:R-:W-:Y:S01]  /*11230*/  LOP3.LUT R24, R10, R93, RZ, 0x3c, !PT ;  /* 0x0000005d0a187212 */ /* 0x000fe200078e3cff */
[----:B------:R-:W-:Y:S01]  /*11240*/  IMAD.X R11, RZ, RZ, R5, P5 ;  /* 0x000000ffff0b7224 */ /* 0x000fe200028e0605 */
[----:B------:R-:W-:Y:S02]  /*11250*/  LOP3.LUT R10, R103, 0x380, RZ, 0xc0, !PT ;  /* 0x00000380670a7812 */ /* 0x000fe400078ec0ff */
[----:B------:R-:W-:Y:S02]  /*11260*/  SHF.R.U64 R12, R12, 0x3, RZ ;  /* 0x000000030c0c7819 */ /* 0x000fe400000012ff */
[----:B------:R-:W-:Y:S02]  /*11270*/  LOP3.LUT R28, R105, 0x380, RZ, 0xc0, !PT ;  /* 0x00000380691c7812 */ /* 0x000fe400078ec0ff */
[----:B------:R-:W-:Y:S02]  /*11280*/  IADD3 R89, P6, R4, 0x20, RZ ;  /* 0x0000002004597810 */ /* 0x000fe40007fde0ff */
[----:B------:R-:W-:-:S02]  /*11290*/  SHF.R.U64 R10, R10, 0x3, RZ ;  /* 0x000000030a0a7819 */ /* 0x000fc400000012ff */
[----:B------:R-:W-:Y:S02]  /*112a0*/  LOP3.LUT R20, R12, R97, RZ, 0x3c, !PT ;  /* 0x000000610c147212 */ /* 0x000fe400078e3cff */
[----:B------:R-:W-:Y:S02]  /*112b0*/  SHF.R.U64 R28, R28, 0x3, RZ ;  /* 0x000000031c1c7819 */ /* 0x000fe400000012ff */
[----:B------:R-:W-:Y:S02]  /*112c0*/  LOP3.LUT R6, R89, 0x380, RZ, 0xc0, !PT ;  /* 0x0000038059067812 */ /* 0x000fe400078ec0ff */
[----:B------:R-:W-:Y:S02]  /*112d0*/  LOP3.LUT R12, R10, R103, RZ, 0x3c, !PT ;  /* 0x000000670a0c7212 */ /* 0x000fe400078e3cff */
[----:B------:R-:W-:Y:S02]  /*112e0*/  LOP3.LUT R10, R28, R105, RZ, 0x3c, !PT ;  /* 0x000000691c0a7212 */ /* 0x000fe400078e3cff */
[----:B------:R-:W-:-:S02]  /*112f0*/  MOV R64, R20 ;  /* 0x0000001400407202 */ /* 0x000fc40000000f00 */
[----:B------:R-:W-:Y:S02]  /*11300*/  F2FP.BF16.F32.PACK_AB R30, R30, R31 ;  /* 0x0000001f1e1e723e */ /* 0x000fe400000010ff */
[----:B------:R-:W-:Y:S02]  /*11310*/  F2FP.BF16.F32.PACK_AB R27, R26, R27 ;  /* 0x0000001b1a1b723e */ /* 0x000fe400000010ff */
[----:B------:R-:W-:Y:S02]  /*11320*/  SHF.R.U64 R6, R6, 0x3, RZ ;  /* 0x0000000306067819 */ /* 0x000fe400000012ff */
[----:B------:R-:W-:Y:S02]  /*11330*/  IADD3 R101, P3, R4, 0x4000, RZ ;  /* 0x0000400004657810 */ /* 0x000fe40007f7e0ff */
[----:B------:R-:W-:Y:S02]  /*11340*/  MOV R58, R10 ;  /* 0x0000000a003a7202 */ /* 0x000fe40000000f00 */
[----:B------:R-:W-:Y:S01]  /*11350*/  F2FP.BF16.F32.PACK_AB R76, R76, R77 ;  /* 0x0000004d4c4c723e */ /* 0x000fe200000010ff */
[----:B------:R-:W-:Y:S01]  /*11360*/  IMAD.X R15, RZ, RZ, R5, P3 ;  /* 0x000000ffff0f7224 */ /* 0x000fe200018e0605 */
[----:B------:R-:W-:-:S02]  /*11370*/  SEL R77, R30, R27, P0 ;  /* 0x0000001b1e4d7207 */ /* 0x000fc40000000000 */
[----:B------:R-:W-:Y:S01]  /*11380*/  SEL R79, R27, R30, P0 ;  /* 0x0000001e1b4f7207 */ /* 0x000fe20000000000 */
[----:B------:R-:W-:Y:S01]  /*11390*/  IMAD.X R27, RZ, RZ, R5, P6 ;  /* 0x000000ffff1b7224 */ /* 0x000fe200030e0605 */
[----:B------:R-:W-:Y:S02]  /*113a0*/  LOP3.LUT R26, R6, R89, RZ, 0x3c, !PT ;  /* 0x00000059061a7212 */ /* 0x000fe400078e3cff */
[----:B------:R-:W-:Y:S02]  /*113b0*/  LOP3.LUT R6, R101, 0x380, RZ, 0xc0, !PT ;  /* 0x0000038065067812 */ /* 0x000fe400078ec0ff */
[----:B------:R-:W-:Y:S02]  /*113c0*/  IADD3 R107, P6, R4, 0x4060, RZ ;  /* 0x00004060046b7810 */ /* 0x000fe40007fde0ff */
[----:B------:R-:W-:Y:S02]  /*113d0*/  F2FP.BF16.F32.PACK_AB R73, R72, R73 ;  /* 0x000000494849723e */ /* 0x000fe400000010ff */
[----:B------:R-:W-:-:S02]  /*113e0*/  F2FP.BF16.F32.PACK_AB R95, R94, R95 ;  /* 0x0000005f5e5f723e */ /* 0x000fc400000010ff */
[----:B------:R-:W-:Y:S02]  /*113f0*/  SHF.R.U64 R6, R6, 0x3, RZ ;  /* 0x0000000306067819 */ /* 0x000fe400000012ff */
[----:B------:R-:W-:Y:S02]  /*11400*/  F2FP.BF16.F32.PACK_AB R68, R68, R69 ;  /* 0x000000454444723e */ /* 0x000fe400000010ff */
[----:B------:R-:W-:Y:S02]  /*11410*/  LOP3.LUT R30, R107, 0x380, RZ, 0xc0, !PT ;  /* 0x000003806b1e7812 */ /* 0x000fe400078ec0ff */
[----:B------:R-:W-:Y:S02]  /*11420*/  LOP3.LUT R7, R4, 0x380, RZ, 0xc0, !PT ;  /* 0x0000038004077812 */ /* 0x000fe400078ec0ff */
[----:B------:R-:W-:Y:S02]  /*11430*/  SEL R31, R96, R95, P0 ;  /* 0x0000005f601f7207 */ /* 0x000fe40000000000 */
[----:B------:R-:W-:-:S02]  /*11440*/  SEL R63, R76, R73, P0 ;  /* 0x000000494c3f7207 */ /* 0x000fc40000000000 */
[----:B------:R-:W-:Y:S02]  /*11450*/  LOP3.LUT R14, R6, R101, RZ, 0x3c, !PT ;  /* 0x00000065060e7212 */ /* 0x000fe400078e3cff */
[----:B------:R-:W-:Y:S02]  /*11460*/  F2FP.BF16.F32.PACK_AB R91, R90, R91 ;  /* 0x0000005b5a5b723e */ /* 0x000fe400000010ff */
[----:B------:R-:W-:Y:S02]  /*11470*/  F2FP.BF16.F32.PACK_AB R57, R56, R57 ;  /* 0x000000393839723e */ /* 0x000fe400000010ff */
[----:B------:R-:W-:Y:S02]  /*11480*/  SEL R95, R95, R96, P0 ;  /* 0x000000605f5f7207 */ /* 0x000fe40000000000 */
[----:B------:R-:W-:Y:S02]  /*11490*/  SEL R73, R73, R76, P0 ;  /* 0x0000004c49497207 */ /* 0x000fe40000000000 */
[----:B------:R-:W-:-:S02]  /*114a0*/  SEL R67, R68, R65, P0 ;  /* 0x0000004144437207 */ /* 0x000fc40000000000 */
[----:B------:R-:W-:Y:S02]  /*114b0*/  SHF.R.U64 R30, R30, 0x3, RZ ;  /* 0x000000031e1e7819 */ /* 0x000fe400000012ff */
[----:B------:R-:W-:Y:S02]  /*114c0*/  F2FP.BF16.F32.PACK_AB R49, R49, R88 ;  /* 0x000000583131723e */ /* 0x000fe400000010ff */
[----:B------:R-:W-:Y:S02]  /*114d0*/  SEL R65, R65, R68, P0 ;  /* 0x0000004441417207 */ /* 0x000fe40000000000 */
[----:B------:R-:W-:Y:S02]  /*114e0*/  F2FP.BF16.F32.PACK_AB R43, R42, R43 ;  /* 0x0000002b2a2b723e */ /* 0x000fe400000010ff */
[----:B------:R-:W-:Y:S02]  /*114f0*/  F2FP.BF16.F32.PACK_AB R41, R41, R48 ;  /* 0x000000302929723e */ /* 0x000fe400000010ff */
[----:B------:R-:W-:-:S02]  /*11500*/  F2FP.BF16.F32.PACK_AB R38, R38, R39 ;  /* 0x000000272626723e */ /* 0x000fc400000010ff */
[----:B------:R-:W-:Y:S02]  /*11510*/  F2FP.BF16.F32.PACK_AB R40, R37, R40 ;  /* 0x000000282528723e */ /* 0x000fe400000010ff */
[----:B------:R-:W-:Y:S02]  /*11520*/  F2FP.BF16.F32.PACK_AB R35, R34, R35 ;  /* 0x000000232223723e */ /* 0x000fe400000010ff */
[----:B------:R-:W-:Y:S02]  /*11530*/  F2FP.BF16.F32.PACK_AB R33, R33, R36 ;  /* 0x000000242121723e */ /* 0x000fe400000010ff */
[----:B------:R-:W-:Y:S02]  /*11540*/  SHF.R.U64 R7, R7, 0x3, RZ ;  /* 0x0000000307077819 */ /* 0x000fe400000012ff */
[----:B------:R-:W-:Y:S02]  /*11550*/  SEL R37, R92, R91, P0 ;  /* 0x0000005b5c257207 */ /* 0x000fe40000000000 */
[----:B------:R-:W-:-:S02]  /*11560*/  SEL R69, R60, R57, P0 ;  /* 0x000000393c457207 */ /* 0x000fc40000000000 */
[----:B------:R-:W-:Y:S02]  /*11570*/  MOV R62, R14 ;  /* 0x0000000e003e7202 */ /* 0x000fe40000000f00 */
[----:B------:R-:W-:Y:S02]  /*11580*/  SEL R91, R91, R92, P0 ;  /* 0x0000005c5b5b7207 */ /* 0x000fe40000000000 */
[----:B------:R-:W-:Y:S02]  /*11590*/  SEL R39, R52, R49, P0 ;  /* 0x0000003134277207 */ /* 0x000fe40000000000 */
[----:B------:R-:W-:Y:S02]  /*115a0*/  SEL R57, R57, R60, P0 ;  /* 0x0000003c39397207 */ /* 0x000fe40000000000 */
[----:B------:R-:W-:Y:S02]  /*115b0*/  LOP3.LUT R6, R30, R107, RZ, 0x3c, !PT ;  /* 0x0000006b1e067212 */ /* 0x000fe400078e3cff */
        /* <DEDUP_REMOVED lines=11> */
[----:B------:R-:W-:Y:S02]  /*11670*/  MOV R50, R24 ;  /* 0x0000001800327202 */ /* 0x000fe40000000f00 */
[----:B------:R-:W-:Y:S02]  /*11680*/  MOV R27, R26 ;  /* 0x0000001a001b7202 */ /* 0x000fe40000000f00 */
[----:B------:R-:W-:-:S02]  /*11690*/  MOV R48, R4 ;  /* 0x0000000400307202 */ /* 0x000fc40000000f00 */
        /* <DEDUP_REMOVED lines=9> */
[----:B------:R-:W2:Y:S04]  /*11730*/  SHFL.IDX PT, R28, R73, R20, 0x1c1f ;  /* 0x001c1f14491c7589 */ /* 0x000ea800000e0000 */
[----:B------:R-:W-:Y:S04]  /*11740*/  SHFL.IDX PT, R67, R67, R44, 0x1c1f ;  /* 0x001c1f2c43437589 */ /* 0x000fe800000e0000 */
[----:B------:R-:W3:Y:S01]  /*11750*/  SHFL.IDX PT, R30, R65, R20, 0x1c1f ;  /* 0x001c1f14411e7589 */ /* 0x000ee200000e0000 */
[----:B0-----:R-:W-:-:S02]  /*11760*/  SEL R4, R29, R10, P0 ;  /* 0x0000000a1d047207 */ /* 0x001fc40000000000 */
[----:B------:R-:W-:Y:S01]  /*11770*/  SEL R6, R10, R29, P0 ;  /* 0x0000001d0a067207 */ /* 0x000fe20000000000 */
[----:B------:R-:W-:Y:S04]  /*11780*/  SHFL.IDX PT, R37, R37, R44, 0x1c1f ;  /* 0x001c1f2c25257589 */ /* 0x000fe800000e0000 */
[----:B------:R-:W-:Y:S01]  /*11790*/  SHFL.IDX PT, R69, R69, R44, 0x1c1f ;  /* 0x001c1f2c45457589 */ /* 0x000fe200000e0000 */
[----:B-1----:R-:W-:Y:S02]  /*117a0*/  SEL R12, R31, R14, P0 ;  /* 0x0000000e1f0c7207 */ /* 0x002fe40000000000 */
[----:B------:R-:W-:Y:S01]  /*117b0*/  SEL R14, R14, R31, P0 ;  /* 0x0000001f0e0e7207 */ /* 0x000fe20000000000 */
[----:B------:R-:W0:Y:S04]  /*117c0*/  SHFL.IDX PT, R24, R91, R20, 0x1c1f ;  /* 0x001c1f145b187589 */ /* 0x000e2800000e0000 */
[----:B------:R-:W1:Y:S01]  /*117d0*/  SHFL.IDX PT, R42, R57, R20, 0x1c1f ;  /* 0x001c1f14392a7589 */ /* 0x000e6200000e0000 */
[----:B--2---:R-:W-:-:S02]  /*117e0*/  SEL R5, R63, R28, P0 ;  /* 0x0000001c3f057207 */ /* 0x004fc40000000000 */
[----:B------:R-:W-:Y:S01]  /*117f0*/  SEL R7, R28, R63, P0 ;  /* 0x0000003f1c077207 */ /* 0x000fe20000000000 */
[----:B------:R-:W-:Y:S01]  /*11800*/  BAR.SYNC.DEFER_BLOCKING 0x1, 0x100 ;  /* 0x0044000000007b1d */ /* 0x000fe20000010000 */
[----:B---3--:R-:W-:Y:S02]  /*11810*/  SEL R13, R67, R30, P0 ;  /* 0x0000001e430d7207 */ /* 0x008fe40000000000 */
[----:B------:R-:W-:-:S03]  /*11820*/  SEL R15, R30, R67, P0 ;  /* 0x000000431e0f7207 */ /* 0x000fc60000000000 */
[----:B------:R-:W-:Y:S04]  /*11830*/  SHFL.IDX PT, R39, R39, R44, 0x1c1f ;  /* 0x001c1f2c27277589 */ /* 0x000fe800000e0000 */
[----:B------:R-:W2:Y:S04]  /*11840*/  SHFL.IDX PT, R26, R49, R20, 0x1c1f ;  /* 0x001c1f14311a7589 */ /* 0x000ea800000e0000 */
[----:B------:R-:W-:Y:S01]  /*11850*/  SHFL.IDX PT, R45, R45, R44, 0x1c1f ;  /* 0x001c1f2c2d2d7589 */ /* 0x000fe200000e0000 */
[----:B0-----:R-:W-:Y:S02]  /*11860*/  SEL R28, R37, R24, P0 ;  /* 0x00000018251c7207 */ /* 0x001fe40000000000 */
[----:B------:R-:W-:Y:S01]  /*11870*/  SEL R30, R24, R37, P0 ;  /* 0x00000025181e7207 */ /* 0x000fe20000000000 */
[----:B------:R-:W-:Y:S01]  /*11880*/  SHFL.IDX PT, R51, R51, R44, 0x1c1f ;  /* 0x001c1f2c33337589 */ /* 0x000fe200000e0000 */
[----:B-1----:R-:W-:-:S02]  /*11890*/  SEL R29, R69, R42, P0 ;  /* 0x0000002a451d7207 */ /* 0x002fc40000000000 */
[----:B------:R-:W-:Y:S01]  /*118a0*/  SEL R31, R42, R69, P0 ;  /* 0x000000452a1f7207 */ /* 0x000fe20000000000 */
[----:B------:R-:W-:Y:S04]  /*118b0*/  SHFL.IDX PT, R53, R53, R44, 0x1c1f ;  /* 0x001c1f2c35357589 */ /* 0x000fe800000e0000 */
[----:B------:R-:W-:Y:S04]  /*118c0*/  SHFL.IDX PT, R59, R59, R44, 0x1c1f ;  /* 0x001c1f2c3b3b7589 */ /* 0x000fe800000e0000 */
[----:B------:R-:W-:Y:S04]  /*118d0*/  SHFL.IDX PT, R71, R71, R44, 0x1c1f ;  /* 0x001c1f2c47477589 */ /* 0x000fe800000e0000 */
[----:B------:R-:W-:Y:S01]  /*118e0*/  SHFL.IDX PT, R75, R75, R44, 0x1c1f ;  /* 0x001c1f2c4b4b7589 */ /* 0x000fe200000e0000 */
[----:B--2---:R-:W-:-:S02]  /*118f0*/  SEL R24, R39, R26, P0 ;  /* 0x0000001a27187207 */ /* 0x004fc40000000000 */
[----:B------:R-:W-:Y:S01]  /*11900*/  SEL R26, R26, R39, P0 ;  /* 0x000000271a1a7207 */ /* 0x000fe20000000000 */
[----:B------:R-:W-:Y:S04]  /*11910*/  SHFL.IDX PT, R77, R77, R44, 0x1c1f ;  /* 0x001c1f2c4d4d7589 */ /* 0x000fe800000e0000 */
[----:B------:R-:W-:Y:S04]  /*11920*/  SHFL.IDX PT, R81, R81, R44, 0x1c1f ;  /* 0x001c1f2c51517589 */ /* 0x000fe800000e0000 */
[----:B------:R-:W-:Y:S04]  /*11930*/  SHFL.IDX PT, R85, R85, R44, 0x1c1f ;  /* 0x001c1f2c55557589 */ /* 0x000fe800000e0000 */
[----:B------:R-:W0:Y:S04]  /*11940*/  SHFL.IDX PT, R46, R43, R20, 0x1c1f ;  /* 0x001c1f142b2e7589 */ /* 0x000e2800000e0000 */
[----:B------:R-:W1:Y:S04]  /*11950*/  SHFL.IDX PT, R32, R41, R20, 0x1c1f ;  /* 0x001c1f1429207589 */ /* 0x000e6800000e0000 */
[----:B------:R-:W2:Y:S04]  /*11960*/  SHFL.IDX PT, R44, R35, R20, 0x1c1f ;  /* 0x001c1f14232c7589 */ /* 0x000ea800000e0000 */
[----:B------:R-:W-:Y:S04]  /*11970*/  SHFL.IDX PT, R10, R33, R20, 0x1c1f ;  /* 0x001c1f14210a7589 */ /* 0x000fe800000e0000 */
[----:B------:R-:W3:Y:S04]  /*11980*/  SHFL.IDX PT, R34, R55, R20, 0x1c1f ;  /* 0x001c1f1437227589 */ /* 0x000ee800000e0000 */
[----:B------:R-:W-:Y:S04]  /*11990*/  SHFL.IDX PT, R52, R79, R20, 0x1c1f ;  /* 0x001c1f144f347589 */ /* 0x000fe800000e0000 */
        /* <DEDUP_REMOVED lines=8> */
[----:B------:R0:W-:Y:S04]  /*11a20*/  STSM.16.M88.4 [R48], R4 ;  /* 0x0000000430007844 */ /* 0x0001e80000000200 */
[----:B------:R2:W-:Y:S01]  /*11a30*/  STSM.16.M88.4 [R27], R12 ;  /* 0x0000000c1b007844 */ /* 0x0005e20000000200 */
[----:B---3--:R-:W-:-:S02]  /*11a40*/  SEL R32, R53, R34, P0 ;  /* 0x0000002235207207 */ /* 0x008fc40000000000 */
[----:B------:R-:W-:Y:S01]  /*11a50*/  SEL R34, R34, R53, P0 ;  /* 0x0000003522227207 */ /* 0x000fe20000000000 */
[----:B------:R3:W-:Y:S01]  /*11a60*/  STSM.16.M88.4 [R50], R28 ;  /* 0x0000001c32007844 */ /* 0x0007e20000000200 */
[----:B----4-:R-:W-:Y:S02]  /*11a70*/  SEL R33, R81, R54, P0 ;  /* 0x0000003651217207 */ /* 0x010fe40000000000 */
[----:B------:R-:W-:Y:S02]  /*11a80*/  SEL R35, R54, R81, P0 ;  /* 0x0000005136237207 */ /* 0x000fe40000000000 */
[----:B0-----:R-:W-:Y:S01]  /*11a90*/  SEL R48, R59, R40, P0 ;  /* 0x000000283b307207 */ /* 0x001fe20000000000 */
[----:B------:R-:W-:Y:S01]  /*11aa0*/  IMAD.U32 R4, RZ, RZ, UR4 ;  /* 0x00000004ff047e24 */ /* 0x000fe2000f8e00ff */
[----:B------:R-:W-:Y:S01]  /*11ab0*/  @UP1 ULDC.64 UR4, c[0x0][0xbe0] ;  /* 0x0002f80000041ab9 */ /* 0x000fe20000000a00 */
[----:B------:R-:W-:Y:S01]  /*11ac0*/  IMAD.U32 R5, RZ, RZ, UR6 ;  /* 0x00000006ff057e24 */ /* 0x000fe2000f8e00ff */
[----:B--2---:R-:W-:Y:S01]  /*11ad0*/  SEL R27, R46, R71, P0 ;  /* 0x000000472e1b7207 */ /* 0x004fe20000000000 */
[----:B------:R-:W-:Y:S01]  /*11ae0*/  @UP1 UIMAD.WIDE UR4, UR36, 0x4, UR4 ;  /* 0x00000004240418a5 */ /* 0x000fe2000f8e0204 */
[----:B------:R-:W-:-:S02]  /*11af0*/  SEL R12, R51, R10, P0 ;  /* 0x0000000a330c7207 */ /* 0x000fc40000000000 */
[----:B------:R-:W-:Y:S01]  /*11b00*/  SEL R14, R10, R51, P0 ;  /* 0x000000330a0e7207 */ /* 0x000fe20000000000 */
[----:B------:R0:W-:Y:S01]  /*11b10*/  STSM.16.M88.4 [R64], R24 ;  /* 0x0000001840007844 */ /* 0x0001e20000000200 */
[----:B------:R-:W-:Y:S02]  /*11b20*/  SEL R13, R77, R52, P0 ;  /* 0x000000344d0d7207 */ /* 0x000fe40000000000 */
[----:B------:R-:W-:Y:S01]  /*11b30*/  SEL R15, R52, R77, P0 ;  /* 0x0000004d340f7207 */ /* 0x000fe20000000000 */
[----:B------:R0:W-:Y:S01]  /*11b40*/  STSM.16.M88.4 [R62], R36 ;  /* 0x000000243e007844 */ /* 0x0001e20000000200 */
[----:B---3--:R-:W-:Y:S02]  /*11b50*/  SEL R50, R40, R59, P0 ;  /* 0x0000003b28327207 */ /* 0x008fe40000000000 */
[----:B-1----:R-:W-:Y:S01]  /*11b60*/  SEL R49, R85, R56, P0 ;  /* 0x0000003855317207 */ /* 0x002fe20000000000 */
[----:B------:R0:W-:Y:S01]  /*11b70*/  STSM.16.M88.4 [R60], R12 ;  /* 0x0000000c3c007844 */ /* 0x0001e20000000200 */
[----:B------:R-:W-:-:S02]  /*11b80*/  SEL R51, R56, R85, P0 ;  /* 0x0000005538337207 */ /* 0x000fc40000000000 */
[----:B------:R-:W-:Y:S01]  /*11b90*/  PLOP3.LUT P0, PT, PT, PT, UP1, 0x80, 0x0 ;  /* 0x000000000000781c */ /* 0x000fe20003f0f018 */
        /* <DEDUP_REMOVED lines=21> */
.L_x_7344:
[----:B------:R-:W-:Y:S01]  /*11cf0*/  USHF.R.S32.HI UR12, URZ, 0x1f, UR38 ;  /* 0x0000001f3f0c7899 */ /* 0x000fe20008011426 */
[----:B------:R-:W-:Y:S01]  /*11d00*/  IMAD.U32 R5, RZ, RZ, UR42 ;  /* 0x0000002aff057e24 */ /* 0x000fe2000f8e00ff */
[----:B------:R-:W-:Y:S01]  /*11d10*/  ULDC.64 UR10, c[0x0][0xb70] ;  /* 0x0002dc00000a7ab9 */ /* 0x000fe20000000a00 */
[----:B------:R-:W-:Y:S01]  /*11d20*/  USHF.R.S32.HI UR5, URZ, 0x1f, UR4 ;  /* 0x0000001f3f057899 */ /* 0x000fe20008011404 */
[C---:B------:R-:W-:Y:S01]  /*11d30*/  IADD3 R13, P2, R8.reuse, 0x2000, RZ ;  /* 0x00002000080d7810 */ /* 0x040fe20007f5e0ff */
[----:B------:R-:W-:Y:S01]  /*11d40*/  UIMAD UR9, UR12, UR10, URZ ;  /* 0x0000000a0c0972a4 */ /* 0x000fe2000f8e023f */
[----:B------:R-:W-:Y:S01]  /*11d50*/  IMAD R10, R5, 0x80, R22 ;  /* 0x00000080050a7824 */ /* 0x000fe200078e0216 */
[----:B------:R-:W-:Y:S01]  /*11d60*/  UIMAD.WIDE.U32 UR6, UR38, UR10, UR4 ;  /* 0x0000000a260672a5 */ /* 0x000fe2000f8e0004 */
[----:B------:R-:W-:Y:S01]  /*11d70*/  IADD3 R7, P6, R8, 0x3000, RZ ;  /* 0x0000300008077810 */ /* 0x000fe20007fde0ff */
[----:B------:R-:W-:Y:S01]  /*11d80*/  UIMAD UR9, UR38, UR11, UR9 ;  /* 0x0000000b260972a4 */ /* 0x000fe2000f8e0209 */
[----:B------:R-:W-:Y:S01]  /*11d90*/  LOP3.LUT R12, R13, 0x380, RZ, 0xc0, !PT ;  /* 0x000003800d0c7812 */ /* 0x000fe200078ec0ff */
[----:B------:R-:W-:Y:S01]  /*11da0*/  USEL UR37, UR37, URZ, !UP0 ;  /* 0x0000003f25257287 */ /* 0x000fe2000c000000 */
[----:B------:R-:W-:Y:S01]  /*11db0*/  SHF.R.S32.HI R5, RZ, 0x1f, R10 ;  /* 0x0000001fff057819 */ /* 0x000fe2000001140a */
[----:B------:R-:W-:Y:S01]  /*11dc0*/  ULDC.64 UR10, c[0x0][0xb78] ;  /* 0x0002de00000a7ab9 */ /* 0x000fe20000000a00 */
[----:B------:R-:W-:Y:S01]  /*11dd0*/  UIADD3 UR7, UR7, UR9, URZ ;  /* 0x0000000907077290 */ /* 0x000fe2000fffe03f */
[----:B------:R-:W-:Y:S01]  /*11de0*/  LOP3.LUT R4, R7, 0x380, RZ, 0xc0, !PT ;  /* 0x0000038007047812 */ /* 0x000fe200078ec0ff */
[----:B------:R-:W-:Y:S01]  /*11df0*/  USEL UR36, UR36, URZ, !UP0 ;  /* 0x0000003f24247287 */ /* 0x000fe2000c000000 */
[----:B------:R-:W-:Y:S01]  /*11e00*/  LOP3.LUT R28, R29, 0x380, RZ, 0xc0, !PT ;  /* 0x000003801d1c7812 */ /* 0x000fe200078ec0ff */
[----:B------:R-:W-:Y:S01]  /*11e10*/  UIMAD UR9, UR37, UR10, URZ ;  /* 0x0000000a250972a4 */ /* 0x000fe2000f8e023f */
[----:B------:R-:W-:Y:S01]  /*11e20*/  SHF.R.U64 R12, R12, 0x3, RZ ;  /* 0x000000030c0c7819 */ /* 0x000fe200000012ff */
[----:B------:R-:W-:Y:S01]  /*11e30*/  UIMAD.WIDE.U32 UR6, UR36, UR10, UR6 ;  /* 0x0000000a240672a5 */ /* 0x000fe2000f8e0006 */
[----:B------:R-:W-:Y:S01]  /*11e40*/  SHF.R.U64 R4, R4, 0x3, RZ ;  /* 0x0000000304047819 */ /* 0x000fe200000012ff */
[----:B------:R-:W-:Y:S01]  /*11e50*/  UIMAD UR9, UR36, UR11, UR9 ;  /* 0x0000000b240972a4 */ /* 0x000fe2000f8e0209 */
[----:B------:R-:W-:-:S02]  /*11e60*/  SHF.R.U64 R28, R28, 0x3, RZ ;  /* 0x000000031c1c7819 */ /* 0x000fc400000012ff */
[----:B------:R-:W-:Y:S01]  /*11e70*/  LOP3.LUT R12, R12, R13, RZ, 0x3c, !PT ;  /* 0x0000000d0c0c7212 */ /* 0x000fe200078e3cff */
[----:B------:R-:W-:Y:S01]  /*11e80*/  IMAD.X R13, RZ, RZ, R9, P2 ;  /* 0x000000ffff0d7224 */ /* 0x000fe200010e0609 */
[----:B------:R-:W-:Y:S01]  /*11e90*/  IADD3 R6, P0, R10, UR6, RZ ;  /* 0x000000060a067c10 */ /* 0x000fe2000ff1e0ff */
[----:B------:R-:W-:Y:S01]  /*11ea0*/  IMAD.U32 R14, RZ, RZ, UR9 ;  /* 0x00000009ff0e7e24 */ /* 0x000fe2000f8e00ff */
[----:B------:R-:W-:Y:S02]  /*11eb0*/  IADD3 R37, P5, R8, 0x4000, RZ ;  /* 0x0000400008257810 */ /* 0x000fe40007fbe0ff */
[----:B------:R-:W-:Y:S02]  /*11ec0*/  LOP3.LUT R4, R4, R7, RZ, 0x3c, !PT ;  /* 0x0000000704047212 */ /* 0x000fe400078e3cff */
[----:B------:R-:W-:Y:S01]  /*11ed0*/  IADD3.X R5, R5, UR7, R14, P0, !PT ;  /* 0x0000000705057c10 */ /* 0x000fe200087fe40e */
[----:B------:R-:W-:Y:S01]  /*11ee0*/  ULDC.64 UR6, c[0x0][0xb40] ;  /* 0x0002d00000067ab9 */ /* 0x000fe20000000a00 */
[----:B------:R-:W-:-:S02]  /*11ef0*/  IADD3 R41, P4, R8, 0x5000, RZ ;  /* 0x0000500008297810 */ /* 0x000fc40007f9e0ff */
[----:B------:R-:W-:Y:S02]  /*11f00*/  LEA R44, P0, R6, UR6, 0x2 ;  /* 0x00000006062c7c11 */ /* 0x000fe4000f8010ff */
[----:B------:R-:W-:Y:S02]  /*11f10*/  IADD3 R25, P3, R8, 0x6000, RZ ;  /* 0x0000600008197810 */ /* 0x000fe40007f7e0ff */
[----:B------:R-:W-:Y:S01]  /*11f20*/  LEA.HI.X R45, R6, UR7, R5, 0x2, P0 ;  /* 0x00000007062d7c11 */ /* 0x000fe200080f1405 */
[----:B------:R-:W-:Y:S01]  /*11f30*/  VIADD R5, R10, 0x8 ;  /* 0x000000080a057836 */ /* 0x000fe20000000000 */
[----:B------:R-:W-:Y:S01]  /*11f40*/  LOP3.LUT P0, RZ, R228, 0x3, RZ, 0xc0, !PT ;  /* 0x00000003e4ff7812 */ /* 0x000fe2000780c0ff */
[----:B------:R-:W-:Y:S01]  /*11f50*/  ULDC.64 UR6, c[0x0][0xaa0] ;  /* 0x0002a80000067ab9 */ /* 0x000fe20000000a00 */
[----:B------:R-:W-:Y:S02]  /*11f60*/  IADD3 R7, P2, R8, 0x7000, RZ ;  /* 0x0000700008077810 */ /* 0x000fe40007f5e0ff */
[----:B------:R-:W-:Y:S01]  /*11f70*/  LOP3.LUT R28, R28, R29, RZ, 0x3c, !PT ;  /* 0x0000001d1c1c7212 */ /* 0x000fe200078e3cff */
[----:B------:R-:W-:Y:S01]  /*11f80*/  IMAD.X R29, RZ, RZ, R9, P1 ;  /* 0x000000ffff1d7224 */ /* 0x000fe200008e0609 */
[----:B------:R-:W-:-:S02]  /*11f90*/  LOP3.LUT R36, R37, 0x380, RZ, 0xc0, !PT ;  /* 0x0000038025247812 */ /* 0x000fc400078ec0ff */
[----:B------:R-:W-:Y:S02]  /*11fa0*/  LOP3.LUT R40, R41, 0x380, RZ, 0xc0, !PT ;  /* 0x0000038029287812 */ /* 0x000fe400078ec0ff */
[----:B------:R-:W-:Y:S02]  /*11fb0*/  LOP3.LUT R24, R25, 0x380, RZ, 0xc0, !PT ;  /* 0x0000038019187812 */ /* 0x000fe400078ec0ff */
[----:B------:R-:W-:Y:S01]  /*11fc0*/  LOP3.LUT R33, R8, 0x380, RZ, 0xc0, !PT ;  /* 0x0000038008217812 */ /* 0x000fe200078ec0ff */
[----:B------:R-:W-:Y:S01]  /*11fd0*/  UIMAD UR5, UR5, UR6, URZ ;  /* 0x00000006050572a4 */ /* 0x000fe2000f8e023f */
[----:B------:R-:W-:Y:S01]  /*11fe0*/  ISETP.GE.OR P1, PT, R10, UR8, P0 ;  /* 0x000000080a007c0c */ /* 0x000fe20008726670 */
[--C-:B------:R-:W-:Y:S01]  /*11ff0*/  IMAD.X R11, RZ, RZ, R9.reuse, P2 ;  /* 0x000000ffff0b7224 */ /* 0x100fe200010e0609 */
[----:B------:R-:W-:Y:S01]  /*12000*/  ISETP.GE.OR P0, PT, R5, UR8, P0 ;  /* 0x0000000805007c0c */ /* 0x000fe20008706670 */
[----:B------:R-:W-:Y:S01]  /*12010*/  IMAD.X R5, RZ, RZ, R9, P6 ;  /* 0x000000ffff057224 */ /* 0x000fe200030e0609 */
[----:B------:R-:W-:-:S02]  /*12020*/  LOP3.LUT R6, R7, 0x380, RZ, 0xc0, !PT ;  /* 0x0000038007067812 */ /* 0x000fc400078ec0ff */
[----:B------:R-:W-:Y:S02]  /*12030*/  SHF.R.U64 R36, R36, 0x3, RZ ;  /* 0x0000000324247819 */ /* 0x000fe400000012ff */
[----:B------:R-:W-:Y:S02]  /*12040*/  SHF.R.U64 R40, R40, 0x3, RZ ;  /* 0x0000000328287819 */ /* 0x000fe400000012ff */
[----:B------:R-:W-:Y:S02]  /*12050*/  SHF.R.U64 R24, R24, 0x3, RZ ;  /* 0x0000000318187819 */ /* 0x000fe400000012ff */
[----:B------:R-:W-:Y:S01]  /*12060*/  SHF.R.U64 R33, R33, 0x3, RZ ;  /* 0x0000000321217819 */ /* 0x000fe200000012ff */
[----:B------:R-:W-:Y:S01]  /*12070*/  IMAD.U32 R19, RZ, RZ, UR6 ;  /* 0x00000006ff137e24 */ /* 0x000fe2000f8e00ff */
[----:B------:R-:W-:Y:S01]  /*12080*/  SHF.R.U64 R6, R6, 0x3, RZ ;  /* 0x0000000306067819 */ /* 0x000fe200000012ff */
[----:B------:R-:W-:Y:S01]  /*12090*/  IMAD.MOV.U32 R20, RZ, RZ, R16 ;  /* 0x000000ffff147224 */ /* 0x000fe200078e0010 */
        /* <DEDUP_REMOVED lines=8> */
[----:B------:R-:W-:-:S02]  /*12120*/  LOP3.LUT R10, R6, R7, RZ, 0x3c, !PT ;  /* 0x00000007060a7212 */ /* 0x000fc400078e3cff */
[----:B------:R-:W-:Y:S01]  /*12130*/  SHF.R.S32.HI R21, RZ, 0x1f, R16 ;  /* 0x0000001fff157819 */ /* 0x000fe20000011410 */
[----:B------:R-:W-:Y:S01]  /*12140*/  UIMAD UR5, UR4, UR7, UR5 ;  /* 0x00000007040572a4 */ /* 0x000fe2000f8e0205 */
[----:B------:R-:W-:Y:S02]  /*12150*/  @!P1 STG.E desc[UR52][R44.64], R2 ;  /* 0x000000022c009986 */ /* 0x000fe4000c101934 */
[----:B------:R-:W-:Y:S01]  /*12160*/  ULDC.64 UR6, c[0x0][0xae0] ;  /* 0x0002b80000067ab9 */ /* 0x000fe20000000a00 */
[----:B------:R-:W-:Y:S01]  /*12170*/  IMAD.WIDE.U32 R20, R19, UR4, R20 ;  /* 0x0000000413147c25 */ /* 0x000fe2000f8e0014 */
[----:B------:R0:W-:Y:S01]  /*12180*/  @!P0 STG.E desc[UR52][R44.64+0x20], R0 ;  /* 0x000020002c008986 */ /* 0x0001e2000c101934 */
        /* <DEDUP_REMOVED lines=11> */
[----:B------:R-:W-:-:S02]  /*12240*/  UIMAD UR4, UR38, UR7, UR4 ;  /* 0x00000007260472a4 */ /* 0x000fc4000f8e0204 */
[----:B------:R-:W-:Y:S01]  /*12250*/  IMAD.WIDE.U32 R20, R19, UR38, R20 ;  /* 0x0000002613147c25 */ /* 0x000fe2000f8e0014 */
[----:B------:R-:W-:Y:S01]  /*12260*/  UIMAD UR8, UR42, -0x80, UR8 ;  /* 0xffffff802a0878a4 */ /* 0x000fe2000f8e0208 */
[----:B------:R-:W-:Y:S01]  /*12270*/  @!PT LDS RZ, [RZ] ;  /* 0x00000000fffff984 */ /* 0x000fe20000000800 */
[----:B------:R-:W-:Y:S01]  /*12280*/  @!PT LDS RZ, [RZ] ;  /* 0x00000000fffff984 */ /* 0x000fe20000000800 */
[----:B------:R-:W-:Y:S01]  /*12290*/  @!PT LDS RZ, [RZ] ;  /* 0x00000000fffff984 */ /* 0x000fe20000000800 */
[----:B------:R-:W-:Y:S01]  /*122a0*/  @!PT LDS RZ, [RZ] ;  /* 0x00000000fffff984 */ /* 0x000fe20000000800 */
[----:B------:R1:W-:Y:S06]  /*122b0*/  MEMBAR.ALL.CTA ;  /* 0x0000000000007992 */ /* 0x0003ec0000008000 */
[----:B-1----:R-:W1:Y:S01]  /*122c0*/  FENCE.VIEW.ASYNC.S ;  /* 0x00000000000073c6 */ /* 0x002e620000000000 */
[C---:B0-----:R-:W-:Y:S01]  /*122d0*/  IADD3 R0, R18.reuse, 0x20, RZ ;  /* 0x0000002012007810 */ /* 0x041fe20007ffe0ff */
[----:B------:R-:W-:Y:S01]  /*122e0*/  VIADD R3, R3, 0x2e820 ;  /* 0x0002e82003037836 */ /* 0x000fe20000000000 */
[----:B------:R-:W-:Y:S01]  /*122f0*/  BSSY B1, `(.L_x_7345) ;  /* 0x0000024000017945 */ /* 0x000fe20003800000 */
[----:B------:R-:W-:Y:S01]  /*12300*/  VIADD R21, R21, UR4 ;  /* 0x0000000415157c36 */ /* 0x000fe20008000000 */
[----:B------:R-:W-:Y:S01]  /*12310*/  ULDC.64 UR4, c[0x0][0xae8] ;  /* 0x0002ba0000047ab9 */ /* 0x000fe20000000a00 */
[C---:B------:R-:W-:Y:S01]  /*12320*/  ISETP.GE.AND P2, PT, R18.reuse, UR8, PT ;  /* 0x0000000812007c0c */ /* 0x040fe2000bf46270 */
[----:B------:R-:W-:Y:S01]  /*12330*/  IMAD.U32 R45, RZ, RZ, UR4 ;  /* 0x00000004ff2d7e24 */ /* 0x000fe2000f8e00ff */
[----:B------:R-:W-:Y:S01]  /*12340*/  UIMAD UR4, UR37, UR4, URZ ;  /* 0x00000004250472a4 */ /* 0x000fe2000f8e023f */
[----:B------:R-:W-:Y:S01]  /*12350*/  VIADD R19, R18, 0x60 ;  /* 0x0000006012137836 */ /* 0x000fe20000000000 */
[----:B------:R-:W-:Y:S01]  /*12360*/  PRMT R3, RZ, 0x654, R3 ;  /* 0x00000654ff037816 */ /* 0x000fe20000000003 */
[----:B------:R-:W-:Y:S01]  /*12370*/  IMAD.WIDE.U32 R44, R45, UR36, R20 ;  /* 0x000000242d2c7c25 */ /* 0x000fe2000f8e0014 */
[----:B------:R-:W-:Y:S01]  /*12380*/  UIMAD UR4, UR36, UR5, UR4 ;  /* 0x00000005240472a4 */ /* 0x000fe2000f8e0204 */
[----:B------:R-:W-:-:S02]  /*12390*/  ISETP.GE.AND P4, PT, R0, UR8, PT ;  /* 0x0000000800007c0c */ /* 0x000fc4000bf86270 */
[----:B------:R-:W-:Y:S01]  /*123a0*/  ISETP.GE.AND P1, PT, R19, UR8, PT ;  /* 0x0000000813007c0c */ /* 0x000fe2000bf26270 */
[----:B------:R-:W-:Y:S01]  /*123b0*/  VIADD R2, R18, 0x40 ;  /* 0x0000004012027836 */ /* 0x000fe20000000000 */
[--C-:B------:R-:W-:Y:S01]  /*123c0*/  SHF.R.S32.HI R19, RZ, 0x1f, R18.reuse ;  /* 0x0000001fff137819 */ /* 0x100fe20000011412 */
[----:B------:R-:W-:Y:S02]  /*123d0*/  IMAD.U32 R49, RZ, RZ, UR42 ;  /* 0x0000002aff317e24 */ /* 0x000fe4000f8e00ff */
[----:B------:R-:W-:Y:S01]  /*123e0*/  VIADD R51, R45, UR4 ;  /* 0x000000042d337c36 */ /* 0x000fe20008000000 */
[----:B------:R-:W-:Y:S01]  /*123f0*/  ISETP.GE.AND P0, PT, R2, UR8, PT ;  /* 0x0000000802007c0c */ /* 0x000fe2000bf06270 */
[----:B------:R-:W-:Y:S01]  /*12400*/  IMAD.WIDE R20, R49, 0x80, R18 ;  /* 0x0000008031147825 */ /* 0x000fe200078e0212 */
[----:B-1----:R0:W-:Y:S01]  /*12410*/  SYNCS.ARRIVE.TRANS64.RED.A1T0 RZ, [R3+URZ], RZ ;  /* 0x000000ff03ff79a7 */ /* 0x0021e2000810043f */
[----:B------:R-:W-:Y:S10]  /*12420*/  @P2 BRA `(.L_x_7346) ;  /* 0x0000000000402947 */ /* 0x000ff40003800000 */
        /* <DEDUP_REMOVED lines=16> */
.L_x_7346:
[----:B------:R-:W-:Y:S05]  /*12530*/  BSYNC B1 ;  /* 0x0000000000017941 */ /* 0x000fea0003800000 */
.L_x_7345:
[----:B------:R-:W-:Y:S04]  /*12540*/  BSSY B1, `(.L_x_7347) ;  /* 0x0000014000017945 */ /* 0x000fe80003800000 */
[----:B------:R-:W-:Y:S05]  /*12550*/  @P4 BRA `(.L_x_7348) ;  /* 0x0000000000484947 */ /* 0x000fea0003800000 */
[----:B-1---5:R-:W-:Y:S01]  /*12560*/  IADD3 R33, P2, R20, 0x20, RZ ;  /* 0x0000002014217810 */ /* 0x022fe20007f5e0ff */
        /* <DEDUP_REMOVED lines=17> */
.L_x_7348:
[----:B------:R-:W-:Y:S05]  /*12680*/  BSYNC B1 ;  /* 0x0000000000017941 */ /* 0x000fea0003800000 */
.L_x_7347:
[----:B------:R-:W-:Y:S04]  /*12690*/  BSSY B1, `(.L_x_7349) ;  /* 0x0000014000017945 */ /* 0x000fe80003800000 */
[----:B------:R-:W-:Y:S05]  /*126a0*/  @P0 BRA `(.L_x_7350) ;  /* 0x0000000000480947 */ /* 0x000fea0003800000 */
[----:B--2--5:R-:W-:Y:S01]  /*126b0*/  IADD3 R29, P0, R20, 0x40, RZ ;  /* 0x00000040141d7810 */ /* 0x024fe20007f1e0ff */
        /* <DEDUP_REMOVED lines=17> */
.L_x_7350:
[----:B------:R-:W-:Y:S05]  /*127d0*/  BSYNC B1 ;  /* 0x0000000000017941 */ /* 0x000fea0003800000 */
.L_x_7349:
        /* <DEDUP_REMOVED lines=21> */
.L_x_7343:
        /* <DEDUP_REMOVED lines=29> */
.L_x_7352:
        /* <DEDUP_REMOVED lines=21> */
[----:B------:R-:W-:Y:S02]  /*12c50*/  UIMAD UR6, UR37, UR8, URZ ;  /* 0x00000008250672a4 */ /* 0x000fe4000f8e023f */
[----:B------:R-:W-:Y:S01]  /*12c60*/  IMAD.U32 R5, RZ, RZ, UR8 ;  /* 0x00000008ff057e24 */ /* 0x000fe2000f8e00ff */
[----:B------:R-:W-:Y:S01]  /*12c70*/  IADD3 R3, R3, UR5, RZ ;  /* 0x0000000503037c10 */ /* 0x000fe2000fffe0ff */
[----:B------:R-:W-:Y:S02]  /*12c80*/  UIMAD UR6, UR36, UR9, UR6 ;  /* 0x00000009240672a4 */ /* 0x000fe4000f8e0206 */
[----:B------:R-:W-:Y:S01]  /*12c90*/  IMAD.WIDE.U32 R2, R5, UR36, R2 ;  /* 0x0000002405027c25 */ /* 0x000fe2000f8e0002 */
[----:B------:R-:W-:-:S03]  /*12ca0*/  ULDC.64 UR8, c[0x0][0xb40] ;  /* 0x0002d00000087ab9 */ /* 0x000fc60000000a00 */
[----:B------:R-:W-:Y:S01]  /*12cb0*/  VIADD R3, R3, UR6 ;  /* 0x0000000603037c36 */ /* 0x000fe20008000000 */
[----:B------:R-:W-:-:S04]  /*12cc0*/  LEA R4, P0, R2, UR8, 0x2 ;  /* 0x0000000802047c11 */ /* 0x000fc8000f8010ff */
[----:B------:R-:W-:Y:S01]  /*12cd0*/  LEA.HI.X R5, R2, UR9, R3, 0x2, P0 ;  /* 0x0000000902057c11 */ /* 0x000fe200080f1403 */
[----:B------:R-:W-:-:S05]  /*12ce0*/  IMAD.MOV.U32 R3, RZ, RZ, -0x800000 ;  /* 0xff800000ff037424 */ /* 0x000fca00078e00ff */
[----:B------:R0:W-:Y:S03]  /*12cf0*/  STG.E desc[UR52][R4.64], R3 ;  /* 0x0000000304007986 */ /* 0x0001e6000c101934 */
.L_x_7354:
[----:B------:R-:W-:Y:S05]  /*12d00*/  BSYNC B1 ;  /* 0x0000000000017941 */ /* 0x000fea0003800000 */
.L_x_7353:
        /* <DEDUP_REMOVED lines=49> */
.L_x_7356:
[----:B------:R-:W-:Y:S05]  /*13020*/  BSYNC B1 ;  /* 0x0000000000017941 */ /* 0x000fea0003800000 */
.L_x_7355:
        /* <DEDUP_REMOVED lines=20> */
.L_x_7358:
[----:B------:R-:W-:Y:S05]  /*13170*/  BSYNC B1 ;  /* 0x0000000000017941 */ /* 0x000fea0003800000 */
.L_x_7357:
        /* <DEDUP_REMOVED lines=20> */
.L_x_7360:
[----:B------:R-:W-:Y:S05]  /*132c0*/  BSYNC B1 ;  /* 0x0000000000017941 */ /* 0x000fea0003800000 */
.L_x_7359:
        /* <DEDUP_REMOVED lines=19> */
.L_x_7351:
[----:B------:R-:W-:Y:S05]  /*13400*/  BSYNC B0 ;  /* 0x0000000000007941 */ /* 0x000fea0003800000 */
.L_x_7342:
[----:B------:R-:W-:Y:S02]  /*13410*/  ULDC UR4, c[0x0][0xc14] ;  /* 0x0003050000047ab9 */ /* 0x000fe40000000800 */
[----:B------:R-:W-:-:S13]  /*13420*/  ISETP.GE.AND P0, PT, R47, UR4, PT ;  /* 0x000000042f007c0c */ /* 0x000fda000bf06270 */
[----:B------:R-:W-:Y:S05]  /*13430*/  @!P0 BRA `(.L_x_7361) ;  /* 0xfffffed800548947 */ /* 0x000fea000383ffff */
[----:B------:R-:W-:Y:S05]  /*13440*/  EXIT ;  /* 0x000000000000794d */ /* 0x000fea0003800000 */
.L_x_7303:
        /* <DEDUP_REMOVED lines=20> */
.L_x_7362:
        /* <DEDUP_REMOVED lines=41> */
.L_x_7368:
        /* <DEDUP_REMOVED lines=14> */
.L_x_7367:
[----:B------:R-:W-:Y:S05]  /*13900*/  BSYNC B0 ;  /* 0x0000000000007941 */ /* 0x000fea0003800000 */
.L_x_7366:
        /* <DEDUP_REMOVED lines=22> */
.L_x_7364:
        /* <DEDUP_REMOVED lines=25> */
.L_x_7369:
        /* <DEDUP_REMOVED lines=36> */
[----:B------:R-:W-:Y:S01]  /*13e40*/  IMAD.HI.U32 R2, R3, R11, R2 ;  /* 0x0000000b03027227 */ /* 0x000fe200078e0002 */
[----:B------:R-:W-:-:S05]  /*13e50*/  IADD3 R3, RZ, -R10, RZ ;  /* 0x8000000aff037210 */ /* 0x000fca0007ffe0ff */
        /* <DEDUP_REMOVED lines=20> */
.L_x_7365:
[----:B------:R0:W-:Y:S01]  /*13fa0*/  STL [R1+0x20], R0 ;  /* 0x0000200001007387 */ /* 0x0001e20000100800 */
[----:B------:R-:W-:-:S03]  /*13fb0*/  UMOV UR38, URZ ;  /* 0x0000003f00267c82 */ /* 0x000fc60008000000 */
[----:B------:R0:W-:Y:S02]  /*13fc0*/  STL [R1+0x24], RZ ;  /* 0x000024ff01007387 */ /* 0x0001e40000100800 */
.L_x_7370:
        /* <DEDUP_REMOVED lines=11> */
.L_x_7363:
        /* <DEDUP_REMOVED lines=35> */
[----:B------:R0:W-:Y:S04]  /*142b0*/  STL [R1+0x28], R4 ;  /* 0x0000280401007387 */ /* 0x0001e80000100800 */
[----:B------:R-:W-:Y:S01]  /*142c0*/  IMAD.IADD R0, R0, 0x1, R2 ;  /* 0x0000000100007824 */ /* 0x000fe200078e0202 */
[----:B------:R0:W-:Y:S04]  /*142d0*/  STL [R1], R2 ;  /* 0x0000000201007387 */ /* 0x0001e80000100800 */
[----:B------:R0:W-:Y:S04]  /*142e0*/  STL [R1+0x8], RZ ;  /* 0x000008ff01007387 */ /* 0x0001e80000100800 */
[----:B------:R0:W-:Y:S04]  /*142f0*/  STL [R1+0xc], R3 ;  /* 0x00000c0301007387 */ /* 0x0001e80000100800 */
[----:B------:R0:W-:Y:S04]  /*14300*/  STL [R1+0x30], RZ ;  /* 0x000030ff01007387 */ /* 0x0001e80000100800 */
[----:B------:R0:W-:Y:S02]  /*14310*/  STL [R1+0x2c], R0 ;  /* 0x00002c0001007387 */ /* 0x0001e40000100800 */
.L_x_7431:
[----:B------:R-:W-:Y:S01]  /*14320*/  ULDC.64 UR4, c[0x0][0xc60] ;  /* 0x0003180000047ab9 */ /* 0x000fe20000000a00 */
[----:B------:R-:W-:Y:S01]  /*14330*/  ULDC.64 UR10, c[0x0][0xa00] ;  /* 0x00028000000a7ab9 */ /* 0x000fe20000000a00 */
[----:B------:R-:W-:Y:S01]  /*14340*/  UIMAD.WIDE UR4, UR48, 0x4, UR4 ;  /* 0x00000004300478a5 */ /* 0x000fe2000f8e0204 */
[----:B------:R-:W-:Y:S01]  /*14350*/  ULDC.64 UR6, c[0x0][0xa18] ;  /* 0x0002860000067ab9 */ /* 0x000fe20000000a00 */
[----:B------:R-:W-:-:S04]  /*14360*/  ULDC.64 UR12, c[0x0][0xa08] ;  /* 0x00028200000c7ab9 */ /* 0x000fc80000000a00 */
[----:B0-----:R-:W-:Y:S02]  /*14370*/  IMAD.U32 R2, RZ, RZ, UR4 ;  /* 0x00000004ff027e24 */ /* 0x001fe4000f8e00ff */
[----:B------:R-:W-:Y:S01]  /*14380*/  IMAD.U32 R3, RZ, RZ, UR5 ;  /* 0x00000005ff037e24 */ /* 0x000fe2000f8e00ff */
[----:B------:R-:W-:-:S04]  /*14390*/  ULDC.64 UR4, c[0x0][0xa28] ;  /* 0x00028a0000047ab9 */ /* 0x000fc80000000a00 */
[----:B--2---:R-:W2:Y:S01]  /*143a0*/  LDG.E R2, desc[UR52][R2.64] ;  /* 0x0000003402027981 */ /* 0x004ea2000c1e1900 */
        /* <DEDUP_REMOVED lines=18> */
[----:B------:R0:W5:Y:S01]  /*144d0*/  @P0 LDG.E R0, desc[UR52][R2.64] ;  /* 0x0000003402000981 */ /* 0x000162000c1e1900 */
        /* <DEDUP_REMOVED lines=20> */
[----:B-1----:R-:W-:Y:S05]  /*14620*/  @P2 BRA `(.L_x_7372) ;  /* 0x0000000000102947 */ /* 0x002fea0003800000 */
[----:B------:R-:W-:Y:S05]  /*14630*/  @!P0 BRA `(.L_x_7372) ;  /* 0x00000000000c8947 */ /* 0x000fea0003800000 */
[----:B-----5:R-:W2:Y:S04]  /*14640*/  LDG.E R8, desc[UR52][R2.64] ;  /* 0x0000003402087981 */ /* 0x020ea8000c1e1900 */
[----:B0-----:R-:W2:Y:S02]  /*14650*/  LDG.E R7, desc[UR52][R2.64+0x4] ;  /* 0x0000043402077981 */ /* 0x001ea4000c1e1900 */
[----:B--2---:R-:W-:-:S07]  /*14660*/  IMAD.IADD R8, R7, 0x1, -R8 ;  /* 0x0000000107087824 */ /* 0x004fce00078e0a08 */
.L_x_7372:
[----:B0----5:R-:W-:Y:S01]  /*14670*/  IADD3 R2, R9, R0, RZ ;  /* 0x0000000009027210 */ /* 0x021fe20007ffe0ff */
        /* <DEDUP_REMOVED lines=16> */
[----:B------:R-:W-:-:S06]  /*14780*/  IMAD.U32 R3, RZ, RZ, UR5 ;  /* 0x00000005ff037e24 */ /* 0x000fcc000f8e00ff */
[----:B------:R0:W5:Y:S01]  /*14790*/  LDG.E R3, desc[UR52][R2.64] ;  /* 0x0000003402037981 */ /* 0x000162000c1e1900 */
[----:B------:R-:W-:Y:S05]  /*147a0*/  BRA `(.L_x_7374) ;  /* 0x0000000000107947 */ /* 0x000fea0003800000 */
.L_x_7373:
[----:B------:R-:W-:Y:S05]  /*147b0*/  @!P1 BRA `(.L_x_7374) ;  /* 0x00000000000c9947 */ /* 0x000fea0003800000 */
[----:B------:R-:W2:Y:S04]  /*147c0*/  LDG.E R2, desc[UR52][R4.64] ;  /* 0x0000003404027981 */ /* 0x000ea8000c1e1900 */
[----:B------:R-:W2:Y:S02]  /*147d0*/  LDG.E R3, desc[UR52][R4.64+0x4] ;  /* 0x0000043404037981 */ /* 0x000ea4000c1e1900 */
[----:B--2---:R-:W-:-:S07]  /*147e0*/  IMAD.IADD R3, R3, 0x1, -R2 ;  /* 0x0000000103037824 */ /* 0x004fce00078e0a02 */
.L_x_7374:
[----:B------:R-:W0:Y:S01]  /*147f0*/  LDL R19, [R1+0x24] ;  /* 0x0000240001137983 */ /* 0x000e220000100800 */
[----:B-----5:R-:W-:Y:S01]  /*14800*/  IMAD.IADD R5, R3, 0x1, -R0 ;  /* 0x0000000103057824 */ /* 0x020fe200078e0a00 */
[----:B------:R-:W-:Y:S01]  /*14810*/  BSSY B6, `(.L_x_7375) ;  /* 0x00002bd000067945 */ /* 0x000fe20003800000 */
[----:B------:R-:W-:Y:S01]  /*14820*/  IMAD.MOV.U32 R4, RZ, RZ, RZ ;  /* 0x000000ffff047224 */ /* 0x000fe200078e00ff */
[----:B0-----:R-:W-:-:S04]  /*14830*/  LEA R2, R19, 0x15f, 0x7 ;  /* 0x0000015f13027811 */ /* 0x001fc800078e38ff */
[C---:B------:R-:W-:Y:S01]  /*14840*/  IADD3 R3, R5.reuse, R2, -R8 ;  /* 0x0000000205037210 */ /* 0x040fe20007ffe808 */
[----:B------:R-:W-:Y:S02]  /*14850*/  VIADD R5, R5, 0xdf ;  /* 0x000000df05057836 */ /* 0x000fe40000000000 */
[----:B------:R-:W-:Y:S02]  /*14860*/  IMAD.MOV.U32 R2, RZ, RZ, RZ ;  /* 0x000000ffff027224 */ /* 0x000fe400078e00ff */
[----:B------:R-:W-:-:S04]  /*14870*/  IMAD.HI R4, R5, -0x6db6db6d, R4 ;  /* 0x9249249305047827 */ /* 0x000fc800078e0204 */
[----:B------:R-:W-:Y:S01]  /*14880*/  IMAD.HI R2, R3, -0x6db6db6d, R2 ;  /* 0x9249249303027827 */ /* 0x000fe200078e0202 */
[----:B------:R-:W-:-:S04]  /*14890*/  SHF.R.U32.HI R3, RZ, 0x1f, R4 ;  /* 0x0000001fff037819 */ /* 0x000fc80000011604 */
[----:B------:R-:W-:Y:S02]  /*148a0*/  SHF.R.U32.HI R5, RZ, 0x1f, R2 ;  /* 0x0000001fff057819 */ /* 0x000fe40000011602 */
[----:B------:R-:W-:Y:S02]  /*148b0*/  LEA.HI.SX32 R3, R4, R3, 0x19 ;  /* 0x0000000304037211 */ /* 0x000fe400078fcaff */
[----:B------:R-:W-:-:S04]  /*148c0*/  LEA.HI.SX32 R16, R2, R5, 0x19 ;  /* 0x0000000502107211 */ /* 0x000fc800078fcaff */
        /* <DEDUP_REMOVED lines=21> */
.L_x_7376:
        /* <DEDUP_REMOVED lines=23> */
.L_x_7378:
        /* <DEDUP_REMOVED lines=20> */
.L_x_7379:
        /* <DEDUP_REMOVED lines=9> */
[----:B------:R-:W-:Y:S01]  /*14d60*/  MOV R8, 0x70 ;  /* 0x0000007000087802 */ /* 0x000fe20000000f00 */
[----:B------:R-:W0:Y:S01]  /*14d70*/  LDC.64 R2, c[0x4][R2] ;  /* 0x0100000002027b82 */ /* 0x000e220000000a00 */
[----:B------:R-:W-:Y:S02]  /*14d80*/  IMAD.U32 R5, RZ, RZ, UR7 ;  /* 0x00000007ff057e24 */ /* 0x000fe4000f8e00ff */
[----:B------:R-:W-:Y:S02]  /*14d90*/  IMAD.U32 R6, RZ, RZ, UR8 ;  /* 0x00000008ff067e24 */ /* 0x000fe4000f8e00ff */
[----:B------:R-:W-:-:S02]  /*14da0*/  IMAD.U32 R7, RZ, RZ, UR9 ;  /* 0x00000009ff077e24 */ /* 0x000fc4000f8e00ff */
[----:B------:R-:W-:Y:S02]  /*14db0*/  IMAD.U32 R10, RZ, RZ, UR4 ;  /* 0x00000004ff0a7e24 */ /* 0x000fe4000f8e00ff */
[----:B------:R-:W-:Y:S02]  /*14dc0*/  IMAD.U32 R11, RZ, RZ, UR5 ;  /* 0x00000005ff0b7e24 */ /* 0x000fe4000f8e00ff */
[----:B------:R-:W-:Y:S02]  /*14dd0*/  IMAD.MOV.U32 R12, RZ, RZ, 0x1 ;  /* 0x00000001ff0c7424 */ /* 0x000fe400078e00ff */
[----:B------:R-:W-:-:S07]  /*14de0*/  IMAD.MOV.U32 R13, RZ, RZ, RZ ;  /* 0x000000ffff0d7224 */ /* 0x000fce00078e00ff */
[----:B------:R-:W-:-:S07]  /*14df0*/  LEPC R20, `(.L_x_7380) ;  /* 0x000000001014794e */ /* 0x000fce0000000000 */
[----:B0-----:R-:W-:Y:S05]  /*14e00*/  CALL.ABS.NOINC R2 ;  /* 0x0000000002007343 */ /* 0x001fea0003c00000 */
.L_x_7380:
        /* <DEDUP_REMOVED lines=18> */
.L_x_7381:
[----:B------:R-:W0:Y:S01]  /*14f30*/  LDC R0, c[0x0][0x428] ;  /* 0x00010a00ff007b82 */ /* 0x000e220000000800 */
[----:B------:R-:W-:Y:S01]  /*14f40*/  ULDC.64 UR4, c[0x0][0x9f8] ;  /* 0x00027e0000047ab9 */ /* 0x000fe20000000a00 */
[----:B------:R-:W-:Y:S01]  /*14f50*/  IMAD.U32 R2, RZ, RZ, UR38 ;  /* 0x00000026ff027e24 */ /* 0x000fe2000f8e00ff */
[----:B------:R-:W-:Y:S01]  /*14f60*/  UISETP.NE.U32.AND UP0, UPT, UR4, URZ, UPT ;  /* 0x0000003f0400728c */ /* 0x000fe2000bf05070 */
[----:B------:R-:W-:Y:S01]  /*14f70*/  IMAD.U32 R10, RZ, RZ, UR45 ;  /* 0x0000002dff0a7e24 */ /* 0x000fe2000f8e00ff */
[----:B------:R-:W1:Y:S01]  /*14f80*/  S2R R4, SR_TID.X ;  /* 0x0000000000047919 */ /* 0x000e620000002100 */
[----:B------:R-:W-:Y:S01]  /*14f90*/  IMAD R7, R19, 0x80, R18 ;  /* 0x0000008013077824 */ /* 0x000fe200078e0212 */
[----:B------:R-:W-:Y:S01]  /*14fa0*/  UISETP.NE.AND.EX UP0, UPT, UR5, URZ, UPT, UP0 ;  /* 0x0000003f0500728c */ /* 0x000fe2000bf05300 */
[----:B------:R-:W-:-:S05]  /*14fb0*/  ULDC.64 UR6, c[0x0][0xa08] ;  /* 0x0002820000067ab9 */ /* 0x000fca0000000a00 */
        /* <DEDUP_REMOVED lines=13> */
[----:B------:R0:W2:Y:S01]  /*15090*/  @P1 LDG.E R10, desc[UR52][R2.64] ;  /* 0x00000034020a1981 */ /* 0x0000a2000c1e1900 */
[----:B------:R-:W-:Y:S01]  /*150a0*/  ISETP.NE.AND P1, PT, R17, RZ, PT ;  /* 0x000000ff1100720c */ /* 0x000fe20003f25270 */
[----:B------:R-:W-:Y:S01]  /*150b0*/  UMOV UR36, URZ ;  /* 0x0000003f00247c82 */ /* 0x000fe20008000000 */
[----:B------:R-:W-:Y:S02]  /*150c0*/  ISETP.NE.U32.AND P0, PT, RZ, UR4, PT ;  /* 0x00000004ff007c0c */ /* 0x000fe4000bf05070 */
[----:B------:R-:W-:Y:S02]  /*150d0*/  R2UR UR37, R7 ;  /* 0x00000000072572ca */ /* 0x000fe400000e0000 */
[----:B------:R-:W-:Y:S02]  /*150e0*/  ISETP.NE.AND.EX P0, PT, RZ, UR5, PT, P0 ;  /* 0x00000005ff007c0c */ /* 0x000fe4000bf05300 */
[----:B------:R-:W-:Y:S01]  /*150f0*/  SHF.R.U32.HI R4, RZ, 0x5, R4 ;  /* 0x00000005ff047819 */ /* 0x000fe20000011604 */
[----:B0-----:R-:W0:Y:S01]  /*15100*/  LDC.64 R2, c[0x0][0x3f8] ;  /* 0x0000fe00ff027b82 */ /* 0x001e220000000a00 */
[----:B------:R-:W-:-:S02]  /*15110*/  SEL R8, RZ, UR45, P0 ;  /* 0x0000002dff087c07 */ /* 0x000fc40008000000 */
[----:B------:R-:W-:Y:S01]  /*15120*/  LOP3.LUT R4, R4, 0x3, RZ, 0xc0, !PT ;  /* 0x0000000304047812 */ /* 0x000fe200078ec0ff */
[----:B------:R-:W-:Y:S01]  /*15130*/  VOTEU.ALL UP1, P1 ;  /* 0x00000000003f7886 */ /* 0x000fe20000820000 */
[----:B------:R-:W-:-:S04]  /*15140*/  R2UR UR39, R8 ;  /* 0x00000000082772ca */ /* 0x000fc800000e0000 */
[----:B------:R-:W-:-:S04]  /*15150*/  @!UP1 UIADD3 UR4, UP0, UR50, 0x270, URZ ;  /* 0x0000027032049890 */ /* 0x000fc8000ff1e03f */
[----:B------:R-:W-:-:S09]  /*15160*/  @!UP1 UIADD3.X UR5, URZ, UR51, URZ, UP0, !UPT ;  /* 0x000000333f059290 */ /* 0x000fd200087fe43f */
[----:B------:R1:W-:Y:S01]  /*15170*/  @!UP1 UTMAPF.L2.4D [UR36], [UR4] ;  /* 0x00000024040095b8 */ /* 0x0003e20008018000 */
[----:B0-----:R-:W-:Y:S01]  /*15180*/  LOP3.LUT P0, RZ, R2, UR6, RZ, 0xfc, !PT ;  /* 0x0000000602ff7c12 */ /* 0x001fe2000f80fcff */
[----:B------:R-:W-:-:S03]  /*15190*/  UMOV UR6, 0xffffffff ;  /* 0xffffffff00067882 */ /* 0x000fc60000000000 */
[----:B------:R-:W-:Y:S02]  /*151a0*/  LOP3.LUT P0, RZ, R3, UR7, RZ, 0xfc, P0 ;  /* 0x0000000703ff7c12 */ /* 0x000fe4000800fcff */
[----:B--2---:R-:W-:Y:S01]  /*151b0*/  SHF.R.S32.HI R19, RZ, 0x1f, R10 ;  /* 0x0000001fff137819 */ /* 0x004fe2000001140a */
[----:B------:R1:W-:Y:S01]  /*151c0*/  STL [R1+0x10], R10 ;  /* 0x0000100a01007387 */ /* 0x0003e20000100800 */
[----:B------:R-:W-:-:S03]  /*151d0*/  SEL R0, R10, RZ, !P0 ;  /* 0x000000ff0a007207 */ /* 0x000fc60004000000 */
[----:B------:R1:W-:Y:S01]  /*151e0*/  STL [R1+0x18], R19 ;  /* 0x0000181301007387 */ /* 0x0003e20000100800 */
[----:B------:R-:W-:Y:S05]  /*151f0*/  BRA.DIV UR6, `(.L_x_7382) ;  /* 0x00000036064c7947 */ /* 0x000fea000b800000 */
[----:B------:R0:W2:Y:S02]  /*15200*/  SHFL.IDX PT, R14, R4, RZ, 0x1f ;  /* 0x00001fff040e7589 */ /* 0x0000a400000e0000 */
.L_x_7450:
[----:B--2---:R-:W-:Y:S02]  /*15210*/  ISETP.NE.AND P0, PT, R14, RZ, PT ;  /* 0x000000ff0e00720c */ /* 0x004fe40003f05270 */
[----:B------:R-:W-:-:S11]  /*15220*/  PLOP3.LUT P6, PT, PT, PT, PT, 0x8, 0x0 ;  /* 0x000000000000781c */ /* 0x000fd60003fce170 */
[----:B------:R-:W-:Y:S05]  /*15230*/  @P0 BRA `(.L_x_7383) ;  /* 0x0000000400980947 */ /* 0x000fea0003800000 */
[----:B-1----:R-:W-:Y:S01]  /*15240*/  UMOV UR4, 0xffffffff ;  /* 0xffffffff00047882 */ /* 0x002fe20000000000 */
[----:B------:R-:W-:Y:S02]  /*15250*/  VIADD R6, R16, 0xffffffff ;  /* 0xffffffff10067836 */ /* 0x000fe40000000000 */
[----:B------:R-:W-:Y:S05]  /*15260*/  BRA.DIV UR4, `(.L_x_7384) ;  /* 0x0000003604507947 */ /* 0x000fea000b800000 */
[----:B------:R-:W-:-:S13]  /*15270*/  ELECT P6, URZ, PT ;  /* 0x00000000003f782f */ /* 0x000fda00038c0000 */
.L_x_7453:
        /* <DEDUP_REMOVED lines=22> */
.L_x_7386:
[----:B-1----:R-:W0:Y:S04]  /*153e0*/  LDL R3, [R1+0x8] ;  /* 0x0000080001037983 */ /* 0x002e280000100800 */
[----:B------:R-:W2:Y:S01]  /*153f0*/  LDL R2, [R1+0xc] ;  /* 0x00000c0001027983 */ /* 0x000ea20000100800 */
[----:B------:R-:W-:Y:S02]  /*15400*/  ISETP.NE.AND P0, PT, R17, RZ, PT ;  /* 0x000000ff1100720c */ /* 0x000fe40003f05270 */
[----:B0-----:R-:W-:Y:S02]  /*15410*/  LEA R4, R3, UR41, 0x3 ;  /* 0x0000002903047c11 */ /* 0x001fe4000f8e18ff */
[----:B--2---:R-:W-:-:S04]  /*15420*/  SHF.L.U32 R3, R2, 0x1f, RZ ;  /* 0x0000001f02037819 */ /* 0x004fc800000006ff */
[----:B------:R-:W0:Y:S02]  /*15430*/  SYNCS.PHASECHK.TRANS64.TRYWAIT P2, [R4+URZ+0x2e880], R3 ;  /* 0x02e88003040075a7 */ /* 0x000e24000804017f */
[----:B0-----:R-:W-:Y:S05]  /*15440*/  @!P2 BRA `(.L_x_7387) ;  /* 0x0000003000f8a947 */ /* 0x001fea0003800000 */
.L_x_7454:
        /* <DEDUP_REMOVED lines=8> */
.L_x_7388:
        /* <DEDUP_REMOVED lines=21> */
.L_x_7455:
        /* <DEDUP_REMOVED lines=8> */
.L_x_7390:
        /* <DEDUP_REMOVED lines=14> */
[----:B-1----:R-:W-:Y:S01]  /*15780*/  NOP ;  /* 0x0000000000007918 */ /* 0x002fe20000000000 */
.L_x_7385:
        /* <DEDUP_REMOVED lines=17> */
.L_x_7383:
        /* <DEDUP_REMOVED lines=10> */
.L_x_7456:
[----:B-1----:R-:W-:Y:S05]  /*15940*/  BSYNC B0 ;  /* 0x0000000000007941 */ /* 0x002fea0003800000 */
.L_x_7391:
[----:B------:R-:W-:-:S13]  /*15950*/  ISETP.GE.AND P0, PT, R16, 0x2, PT ;  /* 0x000000021000780c */ /* 0x000fda0003f06270 */
[----:B------:R-:W-:Y:S05]  /*15960*/  @!P0 BRA `(.L_x_7393) ;  /* 0x00000010002c8947 */ /* 0x000fea0003800000 */
[----:B------:R1:W5:Y:S01]  /*15970*/  LDL.LU R6, [R1+0xc] ;  /* 0x00000c0001067983 */ /* 0x0003620000300800 */
[----:B------:R-:W-:-:S03]  /*15980*/  VIADD R21, R16, 0xfffffffe ;  /* 0xfffffffe10157836 */ /* 0x000fc60000000000 */
[----:B------:R1:W5:Y:S04]  /*15990*/  LDL.LU R7, [R1+0x8] ;  /* 0x0000080001077983 */ /* 0x0003680000300800 */
.L_x_7413:
        /* <DEDUP_REMOVED lines=18> */
[----:B0-----:R-:W2:Y:S01]  /*15ac0*/  LDL R4, [R1+0x10] ;  /* 0x0000100001047983 */ /* 0x001ea20000100800 */
[----:B----4-:R-:W-:-:S13]  /*15ad0*/  ISETP.NE.AND P0, PT, R8, 0x1, PT ;  /* 0x000000010800780c */ /* 0x010fda0003f05270 */
[----:B------:R-:W0:Y:S02]  /*15ae0*/  @P0 LDC.64 R2, c[0x0][0x420] ;  /* 0x00010800ff020b82 */ /* 0x000e240000000a00 */
[----:B0-----:R-:W-:-:S04]  /*15af0*/  @P0 IMAD.HI.U32 R0, R21, R2, RZ ;  /* 0x0000000215000227 */ /* 0x001fc800078e00ff */
        /* <DEDUP_REMOVED lines=12> */
.L_x_7396:
        /* <DEDUP_REMOVED lines=8> */
.L_x_7457:
[----:B------:R-:W-:Y:S05]  /*15c40*/  BSYNC B1 ;  /* 0x0000000000017941 */ /* 0x000fea0003800000 */
.L_x_7397:
        /* <DEDUP_REMOVED lines=9> */
.L_x_7400:
[----:B------:R-:W-:Y:S05]  /*15ce0*/  BSYNC B1 ;  /* 0x0000000000017941 */ /* 0x000fea0003800000 */
.L_x_7399:
        /* <DEDUP_REMOVED lines=10> */
[----:B--2---:R-:W-:-:S02]  /*15d90*/  R2UR UR12, R9 ;  /* 0x00000000090c72ca */ /* 0x004fc400000e0000 */
[----:B------:R-:W-:-:S05]  /*15da0*/  MOV R9, UR41 ;  /* 0x0000002900097c02 */ /* 0x000fca0008000f00 */
[----:B---3--:R-:W-:Y:S02]  /*15db0*/  IMAD R2, R2, 0x7000, R9 ;  /* 0x0000700002027824 */ /* 0x008fe400078e0209 */
[----:B----4-:R-:W-:Y:S02]  /*15dc0*/  IMAD R5, R8, 0xe0, R5 ;  /* 0x000000e008057824 */ /* 0x010fe400078e0205 */
[----:B------:R-:W-:Y:S02]  /*15dd0*/  VIADD R8, R4, 0x2e870 ;  /* 0x0002e87004087836 */ /* 0x000fe40000000000 */
[----:B------:R-:W-:-:S07]  /*15de0*/  VIADD R9, R2, 0xe400 ;  /* 0x0000e40002097836 */ /* 0x000fce0000000000 */
.L_x_7401:
        /* <DEDUP_REMOVED lines=12> */
.L_x_7458:
[----:B------:R-:W-:Y:S05]  /*15eb0*/  BSYNC B1 ;  /* 0x0000000000017941 */ /* 0x000fea0003800000 */
.L_x_7402:
        /* <DEDUP_REMOVED lines=11> */
.L_x_7405:
[----:B------:R-:W-:Y:S05]  /*15f70*/  BSYNC B1 ;  /* 0x0000000000017941 */ /* 0x000fea0003800000 */
.L_x_7404:
        /* <DEDUP_REMOVED lines=10> */
.L_x_7406:
        /* <DEDUP_REMOVED lines=9> */
.L_x_7395:
[----:B------:R-:W-:Y:S05]  /*160b0*/  BSYNC B0 ;  /* 0x0000000000007941 */ /* 0x000fea0003800000 */
.L_x_7394:
[----:B------:R-:W-:-:S06]  /*160c0*/  UISETP.NE.AND UP0, UPT, UR42, 0x3, UPT ;  /* 0x000000032a00788c */ /* 0x000fcc000bf05270 */
[----:B------:R-:W-:-:S13]  /*160d0*/  PLOP3.LUT P0, PT, PT, PT, UP0, 0x80, 0x0 ;  /* 0x000000000000781c */ /* 0x000fda0003f0f008 */
[----:B------:R-:W-:Y:S05]  /*160e0*/  @!P0 BRA `(.L_x_7407) ;  /* 0x0000000000048947 */ /* 0x000fea0003800000 */
[----:B------:R-:W-:Y:S01]  /*160f0*/  BPT.TRAP 0x1 ;  /* 0x000000040000795c */ /* 0x000fe20000300000 */
.L_x_7407:
        /* <DEDUP_REMOVED lines=9> */
.L_x_7459:
[----:B------:R-:W-:Y:S05]  /*16190*/  BSYNC B0 ;  /* 0x0000000000007941 */ /* 0x000fea0003800000 */
.L_x_7408:
[----:B------:R-:W-:Y:S05]  /*161a0*/  @!P0 BRA `(.L_x_7410) ;  /* 0x0000000000048947 */ /* 0x000fea0003800000 */
[----:B------:R-:W-:Y:S01]  /*161b0*/  BPT.TRAP 0x1 ;  /* 0x000000040000795c */ /* 0x000fe20000300000 */
.L_x_7410:
[----:B---3--:R-:W3:Y:S01]  /*161c0*/  LDL R3, [R1+0x4] ;  /* 0x0000040001037983 */ /* 0x008ee20000100800 */
[----:B------:R-:W-:-:S04]  /*161d0*/  SHF.L.U32 R2, R6, 0x1f, RZ ;  /* 0x0000001f06027819 */ /* 0x000fc800000006ff */
[----:B---3--:R3:W4:Y:S02]  /*161e0*/  SYNCS.PHASECHK.TRANS64.TRYWAIT P2, [R3+URZ+0x2e860], R2 ;  /* 0x02e86002030075a7 */ /* 0x008724000804017f */
[----:B---3--:R-:W-:Y:S01]  /*161f0*/  IMAD R3, R7, 0x7000, RZ ;  /* 0x0000700007037824 */ /* 0x008fe200078e02ff */
[----:B----4-:R-:W-:Y:S06]  /*16200*/  @!P2 BRA `(.L_x_7411) ;  /* 0x000000280008a947 */ /* 0x010fec0003800000 */
.L_x_7460:
[----:B------:R-:W0:Y:S04]  /*16210*/  LDL R16, [R1] ;  /* 0x0000000001107983 */ /* 0x000e280000100800 */
[----:B------:R-:W3:Y:S04]  /*16220*/  LDL R14, [R1+0x2c] ;  /* 0x00002c00010e7983 */ /* 0x000ee80000100800 */
[----:B------:R-:W4:Y:S01]  /*16230*/  LDL R13, [R1+0x28] ;  /* 0x00002800010d7983 */ /* 0x000f220000100800 */
[----:B------:R-:W-:Y:S05]  /*16240*/  WARPSYNC.ALL ;  /* 0x0000000000007948 */ /* 0x000fea0003800000 */
[----:B------:R-:W-:-:S04]  /*16250*/  IMAD.U32 R12, RZ, RZ, UR41 ;  /* 0x00000029ff0c7e24 */ /* 0x000fc8000f8e00ff */
[----:B------:R-:W-:Y:S01]  /*16260*/  VIADD R12, R12, 0x400 ;  /* 0x000004000c0c7836 */ /* 0x000fe20000000000 */
[----:B0-----:R-:W-:-:S06]  /*16270*/  LOP3.LUT R4, R3, R16, RZ, 0xfc, !PT ;  /* 0x0000001003047212 */ /* 0x001fcc00078efcff */
[----:B------:R-:W0:Y:S01]  /*16280*/  LDSM.16.MT88.4 R4, [R4+UR41+0xe400] ;  /* 0x00e400290404783b */ /* 0x000e220008004200 */
[----:B---3--:R-:W-:Y:S02]  /*16290*/  IADD3 R20, R14, UR41, R3 ;  /* 0x000000290e147c10 */ /* 0x008fe4000fffe003 */
[C-C-:B0-----:R-:W-:Y:S02]  /*162a0*/  PRMT R8, R4.reuse, 0x6420, R5.reuse ;  /* 0x0000642004087816 */ /* 0x141fe40000000005 */
[----:B--2---:R-:W-:Y:S02]  /*162b0*/  PRMT R9, R4, 0x7531, R5 ;  /* 0x0000753104097816 */ /* 0x004fe40000000005 */
[C-C-:B------:R-:W-:Y:S02]  /*162c0*/  PRMT R10, R6.reuse, 0x6420, R7.reuse ;  /* 0x00006420060a7816 */ /* 0x140fe40000000007 */
[----:B------:R-:W-:Y:S02]  /*162d0*/  PRMT R11, R6, 0x7531, R7 ;  /* 0x00007531060b7816 */ /* 0x000fe40000000007 */
[----:B------:R-:W0:Y:S01]  /*162e0*/  LDSM.16.MT88.4 R4, [R20+0xe400] ;  /* 0x00e400001404783b */ /* 0x000e220000004200 */
[----:B----4-:R-:W-:-:S05]  /*162f0*/  IADD3 R2, R12, R3, R13 ;  /* 0x000000030c027210 */ /* 0x010fca0007ffe00d */
[----:B------:R-:W-:Y:S01]  /*16300*/  STSM.16.M88.4 [R2], R8 ;  /* 0x0000000802007844 */ /* 0x000fe20000000200 */
[C-C-:B0-----:R-:W-:Y:S02]  /*16310*/  PRMT R12, R4.reuse, 0x6420, R5.reuse ;  /* 0x00006420040c7816 */ /* 0x141fe40000000005 */
[----:B------:R-:W-:Y:S02]  /*16320*/  PRMT R13, R4, 0x7531, R5 ;  /* 0x00007531040d7816 */ /* 0x000fe40000000005 */
[C-C-:B------:R-:W-:Y:S02]  /*16330*/  PRMT R14, R6.reuse, 0x6420, R7.reuse ;  /* 0x00006420060e7816 */ /* 0x140fe40000000007 */
[----:B------:R-:W-:Y:S01]  /*16340*/  PRMT R15, R6, 0x7531, R7 ;  /* 0x00007531060f7816 */ /* 0x000fe20000000007 */
[----:B------:R-:W-:-:S04]  /*16350*/  VIADD R4, R3, 0x1000 ;  /* 0x0000100003047836 */ /* 0x000fc80000000000 */
[----:B------:R0:W-:Y:S02]  /*16360*/  STSM.16.M88.4 [R2+0x800], R12 ;  /* 0x0008000c02007844 */ /* 0x0001e40000000200 */
[----:B0-----:R-:W-:-:S05]  /*16370*/  IMAD.MOV.U32 R15, RZ, RZ, R16 ;  /* 0x000000ffff0f7224 */ /* 0x001fca00078e0010 */
[----:B------:R-:W-:-:S05]  /*16380*/  LOP3.LUT R4, R4, R15, RZ, 0xfc, !PT ;  /* 0x0000000f04047212 */ /* 0x000fca00078efcff */
[----:B------:R-:W0:Y:S02]  /*16390*/  LDSM.16.MT88.4 R8, [R4+UR41+0xe400] ;  /* 0x00e400290408783b */ /* 0x000e240008004200 */
[C-C-:B0-----:R-:W-:Y:S02]  /*163a0*/  PRMT R4, R8.reuse, 0x6420, R9.reuse ;  /* 0x0000642008047816 */ /* 0x141fe40000000009 */
[----:B------:R-:W-:Y:S02]  /*163b0*/  PRMT R5, R8, 0x7531, R9 ;  /* 0x0000753108057816 */ /* 0x000fe40000000009 */
[C-C-:B------:R-:W-:Y:S02]  /*163c0*/  PRMT R6, R10.reuse, 0x6420, R11.reuse ;  /* 0x000064200a067816 */ /* 0x140fe4000000000b */
[----:B------:R-:W-:Y:S02]  /*163d0*/  PRMT R7, R10, 0x7531, R11 ;  /* 0x000075310a077816 */ /* 0x000fe4000000000b */
[----:B------:R-:W0:Y:S04]  /*163e0*/  LDSM.16.MT88.4 R8, [R20+0xf400] ;  /* 0x00f400001408783b */ /* 0x000e280000004200 */
[----:B------:R2:W-:Y:S02]  /*163f0*/  STSM.16.M88.4 [R2+0x1000], R4 ;  /* 0x0010000402007844 */ /* 0x0005e40000000200 */
[----:B--2---:R-:W-:Y:S01]  /*16400*/  VIADD R4, R3, 0x2000 ;  /* 0x0000200003047836 */ /* 0x004fe20000000000 */
[----:B0-----:R-:W-:-:S02]  /*16410*/  PRMT R16, R8, 0x6420, R9 ;  /* 0x0000642008107816 */ /* 0x001fc40000000009 */
[----:B------:R-:W-:Y:S02]  /*16420*/  PRMT R17, R8, 0x7531, R9 ;  /* 0x0000753108117816 */ /* 0x000fe40000000009 */
[C-C-:B------:R-:W-:Y:S02]  /*16430*/  PRMT R18, R10.reuse, 0x6420, R11.reuse ;  /* 0x000064200a127816 */ /* 0x140fe4000000000b */
[----:B------:R-:W-:-:S05]  /*16440*/  PRMT R19, R10, 0x7531, R11 ;  /* 0x000075310a137816 */ /* 0x000fca000000000b */
        /* <DEDUP_REMOVED lines=48> */
[----:B------:R-:W0:Y:S01]  /*16750*/  LDSM.16.MT88.4 R8, [R4+UR41+0xe400] ;  /* 0x00e400290408783b */ /* 0x000e220008004200 */
[----:B------:R-:W-:Y:S01]  /*16760*/  VIADD R3, R3, 0x6000 ;  /* 0x0000600003037836 */ /* 0x000fe20000000000 */
[C-C-:B0-----:R-:W-:Y:S02]  /*16770*/  PRMT R4, R8.reuse, 0x6420, R9.reuse ;  /* 0x0000642008047816 */ /* 0x141fe40000000009 */
[----:B------:R-:W-:Y:S02]  /*16780*/  PRMT R5, R8, 0x7531, R9 ;  /* 0x0000753108057816 */ /* 0x000fe40000000009 */
[C-C-:B------:R-:W-:Y:S02]  /*16790*/  PRMT R6, R10.reuse, 0x6420, R11.reuse ;  /* 0x000064200a067816 */ /* 0x140fe4000000000b */
[----:B------:R-:W-:Y:S02]  /*167a0*/  PRMT R7, R10, 0x7531, R11 ;  /* 0x000075310a077816 */ /* 0x000fe4000000000b */
[----:B------:R-:W0:Y:S01]  /*167b0*/  LDSM.16.MT88.4 R8, [R20+0x13400] ;  /* 0x013400001408783b */ /* 0x000e220000004200 */
[----:B------:R-:W-:-:S03]  /*167c0*/  LOP3.LUT R3, R3, R15, RZ, 0xfc, !PT ;  /* 0x0000000f03037212 */ /* 0x000fc600078efcff */
[----:B------:R-:W-:Y:S01]  /*167d0*/  STSM.16.M88.4 [R2+0x5000], R4 ;  /* 0x0050000402007844 */ /* 0x000fe20000000200 */
        /* <DEDUP_REMOVED lines=11> */
[----:B------:R0:W-:Y:S02]  /*16890*/  STSM.16.M88.4 [R2+0x6000], R4 ;  /* 0x0060000402007844 */ /* 0x0001e40000000200 */
[C-C-:B0-----:R-:W-:Y:S02]  /*168a0*/  PRMT R4, R8.reuse, 0x6420, R9.reuse ;  /* 0x0000642008047816 */ /* 0x141fe40000000009 */
        /* <DEDUP_REMOVED lines=12> */
.L_x_7412:
[----:B0-----:R-:W2:Y:S01]  /*16970*/  LDL.LU R2, [R1+0x4] ;  /* 0x0000040001027983 */ /* 0x001ea20000300800 */
[C---:B------:R-:W-:Y:S01]  /*16980*/  ISETP.GT.AND P0, PT, R21.reuse, RZ, PT ;  /* 0x000000ff1500720c */ /* 0x040fe20003f04270 */
[----:B------:R-:W-:Y:S02]  /*16990*/  VIADD R21, R21, 0xffffffff ;  /* 0xffffffff15157836 */ /* 0x000fe40000000000 */
[----:B------:R3:W5:Y:S04]  /*169a0*/  LDL R6, [R1+0xc] ;  /* 0x00000c0001067983 */ /* 0x0007680000100800 */
[----:B------:R3:W5:Y:S01]  /*169b0*/  LDL R7, [R1+0x8] ;  /* 0x0000080001077983 */ /* 0x0007620000100800 */
[----:B--2---:R0:W-:Y:S02]  /*169c0*/  SYNCS.ARRIVE.TRANS64.A1T0 RZ, [R2+URZ+0x2e850], RZ ;  /* 0x02e850ff02ff79a7 */ /* 0x0041e4000810003f */
[----:B0-----:R-:W-:-:S05]  /*169d0*/  @!P1 VIADD R2, R2, 0x2e880 ;  /* 0x0002e88002029836 */ /* 0x001fca0000000000 */
[----:B------:R-:W-:Y:S01]  /*169e0*/  @!P1 PRMT R2, RZ, 0x654, R2 ;  /* 0x00000654ff029816 */ /* 0x000fe20000000002 */
[----:B------:R-:W-:Y:S06]  /*169f0*/  BAR.SYNC.DEFER_BLOCKING 0x2, 0x80 ;  /* 0x0082000000007b1d */ /* 0x000fec0000010000 */
[----:B------:R3:W-:Y:S01]  /*16a00*/  @!P1 SYNCS.ARRIVE.TRANS64.RED.A1T0 RZ, [R2+URZ], RZ ;  /* 0x000000ff02ff99a7 */ /* 0x0007e2000810043f */
[----:B------:R-:W-:Y:S05]  /*16a10*/  @P0 BRA `(.L_x_7413) ;  /* 0xffffffec00e00947 */ /* 0x000fea000383ffff */
.L_x_7393:
        /* <DEDUP_REMOVED lines=9> */
[----:B0-----:R-:W0:Y:S02]  /*16ab0*/  S2R R4, SR_LTMASK ;  /* 0x0000000000047919 */ /* 0x001e240000003900 */
[----:B0-----:R-:W-:-:S04]  /*16ac0*/  LOP3.LUT R4, R4, UR4, RZ, 0xc0, !PT ;  /* 0x0000000404047c12 */ /* 0x001fc8000f8ec0ff */
[----:B-----5:R-:W0:Y:S01]  /*16ad0*/  POPC R7, R4 ;  /* 0x0000000400077309 */ /* 0x020e220000000000 */
[----:B--2---:R-:W0:Y:S02]  /*16ae0*/  SHFL.IDX PT, R0, R3, R0, 0x1f ;  /* 0x00001f0003007589 */ /* 0x004e2400000e0000 */
[----:B0-----:R-:W-:-:S05]  /*16af0*/  IADD3 R0, R0, UR46, R7 ;  /* 0x0000002e00007c10 */ /* 0x001fca000fffe007 */
[----:B------:R4:W-:Y:S02]  /*16b00*/  STL [R1+0x20], R0 ;  /* 0x0000200001007387 */ /* 0x0009e40000100800 */
.L_x_7415:
[----:B------:R-:W-:Y:S05]  /*16b10*/  BSYNC B0 ;  /* 0x0000000000007941 */ /* 0x000fea0003800000 */
.L_x_7414:
[----:B------:R-:W-:-:S06]  /*16b20*/  UISETP.NE.AND UP0, UPT, UR42, 0x3, UPT ;  /* 0x000000032a00788c */ /* 0x000fcc000bf05270 */
[----:B------:R-:W-:-:S13]  /*16b30*/  PLOP3.LUT P0, PT, PT, PT, UP0, 0x80, 0x0 ;  /* 0x000000000000781c */ /* 0x000fda0003f0f008 */
[----:B------:R-:W-:Y:S05]  /*16b40*/  @!P0 BRA `(.L_x_7416) ;  /* 0x0000000000048947 */ /* 0x000fea0003800000 */
[----:B------:R-:W-:Y:S01]  /*16b50*/  BPT.TRAP 0x1 ;  /* 0x000000040000795c */ /* 0x000fe20000300000 */
.L_x_7416:
        /* <DEDUP_REMOVED lines=10> */
.L_x_7461:
[----:B------:R-:W-:Y:S05]  /*16c00*/  BSYNC B0 ;  /* 0x0000000000007941 */ /* 0x000fea0003800000 */
.L_x_7417:
[----:B------:R-:W-:Y:S05]  /*16c10*/  @!P2 BRA `(.L_x_7419) ;  /* 0x000000000004a947 */ /* 0x000fea0003800000 */
[----:B------:R-:W-:Y:S01]  /*16c20*/  BPT.TRAP 0x1 ;  /* 0x000000040000795c */ /* 0x000fe20000300000 */
.L_x_7419:
[----:B------:R-:W2:Y:S02]  /*16c30*/  LDL R0, [R1+0xc] ;  /* 0x00000c0001007983 */ /* 0x000ea40000100800 */
[----:B--2---:R-:W-:-:S04]  /*16c40*/  SHF.L.U32 R3, R0, 0x1f, RZ ;  /* 0x0000001f00037819 */ /* 0x004fc800000006ff */
[----:B------:R-:W2:Y:S02]  /*16c50*/  SYNCS.PHASECHK.TRANS64.TRYWAIT P0, [R20+URZ+0x2e860], R3 ;  /* 0x02e86003140075a7 */ /* 0x000ea4000800017f */
[----:B--2---:R-:W-:Y:S05]  /*16c60*/  @!P0 BRA `(.L_x_7420) ;  /* 0x0000001c009c8947 */ /* 0x004fea0003800000 */
.L_x_7462:
        /* <DEDUP_REMOVED lines=11> */
[----:B-----5:R-:W0:Y:S01]  /*16d20*/  LDSM.16.MT88.4 R4, [R2+UR41+0xe400] ;  /* 0x00e400290204783b */ /* 0x020e220008004200 */
        /* <DEDUP_REMOVED lines=93> */
.L_x_7421:
[----:B------:R-:W3:Y:S01]  /*17300*/  LDL.LU R2, [R1+0x8] ;  /* 0x0000080001027983 */ /* 0x000ee20000300800 */
[----:B0-----:R-:W-:Y:S03]  /*17310*/  SYNCS.ARRIVE.TRANS64.A1T0 RZ, [R20+URZ+0x2e850], RZ ;  /* 0x02e850ff14ff79a7 */ /* 0x001fe6000810003f */
        /* <DEDUP_REMOVED lines=12> */
.L_x_7377:
[----:B------:R-:W-:Y:S05]  /*173e0*/  BSYNC B6 ;  /* 0x0000000000067941 */ /* 0x000fea0003800000 */
.L_x_7375:
[----:B0-2---:R-:W2:Y:S02]  /*173f0*/  LDL R0, [R1+0x34] ;  /* 0x0000340001007983 */ /* 0x005ea40000100800 */
        /* <DEDUP_REMOVED lines=14> */
.L_x_7422:
        /* <DEDUP_REMOVED lines=27> */
[----:B------:R-:W0:Y:S03]  /*17690*/  LDC R4, c[0x0][0xc10] ;  /* 0x00030400ff047b82 */ /* 0x000e260000000800 */
[----:B------:R-:W2:Y:S02]  /*176a0*/  SHFL.UP PT, R3, R2, 0x8, RZ ;  /* 0x0500000002037989 */ /* 0x000ea400000e00ff */
[----:B--2---:R-:W-:-:S05]  /*176b0*/  SEL R3, R3, RZ, P4 ;  /* 0x000000ff03037207 */ /* 0x004fca0002000000 */
[----:B------:R-:W-:-:S05]  /*176c0*/  IMAD.IADD R3, R2, 0x1, R3 ;  /* 0x0000000102037824 */ /* 0x000fca00078e0203 */
[----:B------:R-:W2:Y:S04]  /*176d0*/  SHFL.UP PT, R0, R3, 0x10, RZ ;  /* 0x0600000003007989 */ /* 0x000ea800000e00ff */
[----:B------:R-:W-:Y:S01]  /*176e0*/  SHFL.IDX PT, R9, R6, 0x1, 0x1f ;  /* 0x00201f0006097f89 */ /* 0x000fe200000e0000 */
[----:B--2---:R-:W-:-:S05]  /*176f0*/  SEL R0, R0, RZ, P5 ;  /* 0x000000ff00007207 */ /* 0x004fca0002800000 */
[----:B------:R-:W-:-:S05]  /*17700*/  IMAD.IADD R8, R3, 0x1, R0 ;  /* 0x0000000103087824 */ /* 0x000fca00078e0200 */
[----:B------:R-:W0:Y:S04]  /*17710*/  SHFL.IDX PT, R7, R8, 0x1f, 0x1f ;  /* 0x03e01f0008077f89 */ /* 0x000e2800000e0000 */
[----:B------:R-:W2:Y:S01]  /*17720*/  SHFL.IDX PT, R0, R6, RZ, 0x1f ;  /* 0x00001fff06007589 */ /* 0x000ea200000e0000 */
[----:B0-----:R-:W-:-:S04]  /*17730*/  IMAD R2, R7, R4, RZ ;  /* 0x0000000407027224 */ /* 0x001fc800078e02ff */
[----:B------:R-:W-:-:S05]  /*17740*/  IMAD.IADD R7, R9, 0x1, R2 ;  /* 0x0000000109077824 */ /* 0x000fca00078e0202 */
[----:B--2---:R-:W-:-:S13]  /*17750*/  ISETP.GT.AND P6, PT, R7, R0, PT ;  /* 0x000000000700720c */ /* 0x004fda0003fc4270 */
[----:B------:R-:W-:Y:S05]  /*17760*/  @P6 BRA `(.L_x_7424) ;  /* 0x0000000000906947 */ /* 0x000fea0003800000 */
.L_x_7428:
        /* <DEDUP_REMOVED lines=14> */
.L_x_7427:
[----:B------:R-:W-:Y:S05]  /*17850*/  BSYNC B0 ;  /* 0x0000000000007941 */ /* 0x000fea0003800000 */
.L_x_7426:
        /* <DEDUP_REMOVED lines=21> */
.L_x_7424:
        /* <DEDUP_REMOVED lines=19> */
[----:B------:R-:W-:-:S05]  /*17ae0*/  IMAD.U32 R3, RZ, RZ, UR4 ;  /* 0x00000004ff037e24 */ /* 0x000fca000f8e00ff */
[----:B------:R0:W2:Y:S02]  /*17af0*/  SHFL.IDX PT, R2, R8, R3, 0x1f ;  /* 0x00001f0308027589 */ /* 0x0000a400000e0000 */
.L_x_7429:
[----:B0-----:R-:W0:Y:S01]  /*17b00*/  I2F.RP R8, R10 ;  /* 0x0000000a00087306 */ /* 0x001e220000209400 */
[----:B--2---:R-:W-:Y:S02]  /*17b10*/  IMAD R12, R2, R4, R7 ;  /* 0x00000004020c7224 */ /* 0x004fe400078e0207 */
[----:B------:R-:W-:-:S03]  /*17b20*/  IMAD.MOV.U32 R2, RZ, RZ, RZ ;  /* 0x000000ffff027224 */ /* 0x000fc600078e00ff */
[----:B------:R2:W-:Y:S02]  /*17b30*/  STL [R1+0x20], R12 ;  /* 0x0000200c01007387 */ /* 0x0005e40000100800 */
[----:B0-----:R-:W0:Y:S02]  /*17b40*/  MUFU.RCP R8, R8 ;  /* 0x0000000800087308 */ /* 0x001e240000001000 */
[----:B0-----:R-:W-:-:S06]  /*17b50*/  VIADD R11, R8, 0xffffffe ;  /* 0x0ffffffe080b7836 */ /* 0x001fcc0000000000 */
[----:B------:R-:W0:Y:S02]  /*17b60*/  F2I.FTZ.U32.TRUNC.NTZ R3, R11 ;  /* 0x0000000b00037305 */ /* 0x000e24000021f000 */
[----:B0-----:R-:W-:-:S04]  /*17b70*/  IMAD.MOV R7, RZ, RZ, -R3 ;  /* 0x000000ffff077224 */ /* 0x001fc800078e0a03 */
        /* <DEDUP_REMOVED lines=26> */
[----:B------:R-:W0:Y:S03]  /*17d20*/  I2F.RP R9, R8 ;  /* 0x0000000800097306 */ /* 0x000e260000209400 */
[----:B------:R-:W-:-:S05]  /*17d30*/  IMAD.MOV R6, RZ, RZ, -R6 ;  /* 0x000000ffff067224 */ /* 0x000fca00078e0a06 */
[----:B0-----:R-:W0:Y:S02]  /*17d40*/  MUFU.RCP R9, R9 ;  /* 0x0000000900097308 */ /* 0x001e240000001000 */
[----:B0-----:R-:W-:-:S06]  /*17d50*/  VIADD R10, R9, 0xffffffe ;  /* 0x0ffffffe090a7836 */ /* 0x001fcc0000000000 */
[----:B------:R-:W0:Y:S02]  /*17d60*/  F2I.FTZ.U32.TRUNC.NTZ R3, R10 ;  /* 0x0000000a00037305 */ /* 0x000e24000021f000 */
[----:B0-----:R-:W-:-:S04]  /*17d70*/  IMAD.MOV R11, RZ, RZ, -R3 ;  /* 0x000000ffff0b7224 */ /* 0x001fc800078e0a03 */
        /* <DEDUP_REMOVED lines=23> */
.L_x_7425:
[----:B------:R0:W-:Y:S01]  /*17ef0*/  STL [R1+0x20], R0 ;  /* 0x0000200001007387 */ /* 0x0001e20000100800 */
[----:B------:R-:W-:Y:S01]  /*17f00*/  ULDC UR48, c[0x0][0xc14] ;  /* 0x0003050000307ab9 */ /* 0x000fe20000000800 */
[----:B------:R-:W-:Y:S02]  /*17f10*/  UMOV UR38, URZ ;  /* 0x0000003f00267c82 */ /* 0x000fe40008000000 */
[----:B------:R0:W-:Y:S03]  /*17f20*/  STL [R1+0x24], RZ ;  /* 0x000024ff01007387 */ /* 0x0001e60000100800 */
.L_x_7430:
[----:B------:R-:W3:Y:S04]  /*17f30*/  LDL R3, [R1+0x20] ;  /* 0x0000200001037983 */ /* 0x000ee80000100800 */
[----:B------:R-:W4:Y:S01]  /*17f40*/  LDL R2, [R1+0x24] ;  /* 0x0000240001027983 */ /* 0x000f220000100800 */
[----:B------:R-:W-:Y:S02]  /*17f50*/  IMAD.U32 R6, RZ, RZ, UR38 ;  /* 0x00000026ff067e24 */ /* 0x000fe4000f8e00ff */
[----:B------:R-:W-:Y:S01]  /*17f60*/  IMAD.U32 R7, RZ, RZ, UR48 ;  /* 0x00000030ff077e24 */ /* 0x000fe2000f8e00ff */
[----:B0-2---:R-:W0:Y:S02]  /*17f70*/  S2R R0, SR_TID.X ;  /* 0x0000000000007919 */ /* 0x005e240000002100 */
[----:B0-----:R-:W-:Y:S01]  /*17f80*/  LOP3.LUT R0, R0, 0x1f, RZ, 0xc0, !PT ;  /* 0x0000001f00007812 */ /* 0x001fe200078ec0ff */
[----:B------:R-:W-:Y:S03]  /*17f90*/  BAR.SYNC.DEFER_BLOCKING 0x4, 0x180 ;  /* 0x0106000000007b1d */ /* 0x000fe60000010000 */
[----:B------:R-:W-:-:S13]  /*17fa0*/  ISETP.NE.AND P0, PT, R0, RZ, PT ;  /* 0x000000ff0000720c */ /* 0x000fda0003f05270 */
[----:B------:R-:W-:Y:S01]  /*17fb0*/  @!P0 MOV R0, 0x400 ;  /* 0x0000040000008802 */ /* 0x000fe20000000f00 */
[----:B---3--:R-:W-:Y:S02]  /*17fc0*/  IMAD.MOV.U32 R4, RZ, RZ, R3 ;  /* 0x000000ffff047224 */ /* 0x008fe400078e0003 */
[----:B------:R-:W0:Y:S01]  /*17fd0*/  @!P0 S2R R3, SR_CgaCtaId ;  /* 0x0000000000038919 */ /* 0x000e220000008800 */
[----:B----4-:R-:W-:Y:S01]  /*17fe0*/  IMAD.MOV.U32 R5, RZ, RZ, R2 ;  /* 0x000000ffff057224 */ /* 0x010fe200078e0002 */
[----:B0-----:R-:W-:-:S05]  /*17ff0*/  @!P0 LEA R0, R3, R0, 0x18 ;  /* 0x0000000003008211 */ /* 0x001fca00078ec0ff */
[----:B------:R0:W-:Y:S01]  /*18000*/  @!P0 STS.128 [R0+0x2e8d0], R4 ;  /* 0x02e8d00400008388 */ /* 0x0001e20000000c00 */
[----:B------:R-:W-:Y:S06]  /*18010*/  BAR.ARV 0x5, 0x180 ;  /* 0x0146000000007b1d */ /* 0x000fec0000002000 */
.L_x_7423:
[----:B------:R-:W-:Y:S02]  /*18020*/  ULDC UR4, c[0x0][0xc14] ;  /* 0x0003050000047ab9 */ /* 0x000fe40000000800 */
[----:B------:R-:W-:-:S06]  /*18030*/  UISETP.GE.AND UP0, UPT, UR48, UR4, UPT ;  /* 0x000000043000728c */ /* 0x000fcc000bf06270 */
[----:B------:R-:W-:-:S13]  /*18040*/  PLOP3.LUT P0, PT, PT, PT, UP0, 0x80, 0x0 ;  /* 0x000000000000781c */ /* 0x000fda0003f0f008 */
[----:B------:R-:W-:Y:S05]  /*18050*/  @!P0 BRA `(.L_x_7431) ;  /* 0xffffffc000b08947 */ /* 0x000fea000383ffff */
.L_x_7371:
        /* <DEDUP_REMOVED lines=12> */
.L_x_7463:
[----:B------:R-:W-:Y:S05]  /*18120*/  BSYNC B0 ;  /* 0x0000000000007941 */ /* 0x000fea0003800000 */
.L_x_7432:
[----:B------:R-:W-:-:S03]  /*18130*/  UMOV UR4, 0xffffffff ;  /* 0xffffffff00047882 */ /* 0x000fc60000000000 */
[----:B------:R-:W-:Y:S05]  /*18140*/  BRA.DIV UR4, `(.L_x_7434) ;  /* 0x0000000a048c7947 */ /* 0x000fea000b800000 */
[----:B------:R-:W1:Y:S02]  /*18150*/  S2R R2, SR_TID.X ;  /* 0x0000000000027919 */ /* 0x000e640000002100 */
[----:B-1----:R-:W-:-:S04]  /*18160*/  SHF.R.U32.HI R2, RZ, 0x5, R2 ;  /* 0x00000005ff027819 */ /* 0x002fc80000011602 */
[----:B------:R-:W-:-:S05]  /*18170*/  LOP3.LUT R2, R2, 0x3, RZ, 0xc0, !PT ;  /* 0x0000000302027812 */ /* 0x000fca00078ec0ff */
[----:B------:R1:W2:Y:S02]  /*18180*/  SHFL.IDX PT, R14, R2, RZ, 0x1f ;  /* 0x00001fff020e7589 */ /* 0x0002a400000e0000 */
.L_x_7466:
[----:B--2---:R-:W-:Y:S01]  /*18190*/  ISETP.NE.AND P0, PT, R14, RZ, PT ;  /* 0x000000ff0e00720c */ /* 0x004fe20003f05270 */
[----:B------:R-:W-:-:S12]  /*181a0*/  BSSY B0, `(.L_x_7435) ;  /* 0x000002e000007945 */ /* 0x000fd80003800000 */
[----:B------:R-:W-:Y:S05]  /*181b0*/  @P0 BRA `(.L_x_7436) ;  /* 0x0000000000b00947 */ /* 0x000fea0003800000 */
[----:B------:R-:W-:-:S03]  /*181c0*/  UMOV UR4, 0xffffffff ;  /* 0xffffffff00047882 */ /* 0x000fc60000000000 */
[----:B------:R-:W-:Y:S05]  /*181d0*/  BRA.DIV UR4, `(.L_x_7437) ;  /* 0x0000000a049c7947 */ /* 0x000fea000b800000 */
[----:B------:R-:W-:-:S13]  /*181e0*/  ELECT P6, URZ, PT ;  /* 0x00000000003f782f */ /* 0x000fda00038c0000 */
.L_x_7469:
[----:B------:R-:W-:Y:S05]  /*181f0*/  @!P6 BRA `(.L_x_7436) ;  /* 0x0000000000a0e947 */ /* 0x000fea0003800000 */
[----:B------:R-:W-:-:S06]  /*18200*/  ULOP3.LUT UR4, UR40, 0x2, URZ, 0xfc, !UPT ;  /* 0x0000000228047892 */ /* 0x000fcc000f8efc3f */
[----:B-1----:R-:W-:-:S05]  /*18210*/  IMAD.U32 R2, RZ, RZ, UR4 ;  /* 0x00000004ff027e24 */ /* 0x002fca000f8e00ff */
[----:B------:R-:W-:-:S13]  /*18220*/  ISETP.NE.AND P0, PT, R2, 0x3, PT ;  /* 0x000000030200780c */ /* 0x000fda0003f05270 */
[----:B------:R-:W-:Y:S05]  /*18230*/  @!P0 BRA `(.L_x_7438) ;  /* 0x0000000000048947 */ /* 0x000fea0003800000 */
[----:B------:R-:W-:Y:S01]  /*18240*/  BPT.TRAP 0x1 ;  /* 0x000000040000795c */ /* 0x000fe20000300000 */
.L_x_7438:
        /* <DEDUP_REMOVED lines=14> */
.L_x_7470:
[----:B------:R-:W1:Y:S02]  /*18330*/  SYNCS.PHASECHK.TRANS64.TRYWAIT P1, [R7+URZ], R2 ;  /* 0x00000002070075a7 */ /* 0x000e64000802017f */
[----:B-1----:R-:W-:Y:S05]  /*18340*/  @!P1 BRA `(.L_x_7440) ;  /* 0x0000000800749947 */ /* 0x002fea0003800000 */
.L_x_7471:
[----:B------:R-:W-:Y:S05]  /*18350*/  @!P0 BRA `(.L_x_7441) ;  /* 0x0000000000048947 */ /* 0x000fea0003800000 */
[----:B------:R-:W-:Y:S01]  /*18360*/  BPT.TRAP 0x1 ;  /* 0x000000040000795c */ /* 0x000fe20000300000 */
.L_x_7441:
[----:B------:R-:W2:Y:S02]  /*18370*/  LDL.LU R4, [R1+0x8] ;  /* 0x0000080001047983 */ /* 0x000ea40000300800 */
[----:B--2---:R-:W-:-:S04]  /*18380*/  IMAD R4, R4, 0x8, R0 ;  /* 0x0000000804047824 */ /* 0x004fc800078e0200 */
[----:B------:R-:W2:Y:S02]  /*18390*/  SYNCS.PHASECHK.TRANS64.TRYWAIT P1, [R4+URZ+0x2e860], R5 ;  /* 0x02e86005040075a7 */ /* 0x000ea4000802017f */
[----:B--2---:R-:W-:Y:S05]  /*183a0*/  @!P1 BRA `(.L_x_7442) ;  /* 0x0000000800709947 */ /* 0x004fea0003800000 */
.L_x_7472:
[----:B------:R-:W-:Y:S05]  /*183b0*/  @!P0 BRA `(.L_x_7443) ;  /* 0x0000000000048947 */ /* 0x000fea0003800000 */
[----:B------:R-:W-:Y:S01]  /*183c0*/  BPT.TRAP 0x1 ;  /* 0x000000040000795c */ /* 0x000fe20000300000 */
.L_x_7443:
[----:B------:R-:W-:-:S04]  /*183d0*/  IMAD R3, R3, 0x8, R0 ;  /* 0x0000000803037824 */ /* 0x000fc800078e0200 */
[----:B------:R-:W3:Y:S02]  /*183e0*/  SYNCS.PHASECHK.TRANS64.TRYWAIT P1, [R3+URZ+0x2e860], R2 ;  /* 0x02e86002030075a7 */ /* 0x000ee4000802017f */
[----:B---3--:R-:W-:Y:S05]  /*183f0*/  @!P1 BRA `(.L_x_7444) ;  /* 0x0000000800709947 */ /* 0x008fea0003800000 */
.L_x_7473:
[----:B------:R-:W-:Y:S05]  /*18400*/  @!P0 BRA `(.L_x_7445) ;  /* 0x0000000000048947 */ /* 0x000fea0003800000 */
[----:B------:R-:W-:Y:S01]  /*18410*/  BPT.TRAP 0x1 ;  /* 0x000000040000795c */ /* 0x000fe20000300000 */
.L_x_7445:
[----:B------:R-:W4:Y:S02]  /*18420*/  SYNCS.PHASECHK.TRANS64.TRYWAIT P0, [R4+URZ+0x2e880], R5 ;  /* 0x02e88005040075a7 */ /* 0x000f24000800017f */
[----:B----4-:R-:W-:Y:S05]  /*18430*/  @!P0 BRA `(.L_x_7446) ;  /* 0x0000000800748947 */ /* 0x010fea0003800000 */
.L_x_7447:
[----:B------:R0:W0:Y:S02]  /*18440*/  SYNCS.PHASECHK.TRANS64.TRYWAIT P0, [R3+URZ+0x2e880], R2 ;  /* 0x02e88002030075a7 */ /* 0x000024000800017f */
[----:B0-----:R-:W-:Y:S05]  /*18450*/  @!P0 NANOSLEEP.SYNCS 0x989680 ;  /* 0x009896800000895d */ /* 0x001fea0003900000 */
[----:B------:R-:W0:Y:S02]  /*18460*/  @!P0 SYNCS.PHASECHK.TRANS64 P0, [R3+URZ+0x2e880], R2 ;  /* 0x02e88002030085a7 */ /* 0x000e24000800007f */
[----:B0-----:R-:W-:Y:S05]  /*18470*/  @!P0 BRA `(.L_x_7447) ;  /* 0xfffffffc00f08947 */ /* 0x001fea000383ffff */
.L_x_7436:
[----:B------:R-:W-:Y:S05]  /*18480*/  BSYNC B0 ;  /* 0x0000000000007941 */ /* 0x000fea0003800000 */
.L_x_7435:
[----:B------:R-:W-:Y:S05]  /*18490*/  EXIT ;  /* 0x000000000000794d */ /* 0x000fea0003800000 */
.L_x_7310:
[----:B0-----:R-:W-:-:S04]  /*184a0*/  IMAD.U32 R3, RZ, RZ, UR41 ;  /* 0x00000029ff037e24 */ /* 0x001fc8000f8e00ff */
[----:B------:R0:W1:Y:S03]  /*184b0*/  SYNCS.PHASECHK.TRANS64.TRYWAIT P1, [R3+URZ+0x2e800], R6 ;  /* 0x02e80006030075a7 */ /* 0x000066000802017f */
[----:B-1----:R-:W-:Y:S05]  /*184c0*/  @!P1 NANOSLEEP.SYNCS 0x989680 ;  /* 0x009896800000995d */ /* 0x002fea0003900000 */
[----:B------:R-:W1:Y:S02]  /*184d0*/  @!P1 SYNCS.PHASECHK.TRANS64 P1, [R3+URZ+0x2e800], R6 ;  /* 0x02e80006030095a7 */ /* 0x000e64000802007f */
[----:B-1----:R-:W-:Y:S05]  /*184e0*/  @!P1 BRA `(.L_x_7310) ;  /* 0xfffffffc00ec9947 */ /* 0x002fea000383ffff */
[----:B------:R-:W-:Y:S05]  /*184f0*/  BRA `(.L_x_7448) ;  /* 0xfffffe94008c7947 */ /* 0x000fea000383ffff */
.L_x_7314:
[----:B-1----:R1:W2:Y:S02]  /*18500*/  SYNCS.PHASECHK.TRANS64.TRYWAIT P1, [R2+URZ+0x2e830], R3 ;  /* 0x02e83003020075a7 */ /* 0x0022a4000802017f */
[----:B--2---:R-:W-:Y:S05]  /*18510*/  @!P1 NANOSLEEP.SYNCS 0x989680 ;  /* 0x009896800000995d */ /* 0x004fea0003900000 */
[----:B------:R-:W2:Y:S02]  /*18520*/  @!P1 SYNCS.PHASECHK.TRANS64 P1, [R2+URZ+0x2e830], R3 ;  /* 0x02e83003020095a7 */ /* 0x000ea4000802007f */
[----:B--2---:R-:W-:Y:S05]  /*18530*/  @!P1 BRA `(.L_x_7314) ;  /* 0xfffffffc00f09947 */ /* 0x004fea000383ffff */
[----:B------:R-:W-:Y:S05]  /*18540*/  BRA `(.L_x_7313) ;  /* 0xfffffe9400a87947 */ /* 0x000fea000383ffff */
.L_x_7319:
[----:B-1----:R-:W-:-:S04]  /*18550*/  IMAD.U32 R8, RZ, RZ, UR6 ;  /* 0x00000006ff087e24 */ /* 0x002fc8000f8e00ff */
[----:B------:R1:W2:Y:S03]  /*18560*/  SYNCS.PHASECHK.TRANS64.TRYWAIT P2, [R8+URZ+0x2e830], R7 ;  /* 0x02e83007080075a7 */ /* 0x0002a6000804017f */
[----:B--2---:R-:W-:Y:S05]  /*18570*/  @!P2 NANOSLEEP.SYNCS 0x989680 ;  /* 0x009896800000a95d */ /* 0x004fea0003900000 */
[----:B------:R-:W2:Y:S02]  /*18580*/  @!P2 SYNCS.PHASECHK.TRANS64 P2, [R8+URZ+0x2e830], R7 ;  /* 0x02e830070800a5a7 */ /* 0x000ea4000804007f */
[----:B--2---:R-:W-:Y:S05]  /*18590*/  @!P2 BRA `(.L_x_7319) ;  /* 0xfffffffc00eca947 */ /* 0x004fea000383ffff */
[----:B------:R-:W-:Y:S05]  /*185a0*/  BRA `(.L_x_7316) ;  /* 0xfffffee400b87947 */ /* 0x000fea000383ffff */
.L_x_7323:
[----:B-1----:R-:W-:-:S04]  /*185b0*/  IMAD.U32 R8, RZ, RZ, UR6 ;  /* 0x00000006ff087e24 */ /* 0x002fc8000f8e00ff */
[----:B------:R1:W2:Y:S03]  /*185c0*/  SYNCS.PHASECHK.TRANS64.TRYWAIT P2, [R8+URZ+0x2e850], R7 ;  /* 0x02e85007080075a7 */ /* 0x0002a6000804017f */
[----:B--2---:R-:W-:Y:S05]  /*185d0*/  @!P2 NANOSLEEP.SYNCS 0x989680 ;  /* 0x009896800000a95d */ /* 0x004fea0003900000 */
[----:B------:R-:W2:Y:S02]  /*185e0*/  @!P2 SYNCS.PHASECHK.TRANS64 P2, [R8+URZ+0x2e850], R7 ;  /* 0x02e850070800a5a7 */ /* 0x000ea4000804007f */
[----:B--2---:R-:W-:Y:S05]  /*185f0*/  @!P2 BRA `(.L_x_7323) ;  /* 0xfffffffc00eca947 */ /* 0x004fea000383ffff */
[----:B------:R-:W-:Y:S05]  /*18600*/  BRA `(.L_x_7320) ;  /* 0xfffffef000ac7947 */ /* 0x000fea000383ffff */
.L_x_7330:
[----:B-1----:R-:W-:-:S04]  /*18610*/  IMAD.U32 R8, RZ, RZ, UR6 ;  /* 0x00000006ff087e24 */ /* 0x002fc8000f8e00ff */
[----:B------:R1:W2:Y:S03]  /*18620*/  SYNCS.PHASECHK.TRANS64.TRYWAIT P2, [R8+URZ+0x2e830], R7 ;  /* 0x02e83007080075a7 */ /* 0x0002a6000804017f */
[----:B--2---:R-:W-:Y:S05]  /*18630*/  @!P2 NANOSLEEP.SYNCS 0x989680 ;  /* 0x009896800000a95d */ /* 0x004fea0003900000 */
[----:B------:R-:W2:Y:S02]  /*18640*/  @!P2 SYNCS.PHASECHK.TRANS64 P2, [R8+URZ+0x2e830], R7 ;  /* 0x02e830070800a5a7 */ /* 0x000ea4000804007f */
[----:B--2---:R-:W-:Y:S05]  /*18650*/  @!P2 BRA `(.L_x_7330) ;  /* 0xfffffffc00eca947 */ /* 0x004fea000383ffff */
[----:B------:R-:W-:Y:S05]  /*18660*/  BRA `(.L_x_7327) ;  /* 0xffffff3800607947 */ /* 0x000fea000383ffff */
.L_x_7334:
[----:B-1----:R-:W-:-:S04]  /*18670*/  IMAD.U32 R8, RZ, RZ, UR6 ;  /* 0x00000006ff087e24 */ /* 0x002fc8000f8e00ff */
[----:B------:R1:W2:Y:S03]  /*18680*/  SYNCS.PHASECHK.TRANS64.TRYWAIT P2, [R8+URZ+0x2e850], R7 ;  /* 0x02e85007080075a7 */ /* 0x0002a6000804017f */
[----:B--2---:R-:W-:Y:S05]  /*18690*/  @!P2 NANOSLEEP.SYNCS 0x989680 ;  /* 0x009896800000a95d */ /* 0x004fea0003900000 */
[----:B------:R-:W2:Y:S02]  /*186a0*/  @!P2 SYNCS.PHASECHK.TRANS64 P2, [R8+URZ+0x2e850], R7 ;  /* 0x02e850070800a5a7 */ /* 0x000ea4000804007f */
[----:B--2---:R-:W-:Y:S05]  /*186b0*/  @!P2 BRA `(.L_x_7334) ;  /* 0xfffffffc00eca947 */ /* 0x004fea000383ffff */
[----:B------:R-:W-:Y:S05]  /*186c0*/  BRA `(.L_x_7331) ;  /* 0xffffff4400547947 */ /* 0x000fea000383ffff */
.L_x_7340:
[----:B-1----:R-:W-:-:S04]  /*186d0*/  IMAD.U32 R5, RZ, RZ, UR4 ;  /* 0x00000004ff057e24 */ /* 0x002fc8000f8e00ff */
[----:B------:R1:W2:Y:S03]  /*186e0*/  SYNCS.PHASECHK.TRANS64.TRYWAIT P1, [R5+URZ+0x2e850], R0 ;  /* 0x02e85000050075a7 */ /* 0x0002a6000802017f */
[----:B--2---:R-:W-:Y:S05]  /*186f0*/  @!P1 NANOSLEEP.SYNCS 0x989680 ;  /* 0x009896800000995d */ /* 0x004fea0003900000 */
[----:B------:R-:W2:Y:S02]  /*18700*/  @!P1 SYNCS.PHASECHK.TRANS64 P1, [R5+URZ+0x2e850], R0 ;  /* 0x02e85000050095a7 */ /* 0x000ea4000802007f */
[----:B--2---:R-:W-:Y:S05]  /*18710*/  @!P1 BRA `(.L_x_7340) ;  /* 0xfffffffc00ec9947 */ /* 0x004fea000383ffff */
[----:B------:R-:W-:Y:S05]  /*18720*/  BRA `(.L_x_7339) ;  /* 0xffffff7c000c7947 */ /* 0x000fea000383ffff */
.L_x_7382:
[----:B------:R-:W-:Y:S02]  /*18730*/  IMAD.MOV.U32 R13, RZ, RZ, R4 ;  /* 0x000000ffff0d7224 */ /* 0x000fe400078e0004 */
[----:B------:R-:W-:Y:S02]  /*18740*/  IMAD.MOV.U32 R12, RZ, RZ, RZ ;  /* 0x000000ffff0c7224 */ /* 0x000fe400078e00ff */
[----:B------:R-:W-:Y:S02]  /*18750*/  IMAD.MOV.U32 R11, RZ, RZ, 0x1f ;  /* 0x0000001fff0b7424 */ /* 0x000fe400078e00ff */
[----:B------:R-:W-:-:S07]  /*18760*/  IMAD.MOV.U32 R15, RZ, RZ, -0x1 ;  /* 0xffffffffff0f7424 */ /* 0x000fce00078e00ff */
[----:B-1----:R-:W-:Y:S05]  /*18770*/  WARPSYNC.COLLECTIVE R15, `(.L_x_7449) ;  /* 0x000000000f087348 */ /* 0x002fea0003c00000 */
[----:B------:R0:W2:Y:S02]  /*18780*/  SHFL.IDX P6, R14, R13, R12, R11 ;  /* 0x0000000c0d0e7389 */ /* 0x0000a400000c000b */
[----:B012---:R-:W-:Y:S01]  /*18790*/  ENDCOLLECTIVE ;  /* 0x000000000000791b */ /* 0x007fe20003800000 */
.L_x_7449:
[----:B------:R-:W-:Y:S05]  /*187a0*/  BRA `(.L_x_7450) ;  /* 0xffffffc800987947 */ /* 0x000fea000383ffff */
.L_x_7384:
[----:B------:R-:W-:Y:S01]  /*187b0*/  BSSY B0, `(.L_x_7451) ;  /* 0x0000006000007945 */ /* 0x000fe20003800000 */
[----:B------:R-:W-:-:S07]  /*187c0*/  IMAD.MOV.U32 R15, RZ, RZ, -0x1 ;  /* 0xffffffffff0f7424 */ /* 0x000fce00078e00ff */
[----:B0-----:R-:W-:Y:S05]  /*187d0*/  WARPSYNC.COLLECTIVE R15, `(.L_x_7452) ;  /* 0x000000000f0c7348 */ /* 0x001fea0003c00000 */
[----:B------:R-:W-:Y:S02]  /*187e0*/  ELECT P6, UR62, PT ;  /* 0x00000000003e782f */ /* 0x000fe400038c0000 */
[----:B------:R-:W-:Y:S01]  /*187f0*/  MOV R14, UR62 ;  /* 0x0000003e000e7c02 */ /* 0x000fe20008000f00 */
[----:B0-----:R-:W-:Y:S10]  /*18800*/  ENDCOLLECTIVE ;  /* 0x000000000000791b */ /* 0x001ff40003800000 */
.L_x_7452:
[----:B------:R-:W-:Y:S05]  /*18810*/  BSYNC B0 ;  /* 0x0000000000007941 */ /* 0x000fea0003800000 */
.L_x_7451:
[----:B------:R-:W-:Y:S05]  /*18820*/  BRA `(.L_x_7453) ;  /* 0xffffffc800947947 */ /* 0x000fea000383ffff */
.L_x_7387:
[----:B0-----:R0:W1:Y:S02]  /*18830*/  SYNCS.PHASECHK.TRANS64.TRYWAIT P2, [R4+URZ+0x2e880], R3 ;  /* 0x02e88003040075a7 */ /* 0x001064000804017f */
[----:B-1----:R-:W-:Y:S05]  /*18840*/  @!P2 NANOSLEEP.SYNCS 0x989680 ;  /* 0x009896800000a95d */ /* 0x002fea0003900000 */
[----:B------:R-:W1:Y:S02]  /*18850*/  @!P2 SYNCS.PHASECHK.TRANS64 P2, [R4+URZ+0x2e880], R3 ;  /* 0x02e880030400a5a7 */ /* 0x000e64000804007f */
[----:B-1----:R-:W-:Y:S05]  /*18860*/  @!P2 BRA `(.L_x_7387) ;  /* 0xfffffffc00f0a947 */ /* 0x002fea000383ffff */
[----:B------:R-:W-:Y:S05]  /*18870*/  BRA `(.L_x_7454) ;  /* 0xffffffc800f47947 */ /* 0x000fea000383ffff */
.L_x_7389:
[----:B-1----:R1:W2:Y:S02]  /*18880*/  SYNCS.PHASECHK.TRANS64.TRYWAIT P2, [R4+URZ+0x2e840], R3 ;  /* 0x02e84003040075a7 */ /* 0x0022a4000804017f */
[----:B--2---:R-:W-:Y:S05]  /*18890*/  @!P2 NANOSLEEP.SYNCS 0x989680 ;  /* 0x009896800000a95d */ /* 0x004fea0003900000 */
[----:B------:R-:W2:Y:S02]  /*188a0*/  @!P2 SYNCS.PHASECHK.TRANS64 P2, [R4+URZ+0x2e840], R3 ;  /* 0x02e840030400a5a7 */ /* 0x000ea4000804007f */
[----:B--2---:R-:W-:Y:S05]  /*188b0*/  @!P2 BRA `(.L_x_7389) ;  /* 0xfffffffc00f0a947 */ /* 0x004fea000383ffff */
[----:B------:R-:W-:Y:S05]  /*188c0*/  BRA `(.L_x_7455) ;  /* 0xffffffcc00547947 */ /* 0x000fea000383ffff */
.L_x_7392:
[----:B--2---:R-:W-:-:S04]  /*188d0*/  IMAD.U32 R3, RZ, RZ, UR41 ;  /* 0x00000029ff037e24 */ /* 0x004fc8000f8e00ff */
[----:B------:R2:W3:Y:S03]  /*188e0*/  SYNCS.PHASECHK.TRANS64.TRYWAIT P0, [R3+URZ+0x2e820], R2 ;  /* 0x02e82002030075a7 */ /* 0x0004e6000800017f */
[----:B---3--:R-:W-:Y:S05]  /*188f0*/  @!P0 NANOSLEEP.SYNCS 0x989680 ;  /* 0x009896800000895d */ /* 0x008fea0003900000 */
[----:B------:R-:W3:Y:S02]  /*18900*/  @!P0 SYNCS.PHASECHK.TRANS64 P0, [R3+URZ+0x2e820], R2 ;  /* 0x02e82002030085a7 */ /* 0x000ee4000800007f */
[----:B---3--:R-:W-:Y:S05]  /*18910*/  @!P0 BRA `(.L_x_7392) ;  /* 0xfffffffc00ec8947 */ /* 0x008fea000383ffff */
[----:B------:R-:W-:Y:S05]  /*18920*/  BRA `(.L_x_7456) ;  /* 0xffffffd000047947 */ /* 0x000fea000383ffff */
.L_x_7398:
[----:B0-----:R0:W3:Y:S02]  /*18930*/  SYNCS.PHASECHK.TRANS64.TRYWAIT P0, [R4+URZ+0x2e880], R3 ;  /* 0x02e88003040075a7 */ /* 0x0010e4000800017f */
[----:B---3--:R-:W-:Y:S05]  /*18940*/  @!P0 NANOSLEEP.SYNCS 0x989680 ;  /* 0x009896800000895d */ /* 0x008fea0003900000 */
[----:B------:R-:W3:Y:S02]  /*18950*/  @!P0 SYNCS.PHASECHK.TRANS64 P0, [R4+URZ+0x2e880], R3 ;  /* 0x02e88003040085a7 */ /* 0x000ee4000800007f */
[----:B---3--:R-:W-:Y:S05]  /*18960*/  @!P0 BRA `(.L_x_7398) ;  /* 0xfffffffc00f08947 */ /* 0x008fea000383ffff */
[----:B------:R-:W-:Y:S05]  /*18970*/  BRA `(.L_x_7457) ;  /* 0xffffffd000b07947 */ /* 0x000fea000383ffff */
.L_x_7403:
[----:B--2---:R2:W3:Y:S02]  /*18980*/  SYNCS.PHASECHK.TRANS64.TRYWAIT P0, [R4+URZ+0x2e840], R3 ;  /* 0x02e84003040075a7 */ /* 0x0044e4000800017f */
[----:B---3--:R-:W-:Y:S05]  /*18990*/  @!P0 NANOSLEEP.SYNCS 0x989680 ;  /* 0x009896800000895d */ /* 0x008fea0003900000 */
[----:B------:R-:W3:Y:S02]  /*189a0*/  @!P0 SYNCS.PHASECHK.TRANS64 P0, [R4+URZ+0x2e840], R3 ;  /* 0x02e84003040085a7 */ /* 0x000ee4000800007f */
[----:B---3--:R-:W-:Y:S05]  /*189b0*/  @!P0 BRA `(.L_x_7403) ;  /* 0xfffffffc00f08947 */ /* 0x008fea000383ffff */
[----:B------:R-:W-:Y:S05]  /*189c0*/  BRA `(.L_x_7458) ;  /* 0xffffffd400387947 */ /* 0x000fea000383ffff */
.L_x_7409:
[----:B---3--:R-:W3:Y:S02]  /*189d0*/  LDL R3, [R1+0x4] ;  /* 0x0000040001037983 */ /* 0x008ee40000100800 */
[----:B---3--:R3:W4:Y:S02]  /*189e0*/  SYNCS.PHASECHK.TRANS64.TRYWAIT P2, [R3+URZ+0x2e870], R2 ;  /* 0x02e87002030075a7 */ /* 0x008724000804017f */
[----:B----4-:R-:W-:Y:S05]  /*189f0*/  @!P2 NANOSLEEP.SYNCS 0x989680 ;  /* 0x009896800000a95d */ /* 0x010fea0003900000 */
[----:B------:R-:W4:Y:S02]  /*18a00*/  @!P2 SYNCS.PHASECHK.TRANS64 P2, [R3+URZ+0x2e870], R2 ;  /* 0x02e870020300a5a7 */ /* 0x000f24000804007f */
[----:B----4-:R-:W-:Y:S05]  /*18a10*/  @!P2 BRA `(.L_x_7409) ;  /* 0xfffffffc00eca947 */ /* 0x010fea000383ffff */
[----:B------:R-:W-:Y:S05]  /*18a20*/  BRA `(.L_x_7459) ;  /* 0xffffffd400d87947 */ /* 0x000fea000383ffff */
.L_x_7411:
[----:B0-----:R-:W3:Y:S02]  /*18a30*/  LDL R4, [R1+0x4] ;  /* 0x0000040001047983 */ /* 0x001ee40000100800 */
[----:B---3--:R0:W3:Y:S02]  /*18a40*/  SYNCS.PHASECHK.TRANS64.TRYWAIT P2, [R4+URZ+0x2e860], R2 ;  /* 0x02e86002040075a7 */ /* 0x0080e4000804017f */
[----:B---3--:R-:W-:Y:S05]  /*18a50*/  @!P2 NANOSLEEP.SYNCS 0x989680 ;  /* 0x009896800000a95d */ /* 0x008fea0003900000 */
[----:B------:R-:W3:Y:S02]  /*18a60*/  @!P2 SYNCS.PHASECHK.TRANS64 P2, [R4+URZ+0x2e860], R2 ;  /* 0x02e860020400a5a7 */ /* 0x000ee4000804007f */
[----:B---3--:R-:W-:Y:S05]  /*18a70*/  @!P2 BRA `(.L_x_7411) ;  /* 0xfffffffc00eca947 */ /* 0x008fea000383ffff */
[----:B------:R-:W-:Y:S05]  /*18a80*/  BRA `(.L_x_7460) ;  /* 0xffffffd400e07947 */ /* 0x000fea000383ffff */
.L_x_7418:
[----:B--2---:R2:W3:Y:S02]  /*18a90*/  SYNCS.PHASECHK.TRANS64.TRYWAIT P0, [R20+URZ+0x2e870], R3 ;  /* 0x02e87003140075a7 */ /* 0x0044e4000800017f */
[----:B---3--:R-:W-:Y:S05]  /*18aa0*/  @!P0 NANOSLEEP.SYNCS 0x989680 ;  /* 0x009896800000895d */ /* 0x008fea0003900000 */
[----:B------:R-:W3:Y:S02]  /*18ab0*/  @!P0 SYNCS.PHASECHK.TRANS64 P0, [R20+URZ+0x2e870], R3 ;  /* 0x02e87003140085a7 */ /* 0x000ee4000800007f */
[----:B---3--:R-:W-:Y:S05]  /*18ac0*/  @!P0 BRA `(.L_x_7418) ;  /* 0xfffffffc00f08947 */ /* 0x008fea000383ffff */
[----:B------:R-:W-:Y:S05]  /*18ad0*/  BRA `(.L_x_7461) ;  /* 0xffffffe000487947 */ /* 0x000fea000383ffff */
.L_x_7420:
[----:B--2---:R2:W3:Y:S02]  /*18ae0*/  SYNCS.PHASECHK.TRANS64.TRYWAIT P0, [R20+URZ+0x2e860], R3 ;  /* 0x02e86003140075a7 */ /* 0x0044e4000800017f */
[----:B---3--:R-:W-:Y:S05]  /*18af0*/  @!P0 NANOSLEEP.SYNCS 0x989680 ;  /* 0x009896800000895d */ /* 0x008fea0003900000 */
[----:B------:R-:W3:Y:S02]  /*18b00*/  @!P0 SYNCS.PHASECHK.TRANS64 P0, [R20+URZ+0x2e860], R3 ;  /* 0x02e86003140085a7 */ /* 0x000ee4000800007f */
[----:B---3--:R-:W-:Y:S05]  /*18b10*/  @!P0 BRA `(.L_x_7420) ;  /* 0xfffffffc00f08947 */ /* 0x008fea000383ffff */
[----:B------:R-:W-:Y:S05]  /*18b20*/  BRA `(.L_x_7462) ;  /* 0xffffffe000507947 */ /* 0x000fea000383ffff */
.L_x_7433:
[----:B0-----:R0:W1:Y:S02]  /*18b30*/  SYNCS.PHASECHK.TRANS64.TRYWAIT P0, [R0+URZ+0x2e820], R3 ;  /* 0x02e82003000075a7 */ /* 0x001064000800017f */
[----:B-1----:R-:W-:Y:S05]  /*18b40*/  @!P0 NANOSLEEP.SYNCS 0x989680 ;  /* 0x009896800000895d */ /* 0x002fea0003900000 */
[----:B------:R-:W1:Y:S02]  /*18b50*/  @!P0 SYNCS.PHASECHK.TRANS64 P0, [R0+URZ+0x2e820], R3 ;  /* 0x02e82003000085a7 */ /* 0x000e64000800007f */
[----:B-1----:R-:W-:Y:S05]  /*18b60*/  @!P0 BRA `(.L_x_7433) ;  /* 0xfffffffc00f08947 */ /* 0x002fea000383ffff */
[----:B------:R-:W-:Y:S05]  /*18b70*/  BRA `(.L_x_7463) ;  /* 0xfffffff400687947 */ /* 0x000fea000383ffff */
.L_x_7434:
        /* <DEDUP_REMOVED lines=11> */
.L_x_7465:
[----:B------:R-:W-:Y:S05]  /*18c30*/  BSYNC B0 ;  /* 0x0000000000007941 */ /* 0x000fea0003800000 */
.L_x_7464:
[----:B------:R-:W-:Y:S05]  /*18c40*/  BRA `(.L_x_7466) ;  /* 0xfffffff400507947 */ /* 0x000fea000383ffff */
.L_x_7437:
[----:B------:R-:W-:Y:S01]  /*18c50*/  BSSY B1, `(.L_x_7467) ;  /* 0x0000006000017945 */ /* 0x000fe20003800000 */
[----:B------:R-:W-:-:S07]  /*18c60*/  IMAD.MOV.U32 R15, RZ, RZ, -0x1 ;  /* 0xffffffffff0f7424 */ /* 0x000fce00078e00ff */
[----:B01----:R-:W-:Y:S05]  /*18c70*/  WARPSYNC.COLLECTIVE R15, `(.L_x_7468) ;  /* 0x000000000f0c7348 */ /* 0x003fea0003c00000 */
[----:B------:R-:W-:Y:S02]  /*18c80*/  ELECT P6, UR62, PT ;  /* 0x00000000003e782f */ /* 0x000fe400038c0000 */
[----:B------:R-:W-:Y:S01]  /*18c90*/  MOV R14, UR62 ;  /* 0x0000003e000e7c02 */ /* 0x000fe20008000f00 */
[----:B01----:R-:W-:Y:S10]  /*18ca0*/  ENDCOLLECTIVE ;  /* 0x000000000000791b */ /* 0x003ff40003800000 */
.L_x_7468:
[----:B------:R-:W-:Y:S05]  /*18cb0*/  BSYNC B1 ;  /* 0x0000000000017941 */ /* 0x000fea0003800000 */
.L_x_7467:
[----:B------:R-:W-:Y:S05]  /*18cc0*/  BRA `(.L_x_7469) ;  /* 0xfffffff400487947 */ /* 0x000fea000383ffff */
.L_x_7439:
[----:B0-----:R0:W1:Y:S02]  /*18cd0*/  SYNCS.PHASECHK.TRANS64.TRYWAIT P1, [R6+URZ], R5 ;  /* 0x00000005060075a7 */ /* 0x001064000802017f */
[----:B-1----:R-:W-:Y:S05]  /*18ce0*/  @!P1 NANOSLEEP.SYNCS 0x989680 ;  /* 0x009896800000995d */ /* 0x002fea0003900000 */
[----:B------:R-:W1:Y:S02]  /*18cf0*/  @!P1 SYNCS.PHASECHK.TRANS64 P1, [R6+URZ], R5 ;  /* 0x00000005060095a7 */ /* 0x000e64000802007f */
[----:B-1----:R-:W-:Y:S05]  /*18d00*/  @!P1 BRA `(.L_x_7439) ;  /* 0xfffffffc00f09947 */ /* 0x002fea000383ffff */
[----:B------:R-:W-:Y:S05]  /*18d10*/  BRA `(.L_x_7470) ;  /* 0xfffffff400847947 */ /* 0x000fea000383ffff */
.L_x_7440:
[----:B-1----:R1:W2:Y:S02]  /*18d20*/  SYNCS.PHASECHK.TRANS64.TRYWAIT P1, [R7+URZ], R2 ;  /* 0x00000002070075a7 */ /* 0x0022a4000802017f */
[----:B--2---:R-:W-:Y:S05]  /*18d30*/  @!P1 NANOSLEEP.SYNCS 0x989680 ;  /* 0x009896800000995d */ /* 0x004fea0003900000 */
[----:B------:R-:W2:Y:S02]  /*18d40*/  @!P1 SYNCS.PHASECHK.TRANS64 P1, [R7+URZ], R2 ;  /* 0x00000002070095a7 */ /* 0x000ea4000802007f */
[----:B--2---:R-:W-:Y:S05]  /*18d50*/  @!P1 BRA `(.L_x_7440) ;  /* 0xfffffffc00f09947 */ /* 0x004fea000383ffff */
[----:B------:R-:W-:Y:S05]  /*18d60*/  BRA `(.L_x_7471) ;  /* 0xfffffff400787947 */ /* 0x000fea000383ffff */
.L_x_7442:
[----:B--2---:R2:W3:Y:S02]  /*18d70*/  SYNCS.PHASECHK.TRANS64.TRYWAIT P1, [R4+URZ+0x2e860], R5 ;  /* 0x02e86005040075a7 */ /* 0x0044e4000802017f */
[----:B---3--:R-:W-:Y:S05]  /*18d80*/  @!P1 NANOSLEEP.SYNCS 0x989680 ;  /* 0x009896800000995d */ /* 0x008fea0003900000 */
[----:B------:R-:W3:Y:S02]  /*18d90*/  @!P1 SYNCS.PHASECHK.TRANS64 P1, [R4+URZ+0x2e860], R5 ;  /* 0x02e86005040095a7 */ /* 0x000ee4000802007f */
[----:B---3--:R-:W-:Y:S05]  /*18da0*/  @!P1 BRA `(.L_x_7442) ;  /* 0xfffffffc00f09947 */ /* 0x008fea000383ffff */
[----:B------:R-:W-:Y:S05]  /*18db0*/  BRA `(.L_x_7472) ;  /* 0xfffffff4007c7947 */ /* 0x000fea000383ffff */
.L_x_7444:
[----:B---3--:R3:W4:Y:S02]  /*18dc0*/  SYNCS.PHASECHK.TRANS64.TRYWAIT P1, [R3+URZ+0x2e860], R2 ;  /* 0x02e86002030075a7 */ /* 0x008724000802017f */
[----:B----4-:R-:W-:Y:S05]  /*18dd0*/  @!P1 NANOSLEEP.SYNCS 0x989680 ;  /* 0x009896800000995d */ /* 0x010fea0003900000 */
[----:B------:R-:W4:Y:S02]  /*18de0*/  @!P1 SYNCS.PHASECHK.TRANS64 P1, [R3+URZ+0x2e860], R2 ;  /* 0x02e86002030095a7 */ /* 0x000f24000802007f */
[----:B----4-:R-:W-:Y:S05]  /*18df0*/  @!P1 BRA `(.L_x_7444) ;  /* 0xfffffffc00f09947 */ /* 0x010fea000383ffff */
[----:B------:R-:W-:Y:S05]  /*18e00*/  BRA `(.L_x_7473) ;  /* 0xfffffff4007c7947 */ /* 0x000fea000383ffff */
.L_x_7446:
[----:B----4-:R4:W0:Y:S02]  /*18e10*/  SYNCS.PHASECHK.TRANS64.TRYWAIT P0, [R4+URZ+0x2e880], R5 ;  /* 0x02e88005040075a7 */ /* 0x010824000800017f */
[----:B0-----:R-:W-:Y:S05]  /*18e20*/  @!P0 NANOSLEEP.SYNCS 0x989680 ;  /* 0x009896800000895d */ /* 0x001fea0003900000 */
[----:B------:R-:W0:Y:S02]  /*18e30*/  @!P0 SYNCS.PHASECHK.TRANS64 P0, [R4+URZ+0x2e880], R5 ;  /* 0x02e88005040085a7 */ /* 0x000e24000800007f */
[----:B0-----:R-:W-:Y:S05]  /*18e40*/  @!P0 BRA `(.L_x_7446) ;  /* 0xfffffffc00f08947 */ /* 0x001fea000383ffff */
[----:B------:R-:W-:Y:S05]  /*18e50*/  BRA `(.L_x_7447) ;  /* 0xfffffff400787947 */ /* 0x000fea000383ffff */
.L_x_7474:
        /* <DEDUP_REMOVED lines=10> */
.L_x_12360:


//--------------------- .text._ZN7cutlass13device_kernelIN5flash11enable_sm90INS1_16FlashAttnFwdSm90INS1_25CollectiveMainloopFwdSm90ILi2EN4cute5tupleIJNS5_1CILi1EEES8_S8_EEENS6_IJNS7_ILi128EEENS7_ILi224EEESA_EEELi128ENS_12float_e4m3_tEfNS_4arch4Sm90ELb1ELb0ELb1ELb1ELb0ELb1ELb0ELb1ELb1ELb0ELb0ELb0EEENS1_21CollectiveEpilogueFwdINS6_IJSA_SA_SB_EEES9_NS_10bfloat16_tESF_Li256ELb1ELb0ELb0ELb1EEENS1_36VarlenDynamicPersistentTileSchedulerILi128ELi224ELi256ELi128ELb0ELb0ELb1ELb1ELb1ELb1EEEEEEEEEvNT_6ParamsE --------------------------
	.section	.text._ZN7cutlass13device_kernelIN5flash11enable_sm90INS1_16FlashAttnFwdSm90INS1_25CollectiveMainloopFwdSm90ILi2EN4cute5tupleIJNS5_1CILi1EEES8_S8_EEENS6_IJNS7_ILi128EEENS7_ILi224EEESA_EEELi128ENS_12float_e4m3_tEfNS_4arch4Sm90ELb1ELb0ELb1ELb1ELb0ELb1ELb0ELb1ELb1ELb0ELb0ELb0EEENS1_21CollectiveEpilogueFwdINS6_IJSA_SA_SB_EEES9_NS_10bfloat16_tESF_Li256ELb1ELb0ELb0ELb1EEENS1_36VarlenDynamicPersistentTileSchedulerILi128ELi224ELi256ELi128ELb0ELb0ELb1ELb1ELb1ELb1EEEEEEEEEvNT_6ParamsE,"ax",@progbits
	.align	128
.text._ZN7cutlass13device_kernelIN5flash11enable_sm90INS1_16FlashAttnFwdSm90INS1_25CollectiveMainloopFwdSm90ILi2EN4cute5tupleIJNS5_1CILi1EEES8_S8_EEENS6_IJNS7_ILi128EEENS7_ILi224EEESA_EEELi128ENS_12float_e4m3_tEfNS_4arch4Sm90ELb1ELb0ELb1ELb1ELb0ELb1ELb0ELb1ELb1ELb0ELb0ELb0EEENS1_21CollectiveEpilogueFwdINS6_IJSA_SA_SB_EEES9_NS_10bfloat16_tESF_Li256ELb1ELb0ELb0ELb1EEENS1_36VarlenDynamicPersistentTileSchedulerILi128ELi224ELi256ELi128ELb0ELb0ELb1ELb1ELb1ELb1EEEEEEEEEvNT_6ParamsE:
        .type           _ZN7cutlass13device_kernelIN5flash11enable_sm90INS1_16FlashAttnFwdSm90INS1_25CollectiveMainloopFwdSm90ILi2EN4cute5tupleIJNS5_1CILi1EEES8_S8_EEENS6_IJNS7_ILi128EEENS7_ILi224EEESA_EEELi128ENS_12float_e4m3_tEfNS_4arch4Sm90ELb1ELb0ELb1ELb1ELb0ELb1ELb0ELb1ELb1ELb0ELb0ELb0EEENS1_21CollectiveEpilogueFwdINS6_IJSA_SA_SB_EEES9_NS_10bfloat16_tESF_Li256ELb1ELb0ELb0ELb1EEENS1_36VarlenDynamicPersistentTileSchedulerILi128ELi224ELi256ELi128ELb0ELb0ELb1ELb1ELb1ELb1EEEEEEEEEvNT_6ParamsE,@function
        .size           _ZN7cutlass13device_kernelIN5flash11enable_sm90INS1_16FlashAttnFwdSm90INS1_25CollectiveMainloopFwdSm90ILi2EN4cute5tupleIJNS5_1CILi1EEES8_S8_EEENS6_IJNS7_ILi128EEENS7_ILi224EEESA_EEELi128ENS_12float_e4m3_tEfNS_4arch4Sm90ELb1ELb0ELb1ELb1ELb0ELb1ELb0ELb1ELb1ELb0ELb0ELb0EEENS1_21CollectiveEpilogueFwdINS6_IJSA_SA_SB_EEES9_NS_10bfloat16_tESF_Li256ELb1ELb0ELb0ELb1EEENS1_36VarlenDynamicPersistentTileSchedulerILi128ELi224ELi256ELi128ELb0ELb0ELb1ELb1ELb1ELb1EEEEEEEEEvNT_6ParamsE,(.L_x_12361 - _ZN7cutlass13device_kernelIN5flash11enable_sm90INS1_16FlashAttnFwdSm90INS1_25CollectiveMainloopFwdSm90ILi2EN4cute5tupleIJNS5_1CILi1EEES8_S8_EEENS6_IJNS7_ILi128EEENS7_ILi224EEESA_EEELi128ENS_12float_e4m3_tEfNS_4arch4Sm90ELb1ELb0ELb1ELb1ELb0ELb1ELb0ELb1ELb1ELb0ELb0ELb0EEENS1_21CollectiveEpilogueFwdINS6_IJSA_SA_SB_EEES9_NS_10bfloat16_tESF_Li256ELb1ELb0ELb0ELb1EEENS1_36VarlenDynamicPersistentTileSchedulerILi128ELi224ELi256ELi128ELb0ELb0ELb1ELb1ELb1ELb1EEEEEEEEEvNT_6ParamsE)
        .other          _ZN7cutlass13device_kernelIN5flash11enable_sm90INS1_16FlashAttnFwdSm90INS1_25CollectiveMainloopFwdSm90ILi2EN4cute5tupleIJNS5_1CILi1EEES8_S8_EEENS6_IJNS7_ILi128EEENS7_ILi224EEESA_EEELi128ENS_12float_e4m3_tEfNS_4arch4Sm90ELb1ELb0ELb1ELb1ELb0ELb1ELb0ELb1ELb1ELb0ELb0ELb0EEENS1_21CollectiveEpilogueFwdINS6_IJSA_SA_SB_EEES9_NS_10bfloat16_tESF_Li256ELb1ELb0ELb0ELb1EEENS1_36VarlenDynamicPersistentTileSchedulerILi128ELi224ELi256ELi128ELb0ELb0ELb1ELb1ELb1ELb1EEEEEEEEEvNT_6ParamsE,@"STO_CUDA_ENTRY STV_DEFAULT"
_ZN7cutlass13device_kernelIN5flash11enable_sm90INS1_16FlashAttnFwdSm90INS1_25CollectiveMainloopFwdSm90ILi2EN4cute5tupleIJNS5_1CILi1EEES8_S8_EEENS6_IJNS7_ILi128EEENS7_ILi224EEESA_EEELi128ENS_12float_e4m3_tEfNS_4arch4Sm90ELb1ELb0ELb1ELb1ELb0ELb1ELb0ELb1ELb1ELb0ELb0ELb0EEENS1_21CollectiveEpilogueFwdINS6_IJSA_SA_SB_EEES9_NS_10bfloat16_tESF_Li256ELb1ELb0ELb0ELb1EEENS1_36VarlenDynamicPersistentTileSchedulerILi128ELi224ELi256ELi128ELb0ELb0ELb1ELb1ELb1ELb1EEEEEEEEEvNT_6ParamsE:
        /* <DEDUP_REMOVED lines=27> */
.L_x_7476:
[----:B------:R-:W-:Y:S05]  /*01b0*/  BSYNC B0 ;  /* 0x0000000000007941 */ /* 0x000fea0003800000 */
.L_x_7475:
        /* <DEDUP_REMOVED lines=41> */
.L_x_7477:
        /* <DEDUP_REMOVED lines=22> */
.L_x_7478:
        /* <DEDUP_REMOVED lines=18> */
.L_x_7479:
        /* <DEDUP_REMOVED lines=22> */
.L_x_7480:
        /* <DEDUP_REMOVED lines=22> */
.L_x_7481:
        /* <DEDUP_REMOVED lines=10> */
.L_x_7484:
        /* <DEDUP_REMOVED lines=22> */
[----:B------:R-:W-:Y:S01]  /*0b90*/  IMAD.MOV.U32 R17, RZ, RZ, RZ ;  /* 0x000000ffff117224 */ /* 0x000fe200078e00ff */
[----:B------:R-:W-:Y:S01]  /*0ba0*/  MOV R231, RZ ;  /* 0x000000ff00e77202 */ /* 0x000fe20000000f00 */
[----:B------:R-:W-:Y:S01]  /*0bb0*/  IMAD.MOV.U32 R237, RZ, RZ, RZ ;  /* 0x000000ffffed7224 */ /* 0x000fe200078e00ff */
[----:B------:R-:W0:Y:S01]  /*0bc0*/  S2R R0, SR_TID.X ;  /* 0x0000000000007919 */ /* 0x000e220000002100 */
[----:B------:R-:W-:Y:S02]  /*0bd0*/  IMAD.MOV.U32 R136, RZ, RZ, RZ ;  /* 0x000000ffff887224 */ /* 0x000fe400078e00ff */
[----:B0-----:R-:W-:-:S05]  /*0be0*/  VIADD R11, R0, 0xffffff80 ;  /* 0xffffff80000b7836 */ /* 0x001fca0000000000 */
        /* <DEDUP_REMOVED lines=11> */
[CC--:B------:R-:W-:Y:S02]  /*0ca0*/  LEA.HI R8, R7.reuse, R9.reuse, RZ, 0x2 ;  /* 0x0000000907087211 */ /* 0x0c0fe400078f10ff */
[----:B------:R-:W-:-:S02]  /*0cb0*/  LEA.HI R7, R7, R9, RZ, 0x5 ;  /* 0x0000000907077211 */ /* 0x000fc400078f28ff */
[--C-:B------:R-:W-:Y:S02]  /*0cc0*/  SHF.R.S32.HI R5, RZ, 0x2, R8.reuse ;  /* 0x00000002ff057819 */ /* 0x100fe40000011408 */
[----:B------:R-:W-:Y:S02]  /*0cd0*/  SHF.R.S32.HI R4, RZ, 0x1f, R8 ;  /* 0x0000001fff047819 */ /* 0x000fe40000011408 */
[----:B------:R-:W-:Y:S02]  /*0ce0*/  SHF.R.S32.HI R7, RZ, 0x5, R7 ;  /* 0x00000005ff077819 */ /* 0x000fe40000011407 */
[----:B------:R-:W-:Y:S02]  /*0cf0*/  LEA.HI R4, R4, R5, RZ, 0x3 ;  /* 0x0000000504047211 */ /* 0x000fe400078f18ff */
[----:B------:R-:W-:Y:S02]  /*0d00*/  LOP3.LUT R2, R2, 0x3fffffe, RZ, 0xc0, !PT ;  /* 0x03fffffe02027812 */ /* 0x000fe400078ec0ff */
[----:B------:R-:W-:-:S02]  /*0d10*/  LOP3.LUT R10, R4, 0xfffffff8, RZ, 0xc0, !PT ;  /* 0xfffffff8040a7812 */ /* 0x000fc400078ec0ff */
[----:B------:R-:W-:Y:S01]  /*0d20*/  LEA.HI R4, R0, R11, RZ, 0x5 ;  /* 0x0000000b00047211 */ /* 0x000fe200078f28ff */
[----:B------:R-:W-:Y:S01]  /*0d30*/  IMAD.IADD R2, R12, 0x1, -R2 ;  /* 0x000000010c027824 */ /* 0x000fe200078e0a02 */
[----:B------:R-:W-:Y:S01]  /*0d40*/  LOP3.LUT R8, R8, 0x7ffffffc, RZ, 0xc0, !PT ;  /* 0x7ffffffc08087812 */ /* 0x000fe200078ec0ff */
[----:B------:R-:W-:Y:S02]  /*0d50*/  IMAD.IADD R10, R5, 0x1, -R10 ;  /* 0x00000001050a7824 */ /* 0x000fe400078e0a0a */
[----:B------:R-:W-:Y:S01]  /*0d60*/  IMAD.SHL.U32 R5, R4, 0x20, RZ ;  /* 0x0000002004057824 */ /* 0x000fe200078e00ff */
[----:B------:R-:W-:Y:S01]  /*0d70*/  LOP3.LUT R4, R3, 0x3fffff0, RZ, 0xc0, !PT ;  /* 0x03fffff003047812 */ /* 0x000fe200078ec0ff */
[----:B------:R-:W-:Y:S01]  /*0d80*/  IMAD R7, R7, 0x10, R10 ;  /* 0x0000001007077824 */ /* 0x000fe200078e020a */
[----:B------:R-:W-:Y:S02]  /*0d90*/  LEA.HI R3, R3, R6, RZ, 0x1 ;  /* 0x0000000603037211 */ /* 0x000fe400078f08ff */
[----:B------:R-:W-:Y:S01]  /*0da0*/  LOP3.LUT R13, R5, 0xfffffc00, RZ, 0xc0, !PT ;  /* 0xfffffc00050d7812 */ /* 0x000fe200078ec0ff */
[----:B------:R-:W-:Y:S01]  /*0db0*/  IMAD.IADD R4, R11, 0x1, -R4 ;  /* 0x000000010b047824 */ /* 0x000fe200078e0a04 */
[----:B------:R-:W-:Y:S01]  /*0dc0*/  LOP3.LUT R3, R3, 0x1ffffffe, RZ, 0xc0, !PT ;  /* 0x1ffffffe03037812 */ /* 0x000fe200078ec0ff */
[----:B------:R-:W-:-:S02]  /*0dd0*/  IMAD R2, R2, 0x40, R7 ;  /* 0x0000004002027824 */ /* 0x000fc400078e0207 */
[----:B------:R-:W-:Y:S01]  /*0de0*/  IMAD R4, R4, 0x40, R13 ;  /* 0x0000004004047824 */ /* 0x000fe200078e020d */
[----:B------:R-:W-:-:S05]  /*0df0*/  IADD3 R3, R6, -R3, RZ ;  /* 0x8000000306037210 */ /* 0x000fca0007ffe0ff */
[----:B------:R-:W-:Y:S02]  /*0e00*/  IMAD R3, R3, 0x8, R4 ;  /* 0x0000000803037824 */ /* 0x000fe400078e0204 */
[----:B------:R-:W-:Y:S01]  /*0e10*/  IMAD.U32 R4, RZ, RZ, UR4 ;  /* 0x00000004ff047e24 */ /* 0x000fe2000f8e00ff */
[----:B------:R-:W-:Y:S02]  /*0e20*/  UMOV UR4, URZ ;  /* 0x0000003f00047c82 */ /* 0x000fe40008000000 */
[----:B------:R0:W-:Y:S04]  /*0e30*/  STL [R1+0xb0], R3 ;  /* 0x0000b00301007387 */ /* 0x0001e80000100800 */
[----:B------:R1:W-:Y:S04]  /*0e40*/  STL [R1+0x80], R2 ;  /* 0x0000800201007387 */ /* 0x0003e80000100800 */
[----:B------:R2:W-:Y:S01]  /*0e50*/  STL [R1+0x5c], R4 ;  /* 0x00005c0401007387 */ /* 0x0005e20000100800 */
[----:B0-----:R-:W-:-:S02]  /*0e60*/  LEA.HI R3, R0, R11, RZ, 0x2 ;  /* 0x0000000b00037211 */ /* 0x001fc400078f10ff */
[----:B-1----:R-:W-:Y:S02]  /*0e70*/  LEA.HI R2, R0, R11, RZ, 0x3 ;  /* 0x0000000b00027211 */ /* 0x002fe400078f18ff */
[--C-:B------:R-:W-:Y:S02]  /*0e80*/  SHF.R.S32.HI R228, RZ, 0x2, R3.reuse ;  /* 0x00000002ffe47819 */ /* 0x100fe40000011403 */
[----:B------:R-:W-:Y:S02]  /*0e90*/  LOP3.LUT R0, R2, 0x1ffffff8, RZ, 0xc0, !PT ;  /* 0x1ffffff802007812 */ /* 0x000fe400078ec0ff */
[----:B--2---:R-:W-:Y:S01]  /*0ea0*/  LOP3.LUT R4, R3, 0xfffffffc, RZ, 0xc0, !PT ;  /* 0xfffffffc03047812 */ /* 0x004fe200078ec0ff */
[----:B------:R-:W-:Y:S01]  /*0eb0*/  VIADD R12, R228, 0x40 ;  /* 0x00000040e40c7836 */ /* 0x000fe20000000000 */
[----:B------:R-:W-:Y:S01]  /*0ec0*/  SHF.R.S32.HI R6, RZ, 0x3, R2 ;  /* 0x00000003ff067819 */ /* 0x000fe20000011402 */
[C---:B------:R-:W-:Y:S01]  /*0ed0*/  IMAD.IADD R0, R11.reuse, 0x1, -R0 ;  /* 0x000000010b007824 */ /* 0x040fe200078e0a00 */
[----:B------:R-:W-:Y:S01]  /*0ee0*/  SHF.R.S32.HI R3, RZ, 0x1f, R3 ;  /* 0x0000001fff037819 */ /* 0x000fe20000011403 */
[----:B------:R-:W-:Y:S01]  /*0ef0*/  IMAD.IADD R13, R11, 0x1, -R4 ;  /* 0x000000010b0d7824 */ /* 0x000fe200078e0a04 */
[----:B------:R-:W-:Y:S01]  /*0f00*/  SHF.R.S32.HI R2, RZ, 0x1f, R228 ;  /* 0x0000001fff027819 */ /* 0x000fe200000114e4 */
[----:B------:R-:W-:Y:S01]  /*0f10*/  IMAD.SHL.U32 R0, R0, 0x8, RZ ;  /* 0x0000000800007824 */ /* 0x000fe200078e00ff */
[----:B------:R-:W-:Y:S01]  /*0f20*/  SHF.R.S32.HI R2, RZ, 0x1f, R12 ;  /* 0x0000001fff027819 */ /* 0x000fe2000001140c */
[C---:B------:R-:W-:Y:S01]  /*0f30*/  VIADD R11, R228.reuse, 0x80 ;  /* 0x00000080e40b7836 */ /* 0x040fe20000000000 */
[----:B------:R0:W-:Y:S01]  /*0f40*/  STL [R1+0x70], R6 ;  /* 0x0000700601007387 */ /* 0x0001e20000100800 */
[----:B------:R-:W-:Y:S01]  /*0f50*/  LEA.HI R3, R3, R228, RZ, 0x3 ;  /* 0x000000e403037211 */ /* 0x000fe200078f18ff */
[----:B------:R-:W-:Y:S01]  /*0f60*/  VIADD R10, R228, 0xc0 ;  /* 0x000000c0e40a7836 */ /* 0x000fe20000000000 */
[----:B------:R-:W-:Y:S01]  /*0f70*/  LEA.HI R2, R2, R12, RZ, 0x3 ;  /* 0x0000000c02027211 */ /* 0x000fe200078f18ff */
[----:B------:R1:W-:Y:S01]  /*0f80*/  STL [R1+0x68], R0 ;  /* 0x0000680001007387 */ /* 0x0003e20000100800 */
[----:B------:R-:W-:Y:S01]  /*0f90*/  LOP3.LUT R3, R3, 0xfffffff8, RZ, 0xc0, !PT ;  /* 0xfffffff803037812 */ /* 0x000fe200078ec0ff */
[----:B------:R-:W-:Y:S01]  /*0fa0*/  IMAD.SHL.U32 R4, R11, 0x80, RZ ;  /* 0x000000800b047824 */ /* 0x000fe200078e00ff */
[----:B------:R-:W-:Y:S01]  /*0fb0*/  SHF.R.S32.HI R5, RZ, 0x1f, R11 ;  /* 0x0000001fff057819 */ /* 0x000fe2000001140b */
[----:B------:R-:W-:Y:S01]  /*0fc0*/  IMAD.SHL.U32 R2, R2, 0x80, RZ ;  /* 0x0000008002027824 */ /* 0x000fe200078e00ff */
[----:B------:R-:W-:Y:S01]  /*0fd0*/  SHF.R.S32.HI R7, RZ, 0x1f, R10 ;  /* 0x0000001fff077819 */ /* 0x000fe2000001140a */
[----:B0-----:R-:W-:Y:S01]  /*0fe0*/  IMAD.SHL.U32 R6, R10, 0x80, RZ ;  /* 0x000000800a067824 */ /* 0x001fe200078e00ff */
[----:B------:R-:W-:Y:S01]  /*0ff0*/  SHF.L.U32 R18, R13, 0x4, RZ ;  /* 0x000000040d127819 */ /* 0x000fe200000006ff */
[----:B------:R-:W-:Y:S01]  /*1000*/  IMAD.IADD R229, R228, 0x1, -R3 ;  /* 0x00000001e4e57824 */ /* 0x000fe200078e0a03 */
[----:B------:R-:W-:Y:S01]  /*1010*/  LEA.HI R5, R5, R11, RZ, 0x3 ;  /* 0x0000000b05057211 */ /* 0x000fe200078f18ff */
[----:B-1----:R-:W-:Y:S01]  /*1020*/  IMAD.SHL.U32 R0, R12, 0x80, RZ ;  /* 0x000000800c007824 */ /* 0x002fe200078e00ff */
[----:B------:R-:W-:Y:S01]  /*1030*/  LEA.HI R7, R7, R10, RZ, 0x3 ;  /* 0x0000000a07077211 */ /* 0x000fe200078f18ff */
[----:B------:R-:W-:Y:S01]  /*1040*/  IMAD.SHL.U32 R22, R13, 0x8, RZ ;  /* 0x000000080d167824 */ /* 0x000fe200078e00ff */
[----:B------:R-:W-:Y:S01]  /*1050*/  LOP3.LUT R3, R6, 0x380, RZ, 0xc0, !PT ;  /* 0x0000038006037812 */ /* 0x000fe200078ec0ff */
[----:B------:R-:W-:Y:S01]  /*1060*/  IMAD.SHL.U32 R5, R5, 0x80, RZ ;  /* 0x0000008005057824 */ /* 0x000fe200078e00ff */
[----:B------:R-:W-:Y:S01]  /*1070*/  LOP3.LUT R0, R0, 0x380, RZ, 0xc0, !PT ;  /* 0x0000038000007812 */ /* 0x000fe200078ec0ff */
[----:B------:R-:W-:Y:S01]  /*1080*/  IMAD.SHL.U32 R7, R7, 0x80, RZ ;  /* 0x0000008007077824 */ /* 0x000fe200078e00ff */
[----:B------:R-:W-:Y:S01]  /*1090*/  LOP3.LUT R2, R2, 0xfffffc00, RZ, 0xc0, !PT ;  /* 0xfffffc0002027812 */ /* 0x000fe200078ec0ff */
[----:B------:R-:W-:Y:S01]  /*10a0*/  VIADD R230, R22, 0x20 ;  /* 0x0000002016e67836 */ /* 0x000fe20000000000 */
[----:B------:R-:W-:-:S02]  /*10b0*/  SHF.R.U32.HI R3, RZ, 0x3, R0 ;  /* 0x00000003ff037819 */ /* 0x000fc40000011600 */
[----:B------:R-:W-:Y:S01]  /*10c0*/  LOP3.LUT R0, R0, 0x70, R18, 0xf8, !PT ;  /* 0x0000007000007812 */ /* 0x000fe200078ef812 */
[----:B------:R0:W-:Y:S01]  /*10d0*/  STL [R1+0x78], R2 ;  /* 0x0000780201007387 */ /* 0x0001e20000100800 */
[----:B------:R-:W-:Y:S02]  /*10e0*/  LOP3.LUT R4, R4, 0x380, RZ, 0xc0, !PT ;  /* 0x0000038004047812 */ /* 0x000fe400078ec0ff */
[----:B------:R-:W-:Y:S02]  /*10f0*/  LOP3.LUT R3, R2, R0, R3, 0xf6, !PT ;  /* 0x0000000002037212 */ /* 0x000fe400078ef603 */
[----:B------:R-:W-:Y:S02]  /*1100*/  LOP3.LUT R4, R5, 0xfffffc00, RZ, 0xc0, !PT ;  /* 0xfffffc0005047812 */ /* 0x000fe400078ec0ff */
[----:B------:R-:W-:Y:S02]  /*1110*/  LOP3.LUT R0, R7, 0xfffffc00, RZ, 0xc0, !PT ;  /* 0xfffffc0007007812 */ /* 0x000fe400078ec0ff */
[----:B------:R-:W-:-:S02]  /*1120*/  SHF.R.S32.HI R13, RZ, 0x1f, R12 ;  /* 0x0000001fff0d7819 */ /* 0x000fc4000001140c */
[----:B0-----:R-:W-:Y:S02]  /*1130*/  IADD3 R2, R9, -R8, RZ ;  /* 0x8000000809027210 */ /* 0x001fe40007ffe0ff */
[----:B------:R-:W-:-:S03]  /*1140*/  SHF.R.S32.HI R19, RZ, 0x1f, R18 ;  /* 0x0000001fff137819 */ /* 0x000fc60000011412 */
[----:B------:R0:W-:Y:S04]  /*1150*/  STL [R1+0x7c], R2 ;  /* 0x00007c0201007387 */ /* 0x0001e80000100800 */
[----:B------:R-:W-:Y:S04]  /*1160*/  STL [R1+0x88], R4 ;  /* 0x0000880401007387 */ /* 0x000fe80000100800 */
[----:B------:R1:W-:Y:S01]  /*1170*/  STL [R1+0x84], R0 ;  /* 0x0000840001007387 */ /* 0x0003e20000100800 */
[----:B0-----:R-:W-:-:S05]  /*1180*/  IMAD.IADD R2, R16, 0x1, R3 ;  /* 0x0000000110027824 */ /* 0x001fca00078e0203 */
[----:B------:R0:W-:Y:S01]  /*1190*/  STL [R1+0xac], R2 ;  /* 0x0000ac0201007387 */ /* 0x0001e20000100800 */
[----:B-1----:R-:W-:-:S05]  /*11a0*/  IMAD.U32 R0, RZ, RZ, UR4 ;  /* 0x00000004ff007e24 */ /* 0x002fca000f8e00ff */
[----:B------:R0:W-:Y:S02]  /*11b0*/  STL [R1+0xa8], R0 ;  /* 0x0000a80001007387 */ /* 0x0001e40000100800 */
.L_x_7678:
[----:B0-----:R-:W0:Y:S02]  /*11c0*/  LDC.64 R2, c[0x0][0xc60] ;  /* 0x00031800ff027b82 */ /* 0x001e240000000a00 */
        /* <DEDUP_REMOVED lines=14> */
[C---:B-1-34-:R-:W-:Y:S01]  /*12b0*/  @P1 LEA R4, P2, R0.reuse, UR4, 0x2 ;  /* 0x0000000400041c11 */ /* 0x05afe2000f8410ff */
        /* <DEDUP_REMOVED lines=12> */
[----:B------:R-:W-:Y:S04]  /*1380*/  STL [R1+0x98], R30 ;  /* 0x0000981e01007387 */ /* 0x000fe80000100800 */
[----:B------:R1:W5:Y:S05]  /*1390*/  @P0 LDG.E R29, desc[UR60][R8.64] ;  /* 0x0000003c081d0981 */ /* 0x00036a000c1e1900 */
[----:B0-----:R-:W-:Y:S01]  /*13a0*/  @P2 IADD3 R6, P1, R30, UR8, RZ ;  /* 0x000000081e062c10 */ /* 0x001fe2000ff3e0ff */
[----:B------:R-:W-:Y:S01]  /*13b0*/  UISETP.NE.U32.AND UP0, UPT, UR4, URZ, UPT ;  /* 0x0000003f0400728c */ /* 0x000fe2000bf05070 */
[----:B------:R-:W-:Y:S02]  /*13c0*/  STL [R1+0x9c], R28 ;  /* 0x00009c1c01007387 */ /* 0x000fe40000100800 */
[----:B------:R-:W-:Y:S01]  /*13d0*/  @P2 IADD3.X R7, R28, UR9, RZ, P1, !PT ;  /* 0x000000091c072c10 */ /* 0x000fe20008ffe4ff */
[----:B------:R-:W-:-:S04]  /*13e0*/  ULDC UR4, c[0x0][0x404] ;  /* 0x0001010000047ab9 */ /* 0x000fc80000000800 */
[----:B------:R-:W2:Y:S01]  /*13f0*/  @P2 LDG.E R2, desc[UR60][R6.64] ;  /* 0x0000003c06022981 */ /* 0x000ea2000c1e1900 */
[----:B------:R-:W-:-:S03]  /*1400*/  UISETP.NE.AND.EX UP0, UPT, UR5, URZ, UPT, UP0 ;  /* 0x0000003f0500728c */ /* 0x000fc6000bf05300 */
[----:B------:R-:W-:Y:S01]  /*1410*/  ULDC UR5, c[0x0][0x2e0] ;  /* 0x0000b80000057ab9 */ /* 0x000fe20000000800 */
[----:B------:R-:W-:-:S04]  /*1420*/  USEL UR4, UR4, 0x1, UP0 ;  /* 0x0000000104047887 */ /* 0x000fc80008000000 */
[----:B------:R-:W-:-:S03]  /*1430*/  UIMAD UR4, UR4, UR5, URZ ;  /* 0x00000005040472a4 */ /* 0x000fc6000f8e023f */
[----:B------:R-:W-:-:S03]  /*1440*/  ULDC UR5, c[0x0][0x338] ;  /* 0x0000ce0000057ab9 */ /* 0x000fc60000000800 */
[----:B------:R-:W-:Y:S01]  /*1450*/  IMAD.U32 R26, RZ, RZ, UR4 ;  /* 0x00000004ff1a7e24 */ /* 0x000fe2000f8e00ff */
[----:B------:R-:W-:Y:S01]  /*1460*/  MOV R27, R0 ;  /* 0x00000000001b7202 */ /* 0x000fe20000000f00 */
[----:B--2---:R0:W-:Y:S01]  /*1470*/  STL [R1+0x60], R2 ;  /* 0x0000600201007387 */ /* 0x0041e20000100800 */
[----:B------:R-:W-:Y:S02]  /*1480*/  IMAD.MOV.U32 R12, RZ, RZ, R2 ;  /* 0x000000ffff0c7224 */ /* 0x000fe400078e0002 */
[----:B0-----:R-:W-:Y:S01]  /*1490*/  IMAD.U32 R2, RZ, RZ, UR5 ;  /* 0x00000005ff027e24 */ /* 0x001fe2000f8e00ff */
        /* <DEDUP_REMOVED lines=11> */
.L_x_7486:
[----:B------:R-:W-:Y:S01]  /*1550*/  ULDC.64 UR4, c[0x0][0xa20] ;  /* 0x0002880000047ab9 */ /* 0x000fe20000000a00 */
[----:B------:R1:W-:Y:S01]  /*1560*/  STL [R1+0xa4], R233 ;  /* 0x0000a4e901007387 */ /* 0x0003e20000100800 */
[----:B------:R-:W-:-:S03]  /*1570*/  ISETP.NE.U32.AND P1, PT, RZ, UR4, PT ;  /* 0x00000004ff007c0c */ /* 0x000fc6000bf25070 */
[----:B------:R1:W-:Y:S01]  /*1580*/  STL [R1+0x94], R234 ;  /* 0x000094ea01007387 */ /* 0x0003e20000100800 */
[----:B------:R-:W-:-:S13]  /*1590*/  ISETP.NE.AND.EX P1, PT, RZ, UR5, PT, P1 ;  /* 0x00000005ff007c0c */ /* 0x000fda000bf25310 */
[----:B-1----:R-:W-:Y:S05]  /*15a0*/  @!P1 BRA `(.L_x_7487) ;  /* 0x0000000000109947 */ /* 0x002fea0003800000 */
[----:B------:R-:W-:-:S04]  /*15b0*/  IADD3 R4, P0, R30, UR4, RZ ;  /* 0x000000041e047c10 */ /* 0x000fc8000ff1e0ff */
[----:B------:R-:W-:-:S05]  /*15c0*/  IADD3.X R5, R28, UR5, RZ, P0, !PT ;  /* 0x000000051c057c10 */ /* 0x000fca00087fe4ff */
[----:B------:R1:W5:Y:S01]  /*15d0*/  LDG.E R26, desc[UR60][R4.64] ;  /* 0x0000003c041a7981 */ /* 0x000362000c1e1900 */
[----:B------:R-:W-:Y:S05]  /*15e0*/  BRA `(.L_x_7488) ;  /* 0x0000000000107947 */ /* 0x000fea0003800000 */
.L_x_7487:
[----:B------:R-:W-:Y:S05]  /*15f0*/  @!P0 BRA `(.L_x_7488) ;  /* 0x00000000000c8947 */ /* 0x000fea0003800000 */
[----:B------:R-:W2:Y:S04]  /*1600*/  LDG.E R5, desc[UR60][R8.64] ;  /* 0x0000003c08057981 */ /* 0x000ea8000c1e1900 */
[----:B------:R-:W2:Y:S02]  /*1610*/  LDG.E R26, desc[UR60][R8.64+0x4] ;  /* 0x0000043c081a7981 */ /* 0x000ea4000c1e1900 */
[----:B--2---:R-:W-:-:S07]  /*1620*/  IMAD.IADD R26, R26, 0x1, -R5 ;  /* 0x000000011a1a7824 */ /* 0x004fce00078e0a05 */
.L_x_7488:
[----:B------:R-:W-:Y:S02]  /*1630*/  ULDC.64 UR4, c[0x0][0xa10] ;  /* 0x0002840000047ab9 */ /* 0x000fe40000000a00 */
[----:B------:R-:W-:-:S04]  /*1640*/  ISETP.NE.U32.AND P0, PT, RZ, UR4, PT ;  /* 0x00000004ff007c0c */ /* 0x000fc8000bf05070 */
[----:B------:R-:W-:Y:S01]  /*1650*/  ISETP.NE.AND.EX P0, PT, RZ, UR5, PT, P0 ;  /* 0x00000005ff007c0c */ /* 0x000fe2000bf05300 */
[----:B-----5:R-:W-:Y:S01]  /*1660*/  IMAD.IADD R11, R26, 0x1, -R3 ;  /* 0x000000011a0b7824 */ /* 0x020fe200078e0a03 */
[----:B------:R-:W-:Y:S01]  /*1670*/  LEA R8, R233, 0x15f, 0x7 ;  /* 0x0000015fe9087811 */ /* 0x000fe200078e38ff */
[----:B------:R-:W-:-:S10]  /*1680*/  ULDC.64 UR4, c[0x0][0xa30] ;  /* 0x00028c0000047ab9 */ /* 0x000fd40000000a00 */
[----:B-1----:R-:W1:Y:S02]  /*1690*/  @P0 LDC.64 R4, c[0x0][0xa10] ;  /* 0x00028400ff040b82 */ /* 0x002e640000000a00 */
[----:B-1----:R-:W-:-:S05]  /*16a0*/  @P0 IMAD.WIDE R4, R27, 0x4, R4 ;  /* 0x000000041b040825 */ /* 0x002fca00078e0204 */
[----:B------:R-:W2:Y:S04]  /*16b0*/  @P0 LDG.E R0, desc[UR60][R4.64] ;  /* 0x0000003c04000981 */ /* 0x000ea8000c1e1900 */
[----:B------:R1:W2:Y:S01]  /*16c0*/  @P0 LDG.E R9, desc[UR60][R4.64+0x4] ;  /* 0x0000043c04090981 */ /* 0x0002a2000c1e1900 */
[----:B------:R-:W-:Y:S01]  /*16d0*/  ISETP.NE.U32.AND P1, PT, RZ, UR4, PT ;  /* 0x00000004ff007c0c */ /* 0x000fe2000bf25070 */
[----:B------:R-:W-:-:S03]  /*16e0*/  IMAD.MOV.U32 R121, RZ, RZ, R26 ;  /* 0x000000ffff797224 */ /* 0x000fc600078e001a */
[----:B------:R-:W-:Y:S02]  /*16f0*/  ISETP.NE.AND.EX P1, PT, RZ, UR5, PT, P1 ;  /* 0x00000005ff007c0c */ /* 0x000fe4000bf25310 */
[----:B-1----:R-:W-:-:S11]  /*1700*/  MOV R4, RZ ;  /* 0x000000ff00047202 */ /* 0x002fd60000000f00 */
[----:B------:R-:W-:-:S04]  /*1710*/  @P1 IADD3 R6, P2, R30, UR4, RZ ;  /* 0x000000041e061c10 */ /* 0x000fc8000ff5e0ff */
[----:B------:R-:W-:-:S05]  /*1720*/  @P1 IADD3.X R7, R28, UR5, RZ, P2, !PT ;  /* 0x000000051c071c10 */ /* 0x000fca00097fe4ff */
[----:B------:R1:W5:Y:S01]  /*1730*/  @P1 LDG.E R121, desc[UR60][R6.64] ;  /* 0x0000003c06791981 */ /* 0x000362000c1e1900 */
[----:B--2---:R-:W-:Y:S02]  /*1740*/  @P0 IMAD.IADD R2, R9, 0x1, -R0 ;  /* 0x0000000109020824 */ /* 0x004fe400078e0a00 */
[----:B------:R-:W-:Y:S02]  /*1750*/  IMAD.MOV R0, RZ, RZ, -R11 ;  /* 0x000000ffff007224 */ /* 0x000fe400078e0a0b */
[----:B------:R-:W-:-:S03]  /*1760*/  IMAD.IADD R10, R11, 0x1, R2 ;  /* 0x000000010b0a7824 */ /* 0x000fc600078e0202 */
[----:B------:R-:W-:Y:S01]  /*1770*/  VIMNMX R0, RZ, R0, !PT ;  /* 0x00000000ff007248 */ /* 0x000fe20007fe0100 */
[C---:B------:R-:W-:Y:S01]  /*1780*/  VIADD R5, R10.reuse, 0xdf ;  /* 0x000000df0a057836 */ /* 0x040fe20000000000 */
[----:B------:R-:W-:Y:S01]  /*1790*/  IADD3 R9, R10, R8, -R12 ;  /* 0x000000080a097210 */ /* 0x000fe20007ffe80c */
[----:B------:R-:W-:Y:S01]  /*17a0*/  IMAD.MOV.U32 R8, RZ, RZ, RZ ;  /* 0x000000ffff087224 */ /* 0x000fe200078e00ff */
[----:B------:R-:W-:Y:S01]  /*17b0*/  SHF.R.U32.HI R24, RZ, 0x5, R0 ;  /* 0x00000005ff187819 */ /* 0x000fe20000011600 */
[----:B------:R-:W-:Y:S01]  /*17c0*/  IMAD.HI R4, R5, -0x6db6db6d, R4 ;  /* 0x9249249305047827 */ /* 0x000fe200078e0204 */
[----:B------:R1:W-:Y:S03]  /*17d0*/  STL [R1+0x6c], R10 ;  /* 0x00006c0a01007387 */ /* 0x0003e60000100800 */
[----:B------:R-:W-:Y:S01]  /*17e0*/  IMAD.HI R8, R9, -0x6db6db6d, R8 ;  /* 0x9249249309087827 */ /* 0x000fe200078e0208 */
[----:B------:R-:W-:-:S03]  /*17f0*/  SHF.R.U32.HI R137, RZ, 0x1f, R4 ;  /* 0x0000001fff897819 */ /* 0x000fc60000011604 */
[----:B------:R-:W-:Y:S01]  /*1800*/  IMAD.WIDE.U32 R24, R24, 0x24924925, RZ ;  /* 0x2492492518187825 */ /* 0x000fe200078e00ff */
[----:B------:R-:W-:Y:S02]  /*1810*/  SHF.R.U32.HI R3, RZ, 0x1f, R8 ;  /* 0x0000001fff037819 */ /* 0x000fe40000011608 */
[----:B------:R-:W-:Y:S01]  /*1820*/  LEA.HI.SX32 R137, R4, R137, 0x19 ;  /* 0x0000008904897211 */ /* 0x000fe200078fcaff */
[----:B------:R-:W-:Y:S01]  /*1830*/  IMAD.MOV.U32 R24, RZ, RZ, R25 ;  /* 0x000000ffff187224 */ /* 0x000fe200078e0019 */
[----:B------:R-:W-:-:S03]  /*1840*/  LEA.HI.SX32 R8, R8, R3, 0x19 ;  /* 0x0000000308087211 */ /* 0x000fc600078fcaff */
[----:B------:R-:W-:Y:S01]  /*1850*/  IMAD.MOV.U32 R25, RZ, RZ, R24 ;  /* 0x000000ffff197224 */ /* 0x000fe200078e0018 */
[----:B------:R-:W-:-:S05]  /*1860*/  VIMNMX R8, R137, R8, PT ;  /* 0x0000000889087248 */ /* 0x000fca0003fe0100 */
        /* <DEDUP_REMOVED lines=10> */
[----:B-1----:R-:W-:Y:S05]  /*1910*/  @!P1 BRA `(.L_x_7489) ;  /* 0x000000ac00e49947 */ /* 0x002fea0003800000 */
        /* <DEDUP_REMOVED lines=16> */
[----:B0-----:R-:W-:Y:S02]  /*1a20*/  IMAD.MOV.U32 R12, RZ, RZ, 0x1 ;  /* 0x00000001ff0c7424 */ /* 0x001fe400078e00ff */
[----:B-1----:R-:W-:-:S07]  /*1a30*/  IMAD.MOV.U32 R13, RZ, RZ, RZ ;  /* 0x000000ffff0d7224 */ /* 0x002fce00078e00ff */
[----:B------:R-:W-:-:S07]  /*1a40*/  LEPC R20, `(.L_x_7491) ;  /* 0x000000001014794e */ /* 0x000fce0000000000 */
[----:B--2--5:R-:W-:Y:S05]  /*1a50*/  CALL.ABS.NOINC R14 ;  /* 0x000000000e007343 */ /* 0x024fea0003c00000 */
.L_x_7491:
[----:B------:R-:W-:Y:S05]  /*1a60*/  BSYNC B6 ;  /* 0x0000000000067941 */ /* 0x000fea0003800000 */
.L_x_7490:
        /* <DEDUP_REMOVED lines=20> */
.L_x_7493:
[----:B------:R-:W-:Y:S05]  /*1bb0*/  BSYNC B6 ;  /* 0x0000000000067941 */ /* 0x000fea0003800000 */
.L_x_7492:
[----:B------:R-:W-:Y:S01]  /*1bc0*/  ULDC.64 UR4, c[0x0][0x9f8] ;  /* 0x00027e0000047ab9 */ /* 0x000fe20000000a00 */
[----:B------:R-:W2:Y:S01]  /*1bd0*/  LDL R52, [R1+0x78] ;  /* 0x0000780001347983 */ /* 0x000ea20000100800 */
[----:B------:R-:W-:Y:S01]  /*1be0*/  ISETP.NE.U32.AND P0, PT, RZ, UR4, PT ;  /* 0x00000004ff007c0c */ /* 0x000fe2000bf05070 */
[----:B------:R-:W1:Y:S08]  /*1bf0*/  LDC R0, c[0x0][0x428] ;  /* 0x00010a00ff007b82 */ /* 0x000e700000000800 */
[----:B------:R-:W3:Y:S01]  /*1c00*/  LDC.64 R42, c[0x0][0x2f0] ;  /* 0x0000bc00ff2a7b82 */ /* 0x000ee20000000a00 */
[----:B------:R-:W-:Y:S01]  /*1c10*/  ISETP.NE.AND.EX P0, PT, RZ, UR5, PT, P0 ;  /* 0x00000005ff007c0c */ /* 0x000fe2000bf05300 */
[----:B------:R-:W4:Y:S01]  /*1c20*/  LDL R50, [R1+0x88] ;  /* 0x0000880001327983 */ /* 0x000f220000100800 */
[----:B------:R-:W-:Y:S01]  /*1c30*/  IADD3 R101, R29, R26, RZ ;  /* 0x0000001a1d657210 */ /* 0x000fe20007ffe0ff */
[----:B------:R-:W-:-:S02]  /*1c40*/  ULDC.64 UR6, c[0x0][0xa08] ;  /* 0x0002820000067ab9 */ /* 0x000fc40000000a00 */
[----:B------:R-:W4:Y:S02]  /*1c50*/  LDL R48, [R1+0x84] ;  /* 0x0000840001307983 */ /* 0x000f240000100800 */
[----:B------:R-:W0:Y:S06]  /*1c60*/  LDC.64 R98, c[0x0][0x3e8] ;  /* 0x0000fa00ff627b82 */ /* 0x000e2c0000000a00 */
[----:B------:R-:W-:Y:S01]  /*1c70*/  @P0 IADD3 R4, P1, R30, UR4, RZ ;  /* 0x000000041e040c10 */ /* 0x000fe2000ff3e0ff */
[----:B------:R-:W0:Y:S01]  /*1c80*/  S2R R20, SR_TID.X ;  /* 0x0000000000147919 */ /* 0x000e220000002100 */
[----:B------:R-:W0:Y:S02]  /*1c90*/  LDC R21, c[0x0][0x3d4] ;  /* 0x0000f500ff157b82 */ /* 0x000e240000000800 */
[----:B------:R-:W-:Y:S01]  /*1ca0*/  @P0 IADD3.X R5, R28, UR5, RZ, P1, !PT ;  /* 0x000000051c050c10 */ /* 0x000fe20008ffe4ff */
[----:B------:R-:W-:-:S04]  /*1cb0*/  ULDC.64 UR4, c[0x0][0x2f8] ;  /* 0x0000be0000047ab9 */ /* 0x000fc80000000a00 */
[----:B------:R3:W2:Y:S01]  /*1cc0*/  @P0 LDG.E R27, desc[UR60][R4.64] ;  /* 0x0000003c041b0981 */ /* 0x0006a2000c1e1900 */
[----:B-1----:R-:W-:Y:S01]  /*1cd0*/  ISETP.NE.AND P0, PT, R0, 0x1, PT ;  /* 0x000000010000780c */ /* 0x002fe20003f05270 */
[----:B------:R-:W1:Y:S01]  /*1ce0*/  LDC.64 R28, c[0x0][0x3d8] ;  /* 0x0000f600ff1c7b82 */ /* 0x000e620000000a00 */
[----:B------:R-:W-:Y:S01]  /*1cf0*/  SHF.R.S32.HI R37, RZ, 0x1f, R101 ;  /* 0x0000001fff257819 */ /* 0x000fe20000011465 */
[----:B------:R-:W-:Y:S01]  /*1d00*/  VIADD R15, R228, 0xc0 ;  /* 0x000000c0e40f7836 */ /* 0x000fe20000000000 */
[----:B------:R-:W-:Y:S02]  /*1d10*/  SHF.R.S32.HI R14, RZ, 0x1f, R228 ;  /* 0x0000001fff0e7819 */ /* 0x000fe400000114e4 */
[----:B------:R-:W-:Y:S01]  /*1d20*/  SHF.R.S32.HI R23, RZ, 0x1f, R22 ;  /* 0x0000001fff177819 */ /* 0x000fe20000011416 */
[-C--:B---3--:R-:W-:Y:S01]  /*1d30*/  IMAD R6, R37, R42.reuse, RZ ;  /* 0x0000002a25067224 */ /* 0x088fe200078e02ff */
[C---:B------:R-:W-:Y:S01]  /*1d40*/  SHF.L.U64.HI R105, R42.reuse, 0x6, R43 ;  /* 0x000000062a697819 */ /* 0x040fe2000001022b */
[----:B------:R-:W-:Y:S01]  /*1d50*/  IMAD.WIDE.U32 R4, R101, R42, RZ ;  /* 0x0000002a65047225 */ /* 0x000fe200078e00ff */
[----:B------:R-:W-:-:S02]  /*1d60*/  SHF.L.U32 R104, R42, 0x6, RZ ;  /* 0x000000062a687819 */ /* 0x000fc400000006ff */
[----:B------:R-:W-:Y:S01]  /*1d70*/  SHF.R.S32.HI R122, RZ, 0x1f, R15 ;  /* 0x0000001fff7a7819 */ /* 0x000fe2000001140f */
[----:B------:R-:W3:Y:S01]  /*1d80*/  @P0 LDC R3, c[0x0][0x42c] ;  /* 0x00010b00ff030b82 */ /* 0x000ee20000000800 */
[----:B------:R-:W-:Y:S01]  /*1d90*/  IMAD R15, R43, 0xe0, RZ ;  /* 0x000000e02b0f7824 */ /* 0x000fe200078e02ff */
[C---:B------:R-:W-:Y:S01]  /*1da0*/  IADD3 R41, R228.reuse, 0xc0, RZ ;  /* 0x000000c0e4297810 */ /* 0x040fe20007ffe0ff */
[----:B0-----:R-:W-:Y:S01]  /*1db0*/  IMAD.WIDE.U32 R10, R228, R98, R18 ;  /* 0x00000062e40a7225 */ /* 0x001fe200078e0012 */
[----:B------:R-:W-:-:S03]  /*1dc0*/  ISETP.GE.AND P2, PT, R18, R21, PT ;  /* 0x000000151200720c */ /* 0x000fc60003f46270 */
[C---:B------:R-:W-:Y:S01]  /*1dd0*/  VIADD R39, R228.reuse, 0x40 ;  /* 0x00000040e4277836 */ /* 0x040fe20000000000 */
[----:B------:R-:W0:Y:S01]  /*1de0*/  @P0 LDC R7, c[0x0][0x430] ;  /* 0x00010c00ff070b82 */ /* 0x000e220000000800 */
[-C--:B------:R-:W-:Y:S01]  /*1df0*/  IMAD.WIDE.U32 R132, R228, R42.reuse, R104 ;  /* 0x0000002ae4847225 */ /* 0x080fe200078e0068 */
[----:B------:R-:W-:Y:S02]  /*1e00*/  SHF.R.U32.HI R13, RZ, 0x7, R20 ;  /* 0x00000007ff0d7819 */ /* 0x000fe40000011614 */
[----:B-1----:R-:W-:Y:S01]  /*1e10*/  SHF.L.U64.HI R12, R28, 0x6, R29 ;  /* 0x000000061c0c7819 */ /* 0x002fe2000001021d */
[----:B------:R-:W-:Y:S01]  /*1e20*/  VIADD R20, R228, 0x80 ;  /* 0x00000080e4147836 */ /* 0x000fe20000000000 */
[C---:B------:R-:W-:Y:S01]  /*1e30*/  ISETP.NE.AND P6, PT, R13.reuse, 0x1, PT ;  /* 0x000000010d00780c */ /* 0x040fe20003fc5270 */
[----:B------:R-:W-:Y:S02]  /*1e40*/  VIADD R131, R13, 0x8 ;  /* 0x000000080d837836 */ /* 0x000fe40000000000 */
[----:B------:R-:W-:Y:S01]  /*1e50*/  IMAD R13, R14, R42, RZ ;  /* 0x0000002a0e0d7224 */ /* 0x000fe200078e02ff */
[----:B------:R-:W-:Y:S01]  /*1e60*/  SHF.R.S32.HI R123, RZ, 0x1f, R20 ;  /* 0x0000001fff7b7819 */ /* 0x000fe20000011414 */
[----:B------:R-:W-:-:S02]  /*1e70*/  VIADD R36, R228, 0x80 ;  /* 0x00000080e4247836 */ /* 0x000fc40000000000 */
[----:B------:R-:W-:Y:S02]  /*1e80*/  IMAD R31, R228, R43, R13 ;  /* 0x0000002be41f7224 */ /* 0x000fe400078e020d */
[----:B------:R-:W-:-:S04]  /*1e90*/  IMAD.WIDE.U32 R92, R28, 0xe0, RZ ;  /* 0x000000e01c5c7825 */ /* 0x000fc800078e00ff */
[----:B---3--:R-:W-:-:S04]  /*1ea0*/  @P0 IMAD.HI.U32 R0, R234, R3, RZ ;  /* 0x00000003ea000227 */ /* 0x008fc800078e00ff */
[----:B------:R-:W-:Y:S01]  /*1eb0*/  IMAD.MOV.U32 R3, RZ, RZ, R234 ;  /* 0x000000ffff037224 */ /* 0x000fe200078e00ea */
[----:B0-----:R-:W-:Y:S01]  /*1ec0*/  @P0 SHF.R.U32.HI R3, RZ, R7, R0 ;  /* 0x00000007ff030219 */ /* 0x001fe20000011600 */
[----:B------:R-:W-:Y:S01]  /*1ed0*/  IMAD R7, R101, R43, R6 ;  /* 0x0000002b65077224 */ /* 0x000fe200078e0206 */
[----:B------:R-:W-:Y:S01]  /*1ee0*/  ISETP.NE.U32.AND P0, PT, RZ, UR6, PT ;  /* 0x00000006ff007c0c */ /* 0x000fe2000bf05070 */
[----:B------:R-:W-:Y:S01]  /*1ef0*/  IMAD.SHL.U32 R39, R39, 0x80, RZ ;  /* 0x0000008027277824 */ /* 0x000fe200078e00ff */
[----:B------:R-:W-:Y:S01]  /*1f00*/  SHF.R.S32.HI R6, RZ, 0x1f, R3 ;  /* 0x0000001fff067819 */ /* 0x000fe20000011403 */
[----:B------:R-:W-:Y:S01]  /*1f10*/  IMAD.IADD R5, R5, 0x1, R7 ;  /* 0x0000000105057824 */ /* 0x000fe200078e0207 */
[----:B------:R-:W-:Y:S01]  /*1f20*/  ISETP.NE.AND.EX P0, PT, RZ, UR7, PT, P0 ;  /* 0x00000007ff007c0c */ /* 0x000fe2000bf05300 */
[----:B------:R-:W-:Y:S02]  /*1f30*/  IMAD.SHL.U32 R120, R21, 0x2, RZ ;  /* 0x0000000215787824 */ /* 0x000fe400078e00ff */
[----:B------:R-:W-:-:S02]  /*1f40*/  IMAD R0, R6, UR4, RZ ;  /* 0x0000000406007c24 */ /* 0x000fc4000f8e02ff */
[----:B------:R-:W-:-:S04]  /*1f50*/  IMAD.WIDE.U32 R4, R3, UR4, R4 ;  /* 0x0000000403047c25 */ /* 0x000fc8000f8e0004 */
[----:B------:R-:W-:Y:S01]  /*1f60*/  IMAD R7, R3, UR5, R0 ;  /* 0x0000000503077c24 */ /* 0x000fe2000f8e0200 */
[----:B------:R-:W-:Y:S01]  /*1f70*/  ULDC.64 UR4, c[0x0][0x300] ;  /* 0x0000c00000047ab9 */ /* 0x000fe20000000a00 */
[----:B------:R-:W-:Y:S02]  /*1f80*/  IMAD.MOV.U32 R96, RZ, RZ, R10 ;  /* 0x000000ffff607224 */ /* 0x000fe400078e000a */
[----:B------:R-:W-:Y:S01]  /*1f90*/  IMAD.IADD R5, R5, 0x1, R7 ;  /* 0x0000000105057824 */ /* 0x000fe200078e0207 */
[----:B------:R-:W-:Y:S01]  /*1fa0*/  LOP3.LUT R39, R39, 0x380, RZ, 0xc0, !PT ;  /* 0x0000038027277812 */ /* 0x000fe200078ec0ff */
[----:B------:R-:W-:Y:S02]  /*1fb0*/  IMAD.SHL.U32 R41, R41, 0x80, RZ ;  /* 0x0000008029297824 */ /* 0x000fe400078e00ff */
[----:B------:R-:W-:Y:S02]  /*1fc0*/  IMAD.SHL.U32 R36, R36, 0x80, RZ ;  /* 0x0000008024247824 */ /* 0x000fe400078e00ff */
[----:B------:R-:W-:Y:S01]  /*1fd0*/  IMAD.WIDE.U32 R102, R228, R42, R18 ;  /* 0x0000002ae4667225 */ /* 0x000fe200078e0012 */
[----:B------:R-:W-:-:S02]  /*1fe0*/  LOP3.LUT R41, R41, 0x380, RZ, 0xc0, !PT ;  /* 0x0000038029297812 */ /* 0x000fc400078ec0ff */
[----:B------:R-:W-:Y:S01]  /*1ff0*/  LOP3.LUT R36, R36, 0x380, RZ, 0xc0, !PT ;  /* 0x0000038024247812 */ /* 0x000fe200078ec0ff */
[----:B------:R-:W-:Y:S01]  /*2000*/  IMAD.SHL.U32 R10, R28, 0x40, RZ ;  /* 0x000000401c0a7824 */ /* 0x000fe200078e00ff */
[----:B------:R-:W-:Y:S01]  /*2010*/  SHF.R.U32.HI R138, RZ, 0x3, R41 ;  /* 0x00000003ff8a7819 */ /* 0x000fe20000011629 */
[----:B------:R-:W-:Y:S01]  /*2020*/  IMAD R111, R99, 0xe0, RZ ;  /* 0x000000e0636f7824 */ /* 0x000fe200078e02ff */
[----:B------:R-:W-:Y:S01]  /*2030*/  SHF.R.U32.HI R139, RZ, 0x3, R36 ;  /* 0x00000003ff8b7819 */ /* 0x000fe20000011624 */
[----:B------:R-:W-:-:S04]  /*2040*/  IMAD.WIDE.U32 R124, R42, 0xe0, RZ ;  /* 0x000000e02a7c7825 */ /* 0x000fc800078e00ff */
[----:B------:R-:W-:Y:S01]  /*2050*/  IMAD.IADD R15, R125, 0x1, R15 ;  /* 0x000000017d0f7824 */ /* 0x000fe200078e020f */
[----:B--2---:R-:W-:Y:S02]  /*2060*/  SHF.R.S32.HI R0, RZ, 0x1f, R27 ;  /* 0x0000001fff007819 */ /* 0x004fe4000001141b */
[----:B------:R-:W-:Y:S02]  /*2070*/  SEL R7, R27, RZ, !P0 ;  /* 0x000000ff1b077207 */ /* 0x000fe40004000000 */
[----:B------:R-:W-:Y:S02]  /*2080*/  SEL R8, R0, RZ, !P0 ;  /* 0x000000ff00087207 */ /* 0x000fe40004000000 */
[----:B------:R-:W-:Y:S01]  /*2090*/  IADD3 R100, P0, R228, R101, RZ ;  /* 0x00000065e4647210 */ /* 0x000fe20007f1e0ff */
[----:B------:R-:W-:Y:S01]  /*20a0*/  IMAD.WIDE.U32 R44, R7, UR4, R4 ;  /* 0x00000004072c7c25 */ /* 0x000fe2000f8e0004 */
[----:B------:R-:W-:-:S03]  /*20b0*/  SHF.L.U64.HI R27, R42, 0x7, R43 ;  /* 0x000000072a1b7819 */ /* 0x000fc6000001022b */
        /* <DEDUP_REMOVED lines=10> */
[----:B------:R-:W-:Y:S02]  /*2160*/  IMAD R3, R8, UR4, RZ ;  /* 0x0000000408037c24 */ /* 0x000fe4000f8e02ff */
[----:B------:R-:W-:Y:S02]  /*2170*/  IMAD R91, R228, R29, R0 ;  /* 0x0000001de45b7224 */ /* 0x000fe400078e0200 */
[----:B------:R-:W-:Y:S02]  /*2180*/  IMAD R0, R14, R98, RZ ;  /* 0x000000620e007224 */ /* 0x000fe400078e02ff */
[----:B------:R-:W0:Y:S01]  /*2190*/  S2R R14, SR_TID.X ;  /* 0x00000000000e7919 */ /* 0x000e220000002100 */
[----:B------:R-:W-:Y:S01]  /*21a0*/  IMAD R51, R7, UR5, R3 ;  /* 0x0000000507337c24 */ /* 0x000fe2000f8e0203 */
[----:B------:R-:W-:Y:S01]  /*21b0*/  SEL R3, R21, RZ, P2 ;  /* 0x000000ff15037207 */ /* 0x000fe20001000000 */
[----:B------:R-:W-:-:S02]  /*21c0*/  IMAD.IADD R47, R5, 0x1, R47 ;  /* 0x00000001052f7824 */ /* 0x000fc400078e022f */
[----:B------:R-:W-:Y:S01]  /*21d0*/  IMAD.MOV.U32 R46, RZ, RZ, R4 ;  /* 0x000000ffff2e7224 */ /* 0x000fe200078e0004 */
[----:B------:R-:W-:Y:S01]  /*21e0*/  IADD3 R3, R18, R3, RZ ;  /* 0x0000000312037210 */ /* 0x000fe20007ffe0ff */
[----:B------:R-:W-:-:S04]  /*21f0*/  IMAD.WIDE.U32 R8, R228, R28, R18 ;  /* 0x0000001ce4087225 */ /* 0x000fc800078e0012 */
[----:B------:R-:W-:-:S04]  /*2200*/  IMAD.WIDE.U32 R46, R7, UR4, R46 ;  /* 0x00000004072e7c25 */ /* 0x000fc8000f8e002e */
[----:B------:R-:W-:Y:S01]  /*2210*/  VIADD R43, R228, 0x40 ;  /* 0x00000040e42b7836 */ /* 0x000fe20000000000 */
[----:B------:R-:W-:Y:S01]  /*2220*/  IADD3 R20, P0, R104, R132, RZ ;  /* 0x0000008468147210 */ /* 0x000fe20007f1e0ff */
[----:B------:R-:W-:Y:S01]  /*2230*/  IMAD.WIDE.U32 R6, R228, R98, R22 ;  /* 0x00000062e4067225 */ /* 0x000fe200078e0016 */
[----:B------:R-:W-:-:S03]  /*2240*/  ULDC UR4, c[0x0][0x2e4] ;  /* 0x0000b90000047ab9 */ /* 0x000fc60000000800 */
[----:B------:R-:W-:Y:S01]  /*2250*/  IMAD R97, R228, R99, R0 ;  /* 0x00000063e4617224 */ /* 0x000fe200078e0200 */
[----:B------:R-:W-:Y:S01]  /*2260*/  P2R R0, PR, RZ, 0x4 ;  /* 0x00000004ff007803 */ /* 0x000fe20000000000 */
[----:B------:R-:W-:Y:S01]  /*2270*/  IMAD.MOV.U32 R90, RZ, RZ, R8 ;  /* 0x000000ffff5a7224 */ /* 0x000fe200078e0008 */
[----:B------:R-:W-:Y:S01]  /*2280*/  SHF.R.S32.HI R8, RZ, 0x1f, R3 ;  /* 0x0000001fff087819 */ /* 0x000fe20000011403 */
[----:B------:R-:W-:Y:S01]  /*2290*/  IMAD.IADD R95, R7, 0x1, R97 ;  /* 0x00000001075f7824 */ /* 0x000fe200078e0261 */
[----:B-----5:R-:W-:Y:S01]  /*22a0*/  SHF.R.S32.HI R7, RZ, 0x1f, R121 ;  /* 0x0000001fff077819 */ /* 0x020fe20000011479 */
[----:B------:R-:W-:Y:S01]  /*22b0*/  IMAD.MOV.U32 R94, RZ, RZ, R6 ;  /* 0x000000ffff5e7224 */ /* 0x000fe200078e0006 */
[----:B------:R-:W-:Y:S01]  /*22c0*/  LEA.HI R38, R8, R3, RZ, 0x4 ;  /* 0x0000000308267211 */ /* 0x000fe200078f20ff */
[----:B------:R-:W-:Y:S01]  /*22d0*/  IMAD.SHL.U32 R3, R229, 0x80, RZ ;  /* 0x00000080e5037824 */ /* 0x000fe200078e00ff */
[----:B------:R-:W-:Y:S01]  /*22e0*/  SHF.L.U64.HI R8, R98, 0x6, R99 ;  /* 0x0000000662087819 */ /* 0x000fe20000010263 */
[----:B------:R-:W-:-:S02]  /*22f0*/  IMAD R6, R7, R28, RZ ;  /* 0x0000001c07067224 */ /* 0x000fc400078e02ff */
[----:B------:R-:W-:Y:S01]  /*2300*/  IMAD.WIDE.U32 R4, R228, R28, R22 ;  /* 0x0000001ce4047225 */ /* 0x000fe200078e0016 */
[----:B------:R-:W-:-:S03]  /*2310*/  LOP3.LUT R3, R3, 0x380, RZ, 0xc0, !PT ;  /* 0x0000038003037812 */ /* 0x000fc600078ec0ff */
[----:B0-----:R-:W-:Y:S02]  /*2320*/  VIADD R30, R14, 0xffffff80 ;  /* 0xffffff800e1e7836 */ /* 0x001fe40000000000 */
[----:B------:R-:W-:Y:S01]  /*2330*/  IMAD.IADD R97, R97, 0x1, R11 ;  /* 0x0000000161617824 */ /* 0x000fe200078e020b */
[----:B------:R-:W-:Y:S01]  /*2340*/  SHF.L.U64.HI R11, R28, 0x7, R29 ;  /* 0x000000071c0b7819 */ /* 0x000fe2000001021d */
[----:B------:R-:W-:Y:S02]  /*2350*/  IMAD.SHL.U32 R43, R43, 0x80, RZ ;  /* 0x000000802b2b7824 */ /* 0x000fe400078e00ff */
[----:B------:R-:W-:Y:S01]  /*2360*/  IMAD R33, R121, R29, R6 ;  /* 0x0000001d79217224 */ /* 0x000fe200078e0206 */
[----:B------:R-:W-:Y:S01]  /*2370*/  SHF.R.U32.HI R26, RZ, 0x3, R3 ;  /* 0x00000003ff1a7819 */ /* 0x000fe20000011603 */
[----:B------:R-:W-:Y:S01]  /*2380*/  IMAD R29, R29, 0xe0, RZ ;  /* 0x000000e01d1d7824 */ /* 0x000fe200078e02ff */
[----:B------:R-:W-:Y:S01]  /*2390*/  LOP3.LUT R13, R3, 0x30, R18, 0xf8, !PT ;  /* 0x00000030030d7812 */ /* 0x000fe200078ef812 */
[----:B------:R-:W-:Y:S01]  /*23a0*/  IMAD.IADD R5, R5, 0x1, R91 ;  /* 0x0000000105057824 */ /* 0x000fe200078e025b */
[----:B------:R-:W-:Y:S01]  /*23b0*/  SHF.R.S32.HI R53, RZ, 0x1f, R30 ;  /* 0x0000001fff357819 */ /* 0x000fe2000001141e */
[----:B------:R-:W-:Y:S01]  /*23c0*/  IMAD.IADD R21, R31, 0x1, R133 ;  /* 0x000000011f157824 */ /* 0x000fe200078e0285 */
[----:B------:R-:W-:Y:S01]  /*23d0*/  LOP3.LUT R43, R43, 0x380, RZ, 0xc0, !PT ;  /* 0x000003802b2b7812 */ /* 0x000fe200078ec0ff */
[----:B------:R-:W-:-:S02]  /*23e0*/  IMAD.IADD R91, R91, 0x1, R9 ;  /* 0x000000015b5b7824 */ /* 0x000fc400078e0209 */
[----:B------:R-:W-:Y:S02]  /*23f0*/  IMAD R6, R7, R98, RZ ;  /* 0x0000006207067224 */ /* 0x000fe400078e02ff */
[----:B------:R-:W-:Y:S01]  /*2400*/  IMAD.IADD R112, R93, 0x1, R29 ;  /* 0x000000015d707824 */ /* 0x000fe200078e021d */
[----:B------:R-:W-:Y:S01]  /*2410*/  LOP3.LUT R29, R13, R26, RZ, 0x3c, !PT ;  /* 0x0000001a0d1d7212 */ /* 0x000fe200078e3cff */
[----:B------:R-:W-:Y:S01]  /*2420*/  IMAD.X R14, R21, 0x1, R105, P0 ;  /* 0x00000001150e7824 */ /* 0x000fe200000e0669 */
[----:B------:R-:W-:Y:S01]  /*2430*/  LEA.HI R53, R53, R30, RZ, 0x5 ;  /* 0x0000001e35357211 */ /* 0x000fe200078f28ff */
[----:B------:R-:W-:Y:S01]  /*2440*/  IMAD.WIDE.U32 R88, R121, R28, R4 ;  /* 0x0000001c79587225 */ /* 0x000fe200078e0004 */
[----:B------:R-:W-:Y:S02]  /*2450*/  IADD3 R13, P0, R20, R104, RZ ;  /* 0x00000068140d7210 */ /* 0x000fe40007f1e0ff */
[----:B------:R-:W-:Y:S01]  /*2460*/  LOP3.LUT R39, R39, 0x70, R38, 0xf8, !PT ;  /* 0x0000007027277812 */ /* 0x000fe200078ef826 */
[----:B------:R-:W-:Y:S01]  /*2470*/  IMAD.WIDE.U32 R90, R121, R28, R90 ;  /* 0x0000001c795a7225 */ /* 0x000fe200078e005a */
[----:B------:R-:W-:-:S03]  /*2480*/  SHF.R.U32.HI R43, RZ, 0x3, R43 ;  /* 0x00000003ff2b7819 */ /* 0x000fc6000001162b */
[-C--:B------:R-:W-:Y:S01]  /*2490*/  IMAD.WIDE.U32 R94, R121, R98.reuse, R94 ;  /* 0x00000062795e7225 */ /* 0x080fe200078e005e */
[--C-:B------:R-:W-:Y:S02]  /*24a0*/  LOP3.LUT R40, R36, 0x70, R38.reuse, 0xf8, !PT ;  /* 0x0000007024287812 */ /* 0x100fe400078ef826 */
[----:B------:R-:W-:Y:S01]  /*24b0*/  LOP3.LUT R37, R3, 0x70, R38, 0xf8, !PT ;  /* 0x0000007003257812 */ /* 0x000fe200078ef826 */
[C---:B------:R-:W-:Y:S02]  /*24c0*/  IMAD R35, R121.reuse, R99, R6 ;  /* 0x0000006379237224 */ /* 0x040fe400078e0206 */
[----:B------:R-:W-:Y:S01]  /*24d0*/  IMAD.WIDE.U32 R96, R121, R98, R96 ;  /* 0x0000006279607225 */ /* 0x000fe200078e0060 */
[----:B------:R-:W-:Y:S02]  /*24e0*/  LOP3.LUT R115, R39, R43, RZ, 0x3c, !PT ;  /* 0x0000002b27737212 */ /* 0x000fe400078e3cff */
[----:B------:R-:W-:Y:S01]  /*24f0*/  LOP3.LUT R41, R41, 0x70, R38, 0xf8, !PT ;  /* 0x0000007029297812 */ /* 0x000fe200078ef826 */
[----:B------:R-:W-:Y:S01]  /*2500*/  IMAD.SHL.U32 R9, R28, 0x80, RZ ;  /* 0x000000801c097824 */ /* 0x000fe200078e00ff */
[----:B------:R-:W-:Y:S01]  /*2510*/  SHF.L.U64.HI R7, R98, 0x7, R99 ;  /* 0x0000000762077819 */ /* 0x000fe20000010263 */
[----:B------:R-:W-:Y:S01]  /*2520*/  IMAD.IADD R28, R103, 0x1, R31 ;  /* 0x00000001671c7824 */ /* 0x000fe200078e021f */
[----:B------:R-:W-:Y:S01]  /*2530*/  IADD3 R34, R35, R97, RZ ;  /* 0x0000006123227210 */ /* 0x000fe20007ffe0ff */
[----:B------:R-:W-:-:S02]  /*2540*/  IMAD.IADD R31, R89, 0x1, R33 ;  /* 0x00000001591f7824 */ /* 0x000fc400078e0221 */
[----:B------:R-:W-:Y:S01]  /*2550*/  IMAD.IADD R32, R33, 0x1, R91 ;  /* 0x0000000121207824 */ /* 0x000fe200078e025b */
[----:B------:R-:W-:Y:S01]  /*2560*/  LOP3.LUT R36, R38, 0xfffffff0, RZ, 0xc0, !PT ;  /* 0xfffffff026247812 */ /* 0x000fe200078ec0ff */
[----:B------:R-:W-:Y:S02]  /*2570*/  IMAD.SHL.U32 R53, R53, 0x20, RZ ;  /* 0x0000002035357824 */ /* 0x000fe400078e00ff */
[----:B------:R-:W-:Y:S01]  /*2580*/  IMAD.X R30, R14, 0x1, R105, P0 ;  /* 0x000000010e1e7824 */ /* 0x000fe200000e0669 */
[----:B------:R-:W-:Y:S01]  /*2590*/  IADD3 R39, P0, R44, R102, RZ ;  /* 0x000000662c277210 */ /* 0x000fe20007f1e0ff */
[----:B------:R-:W-:Y:S01]  /*25a0*/  IMAD.IADD R33, R95, 0x1, R35 ;  /* 0x000000015f217824 */ /* 0x000fe200078e0223 */
[----:B------:R-:W-:Y:S01]  /*25b0*/  SHF.R.S32.HI R35, RZ, 0x4, R38 ;  /* 0x00000004ff237819 */ /* 0x000fe20000011426 */
[----:B------:R-:W-:Y:S01]  /*25c0*/  IMAD.IADD R38, R45, 0x1, R49 ;  /* 0x000000012d267824 */ /* 0x000fe200078e0231 */
[----:B------:R-:W-:Y:S01]  /*25d0*/  LOP3.LUT R53, R53, 0xfffffc00, RZ, 0xc0, !PT ;  /* 0xfffffc0035357812 */ /* 0x000fe200078ec0ff */
[C---:B------:R-:W-:Y:S01]  /*25e0*/  IMAD.SHL.U32 R6, R98.reuse, 0x40, RZ ;  /* 0x0000004062067824 */ /* 0x040fe200078e00ff */
[----:B------:R-:W-:Y:S01]  /*25f0*/  LOP3.LUT R119, R37, R26, RZ, 0x3c, !PT ;  /* 0x0000001a25777212 */ /* 0x000fe200078e3cff */
[----:B------:R-:W-:Y:S01]  /*2600*/  IMAD.SHL.U32 R5, R98, 0x80, RZ ;  /* 0x0000008062057824 */ /* 0x000fe200078e00ff */
[----:B------:R-:W-:Y:S01]  /*2610*/  LOP3.LUT R114, R40, R139, RZ, 0x3c, !PT ;  /* 0x0000008b28727212 */ /* 0x000fe200078e3cff */
[----:B------:R-:W-:Y:S01]  /*2620*/  IMAD.WIDE.U32 R98, R98, 0xe0, RZ ;  /* 0x000000e062627825 */ /* 0x000fe200078e00ff */
[----:B------:R-:W-:-:S02]  /*2630*/  LOP3.LUT R113, R41, R138, RZ, 0x3c, !PT ;  /* 0x0000008a29717212 */ /* 0x000fc400078e3cff */
[----:B------:R-:W-:Y:S01]  /*2640*/  IADD3 R43, P2, R39, 0x40, RZ ;  /* 0x00000040272b7810 */ /* 0x000fe20007f5e0ff */
[----:B------:R-:W-:Y:S01]  /*2650*/  VIADD R4, R18, 0x40 ;  /* 0x0000004012047836 */ /* 0x000fe20000000000 */
[----:B------:R-:W-:Y:S01]  /*2660*/  IADD3 R40, P3, R44, 0x40, RZ ;  /* 0x000000402c287810 */ /* 0x000fe20007f7e0ff */
[----:B------:R-:W-:Y:S01]  /*2670*/  IMAD.X R41, R28, 0x1, R38, P0 ;  /* 0x000000011c297824 */ /* 0x000fe200000e0626 */
[----:B------:R-:W-:Y:S01]  /*2680*/  IADD3 R111, R99, R111, RZ ;  /* 0x0000006f636f7210 */ /* 0x000fe20007ffe0ff */
[C---:B------:R-:W-:Y:S01]  /*2690*/  IMAD.IADD R29, R53.reuse, 0x1, R29 ;  /* 0x00000001351d7824 */ /* 0x040fe200078e021d */
[----:B------:R-:W-:Y:S01]  /*26a0*/  SHF.R.S32.HI R37, RZ, 0x1f, R36 ;  /* 0x0000001fff257819 */ /* 0x000fe20000011424 */
[----:B------:R-:W-:Y:S01]  /*26b0*/  IMAD.IADD R119, R53, 0x1, R119 ;  /* 0x0000000135777824 */ /* 0x000fe200078e0277 */
[----:B------:R-:W-:Y:S01]  /*26c0*/  ISETP.GE.AND P0, PT, R18, UR4, PT ;  /* 0x0000000412007c0c */ /* 0x000fe2000bf06270 */
[----:B------:R-:W-:Y:S01]  /*26d0*/  IMAD.IADD R115, R52, 0x1, R115 ;  /* 0x0000000134737824 */ /* 0x000fe200078e0273 */
[----:B------:R-:W-:Y:S01]  /*26e0*/  @!P6 BAR.SYNC.DEFER_BLOCKING 0x9, 0x100 ;  /* 0x024400000000eb1d */ /* 0x000fe20000010000 */
[----:B------:R-:W-:Y:S01]  /*26f0*/  ISETP.GE.AND P1, PT, R4, UR4, PT ;  /* 0x0000000404007c0c */ /* 0x000fe2000bf26270 */
[----:B----4-:R-:W-:Y:S01]  /*2700*/  IMAD.IADD R114, R50, 0x1, R114 ;  /* 0x0000000132727824 */ /* 0x010fe200078e0272 */
[----:B------:R-:W-:Y:S01]  /*2710*/  IADD3.X R106, RZ, R38, RZ, P3, !PT ;  /* 0x00000026ff6a7210 */ /* 0x000fe20001ffe4ff */
[----:B------:R-:W-:-:S02]  /*2720*/  IMAD.IADD R113, R48, 0x1, R113 ;  /* 0x0000000130717824 */ /* 0x000fc400078e0271 */
[----:B------:R-:W-:Y:S02]  /*2730*/  IMAD.X R107, RZ, RZ, R41, P2 ;  /* 0x000000ffff6b7224 */ /* 0x000fe400010e0629 */
[----:B------:R-:W-:-:S07]  /*2740*/  IMAD.IADD R108, R47, 0x1, R51 ;  /* 0x000000012f6c7824 */ /* 0x000fce00078e0233 */
.L_x_7577:
        /* <DEDUP_REMOVED lines=52> */
.L_x_7498:
[----:B------:R-:W-:Y:S05]  /*2a90*/  BSYNC B1 ;  /* 0x0000000000017941 */ /* 0x000fea0003800000 */
.L_x_7497:
        /* <DEDUP_REMOVED lines=37> */
.L_x_7500:
[----:B------:R-:W-:Y:S05]  /*2cf0*/  BSYNC B1 ;  /* 0x0000000000017941 */ /* 0x000fea0003800000 */
.L_x_7499:
        /* <DEDUP_REMOVED lines=25> */
.L_x_7502:
[----:B------:R-:W-:Y:S05]  /*2e90*/  BSYNC B1 ;  /* 0x0000000000017941 */ /* 0x000fea0003800000 */
.L_x_7501:
        /* <DEDUP_REMOVED lines=12> */
[----:B------:R-:W-:-:S03]  /*2f60*/  IADD3 R48, P5, P6, R88, UR4, R48 ;  /* 0x0000000458307c10 */ /* 0x000fc6000febe030 */
[----:B------:R-:W-:-:S05]  /*2f70*/  IMAD.IADD R52, R49, 0x1, R53 ;  /* 0x0000000131347824 */ /* 0x000fca00078e0235 */
[----:B------:R-:W-:Y:S01]  /*2f80*/  IADD3.X R49, R31, UR5, R52, P5, P6 ;  /* 0x000000051f317c10 */ /* 0x000fe2000afec434 */
[----:B------:R-:W-:Y:S01]  /*2f90*/  ULDC.64 UR4, c[0x0][0x3e0] ;  /* 0x0000f80000047ab9 */ /* 0x000fe20000000a00 */
[----:B------:R-:W0:Y:S02]  /*2fa0*/  LDC.64 R52, c[0x0][0x3e8] ;  /* 0x0000fa00ff347b82 */ /* 0x000e240000000a00 */
        /* <DEDUP_REMOVED lines=13> */
.L_x_7504:
[----:B------:R-:W-:Y:S05]  /*3080*/  BSYNC B1 ;  /* 0x0000000000017941 */ /* 0x000fea0003800000 */
.L_x_7503:
[----:B0-----:R-:W2:Y:S01]  /*3090*/  LDL R48, [R1+0x5c] ;  /* 0x00005c0001307983 */ /* 0x001ea20000100800 */
[----:B------:R-:W-:Y:S01]  /*30a0*/  IMAD.MOV.U32 R150, RZ, RZ, R78 ;  /* 0x000000ffff967224 */ /* 0x000fe200078e004e */
[----:B------:R-:W-:Y:S01]  /*30b0*/  MOV R153, R82 ;  /* 0x0000005200997202 */ /* 0x000fe20000000f00 */
[----:B-----5:R-:W-:Y:S01]  /*30c0*/  IMAD.MOV.U32 R143, RZ, RZ, R68 ;  /* 0x000000ffff8f7224 */ /* 0x020fe200078e0044 */
[----:B------:R-:W-:Y:S01]  /*30d0*/  MOV R85, R52 ;  /* 0x0000003400557202 */ /* 0x000fe20000000f00 */
        /* <DEDUP_REMOVED lines=15> */
.L_x_7505:
[----:B------:R-:W-:Y:S01]  /*31d0*/  IMAD R109, R17, 0x8, R16 ;  /* 0x00000008116d7824 */ /* 0x000fe200078e0210 */
[----:B------:R-:W-:Y:S01]  /*31e0*/  SHF.L.U32 R130, R237, 0x1f, RZ ;  /* 0x0000001fed827819 */ /* 0x000fe200000006ff */
[----:B------:R-:W-:Y:S03]  /*31f0*/  BSSY B1, `(.L_x_7506) ;  /* 0x0000003000017945 */ /* 0x000fe60003800000 */
[----:B------:R-:W0:Y:S02]  /*3200*/  SYNCS.PHASECHK.TRANS64.TRYWAIT P6, [R109+URZ+0x2e890], R130 ;  /* 0x02e890826d0075a7 */ /* 0x000e2400080c017f */
[----:B0-----:R-:W-:Y:S05]  /*3210*/  @!P6 BRA `(.L_x_7507) ;  /* 0x00000290008ce947 */ /* 0x001fea0003800000 */
.L_x_7800:
[----:B------:R-:W-:Y:S05]  /*3220*/  BSYNC B1 ;  /* 0x0000000000017941 */ /* 0x000fea0003800000 */
.L_x_7506:
        /* <DEDUP_REMOVED lines=70> */
[----:B------:R-:W-:Y:S02]  /*3690*/  F2FP.F16.E4M3.UNPACK_B R155, R51.H1 ;  /* 0x00000033ff9b723e */ /* 0x000fe400030006ff */
[----:B------:R-:W-:-:S02]  /*36a0*/  F2FP.SATFINITE.E4M3.F32.PACK_AB_MERGE_C R148, R162, R161, RZ ;  /* 0x000000a1a294723e */ /* 0x000fc400048070ff */
[----:B------:R-:W-:Y:S01]  /*36b0*/  F2FP.SATFINITE.E4M3.F32.PACK_AB_MERGE_C R153, R154, R153, RZ ;  /* 0x000000999a99723e */ /* 0x000fe200048070ff */
[--C-:B------:R-:W-:Y:S01]  /*36c0*/  HADD2.F32 R156, -RZ, R155.reuse.H0_H0 ;  /* 0x2000009bff9c7230 */ /* 0x100fe20000004100 */
[-C--:B------:R-:W-:Y:S01]  /*36d0*/  F2FP.F16.E4M3.UNPACK_B R161, R81.reuse.H1 ;  /* 0x00000051ffa1723e */ /* 0x080fe200030006ff */
[----:B------:R-:W-:Y:S01]  /*36e0*/  HADD2.F32 R155, -RZ, R155.H1_H1 ;  /* 0x3000009bff9b7230 */ /* 0x000fe20000004100 */
[----:B------:R-:W-:Y:S02]  /*36f0*/  F2FP.F16.E4M3.UNPACK_B R154, R50.H1 ;  /* 0x00000032ff9a723e */ /* 0x000fe400030006ff */
[----:B------:R-:W-:Y:S01]  /*3700*/  F2FP.F16.E4M3.UNPACK_B R160, R81 ;  /* 0x00000051ffa0723e */ /* 0x000fe200020006ff */
[----:B------:R-:W-:Y:S01]  /*3710*/  HADD2.F32 R163, -RZ, R161.H1_H1 ;  /* 0x300000a1ffa37230 */ /* 0x000fe20000004100 */
[-C--:B------:R-:W-:Y:S01]  /*3720*/  F2FP.F16.E4M3.UNPACK_B R157, R80.reuse ;  /* 0x00000050ff9d723e */ /* 0x080fe200020006ff */
[----:B------:R-:W-:Y:S01]  /*3730*/  HADD2.F32 R81, -RZ, R154.H1_H1 ;  /* 0x3000009aff517230 */ /* 0x000fe20000004100 */
[----:B------:R-:W-:Y:S01]  /*3740*/  F2FP.F16.E4M3.UNPACK_B R158, R80.H1 ;  /* 0x00000050ff9e723e */ /* 0x000fe200030006ff */
[----:B------:R-:W-:-:S02]  /*3750*/  HADD2.F32 R162, -RZ, R160.H1_H1 ;  /* 0x300000a0ffa27230 */ /* 0x000fc40000004100 */
[-C--:B------:R-:W-:Y:S01]  /*3760*/  FMUL.FTZ R165, R155, R163.reuse ;  /* 0x000000a39ba57220 */ /* 0x080fe20000410000 */
[----:B------:R-:W-:Y:S02]  /*3770*/  HADD2.F32 R154, -RZ, R154.H0_H0 ;  /* 0x2000009aff9a7230 */ /* 0x000fe40000004100 */
[----:B------:R-:W-:Y:S01]  /*3780*/  FMUL.FTZ R164, R156, R163 ;  /* 0x000000a39ca47220 */ /* 0x000fe20000410000 */
[----:B------:R-:W-:Y:S02]  /*3790*/  HADD2.F32 R80, -RZ, R157.H1_H1 ;  /* 0x3000009dff507230 */ /* 0x000fe40000004100 */
[-C--:B------:R-:W-:Y:S01]  /*37a0*/  FMUL.FTZ R163, R81, R162.reuse ;  /* 0x000000a251a37220 */ /* 0x080fe20000410000 */
[----:B------:R-:W-:Y:S01]  /*37b0*/  F2FP.F16.E4M3.UNPACK_B R51, R51 ;  /* 0x00000033ff33723e */ /* 0x000fe200020006ff */
[C---:B------:R-:W-:Y:S01]  /*37c0*/  FMUL.FTZ R162, R154.reuse, R162 ;  /* 0x000000a29aa27220 */ /* 0x040fe20000410000 */
[----:B------:R-:W-:Y:S01]  /*37d0*/  F2FP.F16.E4M3.UNPACK_B R50, R50 ;  /* 0x00000032ff32723e */ /* 0x000fe200020006ff */
[----:B------:R-:W-:Y:S01]  /*37e0*/  FFMA.FTZ R163, R154, R80, -R163 ;  /* 0x000000509aa37223 */ /* 0x000fe200000108a3 */
[----:B------:R-:W-:-:S02]  /*37f0*/  HADD2.F32 R159, -RZ, R158.H1_H1 ;  /* 0x3000009eff9f7230 */ /* 0x000fc40000004100 */
[----:B------:R-:W-:Y:S01]  /*3800*/  FFMA.FTZ R162, R81, R80, R162 ;  /* 0x0000005051a27223 */ /* 0x000fe200000100a2 */
[--C-:B------:R-:W-:Y:S01]  /*3810*/  HADD2.F32 R80, -RZ, R51.reuse.H0_H0 ;  /* 0x20000033ff507230 */ /* 0x100fe20000004100 */
[----:B------:R-:W-:Y:S01]  /*3820*/  F2FP.SATFINITE.E4M3.F32.PACK_AB_MERGE_C R49, R49, R48, R148 ;  /* 0x000000303131723e */ /* 0x000fe20004807094 */
[----:B------:R-:W-:Y:S02]  /*3830*/  HADD2.F32 R81, -RZ, R51.H1_H1 ;  /* 0x30000033ff517230 */ /* 0x000fe40000004100 */
[-C--:B------:R-:W-:Y:S01]  /*3840*/  FFMA.FTZ R165, R156, R159.reuse, -R165 ;  /* 0x0000009f9ca57223 */ /* 0x080fe200000108a5 */
[--C-:B------:R-:W-:Y:S02]  /*3850*/  HADD2.F32 R51, -RZ, R50.reuse.H0_H0 ;  /* 0x20000032ff337230 */ /* 0x100fe40000004100 */
[----:B------:R-:W-:Y:S01]  /*3860*/  FFMA.FTZ R164, R155, R159, R164 ;  /* 0x0000009f9ba47223 */ /* 0x000fe200000100a4 */
[----:B------:R-:W-:Y:S01]  /*3870*/  HADD2.F32 R161, -RZ, R161.H0_H0 ;  /* 0x200000a1ffa17230 */ /* 0x000fe20000004100 */
[----:B------:R-:W-:Y:S01]  /*3880*/  F2FP.SATFINITE.E4M3.F32.PACK_AB_MERGE_C R162, R162, R163, RZ ;  /* 0x000000a3a2a2723e */ /* 0x000fe200048070ff */
[----:B------:R-:W-:Y:S01]  /*3890*/  HADD2.F32 R50, -RZ, R50.H1_H1 ;  /* 0x30000032ff327230 */ /* 0x000fe20000004100 */
[----:B------:R-:W-:Y:S01]  /*38a0*/  F2FP.SATFINITE.E4M3.F32.PACK_AB_MERGE_C R48, R83, R82, R153 ;  /* 0x000000525330723e */ /* 0x000fe20004807099 */
[----:B------:R-:W-:-:S02]  /*38b0*/  HADD2.F32 R160, -RZ, R160.H0_H0 ;  /* 0x200000a0ffa07230 */ /* 0x000fc40000004100 */
        /* <DEDUP_REMOVED lines=10> */
[----:B------:R-:W-:-:S04]  /*3960*/  F2FP.SATFINITE.E4M3.F32.PACK_AB_MERGE_C R164, R164, R165, RZ ;  /* 0x000000a5a4a4723e */ /* 0x000fc800048070ff */
[----:B------:R-:W-:Y:S02]  /*3970*/  F2FP.SATFINITE.E4M3.F32.PACK_AB_MERGE_C R50, R155, R154, R162 ;  /* 0x0000009a9b32723e */ /* 0x000fe400048070a2 */
[----:B------:R-:W-:-:S07]  /*3980*/  F2FP.SATFINITE.E4M3.F32.PACK_AB_MERGE_C R51, R156, R159, R164 ;  /* 0x0000009f9c33723e */ /* 0x000fce00048070a4 */
.L_x_7513:
[----:B------:R-:W-:Y:S05]  /*3990*/  BSYNC B3 ;  /* 0x0000000000037941 */ /* 0x000fea0003800000 */
.L_x_7512:
[----:B------:R-:W-:Y:S02]  /*39a0*/  ULDC.64 UR4, c[0x0][0x2d8] ;  /* 0x0000b60000047ab9 */ /* 0x000fe40000000a00 */
[----:B------:R-:W-:-:S04]  /*39b0*/  IADD3 R80, P2, P6, R151, UR4, R44 ;  /* 0x0000000497507c10 */ /* 0x000fc8000fe5e02c */
[----:B------:R-:W-:-:S05]  /*39c0*/  IADD3.X R81, R149, UR5, R38, P2, P6 ;  /* 0x0000000595517c10 */ /* 0x000fca00097ec426 */
[----:B--2---:R1:W-:Y:S04]  /*39d0*/  STG.E.128 desc[UR60][R80.64], R48 ;  /* 0x0000003050007986 */ /* 0x0043e8000c101d3c */
.L_x_7511:
[----:B------:R-:W-:Y:S05]  /*39e0*/  BSYNC B2 ;  /* 0x0000000000027941 */ /* 0x000fea0003800000 */
.L_x_7510:
[----:B------:R-:W-:Y:S05]  /*39f0*/  @P1 BRA `(.L_x_7509) ;  /* 0x0000000400e01947 */ /* 0x000fea0003800000 */
[----:B------:R-:W-:Y:S01]  /*3a00*/  LOP3.LUT P2, RZ, R229, 0x4, RZ, 0xc0, !PT ;  /* 0x00000004e5ff7812 */ /* 0x000fe2000784c0ff */
[C---:B-1----:R-:W-:Y:S01]  /*3a10*/  VIADD R49, R152.reuse, 0x40 ;  /* 0x0000004098317836 */ /* 0x042fe20000000000 */
[----:B------:R-:W-:Y:S11]  /*3a20*/  BSSY B2, `(.L_x_7514) ;  /* 0x0000071000027945 */ /* 0x000ff60003800000 */
[----:B------:R-:W-:Y:S01]  /*3a30*/  @P2 VIADD R49, R152, 0xffffffc0 ;  /* 0xffffffc098312836 */ /* 0x000fe20000000000 */
[----:B------:R-:W-:-:S03]  /*3a40*/  ISETP.GE.AND P2, PT, R230, R128, PT ;  /* 0x00000080e600720c */ /* 0x000fc60003f46270 */
[----:B------:R-:W-:-:S06]  /*3a50*/  IMAD.IADD R49, R16, 0x1, R49 ;  /* 0x0000000110317824 */ /* 0x000fcc00078e0231 */
[----:B------:R-:W1:Y:S04]  /*3a60*/  LDS.128 R48, [R49+0x20400] ;  /* 0x0204000031307984 */ /* 0x000e680000000c00 */
[----:B------:R-:W-:Y:S05]  /*3a70*/  @P2 BRA `(.L_x_7515) ;  /* 0x0000000400ac2947 */ /* 0x000fea0003800000 */
        /* <DEDUP_REMOVED lines=11> */
[----:B------:R-:W-:Y:S01]  /*3b30*/  IMAD.SHL.U32 R80, R80, 0x100, RZ ;  /* 0x0000010050507824 */ /* 0x000fe200078e00ff */
[----:B------:R-:W-:Y:S01]  /*3b40*/  SHF.L.U32 R82, R82, 0x10, RZ ;  /* 0x0000001052527819 */ /* 0x000fe200000006ff */
[----:B-1----:R-:W-:Y:S01]  /*3b50*/  IMAD.MOV.U32 R78, RZ, RZ, R48 ;  /* 0x000000ffff4e7224 */ /* 0x002fe200078e0030 */
        /* <DEDUP_REMOVED lines=33> */
[--C-:B------:R-:W-:Y:S02]  /*3d70*/  HADD2.F32 R79, -RZ, R78.reuse.H0_H0 ;  /* 0x2000004eff4f7230 */ /* 0x100fe40000004100 */
[-C--:B------:R-:W-:Y:S01]  /*3d80*/  FMUL.FTZ R153, R81, R83.reuse ;  /* 0x0000005351997220 */ /* 0x080fe20000410000 */
[----:B------:R-:W-:Y:S02]  /*3d90*/  HADD2.F32 R80, -RZ, R78.H1_H1 ;  /* 0x3000004eff507230 */ /* 0x000fe40000004100 */
[----:B------:R-:W-:Y:S01]  /*3da0*/  FMUL.FTZ R154, R82, R83 ;  /* 0x00000053529a7220 */ /* 0x000fe20000410000 */
[----:B------:R-:W-:Y:S01]  /*3db0*/  HADD2.F32 R78, -RZ, R134.H1_H1 ;  /* 0x30000086ff4e7230 */ /* 0x000fe20000004100 */
[----:B------:R-:W-:Y:S01]  /*3dc0*/  F2FP.SATFINITE.E4M3.F32.PACK_AB_MERGE_C R49, R49, R48, R161 ;  /* 0x000000303131723e */ /* 0x000fe200048070a1 */
[----:B------:R-:W-:-:S02]  /*3dd0*/  HADD2.F32 R150, -RZ, R150.H0_H0 ;  /* 0x20000096ff967230 */ /* 0x000fc40000004100 */
[----:B------:R-:W-:Y:S02]  /*3de0*/  HADD2.F32 R134, -RZ, R134.H0_H0 ;  /* 0x20000086ff867230 */ /* 0x000fe40000004100 */
[-C--:B------:R-:W-:Y:S01]  /*3df0*/  FFMA.FTZ R154, R81, R78.reuse, -R154 ;  /* 0x0000004e519a7223 */ /* 0x080fe2000001089a */
[----:B------:R-:W-:Y:S01]  /*3e00*/  FFMA.FTZ R153, R82, R78, R153 ;  /* 0x0000004e52997223 */ /* 0x000fe20000010099 */
[CC--:B------:R-:W-:Y:S01]  /*3e10*/  FMUL.FTZ R148, R80.reuse, R150.reuse ;  /* 0x0000009650947220 */ /* 0x0c0fe20000410000 */
[C---:B------:R-:W-:Y:S01]  /*3e20*/  FMUL.FTZ R83, R79.reuse, R150 ;  /* 0x000000964f537220 */ /* 0x040fe20000410000 */
[----:B------:R-:W-:Y:S02]  /*3e30*/  F2FP.F16.E4M3.UNPACK_B R81, R51.H1 ;  /* 0x00000033ff51723e */ /* 0x000fe400030006ff */
[----:B------:R-:W-:Y:S01]  /*3e40*/  FFMA.FTZ R78, R79, R134, -R148 ;  /* 0x000000864f4e7223 */ /* 0x000fe20000010894 */
[----:B------:R-:W-:Y:S01]  /*3e50*/  F2FP.SATFINITE.E4M3.F32.PACK_AB_MERGE_C R160, R153, R154, RZ ;  /* 0x0000009a99a0723e */ /* 0x000fe200048070ff */
[----:B------:R-:W-:Y:S01]  /*3e60*/  FFMA.FTZ R79, R80, R134, R83 ;  /* 0x00000086504f7223 */ /* 0x000fe20000010053 */
[-C--:B------:R-:W-:Y:S01]  /*3e70*/  F2FP.F16.E4M3.UNPACK_B R153, R77.reuse.H1 ;  /* 0x0000004dff99723e */ /* 0x080fe200030006ff */
[--C-:B------:R-:W-:Y:S01]  /*3e80*/  HADD2.F32 R82, -RZ, R81.reuse.H0_H0 ;  /* 0x20000051ff527230 */ /* 0x100fe20000004100 */
[----:B------:R-:W-:Y:S01]  /*3e90*/  F2FP.F16.E4M3.UNPACK_B R80, R50.H1 ;  /* 0x00000032ff50723e */ /* 0x000fe200030006ff */
[----:B------:R-:W-:Y:S01]  /*3ea0*/  HADD2.F32 R81, -RZ, R81.H1_H1 ;  /* 0x30000051ff517230 */ /* 0x000fe20000004100 */
        /* <DEDUP_REMOVED lines=25> */
[----:B------:R-:W-:-:S02]  /*4040*/  HADD2.F32 R50, -RZ, R50.H1_H1 ;  /* 0x30000032ff327230 */ /* 0x000fc40000004100 */
[----:B------:R-:W-:Y:S02]  /*4050*/  HADD2.F32 R150, -RZ, R150.H0_H0 ;  /* 0x20000096ff967230 */ /* 0x000fe40000004100 */
        /* <DEDUP_REMOVED lines=13> */
.L_x_7515:
[----:B------:R-:W-:Y:S05]  /*4130*/  BSYNC B2 ;  /* 0x0000000000027941 */ /* 0x000fea0003800000 */
.L_x_7514:
[----:B------:R-:W-:Y:S02]  /*4140*/  ULDC.64 UR4, c[0x0][0x2d8] ;  /* 0x0000b60000047ab9 */ /* 0x000fe40000000a00 */
[----:B------:R-:W-:-:S04]  /*4150*/  IADD3 R76, P2, P6, R40, UR4, R151 ;  /* 0x00000004284c7c10 */ /* 0x000fc8000fe5e097 */
[----:B------:R-:W-:-:S05]  /*4160*/  IADD3.X R77, R106, UR5, R149, P2, P6 ;  /* 0x000000056a4d7c10 */ /* 0x000fca00097ec495 */
[----:B-1----:R2:W-:Y:S04]  /*4170*/  STG.E.128 desc[UR60][R76.64], R48 ;  /* 0x000000304c007986 */ /* 0x0025e8000c101d3c */
.L_x_7509:
[----:B------:R-:W-:Y:S05]  /*4180*/  BSYNC B1 ;  /* 0x0000000000017941 */ /* 0x000fea0003800000 */
.L_x_7508:
[----:B------:R-:W-:Y:S04]  /*4190*/  BSSY B1, `(.L_x_7516) ;  /* 0x00000f4000017945 */ /* 0x000fe80003800000 */
[----:B------:R-:W-:Y:S05]  /*41a0*/  @P3 BRA `(.L_x_7517) ;  /* 0x0000000c00c83947 */ /* 0x000fea0003800000 */
[----:B------:R-:W-:Y:S01]  /*41b0*/  IADD3 R79, P2, P3, R132, R126, R18 ;  /* 0x0000007e844f7210 */ /* 0x000fe20007b5e012 */
[----:B------:R-:W-:Y:S03]  /*41c0*/  BSSY B2, `(.L_x_7518) ;  /* 0x0000077000027945 */ /* 0x000fe60003800000 */
[----:B--2---:R-:W-:Y:S01]  /*41d0*/  IADD3.X R77, R21, R129, R19, P2, P3 ;  /* 0x00000081154d7210 */ /* 0x004fe200017e6413 */
[----:B------:R-:W-:Y:S08]  /*41e0*/  @P0 BRA `(.L_x_7519) ;  /* 0x0000000400d00947 */ /* 0x000ff00003800000 */
[----:B-1----:R1:W2:Y:S01]  /*41f0*/  LDS.128 R48, [R117+0x22400] ;  /* 0x0224000075307984 */ /* 0x0022a20000000c00 */
[----:B------:R-:W-:Y:S01]  /*4200*/  ISETP.GE.AND P2, PT, R22, R128, PT ;  /* 0x000000801600720c */ /* 0x000fe20003f46270 */
[----:B------:R-:W-:-:S12]  /*4210*/  BSSY B3, `(.L_x_7520) ;  /* 0x000006d000037945 */ /* 0x000fd80003800000 */
[----:B-1----:R-:W-:Y:S05]  /*4220*/  @P2 BRA `(.L_x_7521) ;  /* 0x0000000400ac2947 */ /* 0x002fea0003800000 */
        /* <DEDUP_REMOVED lines=10> */
[----:B------:R-:W-:Y:S01]  /*42d0*/  PRMT R74, R74, 0x654, R73 ;  /* 0x000006544a4a7816 */ /* 0x000fe20000000049 */
[----:B--2---:R-:W-:Y:S01]  /*42e0*/  IMAD.MOV.U32 R73, RZ, RZ, R48 ;  /* 0x000000ffff497224 */ /* 0x004fe200078e0030 */
[----:B------:R-:W-:Y:S02]  /*42f0*/  PRMT R72, R83, 0x654, R72 ;  /* 0x0000065453487816 */ /* 0x000fe40000000048 */
[----:B------:R-:W-:Y:S01]  /*4300*/  LOP3.LUT R74, R74, 0xff00, R81, 0xf8, !PT ;  /* 0x0000ff004a4a7812 */ /* 0x000fe200078ef851 */
[----:B------:R-:W-:Y:S01]  /*4310*/  IMAD.U32 R81, R76, 0x10000, RZ ;  /* 0x000100004c517824 */ /* 0x000fe200078e00ff */
[----:B------:R-:W-:-:S02]  /*4320*/  F2FP.F16.E4M3.UNPACK_B R48, R49 ;  /* 0x00000031ff30723e */ /* 0x000fc400020006ff */
        /* <DEDUP_REMOVED lines=12> */
[--C-:B------:R-:W-:Y:S01]  /*43f0*/  HADD2.F32 R81, -RZ, R78.reuse.H0_H0 ;  /* 0x2000004eff517230 */ /* 0x100fe20000004100 */
        /* <DEDUP_REMOVED lines=10> */
[-C--:B------:R-:W-:Y:S01]  /*44a0*/  F2FP.F16.E4M3.UNPACK_B R74, R73.reuse.H1 ;  /* 0x00000049ff4a723e */ /* 0x080fe200030006ff */
[-C--:B------:R-:W-:Y:S01]  /*44b0*/  FFMA.FTZ R148, R75, R78.reuse, -R134 ;  /* 0x0000004e4b947223 */ /* 0x080fe20000010886 */
[----:B------:R-:W-:Y:S01]  /*44c0*/  F2FP.F16.E4M3.UNPACK_B R73, R73 ;  /* 0x00000049ff49723e */ /* 0x000fe200020006ff */
[----:B------:R-:W-:Y:S01]  /*44d0*/  FFMA.FTZ R151, R76, R78, R83 ;  /* 0x0000004e4c977223 */ /* 0x000fe20000010053 */
[----:B------:R-:W-:-:S02]  /*44e0*/  HADD2.F32 R80, -RZ, R146.H1_H1 ;  /* 0x30000092ff507230 */ /* 0x000fc40000004100 */
[--C-:B------:R-:W-:Y:S02]  /*44f0*/  HADD2.F32 R75, -RZ, R74.reuse.H0_H0 ;  /* 0x2000004aff4b7230 */ /* 0x100fe40000004100 */
[----:B------:R-:W-:Y:S01]  /*4500*/  HADD2.F32 R76, -RZ, R74.H1_H1 ;  /* 0x3000004aff4c7230 */ /* 0x000fe20000004100 */
[----:B------:R-:W-:Y:S01]  /*4510*/  F2FP.SATFINITE.E4M3.F32.PACK_AB_MERGE_C R154, R151, R148, RZ ;  /* 0x00000094979a723e */ /* 0x000fe200048070ff */
        /* <DEDUP_REMOVED lines=12> */
[----:B------:R-:W-:Y:S02]  /*45e0*/  F2FP.F16.E4M3.UNPACK_B R78, R72 ;  /* 0x00000048ff4e723e */ /* 0x000fe400020006ff */
[----:B------:R-:W-:Y:S01]  /*45f0*/  F2FP.SATFINITE.E4M3.F32.PACK_AB_MERGE_C R153, R83, R134, RZ ;  /* 0x000000865399723e */ /* 0x000fe200048070ff */
        /* <DEDUP_REMOVED lines=10> */
[----:B------:R-:W-:Y:S01]  /*46a0*/  F2FP.F16.E4M3.UNPACK_B R51, R51 ;  /* 0x00000033ff33723e */ /* 0x000fe200020006ff */
[----:B------:R-:W-:Y:S02]  /*46b0*/  HADD2.F32 R81, -RZ, R80.H1_H1 ;  /* 0x30000050ff517230 */ /* 0x000fe40000004100 */
[----:B------:R-:W-:Y:S01]  /*46c0*/  FMUL.FTZ R72, R76, R145 ;  /* 0x000000914c487220 */ /* 0x000fe20000410000 */
[----:B------:R-:W-:-:S02]  /*46d0*/  HADD2.F32 R74, -RZ, R73.H1_H1 ;  /* 0x30000049ff4a7230 */ /* 0x000fc40000004100 */
[C---:B------:R-:W-:Y:S01]  /*46e0*/  FMUL.FTZ R145, R75.reuse, R145 ;  /* 0x000000914b917220 */ /* 0x040fe20000410000 */
[----:B------:R-:W-:Y:S02]  /*46f0*/  HADD2.F32 R134, -RZ, R82.H1_H1 ;  /* 0x30000052ff867230 */ /* 0x000fe40000004100 */
[-C--:B------:R-:W-:Y:S01]  /*4700*/  FFMA.FTZ R150, R75, R81.reuse, -R72 ;  /* 0x000000514b967223 */ /* 0x080fe20000010848 */
[----:B------:R-:W-:Y:S01]  /*4710*/  HADD2.F32 R73, -RZ, R73.H0_H0 ;  /* 0x20000049ff497230 */ /* 0x000fe20000004100 */
[----:B------:R-:W-:Y:S01]  /*4720*/  F2FP.F16.E4M3.UNPACK_B R50, R50 ;  /* 0x00000032ff32723e */ /* 0x000fe200020006ff */
[----:B------:R-:W-:Y:S02]  /*4730*/  HADD2.F32 R72, -RZ, R78.H1_H1 ;  /* 0x3000004eff487230 */ /* 0x000fe40000004100 */
[-C--:B------:R-:W-:Y:S01]  /*4740*/  FMUL.FTZ R148, R74, R134.reuse ;  /* 0x000000864a947220 */ /* 0x080fe20000410000 */
[----:B------:R-:W-:Y:S01]  /*4750*/  FFMA.FTZ R151, R76, R81, R145 ;  /* 0x000000514c977223 */ /* 0x000fe20000010091 */
[----:B------:R-:W-:Y:S01]  /*4760*/  FMUL.FTZ R75, R73, R134 ;  /* 0x00000086494b7220 */ /* 0x000fe20000410000 */
[----:B------:R-:W-:-:S02]  /*4770*/  HADD2.F32 R83, -RZ, R83.H0_H0 ;  /* 0x20000053ff537230 */ /* 0x000fc40000004100 */
[-C--:B------:R-:W-:Y:S01]  /*4780*/  FFMA.FTZ R148, R73, R72.reuse, -R148 ;  /* 0x0000004849947223 */ /* 0x080fe20000010894 */
[--C-:B------:R-:W-:Y:S02]  /*4790*/  HADD2.F32 R73, -RZ, R51.reuse.H1_H1 ;  /* 0x30000033ff497230 */ /* 0x100fe40000004100 */
[----:B------:R-:W-:Y:S01]  /*47a0*/  FFMA.FTZ R81, R74, R72, R75 ;  /* 0x000000484a517223 */ /* 0x000fe2000001004b */
[----:B------:R-:W-:Y:S01]  /*47b0*/  HADD2.F32 R72, -RZ, R51.H0_H0 ;  /* 0x20000033ff487230 */ /* 0x000fe20000004100 */
[----:B------:R-:W-:Y:S01]  /*47c0*/  F2FP.SATFINITE.E4M3.F32.PACK_AB_MERGE_C R150, R151, R150, RZ ;  /* 0x000000969796723e */ /* 0x000fe200048070ff */
[--C-:B------:R-:W-:Y:S02]  /*47d0*/  HADD2.F32 R51, -RZ, R50.reuse.H0_H0 ;  /* 0x20000032ff337230 */ /* 0x100fe40000004100 */
[-C--:B------:R-:W-:Y:S01]  /*47e0*/  FMUL.FTZ R145, R73, R83.reuse ;  /* 0x0000005349917220 */ /* 0x080fe20000410000 */
[----:B------:R-:W-:Y:S02]  /*47f0*/  HADD2.F32 R50, -RZ, R50.H1_H1 ;  /* 0x30000032ff327230 */ /* 0x000fe40000004100 */
[----:B------:R-:W-:Y:S01]  /*4800*/  FMUL.FTZ R76, R72, R83 ;  /* 0x00000053484c7220 */ /* 0x000fe20000410000 */
[----:B------:R-:W-:Y:S01]  /*4810*/  HADD2.F32 R82, -RZ, R82.H0_H0 ;  /* 0x20000052ff527230 */ /* 0x000fe20000004100 */
[----:B------:R-:W-:Y:S01]  /*4820*/  F2FP.SATFINITE.E4M3.F32.PACK_AB_MERGE_C R81, R81, R148, RZ ;  /* 0x000000945151723e */ /* 0x000fe200048070ff */
[----:B------:R-:W-:Y:S01]  /*4830*/  HADD2.F32 R80, -RZ, R80.H0_H0 ;  /* 0x20000050ff507230 */ /* 0x000fe20000004100 */
[----:B------:R-:W-:Y:S01]  /*4840*/  F2FP.SATFINITE.E4M3.F32.PACK_AB_MERGE_C R48, R149, R146, R153 ;  /* 0x000000929530723e */ /* 0x000fe20004807099 */
[----:B------:R-:W-:-:S02]  /*4850*/  HADD2.F32 R78, -RZ, R78.H0_H0 ;  /* 0x2000004eff4e7230 */ /* 0x000fc40000004100 */
        /* <DEDUP_REMOVED lines=8> */
.L_x_7521:
[----:B------:R-:W-:Y:S05]  /*48e0*/  BSYNC B3 ;  /* 0x0000000000037941 */ /* 0x000fea0003800000 */
.L_x_7520:
[----:B------:R-:W-:Y:S02]  /*48f0*/  ULDC.64 UR4, c[0x0][0x2d8] ;  /* 0x0000b60000047ab9 */ /* 0x000fe40000000a00 */
[----:B------:R-:W-:-:S04]  /*4900*/  IADD3 R72, P2, P3, R79, UR4, R44 ;  /* 0x000000044f487c10 */ /* 0x000fc8000fb5e02c */
[----:B------:R-:W-:-:S05]  /*4910*/  IADD3.X R73, R77, UR5, R38, P2, P3 ;  /* 0x000000054d497c10 */ /* 0x000fca00097e6426 */
[----:B--2---:R2:W-:Y:S04]  /*4920*/  STG.E.128 desc[UR60][R72.64], R48 ;  /* 0x0000003048007986 */ /* 0x0045e8000c101d3c */
.L_x_7519:
[----:B------:R-:W-:Y:S05]  /*4930*/  BSYNC B2 ;  /* 0x0000000000027941 */ /* 0x000fea0003800000 */
.L_x_7518:
[----:B------:R-:W-:Y:S05]  /*4940*/  @P1 BRA `(.L_x_7517) ;  /* 0x0000000400e01947 */ /* 0x000fea0003800000 */
[----:B------:R-:W-:Y:S01]  /*4950*/  LOP3.LUT P2, RZ, R229, 0x4, RZ, 0xc0, !PT ;  /* 0x00000004e5ff7812 */ /* 0x000fe2000784c0ff */
[C---:B-12---:R-:W-:Y:S01]  /*4960*/  VIADD R49, R152.reuse, 0x40 ;  /* 0x0000004098317836 */ /* 0x046fe20000000000 */
[----:B------:R-:W-:Y:S11]  /*4970*/  BSSY B2, `(.L_x_7522) ;  /* 0x0000071000027945 */ /* 0x000ff60003800000 */
[----:B------:R-:W-:Y:S01]  /*4980*/  @P2 VIADD R49, R152, 0xffffffc0 ;  /* 0xffffffc098312836 */ /* 0x000fe20000000000 */
        /* <DEDUP_REMOVED lines=13> */
[----:B------:R-:W-:Y:S02]  /*4a60*/  PRMT R72, R72, 0x654, R69 ;  /* 0x0000065448487816 */ /* 0x000fe40000000045 */
[----:B------:R-:W-:Y:S01]  /*4a70*/  PRMT R70, R75, 0x654, R68 ;  /* 0x000006544b467816 */ /* 0x000fe20000000044 */
[----:B-1----:R-:W-:Y:S01]  /*4a80*/  IMAD.MOV.U32 R68, RZ, RZ, R48 ;  /* 0x000000ffff447224 */ /* 0x002fe200078e0030 */
        /* <DEDUP_REMOVED lines=78> */
[----:B------:R-:W-:Y:S01]  /*4f70*/  FMUL.FTZ R80, R68, R75 ;  /* 0x0000004b44507220 */ /* 0x000fe20000410000 */
[----:B------:R-:W-:-:S02]  /*4f80*/  HADD2.F32 R50, -RZ, R50.H1_H1 ;  /* 0x30000032ff327230 */ /* 0x000fc40000004100 */
[----:B------:R-:W-:Y:S01]  /*4f90*/  FMUL.FTZ R73, R69, R75 ;  /* 0x0000004b45497220 */ /* 0x000fe20000410000 */
[----:B------:R-:W-:Y:S01]  /*4fa0*/  HADD2.F32 R78, -RZ, R78.H0_H0 ;  /* 0x2000004eff4e7230 */ /* 0x000fe20000004100 */
[----:B------:R-:W-:Y:S01]  /*4fb0*/  F2FP.SATFINITE.E4M3.F32.PACK_AB_MERGE_C R76, R76, R83, RZ ;  /* 0x000000534c4c723e */ /* 0x000fe200048070ff */
        /* <DEDUP_REMOVED lines=11> */
[----:B------:R-:W-:-:S07]  /*5070*/  F2FP.SATFINITE.E4M3.F32.PACK_AB_MERGE_C R50, R71, R70, R76 ;  /* 0x000000464732723e */ /* 0x000fce000480704c */
.L_x_7523:
[----:B------:R-:W-:Y:S05]  /*5080*/  BSYNC B2 ;  /* 0x0000000000027941 */ /* 0x000fea0003800000 */
.L_x_7522:
[----:B------:R-:W-:Y:S02]  /*5090*/  ULDC.64 UR4, c[0x0][0x2d8] ;  /* 0x0000b60000047ab9 */ /* 0x000fe40000000a00 */
[----:B------:R-:W-:-:S04]  /*50a0*/  IADD3 R68, P2, P3, R40, UR4, R79 ;  /* 0x0000000428447c10 */ /* 0x000fc8000fb5e04f */
[----:B------:R-:W-:-:S05]  /*50b0*/  IADD3.X R69, R106, UR5, R77, P2, P3 ;  /* 0x000000056a457c10 */ /* 0x000fca00097e644d */
[----:B-1----:R3:W-:Y:S04]  /*50c0*/  STG.E.128 desc[UR60][R68.64], R48 ;  /* 0x0000003044007986 */ /* 0x0027e8000c101d3c */
.L_x_7517:
[----:B------:R-:W-:Y:S05]  /*50d0*/  BSYNC B1 ;  /* 0x0000000000017941 */ /* 0x000fea0003800000 */
.L_x_7516:
[----:B------:R-:W-:Y:S01]  /*50e0*/  ISETP.NE.AND P2, PT, R147, RZ, PT ;  /* 0x000000ff9300720c */ /* 0x000fe20003f45270 */
[----:B------:R-:W-:-:S12]  /*50f0*/  BSSY B1, `(.L_x_7524) ;  /* 0x00000f4000017945 */ /* 0x000fd80003800000 */
[----:B------:R-:W-:Y:S05]  /*5100*/  @P2 BRA `(.L_x_7525) ;  /* 0x0000000c00c82947 */ /* 0x000fea0003800000 */
[----:B------:R-:W-:Y:S01]  /*5110*/  IADD3 R71, P2, P3, R20, R126, R18 ;  /* 0x0000007e14477210 */ /* 0x000fe20007b5e012 */
[----:B------:R-:W-:Y:S03]  /*5120*/  BSSY B2, `(.L_x_7526) ;  /* 0x0000077000027945 */ /* 0x000fe60003800000 */
[----:B---3--:R-:W-:Y:S01]  /*5130*/  IADD3.X R69, R14, R129, R19, P2, P3 ;  /* 0x000000810e457210 */ /* 0x008fe200017e6413 */
        /* <DEDUP_REMOVED lines=40> */
[C---:B------:R-:W-:Y:S01]  /*53c0*/  FMUL.FTZ R73, R67.reuse, R74 ;  /* 0x0000004a43497220 */ /* 0x040fe20000410000 */
[----:B------:R-:W-:Y:S01]  /*53d0*/  F2FP.F16.E4M3.UNPACK_B R65, R64.H1 ;  /* 0x00000040ff41723e */ /* 0x000fe200030006ff */
[C---:B------:R-:W-:Y:S01]  /*53e0*/  FMUL.FTZ R74, R66.reuse, R74 ;  /* 0x0000004a424a7220 */ /* 0x040fe20000410000 */
[----:B------:R-:W-:Y:S01]  /*53f0*/  F2FP.F16.E4M3.UNPACK_B R64, R64 ;  /* 0x00000040ff40723e */ /* 0x000fe200020006ff */
[----:B------:R-:W-:Y:S01]  /*5400*/  FFMA.FTZ R76, R66, R68, -R73 ;  /* 0x00000044424c7223 */ /* 0x000fe20000010849 */
[----:B------:R-:W-:Y:S01]  /*5410*/  FFMA.FTZ R48, R48, R70, -R77 ;  /* 0x0000004630307223 */ /* 0x000fe2000001084d */
[----:B------:R-:W-:Y:S01]  /*5420*/  FFMA.FTZ R79, R67, R68, R74 ;  /* 0x00000044434f7223 */ /* 0x000fe2000001004a */
[----:B------:R-:W-:Y:S01]  /*5430*/  F2FP.F16.E4M3.UNPACK_B R141, R141 ;  /* 0x0000008dff8d723e */ /* 0x000fe200020006ff */
[----:B------:R-:W-:-:S02]  /*5440*/  HADD2.F32 R66, -RZ, R65.H0_H0 ;  /* 0x20000041ff427230 */ /* 0x000fc40000004100 */
[----:B------:R-:W-:Y:S01]  /*5450*/  HADD2.F32 R67, -RZ, R65.H1_H1 ;  /* 0x30000041ff437230 */ /* 0x000fe20000004100 */
[----:B------:R-:W-:Y:S01]  /*5460*/  F2FP.SATFINITE.E4M3.F32.PACK_AB_MERGE_C R83, R79, R76, RZ ;  /* 0x0000004c4f53723e */ /* 0x000fe200048070ff */
[----:B------:R-:W-:Y:S02]  /*5470*/  HADD2.F32 R70, -RZ, R142.H1_H1 ;  /* 0x3000008eff467230 */ /* 0x000fe40000004100 */
[----:B------:R-:W-:Y:S01]  /*5480*/  HADD2.F32 R65, -RZ, R64.H0_H0 ;  /* 0x20000040ff417230 */ /* 0x000fe20000004100 */
[----:B------:R-:W-:Y:S01]  /*5490*/  F2FP.SATFINITE.E4M3.F32.PACK_AB_MERGE_C R49, R49, R48, R83 ;  /* 0x000000303131723e */ /* 0x000fe20004807053 */
[----:B------:R-:W-:Y:S02]  /*54a0*/  HADD2.F32 R142, -RZ, R142.H0_H0 ;  /* 0x2000008eff8e7230 */ /* 0x000fe40000004100 */
[-C--:B------:R-:W-:Y:S01]  /*54b0*/  FMUL.FTZ R77, R67, R70.reuse ;  /* 0x00000046434d7220 */ /* 0x080fe20000410000 */
[----:B------:R-:W-:Y:S02]  /*54c0*/  HADD2.F32 R64, -RZ, R64.H1_H1 ;  /* 0x30000040ff407230 */ /* 0x000fe40000004100 */
[----:B------:R-:W-:Y:S01]  /*54d0*/  FMUL.FTZ R74, R66, R70 ;  /* 0x00000046424a7220 */ /* 0x000fe20000410000 */
[----:B------:R-:W-:-:S02]  /*54e0*/  HADD2.F32 R68, -RZ, R141.H1_H1 ;  /* 0x3000008dff447230 */ /* 0x000fc40000004100 */
[-C--:B------:R-:W-:Y:S01]  /*54f0*/  FMUL.FTZ R73, R65, R142.reuse ;  /* 0x0000008e41497220 */ /* 0x080fe20000410000 */
[----:B------:R-:W-:Y:S02]  /*5500*/  HADD2.F32 R141, -RZ, R141.H0_H0 ;  /* 0x2000008dff8d7230 */ /* 0x000fe40000004100 */
[----:B------:R-:W-:Y:S01]  /*5510*/  FMUL.FTZ R70, R64, R142 ;  /* 0x0000008e40467220 */ /* 0x000fe20000410000 */
[-C--:B------:R-:W-:Y:S01]  /*5520*/  FFMA.FTZ R66, R66, R68.reuse, -R77 ;  /* 0x0000004442427223 */ /* 0x080fe2000001084d */
[----:B------:R-:W-:Y:S02]  /*5530*/  FFMA.FTZ R67, R67, R68, R74 ;  /* 0x0000004443437223 */ /* 0x000fe4000001004a */
[-C--:B------:R-:W-:Y:S01]  /*5540*/  FFMA.FTZ R77, R65, R141.reuse, -R70 ;  /* 0x0000008d414d7223 */ /* 0x080fe20000010846 */
[----:B------:R-:W-:Y:S01]  /*5550*/  FFMA.FTZ R78, R64, R141, R73 ;  /* 0x0000008d404e7223 */ /* 0x000fe20000010049 */
[----:B------:R-:W-:Y:S02]  /*5560*/  F2FP.F16.E4M3.UNPACK_B R65, R51.H1 ;  /* 0x00000033ff41723e */ /* 0x000fe400030006ff */
[----:B------:R-:W-:-:S02]  /*5570*/  F2FP.F16.E4M3.UNPACK_B R73, R75.H1 ;  /* 0x0000004bff49723e */ /* 0x000fc400030006ff */
        /* <DEDUP_REMOVED lines=44> */
.L_x_7529:
[----:B------:R-:W-:Y:S05]  /*5840*/  BSYNC B3 ;  /* 0x0000000000037941 */ /* 0x000fea0003800000 */
.L_x_7528:
[----:B------:R-:W-:Y:S02]  /*5850*/  ULDC.64 UR4, c[0x0][0x2d8] ;  /* 0x0000b60000047ab9 */ /* 0x000fe40000000a00 */
[----:B------:R-:W-:-:S04]  /*5860*/  IADD3 R64, P2, P3, R71, UR4, R44 ;  /* 0x0000000447407c10 */ /* 0x000fc8000fb5e02c */
[----:B------:R-:W-:-:S05]  /*5870*/  IADD3.X R65, R69, UR5, R38, P2, P3 ;  /* 0x0000000545417c10 */ /* 0x000fca00097e6426 */
[----:B--2---:R3:W-:Y:S04]  /*5880*/  STG.E.128 desc[UR60][R64.64], R48 ;  /* 0x0000003040007986 */ /* 0x0047e8000c101d3c */
.L_x_7527:
[----:B------:R-:W-:Y:S05]  /*5890*/  BSYNC B2 ;  /* 0x0000000000027941 */ /* 0x000fea0003800000 */
.L_x_7526:
        /* <DEDUP_REMOVED lines=22> */
[----:B-1----:R-:W-:Y:S01]  /*5a00*/  IMAD.MOV.U32 R60, RZ, RZ, R48 ;  /* 0x000000ffff3c7224 */ /* 0x002fe200078e0030 */
[----:B------:R-:W-:Y:S02]  /*5a10*/  LOP3.LUT R63, R63, 0xff00, R64, 0xf8, !PT ;  /* 0x0000ff003f3f7812 */ /* 0x000fe400078ef840 */
[----:B------:R-:W-:Y:S01]  /*5a20*/  LOP3.LUT R61, R61, 0xff00, R62, 0xf8, !PT ;  /* 0x0000ff003d3d7812 */ /* 0x000fe200078ef83e */
[----:B------:R-:W-:Y:S01]  /*5a30*/  IMAD.U32 R62, R67, 0x10000, RZ ;  /* 0x00010000433e7824 */ /* 0x000fe200078e00ff */
[----:B------:R-:W-:-:S02]  /*5a40*/  F2FP.F16.E4M3.UNPACK_B R48, R49 ;  /* 0x00000031ff30723e */ /* 0x000fc400020006ff */
        /* <DEDUP_REMOVED lines=89> */
.L_x_7531:
[----:B------:R-:W-:Y:S05]  /*5fe0*/  BSYNC B2 ;  /* 0x0000000000027941 */ /* 0x000fea0003800000 */
.L_x_7530:
[----:B------:R-:W-:Y:S02]  /*5ff0*/  ULDC.64 UR4, c[0x0][0x2d8] ;  /* 0x0000b60000047ab9 */ /* 0x000fe40000000a00 */
[----:B------:R-:W-:-:S04]  /*6000*/  IADD3 R60, P2, P3, R40, UR4, R71 ;  /* 0x00000004283c7c10 */ /* 0x000fc8000fb5e047 */
[----:B------:R-:W-:-:S05]  /*6010*/  IADD3.X R61, R106, UR5, R69, P2, P3 ;  /* 0x000000056a3d7c10 */ /* 0x000fca00097e6445 */
[----:B-1----:R4:W-:Y:S04]  /*6020*/  STG.E.128 desc[UR60][R60.64], R48 ;  /* 0x000000303c007986 */ /* 0x0029e8000c101d3c */
.L_x_7525:
[----:B------:R-:W-:Y:S05]  /*6030*/  BSYNC B1 ;  /* 0x0000000000017941 */ /* 0x000fea0003800000 */
.L_x_7524:
        /* <DEDUP_REMOVED lines=17> */
[----:B--2---:R-:W-:Y:S01]  /*6150*/  MOV R58, R51 ;  /* 0x00000033003a7202 */ /* 0x004fe20000000f00 */
[----:B------:R-:W-:Y:S01]  /*6160*/  IMAD.SHL.U32 R51, R63, 0x100, RZ ;  /* 0x000001003f337824 */ /* 0x000fe200078e00ff */
[----:B------:R-:W-:Y:S02]  /*6170*/  PRMT R57, R64, 0x654, R57 ;  /* 0x0000065440397816 */ /* 0x000fe40000000039 */
[----:B------:R-:W-:Y:S02]  /*6180*/  SHF.R.U32.HI R62, RZ, 0x10, R59 ;  /* 0x00000010ff3e7819 */ /* 0x000fe4000001163b */
        /* <DEDUP_REMOVED lines=95> */
.L_x_7536:
[----:B------:R-:W-:Y:S05]  /*6780*/  BSYNC B2 ;  /* 0x0000000000027941 */ /* 0x000fea0003800000 */
.L_x_7535:
[----:B------:R-:W-:Y:S02]  /*6790*/  ULDC.64 UR4, c[0x0][0x2d8] ;  /* 0x0000b60000047ab9 */ /* 0x000fe40000000a00 */
[----:B------:R-:W-:-:S04]  /*67a0*/  IADD3 R56, P2, P3, R127, UR4, R44 ;  /* 0x000000047f387c10 */ /* 0x000fc8000fb5e02c */
[----:B------:R-:W-:-:S05]  /*67b0*/  IADD3.X R57, R129, UR5, R38, P2, P3 ;  /* 0x0000000581397c10 */ /* 0x000fca00097e6426 */
[----:B--2---:R1:W-:Y:S04]  /*67c0*/  STG.E.128 desc[UR60][R56.64], R48 ;  /* 0x0000003038007986 */ /* 0x0043e8000c101d3c */
.L_x_7534:
[----:B------:R-:W-:Y:S05]  /*67d0*/  BSYNC B1 ;  /* 0x0000000000017941 */ /* 0x000fea0003800000 */
.L_x_7533:
[----:B------:R-:W-:Y:S05]  /*67e0*/  @P1 BRA `(.L_x_7532) ;  /* 0x0000005400cc1947 */ /* 0x000fea0003800000 */
[----:B------:R-:W-:Y:S01]  /*67f0*/  LOP3.LUT P2, RZ, R229, 0x4, RZ, 0xc0, !PT ;  /* 0x00000004e5ff7812 */ /* 0x000fe2000784c0ff */
[C---:B-1234-:R-:W-:Y:S01]  /*6800*/  VIADD R49, R152.reuse, 0x40 ;  /* 0x0000004098317836 */ /* 0x05efe20000000000 */
[----:B------:R-:W-:Y:S11]  /*6810*/  BSSY B1, `(.L_x_7537) ;  /* 0x0000071000017945 */ /* 0x000ff60003800000 */
        /* <DEDUP_REMOVED lines=9> */
[--C-:B------:R-:W-:Y:S02]  /*68b0*/  SHF.R.U32.HI R61, RZ, 0x18, R53.reuse ;  /* 0x00000018ff3d7819 */ /* 0x100fe40000011635 */
[----:B------:R-:W-:Y:S02]  /*68c0*/  SHF.R.U32.HI R60, RZ, 0x10, R53 ;  /* 0x00000010ff3c7819 */ /* 0x000fe40000011635 */
[----:B------:R-:W-:-:S02]  /*68d0*/  SHF.R.U32.HI R59, RZ, 0x10, R55 ;  /* 0x00000010ff3b7819 */ /* 0x000fc40000011637 */
[----:B------:R-:W-:Y:S01]  /*68e0*/  LOP3.LUT R56, R55, 0xff0000ff, RZ, 0xc0, !PT ;  /* 0xff0000ff37387812 */ /* 0x000fe200078ec0ff */
[----:B------:R-:W-:Y:S01]  /*68f0*/  IMAD.SHL.U32 R55, R57, 0x100, RZ ;  /* 0x0000010039377824 */ /* 0x000fe200078e00ff */
[----:B------:R-:W-:Y:S01]  /*6900*/  MOV R53, R50 ;  /* 0x0000003200357202 */ /* 0x000fe20000000f00 */
[----:B------:R-:W-:Y:S01]  /*6910*/  IMAD.SHL.U32 R50, R58, 0x100, RZ ;  /* 0x000001003a327824 */ /* 0x000fe200078e00ff */
        /* <DEDUP_REMOVED lines=96> */
.L_x_7538:
[----:B------:R-:W-:Y:S05]  /*6f20*/  BSYNC B1 ;  /* 0x0000000000017941 */ /* 0x000fea0003800000 */
.L_x_7537:
[----:B------:R-:W-:Y:S02]  /*6f30*/  ULDC.64 UR4, c[0x0][0x2d8] ;  /* 0x0000b60000047ab9 */ /* 0x000fe40000000a00 */
[----:B------:R-:W-:-:S04]  /*6f40*/  IADD3 R52, P2, P3, R40, UR4, R127 ;  /* 0x0000000428347c10 */ /* 0x000fc8000fb5e07f */
[----:B------:R-:W-:-:S05]  /*6f50*/  IADD3.X R53, R106, UR5, R129, P2, P3 ;  /* 0x000000056a357c10 */ /* 0x000fca00097e6481 */
[----:B-1----:R1:W-:Y:S01]  /*6f60*/  STG.E.128 desc[UR60][R52.64], R48 ;  /* 0x0000003034007986 */ /* 0x0023e2000c101d3c */
[----:B------:R-:W-:Y:S05]  /*6f70*/  BRA `(.L_x_7532) ;  /* 0x0000004c00e87947 */ /* 0x000fea0003800000 */
.L_x_7496:
[----:B------:R-:W2:Y:S01]  /*6f80*/  LDL R52, [R1+0x5c] ;  /* 0x00005c0001347983 */ /* 0x000ea20000100800 */
[C---:B------:R-:W-:Y:S01]  /*6f90*/  ISETP.GE.AND P5, PT, R228.reuse, R118, PT ;  /* 0x00000076e400720c */ /* 0x040fe20003fa6270 */
[C---:B------:R-:W-:Y:S01]  /*6fa0*/  VIADD R60, R228.reuse, 0x40 ;  /* 0x00000040e43c7836 */ /* 0x040fe20000000000 */
[----:B------:R-:W-:Y:S01]  /*6fb0*/  P2R R61, PR, RZ, 0x1 ;  /* 0x00000001ff3d7803 */ /* 0x000fe20000000000 */
[----:B------:R-:W-:Y:S01]  /*6fc0*/  VIADD R62, R228, 0x80 ;  /* 0x00000080e43e7836 */ /* 0x000fe20000000000 */
[----:B------:R-:W-:-:S13]  /*6fd0*/  ISETP.GE.OR P5, PT, R18, R128, P5 ;  /* 0x000000801200720c */ /* 0x000fda0002fa6670 */
        /* <DEDUP_REMOVED lines=14> */
[----:B------:R-:W-:Y:S01]  /*70c0*/  @!P2 IMAD.MOV.U32 R49, RZ, RZ, R135 ;  /* 0x000000ffff31a224 */ /* 0x000fe200078e0087 */
[----:B------:R-:W-:-:S06]  /*70d0*/  @!P2 MOV R51, R109 ;  /* 0x0000006d0033a202 */ /* 0x000fcc0000000f00 */
        /* <DEDUP_REMOVED lines=70> */
[----:B------:R-:W-:Y:S02]  /*7540*/  IMAD.MOV.U32 R152, RZ, RZ, R62 ;  /* 0x000000ffff987224 */ /* 0x000fe400078e003e */
[----:B------:R-:W-:Y:S02]  /*7550*/  IMAD.MOV.U32 R153, RZ, RZ, R60 ;  /* 0x000000ffff997224 */ /* 0x000fe400078e003c */
[----:B------:R-:W-:Y:S02]  /*7560*/  IMAD.MOV.U32 R150, RZ, RZ, R58 ;  /* 0x000000ffff967224 */ /* 0x000fe400078e003a */
[----:B------:R-:W-:-:S02]  /*7570*/  IMAD.MOV.U32 R151, RZ, RZ, R56 ;  /* 0x000000ffff977224 */ /* 0x000fc400078e0038 */
[----:B------:R-:W-:Y:S02]  /*7580*/  IMAD.MOV.U32 R146, RZ, RZ, R66 ;  /* 0x000000ffff927224 */ /* 0x000fe400078e0042 */
[----:B------:R-:W-:Y:S01]  /*7590*/  IMAD.MOV.U32 R147, RZ, RZ, R64 ;  /* 0x000000ffff937224 */ /* 0x000fe200078e0040 */
[----:B------:R-:W-:Y:S01]  /*75a0*/  MOV R148, R70 ;  /* 0x0000004600947202 */ /* 0x000fe20000000f00 */
[----:B------:R-:W-:Y:S01]  /*75b0*/  IMAD.MOV.U32 R149, RZ, RZ, R68 ;  /* 0x000000ffff957224 */ /* 0x000fe200078e0044 */
[----:B------:R-:W-:Y:S06]  /*75c0*/  @!P5 BRA `(.L_x_7539) ;  /* 0x000000000004d947 */ /* 0x000fec0003800000 */
[----:B------:R-:W-:Y:S01]  /*75d0*/  BPT.TRAP 0x1 ;  /* 0x000000040000795c */ /* 0x000fe20000300000 */
.L_x_7539:
        /* <DEDUP_REMOVED lines=9> */
.L_x_7801:
[----:B------:R-:W-:Y:S05]  /*7670*/  BSYNC B1 ;  /* 0x0000000000017941 */ /* 0x000fea0003800000 */
.L_x_7540:
        /* <DEDUP_REMOVED lines=12> */
[----:B------:R-:W-:-:S04]  /*7740*/  IADD3 R155, R155, R135, RZ ;  /* 0x000000879b9b7210 */ /* 0x000fc80007ffe0ff */
[----:B------:R-:W-:Y:S01]  /*7750*/  IADD3.X R161, R38, R155, R37, P3, P4 ;  /* 0x0000009b26a17210 */ /* 0x000fe20001fe8425 */
[----:B-1----:R-:W-:Y:S01]  /*7760*/  VIADD R83, R81, 0xffffff80 ;  /* 0xffffff8051537836 */ /* 0x002fe20000000000 */
[----:B------:R-:W-:-:S04]  /*7770*/  SHF.R.S32.HI R81, RZ, 0x1f, R80 ;  /* 0x0000001fff517819 */ /* 0x000fc80000011450 */
[----:B------:R-:W-:Y:S02]  /*7780*/  LEA.HI R80, R81, R80, RZ, 0x5 ;  /* 0x0000005051507211 */ /* 0x000fe400078f28ff */
[----:B------:R-:W-:Y:S02]  /*7790*/  SHF.R.S32.HI R82, RZ, 0x1f, R83 ;  /* 0x0000001fff527819 */ /* 0x000fe40000011453 */
[----:B------:R-:W-:Y:S02]  /*77a0*/  LEA.HI.SX32 R80, R80, R35, 0x1b ;  /* 0x0000002350507211 */ /* 0x000fe400078fdaff */
[----:B------:R-:W-:-:S03]  /*77b0*/  LEA.HI R82, R82, R83, RZ, 0x5 ;  /* 0x0000005352527211 */ /* 0x000fc600078f28ff */
[----:B------:R-:W-:Y:S02]  /*77c0*/  IMAD.SHL.U32 R157, R80, 0x10, RZ ;  /* 0x00000010509d7824 */ /* 0x000fe400078e00ff */
[----:B------:R-:W-:-:S03]  /*77d0*/  IMAD.SHL.U32 R82, R82, 0x20, RZ ;  /* 0x0000002052527824 */ /* 0x000fc600078e00ff */
[----:B------:R-:W-:Y:S02]  /*77e0*/  LOP3.LUT R81, R3, 0x70, R157, 0xf8, !PT ;  /* 0x0000007003517812 */ /* 0x000fe400078ef89d */
[----:B------:R-:W-:Y:S02]  /*77f0*/  LOP3.LUT R82, R82, 0xfffffc00, RZ, 0xc0, !PT ;  /* 0xfffffc0052527812 */ /* 0x000fe400078ec0ff */
        /* <DEDUP_REMOVED lines=19> */
[----:B------:R-:W-:Y:S01]  /*7930*/  SHF.R.U32.HI R167, RZ, 0x8, R51 ;  /* 0x00000008ffa77819 */ /* 0x000fe20000011633 */
[----:B------:R-:W-:Y:S01]  /*7940*/  IMAD.U32 R49, R49, 0x10000, RZ ;  /* 0x0001000031317824 */ /* 0x000fe200078e00ff */
[----:B------:R-:W-:Y:S02]  /*7950*/  SHF.R.U32.HI R165, RZ, 0x18, R55 ;  /* 0x00000018ffa57819 */ /* 0x000fe40000011637 */
[----:B------:R-:W-:-:S02]  /*7960*/  LOP3.LUT R164, R55, 0xff, RZ, 0xc0, !PT ;  /* 0x000000ff37a47812 */ /* 0x000fc400078ec0ff */
[----:B------:R-:W-:Y:S02]  /*7970*/  SHF.R.U32.HI R169, RZ, 0x18, R51 ;  /* 0x00000018ffa97819 */ /* 0x000fe40000011633 */
[----:B------:R-:W-:Y:S02]  /*7980*/  LOP3.LUT R54, R51, 0xff, RZ, 0xc0, !PT ;  /* 0x000000ff33367812 */ /* 0x000fe400078ec0ff */
[----:B------:R-:W-:Y:S01]  /*7990*/  LOP3.LUT R52, R52, 0xff00, R53, 0xf8, !PT ;  /* 0x0000ff0034347812 */ /* 0x000fe200078ef835 */
[----:B------:R-:W-:Y:S01]  /*79a0*/  IMAD.U32 R53, R50, 0x10000, RZ ;  /* 0x0001000032357824 */ /* 0x000fe200078e00ff */
[----:B------:R-:W-:Y:S02]  /*79b0*/  SHF.R.U32.HI R48, RZ, 0x10, R51 ;  /* 0x00000010ff307819 */ /* 0x000fe40000011633 */
[--C-:B------:R-:W-:Y:S02]  /*79c0*/  SHF.R.U32.HI R168, RZ, 0x8, R55.reuse ;  /* 0x00000008ffa87819 */ /* 0x100fe40000011637 */
[----:B------:R-:W-:Y:S01]  /*79d0*/  SHF.R.U32.HI R51, RZ, 0x10, R55 ;  /* 0x00000010ff337819 */ /* 0x000fe20000011637 */
[----:B------:R-:W-:Y:S01]  /*79e0*/  IMAD.SHL.U32 R55, R167, 0x100, RZ ;  /* 0x00000100a7377824 */ /* 0x000fe200078e00ff */
[----:B------:R-:W-:Y:S01]  /*79f0*/  PRMT R165, R165, 0x654, R164 ;  /* 0x00000654a5a57816 */ /* 0x000fe200000000a4 */
[----:B------:R-:W-:Y:S01]  /*7a00*/  IMAD.SHL.U32 R168, R168, 0x100, RZ ;  /* 0x00000100a8a87824 */ /* 0x000fe200078e00ff */
[----:B------:R-:W-:Y:S01]  /*7a10*/  PRMT R54, R169, 0x654, R54 ;  /* 0x00000654a9367816 */ /* 0x000fe20000000036 */
        /* <DEDUP_REMOVED lines=8> */
[----:B--2---:R-:W-:-:S02]  /*7aa0*/  F2FP.F16.E4M3.UNPACK_B R55, R84.H1 ;  /* 0x00000054ff37723e */ /* 0x004fc400030006ff */
[----:B-1----:R-:W-:Y:S02]  /*7ab0*/  F2FP.F16.E4M3.UNPACK_B R54, R80.H1 ;  /* 0x00000050ff36723e */ /* 0x002fe400030006ff */
[----:B------:R-:W-:Y:S01]  /*7ac0*/  LOP3.LUT R48, R162, 0xff0000, R53, 0xf8, !PT ;  /* 0x00ff0000a2307812 */ /* 0x000fe200078ef835 */
        /* <DEDUP_REMOVED lines=17> */
[----:B------:R-:W-:Y:S02]  /*7be0*/  F2FP.F16.E4M3.UNPACK_B R84, R84 ;  /* 0x00000054ff54723e */ /* 0x000fe400020006ff */
[----:B------:R-:W-:-:S02]  /*7bf0*/  F2FP.F16.E4M3.UNPACK_B R159, R80 ;  /* 0x00000050ff9f723e */ /* 0x000fc400020006ff */
[----:B------:R-:W-:Y:S01]  /*7c00*/  LOP3.LUT R49, R168, 0xff0000, R167, 0xf8, !PT ;  /* 0x00ff0000a8317812 */ /* 0x000fe200078ef8a7 */
        /* <DEDUP_REMOVED lines=10> */
[----:B------:R-:W-:Y:S01]  /*7cb0*/  FMUL.FTZ R167, R80, R167 ;  /* 0x000000a750a77220 */ /* 0x000fe20000410000 */
[----:B------:R-:W-:Y:S01]  /*7cc0*/  HADD2.F32 R163, -RZ, R84.H1_H1 ;  /* 0x30000054ffa37230 */ /* 0x000fe20000004100 */
[----:B------:R-:W-:Y:S01]  /*7cd0*/  F2FP.F16.E4M3.UNPACK_B R168, R158.H1 ;  /* 0x0000009effa8723e */ /* 0x000fe200030006ff */
[----:B------:R-:W-:Y:S02]  /*7ce0*/  HADD2.F32 R159, -RZ, R159.H1_H1 ;  /* 0x3000009fff9f7230 */ /* 0x000fe40000004100 */
[-C--:B------:R-:W-:Y:S01]  /*7cf0*/  FFMA.FTZ R84, R160, R165.reuse, R167 ;  /* 0x000000a5a0547223 */ /* 0x080fe200000100a7 */
[----:B------:R-:W-:Y:S02]  /*7d00*/  HADD2.F32 R162, -RZ, R164.H1_H1 ;  /* 0x300000a4ffa27230 */ /* 0x000fe40000004100 */
[----:B------:R-:W-:Y:S01]  /*7d10*/  FMUL.FTZ R160, R163, R166 ;  /* 0x000000a6a3a07220 */ /* 0x000fe20000410000 */
[----:B------:R-:W-:Y:S01]  /*7d20*/  F2FP.F16.E4M3.UNPACK_B R164, R86.H1 ;  /* 0x00000056ffa4723e */ /* 0x000fe200030006ff */
[C---:B------:R-:W-:Y:S01]  /*7d30*/  FMUL.FTZ R166, R159.reuse, R166 ;  /* 0x000000a69fa67220 */ /* 0x040fe20000410000 */
[----:B------:R-:W-:Y:S01]  /*7d40*/  FFMA.FTZ R80, R80, R165, -R169 ;  /* 0x000000a550507223 */ /* 0x000fe200000108a9 */
        /* <DEDUP_REMOVED lines=16> */
[----:B------:R-:W-:Y:S02]  /*7e50*/  HADD2.F32 R167, -RZ, R167.H1_H1 ;  /* 0x300000a7ffa77230 */ /* 0x000fe40000004100 */
[----:B------:R-:W-:Y:S01]  /*7e60*/  FFMA.FTZ R162, R165, R168, R170 ;  /* 0x000000a8a5a27223 */ /* 0x000fe200000100aa */
[-C--:B------:R-:W-:Y:S01]  /*7e70*/  FMUL.FTZ R169, R166, R171.reuse ;  /* 0x000000aba6a97220 */ /* 0x080fe20000410000 */
[----:B------:R-:W-:Y:S01]  /*7e80*/  F2FP.F16.E4M3.UNPACK_B R165, R158 ;  /* 0x0000009effa5723e */ /* 0x000fe200020006ff */
[C---:B------:R-:W-:Y:S01]  /*7e90*/  FMUL.FTZ R171, R164.reuse, R171 ;  /* 0x000000aba4ab7220 */ /* 0x040fe20000410000 */
[----:B------:R-:W-:Y:S01]  /*7ea0*/  F2FP.F16.E4M3.UNPACK_B R158, R86 ;  /* 0x00000056ff9e723e */ /* 0x000fe200020006ff */
[-C--:B------:R-:W-:Y:S01]  /*7eb0*/  FFMA.FTZ R177, R164, R167.reuse, -R169 ;  /* 0x000000a7a4b17223 */ /* 0x080fe200000108a9 */
[----:B------:R-:W-:Y:S01]  /*7ec0*/  F2FP.F16.E4M3.UNPACK_B R164, R156 ;  /* 0x0000009cffa4723e */ /* 0x000fe200020006ff */
[----:B------:R-:W-:Y:S01]  /*7ed0*/  FFMA.FTZ R179, R166, R167, R171 ;  /* 0x000000a7a6b37223 */ /* 0x000fe200000100ab */
[--C-:B------:R-:W-:Y:S01]  /*7ee0*/  HADD2.F32 R169, -RZ, R165.reuse.H0_H0 ;  /* 0x200000a5ffa97230 */ /* 0x100fe20000004100 */
[----:B------:R-:W-:Y:S01]  /*7ef0*/  F2FP.SATFINITE.E4M3.F32.PACK_AB_MERGE_C R52, R55, R52, RZ ;  /* 0x000000343734723e */ /* 0x000fe200048070ff */
[----:B------:R-:W-:Y:S01]  /*7f00*/  HADD2.F32 R156, -RZ, R158.H0_H0 ;  /* 0x2000009eff9c7230 */ /* 0x000fe20000004100 */
[----:B------:R-:W-:Y:S01]  /*7f10*/  F2FP.F16.E4M3.UNPACK_B R54, R85 ;  /* 0x00000055ff36723e */ /* 0x000fe200020006ff */
[----:B------:R-:W-:Y:S01]  /*7f20*/  HADD2.F32 R171, -RZ, R165.H1_H1 ;  /* 0x300000a5ffab7230 */ /* 0x000fe20000004100 */
[----:B------:R-:W-:Y:S01]  /*7f30*/  F2FP.F16.E4M3.UNPACK_B R55, R51 ;  /* 0x00000033ff37723e */ /* 0x000fe200020006ff */
        /* <DEDUP_REMOVED lines=10> */
[----:B------:R-:W-:Y:S01]  /*7fe0*/  F2FP.F16.E4M3.UNPACK_B R53, R81 ;  /* 0x00000051ff35723e */ /* 0x000fe200020006ff */
[-C--:B------:R-:W-:Y:S01]  /*7ff0*/  FFMA.FTZ R173, R86, R165.reuse, -R173 ;  /* 0x000000a556ad7223 */ /* 0x080fe200000108ad */
[----:B------:R-:W-:Y:S01]  /*8000*/  FFMA.FTZ R86, R156, R165, R169 ;  /* 0x000000a59c567223 */ /* 0x000fe200000100a9 */
[-C--:B------:R-:W-:Y:S01]  /*8010*/  FFMA.FTZ R171, R158, R167.reuse, R171 ;  /* 0x000000a79eab7223 */ /* 0x080fe200000100ab */
[----:B------:R-:W-:Y:S01]  /*8020*/  FFMA.FTZ R82, R82, R167, -R175 ;  /* 0x000000a752527223 */ /* 0x000fe200000108af */
[----:B------:R-:W-:Y:S01]  /*8030*/  F2FP.SATFINITE.E4M3.F32.PACK_AB_MERGE_C R80, R159, R80, R52 ;  /* 0x000000509f50723e */ /* 0x000fe20004807034 */
[----:B------:R-:W-:Y:S01]  /*8040*/  HADD2.F32 R156, -RZ, R54.H0_H0 ;  /* 0x20000036ff9c7230 */ /* 0x000fe20000004100 */
[----:B------:R-:W-:Y:S01]  /*8050*/  F2FP.F16.E4M3.UNPACK_B R158, R50 ;  /* 0x00000032ff9e723e */ /* 0x000fe200020006ff */
[----:B------:R-:W-:Y:S01]  /*8060*/  HADD2.F32 R163, -RZ, R55.H0_H0 ;  /* 0x20000037ffa37230 */ /* 0x000fe20000004100 */
[----:B------:R-:W-:Y:S01]  /*8070*/  F2FP.SATFINITE.E4M3.F32.PACK_AB_MERGE_C R160, R177, R160, RZ ;  /* 0x000000a0b1a0723e */ /* 0x000fe200048070ff */
[----:B------:R-:W-:Y:S01]  /*8080*/  HADD2.F32 R52, -RZ, R53.H0_H0 ;  /* 0x20000035ff347230 */ /* 0x000fe20000004100 */
[----:B------:R-:W-:Y:S01]  /*8090*/  F2FP.F16.E4M3.UNPACK_B R85, R85.H1 ;  /* 0x00000055ff55723e */ /* 0x000fe200030006ff */
        /* <DEDUP_REMOVED lines=17> */
[----:B------:R-:W-:Y:S01]  /*81b0*/  F2FP.SATFINITE.E4M3.F32.PACK_AB_MERGE_C R162, R179, R162, RZ ;  /* 0x000000a2b3a2723e */ /* 0x000fe200048070ff */
[----:B------:R-:W-:-:S02]  /*81c0*/  HADD2.F32 R160, -RZ, R159.H0_H0 ;  /* 0x2000009fffa07230 */ /* 0x000fc40000004100 */
[----:B------:R-:W-:Y:S01]  /*81d0*/  FFMA.FTZ R54, R54, R158, R163 ;  /* 0x0000009e36367223 */ /* 0x000fe200000100a3 */
[----:B------:R-:W-:Y:S01]  /*81e0*/  HADD2.F32 R51, -RZ, R81.H0_H0 ;  /* 0x20000051ff337230 */ /* 0x000fe20000004100 */
[----:B------:R-:W-:Y:S01]  /*81f0*/  F2FP.SATFINITE.E4M3.F32.PACK_AB_MERGE_C R86, R171, R86, R162 ;  /* 0x00000056ab56723e */ /* 0x000fe200048070a2 */
[----:B------:R-:W-:Y:S02]  /*8200*/  HADD2.F32 R158, -RZ, R85.H1_H1 ;  /* 0x30000055ff9e7230 */ /* 0x000fe40000004100 */
[-C--:B------:R-:W-:Y:S01]  /*8210*/  FMUL.FTZ R162, R156, R160.reuse ;  /* 0x000000a09ca27220 */ /* 0x080fe20000410000 */
[--C-:B------:R-:W-:Y:S02]  /*8220*/  HADD2.F32 R85, -RZ, R50.reuse.H0_H0 ;  /* 0x20000032ff557230 */ /* 0x100fe40000004100 */
[----:B------:R-:W-:Y:S01]  /*8230*/  FMUL.FTZ R163, R51, R160 ;  /* 0x000000a033a37220 */ /* 0x000fe20000410000 */
[----:B------:R-:W-:Y:S01]  /*8240*/  HADD2.F32 R81, -RZ, R81.H1_H1 ;  /* 0x30000051ff517230 */ /* 0x000fe20000004100 */
[-C--:B------:R-:W-:Y:S01]  /*8250*/  F2FP.F16.E4M3.UNPACK_B R168, R49.reuse.H1 ;  /* 0x00000031ffa8723e */ /* 0x080fe200030006ff */
[----:B------:R-:W-:Y:S01]  /*8260*/  HADD2.F32 R159, -RZ, R159.H1_H1 ;  /* 0x3000009fff9f7230 */ /* 0x000fe20000004100 */
[----:B------:R-:W-:Y:S01]  /*8270*/  F2FP.F16.E4M3.UNPACK_B R167, R49 ;  /* 0x00000031ffa7723e */ /* 0x000fe200020006ff */
[----:B------:R-:W-:-:S02]  /*8280*/  HADD2.F32 R160, -RZ, R50.H1_H1 ;  /* 0x30000032ffa07230 */ /* 0x000fc40000004100 */
[-C--:B------:R-:W-:Y:S01]  /*8290*/  FFMA.FTZ R50, R51, R85.reuse, -R162 ;  /* 0x0000005533327223 */ /* 0x080fe200000108a2 */
[----:B------:R-:W-:Y:S01]  /*82a0*/  FFMA.FTZ R51, R156, R85, R163 ;  /* 0x000000559c337223 */ /* 0x000fe200000100a3 */
[CC--:B------:R-:W-:Y:S01]  /*82b0*/  FMUL.FTZ R164, R158.reuse, R159.reuse ;  /* 0x0000009f9ea47220 */ /* 0x0c0fe20000410000 */
[C---:B------:R-:W-:Y:S01]  /*82c0*/  FMUL.FTZ R163, R81.reuse, R159 ;  /* 0x0000009f51a37220 */ /* 0x040fe20000410000 */
[----:B------:R-:W-:Y:S01]  /*82d0*/  F2FP.F16.E4M3.UNPACK_B R85, R83 ;  /* 0x00000053ff55723e */ /* 0x000fe200020006ff */
[--C-:B------:R-:W-:Y:S02]  /*82e0*/  HADD2.F32 R169, -RZ, R168.reuse.H0_H0 ;  /* 0x200000a8ffa97230 */ /* 0x100fe40000004100 */
[-C--:B------:R-:W-:Y:S01]  /*82f0*/  FFMA.FTZ R81, R81, R160.reuse, -R164 ;  /* 0x000000a051517223 */ /* 0x080fe200000108a4 */
[----:B------:R-:W-:Y:S01]  /*8300*/  FFMA.FTZ R156, R158, R160, R163 ;  /* 0x000000a09e9c7223 */ /* 0x000fe200000100a3 */
[----:B------:R-:W-:Y:S01]  /*8310*/  F2FP.F16.E4M3.UNPACK_B R160, R87.H1 ;  /* 0x00000057ffa0723e */ /* 0x000fe200030006ff */
[----:B------:R-:W-:Y:S01]  /*8320*/  HADD2.F32 R168, -RZ, R168.H1_H1 ;  /* 0x300000a8ffa87230 */ /* 0x000fe20000004100 */
[----:B------:R-:W-:-:S02]  /*8330*/  F2FP.F16.E4M3.UNPACK_B R83, R83.H1 ;  /* 0x00000053ff53723e */ /* 0x000fc400030006ff */
[----:B------:R-:W-:Y:S01]  /*8340*/  F2FP.F16.E4M3.UNPACK_B R159, R87 ;  /* 0x00000057ff9f723e */ /* 0x000fe200020006ff */
[----:B------:R-:W-:Y:S01]  /*8350*/  HADD2.F32 R163, -RZ, R160.H0_H0 ;  /* 0x200000a0ffa37230 */ /* 0x000fe20000004100 */
[-C--:B------:R-:W-:Y:S01]  /*8360*/  F2FP.F16.E4M3.UNPACK_B R165, R48.reuse.H1 ;  /* 0x00000030ffa5723e */ /* 0x080fe200030006ff */
[----:B------:R-:W-:Y:S01]  /*8370*/  HADD2.F32 R158, -RZ, R83.H0_H0 ;  /* 0x20000053ff9e7230 */ /* 0x000fe20000004100 */
[----:B------:R-:W-:Y:S01]  /*8380*/  F2FP.F16.E4M3.UNPACK_B R164, R48 ;  /* 0x00000030ffa4723e */ /* 0x000fe200020006ff */
[----:B------:R-:W-:Y:S02]  /*8390*/  HADD2.F32 R162, -RZ, R159.H0_H0 ;  /* 0x2000009fffa27230 */ /* 0x000fe40000004100 */
[-C--:B------:R-:W-:Y:S01]  /*83a0*/  FMUL.FTZ R173, R163, R169.reuse ;  /* 0x000000a9a3ad7220 */ /* 0x080fe20000410000 */
[----:B------:R-:W-:Y:S02]  /*83b0*/  HADD2.F32 R48, -RZ, R167.H0_H0 ;  /* 0x200000a7ff307230 */ /* 0x000fe40000004100 */
[----:B------:R-:W-:Y:S01]  /*83c0*/  FMUL.FTZ R172, R158, R169 ;  /* 0x000000a99eac7220 */ /* 0x000fe20000410000 */
[----:B------:R-:W-:Y:S01]  /*83d0*/  HADD2.F32 R166, -RZ, R165.H0_H0 ;  /* 0x200000a5ffa67230 */ /* 0x000fe20000004100 */
[----:B------:R-:W-:Y:S01]  /*83e0*/  F2FP.SATFINITE.E4M3.F32.PACK_AB_MERGE_C R50, R81, R50, RZ ;  /* 0x000000325132723e */ /* 0x000fe200048070ff */
[----:B------:R-:W-:-:S02]  /*83f0*/  HADD2.F32 R87, -RZ, R85.H0_H0 ;  /* 0x20000055ff577230 */ /* 0x000fc40000004100 */
[----:B------:R-:W-:Y:S01]  /*8400*/  FMUL.FTZ R170, R162, R48 ;  /* 0x00000030a2aa7220 */ /* 0x000fe20000410000 */
[----:B------:R-:W-:Y:S02]  /*8410*/  HADD2.F32 R49, -RZ, R164.H0_H0 ;  /* 0x200000a4ff317230 */ /* 0x000fe40000004100 */
[----:B------:R-:W-:Y:S01]  /*8420*/  FFMA.FTZ R173, R158, R166, -R173 ;  /* 0x000000a69ead7223 */ /* 0x000fe200000108ad */
[----:B------:R-:W-:Y:S02]  /*8430*/  HADD2.F32 R160, -RZ, R160.H1_H1 ;  /* 0x300000a0ffa07230 */ /* 0x000fe40000004100 */
[----:B------:R-:W-:Y:S01]  /*8440*/  FMUL.FTZ R171, R87, R48 ;  /* 0x0000003057ab7220 */ /* 0x000fe20000410000 */
[----:B------:R-:W-:Y:S02]  /*8450*/  HADD2.F32 R83, -RZ, R83.H1_H1 ;  /* 0x30000053ff537230 */ /* 0x000fe40000004100 */
[----:B------:R-:W-:Y:S01]  /*8460*/  FFMA.FTZ R172, R163, R166, R172 ;  /* 0x000000a6a3ac7223 */ /* 0x000fe200000100ac */
[----:B------:R-:W-:-:S02]  /*8470*/  HADD2.F32 R159, -RZ, R159.H1_H1 ;  /* 0x3000009fff9f7230 */ /* 0x000fc40000004100 */
[-C--:B------:R-:W-:Y:S01]  /*8480*/  FFMA.FTZ R48, R87, R49.reuse, -R170 ;  /* 0x0000003157307223 */ /* 0x080fe200000108aa */
[----:B------:R-:W-:Y:S02]  /*8490*/  HADD2.F32 R158, -RZ, R167.H1_H1 ;  /* 0x300000a7ff9e7230 */ /* 0x000fe40000004100 */
[-C--:B------:R-:W-:Y:S01]  /*84a0*/  FMUL.FTZ R166, R160, R168.reuse ;  /* 0x000000a8a0a67220 */ /* 0x080fe20000410000 */
[----:B------:R-:W-:Y:S02]  /*84b0*/  HADD2.F32 R165, -RZ, R165.H1_H1 ;  /* 0x300000a5ffa57230 */ /* 0x000fe40000004100 */
[----:B------:R-:W-:Y:S01]  /*84c0*/  FMUL.FTZ R87, R83, R168 ;  /* 0x000000a853577220 */ /* 0x000fe20000410000 */
[----:B------:R-:W-:Y:S02]  /*84d0*/  HADD2.F32 R85, -RZ, R85.H1_H1 ;  /* 0x30000055ff557230 */ /* 0x000fe40000004100 */
[----:B------:R-:W-:Y:S01]  /*84e0*/  FFMA.FTZ R49, R162, R49, R171 ;  /* 0x00000031a2317223 */ /* 0x000fe200000100ab */
[----:B------:R-:W-:-:S02]  /*84f0*/  HADD2.F32 R164, -RZ, R164.H1_H1 ;  /* 0x300000a4ffa47230 */ /* 0x000fc40000004100 */
[-C--:B------:R-:W-:Y:S01]  /*8500*/  FMUL.FTZ R162, R159, R158.reuse ;  /* 0x0000009e9fa27220 */ /* 0x080fe20000410000 */
[-C--:B------:R-:W-:Y:S01]  /*8510*/  FFMA.FTZ R166, R83, R165.reuse, -R166 ;  /* 0x000000a553a67223 */ /* 0x080fe200000108a6 */
[C---:B------:R-:W-:Y:S01]  /*8520*/  FMUL.FTZ R158, R85.reuse, R158 ;  /* 0x0000009e559e7220 */ /* 0x040fe20000410000 */
[----:B------:R-:W-:Y:S01]  /*8530*/  FFMA.FTZ R87, R160, R165, R87 ;  /* 0x000000a5a0577223 */ /* 0x000fe20000010057 */
[-C--:B------:R-:W-:Y:S01]  /*8540*/  FFMA.FTZ R85, R85, R164.reuse, -R162 ;  /* 0x000000a455557223 */ /* 0x080fe200000108a2 */
[----:B------:R-:W-:Y:S01]  /*8550*/  F2FP.SATFINITE.E4M3.F32.PACK_AB_MERGE_C R51, R156, R51, RZ ;  /* 0x000000339c33723e */ /* 0x000fe200048070ff */
[----:B------:R-:W-:Y:S01]  /*8560*/  FFMA.FTZ R158, R159, R164, R158 ;  /* 0x000000a49f9e7223 */ /* 0x000fe2000001009e */
[----:B------:R-:W-:Y:S02]  /*8570*/  F2FP.SATFINITE.E4M3.F32.PACK_AB_MERGE_C R166, R166, R173, RZ ;  /* 0x000000ada6a6723e */ /* 0x000fe400048070ff */
[----:B------:R-:W-:Y:S02]  /*8580*/  F2FP.SATFINITE.E4M3.F32.PACK_AB_MERGE_C R87, R87, R172, RZ ;  /* 0x000000ac5757723e */ /* 0x000fe400048070ff */
[----:B------:R-:W-:-:S02]  /*8590*/  F2FP.SATFINITE.E4M3.F32.PACK_AB_MERGE_C R83, R85, R48, R166 ;  /* 0x000000305553723e */ /* 0x000fc400048070a6 */
[----:B------:R-:W-:Y:S02]  /*85a0*/  F2FP.SATFINITE.E4M3.F32.PACK_AB_MERGE_C R81, R55, R52, R50 ;  /* 0x000000343751723e */ /* 0x000fe40004807032 */
[----:B------:R-:W-:Y:S02]  /*85b0*/  F2FP.SATFINITE.E4M3.F32.PACK_AB_MERGE_C R85, R54, R53, R51 ;  /* 0x000000353655723e */ /* 0x000fe40004807033 */
[----:B------:R-:W-:-:S07]  /*85c0*/  F2FP.SATFINITE.E4M3.F32.PACK_AB_MERGE_C R87, R158, R49, R87 ;  /* 0x000000319e57723e */ /* 0x000fce0004807057 */
.L_x_7545:
[----:B------:R-:W-:Y:S05]  /*85d0*/  BSYNC B2 ;  /* 0x0000000000027941 */ /* 0x000fea0003800000 */
.L_x_7544:
        /* <DEDUP_REMOVED lines=11> */
.L_x_7543:
[----:B------:R-:W-:Y:S05]  /*8690*/  BSYNC B1 ;  /* 0x0000000000017941 */ /* 0x000fea0003800000 */
.L_x_7542:
[----:B-1----:R-:W-:Y:S01]  /*86a0*/  VIADD R49, R228, 0x40 ;  /* 0x00000040e4317836 */ /* 0x002fe20000000000 */
[----:B------:R-:W-:Y:S04]  /*86b0*/  BSSY B1, `(.L_x_7546) ;  /* 0x000010b000017945 */ /* 0x000fe80003800000 */
[----:B------:R-:W-:-:S13]  /*86c0*/  ISETP.GE.OR P3, PT, R49, R118, P0 ;  /* 0x000000763100720c */ /* 0x000fda0000766670 */
[----:B------:R-:W-:Y:S05]  /*86d0*/  @P3 BRA `(.L_x_7547) ;  /* 0x0000001000203947 */ /* 0x000fea0003800000 */
[----:B------:R-:W3:Y:S01]  /*86e0*/  LDL R50, [R1+0x78] ;  /* 0x0000780001327983 */ /* 0x000ee20000100800 */
[----:B------:R-:W-:-:S05]  /*86f0*/  VIADD R48, R228, 0x40 ;  /* 0x00000040e4307836 */ /* 0x000fca0000000000 */
[----:B------:R-:W-:Y:S02]  /*8700*/  SHF.R.S32.HI R48, RZ, 0x1f, R48 ;  /* 0x0000001fff307819 */ /* 0x000fe40000011430 */
[----:B------:R-:W-:-:S03]  /*8710*/  ISETP.NE.AND P6, PT, R0, RZ, PT ;  /* 0x000000ff0000720c */ /* 0x000fc60003fc5270 */
[----:B--2---:R-:W-:-:S04]  /*8720*/  IMAD R48, R48, R128, RZ ;  /* 0x0000008030307224 */ /* 0x004fc800078e02ff */
[C---:B------:R-:W-:Y:S01]  /*8730*/  IMAD R83, R49.reuse, R129, R48 ;  /* 0x0000008131537224 */ /* 0x040fe200078e0230 */
[----:B------:R-:W-:Y:S01]  /*8740*/  SEL R48, R120, R145, !P6 ;  /* 0x0000009178307207 */ /* 0x000fe20007000000 */
[----:B------:R-:W-:-:S03]  /*8750*/  IMAD.WIDE.U32 R80, R49, R128, R126 ;  /* 0x0000008031507225 */ /* 0x000fc600078e007e */
[----:B------:R-:W-:Y:S01]  /*8760*/  SHF.R.S32.HI R49, RZ, 0x1f, R48 ;  /* 0x0000001fff317819 */ /* 0x000fe20000011430 */
[C---:B------:R-:W-:Y:S01]  /*8770*/  VIADD R52, R228.reuse, 0x40 ;  /* 0x00000040e4347836 */ /* 0x040fe20000000000 */
[----:B------:R-:W-:Y:S02]  /*8780*/  IADD3 R51, R228, 0x40, RZ ;  /* 0x00000040e4337810 */ /* 0x000fe40007ffe0ff */
[----:B------:R-:W-:Y:S01]  /*8790*/  LEA.HI R48, R49, R48, RZ, 0x5 ;  /* 0x0000003031307211 */ /* 0x000fe200078f28ff */
[----:B------:R-:W-:Y:S02]  /*87a0*/  IMAD.SHL.U32 R52, R52, 0x80, RZ ;  /* 0x0000008034347824 */ /* 0x000fe400078e00ff */
[----:B------:R-:W-:Y:S01]  /*87b0*/  IMAD.SHL.U32 R51, R51, 0x80, RZ ;  /* 0x0000008033337824 */ /* 0x000fe200078e00ff */
[----:B------:R-:W-:Y:S02]  /*87c0*/  LEA.HI.SX32 R48, R48, R35, 0x1b ;  /* 0x0000002330307211 */ /* 0x000fe400078fdaff */
[----:B------:R-:W-:-:S02]  /*87d0*/  LOP3.LUT R52, R52, 0x380, RZ, 0xc0, !PT ;  /* 0x0000038034347812 */ /* 0x000fc400078ec0ff */
[----:B------:R-:W-:Y:S01]  /*87e0*/  LOP3.LUT R51, R51, 0x380, RZ, 0xc0, !PT ;  /* 0x0000038033337812 */ /* 0x000fe200078ec0ff */
[----:B------:R-:W-:-:S03]  /*87f0*/  IMAD.SHL.U32 R85, R48, 0x10, RZ ;  /* 0x0000001030557824 */ /* 0x000fc600078e00ff */
[----:B------:R-:W-:Y:S02]  /*8800*/  SHF.R.U32.HI R51, RZ, 0x3, R51 ;  /* 0x00000003ff337819 */ /* 0x000fe40000011633 */
[----:B------:R-:W-:-:S04]  /*8810*/  LOP3.LUT R48, R52, 0x70, R85, 0xf8, !PT ;  /* 0x0000007034307812 */ /* 0x000fc800078ef855 */
[----:B------:R-:W-:Y:S01]  /*8820*/  LOP3.LUT R48, R48, R51, RZ, 0x3c, !PT ;  /* 0x0000003330307212 */ /* 0x000fe200078e3cff */
[----:B------:R-:W-:-:S04]  /*8830*/  IMAD R49, R17, 0x7000, R115 ;  /* 0x0000700011317824 */ /* 0x000fc800078e0273 */
[----:B------:R-:W-:Y:S01]  /*8840*/  IMAD.IADD R49, R16, 0x1, R49 ;  /* 0x0000000110317824 */ /* 0x000fe200078e0231 */
[----:B------:R-:W-:Y:S01]  /*8850*/  IADD3 R82, P3, P4, R44, R80, R36 ;  /* 0x000000502c527210 */ /* 0x000fe20007c7e024 */
[----:B------:R-:W-:Y:S01]  /*8860*/  IMAD.IADD R83, R81, 0x1, R83 ;  /* 0x0000000151537824 */ /* 0x000fe200078e0253 */
[----:B------:R-:W-:Y:S04]  /*8870*/  BSSY B2, `(.L_x_7548) ;  /* 0x00000e3000027945 */ /* 0x000fe80003800000 */
[----:B------:R-:W-:Y:S01]  /*8880*/  IADD3.X R86, R38, R83, R37, P3, P4 ;  /* 0x0000005326567210 */ /* 0x000fe20001fe8425 */
        /* <DEDUP_REMOVED lines=14> */
[----:B------:R-:W-:Y:S02]  /*8970*/  SHF.R.U32.HI R158, RZ, 0x10, R59 ;  /* 0x00000010ff9e7819 */ /* 0x000fe4000001163b */
[----:B------:R-:W-:Y:S02]  /*8980*/  LOP3.LUT R84, R59, 0xff, RZ, 0xc0, !PT ;  /* 0x000000ff3b547812 */ /* 0x000fe400078ec0ff */
[----:B------:R-:W-:Y:S02]  /*8990*/  SHF.R.U32.HI R135, RZ, 0x8, R63 ;  /* 0x00000008ff877819 */ /* 0x000fe4000001163f */
[----:B------:R-:W-:Y:S02]  /*89a0*/  SHF.R.U32.HI R59, RZ, 0x18, R59 ;  /* 0x00000018ff3b7819 */ /* 0x000fe4000001163b */
[----:B------:R-:W-:Y:S01]  /*89b0*/  SHF.R.U32.HI R156, RZ, 0x10, R63 ;  /* 0x00000010ff9c7819 */ /* 0x000fe2000001163f */
[----:B------:R-:W-:Y:S01]  /*89c0*/  IMAD.SHL.U32 R62, R135, 0x100, RZ ;  /* 0x00000100873e7824 */ /* 0x000fe200078e00ff */
[----:B------:R-:W-:-:S02]  /*89d0*/  LOP3.LUT R134, R63, 0xff, RZ, 0xc0, !PT ;  /* 0x000000ff3f867812 */ /* 0x000fc400078ec0ff */
[----:B------:R-:W-:Y:S02]  /*89e0*/  SHF.R.U32.HI R63, RZ, 0x18, R63 ;  /* 0x00000018ff3f7819 */ /* 0x000fe4000001163f */
[--C-:B------:R-:W-:Y:S02]  /*89f0*/  SHF.R.U32.HI R155, RZ, 0x8, R61.reuse ;  /* 0x00000008ff9b7819 */ /* 0x100fe4000001163d */
[----:B------:R-:W-:Y:S01]  /*8a00*/  LOP3.LUT R49, R49, 0xff00, R48, 0xf8, !PT ;  /* 0x0000ff0031317812 */ /* 0x000fe200078ef830 */
[----:B------:R-:W-:Y:S01]  /*8a10*/  IMAD.SHL.U32 R48, R157, 0x100, RZ ;  /* 0x000001009d307824 */ /* 0x000fe200078e00ff */
[--C-:B------:R-:W-:Y:S02]  /*8a20*/  SHF.R.U32.HI R58, RZ, 0x10, R61.reuse ;  /* 0x00000010ff3a7819 */ /* 0x100fe4000001163d */
[----:B------:R-:W-:Y:S02]  /*8a30*/  LOP3.LUT R87, R61, 0xff, RZ, 0xc0, !PT ;  /* 0x000000ff3d577812 */ /* 0x000fe400078ec0ff */
[----:B------:R-:W-:Y:S01]  /*8a40*/  SHF.R.U32.HI R154, RZ, 0x18, R61 ;  /* 0x00000018ff9a7819 */ /* 0x000fe2000001163d */
[----:B--2---:R-:W-:Y:S01]  /*8a50*/  IMAD.MOV.U32 R61, RZ, RZ, R52 ;  /* 0x000000ffff3d7224 */ /* 0x004fe200078e0034 */
[----:B------:R-:W-:Y:S01]  /*8a60*/  PRMT R59, R59, 0x654, R84 ;  /* 0x000006543b3b7816 */ /* 0x000fe20000000054 */
[----:B------:R-:W-:Y:S01]  /*8a70*/  IMAD.SHL.U32 R52, R155, 0x100, RZ ;  /* 0x000001009b347824 */ /* 0x000fe200078e00ff */
[----:B------:R-:W-:-:S02]  /*8a80*/  PRMT R63, R63, 0x654, R134 ;  /* 0x000006543f3f7816 */ /* 0x000fc40000000086 */
[----:B------:R-:W-:Y:S01]  /*8a90*/  SHF.R.U32.HI R161, RZ, 0x10, R57 ;  /* 0x00000010ffa17819 */ /* 0x000fe20000011639 */
[----:B------:R-:W-:Y:S01]  /*8aa0*/  IMAD.MOV.U32 R57, RZ, RZ, R50 ;  /* 0x000000ffff397224 */ /* 0x000fe200078e0032 */
[----:B------:R-:W-:Y:S02]  /*8ab0*/  PRMT R87, R154, 0x654, R87 ;  /* 0x000006549a577816 */ /* 0x000fe40000000057 */
[----:B------:R-:W-:Y:S01]  /*8ac0*/  LOP3.LUT R59, R59, 0xff00, R48, 0xf8, !PT ;  /* 0x0000ff003b3b7812 */ /* 0x000fe200078ef830 */
[----:B------:R-:W-:Y:S01]  /*8ad0*/  IMAD.U32 R48, R158, 0x10000, RZ ;  /* 0x000100009e307824 */ /* 0x000fe200078e00ff */
[----:B------:R-:W-:Y:S01]  /*8ae0*/  LOP3.LUT R154, R63, 0xff00, R62, 0xf8, !PT ;  /* 0x0000ff003f9a7812 */ /* 0x000fe200078ef83e */
[----:B------:R-:W-:Y:S01]  /*8af0*/  IMAD.U32 R50, R161, 0x10000, RZ ;  /* 0x00010000a1327824 */ /* 0x000fe200078e00ff */
[----:B------:R-:W-:Y:S02]  /*8b00*/  F2FP.F16.E4M3.UNPACK_B R135, R153.H1 ;  /* 0x00000099ff87723e */ /* 0x000fe400030006ff */
[----:B------:R-:W-:-:S02]  /*8b10*/  F2FP.F16.E4M3.UNPACK_B R84, R61.H1 ;  /* 0x0000003dff54723e */ /* 0x000fc400030006ff */
[----:B------:R-:W-:Y:S02]  /*8b20*/  F2FP.F16.E4M3.UNPACK_B R62, R60.H1 ;  /* 0x0000003cff3e723e */ /* 0x000fe400030006ff */
[----:B------:R-:W-:Y:S01]  /*8b30*/  LOP3.LUT R155, R87, 0xff00, R52, 0xf8, !PT ;  /* 0x0000ff00579b7812 */ /* 0x000fe200078ef834 */
[----:B------:R-:W-:Y:S01]  /*8b40*/  HADD2.F32 R52, -RZ, R135.H0_H0 ;  /* 0x20000087ff347230 */ /* 0x000fe20000004100 */
[----:B------:R-:W-:Y:S01]  /*8b50*/  F2FP.F16.E4M3.UNPACK_B R87, R151.H1 ;  /* 0x00000097ff57723e */ /* 0x000fe200030006ff */
[----:B------:R-:W-:Y:S01]  /*8b60*/  HADD2.F32 R63, -RZ, R84.H0_H0 ;  /* 0x20000054ff3f7230 */ /* 0x000fe20000004100 */
[----:B------:R-:W-:Y:S01]  /*8b70*/  LOP3.LUT R48, R59, 0xff0000, R48, 0xf8, !PT ;  /* 0x00ff00003b307812 */ /* 0x000fe200078ef830 */
[----:B------:R-:W-:Y:S01]  /*8b80*/  HADD2.F32 R59, -RZ, R62.H0_H0 ;  /* 0x2000003eff3b7230 */ /* 0x000fe20000004100 */
[----:B------:R-:W-:Y:S01]  /*8b90*/  LOP3.LUT R50, R49, 0xff0000, R50, 0xf8, !PT ;  /* 0x00ff000031327812 */ /* 0x000fe200078ef832 */
[----:B------:R-:W-:Y:S01]  /*8ba0*/  IMAD.U32 R49, R156, 0x10000, RZ ;  /* 0x000100009c317824 */ /* 0x000fe200078e00ff */
[----:B------:R-:W-:Y:S01]  /*8bb0*/  SHF.L.U32 R58, R58, 0x10, RZ ;  /* 0x000000103a3a7819 */ /* 0x000fe200000006ff */
[----:B------:R-:W-:-:S02]  /*8bc0*/  HADD2.F32 R134, -RZ, R87.H0_H0 ;  /* 0x20000057ff867230 */ /* 0x000fc40000004100 */
[-C--:B------:R-:W-:Y:S01]  /*8bd0*/  FMUL.FTZ R156, R63, R52.reuse ;  /* 0x000000343f9c7220 */ /* 0x080fe20000410000 */
[----:B------:R-:W-:Y:S01]  /*8be0*/  FMUL.FTZ R158, R59, R52 ;  /* 0x000000343b9e7220 */ /* 0x000fe20000410000 */
[----:B------:R-:W-:Y:S02]  /*8bf0*/  LOP3.LUT R52, R155, 0xff0000, R58, 0xf8, !PT ;  /* 0x00ff00009b347812 */ /* 0x000fe400078ef83a */
        /* <DEDUP_REMOVED lines=10> */
[----:B------:R-:W-:Y:S01]  /*8ca0*/  F2FP.F16.E4M3.UNPACK_B R84, R60 ;  /* 0x0000003cff54723e */ /* 0x000fe200020006ff */
[----:B------:R-:W-:-:S02]  /*8cb0*/  HADD2.F32 R155, -RZ, R153.H0_H0 ;  /* 0x20000099ff9b7230 */ /* 0x000fc40000004100 */
[-C--:B------:R-:W-:Y:S01]  /*8cc0*/  FMUL.FTZ R156, R63, R134.reuse ;  /* 0x000000863f9c7220 */ /* 0x080fe20000410000 */
[----:B------:R-:W-:Y:S02]  /*8cd0*/  HADD2.F32 R153, -RZ, R153.H1_H1 ;  /* 0x30000099ff997230 */ /* 0x000fe40000004100 */
[----:B------:R-:W-:Y:S01]  /*8ce0*/  FMUL.FTZ R60, R135, R134 ;  /* 0x00000086873c7220 */ /* 0x000fe20000410000 */
[----:B------:R-:W-:Y:S02]  /*8cf0*/  HADD2.F32 R134, -RZ, R87.H0_H0 ;  /* 0x20000057ff867230 */ /* 0x000fe40000004100 */
[----:B------:R-:W-:Y:S02]  /*8d00*/  HADD2.F32 R62, -RZ, R84.H0_H0 ;  /* 0x20000054ff3e7230 */ /* 0x000fe40000004100 */
[-C--:B------:R-:W-:Y:S01]  /*8d10*/  FFMA.FTZ R61, R63, R154.reuse, -R60 ;  /* 0x0000009a3f3d7223 */ /* 0x080fe2000001083c */
[----:B------:R-:W-:Y:S01]  /*8d20*/  FFMA.FTZ R60, R135, R154, R156 ;  /* 0x0000009a873c7223 */ /* 0x000fe2000001009c */
[----:B------:R-:W-:-:S02]  /*8d30*/  HADD2.F32 R63, -RZ, R151.H0_H0 ;  /* 0x20000097ff3f7230 */ /* 0x000fc40000004100 */
[-C--:B------:R-:W-:Y:S01]  /*8d40*/  FMUL.FTZ R157, R134, R155.reuse ;  /* 0x0000009b869d7220 */ /* 0x080fe20000410000 */
[----:B------:R-:W-:Y:S02]  /*8d50*/  HADD2.F32 R135, -RZ, R87.H1_H1 ;  /* 0x30000057ff877230 */ /* 0x000fe40000004100 */
[C---:B------:R-:W-:Y:S01]  /*8d60*/  FMUL.FTZ R155, R62.reuse, R155 ;  /* 0x0000009b3e9b7220 */ /* 0x040fe20000410000 */
[----:B------:R-:W-:Y:S01]  /*8d70*/  HADD2.F32 R84, -RZ, R84.H1_H1 ;  /* 0x30000054ff547230 */ /* 0x000fe20000004100 */
[----:B------:R-:W-:Y:S01]  /*8d80*/  F2FP.F16.E4M3.UNPACK_B R156, R152.H1 ;  /* 0x00000098ff9c723e */ /* 0x000fe200030006ff */
[----:B------:R-:W-:Y:S01]  /*8d90*/  HADD2.F32 R154, -RZ, R151.H1_H1 ;  /* 0x30000097ff9a7230 */ /* 0x000fe20000004100 */
[----:B------:R-:W-:Y:S01]  /*8da0*/  F2FP.F16.E4M3.UNPACK_B R151, R54.H1 ;  /* 0x00000036ff97723e */ /* 0x000fe200030006ff */
[-C--:B------:R-:W-:Y:S01]  /*8db0*/  FFMA.FTZ R62, R62, R63.reuse, -R157 ;  /* 0x0000003f3e3e7223 */ /* 0x080fe2000001089d */
[----:B------:R-:W-:Y:S01]  /*8dc0*/  FFMA.FTZ R63, R134, R63, R155 ;  /* 0x0000003f863f7223 */ /* 0x000fe2000001009b */
[-C--:B------:R-:W-:Y:S01]  /*8dd0*/  FMUL.FTZ R87, R135, R153.reuse ;  /* 0x0000009987577220 */ /* 0x080fe20000410000 */
        /* <DEDUP_REMOVED lines=24> */
[----:B------:R-:W-:Y:S02]  /*8f60*/  HADD2.F32 R153, -RZ, R152.H0_H0 ;  /* 0x20000098ff997230 */ /* 0x000fe40000004100 */
[----:B------:R-:W-:Y:S01]  /*8f70*/  FFMA.FTZ R159, R151, R155, R156 ;  /* 0x0000009b979f7223 */ /* 0x000fe2000001009c */
[----:B------:R-:W-:Y:S01]  /*8f80*/  HADD2.F32 R54, -RZ, R57.H0_H0 ;  /* 0x20000039ff367230 */ /* 0x000fe20000004100 */
[----:B------:R-:W-:Y:S01]  /*8f90*/  F2FP.SATFINITE.E4M3.F32.PACK_AB_MERGE_C R58, R61, R58, RZ ;  /* 0x0000003a3d3a723e */ /* 0x000fe200048070ff */
[----:B------:R-:W-:Y:S01]  /*8fa0*/  HADD2.F32 R135, -RZ, R134.H0_H0 ;  /* 0x20000086ff877230 */ /* 0x000fe20000004100 */
[----:B------:R-:W-:Y:S01]  /*8fb0*/  F2FP.SATFINITE.E4M3.F32.PACK_AB_MERGE_C R60, R60, R59, RZ ;  /* 0x0000003b3c3c723e */ /* 0x000fe200048070ff */
[----:B------:R-:W-:-:S02]  /*8fc0*/  HADD2.F32 R152, -RZ, R152.H1_H1 ;  /* 0x30000098ff987230 */ /* 0x000fc40000004100 */
[CC--:B------:R-:W-:Y:S01]  /*8fd0*/  FMUL.FTZ R154, R54.reuse, R153.reuse ;  /* 0x00000099369a7220 */ /* 0x0c0fe20000410000 */
[----:B------:R-:W-:Y:S02]  /*8fe0*/  HADD2.F32 R57, -RZ, R57.H1_H1 ;  /* 0x30000039ff397230 */ /* 0x000fe40000004100 */
[----:B------:R-:W-:Y:S01]  /*8ff0*/  FMUL.FTZ R155, R135, R153 ;  /* 0x00000099879b7220 */ /* 0x000fe20000410000 */
[----:B------:R-:W-:Y:S01]  /*9000*/  HADD2.F32 R151, -RZ, R150.H0_H0 ;  /* 0x20000096ff977230 */ /* 0x000fe20000004100 */
[----:B------:R-:W-:Y:S01]  /*9010*/  F2FP.SATFINITE.E4M3.F32.PACK_AB_MERGE_C R59, R87, R62, R58 ;  /* 0x0000003e573b723e */ /* 0x000fe2000480703a */
[----:B------:R-:W-:Y:S02]  /*9020*/  HADD2.F32 R134, -RZ, R134.H1_H1 ;  /* 0x30000086ff867230 */ /* 0x000fe40000004100 */
[----:B------:R-:W-:Y:S01]  /*9030*/  FMUL.FTZ R153, R57, R152 ;  /* 0x0000009839997220 */ /* 0x000fe20000410000 */
[----:B------:R-:W-:Y:S01]  /*9040*/  HADD2.F32 R150, -RZ, R150.H1_H1 ;  /* 0x30000096ff967230 */ /* 0x000fe20000004100 */
[----:B------:R-:W-:Y:S01]  /*9050*/  F2FP.F16.E4M3.UNPACK_B R62, R52 ;  /* 0x00000034ff3e723e */ /* 0x000fe200020006ff */
[----:B------:R-:W-:Y:S01]  /*9060*/  FFMA.FTZ R155, R54, R151, -R155 ;  /* 0x00000097369b7223 */ /* 0x000fe2000001089b */
[C---:B------:R-:W-:Y:S01]  /*9070*/  FMUL.FTZ R156, R134.reuse, R152 ;  /* 0x00000098869c7220 */ /* 0x040fe20000410000 */
[----:B------:R-:W-:Y:S01]  /*9080*/  F2FP.F16.E4M3.UNPACK_B R61, R56 ;  /* 0x00000038ff3d723e */ /* 0x000fe200020006ff */
        /* <DEDUP_REMOVED lines=26> */
[--C-:B------:R-:W-:Y:S01]  /*9230*/  HADD2.F32 R87, -RZ, R84.reuse.H0_H0 ;  /* 0x20000054ff577230 */ /* 0x100fe20000004100 */
[----:B------:R-:W-:Y:S01]  /*9240*/  F2FP.F16.E4M3.UNPACK_B R50, R50.H1 ;  /* 0x00000032ff32723e */ /* 0x000fe200030006ff */
[--C-:B------:R-:W-:Y:S01]  /*9250*/  HADD2.F32 R134, -RZ, R135.reuse.H0_H0 ;  /* 0x20000087ff867230 */ /* 0x100fe20000004100 */
[----:B------:R-:W-:Y:S01]  /*9260*/  F2FP.SATFINITE.E4M3.F32.PACK_AB_MERGE_C R158, R159, R158, RZ ;  /* 0x0000009e9f9e723e */ /* 0x000fe200048070ff */
[----:B------:R-:W-:Y:S01]  /*9270*/  HADD2.F32 R84, -RZ, R84.H1_H1 ;  /* 0x30000054ff547230 */ /* 0x000fe20000004100 */
[----:B------:R-:W-:Y:S01]  /*9280*/  F2FP.SATFINITE.E4M3.F32.PACK_AB_MERGE_C R57, R157, R160, RZ ;  /* 0x000000a09d39723e */ /* 0x000fe200048070ff */
        /* <DEDUP_REMOVED lines=8> */
[----:B------:R-:W-:Y:S01]  /*9310*/  F2FP.SATFINITE.E4M3.F32.PACK_AB_MERGE_C R54, R153, R54, R158 ;  /* 0x000000369936723e */ /* 0x000fe2000480709e */
[-C--:B------:R-:W-:Y:S01]  /*9320*/  FFMA.FTZ R50, R62, R56.reuse, -R151 ;  /* 0x000000383e327223 */ /* 0x080fe20000010897 */
[----:B------:R-:W-:Y:S01]  /*9330*/  FFMA.FTZ R56, R87, R56, R150 ;  /* 0x0000003857387223 */ /* 0x000fe20000010096 */
[-C--:B------:R-:W-:Y:S01]  /*9340*/  FFMA.FTZ R157, R63, R134.reuse, -R152 ;  /* 0x000000863f9d7223 */ /* 0x080fe20000010898 */
[----:B------:R-:W-:Y:S01]  /*9350*/  F2FP.F16.E4M3.UNPACK_B R62, R51 ;  /* 0x00000033ff3e723e */ /* 0x000fe200020006ff */
[----:B------:R-:W-:Y:S01]  /*9360*/  FFMA.FTZ R159, R84, R134, R135 ;  /* 0x00000086549f7223 */ /* 0x000fe20000010087 */
[----:B------:R-:W-:-:S02]  /*9370*/  F2FP.F16.E4M3.UNPACK_B R87, R55 ;  /* 0x00000037ff57723e */ /* 0x000fc400020006ff */
[----:B------:R-:W-:Y:S02]  /*9380*/  F2FP.F16.E4M3.UNPACK_B R152, R49 ;  /* 0x00000031ff98723e */ /* 0x000fe400020006ff */
[----:B------:R-:W-:Y:S01]  /*9390*/  F2FP.F16.E4M3.UNPACK_B R84, R55.H1 ;  /* 0x00000037ff54723e */ /* 0x000fe200030006ff */
[----:B------:R-:W-:Y:S01]  /*93a0*/  HADD2.F32 R55, -RZ, R62.H0_H0 ;  /* 0x2000003eff377230 */ /* 0x000fe20000004100 */
[----:B------:R-:W-:Y:S01]  /*93b0*/  F2FP.F16.E4M3.UNPACK_B R153, R49.H1 ;  /* 0x00000031ff99723e */ /* 0x000fe200030006ff */
[----:B------:R-:W-:Y:S01]  /*93c0*/  HADD2.F32 R134, -RZ, R87.H0_H0 ;  /* 0x20000057ff867230 */ /* 0x000fe20000004100 */
[----:B------:R-:W-:Y:S01]  /*93d0*/  F2FP.F16.E4M3.UNPACK_B R51, R51.H1 ;  /* 0x00000033ff33723e */ /* 0x000fe200030006ff */
[----:B------:R-:W-:Y:S01]  /*93e0*/  HADD2.F32 R154, -RZ, R152.H0_H0 ;  /* 0x20000098ff9a7230 */ /* 0x000fe20000004100 */
[----:B------:R-:W-:Y:S01]  /*93f0*/  F2FP.SATFINITE.E4M3.F32.PACK_AB_MERGE_C R57, R156, R155, R57 ;  /* 0x0000009b9c39723e */ /* 0x000fe20004807039 */
[----:B------:R-:W-:Y:S01]  /*9400*/  HADD2.F32 R155, -RZ, R153.H0_H0 ;  /* 0x20000099ff9b7230 */ /* 0x000fe20000004100 */
[-C--:B------:R-:W-:Y:S01]  /*9410*/  F2FP.F16.E4M3.UNPACK_B R49, R48.reuse ;  /* 0x00000030ff31723e */ /* 0x080fe200020006ff */
[----:B------:R-:W-:Y:S01]  /*9420*/  HADD2.F32 R63, -RZ, R51.H0_H0 ;  /* 0x20000033ff3f7230 */ /* 0x000fe20000004100 */
[----:B------:R-:W-:Y:S01]  /*9430*/  F2FP.F16.E4M3.UNPACK_B R135, R48.H1 ;  /* 0x00000030ff87723e */ /* 0x000fe200030006ff */
[----:B------:R-:W-:-:S02]  /*9440*/  HADD2.F32 R48, -RZ, R84.H0_H0 ;  /* 0x20000054ff307230 */ /* 0x000fc40000004100 */
[-C--:B------:R-:W-:Y:S01]  /*9450*/  FMUL.FTZ R156, R134, R154.reuse ;  /* 0x0000009a869c7220 */ /* 0x080fe20000410000 */
[----:B------:R-:W-:Y:S01]  /*9460*/  FMUL.FTZ R161, R55, R154 ;  /* 0x0000009a37a17220 */ /* 0x000fe20000410000 */
[----:B------:R-:W-:Y:S01]  /*9470*/  HADD2.F32 R84, -RZ, R84.H1_H1 ;  /* 0x30000054ff547230 */ /* 0x000fe20000004100 */
[----:B------:R-:W-:Y:S01]  /*9480*/  F2FP.SATFINITE.E4M3.F32.PACK_AB_MERGE_C R50, R157, R50, RZ ;  /* 0x000000329d32723e */ /* 0x000fe200048070ff */
[----:B------:R-:W-:Y:S02]  /*9490*/  HADD2.F32 R151, -RZ, R135.H0_H0 ;  /* 0x20000087ff977230 */ /* 0x000fe40000004100 */
[-C--:B------:R-:W-:Y:S01]  /*94a0*/  FMUL.FTZ R154, R48, R155.reuse ;  /* 0x0000009b309a7220 */ /* 0x080fe20000410000 */
[----:B------:R-:W-:Y:S01]  /*94b0*/  FMUL.FTZ R155, R63, R155 ;  /* 0x0000009b3f9b7220 */ /* 0x000fe20000410000 */
[----:B------:R-:W-:Y:S01]  /*94c0*/  HADD2.F32 R153, -RZ, R153.H1_H1 ;  /* 0x30000099ff997230 */ /* 0x000fe20000004100 */
[----:B------:R-:W-:Y:S01]  /*94d0*/  F2FP.SATFINITE.E4M3.F32.PACK_AB_MERGE_C R56, R159, R56, RZ ;  /* 0x000000389f38723e */ /* 0x000fe200048070ff */
[----:B------:R-:W-:-:S02]  /*94e0*/  HADD2.F32 R51, -RZ, R51.H1_H1 ;  /* 0x30000033ff337230 */ /* 0x000fc40000004100 */
[----:B------:R-:W-:Y:S01]  /*94f0*/  FFMA.FTZ R155, R48, R151, R155 ;  /* 0x00000097309b7223 */ /* 0x000fe2000001009b */
[----:B------:R-:W-:Y:S02]  /*9500*/  HADD2.F32 R150, -RZ, R49.H0_H0 ;  /* 0x20000031ff967230 */ /* 0x000fe40000004100 */
[-C--:B------:R-:W-:Y:S01]  /*9510*/  FMUL.FTZ R48, R84, R153.reuse ;  /* 0x0000009954307220 */ /* 0x080fe20000410000 */
[----:B------:R-:W-:Y:S02]  /*9520*/  HADD2.F32 R87, -RZ, R87.H1_H1 ;  /* 0x30000057ff577230 */ /* 0x000fe40000004100 */
[----:B------:R-:W-:Y:S01]  /*9530*/  FMUL.FTZ R153, R51, R153 ;  /* 0x0000009933997220 */ /* 0x000fe20000410000 */
[----:B------:R-:W-:Y:S02]  /*9540*/  HADD2.F32 R152, -RZ, R152.H1_H1 ;  /* 0x30000098ff987230 */ /* 0x000fe40000004100 */
[----:B------:R-:W-:Y:S01]  /*9550*/  FFMA.FTZ R156, R55, R150, -R156 ;  /* 0x00000096379c7223 */ /* 0x000fe2000001089c */
[----:B------:R-:W-:-:S02]  /*9560*/  HADD2.F32 R135, -RZ, R135.H1_H1 ;  /* 0x30000087ff877230 */ /* 0x000fc40000004100 */
[----:B------:R-:W-:Y:S01]  /*9570*/  FFMA.FTZ R154, R63, R151, -R154 ;  /* 0x000000973f9a7223 */ /* 0x000fe2000001089a */
[----:B------:R-:W-:Y:S02]  /*9580*/  HADD2.F32 R62, -RZ, R62.H1_H1 ;  /* 0x3000003eff3e7230 */ /* 0x000fe40000004100 */
[-C--:B------:R-:W-:Y:S01]  /*9590*/  FMUL.FTZ R55, R87, R152.reuse ;  /* 0x0000009857377220 */ /* 0x080fe20000410000 */
[----:B------:R-:W-:Y:S02]  /*95a0*/  HADD2.F32 R49, -RZ, R49.H1_H1 ;  /* 0x30000031ff317230 */ /* 0x000fe40000004100 */
[-C--:B------:R-:W-:Y:S01]  /*95b0*/  FFMA.FTZ R51, R51, R135.reuse, -R48 ;  /* 0x0000008733337223 */ /* 0x080fe20000010830 */
[----:B------:R-:W-:Y:S01]  /*95c0*/  FFMA.FTZ R84, R84, R135, R153 ;  /* 0x0000008754547223 */ /* 0x000fe20000010099 */
[----:B------:R-:W-:Y:S01]  /*95d0*/  FMUL.FTZ R152, R62, R152 ;  /* 0x000000983e987220 */ /* 0x000fe20000410000 */
[----:B------:R-:W-:Y:S01]  /*95e0*/  FFMA.FTZ R161, R134, R150, R161 ;  /* 0x0000009686a17223 */ /* 0x000fe200000100a1 */
[-C--:B------:R-:W-:Y:S01]  /*95f0*/  FFMA.FTZ R55, R62, R49.reuse, -R55 ;  /* 0x000000313e377223 */ /* 0x080fe20000010837 */
[----:B------:R-:W-:Y:S01]  /*9600*/  F2FP.SATFINITE.E4M3.F32.PACK_AB_MERGE_C R51, R51, R154, RZ ;  /* 0x0000009a3333723e */ /* 0x000fe200048070ff */
[----:B------:R-:W-:Y:S01]  /*9610*/  FFMA.FTZ R152, R87, R49, R152 ;  /* 0x0000003157987223 */ /* 0x000fe20000010098 */
[----:B------:R-:W-:Y:S01]  /*9620*/  F2FP.SATFINITE.E4M3.F32.PACK_AB_MERGE_C R84, R84, R155, RZ ;  /* 0x0000009b5454723e */ /* 0x000fe200048070ff */
[----:B------:R-:W-:Y:S01]  /*9630*/  IMAD.MOV.U32 R48, RZ, RZ, R59 ;  /* 0x000000ffff307224 */ /* 0x000fe200078e003b */
[----:B------:R-:W-:Y:S01]  /*9640*/  F2FP.SATFINITE.E4M3.F32.PACK_AB_MERGE_C R49, R53, R60, R50 ;  /* 0x0000003c3531723e */ /* 0x000fe20004807032 */
[----:B------:R-:W-:Y:S01]  /*9650*/  IMAD.MOV.U32 R50, RZ, RZ, R57 ;  /* 0x000000ffff327224 */ /* 0x000fe200078e0039 */
[----:B------:R-:W-:-:S02]  /*9660*/  F2FP.SATFINITE.E4M3.F32.PACK_AB_MERGE_C R51, R55, R156, R51 ;  /* 0x0000009c3733723e */ /* 0x000fc40004807033 */
[----:B------:R-:W-:Y:S01]  /*9670*/  F2FP.SATFINITE.E4M3.F32.PACK_AB_MERGE_C R53, R52, R61, R56 ;  /* 0x0000003d3435723e */ /* 0x000fe20004807038 */
[----:B------:R-:W-:Y:S01]  /*9680*/  IMAD.MOV.U32 R52, RZ, RZ, R58 ;  /* 0x000000ffff347224 */ /* 0x000fe200078e003a */
[----:B------:R-:W-:-:S07]  /*9690*/  F2FP.SATFINITE.E4M3.F32.PACK_AB_MERGE_C R55, R152, R161, R84 ;  /* 0x000000a19837723e */ /* 0x000fce0004807054 */
.L_x_7549:
[----:B------:R-:W-:Y:S05]  /*96a0*/  BSYNC B2 ;  /* 0x0000000000027941 */ /* 0x000fea0003800000 */
.L_x_7548:
        /* <DEDUP_REMOVED lines=11> */
.L_x_7547:
[----:B------:R-:W-:Y:S05]  /*9760*/  BSYNC B1 ;  /* 0x0000000000017941 */ /* 0x000fea0003800000 */
.L_x_7546:
        /* <DEDUP_REMOVED lines=13> */
[----:B------:R-:W-:Y:S01]  /*9840*/  IMAD.IADD R59, R57, 0x1, R59 ;  /* 0x00000001393b7824 */ /* 0x000fe200078e023b */
[----:B------:R-:W-:Y:S01]  /*9850*/  SHF.R.S32.HI R49, RZ, 0x1f, R48 ;  /* 0x0000001fff317819 */ /* 0x000fe20000011430 */
[----:B------:R-:W-:-:S03]  /*9860*/  IMAD.SHL.U32 R51, R51, 0x80, RZ ;  /* 0x0000008033337824 */ /* 0x000fc600078e00ff */
[----:B------:R-:W-:Y:S01]  /*9870*/  LEA.HI R48, R49, R48, RZ, 0x5 ;  /* 0x0000003031307211 */ /* 0x000fe200078f28ff */
[----:B------:R-:W-:Y:S01]  /*9880*/  IMAD R49, R17, 0x7000, R114 ;  /* 0x0000700011317824 */ /* 0x000fe200078e0272 */
[----:B------:R-:W-:Y:S02]  /*9890*/  LOP3.LUT R51, R51, 0x380, RZ, 0xc0, !PT ;  /* 0x0000038033337812 */ /* 0x000fe400078ec0ff */
[----:B------:R-:W-:Y:S01]  /*98a0*/  LEA.HI.SX32 R48, R48, R35, 0x1b ;  /* 0x0000002330307211 */ /* 0x000fe200078fdaff */
[----:B------:R-:W-:Y:S01]  /*98b0*/  IMAD.IADD R49, R16, 0x1, R49 ;  /* 0x0000000110317824 */ /* 0x000fe200078e0231 */
[----:B------:R-:W-:Y:S02]  /*98c0*/  IADD3.X R80, R38, R59, R37, P3, P4 ;  /* 0x0000003b26507210 */ /* 0x000fe40001fe8425 */
[----:B------:R-:W-:-:S04]  /*98d0*/  SHF.L.U32 R61, R48, 0x4, RZ ;  /* 0x00000004303d7819 */ /* 0x000fc800000006ff */
[----:B------:R-:W-:-:S04]  /*98e0*/  LOP3.LUT R48, R51, 0x70, R61, 0xf8, !PT ;  /* 0x0000007033307812 */ /* 0x000fc800078ef83d */
        /* <DEDUP_REMOVED lines=9> */
[--C-:B------:R-:W-:Y:S01]  /*9980*/  SHF.R.U32.HI R150, RZ, 0x18, R65.reuse ;  /* 0x00000018ff967819 */ /* 0x100fe20000011641 */
[----:B------:R-:W-:Y:S01]  /*9990*/  IMAD.MOV.U32 R62, RZ, RZ, R50 ;  /* 0x000000ffff3e7224 */ /* 0x000fe200078e0032 */
[----:B------:R-:W-:Y:S02]  /*99a0*/  LOP3.LUT R63, R65, 0xff, RZ, 0xc0, !PT ;  /* 0x000000ff413f7812 */ /* 0x000fe400078ec0ff */
[----:B------:R-:W-:Y:S01]  /*99b0*/  SHF.R.U32.HI R134, RZ, 0x10, R65 ;  /* 0x00000010ff867819 */ /* 0x000fe20000011641 */
[----:B------:R-:W-:Y:S01]  /*99c0*/  IMAD.MOV.U32 R65, RZ, RZ, R48 ;  /* 0x000000ffff417224 */ /* 0x000fe200078e0030 */
[--C-:B------:R-:W-:Y:S01]  /*99d0*/  SHF.R.U32.HI R85, RZ, 0x18, R69.reuse ;  /* 0x00000018ff557819 */ /* 0x100fe20000011645 */
[----:B------:R-:W-:Y:S01]  /*99e0*/  IMAD.SHL.U32 R48, R135, 0x100, RZ ;  /* 0x0000010087307824 */ /* 0x000fe200078e00ff */
[----:B------:R-:W-:Y:S01]  /*99f0*/  LOP3.LUT R66, R69, 0xff, RZ, 0xc0, !PT ;  /* 0x000000ff45427812 */ /* 0x000fe200078ec0ff */
[----:B------:R-:W-:Y:S01]  /*9a00*/  IMAD.U32 R49, R134, 0x10000, RZ ;  /* 0x0001000086317824 */ /* 0x000fe200078e00ff */
[----:B------:R-:W-:-:S02]  /*9a10*/  SHF.R.U32.HI R82, RZ, 0x8, R69 ;  /* 0x00000008ff527819 */ /* 0x000fc40000011645 */
[----:B------:R-:W-:Y:S02]  /*9a20*/  SHF.R.U32.HI R81, RZ, 0x10, R69 ;  /* 0x00000010ff517819 */ /* 0x000fe40000011645 */
[--C-:B------:R-:W-:Y:S02]  /*9a30*/  SHF.R.U32.HI R69, RZ, 0x18, R71.reuse ;  /* 0x00000018ff457819 */ /* 0x100fe40000011647 */
[----:B------:R-:W-:Y:S01]  /*9a40*/  LOP3.LUT R68, R71, 0xff, RZ, 0xc0, !PT ;  /* 0x000000ff47447812 */ /* 0x000fe200078ec0ff */
[----:B------:R-:W-:Y:S01]  /*9a50*/  IMAD.U32 R81, R81, 0x10000, RZ ;  /* 0x0001000051517824 */ /* 0x000fe200078e00ff */
[----:B------:R-:W-:Y:S02]  /*9a60*/  SHF.R.U32.HI R70, RZ, 0x8, R71 ;  /* 0x00000008ff467819 */ /* 0x000fe40000011647 */
[----:B------:R-:W-:Y:S02]  /*9a70*/  PRMT R63, R150, 0x654, R63 ;  /* 0x00000654963f7816 */ /* 0x000fe4000000003f */
[----:B------:R-:W-:-:S02]  /*9a80*/  SHF.R.U32.HI R87, RZ, 0x18, R67 ;  /* 0x00000018ff577819 */ /* 0x000fc40000011643 */
[----:B------:R-:W-:Y:S02]  /*9a90*/  LOP3.LUT R64, R67, 0xff, RZ, 0xc0, !PT ;  /* 0x000000ff43407812 */ /* 0x000fe400078ec0ff */
[----:B------:R-:W-:Y:S02]  /*9aa0*/  SHF.R.U32.HI R86, RZ, 0x8, R67 ;  /* 0x00000008ff567819 */ /* 0x000fe40000011643 */
[----:B------:R-:W-:Y:S01]  /*9ab0*/  SHF.R.U32.HI R83, RZ, 0x10, R71 ;  /* 0x00000010ff537819 */ /* 0x000fe20000011647 */
[----:B------:R-:W-:Y:S01]  /*9ac0*/  IMAD.SHL.U32 R71, R70, 0x100, RZ ;  /* 0x0000010046477824 */ /* 0x000fe200078e00ff */
[----:B------:R-:W-:Y:S01]  /*9ad0*/  PRMT R68, R69, 0x654, R68 ;  /* 0x0000065445447816 */ /* 0x000fe20000000044 */
[----:B------:R-:W-:Y:S01]  /*9ae0*/  IMAD.SHL.U32 R69, R82, 0x100, RZ ;  /* 0x0000010052457824 */ /* 0x000fe200078e00ff */
[----:B------:R-:W-:Y:S01]  /*9af0*/  SHF.R.U32.HI R84, RZ, 0x10, R67 ;  /* 0x00000010ff547819 */ /* 0x000fe20000011643 */
[----:B--2---:R-:W-:Y:S01]  /*9b00*/  IMAD.MOV.U32 R67, RZ, RZ, R52 ;  /* 0x000000ffff437224 */ /* 0x004fe200078e0034 */
[----:B------:R-:W-:Y:S01]  /*9b10*/  LOP3.LUT R48, R63, 0xff00, R48, 0xf8, !PT ;  /* 0x0000ff003f307812 */ /* 0x000fe200078ef830 */
[----:B------:R-:W-:Y:S01]  /*9b20*/  IMAD.U32 R83, R83, 0x10000, RZ ;  /* 0x0001000053537824 */ /* 0x000fe200078e00ff */
[----:B------:R-:W-:-:S02]  /*9b30*/  PRMT R66, R85, 0x654, R66 ;  /* 0x0000065455427816 */ /* 0x000fc40000000042 */
[----:B------:R-:W-:Y:S02]  /*9b40*/  PRMT R64, R87, 0x654, R64 ;  /* 0x0000065457407816 */ /* 0x000fe40000000040 */
[----:B------:R-:W-:Y:S02]  /*9b50*/  SHF.L.U32 R63, R86, 0x8, RZ ;  /* 0x00000008563f7819 */ /* 0x000fe400000006ff */
        /* <DEDUP_REMOVED lines=8> */
[----:B------:R-:W-:Y:S01]  /*9be0*/  LOP3.LUT R49, R63, 0xff0000, R48, 0xf8, !PT ;  /* 0x00ff00003f317812 */ /* 0x000fe200078ef830 */
[----:B------:R-:W-:Y:S01]  /*9bf0*/  HADD2.F32 R48, -RZ, R71.H0_H0 ;  /* 0x20000047ff307230 */ /* 0x000fe20000004100 */
[----:B------:R-:W-:Y:S01]  /*9c00*/  F2FP.F16.E4M3.UNPACK_B R69, R147.H1 ;  /* 0x00000093ff45723e */ /* 0x000fe200030006ff */
[----:B------:R-:W-:Y:S01]  /*9c10*/  HADD2.F32 R64, -RZ, R68.H0_H0 ;  /* 0x20000044ff407230 */ /* 0x000fe20000004100 */
[----:B------:R-:W-:Y:S01]  /*9c20*/  LOP3.LUT R52, R52, 0xff0000, R81, 0xf8, !PT ;  /* 0x00ff000034347812 */ /* 0x000fe200078ef851 */
[----:B------:R-:W-:Y:S01]  /*9c30*/  HADD2.F32 R63, -RZ, R66.H0_H0 ;  /* 0x20000042ff3f7230 */ /* 0x000fe20000004100 */
[----:B------:R-:W-:Y:S01]  /*9c40*/  F2FP.F16.E4M3.UNPACK_B R149, R149 ;  /* 0x00000095ff95723e */ /* 0x000fe200020006ff */
[----:B------:R-:W-:-:S02]  /*9c50*/  HADD2.F32 R70, -RZ, R69.H0_H0 ;  /* 0x20000045ff467230 */ /* 0x000fc40000004100 */
[CC--:B------:R-:W-:Y:S01]  /*9c60*/  FMUL.FTZ R84, R64.reuse, R48.reuse ;  /* 0x0000003040547220 */ /* 0x0c0fe20000410000 */
[----:B------:R-:W-:Y:S02]  /*9c70*/  HADD2.F32 R81, -RZ, R69.H1_H1 ;  /* 0x30000045ff517230 */ /* 0x000fe40000004100 */
[C---:B------:R-:W-:Y:S01]  /*9c80*/  FMUL.FTZ R85, R63.reuse, R48 ;  /* 0x000000303f557220 */ /* 0x040fe20000410000 */
[----:B------:R-:W-:Y:S02]  /*9c90*/  HADD2.F32 R66, -RZ, R66.H1_H1 ;  /* 0x30000042ff427230 */ /* 0x000fe40000004100 */
[-C--:B------:R-:W-:Y:S01]  /*9ca0*/  FFMA.FTZ R63, R63, R70.reuse, -R84 ;  /* 0x000000463f3f7223 */ /* 0x080fe20000010854 */
[----:B------:R-:W-:Y:S01]  /*9cb0*/  F2FP.F16.E4M3.UNPACK_B R69, R65 ;  /* 0x00000041ff45723e */ /* 0x000fe200020006ff */
[----:B------:R-:W-:Y:S01]  /*9cc0*/  FFMA.FTZ R64, R64, R70, R85 ;  /* 0x0000004640407223 */ /* 0x000fe20000010055 */
[----:B------:R-:W-:Y:S01]  /*9cd0*/  HADD2.F32 R70, -RZ, R71.H1_H1 ;  /* 0x30000047ff467230 */ /* 0x000fe20000004100 */
[----:B------:R-:W-:Y:S01]  /*9ce0*/  LOP3.LUT R48, R82, 0xff0000, R83, 0xf8, !PT ;  /* 0x00ff000052307812 */ /* 0x000fe200078ef853 */
        /* <DEDUP_REMOVED lines=42> */
[-C--:B------:R-:W-:Y:S01]  /*9f90*/  FMUL.FTZ R134, R81, R84.reuse ;  /* 0x0000005451867220 */ /* 0x080fe20000410000 */
[----:B------:R-:W-:Y:S01]  /*9fa0*/  FFMA.FTZ R82, R82, R71, R85 ;  /* 0x0000004752527223 */ /* 0x000fe20000010055 */
[C---:B------:R-:W-:Y:S01]  /*9fb0*/  FMUL.FTZ R84, R69.reuse, R84 ;  /* 0x0000005445547220 */ /* 0x040fe20000410000 */
[----:B------:R-:W-:Y:S02]  /*9fc0*/  HADD2.F32 R71, -RZ, R146.H0_H0 ;  /* 0x20000092ff477230 */ /* 0x000fe40000004100 */
[----:B------:R-:W-:Y:S01]  /*9fd0*/  FFMA.FTZ R134, R69, R70, -R134 ;  /* 0x0000004645867223 */ /* 0x000fe20000010886 */
[----:B------:R-:W-:Y:S01]  /*9fe0*/  F2FP.F16.E4M3.UNPACK_B R69, R54 ;  /* 0x00000036ff45723e */ /* 0x000fe200020006ff */
[----:B------:R-:W-:Y:S01]  /*9ff0*/  FFMA.FTZ R147, R81, R70, R84 ;  /* 0x0000004651937223 */ /* 0x000fe20000010054 */
[--C-:B------:R-:W-:Y:S01]  /*a000*/  HADD2.F32 R81, -RZ, R148.reuse.H0_H0 ;  /* 0x20000094ff517230 */ /* 0x100fe20000004100 */
[----:B------:R-:W-:Y:S01]  /*a010*/  F2FP.SATFINITE.E4M3.F32.PACK_AB_MERGE_C R65, R65, R64, RZ ;  /* 0x000000404141723e */ /* 0x000fe200048070ff */
[----:B------:R-:W-:Y:S01]  /*a020*/  HADD2.F32 R148, -RZ, R148.H1_H1 ;  /* 0x30000094ff947230 */ /* 0x000fe20000004100 */
[----:B------:R-:W-:Y:S01]  /*a030*/  F2FP.F16.E4M3.UNPACK_B R66, R60 ;  /* 0x0000003cff42723e */ /* 0x000fe200020006ff */
[--C-:B------:R-:W-:Y:S01]  /*a040*/  HADD2.F32 R70, -RZ, R69.reuse.H0_H0 ;  /* 0x20000045ff467230 */ /* 0x100fe20000004100 */
[----:B------:R-:W-:Y:S01]  /*a050*/  F2FP.SATFINITE.E4M3.F32.PACK_AB_MERGE_C R64, R86, R67, R63 ;  /* 0x000000435640723e */ /* 0x000fe2000480703f */
[----:B------:R-:W-:Y:S01]  /*a060*/  HADD2.F32 R54, -RZ, R62.H0_H0 ;  /* 0x2000003eff367230 */ /* 0x000fe20000004100 */
[----:B------:R-:W-:Y:S01]  /*a070*/  F2FP.SATFINITE.E4M3.F32.PACK_AB_MERGE_C R63, R87, R68, R65 ;  /* 0x00000044573f723e */ /* 0x000fe20004807041 */
[----:B------:R-:W-:-:S02]  /*a080*/  HADD2.F32 R69, -RZ, R69.H1_H1 ;  /* 0x30000045ff457230 */ /* 0x000fc40000004100 */
[-C--:B------:R-:W-:Y:S01]  /*a090*/  FMUL.FTZ R83, R70, R81.reuse ;  /* 0x0000005146537220 */ /* 0x080fe20000410000 */
[----:B------:R-:W-:Y:S02]  /*a0a0*/  HADD2.F32 R62, -RZ, R62.H1_H1 ;  /* 0x3000003eff3e7230 */ /* 0x000fe40000004100 */
[C---:B------:R-:W-:Y:S01]  /*a0b0*/  FMUL.FTZ R81, R54.reuse, R81 ;  /* 0x0000005136517220 */ /* 0x040fe20000410000 */
[----:B------:R-:W-:Y:S02]  /*a0c0*/  HADD2.F32 R146, -RZ, R146.H1_H1 ;  /* 0x30000092ff927230 */ /* 0x000fe40000004100 */
[CC--:B------:R-:W-:Y:S01]  /*a0d0*/  FMUL.FTZ R85, R69.reuse, R148.reuse ;  /* 0x0000009445557220 */ /* 0x0c0fe20000410000 */
[-C--:B------:R-:W-:Y:S01]  /*a0e0*/  FFMA.FTZ R83, R54, R71.reuse, -R83 ;  /* 0x0000004736537223 */ /* 0x080fe20000010853 */
[----:B------:R-:W-:Y:S01]  /*a0f0*/  FMUL.FTZ R148, R62, R148 ;  /* 0x000000943e947220 */ /* 0x000fe20000410000 */
[----:B------:R-:W-:Y:S01]  /*a100*/  FFMA.FTZ R54, R70, R71, R81 ;  /* 0x0000004746367223 */ /* 0x000fe20000010051 */
[----:B------:R-:W-:Y:S01]  /*a110*/  FFMA.FTZ R62, R62, R146, -R85 ;  /* 0x000000923e3e7223 */ /* 0x000fe20000010855 */
[----:B------:R-:W-:Y:S01]  /*a120*/  F2FP.F16.E4M3.UNPACK_B R81, R52 ;  /* 0x00000034ff51723e */ /* 0x000fe200020006ff */
[----:B------:R-:W-:Y:S01]  /*a130*/  FFMA.FTZ R85, R69, R146, R148 ;  /* 0x0000009245557223 */ /* 0x000fe20000010094 */
[----:B------:R-:W-:Y:S01]  /*a140*/  F2FP.F16.E4M3.UNPACK_B R69, R53 ;  /* 0x00000035ff45723e */ /* 0x000fe200020006ff */
[----:B------:R-:W-:Y:S01]  /*a150*/  HADD2.F32 R65, -RZ, R66.H0_H0 ;  /* 0x20000042ff417230 */ /* 0x000fe20000004100 */
[----:B------:R-:W-:Y:S01]  /*a160*/  F2FP.SATFINITE.E4M3.F32.PACK_AB_MERGE_C R82, R147, R82, RZ ;  /* 0x000000529352723e */ /* 0x000fe200048070ff */
[----:B------:R-:W-:Y:S01]  /*a170*/  HADD2.F32 R68, -RZ, R81.H0_H0 ;  /* 0x20000051ff447230 */ /* 0x000fe20000004100 */
[----:B------:R-:W-:Y:S01]  /*a180*/  F2FP.F16.E4M3.UNPACK_B R71, R50 ;  /* 0x00000032ff47723e */ /* 0x000fe200020006ff */
[--C-:B------:R-:W-:Y:S01]  /*a190*/  HADD2.F32 R67, -RZ, R69.reuse.H0_H0 ;  /* 0x20000045ff437230 */ /* 0x100fe20000004100 */
[----:B------:R-:W-:Y:S01]  /*a1a0*/  F2FP.SATFINITE.E4M3.F32.PACK_AB_MERGE_C R134, R134, R135, RZ ;  /* 0x000000878686723e */ /* 0x000fe200048070ff */
[----:B------:R-:W-:-:S02]  /*a1b0*/  HADD2.F32 R70, -RZ, R69.H1_H1 ;  /* 0x30000045ff467230 */ /* 0x000fc40000004100 */
[----:B------:R-:W-:Y:S01]  /*a1c0*/  FMUL.FTZ R86, R65, R68 ;  /* 0x0000004441567220 */ /* 0x000fe20000410000 */
[----:B------:R-:W-:Y:S01]  /*a1d0*/  F2FP.SATFINITE.E4M3.F32.PACK_AB_MERGE_C R54, R85, R54, R82 ;  /* 0x000000365536723e */ /* 0x000fe20004807052 */
[----:B------:R-:W-:Y:S01]  /*a1e0*/  FMUL.FTZ R84, R67, R68 ;  /* 0x0000004443547220 */ /* 0x000fe20000410000 */
[----:B------:R-:W-:Y:S01]  /*a1f0*/  HADD2.F32 R81, -RZ, R81.H1_H1 ;  /* 0x30000051ff517230 */ /* 0x000fe20000004100 */
[----:B------:R-:W-:Y:S01]  /*a200*/  F2FP.SATFINITE.E4M3.F32.PACK_AB_MERGE_C R62, R62, R83, R134 ;  /* 0x000000533e3e723e */ /* 0x000fe20004807086 */
[----:B------:R-:W-:Y:S01]  /*a210*/  HADD2.F32 R68, -RZ, R66.H1_H1 ;  /* 0x30000042ff447230 */ /* 0x000fe20000004100 */
[----:B------:R-:W-:Y:S01]  /*a220*/  F2FP.F16.E4M3.UNPACK_B R69, R53.H1 ;  /* 0x00000035ff45723e */ /* 0x000fe200030006ff */
[--C-:B------:R-:W-:Y:S02]  /*a230*/  HADD2.F32 R82, -RZ, R71.reuse.H0_H0 ;  /* 0x20000047ff527230 */ /* 0x100fe40000004100 */
[----:B------:R-:W-:Y:S01]  /*a240*/  FMUL.FTZ R83, R70, R81 ;  /* 0x0000005146537220 */ /* 0x000fe20000410000 */
[----:B------:R-:W-:-:S02]  /*a250*/  HADD2.F32 R71, -RZ, R71.H1_H1 ;  /* 0x30000047ff477230 */ /* 0x000fc40000004100 */
[C---:B------:R-:W-:Y:S01]  /*a260*/  FMUL.FTZ R85, R68.reuse, R81 ;  /* 0x0000005144557220 */ /* 0x040fe20000410000 */
[----:B------:R-:W-:Y:S01]  /*a270*/  F2FP.F16.E4M3.UNPACK_B R81, R52.H1 ;  /* 0x00000034ff51723e */ /* 0x000fe200030006ff */
[----:B------:R-:W-:Y:S01]  /*a280*/  FFMA.FTZ R66, R67, R82, R86 ;  /* 0x0000005243427223 */ /* 0x000fe20000010056 */
[----:B------:R-:W-:Y:S01]  /*a290*/  F2FP.F16.E4M3.UNPACK_B R67, R60.H1 ;  /* 0x0000003cff43723e */ /* 0x000fe200030006ff */
[-C--:B------:R-:W-:Y:S01]  /*a2a0*/  FFMA.FTZ R60, R68, R71.reuse, -R83 ;  /* 0x00000047443c7223 */ /* 0x080fe20000010853 */
[----:B------:R-:W-:Y:S01]  /*a2b0*/  FFMA.FTZ R65, R65, R82, -R84 ;  /* 0x0000005241417223 */ /* 0x000fe20000010854 */
[----:B------:R-:W-:Y:S01]  /*a2c0*/  HADD2.F32 R68, -RZ, R69.H0_H0 ;  /* 0x20000045ff447230 */ /* 0x000fe20000004100 */
[----:B------:R-:W-:Y:S01]  /*a2d0*/  F2FP.F16.E4M3.UNPACK_B R50, R50.H1 ;  /* 0x00000032ff32723e */ /* 0x000fe200030006ff */
[----:B------:R-:W-:Y:S02]  /*a2e0*/  HADD2.F32 R83, -RZ, R81.H0_H0 ;  /* 0x20000051ff537230 */ /* 0x000fe40000004100 */
[----:B------:R-:W-:Y:S01]  /*a2f0*/  FFMA.FTZ R53, R70, R71, R85 ;  /* 0x0000004746357223 */ /* 0x000fe20000010055 */
        /* <DEDUP_REMOVED lines=15> */
[-C--:B------:R-:W-:Y:S01]  /*a3f0*/  F2FP.F16.E4M3.UNPACK_B R83, R48.reuse.H1 ;  /* 0x00000030ff53723e */ /* 0x080fe200030006ff */
[----:B------:R-:W-:Y:S01]  /*a400*/  FFMA.FTZ R86, R52, R71, -R81 ;  /* 0x0000004734567223 */ /* 0x000fe20000010851 */
[----:B------:R-:W-:Y:S01]  /*a410*/  F2FP.F16.E4M3.UNPACK_B R51, R51.H1 ;  /* 0x00000033ff33723e */ /* 0x000fe200030006ff */
[----:B------:R-:W-:Y:S01]  /*a420*/  HADD2.F32 R52, -RZ, R50.H0_H0 ;  /* 0x20000032ff347230 */ /* 0x000fe20000004100 */
[----:B------:R-:W-:Y:S01]  /*a430*/  F2FP.F16.E4M3.UNPACK_B R82, R48 ;  /* 0x00000030ff52723e */ /* 0x000fe200020006ff */
[--C-:B------:R-:W-:Y:S01]  /*a440*/  HADD2.F32 R48, -RZ, R68.reuse.H0_H0 ;  /* 0x20000044ff307230 */ /* 0x100fe20000004100 */
[----:B------:R-:W-:Y:S01]  /*a450*/  F2FP.F16.E4M3.UNPACK_B R70, R49 ;  /* 0x00000031ff46723e */ /* 0x000fe200020006ff */
[----:B------:R-:W-:Y:S01]  /*a460*/  HADD2.F32 R85, -RZ, R83.H0_H0 ;  /* 0x20000053ff557230 */ /* 0x000fe20000004100 */
[----:B------:R-:W-:Y:S01]  /*a470*/  F2FP.F16.E4M3.UNPACK_B R67, R55 ;  /* 0x00000037ff43723e */ /* 0x000fe200020006ff */
[----:B------:R-:W-:Y:S01]  /*a480*/  HADD2.F32 R55, -RZ, R51.H0_H0 ;  /* 0x20000033ff377230 */ /* 0x000fe20000004100 */
[----:B------:R-:W-:Y:S01]  /*a490*/  F2FP.F16.E4M3.UNPACK_B R49, R49.H1 ;  /* 0x00000031ff31723e */ /* 0x000fe200030006ff */
[----:B------:R-:W-:-:S02]  /*a4a0*/  HADD2.F32 R68, -RZ, R68.H1_H1 ;  /* 0x30000044ff447230 */ /* 0x000fc40000004100 */
[-C--:B------:R-:W-:Y:S01]  /*a4b0*/  FMUL.FTZ R146, R48, R85.reuse ;  /* 0x0000005530927220 */ /* 0x080fe20000410000 */
[----:B------:R-:W-:Y:S02]  /*a4c0*/  HADD2.F32 R83, -RZ, R83.H1_H1 ;  /* 0x30000053ff537230 */ /* 0x000fe40000004100 */
[----:B------:R-:W-:Y:S01]  /*a4d0*/  FMUL.FTZ R85, R55, R85 ;  /* 0x0000005537557220 */ /* 0x000fe20000410000 */
[----:B------:R-:W-:Y:S01]  /*a4e0*/  HADD2.F32 R81, -RZ, R49.H0_H0 ;  /* 0x20000031ff517230 */ /* 0x000fe20000004100 */
[----:B------:R-:W-:Y:S01]  /*a4f0*/  F2FP.SATFINITE.E4M3.F32.PACK_AB_MERGE_C R86, R135, R86, RZ ;  /* 0x000000568756723e */ /* 0x000fe200048070ff */
[----:B------:R-:W-:Y:S01]  /*a500*/  HADD2.F32 R51, -RZ, R51.H1_H1 ;  /* 0x30000033ff337230 */ /* 0x000fe20000004100 */
[----:B------:R-:W-:Y:S01]  /*a510*/  F2FP.SATFINITE.E4M3.F32.PACK_AB_MERGE_C R87, R134, R87, RZ ;  /* 0x000000578657723e */ /* 0x000fe200048070ff */
[----:B------:R-:W-:Y:S02]  /*a520*/  HADD2.F32 R69, -RZ, R67.H0_H0 ;  /* 0x20000043ff457230 */ /* 0x000fe40000004100 */
[----:B------:R-:W-:Y:S01]  /*a530*/  FFMA.FTZ R85, R48, R81, R85 ;  /* 0x0000005130557223 */ /* 0x000fe20000010055 */
[----:B------:R-:W-:-:S02]  /*a540*/  HADD2.F32 R84, -RZ, R82.H0_H0 ;  /* 0x20000052ff547230 */ /* 0x000fc40000004100 */
[-C--:B------:R-:W-:Y:S01]  /*a550*/  FMUL.FTZ R48, R68, R83.reuse ;  /* 0x0000005344307220 */ /* 0x080fe20000410000 */
[----:B------:R-:W-:Y:S02]  /*a560*/  HADD2.F32 R67, -RZ, R67.H1_H1 ;  /* 0x30000043ff437230 */ /* 0x000fe40000004100 */
[----:B------:R-:W-:Y:S01]  /*a570*/  FMUL.FTZ R83, R51, R83 ;  /* 0x0000005333537220 */ /* 0x000fe20000410000 */
[----:B------:R-:W-:Y:S02]  /*a580*/  HADD2.F32 R82, -RZ, R82.H1_H1 ;  /* 0x30000052ff527230 */ /* 0x000fe40000004100 */
[----:B------:R-:W-:Y:S01]  /*a590*/  FFMA.FTZ R146, R55, R81, -R146 ;  /* 0x0000005137927223 */ /* 0x000fe20000010892 */
[----:B------:R-:W-:Y:S02]  /*a5a0*/  HADD2.F32 R49, -RZ, R49.H1_H1 ;  /* 0x30000031ff317230 */ /* 0x000fe40000004100 */
[----:B------:R-:W-:Y:S01]  /*a5b0*/  FMUL.FTZ R147, R69, R84 ;  /* 0x0000005445937220 */ /* 0x000fe20000410000 */
[----:B------:R-:W-:-:S02]  /*a5c0*/  HADD2.F32 R50, -RZ, R50.H1_H1 ;  /* 0x30000032ff327230 */ /* 0x000fc40000004100 */
[----:B------:R-:W-:Y:S01]  /*a5d0*/  FMUL.FTZ R55, R67, R82 ;  /* 0x0000005243377220 */ /* 0x000fe20000410000 */
[--C-:B------:R-:W-:Y:S02]  /*a5e0*/  HADD2.F32 R71, -RZ, R70.reuse.H0_H0 ;  /* 0x20000046ff477230 */ /* 0x100fe40000004100 */
[-C--:B------:R-:W-:Y:S01]  /*a5f0*/  FFMA.FTZ R51, R51, R49.reuse, -R48 ;  /* 0x0000003133337223 */ /* 0x080fe20000010830 */
[----:B------:R-:W-:Y:S02]  /*a600*/  HADD2.F32 R70, -RZ, R70.H1_H1 ;  /* 0x30000046ff467230 */ /* 0x000fe40000004100 */
[----:B------:R-:W-:Y:S01]  /*a610*/  FMUL.FTZ R84, R52, R84 ;  /* 0x0000005434547220 */ /* 0x000fe20000410000 */
[----:B------:R-:W-:Y:S01]  /*a620*/  FMUL.FTZ R82, R50, R82 ;  /* 0x0000005232527220 */ /* 0x000fe20000410000 */
[----:B------:R-:W-:Y:S01]  /*a630*/  FFMA.FTZ R68, R68, R49, R83 ;  /* 0x0000003144447223 */ /* 0x000fe20000010053 */
[-C--:B------:R-:W-:Y:S01]  /*a640*/  FFMA.FTZ R147, R52, R71.reuse, -R147 ;  /* 0x0000004734937223 */ /* 0x080fe20000010893 */
[-C--:B------:R-:W-:Y:S01]  /*a650*/  FFMA.FTZ R50, R50, R70.reuse, -R55 ;  /* 0x0000004632327223 */ /* 0x080fe20000010837 */
[----:B------:R-:W-:Y:S01]  /*a660*/  FFMA.FTZ R84, R69, R71, R84 ;  /* 0x0000004745547223 */ /* 0x000fe20000010054 */
[----:B------:R-:W-:Y:S01]  /*a670*/  FFMA.FTZ R67, R67, R70, R82 ;  /* 0x0000004643437223 */ /* 0x000fe20000010052 */
[----:B------:R-:W-:Y:S01]  /*a680*/  F2FP.SATFINITE.E4M3.F32.PACK_AB_MERGE_C R51, R51, R146, RZ ;  /* 0x000000923333723e */ /* 0x000fe200048070ff */
[----:B------:R-:W-:Y:S01]  /*a690*/  IMAD.MOV.U32 R48, RZ, RZ, R64 ;  /* 0x000000ffff307224 */ /* 0x000fe200078e0040 */
[----:B------:R-:W-:Y:S01]  /*a6a0*/  F2FP.SATFINITE.E4M3.F32.PACK_AB_MERGE_C R68, R68, R85, RZ ;  /* 0x000000554444723e */ /* 0x000fe200048070ff */
[----:B------:R-:W-:Y:S01]  /*a6b0*/  IMAD.MOV.U32 R52, RZ, RZ, R63 ;  /* 0x000000ffff347224 */ /* 0x000fe200078e003f */
[----:B------:R-:W-:-:S02]  /*a6c0*/  F2FP.SATFINITE.E4M3.F32.PACK_AB_MERGE_C R51, R50, R147, R51 ;  /* 0x000000933233723e */ /* 0x000fc40004807033 */
[----:B------:R-:W-:Y:S02]  /*a6d0*/  F2FP.SATFINITE.E4M3.F32.PACK_AB_MERGE_C R49, R60, R65, R86 ;  /* 0x000000413c31723e */ /* 0x000fe40004807056 */
[----:B------:R-:W-:Y:S02]  /*a6e0*/  F2FP.SATFINITE.E4M3.F32.PACK_AB_MERGE_C R53, R53, R66, R87 ;  /* 0x000000423535723e */ /* 0x000fe40004807057 */
[----:B------:R-:W-:Y:S02]  /*a6f0*/  F2FP.SATFINITE.E4M3.F32.PACK_AB_MERGE_C R55, R67, R84, R68 ;  /* 0x000000544337723e */ /* 0x000fe40004807044 */
[----:B------:R-:W-:-:S07]  /*a700*/  MOV R50, R62 ;  /* 0x0000003e00327202 */ /* 0x000fce0000000f00 */
.L_x_7553:
[----:B------:R-:W-:Y:S05]  /*a710*/  BSYNC B2 ;  /* 0x0000000000027941 */ /* 0x000fea0003800000 */
.L_x_7552:
        /* <DEDUP_REMOVED lines=11> */
.L_x_7551:
[----:B------:R-:W-:Y:S05]  /*a7d0*/  BSYNC B1 ;  /* 0x0000000000017941 */ /* 0x000fea0003800000 */
.L_x_7550:
        /* <DEDUP_REMOVED lines=8> */
[----:B------:R-:W-:Y:S01]  /*a860*/  IMAD.IADD R61, R127, 0x1, R61 ;  /* 0x000000017f3d7824 */ /* 0x000fe200078e023d */
[----:B------:R-:W-:Y:S01]  /*a870*/  IADD3 R59, P3, P4, R44, R126, R36 ;  /* 0x0000007e2c3b7210 */ /* 0x000fe20007c7e024 */
[----:B------:R-:W-:Y:S01]  /*a880*/  VIADD R49, R228, 0xc0 ;  /* 0x000000c0e4317836 */ /* 0x000fe20000000000 */
[----:B------:R-:W-:Y:S01]  /*a890*/  ISETP.NE.AND P6, PT, R0, RZ, PT ;  /* 0x000000ff0000720c */ /* 0x000fe20003fc5270 */
[----:B------:R-:W-:Y:S01]  /*a8a0*/  BSSY B1, `(.L_x_7554) ;  /* 0x00000ef000017945 */ /* 0x000fe20003800000 */
[----:B------:R-:W-:Y:S01]  /*a8b0*/  IADD3.X R48, R38, R61, R37, P3, P4 ;  /* 0x0000003d26307210 */ /* 0x000fe20001fe8425 */
[----:B------:R-:W-:Y:S01]  /*a8c0*/  IMAD.SHL.U32 R49, R49, 0x80, RZ ;  /* 0x0000008031317824 */ /* 0x000fe200078e00ff */
[----:B------:R-:W-:-:S04]  /*a8d0*/  SEL R145, R120, R145, !P6 ;  /* 0x0000009178917207 */ /* 0x000fc80007000000 */
[----:B------:R-:W-:Y:S02]  /*a8e0*/  LOP3.LUT R49, R49, 0x380, RZ, 0xc0, !PT ;  /* 0x0000038031317812 */ /* 0x000fe400078ec0ff */
[----:B-1----:R-:W-:-:S05]  /*a8f0*/  IADD3 R58, P3, R59, R56, RZ ;  /* 0x000000383b3a7210 */ /* 0x002fca0007f7e0ff */
[----:B------:R-:W-:Y:S01]  /*a900*/  IMAD.X R59, R48, 0x1, R57, P3 ;  /* 0x00000001303b7824 */ /* 0x000fe200018e0639 */
[----:B------:R-:W-:-:S04]  /*a910*/  SHF.R.S32.HI R48, RZ, 0x1f, R145 ;  /* 0x0000001fff307819 */ /* 0x000fc80000011491 */
[----:B------:R-:W-:-:S04]  /*a920*/  LEA.HI R48, R48, R145, RZ, 0x5 ;  /* 0x0000009130307211 */ /* 0x000fc800078f28ff */
[----:B------:R-:W-:-:S05]  /*a930*/  LEA.HI.SX32 R48, R48, R35, 0x1b ;  /* 0x0000002330307211 */ /* 0x000fca00078fdaff */
[----:B------:R-:W-:-:S05]  /*a940*/  IMAD.SHL.U32 R63, R48, 0x10, RZ ;  /* 0x00000010303f7824 */ /* 0x000fca00078e00ff */
[----:B------:R-:W-:-:S04]  /*a950*/  LOP3.LUT R49, R49, 0x70, R63, 0xf8, !PT ;  /* 0x0000007031317812 */ /* 0x000fc800078ef83f */
[----:B------:R-:W-:-:S05]  /*a960*/  LOP3.LUT R49, R49, R138, RZ, 0x3c, !PT ;  /* 0x0000008a31317212 */ /* 0x000fca00078e3cff */
[----:B--2---:R-:W-:Y:S02]  /*a970*/  IMAD.IADD R48, R50, 0x1, R49 ;  /* 0x0000000132307824 */ /* 0x004fe400078e0231 */
[C---:B------:R-:W-:Y:S02]  /*a980*/  IMAD R49, R17.reuse, 0x7000, R113 ;  /* 0x0000700011317824 */ /* 0x040fe400078e0271 */
[----:B------:R-:W-:Y:S02]  /*a990*/  IMAD R51, R17, 0x7000, R48 ;  /* 0x0000700011337824 */ /* 0x000fe400078e0230 */
[----:B------:R-:W-:-:S03]  /*a9a0*/  IMAD.IADD R49, R16, 0x1, R49 ;  /* 0x0000000110317824 */ /* 0x000fc600078e0231 */
[----:B------:R-:W-:-:S03]  /*a9b0*/  IADD3 R52, R16, R51, RZ ;  /* 0x0000003310347210 */ /* 0x000fc60007ffe0ff */
        /* <DEDUP_REMOVED lines=8> */
[----:B------:R-:W-:Y:S01]  /*aa40*/  IMAD.SHL.U32 R48, R80, 0x100, RZ ;  /* 0x0000010050307824 */ /* 0x000fe200078e00ff */
[----:B------:R-:W-:Y:S01]  /*aa50*/  SHF.R.U32.HI R76, RZ, 0x8, R75 ;  /* 0x00000008ff4c7819 */ /* 0x000fe2000001164b */
[----:B--2---:R-:W-:Y:S01]  /*aa60*/  IMAD.MOV.U32 R69, RZ, RZ, R52 ;  /* 0x000000ffff457224 */ /* 0x004fe200078e0034 */
[----:B------:R-:W-:Y:S02]  /*aa70*/  SHF.R.U32.HI R71, RZ, 0x8, R77 ;  /* 0x00000008ff477819 */ /* 0x000fe4000001164d */
[----:B------:R-:W-:Y:S01]  /*aa80*/  PRMT R65, R65, 0x654, R62 ;  /* 0x0000065441417816 */ /* 0x000fe2000000003e */
[----:B------:R-:W-:Y:S01]  /*aa90*/  IMAD.MOV.U32 R62, RZ, RZ, R54 ;  /* 0x000000ffff3e7224 */ /* 0x000fe200078e0036 */
[----:B------:R-:W-:Y:S01]  /*aaa0*/  SHF.R.U32.HI R81, RZ, 0x10, R73 ;  /* 0x00000010ff517819 */ /* 0x000fe20000011649 */
[----:B------:R-:W-:Y:S01]  /*aab0*/  IMAD.SHL.U32 R50, R71, 0x100, RZ ;  /* 0x0000010047327824 */ /* 0x000fe200078e00ff */
[----:B------:R-:W-:-:S02]  /*aac0*/  LOP3.LUT R64, R75, 0xff, RZ, 0xc0, !PT ;  /* 0x000000ff4b407812 */ /* 0x000fc400078ec0ff */
[----:B------:R-:W-:Y:S02]  /*aad0*/  SHF.R.U32.HI R67, RZ, 0x18, R75 ;  /* 0x00000018ff437819 */ /* 0x000fe4000001164b */
[----:B------:R-:W-:Y:S02]  /*aae0*/  LOP3.LUT R68, R77, 0xff, RZ, 0xc0, !PT ;  /* 0x000000ff4d447812 */ /* 0x000fe400078ec0ff */
[----:B------:R-:W-:Y:S02]  /*aaf0*/  SHF.R.U32.HI R73, RZ, 0x18, R77 ;  /* 0x00000018ff497819 */ /* 0x000fe4000001164d */
[----:B------:R-:W-:Y:S01]  /*ab00*/  LOP3.LUT R65, R65, 0xff00, R48, 0xf8, !PT ;  /* 0x0000ff0041417812 */ /* 0x000fe200078ef830 */
[----:B------:R-:W-:Y:S01]  /*ab10*/  IMAD.SHL.U32 R48, R76, 0x100, RZ ;  /* 0x000001004c307824 */ /* 0x000fe200078e00ff */
[----:B------:R-:W-:Y:S02]  /*ab20*/  SHF.R.U32.HI R70, RZ, 0x8, R79 ;  /* 0x00000008ff467819 */ /* 0x000fe4000001164f */
[----:B------:R-:W-:-:S02]  /*ab30*/  PRMT R67, R67, 0x654, R64 ;  /* 0x0000065443437816 */ /* 0x000fc40000000040 */
[----:B------:R-:W-:Y:S01]  /*ab40*/  PRMT R73, R73, 0x654, R68 ;  /* 0x0000065449497816 */ /* 0x000fe20000000044 */
[----:B------:R-:W-:Y:S01]  /*ab50*/  IMAD.SHL.U32 R54, R70, 0x100, RZ ;  /* 0x0000010046367824 */ /* 0x000fe200078e00ff */
[----:B------:R-:W-:Y:S02]  /*ab60*/  SHF.R.U32.HI R78, RZ, 0x10, R75 ;  /* 0x00000010ff4e7819 */ /* 0x000fe4000001164b */
[----:B------:R-:W-:Y:S02]  /*ab70*/  LOP3.LUT R71, R67, 0xff00, R48, 0xf8, !PT ;  /* 0x0000ff0043477812 */ /* 0x000fe400078ef830 */
[----:B------:R-:W-:Y:S01]  /*ab80*/  LOP3.LUT R75, R73, 0xff00, R50, 0xf8, !PT ;  /* 0x0000ff00494b7812 */ /* 0x000fe200078ef832 */
[----:B------:R-:W-:Y:S01]  /*ab90*/  IMAD.U32 R48, R78, 0x10000, RZ ;  /* 0x000100004e307824 */ /* 0x000fe200078e00ff */
[----:B------:R-:W-:Y:S02]  /*aba0*/  SHF.L.U32 R52, R81, 0x10, RZ ;  /* 0x0000001051347819 */ /* 0x000fe400000006ff */
[----:B------:R-:W-:-:S02]  /*abb0*/  F2FP.F16.E4M3.UNPACK_B R73, R143.H1 ;  /* 0x0000008fff49723e */ /* 0x000fc400030006ff */
[----:B------:R-:W-:Y:S02]  /*abc0*/  F2FP.F16.E4M3.UNPACK_B R70, R69.H1 ;  /* 0x00000045ff46723e */ /* 0x000fe400030006ff */
[----:B------:R-:W-:Y:S01]  /*abd0*/  F2FP.F16.E4M3.UNPACK_B R67, R66.H1 ;  /* 0x00000042ff43723e */ /* 0x000fe200030006ff */
[----:B------:R-:W-:Y:S01]  /*abe0*/  HADD2.F32 R50, -RZ, R73.H0_H0 ;  /* 0x20000049ff327230 */ /* 0x000fe20000004100 */
[----:B------:R-:W-:Y:S02]  /*abf0*/  SHF.R.U32.HI R74, RZ, 0x10, R77 ;  /* 0x00000010ff4a7819 */ /* 0x000fe4000001164d */
[----:B------:R-:W-:Y:S01]  /*ac00*/  SHF.R.U32.HI R72, RZ, 0x10, R79 ;  /* 0x00000010ff487819 */ /* 0x000fe2000001164f */
[----:B------:R-:W-:Y:S01]  /*ac10*/  HADD2.F32 R64, -RZ, R67.H0_H0 ;  /* 0x20000043ff407230 */ /* 0x000fe20000004100 */
[----:B------:R-:W-:Y:S02]  /*ac20*/  LOP3.LUT R77, R79, 0xff0000ff, RZ, 0xc0, !PT ;  /* 0xff0000ff4f4d7812 */ /* 0x000fe400078ec0ff */
[----:B------:R-:W-:Y:S01]  /*ac30*/  LOP3.LUT R52, R65, 0xff0000, R52, 0xf8, !PT ;  /* 0x00ff000041347812 */ /* 0x000fe200078ef834 */
[----:B------:R-:W-:Y:S01]  /*ac40*/  HADD2.F32 R65, -RZ, R70.H0_H0 ;  /* 0x20000046ff417230 */ /* 0x000fe20000004100 */
[----:B------:R-:W-:Y:S01]  /*ac50*/  F2FP.F16.E4M3.UNPACK_B R68, R141.H1 ;  /* 0x0000008dff44723e */ /* 0x000fe200030006ff */
[----:B------:R-:W-:Y:S01]  /*ac60*/  IMAD.U32 R72, R72, 0x10000, RZ ;  /* 0x0001000048487824 */ /* 0x000fe200078e00ff */
[----:B------:R-:W-:Y:S01]  /*ac70*/  LOP3.LUT R77, R77, 0xff00, R54, 0xf8, !PT ;  /* 0x0000ff004d4d7812 */ /* 0x000fe200078ef836 */
[----:B------:R-:W-:Y:S01]  /*ac80*/  IMAD.U32 R54, R74, 0x10000, RZ ;  /* 0x000100004a367824 */ /* 0x000fe200078e00ff */
[----:B------:R-:W-:Y:S01]  /*ac90*/  LOP3.LUT R48, R71, 0xff0000, R48, 0xf8, !PT ;  /* 0x00ff000047307812 */ /* 0x000fe200078ef830 */
[----:B------:R-:W-:-:S02]  /*aca0*/  HADD2.F32 R71, -RZ, R68.H0_H0 ;  /* 0x20000044ff477230 */ /* 0x000fc40000004100 */
[-C--:B------:R-:W-:Y:S01]  /*acb0*/  FMUL.FTZ R79, R65, R50.reuse ;  /* 0x00000032414f7220 */ /* 0x080fe20000410000 */
[C---:B------:R-:W-:Y:S01]  /*acc0*/  FMUL.FTZ R74, R64.reuse, R50 ;  /* 0x00000032404a7220 */ /* 0x040fe20000410000 */
        /* <DEDUP_REMOVED lines=172> */
.L_x_7555:
[----:B------:R-:W-:Y:S05]  /*b790*/  BSYNC B1 ;  /* 0x0000000000017941 */ /* 0x000fea0003800000 */
.L_x_7554:
        /* <DEDUP_REMOVED lines=10> */
.L_x_7495:
[----:B------:R-:W2:Y:S02]  /*b840*/  LDL R48, [R1+0x5c] ;  /* 0x00005c0001307983 */ /* 0x000ea40000100800 */
[----:B--2---:R-:W-:-:S13]  /*b850*/  R2UR UR4, R48 ;  /* 0x00000000300472ca */ /* 0x004fda00000e0000 */
[----:B------:R-:W-:-:S06]  /*b860*/  UISETP.NE.AND UP0, UPT, UR4, 0x3, UPT ;  /* 0x000000030400788c */ /* 0x000fcc000bf05270 */
[----:B------:R-:W-:-:S13]  /*b870*/  PLOP3.LUT P5, PT, PT, PT, UP0, 0x80, 0x0 ;  /* 0x000000000000781c */ /* 0x000fda0003faf008 */
[----:B------:R-:W-:Y:S05]  /*b880*/  @!P5 BRA `(.L_x_7556) ;  /* 0x000000000004d947 */ /* 0x000fea0003800000 */
[----:B------:R-:W-:Y:S01]  /*b890*/  BPT.TRAP 0x1 ;  /* 0x000000040000795c */ /* 0x000fe20000300000 */
.L_x_7556:
        /* <DEDUP_REMOVED lines=9> */
.L_x_7802:
[----:B------:R-:W-:Y:S05]  /*b930*/  BSYNC B1 ;  /* 0x0000000000017941 */ /* 0x000fea0003800000 */
.L_x_7557:
        /* <DEDUP_REMOVED lines=22> */
.L_x_7560:
[----:B------:R-:W-:Y:S05]  /*baa0*/  BSYNC B1 ;  /* 0x0000000000017941 */ /* 0x000fea0003800000 */
.L_x_7559:
[----:B-12---:R-:W-:Y:S01]  /*bab0*/  VIADD R48, R228, 0x40 ;  /* 0x00000040e4307836 */ /* 0x006fe20000000000 */
[----:B------:R-:W-:Y:S04]  /*bac0*/  BSSY B1, `(.L_x_7561) ;  /* 0x0000015000017945 */ /* 0x000fe80003800000 */
[----:B------:R-:W-:-:S13]  /*bad0*/  ISETP.GE.AND P2, PT, R48, R118, PT ;  /* 0x000000763000720c */ /* 0x000fda0003f46270 */
[----:B------:R-:W-:Y:S05]  /*bae0*/  @P2 BRA `(.L_x_7562) ;  /* 0x0000000000482947 */ /* 0x000fea0003800000 */
[----:B------:R-:W1:Y:S01]  /*baf0*/  @!P0 LDS.128 R48, [R117+0x22400] ;  /* 0x0224000075308984 */ /* 0x000e620000000c00 */
        /* <DEDUP_REMOVED lines=17> */
.L_x_7562:
[----:B------:R-:W-:Y:S05]  /*bc10*/  BSYNC B1 ;  /* 0x0000000000017941 */ /* 0x000fea0003800000 */
.L_x_7561:
[----:B-12---:R-:W-:Y:S01]  /*bc20*/  VIADD R48, R228, 0x80 ;  /* 0x00000080e4307836 */ /* 0x006fe20000000000 */
[----:B------:R-:W-:Y:S04]  /*bc30*/  BSSY B1, `(.L_x_7563) ;  /* 0x0000015000017945 */ /* 0x000fe80003800000 */
[----:B------:R-:W-:-:S13]  /*bc40*/  ISETP.GE.AND P2, PT, R48, R118, PT ;  /* 0x000000763000720c */ /* 0x000fda0003f46270 */
[----:B------:R-:W-:Y:S05]  /*bc50*/  @P2 BRA `(.L_x_7564) ;  /* 0x0000000000482947 */ /* 0x000fea0003800000 */
[----:B------:R-:W1:Y:S01]  /*bc60*/  @!P0 LDS.128 R48, [R117+0x24400] ;  /* 0x0244000075308984 */ /* 0x000e620000000c00 */
[----:B------:R-:W2:Y:S01]  /*bc70*/  @!P0 LDC.64 R54, c[0x0][0x2d8] ;  /* 0x0000b600ff368b82 */ /* 0x000ea20000000a00 */
[----:B------:R-:W-:-:S05]  /*bc80*/  LEA R58, P2, R42, R52, 0x7 ;  /* 0x000000342a3a7211 */ /* 0x000fca00078438ff */
        /* <DEDUP_REMOVED lines=15> */
.L_x_7564:
[----:B------:R-:W-:Y:S05]  /*bd80*/  BSYNC B1 ;  /* 0x0000000000017941 */ /* 0x000fea0003800000 */
.L_x_7563:
[----:B-12---:R-:W-:-:S05]  /*bd90*/  VIADD R48, R228, 0xc0 ;  /* 0x000000c0e4307836 */ /* 0x006fca0000000000 */
[----:B------:R-:W-:-:S13]  /*bda0*/  ISETP.GE.AND P2, PT, R48, R118, PT ;  /* 0x000000763000720c */ /* 0x000fda0003f46270 */
[----:B------:R-:W-:Y:S05]  /*bdb0*/  @P2 BRA `(.L_x_7532) ;  /* 0x0000000000582947 */ /* 0x000fea0003800000 */
[----:B------:R-:W1:Y:S01]  /*bdc0*/  LDC.64 R50, c[0x0][0x2f0] ;  /* 0x0000bc00ff327b82 */ /* 0x000e620000000a00 */
[----:B------:R-:W-:Y:S02]  /*bdd0*/  IMAD.MOV.U32 R54, RZ, RZ, R52 ;  /* 0x000000ffff367224 */ /* 0x000fe400078e0034 */
[----:B------:R-:W-:-:S05]  /*bde0*/  IMAD.MOV.U32 R55, RZ, RZ, R56 ;  /* 0x000000ffff377224 */ /* 0x000fca00078e0038 */
[----:B------:R-:W2:Y:S01]  /*bdf0*/  @!P0 LDC.64 R48, c[0x0][0x2d8] ;  /* 0x0000b600ff308b82 */ /* 0x000ea20000000a00 */
[----:B-1----:R-:W-:-:S04]  /*be00*/  IMAD.WIDE.U32 R54, R50, 0xc0, R54 ;  /* 0x000000c032367825 */ /* 0x002fc800078e0036 */
[----:B------:R-:W-:Y:S01]  /*be10*/  IMAD R51, R51, 0xc0, RZ ;  /* 0x000000c033337824 */ /* 0x000fe200078e02ff */
[----:B--2---:R-:W-:-:S04]  /*be20*/  @!P0 IADD3 R52, P2, P3, R54, R48, R39 ;  /* 0x0000003036348210 */ /* 0x004fc80007b5e027 */
[----:B------:R-:W-:-:S04]  /*be30*/  IADD3 R56, R55, R51, RZ ;  /* 0x0000003337387210 */ /* 0x000fc80007ffe0ff */
        /* <DEDUP_REMOVED lines=14> */
.L_x_7532:
[----:B------:R-:W-:Y:S05]  /*bf20*/  BSYNC B0 ;  /* 0x0000000000007941 */ /* 0x000fea0003800000 */
.L_x_7494:
        /* <DEDUP_REMOVED lines=17> */
.L_x_7566:
[----:B------:R-:W-:Y:S05]  /*c040*/  BSYNC B0 ;  /* 0x0000000000007941 */ /* 0x000fea0003800000 */
.L_x_7565:
[----:B------:R-:W2:Y:S01]  /*c050*/  SYNCS.PHASECHK.TRANS64.TRYWAIT P3, [R109+URZ+0x2e8b0], R130 ;  /* 0x02e8b0826d0075a7 */ /* 0x000ea2000806017f */
[----:B------:R-:W-:Y:S01]  /*c060*/  ULDC.64 UR38, c[0x0][0x318] ;  /* 0x0000c60000267ab9 */ /* 0x000fe20000000a00 */
[----:B------:R-:W-:Y:S01]  /*c070*/  ULDC.64 UR36, c[0x0][0x308] ;  /* 0x0000c20000247ab9 */ /* 0x000fe20000000a00 */
[----:B------:R-:W-:Y:S04]  /*c080*/  BSSY B0, `(.L_x_7567) ;  /* 0x0000002000007945 */ /* 0x000fe80003800000 */
[----:B--2---:R-:W-:Y:S05]  /*c090*/  @!P3 BRA `(.L_x_7568) ;  /* 0x000002040028b947 */ /* 0x004fea0003800000 */
.L_x_7803:
[----:B------:R-:W-:Y:S05]  /*c0a0*/  BSYNC B0 ;  /* 0x0000000000007941 */ /* 0x000fea0003800000 */
.L_x_7567:
        /* <DEDUP_REMOVED lines=17> */
[----:B------:R-:W-:Y:S01]  /*c1c0*/  @P4 VIADD R56, R116, 0xffffffc0 ;  /* 0xffffffc074384836 */ /* 0x000fe20000000000 */
[----:B------:R-:W-:-:S04]  /*c1d0*/  ISETP.GE.AND P4, PT, R18, UR4, PT ;  /* 0x0000000412007c0c */ /* 0x000fc8000bf86270 */
[----:B------:R-:W-:-:S09]  /*c1e0*/  @!P3 IADD3 R56, R16, R56, RZ ;  /* 0x000000381038b210 */ /* 0x000fd20007ffe0ff */
[----:B------:R-:W1:Y:S04]  /*c1f0*/  @!P4 LDS.128 R48, [R117+0xe400] ;  /* 0x00e400007530c984 */ /* 0x000e680000000c00 */
[----:B-1----:R-:W-:Y:S04]  /*c200*/  @!P4 STG.E.128 desc[UR60][R54.64], R48 ;  /* 0x000000303600c986 */ /* 0x002fe8000c101d3c */
[----:B------:R-:W1:Y:S04]  /*c210*/  @!P3 LDS.128 R48, [R56+0xe400] ;  /* 0x00e400003830b984 */ /* 0x000e680000000c00 */
[----:B-1----:R3:W-:Y:S02]  /*c220*/  @!P3 STG.E.128 desc[UR60][R54.64+0x40], R48 ;  /* 0x000040303600b986 */ /* 0x0027e4000c101d3c */
.L_x_7570:
[----:B------:R-:W-:Y:S05]  /*c230*/  BSYNC B0 ;  /* 0x0000000000007941 */ /* 0x000fea0003800000 */
.L_x_7569:
        /* <DEDUP_REMOVED lines=26> */
.L_x_7572:
[----:B------:R-:W-:Y:S05]  /*c3e0*/  BSYNC B0 ;  /* 0x0000000000007941 */ /* 0x000fea0003800000 */
.L_x_7571:
        /* <DEDUP_REMOVED lines=26> */
.L_x_7574:
[----:B------:R-:W-:Y:S05]  /*c590*/  BSYNC B0 ;  /* 0x0000000000007941 */ /* 0x000fea0003800000 */
.L_x_7573:
        /* <DEDUP_REMOVED lines=16> */
[----:B------:R-:W-:-:S03]  /*c6a0*/  @P4 IADD3 R54, R116, -0x40, RZ ;  /* 0xffffffc074364810 */ /* 0x000fc60007ffe0ff */
        /* <DEDUP_REMOVED lines=9> */
.L_x_7576:
[----:B------:R-:W-:Y:S05]  /*c740*/  BSYNC B0 ;  /* 0x0000000000007941 */ /* 0x000fea0003800000 */
.L_x_7575:
        /* <DEDUP_REMOVED lines=22> */
.L_x_7489:
[----:B------:R-:W2:Y:S01]  /*c8b0*/  LDL R3, [R1+0x60] ;  /* 0x0000600001037983 */ /* 0x000ea20000100800 */
[----:B------:R-:W1:Y:S03]  /*c8c0*/  LDC R0, c[0x0][0x428] ;  /* 0x00010a00ff007b82 */ /* 0x000e660000000800 */
[----:B------:R-:W2:Y:S01]  /*c8d0*/  LDL R2, [R1+0x6c] ;  /* 0x00006c0001027983 */ /* 0x000ea20000100800 */
[----:B------:R-:W-:Y:S01]  /*c8e0*/  IMAD.MOV.U32 R50, RZ, RZ, R234 ;  /* 0x000000ffff327224 */ /* 0x000fe200078e00ea */
[----:B------:R-:W-:Y:S02]  /*c8f0*/  PLOP3.LUT P1, PT, PT, PT, PT, 0x80, 0x0 ;  /* 0x000000000000781c */ /* 0x000fe40003f2f070 */
[----:B------:R-:W-:Y:S02]  /*c900*/  CS2R R90, SRZ ;  /* 0x00000000005a7805 */ /* 0x000fe4000001ff00 */
[----:B------:R-:W-:-:S02]  /*c910*/  MOV R87, RZ ;  /* 0x000000ff00577202 */ /* 0x000fc40000000f00 */
[----:B------:R-:W-:Y:S02]  /*c920*/  CS2R R6, SRZ ;  /* 0x0000000000067805 */ /* 0x000fe4000001ff00 */
        /* <DEDUP_REMOVED lines=15> */
[----:B-1----:R-:W-:Y:S02]  /*ca20*/  ISETP.NE.AND P2, PT, R0, 0x1, PT ;  /* 0x000000010000780c */ /* 0x002fe40003f45270 */
        /* <DEDUP_REMOVED lines=12> */
[----:B------:R-:W0:Y:S01]  /*caf0*/  @P2 LDC R5, c[0x0][0x42c] ;  /* 0x00010b00ff052b82 */ /* 0x000e220000000800 */
[----:B------:R-:W-:-:S02]  /*cb00*/  IMAD.MOV.U32 R68, RZ, RZ, RZ ;  /* 0x000000ffff447224 */ /* 0x000fc400078e00ff */
[----:B------:R-:W-:Y:S02]  /*cb10*/  IMAD.MOV.U32 R101, RZ, RZ, RZ ;  /* 0x000000ffff657224 */ /* 0x000fe400078e00ff */
[----:B------:R-:W-:-:S03]  /*cb20*/  IMAD.MOV.U32 R72, RZ, RZ, RZ ;  /* 0x000000ffff487224 */ /* 0x000fc600078e00ff */
[----:B------:R-:W1:Y:S01]  /*cb30*/  @P2 LDC R0, c[0x0][0x430] ;  /* 0x00010c00ff002b82 */ /* 0x000e620000000800 */
[----:B0-----:R-:W-:-:S05]  /*cb40*/  @P2 IMAD.HI.U32 R5, R234, R5, RZ ;  /* 0x00000005ea052227 */ /* 0x001fca00078e00ff */
[----:B-1----:R-:W-:Y:S02]  /*cb50*/  @P2 SHF.R.U32.HI R50, RZ, R0, R5 ;  /* 0x00000000ff322219 */ /* 0x002fe40000011605 */
[----:B------:R-:W-:-:S03]  /*cb60*/  CS2R R4, SRZ ;  /* 0x0000000000047805 */ /* 0x000fc6000001ff00 */
[----:B------:R0:W-:Y:S01]  /*cb70*/  STL [R1+0x90], R50 ;  /* 0x0000903201007387 */ /* 0x0001e20000100800 */
[----:B--2---:R-:W-:-:S05]  /*cb80*/  IADD3 R2, R2, 0x15f, -R3 ;  /* 0x0000015f02027810 */ /* 0x004fca0007ffe803 */
[----:B------:R-:W-:Y:S02]  /*cb90*/  IMAD R3, R233, 0x80, R2 ;  /* 0x00000080e9037824 */ /* 0x000fe400078e0202 */
[----:B------:R-:W-:-:S04]  /*cba0*/  IMAD.MOV.U32 R2, RZ, RZ, RZ ;  /* 0x000000ffff027224 */ /* 0x000fc800078e00ff */
[----:B------:R-:W-:-:S05]  /*cbb0*/  IMAD.HI R2, R3, -0x6db6db6d, R2 ;  /* 0x9249249303027827 */ /* 0x000fca00078e0202 */
[----:B------:R-:W-:-:S04]  /*cbc0*/  SHF.R.U32.HI R3, RZ, 0x1f, R2 ;  /* 0x0000001fff037819 */ /* 0x000fc80000011602 */
[----:B------:R-:W-:-:S04]  /*cbd0*/  LEA.HI.SX32 R2, R2, R3, 0x19 ;  /* 0x0000000302027211 */ /* 0x000fc800078fcaff */
[----:B------:R-:W-:-:S04]  /*cbe0*/  VIMNMX R137, R137, R2, PT ;  /* 0x0000000289897248 */ /* 0x000fc80003fe0100 */
[----:B------:R-:W-:Y:S01]  /*cbf0*/  ISETP.GE.AND P2, PT, R137, 0x1, PT ;  /* 0x000000018900780c */ /* 0x000fe20003f46270 */
[----:B0-----:R-:W-:-:S12]  /*cc00*/  @P0 BRA `(.L_x_7578) ;  /* 0x00000000000c0947 */ /* 0x001fd80003800000 */
[----:B------:R-:W0:Y:S01]  /*cc10*/  FENCE.VIEW.ASYNC.G ;  /* 0x00000000000073c6 */ /* 0x000e220000000100 */
[----:B------:R-:W-:Y:S05]  /*cc20*/  WARPSYNC.ALL ;  /* 0x0000000000007948 */ /* 0x000fea0003800000 */
[----:B0-----:R-:W-:Y:S06]  /*cc30*/  BAR.ARV 0xc, 0x180 ;  /* 0x0306000000007b1d */ /* 0x001fec0000002000 */
.L_x_7578:
        /* <DEDUP_REMOVED lines=9> */
[----:B------:R-:W-:-:S06]  /*ccd0*/  SHF.R.S32.HI R0, RZ, 0x7, R0 ;  /* 0x00000007ff007819 */ /* 0x000fcc0000011400 */
[----:B------:R-:W0:Y:S04]  /*cce0*/  SHFL.IDX PT, R0, R0, RZ, 0x1f ;  /* 0x00001fff00007589 */ /* 0x000e2800000e0000 */
[----:B0-----:R1:W-:Y:S02]  /*ccf0*/  STL [R1+0x54], R0 ;  /* 0x0000540001007387 */ /* 0x0013e40000100800 */
.L_x_7806:
        /* <DEDUP_REMOVED lines=24> */
[----:B-1----:R-:W-:-:S07]  /*ce80*/  IMAD.MOV.U32 R12, RZ, RZ, 0x1 ;  /* 0x00000001ff0c7424 */ /* 0x002fce00078e00ff */
[----:B------:R-:W-:-:S07]  /*ce90*/  LEPC R20, `(.L_x_7582) ;  /* 0x000000001014794e */ /* 0x000fce0000000000 */
[----:B0-2--5:R-:W-:Y:S05]  /*cea0*/  CALL.ABS.NOINC R2 ;  /* 0x0000000002007343 */ /* 0x025fea0003c00000 */
.L_x_7582:
[----:B------:R-:W-:Y:S05]  /*ceb0*/  BSYNC B6 ;  /* 0x0000000000067941 */ /* 0x000fea0003800000 */
.L_x_7581:
        /* <DEDUP_REMOVED lines=17> */
[----:B------:R-:W-:Y:S01]  /*cfd0*/  @P0 IMAD.IADD R3, R3, 0x1, R9 ;  /* 0x0000000103030824 */ /* 0x000fe200078e0209 */
[----:B------:R-:W-:Y:S01]  /*cfe0*/  @P1 SHF.R.S32.HI R9, RZ, 0x1f, R50 ;  /* 0x0000001fff091819 */ /* 0x000fe20000011432 */
[C---:B------:R-:W-:Y:S02]  /*cff0*/  @P1 IMAD R11, R20.reuse, R11, R4 ;  /* 0x0000000b140b1224 */ /* 0x040fe400078e0204 */
[----:B------:R-:W-:-:S04]  /*d000*/  @P1 IMAD.WIDE.U32 R4, R20, R10, RZ ;  /* 0x0000000a14041225 */ /* 0x000fc800078e00ff */
[----:B----4-:R-:W-:Y:S02]  /*d010*/  @P0 IMAD R0, R7, R12, RZ ;  /* 0x0000000c07000224 */ /* 0x010fe400078e02ff */
[----:B0-----:R-:W-:Y:S02]  /*d020*/  @P1 IMAD R6, R9, R14, RZ ;  /* 0x0000000e09061224 */ /* 0x001fe400078e02ff */
[----:B------:R-:W-:Y:S02]  /*d030*/  @P1 IMAD.IADD R5, R5, 0x1, R11 ;  /* 0x0000000105051824 */ /* 0x000fe400078e020b */
        /* <DEDUP_REMOVED lines=32> */
.L_x_7586:
[----:B-1----:R1:W2:Y:S02]  /*d240*/  SYNCS.PHASECHK.TRANS64.TRYWAIT P0, [R16+URZ+0x2e800], R3 ;  /* 0x02e80003100075a7 */ /* 0x0022a4000800017f */
[----:B--2---:R-:W-:Y:S05]  /*d250*/  @!P0 NANOSLEEP.SYNCS 0x989680 ;  /* 0x009896800000895d */ /* 0x004fea0003900000 */
[----:B------:R-:W2:Y:S02]  /*d260*/  @!P0 SYNCS.PHASECHK.TRANS64 P0, [R16+URZ+0x2e800], R3 ;  /* 0x02e80003100085a7 */ /* 0x000ea4000800007f */
[----:B--2---:R-:W-:Y:S05]  /*d270*/  @!P0 BRA `(.L_x_7586) ;  /* 0xfffffffc00f08947 */ /* 0x004fea000383ffff */
.L_x_7585:
[----:B------:R-:W-:Y:S05]  /*d280*/  BSYNC B0 ;  /* 0x0000000000007941 */ /* 0x000fea0003800000 */
.L_x_7584:
[----:B------:R-:W-:Y:S05]  /*d290*/  BRA `(.L_x_7587) ;  /* 0x0000005000a47947 */ /* 0x000fea0003800000 */
.L_x_7583:
[----:B------:R-:W0:Y:S01]  /*d2a0*/  LDC.64 R12, c[0x0][0x3d8] ;  /* 0x0000f600ff0c7b82 */ /* 0x000e220000000a00 */
[----:B-----5:R-:W-:Y:S01]  /*d2b0*/  SHF.R.S32.HI R3, RZ, 0x1f, R121 ;  /* 0x0000001fff037819 */ /* 0x020fe20000011479 */
[----:B------:R-:W-:Y:S01]  /*d2c0*/  IMAD.MOV.U32 R6, RZ, RZ, R18 ;  /* 0x000000ffff067224 */ /* 0x000fe200078e0012 */
[----:B------:R-:W-:Y:S01]  /*d2d0*/  MOV R7, R19 ;  /* 0x0000001300077202 */ /* 0x000fe20000000f00 */
[--C-:B------:R-:W-:Y:S01]  /*d2e0*/  IMAD.MOV.U32 R4, RZ, RZ, R22.reuse ;  /* 0x000000ffff047224 */ /* 0x100fe200078e0016 */
[----:B------:R-:W-:Y:S01]  /*d2f0*/  SHF.R.S32.HI R5, RZ, 0x1f, R22 ;  /* 0x0000001fff057819 */ /* 0x000fe20000011416 */
[----:B------:R-:W-:Y:S01]  /*d300*/  BSSY B6, `(.L_x_7588) ;  /* 0x0000031000067945 */ /* 0x000fe20003800000 */
[----:B------:R-:W-:Y:S01]  /*d310*/  LOP3.LUT P0, RZ, R25, 0x3ff, RZ, 0xc0, !PT ;  /* 0x000003ff19ff7812 */ /* 0x000fe2000780c0ff */
[----:B------:R-:W1:Y:S01]  /*d320*/  LDC.64 R14, c[0x0][0x3e8] ;  /* 0x0000fa00ff0e7b82 */ /* 0x000e620000000a00 */
[----:B------:R-:W-:Y:S01]  /*d330*/  SHF.R.S32.HI R24, RZ, 0x1f, R228 ;  /* 0x0000001fff187819 */ /* 0x000fe200000114e4 */
[-C--:B0-----:R-:W-:Y:S01]  /*d340*/  IMAD R0, R3, R12.reuse, RZ ;  /* 0x0000000c03007224 */ /* 0x081fe200078e02ff */
[----:B------:R-:W-:Y:S01]  /*d350*/  SHF.L.U64.HI R50, R12, 0x6, R13 ;  /* 0x000000060c327819 */ /* 0x000fe2000001020d */
[----:B------:R-:W-:-:S04]  /*d360*/  IMAD.WIDE.U32 R8, R228, R12, R6 ;  /* 0x0000000ce4087225 */ /* 0x000fc800078e0006 */
[----:B------:R-:W-:Y:S02]  /*d370*/  IMAD R21, R24, R12, RZ ;  /* 0x0000000c18157224 */ /* 0x000fe400078e02ff */
[-C--:B-1----:R-:W-:Y:S01]  /*d380*/  IMAD R20, R3, R14.reuse, RZ ;  /* 0x0000000e03147224 */ /* 0x082fe200078e02ff */
[----:B------:R-:W-:Y:S01]  /*d390*/  SHF.L.U64.HI R54, R14, 0x6, R15 ;  /* 0x000000060e367819 */ /* 0x000fe2000001020f */
[----:B------:R-:W-:-:S04]  /*d3a0*/  IMAD.WIDE.U32 R10, R228, R14, R6 ;  /* 0x0000000ee40a7225 */ /* 0x000fc800078e0006 */
[----:B------:R-:W-:-:S04]  /*d3b0*/  IMAD.WIDE.U32 R6, R228, R12, R4 ;  /* 0x0000000ce4067225 */ /* 0x000fc800078e0004 */
[----:B------:R-:W-:-:S04]  /*d3c0*/  IMAD.WIDE.U32 R40, R121, R12, RZ ;  /* 0x0000000c79287225 */ /* 0x000fc800078e00ff */
[----:B------:R-:W-:Y:S01]  /*d3d0*/  IMAD R3, R24, R14, RZ ;  /* 0x0000000e18037224 */ /* 0x000fe200078e02ff */
[-C--:B------:R-:W-:Y:S01]  /*d3e0*/  IADD3 R24, P3, R8, R40.reuse, RZ ;  /* 0x0000002808187210 */ /* 0x080fe20007f7e0ff */
[C---:B------:R-:W-:Y:S01]  /*d3f0*/  IMAD R47, R121.reuse, R13, R0 ;  /* 0x0000000d792f7224 */ /* 0x040fe200078e0200 */
[----:B------:R-:W-:Y:S01]  /*d400*/  IADD3 R42, P1, R6, R40, RZ ;  /* 0x00000028062a7210 */ /* 0x000fe20007f3e0ff */
[C---:B------:R-:W-:Y:S02]  /*d410*/  IMAD R49, R121.reuse, R15, R20 ;  /* 0x0000000f79317224 */ /* 0x040fe400078e0214 */
[----:B------:R-:W-:-:S04]  /*d420*/  IMAD.WIDE.U32 R38, R121, R14, RZ ;  /* 0x0000000e79267225 */ /* 0x000fc800078e00ff */
[----:B------:R-:W-:Y:S01]  /*d430*/  IMAD.WIDE.U32 R4, R228, R14, R4 ;  /* 0x0000000ee4047225 */ /* 0x000fe200078e0004 */
[----:B------:R-:W-:-:S03]  /*d440*/  IADD3 R26, P4, R10, R38, RZ ;  /* 0x000000260a1a7210 */ /* 0x000fc60007f9e0ff */
[----:B------:R-:W-:Y:S01]  /*d450*/  IMAD R21, R228, R13, R21 ;  /* 0x0000000de4157224 */ /* 0x000fe200078e0215 */
[----:B------:R-:W-:Y:S01]  /*d460*/  IADD3 R44, P2, R4, R38, RZ ;  /* 0x00000026042c7210 */ /* 0x000fe20007f5e0ff */
[----:B------:R-:W-:Y:S02]  /*d470*/  IMAD R3, R228, R15, R3 ;  /* 0x0000000fe4037224 */ /* 0x000fe400078e0203 */
[----:B------:R-:W-:Y:S02]  /*d480*/  IMAD.IADD R47, R47, 0x1, R41 ;  /* 0x000000012f2f7824 */ /* 0x000fe400078e0229 */
[----:B------:R-:W-:Y:S02]  /*d490*/  IMAD.IADD R49, R49, 0x1, R39 ;  /* 0x0000000131317824 */ /* 0x000fe400078e0227 */
[----:B------:R-:W-:Y:S01]  /*d4a0*/  IMAD.SHL.U32 R52, R12, 0x40, RZ ;  /* 0x000000400c347824 */ /* 0x000fe200078e00ff */
[C---:B------:R-:W-:Y:S01]  /*d4b0*/  IADD3.X R43, R47.reuse, R7, R21, P1, !PT ;  /* 0x000000072f2b7210 */ /* 0x040fe20000ffe415 */
[----:B------:R-:W-:Y:S01]  /*d4c0*/  IMAD.SHL.U32 R56, R14, 0x40, RZ ;  /* 0x000000400e387824 */ /* 0x000fe200078e00ff */
[----:B------:R-:W-:-:S02]  /*d4d0*/  IADD3.X R25, R47, R21, R9, P3, !PT ;  /* 0x000000152f197210 */ /* 0x000fc40001ffe409 */
[C---:B------:R-:W-:Y:S02]  /*d4e0*/  IADD3.X R45, R49.reuse, R5, R3, P2, !PT ;  /* 0x00000005312d7210 */ /* 0x040fe400017fe403 */
[----:B------:R-:W-:Y:S01]  /*d4f0*/  IADD3.X R27, R49, R3, R11, P4, !PT ;  /* 0x00000003311b7210 */ /* 0x000fe200027fe40b */
        /* <DEDUP_REMOVED lines=17> */
.L_x_7589:
[----:B------:R-:W-:Y:S05]  /*d610*/  BSYNC B6 ;  /* 0x0000000000067941 */ /* 0x000fea0003800000 */
.L_x_7588:
[----:B------:R-:W2:Y:S01]  /*d620*/  LDL R20, [R1+0x60] ;  /* 0x0000600001147983 */ /* 0x000ea20000100800 */
        /* <DEDUP_REMOVED lines=15> */
[----:B------:R-:W-:-:S03]  /*d720*/  IMAD.IADD R3, R7, 0x1, R9 ;  /* 0x0000000107037824 */ /* 0x000fc600078e0209 */
[----:B------:R-:W-:Y:S02]  /*d730*/  SHF.L.U64.HI R46, R4, 0x7, R5 ;  /* 0x00000007042e7819 */ /* 0x000fe40000010205 */
[----:B------:R-:W-:Y:S01]  /*d740*/  SHF.L.U64.HI R48, R6, 0x7, R3 ;  /* 0x0000000706307819 */ /* 0x000fe20000010203 */
[----:B--2---:R-:W-:-:S05]  /*d750*/  IMAD R0, R233, -0x80, R20 ;  /* 0xffffff80e9007824 */ /* 0x004fca00078e0214 */
[----:B------:R-:W-:Y:S01]  /*d760*/  VIMNMX R55, R0, 0x80, PT ;  /* 0x0000008000377848 */ /* 0x000fe20003fe0100 */
[----:B------:R-:W-:Y:S06]  /*d770*/  @!P0 BRA `(.L_x_7591) ;  /* 0x0000002400d08947 */ /* 0x000fec0003800000 */
[----:B------:R-:W0:Y:S01]  /*d780*/  LDC R0, c[0x0][0x428] ;  /* 0x00010a00ff007b82 */ /* 0x000e220000000800 */
[----:B------:R-:W1:Y:S01]  /*d790*/  S2R R20, SR_TID.X ;  /* 0x0000000000147919 */ /* 0x000e620000002100 */
[----:B------:R-:W-:Y:S01]  /*d7a0*/  ISETP.GE.AND P0, PT, R228, R55, PT ;  /* 0x00000037e400720c */ /* 0x000fe20003f06270 */
[----:B------:R-:W-:Y:S01]  /*d7b0*/  BSSY B1, `(.L_x_7592) ;  /* 0x000002e000017945 */ /* 0x000fe20003800000 */
[----:B------:R-:W-:Y:S01]  /*d7c0*/  IMAD.MOV.U32 R5, RZ, RZ, R47 ;  /* 0x000000ffff057224 */ /* 0x000fe200078e002f */
[----:B------:R-:W-:Y:S01]  /*d7d0*/  MOV R7, R49 ;  /* 0x0000003100077202 */ /* 0x000fe20000000f00 */
[----:B------:R-:W-:Y:S01]  /*d7e0*/  IMAD.MOV.U32 R6, RZ, RZ, R38 ;  /* 0x000000ffff067224 */ /* 0x000fe200078e0026 */
[----:B------:R-:W-:Y:S02]  /*d7f0*/  CS2R R28, SRZ ;  /* 0x00000000001c7805 */ /* 0x000fe4000001ff00 */
[----:B------:R-:W-:Y:S02]  /*d800*/  CS2R R34, SRZ ;  /* 0x0000000000227805 */ /* 0x000fe4000001ff00 */
[----:B------:R-:W-:-:S02]  /*d810*/  CS2R R30, SRZ ;  /* 0x00000000001e7805 */ /* 0x000fc4000001ff00 */
[----:B------:R-:W-:Y:S02]  /*d820*/  CS2R R24, SRZ ;  /* 0x0000000000187805 */ /* 0x000fe4000001ff00 */
[----:B------:R-:W-:Y:S02]  /*d830*/  CS2R R26, SRZ ;  /* 0x00000000001a7805 */ /* 0x000fe4000001ff00 */
[----:B------:R-:W-:Y:S02]  /*d840*/  CS2R R32, SRZ ;  /* 0x0000000000207805 */ /* 0x000fe4000001ff00 */
[----:B0-----:R-:W-:Y:S01]  /*d850*/  ISETP.NE.AND P2, PT, R0, 0x1, PT ;  /* 0x000000010000780c */ /* 0x001fe20003f45270 */
[----:B------:R-:W-:Y:S02]  /*d860*/  IMAD R0, R233, 0x80, R228 ;  /* 0x00000080e9007824 */ /* 0x000fe400078e02e4 */
[----:B-1----:R-:W-:-:S10]  /*d870*/  VIADD R20, R20, 0xffffff80 ;  /* 0xffffff8014147836 */ /* 0x002fd40000000000 */
[----:B------:R-:W0:Y:S01]  /*d880*/  @P2 LDC R4, c[0x0][0x42c] ;  /* 0x00010b00ff042b82 */ /* 0x000e220000000800 */
[----:B------:R-:W-:-:S04]  /*d890*/  SHF.R.S32.HI R21, RZ, 0x1f, R20 ;  /* 0x0000001fff157819 */ /* 0x000fc80000011414 */
[----:B------:R-:W-:-:S03]  /*d8a0*/  LEA.HI R21, R21, R20, RZ, 0x2 ;  /* 0x0000001415157211 */ /* 0x000fc600078f10ff */
[----:B------:R-:W1:Y:S01]  /*d8b0*/  @P2 LDC R9, c[0x0][0x430] ;  /* 0x00010c00ff092b82 */ /* 0x000e620000000800 */
[----:B------:R-:W-:-:S05]  /*d8c0*/  LOP3.LUT R21, R21, 0xfffffffc, RZ, 0xc0, !PT ;  /* 0xfffffffc15157812 */ /* 0x000fca00078ec0ff */
[----:B------:R-:W-:Y:S02]  /*d8d0*/  IMAD.IADD R21, R20, 0x1, -R21 ;  /* 0x0000000114157824 */ /* 0x000fe400078e0a15 */
[----:B------:R-:W-:Y:S02]  /*d8e0*/  VIADD R20, R228, 0x40 ;  /* 0x00000040e4147836 */ /* 0x000fe40000000000 */
[----:B------:R-:W-:-:S03]  /*d8f0*/  IMAD R3, R21, 0x40, R0 ;  /* 0x0000004015037824 */ /* 0x000fc600078e0200 */
[----:B------:R-:W-:Y:S02]  /*d900*/  ISETP.GE.AND P1, PT, R20, R55, PT ;  /* 0x000000371400720c */ /* 0x000fe40003f26270 */
[----:B------:R-:W-:Y:S01]  /*d910*/  CS2R R20, SRZ ;  /* 0x0000000000147805 */ /* 0x000fe2000001ff00 */
[----:B0-----:R-:W-:-:S04]  /*d920*/  @P2 IMAD.HI.U32 R0, R3, R4, RZ ;  /* 0x0000000403002227 */ /* 0x001fc800078e00ff */
[----:B------:R-:W-:Y:S01]  /*d930*/  IMAD.MOV.U32 R4, RZ, RZ, R40 ;  /* 0x000000ffff047224 */ /* 0x000fe200078e0028 */
[----:B-1----:R-:W-:Y:S02]  /*d940*/  @P2 SHF.R.U32.HI R3, RZ, R9, R0 ;  /* 0x00000009ff032219 */ /* 0x002fe40000011600 */
[----:B------:R-:W-:Y:S02]  /*d950*/  CS2R R8, SRZ ;  /* 0x0000000000087805 */ /* 0x000fe4000001ff00 */
[----:B------:R-:W-:Y:S01]  /*d960*/  SHF.R.S32.HI R37, RZ, 0x1f, R3 ;  /* 0x0000001fff257819 */ /* 0x000fe20000011403 */
[----:B------:R-:W-:Y:S06]  /*d970*/  @P0 BRA `(.L_x_7593) ;  /* 0x0000000000440947 */ /* 0x000fec0003800000 */
        /* <DEDUP_REMOVED lines=17> */
.L_x_7593:
[----:B------:R-:W-:Y:S05]  /*da90*/  BSYNC B1 ;  /* 0x0000000000017941 */ /* 0x000fea0003800000 */
.L_x_7592:
[----:B------:R-:W-:Y:S04]  /*daa0*/  BSSY B1, `(.L_x_7594) ;  /* 0x0000017000017945 */ /* 0x000fe80003800000 */
[----:B------:R-:W-:Y:S05]  /*dab0*/  @P1 BRA `(.L_x_7595) ;  /* 0x0000000000541947 */ /* 0x000fea0003800000 */
[----:B0-----:R-:W-:Y:S01]  /*dac0*/  IADD3 R38, P4, P5, R44, R56, R53 ;  /* 0x000000382c267210 */ /* 0x001fe20007d9e035 */
[----:B------:R-:W-:Y:S01]  /*dad0*/  ULDC UR4, c[0x0][0x3d4] ;  /* 0x0000f50000047ab9 */ /* 0x000fe20000000800 */
[----:B------:R-:W-:Y:S01]  /*dae0*/  IADD3 R14, P2, P3, R42, R52, R51 ;  /* 0x000000342a0e7210 */ /* 0x000fe20007b5e033 */
[----:B------:R-:W-:Y:S01]  /*daf0*/  ULDC.64 UR6, c[0x0][0x3c8] ;  /* 0x0000f20000067ab9 */ /* 0x000fe20000000a00 */
[----:B------:R-:W-:Y:S01]  /*db00*/  IADD3.X R0, R45, R54, R48, P4, P5 ;  /* 0x000000362d007210 */ /* 0x000fe200027ea430 */
[----:B------:R-:W-:Y:S01]  /*db10*/  ULDC.64 UR8, c[0x0][0x3e0] ;  /* 0x0000f80000087ab9 */ /* 0x000fe20000000a00 */
[----:B------:R-:W-:Y:S02]  /*db20*/  ISETP.GE.AND P4, PT, R22, UR4, PT ;  /* 0x0000000416007c0c */ /* 0x000fe4000bf86270 */
[----:B------:R-:W-:Y:S02]  /*db30*/  CS2R R24, SRZ ;  /* 0x0000000000187805 */ /* 0x000fe4000001ff00 */
[----:B------:R-:W-:-:S02]  /*db40*/  ISETP.GE.AND P5, PT, R230, UR4, PT ;  /* 0x00000004e6007c0c */ /* 0x000fc4000bfa6270 */
[----:B------:R-:W-:Y:S02]  /*db50*/  CS2R R26, SRZ ;  /* 0x00000000001a7805 */ /* 0x000fe4000001ff00 */
[----:B------:R-:W-:Y:S02]  /*db60*/  IADD3.X R8, R43, R50, R46, P2, P3 ;  /* 0x000000322b087210 */ /* 0x000fe400017e642e */
[----:B------:R-:W-:Y:S02]  /*db70*/  CS2R R20, SRZ ;  /* 0x0000000000147805 */ /* 0x000fe4000001ff00 */
[----:B------:R-:W-:Y:S02]  /*db80*/  IADD3 R14, P2, R14, UR6, RZ ;  /* 0x000000060e0e7c10 */ /* 0x000fe4000ff5e0ff */
[----:B------:R-:W-:Y:S02]  /*db90*/  IADD3 R38, P3, R38, UR8, RZ ;  /* 0x0000000826267c10 */ /* 0x000fe4000ff7e0ff */
[----:B------:R-:W-:-:S02]  /*dba0*/  IADD3.X R15, R8, UR7, RZ, P2, !PT ;  /* 0x00000007080f7c10 */ /* 0x000fc400097fe4ff */
[----:B------:R-:W-:Y:S02]  /*dbb0*/  CS2R R8, SRZ ;  /* 0x0000000000087805 */ /* 0x000fe4000001ff00 */
[----:B------:R-:W-:Y:S01]  /*dbc0*/  IADD3.X R39, R0, UR9, RZ, P3, !PT ;  /* 0x0000000900277c10 */ /* 0x000fe20009ffe4ff */
[----:B------:R1:W5:Y:S04]  /*dbd0*/  @!P4 LDG.E.64 R24, desc[UR60][R14.64] ;  /* 0x0000003c0e18c981 */ /* 0x000368000c1e1b00 */
[----:B------:R1:W5:Y:S04]  /*dbe0*/  @!P5 LDG.E.64 R8, desc[UR60][R14.64+0x20] ;  /* 0x0000203c0e08d981 */ /* 0x000368000c1e1b00 */
[----:B------:R1:W5:Y:S04]  /*dbf0*/  @!P4 LDG.E.64 R26, desc[UR60][R38.64] ;  /* 0x0000003c261ac981 */ /* 0x000368000c1e1b00 */
[----:B------:R1:W5:Y:S02]  /*dc00*/  @!P5 LDG.E.64 R20, desc[UR60][R38.64+0x20] ;  /* 0x0000203c2614d981 */ /* 0x000364000c1e1b00 */
.L_x_7595:
[----:B------:R-:W-:Y:S05]  /*dc10*/  BSYNC B1 ;  /* 0x0000000000017941 */ /* 0x000fea0003800000 */
.L_x_7594:
        /* <DEDUP_REMOVED lines=14> */
.L_x_7809:
[----:B------:R-:W-:-:S03]  /*dd00*/  UMOV UR4, 0xffffffff ;  /* 0xffffffff00047882 */ /* 0x000fc60000000000 */
[----:B------:R-:W-:Y:S05]  /*dd10*/  BRA.DIV UR4, `(.L_x_7597) ;  /* 0x000001ea04847947 */ /* 0x000fea000b800000 */
.L_x_7812:
[----:B------:R-:W-:-:S03]  /*dd20*/  UMOV UR4, 0xffffffff ;  /* 0xffffffff00047882 */ /* 0x000fc60000000000 */
[----:B------:R-:W-:Y:S05]  /*dd30*/  BRA.DIV UR4, `(.L_x_7598) ;  /* 0x000001ea04a47947 */ /* 0x000fea000b800000 */
.L_x_7815:
[----:B------:R-:W-:-:S03]  /*dd40*/  UMOV UR4, 0xffffffff ;  /* 0xffffffff00047882 */ /* 0x000fc60000000000 */
[----:B------:R-:W-:Y:S05]  /*dd50*/  BRA.DIV UR4, `(.L_x_7599) ;  /* 0x000001ea04c47947 */ /* 0x000fea000b800000 */
.L_x_7818:
[----:B------:R-:W-:-:S03]  /*dd60*/  UMOV UR4, 0xffffffff ;  /* 0xffffffff00047882 */ /* 0x000fc60000000000 */
[----:B------:R-:W-:Y:S05]  /*dd70*/  BRA.DIV UR4, `(.L_x_7600) ;  /* 0x000001ea04e47947 */ /* 0x000fea000b800000 */
.L_x_7821:
[----:B------:R-:W-:-:S03]  /*dd80*/  UMOV UR4, 0xffffffff ;  /* 0xffffffff00047882 */ /* 0x000fc60000000000 */
[----:B------:R-:W-:Y:S05]  /*dd90*/  BRA.DIV UR4, `(.L_x_7601) ;  /* 0x000001ee04047947 */ /* 0x000fea000b800000 */
.L_x_7824:
[----:B------:R-:W-:-:S03]  /*dda0*/  UMOV UR4, 0xffffffff ;  /* 0xffffffff00047882 */ /* 0x000fc60000000000 */
[----:B------:R-:W-:Y:S05]  /*ddb0*/  BRA.DIV UR4, `(.L_x_7602) ;  /* 0x000001ee04247947 */ /* 0x000fea000b800000 */
.L_x_7827:
[----:B------:R-:W-:-:S03]  /*ddc0*/  UMOV UR4, 0xffffffff ;  /* 0xffffffff00047882 */ /* 0x000fc60000000000 */
[----:B------:R-:W-:Y:S05]  /*ddd0*/  BRA.DIV UR4, `(.L_x_7603) ;  /* 0x000001ee04447947 */ /* 0x000fea000b800000 */
.L_x_7830:
[----:B------:R-:W2:Y:S01]  /*dde0*/  LDL R0, [R1+0xa8] ;  /* 0x0000a80001007983 */ /* 0x000ea20000100800 */
[----:B------:R-:W-:Y:S01]  /*ddf0*/  BSSY B1, `(.L_x_7604) ;  /* 0x0000018000017945 */ /* 0x000fe20003800000 */
[----:B------:R-:W-:Y:S02]  /*de00*/  LOP3.LUT P3, RZ, R229, 0x4, RZ, 0xc0, !PT ;  /* 0x00000004e5ff7812 */ /* 0x000fe4000786c0ff */
[----:B--2---:R-:W-:Y:S02]  /*de10*/  R2UR UR5, R0 ;  /* 0x00000000000572ca */ /* 0x004fe400000e0000 */
[----:B------:R-:W2:Y:S11]  /*de20*/  S2R R0, SR_TID.X ;  /* 0x0000000000007919 */ /* 0x000eb60000002100 */
[----:B------:R-:W-:-:S04]  /*de30*/  ULEA.HI UR4, UR5, UR5, URZ, 0x1 ;  /* 0x0000000505047291 */ /* 0x000fc8000f8f083f */
[----:B------:R-:W-:-:S04]  /*de40*/  ULOP3.LUT UR4, UR4, 0xfffffffe, URZ, 0xc0, !UPT ;  /* 0xfffffffe04047892 */ /* 0x000fc8000f8ec03f */
[----:B------:R-:W-:-:S06]  /*de50*/  UIADD3 UR4, UR5, -UR4, URZ ;  /* 0x8000000405047290 */ /* 0x000fcc000fffe03f */
[----:B------:R-:W-:-:S05]  /*de60*/  IMAD.U32 R5, RZ, RZ, UR4 ;  /* 0x00000004ff057e24 */ /* 0x000fca000f8e00ff */
[----:B------:R-:W-:Y:S01]  /*de70*/  SHF.L.U32 R5, R5, 0x1f, RZ ;  /* 0x0000001f05057819 */ /* 0x000fe200000006ff */
[----:B--2---:R-:W-:-:S03]  /*de80*/  VIADD R6, R0, 0xffffff80 ;  /* 0xffffff8000067836 */ /* 0x004fc60000000000 */
[----:B------:R-:W2:Y:S01]  /*de90*/  SYNCS.PHASECHK.TRANS64.TRYWAIT P2, [R16+URZ+0x2e800], R5 ;  /* 0x02e80005100075a7 */ /* 0x000ea2000804017f */
[----:B------:R-:W-:Y:S01]  /*dea0*/  IMAD.SHL.U32 R0, R229, 0x80, RZ ;  /* 0x00000080e5007824 */ /* 0x000fe200078e00ff */
[----:B------:R-:W-:-:S04]  /*deb0*/  SHF.R.S32.HI R4, RZ, 0x1f, R6 ;  /* 0x0000001fff047819 */ /* 0x000fc80000011406 */
[----:B------:R-:W-:Y:S02]  /*dec0*/  LOP3.LUT R3, R0, 0x380, RZ, 0xc0, !PT ;  /* 0x0000038000037812 */ /* 0x000fe400078ec0ff */
[----:B------:R-:W-:Y:S02]  /*ded0*/  LEA.HI R4, R4, R6, RZ, 0x5 ;  /* 0x0000000604047211 */ /* 0x000fe400078f28ff */
[----:B------:R-:W-:Y:S02]  /*dee0*/  LOP3.LUT R0, R3, 0x30, R18, 0xf8, !PT ;  /* 0x0000003003007812 */ /* 0x000fe400078ef812 */
[----:B------:R-:W-:Y:S01]  /*def0*/  SHF.R.U32.HI R3, RZ, 0x3, R3 ;  /* 0x00000003ff037819 */ /* 0x000fe20000011603 */
[----:B------:R-:W-:-:S03]  /*df00*/  IMAD.SHL.U32 R4, R4, 0x20, RZ ;  /* 0x0000002004047824 */ /* 0x000fc600078e00ff */
[----:B------:R-:W-:Y:S02]  /*df10*/  LOP3.LUT R3, R0, R3, RZ, 0x3c, !PT ;  /* 0x0000000300037212 */ /* 0x000fe400078e3cff */
[----:B------:R-:W-:-:S04]  /*df20*/  LOP3.LUT R4, R4, 0xfffffc00, RZ, 0xc0, !PT ;  /* 0xfffffc0004047812 */ /* 0x000fc800078ec0ff */
[----:B------:R-:W-:-:S05]  /*df30*/  IADD3 R3, R16, R3, R4 ;  /* 0x0000000310037210 */ /* 0x000fca0007ffe004 */
[C---:B------:R-:W-:Y:S02]  /*df40*/  VIADD R4, R3.reuse, 0x1c400 ;  /* 0x0001c40003047836 */ /* 0x040fe40000000000 */
[----:B------:R-:W-:Y:S01]  /*df50*/  VIADD R0, R3, 0x1c440 ;  /* 0x0001c44003007836 */ /* 0x000fe20000000000 */
[----:B--2---:R-:W-:Y:S06]  /*df60*/  @!P2 BRA `(.L_x_7605) ;  /* 0x000001ec0008a947 */ /* 0x004fec0003800000 */
.L_x_7831:
[----:B------:R-:W-:Y:S05]  /*df70*/  BSYNC B1 ;  /* 0x0000000000017941 */ /* 0x000fea0003800000 */
.L_x_7604:
[----:B------:R-:W-:Y:S01]  /*df80*/  BSSY B1, `(.L_x_7606) ;  /* 0x00000fa000017945 */ /* 0x000fe20003800000 */
[----:B------:R-:W-:-:S03]  /*df90*/  @P3 VIADD R0, R4, 0xffffffc0 ;  /* 0xffffffc004003836 */ /* 0x000fc60000000000 */
[----:B------:R-:W-:Y:S05]  /*dfa0*/  @P0 BRA `(.L_x_7607) ;  /* 0x0000000c00dc0947 */ /* 0x000fea0003800000 */
[----:B--2---:R-:W2:Y:S01]  /*dfb0*/  LDC R5, c[0x0][0x3d4] ;  /* 0x0000f500ff057b82 */ /* 0x004ea20000000800 */
[----:B------:R-:W-:Y:S01]  /*dfc0*/  BSSY B2, `(.L_x_7608) ;  /* 0x000007a000027945 */ /* 0x000fe20003800000 */
[-C--:B--2---:R-:W-:Y:S02]  /*dfd0*/  ISETP.GE.AND P0, PT, R22, R5.reuse, PT ;  /* 0x000000051600720c */ /* 0x084fe40003f06270 */
[----:B------:R-:W-:-:S11]  /*dfe0*/  ISETP.GE.AND P2, PT, R230, R5, PT ;  /* 0x00000005e600720c */ /* 0x000fd60003f46270 */
[----:B------:R-:W-:Y:S05]  /*dff0*/  @P0 BRA `(.L_x_7609) ;  /* 0x0000000400d80947 */ /* 0x000fea0003800000 */
[----:B------:R-:W2:Y:S01]  /*e000*/  LDS.128 R4, [R3+0x1c400] ;  /* 0x01c4000003047984 */ /* 0x000ea20000000c00 */
[----:B-----5:R-:W-:Y:S02]  /*e010*/  SHF.R.U32.HI R10, RZ, 0x8, R34 ;  /* 0x00000008ff0a7819 */ /* 0x020fe40000011622 */
[----:B------:R-:W-:Y:S02]  /*e020*/  SHF.R.U32.HI R12, RZ, 0x8, R35 ;  /* 0x00000008ff0c7819 */ /* 0x000fe40000011623 */
[----:B------:R-:W-:Y:S02]  /*e030*/  LOP3.LUT R11, R34, 0xff, RZ, 0xc0, !PT ;  /* 0x000000ff220b7812 */ /* 0x000fe400078ec0ff */
[----:B------:R-:W-:Y:S02]  /*e040*/  LOP3.LUT R13, R35, 0xff, RZ, 0xc0, !PT ;  /* 0x000000ff230d7812 */ /* 0x000fe400078ec0ff */
[----:B------:R-:W-:Y:S02]  /*e050*/  LOP3.LUT R10, R10, 0xff, RZ, 0xc0, !PT ;  /* 0x000000ff0a0a7812 */ /* 0x000fe400078ec0ff */
[----:B------:R-:W-:-:S02]  /*e060*/  LOP3.LUT R12, R12, 0xff, RZ, 0xc0, !PT ;  /* 0x000000ff0c0c7812 */ /* 0x000fc400078ec0ff */
[----:B01----:R-:W-:Y:S02]  /*e070*/  SHF.R.U32.HI R14, RZ, 0x8, R33 ;  /* 0x00000008ff0e7819 */ /* 0x003fe40000011621 */
        /* <DEDUP_REMOVED lines=20> */
[----:B--2---:R-:W-:Y:S02]  /*e1c0*/  F2FP.F16.E4M3.UNPACK_B R10, R6.H1 ;  /* 0x00000006ff0a723e */ /* 0x004fe400030006ff */
        /* <DEDUP_REMOVED lines=89> */
.L_x_7609:
[----:B------:R-:W-:Y:S05]  /*e760*/  BSYNC B2 ;  /* 0x0000000000027941 */ /* 0x000fea0003800000 */
.L_x_7608:
[----:B------:R-:W-:Y:S05]  /*e770*/  @P2 BRA `(.L_x_7607) ;  /* 0x0000000400e82947 */ /* 0x000fea0003800000 */
[----:B--2---:R-:W2:Y:S01]  /*e780*/  LDS.128 R4, [R0] ;  /* 0x0000000000047984 */ /* 0x004ea20000000c00 */
[----:B-----5:R-:W-:Y:S02]  /*e790*/  SHF.R.U32.HI R11, RZ, 0x8, R28 ;  /* 0x00000008ff0b7819 */ /* 0x020fe4000001161c */
[----:B------:R-:W-:Y:S02]  /*e7a0*/  SHF.R.U32.HI R13, RZ, 0x8, R29 ;  /* 0x00000008ff0d7819 */ /* 0x000fe4000001161d */
[----:B------:R-:W-:Y:S02]  /*e7b0*/  SHF.R.U32.HI R33, RZ, 0x8, R31 ;  /* 0x00000008ff217819 */ /* 0x000fe4000001161f */
[----:B01----:R-:W-:Y:S02]  /*e7c0*/  SHF.R.U32.HI R15, RZ, 0x8, R30 ;  /* 0x00000008ff0f7819 */ /* 0x003fe4000001161e */
        /* <DEDUP_REMOVED lines=27> */
[----:B--2---:R-:W-:Y:S02]  /*e980*/  F2FP.F16.E4M3.UNPACK_B R10, R6.H1 ;  /* 0x00000006ff0a723e */ /* 0x004fe400030006ff */
        /* <DEDUP_REMOVED lines=88> */
[----:B------:R3:W-:Y:S02]  /*ef10*/  STS.128 [R0], R4 ;  /* 0x0000000400007388 */ /* 0x0007e40000000c00 */
.L_x_7607:
[----:B------:R-:W-:Y:S05]  /*ef20*/  BSYNC B1 ;  /* 0x0000000000017941 */ /* 0x000fea0003800000 */
.L_x_7606:
[----:B------:R-:W-:Y:S05]  /*ef30*/  @P1 BRA `(.L_x_7610) ;  /* 0x0000003400581947 */ /* 0x000fea0003800000 */
[----:B--23--:R-:W2:Y:S01]  /*ef40*/  LDC R5, c[0x0][0x3d4] ;  /* 0x0000f500ff057b82 */ /* 0x00cea20000000800 */
[----:B------:R-:W-:Y:S01]  /*ef50*/  BSSY B1, `(.L_x_7611) ;  /* 0x000007e000017945 */ /* 0x000fe20003800000 */
[-C--:B--2---:R-:W-:Y:S02]  /*ef60*/  ISETP.GE.AND P0, PT, R22, R5.reuse, PT ;  /* 0x000000051600720c */ /* 0x084fe40003f06270 */
[----:B------:R-:W-:-:S11]  /*ef70*/  ISETP.GE.AND P1, PT, R230, R5, PT ;  /* 0x00000005e600720c */ /* 0x000fd60003f26270 */
[----:B------:R-:W-:Y:S05]  /*ef80*/  @P0 BRA `(.L_x_7612) ;  /* 0x0000000400e80947 */ /* 0x000fea0003800000 */
[----:B------:R-:W2:Y:S01]  /*ef90*/  LDS.128 R4, [R3+0x1e400] ;  /* 0x01e4000003047984 */ /* 0x000ea20000000c00 */
        /* <DEDUP_REMOVED lines=121> */
.L_x_7612:
[----:B------:R-:W-:Y:S05]  /*f730*/  BSYNC B1 ;  /* 0x0000000000017941 */ /* 0x000fea0003800000 */
.L_x_7611:
[----:B------:R-:W-:Y:S05]  /*f740*/  @P1 BRA `(.L_x_7610) ;  /* 0x0000002c00541947 */ /* 0x000fea0003800000 */
[----:B--2---:R-:W2:Y:S01]  /*f750*/  LDS.128 R4, [R0+0x2000] ;  /* 0x0020000000047984 */ /* 0x004ea20000000c00 */
[----:B-----5:R-:W-:Y:S02]  /*f760*/  SHF.R.U32.HI R3, RZ, 0x8, R8 ;  /* 0x00000008ff037819 */ /* 0x020fe40000011608 */
[----:B------:R-:W-:Y:S02]  /*f770*/  SHF.R.U32.HI R11, RZ, 0x8, R9 ;  /* 0x00000008ff0b7819 */ /* 0x000fe40000011609 */
[----:B------:R-:W-:Y:S02]  /*f780*/  LOP3.LUT R10, R8, 0xff, RZ, 0xc0, !PT ;  /* 0x000000ff080a7812 */ /* 0x000fe400078ec0ff */
[----:B------:R-:W-:Y:S02]  /*f790*/  LOP3.LUT R3, R3, 0xff, RZ, 0xc0, !PT ;  /* 0x000000ff03037812 */ /* 0x000fe400078ec0ff */
[----:B01----:R-:W-:Y:S02]  /*f7a0*/  SHF.R.U32.HI R14, RZ, 0x8, R21 ;  /* 0x00000008ff0e7819 */ /* 0x003fe40000011615 */
        /* <DEDUP_REMOVED lines=20> */
[----:B--2---:R-:W-:-:S02]  /*f8f0*/  F2FP.F16.E4M3.UNPACK_B R3, R6.H1 ;  /* 0x00000006ff03723e */ /* 0x004fc400030006ff */
        /* <DEDUP_REMOVED lines=92> */
.L_x_7591:
[----:B------:R-:W0:Y:S01]  /*fec0*/  LDC R21, c[0x0][0x3d4] ;  /* 0x0000f500ff157b82 */ /* 0x000e220000000800 */
[C---:B------:R-:W-:Y:S01]  /*fed0*/  VIADD R57, R228.reuse, 0x40 ;  /* 0x00000040e4397836 */ /* 0x040fe20000000000 */
[-C--:B------:R-:W-:Y:S01]  /*fee0*/  ISETP.GE.AND P1, PT, R228, R55.reuse, PT ;  /* 0x00000037e400720c */ /* 0x080fe20003f26270 */
[----:B------:R-:W-:Y:S01]  /*fef0*/  ULDC.64 UR4, c[0x0][0x3c8] ;  /* 0x0000f20000047ab9 */ /* 0x000fe20000000a00 */
[----:B------:R-:W-:Y:S01]  /*ff00*/  ULDC.64 UR6, c[0x0][0x3e0] ;  /* 0x0000f80000067ab9 */ /* 0x000fe20000000a00 */
[----:B------:R-:W-:Y:S02]  /*ff10*/  CS2R R4, SRZ ;  /* 0x0000000000047805 */ /* 0x000fe4000001ff00 */
[----:B------:R-:W-:Y:S02]  /*ff20*/  ISETP.GE.AND P0, PT, R57, R55, PT ;  /* 0x000000373900720c */ /* 0x000fe40003f06270 */
[----:B------:R-:W-:Y:S02]  /*ff30*/  CS2R R6, SRZ ;  /* 0x0000000000067805 */ /* 0x000fe4000001ff00 */
[----:B0-----:R-:W-:-:S02]  /*ff40*/  ISETP.GE.OR P0, PT, R18, R21, P0 ;  /* 0x000000151200720c */ /* 0x001fc40000706670 */
[----:B------:R-:W-:-:S11]  /*ff50*/  ISETP.GE.OR P1, PT, R18, R21, P1 ;  /* 0x000000151200720c */ /* 0x000fd60000f26670 */
[----:B------:R-:W0:Y:S01]  /*ff60*/  @!P0 LDC.64 R30, c[0x0][0x3e0] ;  /* 0x0000f800ff1e8b82 */ /* 0x000e220000000a00 */
[C-C-:B------:R-:W-:Y:S02]  /*ff70*/  @!P0 IADD3 R43, P4, P5, R24.reuse, R52, R51.reuse ;  /* 0x00000034182b8210 */ /* 0x140fe40007d9e033 */
[----:B------:R-:W-:Y:S02]  /*ff80*/  @!P1 IADD3 R8, P2, P3, R24, UR4, R51 ;  /* 0x0000000418089c10 */ /* 0x000fe4000fb5e033 */
[C-C-:B------:R-:W-:Y:S02]  /*ff90*/  @!P0 IADD3.X R20, R25.reuse, R50, R46.reuse, P4, P5 ;  /* 0x0000003219148210 */ /* 0x140fe400027ea42e */
[----:B------:R-:W-:Y:S01]  /*ffa0*/  @!P1 IADD3.X R9, R25, UR5, R46, P2, P3 ;  /* 0x0000000519099c10 */ /* 0x000fe200097e642e */
[----:B------:R-:W1:Y:S01]  /*ffb0*/  @!P0 LDC.64 R28, c[0x0][0x3c8] ;  /* 0x0000f200ff1c8b82 */ /* 0x000e620000000a00 */
[C-C-:B------:R-:W-:Y:S02]  /*ffc0*/  @!P1 IADD3 R14, P2, P3, R26.reuse, UR6, R53.reuse ;  /* 0x000000061a0e9c10 */ /* 0x140fe4000fb5e035 */
[----:B------:R-:W-:Y:S01]  /*ffd0*/  @!P0 IADD3 R45, P4, P5, R26, R56, R53 ;  /* 0x000000381a2d8210 */ /* 0x000fe20007d9e035 */
[----:B------:R-:W2:Y:S01]  /*ffe0*/  S2R R3, SR_TID.X ;  /* 0x0000000000037919 */ /* 0x000ea20000002100 */
[----:B------:R-:W-:-:S02]  /*fff0*/  @!P1 IADD3.X R15, R27, UR7, R48, P2, P3 ;  /* 0x000000071b0f9c10 */ /* 0x000fc400097e6430 */
[----:B------:R-:W-:Y:S02]  /*10000*/  @!P0 IADD3.X R0, R27, R54, R48, P4, P5 ;  /* 0x000000361b008210 */ /* 0x000fe400027ea430 */
[----:B------:R-:W-:Y:S02]  /*10010*/  CS2R R32, SRZ ;  /* 0x0000000000207805 */ /* 0x000fe4000001ff00 */
[----:B------:R-:W-:Y:S01]  /*10020*/  CS2R R34, SRZ ;  /* 0x0000000000227805 */ /* 0x000fe2000001ff00 */
[----:B------:R3:W5:Y:S01]  /*10030*/  @!P1 LDG.E.128 R4, desc[UR60][R8.64] ;  /* 0x0000003c08049981 */ /* 0x000762000c1e1d00 */
[----:B0-----:R-:W-:-:S05]  /*10040*/  @!P0 IADD3 R44, P3, R45, R30, RZ ;  /* 0x0000001e2d2c8210 */ /* 0x001fca0007f7e0ff */
[----:B------:R-:W-:Y:S02]  /*10050*/  @!P0 IMAD.X R45, R0, 0x1, R31, P3 ;  /* 0x00000001002d8824 */ /* 0x000fe400018e061f */
[----:B------:R-:W0:Y:S01]  /*10060*/  LDC R0, c[0x0][0x428] ;  /* 0x00010a00ff007b82 */ /* 0x000e220000000800 */
[----:B-1----:R-:W-:Y:S02]  /*10070*/  @!P0 IADD3 R42, P2, R43, R28, RZ ;  /* 0x0000001c2b2a8210 */ /* 0x002fe40007f5e0ff */
[----:B------:R-:W-:Y:S01]  /*10080*/  CS2R R30, SRZ ;  /* 0x00000000001e7805 */ /* 0x000fe2000001ff00 */
[----:B------:R-:W5:Y:S02]  /*10090*/  @!P0 LDG.E.128 R32, desc[UR60][R44.64] ;  /* 0x0000003c2c208981 */ /* 0x000f64000c1e1d00 */
[----:B------:R-:W-:Y:S01]  /*100a0*/  @!P0 IMAD.X R43, R20, 0x1, R29, P2 ;  /* 0x00000001142b8824 */ /* 0x000fe200010e061d */
[----:B------:R-:W-:-:S06]  /*100b0*/  CS2R R28, SRZ ;  /* 0x00000000001c7805 */ /* 0x000fcc000001ff00 */
[----:B------:R-:W5:Y:S01]  /*100c0*/  @!P0 LDG.E.128 R28, desc[UR60][R42.64] ;  /* 0x0000003c2a1c8981 */ /* 0x000f62000c1e1d00 */
[----:B--2---:R-:W-:Y:S01]  /*100d0*/  VIADD R3, R3, 0xffffff80 ;  /* 0xffffff8003037836 */ /* 0x004fe20000000000 */
[----:B0-----:R-:W-:-:S04]  /*100e0*/  ISETP.NE.AND P0, PT, R0, 0x1, PT ;  /* 0x000000010000780c */ /* 0x001fc80003f05270 */
[----:B------:R-:W-:-:S04]  /*100f0*/  SHF.R.S32.HI R37, RZ, 0x1f, R3 ;  /* 0x0000001fff257819 */ /* 0x000fc80000011403 */
[----:B------:R-:W-:-:S05]  /*10100*/  LEA.HI R37, R37, R3, RZ, 0x2 ;  /* 0x0000000325257211 */ /* 0x000fca00078f10ff */
[----:B------:R-:W0:Y:S01]  /*10110*/  @P0 LDC R0, c[0x0][0x42c] ;  /* 0x00010b00ff000b82 */ /* 0x000e220000000800 */
[----:B------:R-:W-:-:S07]  /*10120*/  LOP3.LUT R37, R37, 0xfffffffc, RZ, 0xc0, !PT ;  /* 0xfffffffc25257812 */ /* 0x000fce00078ec0ff */
[----:B---3--:R-:W1:Y:S01]  /*10130*/  @P0 LDC R9, c[0x0][0x430] ;  /* 0x00010c00ff090b82 */ /* 0x008e620000000800 */
[----:B------:R-:W-:Y:S02]  /*10140*/  IMAD.IADD R37, R3, 0x1, -R37 ;  /* 0x0000000103257824 */ /* 0x000fe400078e0a25 */
[----:B------:R-:W-:-:S05]  /*10150*/  IMAD R3, R233, 0x80, R228 ;  /* 0x00000080e9037824 */ /* 0x000fca00078e02e4 */
[----:B------:R-:W-:Y:S02]  /*10160*/  LEA R3, R37, R3, 0x6 ;  /* 0x0000000325037211 */ /* 0x000fe400078e30ff */
[----:B------:R-:W-:Y:S02]  /*10170*/  CS2R R24, SRZ ;  /* 0x0000000000187805 */ /* 0x000fe4000001ff00 */
[----:B------:R-:W-:Y:S01]  /*10180*/  CS2R R26, SRZ ;  /* 0x00000000001a7805 */ /* 0x000fe2000001ff00 */
[----:B0-----:R-:W-:-:S05]  /*10190*/  @P0 IMAD.HI.U32 R0, R3, R0, RZ ;  /* 0x0000000003000227 */ /* 0x001fca00078e00ff */
[----:B------:R0:W5:Y:S01]  /*101a0*/  @!P1 LDG.E.128 R24, desc[UR60][R14.64] ;  /* 0x0000003c0e189981 */ /* 0x000162000c1e1d00 */
[----:B------:R-:W-:Y:S01]  /*101b0*/  IMAD.MOV.U32 R8, RZ, RZ, R40 ;  /* 0x000000ffff087224 */ /* 0x000fe200078e0028 */
[----:B-1----:R-:W-:Y:S01]  /*101c0*/  @P0 SHF.R.U32.HI R3, RZ, R9, R0 ;  /* 0x00000009ff030219 */ /* 0x002fe20000011600 */
[----:B------:R-:W-:-:S03]  /*101d0*/  IMAD.MOV.U32 R9, RZ, RZ, R47 ;  /* 0x000000ffff097224 */ /* 0x000fc600078e002f */
[----:B------:R-:W-:Y:S01]  /*101e0*/  SHF.R.S32.HI R37, RZ, 0x1f, R3 ;  /* 0x0000001fff257819 */ /* 0x000fe20000011403 */
[----:B0-----:R-:W-:Y:S02]  /*101f0*/  IMAD.MOV.U32 R14, RZ, RZ, R38 ;  /* 0x000000ffff0e7224 */ /* 0x001fe400078e0026 */
        /* <DEDUP_REMOVED lines=13> */
.L_x_7834:
[----:B------:R-:W-:-:S03]  /*102d0*/  UMOV UR4, 0xffffffff ;  /* 0xffffffff00047882 */ /* 0x000fc60000000000 */
[----:B------:R-:W-:Y:S05]  /*102e0*/  BRA.DIV UR4, `(.L_x_7614) ;  /* 0x000001ca04647947 */ /* 0x000fea000b800000 */
.L_x_7837:
[----:B------:R-:W-:-:S03]  /*102f0*/  UMOV UR4, 0xffffffff ;  /* 0xffffffff00047882 */ /* 0x000fc60000000000 */
[----:B------:R-:W-:Y:S05]  /*10300*/  BRA.DIV UR4, `(.L_x_7615) ;  /* 0x000001ca04847947 */ /* 0x000fea000b800000 */
.L_x_7840:
[----:B------:R-:W-:-:S03]  /*10310*/  UMOV UR4, 0xffffffff ;  /* 0xffffffff00047882 */ /* 0x000fc60000000000 */
[----:B------:R-:W-:Y:S05]  /*10320*/  BRA.DIV UR4, `(.L_x_7616) ;  /* 0x000001ca04a47947 */ /* 0x000fea000b800000 */
.L_x_7843:
[----:B------:R-:W-:-:S03]  /*10330*/  UMOV UR4, 0xffffffff ;  /* 0xffffffff00047882 */ /* 0x000fc60000000000 */
[----:B------:R-:W-:Y:S05]  /*10340*/  BRA.DIV UR4, `(.L_x_7617) ;  /* 0x000001ca04c47947 */ /* 0x000fea000b800000 */
.L_x_7846:
[----:B------:R-:W-:-:S03]  /*10350*/  UMOV UR4, 0xffffffff ;  /* 0xffffffff00047882 */ /* 0x000fc60000000000 */
[----:B------:R-:W-:Y:S05]  /*10360*/  BRA.DIV UR4, `(.L_x_7618) ;  /* 0x000001ca04e47947 */ /* 0x000fea000b800000 */
.L_x_7849:
[----:B------:R-:W-:-:S03]  /*10370*/  UMOV UR4, 0xffffffff ;  /* 0xffffffff00047882 */ /* 0x000fc60000000000 */
[----:B------:R-:W-:Y:S05]  /*10380*/  BRA.DIV UR4, `(.L_x_7619) ;  /* 0x000001ce04047947 */ /* 0x000fea000b800000 */
.L_x_7852:
[----:B------:R-:W-:-:S03]  /*10390*/  UMOV UR4, 0xffffffff ;  /* 0xffffffff00047882 */ /* 0x000fc60000000000 */
[----:B------:R-:W-:Y:S05]  /*103a0*/  BRA.DIV UR4, `(.L_x_7620) ;  /* 0x000001ce04247947 */ /* 0x000fea000b800000 */
.L_x_7855:
[----:B------:R-:W2:Y:S01]  /*103b0*/  LDL R0, [R1+0xa8] ;  /* 0x0000a80001007983 */ /* 0x000ea20000100800 */
[----:B------:R-:W-:Y:S01]  /*103c0*/  ISETP.GE.AND P0, PT, R18, R21, PT ;  /* 0x000000151200720c */ /* 0x000fe20003f06270 */
[----:B------:R-:W-:Y:S03]  /*103d0*/  BSSY B1, `(.L_x_7621) ;  /* 0x000000b000017945 */ /* 0x000fe60003800000 */
[-C--:B------:R-:W-:Y:S02]  /*103e0*/  ISETP.GE.OR P2, PT, R228, R55.reuse, P0 ;  /* 0x00000037e400720c */ /* 0x080fe40000746670 */
[----:B------:R-:W-:Y:S02]  /*103f0*/  ISETP.GE.OR P0, PT, R57, R55, P0 ;  /* 0x000000373900720c */ /* 0x000fe40000706670 */
[----:B--2---:R-:W-:-:S13]  /*10400*/  R2UR UR5, R0 ;  /* 0x00000000000572ca */ /* 0x004fda00000e0000 */
[----:B------:R-:W-:-:S04]  /*10410*/  ULEA.HI UR4, UR5, UR5, URZ, 0x1 ;  /* 0x0000000505047291 */ /* 0x000fc8000f8f083f */
[----:B------:R-:W-:-:S04]  /*10420*/  ULOP3.LUT UR4, UR4, 0xfffffffe, URZ, 0xc0, !UPT ;  /* 0xfffffffe04047892 */ /* 0x000fc8000f8ec03f */
[----:B------:R-:W-:-:S06]  /*10430*/  UIADD3 UR4, UR5, -UR4, URZ ;  /* 0x8000000405047290 */ /* 0x000fcc000fffe03f */
[----:B------:R-:W-:-:S05]  /*10440*/  IMAD.U32 R3, RZ, RZ, UR4 ;  /* 0x00000004ff037e24 */ /* 0x000fca000f8e00ff */
[----:B------:R-:W-:-:S04]  /*10450*/  SHF.L.U32 R3, R3, 0x1f, RZ ;  /* 0x0000001f03037819 */ /* 0x000fc800000006ff */
[----:B------:R-:W0:Y:S02]  /*10460*/  SYNCS.PHASECHK.TRANS64.TRYWAIT P1, [R16+URZ+0x2e800], R3 ;  /* 0x02e80003100075a7 */ /* 0x000e24000802017f */
[----:B0-----:R-:W-:Y:S05]  /*10470*/  @!P1 BRA `(.L_x_7622) ;  /* 0x000001cc00189947 */ /* 0x001fea0003800000 */
.L_x_7856:
[----:B------:R-:W-:Y:S05]  /*10480*/  BSYNC B1 ;  /* 0x0000000000017941 */ /* 0x000fea0003800000 */
.L_x_7621:
[----:B------:R-:W-:Y:S04]  /*10490*/  BSSY B1, `(.L_x_7623) ;  /* 0x0000106000017945 */ /* 0x000fe80003800000 */
[----:B------:R-:W-:Y:S05]  /*104a0*/  @P2 BRA `(.L_x_7624) ;  /* 0x0000001000102947 */ /* 0x000fea0003800000 */
[----:B------:R-:W1:Y:S01]  /*104b0*/  S2R R14, SR_TID.X ;  /* 0x00000000000e7919 */ /* 0x000e620000002100 */
[----:B0----5:R-:W-:Y:S02]  /*104c0*/  SHF.R.U32.HI R3, RZ, 0x8, R4 ;  /* 0x00000008ff037819 */ /* 0x021fe40000011604 */
        /* <DEDUP_REMOVED lines=14> */
[----:B------:R-:W-:Y:S01]  /*105b0*/  LOP3.LUT R8, R3, 0x380, RZ, 0xc0, !PT ;  /* 0x0000038003087812 */ /* 0x000fe200078ec0ff */
[----:B------:R-:W-:Y:S01]  /*105c0*/  IMAD.IADD R3, R18, 0x1, R21 ;  /* 0x0000000112037824 */ /* 0x000fe200078e0215 */
[----:B------:R-:W-:Y:S01]  /*105d0*/  LOP3.LUT R12, R0, 0xff, RZ, 0xc0, !PT ;  /* 0x000000ff000c7812 */ /* 0x000fe200078ec0ff */
[----:B-1----:R-:W-:Y:S01]  /*105e0*/  VIADD R14, R14, 0xffffff80 ;  /* 0xffffff800e0e7836 */ /* 0x002fe20000000000 */
[----:B------:R-:W-:Y:S02]  /*105f0*/  LOP3.LUT R9, R7, 0xff, RZ, 0xc0, !PT ;  /* 0x000000ff07097812 */ /* 0x000fe400078ec0ff */
[----:B------:R-:W-:Y:S02]  /*10600*/  LOP3.LUT R10, R10, 0xff, RZ, 0xc0, !PT ;  /* 0x000000ff0a0a7812 */ /* 0x000fe400078ec0ff */
[----:B------:R-:W-:-:S02]  /*10610*/  SHF.R.S32.HI R38, RZ, 0x1f, R14 ;  /* 0x0000001fff267819 */ /* 0x000fc4000001140e */
[----:B------:R-:W-:Y:S02]  /*10620*/  LOP3.LUT R0, R8, 0x70, R18, 0xf8, !PT ;  /* 0x0000007008007812 */ /* 0x000fe400078ef812 */
[----:B------:R-:W-:Y:S02]  /*10630*/  LEA.HI R38, R38, R14, RZ, 0x5 ;  /* 0x0000000e26267211 */ /* 0x000fe400078f28ff */
[----:B------:R-:W-:Y:S02]  /*10640*/  SHF.R.U32.HI R13, RZ, 0x3, R8 ;  /* 0x00000003ff0d7819 */ /* 0x000fe40000011608 */
[----:B------:R-:W-:Y:S02]  /*10650*/  SHF.L.U32 R38, R38, 0x5, RZ ;  /* 0x0000000526267819 */ /* 0x000fe400000006ff */
[----:B------:R-:W-:Y:S02]  /*10660*/  LOP3.LUT R8, R8, 0x70, R3, 0xf8, !PT ;  /* 0x0000007008087812 */ /* 0x000fe400078ef803 */
[----:B------:R-:W-:-:S02]  /*10670*/  LOP3.LUT R11, R24, 0xff, RZ, 0xc0, !PT ;  /* 0x000000ff180b7812 */ /* 0x000fc400078ec0ff */
[----:B------:R-:W-:Y:S02]  /*10680*/  PRMT R43, R10, 0x7604, R9 ;  /* 0x000076040a2b7816 */ /* 0x000fe40000000009 */
[-C--:B------:R-:W-:Y:S02]  /*10690*/  LOP3.LUT R3, R0, R13.reuse, RZ, 0x3c, !PT ;  /* 0x0000000d00037212 */ /* 0x080fe400078e3cff */
[----:B------:R-:W-:Y:S02]  /*106a0*/  LOP3.LUT R38, R38, 0xfffffc00, RZ, 0xc0, !PT ;  /* 0xfffffc0026267812 */ /* 0x000fe400078ec0ff */
[----:B------:R-:W-:Y:S02]  /*106b0*/  SHF.R.U32.HI R9, RZ, 0x8, R25 ;  /* 0x00000008ff097819 */ /* 0x000fe40000011619 */
[----:B------:R-:W-:Y:S02]  /*106c0*/  PRMT R45, R12, 0x7604, R11 ;  /* 0x000076040c2d7816 */ /* 0x000fe4000000000b */
[----:B------:R-:W-:-:S02]  /*106d0*/  LOP3.LUT R13, R8, R13, RZ, 0x3c, !PT ;  /* 0x0000000d080d7212 */ /* 0x000fc400078e3cff */
[----:B------:R-:W-:Y:S02]  /*106e0*/  IADD3 R0, R16, R3, R38 ;  /* 0x0000000310007210 */ /* 0x000fe40007ffe026 */
[----:B------:R-:W-:Y:S02]  /*106f0*/  LOP3.LUT R12, R25, 0xff, RZ, 0xc0, !PT ;  /* 0x000000ff190c7812 */ /* 0x000fe400078ec0ff */
[----:B------:R-:W-:Y:S02]  /*10700*/  SHF.R.U32.HI R8, RZ, 0x8, R26 ;  /* 0x00000008ff087819 */ /* 0x000fe4000001161a */
[----:B------:R-:W-:Y:S02]  /*10710*/  LOP3.LUT R3, R9, 0xff, RZ, 0xc0, !PT ;  /* 0x000000ff09037812 */ /* 0x000fe400078ec0ff */
[----:B------:R-:W-:Y:S02]  /*10720*/  LOP3.LUT R14, R26, 0xff, RZ, 0xc0, !PT ;  /* 0x000000ff1a0e7812 */ /* 0x000fe400078ec0ff */
[----:B------:R-:W-:-:S02]  /*10730*/  LOP3.LUT R15, R8, 0xff, RZ, 0xc0, !PT ;  /* 0x000000ff080f7812 */ /* 0x000fc400078ec0ff */
[----:B------:R-:W-:Y:S01]  /*10740*/  PRMT R47, R3, 0x7604, R12 ;  /* 0x00007604032f7816 */ /* 0x000fe2000000000c */
[----:B------:R-:W-:Y:S01]  /*10750*/  LDS.128 R8, [R0+0x1c400] ;  /* 0x01c4000000087984 */ /* 0x000fe20000000c00 */
[----:B------:R-:W-:Y:S02]  /*10760*/  IADD3 R3, R16, R13, R38 ;  /* 0x0000000d10037210 */ /* 0x000fe40007ffe026 */
[----:B------:R-:W-:Y:S02]  /*10770*/  PRMT R49, R15, 0x7604, R14 ;  /* 0x000076040f317816 */ /* 0x000fe4000000000e */
[----:B------:R-:W-:Y:S01]  /*10780*/  SHF.R.U32.HI R38, RZ, 0x10, R5 ;  /* 0x00000010ff267819 */ /* 0x000fe20000011605 */
[----:B------:R-:W0:Y:S01]  /*10790*/  LDS.128 R12, [R3+0x1c400] ;  /* 0x01c40000030c7984 */ /* 0x000e220000000c00 */
[----:B------:R-:W-:Y:S02]  /*107a0*/  SHF.R.U32.HI R51, RZ, 0x8, R27 ;  /* 0x00000008ff337819 */ /* 0x000fe4000001161b */
[----:B------:R-:W-:-:S02]  /*107b0*/  LOP3.LUT R38, R38, 0xff, RZ, 0xc0, !PT ;  /* 0x000000ff26267812 */ /* 0x000fc400078ec0ff */
[----:B------:R-:W-:Y:S02]  /*107c0*/  SHF.R.U32.HI R40, RZ, 0x10, R6 ;  /* 0x00000010ff287819 */ /* 0x000fe40000011606 */
[----:B------:R-:W-:Y:S02]  /*107d0*/  LOP3.LUT R20, R27, 0xff, RZ, 0xc0, !PT ;  /* 0x000000ff1b147812 */ /* 0x000fe400078ec0ff */
[----:B------:R-:W-:Y:S02]  /*107e0*/  LOP3.LUT R51, R51, 0xff, RZ, 0xc0, !PT ;  /* 0x000000ff33337812 */ /* 0x000fe400078ec0ff */
[----:B------:R-:W-:Y:S02]  /*107f0*/  PRMT R39, R38, 0x7054, R39 ;  /* 0x0000705426277816 */ /* 0x000fe40000000027 */
[----:B------:R-:W-:Y:S02]  /*10800*/  SHF.R.U32.HI R38, RZ, 0x10, R25 ;  /* 0x00000010ff267819 */ /* 0x000fe40000011619 */
[----:B------:R-:W-:-:S02]  /*10810*/  SHF.R.U32.HI R42, RZ, 0x10, R7 ;  /* 0x00000010ff2a7819 */ /* 0x000fc40000011607 */
        /* <DEDUP_REMOVED lines=8> */
[----:B------:R-:W-:Y:S02]  /*108a0*/  PRMT R47, R38, 0x7054, R47 ;  /* 0x00007054262f7816 */ /* 0x000fe4000000002f */
[----:B------:R-:W-:Y:S02]  /*108b0*/  PRMT R43, R42, 0x7054, R43 ;  /* 0x000070542a2b7816 */ /* 0x000fe4000000002b */
[----:B------:R-:W-:Y:S02]  /*108c0*/  SHF.R.U32.HI R42, RZ, 0x10, R27 ;  /* 0x00000010ff2a7819 */ /* 0x000fe4000001161b */
[----:B------:R-:W-:-:S02]  /*108d0*/  LOP3.LUT R40, R40, 0xff, RZ, 0xc0, !PT ;  /* 0x000000ff28287812 */ /* 0x000fc400078ec0ff */
[----:B------:R-:W-:Y:S02]  /*108e0*/  PRMT R37, R20, 0x7054, R37 ;  /* 0x0000705414257816 */ /* 0x000fe40000000025 */
[----:B------:R-:W-:Y:S02]  /*108f0*/  LOP3.LUT R39, R39, 0xff000000, R5, 0xf8, !PT ;  /* 0xff00000027277812 */ /* 0x000fe400078ef805 */
[----:B------:R-:W-:Y:S02]  /*10900*/  SHF.R.U32.HI R20, RZ, 0x10, R24 ;  /* 0x00000010ff147819 */ /* 0x000fe40000011618 */
[----:B------:R-:W-:Y:S02]  /*10910*/  LOP3.LUT R47, R47, 0xff000000, R25, 0xf8, !PT ;  /* 0xff0000002f2f7812 */ /* 0x000fe400078ef819 */
[----:B------:R-:W-:Y:S02]  /*10920*/  LOP3.LUT R42, R42, 0xff, RZ, 0xc0, !PT ;  /* 0x000000ff2a2a7812 */ /* 0x000fe400078ec0ff */
[----:B------:R-:W-:-:S02]  /*10930*/  PRMT R49, R40, 0x7054, R49 ;  /* 0x0000705428317816 */ /* 0x000fc40000000031 */
[----:B------:R-:W-:Y:S02]  /*10940*/  F2FP.F16.E4M3.UNPACK_B R40, R39.H1 ;  /* 0x00000027ff28723e */ /* 0x000fe400030006ff */
[----:B0-----:R-:W-:Y:S02]  /*10950*/  F2FP.F16.E4M3.UNPACK_B R25, R13.H1 ;  /* 0x0000000dff19723e */ /* 0x001fe400030006ff */
[----:B------:R-:W-:Y:S02]  /*10960*/  LOP3.LUT R20, R20, 0xff, RZ, 0xc0, !PT ;  /* 0x000000ff14147812 */ /* 0x000fe400078ec0ff */
[----:B------:R-:W-:Y:S02]  /*10970*/  F2FP.F16.E4M3.UNPACK_B R44, R47.H1 ;  /* 0x0000002fff2c723e */ /* 0x000fe400030006ff */
[----:B------:R-:W-:Y:S02]  /*10980*/  PRMT R51, R42, 0x7054, R51 ;  /* 0x000070542a337816 */ /* 0x000fe40000000033 */
[----:B------:R-:W-:-:S02]  /*10990*/  F2FP.F16.E4M3.UNPACK_B R5, R9 ;  /* 0x00000009ff05723e */ /* 0x000fc400020006ff */
[----:B------:R-:W-:Y:S01]  /*109a0*/  LOP3.LUT R42, R41, 0xff000000, R6, 0xf8, !PT ;  /* 0xff000000292a7812 */ /* 0x000fe200078ef806 */
[----:B------:R-:W-:Y:S01]  /*109b0*/  HADD2.F32 R41, -RZ, R40.H0_H0 ;  /* 0x20000028ff297230 */ /* 0x000fe20000004100 */
[----:B------:R-:W-:Y:S01]  /*109c0*/  LOP3.LUT R46, R49, 0xff000000, R26, 0xf8, !PT ;  /* 0xff000000312e7812 */ /* 0x000fe200078ef81a */
[----:B------:R-:W-:Y:S01]  /*109d0*/  HADD2.F32 R26, -RZ, R25.H0_H0 ;  /* 0x20000019ff1a7230 */ /* 0x000fe20000004100 */
[----:B------:R-:W-:Y:S01]  /*109e0*/  F2FP.F16.E4M3.UNPACK_B R9, R9.H1 ;  /* 0x00000009ff09723e */ /* 0x000fe200030006ff */
[----:B------:R-:W-:Y:S01]  /*109f0*/  HADD2.F32 R49, -RZ, R44.H0_H0 ;  /* 0x2000002cff317230 */ /* 0x000fe20000004100 */
[----:B------:R-:W-:Y:S01]  /*10a00*/  PRMT R45, R20, 0x7054, R45 ;  /* 0x00007054142d7816 */ /* 0x000fe2000000002d */
[----:B------:R-:W-:Y:S02]  /*10a10*/  HADD2.F32 R40, -RZ, R40.H1_H1 ;  /* 0x30000028ff287230 */ /* 0x000fe40000004100 */
[C---:B------:R-:W-:Y:S01]  /*10a20*/  FMUL.FTZ R48, R26.reuse, R41 ;  /* 0x000000291a307220 */ /* 0x040fe20000410000 */
[----:B------:R-:W-:Y:S01]  /*10a30*/  HADD2.F32 R6, -RZ, R9.H0_H0 ;  /* 0x20000009ff067230 */ /* 0x000fe20000004100 */
[----:B------:R-:W-:Y:S01]  /*10a40*/  LOP3.LUT R45, R45, 0xff000000, R24, 0xf8, !PT ;  /* 0xff0000002d2d7812 */ /* 0x000fe200078ef818 */
[----:B------:R-:W-:Y:S01]  /*10a50*/  FMUL.FTZ R53, R26, R49 ;  /* 0x000000311a357220 */ /* 0x000fe20000410000 */
[----:B------:R-:W-:Y:S01]  /*10a60*/  F2FP.F16.E4M3.UNPACK_B R24, R13 ;  /* 0x0000000dff18723e */ /* 0x000fe200020006ff */
[----:B------:R-:W-:Y:S01]  /*10a70*/  HADD2.F32 R44, -RZ, R44.H1_H1 ;  /* 0x3000002cff2c7230 */ /* 0x000fe20000004100 */
[----:B------:R-:W-:Y:S01]  /*10a80*/  F2FP.F16.E4M3.UNPACK_B R47, R47 ;  /* 0x0000002fff2f723e */ /* 0x000fe200020006ff */
[C---:B------:R-:W-:Y:S01]  /*10a90*/  FFMA.FTZ R50, R6.reuse, R49, R48 ;  /* 0x0000003106327223 */ /* 0x040fe20000010030 */
[----:B------:R-:W-:Y:S01]  /*10aa0*/  F2FP.F16.E4M3.UNPACK_B R39, R39 ;  /* 0x00000027ff27723e */ /* 0x000fe200020006ff */
[----:B------:R-:W-:Y:S01]  /*10ab0*/  HADD2.F32 R25, -RZ, R25.H1_H1 ;  /* 0x30000019ff197230 */ /* 0x000fe20000004100 */
[----:B------:R-:W-:Y:S01]  /*10ac0*/  LOP3.LUT R38, R37, 0xff000000, R4, 0xf8, !PT ;  /* 0xff00000025267812 */ /* 0x000fe200078ef804 */
[----:B------:R-:W-:Y:S01]  /*10ad0*/  FFMA.FTZ R53, R6, R41, -R53 ;  /* 0x0000002906357223 */ /* 0x000fe20000010835 */
[----:B------:R-:W-:Y:S01]  /*10ae0*/  LOP3.LUT R51, R51, 0xff000000, R27, 0xf8, !PT ;  /* 0xff00000033337812 */ /* 0x000fe200078ef81b */
[----:B------:R-:W-:Y:S01]  /*10af0*/  HADD2.F32 R49, -RZ, R47.H0_H0 ;  /* 0x2000002fff317230 */ /* 0x000fe20000004100 */
[-C--:B------:R-:W-:Y:S01]  /*10b00*/  F2FP.F16.E4M3.UNPACK_B R27, R15.reuse ;  /* 0x0000000fff1b723e */ /* 0x080fe200020006ff */
[----:B------:R-:W-:Y:S01]  /*10b10*/  HADD2.F32 R41, -RZ, R39.H0_H0 ;  /* 0x20000027ff297230 */ /* 0x000fe20000004100 */
[----:B------:R-:W-:Y:S01]  /*10b20*/  F2FP.F16.E4M3.UNPACK_B R37, R15.H1 ;  /* 0x0000000fff25723e */ /* 0x000fe200030006ff */
[C---:B------:R-:W-:Y:S01]  /*10b30*/  FMUL.FTZ R48, R25.reuse, R44 ;  /* 0x0000002c19307220 */ /* 0x040fe20000410000 */
[----:B------:R-:W-:Y:S01]  /*10b40*/  F2FP.F16.E4M3.UNPACK_B R15, R14 ;  /* 0x0000000eff0f723e */ /* 0x000fe200020006ff */
[----:B------:R-:W-:Y:S01]  /*10b50*/  FMUL.FTZ R55, R25, R40 ;  /* 0x0000002819377220 */ /* 0x000fe20000410000 */
[----:B------:R-:W-:Y:S01]  /*10b60*/  F2FP.F16.E4M3.UNPACK_B R26, R14.H1 ;  /* 0x0000000eff1a723e */ /* 0x000fe200030006ff */
[----:B------:R-:W-:Y:S01]  /*10b70*/  HADD2.F32 R14, -RZ, R24.H0_H0 ;  /* 0x20000018ff0e7230 */ /* 0x000fe20000004100 */
[----:B------:R-:W-:Y:S01]  /*10b80*/  LOP3.LUT R43, R43, 0xff000000, R7, 0xf8, !PT ;  /* 0xff0000002b2b7812 */ /* 0x000fe200078ef807 */
[----:B------:R-:W-:Y:S01]  /*10b90*/  HADD2.F32 R9, -RZ, R9.H1_H1 ;  /* 0x30000009ff097230 */ /* 0x000fe20000004100 */
[----:B------:R-:W-:Y:S01]  /*10ba0*/  F2FP.F16.E4M3.UNPACK_B R20, R11 ;  /* 0x0000000bff14723e */ /* 0x000fe200020006ff */
[----:B------:R-:W-:-:S02]  /*10bb0*/  HADD2.F32 R6, -RZ, R5.H0_H0 ;  /* 0x20000005ff067230 */ /* 0x000fc40000004100 */
[C---:B------:R-:W-:Y:S01]  /*10bc0*/  FMUL.FTZ R25, R14.reuse, R49 ;  /* 0x000000310e197220 */ /* 0x040fe20000410000 */
[----:B------:R-:W-:Y:S01]  /*10bd0*/  FMUL.FTZ R14, R14, R41 ;  /* 0x000000290e0e7220 */ /* 0x000fe20000410000 */
[C---:B------:R-:W-:Y:S01]  /*10be0*/  FFMA.FTZ R52, R9.reuse, R40, -R48 ;  /* 0x0000002809347223 */ /* 0x040fe20000010830 */
[----:B------:R-:W-:Y:S01]  /*10bf0*/  F2FP.F16.E4M3.UNPACK_B R40, R51.H1 ;  /* 0x00000033ff28723e */ /* 0x000fe200030006ff */
[----:B------:R-:W-:Y:S01]  /*10c00*/  FFMA.FTZ R55, R9, R44, R55 ;  /* 0x0000002c09377223 */ /* 0x000fe20000010037 */
[C---:B------:R-:W-:Y:S01]  /*10c10*/  FFMA.FTZ R49, R6.reuse, R49, R14 ;  /* 0x0000003106317223 */ /* 0x040fe2000001000e */
[----:B------:R-:W-:Y:S01]  /*10c20*/  F2FP.F16.E4M3.UNPACK_B R14, R43.H1 ;  /* 0x0000002bff0e723e */ /* 0x000fe200030006ff */
[----:B------:R-:W-:Y:S01]  /*10c30*/  FFMA.FTZ R44, R6, R41, -R25 ;  /* 0x00000029062c7223 */ /* 0x000fe20000010819 */
[----:B------:R-:W-:Y:S01]  /*10c40*/  F2FP.F16.E4M3.UNPACK_B R11, R11.H1 ;  /* 0x0000000bff0b723e */ /* 0x000fe200030006ff */
[----:B------:R-:W-:Y:S01]  /*10c50*/  HADD2.F32 R47, -RZ, R47.H1_H1 ;  /* 0x3000002fff2f7230 */ /* 0x000fe20000004100 */
[----:B------:R-:W-:Y:S01]  /*10c60*/  F2FP.F16.E4M3.UNPACK_B R51, R51 ;  /* 0x00000033ff33723e */ /* 0x000fe200020006ff */
        /* <DEDUP_REMOVED lines=8> */
[----:B------:R-:W-:Y:S01]  /*10cf0*/  HADD2.F32 R25, -RZ, R14.H0_H0 ;  /* 0x2000000eff197230 */ /* 0x000fe20000004100 */
[----:B------:R-:W-:Y:S01]  /*10d00*/  F2FP.F16.E4M3.UNPACK_B R12, R12.H1 ;  /* 0x0000000cff0c723e */ /* 0x000fe200030006ff */
[----:B------:R-:W-:Y:S02]  /*10d10*/  HADD2.F32 R5, -RZ, R5.H1_H1 ;  /* 0x30000005ff057230 */ /* 0x000fe40000004100 */
[C---:B------:R-:W-:Y:S01]  /*10d20*/  FMUL.FTZ R57, R9.reuse, R41 ;  /* 0x0000002909397220 */ /* 0x040fe20000410000 */
        /* <DEDUP_REMOVED lines=9> */
[----:B------:R-:W-:Y:S01]  /*10dc0*/  HADD2.F32 R24, -RZ, R51.H0_H0 ;  /* 0x20000033ff187230 */ /* 0x000fe20000004100 */
[----:B------:R-:W-:Y:S01]  /*10dd0*/  F2FP.F16.E4M3.UNPACK_B R8, R8.H1 ;  /* 0x00000008ff08723e */ /* 0x000fe200030006ff */
[----:B------:R-:W-:Y:S02]  /*10de0*/  HADD2.F32 R6, -RZ, R27.H0_H0 ;  /* 0x2000001bff067230 */ /* 0x000fe40000004100 */
[----:B------:R-:W-:Y:S01]  /*10df0*/  FMUL.FTZ R56, R37, R40 ;  /* 0x0000002825387220 */ /* 0x000fe20000410000 */
        /* <DEDUP_REMOVED lines=8> */
[----:B------:R-:W-:Y:S01]  /*10e80*/  F2FP.F16.E4M3.UNPACK_B R14, R45.H1 ;  /* 0x0000002dff0e723e */ /* 0x000fe200030006ff */
[-C--:B------:R-:W-:Y:S01]  /*10e90*/  FMUL.FTZ R25, R6, R9.reuse ;  /* 0x0000000906197220 */ /* 0x080fe20000410000 */
[----:B------:R-:W-:Y:S01]  /*10ea0*/  FFMA.FTZ R60, R11, R40, R37 ;  /* 0x000000280b3c7223 */ /* 0x000fe20000010025 */
[C---:B------:R-:W-:Y:S01]  /*10eb0*/  FFMA.FTZ R54, R5.reuse, R9, -R54 ;  /* 0x0000000905367223 */ /* 0x040fe20000010836 */
[----:B------:R-:W-:Y:S01]  /*10ec0*/  F2FP.F16.E4M3.UNPACK_B R9, R38.H1 ;  /* 0x00000026ff09723e */ /* 0x000fe200030006ff */
[----:B------:R-:W-:Y:S01]  /*10ed0*/  FFMA.FTZ R47, R5, R24, R25 ;  /* 0x00000018052f7223 */ /* 0x000fe20000010019 */
[----:B------:R-:W-:Y:S01]  /*10ee0*/  HADD2.F32 R24, -RZ, R14.H0_H0 ;  /* 0x2000000eff187230 */ /* 0x000fe20000004100 */
[----:B------:R-:W-:Y:S01]  /*10ef0*/  F2FP.F16.E4M3.UNPACK_B R45, R45 ;  /* 0x0000002dff2d723e */ /* 0x000fe200020006ff */
[----:B------:R-:W-:Y:S01]  /*10f00*/  HADD2.F32 R6, -RZ, R12.H0_H0 ;  /* 0x2000000cff067230 */ /* 0x000fe20000004100 */
[----:B------:R-:W-:Y:S01]  /*10f10*/  F2FP.F16.E4M3.UNPACK_B R38, R38 ;  /* 0x00000026ff26723e */ /* 0x000fe200020006ff */
[----:B------:R-:W-:Y:S01]  /*10f20*/  HADD2.F32 R11, -RZ, R9.H0_H0 ;  /* 0x20000009ff0b7230 */ /* 0x000fe20000004100 */
[----:B------:R-:W-:Y:S01]  /*10f30*/  F2FP.F16.E4M3.UNPACK_B R10, R10.H1 ;  /* 0x0000000aff0a723e */ /* 0x000fe200030006ff */
[----:B------:R-:W-:-:S02]  /*10f40*/  HADD2.F32 R5, -RZ, R8.H0_H0 ;  /* 0x20000008ff057230 */ /* 0x000fc40000004100 */
[CC--:B------:R-:W-:Y:S01]  /*10f50*/  FMUL.FTZ R40, R6.reuse, R24.reuse ;  /* 0x0000001806287220 */ /* 0x0c0fe20000410000 */
[----:B------:R-:W-:Y:S02]  /*10f60*/  HADD2.F32 R51, -RZ, R51.H1_H1 ;  /* 0x30000033ff337230 */ /* 0x000fe40000004100 */
[-C--:B------:R-:W-:Y:S01]  /*10f70*/  FMUL.FTZ R25, R6, R11.reuse ;  /* 0x0000000b06197220 */ /* 0x080fe20000410000 */
[----:B------:R-:W-:Y:S02]  /*10f80*/  HADD2.F32 R27, -RZ, R27.H1_H1 ;  /* 0x3000001bff1b7230 */ /* 0x000fe40000004100 */
[C---:B------:R-:W-:Y:S01]  /*10f90*/  FFMA.FTZ R40, R5.reuse, R11, -R40 ;  /* 0x0000000b05287223 */ /* 0x040fe20000010828 */
[----:B------:R-:W-:Y:S02]  /*10fa0*/  HADD2.F32 R12, -RZ, R12.H1_H1 ;  /* 0x3000000cff0c7230 */ /* 0x000fe40000004100 */
[----:B------:R-:W-:Y:S01]  /*10fb0*/  FFMA.FTZ R24, R5, R24, R25 ;  /* 0x0000001805187223 */ /* 0x000fe20000010019 */
[----:B------:R-:W-:-:S02]  /*10fc0*/  HADD2.F32 R5, -RZ, R14.H1_H1 ;  /* 0x3000000eff057230 */ /* 0x000fc40000004100 */
[C---:B------:R-:W-:Y:S01]  /*10fd0*/  FMUL.FTZ R37, R27.reuse, R51 ;  /* 0x000000331b257220 */ /* 0x040fe20000410000 */
[----:B------:R-:W-:Y:S01]  /*10fe0*/  HADD2.F32 R9, -RZ, R9.H1_H1 ;  /* 0x30000009ff097230 */ /* 0x000fe20000004100 */
[----:B------:R-:W-:Y:S01]  /*10ff0*/  F2FP.SATFINITE.E4M3.F32.PACK_AB_MERGE_C R59, R60, R59, RZ ;  /* 0x0000003b3c3b723e */ /* 0x000fe200048070ff */
[----:B------:R-:W-:Y:S02]  /*11000*/  HADD2.F32 R43, -RZ, R43.H1_H1 ;  /* 0x3000002bff2b7230 */ /* 0x000fe40000004100 */
[C---:B------:R-:W-:Y:S01]  /*11010*/  FMUL.FTZ R25, R12.reuse, R5 ;  /* 0x000000050c197220 */ /* 0x040fe20000410000 */
[----:B------:R-:W-:Y:S02]  /*11020*/  HADD2.F32 R20, -RZ, R20.H1_H1 ;  /* 0x30000014ff147230 */ /* 0x000fe40000004100 */
[----:B------:R-:W-:Y:S01]  /*11030*/  FMUL.FTZ R12, R12, R9 ;  /* 0x000000090c0c7220 */ /* 0x000fe20000410000 */
[----:B------:R-:W-:Y:S02]  /*11040*/  HADD2.F32 R8, -RZ, R8.H1_H1 ;  /* 0x30000008ff087230 */ /* 0x000fe40000004100 */
[----:B------:R-:W-:Y:S01]  /*11050*/  FMUL.FTZ R56, R27, R43 ;  /* 0x0000002b1b387220 */ /* 0x000fe20000410000 */
[----:B------:R-:W-:-:S02]  /*11060*/  HADD2.F32 R11, -RZ, R45.H0_H0 ;  /* 0x2000002dff0b7230 */ /* 0x000fc40000004100 */
[----:B------:R-:W-:Y:S01]  /*11070*/  FFMA.FTZ R57, R20, R43, -R37 ;  /* 0x0000002b14397223 */ /* 0x000fe20000010825 */
[--C-:B------:R-:W-:Y:S02]  /*11080*/  HADD2.F32 R6, -RZ, R13.reuse.H0_H0 ;  /* 0x2000000dff067230 */ /* 0x100fe40000004100 */
[C---:B------:R-:W-:Y:S01]  /*11090*/  FFMA.FTZ R27, R8.reuse, R9, -R25 ;  /* 0x00000009081b7223 */ /* 0x040fe20000010819 */
[----:B------:R-:W-:Y:S01]  /*110a0*/  FFMA.FTZ R37, R8, R5, R12 ;  /* 0x0000000508257223 */ /* 0x000fe2000001000c */
        /* <DEDUP_REMOVED lines=11> */
[----:B------:R-:W-:Y:S01]  /*11160*/  FFMA.FTZ R20, R5, R11, R6 ;  /* 0x0000000b05147223 */ /* 0x000fe20000010006 */
[----:B------:R-:W-:Y:S01]  /*11170*/  F2FP.F16.E4M3.UNPACK_B R6, R42.H1 ;  /* 0x0000002aff06723e */ /* 0x000fe200030006ff */
[C---:B------:R-:W-:Y:S01]  /*11180*/  FMUL.FTZ R8, R13.reuse, R38 ;  /* 0x000000260d087220 */ /* 0x040fe20000410000 */
[----:B------:R-:W-:Y:S01]  /*11190*/  FMUL.FTZ R9, R13, R45 ;  /* 0x0000002d0d097220 */ /* 0x000fe20000410000 */
[----:B------:R-:W-:Y:S01]  /*111a0*/  HADD2.F32 R11, -RZ, R12.H0_H0 ;  /* 0x2000000cff0b7230 */ /* 0x000fe20000004100 */
[----:B------:R-:W-:Y:S01]  /*111b0*/  F2FP.F16.E4M3.UNPACK_B R46, R46 ;  /* 0x0000002eff2e723e */ /* 0x000fe200020006ff */
[----:B------:R-:W-:-:S02]  /*111c0*/  HADD2.F32 R5, -RZ, R26.H0_H0 ;  /* 0x2000001aff057230 */ /* 0x000fc40000004100 */
[C---:B------:R-:W-:Y:S01]  /*111d0*/  FFMA.FTZ R45, R4.reuse, R45, R8 ;  /* 0x0000002d042d7223 */ /* 0x040fe20000010008 */
[----:B------:R-:W-:Y:S01]  /*111e0*/  FFMA.FTZ R25, R4, R38, -R9 ;  /* 0x0000002604197223 */ /* 0x000fe20000010809 */
[--C-:B------:R-:W-:Y:S01]  /*111f0*/  HADD2.F32 R8, -RZ, R6.reuse.H0_H0 ;  /* 0x20000006ff087230 */ /* 0x100fe20000004100 */
[----:B------:R-:W-:Y:S01]  /*11200*/  F2FP.F16.E4M3.UNPACK_B R42, R42 ;  /* 0x0000002aff2a723e */ /* 0x000fe200020006ff */
[----:B------:R-:W-:Y:S02]  /*11210*/  HADD2.F32 R9, -RZ, R6.H1_H1 ;  /* 0x30000006ff097230 */ /* 0x000fe40000004100 */
[C---:B------:R-:W-:Y:S01]  /*11220*/  FMUL.FTZ R41, R5.reuse, R11 ;  /* 0x0000000b05297220 */ /* 0x040fe20000410000 */
[----:B------:R-:W-:Y:S02]  /*11230*/  HADD2.F32 R26, -RZ, R26.H1_H1 ;  /* 0x3000001aff1a7230 */ /* 0x000fe40000004100 */
[----:B------:R-:W-:Y:S01]  /*11240*/  FMUL.FTZ R5, R5, R8 ;  /* 0x0000000805057220 */ /* 0x000fe20000410000 */
[----:B------:R-:W-:-:S02]  /*11250*/  HADD2.F32 R4, -RZ, R10.H0_H0 ;  /* 0x2000000aff047230 */ /* 0x000fc40000004100 */
[----:B------:R-:W-:Y:S02]  /*11260*/  HADD2.F32 R13, -RZ, R12.H1_H1 ;  /* 0x3000000cff0d7230 */ /* 0x000fe40000004100 */
[----:B------:R-:W-:Y:S01]  /*11270*/  FMUL.FTZ R6, R26, R9 ;  /* 0x000000091a067220 */ /* 0x000fe20000410000 */
[----:B------:R-:W-:Y:S02]  /*11280*/  HADD2.F32 R10, -RZ, R10.H1_H1 ;  /* 0x3000000aff0a7230 */ /* 0x000fe40000004100 */
[C---:B------:R-:W-:Y:S01]  /*11290*/  FFMA.FTZ R41, R4.reuse, R8, -R41 ;  /* 0x0000000804297223 */ /* 0x040fe20000010829 */
[----:B------:R-:W-:Y:S01]  /*112a0*/  FFMA.FTZ R11, R4, R11, R5 ;  /* 0x0000000b040b7223 */ /* 0x000fe20000010005 */
[----:B------:R-:W-:Y:S02]  /*112b0*/  HADD2.F32 R8, -RZ, R46.H0_H0 ;  /* 0x2000002eff087230 */ /* 0x000fe40000004100 */
[-C--:B------:R-:W-:Y:S01]  /*112c0*/  FMUL.FTZ R43, R26, R13.reuse ;  /* 0x0000000d1a2b7220 */ /* 0x080fe20000410000 */
[----:B------:R-:W-:Y:S01]  /*112d0*/  FFMA.FTZ R38, R10, R13, R6 ;  /* 0x0000000d0a267223 */ /* 0x000fe20000010006 */
[----:B------:R-:W-:-:S02]  /*112e0*/  HADD2.F32 R5, -RZ, R15.H0_H0 ;  /* 0x2000000fff057230 */ /* 0x000fc40000004100 */
[----:B------:R-:W-:Y:S02]  /*112f0*/  HADD2.F32 R6, -RZ, R42.H0_H0 ;  /* 0x2000002aff067230 */ /* 0x000fe40000004100 */
[----:B------:R-:W-:Y:S01]  /*11300*/  FFMA.FTZ R26, R10, R9, -R43 ;  /* 0x000000090a1a7223 */ /* 0x000fe2000001082b */
        /* <DEDUP_REMOVED lines=30> */
.L_x_7624:
[----:B------:R-:W-:Y:S05]  /*114f0*/  BSYNC B1 ;  /* 0x0000000000017941 */ /* 0x000fea0003800000 */
.L_x_7623:
[----:B------:R-:W-:Y:S05]  /*11500*/  @P0 BRA `(.L_x_7610) ;  /* 0x0000000c00e40947 */ /* 0x000fea0003800000 */
[----:B-1----:R-:W2:Y:S04]  /*11510*/  LDL R9, [R1+0x78] ;  /* 0x0000780001097983 */ /* 0x002ea80000100800 */
[----:B------:R-:W3:Y:S01]  /*11520*/  LDL R51, [R1+0xac] ;  /* 0x0000ac0001337983 */ /* 0x000ee20000100800 */
[----:B-----5:R-:W-:Y:S01]  /*11530*/  SHF.R.U32.HI R0, RZ, 0x8, R28 ;  /* 0x00000008ff007819 */ /* 0x020fe2000001161c */
[----:B------:R-:W-:Y:S01]  /*11540*/  VIADD R8, R228, 0x40 ;  /* 0x00000040e4087836 */ /* 0x000fe20000000000 */
[----:B0-----:R-:W-:Y:S01]  /*11550*/  LOP3.LUT R3, R28, 0xff, RZ, 0xc0, !PT ;  /* 0x000000ff1c037812 */ /* 0x001fe200078ec0ff */
[----:B------:R-:W-:Y:S01]  /*11560*/  IMAD.IADD R21, R18, 0x1, R21 ;  /* 0x0000000112157824 */ /* 0x000fe200078e0215 */
[----:B------:R-:W-:Y:S01]  /*11570*/  LOP3.LUT R0, R0, 0xff, RZ, 0xc0, !PT ;  /* 0x000000ff00007812 */ /* 0x000fe200078ec0ff */
[----:B------:R-:W-:Y:S01]  /*11580*/  IMAD.SHL.U32 R8, R8, 0x80, RZ ;  /* 0x0000008008087824 */ /* 0x000fe200078e00ff */
[----:B------:R-:W-:-:S02]  /*11590*/  SHF.R.U32.HI R4, RZ, 0x8, R29 ;  /* 0x00000008ff047819 */ /* 0x000fc4000001161d */
[----:B------:R-:W-:Y:S02]  /*115a0*/  PRMT R13, R0, 0x7604, R3 ;  /* 0x00007604000d7816 */ /* 0x000fe40000000003 */
[----:B------:R-:W-:Y:S02]  /*115b0*/  SHF.R.U32.HI R0, RZ, 0x8, R30 ;  /* 0x00000008ff007819 */ /* 0x000fe4000001161e */
[----:B------:R-:W-:Y:S02]  /*115c0*/  LOP3.LUT R3, R30, 0xff, RZ, 0xc0, !PT ;  /* 0x000000ff1e037812 */ /* 0x000fe400078ec0ff */
[----:B------:R-:W-:Y:S02]  /*115d0*/  LOP3.LUT R0, R0, 0xff, RZ, 0xc0, !PT ;  /* 0x000000ff00007812 */ /* 0x000fe400078ec0ff */
[----:B------:R-:W-:Y:S02]  /*115e0*/  LOP3.LUT R8, R8, 0x380, RZ, 0xc0, !PT ;  /* 0x0000038008087812 */ /* 0x000fe400078ec0ff */
[----:B------:R-:W-:-:S02]  /*115f0*/  PRMT R15, R0, 0x7604, R3 ;  /* 0x00007604000f7816 */ /* 0x000fc40000000003 */
[----:B------:R-:W-:Y:S01]  /*11600*/  LOP3.LUT R0, R8, 0x70, R21, 0xf8, !PT ;  /* 0x0000007008007812 */ /* 0x000fe200078ef815 */
[----:B------:R-:W-:Y:S01]  /*11610*/  VIADD R8, R228, 0x40 ;  /* 0x00000040e4087836 */ /* 0x000fe20000000000 */
[----:B------:R-:W-:Y:S02]  /*11620*/  LOP3.LUT R5, R29, 0xff, RZ, 0xc0, !PT ;  /* 0x000000ff1d057812 */ /* 0x000fe400078ec0ff */
[----:B------:R-:W-:Y:S01]  /*11630*/  LOP3.LUT R4, R4, 0xff, RZ, 0xc0, !PT ;  /* 0x000000ff04047812 */ /* 0x000fe200078ec0ff */
[----:B------:R-:W-:Y:S01]  /*11640*/  IMAD.SHL.U32 R8, R8, 0x80, RZ ;  /* 0x0000008008087824 */ /* 0x000fe200078e00ff */
[----:B------:R-:W-:Y:S02]  /*11650*/  SHF.R.U32.HI R6, RZ, 0x8, R32 ;  /* 0x00000008ff067819 */ /* 0x000fe40000011620 */
[----:B------:R-:W-:Y:S02]  /*11660*/  PRMT R12, R4, 0x7604, R5 ;  /* 0x00007604040c7816 */ /* 0x000fe40000000005 */
[----:B------:R-:W-:-:S02]  /*11670*/  LOP3.LUT R8, R8, 0x380, RZ, 0xc0, !PT ;  /* 0x0000038008087812 */ /* 0x000fc400078ec0ff */
[----:B------:R-:W-:Y:S02]  /*11680*/  SHF.R.U32.HI R4, RZ, 0x8, R31 ;  /* 0x00000008ff047819 */ /* 0x000fe4000001161f */
[----:B------:R-:W-:Y:S02]  /*11690*/  SHF.R.U32.HI R8, RZ, 0x3, R8 ;  /* 0x00000003ff087819 */ /* 0x000fe40000011608 */
[----:B------:R-:W-:Y:S02]  /*116a0*/  LOP3.LUT R5, R31, 0xff, RZ, 0xc0, !PT ;  /* 0x000000ff1f057812 */ /* 0x000fe400078ec0ff */
[----:B------:R-:W-:Y:S02]  /*116b0*/  LOP3.LUT R3, R0, R8, RZ, 0x3c, !PT ;  /* 0x0000000800037212 */ /* 0x000fe400078e3cff */
[----:B------:R-:W-:Y:S02]  /*116c0*/  SHF.R.U32.HI R8, RZ, 0x8, R33 ;  /* 0x00000008ff087819 */ /* 0x000fe40000011621 */
[----:B------:R-:W-:-:S02]  /*116d0*/  LOP3.LUT R7, R32, 0xff, RZ, 0xc0, !PT ;  /* 0x000000ff20077812 */ /* 0x000fc400078ec0ff */
[----:B------:R-:W-:Y:S02]  /*116e0*/  LOP3.LUT R4, R4, 0xff, RZ, 0xc0, !PT ;  /* 0x000000ff04047812 */ /* 0x000fe400078ec0ff */
[----:B------:R-:W-:Y:S02]  /*116f0*/  LOP3.LUT R6, R6, 0xff, RZ, 0xc0, !PT ;  /* 0x000000ff06067812 */ /* 0x000fe400078ec0ff */
[----:B------:R-:W-:Y:S02]  /*11700*/  PRMT R14, R4, 0x7604, R5 ;  /* 0x00007604040e7816 */ /* 0x000fe40000000005 */
[----:B------:R-:W-:Y:S02]  /*11710*/  PRMT R25, R6, 0x7604, R7 ;  /* 0x0000760406197816 */ /* 0x000fe40000000007 */
[----:B------:R-:W-:Y:S02]  /*11720*/  SHF.R.U32.HI R26, RZ, 0x8, R35 ;  /* 0x00000008ff1a7819 */ /* 0x000fe40000011623 */
[----:B------:R-:W-:-:S02]  /*11730*/  LOP3.LUT R20, R33, 0xff, RZ, 0xc0, !PT ;  /* 0x000000ff21147812 */ /* 0x000fc400078ec0ff */
[----:B------:R-:W-:Y:S02]  /*11740*/  LOP3.LUT R27, R35, 0xff, RZ, 0xc0, !PT ;  /* 0x000000ff231b7812 */ /* 0x000fe400078ec0ff */
[----:B------:R-:W-:Y:S02]  /*11750*/  LOP3.LUT R26, R26, 0xff, RZ, 0xc0, !PT ;  /* 0x000000ff1a1a7812 */ /* 0x000fe400078ec0ff */
[----:B------:R-:W-:Y:S02]  /*11760*/  SHF.R.U32.HI R21, RZ, 0x8, R34 ;  /* 0x00000008ff157819 */ /* 0x000fe40000011622 */
[----:B------:R-:W-:Y:S02]  /*11770*/  PRMT R26, R26, 0x7604, R27 ;  /* 0x000076041a1a7816 */ /* 0x000fe4000000001b */
[----:B------:R-:W-:Y:S02]  /*11780*/  SHF.R.U32.HI R27, RZ, 0x10, R33 ;  /* 0x00000010ff1b7819 */ /* 0x000fe40000011621 */
        /* <DEDUP_REMOVED lines=9> */
[----:B------:R-:W-:-:S02]  /*11820*/  SHF.L.U32 R41, R41, 0x10, RZ ;  /* 0x0000001029297819 */ /* 0x000fc400000006ff */
[----:B------:R-:W-:Y:S02]  /*11830*/  LOP3.LUT R30, R15, 0xff000000, R30, 0xf8, !PT ;  /* 0xff0000000f1e7812 */ /* 0x000fe400078ef81e */
[----:B------:R-:W-:Y:S02]  /*11840*/  LOP3.LUT R21, R14, 0xff0000, R21, 0xf8, !PT ;  /* 0x00ff00000e157812 */ /* 0x000fe400078ef815 */
[----:B------:R-:W-:Y:S02]  /*11850*/  LOP3.LUT R41, R26, 0xff0000, R41, 0xf8, !PT ;  /* 0x00ff00001a297812 */ /* 0x000fe400078ef829 */
[--C-:B------:R-:W-:Y:S02]  /*11860*/  LOP3.LUT R25, R25, 0xff0000, R32.reuse, 0xf8, !PT ;  /* 0x00ff000019197812 */ /* 0x100fe400078ef820 */
[----:B------:R-:W-:Y:S02]  /*11870*/  LOP3.LUT R41, R41, 0xff000000, R35, 0xf8, !PT ;  /* 0xff00000029297812 */ /* 0x000fe400078ef823 */
[----:B------:R-:W-:-:S02]  /*11880*/  LOP3.LUT R32, R25, 0xff000000, R32, 0xf8, !PT ;  /* 0xff00000019207812 */ /* 0x000fc400078ef820 */
[----:B--2---:R-:W-:Y:S02]  /*11890*/  IADD3 R0, R16, R3, R9 ;  /* 0x0000000310007210 */ /* 0x004fe40007ffe009 */
[----:B------:R-:W-:Y:S01]  /*118a0*/  LOP3.LUT R3, R8, 0xff, RZ, 0xc0, !PT ;  /* 0x000000ff08037812 */ /* 0x000fe200078ec0ff */
[----:B---3--:R-:W0:Y:S03]  /*118b0*/  LDS.128 R4, [R51+0x1c400] ;  /* 0x01c4000033047984 */ /* 0x008e260000000c00 */
[----:B------:R-:W-:Y:S01]  /*118c0*/  PRMT R20, R3, 0x7604, R20 ;  /* 0x0000760403147816 */ /* 0x000fe20000000014 */
[----:B------:R-:W1:Y:S01]  /*118d0*/  LDS.128 R8, [R0+0x1c400] ;  /* 0x01c4000000087984 */ /* 0x000e620000000c00 */
[----:B------:R-:W-:Y:S02]  /*118e0*/  SHF.R.U32.HI R3, RZ, 0x10, R29 ;  /* 0x00000010ff037819 */ /* 0x000fe4000001161d */
[----:B------:R-:W-:-:S02]  /*118f0*/  LOP3.LUT R39, R20, 0xff0000, R27, 0xf8, !PT ;  /* 0x00ff000014277812 */ /* 0x000fc400078ef81b */
[----:B------:R-:W-:Y:S01]  /*11900*/  LOP3.LUT R27, R13, 0xff000000, R28, 0xf8, !PT ;  /* 0xff0000000d1b7812 */ /* 0x000fe200078ef81c */
[----:B------:R-:W-:Y:S01]  /*11910*/  IMAD.U32 R3, R3, 0x10000, RZ ;  /* 0x0001000003037824 */ /* 0x000fe200078e00ff */
[----:B------:R-:W-:-:S04]  /*11920*/  LOP3.LUT R39, R39, 0xff000000, R33, 0xf8, !PT ;  /* 0xff00000027277812 */ /* 0x000fc800078ef821 */
[----:B------:R-:W-:Y:S02]  /*11930*/  LOP3.LUT R3, R12, 0xff0000, R3, 0xf8, !PT ;  /* 0x00ff00000c037812 */ /* 0x000fe400078ef803 */
[----:B------:R-:W-:Y:S02]  /*11940*/  F2FP.F16.E4M3.UNPACK_B R33, R39 ;  /* 0x00000027ff21723e */ /* 0x000fe400020006ff */
[----:B------:R-:W-:Y:S02]  /*11950*/  LOP3.LUT R28, R3, 0xff000000, R29, 0xf8, !PT ;  /* 0xff000000031c7812 */ /* 0x000fe400078ef81d */
[----:B------:R-:W-:Y:S01]  /*11960*/  LOP3.LUT R3, R37, 0xff0000, R34, 0xf8, !PT ;  /* 0x00ff000025037812 */ /* 0x000fe200078ef822 */
[--C-:B------:R-:W-:Y:S01]  /*11970*/  HADD2.F32 R35, -RZ, R33.reuse.H0_H0 ;  /* 0x20000021ff237230 */ /* 0x100fe20000004100 */
[----:B------:R-:W-:Y:S01]  /*11980*/  F2FP.F16.E4M3.UNPACK_B R29, R28 ;  /* 0x0000001cff1d723e */ /* 0x000fe200020006ff */
[----:B------:R-:W-:Y:S01]  /*11990*/  HADD2.F32 R33, -RZ, R33.H1_H1 ;  /* 0x30000021ff217230 */ /* 0x000fe20000004100 */
[----:B------:R-:W-:-:S02]  /*119a0*/  LOP3.LUT R37, R21, 0xff000000, R31, 0xf8, !PT ;  /* 0xff00000015257812 */ /* 0x000fc400078ef81f */
[----:B------:R-:W-:Y:S01]  /*119b0*/  F2FP.F16.E4M3.UNPACK_B R39, R39.H1 ;  /* 0x00000027ff27723e */ /* 0x000fe200030006ff */
[--C-:B------:R-:W-:Y:S01]  /*119c0*/  HADD2.F32 R31, -RZ, R29.reuse.H0_H0 ;  /* 0x2000001dff1f7230 */ /* 0x100fe20000004100 */
[----:B------:R-:W-:Y:S01]  /*119d0*/  F2FP.F16.E4M3.UNPACK_B R28, R28.H1 ;  /* 0x0000001cff1c723e */ /* 0x000fe200030006ff */
[----:B------:R-:W-:Y:S01]  /*119e0*/  HADD2.F32 R29, -RZ, R29.H1_H1 ;  /* 0x3000001dff1d7230 */ /* 0x000fe20000004100 */
[----:B------:R-:W-:Y:S02]  /*119f0*/  LOP3.LUT R34, R3, 0xff000000, R34, 0xf8, !PT ;  /* 0xff00000003227812 */ /* 0x000fe400078ef822 */
[----:B0-----:R-:W-:Y:S02]  /*11a00*/  F2FP.F16.E4M3.UNPACK_B R12, R5 ;  /* 0x00000005ff0c723e */ /* 0x001fe400020006ff */
[----:B------:R-:W-:Y:S02]  /*11a10*/  F2FP.F16.E4M3.UNPACK_B R14, R7 ;  /* 0x00000007ff0e723e */ /* 0x000fe400020006ff */
[----:B-1----:R-:W-:-:S02]  /*11a20*/  F2FP.F16.E4M3.UNPACK_B R20, R9 ;  /* 0x00000009ff14723e */ /* 0x002fc400020006ff */
[----:B------:R-:W-:Y:S02]  /*11a30*/  F2FP.F16.E4M3.UNPACK_B R15, R7.H1 ;  /* 0x00000007ff0f723e */ /* 0x000fe400030006ff */
[-C--:B------:R-:W-:Y:S01]  /*11a40*/  F2FP.F16.E4M3.UNPACK_B R7, R6.reuse ;  /* 0x00000006ff07723e */ /* 0x080fe200020006ff */
[----:B------:R-:W-:Y:S01]  /*11a50*/  HADD2.F32 R24, -RZ, R20.H0_H0 ;  /* 0x20000014ff187230 */ /* 0x000fe20000004100 */
[----:B------:R-:W-:Y:S01]  /*11a60*/  F2FP.F16.E4M3.UNPACK_B R13, R6.H1 ;  /* 0x00000006ff0d723e */ /* 0x000fe200030006ff */
[----:B------:R-:W-:Y:S01]  /*11a70*/  HADD2.F32 R6, -RZ, R12.H0_H0 ;  /* 0x2000000cff067230 */ /* 0x000fe20000004100 */
[----:B------:R-:W-:Y:S01]  /*11a80*/  F2FP.F16.E4M3.UNPACK_B R21, R9.H1 ;  /* 0x00000009ff15723e */ /* 0x000fe200030006ff */
[----:B------:R-:W-:Y:S02]  /*11a90*/  HADD2.F32 R20, -RZ, R20.H1_H1 ;  /* 0x30000014ff147230 */ /* 0x000fe40000004100 */
[C---:B------:R-:W-:Y:S01]  /*11aa0*/  FMUL.FTZ R38, R24.reuse, R31 ;  /* 0x0000001f18267220 */ /* 0x040fe20000410000 */
[----:B------:R-:W-:Y:S01]  /*11ab0*/  F2FP.F16.E4M3.UNPACK_B R25, R11 ;  /* 0x0000000bff19723e */ /* 0x000fe200020006ff */
[----:B------:R-:W-:Y:S01]  /*11ac0*/  FMUL.FTZ R43, R24, R35 ;  /* 0x00000023182b7220 */ /* 0x000fe20000410000 */
[----:B------:R-:W-:Y:S01]  /*11ad0*/  F2FP.F16.E4M3.UNPACK_B R26, R11.H1 ;  /* 0x0000000bff1a723e */ /* 0x000fe200030006ff */
[C---:B------:R-:W-:Y:S01]  /*11ae0*/  FFMA.FTZ R38, R6.reuse, R35, R38 ;  /* 0x0000002306267223 */ /* 0x040fe20000010026 */
[----:B------:R-:W-:Y:S01]  /*11af0*/  F2FP.F16.E4M3.UNPACK_B R5, R5.H1 ;  /* 0x00000005ff05723e */ /* 0x000fe200030006ff */
[----:B------:R-:W-:Y:S01]  /*11b00*/  HADD2.F32 R35, -RZ, R39.H0_H0 ;  /* 0x20000027ff237230 */ /* 0x000fe20000004100 */
[-C--:B------:R-:W-:Y:S01]  /*11b10*/  F2FP.F16.E4M3.UNPACK_B R11, R10.reuse ;  /* 0x0000000aff0b723e */ /* 0x080fe200020006ff */
[----:B------:R-:W-:Y:S01]  /*11b20*/  FFMA.FTZ R43, R6, R31, -R43 ;  /* 0x0000001f062b7223 */ /* 0x000fe2000001082b */
[----:B------:R-:W-:Y:S01]  /*11b30*/  F2FP.F16.E4M3.UNPACK_B R24, R10.H1 ;  /* 0x0000000aff18723e */ /* 0x000fe200030006ff */
[----:B------:R-:W-:-:S02]  /*11b40*/  HADD2.F32 R10, -RZ, R21.H0_H0 ;  /* 0x20000015ff0a7230 */ /* 0x000fc40000004100 */
[C---:B------:R-:W-:Y:S01]  /*11b50*/  FMUL.FTZ R45, R20.reuse, R33 ;  /* 0x00000021142d7220 */ /* 0x040fe20000410000 */
[----:B------:R-:W-:Y:S02]  /*11b60*/  HADD2.F32 R12, -RZ, R12.H1_H1 ;  /* 0x3000000cff0c7230 */ /* 0x000fe40000004100 */
[----:B------:R-:W-:Y:S01]  /*11b70*/  FMUL.FTZ R20, R20, R29 ;  /* 0x0000001d14147220 */ /* 0x000fe20000410000 */
[----:B------:R-:W-:Y:S02]  /*11b80*/  HADD2.F32 R31, -RZ, R28.H0_H0 ;  /* 0x2000001cff1f7230 */ /* 0x000fe40000004100 */
[----:B------:R-:W-:Y:S01]  /*11b90*/  FMUL.FTZ R47, R10, R35 ;  /* 0x000000230a2f7220 */ /* 0x000fe20000410000 */
[----:B------:R-:W-:Y:S02]  /*11ba0*/  HADD2.F32 R6, -RZ, R5.H0_H0 ;  /* 0x20000005ff067230 */ /* 0x000fe40000004100 */
[C---:B------:R-:W-:Y:S01]  /*11bb0*/  FFMA.FTZ R40, R12.reuse, R29, -R45 ;  /* 0x0000001d0c287223 */ /* 0x040fe2000001082d */
[----:B------:R-:W-:Y:S01]  /*11bc0*/  FFMA.FTZ R45, R12, R33, R20 ;  /* 0x000000210c2d7223 */ /* 0x000fe20000010014 */
[----:B------:R-:W-:Y:S01]  /*11bd0*/  FMUL.FTZ R10, R10, R31 ;  /* 0x0000001f0a0a7220 */ /* 0x000fe20000410000 */
        /* <DEDUP_REMOVED lines=33> */
[----:B------:R-:W-:Y:S02]  /*11df0*/  HADD2.F32 R5, -RZ, R15.H0_H0 ;  /* 0x2000000fff057230 */ /* 0x000fe40000004100 */
[C---:B------:R-:W-:Y:S01]  /*11e00*/  FMUL.FTZ R21, R25.reuse, R31 ;  /* 0x0000001f19157220 */ /* 0x040fe20000410000 */
[----:B------:R-:W-:Y:S02]  /*11e10*/  HADD2.F32 R14, -RZ, R14.H1_H1 ;  /* 0x3000000eff0e7230 */ /* 0x000fe40000004100 */
[----:B------:R-:W-:Y:S01]  /*11e20*/  FMUL.FTZ R46, R25, R12 ;  /* 0x0000000c192e7220 */ /* 0x000fe20000410000 */
[-C--:B------:R-:W-:Y:S01]  /*11e30*/  FMUL.FTZ R25, R6, R10.reuse ;  /* 0x0000000a06197220 */ /* 0x080fe20000410000 */
[----:B------:R-:W-:Y:S01]  /*11e40*/  FFMA.FTZ R48, R5, R10, -R48 ;  /* 0x0000000a05307223 */ /* 0x000fe20000010830 */
[----:B------:R-:W-:Y:S01]  /*11e50*/  F2FP.F16.E4M3.UNPACK_B R10, R27.H1 ;  /* 0x0000001bff0a723e */ /* 0x000fe200030006ff */
[C---:B------:R-:W-:Y:S01]  /*11e60*/  FFMA.FTZ R44, R14.reuse, R12, -R21 ;  /* 0x0000000c0e2c7223 */ /* 0x040fe20000010815 */
[----:B------:R-:W-:Y:S01]  /*11e70*/  FFMA.FTZ R46, R14, R31, R46 ;  /* 0x0000001f0e2e7223 */ /* 0x000fe2000001002e */
[----:B------:R-:W-:Y:S01]  /*11e80*/  F2FP.F16.E4M3.UNPACK_B R14, R32.H1 ;  /* 0x00000020ff0e723e */ /* 0x000fe200030006ff */
[----:B------:R-:W-:-:S02]  /*11e90*/  HADD2.F32 R37, -RZ, R37.H1_H1 ;  /* 0x30000025ff257230 */ /* 0x000fc40000004100 */
[----:B------:R-:W-:Y:S01]  /*11ea0*/  FFMA.FTZ R49, R5, R20, R25 ;  /* 0x0000001405317223 */ /* 0x000fe20000010019 */
[----:B------:R-:W-:Y:S01]  /*11eb0*/  HADD2.F32 R41, -RZ, R41.H1_H1 ;  /* 0x30000029ff297230 */ /* 0x000fe20000004100 */
[----:B------:R-:W-:Y:S01]  /*11ec0*/  F2FP.F16.E4M3.UNPACK_B R32, R32 ;  /* 0x00000020ff20723e */ /* 0x000fe200020006ff */
[----:B------:R-:W-:Y:S01]  /*11ed0*/  HADD2.F32 R26, -RZ, R26.H1_H1 ;  /* 0x3000001aff1a7230 */ /* 0x000fe20000004100 */
[----:B------:R-:W-:Y:S01]  /*11ee0*/  F2FP.F16.E4M3.UNPACK_B R27, R27 ;  /* 0x0000001bff1b723e */ /* 0x000fe200020006ff */
[----:B------:R-:W-:Y:S02]  /*11ef0*/  HADD2.F32 R6, -RZ, R8.H0_H0 ;  /* 0x20000008ff067230 */ /* 0x000fe40000004100 */
[----:B------:R-:W-:Y:S02]  /*11f00*/  HADD2.F32 R12, -RZ, R10.H0_H0 ;  /* 0x2000000aff0c7230 */ /* 0x000fe40000004100 */
[----:B------:R-:W-:Y:S01]  /*11f10*/  FMUL.FTZ R50, R26, R41 ;  /* 0x000000291a327220 */ /* 0x000fe20000410000 */
[----:B------:R-:W-:-:S02]  /*11f20*/  HADD2.F32 R20, -RZ, R14.H0_H0 ;  /* 0x2000000eff147230 */ /* 0x000fc40000004100 */
[-C--:B------:R-:W-:Y:S01]  /*11f30*/  FMUL.FTZ R52, R26, R37.reuse ;  /* 0x000000251a347220 */ /* 0x080fe20000410000 */
[----:B------:R-:W-:Y:S02]  /*11f40*/  HADD2.F32 R15, -RZ, R15.H1_H1 ;  /* 0x3000000fff0f7230 */ /* 0x000fe40000004100 */
[C---:B------:R-:W-:Y:S01]  /*11f50*/  FMUL.FTZ R21, R6.reuse, R12 ;  /* 0x0000000c06157220 */ /* 0x040fe20000410000 */
[----:B------:R-:W-:Y:S02]  /*11f60*/  HADD2.F32 R5, -RZ, R4.H0_H0 ;  /* 0x20000004ff057230 */ /* 0x000fe40000004100 */
[-C--:B------:R-:W-:Y:S01]  /*11f70*/  FMUL.FTZ R26, R6, R20.reuse ;  /* 0x00000014061a7220 */ /* 0x080fe20000410000 */
[----:B------:R-:W-:Y:S02]  /*11f80*/  HADD2.F32 R8, -RZ, R8.H1_H1 ;  /* 0x30000008ff087230 */ /* 0x000fe40000004100 */
[C---:B------:R-:W-:Y:S01]  /*11f90*/  FFMA.FTZ R37, R15.reuse, R37, -R50 ;  /* 0x000000250f257223 */ /* 0x040fe20000010832 */
[----:B------:R-:W-:Y:S01]  /*11fa0*/  FFMA.FTZ R52, R15, R41, R52 ;  /* 0x000000290f347223 */ /* 0x000fe20000010034 */
[----:B------:R-:W-:Y:S01]  /*11fb0*/  FFMA.FTZ R20, R5, R20, R21 ;  /* 0x0000001405147223 */ /* 0x000fe20000010015 */
[----:B------:R-:W-:-:S02]  /*11fc0*/  HADD2.F32 R21, -RZ, R14.H1_H1 ;  /* 0x3000000eff157230 */ /* 0x000fc40000004100 */
[----:B------:R-:W-:Y:S01]  /*11fd0*/  FFMA.FTZ R26, R5, R12, -R26 ;  /* 0x0000000c051a7223 */ /* 0x000fe2000001081a */
[----:B------:R-:W-:Y:S01]  /*11fe0*/  HADD2.F32 R15, -RZ, R10.H1_H1 ;  /* 0x3000000aff0f7230 */ /* 0x000fe20000004100 */
[----:B------:R-:W-:Y:S01]  /*11ff0*/  F2FP.F16.E4M3.UNPACK_B R10, R34.H1 ;  /* 0x00000022ff0a723e */ /* 0x000fe200030006ff */
[----:B------:R-:W-:Y:S02]  /*12000*/  HADD2.F32 R4, -RZ, R4.H1_H1 ;  /* 0x30000004ff047230 */ /* 0x000fe40000004100 */
[C---:B------:R-:W-:Y:S01]  /*12010*/  FMUL.FTZ R25, R8.reuse, R21 ;  /* 0x0000001508197220 */ /* 0x040fe20000410000 */
[----:B------:R-:W-:Y:S02]  /*12020*/  HADD2.F32 R5, -RZ, R9.H0_H0 ;  /* 0x20000009ff057230 */ /* 0x000fe40000004100 */
[-C--:B------:R-:W-:Y:S01]  /*12030*/  FMUL.FTZ R6, R8, R15.reuse ;  /* 0x0000000f08067220 */ /* 0x080fe20000410000 */
[--C-:B------:R-:W-:Y:S02]  /*12040*/  HADD2.F32 R8, -RZ, R32.reuse.H0_H0 ;  /* 0x20000020ff087230 */ /* 0x100fe40000004100 */
[----:B------:R-:W-:Y:S01]  /*12050*/  FFMA.FTZ R25, R4, R15, -R25 ;  /* 0x0000000f04197223 */ /* 0x000fe20000010819 */
[----:B------:R-:W-:-:S02]  /*12060*/  HADD2.F32 R32, -RZ, R32.H1_H1 ;  /* 0x30000020ff207230 */ /* 0x000fc40000004100 */
[----:B------:R-:W-:Y:S01]  /*12070*/  FFMA.FTZ R29, R4, R21, R6 ;  /* 0x00000015041d7223 */ /* 0x000fe20000010006 */
[----:B------:R-:W-:Y:S02]  /*12080*/  HADD2.F32 R6, -RZ, R27.H0_H0 ;  /* 0x2000001bff067230 */ /* 0x000fe40000004100 */
[C---:B------:R-:W-:Y:S01]  /*12090*/  FMUL.FTZ R15, R5.reuse, R8 ;  /* 0x00000008050f7220 */ /* 0x040fe20000410000 */
[----:B------:R-:W-:Y:S01]  /*120a0*/  HADD2.F32 R4, -RZ, R3.H0_H0 ;  /* 0x20000003ff047230 */ /* 0x000fe20000004100 */
[----:B------:R-:W-:Y:S01]  /*120b0*/  F2FP.F16.E4M3.UNPACK_B R34, R34 ;  /* 0x00000022ff22723e */ /* 0x000fe200020006ff */
[----:B------:R-:W-:Y:S02]  /*120c0*/  HADD2.F32 R9, -RZ, R9.H1_H1 ;  /* 0x30000009ff097230 */ /* 0x000fe40000004100 */
[-C--:B------:R-:W-:Y:S01]  /*120d0*/  FMUL.FTZ R5, R5, R6.reuse ;  /* 0x0000000605057220 */ /* 0x080fe20000410000 */
[----:B------:R-:W-:Y:S02]  /*120e0*/  HADD2.F32 R3, -RZ, R3.H1_H1 ;  /* 0x30000003ff037230 */ /* 0x000fe40000004100 */
[----:B------:R-:W-:Y:S01]  /*120f0*/  FFMA.FTZ R15, R4, R6, -R15 ;  /* 0x00000006040f7223 */ /* 0x000fe2000001080f */
[----:B------:R-:W-:-:S02]  /*12100*/  HADD2.F32 R6, -RZ, R27.H1_H1 ;  /* 0x3000001bff067230 */ /* 0x000fc40000004100 */
[C---:B------:R-:W-:Y:S01]  /*12110*/  FMUL.FTZ R14, R9.reuse, R32 ;  /* 0x00000020090e7220 */ /* 0x040fe20000410000 */
[----:B------:R-:W-:Y:S01]  /*12120*/  FFMA.FTZ R12, R4, R8, R5 ;  /* 0x00000008040c7223 */ /* 0x000fe20000010005 */
[----:B------:R-:W-:Y:S01]  /*12130*/  F2FP.F16.E4M3.UNPACK_B R5, R30.H1 ;  /* 0x0000001eff05723e */ /* 0x000fe200030006ff */
[----:B------:R-:W-:Y:S02]  /*12140*/  HADD2.F32 R8, -RZ, R10.H0_H0 ;  /* 0x2000000aff087230 */ /* 0x000fe40000004100 */
[-C--:B------:R-:W-:Y:S01]  /*12150*/  FMUL.FTZ R9, R9, R6.reuse ;  /* 0x0000000609097220 */ /* 0x080fe20000410000 */
[----:B------:R-:W-:Y:S02]  /*12160*/  HADD2.F32 R4, -RZ, R24.H0_H0 ;  /* 0x20000018ff047230 */ /* 0x000fe40000004100 */
        /* <DEDUP_REMOVED lines=9> */
[----:B------:R-:W-:Y:S01]  /*12200*/  HADD2.F32 R5, -RZ, R5.H1_H1 ;  /* 0x30000005ff057230 */ /* 0x000fe20000004100 */
[----:B------:R-:W-:Y:S01]  /*12210*/  F2FP.F16.E4M3.UNPACK_B R30, R30 ;  /* 0x0000001eff1e723e */ /* 0x000fe200020006ff */
[----:B------:R-:W-:Y:S02]  /*12220*/  HADD2.F32 R13, -RZ, R13.H1_H1 ;  /* 0x3000000dff0d7230 */ /* 0x000fe40000004100 */
[C---:B------:R-:W-:Y:S01]  /*12230*/  FMUL.FTZ R6, R24.reuse, R10 ;  /* 0x0000000a18067220 */ /* 0x040fe20000410000 */
[----:B------:R-:W-:Y:S01]  /*12240*/  FMUL.FTZ R9, R24, R5 ;  /* 0x0000000518097220 */ /* 0x000fe20000410000 */
[----:B------:R-:W-:-:S02]  /*12250*/  FFMA.FTZ R24, R3, R8, R4 ;  /* 0x0000000803187223 */ /* 0x000fc40000010004 */
[C---:B------:R-:W-:Y:S01]  /*12260*/  FFMA.FTZ R27, R13.reuse, R5, -R6 ;  /* 0x000000050d1b7223 */ /* 0x040fe20000010806 */
[----:B------:R-:W-:Y:S02]  /*12270*/  HADD2.F32 R5, -RZ, R30.H0_H0 ;  /* 0x2000001eff057230 */ /* 0x000fe40000004100 */
[----:B------:R-:W-:Y:S01]  /*12280*/  FFMA.FTZ R31, R13, R10, R9 ;  /* 0x0000000a0d1f7223 */ /* 0x000fe20000010009 */
[--C-:B------:R-:W-:Y:S02]  /*12290*/  HADD2.F32 R6, -RZ, R34.reuse.H0_H0 ;  /* 0x20000022ff067230 */ /* 0x100fe40000004100 */
[--C-:B------:R-:W-:Y:S01]  /*122a0*/  HADD2.F32 R4, -RZ, R11.reuse.H0_H0 ;  /* 0x2000000bff047230 */ /* 0x100fe20000004100 */
[----:B------:R-:W-:Y:S01]  /*122b0*/  F2FP.SATFINITE.E4M3.F32.PACK_AB_MERGE_C R27, R27, R32, RZ ;  /* 0x000000201b1b723e */ /* 0x000fe200048070ff */
        /* <DEDUP_REMOVED lines=30> */
.L_x_7610:
[----:B------:R-:W-:Y:S05]  /*124a0*/  BSYNC B0 ;  /* 0x0000000000007941 */ /* 0x000fea0003800000 */
.L_x_7590:
        /* <DEDUP_REMOVED lines=8> */
.L_x_7587:
[----:B0--34-:R-:W3:Y:S02]  /*12530*/  LDL R0, [R1+0x5c] ;  /* 0x00005c0001007983 */ /* 0x019ee40000100800 */
[----:B---3--:R-:W-:-:S13]  /*12540*/  R2UR UR4, R0 ;  /* 0x00000000000472ca */ /* 0x008fda00000e0000 */
[----:B------:R-:W-:-:S05]  /*12550*/  IMAD.U32 R0, RZ, RZ, UR4 ;  /* 0x00000004ff007e24 */ /* 0x000fca000f8e00ff */
[----:B------:R-:W-:-:S13]  /*12560*/  ISETP.NE.AND P1, PT, R0, 0x3, PT ;  /* 0x000000030000780c */ /* 0x000fda0003f25270 */
[----:B------:R-:W-:Y:S05]  /*12570*/  @!P1 BRA `(.L_x_7625) ;  /* 0x0000000000049947 */ /* 0x000fea0003800000 */
[----:B------:R-:W-:Y:S01]  /*12580*/  BPT.TRAP 0x1 ;  /* 0x000000040000795c */ /* 0x000fe20000300000 */
.L_x_7625:
[----:B------:R-:W-:Y:S01]  /*12590*/  IMAD R0, R136, 0x8, R16 ;  /* 0x0000000888007824 */ /* 0x000fe200078e0210 */
[----:B--2--5:R-:W-:-:S04]  /*125a0*/  SHF.L.U32 R7, R231, 0x1f, RZ ;  /* 0x0000001fe7077819 */ /* 0x024fc800000006ff */
[----:B------:R0:W2:Y:S01]  /*125b0*/  SYNCS.PHASECHK.TRANS64.TRYWAIT P0, [R0+URZ+0x2e830], R7 ;  /* 0x02e83007000075a7 */ /* 0x0000a2000800017f */
[----:B------:R-:W-:Y:S05]  /*125c0*/  @!P1 BRA `(.L_x_7626) ;  /* 0x0000000000049947 */ /* 0x000fea0003800000 */
[----:B------:R-:W-:Y:S01]  /*125d0*/  BPT.TRAP 0x1 ;  /* 0x000000040000795c */ /* 0x000fe20000300000 */
.L_x_7626:
[----:B-1----:R-:W-:Y:S01]  /*125e0*/  VIADD R3, R16, 0x20400 ;  /* 0x0002040010037836 */ /* 0x002fe20000000000 */
[----:B------:R-:W-:Y:S01]  /*125f0*/  LOP3.LUT R4, R36, 0x10000, RZ, 0xfc, !PT ;  /* 0x0001000024047812 */ /* 0x000fe200078efcff */
[----:B------:R-:W-:-:S03]  /*12600*/  IMAD.MOV.U32 R5, RZ, RZ, 0x40000040 ;  /* 0x40000040ff057424 */ /* 0x000fc600078e00ff */
[----:B------:R-:W-:-:S04]  /*12610*/  SHF.R.U32.HI R3, RZ, 0x4, R3 ;  /* 0x00000004ff037819 */ /* 0x000fc80000011603 */
[----:B------:R-:W-:-:S04]  /*12620*/  LOP3.LUT R3, R3, 0x3fff, RZ, 0xc0, !PT ;  /* 0x00003fff03037812 */ /* 0x000fc800078ec0ff */
[----:B------:R-:W-:-:S05]  /*12630*/  LOP3.LUT R3, R3, 0x10000, RZ, 0xfc, !PT ;  /* 0x0001000003037812 */ /* 0x000fca00078efcff */
[----:B------:R1:W-:Y:S01]  /*12640*/  STL [R1+0x58], R3 ;  /* 0x0000580301007387 */ /* 0x0003e20000100800 */
[----:B--2---:R-:W-:Y:S05]  /*12650*/  @P0 BRA `(.L_x_7627) ;  /* 0x0000000000080947 */ /* 0x004fea0003800000 */
[----:B------:R-:W2:Y:S02]  /*12660*/  SYNCS.PHASECHK.TRANS64.TRYWAIT P0, [R0+URZ+0x2e830], R7 ;  /* 0x02e83007000075a7 */ /* 0x000ea4000800017f */
[----:B--2---:R-:W-:Y:S05]  /*12670*/  @!P0 BRA `(.L_x_7628) ;  /* 0x000001a800ac8947 */ /* 0x004fea0003800000 */
.L_x_7627:
[----:B-1----:R-:W3:Y:S01]  /*12680*/  LDL R3, [R1+0x58] ;  /* 0x0000580001037983 */ /* 0x002ee20000100800 */
[----:B------:R-:W-:Y:S01]  /*12690*/  IMAD.MOV.U32 R13, RZ, RZ, 0x40000040 ;  /* 0x40000040ff0d7424 */ /* 0x000fe200078e00ff */
[----:B------:R-:W-:Y:S05]  /*126a0*/  WARPSYNC.ALL ;  /* 0x0000000000007948 */ /* 0x000fea0003800000 */
[C---:B------:R-:W-:Y:S01]  /*126b0*/  R2UR UR4, R4.reuse ;  /* 0x00000000040472ca */ /* 0x040fe200000e0000 */
[----:B------:R-:W4:Y:S01]  /*126c0*/  LDL R139, [R1+0x6c] ;  /* 0x00006c00018b7983 */ /* 0x000f220000100800 */
[----:B------:R-:W-:Y:S02]  /*126d0*/  R2UR UR5, R5 ;  /* 0x00000000050572ca */ /* 0x000fe400000e0000 */
[----:B------:R-:W-:Y:S01]  /*126e0*/  R2UR UR7, R13 ;  /* 0x000000000d0772ca */ /* 0x000fe200000e0000 */
[----:B------:R-:W-:Y:S01]  /*126f0*/  WARPGROUP.ARRIVE ;  /* 0x00000000000079c5 */ /* 0x000fe20000000000 */
[----:B0-2---:R-:W-:Y:S01]  /*12700*/  MOV R7, 0x40000040 ;  /* 0x4000004000077802 */ /* 0x005fe20000000f00 */
[----:B------:R-:W-:Y:S01]  /*12710*/  IMAD.MOV.U32 R9, RZ, RZ, 0x40000040 ;  /* 0x40000040ff097424 */ /* 0x000fe200078e00ff */
[----:B------:R-:W-:Y:S01]  /*12720*/  R2UR UR8, R4 ;  /* 0x00000000040872ca */ /* 0x000fe200000e0000 */
[----:B------:R-:W2:Y:S01]  /*12730*/  LDL R141, [R1+0x60] ;  /* 0x00006000018d7983 */ /* 0x000ea20000100800 */
[----:B------:R-:W-:-:S02]  /*12740*/  R2UR UR9, R5 ;  /* 0x00000000050972ca */ /* 0x000fc400000e0000 */
[----:B------:R-:W-:Y:S01]  /*12750*/  R2UR UR11, R9 ;  /* 0x00000000090b72ca */ /* 0x000fe200000e0000 */
[----:B------:R-:W-:Y:S01]  /*12760*/  IMAD.MOV.U32 R11, RZ, RZ, 0x40000040 ;  /* 0x40000040ff0b7424 */ /* 0x000fe200078e00ff */
[C---:B------:R-:W-:Y:S01]  /*12770*/  R2UR UR12, R4.reuse ;  /* 0x00000000040c72ca */ /* 0x040fe200000e0000 */
[----:B------:R-:W5:Y:S01]  /*12780*/  LDL R145, [R1+0x80] ;  /* 0x0000800001917983 */ /* 0x000f620000100800 */
[----:B------:R-:W-:Y:S02]  /*12790*/  R2UR UR13, R5 ;  /* 0x00000000050d72ca */ /* 0x000fe400000e0000 */
[----:B------:R-:W-:Y:S01]  /*127a0*/  R2UR UR15, R11 ;  /* 0x000000000b0f72ca */ /* 0x000fe200000e0000 */
[----:B------:R-:W5:Y:S01]  /*127b0*/  LDL R143, [R1+0x7c] ;  /* 0x00007c00018f7983 */ /* 0x000f620000100800 */
        /* <DEDUP_REMOVED lines=10> */
[----:B------:R-:W-:-:S10]  /*12860*/  WARPGROUP.ARRIVE ;  /* 0x00000000000079c5 */ /* 0x000fd40000000000 */
[----:B------:R-:W-:Y:S01]  /*12870*/  QGMMA.64x32x32.F32.E4M3.E4M3 R104, gdesc[UR4], RZ, !UPT, gsb0 ;  /* 0x00600000046879f3 */ /* 0x000fe2000c0008ff */
[----:B------:R-:W-:-:S05]  /*12880*/  VIADD R8, R12, 0x200 ;  /* 0x000002000c087836 */ /* 0x000fca0000000000 */
        /* <DEDUP_REMOVED lines=101> */
[----:B------:R-:W-:Y:S01]  /*12ee0*/  MOV R15, 0x40000040 ;  /* 0x40000040000f7802 */ /* 0x000fe20000000f00 */
[----:B------:R-:W-:Y:S02]  /*12ef0*/  VIADD R8, R4, 0x4 ;  /* 0x0000000404087836 */ /* 0x000fe40000000000 */
        /* <DEDUP_REMOVED lines=110> */
[----:B----4-:R-:W-:Y:S02]  /*135e0*/  IMAD R14, R137, -0xe0, R139 ;  /* 0xffffff20890e7824 */ /* 0x010fe400078e028b */
        /* <DEDUP_REMOVED lines=13> */
[----:B--2---:R-:W-:Y:S01]  /*136c0*/  IADD3 R74, -R141, 0xe1, R14 ;  /* 0x000000e18d4a7810 */ /* 0x004fe20007ffe10e */
[C---:B------:R-:W-:Y:S01]  /*136d0*/  FMUL.FTZ R21, R2.reuse, R124 ;  /* 0x0000007c02157220 */ /* 0x040fe20000410000 */
[C---:B------:R-:W-:Y:S01]  /*136e0*/  FMUL.FTZ R111, R2.reuse, R91 ;  /* 0x0000005b026f7220 */ /* 0x040fe20000410000 */
[C---:B------:R-:W-:Y:S01]  /*136f0*/  FMUL.FTZ R124, R2.reuse, R129 ;  /* 0x00000081027c7220 */ /* 0x040fe20000410000 */
[C---:B------:R-:W-:Y:S01]  /*13700*/  FMUL.FTZ R91, R2.reuse, R103 ;  /* 0x00000067025b7220 */ /* 0x040fe20000410000 */
[C---:B------:R-:W-:Y:S01]  /*13710*/  FMUL.FTZ R129, R2.reuse, R126 ;  /* 0x0000007e02817220 */ /* 0x040fe20000410000 */
[C---:B------:R-:W-:Y:S01]  /*13720*/  FMUL.FTZ R103, R2.reuse, R75 ;  /* 0x0000004b02677220 */ /* 0x040fe20000410000 */
[----:B------:R-:W-:Y:S01]  /*13730*/  FMUL.FTZ R148, R2, R78 ;  /* 0x0000004e02947220 */ /* 0x000fe20000410000 */
[----:B------:R-:W-:Y:S01]  /*13740*/  IADD3 R75, R14, 0xe0, RZ ;  /* 0x000000e00e4b7810 */ /* 0x000fe20007ffe0ff */
[----:B------:R-:W0:Y:S01]  /*13750*/  MUFU.TANH R133, R133 ;  /* 0x0000008500857308 */ /* 0x000e220000002400 */
[----:B-----5:R-:W-:-:S02]  /*13760*/  IMAD R74, R143, -0x2, R74 ;  /* 0xfffffffe8f4a7824 */ /* 0x020fc400078e024a */
[----:B------:R-:W-:Y:S01]  /*13770*/  FMUL.FTZ R123, R2, R127 ;  /* 0x0000007f027b7220 */ /* 0x000fe20000410000 */
[----:B------:R-:W-:Y:S02]  /*13780*/  VIADD R14, R12, 0x506 ;  /* 0x000005060c0e7836 */ /* 0x000fe40000000000 */
[C---:B------:R-:W-:Y:S01]  /*13790*/  FMUL.FTZ R150, R2.reuse, R82 ;  /* 0x0000005202967220 */ /* 0x040fe20000410000 */
[----:B------:R-:W-:Y:S01]  /*137a0*/  IMAD.MOV.U32 R15, RZ, RZ, 0x40000040 ;  /* 0x40000040ff0f7424 */ /* 0x000fe200078e00ff */
[----:B------:R-:W1:Y:S01]  /*137b0*/  MUFU.TANH R132, R132 ;  /* 0x0000008400847308 */ /* 0x000e620000002400 */
[----:B------:R-:W-:Y:S02]  /*137c0*/  IMAD R75, R143, -0x2, R75 ;  /* 0xfffffffe8f4b7824 */ /* 0x000fe400078e024b */
[----:B------:R-:W-:Y:S01]  /*137d0*/  FMUL.FTZ R127, R2, R130 ;  /* 0x00000082027f7220 */ /* 0x000fe20000410000 */
[----:B------:R-:W-:Y:S01]  /*137e0*/  R2UR UR6, R14 ;  /* 0x000000000e0672ca */ /* 0x000fe200000e0000 */
[----:B------:R-:W-:Y:S01]  /*137f0*/  FMUL.FTZ R146, R2, R79 ;  /* 0x0000004f02927220 */ /* 0x000fe20000410000 */
[----:B------:R-:W-:-:S02]  /*13800*/  R2UR UR7, R15 ;  /* 0x000000000f0772ca */ /* 0x000fc400000e0000 */
[----:B------:R-:W2:Y:S01]  /*13810*/  MUFU.TANH R129, R129 ;  /* 0x0000008100817308 */ /* 0x000ea20000002400 */
[----:B------:R-:W-:Y:S02]  /*13820*/  R2UR UR4, R6 ;  /* 0x00000000060472ca */ /* 0x000fe400000e0000 */
[----:B------:R-:W-:Y:S01]  /*13830*/  R2UR UR5, R7 ;  /* 0x00000000070572ca */ /* 0x000fe200000e0000 */
[----:B------:R-:W-:-:S04]  /*13840*/  FMUL.FTZ R126, R2, R131 ;  /* 0x00000083027e7220 */ /* 0x000fc80000410000 */
[----:B------:R-:W-:Y:S01]  /*13850*/  MUFU.TANH R123, R123 ;  /* 0x0000007b007b7308 */ /* 0x000fe20000002400 */
[----:B------:R-:W-:Y:S02]  /*13860*/  WARPGROUP.DEPBAR.LE gsb0, 0x0 ;  /* 0x00008000000079c5 */ /* 0x000fe40000010000 */
[C---:B------:R-:W-:Y:S01]  /*13870*/  FMUL.FTZ R78, R2.reuse, R65 ;  /* 0x00000041024e7220 */ /* 0x040fe20000410000 */
[----:B------:R-:W-:Y:S02]  /*13880*/  IMAD R65, R233, 0x80, R145 ;  /* 0x00000080e9417824 */ /* 0x000fe400078e0291 */
[----:B------:R-:W-:-:S03]  /*13890*/  FMUL.FTZ R82, R2, R68 ;  /* 0x0000004402527220 */ /* 0x000fc60000410000 */
[----:B------:R-:W-:Y:S01]  /*138a0*/  IADD3 R68, R74, 0x8, R65 ;  /* 0x000000084a447810 */ /* 0x000fe20007ffe041 */
[----:B------:R-:W3:Y:S03]  /*138b0*/  MUFU.TANH R127, R127 ;  /* 0x0000007f007f7308 */ /* 0x000ee60000002400 */
[----:B------:R-:W-:Y:S01]  /*138c0*/  VIMNMX R79, R75, R68, PT ;  /* 0x000000444b4f7248 */ /* 0x000fe20003fe0100 */
[C---:B------:R-:W-:Y:S01]  /*138d0*/  FMUL.FTZ R122, R2.reuse, R134 ;  /* 0x00000086027a7220 */ /* 0x040fe20000410000 */
[----:B------:R-:W-:Y:S02]  /*138e0*/  WARPGROUP.ARRIVE ;  /* 0x00000000000079c5 */ /* 0x000fe40000000000 */
[C---:B------:R-:W-:Y:S02]  /*138f0*/  ISETP.GT.AND P2, PT, R79.reuse, RZ, PT ;  /* 0x000000ff4f00720c */ /* 0x040fe40003f44270 */
[C---:B------:R-:W-:Y:S01]  /*13900*/  ISETP.GT.AND P3, PT, R79.reuse, 0x1, PT ;  /* 0x000000014f00780c */ /* 0x040fe20003f64270 */
[----:B------:R-:W4:Y:S01]  /*13910*/  MUFU.TANH R126, R126 ;  /* 0x0000007e007e7308 */ /* 0x000f220000002400 */
[----:B------:R-:W-:Y:S01]  /*13920*/  ISETP.GT.AND P4, PT, R79, 0x8, PT ;  /* 0x000000084f00780c */ /* 0x000fe20003f84270 */
[C---:B------:R-:W-:Y:S01]  /*13930*/  FMUL.FTZ R13, R2.reuse, R135 ;  /* 0x00000087020d7220 */ /* 0x040fe20000410000 */
[----:B0-----:R-:W-:Y:S01]  /*13940*/  FSEL R68, R133, -INF , P2 ;  /* 0xff80000085447808 */ /* 0x001fe20001000000 */
[----:B------:R-:W-:Y:S01]  /*13950*/  FMUL.FTZ R15, R2, R69 ;  /* 0x00000045020f7220 */ /* 0x000fe20000410000 */
[----:B-1----:R-:W-:Y:S01]  /*13960*/  FSEL R132, R132, -INF , P3 ;  /* 0xff80000084847808 */ /* 0x002fe20001800000 */
[C---:B------:R-:W-:Y:S01]  /*13970*/  FMUL.FTZ R152, R2.reuse, R87 ;  /* 0x0000005702987220 */ /* 0x040fe20000410000 */
[C---:B------:R-:W-:Y:S01]  /*13980*/  FMUL.FTZ R69, R2.reuse, R58 ;  /* 0x0000003a02457220 */ /* 0x040fe20000410000 */
[----:B------:R-:W0:Y:S01]  /*13990*/  MUFU.TANH R122, R122 ;  /* 0x0000007a007a7308 */ /* 0x000e220000002400 */
[----:B------:R-:W-:Y:S01]  /*139a0*/  QGMMA.64x32x32.F32.E4M3.E4M3 R40, gdesc[UR4], R40, gsb0 ;  /* 0x00600000042879f3 */ /* 0x000fe20008000828 */
[----:B------:R-:W-:Y:S01]  /*139b0*/  ISETP.GT.AND P5, PT, R79, 0x9, PT ;  /* 0x000000094f00780c */ /* 0x000fe20003fa4270 */
[----:B------:R-:W-:Y:S01]  /*139c0*/  FMUL.FTZ R130, R2, R106 ;  /* 0x0000006a02827220 */ /* 0x000fe20000410000 */
[----:B--2---:R-:W-:-:S02]  /*139d0*/  FSEL R58, R129, -INF , P4 ;  /* 0xff800000813a7808 */ /* 0x004fc40002000000 */
[----:B------:R-:W-:Y:S02]  /*139e0*/  FMNMX.FTZ R87, R68, R132, !PT ;  /* 0x0000008444577209 */ /* 0x000fe40007810000 */
[----:B------:R-:W1:Y:S01]  /*139f0*/  MUFU.TANH R13, R13 ;  /* 0x0000000d000d7308 */ /* 0x000e620000002400 */
[----:B------:R-:W-:Y:S01]  /*13a00*/  ISETP.GT.AND P0, PT, R79, 0x10, PT ;  /* 0x000000104f00780c */ /* 0x000fe20003f04270 */
[----:B------:R-:W-:Y:S01]  /*13a10*/  FMUL.FTZ R107, R2, R107 ;  /* 0x0000006b026b7220 */ /* 0x000fe20000410000 */
[----:B------:R-:W-:Y:S01]  /*13a20*/  FMNMX.FTZ R87, R58, R87, !PT ;  /* 0x000000573a577209 */ /* 0x000fe20007810000 */
[C---:B------:R-:W-:Y:S01]  /*13a30*/  FMUL.FTZ R106, R2.reuse, R88 ;  /* 0x00000058026a7220 */ /* 0x040fe20000410000 */
[----:B------:R-:W-:-:S03]  /*13a40*/  FMUL.FTZ R88, R2, R95 ;  /* 0x0000005f02587220 */ /* 0x000fc60000410000 */
[----:B------:R2:W-:Y:S01]  /*13a50*/  MUFU.TANH R14, R82 ;  /* 0x00000052000e7308 */ /* 0x0005e20000002400 */
[----:B------:R-:W-:Y:S01]  /*13a60*/  FMUL.FTZ R95, R2, R102 ;  /* 0x00000066025f7220 */ /* 0x000fe20000410000 */
[----:B------:R-:W-:Y:S02]  /*13a70*/  ISETP.GT.AND P2, PT, R79, 0x11, PT ;  /* 0x000000114f00780c */ /* 0x000fe40003f44270 */
[----:B---3--:R-:W-:Y:S02]  /*13a80*/  FSEL R102, R127, -INF , P0 ;  /* 0xff8000007f667808 */ /* 0x008fe40000000000 */
[----:B--2---:R-:W-:Y:S02]  /*13a90*/  FSEL R82, R123, -INF , P5 ;  /* 0xff8000007b527808 */ /* 0x004fe40002800000 */
[----:B------:R-:W2:Y:S02]  /*13aa0*/  MUFU.TANH R130, R130 ;  /* 0x0000008200827308 */ /* 0x000ea40000002400 */
[----:B------:R-:W-:-:S02]  /*13ab0*/  FMNMX.FTZ R87, R82, R87, !PT ;  /* 0x0000005752577209 */ /* 0x000fc40007810000 */
[C---:B------:R-:W-:Y:S02]  /*13ac0*/  ISETP.GT.AND P0, PT, R79.reuse, 0x18, PT ;  /* 0x000000184f00780c */ /* 0x040fe40003f04270 */
[----:B----4-:R-:W-:Y:S02]  /*13ad0*/  FSEL R126, R126, -INF , P2 ;  /* 0xff8000007e7e7808 */ /* 0x010fe40001000000 */
[----:B------:R-:W3:Y:S01]  /*13ae0*/  MUFU.TANH R107, R107 ;  /* 0x0000006b006b7308 */ /* 0x000ee20000002400 */
[----:B------:R-:W-:Y:S01]  /*13af0*/  FMNMX.FTZ R87, R102, R87, !PT ;  /* 0x0000005766577209 */ /* 0x000fe20007810000 */
[----:B------:R-:W-:Y:S01]  /*13b00*/  FMUL.FTZ R142, R2, R114 ;  /* 0x00000072028e7220 */ /* 0x000fe20000410000 */
[C---:B------:R-:W-:Y:S02]  /*13b10*/  ISETP.GT.AND P2, PT, R79.reuse, 0x19, PT ;  /* 0x000000194f00780c */ /* 0x040fe40003f44270 */
[----:B0-----:R-:W-:Y:S02]  /*13b20*/  FSEL R122, R122, -INF , P0 ;  /* 0xff8000007a7a7808 */ /* 0x001fe40000000000 */
[----:B------:R-:W-:Y:S01]  /*13b30*/  FMNMX.FTZ R87, R126, R87, !PT ;  /* 0x000000577e577209 */ /* 0x000fe20007810000 */
[----:B------:R-:W0:Y:S01]  /*13b40*/  MUFU.TANH R138, R138 ;  /* 0x0000008a008a7308 */ /* 0x000e220000002400 */
[----:B------:R-:W-:Y:S01]  /*13b50*/  ISETP.GT.AND P0, PT, R79, 0x20, PT ;  /* 0x000000204f00780c */ /* 0x000fe20003f04270 */
[----:B------:R-:W-:Y:S01]  /*13b60*/  FMUL.FTZ R144, R2, R115 ;  /* 0x0000007302907220 */ /* 0x000fe20000410000 */
[----:B-1----:R-:W-:-:S02]  /*13b70*/  FSEL R114, R13, -INF , P2 ;  /* 0xff8000000d727808 */ /* 0x002fc40001000000 */
[----:B------:R-:W-:-:S03]  /*13b80*/  FMNMX.FTZ R87, R122, R87, !PT ;  /* 0x000000577a577209 */ /* 0x000fc60007810000 */
[----:B------:R-:W1:Y:S01]  /*13b90*/  MUFU.TANH R140, R140 ;  /* 0x0000008c008c7308 */ /* 0x000e620000002400 */
[----:B------:R-:W-:Y:S01]  /*13ba0*/  FMUL.FTZ R134, R2, R118 ;  /* 0x0000007602867220 */ /* 0x000fe20000410000 */
[C---:B------:R-:W-:Y:S02]  /*13bb0*/  ISETP.GT.AND P2, PT, R79.reuse, 0x21, PT ;  /* 0x000000214f00780c */ /* 0x040fe40003f44270 */
[----:B--2---:R-:W-:Y:S02]  /*13bc0*/  FSEL R118, R130, -INF , P0 ;  /* 0xff80000082767808 */ /* 0x004fe40000000000 */
[----:B------:R-:W-:Y:S02]  /*13bd0*/  FMNMX.FTZ R87, R114, R87, !PT ;  /* 0x0000005772577209 */ /* 0x000fe40007810000 */
[----:B------:R-:W2:Y:S01]  /*13be0*/  MUFU.TANH R142, R142 ;  /* 0x0000008e008e7308 */ /* 0x000ea20000002400 */
[----:B------:R-:W-:Y:S02]  /*13bf0*/  ISETP.GT.AND P3, PT, R79, 0x28, PT ;  /* 0x000000284f00780c */ /* 0x000fe40003f64270 */
[----:B---3--:R-:W-:-:S02]  /*13c00*/  FSEL R130, R107, -INF , P2 ;  /* 0xff8000006b827808 */ /* 0x008fc40001000000 */
        /* <DEDUP_REMOVED lines=15> */
[----:B------:R-:W-:Y:S02]  /*13d00*/  ISETP.GT.AND P2, PT, R79, 0x38, PT ;  /* 0x000000384f00780c */ /* 0x000fe40003f44270 */
[----:B---3--:R-:W-:Y:S02]  /*13d10*/  FSEL R144, R144, -INF , P0 ;  /* 0xff80000090907808 */ /* 0x008fe40000000000 */
        /* <DEDUP_REMOVED lines=8> */
[----:B------:R-:W-:Y:S01]  /*13da0*/  VIADD R12, R12, 0x606 ;  /* 0x000006060c0c7836 */ /* 0x000fe20000000000 */
[----:B-1----:R-:W-:Y:S02]  /*13db0*/  FSEL R110, R110, -INF , P0 ;  /* 0xff8000006e6e7808 */ /* 0x002fe40000000000 */
[----:B------:R-:W-:-:S03]  /*13dc0*/  FMNMX.FTZ R87, R134, R87, !PT ;  /* 0x0000005786577209 */ /* 0x000fc60007810000 */
[----:B------:R-:W1:Y:S01]  /*13dd0*/  MUFU.TANH R88, R88 ;  /* 0x0000005800587308 */ /* 0x000e620000002400 */
[----:B------:R-:W-:Y:S01]  /*13de0*/  ISETP.GT.AND P2, PT, R79, 0x41, PT ;  /* 0x000000414f00780c */ /* 0x000fe20003f44270 */
[----:B------:R-:W-:Y:S01]  /*13df0*/  IMAD.MOV.U32 R13, RZ, RZ, 0x40000040 ;  /* 0x40000040ff0d7424 */ /* 0x000fe200078e00ff */
[----:B--2---:R-:W-:Y:S02]  /*13e00*/  FSEL R94, R119, -INF , P3 ;  /* 0xff800000775e7808 */ /* 0x004fe40001800000 */
[----:B------:R-:W-:-:S03]  /*13e10*/  FMNMX.FTZ R87, R110, R87, !PT ;  /* 0x000000576e577209 */ /* 0x000fc60007810000 */
[----:B------:R-:W2:Y:S01]  /*13e20*/  MUFU.TANH R98, R98 ;  /* 0x0000006200627308 */ /* 0x000ea20000002400 */
[----:B------:R-:W-:Y:S01]  /*13e30*/  R2UR UR6, R12 ;  /* 0x000000000c0672ca */ /* 0x000fe200000e0000 */
[----:B------:R-:W-:Y:S02]  /*13e40*/  WARPGROUP.DEPBAR.LE gsb0, 0x0 ;  /* 0x00008000000079c5 */ /* 0x000fe40000010000 */
[----:B------:R-:W-:Y:S01]  /*13e50*/  FMUL.FTZ R12, R2, R40 ;  /* 0x00000028020c7220 */ /* 0x000fe20000410000 */
[----:B------:R-:W-:Y:S02]  /*13e60*/  ISETP.GT.AND P0, PT, R79, 0x48, PT ;  /* 0x000000484f00780c */ /* 0x000fe40003f04270 */
[----:B---3--:R-:W-:Y:S01]  /*13e70*/  FSEL R40, R111, -INF , P2 ;  /* 0xff8000006f287808 */ /* 0x008fe20001000000 */
[----:B------:R-:W3:Y:S01]  /*13e80*/  MUFU.TANH R90, R90 ;  /* 0x0000005a005a7308 */ /* 0x000ee20000002400 */
[----:B------:R-:W-:Y:S01]  /*13e90*/  FMNMX.FTZ R87, R94, R87, !PT ;  /* 0x000000575e577209 */ /* 0x000fe20007810000 */
[C---:B------:R-:W-:Y:S01]  /*13ea0*/  FMUL.FTZ R156, R2.reuse, R59 ;  /* 0x0000003b029c7220 */ /* 0x040fe20000410000 */
[----:B------:R-:W-:Y:S01]  /*13eb0*/  R2UR UR7, R13 ;  /* 0x000000000d0772ca */ /* 0x000fe200000e0000 */
[----:B------:R-:W-:Y:S01]  /*13ec0*/  FMUL.FTZ R59, R2, R66 ;  /* 0x00000042023b7220 */ /* 0x000fe20000410000 */
[----:B------:R-:W-:-:S02]  /*13ed0*/  R2UR UR4, R6 ;  /* 0x00000000060472ca */ /* 0x000fc400000e0000 */
[----:B------:R-:W-:Y:S01]  /*13ee0*/  R2UR UR5, R7 ;  /* 0x00000000070572ca */ /* 0x000fe200000e0000 */
[----:B------:R-:W4:Y:S01]  /*13ef0*/  MUFU.TANH R95, R95 ;  /* 0x0000005f005f7308 */ /* 0x000f220000002400 */
[----:B------:R-:W-:Y:S02]  /*13f00*/  ISETP.GT.AND P3, PT, R79, 0x49, PT ;  /* 0x000000494f00780c */ /* 0x000fe40003f64270 */
[----:B0-----:R-:W-:Y:S02]  /*13f10*/  FSEL R66, R115, -INF , P0 ;  /* 0xff80000073427808 */ /* 0x001fe40000000000 */
[----:B------:R-:W-:Y:S01]  /*13f20*/  FMNMX.FTZ R87, R40, R87, !PT ;  /* 0x0000005728577209 */ /* 0x000fe20007810000 */
[----:B------:R-:W-:Y:S01]  /*13f30*/  FMUL.FTZ R158, R2, R62 ;  /* 0x0000003e029e7220 */ /* 0x000fe20000410000 */
[C---:B------:R-:W-:Y:S01]  /*13f40*/  ISETP.GT.AND P2, PT, R79.reuse, 0x50, PT ;  /* 0x000000504f00780c */ /* 0x040fe20003f44270 */
[----:B------:R-:W0:Y:S01]  /*13f50*/  MUFU.TANH R91, R91 ;  /* 0x0000005b005b7308 */ /* 0x000e220000002400 */
[----:B-1----:R-:W-:Y:S01]  /*13f60*/  FSEL R62, R88, -INF , P3 ;  /* 0xff800000583e7808 */ /* 0x002fe20001800000 */
[----:B------:R-:W-:Y:S01]  /*13f70*/  WARPGROUP.ARRIVE ;  /* 0x00000000000079c5 */ /* 0x000fe20000000000 */
[----:B------:R-:W-:Y:S01]  /*13f80*/  FMNMX.FTZ R87, R66, R87, !PT ;  /* 0x0000005742577209 */ /* 0x000fe20007810000 */
[----:B------:R-:W-:Y:S01]  /*13f90*/  FMUL.FTZ R164, R2, R70 ;  /* 0x0000004602a47220 */ /* 0x000fe20000410000 */
[----:B------:R-:W-:-:S02]  /*13fa0*/  ISETP.GT.AND P0, PT, R79, 0x51, PT ;  /* 0x000000514f00780c */ /* 0x000fc40003f04270 */
[----:B--2---:R-:W-:Y:S01]  /*13fb0*/  FSEL R70, R98, -INF , P2 ;  /* 0xff80000062467808 */ /* 0x004fe20001000000 */
[----:B------:R-:W1:Y:S01]  /*13fc0*/  MUFU.TANH R99, R99 ;  /* 0x0000006300637308 */ /* 0x000e620000002400 */
[----:B------:R-:W-:Y:S01]  /*13fd0*/  FMNMX.FTZ R87, R62, R87, !PT ;  /* 0x000000573e577209 */ /* 0x000fe20007810000 */
[----:B------:R-:W-:Y:S01]  /*13fe0*/  FMUL.FTZ R13, R2, R42 ;  /* 0x0000002a020d7220 */ /* 0x000fe20000410000 */
[----:B------:R-:W-:Y:S01]  /*13ff0*/  QGMMA.64x32x32.F32.E4M3.E4M3 R24, gdesc[UR4], R24, gsb0 ;  /* 0x00600000041879f3 */ /* 0x000fe20008000818 */
[----:B------:R-:W-:-:S04]  /*14000*/  ISETP.GT.AND P3, PT, R79, 0x58, PT ;  /* 0x000000584f00780c */ /* 0x000fc80003f64270 */
[----:B------:R-:W2:Y:S01]  /*14010*/  MUFU.TANH R103, R103 ;  /* 0x0000006700677308 */ /* 0x000ea20000002400 */
[----:B---3--:R-:W-:Y:S01]  /*14020*/  FSEL R42, R90, -INF , P0 ;  /* 0xff8000005a2a7808 */ /* 0x008fe20000000000 */
[----:B------:R-:W-:Y:S01]  /*14030*/  FMUL.FTZ R154, R2, R86 ;  /* 0x00000056029a7220 */ /* 0x000fe20000410000 */
[----:B------:R-:W-:-:S05]  /*14040*/  FMNMX.FTZ R87, R70, R87, !PT ;  /* 0x0000005746577209 */ /* 0x000fca0007810000 */
[----:B------:R-:W3:Y:S01]  /*14050*/  MUFU.TANH R148, R148 ;  /* 0x0000009400947308 */ /* 0x000ee20000002400 */
[----:B------:R-:W-:Y:S01]  /*14060*/  ISETP.GT.AND P0, PT, R79, 0x59, PT ;  /* 0x000000594f00780c */ /* 0x000fe20003f04270 */
[C---:B------:R-:W-:Y:S01]  /*14070*/  FMUL.FTZ R83, R2.reuse, R83 ;  /* 0x0000005302537220 */ /* 0x040fe20000410000 */
[----:B----4-:R-:W-:Y:S01]  /*14080*/  FSEL R90, R95, -INF , P3 ;  /* 0xff8000005f5a7808 */ /* 0x010fe20001800000 */
[----:B------:R-:W-:Y:S01]  /*14090*/  FMUL.FTZ R160, R2, R63 ;  /* 0x0000003f02a07220 */ /* 0x000fe20000410000 */
[----:B------:R-:W-:-:S03]  /*140a0*/  FMNMX.FTZ R87, R42, R87, !PT ;  /* 0x000000572a577209 */ /* 0x000fc60007810000 */
[----:B------:R-:W4:Y:S01]  /*140b0*/  MUFU.TANH R146, R146 ;  /* 0x0000009200927308 */ /* 0x000f220000002400 */
[----:B------:R-:W-:-:S07]  /*140c0*/  ISETP.GT.AND P2, PT, R79, 0x60, PT ;  /* 0x000000604f00780c */ /* 0x000fce0003f44270 */
[----:B------:R-:W5:Y:S01]  /*140d0*/  MUFU.TANH R150, R150 ;  /* 0x0000009600967308 */ /* 0x000f620000002400 */
[----:B0-----:R-:W-:-:S07]  /*140e0*/  FSEL R86, R91, -INF , P0 ;  /* 0xff8000005b567808 */ /* 0x001fce0000000000 */
[----:B------:R-:W-:Y:S01]  /*140f0*/  MUFU.TANH R152, R152 ;  /* 0x0000009800987308 */ /* 0x000fe20000002400 */
[----:B------:R-:W-:Y:S01]  /*14100*/  FMNMX.FTZ R87, R90, R87, !PT ;  /* 0x000000575a577209 */ /* 0x000fe20007810000 */
[C---:B------:R-:W-:Y:S01]  /*14110*/  FMUL.FTZ R63, R2.reuse, R46 ;  /* 0x0000002e023f7220 */ /* 0x040fe20000410000 */
[----:B------:R-:W-:Y:S01]  /*14120*/  ISETP.GT.AND P0, PT, R79, 0x61, PT ;  /* 0x000000614f00780c */ /* 0x000fe20003f04270 */
[----:B------:R-:W-:Y:S01]  /*14130*/  FMUL.FTZ R162, R2, R67 ;  /* 0x0000004302a27220 */ /* 0x000fe20000410000 */
[----:B-1----:R-:W-:-:S03]  /*14140*/  FSEL R46, R99, -INF , P2 ;  /* 0xff800000632e7808 */ /* 0x002fc60001000000 */
[----:B------:R-:W-:Y:S01]  /*14150*/  MUFU.TANH R69, R69 ;  /* 0x0000004500457308 */ /* 0x000fe20000002400 */
[----:B------:R-:W-:Y:S01]  /*14160*/  FMNMX.FTZ R87, R86, R87, !PT ;  /* 0x0000005756577209 */ /* 0x000fe20007810000 */
[C---:B------:R-:W-:Y:S01]  /*14170*/  FMUL.FTZ R166, R2.reuse, R71 ;  /* 0x0000004702a67220 */ /* 0x040fe20000410000 */
[----:B------:R-:W-:Y:S01]  /*14180*/  ISETP.GT.AND P2, PT, R79, 0x68, PT ;  /* 0x000000684f00780c */ /* 0x000fe20003f44270 */
[C---:B------:R-:W-:Y:S01]  /*14190*/  FMUL.FTZ R43, R2.reuse, R43 ;  /* 0x0000002b022b7220 */ /* 0x040fe20000410000 */
[----:B--2---:R-:W-:Y:S01]  /*141a0*/  FSEL R98, R103, -INF , P0 ;  /* 0xff80000067627808 */ /* 0x004fe20000000000 */
[----:B------:R-:W-:Y:S01]  /*141b0*/  FMUL.FTZ R47, R2, R47 ;  /* 0x0000002f022f7220 */ /* 0x000fe20000410000 */
[----:B------:R-:W-:Y:S01]  /*141c0*/  FMNMX.FTZ R87, R46, R87, !PT ;  /* 0x000000572e577209 */ /* 0x000fe20007810000 */
[----:B------:R-:W0:Y:S01]  /*141d0*/  MUFU.TANH R83, R83 ;  /* 0x0000005300537308 */ /* 0x000e220000002400 */
[----:B------:R-:W-:Y:S01]  /*141e0*/  ISETP.GT.AND P0, PT, R79, 0x69, PT ;  /* 0x000000694f00780c */ /* 0x000fe20003f04270 */
[----:B------:R-:W-:Y:S01]  /*141f0*/  FMUL.FTZ R51, R2, R51 ;  /* 0x0000003302337220 */ /* 0x000fe20000410000 */
[----:B---3--:R-:W-:Y:S01]  /*14200*/  FSEL R148, R148, -INF , P2 ;  /* 0xff80000094947808 */ /* 0x008fe20001000000 */
[----:B------:R-:W-:Y:S01]  /*14210*/  FMUL.FTZ R55, R2, R55 ;  /* 0x0000003702377220 */ /* 0x000fe20000410000 */
[----:B------:R-:W-:Y:S01]  /*14220*/  FMNMX.FTZ R87, R98, R87, !PT ;  /* 0x0000005762577209 */ /* 0x000fe20007810000 */
[----:B------:R-:W-:-:S02]  /*14230*/  ULDC UR4, c[0x0][0x988] ;  /* 0x0002620000047ab9 */ /* 0x000fc40000000800 */
[----:B------:R-:W1:Y:S01]  /*14240*/  MUFU.TANH R154, R154 ;  /* 0x0000009a009a7308 */ /* 0x000e620000002400 */
[C---:B------:R-:W-:Y:S02]  /*14250*/  ISETP.GT.AND P2, PT, R79.reuse, 0x70, PT ;  /* 0x000000704f00780c */ /* 0x040fe40003f44270 */
[----:B----4-:R-:W-:Y:S02]  /*14260*/  FSEL R146, R146, -INF , P0 ;  /* 0xff80000092927808 */ /* 0x010fe40000000000 */
[----:B------:R-:W-:Y:S02]  /*14270*/  FMNMX.FTZ R87, R148, R87, !PT ;  /* 0x0000005794577209 */ /* 0x000fe40007810000 */
[C---:B------:R-:W-:Y:S02]  /*14280*/  ISETP.GT.AND P0, PT, R79.reuse, 0x71, PT ;  /* 0x000000714f00780c */ /* 0x040fe40003f04270 */
[----:B-----5:R-:W-:Y:S02]  /*14290*/  FSEL R150, R150, -INF , P2 ;  /* 0xff80000096967808 */ /* 0x020fe40001000000 */
[----:B------:R-:W-:Y:S01]  /*142a0*/  FMNMX.FTZ R87, R146, R87, !PT ;  /* 0x0000005792577209 */ /* 0x000fe20007810000 */
[----:B------:R-:W2:Y:S01]  /*142b0*/  MUFU.TANH R156, R156 ;  /* 0x0000009c009c7308 */ /* 0x000ea20000002400 */
[----:B------:R-:W-:Y:S01]  /*142c0*/  FMUL.FTZ R67, R2, R50 ;  /* 0x0000003202437220 */ /* 0x000fe20000410000 */
[----:B------:R-:W-:-:S02]  /*142d0*/  ISETP.GT.AND P2, PT, R79, 0x78, PT ;  /* 0x000000784f00780c */ /* 0x000fc40003f44270 */
[----:B0-----:R-:W-:Y:S02]  /*142e0*/  FSEL R50, R83, -INF , P0 ;  /* 0xff80000053327808 */ /* 0x001fe40000000000 */
[----:B------:R-:W-:Y:S02]  /*142f0*/  FMNMX.FTZ R87, R150, R87, !PT ;  /* 0x0000005796577209 */ /* 0x000fe40007810000 */
[----:B------:R-:W0:Y:S01]  /*14300*/  MUFU.TANH R158, R158 ;  /* 0x0000009e009e7308 */ /* 0x000e220000002400 */
[C---:B------:R-:W-:Y:S02]  /*14310*/  ISETP.GT.AND P0, PT, R79.reuse, 0x79, PT ;  /* 0x000000794f00780c */ /* 0x040fe40003f04270 */
[----:B-1----:R-:W-:Y:S02]  /*14320*/  FSEL R154, R154, -INF , P2 ;  /* 0xff8000009a9a7808 */ /* 0x002fe40001000000 */
[----:B------:R-:W-:Y:S02]  /*14330*/  FMNMX.FTZ R87, R50, R87, !PT ;  /* 0x0000005732577209 */ /* 0x000fe40007810000 */
[----:B------:R-:W-:Y:S01]  /*14340*/  ISETP.GT.AND P2, PT, R79, 0x80, PT ;  /* 0x000000804f00780c */ /* 0x000fe20003f44270 */
[----:B------:R-:W1:Y:S01]  /*14350*/  MUFU.TANH R160, R160 ;  /* 0x000000a000a07308 */ /* 0x000e620000002400 */
[----:B------:R-:W-:-:S02]  /*14360*/  FSEL R152, R152, -INF , P0 ;  /* 0xff80000098987808 */ /* 0x000fc40000000000 */
[----:B------:R-:W-:Y:S01]  /*14370*/  FMNMX.FTZ R87, R154, R87, !PT ;  /* 0x000000579a577209 */ /* 0x000fe20007810000 */
[----:B------:R-:W-:Y:S01]  /*14380*/  FMUL.FTZ R71, R2, R54 ;  /* 0x0000003602477220 */ /* 0x000fe20000410000 */
[----:B------:R-:W-:Y:S02]  /*14390*/  ISETP.GT.AND P0, PT, R79, 0x81, PT ;  /* 0x000000814f00780c */ /* 0x000fe40003f04270 */
[----:B------:R-:W-:Y:S01]  /*143a0*/  FSEL R54, R69, -INF , P2 ;  /* 0xff80000045367808 */ /* 0x000fe20001000000 */
[----:B------:R-:W3:Y:S01]  /*143b0*/  MUFU.TANH R59, R59 ;  /* 0x0000003b003b7308 */ /* 0x000ee20000002400 */
[----:B------:R-:W-:Y:S02]  /*143c0*/  FMNMX.FTZ R87, R152, R87, !PT ;  /* 0x0000005798577209 */ /* 0x000fe40007810000 */
[----:B------:R-:W-:Y:S02]  /*143d0*/  ISETP.GT.AND P2, PT, R79, 0x88, PT ;  /* 0x000000884f00780c */ /* 0x000fe40003f44270 */
[----:B--2---:R-:W-:-:S02]  /*143e0*/  FSEL R156, R156, -INF , P0 ;  /* 0xff8000009c9c7808 */ /* 0x004fc40000000000 */
[----:B------:R-:W-:Y:S01]  /*143f0*/  FMNMX.FTZ R87, R54, R87, !PT ;  /* 0x0000005736577209 */ /* 0x000fe20007810000 */
[----:B------:R-:W2:Y:S01]  /*14400*/  MUFU.TANH R162, R162 ;  /* 0x000000a200a27308 */ /* 0x000ea20000002400 */
        /* <DEDUP_REMOVED lines=8> */
[----:B------:R-:W-:Y:S02]  /*14490*/  WARPGROUP.DEPBAR.LE gsb0, 0x0 ;  /* 0x00008000000079c5 */ /* 0x000fe40000010000 */
[----:B------:R-:W-:Y:S01]  /*144a0*/  FMUL.FTZ R69, R2, R26 ;  /* 0x0000001a02457220 */ /* 0x000fe20000410000 */
[----:B------:R-:W-:Y:S02]  /*144b0*/  ISETP.GT.AND P0, PT, R79, 0x91, PT ;  /* 0x000000914f00780c */ /* 0x000fe40003f04270 */
[----:B---3--:R-:W-:Y:S02]  /*144c0*/  FSEL R26, R59, -INF , P2 ;  /* 0xff8000003b1a7808 */ /* 0x008fe40001000000 */
[----:B------:R-:W3:Y:S01]  /*144d0*/  MUFU.TANH R13, R13 ;  /* 0x0000000d000d7308 */ /* 0x000ee20000002400 */
[----:B------:R-:W-:Y:S02]  /*144e0*/  FMNMX.FTZ R87, R160, R87, !PT ;  /* 0x00000057a0577209 */ /* 0x000fe40007810000 */
[----:B------:R-:W-:-:S02]  /*144f0*/  ISETP.GT.AND P2, PT, R79, 0x98, PT ;  /* 0x000000984f00780c */ /* 0x000fc40003f44270 */
[----:B--2---:R-:W-:Y:S02]  /*14500*/  FSEL R162, R162, -INF , P0 ;  /* 0xff800000a2a27808 */ /* 0x004fe40000000000 */
        /* <DEDUP_REMOVED lines=10> */
[----:B------:R-:W-:Y:S01]  /*145b0*/  FMUL.FTZ R59, R2, R30 ;  /* 0x0000001e023b7220 */ /* 0x000fe20000410000 */
[----:B------:R-:W-:Y:S02]  /*145c0*/  ISETP.GT.AND P0, PT, R79, 0xa1, PT ;  /* 0x000000a14f00780c */ /* 0x000fe40003f04270 */
[----:B---3--:R-:W-:Y:S02]  /*145d0*/  FSEL R30, R13, -INF , P2 ;  /* 0xff8000000d1e7808 */ /* 0x008fe40001000000 */
[----:B------:R-:W-:Y:S02]  /*145e0*/  FMNMX.FTZ R87, R166, R87, !PT ;  /* 0x00000057a6577209 */ /* 0x000fe40007810000 */
[----:B------:R-:W3:Y:S01]  /*145f0*/  MUFU.TANH R67, R67 ;  /* 0x0000004300437308 */ /* 0x000ee20000002400 */
[----:B------:R-:W-:Y:S02]  /*14600*/  ISETP.GT.AND P2, PT, R79, 0xa8, PT ;  /* 0x000000a84f00780c */ /* 0x000fe40003f44270 */
[----:B--2---:R-:W-:-:S02]  /*14610*/  FSEL R168, R43, -INF , P0 ;  /* 0xff8000002ba87808 */ /* 0x004fc40000000000 */
[----:B------:R-:W-:-:S03]  /*14620*/  FMNMX.FTZ R87, R30, R87, !PT ;  /* 0x000000571e577209 */ /* 0x000fc60007810000 */
[----:B------:R-:W2:Y:S01]  /*14630*/  MUFU.TANH R51, R51 ;  /* 0x0000003300337308 */ /* 0x000ea20000002400 */
[----:B------:R-:W-:Y:S02]  /*14640*/  ISETP.GT.AND P0, PT, R79, 0xa9, PT ;  /* 0x000000a94f00780c */ /* 0x000fe40003f04270 */
        /* <DEDUP_REMOVED lines=8> */
[----:B------:R-:W-:Y:S02]  /*146d0*/  ISETP.GT.AND P0, PT, R79, 0xb1, PT ;  /* 0x000000b14f00780c */ /* 0x000fe40003f04270 */
[----:B---3--:R-:W-:Y:S02]  /*146e0*/  FSEL R174, R67, -INF , P2 ;  /* 0xff80000043ae7808 */ /* 0x008fe40001000000 */
[----:B------:R-:W-:-:S03]  /*146f0*/  FMNMX.FTZ R87, R172, R87, !PT ;  /* 0x00000057ac577209 */ /* 0x000fc60007810000 */
[----:B------:R-:W3:Y:S01]  /*14700*/  MUFU.TANH R69, R69 ;  /* 0x0000004500457308 */ /* 0x000ee20000002400 */
[C---:B------:R-:W-:Y:S01]  /*14710*/  FMUL.FTZ R13, R2.reuse, R34 ;  /* 0x00000022020d7220 */ /* 0x040fe20000410000 */
[----:B------:R-:W-:Y:S01]  /*14720*/  ISETP.GT.AND P2, PT, R79, 0xb8, PT ;  /* 0x000000b84f00780c */ /* 0x000fe20003f44270 */
[----:B------:R-:W-:Y:S01]  /*14730*/  FMUL.FTZ R31, R2, R31 ;  /* 0x0000001f021f7220 */ /* 0x000fe20000410000 */
[----:B--2---:R-:W-:Y:S02]  /*14740*/  FSEL R34, R51, -INF , P0 ;  /* 0xff80000033227808 */ /* 0x004fe40000000000 */
[----:B------:R-:W-:Y:S02]  /*14750*/  FMNMX.FTZ R87, R174, R87, !PT ;  /* 0x00000057ae577209 */ /* 0x000fe40007810000 */
[----:B------:R-:W2:Y:S01]  /*14760*/  MUFU.TANH R27, R27 ;  /* 0x0000001b001b7308 */ /* 0x000ea20000002400 */
[----:B------:R-:W-:Y:S02]  /*14770*/  ISETP.GT.AND P0, PT, R79, 0xb9, PT ;  /* 0x000000b94f00780c */ /* 0x000fe40003f04270 */
[----:B0-----:R-:W-:-:S02]  /*14780*/  FSEL R178, R71, -INF , P2 ;  /* 0xff80000047b27808 */ /* 0x001fc40001000000 */
        /* <DEDUP_REMOVED lines=9> */
[----:B---3--:R-:W-:Y:S02]  /*14820*/  FSEL R180, R69, -INF , P2 ;  /* 0xff80000045b47808 */ /* 0x008fe40001000000 */
[----:B------:R-:W-:-:S03]  /*14830*/  FMNMX.FTZ R87, R176, R87, !PT ;  /* 0x00000057b0577209 */ /* 0x000fc60007810000 */
[----:B------:R-:W3:Y:S01]  /*14840*/  MUFU.TANH R13, R13 ;  /* 0x0000000d000d7308 */ /* 0x000ee20000002400 */
[----:B------:R-:W-:Y:S01]  /*14850*/  ISETP.GT.AND P2, PT, R79, 0xc8, PT ;  /* 0x000000c84f00780c */ /* 0x000fe20003f44270 */
[----:B------:R-:W-:Y:S01]  /*14860*/  FMUL.FTZ R39, R2, R39 ;  /* 0x0000002702277220 */ /* 0x000fe20000410000 */
[----:B--2---:R-:W-:Y:S02]  /*14870*/  FSEL R38, R27, -INF , P0 ;  /* 0xff8000001b267808 */ /* 0x004fe40000000000 */
[----:B------:R-:W-:-:S03]  /*14880*/  FMNMX.FTZ R87, R180, R87, !PT ;  /* 0x00000057b4577209 */ /* 0x000fc60007810000 */
        /* <DEDUP_REMOVED lines=10> */
[----:B---3--:R-:W-:Y:S02]  /*14930*/  FSEL R186, R13, -INF , P2 ;  /* 0xff8000000dba7808 */ /* 0x008fe40001000000 */
[----:B------:R-:W-:Y:S01]  /*14940*/  FMNMX.FTZ R87, R182, R87, !PT ;  /* 0x00000057b6577209 */ /* 0x000fe20007810000 */
[----:B------:R-:W-:Y:S01]  /*14950*/  FMUL.FTZ R27, R2, R44 ;  /* 0x0000002c021b7220 */ /* 0x000fe20000410000 */
[----:B------:R-:W-:Y:S02]  /*14960*/  ISETP.GT.AND P2, PT, R79, 0xd8, PT ;  /* 0x000000d84f00780c */ /* 0x000fe40003f44270 */
[----:B--2---:R-:W-:Y:S02]  /*14970*/  FSEL R44, R35, -INF , P0 ;  /* 0xff800000232c7808 */ /* 0x004fe40000000000 */
[----:B------:R-:W-:-:S02]  /*14980*/  FMNMX.FTZ R87, R186, R87, !PT ;  /* 0x00000057ba577209 */ /* 0x000fc40007810000 */
[----:B------:R-:W-:Y:S02]  /*14990*/  ISETP.GT.AND P0, PT, R79, 0xd9, PT ;  /* 0x000000d94f00780c */ /* 0x000fe40003f04270 */
[----:B0-----:R-:W-:Y:S02]  /*149a0*/  FSEL R190, R43, -INF , P2 ;  /* 0xff8000002bbe7808 */ /* 0x001fe40001000000 */
[----:B------:R-:W-:Y:S02]  /*149b0*/  FMNMX.FTZ R87, R44, R87, !PT ;  /* 0x000000572c577209 */ /* 0x000fe40007810000 */
[----:B-1----:R-:W-:Y:S02]  /*149c0*/  FSEL R188, R39, -INF , P0 ;  /* 0xff80000027bc7808 */ /* 0x002fe40000000000 */
[----:B------:R-:W-:-:S04]  /*149d0*/  FMNMX.FTZ R87, R190, R87, !PT ;  /* 0x00000057be577209 */ /* 0x000fc80007810000 */
[----:B------:R-:W-:Y:S01]  /*149e0*/  FMNMX.FTZ R87, R188, R87, !PT ;  /* 0x00000057bc577209 */ /* 0x000fe20007810000 */
[----:B------:R-:W-:-:S04]  /*149f0*/  FMUL.FTZ R35, R2, R48 ;  /* 0x0000003002237220 */ /* 0x000fc80000410000 */
[----:B------:R-:W0:Y:S02]  /*14a00*/  SHFL.BFLY PT, R48, R87, 0x2, 0x1f ;  /* 0x0c401f0057307f89 */ /* 0x000e2400000e0000 */
[----:B0-----:R-:W-:-:S05]  /*14a10*/  FMNMX.FTZ R48, R87, R48, !PT ;  /* 0x0000003057307209 */ /* 0x001fca0007810000 */
[----:B------:R-:W0:Y:S01]  /*14a20*/  SHFL.BFLY PT, R13, R48, 0x1, 0x1f ;  /* 0x0c201f00300d7f89 */ /* 0x000e2200000e0000 */
[----:B------:R-:W1:Y:S08]  /*14a30*/  MUFU.TANH R3, R3 ;  /* 0x0000000300037308 */ /* 0x000e700000002400 */
[----:B------:R-:W2:Y:S01]  /*14a40*/  MUFU.TANH R20, R20 ;  /* 0x0000001400147308 */ /* 0x000ea20000002400 */
[----:B------:R-:W-:Y:S01]  /*14a50*/  FMUL.FTZ R51, R2, R37 ;  /* 0x0000002502337220 */ /* 0x000fe20000410000 */
[----:B------:R-:W-:-:S06]  /*14a60*/  VIADDMNMX R65, R65, R74, R75, PT ;  /* 0x0000004a41417246 */ /* 0x000fcc000380014b */
[----:B------:R-:W3:Y:S01]  /*14a70*/  MUFU.TANH R21, R21 ;  /* 0x0000001500157308 */ /* 0x000ee20000002400 */
[----:B0-----:R-:W-:Y:S01]  /*14a80*/  FMNMX.FTZ R88, R48, R13, !PT ;  /* 0x0000000d30587209 */ /* 0x001fe20007810000 */
[----:B------:R-:W-:Y:S02]  /*14a90*/  IMAD.U32 R13, RZ, RZ, UR4 ;  /* 0x00000004ff0d7e24 */ /* 0x000fe4000f8e00ff */
[----:B------:R-:W-:Y:S01]  /*14aa0*/  FMUL.FTZ R48, R2, R36 ;  /* 0x0000002402307220 */ /* 0x000fe20000410000 */
[C---:B------:R-:W-:Y:S01]  /*14ab0*/  FSETP.NEU.FTZ.AND P0, PT, R88.reuse, -INF , PT ;  /* 0xff8000005800780b */ /* 0x040fe20003f1d000 */
[----:B------:R-:W-:-:S02]  /*14ac0*/  FFMA.FTZ R36, R88, R13, -8 ;  /* 0xc100000058247423 */ /* 0x000fc4000001000d */
[----:B------:R-:W0:Y:S01]  /*14ad0*/  MUFU.TANH R120, R120 ;  /* 0x0000007800787308 */ /* 0x000e220000002400 */
[----:B------:R-:W-:Y:S02]  /*14ae0*/  ISETP.GT.AND P2, PT, R65, 0x1, PT ;  /* 0x000000014100780c */ /* 0x000fe40003f44270 */
[----:B------:R-:W-:-:S02]  /*14af0*/  FSEL R37, R36, RZ, P0 ;  /* 0x000000ff24257208 */ /* 0x000fc40000000000 */
[----:B------:R-:W-:-:S03]  /*14b00*/  ISETP.GT.AND P0, PT, R65, RZ, PT ;  /* 0x000000ff4100720c */ /* 0x000fc60003f04270 */
[----:B------:R-:W4:Y:S01]  /*14b10*/  MUFU.TANH R121, R121 ;  /* 0x0000007900797308 */ /* 0x000f220000002400 */
[----:B------:R-:W-:-:S01]  /*14b20*/  FFMA.FTZ R36, R68, R13, -R37 ;  /* 0x0000000d44247223 */ /* 0x000fc20000010825 */
[-CC-:B------:R-:W-:Y:S01]  /*14b30*/  FFMA.FTZ R68, R114, R13.reuse, -R37.reuse ;  /* 0x0000000d72447223 */ /* 0x180fe20000010825 */
[----:B------:R-:W-:Y:S02]  /*14b40*/  ISETP.GT.AND P3, PT, R65, 0x8, PT ;  /* 0x000000084100780c */ /* 0x000fe40003f64270 */
[----:B-1----:R-:W-:Y:S02]  /*14b50*/  FSEL R114, R3, -INF , P0 ;  /* 0xff80000003727808 */ /* 0x002fe40000000000 */
[----:B--2---:R-:W-:Y:S01]  /*14b60*/  FSEL R20, R20, -INF , P2 ;  /* 0xff80000014147808 */ /* 0x004fe20001000000 */
[----:B------:R-:W1:Y:S01]  /*14b70*/  MUFU.TANH R124, R124 ;  /* 0x0000007c007c7308 */ /* 0x000e620000002400 */
[----:B------:R-:W-:-:S01]  /*14b80*/  FFMA.FTZ R59, R118, R13, -R37 ;  /* 0x0000000d763b7223 */ /* 0x000fc20000010825 */
[----:B---3--:R-:W-:Y:S01]  /*14b90*/  FSEL R118, R21, -INF , P3 ;  /* 0xff80000015767808 */ /* 0x008fe20001800000 */
[----:B------:R-:W-:Y:S01]  /*14ba0*/  FMUL.FTZ R104, R2, R104 ;  /* 0x0000006802687220 */ /* 0x000fe20000410000 */
[----:B------:R-:W-:-:S02]  /*14bb0*/  ISETP.GT.AND P0, PT, R65, 0x9, PT ;  /* 0x000000094100780c */ /* 0x000fc40003f04270 */
[----:B------:R-:W-:Y:S02]  /*14bc0*/  FMNMX.FTZ R21, R114, R20, !PT ;  /* 0x0000001472157209 */ /* 0x000fe40007810000 */
[----:B------:R-:W2:Y:S01]  /*14bd0*/  MUFU.TANH R125, R125 ;  /* 0x0000007d007d7308 */ /* 0x000ea20000002400 */
[----:B------:R-:W-:Y:S01]  /*14be0*/  ISETP.GT.AND P2, PT, R65, 0x10, PT ;  /* 0x000000104100780c */ /* 0x000fe20003f44270 */
[----:B------:R-:W-:Y:S01]  /*14bf0*/  FMUL.FTZ R105, R2, R105 ;  /* 0x0000006902697220 */ /* 0x000fe20000410000 */
[----:B0-----:R-:W-:Y:S02]  /*14c00*/  FSEL R120, R120, -INF , P0 ;  /* 0xff80000078787808 */ /* 0x001fe40000000000 */
[----:B------:R-:W-:-:S03]  /*14c10*/  FMNMX.FTZ R21, R118, R21, !PT ;  /* 0x0000001576157209 */ /* 0x000fc60007810000 */
[----:B------:R-:W0:Y:S01]  /*14c20*/  MUFU.TANH R128, R128 ;  /* 0x0000008000807308 */ /* 0x000e220000002400 */
[----:B------:R-:W-:-:S01]  /*14c30*/  FFMA.FTZ R55, R122, R13, -R37 ;  /* 0x0000000d7a377223 */ /* 0x000fc20000010825 */
[----:B------:R-:W-:Y:S01]  /*14c40*/  ISETP.GT.AND P0, PT, R65, 0x11, PT ;  /* 0x000000114100780c */ /* 0x000fe20003f04270 */
[----:B------:R-:W-:Y:S01]  /*14c50*/  FMUL.FTZ R108, R2, R108 ;  /* 0x0000006c026c7220 */ /* 0x000fe20000410000 */
[----:B----4-:R-:W-:Y:S02]  /*14c60*/  FSEL R122, R121, -INF , P2 ;  /* 0xff800000797a7808 */ /* 0x010fe40001000000 */
[----:B------:R-:W-:Y:S02]  /*14c70*/  FMNMX.FTZ R69, R120, R21, !PT ;  /* 0x0000001578457209 */ /* 0x000fe40007810000 */
[----:B------:R-:W3:Y:S01]  /*14c80*/  MUFU.TANH R104, R104 ;  /* 0x0000006800687308 */ /* 0x000ee20000002400 */
[----:B------:R-:W-:Y:S01]  /*14c90*/  ISETP.GT.AND P2, PT, R65, 0x18, PT ;  /* 0x000000184100780c */ /* 0x000fe20003f44270 */
[----:B------:R-:W-:Y:S01]  /*14ca0*/  FMUL.FTZ R109, R2, R109 ;  /* 0x0000006d026d7220 */ /* 0x000fe20000410000 */
[----:B-1----:R-:W-:-:S02]  /*14cb0*/  FSEL R124, R124, -INF , P0 ;  /* 0xff8000007c7c7808 */ /* 0x002fc40000000000 */
[----:B------:R-:W-:-:S03]  /*14cc0*/  FMNMX.FTZ R69, R122, R69, !PT ;  /* 0x000000457a457209 */ /* 0x000fc60007810000 */
[----:B------:R-:W1:Y:S01]  /*14cd0*/  MUFU.TANH R105, R105 ;  /* 0x0000006900697308 */ /* 0x000e620000002400 */
[----:B------:R-:W-:-:S01]  /*14ce0*/  FFMA.FTZ R71, R94, R13, -R37 ;  /* 0x0000000d5e477223 */ /* 0x000fc20000010825 */
[----:B------:R-:W-:Y:S01]  /*14cf0*/  ISETP.GT.AND P0, PT, R65, 0x19, PT ;  /* 0x000000194100780c */ /* 0x000fe20003f04270 */
[----:B------:R-:W-:Y:S01]  /*14d00*/  FMUL.FTZ R112, R2, R112 ;  /* 0x0000007002707220 */ /* 0x000fe20000410000 */
[----:B--2---:R-:W-:Y:S02]  /*14d10*/  FSEL R94, R125, -INF , P2 ;  /* 0xff8000007d5e7808 */ /* 0x004fe40001000000 */
[----:B------:R-:W-:Y:S02]  /*14d20*/  FMNMX.FTZ R69, R124, R69, !PT ;  /* 0x000000457c457209 */ /* 0x000fe40007810000 */
[----:B------:R-:W2:Y:S01]  /*14d30*/  MUFU.TANH R108, R108 ;  /* 0x0000006c006c7308 */ /* 0x000ea20000002400 */
[----:B------:R-:W-:Y:S01]  /*14d40*/  ISETP.GT.AND P2, PT, R65, 0x20, PT ;  /* 0x000000204100780c */ /* 0x000fe20003f44270 */
[----:B------:R-:W-:Y:S01]  /*14d50*/  FMUL.FTZ R113, R2, R113 ;  /* 0x0000007102717220 */ /* 0x000fe20000410000 */
[----:B0-----:R-:W-:-:S02]  /*14d60*/  FSEL R128, R128, -INF , P0 ;  /* 0xff80000080807808 */ /* 0x001fc40000000000 */
[----:B------:R-:W-:-:S03]  /*14d70*/  FMNMX.FTZ R69, R94, R69, !PT ;  /* 0x000000455e457209 */ /* 0x000fc60007810000 */
[----:B------:R-:W0:Y:S01]  /*14d80*/  MUFU.TANH R109, R109 ;  /* 0x0000006d006d7308 */ /* 0x000e220000002400 */
[----:B------:R-:W-:Y:S01]  /*14d90*/  ISETP.GT.AND P0, PT, R65, 0x21, PT ;  /* 0x000000214100780c */ /* 0x000fe20003f04270 */
[----:B------:R-:W-:Y:S01]  /*14da0*/  FMUL.FTZ R116, R2, R116 ;  /* 0x0000007402747220 */ /* 0x000fe20000410000 */
[----:B---3--:R-:W-:Y:S01]  /*14db0*/  FSEL R104, R104, -INF , P2 ;  /* 0xff80000068687808 */ /* 0x008fe20001000000 */
[----:B------:R-:W-:Y:S01]  /*14dc0*/  FMUL.FTZ R39, R2, R49 ;  /* 0x0000003102277220 */ /* 0x000fe20000410000 */
[----:B------:R-:W-:-:S03]  /*14dd0*/  FMNMX.FTZ R69, R128, R69, !PT ;  /* 0x0000004580457209 */ /* 0x000fc60007810000 */
[----:B------:R-:W3:Y:S01]  /*14de0*/  MUFU.TANH R112, R112 ;  /* 0x0000007000707308 */ /* 0x000ee20000002400 */
[----:B------:R-:W-:-:S01]  /*14df0*/  FFMA.FTZ R49, R58, R13, -R37 ;  /* 0x0000000d3a317223 */ /* 0x000fc20000010825 */
[--C-:B------:R-:W-:Y:S01]  /*14e00*/  FFMA.FTZ R58, R126, R13, -R37.reuse ;  /* 0x0000000d7e3a7223 */ /* 0x100fe20000010825 */
[----:B------:R-:W-:Y:S01]  /*14e10*/  ISETP.GT.AND P2, PT, R65, 0x28, PT ;  /* 0x000000284100780c */ /* 0x000fe20003f44270 */
[----:B------:R-:W-:Y:S01]  /*14e20*/  FMUL.FTZ R117, R2, R117 ;  /* 0x0000007502757220 */ /* 0x000fe20000410000 */
[----:B-1----:R-:W-:Y:S02]  /*14e30*/  FSEL R126, R105, -INF , P0 ;  /* 0xff800000697e7808 */ /* 0x002fe40000000000 */
[----:B------:R-:W-:Y:S01]  /*14e40*/  FMNMX.FTZ R69, R104, R69, !PT ;  /* 0x0000004568457209 */ /* 0x000fe20007810000 */
[----:B------:R-:W1:Y:S01]  /*14e50*/  MUFU.TANH R113, R113 ;  /* 0x0000007100717308 */ /* 0x000e620000002400 */
[----:B------:R-:W-:Y:S02]  /*14e60*/  ISETP.GT.AND P0, PT, R65, 0x29, PT ;  /* 0x000000294100780c */ /* 0x000fe40003f04270 */
[----:B--2---:R-:W-:Y:S01]  /*14e70*/  FSEL R108, R108, -INF , P2 ;  /* 0xff8000006c6c7808 */ /* 0x004fe20001000000 */
[----:B------:R-:W-:-:S04]  /*14e80*/  FFMA.FTZ R75, R62, R13, -R37 ;  /* 0x0000000d3e4b7223 */ /* 0x000fc80000010825 */
[----:B------:R-:W2:Y:S01]  /*14e90*/  MUFU.TANH R116, R116 ;  /* 0x0000007400747308 */ /* 0x000ea20000002400 */
[----:B------:R-:W-:Y:S01]  /*14ea0*/  ISETP.GT.AND P2, PT, R65, 0x30, PT ;  /* 0x000000304100780c */ /* 0x000fe20003f44270 */
[----:B------:R-:W-:Y:S01]  /*14eb0*/  FMUL.FTZ R89, R2, R89 ;  /* 0x0000005902597220 */ /* 0x000fe20000410000 */
[----:B0-----:R-:W-:-:S05]  /*14ec0*/  FSEL R62, R109, -INF , P0 ;  /* 0xff8000006d3e7808 */ /* 0x001fca0000000000 */
[----:B------:R0:W-:Y:S01]  /*14ed0*/  MUFU.EX2 R21, R71 ;  /* 0x0000004700157308 */ /* 0x0001e20000000800 */
[----:B------:R-:W-:Y:S02]  /*14ee0*/  ISETP.GT.AND P0, PT, R65, 0x31, PT ;  /* 0x000000314100780c */ /* 0x000fe40003f04270 */
[----:B0-----:R-:W-:-:S05]  /*14ef0*/  FMNMX.FTZ R71, R126, R69, !PT ;  /* 0x000000457e477209 */ /* 0x001fca0007810000 */
[----:B------:R-:W0:Y:S01]  /*14f00*/  MUFU.TANH R117, R117 ;  /* 0x0000007500757308 */ /* 0x000e220000002400 */
[----:B------:R-:W-:Y:S01]  /*14f10*/  FMNMX.FTZ R71, R108, R71, !PT ;  /* 0x000000476c477209 */ /* 0x000fe20007810000 */
        /* <DEDUP_REMOVED lines=12> */
[----:B------:R-:W-:Y:S01]  /*14fe0*/  ISETP.GT.AND P0, PT, R65, 0x39, PT ;  /* 0x000000394100780c */ /* 0x000fe20003f04270 */
[----:B------:R-:W-:Y:S01]  /*14ff0*/  FMUL.FTZ R96, R2, R96 ;  /* 0x0000006002607220 */ /* 0x000fe20000410000 */
        /* <DEDUP_REMOVED lines=12> */
[----:B---3--:R-:W-:Y:S02]  /*150c0*/  FSEL R106, R106, -INF , P2 ;  /* 0xff8000006a6a7808 */ /* 0x008fe40001000000 */
[----:B------:R-:W-:-:S03]  /*150d0*/  FMNMX.FTZ R79, R42, R75, !PT ;  /* 0x0000004b2a4f7209 */ /* 0x000fc60007810000 */
[----:B------:R-:W3:Y:S01]  /*150e0*/  MUFU.TANH R96, R96 ;  /* 0x0000006000607308 */ /* 0x000ee20000002400 */
[----:B------:R-:W-:-:S01]  /*150f0*/  FFMA.FTZ R87, R90, R13, -R37 ;  /* 0x0000000d5a577223 */ /* 0x000fc20000010825 */
[----:B------:R-:W-:Y:S01]  /*15100*/  ISETP.GT.AND P2, PT, R65, 0x48, PT ;  /* 0x000000484100780c */ /* 0x000fe20003f44270 */
[----:B------:R-:W-:Y:S01]  /*15110*/  FMUL.FTZ R101, R2, R101 ;  /* 0x0000006502657220 */ /* 0x000fe20000410000 */
[----:B-1----:R-:W-:Y:S02]  /*15120*/  FSEL R90, R89, -INF , P0 ;  /* 0xff800000595a7808 */ /* 0x002fe40000000000 */
[----:B------:R-:W-:Y:S02]  /*15130*/  FMNMX.FTZ R79, R106, R79, !PT ;  /* 0x0000004f6a4f7209 */ /* 0x000fe40007810000 */
[----:B------:R-:W-:Y:S01]  /*15140*/  MUFU.TANH R97, R97 ;  /* 0x0000006100617308 */ /* 0x000fe20000002400 */
[----:B------:R-:W-:Y:S01]  /*15150*/  ISETP.GT.AND P0, PT, R65, 0x49, PT ;  /* 0x000000494100780c */ /* 0x000fe20003f04270 */
[----:B------:R-:W-:Y:S01]  /*15160*/  FMUL.FTZ R72, R2, R72 ;  /* 0x0000004802487220 */ /* 0x000fe20000410000 */
[----:B--2---:R-:W-:-:S02]  /*15170*/  FSEL R92, R92, -INF , P2 ;  /* 0xff8000005c5c7808 */ /* 0x004fc40001000000 */
[----:B------:R-:W-:-:S03]  /*15180*/  FMNMX.FTZ R79, R90, R79, !PT ;  /* 0x0000004f5a4f7209 */ /* 0x000fc60007810000 */
[----:B------:R-:W1:Y:S01]  /*15190*/  MUFU.TANH R100, R100 ;  /* 0x0000006400647308 */ /* 0x000e620000002400 */
[----:B------:R-:W-:-:S01]  /*151a0*/  FFMA.FTZ R47, R132, R13, -R37 ;  /* 0x0000000d842f7223 */ /* 0x000fc20000010825 */
[----:B------:R-:W-:Y:S01]  /*151b0*/  ISETP.GT.AND P2, PT, R65, 0x50, PT ;  /* 0x000000504100780c */ /* 0x000fe20003f44270 */
[----:B------:R-:W-:Y:S01]  /*151c0*/  FMUL.FTZ R73, R2, R73 ;  /* 0x0000004902497220 */ /* 0x000fe20000410000 */
[----:B0-----:R-:W-:Y:S02]  /*151d0*/  FSEL R132, R93, -INF , P0 ;  /* 0xff8000005d847808 */ /* 0x001fe40000000000 */
[----:B------:R-:W-:Y:S02]  /*151e0*/  FMNMX.FTZ R79, R92, R79, !PT ;  /* 0x0000004f5c4f7209 */ /* 0x000fe40007810000 */
[----:B------:R-:W0:Y:S01]  /*151f0*/  MUFU.TANH R101, R101 ;  /* 0x0000006500657308 */ /* 0x000e220000002400 */
[----:B------:R-:W-:-:S01]  /*15200*/  FFMA.FTZ R134, R134, R13, -R37 ;  /* 0x0000000d86867223 */ /* 0x000fc20000010825 */
[----:B------:R-:W-:Y:S01]  /*15210*/  ISETP.GT.AND P0, PT, R65, 0x51, PT ;  /* 0x000000514100780c */ /* 0x000fe20003f04270 */
[----:B------:R-:W-:Y:S01]  /*15220*/  FMUL.FTZ R76, R2, R76 ;  /* 0x0000004c024c7220 */ /* 0x000fe20000410000 */
[----:B---3--:R-:W-:-:S02]  /*15230*/  FSEL R96, R96, -INF , P2 ;  /* 0xff80000060607808 */ /* 0x008fc40001000000 */
[----:B------:R-:W-:Y:S02]  /*15240*/  FMNMX.FTZ R79, R132, R79, !PT ;  /* 0x0000004f844f7209 */ /* 0x000fe40007810000 */
[----:B------:R-:W2:Y:S01]  /*15250*/  MUFU.TANH R72, R72 ;  /* 0x0000004800487308 */ /* 0x000ea20000002400 */
[----:B------:R-:W-:Y:S01]  /*15260*/  ISETP.GT.AND P2, PT, R65, 0x58, PT ;  /* 0x000000584100780c */ /* 0x000fe20003f44270 */
[----:B------:R-:W-:Y:S01]  /*15270*/  FMUL.FTZ R77, R2, R77 ;  /* 0x0000004d024d7220 */ /* 0x000fe20000410000 */
[----:B------:R-:W-:-:S05]  /*15280*/  FMNMX.FTZ R79, R96, R79, !PT ;  /* 0x0000004f604f7209 */ /* 0x000fca0007810000 */
[----:B------:R-:W3:Y:S01]  /*15290*/  MUFU.TANH R73, R73 ;  /* 0x0000004900497308 */ /* 0x000ee20000002400 */
[----:B-1----:R-:W-:Y:S01]  /*152a0*/  FSEL R100, R100, -INF , P2 ;  /* 0xff80000064647808 */ /* 0x002fe20001000000 */
[----:B------:R-:W-:-:S06]  /*152b0*/  FMUL.FTZ R80, R2, R80 ;  /* 0x0000005002507220 */ /* 0x000fcc0000410000 */
[----:B------:R1:W-:Y:S01]  /*152c0*/  MUFU.EX2 R3, R134 ;  /* 0x0000008600037308 */ /* 0x0003e20000000800 */
[----:B------:R-:W-:Y:S02]  /*152d0*/  ISETP.GT.AND P2, PT, R65, 0x60, PT ;  /* 0x000000604100780c */ /* 0x000fe40003f44270 */
[----:B-1----:R-:W-:-:S05]  /*152e0*/  FSEL R134, R97, -INF , P0 ;  /* 0xff80000061867808 */ /* 0x002fca0000000000 */
[----:B------:R-:W1:Y:S01]  /*152f0*/  MUFU.TANH R76, R76 ;  /* 0x0000004c004c7308 */ /* 0x000e620000002400 */
[----:B------:R-:W-:Y:S01]  /*15300*/  ISETP.GT.AND P0, PT, R65, 0x59, PT ;  /* 0x000000594100780c */ /* 0x000fe20003f04270 */
[----:B------:R-:W-:-:S06]  /*15310*/  FMUL.FTZ R81, R2, R81 ;  /* 0x0000005102517220 */ /* 0x000fcc0000410000 */
[----:B------:R4:W-:Y:S01]  /*15320*/  MUFU.EX2 R71, R83 ;  /* 0x0000005300477308 */ /* 0x0009e20000000800 */
[----:B------:R-:W-:-:S01]  /*15330*/  FFMA.FTZ R63, R138, R13, -R37 ;  /* 0x0000000d8a3f7223 */ /* 0x000fc20000010825 */
[----:B----4-:R-:W-:-:S06]  /*15340*/  FMNMX.FTZ R83, R134, R79, !PT ;  /* 0x0000004f86537209 */ /* 0x010fcc0007810000 */
[----:B------:R4:W-:Y:S01]  /*15350*/  MUFU.EX2 R75, R87 ;  /* 0x00000057004b7308 */ /* 0x0009e20000000800 */
[----:B------:R-:W-:-:S07]  /*15360*/  FMNMX.FTZ R83, R100, R83, !PT ;  /* 0x0000005364537209 */ /* 0x000fce0007810000 */
[----:B------:R-:W5:Y:S01]  /*15370*/  MUFU.TANH R77, R77 ;  /* 0x0000004d004d7308 */ /* 0x000f620000002400 */
[----:B----4-:R-:W-:-:S01]  /*15380*/  FFMA.FTZ R87, R98, R13, -R37 ;  /* 0x0000000d62577223 */ /* 0x010fc20000010825 */
[----:B0-----:R-:W-:Y:S01]  /*15390*/  FSEL R98, R101, -INF , P0 ;  /* 0xff80000065627808 */ /* 0x001fe20000000000 */
[C---:B------:R-:W-:Y:S01]  /*153a0*/  FMUL.FTZ R31, R2.reuse, R45 ;  /* 0x0000002d021f7220 */ /* 0x040fe20000410000 */
[----:B------:R-:W-:Y:S01]  /*153b0*/  ISETP.GT.AND P0, PT, R65, 0x61, PT ;  /* 0x000000614100780c */ /* 0x000fe20003f04270 */
[----:B------:R-:W-:Y:S01]  /*153c0*/  FMUL.FTZ R84, R2, R84 ;  /* 0x0000005402547220 */ /* 0x000fe20000410000 */
[----:B--2---:R-:W-:Y:S02]  /*153d0*/  FSEL R138, R72, -INF , P2 ;  /* 0xff800000488a7808 */ /* 0x004fe40001000000 */
[----:B------:R-:W0:Y:S01]  /*153e0*/  MUFU.TANH R80, R80 ;  /* 0x0000005000507308 */ /* 0x000e220000002400 */
[----:B------:R-:W-:Y:S01]  /*153f0*/  FMNMX.FTZ R83, R98, R83, !PT ;  /* 0x0000005362537209 */ /* 0x000fe20007810000 */
[----:B------:R-:W-:Y:S01]  /*15400*/  FMUL.FTZ R45, R2, R53 ;  /* 0x00000035022d7220 */ /* 0x000fe20000410000 */
[----:B------:R-:W-:-:S01]  /*15410*/  FFMA.FTZ R53, R102, R13, -R37 ;  /* 0x0000000d66357223 */ /* 0x000fc20000010825 */
[----:B------:R-:W-:Y:S01]  /*15420*/  FFMA.FTZ R102, R140, R13, -R37 ;  /* 0x0000000d8c667223 */ /* 0x000fe20000010825 */
[----:B------:R-:W-:Y:S01]  /*15430*/  ISETP.GT.AND P2, PT, R65, 0x68, PT ;  /* 0x000000684100780c */ /* 0x000fe20003f44270 */
[----:B------:R-:W-:Y:S01]  /*15440*/  FMUL.FTZ R85, R2, R85 ;  /* 0x0000005502557220 */ /* 0x000fe20000410000 */
[----:B---3--:R-:W-:Y:S01]  /*15450*/  FSEL R140, R73, -INF , P0 ;  /* 0xff800000498c7808 */ /* 0x008fe20000000000 */
[----:B------:R-:W-:Y:S01]  /*15460*/  MUFU.TANH R81, R81 ;  /* 0x0000005100517308 */ /* 0x000fe20000002400 */
[----:B------:R-:W-:Y:S01]  /*15470*/  FMNMX.FTZ R83, R138, R83, !PT ;  /* 0x000000538a537209 */ /* 0x000fe20007810000 */
[----:B------:R-:W-:Y:S01]  /*15480*/  FMUL.FTZ R56, R2, R56 ;  /* 0x0000003802387220 */ /* 0x000fe20000410000 */
[----:B------:R-:W-:-:S02]  /*15490*/  ISETP.GT.AND P0, PT, R65, 0x69, PT ;  /* 0x000000694100780c */ /* 0x000fc40003f04270 */
[----:B-1----:R-:W-:Y:S02]  /*154a0*/  FSEL R76, R76, -INF , P2 ;  /* 0xff8000004c4c7808 */ /* 0x002fe40001000000 */
[----:B------:R-:W-:Y:S01]  /*154b0*/  FMNMX.FTZ R83, R140, R83, !PT ;  /* 0x000000538c537209 */ /* 0x000fe20007810000 */
[----:B------:R-:W1:Y:S01]  /*154c0*/  MUFU.TANH R84, R84 ;  /* 0x0000005400547308 */ /* 0x000e620000002400 */
[----:B------:R-:W-:-:S01]  /*154d0*/  FFMA.FTZ R67, R142, R13, -R37 ;  /* 0x0000000d8e437223 */ /* 0x000fc20000010825 */
[----:B------:R-:W-:Y:S01]  /*154e0*/  ISETP.GT.AND P2, PT, R65, 0x70, PT ;  /* 0x000000704100780c */ /* 0x000fe20003f44270 */
[----:B------:R-:W-:Y:S01]  /*154f0*/  FMUL.FTZ R57, R2, R57 ;  /* 0x0000003902397220 */ /* 0x000fe20000410000 */
[----:B-----5:R-:W-:Y:S02]  /*15500*/  FSEL R142, R77, -INF , P0 ;  /* 0xff8000004d8e7808 */ /* 0x020fe40000000000 */
[----:B------:R-:W-:Y:S02]  /*15510*/  FMNMX.FTZ R83, R76, R83, !PT ;  /* 0x000000534c537209 */ /* 0x000fe40007810000 */
[----:B------:R-:W2:Y:S01]  /*15520*/  MUFU.TANH R85, R85 ;  /* 0x0000005500557308 */ /* 0x000ea20000002400 */
[----:B------:R-:W-:-:S01]  /*15530*/  FFMA.FTZ R144, R144, R13, -R37 ;  /* 0x0000000d90907223 */ /* 0x000fc20000010825 */
[----:B------:R-:W-:Y:S01]  /*15540*/  ISETP.GT.AND P0, PT, R65, 0x71, PT ;  /* 0x000000714100780c */ /* 0x000fe20003f04270 */
[----:B------:R-:W-:Y:S01]  /*15550*/  FMUL.FTZ R60, R2, R60 ;  /* 0x0000003c023c7220 */ /* 0x000fe20000410000 */
[----:B0-----:R-:W-:-:S02]  /*15560*/  FSEL R80, R80, -INF , P2 ;  /* 0xff80000050507808 */ /* 0x001fc40001000000 */
[----:B------:R-:W-:Y:S02]  /*15570*/  FMNMX.FTZ R83, R142, R83, !PT ;  /* 0x000000538e537209 */ /* 0x000fe40007810000 */
[----:B------:R-:W0:Y:S01]  /*15580*/  MUFU.TANH R56, R56 ;  /* 0x0000003800387308 */ /* 0x000e220000002400 */
[----:B------:R-:W-:Y:S01]  /*15590*/  ISETP.GT.AND P2, PT, R65, 0x78, PT ;  /* 0x000000784100780c */ /* 0x000fe20003f44270 */
[----:B------:R-:W-:Y:S01]  /*155a0*/  FMUL.FTZ R61, R2, R61 ;  /* 0x0000003d023d7220 */ /* 0x000fe20000410000 */
[----:B------:R-:W-:-:S05]  /*155b0*/  FMNMX.FTZ R83, R80, R83, !PT ;  /* 0x0000005350537209 */ /* 0x000fca0007810000 */
[----:B------:R-:W3:Y:S01]  /*155c0*/  MUFU.TANH R57, R57 ;  /* 0x0000003900397308 */ /* 0x000ee20000002400 */
[----:B-1----:R-:W-:Y:S01]  /*155d0*/  FSEL R84, R84, -INF , P2 ;  /* 0xff80000054547808 */ /* 0x002fe20001000000 */
[----:B------:R-:W-:-:S06]  /*155e0*/  FMUL.FTZ R64, R2, R64 ;  /* 0x0000004002407220 */ /* 0x000fcc0000410000 */
[----:B------:R1:W-:Y:S01]  /*155f0*/  MUFU.EX2 R74, R144 ;  /* 0x00000090004a7308 */ /* 0x0003e20000000800 */
[----:B------:R-:W-:-:S01]  /*15600*/  FFMA.FTZ R73, R146, R13, -R37 ;  /* 0x0000000d92497223 */ /* 0x000fc20000010825 */
[----:B-1----:R-:W-:-:S06]  /*15610*/  FSEL R144, R81, -INF , P0 ;  /* 0xff80000051907808 */ /* 0x002fcc0000000000 */
[----:B------:R-:W1:Y:S01]  /*15620*/  MUFU.TANH R60, R60 ;  /* 0x0000003c003c7308 */ /* 0x000e620000002400 */
[C---:B------:R-:W-:Y:S02]  /*15630*/  ISETP.GT.AND P0, PT, R65.reuse, 0x79, PT ;  /* 0x000000794100780c */ /* 0x040fe40003f04270 */
[----:B------:R-:W-:Y:S02]  /*15640*/  FMNMX.FTZ R83, R144, R83, !PT ;  /* 0x0000005390537209 */ /* 0x000fe40007810000 */
[----:B------:R-:W-:Y:S02]  /*15650*/  ISETP.GT.AND P2, PT, R65, 0x80, PT ;  /* 0x000000804100780c */ /* 0x000fe40003f44270 */
[----:B--2---:R-:W-:Y:S01]  /*15660*/  FSEL R146, R85, -INF , P0 ;  /* 0xff80000055927808 */ /* 0x004fe20000000000 */
[----:B------:R-:W2:Y:S01]  /*15670*/  MUFU.TANH R61, R61 ;  /* 0x0000003d003d7308 */ /* 0x000ea20000002400 */
[----:B------:R-:W-:Y:S02]  /*15680*/  FMNMX.FTZ R83, R84, R83, !PT ;  /* 0x0000005354537209 */ /* 0x000fe40007810000 */
[----:B------:R-:W-:-:S02]  /*15690*/  ISETP.GT.AND P0, PT, R65, 0x81, PT ;  /* 0x000000814100780c */ /* 0x000fc40003f04270 */
[----:B0-----:R-:W-:Y:S02]  /*156a0*/  FSEL R56, R56, -INF , P2 ;  /* 0xff80000038387808 */ /* 0x001fe40001000000 */
[----:B------:R-:W-:Y:S01]  /*156b0*/  FMNMX.FTZ R83, R146, R83, !PT ;  /* 0x0000005392537209 */ /* 0x000fe20007810000 */
[----:B------:R-:W0:Y:S01]  /*156c0*/  MUFU.TANH R64, R64 ;  /* 0x0000004000407308 */ /* 0x000e220000002400 */
[----:B------:R-:W-:-:S01]  /*156d0*/  FFMA.FTZ R72, R148, R13, -R37 ;  /* 0x0000000d94487223 */ /* 0x000fc20000010825 */
[----:B------:R-:W-:Y:S02]  /*156e0*/  ISETP.GT.AND P2, PT, R65, 0x88, PT ;  /* 0x000000884100780c */ /* 0x000fe40003f44270 */
[----:B---3--:R-:W-:Y:S02]  /*156f0*/  FSEL R148, R57, -INF , P0 ;  /* 0xff80000039947808 */ /* 0x008fe40000000000 */
[----:B------:R-:W-:Y:S02]  /*15700*/  FMNMX.FTZ R83, R56, R83, !PT ;  /* 0x0000005338537209 */ /* 0x000fe40007810000 */
[----:B------:R-:W3:Y:S01]  /*15710*/  MUFU.TANH R78, R78 ;  /* 0x0000004e004e7308 */ /* 0x000ee20000002400 */
[----:B------:R-:W-:-:S02]  /*15720*/  ISETP.GT.AND P0, PT, R65, 0x89, PT ;  /* 0x000000894100780c */ /* 0x000fc40003f04270 */
[----:B-1----:R-:W-:Y:S02]  /*15730*/  FSEL R60, R60, -INF , P2 ;  /* 0xff8000003c3c7808 */ /* 0x002fe40001000000 */
[----:B------:R-:W-:Y:S01]  /*15740*/  FMNMX.FTZ R83, R148, R83, !PT ;  /* 0x0000005394537209 */ /* 0x000fe20007810000 */
[----:B------:R-:W-:Y:S01]  /*15750*/  FFMA.FTZ R77, R150, R13, -R37 ;  /* 0x0000000d964d7223 */ /* 0x000fe20000010825 */
[----:B------:R-:W-:Y:S01]  /*15760*/  ISETP.GT.AND P2, PT, R65, 0x90, PT ;  /* 0x000000904100780c */ /* 0x000fe20003f44270 */
[----:B------:R-:W1:Y:S01]  /*15770*/  MUFU.TANH R15, R15 ;  /* 0x0000000f000f7308 */ /* 0x000e620000002400 */
[----:B--2---:R-:W-:Y:S01]  /*15780*/  FSEL R150, R61, -INF , P0 ;  /* 0xff8000003d967808 */ /* 0x004fe20000000000 */
[----:B------:R-:W-:Y:S01]  /*15790*/  FMUL.FTZ R41, R2, R41 ;  /* 0x0000002902297220 */ /* 0x000fe20000410000 */
[----:B------:R-:W-:Y:S02]  /*157a0*/  FMNMX.FTZ R83, R60, R83, !PT ;  /* 0x000000533c537209 */ /* 0x000fe40007810000 */
[----:B------:R-:W-:-:S02]  /*157b0*/  ISETP.GT.AND P0, PT, R65, 0x91, PT ;  /* 0x000000914100780c */ /* 0x000fc40003f04270 */
[----:B0-----:R-:W-:Y:S01]  /*157c0*/  FSEL R64, R64, -INF , P2 ;  /* 0xff80000040407808 */ /* 0x001fe20001000000 */
[----:B------:R-:W0:Y:S01]  /*157d0*/  MUFU.TANH R12, R12 ;  /* 0x0000000c000c7308 */ /* 0x000e220000002400 */
[----:B------:R-:W-:Y:S01]  /*157e0*/  FMNMX.FTZ R83, R150, R83, !PT ;  /* 0x0000005396537209 */ /* 0x000fe20007810000 */
[----:B------:R-:W-:Y:S01]  /*157f0*/  FFMA.FTZ R154, R154, R13, -R37 ;  /* 0x0000000d9a9a7223 */ /* 0x000fe20000010825 */
[C---:B------:R-:W-:Y:S02]  /*15800*/  ISETP.GT.AND P2, PT, R65.reuse, 0x98, PT ;  /* 0x000000984100780c */ /* 0x040fe40003f44270 */
[----:B---3--:R-:W-:Y:S02]  /*15810*/  FSEL R78, R78, -INF , P0 ;  /* 0xff8000004e4e7808 */ /* 0x008fe40000000000 */
[----:B------:R-:W-:Y:S01]  /*15820*/  FMNMX.FTZ R83, R64, R83, !PT ;  /* 0x0000005340537209 */ /* 0x000fe20007810000 */
[----:B------:R-:W2:Y:S01]  /*15830*/  MUFU.TANH R41, R41 ;  /* 0x0000002900297308 */ /* 0x000ea20000002400 */
[----:B------:R-:W-:-:S02]  /*15840*/  ISETP.GT.AND P0, PT, R65, 0x99, PT ;  /* 0x000000994100780c */ /* 0x000fc40003f04270 */
[----:B------:R-:W-:Y:S01]  /*15850*/  FMNMX.FTZ R83, R78, R83, !PT ;  /* 0x000000534e537209 */ /* 0x000fe20007810000 */
[----:B------:R-:W-:-:S04]  /*15860*/  FFMA.FTZ R61, R156, R13, -R37 ;  /* 0x0000000d9c3d7223 */ /* 0x000fc80000010825 */
[----:B------:R-:W3:Y:S01]  /*15870*/  MUFU.TANH R27, R27 ;  /* 0x0000001b001b7308 */ /* 0x000ee20000002400 */
[----:B-1----:R-:W-:-:S07]  /*15880*/  FSEL R156, R15, -INF , P0 ;  /* 0xff8000000f9c7808 */ /* 0x002fce0000000000 */
[----:B------:R1:W-:Y:S01]  /*15890*/  MUFU.EX2 R57, R154 ;  /* 0x0000009a00397308 */ /* 0x0003e20000000800 */
[----:B------:R-:W-:Y:S02]  /*158a0*/  ISETP.GT.AND P0, PT, R65, 0xa1, PT ;  /* 0x000000a14100780c */ /* 0x000fe40003f04270 */
[----:B-1----:R-:W-:-:S05]  /*158b0*/  FSEL R154, R14, -INF , P2 ;  /* 0xff8000000e9a7808 */ /* 0x002fca0001000000 */
[----:B------:R-:W1:Y:S01]  /*158c0*/  MUFU.TANH R31, R31 ;  /* 0x0000001f001f7308 */ /* 0x000e620000002400 */
[----:B------:R-:W-:Y:S02]  /*158d0*/  ISETP.GT.AND P2, PT, R65, 0xa0, PT ;  /* 0x000000a04100780c */ /* 0x000fe40003f44270 */
[----:B------:R-:W-:Y:S02]  /*158e0*/  FMNMX.FTZ R83, R154, R83, !PT ;  /* 0x000000539a537209 */ /* 0x000fe40007810000 */
[----:B0-----:R-:W-:Y:S02]  /*158f0*/  FSEL R12, R12, -INF , P2 ;  /* 0xff8000000c0c7808 */ /* 0x001fe40001000000 */
[----:B------:R-:W-:Y:S01]  /*15900*/  FMNMX.FTZ R83, R156, R83, !PT ;  /* 0x000000539c537209 */ /* 0x000fe20007810000 */
[----:B------:R-:W0:Y:S01]  /*15910*/  MUFU.TANH R35, R35 ;  /* 0x0000002300237308 */ /* 0x000e220000002400 */
[----:B------:R-:W-:-:S01]  /*15920*/  FFMA.FTZ R14, R158, R13, -R37 ;  /* 0x0000000d9e0e7223 */ /* 0x000fc20000010825 */
[----:B------:R-:W-:-:S02]  /*15930*/  ISETP.GT.AND P2, PT, R65, 0xa8, PT ;  /* 0x000000a84100780c */ /* 0x000fc40003f44270 */
[----:B--2---:R-:W-:Y:S02]  /*15940*/  FSEL R158, R41, -INF , P0 ;  /* 0xff800000299e7808 */ /* 0x004fe40000000000 */
[----:B------:R-:W-:Y:S02]  /*15950*/  FMNMX.FTZ R83, R12, R83, !PT ;  /* 0x000000530c537209 */ /* 0x000fe40007810000 */
[----:B------:R-:W2:Y:S01]  /*15960*/  MUFU.TANH R39, R39 ;  /* 0x0000002700277308 */ /* 0x000ea20000002400 */
[----:B------:R-:W-:Y:S01]  /*15970*/  ISETP.GT.AND P0, PT, R65, 0xa9, PT ;  /* 0x000000a94100780c */ /* 0x000fe20003f04270 */
[----:B------:R-:W-:Y:S01]  /*15980*/  FMUL.FTZ R24, R2, R24 ;  /* 0x0000001802187220 */ /* 0x000fe20000410000 */
[----:B---3--:R-:W-:Y:S02]  /*15990*/  FSEL R192, R27, -INF , P2 ;  /* 0xff8000001bc07808 */ /* 0x008fe40001000000 */
[----:B------:R-:W-:-:S03]  /*159a0*/  FMNMX.FTZ R83, R158, R83, !PT ;  /* 0x000000539e537209 */ /* 0x000fc60007810000 */
[----:B------:R-:W3:Y:S01]  /*159b0*/  MUFU.TANH R43, R43 ;  /* 0x0000002b002b7308 */ /* 0x000ee20000002400 */
[----:B------:R-:W-:Y:S01]  /*159c0*/  ISETP.GT.AND P2, PT, R65, 0xb0, PT ;  /* 0x000000b04100780c */ /* 0x000fe20003f44270 */
[----:B------:R-:W-:Y:S01]  /*159d0*/  FMUL.FTZ R25, R2, R25 ;  /* 0x0000001902197220 */ /* 0x000fe20000410000 */
[----:B-1----:R-:W-:Y:S02]  /*159e0*/  FSEL R194, R31, -INF , P0 ;  /* 0xff8000001fc27808 */ /* 0x002fe40000000000 */
[----:B------:R-:W-:-:S03]  /*159f0*/  FMNMX.FTZ R83, R192, R83, !PT ;  /* 0x00000053c0537209 */ /* 0x000fc60007810000 */
[----:B------:R-:W1:Y:S01]  /*15a00*/  MUFU.TANH R45, R45 ;  /* 0x0000002d002d7308 */ /* 0x000e620000002400 */
[----:B------:R-:W-:Y:S01]  /*15a10*/  ISETP.GT.AND P0, PT, R65, 0xb1, PT ;  /* 0x000000b14100780c */ /* 0x000fe20003f04270 */
[----:B------:R-:W-:Y:S01]  /*15a20*/  FMUL.FTZ R28, R2, R28 ;  /* 0x0000001c021c7220 */ /* 0x000fe20000410000 */
[----:B0-----:R-:W-:Y:S02]  /*15a30*/  FSEL R196, R35, -INF , P2 ;  /* 0xff80000023c47808 */ /* 0x001fe40001000000 */
[----:B------:R-:W-:-:S03]  /*15a40*/  FMNMX.FTZ R83, R194, R83, !PT ;  /* 0x00000053c2537209 */ /* 0x000fc60007810000 */
[----:B------:R-:W0:Y:S01]  /*15a50*/  MUFU.TANH R24, R24 ;  /* 0x0000001800187308 */ /* 0x000e220000002400 */
        /* <DEDUP_REMOVED lines=15> */
[----:B------:R-:W1:Y:S01]  /*15b50*/  MUFU.TANH R29, R29 ;  /* 0x0000001d001d7308 */ /* 0x000e620000002400 */
[----:B------:R-:W-:Y:S02]  /*15b60*/  ISETP.GT.AND P0, PT, R65, 0xc1, PT ;  /* 0x000000c14100780c */ /* 0x000fe40003f04270 */
[----:B0-----:R-:W-:-:S02]  /*15b70*/  FSEL R202, R24, -INF , P2 ;  /* 0xff80000018ca7808 */ /* 0x001fc40001000000 */
[----:B------:R-:W-:-:S03]  /*15b80*/  FMNMX.FTZ R83, R162, R83, !PT ;  /* 0x00000053a2537209 */ /* 0x000fc60007810000 */
[----:B------:R-:W0:Y:S01]  /*15b90*/  MUFU.TANH R32, R32 ;  /* 0x0000002000207308 */ /* 0x000e220000002400 */
[----:B------:R-:W-:-:S01]  /*15ba0*/  FFMA.FTZ R24, R164, R13, -R37 ;  /* 0x0000000da4187223 */ /* 0x000fc20000010825 */
[----:B------:R-:W-:Y:S02]  /*15bb0*/  ISETP.GT.AND P2, PT, R65, 0xc8, PT ;  /* 0x000000c84100780c */ /* 0x000fe40003f44270 */
[----:B--2---:R-:W-:Y:S02]  /*15bc0*/  FSEL R164, R25, -INF , P0 ;  /* 0xff80000019a47808 */ /* 0x004fe40000000000 */
[----:B------:R-:W-:Y:S02]  /*15bd0*/  FMNMX.FTZ R83, R202, R83, !PT ;  /* 0x00000053ca537209 */ /* 0x000fe40007810000 */
[----:B------:R-:W2:Y:S01]  /*15be0*/  MUFU.TANH R33, R33 ;  /* 0x0000002100217308 */ /* 0x000ea20000002400 */
[----:B------:R-:W-:Y:S02]  /*15bf0*/  ISETP.GT.AND P0, PT, R65, 0xc9, PT ;  /* 0x000000c94100780c */ /* 0x000fe40003f04270 */
[----:B---3--:R-:W-:-:S02]  /*15c00*/  FSEL R28, R28, -INF , P2 ;  /* 0xff8000001c1c7808 */ /* 0x008fc40001000000 */
[----:B------:R-:W-:-:S03]  /*15c10*/  FMNMX.FTZ R83, R164, R83, !PT ;  /* 0x00000053a4537209 */ /* 0x000fc60007810000 */
[----:B------:R-:W3:Y:S01]  /*15c20*/  MUFU.TANH R48, R48 ;  /* 0x0000003000307308 */ /* 0x000ee20000002400 */
[----:B------:R-:W-:-:S01]  /*15c30*/  FFMA.FTZ R25, R166, R13, -R37 ;  /* 0x0000000da6197223 */ /* 0x000fc20000010825 */
[----:B------:R-:W-:Y:S02]  /*15c40*/  ISETP.GT.AND P2, PT, R65, 0xd0, PT ;  /* 0x000000d04100780c */ /* 0x000fe40003f44270 */
[----:B-1----:R-:W-:Y:S02]  /*15c50*/  FSEL R166, R29, -INF , P0 ;  /* 0xff8000001da67808 */ /* 0x002fe40000000000 */
[----:B------:R-:W-:Y:S02]  /*15c60*/  FMNMX.FTZ R83, R28, R83, !PT ;  /* 0x000000531c537209 */ /* 0x000fe40007810000 */
[----:B------:R-:W1:Y:S01]  /*15c70*/  MUFU.TANH R51, R51 ;  /* 0x0000003300337308 */ /* 0x000e620000002400 */
[----:B------:R-:W-:Y:S02]  /*15c80*/  ISETP.GT.AND P0, PT, R65, 0xd1, PT ;  /* 0x000000d14100780c */ /* 0x000fe40003f04270 */
[----:B0-----:R-:W-:-:S02]  /*15c90*/  FSEL R32, R32, -INF , P2 ;  /* 0xff80000020207808 */ /* 0x001fc40001000000 */
[----:B------:R-:W-:Y:S02]  /*15ca0*/  FMNMX.FTZ R83, R166, R83, !PT ;  /* 0x00000053a6537209 */ /* 0x000fe40007810000 */
[----:B------:R-:W-:Y:S02]  /*15cb0*/  ISETP.GT.AND P2, PT, R65, 0xd8, PT ;  /* 0x000000d84100780c */ /* 0x000fe40003f44270 */
[----:B--2---:R-:W-:Y:S02]  /*15cc0*/  FSEL R204, R33, -INF , P0 ;  /* 0xff80000021cc7808 */ /* 0x004fe40000000000 */
[----:B------:R-:W-:Y:S02]  /*15cd0*/  FMNMX.FTZ R83, R32, R83, !PT ;  /* 0x0000005320537209 */ /* 0x000fe40007810000 */
[----:B------:R-:W-:Y:S02]  /*15ce0*/  ISETP.GT.AND P0, PT, R65, 0xd9, PT ;  /* 0x000000d94100780c */ /* 0x000fe40003f04270 */
[----:B---3--:R-:W-:-:S02]  /*15cf0*/  FSEL R206, R48, -INF , P2 ;  /* 0xff80000030ce7808 */ /* 0x008fc40001000000 */
[----:B------:R-:W-:Y:S02]  /*15d00*/  FMNMX.FTZ R83, R204, R83, !PT ;  /* 0x00000053cc537209 */ /* 0x000fe40007810000 */
[----:B-1----:R-:W-:Y:S02]  /*15d10*/  FSEL R208, R51, -INF , P0 ;  /* 0xff80000033d07808 */ /* 0x002fe40000000000 */
[----:B------:R-:W-:-:S04]  /*15d20*/  FMNMX.FTZ R83, R206, R83, !PT ;  /* 0x00000053ce537209 */ /* 0x000fc80007810000 */
[----:B------:R-:W-:Y:S01]  /*15d30*/  FMNMX.FTZ R83, R208, R83, !PT ;  /* 0x00000053d0537209 */ /* 0x000fe20007810000 */
[----:B------:R0:W-:Y:S04]  /*15d40*/  MUFU.EX2 R41, R14 ;  /* 0x0000000e00297308 */ /* 0x0001e80000000800 */
[----:B0-----:R-:W0:Y:S02]  /*15d50*/  SHFL.BFLY PT, R14, R83, 0x2, 0x1f ;  /* 0x0c401f00530e7f89 */ /* 0x001e2400000e0000 */
[----:B0-----:R-:W-:-:S05]  /*15d60*/  FMNMX.FTZ R14, R83, R14, !PT ;  /* 0x0000000e530e7209 */ /* 0x001fca0007810000 */
[----:B------:R-:W0:Y:S01]  /*15d70*/  SHFL.BFLY PT, R89, R14, 0x1, 0x1f ;  /* 0x0c201f000e597f89 */ /* 0x000e2200000e0000 */
[----:B------:R-:W-:-:S01]  /*15d80*/  FFMA.FTZ R29, R30, R13, -R37 ;  /* 0x0000000d1e1d7223 */ /* 0x000fc20000010825 */
[-CC-:B------:R-:W-:Y:S01]  /*15d90*/  FFMA.FTZ R30, R168, R13.reuse, -R37.reuse ;  /* 0x0000000da81e7223 */ /* 0x180fe20000010825 */
[----:B------:R-:W-:-:S01]  /*15da0*/  FFMA.FTZ R31, R170, R13, -R37 ;  /* 0x0000000daa1f7223 */ /* 0x000fc20000010825 */
[-CC-:B------:R-:W-:Y:S01]  /*15db0*/  FFMA.FTZ R110, R110, R13.reuse, -R37.reuse ;  /* 0x0000000d6e6e7223 */ /* 0x180fe20000010825 */
[----:B------:R-:W-:-:S01]  /*15dc0*/  FFMA.FTZ R40, R40, R13, -R37 ;  /* 0x0000000d28287223 */ /* 0x000fc20000010825 */
[----:B------:R-:W-:Y:S01]  /*15dd0*/  FFMA.FTZ R66, R66, R13, -R37 ;  /* 0x0000000d42427223 */ /* 0x000fe20000010825 */
[----:B0-----:R-:W-:Y:S01]  /*15de0*/  FMNMX.FTZ R89, R14, R89, !PT ;  /* 0x000000590e597209 */ /* 0x001fe20007810000 */
[----:B------:R-:W-:Y:S02]  /*15df0*/  IMAD.IADD R14, R139, 0x1, -R141 ;  /* 0x000000018b0e7824 */ /* 0x000fe400078e0a8d */
[----:B------:R-:W0:Y:S01]  /*15e00*/  S2R R139, SR_TID.X ;  /* 0x00000000008b7919 */ /* 0x000e220000002100 */
[C---:B------:R-:W-:Y:S01]  /*15e10*/  FSETP.NEU.FTZ.AND P0, PT, R89.reuse, -INF , PT ;  /* 0xff8000005900780b */ /* 0x040fe20003f1d000 */
[-C--:B------:R-:W-:Y:S01]  /*15e20*/  FFMA.FTZ R95, R89, R13.reuse, -8 ;  /* 0xc1000000595f7423 */ /* 0x080fe2000001000d */
[----:B------:R-:W-:-:S04]  /*15e30*/  FFMA.FTZ R70, R70, R13, -R37 ;  /* 0x0000000d46467223 */ /* 0x000fc80000010825 */
[----:B------:R-:W-:Y:S01]  /*15e40*/  FSEL R95, R95, RZ, P0 ;  /* 0x000000ff5f5f7208 */ /* 0x000fe20000000000 */
        /* <DEDUP_REMOVED lines=20> */
[----:B------:R-:W-:-:S01]  /*15f90*/  FFMA.FTZ R37, R114, R13, -R95 ;  /* 0x0000000d72257223 */ /* 0x000fc2000001085f */
[-CC-:B------:R-:W-:Y:S01]  /*15fa0*/  FFMA.FTZ R20, R20, R13.reuse, -R95.reuse ;  /* 0x0000000d14147223 */ /* 0x180fe2000001085f */
[----:B------:R-:W-:Y:S01]  /*15fb0*/  MUFU.EX2 R36, R36 ;  /* 0x0000002400247308 */ /* 0x000fe20000000800 */
[----:B------:R-:W-:-:S07]  /*15fc0*/  FFMA.FTZ R97, R118, R13, -R95 ;  /* 0x0000000d76617223 */ /* 0x000fce000001085f */
[----:B------:R-:W1:Y:S01]  /*15fd0*/  MUFU.EX2 R47, R47 ;  /* 0x0000002f002f7308 */ /* 0x000e620000000800 */
[----:B------:R-:W-:-:S07]  /*15fe0*/  FFMA.FTZ R118, R120, R13, -R95 ;  /* 0x0000000d78767223 */ /* 0x000fce000001085f */
[----:B------:R-:W2:Y:S01]  /*15ff0*/  MUFU.EX2 R49, R49 ;  /* 0x0000003100317308 */ /* 0x000ea20000000800 */
[----:B------:R-:W-:-:S01]  /*16000*/  FFMA.FTZ R65, R122, R13, -R95 ;  /* 0x0000000d7a417223 */ /* 0x000fc2000001085f */
[----:B------:R-:W-:-:S06]  /*16010*/  IMAD R15, R233, 0x80, R14 ;  /* 0x00000080e90f7824 */ /* 0x000fcc00078e020e */
[----:B------:R-:W-:Y:S01]  /*16020*/  MUFU.EX2 R37, R37 ;  /* 0x0000002500257308 */ /* 0x000fe20000000800 */
[----:B------:R-:W-:-:S07]  /*16030*/  IMAD.MOV.U32 R14, RZ, RZ, RZ ;  /* 0x000000ffff0e7224 */ /* 0x000fce00078e00ff */
[----:B------:R-:W3:Y:S01]  /*16040*/  MUFU.EX2 R20, R20 ;  /* 0x0000001400147308 */ /* 0x000ee20000000800 */
[----:B0-----:R-:W-:-:S07]  /*16050*/  LOP3.LUT R131, R139, 0x7f, RZ, 0xc0, !PT ;  /* 0x0000007f8b837812 */ /* 0x001fce00078ec0ff */
[----:B------:R-:W0:Y:S01]  /*16060*/  MUFU.EX2 R52, R52 ;  /* 0x0000003400347308 */ /* 0x000e220000000800 */
[----:B------:R-:W-:-:S07]  /*16070*/  FFMA.FTZ R114, R124, R13, -R95 ;  /* 0x0000000d7c727223 */ /* 0x000fce000001085f */
[----:B------:R-:W4:Y:S01]  /*16080*/  MUFU.EX2 R97, R97 ;  /* 0x0000006100617308 */ /* 0x000f220000000800 */
[----:B------:R-:W-:-:S01]  /*16090*/  FFMA.FTZ R107, R98, R13, -R95 ;  /* 0x0000000d626b7223 */ /* 0x000fc2000001085f */
[----:B------:R-:W-:-:S06]  /*160a0*/  ISETP.NE.AND P0, PT, R131, RZ, PT ;  /* 0x000000ff8300720c */ /* 0x000fcc0003f05270 */
[----:B------:R-:W5:Y:S01]  /*160b0*/  MUFU.EX2 R53, R53 ;  /* 0x0000003500357308 */ /* 0x000f620000000800 */
[----:B------:R-:W-:-:S01]  /*160c0*/  FFMA.FTZ R99, R94, R13, -R95 ;  /* 0x0000000d5e637223 */ /* 0x000fc2000001085f */
[----:B------:R-:W-:-:S06]  /*160d0*/  FFMA.FTZ R98, R76, R13, -R95 ;  /* 0x0000000d4c627223 */ /* 0x000fcc000001085f */
[----:B------:R1:W-:Y:S01]  /*160e0*/  MUFU.EX2 R79, R87 ;  /* 0x00000057004f7308 */ /* 0x0003e20000000800 */
[----:B------:R-:W-:-:S07]  /*160f0*/  FFMA.FTZ R76, R80, R13, -R95 ;  /* 0x0000000d504c7223 */ /* 0x000fce000001085f */
[----:B------:R-:W5:Y:S01]  /*16100*/  MUFU.EX2 R118, R118 ;  /* 0x0000007600767308 */ /* 0x000f620000000800 */
[----:B-1----:R-:W-:-:S01]  /*16110*/  FFMA.FTZ R87, R96, R13, -R95 ;  /* 0x0000000d60577223 */ /* 0x002fc2000001085f */
[----:B------:R-:W-:Y:S01]  /*16120*/  FFMA.FTZ R96, R100, R13, -R95 ;  /* 0x0000000d64607223 */ /* 0x000fe2000001085f */
[----:B------:R-:W-:-:S04]  /*16130*/  IMAD.HI R100, R15, -0x6db6db6d, R14 ;  /* 0x924924930f647827 */ /* 0x000fc800078e020e */
[----:B------:R-:W-:Y:S01]  /*16140*/  FADD.FTZ R14, R36, R47 ;  /* 0x0000002f240e7221 */ /* 0x000fe20000010000 */
[----:B------:R-:W1:Y:S01]  /*16150*/  MUFU.EX2 R58, R58 ;  /* 0x0000003a003a7308 */ /* 0x000e620000000800 */
[----:B------:R-:W-:-:S02]  /*16160*/  FFMA.FTZ R80, R84, R13, -R95 ;  /* 0x0000000d54507223 */ /* 0x000fc4000001085f */
[----:B--2---:R-:W-:Y:S01]  /*16170*/  FADD.FTZ R113, R49, R14 ;  /* 0x0000000e31717221 */ /* 0x004fe20000010000 */
[----:B---3--:R-:W-:-:S04]  /*16180*/  FADD.FTZ R84, R37, R20 ;  /* 0x0000001425547221 */ /* 0x008fc80000010000 */
[----:B------:R-:W2:Y:S01]  /*16190*/  MUFU.EX2 R65, R65 ;  /* 0x0000004100417308 */ /* 0x000ea20000000800 */
[----:B------:R-:W-:-:S01]  /*161a0*/  FFMA.FTZ R120, R128, R13, -R95 ;  /* 0x0000000d80787223 */ /* 0x000fc2000001085f */
[----:B------:R-:W-:Y:S01]  /*161b0*/  SHF.R.U32.HI R115, RZ, 0x1f, R100 ;  /* 0x0000001fff737819 */ /* 0x000fe20000011664 */
[----:B------:R-:W-:-:S05]  /*161c0*/  FFMA.FTZ R15, R56, R13, -R95 ;  /* 0x0000000d380f7223 */ /* 0x000fca000001085f */
[----:B------:R-:W3:Y:S01]  /*161d0*/  MUFU.EX2 R55, R55 ;  /* 0x0000003700377308 */ /* 0x000ee20000000800 */
[----:B0-----:R-:W-:-:S01]  /*161e0*/  FADD.FTZ R56, R52, R113 ;  /* 0x0000007134387221 */ /* 0x001fc20000010000 */
[----:B----4-:R-:W-:-:S06]  /*161f0*/  FADD.FTZ R113, R97, R84 ;  /* 0x0000005461717221 */ /* 0x010fcc0000010000 */
[----:B------:R-:W0:Y:S01]  /*16200*/  MUFU.EX2 R114, R114 ;  /* 0x0000007200727308 */ /* 0x000e220000000800 */
[----:B------:R-:W-:-:S01]  /*16210*/  FFMA.FTZ R81, R104, R13, -R95 ;  /* 0x0000000d68517223 */ /* 0x000fc2000001085f */
[----:B------:R-:W-:Y:S01]  /*16220*/  LEA.HI.SX32 R14, R100, R115, 0x19 ;  /* 0x00000073640e7211 */ /* 0x000fe200078fcaff */
[----:B-----5:R-:W-:-:S05]  /*16230*/  FADD.FTZ R115, R53, R56 ;  /* 0x0000003835737221 */ /* 0x020fca0000010000 */
[----:B------:R-:W-:Y:S01]  /*16240*/  MUFU.EX2 R68, R68 ;  /* 0x0000004400447308 */ /* 0x000fe20000000800 */
[----:B------:R-:W-:-:S01]  /*16250*/  FADD.FTZ R84, R118, R113 ;  /* 0x0000007176547221 */ /* 0x000fc20000010000 */
[----:B------:R-:W-:-:S06]  /*16260*/  FFMA.FTZ R94, R126, R13, -R95 ;  /* 0x0000000d7e5e7223 */ /* 0x000fcc000001085f */
[----:B------:R-:W4:Y:S01]  /*16270*/  MUFU.EX2 R99, R99 ;  /* 0x0000006300637308 */ /* 0x000f220000000800 */
[----:B------:R-:W-:Y:S01]  /*16280*/  @!P0 IADD3 R0, R0, 0x2e840, RZ ;  /* 0x0002e84000008810 */ /* 0x000fe20007ffe0ff */
[----:B-1----:R-:W-:-:S06]  /*16290*/  FADD.FTZ R100, R58, R115 ;  /* 0x000000733a647221 */ /* 0x002fcc0000010000 */
[----:B------:R-:W1:Y:S01]  /*162a0*/  MUFU.EX2 R59, R59 ;  /* 0x0000003b003b7308 */ /* 0x000e620000000800 */
[----:B--2---:R-:W-:-:S01]  /*162b0*/  FADD.FTZ R113, R65, R84 ;  /* 0x0000005441717221 */ /* 0x004fc20000010000 */
[----:B------:R-:W-:-:S06]  /*162c0*/  FFMA.FTZ R101, R108, R13, -R95 ;  /* 0x0000000d6c657223 */ /* 0x000fcc000001085f */
[----:B------:R-:W2:Y:S01]  /*162d0*/  MUFU.EX2 R120, R120 ;  /* 0x0000007800787308 */ /* 0x000ea20000000800 */
[----:B------:R-:W-:Y:S01]  /*162e0*/  @!P0 PRMT R56, RZ, 0x654, R0 ;  /* 0x00000654ff388816 */ /* 0x000fe20000000000 */
[----:B---3--:R-:W-:-:S06]  /*162f0*/  FADD.FTZ R117, R55, R100 ;  /* 0x0000006437757221 */ /* 0x008fcc0000010000 */
[----:B------:R-:W3:Y:S01]  /*16300*/  MUFU.EX2 R82, R82 ;  /* 0x0000005200527308 */ /* 0x000ee20000000800 */
[----:B0-----:R-:W-:-:S01]  /*16310*/  FADD.FTZ R84, R114, R113 ;  /* 0x0000007172547221 */ /* 0x001fc20000010000 */
[----:B------:R-:W-:Y:S01]  /*16320*/  FFMA.FTZ R104, R62, R13, -R95 ;  /* 0x0000000d3e687223 */ /* 0x000fe2000001085f */
[----:B------:R0:W-:Y:S05]  /*16330*/  @!P0 SYNCS.ARRIVE.TRANS64.RED.A1T0 RZ, [R56+URZ], RZ ;  /* 0x000000ff38ff89a7 */ /* 0x0001ea000810043f */
[----:B------:R-:W5:Y:S01]  /*16340*/  MUFU.EX2 R81, R81 ;  /* 0x0000005100517308 */ /* 0x000f620000000800 */
[----:B----4-:R-:W-:-:S01]  /*16350*/  FADD.FTZ R113, R99, R84 ;  /* 0x0000005463717221 */ /* 0x010fc20000010000 */
[----:B0-----:R-:W-:-:S06]  /*16360*/  FFMA.FTZ R56, R60, R13, -R95 ;  /* 0x0000000d3c387223 */ /* 0x001fcc000001085f */
[----:B------:R-:W0:Y:S01]  /*16370*/  MUFU.EX2 R63, R63 ;  /* 0x0000003f003f7308 */ /* 0x000e220000000800 */
[----:B------:R-:W-:-:S01]  /*16380*/  FADD.FTZ R60, R68, R117 ;  /* 0x00000075443c7221 */ /* 0x000fc20000010000 */
[----:B------:R-:W-:-:S06]  /*16390*/  FFMA.FTZ R62, R112, R13, -R95 ;  /* 0x0000000d703e7223 */ /* 0x000fcc000001085f */
[----:B------:R-:W4:Y:S01]  /*163a0*/  MUFU.EX2 R94, R94 ;  /* 0x0000005e005e7308 */ /* 0x000f220000000800 */
[----:B-1----:R-:W-:-:S01]  /*163b0*/  FADD.FTZ R117, R59, R60 ;  /* 0x0000003c3b757221 */ /* 0x002fc20000010000 */
[----:B--2---:R-:W-:-:S06]  /*163c0*/  FADD.FTZ R84, R120, R113 ;  /* 0x0000007178547221 */ /* 0x004fcc0000010000 */
[----:B------:R-:W1:Y:S01]  /*163d0*/  MUFU.EX2 R102, R102 ;  /* 0x0000006600667308 */ /* 0x000e620000000800 */
[----:B------:R-:W-:-:S07]  /*163e0*/  FFMA.FTZ R83, R130, R13, -R95 ;  /* 0x0000000d82537223 */ /* 0x000fce000001085f */
[----:B------:R-:W2:Y:S01]  /*163f0*/  MUFU.EX2 R101, R101 ;  /* 0x0000006500657308 */ /* 0x000ea20000000800 */
[----:B------:R-:W-:-:S01]  /*16400*/  FFMA.FTZ R113, R78, R13, -R95 ;  /* 0x0000000d4e717223 */ /* 0x000fc2000001085f */
[----:B---3--:R-:W-:-:S06]  /*16410*/  FADD.FTZ R78, R82, R117 ;  /* 0x00000075524e7221 */ /* 0x008fcc0000010000 */
[----:B------:R-:W3:Y:S01]  /*16420*/  MUFU.EX2 R67, R67 ;  /* 0x0000004300437308 */ /* 0x000ee20000000800 */
[----:B-----5:R-:W-:-:S01]  /*16430*/  FADD.FTZ R119, R81, R84 ;  /* 0x0000005451777221 */ /* 0x020fc20000010000 */
[----:B------:R-:W-:-:S06]  /*16440*/  FFMA.FTZ R103, R116, R13, -R95 ;  /* 0x0000000d74677223 */ /* 0x000fcc000001085f */
[----:B------:R-:W5:Y:S01]  /*16450*/  MUFU.EX2 R104, R104 ;  /* 0x0000006800687308 */ /* 0x000f620000000800 */
[----:B0-----:R-:W-:-:S01]  /*16460*/  FADD.FTZ R121, R63, R78 ;  /* 0x0000004e3f797221 */ /* 0x001fc20000010000 */
[----:B----4-:R-:W-:-:S06]  /*16470*/  FADD.FTZ R84, R94, R119 ;  /* 0x000000775e547221 */ /* 0x010fcc0000010000 */
[----:B------:R-:W0:Y:S01]  /*16480*/  MUFU.EX2 R62, R62 ;  /* 0x0000003e003e7308 */ /* 0x000e220000000800 */
[----:B------:R-:W-:-:S01]  /*16490*/  FFMA.FTZ R108, R42, R13, -R95 ;  /* 0x0000000d2a6c7223 */ /* 0x000fc2000001085f */
[----:B-1----:R-:W-:Y:S01]  /*164a0*/  FADD.FTZ R100, R102, R121 ;  /* 0x0000007966647221 */ /* 0x002fe20000010000 */
[----:B--2---:R-:W-:-:S05]  /*164b0*/  FADD.FTZ R119, R101, R84 ;  /* 0x0000005465777221 */ /* 0x004fca0000010000 */
[----:B------:R-:W1:Y:S01]  /*164c0*/  MUFU.EX2 R83, R83 ;  /* 0x0000005300537308 */ /* 0x000e620000000800 */
[----:B------:R-:W-:-:S01]  /*164d0*/  FFMA.FTZ R42, R106, R13, -R95 ;  /* 0x0000000d6a2a7223 */ /* 0x000fc2000001085f */
[----:B---3--:R-:W-:-:S06]  /*164e0*/  FADD.FTZ R121, R67, R100 ;  /* 0x0000006443797221 */ /* 0x008fcc0000010000 */
[----:B------:R-:W2:Y:S01]  /*164f0*/  MUFU.EX2 R110, R110 ;  /* 0x0000006e006e7308 */ /* 0x000ea20000000800 */
[----:B-----5:R-:W-:-:S01]  /*16500*/  FADD.FTZ R119, R104, R119 ;  /* 0x0000007768777221 */ /* 0x020fc20000010000 */
[----:B------:R-:W-:-:S06]  /*16510*/  FFMA.FTZ R85, R90, R13, -R95 ;  /* 0x0000000d5a557223 */ /* 0x000fcc000001085f */
[----:B------:R-:W3:Y:S01]  /*16520*/  MUFU.EX2 R103, R103 ;  /* 0x0000006700677308 */ /* 0x000ee20000000800 */
[----:B------:R-:W-:-:S01]  /*16530*/  FADD.FTZ R100, R74, R121 ;  /* 0x000000794a647221 */ /* 0x000fc20000010000 */
[----:B0-----:R-:W-:-:S06]  /*16540*/  FADD.FTZ R84, R62, R119 ;  /* 0x000000773e547221 */ /* 0x001fcc0000010000 */
[----:B------:R-:W0:Y:S01]  /*16550*/  MUFU.EX2 R108, R108 ;  /* 0x0000006c006c7308 */ /* 0x000e220000000800 */
[----:B------:R-:W-:-:S01]  /*16560*/  FFMA.FTZ R105, R92, R13, -R95 ;  /* 0x0000000d5c697223 */ /* 0x000fc2000001085f */
[----:B------:R-:W-:Y:S01]  /*16570*/  FFMA.FTZ R64, R64, R13, -R95 ;  /* 0x0000000d40407223 */ /* 0x000fe2000001085f */
[----:B------:R-:W-:-:S05]  /*16580*/  FADD.FTZ R119, R3, R100 ;  /* 0x0000006403777221 */ /* 0x000fca0000010000 */
[----:B------:R-:W4:Y:S01]  /*16590*/  MUFU.EX2 R40, R40 ;  /* 0x0000002800287308 */ /* 0x000f220000000800 */
[----:B-1----:R-:W-:-:S01]  /*165a0*/  FADD.FTZ R84, R83, R84 ;  /* 0x0000005453547221 */ /* 0x002fc20000010000 */
[----:B------:R-:W-:-:S06]  /*165b0*/  FFMA.FTZ R106, R132, R13, -R95 ;  /* 0x0000000d846a7223 */ /* 0x000fcc000001085f */
[----:B------:R-:W1:Y:S01]  /*165c0*/  MUFU.EX2 R42, R42 ;  /* 0x0000002a002a7308 */ /* 0x000e620000000800 */
[----:B------:R-:W-:-:S07]  /*165d0*/  FFMA.FTZ R78, R12, R13, -R95 ;  /* 0x0000000d0c4e7223 */ /* 0x000fce000001085f */
[----:B------:R-:W5:Y:S08]  /*165e0*/  MUFU.EX2 R66, R66 ;  /* 0x0000004200427308 */ /* 0x000f700000000800 */
[----:B------:R-:W5:Y:S01]  /*165f0*/  MUFU.EX2 R85, R85 ;  /* 0x0000005500557308 */ /* 0x000f620000000800 */
[----:B------:R-:W-:-:S07]  /*16600*/  FFMA.FTZ R90, R134, R13, -R95 ;  /* 0x0000000d865a7223 */ /* 0x000fce000001085f */
[----:B------:R2:W-:Y:S08]  /*16610*/  MUFU.EX2 R12, R64 ;  /* 0x00000040000c7308 */ /* 0x0005f00000000800 */
[----:B------:R-:W5:Y:S01]  /*16620*/  MUFU.EX2 R105, R105 ;  /* 0x0000006900697308 */ /* 0x000f620000000800 */
[----:B--2---:R-:W-:-:S01]  /*16630*/  FADD.FTZ R64, R110, R119 ;  /* 0x000000776e407221 */ /* 0x004fc20000010000 */
[----:B---3--:R-:W-:-:S03]  /*16640*/  FADD.FTZ R119, R103, R84 ;  /* 0x0000005467777221 */ /* 0x008fc60000010000 */
[----:B------:R-:W-:Y:S01]  /*16650*/  FADD.FTZ R121, R21, R64 ;  /* 0x0000004015797221 */ /* 0x000fe20000010000 */
[----:B0-----:R-:W-:-:S02]  /*16660*/  FADD.FTZ R119, R108, R119 ;  /* 0x000000776c777221 */ /* 0x001fc40000010000 */
[----:B------:R-:W0:Y:S01]  /*16670*/  MUFU.EX2 R70, R70 ;  /* 0x0000004600467308 */ /* 0x000e220000000800 */
[----:B------:R-:W-:-:S01]  /*16680*/  FFMA.FTZ R64, R28, R13, -R95 ;  /* 0x0000000d1c407223 */ /* 0x000fc2000001085f */
[----:B----4-:R-:W-:Y:S01]  /*16690*/  FADD.FTZ R121, R40, R121 ;  /* 0x0000007928797221 */ /* 0x010fe20000010000 */
[----:B-1----:R-:W-:-:S05]  /*166a0*/  FADD.FTZ R28, R42, R119 ;  /* 0x000000772a1c7221 */ /* 0x002fca0000010000 */
[----:B------:R-:W1:Y:S01]  /*166b0*/  MUFU.EX2 R106, R106 ;  /* 0x0000006a006a7308 */ /* 0x000e620000000800 */
[----:B-----5:R-:W-:-:S01]  /*166c0*/  FADD.FTZ R84, R66, R121 ;  /* 0x0000007942547221 */ /* 0x020fc20000010000 */
[----:B------:R-:W-:-:S06]  /*166d0*/  FADD.FTZ R28, R85, R28 ;  /* 0x0000001c551c7221 */ /* 0x000fcc0000010000 */
[----:B------:R-:W2:Y:S01]  /*166e0*/  MUFU.EX2 R87, R87 ;  /* 0x0000005700577308 */ /* 0x000ea20000000800 */
[----:B------:R-:W-:-:S01]  /*166f0*/  FADD.FTZ R121, R69, R84 ;  /* 0x0000005445797221 */ /* 0x000fc20000010000 */
[----:B------:R-:W-:-:S06]  /*16700*/  FADD.FTZ R119, R105, R28 ;  /* 0x0000001c69777221 */ /* 0x000fcc0000010000 */
[----:B------:R-:W3:Y:S01]  /*16710*/  MUFU.EX2 R90, R90 ;  /* 0x0000005a005a7308 */ /* 0x000ee20000000800 */
[----:B------:R-:W-:-:S01]  /*16720*/  FFMA.FTZ R91, R138, R13, -R95 ;  /* 0x0000000d8a5b7223 */ /* 0x000fc2000001085f */
[----:B0-----:R-:W-:-:S06]  /*16730*/  FADD.FTZ R100, R70, R121 ;  /* 0x0000007946647221 */ /* 0x001fcc0000010000 */
[----:B------:R-:W0:Y:S01]  /*16740*/  MUFU.EX2 R86, R86 ;  /* 0x0000005600567308 */ /* 0x000e220000000800 */
[----:B-1----:R-:W-:-:S01]  /*16750*/  FADD.FTZ R84, R106, R119 ;  /* 0x000000776a547221 */ /* 0x002fc20000010000 */
[----:B------:R-:W-:-:S06]  /*16760*/  FFMA.FTZ R92, R140, R13, -R95 ;  /* 0x0000000d8c5c7223 */ /* 0x000fcc000001085f */
[----:B------:R-:W1:Y:S01]  /*16770*/  MUFU.EX2 R96, R96 ;  /* 0x0000006000607308 */ /* 0x000e620000000800 */
[----:B------:R-:W-:-:S01]  /*16780*/  FADD.FTZ R100, R71, R100 ;  /* 0x0000006447647221 */ /* 0x000fc20000010000 */
[----:B--2---:R-:W-:-:S06]  /*16790*/  FADD.FTZ R119, R87, R84 ;  /* 0x0000005457777221 */ /* 0x004fcc0000010000 */
[----:B------:R-:W2:Y:S01]  /*167a0*/  MUFU.EX2 R46, R46 ;  /* 0x0000002e002e7308 */ /* 0x000ea20000000800 */
[----:B------:R-:W-:-:S07]  /*167b0*/  F2FP.SATFINITE.E4M3.F32.PACK_AB_MERGE_C R227, R68, R55, RZ ;  /* 0x0000003744e3723e */ /* 0x000fce00048070ff */
[----:B------:R-:W4:Y:S01]  /*167c0*/  MUFU.EX2 R107, R107 ;  /* 0x0000006b006b7308 */ /* 0x000f220000000800 */
[----:B------:R-:W-:-:S01]  /*167d0*/  FADD.FTZ R55, R75, R100 ;  /* 0x000000644b377221 */ /* 0x000fc20000010000 */
[----:B---3--:R-:W-:-:S06]  /*167e0*/  FADD.FTZ R119, R90, R119 ;  /* 0x000000775a777221 */ /* 0x008fcc0000010000 */
[----:B------:R-:W3:Y:S01]  /*167f0*/  MUFU.EX2 R91, R91 ;  /* 0x0000005b005b7308 */ /* 0x000ee20000000800 */
[----:B------:R-:W-:-:S01]  /*16800*/  FFMA.FTZ R109, R142, R13, -R95 ;  /* 0x0000000d8e6d7223 */ /* 0x000fc2000001085f */
[----:B------:R-:W-:Y:S01]  /*16810*/  F2FP.SATFINITE.E4M3.F32.PACK_AB_MERGE_C R225, R52, R49, RZ ;  /* 0x0000003134e1723e */ /* 0x000fe200048070ff */
[----:B0-----:R-:W-:-:S05]  /*16820*/  FADD.FTZ R55, R86, R55 ;  /* 0x0000003756377221 */ /* 0x001fca0000010000 */
[----:B------:R-:W0:Y:S01]  /*16830*/  MUFU.EX2 R72, R72 ;  /* 0x0000004800487308 */ /* 0x000e220000000800 */
[----:B-1----:R-:W-:-:S07]  /*16840*/  FADD.FTZ R52, R96, R119 ;  /* 0x0000007760347221 */ /* 0x002fce0000010000 */
[----:B------:R-:W1:Y:S01]  /*16850*/  MUFU.EX2 R92, R92 ;  /* 0x0000005c005c7308 */ /* 0x000e620000000800 */
[----:B------:R-:W-:Y:S01]  /*16860*/  F2FP.SATFINITE.E4M3.F32.PACK_AB_MERGE_C R217, R69, R66, RZ ;  /* 0x0000004245d9723e */ /* 0x000fe200048070ff */
[----:B--2---:R-:W-:-:S06]  /*16870*/  FADD.FTZ R66, R46, R55 ;  /* 0x000000372e427221 */ /* 0x004fcc0000010000 */
[----:B------:R-:W2:Y:S01]  /*16880*/  MUFU.EX2 R73, R73 ;  /* 0x0000004900497308 */ /* 0x000ea20000000800 */
[----:B----4-:R-:W-:-:S01]  /*16890*/  FADD.FTZ R52, R107, R52 ;  /* 0x000000346b347221 */ /* 0x010fc20000010000 */
[----:B------:R-:W-:-:S06]  /*168a0*/  FFMA.FTZ R93, R144, R13, -R95 ;  /* 0x0000000d905d7223 */ /* 0x000fcc000001085f */
[----:B------:R-:W4:Y:S01]  /*168b0*/  MUFU.EX2 R98, R98 ;  /* 0x0000006200627308 */ /* 0x000f220000000800 */
[----:B------:R-:W-:Y:S01]  /*168c0*/  F2FP.SATFINITE.E4M3.F32.PACK_AB_MERGE_C R221, R102, R63, RZ ;  /* 0x0000003f66dd723e */ /* 0x000fe200048070ff */
[----:B------:R-:W-:-:S06]  /*168d0*/  FADD.FTZ R63, R79, R66 ;  /* 0x000000424f3f7221 */ /* 0x000fcc0000010000 */
[----:B------:R-:W5:Y:S01]  /*168e0*/  MUFU.EX2 R77, R77 ;  /* 0x0000004d004d7308 */ /* 0x000f620000000800 */
[----:B---3--:R-:W-:-:S07]  /*168f0*/  FADD.FTZ R55, R91, R52 ;  /* 0x000000345b377221 */ /* 0x008fce0000010000 */
[----:B------:R-:W3:Y:S01]  /*16900*/  MUFU.EX2 R109, R109 ;  /* 0x0000006d006d7308 */ /* 0x000ee20000000800 */
[----:B0-----:R-:W-:-:S01]  /*16910*/  FADD.FTZ R52, R72, R63 ;  /* 0x0000003f48347221 */ /* 0x001fc20000010000 */
[----:B-1----:R-:W-:-:S06]  /*16920*/  FADD.FTZ R55, R92, R55 ;  /* 0x000000375c377221 */ /* 0x002fcc0000010000 */
[----:B------:R-:W0:Y:S01]  /*16930*/  MUFU.EX2 R50, R50 ;  /* 0x0000003200327308 */ /* 0x000e220000000800 */
[----:B------:R-:W-:-:S07]  /*16940*/  FFMA.FTZ R111, R146, R13, -R95 ;  /* 0x0000000d926f7223 */ /* 0x000fce000001085f */
[----:B------:R-:W1:Y:S01]  /*16950*/  MUFU.EX2 R76, R76 ;  /* 0x0000004c004c7308 */ /* 0x000e620000000800 */
[C---:B--2---:R-:W-:Y:S01]  /*16960*/  F2FP.SATFINITE.E4M3.F32.PACK_AB_MERGE_C R213, R73.reuse, R72, RZ ;  /* 0x0000004849d5723e */ /* 0x044fe200048070ff */
[----:B------:R-:W-:Y:S01]  /*16970*/  FADD.FTZ R72, R73, R52 ;  /* 0x0000003449487221 */ /* 0x000fe20000010000 */
[----:B----4-:R-:W-:-:S05]  /*16980*/  FADD.FTZ R68, R98, R55 ;  /* 0x0000003762447221 */ /* 0x010fca0000010000 */
[----:B------:R-:W2:Y:S01]  /*16990*/  MUFU.EX2 R93, R93 ;  /* 0x0000005d005d7308 */ /* 0x000ea20000000800 */
[----:B-----5:R-:W-:-:S01]  /*169a0*/  FADD.FTZ R63, R77, R72 ;  /* 0x000000484d3f7221 */ /* 0x020fc20000010000 */
[----:B---3--:R-:W-:-:S06]  /*169b0*/  FADD.FTZ R55, R109, R68 ;  /* 0x000000446d377221 */ /* 0x008fcc0000010000 */
[----:B------:R-:W3:Y:S08]  /*169c0*/  MUFU.EX2 R152, R152 ;  /* 0x0000009800987308 */ /* 0x000ef00000000800 */
[----:B------:R-:W4:Y:S01]  /*169d0*/  MUFU.EX2 R80, R80 ;  /* 0x0000005000507308 */ /* 0x000f220000000800 */
[----:B------:R-:W-:-:S01]  /*169e0*/  FFMA.FTZ R148, R148, R13, -R95 ;  /* 0x0000000d94947223 */ /* 0x000fc2000001085f */
[----:B0-----:R-:W-:-:S06]  /*169f0*/  FADD.FTZ R72, R50, R63 ;  /* 0x0000003f32487221 */ /* 0x001fcc0000010000 */
[----:B------:R-:W0:Y:S01]  /*16a00*/  MUFU.EX2 R54, R54 ;  /* 0x0000003600367308 */ /* 0x000e220000000800 */
[----:B-1----:R-:W-:-:S07]  /*16a10*/  FADD.FTZ R68, R76, R55 ;  /* 0x000000374c447221 */ /* 0x002fce0000010000 */
[----:B------:R-:W1:Y:S01]  /*16a20*/  MUFU.EX2 R111, R111 ;  /* 0x0000006f006f7308 */ /* 0x000e620000000800 */
[----:B------:R-:W-:-:S01]  /*16a30*/  FADD.FTZ R69, R57, R72 ;  /* 0x0000004839457221 */ /* 0x000fc20000010000 */
[----:B------:R-:W-:-:S06]  /*16a40*/  FFMA.FTZ R115, R150, R13, -R95 ;  /* 0x0000000d96737223 */ /* 0x000fcc000001085f */
[----:B------:R-:W5:Y:S01]  /*16a50*/  MUFU.EX2 R61, R61 ;  /* 0x0000003d003d7308 */ /* 0x000f620000000800 */
[----:B--2---:R-:W-:-:S07]  /*16a60*/  FADD.FTZ R63, R93, R68 ;  /* 0x000000445d3f7221 */ /* 0x004fce0000010000 */
[----:B------:R-:W2:Y:S01]  /*16a70*/  MUFU.EX2 R15, R15 ;  /* 0x0000000f000f7308 */ /* 0x000ea20000000800 */
[----:B------:R-:W-:Y:S01]  /*16a80*/  F2FP.SATFINITE.E4M3.F32.PACK_AB_MERGE_C R225, R47, R36, R225 ;  /* 0x000000242fe1723e */ /* 0x000fe200048070e1 */
[----:B---3--:R-:W-:Y:S01]  /*16a90*/  FADD.FTZ R69, R152, R69 ;  /* 0x0000004598457221 */ /* 0x008fe20000010000 */
[----:B----4-:R-:W-:-:S05]  /*16aa0*/  FADD.FTZ R36, R80, R63 ;  /* 0x0000003f50247221 */ /* 0x010fca0000010000 */
[----:B------:R-:W3:Y:S01]  /*16ab0*/  MUFU.EX2 R0, R148 ;  /* 0x0000009400007308 */ /* 0x000ee20000000800 */
[----:B0-----:R-:W-:-:S01]  /*16ac0*/  FADD.FTZ R68, R54, R69 ;  /* 0x0000004536447221 */ /* 0x001fc20000010000 */
[----:B-1----:R-:W-:-:S06]  /*16ad0*/  FADD.FTZ R36, R111, R36 ;  /* 0x000000246f247221 */ /* 0x002fcc0000010000 */
[----:B------:R-:W0:Y:S08]  /*16ae0*/  MUFU.EX2 R160, R160 ;  /* 0x000000a000a07308 */ /* 0x000e300000000800 */
[----:B------:R-:W1:Y:S01]  /*16af0*/  MUFU.EX2 R56, R56 ;  /* 0x0000003800387308 */ /* 0x000e620000000800 */
[----:B------:R-:W-:Y:S01]  /*16b00*/  F2FP.SATFINITE.E4M3.F32.PACK_AB_MERGE_C R227, R58, R53, R227 ;  /* 0x000000353ae3723e */ /* 0x000fe200048070e3 */
[----:B-----5:R-:W-:-:S06]  /*16b10*/  FADD.FTZ R68, R61, R68 ;  /* 0x000000443d447221 */ /* 0x020fcc0000010000 */
[----:B------:R-:W4:Y:S01]  /*16b20*/  MUFU.EX2 R26, R26 ;  /* 0x0000001a001a7308 */ /* 0x000f220000000800 */
[----:B--2---:R-:W-:-:S07]  /*16b30*/  FADD.FTZ R53, R15, R36 ;  /* 0x000000240f357221 */ /* 0x004fce0000010000 */
[----:B------:R-:W2:Y:S01]  /*16b40*/  MUFU.EX2 R115, R115 ;  /* 0x0000007300737308 */ /* 0x000ea20000000800 */
[----:B------:R-:W-:-:S01]  /*16b50*/  FFMA.FTZ R60, R154, R13, -R95 ;  /* 0x0000000d9a3c7223 */ /* 0x000fc2000001085f */
[----:B------:R-:W-:Y:S01]  /*16b60*/  F2FP.SATFINITE.E4M3.F32.PACK_AB_MERGE_C R215, R152, R57, RZ ;  /* 0x0000003998d7723e */ /* 0x000fe200048070ff */
[----:B------:R-:W-:-:S05]  /*16b70*/  FADD.FTZ R57, R41, R68 ;  /* 0x0000004429397221 */ /* 0x000fca0000010000 */
[----:B------:R-:W5:Y:S01]  /*16b80*/  MUFU.EX2 R27, R27 ;  /* 0x0000001b001b7308 */ /* 0x000f620000000800 */
[----:B------:R-:W-:-:S01]  /*16b90*/  FFMA.FTZ R117, R156, R13, -R95 ;  /* 0x0000000d9c757223 */ /* 0x000fc2000001085f */
[----:B---3--:R-:W-:Y:S01]  /*16ba0*/  FADD.FTZ R53, R0, R53 ;  /* 0x0000003500357221 */ /* 0x008fe20000010000 */
[----:B0-----:R-:W-:-:S05]  /*16bb0*/  FADD.FTZ R57, R160, R57 ;  /* 0x00000039a0397221 */ /* 0x001fca0000010000 */
[----:B------:R-:W0:Y:S01]  /*16bc0*/  MUFU.EX2 R24, R24 ;  /* 0x0000001800187308 */ /* 0x000e220000000800 */
[----:B-1----:R-:W-:-:S07]  /*16bd0*/  FADD.FTZ R36, R56, R53 ;  /* 0x0000003538247221 */ /* 0x002fce0000010000 */
[----:B------:R-:W1:Y:S01]  /*16be0*/  MUFU.EX2 R113, R113 ;  /* 0x0000007100717308 */ /* 0x000e620000000800 */
[----:B------:R-:W-:Y:S01]  /*16bf0*/  F2FP.SATFINITE.E4M3.F32.PACK_AB_MERGE_C R217, R40, R21, R217 ;  /* 0x0000001528d9723e */ /* 0x000fe200048070d9 */
[----:B----4-:R-:W-:Y:S01]  /*16c00*/  FADD.FTZ R40, R26, R57 ;  /* 0x000000391a287221 */ /* 0x010fe20000010000 */
[----:B--2---:R-:W-:-:S05]  /*16c10*/  F2FP.SATFINITE.E4M3.F32.PACK_AB_MERGE_C R56, R115, R56, RZ ;  /* 0x000000387338723e */ /* 0x004fca00048070ff */
[----:B------:R-:W2:Y:S01]  /*16c20*/  MUFU.EX2 R25, R25 ;  /* 0x0000001900197308 */ /* 0x000ea20000000800 */
[----:B------:R-:W-:-:S07]  /*16c30*/  FADD.FTZ R115, R115, R36 ;  /* 0x0000002473737221 */ /* 0x000fce0000010000 */
[----:B------:R-:W3:Y:S01]  /*16c40*/  MUFU.EX2 R60, R60 ;  /* 0x0000003c003c7308 */ /* 0x000ee20000000800 */
[----:B------:R-:W-:Y:S01]  /*16c50*/  F2FP.SATFINITE.E4M3.F32.PACK_AB_MERGE_C R209, R160, R41, RZ ;  /* 0x00000029a0d1723e */ /* 0x000fe200048070ff */
[----:B------:R-:W-:Y:S01]  /*16c60*/  FFMA.FTZ R158, R158, R13, -R95 ;  /* 0x0000000d9e9e7223 */ /* 0x000fe2000001085f */
[----:B-----5:R-:W-:-:S05]  /*16c70*/  FADD.FTZ R41, R27, R40 ;  /* 0x000000281b297221 */ /* 0x020fca0000010000 */
[----:B------:R-:W4:Y:S01]  /*16c80*/  MUFU.EX2 R117, R117 ;  /* 0x0000007500757308 */ /* 0x000f220000000800 */
[----:B------:R-:W-:-:S01]  /*16c90*/  FADD.FTZ R36, R12, R115 ;  /* 0x000000730c247221 */ /* 0x000fc20000010000 */
[----:B------:R-:W-:Y:S01]  /*16ca0*/  FFMA.FTZ R192, R192, R13, -R95 ;  /* 0x0000000dc0c07223 */ /* 0x000fe2000001085f */
[----:B0-----:R-:W-:-:S05]  /*16cb0*/  FADD.FTZ R40, R24, R41 ;  /* 0x0000002918287221 */ /* 0x001fca0000010000 */
[----:B------:R-:W0:Y:S01]  /*16cc0*/  MUFU.EX2 R29, R29 ;  /* 0x0000001d001d7308 */ /* 0x000e220000000800 */
[----:B-1----:R-:W-:-:S07]  /*16cd0*/  FADD.FTZ R41, R113, R36 ;  /* 0x0000002471297221 */ /* 0x002fce0000010000 */
[----:B------:R-:W1:Y:S01]  /*16ce0*/  MUFU.EX2 R28, R78 ;  /* 0x0000004e001c7308 */ /* 0x000e620000000800 */
[----:B------:R-:W-:Y:S01]  /*16cf0*/  F2FP.SATFINITE.E4M3.F32.PACK_AB_MERGE_C R223, R110, R3, RZ ;  /* 0x000000036edf723e */ /* 0x000fe200048070ff */
[----:B------:R-:W-:Y:S01]  /*16d00*/  FFMA.FTZ R194, R194, R13, -R95 ;  /* 0x0000000dc2c27223 */ /* 0x000fe2000001085f */
[----:B--2---:R-:W-:-:S05]  /*16d10*/  F2FP.SATFINITE.E4M3.F32.PACK_AB_MERGE_C R211, R25, R24, RZ ;  /* 0x0000001819d3723e */ /* 0x004fca00048070ff */
[----:B------:R-:W2:Y:S01]  /*16d20*/  MUFU.EX2 R30, R30 ;  /* 0x0000001e001e7308 */ /* 0x000ea20000000800 */
[----:B---3--:R-:W-:-:S07]  /*16d30*/  FADD.FTZ R24, R60, R41 ;  /* 0x000000293c187221 */ /* 0x008fce0000010000 */
[----:B------:R-:W3:Y:S01]  /*16d40*/  MUFU.EX2 R49, R158 ;  /* 0x0000009e00317308 */ /* 0x000ee20000000800 */
[----:B------:R-:W-:-:S01]  /*16d50*/  FFMA.FTZ R196, R196, R13, -R95 ;  /* 0x0000000dc4c47223 */ /* 0x000fc2000001085f */
[----:B------:R-:W-:-:S06]  /*16d60*/  FADD.FTZ R40, R25, R40 ;  /* 0x0000002819287221 */ /* 0x000fcc0000010000 */
[----:B------:R-:W-:Y:S01]  /*16d70*/  MUFU.EX2 R31, R31 ;  /* 0x0000001f001f7308 */ /* 0x000fe20000000800 */
[----:B----4-:R-:W-:-:S07]  /*16d80*/  F2FP.SATFINITE.E4M3.F32.PACK_AB_MERGE_C R60, R117, R60, RZ ;  /* 0x0000003c753c723e */ /* 0x010fce00048070ff */
[----:B------:R-:W4:Y:S01]  /*16d90*/  MUFU.EX2 R48, R48 ;  /* 0x0000003000307308 */ /* 0x000f220000000800 */
[----:B------:R-:W-:-:S07]  /*16da0*/  FADD.FTZ R117, R117, R24 ;  /* 0x0000001875757221 */ /* 0x000fce0000010000 */
[----:B------:R-:W5:Y:S01]  /*16db0*/  MUFU.EX2 R3, R192 ;  /* 0x000000c000037308 */ /* 0x000f620000000800 */
[----:B------:R-:W-:-:S01]  /*16dc0*/  FFMA.FTZ R198, R198, R13, -R95 ;  /* 0x0000000dc6c67223 */ /* 0x000fc2000001085f */
[----:B0-----:R-:W-:Y:S01]  /*16dd0*/  FADD.FTZ R25, R29, R40 ;  /* 0x000000281d197221 */ /* 0x001fe20000010000 */
[----:B-1----:R-:W-:-:S05]  /*16de0*/  FADD.FTZ R24, R28, R117 ;  /* 0x000000751c187221 */ /* 0x002fca0000010000 */
[----:B------:R-:W0:Y:S01]  /*16df0*/  MUFU.EX2 R66, R194 ;  /* 0x000000c200427308 */ /* 0x000e220000000800 */
[----:B------:R-:W-:-:S01]  /*16e00*/  FFMA.FTZ R200, R200, R13, -R95 ;  /* 0x0000000dc8c87223 */ /* 0x000fc2000001085f */
[----:B------:R-:W-:-:S06]  /*16e10*/  F2FP.SATFINITE.E4M3.F32.PACK_AB_MERGE_C R211, R27, R26, R211 ;  /* 0x0000001a1bd3723e */ /* 0x000fcc00048070d3 */
[----:B------:R-:W-:Y:S01]  /*16e20*/  MUFU.EX2 R35, R35 ;  /* 0x0000002300237308 */ /* 0x000fe20000000800 */
[----:B--2---:R-:W-:-:S07]  /*16e30*/  FADD.FTZ R26, R30, R25 ;  /* 0x000000191e1a7221 */ /* 0x004fce0000010000 */
[----:B------:R-:W1:Y:S01]  /*16e40*/  MUFU.EX2 R168, R168 ;  /* 0x000000a800a87308 */ /* 0x000e620000000800 */
[----:B---3--:R-:W-:-:S07]  /*16e50*/  FADD.FTZ R24, R49, R24 ;  /* 0x0000001831187221 */ /* 0x008fce0000010000 */
[----:B------:R-:W2:Y:S01]  /*16e60*/  MUFU.EX2 R33, R33 ;  /* 0x0000002100217308 */ /* 0x000ea20000000800 */
[----:B------:R-:W-:-:S07]  /*16e70*/  FFMA.FTZ R162, R162, R13, -R95 ;  /* 0x0000000da2a27223 */ /* 0x000fce000001085f */
[----:B------:R-:W3:Y:S01]  /*16e80*/  MUFU.EX2 R52, R196 ;  /* 0x000000c400347308 */ /* 0x000ee20000000800 */
[----:B----4-:R-:W-:Y:S01]  /*16e90*/  F2FP.SATFINITE.E4M3.F32.PACK_AB_MERGE_C R205, R48, R31, RZ ;  /* 0x0000001f30cd723e */ /* 0x010fe200048070ff */
[----:B------:R-:W-:-:S06]  /*16ea0*/  FADD.FTZ R31, R31, R26 ;  /* 0x0000001a1f1f7221 */ /* 0x000fcc0000010000 */
[----:B------:R-:W4:Y:S01]  /*16eb0*/  MUFU.EX2 R34, R34 ;  /* 0x0000002200227308 */ /* 0x000f220000000800 */
[----:B-----5:R-:W-:-:S01]  /*16ec0*/  FADD.FTZ R27, R3, R24 ;  /* 0x00000018031b7221 */ /* 0x020fc20000010000 */
[----:B------:R-:W-:-:S06]  /*16ed0*/  FFMA.FTZ R202, R202, R13, -R95 ;  /* 0x0000000dcaca7223 */ /* 0x000fcc000001085f */
[----:B------:R-:W5:Y:S01]  /*16ee0*/  MUFU.EX2 R55, R198 ;  /* 0x000000c600377308 */ /* 0x000f620000000800 */
[----:B------:R-:W-:Y:S01]  /*16ef0*/  F2FP.SATFINITE.E4M3.F32.PACK_AB_MERGE_C R224, R118, R97, RZ ;  /* 0x0000006176e0723e */ /* 0x000fe200048070ff */
[----:B------:R-:W-:Y:S01]  /*16f00*/  FADD.FTZ R48, R48, R31 ;  /* 0x0000001f30307221 */ /* 0x000fe20000010000 */
[----:B0-----:R-:W-:-:S05]  /*16f10*/  FADD.FTZ R27, R66, R27 ;  /* 0x0000001b421b7221 */ /* 0x001fca0000010000 */
[----:B------:R-:W0:Y:S01]  /*16f20*/  MUFU.EX2 R200, R200 ;  /* 0x000000c800c87308 */ /* 0x000e220000000800 */
[----:B------:R-:W-:Y:S01]  /*16f30*/  F2FP.SATFINITE.E4M3.F32.PACK_AB_MERGE_C R24, R66, R3, RZ ;  /* 0x000000034218723e */ /* 0x000fe200048070ff */
[----:B------:R-:W-:Y:S01]  /*16f40*/  FFMA.FTZ R164, R164, R13, -R95 ;  /* 0x0000000da4a47223 */ /* 0x000fe2000001085f */
[----:B-1----:R-:W-:-:S05]  /*16f50*/  F2FP.SATFINITE.E4M3.F32.PACK_AB_MERGE_C R207, R168, R35, RZ ;  /* 0x00000023a8cf723e */ /* 0x002fca00048070ff */
[----:B------:R-:W1:Y:S01]  /*16f60*/  MUFU.EX2 R47, R162 ;  /* 0x000000a2002f7308 */ /* 0x000e620000000800 */
[----:B------:R-:W-:Y:S01]  /*16f70*/  F2FP.SATFINITE.E4M3.F32.PACK_AB_MERGE_C R224, R20, R37, R224 ;  /* 0x0000002514e0723e */ /* 0x000fe200048070e0 */
[----:B--2---:R-:W-:Y:S01]  /*16f80*/  FADD.FTZ R3, R33, R48 ;  /* 0x0000003021037221 */ /* 0x004fe20000010000 */
[----:B---3--:R-:W-:-:S05]  /*16f90*/  FADD.FTZ R20, R52, R27 ;  /* 0x0000001b34147221 */ /* 0x008fca0000010000 */
[----:B------:R-:W-:Y:S01]  /*16fa0*/  MUFU.EX2 R43, R43 ;  /* 0x0000002b002b7308 */ /* 0x000fe20000000800 */
[C---:B----4-:R-:W-:Y:S01]  /*16fb0*/  F2FP.SATFINITE.E4M3.F32.PACK_AB_MERGE_C R207, R34.reuse, R33, R207 ;  /* 0x0000002122cf723e */ /* 0x050fe200048070cf */
[----:B------:R-:W-:-:S06]  /*16fc0*/  FADD.FTZ R34, R34, R3 ;  /* 0x0000000322227221 */ /* 0x000fcc0000010000 */
[----:B------:R-:W2:Y:S01]  /*16fd0*/  MUFU.EX2 R170, R170 ;  /* 0x000000aa00aa7308 */ /* 0x000ea20000000800 */
[----:B------:R-:W-:-:S01]  /*16fe0*/  FFMA.FTZ R166, R166, R13, -R95 ;  /* 0x0000000da6a67223 */ /* 0x000fc2000001085f */
[----:B-----5:R-:W-:-:S06]  /*16ff0*/  FADD.FTZ R27, R55, R20 ;  /* 0x00000014371b7221 */ /* 0x020fcc0000010000 */
[----:B------:R-:W3:Y:S08]  /*17000*/  MUFU.EX2 R39, R39 ;  /* 0x0000002700277308 */ /* 0x000ef00000000800 */
[----:B------:R-:W4:Y:S01]  /*17010*/  MUFU.EX2 R202, R202 ;  /* 0x000000ca00ca7308 */ /* 0x000f220000000800 */
[----:B------:R-:W-:-:S07]  /*17020*/  FADD.FTZ R35, R35, R34 ;  /* 0x0000002223237221 */ /* 0x000fce0000010000 */
[----:B------:R-:W5:Y:S01]  /*17030*/  MUFU.EX2 R38, R38 ;  /* 0x0000002600267308 */ /* 0x000f620000000800 */
[----:B0-----:R-:W-:-:S07]  /*17040*/  FADD.FTZ R20, R200, R27 ;  /* 0x0000001bc8147221 */ /* 0x001fce0000010000 */
[----:B------:R-:W0:Y:S01]  /*17050*/  MUFU.EX2 R21, R164 ;  /* 0x000000a400157308 */ /* 0x000e220000000800 */
[----:B------:R-:W-:-:S01]  /*17060*/  FADD.FTZ R168, R168, R35 ;  /* 0x00000023a8a87221 */ /* 0x000fc20000010000 */
[----:B-1----:R-:W-:Y:S01]  /*17070*/  F2FP.SATFINITE.E4M3.F32.PACK_AB_MERGE_C R200, R47, R200, RZ ;  /* 0x000000c82fc8723e */ /* 0x002fe200048070ff */
[----:B------:R-:W-:-:S05]  /*17080*/  FFMA.FTZ R32, R32, R13, -R95 ;  /* 0x0000000d20207223 */ /* 0x000fca000001085f */
[----:B------:R-:W1:Y:S01]  /*17090*/  MUFU.EX2 R64, R64 ;  /* 0x0000004000407308 */ /* 0x000e620000000800 */
[----:B------:R-:W-:-:S01]  /*170a0*/  FADD.FTZ R47, R47, R20 ;  /* 0x000000142f2f7221 */ /* 0x000fc20000010000 */
[----:B--2---:R-:W-:-:S06]  /*170b0*/  F2FP.SATFINITE.E4M3.F32.PACK_AB_MERGE_C R26, R170, R43, RZ ;  /* 0x0000002baa1a723e */ /* 0x004fcc00048070ff */
[----:B------:R-:W2:Y:S01]  /*170c0*/  MUFU.EX2 R25, R166 ;  /* 0x000000a600197308 */ /* 0x000ea20000000800 */
[----:B---3--:R-:W-:-:S01]  /*170d0*/  FADD.FTZ R27, R39, R168 ;  /* 0x000000a8271b7221 */ /* 0x008fc20000010000 */
[----:B----4-:R-:W-:Y:S01]  /*170e0*/  FADD.FTZ R20, R202, R47 ;  /* 0x0000002fca147221 */ /* 0x010fe20000010000 */
[----:B------:R-:W-:-:S01]  /*170f0*/  FFMA.FTZ R204, R204, R13, -R95 ;  /* 0x0000000dcccc7223 */ /* 0x000fc2000001085f */
[-CC-:B------:R-:W-:Y:S01]  /*17100*/  FFMA.FTZ R206, R206, R13.reuse, -R95.reuse ;  /* 0x0000000dcece7223 */ /* 0x180fe2000001085f */
[----:B------:R-:W-:-:S01]  /*17110*/  FFMA.FTZ R95, R208, R13, -R95 ;  /* 0x0000000dd05f7223 */ /* 0x000fc2000001085f */
[C---:B-----5:R-:W-:Y:S02]  /*17120*/  F2FP.SATFINITE.E4M3.F32.PACK_AB_MERGE_C R201, R38.reuse, R39, R26 ;  /* 0x0000002726c9723e */ /* 0x060fe4000480701a */
[----:B------:R-:W-:Y:S01]  /*17130*/  MUFU.EX2 R51, R51 ;  /* 0x0000003300337308 */ /* 0x000fe20000000800 */
[----:B------:R-:W-:-:S01]  /*17140*/  FADD.FTZ R38, R38, R27 ;  /* 0x0000001b26267221 */ /* 0x000fc20000010000 */
[----:B0-----:R-:W-:-:S06]  /*17150*/  FADD.FTZ R27, R21, R20 ;  /* 0x00000014151b7221 */ /* 0x001fcc0000010000 */
[----:B------:R-:W-:Y:S01]  /*17160*/  MUFU.EX2 R234, R234 ;  /* 0x000000ea00ea7308 */ /* 0x000fe20000000800 */
[----:B------:R-:W-:-:S07]  /*17170*/  F2FP.SATFINITE.E4M3.F32.PACK_AB_MERGE_C R208, R0, R15, R56 ;  /* 0x0000000f00d0723e */ /* 0x000fce0004807038 */
[----:B------:R-:W0:Y:S01]  /*17180*/  MUFU.EX2 R45, R45 ;  /* 0x0000002d002d7308 */ /* 0x000e220000000800 */
[----:B-1----:R-:W-:-:S07]  /*17190*/  FADD.FTZ R0, R64, R27 ;  /* 0x0000001b40007221 */ /* 0x002fce0000010000 */
[----:B------:R-:W1:Y:S01]  /*171a0*/  MUFU.EX2 R32, R32 ;  /* 0x0000002000207308 */ /* 0x000e620000000800 */
[----:B--2---:R-:W-:Y:S01]  /*171b0*/  F2FP.SATFINITE.E4M3.F32.PACK_AB_MERGE_C R64, R25, R64, RZ ;  /* 0x000000401940723e */ /* 0x004fe200048070ff */
[----:B------:R-:W-:Y:S01]  /*171c0*/  FADD.FTZ R43, R43, R38 ;  /* 0x000000262b2b7221 */ /* 0x000fe20000010000 */
[----:B------:R-:W-:-:S05]  /*171d0*/  VIMNMX R112, RZ, R14, !PT ;  /* 0x0000000eff707248 */ /* 0x000fca0007fe0100 */
[----:B------:R-:W2:Y:S01]  /*171e0*/  MUFU.EX2 R44, R44 ;  /* 0x0000002c002c7308 */ /* 0x000ea20000000800 */
[----:B------:R-:W-:-:S07]  /*171f0*/  F2FP.SATFINITE.E4M3.F32.PACK_AB_MERGE_C R202, R21, R202, R64 ;  /* 0x000000ca15ca723e */ /* 0x000fce0004807040 */
[----:B------:R-:W3:Y:S01]  /*17200*/  MUFU.EX2 R3, R204 ;  /* 0x000000cc00037308 */ /* 0x000ee20000000800 */
[----:B------:R-:W-:-:S01]  /*17210*/  FADD.FTZ R170, R170, R43 ;  /* 0x0000002baaaa7221 */ /* 0x000fc20000010000 */
[----:B------:R-:W-:-:S06]  /*17220*/  VIADD R21, R137, 0xfffffffe ;  /* 0xfffffffe89157836 */ /* 0x000fcc0000000000 */
[----:B------:R-:W-:Y:S01]  /*17230*/  MUFU.EX2 R206, R206 ;  /* 0x000000ce00ce7308 */ /* 0x000fe20000000800 */
[----:B------:R4:W-:Y:S07]  /*17240*/  STL [R1+0x50], R112 ;  /* 0x0000507001007387 */ /* 0x0009ee0000100800 */
[----:B------:R-:W5:Y:S01]  /*17250*/  MUFU.EX2 R95, R95 ;  /* 0x0000005f005f7308 */ /* 0x000f620000000800 */
[----:B------:R-:W-:-:S01]  /*17260*/  FADD.FTZ R25, R25, R0 ;  /* 0x0000000019197221 */ /* 0x000fc20000010000 */
[----:B------:R-:W-:Y:S01]  /*17270*/  F2FP.SATFINITE.E4M3.F32.PACK_AB_MERGE_C R210, R113, R12, R60 ;  /* 0x0000000c71d2723e */ /* 0x000fe2000480703c */
[----:B0-----:R-:W-:-:S01]  /*17280*/  FADD.FTZ R15, R45, R170 ;  /* 0x000000aa2d0f7221 */ /* 0x001fc20000010000 */
[----:B------:R-:W-:Y:S01]  /*17290*/  F2FP.SATFINITE.E4M3.F32.PACK_AB_MERGE_C R12, R234, R51, RZ ;  /* 0x00000033ea0c723e */ /* 0x000fe200048070ff */
[----:B-1----:R-:W-:-:S01]  /*172a0*/  FADD.FTZ R0, R32, R25 ;  /* 0x0000001920007221 */ /* 0x002fc20000010000 */
[----:B------:R-:W-:-:S02]  /*172b0*/  ISETP.GE.AND P0, PT, R21, R112, PT ;  /* 0x000000701500720c */ /* 0x000fc40003f06270 */
[C---:B--2---:R-:W-:Y:S01]  /*172c0*/  F2FP.SATFINITE.E4M3.F32.PACK_AB_MERGE_C R203, R44.reuse, R45, R12 ;  /* 0x0000002d2ccb723e */ /* 0x044fe2000480700c */
[----:B------:R-:W-:Y:S01]  /*172d0*/  FADD.FTZ R44, R44, R15 ;  /* 0x0000000f2c2c7221 */ /* 0x000fe20000010000 */
[----:B---3--:R-:W-:-:S01]  /*172e0*/  FADD.FTZ R15, R3, R0 ;  /* 0x00000000030f7221 */ /* 0x008fc20000010000 */
[----:B------:R-:W-:Y:S02]  /*172f0*/  F2FP.SATFINITE.E4M3.F32.PACK_AB_MERGE_C R96, R107, R96, RZ ;  /* 0x000000606b60723e */ /* 0x000fe400048070ff */
[----:B------:R-:W-:Y:S02]  /*17300*/  F2FP.SATFINITE.E4M3.F32.PACK_AB_MERGE_C R200, R55, R52, R200 ;  /* 0x0000003437c8723e */ /* 0x000fe400048070c8 */
[----:B-----5:R-:W-:Y:S01]  /*17310*/  F2FP.SATFINITE.E4M3.F32.PACK_AB_MERGE_C R0, R95, R206, RZ ;  /* 0x000000ce5f00723e */ /* 0x020fe200048070ff */
[----:B------:R-:W-:-:S01]  /*17320*/  FADD.FTZ R206, R206, R15 ;  /* 0x0000000fcece7221 */ /* 0x000fc20000010000 */
[----:B------:R-:W-:Y:S01]  /*17330*/  F2FP.SATFINITE.E4M3.F32.PACK_AB_MERGE_C R218, R90, R87, R96 ;  /* 0x000000575ada723e */ /* 0x000fe20004807060 */
[----:B------:R-:W-:-:S01]  /*17340*/  FADD.FTZ R51, R51, R44 ;  /* 0x0000002c33337221 */ /* 0x000fc20000010000 */
[----:B------:R-:W-:Y:S01]  /*17350*/  F2FP.SATFINITE.E4M3.F32.PACK_AB_MERGE_C R219, R86, R75, RZ ;  /* 0x0000004b56db723e */ /* 0x000fe200048070ff */
[----:B------:R-:W-:Y:S01]  /*17360*/  IMAD.MOV.U32 R87, RZ, RZ, RZ ;  /* 0x000000ffff577224 */ /* 0x000fe200078e00ff */
[----:B------:R-:W-:-:S02]  /*17370*/  F2FP.SATFINITE.E4M3.F32.PACK_AB_MERGE_C R226, R120, R99, RZ ;  /* 0x0000006378e2723e */ /* 0x000fc400048070ff */
[----:B------:R-:W-:Y:S02]  /*17380*/  F2FP.SATFINITE.E4M3.F32.PACK_AB_MERGE_C R220, R104, R101, RZ ;  /* 0x0000006568dc723e */ /* 0x000fe400048070ff */
[----:B------:R-:W-:Y:S02]  /*17390*/  F2FP.SATFINITE.E4M3.F32.PACK_AB_MERGE_C R103, R108, R103, RZ ;  /* 0x000000676c67723e */ /* 0x000fe400048070ff */
[----:B------:R-:W-:Y:S02]  /*173a0*/  F2FP.SATFINITE.E4M3.F32.PACK_AB_MERGE_C R105, R106, R105, RZ ;  /* 0x000000696a69723e */ /* 0x000fe400048070ff */
[----:B------:R-:W-:Y:S02]  /*173b0*/  F2FP.SATFINITE.E4M3.F32.PACK_AB_MERGE_C R80, R111, R80, RZ ;  /* 0x000000506f50723e */ /* 0x000fe400048070ff */
[----:B------:R-:W-:Y:S01]  /*173c0*/  F2FP.SATFINITE.E4M3.F32.PACK_AB_MERGE_C R0, R3, R32, R0 ;  /* 0x000000200300723e */ /* 0x000fe20004807000 */
[----:B------:R-:W-:Y:S01]  /*173d0*/  FADD.FTZ R235, R95, R206 ;  /* 0x000000ce5feb7221 */ /* 0x000fe20000010000 */
[----:B------:R-:W-:Y:S01]  /*173e0*/  F2FP.SATFINITE.E4M3.F32.PACK_AB_MERGE_C R98, R109, R98, RZ ;  /* 0x000000626d62723e */ /* 0x000fe200048070ff */
[----:B------:R-:W-:Y:S01]  /*173f0*/  IMAD.MOV.U32 R206, RZ, RZ, R200 ;  /* 0x000000ffffce7224 */ /* 0x000fe200078e00c8 */
[----:B------:R-:W-:Y:S01]  /*17400*/  F2FP.SATFINITE.E4M3.F32.PACK_AB_MERGE_C R221, R82, R59, R221 ;  /* 0x0000003b52dd723e */ /* 0x000fe200048070dd */
[----:B------:R-:W-:Y:S01]  /*17410*/  FADD.FTZ R234, R234, R51 ;  /* 0x00000033eaea7221 */ /* 0x000fe20000010000 */
        /* <DEDUP_REMOVED lines=76> */
[----:B------:R-:W-:Y:S02]  /*178e0*/  IMAD.MOV.U32 R24, RZ, RZ, R87 ;  /* 0x000000ffff187224 */ /* 0x000fe400078e0057 */
[----:B------:R-:W-:Y:S01]  /*178f0*/  IMAD.MOV.U32 R202, RZ, RZ, R0 ;  /* 0x000000ffffca7224 */ /* 0x000fe200078e0000 */
[----:B----4-:R-:W-:Y:S06]  /*17900*/  @!P0 BRA `(.L_x_7629) ;  /* 0x00000060000c8947 */ /* 0x010fec0003800000 */
        /* <DEDUP_REMOVED lines=36> */
.L_x_7640:
        /* <DEDUP_REMOVED lines=9> */
.L_x_7631:
        /* <DEDUP_REMOVED lines=8> */
.L_x_7632:
[----:B------:R-:W-:Y:S04]  /*17c60*/  BSSY B0, `(.L_x_7630) ;  /* 0x0000004000007945 */ /* 0x000fe80003800000 */
[----:B-1----:R-:W-:Y:S05]  /*17c70*/  @P2 BRA `(.L_x_7633) ;  /* 0x0000000000082947 */ /* 0x002fea0003800000 */
[----:B------:R-:W1:Y:S02]  /*17c80*/  SYNCS.PHASECHK.TRANS64.TRYWAIT P2, [R3+URZ+0x2e830], R12 ;  /* 0x02e8300c030075a7 */ /* 0x000e64000804017f */
[----:B-1----:R-:W-:Y:S05]  /*17c90*/  @!P2 BRA `(.L_x_7634) ;  /* 0x000001540038a947 */ /* 0x002fea0003800000 */
.L_x_7633:
[----:B------:R-:W-:Y:S05]  /*17ca0*/  BSYNC B0 ;  /* 0x0000000000007941 */ /* 0x000fea0003800000 */
.L_x_7630:
[----:B01----:R-:W2:Y:S01]  /*17cb0*/  LDL R12, [R1+0x58] ;  /* 0x00005800010c7983 */ /* 0x003ea20000100800 */
[----:B------:R-:W-:Y:S05]  /*17cc0*/  WARPSYNC.ALL ;  /* 0x0000000000007948 */ /* 0x000fea0003800000 */
[----:B------:R-:W0:Y:S01]  /*17cd0*/  S2R R3, SR_TID.X ;  /* 0x0000000000037919 */ /* 0x000e220000002100 */
[----:B------:R-:W-:Y:S01]  /*17ce0*/  IMAD.MOV.U32 R15, RZ, RZ, 0x40000040 ;  /* 0x40000040ff0f7424 */ /* 0x000fe200078e00ff */
[----:B------:R-:W-:Y:S01]  /*17cf0*/  MOV R89, 0x40000040 ;  /* 0x4000004000597802 */ /* 0x000fe20000000f00 */
[----:B------:R-:W-:Y:S01]  /*17d00*/  IMAD.MOV.U32 R91, RZ, RZ, 0x40000040 ;  /* 0x40000040ff5b7424 */ /* 0x000fe200078e00ff */
[----:B------:R-:W-:Y:S01]  /*17d10*/  STL [R1+0xf4], R30 ;  /* 0x0000f41e01007387 */ /* 0x000fe20000100800 */
[----:B------:R-:W-:Y:S01]  /*17d20*/  IMAD.MOV.U32 R13, RZ, RZ, 0x40000040 ;  /* 0x40000040ff0d7424 */ /* 0x000fe200078e00ff */
[----:B------:R-:W-:-:S02]  /*17d30*/  R2UR UR35, R15 ;  /* 0x000000000f2372ca */ /* 0x000fc400000e0000 */
[----:B------:R-:W-:Y:S01]  /*17d40*/  R2UR UR17, R91 ;  /* 0x000000005b1172ca */ /* 0x000fe200000e0000 */
[----:B------:R-:W-:Y:S01]  /*17d50*/  STL [R1+0xf0], R29 ;  /* 0x0000f01d01007387 */ /* 0x000fe20000100800 */
[----:B------:R-:W-:Y:S01]  /*17d60*/  R2UR UR19, R13 ;  /* 0x000000000d1372ca */ /* 0x000fe200000e0000 */
[----:B------:R-:W-:Y:S01]  /*17d70*/  IMAD.MOV.U32 R13, RZ, RZ, 0x40000040 ;  /* 0x40000040ff0d7424 */ /* 0x000fe200078e00ff */
[----:B------:R-:W-:Y:S01]  /*17d80*/  R2UR UR43, R89 ;  /* 0x00000000592b72ca */ /* 0x000fe200000e0000 */
[----:B------:R-:W-:Y:S01]  /*17d90*/  STL [R1+0xec], R28 ;  /* 0x0000ec1c01007387 */ /* 0x000fe20000100800 */
[----:B------:R-:W-:Y:S02]  /*17da0*/  R2UR UR25, R15 ;  /* 0x000000000f1972ca */ /* 0x000fe400000e0000 */
[C---:B------:R-:W-:Y:S01]  /*17db0*/  R2UR UR5, R89.reuse ;  /* 0x00000000590572ca */ /* 0x040fe200000e0000 */
[----:B------:R-:W-:Y:S01]  /*17dc0*/  STL [R1+0xe8], R27 ;  /* 0x0000e81b01007387 */ /* 0x000fe20000100800 */
[----:B------:R-:W-:-:S02]  /*17dd0*/  R2UR UR7, R89 ;  /* 0x00000000590772ca */ /* 0x000fc400000e0000 */
[----:B------:R-:W-:Y:S01]  /*17de0*/  R2UR UR9, R91 ;  /* 0x000000005b0972ca */ /* 0x000fe200000e0000 */
[----:B------:R1:W-:Y:S01]  /*17df0*/  STL [R1+0xe4], R26 ;  /* 0x0000e41a01007387 */ /* 0x0003e20000100800 */
[----:B------:R-:W-:Y:S02]  /*17e00*/  R2UR UR11, R15 ;  /* 0x000000000f0b72ca */ /* 0x000fe400000e0000 */
[C---:B------:R-:W-:Y:S01]  /*17e10*/  R2UR UR59, R89.reuse ;  /* 0x00000000593b72ca */ /* 0x040fe200000e0000 */
[----:B------:R-:W-:Y:S01]  /*17e20*/  STL [R1+0xe0], R25 ;  /* 0x0000e01901007387 */ /* 0x000fe20000100800 */
[----:B------:R-:W-:Y:S02]  /*17e30*/  R2UR UR29, R89 ;  /* 0x00000000591d72ca */ /* 0x000fe400000e0000 */
[----:B------:R-:W-:Y:S01]  /*17e40*/  R2UR UR13, R15 ;  /* 0x000000000f0d72ca */ /* 0x000fe200000e0000 */
[----:B------:R3:W-:Y:S01]  /*17e50*/  STL [R1+0xdc], R24 ;  /* 0x0000dc1801007387 */ /* 0x0007e20000100800 */
[----:B------:R-:W-:-:S02]  /*17e60*/  R2UR UR15, R91 ;  /* 0x000000005b0f72ca */ /* 0x000fc400000e0000 */
[----:B0-----:R-:W-:Y:S01]  /*17e70*/  SHF.R.U32.HI R14, RZ, 0x7, R3 ;  /* 0x00000007ff0e7819 */ /* 0x001fe20000011603 */
[----:B------:R-:W-:Y:S01]  /*17e80*/  VIADD R3, R232, 0x1 ;  /* 0x00000001e8037836 */ /* 0x000fe20000000000 */
[----:B------:R-:W-:Y:S01]  /*17e90*/  STL [R1+0xd8], R23 ;  /* 0x0000d81701007387 */ /* 0x000fe20000100800 */
[----:B-1----:R-:W-:Y:S01]  /*17ea0*/  MOV R26, UR43 ;  /* 0x0000002b001a7c02 */ /* 0x002fe20008000f00 */
[----:B------:R-:W-:Y:S01]  /*17eb0*/  UMOV UR43, UR25 ;  /* 0x00000019002b7c82 */ /* 0x000fe20008000000 */
[----:B------:R-:W-:Y:S01]  /*17ec0*/  VIADD R92, R14, 0x8 ;  /* 0x000000080e5c7836 */ /* 0x000fe20000000000 */
[C---:B------:R-:W-:Y:S01]  /*17ed0*/  ISETP.NE.AND P2, PT, R3.reuse, 0x2, PT ;  /* 0x000000020300780c */ /* 0x040fe20003f45270 */
[----:B------:R0:W-:Y:S01]  /*17ee0*/  STL [R1+0xd4], R22 ;  /* 0x0000d41601007387 */ /* 0x0001e20000100800 */
[----:B---3--:R-:W-:Y:S01]  /*17ef0*/  MOV R24, UR35 ;  /* 0x0000002300187c02 */ /* 0x008fe20008000f00 */
[----:B------:R-:W-:Y:S01]  /*17f00*/  UMOV UR35, UR17 ;  /* 0x0000001100237c82 */ /* 0x000fe20008000000 */
[----:B------:R-:W-:Y:S01]  /*17f10*/  SEL R3, R3, RZ, P2 ;  /* 0x000000ff03037207 */ /* 0x000fe20001000000 */
[----:B------:R1:W-:Y:S01]  /*17f20*/  BAR.SYNC.DEFER_BLOCKING R92, 0x100 ;  /* 0x0004005c0000751d */ /* 0x0003e20000010000 */
[----:B------:R-:W-:-:S02]  /*17f30*/  R2UR UR17, R5 ;  /* 0x00000000051172ca */ /* 0x000fc400000e0000 */
[----:B------:R-:W-:Y:S02]  /*17f40*/  MOV R94, UR43 ;  /* 0x0000002b005e7c02 */ /* 0x000fe40008000f00 */
[----:B------:R-:W-:Y:S01]  /*17f50*/  MOV R96, UR35 ;  /* 0x0000002300607c02 */ /* 0x000fe20008000f00 */
[----:B------:R-:W-:Y:S01]  /*17f60*/  UMOV UR43, UR5 ;  /* 0x00000005002b7c82 */ /* 0x000fe20008000000 */
[C---:B------:R-:W-:Y:S01]  /*17f70*/  R2UR UR5, R5.reuse ;  /* 0x00000000050572ca */ /* 0x040fe200000e0000 */
[----:B------:R-:W-:Y:S01]  /*17f80*/  UMOV UR35, UR9 ;  /* 0x0000000900237c82 */ /* 0x000fe20008000000 */
[----:B------:R-:W-:Y:S01]  /*17f90*/  R2UR UR9, R5 ;  /* 0x00000000050972ca */ /* 0x000fe200000e0000 */
[----:B------:R-:W-:Y:S01]  /*17fa0*/  STL [R1+0xd0], R21 ;  /* 0x0000d01501007387 */ /* 0x000fe20000100800 */
[----:B0-----:R-:W-:Y:S01]  /*17fb0*/  MOV R22, UR59 ;  /* 0x0000003b00167c02 */ /* 0x001fe20008000f00 */
[----:B------:R-:W-:Y:S01]  /*17fc0*/  UMOV UR59, UR29 ;  /* 0x0000001d003b7c82 */ /* 0x000fe20008000000 */
[----:B------:R-:W-:Y:S01]  /*17fd0*/  R2UR UR31, R15 ;  /* 0x000000000f1f72ca */ /* 0x000fe200000e0000 */
[----:B------:R-:W-:Y:S01]  /*17fe0*/  STL [R1+0xcc], R20 ;  /* 0x0000cc1401007387 */ /* 0x000fe20000100800 */
[----:B------:R-:W-:Y:S01]  /*17ff0*/  MOV R30, UR59 ;  /* 0x0000003b001e7c02 */ /* 0x000fe20008000f00 */
[----:B------:R-:W-:Y:S01]  /*18000*/  UMOV UR59, UR13 ;  /* 0x0000000d003b7c82 */ /* 0x000fe20008000000 */
[----:B------:R-:W-:Y:S01]  /*18010*/  R2UR UR13, R5 ;  /* 0x00000000050d72ca */ /* 0x000fe200000e0000 */
[----:B------:R-:W-:Y:S01]  /*18020*/  STL [R1+0xc8], R19 ;  /* 0x0000c81301007387 */ /* 0x000fe20000100800 */
[----:B------:R-:W-:-:S02]  /*18030*/  R2UR UR21, R89 ;  /* 0x00000000591572ca */ /* 0x000fc400000e0000 */
[----:B------:R-:W-:Y:S01]  /*18040*/  R2UR UR23, R89 ;  /* 0x00000000591772ca */ /* 0x000fe200000e0000 */
[----:B------:R0:W-:Y:S01]  /*18050*/  STL [R1+0xc4], R18 ;  /* 0x0000c41201007387 */ /* 0x0001e20000100800 */
[----:B------:R-:W-:Y:S01]  /*18060*/  R2UR UR27, R15 ;  /* 0x000000000f1b72ca */ /* 0x000fe200000e0000 */
[----:B------:R-:W-:Y:S01]  /*18070*/  WARPGROUP.ARRIVE ;  /* 0x00000000000079c5 */ /* 0x000fe20000000000 */
[----:B------:R-:W-:Y:S01]  /*18080*/  R2UR UR25, R5 ;  /* 0x00000000051972ca */ /* 0x000fe200000e0000 */
[----:B------:R3:W-:Y:S01]  /*18090*/  STL [R1+0xc0], R17 ;  /* 0x0000c01101007387 */ /* 0x0007e20000100800 */
[C---:B------:R-:W-:Y:S02]  /*180a0*/  R2UR UR47, R15.reuse ;  /* 0x000000000f2f72ca */ /* 0x040fe400000e0000 */
[----:B------:R-:W-:Y:S01]  /*180b0*/  R2UR UR55, R15 ;  /* 0x000000000f3772ca */ /* 0x000fe200000e0000 */
[----:B------:R-:W-:Y:S01]  /*180c0*/  IMAD.MOV.U32 R15, RZ, RZ, 0x40000040 ;  /* 0x40000040ff0f7424 */ /* 0x000fe200078e00ff */
[----:B------:R-:W-:Y:S01]  /*180d0*/  R2UR UR51, R89 ;  /* 0x00000000593372ca */ /* 0x000fe200000e0000 */
[----:B------:R-:W-:Y:S01]  /*180e0*/  IMAD.MOV.U32 R89, RZ, RZ, 0x40000040 ;  /* 0x40000040ff597424 */ /* 0x000fe200078e00ff */
[----:B0-----:R-:W-:Y:S01]  /*180f0*/  MOV R18, UR39 ;  /* 0x0000002700127c02 */ /* 0x001fe20008000f00 */
[----:B------:R0:W-:Y:S01]  /*18100*/  STL [R1+0xbc], R16 ;  /* 0x0000bc1001007387 */ /* 0x0001e20000100800 */
[----:B------:R-:W-:-:S02]  /*18110*/  R2UR UR39, R91 ;  /* 0x000000005b2772ca */ /* 0x000fc400000e0000 */
[----:B---3--:R-:W-:Y:S01]  /*18120*/  MOV R17, UR38 ;  /* 0x0000002600117c02 */ /* 0x008fe20008000f00 */
[----:B------:R3:W-:Y:S01]  /*18130*/  STL [R1+0xb8], R2 ;  /* 0x0000b80201007387 */ /* 0x0007e20000100800 */
[----:B------:R-:W-:Y:S02]  /*18140*/  R2UR UR40, R4 ;  /* 0x00000000042872ca */ /* 0x000fe400000e0000 */
[----:B------:R-:W-:Y:S02]  /*18150*/  R2UR UR41, R5 ;  /* 0x00000000052972ca */ /* 0x000fe400000e0000 */
[C---:B------:R-:W-:Y:S02]  /*18160*/  R2UR UR32, R10.reuse ;  /* 0x000000000a2072ca */ /* 0x040fe400000e0000 */
[----:B------:R-:W-:Y:S02]  /*18170*/  R2UR UR33, R11 ;  /* 0x000000000b2172ca */ /* 0x000fe400000e0000 */
[----:B------:R-:W-:-:S02]  /*18180*/  R2UR UR56, R10 ;  /* 0x000000000a3872ca */ /* 0x000fc400000e0000 */
[----:B------:R-:W-:Y:S01]  /*18190*/  MOV R20, UR39 ;  /* 0x0000002700147c02 */ /* 0x000fe20008000f00 */
[----:B------:R-:W-:Y:S01]  /*181a0*/  UMOV UR39, UR31 ;  /* 0x0000001f00277c82 */ /* 0x000fe20008000000 */
[----:B------:R-:W-:Y:S02]  /*181b0*/  R2UR UR31, R13 ;  /* 0x000000000d1f72ca */ /* 0x000fe400000e0000 */
[----:B------:R-:W-:Y:S01]  /*181c0*/  MOV R28, UR39 ;  /* 0x00000027001c7c02 */ /* 0x000fe20008000f00 */
[----:B------:R-:W-:Y:S01]  /*181d0*/  UMOV UR39, UR21 ;  /* 0x0000001500277c82 */ /* 0x000fe20008000000 */
[----:B------:R-:W-:Y:S02]  /*181e0*/  R2UR UR21, R5 ;  /* 0x00000000051572ca */ /* 0x000fe400000e0000 */
[----:B------:R-:W-:Y:S02]  /*181f0*/  R2UR UR57, R11 ;  /* 0x000000000b3972ca */ /* 0x000fe400000e0000 */
[----:B0-----:R-:W-:-:S02]  /*18200*/  MOV R16, UR37 ;  /* 0x0000002500107c02 */ /* 0x001fc40008000f00 */
[----:B---3--:R-:W-:Y:S02]  /*18210*/  MOV R2, UR36 ;  /* 0x0000002400027c02 */ /* 0x008fe40008000f00 */
[----:B------:R-:W-:Y:S02]  /*18220*/  R2UR UR36, R10 ;  /* 0x000000000a2472ca */ /* 0x000fe400000e0000 */
[----:B------:R-:W-:Y:S01]  /*18230*/  R2UR UR37, R11 ;  /* 0x000000000b2572ca */ /* 0x000fe200000e0000 */
[----:B--2---:R-:W-:-:S04]  /*18240*/  IMAD R12, R3, 0x700, R12 ;  /* 0x00000700030c7824 */ /* 0x004fc800078e020c */
        /* <DEDUP_REMOVED lines=23> */
[----:B------:R-:W-:Y:S01]  /*183c0*/  VIADD R88, R12, 0x202 ;  /* 0x000002020c587836 */ /* 0x000fe20000000000 */
[----:B------:R-:W-:Y:S02]  /*183d0*/  R2UR UR38, R90 ;  /* 0x000000005a2672ca */ /* 0x000fe400000e0000 */
[----:B------:R-:W-:Y:S01]  /*183e0*/  R2UR UR30, R14 ;  /* 0x000000000e1e72ca */ /* 0x000fe200000e0000 */
[----:B------:R-:W-:Y:S01]  /*183f0*/  VIADD R14, R12, 0x204 ;  /* 0x000002040c0e7836 */ /* 0x000fe20000000000 */
[----:B------:R-:W-:Y:S01]  /*18400*/  R2UR UR20, R88 ;  /* 0x00000000581472ca */ /* 0x000fe200000e0000 */
[----:B------:R-:W-:-:S03]  /*18410*/  VIADD R88, R12, 0x502 ;  /* 0x000005020c587836 */ /* 0x000fc60000000000 */
[----:B------:R-:W-:Y:S01]  /*18420*/  R2UR UR34, R14 ;  /* 0x000000000e2272ca */ /* 0x000fe200000e0000 */
[----:B------:R-:W-:Y:S01]  /*18430*/  VIADD R14, R12, 0x404 ;  /* 0x000004040c0e7836 */ /* 0x000fe20000000000 */
[----:B------:R-:W-:Y:S01]  /*18440*/  R2UR UR28, R88 ;  /* 0x00000000581c72ca */ /* 0x000fe200000e0000 */
[----:B------:R-:W-:Y:S02]  /*18450*/  VIADD R88, R12, 0x104 ;  /* 0x000001040c587836 */ /* 0x000fe40000000000 */
[----:B------:R-:W-:Y:S02]  /*18460*/  MOV R19, UR38 ;  /* 0x0000002600137c02 */ /* 0x000fe40008000f00 */
[----:B------:R-:W-:Y:S01]  /*18470*/  UMOV UR38, UR30 ;  /* 0x0000001e00267c82 */ /* 0x000fe20008000000 */
[----:B------:R-:W-:Y:S01]  /*18480*/  R2UR UR58, R88 ;  /* 0x00000000583a72ca */ /* 0x000fe200000e0000 */
[----:B------:R-:W-:Y:S01]  /*18490*/  VIADD R88, R12, 0x304 ;  /* 0x000003040c587836 */ /* 0x000fe20000000000 */
[----:B------:R-:W-:Y:S01]  /*184a0*/  MOV R27, UR38 ;  /* 0x00000026001b7c02 */ /* 0x000fe20008000f00 */
[----:B------:R-:W-:Y:S01]  /*184b0*/  UMOV UR38, UR20 ;  /* 0x0000001400267c82 */ /* 0x000fe20008000000 */
[----:B------:R-:W-:-:S02]  /*184c0*/  R2UR UR20, R4 ;  /* 0x00000000041472ca */ /* 0x000fc400000e0000 */
[----:B------:R-:W-:Y:S01]  /*184d0*/  MOV R23, UR34 ;  /* 0x0000002200177c02 */ /* 0x000fe20008000f00 */
[----:B------:R-:W-:Y:S01]  /*184e0*/  UMOV UR34, UR16 ;  /* 0x0000001000227c82 */ /* 0x000fe20008000000 */
[----:B------:R-:W-:Y:S02]  /*184f0*/  R2UR UR16, R4 ;  /* 0x00000000041072ca */ /* 0x000fe400000e0000 */
[----:B------:R-:W-:Y:S02]  /*18500*/  R2UR UR42, R88 ;  /* 0x00000000582a72ca */ /* 0x000fe400000e0000 */
[----:B------:R-:W-:Y:S01]  /*18510*/  MOV R95, UR34 ;  /* 0x00000022005f7c02 */ /* 0x000fe20008000f00 */
[----:B------:R-:W-:Y:S01]  /*18520*/  UMOV UR34, UR8 ;  /* 0x0000000800227c82 */ /* 0x000fe20008000000 */
[----:B------:R-:W-:Y:S02]  /*18530*/  R2UR UR8, R4 ;  /* 0x00000000040872ca */ /* 0x000fe400000e0000 */
[----:B------:R-:W-:Y:S01]  /*18540*/  MOV R21, UR58 ;  /* 0x0000003a00157c02 */ /* 0x000fe20008000f00 */
[----:B------:R-:W-:Y:S01]  /*18550*/  UMOV UR58, UR28 ;  /* 0x0000001c003a7c82 */ /* 0x000fe20008000000 */
[----:B------:R-:W-:Y:S01]  /*18560*/  R2UR UR46, R14 ;  /* 0x000000000e2e72ca */ /* 0x000fe200000e0000 */
[----:B------:R-:W-:Y:S01]  /*18570*/  VIADD R14, R12, 0x604 ;  /* 0x000006040c0e7836 */ /* 0x000fe20000000000 */
[----:B------:R-:W-:Y:S01]  /*18580*/  MOV R29, UR58 ;  /* 0x0000003a001d7c02 */ /* 0x000fe20008000f00 */
[----:B------:R-:W-:Y:S01]  /*18590*/  QGMMA.64x32x32.F32.E4M3.E4M3 R184, gdesc[UR16], RZ, !UPT, gsb0 ;  /* 0x0060000010b879f3 */ /* 0x000fe2000c0008ff */
[----:B------:R-:W-:Y:S01]  /*185a0*/  UMOV UR58, UR12 ;  /* 0x0000000c003a7c82 */ /* 0x000fe20008000000 */
[----:B------:R-:W-:Y:S01]  /*185b0*/  MOV R25, UR42 ;  /* 0x0000002a00197c02 */ /* 0x000fe20008000f00 */
[----:B------:R-:W-:Y:S01]  /*185c0*/  UMOV UR42, UR24 ;  /* 0x00000018002a7c82 */ /* 0x000fe20008000000 */
[----:B------:R-:W-:-:S02]  /*185d0*/  R2UR UR12, R4 ;  /* 0x00000000040c72ca */ /* 0x000fc400000e0000 */
[----:B------:R-:W-:Y:S01]  /*185e0*/  MOV R93, UR42 ;  /* 0x0000002a005d7c02 */ /* 0x000fe20008000f00 */
[----:B------:R-:W-:Y:S01]  /*185f0*/  UMOV UR42, UR4 ;  /* 0x00000004002a7c82 */ /* 0x000fe20008000000 */
[C---:B------:R-:W-:Y:S02]  /*18600*/  R2UR UR4, R4.reuse ;  /* 0x00000000040472ca */ /* 0x040fe400000e0000 */
[----:B------:R-:W-:Y:S01]  /*18610*/  R2UR UR24, R4 ;  /* 0x00000000041872ca */ /* 0x000fe200000e0000 */
[----:B------:R-:W-:Y:S01]  /*18620*/  IMAD.MOV.U32 R13, RZ, RZ, R93 ;  /* 0x000000ffff0d7224 */ /* 0x000fe200078e005d */
[----:B------:R-:W-:Y:S02]  /*18630*/  IADD3 R88, R12, 0x504, RZ ;  /* 0x000005040c587810 */ /* 0x000fe40007ffe0ff */
[----:B------:R-:W-:Y:S01]  /*18640*/  R2UR UR54, R14 ;  /* 0x000000000e3672ca */ /* 0x000fe200000e0000 */
[----:B------:R-:W-:Y:S01]  /*18650*/  VIADD R14, R12, 0x106 ;  /* 0x000001060c0e7836 */ /* 0x000fe20000000000 */
[----:B------:R-:W-:Y:S01]  /*18660*/  R2UR UR50, R88 ;  /* 0x00000000583272ca */ /* 0x000fe200000e0000 */
[----:B------:R-:W-:Y:S01]  /*18670*/  VIADD R88, R12, 0x6 ;  /* 0x000000060c587836 */ /* 0x000fe20000000000 */
[----:B------:R-:W-:-:S02]  /*18680*/  WARPGROUP.DEPBAR.LE gsb0, 0x0 ;  /* 0x00008000000079c5 */ /* 0x000fc40000010000 */
        /* <DEDUP_REMOVED lines=11> */
[----:B------:R-:W-:Y:S01]  /*18740*/  R2UR UR11, R15 ;  /* 0x000000000f0b72ca */ /* 0x000fe200000e0000 */
[----:B------:R-:W-:-:S03]  /*18750*/  IMAD.MOV.U32 R15, RZ, RZ, 0x40000040 ;  /* 0x40000040ff0f7424 */ /* 0x000fc600078e00ff */
[----:B------:R-:W-:Y:S01]  /*18760*/  R2UR UR18, R14 ;  /* 0x000000000e1272ca */ /* 0x000fe200000e0000 */
[----:B------:R-:W-:Y:S01]  /*18770*/  VIADD R14, R12, 0x506 ;  /* 0x000005060c0e7836 */ /* 0x000fe20000000000 */
[----:B------:R-:W-:Y:S01]  /*18780*/  R2UR UR19, R15 ;  /* 0x000000000f1372ca */ /* 0x000fe200000e0000 */
[----:B------:R-:W-:Y:S01]  /*18790*/  IMAD.MOV.U32 R15, RZ, RZ, 0x40000040 ;  /* 0x40000040ff0f7424 */ /* 0x000fe200078e00ff */
[----:B------:R-:W-:Y:S02]  /*187a0*/  WARPGROUP.DEPBAR.LE gsb0, 0x0 ;  /* 0x00008000000079c5 */ /* 0x000fe40000010000 */
[----:B------:R-:W-:-:S06]  /*187b0*/  WARPGROUP.ARRIVE ;  /* 0x00000000000079c5 */ /* 0x000fcc0000000000 */
[----:B------:R-:W-:Y:S01]  /*187c0*/  QGMMA.64x32x32.F32.E4M3.E4M3 R136, gdesc[UR12], RZ, !UPT, gsb0 ;  /* 0x006000000c8879f3 */ /* 0x000fe2000c0008ff */
[----:B------:R-:W-:Y:S02]  /*187d0*/  R2UR UR14, R88 ;  /* 0x00000000580e72ca */ /* 0x000fe400000e0000 */
[C---:B------:R-:W-:Y:S01]  /*187e0*/  IADD3 R88, R12.reuse, 0x406, RZ ;  /* 0x000004060c587810 */ /* 0x040fe20007ffe0ff */
[----:B------:R-:W-:Y:S01]  /*187f0*/  VIADD R12, R12, 0x606 ;  /* 0x000006060c0c7836 */ /* 0x000fe20000000000 */
[----:B------:R-:W-:Y:S01]  /*18800*/  R2UR UR15, R89 ;  /* 0x00000000590f72ca */ /* 0x000fe200000e0000 */
[----:B------:R-:W-:-:S03]  /*18810*/  IMAD.MOV.U32 R89, RZ, RZ, 0x40000040 ;  /* 0x40000040ff597424 */ /* 0x000fc600078e00ff */
[----:B------:R-:W-:Y:S02]  /*18820*/  R2UR UR30, R12 ;  /* 0x000000000c1e72ca */ /* 0x000fe400000e0000 */
[----:B------:R-:W-:Y:S01]  /*18830*/  MOV R12, R94 ;  /* 0x0000005e000c7202 */ /* 0x000fe20000000f00 */
        /* <DEDUP_REMOVED lines=8> */
[----:B------:R-:W-:Y:S01]  /*188c0*/  R2UR UR26, R14 ;  /* 0x000000000e1a72ca */ /* 0x000fe200000e0000 */
[----:B------:R-:W-:Y:S01]  /*188d0*/  IMAD.MOV.U32 R14, RZ, RZ, R96 ;  /* 0x000000ffff0e7224 */ /* 0x000fe200078e0060 */
[----:B------:R-:W-:Y:S01]  /*188e0*/  R2UR UR27, R15 ;  /* 0x000000000f1b72ca */ /* 0x000fe200000e0000 */
[----:B------:R-:W-:Y:S01]  /*188f0*/  IMAD.MOV.U32 R15, RZ, RZ, R95 ;  /* 0x000000ffff0f7224 */ /* 0x000fe200078e005f */
[----:B------:R-:W-:Y:S02]  /*18900*/  WARPGROUP.DEPBAR.LE gsb0, 0x0 ;  /* 0x00008000000079c5 */ /* 0x000fe40000010000 */
[----:B-1----:R-:W-:-:S06]  /*18910*/  WARPGROUP.ARRIVE ;  /* 0x00000000000079c5 */ /* 0x002fcc0000000000 */
[----:B------:R-:W-:Y:S01]  /*18920*/  QGMMA.64x32x32.F32.E4M3.E4M3 R88, gdesc[UR40], RZ, !UPT, gsb0 ;  /* 0x00600000285879f3 */ /* 0x000fe2000c0008ff */
        /* <DEDUP_REMOVED lines=106> */
[----:B------:R-:W-:Y:S02]  /*18fd0*/  R2UR UR38, R17 ;  /* 0x00000000112672ca */ /* 0x000fe400000e0000 */
[----:B------:R-:W-:Y:S01]  /*18fe0*/  R2UR UR37, R16 ;  /* 0x00000000102572ca */ /* 0x000fe200000e0000 */
[----:B------:R0:W5:Y:S01]  /*18ff0*/  LDL.LU R17, [R1+0xc0] ;  /* 0x0000c00001117983 */ /* 0x0001620000300800 */
[----:B------:R-:W-:-:S03]  /*19000*/  R2UR UR36, R2 ;  /* 0x00000000022472ca */ /* 0x000fc600000e0000 */
[----:B------:R0:W5:Y:S04]  /*19010*/  LDL.LU R16, [R1+0xbc] ;  /* 0x0000bc0001107983 */ /* 0x0001680000300800 */
        /* <DEDUP_REMOVED lines=23> */
[----:B------:R-:W-:Y:S03]  /*19190*/  QGMMA.64x32x32.F32.E4M3.E4M3 R88, gdesc[UR28], R88, gsb0 ;  /* 0x006000001c5879f3 */ /* 0x000fe60008000858 */
[----:B------:R-:W-:Y:S02]  /*191a0*/  WARPGROUP.DEPBAR.LE gsb0, 0x0 ;  /* 0x00008000000079c5 */ /* 0x000fe40000010000 */
[----:B0-----:R-:W-:Y:S05]  /*191b0*/  @P0 BRA `(.L_x_7635) ;  /* 0x0000000000280947 */ /* 0x001fea0003800000 */
[----:B------:R-:W-:Y:S05]  /*191c0*/  @!P1 BRA `(.L_x_7636) ;  /* 0x0000000000049947 */ /* 0x000fea0003800000 */
[----:B------:R-:W-:Y:S01]  /*191d0*/  BPT.TRAP 0x1 ;  /* 0x000000040000795c */ /* 0x000fe20000300000 */
.L_x_7636:
[----:B------:R-:W-:Y:S01]  /*191e0*/  SHF.L.U32 R12, R236, 0x1f, RZ ;  /* 0x0000001fec0c7819 */ /* 0x000fe200000006ff */
[----:B-----5:R-:W-:-:S04]  /*191f0*/  IMAD R13, R232, 0x8, R16 ;  /* 0x00000008e80d7824 */ /* 0x020fc800078e0210 */
[----:B------:R0:W1:Y:S01]  /*19200*/  SYNCS.PHASECHK.TRANS64.TRYWAIT P0, [R13+URZ+0x2e850], R12 ;  /* 0x02e8500c0d0075a7 */ /* 0x000062000800017f */
[----:B------:R-:W-:Y:S05]  /*19210*/  @!P1 BRA `(.L_x_7637) ;  /* 0x0000000000049947 */ /* 0x000fea0003800000 */
[----:B------:R-:W-:Y:S01]  /*19220*/  BPT.TRAP 0x1 ;  /* 0x000000040000795c */ /* 0x000fe20000300000 */
.L_x_7637:
[----:B-1----:R-:W-:Y:S05]  /*19230*/  @P0 BRA `(.L_x_7635) ;  /* 0x0000000000080947 */ /* 0x002fea0003800000 */
[----:B------:R-:W1:Y:S02]  /*19240*/  SYNCS.PHASECHK.TRANS64.TRYWAIT P0, [R13+URZ+0x2e850], R12 ;  /* 0x02e8500c0d0075a7 */ /* 0x000e64000800017f */
[----:B-1----:R-:W-:Y:S05]  /*19250*/  @!P0 BRA `(.L_x_7638) ;  /* 0x0000013c00dc8947 */ /* 0x002fea0003800000 */
.L_x_7635:
[----:B01---5:R-:W-:Y:S01]  /*19260*/  VIADD R12, R16, 0x400 ;  /* 0x00000400100c7836 */ /* 0x023fe20000000000 */
[----:B------:R-:W-:Y:S05]  /*19270*/  WARPSYNC.ALL ;  /* 0x0000000000007948 */ /* 0x000fea0003800000 */
[----:B------:R-:W-:Y:S01]  /*19280*/  SHF.R.U32.HI R12, RZ, 0x4, R12 ;  /* 0x00000004ff0c7819 */ /* 0x000fe2000001160c */
[----:B------:R-:W-:Y:S01]  /*19290*/  IMAD.MOV.U32 R13, RZ, RZ, -0x3ffffff0 ;  /* 0xc0000010ff0d7424 */ /* 0x000fe200078e00ff */
[----:B------:R-:W-:Y:S01]  /*192a0*/  WARPGROUP.ARRIVE ;  /* 0x00000000000079c5 */ /* 0x000fe20000000000 */
[----:B------:R-:W-:Y:S01]  /*192b0*/  IMAD.MOV.U32 R15, RZ, RZ, -0x3ffffff0 ;  /* 0xc0000010ff0f7424 */ /* 0x000fe200078e00ff */
        /* <DEDUP_REMOVED lines=28> */
[----:B------:R-:W-:Y:S01]  /*19480*/  VIADD R14, R12, 0x100 ;  /* 0x000001000c0e7836 */ /* 0x000fe20000000000 */
[----:B------:R-:W-:Y:S01]  /*19490*/  R2UR UR7, R15 ;  /* 0x000000000f0772ca */ /* 0x000fe200000e0000 */
[C---:B------:R-:W-:Y:S01]  /*194a0*/  FMUL.FTZ R141, R2.reuse, R141 ;  /* 0x0000008d028d7220 */ /* 0x040fe20000410000 */
[C---:B------:R-:W-:Y:S01]  /*194b0*/  FMUL.FTZ R144, R2.reuse, R144 ;  /* 0x0000009002907220 */ /* 0x040fe20000410000 */
[----:B------:R-:W-:Y:S01]  /*194c0*/  FMUL.FTZ R145, R2, R145 ;  /* 0x0000009102917220 */ /* 0x000fe20000410000 */
[----:B------:R-:W-:Y:S01]  /*194d0*/  R2UR UR6, R14 ;  /* 0x000000000e0672ca */ /* 0x000fe200000e0000 */
[----:B------:R-:W-:-:S02]  /*194e0*/  VIADD R14, R12, 0x200 ;  /* 0x000002000c0e7836 */ /* 0x000fc40000000000 */
        /* <DEDUP_REMOVED lines=51> */
[----:B------:R-:W-:Y:S01]  /*19820*/  ULDC UR4, c[0x0][0x988] ;  /* 0x0002620000047ab9 */ /* 0x000fe20000000800 */
[----:B------:R-:W-:-:S02]  /*19830*/  WARPGROUP.DEPBAR.LE gsb0, 0x0 ;  /* 0x00008000000079c5 */ /* 0x000fc40000010000 */
[----:B------:R-:W-:Y:S01]  /*19840*/  WARPGROUP.ARRIVE ;  /* 0x00000000000079c5 */ /* 0x000fe20000000000 */
[----:B------:R-:W2:Y:S04]  /*19850*/  LDL R224, [R1+0x6c] ;  /* 0x00006c0001e07983 */ /* 0x000ea80000100800 */
[----:B------:R-:W3:Y:S01]  /*19860*/  LDL R225, [R1+0x60] ;  /* 0x0000600001e17983 */ /* 0x000ee20000100800 */
[----:B------:R-:W-:Y:S03]  /*19870*/  QGMMA.64x128x32.F32.E4M3.E4M3 R24, R220, gdesc[UR4], R24, gsb0 ;  /* 0x01e00004dc187df3 */ /* 0x000fe60008000818 */
[----:B------:R-:W4:Y:S04]  /*19880*/  LDL R226, [R1+0x7c] ;  /* 0x00007c0001e27983 */ /* 0x000f280000100800 */
[----:B------:R-:W4:Y:S01]  /*19890*/  LDL R227, [R1+0x80] ;  /* 0x0000800001e37983 */ /* 0x000f220000100800 */
[----:B------:R-:W-:Y:S01]  /*198a0*/  R2UR UR6, R14 ;  /* 0x000000000e0672ca */ /* 0x000fe200000e0000 */
[----:B------:R-:W-:Y:S01]  /*198b0*/  FMUL.FTZ R13, R2, R184 ;  /* 0x000000b8020d7220 */ /* 0x000fe20000410000 */
[----:B------:R-:W-:Y:S01]  /*198c0*/  R2UR UR7, R15 ;  /* 0x000000000f0772ca */ /* 0x000fe200000e0000 */
[----:B------:R-:W-:Y:S01]  /*198d0*/  IMAD.MOV.U32 R15, RZ, RZ, -0x3ffffff0 ;  /* 0xc0000010ff0f7424 */ /* 0x000fe200078e00ff */
[----:B------:R-:W-:Y:S01]  /*198e0*/  IADD3 R14, R12, 0x300, RZ ;  /* 0x000003000c0e7810 */ /* 0x000fe20007ffe0ff */
        /* <DEDUP_REMOVED lines=71> */
[----:B------:R-:W-:-:S02]  /*19d60*/  IMAD.MOV.U32 R121, RZ, RZ, -0x3ffffff0 ;  /* 0xc0000010ff797424 */ /* 0x000fc400078e00ff */
[C---:B------:R-:W-:Y:S01]  /*19d70*/  FMUL.FTZ R194, R2.reuse, R197 ;  /* 0x000000c502c27220 */ /* 0x040fe20000410000 */
[----:B------:R-:W-:Y:S01]  /*19d80*/  FMUL.FTZ R197, R2, R120 ;  /* 0x0000007802c57220 */ /* 0x000fe20000410000 */
[----:B------:R-:W-:Y:S01]  /*19d90*/  VIADD R120, R12, 0x500 ;  /* 0x000005000c787836 */ /* 0x000fe20000000000 */
        /* <DEDUP_REMOVED lines=21> */
[----:B------:R-:W-:Y:S01]  /*19ef0*/  IMAD.SHL.U32 R121, R233, 0x80, RZ ;  /* 0x00000080e9797824 */ /* 0x000fe200078e00ff */
[----:B------:R-:W-:Y:S01]  /*19f00*/  R2UR UR6, R120 ;  /* 0x00000000780672ca */ /* 0x000fe200000e0000 */
[----:B------:R-:W-:-:S03]  /*19f10*/  FMUL.FTZ R120, R2, R124 ;  /* 0x0000007c02787220 */ /* 0x000fc60000410000 */
[----:B------:R-:W-:Y:S01]  /*19f20*/  MUFU.TANH R195, R195 ;  /* 0x000000c300c37308 */ /* 0x000fe20000002400 */
[----:B------:R-:W-:-:S05]  /*19f30*/  IMAD R124, R21, -0xe0, R121 ;  /* 0xffffff20157c7824 */ /* 0x000fca00078e0279 */
[----:B--2---:R-:W-:Y:S02]  /*19f40*/  IADD3 R124, R124, 0x1, R224 ;  /* 0x000000017c7c7810 */ /* 0x004fe40007ffe0e0 */
[----:B------:R3:W-:Y:S08]  /*19f50*/  MUFU.TANH R121, R125 ;  /* 0x0000007d00797308 */ /* 0x0007f00000002400 */
[----:B------:R-:W2:Y:S01]  /*19f60*/  MUFU.TANH R120, R120 ;  /* 0x0000007800787308 */ /* 0x000ea20000002400 */
[----:B---3--:R-:W-:-:S04]  /*19f70*/  IMAD.IADD R125, R124, 0x1, -R225 ;  /* 0x000000017c7d7824 */ /* 0x008fc800078e0ae1 */
[----:B----4-:R-:W-:-:S03]  /*19f80*/  IMAD R125, R226, -0x2, R125 ;  /* 0xfffffffee27d7824 */ /* 0x010fc600078e027d */
[----:B------:R3:W-:Y:S01]  /*19f90*/  MUFU.TANH R124, R126 ;  /* 0x0000007e007c7308 */ /* 0x0007e20000002400 */
[----:B------:R-:W-:Y:S02]  /*19fa0*/  IMAD.IADD R125, R227, 0x1, R125 ;  /* 0x00000001e37d7824 */ /* 0x000fe400078e027d */
[----:B------:R-:W4:Y:S03]  /*19fb0*/  S2R R227, SR_TID.X ;  /* 0x0000000000e37919 */ /* 0x000f260000002100 */
[C---:B------:R-:W-:Y:S02]  /*19fc0*/  ISETP.GT.AND P0, PT, R125.reuse, RZ, PT ;  /* 0x000000ff7d00720c */ /* 0x040fe40003f04270 */
[----:B------:R-:W-:Y:S01]  /*19fd0*/  ISETP.GT.AND P2, PT, R125, 0x1, PT ;  /* 0x000000017d00780c */ /* 0x000fe20003f44270 */
[----:B---3--:R-:W-:Y:S01]  /*19fe0*/  FMUL.FTZ R126, R2, R127 ;  /* 0x0000007f027e7220 */ /* 0x008fe20000410000 */
[----:B0-----:R-:W-:Y:S01]  /*19ff0*/  FSEL R127, R13, -INF , P0 ;  /* 0xff8000000d7f7808 */ /* 0x001fe20000000000 */
[----:B------:R-:W-:Y:S01]  /*1a000*/  MUFU.TANH R196, R196 ;  /* 0x000000c400c47308 */ /* 0x000fe20000002400 */
[----:B------:R-:W-:-:S02]  /*1a010*/  ISETP.GT.AND P0, PT, R125, 0x8, PT ;  /* 0x000000087d00780c */ /* 0x000fc40003f04270 */
[----:B-1----:R-:W-:Y:S02]  /*1a020*/  FSEL R14, R14, -INF , P2 ;  /* 0xff8000000e0e7808 */ /* 0x002fe40001000000 */
[----:B------:R-:W-:Y:S02]  /*1a030*/  ISETP.GT.AND P2, PT, R125, 0x9, PT ;  /* 0x000000097d00780c */ /* 0x000fe40003f44270 */
[----:B------:R-:W-:Y:S01]  /*1a040*/  FSEL R185, R185, -INF , P0 ;  /* 0xff800000b9b97808 */ /* 0x000fe20000000000 */
[----:B------:R0:W1:Y:S01]  /*1a050*/  MUFU.TANH R13, R128 ;  /* 0x00000080000d7308 */ /* 0x0000620000002400 */
[C---:B------:R-:W-:Y:S02]  /*1a060*/  ISETP.GT.AND P0, PT, R125.reuse, 0x10, PT ;  /* 0x000000107d00780c */ /* 0x040fe40003f04270 */
[----:B------:R-:W-:Y:S02]  /*1a070*/  FSEL R186, R186, -INF , P2 ;  /* 0xff800000baba7808 */ /* 0x000fe40001000000 */
[----:B------:R-:W-:-:S02]  /*1a080*/  ISETP.GT.AND P2, PT, R125, 0x11, PT ;  /* 0x000000117d00780c */ /* 0x000fc40003f44270 */
[----:B------:R-:W-:Y:S01]  /*1a090*/  FSEL R189, R189, -INF , P0 ;  /* 0xff800000bdbd7808 */ /* 0x000fe20000000000 */
[----:B------:R-:W-:Y:S01]  /*1a0a0*/  MUFU.TANH R170, R170 ;  /* 0x000000aa00aa7308 */ /* 0x000fe20000002400 */
[----:B0-----:R-:W-:Y:S02]  /*1a0b0*/  FMNMX.FTZ R128, R127, R20, !PT ;  /* 0x000000147f807209 */ /* 0x001fe40007810000 */
[----:B------:R-:W-:Y:S02]  /*1a0c0*/  ISETP.GT.AND P0, PT, R125, 0x18, PT ;  /* 0x000000187d00780c */ /* 0x000fe40003f04270 */
[----:B------:R-:W-:Y:S02]  /*1a0d0*/  FMNMX.FTZ R199, R14, R128, !PT ;  /* 0x000000800ec77209 */ /* 0x000fe40007810000 */
[----:B------:R-:W-:Y:S01]  /*1a0e0*/  FSEL R190, R190, -INF , P2 ;  /* 0xff800000bebe7808 */ /* 0x000fe20001000000 */
[----:B------:R0:W3:Y:S01]  /*1a0f0*/  MUFU.TANH R128, R129 ;  /* 0x0000008100807308 */ /* 0x0000e20000002400 */
[----:B------:R-:W-:-:S02]  /*1a100*/  FMNMX.FTZ R199, R185, R199, !PT ;  /* 0x000000c7b9c77209 */ /* 0x000fc40007810000 */
[----:B------:R-:W-:Y:S02]  /*1a110*/  ISETP.GT.AND P2, PT, R125, 0x19, PT ;  /* 0x000000197d00780c */ /* 0x000fe40003f44270 */
[----:B------:R-:W-:Y:S02]  /*1a120*/  FMNMX.FTZ R199, R186, R199, !PT ;  /* 0x000000c7bac77209 */ /* 0x000fe40007810000 */
[----:B------:R-:W-:Y:S01]  /*1a130*/  FSEL R193, R193, -INF , P0 ;  /* 0xff800000c1c17808 */ /* 0x000fe20000000000 */
[----:B------:R-:W-:Y:S01]  /*1a140*/  MUFU.TANH R171, R171 ;  /* 0x000000ab00ab7308 */ /* 0x000fe20000002400 */
[----:B------:R-:W-:Y:S01]  /*1a150*/  FMNMX.FTZ R199, R189, R199, !PT ;  /* 0x000000c7bdc77209 */ /* 0x000fe20007810000 */
[C---:B0-----:R-:W-:Y:S01]  /*1a160*/  FMUL.FTZ R129, R2.reuse, R130 ;  /* 0x0000008202817220 */ /* 0x041fe20000410000 */
[----:B------:R-:W-:Y:S01]  /*1a170*/  ISETP.GT.AND P0, PT, R125, 0x20, PT ;  /* 0x000000207d00780c */ /* 0x000fe20003f04270 */
[----:B------:R-:W-:Y:S01]  /*1a180*/  FMUL.FTZ R130, R2, R131 ;  /* 0x0000008302827220 */ /* 0x000fe20000410000 */
[----:B------:R-:W-:Y:S01]  /*1a190*/  FMNMX.FTZ R199, R190, R199, !PT ;  /* 0x000000c7bec77209 */ /* 0x000fe20007810000 */
[----:B------:R-:W-:Y:S01]  /*1a1a0*/  FMUL.FTZ R131, R2, R132 ;  /* 0x0000008402837220 */ /* 0x000fe20000410000 */
[----:B------:R-:W-:Y:S01]  /*1a1b0*/  FSEL R194, R194, -INF , P2 ;  /* 0xff800000c2c27808 */ /* 0x000fe20001000000 */
[C---:B------:R-:W-:Y:S01]  /*1a1c0*/  FMUL.FTZ R132, R2.reuse, R133 ;  /* 0x0000008502847220 */ /* 0x040fe20000410000 */
[----:B------:R-:W-:Y:S01]  /*1a1d0*/  FMNMX.FTZ R199, R193, R199, !PT ;  /* 0x000000c7c1c77209 */ /* 0x000fe20007810000 */
[----:B------:R-:W-:Y:S01]  /*1a1e0*/  FMUL.FTZ R133, R2, R134 ;  /* 0x0000008602857220 */ /* 0x000fe20000410000 */
[C---:B------:R-:W-:Y:S01]  /*1a1f0*/  ISETP.GT.AND P2, PT, R125.reuse, 0x21, PT ;  /* 0x000000217d00780c */ /* 0x040fe20003f44270 */
[----:B------:R-:W0:Y:S01]  /*1a200*/  MUFU.TANH R131, R131 ;  /* 0x0000008300837308 */ /* 0x000e220000002400 */
[----:B------:R-:W-:Y:S01]  /*1a210*/  FSEL R168, R168, -INF , P0 ;  /* 0xff800000a8a87808 */ /* 0x000fe20000000000 */
[----:B------:R-:W-:Y:S01]  /*1a220*/  FMUL.FTZ R134, R2, R135 ;  /* 0x0000008702867220 */ /* 0x000fe20000410000 */
[----:B------:R-:W-:Y:S01]  /*1a230*/  FMNMX.FTZ R199, R194, R199, !PT ;  /* 0x000000c7c2c77209 */ /* 0x000fe20007810000 */
[----:B------:R-:W-:Y:S01]  /*1a240*/  FMUL.FTZ R135, R2, R88 ;  /* 0x0000005802877220 */ /* 0x000fe20000410000 */
[----:B------:R-:W-:-:S02]  /*1a250*/  ISETP.GT.AND P0, PT, R125, 0x28, PT ;  /* 0x000000287d00780c */ /* 0x000fc40003f04270 */
[----:B------:R-:W-:Y:S01]  /*1a260*/  FSEL R169, R169, -INF , P2 ;  /* 0xff800000a9a97808 */ /* 0x000fe20001000000 */
[----:B------:R-:W4:Y:S01]  /*1a270*/  MUFU.TANH R132, R132 ;  /* 0x0000008400847308 */ /* 0x000f220000002400 */
[----:B------:R-:W-:Y:S02]  /*1a280*/  FMNMX.FTZ R199, R168, R199, !PT ;  /* 0x000000c7a8c77209 */ /* 0x000fe40007810000 */
[----:B------:R-:W-:Y:S02]  /*1a290*/  ISETP.GT.AND P2, PT, R125, 0x29, PT ;  /* 0x000000297d00780c */ /* 0x000fe40003f44270 */
[----:B------:R-:W-:Y:S02]  /*1a2a0*/  FSEL R172, R172, -INF , P0 ;  /* 0xff800000acac7808 */ /* 0x000fe40000000000 */
[----:B------:R-:W-:Y:S01]  /*1a2b0*/  FMNMX.FTZ R199, R169, R199, !PT ;  /* 0x000000c7a9c77209 */ /* 0x000fe20007810000 */
[----:B------:R-:W-:Y:S01]  /*1a2c0*/  MUFU.TANH R174, R174 ;  /* 0x000000ae00ae7308 */ /* 0x000fe20000002400 */
[----:B------:R-:W-:-:S02]  /*1a2d0*/  ISETP.GT.AND P0, PT, R125, 0x30, PT ;  /* 0x000000307d00780c */ /* 0x000fc40003f04270 */
[----:B------:R-:W-:Y:S02]  /*1a2e0*/  FSEL R173, R173, -INF , P2 ;  /* 0xff800000adad7808 */ /* 0x000fe40001000000 */
        /* <DEDUP_REMOVED lines=23> */
[----:B------:R-:W-:Y:S01]  /*1a460*/  FMNMX.FTZ R199, R152, R199, !PT ;  /* 0x000000c798c77209 */ /* 0x000fe20007810000 */
[----:B------:R-:W-:Y:S02]  /*1a470*/  WARPGROUP.DEPBAR.LE gsb0, 0x0 ;  /* 0x00008000000079c5 */ /* 0x000fe40000010000 */
[----:B------:R-:W-:Y:S01]  /*1a480*/  ISETP.GT.AND P2, PT, R125, 0x49, PT ;  /* 0x000000497d00780c */ /* 0x000fe20003f44270 */
[----:B------:R-:W-:Y:S01]  /*1a490*/  WARPGROUP.ARRIVE ;  /* 0x00000000000079c5 */ /* 0x000fe20000000000 */
[----:B------:R-:W-:Y:S02]  /*1a4a0*/  FSEL R156, R156, -INF , P0 ;  /* 0xff8000009c9c7808 */ /* 0x000fe40000000000 */
[----:B------:R-:W-:Y:S01]  /*1a4b0*/  FMNMX.FTZ R199, R153, R199, !PT ;  /* 0x000000c799c77209 */ /* 0x000fe20007810000 */
[----:B------:R-:W-:Y:S01]  /*1a4c0*/  MUFU.TANH R154, R154 ;  /* 0x0000009a009a7308 */ /* 0x000fe20000002400 */
[----:B------:R-:W-:Y:S01]  /*1a4d0*/  ISETP.GT.AND P0, PT, R125, 0x50, PT ;  /* 0x000000507d00780c */ /* 0x000fe20003f04270 */
[----:B------:R-:W-:Y:S01]  /*1a4e0*/  QGMMA.64x128x32.F32.E4M3.E4M3 R24, R204, gdesc[UR4], R24, gsb0 ;  /* 0x01e00004cc187df3 */ /* 0x000fe20008000818 */
[----:B------:R-:W-:-:S02]  /*1a4f0*/  FSEL R157, R157, -INF , P2 ;  /* 0xff8000009d9d7808 */ /* 0x000fc40001000000 */
[----:B------:R-:W-:Y:S02]  /*1a500*/  FMNMX.FTZ R199, R156, R199, !PT ;  /* 0x000000c79cc77209 */ /* 0x000fe40007810000 */
[----:B------:R-:W-:Y:S01]  /*1a510*/  ISETP.GT.AND P2, PT, R125, 0x51, PT ;  /* 0x000000517d00780c */ /* 0x000fe20003f44270 */
[----:B------:R-:W-:Y:S01]  /*1a520*/  MUFU.TANH R155, R155 ;  /* 0x0000009b009b7308 */ /* 0x000fe20000002400 */
[----:B------:R-:W-:Y:S02]  /*1a530*/  FSEL R160, R160, -INF , P0 ;  /* 0xff800000a0a07808 */ /* 0x000fe40000000000 */
[----:B------:R-:W-:Y:S02]  /*1a540*/  FMNMX.FTZ R199, R157, R199, !PT ;  /* 0x000000c79dc77209 */ /* 0x000fe40007810000 */
[----:B------:R-:W-:Y:S02]  /*1a550*/  ISETP.GT.AND P0, PT, R125, 0x58, PT ;  /* 0x000000587d00780c */ /* 0x000fe40003f04270 */
[----:B------:R-:W-:Y:S01]  /*1a560*/  FSEL R161, R161, -INF , P2 ;  /* 0xff800000a1a17808 */ /* 0x000fe20001000000 */
[----:B------:R-:W-:Y:S01]  /*1a570*/  MUFU.TANH R158, R158 ;  /* 0x0000009e009e7308 */ /* 0x000fe20000002400 */
[----:B------:R-:W-:-:S02]  /*1a580*/  FMNMX.FTZ R199, R160, R199, !PT ;  /* 0x000000c7a0c77209 */ /* 0x000fc40007810000 */
[----:B------:R-:W-:Y:S02]  /*1a590*/  ISETP.GT.AND P2, PT, R125, 0x59, PT ;  /* 0x000000597d00780c */ /* 0x000fe40003f44270 */
[----:B------:R-:W-:Y:S02]  /*1a5a0*/  FSEL R164, R164, -INF , P0 ;  /* 0xff800000a4a47808 */ /* 0x000fe40000000000 */
[----:B------:R-:W-:Y:S01]  /*1a5b0*/  FMNMX.FTZ R199, R161, R199, !PT ;  /* 0x000000c7a1c77209 */ /* 0x000fe20007810000 */
[----:B------:R-:W-:Y:S01]  /*1a5c0*/  MUFU.TANH R159, R159 ;  /* 0x0000009f009f7308 */ /* 0x000fe20000002400 */
[----:B------:R-:W-:Y:S02]  /*1a5d0*/  ISETP.GT.AND P0, PT, R125, 0x60, PT ;  /* 0x000000607d00780c */ /* 0x000fe40003f04270 */
[----:B------:R-:W-:Y:S02]  /*1a5e0*/  FSEL R165, R165, -INF , P2 ;  /* 0xff800000a5a57808 */ /* 0x000fe40001000000 */
[----:B------:R-:W-:-:S02]  /*1a5f0*/  FMNMX.FTZ R199, R164, R199, !PT ;  /* 0x000000c7a4c77209 */ /* 0x000fc40007810000 */
        /* <DEDUP_REMOVED lines=38> */
[C---:B------:R-:W-:Y:S02]  /*1a860*/  ISETP.GT.AND P2, PT, R125.reuse, 0x89, PT ;  /* 0x000000897d00780c */ /* 0x040fe40003f44270 */
[----:B--2---:R-:W-:Y:S02]  /*1a870*/  FSEL R120, R120, -INF , P0 ;  /* 0xff80000078787808 */ /* 0x004fe40000000000 */
[----:B------:R-:W-:Y:S01]  /*1a880*/  FMNMX.FTZ R199, R198, R199, !PT ;  /* 0x000000c7c6c77209 */ /* 0x000fe20007810000 */
[----:B------:R-:W-:Y:S01]  /*1a890*/  MUFU.TANH R146, R146 ;  /* 0x0000009200927308 */ /* 0x000fe20000002400 */
[----:B------:R-:W-:Y:S02]  /*1a8a0*/  ISETP.GT.AND P0, PT, R125, 0x90, PT ;  /* 0x000000907d00780c */ /* 0x000fe40003f04270 */
[----:B------:R-:W-:Y:S02]  /*1a8b0*/  FSEL R121, R121, -INF , P2 ;  /* 0xff80000079797808 */ /* 0x000fe40001000000 */
[----:B------:R-:W-:-:S02]  /*1a8c0*/  FMNMX.FTZ R199, R120, R199, !PT ;  /* 0x000000c778c77209 */ /* 0x000fc40007810000 */
[----:B------:R-:W-:Y:S01]  /*1a8d0*/  ISETP.GT.AND P2, PT, R125, 0x91, PT ;  /* 0x000000917d00780c */ /* 0x000fe20003f44270 */
[----:B------:R-:W-:Y:S01]  /*1a8e0*/  MUFU.TANH R147, R147 ;  /* 0x0000009300937308 */ /* 0x000fe20000002400 */
[----:B-1----:R-:W-:Y:S02]  /*1a8f0*/  FSEL R88, R13, -INF , P0 ;  /* 0xff8000000d587808 */ /* 0x002fe40000000000 */
[----:B------:R-:W-:Y:S02]  /*1a900*/  FMNMX.FTZ R199, R121, R199, !PT ;  /* 0x000000c779c77209 */ /* 0x000fe40007810000 */
[----:B------:R-:W-:Y:S02]  /*1a910*/  ISETP.GT.AND P0, PT, R125, 0x98, PT ;  /* 0x000000987d00780c */ /* 0x000fe40003f04270 */
[----:B---3--:R-:W-:Y:S01]  /*1a920*/  FSEL R128, R128, -INF , P2 ;  /* 0xff80000080807808 */ /* 0x008fe20001000000 */
[----:B------:R1:W2:Y:S01]  /*1a930*/  MUFU.TANH R13, R135 ;  /* 0x00000087000d7308 */ /* 0x0002a20000002400 */
[----:B------:R-:W-:-:S02]  /*1a940*/  FMNMX.FTZ R199, R88, R199, !PT ;  /* 0x000000c758c77209 */ /* 0x000fc40007810000 */
[----:B------:R-:W-:Y:S02]  /*1a950*/  ISETP.GT.AND P2, PT, R125, 0x99, PT ;  /* 0x000000997d00780c */ /* 0x000fe40003f44270 */
[----:B0-----:R-:W-:Y:S02]  /*1a960*/  FSEL R131, R131, -INF , P0 ;  /* 0xff80000083837808 */ /* 0x001fe40000000000 */
[----:B------:R-:W-:Y:S01]  /*1a970*/  FMNMX.FTZ R199, R128, R199, !PT ;  /* 0x000000c780c77209 */ /* 0x000fe20007810000 */
[----:B------:R-:W-:Y:S01]  /*1a980*/  MUFU.TANH R150, R150 ;  /* 0x0000009600967308 */ /* 0x000fe20000002400 */
[----:B------:R-:W-:Y:S01]  /*1a990*/  ISETP.GT.AND P0, PT, R125, 0xa0, PT ;  /* 0x000000a07d00780c */ /* 0x000fe20003f04270 */
[----:B-1----:R-:W-:Y:S01]  /*1a9a0*/  FMUL.FTZ R135, R2, R100 ;  /* 0x0000006402877220 */ /* 0x002fe20000410000 */
[----:B----4-:R-:W-:Y:S02]  /*1a9b0*/  FSEL R132, R132, -INF , P2 ;  /* 0xff80000084847808 */ /* 0x010fe40001000000 */
[----:B------:R-:W-:-:S02]  /*1a9c0*/  FMNMX.FTZ R199, R131, R199, !PT ;  /* 0x000000c783c77209 */ /* 0x000fc40007810000 */
[C---:B------:R-:W-:Y:S01]  /*1a9d0*/  ISETP.GT.AND P2, PT, R125.reuse, 0xa1, PT ;  /* 0x000000a17d00780c */ /* 0x040fe20003f44270 */
        /* <DEDUP_REMOVED lines=10> */
[----:B------:R-:W-:Y:S02]  /*1aa80*/  WARPGROUP.DEPBAR.LE gsb0, 0x0 ;  /* 0x00008000000079c5 */ /* 0x000fe40000010000 */
[----:B------:R-:W-:Y:S01]  /*1aa90*/  ISETP.GT.AND P0, PT, R125, 0xb0, PT ;  /* 0x000000b07d00780c */ /* 0x000fe20003f04270 */
[----:B------:R-:W-:Y:S01]  /*1aaa0*/  MUFU.TANH R123, R123 ;  /* 0x0000007b007b7308 */ /* 0x000fe20000002400 */
[----:B------:R-:W-:Y:S01]  /*1aab0*/  FSEL R109, R109, -INF , P2 ;  /* 0xff8000006d6d7808 */ /* 0x000fe20001000000 */
[----:B------:R-:W-:Y:S01]  /*1aac0*/  WARPGROUP.ARRIVE ;  /* 0x00000000000079c5 */ /* 0x000fe20000000000 */
[----:B------:R-:W-:-:S02]  /*1aad0*/  FMNMX.FTZ R199, R108, R199, !PT ;  /* 0x000000c76cc77209 */ /* 0x000fc40007810000 */
[----:B------:R-:W-:Y:S02]  /*1aae0*/  ISETP.GT.AND P2, PT, R125, 0xb1, PT ;  /* 0x000000b17d00780c */ /* 0x000fe40003f44270 */
        /* <DEDUP_REMOVED lines=15> */
[----:B--2---:R-:W-:Y:S01]  /*1abe0*/  FSEL R100, R13, -INF , P0 ;  /* 0xff8000000d647808 */ /* 0x004fe20000000000 */
[----:B------:R-:W-:Y:S01]  /*1abf0*/  MUFU.TANH R133, R133 ;  /* 0x0000008500857308 */ /* 0x000fe20000002400 */
[----:B------:R-:W-:Y:S02]  /*1ac00*/  FMNMX.FTZ R199, R117, R199, !PT ;  /* 0x000000c775c77209 */ /* 0x000fe40007810000 */
[C---:B------:R-:W-:Y:S02]  /*1ac10*/  ISETP.GT.AND P0, PT, R125.reuse, 0xc8, PT ;  /* 0x000000c87d00780c */ /* 0x040fe40003f04270 */
[----:B------:R-:W-:Y:S02]  /*1ac20*/  FMNMX.FTZ R199, R100, R199, !PT ;  /* 0x000000c764c77209 */ /* 0x000fe40007810000 */
[----:B------:R-:W-:Y:S01]  /*1ac30*/  FSEL R92, R92, -INF , P0 ;  /* 0xff8000005c5c7808 */ /* 0x000fe20000000000 */
[----:B------:R0:W1:Y:S01]  /*1ac40*/  MUFU.TANH R13, R135 ;  /* 0x00000087000d7308 */ /* 0x0000620000002400 */
[----:B------:R-:W-:-:S02]  /*1ac50*/  ISETP.GT.AND P0, PT, R125, 0xd0, PT ;  /* 0x000000d07d00780c */ /* 0x000fc40003f04270 */
[----:B------:R-:W-:Y:S02]  /*1ac60*/  LOP3.LUT R208, R227, 0x7f, RZ, 0xc0, !PT ;  /* 0x0000007fe3d07812 */ /* 0x000fe400078ec0ff */
[----:B------:R-:W2:Y:S03]  /*1ac70*/  S2R R227, SR_TID.X ;  /* 0x0000000000e37919 */ /* 0x000ea60000002100 */
[----:B------:R-:W-:Y:S01]  /*1ac80*/  MUFU.TANH R134, R134 ;  /* 0x0000008600867308 */ /* 0x000fe20000002400 */
[----:B0-----:R-:W-:Y:S01]  /*1ac90*/  FSEL R135, R89, -INF , P2 ;  /* 0xff80000059877808 */ /* 0x001fe20001000000 */
[----:B------:R-:W-:Y:S01]  /*1aca0*/  FMUL.FTZ R89, R2, R101 ;  /* 0x0000006502597220 */ /* 0x000fe20000410000 */
[----:B------:R-:W-:Y:S02]  /*1acb0*/  ISETP.GT.AND P2, PT, R125, 0xc9, PT ;  /* 0x000000c97d00780c */ /* 0x000fe40003f44270 */
[----:B------:R-:W-:-:S02]  /*1acc0*/  FMNMX.FTZ R199, R135, R199, !PT ;  /* 0x000000c787c77209 */ /* 0x000fc40007810000 */
[----:B------:R-:W-:Y:S01]  /*1acd0*/  FSEL R93, R93, -INF , P2 ;  /* 0xff8000005d5d7808 */ /* 0x000fe20001000000 */
[----:B------:R-:W0:Y:S01]  /*1ace0*/  MUFU.TANH R89, R89 ;  /* 0x0000005900597308 */ /* 0x000e220000002400 */
        /* <DEDUP_REMOVED lines=8> */
[C---:B------:R-:W-:Y:S01]  /*1ad70*/  ISETP.GT.AND P2, PT, R125.reuse, 0xd9, PT ;  /* 0x000000d97d00780c */ /* 0x040fe20003f44270 */
[----:B------:R-:W-:Y:S01]  /*1ad80*/  VIADD R125, R125, 0x8 ;  /* 0x000000087d7d7836 */ /* 0x000fe20000000000 */
[----:B-1----:R-:W-:Y:S01]  /*1ad90*/  FSEL R110, R13, -INF , P0 ;  /* 0xff8000000d6e7808 */ /* 0x002fe20000000000 */
[----:B------:R-:W1:Y:S01]  /*1ada0*/  MUFU.TANH R106, R106 ;  /* 0x0000006a006a7308 */ /* 0x000e620000002400 */
[----:B------:R-:W-:Y:S02]  /*1adb0*/  FMNMX.FTZ R13, R97, R199, !PT ;  /* 0x000000c7610d7209 */ /* 0x000fe40007810000 */
[----:B0-----:R-:W-:-:S02]  /*1adc0*/  FSEL R199, R89, -INF , P2 ;  /* 0xff80000059c77808 */ /* 0x001fc40001000000 */
[C---:B------:R-:W-:Y:S02]  /*1add0*/  ISETP.GT.AND P2, PT, R125.reuse, RZ, PT ;  /* 0x000000ff7d00720c */ /* 0x040fe40003f44270 */
[----:B------:R-:W-:Y:S01]  /*1ade0*/  ISETP.GT.AND P3, PT, R125, 0x1, PT ;  /* 0x000000017d00780c */ /* 0x000fe20003f64270 */
[----:B------:R-:W0:Y:S01]  /*1adf0*/  MUFU.TANH R107, R107 ;  /* 0x0000006b006b7308 */ /* 0x000e220000002400 */
[----:B------:R-:W-:Y:S02]  /*1ae00*/  FSEL R15, R15, -INF , P2 ;  /* 0xff8000000f0f7808 */ /* 0x000fe40001000000 */
[----:B------:R-:W-:Y:S02]  /*1ae10*/  ISETP.GT.AND P2, PT, R125, 0x8, PT ;  /* 0x000000087d00780c */ /* 0x000fe40003f44270 */
[----:B------:R-:W-:Y:S02]  /*1ae20*/  FSEL R184, R184, -INF , P3 ;  /* 0xff800000b8b87808 */ /* 0x000fe40001800000 */
[----:B------:R-:W-:Y:S01]  /*1ae30*/  FMNMX.FTZ R205, R15, R0, !PT ;  /* 0x000000000fcd7209 */ /* 0x000fe20007810000 */
[----:B------:R-:W3:Y:S01]  /*1ae40*/  MUFU.TANH R111, R111 ;  /* 0x0000006f006f7308 */ /* 0x000ee20000002400 */
[----:B------:R-:W-:-:S02]  /*1ae50*/  ISETP.GT.AND P3, PT, R125, 0x9, PT ;  /* 0x000000097d00780c */ /* 0x000fc40003f64270 */
[----:B------:R-:W-:Y:S02]  /*1ae60*/  FSEL R187, R187, -INF , P2 ;  /* 0xff800000bbbb7808 */ /* 0x000fe40001000000 */
[----:B------:R-:W-:Y:S02]  /*1ae70*/  FMNMX.FTZ R205, R184, R205, !PT ;  /* 0x000000cdb8cd7209 */ /* 0x000fe40007810000 */
[----:B------:R-:W-:Y:S01]  /*1ae80*/  ISETP.GT.AND P2, PT, R125, 0x10, PT ;  /* 0x000000107d00780c */ /* 0x000fe20003f44270 */
[----:B------:R-:W4:Y:S01]  /*1ae90*/  MUFU.TANH R114, R114 ;  /* 0x0000007200727308 */ /* 0x000f220000002400 */
        /* <DEDUP_REMOVED lines=58> */
[----:B------:R-:W-:Y:S02]  /*1b240*/  ISETP.GT.AND P2, PT, R125, 0x50, PT ;  /* 0x000000507d00780c */ /* 0x000fe40003f44270 */
[----:B------:R-:W-:Y:S02]  /*1b250*/  FSEL R159, R159, -INF , P3 ;  /* 0xff8000009f9f7808 */ /* 0x000fe40001800000 */
[----:B------:R-:W-:Y:S02]  /*1b260*/  FMNMX.FTZ R205, R158, R205, !PT ;  /* 0x000000cd9ecd7209 */ /* 0x000fe40007810000 */
        /* <DEDUP_REMOVED lines=18> */
[----:B------:R-:W-:-:S02]  /*1b390*/  FMNMX.FTZ R13, R110, R13, !PT ;  /* 0x0000000d6e0d7209 */ /* 0x000fc40007810000 */
[----:B------:R-:W-:Y:S02]  /*1b3a0*/  ISETP.GT.AND P3, PT, R125, 0x69, PT ;  /* 0x000000697d00780c */ /* 0x000fe40003f64270 */
[----:B------:R-:W-:Y:S02]  /*1b3b0*/  FSEL R142, R142, -INF , P2 ;  /* 0xff8000008e8e7808 */ /* 0x000fe40001000000 */
[----:B------:R-:W-:Y:S02]  /*1b3c0*/  FMNMX.FTZ R205, R139, R205, !PT ;  /* 0x000000cd8bcd7209 */ /* 0x000fe40007810000 */
[----:B------:R-:W-:Y:S02]  /*1b3d0*/  FMNMX.FTZ R89, R199, R13, !PT ;  /* 0x0000000dc7597209 */ /* 0x000fe40007810000 */
[----:B------:R-:W-:Y:S02]  /*1b3e0*/  ISETP.GT.AND P2, PT, R125, 0x70, PT ;  /* 0x000000707d00780c */ /* 0x000fe40003f44270 */
[----:B------:R-:W-:Y:S01]  /*1b3f0*/  FSEL R143, R143, -INF , P3 ;  /* 0xff8000008f8f7808 */ /* 0x000fe20001800000 */
[----:B------:R-:W1:Y:S01]  /*1b400*/  SHFL.BFLY PT, R13, R89, 0x2, 0x1f ;  /* 0x0c401f00590d7f89 */ /* 0x000e6200000e0000 */
[----:B------:R-:W-:-:S02]  /*1b410*/  FMNMX.FTZ R205, R142, R205, !PT ;  /* 0x000000cd8ecd7209 */ /* 0x000fc40007810000 */
[----:B------:R-:W-:Y:S02]  /*1b420*/  ISETP.GT.AND P3, PT, R125, 0x71, PT ;  /* 0x000000717d00780c */ /* 0x000fe40003f64270 */
[----:B------:R-:W-:Y:S02]  /*1b430*/  FSEL R146, R146, -INF , P2 ;  /* 0xff80000092927808 */ /* 0x000fe40001000000 */
[----:B------:R-:W-:Y:S02]  /*1b440*/  FMNMX.FTZ R205, R143, R205, !PT ;  /* 0x000000cd8fcd7209 */ /* 0x000fe40007810000 */
[----:B------:R-:W-:Y:S02]  /*1b450*/  ISETP.GT.AND P2, PT, R125, 0x78, PT ;  /* 0x000000787d00780c */ /* 0x000fe40003f44270 */
[----:B------:R-:W-:Y:S02]  /*1b460*/  FSEL R147, R147, -INF , P3 ;  /* 0xff80000093937808 */ /* 0x000fe40001800000 */
        /* <DEDUP_REMOVED lines=16> */
[----:B-1----:R-:W-:Y:S02]  /*1b570*/  FMNMX.FTZ R13, R89, R13, !PT ;  /* 0x0000000d590d7209 */ /* 0x002fe40007810000 */
        /* <DEDUP_REMOVED lines=16> */
[C---:B------:R-:W-:Y:S02]  /*1b680*/  ISETP.GT.AND P3, PT, R125.reuse, 0xa1, PT ;  /* 0x000000a17d00780c */ /* 0x040fe40003f64270 */
[----:B------:R-:W-:Y:S02]  /*1b690*/  FSEL R106, R106, -INF , P2 ;  /* 0xff8000006a6a7808 */ /* 0x000fe40001000000 */
[----:B------:R-:W-:Y:S02]  /*1b6a0*/  FMNMX.FTZ R205, R134, R205, !PT ;  /* 0x000000cd86cd7209 */ /* 0x000fe40007810000 */
[----:B------:R-:W-:Y:S02]  /*1b6b0*/  ISETP.GT.AND P2, PT, R125, 0xa8, PT ;  /* 0x000000a87d00780c */ /* 0x000fe40003f44270 */
[----:B0-----:R-:W-:Y:S02]  /*1b6c0*/  FSEL R107, R107, -INF , P3 ;  /* 0xff8000006b6b7808 */ /* 0x001fe40001800000 */
[----:B------:R-:W-:-:S02]  /*1b6d0*/  FMNMX.FTZ R205, R106, R205, !PT ;  /* 0x000000cd6acd7209 */ /* 0x000fc40007810000 */
[----:B-1----:R-:W-:Y:S02]  /*1b6e0*/  FMNMX.FTZ R89, R13, R89, !PT ;  /* 0x000000590d597209 */ /* 0x002fe40007810000 */
[----:B------:R-:W-:Y:S02]  /*1b6f0*/  MOV R13, UR4 ;  /* 0x00000004000d7c02 */ /* 0x000fe40008000f00 */
[----:B------:R-:W-:Y:S02]  /*1b700*/  ISETP.GT.AND P3, PT, R125, 0xa9, PT ;  /* 0x000000a97d00780c */ /* 0x000fe40003f64270 */
[----:B------:R-:W-:Y:S01]  /*1b710*/  FSEL R96, R96, -INF , P2 ;  /* 0xff80000060607808 */ /* 0x000fe20001000000 */
[----:B------:R-:W-:-:S01]  /*1b720*/  FFMA.FTZ R204, R89, R13, -8 ;  /* 0xc100000059cc7423 */ /* 0x000fc2000001000d */
[----:B------:R-:W-:Y:S02]  /*1b730*/  FMNMX.FTZ R206, R107, R205, !PT ;  /* 0x000000cd6bce7209 */ /* 0x000fe40007810000 */
[----:B------:R-:W-:-:S02]  /*1b740*/  ISETP.GT.AND P2, PT, R125, 0xb0, PT ;  /* 0x000000b07d00780c */ /* 0x000fc40003f44270 */
[----:B---3--:R-:W-:Y:S02]  /*1b750*/  FSEL R111, R111, -INF , P3 ;  /* 0xff8000006f6f7808 */ /* 0x008fe40001800000 */
[----:B------:R-:W-:Y:S02]  /*1b760*/  FMNMX.FTZ R206, R96, R206, !PT ;  /* 0x000000ce60ce7209 */ /* 0x000fe40007810000 */
[----:B------:R-:W-:Y:S02]  /*1b770*/  FSETP.NEU.FTZ.AND P0, PT, R89, -INF , PT ;  /* 0xff8000005900780b */ /* 0x000fe40003f1d000 */
[----:B------:R-:W-:Y:S02]  /*1b780*/  ISETP.GT.AND P3, PT, R125, 0xb1, PT ;  /* 0x000000b17d00780c */ /* 0x000fe40003f64270 */
[----:B----4-:R-:W-:Y:S02]  /*1b790*/  FSEL R114, R114, -INF , P2 ;  /* 0xff80000072727808 */ /* 0x010fe40001000000 */
[----:B------:R-:W-:-:S02]  /*1b7a0*/  FMNMX.FTZ R206, R111, R206, !PT ;  /* 0x000000ce6fce7209 */ /* 0x000fc40007810000 */
[----:B------:R-:W-:Y:S02]  /*1b7b0*/  FSEL R204, R204, RZ, P0 ;  /* 0x000000ffcccc7208 */ /* 0x000fe40000000000 */
[----:B------:R-:W-:Y:S02]  /*1b7c0*/  ISETP.GT.AND P2, PT, R125, 0xb8, PT ;  /* 0x000000b87d00780c */ /* 0x000fe40003f44270 */
[----:B--2---:R-:W-:Y:S01]  /*1b7d0*/  FSEL R115, R115, -INF , P3 ;  /* 0xff80000073737808 */ /* 0x004fe20001800000 */
[----:B------:R-:W-:-:S01]  /*1b7e0*/  FFMA.FTZ R88, R88, R13, -R204 ;  /* 0x0000000d58587223 */ /* 0x000fc200000108cc */
[----:B------:R-:W-:Y:S01]  /*1b7f0*/  FMNMX.FTZ R206, R114, R206, !PT ;  /* 0x000000ce72ce7209 */ /* 0x000fe20007810000 */
[----:B------:R-:W-:-:S01]  /*1b800*/  FFMA.FTZ R127, R127, R13, -R204 ;  /* 0x0000000d7f7f7223 */ /* 0x000fc200000108cc */
[----:B------:R-:W-:Y:S01]  /*1b810*/  ISETP.GT.AND P3, PT, R125, 0xb9, PT ;  /* 0x000000b97d00780c */ /* 0x000fe20003f64270 */
[----:B------:R0:W-:Y:S01]  /*1b820*/  MUFU.EX2 R205, R88 ;  /* 0x0000005800cd7308 */ /* 0x0001e20000000800 */
[----:B------:R-:W-:Y:S01]  /*1b830*/  FSEL R118, R118, -INF , P2 ;  /* 0xff80000076767808 */ /* 0x000fe20001000000 */
[-CC-:B------:R-:W-:Y:S01]  /*1b840*/  FFMA.FTZ R14, R14, R13.reuse, -R204.reuse ;  /* 0x0000000d0e0e7223 */ /* 0x180fe200000108cc */
[----:B------:R-:W-:Y:S01]  /*1b850*/  FMNMX.FTZ R206, R115, R206, !PT ;  /* 0x000000ce73ce7209 */ /* 0x000fe20007810000 */
[-CC-:B------:R-:W-:Y:S01]  /*1b860*/  FFMA.FTZ R185, R185, R13.reuse, -R204.reuse ;  /* 0x0000000db9b97223 */ /* 0x180fe200000108cc */
[----:B------:R-:W-:Y:S01]  /*1b870*/  ISETP.GT.AND P2, PT, R125, 0xc0, PT ;  /* 0x000000c07d00780c */ /* 0x000fe20003f44270 */
[-CC-:B------:R-:W-:Y:S01]  /*1b880*/  FFMA.FTZ R186, R186, R13.reuse, -R204.reuse ;  /* 0x0000000dbaba7223 */ /* 0x180fe200000108cc */
[----:B------:R-:W-:Y:S01]  /*1b890*/  FMNMX.FTZ R206, R118, R206, !PT ;  /* 0x000000ce76ce7209 */ /* 0x000fe20007810000 */
[----:B------:R-:W-:Y:S01]  /*1b8a0*/  MUFU.EX2 R127, R127 ;  /* 0x0000007f007f7308 */ /* 0x000fe20000000800 */
[----:B0-----:R-:W-:-:S01]  /*1b8b0*/  FFMA.FTZ R88, R131, R13, -R204 ;  /* 0x0000000d83587223 */ /* 0x001fc200000108cc */
[----:B------:R-:W-:Y:S01]  /*1b8c0*/  FSEL R131, R119, -INF , P3 ;  /* 0xff80000077837808 */ /* 0x000fe20001800000 */
[----:B------:R-:W-:-:S01]  /*1b8d0*/  FFMA.FTZ R189, R189, R13, -R204 ;  /* 0x0000000dbdbd7223 */ /* 0x000fc200000108cc */
[----:B------:R-:W-:Y:S01]  /*1b8e0*/  ISETP.GT.AND P3, PT, R125, 0xc1, PT ;  /* 0x000000c17d00780c */ /* 0x000fe20003f64270 */
[----:B------:R-:W-:-:S01]  /*1b8f0*/  FFMA.FTZ R190, R190, R13, -R204 ;  /* 0x0000000dbebe7223 */ /* 0x000fc200000108cc */
[----:B------:R-:W-:Y:S01]  /*1b900*/  FSEL R90, R90, -INF , P2 ;  /* 0xff8000005a5a7808 */ /* 0x000fe20001000000 */
[----:B------:R-:W-:-:S01]  /*1b910*/  FFMA.FTZ R193, R193, R13, -R204 ;  /* 0x0000000dc1c17223 */ /* 0x000fc200000108cc */
[----:B------:R-:W-:Y:S01]  /*1b920*/  FMNMX.FTZ R206, R131, R206, !PT ;  /* 0x000000ce83ce7209 */ /* 0x000fe20007810000 */
[----:B------:R0:W-:Y:S01]  /*1b930*/  MUFU.EX2 R119, R88 ;  /* 0x0000005800777308 */ /* 0x0001e20000000800 */
[----:B------:R-:W-:Y:S01]  /*1b940*/  ISETP.GT.AND P2, PT, R125, 0xc8, PT ;  /* 0x000000c87d00780c */ /* 0x000fe20003f44270 */
[-CC-:B------:R-:W-:Y:S01]  /*1b950*/  FFMA.FTZ R194, R194, R13.reuse, -R204.reuse ;  /* 0x0000000dc2c27223 */ /* 0x180fe200000108cc */
[----:B------:R-:W-:Y:S01]  /*1b960*/  FMNMX.FTZ R206, R90, R206, !PT ;  /* 0x000000ce5ace7209 */ /* 0x000fe20007810000 */
[-CC-:B------:R-:W-:Y:S01]  /*1b970*/  FFMA.FTZ R168, R168, R13.reuse, -R204.reuse ;  /* 0x0000000da8a87223 */ /* 0x180fe200000108cc */
[----:B------:R-:W-:Y:S01]  /*1b980*/  FSEL R94, R94, -INF , P2 ;  /* 0xff8000005e5e7808 */ /* 0x000fe20001000000 */
[-CC-:B------:R-:W-:Y:S01]  /*1b990*/  FFMA.FTZ R169, R169, R13.reuse, -R204.reuse ;  /* 0x0000000da9a97223 */ /* 0x180fe200000108cc */
[----:B------:R-:W-:Y:S01]  /*1b9a0*/  ISETP.GT.AND P2, PT, R125, 0xd0, PT ;  /* 0x000000d07d00780c */ /* 0x000fe20003f44270 */
[----:B------:R-:W-:Y:S01]  /*1b9b0*/  MUFU.EX2 R14, R14 ;  /* 0x0000000e000e7308 */ /* 0x000fe20000000800 */
[----:B0-----:R-:W-:-:S01]  /*1b9c0*/  FFMA.FTZ R88, R132, R13, -R204 ;  /* 0x0000000d84587223 */ /* 0x001fc200000108cc */
[----:B------:R-:W-:Y:S01]  /*1b9d0*/  FSEL R132, R91, -INF , P3 ;  /* 0xff8000005b847808 */ /* 0x000fe20001800000 */
[----:B------:R-:W-:-:S01]  /*1b9e0*/  FFMA.FTZ R172, R172, R13, -R204 ;  /* 0x0000000dacac7223 */ /* 0x000fc200000108cc */
[----:B------:R-:W-:Y:S01]  /*1b9f0*/  ISETP.GT.AND P3, PT, R125, 0xc9, PT ;  /* 0x000000c97d00780c */ /* 0x000fe20003f64270 */
[----:B------:R-:W-:-:S01]  /*1ba00*/  FFMA.FTZ R173, R173, R13, -R204 ;  /* 0x0000000dadad7223 */ /* 0x000fc200000108cc */
[----:B------:R-:W-:Y:S01]  /*1ba10*/  FMNMX.FTZ R206, R132, R206, !PT ;  /* 0x000000ce84ce7209 */ /* 0x000fe20007810000 */
[----:B------:R-:W-:-:S01]  /*1ba20*/  FFMA.FTZ R176, R176, R13, -R204 ;  /* 0x0000000db0b07223 */ /* 0x000fc200000108cc */
[----:B------:R0:W-:Y:S01]  /*1ba30*/  MUFU.EX2 R91, R88 ;  /* 0x00000058005b7308 */ /* 0x0001e20000000800 */
[----:B------:R-:W-:Y:S01]  /*1ba40*/  FSEL R98, R98, -INF , P2 ;  /* 0xff80000062627808 */ /* 0x000fe20001000000 */
[-CC-:B------:R-:W-:Y:S01]  /*1ba50*/  FFMA.FTZ R177, R177, R13.reuse, -R204.reuse ;  /* 0x0000000db1b17223 */ /* 0x180fe200000108cc */
[----:B------:R-:W-:Y:S01]  /*1ba60*/  FMNMX.FTZ R206, R94, R206, !PT ;  /* 0x000000ce5ece7209 */ /* 0x000fe20007810000 */
[-CC-:B------:R-:W-:Y:S01]  /*1ba70*/  FFMA.FTZ R180, R180, R13.reuse, -R204.reuse ;  /* 0x0000000db4b47223 */ /* 0x180fe200000108cc */
[----:B------:R-:W-:Y:S01]  /*1ba80*/  ISETP.GT.AND P2, PT, R125, 0xd8, PT ;  /* 0x000000d87d00780c */ /* 0x000fe20003f44270 */
[-CC-:B------:R-:W-:Y:S01]  /*1ba90*/  FFMA.FTZ R181, R181, R13.reuse, -R204.reuse ;  /* 0x0000000db5b57223 */ /* 0x180fe200000108cc */
[----:B------:R-:W-:-:S01]  /*1baa0*/  FFMA.FTZ R152, R152, R13, -R204 ;  /* 0x0000000d98987223 */ /* 0x000fc200000108cc */
        /* <DEDUP_REMOVED lines=13> */
[----:B------:R-:W-:-:S01]  /*1bb80*/  FFMA.FTZ R164, R164, R13, -R204 ;  /* 0x0000000da4a47223 */ /* 0x000fc200000108cc */
        /* <DEDUP_REMOVED lines=35> */
[----:B0-----:R-:W-:Y:S01]  /*1bdc0*/  FMNMX.FTZ R88, R102, R206, !PT ;  /* 0x000000ce66587209 */ /* 0x001fe20007810000 */
[----:B------:R-:W-:-:S03]  /*1bdd0*/  FFMA.FTZ R206, R93, R13, -R204 ;  /* 0x0000000d5dce7223 */ /* 0x000fc600000108cc */
[----:B------:R-:W-:-:S03]  /*1bde0*/  FMNMX.FTZ R88, R108, R88, !PT ;  /* 0x000000586c587209 */ /* 0x000fc60007810000 */
[----:B------:R-:W-:Y:S02]  /*1bdf0*/  MUFU.EX2 R193, R193 ;  /* 0x000000c100c17308 */ /* 0x000fe40000000800 */
[----:B------:R-:W0:Y:S06]  /*1be00*/  SHFL.BFLY PT, R125, R88, 0x2, 0x1f ;  /* 0x0c401f00587d7f89 */ /* 0x000e2c00000e0000 */
[----:B------:R-:W-:Y:S08]  /*1be10*/  MUFU.EX2 R194, R194 ;  /* 0x000000c200c27308 */ /* 0x000ff00000000800 */
[----:B------:R-:W-:Y:S08]  /*1be20*/  MUFU.EX2 R168, R168 ;  /* 0x000000a800a87308 */ /* 0x000ff00000000800 */
[----:B------:R-:W-:Y:S01]  /*1be30*/  MUFU.EX2 R169, R169 ;  /* 0x000000a900a97308 */ /* 0x000fe20000000800 */
[----:B0-----:R-:W-:Y:S01]  /*1be40*/  FMNMX.FTZ R88, R88, R125, !PT ;  /* 0x0000007d58587209 */ /* 0x001fe20007810000 */
[-CC-:B------:R-:W-:Y:S01]  /*1be50*/  FFMA.FTZ R125, R135, R13.reuse, -R204.reuse ;  /* 0x0000000d877d7223 */ /* 0x180fe200000108cc */
[----:B------:R-:W-:-:S01]  /*1be60*/  FFMA.FTZ R135, R92, R13, -R204 ;  /* 0x0000000d5c877223 */ /* 0x000fc200000108cc */
[----:B------:R-:W-:-:S02]  /*1be70*/  FSEL R92, R89, RZ, P0 ;  /* 0x000000ff595c7208 */ /* 0x000fc40000000000 */
[----:B------:R-:W0:Y:S02]  /*1be80*/  SHFL.BFLY PT, R207, R88, 0x1, 0x1f ;  /* 0x0c201f0058cf7f89 */ /* 0x000e2400000e0000 */
[----:B------:R-:W-:Y:S01]  /*1be90*/  MUFU.EX2 R172, R172 ;  /* 0x000000ac00ac7308 */ /* 0x000fe20000000800 */
[----:B------:R-:W-:-:S04]  /*1bea0*/  FADD.FTZ R92, -R92, R20 ;  /* 0x000000145c5c7221 */ /* 0x000fc80000010100 */
[----:B------:R-:W-:-:S03]  /*1beb0*/  FMUL.FTZ R20, R92, R13 ;  /* 0x0000000d5c147220 */ /* 0x000fc60000410000 */
[----:B------:R-:W-:Y:S08]  /*1bec0*/  MUFU.EX2 R173, R173 ;  /* 0x000000ad00ad7308 */ /* 0x000ff00000000800 */
[----:B------:R-:W1:Y:S01]  /*1bed0*/  MUFU.EX2 R20, R20 ;  /* 0x0000001400147308 */ /* 0x000e620000000800 */
[----:B0-----:R-:W-:-:S07]  /*1bee0*/  FMNMX.FTZ R88, R88, R207, !PT ;  /* 0x000000cf58587209 */ /* 0x001fce0007810000 */
[----:B------:R-:W-:Y:S01]  /*1bef0*/  MUFU.EX2 R176, R176 ;  /* 0x000000b000b07308 */ /* 0x000fe20000000800 */
[C---:B------:R-:W-:Y:S01]  /*1bf00*/  FSETP.NEU.FTZ.AND P0, PT, R88.reuse, -INF , PT ;  /* 0xff8000005800780b */ /* 0x040fe20003f1d000 */
[----:B------:R-:W-:-:S03]  /*1bf10*/  FFMA.FTZ R204, R88, R13, -8 ;  /* 0xc100000058cc7423 */ /* 0x000fc6000001000d */
[----:B------:R-:W-:-:S03]  /*1bf20*/  FSEL R92, R88, RZ, P0 ;  /* 0x000000ff585c7208 */ /* 0x000fc60000000000 */
[----:B------:R-:W-:Y:S01]  /*1bf30*/  MUFU.EX2 R177, R177 ;  /* 0x000000b100b17308 */ /* 0x000fe20000000800 */
[----:B-1----:R-:W-:-:S01]  /*1bf40*/  FFMA.FTZ R235, R20, R235, R127 ;  /* 0x000000eb14eb7223 */ /* 0x002fc2000001007f */
[----:B------:R-:W-:Y:S01]  /*1bf50*/  FSEL R204, R204, RZ, P0 ;  /* 0x000000ffcccc7208 */ /* 0x000fe20000000000 */
[----:B------:R-:W-:-:S02]  /*1bf60*/  FADD.FTZ R92, -R92, R0 ;  /* 0x000000005c5c7221 */ /* 0x000fc40000010100 */
[----:B------:R-:W-:Y:S01]  /*1bf70*/  FADD.FTZ R235, R14, R235 ;  /* 0x000000eb0eeb7221 */ /* 0x000fe20000010000 */
[----:B------:R-:W-:Y:S01]  /*1bf80*/  ISETP.NE.AND P0, PT, R208, RZ, PT ;  /* 0x000000ffd000720c */ /* 0x000fe20003f05270 */
[-CC-:B------:R-:W-:Y:S01]  /*1bf90*/  FFMA.FTZ R15, R15, R13.reuse, -R204.reuse ;  /* 0x0000000d0f0f7223 */ /* 0x180fe200000108cc */
[-C--:B------:R-:W-:Y:S01]  /*1bfa0*/  FMUL.FTZ R92, R92, R13.reuse ;  /* 0x0000000d5c5c7220 */ /* 0x080fe20000410000 */
[----:B------:R-:W-:Y:S01]  /*1bfb0*/  FADD.FTZ R235, R185, R235 ;  /* 0x000000ebb9eb7221 */ /* 0x000fe20000010000 */
[----:B------:R-:W-:-:S01]  /*1bfc0*/  FFMA.FTZ R184, R184, R13, -R204 ;  /* 0x0000000db8b87223 */ /* 0x000fc200000108cc */
[-CC-:B------:R-:W-:Y:S01]  /*1bfd0*/  FFMA.FTZ R207, R142, R13.reuse, -R204.reuse ;  /* 0x0000000d8ecf7223 */ /* 0x180fe200000108cc */
[----:B------:R-:W-:-:S01]  /*1bfe0*/  FFMA.FTZ R187, R187, R13, -R204 ;  /* 0x0000000dbbbb7223 */ /* 0x000fc200000108cc */
[----:B------:R-:W-:Y:S01]  /*1bff0*/  FADD.FTZ R235, R186, R235 ;  /* 0x000000ebbaeb7221 */ /* 0x000fe20000010000 */
[----:B------:R-:W-:Y:S01]  /*1c000*/  MUFU.EX2 R15, R15 ;  /* 0x0000000f000f7308 */ /* 0x000fe20000000800 */
[----:B------:R-:W-:-:S01]  /*1c010*/  FFMA.FTZ R188, R188, R13, -R204 ;  /* 0x0000000dbcbc7223 */ /* 0x000fc200000108cc */
[----:B------:R-:W-:Y:S01]  /*1c020*/  FFMA.FTZ R191, R191, R13, -R204 ;  /* 0x0000000dbfbf7223 */ /* 0x000fe200000108cc */
[----:B------:R-:W-:-:S01]  /*1c030*/  FADD.FTZ R235, R189, R235 ;  /* 0x000000ebbdeb7221 */ /* 0x000fc20000010000 */
[-CC-:B------:R-:W-:Y:S01]  /*1c040*/  FFMA.FTZ R192, R192, R13.reuse, -R204.reuse ;  /* 0x0000000dc0c07223 */ /* 0x180fe200000108cc */
[----:B------:R-:W-:-:S01]  /*1c050*/  FFMA.FTZ R195, R195, R13, -R204 ;  /* 0x0000000dc3c37223 */ /* 0x000fc200000108cc */
[----:B------:R-:W-:Y:S01]  /*1c060*/  FFMA.FTZ R196, R196, R13, -R204 ;  /* 0x0000000dc4c47223 */ /* 0x000fe200000108cc */
[----:B------:R-:W-:-:S01]  /*1c070*/  FADD.FTZ R235, R190, R235 ;  /* 0x000000ebbeeb7221 */ /* 0x000fc20000010000 */
[----:B------:R-:W0:Y:S01]  /*1c080*/  MUFU.EX2 R142, R92 ;  /* 0x0000005c008e7308 */ /* 0x000e220000000800 */
[----:B------:R-:W-:-:S01]  /*1c090*/  FFMA.FTZ R170, R170, R13, -R204 ;  /* 0x0000000daaaa7223 */ /* 0x000fc200000108cc */
[----:B------:R-:W-:Y:S01]  /*1c0a0*/  FFMA.FTZ R171, R171, R13, -R204 ;  /* 0x0000000dabab7223 */ /* 0x000fe200000108cc */
[----:B------:R-:W-:-:S01]  /*1c0b0*/  FADD.FTZ R235, R193, R235 ;  /* 0x000000ebc1eb7221 */ /* 0x000fc20000010000 */
[-CC-:B------:R-:W-:Y:S01]  /*1c0c0*/  FFMA.FTZ R174, R174, R13.reuse, -R204.reuse ;  /* 0x0000000daeae7223 */ /* 0x180fe200000108cc */
[----:B------:R-:W-:-:S01]  /*1c0d0*/  FFMA.FTZ R175, R175, R13, -R204 ;  /* 0x0000000dafaf7223 */ /* 0x000fc200000108cc */
[----:B------:R-:W-:Y:S01]  /*1c0e0*/  FFMA.FTZ R178, R178, R13, -R204 ;  /* 0x0000000db2b27223 */ /* 0x000fe200000108cc */
[----:B------:R-:W-:-:S01]  /*1c0f0*/  FADD.FTZ R235, R194, R235 ;  /* 0x000000ebc2eb7221 */ /* 0x000fc20000010000 */
[----:B------:R-:W1:Y:S01]  /*1c100*/  MUFU.EX2 R184, R184 ;  /* 0x000000b800b87308 */ /* 0x000e620000000800 */
[----:B------:R-:W-:-:S01]  /*1c110*/  FFMA.FTZ R179, R179, R13, -R204 ;  /* 0x0000000db3b37223 */ /* 0x000fc200000108cc */
[----:B------:R-:W-:Y:S01]  /*1c120*/  FFMA.FTZ R182, R182, R13, -R204 ;  /* 0x0000000db6b67223 */ /* 0x000fe200000108cc */
[----:B------:R-:W-:-:S01]  /*1c130*/  FADD.FTZ R235, R168, R235 ;  /* 0x000000eba8eb7221 */ /* 0x000fc20000010000 */
[-CC-:B------:R-:W-:Y:S01]  /*1c140*/  FFMA.FTZ R183, R183, R13.reuse, -R204.reuse ;  /* 0x0000000db7b77223 */ /* 0x180fe200000108cc */
[----:B------:R-:W-:-:S01]  /*1c150*/  FFMA.FTZ R154, R154, R13, -R204 ;  /* 0x0000000d9a9a7223 */ /* 0x000fc200000108cc */
[----:B------:R-:W-:Y:S01]  /*1c160*/  FFMA.FTZ R155, R155, R13, -R204 ;  /* 0x0000000d9b9b7223 */ /* 0x000fe200000108cc */
[----:B------:R-:W-:-:S01]  /*1c170*/  FADD.FTZ R235, R169, R235 ;  /* 0x000000eba9eb7221 */ /* 0x000fc20000010000 */
[----:B------:R-:W2:Y:S01]  /*1c180*/  MUFU.EX2 R187, R187 ;  /* 0x000000bb00bb7308 */ /* 0x000ea20000000800 */
[----:B0-----:R-:W-:-:S01]  /*1c190*/  FFMA.FTZ R234, R142, R234, R15 ;  /* 0x000000ea8eea7223 */ /* 0x001fc2000001000f */
[----:B------:R-:W-:Y:S01]  /*1c1a0*/  FFMA.FTZ R158, R158, R13, -R204 ;  /* 0x0000000d9e9e7223 */ /* 0x000fe200000108cc */
[----:B------:R-:W-:-:S01]  /*1c1b0*/  FADD.FTZ R235, R172, R235 ;  /* 0x000000ebaceb7221 */ /* 0x000fc20000010000 */
[-CC-:B------:R-:W-:Y:S01]  /*1c1c0*/  FFMA.FTZ R159, R159, R13.reuse, -R204.reuse ;  /* 0x0000000d9f9f7223 */ /* 0x180fe200000108cc */
[----:B------:R-:W-:-:S01]  /*1c1d0*/  FFMA.FTZ R162, R162, R13, -R204 ;  /* 0x0000000da2a27223 */ /* 0x000fc200000108cc */
[----:B------:R-:W-:Y:S01]  /*1c1e0*/  FFMA.FTZ R163, R163, R13, -R204 ;  /* 0x0000000da3a37223 */ /* 0x000fe200000108cc */
[----:B------:R-:W-:-:S01]  /*1c1f0*/  FADD.FTZ R235, R173, R235 ;  /* 0x000000ebadeb7221 */ /* 0x000fc20000010000 */
[----:B------:R-:W0:Y:S01]  /*1c200*/  MUFU.EX2 R188, R188 ;  /* 0x000000bc00bc7308 */ /* 0x000e220000000800 */
        /* <DEDUP_REMOVED lines=9> */
[----:B------:R-:W-:-:S02]  /*1c2a0*/  VIADD R92, R12, 0x600 ;  /* 0x000006000c5c7836 */ /* 0x000fc40000000000 */
[----:B------:R-:W-:-:S01]  /*1c2b0*/  FFMA.FTZ R143, R143, R13, -R204 ;  /* 0x0000000d8f8f7223 */ /* 0x000fc200000108cc */
[-CC-:B------:R-:W-:Y:S01]  /*1c2c0*/  FFMA.FTZ R12, R114, R13.reuse, -R204.reuse ;  /* 0x0000000d720c7223 */ /* 0x180fe200000108cc */
[----:B------:R-:W-:-:S01]  /*1c2d0*/  FFMA.FTZ R146, R146, R13, -R204 ;  /* 0x0000000d92927223 */ /* 0x000fc200000108cc */
[----:B------:R-:W-:Y:S01]  /*1c2e0*/  FFMA.FTZ R147, R147, R13, -R204 ;  /* 0x0000000d93937223 */ /* 0x000fe200000108cc */
[----:B------:R-:W-:Y:S01]  /*1c2f0*/  R2UR UR6, R92 ;  /* 0x000000005c0672ca */ /* 0x000fe200000e0000 */
        /* <DEDUP_REMOVED lines=34> */
[----:B------:R-:W-:-:S06]  /*1c520*/  SHF.R.U32.HI R208, RZ, 0x7, R227 ;  /* 0x00000007ffd07819 */ /* 0x000fcc00000116e3 */
        /* <DEDUP_REMOVED lines=62> */
[----:B------:R-:W-:-:S05]  /*1c910*/  IMAD.MOV.U32 R93, RZ, RZ, -0x3ffffff0 ;  /* 0xc0000010ff5d7424 */ /* 0x000fca00078e00ff */
[----:B------:R-:W-:Y:S01]  /*1c920*/  R2UR UR7, R93 ;  /* 0x000000005d0772ca */ /* 0x000fe200000e0000 */
[----:B------:R-:W2:Y:S01]  /*1c930*/  MUFU.EX2 R138, R138 ;  /* 0x0000008a008a7308 */ /* 0x000ea20000000800 */
[----:B0-----:R-:W-:-:S01]  /*1c940*/  FADD.FTZ R234, R166, R234 ;  /* 0x000000eaa6ea7221 */ /* 0x001fc20000010000 */
[----:B------:R-:W-:-:S06]  /*1c950*/  FFMA.FTZ R93, R132, R13, -R204 ;  /* 0x0000000d845d7223 */ /* 0x000fcc00000108cc */
[----:B------:R-:W0:Y:S01]  /*1c960*/  MUFU.EX2 R139, R139 ;  /* 0x0000008b008b7308 */ /* 0x000e220000000800 */
[----:B-1----:R-:W-:-:S03]  /*1c970*/  FADD.FTZ R234, R167, R234 ;  /* 0x000000eaa7ea7221 */ /* 0x002fc60000010000 */
[----:B------:R-:W-:Y:S04]  /*1c980*/  QGMMA.64x128x32.F32.E4M3.E4M3 R24, R200, gdesc[UR4], R24, gsb0 ;  /* 0x01e00004c8187df3 */ /* 0x000fe80008000818 */
        /* <DEDUP_REMOVED lines=37> */
[----:B------:R-:W-:Y:S02]  /*1cbe0*/  WARPGROUP.DEPBAR.LE gsb0, 0x0 ;  /* 0x00008000000079c5 */ /* 0x000fe40000010000 */
[----:B------:R-:W-:-:S04]  /*1cbf0*/  @!P0 IMAD R200, R3, 0x8, R16 ;  /* 0x0000000803c88824 */ /* 0x000fc800078e0210 */
[----:B------:R-:W1:Y:S01]  /*1cc00*/  MUFU.EX2 R133, R133 ;  /* 0x0000008500857308 */ /* 0x000e620000000800 */
[----:B--2---:R-:W-:-:S01]  /*1cc10*/  FADD.FTZ R114, R128, R114 ;  /* 0x0000007280727221 */ /* 0x004fc20000010000 */
[----:B------:R-:W-:-:S03]  /*1cc20*/  @!P0 VIADD R200, R200, 0x2e840 ;  /* 0x0002e840c8c88836 */ /* 0x000fc60000000000 */
[----:B------:R-:W-:Y:S02]  /*1cc30*/  FADD.FTZ R114, R119, R114 ;  /* 0x0000007277727221 */ /* 0x000fe40000010000 */
[----:B------:R-:W-:Y:S01]  /*1cc40*/  @!P0 PRMT R200, RZ, 0x654, R200 ;  /* 0x00000654ffc88816 */ /* 0x000fe200000000c8 */
        /* <DEDUP_REMOVED lines=46> */
[----:B------:R-:W-:-:S05]  /*1cf30*/  IADD3 R114, -R208, 0xb, RZ ;  /* 0x0000000bd0727810 */ /* 0x000fca0007ffe1ff */
[----:B------:R2:W-:Y:S06]  /*1cf40*/  BAR.ARV R114, 0x100 ;  /* 0x000400720000751d */ /* 0x0005ec0000002000 */
[----:B------:R-:W3:Y:S01]  /*1cf50*/  MUFU.EX2 R104, R104 ;  /* 0x0000006800687308 */ /* 0x000ee20000000800 */
[----:B0-----:R-:W-:-:S01]  /*1cf60*/  FADD.FTZ R132, R94, R132 ;  /* 0x000000845e847221 */ /* 0x001fc20000010000 */
[----:B------:R2:W-:Y:S01]  /*1cf70*/  @!P0 SYNCS.ARRIVE.TRANS64.RED.A1T0 RZ, [R200+URZ], RZ ;  /* 0x000000ffc8ff89a7 */ /* 0x0005e2000810043f */
[----:B-1----:R-:W-:-:S05]  /*1cf80*/  FADD.FTZ R118, R206, R118 ;  /* 0x00000076ce767221 */ /* 0x002fca0000010000 */
[----:B------:R-:W0:Y:S08]  /*1cf90*/  MUFU.EX2 R101, R101 ;  /* 0x0000006500657308 */ /* 0x000e300000000800 */
        /* <DEDUP_REMOVED lines=13> */
[----:B---3--:R-:W-:-:S01]  /*1d070*/  FADD.FTZ R132, R102, R132 ;  /* 0x0000008466847221 */ /* 0x008fc20000010000 */
[----:B0-----:R-:W-:-:S03]  /*1d080*/  FADD.FTZ R235, R199, R118 ;  /* 0x00000076c7eb7221 */ /* 0x001fc60000010000 */
[----:B-1----:R-:W-:Y:S01]  /*1d090*/  FADD.FTZ R234, R108, R132 ;  /* 0x000000846cea7221 */ /* 0x002fe20000010000 */
[----:B--2---:R-:W-:Y:S06]  /*1d0a0*/  @!P1 BRA `(.L_x_7639) ;  /* 0x0000000000049947 */ /* 0x004fec0003800000 */
[----:B------:R-:W-:Y:S01]  /*1d0b0*/  BPT.TRAP 0x1 ;  /* 0x000000040000795c */ /* 0x000fe20000300000 */
.L_x_7639:
[----:B------:R-:W2:Y:S04]  /*1d0c0*/  LDL R0, [R1+0x64] ;  /* 0x0000640001007983 */ /* 0x000ea80000100800 */
[----:B------:R-:W3:Y:S01]  /*1d0d0*/  LDL R118, [R1+0x50] ;  /* 0x0000500001767983 */ /* 0x000ee20000100800 */
[----:B------:R-:W-:Y:S02]  /*1d0e0*/  F2FP.SATFINITE.E4M3.F32.PACK_AB_MERGE_C R91, R91, R119, RZ ;  /* 0x000000775b5b723e */ /* 0x000fe400048070ff */
        /* <DEDUP_REMOVED lines=119> */
[----:B--2---:R-:W-:Y:S01]  /*1d860*/  R2UR UR4, R0 ;  /* 0x00000000000472ca */ /* 0x004fe200000e0000 */
[----:B------:R-:W-:Y:S01]  /*1d870*/  IMAD R0, R232, 0x8, R16 ;  /* 0x00000008e8007824 */ /* 0x000fe200078e0210 */
[----:B---3--:R-:W-:-:S03]  /*1d880*/  ISETP.GT.AND P0, PT, R21, R118, PT ;  /* 0x000000761500720c */ /* 0x008fc60003f04270 */
[----:B------:R-:W-:-:S08]  /*1d890*/  VIADD R0, R0, 0x2e860 ;  /* 0x0002e86000007836 */ /* 0x000fd00000000000 */
[----:B------:R-:W-:-:S05]  /*1d8a0*/  IMAD.U32 R114, RZ, RZ, UR4 ;  /* 0x00000004ff727e24 */ /* 0x000fca000f8e00ff */
[----:B------:R-:W-:-:S04]  /*1d8b0*/  PRMT R0, R114, 0x654, R0 ;  /* 0x0000065472007816 */ /* 0x000fc80000000000 */
[----:B------:R0:W-:Y:S01]  /*1d8c0*/  SYNCS.ARRIVE.TRANS64.RED.A1T0 RZ, [R0+URZ], RZ ;  /* 0x000000ff00ff79a7 */ /* 0x0001e2000810043f */
[----:B------:R-:W-:Y:S01]  /*1d8d0*/  IADD3 R21, R21, -0x1, RZ ;  /* 0xffffffff15157810 */ /* 0x000fe20007ffe0ff */
[----:B------:R-:W-:Y:S01]  /*1d8e0*/  IMAD.MOV.U32 R232, RZ, RZ, R3 ;  /* 0x000000ffffe87224 */ /* 0x000fe200078e0003 */
[----:B0-----:R-:W-:-:S04]  /*1d8f0*/  F2FP.SATFINITE.E4M3.F32.PACK_AB_MERGE_C R0, R109, R103, RZ ;  /* 0x000000676d00723e */ /* 0x001fc800048070ff */
[----:B------:R-:W-:Y:S01]  /*1d900*/  F2FP.SATFINITE.E4M3.F32.PACK_AB_MERGE_C R204, R99, R95, R0 ;  /* 0x0000005f63cc723e */ /* 0x000fe20004807000 */
[----:B------:R-:W-:Y:S01]  /*1d910*/  IMAD.MOV.U32 R0, RZ, RZ, R88 ;  /* 0x000000ffff007224 */ /* 0x000fe200078e0058 */
[----:B------:R-:W-:Y:S06]  /*1d920*/  @P0 BRA `(.L_x_7640) ;  /* 0xffffffa000880947 */ /* 0x000fec000383ffff */
[----:B------:R-:W-:-:S07]  /*1d930*/  IMAD.MOV.U32 R136, RZ, RZ, R3 ;  /* 0x000000ffff887224 */ /* 0x000fce00078e0003 */
.L_x_7629:
[----:B------:R-:W-:-:S13]  /*1d940*/  ISETP.GE.AND P0, PT, R21, RZ, PT ;  /* 0x000000ff1500720c */ /* 0x000fda0003f06270 */
[----:B------:R-:W-:Y:S05]  /*1d950*/  @!P0 BRA `(.L_x_7641) ;  /* 0x0000004c00c88947 */ /* 0x000fea0003800000 */
[----:B------:R-:W-:Y:S01]  /*1d960*/  IMAD.MOV.U32 R0, RZ, RZ, R88 ;  /* 0x000000ffff007224 */ /* 0x000fe200078e0058 */
[----:B------:R-:W-:Y:S01]  /*1d970*/  MOV R232, R136 ;  /* 0x0000008800e87202 */ /* 0x000fe20000000f00 */
[----:B------:R-:W-:Y:S02]  /*1d980*/  IMAD.MOV.U32 R20, RZ, RZ, R89 ;  /* 0x000000ffff147224 */ /* 0x000fe400078e0059 */
[----:B------:R-:W-:-:S07]  /*1d990*/  IMAD.MOV.U32 R233, RZ, RZ, R231 ;  /* 0x000000ffffe97224 */ /* 0x000fce00078e00e7 */
.L_x_7652:
        /* <DEDUP_REMOVED lines=9> */
.L_x_7643:
        /* <DEDUP_REMOVED lines=8> */
.L_x_7644:
[----:B------:R-:W-:Y:S04]  /*1dab0*/  BSSY B0, `(.L_x_7642) ;  /* 0x0000004000007945 */ /* 0x000fe80003800000 */
[----:B-1----:R-:W-:Y:S05]  /*1dac0*/  @P2 BRA `(.L_x_7645) ;  /* 0x0000000000082947 */ /* 0x002fea0003800000 */
[----:B------:R-:W1:Y:S02]  /*1dad0*/  SYNCS.PHASECHK.TRANS64.TRYWAIT P2, [R3+URZ+0x2e830], R12 ;  /* 0x02e8300c030075a7 */ /* 0x000e64000804017f */
[----:B-1----:R-:W-:Y:S05]  /*1dae0*/  @!P2 BRA `(.L_x_7646) ;  /* 0x000000f400cca947 */ /* 0x002fea0003800000 */
.L_x_7645:
[----:B------:R-:W-:Y:S05]  /*1daf0*/  BSYNC B0 ;  /* 0x0000000000007941 */ /* 0x000fea0003800000 */
.L_x_7642:
[----:B01----:R-:W2:Y:S01]  /*1db00*/  LDL R12, [R1+0x58] ;  /* 0x00005800010c7983 */ /* 0x003ea20000100800 */
[----:B------:R-:W-:Y:S05]  /*1db10*/  WARPSYNC.ALL ;  /* 0x0000000000007948 */ /* 0x000fea0003800000 */
[----:B------:R-:W0:Y:S01]  /*1db20*/  S2R R3, SR_TID.X ;  /* 0x0000000000037919 */ /* 0x000e220000002100 */
[----:B------:R-:W-:Y:S01]  /*1db30*/  MOV R15, 0x40000040 ;  /* 0x40000040000f7802 */ /* 0x000fe20000000f00 */
[----:B------:R-:W-:Y:S01]  /*1db40*/  IMAD.MOV.U32 R91, RZ, RZ, 0x40000040 ;  /* 0x40000040ff5b7424 */ /* 0x000fe200078e00ff */
[----:B------:R-:W-:Y:S01]  /*1db50*/  R2UR UR40, R4 ;  /* 0x00000000042872ca */ /* 0x000fe200000e0000 */
[----:B------:R-:W-:Y:S01]  /*1db60*/  STL [R1+0xf0], R29 ;  /* 0x0000f01d01007387 */ /* 0x000fe20000100800 */
[----:B------:R-:W-:Y:S01]  /*1db70*/  R2UR UR35, R15 ;  /* 0x000000000f2372ca */ /* 0x000fe200000e0000 */
[----:B------:R-:W-:Y:S01]  /*1db80*/  IMAD.MOV.U32 R13, RZ, RZ, 0x40000040 ;  /* 0x40000040ff0d7424 */ /* 0x000fe200078e00ff */
[----:B------:R-:W-:Y:S01]  /*1db90*/  R2UR UR17, R91 ;  /* 0x000000005b1172ca */ /* 0x000fe200000e0000 */
[----:B------:R-:W-:Y:S01]  /*1dba0*/  STL [R1+0xec], R28 ;  /* 0x0000ec1c01007387 */ /* 0x000fe20000100800 */
[----:B------:R-:W-:Y:S01]  /*1dbb0*/  IMAD.MOV.U32 R89, RZ, RZ, 0x40000040 ;  /* 0x40000040ff597424 */ /* 0x000fe200078e00ff */
[----:B------:R-:W-:Y:S01]  /*1dbc0*/  R2UR UR5, R15 ;  /* 0x000000000f0572ca */ /* 0x000fe200000e0000 */
[----:B------:R-:W-:Y:S01]  /*1dbd0*/  IMAD.MOV.U32 R93, RZ, RZ, 0x40000040 ;  /* 0x40000040ff5d7424 */ /* 0x000fe200078e00ff */
        /* <DEDUP_REMOVED lines=8> */
[C---:B------:R-:W-:Y:S01]  /*1dc60*/  R2UR UR11, R89.reuse ;  /* 0x00000000590b72ca */ /* 0x040fe200000e0000 */
[----:B------:R-:W-:Y:S01]  /*1dc70*/  STL [R1+0xdc], R24 ;  /* 0x0000dc1801007387 */ /* 0x000fe20000100800 */
[----:B------:R-:W-:-:S02]  /*1dc80*/  R2UR UR59, R89 ;  /* 0x00000000593b72ca */ /* 0x000fc400000e0000 */
[----:B------:R-:W-:Y:S01]  /*1dc90*/  R2UR UR29, R15 ;  /* 0x000000000f1d72ca */ /* 0x000fe200000e0000 */
[----:B------:R3:W-:Y:S01]  /*1dca0*/  STL [R1+0xd8], R23 ;  /* 0x0000d81701007387 */ /* 0x0007e20000100800 */
[----:B------:R-:W-:Y:S02]  /*1dcb0*/  R2UR UR13, R89 ;  /* 0x00000000590d72ca */ /* 0x000fe400000e0000 */
[----:B-1----:R-:W-:Y:S01]  /*1dcc0*/  MOV R25, UR43 ;  /* 0x0000002b00197c02 */ /* 0x002fe20008000f00 */
[----:B------:R-:W-:Y:S01]  /*1dcd0*/  STL [R1+0xd4], R22 ;  /* 0x0000d41601007387 */ /* 0x000fe20000100800 */
[----:B0-----:R-:W-:Y:S01]  /*1dce0*/  SHF.R.U32.HI R14, RZ, 0x7, R3 ;  /* 0x00000007ff0e7819 */ /* 0x001fe20000011603 */
[----:B------:R-:W-:Y:S01]  /*1dcf0*/  VIADD R3, R232, 0x1 ;  /* 0x00000001e8037836 */ /* 0x000fe20000000000 */
[----:B------:R-:W-:Y:S01]  /*1dd00*/  UMOV UR43, UR25 ;  /* 0x00000019002b7c82 */ /* 0x000fe20008000000 */
[----:B------:R0:W-:Y:S01]  /*1dd10*/  STL [R1+0xd0], R21 ;  /* 0x0000d01501007387 */ /* 0x0001e20000100800 */
[----:B------:R-:W-:Y:S01]  /*1dd20*/  MOV R95, UR43 ;  /* 0x0000002b005f7c02 */ /* 0x000fe20008000f00 */
[----:B------:R-:W-:Y:S01]  /*1dd30*/  VIADD R92, R14, 0x8 ;  /* 0x000000080e5c7836 */ /* 0x000fe20000000000 */
[C---:B------:R-:W-:Y:S01]  /*1dd40*/  ISETP.NE.AND P2, PT, R3.reuse, 0x2, PT ;  /* 0x000000020300780c */ /* 0x040fe20003f45270 */
[----:B------:R-:W-:Y:S01]  /*1dd50*/  UMOV UR43, UR5 ;  /* 0x00000005002b7c82 */ /* 0x000fe20008000000 */
[----:B---3--:R-:W-:Y:S01]  /*1dd60*/  MOV R23, UR35 ;  /* 0x0000002300177c02 */ /* 0x008fe20008000f00 */
[----:B------:R-:W-:Y:S01]  /*1dd70*/  UMOV UR35, UR17 ;  /* 0x0000001100237c82 */ /* 0x000fe20008000000 */
[----:B------:R-:W-:Y:S01]  /*1dd80*/  SEL R3, R3, RZ, P2 ;  /* 0x000000ff03037207 */ /* 0x000fe20001000000 */
[----:B------:R1:W-:Y:S01]  /*1dd90*/  BAR.SYNC.DEFER_BLOCKING R92, 0x100 ;  /* 0x0004005c0000751d */ /* 0x0003e20000010000 */
[----:B------:R-:W-:-:S02]  /*1dda0*/  R2UR UR17, R5 ;  /* 0x00000000051172ca */ /* 0x000fc400000e0000 */
[C---:B------:R-:W-:Y:S02]  /*1ddb0*/  R2UR UR5, R5.reuse ;  /* 0x00000000050572ca */ /* 0x040fe400000e0000 */
[----:B------:R-:W-:Y:S01]  /*1ddc0*/  MOV R97, UR35 ;  /* 0x0000002300617c02 */ /* 0x000fe20008000f00 */
        /* <DEDUP_REMOVED lines=12> */
[C---:B------:R-:W-:Y:S01]  /*1de90*/  R2UR UR21, R15.reuse ;  /* 0x000000000f1572ca */ /* 0x040fe200000e0000 */
[----:B------:R0:W-:Y:S01]  /*1dea0*/  STL [R1+0xc0], R17 ;  /* 0x0000c01101007387 */ /* 0x0001e20000100800 */
[----:B------:R-:W-:Y:S02]  /*1deb0*/  R2UR UR23, R15 ;  /* 0x000000000f1772ca */ /* 0x000fe400000e0000 */
[----:B------:R-:W-:Y:S01]  /*1dec0*/  R2UR UR27, R89 ;  /* 0x00000000591b72ca */ /* 0x000fe200000e0000 */
[----:B------:R-:W-:Y:S01]  /*1ded0*/  WARPGROUP.ARRIVE ;  /* 0x00000000000079c5 */ /* 0x000fe20000000000 */
[----:B------:R3:W-:Y:S01]  /*1dee0*/  STL [R1+0xbc], R16 ;  /* 0x0000bc1001007387 */ /* 0x0007e20000100800 */
[----:B------:R-:W-:Y:S02]  /*1def0*/  R2UR UR25, R5 ;  /* 0x00000000051972ca */ /* 0x000fe400000e0000 */
[----:B------:R-:W-:Y:S01]  /*1df00*/  R2UR UR47, R15 ;  /* 0x000000000f2f72ca */ /* 0x000fe200000e0000 */
[----:B------:R4:W-:Y:S01]  /*1df10*/  STL [R1+0xb8], R2 ;  /* 0x0000b80201007387 */ /* 0x0009e20000100800 */
[----:B0-----:R-:W-:-:S02]  /*1df20*/  MOV R17, UR39 ;  /* 0x0000002700117c02 */ /* 0x001fc40008000f00 */
[----:B------:R-:W-:Y:S02]  /*1df30*/  R2UR UR39, R93 ;  /* 0x000000005d2772ca */ /* 0x000fe400000e0000 */
[----:B------:R-:W-:Y:S01]  /*1df40*/  R2UR UR55, R15 ;  /* 0x000000000f3772ca */ /* 0x000fe200000e0000 */
[----:B------:R-:W-:Y:S01]  /*1df50*/  IMAD.MOV.U32 R15, RZ, RZ, 0x40000040 ;  /* 0x40000040ff0f7424 */ /* 0x000fe200078e00ff */
[----:B---3--:R-:W-:Y:S02]  /*1df60*/  MOV R16, UR38 ;  /* 0x0000002600107c02 */ /* 0x008fe40008000f00 */
[----:B------:R-:W-:Y:S01]  /*1df70*/  R2UR UR51, R89 ;  /* 0x00000000593372ca */ /* 0x000fe200000e0000 */
[----:B------:R-:W-:Y:S01]  /*1df80*/  IMAD.MOV.U32 R89, RZ, RZ, 0x40000040 ;  /* 0x40000040ff597424 */ /* 0x000fe200078e00ff */
[----:B------:R-:W-:Y:S02]  /*1df90*/  R2UR UR41, R5 ;  /* 0x00000000052972ca */ /* 0x000fe400000e0000 */
[----:B------:R-:W-:-:S02]  /*1dfa0*/  MOV R13, 0x40000040 ;  /* 0x40000040000d7802 */ /* 0x000fc40000000f00 */
[----:B------:R-:W-:Y:S02]  /*1dfb0*/  R2UR UR32, R10 ;  /* 0x000000000a2072ca */ /* 0x000fe400000e0000 */
[----:B------:R-:W-:Y:S01]  /*1dfc0*/  MOV R19, UR39 ;  /* 0x0000002700137c02 */ /* 0x000fe20008000f00 */
[----:B------:R-:W-:Y:S01]  /*1dfd0*/  UMOV UR39, UR31 ;  /* 0x0000001f00277c82 */ /* 0x000fe20008000000 */
[----:B------:R-:W-:Y:S02]  /*1dfe0*/  R2UR UR31, R13 ;  /* 0x000000000d1f72ca */ /* 0x000fe400000e0000 */
[----:B------:R-:W-:Y:S01]  /*1dff0*/  MOV R27, UR39 ;  /* 0x00000027001b7c02 */ /* 0x000fe20008000f00 */
[----:B------:R-:W-:Y:S01]  /*1e000*/  UMOV UR39, UR21 ;  /* 0x0000001500277c82 */ /* 0x000fe20008000000 */
[----:B------:R-:W-:Y:S02]  /*1e010*/  R2UR UR21, R5 ;  /* 0x00000000051572ca */ /* 0x000fe400000e0000 */
[----:B------:R-:W-:-:S02]  /*1e020*/  R2UR UR33, R11 ;  /* 0x000000000b2172ca */ /* 0x000fc400000e0000 */
[C---:B------:R-:W-:Y:S02]  /*1e030*/  R2UR UR56, R10.reuse ;  /* 0x000000000a3872ca */ /* 0x040fe400000e0000 */
[C---:B------:R-:W-:Y:S02]  /*1e040*/  R2UR UR57, R11.reuse ;  /* 0x000000000b3972ca */ /* 0x040fe400000e0000 */
[----:B----4-:R-:W-:Y:S02]  /*1e050*/  MOV R2, UR37 ;  /* 0x0000002500027c02 */ /* 0x010fe40008000f00 */
[----:B------:R-:W-:Y:S02]  /*1e060*/  MOV R236, UR36 ;  /* 0x0000002400ec7c02 */ /* 0x000fe40008000f00 */
        /* <DEDUP_REMOVED lines=22> */
[----:B-1----:R-:W-:Y:S01]  /*1e1d0*/  VIADD R92, R12, 0x4 ;  /* 0x000000040c5c7836 */ /* 0x002fe20000000000 */
[----:B------:R-:W-:Y:S01]  /*1e1e0*/  R2UR UR12, R88 ;  /* 0x00000000580c72ca */ /* 0x000fe200000e0000 */
[----:B------:R-:W-:Y:S01]  /*1e1f0*/  VIADD R90, R12, 0x602 ;  /* 0x000006020c5a7836 */ /* 0x000fe20000000000 */
[----:B------:R-:W-:Y:S01]  /*1e200*/  R2UR UR20, R14 ;  /* 0x000000000e1472ca */ /* 0x000fe200000e0000 */
[C---:B------:R-:W-:Y:S01]  /*1e210*/  VIADD R14, R12.reuse, 0x502 ;  /* 0x000005020c0e7836 */ /* 0x040fe20000000000 */
[----:B------:R-:W-:-:S02]  /*1e220*/  IADD3 R88, R12, 0x302, RZ ;  /* 0x000003020c587810 */ /* 0x000fc40007ffe0ff */
[----:B------:R-:W-:Y:S02]  /*1e230*/  R2UR UR38, R92 ;  /* 0x000000005c2672ca */ /* 0x000fe400000e0000 */
[----:B------:R-:W-:Y:S01]  /*1e240*/  R2UR UR28, R14 ;  /* 0x000000000e1c72ca */ /* 0x000fe200000e0000 */
[----:B------:R-:W-:Y:S01]  /*1e250*/  VIADD R14, R12, 0x204 ;  /* 0x000002040c0e7836 */ /* 0x000fe20000000000 */
[----:B------:R-:W-:Y:S01]  /*1e260*/  R2UR UR24, R88 ;  /* 0x00000000581872ca */ /* 0x000fe200000e0000 */
[----:B------:R-:W-:Y:S01]  /*1e270*/  VIADD R88, R12, 0x104 ;  /* 0x000001040c587836 */ /* 0x000fe20000000000 */
[----:B------:R-:W-:Y:S02]  /*1e280*/  R2UR UR30, R90 ;  /* 0x000000005a1e72ca */ /* 0x000fe400000e0000 */
[----:B------:R-:W-:Y:S02]  /*1e290*/  R2UR UR34, R14 ;  /* 0x000000000e2272ca */ /* 0x000fe400000e0000 */
[----:B------:R-:W-:Y:S01]  /*1e2a0*/  R2UR UR58, R88 ;  /* 0x00000000583a72ca */ /* 0x000fe200000e0000 */
[C---:B------:R-:W-:Y:S01]  /*1e2b0*/  VIADD R88, R12.reuse, 0x304 ;  /* 0x000003040c587836 */ /* 0x040fe20000000000 */
[----:B------:R-:W-:-:S02]  /*1e2c0*/  IADD3 R14, R12, 0x404, RZ ;  /* 0x000004040c0e7810 */ /* 0x000fc40007ffe0ff */
[----:B------:R-:W-:Y:S02]  /*1e2d0*/  MOV R18, UR38 ;  /* 0x0000002600127c02 */ /* 0x000fe40008000f00 */
[----:B------:R-:W-:Y:S01]  /*1e2e0*/  R2UR UR42, R88 ;  /* 0x00000000582a72ca */ /* 0x000fe200000e0000 */
[----:B------:R-:W-:Y:S01]  /*1e2f0*/  VIADD R88, R12, 0x504 ;  /* 0x000005040c587836 */ /* 0x000fe20000000000 */
[----:B------:R-:W-:Y:S01]  /*1e300*/  R2UR UR46, R14 ;  /* 0x000000000e2e72ca */ /* 0x000fe200000e0000 */
[----:B------:R-:W-:Y:S01]  /*1e310*/  UMOV UR38, UR30 ;  /* 0x0000001e00267c82 */ /* 0x000fe20008000000 */
[----:B------:R-:W-:Y:S01]  /*1e320*/  VIADD R14, R12, 0x604 ;  /* 0x000006040c0e7836 */ /* 0x000fe20000000000 */
[----:B------:R-:W-:Y:S01]  /*1e330*/  MOV R22, UR34 ;  /* 0x0000002200167c02 */ /* 0x000fe20008000f00 */
[----:B------:R-:W-:Y:S01]  /*1e340*/  UMOV UR34, UR16 ;  /* 0x0000001000227c82 */ /* 0x000fe20008000000 */
[C---:B------:R-:W-:Y:S02]  /*1e350*/  R2UR UR16, R4.reuse ;  /* 0x00000000041072ca */ /* 0x040fe400000e0000 */
[----:B------:R-:W-:Y:S01]  /*1e360*/  MOV R96, UR34 ;  /* 0x0000002200607c02 */ /* 0x000fe20008000f00 */
[----:B------:R-:W-:Y:S01]  /*1e370*/  UMOV UR34, UR8 ;  /* 0x0000000800227c82 */ /* 0x000fe20008000000 */
[----:B------:R-:W-:-:S02]  /*1e380*/  R2UR UR8, R4 ;  /* 0x00000000040872ca */ /* 0x000fc400000e0000 */
        /* <DEDUP_REMOVED lines=18> */
[----:B------:R-:W-:Y:S01]  /*1e4b0*/  R2UR UR54, R14 ;  /* 0x000000000e3672ca */ /* 0x000fe200000e0000 */
[----:B------:R-:W-:Y:S01]  /*1e4c0*/  VIADD R14, R12, 0x106 ;  /* 0x000001060c0e7836 */ /* 0x000fe20000000000 */
[----:B------:R-:W-:Y:S02]  /*1e4d0*/  WARPGROUP.DEPBAR.LE gsb0, 0x0 ;  /* 0x00008000000079c5 */ /* 0x000fe40000010000 */
[----:B------:R-:W-:-:S06]  /*1e4e0*/  WARPGROUP.ARRIVE ;  /* 0x00000000000079c5 */ /* 0x000fcc0000000000 */
[----:B------:R-:W-:Y:S01]  /*1e4f0*/  QGMMA.64x32x32.F32.E4M3.E4M3 R168, gdesc[UR4], RZ, !UPT, gsb0 ;  /* 0x0060000004a879f3 */ /* 0x000fe2000c0008ff */
[----:B------:R-:W-:Y:S01]  /*1e500*/  R2UR UR6, R88 ;  /* 0x00000000580672ca */ /* 0x000fe200000e0000 */
[----:B------:R-:W-:Y:S01]  /*1e510*/  VIADD R88, R12, 0x206 ;  /* 0x000002060c587836 */ /* 0x000fe20000000000 */
[----:B------:R-:W-:Y:S02]  /*1e520*/  R2UR UR7, R89 ;  /* 0x00000000590772ca */ /* 0x000fe400000e0000 */
[----:B------:R-:W-:Y:S01]  /*1e530*/  MOV R89, 0x40000040 ;  /* 0x4000004000597802 */ /* 0x000fe20000000f00 */
        /* <DEDUP_REMOVED lines=15> */
[C---:B------:R-:W-:Y:S01]  /*1e630*/  VIADD R88, R12.reuse, 0x406 ;  /* 0x000004060c587836 */ /* 0x040fe20000000000 */
[----:B------:R-:W-:Y:S01]  /*1e640*/  R2UR UR15, R89 ;  /* 0x00000000590f72ca */ /* 0x000fe200000e0000 */
[----:B------:R-:W-:Y:S02]  /*1e650*/  VIADD R12, R12, 0x606 ;  /* 0x000006060c0c7836 */ /* 0x000fe40000000000 */
[----:B------:R-:W-:-:S03]  /*1e660*/  IMAD.MOV.U32 R89, RZ, RZ, 0x40000040 ;  /* 0x40000040ff597424 */ /* 0x000fc600078e00ff */
        /* <DEDUP_REMOVED lines=125> */
[----:B------:R0:W5:Y:S04]  /*1ee40*/  LDL.LU R16, [R1+0xbc] ;  /* 0x0000bc0001107983 */ /* 0x0001680000300800 */
[----:B------:R0:W5:Y:S01]  /*1ee50*/  LDL.LU R2, [R1+0xb8] ;  /* 0x0000b80001027983 */ /* 0x0001620000300800 */
[----:B------:R-:W-:-:S02]  /*1ee60*/  WARPGROUP.DEPBAR.LE gsb0, 0x0 ;  /* 0x00008000000079c5 */ /* 0x000fc40000010000 */
        /* <DEDUP_REMOVED lines=23> */
[----:B------:R-:W-:Y:S02]  /*1efe0*/  WARPGROUP.DEPBAR.LE gsb0, 0x0 ;  /* 0x00008000000079c5 */ /* 0x000fe40000010000 */
[----:B0-----:R-:W-:Y:S11]  /*1eff0*/  @P0 BRA `(.L_x_7647) ;  /* 0x0000000000280947 */ /* 0x001ff60003800000 */
[----:B------:R-:W-:Y:S05]  /*1f000*/  @!P1 BRA `(.L_x_7648) ;  /* 0x0000000000049947 */ /* 0x000fea0003800000 */
[----:B------:R-:W-:Y:S01]  /*1f010*/  BPT.TRAP 0x1 ;  /* 0x000000040000795c */ /* 0x000fe20000300000 */
.L_x_7648:
[----:B------:R-:W-:Y:S01]  /*1f020*/  SHF.L.U32 R12, R233, 0x1f, RZ ;  /* 0x0000001fe90c7819 */ /* 0x000fe200000006ff */
[----:B-----5:R-:W-:-:S04]  /*1f030*/  IMAD R13, R232, 0x8, R16 ;  /* 0x00000008e80d7824 */ /* 0x020fc800078e0210 */
[----:B------:R0:W1:Y:S01]  /*1f040*/  SYNCS.PHASECHK.TRANS64.TRYWAIT P0, [R13+URZ+0x2e850], R12 ;  /* 0x02e8500c0d0075a7 */ /* 0x000062000800017f */
[----:B------:R-:W-:Y:S05]  /*1f050*/  @!P1 BRA `(.L_x_7649) ;  /* 0x0000000000049947 */ /* 0x000fea0003800000 */
[----:B------:R-:W-:Y:S01]  /*1f060*/  BPT.TRAP 0x1 ;  /* 0x000000040000795c */ /* 0x000fe20000300000 */
.L_x_7649:
[----:B-1----:R-:W-:Y:S05]  /*1f070*/  @P0 BRA `(.L_x_7647) ;  /* 0x0000000000080947 */ /* 0x002fea0003800000 */
[----:B------:R-:W1:Y:S02]  /*1f080*/  SYNCS.PHASECHK.TRANS64.TRYWAIT P0, [R13+URZ+0x2e850], R12 ;  /* 0x02e8500c0d0075a7 */ /* 0x000e64000800017f */
[----:B-1----:R-:W-:Y:S05]  /*1f090*/  @!P0 BRA `(.L_x_7650) ;  /* 0x000000e000748947 */ /* 0x002fea0003800000 */
.L_x_7647:
        /* <DEDUP_REMOVED lines=33> */
[----:B------:R-:W-:Y:S01]  /*1f2b0*/  QGMMA.64x128x32.F32.E4M3.E4M3 R24, R224, gdesc[UR4], R24, gsb0 ;  /* 0x01e00004e0187df3 */ /* 0x000fe20008000818 */
[----:B------:R-:W-:Y:S01]  /*1f2c0*/  R2UR UR6, R14 ;  /* 0x000000000e0672ca */ /* 0x000fe200000e0000 */
[----:B------:R-:W-:Y:S01]  /*1f2d0*/  VIADD R14, R12, 0x200 ;  /* 0x000002000c0e7836 */ /* 0x000fe20000000000 */
[----:B------:R-:W-:Y:S01]  /*1f2e0*/  R2UR UR7, R15 ;  /* 0x000000000f0772ca */ /* 0x000fe200000e0000 */
[----:B------:R-:W-:Y:S01]  /*1f2f0*/  MUFU.TANH R171, R171 ;  /* 0x000000ab00ab7308 */ /* 0x000fe20000002400 */
        /* <DEDUP_REMOVED lines=88> */
[----:B------:R-:W-:Y:S01]  /*1f880*/  ULDC UR4, c[0x0][0x988] ;  /* 0x0002620000047ab9 */ /* 0x000fe20000000800 */
[----:B------:R-:W0:Y:S06]  /*1f890*/  S2R R233, SR_TID.X ;  /* 0x0000000000e97919 */ /* 0x000e2c0000002100 */
[----:B------:R-:W-:Y:S08]  /*1f8a0*/  MUFU.TANH R183, R183 ;  /* 0x000000b700b77308 */ /* 0x000ff00000002400 */
[----:B------:R-:W-:Y:S08]  /*1f8b0*/  MUFU.TANH R152, R152 ;  /* 0x0000009800987308 */ /* 0x000ff00000002400 */
[----:B------:R-:W-:Y:S08]  /*1f8c0*/  MUFU.TANH R154, R154 ;  /* 0x0000009a009a7308 */ /* 0x000ff00000002400 */
[----:B------:R-:W-:Y:S01]  /*1f8d0*/  MUFU.TANH R153, R153 ;  /* 0x0000009900997308 */ /* 0x000fe20000002400 */
[----:B0-----:R-:W-:-:S04]  /*1f8e0*/  LOP3.LUT R233, R233, 0x7f, RZ, 0xc0, !PT ;  /* 0x0000007fe9e97812 */ /* 0x001fc800078ec0ff */
[----:B------:R-:W-:-:S03]  /*1f8f0*/  ISETP.NE.AND P0, PT, R233, RZ, PT ;  /* 0x000000ffe900720c */ /* 0x000fc60003f05270 */
[----:B------:R-:W-:Y:S01]  /*1f900*/  MUFU.TANH R155, R155 ;  /* 0x0000009b009b7308 */ /* 0x000fe20000002400 */
[----:B------:R-:W0:Y:S07]  /*1f910*/  S2R R233, SR_TID.X ;  /* 0x0000000000e97919 */ /* 0x000e2e0000002100 */
[----:B------:R-:W-:Y:S01]  /*1f920*/  MUFU.TANH R156, R156 ;  /* 0x0000009c009c7308 */ /* 0x000fe20000002400 */
[----:B------:R-:W-:Y:S02]  /*1f930*/  WARPGROUP.DEPBAR.LE gsb0, 0x0 ;  /* 0x00008000000079c5 */ /* 0x000fe40000010000 */
        /* <DEDUP_REMOVED lines=8> */
[----:B------:R-:W-:Y:S01]  /*1f9c0*/  MUFU.TANH R159, R159 ;  /* 0x0000009f009f7308 */ /* 0x000fe20000002400 */
[----:B0-----:R-:W-:-:S07]  /*1f9d0*/  SHF.R.U32.HI R233, RZ, 0x7, R233 ;  /* 0x00000007ffe97819 */ /* 0x001fce00000116e9 */
        /* <DEDUP_REMOVED lines=47> */
[C---:B------:R-:W-:Y:S01]  /*1fcd0*/  FMUL.FTZ R184, R2.reuse, R186 ;  /* 0x000000ba02b87220 */ /* 0x040fe20000410000 */
[----:B------:R-:W-:Y:S01]  /*1fce0*/  R2UR UR7, R15 ;  /* 0x000000000f0772ca */ /* 0x000fe200000e0000 */
        /* <DEDUP_REMOVED lines=45> */
[----:B------:R-:W-:Y:S01]  /*1ffc0*/  MUFU.TANH R131, R131 ;  /* 0x0000008300837308 */ /* 0x000fe20000002400 */
[----:B--2---:R-:W-:-:S04]  /*1ffd0*/  FMNMX.FTZ R13, R195, R13, !PT ;  /* 0x0000000dc30d7209 */ /* 0x004fc80007810000 */
[----:B------:R-:W-:Y:S01]  /*1ffe0*/  FMNMX.FTZ R13, R168, R13, !PT ;  /* 0x0000000da80d7209 */ /* 0x000fe20007810000 */
[----:B------:R-:W-:Y:S02]  /*1fff0*/  WARPGROUP.DEPBAR.LE gsb0, 0x0 ;  /* 0x00008000000079c5 */ /* 0x000fe40000010000 */
[----:B------:R-:W-:Y:S01]  /*20000*/  WARPGROUP.ARRIVE ;  /* 0x00000000000079c5 */ /* 0x000fe20000000000 */
[----:B0-----:R-:W-:Y:S01]  /*20010*/  FMNMX.FTZ R199, R197, R199, !PT ;  /* 0x000000c7c5c77209 */ /* 0x001fe20007810000 */
[----:B------:R-:W0:Y:S01]  /*20020*/  MUFU.TANH R132, R132 ;  /* 0x0000008400847308 */ /* 0x000e220000002400 */
[----:B------:R-:W-:Y:S02]  /*20030*/  FMNMX.FTZ R13, R169, R13, !PT ;  /* 0x0000000da90d7209 */ /* 0x000fe40007810000 */
[----:B------:R-:W-:Y:S01]  /*20040*/  FMNMX.FTZ R199, R170, R199, !PT ;  /* 0x000000c7aac77209 */ /* 0x000fe20007810000 */
[----:B------:R-:W-:Y:S01]  /*20050*/  QGMMA.64x128x32.F32.E4M3.E4M3 R24, R208, gdesc[UR4], R24, gsb0 ;  /* 0x01e00004d0187df3 */ /* 0x000fe20008000818 */
[----:B------:R-:W-:-:S02]  /*20060*/  FMNMX.FTZ R13, R172, R13, !PT ;  /* 0x0000000dac0d7209 */ /* 0x000fc40007810000 */
[----:B------:R-:W-:Y:S01]  /*20070*/  FMNMX.FTZ R199, R171, R199, !PT ;  /* 0x000000c7abc77209 */ /* 0x000fe20007810000 */
[----:B------:R-:W-:Y:S01]  /*20080*/  MUFU.TANH R134, R134 ;  /* 0x0000008600867308 */ /* 0x000fe20000002400 */
[----:B------:R-:W-:Y:S02]  /*20090*/  FMNMX.FTZ R13, R173, R13, !PT ;  /* 0x0000000dad0d7209 */ /* 0x000fe40007810000 */
[----:B------:R-:W-:Y:S02]  /*200a0*/  FMNMX.FTZ R199, R174, R199, !PT ;  /* 0x000000c7aec77209 */ /* 0x000fe40007810000 */
[----:B------:R-:W-:Y:S02]  /*200b0*/  FMNMX.FTZ R13, R176, R13, !PT ;  /* 0x0000000db00d7209 */ /* 0x000fe40007810000 */
[----:B------:R-:W-:Y:S01]  /*200c0*/  FMNMX.FTZ R199, R175, R199, !PT ;  /* 0x000000c7afc77209 */ /* 0x000fe20007810000 */
[----:B------:R-:W1:Y:S01]  /*200d0*/  MUFU.TANH R133, R133 ;  /* 0x0000008500857308 */ /* 0x000e620000002400 */
        /* <DEDUP_REMOVED lines=19> */
[----:B------:R-:W3:Y:S01]  /*20210*/  MUFU.TANH R105, R105 ;  /* 0x0000006900697308 */ /* 0x000ee20000002400 */
[----:B------:R-:W-:Y:S02]  /*20220*/  FMNMX.FTZ R13, R161, R13, !PT ;  /* 0x0000000da10d7209 */ /* 0x000fe40007810000 */
[----:B------:R-:W-:Y:S01]  /*20230*/  FMNMX.FTZ R88, R162, R199, !PT ;  /* 0x000000c7a2587209 */ /* 0x000fe20007810000 */
[----:B------:R-:W-:Y:S01]  /*20240*/  FMUL.FTZ R199, R2, R89 ;  /* 0x0000005902c77220 */ /* 0x000fe20000410000 */
        /* <DEDUP_REMOVED lines=40> */
[----:B0-----:R-:W-:Y:S02]  /*204d0*/  FMNMX.FTZ R13, R132, R13, !PT ;  /* 0x0000000d840d7209 */ /* 0x001fe40007810000 */
[----:B------:R-:W-:Y:S01]  /*204e0*/  FMNMX.FTZ R88, R131, R88, !PT ;  /* 0x0000005883587209 */ /* 0x000fe20007810000 */
[----:B------:R-:W-:Y:S01]  /*204f0*/  MUFU.TANH R115, R115 ;  /* 0x0000007300737308 */ /* 0x000fe20000002400 */
[----:B-1----:R-:W-:Y:S02]  /*20500*/  FMNMX.FTZ R13, R133, R13, !PT ;  /* 0x0000000d850d7209 */ /* 0x002fe40007810000 */
[----:B------:R-:W-:Y:S02]  /*20510*/  FMNMX.FTZ R88, R134, R88, !PT ;  /* 0x0000005886587209 */ /* 0x000fe40007810000 */
[----:B--2---:R-:W-:-:S02]  /*20520*/  FMNMX.FTZ R13, R104, R13, !PT ;  /* 0x0000000d680d7209 */ /* 0x004fc40007810000 */
[----:B------:R-:W-:Y:S01]  /*20530*/  FMNMX.FTZ R88, R135, R88, !PT ;  /* 0x0000005887587209 */ /* 0x000fe20007810000 */
[----:B------:R-:W0:Y:S01]  /*20540*/  MUFU.TANH R116, R116 ;  /* 0x0000007400747308 */ /* 0x000e220000002400 */
[----:B---3--:R-:W-:Y:S02]  /*20550*/  FMNMX.FTZ R13, R105, R13, !PT ;  /* 0x0000000d690d7209 */ /* 0x008fe40007810000 */
[----:B------:R-:W-:Y:S02]  /*20560*/  FMNMX.FTZ R88, R106, R88, !PT ;  /* 0x000000586a587209 */ /* 0x000fe40007810000 */
[----:B----4-:R-:W-:Y:S02]  /*20570*/  FMNMX.FTZ R13, R108, R13, !PT ;  /* 0x0000000d6c0d7209 */ /* 0x010fe40007810000 */
[----:B------:R-:W-:Y:S01]  /*20580*/  FMNMX.FTZ R88, R107, R88, !PT ;  /* 0x000000586b587209 */ /* 0x000fe20007810000 */
[----:B------:R-:W1:Y:S01]  /*20590*/  MUFU.TANH R118, R118 ;  /* 0x0000007600767308 */ /* 0x000e620000002400 */
[----:B------:R-:W-:-:S02]  /*205a0*/  FMNMX.FTZ R13, R109, R13, !PT ;  /* 0x0000000d6d0d7209 */ /* 0x000fc40007810000 */
[----:B------:R-:W-:Y:S02]  /*205b0*/  FMNMX.FTZ R88, R110, R88, !PT ;  /* 0x000000586e587209 */ /* 0x000fe40007810000 */
[----:B------:R-:W-:Y:S02]  /*205c0*/  FMNMX.FTZ R13, R112, R13, !PT ;  /* 0x0000000d700d7209 */ /* 0x000fe40007810000 */
[----:B------:R-:W-:Y:S01]  /*205d0*/  FMNMX.FTZ R88, R111, R88, !PT ;  /* 0x000000586f587209 */ /* 0x000fe20007810000 */
[----:B------:R-:W2:Y:S01]  /*205e0*/  MUFU.TANH R117, R117 ;  /* 0x0000007500757308 */ /* 0x000ea20000002400 */
[----:B------:R-:W-:Y:S01]  /*205f0*/  FMNMX.FTZ R13, R113, R13, !PT ;  /* 0x0000000d710d7209 */ /* 0x000fe20007810000 */
[----:B------:R-:W-:Y:S02]  /*20600*/  WARPGROUP.DEPBAR.LE gsb0, 0x0 ;  /* 0x00008000000079c5 */ /* 0x000fe40000010000 */
[----:B------:R-:W-:Y:S01]  /*20610*/  FMNMX.FTZ R88, R114, R88, !PT ;  /* 0x0000005872587209 */ /* 0x000fe20007810000 */
[----:B------:R-:W-:Y:S01]  /*20620*/  WARPGROUP.ARRIVE ;  /* 0x00000000000079c5 */ /* 0x000fe20000000000 */
[----:B0-----:R-:W-:-:S02]  /*20630*/  FMNMX.FTZ R13, R116, R13, !PT ;  /* 0x0000000d740d7209 */ /* 0x001fc40007810000 */
[----:B------:R-:W0:Y:S01]  /*20640*/  MUFU.TANH R119, R119 ;  /* 0x0000007700777308 */ /* 0x000e220000002400 */
[----:B------:R-:W-:-:S04]  /*20650*/  FMNMX.FTZ R88, R115, R88, !PT ;  /* 0x0000005873587209 */ /* 0x000fc80007810000 */
[----:B-1----:R-:W-:-:S03]  /*20660*/  FMNMX.FTZ R88, R118, R88, !PT ;  /* 0x0000005876587209 */ /* 0x002fc60007810000 */
        /* <DEDUP_REMOVED lines=34> */
[----:B-1----:R-:W-:-:S05]  /*20890*/  FMNMX.FTZ R13, R103, R88, !PT ;  /* 0x00000058670d7209 */ /* 0x002fca0007810000 */
[----:B------:R-:W1:Y:S01]  /*208a0*/  SHFL.BFLY PT, R88, R13, 0x2, 0x1f ;  /* 0x0c401f000d587f89 */ /* 0x000e6200000e0000 */
[----:B0-----:R-:W-:Y:S01]  /*208b0*/  FMNMX.FTZ R209, R209, R89, !PT ;  /* 0x00000059d1d17209 */ /* 0x001fe20007810000 */
[----:B------:R-:W-:-:S04]  /*208c0*/  IMAD.MOV.U32 R89, RZ, RZ, -0x3ffffff0 ;  /* 0xc0000010ff597424 */ /* 0x000fc800078e00ff */
[----:B------:R-:W0:Y:S01]  /*208d0*/  SHFL.BFLY PT, R210, R209, 0x1, 0x1f ;  /* 0x0c201f00d1d27f89 */ /* 0x000e2200000e0000 */
[----:B------:R-:W-:Y:S02]  /*208e0*/  R2UR UR7, R89 ;  /* 0x00000000590772ca */ /* 0x000fe400000e0000 */
[----:B-1----:R-:W-:Y:S01]  /*208f0*/  FMNMX.FTZ R13, R13, R88, !PT ;  /* 0x000000580d0d7209 */ /* 0x002fe20007810000 */
[----:B------:R-:W-:-:S04]  /*20900*/  VIADD R88, R12, 0x500 ;  /* 0x000005000c587836 */ /* 0x000fc80000000000 */
[----:B------:R-:W1:Y:S01]  /*20910*/  SHFL.BFLY PT, R208, R13, 0x1, 0x1f ;  /* 0x0c201f000dd07f89 */ /* 0x000e6200000e0000 */
[----:B------:R-:W-:-:S13]  /*20920*/  R2UR UR6, R88 ;  /* 0x00000000580672ca */ /* 0x000fda00000e0000 */
[----:B------:R-:W-:Y:S01]  /*20930*/  QGMMA.64x128x32.F32.E4M3.E4M3 R24, R204, gdesc[UR4], R24, gsb0 ;  /* 0x01e00004cc187df3 */ /* 0x000fe20008000818 */
[----:B0-----:R-:W-:-:S05]  /*20940*/  FMNMX.FTZ R89, R209, R210, !PT ;  /* 0x000000d2d1597209 */ /* 0x001fca0007810000 */
[----:B------:R-:W-:Y:S01]  /*20950*/  FADD.FTZ R20, -R89, R20 ;  /* 0x0000001459147221 */ /* 0x000fe20000010100 */
[----:B-1----:R-:W-:Y:S01]  /*20960*/  FMNMX.FTZ R88, R13, R208, !PT ;  /* 0x000000d00d587209 */ /* 0x002fe20007810000 */
[----:B------:R-:W-:-:S04]  /*20970*/  IMAD.U32 R13, RZ, RZ, UR4 ;  /* 0x00000004ff0d7e24 */ /* 0x000fc8000f8e00ff */
[----:B------:R-:W-:Y:S01]  /*20980*/  FMUL.FTZ R20, R20, R13 ;  /* 0x0000000d14147220 */ /* 0x000fe20000410000 */
[----:B------:R-:W-:-:S05]  /*20990*/  FADD.FTZ R208, -R88, R0 ;  /* 0x0000000058d07221 */ /* 0x000fca0000010100 */
[----:B------:R-:W-:Y:S01]  /*209a0*/  MUFU.EX2 R20, R20 ;  /* 0x0000001400147308 */ /* 0x000fe20000000800 */
[----:B------:R-:W-:Y:S02]  /*209b0*/  WARPGROUP.DEPBAR.LE gsb0, 0x0 ;  /* 0x00008000000079c5 */ /* 0x000fe40000010000 */
[-C--:B------:R-:W-:Y:S01]  /*209c0*/  FFMA.FTZ R206, R89, R13.reuse, -8 ;  /* 0xc100000059ce7423 */ /* 0x080fe2000001000d */
[-C--:B------:R-:W-:Y:S01]  /*209d0*/  FMUL.FTZ R204, R208, R13.reuse ;  /* 0x0000000dd0cc7220 */ /* 0x080fe20000410000 */
[----:B------:R-:W-:Y:S02]  /*209e0*/  WARPGROUP.ARRIVE ;  /* 0x00000000000079c5 */ /* 0x000fe40000000000 */
[----:B------:R-:W-:-:S01]  /*209f0*/  FFMA.FTZ R14, R14, R13, -R206 ;  /* 0x0000000d0e0e7223 */ /* 0x000fc200000108ce */
[-CC-:B------:R-:W-:Y:S01]  /*20a00*/  FFMA.FTZ R15, R15, R13.reuse, -R206.reuse ;  /* 0x0000000d0f0f7223 */ /* 0x180fe200000108ce */
[----:B------:R-:W-:-:S01]  /*20a10*/  FFMA.FTZ R186, R186, R13, -R206 ;  /* 0x0000000dbaba7223 */ /* 0x000fc200000108ce */
[-CC-:B------:R-:W-:Y:S01]  /*20a20*/  FFMA.FTZ R187, R187, R13.reuse, -R206.reuse ;  /* 0x0000000dbbbb7223 */ /* 0x180fe200000108ce */
[----:B------:R-:W-:-:S01]  /*20a30*/  FFMA.FTZ R190, R190, R13, -R206 ;  /* 0x0000000dbebe7223 */ /* 0x000fc200000108ce */
[-CC-:B------:R-:W-:Y:S01]  /*20a40*/  FFMA.FTZ R191, R191, R13.reuse, -R206.reuse ;  /* 0x0000000dbfbf7223 */ /* 0x180fe200000108ce */
        /* <DEDUP_REMOVED lines=59> */
[----:B------:R-:W4:Y:S01]  /*20e00*/  MUFU.EX2 R194, R194 ;  /* 0x000000c200c27308 */ /* 0x000f220000000800 */
[----:B--2---:R-:W-:-:S01]  /*20e10*/  FADD.FTZ R235, R186, R235 ;  /* 0x000000ebbaeb7221 */ /* 0x004fc20000010000 */
[----:B------:R-:W-:-:S02]  /*20e20*/  VIADD R92, R12, 0x600 ;  /* 0x000006000c5c7836 */ /* 0x000fc40000000000 */
[----:B------:R-:W-:-:S01]  /*20e30*/  FFMA.FTZ R184, R184, R13, -R206 ;  /* 0x0000000db8b87223 */ /* 0x000fc200000108ce */
[----:B------:R-:W-:Y:S01]  /*20e40*/  FFMA.FTZ R185, R185, R13, -R206 ;  /* 0x0000000db9b97223 */ /* 0x000fe200000108ce */
[----:B0-----:R-:W-:-:S01]  /*20e50*/  FADD.FTZ R235, R187, R235 ;  /* 0x000000ebbbeb7221 */ /* 0x001fc20000010000 */
[-CC-:B------:R-:W-:Y:S01]  /*20e60*/  FFMA.FTZ R188, R188, R13.reuse, -R206.reuse ;  /* 0x0000000dbcbc7223 */ /* 0x180fe200000108ce */
[----:B------:R-:W-:-:S01]  /*20e70*/  FFMA.FTZ R189, R189, R13, -R206 ;  /* 0x0000000dbdbd7223 */ /* 0x000fc200000108ce */
[----:B------:R-:W0:Y:S01]  /*20e80*/  MUFU.EX2 R195, R195 ;  /* 0x000000c300c37308 */ /* 0x000e220000000800 */
[----:B-1----:R-:W-:-:S01]  /*20e90*/  FADD.FTZ R235, R190, R235 ;  /* 0x000000ebbeeb7221 */ /* 0x002fc20000010000 */
        /* <DEDUP_REMOVED lines=10> */
[-CC-:B------:R-:W-:Y:S01]  /*20f40*/  FFMA.FTZ R175, R175, R13.reuse, -R206.reuse ;  /* 0x0000000dafaf7223 */ /* 0x180fe200000108ce */
[----:B------:R-:W-:-:S01]  /*20f50*/  FFMA.FTZ R178, R178, R13, -R206 ;  /* 0x0000000db2b27223 */ /* 0x000fc200000108ce */
[-CC-:B------:R-:W-:Y:S01]  /*20f60*/  FFMA.FTZ R179, R179, R13.reuse, -R206.reuse ;  /* 0x0000000db3b37223 */ /* 0x180fe200000108ce */
[----:B------:R-:W-:-:S01]  /*20f70*/  FFMA.FTZ R182, R182, R13, -R206 ;  /* 0x0000000db6b67223 */ /* 0x000fc200000108ce */
[----:B------:R-:W-:Y:S01]  /*20f80*/  MUFU.EX2 R204, R204 ;  /* 0x000000cc00cc7308 */ /* 0x000fe20000000800 */
        /* <DEDUP_REMOVED lines=19> */
[----:B------:R-:W-:Y:S01]  /*210c0*/  R2UR UR6, R92 ;  /* 0x000000005c0672ca */ /* 0x000fe200000e0000 */
        /* <DEDUP_REMOVED lines=25> */
[----:B------:R-:W-:-:S02]  /*21260*/  FFMA.FTZ R91, R91, R13, -R206 ;  /* 0x0000000d5b5b7223 */ /* 0x000fc400000108ce */
        /* <DEDUP_REMOVED lines=82> */
[----:B------:R-:W-:-:S04]  /*21790*/  MOV R93, 0xc0000010 ;  /* 0xc0000010005d7802 */ /* 0x000fc80000000f00 */
[----:B------:R-:W-:Y:S01]  /*217a0*/  R2UR UR7, R93 ;  /* 0x000000005d0772ca */ /* 0x000fe200000e0000 */
[----:B------:R-:W-:-:S01]  /*217b0*/  FFMA.FTZ R93, R94, R13, -R206 ;  /* 0x0000000d5e5d7223 */ /* 0x000fc200000108ce */
[----:B------:R-:W1:Y:S01]  /*217c0*/  MUFU.EX2 R138, R138 ;  /* 0x0000008a008a7308 */ /* 0x000e620000000800 */
[----:B--2---:R-:W-:-:S01]  /*217d0*/  FADD.FTZ R234, R166, R234 ;  /* 0x000000eaa6ea7221 */ /* 0x004fc20000010000 */
[-CC-:B------:R-:W-:Y:S01]  /*217e0*/  FFMA.FTZ R94, R95, R13.reuse, -R206.reuse ;  /* 0x0000000d5f5e7223 */ /* 0x180fe200000108ce */
[----:B------:R-:W-:-:S01]  /*217f0*/  FFMA.FTZ R95, R98, R13, -R206 ;  /* 0x0000000d625f7223 */ /* 0x000fc200000108ce */
[-CC-:B------:R-:W-:Y:S01]  /*21800*/  FFMA.FTZ R98, R99, R13.reuse, -R206.reuse ;  /* 0x0000000d63627223 */ /* 0x180fe200000108ce */
[----:B------:R-:W-:-:S01]  /*21810*/  FFMA.FTZ R99, R102, R13, -R206 ;  /* 0x0000000d66637223 */ /* 0x000fc200000108ce */
[----:B------:R-:W-:Y:S01]  /*21820*/  FFMA.FTZ R102, R103, R13, -R206 ;  /* 0x0000000d67667223 */ /* 0x000fe200000108ce */
[----:B------:R-:W-:Y:S01]  /*21830*/  IADD3 R103, -R233, 0xb, RZ ;  /* 0x0000000be9677810 */ /* 0x000fe20007ffe1ff */
[----:B------:R-:W2:Y:S01]  /*21840*/  MUFU.EX2 R139, R139 ;  /* 0x0000008b008b7308 */ /* 0x000ea20000000800 */
[----:B0-----:R-:W-:-:S02]  /*21850*/  FADD.FTZ R234, R167, R234 ;  /* 0x000000eaa7ea7221 */ /* 0x001fc40000010000 */
[----:B------:R-:W-:Y:S05]  /*21860*/  QGMMA.64x128x32.F32.E4M3.E4M3 R24, R200, gdesc[UR4], R24, gsb0 ;  /* 0x01e00004c8187df3 */ /* 0x000fea0008000818 */
        /* <DEDUP_REMOVED lines=36> */
[----:B------:R-:W-:Y:S02]  /*21ab0*/  WARPGROUP.DEPBAR.LE gsb0, 0x0 ;  /* 0x00008000000079c5 */ /* 0x000fe40000010000 */
[----:B------:R-:W-:-:S04]  /*21ac0*/  @!P0 IMAD R200, R3, 0x8, R16 ;  /* 0x0000000803c88824 */ /* 0x000fc800078e0210 */
[----:B------:R-:W0:Y:S01]  /*21ad0*/  MUFU.EX2 R131, R131 ;  /* 0x0000008300837308 */ /* 0x000e220000000800 */
[----:B-1----:R-:W-:-:S01]  /*21ae0*/  FADD.FTZ R234, R130, R234 ;  /* 0x000000ea82ea7221 */ /* 0x002fc20000010000 */
[----:B------:R-:W-:-:S05]  /*21af0*/  @!P0 VIADD R200, R200, 0x2e840 ;  /* 0x0002e840c8c88836 */ /* 0x000fca0000000000 */
[----:B------:R-:W-:Y:S01]  /*21b00*/  @!P0 PRMT R200, RZ, 0x654, R200 ;  /* 0x00000654ffc88816 */ /* 0x000fe200000000c8 */
[----:B------:R-:W1:Y:S01]  /*21b10*/  MUFU.EX2 R132, R132 ;  /* 0x0000008400847308 */ /* 0x000e620000000800 */
[----:B--2---:R-:W-:-:S01]  /*21b20*/  FADD.FTZ R114, R129, R114 ;  /* 0x0000007281727221 */ /* 0x004fc20000010000 */
[----:B------:R2:W-:Y:S06]  /*21b30*/  BAR.ARV R103, 0x100 ;  /* 0x000400670000751d */ /* 0x0005ec0000002000 */
[----:B------:R-:W3:Y:S01]  /*21b40*/  MUFU.EX2 R134, R134 ;  /* 0x0000008600867308 */ /* 0x000ee20000000800 */
[----:B0-----:R-:W-:-:S01]  /*21b50*/  FADD.FTZ R234, R131, R234 ;  /* 0x000000ea83ea7221 */ /* 0x001fc20000010000 */
[----:B------:R2:W-:Y:S06]  /*21b60*/  @!P0 SYNCS.ARRIVE.TRANS64.RED.A1T0 RZ, [R200+URZ], RZ ;  /* 0x000000ffc8ff89a7 */ /* 0x0005ec000810043f */
        /* <DEDUP_REMOVED lines=67> */
[----:B-1----:R-:W-:-:S01]  /*21fa0*/  FADD.FTZ R118, R99, R118 ;  /* 0x0000007663767221 */ /* 0x002fc20000010000 */
[----:B---3--:R-:W-:-:S03]  /*21fb0*/  FADD.FTZ R235, R101, R114 ;  /* 0x0000007265eb7221 */ /* 0x008fc60000010000 */
[----:B0-----:R-:W-:Y:S01]  /*21fc0*/  FADD.FTZ R234, R102, R118 ;  /* 0x0000007666ea7221 */ /* 0x001fe20000010000 */
[----:B--2---:R-:W-:Y:S06]  /*21fd0*/  @!P1 BRA `(.L_x_7651) ;  /* 0x0000000000049947 */ /* 0x004fec0003800000 */
[----:B------:R-:W-:Y:S01]  /*21fe0*/  BPT.TRAP 0x1 ;  /* 0x000000040000795c */ /* 0x000fe20000300000 */
.L_x_7651:
[----:B------:R-:W2:Y:S01]  /*21ff0*/  LDL R0, [R1+0x64] ;  /* 0x0000640001007983 */ /* 0x000ea20000100800 */
[----:B------:R-:W-:Y:S01]  /*22000*/  ISETP.GT.AND P0, PT, R21, RZ, PT ;  /* 0x000000ff1500720c */ /* 0x000fe20003f04270 */
[----:B------:R-:W-:Y:S01]  /*22010*/  FMUL.FTZ R24, R24, R20 ;  /* 0x0000001418187220 */ /* 0x000fe20000410000 */
        /* <DEDUP_REMOVED lines=123> */
[----:B------:R-:W-:Y:S02]  /*227d0*/  MOV R233, R231 ;  /* 0x000000e700e97202 */ /* 0x000fe40000000f00 */
[----:B--2---:R-:W-:Y:S01]  /*227e0*/  R2UR UR4, R0 ;  /* 0x00000000000472ca */ /* 0x004fe200000e0000 */
[----:B------:R-:W-:Y:S02]  /*227f0*/  IMAD R0, R232, 0x8, R16 ;  /* 0x00000008e8007824 */ /* 0x000fe400078e0210 */
[----:B------:R-:W-:Y:S02]  /*22800*/  IMAD.MOV.U32 R232, RZ, RZ, R3 ;  /* 0x000000ffffe87224 */ /* 0x000fe400078e0003 */
[----:B------:R-:W-:-:S08]  /*22810*/  VIADD R0, R0, 0x2e860 ;  /* 0x0002e86000007836 */ /* 0x000fd00000000000 */
[----:B------:R-:W-:-:S05]  /*22820*/  IMAD.U32 R103, RZ, RZ, UR4 ;  /* 0x00000004ff677e24 */ /* 0x000fca000f8e00ff */
[----:B------:R-:W-:-:S04]  /*22830*/  PRMT R0, R103, 0x654, R0 ;  /* 0x0000065467007816 */ /* 0x000fc80000000000 */
[----:B------:R0:W-:Y:S02]  /*22840*/  SYNCS.ARRIVE.TRANS64.RED.A1T0 RZ, [R0+URZ], RZ ;  /* 0x000000ff00ff79a7 */ /* 0x0001e4000810043f */
[----:B0-----:R-:W-:Y:S01]  /*22850*/  IMAD.MOV.U32 R0, RZ, RZ, R88 ;  /* 0x000000ffff007224 */ /* 0x001fe200078e0058 */
[----:B------:R-:W-:Y:S06]  /*22860*/  @P0 BRA `(.L_x_7652) ;  /* 0xffffffb0004c0947 */ /* 0x000fec000383ffff */
[----:B------:R-:W-:-:S07]  /*22870*/  IMAD.MOV.U32 R136, RZ, RZ, R3 ;  /* 0x000000ffff887224 */ /* 0x000fce00078e0003 */
.L_x_7641:
[----:B------:R-:W-:Y:S05]  /*22880*/  WARPSYNC.ALL ;  /* 0x0000000000007948 */ /* 0x000fea0003800000 */
[----:B------:R-:W-:Y:S06]  /*22890*/  BAR.ARV 0x8, 0x120 ;  /* 0x0204800000007b1d */ /* 0x000fec0000002000 */
[----:B------:R-:W-:Y:S05]  /*228a0*/  @!P1 BRA `(.L_x_7653) ;  /* 0x0000000000049947 */ /* 0x000fea0003800000 */
[----:B------:R-:W-:Y:S01]  /*228b0*/  BPT.TRAP 0x1 ;  /* 0x000000040000795c */ /* 0x000fe20000300000 */
.L_x_7653:
[----:B------:R-:W-:Y:S01]  /*228c0*/  IMAD R11, R136, 0x8, R16 ;  /* 0x00000008880b7824 */ /* 0x000fe200078e0210 */
[----:B------:R-:W-:-:S04]  /*228d0*/  SHF.L.U32 R0, R231, 0x1f, RZ ;  /* 0x0000001fe7007819 */ /* 0x000fc800000006ff */
[----:B------:R0:W1:Y:S01]  /*228e0*/  SYNCS.PHASECHK.TRANS64.TRYWAIT P0, [R11+URZ+0x2e850], R0 ;  /* 0x02e850000b0075a7 */ /* 0x000062000800017f */
[----:B------:R-:W-:Y:S05]  /*228f0*/  @!P1 BRA `(.L_x_7654) ;  /* 0x0000000000049947 */ /* 0x000fea0003800000 */
[----:B------:R-:W-:Y:S01]  /*22900*/  BPT.TRAP 0x1 ;  /* 0x000000040000795c */ /* 0x000fe20000300000 */
.L_x_7654:
[----:B------:R-:W-:-:S05]  /*22910*/  VIADD R16, R16, 0x400 ;  /* 0x0000040010107836 */ /* 0x000fca0000000000 */
[----:B------:R-:W-:-:S04]  /*22920*/  SHF.R.U32.HI R16, RZ, 0x4, R16 ;  /* 0x00000004ff107819 */ /* 0x000fc80000011610 */
[----:B------:R-:W-:-:S04]  /*22930*/  LOP3.LUT R16, R16, 0x3fff, RZ, 0xc0, !PT ;  /* 0x00003fff10107812 */ /* 0x000fc800078ec0ff */
[----:B------:R-:W-:Y:S01]  /*22940*/  LOP3.LUT R3, R16, 0x10000, RZ, 0xfc, !PT ;  /* 0x0001000010037812 */ /* 0x000fe200078efcff */
[----:B-1----:R-:W-:Y:S06]  /*22950*/  @P0 BRA `(.L_x_7655) ;  /* 0x0000000000080947 */ /* 0x002fec0003800000 */
[----:B------:R-:W1:Y:S02]  /*22960*/  SYNCS.PHASECHK.TRANS64.TRYWAIT P0, [R11+URZ+0x2e850], R0 ;  /* 0x02e850000b0075a7 */ /* 0x000e64000800017f */
[----:B-1----:R-:W-:Y:S05]  /*22970*/  @!P0 BRA `(.L_x_7656) ;  /* 0x000000a800508947 */ /* 0x002fea0003800000 */
.L_x_7655:
        /* <DEDUP_REMOVED lines=37> */
[-C--:B----4-:R-:W-:Y:S01]  /*22bd0*/  @P0 IMAD R0, R9, R6.reuse, RZ ;  /* 0x0000000609000224 */ /* 0x090fe200078e02ff */
[----:B------:R-:W-:Y:S01]  /*22be0*/  MOV R9, 0xc0000010 ;  /* 0xc000001000097802 */ /* 0x000fe20000000f00 */
[----:B------:R-:W-:Y:S02]  /*22bf0*/  @P0 IMAD.IADD R5, R5, 0x1, R3 ;  /* 0x0000000105050824 */ /* 0x000fe400078e0203 */
[C---:B------:R-:W-:Y:S02]  /*22c00*/  @P0 IMAD R3, R8.reuse, R7, R0 ;  /* 0x0000000708030224 */ /* 0x040fe400078e0200 */
[----:B------:R-:W-:-:S04]  /*22c10*/  @P0 IMAD.WIDE.U32 R4, R8, R6, R4 ;  /* 0x0000000608040225 */ /* 0x000fc800078e0004 */
[----:B------:R-:W-:Y:S01]  /*22c20*/  VIADD R8, R2, 0x400 ;  /* 0x0000040002087836 */ /* 0x000fe20000000000 */
[----:B------:R-:W-:Y:S01]  /*22c30*/  @P0 LEA R6, P2, R4, UR4, 0x2 ;  /* 0x0000000404060c11 */ /* 0x000fe2000f8410ff */
[----:B------:R-:W-:Y:S02]  /*22c40*/  @P0 IMAD.IADD R3, R5, 0x1, R3 ;  /* 0x0000000105030824 */ /* 0x000fe400078e0203 */
[----:B------:R-:W-:-:S03]  /*22c50*/  IMAD.MOV.U32 R0, RZ, RZ, 0x3f800000 ;  /* 0x3f800000ff007424 */ /* 0x000fc600078e00ff */
        /* <DEDUP_REMOVED lines=25> */
[----:B------:R-:W1:Y:S04]  /*22df0*/  SHFL.BFLY PT, R3, R4, 0x1, 0x1f ;  /* 0x0c201f0004037f89 */ /* 0x000e6800000e0000 */
[----:B------:R-:W3:Y:S01]  /*22e00*/  SHFL.BFLY PT, R2, R5, 0x1, 0x1f ;  /* 0x0c201f0005027f89 */ /* 0x000ee200000e0000 */
[----:B-1----:R-:W-:-:S01]  /*22e10*/  FADD.FTZ R8, R4, R3 ;  /* 0x0000000304087221 */ /* 0x002fc20000010000 */
[----:B---3--:R-:W-:-:S04]  /*22e20*/  FADD.FTZ R10, R5, R2 ;  /* 0x00000002050a7221 */ /* 0x008fc80000010000 */
[C---:B------:R-:W-:Y:S01]  /*22e30*/  FSETP.NE.FTZ.AND P0, PT, R8.reuse, RZ, PT ;  /* 0x000000ff0800720b */ /* 0x040fe20003f15000 */
[----:B------:R-:W-:Y:S01]  /*22e40*/  FMUL.FTZ R12, R8, 0.00390625 ;  /* 0x3b800000080c7820 */ /* 0x000fe20000410000 */
[----:B0-----:R-:W-:Y:S01]  /*22e50*/  FMUL.FTZ R6, R10, 0.00390625 ;  /* 0x3b8000000a067820 */ /* 0x001fe20000410000 */
        /* <DEDUP_REMOVED lines=25> */
.L_x_7657:
        /* <DEDUP_REMOVED lines=67> */
[----:B--2---:R-:W-:Y:S02]  /*23420*/  R2UR UR4, R0 ;  /* 0x00000000000472ca */ /* 0x004fe400000e0000 */
[----:B------:R-:W-:Y:S01]  /*23430*/  IADD3 R0, R11, 0x2e860, RZ ;  /* 0x0002e8600b007810 */ /* 0x000fe20007ffe0ff */
        /* <DEDUP_REMOVED lines=12> */
.L_x_7579:
[----:B------:R-:W-:Y:S05]  /*23500*/  WARPSYNC.ALL ;  /* 0x0000000000007948 */ /* 0x000fea0003800000 */
[----:B------:R-:W1:Y:S08]  /*23510*/  S2UR UR5, SR_CgaCtaId ;  /* 0x00000000000579c3 */ /* 0x000e700000008800 */
[----:B------:R-:W-:Y:S06]  /*23520*/  BAR.SYNC.DEFER_BLOCKING 0x5, 0x180 ;  /* 0x0146000000007b1d */ /* 0x000fec0000010000 */
[----:B------:R-:W-:Y:S01]  /*23530*/  UMOV UR4, 0x400 ;  /* 0x0000040000047882 */ /* 0x000fe20000000000 */
[----:B------:R-:W-:Y:S01]  /*23540*/  BSSY B0, `(.L_x_7658) ;  /* 0x0000262000007945 */ /* 0x000fe20003800000 */
[----:B-1----:R-:W-:Y:S01]  /*23550*/  IMAD.U32 R0, RZ, RZ, UR5 ;  /* 0x00000005ff007e24 */ /* 0x002fe2000f8e00ff */
[----:B------:R-:W-:-:S04]  /*23560*/  ULEA UR4, UR5, UR4, 0x18 ;  /* 0x0000000405047291 */ /* 0x000fc8000f8ec03f */
[----:B------:R1:W-:Y:S02]  /*23570*/  STL [R1+0x64], R0 ;  /* 0x0000640001007387 */ /* 0x0003e40000100800 */
[----:B------:R-:W-:-:S05]  /*23580*/  IMAD.U32 R16, RZ, RZ, UR4 ;  /* 0x00000004ff107e24 */ /* 0x000fca000f8e00ff */
[----:B------:R1:W2:Y:S01]  /*23590*/  LDS.128 R232, [R16+0x2e8d0] ;  /* 0x02e8d00010e87984 */ /* 0x0002a20000000c00 */
[----:B------:R-:W-:Y:S06]  /*235a0*/  BAR.ARV 0x4, 0x180 ;  /* 0x0106000000007b1d */ /* 0x000fec0000002000 */
[----:B------:R-:W-:Y:S05]  /*235b0*/  @P1 BRA `(.L_x_7659) ;  /* 0x0000001800c41947 */ /* 0x000fea0003800000 */
[----:B------:R-:W1:Y:S01]  /*235c0*/  S2R R58, SR_TID.X ;  /* 0x00000000003a7919 */ /* 0x000e620000002100 */
[----:B------:R-:W-:Y:S01]  /*235d0*/  ULDC.64 UR4, c[0x4][0xa8] ;  /* 0x01002a0000047ab9 */ /* 0x000fe20000000a00 */
[----:B------:R-:W3:Y:S01]  /*235e0*/  LDL R54, [R1+0xb0] ;  /* 0x0000b00001367983 */ /* 0x000ee20000100800 */
[----:B-1----:R-:W-:-:S05]  /*235f0*/  IMAD.SHL.U32 R0, R58, 0x4, RZ ;  /* 0x000000043a007824 */ /* 0x002fca00078e00ff */
[----:B------:R-:W-:-:S04]  /*23600*/  LOP3.LUT R0, R0, 0xc, RZ, 0xc0, !PT ;  /* 0x0000000c00007812 */ /* 0x000fc800078ec0ff */
[----:B------:R-:W-:-:S05]  /*23610*/  IADD3 R2, P0, R0, UR4, RZ ;  /* 0x0000000400027c10 */ /* 0x000fca000ff1e0ff */
[----:B0-----:R-:W-:-:S05]  /*23620*/  IMAD.X R3, RZ, RZ, UR5, P0 ;  /* 0x00000005ff037e24 */ /* 0x001fca00080e06ff */
[----:B------:R0:W4:Y:S01]  /*23630*/  LDG.E.CONSTANT R0, desc[UR60][R2.64] ;  /* 0x0000003c02007981 */ /* 0x000122000c1e9900 */
[----:B------:R-:W-:Y:S01]  /*23640*/  F2FP.BF16.F32.PACK_AB R68, R61, R68 ;  /* 0x000000443d44723e */ /* 0x000fe200000010ff */
[----:B------:R-:W-:Y:S01]  /*23650*/  UMOV UR4, 0xffffffff ;  /* 0xffffffff00047882 */ /* 0x000fe20000000000 */
[----:B------:R-:W-:Y:S01]  /*23660*/  F2FP.BF16.F32.PACK_AB R50, R53, R60 ;  /* 0x0000003c3532723e */ /* 0x000fe200000010ff */
[----:B------:R-:W1:Y:S01]  /*23670*/  S2R R63, SR_SWINHI ;  /* 0x00000000003f7919 */ /* 0x000e620000002f00 */
        /* <DEDUP_REMOVED lines=17> */
[----:B-1----:R-:W-:Y:S02]  /*23790*/  MOV R61, R63 ;  /* 0x0000003f003d7202 */ /* 0x002fe40000000f00 */
[----:B0-----:R-:W-:Y:S02]  /*237a0*/  LOP3.LUT P0, R2, R58, 0x3, RZ, 0xc0, !PT ;  /* 0x000000033a027812 */ /* 0x001fe4000780c0ff */
        /* <DEDUP_REMOVED lines=17> */
[----:B---3--:R-:W-:-:S03]  /*238c0*/  IMAD.WIDE R4, R54, 0x2, R60 ;  /* 0x0000000236047825 */ /* 0x008fc600078e023c */
        /* <DEDUP_REMOVED lines=9> */
[----:B------:R-:W-:Y:S01]  /*23960*/  IMAD.X R7, RZ, RZ, R5, P5 ;  /* 0x000000ffff077224 */ /* 0x000fe200028e0605 */
[----:B------:R-:W-:Y:S02]  /*23970*/  LOP3.LUT R8, R8, R9, RZ, 0x3c, !PT ;  /* 0x0000000908087212 */ /* 0x000fe400078e3cff */
[----:B------:R-:W-:Y:S02]  /*23980*/  SHF.R.U64 R14, R14, 0x3, RZ ;  /* 0x000000030e0e7819 */ /* 0x000fe400000012ff */
[----:B------:R-:W-:-:S02]  /*23990*/  IADD3.X R9, RZ, R5, RZ, P1, !PT ;  /* 0x00000005ff097210 */ /* 0x000fc40000ffe4ff */
[C---:B------:R-:W-:Y:S02]  /*239a0*/  IADD3 R11, P2, R4.reuse, 0x4020, RZ ;  /* 0x00004020040b7810 */ /* 0x040fe40007f5e0ff */
[C---:B------:R-:W-:Y:S02]  /*239b0*/  IADD3 R21, P4, R4.reuse, 0x60, RZ ;  /* 0x0000006004157810 */ /* 0x040fe40007f9e0ff */
[C---:B------:R-:W-:Y:S02]  /*239c0*/  IADD3 R25, P5, R4.reuse, 0x40, RZ ;  /* 0x0000004004197810 */ /* 0x040fe40007fbe0ff */
[----:B------:R-:W-:Y:S02]  /*239d0*/  IADD3 R27, P1, R4, 0x20, RZ ;  /* 0x00000020041b7810 */ /* 0x000fe40007f3e0ff */
[----:B------:R-:W-:Y:S02]  /*239e0*/  LOP3.LUT R14, R14, R15, RZ, 0x3c, !PT ;  /* 0x0000000f0e0e7212 */ /* 0x000fe400078e3cff */
        /* <DEDUP_REMOVED lines=28> */
[----:B----4-:R-:W-:Y:S01]  /*23bb0*/  LOP3.LUT R2, R0, 0x2, RZ, 0x3c, !PT ;  /* 0x0000000200027812 */ /* 0x010fe200078e3cff */
        /* <DEDUP_REMOVED lines=29> */
[----:B------:R-:W3:Y:S01]  /*23d90*/  SHFL.IDX PT, R26, R9, R0, 0x1c1f ;  /* 0x001c1f00091a7589 */ /* 0x000ee200000e0000 */
        /* <DEDUP_REMOVED lines=14> */
[----:B------:R-:W2:Y:S01]  /*23e80*/  SHFL.IDX PT, R30, R25, R0, 0x1c1f ;  /* 0x001c1f00191e7589 */ /* 0x000ea200000e0000 */
[----:B------:R-:W-:-:S02]  /*23e90*/  SEL R77, R42, R77, P0 ;  /* 0x0000004d2a4d7207 */ /* 0x000fc40000000000 */
[----:B0-----:R-:W-:Y:S01]  /*23ea0*/  SEL R8, R10, R7, P0 ;  /* 0x000000070a087207 */ /* 0x001fe20000000000 */
[----:B------:R-:W0:Y:S01]  /*23eb0*/  SHFL.IDX PT, R34, R29, R0, 0x1c1f ;  /* 0x001c1f001d227589 */ /* 0x000e2200000e0000 */
[----:B-1----:R-:W-:Y:S02]  /*23ec0*/  SEL R36, R38, R35, P0 ;  /* 0x0000002326247207 */ /* 0x002fe40000000000 */
[----:B------:R-:W-:Y:S01]  /*23ed0*/  SEL R4, R6, R3, P0 ;  /* 0x0000000306047207 */ /* 0x000fe20000000000 */
[----:B------:R-:W-:Y:S01]  /*23ee0*/  SHFL.IDX PT, R41, R41, R0, 0x1c1f ;  /* 0x001c1f0029297589 */ /* 0x000fe200000e0000 */
[----:B------:R-:W-:Y:S02]  /*23ef0*/  SEL R10, R7, R10, P0 ;  /* 0x0000000a070a7207 */ /* 0x000fe40000000000 */
[----:B---3--:R-:W-:Y:S01]  /*23f00*/  SEL R24, R26, R21, P0 ;  /* 0x000000151a187207 */ /* 0x008fe20000000000 */
[----:B------:R-:W1:Y:S01]  /*23f10*/  SHFL.IDX PT, R40, R43, R2, 0x1c1f ;  /* 0x001c1f022b287589 */ /* 0x000e6200000e0000 */
[----:B------:R-:W-:-:S02]  /*23f20*/  SEL R38, R35, R38, P0 ;  /* 0x0000002623267207 */ /* 0x000fc40000000000 */
[----:B----4-:R-:W-:Y:S01]  /*23f30*/  SEL R12, R37, R20, P0 ;  /* 0x00000014250c7207 */ /* 0x010fe20000000000 */
[----:B------:R-:W-:Y:S01]  /*23f40*/  SHFL.IDX PT, R45, R45, R0, 0x1c1f ;  /* 0x001c1f002d2d7589 */ /* 0x000fe200000e0000 */
[----:B------:R-:W-:Y:S02]  /*23f50*/  SEL R14, R20, R37, P0 ;  /* 0x00000025140e7207 */ /* 0x000fe40000000000 */
[----:B------:R-:W-:Y:S01]  /*23f60*/  SEL R6, R3, R6, P0 ;  /* 0x0000000603067207 */ /* 0x000fe20000000000 */
[----:B------:R-:W-:Y:S01]  /*23f70*/  SHFL.IDX PT, R53, R53, R0, 0x1c1f ;  /* 0x001c1f0035357589 */ /* 0x000fe200000e0000 */
[----:B--2---:R-:W-:Y:S02]  /*23f80*/  SEL R9, R49, R48, P0 ;  /* 0x0000003031097207 */ /* 0x004fe40000000000 */
        /* <DEDUP_REMOVED lines=33> */
.L_x_7889:
        /* <DEDUP_REMOVED lines=40> */
.L_x_7661:
        /* <DEDUP_REMOVED lines=17> */
[----:B------:R-:W-:Y:S01]  /*24530*/  LOP3.LUT R12, R12, R13, RZ, 0x3c, !PT ;  /* 0x0000000d0c0c7212 */ /* 0x000fe200078e3cff */
[----:B------:R-:W-:Y:S01]  /*24540*/  IMAD.X R13, RZ, RZ, R61, P1 ;  /* 0x000000ffff0d7224 */ /* 0x000fe200008e063d */
        /* <DEDUP_REMOVED lines=13> */
[----:B------:R-:W-:-:S03]  /*24620*/  SHF.R.U64 R24, R24, 0x3, RZ ;  /* 0x0000000318187819 */ /* 0x000fc600000012ff */
[----:B------:R-:W-:Y:S01]  /*24630*/  IMAD R7, R50, 0x80, R6 ;  /* 0x0000008032077824 */ /* 0x000fe200078e0206 */
[----:B------:R-:W-:Y:S01]  /*24640*/  LOP3.LUT R24, R24, R25, RZ, 0x3c, !PT ;  /* 0x0000001918187212 */ /* 0x000fe200078e3cff */
[----:B------:R-:W0:Y:S01]  /*24650*/  S2R R6, SR_TID.X ;  /* 0x0000000000067919 */ /* 0x000e220000002100 */
[----:B------:R-:W-:Y:S02]  /*24660*/  IMAD R4, R46, UR4, RZ ;  /* 0x000000042e047c24 */ /* 0x000fe4000f8e02ff */
[----:B------:R-:W-:Y:S02]  /*24670*/  IMAD.X R25, RZ, RZ, R61, P2 ;  /* 0x000000ffff197224 */ /* 0x000fe400010e063d */
[----:B------:R-:W-:Y:S01]  /*24680*/  IMAD R5, R54, UR5, R4 ;  /* 0x0000000536057c24 */ /* 0x000fe2000f8e0204 */
[----:B------:R-:W-:Y:S02]  /*24690*/  ULDC.64 UR4, c[0x0][0xb78] ;  /* 0x0002de0000047ab9 */ /* 0x000fe40000000a00 */
[----:B------:R-:W-:-:S02]  /*246a0*/  IMAD R4, R47, UR4, RZ ;  /* 0x000000042f047c24 */ /* 0x000fc4000f8e02ff */
[----:B------:R-:W-:Y:S01]  /*246b0*/  IMAD.IADD R3, R3, 0x1, R5 ;  /* 0x0000000103037824 */ /* 0x000fe200078e0205 */
[----:B------:R-:W-:Y:S01]  /*246c0*/  SHF.R.S32.HI R5, RZ, 0x1f, R7 ;  /* 0x0000001fff057819 */ /* 0x000fe20000011407 */
[C---:B------:R-:W-:Y:S02]  /*246d0*/  IMAD R4, R51.reuse, UR5, R4 ;  /* 0x0000000533047c24 */ /* 0x040fe4000f8e0204 */
[----:B------:R-:W-:Y:S01]  /*246e0*/  IMAD.WIDE.U32 R2, R51, UR4, R2 ;  /* 0x0000000433027c25 */ /* 0x000fe2000f8e0002 */
[----:B------:R-:W-:Y:S02]  /*246f0*/  ULDC.64 UR4, c[0x0][0xb40] ;  /* 0x0002d00000047ab9 */ /* 0x000fe40000000a00 */
[----:B------:R-:W-:-:S04]  /*24700*/  IADD3 R2, P4, R7, R2, RZ ;  /* 0x0000000207027210 */ /* 0x000fc80007f9e0ff */
[----:B------:R-:W-:Y:S02]  /*24710*/  IADD3.X R5, R5, R3, R4, P4, !PT ;  /* 0x0000000305057210 */ /* 0x000fe400027fe404 */
[C---:B------:R-:W-:Y:S02]  /*24720*/  LEA R44, P5, R2.reuse, UR4, 0x2 ;  /* 0x00000004022c7c11 */ /* 0x040fe4000f8a10ff */
[----:B------:R-:W-:Y:S02]  /*24730*/  IADD3 R3, R7, 0x8, RZ ;  /* 0x0000000807037810 */ /* 0x000fe40007ffe0ff */
[----:B------:R-:W-:Y:S01]  /*24740*/  LEA.HI.X R45, R2, UR5, R5, 0x2, P5 ;  /* 0x00000005022d7c11 */ /* 0x000fe2000a8f1405 */
[----:B------:R-:W-:Y:S01]  /*24750*/  ULDC.64 UR4, c[0x0][0xaa0] ;  /* 0x0002a80000047ab9 */ /* 0x000fe20000000a00 */
[----:B------:R-:W-:Y:S01]  /*24760*/  IADD3 R33, P4, R60, 0x5000, RZ ;  /* 0x000050003c217810 */ /* 0x000fe20007f9e0ff */
[----:B0-----:R-:W-:Y:S01]  /*24770*/  VIADD R10, R6, 0xffffff80 ;  /* 0xffffff80060a7836 */ /* 0x001fe20000000000 */
[----:B------:R-:W-:-:S02]  /*24780*/  IADD3 R37, P5, R60, 0x6000, RZ ;  /* 0x000060003c257810 */ /* 0x000fc40007fbe0ff */
[C---:B------:R-:W-:Y:S02]  /*24790*/  LOP3.LUT R2, R60.reuse, 0x380, RZ, 0xc0, !PT ;  /* 0x000003803c027812 */ /* 0x040fe400078ec0ff */
[----:B------:R-:W-:Y:S02]  /*247a0*/  SHF.R.S32.HI R6, RZ, 0x1f, R10 ;  /* 0x0000001fff067819 */ /* 0x000fe4000001140a */
[----:B------:R-:W-:Y:S02]  /*247b0*/  IADD3 R5, P2, R60, 0x7000, RZ ;  /* 0x000070003c057810 */ /* 0x000fe40007f5e0ff */
[----:B------:R-:W-:Y:S02]  /*247c0*/  LEA.HI R6, R6, R10, RZ, 0x7 ;  /* 0x0000000a06067211 */ /* 0x000fe400078f38ff */
[----:B------:R-:W-:Y:S01]  /*247d0*/  LOP3.LUT R32, R33, 0x380, RZ, 0xc0, !PT ;  /* 0x0000038021207812 */ /* 0x000fe200078ec0ff */
[----:B------:R-:W-:Y:S01]  /*247e0*/  IMAD.X R41, RZ, RZ, R61, P2 ;  /* 0x000000ffff297224 */ /* 0x000fe200010e063d */
[----:B------:R-:W-:-:S02]  /*247f0*/  LOP3.LUT R6, R6, 0xffffff80, RZ, 0xc0, !PT ;  /* 0xffffff8006067812 */ /* 0x000fc400078ec0ff */
[----:B------:R-:W-:Y:S02]  /*24800*/  LOP3.LUT R36, R37, 0x380, RZ, 0xc0, !PT ;  /* 0x0000038025247812 */ /* 0x000fe400078ec0ff */
[----:B------:R-:W-:Y:S01]  /*24810*/  SHF.R.U64 R32, R32, 0x3, RZ ;  /* 0x0000000320207819 */ /* 0x000fe200000012ff */
[----:B------:R-:W-:Y:S01]  /*24820*/  IMAD.IADD R6, R10, 0x1, -R6 ;  /* 0x000000010a067824 */ /* 0x000fe200078e0a06 */
[----:B------:R-:W-:Y:S02]  /*24830*/  SHF.R.U64 R36, R36, 0x3, RZ ;  /* 0x0000000324247819 */ /* 0x000fe400000012ff */
[----:B------:R-:W-:Y:S01]  /*24840*/  LOP3.LUT R32, R32, R33, RZ, 0x3c, !PT ;  /* 0x0000002120207212 */ /* 0x000fe200078e3cff */
[--C-:B------:R-:W-:Y:S01]  /*24850*/  IMAD.X R33, RZ, RZ, R61.reuse, P4 ;  /* 0x000000ffff217224 */ /* 0x100fe200020e063d */
[----:B------:R-:W-:Y:S02]  /*24860*/  LOP3.LUT P0, RZ, R6, 0x3, RZ, 0xc0, !PT ;  /* 0x0000000306ff7812 */ /* 0x000fe4000780c0ff */
[----:B------:R-:W-:Y:S01]  /*24870*/  LOP3.LUT R36, R36, R37, RZ, 0x3c, !PT ;  /* 0x0000002524247212 */ /* 0x000fe200078e3cff */
[----:B------:R-:W-:Y:S01]  /*24880*/  IMAD.X R37, RZ, RZ, R61, P5 ;  /* 0x000000ffff257224 */ /* 0x000fe200028e063d */
[----:B------:R-:W-:-:S02]  /*24890*/  ISETP.GE.OR P1, PT, R7, R0, P0 ;  /* 0x000000000700720c */ /* 0x000fc40000726670 */
[----:B------:R-:W-:Y:S02]  /*248a0*/  ISETP.GE.OR P0, PT, R3, R0, P0 ;  /* 0x000000000300720c */ /* 0x000fe40000706670 */
[----:B------:R-:W-:Y:S02]  /*248b0*/  SHF.R.U64 R3, R2, 0x3, RZ ;  /* 0x0000000302037819 */ /* 0x000fe400000012ff */
[----:B------:R-:W-:Y:S02]  /*248c0*/  LOP3.LUT R2, R5, 0x380, RZ, 0xc0, !PT ;  /* 0x0000038005027812 */ /* 0x000fe400078ec0ff */
[----:B------:R-:W-:Y:S02]  /*248d0*/  LOP3.LUT R60, R3, R60, RZ, 0x3c, !PT ;  /* 0x0000003c033c7212 */ /* 0x000fe400078e3cff */
[----:B------:R-:W-:Y:S01]  /*248e0*/  SHF.R.U64 R2, R2, 0x3, RZ ;  /* 0x0000000302027819 */ /* 0x000fe200000012ff */
[----:B------:R-:W-:Y:S02]  /*248f0*/  IMAD R20, R21, UR4, RZ ;  /* 0x0000000415147c24 */ /* 0x000fe4000f8e02ff */
[----:B------:R-:W-:Y:S01]  /*24900*/  @!P1 STG.E desc[UR60][R44.64], R91 ;  /* 0x0000005b2c009986 */ /* 0x000fe2000c10193c */
[----:B------:R-:W-:Y:S01]  /*24910*/  LOP3.LUT R40, R2, R5, RZ, 0x3c, !PT ;  /* 0x0000000502287212 */ /* 0x000fe200078e3cff */
[--C-:B------:R-:W-:Y:S01]  /*24920*/  IMAD.MOV.U32 R2, RZ, RZ, R48.reuse ;  /* 0x000000ffff027224 */ /* 0x100fe200078e0030 */
[----:B------:R-:W-:Y:S01]  /*24930*/  SHF.R.S32.HI R3, RZ, 0x1f, R48 ;  /* 0x0000001fff037819 */ /* 0x000fe20000011430 */
[----:B------:R0:W-:Y:S04]  /*24940*/  @!P0 STG.E desc[UR60][R44.64+0x20], R90 ;  /* 0x0000205a2c008986 */ /* 0x0001e8000c10193c */
[----:B------:R1:W5:Y:S01]  /*24950*/  LD.E.128 R4, desc[UR60][R60.64] ;  /* 0x0000003c3c047980 */ /* 0x000362000c101d00 */
[----:B------:R-:W-:-:S03]  /*24960*/  IMAD.WIDE.U32 R2, R49, UR4, R2 ;  /* 0x0000000431027c25 */ /* 0x000fc6000f8e0002 */
[----:B------:R-:W5:Y:S01]  /*24970*/  LD.E.128 R8, desc[UR60][R8.64] ;  /* 0x0000003c08087980 */ /* 0x000f62000c101d00 */
[----:B------:R-:W-:Y:S01]  /*24980*/  IMAD R49, R49, UR5, R20 ;  /* 0x0000000531317c24 */ /* 0x000fe2000f8e0214 */
[----:B------:R-:W-:Y:S02]  /*24990*/  ULDC.64 UR4, c[0x0][0xae0] ;  /* 0x0002b80000047ab9 */ /* 0x000fe40000000a00 */
[----:B------:R-:W5:Y:S04]  /*249a0*/  LD.E.128 R12, desc[UR60][R12.64] ;  /* 0x0000003c0c0c7980 */ /* 0x000f68000c101d00 */
[----:B------:R-:W5:Y:S04]  /*249b0*/  LD.E.128 R24, desc[UR60][R24.64] ;  /* 0x0000003c18187980 */ /* 0x000f68000c101d00 */
[----:B------:R-:W5:Y:S04]  /*249c0*/  LD.E.128 R28, desc[UR60][R28.64] ;  /* 0x0000003c1c1c7980 */ /* 0x000f68000c101d00 */
[----:B------:R-:W5:Y:S04]  /*249d0*/  LD.E.128 R32, desc[UR60][R32.64] ;  /* 0x0000003c20207980 */ /* 0x000f68000c101d00 */
[----:B------:R-:W5:Y:S04]  /*249e0*/  LD.E.128 R36, desc[UR60][R36.64] ;  /* 0x0000003c24247980 */ /* 0x000f68000c101d00 */
[----:B------:R-:W5:Y:S01]  /*249f0*/  LD.E.128 R40, desc[UR60][R40.64] ;  /* 0x0000003c28287980 */ /* 0x000f62000c101d00 */
[----:B------:R-:W-:-:S02]  /*24a00*/  IMAD.IADD R3, R3, 0x1, R49 ;  /* 0x0000000103037824 */ /* 0x000fc400078e0231 */
[----:B------:R-:W-:Y:S01]  /*24a10*/  IMAD R49, R50, -0x80, R0 ;  /* 0xffffff8032317824 */ /* 0x000fe200078e0200 */
[----:B------:R-:W-:Y:S01]  /*24a20*/  @!PT LDS RZ, [RZ] ;  /* 0x00000000fffff984 */ /* 0x000fe20000000800 */
[----:B------:R-:W-:Y:S01]  /*24a30*/  @!PT LDS RZ, [RZ] ;  /* 0x00000000fffff984 */ /* 0x000fe20000000800 */
[----:B------:R-:W-:Y:S01]  /*24a40*/  @!PT LDS RZ, [RZ] ;  /* 0x00000000fffff984 */ /* 0x000fe20000000800 */
[----:B------:R-:W-:Y:S01]  /*24a50*/  @!PT LDS RZ, [RZ] ;  /* 0x00000000fffff984 */ /* 0x000fe20000000800 */
[----:B------:R2:W-:Y:S06]  /*24a60*/  MEMBAR.ALL.CTA ;  /* 0x0000000000007992 */ /* 0x0005ec0000008000 */
[----:B--2---:R-:W2:Y:S01]  /*24a70*/  FENCE.VIEW.ASYNC.S ;  /* 0x00000000000073c6 */ /* 0x004ea20000000000 */
[----:B------:R-:W-:Y:S01]  /*24a80*/  IADD3 R0, R52, 0x40, RZ ;  /* 0x0000004034007810 */ /* 0x000fe20007ffe0ff */
[----:B0-----:R-:W-:Y:S01]  /*24a90*/  IMAD R44, R46, UR4, RZ ;  /* 0x000000042e2c7c24 */ /* 0x001fe2000f8e02ff */
[CC--:B------:R-:W-:Y:S01]  /*24aa0*/  ISETP.GE.AND P3, PT, R52.reuse, R49.reuse, PT ;  /* 0x000000313400720c */ /* 0x0c0fe20003f66270 */
[----:B------:R-:W-:Y:S01]  /*24ab0*/  VIADD R20, R52, 0x20 ;  /* 0x0000002034147836 */ /* 0x000fe20000000000 */
[----:B------:R-:W-:Y:S01]  /*24ac0*/  ISETP.GE.AND P1, PT, R0, R49, PT ;  /* 0x000000310000720c */ /* 0x000fe20003f26270 */
[----:B------:R-:W-:-:S02]  /*24ad0*/  IMAD R45, R54, UR5, R44 ;  /* 0x00000005362d7c24 */ /* 0x000fc4000f8e022c */
[----:B------:R-:W-:Y:S01]  /*24ae0*/  IMAD.WIDE.U32 R2, R54, UR4, R2 ;  /* 0x0000000436027c25 */ /* 0x000fe2000f8e0002 */
[----:B------:R-:W-:Y:S01]  /*24af0*/  ULDC.64 UR4, c[0x0][0xae8] ;  /* 0x0002ba0000047ab9 */ /* 0x000fe20000000a00 */
[----:B------:R-:W-:Y:S02]  /*24b00*/  ISETP.GE.AND P0, PT, R20, R49, PT ;  /* 0x000000311400720c */ /* 0x000fe40003f06270 */
[----:B------:R-:W-:Y:S02]  /*24b10*/  VIADD R0, R16, 0x2e820 ;  /* 0x0002e82010007836 */ /* 0x000fe40000000000 */
[----:B------:R-:W-:Y:S02]  /*24b20*/  IMAD.IADD R3, R3, 0x1, R45 ;  /* 0x0000000103037824 */ /* 0x000fe400078e022d */
[----:B------:R-:W-:Y:S01]  /*24b30*/  IMAD R20, R47, UR4, RZ ;  /* 0x000000042f147c24 */ /* 0x000fe2000f8e02ff */
[----:B------:R-:W-:Y:S01]  /*24b40*/  PRMT R0, RZ, 0x654, R0 ;  /* 0x00000654ff007816 */ /* 0x000fe20000000000 */
[----:B------:R-:W-:-:S02]  /*24b50*/  VIADD R21, R52, 0x60 ;  /* 0x0000006034157836 */ /* 0x000fc40000000000 */
[C---:B------:R-:W-:Y:S02]  /*24b60*/  IMAD R47, R51.reuse, UR5, R20 ;  /* 0x00000005332f7c24 */ /* 0x040fe4000f8e0214 */
[----:B------:R-:W-:Y:S01]  /*24b70*/  IMAD.WIDE.U32 R44, R51, UR4, R2 ;  /* 0x00000004332c7c25 */ /* 0x000fe2000f8e0002 */
[----:B--2---:R1:W-:Y:S01]  /*24b80*/  SYNCS.ARRIVE.TRANS64.RED.A1T0 RZ, [R0+URZ], RZ ;  /* 0x000000ff00ff79a7 */ /* 0x0043e2000810043f */
[----:B------:R-:W-:Y:S02]  /*24b90*/  ISETP.GE.AND P2, PT, R21, R49, PT ;  /* 0x000000311500720c */ /* 0x000fe40003f46270 */
        /* <DEDUP_REMOVED lines=19> */
.L_x_7663:
[----:B------:R-:W-:Y:S05]  /*24cd0*/  BSYNC B1 ;  /* 0x0000000000017941 */ /* 0x000fea0003800000 */
.L_x_7662:
[----:B------:R-:W-:Y:S04]  /*24ce0*/  BSSY B1, `(.L_x_7664) ;  /* 0x0000014000017945 */ /* 0x000fe80003800000 */
[----:B------:R-:W-:Y:S05]  /*24cf0*/  @P0 BRA `(.L_x_7665) ;  /* 0x0000000000480947 */ /* 0x000fea0003800000 */
[----:B0----5:R-:W-:Y:S01]  /*24d00*/  IADD3 R5, P0, R20, 0x20, RZ ;  /* 0x0000002014057810 */ /* 0x021fe20007f1e0ff */
        /* <DEDUP_REMOVED lines=17> */
.L_x_7665:
[----:B------:R-:W-:Y:S05]  /*24e20*/  BSYNC B1 ;  /* 0x0000000000017941 */ /* 0x000fea0003800000 */
.L_x_7664:
[----:B------:R-:W-:Y:S04]  /*24e30*/  BSSY B1, `(.L_x_7666) ;  /* 0x0000014000017945 */ /* 0x000fe80003800000 */
[----:B------:R-:W-:Y:S05]  /*24e40*/  @P1 BRA `(.L_x_7667) ;  /* 0x0000000000481947 */ /* 0x000fea0003800000 */
[----:B01---5:R-:W-:Y:S01]  /*24e50*/  IADD3 R5, P0, R20, 0x40, RZ ;  /* 0x0000004014057810 */ /* 0x023fe20007f1e0ff */
        /* <DEDUP_REMOVED lines=17> */
.L_x_7667:
[----:B------:R-:W-:Y:S05]  /*24f70*/  BSYNC B1 ;  /* 0x0000000000017941 */ /* 0x000fea0003800000 */
.L_x_7666:
[----:B------:R-:W-:Y:S05]  /*24f80*/  @P2 BRA `(.L_x_7668) ;  /* 0x0000000800f42947 */ /* 0x000fea0003800000 */
[----:B012--5:R-:W-:Y:S01]  /*24f90*/  IADD3 R5, P0, R20, 0x60, RZ ;  /* 0x0000006014057810 */ /* 0x027fe20007f1e0ff */
        /* <DEDUP_REMOVED lines=19> */
.L_x_7659:
[----:B------:R-:W3:Y:S01]  /*250d0*/  LDL.LU R4, [R1+0x98] ;  /* 0x0000980001047983 */ /* 0x000ee20000300800 */
[----:B------:R-:W-:-:S03]  /*250e0*/  ULDC.64 UR4, c[0x0][0xbd8] ;  /* 0x0002f60000047ab9 */ /* 0x000fc60000000a00 */
[----:B-1----:R-:W0:Y:S01]  /*250f0*/  LDL.LU R0, [R1+0x9c] ;  /* 0x00009c0001007983 */ /* 0x002e220000300800 */
[----:B------:R-:W-:Y:S01]  /*25100*/  ISETP.NE.U32.AND P0, PT, RZ, UR4, PT ;  /* 0x00000004ff007c0c */ /* 0x000fe2000bf05070 */
[----:B------:R-:W-:-:S03]  /*25110*/  IMAD.MOV.U32 R7, RZ, RZ, RZ ;  /* 0x000000ffff077224 */ /* 0x000fc600078e00ff */
[----:B------:R-:W-:Y:S02]  /*25120*/  ISETP.NE.AND.EX P0, PT, RZ, UR5, PT, P0 ;  /* 0x00000005ff007c0c */ /* 0x000fe4000bf05300 */
[----:B---3--:R-:W-:-:S04]  /*25130*/  IADD3 R2, P1, R4, UR4, RZ ;  /* 0x0000000404027c10 */ /* 0x008fc8000ff3e0ff */
[----:B0-----:R-:W-:Y:S01]  /*25140*/  IADD3.X R3, R0, UR5, RZ, P1, !PT ;  /* 0x0000000500037c10 */ /* 0x001fe20008ffe4ff */
[----:B------:R-:W-:Y:S02]  /*25150*/  ULDC.64 UR4, c[0x0][0xbe0] ;  /* 0x0002f80000047ab9 */ /* 0x000fe40000000a00 */
[----:B------:R-:W-:-:S04]  /*25160*/  ISETP.NE.U32.AND P1, PT, RZ, UR4, PT ;  /* 0x00000004ff007c0c */ /* 0x000fc8000bf25070 */
[----:B------:R0:W5:Y:S01]  /*25170*/  @P0 LDG.E R7, desc[UR60][R2.64] ;  /* 0x0000003c02070981 */ /* 0x000162000c1e1900 */
[----:B------:R-:W-:Y:S01]  /*25180*/  ISETP.NE.AND.EX P1, PT, RZ, UR5, PT, P1 ;  /* 0x00000005ff007c0c */ /* 0x000fe2000bf25310 */
[----:B------:R-:W1:-:S12]  /*25190*/  S2R R6, SR_TID.X ;  /* 0x0000000000067919 */ /* 0x000e580000002100 */
[----:B------:R-:W-:Y:S01]  /*251a0*/  @P1 IADD3 R4, P2, R4, UR4, RZ ;  /* 0x0000000404041c10 */ /* 0x000fe2000ff5e0ff */
[----:B------:R-:W-:-:S03]  /*251b0*/  ULDC UR4, c[0x0][0xa88] ;  /* 0x0002a20000047ab9 */ /* 0x000fc60000000800 */
[----:B------:R-:W-:Y:S01]  /*251c0*/  @P1 IADD3.X R5, R0, UR5, RZ, P2, !PT ;  /* 0x0000000500051c10 */ /* 0x000fe200097fe4ff */
[----:B------:R-:W-:-:S06]  /*251d0*/  IMAD.U32 R0, RZ, RZ, UR4 ;  /* 0x00000004ff007e24 */ /* 0x000fcc000f8e00ff */
[----:B------:R0:W5:Y:S01]  /*251e0*/  @P1 LDG.E R0, desc[UR60][R4.64] ;  /* 0x0000003c04001981 */ /* 0x000162000c1e1900 */
[----:B-1----:R-:W-:-:S05]  /*251f0*/  VIADD R6, R6, 0xffffff80 ;  /* 0xffffff8006067836 */ /* 0x002fca0000000000 */
[----:B------:R-:W-:Y:S01]  /*25200*/  ISETP.GT.AND P2, PT, R6, 0x7f, PT ;  /* 0x0000007f0600780c */ /* 0x000fe20003f44270 */
[----:B0-----:R-:W-:-:S12]  /*25210*/  @P1 BRA `(.L_x_7669) ;  /* 0x0000000000101947 */ /* 0x001fd80003800000 */
[----:B------:R-:W-:Y:S05]  /*25220*/  @!P0 BRA `(.L_x_7669) ;  /* 0x00000000000c8947 */ /* 0x000fea0003800000 */
[----:B------:R-:W3:Y:S04]  /*25230*/  LDG.E R5, desc[UR60][R2.64] ;  /* 0x0000003c02057981 */ /* 0x000ee8000c1e1900 */
[----:B-----5:R-:W3:Y:S02]  /*25240*/  LDG.E R0, desc[UR60][R2.64+0x4] ;  /* 0x0000043c02007981 */ /* 0x020ee4000c1e1900 */
[----:B---3--:R-:W-:-:S07]  /*25250*/  IADD3 R0, -R5, R0, RZ ;  /* 0x0000000005007210 */ /* 0x008fce0007ffe1ff */
.L_x_7669:
[----:B------:R-:W3:Y:S04]  /*25260*/  LDL.LU R3, [R1+0x8c] ;  /* 0x00008c0001037983 */ /* 0x000ee80000300800 */
[----:B------:R-:W4:Y:S04]  /*25270*/  LDL.LU R2, [R1+0xa0] ;  /* 0x0000a00001027983 */ /* 0x000f280000300800 */
[----:B------:R-:W2:Y:S04]  /*25280*/  LDL R13, [R1+0x94] ;  /* 0x00009400010d7983 */ /* 0x000ea80000100800 */
[----:B------:R-:W2:Y:S04]  /*25290*/  LDL R12, [R1+0x68] ;  /* 0x00006800010c7983 */ /* 0x000ea80000100800 */
[----:B------:R0:W5:Y:S01]  /*252a0*/  LDL R14, [R1+0xa4] ;  /* 0x0000a400010e7983 */ /* 0x0001620000100800 */
[----:B------:R-:W-:Y:S01]  /*252b0*/  BSSY B1, `(.L_x_7670) ;  /* 0x000001d000017945 */ /* 0x000fe20003800000 */
[----:B-----5:R-:W-:-:S02]  /*252c0*/  SHF.R.S32.HI R6, RZ, 0x1f, R7 ;  /* 0x0000001fff067819 */ /* 0x020fc40000011407 */
[----:B---3--:R-:W-:Y:S02]  /*252d0*/  SEL R11, R3, RZ, !P0 ;  /* 0x000000ff030b7207 */ /* 0x008fe40004000000 */
[----:B----4-:R-:W-:Y:S02]  /*252e0*/  SEL R9, R2, RZ, !P0 ;  /* 0x000000ff02097207 */ /* 0x010fe40004000000 */
[----:B--2---:R-:W-:Y:S02]  /*252f0*/  SHF.R.S32.HI R8, RZ, 0x1f, R13 ;  /* 0x0000001fff087819 */ /* 0x004fe4000001140d */
[----:B------:R-:W-:Y:S01]  /*25300*/  SHF.R.S32.HI R10, RZ, 0x1f, R12 ;  /* 0x0000001fff0a7819 */ /* 0x000fe2000001140c */
[----:B0-----:R-:W-:Y:S06]  /*25310*/  @P2 BRA `(.L_x_7671) ;  /* 0x0000000000582947 */ /* 0x001fec0003800000 */
[----:B------:R-:W0:Y:S02]  /*25320*/  S2R R2, SR_TID.X ;  /* 0x0000000000027919 */ /* 0x000e240000002100 */
[----:B0-----:R-:W-:-:S04]  /*25330*/  IMAD R2, R14, 0x80, R2 ;  /* 0x000000800e027824 */ /* 0x001fc800078e0202 */
        /* <DEDUP_REMOVED lines=20> */
.L_x_7671:
[----:B------:R-:W-:Y:S05]  /*25480*/  BSYNC B1 ;  /* 0x0000000000017941 */ /* 0x000fea0003800000 */
.L_x_7670:
[----:B------:R-:W2:Y:S01]  /*25490*/  LDL.64 R20, [R1+0x70] ;  /* 0x0000700001147983 */ /* 0x000ea20000100a00 */
        /* <DEDUP_REMOVED lines=18> */
[----:B------:R-:W-:Y:S01]  /*255c0*/  IMAD.IADD R11, R5, 0x1, R9 ;  /* 0x00000001050b7824 */ /* 0x000fe200078e0209 */
[C---:B--2---:R-:W-:Y:S01]  /*255d0*/  IADD3 R7, R20.reuse, 0x20, RZ ;  /* 0x0000002014077810 */ /* 0x044fe20007ffe0ff */
[C---:B------:R-:W-:Y:S01]  /*255e0*/  VIADD R13, R20.reuse, 0x40 ;  /* 0x00000040140d7836 */ /* 0x040fe20000000000 */
[CC--:B------:R-:W-:Y:S02]  /*255f0*/  ISETP.GE.AND P3, PT, R20.reuse, R6.reuse, PT ;  /* 0x000000061400720c */ /* 0x0c0fe40003f66270 */
[-C--:B------:R-:W-:Y:S01]  /*25600*/  ISETP.GE.AND P2, PT, R7, R6.reuse, PT ;  /* 0x000000060700720c */ /* 0x080fe20003f46270 */
[----:B------:R-:W-:Y:S01]  /*25610*/  VIADD R7, R20, 0x60 ;  /* 0x0000006014077836 */ /* 0x000fe20000000000 */
[----:B------:R-:W-:-:S04]  /*25620*/  ISETP.GE.AND P0, PT, R13, R6, PT ;  /* 0x000000060d00720c */ /* 0x000fc80003f06270 */
[----:B------:R-:W-:Y:S01]  /*25630*/  ISETP.GE.AND P1, PT, R7, R6, PT ;  /* 0x000000060700720c */ /* 0x000fe20003f26270 */
[--C-:B------:R-:W-:Y:S01]  /*25640*/  IMAD.MOV.U32 R6, RZ, RZ, R20.reuse ;  /* 0x000000ffff067224 */ /* 0x100fe200078e0014 */
[----:B------:R-:W-:-:S03]  /*25650*/  SHF.R.S32.HI R7, RZ, 0x1f, R20 ;  /* 0x0000001fff077819 */ /* 0x000fc60000011414 */
[----:B------:R-:W-:Y:S01]  /*25660*/  IMAD.WIDE R6, R14, 0x80, R6 ;  /* 0x000000800e067825 */ /* 0x000fe200078e0206 */
[----:B------:R-:W-:Y:S07]  /*25670*/  @P3 BRA `(.L_x_7673) ;  /* 0x0000000000403947 */ /* 0x000fee0003800000 */
        /* <DEDUP_REMOVED lines=16> */
.L_x_7673:
[----:B------:R-:W-:Y:S05]  /*25780*/  BSYNC B1 ;  /* 0x0000000000017941 */ /* 0x000fea0003800000 */
.L_x_7672:
        /* <DEDUP_REMOVED lines=20> */
.L_x_7675:
[----:B------:R-:W-:Y:S05]  /*258d0*/  BSYNC B1 ;  /* 0x0000000000017941 */ /* 0x000fea0003800000 */
.L_x_7674:
[----:B------:R-:W-:Y:S04]  /*258e0*/  BSSY B1, `(.L_x_7676) ;  /* 0x0000014000017945 */ /* 0x000fe80003800000 */
[----:B------:R-:W-:Y:S05]  /*258f0*/  @P0 BRA `(.L_x_7677) ;  /* 0x0000000000480947 */ /* 0x000fea0003800000 */
[----:B01----:R-:W-:Y:S01]  /*25900*/  IADD3 R9, P0, R6, 0x40, RZ ;  /* 0x0000004006097810 */ /* 0x003fe20007f1e0ff */
        /* <DEDUP_REMOVED lines=17> */
.L_x_7677:
[----:B------:R-:W-:Y:S05]  /*25a20*/  BSYNC B1 ;  /* 0x0000000000017941 */ /* 0x000fea0003800000 */
.L_x_7676:
        /* <DEDUP_REMOVED lines=19> */
.L_x_7668:
[----:B------:R-:W-:Y:S05]  /*25b60*/  BSYNC B0 ;  /* 0x0000000000007941 */ /* 0x000fea0003800000 */
.L_x_7658:
[----:B------:R-:W-:Y:S02]  /*25b70*/  ULDC UR4, c[0x0][0xc14] ;  /* 0x0003050000047ab9 */ /* 0x000fe40000000800 */
[----:B------:R-:W-:-:S13]  /*25b80*/  ISETP.GE.AND P0, PT, R235, UR4, PT ;  /* 0x00000004eb007c0c */ /* 0x000fda000bf06270 */
[----:B------:R-:W-:Y:S05]  /*25b90*/  @!P0 BRA `(.L_x_7678) ;  /* 0xfffffdb400888947 */ /* 0x000fea000383ffff */
[----:B------:R-:W-:Y:S05]  /*25ba0*/  BRA `(.L_x_7485) ;  /* 0x0000006800207947 */ /* 0x000fea0003800000 */
.L_x_7483:
[----:B------:R-:W-:-:S08]  /*25bb0*/  NOP ;  /* 0x0000000000007918 */ /* 0x000fd00000000000 */
[----:B0-----:R-:W0:-:S00]  /*25bc0*/  USETMAXREG.DEALLOC.CTAPOOL 0x18 ;  /* 0x00000018000079c8 */ /* 0x001e0000080e0500 */
        /* <DEDUP_REMOVED lines=16> */
.L_x_7679:
        /* <DEDUP_REMOVED lines=42> */
.L_x_7685:
        /* <DEDUP_REMOVED lines=12> */
.L_x_7684:
[----:B------:R-:W-:Y:S05]  /*26030*/  BSYNC B0 ;  /* 0x0000000000007941 */ /* 0x000fea0003800000 */
.L_x_7683:
        /* <DEDUP_REMOVED lines=21> */
.L_x_7681:
[----:B------:R-:W-:-:S04]  /*26190*/  IMAD.IADD R7, R6, 0x1, -R7 ;  /* 0x0000000106077824 */ /* 0x000fc800078e0a07 */
[----:B------:R-:W-:-:S05]  /*261a0*/  IMAD R2, R4, UR5, R7 ;  /* 0x0000000504027c24 */ /* 0x000fca000f8e0207 */
[----:B------:R-:W-:Y:S02]  /*261b0*/  ISETP.GT.AND P0, PT, R2, UR6, PT ;  /* 0x0000000602007c0c */ /* 0x000fe4000bf04270 */
[----:B------:R-:W0:Y:S11]  /*261c0*/  LDC.64 R2, c[0x0][0xc68] ;  /* 0x00031a00ff027b82 */ /* 0x000e360000000a00 */
[----:B------:R-:W-:-:S04]  /*261d0*/  VOTE.ANY R11, PT, !P0 ;  /* 0x00000000000b7806 */ /* 0x000fc800040e0100 */
[----:B------:R-:W1:Y:S02]  /*261e0*/  POPC R6, R11 ;  /* 0x0000000b00067309 */ /* 0x000e640000000000 */
[----:B-1----:R-:W-:-:S05]  /*261f0*/  IADD3 R19, R6, UR4, RZ ;  /* 0x0000000406137c10 */ /* 0x002fca000fffe0ff */
        /* <DEDUP_REMOVED lines=13> */
.L_x_7686:
[----:B-1----:R-:W-:Y:S01]  /*262d0*/  IMAD.MOV R2, RZ, RZ, -R3 ;  /* 0x000000ffff027224 */ /* 0x002fe200078e0a03 */
[----:B--2---:R-:W-:Y:S01]  /*262e0*/  IABS R4, R8 ;  /* 0x0000000800047213 */ /* 0x004fe20000000000 */
[----:B---3--:R-:W-:Y:S02]  /*262f0*/  IMAD R16, R16, UR5, R7 ;  /* 0x0000000510107c24 */ /* 0x008fe4000f8e0207 */
[----:B------:R-:W-:Y:S02]  /*26300*/  IMAD R7, R2, R9, RZ ;  /* 0x0000000902077224 */ /* 0x000fe400078e02ff */
[----:B------:R-:W-:Y:S02]  /*26310*/  IMAD.MOV.U32 R2, RZ, RZ, RZ ;  /* 0x000000ffff027224 */ /* 0x000fe400078e00ff */
[----:B------:R-:W-:Y:S02]  /*26320*/  IMAD.MOV R4, RZ, RZ, -R4 ;  /* 0x000000ffff047224 */ /* 0x000fe400078e0a04 */
[----:B------:R-:W-:Y:S01]  /*26330*/  IMAD.HI.U32 R2, R3, R7, R2 ;  /* 0x0000000703027227 */ /* 0x000fe200078e0002 */
[----:B------:R-:W-:-:S04]  /*26340*/  IADD3 R7, -R16, UR6, RZ ;  /* 0x0000000610077c10 */ /* 0x000fc8000fffe1ff */
[----:B------:R-:W-:-:S05]  /*26350*/  IABS R3, R7 ;  /* 0x0000000700037213 */ /* 0x000fca0000000000 */
        /* <DEDUP_REMOVED lines=9> */
[----:B------:R-:W-:-:S05]  /*263f0*/  @P0 VIADD R2, R2, 0x1 ;  /* 0x0000000102020836 */ /* 0x000fca0000000000 */
[----:B------:R-:W-:-:S05]  /*26400*/  MOV R9, R2 ;  /* 0x0000000200097202 */ /* 0x000fca0000000f00 */
[----:B------:R-:W-:Y:S01]  /*26410*/  @!P2 IMAD.MOV R9, RZ, RZ, -R9 ;  /* 0x000000ffff09a224 */ /* 0x000fe200078e0a09 */
[----:B------:R-:W-:-:S05]  /*26420*/  @!P1 LOP3.LUT R9, RZ, R8, RZ, 0x33, !PT ;  /* 0x00000008ff099212 */ /* 0x000fca00078e33ff */
[----:B------:R-:W-:Y:S02]  /*26430*/  IMAD R4, R10, R9, RZ ;  /* 0x000000090a047224 */ /* 0x000fe400078e02ff */
[----:B------:R-:W-:Y:S02]  /*26440*/  IMAD.MOV R9, RZ, RZ, -R9 ;  /* 0x000000ffff097224 */ /* 0x000fe400078e0a09 */
[----:B------:R-:W-:Y:S02]  /*26450*/  IMAD.MOV R3, RZ, RZ, -R4 ;  /* 0x000000ffff037224 */ /* 0x000fe400078e0a04 */
[----:B------:R-:W-:-:S03]  /*26460*/  IMAD R7, R8, R9, R7 ;  /* 0x0000000908077224 */ /* 0x000fc600078e0207 */
[----:B------:R-:W-:Y:S01]  /*26470*/  VIADDMNMX R10, R3, UR5, R10, PT ;  /* 0x00000005030a7c46 */ /* 0x000fe2000b80010a */
[----:B------:R-:W-:Y:S01]  /*26480*/  IMAD.IADD R4, R7, 0x1, R4 ;  /* 0x0000000107047824 */ /* 0x000fe200078e0204 */
[----:B------:R-:W-:Y:S02]  /*26490*/  IABS R8, R7 ;  /* 0x0000000700087213 */ /* 0x000fe40000000000 */
        /* <DEDUP_REMOVED lines=9> */
[-C--:B------:R-:W-:Y:S02]  /*26530*/  IABS R9, R10.reuse ;  /* 0x0000000a00097213 */ /* 0x080fe40000000000 */
[----:B------:R-:W-:-:S03]  /*26540*/  LOP3.LUT R2, R7, R10, RZ, 0x3c, !PT ;  /* 0x0000000a07027212 */ /* 0x000fc600078e3cff */
[----:B------:R-:W-:Y:S01]  /*26550*/  IMAD.MOV R9, RZ, RZ, -R9 ;  /* 0x000000ffff097224 */ /* 0x000fe200078e0a09 */
[----:B------:R-:W-:Y:S01]  /*26560*/  ISETP.GE.AND P2, PT, R2, RZ, PT ;  /* 0x000000ff0200720c */ /* 0x000fe20003f46270 */
[----:B------:R-:W-:-:S04]  /*26570*/  IMAD.HI.U32 R3, R3, R8, RZ ;  /* 0x0000000803037227 */ /* 0x000fc800078e00ff */
[----:B------:R-:W-:-:S05]  /*26580*/  IMAD R9, R3, R9, R8 ;  /* 0x0000000903097224 */ /* 0x000fca00078e0208 */
[----:B------:R-:W-:-:S13]  /*26590*/  ISETP.GT.U32.AND P1, PT, R6, R9, PT ;  /* 0x000000090600720c */ /* 0x000fda0003f24070 */
[----:B------:R-:W-:Y:S01]  /*265a0*/  @!P1 IMAD.IADD R9, R9, 0x1, -R6 ;  /* 0x0000000109099824 */ /* 0x000fe200078e0a06 */
[----:B------:R-:W-:Y:S02]  /*265b0*/  @!P1 IADD3 R3, R3, 0x1, RZ ;  /* 0x0000000103039810 */ /* 0x000fe40007ffe0ff */
        /* <DEDUP_REMOVED lines=10> */
.L_x_7682:
[----:B------:R-:W-:Y:S02]  /*26660*/  IMAD.MOV.U32 R17, RZ, RZ, RZ ;  /* 0x000000ffff117224 */ /* 0x000fe400078e00ff */
[----:B------:R-:W-:Y:S02]  /*26670*/  IMAD.U32 R16, RZ, RZ, UR6 ;  /* 0x00000006ff107e24 */ /* 0x000fe4000f8e00ff */
[----:B------:R-:W-:-:S07]  /*26680*/  IMAD.MOV.U32 R18, RZ, RZ, RZ ;  /* 0x000000ffff127224 */ /* 0x000fce00078e00ff */
.L_x_7687:
[----:B------:R-:W-:-:S13]  /*26690*/  ISETP.NE.AND P0, PT, R0, RZ, PT ;  /* 0x000000ff0000720c */ /* 0x000fda0003f05270 */
[----:B------:R-:W1:Y:S01]  /*266a0*/  @!P0 S2R R3, SR_CgaCtaId ;  /* 0x0000000000038919 */ /* 0x000e620000008800 */
[----:B------:R-:W-:-:S04]  /*266b0*/  @!P0 MOV R0, 0x400 ;  /* 0x0000040000008802 */ /* 0x000fc80000000f00 */
[----:B-1----:R-:W-:-:S05]  /*266c0*/  @!P0 LEA R0, R3, R0, 0x18 ;  /* 0x0000000003008211 */ /* 0x002fca00078ec0ff */
[----:B------:R2:W-:Y:S01]  /*266d0*/  @!P0 STS.128 [R0+0x2e8d0], R16 ;  /* 0x02e8d01000008388 */ /* 0x0005e20000000c00 */
[----:B------:R-:W-:Y:S06]  /*266e0*/  BAR.ARV 0x5, 0x180 ;  /* 0x0146000000007b1d */ /* 0x000fec0000002000 */
.L_x_7680:
[----:B--2---:R-:W-:Y:S01]  /*266f0*/  MOV R0, 0x1 ;  /* 0x0000000100007802 */ /* 0x004fe20000000f00 */
        /* <DEDUP_REMOVED lines=9> */
[----:B0-----:R-:W-:-:S05]  /*26790*/  LOP3.LUT R0, R0, 0x7f, RZ, 0xc0, !PT ;  /* 0x0000007f00007812 */ /* 0x001fca00078ec0ff */
[----:B------:R-:W-:Y:S02]  /*267a0*/  IMAD.SHL.U32 R0, R0, 0x10, RZ ;  /* 0x0000001000007824 */ /* 0x000fe400078e00ff */
[----:B-1----:R-:W-:-:S03]  /*267b0*/  IMAD.SHL.U32 R4, R6, 0x20, RZ ;  /* 0x0000002006047824 */ /* 0x002fc600078e00ff */
[----:B------:R-:W-:Y:S01]  /*267c0*/  LOP3.LUT R3, R0, 0x600, RZ, 0xc0, !PT ;  /* 0x0000060000037812 */ /* 0x000fe200078ec0ff */
[----:B------:R-:W-:-:S03]  /*267d0*/  IMAD.SHL.U32 R0, R6, 0x80, RZ ;  /* 0x0000008006007824 */ /* 0x000fc600078e00ff */
[----:B------:R-:W-:Y:S02]  /*267e0*/  LOP3.LUT R5, R3, 0x60, R4, 0xf8, !PT ;  /* 0x0000006003057812 */ /* 0x000fe400078ef804 */
[----:B------:R-:W-:Y:S02]  /*267f0*/  SHF.R.U32.HI R3, RZ, 0x1, R6 ;  /* 0x00000001ff037819 */ /* 0x000fe40000011606 */
[----:B------:R-:W-:Y:S02]  /*26800*/  LOP3.LUT R5, R5, 0x100, R4, 0xf8, !PT ;  /* 0x0000010005057812 */ /* 0x000fe400078ef804 */
[----:B------:R-:W-:Y:S02]  /*26810*/  LOP3.LUT R4, R4, 0x80, RZ, 0xc0, !PT ;  /* 0x0000008004047812 */ /* 0x000fe400078ec0ff */
[C---:B------:R-:W-:Y:S01]  /*26820*/  LOP3.LUT P0, RZ, R6.reuse, 0x4, RZ, 0xc0, !PT ;  /* 0x0000000406ff7812 */ /* 0x040fe2000780c0ff */
[----:B------:R-:W-:Y:S01]  /*26830*/  IMAD.SHL.U32 R7, R6, 0x4, RZ ;  /* 0x0000000406077824 */ /* 0x000fe200078e00ff */
[----:B------:R-:W-:-:S04]  /*26840*/  LOP3.LUT R4, R4, 0x10, R6, 0xf8, !PT ;  /* 0x0000001004047812 */ /* 0x000fc800078ef806 */
        /* <DEDUP_REMOVED lines=36> */
.L_x_7785:
[----:B0-----:R-:W0:Y:S02]  /*26a90*/  LDC.64 R2, c[0x0][0xc60] ;  /* 0x00031800ff027b82 */ /* 0x001e240000000a00 */
[----:B0-----:R-:W-:-:S05]  /*26aa0*/  IMAD.WIDE R2, R19, 0x4, R2 ;  /* 0x0000000413027825 */ /* 0x001fca00078e0202 */
[----:B--2---:R-:W2:Y:S01]  /*26ab0*/  LDG.E R12, desc[UR60][R2.64] ;  /* 0x0000003c020c7981 */ /* 0x004ea2000c1e1900 */
[----:B------:R-:W-:Y:S05]  /*26ac0*/  YIELD ;  /* 0x0000000000007946 */ /* 0x000fea0003800000 */
[----:B------:R-:W-:Y:S01]  /*26ad0*/  ULDC.64 UR4, c[0x0][0xa28] ;  /* 0x00028a0000047ab9 */ /* 0x000fe20000000a00 */
[----:B------:R-:W-:Y:S01]  /*26ae0*/  MOV R0, RZ ;  /* 0x000000ff00007202 */ /* 0x000fe20000000f00 */
[----:B------:R-:W-:Y:S01]  /*26af0*/  IMAD.MOV.U32 R8, RZ, RZ, RZ ;  /* 0x000000ffff087224 */ /* 0x000fe200078e00ff */
[----:B------:R-:W-:Y:S01]  /*26b00*/  ISETP.NE.U32.AND P0, PT, RZ, UR4, PT ;  /* 0x00000004ff007c0c */ /* 0x000fe2000bf05070 */
[----:B------:R-:W-:Y:S01]  /*26b10*/  ULDC.64 UR6, c[0x0][0xa08] ;  /* 0x0002820000067ab9 */ /* 0x000fe20000000a00 */
[----:B------:R-:W-:Y:S01]  /*26b20*/  ULDC.64 UR8, c[0x0][0xa10] ;  /* 0x0002840000087ab9 */ /* 0x000fe20000000a00 */
[----:B------:R-:W-:Y:S01]  /*26b30*/  IMAD.MOV.U32 R11, RZ, RZ, RZ ;  /* 0x000000ffff0b7224 */ /* 0x000fe200078e00ff */
[----:B------:R-:W-:Y:S01]  /*26b40*/  ISETP.NE.AND.EX P0, PT, RZ, UR5, PT, P0 ;  /* 0x00000005ff007c0c */ /* 0x000fe2000bf05300 */
[----:B------:R-:W-:Y:S01]  /*26b50*/  IMAD.MOV.U32 R20, RZ, RZ, RZ ;  /* 0x000000ffff147224 */ /* 0x000fe200078e00ff */
[----:B------:R-:W-:Y:S01]  /*26b60*/  ULDC.64 UR10, c[0x0][0xa18] ;  /* 0x00028600000a7ab9 */ /* 0x000fe20000000a00 */
[----:B--2---:R-:W-:Y:S01]  /*26b70*/  SHF.R.S32.HI R4, RZ, 0x1f, R12 ;  /* 0x0000001fff047819 */ /* 0x004fe2000001140c */
[----:B------:R-:W-:-:S09]  /*26b80*/  IMAD.SHL.U32 R14, R12, 0x4, RZ ;  /* 0x000000040c0e7824 */ /* 0x000fd200078e00ff */
[C---:B------:R-:W-:Y:S01]  /*26b90*/  @P0 LEA R2, P1, R12.reuse, UR4, 0x2 ;  /* 0x000000040c020c11 */ /* 0x040fe2000f8210ff */
[----:B------:R-:W-:Y:S03]  /*26ba0*/  STL [R1+0x1c], R12 ;  /* 0x00001c0c01007387 */ /* 0x000fe60000100800 */
[C-C-:B------:R-:W-:Y:S01]  /*26bb0*/  @P0 LEA.HI.X R3, R12.reuse, UR5, R4.reuse, 0x2, P1 ;  /* 0x000000050c030c11 */ /* 0x140fe200088f1404 */
[----:B------:R-:W-:Y:S02]  /*26bc0*/  ULDC.64 UR4, c[0x0][0xa00] ;  /* 0x0002800000047ab9 */ /* 0x000fe40000000a00 */
[----:B------:R-:W-:Y:S02]  /*26bd0*/  ISETP.NE.U32.AND P2, PT, RZ, UR4, PT ;  /* 0x00000004ff007c0c */ /* 0x000fe4000bf45070 */
[----:B------:R0:W5:Y:S01]  /*26be0*/  @P0 LDG.E R0, desc[UR60][R2.64] ;  /* 0x0000003c02000981 */ /* 0x000162000c1e1900 */
[----:B------:R-:W-:-:S02]  /*26bf0*/  SHF.L.U64.HI R13, R12, 0x2, R4 ;  /* 0x000000020c0d7819 */ /* 0x000fc40000010204 */
[----:B------:R-:W-:Y:S01]  /*26c00*/  ISETP.NE.AND.EX P2, PT, RZ, UR5, PT, P2 ;  /* 0x00000005ff007c0c */ /* 0x000fe2000bf45320 */
[----:B------:R-:W-:Y:S01]  /*26c10*/  STL [R1+0x40], R14 ;  /* 0x0000400e01007387 */ /* 0x000fe20000100800 */
[----:B------:R-:W-:Y:S02]  /*26c20*/  ISETP.NE.U32.AND P0, PT, RZ, UR6, PT ;  /* 0x00000006ff007c0c */ /* 0x000fe4000bf05070 */
[----:B------:R-:W-:Y:S01]  /*26c30*/  ISETP.NE.U32.AND P1, PT, RZ, UR8, PT ;  /* 0x00000008ff007c0c */ /* 0x000fe2000bf25070 */
[----:B------:R-:W-:Y:S01]  /*26c40*/  STL [R1+0x44], R13 ;  /* 0x0000440d01007387 */ /* 0x000fe20000100800 */
[----:B------:R-:W-:Y:S02]  /*26c50*/  ISETP.NE.AND.EX P0, PT, RZ, UR7, PT, P0 ;  /* 0x00000007ff007c0c */ /* 0x000fe4000bf05300 */
[----:B0-----:R-:W-:Y:S02]  /*26c60*/  IADD3 R2, P4, R14, UR4, RZ ;  /* 0x000000040e027c10 */ /* 0x001fe4000ff9e0ff */
[----:B------:R-:W-:-:S02]  /*26c70*/  ISETP.NE.AND.EX P1, PT, RZ, UR9, PT, P1 ;  /* 0x00000009ff007c0c */ /* 0x000fc4000bf25310 */
[C---:B------:R-:W-:Y:S02]  /*26c80*/  IADD3.X R3, R13.reuse, UR5, RZ, P4, !PT ;  /* 0x000000050d037c10 */ /* 0x040fe4000a7fe4ff */
[C---:B------:R-:W-:Y:S02]  /*26c90*/  IADD3 R6, P5, R14.reuse, UR6, RZ ;  /* 0x000000060e067c10 */ /* 0x040fe4000ffbe0ff */
[----:B------:R-:W-:Y:S01]  /*26ca0*/  IADD3 R4, P4, R14, UR8, RZ ;  /* 0x000000080e047c10 */ /* 0x000fe2000ff9e0ff */
[----:B------:R-:W2:Y:S01]  /*26cb0*/  @P2 LDG.E R8, desc[UR60][R2.64] ;  /* 0x0000003c02082981 */ /* 0x000ea2000c1e1900 */
[C---:B------:R-:W-:Y:S02]  /*26cc0*/  IADD3.X R7, R13.reuse, UR7, RZ, P5, !PT ;  /* 0x000000070d077c10 */ /* 0x040fe4000affe4ff */
[----:B------:R-:W-:Y:S02]  /*26cd0*/  IADD3.X R5, R13, UR9, RZ, P4, !PT ;  /* 0x000000090d057c10 */ /* 0x000fe4000a7fe4ff */
[----:B------:R-:W-:Y:S01]  /*26ce0*/  ISETP.NE.U32.AND P3, PT, RZ, UR10, PT ;  /* 0x0000000aff007c0c */ /* 0x000fe2000bf65070 */
[----:B------:R-:W5:Y:S01]  /*26cf0*/  @P0 LDG.E R11, desc[UR60][R6.64] ;  /* 0x0000003c060b0981 */ /* 0x000f62000c1e1900 */
[----:B------:R-:W-:-:S02]  /*26d00*/  ULDC UR4, c[0x0][0x288] ;  /* 0x0000a20000047ab9 */ /* 0x000fc40000000800 */
[----:B------:R-:W-:Y:S01]  /*26d10*/  ISETP.NE.AND.EX P3, PT, RZ, UR11, PT, P3 ;  /* 0x0000000bff007c0c */ /* 0x000fe2000bf65330 */
[----:B------:R-:W5:Y:S01]  /*26d20*/  @P1 LDG.E R20, desc[UR60][R4.64] ;  /* 0x0000003c04141981 */ /* 0x000f62000c1e1900 */
[----:B------:R-:W-:Y:S01]  /*26d30*/  IMAD.U32 R10, RZ, RZ, UR4 ;  /* 0x00000004ff0a7e24 */ /* 0x000fe2000f8e00ff */
[----:B------:R-:W-:Y:S02]  /*26d40*/  ULDC.64 UR4, c[0x0][0x3f8] ;  /* 0x0000fe0000047ab9 */ /* 0x000fe40000000a00 */
        /* <DEDUP_REMOVED lines=18> */
.L_x_7689:
        /* <DEDUP_REMOVED lines=10> */
.L_x_7690:
[----:B------:R-:W-:Y:S05]  /*26f10*/  @!P0 BRA `(.L_x_7691) ;  /* 0x00000000000c8947 */ /* 0x000fea0003800000 */
[----:B------:R-:W2:Y:S04]  /*26f20*/  LDG.E R9, desc[UR60][R6.64] ;  /* 0x0000003c06097981 */ /* 0x000ea8000c1e1900 */
[----:B------:R-:W2:Y:S02]  /*26f30*/  LDG.E R6, desc[UR60][R6.64+0x4] ;  /* 0x0000043c06067981 */ /* 0x000ea4000c1e1900 */
[----:B--2---:R-:W-:-:S07]  /*26f40*/  IMAD.IADD R9, R6, 0x1, -R9 ;  /* 0x0000000106097824 */ /* 0x004fce00078e0a09 */
.L_x_7691:
[----:B0-----:R-:W2:Y:S01]  /*26f50*/  @P1 LDG.E R2, desc[UR60][R4.64] ;  /* 0x0000003c04021981 */ /* 0x001ea2000c1e1900 */
[----:B-----5:R-:W-:-:S03]  /*26f60*/  IMAD.IADD R0, R9, 0x1, -R0 ;  /* 0x0000000109007824 */ /* 0x020fc600078e0a00 */
[----:B------:R-:W2:Y:S01]  /*26f70*/  @P1 LDG.E R4, desc[UR60][R4.64+0x4] ;  /* 0x0000043c04041981 */ /* 0x000ea2000c1e1900 */
[----:B------:R-:W-:Y:S01]  /*26f80*/  BSSY B0, `(.L_x_7692) ;  /* 0x00000ff000007945 */ /* 0x000fe20003800000 */
[----:B--2---:R-:W-:Y:S01]  /*26f90*/  @P1 IMAD.IADD R8, R4, 0x1, -R2 ;  /* 0x0000000104081824 */ /* 0x004fe200078e0a02 */
[----:B------:R-:W-:-:S03]  /*26fa0*/  LEA R2, R17, 0x15f, 0x7 ;  /* 0x0000015f11027811 */ /* 0x000fc600078e38ff */
[----:B------:R-:W-:-:S04]  /*26fb0*/  IMAD.IADD R4, R0, 0x1, R8 ;  /* 0x0000000100047824 */ /* 0x000fc800078e0208 */
[C---:B------:R-:W-:Y:S01]  /*26fc0*/  VIADD R5, R4.reuse, 0xdf ;  /* 0x000000df04057836 */ /* 0x040fe20000000000 */
[----:B------:R-:W-:Y:S01]  /*26fd0*/  IADD3 R3, R4, R2, -R10 ;  /* 0x0000000204037210 */ /* 0x000fe20007ffe80a */
[----:B------:R-:W-:Y:S02]  /*26fe0*/  IMAD.MOV.U32 R4, RZ, RZ, RZ ;  /* 0x000000ffff047224 */ /* 0x000fe400078e00ff */
[----:B------:R-:W-:Y:S02]  /*26ff0*/  IMAD.MOV.U32 R2, RZ, RZ, RZ ;  /* 0x000000ffff027224 */ /* 0x000fe400078e00ff */
[----:B------:R-:W-:-:S04]  /*27000*/  IMAD.HI R4, R5, -0x6db6db6d, R4 ;  /* 0x9249249305047827 */ /* 0x000fc800078e0204 */
[----:B------:R-:W-:Y:S01]  /*27010*/  IMAD.HI R2, R3, -0x6db6db6d, R2 ;  /* 0x9249249303027827 */ /* 0x000fe200078e0202 */
[----:B------:R-:W-:-:S04]  /*27020*/  SHF.R.U32.HI R3, RZ, 0x1f, R4 ;  /* 0x0000001fff037819 */ /* 0x000fc80000011604 */
[----:B------:R-:W-:Y:S02]  /*27030*/  LEA.HI.SX32 R4, R4, R3, 0x19 ;  /* 0x0000000304047211 */ /* 0x000fe400078fcaff */
[----:B------:R-:W-:-:S04]  /*27040*/  SHF.R.U32.HI R3, RZ, 0x1f, R2 ;  /* 0x0000001fff037819 */ /* 0x000fc80000011602 */
[----:B------:R-:W-:-:S04]  /*27050*/  LEA.HI.SX32 R2, R2, R3, 0x19 ;  /* 0x0000000302027211 */ /* 0x000fc800078fcaff */
[----:B------:R-:W-:-:S05]  /*27060*/  VIMNMX R6, R4, R2, PT ;  /* 0x0000000204067248 */ /* 0x000fca0003fe0100 */
[--C-:B------:R-:W-:Y:S02]  /*27070*/  IMAD R4, R6, 0xe0, -R0.reuse ;  /* 0x000000e006047824 */ /* 0x100fe400078e0a00 */
[----:B------:R-:W-:-:S03]  /*27080*/  IMAD.MOV R0, RZ, RZ, -R0 ;  /* 0x000000ffff007224 */ /* 0x000fc600078e0a00 */
[----:B------:R-:W-:Y:S02]  /*27090*/  VIMNMX R4, R4, R8, PT ;  /* 0x0000000804047248 */ /* 0x000fe40003fe0100 */
[----:B------:R-:W-:-:S04]  /*270a0*/  VIMNMX R0, RZ, R0, !PT ;  /* 0x00000000ff007248 */ /* 0x000fc80007fe0100 */
[----:B------:R-:W-:Y:S02]  /*270b0*/  ISETP.GT.AND P0, PT, R4, R0, PT ;  /* 0x000000000400720c */ /* 0x000fe40003f04270 */
[----:B------:R-:W-:-:S11]  /*270c0*/  SHF.R.U32.HI R2, RZ, 0x5, R0 ;  /* 0x00000005ff027819 */ /* 0x000fd60000011600 */
[----:B------:R-:W-:Y:S01]  /*270d0*/  @P0 IADD3 R5, R4, 0xdf, RZ ;  /* 0x000000df04050810 */ /* 0x000fe20007ffe0ff */
[----:B------:R-:W-:-:S04]  /*270e0*/  @P0 IMAD.MOV.U32 R4, RZ, RZ, RZ ;  /* 0x000000ffff040224 */ /* 0x000fc800078e00ff */
[----:B------:R-:W-:-:S04]  /*270f0*/  @P0 IMAD.HI R5, R5, -0x6db6db6d, R4 ;  /* 0x9249249305050827 */ /* 0x000fc800078e0204 */
[----:B------:R-:W-:Y:S01]  /*27100*/  IMAD.WIDE.U32 R2, R2, 0x24924925, RZ ;  /* 0x2492492502027825 */ /* 0x000fe200078e00ff */
[----:B------:R-:W-:Y:S01]  /*27110*/  @P0 SHF.R.U32.HI R0, RZ, 0x1f, R5 ;  /* 0x0000001fff000819 */ /* 0x000fe20000011605 */
[----:B------:R0:W-:Y:S02]  /*27120*/  STL [R1+0x48], R6 ;  /* 0x0000480601007387 */ /* 0x0001e40000100800 */
[----:B------:R-:W-:Y:S01]  /*27130*/  IMAD.MOV.U32 R4, RZ, RZ, R3 ;  /* 0x000000ffff047224 */ /* 0x000fe200078e0003 */
        /* <DEDUP_REMOVED lines=18> */
.L_x_7892:
[----:B-1----:R-:W-:Y:S02]  /*27260*/  ISETP.NE.AND P0, PT, R14, RZ, PT ;  /* 0x000000ff0e00720c */ /* 0x002fe40003f05270 */
[----:B------:R-:W-:-:S11]  /*27270*/  PLOP3.LUT P6, PT, PT, PT, PT, 0x8, 0x0 ;  /* 0x000000000000781c */ /* 0x000fd60003fce170 */
[----:B------:R-:W-:Y:S05]  /*27280*/  @P0 BRA `(.L_x_7695) ;  /* 0x00000000000c0947 */ /* 0x000fea0003800000 */
[----:B------:R-:W-:-:S03]  /*27290*/  UMOV UR4, 0xffffffff ;  /* 0xffffffff00047882 */ /* 0x000fc60000000000 */
[----:B------:R-:W-:Y:S05]  /*272a0*/  BRA.DIV UR4, `(.L_x_7696) ;  /* 0x0000007204487947 */ /* 0x000fea000b800000 */
[----:B------:R-:W-:-:S13]  /*272b0*/  ELECT P6, URZ, PT ;  /* 0x00000000003f782f */ /* 0x000fda00038c0000 */
.L_x_7695:
        /* <DEDUP_REMOVED lines=12> */
.L_x_7895:
[----:B------:R-:W-:Y:S05]  /*27380*/  BSYNC B1 ;  /* 0x0000000000017941 */ /* 0x000fea0003800000 */
.L_x_7697:
        /* <DEDUP_REMOVED lines=12> */
.L_x_7896:
[----:B------:R-:W-:Y:S05]  /*27450*/  BSYNC B2 ;  /* 0x0000000000027941 */ /* 0x000fea0003800000 */
.L_x_7701:
        /* <DEDUP_REMOVED lines=9> */
.L_x_7704:
[----:B------:R-:W-:Y:S05]  /*274f0*/  BSYNC B2 ;  /* 0x0000000000027941 */ /* 0x000fea0003800000 */
.L_x_7703:
[----:B------:R-:W2:Y:S01]  /*27500*/  LDL R6, [R1+0xc] ;  /* 0x00000c0001067983 */ /* 0x000ea20000100800 */
[----:B------:R-:W-:Y:S01]  /*27510*/  IMAD.MOV.U32 R12, RZ, RZ, RZ ;  /* 0x000000ffff0c7224 */ /* 0x000fe200078e00ff */
[----:B------:R-:W-:Y:S01]  /*27520*/  UIADD3 UR4, UP0, UR36, 0x570, URZ ;  /* 0x0000057024047890 */ /* 0x000fe2000ff1e03f */
[----:B0-----:R-:W-:Y:S01]  /*27530*/  IMAD R5, R4, 0xe0, R20 ;  /* 0x000000e004057824 */ /* 0x001fe200078e0214 */
[----:B------:R-:W-:Y:S01]  /*27540*/  PLOP3.LUT P0, PT, PT, PT, PT, 0x80, 0x0 ;  /* 0x000000000000781c */ /* 0x000fe20003f0f070 */
[----:B------:R-:W-:Y:S01]  /*27550*/  UMOV UR6, 0x0 ;  /* 0x0000000000067882 */ /* 0x000fe20000000000 */
[----:B------:R-:W-:Y:S01]  /*27560*/  R2UR UR10, R12 ;  /* 0x000000000c0a72ca */ /* 0x000fe200000e0000 */
[----:B------:R-:W-:Y:S01]  /*27570*/  UIADD3.X UR5, URZ, UR37, URZ, UP0, !UPT ;  /* 0x000000253f057290 */ /* 0x000fe200087fe43f */
[----:B------:R-:W-:Y:S01]  /*27580*/  IADD3 R5, R5, -0xe0, RZ ;  /* 0xffffff2005057810 */ /* 0x000fe20007ffe0ff */
[----:B------:R-:W-:Y:S01]  /*27590*/  UMOV UR7, 0x12f00000 ;  /* 0x12f0000000077882 */ /* 0x000fe20000000000 */
[----:B--2---:R-:W-:-:S02]  /*275a0*/  IMAD R10, R6, 0x7000, R11 ;  /* 0x00007000060a7824 */ /* 0x004fc400078e020b */
[----:B------:R-:W-:Y:S02]  /*275b0*/  VIADD R6, R8, 0x2e890 ;  /* 0x0002e89008067836 */ /* 0x000fe40000000000 */
[----:B------:R-:W-:-:S07]  /*275c0*/  VIADD R7, R10, 0x20400 ;  /* 0x000204000a077836 */ /* 0x000fce0000000000 */
.L_x_7705:
        /* <DEDUP_REMOVED lines=13> */
.L_x_7897:
[----:B------:R-:W-:Y:S05]  /*276a0*/  BSYNC B2 ;  /* 0x0000000000027941 */ /* 0x000fea0003800000 */
.L_x_7706:
        /* <DEDUP_REMOVED lines=11> */
.L_x_7709:
[----:B------:R-:W-:Y:S05]  /*27760*/  BSYNC B2 ;  /* 0x0000000000027941 */ /* 0x000fea0003800000 */
.L_x_7708:
        /* <DEDUP_REMOVED lines=8> */
.L_x_7710:
        /* <DEDUP_REMOVED lines=10> */
.L_x_7700:
[----:B------:R-:W-:Y:S05]  /*27890*/  BSYNC B1 ;  /* 0x0000000000017941 */ /* 0x000fea0003800000 */
.L_x_7699:
[----:B01----:R-:W2:Y:S04]  /*278a0*/  LDL.LU R9, [R1+0xc] ;  /* 0x00000c0001097983 */ /* 0x003ea80000300800 */
[----:B------:R-:W3:Y:S01]  /*278b0*/  LDL.LU R8, [R1+0x18] ;  /* 0x0000180001087983 */ /* 0x000ee20000300800 */
[----:B------:R-:W-:Y:S01]  /*278c0*/  PLOP3.LUT P0, PT, PT, PT, PT, 0x8, 0x0 ;  /* 0x000000000000781c */ /* 0x000fe20003f0e170 */
[----:B--2---:R-:W-:-:S05]  /*278d0*/  VIADD R5, R9, 0x1 ;  /* 0x0000000109057836 */ /* 0x004fca0000000000 */
[----:B------:R-:W-:-:S04]  /*278e0*/  ISETP.NE.AND P1, PT, R5, 0x2, PT ;  /* 0x000000020500780c */ /* 0x000fc80003f25270 */
[----:B------:R-:W-:Y:S02]  /*278f0*/  SEL R6, RZ, 0x1, P1 ;  /* 0x00000001ff067807 */ /* 0x000fe40000800000 */
[----:B------:R-:W-:Y:S02]  /*27900*/  SEL R5, R5, RZ, P1 ;  /* 0x000000ff05057207 */ /* 0x000fe40000800000 */
[----:B---3--:R-:W-:Y:S02]  /*27910*/  LOP3.LUT R8, R8, R6, RZ, 0x3c, !PT ;  /* 0x0000000608087212 */ /* 0x008fe400078e3cff */
[----:B------:R-:W-:-:S03]  /*27920*/  IADD3 R6, R4, -0x2, RZ ;  /* 0xfffffffe04067810 */ /* 0x000fc60007ffe0ff */
[----:B------:R0:W-:Y:S01]  /*27930*/  STL [R1+0x18], R8 ;  /* 0x0000180801007387 */ /* 0x0001e20000100800 */
[----:B------:R-:W-:-:S03]  /*27940*/  ISETP.GE.AND P2, PT, R6, R3, PT ;  /* 0x000000030600720c */ /* 0x000fc60003f46270 */
[----:B------:R0:W-:Y:S10]  /*27950*/  STL [R1+0xc], R5 ;  /* 0x00000c0501007387 */ /* 0x0001f40000100800 */
[----:B0-----:R-:W-:Y:S05]  /*27960*/  @!P2 BRA `(.L_x_7693) ;  /* 0x000000040080a947 */ /* 0x001fea0003800000 */
[C---:B------:R-:W-:Y:S02]  /*27970*/  IMAD R5, R4.reuse, 0xe0, R20 ;  /* 0x000000e004057824 */ /* 0x040fe400078e0214 */
[----:B------:R-:W-:Y:S02]  /*27980*/  VIADD R4, R4, 0xffffffff ;  /* 0xffffffff04047836 */ /* 0x000fe40000000000 */
[----:B------:R-:W-:-:S07]  /*27990*/  VIADD R5, R5, 0xfffffe40 ;  /* 0xfffffe4005057836 */ /* 0x000fce0000000000 */
.L_x_7723:
        /* <DEDUP_REMOVED lines=13> */
.L_x_7898:
[----:B------:R-:W-:Y:S05]  /*27a70*/  BSYNC B2 ;  /* 0x0000000000027941 */ /* 0x000fea0003800000 */
.L_x_7713:
        /* <DEDUP_REMOVED lines=9> */
.L_x_7716:
[----:B------:R-:W-:Y:S05]  /*27b10*/  BSYNC B2 ;  /* 0x0000000000027941 */ /* 0x000fea0003800000 */
.L_x_7715:
        /* <DEDUP_REMOVED lines=11> */
.L_x_7717:
        /* <DEDUP_REMOVED lines=13> */
.L_x_7899:
[----:B------:R-:W-:Y:S05]  /*27ca0*/  BSYNC B2 ;  /* 0x0000000000027941 */ /* 0x000fea0003800000 */
.L_x_7718:
        /* <DEDUP_REMOVED lines=11> */
.L_x_7721:
[----:B------:R-:W-:Y:S05]  /*27d60*/  BSYNC B2 ;  /* 0x0000000000027941 */ /* 0x000fea0003800000 */
.L_x_7720:
        /* <DEDUP_REMOVED lines=8> */
.L_x_7722:
        /* <DEDUP_REMOVED lines=10> */
.L_x_7712:
[----:B------:R-:W-:Y:S05]  /*27e90*/  BSYNC B1 ;  /* 0x0000000000017941 */ /* 0x000fea0003800000 */
.L_x_7711:
        /* <DEDUP_REMOVED lines=13> */
.L_x_7693:
[----:B------:R-:W-:Y:S05]  /*27f70*/  BSYNC B0 ;  /* 0x0000000000007941 */ /* 0x000fea0003800000 */
.L_x_7692:
        /* <DEDUP_REMOVED lines=23> */
.L_x_7725:
        /* <DEDUP_REMOVED lines=23> */
.L_x_7727:
        /* <DEDUP_REMOVED lines=15> */
[----:B------:R-:W-:Y:S01]  /*28350*/  MOV R4, UR6 ;  /* 0x0000000600047c02 */ /* 0x000fe20008000f00 */
[----:B------:R-:W-:Y:S01]  /*28360*/  IMAD.U32 R5, RZ, RZ, UR7 ;  /* 0x00000007ff057e24 */ /* 0x000fe2000f8e00ff */
        /* <DEDUP_REMOVED lines=10> */
.L_x_7728:
[----:B0-----:R-:W2:Y:S02]  /*28410*/  LDL R2, [R1+0x14] ;  /* 0x0000140001027983 */ /* 0x001ea40000100800 */
[----:B--2---:R-:W-:-:S04]  /*28420*/  IADD3 R0, R2, 0x400, RZ ;  /* 0x0000040002007810 */ /* 0x004fc80007ffe0ff */
[----:B------:R-:W-:Y:S01]  /*28430*/  LOP3.LUT P0, RZ, R0, 0x9f, RZ, 0xc0, !PT ;  /* 0x0000009f00ff7812 */ /* 0x000fe2000780c0ff */
[----:B------:R0:W-:-:S12]  /*28440*/  STL [R1+0x4c], R0 ;  /* 0x00004c0001007387 */ /* 0x0001d80000100800 */
[----:B0-----:R-:W-:Y:S05]  /*28450*/  @!P0 BRA `(.L_x_7729) ;  /* 0x0000000000408947 */ /* 0x001fea0003800000 */
        /* <DEDUP_REMOVED lines=16> */
.L_x_7729:
        /* <DEDUP_REMOVED lines=19> */
.L_x_7730:
        /* <DEDUP_REMOVED lines=31> */
.L_x_7731:
        /* <DEDUP_REMOVED lines=23> */
.L_x_7902:
[----:B-1----:R-:W-:Y:S02]  /*289f0*/  ISETP.NE.AND P0, PT, R14, RZ, PT ;  /* 0x000000ff0e00720c */ /* 0x002fe40003f05270 */
[----:B------:R-:W-:-:S11]  /*28a00*/  PLOP3.LUT P6, PT, PT, PT, PT, 0x8, 0x0 ;  /* 0x000000000000781c */ /* 0x000fd60003fce170 */
[----:B------:R-:W-:Y:S05]  /*28a10*/  @P0 BRA `(.L_x_7733) ;  /* 0x0000000400c40947 */ /* 0x000fea0003800000 */
[----:B------:R-:W-:-:S03]  /*28a20*/  UMOV UR4, 0xffffffff ;  /* 0xffffffff00047882 */ /* 0x000fc60000000000 */
[----:B------:R-:W-:Y:S05]  /*28a30*/  BRA.DIV UR4, `(.L_x_7734) ;  /* 0x0000005e041c7947 */ /* 0x000fea000b800000 */
[----:B------:R-:W-:-:S13]  /*28a40*/  ELECT P6, URZ, PT ;  /* 0x00000000003f782f */ /* 0x000fda00038c0000 */
.L_x_7905:
        /* <DEDUP_REMOVED lines=25> */
.L_x_7736:
        /* <DEDUP_REMOVED lines=12> */
.L_x_7906:
        /* <DEDUP_REMOVED lines=8> */
.L_x_7738:
        /* <DEDUP_REMOVED lines=22> */
.L_x_7907:
        /* <DEDUP_REMOVED lines=8> */
.L_x_7740:
        /* <DEDUP_REMOVED lines=14> */
.L_x_7735:
        /* <DEDUP_REMOVED lines=21> */
.L_x_7733:
        /* <DEDUP_REMOVED lines=13> */
.L_x_7908:
[----:B------:R-:W-:Y:S05]  /*29200*/  BSYNC B0 ;  /* 0x0000000000007941 */ /* 0x000fea0003800000 */
.L_x_7741:
[----:B0-----:R-:W2:Y:S02]  /*29210*/  LDL R4, [R1+0x48] ;  /* 0x0000480001047983 */ /* 0x001ea40000100800 */
[----:B--2---:R-:W-:-:S13]  /*29220*/  ISETP.GE.AND P0, PT, R4, 0x2, PT ;  /* 0x000000020400780c */ /* 0x004fda0003f06270 */
[----:B------:R-:W-:Y:S05]  /*29230*/  @!P0 BRA `(.L_x_7743) ;  /* 0x0000001400048947 */ /* 0x000fea0003800000 */
[----:B------:R0:W5:Y:S01]  /*29240*/  LDL.LU R6, [R1+0x8] ;  /* 0x0000080001067983 */ /* 0x0001620000300800 */
[----:B------:R-:W-:-:S03]  /*29250*/  VIADD R17, R4, 0xfffffffe ;  /* 0xfffffffe04117836 */ /* 0x000fc60000000000 */
[----:B------:R0:W5:Y:S04]  /*29260*/  LDL.LU R7, [R1+0x10] ;  /* 0x0000100001077983 */ /* 0x0001680000300800 */
.L_x_7763:
        /* <DEDUP_REMOVED lines=11> */
[----:B------:R-:W-:Y:S02]  /*29320*/  MOV R8, R17 ;  /* 0x0000001100087202 */ /* 0x000fe40000000f00 */
[----:B------:R-:W-:-:S04]  /*29330*/  ISETP.NE.U32.AND P0, PT, RZ, UR4, PT ;  /* 0x00000004ff007c0c */ /* 0x000fc8000bf05070 */
[----:B------:R-:W-:-:S13]  /*29340*/  ISETP.NE.AND.EX P0, PT, RZ, UR5, PT, P0 ;  /* 0x00000005ff007c0c */ /* 0x000fda000bf05300 */
[----:B------:R-:W-:Y:S05]  /*29350*/  @!P0 BRA `(.L_x_7746) ;  /* 0x0000000000488947 */ /* 0x000fea0003800000 */
[----:B------:R-:W2:Y:S01]  /*29360*/  LDL R11, [R1+0x1c] ;  /* 0x00001c00010b7983 */ /* 0x000ea20000100800 */
[----:B------:R-:W3:Y:S01]  /*29370*/  LDC R5, c[0x0][0x41c] ;  /* 0x00010700ff057b82 */ /* 0x000ee20000000800 */
[----:B------:R-:W-:Y:S01]  /*29380*/  ULDC.64 UR6, c[0x0][0x408] ;  /* 0x0001020000067ab9 */ /* 0x000fe20000000a00 */
[----:B---3--:R-:W-:-:S13]  /*29390*/  ISETP.NE.AND P0, PT, R5, 0x1, PT ;  /* 0x000000010500780c */ /* 0x008fda0003f05270 */
[----:B------:R-:W3:Y:S02]  /*293a0*/  @P0 LDC.64 R2, c[0x0][0x420] ;  /* 0x00010800ff020b82 */ /* 0x000ee40000000a00 */
[----:B---3--:R-:W-:-:S04]  /*293b0*/  @P0 IMAD.HI.U32 R4, R17, R2, RZ ;  /* 0x0000000211040227 */ /* 0x008fc800078e00ff */
[----:B------:R-:W-:Y:S01]  /*293c0*/  IMAD.MOV.U32 R2, RZ, RZ, R17 ;  /* 0x000000ffff027224 */ /* 0x000fe200078e0011 */
[----:B------:R-:W-:-:S04]  /*293d0*/  @P0 SHF.R.U32.HI R2, RZ, R3, R4 ;  /* 0x00000003ff020219 */ /* 0x000fc80000011604 */
[--C-:B------:R-:W-:Y:S01]  /*293e0*/  SHF.R.S32.HI R3, RZ, 0x1f, R2.reuse ;  /* 0x0000001fff037819 */ /* 0x100fe20000011402 */
[--C-:B------:R-:W-:Y:S02]  /*293f0*/  IMAD.MOV R8, RZ, RZ, -R2.reuse ;  /* 0x000000ffff087224 */ /* 0x100fe400078e0a02 */
        /* <DEDUP_REMOVED lines=8> */
.L_x_7746:
        /* <DEDUP_REMOVED lines=11> */
.L_x_7909:
[----:B------:R-:W-:Y:S05]  /*29530*/  BSYNC B1 ;  /* 0x0000000000017941 */ /* 0x000fea0003800000 */
.L_x_7747:
        /* <DEDUP_REMOVED lines=9> */
.L_x_7750:
[----:B------:R-:W-:Y:S05]  /*295d0*/  BSYNC B1 ;  /* 0x0000000000017941 */ /* 0x000fea0003800000 */
.L_x_7749:
        /* <DEDUP_REMOVED lines=16> */
.L_x_7751:
        /* <DEDUP_REMOVED lines=13> */
.L_x_7910:
[----:B------:R-:W-:Y:S05]  /*297b0*/  BSYNC B1 ;  /* 0x0000000000017941 */ /* 0x000fea0003800000 */
.L_x_7752:
        /* <DEDUP_REMOVED lines=11> */
.L_x_7755:
[----:B------:R-:W-:Y:S05]  /*29870*/  BSYNC B1 ;  /* 0x0000000000017941 */ /* 0x000fea0003800000 */
.L_x_7754:
        /* <DEDUP_REMOVED lines=8> */
.L_x_7756:
        /* <DEDUP_REMOVED lines=10> */
.L_x_7745:
[----:B------:R-:W-:Y:S05]  /*299a0*/  BSYNC B0 ;  /* 0x0000000000007941 */ /* 0x000fea0003800000 */
.L_x_7744:
[----:B------:R-:W-:-:S06]  /*299b0*/  UISETP.NE.AND UP0, UPT, UR38, 0x3, UPT ;  /* 0x000000032600788c */ /* 0x000fcc000bf05270 */
[----:B------:R-:W-:-:S13]  /*299c0*/  PLOP3.LUT P0, PT, PT, PT, UP0, 0x80, 0x0 ;  /* 0x000000000000781c */ /* 0x000fda0003f0f008 */
[----:B------:R-:W-:Y:S05]  /*299d0*/  @!P0 BRA `(.L_x_7757) ;  /* 0x0000000000048947 */ /* 0x000fea0003800000 */
[----:B------:R-:W-:Y:S01]  /*299e0*/  BPT.TRAP 0x1 ;  /* 0x000000040000795c */ /* 0x000fe20000300000 */
.L_x_7757:
        /* <DEDUP_REMOVED lines=11> */
.L_x_7911:
[----:B------:R-:W-:Y:S05]  /*29aa0*/  BSYNC B0 ;  /* 0x0000000000007941 */ /* 0x000fea0003800000 */
.L_x_7758:
[----:B------:R-:W-:Y:S05]  /*29ab0*/  @!P0 BRA `(.L_x_7760) ;  /* 0x0000000000048947 */ /* 0x000fea0003800000 */
[----:B------:R-:W-:Y:S01]  /*29ac0*/  BPT.TRAP 0x1 ;  /* 0x000000040000795c */ /* 0x000fe20000300000 */
.L_x_7760:
[----:B------:R-:W-:Y:S01]  /*29ad0*/  SHF.L.U32 R4, R7, 0x1f, RZ ;  /* 0x0000001f07047819 */ /* 0x000fe200000006ff */
[----:B--2---:R-:W-:-:S03]  /*29ae0*/  IMAD R3, R6, 0x7000, RZ ;  /* 0x0000700006037824 */ /* 0x004fc600078e02ff */
[----:B------:R-:W2:Y:S02]  /*29af0*/  SYNCS.PHASECHK.TRANS64.TRYWAIT P2, [R18+URZ+0x2e860], R4 ;  /* 0x02e86004120075a7 */ /* 0x000ea4000804017f */
[----:B--2---:R-:W-:Y:S05]  /*29b00*/  @!P2 BRA `(.L_x_7761) ;  /* 0x0000004c008ca947 */ /* 0x004fea0003800000 */
.L_x_7912:
[----:B------:R-:W3:Y:S04]  /*29b10*/  LDL R12, [R1+0x24] ;  /* 0x00002400010c7983 */ /* 0x000ee80000100800 */
[----:B------:R-:W4:Y:S04]  /*29b20*/  LDL R15, [R1+0x4c] ;  /* 0x00004c00010f7983 */ /* 0x000f280000100800 */
[----:B------:R0:W-:Y:S04]  /*29b30*/  STL [R1+0xbc], R2 ;  /* 0x0000bc0201007387 */ /* 0x0001e80000100800 */
[----:B0-----:R-:W2:Y:S01]  /*29b40*/  LDL R2, [R1+0x4] ;  /* 0x0000040001027983 */ /* 0x001ea20000100800 */
[----:B------:R-:W-:-:S03]  /*29b50*/  MOV R13, 0x400 ;  /* 0x00000400000d7802 */ /* 0x000fc60000000f00 */
[----:B------:R0:W-:Y:S01]  /*29b60*/  STL [R1+0xb8], R0 ;  /* 0x0000b80001007387 */ /* 0x0001e20000100800 */
[----:B------:R-:W1:Y:S03]  /*29b70*/  S2R R14, SR_CgaCtaId ;  /* 0x00000000000e7919 */ /* 0x000e660000008800 */
[----:B0-----:R-:W4:Y:S01]  /*29b80*/  LDL R0, [R1] ;  /* 0x0000000001007983 */ /* 0x001f220000100800 */
[----:B------:R-:W-:Y:S05]  /*29b90*/  WARPSYNC.ALL ;  /* 0x0000000000007948 */ /* 0x000fea0003800000 */
[----:B-1----:R-:W-:-:S02]  /*29ba0*/  LEA R13, R14, R13, 0x18 ;  /* 0x0000000d0e0d7211 */ /* 0x002fc400078ec0ff */
[----:B--2---:R-:W-:-:S05]  /*29bb0*/  LOP3.LUT R4, R3, R2, RZ, 0xfc, !PT ;  /* 0x0000000203047212 */ /* 0x004fca00078efcff */
[----:B------:R-:W-:-:S06]  /*29bc0*/  IMAD.IADD R4, R13, 0x1, R4 ;  /* 0x000000010d047824 */ /* 0x000fcc00078e0204 */
[----:B------:R-:W0:Y:S01]  /*29bd0*/  LDSM.16.MT88.4 R4, [R4+0xe400] ;  /* 0x00e400000404783b */ /* 0x000e220000004200 */
[----:B---3--:R-:W-:Y:S02]  /*29be0*/  IADD3 R20, R13, R12, R3 ;  /* 0x0000000c0d147210 */ /* 0x008fe40007ffe003 */
[----:B----4-:R-:W-:Y:S02]  /*29bf0*/  LOP3.LUT R12, R3, R0, RZ, 0xfc, !PT ;  /* 0x00000000030c7212 */ /* 0x010fe400078efcff */
        /* <DEDUP_REMOVED lines=125> */
[C---:B------:R-:W-:Y:S01]  /*2a3d0*/  LOP3.LUT R4, R8.reuse, R2, RZ, 0xfc, !PT ;  /* 0x0000000208047212 */ /* 0x040fe200078efcff */
[----:B------:R-:W-:Y:S01]  /*2a3e0*/  IMAD.MOV.U32 R11, RZ, RZ, R14 ;  /* 0x000000ffff0b7224 */ /* 0x000fe200078e000e */
[----:B------:R-:W-:Y:S01]  /*2a3f0*/  LOP3.LUT R8, R8, R0, RZ, 0xfc, !PT ;  /* 0x0000000008087212 */ /* 0x000fe200078efcff */
[----:B------:R0:W5:Y:S02]  /*2a400*/  LDL.LU R2, [R1+0xbc] ;  /* 0x0000bc0001027983 */ /* 0x0001640000300800 */
[----:B---3--:R-:W-:Y:S02]  /*2a410*/  IMAD.IADD R4, R15, 0x1, R4 ;  /* 0x000000010f047824 */ /* 0x008fe400078e0204 */
[----:B------:R-:W-:Y:S01]  /*2a420*/  IMAD.IADD R8, R11, 0x1, R8 ;  /* 0x000000010b087824 */ /* 0x000fe200078e0208 */
[----:B------:R0:W5:Y:S04]  /*2a430*/  LDL.LU R0, [R1+0xb8] ;  /* 0x0000b80001007983 */ /* 0x0001680000300800 */
[----:B------:R-:W1:Y:S02]  /*2a440*/  LDSM.16.MT88.4 R4, [R4+0xe400] ;  /* 0x00e400000404783b */ /* 0x000e640000004200 */
[----:B-1----:R-:W-:-:S02]  /*2a450*/  PRMT R12, R4, 0x6420, R5 ;  /* 0x00006420040c7816 */ /* 0x002fc40000000005 */
[----:B------:R-:W-:Y:S02]  /*2a460*/  PRMT R13, R4, 0x7531, R5 ;  /* 0x00007531040d7816 */ /* 0x000fe40000000005 */
[C-C-:B------:R-:W-:Y:S02]  /*2a470*/  PRMT R14, R6.reuse, 0x6420, R7.reuse ;  /* 0x00006420060e7816 */ /* 0x140fe40000000007 */
        /* <DEDUP_REMOVED lines=19> */
.L_x_7762:
[----:B------:R2:W5:Y:S01]  /*2a5b0*/  LDL R6, [R1+0x8] ;  /* 0x0000080001067983 */ /* 0x0005620000100800 */
[----:B-1----:R1:W-:Y:S01]  /*2a5c0*/  SYNCS.ARRIVE.TRANS64.A1T0 RZ, [R18+URZ+0x2e850], RZ ;  /* 0x02e850ff12ff79a7 */ /* 0x0023e2000810003f */
[----:B------:R-:W-:Y:S01]  /*2a5d0*/  BAR.SYNC.DEFER_BLOCKING 0x2, 0x80 ;  /* 0x0082000000007b1d */ /* 0x000fe20000010000 */
[C---:B------:R-:W-:Y:S01]  /*2a5e0*/  ISETP.GT.AND P0, PT, R17.reuse, RZ, PT ;  /* 0x000000ff1100720c */ /* 0x040fe20003f04270 */
[----:B------:R-:W-:Y:S02]  /*2a5f0*/  VIADD R17, R17, 0xffffffff ;  /* 0xffffffff11117836 */ /* 0x000fe40000000000 */
[----:B-1----:R-:W-:Y:S02]  /*2a600*/  @!P1 VIADD R18, R18, 0x2e880 ;  /* 0x0002e88012129836 */ /* 0x002fe40000000000 */
[----:B------:R2:W5:Y:S03]  /*2a610*/  LDL R7, [R1+0x10] ;  /* 0x0000100001077983 */ /* 0x0005660000100800 */
[----:B------:R-:W-:-:S04]  /*2a620*/  @!P1 PRMT R18, RZ, 0x654, R18 ;  /* 0x00000654ff129816 */ /* 0x000fc80000000012 */
[----:B------:R2:W-:Y:S01]  /*2a630*/  @!P1 SYNCS.ARRIVE.TRANS64.RED.A1T0 RZ, [R18+URZ], RZ ;  /* 0x000000ff12ff99a7 */ /* 0x0005e2000810043f */
[----:B------:R-:W-:Y:S05]  /*2a640*/  @P0 BRA `(.L_x_7763) ;  /* 0xffffffec00080947 */ /* 0x000fea000383ffff */
.L_x_7743:
        /* <DEDUP_REMOVED lines=14> */
.L_x_7765:
[----:B------:R-:W-:Y:S05]  /*2a730*/  BSYNC B0 ;  /* 0x0000000000007941 */ /* 0x000fea0003800000 */
.L_x_7764:
[----:B------:R-:W-:-:S06]  /*2a740*/  UISETP.NE.AND UP0, UPT, UR38, 0x3, UPT ;  /* 0x000000032600788c */ /* 0x000fcc000bf05270 */
[----:B------:R-:W-:-:S13]  /*2a750*/  PLOP3.LUT P0, PT, PT, PT, UP0, 0x80, 0x0 ;  /* 0x000000000000781c */ /* 0x000fda0003f0f008 */
[----:B------:R-:W-:Y:S05]  /*2a760*/  @!P0 BRA `(.L_x_7766) ;  /* 0x0000000000048947 */ /* 0x000fea0003800000 */
[----:B------:R-:W-:Y:S01]  /*2a770*/  BPT.TRAP 0x1 ;  /* 0x000000040000795c */ /* 0x000fe20000300000 */
.L_x_7766:
        /* <DEDUP_REMOVED lines=13> */
.L_x_7913:
[----:B------:R-:W-:Y:S05]  /*2a850*/  BSYNC B0 ;  /* 0x0000000000007941 */ /* 0x000fea0003800000 */
.L_x_7767:
[----:B------:R-:W-:Y:S05]  /*2a860*/  @!P2 BRA `(.L_x_7769) ;  /* 0x000000000004a947 */ /* 0x000fea0003800000 */
[----:B------:R-:W-:Y:S01]  /*2a870*/  BPT.TRAP 0x1 ;  /* 0x000000040000795c */ /* 0x000fe20000300000 */
.L_x_7769:
[----:B0-----:R-:W3:Y:S02]  /*2a880*/  LDL R2, [R1+0x10] ;  /* 0x0000100001027983 */ /* 0x001ee40000100800 */
[----:B---3--:R-:W-:-:S04]  /*2a890*/  SHF.L.U32 R2, R2, 0x1f, RZ ;  /* 0x0000001f02027819 */ /* 0x008fc800000006ff */
[----:B------:R-:W0:Y:S02]  /*2a8a0*/  SYNCS.PHASECHK.TRANS64.TRYWAIT P0, [R0+URZ+0x2e860], R2 ;  /* 0x02e86002000075a7 */ /* 0x000e24000800017f */
[----:B0-----:R-:W-:Y:S05]  /*2a8b0*/  @!P0 BRA `(.L_x_7770) ;  /* 0x0000004000488947 */ /* 0x001fea0003800000 */
.L_x_7914:
        /* <DEDUP_REMOVED lines=137> */
[----:B---3--:R-:W-:-:S06]  /*2b150*/  IADD3 R4, R14, R4, RZ ;  /* 0x000000040e047210 */ /* 0x008fcc0007ffe0ff */
        /* <DEDUP_REMOVED lines=22> */
.L_x_7771:
[----:B------:R-:W2:Y:S01]  /*2b2c0*/  LDL.LU R3, [R1+0x10] ;  /* 0x0000100001037983 */ /* 0x000ea20000300800 */
[----:B-1---5:R1:W-:Y:S02]  /*2b2d0*/  SYNCS.ARRIVE.TRANS64.A1T0 RZ, [R0+URZ+0x2e850], RZ ;  /* 0x02e850ff00ff79a7 */ /* 0x0223e4000810003f */
[----:B-1----:R-:W-:-:S05]  /*2b2e0*/  @!P1 VIADD R0, R0, 0x2e880 ;  /* 0x0002e88000009836 */ /* 0x002fca0000000000 */
        /* <DEDUP_REMOVED lines=10> */
.L_x_7726:
[----:B------:R-:W-:Y:S05]  /*2b390*/  BSYNC B6 ;  /* 0x0000000000067941 */ /* 0x000fea0003800000 */
.L_x_7724:
        /* <DEDUP_REMOVED lines=11> */
.L_x_7772:
        /* <DEDUP_REMOVED lines=16> */
[----:B------:R-:W-:Y:S01]  /*2b550*/  SHFL.IDX PT, R4, R16, 0x1, 0x1f ;  /* 0x00201f0010047f89 */ /* 0x000fe200000e0000 */
[----:B-1----:R-:W-:Y:S02]  /*2b560*/  IMAD.MOV.U32 R2, RZ, RZ, RZ ;  /* 0x000000ffff027224 */ /* 0x002fe400078e00ff */
[----:B--2---:R-:W-:Y:S01]  /*2b570*/  @!P1 IMAD.MOV.U32 R2, RZ, RZ, R3 ;  /* 0x000000ffff029224 */ /* 0x004fe200078e0003 */
[----:B------:R-:W-:-:S04]  /*2b580*/  ISETP.NE.AND P1, PT, R6, RZ, PT ;  /* 0x000000ff0600720c */ /* 0x000fc80003f25270 */
        /* <DEDUP_REMOVED lines=15> */
[----:B------:R1:W2:Y:S02]  /*2b680*/  SHFL.IDX PT, R7, R5, 0x1f, 0x1f ;  /* 0x03e01f0005077f89 */ /* 0x0002a400000e0000 */
.L_x_7924:
[----:B------:R-:W-:Y:S01]  /*2b690*/  ULDC UR4, c[0x0][0xc10] ;  /* 0x0003040000047ab9 */ /* 0x000fe20000000800 */
[----:B------:R-:W-:Y:S02]  /*2b6a0*/  IMAD.MOV.U32 R6, RZ, RZ, R5 ;  /* 0x000000ffff067224 */ /* 0x000fe400078e0005 */
[----:B------:R-:W-:-:S04]  /*2b6b0*/  IMAD.U32 R3, RZ, RZ, UR4 ;  /* 0x00000004ff037e24 */ /* 0x000fc8000f8e00ff */
[----:B--2---:R-:W-:-:S04]  /*2b6c0*/  IMAD R7, R7, R3, RZ ;  /* 0x0000000307077224 */ /* 0x004fc800078e02ff */
[----:B------:R-:W-:-:S05]  /*2b6d0*/  IMAD.IADD R4, R4, 0x1, R7 ;  /* 0x0000000104047824 */ /* 0x000fca00078e0207 */
[----:B------:R-:W-:-:S13]  /*2b6e0*/  ISETP.GT.AND P6, PT, R4, R0, PT ;  /* 0x000000000400720c */ /* 0x000fda0003fc4270 */
[----:B------:R-:W-:Y:S05]  /*2b6f0*/  @P6 BRA `(.L_x_7775) ;  /* 0x0000000000a06947 */ /* 0x000fea0003800000 */
.L_x_7780:
[----:B------:R-:W2:Y:S01]  /*2b700*/  LDC R2, c[0x0][0xc14] ;  /* 0x00030500ff027b82 */ /* 0x000ea20000000800 */
[----:B------:R-:W-:-:S05]  /*2b710*/  VIADD R19, R19, 0x1f ;  /* 0x0000001f13137836 */ /* 0x000fca0000000000 */
[----:B--2---:R-:W-:-:S13]  /*2b720*/  ISETP.GE.AND P6, PT, R19, R2, PT ;  /* 0x000000021300720c */ /* 0x004fda0003fc6270 */
[----:B------:R-:W-:Y:S05]  /*2b730*/  @P6 BRA `(.L_x_7776) ;  /* 0x0000000400dc6947 */ /* 0x000fea0003800000 */
[----:B------:R-:W2:Y:S01]  /*2b740*/  S2R R3, SR_TID.X ;  /* 0x0000000000037919 */ /* 0x000ea20000002100 */
[----:B------:R-:W-:Y:S01]  /*2b750*/  BSSY B0, `(.L_x_7777) ;  /* 0x0000009000007945 */ /* 0x000fe20003800000 */
[----:B--2---:R-:W-:-:S05]  /*2b760*/  LOP3.LUT R3, R3, 0x1f, RZ, 0xc0, !PT ;  /* 0x0000001f03037812 */ /* 0x004fca00078ec0ff */
[----:B------:R-:W-:-:S05]  /*2b770*/  IMAD.IADD R3, R19, 0x1, R3 ;  /* 0x0000000113037824 */ /* 0x000fca00078e0203 */
[----:B------:R-:W-:Y:S01]  /*2b780*/  ISETP.GE.OR P6, PT, R3, R2, !P0 ;  /* 0x000000020300720c */ /* 0x000fe200047c6670 */
[----:B------:R-:W-:-:S12]  /*2b790*/  IMAD.MOV.U32 R2, RZ, RZ, RZ ;  /* 0x000000ffff027224 */ /* 0x000fd800078e00ff */
[----:B------:R-:W-:Y:S05]  /*2b7a0*/  @P6 BRA `(.L_x_7778) ;  /* 0x00000000000c6947 */ /* 0x000fea0003800000 */
[----:B------:R-:W2:Y:S02]  /*2b7b0*/  LDC.64 R6, c[0x0][0xc58] ;  /* 0x00031600ff067b82 */ /* 0x000ea40000000a00 */
[----:B--2---:R-:W-:-:S06]  /*2b7c0*/  IMAD.WIDE R2, R3, 0x4, R6 ;  /* 0x0000000403027825 */ /* 0x004fcc00078e0206 */
[----:B------:R2:W5:Y:S02]  /*2b7d0*/  LDG.E R2, desc[UR60][R2.64] ;  /* 0x0000003c02027981 */ /* 0x000564000c1e1900 */
.L_x_7778:
[----:B------:R-:W-:Y:S05]  /*2b7e0*/  BSYNC B0 ;  /* 0x0000000000007941 */ /* 0x000fea0003800000 */
.L_x_7777:
[----:B------:R-:W-:-:S03]  /*2b7f0*/  UMOV UR4, 0xffffffff ;  /* 0xffffffff00047882 */ /* 0x000fc60000000000 */
[----:B------:R-:W-:Y:S05]  /*2b800*/  BRA.DIV UR4, `(.L_x_7779) ;  /* 0x0000003604c47947 */ /* 0x000fea000b800000 */
[----:B--2--5:R-:W2:Y:S02]  /*2b810*/  SHFL.UP PT, R3, R2, 0x1, RZ ;  /* 0x0420000002037989 */ /* 0x024ea400000e00ff */
[----:B--2---:R-:W-:-:S04]  /*2b820*/  SEL R3, R3, RZ, P1 ;  /* 0x000000ff03037207 */ /* 0x004fc80000800000 */
[----:B------:R-:W-:-:S05]  /*2b830*/  IADD3 R3, R2, R3, RZ ;  /* 0x0000000302037210 */ /* 0x000fca0007ffe0ff */
[----:B-1----:R-:W1:Y:S02]  /*2b840*/  SHFL.UP PT, R5, R3, 0x2, RZ ;  /* 0x0440000003057989 */ /* 0x002e6400000e00ff */
        /* <DEDUP_REMOVED lines=11> */
[----:B------:R1:W2:Y:S02]  /*2b900*/  SHFL.IDX PT, R7, R5, 0x1f, 0x1f ;  /* 0x03e01f0005077f89 */ /* 0x0002a400000e0000 */
.L_x_7932:
[----:B------:R-:W-:Y:S02]  /*2b910*/  ULDC UR4, c[0x0][0xc10] ;  /* 0x0003040000047ab9 */ /* 0x000fe40000000800 */
[----:B------:R-:W-:-:S04]  /*2b920*/  IMAD.U32 R3, RZ, RZ, UR4 ;  /* 0x00000004ff037e24 */ /* 0x000fc8000f8e00ff */
[----:B--2---:R-:W-:-:S04]  /*2b930*/  IMAD R7, R7, R3, RZ ;  /* 0x0000000307077224 */ /* 0x004fc800078e02ff */
[----:B------:R-:W-:-:S05]  /*2b940*/  IMAD.IADD R4, R7, 0x1, R4 ;  /* 0x0000000107047824 */ /* 0x000fca00078e0204 */
[----:B------:R-:W-:-:S13]  /*2b950*/  ISETP.GT.AND P6, PT, R4, R0, PT ;  /* 0x000000000400720c */ /* 0x000fda0003fc4270 */
[----:B------:R-:W-:Y:S05]  /*2b960*/  @!P6 BRA `(.L_x_7780) ;  /* 0xfffffffc0064e947 */ /* 0x000fea000383ffff */
[----:B------:R-:W-:-:S07]  /*2b970*/  IMAD.MOV.U32 R6, RZ, RZ, R5 ;  /* 0x000000ffff067224 */ /* 0x000fce00078e0005 */
.L_x_7775:
[----:B------:R-:W-:Y:S01]  /*2b980*/  IMAD.IADD R7, R4, 0x1, -R7 ;  /* 0x0000000104077824 */ /* 0x000fe200078e0a07 */
[----:B------:R-:W-:-:S03]  /*2b990*/  UMOV UR4, 0xffffffff ;  /* 0xffffffff00047882 */ /* 0x000fc60000000000 */
[----:B------:R-:W-:-:S05]  /*2b9a0*/  IMAD R4, R6, R3, R7 ;  /* 0x0000000306047224 */ /* 0x000fca00078e0207 */
[----:B------:R-:W-:Y:S01]  /*2b9b0*/  ISETP.GT.AND P6, PT, R4, R0, PT ;  /* 0x000000000400720c */ /* 0x000fe20003fc4270 */
[----:B------:R-:W-:-:S12]  /*2b9c0*/  BRA.DIV UR4, `(.L_x_7781) ;  /* 0x0000003a042c7947 */ /* 0x000fd8000b800000 */
[----:B-1----:R-:W-:-:S04]  /*2b9d0*/  VOTE.ANY R5, PT, !P6 ;  /* 0x0000000000057806 */ /* 0x002fc800070e0100 */
[----:B------:R-:W1:Y:S02]  /*2b9e0*/  POPC R4, R5 ;  /* 0x0000000500047309 */ /* 0x000e640000000000 */
[----:B-1----:R1:W2:Y:S02]  /*2b9f0*/  SHFL.IDX PT, R17, R2, R4, 0x1f ;  /* 0x00001f0402117589 */ /* 0x0022a400000e0000 */
.L_x_7936:
[----:B------:R-:W-:Y:S02]  /*2ba00*/  ISETP.NE.AND P0, PT, R5, RZ, PT ;  /* 0x000000ff0500720c */ /* 0x000fe40003f05270 */
[----:B------:R-:W-:-:S11]  /*2ba10*/  MOV R16, RZ ;  /* 0x000000ff00107202 */ /* 0x000fd60000000f00 */
[----:B------:R-:W-:Y:S05]  /*2ba20*/  @!P0 BRA `(.L_x_7782) ;  /* 0x0000000000148947 */ /* 0x000fea0003800000 */
[----:B------:R-:W-:Y:S01]  /*2ba30*/  UMOV UR4, 0xffffffff ;  /* 0xffffffff00047882 */ /* 0x000fe20000000000 */
[----:B0-----:R-:W-:Y:S02]  /*2ba40*/  VIADD R12, R4, 0xffffffff ;  /* 0xffffffff040c7836 */ /* 0x001fe40000000000 */
[----:B------:R-:W-:Y:S05]  /*2ba50*/  BRA.DIV UR4, `(.L_x_7783) ;  /* 0x0000003a04507947 */ /* 0x000fea000b800000 */
[----:B------:R0:W3:Y:S02]  /*2ba60*/  SHFL.IDX PT, R6, R6, R12, 0x1f ;  /* 0x00001f0c06067589 */ /* 0x0000e400000e0000 */
.L_x_7939:
[----:B---3--:R-:W-:-:S07]  /*2ba70*/  IMAD.MOV.U32 R16, RZ, RZ, R6 ;  /* 0x000000ffff107224 */ /* 0x008fce00078e0006 */
.L_x_7782:
[----:B0-----:R-:W1:Y:S01]  /*2ba80*/  LDC.64 R8, c[0x0][0xc68] ;  /* 0x00031a00ff087b82 */ /* 0x001e620000000a00 */
[----:B------:R-:W-:-:S04]  /*2ba90*/  IMAD.IADD R19, R4, 0x1, R19 ;  /* 0x0000000104137824 */ /* 0x000fc800078e0213 */
[----:B-1----:R-:W-:-:S05]  /*2baa0*/  IMAD.WIDE R4, R19, 0x4, R8 ;  /* 0x0000000413047825 */ /* 0x002fca00078e0208 */
[----:B------:R-:W2:Y:S01]  /*2bab0*/  LDG.E R2, desc[UR60][R4.64] ;  /* 0x0000003c04027981 */ /* 0x000ea2000c1e1900 */
[----:B------:R-:W-:Y:S02]  /*2bac0*/  IMAD R16, R16, R3, R7 ;  /* 0x0000000310107224 */ /* 0x000fe400078e0207 */
[----:B--2---:R-:W-:-:S05]  /*2bad0*/  IMAD R8, R17, R2, RZ ;  /* 0x0000000211087224 */ /* 0x004fca00078e02ff */
        /* <DEDUP_REMOVED lines=8> */
[----:B------:R-:W-:Y:S02]  /*2bb60*/  IMAD R7, R4, R6, RZ ;  /* 0x0000000604077224 */ /* 0x000fe400078e02ff */
[----:B------:R-:W-:-:S04]  /*2bb70*/  IMAD.MOV.U32 R4, RZ, RZ, RZ ;  /* 0x000000ffff047224 */ /* 0x000fc800078e00ff */
[----:B------:R-:W-:-:S04]  /*2bb80*/  IMAD.HI.U32 R7, R5, R7, R4 ;  /* 0x0000000705077227 */ /* 0x000fc800078e0004 */
[----:B------:R-:W-:-:S05]  /*2bb90*/  IMAD.IADD R4, R0, 0x1, -R16 ;  /* 0x0000000100047824 */ /* 0x000fca00078e0a10 */
        /* <DEDUP_REMOVED lines=22> */
[----:B------:R0:W1:Y:S02]  /*2bd00*/  F2I.FTZ.U32.TRUNC.NTZ R3, R2 ;  /* 0x0000000200037305 */ /* 0x000064000021f000 */
[----:B0-----:R-:W-:Y:S02]  /*2bd10*/  IMAD.MOV.U32 R2, RZ, RZ, RZ ;  /* 0x000000ffff027224 */ /* 0x001fe400078e00ff */
[----:B-1----:R-:W-:-:S04]  /*2bd20*/  IMAD.MOV R0, RZ, RZ, -R3 ;  /* 0x000000ffff007224 */ /* 0x002fc800078e0a03 */
[----:B------:R-:W-:-:S04]  /*2bd30*/  IMAD R0, R0, R6, RZ ;  /* 0x0000000600007224 */ /* 0x000fc800078e02ff */
[----:B------:R-:W-:Y:S01]  /*2bd40*/  IMAD.HI.U32 R8, R3, R0, R2 ;  /* 0x0000000003087227 */ /* 0x000fe200078e0002 */
[----:B------:R-:W-:Y:S02]  /*2bd50*/  IABS R0, R5 ;  /* 0x0000000500007213 */ /* 0x000fe40000000000 */
[----:B------:R-:W-:Y:S02]  /*2bd60*/  IABS R2, R4 ;  /* 0x0000000400027213 */ /* 0x000fe40000000000 */
[----:B------:R-:W-:-:S05]  /*2bd70*/  IADD3 R0, RZ, -R0, RZ ;  /* 0x80000000ff007210 */ /* 0x000fca0007ffe0ff */
        /* <DEDUP_REMOVED lines=19> */
.L_x_7776:
[----:B------:R-:W-:Y:S01]  /*2beb0*/  UMOV UR4, URZ ;  /* 0x0000003f00047c82 */ /* 0x000fe20008000000 */
[----:B------:R-:W-:Y:S01]  /*2bec0*/  UMOV UR5, URZ ;  /* 0x0000003f00057c82 */ /* 0x000fe20008000000 */
[----:B------:R-:W-:Y:S01]  /*2bed0*/  ULDC UR6, c[0x0][0xc14] ;  /* 0x0003050000067ab9 */ /* 0x000fe20000000800 */
[----:B------:R-:W-:Y:S01]  /*2bee0*/  MOV R16, R0 ;  /* 0x0000000000107202 */ /* 0x000fe20000000f00 */
[----:B------:R-:W-:Y:S02]  /*2bef0*/  IMAD.U32 R17, RZ, RZ, UR4 ;  /* 0x00000004ff117e24 */ /* 0x000fe4000f8e00ff */
[----:B------:R-:W-:Y:S02]  /*2bf00*/  IMAD.U32 R18, RZ, RZ, UR5 ;  /* 0x00000005ff127e24 */ /* 0x000fe4000f8e00ff */
[----:B------:R-:W-:-:S07]  /*2bf10*/  IMAD.U32 R19, RZ, RZ, UR6 ;  /* 0x00000006ff137e24 */ /* 0x000fce000f8e00ff */
.L_x_7784:
        /* <DEDUP_REMOVED lines=10> */
.L_x_7773:
[----:B------:R-:W-:Y:S02]  /*2bfc0*/  ULDC UR4, c[0x0][0xc14] ;  /* 0x0003050000047ab9 */ /* 0x000fe40000000800 */
[----:B-1----:R-:W-:-:S13]  /*2bfd0*/  ISETP.GE.AND P0, PT, R19, UR4, PT ;  /* 0x0000000413007c0c */ /* 0x002fda000bf06270 */
[----:B------:R-:W-:Y:S05]  /*2bfe0*/  @!P0 BRA `(.L_x_7785) ;  /* 0xffffffa800a88947 */ /* 0x000fea000383ffff */
[----:B------:R-:W-:Y:S05]  /*2bff0*/  BSYNC B7 ;  /* 0x0000000000077941 */ /* 0x000fea0003800000 */
.L_x_7688:
[----:B--2---:R-:W2:Y:S01]  /*2c000*/  LDL.LU R0, [R1+0x5c] ;  /* 0x00005c0001007983 */ /* 0x004ea20000300800 */
[----:B------:R-:W-:Y:S01]  /*2c010*/  BSSY B0, `(.L_x_7786) ;  /* 0x000000b000007945 */ /* 0x000fe20003800000 */
[----:B------:R-:W1:Y:S01]  /*2c020*/  S2R R5, SR_CgaCtaId ;  /* 0x0000000000057919 */ /* 0x000e620000008800 */
[----:B--2---:R-:W-:-:S05]  /*2c030*/  VIADD R0, R0, 0x1 ;  /* 0x0000000100007836 */ /* 0x004fca0000000000 */
        /* <DEDUP_REMOVED lines=8> */
.L_x_7940:
[----:B------:R-:W-:Y:S05]  /*2c0c0*/  BSYNC B0 ;  /* 0x0000000000007941 */ /* 0x000fea0003800000 */
.L_x_7786:
[----:B------:R-:W-:-:S03]  /*2c0d0*/  UMOV UR4, 0xffffffff ;  /* 0xffffffff00047882 */ /* 0x000fc60000000000 */
[----:B------:R-:W-:Y:S05]  /*2c0e0*/  BRA.DIV UR4, `(.L_x_7788) ;  /* 0x0000003204e87947 */ /* 0x000fea000b800000 */
[----:B------:R-:W1:Y:S02]  /*2c0f0*/  S2R R2, SR_TID.X ;  /* 0x0000000000027919 */ /* 0x000e640000002100 */
[----:B-1----:R-:W-:-:S04]  /*2c100*/  SHF.R.U32.HI R2, RZ, 0x5, R2 ;  /* 0x00000005ff027819 */ /* 0x002fc80000011602 */
[----:B------:R-:W-:-:S05]  /*2c110*/  LOP3.LUT R2, R2, 0x3, RZ, 0xc0, !PT ;  /* 0x0000000302027812 */ /* 0x000fca00078ec0ff */
[----:B------:R1:W2:Y:S02]  /*2c120*/  SHFL.IDX PT, R14, R2, RZ, 0x1f ;  /* 0x00001fff020e7589 */ /* 0x0002a400000e0000 */
.L_x_7943:
[----:B--2---:R-:W-:-:S13]  /*2c130*/  ISETP.NE.AND P0, PT, R14, RZ, PT ;  /* 0x000000ff0e00720c */ /* 0x004fda0003f05270 */
[----:B------:R-:W-:Y:S05]  /*2c140*/  @P0 BRA `(.L_x_7485) ;  /* 0x0000000000b80947 */ /* 0x000fea0003800000 */
[----:B------:R-:W-:-:S03]  /*2c150*/  UMOV UR4, 0xffffffff ;  /* 0xffffffff00047882 */ /* 0x000fc60000000000 */
[----:B------:R-:W-:Y:S05]  /*2c160*/  BRA.DIV UR4, `(.L_x_7789) ;  /* 0x0000003204fc7947 */ /* 0x000fea000b800000 */
[----:B------:R-:W-:-:S13]  /*2c170*/  ELECT P6, URZ, PT ;  /* 0x00000000003f782f */ /* 0x000fda00038c0000 */
.L_x_7946:
        /* <DEDUP_REMOVED lines=8> */
.L_x_7790:
        /* <DEDUP_REMOVED lines=14> */
.L_x_7947:
[----:B------:R-:W1:Y:S02]  /*2c2e0*/  SYNCS.PHASECHK.TRANS64.TRYWAIT P1, [R7+URZ], R2 ;  /* 0x00000002070075a7 */ /* 0x000e64000802017f */
[----:B-1----:R-:W-:Y:S05]  /*2c2f0*/  @!P1 BRA `(.L_x_7792) ;  /* 0x0000003000cc9947 */ /* 0x002fea0003800000 */
.L_x_7948:
[----:B------:R-:W-:Y:S05]  /*2c300*/  @!P0 BRA `(.L_x_7793) ;  /* 0x0000000000048947 */ /* 0x000fea0003800000 */
[----:B------:R-:W-:Y:S01]  /*2c310*/  BPT.TRAP 0x1 ;  /* 0x000000040000795c */ /* 0x000fe20000300000 */
.L_x_7793:
[----:B------:R-:W2:Y:S02]  /*2c320*/  LDL.LU R4, [R1+0x8] ;  /* 0x0000080001047983 */ /* 0x000ea40000300800 */
[----:B--2---:R-:W-:-:S04]  /*2c330*/  IMAD R4, R4, 0x8, R0 ;  /* 0x0000000804047824 */ /* 0x004fc800078e0200 */
[----:B------:R-:W2:Y:S02]  /*2c340*/  SYNCS.PHASECHK.TRANS64.TRYWAIT P1, [R4+URZ+0x2e860], R5 ;  /* 0x02e86005040075a7 */ /* 0x000ea4000802017f */
[----:B--2---:R-:W-:Y:S05]  /*2c350*/  @!P1 BRA `(.L_x_7794) ;  /* 0x0000003000c89947 */ /* 0x004fea0003800000 */
.L_x_7949:
[----:B------:R-:W-:Y:S05]  /*2c360*/  @!P0 BRA `(.L_x_7795) ;  /* 0x0000000000048947 */ /* 0x000fea0003800000 */
[----:B------:R-:W-:Y:S01]  /*2c370*/  BPT.TRAP 0x1 ;  /* 0x000000040000795c */ /* 0x000fe20000300000 */
.L_x_7795:
[----:B------:R-:W-:-:S04]  /*2c380*/  IMAD R3, R3, 0x8, R0 ;  /* 0x0000000803037824 */ /* 0x000fc800078e0200 */
[----:B------:R-:W3:Y:S02]  /*2c390*/  SYNCS.PHASECHK.TRANS64.TRYWAIT P1, [R3+URZ+0x2e860], R2 ;  /* 0x02e86002030075a7 */ /* 0x000ee4000802017f */
[----:B---3--:R-:W-:Y:S05]  /*2c3a0*/  @!P1 BRA `(.L_x_7796) ;  /* 0x0000003000c89947 */ /* 0x008fea0003800000 */
.L_x_7950:
[----:B------:R-:W-:Y:S05]  /*2c3b0*/  @!P0 BRA `(.L_x_7797) ;  /* 0x0000000000048947 */ /* 0x000fea0003800000 */
[----:B------:R-:W-:Y:S01]  /*2c3c0*/  BPT.TRAP 0x1 ;  /* 0x000000040000795c */ /* 0x000fe20000300000 */
.L_x_7797:
[----:B------:R-:W4:Y:S02]  /*2c3d0*/  SYNCS.PHASECHK.TRANS64.TRYWAIT P0, [R4+URZ+0x2e880], R5 ;  /* 0x02e88005040075a7 */ /* 0x000f24000800017f */
[----:B----4-:R-:W-:Y:S05]  /*2c3e0*/  @!P0 BRA `(.L_x_7798) ;  /* 0x0000003000cc8947 */ /* 0x010fea0003800000 */
.L_x_7799:
[----:B------:R0:W0:Y:S02]  /*2c3f0*/  SYNCS.PHASECHK.TRANS64.TRYWAIT P0, [R3+URZ+0x2e880], R2 ;  /* 0x02e88002030075a7 */ /* 0x000024000800017f */
[----:B0-----:R-:W-:Y:S05]  /*2c400*/  @!P0 NANOSLEEP.SYNCS 0x989680 ;  /* 0x009896800000895d */ /* 0x001fea0003900000 */
[----:B------:R-:W0:Y:S02]  /*2c410*/  @!P0 SYNCS.PHASECHK.TRANS64 P0, [R3+URZ+0x2e880], R2 ;  /* 0x02e88002030085a7 */ /* 0x000e24000800007f */
[----:B0-----:R-:W-:Y:S05]  /*2c420*/  @!P0 BRA `(.L_x_7799) ;  /* 0xfffffffc00f08947 */ /* 0x001fea000383ffff */
.L_x_7485:
[----:B------:R-:W-:Y:S05]  /*2c430*/  BSYNC B8 ;  /* 0x0000000000087941 */ /* 0x000fea0003800000 */
.L_x_7482:
[----:B------:R-:W-:Y:S05]  /*2c440*/  EXIT ;  /* 0x000000000000794d */ /* 0x000fea0003800000 */
.L_x_7507:
[----:B0-----:R0:W1:Y:S02]  /*2c450*/  SYNCS.PHASECHK.TRANS64.TRYWAIT P6, [R109+URZ+0x2e890], R130 ;  /* 0x02e890826d0075a7 */ /* 0x00106400080c017f */
[----:B-1----:R-:W-:Y:S05]  /*2c460*/  @!P6 NANOSLEEP.SYNCS 0x989680 ;  /* 0x009896800000e95d */ /* 0x002fea0003900000 */
[----:B------:R-:W1:Y:S02]  /*2c470*/  @!P6 SYNCS.PHASECHK.TRANS64 P6, [R109+URZ+0x2e890], R130 ;  /* 0x02e890826d00e5a7 */ /* 0x000e6400080c007f */
[----:B-1----:R-:W-:Y:S05]  /*2c480*/  @!P6 BRA `(.L_x_7507) ;  /* 0xfffffffc00f0e947 */ /* 0x002fea000383ffff */
[----:B------:R-:W-:Y:S05]  /*2c490*/  BRA `(.L_x_7800) ;  /* 0xfffffd6c00607947 */ /* 0x000fea000383ffff */
.L_x_7541:
[----:B0-----:R0:W1:Y:S02]  /*2c4a0*/  SYNCS.PHASECHK.TRANS64.TRYWAIT P3, [R109+URZ+0x2e890], R130 ;  /* 0x02e890826d0075a7 */ /* 0x001064000806017f */
[----:B-1----:R-:W-:Y:S05]  /*2c4b0*/  @!P3 NANOSLEEP.SYNCS 0x989680 ;  /* 0x009896800000b95d */ /* 0x002fea0003900000 */
[----:B------:R-:W1:Y:S02]  /*2c4c0*/  @!P3 SYNCS.PHASECHK.TRANS64 P3, [R109+URZ+0x2e890], R130 ;  /* 0x02e890826d00b5a7 */ /* 0x000e64000806007f */
[----:B-1----:R-:W-:Y:S05]  /*2c4d0*/  @!P3 BRA `(.L_x_7541) ;  /* 0xfffffffc00f0b947 */ /* 0x002fea000383ffff */
[----:B------:R-:W-:Y:S05]  /*2c4e0*/  BRA `(.L_x_7801) ;  /* 0xfffffdb000607947 */ /* 0x000fea000383ffff */
.L_x_7558:
[----:B0-----:R0:W1:Y:S02]  /*2c4f0*/  SYNCS.PHASECHK.TRANS64.TRYWAIT P2, [R109+URZ+0x2e890], R130 ;  /* 0x02e890826d0075a7 */ /* 0x001064000804017f */
[----:B-1----:R-:W-:Y:S05]  /*2c500*/  @!P2 NANOSLEEP.SYNCS 0x989680 ;  /* 0x009896800000a95d */ /* 0x002fea0003900000 */
[----:B------:R-:W1:Y:S02]  /*2c510*/  @!P2 SYNCS.PHASECHK.TRANS64 P2, [R109+URZ+0x2e890], R130 ;  /* 0x02e890826d00a5a7 */ /* 0x000e64000804007f */
[----:B-1----:R-:W-:Y:S05]  /*2c520*/  @!P2 BRA `(.L_x_7558) ;  /* 0xfffffffc00f0a947 */ /* 0x002fea000383ffff */
[----:B------:R-:W-:Y:S05]  /*2c530*/  BRA `(.L_x_7802) ;  /* 0xfffffdf000fc7947 */ /* 0x000fea000383ffff */
.L_x_7568:
[----:B--2---:R2:W3:Y:S02]  /*2c540*/  SYNCS.PHASECHK.TRANS64.TRYWAIT P3, [R109+URZ+0x2e8b0], R130 ;  /* 0x02e8b0826d0075a7 */ /* 0x0044e4000806017f */
[----:B---3--:R-:W-:Y:S05]  /*2c550*/  @!P3 NANOSLEEP.SYNCS 0x989680 ;  /* 0x009896800000b95d */ /* 0x008fea0003900000 */
[----:B------:R-:W3:Y:S02]  /*2c560*/  @!P3 SYNCS.PHASECHK.TRANS64 P3, [R109+URZ+0x2e8b0], R130 ;  /* 0x02e8b0826d00b5a7 */ /* 0x000ee4000806007f */
[----:B---3--:R-:W-:Y:S05]  /*2c570*/  @!P3 BRA `(.L_x_7568) ;  /* 0xfffffffc00f0b947 */ /* 0x008fea000383ffff */
[----:B------:R-:W-:Y:S05]  /*2c580*/  BRA `(.L_x_7803) ;  /* 0xfffffdf800c47947 */ /* 0x000fea000383ffff */
.L_x_7580:
[----:B------:R-:W0:Y:S01]  /*2c590*/  S2R R2, SR_TID.X ;  /* 0x0000000000027919 */ /* 0x000e220000002100 */
[----:B------:R-:W-:Y:S01]  /*2c5a0*/  BSSY B0, `(.L_x_7804) ;  /* 0x000000c000007945 */ /* 0x000fe20003800000 */
[----:B------:R-:W-:Y:S02]  /*2c5b0*/  IMAD.MOV.U32 R12, RZ, RZ, RZ ;  /* 0x000000ffff0c7224 */ /* 0x000fe400078e00ff */
        /* <DEDUP_REMOVED lines=10> */
.L_x_7805:
[----:B------:R-:W-:Y:S05]  /*2c660*/  BSYNC B0 ;  /* 0x0000000000007941 */ /* 0x000fea0003800000 */
.L_x_7804:
[----:B------:R0:W-:Y:S01]  /*2c670*/  STL [R1+0x54], R14 ;  /* 0x0000540e01007387 */ /* 0x0001e20000100800 */
[----:B------:R-:W-:Y:S05]  /*2c680*/  BRA `(.L_x_7806) ;  /* 0xfffffe04009c7947 */ /* 0x000fea000383ffff */
.L_x_7596:
[----:B------:R-:W-:Y:S01]  /*2c690*/  BSSY B1, `(.L_x_7807) ;  /* 0x0000008000017945 */ /* 0x000fe20003800000 */
[----:B------:R-:W-:Y:S01]  /*2c6a0*/  MOV R13, R5 ;  /* 0x00000005000d7202 */ /* 0x000fe20000000f00 */
[----:B------:R-:W-:Y:S02]  /*2c6b0*/  IMAD.MOV.U32 R12, RZ, RZ, RZ ;  /* 0x000000ffff0c7224 */ /* 0x000fe400078e00ff */
[----:B------:R-:W-:Y:S02]  /*2c6c0*/  IMAD.MOV.U32 R11, RZ, RZ, 0x1c1f ;  /* 0x00001c1fff0b7424 */ /* 0x000fe400078e00ff */
[----:B01----:R-:W-:-:S07]  /*2c6d0*/  IMAD.MOV.U32 R15, RZ, RZ, -0x1 ;  /* 0xffffffffff0f7424 */ /* 0x003fce00078e00ff */
[----:B-----5:R-:W-:Y:S05]  /*2c6e0*/  WARPSYNC.COLLECTIVE R15, `(.L_x_7808) ;  /* 0x000000000f087348 */ /* 0x020fea0003c00000 */
[----:B------:R0:W1:Y:S02]  /*2c6f0*/  SHFL.IDX P6, R14, R13, R12, R11 ;  /* 0x0000000c0d0e7389 */ /* 0x00006400000c000b */
[----:B01---5:R-:W-:Y:S01]  /*2c700*/  ENDCOLLECTIVE ;  /* 0x000000000000791b */ /* 0x023fe20003800000 */
.L_x_7808:
[----:B------:R-:W-:Y:S05]  /*2c710*/  BSYNC B1 ;  /* 0x0000000000017941 */ /* 0x000fea0003800000 */
.L_x_7807:
[----:B------:R-:W-:Y:S05]  /*2c720*/  BRA `(.L_x_7809) ;  /* 0xfffffe1400747947 */ /* 0x000fea000383ffff */
.L_x_7597:
[----:B------:R-:W-:Y:S01]  /*2c730*/  BSSY B1, `(.L_x_7810) ;  /* 0x0000008000017945 */ /* 0x000fe20003800000 */
[----:B------:R-:W-:Y:S02]  /*2c740*/  IMAD.MOV.U32 R13, RZ, RZ, R4 ;  /* 0x000000ffff0d7224 */ /* 0x000fe400078e0004 */
[----:B------:R-:W-:Y:S02]  /*2c750*/  IMAD.MOV.U32 R12, RZ, RZ, RZ ;  /* 0x000000ffff0c7224 */ /* 0x000fe400078e00ff */
[----:B------:R-:W-:Y:S02]  /*2c760*/  IMAD.MOV.U32 R11, RZ, RZ, 0x1c1f ;  /* 0x00001c1fff0b7424 */ /* 0x000fe400078e00ff */
[----:B01----:R-:W-:-:S07]  /*2c770*/  IMAD.MOV.U32 R15, RZ, RZ, -0x1 ;  /* 0xffffffffff0f7424 */ /* 0x003fce00078e00ff */
[----:B-----5:R-:W-:Y:S05]  /*2c780*/  WARPSYNC.COLLECTIVE R15, `(.L_x_7811) ;  /* 0x000000000f087348 */ /* 0x020fea0003c00000 */
[----:B------:R0:W1:Y:S02]  /*2c790*/  SHFL.IDX P6, R14, R13, R12, R11 ;  /* 0x0000000c0d0e7389 */ /* 0x00006400000c000b */
[----:B01---5:R-:W-:Y:S01]  /*2c7a0*/  ENDCOLLECTIVE ;  /* 0x000000000000791b */ /* 0x023fe20003800000 */
.L_x_7811:
[----:B------:R-:W-:Y:S05]  /*2c7b0*/  BSYNC B1 ;  /* 0x0000000000017941 */ /* 0x000fea0003800000 */
.L_x_7810:
[----:B------:R-:W-:Y:S05]  /*2c7c0*/  BRA `(.L_x_7812) ;  /* 0xfffffe1400547947 */ /* 0x000fea000383ffff */
.L_x_7598:
[----:B------:R-:W-:Y:S01]  /*2c7d0*/  BSSY B1, `(.L_x_7813) ;  /* 0x0000008000017945 */ /* 0x000fe20003800000 */
[----:B------:R-:W-:Y:S01]  /*2c7e0*/  IMAD.MOV.U32 R13, RZ, RZ, R3 ;  /* 0x000000ffff0d7224 */ /* 0x000fe200078e0003 */
[----:B------:R-:W-:Y:S01]  /*2c7f0*/  MOV R12, RZ ;  /* 0x000000ff000c7202 */ /* 0x000fe20000000f00 */
[----:B------:R-:W-:Y:S02]  /*2c800*/  IMAD.MOV.U32 R11, RZ, RZ, 0x1c1f ;  /* 0x00001c1fff0b7424 */ /* 0x000fe400078e00ff */
[----:B01----:R-:W-:-:S07]  /*2c810*/  IMAD.MOV.U32 R15, RZ, RZ, -0x1 ;  /* 0xffffffffff0f7424 */ /* 0x003fce00078e00ff */
[----:B-----5:R-:W-:Y:S05]  /*2c820*/  WARPSYNC.COLLECTIVE R15, `(.L_x_7814) ;  /* 0x000000000f087348 */ /* 0x020fea0003c00000 */
[----:B------:R0:W1:Y:S02]  /*2c830*/  SHFL.IDX P6, R14, R13, R12, R11 ;  /* 0x0000000c0d0e7389 */ /* 0x00006400000c000b */
[----:B01---5:R-:W-:Y:S01]  /*2c840*/  ENDCOLLECTIVE ;  /* 0x000000000000791b */ /* 0x023fe20003800000 */
.L_x_7814:
[----:B------:R-:W-:Y:S05]  /*2c850*/  BSYNC B1 ;  /* 0x0000000000017941 */ /* 0x000fea0003800000 */
.L_x_7813:
[----:B------:R-:W-:Y:S05]  /*2c860*/  BRA `(.L_x_7815) ;  /* 0xfffffe1400347947 */ /* 0x000fea000383ffff */
.L_x_7599:
        /* <DEDUP_REMOVED lines=8> */
.L_x_7817:
[----:B------:R-:W-:Y:S05]  /*2c8f0*/  BSYNC B1 ;  /* 0x0000000000017941 */ /* 0x000fea0003800000 */
.L_x_7816:
[----:B------:R-:W-:Y:S05]  /*2c900*/  BRA `(.L_x_7818) ;  /* 0xfffffe1400147947 */ /* 0x000fea000383ffff */
.L_x_7600:
[----:B------:R-:W-:Y:S01]  /*2c910*/  BSSY B1, `(.L_x_7819) ;  /* 0x0000008000017945 */ /* 0x000fe20003800000 */
[----:B------:R-:W-:Y:S01]  /*2c920*/  IMAD.MOV.U32 R13, RZ, RZ, R5 ;  /* 0x000000ffff0d7224 */ /* 0x000fe200078e0005 */
[----:B------:R-:W-:Y:S01]  /*2c930*/  MOV R11, 0x1c1f ;  /* 0x00001c1f000b7802 */ /* 0x000fe20000000f00 */
[----:B------:R-:W-:Y:S02]  /*2c940*/  IMAD.MOV.U32 R12, RZ, RZ, 0x1 ;  /* 0x00000001ff0c7424 */ /* 0x000fe400078e00ff */
[----:B01----:R-:W-:-:S07]  /*2c950*/  IMAD.MOV.U32 R15, RZ, RZ, -0x1 ;  /* 0xffffffffff0f7424 */ /* 0x003fce00078e00ff */
[----:B-----5:R-:W-:Y:S05]  /*2c960*/  WARPSYNC.COLLECTIVE R15, `(.L_x_7820) ;  /* 0x000000000f087348 */ /* 0x020fea0003c00000 */
[----:B------:R0:W1:Y:S02]  /*2c970*/  SHFL.IDX P6, R14, R13, R12, R11 ;  /* 0x0000000c0d0e7389 */ /* 0x00006400000c000b */
[----:B01---5:R-:W-:Y:S01]  /*2c980*/  ENDCOLLECTIVE ;  /* 0x000000000000791b */ /* 0x023fe20003800000 */
.L_x_7820:
[----:B------:R-:W-:Y:S05]  /*2c990*/  BSYNC B1 ;  /* 0x0000000000017941 */ /* 0x000fea0003800000 */
.L_x_7819:
[----:B------:R-:W-:Y:S05]  /*2c9a0*/  BRA `(.L_x_7821) ;  /* 0xfffffe1000f47947 */ /* 0x000fea000383ffff */
.L_x_7601:
[----:B------:R-:W-:Y:S01]  /*2c9b0*/  BSSY B1, `(.L_x_7822) ;  /* 0x0000008000017945 */ /* 0x000fe20003800000 */
[----:B------:R-:W-:Y:S02]  /*2c9c0*/  IMAD.MOV.U32 R13, RZ, RZ, R4 ;  /* 0x000000ffff0d7224 */ /* 0x000fe400078e0004 */
[----:B------:R-:W-:Y:S02]  /*2c9d0*/  IMAD.MOV.U32 R12, RZ, RZ, 0x1 ;  /* 0x00000001ff0c7424 */ /* 0x000fe400078e00ff */
[----:B------:R-:W-:Y:S02]  /*2c9e0*/  IMAD.MOV.U32 R11, RZ, RZ, 0x1c1f ;  /* 0x00001c1fff0b7424 */ /* 0x000fe400078e00ff */
[----:B01----:R-:W-:-:S07]  /*2c9f0*/  IMAD.MOV.U32 R15, RZ, RZ, -0x1 ;  /* 0xffffffffff0f7424 */ /* 0x003fce00078e00ff */
[----:B-----5:R-:W-:Y:S05]  /*2ca00*/  WARPSYNC.COLLECTIVE R15, `(.L_x_7823) ;  /* 0x000000000f087348 */ /* 0x020fea0003c00000 */
[----:B------:R0:W1:Y:S02]  /*2ca10*/  SHFL.IDX P6, R14, R13, R12, R11 ;  /* 0x0000000c0d0e7389 */ /* 0x00006400000c000b */
[----:B01---5:R-:W-:Y:S01]  /*2ca20*/  ENDCOLLECTIVE ;  /* 0x000000000000791b */ /* 0x023fe20003800000 */
.L_x_7823:
[----:B------:R-:W-:Y:S05]  /*2ca30*/  BSYNC B1 ;  /* 0x0000000000017941 */ /* 0x000fea0003800000 */
.L_x_7822:
[----:B------:R-:W-:Y:S05]  /*2ca40*/  BRA `(.L_x_7824) ;  /* 0xfffffe1000d47947 */ /* 0x000fea000383ffff */
.L_x_7602:
[----:B------:R-:W-:Y:S01]  /*2ca50*/  BSSY B1, `(.L_x_7825) ;  /* 0x0000008000017945 */ /* 0x000fe20003800000 */
[----:B------:R-:W-:Y:S01]  /*2ca60*/  IMAD.MOV.U32 R13, RZ, RZ, R3 ;  /* 0x000000ffff0d7224 */ /* 0x000fe200078e0003 */
[----:B01----:R-:W-:Y:S01]  /*2ca70*/  MOV R15, 0xffffffff ;  /* 0xffffffff000f7802 */ /* 0x003fe20000000f00 */
[----:B------:R-:W-:Y:S02]  /*2ca80*/  IMAD.MOV.U32 R12, RZ, RZ, 0x1 ;  /* 0x00000001ff0c7424 */ /* 0x000fe400078e00ff */
[----:B------:R-:W-:-:S07]  /*2ca90*/  IMAD.MOV.U32 R11, RZ, RZ, 0x1c1f ;  /* 0x00001c1fff0b7424 */ /* 0x000fce00078e00ff */
[----:B-----5:R-:W-:Y:S05]  /*2caa0*/  WARPSYNC.COLLECTIVE R15, `(.L_x_7826) ;  /* 0x000000000f087348 */ /* 0x020fea0003c00000 */
[----:B------:R0:W1:Y:S02]  /*2cab0*/  SHFL.IDX P6, R14, R13, R12, R11 ;  /* 0x0000000c0d0e7389 */ /* 0x00006400000c000b */
[----:B01---5:R-:W-:Y:S01]  /*2cac0*/  ENDCOLLECTIVE ;  /* 0x000000000000791b */ /* 0x023fe20003800000 */
.L_x_7826:
[----:B------:R-:W-:Y:S05]  /*2cad0*/  BSYNC B1 ;  /* 0x0000000000017941 */ /* 0x000fea0003800000 */
.L_x_7825:
[----:B------:R-:W-:Y:S05]  /*2cae0*/  BRA `(.L_x_7827) ;  /* 0xfffffe1000b47947 */ /* 0x000fea000383ffff */
.L_x_7603:
        /* <DEDUP_REMOVED lines=8> */
.L_x_7829:
[----:B------:R-:W-:Y:S05]  /*2cb70*/  BSYNC B1 ;  /* 0x0000000000017941 */ /* 0x000fea0003800000 */
.L_x_7828:
[----:B------:R-:W-:Y:S05]  /*2cb80*/  BRA `(.L_x_7830) ;  /* 0xfffffe1000947947 */ /* 0x000fea000383ffff */
.L_x_7605:
[----:B--2---:R2:W3:Y:S02]  /*2cb90*/  SYNCS.PHASECHK.TRANS64.TRYWAIT P2, [R16+URZ+0x2e800], R5 ;  /* 0x02e80005100075a7 */ /* 0x0044e4000804017f */
[----:B---3--:R-:W-:Y:S05]  /*2cba0*/  @!P2 NANOSLEEP.SYNCS 0x989680 ;  /* 0x009896800000a95d */ /* 0x008fea0003900000 */
[----:B------:R-:W3:Y:S02]  /*2cbb0*/  @!P2 SYNCS.PHASECHK.TRANS64 P2, [R16+URZ+0x2e800], R5 ;  /* 0x02e800051000a5a7 */ /* 0x000ee4000804007f */
[----:B---3--:R-:W-:Y:S05]  /*2cbc0*/  @!P2 BRA `(.L_x_7605) ;  /* 0xfffffffc00f0a947 */ /* 0x008fea000383ffff */
[----:B------:R-:W-:Y:S05]  /*2cbd0*/  BRA `(.L_x_7831) ;  /* 0xfffffe1000e47947 */ /* 0x000fea000383ffff */
.L_x_7613:
        /* <DEDUP_REMOVED lines=8> */
.L_x_7833:
[----:B------:R-:W-:Y:S05]  /*2cc60*/  BSYNC B1 ;  /* 0x0000000000017941 */ /* 0x000fea0003800000 */
.L_x_7832:
[----:B------:R-:W-:Y:S05]  /*2cc70*/  BRA `(.L_x_7834) ;  /* 0xfffffe3400947947 */ /* 0x000fea000383ffff */
.L_x_7614:
        /* <DEDUP_REMOVED lines=8> */
.L_x_7836:
[----:B------:R-:W-:Y:S05]  /*2cd00*/  BSYNC B1 ;  /* 0x0000000000017941 */ /* 0x000fea0003800000 */
.L_x_7835:
[----:B------:R-:W-:Y:S05]  /*2cd10*/  BRA `(.L_x_7837) ;  /* 0xfffffe3400747947 */ /* 0x000fea000383ffff */
.L_x_7615:
        /* <DEDUP_REMOVED lines=8> */
.L_x_7839:
[----:B------:R-:W-:Y:S05]  /*2cda0*/  BSYNC B1 ;  /* 0x0000000000017941 */ /* 0x000fea0003800000 */
.L_x_7838:
[----:B------:R-:W-:Y:S05]  /*2cdb0*/  BRA `(.L_x_7840) ;  /* 0xfffffe3400547947 */ /* 0x000fea000383ffff */
.L_x_7616:
        /* <DEDUP_REMOVED lines=8> */
.L_x_7842:
[----:B------:R-:W-:Y:S05]  /*2ce40*/  BSYNC B1 ;  /* 0x0000000000017941 */ /* 0x000fea0003800000 */
.L_x_7841:
[----:B------:R-:W-:Y:S05]  /*2ce50*/  BRA `(.L_x_7843) ;  /* 0xfffffe3400347947 */ /* 0x000fea000383ffff */
.L_x_7617:
        /* <DEDUP_REMOVED lines=8> */
.L_x_7845:
[----:B------:R-:W-:Y:S05]  /*2cee0*/  BSYNC B1 ;  /* 0x0000000000017941 */ /* 0x000fea0003800000 */
.L_x_7844:
[----:B------:R-:W-:Y:S05]  /*2cef0*/  BRA `(.L_x_7846) ;  /* 0xfffffe3400147947 */ /* 0x000fea000383ffff */
.L_x_7618:
        /* <DEDUP_REMOVED lines=8> */
.L_x_7848:
[----:B------:R-:W-:Y:S05]  /*2cf80*/  BSYNC B1 ;  /* 0x0000000000017941 */ /* 0x000fea0003800000 */
.L_x_7847:
[----:B------:R-:W-:Y:S05]  /*2cf90*/  BRA `(.L_x_7849) ;  /* 0xfffffe3000f47947 */ /* 0x000fea000383ffff */
.L_x_7619:
        /* <DEDUP_REMOVED lines=8> */
.L_x_7851:
[----:B------:R-:W-:Y:S05]  /*2d020*/  BSYNC B1 ;  /* 0x0000000000017941 */ /* 0x000fea0003800000 */
.L_x_7850:
[----:B------:R-:W-:Y:S05]  /*2d030*/  BRA `(.L_x_7852) ;  /* 0xfffffe3000d47947 */ /* 0x000fea000383ffff */
.L_x_7620:
        /* <DEDUP_REMOVED lines=8> */
.L_x_7854:
[----:B------:R-:W-:Y:S05]  /*2d0c0*/  BSYNC B1 ;  /* 0x0000000000017941 */ /* 0x000fea0003800000 */
.L_x_7853:
[----:B------:R-:W-:Y:S05]  /*2d0d0*/  BRA `(.L_x_7855) ;  /* 0xfffffe3000b47947 */ /* 0x000fea000383ffff */
.L_x_7622:
[----:B0-----:R0:W1:Y:S02]  /*2d0e0*/  SYNCS.PHASECHK.TRANS64.TRYWAIT P1, [R16+URZ+0x2e800], R3 ;  /* 0x02e80003100075a7 */ /* 0x001064000802017f */
[----:B-1----:R-:W-:Y:S05]  /*2d0f0*/  @!P1 NANOSLEEP.SYNCS 0x989680 ;  /* 0x009896800000995d */ /* 0x002fea0003900000 */
[----:B------:R-:W1:Y:S02]  /*2d100*/  @!P1 SYNCS.PHASECHK.TRANS64 P1, [R16+URZ+0x2e800], R3 ;  /* 0x02e80003100095a7 */ /* 0x000e64000802007f */
[----:B-1----:R-:W-:Y:S05]  /*2d110*/  @!P1 BRA `(.L_x_7622) ;  /* 0xfffffffc00f09947 */ /* 0x002fea000383ffff */
[----:B------:R-:W-:Y:S05]  /*2d120*/  BRA `(.L_x_7856) ;  /* 0xfffffe3000d47947 */ /* 0x000fea000383ffff */
.L_x_7628:
[----:B--2---:R2:W3:Y:S02]  /*2d130*/  SYNCS.PHASECHK.TRANS64.TRYWAIT P0, [R0+URZ+0x2e830], R7 ;  /* 0x02e83007000075a7 */ /* 0x0044e4000800017f */
[----:B---3--:R-:W-:Y:S05]  /*2d140*/  @!P0 NANOSLEEP.SYNCS 0x989680 ;  /* 0x009896800000895d */ /* 0x008fea0003900000 */
[----:B------:R-:W3:Y:S02]  /*2d150*/  @!P0 SYNCS.PHASECHK.TRANS64 P0, [R0+URZ+0x2e830], R7 ;  /* 0x02e83007000085a7 */ /* 0x000ee4000800007f */
[----:B---3--:R-:W-:Y:S05]  /*2d160*/  @!P0 BRA `(.L_x_7628) ;  /* 0xfffffffc00f08947 */ /* 0x008fea000383ffff */
[----:B------:R-:W-:Y:S05]  /*2d170*/  BRA `(.L_x_7627) ;  /* 0xfffffe5400407947 */ /* 0x000fea000383ffff */
.L_x_7634:
[----:B-1----:R1:W2:Y:S02]  /*2d180*/  SYNCS.PHASECHK.TRANS64.TRYWAIT P2, [R3+URZ+0x2e830], R12 ;  /* 0x02e8300c030075a7 */ /* 0x0022a4000804017f */
[----:B--2---:R-:W-:Y:S05]  /*2d190*/  @!P2 NANOSLEEP.SYNCS 0x989680 ;  /* 0x009896800000a95d */ /* 0x004fea0003900000 */
[----:B------:R-:W2:Y:S02]  /*2d1a0*/  @!P2 SYNCS.PHASECHK.TRANS64 P2, [R3+URZ+0x2e830], R12 ;  /* 0x02e8300c0300a5a7 */ /* 0x000ea4000804007f */
[----:B--2---:R-:W-:Y:S05]  /*2d1b0*/  @!P2 BRA `(.L_x_7634) ;  /* 0xfffffffc00f0a947 */ /* 0x004fea000383ffff */
[----:B------:R-:W-:Y:S05]  /*2d1c0*/  BRA `(.L_x_7633) ;  /* 0xfffffea800b47947 */ /* 0x000fea000383ffff */
.L_x_7638:
[----:B-1----:R1:W2:Y:S02]  /*2d1d0*/  SYNCS.PHASECHK.TRANS64.TRYWAIT P0, [R13+URZ+0x2e850], R12 ;  /* 0x02e8500c0d0075a7 */ /* 0x0022a4000800017f */
[----:B--2---:R-:W-:Y:S05]  /*2d1e0*/  @!P0 NANOSLEEP.SYNCS 0x989680 ;  /* 0x009896800000895d */ /* 0x004fea0003900000 */
[----:B------:R-:W2:Y:S02]  /*2d1f0*/  @!P0 SYNCS.PHASECHK.TRANS64 P0, [R13+URZ+0x2e850], R12 ;  /* 0x02e8500c0d0085a7 */ /* 0x000ea4000800007f */
[----:B--2---:R-:W-:Y:S05]  /*2d200*/  @!P0 BRA `(.L_x_7638) ;  /* 0xfffffffc00f08947 */ /* 0x004fea000383ffff */
[----:B------:R-:W-:Y:S05]  /*2d210*/  BRA `(.L_x_7635) ;  /* 0xfffffec000107947 */ /* 0x000fea000383ffff */
.L_x_7646:
[----:B-1----:R1:W2:Y:S02]  /*2d220*/  SYNCS.PHASECHK.TRANS64.TRYWAIT P2, [R3+URZ+0x2e830], R12 ;  /* 0x02e8300c030075a7 */ /* 0x0022a4000804017f */
[----:B--2---:R-:W-:Y:S05]  /*2d230*/  @!P2 NANOSLEEP.SYNCS 0x989680 ;  /* 0x009896800000a95d */ /* 0x004fea0003900000 */
[----:B------:R-:W2:Y:S02]  /*2d240*/  @!P2 SYNCS.PHASECHK.TRANS64 P2, [R3+URZ+0x2e830], R12 ;  /* 0x02e8300c0300a5a7 */ /* 0x000ea4000804007f */
[----:B--2---:R-:W-:Y:S05]  /*2d250*/  @!P2 BRA `(.L_x_7646) ;  /* 0xfffffffc00f0a947 */ /* 0x004fea000383ffff */
[----:B------:R-:W-:Y:S05]  /*2d260*/  BRA `(.L_x_7645) ;  /* 0xffffff0800207947 */ /* 0x000fea000383ffff */
.L_x_7650:
[----:B-1----:R1:W2:Y:S02]  /*2d270*/  SYNCS.PHASECHK.TRANS64.TRYWAIT P0, [R13+URZ+0x2e850], R12 ;  /* 0x02e8500c0d0075a7 */ /* 0x0022a4000800017f */
[----:B--2---:R-:W-:Y:S05]  /*2d280*/  @!P0 NANOSLEEP.SYNCS 0x989680 ;  /* 0x009896800000895d */ /* 0x004fea0003900000 */
[----:B------:R-:W2:Y:S02]  /*2d290*/  @!P0 SYNCS.PHASECHK.TRANS64 P0, [R13+URZ+0x2e850], R12 ;  /* 0x02e8500c0d0085a7 */ /* 0x000ea4000800007f */
[----:B--2---:R-:W-:Y:S05]  /*2d2a0*/  @!P0 BRA `(.L_x_7650) ;  /* 0xfffffffc00f08947 */ /* 0x004fea000383ffff */
[----:B------:R-:W-:Y:S05]  /*2d2b0*/  BRA `(.L_x_7647) ;  /* 0xffffff1c00787947 */ /* 0x000fea000383ffff */
.L_x_7656:
[----:B-1----:R1:W2:Y:S02]  /*2d2c0*/  SYNCS.PHASECHK.TRANS64.TRYWAIT P0, [R11+URZ+0x2e850], R0 ;  /* 0x02e850000b0075a7 */ /* 0x0022a4000800017f */
[----:B--2---:R-:W-:Y:S05]  /*2d2d0*/  @!P0 NANOSLEEP.SYNCS 0x989680 ;  /* 0x009896800000895d */ /* 0x004fea0003900000 */
[----:B------:R-:W2:Y:S02]  /*2d2e0*/  @!P0 SYNCS.PHASECHK.TRANS64 P0, [R11+URZ+0x2e850], R0 ;  /* 0x02e850000b0085a7 */ /* 0x000ea4000800007f */
[----:B--2---:R-:W-:Y:S05]  /*2d2f0*/  @!P0 BRA `(.L_x_7656) ;  /* 0xfffffffc00f08947 */ /* 0x004fea000383ffff */
[----:B------:R-:W-:Y:S05]  /*2d300*/  BRA `(.L_x_7655) ;  /* 0xffffff54009c7947 */ /* 0x000fea000383ffff */
.L_x_7660:
[----:B------:R-:W-:Y:S01]  /*2d310*/  IMAD.MOV.U32 R12, RZ, RZ, R0 ;  /* 0x000000ffff0c7224 */ /* 0x000fe200078e0000 */
[----:B------:R-:W-:Y:S01]  /*2d320*/  SEL R5, R96, R97, P0 ;  /* 0x0000006160057207 */ /* 0x000fe20000000000 */
[----:B------:R-:W-:Y:S01]  /*2d330*/  IMAD.MOV.U32 R11, RZ, RZ, 0x1c1f ;  /* 0x00001c1fff0b7424 */ /* 0x000fe200078e00ff */
[----:B------:R-:W-:Y:S01]  /*2d340*/  SEL R7, R97, R96, P0 ;  /* 0x0000006061077207 */ /* 0x000fe20000000000 */
[----:B------:R-:W-:Y:S01]  /*2d350*/  IMAD.MOV.U32 R15, RZ, RZ, -0x1 ;  /* 0xffffffffff0f7424 */ /* 0x000fe200078e00ff */
[----:B------:R-:W-:Y:S02]  /*2d360*/  SEL R9, R92, R93, P0 ;  /* 0x0000005d5c097207 */ /* 0x000fe40000000000 */
[----:B------:R-:W-:-:S07]  /*2d370*/  SEL R21, R93, R92, P0 ;  /* 0x0000005c5d157207 */ /* 0x000fce0000000000 */
[----:B--2--5:R-:W-:Y:S05]  /*2d380*/  WARPSYNC.COLLECTIVE R15, `(.L_x_7857) ;  /* 0x000000000f087348 */ /* 0x024fea0003c00000 */
[----:B------:R0:W1:Y:S02]  /*2d390*/  SHFL.IDX P6, R14, R13, R12, R11 ;  /* 0x0000000c0d0e7389 */ /* 0x00006400000c000b */
[----:B012--5:R-:W-:Y:S01]  /*2d3a0*/  ENDCOLLECTIVE ;  /* 0x000000000000791b */ /* 0x027fe20003800000 */
.L_x_7857:
        /* <DEDUP_REMOVED lines=19> */
.L_x_7858:
        /* <DEDUP_REMOVED lines=18> */
.L_x_7859:
        /* <DEDUP_REMOVED lines=9> */
.L_x_7860:
[----:B------:R-:W-:Y:S02]  /*2d690*/  IMAD.MOV.U32 R13, RZ, RZ, R9 ;  /* 0x000000ffff0d7224 */ /* 0x000fe400078e0009 */
[----:B------:R-:W-:Y:S02]  /*2d6a0*/  IMAD.MOV.U32 R12, RZ, RZ, R0 ;  /* 0x000000ffff0c7224 */ /* 0x000fe400078e0000 */
[----:B------:R-:W-:-:S07]  /*2d6b0*/  IMAD.MOV.U32 R7, RZ, RZ, R14 ;  /* 0x000000ffff077224 */ /* 0x000fce00078e000e */
[----:B------:R-:W-:Y:S05]  /*2d6c0*/  WARPSYNC.COLLECTIVE R15, `(.L_x_7861) ;  /* 0x000000000f087348 */ /* 0x000fea0003c00000 */
[----:B------:R0:W1:Y:S02]  /*2d6d0*/  SHFL.IDX P6, R14, R13, R12, R11 ;  /* 0x0000000c0d0e7389 */ /* 0x00006400000c000b */
[----:B01----:R-:W-:Y:S01]  /*2d6e0*/  ENDCOLLECTIVE ;  /* 0x000000000000791b */ /* 0x003fe20003800000 */
.L_x_7861:
        /* <DEDUP_REMOVED lines=8> */
.L_x_7862:
[----:B------:R-:W-:Y:S02]  /*2d770*/  IMAD.MOV.U32 R13, RZ, RZ, R25 ;  /* 0x000000ffff0d7224 */ /* 0x000fe400078e0019 */
[----:B------:R-:W-:Y:S02]  /*2d780*/  IMAD.MOV.U32 R12, RZ, RZ, R0 ;  /* 0x000000ffff0c7224 */ /* 0x000fe400078e0000 */
[----:B------:R-:W-:-:S07]  /*2d790*/  IMAD.MOV.U32 R21, RZ, RZ, R14 ;  /* 0x000000ffff157224 */ /* 0x000fce00078e000e */
[----:B------:R-:W-:Y:S05]  /*2d7a0*/  WARPSYNC.COLLECTIVE R15, `(.L_x_7863) ;  /* 0x000000000f087348 */ /* 0x000fea0003c00000 */
[----:B------:R0:W1:Y:S02]  /*2d7b0*/  SHFL.IDX P6, R14, R13, R12, R11 ;  /* 0x0000000c0d0e7389 */ /* 0x00006400000c000b */
[----:B01----:R-:W-:Y:S01]  /*2d7c0*/  ENDCOLLECTIVE ;  /* 0x000000000000791b */ /* 0x003fe20003800000 */
.L_x_7863:
        /* <DEDUP_REMOVED lines=8> */
.L_x_7864:
[----:B------:R-:W-:Y:S01]  /*2d850*/  IMAD.MOV.U32 R13, RZ, RZ, R29 ;  /* 0x000000ffff0d7224 */ /* 0x000fe200078e001d */
[----:B------:R-:W-:Y:S01]  /*2d860*/  MOV R12, R0 ;  /* 0x00000000000c7202 */ /* 0x000fe20000000f00 */
[----:B------:R-:W-:-:S07]  /*2d870*/  IMAD.MOV.U32 R27, RZ, RZ, R14 ;  /* 0x000000ffff1b7224 */ /* 0x000fce00078e000e */
[----:B------:R-:W-:Y:S05]  /*2d880*/  WARPSYNC.COLLECTIVE R15, `(.L_x_7865) ;  /* 0x000000000f087348 */ /* 0x000fea0003c00000 */
[----:B------:R0:W1:Y:S02]  /*2d890*/  SHFL.IDX P6, R14, R13, R12, R11 ;  /* 0x0000000c0d0e7389 */ /* 0x00006400000c000b */
[----:B01----:R-:W-:Y:S01]  /*2d8a0*/  ENDCOLLECTIVE ;  /* 0x000000000000791b */ /* 0x003fe20003800000 */
.L_x_7865:
        /* <DEDUP_REMOVED lines=8> */
.L_x_7866:
[----:B------:R-:W-:Y:S02]  /*2d930*/  IMAD.MOV.U32 R13, RZ, RZ, R33 ;  /* 0x000000ffff0d7224 */ /* 0x000fe400078e0021 */
[----:B------:R-:W-:Y:S02]  /*2d940*/  IMAD.MOV.U32 R12, RZ, RZ, R0 ;  /* 0x000000ffff0c7224 */ /* 0x000fe400078e0000 */
[----:B------:R-:W-:-:S07]  /*2d950*/  IMAD.MOV.U32 R31, RZ, RZ, R14 ;  /* 0x000000ffff1f7224 */ /* 0x000fce00078e000e */
[----:B------:R-:W-:Y:S05]  /*2d960*/  WARPSYNC.COLLECTIVE R15, `(.L_x_7867) ;  /* 0x000000000f087348 */ /* 0x000fea0003c00000 */
[----:B------:R0:W1:Y:S02]  /*2d970*/  SHFL.IDX P6, R14, R13, R12, R11 ;  /* 0x0000000c0d0e7389 */ /* 0x00006400000c000b */
[----:B01----:R-:W-:Y:S01]  /*2d980*/  ENDCOLLECTIVE ;  /* 0x000000000000791b */ /* 0x003fe20003800000 */
.L_x_7867:
        /* <DEDUP_REMOVED lines=8> */
.L_x_7868:
[----:B------:R-:W-:Y:S02]  /*2da10*/  IMAD.MOV.U32 R13, RZ, RZ, R37 ;  /* 0x000000ffff0d7224 */ /* 0x000fe400078e0025 */
[----:B------:R-:W-:Y:S02]  /*2da20*/  IMAD.MOV.U32 R12, RZ, RZ, R0 ;  /* 0x000000ffff0c7224 */ /* 0x000fe400078e0000 */
[----:B------:R-:W-:-:S07]  /*2da30*/  IMAD.MOV.U32 R35, RZ, RZ, R14 ;  /* 0x000000ffff237224 */ /* 0x000fce00078e000e */
[----:B------:R-:W-:Y:S05]  /*2da40*/  WARPSYNC.COLLECTIVE R15, `(.L_x_7869) ;  /* 0x000000000f087348 */ /* 0x000fea0003c00000 */
[----:B------:R0:W1:Y:S02]  /*2da50*/  SHFL.IDX P6, R14, R13, R12, R11 ;  /* 0x0000000c0d0e7389 */ /* 0x00006400000c000b */
[----:B01----:R-:W-:Y:S01]  /*2da60*/  ENDCOLLECTIVE ;  /* 0x000000000000791b */ /* 0x003fe20003800000 */
.L_x_7869:
        /* <DEDUP_REMOVED lines=8> */
.L_x_7870:
[----:B------:R-:W-:Y:S01]  /*2daf0*/  IMAD.MOV.U32 R13, RZ, RZ, R41 ;  /* 0x000000ffff0d7224 */ /* 0x000fe200078e0029 */
[----:B------:R-:W-:Y:S01]  /*2db00*/  MOV R12, R0 ;  /* 0x00000000000c7202 */ /* 0x000fe20000000f00 */
[----:B------:R-:W-:-:S07]  /*2db10*/  IMAD.MOV.U32 R20, RZ, RZ, R14 ;  /* 0x000000ffff147224 */ /* 0x000fce00078e000e */
[----:B------:R-:W-:Y:S05]  /*2db20*/  WARPSYNC.COLLECTIVE R15, `(.L_x_7871) ;  /* 0x000000000f087348 */ /* 0x000fea0003c00000 */
[----:B------:R0:W1:Y:S02]  /*2db30*/  SHFL.IDX P6, R14, R13, R12, R11 ;  /* 0x0000000c0d0e7389 */ /* 0x00006400000c000b */
[----:B01----:R-:W-:Y:S01]  /*2db40*/  ENDCOLLECTIVE ;  /* 0x000000000000791b */ /* 0x003fe20003800000 */
.L_x_7871:
[----:B------:R-:W-:Y:S02]  /*2db50*/  IMAD.MOV.U32 R13, RZ, RZ, R43 ;  /* 0x000000ffff0d7224 */ /* 0x000fe400078e002b */
[----:B------:R-:W-:Y:S02]  /*2db60*/  IMAD.MOV.U32 R12, RZ, RZ, R2 ;  /* 0x000000ffff0c7224 */ /* 0x000fe400078e0002 */
[----:B------:R-:W-:-:S07]  /*2db70*/  IMAD.MOV.U32 R41, RZ, RZ, R14 ;  /* 0x000000ffff297224 */ /* 0x000fce00078e000e */
[----:B------:R-:W-:Y:S05]  /*2db80*/  WARPSYNC.COLLECTIVE R15, `(.L_x_7872) ;  /* 0x000000000f087348 */ /* 0x000fea0003c00000 */
[----:B------:R0:W1:Y:S02]  /*2db90*/  SHFL.IDX P6, R14, R13, R12, R11 ;  /* 0x0000000c0d0e7389 */ /* 0x00006400000c000b */
[----:B01----:R-:W-:Y:S01]  /*2dba0*/  ENDCOLLECTIVE ;  /* 0x000000000000791b */ /* 0x003fe20003800000 */
.L_x_7872:
[----:B------:R-:W-:Y:S02]  /*2dbb0*/  IMAD.MOV.U32 R13, RZ, RZ, R45 ;  /* 0x000000ffff0d7224 */ /* 0x000fe400078e002d */
[----:B------:R-:W-:Y:S02]  /*2dbc0*/  IMAD.MOV.U32 R12, RZ, RZ, R0 ;  /* 0x000000ffff0c7224 */ /* 0x000fe400078e0000 */
[----:B------:R-:W-:-:S07]  /*2dbd0*/  IMAD.MOV.U32 R40, RZ, RZ, R14 ;  /* 0x000000ffff287224 */ /* 0x000fce00078e000e */
[----:B------:R-:W-:Y:S05]  /*2dbe0*/  WARPSYNC.COLLECTIVE R15, `(.L_x_7873) ;  /* 0x000000000f087348 */ /* 0x000fea0003c00000 */
[----:B------:R0:W1:Y:S02]  /*2dbf0*/  SHFL.IDX P6, R14, R13, R12, R11 ;  /* 0x0000000c0d0e7389 */ /* 0x00006400000c000b */
[----:B01----:R-:W-:Y:S01]  /*2dc00*/  ENDCOLLECTIVE ;  /* 0x000000000000791b */ /* 0x003fe20003800000 */
.L_x_7873:
        /* <DEDUP_REMOVED lines=8> */
.L_x_7874:
[----:B------:R-:W-:Y:S02]  /*2dc90*/  IMAD.MOV.U32 R13, RZ, RZ, R49 ;  /* 0x000000ffff0d7224 */ /* 0x000fe400078e0031 */
[----:B------:R-:W-:Y:S02]  /*2dca0*/  IMAD.MOV.U32 R12, RZ, RZ, R0 ;  /* 0x000000ffff0c7224 */ /* 0x000fe400078e0000 */
[----:B------:R-:W-:-:S07]  /*2dcb0*/  IMAD.MOV.U32 R42, RZ, RZ, R14 ;  /* 0x000000ffff2a7224 */ /* 0x000fce00078e000e */
[----:B------:R-:W-:Y:S05]  /*2dcc0*/  WARPSYNC.COLLECTIVE R15, `(.L_x_7875) ;  /* 0x000000000f087348 */ /* 0x000fea0003c00000 */
[----:B------:R0:W1:Y:S02]  /*2dcd0*/  SHFL.IDX P6, R14, R13, R12, R11 ;  /* 0x0000000c0d0e7389 */ /* 0x00006400000c000b */
[----:B01----:R-:W-:Y:S01]  /*2dce0*/  ENDCOLLECTIVE ;  /* 0x000000000000791b */ /* 0x003fe20003800000 */
.L_x_7875:
        /* <DEDUP_REMOVED lines=8> */
.L_x_7876:
[----:B------:R-:W-:Y:S01]  /*2dd70*/  IMAD.MOV.U32 R13, RZ, RZ, R53 ;  /* 0x000000ffff0d7224 */ /* 0x000fe200078e0035 */
[----:B------:R-:W-:Y:S01]  /*2dd80*/  MOV R12, R0 ;  /* 0x00000000000c7202 */ /* 0x000fe20000000f00 */
[----:B------:R-:W-:-:S07]  /*2dd90*/  IMAD.MOV.U32 R48, RZ, RZ, R14 ;  /* 0x000000ffff307224 */ /* 0x000fce00078e000e */
[----:B------:R-:W-:Y:S05]  /*2dda0*/  WARPSYNC.COLLECTIVE R15, `(.L_x_7877) ;  /* 0x000000000f087348 */ /* 0x000fea0003c00000 */
[----:B------:R0:W1:Y:S02]  /*2ddb0*/  SHFL.IDX P6, R14, R13, R12, R11 ;  /* 0x0000000c0d0e7389 */ /* 0x00006400000c000b */
[----:B01----:R-:W-:Y:S01]  /*2ddc0*/  ENDCOLLECTIVE ;  /* 0x000000000000791b */ /* 0x003fe20003800000 */
.L_x_7877:
[----:B------:R-:W-:Y:S01]  /*2ddd0*/  SEL R9, R49, R48, P0 ;  /* 0x0000003031097207 */ /* 0x000fe20000000000 */
[----:B------:R-:W-:Y:S02]  /*2dde0*/  IMAD.MOV.U32 R13, RZ, RZ, R55 ;  /* 0x000000ffff0d7224 */ /* 0x000fe400078e0037 */
[----:B------:R-:W-:Y:S02]  /*2ddf0*/  IMAD.MOV.U32 R12, RZ, RZ, R2 ;  /* 0x000000ffff0c7224 */ /* 0x000fe400078e0002 */
[----:B------:R-:W-:-:S07]  /*2de00*/  IMAD.MOV.U32 R53, RZ, RZ, R14 ;  /* 0x000000ffff357224 */ /* 0x000fce00078e000e */
[----:B------:R-:W-:Y:S05]  /*2de10*/  WARPSYNC.COLLECTIVE R15, `(.L_x_7878) ;  /* 0x000000000f087348 */ /* 0x000fea0003c00000 */
[----:B------:R0:W1:Y:S02]  /*2de20*/  SHFL.IDX P6, R14, R13, R12, R11 ;  /* 0x0000000c0d0e7389 */ /* 0x00006400000c000b */
[----:B01----:R-:W-:Y:S01]  /*2de30*/  ENDCOLLECTIVE ;  /* 0x000000000000791b */ /* 0x003fe20003800000 */
.L_x_7878:
[----:B------:R-:W-:Y:S02]  /*2de40*/  IMAD.MOV.U32 R13, RZ, RZ, R57 ;  /* 0x000000ffff0d7224 */ /* 0x000fe400078e0039 */
[----:B------:R-:W-:Y:S02]  /*2de50*/  IMAD.MOV.U32 R12, RZ, RZ, R0 ;  /* 0x000000ffff0c7224 */ /* 0x000fe400078e0000 */
[----:B------:R-:W-:-:S07]  /*2de60*/  IMAD.MOV.U32 R50, RZ, RZ, R14 ;  /* 0x000000ffff327224 */ /* 0x000fce00078e000e */
[----:B------:R-:W-:Y:S05]  /*2de70*/  WARPSYNC.COLLECTIVE R15, `(.L_x_7879) ;  /* 0x000000000f087348 */ /* 0x000fea0003c00000 */
[----:B------:R0:W1:Y:S02]  /*2de80*/  SHFL.IDX P6, R14, R13, R12, R11 ;  /* 0x0000000c0d0e7389 */ /* 0x00006400000c000b */
[----:B01----:R-:W-:Y:S01]  /*2de90*/  ENDCOLLECTIVE ;  /* 0x000000000000791b */ /* 0x003fe20003800000 */
.L_x_7879:
        /* <DEDUP_REMOVED lines=8> */
.L_x_7880:
[----:B------:R-:W-:Y:S02]  /*2df20*/  IMAD.MOV.U32 R13, RZ, RZ, R63 ;  /* 0x000000ffff0d7224 */ /* 0x000fe400078e003f */
[----:B------:R-:W-:Y:S02]  /*2df30*/  IMAD.MOV.U32 R12, RZ, RZ, R0 ;  /* 0x000000ffff0c7224 */ /* 0x000fe400078e0000 */
[----:B------:R-:W-:-:S07]  /*2df40*/  IMAD.MOV.U32 R52, RZ, RZ, R14 ;  /* 0x000000ffff347224 */ /* 0x000fce00078e000e */
[----:B------:R-:W-:Y:S05]  /*2df50*/  WARPSYNC.COLLECTIVE R15, `(.L_x_7881) ;  /* 0x000000000f087348 */ /* 0x000fea0003c00000 */
[----:B------:R0:W1:Y:S02]  /*2df60*/  SHFL.IDX P6, R14, R13, R12, R11 ;  /* 0x0000000c0d0e7389 */ /* 0x00006400000c000b */
[----:B01----:R-:W-:Y:S01]  /*2df70*/  ENDCOLLECTIVE ;  /* 0x000000000000791b */ /* 0x003fe20003800000 */
.L_x_7881:
        /* <DEDUP_REMOVED lines=8> */
.L_x_7882:
[----:B------:R-:W-:Y:S01]  /*2e000*/  IMAD.MOV.U32 R13, RZ, RZ, R67 ;  /* 0x000000ffff0d7224 */ /* 0x000fe200078e0043 */
[----:B------:R-:W-:Y:S01]  /*2e010*/  MOV R12, R0 ;  /* 0x00000000000c7202 */ /* 0x000fe20000000f00 */
[----:B------:R-:W-:-:S07]  /*2e020*/  IMAD.MOV.U32 R54, RZ, RZ, R14 ;  /* 0x000000ffff367224 */ /* 0x000fce00078e000e */
[----:B------:R-:W-:Y:S05]  /*2e030*/  WARPSYNC.COLLECTIVE R15, `(.L_x_7883) ;  /* 0x000000000f087348 */ /* 0x000fea0003c00000 */
[----:B------:R0:W1:Y:S02]  /*2e040*/  SHFL.IDX P6, R14, R13, R12, R11 ;  /* 0x0000000c0d0e7389 */ /* 0x00006400000c000b */
[----:B01----:R-:W-:Y:S01]  /*2e050*/  ENDCOLLECTIVE ;  /* 0x000000000000791b */ /* 0x003fe20003800000 */
.L_x_7883:
        /* <DEDUP_REMOVED lines=8> */
.L_x_7884:
[----:B------:R-:W-:Y:S02]  /*2e0e0*/  IMAD.MOV.U32 R13, RZ, RZ, R71 ;  /* 0x000000ffff0d7224 */ /* 0x000fe400078e0047 */
[----:B------:R-:W-:Y:S02]  /*2e0f0*/  IMAD.MOV.U32 R12, RZ, RZ, R0 ;  /* 0x000000ffff0c7224 */ /* 0x000fe400078e0000 */
[----:B------:R-:W-:-:S07]  /*2e100*/  IMAD.MOV.U32 R56, RZ, RZ, R14 ;  /* 0x000000ffff387224 */ /* 0x000fce00078e000e */
[----:B------:R-:W-:Y:S05]  /*2e110*/  WARPSYNC.COLLECTIVE R15, `(.L_x_7885) ;  /* 0x000000000f087348 */ /* 0x000fea0003c00000 */
[----:B------:R0:W1:Y:S02]  /*2e120*/  SHFL.IDX P6, R14, R13, R12, R11 ;  /* 0x0000000c0d0e7389 */ /* 0x00006400000c000b */
[----:B01----:R-:W-:Y:S01]  /*2e130*/  ENDCOLLECTIVE ;  /* 0x000000000000791b */ /* 0x003fe20003800000 */
.L_x_7885:
[----:B------:R-:W-:Y:S01]  /*2e140*/  SEL R39, R56, R67, P0 ;  /* 0x0000004338277207 */ /* 0x000fe20000000000 */
[----:B------:R-:W-:Y:S01]  /*2e150*/  IMAD.MOV.U32 R13, RZ, RZ, R73 ;  /* 0x000000ffff0d7224 */ /* 0x000fe200078e0049 */
[----:B------:R-:W-:Y:S01]  /*2e160*/  MOV R12, R2 ;  /* 0x00000002000c7202 */ /* 0x000fe20000000f00 */
[----:B------:R-:W-:-:S07]  /*2e170*/  IMAD.MOV.U32 R71, RZ, RZ, R14 ;  /* 0x000000ffff477224 */ /* 0x000fce00078e000e */
[----:B------:R-:W-:Y:S05]  /*2e180*/  WARPSYNC.COLLECTIVE R15, `(.L_x_7886) ;  /* 0x000000000f087348 */ /* 0x000fea0003c00000 */
[----:B------:R0:W1:Y:S02]  /*2e190*/  SHFL.IDX P6, R14, R13, R12, R11 ;  /* 0x0000000c0d0e7389 */ /* 0x00006400000c000b */
[----:B01----:R-:W-:Y:S01]  /*2e1a0*/  ENDCOLLECTIVE ;  /* 0x000000000000791b */ /* 0x003fe20003800000 */
.L_x_7886:
[----:B------:R-:W-:Y:S02]  /*2e1b0*/  IMAD.MOV.U32 R13, RZ, RZ, R75 ;  /* 0x000000ffff0d7224 */ /* 0x000fe400078e004b */
[----:B------:R-:W-:Y:S02]  /*2e1c0*/  IMAD.MOV.U32 R12, RZ, RZ, R0 ;  /* 0x000000ffff0c7224 */ /* 0x000fe400078e0000 */
[----:B------:R-:W-:-:S07]  /*2e1d0*/  IMAD.MOV.U32 R58, RZ, RZ, R14 ;  /* 0x000000ffff3a7224 */ /* 0x000fce00078e000e */
[----:B------:R-:W-:Y:S05]  /*2e1e0*/  WARPSYNC.COLLECTIVE R15, `(.L_x_7887) ;  /* 0x000000000f087348 */ /* 0x000fea0003c00000 */
[----:B------:R0:W1:Y:S02]  /*2e1f0*/  SHFL.IDX P6, R14, R13, R12, R11 ;  /* 0x0000000c0d0e7389 */ /* 0x00006400000c000b */
[----:B01----:R-:W-:Y:S01]  /*2e200*/  ENDCOLLECTIVE ;  /* 0x000000000000791b */ /* 0x003fe20003800000 */
.L_x_7887:
[----:B------:R-:W-:Y:S02]  /*2e210*/  IMAD.MOV.U32 R13, RZ, RZ, R77 ;  /* 0x000000ffff0d7224 */ /* 0x000fe400078e004d */
[----:B------:R-:W-:Y:S02]  /*2e220*/  IMAD.MOV.U32 R12, RZ, RZ, R2 ;  /* 0x000000ffff0c7224 */ /* 0x000fe400078e0002 */
[----:B------:R-:W-:-:S07]  /*2e230*/  IMAD.MOV.U32 R75, RZ, RZ, R14 ;  /* 0x000000ffff4b7224 */ /* 0x000fce00078e000e */
[----:B------:R-:W-:Y:S05]  /*2e240*/  WARPSYNC.COLLECTIVE R15, `(.L_x_7888) ;  /* 0x000000000f087348 */ /* 0x000fea0003c00000 */
[----:B------:R0:W1:Y:S02]  /*2e250*/  SHFL.IDX P6, R14, R13, R12, R11 ;  /* 0x0000000c0d0e7389 */ /* 0x00006400000c000b */
[----:B01----:R-:W-:Y:S01]  /*2e260*/  ENDCOLLECTIVE ;  /* 0x000000000000791b */ /* 0x003fe20003800000 */
.L_x_7888:
        /* <DEDUP_REMOVED lines=9> */
.L_x_7694:
[----:B------:R-:W0:Y:S01]  /*2e300*/  S2R R6, SR_TID.X ;  /* 0x0000000000067919 */ /* 0x000e220000002100 */
[----:B------:R-:W-:Y:S01]  /*2e310*/  BSSY B1, `(.L_x_7890) ;  /* 0x000000a000017945 */ /* 0x000fe20003800000 */
[----:B------:R-:W-:Y:S02]  /*2e320*/  IMAD.MOV.U32 R12, RZ, RZ, RZ ;  /* 0x000000ffff0c7224 */ /* 0x000fe400078e00ff */
[----:B------:R-:W-:Y:S02]  /*2e330*/  IMAD.MOV.U32 R11, RZ, RZ, 0x1f ;  /* 0x0000001fff0b7424 */ /* 0x000fe400078e00ff */
[----:B------:R-:W-:Y:S01]  /*2e340*/  IMAD.MOV.U32 R15, RZ, RZ, -0x1 ;  /* 0xffffffffff0f7424 */ /* 0x000fe200078e00ff */
[----:B0-----:R-:W-:-:S04]  /*2e350*/  SHF.R.U32.HI R6, RZ, 0x5, R6 ;  /* 0x00000005ff067819 */ /* 0x001fc80000011606 */
[----:B------:R-:W-:-:S04]  /*2e360*/  LOP3.LUT R6, R6, 0x3, RZ, 0xc0, !PT ;  /* 0x0000000306067812 */ /* 0x000fc800078ec0ff */
[----:B------:R-:W-:-:S07]  /*2e370*/  MOV R13, R6 ;  /* 0x00000006000d7202 */ /* 0x000fce0000000f00 */
[----:B------:R-:W-:Y:S05]  /*2e380*/  WARPSYNC.COLLECTIVE R15, `(.L_x_7891) ;  /* 0x000000000f087348 */ /* 0x000fea0003c00000 */
[----:B------:R0:W1:Y:S02]  /*2e390*/  SHFL.IDX P6, R14, R13, R12, R11 ;  /* 0x0000000c0d0e7389 */ /* 0x00006400000c000b */
[----:B01----:R-:W-:Y:S01]  /*2e3a0*/  ENDCOLLECTIVE ;  /* 0x000000000000791b */ /* 0x003fe20003800000 */
.L_x_7891:
[----:B------:R-:W-:Y:S05]  /*2e3b0*/  BSYNC B1 ;  /* 0x0000000000017941 */ /* 0x000fea0003800000 */
.L_x_7890:
[----:B------:R-:W-:Y:S05]  /*2e3c0*/  BRA `(.L_x_7892) ;  /* 0xffffff8c00a47947 */ /* 0x000fea000383ffff */
.L_x_7696:
[----:B------:R-:W-:Y:S01]  /*2e3d0*/  BSSY B1, `(.L_x_7893) ;  /* 0x0000006000017945 */ /* 0x000fe20003800000 */
[----:B------:R-:W-:-:S07]  /*2e3e0*/  IMAD.MOV.U32 R15, RZ, RZ, -0x1 ;  /* 0xffffffffff0f7424 */ /* 0x000fce00078e00ff */
[----:B0-----:R-:W-:Y:S05]  /*2e3f0*/  WARPSYNC.COLLECTIVE R15, `(.L_x_7894) ;  /* 0x000000000f0c7348 */ /* 0x001fea0003c00000 */
[----:B------:R-:W-:Y:S02]  /*2e400*/  ELECT P6, UR62, PT ;  /* 0x00000000003e782f */ /* 0x000fe400038c0000 */
[----:B------:R-:W-:Y:S01]  /*2e410*/  MOV R14, UR62 ;  /* 0x0000003e000e7c02 */ /* 0x000fe20008000f00 */
[----:B0-----:R-:W-:Y:S10]  /*2e420*/  ENDCOLLECTIVE ;  /* 0x000000000000791b */ /* 0x001ff40003800000 */
.L_x_7894:
[----:B------:R-:W-:Y:S05]  /*2e430*/  BSYNC B1 ;  /* 0x0000000000017941 */ /* 0x000fea0003800000 */
.L_x_7893:
[----:B------:R-:W-:Y:S05]  /*2e440*/  BRA `(.L_x_7695) ;  /* 0xffffff8c009c7947 */ /* 0x000fea000383ffff */
.L_x_7698:
[----:B0-----:R0:W1:Y:S02]  /*2e450*/  SYNCS.PHASECHK.TRANS64.TRYWAIT P0, [R11+URZ+0x2e820], R5 ;  /* 0x02e820050b0075a7 */ /* 0x001064000800017f */
[----:B-1----:R-:W-:Y:S05]  /*2e460*/  @!P0 NANOSLEEP.SYNCS 0x989680 ;  /* 0x009896800000895d */ /* 0x002fea0003900000 */
[----:B------:R-:W1:Y:S02]  /*2e470*/  @!P0 SYNCS.PHASECHK.TRANS64 P0, [R11+URZ+0x2e820], R5 ;  /* 0x02e820050b0085a7 */ /* 0x000e64000800007f */
[----:B-1----:R-:W-:Y:S05]  /*2e480*/  @!P0 BRA `(.L_x_7698) ;  /* 0xfffffffc00f08947 */ /* 0x002fea000383ffff */
[----:B------:R-:W-:Y:S05]  /*2e490*/  BRA `(.L_x_7895) ;  /* 0xffffff8c00b87947 */ /* 0x000fea000383ffff */
.L_x_7702:
[----:B-1----:R1:W2:Y:S02]  /*2e4a0*/  SYNCS.PHASECHK.TRANS64.TRYWAIT P0, [R8+URZ+0x2e8a0], R9 ;  /* 0x02e8a009080075a7 */ /* 0x0022a4000800017f */
[----:B--2---:R-:W-:Y:S05]  /*2e4b0*/  @!P0 NANOSLEEP.SYNCS 0x989680 ;  /* 0x009896800000895d */ /* 0x004fea0003900000 */
[----:B------:R-:W2:Y:S02]  /*2e4c0*/  @!P0 SYNCS.PHASECHK.TRANS64 P0, [R8+URZ+0x2e8a0], R9 ;  /* 0x02e8a009080085a7 */ /* 0x000ea4000800007f */
[----:B--2---:R-:W-:Y:S05]  /*2e4d0*/  @!P0 BRA `(.L_x_7702) ;  /* 0xfffffffc00f08947 */ /* 0x004fea000383ffff */
[----:B------:R-:W-:Y:S05]  /*2e4e0*/  BRA `(.L_x_7896) ;  /* 0xffffff8c00d87947 */ /* 0x000fea000383ffff */
.L_x_7707:
[----:B0-----:R0:W2:Y:S02]  /*2e4f0*/  SYNCS.PHASECHK.TRANS64.TRYWAIT P0, [R8+URZ+0x2e8c0], R9 ;  /* 0x02e8c009080075a7 */ /* 0x0010a4000800017f */
[----:B--2---:R-:W-:Y:S05]  /*2e500*/  @!P0 NANOSLEEP.SYNCS 0x989680 ;  /* 0x009896800000895d */ /* 0x004fea0003900000 */
[----:B------:R-:W2:Y:S02]  /*2e510*/  @!P0 SYNCS.PHASECHK.TRANS64 P0, [R8+URZ+0x2e8c0], R9 ;  /* 0x02e8c009080085a7 */ /* 0x000ea4000800007f */
[----:B--2---:R-:W-:Y:S05]  /*2e520*/  @!P0 BRA `(.L_x_7707) ;  /* 0xfffffffc00f08947 */ /* 0x004fea000383ffff */
[----:B------:R-:W-:Y:S05]  /*2e530*/  BRA `(.L_x_7897) ;  /* 0xffffff9000587947 */ /* 0x000fea000383ffff */
.L_x_7714:
[----:B0-----:R0:W1:Y:S02]  /*2e540*/  SYNCS.PHASECHK.TRANS64.TRYWAIT P1, [R6+URZ+0x2e8a0], R7 ;  /* 0x02e8a007060075a7 */ /* 0x001064000802017f */
[----:B-1----:R-:W-:Y:S05]  /*2e550*/  @!P1 NANOSLEEP.SYNCS 0x989680 ;  /* 0x009896800000995d */ /* 0x002fea0003900000 */
[----:B------:R-:W1:Y:S02]  /*2e560*/  @!P1 SYNCS.PHASECHK.TRANS64 P1, [R6+URZ+0x2e8a0], R7 ;  /* 0x02e8a007060095a7 */ /* 0x000e64000802007f */
[----:B-1----:R-:W-:Y:S05]  /*2e570*/  @!P1 BRA `(.L_x_7714) ;  /* 0xfffffffc00f09947 */ /* 0x002fea000383ffff */
[----:B------:R-:W-:Y:S05]  /*2e580*/  BRA `(.L_x_7898) ;  /* 0xffffff9400387947 */ /* 0x000fea000383ffff */
.L_x_7719:
[----:B-1----:R1:W2:Y:S02]  /*2e590*/  SYNCS.PHASECHK.TRANS64.TRYWAIT P1, [R6+URZ+0x2e8c0], R7 ;  /* 0x02e8c007060075a7 */ /* 0x0022a4000802017f */
[----:B--2---:R-:W-:Y:S05]  /*2e5a0*/  @!P1 NANOSLEEP.SYNCS 0x989680 ;  /* 0x009896800000995d */ /* 0x004fea0003900000 */
[----:B------:R-:W2:Y:S02]  /*2e5b0*/  @!P1 SYNCS.PHASECHK.TRANS64 P1, [R6+URZ+0x2e8c0], R7 ;  /* 0x02e8c007060095a7 */ /* 0x000ea4000802007f */
[----:B--2---:R-:W-:Y:S05]  /*2e5c0*/  @!P1 BRA `(.L_x_7719) ;  /* 0xfffffffc00f09947 */ /* 0x004fea000383ffff */
[----:B------:R-:W-:Y:S05]  /*2e5d0*/  BRA `(.L_x_7899) ;  /* 0xffffff9400b07947 */ /* 0x000fea000383ffff */
.L_x_7732:
        /* <DEDUP_REMOVED lines=11> */
.L_x_7901:
[----:B------:R-:W-:Y:S05]  /*2e690*/  BSYNC B0 ;  /* 0x0000000000007941 */ /* 0x000fea0003800000 */
.L_x_7900:
[----:B------:R-:W-:Y:S05]  /*2e6a0*/  BRA `(.L_x_7902) ;  /* 0xffffffa000d07947 */ /* 0x000fea000383ffff */
.L_x_7734:
[----:B------:R-:W-:Y:S01]  /*2e6b0*/  BSSY B0, `(.L_x_7903) ;  /* 0x0000006000007945 */ /* 0x000fe20003800000 */
[----:B------:R-:W-:-:S07]  /*2e6c0*/  MOV R15, 0xffffffff ;  /* 0xffffffff000f7802 */ /* 0x000fce0000000f00 */
[----:B0-----:R-:W-:Y:S05]  /*2e6d0*/  WARPSYNC.COLLECTIVE R15, `(.L_x_7904) ;  /* 0x000000000f0c7348 */ /* 0x001fea0003c00000 */
[----:B------:R-:W-:Y:S02]  /*2e6e0*/  ELECT P6, UR62, PT ;  /* 0x00000000003e782f */ /* 0x000fe400038c0000 */
[----:B------:R-:W-:Y:S01]  /*2e6f0*/  MOV R14, UR62 ;  /* 0x0000003e000e7c02 */ /* 0x000fe20008000f00 */
[----:B0-----:R-:W-:Y:S10]  /*2e700*/  ENDCOLLECTIVE ;  /* 0x000000000000791b */ /* 0x001ff40003800000 */
.L_x_7904:
[----:B------:R-:W-:Y:S05]  /*2e710*/  BSYNC B0 ;  /* 0x0000000000007941 */ /* 0x000fea0003800000 */
.L_x_7903:
[----:B------:R-:W-:Y:S05]  /*2e720*/  BRA `(.L_x_7905) ;  /* 0xffffffa000c87947 */ /* 0x000fea000383ffff */
.L_x_7737:
[----:B0-----:R0:W1:Y:S02]  /*2e730*/  SYNCS.PHASECHK.TRANS64.TRYWAIT P2, [R4+URZ+0x2e880], R7 ;  /* 0x02e88007040075a7 */ /* 0x001064000804017f */
[----:B-1----:R-:W-:Y:S05]  /*2e740*/  @!P2 NANOSLEEP.SYNCS 0x989680 ;  /* 0x009896800000a95d */ /* 0x002fea0003900000 */
[----:B------:R-:W1:Y:S02]  /*2e750*/  @!P2 SYNCS.PHASECHK.TRANS64 P2, [R4+URZ+0x2e880], R7 ;  /* 0x02e880070400a5a7 */ /* 0x000e64000804007f */
[----:B-1----:R-:W-:Y:S05]  /*2e760*/  @!P2 BRA `(.L_x_7737) ;  /* 0xfffffffc00f0a947 */ /* 0x002fea000383ffff */
[----:B------:R-:W-:Y:S05]  /*2e770*/  BRA `(.L_x_7906) ;  /* 0xffffffa400487947 */ /* 0x000fea000383ffff */
.L_x_7739:
[----:B-1----:R1:W2:Y:S02]  /*2e780*/  SYNCS.PHASECHK.TRANS64.TRYWAIT P2, [R4+URZ+0x2e840], R7 ;  /* 0x02e84007040075a7 */ /* 0x0022a4000804017f */
[----:B--2---:R-:W-:Y:S05]  /*2e790*/  @!P2 NANOSLEEP.SYNCS 0x989680 ;  /* 0x009896800000a95d */ /* 0x004fea0003900000 */
[----:B------:R-:W2:Y:S02]  /*2e7a0*/  @!P2 SYNCS.PHASECHK.TRANS64 P2, [R4+URZ+0x2e840], R7 ;  /* 0x02e840070400a5a7 */ /* 0x000ea4000804007f */
[----:B--2---:R-:W-:Y:S05]  /*2e7b0*/  @!P2 BRA `(.L_x_7739) ;  /* 0xfffffffc00f0a947 */ /* 0x004fea000383ffff */
[----:B------:R-:W-:Y:S05]  /*2e7c0*/  BRA `(.L_x_7907) ;  /* 0xffffffa400ac7947 */ /* 0x000fea000383ffff */
.L_x_7742:
        /* <DEDUP_REMOVED lines=8> */
.L_x_7748:
[----:B--2---:R2:W3:Y:S02]  /*2e850*/  SYNCS.PHASECHK.TRANS64.TRYWAIT P0, [R5+URZ+0x2e880], R4 ;  /* 0x02e88004050075a7 */ /* 0x0044e4000800017f */
[----:B---3--:R-:W-:Y:S05]  /*2e860*/  @!P0 NANOSLEEP.SYNCS 0x989680 ;  /* 0x009896800000895d */ /* 0x008fea0003900000 */
[----:B------:R-:W3:Y:S02]  /*2e870*/  @!P0 SYNCS.PHASECHK.TRANS64 P0, [R5+URZ+0x2e880], R4 ;  /* 0x02e88004050085a7 */ /* 0x000ee4000800007f */
[----:B---3--:R-:W-:Y:S05]  /*2e880*/  @!P0 BRA `(.L_x_7748) ;  /* 0xfffffffc00f08947 */ /* 0x008fea000383ffff */
[----:B------:R-:W-:Y:S05]  /*2e890*/  BRA `(.L_x_7909) ;  /* 0xffffffac00247947 */ /* 0x000fea000383ffff */
.L_x_7753:
[----:B-1----:R1:W3:Y:S02]  /*2e8a0*/  SYNCS.PHASECHK.TRANS64.TRYWAIT P0, [R5+URZ+0x2e840], R4 ;  /* 0x02e84004050075a7 */ /* 0x0022e4000800017f */
[----:B---3--:R-:W-:Y:S05]  /*2e8b0*/  @!P0 NANOSLEEP.SYNCS 0x989680 ;  /* 0x009896800000895d */ /* 0x008fea0003900000 */
[----:B------:R-:W3:Y:S02]  /*2e8c0*/  @!P0 SYNCS.PHASECHK.TRANS64 P0, [R5+URZ+0x2e840], R4 ;  /* 0x02e84004050085a7 */ /* 0x000ee4000800007f */
[----:B---3--:R-:W-:Y:S05]  /*2e8d0*/  @!P0 BRA `(.L_x_7753) ;  /* 0xfffffffc00f08947 */ /* 0x008fea000383ffff */
[----:B------:R-:W-:Y:S05]  /*2e8e0*/  BRA `(.L_x_7910) ;  /* 0xffffffac00b07947 */ /* 0x000fea000383ffff */
.L_x_7759:
[----:B--2---:R2:W3:Y:S02]  /*2e8f0*/  SYNCS.PHASECHK.TRANS64.TRYWAIT P2, [R18+URZ+0x2e870], R3 ;  /* 0x02e87003120075a7 */ /* 0x0044e4000804017f */
[----:B---3--:R-:W-:Y:S05]  /*2e900*/  @!P2 NANOSLEEP.SYNCS 0x989680 ;  /* 0x009896800000a95d */ /* 0x008fea0003900000 */
[----:B------:R-:W3:Y:S02]  /*2e910*/  @!P2 SYNCS.PHASECHK.TRANS64 P2, [R18+URZ+0x2e870], R3 ;  /* 0x02e870031200a5a7 */ /* 0x000ee4000804007f */
[----:B---3--:R-:W-:Y:S05]  /*2e920*/  @!P2 BRA `(.L_x_7759) ;  /* 0xfffffffc00f0a947 */ /* 0x008fea000383ffff */
[----:B------:R-:W-:Y:S05]  /*2e930*/  BRA `(.L_x_7911) ;  /* 0xffffffb000587947 */ /* 0x000fea000383ffff */
.L_x_7761:
[----:B--2---:R2:W3:Y:S02]  /*2e940*/  SYNCS.PHASECHK.TRANS64.TRYWAIT P2, [R18+URZ+0x2e860], R4 ;  /* 0x02e86004120075a7 */ /* 0x0044e4000804017f */
[----:B---3--:R-:W-:Y:S05]  /*2e950*/  @!P2 NANOSLEEP.SYNCS 0x989680 ;  /* 0x009896800000a95d */ /* 0x008fea0003900000 */
[----:B------:R-:W3:Y:S02]  /*2e960*/  @!P2 SYNCS.PHASECHK.TRANS64 P2, [R18+URZ+0x2e860], R4 ;  /* 0x02e860041200a5a7 */ /* 0x000ee4000804007f */
[----:B---3--:R-:W-:Y:S05]  /*2e970*/  @!P2 BRA `(.L_x_7761) ;  /* 0xfffffffc00f0a947 */ /* 0x008fea000383ffff */
[----:B------:R-:W-:Y:S05]  /*2e980*/  BRA `(.L_x_7912) ;  /* 0xffffffb000607947 */ /* 0x000fea000383ffff */
.L_x_7768:
[----:B0-----:R0:W1:Y:S02]  /*2e990*/  SYNCS.PHASECHK.TRANS64.TRYWAIT P0, [R0+URZ+0x2e870], R2 ;  /* 0x02e87002000075a7 */ /* 0x001064000800017f */
[----:B-1----:R-:W-:Y:S05]  /*2e9a0*/  @!P0 NANOSLEEP.SYNCS 0x989680 ;  /* 0x009896800000895d */ /* 0x002fea0003900000 */
[----:B------:R-:W1:Y:S02]  /*2e9b0*/  @!P0 SYNCS.PHASECHK.TRANS64 P0, [R0+URZ+0x2e870], R2 ;  /* 0x02e87002000085a7 */ /* 0x000e64000800007f */
[----:B-1----:R-:W-:Y:S05]  /*2e9c0*/  @!P0 BRA `(.L_x_7768) ;  /* 0xfffffffc00f08947 */ /* 0x002fea000383ffff */
[----:B------:R-:W-:Y:S05]  /*2e9d0*/  BRA `(.L_x_7913) ;  /* 0xffffffbc009c7947 */ /* 0x000fea000383ffff */
.L_x_7770:
[----:B0-----:R0:W1:Y:S02]  /*2e9e0*/  SYNCS.PHASECHK.TRANS64.TRYWAIT P0, [R0+URZ+0x2e860], R2 ;  /* 0x02e86002000075a7 */ /* 0x001064000800017f */
[----:B-1----:R-:W-:Y:S05]  /*2e9f0*/  @!P0 NANOSLEEP.SYNCS 0x989680 ;  /* 0x009896800000895d */ /* 0x002fea0003900000 */
[----:B------:R-:W1:Y:S02]  /*2ea00*/  @!P0 SYNCS.PHASECHK.TRANS64 P0, [R0+URZ+0x2e860], R2 ;  /* 0x02e86002000085a7 */ /* 0x000e64000800007f */
[----:B-1----:R-:W-:Y:S05]  /*2ea10*/  @!P0 BRA `(.L_x_7770) ;  /* 0xfffffffc00f08947 */ /* 0x002fea000383ffff */
[----:B------:R-:W-:Y:S05]  /*2ea20*/  BRA `(.L_x_7914) ;  /* 0xffffffbc00a47947 */ /* 0x000fea000383ffff */
.L_x_7774:
[----:B------:R-:W-:Y:S01]  /*2ea30*/  BSSY B0, `(.L_x_7915) ;  /* 0x0000008000007945 */ /* 0x000fe20003800000 */
[----:B------:R-:W-:Y:S02]  /*2ea40*/  IMAD.MOV.U32 R13, RZ, RZ, R16 ;  /* 0x000000ffff0d7224 */ /* 0x000fe400078e0010 */
[----:B0-----:R-:W-:Y:S02]  /*2ea50*/  IMAD.MOV.U32 R12, RZ, RZ, RZ ;  /* 0x000000ffff0c7224 */ /* 0x001fe400078e00ff */
[----:B------:R-:W-:Y:S02]  /*2ea60*/  IMAD.MOV.U32 R11, RZ, RZ, 0x1f ;  /* 0x0000001fff0b7424 */ /* 0x000fe400078e00ff */
[----:B------:R-:W-:-:S07]  /*2ea70*/  IMAD.MOV.U32 R15, RZ, RZ, -0x1 ;  /* 0xffffffffff0f7424 */ /* 0x000fce00078e00ff */
[----:B------:R-:W-:Y:S05]  /*2ea80*/  WARPSYNC.COLLECTIVE R15, `(.L_x_7916) ;  /* 0x000000000f087348 */ /* 0x000fea0003c00000 */
[----:B------:R0:W1:Y:S02]  /*2ea90*/  SHFL.IDX P6, R14, R13, R12, R11 ;  /* 0x0000000c0d0e7389 */ /* 0x00006400000c000b */
[----:B01----:R-:W-:Y:S01]  /*2eaa0*/  ENDCOLLECTIVE ;  /* 0x000000000000791b */ /* 0x003fe20003800000 */
.L_x_7916:
[----:B------:R-:W-:Y:S05]  /*2eab0*/  BSYNC B0 ;  /* 0x0000000000007941 */ /* 0x000fea0003800000 */
.L_x_7915:
[----:B------:R-:W-:Y:S01]  /*2eac0*/  IMAD.MOV.U32 R13, RZ, RZ, R16 ;  /* 0x000000ffff0d7224 */ /* 0x000fe200078e0010 */
[----:B------:R-:W-:Y:S01]  /*2ead0*/  MOV R15, 0xffffffff ;  /* 0xffffffff000f7802 */ /* 0x000fe20000000f00 */
[----:B------:R-:W-:Y:S02]  /*2eae0*/  IMAD.MOV.U32 R12, RZ, RZ, 0x1 ;  /* 0x00000001ff0c7424 */ /* 0x000fe400078e00ff */
[----:B------:R-:W-:Y:S02]  /*2eaf0*/  IMAD.MOV.U32 R11, RZ, RZ, 0x1f ;  /* 0x0000001fff0b7424 */ /* 0x000fe400078e00ff */
[----:B------:R-:W-:Y:S02]  /*2eb00*/  IMAD.IADD R5, R19, 0x1, R6 ;  /* 0x0000000113057824 */ /* 0x000fe400078e0206 */
[----:B------:R-:W-:-:S07]  /*2eb10*/  IMAD.MOV.U32 R0, RZ, RZ, R14 ;  /* 0x000000ffff007224 */ /* 0x000fce00078e000e */
[----:B------:R-:W-:Y:S05]  /*2eb20*/  WARPSYNC.COLLECTIVE R15, `(.L_x_7917) ;  /* 0x000000000f087348 */ /* 0x000fea0003c00000 */
[----:B------:R0:W1:Y:S02]  /*2eb30*/  SHFL.IDX P6, R14, R13, R12, R11 ;  /* 0x0000000c0d0e7389 */ /* 0x00006400000c000b */
[----:B01----:R-:W-:Y:S01]  /*2eb40*/  ENDCOLLECTIVE ;  /* 0x000000000000791b */ /* 0x003fe20003800000 */
.L_x_7917:
        /* <DEDUP_REMOVED lines=18> */
.L_x_7918:
        /* <DEDUP_REMOVED lines=8> */
.L_x_7919:
        /* <DEDUP_REMOVED lines=8> */
.L_x_7920:
        /* <DEDUP_REMOVED lines=8> */
.L_x_7921:
        /* <DEDUP_REMOVED lines=8> */
.L_x_7922:
        /* <DEDUP_REMOVED lines=9> */
.L_x_7923:
[----:B------:R-:W-:Y:S01]  /*2ef00*/  IMAD.MOV.U32 R7, RZ, RZ, R14 ;  /* 0x000000ffff077224 */ /* 0x000fe200078e000e */
[----:B------:R-:W-:Y:S06]  /*2ef10*/  BRA `(.L_x_7924) ;  /* 0xffffffc400dc7947 */ /* 0x000fec000383ffff */
.L_x_7779:
[----:B------:R-:W-:Y:S01]  /*2ef20*/  BSSY B0, `(.L_x_7925) ;  /* 0x0000008000007945 */ /* 0x000fe20003800000 */
[----:B-----5:R-:W-:Y:S02]  /*2ef30*/  IMAD.MOV.U32 R13, RZ, RZ, R2 ;  /* 0x000000ffff0d7224 */ /* 0x020fe400078e0002 */
[----:B0-----:R-:W-:Y:S02]  /*2ef40*/  IMAD.MOV.U32 R12, RZ, RZ, 0x1 ;  /* 0x00000001ff0c7424 */ /* 0x001fe400078e00ff */
[----:B------:R-:W-:Y:S02]  /*2ef50*/  IMAD.MOV.U32 R11, RZ, RZ, RZ ;  /* 0x000000ffff0b7224 */ /* 0x000fe400078e00ff */
[----:B------:R-:W-:-:S07]  /*2ef60*/  IMAD.MOV.U32 R15, RZ, RZ, -0x1 ;  /* 0xffffffffff0f7424 */ /* 0x000fce00078e00ff */
[----:B-12---:R-:W-:Y:S05]  /*2ef70*/  WARPSYNC.COLLECTIVE R15, `(.L_x_7926) ;  /* 0x000000000f087348 */ /* 0x006fea0003c00000 */
[----:B------:R0:W3:Y:S02]  /*2ef80*/  SHFL.UP P6, R14, R13, R12, R11 ;  /* 0x0400000c0d0e7389 */ /* 0x0000e400000c000b */
[----:B0123--:R-:W-:Y:S01]  /*2ef90*/  ENDCOLLECTIVE ;  /* 0x000000000000791b */ /* 0x00ffe20003800000 */
.L_x_7926:
[----:B------:R-:W-:Y:S05]  /*2efa0*/  BSYNC B0 ;  /* 0x0000000000007941 */ /* 0x000fea0003800000 */
.L_x_7925:
[----:B------:R-:W-:Y:S02]  /*2efb0*/  IMAD.MOV.U32 R3, RZ, RZ, R14 ;  /* 0x000000ffff037224 */ /* 0x000fe400078e000e */
[----:B------:R-:W-:Y:S02]  /*2efc0*/  IMAD.MOV.U32 R12, RZ, RZ, 0x2 ;  /* 0x00000002ff0c7424 */ /* 0x000fe400078e00ff */
[----:B------:R-:W-:Y:S01]  /*2efd0*/  IMAD.MOV.U32 R11, RZ, RZ, RZ ;  /* 0x000000ffff0b7224 */ /* 0x000fe200078e00ff */
[----:B------:R-:W-:Y:S01]  /*2efe0*/  SEL R3, R3, RZ, P1 ;  /* 0x000000ff03037207 */ /* 0x000fe20000800000 */
[----:B------:R-:W-:-:S03]  /*2eff0*/  IMAD.MOV.U32 R15, RZ, RZ, -0x1 ;  /* 0xffffffffff0f7424 */ /* 0x000fc600078e00ff */
[----:B------:R-:W-:-:S05]  /*2f000*/  IADD3 R3, R2, R3, RZ ;  /* 0x0000000302037210 */ /* 0x000fca0007ffe0ff */
[----:B------:R-:W-:-:S07]  /*2f010*/  IMAD.MOV.U32 R13, RZ, RZ, R3 ;  /* 0x000000ffff0d7224 */ /* 0x000fce00078e0003 */
[----:B------:R-:W-:Y:S05]  /*2f020*/  WARPSYNC.COLLECTIVE R15, `(.L_x_7927) ;  /* 0x000000000f087348 */ /* 0x000fea0003c00000 */
[----:B------:R0:W1:Y:S02]  /*2f030*/  SHFL.UP P6, R14, R13, R12, R11 ;  /* 0x0400000c0d0e7389 */ /* 0x00006400000c000b */
[----:B01----:R-:W-:Y:S01]  /*2f040*/  ENDCOLLECTIVE ;  /* 0x000000000000791b */ /* 0x003fe20003800000 */
.L_x_7927:
        /* <DEDUP_REMOVED lines=8> */
.L_x_7928:
        /* <DEDUP_REMOVED lines=8> */
.L_x_7929:
        /* <DEDUP_REMOVED lines=8> */
.L_x_7930:
        /* <DEDUP_REMOVED lines=9> */
.L_x_7931:
[----:B------:R-:W-:Y:S01]  /*2f260*/  IMAD.MOV.U32 R7, RZ, RZ, R14 ;  /* 0x000000ffff077224 */ /* 0x000fe200078e000e */
[----:B------:R-:W-:Y:S06]  /*2f270*/  BRA `(.L_x_7932) ;  /* 0xffffffc400a47947 */ /* 0x000fec000383ffff */
.L_x_7781:
[----:B------:R-:W-:Y:S01]  /*2f280*/  BSSY B0, `(.L_x_7933) ;  /* 0x0000006000007945 */ /* 0x000fe20003800000 */
[----:B------:R-:W-:Y:S01]  /*2f290*/  PLOP3.LUT P6, PT, P6, PT, PT, 0x8, 0x0 ;  /* 0x000000000000781c */ /* 0x000fe200037ce170 */
[----:B------:R-:W-:-:S12]  /*2f2a0*/  IMAD.MOV.U32 R15, RZ, RZ, -0x1 ;  /* 0xffffffffff0f7424 */ /* 0x000fd800078e00ff */
[----:B01----:R-:W-:Y:S05]  /*2f2b0*/  WARPSYNC.COLLECTIVE R15, `(.L_x_7934) ;  /* 0x000000000f087348 */ /* 0x003fea0003c00000 */
[----:B------:R-:W-:Y:S01]  /*2f2c0*/  VOTE.ANY R14, PT, P6 ;  /* 0x00000000000e7806 */ /* 0x000fe200030e0100 */
[----:B01----:R-:W-:Y:S06]  /*2f2d0*/  ENDCOLLECTIVE ;  /* 0x000000000000791b */ /* 0x003fec0003800000 */
.L_x_7934:
[----:B------:R-:W-:Y:S05]  /*2f2e0*/  BSYNC B0 ;  /* 0x0000000000007941 */ /* 0x000fea0003800000 */
.L_x_7933:
[----:B------:R-:W-:Y:S01]  /*2f2f0*/  MOV R5, R14 ;  /* 0x0000000e00057202 */ /* 0x000fe20000000f00 */
[----:B------:R-:W-:Y:S02]  /*2f300*/  IMAD.MOV.U32 R13, RZ, RZ, R2 ;  /* 0x000000ffff0d7224 */ /* 0x000fe400078e0002 */
[----:B------:R-:W-:Y:S01]  /*2f310*/  IMAD.MOV.U32 R11, RZ, RZ, 0x1f ;  /* 0x0000001fff0b7424 */ /* 0x000fe200078e00ff */
[----:B------:R-:W0:Y:S01]  /*2f320*/  POPC R4, R5 ;  /* 0x0000000500047309 */ /* 0x000e220000000000 */
[----:B------:R-:W-:Y:S02]  /*2f330*/  IMAD.MOV.U32 R15, RZ, RZ, -0x1 ;  /* 0xffffffffff0f7424 */ /* 0x000fe400078e00ff */
[----:B0-----:R-:W-:-:S07]  /*2f340*/  IMAD.MOV.U32 R12, RZ, RZ, R4 ;  /* 0x000000ffff0c7224 */ /* 0x001fce00078e0004 */
[----:B------:R-:W-:Y:S05]  /*2f350*/  WARPSYNC.COLLECTIVE R15, `(.L_x_7935) ;  /* 0x000000000f087348 */ /* 0x000fea0003c00000 */
[----:B------:R0:W1:Y:S02]  /*2f360*/  SHFL.IDX P6, R14, R13, R12, R11 ;  /* 0x0000000c0d0e7389 */ /* 0x00006400000c000b */
[----:B01----:R-:W-:Y:S01]  /*2f370*/  ENDCOLLECTIVE ;  /* 0x000000000000791b */ /* 0x003fe20003800000 */
.L_x_7935:
[----:B------:R-:W-:Y:S01]  /*2f380*/  IMAD.MOV.U32 R17, RZ, RZ, R14 ;  /* 0x000000ffff117224 */ /* 0x000fe200078e000e */
[----:B------:R-:W-:Y:S06]  /*2f390*/  BRA `(.L_x_7936) ;  /* 0xffffffc400987947 */ /* 0x000fec000383ffff */
.L_x_7783:
[----:B------:R-:W-:Y:S01]  /*2f3a0*/  BSSY B0, `(.L_x_7937) ;  /* 0x0000007000007945 */ /* 0x000fe20003800000 */
[----:B------:R-:W-:Y:S01]  /*2f3b0*/  IMAD.MOV.U32 R13, RZ, RZ, R6 ;  /* 0x000000ffff0d7224 */ /* 0x000fe200078e0006 */
[----:B------:R-:W-:Y:S01]  /*2f3c0*/  MOV R15, 0xffffffff ;  /* 0xffffffff000f7802 */ /* 0x000fe20000000f00 */
[----:B------:R-:W-:-:S07]  /*2f3d0*/  IMAD.MOV.U32 R11, RZ, RZ, 0x1f ;  /* 0x0000001fff0b7424 */ /* 0x000fce00078e00ff */
[----:B-12---:R-:W-:Y:S05]  /*2f3e0*/  WARPSYNC.COLLECTIVE R15, `(.L_x_7938) ;  /* 0x000000000f087348 */ /* 0x006fea0003c00000 */
[----:B------:R0:W3:Y:S02]  /*2f3f0*/  SHFL.IDX P6, R14, R13, R12, R11 ;  /* 0x0000000c0d0e7389 */ /* 0x0000e400000c000b */
[----:B0123--:R-:W-:Y:S01]  /*2f400*/  ENDCOLLECTIVE ;  /* 0x000000000000791b */ /* 0x00ffe20003800000 */
.L_x_7938:
[----:B------:R-:W-:Y:S05]  /*2f410*/  BSYNC B0 ;  /* 0x0000000000007941 */ /* 0x000fea0003800000 */
.L_x_7937:
[----:B------:R-:W-:Y:S01]  /*2f420*/  IMAD.MOV.U32 R6, RZ, RZ, R14 ;  /* 0x000000ffff067224 */ /* 0x000fe200078e000e */
[----:B------:R-:W-:Y:S06]  /*2f430*/  BRA `(.L_x_7939) ;  /* 0xffffffc4008c7947 */ /* 0x000fec000383ffff */
.L_x_7787:
[----:B0-----:R0:W1:Y:S02]  /*2f440*/  SYNCS.PHASECHK.TRANS64.TRYWAIT P0, [R0+URZ+0x2e820], R3 ;  /* 0x02e82003000075a7 */ /* 0x001064000800017f */
[----:B-1----:R-:W-:Y:S05]  /*2f450*/  @!P0 NANOSLEEP.SYNCS 0x989680 ;  /* 0x009896800000895d */ /* 0x002fea0003900000 */
[----:B------:R-:W1:Y:S02]  /*2f460*/  @!P0 SYNCS.PHASECHK.TRANS64 P0, [R0+URZ+0x2e820], R3 ;  /* 0x02e82003000085a7 */ /* 0x000e64000800007f */
[----:B-1----:R-:W-:Y:S05]  /*2f470*/  @!P0 BRA `(.L_x_7787) ;  /* 0xfffffffc00f08947 */ /* 0x002fea000383ffff */
[----:B------:R-:W-:Y:S05]  /*2f480*/  BRA `(.L_x_7940) ;  /* 0xffffffcc000c7947 */ /* 0x000fea000383ffff */
.L_x_7788:
        /* <DEDUP_REMOVED lines=11> */
.L_x_7942:
[----:B------:R-:W-:Y:S05]  /*2f540*/  BSYNC B0 ;  /* 0x0000000000007941 */ /* 0x000fea0003800000 */
.L_x_7941:
[----:B------:R-:W-:Y:S05]  /*2f550*/  BRA `(.L_x_7943) ;  /* 0xffffffc800f47947 */ /* 0x000fea000383ffff */
.L_x_7789:
[----:B------:R-:W-:Y:S01]  /*2f560*/  BSSY B0, `(.L_x_7944) ;  /* 0x0000006000007945 */ /* 0x000fe20003800000 */
[----:B------:R-:W-:-:S07]  /*2f570*/  IMAD.MOV.U32 R15, RZ, RZ, -0x1 ;  /* 0xffffffffff0f7424 */ /* 0x000fce00078e00ff */
[----:B01----:R-:W-:Y:S05]  /*2f580*/  WARPSYNC.COLLECTIVE R15, `(.L_x_7945) ;  /* 0x000000000f0c7348 */ /* 0x003fea0003c00000 */
[----:B------:R-:W-:Y:S02]  /*2f590*/  ELECT P6, UR62, PT ;  /* 0x00000000003e782f */ /* 0x000fe400038c0000 */
[----:B------:R-:W-:Y:S01]  /*2f5a0*/  MOV R14, UR62 ;  /* 0x0000003e000e7c02 */ /* 0x000fe20008000f00 */
[----:B01----:R-:W-:Y:S10]  /*2f5b0*/  ENDCOLLECTIVE ;  /* 0x000000000000791b */ /* 0x003ff40003800000 */
.L_x_7945:
[----:B------:R-:W-:Y:S05]  /*2f5c0*/  BSYNC B0 ;  /* 0x0000000000007941 */ /* 0x000fea0003800000 */
.L_x_7944:
[----:B------:R-:W-:Y:S05]  /*2f5d0*/  BRA `(.L_x_7946) ;  /* 0xffffffc800e87947 */ /* 0x000fea000383ffff */
.L_x_7791:
[----:B0-----:R0:W1:Y:S02]  /*2f5e0*/  SYNCS.PHASECHK.TRANS64.TRYWAIT P1, [R6+URZ], R5 ;  /* 0x00000005060075a7 */ /* 0x001064000802017f */
[----:B-1----:R-:W-:Y:S05]  /*2f5f0*/  @!P1 NANOSLEEP.SYNCS 0x989680 ;  /* 0x009896800000995d */ /* 0x002fea0003900000 */
[----:B------:R-:W1:Y:S02]  /*2f600*/  @!P1 SYNCS.PHASECHK.TRANS64 P1, [R6+URZ], R5 ;  /* 0x00000005060095a7 */ /* 0x000e64000802007f */
[----:B-1----:R-:W-:Y:S05]  /*2f610*/  @!P1 BRA `(.L_x_7791) ;  /* 0xfffffffc00f09947 */ /* 0x002fea000383ffff */
[----:B------:R-:W-:Y:S05]  /*2f620*/  BRA `(.L_x_7947) ;  /* 0xffffffcc002c7947 */ /* 0x000fea000383ffff */
.L_x_7792:
[----:B-1----:R1:W2:Y:S02]  /*2f630*/  SYNCS.PHASECHK.TRANS64.TRYWAIT P1, [R7+URZ], R2 ;  /* 0x00000002070075a7 */ /* 0x0022a4000802017f */
[----:B--2---:R-:W-:Y:S05]  /*2f640*/  @!P1 NANOSLEEP.SYNCS 0x989680 ;  /* 0x009896800000995d */ /* 0x004fea0003900000 */
[----:B------:R-:W2:Y:S02]  /*2f650*/  @!P1 SYNCS.PHASECHK.TRANS64 P1, [R7+URZ], R2 ;  /* 0x00000002070095a7 */ /* 0x000ea4000802007f */
[----:B--2---:R-:W-:Y:S05]  /*2f660*/  @!P1 BRA `(.L_x_7792) ;  /* 0xfffffffc00f09947 */ /* 0x004fea000383ffff */
[----:B------:R-:W-:Y:S05]  /*2f670*/  BRA `(.L_x_7948) ;  /* 0xffffffcc00207947 */ /* 0x000fea000383ffff */
.L_x_7794:
[----:B--2---:R2:W3:Y:S02]  /*2f680*/  SYNCS.PHASECHK.TRANS64.TRYWAIT P1, [R4+URZ+0x2e860], R5 ;  /* 0x02e86005040075a7 */ /* 0x0044e4000802017f */
[----:B---3--:R-:W-:Y:S05]  /*2f690*/  @!P1 NANOSLEEP.SYNCS 0x989680 ;  /* 0x009896800000995d */ /* 0x008fea0003900000 */
[----:B------:R-:W3:Y:S02]  /*2f6a0*/  @!P1 SYNCS.PHASECHK.TRANS64 P1, [R4+URZ+0x2e860], R5 ;  /* 0x02e86005040095a7 */ /* 0x000ee4000802007f */
[----:B---3--:R-:W-:Y:S05]  /*2f6b0*/  @!P1 BRA `(.L_x_7794) ;  /* 0xfffffffc00f09947 */ /* 0x008fea000383ffff */
[----:B------:R-:W-:Y:S05]  /*2f6c0*/  BRA `(.L_x_7949) ;  /* 0xffffffcc00247947 */ /* 0x000fea000383ffff */
.L_x_7796:
[----:B---3--:R3:W4:Y:S02]  /*2f6d0*/  SYNCS.PHASECHK.TRANS64.TRYWAIT P1, [R3+URZ+0x2e860], R2 ;  /* 0x02e86002030075a7 */ /* 0x008724000802017f */
[----:B----4-:R-:W-:Y:S05]  /*2f6e0*/  @!P1 NANOSLEEP.SYNCS 0x989680 ;  /* 0x009896800000995d */ /* 0x010fea0003900000 */
[----:B------:R-:W4:Y:S02]  /*2f6f0*/  @!P1 SYNCS.PHASECHK.TRANS64 P1, [R3+URZ+0x2e860], R2 ;  /* 0x02e86002030095a7 */ /* 0x000f24000802007f */
[----:B----4-:R-:W-:Y:S05]  /*2f700*/  @!P1 BRA `(.L_x_7796) ;  /* 0xfffffffc00f09947 */ /* 0x010fea000383ffff */
[----:B------:R-:W-:Y:S05]  /*2f710*/  BRA `(.L_x_7950) ;  /* 0xffffffcc00247947 */ /* 0x000fea000383ffff */
.L_x_7798:
[----:B----4-:R4:W0:Y:S02]  /*2f720*/  SYNCS.PHASECHK.TRANS64.TRYWAIT P0, [R4+URZ+0x2e880], R5 ;  /* 0x02e88005040075a7 */ /* 0x010824000800017f */
[----:B0-----:R-:W-:Y:S05]  /*2f730*/  @!P0 NANOSLEEP.SYNCS 0x989680 ;  /* 0x009896800000895d */ /* 0x001fea0003900000 */
[----:B------:R-:W0:Y:S02]  /*2f740*/  @!P0 SYNCS.PHASECHK.TRANS64 P0, [R4+URZ+0x2e880], R5 ;  /* 0x02e88005040085a7 */ /* 0x000e24000800007f */
[----:B0-----:R-:W-:Y:S05]  /*2f750*/  @!P0 BRA `(.L_x_7798) ;  /* 0xfffffffc00f08947 */ /* 0x001fea000383ffff */
[----:B------:R-:W-:Y:S05]  /*2f760*/  BRA `(.L_x_7799) ;  /* 0xffffffcc00207947 */ /* 0x000fea000383ffff */
.L_x_7951:
        /* <DEDUP_REMOVED lines=9> */
.L_x_12361:


//--------------------- .text._ZN7cutlass13device_kernelIN5flash11enable_sm90INS1_16FlashAttnFwdSm90INS1_25CollectiveMainloopFwdSm90ILi2EN4cute5tupleIJNS5_1CILi1EEES8_S8_EEENS6_IJNS7_ILi192EEENS7_ILi128EEENS7_ILi96EEEEEELi96ENS_12float_e4m3_tEfNS_4arch4Sm90ELb0ELb0ELb1ELb0ELb0ELb0ELb0ELb1ELb1ELb0ELb0ELb0EEENS1_21CollectiveEpilogueFwdINS6_IJSA_SC_SB_EEES9_NS_10bfloat16_tESG_Li384ELb0ELb0ELb0ELb1EEENS1_29StaticPersistentTileSchedulerILb0EEEEEEEEEvNT_6ParamsE --------------------------
	.section	.text._ZN7cutlass13device_kernelIN5flash11enable_sm90INS1_16FlashAttnFwdSm90INS1_25CollectiveMainloopFwdSm90ILi2EN4cute5tupleIJNS5_1CILi1EEES8_S8_EEENS6_IJNS7_ILi192EEENS7_ILi128EEENS7_ILi96EEEEEELi96ENS_12float_e4m3_tEfNS_4arch4Sm90ELb0ELb0ELb1ELb0ELb0ELb0ELb0ELb1ELb1ELb0ELb0ELb0EEENS1_21CollectiveEpilogueFwdINS6_IJSA_SC_SB_EEES9_NS_10bfloat16_tESG_Li384ELb0ELb0ELb0ELb1EEENS1_29StaticPersistentTileSchedulerILb0EEEEEEEEEvNT_6ParamsE,"ax",@progbits
	.align	128
.text._ZN7cutlass13device_kernelIN5flash11enable_sm90INS1_16FlashAttnFwdSm90INS1_25CollectiveMainloopFwdSm90ILi2EN4cute5tupleIJNS5_1CILi1EEES8_S8_EEENS6_IJNS7_ILi192EEENS7_ILi128EEENS7_ILi96EEEEEELi96ENS_12float_e4m3_tEfNS_4arch4Sm90ELb0ELb0ELb1ELb0ELb0ELb0ELb0ELb1ELb1ELb0ELb0ELb0EEENS1_21CollectiveEpilogueFwdINS6_IJSA_SC_SB_EEES9_NS_10bfloat16_tESG_Li384ELb0ELb0ELb0ELb1EEENS1_29StaticPersistentTileSchedulerILb0EEEEEEEEEvNT_6ParamsE:
        .type           _ZN7cutlass13device_kernelIN5flash11enable_sm90INS1_16FlashAttnFwdSm90INS1_25CollectiveMainloopFwdSm90ILi2EN4cute5tupleIJNS5_1CILi1EEES8_S8_EEENS6_IJNS7_ILi192EEENS7_ILi128EEENS7_ILi96EEEEEELi96ENS_12float_e4m3_tEfNS_4arch4Sm90ELb0ELb0ELb1ELb0ELb0ELb0ELb0ELb1ELb1ELb0ELb0ELb0EEENS1_21CollectiveEpilogueFwdINS6_IJSA_SC_SB_EEES9_NS_10bfloat16_tESG_Li384ELb0ELb0ELb0ELb1EEENS1_29StaticPersistentTileSchedulerILb0EEEEEEEEEvNT_6ParamsE,@function
        .size           _ZN7cutlass13device_kernelIN5flash11enable_sm90INS1_16FlashAttnFwdSm90INS1_25CollectiveMainloopFwdSm90ILi2EN4cute5tupleIJNS5_1CILi1EEES8_S8_EEENS6_IJNS7_ILi192EEENS7_ILi128EEENS7_ILi96EEEEEELi96ENS_12float_e4m3_tEfNS_4arch4Sm90ELb0ELb0ELb1ELb0ELb0ELb0ELb0ELb1ELb1ELb0ELb0ELb0EEENS1_21CollectiveEpilogueFwdINS6_IJSA_SC_SB_EEES9_NS_10bfloat16_tESG_Li384ELb0ELb0ELb0ELb1EEENS1_29StaticPersistentTileSchedulerILb0EEEEEEEEEvNT_6ParamsE,(.L_x_12362 - _ZN7cutlass13device_kernelIN5flash11enable_sm90INS1_16FlashAttnFwdSm90INS1_25CollectiveMainloopFwdSm90ILi2EN4cute5tupleIJNS5_1CILi1EEES8_S8_EEENS6_IJNS7_ILi192EEENS7_ILi128EEENS7_ILi96EEEEEELi96ENS_12float_e4m3_tEfNS_4arch4Sm90ELb0ELb0ELb1ELb0ELb0ELb0ELb0ELb1ELb1ELb0ELb0ELb0EEENS1_21CollectiveEpilogueFwdINS6_IJSA_SC_SB_EEES9_NS_10bfloat16_tESG_Li384ELb0ELb0ELb0ELb1EEENS1_29StaticPersistentTileSchedulerILb0EEEEEEEEEvNT_6ParamsE)
        .other          _ZN7cutlass13device_kernelIN5flash11enable_sm90INS1_16FlashAttnFwdSm90INS1_25CollectiveMainloopFwdSm90ILi2EN4cute5tupleIJNS5_1CILi1EEES8_S8_EEENS6_IJNS7_ILi192EEENS7_ILi128EEENS7_ILi96EEEEEELi96ENS_12float_e4m3_tEfNS_4arch4Sm90ELb0ELb0ELb1ELb0ELb0ELb0ELb0ELb1ELb1ELb0ELb0ELb0EEENS1_21CollectiveEpilogueFwdINS6_IJSA_SC_SB_EEES9_NS_10bfloat16_tESG_Li384ELb0ELb0ELb0ELb1EEENS1_29StaticPersistentTileSchedulerILb0EEEEEEEEEvNT_6ParamsE,@"STO_CUDA_ENTRY STV_DEFAULT"
_ZN7cutlass13device_kernelIN5flash11enable_sm90INS1_16FlashAttnFwdSm90INS1_25CollectiveMainloopFwdSm90ILi2EN4cute5tupleIJNS5_1CILi1EEES8_S8_EEENS6_IJNS7_ILi192EEENS7_ILi128EEENS7_ILi96EEEEEELi96ENS_12float_e4m3_tEfNS_4arch4Sm90ELb0ELb0ELb1ELb0ELb0ELb0ELb0ELb1ELb1ELb0ELb0ELb0EEENS1_21CollectiveEpilogueFwdINS6_IJSA_SC_SB_EEES9_NS_10bfloat16_tESG_Li384ELb0ELb0ELb0ELb1EEENS1_29StaticPersistentTileSchedulerILb0EEEEEEEEEvNT_6ParamsE:
[----:B------:R-:W1:Y:S01]  /*0000*/  LDC R1, c[0x0][0x28] ;  /* 0x00000a00ff017b82 */ /* 0x000e620000000800 */
[----:B------:R-:W2:Y:S01]  /*0010*/  S2R R2, SR_TID.X ;  /* 0x0000000000027919 */ /* 0x000ea20000002100 */
[----:B------:R-:W-:Y:S01]  /*0020*/  ELECT P0, URZ, PT ;  /* 0x00000000003f782f */ /* 0x000fe20003800000 */
[----:B------:R-:W-:Y:S01]  /*0030*/  BSSY B0, `(.L_x_7952) ;  /* 0x0000014000007945 */ /* 0x000fe20003800000 */
[----:B--2---:R-:W-:-:S05]  /*0040*/  SHF.R.U32.HI R0, RZ, 0x5, R2 ;  /* 0x00000005ff007819 */ /* 0x004fca0000011602 */
[----:B------:R-:W2:Y:S02]  /*0050*/  SHFL.IDX PT, R3, R0, RZ, 0x1f ;  /* 0x00001fff00037589 */ /* 0x000ea400000e0000 */
[----:B--2---:R-:W-:Y:S02]  /*0060*/  ISETP.EQ.AND P0, PT, R3, RZ, P0 ;  /* 0x000000ff0300720c */ /* 0x004fe40000702270 */
[----:B------:R-:W-:-:S11]  /*0070*/  SHF.R.U32.HI R3, RZ, 0x7, R2 ;  /* 0x00000007ff037819 */ /* 0x000fd60000011602 */
[----:B-1----:R-:W-:Y:S05]  /*0080*/  @!P0 BRA `(.L_x_7953) ;  /* 0x0000000000388947 */ /* 0x002fea0003800000 */
        /* <DEDUP_REMOVED lines=14> */
.L_x_7953:
[----:B------:R-:W-:Y:S05]  /*0170*/  BSYNC B0 ;  /* 0x0000000000007941 */ /* 0x000fea0003800000 */
.L_x_7952:
        /* <DEDUP_REMOVED lines=37> */
.L_x_7954:
        /* <DEDUP_REMOVED lines=22> */
.L_x_7955:
        /* <DEDUP_REMOVED lines=18> */
.L_x_7956:
        /* <DEDUP_REMOVED lines=22> */
.L_x_7957:
        /* <DEDUP_REMOVED lines=22> */
.L_x_7958:
[----:B------:R-:W-:Y:S01]  /*0910*/  PLOP3.LUT P0, PT, PT, PT, UP0, 0x80, 0x0 ;  /* 0x000000000000781c */ /* 0x000fe20003f0f008 */
[----:B------:R-:W-:Y:S01]  /*0920*/  UMOV UR46, 0x1 ;  /* 0x00000001002e7882 */ /* 0x000fe20000000000 */
[----:B------:R-:W-:Y:S01]  /*0930*/  NOP ;  /* 0x0000000000007918 */ /* 0x000fe20000000000 */
[----:B------:R-:W-:Y:S01]  /*0940*/  USEL UR46, UR46, 0x2, !UP0 ;  /* 0x000000022e2e7887 */ /* 0x000fe2000c000000 */
[----:B------:R-:W-:Y:S01]  /*0950*/  LOP3.LUT R23, R2, 0x7f, RZ, 0xc0, !PT ;  /* 0x0000007f02177812 */ /* 0x000fe200078ec0ff */
[----:B------:R-:W-:Y:S01]  /*0960*/  ULDC.64 UR50, c[0x0][0x208] ;  /* 0x0000820000327ab9 */ /* 0x000fe20000000a00 */
[----:B-123--:R-:W-:Y:S07]  /*0970*/  BAR.SYNC.DEFER_BLOCKING 0x0 ;  /* 0x0000000000007b1d */ /* 0x00efee0000010000 */
[----:B------:R-:W-:Y:S05]  /*0980*/  @!P0 BRA `(.L_x_7959) ;  /* 0x0000006c00888947 */ /* 0x000fea0003800000 */
.L_x_7960:
[----:B------:R-:W-:-:S08]  /*0990*/  NOP ;  /* 0x0000000000007918 */ /* 0x000fd00000000000 */
[----:B------:R-:W1:Y:S02]  /*09a0*/  USETMAXREG.TRY_ALLOC.CTAPOOL UP0, 0xa0 ;  /* 0x000000a0000079c8 */ /* 0x000e640008000600 */
[----:B-1----:R-:W-:-:S13]  /*09b0*/  PLOP3.LUT P0, PT, PT, PT, UP0, 0x80, 0x0 ;  /* 0x000000000000781c */ /* 0x002fda0003f0f008 */
[----:B------:R-:W-:Y:S05]  /*09c0*/  @!P0 BRA `(.L_x_7960) ;  /* 0xfffffffc00f08947 */ /* 0x000fea000383ffff */
[----:B------:R-:W1:Y:S08]  /*09d0*/  S2UR UR39, SR_CTAID.X ;  /* 0x00000000002779c3 */ /* 0x000e700000002500 */
[----:B------:R-:W-:Y:S08]  /*09e0*/  BAR.ARV 0x8, 0x1a0 ;  /* 0x0206800000007b1d */ /* 0x000ff00000002000 */
[----:B------:R-:W1:Y:S02]  /*09f0*/  LDC R0, c[0x0][0xda4] ;  /* 0x00036900ff007b82 */ /* 0x000e640000000800 */
[----:B-1----:R-:W-:-:S13]  /*0a00*/  ISETP.LE.AND P0, PT, R0, UR39, PT ;  /* 0x0000002700007c0c */ /* 0x002fda000bf03270 */
        /* <DEDUP_REMOVED lines=20> */
[----:B------:R-:W-:Y:S01]  /*0b50*/  SHF.R.S32.HI R17, RZ, 0x5, R17 ;  /* 0x00000005ff117819 */ /* 0x000fe20000011411 */
[----:B------:R-:W-:Y:S01]  /*0b60*/  IMAD.IADD R0, R0, 0x1, -R3 ;  /* 0x0000000100007824 */ /* 0x000fe200078e0a03 */
[----:B------:R-:W-:Y:S01]  /*0b70*/  LEA.HI R5, R4, R19, RZ, 0x2 ;  /* 0x0000001304057211 */ /* 0x000fe200078f10ff */
[----:B-1----:R-:W-:Y:S01]  /*0b80*/  ULEA UR48, UR49, UR48, 0x18 ;  /* 0x0000003031307291 */ /* 0x002fe2000f8ec03f */
[----:B------:R-:W-:Y:S01]  /*0b90*/  LOP3.LUT R8, R8, 0x1ffffffe, RZ, 0xc0, !PT ;  /* 0x1ffffffe08087812 */ /* 0x000fe200078ec0ff */
[----:B------:R-:W-:Y:S01]  /*0ba0*/  IMAD R3, R17, 0x10, R0 ;  /* 0x0000001011037824 */ /* 0x000fe200078e0200 */
[----:B------:R-:W-:-:S02]  /*0bb0*/  SHF.R.S32.HI R6, RZ, 0x2, R5 ;  /* 0x00000002ff067819 */ /* 0x000fc40000011405 */
[----:B------:R-:W-:Y:S01]  /*0bc0*/  SHF.R.S32.HI R9, RZ, 0x1f, R5 ;  /* 0x0000001fff097819 */ /* 0x000fe20000011405 */
[----:B------:R-:W-:Y:S01]  /*0bd0*/  IMAD.IADD R8, R7, 0x1, -R8 ;  /* 0x0000000107087824 */ /* 0x000fe200078e0a08 */
[----:B------:R-:W-:Y:S01]  /*0be0*/  SHF.R.S32.HI R22, RZ, 0x7, R22 ;  /* 0x00000007ff167819 */ /* 0x000fe20000011416 */
[----:B------:R-:W-:Y:S01]  /*0bf0*/  UMOV UR4, UR48 ;  /* 0x0000003000047c82 */ /* 0x000fe20008000000 */
[----:B--2---:R-:W-:Y:S01]  /*0c00*/  UMOV UR5, UR6 ;  /* 0x0000000600057c82 */ /* 0x004fe20008000000 */
[----:B------:R-:W-:Y:S01]  /*0c10*/  LEA.HI R9, R9, R6, RZ, 0x3 ;  /* 0x0000000609097211 */ /* 0x000fe200078f18ff */
[----:B------:R-:W-:Y:S02]  /*0c20*/  IMAD R8, R3, 0x4, R8 ;  /* 0x0000000403087824 */ /* 0x000fe400078e0208 */
[----:B------:R-:W-:Y:S01]  /*0c30*/  IMAD.HI R0, R22, 0x55555556, RZ ;  /* 0x5555555616007827 */ /* 0x000fe200078e02ff */
[----:B------:R-:W-:-:S03]  /*0c40*/  LOP3.LUT R9, R9, 0xfffffff8, RZ, 0xc0, !PT ;  /* 0xfffffff809097812 */ /* 0x000fc600078ec0ff */
[----:B------:R-:W-:Y:S01]  /*0c50*/  IMAD.MOV.U32 R7, RZ, RZ, -0x2 ;  /* 0xfffffffeff077424 */ /* 0x000fe200078e00ff */
[----:B------:R-:W-:Y:S01]  /*0c60*/  LEA.HI R3, R0, R0, RZ, 0x1 ;  /* 0x0000000000037211 */ /* 0x000fe200078f08ff */
[----:B------:R-:W-:Y:S01]  /*0c70*/  IMAD.IADD R9, R6, 0x1, -R9 ;  /* 0x0000000106097824 */ /* 0x000fe200078e0a09 */
[----:B------:R-:W-:Y:S01]  /*0c80*/  LEA.HI R6, R4, R19, RZ, 0x5 ;  /* 0x0000001304067211 */ /* 0x000fe200078f28ff */
[----:B------:R-:W-:Y:S01]  /*0c90*/  IMAD.U32 R152, RZ, RZ, UR4 ;  /* 0x00000004ff987e24 */ /* 0x000fe2000f8e00ff */
[----:B------:R-:W-:Y:S01]  /*0ca0*/  LOP3.LUT R4, R5, 0x7ffffffc, RZ, 0xc0, !PT ;  /* 0x7ffffffc05047812 */ /* 0x000fe200078ec0ff */
[----:B------:R-:W-:Y:S01]  /*0cb0*/  IMAD.U32 R153, RZ, RZ, UR5 ;  /* 0x00000005ff997e24 */ /* 0x000fe2000f8e00ff */
[----:B------:R-:W-:Y:S01]  /*0cc0*/  SHF.R.S32.HI R6, RZ, 0x5, R6 ;  /* 0x00000005ff067819 */ /* 0x000fe20000011406 */
[----:B------:R-:W-:Y:S02]  /*0cd0*/  IMAD.SHL.U32 R5, R8, 0x8, RZ ;  /* 0x0000000808057824 */ /* 0x000fe400078e00ff */
[----:B------:R-:W-:-:S02]  /*0ce0*/  IMAD.IADD R4, R19, 0x1, -R4 ;  /* 0x0000000113047824 */ /* 0x000fc400078e0a04 */
[----:B------:R-:W-:Y:S02]  /*0cf0*/  IMAD R3, R3, -0x3, R22 ;  /* 0xfffffffd03037824 */ /* 0x000fe400078e0216 */
[----:B------:R-:W-:Y:S02]  /*0d00*/  IMAD R6, R6, 0x10, R9 ;  /* 0x0000001006067824 */ /* 0x000fe400078e0209 */
[----:B------:R-:W-:Y:S02]  /*0d10*/  IMAD R18, R4, R7, 0x80 ;  /* 0x0000008004127424 */ /* 0x000fe400078e0207 */
[----:B------:R-:W-:-:S04]  /*0d20*/  IMAD.WIDE R152, R5, 0x2, R152 ;  /* 0x0000000205987825 */ /* 0x000fc800078e0298 */
[----:B------:R-:W-:-:S07]  /*0d30*/  IMAD R16, R3, 0x40, R6 ;  /* 0x0000004003107824 */ /* 0x000fce00078e0206 */
.L_x_7985:
[----:B------:R-:W1:Y:S01]  /*0d40*/  SHFL.IDX PT, R0, R22, RZ, 0x1f ;  /* 0x00001fff16007589 */ /* 0x000e6200000e0000 */
[----:B------:R-:W-:Y:S01]  /*0d50*/  ULDC.64 UR4, c[0x0][0x3f8] ;  /* 0x0000fe0000047ab9 */ /* 0x000fe20000000a00 */
[----:B------:R-:W-:Y:S01]  /*0d60*/  ULDC UR43, c[0x0][0xdb4] ;  /* 0x00036d00002b7ab9 */ /* 0x000fe20000000800 */
[----:B------:R-:W-:Y:S02]  /*0d70*/  UISETP.NE.U32.AND UP0, UPT, UR4, URZ, UPT ;  /* 0x0000003f0400728c */ /* 0x000fe4000bf05070 */
[----:B------:R-:W-:Y:S01]  /*0d80*/  UISETP.NE.AND UP2, UPT, UR43, 0x1, UPT ;  /* 0x000000012b00788c */ /* 0x000fe2000bf45270 */
[----:B------:R-:W-:Y:S01]  /*0d90*/  ULDC UR4, c[0x0][0xda8] ;  /* 0x00036a0000047ab9 */ /* 0x000fe20000000800 */
[----:B------:R-:W-:Y:S02]  /*0da0*/  UISETP.NE.AND.EX UP0, UPT, UR5, URZ, UPT, UP0 ;  /* 0x0000003f0500728c */ /* 0x000fe4000bf05300 */
[----:B------:R-:W-:Y:S01]  /*0db0*/  UISETP.NE.AND UP1, UPT, UR4, 0x1, UPT ;  /* 0x000000010400788c */ /* 0x000fe2000bf25270 */
[----:B------:R-:W-:-:S02]  /*0dc0*/  UMOV UR41, UR39 ;  /* 0x0000002700297c82 */ /* 0x000fc40008000000 */
[----:B------:R-:W-:Y:S01]  /*0dd0*/  ULDC UR4, c[0x0][0x428] ;  /* 0x00010a0000047ab9 */ /* 0x000fe20000000800 */
[----:B------:R-:W-:Y:S01]  /*0de0*/  ULDC UR45, c[0x0][0x404] ;  /* 0x00010100002d7ab9 */ /* 0x000fe20000000800 */
[----:B------:R-:W-:Y:S02]  /*0df0*/  UISETP.NE.AND UP3, UPT, UR4, 0x1, UPT ;  /* 0x000000010400788c */ /* 0x000fe4000bf65270 */
[----:B------:R-:W-:Y:S01]  /*0e00*/  UIADD3 UR9, UR48, 0xf000, URZ ;  /* 0x0000f00030097890 */ /* 0x000fe2000fffe03f */
[----:B------:R-:W-:Y:S01]  /*0e10*/  @UP2 ULDC.64 UR10, c[0x0][0xdb8] ;  /* 0x00036e00000a2ab9 */ /* 0x000fe20000000a00 */
[----:B------:R-:W-:Y:S02]  /*0e20*/  USEL UR45, UR45, 0x1, UP0 ;  /* 0x000000012d2d7887 */ /* 0x000fe40008000000 */
[----:B------:R-:W-:Y:S01]  /*0e30*/  @UP1 ULDC UR4, c[0x0][0xdac] ;  /* 0x00036b0000041ab9 */ /* 0x000fe20000000800 */
[----:B------:R-:W-:Y:S01]  /*0e40*/  @UP1 ULDC UR14, c[0x0][0xdb0] ;  /* 0x00036c00000e1ab9 */ /* 0x000fe20000000800 */
[----:B-1----:R-:W-:Y:S01]  /*0e50*/  R2UR UR8, R0 ;  /* 0x00000000000872ca */ /* 0x002fe200000e0000 */
[----:B------:R-:W-:Y:S01]  /*0e60*/  UIMAD.WIDE.U32 UR4, UR39, UR4, URZ ;  /* 0x00000004270472a5 */ /* 0x000fe2000f8e003f */
[----:B------:R-:W-:Y:S01]  /*0e70*/  ULDC UR12, c[0x0][0x2e0] ;  /* 0x0000b800000c7ab9 */ /* 0x000fe20000000800 */
[----:B------:R-:W-:-:S02]  /*0e80*/  ULOP3.LUT UP4, URZ, UR9, 0x3ff, URZ, 0xc0, !UPT ;  /* 0x000003ff093f7892 */ /* 0x000fc4000f88c03f */
[----:B------:R-:W-:Y:S02]  /*0e90*/  @UP1 USHF.R.U32.HI UR41, URZ, UR14, UR5 ;  /* 0x0000000e3f291299 */ /* 0x000fe40008011605 */
[----:B------:R-:W-:Y:S02]  /*0ea0*/  UIMAD UR45, UR45, UR12, URZ ;  /* 0x0000000c2d2d72a4 */ /* 0x000fe4000f8e023f */
[----:B------:R-:W-:Y:S01]  /*0eb0*/  UIMAD.WIDE.U32 UR4, UR41, UR10, URZ ;  /* 0x0000000a290472a5 */ /* 0x000fe2000f8e003f */
[----:B------:R-:W-:Y:S01]  /*0ec0*/  PLOP3.LUT P0, PT, PT, PT, UP4, 0x80, 0x0 ;  /* 0x000000000000781c */ /* 0x000fe20003f0f048 */
[----:B------:R-:W-:Y:S02]  /*0ed0*/  UIADD3 UR4, UR45, 0x7f, URZ ;  /* 0x0000007f2d047890 */ /* 0x000fe4000fffe03f */
[----:B------:R-:W-:Y:S01]  /*0ee0*/  UIMAD.WIDE UR6, UR8, 0x55555556, URZ ;  /* 0x55555556080678a5 */ /* 0x000fe2000f8e023f */
[----:B------:R-:W-:Y:S01]  /*0ef0*/  UMOV UR44, UR41 ;  /* 0x00000029002c7c82 */ /* 0x000fe20008000000 */
[----:B------:R-:W-:-:S02]  /*0f00*/  @UP2 USHF.R.U32.HI UR44, URZ, UR11, UR5 ;  /* 0x0000000b3f2c2299 */ /* 0x000fc40008011605 */
[----:B------:R-:W-:Y:S02]  /*0f10*/  ULEA.HI UR7, UR7, UR7, URZ, 0x1 ;  /* 0x0000000707077291 */ /* 0x000fe4000f8f083f */
[----:B------:R-:W-:Y:S02]  /*0f20*/  UIADD3 UR6, -UR44, URZ, URZ ;  /* 0x0000003f2c067290 */ /* 0x000fe4000fffe13f */
[----:B------:R-:W-:Y:S02]  /*0f30*/  UIMAD UR7, UR7, -0x3, UR8 ;  /* 0xfffffffd070778a4 */ /* 0x000fe4000f8e0208 */
        /* <DEDUP_REMOVED lines=9> */
[----:B------:R-:W-:Y:S02]  /*0fd0*/  USHF.R.S32.HI UR42, URZ, 0x7, UR42 ;  /* 0x000000073f2a7899 */ /* 0x000fe4000801142a */
[----:B------:R-:W-:Y:S02]  /*0fe0*/  ULOP3.LUT UR54, UR7, 0x3fff, URZ, 0xc0, !UPT ;  /* 0x00003fff07367892 */ /* 0x000fe4000f8ec03f */
        /* <DEDUP_REMOVED lines=18> */
.L_x_7961:
        /* <DEDUP_REMOVED lines=39> */
[----:B------:R-:W-:Y:S02]  /*1380*/  MOV R6, UR4 ;  /* 0x0000000400067c02 */ /* 0x000fe40008000f00 */
        /* <DEDUP_REMOVED lines=14> */
.L_x_8046:
[----:B------:R-:W-:Y:S05]  /*1470*/  @!P0 BRA `(.L_x_7963) ;  /* 0x0000000000048947 */ /* 0x000fea0003800000 */
[----:B------:R-:W-:Y:S01]  /*1480*/  BPT.TRAP 0x1 ;  /* 0x000000040000795c */ /* 0x000fe20000300000 */
.L_x_7963:
[----:B------:R-:W-:Y:S02]  /*1490*/  IMAD.U32 R4, RZ, RZ, UR36 ;  /* 0x00000024ff047e24 */ /* 0x000fe4000f8e00ff */
[----:B-1----:R-:W-:-:S03]  /*14a0*/  IMAD.U32 R3, RZ, RZ, UR37 ;  /* 0x00000025ff037e24 */ /* 0x002fc6000f8e00ff */
[----:B------:R-:W-:Y:S02]  /*14b0*/  LEA R4, R4, UR48, 0x3 ;  /* 0x0000003004047c11 */ /* 0x000fe4000f8e18ff */
[----:B------:R-:W-:-:S04]  /*14c0*/  SHF.L.U32 R3, R3, 0x1f, RZ ;  /* 0x0000001f03037819 */ /* 0x000fc800000006ff */
[----:B------:R1:W2:Y:S01]  /*14d0*/  SYNCS.PHASECHK.TRANS64.TRYWAIT P1, [R4+URZ+0x19c30], R3 ;  /* 0x019c3003040075a7 */ /* 0x0002a2000802017f */
[----:B------:R-:W-:Y:S05]  /*14e0*/  @!P0 BRA `(.L_x_7964) ;  /* 0x0000000000048947 */ /* 0x000fea0003800000 */
[----:B------:R-:W-:Y:S01]  /*14f0*/  BPT.TRAP 0x1 ;  /* 0x000000040000795c */ /* 0x000fe20000300000 */
.L_x_7964:
[----:B------:R-:W-:Y:S01]  /*1500*/  LOP3.LUT P2, RZ, R2, 0x7f, RZ, 0xc0, !PT ;  /* 0x0000007f02ff7812 */ /* 0x000fe2000784c0ff */
[----:B------:R-:W-:-:S03]  /*1510*/  IMAD.MOV.U32 R135, RZ, RZ, RZ ;  /* 0x000000ffff877224 */ /* 0x000fc600078e00ff */
[----:B------:R-:W-:Y:S01]  /*1520*/  P2R R5, PR, RZ, 0x4 ;  /* 0x00000004ff057803 */ /* 0x000fe20000000000 */
[----:B--2---:R-:W-:Y:S08]  /*1530*/  @P1 BRA `(.L_x_7965) ;  /* 0x0000000000081947 */ /* 0x004ff00003800000 */
[----:B------:R-:W2:Y:S02]  /*1540*/  SYNCS.PHASECHK.TRANS64.TRYWAIT P1, [R4+URZ+0x19c30], R3 ;  /* 0x019c3003040075a7 */ /* 0x000ea4000802017f */
[----:B--2---:R-:W-:Y:S05]  /*1550*/  @!P1 BRA `(.L_x_7966) ;  /* 0x0000009000149947 */ /* 0x004fea0003800000 */
.L_x_7965:
[----:B------:R-:W-:Y:S05]  /*1560*/  WARPSYNC.ALL ;  /* 0x0000000000007948 */ /* 0x000fea0003800000 */
[----:B------:R-:W-:Y:S01]  /*1570*/  UIADD3 UR4, UR48, 0x13800, URZ ;  /* 0x0001380030047890 */ /* 0x000fe2000fffe03f */
[----:B------:R-:W-:Y:S01]  /*1580*/  WARPGROUP.ARRIVE ;  /* 0x00000000000079c5 */ /* 0x000fe20000000000 */
[----:B------:R-:W-:Y:S01]  /*1590*/  ULOP3.LUT UR12, UR54, 0x10000, URZ, 0xfc, !UPT ;  /* 0x00010000360c7892 */ /* 0x000fe2000f8efc3f */
        /* <DEDUP_REMOVED lines=13> */
[----:B------:R-:W-:Y:S01]  /*1670*/  UIMAD UR14, UR36, 0x300, UR16 ;  /* 0x00000300240e78a4 */ /* 0x000fe2000f8e0210 */
        /* <DEDUP_REMOVED lines=57> */
[C---:B------:R-:W-:Y:S01]  /*1a10*/  FMUL.FTZ R5, R0.reuse, R24 ;  /* 0x0000001800057220 */ /* 0x040fe20000410000 */
[C---:B------:R-:W-:Y:S01]  /*1a20*/  FMUL.FTZ R9, R0.reuse, R26 ;  /* 0x0000001a00097220 */ /* 0x040fe20000410000 */
[C---:B-12---:R-:W-:Y:S01]  /*1a30*/  FMUL.FTZ R3, R0.reuse, R27 ;  /* 0x0000001b00037220 */ /* 0x046fe20000410000 */
        /* <DEDUP_REMOVED lines=9> */
[----:B------:R-:W-:-:S02]  /*1ad0*/  VIADD R33, R18, UR45 ;  /* 0x0000002d12217c36 */ /* 0x000fc40008000000 */
[C---:B------:R-:W-:Y:S01]  /*1ae0*/  FMUL.FTZ R24, R0.reuse, R34 ;  /* 0x0000002200187220 */ /* 0x040fe20000410000 */
[----:B------:R-:W2:Y:S01]  /*1af0*/  MUFU.TANH R9, R9 ;  /* 0x0000000900097308 */ /* 0x000ea20000002400 */
[----:B------:R-:W-:Y:S02]  /*1b00*/  IMAD.U32 R28, RZ, RZ, UR42 ;  /* 0x0000002aff1c7e24 */ /* 0x000fe4000f8e00ff */
[C---:B------:R-:W-:Y:S01]  /*1b10*/  FMUL.FTZ R14, R0.reuse, R37 ;  /* 0x00000025000e7220 */ /* 0x040fe20000410000 */
[C---:B------:R-:W-:Y:S01]  /*1b20*/  FMUL.FTZ R21, R0.reuse, R41 ;  /* 0x0000002900157220 */ /* 0x040fe20000410000 */
[----:B------:R-:W-:Y:S01]  /*1b30*/  FMUL.FTZ R38, R0, R38 ;  /* 0x0000002600267220 */ /* 0x000fe20000410000 */
[----:B------:R-:W-:Y:S02]  /*1b40*/  IMAD R33, R28, -0x80, R33 ;  /* 0xffffff801c217824 */ /* 0x000fe400078e0221 */
[C---:B------:R-:W-:Y:S01]  /*1b50*/  FMUL.FTZ R8, R0.reuse, R29 ;  /* 0x0000001d00087220 */ /* 0x040fe20000410000 */
[C---:B------:R-:W-:Y:S01]  /*1b60*/  FMUL.FTZ R27, R0.reuse, R39 ;  /* 0x00000027001b7220 */ /* 0x040fe20000410000 */
[----:B------:R-:W3:Y:S01]  /*1b70*/  MUFU.TANH R3, R3 ;  /* 0x0000000300037308 */ /* 0x000ee20000002400 */
[C---:B------:R-:W-:Y:S01]  /*1b80*/  FMUL.FTZ R42, R0.reuse, R42 ;  /* 0x0000002a002a7220 */ /* 0x040fe20000410000 */
[C---:B------:R-:W-:Y:S01]  /*1b90*/  ISETP.GT.AND P4, PT, R33.reuse, RZ, PT ;  /* 0x000000ff2100720c */ /* 0x040fe20003f84270 */
[C---:B------:R-:W-:Y:S01]  /*1ba0*/  FMUL.FTZ R43, R0.reuse, R43 ;  /* 0x0000002b002b7220 */ /* 0x040fe20000410000 */
[----:B------:R-:W-:Y:S01]  /*1bb0*/  ISETP.GT.AND P5, PT, R33, 0x1, PT ;  /* 0x000000012100780c */ /* 0x000fe20003fa4270 */
[C---:B------:R-:W-:Y:S01]  /*1bc0*/  FMUL.FTZ R26, R0.reuse, R44 ;  /* 0x0000002c001a7220 */ /* 0x040fe20000410000 */
[----:B-1----:R-:W-:Y:S01]  /*1bd0*/  FSEL R5, R5, -INF , P4 ;  /* 0xff80000005057808 */ /* 0x002fe20002000000 */
[C---:B------:R-:W-:Y:S01]  /*1be0*/  FMUL.FTZ R25, R0.reuse, R45 ;  /* 0x0000002d00197220 */ /* 0x040fe20000410000 */
[----:B------:R-:W1:Y:S01]  /*1bf0*/  MUFU.TANH R6, R6 ;  /* 0x0000000600067308 */ /* 0x000e620000002400 */
[----:B--2---:R-:W-:Y:S01]  /*1c00*/  FSEL R28, R9, -INF , P4 ;  /* 0xff800000091c7808 */ /* 0x004fe20002000000 */
[C---:B------:R-:W-:Y:S01]  /*1c10*/  FMUL.FTZ R44, R0.reuse, R46 ;  /* 0x0000002e002c7220 */ /* 0x040fe20000410000 */
[C---:B------:R-:W-:Y:S01]  /*1c20*/  ISETP.GT.AND P4, PT, R33.reuse, 0x11, PT ;  /* 0x000000112100780c */ /* 0x040fe20003f84270 */
[C---:B------:R-:W-:Y:S01]  /*1c30*/  FMUL.FTZ R34, R0.reuse, R47 ;  /* 0x0000002f00227220 */ /* 0x040fe20000410000 */
[C---:B------:R-:W-:Y:S01]  /*1c40*/  ISETP.GT.AND P1, PT, R33.reuse, 0x8, PT ;  /* 0x000000082100780c */ /* 0x040fe20003f24270 */
[C---:B------:R-:W-:Y:S01]  /*1c50*/  FMUL.FTZ R23, R0.reuse, R40 ;  /* 0x0000002800177220 */ /* 0x040fe20000410000 */
[----:B------:R-:W-:Y:S01]  /*1c60*/  ISETP.GT.AND P3, PT, R33, 0x10, PT ;  /* 0x000000102100780c */ /* 0x000fe20003f64270 */
[----:B------:R-:W2:Y:S01]  /*1c70*/  MUFU.TANH R20, R20 ;  /* 0x0000001400147308 */ /* 0x000ea20000002400 */
[----:B---3--:R-:W-:Y:S01]  /*1c80*/  FSEL R3, R3, -INF , P5 ;  /* 0xff80000003037808 */ /* 0x008fe20002800000 */
[C---:B------:R-:W-:Y:S01]  /*1c90*/  FMUL.FTZ R47, R0.reuse, R50 ;  /* 0x00000032002f7220 */ /* 0x040fe20000410000 */
[C---:B------:R-:W-:Y:S01]  /*1ca0*/  ISETP.GT.AND P2, PT, R33.reuse, 0x9, PT ;  /* 0x000000092100780c */ /* 0x040fe20003f44270 */
[C---:B------:R-:W-:Y:S01]  /*1cb0*/  FMUL.FTZ R46, R0.reuse, R51 ;  /* 0x00000033002e7220 */ /* 0x040fe20000410000 */
[C---:B------:R-:W-:Y:S01]  /*1cc0*/  FMUL.FTZ R30, R0.reuse, R48 ;  /* 0x00000030001e7220 */ /* 0x040fe20000410000 */
[C---:B------:R-:W-:Y:S01]  /*1cd0*/  FMUL.FTZ R51, R0.reuse, R54 ;  /* 0x0000003600337220 */ /* 0x040fe20000410000 */
[----:B------:R-:W-:Y:S01]  /*1ce0*/  FMUL.FTZ R29, R0, R49 ;  /* 0x00000031001d7220 */ /* 0x000fe20000410000 */
[----:B------:R-:W3:Y:S01]  /*1cf0*/  MUFU.TANH R13, R13 ;  /* 0x0000000d000d7308 */ /* 0x000ee20000002400 */
[----:B-1----:R-:W-:Y:S01]  /*1d00*/  FSEL R6, R6, -INF , P5 ;  /* 0xff80000006067808 */ /* 0x002fe20002800000 */
[C---:B------:R-:W-:Y:S01]  /*1d10*/  FMUL.FTZ R49, R0.reuse, R55 ;  /* 0x0000003700317220 */ /* 0x040fe20000410000 */
[----:B------:R-:W-:Y:S01]  /*1d20*/  ISETP.GT.AND P5, PT, R33, 0x18, PT ;  /* 0x000000182100780c */ /* 0x000fe20003fa4270 */
[C---:B------:R-:W-:Y:S01]  /*1d30*/  FMUL.FTZ R35, R0.reuse, R53 ;  /* 0x0000003500237220 */ /* 0x040fe20000410000 */
[C---:B------:R-:W-:Y:S01]  /*1d40*/  FMUL.FTZ R58, R0.reuse, R58 ;  /* 0x0000003a003a7220 */ /* 0x040fe20000410000 */
[C---:B------:R-:W-:Y:S01]  /*1d50*/  FMUL.FTZ R53, R0.reuse, R59 ;  /* 0x0000003b00357220 */ /* 0x040fe20000410000 */
[----:B------:R-:W-:Y:S01]  /*1d60*/  FMUL.FTZ R39, R0, R52 ;  /* 0x0000003400277220 */ /* 0x000fe20000410000 */
[----:B------:R-:W1:Y:S01]  /*1d70*/  MUFU.TANH R11, R11 ;  /* 0x0000000b000b7308 */ /* 0x000e620000002400 */
[----:B--2---:R-:W-:Y:S01]  /*1d80*/  FSEL R37, R20, -INF , P4 ;  /* 0xff80000014257808 */ /* 0x004fe20002000000 */
[----:B------:R-:W-:Y:S01]  /*1d90*/  FMUL.FTZ R50, R0, R61 ;  /* 0x0000003d00327220 */ /* 0x000fe20000410000 */
[----:B------:R-:W-:Y:S01]  /*1da0*/  FMNMX.FTZ R20, R28, R3, !PT ;  /* 0x000000031c147209 */ /* 0x000fe20007810000 */
[C---:B------:R-:W-:Y:S01]  /*1db0*/  FMUL.FTZ R61, R0.reuse, R62 ;  /* 0x0000003e003d7220 */ /* 0x040fe20000410000 */
[C---:B------:R-:W-:Y:S01]  /*1dc0*/  FMUL.FTZ R59, R0.reuse, R63 ;  /* 0x0000003f003b7220 */ /* 0x040fe20000410000 */
[C---:B------:R-:W-:Y:S01]  /*1dd0*/  FMUL.FTZ R54, R0.reuse, R60 ;  /* 0x0000003c00367220 */ /* 0x040fe20000410000 */
[C---:B------:R-:W-:Y:S01]  /*1de0*/  FMUL.FTZ R48, R0.reuse, R56 ;  /* 0x0000003800307220 */ /* 0x040fe20000410000 */
[----:B------:R-:W2:Y:S01]  /*1df0*/  MUFU.TANH R15, R15 ;  /* 0x0000000f000f7308 */ /* 0x000ea20000002400 */
[----:B---3--:R-:W-:Y:S01]  /*1e00*/  FSEL R31, R13, -INF , P1 ;  /* 0xff8000000d1f7808 */ /* 0x008fe20000800000 */
[C---:B------:R-:W-:Y:S01]  /*1e10*/  FMUL.FTZ R60, R0.reuse, R64 ;  /* 0x00000040003c7220 */ /* 0x040fe20000410000 */
[C---:B------:R-:W-:Y:S01]  /*1e20*/  FMUL.FTZ R64, R0.reuse, R66 ;  /* 0x0000004200407220 */ /* 0x040fe20000410000 */
[C---:B------:R-:W-:Y:S01]  /*1e30*/  FMUL.FTZ R63, R0.reuse, R67 ;  /* 0x00000043003f7220 */ /* 0x040fe20000410000 */
[C---:B------:R-:W-:Y:S01]  /*1e40*/  FMUL.FTZ R70, R0.reuse, R70 ;  /* 0x0000004600467220 */ /* 0x040fe20000410000 */
[C---:B------:R-:W-:Y:S01]  /*1e50*/  FMUL.FTZ R71, R0.reuse, R71 ;  /* 0x0000004700477220 */ /* 0x040fe20000410000 */
[C---:B------:R-:W-:Y:S01]  /*1e60*/  FMUL.FTZ R56, R0.reuse, R65 ;  /* 0x0000004100387220 */ /* 0x040fe20000410000 */
[----:B------:R-:W3:Y:S01]  /*1e70*/  MUFU.TANH R12, R12 ;  /* 0x0000000c000c7308 */ /* 0x000ee20000002400 */
        /* <DEDUP_REMOVED lines=10> */
[----:B------:R-:W-:Y:S01]  /*1f20*/  FMNMX.FTZ R15, R31, R20, !PT ;  /* 0x000000141f0f7209 */ /* 0x000fe20007810000 */
[C---:B------:R-:W-:Y:S01]  /*1f30*/  FMUL.FTZ R73, R0.reuse, R73 ;  /* 0x0000004900497220 */ /* 0x040fe20000410000 */
[C---:B------:R-:W-:Y:S01]  /*1f40*/  FMUL.FTZ R83, R0.reuse, R83 ;  /* 0x0000005300537220 */ /* 0x040fe20000410000 */
[C---:B------:R-:W-:Y:S01]  /*1f50*/  FMUL.FTZ R76, R0.reuse, R76 ;  /* 0x0000004c004c7220 */ /* 0x040fe20000410000 */
[----:B------:R-:W-:Y:S01]  /*1f60*/  FMUL.FTZ R86, R0, R86 ;  /* 0x0000005600567220 */ /* 0x000fe20000410000 */
[----:B------:R-:W2:Y:S01]  /*1f70*/  MUFU.TANH R7, R7 ;  /* 0x0000000700077308 */ /* 0x000ea20000002400 */
[----:B---3--:R-:W-:Y:S01]  /*1f80*/  FSEL R32, R12, -INF , P2 ;  /* 0xff8000000c207808 */ /* 0x008fe20001000000 */
[C---:B------:R-:W-:Y:S01]  /*1f90*/  FMUL.FTZ R87, R0.reuse, R87 ;  /* 0x0000005700577220 */ /* 0x040fe20000410000 */
[C---:B------:R-:W-:Y:S01]  /*1fa0*/  FMUL.FTZ R77, R0.reuse, R77 ;  /* 0x0000004d004d7220 */ /* 0x040fe20000410000 */
[----:B------:R-:W-:Y:S01]  /*1fb0*/  FMUL.FTZ R80, R0, R80 ;  /* 0x0000005000507220 */ /* 0x000fe20000410000 */
[----:B------:R-:W-:Y:S01]  /*1fc0*/  FMNMX.FTZ R15, R32, R15, !PT ;  /* 0x0000000f200f7209 */ /* 0x000fe20007810000 */
[C---:B------:R-:W-:Y:S01]  /*1fd0*/  FMUL.FTZ R81, R0.reuse, R81 ;  /* 0x0000005100517220 */ /* 0x040fe20000410000 */
[----:B------:R-:W-:Y:S01]  /*1fe0*/  FMUL.FTZ R84, R0, R84 ;  /* 0x0000005400547220 */ /* 0x000fe20000410000 */
[----:B------:R-:W3:Y:S01]  /*1ff0*/  MUFU.TANH R14, R14 ;  /* 0x0000000e000e7308 */ /* 0x000ee20000002400 */
[----:B-1----:R-:W-:Y:S01]  /*2000*/  FSEL R36, R24, -INF , P3 ;  /* 0xff80000018247808 */ /* 0x002fe20001800000 */
[----:B------:R-:W-:Y:S01]  /*2010*/  FMUL.FTZ R85, R0, R85 ;  /* 0x0000005500557220 */ /* 0x000fe20000410000 */
[----:B------:R-:W-:-:S02]  /*2020*/  ISETP.GT.AND P3, PT, R33, 0x21, PT ;  /* 0x000000212100780c */ /* 0x000fc40003f64270 */
[----:B------:R-:W-:-:S03]  /*2030*/  FMNMX.FTZ R20, R36, R15, !PT ;  /* 0x0000000f24147209 */ /* 0x000fc60007810000 */
[----:B------:R-:W1:Y:S01]  /*2040*/  MUFU.TANH R21, R21 ;  /* 0x0000001500157308 */ /* 0x000e620000002400 */
[----:B--2---:R-:W-:Y:S02]  /*2050*/  FSEL R7, R7, -INF , P1 ;  /* 0xff80000007077808 */ /* 0x004fe40000800000 */
[----:B------:R-:W-:-:S05]  /*2060*/  ISETP.GT.AND P1, PT, R33, 0x19, PT ;  /* 0x000000192100780c */ /* 0x000fca0003f24270 */
[----:B------:R-:W2:Y:S01]  /*2070*/  MUFU.TANH R38, R38 ;  /* 0x0000002600267308 */ /* 0x000ea20000002400 */
[----:B---3--:R-:W-:-:S07]  /*2080*/  FSEL R12, R14, -INF , P1 ;  /* 0xff8000000e0c7808 */ /* 0x008fce0000800000 */
[----:B------:R-:W3:Y:S01]  /*2090*/  MUFU.TANH R8, R8 ;  /* 0x0000000800087308 */ /* 0x000ee20000002400 */
[----:B-1----:R-:W-:Y:S02]  /*20a0*/  FSEL R14, R21, -INF , P3 ;  /* 0xff800000150e7808 */ /* 0x002fe40001800000 */
[----:B------:R-:W-:-:S05]  /*20b0*/  FMNMX.FTZ R21, R37, R20, !PT ;  /* 0x0000001425157209 */ /* 0x000fca0007810000 */
[----:B------:R-:W1:Y:S01]  /*20c0*/  MUFU.TANH R27, R27 ;  /* 0x0000001b001b7308 */ /* 0x000e620000002400 */
[----:B--2---:R-:W-:Y:S02]  /*20d0*/  FSEL R38, R38, -INF , P5 ;  /* 0xff80000026267808 */ /* 0x004fe40002800000 */
[----:B------:R-:W-:Y:S02]  /*20e0*/  ISETP.GT.AND P5, PT, R33, 0x29, PT ;  /* 0x000000292100780c */ /* 0x000fe40003fa4270 */
[----:B------:R-:W-:-:S03]  /*20f0*/  FMNMX.FTZ R21, R38, R21, !PT ;  /* 0x0000001526157209 */ /* 0x000fc60007810000 */
[----:B------:R2:W4:Y:S01]  /*2100*/  MUFU.TANH R41, R42 ;  /* 0x0000002a00297308 */ /* 0x0005220000002400 */
[----:B---3--:R-:W-:Y:S02]  /*2110*/  FSEL R8, R8, -INF , P2 ;  /* 0xff80000008087808 */ /* 0x008fe40001000000 */
[----:B------:R-:W-:-:S05]  /*2120*/  ISETP.GT.AND P2, PT, R33, 0x20, PT ;  /* 0x000000202100780c */ /* 0x000fca0003f44270 */
[----:B------:R-:W3:Y:S01]  /*2130*/  MUFU.TANH R10, R10 ;  /* 0x0000000a000a7308 */ /* 0x000ee20000002400 */
[----:B-1----:R-:W-:Y:S01]  /*2140*/  FSEL R40, R27, -INF , P1 ;  /* 0xff8000001b287808 */ /* 0x002fe20000800000 */
[C---:B--2---:R-:W-:Y:S01]  /*2150*/  FMUL.FTZ R42, R0.reuse, R57 ;  /* 0x00000039002a7220 */ /* 0x044fe20000410000 */
[----:B------:R-:W-:Y:S01]  /*2160*/  ISETP.GT.AND P1, PT, R33, 0x30, PT ;  /* 0x000000302100780c */ /* 0x000fe20003f24270 */
[----:B------:R-:W-:Y:S01]  /*2170*/  FMUL.FTZ R57, R0, R68 ;  /* 0x0000004400397220 */ /* 0x000fe20000410000 */
[----:B------:R-:W-:-:S03]  /*2180*/  FMNMX.FTZ R24, R40, R21, !PT ;  /* 0x0000001528187209 */ /* 0x000fc60007810000 */
[----:B------:R-:W1:Y:S01]  /*2190*/  MUFU.TANH R43, R43 ;  /* 0x0000002b002b7308 */ /* 0x000e620000002400 */
[----:B----4-:R-:W-:-:S04]  /*21a0*/  FSEL R41, R41, -INF , P2 ;  /* 0xff80000029297808 */ /* 0x010fc80001000000 */
[----:B------:R-:W-:-:S03]  /*21b0*/  FMNMX.FTZ R24, R41, R24, !PT ;  /* 0x0000001829187209 */ /* 0x000fc60007810000 */
[----:B------:R-:W2:Y:S01]  /*21c0*/  MUFU.TANH R25, R25 ;  /* 0x0000001900197308 */ /* 0x000ea20000002400 */
[----:B---3--:R-:W-:Y:S02]  /*21d0*/  FSEL R10, R10, -INF , P4 ;  /* 0xff8000000a0a7808 */ /* 0x008fe40002000000 */
[----:B------:R-:W-:-:S05]  /*21e0*/  ISETP.GT.AND P4, PT, R33, 0x28, PT ;  /* 0x000000282100780c */ /* 0x000fca0003f84270 */
[----:B------:R-:W3:Y:S01]  /*21f0*/  MUFU.TANH R44, R44 ;  /* 0x0000002c002c7308 */ /* 0x000ee20000002400 */
[----:B-1----:R-:W-:Y:S02]  /*2200*/  FSEL R43, R43, -INF , P3 ;  /* 0xff8000002b2b7808 */ /* 0x002fe40001800000 */
[----:B------:R-:W-:-:S05]  /*2210*/  ISETP.GT.AND P3, PT, R33, 0x38, PT ;  /* 0x000000382100780c */ /* 0x000fca0003f64270 */
[----:B------:R-:W1:Y:S01]  /*2220*/  MUFU.TANH R26, R26 ;  /* 0x0000001a001a7308 */ /* 0x000e620000002400 */
[----:B--2---:R-:W-:Y:S02]  /*2230*/  FSEL R20, R25, -INF , P5 ;  /* 0xff80000019147808 */ /* 0x004fe40002800000 */
[----:B------:R-:W-:-:S05]  /*2240*/  FMNMX.FTZ R25, R43, R24, !PT ;  /* 0x000000182b197209 */ /* 0x000fca0007810000 */
[----:B------:R-:W2:Y:S01]  /*2250*/  MUFU.TANH R34, R34 ;  /* 0x0000002200227308 */ /* 0x000ea20000002400 */
[----:B---3--:R-:W-:-:S07]  /*2260*/  FSEL R44, R44, -INF , P4 ;  /* 0xff8000002c2c7808 */ /* 0x008fce0002000000 */
[----:B------:R-:W3:Y:S01]  /*2270*/  MUFU.TANH R23, R23 ;  /* 0x0000001700177308 */ /* 0x000ee20000002400 */
[----:B-1----:R-:W-:Y:S02]  /*2280*/  FSEL R15, R26, -INF , P4 ;  /* 0xff8000001a0f7808 */ /* 0x002fe40002000000 */
[----:B------:R-:W-:Y:S02]  /*2290*/  FMNMX.FTZ R26, R44, R25, !PT ;  /* 0x000000192c1a7209 */ /* 0x000fe40007810000 */
[----:B------:R-:W-:-:S03]  /*22a0*/  ISETP.GT.AND P4, PT, R33, 0x39, PT ;  /* 0x000000392100780c */ /* 0x000fc60003f84270 */
[----:B------:R-:W1:Y:S01]  /*22b0*/  MUFU.TANH R47, R47 ;  /* 0x0000002f002f7308 */ /* 0x000e620000002400 */
[----:B--2---:R-:W-:Y:S02]  /*22c0*/  FSEL R45, R34, -INF , P5 ;  /* 0xff800000222d7808 */ /* 0x004fe40002800000 */
[----:B------:R-:W-:Y:S02]  /*22d0*/  ISETP.GT.AND P5, PT, R33, 0x40, PT ;  /* 0x000000402100780c */ /* 0x000fe40003fa4270 */
        /* <DEDUP_REMOVED lines=8> */
[----:B--2---:R-:W-:-:S07]  /*2360*/  FSEL R52, R46, -INF , P2 ;  /* 0xff8000002e347808 */ /* 0x004fce0001000000 */
[----:B------:R-:W2:Y:S01]  /*2370*/  MUFU.TANH R29, R29 ;  /* 0x0000001d001d7308 */ /* 0x000ea20000002400 */
[----:B---3--:R-:W-:Y:S02]  /*2380*/  FSEL R21, R30, -INF , P1 ;  /* 0xff8000001e157808 */ /* 0x008fe40000800000 */
[----:B------:R-:W-:Y:S02]  /*2390*/  FMNMX.FTZ R30, R52, R27, !PT ;  /* 0x0000001b341e7209 */ /* 0x000fe40007810000 */
[----:B------:R-:W-:-:S03]  /*23a0*/  ISETP.GT.AND P1, PT, R33, 0x41, PT ;  /* 0x000000412100780c */ /* 0x000fc60003f24270 */
[----:B------:R-:W3:Y:S01]  /*23b0*/  MUFU.TANH R49, R49 ;  /* 0x0000003100317308 */ /* 0x000ee20000002400 */
[----:B-1----:R-:W-:-:S07]  /*23c0*/  FSEL R51, R51, -INF , P3 ;  /* 0xff80000033337808 */ /* 0x002fce0001800000 */
[----:B------:R-:W1:Y:S01]  /*23d0*/  MUFU.TANH R35, R35 ;  /* 0x0000002300237308 */ /* 0x000e620000002400 */
[----:B--2---:R-:W-:Y:S02]  /*23e0*/  FSEL R23, R29, -INF , P2 ;  /* 0xff8000001d177808 */ /* 0x004fe40001000000 */
[----:B------:R-:W-:Y:S02]  /*23f0*/  FMNMX.FTZ R29, R51, R30, !PT ;  /* 0x0000001e331d7209 */ /* 0x000fe40007810000 */
[----:B------:R-:W-:-:S03]  /*2400*/  ISETP.GT.AND P2, PT, R33, 0x48, PT ;  /* 0x000000482100780c */ /* 0x000fc60003f44270 */
[----:B------:R-:W2:Y:S01]  /*2410*/  MUFU.TANH R58, R58 ;  /* 0x0000003a003a7308 */ /* 0x000ea20000002400 */
[----:B---3--:R-:W-:-:S07]  /*2420*/  FSEL R62, R49, -INF , P4 ;  /* 0xff800000313e7808 */ /* 0x008fce0002000000 */
[----:B------:R-:W3:Y:S01]  /*2430*/  MUFU.TANH R53, R53 ;  /* 0x0000003500357308 */ /* 0x000ee20000002400 */
[----:B-1----:R-:W-:Y:S02]  /*2440*/  FSEL R25, R35, -INF , P4 ;  /* 0xff80000023197808 */ /* 0x002fe40002000000 */
[----:B------:R-:W-:Y:S02]  /*2450*/  FMNMX.FTZ R35, R62, R29, !PT ;  /* 0x0000001d3e237209 */ /* 0x000fe40007810000 */
[----:B------:R-:W-:-:S03]  /*2460*/  ISETP.GT.AND P4, PT, R33, 0x50, PT ;  /* 0x000000502100780c */ /* 0x000fc60003f84270 */
[----:B------:R-:W1:Y:S01]  /*2470*/  MUFU.TANH R39, R39 ;  /* 0x0000002700277308 */ /* 0x000e620000002400 */
[----:B--2---:R-:W-:-:S04]  /*2480*/  FSEL R58, R58, -INF , P5 ;  /* 0xff8000003a3a7808 */ /* 0x004fc80002800000 */
[----:B------:R-:W-:-:S03]  /*2490*/  FMNMX.FTZ R30, R58, R35, !PT ;  /* 0x000000233a1e7209 */ /* 0x000fc60007810000 */
        /* <DEDUP_REMOVED lines=10> */
[----:B------:R-:W-:Y:S02]  /*2540*/  FMNMX.FTZ R42, R61, R34, !PT ;  /* 0x000000223d2a7209 */ /* 0x000fe40007810000 */
[----:B------:R-:W-:-:S03]  /*2550*/  ISETP.GT.AND P1, PT, R33, 0x58, PT ;  /* 0x000000582100780c */ /* 0x000fc60003f24270 */
        /* <DEDUP_REMOVED lines=10> */
[----:B-1----:R-:W-:-:S04]  /*2600*/  FSEL R63, R63, -INF , P5 ;  /* 0xff8000003f3f7808 */ /* 0x002fc80002800000 */
[----:B------:R-:W-:-:S03]  /*2610*/  FMNMX.FTZ R39, R63, R42, !PT ;  /* 0x0000002a3f277209 */ /* 0x000fc60007810000 */
[----:B------:R-:W1:Y:S01]  /*2620*/  MUFU.TANH R70, R70 ;  /* 0x0000004600467308 */ /* 0x000e620000002400 */
[----:B--2---:R-:W-:Y:S02]  /*2630*/  FSEL R29, R54, -INF , P2 ;  /* 0xff800000361d7808 */ /* 0x004fe40001000000 */
[----:B------:R-:W-:-:S05]  /*2640*/  ISETP.GT.AND P2, PT, R33, 0x59, PT ;  /* 0x000000592100780c */ /* 0x000fca0003f44270 */
[----:B------:R-:W2:Y:S01]  /*2650*/  MUFU.TANH R71, R71 ;  /* 0x0000004700477308 */ /* 0x000ea20000002400 */
[----:B---3--:R-:W-:Y:S02]  /*2660*/  FSEL R30, R50, -INF , P3 ;  /* 0xff800000321e7808 */ /* 0x008fe40001800000 */
[----:B------:R-:W-:-:S05]  /*2670*/  ISETP.GT.AND P3, PT, R33, 0x60, PT ;  /* 0x000000602100780c */ /* 0x000fca0003f64270 */
[----:B------:R-:W3:Y:S01]  /*2680*/  MUFU.TANH R60, R60 ;  /* 0x0000003c003c7308 */ /* 0x000ee20000002400 */
[----:B-1----:R-:W-:-:S04]  /*2690*/  FSEL R50, R70, -INF , P1 ;  /* 0xff80000046327808 */ /* 0x002fc80000800000 */
[----:B------:R-:W-:-:S03]  /*26a0*/  FMNMX.FTZ R49, R50, R39, !PT ;  /* 0x0000002732317209 */ /* 0x000fc60007810000 */
[----:B------:R-:W1:Y:S01]  /*26b0*/  MUFU.TANH R56, R56 ;  /* 0x0000003800387308 */ /* 0x000e620000002400 */
[----:B--2---:R-:W-:-:S04]  /*26c0*/  FSEL R54, R71, -INF , P2 ;  /* 0xff80000047367808 */ /* 0x004fc80001000000 */
        /* <DEDUP_REMOVED lines=40> */
[----:B------:R-:W-:Y:S01]  /*2950*/  MUFU.TANH R77, R77 ;  /* 0x0000004d004d7308 */ /* 0x000fe20000002400 */
[----:B-1----:R-:W-:-:S04]  /*2960*/  FSEL R67, R67, -INF , P4 ;  /* 0xff80000043437808 */ /* 0x002fc80002000000 */
[----:B------:R-:W-:-:S03]  /*2970*/  FMNMX.FTZ R33, R67, R70, !PT ;  /* 0x0000004643217209 */ /* 0x000fc60007810000 */
[----:B------:R-:W-:Y:S01]  /*2980*/  MUFU.TANH R80, R80 ;  /* 0x0000005000507308 */ /* 0x000fe20000002400 */
[----:B--2---:R-:W-:-:S04]  /*2990*/  FSEL R68, R68, -INF , P5 ;  /* 0xff80000044447808 */ /* 0x004fc80002800000 */
[----:B------:R-:W-:-:S03]  /*29a0*/  FMNMX.FTZ R33, R68, R33, !PT ;  /* 0x0000002144217209 */ /* 0x000fc60007810000 */
[----:B------:R-:W1:Y:S02]  /*29b0*/  MUFU.TANH R72, R81 ;  /* 0x0000005100487308 */ /* 0x000e640000002400 */
[----:B------:R-:W2:Y:S06]  /*29c0*/  SHFL.BFLY PT, R70, R33, 0x2, 0x1f ;  /* 0x0c401f0021467f89 */ /* 0x000eac00000e0000 */
[----:B------:R-:W3:Y:S08]  /*29d0*/  MUFU.TANH R73, R84 ;  /* 0x0000005400497308 */ /* 0x000ef00000002400 */
[----:B------:R-:W4:Y:S01]  /*29e0*/  MUFU.TANH R75, R85 ;  /* 0x00000055004b7308 */ /* 0x000f220000002400 */
[----:B-1----:R-:W-:-:S02]  /*29f0*/  FSEL R72, R72, -INF , P3 ;  /* 0xff80000048487808 */ /* 0x002fc40001800000 */
[----:B---3--:R-:W-:Y:S02]  /*2a00*/  FSEL R73, R73, -INF , P4 ;  /* 0xff80000049497808 */ /* 0x008fe40002000000 */
[----:B--2---:R-:W-:-:S05]  /*2a10*/  FMNMX.FTZ R70, R33, R70, !PT ;  /* 0x0000004621467209 */ /* 0x004fca0007810000 */
[----:B------:R-:W1:Y:S01]  /*2a20*/  SHFL.BFLY PT, R69, R70, 0x1, 0x1f ;  /* 0x0c201f0046457f89 */ /* 0x000e6200000e0000 */
[----:B----4-:R-:W-:Y:S02]  /*2a30*/  FSEL R75, R75, -INF , P5 ;  /* 0xff8000004b4b7808 */ /* 0x010fe40002800000 */
[----:B-1----:R-:W-:Y:S01]  /*2a40*/  FMNMX.FTZ R74, R70, R69, !PT ;  /* 0x00000045464a7209 */ /* 0x002fe20007810000 */
[----:B------:R-:W-:Y:S01]  /*2a50*/  IMAD.U32 R69, RZ, RZ, UR10 ;  /* 0x0000000aff457e24 */ /* 0x000fe2000f8e00ff */
[----:B------:R-:W-:Y:S02]  /*2a60*/  FMNMX.FTZ R70, R5, R6, !PT ;  /* 0x0000000605467209 */ /* 0x000fe40007810000 */
[C---:B------:R-:W-:Y:S01]  /*2a70*/  FSETP.NEU.FTZ.AND P6, PT, R74.reuse, -INF , PT ;  /* 0xff8000004a00780b */ /* 0x040fe20003fdd000 */
[----:B------:R-:W-:-:S05]  /*2a80*/  FFMA.FTZ R69, R74, R69, -8 ;  /* 0xc10000004a457423 */ /* 0x000fca0000010045 */
[----:B------:R-:W-:Y:S02]  /*2a90*/  FSEL R69, R69, RZ, P6 ;  /* 0x000000ff45457208 */ /* 0x000fe40003000000 */
[----:B------:R-:W-:-:S03]  /*2aa0*/  LOP3.LUT P6, RZ, R2, 0x7f, RZ, 0xc0, !PT ;  /* 0x0000007f02ff7812 */ /* 0x000fc600078cc0ff */
        /* <DEDUP_REMOVED lines=42> */
[----:B------:R-:W-:Y:S01]  /*2d50*/  FMNMX.FTZ R44, R26, R3, !PT ;  /* 0x000000031a2c7209 */ /* 0x000fe20007810000 */
[----:B-1----:R-:W-:-:S03]  /*2d60*/  FADD.FTZ R82, R28, R33 ;  /* 0x000000211c527221 */ /* 0x002fc60000010000 */
        /* <DEDUP_REMOVED lines=8> */
[----:B------:R-:W-:Y:S02]  /*2df0*/  FMNMX.FTZ R3, R39, R70, !PT ;  /* 0x0000004627037209 */ /* 0x000fe40007810000 */
[----:B-1----:R-:W-:Y:S02]  /*2e00*/  F2FP.SATFINITE.E4M3.F32.PACK_AB_MERGE_C R137, R32, R31, RZ ;  /* 0x0000001f2089723e */ /* 0x002fe400048070ff */
[----:B------:R-:W-:Y:S02]  /*2e10*/  FMNMX.FTZ R3, R42, R3, !PT ;  /* 0x000000032a037209 */ /* 0x000fe40007810000 */
[----:B------:R-:W-:Y:S01]  /*2e20*/  F2FP.SATFINITE.E4M3.F32.PACK_AB_MERGE_C R137, R33, R28, R137 ;  /* 0x0000001c2189723e */ /* 0x000fe20004807089 */
        /* <DEDUP_REMOVED lines=9> */
[----:B------:R-:W2:Y:S01]  /*2ec0*/  MUFU.EX2 R71, R71 ;  /* 0x0000004700477308 */ /* 0x000ea20000000800 */
[----:B------:R-:W-:Y:S01]  /*2ed0*/  FMNMX.FTZ R76, R73, R76, !PT ;  /* 0x0000004c494c7209 */ /* 0x000fe20007810000 */
[----:B-1----:R-:W-:-:S03]  /*2ee0*/  FFMA.FTZ R77, R68, UR10, -R69 ;  /* 0x0000000a444d7c23 */ /* 0x002fc60008010845 */
[----:B------:R-:W-:Y:S01]  /*2ef0*/  FMNMX.FTZ R3, R75, R76, !PT ;  /* 0x0000004c4b037209 */ /* 0x000fe20007810000 */
[----:B------:R-:W-:-:S01]  /*2f00*/  FFMA.FTZ R76, R59, UR10, -R69 ;  /* 0x0000000a3b4c7c23 */ /* 0x000fc20008010845 */
[--C-:B------:R-:W-:Y:S01]  /*2f10*/  FFMA.FTZ R59, R64, UR10, -R69.reuse ;  /* 0x0000000a403b7c23 */ /* 0x100fe20008010845 */
[----:B------:R-:W-:-:S01]  /*2f20*/  FFMA.FTZ R64, R63, UR10, -R69 ;  /* 0x0000000a3f407c23 */ /* 0x000fc20008010845 */
[--C-:B------:R-:W-:Y:S01]  /*2f30*/  FFMA.FTZ R63, R54, UR10, -R69.reuse ;  /* 0x0000000a363f7c23 */ /* 0x100fe20008010845 */
[----:B------:R-:W1:Y:S01]  /*2f40*/  SHFL.BFLY PT, R78, R3, 0x2, 0x1f ;  /* 0x0c401f00034e7f89 */ /* 0x000e6200000e0000 */
[----:B------:R-:W-:-:S01]  /*2f50*/  FFMA.FTZ R54, R56, UR10, -R69 ;  /* 0x0000000a38367c23 */ /* 0x000fc20008010845 */
[--C-:B------:R-:W-:Y:S01]  /*2f60*/  FFMA.FTZ R56, R60, UR10, -R69.reuse ;  /* 0x0000000a3c387c23 */ /* 0x100fe20008010845 */
[----:B------:R-:W-:-:S01]  /*2f70*/  FFMA.FTZ R60, R65, UR10, -R69 ;  /* 0x0000000a413c7c23 */ /* 0x000fc20008010845 */
[--C-:B------:R-:W-:Y:S01]  /*2f80*/  FFMA.FTZ R65, R66, UR10, -R69.reuse ;  /* 0x0000000a42417c23 */ /* 0x100fe20008010845 */
[----:B------:R-:W-:-:S01]  /*2f90*/  FFMA.FTZ R66, R67, UR10, -R69 ;  /* 0x0000000a43427c23 */ /* 0x000fc20008010845 */
[----:B------:R-:W-:Y:S01]  /*2fa0*/  MUFU.EX2 R41, R41 ;  /* 0x0000002900297308 */ /* 0x000fe20000000800 */
[----:B--2---:R-:W-:-:S04]  /*2fb0*/  F2FP.SATFINITE.E4M3.F32.PACK_AB_MERGE_C R139, R71, R38, RZ ;  /* 0x00000026478b723e */ /* 0x004fc800048070ff */
[----:B------:R-:W-:-:S03]  /*2fc0*/  F2FP.SATFINITE.E4M3.F32.PACK_AB_MERGE_C R139, R37, R36, R139 ;  /* 0x00000024258b723e */ /* 0x000fc6000480708b */
[----:B------:R-:W-:Y:S08]  /*2fd0*/  MUFU.EX2 R43, R43 ;  /* 0x0000002b002b7308 */ /* 0x000ff00000000800 */
[----:B------:R-:W-:Y:S01]  /*2fe0*/  MUFU.EX2 R45, R45 ;  /* 0x0000002d002d7308 */ /* 0x000fe20000000800 */
[----:B-1----:R-:W-:-:S05]  /*2ff0*/  FMNMX.FTZ R78, R3, R78, !PT ;  /* 0x0000004e034e7209 */ /* 0x002fca0007810000 */
        /* <DEDUP_REMOVED lines=45> */
[----:B------:R-:W-:-:S05]  /*32d0*/  FFMA.FTZ R73, R73, UR10, -R68 ;  /* 0x0000000a49497c23 */ /* 0x000fca0008010844 */
[----:B------:R-:W1:Y:S08]  /*32e0*/  MUFU.EX2 R7, R7 ;  /* 0x0000000700077308 */ /* 0x000e700000000800 */
[----:B------:R4:W-:Y:S08]  /*32f0*/  MUFU.EX2 R67, R77 ;  /* 0x0000004d00437308 */ /* 0x0009f00000000800 */
[----:B------:R-:W5:Y:S01]  /*3300*/  MUFU.EX2 R8, R8 ;  /* 0x0000000800087308 */ /* 0x000f620000000800 */
[----:B----4-:R-:W-:-:S01]  /*3310*/  FFMA.FTZ R77, R11, UR10, -R68 ;  /* 0x0000000a0b4d7c23 */ /* 0x010fc20008010844 */
[----:B------:R-:W-:Y:S01]  /*3320*/  FFMA.FTZ R11, R21, UR10, -R68 ;  /* 0x0000000a150b7c23 */ /* 0x000fe20008010844 */
[----:B--2---:R-:W-:-:S01]  /*3330*/  FADD.FTZ R21, R69, R26 ;  /* 0x0000001a45157221 */ /* 0x004fc20000010000 */
[----:B------:R-:W-:Y:S01]  /*3340*/  FFMA.FTZ R68, R75, UR10, -R68 ;  /* 0x0000000a4b447c23 */ /* 0x000fe20008010844 */
[----:B---3--:R-:W-:-:S02]  /*3350*/  F2FP.SATFINITE.E4M3.F32.PACK_AB_MERGE_C R69, R78, R69, RZ ;  /* 0x000000454e45723e */ /* 0x008fc400048070ff */
[----:B------:R-:W-:Y:S01]  /*3360*/  FADD.FTZ R26, R78, R21 ;  /* 0x000000154e1a7221 */ /* 0x000fe20000010000 */
[----:B------:R2:W-:Y:S01]  /*3370*/  MUFU.EX2 R79, R15 ;  /* 0x0000000f004f7308 */ /* 0x0005e20000000800 */
[----:B------:R-:W-:Y:S02]  /*3380*/  F2FP.SATFINITE.E4M3.F32.PACK_AB_MERGE_C R136, R6, R5, R69 ;  /* 0x000000050688723e */ /* 0x000fe40004807045 */
[----:B-1----:R-:W-:-:S05]  /*3390*/  FADD.FTZ R21, R7, R26 ;  /* 0x0000001a07157221 */ /* 0x002fca0000010000 */
[----:B------:R-:W1:Y:S01]  /*33a0*/  MUFU.EX2 R77, R77 ;  /* 0x0000004d004d7308 */ /* 0x000e620000000800 */
[----:B--2---:R-:W-:-:S01]  /*33b0*/  FADD.FTZ R15, R31, R82 ;  /* 0x000000521f0f7221 */ /* 0x004fc20000010000 */
[----:B-----5:R-:W-:-:S03]  /*33c0*/  FADD.FTZ R26, R8, R21 ;  /* 0x00000015081a7221 */ /* 0x020fc60000010000 */
[----:B------:R-:W-:Y:S01]  /*33d0*/  FADD.FTZ R23, R32, R15 ;  /* 0x0000000f20177221 */ /* 0x000fe20000010000 */
[----:B------:R-:W-:Y:S02]  /*33e0*/  @!P6 VIADD R15, R4, 0x19c40 ;  /* 0x00019c40040fe836 */ /* 0x000fe40000000000 */
[----:B------:R-:W2:Y:S01]  /*33f0*/  MUFU.EX2 R80, R80 ;  /* 0x0000005000507308 */ /* 0x000ea20000000800 */
[----:B------:R-:W-:-:S02]  /*3400*/  FADD.FTZ R82, R36, R23 ;  /* 0x0000001724527221 */ /* 0x000fc40000010000 */
[----:B------:R-:W-:Y:S02]  /*3410*/  @!P6 PRMT R15, RZ, 0x654, R15 ;  /* 0x00000654ff0fe816 */ /* 0x000fe4000000000f */
[----:B------:R-:W-:-:S02]  /*3420*/  FADD.FTZ R23, R37, R82 ;  /* 0x0000005225177221 */ /* 0x000fc40000010000 */
[----:B------:R3:W-:Y:S01]  /*3430*/  @!P6 SYNCS.ARRIVE.TRANS64.RED.A1T0 RZ, [R15+URZ], RZ ;  /* 0x000000ff0fffe9a7 */ /* 0x0007e2000810043f */
[----:B------:R-:W4:Y:S01]  /*3440*/  MUFU.EX2 R9, R9 ;  /* 0x0000000900097308 */ /* 0x000f220000000800 */
[----:B------:R-:W-:-:S01]  /*3450*/  FADD.FTZ R82, R38, R23 ;  /* 0x0000001726527221 */ /* 0x000fc20000010000 */
[----:B-1----:R-:W-:-:S03]  /*3460*/  FADD.FTZ R21, R77, R26 ;  /* 0x0000001a4d157221 */ /* 0x002fc60000010000 */
[----:B------:R-:W-:-:S03]  /*3470*/  FADD.FTZ R23, R71, R82 ;  /* 0x0000005247177221 */ /* 0x000fc60000010000 */
[----:B------:R-:W1:Y:S01]  /*3480*/  MUFU.EX2 R10, R10 ;  /* 0x0000000a000a7308 */ /* 0x000e620000000800 */
[----:B--2---:R-:W-:-:S01]  /*3490*/  FADD.FTZ R26, R80, R21 ;  /* 0x00000015501a7221 */ /* 0x004fc20000010000 */
[----:B------:R-:W-:-:S04]  /*34a0*/  F2FP.SATFINITE.E4M3.F32.PACK_AB_MERGE_C R77, R80, R77, RZ ;  /* 0x0000004d504d723e */ /* 0x000fc800048070ff */
[----:B------:R-:W-:Y:S02]  /*34b0*/  F2FP.SATFINITE.E4M3.F32.PACK_AB_MERGE_C R138, R8, R7, R77 ;  /* 0x00000007088a723e */ /* 0x000fe4000480704d */
[----:B------:R-:W2:Y:S01]  /*34c0*/  MUFU.EX2 R20, R20 ;  /* 0x0000001400147308 */ /* 0x000ea20000000800 */
[----:B----4-:R-:W-:-:S07]  /*34d0*/  FADD.FTZ R21, R9, R26 ;  /* 0x0000001a09157221 */ /* 0x010fce0000010000 */
[----:B------:R4:W-:Y:S01]  /*34e0*/  MUFU.EX2 R4, R34 ;  /* 0x0000002200047308 */ /* 0x0009e20000000800 */
[----:B-1----:R-:W-:-:S04]  /*34f0*/  FADD.FTZ R26, R10, R21 ;  /* 0x000000150a1a7221 */ /* 0x002fc80000010000 */
[----:B------:R-:W-:-:S03]  /*3500*/  FADD.FTZ R21, R79, R26 ;  /* 0x0000001a4f157221 */ /* 0x000fc60000010000 */
[----:B------:R-:W1:Y:S01]  /*3510*/  MUFU.EX2 R11, R11 ;  /* 0x0000000b000b7308 */ /* 0x000e620000000800 */
[----:B----4-:R-:W-:-:S01]  /*3520*/  FADD.FTZ R34, R40, R23 ;  /* 0x0000001728227221 */ /* 0x010fc20000010000 */
[C---:B--2---:R-:W-:Y:S01]  /*3530*/  FADD.FTZ R26, R20.reuse, R21 ;  /* 0x00000015141a7221 */ /* 0x044fe20000010000 */
[----:B------:R-:W-:Y:S02]  /*3540*/  F2FP.SATFINITE.E4M3.F32.PACK_AB_MERGE_C R79, R20, R79, RZ ;  /* 0x0000004f144f723e */ /* 0x000fe400048070ff */
[----:B------:R-:W-:Y:S02]  /*3550*/  FADD.FTZ R34, R41, R34 ;  /* 0x0000002229227221 */ /* 0x000fe40000010000 */
[----:B------:R-:W-:Y:S01]  /*3560*/  F2FP.SATFINITE.E4M3.F32.PACK_AB_MERGE_C R140, R10, R9, R79 ;  /* 0x000000090a8c723e */ /* 0x000fe2000480704f */
[----:B------:R-:W2:Y:S01]  /*3570*/  MUFU.EX2 R12, R12 ;  /* 0x0000000c000c7308 */ /* 0x000ea20000000800 */
[----:B------:R-:W-:-:S01]  /*3580*/  FADD.FTZ R23, R43, R34 ;  /* 0x000000222b177221 */ /* 0x000fc20000010000 */
[----:B------:R-:W-:-:S03]  /*3590*/  F2FP.SATFINITE.E4M3.F32.PACK_AB_MERGE_C R43, R44, R43, RZ ;  /* 0x0000002b2c2b723e */ /* 0x000fc600048070ff */
[----:B------:R-:W-:Y:S01]  /*35a0*/  FADD.FTZ R34, R44, R23 ;  /* 0x000000172c227221 */ /* 0x000fe20000010000 */
[----:B------:R-:W-:Y:S02]  /*35b0*/  F2FP.SATFINITE.E4M3.F32.PACK_AB_MERGE_C R141, R41, R40, R43 ;  /* 0x00000028298d723e */ /* 0x000fe4000480702b */
[----:B------:R-:W4:Y:S01]  /*35c0*/  MUFU.EX2 R24, R24 ;  /* 0x0000001800187308 */ /* 0x000f220000000800 */
[----:B------:R-:W-:-:S01]  /*35d0*/  FADD.FTZ R23, R45, R34 ;  /* 0x000000222d177221 */ /* 0x000fc20000010000 */
[----:B-1----:R-:W-:-:S03]  /*35e0*/  FADD.FTZ R21, R11, R26 ;  /* 0x0000001a0b157221 */ /* 0x002fc60000010000 */
[----:B------:R-:W-:-:S03]  /*35f0*/  FADD.FTZ R26, R52, R23 ;  /* 0x00000017341a7221 */ /* 0x000fc60000010000 */
[----:B------:R-:W1:Y:S01]  /*3600*/  MUFU.EX2 R25, R25 ;  /* 0x0000001900197308 */ /* 0x000e620000000800 */
[----:B--2---:R-:W-:-:S01]  /*3610*/  FADD.FTZ R23, R12, R21 ;  /* 0x000000150c177221 */ /* 0x004fc20000010000 */
[----:B------:R-:W-:Y:S01]  /*3620*/  FADD.FTZ R27, R47, R26 ;  /* 0x0000001a2f1b7221 */ /* 0x000fe20000010000 */
[----:B------:R-:W-:-:S03]  /*3630*/  F2FP.SATFINITE.E4M3.F32.PACK_AB_MERGE_C R47, R70, R47, RZ ;  /* 0x0000002f462f723e */ /* 0x000fc600048070ff */
[----:B------:R-:W-:Y:S01]  /*3640*/  FADD.FTZ R27, R70, R27 ;  /* 0x0000001b461b7221 */ /* 0x000fe20000010000 */
[----:B------:R-:W-:Y:S01]  /*3650*/  F2FP.SATFINITE.E4M3.F32.PACK_AB_MERGE_C R143, R52, R45, R47 ;  /* 0x0000002d348f723e */ /* 0x000fe2000480702f */
[----:B------:R-:W2:Y:S01]  /*3660*/  MUFU.EX2 R13, R13 ;  /* 0x0000000d000d7308 */ /* 0x000ea20000000800 */
[----:B----4-:R-:W-:-:S01]  /*3670*/  FADD.FTZ R26, R24, R23 ;  /* 0x00000017181a7221 */ /* 0x010fc20000010000 */
[----:B------:R-:W-:-:S04]  /*3680*/  FADD.FTZ R32, R58, R27 ;  /* 0x0000001b3a207221 */ /* 0x000fc80000010000 */
[----:B------:R-:W-:Y:S02]  /*3690*/  FADD.FTZ R32, R53, R32 ;  /* 0x0000002035207221 */ /* 0x000fe40000010000 */
[----:B------:R-:W4:Y:S01]  /*36a0*/  MUFU.EX2 R14, R14 ;  /* 0x0000000e000e7308 */ /* 0x000f220000000800 */
[----:B-1----:R-:W-:-:S01]  /*36b0*/  FADD.FTZ R26, R25, R26 ;  /* 0x0000001a191a7221 */ /* 0x002fc20000010000 */
[----:B------:R-:W-:Y:S01]  /*36c0*/  F2FP.SATFINITE.E4M3.F32.PACK_AB_MERGE_C R27, R25, R24, RZ ;  /* 0x00000018191b723e */ /* 0x000fe200048070ff */
[----:B------:R-:W-:-:S03]  /*36d0*/  FADD.FTZ R25, R61, R32 ;  /* 0x000000203d197221 */ /* 0x000fc60000010000 */
[----:B------:R-:W-:Y:S02]  /*36e0*/  F2FP.SATFINITE.E4M3.F32.PACK_AB_MERGE_C R142, R12, R11, R27 ;  /* 0x0000000b0c8e723e */ /* 0x000fe4000480701b */
[----:B------:R-:W1:Y:S01]  /*36f0*/  MUFU.EX2 R29, R29 ;  /* 0x0000001d001d7308 */ /* 0x000e620000000800 */
[----:B--2---:R-:W-:-:S07]  /*3700*/  FADD.FTZ R23, R13, R26 ;  /* 0x0000001a0d177221 */ /* 0x004fce0000010000 */
[----:B------:R-:W2:Y:S01]  /*3710*/  MUFU.EX2 R76, R76 ;  /* 0x0000004c004c7308 */ /* 0x000ea20000000800 */
[----:B----4-:R-:W-:-:S07]  /*3720*/  FADD.FTZ R24, R14, R23 ;  /* 0x000000170e187221 */ /* 0x010fce0000010000 */
[----:B------:R-:W4:Y:S01]  /*3730*/  MUFU.EX2 R30, R30 ;  /* 0x0000001e001e7308 */ /* 0x000f220000000800 */
[----:B-1----:R-:W-:-:S07]  /*3740*/  FADD.FTZ R23, R29, R24 ;  /* 0x000000181d177221 */ /* 0x002fce0000010000 */
[----:B------:R-:W1:Y:S01]  /*3750*/  MUFU.EX2 R59, R59 ;  /* 0x0000003b003b7308 */ /* 0x000e620000000800 */
[C---:B--2---:R-:W-:Y:S01]  /*3760*/  F2FP.SATFINITE.E4M3.F32.PACK_AB_MERGE_C R61, R76.reuse, R61, RZ ;  /* 0x0000003d4c3d723e */ /* 0x044fe200048070ff */
[----:B------:R-:W-:-:S03]  /*3770*/  FADD.FTZ R76, R76, R25 ;  /* 0x000000194c4c7221 */ /* 0x000fc60000010000 */
[----:B------:R-:W-:-:S03]  /*3780*/  F2FP.SATFINITE.E4M3.F32.PACK_AB_MERGE_C R145, R53, R58, R61 ;  /* 0x0000003a3591723e */ /* 0x000fc6000480703d */
[----:B------:R-:W2:Y:S01]  /*3790*/  MUFU.EX2 R64, R64 ;  /* 0x0000004000407308 */ /* 0x000ea20000000800 */
[----:B----4-:R-:W-:-:S01]  /*37a0*/  FADD.FTZ R23, R30, R23 ;  /* 0x000000171e177221 */ /* 0x010fc20000010000 */
[----:B------:R-:W-:-:S03]  /*37b0*/  F2FP.SATFINITE.E4M3.F32.PACK_AB_MERGE_C R29, R30, R29, RZ ;  /* 0x0000001d1e1d723e */ /* 0x000fc600048070ff */
[----:B------:R-:W-:Y:S01]  /*37c0*/  FADD.FTZ R24, R4, R23 ;  /* 0x0000001704187221 */ /* 0x000fe20000010000 */
[----:B------:R-:W-:Y:S02]  /*37d0*/  F2FP.SATFINITE.E4M3.F32.PACK_AB_MERGE_C R144, R14, R13, R29 ;  /* 0x0000000d0e90723e */ /* 0x000fe4000480701d */
[----:B---3--:R-:W3:Y:S01]  /*37e0*/  MUFU.EX2 R15, R35 ;  /* 0x00000023000f7308 */ /* 0x008ee20000000800 */
        /* <DEDUP_REMOVED lines=11> */
[----:B------:R-:W-:-:S03]  /*38a0*/  FADD.FTZ R63, R63, R26 ;  /* 0x0000001a3f3f7221 */ /* 0x000fc60000010000 */
[----:B------:R-:W-:-:S03]  /*38b0*/  F2FP.SATFINITE.E4M3.F32.PACK_AB_MERGE_C R147, R64, R59, R50 ;  /* 0x0000003b4093723e */ /* 0x000fc60004807032 */
        /* <DEDUP_REMOVED lines=14> */
[----:B-1----:R-:W-:Y:S01]  /*39a0*/  F2FP.SATFINITE.E4M3.F32.PACK_AB_MERGE_C R28, R56, R55, RZ ;  /* 0x00000037381c723e */ /* 0x002fe200048070ff */
[----:B------:R-:W-:-:S03]  /*39b0*/  FADD.FTZ R55, R55, R26 ;  /* 0x0000001a37377221 */ /* 0x000fc60000010000 */
[----:B------:R-:W-:Y:S01]  /*39c0*/  F2FP.SATFINITE.E4M3.F32.PACK_AB_MERGE_C R149, R57, R54, R28 ;  /* 0x000000363995723e */ /* 0x000fe2000480701c */
[----:B------:R-:W-:-:S02]  /*39d0*/  FADD.FTZ R55, R56, R55 ;  /* 0x0000003738377221 */ /* 0x000fc40000010000 */
[----:B------:R-:W1:Y:S01]  /*39e0*/  MUFU.EX2 R66, R66 ;  /* 0x0000004200427308 */ /* 0x000e620000000800 */
[----:B--2---:R-:W-:-:S07]  /*39f0*/  FADD.FTZ R5, R49, R24 ;  /* 0x0000001831057221 */ /* 0x004fce0000010000 */
[----:B------:R-:W2:Y:S01]  /*3a00*/  MUFU.EX2 R60, R60 ;  /* 0x0000003c003c7308 */ /* 0x000ea20000000800 */
[----:B---3--:R-:W-:-:S01]  /*3a10*/  FADD.FTZ R5, R20, R5 ;  /* 0x0000000514057221 */ /* 0x008fc20000010000 */
[----:B------:R-:W-:-:S04]  /*3a20*/  F2FP.SATFINITE.E4M3.F32.PACK_AB_MERGE_C R49, R20, R49, RZ ;  /* 0x000000311431723e */ /* 0x000fc800048070ff */
[----:B------:R-:W-:Y:S02]  /*3a30*/  F2FP.SATFINITE.E4M3.F32.PACK_AB_MERGE_C R148, R21, R46, R49 ;  /* 0x0000002e1594723e */ /* 0x000fe40004807031 */
[----:B------:R-:W3:Y:S01]  /*3a40*/  MUFU.EX2 R62, R62 ;  /* 0x0000003e003e7308 */ /* 0x000ee20000000800 */
[----:B-1----:R-:W-:-:S07]  /*3a50*/  F2FP.SATFINITE.E4M3.F32.PACK_AB_MERGE_C R7, R67, R66, RZ ;  /* 0x000000424307723e */ /* 0x002fce00048070ff */
[----:B------:R-:W1:Y:S01]  /*3a60*/  MUFU.EX2 R65, R65 ;  /* 0x0000004100417308 */ /* 0x000e620000000800 */
[----:B--2---:R-:W-:-:S07]  /*3a70*/  FADD.FTZ R8, R60, R55 ;  /* 0x000000373c087221 */ /* 0x004fce0000010000 */
[----:B------:R-:W2:Y:S01]  /*3a80*/  MUFU.EX2 R23, R72 ;  /* 0x0000004800177308 */ /* 0x000ea20000000800 */
[----:B---3--:R-:W-:-:S07]  /*3a90*/  FADD.FTZ R6, R62, R5 ;  /* 0x000000053e067221 */ /* 0x008fce0000010000 */
[----:B------:R-:W-:Y:S01]  /*3aa0*/  MUFU.EX2 R73, R73 ;  /* 0x0000004900497308 */ /* 0x000fe20000000800 */
[C---:B-1----:R-:W-:Y:S01]  /*3ab0*/  F2FP.SATFINITE.E4M3.F32.PACK_AB_MERGE_C R151, R65.reuse, R60, R7 ;  /* 0x0000003c4197723e */ /* 0x042fe20004807007 */
[----:B------:R-:W-:-:S04]  /*3ac0*/  FADD.FTZ R65, R65, R8 ;  /* 0x0000000841417221 */ /* 0x000fc80000010000 */
[----:B------:R-:W-:Y:S02]  /*3ad0*/  FADD.FTZ R66, R66, R65 ;  /* 0x0000004142427221 */ /* 0x000fe40000010000 */
[----:B------:R-:W1:Y:S01]  /*3ae0*/  MUFU.EX2 R68, R68 ;  /* 0x0000004400447308 */ /* 0x000e620000000800 */
[----:B--2---:R-:W-:-:S01]  /*3af0*/  FADD.FTZ R6, R23, R6 ;  /* 0x0000000617067221 */ /* 0x004fc20000010000 */
[----:B------:R-:W-:Y:S01]  /*3b00*/  FADD.FTZ R7, R67, R66 ;  /* 0x0000004243077221 */ /* 0x000fe20000010000 */
[C---:B-1----:R-:W-:Y:S02]  /*3b10*/  F2FP.SATFINITE.E4M3.F32.PACK_AB_MERGE_C R4, R68.reuse, R73, RZ ;  /* 0x000000494404723e */ /* 0x042fe400048070ff */
        /* <DEDUP_REMOVED lines=34> */
.L_x_7977:
[----:B------:R-:W-:-:S04]  /*3d40*/  UISETP.NE.AND UP0, UPT, UR19, 0x1, UPT ;  /* 0x000000011300788c */ /* 0x000fc8000bf05270 */
[----:B------:R-:W-:-:S04]  /*3d50*/  USEL UR37, URZ, 0x1, UP0 ;  /* 0x000000013f257887 */ /* 0x000fc80008000000 */
[----:B------:R-:W-:Y:S01]  /*3d60*/  ULOP3.LUT UR37, UR18, UR37, URZ, 0x3c, !UPT ;  /* 0x0000002512257292 */ /* 0x000fe2000f8e3c3f */
[----:B------:R-:W-:Y:S11]  /*3d70*/  @!P0 BRA `(.L_x_7968) ;  /* 0x0000000000048947 */ /* 0x000ff60003800000 */
[----:B------:R-:W-:Y:S01]  /*3d80*/  BPT.TRAP 0x1 ;  /* 0x000000040000795c */ /* 0x000fe20000300000 */
.L_x_7968:
        /* <DEDUP_REMOVED lines=9> */
.L_x_7969:
[----:B--2---:R-:W-:Y:S05]  /*3e20*/  @P1 BRA `(.L_x_7970) ;  /* 0x0000000000081947 */ /* 0x004fea0003800000 */
[----:B------:R-:W2:Y:S02]  /*3e30*/  SYNCS.PHASECHK.TRANS64.TRYWAIT P1, [UR20+0x19c30], R3 ;  /* 0x019c3003ff0075a7 */ /* 0x000ea40008020154 */
[----:B--2---:R-:W-:Y:S05]  /*3e40*/  @!P1 BRA `(.L_x_7971) ;  /* 0x0000006400ec9947 */ /* 0x004fea0003800000 */
.L_x_7970:
[----:B------:R-:W-:Y:S01]  /*3e50*/  UIMAD UR14, UR36, 0x300, UR16 ;  /* 0x00000300240e78a4 */ /* 0x000fe2000f8e0210 */
[----:B------:R-:W-:Y:S01]  /*3e60*/  WARPGROUP.ARRIVE ;  /* 0x00000000000079c5 */ /* 0x000fe20000000000 */
[----:B------:R-:W-:Y:S01]  /*3e70*/  UMOV UR15, 0xc0000010 ;  /* 0xc0000010000f7882 */ /* 0x000fe20000000000 */
[----:B------:R-:W-:Y:S01]  /*3e80*/  UMOV UR7, 0xc0000010 ;  /* 0xc000001000077882 */ /* 0x000fe20000000000 */
[----:B------:R-:W-:Y:S02]  /*3e90*/  UIADD3 UR6, UR14, 0x100, URZ ;  /* 0x000001000e067890 */ /* 0x000fe4000fffe03f */
[----:B------:R-:W-:Y:S01]  /*3ea0*/  UIADD3 UR10, UR14, 0x200, URZ ;  /* 0x000002000e0a7890 */ /* 0x000fe2000fffe03f */
[----:B------:R-:W-:Y:S02]  /*3eb0*/  UMOV UR11, 0xc0000010 ;  /* 0xc0000010000b7882 */ /* 0x000fe40000000000 */
[----:B------:R-:W-:Y:S03]  /*3ec0*/  QGMMA.64x128x32.F32.E4M3.E4M3 R24, gdesc[UR12], RZ, !UPT, gsb0 ;  /* 0x01e000000c1879f3 */ /* 0x000fe6000c0008ff */
[----:B------:R-:W-:-:S02]  /*3ed0*/  WARPGROUP.DEPBAR.LE gsb0, 0x0 ;  /* 0x00008000000079c5 */ /* 0x000fc40000010000 */
[----:B------:R-:W-:-:S07]  /*3ee0*/  WARPGROUP.ARRIVE ;  /* 0x00000000000079c5 */ /* 0x000fce0000000000 */
[----:B------:R-:W-:Y:S03]  /*3ef0*/  QGMMA.64x128x32.F32.E4M3.E4M3 R24, gdesc[UR4], R24, gsb0 ;  /* 0x01e00000041879f3 */ /* 0x000fe60008000818 */
[----:B------:R-:W-:Y:S02]  /*3f00*/  WARPGROUP.DEPBAR.LE gsb0, 0x0 ;  /* 0x00008000000079c5 */ /* 0x000fe40000010000 */
[----:B------:R-:W-:-:S07]  /*3f10*/  WARPGROUP.ARRIVE ;  /* 0x00000000000079c5 */ /* 0x000fce0000000000 */
[----:B------:R-:W-:Y:S03]  /*3f20*/  QGMMA.64x128x32.F32.E4M3.E4M3 R24, gdesc[UR8], R24, gsb0 ;  /* 0x01e00000081879f3 */ /* 0x000fe60008000818 */
[----:B------:R-:W-:Y:S02]  /*3f30*/  WARPGROUP.DEPBAR.LE gsb0, 0x0 ;  /* 0x00008000000079c5 */ /* 0x000fe40000010000 */
[----:B------:R-:W-:Y:S05]  /*3f40*/  @!P0 BRA `(.L_x_7972) ;  /* 0x0000000000048947 */ /* 0x000fea0003800000 */
[----:B------:R-:W-:Y:S01]  /*3f50*/  BPT.TRAP 0x1 ;  /* 0x000000040000795c */ /* 0x000fe20000300000 */
.L_x_7972:
[----:B------:R-:W-:Y:S01]  /*3f60*/  ULEA UR14, UR19, UR48, 0x3 ;  /* 0x00000030130e7291 */ /* 0x000fe2000f8e183f */
[----:B-12---:R-:W-:-:S05]  /*3f70*/  IMAD.U32 R3, RZ, RZ, UR18 ;  /* 0x00000012ff037e24 */ /* 0x006fca000f8e00ff */
[----:B------:R-:W-:-:S04]  /*3f80*/  SHF.L.U32 R3, R3, 0x1f, RZ ;  /* 0x0000001f03037819 */ /* 0x000fc800000006ff */
[----:B------:R1:W2:Y:S01]  /*3f90*/  SYNCS.PHASECHK.TRANS64.TRYWAIT P1, [UR14+0x19c50], R3 ;  /* 0x019c5003ff0075a7 */ /* 0x0002a2000802014e */
[----:B------:R-:W-:Y:S05]  /*3fa0*/  @!P0 BRA `(.L_x_7973) ;  /* 0x0000000000048947 */ /* 0x000fea0003800000 */
[----:B------:R-:W-:Y:S01]  /*3fb0*/  BPT.TRAP 0x1 ;  /* 0x000000040000795c */ /* 0x000fe20000300000 */
.L_x_7973:
        /* <DEDUP_REMOVED lines=31> */
[----:B----4-:R-:W-:Y:S01]  /*41b0*/  FMNMX.FTZ R64, R10, R5, !PT ;  /* 0x000000050a407209 */ /* 0x010fe20007810000 */
[C---:B------:R-:W-:Y:S01]  /*41c0*/  FMUL.FTZ R56, R0.reuse, R67 ;  /* 0x0000004300387220 */ /* 0x040fe20000410000 */
[C---:B------:R-:W-:Y:S01]  /*41d0*/  FMUL.FTZ R28, R0.reuse, R39 ;  /* 0x00000027001c7220 */ /* 0x040fe20000410000 */
[C---:B------:R-:W-:Y:S01]  /*41e0*/  FMUL.FTZ R33, R0.reuse, R44 ;  /* 0x0000002c00217220 */ /* 0x040fe20000410000 */
[C---:B------:R-:W-:Y:S01]  /*41f0*/  FMUL.FTZ R29, R0.reuse, R40 ;  /* 0x00000028001d7220 */ /* 0x040fe20000410000 */
[C---:B------:R-:W-:Y:S01]  /*4200*/  FMUL.FTZ R44, R0.reuse, R55 ;  /* 0x00000037002c7220 */ /* 0x040fe20000410000 */
[----:B------:R-:W-:Y:S01]  /*4210*/  FMUL.FTZ R55, R0, R66 ;  /* 0x0000004200377220 */ /* 0x000fe20000410000 */
[----:B------:R-:W4:Y:S01]  /*4220*/  MUFU.TANH R12, R12 ;  /* 0x0000000c000c7308 */ /* 0x000f220000002400 */
[----:B-----5:R-:W-:Y:S01]  /*4230*/  FMNMX.FTZ R65, R8, R63, !PT ;  /* 0x0000003f08417209 */ /* 0x020fe20007810000 */
        /* <DEDUP_REMOVED lines=24> */
[----:B------:R-:W-:-:S06]  /*43c0*/  FMUL.FTZ R63, R0, R74 ;  /* 0x0000004a003f7220 */ /* 0x000fcc0000410000 */
[----:B------:R-:W5:Y:S01]  /*43d0*/  MUFU.TANH R20, R20 ;  /* 0x0000001400147308 */ /* 0x000f620000002400 */
[----:B---3--:R-:W-:Y:S01]  /*43e0*/  FMNMX.FTZ R65, R13, R64, !PT ;  /* 0x000000400d417209 */ /* 0x008fe20007810000 */
[----:B------:R-:W-:-:S06]  /*43f0*/  FMUL.FTZ R64, R0, R75 ;  /* 0x0000004b00407220 */ /* 0x000fcc0000410000 */
[----:B------:R-:W3:Y:S01]  /*4400*/  MUFU.TANH R23, R23 ;  /* 0x0000001700177308 */ /* 0x000ee20000002400 */
[----:B----4-:R-:W-:-:S07]  /*4410*/  FMNMX.FTZ R66, R15, R66, !PT ;  /* 0x000000420f427209 */ /* 0x010fce0007810000 */
[----:B------:R-:W4:Y:S01]  /*4420*/  MUFU.TANH R21, R21 ;  /* 0x0000001500157308 */ /* 0x000f220000002400 */
[----:B-----5:R-:W-:Y:S01]  /*4430*/  FMNMX.FTZ R68, R20, R65, !PT ;  /* 0x0000004114447209 */ /* 0x020fe20007810000 */
[----:B------:R-:W-:-:S06]  /*4440*/  FMUL.FTZ R65, R0, R76 ;  /* 0x0000004c00417220 */ /* 0x000fcc0000410000 */
[----:B------:R-:W5:Y:S01]  /*4450*/  MUFU.TANH R24, R24 ;  /* 0x0000001800187308 */ /* 0x000f620000002400 */
[----:B---3--:R-:W-:-:S07]  /*4460*/  FMNMX.FTZ R67, R23, R66, !PT ;  /* 0x0000004217437209 */ /* 0x008fce0007810000 */
[----:B------:R-:W3:Y:S01]  /*4470*/  MUFU.TANH R25, R25 ;  /* 0x0000001900197308 */ /* 0x000ee20000002400 */
[----:B----4-:R-:W-:-:S07]  /*4480*/  FMNMX.FTZ R68, R21, R68, !PT ;  /* 0x0000004415447209 */ /* 0x010fce0007810000 */
[----:B------:R-:W4:Y:S01]  /*4490*/  MUFU.TANH R27, R27 ;  /* 0x0000001b001b7308 */ /* 0x000f220000002400 */
[----:B-----5:R-:W-:-:S07]  /*44a0*/  FMNMX.FTZ R66, R24, R67, !PT ;  /* 0x0000004318427209 */ /* 0x020fce0007810000 */
[----:B------:R-:W5:Y:S01]  /*44b0*/  MUFU.TANH R26, R26 ;  /* 0x0000001a001a7308 */ /* 0x000f620000002400 */
[----:B---3--:R-:W-:-:S07]  /*44c0*/  FMNMX.FTZ R67, R25, R68, !PT ;  /* 0x0000004419437209 */ /* 0x008fce0007810000 */
[----:B------:R-:W3:Y:S01]  /*44d0*/  MUFU.TANH R28, R28 ;  /* 0x0000001c001c7308 */ /* 0x000ee20000002400 */
[----:B----4-:R-:W-:Y:S01]  /*44e0*/  FMNMX.FTZ R69, R27, R66, !PT ;  /* 0x000000421b457209 */ /* 0x010fe20007810000 */
[----:B------:R-:W-:-:S06]  /*44f0*/  FMUL.FTZ R66, R0, R77 ;  /* 0x0000004d00427220 */ /* 0x000fcc0000410000 */
[----:B------:R-:W4:Y:S01]  /*4500*/  MUFU.TANH R29, R29 ;  /* 0x0000001d001d7308 */ /* 0x000f220000002400 */
[----:B-----5:R-:W-:-:S07]  /*4510*/  FMNMX.FTZ R68, R26, R67, !PT ;  /* 0x000000431a447209 */ /* 0x020fce0007810000 */
[----:B------:R-:W5:Y:S01]  /*4520*/  MUFU.TANH R31, R31 ;  /* 0x0000001f001f7308 */ /* 0x000f620000002400 */
[----:B---3--:R-:W-:-:S07]  /*4530*/  FMNMX.FTZ R70, R28, R69, !PT ;  /* 0x000000451c467209 */ /* 0x008fce0007810000 */
[----:B------:R-:W3:Y:S01]  /*4540*/  MUFU.TANH R30, R30 ;  /* 0x0000001e001e7308 */ /* 0x000ee20000002400 */
[----:B----4-:R-:W-:-:S07]  /*4550*/  FMNMX.FTZ R67, R29, R68, !PT ;  /* 0x000000441d437209 */ /* 0x010fce0007810000 */
[----:B------:R-:W4:Y:S01]  /*4560*/  MUFU.TANH R32, R32 ;  /* 0x0000002000207308 */ /* 0x000f220000002400 */
[----:B-----5:R-:W-:-:S07]  /*4570*/  FMNMX.FTZ R69, R31, R70, !PT ;  /* 0x000000461f457209 */ /* 0x020fce0007810000 */
        /* <DEDUP_REMOVED lines=97> */
[----:B----4-:R-:W-:Y:S02]  /*4b90*/  FMNMX.FTZ R79, R75, R74, !PT ;  /* 0x0000004a4b4f7209 */ /* 0x010fe40007810000 */
[----:B-----5:R-:W-:Y:S01]  /*4ba0*/  FMNMX.FTZ R78, R76, R81, !PT ;  /* 0x000000514c4e7209 */ /* 0x020fe20007810000 */
[----:B--2---:R-:W-:Y:S06]  /*4bb0*/  @P1 BRA `(.L_x_7974) ;  /* 0x0000000000081947 */ /* 0x004fec0003800000 */
[----:B------:R-:W2:Y:S02]  /*4bc0*/  SYNCS.PHASECHK.TRANS64.TRYWAIT P1, [UR14+0x19c50], R3 ;  /* 0x019c5003ff0075a7 */ /* 0x000ea4000802014e */
[----:B--2---:R-:W-:Y:S05]  /*4bd0*/  @!P1 BRA `(.L_x_7975) ;  /* 0x0000005800a09947 */ /* 0x004fea0003800000 */
.L_x_7974:
[----:B------:R-:W-:Y:S01]  /*4be0*/  UIADD3 UR6, UR48, 0x3000, URZ ;  /* 0x0000300030067890 */ /* 0x000fe2000fffe03f */
[----:B------:R-:W-:Y:S01]  /*4bf0*/  WARPGROUP.ARRIVE ;  /* 0x00000000000079c5 */ /* 0x000fe20000000000 */
[----:B------:R-:W-:Y:S01]  /*4c00*/  UMOV UR7, 0x40000040 ;  /* 0x4000004000077882 */ /* 0x000fe20000000000 */
[----:B---3--:R-:W-:Y:S01]  /*4c10*/  FMNMX.FTZ R78, R77, R78, !PT ;  /* 0x0000004e4d4e7209 */ /* 0x008fe20007810000 */
[----:B------:R-:W-:Y:S01]  /*4c20*/  USHF.R.U32.HI UR6, URZ, 0x4, UR6 ;  /* 0x000000043f067899 */ /* 0x000fe20008011606 */
[----:B--2---:R-:W2:Y:S01]  /*4c30*/  SHFL.BFLY PT, R74, R79, 0x2, 0x1f ;  /* 0x0c401f004f4a7f89 */ /* 0x004ea200000e0000 */
[----:B------:R-:W-:Y:S01]  /*4c40*/  UMOV UR10, UR17 ;  /* 0x00000011000a7c82 */ /* 0x000fe20008000000 */
[----:B------:R-:W-:Y:S01]  /*4c50*/  LOP3.LUT P1, RZ, R2, 0x7f, RZ, 0xc0, !PT ;  /* 0x0000007f02ff7812 */ /* 0x000fe2000782c0ff */
[----:B------:R-:W-:Y:S01]  /*4c60*/  ULOP3.LUT UR6, UR6, 0x3fff, URZ, 0xc0, !UPT ;  /* 0x00003fff06067892 */ /* 0x000fe2000f8ec03f */
[----:B-1----:R-:W1:Y:S01]  /*4c70*/  SHFL.BFLY PT, R3, R78, 0x2, 0x1f ;  /* 0x0c401f004e037f89 */ /* 0x002e6200000e0000 */
[----:B------:R-:W-:-:S02]  /*4c80*/  IMAD.U32 R82, RZ, RZ, UR10 ;  /* 0x0000000aff527e24 */ /* 0x000fc4000f8e00ff */
[----:B------:R-:W-:-:S04]  /*4c90*/  ULOP3.LUT UR6, UR6, 0x10000, URZ, 0xfc, !UPT ;  /* 0x0001000006067892 */ /* 0x000fc8000f8efc3f */
[----:B------:R-:W-:-:S07]  /*4ca0*/  UIMAD UR11, UR19, 0x300, UR6 ;  /* 0x00000300130b78a4 */ /* 0x000fce000f8e0206 */
[----:B------:R-:W-:Y:S02]  /*4cb0*/  UMOV UR6, UR11 ;  /* 0x0000000b00067c82 */ /* 0x000fe40008000000 */
[----:B------:R-:W-:Y:S01]  /*4cc0*/  QGMMA.64x96x32.F32.E4M3.E4M3 R88, R136, gdesc[UR4], R88, gsb0 ;  /* 0x0160000488587df3 */ /* 0x000fe20008000858 */
[----:B------:R-:W-:Y:S01]  /*4cd0*/  UIADD3 UR6, UR11, 0x2, URZ ;  /* 0x000000020b067890 */ /* 0x000fe2000fffe03f */
[----:B------:R-:W-:Y:S01]  /*4ce0*/  UMOV UR7, 0x40000040 ;  /* 0x4000004000077882 */ /* 0x000fe20000000000 */
[----:B--2---:R-:W-:Y:S02]  /*4cf0*/  FMNMX.FTZ R80, R79, R74, !PT ;  /* 0x0000004a4f507209 */ /* 0x004fe40007810000 */
[----:B-1----:R-:W-:-:S03]  /*4d00*/  FMNMX.FTZ R81, R78, R3, !PT ;  /* 0x000000034e517209 */ /* 0x002fc60007810000 */
[----:B------:R-:W1:Y:S04]  /*4d10*/  SHFL.BFLY PT, R3, R80, 0x1, 0x1f ;  /* 0x0c201f0050037f89 */ /* 0x000e6800000e0000 */
[----:B------:R-:W2:Y:S01]  /*4d20*/  SHFL.BFLY PT, R74, R81, 0x1, 0x1f ;  /* 0x0c201f00514a7f89 */ /* 0x000ea200000e0000 */
[----:B-1----:R-:W-:Y:S02]  /*4d30*/  FMNMX.FTZ R3, R80, R3, !PT ;  /* 0x0000000350037209 */ /* 0x002fe40007810000 */
[----:B--2---:R-:W-:-:S03]  /*4d40*/  FMNMX.FTZ R74, R81, R74, !PT ;  /* 0x0000004a514a7209 */ /* 0x004fc60007810000 */
        /* <DEDUP_REMOVED lines=39> */
[----:B------:R-:W-:Y:S02]  /*4fc0*/  FFMA.FTZ R21, R21, UR10, -R78 ;  /* 0x0000000a15157c23 */ /* 0x000fe4000801084e */
[----:B------:R-:W-:-:S03]  /*4fd0*/  FFMA.FTZ R75, R74, R79, -8 ;  /* 0xc10000004a4b7423 */ /* 0x000fc6000001004f */
        /* <DEDUP_REMOVED lines=12> */
[----:B--2---:R-:W-:Y:S01]  /*50a0*/  FFMA.FTZ R6, R5, R6, R80 ;  /* 0x0000000605067223 */ /* 0x004fe20000010050 */
        /* <DEDUP_REMOVED lines=11> */
[----:B------:R-:W-:-:S02]  /*5160*/  WARPGROUP.DEPBAR.LE gsb0, 0x0 ;  /* 0x00008000000079c5 */ /* 0x000fc40000010000 */
[----:B------:R-:W-:Y:S01]  /*5170*/  WARPGROUP.ARRIVE ;  /* 0x00000000000079c5 */ /* 0x000fe20000000000 */
[----:B------:R-:W3:Y:S01]  /*5180*/  MUFU.EX2 R10, R10 ;  /* 0x0000000a000a7308 */ /* 0x000ee20000000800 */
[----:B-1----:R-:W-:-:S01]  /*5190*/  FFMA.FTZ R7, R4, R7, R79 ;  /* 0x0000000704077223 */ /* 0x002fc2000001004f */
[--C-:B------:R-:W-:Y:S01]  /*51a0*/  FFMA.FTZ R56, R56, UR10, -R75.reuse ;  /* 0x0000000a38387c23 */ /* 0x100fe2000801084b */
[----:B------:R-:W-:-:S01]  /*51b0*/  FFMA.FTZ R60, R60, UR10, -R75 ;  /* 0x0000000a3c3c7c23 */ /* 0x000fc2000801084b */
[--C-:B------:R-:W-:Y:S01]  /*51c0*/  FFMA.FTZ R64, R64, UR10, -R75.reuse ;  /* 0x0000000a40407c23 */ /* 0x100fe2000801084b */
[----:B------:R-:W-:Y:S01]  /*51d0*/  QGMMA.64x96x32.F32.E4M3.E4M3 R88, R140, gdesc[UR4], R88, gsb0 ;  /* 0x016000048c587df3 */ /* 0x000fe20008000858 */
[----:B------:R-:W-:Y:S01]  /*51e0*/  UIADD3 UR6, UR11, 0x4, URZ ;  /* 0x000000040b067890 */ /* 0x000fe2000fffe03f */
[----:B--2---:R-:W-:Y:S01]  /*51f0*/  FADD.FTZ R51, R9, R6 ;  /* 0x0000000609337221 */ /* 0x004fe20000010000 */
[----:B------:R-:W-:Y:S01]  /*5200*/  UMOV UR7, 0x40000040 ;  /* 0x4000004000077882 */ /* 0x000fe20000000000 */
[----:B------:R-:W1:Y:S01]  /*5210*/  MUFU.EX2 R8, R8 ;  /* 0x0000000800087308 */ /* 0x000e620000000800 */
[----:B------:R-:W-:-:S01]  /*5220*/  FFMA.FTZ R68, R68, UR10, -R75 ;  /* 0x0000000a44447c23 */ /* 0x000fc2000801084b */
        /* <DEDUP_REMOVED lines=28> */
[----:B---3--:R-:W-:-:S01]  /*53f0*/  FADD.FTZ R6, R28, R7 ;  /* 0x000000071c067221 */ /* 0x008fc20000010000 */
[----:B------:R-:W-:Y:S02]  /*5400*/  WARPGROUP.DEPBAR.LE gsb0, 0x0 ;  /* 0x00008000000079c5 */ /* 0x000fe40000010000 */
[----:B------:R-:W-:-:S04]  /*5410*/  WARPGROUP.ARRIVE ;  /* 0x00000000000079c5 */ /* 0x000fc80000000000 */
[----:B------:R-:W3:Y:S01]  /*5420*/  MUFU.EX2 R29, R29 ;  /* 0x0000001d001d7308 */ /* 0x000ee20000000800 */
[----:B-1----:R-:W-:-:S01]  /*5430*/  FADD.FTZ R78, R26, R81 ;  /* 0x000000511a4e7221 */ /* 0x002fc20000010000 */
[----:B------:R-:W-:Y:S01]  /*5440*/  QGMMA.64x96x32.F32.E4M3.E4M3 R88, R144, gdesc[UR4], R88, gsb0 ;  /* 0x0160000490587df3 */ /* 0x000fe20008000858 */
[----:B------:R-:W-:Y:S01]  /*5450*/  UIADD3 UR6, UR11, 0x6, URZ ;  /* 0x000000060b067890 */ /* 0x000fe2000fffe03f */
[----:B------:R-:W-:-:S04]  /*5460*/  UMOV UR7, 0x40000040 ;  /* 0x4000004000077882 */ /* 0x000fc80000000000 */
        /* <DEDUP_REMOVED lines=27> */
[----:B--2---:R-:W-:-:S01]  /*5620*/  FADD.FTZ R7, R39, R6 ;  /* 0x0000000627077221 */ /* 0x004fc20000010000 */
[----:B------:R-:W-:Y:S02]  /*5630*/  WARPGROUP.DEPBAR.LE gsb0, 0x0 ;  /* 0x00008000000079c5 */ /* 0x000fe40000010000 */
[----:B------:R-:W-:-:S04]  /*5640*/  WARPGROUP.ARRIVE ;  /* 0x00000000000079c5 */ /* 0x000fc80000000000 */
[----:B------:R-:W2:Y:S01]  /*5650*/  MUFU.EX2 R42, R42 ;  /* 0x0000002a002a7308 */ /* 0x000ea20000000800 */
[----:B---3--:R-:W-:-:S01]  /*5660*/  FADD.FTZ R81, R41, R78 ;  /* 0x0000004e29517221 */ /* 0x008fc20000010000 */
[----:B------:R-:W-:Y:S01]  /*5670*/  QGMMA.64x96x32.F32.E4M3.E4M3 R88, R148, gdesc[UR4], R88, gsb0 ;  /* 0x0160000494587df3 */ /* 0x000fe20008000858 */
        /* <DEDUP_REMOVED lines=30> */
[----:B------:R-:W-:-:S01]  /*5860*/  FFMA.FTZ R75, R77, UR10, -R75 ;  /* 0x0000000a4d4b7c23 */ /* 0x000fc2000801084b */
[----:B------:R-:W-:-:S04]  /*5870*/  WARPGROUP.DEPBAR.LE gsb0, 0x0 ;  /* 0x00008000000079c5 */ /* 0x000fc80000010000 */
[----:B------:R-:W2:Y:S01]  /*5880*/  MUFU.EX2 R60, R60 ;  /* 0x0000003c003c7308 */ /* 0x000ea20000000800 */
[----:B-1----:R-:W-:-:S07]  /*5890*/  FADD.FTZ R7, R55, R6 ;  /* 0x0000000637077221 */ /* 0x002fce0000010000 */
[----:B------:R-:W1:Y:S01]  /*58a0*/  MUFU.EX2 R58, R58 ;  /* 0x0000003a003a7308 */ /* 0x000e620000000800 */
[----:B---3--:R-:W-:-:S01]  /*58b0*/  FADD.FTZ R81, R57, R78 ;  /* 0x0000004e39517221 */ /* 0x008fc20000010000 */
[----:B------:R-:W-:-:S06]  /*58c0*/  IMAD.U32 R78, RZ, RZ, UR20 ;  /* 0x00000014ff4e7e24 */ /* 0x000fcc000f8e00ff */
[----:B------:R-:W3:Y:S01]  /*58d0*/  MUFU.EX2 R59, R59 ;  /* 0x0000003b003b7308 */ /* 0x000ee20000000800 */
[----:B--2---:R-:W-:-:S07]  /*58e0*/  FADD.FTZ R6, R60, R7 ;  /* 0x000000073c067221 */ /* 0x004fce0000010000 */
[----:B------:R-:W2:Y:S01]  /*58f0*/  MUFU.EX2 R61, R61 ;  /* 0x0000003d003d7308 */ /* 0x000ea20000000800 */
[----:B-1----:R-:W-:-:S07]  /*5900*/  FADD.FTZ R76, R58, R81 ;  /* 0x000000513a4c7221 */ /* 0x002fce0000010000 */
[----:B------:R-:W1:Y:S01]  /*5910*/  MUFU.EX2 R64, R64 ;  /* 0x0000004000407308 */ /* 0x000e620000000800 */
[----:B---3--:R-:W-:-:S01]  /*5920*/  FADD.FTZ R7, R59, R6 ;  /* 0x000000063b077221 */ /* 0x008fc20000010000 */
[----:B------:R-:W-:-:S05]  /*5930*/  @!P1 VIADD R6, R78, 0x19c40 ;  /* 0x00019c404e069836 */ /* 0x000fca0000000000 */
[----:B------:R-:W-:Y:S01]  /*5940*/  @!P1 PRMT R6, RZ, 0x654, R6 ;  /* 0x00000654ff069816 */ /* 0x000fe20000000006 */
[----:B------:R-:W3:Y:S01]  /*5950*/  MUFU.EX2 R62, R62 ;  /* 0x0000003e003e7308 */ /* 0x000ee20000000800 */
[----:B--2---:R-:W-:-:S02]  /*5960*/  FADD.FTZ R81, R61, R76 ;  /* 0x0000004c3d517221 */ /* 0x004fc40000010000 */
[----:B------:R2:W-:Y:S05]  /*5970*/  @!P1 SYNCS.ARRIVE.TRANS64.RED.A1T0 RZ, [R6+URZ], RZ ;  /* 0x000000ff06ff99a7 */ /* 0x0005ea000810043f */
        /* <DEDUP_REMOVED lines=26> */
.L_x_7976:
[----:B------:R-:W-:Y:S01]  /*5b20*/  UIADD3 UR6, UR14, 0x19c60, URZ ;  /* 0x00019c600e067890 */ /* 0x000fe2000fffe03f */
[----:B------:R-:W-:Y:S01]  /*5b30*/  ISETP.LT.AND P1, PT, RZ, UR42, PT ;  /* 0x0000002aff007c0c */ /* 0x000fe2000bf21270 */
[----:B------:R-:W-:Y:S01]  /*5b40*/  UIADD3 UR7, UR42, -0x1, URZ ;  /* 0xffffffff2a077890 */ /* 0x000fe2000fffe03f */
[----:B------:R-:W-:Y:S01]  /*5b50*/  F2FP.SATFINITE.E4M3.F32.PACK_AB_MERGE_C R8, R13, R8, RZ ;  /* 0x000000080d08723e */ /* 0x000fe200048070ff */
[----:B------:R-:W-:Y:S01]  /*5b60*/  UPRMT UR6, UR49, 0x654, UR6 ;  /* 0x0000065431067896 */ /* 0x000fe20008000006 */
[----:B------:R-:W-:Y:S01]  /*5b70*/  F2FP.SATFINITE.E4M3.F32.PACK_AB_MERGE_C R11, R14, R11, RZ ;  /* 0x0000000b0e0b723e */ /* 0x000fe200048070ff */
[----:B------:R-:W-:Y:S01]  /*5b80*/  UMOV UR18, UR37 ;  /* 0x0000002500127c82 */ /* 0x000fe20008000000 */
[----:B------:R-:W-:Y:S01]  /*5b90*/  F2FP.SATFINITE.E4M3.F32.PACK_AB_MERGE_C R20, R25, R20, RZ ;  /* 0x000000141914723e */ /* 0x000fe200048070ff */
[----:B------:R-:W-:Y:S01]  /*5ba0*/  UMOV UR19, UR36 ;  /* 0x0000002400137c82 */ /* 0x000fe20008000000 */
[----:B------:R-:W-:Y:S01]  /*5bb0*/  F2FP.SATFINITE.E4M3.F32.PACK_AB_MERGE_C R23, R28, R23, RZ ;  /* 0x000000171c17723e */ /* 0x000fe200048070ff */
[----:B------:R-:W-:Y:S01]  /*5bc0*/  UMOV UR42, UR7 ;  /* 0x00000007002a7c82 */ /* 0x000fe20008000000 */
        /* <DEDUP_REMOVED lines=80> */
.L_x_7967:
[----:B------:R-:W-:Y:S06]  /*60d0*/  BAR.ARV 0x8, 0x1a0 ;  /* 0x0206800000007b1d */ /* 0x000fec0000002000 */
[----:B------:R-:W-:Y:S05]  /*60e0*/  @!P0 BRA `(.L_x_7978) ;  /* 0x0000000000048947 */ /* 0x000fea0003800000 */
[----:B------:R-:W-:Y:S01]  /*60f0*/  BPT.TRAP 0x1 ;  /* 0x000000040000795c */ /* 0x000fe20000300000 */
.L_x_7978:
[----:B------:R-:W-:Y:S01]  /*6100*/  ULEA UR5, UR36, UR48, 0x3 ;  /* 0x0000003024057291 */ /* 0x000fe2000f8e183f */
[----:B------:R-:W-:-:S05]  /*6110*/  IMAD.U32 R0, RZ, RZ, UR37 ;  /* 0x00000025ff007e24 */ /* 0x000fca000f8e00ff */
[----:B------:R-:W-:-:S04]  /*6120*/  SHF.L.U32 R0, R0, 0x1f, RZ ;  /* 0x0000001f00007819 */ /* 0x000fc800000006ff */
[----:B------:R1:W2:Y:S01]  /*6130*/  SYNCS.PHASECHK.TRANS64.TRYWAIT P1, [UR5+0x19c50], R0 ;  /* 0x019c5000ff0075a7 */ /* 0x0002a20008020145 */
[----:B------:R-:W-:Y:S05]  /*6140*/  @!P0 BRA `(.L_x_7979) ;  /* 0x0000000000048947 */ /* 0x000fea0003800000 */
[----:B------:R-:W-:Y:S01]  /*6150*/  BPT.TRAP 0x1 ;  /* 0x000000040000795c */ /* 0x000fe20000300000 */
.L_x_7979:
[----:B--2---:R-:W-:Y:S05]  /*6160*/  @P1 BRA `(.L_x_7980) ;  /* 0x0000000000081947 */ /* 0x004fea0003800000 */
[----:B------:R-:W2:Y:S02]  /*6170*/  SYNCS.PHASECHK.TRANS64.TRYWAIT P1, [UR5+0x19c50], R0 ;  /* 0x019c5000ff0075a7 */ /* 0x000ea40008020145 */
[----:B--2---:R-:W-:Y:S05]  /*6180*/  @!P1 BRA `(.L_x_7981) ;  /* 0x00000044004c9947 */ /* 0x004fea0003800000 */
.L_x_7980:
        /* <DEDUP_REMOVED lines=8> */
[----:B------:R-:W-:Y:S01]  /*6210*/  ULOP3.LUT UR7, UR7, 0x10000, URZ, 0xfc, !UPT ;  /* 0x0001000007077892 */ /* 0x000fe2000f8efc3f */
[----:B------:R-:W-:-:S04]  /*6220*/  PLOP3.LUT P1, PT, PT, PT, UP0, 0x80, 0x0 ;  /* 0x000000000000781c */ /* 0x000fc80003f2f008 */
[----:B------:R-:W-:Y:S01]  /*6230*/  @UP0 USHF.R.S32.HI UR11, URZ, 0x1f, UR44 ;  /* 0x0000001f3f0b0899 */ /* 0x000fe2000801142c */
[----:B------:R-:W-:Y:S01]  /*6240*/  @UP0 ULDC.64 UR14, c[0x0][0x9c8] ;  /* 0x00027200000e0ab9 */ /* 0x000fe20000000a00 */
[----:B------:R-:W-:Y:S02]  /*6250*/  @UP0 ULDC.64 UR16, c[0x0][0x9d0] ;  /* 0x0002740000100ab9 */ /* 0x000fe40000000a00 */
[----:B------:R-:W-:Y:S02]  /*6260*/  @UP0 UIMAD UR6, UR11, UR14, URZ ;  /* 0x0000000e0b0602a4 */ /* 0x000fe4000f8e023f */
[----:B------:R-:W-:Y:S02]  /*6270*/  UIMAD UR11, UR36, 0x300, UR7 ;  /* 0x00000300240b78a4 */ /* 0x000fe4000f8e0207 */
[----:B------:R-:W-:Y:S02]  /*6280*/  @UP0 UIMAD UR6, UR44, UR15, UR6 ;  /* 0x0000000f2c0602a4 */ /* 0x000fe4000f8e0206 */
[----:B------:R-:W-:Y:S01]  /*6290*/  @UP0 UIMAD.WIDE.U32 UR12, UR44, UR14, URZ ;  /* 0x0000000e2c0c02a5 */ /* 0x000fe2000f8e003f */
[----:B------:R-:W-:Y:S01]  /*62a0*/  UMOV UR7, 0x40000040 ;  /* 0x4000004000077882 */ /* 0x000fe20000000000 */
[----:B------:R-:W-:-:S02]  /*62b0*/  @UP0 USHF.R.S32.HI UR14, URZ, 0x1f, UR40 ;  /* 0x0000001f3f0e0899 */ /* 0x000fc40008011428 */
[----:B------:R-:W-:Y:S02]  /*62c0*/  @UP0 UIADD3 UR13, UR13, UR6, URZ ;  /* 0x000000060d0d0290 */ /* 0x000fe4000fffe03f */
[----:B------:R-:W-:Y:S01]  /*62d0*/  @UP0 UIMAD UR14, UR14, UR16, URZ ;  /* 0x000000100e0e02a4 */ /* 0x000fe2000f8e023f */
[----:B------:R-:W-:Y:S01]  /*62e0*/  UMOV UR6, UR11 ;  /* 0x0000000b00067c82 */ /* 0x000fe20008000000 */
[----:B------:R-:W-:Y:S01]  /*62f0*/  @UP0 UIMAD.WIDE.U32 UR12, UR40, UR16, UR12 ;  /* 0x00000010280c02a5 */ /* 0x000fe2000f8e000c */
[----:B------:R-:W-:Y:S01]  /*6300*/  QGMMA.64x96x32.F32.E4M3.E4M3 R88, R136, gdesc[UR4], R88, gsb0 ;  /* 0x0160000488587df3 */ /* 0x000fe20008000858 */
        /* <DEDUP_REMOVED lines=11> */
[----:B------:R-:W-:Y:S01]  /*63c0*/  QGMMA.64x96x32.F32.E4M3.E4M3 R88, R140, gdesc[UR4], R88, gsb0 ;  /* 0x016000048c587df3 */ /* 0x000fe20008000858 */
[----:B------:R-:W-:Y:S01]  /*63d0*/  UIADD3 UR6, UR11, 0x4, URZ ;  /* 0x000000040b067890 */ /* 0x000fe2000fffe03f */
[----:B------:R-:W-:Y:S01]  /*63e0*/  UMOV UR7, 0x40000040 ;  /* 0x4000004000077882 */ /* 0x000fe20000000000 */
[----:B------:R-:W4:Y:S04]  /*63f0*/  SHFL.BFLY PT, R9, R6, 0x2, 0x1f ;  /* 0x0c401f0006097f89 */ /* 0x000f2800000e0000 */
[----:B------:R-:W5:Y:S01]  /*6400*/  SHFL.BFLY PT, R10, R7, 0x2, 0x1f ;  /* 0x0c401f00070a7f89 */ /* 0x000f6200000e0000 */
[----:B------:R-:W-:Y:S02]  /*6410*/  WARPGROUP.DEPBAR.LE gsb0, 0x0 ;  /* 0x00008000000079c5 */ /* 0x000fe40000010000 */
[----:B------:R-:W-:-:S06]  /*6420*/  WARPGROUP.ARRIVE ;  /* 0x00000000000079c5 */ /* 0x000fcc0000000000 */
[----:B------:R-:W-:Y:S01]  /*6430*/  QGMMA.64x96x32.F32.E4M3.E4M3 R88, R144, gdesc[UR4], R88, gsb0 ;  /* 0x0160000490587df3 */ /* 0x000fe20008000858 */
[----:B------:R-:W-:Y:S01]  /*6440*/  UIADD3 UR6, UR11, 0x6, URZ ;  /* 0x000000060b067890 */ /* 0x000fe2000fffe03f */
[----:B------:R-:W-:Y:S01]  /*6450*/  UMOV UR7, 0x40000040 ;  /* 0x4000004000077882 */ /* 0x000fe20000000000 */
        /* <DEDUP_REMOVED lines=11> */
[----:B------:R-:W-:Y:S01]  /*6510*/  FSETP.NE.FTZ.AND P3, PT, R14, RZ, PT ;  /* 0x000000ff0e00720b */ /* 0x000fe20003f75000 */
[----:B------:R-:W-:Y:S02]  /*6520*/  WARPGROUP.DEPBAR.LE gsb0, 0x0 ;  /* 0x00008000000079c5 */ /* 0x000fe40000010000 */
[----:B------:R-:W-:-:S06]  /*6530*/  WARPGROUP.ARRIVE ;  /* 0x00000000000079c5 */ /* 0x000fcc0000000000 */
[----:B------:R-:W-:Y:S01]  /*6540*/  QGMMA.64x96x32.F32.E4M3.E4M3 R88, R148, gdesc[UR4], R88, gsb0 ;  /* 0x0160000494587df3 */ /* 0x000fe20008000858 */
[----:B------:R-:W-:Y:S01]  /*6550*/  @P1 MUFU.RCP R5, R11 ;  /* 0x0000000b00051308 */ /* 0x000fe20000001000 */
[----:B------:R-:W-:Y:S01]  /*6560*/  FSETP.NE.FTZ.AND P1, PT, R12, RZ, PT ;  /* 0x000000ff0c00720b */ /* 0x000fe20003f35000 */
[----:B------:R-:W-:-:S06]  /*6570*/  IMAD.MOV.U32 R9, RZ, RZ, RZ ;  /* 0x000000ffff097224 */ /* 0x000fcc00078e00ff */
[----:B------:R-:W1:Y:S08]  /*6580*/  @P2 MUFU.LG2 R7, R13 ;  /* 0x0000000d00072308 */ /* 0x000e700000000c00 */
[----:B------:R-:W2:Y:S08]  /*6590*/  @P3 MUFU.LG2 R10, R14 ;  /* 0x0000000e000a3308 */ /* 0x000eb00000000c00 */
[----:B------:R-:W4:Y:S01]  /*65a0*/  @P1 MUFU.RCP R9, R12 ;  /* 0x0000000c00091308 */ /* 0x000f220000001000 */
[----:B------:R-:W-:Y:S01]  /*65b0*/  MOV R6, UR10 ;  /* 0x0000000a00067c02 */ /* 0x000fe20008000f00 */
[----:B------:R-:W-:-:S02]  /*65c0*/  IMAD.U32 R20, RZ, RZ, UR10 ;  /* 0x0000000aff147e24 */ /* 0x000fc4000f8e00ff */
[----:B-1----:R-:W-:Y:S02]  /*65d0*/  @P2 FMUL.FTZ R7, R7, 0.69314718246459960938 ;  /* 0x3f31721807072820 */ /* 0x002fe40000410000 */
        /* <DEDUP_REMOVED lines=12> */
.L_x_7982:
[----:B------:R-:W-:Y:S01]  /*66a0*/  IMAD.SHL.U32 R3, R2, 0x4, RZ ;  /* 0x0000000402037824 */ /* 0x000fe200078e00ff */
[----:B------:R-:W-:Y:S01]  /*66b0*/  ULDC.64 UR6, c[0x4][0x70] ;  /* 0x01001c0000067ab9 */ /* 0x000fe20000000a00 */
[-C--:B------:R-:W-:Y:S01]  /*66c0*/  FMUL.FTZ R11, R95, R58.reuse ;  /* 0x0000003a5f0b7220 */ /* 0x080fe20000410000 */
[----:B------:R-:W-:Y:S01]  /*66d0*/  FMUL.FTZ R12, R91, R58 ;  /* 0x0000003a5b0c7220 */ /* 0x000fe20000410000 */
[-C--:B------:R-:W-:Y:S01]  /*66e0*/  FMUL.FTZ R21, R101, R56.reuse ;  /* 0x0000003865157220 */ /* 0x080fe20000410000 */
[----:B------:R-:W-:Y:S01]  /*66f0*/  LOP3.LUT R3, R3, 0xc, RZ, 0xc0, !PT ;  /* 0x0000000c03037812 */ /* 0x000fe200078ec0ff */
[----:B------:R-:W-:Y:S01]  /*6700*/  FMUL.FTZ R24, R97, R56 ;  /* 0x0000003861187220 */ /* 0x000fe20000410000 */
[-C--:B------:R-:W-:Y:S01]  /*6710*/  FMUL.FTZ R51, R134, R58.reuse ;  /* 0x0000003a86337220 */ /* 0x080fe20000410000 */
[----:B------:R-:W-:Y:S01]  /*6720*/  FMUL.FTZ R54, R130, R58 ;  /* 0x0000003a82367220 */ /* 0x000fe20000410000 */
[----:B------:R-:W-:Y:S01]  /*6730*/  IADD3 R6, P0, R3, UR6, RZ ;  /* 0x0000000603067c10 */ /* 0x000fe2000ff1e0ff */
[-C--:B------:R-:W-:Y:S01]  /*6740*/  FMUL.FTZ R13, R100, R56.reuse ;  /* 0x00000038640d7220 */ /* 0x080fe20000410000 */
[----:B------:R-:W-:Y:S01]  /*6750*/  FMUL.FTZ R14, R96, R56 ;  /* 0x00000038600e7220 */ /* 0x000fe20000410000 */
[-C--:B------:R-:W-:Y:S01]  /*6760*/  FMUL.FTZ R15, R102, R58.reuse ;  /* 0x0000003a660f7220 */ /* 0x080fe20000410000 */
[----:B------:R-:W-:Y:S01]  /*6770*/  FMUL.FTZ R20, R98, R58 ;  /* 0x0000003a62147220 */ /* 0x000fe20000410000 */
[----:B------:R-:W-:Y:S01]  /*6780*/  IMAD.X R7, RZ, RZ, UR7, P0 ;  /* 0x00000007ff077e24 */ /* 0x000fe200080e06ff */
[----:B------:R-:W-:Y:S01]  /*6790*/  F2FP.BF16.F32.PACK_AB R11, R11, R12 ;  /* 0x0000000c0b0b723e */ /* 0x000fe200000010ff */
[-C--:B------:R-:W-:Y:S01]  /*67a0*/  FMUL.FTZ R23, R103, R58.reuse ;  /* 0x0000003a67177220 */ /* 0x080fe20000410000 */
[----:B------:R-:W-:Y:S01]  /*67b0*/  FMUL.FTZ R26, R99, R58 ;  /* 0x0000003a631a7220 */ /* 0x000fe20000410000 */
[----:B------:R-:W-:Y:S01]  /*67c0*/  UIADD3 UR42, -UR41, URZ, URZ ;  /* 0x0000003f292a7290 */ /* 0x000fe2000fffe13f */
[----:B------:R1:W2:Y:S01]  /*67d0*/  LDG.E.CONSTANT R3, desc[UR50][R6.64] ;  /* 0x0000003206037981 */ /* 0x0002a2000c1e9900 */
[----:B------:R-:W-:Y:S01]  /*67e0*/  F2FP.BF16.F32.PACK_AB R24, R21, R24 ;  /* 0x000000181518723e */ /* 0x000fe200000010ff */
[----:B------:R-:W-:Y:S01]  /*67f0*/  USHF.R.S32.HI UR6, URZ, 0x1f, UR43 ;  /* 0x0000001f3f067899 */ /* 0x000fe2000801142b */
[----:B------:R-:W-:Y:S01]  /*6800*/  F2FP.BF16.F32.PACK_AB R51, R51, R54 ;  /* 0x000000363333723e */ /* 0x000fe200000010ff */
[----:B------:R-:W-:Y:S01]  /*6810*/  ULDC UR7, c[0x0][0xda8] ;  /* 0x00036a0000077ab9 */ /* 0x000fe20000000800 */
[-C--:B------:R-:W-:Y:S01]  /*6820*/  FMUL.FTZ R9, R93, R56.reuse ;  /* 0x000000385d097220 */ /* 0x080fe20000410000 */
[-C--:B------:R-:W-:Y:S01]  /*6830*/  FMUL.FTZ R10, R89, R56.reuse ;  /* 0x00000038590a7220 */ /* 0x080fe20000410000 */
[-C--:B------:R-:W-:Y:S01]  /*6840*/  FMUL.FTZ R33, R116, R56.reuse ;  /* 0x0000003874217220 */ /* 0x080fe20000410000 */
[----:B------:R-:W-:Y:S01]  /*6850*/  FMUL.FTZ R36, R112, R56 ;  /* 0x0000003870247220 */ /* 0x000fe20000410000 */
[----:B------:R-:W-:Y:S01]  /*6860*/  LOP3.LUT R21, R152, 0x180, RZ, 0xc0, !PT ;  /* 0x0000018098157812 */ /* 0x000fe200078ec0ff */
[-C--:B-1----:R-:W-:Y:S01]  /*6870*/  FMUL.FTZ R6, R94, R58.reuse ;  /* 0x0000003a5e067220 */ /* 0x082fe20000410000 */
[----:B------:R-:W-:Y:S01]  /*6880*/  FMUL.FTZ R7, R90, R58 ;  /* 0x0000003a5a077220 */ /* 0x000fe20000410000 */
[-C--:B------:R-:W-:Y:S01]  /*6890*/  FMUL.FTZ R5, R92, R56.reuse ;  /* 0x000000385c057220 */ /* 0x080fe20000410000 */
[----:B------:R-:W-:Y:S01]  /*68a0*/  FMUL.FTZ R8, R88, R56 ;  /* 0x0000003858087220 */ /* 0x000fe20000410000 */
[----:B------:R-:W-:Y:S01]  /*68b0*/  ULDC.64 UR8, c[0x0][0xb70] ;  /* 0x0002dc0000087ab9 */ /* 0x000fe20000000a00 */
[----:B------:R-:W-:Y:S01]  /*68c0*/  UIMAD UR42, UR7, UR42, UR39 ;  /* 0x0000002a072a72a4 */ /* 0x000fe2000f8e0227 */
[----:B------:R-:W-:Y:S01]  /*68d0*/  F2FP.BF16.F32.PACK_AB R6, R6, R7 ;  /* 0x000000070606723e */ /* 0x000fe200000010ff */
[-C--:B------:R-:W-:Y:S01]  /*68e0*/  FMUL.FTZ R43, R126, R58.reuse ;  /* 0x0000003a7e2b7220 */ /* 0x080fe20000410000 */
[----:B------:R-:W-:Y:S01]  /*68f0*/  LOP3.LUT P0, R7, R2, 0x3, RZ, 0xc0, !PT ;  /* 0x0000000302077812 */ /* 0x000fe2000780c0ff */
[----:B------:R-:W-:Y:S01]  /*6900*/  FMUL.FTZ R46, R122, R58 ;  /* 0x0000003a7a2e7220 */ /* 0x000fe20000410000 */
[----:B------:R-:W-:Y:S01]  /*6910*/  F2FP.BF16.F32.PACK_AB R13, R13, R14 ;  /* 0x0000000e0d0d723e */ /* 0x000fe200000010ff */
[-C--:B------:R-:W-:Y:S01]  /*6920*/  FMUL.FTZ R47, R127, R58.reuse ;  /* 0x0000003a7f2f7220 */ /* 0x080fe20000410000 */
[----:B------:R-:W-:Y:S01]  /*6930*/  ISETP.EQ.OR P0, PT, R7, 0x3, !P0 ;  /* 0x000000030700780c */ /* 0x000fe20004702670 */
[----:B------:R-:W-:Y:S01]  /*6940*/  FMUL.FTZ R50, R123, R58 ;  /* 0x0000003a7b327220 */ /* 0x000fe20000410000 */
[----:B------:R-:W-:Y:S01]  /*6950*/  IADD3 R7, P1, R152, 0x6020, RZ ;  /* 0x0000602098077810 */ /* 0x000fe20007f3e0ff */
[----:B------:R-:W-:Y:S01]  /*6960*/  UIMAD UR6, UR6, UR8, URZ ;  /* 0x00000008060672a4 */ /* 0x000fe2000f8e023f */
[----:B------:R-:W-:Y:S01]  /*6970*/  SEL R54, R6, R11, P0 ;  /* 0x0000000b06367207 */ /* 0x000fe20000000000 */
[----:B------:R-:W-:Y:S01]  /*6980*/  FMUL.FTZ R25, R108, R56 ;  /* 0x000000386c197220 */ /* 0x000fe20000410000 */
[----:B------:R-:W-:Y:S01]  /*6990*/  SEL R60, R11, R6, P0 ;  /* 0x000000060b3c7207 */ /* 0x000fe20000000000 */
[----:B------:R-:W-:Y:S01]  /*69a0*/  FMUL.FTZ R28, R104, R56 ;  /* 0x00000038681c7220 */ /* 0x000fe20000410000 */
[----:B------:R-:W-:Y:S01]  /*69b0*/  LOP3.LUT R6, R7, 0x180, RZ, 0xc0, !PT ;  /* 0x0000018007067812 */ /* 0x000fe200078ec0ff */
[----:B------:R-:W-:Y:S01]  /*69c0*/  FMUL.FTZ R27, R110, R58 ;  /* 0x0000003a6e1b7220 */ /* 0x000fe20000410000 */
[----:B------:R-:W-:Y:S01]  /*69d0*/  F2FP.BF16.F32.PACK_AB R15, R15, R20 ;  /* 0x000000140f0f723e */ /* 0x000fe200000010ff */
[----:B------:R-:W-:Y:S01]  /*69e0*/  FMUL.FTZ R30, R106, R58 ;  /* 0x0000003a6a1e7220 */ /* 0x000fe20000410000 */
[----:B------:R-:W-:Y:S01]  /*69f0*/  F2FP.BF16.F32.PACK_AB R26, R23, R26 ;  /* 0x0000001a171a723e */ /* 0x000fe200000010ff */
[-C--:B------:R-:W-:Y:S01]  /*6a00*/  FMUL.FTZ R45, R125, R56.reuse ;  /* 0x000000387d2d7220 */ /* 0x080fe20000410000 */
[----:B------:R-:W-:Y:S01]  /*6a10*/  SHF.R.U64 R21, R21, 0x3, RZ ;  /* 0x0000000315157819 */ /* 0x000fe200000012ff */
[----:B------:R-:W-:Y:S01]  /*6a20*/  FMUL.FTZ R48, R121, R56 ;  /* 0x0000003879307220 */ /* 0x000fe20000410000 */
[----:B------:R-:W-:Y:S01]  /*6a30*/  F2FP.BF16.F32.PACK_AB R10, R9, R10 ;  /* 0x0000000a090a723e */ /* 0x000fe200000010ff */
[----:B------:R-:W-:Y:S01]  /*6a40*/  UIMAD UR42, UR42, 0xc0, URZ ;  /* 0x000000c02a2a78a4 */ /* 0x000fe2000f8e023f */
[----:B------:R-:W-:Y:S01]  /*6a50*/  F2FP.BF16.F32.PACK_AB R33, R33, R36 ;  /* 0x000000242121723e */ /* 0x000fe200000010ff */
[----:B------:R-:W-:Y:S01]  /*6a60*/  UIMAD.WIDE.U32 UR10, UR43, UR8, URZ ;  /* 0x000000082b0a72a5 */ /* 0x000fe2000f8e003f */
[----:B------:R-:W-:Y:S01]  /*6a70*/  SHF.R.U64 R6, R6, 0x3, RZ ;  /* 0x0000000306067819 */ /* 0x000fe200000012ff */
[----:B------:R-:W-:Y:S01]  /*6a80*/  UIMAD UR6, UR43, UR9, UR6 ;  /* 0x000000092b0672a4 */ /* 0x000fe2000f8e0206 */
[----:B------:R-:W-:Y:S01]  /*6a90*/  F2FP.BF16.F32.PACK_AB R5, R5, R8 ;  /* 0x000000080505723e */ /* 0x000fe200000010ff */
[----:B------:R-:W-:Y:S01]  /*6aa0*/  FMUL.FTZ R29, R109, R56 ;  /* 0x000000386d1d7220 */ /* 0x000fe20000410000 */
[----:B------:R-:W-:Y:S01]  /*6ab0*/  SEL R36, R13, R24, P0 ;  /* 0x000000180d247207 */ /* 0x000fe20000000000 */
[----:B------:R-:W-:Y:S01]  /*6ac0*/  UIADD3 UR6, UR11, UR6, URZ ;  /* 0x000000060b067290 */ /* 0x000fe2000fffe03f */
[----:B------:R-:W-:Y:S01]  /*6ad0*/  SEL R62, R15, R26, P0 ;  /* 0x0000001a0f3e7207 */ /* 0x000fe20000000000 */
[----:B------:R-:W-:Y:S01]  /*6ae0*/  FMUL.FTZ R32, R105, R56 ;  /* 0x0000003869207220 */ /* 0x000fe20000410000 */
[----:B------:R-:W-:Y:S01]  /*6af0*/  IADD3 R9, P2, R152, 0x6000, RZ ;  /* 0x0000600098097810 */ /* 0x000fe20007f5e0ff */
[-C--:B------:R-:W-:Y:S01]  /*6b00*/  FMUL.FTZ R31, R111, R58.reuse ;  /* 0x0000003a6f1f7220 */ /* 0x080fe20000410000 */
[----:B------:R-:W-:Y:S01]  /*6b10*/  SEL R24, R24, R13, P0 ;  /* 0x0000000d18187207 */ /* 0x000fe20000000000 */
[----:B------:R-:W-:Y:S01]  /*6b20*/  FMUL.FTZ R34, R107, R58 ;  /* 0x0000003a6b227220 */ /* 0x000fe20000410000 */
[----:B------:R-:W-:Y:S01]  /*6b30*/  SEL R26, R26, R15, P0 ;  /* 0x0000000f1a1a7207 */ /* 0x000fe20000000000 */
[-C--:B------:R-:W-:Y:S01]  /*6b40*/  FMUL.FTZ R37, R117, R56.reuse ;  /* 0x0000003875257220 */ /* 0x080fe20000410000 */
[----:B------:R-:W-:Y:S01]  /*6b50*/  IADD3 R11, P3, R152, 0x3020, RZ ;  /* 0x00003020980b7810 */ /* 0x000fe20007f7e0ff */
[----:B------:R-:W-:Y:S01]  /*6b60*/  FMUL.FTZ R40, R113, R56 ;  /* 0x0000003871287220 */ /* 0x000fe20000410000 */
[----:B------:R-:W-:Y:S01]  /*6b70*/  F2FP.BF16.F32.PACK_AB R43, R43, R46 ;  /* 0x0000002e2b2b723e */ /* 0x000fe200000010ff */
[----:B------:R-:W-:Y:S01]  /*6b80*/  FMUL.FTZ R41, R124, R56 ;  /* 0x000000387c297220 */ /* 0x000fe20000410000 */
[----:B------:R-:W-:Y:S01]  /*6b90*/  F2FP.BF16.F32.PACK_AB R50, R47, R50 ;  /* 0x000000322f32723e */ /* 0x000fe200000010ff */
[----:B------:R-:W-:Y:S01]  /*6ba0*/  FMUL.FTZ R44, R120, R56 ;  /* 0x00000038782c7220 */ /* 0x000fe20000410000 */
[----:B------:R-:W-:Y:S01]  /*6bb0*/  IADD3 R15, P5, R152, 0x20, RZ ;  /* 0x00000020980f7810 */ /* 0x000fe20007fbe0ff */
[-C--:B------:R-:W-:Y:S01]  /*6bc0*/  FMUL.FTZ R35, R118, R58.reuse ;  /* 0x0000003a76237220 */ /* 0x080fe20000410000 */
[----:B------:R-:W-:Y:S01]  /*6bd0*/  IADD3 R13, P4, R152, 0x3000, RZ ;  /* 0x00003000980d7810 */ /* 0x000fe20007f9e0ff */
[----:B------:R-:W-:Y:S01]  /*6be0*/  FMUL.FTZ R38, R114, R58 ;  /* 0x0000003a72267220 */ /* 0x000fe20000410000 */
[----:B------:R-:W-:Y:S01]  /*6bf0*/  LOP3.LUT R20, R21, R152, RZ, 0x3c, !PT ;  /* 0x0000009815147212 */ /* 0x000fe200078e3cff */
[--C-:B------:R-:W-:Y:S01]  /*6c00*/  IMAD.MOV.U32 R21, RZ, RZ, R153.reuse ;  /* 0x000000ffff157224 */ /* 0x100fe200078e0099 */
[----:B------:R-:W-:Y:S01]  /*6c10*/  F2FP.BF16.F32.PACK_AB R25, R25, R28 ;  /* 0x0000001c1919723e */ /* 0x000fe200000010ff */
[----:B------:R-:W-:Y:S01]  /*6c20*/  FMUL.FTZ R49, R132, R56 ;  /* 0x0000003884317220 */ /* 0x000fe20000410000 */
[----:B------:R-:W-:Y:S01]  /*6c30*/  F2FP.BF16.F32.PACK_AB R27, R27, R30 ;  /* 0x0000001e1b1b723e */ /* 0x000fe200000010ff */
[----:B------:R-:W-:Y:S01]  /*6c40*/  FMUL.FTZ R52, R128, R56 ;  /* 0x0000003880347220 */ /* 0x000fe20000410000 */
[----:B------:R-:W-:Y:S01]  /*6c50*/  LOP3.LUT R6, R6, R7, RZ, 0x3c, !PT ;  /* 0x0000000706067212 */ /* 0x000fe200078e3cff */
[--C-:B------:R-:W-:Y:S01]  /*6c60*/  IMAD.X R7, RZ, RZ, R153.reuse, P1 ;  /* 0x000000ffff077224 */ /* 0x100fe200008e0699 */
[----:B------:R-:W-:Y:S01]  /*6c70*/  F2FP.BF16.F32.PACK_AB R48, R45, R48 ;  /* 0x000000302d30723e */ /* 0x000fe200000010ff */
[----:B------:R-:W-:Y:S01]  /*6c80*/  VIADD R45, R16, UR42 ;  /* 0x0000002a102d7c36 */ /* 0x000fe20008000000 */
[----:B------:R-:W-:Y:S01]  /*6c90*/  SEL R28, R5, R10, P0 ;  /* 0x0000000a051c7207 */ /* 0x000fe20000000000 */
[-C--:B------:R-:W-:Y:S01]  /*6ca0*/  FMUL.FTZ R53, R133, R56.reuse ;  /* 0x0000003885357220 */ /* 0x080fe20000410000 */
[----:B------:R-:W-:Y:S01]  /*6cb0*/  SEL R30, R10, R5, P0 ;  /* 0x000000050a1e7207 */ /* 0x000fe20000000000 */
[----:B------:R-:W-:Y:S01]  /*6cc0*/  VIADD R5, R45, 0x8 ;  /* 0x000000082d057836 */ /* 0x000fe20000000000 */
[----:B------:R-:W-:Y:S01]  /*6cd0*/  LOP3.LUT R8, R9, 0x180, RZ, 0xc0, !PT ;  /* 0x0000018009087812 */ /* 0x000fe200078ec0ff */
[----:B------:R-:W-:Y:S01]  /*6ce0*/  FMUL.FTZ R56, R129, R56 ;  /* 0x0000003881387220 */ /* 0x000fe20000410000 */
[----:B------:R-:W-:Y:S01]  /*6cf0*/  LOP3.LUT R10, R11, 0x180, RZ, 0xc0, !PT ;  /* 0x000001800b0a7812 */ /* 0x000fe200078ec0ff */
[-C--:B------:R-:W-:Y:S01]  /*6d00*/  FMUL.FTZ R39, R119, R58.reuse ;  /* 0x0000003a77277220 */ /* 0x080fe20000410000 */
[----:B------:R-:W-:Y:S01]  /*6d10*/  LOP3.LUT R14, R15, 0x180, RZ, 0xc0, !PT ;  /* 0x000001800f0e7812 */ /* 0x000fe200078ec0ff */
[----:B------:R-:W-:Y:S01]  /*6d20*/  FMUL.FTZ R42, R115, R58 ;  /* 0x0000003a732a7220 */ /* 0x000fe20000410000 */
[----:B------:R-:W-:Y:S01]  /*6d30*/  LOP3.LUT R12, R13, 0x180, RZ, 0xc0, !PT ;  /* 0x000001800d0c7812 */ /* 0x000fe200078ec0ff */
[----:B------:R-:W-:Y:S01]  /*6d40*/  UIADD3 UR5, UR5, 0x19c60, URZ ;  /* 0x00019c6005057890 */ /* 0x000fe2000fffe03f */
[----:B------:R-:W-:Y:S01]  /*6d50*/  SEL R68, R43, R50, P0 ;  /* 0x000000322b447207 */ /* 0x000fe20000000000 */
[-C--:B------:R-:W-:Y:S01]  /*6d60*/  FMUL.FTZ R55, R135, R58.reuse ;  /* 0x0000003a87377220 */ /* 0x080fe20000410000 */
[----:B------:R-:W-:Y:S01]  /*6d70*/  SEL R50, R50, R43, P0 ;  /* 0x0000002b32327207 */ /* 0x000fe20000000000 */
[----:B------:R-:W-:Y:S01]  /*6d80*/  FMUL.FTZ R58, R131, R58 ;  /* 0x0000003a833a7220 */ /* 0x000fe20000410000 */
[----:B------:R-:W-:Y:S01]  /*6d90*/  SHF.R.U64 R8, R8, 0x3, RZ ;  /* 0x0000000308087819 */ /* 0x000fe200000012ff */
[----:B------:R-:W1:Y:S01]  /*6da0*/  LDC.64 R72, c[0x0][0xb78] ;  /* 0x0002de00ff487b82 */ /* 0x000e620000000a00 */
[----:B------:R-:W-:Y:S01]  /*6db0*/  MOV R43, R20 ;  /* 0x00000014002b7202 */ /* 0x000fe20000000f00 */
[----:B------:R-:W-:Y:S01]  /*6dc0*/  UPRMT UR5, UR49, 0x654, UR5 ;  /* 0x0000065431057896 */ /* 0x000fe20008000005 */
[----:B------:R-:W-:Y:S01]  /*6dd0*/  SHF.R.U64 R10, R10, 0x3, RZ ;  /* 0x000000030a0a7819 */ /* 0x000fe200000012ff */
[----:B------:R-:W-:Y:S01]  /*6de0*/  USHF.R.S32.HI UR7, URZ, 0x1f, UR44 ;  /* 0x0000001f3f077899 */ /* 0x000fe2000801142c */
[----:B------:R-:W-:Y:S01]  /*6df0*/  MOV R20, R6 ;  /* 0x0000000600147202 */ /* 0x000fe20000000f00 */
[----:B------:R-:W-:Y:S01]  /*6e00*/  IMAD.U32 R7, RZ, RZ, UR11 ;  /* 0x0000000bff077e24 */ /* 0x000fe2000f8e00ff */
[----:B------:R-:W-:Y:S01]  /*6e10*/  SHF.R.U64 R14, R14, 0x3, RZ ;  /* 0x000000030e0e7819 */ /* 0x000fe200000012ff */
[----:B------:R-:W-:Y:S01]  /*6e20*/  IMAD.U32 R7, RZ, RZ, UR6 ;  /* 0x00000006ff077e24 */ /* 0x000fe2000f8e00ff */
[----:B------:R-:W-:Y:S01]  /*6e30*/  SHF.R.U64 R12, R12, 0x3, RZ ;  /* 0x000000030c0c7819 */ /* 0x000fe200000012ff */
[----:B------:R-:W-:Y:S01]  /*6e40*/  ULDC UR6, c[0x0][0xa88] ;  /* 0x0002a20000067ab9 */ /* 0x000fe20000000800 */
[----:B------:R-:W-:Y:S01]  /*6e50*/  LOP3.LUT P1, RZ, R19, 0x3, RZ, 0xc0, !PT ;  /* 0x0000000313ff7812 */ /* 0x000fe2000782c0ff */
[----:B------:R-:W-:Y:S01]  /*6e60*/  SYNCS.ARRIVE.TRANS64.RED.A1T0 RZ, [UR5], RZ ;  /* 0x000000ffffff79a7 */ /* 0x000fe20008100405 */
[----:B------:R-:W-:Y:S01]  /*6e70*/  F2FP.BF16.F32.PACK_AB R32, R29, R32 ;  /* 0x000000201d20723e */ /* 0x000fe200000010ff */
[----:B------:R-:W-:Y:S01]  /*6e80*/  IMAD.U32 R6, RZ, RZ, UR10 ;  /* 0x0000000aff067e24 */ /* 0x000fe2000f8e00ff */
[----:B------:R-:W-:Y:S01]  /*6e90*/  LOP3.LUT R8, R8, R9, RZ, 0x3c, !PT ;  /* 0x0000000908087212 */ /* 0x000fe200078e3cff */
[--C-:B------:R-:W-:Y:S01]  /*6ea0*/  IMAD.X R9, RZ, RZ, R153.reuse, P2 ;  /* 0x000000ffff097224 */ /* 0x100fe200010e0699 */
[----:B------:R-:W-:Y:S01]  /*6eb0*/  F2FP.BF16.F32.PACK_AB R34, R31, R34 ;  /* 0x000000221f22723e */ /* 0x000fe200000010ff */
[----:B------:R-:W-:Y:S01]  /*6ec0*/  ULDC UR5, c[0x0][0xc] ;  /* 0x0000030000057ab9 */ /* 0x000fe20000000800 */
[----:B------:R-:W-:Y:S01]  /*6ed0*/  LOP3.LUT R10, R10, R11, RZ, 0x3c, !PT ;  /* 0x0000000b0a0a7212 */ /* 0x000fe200078e3cff */
[----:B------:R-:W-:Y:S01]  /*6ee0*/  IMAD.X R11, RZ, RZ, R153, P3 ;  /* 0x000000ffff0b7224 */ /* 0x000fe200018e0699 */
[----:B------:R-:W-:Y:S01]  /*6ef0*/  F2FP.BF16.F32.PACK_AB R35, R35, R38 ;  /* 0x000000262323723e */ /* 0x000fe200000010ff */
[----:B------:R-:W-:Y:S01]  /*6f00*/  UIADD3 UR39, UR5, UR39, URZ ;  /* 0x0000002705277290 */ /* 0x000fe2000fffe03f */
[----:B------:R-:W-:Y:S01]  /*6f10*/  F2FP.BF16.F32.PACK_AB R40, R37, R40 ;  /* 0x000000282528723e */ /* 0x000fe200000010ff */
[----:B-1----:R-:W-:Y:S01]  /*6f20*/  IMAD.WIDE.U32 R6, R72, UR44, R6 ;  /* 0x0000002c48067c25 */ /* 0x002fe2000f8e0006 */
[----:B------:R-:W-:-:S02]  /*6f30*/  F2FP.BF16.F32.PACK_AB R41, R41, R44 ;  /* 0x0000002c2929723e */ /* 0x000fc400000010ff */
[----:B------:R-:W-:Y:S01]  /*6f40*/  LOP3.LUT R14, R14, R15, RZ, 0x3c, !PT ;  /* 0x0000000f0e0e7212 */ /* 0x000fe200078e3cff */
[--C-:B------:R-:W-:Y:S01]  /*6f50*/  IMAD.X R15, RZ, RZ, R153.reuse, P5 ;  /* 0x000000ffff0f7224 */ /* 0x100fe200028e0699 */
[----:B------:R-:W-:Y:S01]  /*6f60*/  LOP3.LUT R12, R12, R13, RZ, 0x3c, !PT ;  /* 0x0000000d0c0c7212 */ /* 0x000fe200078e3cff */
[----:B------:R-:W-:Y:S01]  /*6f70*/  IMAD.X R13, RZ, RZ, R153, P4 ;  /* 0x000000ffff0d7224 */ /* 0x000fe200020e0699 */
[----:B------:R-:W-:Y:S02]  /*6f80*/  ISETP.GE.OR P2, PT, R5, UR6, P1 ;  /* 0x0000000605007c0c */ /* 0x000fe40008f46670 */
[----:B------:R-:W-:Y:S02]  /*6f90*/  SEL R38, R25, R32, P0 ;  /* 0x0000002019267207 */ /* 0x000fe40000000000 */
[----:B------:R-:W-:Y:S02]  /*6fa0*/  SEL R32, R32, R25, P0 ;  /* 0x0000001920207207 */ /* 0x000fe40000000000 */
[----:B------:R-:W-:-:S02]  /*6fb0*/  F2FP.BF16.F32.PACK_AB R49, R49, R52 ;  /* 0x000000343131723e */ /* 0x000fc400000010ff */
[----:B------:R-:W-:Y:S02]  /*6fc0*/  F2FP.BF16.F32.PACK_AB R56, R53, R56 ;  /* 0x000000383538723e */ /* 0x000fe400000010ff */
[----:B------:R-:W-:Y:S02]  /*6fd0*/  SEL R64, R27, R34, P0 ;  /* 0x000000221b407207 */ /* 0x000fe40000000000 */
[----:B------:R-:W-:Y:S02]  /*6fe0*/  F2FP.BF16.F32.PACK_AB R42, R39, R42 ;  /* 0x0000002a272a723e */ /* 0x000fe400000010ff */
[----:B------:R-:W-:Y:S02]  /*6ff0*/  SEL R44, R33, R40, P0 ;  /* 0x00000028212c7207 */ /* 0x000fe40000000000 */
[----:B------:R-:W-:Y:S02]  /*7000*/  SEL R46, R41, R48, P0 ;  /* 0x00000030292e7207 */ /* 0x000fe40000000000 */
[----:B------:R-:W-:-:S02]  /*7010*/  SEL R34, R34, R27, P0 ;  /* 0x0000001b22227207 */ /* 0x000fc40000000000 */
[----:B------:R-:W-:Y:S02]  /*7020*/  SEL R40, R40, R33, P0 ;  /* 0x0000002128287207 */ /* 0x000fe40000000000 */
[----:B------:R-:W-:Y:S02]  /*7030*/  SEL R48, R48, R41, P0 ;  /* 0x0000002930307207 */ /* 0x000fe40000000000 */
[----:B------:R-:W-:Y:S02]  /*7040*/  MOV R39, R10 ;  /* 0x0000000a00277202 */ /* 0x000fe40000000f00 */
[----:B------:R-:W-:Y:S01]  /*7050*/  MOV R37, R8 ;  /* 0x0000000800257202 */ /* 0x000fe20000000f00 */
[----:B------:R-:W-:Y:S01]  /*7060*/  IMAD R8, R72, UR7, RZ ;  /* 0x0000000748087c24 */ /* 0x000fe2000f8e02ff */
[----:B------:R-:W-:Y:S02]  /*7070*/  F2FP.BF16.F32.PACK_AB R58, R55, R58 ;  /* 0x0000003a373a723e */ /* 0x000fe400000010ff */
[----:B------:R-:W-:-:S02]  /*7080*/  MOV R41, R14 ;  /* 0x0000000e00297202 */ /* 0x000fc40000000f00 */
[----:B------:R-:W-:Y:S02]  /*7090*/  MOV R33, R12 ;  /* 0x0000000c00217202 */ /* 0x000fe40000000f00 */
[----:B------:R-:W-:Y:S02]  /*70a0*/  SEL R52, R49, R56, P0 ;  /* 0x0000003831347207 */ /* 0x000fe40000000000 */
[----:B------:R-:W-:Y:S02]  /*70b0*/  SEL R56, R56, R49, P0 ;  /* 0x0000003138387207 */ /* 0x000fe40000000000 */
[----:B------:R-:W-:Y:S02]  /*70c0*/  SEL R66, R35, R42, P0 ;  /* 0x0000002a23427207 */ /* 0x000fe40000000000 */
[----:B------:R-:W-:Y:S02]  /*70d0*/  SEL R42, R42, R35, P0 ;  /* 0x000000232a2a7207 */ /* 0x000fe40000000000 */
[----:B------:R-:W-:-:S02]  /*70e0*/  SEL R70, R51, R58, P0 ;  /* 0x0000003a33467207 */ /* 0x000fc40000000000 */
[----:B------:R-:W-:Y:S02]  /*70f0*/  SEL R58, R58, R51, P0 ;  /* 0x000000333a3a7207 */ /* 0x000fe40000000000 */
[----:B------:R-:W-:Y:S01]  /*7100*/  ISETP.GE.OR P1, PT, R45, UR6, P1 ;  /* 0x000000062d007c0c */ /* 0x000fe20008f26670 */
[----:B------:R-:W-:Y:S01]  /*7110*/  ULDC.64 UR6, c[0x0][0xb40] ;  /* 0x0002d00000067ab9 */ /* 0x000fe20000000a00 */
[----:B--2---:R-:W-:Y:S01]  /*7120*/  LOP3.LUT R5, R3, 0x2, RZ, 0x3c, !PT ;  /* 0x0000000203057812 */ /* 0x004fe200078e3cff */
[----:B------:R-:W-:Y:S04]  /*7130*/  SHFL.IDX PT, R28, R28, R3, 0x1c1f ;  /* 0x001c1f031c1c7589 */ /* 0x000fe800000e0000 */
[----:B------:R-:W-:Y:S04]  /*7140*/  SHFL.IDX PT, R36, R36, R3, 0x1c1f ;  /* 0x001c1f0324247589 */ /* 0x000fe800000e0000 */
[----:B------:R1:W2:Y:S04]  /*7150*/  SHFL.IDX PT, R9, R30, R5, 0x1c1f ;  /* 0x001c1f051e097589 */ /* 0x0002a800000e0000 */
[----:B------:R-:W3:Y:S04]  /*7160*/  SHFL.IDX PT, R11, R24, R5, 0x1c1f ;  /* 0x001c1f05180b7589 */ /* 0x000ee800000e0000 */
[----:B------:R-:W-:Y:S01]  /*7170*/  SHFL.IDX PT, R38, R38, R3, 0x1c1f ;  /* 0x001c1f0326267589 */ /* 0x000fe200000e0000 */
[----:B-1----:R-:W-:-:S03]  /*7180*/  IMAD R30, R73, UR44, R8 ;  /* 0x0000002c491e7c24 */ /* 0x002fc6000f8e0208 */
[----:B------:R-:W-:Y:S04]  /*7190*/  SHFL.IDX PT, R54, R54, R3, 0x1c1f ;  /* 0x001c1f0336367589 */ /* 0x000fe800000e0000 */
[----:B------:R-:W1:Y:S04]  /*71a0*/  SHFL.IDX PT, R13, R32, R5, 0x1c1f ;  /* 0x001c1f05200d7589 */ /* 0x000e6800000e0000 */
[----:B------:R-:W4:Y:S04]  /*71b0*/  SHFL.IDX PT, R15, R60, R5, 0x1c1f ;  /* 0x001c1f053c0f7589 */ /* 0x000f2800000e0000 */
[----:B------:R-:W-:Y:S01]  /*71c0*/  SHFL.IDX PT, R62, R62, R3, 0x1c1f ;  /* 0x001c1f033e3e7589 */ /* 0x000fe200000e0000 */
[----:B--2---:R-:W-:-:S02]  /*71d0*/  SEL R8, R28, R9, P0 ;  /* 0x000000091c087207 */ /* 0x004fc40000000000 */
[----:B------:R-:W-:Y:S01]  /*71e0*/  SEL R10, R9, R28, P0 ;  /* 0x0000001c090a7207 */ /* 0x000fe20000000000 */
[----:B------:R2:W5:Y:S01]  /*71f0*/  SHFL.IDX PT, R25, R26, R5, 0x1c1f ;  /* 0x001c1f051a197589 */ /* 0x00056200000e0000 */
[----:B---3--:R-:W-:Y:S02]  /*7200*/  SEL R12, R36, R11, P0 ;  /* 0x0000000b240c7207 */ /* 0x008fe40000000000 */
[----:B------:R-:W-:Y:S01]  /*7210*/  SEL R14, R11, R36, P0 ;  /* 0x000000240b0e7207 */ /* 0x000fe20000000000 */
[----:B------:R-:W-:Y:S04]  /*7220*/  SHFL.IDX PT, R64, R64, R3, 0x1c1f ;  /* 0x001c1f0340407589 */ /* 0x000fe800000e0000 */
[----:B------:R-:W3:Y:S04]  /*7230*/  SHFL.IDX PT, R27, R34, R5, 0x1c1f ;  /* 0x001c1f05221b7589 */ /* 0x000ee800000e0000 */
[----:B------:R-:W-:Y:S01]  /*7240*/  SHFL.IDX PT, R52, R52, R3, 0x1c1f ;  /* 0x001c1f0334347589 */ /* 0x000fe200000e0000 */
[----:B-1----:R-:W-:-:S02]  /*7250*/  SEL R24, R38, R13, P0 ;  /* 0x0000000d26187207 */ /* 0x002fc40000000000 */
[----:B--2---:R-:W-:Y:S01]  /*7260*/  SEL R26, R13, R38, P0 ;  /* 0x000000260d1a7207 */ /* 0x004fe20000000000 */
[----:B------:R-:W1:Y:S01]  /*7270*/  SHFL.IDX PT, R29, R56, R5, 0x1c1f ;  /* 0x001c1f05381d7589 */ /* 0x000e6200000e0000 */
[----:B----4-:R-:W-:Y:S02]  /*7280*/  SEL R9, R54, R15, P0 ;  /* 0x0000000f36097207 */ /* 0x010fe40000000000 */
[----:B------:R-:W-:Y:S01]  /*7290*/  SEL R11, R15, R54, P0 ;  /* 0x000000360f0b7207 */ /* 0x000fe20000000000 */
[----:B------:R-:W-:Y:S01]  /*72a0*/  BAR.SYNC.DEFER_BLOCKING 0x1, 0x180 ;  /* 0x0046000000007b1d */ /* 0x000fe20000010000 */
[----:B-----5:R-:W-:Y:S02]  /*72b0*/  SEL R13, R62, R25, P0 ;  /* 0x000000193e0d7207 */ /* 0x020fe40000000000 */
[----:B------:R-:W-:-:S03]  /*72c0*/  SEL R15, R25, R62, P0 ;  /* 0x0000003e190f7207 */ /* 0x000fc60000000000 */
[----:B------:R-:W-:Y:S04]  /*72d0*/  SHFL.IDX PT, R44, R44, R3, 0x1c1f ;  /* 0x001c1f032c2c7589 */ /* 0x000fe800000e0000 */
[----:B------:R-:W-:Y:S01]  /*72e0*/  SHFL.IDX PT, R66, R66, R3, 0x1c1f ;  /* 0x001c1f0342427589 */ /* 0x000fe200000e0000 */
[----:B---3--:R-:W-:Y:S02]  /*72f0*/  SEL R25, R64, R27, P0 ;  /* 0x0000001b40197207 */ /* 0x008fe40000000000 */
[----:B------:R-:W-:Y:S01]  /*7300*/  SEL R27, R27, R64, P0 ;  /* 0x000000401b1b7207 */ /* 0x000fe20000000000 */
[----:B------:R-:W2:Y:S04]  /*7310*/  SHFL.IDX PT, R21, R40, R5, 0x1c1f ;  /* 0x001c1f0528157589 */ /* 0x000ea800000e0000 */
[----:B------:R-:W3:Y:S01]  /*7320*/  SHFL.IDX PT, R31, R42, R5, 0x1c1f ;  /* 0x001c1f052a1f7589 */ /* 0x000ee200000e0000 */
[----:B-1----:R-:W-:-:S02]  /*7330*/  SEL R32, R52, R29, P0 ;  /* 0x0000001d34207207 */ /* 0x002fc40000000000 */
[----:B------:R-:W-:Y:S01]  /*7340*/  SEL R34, R29, R52, P0 ;  /* 0x000000341d227207 */ /* 0x000fe20000000000 */
[----:B------:R-:W-:Y:S04]  /*7350*/  SHFL.IDX PT, R46, R46, R3, 0x1c1f ;  /* 0x001c1f032e2e7589 */ /* 0x000fe800000e0000 */
[----:B------:R-:W-:Y:S04]  /*7360*/  SHFL.IDX PT, R68, R68, R3, 0x1c1f ;  /* 0x001c1f0344447589 */ /* 0x000fe800000e0000 */
[----:B------:R-:W1:Y:S04]  /*7370*/  SHFL.IDX PT, R23, R48, R5, 0x1c1f ;  /* 0x001c1f0530177589 */ /* 0x000e6800000e0000 */
[----:B------:R-:W4:Y:S04]  /*7380*/  SHFL.IDX PT, R47, R50, R5, 0x1c1f ;  /* 0x001c1f05322f7589 */ /* 0x000f2800000e0000 */
[----:B------:R5:W-:Y:S01]  /*7390*/  SHFL.IDX PT, R70, R70, R3, 0x1c1f ;  /* 0x001c1f0346467589 */ /* 0x000be200000e0000 */
[----:B--2---:R-:W-:-:S03]  /*73a0*/  SEL R28, R44, R21, P0 ;  /* 0x000000152c1c7207 */ /* 0x004fc60000000000 */
[----:B------:R2:W4:Y:S01]  /*73b0*/  SHFL.IDX PT, R35, R58, R5, 0x1c1f ;  /* 0x001c1f053a237589 */ /* 0x00052200000e0000 */
[----:B---3--:R-:W-:Y:S02]  /*73c0*/  SEL R29, R66, R31, P0 ;  /* 0x0000001f421d7207 */ /* 0x008fe40000000000 */
[----:B------:R-:W-:Y:S01]  /*73d0*/  SEL R31, R31, R66, P0 ;  /* 0x000000421f1f7207 */ /* 0x000fe20000000000 */
[----:B------:R-:W-:Y:S01]  /*73e0*/  STSM.16.M88.4 [R43], R8 ;  /* 0x000000082b007844 */ /* 0x000fe20000000200 */
[----:B-----5:R-:W-:-:S03]  /*73f0*/  SHF.R.S32.HI R3, RZ, 0x1f, R45 ;  /* 0x0000001fff037819 */ /* 0x020fc6000001142d */
[----:B------:R-:W-:Y:S01]  /*7400*/  STSM.16.M88.4 [R41], R12 ;  /* 0x0000000c29007844 */ /* 0x000fe20000000200 */
[----:B--2---:R-:W-:-:S03]  /*7410*/  IADD3 R5, P3, R45, R6, RZ ;  /* 0x000000062d057210 */ /* 0x004fc60007f7e0ff */
[----:B------:R2:W-:Y:S01]  /*7420*/  STSM.16.M88.4 [R33], R24 ;  /* 0x0000001821007844 */ /* 0x0005e20000000200 */
[----:B------:R-:W-:Y:S02]  /*7430*/  IADD3.X R36, R3, R7, R30, P3, !PT ;  /* 0x0000000703247210 */ /* 0x000fe40001ffe41e */
[----:B------:R-:W-:Y:S01]  /*7440*/  SEL R30, R21, R44, P0 ;  /* 0x0000002c151e7207 */ /* 0x000fe20000000000 */
[----:B------:R-:W3:Y:S01]  /*7450*/  SHFL.IDX PT, R3, R17, RZ, 0x1f ;  /* 0x00001fff11037589 */ /* 0x000ee200000e0000 */
[----:B-1----:R-:W-:Y:S02]  /*7460*/  SEL R44, R46, R23, P0 ;  /* 0x000000172e2c7207 */ /* 0x002fe40000000000 */
[----:B----4-:R-:W-:Y:S01]  /*7470*/  SEL R45, R68, R47, P0 ;  /* 0x0000002f442d7207 */ /* 0x010fe20000000000 */
[----:B------:R1:W-:Y:S01]  /*7480*/  STSM.16.M88.4 [R39], R28 ;  /* 0x0000001c27007844 */ /* 0x0003e20000000200 */
[----:B------:R-:W-:Y:S02]  /*7490*/  SEL R46, R23, R46, P0 ;  /* 0x0000002e172e7207 */ /* 0x000fe40000000000 */
[----:B------:R-:W-:-:S02]  /*74a0*/  SEL R47, R47, R68, P0 ;  /* 0x000000442f2f7207 */ /* 0x000fc40000000000 */
[----:B------:R-:W-:Y:S02]  /*74b0*/  LEA R6, P3, R5, UR6, 0x2 ;  /* 0x0000000605067c11 */ /* 0x000fe4000f8610ff */
[----:B--2---:R-:W-:Y:S01]  /*74c0*/  SEL R33, R70, R35, P0 ;  /* 0x0000002346217207 */ /* 0x004fe20000000000 */
[----:B------:R1:W-:Y:S01]  /*74d0*/  STSM.16.M88.4 [R37], R44 ;  /* 0x0000002c25007844 */ /* 0x0003e20000000200 */
[----:B------:R-:W-:Y:S02]  /*74e0*/  SEL R35, R35, R70, P0 ;  /* 0x0000004623237207 */ /* 0x000fe40000000000 */
[----:B------:R-:W-:-:S03]  /*74f0*/  LEA.HI.X R7, R5, UR7, R36, 0x2, P3 ;  /* 0x0000000705077c11 */ /* 0x000fc600098f1424 */
[----:B------:R1:W-:Y:S01]  /*7500*/  STSM.16.M88.4 [R20], R32 ;  /* 0x0000002014007844 */ /* 0x0003e20000000200 */
[----:B------:R2:W-:Y:S06]  /*7510*/  MEMBAR.ALL.CTA ;  /* 0x0000000000007992 */ /* 0x0005ec0000008000 */
[----:B--2---:R-:W2:Y:S02]  /*7520*/  FENCE.VIEW.ASYNC.S ;  /* 0x00000000000073c6 */ /* 0x004ea40000000000 */
[----:B--2---:R-:W-:Y:S06]  /*7530*/  BAR.ARV 0x1, 0x1a0 ;  /* 0x0046800000007b1d */ /* 0x004fec0000002000 */
[----:B---3--:R-:W-:Y:S01]  /*7540*/  ISETP.NE.AND P0, PT, R3, 0xb, PT ;  /* 0x0000000b0300780c */ /* 0x008fe20003f05270 */
        /* <DEDUP_REMOVED lines=27> */
.L_x_7984:
[----:B------:R-:W-:Y:S05]  /*7700*/  BSYNC B0 ;  /* 0x0000000000007941 */ /* 0x000fea0003800000 */
.L_x_7983:
        /* <DEDUP_REMOVED lines=10> */
.L_x_7959:
[----:B------:R-:W-:-:S08]  /*77b0*/  NOP ;  /* 0x0000000000007918 */ /* 0x000fd00000000000 */
[----:B------:R-:W1:-:S00]  /*77c0*/  USETMAXREG.DEALLOC.CTAPOOL 0x20 ;  /* 0x00000020000079c8 */ /* 0x000e4000080e0500 */
[----:B------:R-:W2:Y:S01]  /*77d0*/  S2UR UR49, SR_CTAID.X ;  /* 0x00000000003179c3 */ /* 0x000ea20000002500 */
[----:B------:R-:W-:Y:S01]  /*77e0*/  UMOV UR47, 0x1 ;  /* 0x00000001002f7882 */ /* 0x000fe20000000000 */
[----:B-1----:R-:W-:Y:S01]  /*77f0*/  LOP3.LUT R22, R0, 0x3, RZ, 0xc0, !PT ;  /* 0x0000000300167812 */ /* 0x002fe200078ec0ff */
[----:B------:R-:W-:Y:S02]  /*7800*/  IMAD.MOV.U32 R19, RZ, RZ, RZ ;  /* 0x000000ffff137224 */ /* 0x000fe400078e00ff */
[----:B------:R-:W-:-:S03]  /*7810*/  IMAD.MOV.U32 R16, RZ, RZ, 0x1 ;  /* 0x00000001ff107424 */ /* 0x000fc600078e00ff */
[----:B------:R-:W2:Y:S02]  /*7820*/  LDC R3, c[0x0][0xda4] ;  /* 0x00036900ff037b82 */ /* 0x000ea40000000800 */
[----:B--2---:R-:W-:-:S13]  /*7830*/  ISETP.LE.AND P0, PT, R3, UR49, PT ;  /* 0x0000003103007c0c */ /* 0x004fda000bf03270 */
[----:B------:R-:W-:Y:S05]  /*7840*/  @P0 BRA `(.L_x_7986) ;  /* 0x0000002800700947 */ /* 0x000fea0003800000 */
[--C-:B------:R-:W-:Y:S01]  /*7850*/  SHF.R.U32.HI R5, RZ, 0x1, R2.reuse ;  /* 0x00000001ff057819 */ /* 0x100fe20000011602 */
[C---:B------:R-:W-:Y:S01]  /*7860*/  IMAD.SHL.U32 R3, R2.reuse, 0x20, RZ ;  /* 0x0000002002037824 */ /* 0x040fe200078e00ff */
[C---:B------:R-:W-:Y:S01]  /*7870*/  LOP3.LUT P0, RZ, R2.reuse, 0x4, RZ, 0xc0, !PT ;  /* 0x0000000402ff7812 */ /* 0x040fe2000780c0ff */
[C---:B------:R-:W-:Y:S01]  /*7880*/  IMAD.SHL.U32 R6, R2.reuse, 0x80, RZ ;  /* 0x0000008002067824 */ /* 0x040fe200078e00ff */
[----:B------:R-:W-:Y:S01]  /*7890*/  LOP3.LUT R7, R5, 0x20, RZ, 0xc0, !PT ;  /* 0x0000002005077812 */ /* 0x000fe200078ec0ff */
[C---:B------:R-:W-:Y:S01]  /*78a0*/  IMAD.SHL.U32 R8, R2.reuse, 0x10, RZ ;  /* 0x0000001002087824 */ /* 0x040fe200078e00ff */
[----:B------:R-:W-:Y:S01]  /*78b0*/  LOP3.LUT R4, R3, 0x80, RZ, 0xc0, !PT ;  /* 0x0000008003047812 */ /* 0x000fe200078ec0ff */
[----:B------:R-:W-:Y:S01]  /*78c0*/  IMAD.SHL.U32 R17, R2, 0x4, RZ ;  /* 0x0000000402117824 */ /* 0x000fe200078e00ff */
[----:B------:R-:W-:Y:S01]  /*78d0*/  LOP3.LUT R7, R7, 0x10, R2, 0xf8, !PT ;  /* 0x0000001007077812 */ /* 0x000fe200078ef802 */
[----:B------:R-:W-:Y:S01]  /*78e0*/  IMAD.MOV.U32 R19, RZ, RZ, RZ ;  /* 0x000000ffff137224 */ /* 0x000fe200078e00ff */
[----:B------:R-:W-:Y:S01]  /*78f0*/  LOP3.LUT R4, R4, 0x10, R5, 0xf8, !PT ;  /* 0x0000001004047812 */ /* 0x000fe200078ef805 */
[----:B------:R-:W-:Y:S01]  /*7900*/  IMAD.SHL.U32 R5, R0, 0x800, RZ ;  /* 0x0000080000057824 */ /* 0x000fe200078e00ff */
[----:B------:R-:W-:Y:S01]  /*7910*/  LOP3.LUT R7, R7, 0x380, R6, 0xf8, !PT ;  /* 0x0000038007077812 */ /* 0x000fe200078ef806 */
[----:B------:R-:W-:Y:S01]  /*7920*/  IMAD.SHL.U32 R0, R23, 0x10, RZ ;  /* 0x0000001017007824 */ /* 0x000fe200078e00ff */
[----:B------:R-:W-:Y:S01]  /*7930*/  LOP3.LUT R6, R6, 0x400, RZ, 0xc0, !PT ;  /* 0x0000040006067812 */ /* 0x000fe200078ec0ff */
[----:B------:R-:W-:Y:S01]  /*7940*/  ULDC.64 UR52, c[0x0][0x198] ;  /* 0x0000660000347ab9 */ /* 0x000fe20000000a00 */
[----:B------:R-:W-:Y:S01]  /*7950*/  LOP3.LUT R3, R3, 0x360, RZ, 0xc0, !PT ;  /* 0x0000036003037812 */ /* 0x000fe200078ec0ff */
[----:B------:R-:W-:Y:S01]  /*7960*/  ULOP3.LUT UR43, UR46, 0x1, URZ, 0xfc, !UPT ;  /* 0x000000012e2b7892 */ /* 0x000fe2000f8efc3f */
[----:B------:R-:W-:Y:S01]  /*7970*/  LOP3.LUT R5, R6, 0x800, R5, 0xf8, !PT ;  /* 0x0000080006057812 */ /* 0x000fe200078ef805 */
[----:B------:R-:W-:Y:S01]  /*7980*/  ULOP3.LUT UR48, UR46, 0x2, URZ, 0xfc, !UPT ;  /* 0x000000022e307892 */ /* 0x000fe2000f8efc3f */
[----:B------:R-:W-:Y:S01]  /*7990*/  LOP3.LUT R8, R7, 0x70, R8, 0x78, !PT ;  /* 0x0000007007087812 */ /* 0x000fe200078e7808 */
[----:B------:R-:W-:Y:S01]  /*79a0*/  ULDC UR44, c[0x0][0xc] ;  /* 0x00000300002c7ab9 */ /* 0x000fe20000000800 */
[----:B------:R-:W-:Y:S01]  /*79b0*/  LOP3.LUT R0, R3, 0x400, R0, 0xf8, !PT ;  /* 0x0000040003007812 */ /* 0x000fe200078ef800 */
[----:B------:R-:W-:Y:S01]  /*79c0*/  UMOV UR47, URZ ;  /* 0x0000003f002f7c82 */ /* 0x000fe20008000000 */
[----:B------:R-:W-:-:S02]  /*79d0*/  LOP3.LUT R17, R4, 0x10, R17, 0x78, !PT ;  /* 0x0000001004117812 */ /* 0x000fc400078e7811 */
[----:B------:R-:W-:Y:S02]  /*79e0*/  LOP3.LUT R18, R5, R8, RZ, 0xfc, !PT ;  /* 0x0000000805127212 */ /* 0x000fe400078efcff */
[----:B------:R-:W-:Y:S02]  /*79f0*/  LOP3.LUT R17, R0, R17, RZ, 0xfc, !PT ;  /* 0x0000001100117212 */ /* 0x000fe400078efcff */
[----:B------:R-:W-:Y:S01]  /*7a00*/  LOP3.LUT R26, R2, 0x1f, RZ, 0xc0, !PT ;  /* 0x0000001f021a7812 */ /* 0x000fe200078ec0ff */
[C---:B------:R-:W-:Y:S01]  /*7a10*/  VIADD R25, R18.reuse, 0x40 ;  /* 0x0000004012197836 */ /* 0x040fe20000000000 */
[----:B------:R-:W-:Y:S01]  /*7a20*/  MOV R16, 0x1 ;  /* 0x0000000100107802 */ /* 0x000fe20000000f00 */
[----:B------:R-:W-:Y:S01]  /*7a30*/  @P0 VIADD R25, R18, 0xffffffc0 ;  /* 0xffffffc012190836 */ /* 0x000fe20000000000 */
[C---:B------:R-:W-:Y:S02]  /*7a40*/  LOP3.LUT R24, R17.reuse, 0x1800, RZ, 0xfc, !PT ;  /* 0x0000180011187812 */ /* 0x040fe400078efcff */
[----:B------:R-:W-:-:S07]  /*7a50*/  LOP3.LUT R2, R17, 0x2800, RZ, 0xfc, !PT ;  /* 0x0000280011027812 */ /* 0x000fce00078efcff */
.L_x_8032:
        /* <DEDUP_REMOVED lines=31> */
[----:B--2---:R-:W-:Y:S11]  /*7c50*/  @!P0 BRA `(.L_x_7987) ;  /* 0x0000000000408947 */ /* 0x004ff60003800000 */
[----:B------:R-:W-:Y:S01]  /*7c60*/  MOV R14, 0x0 ;  /* 0x00000000000e7802 */ /* 0x000fe20000000f00 */
[----:B------:R-:W-:Y:S01]  /*7c70*/  ULDC.64 UR4, c[0x4][0x1c8] ;  /* 0x0100720000047ab9 */ /* 0x000fe20000000a00 */
[----:B------:R-:W-:Y:S01]  /*7c80*/  ULDC.64 UR6, c[0x4][0x1d0] ;  /* 0x0100740000067ab9 */ /* 0x000fe20000000a00 */
[----:B------:R-:W-:Y:S02]  /*7c90*/  IMAD.U32 R4, RZ, RZ, UR4 ;  /* 0x00000004ff047e24 */ /* 0x000fe4000f8e00ff */
[----:B------:R-:W-:Y:S01]  /*7ca0*/  IMAD.U32 R5, RZ, RZ, UR5 ;  /* 0x00000005ff057e24 */ /* 0x000fe2000f8e00ff */
[----:B------:R-:W1:Y:S01]  /*7cb0*/  LDC.64 R14, c[0x4][R14] ;  /* 0x010000000e0e7b82 */ /* 0x000e620000000a00 */
[----:B------:R-:W-:Y:S01]  /*7cc0*/  ULDC.64 UR4, c[0x4][0x40] ;  /* 0x0100100000047ab9 */ /* 0x000fe20000000a00 */
        /* <DEDUP_REMOVED lines=9> */
.L_x_7987:
[----:B------:R-:W-:-:S06]  /*7d60*/  UIADD3 UR4, UR40, 0x9000, URZ ;  /* 0x0000900028047890 */ /* 0x000fcc000fffe03f */
[----:B------:R-:W-:-:S05]  /*7d70*/  IMAD.U32 R29, RZ, RZ, UR4 ;  /* 0x00000004ff1d7e24 */ /* 0x000fca000f8e00ff */
[----:B------:R-:W-:-:S04]  /*7d80*/  LOP3.LUT P0, RZ, R29, 0x9f, RZ, 0xc0, !PT ;  /* 0x0000009f1dff7812 */ /* 0x000fc8000780c0ff */
[----:B------:R-:W-:-:S09]  /*7d90*/  P2R R0, PR, RZ, 0x1 ;  /* 0x00000001ff007803 */ /* 0x000fd20000000000 */
[----:B------:R-:W-:Y:S05]  /*7da0*/  @!P0 BRA `(.L_x_7988) ;  /* 0x0000000000408947 */ /* 0x000fea0003800000 */
        /* <DEDUP_REMOVED lines=16> */
.L_x_7988:
[----:B------:R-:W-:-:S05]  /*7eb0*/  IMAD.U32 R28, RZ, RZ, UR40 ;  /* 0x00000028ff1c7e24 */ /* 0x000fca000f8e00ff */
[----:B------:R-:W-:-:S04]  /*7ec0*/  IADD3 R27, R28, 0x3000, RZ ;  /* 0x000030001c1b7810 */ /* 0x000fc80007ffe0ff */
[----:B------:R-:W-:-:S13]  /*7ed0*/  LOP3.LUT P0, RZ, R27, 0x3ff, RZ, 0xc0, !PT ;  /* 0x000003ff1bff7812 */ /* 0x000fda000780c0ff */
        /* <DEDUP_REMOVED lines=17> */
.L_x_7989:
        /* <DEDUP_REMOVED lines=18> */
.L_x_7990:
[----:B------:R-:W-:Y:S01]  /*8110*/  ULDC.64 UR4, c[0x0][0x9f8] ;  /* 0x00027e0000047ab9 */ /* 0x000fe20000000a00 */
[----:B------:R-:W-:Y:S01]  /*8120*/  IMAD.U32 R7, RZ, RZ, UR39 ;  /* 0x00000027ff077e24 */ /* 0x000fe2000f8e00ff */
[----:B------:R-:W-:Y:S01]  /*8130*/  ISETP.NE.U32.AND P0, PT, RZ, UR4, PT ;  /* 0x00000004ff007c0c */ /* 0x000fe2000bf05070 */
[----:B------:R-:W-:Y:S01]  /*8140*/  IMAD.U32 R3, RZ, RZ, UR39 ;  /* 0x00000027ff037e24 */ /* 0x000fe2000f8e00ff */
[----:B------:R-:W1:Y:S02]  /*8150*/  LDC R0, c[0x0][0x428] ;  /* 0x00010a00ff007b82 */ /* 0x000e640000000800 */
[----:B------:R-:W-:-:S13]  /*8160*/  ISETP.NE.AND.EX P0, PT, RZ, UR5, PT, P0 ;  /* 0x00000005ff007c0c */ /* 0x000fda000bf05300 */
[----:B------:R-:W2:Y:S02]  /*8170*/  @P0 LDC.64 R4, c[0x0][0x9f8] ;  /* 0x00027e00ff040b82 */ /* 0x000ea40000000a00 */
[----:B--2---:R-:W-:-:S06]  /*8180*/  @P0 IMAD.WIDE R4, R7, 0x4, R4 ;  /* 0x0000000407040825 */ /* 0x004fcc00078e0204 */
[----:B------:R-:W2:Y:S01]  /*8190*/  LDC R7, c[0x0][0xda8] ;  /* 0x00036a00ff077b82 */ /* 0x000ea20000000800 */
[----:B------:R3:W4:Y:S01]  /*81a0*/  @P0 LDG.E R3, desc[UR50][R4.64] ;  /* 0x0000003204030981 */ /* 0x000722000c1e1900 */
[----:B-1----:R-:W-:Y:S01]  /*81b0*/  ISETP.NE.AND P0, PT, R0, 0x1, PT ;  /* 0x000000010000780c */ /* 0x002fe20003f05270 */
[----:B------:R-:W-:Y:S01]  /*81c0*/  IMAD R8, RZ, RZ, -UR45 ;  /* 0x8000002dff087e24 */ /* 0x000fe2000f8e02ff */
[----:B------:R-:W-:Y:S01]  /*81d0*/  ISETP.NE.AND P2, PT, R23, RZ, PT ;  /* 0x000000ff1700720c */ /* 0x000fe20003f45270 */
[----:B------:R-:W-:Y:S01]  /*81e0*/  UMOV UR36, URZ ;  /* 0x0000003f00247c82 */ /* 0x000fe20008000000 */
[----:B------:R-:W-:Y:S01]  /*81f0*/  UMOV UR4, 0x20 ;  /* 0x0000002000047882 */ /* 0x000fe20000000000 */
[----:B------:R-:W-:Y:S01]  /*8200*/  UMOV UR6, UR38 ;  /* 0x0000002600067c82 */ /* 0x000fe20008000000 */
[----:B------:R-:W-:Y:S01]  /*8210*/  UMOV UR7, UR39 ;  /* 0x0000002700077c82 */ /* 0x000fe20008000000 */
[----:B------:R-:W-:Y:S01]  /*8220*/  UMOV UR8, 0x40 ;  /* 0x0000004000087882 */ /* 0x000fe20000000000 */
[----:B------:R-:W-:Y:S01]  /*8230*/  UMOV UR10, UR38 ;  /* 0x00000026000a7c82 */ /* 0x000fe20008000000 */
[----:B---3--:R-:W1:Y:S01]  /*8240*/  LDC.64 R4, c[0x0][0x3f8] ;  /* 0x0000fe00ff047b82 */ /* 0x008e620000000a00 */
[----:B------:R-:W-:Y:S01]  /*8250*/  UMOV UR11, UR39 ;  /* 0x00000027000b7c82 */ /* 0x000fe20008000000 */
[----:B------:R-:W-:Y:S01]  /*8260*/  UMOV UR14, 0xffffffff ;  /* 0xffffffff000e7882 */ /* 0x000fe20000000000 */
[----:B------:R-:W-:-:S03]  /*8270*/  IMAD.U32 R20, RZ, RZ, UR38 ;  /* 0x00000026ff147e24 */ /* 0x000fc6000f8e00ff */
[----:B------:R-:W-:Y:S02]  /*8280*/  VOTEU.ALL UP1, P2 ;  /* 0x00000000003f7886 */ /* 0x000fe40001020000 */
[----:B------:R-:W3:Y:S01]  /*8290*/  @P0 LDC R0, c[0x0][0x42c] ;  /* 0x00010b00ff000b82 */ /* 0x000ee20000000800 */
[----:B--2---:R-:W-:Y:S02]  /*82a0*/  IMAD R8, R7, R8, UR49 ;  /* 0x0000003107087e24 */ /* 0x004fe4000f8e0208 */
[----:B------:R-:W-:Y:S02]  /*82b0*/  @!UP1 UIADD3 UR12, UP0, UR52, 0x270, URZ ;  /* 0x00000270340c9890 */ /* 0x000fe4000ff1e03f */
[----:B------:R-:W-:-:S03]  /*82c0*/  IMAD R8, R8, 0xc0, RZ ;  /* 0x000000c008087824 */ /* 0x000fc600078e02ff */
[----:B------:R-:W2:Y:S01]  /*82d0*/  @P0 LDC R7, c[0x0][0x430] ;  /* 0x00010c00ff070b82 */ /* 0x000ea20000000800 */
[----:B------:R-:W-:Y:S01]  /*82e0*/  @!UP1 UIADD3.X UR13, URZ, UR53, URZ, UP0, !UPT ;  /* 0x000000353f0d9290 */ /* 0x000fe200087fe43f */
[----:B------:R-:W-:Y:S02]  /*82f0*/  R2UR UR37, R8 ;  /* 0x00000000082572ca */ /* 0x000fe400000e0000 */
[----:B-1----:R-:W-:-:S04]  /*8300*/  ISETP.NE.U32.AND P1, PT, R4, RZ, PT ;  /* 0x000000ff0400720c */ /* 0x002fc80003f25070 */
[----:B------:R-:W-:Y:S01]  /*8310*/  ISETP.NE.AND.EX P1, PT, R5, RZ, PT, P1 ;  /* 0x000000ff0500720c */ /* 0x000fe20003f25310 */
[----:B---3--:R-:W-:-:S06]  /*8320*/  @P0 IMAD.HI.U32 R0, R0, UR38, RZ ;  /* 0x0000002600000c27 */ /* 0x008fcc000f8e00ff */
[----:B------:R-:W-:Y:S01]  /*8330*/  UMOV UR5, UR37 ;  /* 0x0000002500057c82 */ /* 0x000fe20008000000 */
[----:B------:R-:W-:Y:S01]  /*8340*/  UMOV UR9, UR37 ;  /* 0x0000002500097c82 */ /* 0x000fe20008000000 */
[----:B------:R1:W-:Y:S01]  /*8350*/  @!UP1 UTMAPF.L2.4D [UR36], [UR12] ;  /* 0x000000240c0095b8 */ /* 0x0003e20008018000 */
[----:B--2---:R-:W-:Y:S01]  /*8360*/  @P0 SHF.R.U32.HI R20, RZ, R7, R0 ;  /* 0x00000007ff140219 */ /* 0x004fe20000011600 */
[----:B------:R1:W-:Y:S01]  /*8370*/  @!UP1 UTMAPF.L2.4D [UR4], [UR12] ;  /* 0x000000040c0095b8 */ /* 0x0003e20008018000 */
[----:B------:R1:W-:Y:S01]  /*8380*/  @!UP1 UTMAPF.L2.4D [UR8], [UR12] ;  /* 0x000000080c0095b8 */ /* 0x0003e20008018000 */
[----:B----4-:R-:W-:Y:S02]  /*8390*/  SHF.R.S32.HI R0, RZ, 0x1f, R3 ;  /* 0x0000001fff007819 */ /* 0x010fe40000011403 */
[----:B------:R-:W-:Y:S01]  /*83a0*/  SEL R6, R3, RZ, !P1 ;  /* 0x000000ff03067207 */ /* 0x000fe20004800000 */
[----:B-1----:R-:W-:Y:S06]  /*83b0*/  BRA.DIV UR14, `(.L_x_7991) ;  /* 0x000000220ed87947 */ /* 0x002fec000b800000 */
[----:B------:R1:W2:Y:S02]  /*83c0*/  SHFL.IDX PT, R14, R22, RZ, 0x1f ;  /* 0x00001fff160e7589 */ /* 0x0002a400000e0000 */
.L_x_8048:
[----:B--2---:R-:W-:Y:S01]  /*83d0*/  ISETP.NE.AND P0, PT, R14, RZ, PT ;  /* 0x000000ff0e00720c */ /* 0x004fe20003f05270 */
[----:B------:R-:W-:Y:S01]  /*83e0*/  IMAD.MOV.U32 R12, RZ, RZ, R6 ;  /* 0x000000ffff0c7224 */ /* 0x000fe200078e0006 */
[----:B------:R-:W-:-:S11]  /*83f0*/  PLOP3.LUT P6, PT, PT, PT, PT, 0x8, 0x0 ;  /* 0x000000000000781c */ /* 0x000fd60003fce170 */
[----:B------:R-:W-:Y:S05]  /*8400*/  @P0 BRA `(.L_x_7992) ;  /* 0x0000000400f40947 */ /* 0x000fea0003800000 */
[----:B------:R-:W-:-:S06]  /*8410*/  ULEA.HI.SX32 UR4, UR41, 0xffffffff, 0x19 ;  /* 0xffffffff29047891 */ /* 0x000fcc000f8fca3f */
[----:B------:R-:W-:Y:S01]  /*8420*/  MOV R9, UR4 ;  /* 0x0000000400097c02 */ /* 0x000fe20008000f00 */
[----:B------:R-:W-:-:S03]  /*8430*/  UMOV UR4, 0xffffffff ;  /* 0xffffffff00047882 */ /* 0x000fc60000000000 */
[----:B------:R-:W-:Y:S05]  /*8440*/  BRA.DIV UR4, `(.L_x_7993) ;  /* 0x0000002204d47947 */ /* 0x000fea000b800000 */
[----:B------:R-:W-:-:S13]  /*8450*/  ELECT P6, URZ, PT ;  /* 0x00000000003f782f */ /* 0x000fda00038c0000 */
.L_x_8051:
[----:B------:R-:W-:Y:S05]  /*8460*/  @!P6 BRA `(.L_x_7994) ;  /* 0x000000040060e947 */ /* 0x000fea0003800000 */
[----:B------:R-:W-:Y:S01]  /*8470*/  IMAD.MOV.U32 R12, RZ, RZ, R3 ;  /* 0x000000ffff0c7224 */ /* 0x000fe200078e0003 */
[----:B------:R-:W-:Y:S06]  /*8480*/  @!P1 BRA `(.L_x_7995) ;  /* 0x0000000000489947 */ /* 0x000fec0003800000 */
[----:B------:R-:W2:Y:S01]  /*8490*/  LDC R10, c[0x0][0x41c] ;  /* 0x00010700ff0a7b82 */ /* 0x000ea20000000800 */
[----:B------:R-:W-:Y:S01]  /*84a0*/  IMAD.MOV.U32 R11, RZ, RZ, R9 ;  /* 0x000000ffff0b7224 */ /* 0x000fe200078e0009 */
[----:B------:R-:W-:Y:S02]  /*84b0*/  ULDC.64 UR4, c[0x0][0x408] ;  /* 0x0001020000047ab9 */ /* 0x000fe40000000a00 */
[----:B------:R-:W-:-:S04]  /*84c0*/  IMAD R12, R0, UR4, RZ ;  /* 0x00000004000c7c24 */ /* 0x000fc8000f8e02ff */
[----:B------:R-:W-:Y:S01]  /*84d0*/  IMAD R13, R3, UR5, R12 ;  /* 0x00000005030d7c24 */ /* 0x000fe2000f8e020c */
[----:B--2---:R-:W-:-:S13]  /*84e0*/  ISETP.NE.AND P0, PT, R10, 0x1, PT ;  /* 0x000000010a00780c */ /* 0x004fda0003f05270 */
[----:B------:R-:W2:Y:S02]  /*84f0*/  @P0 LDC.64 R6, c[0x0][0x420] ;  /* 0x00010800ff060b82 */ /* 0x000ea40000000a00 */
[----:B--2---:R-:W-:-:S05]  /*8500*/  @P0 IMAD.HI.U32 R6, R9, R6, RZ ;  /* 0x0000000609060227 */ /* 0x004fca00078e00ff */
[----:B------:R-:W-:-:S04]  /*8510*/  @P0 SHF.R.U32.HI R11, RZ, R7, R6 ;  /* 0x00000007ff0b0219 */ /* 0x000fc80000011606 */
[--C-:B------:R-:W-:Y:S01]  /*8520*/  SHF.R.S32.HI R7, RZ, 0x1f, R11.reuse ;  /* 0x0000001fff077819 */ /* 0x100fe2000001140b */
[----:B------:R-:W-:-:S04]  /*8530*/  IMAD.MOV.U32 R6, RZ, RZ, R11 ;  /* 0x000000ffff067224 */ /* 0x000fc800078e000b */
[----:B------:R-:W-:-:S04]  /*8540*/  IMAD.WIDE.U32 R6, R3, UR4, R6 ;  /* 0x0000000403067c25 */ /* 0x000fc8000f8e0006 */
[----:B------:R-:W-:Y:S01]  /*8550*/  IMAD.IADD R7, R7, 0x1, R13 ;  /* 0x0000000107077824 */ /* 0x000fe200078e020d */
[----:B------:R-:W-:-:S04]  /*8560*/  LEA R4, P0, R6, R4, 0x2 ;  /* 0x0000000406047211 */ /* 0x000fc800078010ff */
[----:B------:R-:W-:-:S05]  /*8570*/  LEA.HI.X R5, R6, R5, R7, 0x2, P0 ;  /* 0x0000000506057211 */ /* 0x000fca00000f1407 */
[----:B------:R2:W5:Y:S01]  /*8580*/  LDG.E R12, desc[UR50][R4.64] ;  /* 0x00000032040c7981 */ /* 0x000562000c1e1900 */
[----:B------:R-:W-:-:S04]  /*8590*/  IMAD.MOV R6, RZ, RZ, -R11 ;  /* 0x000000ffff067224 */ /* 0x000fc800078e0a0b */
[----:B------:R-:W-:-:S07]  /*85a0*/  IMAD R9, R10, R6, R9 ;  /* 0x000000060a097224 */ /* 0x000fce00078e0209 */
.L_x_7995:
[----:B------:R-:W-:Y:S02]  /*85b0*/  LEA R7, R19, UR40, 0x3 ;  /* 0x0000002813077c11 */ /* 0x000fe4000f8e18ff */
[----:B--2---:R-:W-:Y:S02]  /*85c0*/  SHF.L.U32 R4, R16, 0x1f, RZ ;  /* 0x0000001f10047819 */ /* 0x004fe400000006ff */
[----:B------:R-:W-:Y:S02]  /*85d0*/  ISETP.NE.AND P0, PT, R23, RZ, PT ;  /* 0x000000ff1700720c */ /* 0x000fe40003f05270 */
[----:B------:R-:W2:Y:S02]  /*85e0*/  SYNCS.PHASECHK.TRANS64.TRYWAIT P3, [R7+URZ+0x19c80], R4 ;  /* 0x019c8004070075a7 */ /* 0x000ea4000806017f */
[----:B--2---:R-:W-:Y:S09]  /*85f0*/  @!P3 BRA `(.L_x_7996) ;  /* 0x000000200088b947 */ /* 0x004ff20003800000 */
.L_x_8052:
[----:B------:R-:W-:Y:S05]  /*8600*/  @P0 BRA `(.L_x_7997) ;  /* 0x0000000000140947 */ /* 0x000fea0003800000 */
[----:B------:R-:W-:Y:S01]  /*8610*/  ISETP.NE.AND P3, PT, R26, RZ, PT ;  /* 0x000000ff1a00720c */ /* 0x000fe20003f65270 */
[----:B------:R-:W-:-:S04]  /*8620*/  IMAD.MOV.U32 R5, RZ, RZ, 0x3000 ;  /* 0x00003000ff057424 */ /* 0x000fc800078e00ff */
[----:B------:R3:W-:Y:S08]  /*8630*/  SYNCS.ARRIVE.TRANS64 RZ, [R7+URZ+0x19c70], R5 ;  /* 0x019c700507ff79a7 */ /* 0x0007f0000800003f */
[----:B------:R-:W-:Y:S05]  /*8640*/  @!P3 BRA `(.L_x_7997) ;  /* 0x000000000004b947 */ /* 0x000fea0003800000 */
[----:B------:R-:W-:Y:S01]  /*8650*/  BPT.TRAP 0x1 ;  /* 0x000000040000795c */ /* 0x000fe20000300000 */
.L_x_7997:
[----:B---3--:R-:W-:Y:S01]  /*8660*/  IMAD R5, R19, 0x3000, R28 ;  /* 0x0000300013057824 */ /* 0x008fe200078e021c */
[----:B------:R-:W-:Y:S01]  /*8670*/  R2UR UR9, R7 ;  /* 0x00000000070972ca */ /* 0x000fe200000e0000 */
[----:B------:R-:W-:Y:S01]  /*8680*/  IMAD.SHL.U32 R9, R9, 0x80, RZ ;  /* 0x0000008009097824 */ /* 0x000fe200078e00ff */
[----:B------:R-:W-:Y:S01]  /*8690*/  UIADD3 UR4, UP0, UR52, 0x470, URZ ;  /* 0x0000047034047890 */ /* 0x000fe2000ff1e03f */
[----:B------:R-:W-:Y:S01]  /*86a0*/  R2UR UR12, R20 ;  /* 0x00000000140c72ca */ /* 0x000fe200000e0000 */
[----:B------:R-:W-:Y:S01]  /*86b0*/  UMOV UR10, URZ ;  /* 0x0000003f000a7c82 */ /* 0x000fe20008000000 */
[----:B------:R-:W-:Y:S01]  /*86c0*/  R2UR UR15, R5 ;  /* 0x00000000050f72ca */ /* 0x000fe200000e0000 */
[----:B------:R-:W-:Y:S01]  /*86d0*/  UIADD3.X UR5, URZ, UR53, URZ, UP0, !UPT ;  /* 0x000000353f057290 */ /* 0x000fe200087fe43f */
[----:B-----5:R-:W-:Y:S01]  /*86e0*/  R2UR UR13, R12 ;  /* 0x000000000c0d72ca */ /* 0x020fe200000e0000 */
[----:B------:R-:W-:Y:S01]  /*86f0*/  UMOV UR6, 0x0 ;  /* 0x0000000000067882 */ /* 0x000fe20000000000 */
[----:B------:R-:W-:Y:S01]  /*8700*/  R2UR UR11, R9 ;  /* 0x00000000090b72ca */ /* 0x000fe200000e0000 */
[----:B------:R-:W-:Y:S01]  /*8710*/  UMOV UR7, 0x14f00000 ;  /* 0x14f0000000077882 */ /* 0x000fe20000000000 */
[----:B------:R-:W-:-:S02]  /*8720*/  UMOV UR16, 0x20 ;  /* 0x0000002000107882 */ /* 0x000fc40000000000 */
[----:B------:R-:W-:-:S05]  /*8730*/  UIADD3 UR9, UR9, 0x19c70, URZ ;  /* 0x00019c7009097890 */ /* 0x000fca000fffe03f */
        /* <DEDUP_REMOVED lines=10> */
[----:B------:R3:W-:Y:S01]  /*87e0*/  UTMALDG.4D [UR8], [UR4], desc[UR6] ;  /* 0x00000608040075b4 */ /* 0x0007e20008019000 */
[----:B------:R-:W4:Y:S02]  /*87f0*/  SYNCS.PHASECHK.TRANS64.TRYWAIT P3, [R7+URZ+0x19c40], R4 ;  /* 0x019c4004070075a7 */ /* 0x000f24000806017f */
[----:B---34-:R-:W-:Y:S05]  /*8800*/  @!P3 BRA `(.L_x_7998) ;  /* 0x000000200018b947 */ /* 0x018fea0003800000 */
.L_x_8053:
[----:B------:R-:W-:Y:S05]  /*8810*/  @P0 BRA `(.L_x_7999) ;  /* 0x0000000000140947 */ /* 0x000fea0003800000 */
[----:B------:R-:W-:Y:S01]  /*8820*/  ISETP.NE.AND P0, PT, R26, RZ, PT ;  /* 0x000000ff1a00720c */ /* 0x000fe20003f05270 */
[----:B--23--:R-:W-:-:S04]  /*8830*/  IMAD.MOV.U32 R4, RZ, RZ, 0x3000 ;  /* 0x00003000ff047424 */ /* 0x00cfc800078e00ff */
[----:B------:R4:W-:Y:S08]  /*8840*/  SYNCS.ARRIVE.TRANS64 RZ, [R7+URZ+0x19c30], R4 ;  /* 0x019c300407ff79a7 */ /* 0x0009f0000800003f */
[----:B------:R-:W-:Y:S05]  /*8850*/  @!P0 BRA `(.L_x_7999) ;  /* 0x0000000000048947 */ /* 0x000fea0003800000 */
[----:B------:R-:W-:Y:S01]  /*8860*/  BPT.TRAP 0x1 ;  /* 0x000000040000795c */ /* 0x000fe20000300000 */
.L_x_7999:
        /* <DEDUP_REMOVED lines=16> */
[----:B-----5:R-:W-:Y:S01]  /*8970*/  UMOV UR8, UR14 ;  /* 0x0000000e00087c82 */ /* 0x020fe20008000000 */
[----:B------:R-:W-:Y:S01]  /*8980*/  UMOV UR10, UR16 ;  /* 0x00000010000a7c82 */ /* 0x000fe20008000000 */
[----:B------:R-:W-:Y:S01]  /*8990*/  UMOV UR14, 0x40 ;  /* 0x00000040000e7882 */ /* 0x000fe20000000000 */
[----:B------:R5:W-:Y:S02]  /*89a0*/  UTMALDG.4D [UR8], [UR4], desc[UR6] ;  /* 0x00000608040075b4 */ /* 0x000be40008019000 */
[----:B-----5:R-:W-:Y:S01]  /*89b0*/  UMOV UR8, UR15 ;  /* 0x0000000f00087c82 */ /* 0x020fe20008000000 */
[----:B------:R-:W-:Y:S02]  /*89c0*/  UMOV UR10, UR14 ;  /* 0x0000000e000a7c82 */ /* 0x000fe40008000000 */
[----:B------:R1:W-:Y:S02]  /*89d0*/  UTMALDG.4D [UR8], [UR4], desc[UR6] ;  /* 0x00000608040075b4 */ /* 0x0003e40008019000 */
[----:B-1----:R-:W-:Y:S01]  /*89e0*/  NOP ;  /* 0x0000000000007918 */ /* 0x002fe20000000000 */
.L_x_7994:
        /* <DEDUP_REMOVED lines=10> */
[----:B--234-:R-:W-:Y:S01]  /*8a90*/  @P0 IMAD.MOV.U32 R4, RZ, RZ, 0x4800 ;  /* 0x00004800ff040424 */ /* 0x01cfe200078e00ff */
        /* <DEDUP_REMOVED lines=20> */
.L_x_7992:
[----:B------:R-:W-:-:S06]  /*8be0*/  ULOP3.LUT UR4, UR47, 0x1, URZ, 0xc, !UPT ;  /* 0x000000012f047892 */ /* 0x000fcc000f8e0c3f */
[----:B------:R-:W-:-:S05]  /*8bf0*/  IMAD.U32 R5, RZ, RZ, UR4 ;  /* 0x00000004ff057e24 */ /* 0x000fca000f8e00ff */
[----:B------:R-:W-:-:S04]  /*8c00*/  SHF.L.U32 R5, R5, 0x1f, RZ ;  /* 0x0000001f05057819 */ /* 0x000fc800000006ff */
[----:B------:R-:W2:Y:S02]  /*8c10*/  SYNCS.PHASECHK.TRANS64.TRYWAIT P0, [UR40+0x19c20], R5 ;  /* 0x019c2005ff0075a7 */ /* 0x000ea40008000168 */
[----:B--2---:R-:W-:Y:S05]  /*8c20*/  @!P0 BRA `(.L_x_8000) ;  /* 0x0000001c00248947 */ /* 0x004fea0003800000 */
.L_x_8054:
[----:B------:R-:W-:-:S06]  /*8c30*/  UISETP.GE.AND UP0, UPT, UR42, 0x81, UPT ;  /* 0x000000812a00788c */ /* 0x000fcc000bf06270 */
[----:B------:R-:W-:-:S13]  /*8c40*/  PLOP3.LUT P0, PT, PT, PT, UP0, 0x80, 0x0 ;  /* 0x000000000000781c */ /* 0x000fda0003f0f008 */
[----:B------:R-:W-:Y:S05]  /*8c50*/  @!P0 BRA `(.L_x_8001) ;  /* 0x0000000c00f08947 */ /* 0x000fea0003800000 */
[----:B------:R-:W-:Y:S01]  /*8c60*/  ULEA.HI.SX32 UR4, UR41, 0xfffffffe, 0x19 ;  /* 0xfffffffe29047891 */ /* 0x000fe2000f8fca3f */
[----:B------:R-:W-:Y:S02]  /*8c70*/  IMAD.MOV.U32 R8, RZ, RZ, R16 ;  /* 0x000000ffff087224 */ /* 0x000fe400078e0010 */
[----:B------:R-:W-:-:S03]  /*8c80*/  IMAD.MOV.U32 R9, RZ, RZ, R19 ;  /* 0x000000ffff097224 */ /* 0x000fc600078e0013 */
[----:B------:R-:W-:-:S07]  /*8c90*/  IMAD.U32 R13, RZ, RZ, UR4 ;  /* 0x00000004ff0d7e24 */ /* 0x000fce000f8e00ff */
.L_x_8025:
[----:B------:R-:W-:Y:S01]  /*8ca0*/  VIADD R19, R9, 0x1 ;  /* 0x0000000109137836 */ /* 0x000fe20000000000 */
[----:B------:R-:W-:Y:S04]  /*8cb0*/  BSSY B0, `(.L_x_8002) ;  /* 0x000009d000007945 */ /* 0x000fe80003800000 */
[----:B------:R-:W-:-:S04]  /*8cc0*/  ISETP.NE.AND P0, PT, R19, 0x2, PT ;  /* 0x000000021300780c */ /* 0x000fc80003f05270 */
[----:B--2---:R-:W-:Y:S02]  /*8cd0*/  SEL R5, RZ, 0x1, P0 ;  /* 0x00000001ff057807 */ /* 0x004fe40000000000 */
[----:B------:R-:W-:Y:S02]  /*8ce0*/  SEL R19, R19, RZ, P0 ;  /* 0x000000ff13137207 */ /* 0x000fe40000000000 */
[----:B------:R-:W-:Y:S01]  /*8cf0*/  LOP3.LUT R16, R8, R5, RZ, 0x3c, !PT ;  /* 0x0000000508107212 */ /* 0x000fe200078e3cff */
[----:B---3--:R-:W-:Y:S06]  /*8d00*/  @!P6 BRA `(.L_x_8003) ;  /* 0x00000008005ce947 */ /* 0x008fec0003800000 */
        /* <DEDUP_REMOVED lines=8> */
[----:B------:R-:W-:Y:S01]  /*8d90*/  @P0 SHF.R.U32.HI R11, RZ, R5, R4 ;  /* 0x00000005ff0b0219 */ /* 0x000fe20000011604 */
[----:B------:R-:W-:-:S03]  /*8da0*/  IMAD R4, R0, UR4, RZ ;  /* 0x0000000400047c24 */ /* 0x000fc6000f8e02ff */
[--C-:B------:R-:W-:Y:S01]  /*8db0*/  SHF.R.S32.HI R5, RZ, 0x1f, R11.reuse ;  /* 0x0000001fff057819 */ /* 0x100fe2000001140b */
[----:B------:R-:W-:Y:S02]  /*8dc0*/  IMAD R15, R3, UR5, R4 ;  /* 0x00000005030f7c24 */ /* 0x000fe4000f8e0204 */
[----:B------:R-:W-:-:S04]  /*8dd0*/  IMAD.MOV.U32 R4, RZ, RZ, R11 ;  /* 0x000000ffff047224 */ /* 0x000fc800078e000b */
[----:B------:R-:W-:Y:S01]  /*8de0*/  IMAD.WIDE.U32 R6, R3, UR4, R4 ;  /* 0x0000000403067c25 */ /* 0x000fe2000f8e0004 */
[----:B------:R-:W-:-:S03]  /*8df0*/  ULDC.64 UR4, c[0x0][0x3f8] ;  /* 0x0000fe0000047ab9 */ /* 0x000fc60000000a00 */
[----:B------:R-:W-:Y:S01]  /*8e00*/  IMAD.IADD R5, R15, 0x1, R7 ;  /* 0x000000010f057824 */ /* 0x000fe200078e0207 */
[----:B------:R-:W-:-:S04]  /*8e10*/  LEA R4, P0, R6, UR4, 0x2 ;  /* 0x0000000406047c11 */ /* 0x000fc8000f8010ff */
[----:B------:R-:W-:-:S05]  /*8e20*/  LEA.HI.X R5, R6, UR5, R5, 0x2, P0 ;  /* 0x0000000506057c11 */ /* 0x000fca00080f1405 */
[----:B------:R2:W5:Y:S01]  /*8e30*/  LDG.E R12, desc[UR50][R4.64] ;  /* 0x00000032040c7981 */ /* 0x000562000c1e1900 */
[----:B------:R-:W-:-:S04]  /*8e40*/  IMAD.MOV R6, RZ, RZ, -R11 ;  /* 0x000000ffff067224 */ /* 0x000fc800078e0a0b */
[----:B------:R-:W-:-:S07]  /*8e50*/  IMAD R10, R10, R6, R13 ;  /* 0x000000060a0a7224 */ /* 0x000fce00078e020d */
.L_x_8004:
[----:B------:R-:W-:Y:S01]  /*8e60*/  LEA R7, R19, UR40, 0x3 ;  /* 0x0000002813077c11 */ /* 0x000fe2000f8e18ff */
[----:B------:R-:W-:Y:S01]  /*8e70*/  BSSY B1, `(.L_x_8005) ;  /* 0x0000005000017945 */ /* 0x000fe20003800000 */
[----:B--2---:R-:W-:Y:S02]  /*8e80*/  SHF.L.U32 R4, R16, 0x1f, RZ ;  /* 0x0000001f10047819 */ /* 0x004fe400000006ff */
[----:B------:R-:W-:Y:S02]  /*8e90*/  ISETP.NE.AND P3, PT, R23, RZ, PT ;  /* 0x000000ff1700720c */ /* 0x000fe40003f65270 */
[----:B------:R-:W2:Y:S02]  /*8ea0*/  SYNCS.PHASECHK.TRANS64.TRYWAIT P0, [R7+URZ+0x19c80], R4 ;  /* 0x019c8004070075a7 */ /* 0x000ea4000800017f */
[----:B--2---:R-:W-:Y:S09]  /*8eb0*/  @!P0 BRA `(.L_x_8006) ;  /* 0x0000001800948947 */ /* 0x004ff20003800000 */
.L_x_8055:
[----:B------:R-:W-:Y:S05]  /*8ec0*/  BSYNC B1 ;  /* 0x0000000000017941 */ /* 0x000fea0003800000 */
.L_x_8005:
[----:B------:R-:W-:Y:S04]  /*8ed0*/  BSSY B1, `(.L_x_8007) ;  /* 0x0000007000017945 */ /* 0x000fe80003800000 */
[----:B------:R-:W-:Y:S05]  /*8ee0*/  @P3 BRA `(.L_x_8008) ;  /* 0x0000000000143947 */ /* 0x000fea0003800000 */
[----:B------:R-:W-:Y:S01]  /*8ef0*/  ISETP.NE.AND P0, PT, R26, RZ, PT ;  /* 0x000000ff1a00720c */ /* 0x000fe20003f05270 */
[----:B------:R-:W-:-:S04]  /*8f00*/  IMAD.MOV.U32 R6, RZ, RZ, 0x3000 ;  /* 0x00003000ff067424 */ /* 0x000fc800078e00ff */
[----:B------:R3:W-:Y:S08]  /*8f10*/  SYNCS.ARRIVE.TRANS64 RZ, [R7+URZ+0x19c70], R6 ;  /* 0x019c700607ff79a7 */ /* 0x0007f0000800003f */
[----:B------:R-:W-:Y:S05]  /*8f20*/  @!P0 BRA `(.L_x_8008) ;  /* 0x0000000000048947 */ /* 0x000fea0003800000 */
[----:B------:R-:W-:Y:S01]  /*8f30*/  BPT.TRAP 0x1 ;  /* 0x000000040000795c */ /* 0x000fe20000300000 */
.L_x_8008:
[----:B------:R-:W-:Y:S05]  /*8f40*/  BSYNC B1 ;  /* 0x0000000000017941 */ /* 0x000fea0003800000 */
.L_x_8007:
[----:B------:R-:W-:Y:S01]  /*8f50*/  IMAD.MOV.U32 R11, RZ, RZ, RZ ;  /* 0x000000ffff0b7224 */ /* 0x000fe200078e00ff */
[----:B------:R-:W-:Y:S01]  /*8f60*/  R2UR UR12, R20 ;  /* 0x00000000140c72ca */ /* 0x000fe200000e0000 */
[----:B---3--:R-:W-:Y:S01]  /*8f70*/  IMAD R6, R19, 0x3000, R28 ;  /* 0x0000300013067824 */ /* 0x008fe200078e021c */
[----:B------:R-:W-:Y:S01]  /*8f80*/  UIADD3 UR4, UP0, UR52, 0x470, URZ ;  /* 0x0000047034047890 */ /* 0x000fe2000ff1e03f */
[----:B------:R-:W-:Y:S01]  /*8f90*/  PLOP3.LUT P0, PT, PT, PT, PT, 0x80, 0x0 ;  /* 0x000000000000781c */ /* 0x000fe20003f0f070 */
[----:B------:R-:W-:Y:S01]  /*8fa0*/  IMAD.SHL.U32 R10, R10, 0x80, RZ ;  /* 0x000000800a0a7824 */ /* 0x000fe200078e00ff */
[----:B------:R-:W-:Y:S01]  /*8fb0*/  R2UR UR10, R11 ;  /* 0x000000000b0a72ca */ /* 0x000fe200000e0000 */
[----:B------:R-:W-:Y:S01]  /*8fc0*/  VIADD R5, R7, 0x19c70 ;  /* 0x00019c7007057836 */ /* 0x000fe20000000000 */
[----:B------:R-:W-:Y:S01]  /*8fd0*/  IADD3 R14, R6, 0x9000, RZ ;  /* 0x00009000060e7810 */ /* 0x000fe20007ffe0ff */
[----:B------:R-:W-:Y:S01]  /*8fe0*/  UIADD3.X UR5, URZ, UR53, URZ, UP0, !UPT ;  /* 0x000000353f057290 */ /* 0x000fe200087fe43f */
[----:B------:R-:W-:Y:S01]  /*8ff0*/  UMOV UR6, 0x0 ;  /* 0x0000000000067882 */ /* 0x000fe20000000000 */
[----:B------:R-:W-:-:S10]  /*9000*/  UMOV UR7, 0x14f00000 ;  /* 0x14f0000000077882 */ /* 0x000fd40000000000 */
.L_x_8009:
        /* <DEDUP_REMOVED lines=16> */
.L_x_8010:
        /* <DEDUP_REMOVED lines=16> */
.L_x_8011:
        /* <DEDUP_REMOVED lines=12> */
.L_x_8056:
[----:B------:R-:W-:Y:S05]  /*92d0*/  BSYNC B1 ;  /* 0x0000000000017941 */ /* 0x000fea0003800000 */
.L_x_8012:
[----:B------:R-:W-:Y:S01]  /*92e0*/  BSSY B1, `(.L_x_8014) ;  /* 0x0000009000017945 */ /* 0x000fe20003800000 */
[----:B--23--:R-:W-:Y:S02]  /*92f0*/  IMAD.MOV.U32 R4, RZ, RZ, 0x0 ;  /* 0x00000000ff047424 */ /* 0x00cfe400078e00ff */
[----:B------:R-:W-:Y:S01]  /*9300*/  IMAD.MOV.U32 R5, RZ, RZ, 0x14f00000 ;  /* 0x14f00000ff057424 */ /* 0x000fe200078e00ff */
[----:B------:R-:W-:Y:S06]  /*9310*/  @P3 BRA `(.L_x_8015) ;  /* 0x0000000000143947 */ /* 0x000fec0003800000 */
[----:B------:R-:W-:Y:S01]  /*9320*/  ISETP.NE.AND P0, PT, R26, RZ, PT ;  /* 0x000000ff1a00720c */ /* 0x000fe20003f05270 */
[----:B------:R-:W-:-:S04]  /*9330*/  IMAD.MOV.U32 R21, RZ, RZ, 0x3000 ;  /* 0x00003000ff157424 */ /* 0x000fc800078e00ff */
[----:B------:R2:W-:Y:S08]  /*9340*/  SYNCS.ARRIVE.TRANS64 RZ, [R7+URZ+0x19c30], R21 ;  /* 0x019c301507ff79a7 */ /* 0x0005f0000800003f */
[----:B------:R-:W-:Y:S05]  /*9350*/  @!P0 BRA `(.L_x_8015) ;  /* 0x0000000000048947 */ /* 0x000fea0003800000 */
[----:B------:R-:W-:Y:S01]  /*9360*/  BPT.TRAP 0x1 ;  /* 0x000000040000795c */ /* 0x000fe20000300000 */
.L_x_8015:
[----:B------:R-:W-:Y:S05]  /*9370*/  BSYNC B1 ;  /* 0x0000000000017941 */ /* 0x000fea0003800000 */
.L_x_8014:
[----:B------:R-:W-:Y:S01]  /*9380*/  R2UR UR6, R4 ;  /* 0x00000000040672ca */ /* 0x000fe200000e0000 */
[----:B------:R-:W-:Y:S01]  /*9390*/  UIADD3 UR4, UP0, UR52, 0x370, URZ ;  /* 0x0000037034047890 */ /* 0x000fe2000ff1e03f */
[----:B------:R-:W-:Y:S01]  /*93a0*/  R2UR UR7, R5 ;  /* 0x00000000050772ca */ /* 0x000fe200000e0000 */
[----:B--2---:R-:W-:Y:S01]  /*93b0*/  VIADD R7, R7, 0x19c30 ;  /* 0x00019c3007077836 */ /* 0x004fe20000000000 */
[----:B------:R-:W-:Y:S01]  /*93c0*/  R2UR UR12, R20 ;  /* 0x00000000140c72ca */ /* 0x000fe200000e0000 */
[----:B------:R-:W-:Y:S01]  /*93d0*/  UIADD3.X UR5, URZ, UR53, URZ, UP0, !UPT ;  /* 0x000000353f057290 */ /* 0x000fe200087fe43f */
[----:B------:R-:W-:Y:S01]  /*93e0*/  R2UR UR10, R11 ;  /* 0x000000000b0a72ca */ /* 0x000fe200000e0000 */
[----:B------:R-:W-:Y:S01]  /*93f0*/  VIADD R11, R6, 0x13800 ;  /* 0x00013800060b7836 */ /* 0x000fe20000000000 */
[----:B------:R-:W-:-:S13]  /*9400*/  PLOP3.LUT P0, PT, PT, PT, PT, 0x80, 0x0 ;  /* 0x000000000000781c */ /* 0x000fda0003f0f070 */
.L_x_8016:
        /* <DEDUP_REMOVED lines=15> */
.L_x_8017:
        /* <DEDUP_REMOVED lines=15> */
.L_x_8018:
        /* <DEDUP_REMOVED lines=9> */
.L_x_8003:
[----:B------:R-:W-:Y:S05]  /*9680*/  BSYNC B0 ;  /* 0x0000000000007941 */ /* 0x000fea0003800000 */
.L_x_8002:
[----:B------:R-:W-:-:S06]  /*9690*/  UISETP.NE.AND UP0, UPT, UR43, 0x3, UPT ;  /* 0x000000032b00788c */ /* 0x000fcc000bf05270 */
[----:B------:R-:W-:-:S13]  /*96a0*/  PLOP3.LUT P0, PT, PT, PT, UP0, 0x80, 0x0 ;  /* 0x000000000000781c */ /* 0x000fda0003f0f008 */
[----:B------:R-:W-:Y:S05]  /*96b0*/  @!P0 BRA `(.L_x_8019) ;  /* 0x0000000000048947 */ /* 0x000fea0003800000 */
[----:B------:R-:W-:Y:S01]  /*96c0*/  BPT.TRAP 0x1 ;  /* 0x000000040000795c */ /* 0x000fe20000300000 */
.L_x_8019:
[----:B------:R-:W-:Y:S01]  /*96d0*/  LOP3.LUT R5, R8, 0x1, RZ, 0x3c, !PT ;  /* 0x0000000108057812 */ /* 0x000fe200078e3cff */
[----:B------:R-:W-:Y:S01]  /*96e0*/  IMAD.U32 R4, RZ, RZ, UR48 ;  /* 0x00000030ff047e24 */ /* 0x000fe2000f8e00ff */
[----:B------:R-:W-:Y:S01]  /*96f0*/  LEA R14, R9, UR40, 0x3 ;  /* 0x00000028090e7c11 */ /* 0x000fe2000f8e18ff */
[----:B------:R-:W-:Y:S01]  /*9700*/  BSSY B0, `(.L_x_8020) ;  /* 0x0000005000007945 */ /* 0x000fe20003800000 */
[----:B------:R-:W-:Y:S02]  /*9710*/  SHF.L.U32 R5, R5, 0x1f, RZ ;  /* 0x0000001f05057819 */ /* 0x000fe400000006ff */
[----:B------:R-:W-:Y:S02]  /*9720*/  ISETP.NE.AND P0, PT, R4, 0x3, PT ;  /* 0x000000030400780c */ /* 0x000fe40003f05270 */
[----:B------:R-:W2:Y:S02]  /*9730*/  SYNCS.PHASECHK.TRANS64.TRYWAIT P3, [R14+URZ+0x19c70], R5 ;  /* 0x019c70050e0075a7 */ /* 0x000ea4000806017f */
[----:B--2---:R-:W-:Y:S09]  /*9740*/  @!P3 BRA `(.L_x_8021) ;  /* 0x000000100098b947 */ /* 0x004ff20003800000 */
.L_x_8057:
[----:B------:R-:W-:Y:S05]  /*9750*/  BSYNC B0 ;  /* 0x0000000000007941 */ /* 0x000fea0003800000 */
.L_x_8020:
[----:B------:R-:W-:Y:S05]  /*9760*/  @!P0 BRA `(.L_x_8022) ;  /* 0x0000000000048947 */ /* 0x000fea0003800000 */
[----:B------:R-:W-:Y:S01]  /*9770*/  BPT.TRAP 0x1 ;  /* 0x000000040000795c */ /* 0x000fe20000300000 */
.L_x_8022:
[----:B--2---:R-:W-:Y:S01]  /*9780*/  SHF.L.U32 R5, R8, 0x1f, RZ ;  /* 0x0000001f08057819 */ /* 0x004fe200000006ff */
[----:B------:R-:W-:-:S03]  /*9790*/  IMAD R15, R9, 0x3000, RZ ;  /* 0x00003000090f7824 */ /* 0x000fc600078e02ff */
[----:B------:R-:W2:Y:S02]  /*97a0*/  SYNCS.PHASECHK.TRANS64.TRYWAIT P3, [R14+URZ+0x19c60], R5 ;  /* 0x019c60050e0075a7 */ /* 0x000ea4000806017f */
[----:B--2---:R-:W-:Y:S05]  /*97b0*/  @!P3 BRA `(.L_x_8023) ;  /* 0x000000100090b947 */ /* 0x004fea0003800000 */
.L_x_8058:
[C---:B------:R-:W-:Y:S01]  /*97c0*/  LOP3.LUT R21, R15.reuse, R17, RZ, 0xfc, !PT ;  /* 0x000000110f157212 */ /* 0x040fe200078efcff */
[----:B------:R-:W-:Y:S05]  /*97d0*/  WARPSYNC.ALL ;  /* 0x0000000000007948 */ /* 0x000fea0003800000 */
[----:B--2---:R2:W3:Y:S02]  /*97e0*/  LDSM.16.MT88.4 R4, [R21+UR40+0x9000] ;  /* 0x009000281504783b */ /* 0x0044e40008004200 */
[----:B--2---:R-:W-:Y:S01]  /*97f0*/  VIADD R21, R15, 0x1000 ;  /* 0x000010000f157836 */ /* 0x004fe20000000000 */
[C-C-:B---3--:R-:W-:Y:S02]  /*9800*/  PRMT R8, R4.reuse, 0x6420, R5.reuse ;  /* 0x0000642004087816 */ /* 0x148fe40000000005 */
[----:B------:R-:W-:-:S02]  /*9810*/  PRMT R9, R4, 0x7531, R5 ;  /* 0x0000753104097816 */ /* 0x000fc40000000005 */
[-C--:B------:R-:W-:Y:S02]  /*9820*/  LOP3.LUT R4, R15, R18.reuse, RZ, 0xfc, !PT ;  /* 0x000000120f047212 */ /* 0x080fe400078efcff */
[C-C-:B------:R-:W-:Y:S02]  /*9830*/  PRMT R10, R6.reuse, 0x6420, R7.reuse ;  /* 0x00006420060a7816 */ /* 0x140fe40000000007 */
[----:B------:R-:W-:Y:S01]  /*9840*/  PRMT R11, R6, 0x7531, R7 ;  /* 0x00007531060b7816 */ /* 0x000fe20000000007 */
[----:B------:R-:W-:Y:S01]  /*9850*/  IMAD.IADD R29, R27, 0x1, R4 ;  /* 0x000000011b1d7824 */ /* 0x000fe200078e0204 */
[C---:B------:R-:W-:Y:S02]  /*9860*/  LOP3.LUT R4, R21.reuse, R17, RZ, 0xfc, !PT ;  /* 0x0000001115047212 */ /* 0x040fe400078efcff */
[----:B------:R-:W-:Y:S02]  /*9870*/  LOP3.LUT R21, R21, R18, RZ, 0xfc, !PT ;  /* 0x0000001215157212 */ /* 0x000fe400078efcff */
[----:B------:R2:W-:Y:S03]  /*9880*/  STSM.16.M88.4 [R29], R8 ;  /* 0x000000081d007844 */ /* 0x0005e60000000200 */
[----:B------:R-:W-:Y:S01]  /*9890*/  IMAD.IADD R21, R27, 0x1, R21 ;  /* 0x000000011b157824 */ /* 0x000fe200078e0215 */
[----:B------:R-:W3:Y:S01]  /*98a0*/  LDSM.16.MT88.4 R4, [R4+UR40+0x9000] ;  /* 0x009000280404783b */ /* 0x000ee20008004200 */
[----:B--2---:R-:W-:Y:S01]  /*98b0*/  VIADD R29, R15, 0x2000 ;  /* 0x000020000f1d7836 */ /* 0x004fe20000000000 */
[----:B---3--:R-:W-:-:S02]  /*98c0*/  PRMT R8, R4, 0x6420, R5 ;  /* 0x0000642004087816 */ /* 0x008fc40000000005 */
[----:B------:R-:W-:Y:S02]  /*98d0*/  PRMT R9, R4, 0x7531, R5 ;  /* 0x0000753104097816 */ /* 0x000fe40000000005 */
[C-C-:B------:R-:W-:Y:S02]  /*98e0*/  PRMT R10, R6.reuse, 0x6420, R7.reuse ;  /* 0x00006420060a7816 */ /* 0x140fe40000000007 */
[----:B------:R-:W-:Y:S02]  /*98f0*/  PRMT R11, R6, 0x7531, R7 ;  /* 0x00007531060b7816 */ /* 0x000fe40000000007 */
[----:B------:R-:W-:-:S03]  /*9900*/  LOP3.LUT R5, R29, R17, RZ, 0xfc, !PT ;  /* 0x000000111d057212 */ /* 0x000fc600078efcff */
[----:B------:R2:W-:Y:S04]  /*9910*/  STSM.16.M88.4 [R21], R8 ;  /* 0x0000000815007844 */ /* 0x0005e80000000200 */
[----:B------:R-:W3:Y:S01]  /*9920*/  LDSM.16.MT88.4 R4, [R5+UR40+0x9000] ;  /* 0x009000280504783b */ /* 0x000ee20008004200 */
[----:B--2---:R-:W-:Y:S02]  /*9930*/  IADD3 R21, R27, R25, R15 ;  /* 0x000000191b157210 */ /* 0x004fe40007ffe00f */
[C-C-:B---3--:R-:W-:Y:S02]  /*9940*/  PRMT R8, R4.reuse, 0x6420, R5.reuse ;  /* 0x0000642004087816 */ /* 0x148fe40000000005 */
[----:B------:R-:W-:Y:S02]  /*9950*/  PRMT R9, R4, 0x7531, R5 ;  /* 0x0000753104097816 */ /* 0x000fe40000000005 */
[----:B------:R-:W-:-:S02]  /*9960*/  LOP3.LUT R4, R29, R18, RZ, 0xfc, !PT ;  /* 0x000000121d047212 */ /* 0x000fc400078efcff */
[C-C-:B------:R-:W-:Y:S02]  /*9970*/  PRMT R10, R6.reuse, 0x6420, R7.reuse ;  /* 0x00006420060a7816 */ /* 0x140fe40000000007 */
[----:B------:R-:W-:Y:S01]  /*9980*/  PRMT R11, R6, 0x7531, R7 ;  /* 0x00007531060b7816 */ /* 0x000fe20000000007 */
[----:B------:R-:W-:Y:S01]  /*9990*/  IMAD.IADD R29, R27, 0x1, R4 ;  /* 0x000000011b1d7824 */ /* 0x000fe200078e0204 */
[----:B------:R-:W-:-:S04]  /*99a0*/  LOP3.LUT R4, R15, 0x800, R17, 0xfe, !PT ;  /* 0x000008000f047812 */ /* 0x000fc800078efe11 */
[----:B------:R-:W-:Y:S04]  /*99b0*/  STSM.16.M88.4 [R29], R8 ;  /* 0x000000081d007844 */ /* 0x000fe80000000200 */
[----:B------:R-:W2:Y:S02]  /*99c0*/  LDSM.16.MT88.4 R4, [R4+UR40+0x9000] ;  /* 0x009000280404783b */ /* 0x000ea40008004200 */
[C-C-:B--2---:R-:W-:Y:S02]  /*99d0*/  PRMT R8, R4.reuse, 0x6420, R5.reuse ;  /* 0x0000642004087816 */ /* 0x144fe40000000005 */
[----:B------:R-:W-:Y:S02]  /*99e0*/  PRMT R9, R4, 0x7531, R5 ;  /* 0x0000753104097816 */ /* 0x000fe40000000005 */
[----:B------:R-:W-:-:S02]  /*99f0*/  PRMT R10, R6, 0x6420, R7 ;  /* 0x00006420060a7816 */ /* 0x000fc40000000007 */
[----:B------:R-:W-:Y:S02]  /*9a00*/  PRMT R11, R6, 0x7531, R7 ;  /* 0x00007531060b7816 */ /* 0x000fe40000000007 */
[----:B------:R-:W-:-:S03]  /*9a10*/  IADD3 R5, R24, UR40, R15 ;  /* 0x0000002818057c10 */ /* 0x000fc6000fffe00f */
[----:B------:R-:W-:Y:S04]  /*9a20*/  STSM.16.M88.4 [R21], R8 ;  /* 0x0000000815007844 */ /* 0x000fe80000000200 */
[----:B------:R-:W2:Y:S02]  /*9a30*/  LDSM.16.MT88.4 R4, [R5+0x9000] ;  /* 0x009000000504783b */ /* 0x000ea40000004200 */
[C-C-:B--2---:R-:W-:Y:S02]  /*9a40*/  PRMT R8, R4.reuse, 0x6420, R5.reuse ;  /* 0x0000642004087816 */ /* 0x144fe40000000005 */
[----:B------:R-:W-:Y:S02]  /*9a50*/  PRMT R9, R4, 0x7531, R5 ;  /* 0x0000753104097816 */ /* 0x000fe40000000005 */
[----:B------:R-:W-:-:S02]  /*9a60*/  PRMT R10, R6, 0x6420, R7 ;  /* 0x00006420060a7816 */ /* 0x000fc40000000007 */
[----:B------:R-:W-:Y:S02]  /*9a70*/  PRMT R11, R6, 0x7531, R7 ;  /* 0x00007531060b7816 */ /* 0x000fe40000000007 */
[----:B------:R-:W-:-:S03]  /*9a80*/  IADD3 R4, R2, UR40, R15 ;  /* 0x0000002802047c10 */ /* 0x000fc6000fffe00f */
        /* <DEDUP_REMOVED lines=15> */
.L_x_8024:
[----:B---3--:R3:W-:Y:S01]  /*9b80*/  SYNCS.ARRIVE.TRANS64.A1T0 RZ, [R14+URZ+0x19c50], RZ ;  /* 0x019c50ff0eff79a7 */ /* 0x0087e2000810003f */
[----:B------:R-:W-:Y:S01]  /*9b90*/  BAR.SYNC.DEFER_BLOCKING 0x2, 0x80 ;  /* 0x0082000000007b1d */ /* 0x000fe20000010000 */
[C---:B------:R-:W-:Y:S01]  /*9ba0*/  ISETP.GT.AND P0, PT, R13.reuse, RZ, PT ;  /* 0x000000ff0d00720c */ /* 0x040fe20003f04270 */
[----:B------:R-:W-:Y:S02]  /*9bb0*/  @!P2 VIADD R4, R14, 0x19c80 ;  /* 0x00019c800e04a836 */ /* 0x000fe40000000000 */
[----:B------:R-:W-:Y:S02]  /*9bc0*/  VIADD R13, R13, 0xffffffff ;  /* 0xffffffff0d0d7836 */ /* 0x000fe40000000000 */
[----:B--2---:R-:W-:Y:S01]  /*9bd0*/  IMAD.MOV.U32 R8, RZ, RZ, R16 ;  /* 0x000000ffff087224 */ /* 0x004fe200078e0010 */
[----:B------:R-:W-:Y:S01]  /*9be0*/  @!P2 PRMT R4, RZ, 0x654, R4 ;  /* 0x00000654ff04a816 */ /* 0x000fe20000000004 */
[----:B------:R-:W-:-:S03]  /*9bf0*/  IMAD.MOV.U32 R9, RZ, RZ, R19 ;  /* 0x000000ffff097224 */ /* 0x000fc600078e0013 */
[----:B------:R3:W-:Y:S03]  /*9c00*/  @!P2 SYNCS.ARRIVE.TRANS64.RED.A1T0 RZ, [R4+URZ], RZ ;  /* 0x000000ff04ffa9a7 */ /* 0x0007e6000810043f */
[----:B------:R-:W-:Y:S05]  /*9c10*/  @P0 BRA `(.L_x_8025) ;  /* 0xfffffff000200947 */ /* 0x000fea000383ffff */
.L_x_8001:
[----:B------:R-:W-:-:S06]  /*9c20*/  UISETP.NE.AND UP0, UPT, UR43, 0x3, UPT ;  /* 0x000000032b00788c */ /* 0x000fcc000bf05270 */
[----:B------:R-:W-:-:S13]  /*9c30*/  PLOP3.LUT P0, PT, PT, PT, UP0, 0x80, 0x0 ;  /* 0x000000000000781c */ /* 0x000fda0003f0f008 */
[----:B------:R-:W-:Y:S05]  /*9c40*/  @!P0 BRA `(.L_x_8026) ;  /* 0x0000000000048947 */ /* 0x000fea0003800000 */
[----:B------:R-:W-:Y:S01]  /*9c50*/  BPT.TRAP 0x1 ;  /* 0x000000040000795c */ /* 0x000fe20000300000 */
.L_x_8026:
[----:B------:R-:W-:Y:S01]  /*9c60*/  LOP3.LUT R3, R16, 0x1, RZ, 0x3c, !PT ;  /* 0x0000000110037812 */ /* 0x000fe200078e3cff */
[----:B---3--:R-:W-:Y:S01]  /*9c70*/  IMAD.U32 R4, RZ, RZ, UR48 ;  /* 0x00000030ff047e24 */ /* 0x008fe2000f8e00ff */
[----:B------:R-:W-:Y:S01]  /*9c80*/  LEA R0, R19, UR40, 0x3 ;  /* 0x0000002813007c11 */ /* 0x000fe2000f8e18ff */
[----:B------:R-:W-:Y:S01]  /*9c90*/  BSSY B0, `(.L_x_8027) ;  /* 0x0000005000007945 */ /* 0x000fe20003800000 */
[----:B------:R-:W-:Y:S02]  /*9ca0*/  SHF.L.U32 R3, R3, 0x1f, RZ ;  /* 0x0000001f03037819 */ /* 0x000fe400000006ff */
[----:B------:R-:W-:Y:S02]  /*9cb0*/  ISETP.NE.AND P1, PT, R4, 0x3, PT ;  /* 0x000000030400780c */ /* 0x000fe40003f25270 */
[----:B------:R-:W3:Y:S02]  /*9cc0*/  SYNCS.PHASECHK.TRANS64.TRYWAIT P0, [R0+URZ+0x19c70], R3 ;  /* 0x019c7003000075a7 */ /* 0x000ee4000800017f */
[----:B---3--:R-:W-:Y:S09]  /*9cd0*/  @!P0 BRA `(.L_x_8028) ;  /* 0x0000000c005c8947 */ /* 0x008ff20003800000 */
.L_x_8059:
[----:B------:R-:W-:Y:S05]  /*9ce0*/  BSYNC B0 ;  /* 0x0000000000007941 */ /* 0x000fea0003800000 */
.L_x_8027:
[----:B------:R-:W-:Y:S05]  /*9cf0*/  @!P1 BRA `(.L_x_8029) ;  /* 0x0000000000049947 */ /* 0x000fea0003800000 */
[----:B------:R-:W-:Y:S01]  /*9d00*/  BPT.TRAP 0x1 ;  /* 0x000000040000795c */ /* 0x000fe20000300000 */
.L_x_8029:
[----:B--2---:R-:W-:Y:S01]  /*9d10*/  SHF.L.U32 R5, R16, 0x1f, RZ ;  /* 0x0000001f10057819 */ /* 0x004fe200000006ff */
[----:B---3--:R-:W-:-:S03]  /*9d20*/  IMAD R3, R19, 0x3000, RZ ;  /* 0x0000300013037824 */ /* 0x008fc600078e02ff */
[----:B------:R-:W2:Y:S02]  /*9d30*/  SYNCS.PHASECHK.TRANS64.TRYWAIT P0, [R0+URZ+0x19c60], R5 ;  /* 0x019c6005000075a7 */ /* 0x000ea4000800017f */
[----:B------:R-:W-:Y:S01]  /*9d40*/  LOP3.LUT R12, R3, R17, RZ, 0xfc, !PT ;  /* 0x00000011030c7212 */ /* 0x000fe200078efcff */
[----:B--2---:R-:W-:Y:S06]  /*9d50*/  @!P0 BRA `(.L_x_8030) ;  /* 0x0000000c00508947 */ /* 0x004fec0003800000 */
.L_x_8060:
[----:B------:R-:W-:Y:S05]  /*9d60*/  WARPSYNC.ALL ;  /* 0x0000000000007948 */ /* 0x000fea0003800000 */
[----:B--2---:R2:W3:Y:S01]  /*9d70*/  LDSM.16.MT88.4 R4, [R12+UR40+0x9000] ;  /* 0x009000280c04783b */ /* 0x0044e20008004200 */
[----:B------:R-:W-:-:S04]  /*9d80*/  IADD3 R14, R3, 0x1000, RZ ;  /* 0x00001000030e7810 */ /* 0x000fc80007ffe0ff */
[C---:B------:R-:W-:Y:S02]  /*9d90*/  LOP3.LUT R15, R14.reuse, R17, RZ, 0xfc, !PT ;  /* 0x000000110e0f7212 */ /* 0x040fe400078efcff */
[----:B------:R-:W-:Y:S01]  /*9da0*/  LOP3.LUT R14, R14, R18, RZ, 0xfc, !PT ;  /* 0x000000120e0e7212 */ /* 0x000fe200078efcff */
[----:B--2---:R-:W-:-:S04]  /*9db0*/  VIADD R12, R3, 0x2000 ;  /* 0x00002000030c7836 */ /* 0x004fc80000000000 */
[----:B------:R-:W-:Y:S01]  /*9dc0*/  IMAD.IADD R14, R27, 0x1, R14 ;  /* 0x000000011b0e7824 */ /* 0x000fe200078e020e */
[C-C-:B---3--:R-:W-:Y:S02]  /*9dd0*/  PRMT R8, R4.reuse, 0x6420, R5.reuse ;  /* 0x0000642004087816 */ /* 0x148fe40000000005 */
[----:B------:R-:W-:Y:S02]  /*9de0*/  PRMT R9, R4, 0x7531, R5 ;  /* 0x0000753104097816 */ /* 0x000fe40000000005 */
[----:B------:R-:W-:Y:S02]  /*9df0*/  LOP3.LUT R4, R3, R18, RZ, 0xfc, !PT ;  /* 0x0000001203047212 */ /* 0x000fe400078efcff */
[C-C-:B------:R-:W-:Y:S02]  /*9e00*/  PRMT R10, R6.reuse, 0x6420, R7.reuse ;  /* 0x00006420060a7816 */ /* 0x140fe40000000007 */
[----:B------:R-:W-:Y:S01]  /*9e10*/  PRMT R11, R6, 0x7531, R7 ;  /* 0x00007531060b7816 */ /* 0x000fe20000000007 */
[----:B------:R-:W-:-:S05]  /*9e20*/  IMAD.IADD R13, R27, 0x1, R4 ;  /* 0x000000011b0d7824 */ /* 0x000fca00078e0204 */
[----:B------:R2:W-:Y:S04]  /*9e30*/  STSM.16.M88.4 [R13], R8 ;  /* 0x000000080d007844 */ /* 0x0005e80000000200 */
[----:B------:R-:W3:Y:S01]  /*9e40*/  LDSM.16.MT88.4 R4, [R15+UR40+0x9000] ;  /* 0x009000280f04783b */ /* 0x000ee20008004200 */
[C---:B--2---:R-:W-:Y:S02]  /*9e50*/  LOP3.LUT R13, R12.reuse, R17, RZ, 0xfc, !PT ;  /* 0x000000110c0d7212 */ /* 0x044fe400078efcff */
[----:B------:R-:W-:-:S05]  /*9e60*/  LOP3.LUT R12, R12, R18, RZ, 0xfc, !PT ;  /* 0x000000120c0c7212 */ /* 0x000fca00078efcff */
[C---:B------:R-:W-:Y:S01]  /*9e70*/  IMAD.IADD R12, R27.reuse, 0x1, R12 ;  /* 0x000000011b0c7824 */ /* 0x040fe200078e020c */
[----:B------:R-:W-:Y:S02]  /*9e80*/  IADD3 R27, R27, R25, R3 ;  /* 0x000000191b1b7210 */ /* 0x000fe40007ffe003 */
[C-C-:B---3--:R-:W-:Y:S02]  /*9e90*/  PRMT R8, R4.reuse, 0x6420, R5.reuse ;  /* 0x0000642004087816 */ /* 0x148fe40000000005 */
[----:B------:R-:W-:Y:S02]  /*9ea0*/  PRMT R9, R4, 0x7531, R5 ;  /* 0x0000753104097816 */ /* 0x000fe40000000005 */
[C-C-:B------:R-:W-:Y:S02]  /*9eb0*/  PRMT R10, R6.reuse, 0x6420, R7.reuse ;  /* 0x00006420060a7816 */ /* 0x140fe40000000007 */
[----:B------:R-:W-:-:S05]  /*9ec0*/  PRMT R11, R6, 0x7531, R7 ;  /* 0x00007531060b7816 */ /* 0x000fca0000000007 */
[----:B------:R-:W-:Y:S04]  /*9ed0*/  STSM.16.M88.4 [R14], R8 ;  /* 0x000000080e007844 */ /* 0x000fe80000000200 */
[----:B------:R2:W3:Y:S02]  /*9ee0*/  LDSM.16.MT88.4 R4, [R13+UR40+0x9000] ;  /* 0x009000280d04783b */ /* 0x0004e40008004200 */
[----:B--2---:R-:W-:Y:S02]  /*9ef0*/  IADD3 R13, R24, UR40, R3 ;  /* 0x00000028180d7c10 */ /* 0x004fe4000fffe003 */
[----:B------:R-:W-:Y:S02]  /*9f00*/  LOP3.LUT R14, R3, 0x800, R17, 0xfe, !PT ;  /* 0x00000800030e7812 */ /* 0x000fe400078efe11 */
[----:B---3--:R-:W-:-:S02]  /*9f10*/  PRMT R8, R4, 0x6420, R5 ;  /* 0x0000642004087816 */ /* 0x008fc40000000005 */
[----:B------:R-:W-:Y:S02]  /*9f20*/  PRMT R9, R4, 0x7531, R5 ;  /* 0x0000753104097816 */ /* 0x000fe40000000005 */
[C-C-:B------:R-:W-:Y:S02]  /*9f30*/  PRMT R10, R6.reuse, 0x6420, R7.reuse ;  /* 0x00006420060a7816 */ /* 0x140fe40000000007 */
[----:B------:R-:W-:-:S05]  /*9f40*/  PRMT R11, R6, 0x7531, R7 ;  /* 0x00007531060b7816 */ /* 0x000fca0000000007 */
[----:B------:R-:W-:Y:S04]  /*9f50*/  STSM.16.M88.4 [R12], R8 ;  /* 0x000000080c007844 */ /* 0x000fe80000000200 */
[----:B------:R-:W2:Y:S02]  /*9f60*/  LDSM.16.MT88.4 R4, [R14+UR40+0x9000] ;  /* 0x009000280e04783b */ /* 0x000ea40008004200 */
[C-C-:B--2---:R-:W-:Y:S02]  /*9f70*/  PRMT R8, R4.reuse, 0x6420, R5.reuse ;  /* 0x0000642004087816 */ /* 0x144fe40000000005 */
[----:B------:R-:W-:Y:S02]  /*9f80*/  PRMT R9, R4, 0x7531, R5 ;  /* 0x0000753104097816 */ /* 0x000fe40000000005 */
[----:B------:R-:W-:-:S02]  /*9f90*/  PRMT R10, R6, 0x6420, R7 ;  /* 0x00006420060a7816 */ /* 0x000fc40000000007 */
[----:B------:R-:W-:-:S05]  /*9fa0*/  PRMT R11, R6, 0x7531, R7 ;  /* 0x00007531060b7816 */ /* 0x000fca0000000007 */
        /* <DEDUP_REMOVED lines=22> */
.L_x_8031:
[----:B------:R-:W4:Y:S01]  /*a110*/  LDC R4, c[0x0][0xda4] ;  /* 0x00036900ff047b82 */ /* 0x000f220000000800 */
[----:B------:R-:W-:Y:S01]  /*a120*/  UIADD3 UR49, UR44, UR49, URZ ;  /* 0x000000312c317290 */ /* 0x000fe2000fffe03f */
[----:B------:R-:W-:Y:S01]  /*a130*/  @!P2 VIADD R3, R0, 0x19c80 ;  /* 0x00019c800003a836 */ /* 0x000fe20000000000 */
[----:B------:R-:W-:Y:S01]  /*a140*/  UIADD3 UR47, UR47, 0x1, URZ ;  /* 0x000000012f2f7890 */ /* 0x000fe2000fffe03f */
[----:B------:R-:W-:-:S03]  /*a150*/  VIADD R19, R19, 0x1 ;  /* 0x0000000113137836 */ /* 0x000fc60000000000 */
[----:B------:R-:W-:Y:S01]  /*a160*/  @!P2 PRMT R3, RZ, 0x654, R3 ;  /* 0x00000654ff03a816 */ /* 0x000fe20000000003 */
[----:B---3--:R-:W-:Y:S01]  /*a170*/  SYNCS.ARRIVE.TRANS64.A1T0 RZ, [R0+URZ+0x19c50], RZ ;  /* 0x019c50ff00ff79a7 */ /* 0x008fe2000810003f */
[----:B------:R-:W-:Y:S01]  /*a180*/  BAR.SYNC.DEFER_BLOCKING 0x2, 0x80 ;  /* 0x0082000000007b1d */ /* 0x000fe20000010000 */
[----:B------:R-:W-:-:S04]  /*a190*/  ISETP.NE.AND P0, PT, R19, 0x2, PT ;  /* 0x000000021300780c */ /* 0x000fc80003f05270 */
[----:B------:R-:W-:Y:S02]  /*a1a0*/  SEL R19, R19, RZ, P0 ;  /* 0x000000ff13137207 */ /* 0x000fe40000000000 */
[----:B----4-:R-:W-:Y:S01]  /*a1b0*/  ISETP.LE.AND P1, PT, R4, UR49, PT ;  /* 0x0000003104007c0c */ /* 0x010fe2000bf23270 */
[----:B------:R3:W-:Y:S02]  /*a1c0*/  @!P2 SYNCS.ARRIVE.TRANS64.RED.A1T0 RZ, [R3+URZ], RZ ;  /* 0x000000ff03ffa9a7 */ /* 0x0007e4000810043f */
[----:B---3--:R-:W-:-:S04]  /*a1d0*/  SEL R3, RZ, 0x1, P0 ;  /* 0x00000001ff037807 */ /* 0x008fc80000000000 */
[----:B------:R-:W-:-:S06]  /*a1e0*/  LOP3.LUT R16, R16, R3, RZ, 0x3c, !PT ;  /* 0x0000000310107212 */ /* 0x000fcc00078e3cff */
[----:B------:R-:W-:Y:S05]  /*a1f0*/  @!P1 BRA `(.L_x_8032) ;  /* 0xffffffd800189947 */ /* 0x000fea000383ffff */
[----:B------:R-:W-:-:S12]  /*a200*/  ULOP3.LUT UR47, UR47, 0x1, URZ, 0xc, !UPT ;  /* 0x000000012f2f7892 */ /* 0x000fd8000f8e0c3f */
.L_x_7986:
[----:B------:R-:W3:Y:S01]  /*a210*/  S2R R3, SR_CgaCtaId ;  /* 0x0000000000037919 */ /* 0x000ee20000008800 */
[----:B------:R-:W-:Y:S01]  /*a220*/  MOV R0, 0x400 ;  /* 0x0000040000007802 */ /* 0x000fe20000000f00 */
[----:B------:R-:W-:-:S03]  /*a230*/  IMAD.U32 R2, RZ, RZ, UR47 ;  /* 0x0000002fff027e24 */ /* 0x000fc6000f8e00ff */
[----:B---3--:R-:W-:Y:S02]  /*a240*/  LEA R6, R3, R0, 0x18 ;  /* 0x0000000003067211 */ /* 0x008fe400078ec0ff */
[----:B------:R-:W-:-:S04]  /*a250*/  SHF.L.U32 R0, R2, 0x1f, RZ ;  /* 0x0000001f02007819 */ /* 0x000fc800000006ff */
[----:B------:R-:W3:Y:S02]  /*a260*/  SYNCS.PHASECHK.TRANS64.TRYWAIT P0, [R6+URZ+0x19c20], R0 ;  /* 0x019c2000060075a7 */ /* 0x000ee4000800017f */
[----:B---3--:R-:W-:Y:S05]  /*a270*/  @!P0 BRA `(.L_x_8033) ;  /* 0x00000008001c8947 */ /* 0x008fea0003800000 */
.L_x_8061:
[----:B-1----:R-:W1:Y:S02]  /*a280*/  SHFL.IDX PT, R22, R22, RZ, 0x1f ;  /* 0x00001fff16167589 */ /* 0x002e6400000e0000 */
[----:B-1----:R-:W-:-:S13]  /*a290*/  ISETP.NE.AND P0, PT, R22, RZ, PT ;  /* 0x000000ff1600720c */ /* 0x002fda0003f05270 */
[----:B------:R-:W-:Y:S05]  /*a2a0*/  @P0 EXIT ;  /* 0x000000000000094d */ /* 0x000fea0003800000 */
[----:B------:R-:W-:Y:S01]  /*a2b0*/  ELECT P0, URZ, PT ;  /* 0x00000000003f782f */ /* 0x000fe20003800000 */
[----:B------:R-:W-:-:S12]  /*a2c0*/  BSSY B0, `(.L_x_8034) ;  /* 0x0000027000007945 */ /* 0x000fd80003800000 */
[----:B------:R-:W-:Y:S05]  /*a2d0*/  @!P0 BRA `(.L_x_8035) ;  /* 0x0000000000948947 */ /* 0x000fea0003800000 */
[----:B------:R-:W-:-:S06]  /*a2e0*/  ULOP3.LUT UR4, UR46, 0x2, URZ, 0xfc, !UPT ;  /* 0x000000022e047892 */ /* 0x000fcc000f8efc3f */
[----:B---3--:R-:W-:-:S05]  /*a2f0*/  IMAD.U32 R0, RZ, RZ, UR4 ;  /* 0x00000004ff007e24 */ /* 0x008fca000f8e00ff */
[----:B------:R-:W-:-:S13]  /*a300*/  ISETP.NE.AND P0, PT, R0, 0x3, PT ;  /* 0x000000030000780c */ /* 0x000fda0003f05270 */
[----:B------:R-:W-:Y:S05]  /*a310*/  @!P0 BRA `(.L_x_8036) ;  /* 0x0000000000048947 */ /* 0x000fea0003800000 */
[----:B------:R-:W-:Y:S01]  /*a320*/  BPT.TRAP 0x1 ;  /* 0x000000040000795c */ /* 0x000fe20000300000 */
.L_x_8036:
[----:B------:R-:W-:Y:S01]  /*a330*/  VIADD R0, R6, 0x19c40 ;  /* 0x00019c4006007836 */ /* 0x000fe20000000000 */
[----:B------:R-:W-:Y:S01]  /*a340*/  SHF.L.U32 R4, R16, 0x1f, RZ ;  /* 0x0000001f10047819 */ /* 0x000fe200000006ff */
[C---:B------:R-:W-:Y:S02]  /*a350*/  VIADD R2, R19.reuse, 0x1 ;  /* 0x0000000113027836 */ /* 0x040fe40000000000 */
[----:B------:R-:W-:-:S03]  /*a360*/  IMAD R5, R19, 0x8, R0 ;  /* 0x0000000813057824 */ /* 0x000fc600078e0200 */
[C---:B------:R-:W-:Y:S01]  /*a370*/  ISETP.NE.AND P2, PT, R2.reuse, 0x2, PT ;  /* 0x000000020200780c */ /* 0x040fe20003f45270 */
[----:B------:R-:W1:Y:S03]  /*a380*/  SYNCS.PHASECHK.TRANS64.TRYWAIT P1, [R5+URZ], R4 ;  /* 0x00000004050075a7 */ /* 0x000e66000802017f */
[----:B------:R-:W-:Y:S02]  /*a390*/  SEL R3, RZ, 0x1, P2 ;  /* 0x00000001ff037807 */ /* 0x000fe40001000000 */
[----:B------:R-:W-:Y:S02]  /*a3a0*/  SEL R7, R2, RZ, P2 ;  /* 0x000000ff02077207 */ /* 0x000fe40001000000 */
[----:B------:R-:W-:-:S03]  /*a3b0*/  LOP3.LUT R3, R16, R3, RZ, 0x3c, !PT ;  /* 0x0000000310037212 */ /* 0x000fc600078e3cff */
[----:B--2---:R-:W-:Y:S01]  /*a3c0*/  IMAD R9, R7, 0x8, R0 ;  /* 0x0000000807097824 */ /* 0x004fe200078e0200 */
[----:B------:R-:W-:Y:S01]  /*a3d0*/  SHF.L.U32 R0, R3, 0x1f, RZ ;  /* 0x0000001f03007819 */ /* 0x000fe200000006ff */
[----:B-1----:R-:W-:Y:S06]  /*a3e0*/  @!P1 BRA `(.L_x_8037) ;  /* 0x0000000400d49947 */ /* 0x002fec0003800000 */
.L_x_8062:
[----:B------:R-:W2:Y:S02]  /*a3f0*/  SYNCS.PHASECHK.TRANS64.TRYWAIT P1, [R9+URZ], R0 ;  /* 0x00000000090075a7 */ /* 0x000ea4000802017f */
[----:B--2---:R-:W-:Y:S05]  /*a400*/  @!P1 BRA `(.L_x_8038) ;  /* 0x0000000400e09947 */ /* 0x004fea0003800000 */
.L_x_8063:
[----:B------:R-:W-:Y:S05]  /*a410*/  @!P0 BRA `(.L_x_8039) ;  /* 0x0000000000048947 */ /* 0x000fea0003800000 */
[----:B------:R-:W-:Y:S01]  /*a420*/  BPT.TRAP 0x1 ;  /* 0x000000040000795c */ /* 0x000fe20000300000 */
.L_x_8039:
[----:B------:R-:W-:-:S04]  /*a430*/  IMAD R19, R19, 0x8, R6 ;  /* 0x0000000813137824 */ /* 0x000fc800078e0206 */
[----:B------:R-:W3:Y:S02]  /*a440*/  SYNCS.PHASECHK.TRANS64.TRYWAIT P1, [R19+URZ+0x19c60], R4 ;  /* 0x019c6004130075a7 */ /* 0x000ee4000802017f */
[----:B---3--:R-:W-:Y:S05]  /*a450*/  @!P1 BRA `(.L_x_8040) ;  /* 0x0000000400e09947 */ /* 0x008fea0003800000 */
.L_x_8064:
[----:B------:R-:W-:Y:S05]  /*a460*/  @!P0 BRA `(.L_x_8041) ;  /* 0x0000000000048947 */ /* 0x000fea0003800000 */
[----:B------:R-:W-:Y:S01]  /*a470*/  BPT.TRAP 0x1 ;  /* 0x000000040000795c */ /* 0x000fe20000300000 */
.L_x_8041:
[----:B------:R-:W-:-:S04]  /*a480*/  IMAD R7, R7, 0x8, R6 ;  /* 0x0000000807077824 */ /* 0x000fc800078e0206 */
[----:B------:R-:W4:Y:S02]  /*a490*/  SYNCS.PHASECHK.TRANS64.TRYWAIT P1, [R7+URZ+0x19c60], R0 ;  /* 0x019c6000070075a7 */ /* 0x000f24000802017f */
[----:B----4-:R-:W-:Y:S05]  /*a4a0*/  @!P1 BRA `(.L_x_8042) ;  /* 0x0000000400e09947 */ /* 0x010fea0003800000 */
.L_x_8065:
[----:B------:R-:W-:Y:S05]  /*a4b0*/  @!P0 BRA `(.L_x_8043) ;  /* 0x0000000000048947 */ /* 0x000fea0003800000 */
[----:B------:R-:W-:Y:S01]  /*a4c0*/  BPT.TRAP 0x1 ;  /* 0x000000040000795c */ /* 0x000fe20000300000 */
.L_x_8043:
[----:B------:R-:W5:Y:S02]  /*a4d0*/  SYNCS.PHASECHK.TRANS64.TRYWAIT P0, [R19+URZ+0x19c80], R4 ;  /* 0x019c8004130075a7 */ /* 0x000f64000800017f */
[----:B-----5:R-:W-:Y:S05]  /*a4e0*/  @!P0 BRA `(.L_x_8044) ;  /* 0x0000000400e48947 */ /* 0x020fea0003800000 */
.L_x_8045:
[----:B------:R1:W1:Y:S02]  /*a4f0*/  SYNCS.PHASECHK.TRANS64.TRYWAIT P0, [R7+URZ+0x19c80], R0 ;  /* 0x019c8000070075a7 */ /* 0x000264000800017f */
[----:B-1----:R-:W-:Y:S05]  /*a500*/  @!P0 NANOSLEEP.SYNCS 0x989680 ;  /* 0x009896800000895d */ /* 0x002fea0003900000 */
[----:B------:R-:W1:Y:S02]  /*a510*/  @!P0 SYNCS.PHASECHK.TRANS64 P0, [R7+URZ+0x19c80], R0 ;  /* 0x019c8000070085a7 */ /* 0x000e64000800007f */
[----:B-1----:R-:W-:Y:S05]  /*a520*/  @!P0 BRA `(.L_x_8045) ;  /* 0xfffffffc00f08947 */ /* 0x002fea000383ffff */
.L_x_8035:
[----:B------:R-:W-:Y:S05]  /*a530*/  BSYNC B0 ;  /* 0x0000000000007941 */ /* 0x000fea0003800000 */
.L_x_8034:
[----:B------:R-:W-:Y:S05]  /*a540*/  EXIT ;  /* 0x000000000000794d */ /* 0x000fea0003800000 */
.L_x_7962:
[----:B-1----:R-:W-:-:S04]  /*a550*/  IMAD.U32 R3, RZ, RZ, UR48 ;  /* 0x00000030ff037e24 */ /* 0x002fc8000f8e00ff */
[----:B------:R1:W2:Y:S03]  /*a560*/  SYNCS.PHASECHK.TRANS64.TRYWAIT P1, [R3+URZ+0x19c00], R8 ;  /* 0x019c0008030075a7 */ /* 0x0002a6000802017f */
[----:B--2---:R-:W-:Y:S05]  /*a570*/  @!P1 NANOSLEEP.SYNCS 0x989680 ;  /* 0x009896800000995d */ /* 0x004fea0003900000 */
[----:B------:R-:W2:Y:S02]  /*a580*/  @!P1 SYNCS.PHASECHK.TRANS64 P1, [R3+URZ+0x19c00], R8 ;  /* 0x019c0008030095a7 */ /* 0x000ea4000802007f */
[----:B--2---:R-:W-:Y:S05]  /*a590*/  @!P1 BRA `(.L_x_7962) ;  /* 0xfffffffc00ec9947 */ /* 0x004fea000383ffff */
[----:B------:R-:W-:Y:S05]  /*a5a0*/  BRA `(.L_x_8046) ;  /* 0xffffff6c00b07947 */ /* 0x000fea000383ffff */
.L_x_7966:
[----:B--2---:R2:W3:Y:S02]  /*a5b0*/  SYNCS.PHASECHK.TRANS64.TRYWAIT P1, [R4+URZ+0x19c30], R3 ;  /* 0x019c3003040075a7 */ /* 0x0044e4000802017f */
[----:B---3--:R-:W-:Y:S05]  /*a5c0*/  @!P1 NANOSLEEP.SYNCS 0x989680 ;  /* 0x009896800000995d */ /* 0x008fea0003900000 */
[----:B------:R-:W3:Y:S02]  /*a5d0*/  @!P1 SYNCS.PHASECHK.TRANS64 P1, [R4+URZ+0x19c30], R3 ;  /* 0x019c3003040095a7 */ /* 0x000ee4000802007f */
[----:B---3--:R-:W-:Y:S05]  /*a5e0*/  @!P1 BRA `(.L_x_7966) ;  /* 0xfffffffc00f09947 */ /* 0x008fea000383ffff */
[----:B------:R-:W-:Y:S05]  /*a5f0*/  BRA `(.L_x_7965) ;  /* 0xffffff6c00d87947 */ /* 0x000fea000383ffff */
.L_x_7971:
[----:B--2---:R-:W-:-:S04]  /*a600*/  IMAD.U32 R8, RZ, RZ, UR20 ;  /* 0x00000014ff087e24 */ /* 0x004fc8000f8e00ff */
[----:B------:R2:W3:Y:S03]  /*a610*/  SYNCS.PHASECHK.TRANS64.TRYWAIT P1, [R8+URZ+0x19c30], R3 ;  /* 0x019c3003080075a7 */ /* 0x0004e6000802017f */
[----:B---3--:R-:W-:Y:S05]  /*a620*/  @!P1 NANOSLEEP.SYNCS 0x989680 ;  /* 0x009896800000995d */ /* 0x008fea0003900000 */
[----:B------:R-:W3:Y:S02]  /*a630*/  @!P1 SYNCS.PHASECHK.TRANS64 P1, [R8+URZ+0x19c30], R3 ;  /* 0x019c3003080095a7 */ /* 0x000ee4000802007f */
[----:B---3--:R-:W-:Y:S05]  /*a640*/  @!P1 BRA `(.L_x_7971) ;  /* 0xfffffffc00ec9947 */ /* 0x008fea000383ffff */
[----:B------:R-:W-:Y:S05]  /*a650*/  BRA `(.L_x_7970) ;  /* 0xffffff9400fc7947 */ /* 0x000fea000383ffff */
.L_x_7975:
[----:B--2---:R-:W-:-:S04]  /*a660*/  IMAD.U32 R74, RZ, RZ, UR14 ;  /* 0x0000000eff4a7e24 */ /* 0x004fc8000f8e00ff */
[----:B------:R2:W4:Y:S03]  /*a670*/  SYNCS.PHASECHK.TRANS64.TRYWAIT P1, [R74+URZ+0x19c50], R3 ;  /* 0x019c50034a0075a7 */ /* 0x000526000802017f */
[----:B----4-:R-:W-:Y:S05]  /*a680*/  @!P1 NANOSLEEP.SYNCS 0x989680 ;  /* 0x009896800000995d */ /* 0x010fea0003900000 */
[----:B------:R-:W4:Y:S02]  /*a690*/  @!P1 SYNCS.PHASECHK.TRANS64 P1, [R74+URZ+0x19c50], R3 ;  /* 0x019c50034a0095a7 */ /* 0x000f24000802007f */
[----:B----4-:R-:W-:Y:S05]  /*a6a0*/  @!P1 BRA `(.L_x_7975) ;  /* 0xfffffffc00ec9947 */ /* 0x010fea000383ffff */
[----:B------:R-:W-:Y:S05]  /*a6b0*/  BRA `(.L_x_7974) ;  /* 0xffffffa400487947 */ /* 0x000fea000383ffff */
.L_x_7981:
[----:B--2---:R-:W-:-:S04]  /*a6c0*/  IMAD.U32 R5, RZ, RZ, UR5 ;  /* 0x00000005ff057e24 */ /* 0x004fc8000f8e00ff */
[----:B------:R2:W3:Y:S03]  /*a6d0*/  SYNCS.PHASECHK.TRANS64.TRYWAIT P1, [R5+URZ+0x19c50], R0 ;  /* 0x019c5000050075a7 */ /* 0x0004e6000802017f */
[----:B---3--:R-:W-:Y:S05]  /*a6e0*/  @!P1 NANOSLEEP.SYNCS 0x989680 ;  /* 0x009896800000995d */ /* 0x008fea0003900000 */
[----:B------:R-:W3:Y:S02]  /*a6f0*/  @!P1 SYNCS.PHASECHK.TRANS64 P1, [R5+URZ+0x19c50], R0 ;  /* 0x019c5000050095a7 */ /* 0x000ee4000802007f */
[----:B---3--:R-:W-:Y:S05]  /*a700*/  @!P1 BRA `(.L_x_7981) ;  /* 0xfffffffc00ec9947 */ /* 0x008fea000383ffff */
[----:B------:R-:W-:Y:S05]  /*a710*/  BRA `(.L_x_7980) ;  /* 0xffffffb8009c7947 */ /* 0x000fea000383ffff */
.L_x_7991:
[----:B------:R-:W-:Y:S02]  /*a720*/  IMAD.MOV.U32 R13, RZ, RZ, R22 ;  /* 0x000000ffff0d7224 */ /* 0x000fe400078e0016 */
[----:B------:R-:W-:Y:S02]  /*a730*/  IMAD.MOV.U32 R12, RZ, RZ, RZ ;  /* 0x000000ffff0c7224 */ /* 0x000fe400078e00ff */
[----:B------:R-:W-:Y:S02]  /*a740*/  IMAD.MOV.U32 R11, RZ, RZ, 0x1f ;  /* 0x0000001fff0b7424 */ /* 0x000fe400078e00ff */
[----:B------:R-:W-:-:S07]  /*a750*/  IMAD.MOV.U32 R15, RZ, RZ, -0x1 ;  /* 0xffffffffff0f7424 */ /* 0x000fce00078e00ff */
[----:B------:R-:W-:Y:S05]  /*a760*/  WARPSYNC.COLLECTIVE R15, `(.L_x_8047) ;  /* 0x000000000f087348 */ /* 0x000fea0003c00000 */
[----:B------:R1:W2:Y:S02]  /*a770*/  SHFL.IDX P6, R14, R13, R12, R11 ;  /* 0x0000000c0d0e7389 */ /* 0x0002a400000c000b */
[----:B-12---:R-:W-:Y:S01]  /*a780*/  ENDCOLLECTIVE ;  /* 0x000000000000791b */ /* 0x006fe20003800000 */
.L_x_8047:
[----:B------:R-:W-:Y:S05]  /*a790*/  BRA `(.L_x_8048) ;  /* 0xffffffdc000c7947 */ /* 0x000fea000383ffff */
.L_x_7993:
[----:B------:R-:W-:Y:S01]  /*a7a0*/  BSSY B0, `(.L_x_8049) ;  /* 0x0000006000007945 */ /* 0x000fe20003800000 */
[----:B------:R-:W-:-:S07]  /*a7b0*/  IMAD.MOV.U32 R15, RZ, RZ, -0x1 ;  /* 0xffffffffff0f7424 */ /* 0x000fce00078e00ff */
[----:B-1----:R-:W-:Y:S05]  /*a7c0*/  WARPSYNC.COLLECTIVE R15, `(.L_x_8050) ;  /* 0x000000000f0c7348 */ /* 0x002fea0003c00000 */
[----:B------:R-:W-:Y:S02]  /*a7d0*/  ELECT P6, UR62, PT ;  /* 0x00000000003e782f */ /* 0x000fe400038c0000 */
[----:B------:R-:W-:Y:S01]  /*a7e0*/  MOV R14, UR62 ;  /* 0x0000003e000e7c02 */ /* 0x000fe20008000f00 */
[----:B-1----:R-:W-:Y:S10]  /*a7f0*/  ENDCOLLECTIVE ;  /* 0x000000000000791b */ /* 0x002ff40003800000 */
.L_x_8050:
[----:B------:R-:W-:Y:S05]  /*a800*/  BSYNC B0 ;  /* 0x0000000000007941 */ /* 0x000fea0003800000 */
.L_x_8049:
[----:B------:R-:W-:Y:S05]  /*a810*/  BRA `(.L_x_8051) ;  /* 0xffffffdc00107947 */ /* 0x000fea000383ffff */
.L_x_7996:
[----:B--2---:R2:W3:Y:S02]  /*a820*/  SYNCS.PHASECHK.TRANS64.TRYWAIT P3, [R7+URZ+0x19c80], R4 ;  /* 0x019c8004070075a7 */ /* 0x0044e4000806017f */
[----:B---3--:R-:W-:Y:S05]  /*a830*/  @!P3 NANOSLEEP.SYNCS 0x989680 ;  /* 0x009896800000b95d */ /* 0x008fea0003900000 */
[----:B------:R-:W3:Y:S02]  /*a840*/  @!P3 SYNCS.PHASECHK.TRANS64 P3, [R7+URZ+0x19c80], R4 ;  /* 0x019c80040700b5a7 */ /* 0x000ee4000806007f */
[----:B---3--:R-:W-:Y:S05]  /*a850*/  @!P3 BRA `(.L_x_7996) ;  /* 0xfffffffc00f0b947 */ /* 0x008fea000383ffff */
[----:B------:R-:W-:Y:S05]  /*a860*/  BRA `(.L_x_8052) ;  /* 0xffffffdc00647947 */ /* 0x000fea000383ffff */
.L_x_7998:
[----:B---3--:R3:W4:Y:S02]  /*a870*/  SYNCS.PHASECHK.TRANS64.TRYWAIT P3, [R7+URZ+0x19c40], R4 ;  /* 0x019c4004070075a7 */ /* 0x008724000806017f */
[----:B----4-:R-:W-:Y:S05]  /*a880*/  @!P3 NANOSLEEP.SYNCS 0x989680 ;  /* 0x009896800000b95d */ /* 0x010fea0003900000 */
[----:B------:R-:W4:Y:S02]  /*a890*/  @!P3 SYNCS.PHASECHK.TRANS64 P3, [R7+URZ+0x19c40], R4 ;  /* 0x019c40040700b5a7 */ /* 0x000f24000806007f */
[----:B----4-:R-:W-:Y:S05]  /*a8a0*/  @!P3 BRA `(.L_x_7998) ;  /* 0xfffffffc00f0b947 */ /* 0x010fea000383ffff */
[----:B------:R-:W-:Y:S05]  /*a8b0*/  BRA `(.L_x_8053) ;  /* 0xffffffdc00d47947 */ /* 0x000fea000383ffff */
.L_x_8000:
[----:B--2---:R2:W3:Y:S02]  /*a8c0*/  SYNCS.PHASECHK.TRANS64.TRYWAIT P0, [R28+URZ+0x19c20], R5 ;  /* 0x019c20051c0075a7 */ /* 0x0044e4000800017f */
[----:B---3--:R-:W-:Y:S05]  /*a8d0*/  @!P0 NANOSLEEP.SYNCS 0x989680 ;  /* 0x009896800000895d */ /* 0x008fea0003900000 */
[----:B------:R-:W3:Y:S02]  /*a8e0*/  @!P0 SYNCS.PHASECHK.TRANS64 P0, [R28+URZ+0x19c20], R5 ;  /* 0x019c20051c0085a7 */ /* 0x000ee4000800007f */
[----:B---3--:R-:W-:Y:S05]  /*a8f0*/  @!P0 BRA `(.L_x_8000) ;  /* 0xfffffffc00f08947 */ /* 0x008fea000383ffff */
[----:B------:R-:W-:Y:S05]  /*a900*/  BRA `(.L_x_8054) ;  /* 0xffffffe000c87947 */ /* 0x000fea000383ffff */
.L_x_8006:
[----:B--2---:R2:W3:Y:S02]  /*a910*/  SYNCS.PHASECHK.TRANS64.TRYWAIT P0, [R7+URZ+0x19c80], R4 ;  /* 0x019c8004070075a7 */ /* 0x0044e4000800017f */
[----:B---3--:R-:W-:Y:S05]  /*a920*/  @!P0 NANOSLEEP.SYNCS 0x989680 ;  /* 0x009896800000895d */ /* 0x008fea0003900000 */
[----:B------:R-:W3:Y:S02]  /*a930*/  @!P0 SYNCS.PHASECHK.TRANS64 P0, [R7+URZ+0x19c80], R4 ;  /* 0x019c8004070085a7 */ /* 0x000ee4000800007f */
[----:B---3--:R-:W-:Y:S05]  /*a940*/  @!P0 BRA `(.L_x_8006) ;  /* 0xfffffffc00f08947 */ /* 0x008fea000383ffff */
[----:B------:R-:W-:Y:S05]  /*a950*/  BRA `(.L_x_8055) ;  /* 0xffffffe400587947 */ /* 0x000fea000383ffff */
.L_x_8013:
[----:B---3--:R3:W4:Y:S02]  /*a960*/  SYNCS.PHASECHK.TRANS64.TRYWAIT P0, [R7+URZ+0x19c40], R4 ;  /* 0x019c4004070075a7 */ /* 0x008724000800017f */
[----:B----4-:R-:W-:Y:S05]  /*a970*/  @!P0 NANOSLEEP.SYNCS 0x989680 ;  /* 0x009896800000895d */ /* 0x010fea0003900000 */
[----:B------:R-:W4:Y:S02]  /*a980*/  @!P0 SYNCS.PHASECHK.TRANS64 P0, [R7+URZ+0x19c40], R4 ;  /* 0x019c4004070085a7 */ /* 0x000f24000800007f */
[----:B----4-:R-:W-:Y:S05]  /*a990*/  @!P0 BRA `(.L_x_8013) ;  /* 0xfffffffc00f08947 */ /* 0x010fea000383ffff */
[----:B------:R-:W-:Y:S05]  /*a9a0*/  BRA `(.L_x_8056) ;  /* 0xffffffe800487947 */ /* 0x000fea000383ffff */
.L_x_8021:
[----:B--2---:R2:W3:Y:S02]  /*a9b0*/  SYNCS.PHASECHK.TRANS64.TRYWAIT P3, [R14+URZ+0x19c70], R5 ;  /* 0x019c70050e0075a7 */ /* 0x0044e4000806017f */
[----:B---3--:R-:W-:Y:S05]  /*a9c0*/  @!P3 NANOSLEEP.SYNCS 0x989680 ;  /* 0x009896800000b95d */ /* 0x008fea0003900000 */
[----:B------:R-:W3:Y:S02]  /*a9d0*/  @!P3 SYNCS.PHASECHK.TRANS64 P3, [R14+URZ+0x19c70], R5 ;  /* 0x019c70050e00b5a7 */ /* 0x000ee4000806007f */
[----:B---3--:R-:W-:Y:S05]  /*a9e0*/  @!P3 BRA `(.L_x_8021) ;  /* 0xfffffffc00f0b947 */ /* 0x008fea000383ffff */
[----:B------:R-:W-:Y:S05]  /*a9f0*/  BRA `(.L_x_8057) ;  /* 0xffffffec00547947 */ /* 0x000fea000383ffff */
.L_x_8023:
[----:B--2---:R2:W3:Y:S02]  /*aa00*/  SYNCS.PHASECHK.TRANS64.TRYWAIT P3, [R14+URZ+0x19c60], R5 ;  /* 0x019c60050e0075a7 */ /* 0x0044e4000806017f */
[----:B---3--:R-:W-:Y:S05]  /*aa10*/  @!P3 NANOSLEEP.SYNCS 0x989680 ;  /* 0x009896800000b95d */ /* 0x008fea0003900000 */
[----:B------:R-:W3:Y:S02]  /*aa20*/  @!P3 SYNCS.PHASECHK.TRANS64 P3, [R14+URZ+0x19c60], R5 ;  /* 0x019c60050e00b5a7 */ /* 0x000ee4000806007f */
[----:B---3--:R-:W-:Y:S05]  /*aa30*/  @!P3 BRA `(.L_x_8023) ;  /* 0xfffffffc00f0b947 */ /* 0x008fea000383ffff */
[----:B------:R-:W-:Y:S05]  /*aa40*/  BRA `(.L_x_8058) ;  /* 0xffffffec005c7947 */ /* 0x000fea000383ffff */
.L_x_8028:
[----:B---3--:R3:W4:Y:S02]  /*aa50*/  SYNCS.PHASECHK.TRANS64.TRYWAIT P0, [R0+URZ+0x19c70], R3 ;  /* 0x019c7003000075a7 */ /* 0x008724000800017f */
[----:B----4-:R-:W-:Y:S05]  /*aa60*/  @!P0 NANOSLEEP.SYNCS 0x989680 ;  /* 0x009896800000895d */ /* 0x010fea0003900000 */
[----:B------:R-:W4:Y:S02]  /*aa70*/  @!P0 SYNCS.PHASECHK.TRANS64 P0, [R0+URZ+0x19c70], R3 ;  /* 0x019c7003000085a7 */ /* 0x000f24000800007f */
[----:B----4-:R-:W-:Y:S05]  /*aa80*/  @!P0 BRA `(.L_x_8028) ;  /* 0xfffffffc00f08947 */ /* 0x010fea000383ffff */
[----:B------:R-:W-:Y:S05]  /*aa90*/  BRA `(.L_x_8059) ;  /* 0xfffffff000907947 */ /* 0x000fea000383ffff */
.L_x_8030:
[----:B--2---:R2:W3:Y:S02]  /*aaa0*/  SYNCS.PHASECHK.TRANS64.TRYWAIT P0, [R0+URZ+0x19c60], R5 ;  /* 0x019c6005000075a7 */ /* 0x0044e4000800017f */
[----:B---3--:R-:W-:Y:S05]  /*aab0*/  @!P0 NANOSLEEP.SYNCS 0x989680 ;  /* 0x009896800000895d */ /* 0x008fea0003900000 */
[----:B------:R-:W3:Y:S02]  /*aac0*/  @!P0 SYNCS.PHASECHK.TRANS64 P0, [R0+URZ+0x19c60], R5 ;  /* 0x019c6005000085a7 */ /* 0x000ee4000800007f */
[----:B---3--:R-:W-:Y:S05]  /*aad0*/  @!P0 BRA `(.L_x_8030) ;  /* 0xfffffffc00f08947 */ /* 0x008fea000383ffff */
[----:B------:R-:W-:Y:S05]  /*aae0*/  BRA `(.L_x_8060) ;  /* 0xfffffff0009c7947 */ /* 0x000fea000383ffff */
.L_x_8033:
[----:B---3--:R3:W4:Y:S02]  /*aaf0*/  SYNCS.PHASECHK.TRANS64.TRYWAIT P0, [R6+URZ+0x19c20], R0 ;  /* 0x019c2000060075a7 */ /* 0x008724000800017f */
[----:B----4-:R-:W-:Y:S05]  /*ab00*/  @!P0 NANOSLEEP.SYNCS 0x989680 ;  /* 0x009896800000895d */ /* 0x010fea0003900000 */
[----:B------:R-:W4:Y:S02]  /*ab10*/  @!P0 SYNCS.PHASECHK.TRANS64 P0, [R6+URZ+0x19c20], R0 ;  /* 0x019c2000060085a7 */ /* 0x000f24000800007f */
[----:B----4-:R-:W-:Y:S05]  /*ab20*/  @!P0 BRA `(.L_x_8033) ;  /* 0xfffffffc00f08947 */ /* 0x010fea000383ffff */
[----:B------:R-:W-:Y:S05]  /*ab30*/  BRA `(.L_x_8061) ;  /* 0xfffffff400d07947 */ /* 0x000fea000383ffff */
.L_x_8037:
[----:B-1----:R1:W2:Y:S02]  /*ab40*/  SYNCS.PHASECHK.TRANS64.TRYWAIT P1, [R5+URZ], R4 ;  /* 0x00000004050075a7 */ /* 0x0022a4000802017f */
[----:B--2---:R-:W-:Y:S05]  /*ab50*/  @!P1 NANOSLEEP.SYNCS 0x989680 ;  /* 0x009896800000995d */ /* 0x004fea0003900000 */
[----:B------:R-:W2:Y:S02]  /*ab60*/  @!P1 SYNCS.PHASECHK.TRANS64 P1, [R5+URZ], R4 ;  /* 0x00000004050095a7 */ /* 0x000ea4000802007f */
[----:B--2---:R-:W-:Y:S05]  /*ab70*/  @!P1 BRA `(.L_x_8037) ;  /* 0xfffffffc00f09947 */ /* 0x004fea000383ffff */
[----:B------:R-:W-:Y:S05]  /*ab80*/  BRA `(.L_x_8062) ;  /* 0xfffffff800187947 */ /* 0x000fea000383ffff */
.L_x_8038:
[----:B--2---:R2:W3:Y:S02]  /*ab90*/  SYNCS.PHASECHK.TRANS64.TRYWAIT P1, [R9+URZ], R0 ;  /* 0x00000000090075a7 */ /* 0x0044e4000802017f */
[----:B---3--:R-:W-:Y:S05]  /*aba0*/  @!P1 NANOSLEEP.SYNCS 0x989680 ;  /* 0x009896800000995d */ /* 0x008fea0003900000 */
[----:B------:R-:W3:Y:S02]  /*abb0*/  @!P1 SYNCS.PHASECHK.TRANS64 P1, [R9+URZ], R0 ;  /* 0x00000000090095a7 */ /* 0x000ee4000802007f */
[----:B---3--:R-:W-:Y:S05]  /*abc0*/  @!P1 BRA `(.L_x_8038) ;  /* 0xfffffffc00f09947 */ /* 0x008fea000383ffff */
[----:B------:R-:W-:Y:S05]  /*abd0*/  BRA `(.L_x_8063) ;  /* 0xfffffff8000c7947 */ /* 0x000fea000383ffff */
.L_x_8040:
[----:B---3--:R3:W4:Y:S02]  /*abe0*/  SYNCS.PHASECHK.TRANS64.TRYWAIT P1, [R19+URZ+0x19c60], R4 ;  /* 0x019c6004130075a7 */ /* 0x008724000802017f */
[----:B----4-:R-:W-:Y:S05]  /*abf0*/  @!P1 NANOSLEEP.SYNCS 0x989680 ;  /* 0x009896800000995d */ /* 0x010fea0003900000 */
[----:B------:R-:W4:Y:S02]  /*ac00*/  @!P1 SYNCS.PHASECHK.TRANS64 P1, [R19+URZ+0x19c60], R4 ;  /* 0x019c6004130095a7 */ /* 0x000f24000802007f */
[----:B----4-:R-:W-:Y:S05]  /*ac10*/  @!P1 BRA `(.L_x_8040) ;  /* 0xfffffffc00f09947 */ /* 0x010fea000383ffff */
[----:B------:R-:W-:Y:S05]  /*ac20*/  BRA `(.L_x_8064) ;  /* 0xfffffff8000c7947 */ /* 0x000fea000383ffff */
.L_x_8042:
[----:B----4-:R4:W1:Y:S02]  /*ac30*/  SYNCS.PHASECHK.TRANS64.TRYWAIT P1, [R7+URZ+0x19c60], R0 ;  /* 0x019c6000070075a7 */ /* 0x010864000802017f */
[----:B-1----:R-:W-:Y:S05]  /*ac40*/  @!P1 NANOSLEEP.SYNCS 0x989680 ;  /* 0x009896800000995d */ /* 0x002fea0003900000 */
[----:B------:R-:W1:Y:S02]  /*ac50*/  @!P1 SYNCS.PHASECHK.TRANS64 P1, [R7+URZ+0x19c60], R0 ;  /* 0x019c6000070095a7 */ /* 0x000e64000802007f */
[----:B-1----:R-:W-:Y:S05]  /*ac60*/  @!P1 BRA `(.L_x_8042) ;  /* 0xfffffffc00f09947 */ /* 0x002fea000383ffff */
[----:B------:R-:W-:Y:S05]  /*ac70*/  BRA `(.L_x_8065) ;  /* 0xfffffff8000c7947 */ /* 0x000fea000383ffff */
.L_x_8044:
[----:B------:R1:W1:Y:S02]  /*ac80*/  SYNCS.PHASECHK.TRANS64.TRYWAIT P0, [R19+URZ+0x19c80], R4 ;  /* 0x019c8004130075a7 */ /* 0x000264000800017f */
[----:B-1----:R-:W-:Y:S05]  /*ac90*/  @!P0 NANOSLEEP.SYNCS 0x989680 ;  /* 0x009896800000895d */ /* 0x002fea0003900000 */
[----:B------:R-:W1:Y:S02]  /*aca0*/  @!P0 SYNCS.PHASECHK.TRANS64 P0, [R19+URZ+0x19c80], R4 ;  /* 0x019c8004130085a7 */ /* 0x000e64000800007f */
[----:B-1----:R-:W-:Y:S05]  /*acb0*/  @!P0 BRA `(.L_x_8044) ;  /* 0xfffffffc00f08947 */ /* 0x002fea000383ffff */
[----:B------:R-:W-:Y:S05]  /*acc0*/  BRA `(.L_x_8045) ;  /* 0xfffffff800087947 */ /* 0x000fea000383ffff */
.L_x_8066:
        /* <DEDUP_REMOVED lines=11> */
.L_x_12362:


//--------------------- .text._ZN7cutlass13device_kernelIN5flash11enable_sm90INS1_16FlashAttnFwdSm90INS1_25CollectiveMainloopFwdSm90ILi2EN4cute5tupleIJNS5_1CILi1EEES8_S8_EEENS6_IJNS7_ILi192EEENS7_ILi128EEENS7_ILi96EEEEEELi96ENS_12float_e4m3_tEfNS_4arch4Sm90ELb0ELb0ELb1ELb1ELb0ELb0ELb0ELb1ELb1ELb0ELb0ELb0EEENS1_21CollectiveEpilogueFwdINS6_IJSA_SC_SB_EEES9_NS_10bfloat16_tESG_Li384ELb1ELb0ELb0ELb1EEENS1_36VarlenDynamicPersistentTileSchedulerILi192ELi128ELi384ELi128ELb0ELb0ELb1ELb0ELb1ELb1EEEEEEEEEvNT_6ParamsE --------------------------
	.section	.text._ZN7cutlass13device_kernelIN5flash11enable_sm90INS1_16FlashAttnFwdSm90INS1_25CollectiveMainloopFwdSm90ILi2EN4cute5tupleIJNS5_1CILi1EEES8_S8_EEENS6_IJNS7_ILi192EEENS7_ILi128EEENS7_ILi96EEEEEELi96ENS_12float_e4m3_tEfNS_4arch4Sm90ELb0ELb0ELb1ELb1ELb0ELb0ELb0ELb1ELb1ELb0ELb0ELb0EEENS1_21CollectiveEpilogueFwdINS6_IJSA_SC_SB_EEES9_NS_10bfloat16_tESG_Li384ELb1ELb0ELb0ELb1EEENS1_36VarlenDynamicPersistentTileSchedulerILi192ELi128ELi384ELi128ELb0ELb0ELb1ELb0ELb1ELb1EEEEEEEEEvNT_6ParamsE,"ax",@progbits
	.align	128
.text._ZN7cutlass13device_kernelIN5flash11enable_sm90INS1_16FlashAttnFwdSm90INS1_25CollectiveMainloopFwdSm90ILi2EN4cute5tupleIJNS5_1CILi1EEES8_S8_EEENS6_IJNS7_ILi192EEENS7_ILi128EEENS7_ILi96EEEEEELi96ENS_12float_e4m3_tEfNS_4arch4Sm90ELb0ELb0ELb1ELb1ELb0ELb0ELb0ELb1ELb1ELb0ELb0ELb0EEENS1_21CollectiveEpilogueFwdINS6_IJSA_SC_SB_EEES9_NS_10bfloat16_tESG_Li384ELb1ELb0ELb0ELb1EEENS1_36VarlenDynamicPersistentTileSchedulerILi192ELi128ELi384ELi128ELb0ELb0ELb1ELb0ELb1ELb1EEEEEEEEEvNT_6ParamsE:
        .type           _ZN7cutlass13device_kernelIN5flash11enable_sm90INS1_16FlashAttnFwdSm90INS1_25CollectiveMainloopFwdSm90ILi2EN4cute5tupleIJNS5_1CILi1EEES8_S8_EEENS6_IJNS7_ILi192EEENS7_ILi128EEENS7_ILi96EEEEEELi96ENS_12float_e4m3_tEfNS_4arch4Sm90ELb0ELb0ELb1ELb1ELb0ELb0ELb0ELb1ELb1ELb0ELb0ELb0EEENS1_21CollectiveEpilogueFwdINS6_IJSA_SC_SB_EEES9_NS_10bfloat16_tESG_Li384ELb1ELb0ELb0ELb1EEENS1_36VarlenDynamicPersistentTileSchedulerILi192ELi128ELi384ELi128ELb0ELb0ELb1ELb0ELb1ELb1EEEEEEEEEvNT_6ParamsE,@function
        .size           _ZN7cutlass13device_kernelIN5flash11enable_sm90INS1_16FlashAttnFwdSm90INS1_25CollectiveMainloopFwdSm90ILi2EN4cute5tupleIJNS5_1CILi1EEES8_S8_EEENS6_IJNS7_ILi192EEENS7_ILi128EEENS7_ILi96EEEEEELi96ENS_12float_e4m3_tEfNS_4arch4Sm90ELb0ELb0ELb1ELb1ELb0ELb0ELb0ELb1ELb1ELb0ELb0ELb0EEENS1_21CollectiveEpilogueFwdINS6_IJSA_SC_SB_EEES9_NS_10bfloat16_tESG_Li384ELb1ELb0ELb0ELb1EEENS1_36VarlenDynamicPersistentTileSchedulerILi192ELi128ELi384ELi128ELb0ELb0ELb1ELb0ELb1ELb1EEEEEEEEEvNT_6ParamsE,(.L_x_12363 - _ZN7cutlass13device_kernelIN5flash11enable_sm90INS1_16FlashAttnFwdSm90INS1_25CollectiveMainloopFwdSm90ILi2EN4cute5tupleIJNS5_1CILi1EEES8_S8_EEENS6_IJNS7_ILi192EEENS7_ILi128EEENS7_ILi96EEEEEELi96ENS_12float_e4m3_tEfNS_4arch4Sm90ELb0ELb0ELb1ELb1ELb0ELb0ELb0ELb1ELb1ELb0ELb0ELb0EEENS1_21CollectiveEpilogueFwdINS6_IJSA_SC_SB_EEES9_NS_10bfloat16_tESG_Li384ELb1ELb0ELb0ELb1EEENS1_36VarlenDynamicPersistentTileSchedulerILi192ELi128ELi384ELi128ELb0ELb0ELb1ELb0ELb1ELb1EEEEEEEEEvNT_6ParamsE)
        .other          _ZN7cutlass13device_kernelIN5flash11enable_sm90INS1_16FlashAttnFwdSm90INS1_25CollectiveMainloopFwdSm90ILi2EN4cute5tupleIJNS5_1CILi1EEES8_S8_EEENS6_IJNS7_ILi192EEENS7_ILi128EEENS7_ILi96EEEEEELi96ENS_12float_e4m3_tEfNS_4arch4Sm90ELb0ELb0ELb1ELb1ELb0ELb0ELb0ELb1ELb1ELb0ELb0ELb0EEENS1_21CollectiveEpilogueFwdINS6_IJSA_SC_SB_EEES9_NS_10bfloat16_tESG_Li384ELb1ELb0ELb0ELb1EEENS1_36VarlenDynamicPersistentTileSchedulerILi192ELi128ELi384ELi128ELb0ELb0ELb1ELb0ELb1ELb1EEEEEEEEEvNT_6ParamsE,@"STO_CUDA_ENTRY STV_DEFAULT"
_ZN7cutlass13device_kernelIN5flash11enable_sm90INS1_16FlashAttnFwdSm90INS1_25CollectiveMainloopFwdSm90ILi2EN4cute5tupleIJNS5_1CILi1EEES8_S8_EEENS6_IJNS7_ILi192EEENS7_ILi128EEENS7_ILi96EEEEEELi96ENS_12float_e4m3_tEfNS_4arch4Sm90ELb0ELb0ELb1ELb1ELb0ELb0ELb0ELb1ELb1ELb0ELb0ELb0EEENS1_21CollectiveEpilogueFwdINS6_IJSA_SC_SB_EEES9_NS_10bfloat16_tESG_Li384ELb1ELb0ELb0ELb1EEENS1_36VarlenDynamicPersistentTileSchedulerILi192ELi128ELi384ELi128ELb0ELb0ELb1ELb0ELb1ELb1EEEEEEEEEvNT_6ParamsE:
[----:B------:R-:W0:Y:S02]  /*0000*/  LDC R1, c[0x0][0x28] ;  /* 0x00000a00ff017b82 */ /* 0x000e240000000800 */
[----:B0-----:R-:W-:Y:S01]  /*0010*/  VIADD R1, R1, 0xfffffff0 ;  /* 0xfffffff001017836 */ /* 0x001fe20000000000 */
[----:B------:R-:W0:Y:S01]  /*0020*/  S2R R3, SR_TID.X ;  /* 0x0000000000037919 */ /* 0x000e220000002100 */
[----:B------:R-:W-:Y:S01]  /*0030*/  ELECT P0, URZ, PT ;  /* 0x00000000003f782f */ /* 0x000fe20003800000 */
[----:B------:R-:W-:Y:S01]  /*0040*/  BSSY B0, `(.L_x_8067) ;  /* 0x0000011000007945 */ /* 0x000fe20003800000 */
[----:B0-----:R-:W-:-:S05]  /*0050*/  SHF.R.U32.HI R0, RZ, 0x5, R3 ;  /* 0x00000005ff007819 */ /* 0x001fca0000011603 */
[----:B------:R-:W0:Y:S02]  /*0060*/  SHFL.IDX PT, R2, R0, RZ, 0x1f ;  /* 0x00001fff00027589 */ /* 0x000e2400000e0000 */
[----:B0-----:R-:W-:Y:S02]  /*0070*/  ISETP.EQ.AND P0, PT, R2, RZ, P0 ;  /* 0x000000ff0200720c */ /* 0x001fe40000702270 */
[----:B------:R-:W-:-:S11]  /*0080*/  SHF.R.U32.HI R2, RZ, 0x7, R3 ;  /* 0x00000007ff027819 */ /* 0x000fd60000011603 */
        /* <DEDUP_REMOVED lines=12> */
.L_x_8068:
[----:B------:R-:W-:Y:S05]  /*0150*/  BSYNC B0 ;  /* 0x0000000000007941 */ /* 0x000fea0003800000 */
.L_x_8067:
        /* <DEDUP_REMOVED lines=41> */
.L_x_8069:
        /* <DEDUP_REMOVED lines=22> */
.L_x_8070:
        /* <DEDUP_REMOVED lines=18> */
.L_x_8071:
        /* <DEDUP_REMOVED lines=22> */
.L_x_8072:
        /* <DEDUP_REMOVED lines=22> */
.L_x_8073:
[----:B------:R-:W-:Y:S01]  /*0930*/  PLOP3.LUT P0, PT, PT, PT, UP0, 0x80, 0x0 ;  /* 0x000000000000781c */ /* 0x000fe20003f0f008 */
[----:B------:R-:W-:Y:S01]  /*0940*/  UMOV UR48, 0x1 ;  /* 0x0000000100307882 */ /* 0x000fe20000000000 */
[----:B------:R-:W-:Y:S01]  /*0950*/  NOP ;  /* 0x0000000000007918 */ /* 0x000fe20000000000 */
[----:B------:R-:W-:Y:S01]  /*0960*/  USEL UR48, UR48, 0x2, !UP0 ;  /* 0x0000000230307887 */ /* 0x000fe2000c000000 */
[----:B------:R-:W-:Y:S01]  /*0970*/  ULDC.64 UR54, c[0x0][0x208] ;  /* 0x0000820000367ab9 */ /* 0x000fe20000000a00 */
[----:B012-4-:R-:W-:Y:S08]  /*0980*/  BAR.SYNC.DEFER_BLOCKING 0x0 ;  /* 0x0000000000007b1d */ /* 0x017ff00000010000 */
[----:B------:R-:W-:Y:S05]  /*0990*/  @!P0 BRA `(.L_x_8074) ;  /* 0x0000008000d48947 */ /* 0x000fea0003800000 */
.L_x_8075:
[----:B------:R-:W-:-:S08]  /*09a0*/  NOP ;  /* 0x0000000000007918 */ /* 0x000fd00000000000 */
[----:B------:R-:W0:Y:S02]  /*09b0*/  USETMAXREG.TRY_ALLOC.CTAPOOL UP0, 0xa0 ;  /* 0x000000a0000079c8 */ /* 0x000e240008000600 */
[----:B0-----:R-:W-:-:S13]  /*09c0*/  PLOP3.LUT P0, PT, PT, PT, UP0, 0x80, 0x0 ;  /* 0x000000000000781c */ /* 0x001fda0003f0f008 */
[----:B------:R-:W-:Y:S05]  /*09d0*/  @!P0 BRA `(.L_x_8075) ;  /* 0xfffffffc00f08947 */ /* 0x000fea000383ffff */
[----:B------:R-:W0:Y:S08]  /*09e0*/  S2UR UR5, SR_CgaCtaId ;  /* 0x00000000000579c3 */ /* 0x000e300000008800 */
[----:B------:R-:W-:Y:S06]  /*09f0*/  BAR.ARV 0x8, 0x1a0 ;  /* 0x0206800000007b1d */ /* 0x000fec0000002000 */
[----:B------:R-:W-:-:S02]  /*0a00*/  UMOV UR4, 0x400 ;  /* 0x0000040000047882 */ /* 0x000fc40000000000 */
[----:B------:R-:W-:Y:S01]  /*0a10*/  BAR.SYNC.DEFER_BLOCKING 0x5, 0x200 ;  /* 0x0148000000007b1d */ /* 0x000fe20000010000 */
[----:B0-----:R-:W-:-:S09]  /*0a20*/  ULEA UR4, UR5, UR4, 0x18 ;  /* 0x0000000405047291 */ /* 0x001fd2000f8ec03f */
[----:B------:R-:W0:Y:S01]  /*0a30*/  LDS.128 R36, [UR4+0x19cd0] ;  /* 0x019cd004ff247984 */ /* 0x000e220008000c00 */
[----:B------:R-:W-:Y:S01]  /*0a40*/  ULDC UR4, c[0x0][0xc14] ;  /* 0x0003050000047ab9 */ /* 0x000fe20000000800 */
[----:B------:R-:W-:Y:S06]  /*0a50*/  BAR.ARV 0x4, 0x200 ;  /* 0x0108000000007b1d */ /* 0x000fec0000002000 */
[----:B0-----:R-:W-:-:S13]  /*0a60*/  ISETP.GE.AND P0, PT, R39, UR4, PT ;  /* 0x0000000427007c0c */ /* 0x001fda000bf06270 */
[----:B------:R-:W-:Y:S05]  /*0a70*/  @P0 EXIT ;  /* 0x000000000000094d */ /* 0x000fea0003800000 */
[----:B------:R-:W0:Y:S01]  /*0a80*/  S2R R0, SR_TID.X ;  /* 0x0000000000007919 */ /* 0x000e220000002100 */
[----:B------:R-:W-:Y:S01]  /*0a90*/  R2UR UR5, R38 ;  /* 0x00000000260572ca */ /* 0x000fe200000e0000 */
[----:B------:R-:W-:Y:S01]  /*0aa0*/  IMAD.MOV.U32 R152, RZ, RZ, -0x2 ;  /* 0xfffffffeff987424 */ /* 0x000fe200078e00ff */
[----:B------:R-:W-:Y:S01]  /*0ab0*/  ULOP3.LUT UR44, UR48, 0x1, URZ, 0xfc, !UPT ;  /* 0x00000001302c7892 */ /* 0x000fe2000f8efc3f */
[----:B------:R-:W-:Y:S01]  /*0ac0*/  UMOV UR38, URZ ;  /* 0x0000003f00267c82 */ /* 0x000fe20008000000 */
[----:B------:R-:W-:Y:S01]  /*0ad0*/  UMOV UR37, URZ ;  /* 0x0000003f00257c82 */ /* 0x000fe20008000000 */
[----:B------:R-:W-:Y:S01]  /*0ae0*/  UMOV UR36, URZ ;  /* 0x0000003f00247c82 */ /* 0x000fe20008000000 */
[----:B0-----:R-:W-:-:S05]  /*0af0*/  VIADD R155, R0, 0xffffff80 ;  /* 0xffffff80009b7836 */ /* 0x001fca0000000000 */
[----:B------:R-:W-:-:S04]  /*0b00*/  SHF.R.S32.HI R0, RZ, 0x1f, R155 ;  /* 0x0000001fff007819 */ /* 0x000fc8000001149b */
[CC--:B------:R-:W-:Y:S02]  /*0b10*/  LEA.HI R23, R0.reuse, R155.reuse, RZ, 0x7 ;  /* 0x0000009b00177211 */ /* 0x0c0fe400078f38ff */
[CC--:B------:R-:W-:Y:S02]  /*0b20*/  LEA.HI R3, R0.reuse, R155.reuse, RZ, 0x5 ;  /* 0x0000009b00037211 */ /* 0x0c0fe400078f28ff */
[----:B------:R-:W-:Y:S02]  /*0b30*/  LOP3.LUT R22, R23, 0xffffff80, RZ, 0xc0, !PT ;  /* 0xffffff8017167812 */ /* 0x000fe400078ec0ff */
[----:B------:R-:W-:Y:S01]  /*0b40*/  LEA.HI R2, R0, R155, RZ, 0x4 ;  /* 0x0000009b00027211 */ /* 0x000fe200078f20ff */
[----:B------:R-:W-:Y:S01]  /*0b50*/  IMAD.SHL.U32 R5, R3, 0x10, RZ ;  /* 0x0000001003057824 */ /* 0x000fe200078e00ff */
[----:B------:R-:W-:Y:S01]  /*0b60*/  SHF.R.S32.HI R23, RZ, 0x7, R23 ;  /* 0x00000007ff177819 */ /* 0x000fe20000011417 */
[----:B------:R-:W-:Y:S01]  /*0b70*/  IMAD.IADD R22, R155, 0x1, -R22 ;  /* 0x000000019b167824 */ /* 0x000fe200078e0a16 */
[----:B------:R-:W-:-:S02]  /*0b80*/  SHF.R.S32.HI R3, RZ, 0x4, R2 ;  /* 0x00000004ff037819 */ /* 0x000fc40000011402 */
[C---:B------:R-:W-:Y:S02]  /*0b90*/  LOP3.LUT R4, R2.reuse, 0x7fffff0, RZ, 0xc0, !PT ;  /* 0x07fffff002047812 */ /* 0x040fe400078ec0ff */
[----:B------:R-:W-:Y:S02]  /*0ba0*/  SHF.R.S32.HI R7, RZ, 0x1f, R22 ;  /* 0x0000001fff077819 */ /* 0x000fe40000011416 */
[----:B------:R-:W-:Y:S01]  /*0bb0*/  LEA.HI R2, R2, R3, RZ, 0x1 ;  /* 0x0000000302027211 */ /* 0x000fe200078f08ff */
[----:B------:R-:W-:Y:S01]  /*0bc0*/  IMAD.IADD R4, R155, 0x1, -R4 ;  /* 0x000000019b047824 */ /* 0x000fe200078e0a04 */
[----:B------:R-:W-:Y:S02]  /*0bd0*/  LEA.HI R6, R7, R22, RZ, 0x2 ;  /* 0x0000001607067211 */ /* 0x000fe400078f10ff */
[----:B------:R-:W-:Y:S02]  /*0be0*/  LOP3.LUT R5, R5, 0xfffffe00, RZ, 0xc0, !PT ;  /* 0xfffffe0005057812 */ /* 0x000fe400078ec0ff */
[----:B------:R-:W-:-:S02]  /*0bf0*/  SHF.R.S32.HI R8, RZ, 0x2, R6 ;  /* 0x00000002ff087819 */ /* 0x000fc40000011406 */
[----:B------:R-:W-:Y:S01]  /*0c00*/  SHF.R.S32.HI R9, RZ, 0x1f, R6 ;  /* 0x0000001fff097819 */ /* 0x000fe20000011406 */
[----:B------:R-:W-:Y:S01]  /*0c10*/  IMAD R5, R4, 0x20, R5 ;  /* 0x0000002004057824 */ /* 0x000fe200078e0205 */
[----:B------:R-:W-:Y:S01]  /*0c20*/  LOP3.LUT R2, R2, 0x1ffffffe, RZ, 0xc0, !PT ;  /* 0x1ffffffe02027812 */ /* 0x000fe200078ec0ff */
[----:B------:R-:W-:Y:S01]  /*0c30*/  IMAD.HI R4, R23, 0x55555556, RZ ;  /* 0x5555555617047827 */ /* 0x000fe200078e02ff */
[----:B------:R-:W-:Y:S02]  /*0c40*/  LEA.HI R9, R9, R8, RZ, 0x3 ;  /* 0x0000000809097211 */ /* 0x000fe400078f18ff */
[----:B------:R-:W-:Y:S01]  /*0c50*/  LEA.HI R7, R7, R22, RZ, 0x5 ;  /* 0x0000001607077211 */ /* 0x000fe200078f28ff */
[----:B------:R-:W-:Y:S01]  /*0c60*/  IMAD.IADD R2, R3, 0x1, -R2 ;  /* 0x0000000103027824 */ /* 0x000fe200078e0a02 */
[----:B------:R-:W-:Y:S02]  /*0c70*/  LOP3.LUT R9, R9, 0xfffffff8, RZ, 0xc0, !PT ;  /* 0xfffffff809097812 */ /* 0x000fe400078ec0ff */
[----:B------:R-:W-:Y:S01]  /*0c80*/  LEA.HI R0, R0, R155, RZ, 0x2 ;  /* 0x0000009b00007211 */ /* 0x000fe200078f10ff */
[----:B------:R-:W-:Y:S01]  /*0c90*/  IMAD R154, R2, 0x8, R5 ;  /* 0x00000008029a7824 */ /* 0x000fe200078e0205 */
[----:B------:R-:W-:Y:S01]  /*0ca0*/  LOP3.LUT R3, R6, 0x7ffffffc, RZ, 0xc0, !PT ;  /* 0x7ffffffc06037812 */ /* 0x000fe200078ec0ff */
[----:B------:R-:W-:Y:S01]  /*0cb0*/  IMAD.IADD R8, R8, 0x1, -R9 ;  /* 0x0000000108087824 */ /* 0x000fe200078e0a09 */
[----:B------:R-:W-:-:S02]  /*0cc0*/  LEA.HI R4, R4, R4, RZ, 0x1 ;  /* 0x0000000404047211 */ /* 0x000fc400078f08ff */
[----:B------:R-:W-:Y:S01]  /*0cd0*/  SHF.R.S32.HI R7, RZ, 0x5, R7 ;  /* 0x00000005ff077819 */ /* 0x000fe20000011407 */
[----:B------:R-:W-:Y:S01]  /*0ce0*/  IMAD.IADD R3, R22, 0x1, -R3 ;  /* 0x0000000116037824 */ /* 0x000fe200078e0a03 */
[----:B------:R-:W-:Y:S01]  /*0cf0*/  LOP3.LUT R2, R0, 0x1ffffffc, RZ, 0xc0, !PT ;  /* 0x1ffffffc00027812 */ /* 0x000fe200078ec0ff */
[----:B------:R-:W-:Y:S01]  /*0d00*/  IMAD R4, R4, -0x3, R23 ;  /* 0xfffffffd04047824 */ /* 0x000fe200078e0217 */
[----:B------:R-:W-:Y:S01]  /*0d10*/  SHF.R.S32.HI R18, RZ, 0x2, R0 ;  /* 0x00000002ff127819 */ /* 0x000fe20000011400 */
[----:B------:R-:W-:Y:S02]  /*0d20*/  IMAD R7, R7, 0x10, R8 ;  /* 0x0000001007077824 */ /* 0x000fe400078e0208 */
[----:B------:R-:W-:Y:S02]  /*0d30*/  IMAD.IADD R2, R155, 0x1, -R2 ;  /* 0x000000019b027824 */ /* 0x000fe400078e0a02 */
[----:B------:R-:W-:Y:S02]  /*0d40*/  IMAD R152, R3, R152, 0x80 ;  /* 0x0000008003987424 */ /* 0x000fe400078e0298 */
[----:B------:R-:W-:-:S02]  /*0d50*/  IMAD R153, R4, 0x40, R7 ;  /* 0x0000004004997824 */ /* 0x000fc400078e0207 */
[----:B------:R-:W-:-:S07]  /*0d60*/  IMAD.SHL.U32 R16, R2, 0x8, RZ ;  /* 0x0000000802107824 */ /* 0x000fce00078e00ff */
.L_x_8111:
        /* <DEDUP_REMOVED lines=19> */
[----:B----45:R-:W-:-:S02]  /*0ea0*/  IMAD.U32 R4, RZ, RZ, UR8 ;  /* 0x00000008ff047e24 */ /* 0x030fc4000f8e00ff */
[----:B------:R-:W-:Y:S01]  /*0eb0*/  IMAD.U32 R3, RZ, RZ, UR7 ;  /* 0x00000007ff037e24 */ /* 0x000fe2000f8e00ff */
[----:B------:R-:W-:Y:S01]  /*0ec0*/  ULDC.64 UR6, c[0x0][0x3f8] ;  /* 0x0000fe0000067ab9 */ /* 0x000fe20000000a00 */
[----:B------:R-:W-:-:S03]  /*0ed0*/  IMAD.U32 R5, RZ, RZ, UR9 ;  /* 0x00000009ff057e24 */ /* 0x000fc6000f8e00ff */
[----:B------:R-:W2:Y:S04]  /*0ee0*/  @P0 LDG.E R2, desc[UR54][R2.64] ;  /* 0x0000003602020981 */ /* 0x000ea8000c1e1900 */
[----:B---3--:R-:W3:Y:S01]  /*0ef0*/  @P1 LDG.E R4, desc[UR54][R4.64] ;  /* 0x0000003604041981 */ /* 0x008ee2000c1e1900 */
        /* <DEDUP_REMOVED lines=16> */
[----:B-1----:R-:W-:Y:S01]  /*1000*/  CS2R R24, SRZ ;  /* 0x0000000000187805 */ /* 0x002fe2000001ff00 */
        /* <DEDUP_REMOVED lines=33> */
.L_x_8076:
[----:B------:R-:W-:Y:S01]  /*1220*/  UIADD3 UR45, -UR4, UR45, URZ ;  /* 0x0000002d042d7290 */ /* 0x000fe2000fffe13f */
[----:B------:R-:W-:Y:S01]  /*1230*/  CS2R R4, SRZ ;  /* 0x0000000000047805 */ /* 0x000fe2000001ff00 */
[----:B------:R-:W-:Y:S01]  /*1240*/  UIMAD.WIDE.U32 UR6, UR5, UR8, URZ ;  /* 0x00000008050672a5 */ /* 0x000fe2000f8e003f */
[----:B------:R-:W-:Y:S01]  /*1250*/  CS2R R56, SRZ ;  /* 0x0000000000387805 */ /* 0x000fe2000001ff00 */
[----:B------:R-:W-:Y:S01]  /*1260*/  UISETP.GE.AND UP1, UPT, UR45, 0x1, UPT ;  /* 0x000000012d00788c */ /* 0x000fe2000bf26270 */
[----:B------:R-:W-:Y:S01]  /*1270*/  CS2R R58, SRZ ;  /* 0x00000000003a7805 */ /* 0x000fe2000001ff00 */
[----:B------:R-:W-:Y:S01]  /*1280*/  UIADD3 UR4, UR45, 0x7f, URZ ;  /* 0x0000007f2d047890 */ /* 0x000fe2000fffe03f */
[----:B------:R-:W-:Y:S01]  /*1290*/  CS2R R60, SRZ ;  /* 0x00000000003c7805 */ /* 0x000fe2000001ff00 */
[----:B------:R-:W-:Y:S01]  /*12a0*/  @UP0 ULDC UR9, c[0x0][0x430] ;  /* 0x00010c0000090ab9 */ /* 0x000fe20000000800 */
[----:B------:R-:W-:Y:S01]  /*12b0*/  UMOV UR42, UR5 ;  /* 0x00000005002a7c82 */ /* 0x000fe20008000000 */
[----:B------:R-:W-:Y:S01]  /*12c0*/  PLOP3.LUT P1, PT, PT, PT, UP1, 0x80, 0x0 ;  /* 0x000000000000781c */ /* 0x000fe20003f2f018 */
[----:B------:R-:W-:Y:S01]  /*12d0*/  USHF.R.S32.HI UR8, URZ, 0x1f, UR4 ;  /* 0x0000001f3f087899 */ /* 0x000fe20008011404 */
[----:B------:R-:W-:Y:S01]  /*12e0*/  IMAD.MOV.U32 R62, RZ, RZ, RZ ;  /* 0x000000ffff3e7224 */ /* 0x000fe200078e00ff */
[----:B------:R-:W-:-:S02]  /*12f0*/  @UP0 USHF.R.U32.HI UR41, URZ, UR9, UR7 ;  /* 0x000000093f290299 */ /* 0x000fc40008011607 */
[----:B------:R-:W-:-:S08]  /*1300*/  ULEA.HI UR8, UR8, UR4, URZ, 0x7 ;  /* 0x0000000408087291 */ /* 0x000fd0000f8f383f */
[----:B------:R-:W-:Y:S05]  /*1310*/  @!P1 BRA `(.L_x_8077) ;  /* 0x0000005c002c9947 */ /* 0x000fea0003800000 */
[----:B------:R-:W0:Y:S01]  /*1320*/  SHFL.IDX PT, R0, R23, RZ, 0x1f ;  /* 0x00001fff17007589 */ /* 0x000e2200000e0000 */
[----:B------:R-:W1:Y:S01]  /*1330*/  S2UR UR9, SR_CgaCtaId ;  /* 0x00000000000979c3 */ /* 0x000e620000008800 */
[----:B------:R-:W-:Y:S01]  /*1340*/  UMOV UR7, 0x400 ;  /* 0x0000040000077882 */ /* 0x000fe20000000000 */
[----:B------:R-:W-:Y:S01]  /*1350*/  USHF.R.S32.HI UR43, URZ, 0x7, UR8 ;  /* 0x000000073f2b7899 */ /* 0x000fe20008011408 */
[----:B0-----:R-:W-:Y:S01]  /*1360*/  R2UR UR6, R0 ;  /* 0x00000000000672ca */ /* 0x001fe200000e0000 */
[----:B-1----:R-:W-:-:S12]  /*1370*/  ULEA UR7, UR9, UR7, 0x18 ;  /* 0x0000000709077291 */ /* 0x002fd8000f8ec03f */
[----:B------:R-:W-:Y:S02]  /*1380*/  UIMAD.WIDE UR4, UR6, 0x55555556, URZ ;  /* 0x55555556060478a5 */ /* 0x000fe4000f8e023f */
[----:B------:R-:W-:Y:S02]  /*1390*/  UIADD3 UR4, UR7, 0xf000, URZ ;  /* 0x0000f00007047890 */ /* 0x000fe4000fffe03f */
[----:B------:R-:W-:Y:S02]  /*13a0*/  ULEA.HI UR5, UR5, UR5, URZ, 0x1 ;  /* 0x0000000505057291 */ /* 0x000fe4000f8f083f */
[----:B------:R-:W-:Y:S02]  /*13b0*/  ULOP3.LUT UP0, URZ, UR4, 0x3ff, URZ, 0xc0, !UPT ;  /* 0x000003ff043f7892 */ /* 0x000fe4000f80c03f */
[----:B------:R-:W-:-:S04]  /*13c0*/  UIMAD UR5, UR5, -0x3, UR6 ;  /* 0xfffffffd050578a4 */ /* 0x000fc8000f8e0206 */
[----:B------:R-:W-:Y:S01]  /*13d0*/  PLOP3.LUT P0, PT, PT, PT, UP0, 0x80, 0x0 ;  /* 0x000000000000781c */ /* 0x000fe20003f0f008 */
[----:B------:R-:W-:-:S04]  /*13e0*/  ULEA UR5, UR5, UR4, 0xb ;  /* 0x0000000405057291 */ /* 0x000fc8000f8e583f */
[----:B------:R-:W-:-:S04]  /*13f0*/  USHF.R.U32.HI UR5, URZ, 0x4, UR5 ;  /* 0x000000043f057899 */ /* 0x000fc80008011605 */
[----:B------:R-:W-:-:S04]  /*1400*/  ULOP3.LUT UR46, UR5, 0x3fff, URZ, 0xc0, !UPT ;  /* 0x00003fff052e7892 */ /* 0x000fc8000f8ec03f */
[----:B------:R-:W-:Y:S08]  /*1410*/  @!P0 BRA `(.L_x_8078) ;  /* 0x0000000000408947 */ /* 0x000ff00003800000 */
        /* <DEDUP_REMOVED lines=16> */
.L_x_8078:
        /* <DEDUP_REMOVED lines=58> */
.L_x_8200:
[----:B------:R-:W-:Y:S05]  /*18c0*/  @!P0 BRA `(.L_x_8080) ;  /* 0x0000000000048947 */ /* 0x000fea0003800000 */
[----:B------:R-:W-:Y:S01]  /*18d0*/  BPT.TRAP 0x1 ;  /* 0x000000040000795c */ /* 0x000fe20000300000 */
.L_x_8080:
[----:B------:R-:W-:Y:S02]  /*18e0*/  IMAD.U32 R5, RZ, RZ, UR36 ;  /* 0x00000024ff057e24 */ /* 0x000fe4000f8e00ff */
[----:B------:R-:W-:Y:S02]  /*18f0*/  IMAD.U32 R6, RZ, RZ, UR37 ;  /* 0x00000025ff067e24 */ /* 0x000fe4000f8e00ff */
[----:B------:R-:W-:-:S03]  /*1900*/  IMAD R4, R5, 0x8, R2 ;  /* 0x0000000805047824 */ /* 0x000fc600078e0202 */
[----:B------:R-:W-:-:S04]  /*1910*/  SHF.L.U32 R5, R6, 0x1f, RZ ;  /* 0x0000001f06057819 */ /* 0x000fc800000006ff */
[----:B------:R1:W2:Y:S01]  /*1920*/  SYNCS.PHASECHK.TRANS64.TRYWAIT P1, [R4+URZ+0x19c30], R5 ;  /* 0x019c3005040075a7 */ /* 0x0002a2000802017f */
[----:B------:R-:W-:Y:S05]  /*1930*/  @!P0 BRA `(.L_x_8081) ;  /* 0x0000000000048947 */ /* 0x000fea0003800000 */
[----:B------:R-:W-:Y:S01]  /*1940*/  BPT.TRAP 0x1 ;  /* 0x000000040000795c */ /* 0x000fe20000300000 */
.L_x_8081:
[----:B------:R-:W3:Y:S01]  /*1950*/  S2R R6, SR_TID.X ;  /* 0x0000000000067919 */ /* 0x000ee20000002100 */
[----:B------:R-:W-:Y:S01]  /*1960*/  IMAD.MOV.U32 R135, RZ, RZ, RZ ;  /* 0x000000ffff877224 */ /* 0x000fe200078e00ff */
[----:B---3--:R-:W-:Y:S01]  /*1970*/  LOP3.LUT P2, RZ, R6, 0x7f, RZ, 0xc0, !PT ;  /* 0x0000007f06ff7812 */ /* 0x008fe2000784c0ff */
[----:B--2---:R-:W-:-:S12]  /*1980*/  @P1 BRA `(.L_x_8082) ;  /* 0x0000000000081947 */ /* 0x004fd80003800000 */
[----:B------:R-:W2:Y:S02]  /*1990*/  SYNCS.PHASECHK.TRANS64.TRYWAIT P1, [R4+URZ+0x19c30], R5 ;  /* 0x019c3005040075a7 */ /* 0x000ea4000802017f */
[----:B--2---:R-:W-:Y:S05]  /*19a0*/  @!P1 BRA `(.L_x_8083) ;  /* 0x000000b800d89947 */ /* 0x004fea0003800000 */
.L_x_8082:
[----:B------:R-:W-:Y:S05]  /*19b0*/  WARPSYNC.ALL ;  /* 0x0000000000007948 */ /* 0x000fea0003800000 */
[----:B------:R-:W-:Y:S01]  /*19c0*/  R2UR UR4, R2 ;  /* 0x00000000020472ca */ /* 0x000fe200000e0000 */
[----:B------:R-:W-:Y:S01]  /*19d0*/  WARPGROUP.ARRIVE ;  /* 0x00000000000079c5 */ /* 0x000fe20000000000 */
[----:B------:R-:W-:Y:S01]  /*19e0*/  UMOV UR5, 0xc0000010 ;  /* 0xc000001000057882 */ /* 0x000fe20000000000 */
[----:B------:R-:W-:Y:S01]  /*19f0*/  UMOV UR7, 0xc0000010 ;  /* 0xc000001000077882 */ /* 0x000fe20000000000 */
[----:B------:R-:W-:Y:S01]  /*1a00*/  UMOV UR9, 0xc0000010 ;  /* 0xc000001000097882 */ /* 0x000fe20000000000 */
[----:B------:R-:W-:Y:S01]  /*1a10*/  UMOV UR11, 0xc0000010 ;  /* 0xc0000010000b7882 */ /* 0x000fe20000000000 */
[----:B------:R-:W-:Y:S01]  /*1a20*/  UMOV UR13, 0xc0000010 ;  /* 0xc0000010000d7882 */ /* 0x000fe20000000000 */
[----:B------:R-:W-:Y:S01]  /*1a30*/  UMOV UR15, 0xc0000010 ;  /* 0xc0000010000f7882 */ /* 0x000fe20000000000 */
[----:B------:R-:W3:Y:S01]  /*1a40*/  S2R R93, SR_TID.X ;  /* 0x00000000005d7919 */ /* 0x000ee20000002100 */
[----:B------:R-:W-:Y:S01]  /*1a50*/  UISETP.GE.AND UP0, UPT, UR45, 0x81, UPT ;  /* 0x000000812d00788c */ /* 0x000fe2000bf06270 */
[----:B------:R-:W-:-:S02]  /*1a60*/  IMAD.MOV.U32 R134, RZ, RZ, R135 ;  /* 0x000000ffff867224 */ /* 0x000fc400078e0087 */
[--C-:B------:R-:W-:Y:S01]  /*1a70*/  IMAD.MOV.U32 R133, RZ, RZ, R135.reuse ;  /* 0x000000ffff857224 */ /* 0x100fe200078e0087 */
[----:B------:R-:W-:Y:S01]  /*1a80*/  UIADD3 UR4, UR4, 0x13800, URZ ;  /* 0x0001380004047890 */ /* 0x000fe2000fffe03f */
[--C-:B------:R-:W-:Y:S02]  /*1a90*/  IMAD.MOV.U32 R132, RZ, RZ, R135.reuse ;  /* 0x000000ffff847224 */ /* 0x100fe400078e0087 */
[--C-:B------:R-:W-:Y:S01]  /*1aa0*/  IMAD.MOV.U32 R131, RZ, RZ, R135.reuse ;  /* 0x000000ffff837224 */ /* 0x100fe200078e0087 */
[----:B------:R-:W-:Y:S01]  /*1ab0*/  USHF.R.U32.HI UR4, URZ, 0x4, UR4 ;  /* 0x000000043f047899 */ /* 0x000fe20008011604 */
[--C-:B------:R-:W-:Y:S02]  /*1ac0*/  IMAD.MOV.U32 R130, RZ, RZ, R135.reuse ;  /* 0x000000ffff827224 */ /* 0x100fe400078e0087 */
[--C-:B------:R-:W-:Y:S01]  /*1ad0*/  IMAD.MOV.U32 R129, RZ, RZ, R135.reuse ;  /* 0x000000ffff817224 */ /* 0x100fe200078e0087 */
[----:B------:R-:W-:Y:S01]  /*1ae0*/  ULOP3.LUT UR4, UR4, 0x3fff, URZ, 0xc0, !UPT ;  /* 0x00003fff04047892 */ /* 0x000fe2000f8ec03f */
[----:B------:R-:W-:-:S02]  /*1af0*/  IMAD.MOV.U32 R128, RZ, RZ, R135 ;  /* 0x000000ffff807224 */ /* 0x000fc400078e0087 */
[--C-:B------:R-:W-:Y:S01]  /*1b00*/  IMAD.MOV.U32 R127, RZ, RZ, R135.reuse ;  /* 0x000000ffff7f7224 */ /* 0x100fe200078e0087 */
[----:B------:R-:W-:Y:S01]  /*1b10*/  ULOP3.LUT UR16, UR4, 0x10000, URZ, 0xfc, !UPT ;  /* 0x0001000004107892 */ /* 0x000fe2000f8efc3f */
[--C-:B------:R-:W-:Y:S01]  /*1b20*/  IMAD.MOV.U32 R126, RZ, RZ, R135.reuse ;  /* 0x000000ffff7e7224 */ /* 0x100fe200078e0087 */
[----:B------:R-:W-:Y:S01]  /*1b30*/  ULOP3.LUT UR4, UR46, 0x10000, URZ, 0xfc, !UPT ;  /* 0x000100002e047892 */ /* 0x000fe2000f8efc3f */
        /* <DEDUP_REMOVED lines=11> */
[--C-:B------:R-:W-:Y:S01]  /*1bf0*/  IMAD.MOV.U32 R120, RZ, RZ, R135.reuse ;  /* 0x000000ffff787224 */ /* 0x100fe200078e0087 */
[----:B------:R-:W-:Y:S01]  /*1c00*/  ULDC UR6, c[0x0][0x988] ;  /* 0x0002620000067ab9 */ /* 0x000fe20000000800 */
        /* <DEDUP_REMOVED lines=41> */
[----:B------:R-:W-:Y:S01]  /*1ea0*/  FMUL.FTZ R20, R0, R36 ;  /* 0x0000002400147220 */ /* 0x000fe20000410000 */
[----:B------:R-:W-:-:S02]  /*1eb0*/  VIADD R36, R152, UR45 ;  /* 0x0000002d98247c36 */ /* 0x000fc40008000000 */
[C---:B-12---:R-:W-:Y:S01]  /*1ec0*/  FMUL.FTZ R5, R0.reuse, R26 ;  /* 0x0000001a00057220 */ /* 0x046fe20000410000 */
[----:B------:R-:W-:Y:S02]  /*1ed0*/  IMAD.U32 R37, RZ, RZ, UR43 ;  /* 0x0000002bff257e24 */ /* 0x000fe4000f8e00ff */
[C---:B------:R-:W-:Y:S01]  /*1ee0*/  FMUL.FTZ R12, R0.reuse, R32 ;  /* 0x00000020000c7220 */ /* 0x040fe20000410000 */
[C---:B0-----:R-:W-:Y:S01]  /*1ef0*/  FMUL.FTZ R11, R0.reuse, R33 ;  /* 0x00000021000b7220 */ /* 0x041fe20000410000 */
[----:B------:R-:W0:Y:S01]  /*1f00*/  MUFU.TANH R7, R7 ;  /* 0x0000000700077308 */ /* 0x000e220000002400 */
[----:B------:R-:W-:Y:S02]  /*1f10*/  IMAD R36, R37, -0x80, R36 ;  /* 0xffffff8025247824 */ /* 0x000fe400078e0224 */
[C---:B------:R-:W-:Y:S01]  /*1f20*/  FMUL.FTZ R28, R0.reuse, R38 ;  /* 0x00000026001c7220 */ /* 0x040fe20000410000 */
[C---:B------:R-:W-:Y:S01]  /*1f30*/  FMUL.FTZ R13, R0.reuse, R31 ;  /* 0x0000001f000d7220 */ /* 0x040fe20000410000 */
[C---:B------:R-:W-:Y:S01]  /*1f40*/  FMUL.FTZ R21, R0.reuse, R35 ;  /* 0x0000002300157220 */ /* 0x040fe20000410000 */
[----:B------:R-:W-:Y:S01]  /*1f50*/  FMUL.FTZ R27, R0, R39 ;  /* 0x00000027001b7220 */ /* 0x000fe20000410000 */
[----:B------:R-:W-:Y:S01]  /*1f60*/  ISETP.GT.AND P4, PT, R36, RZ, PT ;  /* 0x000000ff2400720c */ /* 0x000fe20003f84270 */
[----:B------:R-:W-:Y:S01]  /*1f70*/  FMUL.FTZ R24, R0, R34 ;  /* 0x0000002200187220 */ /* 0x000fe20000410000 */
[----:B------:R-:W1:Y:S01]  /*1f80*/  MUFU.TANH R8, R8 ;  /* 0x0000000800087308 */ /* 0x000e620000002400 */
[----:B------:R-:W-:Y:S01]  /*1f90*/  ISETP.GT.AND P5, PT, R36, 0x1, PT ;  /* 0x000000012400780c */ /* 0x000fe20003fa4270 */
[----:B------:R-:W-:Y:S01]  /*1fa0*/  FMUL.FTZ R25, R0, R40 ;  /* 0x0000002800197220 */ /* 0x000fe20000410000 */
[----:B------:R-:W-:Y:S01]  /*1fb0*/  ISETP.GT.AND P1, PT, R36, 0x8, PT ;  /* 0x000000082400780c */ /* 0x000fe20003f24270 */
[----:B------:R-:W-:Y:S01]  /*1fc0*/  FMUL.FTZ R30, R0, R44 ;  /* 0x0000002c001e7220 */ /* 0x000fe20000410000 */
[----:B----4-:R-:W-:Y:S01]  /*1fd0*/  FSEL R37, R6, -INF , P4 ;  /* 0xff80000006257808 */ /* 0x010fe20002000000 */
[----:B------:R-:W-:Y:S01]  /*1fe0*/  FMUL.FTZ R26, R0, R41 ;  /* 0x00000029001a7220 */ /* 0x000fe20000410000 */
[----:B------:R-:W-:Y:S01]  /*1ff0*/  ISETP.GT.AND P2, PT, R36, 0x9, PT ;  /* 0x000000092400780c */ /* 0x000fe20003f44270 */
[----:B------:R-:W2:Y:S01]  /*2000*/  MUFU.TANH R14, R14 ;  /* 0x0000000e000e7308 */ /* 0x000ea20000002400 */
[----:B0-----:R-:W-:Y:S01]  /*2010*/  FSEL R38, R7, -INF , P5 ;  /* 0xff80000007267808 */ /* 0x001fe20002800000 */
[----:B------:R-:W-:Y:S01]  /*2020*/  FMUL.FTZ R31, R0, R43 ;  /* 0x0000002b001f7220 */ /* 0x000fe20000410000 */
[----:B------:R-:W-:Y:S01]  /*2030*/  ISETP.GT.AND P3, PT, R36, 0x10, PT ;  /* 0x000000102400780c */ /* 0x000fe20003f64270 */
[C---:B------:R-:W-:Y:S01]  /*2040*/  FMUL.FTZ R32, R0.reuse, R42 ;  /* 0x0000002a00207220 */ /* 0x040fe20000410000 */
[C---:B------:R-:W-:Y:S01]  /*2050*/  FMUL.FTZ R29, R0.reuse, R45 ;  /* 0x0000002d001d7220 */ /* 0x040fe20000410000 */
[C---:B------:R-:W-:Y:S01]  /*2060*/  FMUL.FTZ R33, R0.reuse, R48 ;  /* 0x0000003000217220 */ /* 0x040fe20000410000 */
[----:B------:R-:W-:Y:S01]  /*2070*/  FMUL.FTZ R90, R0, R50 ;  /* 0x00000032005a7220 */ /* 0x000fe20000410000 */
[----:B------:R-:W0:Y:S01]  /*2080*/  MUFU.TANH R10, R10 ;  /* 0x0000000a000a7308 */ /* 0x000e220000002400 */
[----:B-1----:R-:W-:Y:S01]  /*2090*/  FSEL R39, R8, -INF , P1 ;  /* 0xff80000008277808 */ /* 0x002fe20000800000 */
[C---:B------:R-:W-:Y:S01]  /*20a0*/  FMUL.FTZ R50, R0.reuse, R51 ;  /* 0x0000003300327220 */ /* 0x040fe20000410000 */
[C---:B------:R-:W-:Y:S01]  /*20b0*/  FMUL.FTZ R34, R0.reuse, R49 ;  /* 0x0000003100227220 */ /* 0x040fe20000410000 */
[C---:B------:R-:W-:Y:S01]  /*20c0*/  FMUL.FTZ R89, R0.reuse, R46 ;  /* 0x0000002e00597220 */ /* 0x040fe20000410000 */
[C---:B------:R-:W-:Y:S01]  /*20d0*/  FMUL.FTZ R88, R0.reuse, R47 ;  /* 0x0000002f00587220 */ /* 0x040fe20000410000 */
[C---:B------:R-:W-:Y:S01]  /*20e0*/  FMUL.FTZ R47, R0.reuse, R52 ;  /* 0x00000034002f7220 */ /* 0x040fe20000410000 */
[----:B------:R-:W-:Y:S01]  /*20f0*/  FMUL.FTZ R35, R0, R53 ;  /* 0x0000003500237220 */ /* 0x000fe20000410000 */
[----:B------:R-:W1:Y:S01]  /*2100*/  MUFU.TANH R15, R15 ;  /* 0x0000000f000f7308 */ /* 0x000e620000002400 */
[----:B--2---:R-:W-:Y:S01]  /*2110*/  FSEL R7, R14, -INF , P1 ;  /* 0xff8000000e077808 */ /* 0x004fe20000800000 */
[----:B------:R-:W-:Y:S01]  /*2120*/  FMUL.FTZ R51, R0, R56 ;  /* 0x0000003800337220 */ /* 0x000fe20000410000 */
[----:B------:R-:W-:Y:S01]  /*2130*/  ISETP.GT.AND P1, PT, R36, 0x19, PT ;  /* 0x000000192400780c */ /* 0x000fe20003f24270 */
[C---:B------:R-:W-:Y:S01]  /*2140*/  FMUL.FTZ R91, R0.reuse, R54 ;  /* 0x00000036005b7220 */ /* 0x040fe20000410000 */
[----:B------:R-:W-:Y:S01]  /*2150*/  FMNMX.FTZ R14, R37, R38, !PT ;  /* 0x00000026250e7209 */ /* 0x000fe20007810000 */
[C---:B------:R-:W-:Y:S01]  /*2160*/  FMUL.FTZ R54, R0.reuse, R55 ;  /* 0x0000003700367220 */ /* 0x040fe20000410000 */
[----:B------:R-:W-:Y:S01]  /*2170*/  FMUL.FTZ R48, R0, R57 ;  /* 0x0000003900307220 */ /* 0x000fe20000410000 */
[----:B------:R-:W2:Y:S01]  /*2180*/  MUFU.TANH R9, R9 ;  /* 0x0000000900097308 */ /* 0x000ea20000002400 */
[----:B0-----:R-:W-:Y:S01]  /*2190*/  FSEL R6, R10, -INF , P5 ;  /* 0xff8000000a067808 */ /* 0x001fe20002800000 */
[----:B------:R-:W-:Y:S01]  /*21a0*/  FMUL.FTZ R55, R0, R60 ;  /* 0x0000003c00377220 */ /* 0x000fe20000410000 */
[----:B------:R-:W-:Y:S01]  /*21b0*/  ISETP.GT.AND P5, PT, R36, 0x18, PT ;  /* 0x000000182400780c */ /* 0x000fe20003fa4270 */
[C---:B------:R-:W-:Y:S01]  /*21c0*/  FMUL.FTZ R52, R0.reuse, R61 ;  /* 0x0000003d00347220 */ /* 0x040fe20000410000 */
[C---:B------:R-:W-:Y:S01]  /*21d0*/  FMUL.FTZ R61, R0.reuse, R62 ;  /* 0x0000003e003d7220 */ /* 0x040fe20000410000 */
[C---:B------:R-:W-:Y:S01]  /*21e0*/  FMUL.FTZ R92, R0.reuse, R58 ;  /* 0x0000003a005c7220 */ /* 0x040fe20000410000 */
[C---:B------:R-:W-:Y:S01]  /*21f0*/  FMUL.FTZ R58, R0.reuse, R64 ;  /* 0x00000040003a7220 */ /* 0x040fe20000410000 */
[----:B------:R-:W0:Y:S01]  /*2200*/  MUFU.TANH R5, R5 ;  /* 0x0000000500057308 */ /* 0x000e220000002400 */
[----:B-1----:R-:W-:Y:S01]  /*2210*/  FSEL R44, R15, -INF , P1 ;  /* 0xff8000000f2c7808 */ /* 0x002fe20000800000 */
        /* <DEDUP_REMOVED lines=24> */
[----:B------:R-:W-:Y:S01]  /*23a0*/  FMUL.FTZ R81, R0, R81 ;  /* 0x0000005100517220 */ /* 0x000fe20000410000 */
[----:B------:R-:W-:Y:S01]  /*23b0*/  FMNMX.FTZ R20, R40, R15, !PT ;  /* 0x0000000f28147209 */ /* 0x000fe20007810000 */
[C---:B------:R-:W-:Y:S01]  /*23c0*/  FMUL.FTZ R78, R0.reuse, R78 ;  /* 0x0000004e004e7220 */ /* 0x040fe20000410000 */
[C---:B------:R-:W-:Y:S01]  /*23d0*/  FMUL.FTZ R84, R0.reuse, R84 ;  /* 0x0000005400547220 */ /* 0x040fe20000410000 */
[C---:B------:R-:W-:Y:S01]  /*23e0*/  FMUL.FTZ R85, R0.reuse, R85 ;  /* 0x0000005500557220 */ /* 0x040fe20000410000 */
[----:B------:R-:W-:Y:S01]  /*23f0*/  FMUL.FTZ R79, R0, R79 ;  /* 0x0000004f004f7220 */ /* 0x000fe20000410000 */
[----:B------:R-:W1:Y:S01]  /*2400*/  MUFU.TANH R13, R13 ;  /* 0x0000000d000d7308 */ /* 0x000e620000002400 */
[----:B--2---:R-:W-:Y:S01]  /*2410*/  FSEL R41, R12, -INF , P3 ;  /* 0xff8000000c297808 */ /* 0x004fe20001800000 */
[C---:B------:R-:W-:Y:S01]  /*2420*/  FMUL.FTZ R82, R0.reuse, R82 ;  /* 0x0000005200527220 */ /* 0x040fe20000410000 */
[C---:B------:R-:W-:Y:S01]  /*2430*/  FMUL.FTZ R83, R0.reuse, R83 ;  /* 0x0000005300537220 */ /* 0x040fe20000410000 */
[C---:B------:R-:W-:Y:S01]  /*2440*/  FMUL.FTZ R86, R0.reuse, R86 ;  /* 0x0000005600567220 */ /* 0x040fe20000410000 */
[----:B------:R-:W-:Y:S01]  /*2450*/  FMNMX.FTZ R15, R41, R20, !PT ;  /* 0x00000014290f7209 */ /* 0x000fe20007810000 */
[----:B------:R-:W-:-:S02]  /*2460*/  FMUL.FTZ R87, R0, R87 ;  /* 0x0000005700577220 */ /* 0x000fc40000410000 */
[----:B------:R-:W2:Y:S01]  /*2470*/  MUFU.TANH R21, R21 ;  /* 0x0000001500157308 */ /* 0x000ea20000002400 */
[----:B0-----:R-:W-:-:S04]  /*2480*/  FSEL R42, R11, -INF , P4 ;  /* 0xff8000000b2a7808 */ /* 0x001fc80002000000 */
[----:B------:R-:W-:-:S03]  /*2490*/  FMNMX.FTZ R20, R42, R15, !PT ;  /* 0x0000000f2a147209 */ /* 0x000fc60007810000 */
[----:B------:R-:W0:Y:S01]  /*24a0*/  MUFU.TANH R24, R24 ;  /* 0x0000001800187308 */ /* 0x000e220000002400 */
[----:B-1----:R-:W-:Y:S02]  /*24b0*/  FSEL R8, R13, -INF , P2 ;  /* 0xff8000000d087808 */ /* 0x002fe40001000000 */
[----:B------:R-:W-:-:S05]  /*24c0*/  ISETP.GT.AND P2, PT, R36, 0x20, PT ;  /* 0x000000202400780c */ /* 0x000fca0003f44270 */
[----:B------:R-:W1:Y:S01]  /*24d0*/  MUFU.TANH R25, R25 ;  /* 0x0000001900197308 */ /* 0x000e620000002400 */
[----:B--2---:R-:W-:Y:S02]  /*24e0*/  FSEL R10, R21, -INF , P4 ;  /* 0xff800000150a7808 */ /* 0x004fe40002000000 */
[----:B------:R-:W-:Y:S02]  /*24f0*/  FMNMX.FTZ R21, R43, R20, !PT ;  /* 0x000000142b157209 */ /* 0x000fe40007810000 */
[----:B------:R-:W-:-:S03]  /*2500*/  ISETP.GT.AND P4, PT, R36, 0x28, PT ;  /* 0x000000282400780c */ /* 0x000fc60003f84270 */
[----:B------:R-:W2:Y:S01]  /*2510*/  MUFU.TANH R26, R26 ;  /* 0x0000001a001a7308 */ /* 0x000ea20000002400 */
[----:B0-----:R-:W-:Y:S02]  /*2520*/  FSEL R9, R24, -INF , P3 ;  /* 0xff80000018097808 */ /* 0x001fe40001800000 */
[----:B------:R-:W-:Y:S02]  /*2530*/  ISETP.GT.AND P3, PT, R36, 0x21, PT ;  /* 0x000000212400780c */ /* 0x000fe40003f64270 */
[----:B------:R-:W-:-:S03]  /*2540*/  FMNMX.FTZ R24, R44, R21, !PT ;  /* 0x000000152c187209 */ /* 0x000fc60007810000 */
[----:B------:R-:W0:Y:S01]  /*2550*/  MUFU.TANH R28, R28 ;  /* 0x0000001c001c7308 */ /* 0x000e220000002400 */
[----:B-1----:R-:W-:-:S04]  /*2560*/  FSEL R45, R25, -INF , P2 ;  /* 0xff800000192d7808 */ /* 0x002fc80001000000 */
        /* <DEDUP_REMOVED lines=26> */
[----:B-1----:R-:W-:-:S07]  /*2710*/  FSEL R24, R50, -INF , P2 ;  /* 0xff80000032187808 */ /* 0x002fce0001000000 */
[----:B------:R-:W1:Y:S01]  /*2720*/  MUFU.TANH R47, R47 ;  /* 0x0000002f002f7308 */ /* 0x000e620000002400 */
[----:B--2---:R-:W-:Y:S02]  /*2730*/  FSEL R50, R34, -INF , P2 ;  /* 0xff80000022327808 */ /* 0x004fe40001000000 */
[----:B------:R-:W-:Y:S02]  /*2740*/  ISETP.GT.AND P2, PT, R36, 0x48, PT ;  /* 0x000000482400780c */ /* 0x000fe40003f44270 */
[----:B------:R-:W-:-:S03]  /*2750*/  FMNMX.FTZ R29, R50, R27, !PT ;  /* 0x0000001b321d7209 */ /* 0x000fc60007810000 */
[----:B------:R-:W2:Y:S01]  /*2760*/  MUFU.TANH R88, R88 ;  /* 0x0000005800587308 */ /* 0x000ea20000002400 */
[----:B0-----:R-:W-:Y:S01]  /*2770*/  FSEL R15, R89, -INF , P4 ;  /* 0xff800000590f7808 */ /* 0x001fe20002000000 */
[----:B------:R-:W-:Y:S01]  /*2780*/  IMAD.MOV.U32 R89, RZ, RZ, R135 ;  /* 0x000000ffff597224 */ /* 0x000fe200078e0087 */
[----:B------:R-:W-:-:S05]  /*2790*/  ISETP.GT.AND P4, PT, R36, 0x39, PT ;  /* 0x000000392400780c */ /* 0x000fca0003f84270 */
[----:B------:R-:W0:Y:S01]  /*27a0*/  MUFU.TANH R35, R35 ;  /* 0x0000002300237308 */ /* 0x000e220000002400 */
[----:B-1----:R-:W-:-:S04]  /*27b0*/  FSEL R62, R47, -INF , P3 ;  /* 0xff8000002f3e7808 */ /* 0x002fc80001800000 */
[----:B------:R-:W-:-:S03]  /*27c0*/  FMNMX.FTZ R30, R62, R29, !PT ;  /* 0x0000001d3e1e7209 */ /* 0x000fc60007810000 */
[----:B------:R-:W1:Y:S01]  /*27d0*/  MUFU.TANH R90, R90 ;  /* 0x0000005a005a7308 */ /* 0x000e620000002400 */
[----:B--2---:R-:W-:Y:S01]  /*27e0*/  FSEL R20, R88, -INF , P5 ;  /* 0xff80000058147808 */ /* 0x004fe20002800000 */
[----:B------:R-:W-:Y:S01]  /*27f0*/  IMAD.MOV.U32 R88, RZ, RZ, R135 ;  /* 0x000000ffff587224 */ /* 0x000fe200078e0087 */
[----:B------:R-:W-:-:S05]  /*2800*/  ISETP.GT.AND P5, PT, R36, 0x40, PT ;  /* 0x000000402400780c */ /* 0x000fca0003fa4270 */
[----:B------:R-:W2:Y:S01]  /*2810*/  MUFU.TANH R51, R51 ;  /* 0x0000003300337308 */ /* 0x000ea20000002400 */
[----:B0-----:R-:W-:-:S04]  /*2820*/  FSEL R65, R35, -INF , P4 ;  /* 0xff80000023417808 */ /* 0x001fc80002000000 */
[----:B------:R-:W-:-:S03]  /*2830*/  FMNMX.FTZ R30, R65, R30, !PT ;  /* 0x0000001e411e7209 */ /* 0x000fc60007810000 */
[----:B------:R-:W0:Y:S01]  /*2840*/  MUFU.TANH R54, R54 ;  /* 0x0000003600367308 */ /* 0x000e220000002400 */
[----:B-1----:R-:W-:Y:S01]  /*2850*/  FSEL R21, R90, -INF , P1 ;  /* 0xff8000005a157808 */ /* 0x002fe20000800000 */
[----:B------:R-:W-:Y:S01]  /*2860*/  IMAD.MOV.U32 R90, RZ, RZ, R135 ;  /* 0x000000ffff5a7224 */ /* 0x000fe200078e0087 */
        /* <DEDUP_REMOVED lines=70> */
[----:B0-----:R-:W-:Y:S01]  /*2cd0*/  FSEL R35, R74, -INF , P3 ;  /* 0xff8000004a237808 */ /* 0x001fe20001800000 */
[----:B------:R-:W-:Y:S01]  /*2ce0*/  IMAD.U32 R74, RZ, RZ, UR6 ;  /* 0x00000006ff4a7e24 */ /* 0x000fe2000f8e00ff */
        /* <DEDUP_REMOVED lines=8> */
[----:B0-----:R-:W-:-:S07]  /*2d70*/  FSEL R68, R81, -INF , P3 ;  /* 0xff80000051447808 */ /* 0x001fce0001800000 */
[----:B------:R-:W0:Y:S01]  /*2d80*/  MUFU.TANH R70, R85 ;  /* 0x0000005500467308 */ /* 0x000e220000002400 */
[----:B-1----:R-:W-:Y:S02]  /*2d90*/  FSEL R48, R48, -INF , P5 ;  /* 0xff80000030307808 */ /* 0x002fe40002800000 */
[----:B------:R-:W-:Y:S02]  /*2da0*/  ISETP.GT.AND P5, PT, R36, 0x79, PT ;  /* 0x000000792400780c */ /* 0x000fe40003fa4270 */
[----:B------:R-:W-:-:S03]  /*2db0*/  FMNMX.FTZ R36, R68, R71, !PT ;  /* 0x0000004744247209 */ /* 0x000fc60007810000 */
[----:B------:R-:W-:Y:S01]  /*2dc0*/  MUFU.TANH R79, R79 ;  /* 0x0000004f004f7308 */ /* 0x000fe20000002400 */
[----:B--2---:R-:W-:-:S04]  /*2dd0*/  FSEL R69, R84, -INF , P4 ;  /* 0xff80000054457808 */ /* 0x004fc80002000000 */
[----:B------:R-:W-:-:S03]  /*2de0*/  FMNMX.FTZ R71, R69, R36, !PT ;  /* 0x0000002445477209 */ /* 0x000fc60007810000 */
[----:B------:R-:W-:Y:S01]  /*2df0*/  MUFU.TANH R82, R82 ;  /* 0x0000005200527308 */ /* 0x000fe20000002400 */
[----:B0-----:R-:W-:-:S04]  /*2e00*/  FSEL R70, R70, -INF , P5 ;  /* 0xff80000046467808 */ /* 0x001fc80002800000 */
[----:B------:R-:W-:-:S03]  /*2e10*/  FMNMX.FTZ R36, R70, R71, !PT ;  /* 0x0000004746247209 */ /* 0x000fc60007810000 */
[----:B------:R-:W0:Y:S02]  /*2e20*/  MUFU.TANH R75, R86 ;  /* 0x00000056004b7308 */ /* 0x000e240000002400 */
[----:B------:R-:W1:Y:S06]  /*2e30*/  SHFL.BFLY PT, R71, R36, 0x2, 0x1f ;  /* 0x0c401f0024477f89 */ /* 0x000e6c00000e0000 */
[----:B------:R-:W2:Y:S01]  /*2e40*/  MUFU.TANH R76, R87 ;  /* 0x00000057004c7308 */ /* 0x000ea20000002400 */
[----:B0-----:R-:W-:Y:S02]  /*2e50*/  FSEL R75, R75, -INF , P4 ;  /* 0xff8000004b4b7808 */ /* 0x001fe40002000000 */
[----:B--2---:R-:W-:-:S02]  /*2e60*/  FSEL R76, R76, -INF , P5 ;  /* 0xff8000004c4c7808 */ /* 0x004fc40002800000 */
[----:B-1----:R-:W-:-:S05]  /*2e70*/  FMNMX.FTZ R72, R36, R71, !PT ;  /* 0x0000004724487209 */ /* 0x002fca0007810000 */
[----:B------:R-:W0:Y:S02]  /*2e80*/  SHFL.BFLY PT, R73, R72, 0x1, 0x1f ;  /* 0x0c201f0048497f89 */ /* 0x000e2400000e0000 */
[----:B0-----:R-:W-:Y:S02]  /*2e90*/  FMNMX.FTZ R73, R72, R73, !PT ;  /* 0x0000004948497209 */ /* 0x001fe40007810000 */
[----:B------:R-:W-:Y:S02]  /*2ea0*/  FMNMX.FTZ R72, R5, R6, !PT ;  /* 0x0000000605487209 */ /* 0x000fe40007810000 */
[C---:B------:R-:W-:Y:S01]  /*2eb0*/  FSETP.NEU.FTZ.AND P6, PT, R73.reuse, -INF , PT ;  /* 0xff8000004900780b */ /* 0x040fe20003fdd000 */
[----:B------:R-:W-:-:S01]  /*2ec0*/  FFMA.FTZ R71, R73, R74, -8 ;  /* 0xc100000049477423 */ /* 0x000fc2000001004a */
[----:B------:R-:W-:Y:S01]  /*2ed0*/  FMNMX.FTZ R77, R7, R72, !PT ;  /* 0x00000048074d7209 */ /* 0x000fe20007810000 */
[----:B------:R-:W0:Y:S03]  /*2ee0*/  MUFU.TANH R74, R83 ;  /* 0x00000053004a7308 */ /* 0x000e260000002400 */
[----:B------:R-:W-:-:S02]  /*2ef0*/  FSEL R71, R71, RZ, P6 ;  /* 0x000000ff47477208 */ /* 0x000fc40003000000 */
[----:B---3--:R-:W-:Y:S01]  /*2f00*/  LOP3.LUT P6, RZ, R93, 0x7f, RZ, 0xc0, !PT ;  /* 0x0000007f5dff7812 */ /* 0x008fe200078cc0ff */
[----:B------:R-:W-:Y:S02]  /*2f10*/  IMAD.MOV.U32 R93, RZ, RZ, R135 ;  /* 0x000000ffff5d7224 */ /* 0x000fe400078e0087 */
[--C-:B------:R-:W-:Y:S01]  /*2f20*/  FFMA.FTZ R36, R37, UR6, -R71.reuse ;  /* 0x0000000625247c23 */ /* 0x100fe20008010847 */
        /* <DEDUP_REMOVED lines=9> */
[----:B0-----:R-:W-:Y:S01]  /*2fc0*/  FSEL R74, R74, -INF , P3 ;  /* 0xff8000004a4a7808 */ /* 0x001fe20001800000 */
[--C-:B------:R-:W-:Y:S01]  /*2fd0*/  FFMA.FTZ R51, R51, UR6, -R71.reuse ;  /* 0x0000000633337c23 */ /* 0x100fe20008010847 */
[----:B------:R-:W-:Y:S01]  /*2fe0*/  FMNMX.FTZ R72, R10, R41, !PT ;  /* 0x000000290a487209 */ /* 0x000fe20007810000 */
[--C-:B------:R-:W-:Y:S01]  /*2ff0*/  FFMA.FTZ R41, R42, UR6, -R71.reuse ;  /* 0x000000062a297c23 */ /* 0x100fe20008010847 */
[----:B------:R-:W-:-:S01]  /*3000*/  FFMA.FTZ R54, R54, UR6, -R71 ;  /* 0x0000000636367c23 */ /* 0x000fc20008010847 */
[----:B------:R0:W-:Y:S01]  /*3010*/  MUFU.EX2 R40, R78 ;  /* 0x0000004e00287308 */ /* 0x0001e20000000800 */
[----:B------:R-:W-:Y:S01]  /*3020*/  FMNMX.FTZ R77, R11, R72, !PT ;  /* 0x000000480b4d7209 */ /* 0x000fe20007810000 */
[--C-:B------:R-:W-:Y:S01]  /*3030*/  FFMA.FTZ R55, R55, UR6, -R71.reuse ;  /* 0x0000000637377c23 */ /* 0x100fe20008010847 */
[----:B------:R-:W-:-:S02]  /*3040*/  FFMA.FTZ R67, R67, UR6, -R71 ;  /* 0x0000000643437c23 */ /* 0x000fc40008010847 */
[----:B------:R-:W-:-:S03]  /*3050*/  FMNMX.FTZ R42, R12, R77, !PT ;  /* 0x0000004d0c2a7209 */ /* 0x000fc60007810000 */
[----:B------:R-:W-:Y:S01]  /*3060*/  MUFU.EX2 R37, R37 ;  /* 0x0000002500257308 */ /* 0x000fe20000000800 */
[----:B------:R-:W-:Y:S01]  /*3070*/  FMNMX.FTZ R43, R13, R42, !PT ;  /* 0x0000002a0d2b7209 */ /* 0x000fe20007810000 */
[----:B0-----:R-:W-:-:S03]  /*3080*/  FFMA.FTZ R78, R45, UR6, -R71 ;  /* 0x000000062d4e7c23 */ /* 0x001fc60008010847 */
[----:B------:R-:W-:Y:S01]  /*3090*/  FMNMX.FTZ R72, R14, R43, !PT ;  /* 0x0000002b0e487209 */ /* 0x000fe20007810000 */
[----:B------:R-:W-:-:S02]  /*30a0*/  FFMA.FTZ R43, R44, UR6, -R71 ;  /* 0x000000062c2b7c23 */ /* 0x000fc40008010847 */
[----:B------:R-:W-:Y:S01]  /*30b0*/  MUFU.EX2 R42, R80 ;  /* 0x00000050002a7308 */ /* 0x000fe20000000800 */
[----:B------:R-:W-:-:S04]  /*30c0*/  FMNMX.FTZ R77, R15, R72, !PT ;  /* 0x000000480f4d7209 */ /* 0x000fc80007810000 */
[----:B------:R-:W-:-:S03]  /*30d0*/  FMNMX.FTZ R44, R20, R77, !PT ;  /* 0x0000004d142c7209 */ /* 0x000fc60007810000 */
[----:B------:R-:W-:Y:S01]  /*30e0*/  MUFU.EX2 R38, R38 ;  /* 0x0000002600267308 */ /* 0x000fe20000000800 */
[----:B------:R-:W-:-:S04]  /*30f0*/  FMNMX.FTZ R45, R21, R44, !PT ;  /* 0x0000002c152d7209 */ /* 0x000fc80007810000 */
[----:B------:R-:W-:Y:S01]  /*3100*/  FMNMX.FTZ R72, R24, R45, !PT ;  /* 0x0000002d18487209 */ /* 0x000fe20007810000 */
[----:B------:R-:W-:-:S02]  /*3110*/  FFMA.FTZ R45, R46, UR6, -R71 ;  /* 0x000000062e2d7c23 */ /* 0x000fc40008010847 */
[----:B------:R0:W-:Y:S01]  /*3120*/  MUFU.EX2 R44, R78 ;  /* 0x0000004e002c7308 */ /* 0x0001e20000000800 */
[----:B------:R-:W-:-:S04]  /*3130*/  FMNMX.FTZ R77, R25, R72, !PT ;  /* 0x00000048194d7209 */ /* 0x000fc80007810000 */
[----:B------:R-:W-:Y:S01]  /*3140*/  FMNMX.FTZ R46, R26, R77, !PT ;  /* 0x0000004d1a2e7209 */ /* 0x000fe20007810000 */
[----:B------:R-:W-:-:S02]  /*3150*/  FFMA.FTZ R77, R49, UR6, -R71 ;  /* 0x00000006314d7c23 */ /* 0x000fc40008010847 */
[----:B------:R-:W1:Y:S01]  /*3160*/  MUFU.EX2 R39, R39 ;  /* 0x0000002700277308 */ /* 0x000e620000000800 */
[----:B------:R-:W-:Y:S01]  /*3170*/  FMNMX.FTZ R49, R27, R46, !PT ;  /* 0x0000002e1b317209 */ /* 0x000fe20007810000 */
[----:B0-----:R-:W-:-:S03]  /*3180*/  FFMA.FTZ R78, R57, UR6, -R71 ;  /* 0x00000006394e7c23 */ /* 0x001fc60008010847 */
[----:B------:R-:W-:Y:S01]  /*3190*/  FMNMX.FTZ R72, R28, R49, !PT ;  /* 0x000000311c487209 */ /* 0x000fe20007810000 */
[----:B------:R-:W-:-:S02]  /*31a0*/  FFMA.FTZ R49, R53, UR6, -R71 ;  /* 0x0000000635317c23 */ /* 0x000fc40008010847 */
[----:B------:R0:W-:Y:S01]  /*31b0*/  MUFU.EX2 R46, R77 ;  /* 0x0000004d002e7308 */ /* 0x0001e20000000800 */
[----:B------:R-:W-:-:S04]  /*31c0*/  FMNMX.FTZ R53, R29, R72, !PT ;  /* 0x000000481d357209 */ /* 0x000fc80007810000 */
[----:B------:R-:W-:-:S03]  /*31d0*/  FMNMX.FTZ R53, R30, R53, !PT ;  /* 0x000000351e357209 */ /* 0x000fc60007810000 */
[----:B------:R-:W-:Y:S01]  /*31e0*/  MUFU.EX2 R41, R41 ;  /* 0x0000002900297308 */ /* 0x000fe20000000800 */
[----:B------:R-:W-:Y:S02]  /*31f0*/  FMNMX.FTZ R72, R32, R53, !PT ;  /* 0x0000003520487209 */ /* 0x000fe40007810000 */
[----:B-1----:R-:W-:Y:S02]  /*3200*/  F2FP.SATFINITE.E4M3.F32.PACK_AB_MERGE_C R148, R39, R38, RZ ;  /* 0x000000262794723e */ /* 0x002fe400048070ff */
[----:B------:R-:W-:Y:S02]  /*3210*/  FMNMX.FTZ R72, R31, R72, !PT ;  /* 0x000000481f487209 */ /* 0x000fe40007810000 */
[----:B------:R-:W-:Y:S01]  /*3220*/  F2FP.SATFINITE.E4M3.F32.PACK_AB_MERGE_C R148, R37, R36, R148 ;  /* 0x000000242594723e */ /* 0x000fe20004807094 */
[----:B------:R1:W-:Y:S01]  /*3230*/  MUFU.EX2 R53, R78 ;  /* 0x0000004e00357308 */ /* 0x0003e20000000800 */
[----:B------:R-:W-:-:S04]  /*3240*/  FMNMX.FTZ R57, R33, R72, !PT ;  /* 0x0000004821397209 */ /* 0x000fc80007810000 */
[----:B------:R-:W-:Y:S01]  /*3250*/  FMNMX.FTZ R72, R34, R57, !PT ;  /* 0x0000003922487209 */ /* 0x000fe20007810000 */
[----:B------:R-:W-:-:S01]  /*3260*/  FFMA.FTZ R57, R62, UR6, -R71 ;  /* 0x000000063e397c23 */ /* 0x000fc20008010847 */
[----:B------:R-:W-:Y:S01]  /*3270*/  FSEL R62, R79, -INF , P1 ;  /* 0xff8000004f3e7808 */ /* 0x000fe20000800000 */
[----:B------:R-:W2:Y:S01]  /*3280*/  MUFU.EX2 R43, R43 ;  /* 0x0000002b002b7308 */ /* 0x000ea20000000800 */
[----:B------:R-:W-:-:S04]  /*3290*/  FMNMX.FTZ R72, R35, R72, !PT ;  /* 0x0000004823487209 */ /* 0x000fc80007810000 */
[----:B0-----:R-:W-:Y:S01]  /*32a0*/  FMNMX.FTZ R77, R47, R72, !PT ;  /* 0x000000482f4d7209 */ /* 0x001fe20007810000 */
[----:B------:R-:W-:-:S01]  /*32b0*/  FFMA.FTZ R72, R65, UR6, -R71 ;  /* 0x0000000641487c23 */ /* 0x000fc20008010847 */
[----:B------:R-:W-:Y:S01]  /*32c0*/  FSEL R65, R82, -INF , P2 ;  /* 0xff80000052417808 */ /* 0x000fe20001000000 */
[----:B------:R-:W-:Y:S01]  /*32d0*/  MUFU.EX2 R45, R45 ;  /* 0x0000002d002d7308 */ /* 0x000fe20000000800 */
[----:B------:R-:W-:-:S04]  /*32e0*/  FMNMX.FTZ R77, R48, R77, !PT ;  /* 0x0000004d304d7209 */ /* 0x000fc80007810000 */
[----:B-1----:R-:W-:-:S03]  /*32f0*/  FMNMX.FTZ R78, R62, R77, !PT ;  /* 0x0000004d3e4e7209 */ /* 0x002fc60007810000 */
[----:B------:R-:W0:Y:S01]  /*3300*/  MUFU.EX2 R49, R49 ;  /* 0x0000003100317308 */ /* 0x000e220000000800 */
[----:B------:R-:W-:Y:S02]  /*3310*/  FMNMX.FTZ R77, R65, R78, !PT ;  /* 0x0000004e414d7209 */ /* 0x000fe40007810000 */
[----:B--2---:R-:W-:Y:S02]  /*3320*/  F2FP.SATFINITE.E4M3.F32.PACK_AB_MERGE_C R150, R43, R42, RZ ;  /* 0x0000002a2b96723e */ /* 0x004fe400048070ff */
[----:B------:R-:W-:Y:S02]  /*3330*/  FMNMX.FTZ R78, R74, R77, !PT ;  /* 0x0000004d4a4e7209 */ /* 0x000fe40007810000 */
[----:B------:R-:W-:Y:S01]  /*3340*/  F2FP.SATFINITE.E4M3.F32.PACK_AB_MERGE_C R150, R41, R40, R150 ;  /* 0x000000282996723e */ /* 0x000fe20004807096 */
        /* <DEDUP_REMOVED lines=10> */
[----:B------:R-:W1:Y:S01]  /*33f0*/  SHFL.BFLY PT, R80, R79, 0x2, 0x1f ;  /* 0x0c401f004f507f89 */ /* 0x000e6200000e0000 */
[----:B------:R-:W-:-:S01]  /*3400*/  FFMA.FTZ R61, R63, UR6, -R71 ;  /* 0x000000063f3d7c23 */ /* 0x000fc20008010847 */
[--C-:B------:R-:W-:Y:S01]  /*3410*/  FFMA.FTZ R63, R66, UR6, -R71.reuse ;  /* 0x00000006423f7c23 */ /* 0x100fe20008010847 */
[----:B------:R-:W-:-:S01]  /*3420*/  FFMA.FTZ R66, R69, UR6, -R71 ;  /* 0x0000000645427c23 */ /* 0x000fc20008010847 */
[----:B------:R-:W-:Y:S01]  /*3430*/  FFMA.FTZ R69, R70, UR6, -R71 ;  /* 0x0000000646457c23 */ /* 0x000fe20008010847 */
[----:B------:R-:W-:Y:S01]  /*3440*/  MUFU.EX2 R57, R57 ;  /* 0x0000003900397308 */ /* 0x000fe20000000800 */
[----:B0-----:R-:W-:-:S04]  /*3450*/  F2FP.SATFINITE.E4M3.F32.PACK_AB_MERGE_C R136, R49, R46, RZ ;  /* 0x0000002e3188723e */ /* 0x001fc800048070ff */
[----:B------:R-:W-:-:S03]  /*3460*/  F2FP.SATFINITE.E4M3.F32.PACK_AB_MERGE_C R136, R45, R44, R136 ;  /* 0x0000002c2d88723e */ /* 0x000fc60004807088 */
[----:B------:R-:W-:Y:S08]  /*3470*/  MUFU.EX2 R72, R72 ;  /* 0x0000004800487308 */ /* 0x000ff00000000800 */
[----:B------:R-:W-:Y:S01]  /*3480*/  MUFU.EX2 R51, R51 ;  /* 0x0000003300337308 */ /* 0x000fe20000000800 */
[----:B-1----:R-:W-:-:S05]  /*3490*/  FMNMX.FTZ R64, R79, R80, !PT ;  /* 0x000000504f407209 */ /* 0x002fca0007810000 */
[----:B------:R-:W0:Y:S02]  /*34a0*/  SHFL.BFLY PT, R79, R64, 0x1, 0x1f ;  /* 0x0c201f00404f7f89 */ /* 0x000e2400000e0000 */
[----:B------:R-:W-:Y:S08]  /*34b0*/  MUFU.EX2 R54, R54 ;  /* 0x0000003600367308 */ /* 0x000ff00000000800 */
[----:B------:R-:W-:Y:S08]  /*34c0*/  MUFU.EX2 R55, R55 ;  /* 0x0000003700377308 */ /* 0x000ff00000000800 */
[----:B------:R-:W-:Y:S01]  /*34d0*/  MUFU.EX2 R78, R78 ;  /* 0x0000004e004e7308 */ /* 0x000fe20000000800 */
[----:B0-----:R-:W-:Y:S01]  /*34e0*/  FMNMX.FTZ R80, R64, R79, !PT ;  /* 0x0000004f40507209 */ /* 0x001fe20007810000 */
[----:B------:R-:W-:-:S02]  /*34f0*/  IMAD.U32 R79, RZ, RZ, UR6 ;  /* 0x00000006ff4f7e24 */ /* 0x000fc4000f8e00ff */
[----:B------:R-:W-:-:S04]  /*3500*/  FFMA.FTZ R64, R68, UR6, -R71 ;  /* 0x0000000644407c23 */ /* 0x000fc80008010847 */
        /* <DEDUP_REMOVED lines=18> */
[----:B------:R-:W-:Y:S01]  /*3630*/  FADD.FTZ R21, R36, R37 ;  /* 0x0000002524157221 */ /* 0x000fe20000010000 */
[----:B------:R-:W-:-:S01]  /*3640*/  FFMA.FTZ R12, R12, UR6, -R68 ;  /* 0x000000060c0c7c23 */ /* 0x000fc20008010844 */
[----:B------:R-:W0:Y:S01]  /*3650*/  MUFU.EX2 R6, R6 ;  /* 0x0000000600067308 */ /* 0x000e220000000800 */
[----:B------:R-:W-:-:S01]  /*3660*/  FFMA.FTZ R10, R14, UR6, -R68 ;  /* 0x000000060e0a7c23 */ /* 0x000fc20008010844 */
[--C-:B------:R-:W-:Y:S01]  /*3670*/  FFMA.FTZ R82, R20, UR6, -R68.reuse ;  /* 0x0000000614527c23 */ /* 0x100fe20008010844 */
[----:B------:R-:W-:-:S01]  /*3680*/  FFMA.FTZ R14, R24, UR6, -R68 ;  /* 0x00000006180e7c23 */ /* 0x000fc20008010844 */
[----:B------:R-:W-:Y:S01]  /*3690*/  FFMA.FTZ R20, R28, UR6, -R68 ;  /* 0x000000061c147c23 */ /* 0x000fe20008010844 */
[----:B------:R-:W-:-:S01]  /*36a0*/  FADD.FTZ R24, R38, R21 ;  /* 0x0000001526187221 */ /* 0x000fc20000010000 */
[----:B------:R-:W-:-:S02]  /*36b0*/  @!P6 VIADD R21, R4, 0x19c40 ;  /* 0x00019c400415e836 */ /* 0x000fc40000000000 */
[----:B------:R-:W-:-:S01]  /*36c0*/  FFMA.FTZ R32, R32, UR6, -R68 ;  /* 0x0000000620207c23 */ /* 0x000fc20008010844 */
[----:B------:R-:W1:Y:S01]  /*36d0*/  MUFU.EX2 R70, R70 ;  /* 0x0000004600467308 */ /* 0x000e620000000800 */
[----:B------:R-:W-:-:S01]  /*36e0*/  FFMA.FTZ R31, R31, UR6, -R68 ;  /* 0x000000061f1f7c23 */ /* 0x000fc20008010844 */
[--C-:B------:R-:W-:Y:S01]  /*36f0*/  FFMA.FTZ R25, R25, UR6, -R68.reuse ;  /* 0x0000000619197c23 */ /* 0x100fe20008010844 */
[----:B------:R-:W-:Y:S01]  /*3700*/  @!P6 PRMT R21, RZ, 0x654, R21 ;  /* 0x00000654ff15e816 */ /* 0x000fe20000000015 */
[--C-:B------:R-:W-:Y:S01]  /*3710*/  FFMA.FTZ R26, R26, UR6, -R68.reuse ;  /* 0x000000061a1a7c23 */ /* 0x100fe20008010844 */
[----:B------:R-:W-:-:S01]  /*3720*/  FFMA.FTZ R29, R29, UR6, -R68 ;  /* 0x000000061d1d7c23 */ /* 0x000fc20008010844 */
[----:B------:R-:W-:Y:S01]  /*3730*/  FFMA.FTZ R30, R30, UR6, -R68 ;  /* 0x000000061e1e7c23 */ /* 0x000fe20008010844 */
[----:B------:R2:W-:Y:S01]  /*3740*/  @!P6 SYNCS.ARRIVE.TRANS64.RED.A1T0 RZ, [R21+URZ], RZ ;  /* 0x000000ff15ffe9a7 */ /* 0x0005e2000810043f */
[----:B------:R-:W3:Y:S01]  /*3750*/  MUFU.EX2 R71, R71 ;  /* 0x0000004700477308 */ /* 0x000ee20000000800 */
        /* <DEDUP_REMOVED lines=9> */
[----:B------:R-:W-:Y:S01]  /*37f0*/  FADD.FTZ R27, R39, R24 ;  /* 0x00000018271b7221 */ /* 0x000fe20000010000 */
[----:B------:R-:W-:-:S01]  /*3800*/  FFMA.FTZ R74, R74, UR6, -R68 ;  /* 0x000000064a4a7c23 */ /* 0x000fc20008010844 */
[----:B------:R-:W-:-:S02]  /*3810*/  FFMA.FTZ R75, R75, UR6, -R68 ;  /* 0x000000064b4b7c23 */ /* 0x000fc40008010844 */
[----:B------:R-:W-:-:S02]  /*3820*/  FADD.FTZ R24, R40, R27 ;  /* 0x0000001b28187221 */ /* 0x000fc40000010000 */
[----:B------:R-:W1:Y:S01]  /*3830*/  MUFU.EX2 R8, R8 ;  /* 0x0000000800087308 */ /* 0x000e620000000800 */
[----:B---3--:R-:W-:-:S01]  /*3840*/  FADD.FTZ R28, R71, R28 ;  /* 0x0000001c471c7221 */ /* 0x008fc20000010000 */
[----:B------:R-:W-:Y:S01]  /*3850*/  FADD.FTZ R81, R41, R24 ;  /* 0x0000001829517221 */ /* 0x000fe20000010000 */
[----:B------:R-:W-:-:S04]  /*3860*/  F2FP.SATFINITE.E4M3.F32.PACK_AB_MERGE_C R70, R71, R70, RZ ;  /* 0x000000464746723e */ /* 0x000fc800048070ff */
[----:B------:R-:W-:Y:S01]  /*3870*/  F2FP.SATFINITE.E4M3.F32.PACK_AB_MERGE_C R149, R6, R5, R70 ;  /* 0x000000050695723e */ /* 0x000fe20004807046 */
[----:B------:R-:W3:Y:S01]  /*3880*/  MUFU.EX2 R11, R11 ;  /* 0x0000000b000b7308 */ /* 0x000ee20000000800 */
[----:B0-----:R-:W-:-:S01]  /*3890*/  FADD.FTZ R27, R7, R28 ;  /* 0x0000001c071b7221 */ /* 0x001fc20000010000 */
[----:B------:R-:W-:-:S04]  /*38a0*/  FADD.FTZ R28, R42, R81 ;  /* 0x000000512a1c7221 */ /* 0x000fc80000010000 */
[----:B------:R-:W-:Y:S02]  /*38b0*/  FADD.FTZ R81, R43, R28 ;  /* 0x0000001c2b517221 */ /* 0x000fe40000010000 */
[----:B------:R-:W0:Y:S01]  /*38c0*/  MUFU.EX2 R12, R12 ;  /* 0x0000000c000c7308 */ /* 0x000e220000000800 */
[----:B-1----:R-:W-:-:S07]  /*38d0*/  FADD.FTZ R24, R8, R27 ;  /* 0x0000001b08187221 */ /* 0x002fce0000010000 */
[----:B------:R-:W1:Y:S01]  /*38e0*/  MUFU.EX2 R9, R9 ;  /* 0x0000000900097308 */ /* 0x000e620000000800 */
[----:B---3--:R-:W-:-:S01]  /*38f0*/  FADD.FTZ R27, R11, R24 ;  /* 0x000000180b1b7221 */ /* 0x008fc20000010000 */
[--C-:B------:R-:W-:Y:S01]  /*3900*/  FFMA.FTZ R24, R35, UR6, -R68.reuse ;  /* 0x0000000623187c23 */ /* 0x100fe20008010844 */
[----:B------:R-:W-:-:S05]  /*3910*/  FFMA.FTZ R68, R76, UR6, -R68 ;  /* 0x000000064c447c23 */ /* 0x000fca0008010844 */
[----:B------:R-:W3:Y:S01]  /*3920*/  MUFU.EX2 R10, R10 ;  /* 0x0000000a000a7308 */ /* 0x000ee20000000800 */
[----:B0-----:R-:W-:-:S07]  /*3930*/  FADD.FTZ R28, R12, R27 ;  /* 0x0000001b0c1c7221 */ /* 0x001fce0000010000 */
[----:B------:R-:W0:Y:S01]  /*3940*/  MUFU.EX2 R79, R79 ;  /* 0x0000004f004f7308 */ /* 0x000e220000000800 */
[----:B-1----:R-:W-:-:S07]  /*3950*/  FADD.FTZ R27, R9, R28 ;  /* 0x0000001c091b7221 */ /* 0x002fce0000010000 */
[----:B------:R-:W1:Y:S01]  /*3960*/  MUFU.EX2 R82, R82 ;  /* 0x0000005200527308 */ /* 0x000e620000000800 */
[----:B---3--:R-:W-:-:S07]  /*3970*/  FADD.FTZ R28, R10, R27 ;  /* 0x0000001b0a1c7221 */ /* 0x008fce0000010000 */
[----:B------:R3:W-:Y:S01]  /*3980*/  MUFU.EX2 R4, R32 ;  /* 0x0000002000047308 */ /* 0x0007e20000000800 */
[----:B0-----:R-:W-:-:S07]  /*3990*/  FADD.FTZ R27, R79, R28 ;  /* 0x0000001c4f1b7221 */ /* 0x001fce0000010000 */
[----:B------:R-:W0:Y:S01]  /*39a0*/  MUFU.EX2 R13, R13 ;  /* 0x0000000d000d7308 */ /* 0x000e220000000800 */
[----:B---3--:R-:W-:-:S01]  /*39b0*/  FADD.FTZ R32, R44, R81 ;  /* 0x000000512c207221 */ /* 0x008fc20000010000 */
[C---:B-1----:R-:W-:Y:S01]  /*39c0*/  FADD.FTZ R28, R82.reuse, R27 ;  /* 0x0000001b521c7221 */ /* 0x042fe20000010000 */
[----:B------:R-:W-:-:S04]  /*39d0*/  F2FP.SATFINITE.E4M3.F32.PACK_AB_MERGE_C R79, R82, R79, RZ ;  /* 0x0000004f524f723e */ /* 0x000fc800048070ff */
[----:B------:R-:W-:Y:S01]  /*39e0*/  F2FP.SATFINITE.E4M3.F32.PACK_AB_MERGE_C R137, R10, R9, R79 ;  /* 0x000000090a89723e */ /* 0x000fe2000480704f */
[----:B--2---:R1:W-:Y:S08]  /*39f0*/  MUFU.EX2 R21, R31 ;  /* 0x0000001f00157308 */ /* 0x0043f00000000800 */
[----:B------:R-:W2:Y:S01]  /*3a00*/  MUFU.EX2 R14, R14 ;  /* 0x0000000e000e7308 */ /* 0x000ea20000000800 */
[----:B-1----:R-:W-:-:S04]  /*3a10*/  FADD.FTZ R31, R45, R32 ;  /* 0x000000202d1f7221 */ /* 0x002fc80000010000 */
[----:B------:R-:W-:Y:S01]  /*3a20*/  FADD.FTZ R32, R46, R31 ;  /* 0x0000001f2e207221 */ /* 0x000fe20000010000 */
[----:B0-----:R-:W-:-:S02]  /*3a30*/  FADD.FTZ R31, R13, R28 ;  /* 0x0000001c0d1f7221 */ /* 0x001fc40000010000 */
[----:B------:R-:W0:Y:S01]  /*3a40*/  MUFU.EX2 R25, R25 ;  /* 0x0000001900197308 */ /* 0x000e220000000800 */
[----:B------:R-:W-:-:S04]  /*3a50*/  FADD.FTZ R32, R49, R32 ;  /* 0x0000002031207221 */ /* 0x000fc80000010000 */
[----:B------:R-:W-:-:S03]  /*3a60*/  FADD.FTZ R27, R53, R32 ;  /* 0x00000020351b7221 */ /* 0x000fc60000010000 */
[----:B------:R-:W1:Y:S01]  /*3a70*/  MUFU.EX2 R26, R26 ;  /* 0x0000001a001a7308 */ /* 0x000e620000000800 */
[----:B------:R-:W-:-:S01]  /*3a80*/  FADD.FTZ R28, R50, R27 ;  /* 0x0000001b321c7221 */ /* 0x000fc20000010000 */
[----:B--2---:R-:W-:-:S03]  /*3a90*/  FADD.FTZ R32, R14, R31 ;  /* 0x0000001f0e207221 */ /* 0x004fc60000010000 */
[----:B------:R-:W-:Y:S01]  /*3aa0*/  FADD.FTZ R27, R57, R28 ;  /* 0x0000001c391b7221 */ /* 0x000fe20000010000 */
[----:B------:R-:W-:Y:S02]  /*3ab0*/  F2FP.SATFINITE.E4M3.F32.PACK_AB_MERGE_C R57, R72, R57, RZ ;  /* 0x000000394839723e */ /* 0x000fe400048070ff */
[----:B------:R-:W2:Y:S01]  /*3ac0*/  MUFU.EX2 R15, R15 ;  /* 0x0000000f000f7308 */ /* 0x000ea20000000800 */
[----:B0-----:R-:W-:-:S01]  /*3ad0*/  FADD.FTZ R31, R25, R32 ;  /* 0x00000020191f7221 */ /* 0x001fc20000010000 */
[----:B------:R-:W-:Y:S01]  /*3ae0*/  FADD.FTZ R72, R72, R27 ;  /* 0x0000001b48487221 */ /* 0x000fe20000010000 */
[----:B------:R-:W-:-:S03]  /*3af0*/  F2FP.SATFINITE.E4M3.F32.PACK_AB_MERGE_C R138, R50, R53, R57 ;  /* 0x00000035328a723e */ /* 0x000fc60004807039 */
[----:B------:R-:W-:Y:S02]  /*3b00*/  FADD.FTZ R27, R51, R72 ;  /* 0x00000048331b7221 */ /* 0x000fe40000010000 */
[----:B------:R-:W0:Y:S01]  /*3b10*/  MUFU.EX2 R20, R20 ;  /* 0x0000001400147308 */ /* 0x000e220000000800 */
[----:B-1----:R-:W-:-:S01]  /*3b20*/  FADD.FTZ R28, R26, R31 ;  /* 0x0000001f1a1c7221 */ /* 0x002fc20000010000 */
[----:B------:R-:W-:Y:S01]  /*3b30*/  F2FP.SATFINITE.E4M3.F32.PACK_AB_MERGE_C R31, R12, R11, RZ ;  /* 0x0000000b0c1f723e */ /* 0x000fe200048070ff */
[----:B------:R-:W-:-:S03]  /*3b40*/  FADD.FTZ R12, R54, R27 ;  /* 0x0000001b360c7221 */ /* 0x000fc60000010000 */
[----:B------:R-:W-:Y:S02]  /*3b50*/  F2FP.SATFINITE.E4M3.F32.PACK_AB_MERGE_C R151, R8, R7, R31 ;  /* 0x000000070897723e */ /* 0x000fe4000480701f */
[----:B------:R-:W1:Y:S01]  /*3b60*/  MUFU.EX2 R29, R29 ;  /* 0x0000001d001d7308 */ /* 0x000e620000000800 */
[----:B--2---:R-:W-:-:S01]  /*3b70*/  FADD.FTZ R11, R15, R28 ;  /* 0x0000001c0f0b7221 */ /* 0x004fc20000010000 */
[----:B------:R-:W-:Y:S01]  /*3b80*/  F2FP.SATFINITE.E4M3.F32.PACK_AB_MERGE_C R28, R26, R25, RZ ;  /* 0x000000191a1c723e */ /* 0x000fe200048070ff */
[----:B------:R-:W-:-:S01]  /*3b90*/  FADD.FTZ R25, R55, R12 ;  /* 0x0000000c37197221 */ /* 0x000fc20000010000 */
[----:B------:R-:W-:Y:S02]  /*3ba0*/  F2FP.SATFINITE.E4M3.F32.PACK_AB_MERGE_C R55, R78, R55, RZ ;  /* 0x000000374e37723e */ /* 0x000fe400048070ff */
[----:B------:R-:W-:Y:S01]  /*3bb0*/  F2FP.SATFINITE.E4M3.F32.PACK_AB_MERGE_C R139, R14, R13, R28 ;  /* 0x0000000d0e8b723e */ /* 0x000fe2000480701c */
[----:B------:R-:W-:Y:S01]  /*3bc0*/  FADD.FTZ R25, R78, R25 ;  /* 0x000000194e197221 */ /* 0x000fe20000010000 */
[----:B------:R-:W2:Y:S01]  /*3bd0*/  MUFU.EX2 R30, R30 ;  /* 0x0000001e001e7308 */ /* 0x000ea20000000800 */
[----:B0-----:R-:W-:-:S01]  /*3be0*/  FADD.FTZ R26, R20, R11 ;  /* 0x0000000b141a7221 */ /* 0x001fc20000010000 */
[----:B------:R-:W-:Y:S01]  /*3bf0*/  F2FP.SATFINITE.E4M3.F32.PACK_AB_MERGE_C R140, R54, R51, R55 ;  /* 0x00000033368c723e */ /* 0x000fe20004807037 */
[----:B------:R-:W-:-:S04]  /*3c00*/  FADD.FTZ R12, R52, R25 ;  /* 0x00000019340c7221 */ /* 0x000fc80000010000 */
[----:B------:R-:W-:Y:S01]  /*3c10*/  FADD.FTZ R25, R77, R12 ;  /* 0x0000000c4d197221 */ /* 0x000fe20000010000 */
[----:B------:R-:W0:Y:S01]  /*3c20*/  MUFU.EX2 R56, R56 ;  /* 0x0000003800387308 */ /* 0x000e220000000800 */
[----:B-1----:R-:W-:-:S07]  /*3c30*/  FADD.FTZ R27, R29, R26 ;  /* 0x0000001a1d1b7221 */ /* 0x002fce0000010000 */
[----:B------:R-:W1:Y:S01]  /*3c40*/  MUFU.EX2 R33, R33 ;  /* 0x0000002100217308 */ /* 0x000e620000000800 */
[----:B--2---:R-:W-:-:S01]  /*3c50*/  FADD.FTZ R27, R30, R27 ;  /* 0x0000001b1e1b7221 */ /* 0x004fc20000010000 */
[----:B------:R-:W-:-:S03]  /*3c60*/  F2FP.SATFINITE.E4M3.F32.PACK_AB_MERGE_C R29, R30, R29, RZ ;  /* 0x0000001d1e1d723e */ /* 0x000fc600048070ff */
[----:B------:R-:W-:Y:S01]  /*3c70*/  FADD.FTZ R26, R4, R27 ;  /* 0x0000001b041a7221 */ /* 0x000fe20000010000 */
[----:B------:R-:W-:Y:S02]  /*3c80*/  F2FP.SATFINITE.E4M3.F32.PACK_AB_MERGE_C R141, R20, R15, R29 ;  /* 0x0000000f148d723e */ /* 0x000fe4000480701d */
[----:B------:R-:W2:Y:S01]  /*3c90*/  MUFU.EX2 R67, R67 ;  /* 0x0000004300437308 */ /* 0x000ea20000000800 */
[----:B------:R-:W-:-:S01]  /*3ca0*/  FADD.FTZ R26, R21, R26 ;  /* 0x0000001a151a7221 */ /* 0x000fc20000010000 */
[----:B0-----:R-:W-:-:S06]  /*3cb0*/  FADD.FTZ R12, R56, R25 ;  /* 0x00000019380c7221 */ /* 0x001fcc0000010000 */
[----:B------:R-:W0:Y:S01]  /*3cc0*/  MUFU.EX2 R34, R34 ;  /* 0x0000002200227308 */ /* 0x000e220000000800 */
[----:B-1----:R-:W-:-:S07]  /*3cd0*/  FADD.FTZ R25, R33, R26 ;  /* 0x0000001a21197221 */ /* 0x002fce0000010000 */
[----:B------:R-:W-:Y:S01]  /*3ce0*/  MUFU.EX2 R60, R60 ;  /* 0x0000003c003c7308 */ /* 0x000fe20000000800 */
[C---:B--2---:R-:W-:Y:S01]  /*3cf0*/  F2FP.SATFINITE.E4M3.F32.PACK_AB_MERGE_C R56, R67.reuse, R56, RZ ;  /* 0x000000384338723e */ /* 0x044fe200048070ff */
[----:B------:R-:W-:-:S03]  /*3d00*/  FADD.FTZ R67, R67, R12 ;  /* 0x0000000c43437221 */ /* 0x000fc60000010000 */
[----:B------:R-:W-:-:S03]  /*3d10*/  F2FP.SATFINITE.E4M3.F32.PACK_AB_MERGE_C R142, R77, R52, R56 ;  /* 0x000000344d8e723e */ /* 0x000fc60004807038 */
[----:B------:R-:W1:Y:S01]  /*3d20*/  MUFU.EX2 R61, R61 ;  /* 0x0000003d003d7308 */ /* 0x000e620000000800 */
[----:B0-----:R-:W-:-:S01]  /*3d30*/  FADD.FTZ R25, R34, R25 ;  /* 0x0000001922197221 */ /* 0x001fc20000010000 */
[----:B------:R-:W-:-:S04]  /*3d40*/  F2FP.SATFINITE.E4M3.F32.PACK_AB_MERGE_C R33, R34, R33, RZ ;  /* 0x000000212221723e */ /* 0x000fc800048070ff */
[----:B------:R-:W-:Y:S02]  /*3d50*/  F2FP.SATFINITE.E4M3.F32.PACK_AB_MERGE_C R143, R21, R4, R33 ;  /* 0x00000004158f723e */ /* 0x000fe40004807021 */
[----:B------:R-:W0:Y:S08]  /*3d60*/  MUFU.EX2 R58, R58 ;  /* 0x0000003a003a7308 */ /* 0x000e300000000800 */
[----:B------:R-:W2:Y:S01]  /*3d70*/  MUFU.EX2 R24, R24 ;  /* 0x0000001800187308 */ /* 0x000ea20000000800 */
[----:B-1----:R-:W-:-:S07]  /*3d80*/  F2FP.SATFINITE.E4M3.F32.PACK_AB_MERGE_C R27, R61, R60, RZ ;  /* 0x0000003c3d1b723e */ /* 0x002fce00048070ff */
[----:B------:R-:W1:Y:S01]  /*3d90*/  MUFU.EX2 R59, R59 ;  /* 0x0000003b003b7308 */ /* 0x000e620000000800 */
[----:B0-----:R-:W-:-:S07]  /*3da0*/  FADD.FTZ R12, R58, R67 ;  /* 0x000000433a0c7221 */ /* 0x001fce0000010000 */
[----:B------:R-:W0:Y:S01]  /*3db0*/  MUFU.EX2 R47, R47 ;  /* 0x0000002f002f7308 */ /* 0x000e220000000800 */
[----:B--2---:R-:W-:-:S07]  /*3dc0*/  FADD.FTZ R26, R24, R25 ;  /* 0x00000019181a7221 */ /* 0x004fce0000010000 */
[----:B------:R-:W2:Y:S01]  /*3dd0*/  MUFU.EX2 R48, R48 ;  /* 0x0000003000307308 */ /* 0x000ea20000000800 */
[C---:B-1----:R-:W-:Y:S01]  /*3de0*/  F2FP.SATFINITE.E4M3.F32.PACK_AB_MERGE_C R144, R59.reuse, R58, R27 ;  /* 0x0000003a3b90723e */ /* 0x042fe2000480701b */
[----:B------:R-:W-:-:S04]  /*3df0*/  FADD.FTZ R59, R59, R12 ;  /* 0x0000000c3b3b7221 */ /* 0x000fc80000010000 */
[----:B------:R-:W-:Y:S02]  /*3e00*/  FADD.FTZ R60, R60, R59 ;  /* 0x0000003b3c3c7221 */ /* 0x000fe40000010000 */
[----:B------:R-:W1:Y:S01]  /*3e10*/  MUFU.EX2 R11, R62 ;  /* 0x0000003e000b7308 */ /* 0x000e620000000800 */
[----:B0-----:R-:W-:-:S01]  /*3e20*/  FADD.FTZ R5, R47, R26 ;  /* 0x0000001a2f057221 */ /* 0x001fc20000010000 */
[----:B------:R-:W-:-:S06]  /*3e30*/  FADD.FTZ R60, R61, R60 ;  /* 0x0000003c3d3c7221 */ /* 0x000fcc0000010000 */
[----:B------:R-:W0:Y:S01]  /*3e40*/  MUFU.EX2 R63, R63 ;  /* 0x0000003f003f7308 */ /* 0x000e220000000800 */
[----:B--2---:R-:W-:-:S07]  /*3e50*/  FADD.FTZ R6, R48, R5 ;  /* 0x0000000530067221 */ /* 0x004fce0000010000 */
[----:B------:R-:W2:Y:S01]  /*3e60*/  MUFU.EX2 R65, R65 ;  /* 0x0000004100417308 */ /* 0x000ea20000000800 */
[----:B-1----:R-:W-:-:S01]  /*3e70*/  FADD.FTZ R6, R11, R6 ;  /* 0x000000060b067221 */ /* 0x002fc20000010000 */
[----:B------:R-:W-:-:S04]  /*3e80*/  F2FP.SATFINITE.E4M3.F32.PACK_AB_MERGE_C R48, R11, R48, RZ ;  /* 0x000000300b30723e */ /* 0x000fc800048070ff */
[----:B------:R-:W-:Y:S02]  /*3e90*/  F2FP.SATFINITE.E4M3.F32.PACK_AB_MERGE_C R145, R47, R24, R48 ;  /* 0x000000182f91723e */ /* 0x000fe40004807030 */
[----:B------:R-:W1:Y:S01]  /*3ea0*/  MUFU.EX2 R64, R64 ;  /* 0x0000004000407308 */ /* 0x000e620000000800 */
[----:B0-----:R-:W-:-:S07]  /*3eb0*/  FADD.FTZ R5, R63, R60 ;  /* 0x0000003c3f057221 */ /* 0x001fce0000010000 */
[----:B------:R-:W0:Y:S01]  /*3ec0*/  MUFU.EX2 R74, R74 ;  /* 0x0000004a004a7308 */ /* 0x000e220000000800 */
[----:B--2---:R-:W-:-:S07]  /*3ed0*/  FADD.FTZ R7, R65, R6 ;  /* 0x0000000641077221 */ /* 0x004fce0000010000 */
[----:B------:R-:W-:Y:S01]  /*3ee0*/  MUFU.EX2 R66, R66 ;  /* 0x0000004200427308 */ /* 0x000fe20000000800 */
[----:B-1----:R-:W-:-:S07]  /*3ef0*/  FADD.FTZ R5, R64, R5 ;  /* 0x0000000540057221 */ /* 0x002fce0000010000 */
[----:B------:R-:W1:Y:S01]  /*3f00*/  MUFU.EX2 R69, R69 ;  /* 0x0000004500457308 */ /* 0x000e620000000800 */
[----:B0-----:R-:W-:-:S07]  /*3f10*/  FADD.FTZ R6, R74, R7 ;  /* 0x000000074a067221 */ /* 0x001fce0000010000 */
[----:B------:R-:W-:Y:S08]  /*3f20*/  MUFU.EX2 R75, R75 ;  /* 0x0000004b004b7308 */ /* 0x000ff00000000800 */
[----:B------:R-:W0:Y:S01]  /*3f30*/  MUFU.EX2 R68, R68 ;  /* 0x0000004400447308 */ /* 0x000e220000000800 */
[----:B-1----:R-:W-:Y:S01]  /*3f40*/  F2FP.SATFINITE.E4M3.F32.PACK_AB_MERGE_C R8, R69, R66, RZ ;  /* 0x000000424508723e */ /* 0x002fe200048070ff */
[----:B------:R-:W-:-:S03]  /*3f50*/  FADD.FTZ R66, R66, R5 ;  /* 0x0000000542427221 */ /* 0x000fc60000010000 */
[----:B------:R-:W-:Y:S01]  /*3f60*/  F2FP.SATFINITE.E4M3.F32.PACK_AB_MERGE_C R146, R64, R63, R8 ;  /* 0x0000003f4092723e */ /* 0x000fe20004807008 */
[----:B------:R-:W-:-:S01]  /*3f70*/  FADD.FTZ R9, R69, R66 ;  /* 0x0000004245097221 */ /* 0x000fc20000010000 */
        /* <DEDUP_REMOVED lines=35> */
.L_x_8094:
[----:B------:R-:W-:-:S04]  /*41b0*/  UISETP.NE.AND UP0, UPT, UR19, 0x1, UPT ;  /* 0x000000011300788c */ /* 0x000fc8000bf05270 */
[----:B------:R-:W-:-:S04]  /*41c0*/  USEL UR37, URZ, 0x1, UP0 ;  /* 0x000000013f257887 */ /* 0x000fc80008000000 */
[----:B------:R-:W-:Y:S01]  /*41d0*/  ULOP3.LUT UR37, UR18, UR37, URZ, 0x3c, !UPT ;  /* 0x0000002512257292 */ /* 0x000fe2000f8e3c3f */
[----:B------:R-:W-:Y:S11]  /*41e0*/  @!P0 BRA `(.L_x_8085) ;  /* 0x0000000000048947 */ /* 0x000ff60003800000 */
[----:B------:R-:W-:Y:S01]  /*41f0*/  BPT.TRAP 0x1 ;  /* 0x000000040000795c */ /* 0x000fe20000300000 */
.L_x_8085:
[----:B------:R-:W0:Y:S01]  /*4200*/  S2UR UR6, SR_CgaCtaId ;  /* 0x00000000000679c3 */ /* 0x000e220000008800 */
[----:B------:R-:W-:Y:S01]  /*4210*/  UIADD3 UR36, UR19, 0x1, URZ ;  /* 0x0000000113247890 */ /* 0x000fe2000fffe03f */
[----:B------:R-:W-:Y:S01]  /*4220*/  MOV R2, 0x400 ;  /* 0x0000040000027802 */ /* 0x000fe20000000f00 */
[----:B------:R-:W-:Y:S02]  /*4230*/  IMAD.U32 R4, RZ, RZ, UR37 ;  /* 0x00000025ff047e24 */ /* 0x000fe4000f8e00ff */
[----:B------:R-:W-:-:S03]  /*4240*/  UISETP.NE.AND UP0, UPT, UR36, 0x2, UPT ;  /* 0x000000022400788c */ /* 0x000fc6000bf05270 */
[----:B------:R-:W-:Y:S01]  /*4250*/  SHF.L.U32 R4, R4, 0x1f, RZ ;  /* 0x0000001f04047819 */ /* 0x000fe200000006ff */
[----:B------:R-:W-:-:S06]  /*4260*/  USEL UR36, UR36, URZ, UP0 ;  /* 0x0000003f24247287 */ /* 0x000fcc0008000000 */
[----:B------:R-:W-:Y:S02]  /*4270*/  IMAD.U32 R5, RZ, RZ, UR36 ;  /* 0x00000024ff057e24 */ /* 0x000fe4000f8e00ff */
[----:B0-----:R-:W-:-:S05]  /*4280*/  IMAD.U32 R3, RZ, RZ, UR6 ;  /* 0x00000006ff037e24 */ /* 0x001fca000f8e00ff */
[----:B------:R-:W-:-:S05]  /*4290*/  LEA R2, R3, R2, 0x18 ;  /* 0x0000000203027211 */ /* 0x000fca00078ec0ff */
[----:B------:R-:W-:-:S04]  /*42a0*/  IMAD R5, R5, 0x8, R2 ;  /* 0x0000000805057824 */ /* 0x000fc800078e0202 */
[----:B------:R0:W1:Y:S01]  /*42b0*/  SYNCS.PHASECHK.TRANS64.TRYWAIT P1, [R5+URZ+0x19c30], R4 ;  /* 0x019c3004050075a7 */ /* 0x000062000802017f */
[----:B------:R-:W-:Y:S05]  /*42c0*/  @!P0 BRA `(.L_x_8086) ;  /* 0x0000000000048947 */ /* 0x000fea0003800000 */
[----:B------:R-:W-:Y:S01]  /*42d0*/  BPT.TRAP 0x1 ;  /* 0x000000040000795c */ /* 0x000fe20000300000 */
.L_x_8086:
[----:B-1----:R-:W-:Y:S05]  /*42e0*/  @P1 BRA `(.L_x_8087) ;  /* 0x0000000000081947 */ /* 0x002fea0003800000 */
[----:B------:R-:W1:Y:S02]  /*42f0*/  SYNCS.PHASECHK.TRANS64.TRYWAIT P1, [R5+URZ+0x19c30], R4 ;  /* 0x019c3004050075a7 */ /* 0x000e64000802017f */
[----:B-1----:R-:W-:Y:S05]  /*4300*/  @!P1 BRA `(.L_x_8088) ;  /* 0x0000009000949947 */ /* 0x002fea0003800000 */
.L_x_8087:
        /* <DEDUP_REMOVED lines=17> */
.L_x_8089:
[----:B------:R-:W-:Y:S01]  /*4420*/  R2UR UR15, R2 ;  /* 0x00000000020f72ca */ /* 0x000fe200000e0000 */
[----:B01----:R-:W-:-:S05]  /*4430*/  IMAD.U32 R4, RZ, RZ, UR18 ;  /* 0x00000012ff047e24 */ /* 0x003fca000f8e00ff */
[----:B------:R-:W-:-:S07]  /*4440*/  SHF.L.U32 R4, R4, 0x1f, RZ ;  /* 0x0000001f04047819 */ /* 0x000fce00000006ff */
[----:B------:R-:W-:-:S09]  /*4450*/  ULEA UR15, UR19, UR15, 0x3 ;  /* 0x0000000f130f7291 */ /* 0x000fd2000f8e183f */
[----:B------:R0:W1:Y:S01]  /*4460*/  SYNCS.PHASECHK.TRANS64.TRYWAIT P1, [UR15+0x19c50], R4 ;  /* 0x019c5004ff0075a7 */ /* 0x000062000802014f */
[----:B------:R-:W-:Y:S05]  /*4470*/  @!P0 BRA `(.L_x_8090) ;  /* 0x0000000000048947 */ /* 0x000fea0003800000 */
[----:B------:R-:W-:Y:S01]  /*4480*/  BPT.TRAP 0x1 ;  /* 0x000000040000795c */ /* 0x000fe20000300000 */
.L_x_8090:
        /* <DEDUP_REMOVED lines=50> */
[----:B------:R-:W-:-:S07]  /*47b0*/  FMUL.FTZ R73, R0, R73 ;  /* 0x0000004900497220 */ /* 0x000fce0000410000 */
        /* <DEDUP_REMOVED lines=48> */
[----:B-1234-:R-:W-:Y:S05]  /*4ac0*/  @P1 BRA `(.L_x_8091) ;  /* 0x0000000000081947 */ /* 0x01efea0003800000 */
[----:B------:R-:W1:Y:S02]  /*4ad0*/  SYNCS.PHASECHK.TRANS64.TRYWAIT P1, [UR15+0x19c50], R4 ;  /* 0x019c5004ff0075a7 */ /* 0x000e64000802014f */
[----:B-1----:R-:W-:Y:S05]  /*4ae0*/  @!P1 BRA `(.L_x_8092) ;  /* 0x0000008800b09947 */ /* 0x002fea0003800000 */
.L_x_8091:
[----:B------:R-:W-:Y:S01]  /*4af0*/  R2UR UR6, R2 ;  /* 0x00000000020672ca */ /* 0x000fe200000e0000 */
[----:B------:R-:W-:Y:S01]  /*4b00*/  WARPGROUP.ARRIVE ;  /* 0x00000000000079c5 */ /* 0x000fe20000000000 */
[----:B------:R-:W-:Y:S01]  /*4b10*/  UMOV UR7, 0x40000040 ;  /* 0x4000004000077882 */ /* 0x000fe20000000000 */
[----:B------:R-:W-:Y:S01]  /*4b20*/  FMNMX.FTZ R67, R11, R6, !PT ;  /* 0x000000060b437209 */ /* 0x000fe20007810000 */
[----:B01----:R0:W-:Y:S01]  /*4b30*/  MUFU.TANH R4, R73 ;  /* 0x0000004900047308 */ /* 0x0031e20000002400 */
[----:B------:R-:W-:Y:S01]  /*4b40*/  FMNMX.FTZ R66, R12, R7, !PT ;  /* 0x000000070c427209 */ /* 0x000fe20007810000 */
[----:B------:R-:W-:Y:S01]  /*4b50*/  FMUL.FTZ R65, R0, R74 ;  /* 0x0000004a00417220 */ /* 0x000fe20000410000 */
[----:B------:R-:W-:Y:S01]  /*4b60*/  FMNMX.FTZ R67, R10, R67, !PT ;  /* 0x000000430a437209 */ /* 0x000fe20007810000 */
[----:B------:R-:W-:Y:S01]  /*4b70*/  UMOV UR11, 0x40000040 ;  /* 0x40000040000b7882 */ /* 0x000fe20000000000 */
[----:B------:R-:W-:Y:S01]  /*4b80*/  FMNMX.FTZ R69, R13, R66, !PT ;  /* 0x000000420d457209 */ /* 0x000fe20007810000 */
[----:B------:R-:W-:Y:S01]  /*4b90*/  FMUL.FTZ R66, R0, R75 ;  /* 0x0000004b00427220 */ /* 0x000fe20000410000 */
[----:B------:R-:W-:Y:S01]  /*4ba0*/  FMNMX.FTZ R68, R14, R67, !PT ;  /* 0x000000430e447209 */ /* 0x000fe20007810000 */
[----:B------:R-:W1:Y:S01]  /*4bb0*/  MUFU.TANH R65, R65 ;  /* 0x0000004100417308 */ /* 0x000e620000002400 */
[----:B------:R-:W-:Y:S01]  /*4bc0*/  UIADD3 UR6, UR6, 0x3000, URZ ;  /* 0x0000300006067890 */ /* 0x000fe2000fffe03f */
[----:B------:R-:W-:-:S02]  /*4bd0*/  FMNMX.FTZ R70, R20, R69, !PT ;  /* 0x0000004514467209 */ /* 0x000fc40007810000 */
[----:B------:R-:W-:Y:S01]  /*4be0*/  FMNMX.FTZ R67, R15, R68, !PT ;  /* 0x000000440f437209 */ /* 0x000fe20007810000 */
[----:B------:R-:W-:Y:S01]  /*4bf0*/  USHF.R.U32.HI UR6, URZ, 0x4, UR6 ;  /* 0x000000043f067899 */ /* 0x000fe20008011606 */
[----:B------:R-:W-:Y:S02]  /*4c00*/  FMNMX.FTZ R69, R21, R70, !PT ;  /* 0x0000004615457209 */ /* 0x000fe40007810000 */
[----:B------:R-:W-:Y:S01]  /*4c10*/  FMNMX.FTZ R68, R24, R67, !PT ;  /* 0x0000004318447209 */ /* 0x000fe20007810000 */
[----:B------:R-:W-:Y:S01]  /*4c20*/  ULOP3.LUT UR6, UR6, 0x3fff, URZ, 0xc0, !UPT ;  /* 0x00003fff06067892 */ /* 0x000fe2000f8ec03f */
[----:B------:R-:W-:Y:S01]  /*4c30*/  FMNMX.FTZ R70, R26, R69, !PT ;  /* 0x000000451a467209 */ /* 0x000fe20007810000 */
[C---:B------:R-:W-:Y:S01]  /*4c40*/  FMUL.FTZ R67, R0.reuse, R76 ;  /* 0x0000004c00437220 */ /* 0x040fe20000410000 */
[----:B------:R-:W-:Y:S01]  /*4c50*/  FMNMX.FTZ R69, R25, R68, !PT ;  /* 0x0000004419457209 */ /* 0x000fe20007810000 */
[----:B------:R-:W-:Y:S01]  /*4c60*/  ULOP3.LUT UR6, UR6, 0x10000, URZ, 0xfc, !UPT ;  /* 0x0001000006067892 */ /* 0x000fe2000f8efc3f */
[----:B------:R-:W-:Y:S01]  /*4c70*/  FMNMX.FTZ R71, R27, R70, !PT ;  /* 0x000000461b477209 */ /* 0x000fe20007810000 */
[----:B------:R-:W-:Y:S01]  /*4c80*/  FMUL.FTZ R68, R0, R77 ;  /* 0x0000004d00447220 */ /* 0x000fe20000410000 */
[----:B------:R-:W-:Y:S01]  /*4c90*/  FMNMX.FTZ R70, R28, R69, !PT ;  /* 0x000000451c467209 */ /* 0x000fe20007810000 */
[----:B------:R-:W-:Y:S01]  /*4ca0*/  UIMAD UR14, UR19, 0x300, UR6 ;  /* 0x00000300130e78a4 */ /* 0x000fe2000f8e0206 */
[----:B------:R-:W-:Y:S01]  /*4cb0*/  FMNMX.FTZ R72, R30, R71, !PT ;  /* 0x000000471e487209 */ /* 0x000fe20007810000 */
[----:B------:R-:W2:Y:S01]  /*4cc0*/  MUFU.TANH R66, R66 ;  /* 0x0000004200427308 */ /* 0x000ea20000002400 */
[----:B------:R-:W-:Y:S01]  /*4cd0*/  FMNMX.FTZ R69, R29, R70, !PT ;  /* 0x000000461d457209 */ /* 0x000fe20007810000 */
[----:B------:R-:W-:Y:S01]  /*4ce0*/  UIADD3 UR10, UR14, 0x2, URZ ;  /* 0x000000020e0a7890 */ /* 0x000fe2000fffe03f */
[----:B------:R-:W-:-:S02]  /*4cf0*/  FMNMX.FTZ R71, R31, R72, !PT ;  /* 0x000000481f477209 */ /* 0x000fc40007810000 */
[----:B------:R-:W-:Y:S01]  /*4d00*/  UMOV UR6, UR14 ;  /* 0x0000000e00067c82 */ /* 0x000fe20008000000 */
[----:B------:R-:W-:Y:S01]  /*4d10*/  FMNMX.FTZ R70, R32, R69, !PT ;  /* 0x0000004520467209 */ /* 0x000fe20007810000 */
[----:B------:R-:W-:Y:S01]  /*4d20*/  QGMMA.64x96x32.F32.E4M3.E4M3 R88, R148, gdesc[UR4], R88, gsb0 ;  /* 0x0160000494587df3 */ /* 0x000fe20008000858 */
[----:B------:R-:W-:Y:S01]  /*4d30*/  FMNMX.FTZ R72, R34, R71, !PT ;  /* 0x0000004722487209 */ /* 0x000fe20007810000 */
[C---:B------:R-:W-:Y:S01]  /*4d40*/  FMUL.FTZ R69, R0.reuse, R78 ;  /* 0x0000004e00457220 */ /* 0x040fe20000410000 */
[----:B------:R-:W-:Y:S01]  /*4d50*/  FMNMX.FTZ R71, R33, R70, !PT ;  /* 0x0000004621477209 */ /* 0x000fe20007810000 */
[----:B------:R-:W-:Y:S01]  /*4d60*/  FMUL.FTZ R70, R0, R79 ;  /* 0x0000004f00467220 */ /* 0x000fe20000410000 */
[----:B0-----:R-:W-:Y:S01]  /*4d70*/  FMNMX.FTZ R73, R35, R72, !PT ;  /* 0x0000004823497209 */ /* 0x001fe20007810000 */
[----:B------:R-:W0:Y:S01]  /*4d80*/  MUFU.TANH R67, R67 ;  /* 0x0000004300437308 */ /* 0x000e220000002400 */
[----:B------:R-:W-:Y:S01]  /*4d90*/  FMNMX.FTZ R72, R36, R71, !PT ;  /* 0x0000004724487209 */ /* 0x000fe20007810000 */
[----:B------:R-:W-:Y:S01]  /*4da0*/  UMOV UR6, UR17 ;  /* 0x0000001100067c82 */ /* 0x000fe20008000000 */
[----:B------:R-:W-:-:S02]  /*4db0*/  FMNMX.FTZ R74, R38, R73, !PT ;  /* 0x00000049264a7209 */ /* 0x000fc40007810000 */
[----:B------:R-:W-:Y:S02]  /*4dc0*/  FMNMX.FTZ R71, R37, R72, !PT ;  /* 0x0000004825477209 */ /* 0x000fe40007810000 */
[----:B------:R-:W-:Y:S01]  /*4dd0*/  FMNMX.FTZ R73, R39, R74, !PT ;  /* 0x0000004a27497209 */ /* 0x000fe20007810000 */
[----:B------:R-:W3:Y:S01]  /*4de0*/  MUFU.TANH R69, R69 ;  /* 0x0000004500457308 */ /* 0x000ee20000002400 */
[----:B------:R-:W-:Y:S01]  /*4df0*/  FMNMX.FTZ R72, R40, R71, !PT ;  /* 0x0000004728487209 */ /* 0x000fe20007810000 */
[----:B------:R-:W-:Y:S01]  /*4e00*/  FMUL.FTZ R71, R0, R80 ;  /* 0x0000005000477220 */ /* 0x000fe20000410000 */
[----:B------:R-:W-:Y:S02]  /*4e10*/  FMNMX.FTZ R74, R42, R73, !PT ;  /* 0x000000492a4a7209 */ /* 0x000fe40007810000 */
[----:B------:R-:W-:Y:S01]  /*4e20*/  FMNMX.FTZ R73, R41, R72, !PT ;  /* 0x0000004829497209 */ /* 0x000fe20007810000 */
[----:B------:R-:W-:Y:S01]  /*4e30*/  FMUL.FTZ R72, R0, R81 ;  /* 0x0000005100487220 */ /* 0x000fe20000410000 */
[----:B------:R-:W-:Y:S01]  /*4e40*/  FMNMX.FTZ R75, R43, R74, !PT ;  /* 0x0000004a2b4b7209 */ /* 0x000fe20007810000 */
[----:B------:R-:W4:Y:S01]  /*4e50*/  MUFU.TANH R68, R68 ;  /* 0x0000004400447308 */ /* 0x000f220000002400 */
[----:B------:R-:W-:-:S02]  /*4e60*/  FMNMX.FTZ R74, R44, R73, !PT ;  /* 0x000000492c4a7209 */ /* 0x000fc40007810000 */
[----:B------:R-:W-:Y:S02]  /*4e70*/  FMNMX.FTZ R76, R46, R75, !PT ;  /* 0x0000004b2e4c7209 */ /* 0x000fe40007810000 */
[----:B------:R-:W-:Y:S01]  /*4e80*/  FMNMX.FTZ R73, R45, R74, !PT ;  /* 0x0000004a2d497209 */ /* 0x000fe20007810000 */
[----:B------:R-:W-:Y:S01]  /*4e90*/  FMUL.FTZ R74, R0, R82 ;  /* 0x00000052004a7220 */ /* 0x000fe20000410000 */
[----:B------:R-:W-:Y:S01]  /*4ea0*/  FMNMX.FTZ R75, R47, R76, !PT ;  /* 0x0000004c2f4b7209 */ /* 0x000fe20007810000 */
[----:B------:R-:W5:Y:S01]  /*4eb0*/  MUFU.TANH R70, R70 ;  /* 0x0000004600467308 */ /* 0x000f620000002400 */
[----:B------:R-:W-:Y:S02]  /*4ec0*/  FMNMX.FTZ R76, R48, R73, !PT ;  /* 0x00000049304c7209 */ /* 0x000fe40007810000 */
[----:B------:R-:W-:Y:S01]  /*4ed0*/  FMNMX.FTZ R78, R50, R75, !PT ;  /* 0x0000004b324e7209 */ /* 0x000fe20007810000 */
[----:B------:R-:W-:Y:S01]  /*4ee0*/  FMUL.FTZ R75, R0, R83 ;  /* 0x00000053004b7220 */ /* 0x000fe20000410000 */
[----:B------:R-:W-:-:S02]  /*4ef0*/  FMNMX.FTZ R73, R49, R76, !PT ;  /* 0x0000004c31497209 */ /* 0x000fc40007810000 */
[----:B------:R-:W-:Y:S01]  /*4f00*/  FMNMX.FTZ R77, R51, R78, !PT ;  /* 0x0000004e334d7209 */ /* 0x000fe20007810000 */
[----:B------:R-:W5:Y:S01]  /*4f10*/  MUFU.TANH R71, R71 ;  /* 0x0000004700477308 */ /* 0x000f620000002400 */
[----:B------:R-:W-:Y:S02]  /*4f20*/  FMNMX.FTZ R76, R52, R73, !PT ;  /* 0x00000049344c7209 */ /* 0x000fe40007810000 */
[----:B------:R-:W-:Y:S02]  /*4f30*/  FMNMX.FTZ R78, R54, R77, !PT ;  /* 0x0000004d364e7209 */ /* 0x000fe40007810000 */
[----:B------:R-:W-:Y:S01]  /*4f40*/  FMNMX.FTZ R73, R53, R76, !PT ;  /* 0x0000004c35497209 */ /* 0x000fe20007810000 */
[----:B------:R-:W-:Y:S01]  /*4f50*/  FMUL.FTZ R76, R0, R84 ;  /* 0x00000054004c7220 */ /* 0x000fe20000410000 */
[----:B------:R-:W-:Y:S01]  /*4f60*/  FMNMX.FTZ R77, R55, R78, !PT ;  /* 0x0000004e374d7209 */ /* 0x000fe20007810000 */
[----:B------:R-:W5:Y:S01]  /*4f70*/  MUFU.TANH R74, R74 ;  /* 0x0000004a004a7308 */ /* 0x000f620000002400 */
[----:B------:R-:W-:-:S02]  /*4f80*/  FMNMX.FTZ R78, R56, R73, !PT ;  /* 0x00000049384e7209 */ /* 0x000fc40007810000 */
[----:B------:R-:W-:Y:S01]  /*4f90*/  FMNMX.FTZ R80, R58, R77, !PT ;  /* 0x0000004d3a507209 */ /* 0x000fe20007810000 */
[----:B------:R-:W-:Y:S01]  /*4fa0*/  FMUL.FTZ R77, R0, R85 ;  /* 0x00000055004d7220 */ /* 0x000fe20000410000 */
[----:B------:R-:W-:Y:S01]  /*4fb0*/  FMNMX.FTZ R73, R57, R78, !PT ;  /* 0x0000004e39497209 */ /* 0x000fe20007810000 */
[----:B------:R-:W-:Y:S01]  /*4fc0*/  IMAD.U32 R85, RZ, RZ, UR6 ;  /* 0x00000006ff557e24 */ /* 0x000fe2000f8e00ff */
        /* <DEDUP_REMOVED lines=9> */
[----:B-1----:R-:W-:Y:S02]  /*5060*/  FMNMX.FTZ R79, R65, R80, !PT ;  /* 0x00000050414f7209 */ /* 0x002fe40007810000 */
[----:B------:R-:W-:Y:S02]  /*5070*/  FMNMX.FTZ R80, R4, R73, !PT ;  /* 0x0000004904507209 */ /* 0x000fe40007810000 */
[----:B--2---:R-:W-:Y:S01]  /*5080*/  FMNMX.FTZ R82, R66, R79, !PT ;  /* 0x0000004f42527209 */ /* 0x004fe20007810000 */
[----:B------:R-:W1:Y:S01]  /*5090*/  MUFU.TANH R76, R76 ;  /* 0x0000004c004c7308 */ /* 0x000e620000002400 */
[----:B0-----:R-:W-:Y:S01]  /*50a0*/  FMNMX.FTZ R73, R67, R80, !PT ;  /* 0x0000005043497209 */ /* 0x001fe20007810000 */
[----:B------:R-:W-:Y:S01]  /*50b0*/  FMUL.FTZ R79, R0, R87 ;  /* 0x00000057004f7220 */ /* 0x000fe20000410000 */
[----:B---3--:R-:W-:Y:S01]  /*50c0*/  FMNMX.FTZ R81, R69, R82, !PT ;  /* 0x0000005245517209 */ /* 0x008fe20007810000 */
[----:B------:R-:W0:Y:S01]  /*50d0*/  S2R R87, SR_TID.X ;  /* 0x0000000000577919 */ /* 0x000e220000002100 */
[----:B----4-:R-:W-:-:S02]  /*50e0*/  FMNMX.FTZ R80, R68, R73, !PT ;  /* 0x0000004944507209 */ /* 0x010fc40007810000 */
[----:B-----5:R-:W-:Y:S01]  /*50f0*/  FMNMX.FTZ R81, R70, R81, !PT ;  /* 0x0000005146517209 */ /* 0x020fe20007810000 */
[----:B------:R-:W2:Y:S01]  /*5100*/  MUFU.TANH R77, R77 ;  /* 0x0000004d004d7308 */ /* 0x000ea20000002400 */
[----:B------:R-:W-:Y:S02]  /*5110*/  FMNMX.FTZ R73, R71, R80, !PT ;  /* 0x0000005047497209 */ /* 0x000fe40007810000 */
[----:B------:R-:W-:Y:S02]  /*5120*/  FMNMX.FTZ R80, R74, R81, !PT ;  /* 0x000000514a507209 */ /* 0x000fe40007810000 */
[----:B------:R-:W-:Y:S02]  /*5130*/  FMNMX.FTZ R73, R72, R73, !PT ;  /* 0x0000004948497209 */ /* 0x000fe40007810000 */
[----:B------:R-:W-:Y:S01]  /*5140*/  FMNMX.FTZ R81, R75, R80, !PT ;  /* 0x000000504b517209 */ /* 0x000fe20007810000 */
[----:B------:R-:W3:Y:S01]  /*5150*/  MUFU.TANH R78, R78 ;  /* 0x0000004e004e7308 */ /* 0x000ee20000002400 */
[----:B-1----:R-:W-:-:S07]  /*5160*/  FMNMX.FTZ R80, R76, R73, !PT ;  /* 0x000000494c507209 */ /* 0x002fce0007810000 */
[----:B------:R-:W1:Y:S01]  /*5170*/  MUFU.TANH R79, R79 ;  /* 0x0000004f004f7308 */ /* 0x000e620000002400 */
[----:B--2---:R-:W-:-:S05]  /*5180*/  FMNMX.FTZ R80, R77, R80, !PT ;  /* 0x000000504d507209 */ /* 0x004fca0007810000 */
[----:B------:R-:W2:Y:S01]  /*5190*/  SHFL.BFLY PT, R73, R80, 0x2, 0x1f ;  /* 0x0c401f0050497f89 */ /* 0x000ea200000e0000 */
[----:B---3--:R-:W-:Y:S02]  /*51a0*/  FMNMX.FTZ R82, R78, R81, !PT ;  /* 0x000000514e527209 */ /* 0x008fe40007810000 */
[----:B0-----:R-:W-:Y:S01]  /*51b0*/  LOP3.LUT P1, RZ, R87, 0x7f, RZ, 0xc0, !PT ;  /* 0x0000007f57ff7812 */ /* 0x001fe2000782c0ff */
[----:B------:R-:W-:Y:S02]  /*51c0*/  WARPGROUP.DEPBAR.LE gsb0, 0x0 ;  /* 0x00008000000079c5 */ /* 0x000fe40000010000 */
[----:B------:R-:W-:Y:S01]  /*51d0*/  WARPGROUP.ARRIVE ;  /* 0x00000000000079c5 */ /* 0x000fe20000000000 */
[----:B-1----:R-:W-:-:S05]  /*51e0*/  FMNMX.FTZ R82, R79, R82, !PT ;  /* 0x000000524f527209 */ /* 0x002fca0007810000 */
[----:B------:R-:W-:Y:S01]  /*51f0*/  QGMMA.64x96x32.F32.E4M3.E4M3 R88, R136, gdesc[UR8], R88, gsb0 ;  /* 0x0160000888587df3 */ /* 0x000fe20008000858 */
[----:B------:R-:W0:Y:S01]  /*5200*/  SHFL.BFLY PT, R83, R82, 0x2, 0x1f ;  /* 0x0c401f0052537f89 */ /* 0x000e2200000e0000 */
[----:B------:R-:W-:Y:S01]  /*5210*/  UIADD3 UR10, UR14, 0x4, URZ ;  /* 0x000000040e0a7890 */ /* 0x000fe2000fffe03f */
[----:B------:R-:W-:Y:S01]  /*5220*/  UMOV UR11, 0x40000040 ;  /* 0x40000040000b7882 */ /* 0x000fe20000000000 */
[----:B--2---:R-:W-:-:S05]  /*5230*/  FMNMX.FTZ R81, R80, R73, !PT ;  /* 0x0000004950517209 */ /* 0x004fca0007810000 */
[----:B------:R-:W1:Y:S01]  /*5240*/  SHFL.BFLY PT, R84, R81, 0x1, 0x1f ;  /* 0x0c201f0051547f89 */ /* 0x000e6200000e0000 */
[----:B0-----:R-:W-:Y:S01]  /*5250*/  FMNMX.FTZ R83, R82, R83, !PT ;  /* 0x0000005352537209 */ /* 0x001fe20007810000 */
[----:B------:R-:W-:-:S04]  /*5260*/  IMAD.U32 R82, RZ, RZ, UR6 ;  /* 0x00000006ff527e24 */ /* 0x000fc8000f8e00ff */
[----:B------:R-:W0:Y:S01]  /*5270*/  SHFL.BFLY PT, R86, R83, 0x1, 0x1f ;  /* 0x0c201f0053567f89 */ /* 0x000e2200000e0000 */
[----:B-1----:R-:W-:-:S05]  /*5280*/  FMNMX.FTZ R73, R81, R84, !PT ;  /* 0x0000005451497209 */ /* 0x002fca0007810000 */
[C---:B------:R-:W-:Y:S01]  /*5290*/  FFMA.FTZ R81, R73.reuse, R82, -8 ;  /* 0xc100000049517423 */ /* 0x040fe20000010052 */
[----:B------:R-:W-:-:S03]  /*52a0*/  FADD.FTZ R6, -R73, R6 ;  /* 0x0000000649067221 */ /* 0x000fc60000010100 */
        /* <DEDUP_REMOVED lines=10> */
[----:B0-----:R-:W-:Y:S01]  /*5350*/  FMNMX.FTZ R80, R83, R86, !PT ;  /* 0x0000005653507209 */ /* 0x001fe20007810000 */
        /* <DEDUP_REMOVED lines=8> */
[----:B------:R-:W0:Y:S01]  /*53e0*/  MUFU.EX2 R6, R6 ;  /* 0x0000000600067308 */ /* 0x000e220000000800 */
[----:B------:R-:W-:-:S01]  /*53f0*/  FFMA.FTZ R32, R32, UR6, -R81 ;  /* 0x0000000620207c23 */ /* 0x000fc20008010851 */
[----:B------:R-:W-:Y:S01]  /*5400*/  FMUL.FTZ R7, R7, UR6 ;  /* 0x0000000607077c20 */ /* 0x000fe20008410000 */
        /* <DEDUP_REMOVED lines=27> */
[----:B------:R-:W-:Y:S01]  /*55c0*/  FFMA.FTZ R77, R77, UR6, -R81 ;  /* 0x000000064d4d7c23 */ /* 0x000fe20008010851 */
        /* <DEDUP_REMOVED lines=15> */
[----:B------:R-:W-:Y:S01]  /*56c0*/  FFMA.FTZ R54, R54, UR6, -R76 ;  /* 0x0000000636367c23 */ /* 0x000fe2000801084c */
[----:B------:R-:W-:-:S02]  /*56d0*/  WARPGROUP.DEPBAR.LE gsb0, 0x0 ;  /* 0x00008000000079c5 */ /* 0x000fc40000010000 */
[----:B------:R-:W-:Y:S01]  /*56e0*/  WARPGROUP.ARRIVE ;  /* 0x00000000000079c5 */ /* 0x000fe20000000000 */
[----:B------:R-:W0:Y:S01]  /*56f0*/  MUFU.EX2 R20, R20 ;  /* 0x0000001400147308 */ /* 0x000e220000000800 */
[----:B--2---:R-:W-:-:S01]  /*5700*/  FADD.FTZ R81, R13, R8 ;  /* 0x000000080d517221 */ /* 0x004fc20000010000 */
[--C-:B------:R-:W-:Y:S01]  /*5710*/  FFMA.FTZ R55, R55, UR6, -R76.reuse ;  /* 0x0000000637377c23 */ /* 0x100fe2000801084c */
[----:B------:R-:W-:-:S01]  /*5720*/  FFMA.FTZ R58, R58, UR6, -R76 ;  /* 0x000000063a3a7c23 */ /* 0x000fc2000801084c */
[--C-:B------:R-:W-:Y:S01]  /*5730*/  FFMA.FTZ R59, R59, UR6, -R76.reuse ;  /* 0x000000063b3b7c23 */ /* 0x100fe2000801084c */
[----:B------:R-:W-:Y:S01]  /*5740*/  QGMMA.64x96x32.F32.E4M3.E4M3 R88, R140, gdesc[UR8], R88, gsb0 ;  /* 0x016000088c587df3 */ /* 0x000fe20008000858 */
[----:B------:R-:W-:Y:S01]  /*5750*/  UIADD3 UR10, UR14, 0x6, URZ ;  /* 0x000000060e0a7890 */ /* 0x000fe2000fffe03f */
[----:B-1----:R-:W-:Y:S01]  /*5760*/  FADD.FTZ R8, R14, R9 ;  /* 0x000000090e087221 */ /* 0x002fe20000010000 */
[----:B------:R-:W1:Y:S01]  /*5770*/  MUFU.EX2 R15, R15 ;  /* 0x0000000f000f7308 */ /* 0x000e620000000800 */
[----:B------:R-:W-:Y:S01]  /*5780*/  UMOV UR11, 0x40000040 ;  /* 0x40000040000b7882 */ /* 0x000fe20000000000 */
        /* <DEDUP_REMOVED lines=37> */
[----:B------:R-:W-:-:S04]  /*59e0*/  WARPGROUP.ARRIVE ;  /* 0x00000000000079c5 */ /* 0x000fc80000000000 */
[----:B------:R-:W0:Y:S01]  /*59f0*/  MUFU.EX2 R36, R36 ;  /* 0x0000002400247308 */ /* 0x000e220000000800 */
[----:B-1----:R-:W-:-:S01]  /*5a00*/  FADD.FTZ R9, R33, R8 ;  /* 0x0000000821097221 */ /* 0x002fc20000010000 */
[----:B------:R-:W-:Y:S06]  /*5a10*/  QGMMA.64x96x32.F32.E4M3.E4M3 R88, R144, gdesc[UR8], R88, gsb0 ;  /* 0x0160000890587df3 */ /* 0x000fec0008000858 */
        /* <DEDUP_REMOVED lines=28> */
[----:B------:R-:W-:-:S06]  /*5be0*/  WARPGROUP.DEPBAR.LE gsb0, 0x0 ;  /* 0x00008000000079c5 */ /* 0x000fcc0000010000 */
        /* <DEDUP_REMOVED lines=28> */
[----:B------:R-:W-:-:S05]  /*5db0*/  @!P1 VIADD R8, R5, 0x19c40 ;  /* 0x00019c4005089836 */ /* 0x000fca0000000000 */
[----:B------:R-:W-:Y:S01]  /*5dc0*/  @!P1 PRMT R8, RZ, 0x654, R8 ;  /* 0x00000654ff089816 */ /* 0x000fe20000000008 */
[----:B------:R-:W2:Y:S01]  /*5dd0*/  MUFU.EX2 R65, R65 ;  /* 0x0000004100417308 */ /* 0x000ea20000000800 */
[----:B0-----:R-:W-:-:S02]  /*5de0*/  FADD.FTZ R82, R63, R82 ;  /* 0x000000523f527221 */ /* 0x001fc40000010000 */
[----:B------:R0:W-:Y:S05]  /*5df0*/  @!P1 SYNCS.ARRIVE.TRANS64.RED.A1T0 RZ, [R8+URZ], RZ ;  /* 0x000000ff08ff99a7 */ /* 0x0001ea000810043f */
        /* <DEDUP_REMOVED lines=12> */
[----:B------:R-:W0:Y:S01]  /*5ec0*/  MUFU.EX2 R68, R68 ;  /* 0x0000004400447308 */ /* 0x000e220000000800 */
[----:B-1----:R-:W-:-:S07]  /*5ed0*/  FADD.FTZ R79, R67, R84 ;  /* 0x00000054434f7221 */ /* 0x002fce0000010000 */
[----:B------:R-:W1:Y:S01]  /*5ee0*/  MUFU.EX2 R74, R74 ;  /* 0x0000004a004a7308 */ /* 0x000e620000000800 */
[----:B--2---:R-:W-:-:S07]  /*5ef0*/  FADD.FTZ R9, R70, R9 ;  /* 0x0000000946097221 */ /* 0x004fce0000010000 */
[----:B------:R-:W2:Y:S01]  /*5f00*/  MUFU.EX2 R71, R71 ;  /* 0x0000004700477308 */ /* 0x000ea20000000800 */
[----:B0-----:R-:W-:-:S07]  /*5f10*/  FADD.FTZ R8, R68, R79 ;  /* 0x0000004f44087221 */ /* 0x001fce0000010000 */
[----:B------:R-:W0:Y:S08]  /*5f20*/  MUFU.EX2 R75, R75 ;  /* 0x0000004b004b7308 */ /* 0x000e300000000800 */
[----:B------:R-:W3:Y:S08]  /*5f30*/  MUFU.EX2 R72, R72 ;  /* 0x0000004800487308 */ /* 0x000ef00000000800 */
[----:B------:R1:W4:Y:S08]  /*5f40*/  MUFU.EX2 R5, R78 ;  /* 0x0000004e00057308 */ /* 0x0003300000000800 */
[----:B------:R-:W5:Y:S01]  /*5f50*/  MUFU.EX2 R77, R77 ;  /* 0x0000004d004d7308 */ /* 0x000f620000000800 */
[----:B-1----:R-:W-:-:S01]  /*5f60*/  FADD.FTZ R78, R74, R9 ;  /* 0x000000094a4e7221 */ /* 0x002fc20000010000 */
[----:B--2---:R-:W-:-:S03]  /*5f70*/  FADD.FTZ R9, R71, R8 ;  /* 0x0000000847097221 */ /* 0x004fc60000010000 */
[----:B0-----:R-:W-:Y:S01]  /*5f80*/  FADD.FTZ R78, R75, R78 ;  /* 0x0000004e4b4e7221 */ /* 0x001fe20000010000 */
[----:B---3--:R-:W-:-:S02]  /*5f90*/  FADD.FTZ R8, R72, R9 ;  /* 0x0000000948087221 */ /* 0x008fc40000010000 */
[----:B------:R-:W0:Y:S01]  /*5fa0*/  MUFU.EX2 R76, R76 ;  /* 0x0000004c004c7308 */ /* 0x000e220000000800 */
[----:B----4-:R-:W-:-:S01]  /*5fb0*/  FADD.FTZ R78, R5, R78 ;  /* 0x0000004e054e7221 */ /* 0x010fc20000010000 */
[----:B-----5:R-:W-:-:S03]  /*5fc0*/  FADD.FTZ R9, R77, R8 ;  /* 0x000000084d097221 */ /* 0x020fc60000010000 */
[----:B0-----:R-:W-:Y:S01]  /*5fd0*/  FADD.FTZ R8, R76, R78 ;  /* 0x0000004e4c087221 */ /* 0x001fe20000010000 */
[----:B------:R-:W-:Y:S06]  /*5fe0*/  @!P0 BRA `(.L_x_8093) ;  /* 0x0000000000048947 */ /* 0x000fec0003800000 */
[----:B------:R-:W-:Y:S01]  /*5ff0*/  BPT.TRAP 0x1 ;  /* 0x000000040000795c */ /* 0x000fe20000300000 */
.L_x_8093:
[----:B------:R-:W-:Y:S01]  /*6000*/  R2UR UR10, R3 ;  /* 0x00000000030a72ca */ /* 0x000fe200000e0000 */
[----:B------:R-:W-:Y:S01]  /*6010*/  UIADD3 UR7, UR15, 0x19c60, URZ ;  /* 0x00019c600f077890 */ /* 0x000fe2000fffe03f */
[----:B------:R-:W-:Y:S01]  /*6020*/  ISETP.LT.AND P1, PT, RZ, UR43, PT ;  /* 0x0000002bff007c0c */ /* 0x000fe2000bf21270 */
        /* <DEDUP_REMOVED lines=8> */
[----:B------:R-:W-:Y:S01]  /*60b0*/  FMUL.FTZ R92, R92, R6 ;  /* 0x000000065c5c7220 */ /* 0x000fe20000410000 */
[----:B------:R-:W-:Y:S01]  /*60c0*/  F2FP.SATFINITE.E4M3.F32.PACK_AB_MERGE_C R36, R37, R36, RZ ;  /* 0x000000242524723e */ /* 0x000fe200048070ff */
[----:B------:R-:W-:Y:S01]  /*60d0*/  UPRMT UR7, UR10, 0x654, UR7 ;  /* 0x000006540a077896 */ /* 0x000fe20008000007 */
[----:B------:R-:W-:Y:S01]  /*60e0*/  F2FP.SATFINITE.E4M3.F32.PACK_AB_MERGE_C R38, R39, R38, RZ ;  /* 0x000000262726723e */ /* 0x000fe200048070ff */
[----:B------:R-:W-:Y:S01]  /*60f0*/  UIADD3 UR10, UR43, -0x1, URZ ;  /* 0xffffffff2b0a7890 */ /* 0x000fe2000fffe03f */
        /* <DEDUP_REMOVED lines=76> */
.L_x_8084:
[----:B------:R-:W-:Y:S06]  /*65c0*/  BAR.ARV 0x8, 0x1a0 ;  /* 0x0206800000007b1d */ /* 0x000fec0000002000 */
[----:B------:R-:W-:Y:S05]  /*65d0*/  @!P0 BRA `(.L_x_8095) ;  /* 0x0000000000048947 */ /* 0x000fea0003800000 */
[----:B------:R-:W-:Y:S01]  /*65e0*/  BPT.TRAP 0x1 ;  /* 0x000000040000795c */ /* 0x000fe20000300000 */
.L_x_8095:
[----:B------:R-:W-:Y:S02]  /*65f0*/  IMAD.U32 R0, RZ, RZ, UR37 ;  /* 0x00000025ff007e24 */ /* 0x000fe4000f8e00ff */
[----:B------:R-:W-:-:S03]  /*6600*/  IMAD.U32 R13, RZ, RZ, UR36 ;  /* 0x00000024ff0d7e24 */ /* 0x000fc6000f8e00ff */
[----:B------:R-:W-:Y:S01]  /*6610*/  SHF.L.U32 R0, R0, 0x1f, RZ ;  /* 0x0000001f00007819 */ /* 0x000fe200000006ff */
[----:B------:R-:W-:-:S04]  /*6620*/  IMAD R13, R13, 0x8, R2 ;  /* 0x000000080d0d7824 */ /* 0x000fc800078e0202 */
[----:B------:R0:W1:Y:S01]  /*6630*/  SYNCS.PHASECHK.TRANS64.TRYWAIT P1, [R13+URZ+0x19c50], R0 ;  /* 0x019c50000d0075a7 */ /* 0x000062000802017f */
[----:B------:R-:W-:Y:S05]  /*6640*/  @!P0 BRA `(.L_x_8096) ;  /* 0x0000000000048947 */ /* 0x000fea0003800000 */
[----:B------:R-:W-:Y:S01]  /*6650*/  BPT.TRAP 0x1 ;  /* 0x000000040000795c */ /* 0x000fe20000300000 */
.L_x_8096:
[----:B------:R-:W-:Y:S01]  /*6660*/  VIADD R2, R2, 0x3000 ;  /* 0x0000300002027836 */ /* 0x000fe20000000000 */
[----:B-1----:R-:W-:Y:S06]  /*6670*/  @P1 BRA `(.L_x_8097) ;  /* 0x0000000000081947 */ /* 0x002fec0003800000 */
[----:B------:R-:W1:Y:S02]  /*6680*/  SYNCS.PHASECHK.TRANS64.TRYWAIT P1, [R13+URZ+0x19c50], R0 ;  /* 0x019c50000d0075a7 */ /* 0x000e64000802017f */
[----:B-1----:R-:W-:Y:S05]  /*6690*/  @!P1 BRA `(.L_x_8098) ;  /* 0x0000006c00dc9947 */ /* 0x002fea0003800000 */
.L_x_8097:
[----:B------:R-:W-:Y:S05]  /*66a0*/  WARPSYNC.ALL ;  /* 0x0000000000007948 */ /* 0x000fea0003800000 */
[----:B------:R-:W-:Y:S01]  /*66b0*/  ULDC.64 UR8, c[0x0][0x9a0] ;  /* 0x0002680000087ab9 */ /* 0x000fe20000000a00 */
[----:B------:R-:W-:Y:S01]  /*66c0*/  SHF.R.U32.HI R2, RZ, 0x4, R2 ;  /* 0x00000004ff027819 */ /* 0x000fe20000011602 */
[----:B------:R-:W-:Y:S01]  /*66d0*/  UISETP.NE.U32.AND UP0, UPT, UR8, URZ, UPT ;  /* 0x0000003f0800728c */ /* 0x000fe2000bf05070 */
[----:B------:R-:W-:Y:S01]  /*66e0*/  IMAD.U32 R5, RZ, RZ, UR36 ;  /* 0x00000024ff057e24 */ /* 0x000fe2000f8e00ff */
[----:B------:R-:W-:Y:S01]  /*66f0*/  WARPGROUP.ARRIVE ;  /* 0x00000000000079c5 */ /* 0x000fe20000000000 */
[----:B------:R-:W-:Y:S01]  /*6700*/  LOP3.LUT R2, R2, 0x3fff, RZ, 0xc0, !PT ;  /* 0x00003fff02027812 */ /* 0x000fe200078ec0ff */
[----:B------:R-:W-:Y:S01]  /*6710*/  UISETP.NE.AND.EX UP0, UPT, UR9, URZ, UPT, UP0 ;  /* 0x0000003f0900728c */ /* 0x000fe2000bf05300 */
[----:B------:R-:W-:-:S02]  /*6720*/  IMAD.MOV.U32 R12, RZ, RZ, 0x3f800000 ;  /* 0x3f800000ff0c7424 */ /* 0x000fc400078e00ff */
[----:B------:R-:W-:-:S03]  /*6730*/  LOP3.LUT R2, R2, 0x10000, RZ, 0xfc, !PT ;  /* 0x0001000002027812 */ /* 0x000fc600078efcff */
[----:B------:R-:W-:Y:S02]  /*6740*/  PLOP3.LUT P1, PT, PT, PT, UP0, 0x80, 0x0 ;  /* 0x000000000000781c */ /* 0x000fe40003f2f008 */
[----:B------:R-:W-:Y:S02]  /*6750*/  IMAD R4, R5, 0x300, R2 ;  /* 0x0000030005047824 */ /* 0x000fe400078e0202 */
[----:B------:R-:W-:Y:S01]  /*6760*/  IMAD.MOV.U32 R5, RZ, RZ, 0x40000040 ;  /* 0x40000040ff057424 */ /* 0x000fe200078e00ff */
[----:B------:R-:W-:Y:S01]  /*6770*/  @UP0 ULDC.64 UR10, c[0x0][0x9c8] ;  /* 0x00027200000a0ab9 */ /* 0x000fe20000000a00 */
[----:B------:R-:W-:Y:S02]  /*6780*/  @UP0 USHF.R.S32.HI UR14, URZ, 0x1f, UR41 ;  /* 0x0000001f3f0e0899 */ /* 0x000fe40008011429 */
[----:B------:R-:W-:Y:S02]  /*6790*/  @UP0 UIMAD UR7, UR39, UR10, URZ ;  /* 0x0000000a270702a4 */ /* 0x000fe4000f8e023f */
[----:B------:R-:W-:Y:S01]  /*67a0*/  @UP0 UIMAD.WIDE.U32 UR4, UR40, UR10, URZ ;  /* 0x0000000a280402a5 */ /* 0x000fe2000f8e003f */
[----:B------:R-:W-:Y:S01]  /*67b0*/  R2UR UR10, R4 ;  /* 0x00000000040a72ca */ /* 0x000fe200000e0000 */
[----:B------:R-:W-:Y:S01]  /*67c0*/  @UP0 UIMAD UR7, UR40, UR11, UR7 ;  /* 0x0000000b280702a4 */ /* 0x000fe2000f8e0207 */
[----:B------:R-:W-:Y:S01]  /*67d0*/  R2UR UR11, R5 ;  /* 0x00000000050b72ca */ /* 0x000fe200000e0000 */
[----:B------:R-:W-:-:S02]  /*67e0*/  @UP0 ULDC.64 UR12, c[0x0][0x9d0] ;  /* 0x00027400000c0ab9 */ /* 0x000fc40000000a00 */
[----:B------:R-:W-:Y:S02]  /*67f0*/  @UP0 UIADD3 UR5, UR5, UR7, URZ ;  /* 0x0000000705050290 */ /* 0x000fe4000fffe03f */
[----:B------:R-:W-:Y:S02]  /*6800*/  @UP0 UIMAD UR7, UR14, UR12, URZ ;  /* 0x0000000c0e0702a4 */ /* 0x000fe4000f8e023f */
[----:B------:R-:W-:Y:S02]  /*6810*/  @UP0 UIMAD.WIDE.U32 UR4, UR41, UR12, UR4 ;  /* 0x0000000c290402a5 */ /* 0x000fe4000f8e0004 */
[----:B------:R-:W-:-:S04]  /*6820*/  @UP0 UIMAD UR7, UR41, UR13, UR7 ;  /* 0x0000000d290702a4 */ /* 0x000fc8000f8e0207 */
[----:B------:R-:W-:Y:S01]  /*6830*/  QGMMA.64x96x32.F32.E4M3.E4M3 R88, R148, gdesc[UR8], R88, gsb0 ;  /* 0x0160000894587df3 */ /* 0x000fe20008000858 */
        /* <DEDUP_REMOVED lines=8> */
[----:B------:R-:W-:-:S03]  /*68c0*/  IMAD.MOV.U32 R7, RZ, RZ, 0x40000040 ;  /* 0x40000040ff077424 */ /* 0x000fc600078e00ff */
[----:B------:R-:W-:Y:S02]  /*68d0*/  R2UR UR10, R6 ;  /* 0x00000000060a72ca */ /* 0x000fe400000e0000 */
[----:B------:R-:W-:Y:S01]  /*68e0*/  R2UR UR11, R7 ;  /* 0x00000000070b72ca */ /* 0x000fe200000e0000 */
[----:B------:R-:W-:Y:S02]  /*68f0*/  VIADD R6, R4, 0x4 ;  /* 0x0000000404067836 */ /* 0x000fe40000000000 */
[----:B------:R-:W-:Y:S01]  /*6900*/  IMAD.MOV.U32 R7, RZ, RZ, 0x40000040 ;  /* 0x40000040ff077424 */ /* 0x000fe200078e00ff */
[----:B------:R-:W-:Y:S02]  /*6910*/  WARPGROUP.DEPBAR.LE gsb0, 0x0 ;  /* 0x00008000000079c5 */ /* 0x000fe40000010000 */
[----:B------:R-:W-:-:S07]  /*6920*/  WARPGROUP.ARRIVE ;  /* 0x00000000000079c5 */ /* 0x000fce0000000000 */
[----:B------:R-:W-:Y:S01]  /*6930*/  QGMMA.64x96x32.F32.E4M3.E4M3 R88, R136, gdesc[UR8], R88, gsb0 ;  /* 0x0160000888587df3 */ /* 0x000fe20008000858 */
[----:B------:R-:W-:Y:S02]  /*6940*/  R2UR UR10, R6 ;  /* 0x00000000060a72ca */ /* 0x000fe400000e0000 */
[----:B------:R-:W-:Y:S01]  /*6950*/  R2UR UR11, R7 ;  /* 0x00000000070b72ca */ /* 0x000fe200000e0000 */
[----:B------:R-:W-:Y:S01]  /*6960*/  VIADD R4, R4, 0x6 ;  /* 0x0000000604047836 */ /* 0x000fe20000000000 */
[----:B01----:R-:W0:Y:S01]  /*6970*/  SHFL.BFLY PT, R0, R9, 0x2, 0x1f ;  /* 0x0c401f0009007f89 */ /* 0x003e2200000e0000 */
[----:B------:R-:W-:-:S03]  /*6980*/  IMAD.MOV.U32 R5, RZ, RZ, 0x40000040 ;  /* 0x40000040ff057424 */ /* 0x000fc600078e00ff */
[----:B------:R-:W1:Y:S01]  /*6990*/  SHFL.BFLY PT, R7, R8, 0x2, 0x1f ;  /* 0x0c401f0008077f89 */ /* 0x000e6200000e0000 */
[----:B------:R-:W-:Y:S02]  /*69a0*/  WARPGROUP.DEPBAR.LE gsb0, 0x0 ;  /* 0x00008000000079c5 */ /* 0x000fe40000010000 */
[----:B------:R-:W-:-:S06]  /*69b0*/  WARPGROUP.ARRIVE ;  /* 0x00000000000079c5 */ /* 0x000fcc0000000000 */
[----:B------:R-:W-:Y:S01]  /*69c0*/  QGMMA.64x96x32.F32.E4M3.E4M3 R88, R140, gdesc[UR8], R88, gsb0 ;  /* 0x016000088c587df3 */ /* 0x000fe20008000858 */
        /* <DEDUP_REMOVED lines=17> */
[----:B------:R0:W-:Y:S01]  /*6ae0*/  @P1 MUFU.RCP R5, R4 ;  /* 0x0000000400051308 */ /* 0x0001e20000001000 */
[----:B------:R-:W-:Y:S01]  /*6af0*/  FSETP.NE.FTZ.AND P1, PT, R10, RZ, PT ;  /* 0x000000ff0a00720b */ /* 0x000fe20003f35000 */
[----:B------:R-:W-:-:S06]  /*6b00*/  IMAD.MOV.U32 R9, RZ, RZ, RZ ;  /* 0x000000ffff097224 */ /* 0x000fcc00078e00ff */
[----:B------:R-:W1:Y:S08]  /*6b10*/  @P2 MUFU.LG2 R6, R6 ;  /* 0x0000000600062308 */ /* 0x000e700000000c00 */
[----:B------:R-:W2:Y:S08]  /*6b20*/  @P3 MUFU.LG2 R8, R8 ;  /* 0x0000000800083308 */ /* 0x000eb00000000c00 */
[----:B------:R-:W4:Y:S01]  /*6b30*/  @P1 MUFU.RCP R9, R10 ;  /* 0x0000000a00091308 */ /* 0x000f220000001000 */
[----:B------:R-:W-:-:S02]  /*6b40*/  IMAD.U32 R7, RZ, RZ, UR6 ;  /* 0x00000006ff077e24 */ /* 0x000fc4000f8e00ff */
[----:B------:R-:W-:Y:S02]  /*6b50*/  IMAD.U32 R14, RZ, RZ, UR6 ;  /* 0x00000006ff0e7e24 */ /* 0x000fe4000f8e00ff */
[----:B0-----:R-:W-:Y:S01]  /*6b60*/  @P2 FMUL.FTZ R4, R7, 0.69314718246459960938 ;  /* 0x3f31721807042820 */ /* 0x001fe20000410000 */
[----:B-1----:R-:W-:Y:S01]  /*6b70*/  @P2 FMUL.FTZ R7, R6, 0.69314718246459960938 ;  /* 0x3f31721806072820 */ /* 0x002fe20000410000 */
        /* <DEDUP_REMOVED lines=11> */
.L_x_8099:
        /* <DEDUP_REMOVED lines=58> */
.L_x_8077:
        /* <DEDUP_REMOVED lines=15> */
[----:B------:R-:W0:Y:S01]  /*70c0*/  S2R R36, SR_SWINHI ;  /* 0x0000000000247919 */ /* 0x000e220000002f00 */
[----:B------:R-:W-:Y:S01]  /*70d0*/  F2FP.BF16.F32.PACK_AB R56, R5, R56 ;  /* 0x000000380538723e */ /* 0x000fe200000010ff */
[----:B------:R-:W-:Y:S02]  /*70e0*/  ULDC.64 UR6, c[0x0][0xbd8] ;  /* 0x0002f60000067ab9 */ /* 0x000fe40000000a00 */
[----:B------:R1:W2:Y:S01]  /*70f0*/  LDG.E.CONSTANT R6, desc[UR54][R6.64] ;  /* 0x0000003606067981 */ /* 0x0002a2000c1e9900 */
[----:B------:R-:W-:Y:S01]  /*7100*/  LOP3.LUT P0, R5, R63, 0x3, RZ, 0xc0, !PT ;  /* 0x000000033f057812 */ /* 0x000fe2000780c0ff */
[----:B------:R-:W-:Y:S01]  /*7110*/  ULEA UR4, UP1, UR40, UR6, 0x2 ;  /* 0x0000000628047291 */ /* 0x000fe2000f82103f */
[----:B------:R-:W-:Y:S01]  /*7120*/  F2FP.BF16.F32.PACK_AB R4, R55, R4 ;  /* 0x000000043704723e */ /* 0x000fe200000010ff */
[----:B------:R-:W-:Y:S01]  /*7130*/  UISETP.NE.U32.AND UP0, UPT, UR6, URZ, UPT ;  /* 0x0000003f0600728c */ /* 0x000fe2000bf05070 */
[----:B------:R-:W-:Y:S01]  /*7140*/  F2FP.BF16.F32.PACK_AB R51, R51, R52 ;  /* 0x000000343333723e */ /* 0x000fe200000010ff */
[----:B------:R-:W-:Y:S01]  /*7150*/  ULEA.HI.X UR6, UR40, UR7, UR39, 0x2, UP1 ;  /* 0x0000000728067291 */ /* 0x000fe200088f1427 */
[----:B------:R-:W-:Y:S01]  /*7160*/  ISETP.EQ.OR P0, PT, R5, 0x3, !P0 ;  /* 0x000000030500780c */ /* 0x000fe20004702670 */
[----:B------:R-:W-:Y:S01]  /*7170*/  UISETP.NE.AND.EX UP0, UPT, UR7, URZ, UPT, UP0 ;  /* 0x0000003f0700728c */ /* 0x000fe2000bf05300 */
        /* <DEDUP_REMOVED lines=8> */
[----:B------:R-:W-:Y:S02]  /*7200*/  F2FP.BF16.F32.PACK_AB R12, R135, R8 ;  /* 0x00000008870c723e */ /* 0x000fe400000010ff */
[----:B------:R-:W-:Y:S02]  /*7210*/  F2FP.BF16.F32.PACK_AB R35, R35, R40 ;  /* 0x000000282323723e */ /* 0x000fe400000010ff */
[----:B------:R-:W-:Y:S02]  /*7220*/  MOV R4, R3 ;  /* 0x0000000300047202 */ /* 0x000fe40000000f00 */
[----:B0-----:R-:W-:Y:S02]  /*7230*/  MOV R5, R36 ;  /* 0x0000002400057202 */ /* 0x001fe40000000f00 */
[----:B------:R-:W-:-:S02]  /*7240*/  SEL R49, R53, R50, P0 ;  /* 0x0000003235317207 */ /* 0x000fc40000000000 */
[----:B------:R-:W-:Y:S01]  /*7250*/  F2FP.BF16.F32.PACK_AB R47, R47, R48 ;  /* 0x000000302f2f723e */ /* 0x000fe200000010ff */
[----:B------:R-:W-:Y:S01]  /*7260*/  IMAD.WIDE R8, R154, 0x2, R4 ;  /* 0x000000029a087825 */ /* 0x000fe200078e0204 */
[----:B------:R-:W-:Y:S02]  /*7270*/  F2FP.BF16.F32.PACK_AB R44, R43, R44 ;  /* 0x0000002c2b2c723e */ /* 0x000fe400000010ff */
[----:B------:R-:W-:Y:S02]  /*7280*/  F2FP.BF16.F32.PACK_AB R27, R27, R28 ;  /* 0x0000001c1b1b723e */ /* 0x000fe400000010ff */
[----:B------:R-:W-:Y:S02]  /*7290*/  F2FP.BF16.F32.PACK_AB R24, R21, R24 ;  /* 0x000000181518723e */ /* 0x000fe400000010ff */
[----:B------:R-:W-:Y:S02]  /*72a0*/  SEL R50, R50, R53, P0 ;  /* 0x0000003532327207 */ /* 0x000fe40000000000 */
[----:B------:R-:W-:-:S02]  /*72b0*/  F2FP.BF16.F32.PACK_AB R13, R13, R14 ;  /* 0x0000000e0d0d723e */ /* 0x000fc400000010ff */
[----:B------:R-:W-:Y:S02]  /*72c0*/  SEL R53, R11, R12, P0 ;  /* 0x0000000c0b357207 */ /* 0x000fe40000000000 */
[----:B------:R-:W-:Y:S02]  /*72d0*/  SEL R52, R12, R11, P0 ;  /* 0x0000000b0c347207 */ /* 0x000fe40000000000 */
[C---:B-1----:R-:W-:Y:S02]  /*72e0*/  LOP3.LUT R7, R8.reuse, 0x180, RZ, 0xc0, !PT ;  /* 0x0000018008077812 */ /* 0x042fe400078ec0ff */
[----:B------:R-:W-:Y:S02]  /*72f0*/  F2FP.BF16.F32.PACK_AB R59, R59, R60 ;  /* 0x0000003c3b3b723e */ /* 0x000fe400000010ff */
[----:B------:R-:W-:Y:S02]  /*7300*/  SEL R43, R35, R32, P0 ;  /* 0x00000020232b7207 */ /* 0x000fe40000000000 */
[----:B------:R-:W-:-:S02]  /*7310*/  IADD3 R12, P5, R8, 0x20, RZ ;  /* 0x00000020080c7810 */ /* 0x000fc40007fbe0ff */
        /* <DEDUP_REMOVED lines=8> */
[----:B------:R-:W-:Y:S02]  /*73a0*/  SEL R34, R10, R13, P0 ;  /* 0x0000000d0a227207 */ /* 0x000fe40000000000 */
[----:B------:R-:W-:Y:S02]  /*73b0*/  SHF.R.U64 R7, R7, 0x3, RZ ;  /* 0x0000000307077819 */ /* 0x000fe400000012ff */
[----:B------:R-:W-:Y:S02]  /*73c0*/  SEL R47, R59, R56, P0 ;  /* 0x000000383b2f7207 */ /* 0x000fe40000000000 */
[----:B------:R-:W-:-:S02]  /*73d0*/  LOP3.LUT R10, R12, 0x180, RZ, 0xc0, !PT ;  /* 0x000001800c0a7812 */ /* 0x000fc400078ec0ff */
[----:B------:R-:W-:Y:S02]  /*73e0*/  F2FP.BF16.F32.PACK_AB R58, R57, R58 ;  /* 0x0000003a393a723e */ /* 0x000fe400000010ff */
[----:B------:R-:W-:Y:S02]  /*73f0*/  SEL R56, R56, R59, P0 ;  /* 0x0000003b38387207 */ /* 0x000fe40000000000 */
[C---:B------:R-:W-:Y:S02]  /*7400*/  IADD3 R14, P4, R8.reuse, 0x3000, RZ ;  /* 0x00003000080e7810 */ /* 0x040fe40007f9e0ff */
[C---:B------:R-:W-:Y:S02]  /*7410*/  IADD3 R55, P3, R8.reuse, 0x3020, RZ ;  /* 0x0000302008377810 */ /* 0x040fe40007f7e0ff */
[C---:B------:R-:W-:Y:S01]  /*7420*/  IADD3 R57, P2, R8.reuse, 0x6000, RZ ;  /* 0x0000600008397810 */ /* 0x040fe20007f5e0ff */
[----:B------:R-:W-:Y:S01]  /*7430*/  IMAD.X R21, RZ, RZ, R9, P4 ;  /* 0x000000ffff157224 */ /* 0x000fe200020e0609 */
[----:B------:R-:W-:-:S02]  /*7440*/  IADD3 R59, P1, R8, 0x6020, RZ ;  /* 0x00006020083b7810 */ /* 0x000fc40007f3e0ff */
[----:B------:R-:W-:Y:S01]  /*7450*/  LOP3.LUT R8, R7, R8, RZ, 0x3c, !PT ;  /* 0x0000000807087212 */ /* 0x000fe200078e3cff */
[--C-:B------:R-:W-:Y:S01]  /*7460*/  IMAD.X R13, RZ, RZ, R9.reuse, P2 ;  /* 0x000000ffff0d7224 */ /* 0x100fe200010e0609 */
[----:B------:R-:W-:Y:S01]  /*7470*/  SHF.R.U64 R7, R10, 0x3, RZ ;  /* 0x000000030a077819 */ /* 0x000fe200000012ff */
[----:B------:R-:W-:Y:S01]  /*7480*/  IMAD.X R11, RZ, RZ, R9, P1 ;  /* 0x000000ffff0b7224 */ /* 0x000fe200008e0609 */
[----:B------:R-:W-:Y:S02]  /*7490*/  F2FP.BF16.F32.PACK_AB R45, R45, R46 ;  /* 0x0000002e2d2d723e */ /* 0x000fe400000010ff */
[----:B------:R-:W-:Y:S02]  /*74a0*/  LOP3.LUT R24, R7, R12, RZ, 0x3c, !PT ;  /* 0x0000000c07187212 */ /* 0x000fe400078e3cff */
[----:B------:R-:W-:Y:S02]  /*74b0*/  LOP3.LUT R7, R14, 0x180, RZ, 0xc0, !PT ;  /* 0x000001800e077812 */ /* 0x000fe400078ec0ff */
[----:B------:R-:W-:-:S02]  /*74c0*/  F2FP.BF16.F32.PACK_AB R30, R29, R30 ;  /* 0x0000001e1d1e723e */ /* 0x000fc400000010ff */
[----:B------:R-:W-:Y:S02]  /*74d0*/  F2FP.BF16.F32.PACK_AB R61, R61, R62 ;  /* 0x0000003e3d3d723e */ /* 0x000fe400000010ff */
[----:B------:R-:W-:Y:S01]  /*74e0*/  F2FP.BF16.F32.PACK_AB R20, R15, R20 ;  /* 0x000000140f14723e */ /* 0x000fe200000010ff */
[----:B------:R-:W-:Y:S01]  /*74f0*/  IMAD.X R15, RZ, RZ, R9, P3 ;  /* 0x000000ffff0f7224 */ /* 0x000fe200018e0609 */
[----:B------:R-:W-:Y:S02]  /*7500*/  SEL R51, R45, R42, P0 ;  /* 0x0000002a2d337207 */ /* 0x000fe40000000000 */
[----:B------:R-:W-:Y:S02]  /*7510*/  SEL R42, R42, R45, P0 ;  /* 0x0000002d2a2a7207 */ /* 0x000fe40000000000 */
[----:B------:R-:W-:Y:S02]  /*7520*/  SHF.R.U64 R7, R7, 0x3, RZ ;  /* 0x0000000307077819 */ /* 0x000fe400000012ff */
[----:B------:R-:W-:-:S02]  /*7530*/  SEL R45, R33, R30, P0 ;  /* 0x0000001e212d7207 */ /* 0x000fc40000000000 */
[----:B------:R-:W-:Y:S02]  /*7540*/  LOP3.LUT R10, R55, 0x180, RZ, 0xc0, !PT ;  /* 0x00000180370a7812 */ /* 0x000fe400078ec0ff */
[----:B------:R-:W-:Y:S02]  /*7550*/  LOP3.LUT R36, R59, 0x180, RZ, 0xc0, !PT ;  /* 0x000001803b247812 */ /* 0x000fe400078ec0ff */
[----:B------:R-:W-:Y:S02]  /*7560*/  SEL R30, R30, R33, P0 ;  /* 0x000000211e1e7207 */ /* 0x000fe40000000000 */
[----:B------:R-:W-:Y:S02]  /*7570*/  SEL R29, R61, R58, P0 ;  /* 0x0000003a3d1d7207 */ /* 0x000fe40000000000 */
[----:B------:R-:W-:Y:S02]  /*7580*/  SEL R33, R25, R20, P0 ;  /* 0x0000001419217207 */ /* 0x000fe40000000000 */
[----:B------:R-:W-:Y:S01]  /*7590*/  SEL R40, R20, R25, P0 ;  /* 0x0000001914287207 */ /* 0x000fe20000000000 */
[----:B------:R-:W-:Y:S01]  /*75a0*/  IMAD.X R25, RZ, RZ, R9, P5 ;  /* 0x000000ffff197224 */ /* 0x000fe200028e0609 */
[----:B------:R-:W-:-:S02]  /*75b0*/  SEL R58, R58, R61, P0 ;  /* 0x0000003d3a3a7207 */ /* 0x000fc40000000000 */
[----:B------:R-:W-:Y:S02]  /*75c0*/  LOP3.LUT R20, R7, R14, RZ, 0x3c, !PT ;  /* 0x0000000e07147212 */ /* 0x000fe400078e3cff */
[----:B------:R-:W-:Y:S02]  /*75d0*/  SHF.R.U64 R10, R10, 0x3, RZ ;  /* 0x000000030a0a7819 */ /* 0x000fe400000012ff */
[----:B------:R-:W-:Y:S02]  /*75e0*/  SHF.R.U64 R36, R36, 0x3, RZ ;  /* 0x0000000324247819 */ /* 0x000fe400000012ff */
[----:B------:R-:W-:Y:S02]  /*75f0*/  LOP3.LUT R14, R10, R55, RZ, 0x3c, !PT ;  /* 0x000000370a0e7212 */ /* 0x000fe400078e3cff */
[----:B------:R-:W-:Y:S02]  /*7600*/  LOP3.LUT R10, R36, R59, RZ, 0x3c, !PT ;  /* 0x0000003b240a7212 */ /* 0x000fe400078e3cff */
[----:B------:R-:W-:-:S02]  /*7610*/  MOV R59, R20 ;  /* 0x00000014003b7202 */ /* 0x000fc40000000f00 */
[----:B------:R-:W-:Y:S02]  /*7620*/  LOP3.LUT R12, R57, 0x180, RZ, 0xc0, !PT ;  /* 0x00000180390c7812 */ /* 0x000fe400078ec0ff */
[----:B------:R-:W-:Y:S02]  /*7630*/  MOV R61, R8 ;  /* 0x00000008003d7202 */ /* 0x000fe40000000f00 */
[----:B------:R-:W-:Y:S02]  /*7640*/  SHF.R.U64 R12, R12, 0x3, RZ ;  /* 0x000000030c0c7819 */ /* 0x000fe400000012ff */
[----:B------:R-:W-:Y:S02]  /*7650*/  MOV R54, R10 ;  /* 0x0000000a00367202 */ /* 0x000fe40000000f00 */
[----:B------:R-:W-:Y:S02]  /*7660*/  LOP3.LUT R12, R12, R57, RZ, 0x3c, !PT ;  /* 0x000000390c0c7212 */ /* 0x000fe400078e3cff */
        /* <DEDUP_REMOVED lines=16> */
[----:B------:R-:W0:Y:S01]  /*7770*/  SHFL.IDX PT, R36, R34, R7, 0x1c1f ;  /* 0x001c1f0722247589 */ /* 0x000e2200000e0000 */
[----:B-1----:R-:W-:Y:S02]  /*7780*/  SEL R9, R47, R56, P0 ;  /* 0x000000382f097207 */ /* 0x002fe40000000000 */
[----:B------:R-:W-:Y:S01]  /*7790*/  SEL R11, R56, R47, P0 ;  /* 0x0000002f380b7207 */ /* 0x000fe20000000000 */
[----:B------:R-:W-:Y:S04]  /*77a0*/  SHFL.IDX PT, R41, R41, R6, 0x1c1f ;  /* 0x001c1f0629297589 */ /* 0x000fe800000e0000 */
[----:B------:R-:W-:Y:S01]  /*77b0*/  SHFL.IDX PT, R43, R43, R6, 0x1c1f ;  /* 0x001c1f062b2b7589 */ /* 0x000fe200000e0000 */
[----:B--2---:R-:W-:-:S02]  /*77c0*/  SEL R12, R31, R26, P0 ;  /* 0x0000001a1f0c7207 */ /* 0x004fc40000000000 */
[----:B------:R-:W-:Y:S01]  /*77d0*/  SEL R14, R26, R31, P0 ;  /* 0x0000001f1a0e7207 */ /* 0x000fe20000000000 */
[----:B------:R-:W-:Y:S04]  /*77e0*/  SHFL.IDX PT, R51, R51, R6, 0x1c1f ;  /* 0x001c1f0633337589 */ /* 0x000fe800000e0000 */
[----:B------:R-:W1:Y:S01]  /*77f0*/  SHFL.IDX PT, R44, R44, R7, 0x1c1f ;  /* 0x001c1f072c2c7589 */ /* 0x000e6200000e0000 */
[----:B---3--:R-:W-:Y:S02]  /*7800*/  SEL R13, R49, R50, P0 ;  /* 0x00000032310d7207 */ /* 0x008fe40000000000 */
[----:B------:R-:W-:Y:S01]  /*7810*/  SEL R15, R50, R49, P0 ;  /* 0x00000031320f7207 */ /* 0x000fe20000000000 */
[----:B------:R-:W2:Y:S04]  /*7820*/  SHFL.IDX PT, R32, R32, R7, 0x1c1f ;  /* 0x001c1f0720207589 */ /* 0x000ea800000e0000 */
[----:B------:R0:W3:Y:S04]  /*7830*/  SHFL.IDX PT, R38, R42, R7, 0x1c1f ;  /* 0x001c1f072a267589 */ /* 0x0000e800000e0000 */
[----:B------:R-:W-:Y:S04]  /*7840*/  SHFL.IDX PT, R35, R35, R6, 0x1c1f ;  /* 0x001c1f0623237589 */ /* 0x000fe800000e0000 */
[----:B------:R-:W-:Y:S01]  /*7850*/  SHFL.IDX PT, R45, R45, R6, 0x1c1f ;  /* 0x001c1f062d2d7589 */ /* 0x000fe200000e0000 */
[----:B0-----:R-:W-:-:S03]  /*7860*/  SEL R42, R36, R27, P0 ;  /* 0x0000001b242a7207 */ /* 0x001fc60000000000 */
[----:B------:R2:W0:Y:S04]  /*7870*/  SHFL.IDX PT, R20, R28, R7, 0x1c1f ;  /* 0x001c1f071c147589 */ /* 0x00042800000e0000 */
[----:B------:R4:W0:Y:S01]  /*7880*/  SHFL.IDX PT, R46, R30, R7, 0x1c1f ;  /* 0x001c1f071e2e7589 */ /* 0x00082200000e0000 */
[----:B-1----:R-:W-:Y:S02]  /*7890*/  SEL R24, R41, R44, P0 ;  /* 0x0000002c29187207 */ /* 0x002fe40000000000 */
[----:B------:R-:W-:Y:S01]  /*78a0*/  SEL R26, R44, R41, P0 ;  /* 0x000000292c1a7207 */ /* 0x000fe20000000000 */
[----:B------:R-:W-:Y:S01]  /*78b0*/  SHFL.IDX PT, R21, R33, R6, 0x1c1f ;  /* 0x001c1f0621157589 */ /* 0x000fe200000e0000 */
[----:B--2---:R-:W-:-:S03]  /*78c0*/  SEL R28, R43, R32, P0 ;  /* 0x000000202b1c7207 */ /* 0x004fc60000000000 */
[----:B------:R1:W2:Y:S01]  /*78d0*/  SHFL.IDX PT, R48, R40, R7, 0x1c1f ;  /* 0x001c1f0728307589 */ /* 0x0002a200000e0000 */
[----:B---3--:R-:W-:Y:S02]  /*78e0*/  SEL R25, R51, R38, P0 ;  /* 0x0000002633197207 */ /* 0x008fe40000000000 */
[----:B----4-:R-:W-:Y:S01]  /*78f0*/  SEL R30, R32, R43, P0 ;  /* 0x0000002b201e7207 */ /* 0x010fe20000000000 */
[----:B------:R3:W-:Y:S04]  /*7900*/  SHFL.IDX PT, R53, R53, R6, 0x1c1f ;  /* 0x001c1f0635357589 */ /* 0x0007e800000e0000 */
[----:B------:R4:W2:Y:S01]  /*7910*/  SHFL.IDX PT, R52, R52, R7, 0x1c1f ;  /* 0x001c1f0734347589 */ /* 0x0008a200000e0000 */
[----:B-1----:R-:W-:Y:S01]  /*7920*/  SEL R40, R27, R36, P0 ;  /* 0x000000241b287207 */ /* 0x002fe20000000000 */
[----:B------:R-:W-:Y:S01]  /*7930*/  BAR.SYNC.DEFER_BLOCKING 0x1, 0x180 ;  /* 0x0046000000007b1d */ /* 0x000fe20000010000 */
[----:B------:R-:W-:Y:S01]  /*7940*/  SEL R27, R38, R51, P0 ;  /* 0x00000033261b7207 */ /* 0x000fe20000000000 */
[----:B---3--:R-:W-:Y:S01]  /*7950*/  IMAD.U32 R6, RZ, RZ, UR4 ;  /* 0x00000004ff067e24 */ /* 0x008fe2000f8e00ff */
[----:B0-----:R-:W-:-:S02]  /*7960*/  SEL R32, R35, R20, P0 ;  /* 0x0000001423207207 */ /* 0x001fc40000000000 */
[----:B------:R-:W-:Y:S01]  /*7970*/  SEL R34, R20, R35, P0 ;  /* 0x0000002314227207 */ /* 0x000fe20000000000 */
[----:B----4-:R-:W-:Y:S01]  /*7980*/  IMAD.U32 R7, RZ, RZ, UR6 ;  /* 0x00000006ff077e24 */ /* 0x010fe2000f8e00ff */
[----:B------:R-:W-:Y:S01]  /*7990*/  SEL R29, R45, R46, P0 ;  /* 0x0000002e2d1d7207 */ /* 0x000fe20000000000 */
[----:B------:R-:W-:Y:S01]  /*79a0*/  ULDC.64 UR6, c[0x0][0xbe0] ;  /* 0x0002f80000067ab9 */ /* 0x000fe20000000a00 */
[----:B------:R-:W-:Y:S02]  /*79b0*/  SEL R31, R46, R45, P0 ;  /* 0x0000002d2e1f7207 */ /* 0x000fe40000000000 */
[----:B--2---:R-:W-:Y:S02]  /*79c0*/  SEL R33, R21, R48, P0 ;  /* 0x0000003015217207 */ /* 0x004fe40000000000 */
[----:B------:R-:W-:Y:S02]  /*79d0*/  SEL R35, R48, R21, P0 ;  /* 0x0000001530237207 */ /* 0x000fe40000000000 */
[----:B------:R-:W-:-:S02]  /*79e0*/  SEL R41, R53, R52, P0 ;  /* 0x0000003435297207 */ /* 0x000fc40000000000 */
[----:B------:R-:W-:Y:S01]  /*79f0*/  SEL R43, R52, R53, P0 ;  /* 0x00000035342b7207 */ /* 0x000fe20000000000 */
[----:B------:R0:W-:Y:S04]  /*7a00*/  STSM.16.M88.4 [R61], R8 ;  /* 0x000000083d007844 */ /* 0x0001e80000000200 */
[----:B------:R1:W-:Y:S04]  /*7a10*/  STSM.16.M88.4 [R60], R12 ;  /* 0x0000000c3c007844 */ /* 0x0003e80000000200 */
[----:B------:R1:W-:Y:S04]  /*7a20*/  STSM.16.M88.4 [R59], R24 ;  /* 0x000000183b007844 */ /* 0x0003e80000000200 */
[----:B------:R1:W-:Y:S04]  /*7a30*/  STSM.16.M88.4 [R57], R28 ;  /* 0x0000001c39007844 */ /* 0x0003e80000000200 */
[----:B------:R1:W-:Y:S04]  /*7a40*/  STSM.16.M88.4 [R55], R32 ;  /* 0x0000002037007844 */ /* 0x0003e80000000200 */
[----:B------:R1:W-:Y:S01]  /*7a50*/  STSM.16.M88.4 [R54], R40 ;  /* 0x0000002836007844 */ /* 0x0003e20000000200 */
[----:B------:R-:W-:Y:S01]  /*7a60*/  UISETP.NE.U32.AND UP1, UPT, UR6, URZ, UPT ;  /* 0x0000003f0600728c */ /* 0x000fe2000bf25070 */
[----:B------:R-:W-:Y:S03]  /*7a70*/  BAR.SYNC.DEFER_BLOCKING 0x1, 0x180 ;  /* 0x0046000000007b1d */ /* 0x000fe60000010000 */
[----:B------:R-:W-:-:S05]  /*7a80*/  UISETP.NE.AND.EX UP1, UPT, UR7, URZ, UPT, UP1 ;  /* 0x0000003f0700728c */ /* 0x000fca000bf25310 */
[----:B------:R-:W2:Y:S01]  /*7a90*/  LDC R36, c[0x0][0xa88] ;  /* 0x0002a200ff247b82 */ /* 0x000ea20000000800 */
[----:B------:R-:W-:-:S05]  /*7aa0*/  PLOP3.LUT P0, PT, PT, PT, UP1, 0x80, 0x0 ;  /* 0x000000000000781c */ /* 0x000fca0003f0f018 */
[----:B------:R-:W-:Y:S02]  /*7ab0*/  @UP1 ULDC.64 UR6, c[0x0][0xbe0] ;  /* 0x0002f80000061ab9 */ /* 0x000fe40000000a00 */
[----:B------:R-:W-:-:S06]  /*7ac0*/  @UP1 UIMAD.WIDE UR6, UR40, 0x4, UR6 ;  /* 0x00000004280618a5 */ /* 0x000fcc000f8e0206 */
[----:B0-----:R-:W-:Y:S02]  /*7ad0*/  IMAD.U32 R10, RZ, RZ, UR6 ;  /* 0x00000006ff0a7e24 */ /* 0x001fe4000f8e00ff */
[----:B------:R-:W-:Y:S01]  /*7ae0*/  IMAD.U32 R11, RZ, RZ, UR7 ;  /* 0x00000007ff0b7e24 */ /* 0x000fe2000f8e00ff */
[----:B------:R-:W3:Y:S01]  /*7af0*/  @P1 LDG.E R8, desc[UR54][R6.64] ;  /* 0x0000003606081981 */ /* 0x000ee2000c1e1900 */
[----:B------:R-:W-:Y:S01]  /*7b00*/  IMAD R9, R18, 0x20, R16 ;  /* 0x0000002012097824 */ /* 0x000fe200078e0210 */
[----:B------:R-:W-:-:S03]  /*7b10*/  UMOV UR4, URZ ;  /* 0x0000003f00047c82 */ /* 0x000fc60008000000 */
[----:B------:R-:W-:Y:S01]  /*7b20*/  IMAD.WIDE R4, R9, 0x2, R4 ;  /* 0x0000000209047825 */ /* 0x000fe200078e0204 */
[----:B--2---:R1:W5:Y:S02]  /*7b30*/  @P0 LDG.E R36, desc[UR54][R10.64] ;  /* 0x000000360a240981 */ /* 0x004364000c1e1900 */
[----:B------:R-:W-:Y:S02]  /*7b40*/  IADD3 R9, P6, R4, 0x1800, RZ ;  /* 0x0000180004097810 */ /* 0x000fe40007fde0ff */
[----:B---3--:R-:W-:Y:S01]  /*7b50*/  @P1 R2UR UR4, R8 ;  /* 0x00000000080412ca */ /* 0x008fe200000e0000 */
[----:B-1----:R-:W-:-:S14]  /*7b60*/  @P0 BRA `(.L_x_8102) ;  /* 0x0000000000100947 */ /* 0x002fdc0003800000 */
[----:B------:R-:W-:Y:S05]  /*7b70*/  @!P1 BRA `(.L_x_8102) ;  /* 0x00000000000c9947 */ /* 0x000fea0003800000 */
[----:B------:R-:W2:Y:S04]  /*7b80*/  LDG.E R11, desc[UR54][R6.64] ;  /* 0x00000036060b7981 */ /* 0x000ea8000c1e1900 */
[----:B-----5:R-:W2:Y:S02]  /*7b90*/  LDG.E R36, desc[UR54][R6.64+0x4] ;  /* 0x0000043606247981 */ /* 0x020ea4000c1e1900 */
[----:B--2---:R-:W-:-:S07]  /*7ba0*/  IMAD.IADD R36, R36, 0x1, -R11 ;  /* 0x0000000124247824 */ /* 0x004fce00078e0a0b */
.L_x_8102:
[----:B------:R-:W-:Y:S01]  /*7bb0*/  LOP3.LUT R6, R9, 0x180, RZ, 0xc0, !PT ;  /* 0x0000018009067812 */ /* 0x000fe200078ec0ff */
[----:B------:R-:W-:Y:S01]  /*7bc0*/  USHF.R.S32.HI UR11, URZ, 0x1f, UR42 ;  /* 0x0000001f3f0b7899 */ /* 0x000fe2000801142a */
[----:B------:R-:W-:Y:S01]  /*7bd0*/  IMAD R11, R17, 0xc0, R153 ;  /* 0x000000c0110b7824 */ /* 0x000fe200078e0299 */
[----:B------:R-:W-:Y:S01]  /*7be0*/  ULDC.64 UR12, c[0x0][0xb70] ;  /* 0x0002dc00000c7ab9 */ /* 0x000fe20000000a00 */
[----:B------:R-:W-:Y:S01]  /*7bf0*/  USHF.R.S32.HI UR9, URZ, 0x1f, UR4 ;  /* 0x0000001f3f097899 */ /* 0x000fe20008011404 */
[----:B------:R-:W-:Y:S01]  /*7c00*/  SHF.R.U64 R6, R6, 0x3, RZ ;  /* 0x0000000306067819 */ /* 0x000fe200000012ff */
[----:B------:R-:W-:Y:S01]  /*7c10*/  UIMAD UR10, UR11, UR12, URZ ;  /* 0x0000000c0b0a72a4 */ /* 0x000fe2000f8e023f */
[----:B------:R-:W-:Y:S01]  /*7c20*/  SHF.R.S32.HI R7, RZ, 0x1f, R11 ;  /* 0x0000001fff077819 */ /* 0x000fe2000001140b */
[----:B------:R-:W-:Y:S01]  /*7c30*/  UMOV UR8, UR4 ;  /* 0x0000000400087c82 */ /* 0x000fe20008000000 */
[----:B------:R-:W-:Y:S01]  /*7c40*/  USEL UR39, UR39, URZ, !UP0 ;  /* 0x0000003f27277287 */ /* 0x000fe2000c000000 */
[----:B------:R-:W-:Y:S01]  /*7c50*/  LOP3.LUT R6, R6, R9, RZ, 0x3c, !PT ;  /* 0x0000000906067212 */ /* 0x000fe200078e3cff */
[----:B------:R-:W-:Y:S01]  /*7c60*/  UIMAD.WIDE.U32 UR6, UR42, UR12, UR8 ;  /* 0x0000000c2a0672a5 */ /* 0x000fe2000f8e0008 */
[----:B------:R-:W-:Y:S01]  /*7c70*/  IADD3 R9, P4, R4, 0x4800, RZ ;  /* 0x0000480004097810 */ /* 0x000fe20007f9e0ff */
[----:B------:R-:W-:Y:S01]  /*7c80*/  UIMAD UR10, UR42, UR13, UR10 ;  /* 0x0000000d2a0a72a4 */ /* 0x000fe2000f8e020a */
[----:B------:R-:W-:Y:S01]  /*7c90*/  LOP3.LUT P0, RZ, R22, 0x3, RZ, 0xc0, !PT ;  /* 0x0000000316ff7812 */ /* 0x000fe2000780c0ff */
[----:B------:R-:W-:Y:S01]  /*7ca0*/  USEL UR40, UR40, URZ, !UP0 ;  /* 0x0000003f28287287 */ /* 0x000fe2000c000000 */
[----:B------:R-:W-:Y:S01]  /*7cb0*/  LOP3.LUT R8, R9, 0x180, RZ, 0xc0, !PT ;  /* 0x0000018009087812 */ /* 0x000fe200078ec0ff */
[----:B------:R-:W-:Y:S01]  /*7cc0*/  ULDC.64 UR12, c[0x0][0xb78] ;  /* 0x0002de00000c7ab9 */ /* 0x000fe20000000a00 */
[----:B------:R-:W-:Y:S01]  /*7cd0*/  UIADD3 UR7, UR7, UR10, URZ ;  /* 0x0000000a07077290 */ /* 0x000fe2000fffe03f */
[----:B------:R-:W-:Y:S01]  /*7ce0*/  IADD3 R29, P5, R4, 0x3000, RZ ;  /* 0x00003000041d7810 */ /* 0x000fe20007fbe0ff */
[----:B------:R-:W-:Y:S01]  /*7cf0*/  UIMAD UR8, UR39, UR12, URZ ;  /* 0x0000000c270872a4 */ /* 0x000fe2000f8e023f */
[----:B------:R-:W-:Y:S01]  /*7d00*/  SHF.R.U64 R8, R8, 0x3, RZ ;  /* 0x0000000308087819 */ /* 0x000fe200000012ff */
[----:B------:R-:W-:Y:S01]  /*7d10*/  UIMAD.WIDE.U32 UR6, UR40, UR12, UR6 ;  /* 0x0000000c280672a5 */ /* 0x000fe2000f8e0006 */
[----:B------:R-:W-:Y:S01]  /*7d20*/  IADD3 R33, P3, R4, 0x6000, RZ ;  /* 0x0000600004217810 */ /* 0x000fe20007f7e0ff */
[----:B------:R-:W-:Y:S01]  /*7d30*/  UIMAD UR8, UR40, UR13, UR8 ;  /* 0x0000000d280872a4 */ /* 0x000fe2000f8e0208 */
[----:B------:R-:W-:-:S02]  /*7d40*/  LOP3.LUT R8, R8, R9, RZ, 0x3c, !PT ;  /* 0x0000000908087212 */ /* 0x000fc400078e3cff */
[----:B------:R-:W-:Y:S01]  /*7d50*/  ULDC.64 UR12, c[0x0][0xb40] ;  /* 0x0002d000000c7ab9 */ /* 0x000fe20000000a00 */
[----:B------:R-:W-:Y:S02]  /*7d60*/  IADD3 R9, P1, R11, UR6, RZ ;  /* 0x000000060b097c10 */ /* 0x000fe4000ff3e0ff */
[----:B------:R-:W-:Y:S01]  /*7d70*/  IMAD.U32 R10, RZ, RZ, UR8 ;  /* 0x00000008ff0a7e24 */ /* 0x000fe2000f8e00ff */
[----:B------:R-:W-:Y:S02]  /*7d80*/  LOP3.LUT R25, R4, 0x180, RZ, 0xc0, !PT ;  /* 0x0000018004197812 */ /* 0x000fe400078ec0ff */
[----:B------:R-:W-:Y:S02]  /*7d90*/  LEA R40, P2, R9, UR12, 0x2 ;  /* 0x0000000c09287c11 */ /* 0x000fe4000f8410ff */
[----:B------:R-:W-:Y:S01]  /*7da0*/  IADD3.X R10, R7, UR7, R10, P1, !PT ;  /* 0x00000007070a7c10 */ /* 0x000fe20008ffe40a */
[C---:B------:R-:W-:Y:S01]  /*7db0*/  VIADD R7, R11.reuse, 0x8 ;  /* 0x000000080b077836 */ /* 0x040fe20000000000 */
[----:B-----5:R-:W-:-:S02]  /*7dc0*/  ISETP.GE.OR P1, PT, R11, R36, P0 ;  /* 0x000000240b00720c */ /* 0x020fc40000726670 */
[----:B------:R-:W-:Y:S01]  /*7dd0*/  LEA.HI.X R41, R9, UR13, R10, 0x2, P2 ;  /* 0x0000000d09297c11 */ /* 0x000fe200090f140a */
[----:B------:R-:W-:Y:S01]  /*7de0*/  ULDC.64 UR12, c[0x0][0xaa0] ;  /* 0x0002a800000c7ab9 */ /* 0x000fe20000000a00 */
[----:B------:R-:W-:Y:S01]  /*7df0*/  IADD3 R11, P2, R4, 0x7800, RZ ;  /* 0x00007800040b7810 */ /* 0x000fe20007f5e0ff */
[--C-:B------:R-:W-:Y:S01]  /*7e00*/  IMAD.MOV.U32 R20, RZ, RZ, R16.reuse ;  /* 0x000000ffff147224 */ /* 0x100fe200078e0010 */
[----:B------:R-:W-:Y:S01]  /*7e10*/  LOP3.LUT R28, R29, 0x180, RZ, 0xc0, !PT ;  /* 0x000001801d1c7812 */ /* 0x000fe200078ec0ff */
[--C-:B------:R-:W-:Y:S01]  /*7e20*/  IMAD.X R9, RZ, RZ, R5.reuse, P4 ;  /* 0x000000ffff097224 */ /* 0x100fe200020e0605 */
[----:B------:R-:W-:Y:S02]  /*7e30*/  LOP3.LUT R32, R33, 0x180, RZ, 0xc0, !PT ;  /* 0x0000018021207812 */ /* 0x000fe400078ec0ff */
[----:B------:R-:W-:Y:S02]  /*7e40*/  SHF.R.U64 R25, R25, 0x3, RZ ;  /* 0x0000000319197819 */ /* 0x000fe400000012ff */
[----:B------:R-:W-:Y:S01]  /*7e50*/  ISETP.GE.OR P0, PT, R7, R36, P0 ;  /* 0x000000240700720c */ /* 0x000fe20000706670 */
[----:B------:R-:W-:Y:S01]  /*7e60*/  UIMAD UR6, UR9, UR12, URZ ;  /* 0x0000000c090672a4 */ /* 0x000fe2000f8e023f */
[----:B------:R-:W-:Y:S01]  /*7e70*/  LOP3.LUT R10, R11, 0x180, RZ, 0xc0, !PT ;  /* 0x000001800b0a7812 */ /* 0x000fe200078ec0ff */
[----:B------:R-:W-:Y:S01]  /*7e80*/  IMAD.U32 R19, RZ, RZ, UR12 ;  /* 0x0000000cff137e24 */ /* 0x000fe2000f8e00ff */
[----:B------:R-:W-:Y:S01]  /*7e90*/  SHF.R.U64 R28, R28, 0x3, RZ ;  /* 0x000000031c1c7819 */ /* 0x000fe200000012ff */
[--C-:B------:R-:W-:Y:S01]  /*7ea0*/  IMAD.X R7, RZ, RZ, R5.reuse, P6 ;  /* 0x000000ffff077224 */ /* 0x100fe200030e0605 */
[----:B------:R-:W-:Y:S01]  /*7eb0*/  SHF.R.U64 R32, R32, 0x3, RZ ;  /* 0x0000000320207819 */ /* 0x000fe200000012ff */
[--C-:B------:R-:W-:Y:S01]  /*7ec0*/  IMAD.X R13, RZ, RZ, R5.reuse, P2 ;  /* 0x000000ffff0d7224 */ /* 0x100fe200010e0605 */
[----:B------:R-:W-:Y:S01]  /*7ed0*/  LOP3.LUT R24, R25, R4, RZ, 0x3c, !PT ;  /* 0x0000000419187212 */ /* 0x000fe200078e3cff */
[----:B------:R-:W-:Y:S01]  /*7ee0*/  IMAD.MOV.U32 R25, RZ, RZ, R5 ;  /* 0x000000ffff197224 */ /* 0x000fe200078e0005 */
[----:B------:R-:W-:Y:S01]  /*7ef0*/  SHF.R.U64 R4, R10, 0x3, RZ ;  /* 0x000000030a047819 */ /* 0x000fe200000012ff */
[----:B------:R-:W-:Y:S01]  /*7f00*/  @!P1 STG.E desc[UR54][R40.64], R0 ;  /* 0x0000000028009986 */ /* 0x000fe2000c101936 */
[----:B------:R-:W-:-:S02]  /*7f10*/  SHF.R.S32.HI R21, RZ, 0x1f, R16 ;  /* 0x0000001fff157819 */ /* 0x000fc40000011410 */
[----:B------:R-:W-:Y:S01]  /*7f20*/  LOP3.LUT R28, R28, R29, RZ, 0x3c, !PT ;  /* 0x0000001d1c1c7212 */ /* 0x000fe200078e3cff */
[--C-:B------:R-:W-:Y:S01]  /*7f30*/  IMAD.X R29, RZ, RZ, R5.reuse, P5 ;  /* 0x000000ffff1d7224 */ /* 0x100fe200028e0605 */
[----:B------:R-:W-:Y:S01]  /*7f40*/  LOP3.LUT R32, R32, R33, RZ, 0x3c, !PT ;  /* 0x0000002120207212 */ /* 0x000fe200078e3cff */
[----:B------:R-:W-:Y:S01]  /*7f50*/  IMAD.X R33, RZ, RZ, R5, P3 ;  /* 0x000000ffff217224 */ /* 0x000fe200018e0605 */
[----:B------:R-:W-:Y:S01]  /*7f60*/  LOP3.LUT R12, R4, R11, RZ, 0x3c, !PT ;  /* 0x0000000b040c7212 */ /* 0x000fe200078e3cff */
[----:B------:R-:W-:Y:S02]  /*7f70*/  UIMAD UR6, UR4, UR13, UR6 ;  /* 0x0000000d040672a4 */ /* 0x000fe4000f8e0206 */
[----:B------:R-:W-:Y:S01]  /*7f80*/  IMAD.WIDE.U32 R20, R19, UR4, R20 ;  /* 0x0000000413147c25 */ /* 0x000fe2000f8e0014 */
[----:B------:R0:W-:Y:S04]  /*7f90*/  @!P0 STG.E desc[UR54][R40.64+0x20], R2 ;  /* 0x0000200228008986 */ /* 0x0001e8000c101936 */
[----:B------:R-:W5:Y:S01]  /*7fa0*/  LD.E.128 R24, desc[UR54][R24.64] ;  /* 0x0000003618187980 */ /* 0x000f62000c101d00 */
[----:B------:R-:W-:Y:S01]  /*7fb0*/  VIADD R21, R21, UR6 ;  /* 0x0000000615157c36 */ /* 0x000fe20008000000 */
[----:B------:R-:W-:-:S02]  /*7fc0*/  ULDC.64 UR6, c[0x0][0xae0] ;  /* 0x0002b80000067ab9 */ /* 0x000fc40000000a00 */
[----:B------:R-:W5:Y:S04]  /*7fd0*/  LD.E.128 R4, desc[UR54][R6.64] ;  /* 0x0000003606047980 */ /* 0x000f68000c101d00 */
[----:B------:R-:W5:Y:S04]  /*7fe0*/  LD.E.128 R28, desc[UR54][R28.64] ;  /* 0x000000361c1c7980 */ /* 0x000f68000c101d00 */
[----:B------:R-:W5:Y:S04]  /*7ff0*/  LD.E.128 R8, desc[UR54][R8.64] ;  /* 0x0000003608087980 */ /* 0x000f68000c101d00 */
[----:B------:R-:W5:Y:S04]  /*8000*/  LD.E.128 R32, desc[UR54][R32.64] ;  /* 0x0000003620207980 */ /* 0x000f68000c101d00 */
[----:B------:R-:W5:Y:S01]  /*8010*/  LD.E.128 R12, desc[UR54][R12.64] ;  /* 0x000000360c0c7980 */ /* 0x000f62000c101d00 */
[----:B------:R-:W-:-:S02]  /*8020*/  UIMAD UR4, UR11, UR6, URZ ;  /* 0x000000060b0472a4 */ /* 0x000fc4000f8e023f */
[----:B0-----:R-:W-:Y:S01]  /*8030*/  IMAD.U32 R41, RZ, RZ, UR6 ;  /* 0x00000006ff297e24 */ /* 0x001fe2000f8e00ff */
[----:B------:R-:W-:Y:S01]  /*8040*/  BSSY B1, `(.L_x_8103) ;  /* 0x000002d000017945 */ /* 0x000fe20003800000 */
[----:B------:R-:W-:Y:S01]  /*8050*/  @!PT LDS RZ, [RZ] ;  /* 0x00000000fffff984 */ /* 0x000fe20000000800 */
[----:B------:R-:W-:Y:S01]  /*8060*/  @!PT LDS RZ, [RZ] ;  /* 0x00000000fffff984 */ /* 0x000fe20000000800 */
[----:B------:R-:W-:Y:S01]  /*8070*/  @!PT LDS RZ, [RZ] ;  /* 0x00000000fffff984 */ /* 0x000fe20000000800 */
[----:B------:R-:W-:Y:S01]  /*8080*/  @!PT LDS RZ, [RZ] ;  /* 0x00000000fffff984 */ /* 0x000fe20000000800 */
[----:B------:R0:W-:Y:S06]  /*8090*/  MEMBAR.ALL.CTA ;  /* 0x0000000000007992 */ /* 0x0001ec0000008000 */
[----:B0-----:R-:W0:Y:S01]  /*80a0*/  FENCE.VIEW.ASYNC.S ;  /* 0x00000000000073c6 */ /* 0x001e220000000000 */
[----:B------:R-:W-:Y:S01]  /*80b0*/  IMAD R36, R17, -0xc0, R36 ;  /* 0xffffff4011247824 */ /* 0x000fe200078e0224 */
[----:B------:R-:W-:Y:S01]  /*80c0*/  UIMAD UR4, UR42, UR7, UR4 ;  /* 0x000000072a0472a4 */ /* 0x000fe2000f8e0204 */
[----:B------:R-:W-:-:S02]  /*80d0*/  VIADD R0, R3, 0x19c20 ;  /* 0x00019c2003007836 */ /* 0x000fc40000000000 */
[----:B------:R-:W-:Y:S01]  /*80e0*/  IMAD.WIDE.U32 R2, R41, UR42, R20 ;  /* 0x0000002a29027c25 */ /* 0x000fe2000f8e0014 */
[CC--:B------:R-:W-:Y:S01]  /*80f0*/  ISETP.GE.AND P0, PT, R18.reuse, R36.reuse, PT ;  /* 0x000000241200720c */ /* 0x0c0fe20003f06270 */
[----:B------:R-:W-:Y:S01]  /*8100*/  ULDC.64 UR6, c[0x0][0xae8] ;  /* 0x0002ba0000067ab9 */ /* 0x000fe20000000a00 */
[----:B------:R-:W-:Y:S01]  /*8110*/  PRMT R0, RZ, 0x654, R0 ;  /* 0x00000654ff007816 */ /* 0x000fe20000000000 */
[----:B------:R-:W-:Y:S01]  /*8120*/  VIADD R3, R3, UR4 ;  /* 0x0000000403037c36 */ /* 0x000fe20008000000 */
[----:B------:R-:W-:Y:S01]  /*8130*/  UIMAD UR4, UR39, UR6, URZ ;  /* 0x00000006270472a4 */ /* 0x000fe2000f8e023f */
[----:B------:R-:W-:Y:S02]  /*8140*/  VIADD R19, R18, 0x60 ;  /* 0x0000006012137836 */ /* 0x000fe40000000000 */
[----:B------:R-:W-:Y:S01]  /*8150*/  IMAD.U32 R41, RZ, RZ, UR6 ;  /* 0x00000006ff297e24 */ /* 0x000fe2000f8e00ff */
[----:B------:R-:W-:Y:S02]  /*8160*/  UIMAD UR4, UR40, UR7, UR4 ;  /* 0x00000007280472a4 */ /* 0x000fe4000f8e0204 */
[----:B------:R-:W-:Y:S01]  /*8170*/  ISETP.GE.AND P3, PT, R19, R36, PT ;  /* 0x000000241300720c */ /* 0x000fe20003f66270 */
[----:B------:R-:W-:Y:S01]  /*8180*/  IMAD.WIDE.U32 R40, R41, UR40, R2 ;  /* 0x0000002829287c25 */ /* 0x000fe2000f8e0002 */
[----:B------:R-:W-:-:S03]  /*8190*/  SHF.R.S32.HI R19, RZ, 0x1f, R18 ;  /* 0x0000001fff137819 */ /* 0x000fc60000011412 */
[----:B------:R-:W-:Y:S02]  /*81a0*/  VIADD R45, R41, UR4 ;  /* 0x00000004292d7c36 */ /* 0x000fe40008000000 */
[----:B------:R-:W-:Y:S01]  /*81b0*/  IMAD.WIDE R20, R17, 0xc0, R18 ;  /* 0x000000c011147825 */ /* 0x000fe200078e0212 */
[----:B0-----:R0:W-:Y:S01]  /*81c0*/  SYNCS.ARRIVE.TRANS64.RED.A1T0 RZ, [R0+URZ], RZ ;  /* 0x000000ff00ff79a7 */ /* 0x0011e2000810043f */
[----:B------:R-:W-:Y:S05]  /*81d0*/  @P0 BRA `(.L_x_8104) ;  /* 0x00000000004c0947 */ /* 0x000fea0003800000 */
[----:B------:R-:W-:Y:S01]  /*81e0*/  ULDC.64 UR6, c[0x0][0xad8] ;  /* 0x0002b60000067ab9 */ /* 0x000fe20000000a00 */
[C---:B0-----:R-:W-:Y:S01]  /*81f0*/  VIADD R0, R16.reuse, 0x20 ;  /* 0x0000002010007836 */ /* 0x041fe20000000000 */
        /* <DEDUP_REMOVED lines=17> */
.L_x_8104:
[----:B------:R-:W-:Y:S05]  /*8310*/  BSYNC B1 ;  /* 0x0000000000017941 */ /* 0x000fea0003800000 */
.L_x_8103:
        /* <DEDUP_REMOVED lines=8> */
[----:B0-----:R-:W-:Y:S02]  /*83a0*/  VIADD R0, R16, 0x20 ;  /* 0x0000002010007836 */ /* 0x001fe40000000000 */
        /* <DEDUP_REMOVED lines=15> */
.L_x_8101:
        /* <DEDUP_REMOVED lines=20> */
[----:B------:R-:W-:Y:S01]  /*85e0*/  ISETP.GT.AND P0, PT, R155, 0xbf, PT ;  /* 0x000000bf9b00780c */ /* 0x000fe20003f04270 */
[----:B------:R-:W-:-:S12]  /*85f0*/  @P2 BRA `(.L_x_8106) ;  /* 0x0000000000102947 */ /* 0x000fd80003800000 */
[----:B------:R-:W-:Y:S05]  /*8600*/  @!P1 BRA `(.L_x_8106) ;  /* 0x00000000000c9947 */ /* 0x000fea0003800000 */
[----:B-1----:R-:W2:Y:S04]  /*8610*/  LDG.E R5, desc[UR54][R2.64] ;  /* 0x0000003602057981 */ /* 0x002ea8000c1e1900 */
[----:B-----5:R-:W2:Y:S02]  /*8620*/  LDG.E R0, desc[UR54][R2.64+0x4] ;  /* 0x0000043602007981 */ /* 0x020ea4000c1e1900 */
[----:B--2---:R-:W-:-:S07]  /*8630*/  IMAD.IADD R0, R0, 0x1, -R5 ;  /* 0x0000000100007824 */ /* 0x004fce00078e0a05 */
.L_x_8106:
        /* <DEDUP_REMOVED lines=31> */
.L_x_8108:
[----:B------:R-:W-:Y:S05]  /*8830*/  BSYNC B1 ;  /* 0x0000000000017941 */ /* 0x000fea0003800000 */
.L_x_8107:
        /* <DEDUP_REMOVED lines=8> */
[--C-:B------:R-:W-:Y:S01]  /*88c0*/  IMAD.MOV.U32 R6, RZ, RZ, R18.reuse ;  /* 0x000000ffff067224 */ /* 0x100fe200078e0012 */
[----:B------:R-:W-:Y:S01]  /*88d0*/  UIMAD UR4, UR7, UR8, URZ ;  /* 0x00000008070472a4 */ /* 0x000fe2000f8e023f */
[----:B------:R-:W-:Y:S01]  /*88e0*/  IMAD.IADD R3, R3, 0x1, R7 ;  /* 0x0000000103037824 */ /* 0x000fe200078e0207 */
[----:B------:R-:W-:Y:S01]  /*88f0*/  SHF.R.S32.HI R7, RZ, 0x1f, R18 ;  /* 0x0000001fff077819 */ /* 0x000fe20000011412 */
[----:B------:R-:W-:Y:S01]  /*8900*/  IMAD.U32 R5, RZ, RZ, UR8 ;  /* 0x00000008ff057e24 */ /* 0x000fe2000f8e00ff */
[----:B------:R-:W-:Y:S01]  /*8910*/  UIMAD UR4, UR42, UR9, UR4 ;  /* 0x000000092a0472a4 */ /* 0x000fe2000f8e0204 */
[----:B------:R-:W-:Y:S02]  /*8920*/  ULDC.64 UR6, c[0x0][0xae8] ;  /* 0x0002ba0000067ab9 */ /* 0x000fe40000000a00 */
[----:B------:R-:W-:-:S04]  /*8930*/  IMAD.WIDE.U32 R2, R5, UR42, R2 ;  /* 0x0000002a05027c25 */ /* 0x000fc8000f8e0002 */
[----:B------:R-:W-:Y:S02]  /*8940*/  IMAD R5, R17, -0xc0, R0 ;  /* 0xffffff4011057824 */ /* 0x000fe400078e0200 */
[----:B------:R-:W-:Y:S01]  /*8950*/  VIADD R3, R3, UR4 ;  /* 0x0000000403037c36 */ /* 0x000fe20008000000 */
[----:B------:R-:W-:Y:S01]  /*8960*/  UIMAD UR4, UR39, UR6, URZ ;  /* 0x00000006270472a4 */ /* 0x000fe2000f8e023f */
[C---:B------:R-:W-:Y:S01]  /*8970*/  VIADD R0, R18.reuse, 0x60 ;  /* 0x0000006012007836 */ /* 0x040fe20000000000 */
[-C--:B------:R-:W-:Y:S01]  /*8980*/  ISETP.GE.AND P0, PT, R18, R5.reuse, PT ;  /* 0x000000051200720c */ /* 0x080fe20003f06270 */
[----:B------:R-:W-:Y:S01]  /*8990*/  IMAD.U32 R9, RZ, RZ, UR6 ;  /* 0x00000006ff097e24 */ /* 0x000fe2000f8e00ff */
[----:B------:R-:W-:Y:S01]  /*89a0*/  UIMAD UR4, UR40, UR7, UR4 ;  /* 0x00000007280472a4 */ /* 0x000fe2000f8e0204 */
[----:B------:R-:W-:Y:S01]  /*89b0*/  IMAD.WIDE R6, R17, 0xc0, R6 ;  /* 0x000000c011067825 */ /* 0x000fe200078e0206 */
[----:B------:R-:W-:-:S03]  /*89c0*/  ISETP.GE.AND P1, PT, R0, R5, PT ;  /* 0x000000050000720c */ /* 0x000fc60003f26270 */
[----:B------:R-:W-:-:S04]  /*89d0*/  IMAD.WIDE.U32 R4, R9, UR40, R2 ;  /* 0x0000002809047c25 */ /* 0x000fc8000f8e0002 */
[----:B------:R-:W-:Y:S02]  /*89e0*/  VIADD R11, R5, UR4 ;  /* 0x00000004050b7c36 */ /* 0x000fe40008000000 */
[----:B------:R-:W-:Y:S05]  /*89f0*/  @P0 BRA `(.L_x_8110) ;  /* 0x00000000004c0947 */ /* 0x000fea0003800000 */
        /* <DEDUP_REMOVED lines=19> */
.L_x_8110:
[----:B------:R-:W-:Y:S05]  /*8b30*/  BSYNC B1 ;  /* 0x0000000000017941 */ /* 0x000fea0003800000 */
.L_x_8109:
        /* <DEDUP_REMOVED lines=22> */
.L_x_8105:
[----:B------:R-:W-:Y:S05]  /*8ca0*/  BSYNC B0 ;  /* 0x0000000000007941 */ /* 0x000fea0003800000 */
.L_x_8100:
[----:B------:R-:W-:Y:S02]  /*8cb0*/  ULDC UR4, c[0x0][0xc14] ;  /* 0x0003050000047ab9 */ /* 0x000fe40000000800 */
[----:B------:R-:W-:-:S13]  /*8cc0*/  ISETP.GE.AND P0, PT, R39, UR4, PT ;  /* 0x0000000427007c0c */ /* 0x000fda000bf06270 */
[----:B------:R-:W-:Y:S05]  /*8cd0*/  @!P0 BRA `(.L_x_8111) ;  /* 0xffffff8000248947 */ /* 0x000fea000383ffff */
[----:B------:R-:W-:Y:S05]  /*8ce0*/  EXIT ;  /* 0x000000000000794d */ /* 0x000fea0003800000 */
.L_x_8074:
        /* <DEDUP_REMOVED lines=13> */
[----:B------:R-:W1:Y:S02]  /*8dc0*/  LDS.128 R24, [UR4+0x19cd0] ;  /* 0x019cd004ff187984 */ /* 0x000e640008000c00 */
[----:B-1----:R-:W-:Y:S02]  /*8dd0*/  R2UR UR51, R27 ;  /* 0x000000001b3372ca */ /* 0x002fe400000e0000 */
[----:B------:R-:W-:Y:S01]  /*8de0*/  R2UR UR38, R26 ;  /* 0x000000001a2672ca */ /* 0x000fe200000e0000 */
[----:B------:R-:W-:Y:S06]  /*8df0*/  BAR.ARV 0x4, 0x200 ;  /* 0x0108000000007b1d */ /* 0x000fec0000002000 */
[----:B------:R-:W-:Y:S08]  /*8e00*/  BRA `(.L_x_8113) ;  /* 0x0000000800187947 */ /* 0x000ff00003800000 */
.L_x_8112:
        /* <DEDUP_REMOVED lines=32> */
[----:B------:R-:W1:Y:S02]  /*9010*/  SHFL.IDX PT, R6, R8, 0x1f, 0x1f ;  /* 0x03e01f0008067f89 */ /* 0x000e6400000e0000 */
[----:B-1----:R-:W-:-:S04]  /*9020*/  IMAD R6, R6, R9, RZ ;  /* 0x0000000906067224 */ /* 0x002fc800078e02ff */
[----:B------:R-:W-:Y:S01]  /*9030*/  IMAD.MOV.U32 R3, RZ, RZ, R6 ;  /* 0x000000ffff037224 */ /* 0x000fe200078e0006 */
[----:B0-----:R-:W-:-:S13]  /*9040*/  ISETP.GT.AND P6, PT, R6, R7, PT ;  /* 0x000000070600720c */ /* 0x001fda0003fc4270 */
[----:B------:R-:W-:Y:S05]  /*9050*/  @P6 BRA `(.L_x_8114) ;  /* 0x0000000000a06947 */ /* 0x000fea0003800000 */
[----:B------:R-:W-:Y:S01]  /*9060*/  IMAD.MOV.U32 R6, RZ, RZ, R3 ;  /* 0x000000ffff067224 */ /* 0x000fe200078e0003 */
[----:B------:R-:W-:Y:S01]  /*9070*/  UMOV UR51, URZ ;  /* 0x0000003f00337c82 */ /* 0x000fe20008000000 */
[----:B------:R-:W-:Y:S01]  /*9080*/  ULDC UR6, c[0x0][0xc14] ;  /* 0x0003050000067ab9 */ /* 0x000fe20000000800 */
[----:B------:R-:W-:-:S05]  /*9090*/  ULDC UR5, c[0x0][0xc14] ;  /* 0x0003050000057ab9 */ /* 0x000fca0000000800 */
.L_x_8118:
        /* <DEDUP_REMOVED lines=14> */
.L_x_8117:
[----:B------:R-:W-:Y:S05]  /*9180*/  BSYNC B0 ;  /* 0x0000000000007941 */ /* 0x000fea0003800000 */
.L_x_8116:
        /* <DEDUP_REMOVED lines=21> */
.L_x_8114:
        /* <DEDUP_REMOVED lines=17> */
.L_x_8119:
[----:B01----:R-:W-:Y:S01]  /*93f0*/  IMAD.MOV R2, RZ, RZ, -R3 ;  /* 0x000000ffff027224 */ /* 0x003fe200078e0a03 */
[----:B------:R-:W-:Y:S01]  /*9400*/  UIADD3 UR51, UR4, UR51, URZ ;  /* 0x0000003304337290 */ /* 0x000fe2000fffe03f */
[----:B---3--:R-:W-:Y:S02]  /*9410*/  IMAD R24, R24, R9, R11 ;  /* 0x0000000918187224 */ /* 0x008fe400078e020b */
[----:B------:R-:W-:Y:S01]  /*9420*/  IMAD.MOV.U32 R11, RZ, RZ, R2 ;  /* 0x000000ffff0b7224 */ /* 0x000fe200078e0002 */
[----:B------:R-:W-:Y:S01]  /*9430*/  IABS R2, R4 ;  /* 0x0000000400027213 */ /* 0x000fe20000000000 */
[----:B------:R-:W-:Y:S02]  /*9440*/  IMAD.IADD R9, R7, 0x1, -R24 ;  /* 0x0000000107097824 */ /* 0x000fe400078e0a18 */
[----:B------:R-:W-:Y:S02]  /*9450*/  IMAD R7, R11, R6, RZ ;  /* 0x000000060b077224 */ /* 0x000fe400078e02ff */
[----:B------:R-:W-:Y:S01]  /*9460*/  IMAD.MOV R10, RZ, RZ, -R2 ;  /* 0x000000ffff0a7224 */ /* 0x000fe200078e0a02 */
[----:B--2---:R-:W-:Y:S01]  /*9470*/  IABS R8, R9 ;  /* 0x0000000900087213 */ /* 0x004fe20000000000 */
[----:B------:R-:W-:-:S04]  /*9480*/  IMAD.MOV.U32 R2, RZ, RZ, RZ ;  /* 0x000000ffff027224 */ /* 0x000fc800078e00ff */
[----:B------:R-:W-:-:S04]  /*9490*/  IMAD.HI.U32 R2, R3, R7, R2 ;  /* 0x0000000703027227 */ /* 0x000fc800078e0002 */
[----:B------:R-:W-:Y:S02]  /*94a0*/  IMAD.MOV.U32 R3, RZ, RZ, R8 ;  /* 0x000000ffff037224 */ /* 0x000fe400078e0008 */
        /* <DEDUP_REMOVED lines=15> */
[----:B------:R-:W-:Y:S01]  /*95a0*/  IMAD R25, R4, R25, R9 ;  /* 0x0000001904197224 */ /* 0x000fe200078e0209 */
[----:B------:R-:W-:Y:S09]  /*95b0*/  BRA `(.L_x_8120) ;  /* 0x00000000000c7947 */ /* 0x000ff20003800000 */
.L_x_8115:
[----:B------:R-:W-:Y:S01]  /*95c0*/  IMAD.MOV.U32 R24, RZ, RZ, R7 ;  /* 0x000000ffff187224 */ /* 0x000fe200078e0007 */
[----:B------:R-:W-:Y:S01]  /*95d0*/  UMOV UR38, URZ ;  /* 0x0000003f00267c82 */ /* 0x000fe20008000000 */
[----:B------:R-:W-:-:S07]  /*95e0*/  IMAD.MOV.U32 R25, RZ, RZ, RZ ;  /* 0x000000ffff197224 */ /* 0x000fce00078e00ff */
.L_x_8120:
[----:B------:R-:W-:Y:S01]  /*95f0*/  ISETP.NE.AND P0, PT, R5, RZ, PT ;  /* 0x000000ff0500720c */ /* 0x000fe20003f05270 */
[----:B------:R-:W-:Y:S02]  /*9600*/  IMAD.U32 R26, RZ, RZ, UR38 ;  /* 0x00000026ff1a7e24 */ /* 0x000fe4000f8e00ff */
[----:B------:R-:W-:-:S10]  /*9610*/  IMAD.U32 R27, RZ, RZ, UR51 ;  /* 0x00000033ff1b7e24 */ /* 0x000fd4000f8e00ff */
[----:B------:R-:W0:Y:S01]  /*9620*/  @!P0 S2R R3, SR_CgaCtaId ;  /* 0x0000000000038919 */ /* 0x000e220000008800 */
[----:B------:R-:W-:-:S04]  /*9630*/  @!P0 MOV R2, 0x400 ;  /* 0x0000040000028802 */ /* 0x000fc80000000f00 */
[----:B0-----:R-:W-:-:S05]  /*9640*/  @!P0 LEA R2, R3, R2, 0x18 ;  /* 0x0000000203028211 */ /* 0x001fca00078ec0ff */
[----:B------:R1:W-:Y:S01]  /*9650*/  @!P0 STS.128 [R2+0x19cd0], R24 ;  /* 0x019cd01802008388 */ /* 0x0003e20000000c00 */
[----:B------:R-:W-:Y:S06]  /*9660*/  BAR.ARV 0x5, 0x200 ;  /* 0x0148000000007b1d */ /* 0x000fec0000002000 */
.L_x_8113:
[----:B------:R-:W-:Y:S01]  /*9670*/  ULDC UR4, c[0x0][0xc14] ;  /* 0x0003050000047ab9 */ /* 0x000fe20000000800 */
[----:B------:R2:W-:Y:S01]  /*9680*/  STL [R1+0x4], RZ ;  /* 0x000004ff01007387 */ /* 0x0005e20000100800 */
[----:B------:R-:W-:Y:S01]  /*9690*/  UISETP.GE.AND UP0, UPT, UR51, UR4, UPT ;  /* 0x000000043300728c */ /* 0x000fe2000bf06270 */
[----:B------:R-:W-:Y:S02]  /*96a0*/  IMAD.MOV.U32 R19, RZ, RZ, 0x1 ;  /* 0x00000001ff137424 */ /* 0x000fe400078e00ff */
[----:B------:R-:W-:-:S03]  /*96b0*/  IMAD.MOV.U32 R17, RZ, RZ, RZ ;  /* 0x000000ffff117224 */ /* 0x000fc600078e00ff */
[----:B------:R-:W-:-:S13]  /*96c0*/  PLOP3.LUT P0, PT, PT, PT, UP0, 0x80, 0x0 ;  /* 0x000000000000781c */ /* 0x000fda0003f0f008 */
[----:B--2---:R-:W-:Y:S05]  /*96d0*/  @P0 BRA `(.L_x_8121) ;  /* 0x0000003800740947 */ /* 0x004fea0003800000 */
[----:B------:R-:W2:Y:S01]  /*96e0*/  S2R R8, SR_TID.X ;  /* 0x0000000000087919 */ /* 0x000ea20000002100 */
[----:B------:R-:W-:Y:S01]  /*96f0*/  IMAD.SHL.U32 R9, R0, 0x800, RZ ;  /* 0x0000080000097824 */ /* 0x000fe200078e00ff */
[----:B------:R-:W-:Y:S01]  /*9700*/  ULOP3.LUT UR41, UR48, 0x1, URZ, 0xfc, !UPT ;  /* 0x0000000130297892 */ /* 0x000fe2000f8efc3f */
[----:B------:R-:W-:Y:S01]  /*9710*/  IMAD.MOV.U32 R19, RZ, RZ, 0x1 ;  /* 0x00000001ff137424 */ /* 0x000fe200078e00ff */
[----:B------:R-:W3:Y:S01]  /*9720*/  S2R R7, SR_TID.X ;  /* 0x0000000000077919 */ /* 0x000ee20000002100 */
[----:B------:R-:W-:Y:S01]  /*9730*/  IMAD.MOV.U32 R17, RZ, RZ, RZ ;  /* 0x000000ffff117224 */ /* 0x000fe200078e00ff */
[----:B------:R-:W-:Y:S01]  /*9740*/  ULOP3.LUT UR50, UR48, 0x2, URZ, 0xfc, !UPT ;  /* 0x0000000230327892 */ /* 0x000fe2000f8efc3f */
[----:B------:R4:W-:Y:S01]  /*9750*/  STL [R1+0x4], RZ ;  /* 0x000004ff01007387 */ /* 0x0009e20000100800 */
[----:B------:R-:W-:Y:S01]  /*9760*/  ULDC UR49, c[0x0][0xc] ;  /* 0x0000030000317ab9 */ /* 0x000fe20000000800 */
[----:B------:R-:W-:Y:S01]  /*9770*/  ULDC.64 UR52, c[0x0][0x198] ;  /* 0x0000660000347ab9 */ /* 0x000fe20000000a00 */
[----:B--2---:R-:W-:Y:S01]  /*9780*/  SHF.R.U32.HI R4, RZ, 0x1, R8 ;  /* 0x00000001ff047819 */ /* 0x004fe20000011608 */
[C---:B01----:R-:W-:Y:S01]  /*9790*/  IMAD.SHL.U32 R2, R8.reuse, 0x20, RZ ;  /* 0x0000002008027824 */ /* 0x043fe200078e00ff */
[C---:B------:R-:W-:Y:S01]  /*97a0*/  LOP3.LUT P0, RZ, R8.reuse, 0x4, RZ, 0xc0, !PT ;  /* 0x0000000408ff7812 */ /* 0x040fe2000780c0ff */
[----:B------:R-:W-:Y:S01]  /*97b0*/  IMAD.SHL.U32 R6, R8, 0x80, RZ ;  /* 0x0000008008067824 */ /* 0x000fe200078e00ff */
[----:B------:R-:W-:Y:S01]  /*97c0*/  LOP3.LUT R5, R4, 0x20, RZ, 0xc0, !PT ;  /* 0x0000002004057812 */ /* 0x000fe200078ec0ff */
[----:B------:R-:W-:Y:S01]  /*97d0*/  IMAD.SHL.U32 R0, R8, 0x10, RZ ;  /* 0x0000001008007824 */ /* 0x000fe200078e00ff */
[----:B---3--:R-:W-:-:S02]  /*97e0*/  LOP3.LUT R10, R7, 0x7f, RZ, 0xc0, !PT ;  /* 0x0000007f070a7812 */ /* 0x008fc400078ec0ff */
[----:B------:R-:W-:Y:S02]  /*97f0*/  LOP3.LUT R7, R5, 0x10, R8, 0xf8, !PT ;  /* 0x0000001005077812 */ /* 0x000fe400078ef808 */
[----:B------:R-:W-:Y:S01]  /*9800*/  LOP3.LUT R3, R2, 0x80, RZ, 0xc0, !PT ;  /* 0x0000008002037812 */ /* 0x000fe200078ec0ff */
[----:B------:R-:W-:Y:S01]  /*9810*/  IMAD.SHL.U32 R5, R10, 0x10, RZ ;  /* 0x000000100a057824 */ /* 0x000fe200078e00ff */
[----:B------:R-:W-:Y:S02]  /*9820*/  LOP3.LUT R7, R7, 0x380, R6, 0xf8, !PT ;  /* 0x0000038007077812 */ /* 0x000fe400078ef806 */
[----:B------:R-:W-:Y:S01]  /*9830*/  LOP3.LUT R3, R3, 0x10, R4, 0xf8, !PT ;  /* 0x0000001003037812 */ /* 0x000fe200078ef804 */
[----:B------:R-:W-:Y:S01]  /*9840*/  IMAD.SHL.U32 R4, R8, 0x4, RZ ;  /* 0x0000000408047824 */ /* 0x000fe200078e00ff */
[----:B------:R-:W-:Y:S02]  /*9850*/  LOP3.LUT R6, R6, 0x400, RZ, 0xc0, !PT ;  /* 0x0000040006067812 */ /* 0x000fe400078ec0ff */
[----:B------:R-:W-:-:S02]  /*9860*/  LOP3.LUT R2, R2, 0x360, RZ, 0xc0, !PT ;  /* 0x0000036002027812 */ /* 0x000fc400078ec0ff */
[----:B------:R-:W-:Y:S02]  /*9870*/  LOP3.LUT R6, R6, 0x800, R9, 0xf8, !PT ;  /* 0x0000080006067812 */ /* 0x000fe400078ef809 */
[----:B------:R-:W-:Y:S02]  /*9880*/  LOP3.LUT R7, R7, 0x70, R0, 0x78, !PT ;  /* 0x0000007007077812 */ /* 0x000fe400078e7800 */
[----:B------:R-:W-:Y:S02]  /*9890*/  LOP3.LUT R2, R2, 0x400, R5, 0xf8, !PT ;  /* 0x0000040002027812 */ /* 0x000fe400078ef805 */
[----:B------:R-:W-:Y:S02]  /*98a0*/  LOP3.LUT R3, R3, 0x10, R4, 0x78, !PT ;  /* 0x0000001003037812 */ /* 0x000fe400078e7804 */
[----:B------:R-:W-:Y:S02]  /*98b0*/  LOP3.LUT R22, R6, R7, RZ, 0xfc, !PT ;  /* 0x0000000706167212 */ /* 0x000fe400078efcff */
[----:B------:R-:W-:-:S03]  /*98c0*/  LOP3.LUT R18, R2, R3, RZ, 0xfc, !PT ;  /* 0x0000000302127212 */ /* 0x000fc600078efcff */
[----:B------:R-:W-:Y:S01]  /*98d0*/  VIADD R23, R22, 0x40 ;  /* 0x0000004016177836 */ /* 0x000fe20000000000 */
[----:B------:R-:W-:Y:S01]  /*98e0*/  LOP3.LUT R29, R18, 0x1800, RZ, 0xfc, !PT ;  /* 0x00001800121d7812 */ /* 0x000fe200078efcff */
[----:B------:R-:W-:Y:S01]  /*98f0*/  @P0 VIADD R23, R22, 0xffffffc0 ;  /* 0xffffffc016170836 */ /* 0x000fe20000000000 */
[----:B----4-:R-:W-:-:S07]  /*9900*/  LOP3.LUT R28, R18, 0x2800, RZ, 0xfc, !PT ;  /* 0x00002800121c7812 */ /* 0x010fce00078efcff */
.L_x_8183:
[----:B------:R-:W-:Y:S01]  /*9910*/  ULDC.64 UR4, c[0x0][0xc60] ;  /* 0x0003180000047ab9 */ /* 0x000fe20000000a00 */
[----:B------:R-:W-:Y:S01]  /*9920*/  ULDC.64 UR12, c[0x0][0xa20] ;  /* 0x00028800000c7ab9 */ /* 0x000fe20000000a00 */
[----:B------:R-:W-:Y:S01]  /*9930*/  UIMAD.WIDE UR4, UR51, 0x4, UR4 ;  /* 0x00000004330478a5 */ /* 0x000fe2000f8e0204 */
[----:B------:R-:W-:Y:S01]  /*9940*/  ULDC.64 UR8, c[0x0][0xa00] ;  /* 0x0002800000087ab9 */ /* 0x000fe20000000a00 */
[----:B------:R-:W-:Y:S01]  /*9950*/  ULDC.64 UR10, c[0x0][0xa08] ;  /* 0x00028200000a7ab9 */ /* 0x000fe20000000a00 */
[----:B0-----:R-:W-:Y:S01]  /*9960*/  IMAD.MOV.U32 R8, RZ, RZ, RZ ;  /* 0x000000ffff087224 */ /* 0x001fe200078e00ff */
[----:B------:R-:W-:Y:S02]  /*9970*/  ULDC UR43, c[0x0][0x2e0] ;  /* 0x0000b800002b7ab9 */ /* 0x000fe40000000800 */
[----:B------:R-:W-:Y:S02]  /*9980*/  IMAD.U32 R2, RZ, RZ, UR4 ;  /* 0x00000004ff027e24 */ /* 0x000fe4000f8e00ff */
[----:B------:R-:W-:Y:S01]  /*9990*/  IMAD.U32 R3, RZ, RZ, UR5 ;  /* 0x00000005ff037e24 */ /* 0x000fe2000f8e00ff */
[----:B------:R-:W-:-:S04]  /*99a0*/  ULDC.64 UR4, c[0x0][0xa28] ;  /* 0x00028a0000047ab9 */ /* 0x000fc80000000a00 */
[----:B------:R-:W2:Y:S01]  /*99b0*/  LDG.E R2, desc[UR54][R2.64] ;  /* 0x0000003602027981 */ /* 0x000ea2000c1e1900 */
[----:B------:R-:W-:Y:S01]  /*99c0*/  UISETP.NE.U32.AND UP0, UPT, UR4, URZ, UPT ;  /* 0x0000003f0400728c */ /* 0x000fe2000bf05070 */
[----:B------:R-:W-:Y:S01]  /*99d0*/  ISETP.NE.U32.AND P0, PT, RZ, UR10, PT ;  /* 0x0000000aff007c0c */ /* 0x000fe2000bf05070 */
[----:B------:R-:W-:Y:S02]  /*99e0*/  UISETP.NE.U32.AND UP1, UPT, UR12, URZ, UPT ;  /* 0x0000003f0c00728c */ /* 0x000fe4000bf25070 */
[----:B------:R-:W-:Y:S01]  /*99f0*/  UISETP.NE.AND.EX UP0, UPT, UR5, URZ, UPT, UP0 ;  /* 0x0000003f0500728c */ /* 0x000fe2000bf05300 */
[----:B------:R-:W-:Y:S01]  /*9a00*/  ISETP.NE.AND.EX P0, PT, RZ, UR11, PT, P0 ;  /* 0x0000000bff007c0c */ /* 0x000fe2000bf05300 */
[----:B------:R-:W-:Y:S02]  /*9a10*/  UISETP.NE.AND.EX UP1, UPT, UR13, URZ, UPT, UP1 ;  /* 0x0000003f0d00728c */ /* 0x000fe4000bf25310 */
[----:B------:R-:W-:Y:S02]  /*9a20*/  UISETP.NE.U32.AND UP2, UPT, UR8, URZ, UPT ;  /* 0x0000003f0800728c */ /* 0x000fe4000bf45070 */
[----:B------:R-:W-:-:S02]  /*9a30*/  PLOP3.LUT P1, PT, PT, PT, UP0, 0x80, 0x0 ;  /* 0x000000000000781c */ /* 0x000fc40003f2f008 */
[----:B------:R-:W-:Y:S01]  /*9a40*/  UISETP.NE.AND.EX UP2, UPT, UR9, URZ, UPT, UP2 ;  /* 0x0000003f0900728c */ /* 0x000fe2000bf45320 */
[----:B------:R-:W-:-:S05]  /*9a50*/  PLOP3.LUT P3, PT, PT, PT, UP1, 0x80, 0x0 ;  /* 0x000000000000781c */ /* 0x000fca0003f6f018 */
[----:B------:R-:W-:Y:S02]  /*9a60*/  PLOP3.LUT P2, PT, PT, PT, UP2, 0x80, 0x0 ;  /* 0x000000000000781c */ /* 0x000fe40003f4f028 */
[----:B--2---:R-:W-:-:S13]  /*9a70*/  R2UR UR47, R2 ;  /* 0x00000000022f72ca */ /* 0x004fda00000e0000 */
[----:B------:R-:W-:Y:S02]  /*9a80*/  USHF.R.S32.HI UR14, URZ, 0x1f, UR47 ;  /* 0x0000001f3f0e7899 */ /* 0x000fe4000801142f */
[----:B------:R-:W-:Y:S02]  /*9a90*/  @UP0 ULEA UR4, UP3, UR47, UR4, 0x2 ;  /* 0x000000042f040291 */ /* 0x000fe4000f86103f */
[----:B------:R-:W-:Y:S02]  /*9aa0*/  USHF.L.U32 UR45, UR47, 0x2, URZ ;  /* 0x000000022f2d7899 */ /* 0x000fe4000800063f */
[----:B------:R-:W-:Y:S02]  /*9ab0*/  @UP0 ULEA.HI.X UR5, UR47, UR5, UR14, 0x2, UP3 ;  /* 0x000000052f050291 */ /* 0x000fe400098f140e */
[----:B------:R-:W-:Y:S01]  /*9ac0*/  UIADD3 UR7, UP0, UR45, UR10, URZ ;  /* 0x0000000a2d077290 */ /* 0x000fe2000ff1e03f */
[----:B------:R-:W-:Y:S01]  /*9ad0*/  IMAD.U32 R2, RZ, RZ, UR4 ;  /* 0x00000004ff027e24 */ /* 0x000fe2000f8e00ff */
[----:B------:R-:W-:-:S02]  /*9ae0*/  USHF.L.U64.HI UR46, UR47, 0x2, UR14 ;  /* 0x000000022f2e7899 */ /* 0x000fc4000801020e */
[----:B------:R-:W-:Y:S01]  /*9af0*/  IMAD.U32 R3, RZ, RZ, UR5 ;  /* 0x00000005ff037e24 */ /* 0x000fe2000f8e00ff */
[----:B------:R-:W-:Y:S02]  /*9b00*/  @UP1 UIADD3 UR6, UP3, UR45, UR12, URZ ;  /* 0x0000000c2d061290 */ /* 0x000fe4000ff7e03f */
[----:B------:R-:W-:Y:S02]  /*9b10*/  UIADD3.X UR5, UR46, UR11, URZ, UP0, !UPT ;  /* 0x0000000b2e057290 */ /* 0x000fe400087fe43f */
[----:B-1----:R0:W2:Y:S01]  /*9b20*/  @P1 LDG.E R0, desc[UR54][R2.64] ;  /* 0x0000003602001981 */ /* 0x0020a2000c1e1900 */
[----:B------:R-:W-:Y:S01]  /*9b30*/  @UP2 ULEA UR4, UP0, UR47, UR8, 0x2 ;  /* 0x000000082f042291 */ /* 0x000fe2000f80103f */
[----:B------:R-:W-:Y:S02]  /*9b40*/  IMAD.U32 R4, RZ, RZ, UR6 ;  /* 0x00000006ff047e24 */ /* 0x000fe4000f8e00ff */
[----:B0-----:R-:W-:Y:S01]  /*9b50*/  IMAD.U32 R2, RZ, RZ, UR7 ;  /* 0x00000007ff027e24 */ /* 0x001fe2000f8e00ff */
[----:B------:R-:W-:Y:S01]  /*9b60*/  @UP1 UIADD3.X UR7, UR46, UR13, URZ, UP3, !UPT ;  /* 0x0000000d2e071290 */ /* 0x000fe20009ffe43f */
[----:B------:R-:W-:Y:S01]  /*9b70*/  IMAD.U32 R3, RZ, RZ, UR5 ;  /* 0x00000005ff037e24 */ /* 0x000fe2000f8e00ff */
[----:B------:R-:W-:-:S04]  /*9b80*/  @UP2 ULEA.HI.X UR5, UR47, UR9, UR14, 0x2, UP0 ;  /* 0x000000092f052291 */ /* 0x000fc800080f140e */
[----:B------:R-:W-:Y:S01]  /*9b90*/  IMAD.U32 R5, RZ, RZ, UR7 ;  /* 0x00000007ff057e24 */ /* 0x000fe2000f8e00ff */
[----:B------:R-:W3:Y:S04]  /*9ba0*/  @P0 LDG.E R6, desc[UR54][R2.64] ;  /* 0x0000003602060981 */ /* 0x000ee8000c1e1900 */
[----:B------:R0:W4:Y:S02]  /*9bb0*/  @P3 LDG.E R7, desc[UR54][R4.64] ;  /* 0x0000003604073981 */ /* 0x000124000c1e1900 */
[----:B0-----:R-:W-:Y:S02]  /*9bc0*/  IMAD.U32 R4, RZ, RZ, UR4 ;  /* 0x00000004ff047e24 */ /* 0x001fe4000f8e00ff */
[----:B------:R-:W-:Y:S01]  /*9bd0*/  IMAD.U32 R5, RZ, RZ, UR5 ;  /* 0x00000005ff057e24 */ /* 0x000fe2000f8e00ff */
[----:B------:R-:W-:-:S04]  /*9be0*/  ULDC.64 UR4, c[0x0][0x3f8] ;  /* 0x0000fe0000047ab9 */ /* 0x000fc80000000a00 */
[----:B------:R-:W5:Y:S01]  /*9bf0*/  @P2 LDG.E R8, desc[UR54][R4.64] ;  /* 0x0000003604082981 */ /* 0x000f62000c1e1900 */
[----:B------:R-:W-:-:S04]  /*9c00*/  UISETP.NE.U32.AND UP0, UPT, UR4, URZ, UPT ;  /* 0x0000003f0400728c */ /* 0x000fc8000bf05070 */
[----:B------:R-:W-:-:S03]  /*9c10*/  UISETP.NE.AND.EX UP0, UPT, UR5, URZ, UPT, UP0 ;  /* 0x0000003f0500728c */ /* 0x000fc6000bf05300 */
[----:B------:R-:W-:Y:S02]  /*9c20*/  ULDC UR5, c[0x0][0x404] ;  /* 0x0001010000057ab9 */ /* 0x000fe40000000800 */
[----:B------:R-:W-:-:S04]  /*9c30*/  USEL UR5, UR5, 0x1, UP0 ;  /* 0x0000000105057887 */ /* 0x000fc80008000000 */
[----:B------:R-:W-:Y:S01]  /*9c40*/  UIMAD UR43, UR5, UR43, URZ ;  /* 0x0000002b052b72a4 */ /* 0x000fe2000f8e023f */
[----:B------:R-:W-:Y:S01]  /*9c50*/  UMOV UR44, URZ ;  /* 0x0000003f002c7c82 */ /* 0x000fe20008000000 */
[----:B------:R-:W-:Y:S01]  /*9c60*/  UMOV UR4, URZ ;  /* 0x0000003f00047c82 */ /* 0x000fe20008000000 */
[----:B--2---:R-:W-:Y:S02]  /*9c70*/  @P1 R2UR UR44, R0 ;  /* 0x00000000002c12ca */ /* 0x004fe400000e0000 */
[----:B---3--:R-:W-:Y:S02]  /*9c80*/  @P0 R2UR UR4, R6 ;  /* 0x00000000060402ca */ /* 0x008fe400000e0000 */
[----:B----4-:R-:W-:Y:S01]  /*9c90*/  @P3 R2UR UR43, R7 ;  /* 0x00000000072b32ca */ /* 0x010fe200000e0000 */
[----:B-----5:R0:W-:Y:S01]  /*9ca0*/  STL [R1], R8 ;  /* 0x0000000801007387 */ /* 0x0201e20000100800 */
[----:B------:R-:W-:-:S13]  /*9cb0*/  @P3 BRA `(.L_x_8122) ;  /* 0x0000000000183947 */ /* 0x000fda0003800000 */
[----:B------:R-:W-:Y:S05]  /*9cc0*/  @!P0 BRA `(.L_x_8122) ;  /* 0x0000000000148947 */ /* 0x000fea0003800000 */
[----:B------:R-:W2:Y:S04]  /*9cd0*/  LDG.E R4, desc[UR54][R2.64] ;  /* 0x0000003602047981 */ /* 0x000ea8000c1e1900 */
[----:B------:R-:W3:Y:S01]  /*9ce0*/  LDG.E R0, desc[UR54][R2.64+0x4] ;  /* 0x0000043602007981 */ /* 0x000ee2000c1e1900 */
[----:B--2---:R-:W-:Y:S02]  /*9cf0*/  R2UR UR5, R4 ;  /* 0x00000000040572ca */ /* 0x004fe400000e0000 */
[----:B---3--:R-:W-:-:S13]  /*9d00*/  R2UR UR43, R0 ;  /* 0x00000000002b72ca */ /* 0x008fda00000e0000 */
[----:B------:R-:W-:-:S12]  /*9d10*/  UIADD3 UR43, -UR5, UR43, URZ ;  /* 0x0000002b052b7290 */ /* 0x000fd8000fffe13f */
.L_x_8122:
[----:B------:R-:W-:Y:S01]  /*9d20*/  UIADD3 UR43, -UR44, UR43, URZ ;  /* 0x0000002b2c2b7290 */ /* 0x000fe2000fffe13f */
[----:B------:R-:W-:Y:S01]  /*9d30*/  BSSY B6, `(.L_x_8123) ;  /* 0x000029e000067945 */ /* 0x000fe20003800000 */
[----:B------:R-:W-:Y:S02]  /*9d40*/  UIADD3 UR44, UR4, UR44, URZ ;  /* 0x0000002c042c7290 */ /* 0x000fe4000fffe03f */
[----:B------:R-:W-:Y:S02]  /*9d50*/  UIADD3 UR42, UR43, 0x7f, URZ ;  /* 0x0000007f2b2a7890 */ /* 0x000fe4000fffe03f */
[----:B------:R-:W-:Y:S02]  /*9d60*/  ISETP.LT.AND P0, PT, RZ, UR43, PT ;  /* 0x0000002bff007c0c */ /* 0x000fe4000bf01270 */
[----:B------:R-:W-:-:S04]  /*9d70*/  USHF.R.S32.HI UR5, URZ, 0x1f, UR42 ;  /* 0x0000001f3f057899 */ /* 0x000fc8000801142a */
[----:B------:R-:W-:-:S07]  /*9d80*/  ULEA.HI UR42, UR5, UR42, URZ, 0x7 ;  /* 0x0000002a052a7291 */ /* 0x000fce000f8f383f */
        /* <DEDUP_REMOVED lines=13> */
[----:B-1----:R-:W-:-:S04]  /*9e60*/  LOP3.LUT R4, R4, UR4, RZ, 0xc0, !PT ;  /* 0x0000000404047c12 */ /* 0x002fc8000f8ec0ff */
[----:B------:R-:W1:Y:S01]  /*9e70*/  POPC R7, R4 ;  /* 0x0000000400077309 */ /* 0x000e620000000000 */
[----:B--2---:R-:W1:Y:S02]  /*9e80*/  SHFL.IDX PT, R0, R3, R0, 0x1f ;  /* 0x00001f0003007589 */ /* 0x004e6400000e0000 */
[----:B-1----:R-:W-:Y:S01]  /*9e90*/  IADD3 R24, R0, UR49, R7 ;  /* 0x0000003100187c10 */ /* 0x002fe2000fffe007 */
[----:B------:R-:W-:Y:S06]  /*9ea0*/  BRA `(.L_x_8125) ;  /* 0x0000002800187947 */ /* 0x000fec0003800000 */
.L_x_8124:
        /* <DEDUP_REMOVED lines=18> */
[----:B0-----:R-:W-:Y:S02]  /*9fd0*/  IMAD.MOV.U32 R8, RZ, RZ, 0x70 ;  /* 0x00000070ff087424 */ /* 0x001fe400078e00ff */
[----:B------:R-:W-:Y:S02]  /*9fe0*/  IMAD.MOV.U32 R12, RZ, RZ, 0x1 ;  /* 0x00000001ff0c7424 */ /* 0x000fe400078e00ff */
[----:B------:R-:W-:-:S07]  /*9ff0*/  IMAD.MOV.U32 R13, RZ, RZ, RZ ;  /* 0x000000ffff0d7224 */ /* 0x000fce00078e00ff */
[----:B------:R-:W-:-:S07]  /*a000*/  LEPC R20, `(.L_x_8126) ;  /* 0x000000001014794e */ /* 0x000fce0000000000 */
[----:B-1----:R-:W-:Y:S05]  /*a010*/  CALL.ABS.NOINC R2 ;  /* 0x0000000002007343 */ /* 0x002fea0003c00000 */
.L_x_8126:
        /* <DEDUP_REMOVED lines=20> */
.L_x_8127:
        /* <DEDUP_REMOVED lines=20> */
.L_x_8128:
        /* <DEDUP_REMOVED lines=18> */
.L_x_8129:
[----:B------:R-:W-:Y:S01]  /*a3c0*/  ULDC.64 UR4, c[0x0][0x9f8] ;  /* 0x00027e0000047ab9 */ /* 0x000fe20000000a00 */
[----:B------:R-:W2:Y:S01]  /*a3d0*/  LDL.LU R21, [R1] ;  /* 0x0000000001157983 */ /* 0x000ea20000300800 */
[----:B------:R-:W-:Y:S01]  /*a3e0*/  UISETP.NE.U32.AND UP0, UPT, UR4, URZ, UPT ;  /* 0x0000003f0400728c */ /* 0x000fe2000bf05070 */
[----:B------:R-:W-:Y:S01]  /*a3f0*/  IMAD.U32 R20, RZ, RZ, UR47 ;  /* 0x0000002fff147e24 */ /* 0x000fe2000f8e00ff */
[----:B------:R-:W1:Y:S01]  /*a400*/  LDC R0, c[0x0][0x428] ;  /* 0x00010a00ff007b82 */ /* 0x000e620000000800 */
[----:B------:R-:W3:Y:S01]  /*a410*/  S2R R4, SR_TID.X ;  /* 0x0000000000047919 */ /* 0x000ee20000002100 */
[----:B------:R-:W-:Y:S01]  /*a420*/  UISETP.NE.AND.EX UP0, UPT, UR5, URZ, UPT, UP0 ;  /* 0x0000003f0500728c */ /* 0x000fe2000bf05300 */
[----:B------:R-:W-:Y:S01]  /*a430*/  IMAD.U32 R16, RZ, RZ, UR38 ;  /* 0x00000026ff107e24 */ /* 0x000fe2000f8e00ff */
[----:B------:R-:W-:-:S04]  /*a440*/  ULDC.64 UR14, c[0x0][0xa08] ;  /* 0x00028200000e7ab9 */ /* 0x000fc80000000a00 */
[----:B------:R-:W-:-:S05]  /*a450*/  PLOP3.LUT P0, PT, PT, PT, UP0, 0x80, 0x0 ;  /* 0x000000000000781c */ /* 0x000fca0003f0f008 */
[----:B------:R-:W-:-:S04]  /*a460*/  @UP0 UIADD3 UR4, UP1, UR45, UR4, URZ ;  /* 0x000000042d040290 */ /* 0x000fc8000ff3e03f */
[----:B------:R-:W-:Y:S02]  /*a470*/  @UP0 UIADD3.X UR5, UR46, UR5, URZ, UP1, !UPT ;  /* 0x000000052e050290 */ /* 0x000fe40008ffe43f */
[----:B------:R-:W-:-:S04]  /*a480*/  IMAD.U32 R2, RZ, RZ, UR4 ;  /* 0x00000004ff027e24 */ /* 0x000fc8000f8e00ff */
[----:B------:R-:W-:Y:S01]  /*a490*/  IMAD.U32 R3, RZ, RZ, UR5 ;  /* 0x00000005ff037e24 */ /* 0x000fe2000f8e00ff */
[----:B------:R-:W-:-:S04]  /*a4a0*/  ULDC.64 UR4, c[0x0][0xa00] ;  /* 0x0002800000047ab9 */ /* 0x000fc80000000a00 */
[----:B------:R4:W5:Y:S01]  /*a4b0*/  @P0 LDG.E R20, desc[UR54][R2.64] ;  /* 0x0000003602140981 */ /* 0x000962000c1e1900 */
[----:B-1----:R-:W-:Y:S01]  /*a4c0*/  ISETP.NE.AND P0, PT, R0, 0x1, PT ;  /* 0x000000010000780c */ /* 0x002fe20003f05270 */
[----:B------:R-:W-:Y:S01]  /*a4d0*/  UMOV UR36, URZ ;  /* 0x0000003f00247c82 */ /* 0x000fe20008000000 */
[----:B------:R-:W-:Y:S01]  /*a4e0*/  UMOV UR6, UR38 ;  /* 0x0000002600067c82 */ /* 0x000fe20008000000 */
[----:B------:R-:W-:Y:S01]  /*a4f0*/  UMOV UR8, 0x40 ;  /* 0x0000004000087882 */ /* 0x000fe20000000000 */
[----:B---3--:R-:W-:Y:S01]  /*a500*/  LOP3.LUT R10, R4, 0x7f, RZ, 0xc0, !PT ;  /* 0x0000007f040a7812 */ /* 0x008fe200078ec0ff */
[----:B------:R-:W-:Y:S01]  /*a510*/  UMOV UR10, UR38 ;  /* 0x00000026000a7c82 */ /* 0x000fe20008000000 */
[----:B------:R-:W-:Y:S02]  /*a520*/  SHF.R.U32.HI R4, RZ, 0x5, R4 ;  /* 0x00000005ff047819 */ /* 0x000fe40000011604 */
[----:B------:R-:W-:Y:S01]  /*a530*/  ISETP.NE.AND P1, PT, R10, RZ, PT ;  /* 0x000000ff0a00720c */ /* 0x000fe20003f25270 */
[----:B----4-:R-:W1:Y:S01]  /*a540*/  LDC.64 R2, c[0x0][0x3f8] ;  /* 0x0000fe00ff027b82 */ /* 0x010e620000000a00 */
[----:B------:R-:W-:-:S07]  /*a550*/  LOP3.LUT R4, R4, 0x3, RZ, 0xc0, !PT ;  /* 0x0000000304047812 */ /* 0x000fce00078ec0ff */
[----:B------:R-:W3:Y:S04]  /*a560*/  @P0 LDC R0, c[0x0][0x42c] ;  /* 0x00010b00ff000b82 */ /* 0x000ee80000000800 */
[----:B------:R-:W-:-:S04]  /*a570*/  VOTEU.ALL UP1, P1 ;  /* 0x00000000003f7886 */ /* 0x000fc80000820000 */
[----:B------:R-:W4:Y:S01]  /*a580*/  @P0 LDC R5, c[0x0][0x430] ;  /* 0x00010c00ff050b82 */ /* 0x000f220000000800 */
[----:B------:R-:W-:-:S04]  /*a590*/  @!UP1 UIADD3 UR12, UP0, UR52, 0x270, URZ ;  /* 0x00000270340c9890 */ /* 0x000fc8000ff1e03f */
[----:B------:R-:W-:Y:S01]  /*a5a0*/  @!UP1 UIADD3.X UR13, URZ, UR53, URZ, UP0, !UPT ;  /* 0x000000353f0d9290 */ /* 0x000fe200087fe43f */
[----:B---3--:R-:W-:-:S05]  /*a5b0*/  @P0 IMAD.HI.U32 R0, R0, UR38, RZ ;  /* 0x0000002600000c27 */ /* 0x008fca000f8e00ff */
[----:B----4-:R-:W-:Y:S02]  /*a5c0*/  @P0 SHF.R.U32.HI R16, RZ, R5, R0 ;  /* 0x00000005ff100219 */ /* 0x010fe40000011600 */
[----:B------:R-:W-:Y:S01]  /*a5d0*/  ISETP.NE.U32.AND P0, PT, RZ, UR4, PT ;  /* 0x00000004ff007c0c */ /* 0x000fe2000bf05070 */
[----:B------:R-:W-:-:S03]  /*a5e0*/  UMOV UR4, 0x20 ;  /* 0x0000002000047882 */ /* 0x000fc60000000000 */
[----:B------:R-:W-:-:S04]  /*a5f0*/  ISETP.NE.AND.EX P0, PT, RZ, UR5, PT, P0 ;  /* 0x00000005ff007c0c */ /* 0x000fc8000bf05300 */
[----:B------:R-:W-:Y:S02]  /*a600*/  SEL R6, RZ, UR47, P0 ;  /* 0x0000002fff067c07 */ /* 0x000fe40008000000 */
[----:B-1----:R-:W-:Y:S01]  /*a610*/  LOP3.LUT P0, RZ, R2, UR14, RZ, 0xfc, !PT ;  /* 0x0000000e02ff7c12 */ /* 0x002fe2000f80fcff */
[----:B------:R-:W-:Y:S01]  /*a620*/  UMOV UR14, 0xffffffff ;  /* 0xffffffff000e7882 */ /* 0x000fe20000000000 */
[----:B------:R-:W-:Y:S02]  /*a630*/  R2UR UR39, R6 ;  /* 0x00000000062772ca */ /* 0x000fe400000e0000 */
[----:B------:R-:W-:-:S11]  /*a640*/  LOP3.LUT P0, RZ, R3, UR15, RZ, 0xfc, P0 ;  /* 0x0000000f03ff7c12 */ /* 0x000fd6000800fcff */
[----:B------:R-:W-:Y:S01]  /*a650*/  UMOV UR7, UR39 ;  /* 0x0000002700077c82 */ /* 0x000fe20008000000 */
[----:B------:R-:W-:Y:S01]  /*a660*/  UMOV UR11, UR39 ;  /* 0x00000027000b7c82 */ /* 0x000fe20008000000 */
[----:B--2---:R-:W-:-:S05]  /*a670*/  IMAD R25, R25, 0xc0, R21 ;  /* 0x000000c019197824 */ /* 0x004fca00078e0215 */
[----:B------:R-:W-:-:S13]  /*a680*/  R2UR UR37, R25 ;  /* 0x00000000192572ca */ /* 0x000fda00000e0000 */
[----:B------:R-:W-:Y:S01]  /*a690*/  UMOV UR5, UR37 ;  /* 0x0000002500057c82 */ /* 0x000fe20008000000 */
[----:B------:R-:W-:Y:S01]  /*a6a0*/  UMOV UR9, UR37 ;  /* 0x0000002500097c82 */ /* 0x000fe20008000000 */
[----:B------:R1:W-:Y:S01]  /*a6b0*/  @!UP1 UTMAPF.L2.4D [UR36], [UR12] ;  /* 0x000000240c0095b8 */ /* 0x0003e20008018000 */
[----:B------:R1:W-:Y:S01]  /*a6c0*/  @!UP1 UTMAPF.L2.4D [UR4], [UR12] ;  /* 0x000000040c0095b8 */ /* 0x0003e20008018000 */
[----:B-----5:R-:W-:Y:S02]  /*a6d0*/  SHF.R.S32.HI R21, RZ, 0x1f, R20 ;  /* 0x0000001fff157819 */ /* 0x020fe40000011414 */
[----:B------:R-:W-:Y:S01]  /*a6e0*/  SEL R0, R20, RZ, !P0 ;  /* 0x000000ff14007207 */ /* 0x000fe20004000000 */
[----:B------:R1:W-:Y:S02]  /*a6f0*/  @!UP1 UTMAPF.L2.4D [UR8], [UR12] ;  /* 0x000000080c0095b8 */ /* 0x0003e40008018000 */
[----:B-1----:R-:W-:Y:S05]  /*a700*/  BRA.DIV UR14, `(.L_x_8130) ;  /* 0x0000002e0ed47947 */ /* 0x002fea000b800000 */
[----:B------:R1:W2:Y:S02]  /*a710*/  SHFL.IDX PT, R14, R4, RZ, 0x1f ;  /* 0x00001fff040e7589 */ /* 0x0002a400000e0000 */
.L_x_8202:
[----:B--2---:R-:W-:Y:S02]  /*a720*/  ISETP.NE.AND P0, PT, R14, RZ, PT ;  /* 0x000000ff0e00720c */ /* 0x004fe40003f05270 */
[----:B------:R-:W-:-:S11]  /*a730*/  PLOP3.LUT P6, PT, PT, PT, PT, 0x8, 0x0 ;  /* 0x000000000000781c */ /* 0x000fd60003fce170 */
[----:B------:R-:W-:Y:S05]  /*a740*/  @P0 BRA `(.L_x_8131) ;  /* 0x0000000800040947 */ /* 0x000fea0003800000 */
[----:B------:R-:W-:-:S06]  /*a750*/  ULEA.HI.SX32 UR4, UR42, 0xffffffff, 0x19 ;  /* 0xffffffff2a047891 */ /* 0x000fcc000f8fca3f */
[----:B------:R-:W-:Y:S01]  /*a760*/  IMAD.U32 R7, RZ, RZ, UR4 ;  /* 0x00000004ff077e24 */ /* 0x000fe2000f8e00ff */
[----:B------:R-:W-:-:S03]  /*a770*/  UMOV UR4, 0xffffffff ;  /* 0xffffffff00047882 */ /* 0x000fc60000000000 */
[----:B------:R-:W-:Y:S05]  /*a780*/  BRA.DIV UR4, `(.L_x_8132) ;  /* 0x0000002e04d47947 */ /* 0x000fea000b800000 */
[----:B------:R-:W-:-:S13]  /*a790*/  ELECT P6, URZ, PT ;  /* 0x00000000003f782f */ /* 0x000fda00038c0000 */
.L_x_8205:
[----:B------:R-:W-:Y:S05]  /*a7a0*/  @!P6 BRA `(.L_x_8133) ;  /* 0x000000040070e947 */ /* 0x000fea0003800000 */
[----:B------:R-:W-:-:S04]  /*a7b0*/  ISETP.NE.U32.AND P0, PT, R2, RZ, PT ;  /* 0x000000ff0200720c */ /* 0x000fc80003f05070 */
[----:B------:R-:W-:-:S13]  /*a7c0*/  ISETP.NE.AND.EX P0, PT, R3, RZ, PT, P0 ;  /* 0x000000ff0300720c */ /* 0x000fda0003f05300 */
[----:B------:R-:W-:Y:S05]  /*a7d0*/  @!P0 BRA `(.L_x_8134) ;  /* 0x0000000000448947 */ /* 0x000fea0003800000 */
[----:B0-----:R-:W0:Y:S01]  /*a7e0*/  LDC R8, c[0x0][0x41c] ;  /* 0x00010700ff087b82 */ /* 0x001e220000000800 */
[----:B------:R-:W-:Y:S02]  /*a7f0*/  ULDC.64 UR4, c[0x0][0x408] ;  /* 0x0001020000047ab9 */ /* 0x000fe40000000a00 */
[----:B------:R-:W-:-:S04]  /*a800*/  IMAD R9, R21, UR4, RZ ;  /* 0x0000000415097c24 */ /* 0x000fc8000f8e02ff */
[----:B------:R-:W-:Y:S01]  /*a810*/  IMAD R9, R20, UR5, R9 ;  /* 0x0000000514097c24 */ /* 0x000fe2000f8e0209 */
[----:B0-----:R-:W-:-:S13]  /*a820*/  ISETP.NE.AND P0, PT, R8, 0x1, PT ;  /* 0x000000010800780c */ /* 0x001fda0003f05270 */
[----:B-1----:R-:W0:Y:S02]  /*a830*/  @P0 LDC.64 R4, c[0x0][0x420] ;  /* 0x00010800ff040b82 */ /* 0x002e240000000a00 */
[----:B0-----:R-:W-:-:S04]  /*a840*/  @P0 IMAD.HI.U32 R0, R7, R4, RZ ;  /* 0x0000000407000227 */ /* 0x001fc800078e00ff */
[----:B------:R-:W-:Y:S01]  /*a850*/  IMAD.MOV.U32 R4, RZ, RZ, R7 ;  /* 0x000000ffff047224 */ /* 0x000fe200078e0007 */
[----:B------:R-:W-:-:S04]  /*a860*/  @P0 SHF.R.U32.HI R4, RZ, R5, R0 ;  /* 0x00000005ff040219 */ /* 0x000fc80000011600 */
[--C-:B------:R-:W-:Y:S01]  /*a870*/  SHF.R.S32.HI R5, RZ, 0x1f, R4.reuse ;  /* 0x0000001fff057819 */ /* 0x100fe20000011404 */
[--C-:B------:R-:W-:Y:S02]  /*a880*/  IMAD.MOV R0, RZ, RZ, -R4.reuse ;  /* 0x000000ffff007224 */ /* 0x100fe400078e0a04 */
[----:B------:R-:W-:-:S04]  /*a890*/  IMAD.WIDE.U32 R4, R20, UR4, R4 ;  /* 0x0000000414047c25 */ /* 0x000fc8000f8e0004 */
[----:B------:R-:W-:Y:S01]  /*a8a0*/  IMAD R7, R8, R0, R7 ;  /* 0x0000000008077224 */ /* 0x000fe200078e0207 */
[----:B------:R-:W-:Y:S01]  /*a8b0*/  LEA R2, P0, R4, R2, 0x2 ;  /* 0x0000000204027211 */ /* 0x000fe200078010ff */
[----:B------:R-:W-:-:S05]  /*a8c0*/  IMAD.IADD R0, R5, 0x1, R9 ;  /* 0x0000000105007824 */ /* 0x000fca00078e0209 */
[----:B------:R-:W-:-:S05]  /*a8d0*/  LEA.HI.X R3, R4, R3, R0, 0x2, P0 ;  /* 0x0000000304037211 */ /* 0x000fca00000f1400 */
[----:B------:R2:W5:Y:S02]  /*a8e0*/  LDG.E R0, desc[UR54][R2.64] ;  /* 0x0000003602007981 */ /* 0x000564000c1e1900 */
.L_x_8134:
[----:B------:R-:W-:Y:S02]  /*a8f0*/  LEA R5, R17, UR40, 0x3 ;  /* 0x0000002811057c11 */ /* 0x000fe4000f8e18ff */
[----:B--2---:R-:W-:Y:S02]  /*a900*/  SHF.L.U32 R2, R19, 0x1f, RZ ;  /* 0x0000001f13027819 */ /* 0x004fe400000006ff */
[----:B------:R-:W-:Y:S02]  /*a910*/  ISETP.NE.AND P0, PT, R10, RZ, PT ;  /* 0x000000ff0a00720c */ /* 0x000fe40003f05270 */
[----:B------:R-:W2:Y:S02]  /*a920*/  SYNCS.PHASECHK.TRANS64.TRYWAIT P2, [R5+URZ+0x19c80], R2 ;  /* 0x019c8002050075a7 */ /* 0x000ea4000804017f */
[----:B--2---:R-:W-:Y:S09]  /*a930*/  @!P2 BRA `(.L_x_8135) ;  /* 0x0000002c0088a947 */ /* 0x004ff20003800000 */
.L_x_8206:
        /* <DEDUP_REMOVED lines=8> */
.L_x_8136:
[----:B------:R-:W-:Y:S01]  /*a9c0*/  IMAD R3, R17, 0x3000, R26 ;  /* 0x0000300011037824 */ /* 0x000fe200078e021a */
[----:B------:R-:W-:Y:S01]  /*a9d0*/  R2UR UR9, R5 ;  /* 0x00000000050972ca */ /* 0x000fe200000e0000 */
[----:B------:R-:W-:Y:S01]  /*a9e0*/  UIADD3 UR4, UP0, UR52, 0x470, URZ ;  /* 0x0000047034047890 */ /* 0x000fe2000ff1e03f */
[----:B------:R-:W-:Y:S01]  /*a9f0*/  LEA R7, R7, UR44, 0x7 ;  /* 0x0000002c07077c11 */ /* 0x000fe2000f8e38ff */
[----:B------:R-:W-:Y:S01]  /*aa00*/  UMOV UR10, URZ ;  /* 0x0000003f000a7c82 */ /* 0x000fe20008000000 */
[----:B------:R-:W-:Y:S01]  /*aa10*/  R2UR UR15, R3 ;  /* 0x00000000030f72ca */ /* 0x000fe200000e0000 */
[----:B------:R-:W-:Y:S01]  /*aa20*/  UIADD3.X UR5, URZ, UR53, URZ, UP0, !UPT ;  /* 0x000000353f057290 */ /* 0x000fe200087fe43f */
[----:B------:R-:W-:Y:S01]  /*aa30*/  R2UR UR12, R16 ;  /* 0x00000000100c72ca */ /* 0x000fe200000e0000 */
[----:B------:R-:W-:Y:S01]  /*aa40*/  UMOV UR6, 0x0 ;  /* 0x0000000000067882 */ /* 0x000fe20000000000 */
[----:B-----5:R-:W-:Y:S01]  /*aa50*/  R2UR UR13, R0 ;  /* 0x00000000000d72ca */ /* 0x020fe200000e0000 */
[----:B------:R-:W-:Y:S01]  /*aa60*/  UMOV UR7, 0x14f00000 ;  /* 0x14f0000000077882 */ /* 0x000fe20000000000 */
[----:B------:R-:W-:Y:S01]  /*aa70*/  R2UR UR11, R7 ;  /* 0x00000000070b72ca */ /* 0x000fe200000e0000 */
[----:B------:R-:W-:-:S02]  /*aa80*/  UMOV UR16, 0x20 ;  /* 0x0000002000107882 */ /* 0x000fc40000000000 */
[----:B------:R-:W-:-:S04]  /*aa90*/  UIADD3 UR9, UR9, 0x19c70, URZ ;  /* 0x00019c7009097890 */ /* 0x000fc8000fffe03f */
        /* <DEDUP_REMOVED lines=13> */
.L_x_8207:
[----:B------:R-:W-:Y:S05]  /*ab70*/  @P0 BRA `(.L_x_8138) ;  /* 0x00000000001c0947 */ /* 0x000fea0003800000 */
[----:B-1----:R-:W1:Y:S01]  /*ab80*/  S2R R4, SR_TID.X ;  /* 0x0000000000047919 */ /* 0x002e620000002100 */
[----:B--23--:R-:W-:-:S04]  /*ab90*/  IMAD.MOV.U32 R2, RZ, RZ, 0x3000 ;  /* 0x00003000ff027424 */ /* 0x00cfc800078e00ff */
[----:B------:R4:W-:Y:S01]  /*aba0*/  SYNCS.ARRIVE.TRANS64 RZ, [R5+URZ+0x19c30], R2 ;  /* 0x019c300205ff79a7 */ /* 0x0009e2000800003f */
[----:B-1----:R-:W-:-:S04]  /*abb0*/  LOP3.LUT R4, R4, 0x1f, RZ, 0xc0, !PT ;  /* 0x0000001f04047812 */ /* 0x002fc800078ec0ff */
[----:B------:R-:W-:-:S13]  /*abc0*/  ISETP.NE.AND P0, PT, R4, RZ, PT ;  /* 0x000000ff0400720c */ /* 0x000fda0003f05270 */
[----:B----4-:R-:W-:Y:S05]  /*abd0*/  @!P0 BRA `(.L_x_8138) ;  /* 0x0000000000048947 */ /* 0x010fea0003800000 */
[----:B------:R-:W-:Y:S01]  /*abe0*/  BPT.TRAP 0x1 ;  /* 0x000000040000795c */ /* 0x000fe20000300000 */
.L_x_8138:
        /* <DEDUP_REMOVED lines=16> */
[----:B----4-:R-:W-:Y:S01]  /*acf0*/  UMOV UR8, UR14 ;  /* 0x0000000e00087c82 */ /* 0x010fe20008000000 */
[----:B------:R-:W-:Y:S01]  /*ad00*/  UMOV UR10, UR16 ;  /* 0x00000010000a7c82 */ /* 0x000fe20008000000 */
[----:B------:R-:W-:Y:S01]  /*ad10*/  UMOV UR14, 0x40 ;  /* 0x00000040000e7882 */ /* 0x000fe20000000000 */
[----:B------:R4:W-:Y:S02]  /*ad20*/  UTMALDG.4D [UR8], [UR4], desc[UR6] ;  /* 0x00000608040075b4 */ /* 0x0009e40008019000 */
[----:B----4-:R-:W-:Y:S01]  /*ad30*/  UMOV UR8, UR15 ;  /* 0x0000000f00087c82 */ /* 0x010fe20008000000 */
[----:B------:R-:W-:Y:S02]  /*ad40*/  UMOV UR10, UR14 ;  /* 0x0000000e000a7c82 */ /* 0x000fe40008000000 */
[----:B------:R4:W-:Y:S02]  /*ad50*/  UTMALDG.4D [UR8], [UR4], desc[UR6] ;  /* 0x00000608040075b4 */ /* 0x0009e40008019000 */
[----:B----4-:R-:W-:Y:S01]  /*ad60*/  NOP ;  /* 0x0000000000007918 */ /* 0x010fe20000000000 */
.L_x_8133:
        /* <DEDUP_REMOVED lines=10> */
[----:B--23--:R-:W-:Y:S01]  /*ae10*/  @P0 IMAD.MOV.U32 R2, RZ, RZ, 0x4800 ;  /* 0x00004800ff020424 */ /* 0x00cfe200078e00ff */
        /* <DEDUP_REMOVED lines=20> */
.L_x_8131:
[----:B------:R-:W2:Y:S01]  /*af60*/  LDL.LU R3, [R1+0x4] ;  /* 0x0000040001037983 */ /* 0x000ea20000300800 */
[----:B------:R-:W-:Y:S01]  /*af70*/  BSSY B0, `(.L_x_8139) ;  /* 0x0000009000007945 */ /* 0x000fe20003800000 */
[----:B--2---:R-:W-:-:S05]  /*af80*/  VIADD R3, R3, 0x1 ;  /* 0x0000000103037836 */ /* 0x004fca0000000000 */
[----:B------:R-:W-:Y:S01]  /*af90*/  LEA.HI R2, R3, R3, RZ, 0x1 ;  /* 0x0000000303027211 */ /* 0x000fe200078f08ff */
[----:B------:R2:W-:Y:S03]  /*afa0*/  STL [R1+0x4], R3 ;  /* 0x0000040301007387 */ /* 0x0005e60000100800 */
[----:B------:R-:W-:-:S05]  /*afb0*/  LOP3.LUT R2, R2, 0xfffffffe, RZ, 0xc0, !PT ;  /* 0xfffffffe02027812 */ /* 0x000fca00078ec0ff */
[----:B------:R-:W-:-:S05]  /*afc0*/  IMAD.IADD R2, R3, 0x1, -R2 ;  /* 0x0000000103027824 */ /* 0x000fca00078e0a02 */
[----:B--2---:R-:W-:-:S04]  /*afd0*/  SHF.L.U32 R3, R2, 0x1f, RZ ;  /* 0x0000001f02037819 */ /* 0x004fc800000006ff */
[----:B------:R-:W2:Y:S02]  /*afe0*/  SYNCS.PHASECHK.TRANS64.TRYWAIT P0, [UR40+0x19c20], R3 ;  /* 0x019c2003ff0075a7 */ /* 0x000ea40008000168 */
[----:B--2---:R-:W-:Y:S05]  /*aff0*/  @!P0 BRA `(.L_x_8140) ;  /* 0x0000002800008947 */ /* 0x004fea0003800000 */
.L_x_8208:
[----:B------:R-:W-:Y:S05]  /*b000*/  BSYNC B0 ;  /* 0x0000000000007941 */ /* 0x000fea0003800000 */
.L_x_8139:
[----:B------:R-:W-:-:S06]  /*b010*/  UISETP.GE.AND UP0, UPT, UR43, 0x81, UPT ;  /* 0x000000812b00788c */ /* 0x000fcc000bf06270 */
[----:B------:R-:W-:-:S13]  /*b020*/  PLOP3.LUT P0, PT, PT, PT, UP0, 0x80, 0x0 ;  /* 0x000000000000781c */ /* 0x000fda0003f0f008 */
[----:B------:R-:W-:Y:S05]  /*b030*/  @!P0 BRA `(.L_x_8141) ;  /* 0x0000001000148947 */ /* 0x000fea0003800000 */
[----:B------:R-:W-:Y:S01]  /*b040*/  ULEA.HI.SX32 UR4, UR42, 0xfffffffe, 0x19 ;  /* 0xfffffffe2a047891 */ /* 0x000fe2000f8fca3f */
[----:B0-----:R-:W-:Y:S02]  /*b050*/  IMAD.MOV.U32 R8, RZ, RZ, R19 ;  /* 0x000000ffff087224 */ /* 0x001fe400078e0013 */
[----:B--2---:R-:W-:-:S03]  /*b060*/  IMAD.MOV.U32 R3, RZ, RZ, R17 ;  /* 0x000000ffff037224 */ /* 0x004fc600078e0011 */
[----:B------:R-:W-:-:S07]  /*b070*/  IMAD.U32 R2, RZ, RZ, UR4 ;  /* 0x00000004ff027e24 */ /* 0x000fce000f8e00ff */
.L_x_8165:
        /* <DEDUP_REMOVED lines=9> */
[----:B-1----:R-:W-:Y:S01]  /*b110*/  IMAD.MOV.U32 R4, RZ, RZ, R2 ;  /* 0x000000ffff047224 */ /* 0x002fe200078e0002 */
[----:B------:R-:W-:-:S04]  /*b120*/  ISETP.NE.U32.AND P0, PT, RZ, UR4, PT ;  /* 0x00000004ff007c0c */ /* 0x000fc8000bf05070 */
[----:B------:R-:W-:-:S13]  /*b130*/  ISETP.NE.AND.EX P0, PT, RZ, UR5, PT, P0 ;  /* 0x00000005ff007c0c */ /* 0x000fda000bf05300 */
[----:B------:R-:W-:Y:S05]  /*b140*/  @!P0 BRA `(.L_x_8144) ;  /* 0x0000000000488947 */ /* 0x000fea0003800000 */
[----:B------:R-:W0:Y:S01]  /*b150*/  LDC R9, c[0x0][0x41c] ;  /* 0x00010700ff097b82 */ /* 0x000e220000000800 */
[----:B------:R-:W-:Y:S01]  /*b160*/  IMAD.MOV.U32 R10, RZ, RZ, R2 ;  /* 0x000000ffff0a7224 */ /* 0x000fe200078e0002 */
[----:B------:R-:W-:Y:S02]  /*b170*/  ULDC.64 UR6, c[0x0][0x408] ;  /* 0x0001020000067ab9 */ /* 0x000fe40000000a00 */
[----:B------:R-:W-:-:S04]  /*b180*/  IMAD R7, R21, UR6, RZ ;  /* 0x0000000615077c24 */ /* 0x000fc8000f8e02ff */
[----:B------:R-:W-:Y:S01]  /*b190*/  IMAD R7, R20, UR7, R7 ;  /* 0x0000000714077c24 */ /* 0x000fe2000f8e0207 */
[----:B0-----:R-:W-:-:S13]  /*b1a0*/  ISETP.NE.AND P0, PT, R9, 0x1, PT ;  /* 0x000000010900780c */ /* 0x001fda0003f05270 */
[----:B------:R-:W0:Y:S02]  /*b1b0*/  @P0 LDC.64 R4, c[0x0][0x420] ;  /* 0x00010800ff040b82 */ /* 0x000e240000000a00 */
[----:B0-----:R-:W-:-:S05]  /*b1c0*/  @P0 IMAD.HI.U32 R4, R2, R4, RZ ;  /* 0x0000000402040227 */ /* 0x001fca00078e00ff */
[----:B------:R-:W-:-:S04]  /*b1d0*/  @P0 SHF.R.U32.HI R10, RZ, R5, R4 ;  /* 0x00000005ff0a0219 */ /* 0x000fc80000011604 */
[--C-:B------:R-:W-:Y:S01]  /*b1e0*/  SHF.R.S32.HI R5, RZ, 0x1f, R10.reuse ;  /* 0x0000001fff057819 */ /* 0x100fe2000001140a */
[----:B------:R-:W-:-:S04]  /*b1f0*/  IMAD.MOV.U32 R4, RZ, RZ, R10 ;  /* 0x000000ffff047224 */ /* 0x000fc800078e000a */
[----:B------:R-:W-:-:S04]  /*b200*/  IMAD.WIDE.U32 R4, R20, UR6, R4 ;  /* 0x0000000614047c25 */ /* 0x000fc8000f8e0004 */
[----:B------:R-:W-:Y:S01]  /*b210*/  IMAD.IADD R5, R7, 0x1, R5 ;  /* 0x0000000107057824 */ /* 0x000fe200078e0205 */
[----:B------:R-:W-:-:S04]  /*b220*/  LEA R6, P0, R4, UR4, 0x2 ;  /* 0x0000000404067c11 */ /* 0x000fc8000f8010ff */
[----:B------:R-:W-:-:S05]  /*b230*/  LEA.HI.X R7, R4, UR5, R5, 0x2, P0 ;  /* 0x0000000504077c11 */ /* 0x000fca00080f1405 */
[----:B------:R0:W5:Y:S01]  /*b240*/  LDG.E R0, desc[UR54][R6.64] ;  /* 0x0000003606007981 */ /* 0x000162000c1e1900 */
[----:B------:R-:W-:-:S04]  /*b250*/  IMAD.MOV R4, RZ, RZ, -R10 ;  /* 0x000000ffff047224 */ /* 0x000fc800078e0a0a */
[----:B------:R-:W-:-:S07]  /*b260*/  IMAD R4, R9, R4, R2 ;  /* 0x0000000409047224 */ /* 0x000fce00078e0202 */
.L_x_8144:
[----:B------:R-:W-:Y:S01]  /*b270*/  LEA R10, R17, UR40, 0x3 ;  /* 0x00000028110a7c11 */ /* 0x000fe2000f8e18ff */
[----:B------:R-:W1:Y:S01]  /*b280*/  S2R R5, SR_TID.X ;  /* 0x0000000000057919 */ /* 0x000e620000002100 */
[----:B------:R-:W-:Y:S01]  /*b290*/  SHF.L.U32 R13, R19, 0x1f, RZ ;  /* 0x0000001f130d7819 */ /* 0x000fe200000006ff */
[----:B------:R-:W-:Y:S03]  /*b2a0*/  BSSY B1, `(.L_x_8145) ;  /* 0x0000005000017945 */ /* 0x000fe60003800000 */
[----:B------:R-:W2:Y:S01]  /*b2b0*/  SYNCS.PHASECHK.TRANS64.TRYWAIT P0, [R10+URZ+0x19c80], R13 ;  /* 0x019c800d0a0075a7 */ /* 0x000ea2000800017f */
[----:B-1----:R-:W-:-:S04]  /*b2c0*/  LOP3.LUT R5, R5, 0x7f, RZ, 0xc0, !PT ;  /* 0x0000007f05057812 */ /* 0x002fc800078ec0ff */
[----:B------:R-:W-:Y:S01]  /*b2d0*/  ISETP.NE.AND P2, PT, R5, RZ, PT ;  /* 0x000000ff0500720c */ /* 0x000fe20003f45270 */
[----:B--2---:R-:W-:-:S12]  /*b2e0*/  @!P0 BRA `(.L_x_8146) ;  /* 0x0000002400588947 */ /* 0x004fd80003800000 */
.L_x_8209:
[----:B------:R-:W-:Y:S05]  /*b2f0*/  BSYNC B1 ;  /* 0x0000000000017941 */ /* 0x000fea0003800000 */
.L_x_8145:
        /* <DEDUP_REMOVED lines=9> */
.L_x_8148:
[----:B------:R-:W-:Y:S05]  /*b390*/  BSYNC B1 ;  /* 0x0000000000017941 */ /* 0x000fea0003800000 */
.L_x_8147:
[----:B------:R-:W-:Y:S01]  /*b3a0*/  IMAD.MOV.U32 R9, RZ, RZ, RZ ;  /* 0x000000ffff097224 */ /* 0x000fe200078e00ff */
[----:B------:R-:W-:Y:S01]  /*b3b0*/  R2UR UR12, R16 ;  /* 0x00000000100c72ca */ /* 0x000fe200000e0000 */
[----:B0-----:R-:W-:Y:S01]  /*b3c0*/  IMAD R7, R17, 0x3000, R26 ;  /* 0x0000300011077824 */ /* 0x001fe200078e021a */
[----:B------:R-:W-:Y:S01]  /*b3d0*/  UIADD3 UR4, UP0, UR52, 0x470, URZ ;  /* 0x0000047034047890 */ /* 0x000fe2000ff1e03f */
[----:B------:R-:W-:Y:S01]  /*b3e0*/  LEA R6, R4, UR44, 0x7 ;  /* 0x0000002c04067c11 */ /* 0x000fe2000f8e38ff */
[----:B------:R-:W-:Y:S01]  /*b3f0*/  VIADD R5, R10, 0x19c70 ;  /* 0x00019c700a057836 */ /* 0x000fe20000000000 */
[----:B------:R-:W-:Y:S01]  /*b400*/  R2UR UR10, R9 ;  /* 0x00000000090a72ca */ /* 0x000fe200000e0000 */
[----:B------:R-:W-:Y:S01]  /*b410*/  VIADD R4, R7, 0x9000 ;  /* 0x0000900007047836 */ /* 0x000fe20000000000 */
[----:B------:R-:W-:Y:S01]  /*b420*/  PLOP3.LUT P0, PT, PT, PT, PT, 0x80, 0x0 ;  /* 0x000000000000781c */ /* 0x000fe20003f0f070 */
[----:B------:R-:W-:Y:S01]  /*b430*/  UIADD3.X UR5, URZ, UR53, URZ, UP0, !UPT ;  /* 0x000000353f057290 */ /* 0x000fe200087fe43f */
[----:B------:R-:W-:Y:S01]  /*b440*/  UMOV UR6, 0x0 ;  /* 0x0000000000067882 */ /* 0x000fe20000000000 */
[----:B------:R-:W-:-:S10]  /*b450*/  UMOV UR7, 0x14f00000 ;  /* 0x14f0000000077882 */ /* 0x000fd40000000000 */
.L_x_8149:
        /* <DEDUP_REMOVED lines=16> */
.L_x_8150:
        /* <DEDUP_REMOVED lines=16> */
.L_x_8151:
        /* <DEDUP_REMOVED lines=12> */
.L_x_8210:
[----:B------:R-:W-:Y:S05]  /*b720*/  BSYNC B1 ;  /* 0x0000000000017941 */ /* 0x000fea0003800000 */
.L_x_8152:
        /* <DEDUP_REMOVED lines=11> */
.L_x_8155:
[----:B------:R-:W-:Y:S05]  /*b7e0*/  BSYNC B1 ;  /* 0x0000000000017941 */ /* 0x000fea0003800000 */
.L_x_8154:
[----:B------:R-:W-:Y:S01]  /*b7f0*/  R2UR UR6, R4 ;  /* 0x00000000040672ca */ /* 0x000fe200000e0000 */
[----:B------:R-:W-:Y:S01]  /*b800*/  UIADD3 UR4, UP0, UR52, 0x370, URZ ;  /* 0x0000037034047890 */ /* 0x000fe2000ff1e03f */
[----:B------:R-:W-:Y:S01]  /*b810*/  R2UR UR7, R5 ;  /* 0x00000000050772ca */ /* 0x000fe200000e0000 */
[----:B01----:R-:W-:Y:S01]  /*b820*/  VIADD R10, R10, 0x19c30 ;  /* 0x00019c300a0a7836 */ /* 0x003fe20000000000 */
[----:B------:R-:W-:Y:S01]  /*b830*/  R2UR UR12, R16 ;  /* 0x00000000100c72ca */ /* 0x000fe200000e0000 */
[----:B------:R-:W-:Y:S01]  /*b840*/  UIADD3.X UR5, URZ, UR53, URZ, UP0, !UPT ;  /* 0x000000353f057290 */ /* 0x000fe200087fe43f */
[----:B------:R-:W-:Y:S01]  /*b850*/  R2UR UR10, R9 ;  /* 0x00000000090a72ca */ /* 0x000fe200000e0000 */
[----:B------:R-:W-:Y:S01]  /*b860*/  VIADD R9, R7, 0x13800 ;  /* 0x0001380007097836 */ /* 0x000fe20000000000 */
[----:B------:R-:W-:-:S13]  /*b870*/  PLOP3.LUT P0, PT, PT, PT, PT, 0x80, 0x0 ;  /* 0x000000000000781c */ /* 0x000fda0003f0f070 */
.L_x_8156:
        /* <DEDUP_REMOVED lines=15> */
.L_x_8157:
        /* <DEDUP_REMOVED lines=15> */
.L_x_8158:
        /* <DEDUP_REMOVED lines=9> */
.L_x_8143:
[----:B------:R-:W-:Y:S05]  /*baf0*/  BSYNC B0 ;  /* 0x0000000000007941 */ /* 0x000fea0003800000 */
.L_x_8142:
[----:B------:R-:W-:-:S06]  /*bb00*/  UISETP.NE.AND UP0, UPT, UR41, 0x3, UPT ;  /* 0x000000032900788c */ /* 0x000fcc000bf05270 */
[----:B------:R-:W-:-:S13]  /*bb10*/  PLOP3.LUT P0, PT, PT, PT, UP0, 0x80, 0x0 ;  /* 0x000000000000781c */ /* 0x000fda0003f0f008 */
[----:B------:R-:W-:Y:S05]  /*bb20*/  @!P0 BRA `(.L_x_8159) ;  /* 0x0000000000048947 */ /* 0x000fea0003800000 */
[----:B------:R-:W-:Y:S01]  /*bb30*/  BPT.TRAP 0x1 ;  /* 0x000000040000795c */ /* 0x000fe20000300000 */
.L_x_8159:
[----:B------:R-:W-:Y:S01]  /*bb40*/  LOP3.LUT R5, R8, 0x1, RZ, 0x3c, !PT ;  /* 0x0000000108057812 */ /* 0x000fe200078e3cff */
[----:B-1----:R-:W-:Y:S01]  /*bb50*/  IMAD.U32 R4, RZ, RZ, UR50 ;  /* 0x00000032ff047e24 */ /* 0x002fe2000f8e00ff */
[----:B------:R-:W-:Y:S01]  /*bb60*/  LEA R12, R3, UR40, 0x3 ;  /* 0x00000028030c7c11 */ /* 0x000fe2000f8e18ff */
[----:B------:R-:W-:Y:S01]  /*bb70*/  BSSY B0, `(.L_x_8160) ;  /* 0x0000005000007945 */ /* 0x000fe20003800000 */
[----:B------:R-:W-:Y:S02]  /*bb80*/  SHF.L.U32 R5, R5, 0x1f, RZ ;  /* 0x0000001f05057819 */ /* 0x000fe400000006ff */
[----:B------:R-:W-:Y:S02]  /*bb90*/  ISETP.NE.AND P0, PT, R4, 0x3, PT ;  /* 0x000000030400780c */ /* 0x000fe40003f05270 */
[----:B------:R-:W0:Y:S02]  /*bba0*/  SYNCS.PHASECHK.TRANS64.TRYWAIT P2, [R12+URZ+0x19c70], R5 ;  /* 0x019c70050c0075a7 */ /* 0x000e24000804017f */
[----:B0-----:R-:W-:Y:S09]  /*bbb0*/  @!P2 BRA `(.L_x_8161) ;  /* 0x0000001c004ca947 */ /* 0x001ff20003800000 */
.L_x_8211:
[----:B------:R-:W-:Y:S05]  /*bbc0*/  BSYNC B0 ;  /* 0x0000000000007941 */ /* 0x000fea0003800000 */
.L_x_8160:
[----:B------:R-:W-:Y:S05]  /*bbd0*/  @!P0 BRA `(.L_x_8162) ;  /* 0x0000000000048947 */ /* 0x000fea0003800000 */
[----:B------:R-:W-:Y:S01]  /*bbe0*/  BPT.TRAP 0x1 ;  /* 0x000000040000795c */ /* 0x000fe20000300000 */
.L_x_8162:
[----:B0-----:R-:W-:Y:S01]  /*bbf0*/  SHF.L.U32 R5, R8, 0x1f, RZ ;  /* 0x0000001f08057819 */ /* 0x001fe200000006ff */
[----:B------:R-:W-:-:S03]  /*bc00*/  IMAD R3, R3, 0x3000, RZ ;  /* 0x0000300003037824 */ /* 0x000fc600078e02ff */
[----:B------:R-:W0:Y:S02]  /*bc10*/  SYNCS.PHASECHK.TRANS64.TRYWAIT P2, [R12+URZ+0x19c60], R5 ;  /* 0x019c60050c0075a7 */ /* 0x000e24000804017f */
[----:B0-----:R-:W-:Y:S05]  /*bc20*/  @!P2 BRA `(.L_x_8163) ;  /* 0x0000001c0044a947 */ /* 0x001fea0003800000 */
.L_x_8212:
[C---:B------:R-:W-:Y:S01]  /*bc30*/  LOP3.LUT R14, R3.reuse, R18, RZ, 0xfc, !PT ;  /* 0x00000012030e7212 */ /* 0x040fe200078efcff */
[----:B------:R-:W-:Y:S05]  /*bc40*/  WARPSYNC.ALL ;  /* 0x0000000000007948 */ /* 0x000fea0003800000 */
[----:B0-----:R-:W0:Y:S01]  /*bc50*/  LDSM.16.MT88.4 R4, [R14+UR40+0x9000] ;  /* 0x009000280e04783b */ /* 0x001e220008004200 */
[----:B------:R-:W-:-:S05]  /*bc60*/  VIADD R13, R3, 0x1000 ;  /* 0x00001000030d7836 */ /* 0x000fca0000000000 */
[----:B------:R-:W-:Y:S02]  /*bc70*/  LOP3.LUT R25, R13, R18, RZ, 0xfc, !PT ;  /* 0x000000120d197212 */ /* 0x000fe400078efcff */
[C-C-:B0-----:R-:W-:Y:S02]  /*bc80*/  PRMT R8, R4.reuse, 0x6420, R5.reuse ;  /* 0x0000642004087816 */ /* 0x141fe40000000005 */
[----:B------:R-:W-:Y:S02]  /*bc90*/  PRMT R9, R4, 0x7531, R5 ;  /* 0x0000753104097816 */ /* 0x000fe40000000005 */
[----:B------:R-:W-:Y:S02]  /*bca0*/  LOP3.LUT R4, R3, R22, RZ, 0xfc, !PT ;  /* 0x0000001603047212 */ /* 0x000fe400078efcff */
[C-C-:B------:R-:W-:Y:S02]  /*bcb0*/  PRMT R10, R6.reuse, 0x6420, R7.reuse ;  /* 0x00006420060a7816 */ /* 0x140fe40000000007 */
[----:B------:R-:W-:Y:S01]  /*bcc0*/  PRMT R11, R6, 0x7531, R7 ;  /* 0x00007531060b7816 */ /* 0x000fe20000000007 */
[----:B------:R-:W-:-:S05]  /*bcd0*/  IMAD.IADD R15, R27, 0x1, R4 ;  /* 0x000000011b0f7824 */ /* 0x000fca00078e0204 */
[----:B------:R-:W-:Y:S04]  /*bce0*/  STSM.16.M88.4 [R15], R8 ;  /* 0x000000080f007844 */ /* 0x000fe80000000200 */
[----:B------:R-:W0:Y:S02]  /*bcf0*/  LDSM.16.MT88.4 R4, [R25+UR40+0x9000] ;  /* 0x009000281904783b */ /* 0x000e240008004200 */
[C-C-:B0-----:R-:W-:Y:S02]  /*bd00*/  PRMT R8, R4.reuse, 0x6420, R5.reuse ;  /* 0x0000642004087816 */ /* 0x141fe40000000005 */
[----:B------:R-:W-:Y:S02]  /*bd10*/  PRMT R9, R4, 0x7531, R5 ;  /* 0x0000753104097816 */ /* 0x000fe40000000005 */
[----:B------:R-:W-:Y:S01]  /*bd20*/  LOP3.LUT R4, R13, R22, RZ, 0xfc, !PT ;  /* 0x000000160d047212 */ /* 0x000fe200078efcff */
[----:B------:R-:W-:Y:S01]  /*bd30*/  VIADD R13, R3, 0x2000 ;  /* 0x00002000030d7836 */ /* 0x000fe20000000000 */
[----:B------:R-:W-:-:S02]  /*bd40*/  PRMT R10, R6, 0x6420, R7 ;  /* 0x00006420060a7816 */ /* 0x000fc40000000007 */
[----:B------:R-:W-:Y:S01]  /*bd50*/  PRMT R11, R6, 0x7531, R7 ;  /* 0x00007531060b7816 */ /* 0x000fe20000000007 */
[----:B------:R-:W-:Y:S01]  /*bd60*/  IMAD.IADD R14, R27, 0x1, R4 ;  /* 0x000000011b0e7824 */ /* 0x000fe200078e0204 */
[----:B------:R-:W-:-:S04]  /*bd70*/  LOP3.LUT R15, R13, R18, RZ, 0xfc, !PT ;  /* 0x000000120d0f7212 */ /* 0x000fc800078efcff */
[----:B------:R-:W-:Y:S04]  /*bd80*/  STSM.16.M88.4 [R14], R8 ;  /* 0x000000080e007844 */ /* 0x000fe80000000200 */
[----:B------:R0:W1:Y:S02]  /*bd90*/  LDSM.16.MT88.4 R4, [R15+UR40+0x9000] ;  /* 0x009000280f04783b */ /* 0x0000640008004200 */
[----:B0-----:R-:W-:Y:S02]  /*bda0*/  IADD3 R15, R29, UR40, R3 ;  /* 0x000000281d0f7c10 */ /* 0x001fe4000fffe003 */
[----:B------:R-:W-:Y:S02]  /*bdb0*/  LOP3.LUT R14, R3, 0x800, R18, 0xfe, !PT ;  /* 0x00000800030e7812 */ /* 0x000fe400078efe12 */
[----:B-1----:R-:W-:-:S02]  /*bdc0*/  PRMT R8, R4, 0x6420, R5 ;  /* 0x0000642004087816 */ /* 0x002fc40000000005 */
[----:B------:R-:W-:Y:S02]  /*bdd0*/  PRMT R9, R4, 0x7531, R5 ;  /* 0x0000753104097816 */ /* 0x000fe40000000005 */
[----:B------:R-:W-:Y:S02]  /*bde0*/  LOP3.LUT R4, R13, R22, RZ, 0xfc, !PT ;  /* 0x000000160d047212 */ /* 0x000fe400078efcff */
[C-C-:B------:R-:W-:Y:S02]  /*bdf0*/  PRMT R10, R6.reuse, 0x6420, R7.reuse ;  /* 0x00006420060a7816 */ /* 0x140fe40000000007 */
[----:B------:R-:W-:Y:S01]  /*be00*/  PRMT R11, R6, 0x7531, R7 ;  /* 0x00007531060b7816 */ /* 0x000fe20000000007 */
[C---:B------:R-:W-:Y:S01]  /*be10*/  IMAD.IADD R25, R27.reuse, 0x1, R4 ;  /* 0x000000011b197824 */ /* 0x040fe200078e0204 */
[----:B------:R-:W-:-:S04]  /*be20*/  IADD3 R13, R27, R23, R3 ;  /* 0x000000171b0d7210 */ /* 0x000fc80007ffe003 */
[----:B------:R-:W-:Y:S04]  /*be30*/  STSM.16.M88.4 [R25], R8 ;  /* 0x0000000819007844 */ /* 0x000fe80000000200 */
[----:B------:R-:W0:Y:S02]  /*be40*/  LDSM.16.MT88.4 R4, [R14+UR40+0x9000] ;  /* 0x009000280e04783b */ /* 0x000e240008004200 */
[C-C-:B0-----:R-:W-:Y:S02]  /*be50*/  PRMT R8, R4.reuse, 0x6420, R5.reuse ;  /* 0x0000642004087816 */ /* 0x141fe40000000005 */
[----:B------:R-:W-:Y:S02]  /*be60*/  PRMT R9, R4, 0x7531, R5 ;  /* 0x0000753104097816 */ /* 0x000fe40000000005 */
[----:B------:R-:W-:-:S02]  /*be70*/  PRMT R10, R6, 0x6420, R7 ;  /* 0x00006420060a7816 */ /* 0x000fc40000000007 */
[----:B------:R-:W-:-:S05]  /*be80*/  PRMT R11, R6, 0x7531, R7 ;  /* 0x00007531060b7816 */ /* 0x000fca0000000007 */
        /* <DEDUP_REMOVED lines=22> */
.L_x_8164:
[----:B-1----:R-:W-:Y:S01]  /*bff0*/  SYNCS.ARRIVE.TRANS64.A1T0 RZ, [R12+URZ+0x19c50], RZ ;  /* 0x019c50ff0cff79a7 */ /* 0x002fe2000810003f */
[----:B------:R-:W-:Y:S01]  /*c000*/  BAR.SYNC.DEFER_BLOCKING 0x2, 0x80 ;  /* 0x0082000000007b1d */ /* 0x000fe20000010000 */
[----:B------:R-:W-:Y:S01]  /*c010*/  ISETP.GT.AND P0, PT, R2, RZ, PT ;  /* 0x000000ff0200720c */ /* 0x000fe20003f04270 */
[----:B------:R-:W-:Y:S02]  /*c020*/  @!P1 VIADD R3, R12, 0x19c80 ;  /* 0x00019c800c039836 */ /* 0x000fe40000000000 */
[----:B------:R-:W-:Y:S02]  /*c030*/  VIADD R2, R2, 0xffffffff ;  /* 0xffffffff02027836 */ /* 0x000fe40000000000 */
[----:B0-----:R-:W-:Y:S01]  /*c040*/  IMAD.MOV.U32 R8, RZ, RZ, R19 ;  /* 0x000000ffff087224 */ /* 0x001fe200078e0013 */
[----:B------:R-:W-:-:S04]  /*c050*/  @!P1 PRMT R3, RZ, 0x654, R3 ;  /* 0x00000654ff039816 */ /* 0x000fc80000000003 */
[----:B------:R0:W-:Y:S02]  /*c060*/  @!P1 SYNCS.ARRIVE.TRANS64.RED.A1T0 RZ, [R3+URZ], RZ ;  /* 0x000000ff03ff99a7 */ /* 0x0001e4000810043f */
[----:B0-----:R-:W-:Y:S01]  /*c070*/  IMAD.MOV.U32 R3, RZ, RZ, R17 ;  /* 0x000000ffff037224 */ /* 0x001fe200078e0011 */
[----:B------:R-:W-:Y:S06]  /*c080*/  @P0 BRA `(.L_x_8165) ;  /* 0xffffffec00fc0947 */ /* 0x000fec000383ffff */
.L_x_8141:
[----:B------:R-:W-:Y:S04]  /*c090*/  BSSY B0, `(.L_x_8166) ;  /* 0x000000e000007945 */ /* 0x000fe80003800000 */
[----:B------:R-:W-:Y:S05]  /*c0a0*/  @P1 BRA `(.L_x_8167) ;  /* 0x0000000000301947 */ /* 0x000fea0003800000 */
[----:B------:R-:W3:Y:S01]  /*c0b0*/  S2R R7, SR_LANEID ;  /* 0x0000000000077919 */ /* 0x000ee20000000000 */
[----:B------:R-:W-:Y:S01]  /*c0c0*/  VOTEU.ANY UR4, UPT, PT ;  /* 0x0000000000047886 */ /* 0x000fe200038e0100 */
[----:B--2---:R-:W2:Y:S01]  /*c0d0*/  LDC.64 R2, c[0x0][0xc38] ;  /* 0x00030e00ff027b82 */ /* 0x004ea20000000a00 */
[----:B------:R-:W3:Y:S08]  /*c0e0*/  FLO.U32 R0, UR4 ;  /* 0x0000000400007d00 */ /* 0x000ef000080e0000 */
[----:B------:R-:W2:Y:S01]  /*c0f0*/  POPC R5, UR4 ;  /* 0x0000000400057d09 */ /* 0x000ea20008000000 */
[----:B---3--:R-:W-:-:S13]  /*c100*/  ISETP.EQ.U32.AND P0, PT, R0, R7, PT ;  /* 0x000000070000720c */ /* 0x008fda0003f02070 */
[----:B--2---:R-:W2:Y:S01]  /*c110*/  @P0 ATOMG.E.ADD.STRONG.GPU PT, R3, desc[UR54][R2.64], R5 ;  /* 0x00000005020309a8 */ /* 0x004ea200081ee1f6 */
[----:B-1----:R-:W1:Y:S02]  /*c120*/  S2R R4, SR_LTMASK ;  /* 0x0000000000047919 */ /* 0x002e640000003900 */
[----:B-1----:R-:W-:-:S04]  /*c130*/  LOP3.LUT R4, R4, UR4, RZ, 0xc0, !PT ;  /* 0x0000000404047c12 */ /* 0x002fc8000f8ec0ff */
[----:B------:R-:W1:Y:S01]  /*c140*/  POPC R7, R4 ;  /* 0x0000000400077309 */ /* 0x000e620000000000 */
[----:B--2---:R-:W1:Y:S02]  /*c150*/  SHFL.IDX PT, R0, R3, R0, 0x1f ;  /* 0x00001f0003007589 */ /* 0x004e6400000e0000 */
[----:B-1----:R-:W-:-:S07]  /*c160*/  IADD3 R24, R0, UR49, R7 ;  /* 0x0000003100187c10 */ /* 0x002fce000fffe007 */
.L_x_8167:
[----:B------:R-:W-:Y:S05]  /*c170*/  BSYNC B0 ;  /* 0x0000000000007941 */ /* 0x000fea0003800000 */
.L_x_8166:
[----:B------:R-:W-:-:S06]  /*c180*/  UISETP.NE.AND UP0, UPT, UR41, 0x3, UPT ;  /* 0x000000032900788c */ /* 0x000fcc000bf05270 */
[----:B------:R-:W-:-:S13]  /*c190*/  PLOP3.LUT P0, PT, PT, PT, UP0, 0x80, 0x0 ;  /* 0x000000000000781c */ /* 0x000fda0003f0f008 */
[----:B------:R-:W-:Y:S05]  /*c1a0*/  @!P0 BRA `(.L_x_8168) ;  /* 0x0000000000048947 */ /* 0x000fea0003800000 */
[----:B------:R-:W-:Y:S01]  /*c1b0*/  BPT.TRAP 0x1 ;  /* 0x000000040000795c */ /* 0x000fe20000300000 */
.L_x_8168:
[----:B--2---:R-:W-:Y:S01]  /*c1c0*/  LOP3.LUT R3, R19, 0x1, RZ, 0x3c, !PT ;  /* 0x0000000113037812 */ /* 0x004fe200078e3cff */
[----:B------:R-:W-:Y:S01]  /*c1d0*/  IMAD.U32 R0, RZ, RZ, UR50 ;  /* 0x00000032ff007e24 */ /* 0x000fe2000f8e00ff */
[----:B------:R-:W-:Y:S01]  /*c1e0*/  LEA R2, R17, UR40, 0x3 ;  /* 0x0000002811027c11 */ /* 0x000fe2000f8e18ff */
[----:B------:R-:W-:Y:S01]  /*c1f0*/  BSSY B0, `(.L_x_8169) ;  /* 0x0000005000007945 */ /* 0x000fe20003800000 */
[----:B------:R-:W-:Y:S02]  /*c200*/  SHF.L.U32 R3, R3, 0x1f, RZ ;  /* 0x0000001f03037819 */ /* 0x000fe400000006ff */
[----:B------:R-:W-:Y:S02]  /*c210*/  ISETP.NE.AND P2, PT, R0, 0x3, PT ;  /* 0x000000030000780c */ /* 0x000fe40003f45270 */
[----:B------:R-:W2:Y:S02]  /*c220*/  SYNCS.PHASECHK.TRANS64.TRYWAIT P0, [R2+URZ+0x19c70], R3 ;  /* 0x019c7003020075a7 */ /* 0x000ea4000800017f */
[----:B--2---:R-:W-:Y:S09]  /*c230*/  @!P0 BRA `(.L_x_8170) ;  /* 0x0000001400d48947 */ /* 0x004ff20003800000 */
.L_x_8213:
[----:B------:R-:W-:Y:S05]  /*c240*/  BSYNC B0 ;  /* 0x0000000000007941 */ /* 0x000fea0003800000 */
.L_x_8169:
[----:B------:R-:W-:Y:S05]  /*c250*/  @!P2 BRA `(.L_x_8171) ;  /* 0x000000000004a947 */ /* 0x000fea0003800000 */
[----:B------:R-:W-:Y:S01]  /*c260*/  BPT.TRAP 0x1 ;  /* 0x000000040000795c */ /* 0x000fe20000300000 */
.L_x_8171:
[----:B--2---:R-:W-:Y:S01]  /*c270*/  SHF.L.U32 R3, R19, 0x1f, RZ ;  /* 0x0000001f13037819 */ /* 0x004fe200000006ff */
[----:B------:R-:W-:-:S03]  /*c280*/  IMAD R0, R17, 0x3000, RZ ;  /* 0x0000300011007824 */ /* 0x000fc600078e02ff */
[----:B------:R-:W2:Y:S02]  /*c290*/  SYNCS.PHASECHK.TRANS64.TRYWAIT P0, [R2+URZ+0x19c60], R3 ;  /* 0x019c6003020075a7 */ /* 0x000ea4000800017f */
[----:B--2---:R-:W-:Y:S05]  /*c2a0*/  @!P0 BRA `(.L_x_8172) ;  /* 0x0000001400cc8947 */ /* 0x004fea0003800000 */
.L_x_8214:
[C---:B--2---:R-:W-:Y:S01]  /*c2b0*/  LOP3.LUT R3, R0.reuse, R18, RZ, 0xfc, !PT ;  /* 0x0000001200037212 */ /* 0x044fe200078efcff */
[----:B------:R-:W-:Y:S05]  /*c2c0*/  WARPSYNC.ALL ;  /* 0x0000000000007948 */ /* 0x000fea0003800000 */
[----:B-1----:R-:W0:Y:S01]  /*c2d0*/  LDSM.16.MT88.4 R4, [R3+UR40+0x9000] ;  /* 0x009000280304783b */ /* 0x002e220008004200 */
        /* <DEDUP_REMOVED lines=57> */
.L_x_8173:
[----:B-1----:R-:W-:Y:S01]  /*c670*/  SYNCS.ARRIVE.TRANS64.A1T0 RZ, [R2+URZ+0x19c50], RZ ;  /* 0x019c50ff02ff79a7 */ /* 0x002fe2000810003f */
[----:B------:R-:W-:Y:S02]  /*c680*/  @!P1 VIADD R0, R2, 0x19c80 ;  /* 0x00019c8002009836 */ /* 0x000fe40000000000 */
[----:B------:R-:W-:-:S03]  /*c690*/  VIADD R17, R17, 0x1 ;  /* 0x0000000111117836 */ /* 0x000fc60000000000 */
[----:B------:R-:W-:Y:S01]  /*c6a0*/  @!P1 PRMT R0, RZ, 0x654, R0 ;  /* 0x00000654ff009816 */ /* 0x000fe20000000000 */
[----:B------:R-:W-:Y:S01]  /*c6b0*/  BAR.SYNC.DEFER_BLOCKING 0x2, 0x80 ;  /* 0x0082000000007b1d */ /* 0x000fe20000010000 */
[----:B------:R-:W-:-:S04]  /*c6c0*/  ISETP.NE.AND P0, PT, R17, 0x2, PT ;  /* 0x000000021100780c */ /* 0x000fc80003f05270 */
[----:B------:R-:W-:Y:S01]  /*c6d0*/  SEL R17, R17, RZ, P0 ;  /* 0x000000ff11117207 */ /* 0x000fe20000000000 */
[----:B------:R1:W-:Y:S02]  /*c6e0*/  @!P1 SYNCS.ARRIVE.TRANS64.RED.A1T0 RZ, [R0+URZ], RZ ;  /* 0x000000ff00ff99a7 */ /* 0x0003e4000810043f */
[----:B-1----:R-:W-:-:S04]  /*c6f0*/  SEL R0, RZ, 0x1, P0 ;  /* 0x00000001ff007807 */ /* 0x002fc80000000000 */
[----:B------:R-:W-:-:S07]  /*c700*/  LOP3.LUT R19, R19, R0, RZ, 0x3c, !PT ;  /* 0x0000000013137212 */ /* 0x000fce00078e3cff */
.L_x_8125:
[----:B------:R-:W-:Y:S05]  /*c710*/  BSYNC B6 ;  /* 0x0000000000067941 */ /* 0x000fea0003800000 */
.L_x_8123:
[----:B------:R-:W2:Y:S02]  /*c720*/  LDL R0, [R1+0x8] ;  /* 0x0000080001007983 */ /* 0x000ea40000100800 */
[----:B--2---:R-:W-:-:S13]  /*c730*/  ISETP.NE.AND P0, PT, R0, RZ, PT ;  /* 0x000000ff0000720c */ /* 0x004fda0003f05270 */
[----:B------:R-:W-:Y:S05]  /*c740*/  @!P0 BRA `(.L_x_8174) ;  /* 0x0000000000248947 */ /* 0x000fea0003800000 */
[----:B------:R-:W1:Y:S08]  /*c750*/  S2UR UR5, SR_CgaCtaId ;  /* 0x00000000000579c3 */ /* 0x000e700000008800 */
[----:B------:R-:W-:Y:S06]  /*c760*/  BAR.SYNC.DEFER_BLOCKING 0x5, 0x200 ;  /* 0x0148000000007b1d */ /* 0x000fec0000010000 */
[----:B------:R-:W-:-:S02]  /*c770*/  UMOV UR4, 0x400 ;  /* 0x0000040000047882 */ /* 0x000fc40000000000 */
[----:B-1----:R-:W-:-:S09]  /*c780*/  ULEA UR4, UR5, UR4, 0x18 ;  /* 0x0000000405047291 */ /* 0x002fd2000f8ec03f */
[----:B0-----:R-:W0:Y:S02]  /*c790*/  LDS.128 R24, [UR4+0x19cd0] ;  /* 0x019cd004ff187984 */ /* 0x001e240008000c00 */
[----:B0-----:R-:W-:Y:S02]  /*c7a0*/  R2UR UR51, R27 ;  /* 0x000000001b3372ca */ /* 0x001fe400000e0000 */
[----:B------:R-:W-:Y:S01]  /*c7b0*/  R2UR UR38, R26 ;  /* 0x000000001a2672ca */ /* 0x000fe200000e0000 */
[----:B------:R-:W-:Y:S06]  /*c7c0*/  BAR.ARV 0x4, 0x200 ;  /* 0x0108000000007b1d */ /* 0x000fec0000002000 */
[----:B------:R-:W-:Y:S08]  /*c7d0*/  BRA `(.L_x_8175) ;  /* 0x0000000800247947 */ /* 0x000ff00003800000 */
.L_x_8174:
[----:B------:R-:W0:Y:S01]  /*c7e0*/  S2R R0, SR_TID.X ;  /* 0x0000000000007919 */ /* 0x000e220000002100 */
[----:B------:R-:W-:Y:S01]  /*c7f0*/  ULDC UR4, c[0x0][0xc14] ;  /* 0x0003050000047ab9 */ /* 0x000fe20000000800 */
[----:B0-----:R-:W-:Y:S01]  /*c800*/  LOP3.LUT R8, R0, 0x1f, RZ, 0xc0, !PT ;  /* 0x0000001f00087812 */ /* 0x001fe200078ec0ff */
[----:B------:R-:W-:-:S03]  /*c810*/  IMAD.MOV.U32 R0, RZ, RZ, RZ ;  /* 0x000000ffff007224 */ /* 0x000fc600078e00ff */
[C---:B------:R-:W-:Y:S01]  /*c820*/  ISETP.NE.AND P0, PT, R8.reuse, 0x1f, PT ;  /* 0x0000001f0800780c */ /* 0x040fe20003f05270 */
[----:B------:R-:W-:-:S05]  /*c830*/  VIADD R5, R8, UR51 ;  /* 0x0000003308057c36 */ /* 0x000fca0008000000 */
        /* <DEDUP_REMOVED lines=16> */
[----:B------:R-:W-:Y:S04]  /*c940*/  SHFL.IDX PT, R5, R24, RZ, 0x1f ;  /* 0x00001fff18057589 */ /* 0x000fe800000e0000 */
        /* <DEDUP_REMOVED lines=15> */
[----:B------:R-:W-:Y:S05]  /*ca40*/  @P6 BRA `(.L_x_8176) ;  /* 0x0000000000906947 */ /* 0x000fea0003800000 */
.L_x_8180:
[----:B------:R-:W-:-:S04]  /*ca50*/  UIADD3 UR51, UR51, 0x1f, URZ ;  /* 0x0000001f33337890 */ /* 0x000fc8000fffe03f */
[----:B------:R-:W-:-:S06]  /*ca60*/  UISETP.GE.AND UP0, UPT, UR51, UR4, UPT ;  /* 0x000000043300728c */ /* 0x000fcc000bf06270 */
[----:B------:R-:W-:-:S13]  /*ca70*/  PLOP3.LUT P6, PT, PT, PT, UP0, 0x40, 0x0 ;  /* 0x000000000000781c */ /* 0x000fda0003fce808 */
[----:B------:R-:W-:Y:S05]  /*ca80*/  @!P6 BRA `(.L_x_8177) ;  /* 0x000000040034e947 */ /* 0x000fea0003800000 */
[----:B------:R-:W0:Y:S01]  /*ca90*/  S2R R0, SR_TID.X ;  /* 0x0000000000007919 */ /* 0x000e220000002100 */
[----:B------:R-:W-:Y:S01]  /*caa0*/  BSSY B0, `(.L_x_8178) ;  /* 0x0000009000007945 */ /* 0x000fe20003800000 */
[----:B0-----:R-:W-:-:S05]  /*cab0*/  LOP3.LUT R0, R0, 0x1f, RZ, 0xc0, !PT ;  /* 0x0000001f00007812 */ /* 0x001fca00078ec0ff */
[----:B------:R-:W-:Y:S02]  /*cac0*/  VIADD R7, R0, UR51 ;  /* 0x0000003300077c36 */ /* 0x000fe40008000000 */
[----:B------:R-:W-:-:S03]  /*cad0*/  IMAD.MOV.U32 R0, RZ, RZ, RZ ;  /* 0x000000ffff007224 */ /* 0x000fc600078e00ff */
[----:B------:R-:W-:-:S13]  /*cae0*/  ISETP.GE.OR P6, PT, R7, UR4, !P0 ;  /* 0x0000000407007c0c */ /* 0x000fda000c7c6670 */
[----:B------:R-:W-:Y:S05]  /*caf0*/  @P6 BRA `(.L_x_8179) ;  /* 0x00000000000c6947 */ /* 0x000fea0003800000 */
[----:B------:R-:W0:Y:S02]  /*cb00*/  LDC.64 R2, c[0x0][0xc58] ;  /* 0x00031600ff027b82 */ /* 0x000e240000000a00 */
[----:B0-----:R-:W-:-:S05]  /*cb10*/  IMAD.WIDE R2, R7, 0x4, R2 ;  /* 0x0000000407027825 */ /* 0x001fca00078e0202 */
[----:B------:R0:W5:Y:S02]  /*cb20*/  LDG.E R0, desc[UR54][R2.64] ;  /* 0x0000003602007981 */ /* 0x000164000c1e1900 */
.L_x_8179:
[----:B------:R-:W-:Y:S05]  /*cb30*/  BSYNC B0 ;  /* 0x0000000000007941 */ /* 0x000fea0003800000 */
.L_x_8178:
        /* <DEDUP_REMOVED lines=21> */
.L_x_8176:
        /* <DEDUP_REMOVED lines=18> */
.L_x_8181:
[--C-:B-12---:R-:W-:Y:S01]  /*cdb0*/  IMAD.MOV R3, RZ, RZ, -R9.reuse ;  /* 0x000000ffff037224 */ /* 0x106fe200078e0a09 */
[----:B------:R-:W-:Y:S01]  /*cdc0*/  UIADD3 UR51, UR4, UR51, URZ ;  /* 0x0000003304337290 */ /* 0x000fe2000fffe03f */
[----:B---3--:R-:W-:Y:S02]  /*cdd0*/  IMAD R24, R7, R2, R24 ;  /* 0x0000000207187224 */ /* 0x008fe400078e0218 */
[----:B------:R-:W-:Y:S02]  /*cde0*/  IMAD R6, R3, R4, RZ ;  /* 0x0000000403067224 */ /* 0x000fe400078e02ff */
[----:B------:R-:W-:Y:S02]  /*cdf0*/  IMAD.MOV.U32 R2, RZ, RZ, RZ ;  /* 0x000000ffff027224 */ /* 0x000fe400078e00ff */
[----:B------:R-:W-:Y:S02]  /*ce00*/  IMAD.MOV.U32 R3, RZ, RZ, R9 ;  /* 0x000000ffff037224 */ /* 0x000fe400078e0009 */
[----:B------:R-:W-:-:S02]  /*ce10*/  IMAD.IADD R25, R5, 0x1, -R24 ;  /* 0x0000000105197824 */ /* 0x000fc400078e0a18 */
[----:B------:R-:W-:Y:S01]  /*ce20*/  IMAD.HI.U32 R9, R9, R6, R2 ;  /* 0x0000000609097227 */ /* 0x000fe200078e0002 */
[----:B------:R-:W-:Y:S02]  /*ce30*/  IABS R3, R0 ;  /* 0x0000000000037213 */ /* 0x000fe40000000000 */
[----:B------:R-:W-:-:S03]  /*ce40*/  IABS R2, R25 ;  /* 0x0000001900027213 */ /* 0x000fc60000000000 */
[----:B------:R-:W-:Y:S02]  /*ce50*/  IMAD.MOV R3, RZ, RZ, -R3 ;  /* 0x000000ffff037224 */ /* 0x000fe400078e0a03 */
        /* <DEDUP_REMOVED lines=14> */
[----:B------:R-:W-:Y:S01]  /*cf40*/  IMAD R25, R0, R9, R25 ;  /* 0x0000000900197224 */ /* 0x000fe200078e0219 */
[----:B------:R-:W-:Y:S09]  /*cf50*/  BRA `(.L_x_8182) ;  /* 0x0000000000107947 */ /* 0x000ff20003800000 */
.L_x_8177:
[----:B------:R-:W-:Y:S01]  /*cf60*/  IMAD.MOV.U32 R24, RZ, RZ, R5 ;  /* 0x000000ffff187224 */ /* 0x000fe200078e0005 */
[----:B------:R-:W-:Y:S01]  /*cf70*/  ULDC UR51, c[0x0][0xc14] ;  /* 0x0003050000337ab9 */ /* 0x000fe20000000800 */
[----:B------:R-:W-:Y:S01]  /*cf80*/  IMAD.MOV.U32 R25, RZ, RZ, RZ ;  /* 0x000000ffff197224 */ /* 0x000fe200078e00ff */
[----:B------:R-:W-:-:S06]  /*cf90*/  UMOV UR38, URZ ;  /* 0x0000003f00267c82 */ /* 0x000fcc0008000000 */
.L_x_8182:
[----:B------:R-:W1:Y:S01]  /*cfa0*/  S2R R0, SR_TID.X ;  /* 0x0000000000007919 */ /* 0x000e620000002100 */
[----:B------:R-:W-:Y:S02]  /*cfb0*/  IMAD.U32 R6, RZ, RZ, UR38 ;  /* 0x00000026ff067e24 */ /* 0x000fe4000f8e00ff */
[----:B------:R-:W-:Y:S01]  /*cfc0*/  IMAD.U32 R7, RZ, RZ, UR51 ;  /* 0x00000033ff077e24 */ /* 0x000fe2000f8e00ff */
[----:B------:R-:W-:Y:S01]  /*cfd0*/  BAR.SYNC.DEFER_BLOCKING 0x4, 0x200 ;  /* 0x0108000000007b1d */ /* 0x000fe20000010000 */
[----:B------:R-:W-:Y:S02]  /*cfe0*/  IMAD.MOV.U32 R4, RZ, RZ, R24 ;  /* 0x000000ffff047224 */ /* 0x000fe400078e0018 */
[----:B------:R-:W-:Y:S01]  /*cff0*/  IMAD.MOV.U32 R5, RZ, RZ, R25 ;  /* 0x000000ffff057224 */ /* 0x000fe200078e0019 */
[----:B-1----:R-:W-:-:S04]  /*d000*/  LOP3.LUT R0, R0, 0x1f, RZ, 0xc0, !PT ;  /* 0x0000001f00007812 */ /* 0x002fc800078ec0ff */
[----:B------:R-:W-:-:S13]  /*d010*/  ISETP.NE.AND P0, PT, R0, RZ, PT ;  /* 0x000000ff0000720c */ /* 0x000fda0003f05270 */
[----:B------:R-:W1:Y:S01]  /*d020*/  @!P0 S2R R3, SR_CgaCtaId ;  /* 0x0000000000038919 */ /* 0x000e620000008800 */
[----:B------:R-:W-:-:S04]  /*d030*/  @!P0 MOV R0, 0x400 ;  /* 0x0000040000008802 */ /* 0x000fc80000000f00 */
[----:B-1----:R-:W-:-:S05]  /*d040*/  @!P0 LEA R0, R3, R0, 0x18 ;  /* 0x0000000003008211 */ /* 0x002fca00078ec0ff */
[----:B------:R1:W-:Y:S01]  /*d050*/  @!P0 STS.128 [R0+0x19cd0], R4 ;  /* 0x019cd00400008388 */ /* 0x0003e20000000c00 */
[----:B------:R-:W-:Y:S06]  /*d060*/  BAR.ARV 0x5, 0x200 ;  /* 0x0148000000007b1d */ /* 0x000fec0000002000 */
.L_x_8175:
[----:B------:R-:W-:Y:S02]  /*d070*/  ULDC UR4, c[0x0][0xc14] ;  /* 0x0003050000047ab9 */ /* 0x000fe40000000800 */
[----:B------:R-:W-:-:S06]  /*d080*/  UISETP.GE.AND UP0, UPT, UR51, UR4, UPT ;  /* 0x000000043300728c */ /* 0x000fcc000bf06270 */
[----:B------:R-:W-:-:S13]  /*d090*/  PLOP3.LUT P0, PT, PT, PT, UP0, 0x80, 0x0 ;  /* 0x000000000000781c */ /* 0x000fda0003f0f008 */
[----:B------:R-:W-:Y:S05]  /*d0a0*/  @!P0 BRA `(.L_x_8183) ;  /* 0xffffffc800188947 */ /* 0x000fea000383ffff */
.L_x_8121:
[----:B-1----:R-:W2:Y:S01]  /*d0b0*/  LDL.LU R0, [R1+0x4] ;  /* 0x0000040001007983 */ /* 0x002ea20000300800 */
[----:B------:R-:W-:Y:S01]  /*d0c0*/  BSSY B0, `(.L_x_8184) ;  /* 0x000000b000007945 */ /* 0x000fe20003800000 */
[----:B------:R-:W1:Y:S01]  /*d0d0*/  S2R R5, SR_CgaCtaId ;  /* 0x0000000000057919 */ /* 0x000e620000008800 */
[----:B--2---:R-:W-:-:S05]  /*d0e0*/  VIADD R0, R0, 0x1 ;  /* 0x0000000100007836 */ /* 0x004fca0000000000 */
[----:B0-----:R-:W-:-:S04]  /*d0f0*/  LEA.HI R2, R0, R0, RZ, 0x1 ;  /* 0x0000000000027211 */ /* 0x001fc800078f08ff */
[----:B------:R-:W-:Y:S02]  /*d100*/  LOP3.LUT R3, R2, 0xfffffffe, RZ, 0xc0, !PT ;  /* 0xfffffffe02037812 */ /* 0x000fe400078ec0ff */
[----:B------:R-:W-:-:S03]  /*d110*/  MOV R2, 0x400 ;  /* 0x0000040000027802 */ /* 0x000fc60000000f00 */
[----:B------:R-:W-:Y:S01]  /*d120*/  IMAD.IADD R0, R0, 0x1, -R3 ;  /* 0x0000000100007824 */ /* 0x000fe200078e0a03 */
[----:B-1----:R-:W-:-:S04]  /*d130*/  LEA R8, R5, R2, 0x18 ;  /* 0x0000000205087211 */ /* 0x002fc800078ec0ff */
[----:B------:R-:W-:-:S04]  /*d140*/  SHF.L.U32 R0, R0, 0x1f, RZ ;  /* 0x0000001f00007819 */ /* 0x000fc800000006ff */
[----:B------:R-:W0:Y:S02]  /*d150*/  SYNCS.PHASECHK.TRANS64.TRYWAIT P0, [R8+URZ+0x19c20], R0 ;  /* 0x019c2000080075a7 */ /* 0x000e24000800017f */
[----:B0-----:R-:W-:Y:S05]  /*d160*/  @!P0 BRA `(.L_x_8185) ;  /* 0x0000000800308947 */ /* 0x001fea0003800000 */
.L_x_8215:
[----:B------:R-:W-:Y:S05]  /*d170*/  BSYNC B0 ;  /* 0x0000000000007941 */ /* 0x000fea0003800000 */
.L_x_8184:
[----:B------:R-:W-:-:S03]  /*d180*/  UMOV UR4, 0xffffffff ;  /* 0xffffffff00047882 */ /* 0x000fc60000000000 */
[----:B------:R-:W-:Y:S05]  /*d190*/  BRA.DIV UR4, `(.L_x_8186) ;  /* 0x0000000a04387947 */ /* 0x000fea000b800000 */
[----:B0-----:R-:W0:Y:S02]  /*d1a0*/  S2R R0, SR_TID.X ;  /* 0x0000000000007919 */ /* 0x001e240000002100 */
[----:B0-----:R-:W-:-:S04]  /*d1b0*/  SHF.R.U32.HI R0, RZ, 0x5, R0 ;  /* 0x00000005ff007819 */ /* 0x001fc80000011600 */
[----:B------:R-:W-:-:S05]  /*d1c0*/  LOP3.LUT R0, R0, 0x3, RZ, 0xc0, !PT ;  /* 0x0000000300007812 */ /* 0x000fca00078ec0ff */
[----:B------:R0:W1:Y:S02]  /*d1d0*/  SHFL.IDX PT, R14, R0, RZ, 0x1f ;  /* 0x00001fff000e7589 */ /* 0x00006400000e0000 */
.L_x_8218:
[----:B-1----:R-:W-:Y:S01]  /*d1e0*/  ISETP.NE.AND P0, PT, R14, RZ, PT ;  /* 0x000000ff0e00720c */ /* 0x002fe20003f05270 */
[----:B------:R-:W-:-:S12]  /*d1f0*/  BSSY B0, `(.L_x_8187) ;  /* 0x000002b000007945 */ /* 0x000fd80003800000 */
[----:B------:R-:W-:Y:S05]  /*d200*/  @P0 BRA `(.L_x_8188) ;  /* 0x0000000000a40947 */ /* 0x000fea0003800000 */
[----:B------:R-:W-:-:S03]  /*d210*/  UMOV UR4, 0xffffffff ;  /* 0xffffffff00047882 */ /* 0x000fc60000000000 */
[----:B------:R-:W-:Y:S05]  /*d220*/  BRA.DIV UR4, `(.L_x_8189) ;  /* 0x0000000a04487947 */ /* 0x000fea000b800000 */
[----:B------:R-:W-:-:S13]  /*d230*/  ELECT P6, URZ, PT ;  /* 0x00000000003f782f */ /* 0x000fda00038c0000 */
.L_x_8221:
[----:B------:R-:W-:Y:S05]  /*d240*/  @!P6 BRA `(.L_x_8188) ;  /* 0x000000000094e947 */ /* 0x000fea0003800000 */
[----:B------:R-:W-:-:S06]  /*d250*/  ULOP3.LUT UR4, UR48, 0x2, URZ, 0xfc, !UPT ;  /* 0x0000000230047892 */ /* 0x000fcc000f8efc3f */
[----:B0-----:R-:W-:-:S05]  /*d260*/  IMAD.U32 R0, RZ, RZ, UR4 ;  /* 0x00000004ff007e24 */ /* 0x001fca000f8e00ff */
[----:B------:R-:W-:-:S13]  /*d270*/  ISETP.NE.AND P0, PT, R0, 0x3, PT ;  /* 0x000000030000780c */ /* 0x000fda0003f05270 */
[----:B------:R-:W-:Y:S05]  /*d280*/  @!P0 BRA `(.L_x_8190) ;  /* 0x0000000000048947 */ /* 0x000fea0003800000 */
[----:B------:R-:W-:Y:S01]  /*d290*/  BPT.TRAP 0x1 ;  /* 0x000000040000795c */ /* 0x000fe20000300000 */
.L_x_8190:
[----:B------:R-:W-:Y:S01]  /*d2a0*/  VIADD R0, R8, 0x19c40 ;  /* 0x00019c4008007836 */ /* 0x000fe20000000000 */
[----:B------:R-:W-:Y:S01]  /*d2b0*/  SHF.L.U32 R3, R19, 0x1f, RZ ;  /* 0x0000001f13037819 */ /* 0x000fe200000006ff */
[C---:B------:R-:W-:Y:S02]  /*d2c0*/  VIADD R2, R17.reuse, 0x1 ;  /* 0x0000000111027836 */ /* 0x040fe40000000000 */
[----:B------:R-:W-:-:S03]  /*d2d0*/  IMAD R6, R17, 0x8, R0 ;  /* 0x0000000811067824 */ /* 0x000fc600078e0200 */
        /* <DEDUP_REMOVED lines=8> */
.L_x_8222:
[----:B------:R-:W1:Y:S02]  /*d360*/  SYNCS.PHASECHK.TRANS64.TRYWAIT P1, [R7+URZ], R0 ;  /* 0x00000000070075a7 */ /* 0x000e64000802017f */
[----:B-1----:R-:W-:Y:S05]  /*d370*/  @!P1 BRA `(.L_x_8192) ;  /* 0x0000000800289947 */ /* 0x002fea0003800000 */
.L_x_8223:
[----:B------:R-:W-:Y:S05]  /*d380*/  @!P0 BRA `(.L_x_8193) ;  /* 0x0000000000048947 */ /* 0x000fea0003800000 */
[----:B------:R-:W-:Y:S01]  /*d390*/  BPT.TRAP 0x1 ;  /* 0x000000040000795c */ /* 0x000fe20000300000 */
.L_x_8193:
[----:B------:R-:W-:-:S04]  /*d3a0*/  IMAD R2, R17, 0x8, R8 ;  /* 0x0000000811027824 */ /* 0x000fc800078e0208 */
[----:B------:R-:W2:Y:S02]  /*d3b0*/  SYNCS.PHASECHK.TRANS64.TRYWAIT P1, [R2+URZ+0x19c60], R3 ;  /* 0x019c6003020075a7 */ /* 0x000ea4000802017f */
[----:B--2---:R-:W-:Y:S05]  /*d3c0*/  @!P1 BRA `(.L_x_8194) ;  /* 0x0000000800289947 */ /* 0x004fea0003800000 */
.L_x_8224:
[----:B------:R-:W-:Y:S05]  /*d3d0*/  @!P0 BRA `(.L_x_8195) ;  /* 0x0000000000048947 */ /* 0x000fea0003800000 */
[----:B------:R-:W-:Y:S01]  /*d3e0*/  BPT.TRAP 0x1 ;  /* 0x000000040000795c */ /* 0x000fe20000300000 */
.L_x_8195:
[----:B------:R-:W-:-:S04]  /*d3f0*/  IMAD R5, R5, 0x8, R8 ;  /* 0x0000000805057824 */ /* 0x000fc800078e0208 */
[----:B------:R-:W3:Y:S02]  /*d400*/  SYNCS.PHASECHK.TRANS64.TRYWAIT P1, [R5+URZ+0x19c60], R0 ;  /* 0x019c6000050075a7 */ /* 0x000ee4000802017f */
[----:B---3--:R-:W-:Y:S05]  /*d410*/  @!P1 BRA `(.L_x_8196) ;  /* 0x0000000800289947 */ /* 0x008fea0003800000 */
.L_x_8225:
[----:B------:R-:W-:Y:S05]  /*d420*/  @!P0 BRA `(.L_x_8197) ;  /* 0x0000000000048947 */ /* 0x000fea0003800000 */
[----:B------:R-:W-:Y:S01]  /*d430*/  BPT.TRAP 0x1 ;  /* 0x000000040000795c */ /* 0x000fe20000300000 */
.L_x_8197:
[----:B------:R-:W4:Y:S02]  /*d440*/  SYNCS.PHASECHK.TRANS64.TRYWAIT P0, [R2+URZ+0x19c80], R3 ;  /* 0x019c8003020075a7 */ /* 0x000f24000800017f */
[----:B----4-:R-:W-:Y:S05]  /*d450*/  @!P0 BRA `(.L_x_8198) ;  /* 0x00000008002c8947 */ /* 0x010fea0003800000 */
.L_x_8199:
[----:B------:R0:W0:Y:S02]  /*d460*/  SYNCS.PHASECHK.TRANS64.TRYWAIT P0, [R5+URZ+0x19c80], R0 ;  /* 0x019c8000050075a7 */ /* 0x000024000800017f */
[----:B0-----:R-:W-:Y:S05]  /*d470*/  @!P0 NANOSLEEP.SYNCS 0x989680 ;  /* 0x009896800000895d */ /* 0x001fea0003900000 */
[----:B------:R-:W0:Y:S02]  /*d480*/  @!P0 SYNCS.PHASECHK.TRANS64 P0, [R5+URZ+0x19c80], R0 ;  /* 0x019c8000050085a7 */ /* 0x000e24000800007f */
[----:B0-----:R-:W-:Y:S05]  /*d490*/  @!P0 BRA `(.L_x_8199) ;  /* 0xfffffffc00f08947 */ /* 0x001fea000383ffff */
.L_x_8188:
[----:B------:R-:W-:Y:S05]  /*d4a0*/  BSYNC B0 ;  /* 0x0000000000007941 */ /* 0x000fea0003800000 */
.L_x_8187:
[----:B------:R-:W-:Y:S05]  /*d4b0*/  EXIT ;  /* 0x000000000000794d */ /* 0x000fea0003800000 */
.L_x_8079:
[----:B0-----:R0:W1:Y:S02]  /*d4c0*/  SYNCS.PHASECHK.TRANS64.TRYWAIT P1, [R2+URZ+0x19c00], R11 ;  /* 0x019c000b020075a7 */ /* 0x001064000802017f */
[----:B-1----:R-:W-:Y:S05]  /*d4d0*/  @!P1 NANOSLEEP.SYNCS 0x989680 ;  /* 0x009896800000995d */ /* 0x002fea0003900000 */
[----:B------:R-:W1:Y:S02]  /*d4e0*/  @!P1 SYNCS.PHASECHK.TRANS64 P1, [R2+URZ+0x19c00], R11 ;  /* 0x019c000b020095a7 */ /* 0x000e64000802007f */
[----:B-1----:R-:W-:Y:S05]  /*d4f0*/  @!P1 BRA `(.L_x_8079) ;  /* 0xfffffffc00f09947 */ /* 0x002fea000383ffff */
[----:B------:R-:W-:Y:S05]  /*d500*/  BRA `(.L_x_8200) ;  /* 0xffffff4000ec7947 */ /* 0x000fea000383ffff */
.L_x_8083:
[----:B--2---:R2:W3:Y:S02]  /*d510*/  SYNCS.PHASECHK.TRANS64.TRYWAIT P1, [R4+URZ+0x19c30], R5 ;  /* 0x019c3005040075a7 */ /* 0x0044e4000802017f */
[----:B---3--:R-:W-:Y:S05]  /*d520*/  @!P1 NANOSLEEP.SYNCS 0x989680 ;  /* 0x009896800000995d */ /* 0x008fea0003900000 */
[----:B------:R-:W3:Y:S02]  /*d530*/  @!P1 SYNCS.PHASECHK.TRANS64 P1, [R4+URZ+0x19c30], R5 ;  /* 0x019c3005040095a7 */ /* 0x000ee4000802007f */
[----:B---3--:R-:W-:Y:S05]  /*d540*/  @!P1 BRA `(.L_x_8083) ;  /* 0xfffffffc00f09947 */ /* 0x008fea000383ffff */
[----:B------:R-:W-:Y:S05]  /*d550*/  BRA `(.L_x_8082) ;  /* 0xffffff4400147947 */ /* 0x000fea000383ffff */
.L_x_8088:
[----:B-1----:R1:W2:Y:S02]  /*d560*/  SYNCS.PHASECHK.TRANS64.TRYWAIT P1, [R5+URZ+0x19c30], R4 ;  /* 0x019c3004050075a7 */ /* 0x0022a4000802017f */
[----:B--2---:R-:W-:Y:S05]  /*d570*/  @!P1 NANOSLEEP.SYNCS 0x989680 ;  /* 0x009896800000995d */ /* 0x004fea0003900000 */
[----:B------:R-:W2:Y:S02]  /*d580*/  @!P1 SYNCS.PHASECHK.TRANS64 P1, [R5+URZ+0x19c30], R4 ;  /* 0x019c3004050095a7 */ /* 0x000ea4000802007f */
[----:B--2---:R-:W-:Y:S05]  /*d590*/  @!P1 BRA `(.L_x_8088) ;  /* 0xfffffffc00f09947 */ /* 0x004fea000383ffff */
[----:B------:R-:W-:Y:S05]  /*d5a0*/  BRA `(.L_x_8087) ;  /* 0xffffff6c00587947 */ /* 0x000fea000383ffff */
.L_x_8092:
[----:B-1----:R-:W-:-:S04]  /*d5b0*/  IMAD.U32 R65, RZ, RZ, UR15 ;  /* 0x0000000fff417e24 */ /* 0x002fc8000f8e00ff */
[----:B------:R1:W2:Y:S03]  /*d5c0*/  SYNCS.PHASECHK.TRANS64.TRYWAIT P1, [R65+URZ+0x19c50], R4 ;  /* 0x019c5004410075a7 */ /* 0x0002a6000802017f */
[----:B--2---:R-:W-:Y:S05]  /*d5d0*/  @!P1 NANOSLEEP.SYNCS 0x989680 ;  /* 0x009896800000995d */ /* 0x004fea0003900000 */
[----:B------:R-:W2:Y:S02]  /*d5e0*/  @!P1 SYNCS.PHASECHK.TRANS64 P1, [R65+URZ+0x19c50], R4 ;  /* 0x019c5004410095a7 */ /* 0x000ea4000802007f */
[----:B--2---:R-:W-:Y:S05]  /*d5f0*/  @!P1 BRA `(.L_x_8092) ;  /* 0xfffffffc00ec9947 */ /* 0x004fea000383ffff */
[----:B------:R-:W-:Y:S05]  /*d600*/  BRA `(.L_x_8091) ;  /* 0xffffff7400387947 */ /* 0x000fea000383ffff */
.L_x_8098:
[----:B-1----:R1:W2:Y:S02]  /*d610*/  SYNCS.PHASECHK.TRANS64.TRYWAIT P1, [R13+URZ+0x19c50], R0 ;  /* 0x019c50000d0075a7 */ /* 0x0022a4000802017f */
[----:B--2---:R-:W-:Y:S05]  /*d620*/  @!P1 NANOSLEEP.SYNCS 0x989680 ;  /* 0x009896800000995d */ /* 0x004fea0003900000 */
[----:B------:R-:W2:Y:S02]  /*d630*/  @!P1 SYNCS.PHASECHK.TRANS64 P1, [R13+URZ+0x19c50], R0 ;  /* 0x019c50000d0095a7 */ /* 0x000ea4000802007f */
[----:B--2---:R-:W-:Y:S05]  /*d640*/  @!P1 BRA `(.L_x_8098) ;  /* 0xfffffffc00f09947 */ /* 0x004fea000383ffff */
[----:B------:R-:W-:Y:S05]  /*d650*/  BRA `(.L_x_8097) ;  /* 0xffffff9000107947 */ /* 0x000fea000383ffff */
.L_x_8130:
[----:B------:R-:W-:Y:S02]  /*d660*/  IMAD.MOV.U32 R13, RZ, RZ, R4 ;  /* 0x000000ffff0d7224 */ /* 0x000fe400078e0004 */
[----:B------:R-:W-:Y:S02]  /*d670*/  IMAD.MOV.U32 R12, RZ, RZ, RZ ;  /* 0x000000ffff0c7224 */ /* 0x000fe400078e00ff */
[----:B------:R-:W-:Y:S02]  /*d680*/  IMAD.MOV.U32 R11, RZ, RZ, 0x1f ;  /* 0x0000001fff0b7424 */ /* 0x000fe400078e00ff */
[----:B------:R-:W-:-:S07]  /*d690*/  IMAD.MOV.U32 R15, RZ, RZ, -0x1 ;  /* 0xffffffffff0f7424 */ /* 0x000fce00078e00ff */
[----:B0-----:R-:W-:Y:S05]  /*d6a0*/  WARPSYNC.COLLECTIVE R15, `(.L_x_8201) ;  /* 0x000000000f087348 */ /* 0x001fea0003c00000 */
[----:B------:R1:W2:Y:S02]  /*d6b0*/  SHFL.IDX P6, R14, R13, R12, R11 ;  /* 0x0000000c0d0e7389 */ /* 0x0002a400000c000b */
[----:B012---:R-:W-:Y:S01]  /*d6c0*/  ENDCOLLECTIVE ;  /* 0x000000000000791b */ /* 0x007fe20003800000 */
.L_x_8201:
[----:B------:R-:W-:Y:S05]  /*d6d0*/  BRA `(.L_x_8202) ;  /* 0xffffffd000107947 */ /* 0x000fea000383ffff */
.L_x_8132:
[----:B------:R-:W-:Y:S01]  /*d6e0*/  BSSY B0, `(.L_x_8203) ;  /* 0x0000006000007945 */ /* 0x000fe20003800000 */
[----:B------:R-:W-:-:S07]  /*d6f0*/  IMAD.MOV.U32 R15, RZ, RZ, -0x1 ;  /* 0xffffffffff0f7424 */ /* 0x000fce00078e00ff */
[----:B01----:R-:W-:Y:S05]  /*d700*/  WARPSYNC.COLLECTIVE R15, `(.L_x_8204) ;  /* 0x000000000f0c7348 */ /* 0x003fea0003c00000 */
[----:B------:R-:W-:Y:S02]  /*d710*/  ELECT P6, UR62, PT ;  /* 0x00000000003e782f */ /* 0x000fe400038c0000 */
[----:B------:R-:W-:Y:S01]  /*d720*/  MOV R14, UR62 ;  /* 0x0000003e000e7c02 */ /* 0x000fe20008000f00 */
[----:B01----:R-:W-:Y:S10]  /*d730*/  ENDCOLLECTIVE ;  /* 0x000000000000791b */ /* 0x003ff40003800000 */
.L_x_8204:
[----:B------:R-:W-:Y:S05]  /*d740*/  BSYNC B0 ;  /* 0x0000000000007941 */ /* 0x000fea0003800000 */
.L_x_8203:
[----:B------:R-:W-:Y:S05]  /*d750*/  BRA `(.L_x_8205) ;  /* 0xffffffd000107947 */ /* 0x000fea000383ffff */
.L_x_8135:
[----:B--2---:R2:W3:Y:S02]  /*d760*/  SYNCS.PHASECHK.TRANS64.TRYWAIT P2, [R5+URZ+0x19c80], R2 ;  /* 0x019c8002050075a7 */ /* 0x0044e4000804017f */
[----:B---3--:R-:W-:Y:S05]  /*d770*/  @!P2 NANOSLEEP.SYNCS 0x989680 ;  /* 0x009896800000a95d */ /* 0x008fea0003900000 */
[----:B------:R-:W3:Y:S02]  /*d780*/  @!P2 SYNCS.PHASECHK.TRANS64 P2, [R5+URZ+0x19c80], R2 ;  /* 0x019c80020500a5a7 */ /* 0x000ee4000804007f */
[----:B---3--:R-:W-:Y:S05]  /*d790*/  @!P2 BRA `(.L_x_8135) ;  /* 0xfffffffc00f0a947 */ /* 0x008fea000383ffff */
[----:B------:R-:W-:Y:S05]  /*d7a0*/  BRA `(.L_x_8206) ;  /* 0xffffffd000647947 */ /* 0x000fea000383ffff */
.L_x_8137:
[----:B---3--:R3:W4:Y:S02]  /*d7b0*/  SYNCS.PHASECHK.TRANS64.TRYWAIT P2, [R5+URZ+0x19c40], R2 ;  /* 0x019c4002050075a7 */ /* 0x008724000804017f */
[----:B----4-:R-:W-:Y:S05]  /*d7c0*/  @!P2 NANOSLEEP.SYNCS 0x989680 ;  /* 0x009896800000a95d */ /* 0x010fea0003900000 */
[----:B------:R-:W4:Y:S02]  /*d7d0*/  @!P2 SYNCS.PHASECHK.TRANS64 P2, [R5+URZ+0x19c40], R2 ;  /* 0x019c40020500a5a7 */ /* 0x000f24000804007f */
[----:B----4-:R-:W-:Y:S05]  /*d7e0*/  @!P2 BRA `(.L_x_8137) ;  /* 0xfffffffc00f0a947 */ /* 0x010fea000383ffff */
[----:B------:R-:W-:Y:S05]  /*d7f0*/  BRA `(.L_x_8207) ;  /* 0xffffffd000dc7947 */ /* 0x000fea000383ffff */
.L_x_8140:
[----:B--2---:R2:W3:Y:S02]  /*d800*/  SYNCS.PHASECHK.TRANS64.TRYWAIT P0, [R26+URZ+0x19c20], R3 ;  /* 0x019c20031a0075a7 */ /* 0x0044e4000800017f */
[----:B---3--:R-:W-:Y:S05]  /*d810*/  @!P0 NANOSLEEP.SYNCS 0x989680 ;  /* 0x009896800000895d */ /* 0x008fea0003900000 */
[----:B------:R-:W3:Y:S02]  /*d820*/  @!P0 SYNCS.PHASECHK.TRANS64 P0, [R26+URZ+0x19c20], R3 ;  /* 0x019c20031a0085a7 */ /* 0x000ee4000800007f */
[----:B---3--:R-:W-:Y:S05]  /*d830*/  @!P0 BRA `(.L_x_8140) ;  /* 0xfffffffc00f08947 */ /* 0x008fea000383ffff */
[----:B------:R-:W-:Y:S05]  /*d840*/  BRA `(.L_x_8208) ;  /* 0xffffffd400ec7947 */ /* 0x000fea000383ffff */
.L_x_8146:
[----:B-1----:R1:W2:Y:S02]  /*d850*/  SYNCS.PHASECHK.TRANS64.TRYWAIT P0, [R10+URZ+0x19c80], R13 ;  /* 0x019c800d0a0075a7 */ /* 0x0022a4000800017f */
[----:B--2---:R-:W-:Y:S05]  /*d860*/  @!P0 NANOSLEEP.SYNCS 0x989680 ;  /* 0x009896800000895d */ /* 0x004fea0003900000 */
[----:B------:R-:W2:Y:S02]  /*d870*/  @!P0 SYNCS.PHASECHK.TRANS64 P0, [R10+URZ+0x19c80], R13 ;  /* 0x019c800d0a0085a7 */ /* 0x000ea4000800007f */
[----:B--2---:R-:W-:Y:S05]  /*d880*/  @!P0 BRA `(.L_x_8146) ;  /* 0xfffffffc00f08947 */ /* 0x004fea000383ffff */
[----:B------:R-:W-:Y:S05]  /*d890*/  BRA `(.L_x_8209) ;  /* 0xffffffd800947947 */ /* 0x000fea000383ffff */
.L_x_8153:
[----:B0-----:R0:W2:Y:S02]  /*d8a0*/  SYNCS.PHASECHK.TRANS64.TRYWAIT P0, [R10+URZ+0x19c40], R13 ;  /* 0x019c400d0a0075a7 */ /* 0x0010a4000800017f */
[----:B--2---:R-:W-:Y:S05]  /*d8b0*/  @!P0 NANOSLEEP.SYNCS 0x989680 ;  /* 0x009896800000895d */ /* 0x004fea0003900000 */
[----:B------:R-:W2:Y:S02]  /*d8c0*/  @!P0 SYNCS.PHASECHK.TRANS64 P0, [R10+URZ+0x19c40], R13 ;  /* 0x019c400d0a0085a7 */ /* 0x000ea4000800007f */
[----:B--2---:R-:W-:Y:S05]  /*d8d0*/  @!P0 BRA `(.L_x_8153) ;  /* 0xfffffffc00f08947 */ /* 0x004fea000383ffff */
[----:B------:R-:W-:Y:S05]  /*d8e0*/  BRA `(.L_x_8210) ;  /* 0xffffffdc008c7947 */ /* 0x000fea000383ffff */
.L_x_8161:
[----:B0-----:R0:W1:Y:S02]  /*d8f0*/  SYNCS.PHASECHK.TRANS64.TRYWAIT P2, [R12+URZ+0x19c70], R5 ;  /* 0x019c70050c0075a7 */ /* 0x001064000804017f */
[----:B-1----:R-:W-:Y:S05]  /*d900*/  @!P2 NANOSLEEP.SYNCS 0x989680 ;  /* 0x009896800000a95d */ /* 0x002fea0003900000 */
[----:B------:R-:W1:Y:S02]  /*d910*/  @!P2 SYNCS.PHASECHK.TRANS64 P2, [R12+URZ+0x19c70], R5 ;  /* 0x019c70050c00a5a7 */ /* 0x000e64000804007f */
[----:B-1----:R-:W-:Y:S05]  /*d920*/  @!P2 BRA `(.L_x_8161) ;  /* 0xfffffffc00f0a947 */ /* 0x002fea000383ffff */
[----:B------:R-:W-:Y:S05]  /*d930*/  BRA `(.L_x_8211) ;  /* 0xffffffe000a07947 */ /* 0x000fea000383ffff */
.L_x_8163:
[----:B0-----:R0:W1:Y:S02]  /*d940*/  SYNCS.PHASECHK.TRANS64.TRYWAIT P2, [R12+URZ+0x19c60], R5 ;  /* 0x019c60050c0075a7 */ /* 0x001064000804017f */
[----:B-1----:R-:W-:Y:S05]  /*d950*/  @!P2 NANOSLEEP.SYNCS 0x989680 ;  /* 0x009896800000a95d */ /* 0x002fea0003900000 */
[----:B------:R-:W1:Y:S02]  /*d960*/  @!P2 SYNCS.PHASECHK.TRANS64 P2, [R12+URZ+0x19c60], R5 ;  /* 0x019c60050c00a5a7 */ /* 0x000e64000804007f */
[----:B-1----:R-:W-:Y:S05]  /*d970*/  @!P2 BRA `(.L_x_8163) ;  /* 0xfffffffc00f0a947 */ /* 0x002fea000383ffff */
[----:B------:R-:W-:Y:S05]  /*d980*/  BRA `(.L_x_8212) ;  /* 0xffffffe000a87947 */ /* 0x000fea000383ffff */
.L_x_8170:
[----:B--2---:R2:W3:Y:S02]  /*d990*/  SYNCS.PHASECHK.TRANS64.TRYWAIT P0, [R2+URZ+0x19c70], R3 ;  /* 0x019c7003020075a7 */ /* 0x0044e4000800017f */
[----:B---3--:R-:W-:Y:S05]  /*d9a0*/  @!P0 NANOSLEEP.SYNCS 0x989680 ;  /* 0x009896800000895d */ /* 0x008fea0003900000 */
[----:B------:R-:W3:Y:S02]  /*d9b0*/  @!P0 SYNCS.PHASECHK.TRANS64 P0, [R2+URZ+0x19c70], R3 ;  /* 0x019c7003020085a7 */ /* 0x000ee4000800007f */
[----:B---3--:R-:W-:Y:S05]  /*d9c0*/  @!P0 BRA `(.L_x_8170) ;  /* 0xfffffffc00f08947 */ /* 0x008fea000383ffff */
[----:B------:R-:W-:Y:S05]  /*d9d0*/  BRA `(.L_x_8213) ;  /* 0xffffffe800187947 */ /* 0x000fea000383ffff */
.L_x_8172:
[----:B--2---:R2:W3:Y:S02]  /*d9e0*/  SYNCS.PHASECHK.TRANS64.TRYWAIT P0, [R2+URZ+0x19c60], R3 ;  /* 0x019c6003020075a7 */ /* 0x0044e4000800017f */
[----:B---3--:R-:W-:Y:S05]  /*d9f0*/  @!P0 NANOSLEEP.SYNCS 0x989680 ;  /* 0x009896800000895d */ /* 0x008fea0003900000 */
[----:B------:R-:W3:Y:S02]  /*da00*/  @!P0 SYNCS.PHASECHK.TRANS64 P0, [R2+URZ+0x19c60], R3 ;  /* 0x019c6003020085a7 */ /* 0x000ee4000800007f */
[----:B---3--:R-:W-:Y:S05]  /*da10*/  @!P0 BRA `(.L_x_8172) ;  /* 0xfffffffc00f08947 */ /* 0x008fea000383ffff */
[----:B------:R-:W-:Y:S05]  /*da20*/  BRA `(.L_x_8214) ;  /* 0xffffffe800207947 */ /* 0x000fea000383ffff */
.L_x_8185:
[----:B0-----:R0:W1:Y:S02]  /*da30*/  SYNCS.PHASECHK.TRANS64.TRYWAIT P0, [R8+URZ+0x19c20], R0 ;  /* 0x019c2000080075a7 */ /* 0x001064000800017f */
[----:B-1----:R-:W-:Y:S05]  /*da40*/  @!P0 NANOSLEEP.SYNCS 0x989680 ;  /* 0x009896800000895d */ /* 0x002fea0003900000 */
[----:B------:R-:W1:Y:S02]  /*da50*/  @!P0 SYNCS.PHASECHK.TRANS64 P0, [R8+URZ+0x19c20], R0 ;  /* 0x019c2000080085a7 */ /* 0x000e64000800007f */
[----:B-1----:R-:W-:Y:S05]  /*da60*/  @!P0 BRA `(.L_x_8185) ;  /* 0xfffffffc00f08947 */ /* 0x002fea000383ffff */
[----:B------:R-:W-:Y:S05]  /*da70*/  BRA `(.L_x_8215) ;  /* 0xfffffff400bc7947 */ /* 0x000fea000383ffff */
.L_x_8186:
        /* <DEDUP_REMOVED lines=11> */
.L_x_8217:
[----:B------:R-:W-:Y:S05]  /*db30*/  BSYNC B0 ;  /* 0x0000000000007941 */ /* 0x000fea0003800000 */
.L_x_8216:
[----:B------:R-:W-:Y:S05]  /*db40*/  BRA `(.L_x_8218) ;  /* 0xfffffff400a47947 */ /* 0x000fea000383ffff */
.L_x_8189:
[----:B------:R-:W-:Y:S01]  /*db50*/  BSSY B1, `(.L_x_8219) ;  /* 0x0000006000017945 */ /* 0x000fe20003800000 */
[----:B------:R-:W-:-:S07]  /*db60*/  IMAD.MOV.U32 R15, RZ, RZ, -0x1 ;  /* 0xffffffffff0f7424 */ /* 0x000fce00078e00ff */
[----:B0-----:R-:W-:Y:S05]  /*db70*/  WARPSYNC.COLLECTIVE R15, `(.L_x_8220) ;  /* 0x000000000f0c7348 */ /* 0x001fea0003c00000 */
[----:B------:R-:W-:Y:S02]  /*db80*/  ELECT P6, UR62, PT ;  /* 0x00000000003e782f */ /* 0x000fe400038c0000 */
[----:B------:R-:W-:Y:S01]  /*db90*/  MOV R14, UR62 ;  /* 0x0000003e000e7c02 */ /* 0x000fe20008000f00 */
[----:B0-----:R-:W-:Y:S10]  /*dba0*/  ENDCOLLECTIVE ;  /* 0x000000000000791b */ /* 0x001ff40003800000 */
.L_x_8220:
[----:B------:R-:W-:Y:S05]  /*dbb0*/  BSYNC B1 ;  /* 0x0000000000017941 */ /* 0x000fea0003800000 */
.L_x_8219:
[----:B------:R-:W-:Y:S05]  /*dbc0*/  BRA `(.L_x_8221) ;  /* 0xfffffff4009c7947 */ /* 0x000fea000383ffff */
.L_x_8191:
[----:B0-----:R0:W1:Y:S02]  /*dbd0*/  SYNCS.PHASECHK.TRANS64.TRYWAIT P1, [R6+URZ], R3 ;  /* 0x00000003060075a7 */ /* 0x001064000802017f */
[----:B-1----:R-:W-:Y:S05]  /*dbe0*/  @!P1 NANOSLEEP.SYNCS 0x989680 ;  /* 0x009896800000995d */ /* 0x002fea0003900000 */
[----:B------:R-:W1:Y:S02]  /*dbf0*/  @!P1 SYNCS.PHASECHK.TRANS64 P1, [R6+URZ], R3 ;  /* 0x00000003060095a7 */ /* 0x000e64000802007f */
[----:B-1----:R-:W-:Y:S05]  /*dc00*/  @!P1 BRA `(.L_x_8191) ;  /* 0xfffffffc00f09947 */ /* 0x002fea000383ffff */
[----:B------:R-:W-:Y:S05]  /*dc10*/  BRA `(.L_x_8222) ;  /* 0xfffffff400d07947 */ /* 0x000fea000383ffff */
.L_x_8192:
[----:B-1----:R1:W2:Y:S02]  /*dc20*/  SYNCS.PHASECHK.TRANS64.TRYWAIT P1, [R7+URZ], R0 ;  /* 0x00000000070075a7 */ /* 0x0022a4000802017f */
[----:B--2---:R-:W-:Y:S05]  /*dc30*/  @!P1 NANOSLEEP.SYNCS 0x989680 ;  /* 0x009896800000995d */ /* 0x004fea0003900000 */
[----:B------:R-:W2:Y:S02]  /*dc40*/  @!P1 SYNCS.PHASECHK.TRANS64 P1, [R7+URZ], R0 ;  /* 0x00000000070095a7 */ /* 0x000ea4000802007f */
[----:B--2---:R-:W-:Y:S05]  /*dc50*/  @!P1 BRA `(.L_x_8192) ;  /* 0xfffffffc00f09947 */ /* 0x004fea000383ffff */
[----:B------:R-:W-:Y:S05]  /*dc60*/  BRA `(.L_x_8223) ;  /* 0xfffffff400c47947 */ /* 0x000fea000383ffff */
.L_x_8194:
[----:B--2---:R2:W3:Y:S02]  /*dc70*/  SYNCS.PHASECHK.TRANS64.TRYWAIT P1, [R2+URZ+0x19c60], R3 ;  /* 0x019c6003020075a7 */ /* 0x0044e4000802017f */
[----:B---3--:R-:W-:Y:S05]  /*dc80*/  @!P1 NANOSLEEP.SYNCS 0x989680 ;  /* 0x009896800000995d */ /* 0x008fea0003900000 */
[----:B------:R-:W3:Y:S02]  /*dc90*/  @!P1 SYNCS.PHASECHK.TRANS64 P1, [R2+URZ+0x19c60], R3 ;  /* 0x019c6003020095a7 */ /* 0x000ee4000802007f */
[----:B---3--:R-:W-:Y:S05]  /*dca0*/  @!P1 BRA `(.L_x_8194) ;  /* 0xfffffffc00f09947 */ /* 0x008fea000383ffff */
[----:B------:R-:W-:Y:S05]  /*dcb0*/  BRA `(.L_x_8224) ;  /* 0xfffffff400c47947 */ /* 0x000fea000383ffff */
.L_x_8196:
[----:B---3--:R3:W4:Y:S02]  /*dcc0*/  SYNCS.PHASECHK.TRANS64.TRYWAIT P1, [R5+URZ+0x19c60], R0 ;  /* 0x019c6000050075a7 */ /* 0x008724000802017f */
[----:B----4-:R-:W-:Y:S05]  /*dcd0*/  @!P1 NANOSLEEP.SYNCS 0x989680 ;  /* 0x009896800000995d */ /* 0x010fea0003900000 */
[----:B------:R-:W4:Y:S02]  /*dce0*/  @!P1 SYNCS.PHASECHK.TRANS64 P1, [R5+URZ+0x19c60], R0 ;  /* 0x019c6000050095a7 */ /* 0x000f24000802007f */
[----:B----4-:R-:W-:Y:S05]  /*dcf0*/  @!P1 BRA `(.L_x_8196) ;  /* 0xfffffffc00f09947 */ /* 0x010fea000383ffff */
[----:B------:R-:W-:Y:S05]  /*dd00*/  BRA `(.L_x_8225) ;  /* 0xfffffff400c47947 */ /* 0x000fea000383ffff */
.L_x_8198:
[----:B----4-:R4:W0:Y:S02]  /*dd10*/  SYNCS.PHASECHK.TRANS64.TRYWAIT P0, [R2+URZ+0x19c80], R3 ;  /* 0x019c8003020075a7 */ /* 0x010824000800017f */
[----:B0-----:R-:W-:Y:S05]  /*dd20*/  @!P0 NANOSLEEP.SYNCS 0x989680 ;  /* 0x009896800000895d */ /* 0x001fea0003900000 */
[----:B------:R-:W0:Y:S02]  /*dd30*/  @!P0 SYNCS.PHASECHK.TRANS64 P0, [R2+URZ+0x19c80], R3 ;  /* 0x019c8003020085a7 */ /* 0x000e24000800007f */
[----:B0-----:R-:W-:Y:S05]  /*dd40*/  @!P0 BRA `(.L_x_8198) ;  /* 0xfffffffc00f08947 */ /* 0x001fea000383ffff */
[----:B------:R-:W-:Y:S05]  /*dd50*/  BRA `(.L_x_8199) ;  /* 0xfffffff400c07947 */ /* 0x000fea000383ffff */
.L_x_8226:
        /* <DEDUP_REMOVED lines=10> */
.L_x_12363:


//--------------------- .text._ZN7cutlass13device_kernelIN5flash11enable_sm90INS1_16FlashAttnFwdSm90INS1_25CollectiveMainloopFwdSm90ILi2EN4cute5tupleIJNS5_1CILi1EEES8_S8_EEENS6_IJNS7_ILi192EEENS7_ILi128EEENS7_ILi96EEEEEELi96ENS_12float_e4m3_tEfNS_4arch4Sm90ELb0ELb0ELb1ELb1ELb0ELb1ELb0ELb1ELb1ELb0ELb0ELb0EEENS1_21CollectiveEpilogueFwdINS6_IJSA_SC_SB_EEES9_NS_10bfloat16_tESG_Li384ELb1ELb0ELb0ELb1EEENS1_36VarlenDynamicPersistentTileSchedulerILi192ELi128ELi384ELi128ELb0ELb0ELb1ELb0ELb1ELb1EEEEEEEEEvNT_6ParamsE --------------------------
	.section	.text._ZN7cutlass13device_kernelIN5flash11enable_sm90INS1_16FlashAttnFwdSm90INS1_25CollectiveMainloopFwdSm90ILi2EN4cute5tupleIJNS5_1CILi1EEES8_S8_EEENS6_IJNS7_ILi192EEENS7_ILi128EEENS7_ILi96EEEEEELi96ENS_12float_e4m3_tEfNS_4arch4Sm90ELb0ELb0ELb1ELb1ELb0ELb1ELb0ELb1ELb1ELb0ELb0ELb0EEENS1_21CollectiveEpilogueFwdINS6_IJSA_SC_SB_EEES9_NS_10bfloat16_tESG_Li384ELb1ELb0ELb0ELb1EEENS1_36VarlenDynamicPersistentTileSchedulerILi192ELi128ELi384ELi128ELb0ELb0ELb1ELb0ELb1ELb1EEEEEEEEEvNT_6ParamsE,"ax",@progbits
	.align	128
.text._ZN7cutlass13device_kernelIN5flash11enable_sm90INS1_16FlashAttnFwdSm90INS1_25CollectiveMainloopFwdSm90ILi2EN4cute5tupleIJNS5_1CILi1EEES8_S8_EEENS6_IJNS7_ILi192EEENS7_ILi128EEENS7_ILi96EEEEEELi96ENS_12float_e4m3_tEfNS_4arch4Sm90ELb0ELb0ELb1ELb1ELb0ELb1ELb0ELb1ELb1ELb0ELb0ELb0EEENS1_21CollectiveEpilogueFwdINS6_IJSA_SC_SB_EEES9_NS_10bfloat16_tESG_Li384ELb1ELb0ELb0ELb1EEENS1_36VarlenDynamicPersistentTileSchedulerILi192ELi128ELi384ELi128ELb0ELb0ELb1ELb0ELb1ELb1EEEEEEEEEvNT_6ParamsE:
        .type           _ZN7cutlass13device_kernelIN5flash11enable_sm90INS1_16FlashAttnFwdSm90INS1_25CollectiveMainloopFwdSm90ILi2EN4cute5tupleIJNS5_1CILi1EEES8_S8_EEENS6_IJNS7_ILi192EEENS7_ILi128EEENS7_ILi96EEEEEELi96ENS_12float_e4m3_tEfNS_4arch4Sm90ELb0ELb0ELb1ELb1ELb0ELb1ELb0ELb1ELb1ELb0ELb0ELb0EEENS1_21CollectiveEpilogueFwdINS6_IJSA_SC_SB_EEES9_NS_10bfloat16_tESG_Li384ELb1ELb0ELb0ELb1EEENS1_36VarlenDynamicPersistentTileSchedulerILi192ELi128ELi384ELi128ELb0ELb0ELb1ELb0ELb1ELb1EEEEEEEEEvNT_6ParamsE,@function
        .size           _ZN7cutlass13device_kernelIN5flash11enable_sm90INS1_16FlashAttnFwdSm90INS1_25CollectiveMainloopFwdSm90ILi2EN4cute5tupleIJNS5_1CILi1EEES8_S8_EEENS6_IJNS7_ILi192EEENS7_ILi128EEENS7_ILi96EEEEEELi96ENS_12float_e4m3_tEfNS_4arch4Sm90ELb0ELb0ELb1ELb1ELb0ELb1ELb0ELb1ELb1ELb0ELb0ELb0EEENS1_21CollectiveEpilogueFwdINS6_IJSA_SC_SB_EEES9_NS_10bfloat16_tESG_Li384ELb1ELb0ELb0ELb1EEENS1_36VarlenDynamicPersistentTileSchedulerILi192ELi128ELi384ELi128ELb0ELb0ELb1ELb0ELb1ELb1EEEEEEEEEvNT_6ParamsE,(.L_x_12364 - _ZN7cutlass13device_kernelIN5flash11enable_sm90INS1_16FlashAttnFwdSm90INS1_25CollectiveMainloopFwdSm90ILi2EN4cute5tupleIJNS5_1CILi1EEES8_S8_EEENS6_IJNS7_ILi192EEENS7_ILi128EEENS7_ILi96EEEEEELi96ENS_12float_e4m3_tEfNS_4arch4Sm90ELb0ELb0ELb1ELb1ELb0ELb1ELb0ELb1ELb1ELb0ELb0ELb0EEENS1_21CollectiveEpilogueFwdINS6_IJSA_SC_SB_EEES9_NS_10bfloat16_tESG_Li384ELb1ELb0ELb0ELb1EEENS1_36VarlenDynamicPersistentTileSchedulerILi192ELi128ELi384ELi128ELb0ELb0ELb1ELb0ELb1ELb1EEEEEEEEEvNT_6ParamsE)
        .other          _ZN7cutlass13device_kernelIN5flash11enable_sm90INS1_16FlashAttnFwdSm90INS1_25CollectiveMainloopFwdSm90ILi2EN4cute5tupleIJNS5_1CILi1EEES8_S8_EEENS6_IJNS7_ILi192EEENS7_ILi128EEENS7_ILi96EEEEEELi96ENS_12float_e4m3_tEfNS_4arch4Sm90ELb0ELb0ELb1ELb1ELb0ELb1ELb0ELb1ELb1ELb0ELb0ELb0EEENS1_21CollectiveEpilogueFwdINS6_IJSA_SC_SB_EEES9_NS_10bfloat16_tESG_Li384ELb1ELb0ELb0ELb1EEENS1_36VarlenDynamicPersistentTileSchedulerILi192ELi128ELi384ELi128ELb0ELb0ELb1ELb0ELb1ELb1EEEEEEEEEvNT_6ParamsE,@"STO_CUDA_ENTRY STV_DEFAULT"
_ZN7cutlass13device_kernelIN5flash11enable_sm90INS1_16FlashAttnFwdSm90INS1_25CollectiveMainloopFwdSm90ILi2EN4cute5tupleIJNS5_1CILi1EEES8_S8_EEENS6_IJNS7_ILi192EEENS7_ILi128EEENS7_ILi96EEEEEELi96ENS_12float_e4m3_tEfNS_4arch4Sm90ELb0ELb0ELb1ELb1ELb0ELb1ELb0ELb1ELb1ELb0ELb0ELb0EEENS1_21CollectiveEpilogueFwdINS6_IJSA_SC_SB_EEES9_NS_10bfloat16_tESG_Li384ELb1ELb0ELb0ELb1EEENS1_36VarlenDynamicPersistentTileSchedulerILi192ELi128ELi384ELi128ELb0ELb0ELb1ELb0ELb1ELb1EEEEEEEEEvNT_6ParamsE:
        /* <DEDUP_REMOVED lines=26> */
.L_x_8228:
[----:B------:R-:W-:Y:S05]  /*01a0*/  BSYNC B0 ;  /* 0x0000000000007941 */ /* 0x000fea0003800000 */
.L_x_8227:
        /* <DEDUP_REMOVED lines=40> */
.L_x_8229:
        /* <DEDUP_REMOVED lines=22> */
.L_x_8230:
        /* <DEDUP_REMOVED lines=18> */
.L_x_8231:
        /* <DEDUP_REMOVED lines=22> */
.L_x_8232:
        /* <DEDUP_REMOVED lines=22> */
.L_x_8233:
[----:B--2---:R-:W-:Y:S01]  /*0970*/  ISETP.NE.AND P0, PT, R2, RZ, PT ;  /* 0x000000ff0200720c */ /* 0x004fe20003f05270 */
[----:B------:R-:W-:Y:S01]  /*0980*/  IMAD.MOV.U32 R2, RZ, RZ, 0x1 ;  /* 0x00000001ff027424 */ /* 0x000fe200078e00ff */
[----:B------:R-:W-:Y:S01]  /*0990*/  NOP ;  /* 0x0000000000007918 */ /* 0x000fe20000000000 */
[----:B------:R-:W-:Y:S01]  /*09a0*/  ULDC.64 UR40, c[0x0][0x208] ;  /* 0x0000820000287ab9 */ /* 0x000fe20000000a00 */
[----:B------:R-:W-:Y:S02]  /*09b0*/  BSSY B8, `(.L_x_8234) ;  /* 0x00017cf000087945 */ /* 0x000fe40003800000 */
[----:B------:R-:W-:-:S05]  /*09c0*/  SEL R2, R2, 0x2, !P0 ;  /* 0x0000000202027807 */ /* 0x000fca0004000000 */
[----:B------:R2:W-:Y:S01]  /*09d0*/  STL [R1+0x28], R2 ;  /* 0x0000280201007387 */ /* 0x0005e20000100800 */
[----:B01-34-:R-:W-:Y:S06]  /*09e0*/  BAR.SYNC.DEFER_BLOCKING 0x0 ;  /* 0x0000000000007b1d */ /* 0x01bfec0000010000 */
[----:B------:R-:W-:Y:S05]  /*09f0*/  @!P0 BRA `(.L_x_8235) ;  /* 0x0000011800f88947 */ /* 0x000fea0003800000 */
.L_x_8236:
[----:B------:R-:W-:-:S08]  /*0a00*/  NOP ;  /* 0x0000000000007918 */ /* 0x000fd00000000000 */
[----:B------:R-:W0:Y:S02]  /*0a10*/  USETMAXREG.TRY_ALLOC.CTAPOOL UP0, 0xa0 ;  /* 0x000000a0000079c8 */ /* 0x000e240008000600 */
[----:B0-----:R-:W-:-:S13]  /*0a20*/  PLOP3.LUT P0, PT, PT, PT, UP0, 0x80, 0x0 ;  /* 0x000000000000781c */ /* 0x001fda0003f0f008 */
[----:B------:R-:W-:Y:S05]  /*0a30*/  @!P0 BRA `(.L_x_8236) ;  /* 0xfffffffc00f08947 */ /* 0x000fea000383ffff */
[----:B------:R-:W0:Y:S08]  /*0a40*/  S2UR UR4, SR_CgaCtaId ;  /* 0x00000000000479c3 */ /* 0x000e300000008800 */
[----:B------:R-:W-:Y:S06]  /*0a50*/  BAR.ARV 0x8, 0x1a0 ;  /* 0x0206800000007b1d */ /* 0x000fec0000002000 */
[----:B------:R-:W-:-:S02]  /*0a60*/  MOV R18, 0x400 ;  /* 0x0000040000127802 */ /* 0x000fc40000000f00 */
[----:B------:R-:W-:Y:S01]  /*0a70*/  BAR.SYNC.DEFER_BLOCKING 0x5, 0x200 ;  /* 0x0148000000007b1d */ /* 0x000fe20000010000 */
[----:B0-----:R-:W-:-:S05]  /*0a80*/  IMAD.U32 R0, RZ, RZ, UR4 ;  /* 0x00000004ff007e24 */ /* 0x001fca000f8e00ff */
[----:B------:R-:W-:Y:S01]  /*0a90*/  ULDC UR4, c[0x0][0xc14] ;  /* 0x0003050000047ab9 */ /* 0x000fe20000000800 */
[----:B------:R-:W-:Y:S01]  /*0aa0*/  LEA R18, R0, R18, 0x18 ;  /* 0x0000001200127211 */ /* 0x000fe200078ec0ff */
[----:B------:R-:W-:Y:S04]  /*0ab0*/  STL [R1+0x14], R0 ;  /* 0x0000140001007387 */ /* 0x000fe80000100800 */
[----:B------:R-:W0:Y:S01]  /*0ac0*/  LDS.128 R28, [R18+0x19cd0] ;  /* 0x019cd000121c7984 */ /* 0x000e220000000c00 */
[----:B------:R-:W-:Y:S06]  /*0ad0*/  BAR.ARV 0x4, 0x200 ;  /* 0x0108000000007b1d */ /* 0x000fec0000002000 */
[----:B0-----:R-:W-:-:S13]  /*0ae0*/  ISETP.GE.AND P0, PT, R31, UR4, PT ;  /* 0x000000041f007c0c */ /* 0x001fda000bf06270 */
[----:B------:R-:W-:Y:S05]  /*0af0*/  @P0 BRA `(.L_x_8237) ;  /* 0x0000017800e80947 */ /* 0x000fea0003800000 */
[----:B------:R-:W3:Y:S01]  /*0b00*/  LDL.LU R19, [R1+0x28] ;  /* 0x0000280001137983 */ /* 0x000ee20000300800 */
[----:B------:R-:W0:Y:S02]  /*0b10*/  S2R R0, SR_TID.X ;  /* 0x0000000000007919 */ /* 0x000e240000002100 */
[----:B0-----:R-:W-:-:S05]  /*0b20*/  VIADD R15, R0, 0xffffff80 ;  /* 0xffffff80000f7836 */ /* 0x001fca0000000000 */
[----:B------:R-:W-:-:S04]  /*0b30*/  SHF.R.S32.HI R0, RZ, 0x1f, R15 ;  /* 0x0000001fff007819 */ /* 0x000fc8000001140f */
[----:B--2---:R-:W-:-:S04]  /*0b40*/  LEA.HI R2, R0, R15, RZ, 0x7 ;  /* 0x0000000f00027211 */ /* 0x004fc800078f38ff */
[----:B------:R-:W-:Y:S02]  /*0b50*/  LOP3.LUT R7, R2, 0xffffff80, RZ, 0xc0, !PT ;  /* 0xffffff8002077812 */ /* 0x000fe400078ec0ff */
[CC--:B------:R-:W-:Y:S02]  /*0b60*/  LEA.HI R4, R0.reuse, R15.reuse, RZ, 0x5 ;  /* 0x0000000f00047211 */ /* 0x0c0fe400078f28ff */
[CC--:B------:R-:W-:Y:S01]  /*0b70*/  LEA.HI R6, R15.reuse, R15.reuse, RZ, 0x1 ;  /* 0x0000000f0f067211 */ /* 0x0c0fe200078f08ff */
[----:B------:R-:W-:Y:S01]  /*0b80*/  IMAD.IADD R20, R15, 0x1, -R7 ;  /* 0x000000010f147824 */ /* 0x000fe200078e0a07 */
[----:B------:R-:W-:Y:S01]  /*0b90*/  LEA.HI R3, R0, R15, RZ, 0x4 ;  /* 0x0000000f00037211 */ /* 0x000fe200078f20ff */
[----:B------:R-:W-:Y:S01]  /*0ba0*/  IMAD.SHL.U32 R5, R4, 0x10, RZ ;  /* 0x0000001004057824 */ /* 0x000fe200078e00ff */
[----:B------:R-:W-:Y:S02]  /*0bb0*/  LOP3.LUT R7, R6, 0xfffffffe, RZ, 0xc0, !PT ;  /* 0xfffffffe06077812 */ /* 0x000fe400078ec0ff */
[----:B------:R-:W-:-:S02]  /*0bc0*/  SHF.R.S32.HI R152, RZ, 0x1, R6 ;  /* 0x00000001ff987819 */ /* 0x000fc40000011406 */
[----:B------:R-:W-:Y:S02]  /*0bd0*/  SHF.R.S32.HI R8, RZ, 0x1f, R20 ;  /* 0x0000001fff087819 */ /* 0x000fe40000011414 */
[----:B------:R-:W-:Y:S02]  /*0be0*/  SHF.R.S32.HI R9, RZ, 0x1f, R6 ;  /* 0x0000001fff097819 */ /* 0x000fe40000011406 */
[----:B------:R-:W-:Y:S01]  /*0bf0*/  LOP3.LUT R4, R3, 0x7fffff0, RZ, 0xc0, !PT ;  /* 0x07fffff003047812 */ /* 0x000fe200078ec0ff */
[----:B------:R-:W-:Y:S01]  /*0c00*/  IMAD.IADD R14, R15, 0x1, -R7 ;  /* 0x000000010f0e7824 */ /* 0x000fe200078e0a07 */
[----:B------:R-:W-:Y:S02]  /*0c10*/  LEA.HI R10, R8, R20, RZ, 0x2 ;  /* 0x00000014080a7211 */ /* 0x000fe400078f10ff */
[----:B------:R-:W-:Y:S01]  /*0c20*/  LEA.HI R9, R9, R152, RZ, 0x2 ;  /* 0x0000009809097211 */ /* 0x000fe200078f10ff */
[----:B------:R-:W-:Y:S01]  /*0c30*/  IMAD.IADD R4, R15, 0x1, -R4 ;  /* 0x000000010f047824 */ /* 0x000fe200078e0a04 */
[----:B------:R-:W-:-:S02]  /*0c40*/  LOP3.LUT R5, R5, 0xfffffe00, RZ, 0xc0, !PT ;  /* 0xfffffe0005057812 */ /* 0x000fc400078ec0ff */
[----:B------:R-:W-:Y:S01]  /*0c50*/  SHF.R.S32.HI R21, RZ, 0x7, R2 ;  /* 0x00000007ff157819 */ /* 0x000fe20000011402 */
[----:B------:R-:W-:Y:S01]  /*0c60*/  IMAD.SHL.U32 R22, R14, 0x10, RZ ;  /* 0x000000100e167824 */ /* 0x000fe200078e00ff */
[----:B------:R-:W-:Y:S02]  /*0c70*/  SHF.R.S32.HI R2, RZ, 0x4, R3 ;  /* 0x00000004ff027819 */ /* 0x000fe40000011403 */
[--C-:B------:R-:W-:Y:S02]  /*0c80*/  SHF.R.S32.HI R7, RZ, 0x2, R10.reuse ;  /* 0x00000002ff077819 */ /* 0x100fe4000001140a */
[----:B------:R-:W-:Y:S02]  /*0c90*/  SHF.R.S32.HI R6, RZ, 0x1f, R10 ;  /* 0x0000001fff067819 */ /* 0x000fe4000001140a */
[----:B------:R-:W-:Y:S01]  /*0ca0*/  LOP3.LUT R9, R9, 0x7fffffc, RZ, 0xc0, !PT ;  /* 0x07fffffc09097812 */ /* 0x000fe200078ec0ff */
[----:B------:R-:W-:Y:S01]  /*0cb0*/  IMAD R4, R4, 0x20, R5 ;  /* 0x0000002004047824 */ /* 0x000fe200078e0205 */
[----:B------:R-:W-:Y:S01]  /*0cc0*/  LEA.HI R5, R0, R15, RZ, 0x3 ;  /* 0x0000000f00057211 */ /* 0x000fe200078f18ff */
[----:B------:R-:W-:Y:S01]  /*0cd0*/  VIADD R156, R22, 0x20 ;  /* 0x00000020169c7836 */ /* 0x000fe20000000000 */
[----:B------:R-:W-:Y:S01]  /*0ce0*/  LEA.HI R3, R3, R2, RZ, 0x1 ;  /* 0x0000000203037211 */ /* 0x000fe200078f08ff */
[----:B------:R-:W-:Y:S01]  /*0cf0*/  IMAD.IADD R9, R152, 0x1, -R9 ;  /* 0x0000000198097824 */ /* 0x000fe200078e0a09 */
[----:B------:R-:W-:-:S02]  /*0d00*/  LEA.HI R11, R6, R7, RZ, 0x3 ;  /* 0x00000007060b7211 */ /* 0x000fc400078f18ff */
[----:B------:R-:W-:Y:S02]  /*0d10*/  SHF.R.S32.HI R5, RZ, 0x3, R5 ;  /* 0x00000003ff057819 */ /* 0x000fe40000011405 */
[----:B------:R-:W-:Y:S02]  /*0d20*/  LOP3.LUT R3, R3, 0x1ffffffe, RZ, 0xc0, !PT ;  /* 0x1ffffffe03037812 */ /* 0x000fe400078ec0ff */
[----:B------:R-:W-:Y:S01]  /*0d30*/  LOP3.LUT R12, R11, 0xfffffff8, RZ, 0xc0, !PT ;  /* 0xfffffff80b0c7812 */ /* 0x000fe200078ec0ff */
[C---:B------:R-:W-:Y:S01]  /*0d40*/  IMAD R11, R2.reuse, 0x8, R9 ;  /* 0x00000008020b7824 */ /* 0x040fe200078e0209 */
[----:B------:R-:W-:Y:S01]  /*0d50*/  SHF.R.S32.HI R9, RZ, 0x1f, R156 ;  /* 0x0000001fff097819 */ /* 0x000fe2000001149c */
[----:B------:R-:W-:Y:S01]  /*0d60*/  IMAD.IADD R3, R2, 0x1, -R3 ;  /* 0x0000000102037824 */ /* 0x000fe200078e0a03 */
[----:B------:R-:W-:Y:S01]  /*0d70*/  SHF.L.U32 R5, R5, 0x7, RZ ;  /* 0x0000000705057819 */ /* 0x000fe200000006ff */
[----:B------:R-:W-:Y:S01]  /*0d80*/  IMAD.HI R6, R21, 0x55555556, RZ ;  /* 0x5555555615067827 */ /* 0x000fe200078e02ff */
[----:B------:R-:W-:-:S02]  /*0d90*/  LEA.HI R2, R9, R156, RZ, 0x5 ;  /* 0x0000009c09027211 */ /* 0x000fc400078f28ff */
[----:B------:R-:W-:Y:S02]  /*0da0*/  LOP3.LUT R16, R5, 0x80, RZ, 0xc0, !PT ;  /* 0x0000008005107812 */ /* 0x000fe400078ec0ff */
[----:B------:R-:W-:Y:S02]  /*0db0*/  LEA.HI R8, R8, R20, RZ, 0x5 ;  /* 0x0000001408087211 */ /* 0x000fe400078f28ff */
[----:B------:R-:W-:Y:S01]  /*0dc0*/  LEA.HI R9, R9, R156, RZ, 0x4 ;  /* 0x0000009c09097211 */ /* 0x000fe200078f20ff */
[----:B------:R-:W-:Y:S01]  /*0dd0*/  IMAD.IADD R7, R7, 0x1, -R12 ;  /* 0x0000000107077824 */ /* 0x000fe200078e0a0c */
[----:B------:R-:W-:Y:S01]  /*0de0*/  LOP3.LUT R10, R10, 0x7ffffffc, RZ, 0xc0, !PT ;  /* 0x7ffffffc0a0a7812 */ /* 0x000fe200078ec0ff */
[----:B------:R-:W-:Y:S01]  /*0df0*/  IMAD.SHL.U32 R11, R11, 0x20, RZ ;  /* 0x000000200b0b7824 */ /* 0x000fe200078e00ff */
[----:B------:R-:W-:Y:S02]  /*0e00*/  SHF.R.S32.HI R5, RZ, 0x5, R2 ;  /* 0x00000005ff057819 */ /* 0x000fe40000011402 */
[----:B------:R-:W-:-:S02]  /*0e10*/  LEA.HI R6, R6, R6, RZ, 0x1 ;  /* 0x0000000606067211 */ /* 0x000fc400078f08ff */
[----:B------:R-:W-:Y:S02]  /*0e20*/  SHF.R.U32.HI R12, RZ, 0x3, R16 ;  /* 0x00000003ff0c7819 */ /* 0x000fe40000011610 */
[----:B------:R-:W-:Y:S02]  /*0e30*/  LOP3.LUT R2, R16, 0x10, R9, 0xf8, !PT ;  /* 0x0000001010027812 */ /* 0x000fe400078ef809 */
[----:B------:R-:W-:Y:S01]  /*0e40*/  SHF.R.S32.HI R8, RZ, 0x5, R8 ;  /* 0x00000005ff087819 */ /* 0x000fe20000011408 */
[----:B------:R-:W-:Y:S01]  /*0e50*/  IMAD.MOV.U32 R13, RZ, RZ, -0x2 ;  /* 0xfffffffeff0d7424 */ /* 0x000fe200078e00ff */
[----:B------:R-:W-:Y:S01]  /*0e60*/  LOP3.LUT R2, R2, R12, RZ, 0x3c, !PT ;  /* 0x0000000c02027212 */ /* 0x000fe200078e3cff */
[----:B------:R-:W-:Y:S02]  /*0e70*/  IMAD.IADD R10, R20, 0x1, -R10 ;  /* 0x00000001140a7824 */ /* 0x000fe400078e0a0a */
[----:B------:R-:W-:Y:S02]  /*0e80*/  IMAD R5, R5, 0x1800, R11 ;  /* 0x0000180005057824 */ /* 0x000fe400078e020b */
[----:B------:R-:W-:-:S02]  /*0e90*/  IMAD R6, R6, -0x3, R21 ;  /* 0xfffffffd06067824 */ /* 0x000fc400078e0215 */
[----:B------:R-:W-:Y:S02]  /*0ea0*/  IMAD R7, R8, 0x10, R7 ;  /* 0x0000001008077824 */ /* 0x000fe400078e0207 */
[----:B------:R-:W-:Y:S01]  /*0eb0*/  IMAD R8, R3, 0x8, R4 ;  /* 0x0000000803087824 */ /* 0x000fe200078e0204 */
[----:B------:R-:W-:Y:S01]  /*0ec0*/  STL [R1], R16 ;  /* 0x0000001001007387 */ /* 0x000fe20000100800 */
[----:B------:R-:W-:Y:S01]  /*0ed0*/  IMAD R4, R10, R13, 0x80 ;  /* 0x000000800a047424 */ /* 0x000fe200078e020d */
[----:B------:R-:W-:Y:S01]  /*0ee0*/  IADD3 R3, R18, R5, R2 ;  /* 0x0000000512037210 */ /* 0x000fe20007ffe002 */
[----:B------:R-:W-:Y:S01]  /*0ef0*/  IMAD R2, R6, 0x40, R7 ;  /* 0x0000004006027824 */ /* 0x000fe200078e0207 */
[----:B------:R-:W-:Y:S01]  /*0f00*/  STL [R1+0x4], R11 ;  /* 0x0000040b01007387 */ /* 0x000fe20000100800 */
[----:B------:R-:W-:-:S03]  /*0f10*/  LEA.HI R0, R0, R15, RZ, 0x2 ;  /* 0x0000000f00007211 */ /* 0x000fc600078f10ff */
[----:B------:R-:W-:Y:S04]  /*0f20*/  STL [R1+0x4c], R12 ;  /* 0x00004c0c01007387 */ /* 0x000fe80000100800 */
[----:B------:R-:W-:Y:S04]  /*0f30*/  STL [R1+0x5c], R8 ;  /* 0x00005c0801007387 */ /* 0x000fe80000100800 */
[----:B------:R0:W-:Y:S04]  /*0f40*/  STL [R1+0x54], R4 ;  /* 0x0000540401007387 */ /* 0x0001e80000100800 */
[----:B------:R1:W-:Y:S04]  /*0f50*/  STL [R1+0x48], R3 ;  /* 0x0000480301007387 */ /* 0x0003e80000100800 */
[----:B------:R2:W-:Y:S01]  /*0f60*/  STL [R1+0x58], R2 ;  /* 0x0000580201007387 */ /* 0x0005e20000100800 */
[----:B0-----:R-:W-:-:S02]  /*0f70*/  SHF.R.S32.HI R4, RZ, 0x2, R0 ;  /* 0x00000002ff047819 */ /* 0x001fc40000011400 */
[----:B-1----:R-:W-:Y:S02]  /*0f80*/  LOP3.LUT R3, R16, 0x10, R22, 0xf8, !PT ;  /* 0x0000001010037812 */ /* 0x002fe400078ef816 */
[----:B--2---:R-:W-:Y:S02]  /*0f90*/  LOP3.LUT R2, R0, 0x1ffffffc, RZ, 0xc0, !PT ;  /* 0x1ffffffc00027812 */ /* 0x004fe400078ec0ff */
[----:B------:R-:W-:Y:S01]  /*0fa0*/  LOP3.LUT R3, R3, R12, RZ, 0x3c, !PT ;  /* 0x0000000c03037212 */ /* 0x000fe200078e3cff */
[----:B------:R-:W-:Y:S02]  /*0fb0*/  STL [R1+0x38], RZ ;  /* 0x000038ff01007387 */ /* 0x000fe40000100800 */
[----:B------:R-:W-:Y:S01]  /*0fc0*/  IMAD.IADD R2, R15, 0x1, -R2 ;  /* 0x000000010f027824 */ /* 0x000fe200078e0a02 */
[----:B------:R-:W-:Y:S01]  /*0fd0*/  SHF.R.S32.HI R0, RZ, 0x1f, R152 ;  /* 0x0000001fff007819 */ /* 0x000fe20000011498 */
[----:B------:R0:W-:Y:S01]  /*0fe0*/  STL [R1+0x20], R4 ;  /* 0x0000200401007387 */ /* 0x0001e20000100800 */
[----:B------:R-:W-:-:S02]  /*0ff0*/  IMAD.IADD R0, R11, 0x1, R3 ;  /* 0x000000010b007824 */ /* 0x000fc400078e0203 */
[----:B0-----:R-:W-:Y:S01]  /*1000*/  IMAD.SHL.U32 R4, R2, 0x8, RZ ;  /* 0x0000000802047824 */ /* 0x001fe200078e00ff */
[----:B------:R-:W-:-:S04]  /*1010*/  SHF.R.S32.HI R2, RZ, 0x4, R9 ;  /* 0x00000004ff027819 */ /* 0x000fc80000011409 */
[----:B------:R0:W-:Y:S04]  /*1020*/  STL [R1+0x10], R4 ;  /* 0x0000100401007387 */ /* 0x0001e80000100800 */
[----:B------:R0:W-:Y:S04]  /*1030*/  STL [R1+0x18], R0 ;  /* 0x0000180001007387 */ /* 0x0001e80000100800 */
[----:B------:R0:W-:Y:S01]  /*1040*/  STL [R1+0x50], R2 ;  /* 0x0000500201007387 */ /* 0x0001e20000100800 */
[----:B------:R-:W-:Y:S02]  /*1050*/  IMAD.MOV.U32 R153, RZ, RZ, RZ ;  /* 0x000000ffff997224 */ /* 0x000fe400078e00ff */
[----:B------:R-:W-:-:S02]  /*1060*/  IMAD.MOV.U32 R157, RZ, RZ, RZ ;  /* 0x000000ffff9d7224 */ /* 0x000fc400078e00ff */
[----:B------:R-:W-:Y:S02]  /*1070*/  IMAD.MOV.U32 R154, RZ, RZ, RZ ;  /* 0x000000ffff9a7224 */ /* 0x000fe400078e00ff */
[----:B------:R-:W-:Y:S01]  /*1080*/  IMAD.SHL.U32 R16, R14, 0x8, RZ ;  /* 0x000000080e107824 */ /* 0x000fe200078e00ff */
[----:B---3--:R-:W-:Y:S01]  /*1090*/  LOP3.LUT R155, R19, 0x1, RZ, 0xfc, !PT ;  /* 0x00000001139b7812 */ /* 0x008fe200078efcff */
[----:B0-----:R-:W-:-:S07]  /*10a0*/  IMAD.MOV.U32 R19, RZ, RZ, RZ ;  /* 0x000000ffff137224 */ /* 0x001fce00078e00ff */
.L_x_8358:
[----:B------:R-:W0:Y:S01]  /*10b0*/  LDC.64 R2, c[0x0][0xc60] ;  /* 0x00031800ff027b82 */ /* 0x000e220000000a00 */
[----:B------:R-:W-:Y:S01]  /*10c0*/  ULDC.64 UR4, c[0x0][0xa28] ;  /* 0x00028a0000047ab9 */ /* 0x000fe20000000a00 */
[----:B------:R-:W-:Y:S01]  /*10d0*/  ULDC.64 UR8, c[0x0][0xa18] ;  /* 0x0002860000087ab9 */ /* 0x000fe20000000a00 */
[----:B------:R-:W-:Y:S01]  /*10e0*/  ULDC.64 UR6, c[0x0][0xa08] ;  /* 0x0002820000067ab9 */ /* 0x000fe20000000a00 */
[----:B0-----:R-:W-:-:S05]  /*10f0*/  IMAD.WIDE R2, R31, 0x4, R2 ;  /* 0x000000041f027825 */ /* 0x001fca00078e0202 */
[----:B--2---:R-:W2:Y:S01]  /*1100*/  LDG.E R0, desc[UR40][R2.64] ;  /* 0x0000002802007981 */ /* 0x004ea2000c1e1900 */
[----:B------:R-:W-:Y:S01]  /*1110*/  ISETP.NE.U32.AND P2, PT, RZ, UR4, PT ;  /* 0x00000004ff007c0c */ /* 0x000fe2000bf45070 */
[----:B------:R-:W-:Y:S01]  /*1120*/  IMAD.MOV.U32 R49, RZ, RZ, RZ ;  /* 0x000000ffff317224 */ /* 0x000fe200078e00ff */
[----:B------:R-:W-:Y:S02]  /*1130*/  ISETP.NE.U32.AND P1, PT, RZ, UR8, PT ;  /* 0x00000008ff007c0c */ /* 0x000fe4000bf25070 */
[----:B------:R-:W-:Y:S02]  /*1140*/  ISETP.NE.AND.EX P2, PT, RZ, UR5, PT, P2 ;  /* 0x00000005ff007c0c */ /* 0x000fe4000bf45320 */
[----:B------:R-:W-:Y:S02]  /*1150*/  ISETP.NE.AND.EX P1, PT, RZ, UR9, PT, P1 ;  /* 0x00000009ff007c0c */ /* 0x000fe4000bf25310 */
[----:B------:R-:W-:Y:S02]  /*1160*/  ISETP.NE.U32.AND P0, PT, RZ, UR6, PT ;  /* 0x00000006ff007c0c */ /* 0x000fe4000bf05070 */
[----:B-1-3-5:R-:W-:-:S02]  /*1170*/  MOV R9, RZ ;  /* 0x000000ff00097202 */ /* 0x02afc40000000f00 */
[----:B------:R-:W-:Y:S02]  /*1180*/  ISETP.NE.AND.EX P0, PT, RZ, UR7, PT, P0 ;  /* 0x00000007ff007c0c */ /* 0x000fe4000bf05300 */
[----:B--2-4-:R-:W-:Y:S01]  /*1190*/  SHF.R.S32.HI R4, RZ, 0x1f, R0 ;  /* 0x0000001fff047819 */ /* 0x014fe20000011400 */
[C---:B------:R-:W-:Y:S02]  /*11a0*/  IMAD.SHL.U32 R33, R0.reuse, 0x4, RZ ;  /* 0x0000000400217824 */ /* 0x040fe400078e00ff */
[C---:B------:R-:W-:Y:S01]  /*11b0*/  @P2 LEA R2, P3, R0.reuse, UR4, 0x2 ;  /* 0x0000000400022c11 */ /* 0x040fe2000f8610ff */
[----:B------:R-:W-:Y:S01]  /*11c0*/  STL [R1+0x1c], R0 ;  /* 0x00001c0001007387 */ /* 0x000fe20000100800 */
[C-C-:B------:R-:W-:Y:S02]  /*11d0*/  SHF.L.U64.HI R32, R0.reuse, 0x2, R4.reuse ;  /* 0x0000000200207819 */ /* 0x140fe40000010204 */
[----:B------:R-:W-:Y:S01]  /*11e0*/  @P2 LEA.HI.X R3, R0, UR5, R4, 0x2, P3 ;  /* 0x0000000500032c11 */ /* 0x000fe200098f1404 */
[----:B------:R0:W-:Y:S01]  /*11f0*/  STL [R1+0x3c], R4 ;  /* 0x00003c0401007387 */ /* 0x0001e20000100800 */
[----:B------:R-:W-:Y:S01]  /*1200*/  IADD3 R6, P4, R33, UR6, RZ ;  /* 0x0000000621067c10 */ /* 0x000fe2000ff9e0ff */
[----:B------:R-:W-:-:S02]  /*1210*/  ULDC UR4, c[0x0][0x288] ;  /* 0x0000a20000047ab9 */ /* 0x000fc40000000800 */
[----:B------:R1:W5:Y:S01]  /*1220*/  @P2 LDG.E R9, desc[UR40][R2.64] ;  /* 0x0000002802092981 */ /* 0x000362000c1e1900 */
[----:B------:R-:W-:Y:S01]  /*1230*/  IMAD.U32 R25, RZ, RZ, UR4 ;  /* 0x00000004ff197e24 */ /* 0x000fe2000f8e00ff */
[----:B------:R-:W-:Y:S01]  /*1240*/  IADD3.X R7, R32, UR7, RZ, P4, !PT ;  /* 0x0000000720077c10 */ /* 0x000fe2000a7fe4ff */
[----:B------:R-:W-:Y:S01]  /*1250*/  ULDC.64 UR4, c[0x0][0x3f8] ;  /* 0x0000fe0000047ab9 */ /* 0x000fe20000000a00 */
[----:B------:R1:W-:Y:S01]  /*1260*/  STL [R1+0x30], R33 ;  /* 0x0000302101007387 */ /* 0x0003e20000100800 */
[----:B0-----:R-:W-:-:S03]  /*1270*/  @P1 IADD3 R4, P2, R33, UR8, RZ ;  /* 0x0000000821041c10 */ /* 0x001fc6000ff5e0ff */
[----:B------:R1:W5:Y:S01]  /*1280*/  @P0 LDG.E R49, desc[UR40][R6.64] ;  /* 0x0000002806310981 */ /* 0x000362000c1e1900 */
[----:B------:R-:W-:Y:S01]  /*1290*/  @P1 IADD3.X R5, R32, UR9, RZ, P2, !PT ;  /* 0x0000000920051c10 */ /* 0x000fe200097fe4ff */
[----:B------:R-:W-:Y:S02]  /*12a0*/  UISETP.NE.U32.AND UP0, UPT, UR4, URZ, UPT ;  /* 0x0000003f0400728c */ /* 0x000fe4000bf05070 */
[----:B------:R1:W-:Y:S01]  /*12b0*/  STL [R1+0x34], R32 ;  /* 0x0000342001007387 */ /* 0x0003e20000100800 */
[----:B------:R-:W-:Y:S01]  /*12c0*/  ULDC.64 UR8, c[0x0][0xa20] ;  /* 0x0002880000087ab9 */ /* 0x000fe20000000a00 */
[----:B------:R-:W-:Y:S02]  /*12d0*/  ULDC UR4, c[0x0][0x404] ;  /* 0x0001010000047ab9 */ /* 0x000fe40000000800 */
[----:B------:R1:W5:Y:S04]  /*12e0*/  @P1 LDG.E R25, desc[UR40][R4.64] ;  /* 0x0000002804191981 */ /* 0x000368000c1e1900 */
[----:B------:R1:W-:Y:S04]  /*12f0*/  STL [R1+0x40], R29 ;  /* 0x0000401d01007387 */ /* 0x0003e80000100800 */
[----:B------:R1:W-:Y:S01]  /*1300*/  STL [R1+0x2c], R30 ;  /* 0x00002c1e01007387 */ /* 0x0003e20000100800 */
[----:B------:R-:W-:Y:S01]  /*1310*/  UISETP.NE.AND.EX UP0, UPT, UR5, URZ, UPT, UP0 ;  /* 0x0000003f0500728c */ /* 0x000fe2000bf05300 */
[----:B------:R-:W-:-:S02]  /*1320*/  ISETP.NE.U32.AND P2, PT, RZ, UR8, PT ;  /* 0x00000008ff007c0c */ /* 0x000fc4000bf45070 */
[----:B------:R-:W-:Y:S01]  /*1330*/  ULDC UR5, c[0x0][0x2e0] ;  /* 0x0000b80000057ab9 */ /* 0x000fe20000000800 */
[----:B------:R-:W-:Y:S01]  /*1340*/  USEL UR4, UR4, 0x1, UP0 ;  /* 0x0000000104047887 */ /* 0x000fe20008000000 */
[----:B------:R-:W-:-:S03]  /*1350*/  ISETP.NE.AND.EX P2, PT, RZ, UR9, PT, P2 ;  /* 0x00000009ff007c0c */ /* 0x000fc6000bf45320 */
[----:B------:R-:W-:-:S03]  /*1360*/  UIMAD UR4, UR4, UR5, URZ ;  /* 0x00000005040472a4 */ /* 0x000fc6000f8e023f */
[----:B------:R-:W-:Y:S01]  /*1370*/  ULDC UR5, c[0x0][0x338] ;  /* 0x0000ce0000057ab9 */ /* 0x000fe20000000800 */
[----:B------:R-:W-:Y:S01]  /*1380*/  IMAD.MOV.U32 R31, RZ, RZ, R0 ;  /* 0x000000ffff1f7224 */ /* 0x000fe200078e0000 */
[----:B-1----:R-:W-:Y:S07]  /*1390*/  @P1 BRA `(.L_x_8238) ;  /* 0x0000000000241947 */ /* 0x002fee0003800000 */
        /* <DEDUP_REMOVED lines=9> */
.L_x_8238:
[----:B------:R-:W-:Y:S02]  /*1430*/  IMAD.U32 R27, RZ, RZ, UR5 ;  /* 0x00000005ff1b7e24 */ /* 0x000fe4000f8e00ff */
[----:B------:R-:W-:Y:S01]  /*1440*/  IMAD.U32 R28, RZ, RZ, UR4 ;  /* 0x00000004ff1c7e24 */ /* 0x000fe2000f8e00ff */
[----:B------:R-:W-:Y:S06]  /*1450*/  @!P2 BRA `(.L_x_8239) ;  /* 0x000000000010a947 */ /* 0x000fec0003800000 */
[----:B------:R-:W-:-:S04]  /*1460*/  IADD3 R2, P0, R33, UR8, RZ ;  /* 0x0000000821027c10 */ /* 0x000fc8000ff1e0ff */
[----:B------:R-:W-:-:S05]  /*1470*/  IADD3.X R3, R32, UR9, RZ, P0, !PT ;  /* 0x0000000920037c10 */ /* 0x000fca00087fe4ff */
[----:B------:R0:W5:Y:S01]  /*1480*/  LDG.E R28, desc[UR40][R2.64] ;  /* 0x00000028021c7981 */ /* 0x000162000c1e1900 */
[----:B------:R-:W-:Y:S05]  /*1490*/  BRA `(.L_x_8240) ;  /* 0x0000000000107947 */ /* 0x000fea0003800000 */
.L_x_8239:
[----:B------:R-:W-:Y:S05]  /*14a0*/  @!P0 BRA `(.L_x_8240) ;  /* 0x00000000000c8947 */ /* 0x000fea0003800000 */
[----:B------:R-:W2:Y:S04]  /*14b0*/  LDG.E R3, desc[UR40][R6.64] ;  /* 0x0000002806037981 */ /* 0x000ea8000c1e1900 */
[----:B------:R-:W2:Y:S02]  /*14c0*/  LDG.E R28, desc[UR40][R6.64+0x4] ;  /* 0x00000428061c7981 */ /* 0x000ea4000c1e1900 */
[----:B--2---:R-:W-:-:S07]  /*14d0*/  IMAD.IADD R28, R28, 0x1, -R3 ;  /* 0x000000011c1c7824 */ /* 0x004fce00078e0a03 */
.L_x_8240:
        /* <DEDUP_REMOVED lines=9> */
[----:B------:R-:W-:Y:S01]  /*1570*/  ISETP.NE.U32.AND P1, PT, RZ, UR4, PT ;  /* 0x00000004ff007c0c */ /* 0x000fe2000bf25070 */
[----:B------:R-:W-:Y:S02]  /*1580*/  IMAD.MOV R26, RZ, RZ, -R6 ;  /* 0x000000ffff1a7224 */ /* 0x000fe400078e0a06 */
[----:B------:R-:W-:Y:S01]  /*1590*/  IMAD.MOV.U32 R24, RZ, RZ, R28 ;  /* 0x000000ffff187224 */ /* 0x000fe200078e001c */
[----:B------:R-:W-:Y:S02]  /*15a0*/  ISETP.NE.AND.EX P1, PT, RZ, UR5, PT, P1 ;  /* 0x00000005ff007c0c */ /* 0x000fe4000bf25310 */
[----:B------:R-:W-:-:S11]  /*15b0*/  VIMNMX R26, RZ, R26, !PT ;  /* 0x0000001aff1a7248 */ /* 0x000fd60007fe0100 */
[----:B------:R-:W-:-:S04]  /*15c0*/  @P1 IADD3 R4, P2, R33, UR4, RZ ;  /* 0x0000000421041c10 */ /* 0x000fc8000ff5e0ff */
[----:B------:R-:W-:-:S05]  /*15d0*/  @P1 IADD3.X R5, R32, UR5, RZ, P2, !PT ;  /* 0x0000000520051c10 */ /* 0x000fca00097fe4ff */
[----:B------:R0:W5:Y:S01]  /*15e0*/  @P1 LDG.E R24, desc[UR40][R4.64] ;  /* 0x0000002804181981 */ /* 0x000162000c1e1900 */
[----:B------:R-:W-:Y:S01]  /*15f0*/  PLOP3.LUT P3, PT, PT, PT, PT, 0x80, 0x0 ;  /* 0x000000000000781c */ /* 0x000fe20003f6f070 */
[----:B--2---:R-:W-:-:S04]  /*1600*/  @P0 IMAD.IADD R27, R7, 0x1, -R0 ;  /* 0x00000001071b0824 */ /* 0x004fc800078e0a00 */
[----:B------:R-:W-:-:S04]  /*1610*/  IMAD.IADD R88, R6, 0x1, R27 ;  /* 0x0000000106587824 */ /* 0x000fc800078e021b */
[----:B------:R-:W-:-:S05]  /*1620*/  VIADD R0, R88, 0x7f ;  /* 0x0000007f58007836 */ /* 0x000fca0000000000 */
[----:B------:R-:W-:-:S04]  /*1630*/  SHF.R.S32.HI R3, RZ, 0x1f, R0 ;  /* 0x0000001fff037819 */ /* 0x000fc80000011400 */
[----:B------:R-:W-:-:S04]  /*1640*/  LEA.HI R3, R3, R0, RZ, 0x7 ;  /* 0x0000000003037211 */ /* 0x000fc800078f38ff */
[----:B------:R-:W-:-:S04]  /*1650*/  LOP3.LUT R0, R3, 0xffffff80, RZ, 0xc0, !PT ;  /* 0xffffff8003007812 */ /* 0x000fc800078ec0ff */
[----:B------:R-:W-:-:S04]  /*1660*/  VIADDMNMX R7, R0, -R6, R27, PT ;  /* 0x8000000600077246 */ /* 0x000fc8000380011b */
[----:B------:R-:W-:Y:S02]  /*1670*/  ISETP.GT.AND P0, PT, R7, R26, PT ;  /* 0x0000001a0700720c */ /* 0x000fe40003f04270 */
[----:B------:R-:W-:-:S05]  /*1680*/  SHF.R.U32.HI R26, RZ, 0x7, R26 ;  /* 0x00000007ff1a7819 */ /* 0x000fca000001161a */
[----:B------:R-:W-:-:S06]  /*1690*/  IMAD.MOV.U32 R2, RZ, RZ, R26 ;  /* 0x000000ffff027224 */ /* 0x000fcc00078e001a */
[----:B------:R-:W-:-:S05]  /*16a0*/  @P0 VIADD R0, R7, 0x7f ;  /* 0x0000007f07000836 */ /* 0x000fca0000000000 */
[----:B0-----:R-:W-:-:S04]  /*16b0*/  @P0 SHF.R.S32.HI R5, RZ, 0x1f, R0 ;  /* 0x0000001fff050819 */ /* 0x001fc80000011400 */
[----:B------:R-:W-:Y:S02]  /*16c0*/  @P0 LEA.HI R5, R5, R0, RZ, 0x7 ;  /* 0x0000000005050211 */ /* 0x000fe400078f38ff */
[----:B------:R-:W-:Y:S02]  /*16d0*/  SHF.R.S32.HI R0, RZ, 0x7, R3 ;  /* 0x00000007ff007819 */ /* 0x000fe40000011403 */
[----:B------:R-:W-:-:S03]  /*16e0*/  @P0 SHF.R.S32.HI R2, RZ, 0x7, R5 ;  /* 0x00000007ff020819 */ /* 0x000fc60000011405 */
[----:B------:R0:W-:Y:S01]  /*16f0*/  STL [R1+0x44], R0 ;  /* 0x0000440001007387 */ /* 0x0001e20000100800 */
        /* <DEDUP_REMOVED lines=22> */
.L_x_8243:
[----:B------:R-:W-:Y:S05]  /*1860*/  BSYNC B6 ;  /* 0x0000000000067941 */ /* 0x000fea0003800000 */
.L_x_8242:
        /* <DEDUP_REMOVED lines=20> */
.L_x_8245:
[----:B------:R-:W-:Y:S05]  /*19b0*/  BSYNC B6 ;  /* 0x0000000000067941 */ /* 0x000fea0003800000 */
.L_x_8244:
[----:B------:R-:W-:Y:S01]  /*19c0*/  ULDC.64 UR4, c[0x0][0x9f8] ;  /* 0x00027e0000047ab9 */ /* 0x000fe20000000a00 */
[----:B------:R-:W2:Y:S01]  /*19d0*/  LDL R21, [R1+0x4c] ;  /* 0x00004c0001157983 */ /* 0x000ea20000100800 */
[----:B------:R-:W-:Y:S01]  /*19e0*/  ISETP.NE.U32.AND P0, PT, RZ, UR4, PT ;  /* 0x00000004ff007c0c */ /* 0x000fe2000bf05070 */
[----:B------:R-:W0:Y:S02]  /*19f0*/  LDC R0, c[0x0][0x428] ;  /* 0x00010a00ff007b82 */ /* 0x000e240000000800 */
[----:B------:R-:W3:Y:S01]  /*1a00*/  LDL R20, [R1+0x4] ;  /* 0x0000040001147983 */ /* 0x000ee20000100800 */
[----:B------:R-:W-:-:S05]  /*1a10*/  ISETP.NE.AND.EX P0, PT, RZ, UR5, PT, P0 ;  /* 0x00000005ff007c0c */ /* 0x000fca000bf05300 */
[----:B------:R-:W1:Y:S01]  /*1a20*/  LDC.64 R70, c[0x0][0x2f0] ;  /* 0x0000bc00ff467b82 */ /* 0x000e620000000a00 */
[----:B------:R-:W-:Y:S01]  /*1a30*/  IMAD.IADD R49, R49, 0x1, R28 ;  /* 0x0000000131317824 */ /* 0x000fe200078e021c */
[----:B------:R-:W-:Y:S01]  /*1a40*/  ULDC UR6, c[0x0][0x2e4] ;  /* 0x0000b90000067ab9 */ /* 0x000fe20000000800 */
[----:B------:R-:W-:-:S05]  /*1a50*/  ULDC.64 UR8, c[0x0][0x320] ;  /* 0x0000c80000087ab9 */ /* 0x000fca0000000a00 */
[----:B------:R-:W-:Y:S01]  /*1a60*/  @P0 IADD3 R4, P1, R33, UR4, RZ ;  /* 0x0000000421040c10 */ /* 0x000fe2000ff3e0ff */
[----:B------:R-:W4:Y:S03]  /*1a70*/  LDC R63, c[0x0][0x3d4] ;  /* 0x0000f500ff3f7b82 */ /* 0x000f260000000800 */
[----:B------:R-:W-:Y:S01]  /*1a80*/  @P0 IADD3.X R5, R32, UR5, RZ, P1, !PT ;  /* 0x0000000520050c10 */ /* 0x000fe20008ffe4ff */
[----:B------:R-:W-:Y:S01]  /*1a90*/  ULDC.64 UR4, c[0x0][0x2f8] ;  /* 0x0000be0000047ab9 */ /* 0x000fe20000000a00 */
[----:B------:R-:W2:Y:S01]  /*1aa0*/  LDL R32, [R1] ;  /* 0x0000000001207983 */ /* 0x000ea20000100800 */
[----:B------:R-:W-:Y:S02]  /*1ab0*/  SHF.R.S32.HI R23, RZ, 0x1f, R22 ;  /* 0x0000001fff177819 */ /* 0x000fe40000011416 */
[----:B------:R-:W4:Y:S01]  /*1ac0*/  LDC.64 R68, c[0x0][0x3d8] ;  /* 0x0000f600ff447b82 */ /* 0x000f220000000a00 */
[----:B------:R1:W3:Y:S01]  /*1ad0*/  @P0 LDG.E R31, desc[UR40][R4.64] ;  /* 0x00000028041f0981 */ /* 0x0002e2000c1e1900 */
[----:B0-----:R-:W-:-:S13]  /*1ae0*/  ISETP.NE.AND P0, PT, R0, 0x1, PT ;  /* 0x000000010000780c */ /* 0x001fda0003f05270 */
[----:B------:R-:W0:Y:S08]  /*1af0*/  @P0 LDC R7, c[0x0][0x42c] ;  /* 0x00010b00ff070b82 */ /* 0x000e300000000800 */
[----:B------:R-:W4:Y:S01]  /*1b00*/  @P0 LDC R9, c[0x0][0x430] ;  /* 0x00010c00ff090b82 */ /* 0x000f220000000800 */
[----:B------:R-:W-:Y:S01]  /*1b10*/  SHF.R.S32.HI R3, RZ, 0x1f, R49 ;  /* 0x0000001fff037819 */ /* 0x000fe20000011431 */
[----:B-1----:R-:W-:-:S04]  /*1b20*/  IMAD.WIDE.U32 R4, R49, R70, RZ ;  /* 0x0000004631047225 */ /* 0x002fc800078e00ff */
[----:B------:R-:W-:Y:S02]  /*1b30*/  IMAD R6, R3, R70, RZ ;  /* 0x0000004603067224 */ /* 0x000fe400078e02ff */
[----:B0-----:R-:W-:-:S04]  /*1b40*/  @P0 IMAD.HI.U32 R0, R30, R7, RZ ;  /* 0x000000071e000227 */ /* 0x001fc800078e00ff */
[----:B------:R-:W-:Y:S01]  /*1b50*/  IMAD.MOV.U32 R7, RZ, RZ, R30 ;  /* 0x000000ffff077224 */ /* 0x000fe200078e001e */
[----:B----4-:R-:W-:Y:S01]  /*1b60*/  @P0 SHF.R.U32.HI R7, RZ, R9, R0 ;  /* 0x00000009ff070219 */ /* 0x010fe20000011600 */
[----:B------:R-:W-:-:S03]  /*1b70*/  IMAD R9, R49, R71, R6 ;  /* 0x0000004731097224 */ /* 0x000fc600078e0206 */
[----:B------:R-:W-:Y:S01]  /*1b80*/  SHF.R.S32.HI R8, RZ, 0x1f, R7 ;  /* 0x0000001fff087819 */ /* 0x000fe20000011407 */
[----:B------:R-:W-:Y:S01]  /*1b90*/  IMAD.IADD R5, R5, 0x1, R9 ;  /* 0x0000000105057824 */ /* 0x000fe200078e0209 */
[----:B------:R-:W-:-:S03]  /*1ba0*/  ISETP.GE.AND P0, PT, R22, UR6, PT ;  /* 0x0000000616007c0c */ /* 0x000fc6000bf06270 */
[----:B------:R-:W-:Y:S02]  /*1bb0*/  IMAD R0, R8, UR4, RZ ;  /* 0x0000000408007c24 */ /* 0x000fe4000f8e02ff */
[----:B------:R-:W-:-:S04]  /*1bc0*/  IMAD.WIDE.U32 R4, R7, UR4, R4 ;  /* 0x0000000407047c25 */ /* 0x000fc8000f8e0004 */
[----:B------:R-:W-:Y:S01]  /*1bd0*/  IMAD R61, R7, UR5, R0 ;  /* 0x00000005073d7c24 */ /* 0x000fe2000f8e0200 */
[----:B------:R-:W-:Y:S01]  /*1be0*/  ULDC.64 UR4, c[0x0][0xa08] ;  /* 0x0002820000047ab9 */ /* 0x000fe20000000a00 */
[----:B------:R-:W-:Y:S02]  /*1bf0*/  SEL R0, RZ, 0x1, P0 ;  /* 0x00000001ff007807 */ /* 0x000fe40000000000 */
[----:B------:R-:W-:Y:S01]  /*1c00*/  ISETP.NE.U32.AND P0, PT, RZ, UR4, PT ;  /* 0x00000004ff007c0c */ /* 0x000fe2000bf05070 */
[----:B------:R-:W-:-:S03]  /*1c10*/  IMAD.MOV.U32 R60, RZ, RZ, R4 ;  /* 0x000000ffff3c7224 */ /* 0x000fc600078e0004 */
[----:B------:R-:W-:Y:S01]  /*1c20*/  ISETP.NE.AND.EX P0, PT, RZ, UR5, PT, P0 ;  /* 0x00000005ff007c0c */ /* 0x000fe2000bf05300 */
[----:B------:R-:W-:Y:S01]  /*1c30*/  IMAD.IADD R61, R5, 0x1, R61 ;  /* 0x00000001053d7824 */ /* 0x000fe200078e023d */
[----:B------:R-:W-:Y:S01]  /*1c40*/  ISETP.GE.AND P1, PT, R156, UR6, PT ;  /* 0x000000069c007c0c */ /* 0x000fe2000bf26270 */
[----:B------:R-:W-:-:S03]  /*1c50*/  ULDC.64 UR4, c[0x0][0x300] ;  /* 0x0000c00000047ab9 */ /* 0x000fc60000000a00 */
[----:B------:R-:W-:Y:S01]  /*1c60*/  SEL R6, RZ, 0xffffffff, P1 ;  /* 0xffffffffff067807 */ /* 0x000fe20000800000 */
[----:B------:R-:W-:Y:S01]  /*1c70*/  IMAD R8, R8, UR8, RZ ;  /* 0x0000000808087c24 */ /* 0x000fe2000f8e02ff */
[----:B------:R-:W-:-:S03]  /*1c80*/  SHF.R.S32.HI R14, RZ, 0x1f, R152 ;  /* 0x0000001fff0e7819 */ /* 0x000fc60000011498 */
[----:B------:R-:W-:Y:S02]  /*1c90*/  IMAD.SHL.U32 R9, R6, 0x2, RZ ;  /* 0x0000000206097824 */ /* 0x000fe400078e00ff */
[----:B------:R-:W-:-:S03]  /*1ca0*/  IMAD R15, R7, UR9, R8 ;  /* 0x00000009070f7c24 */ /* 0x000fc6000f8e0208 */
[----:B------:R-:W-:Y:S01]  /*1cb0*/  LOP3.LUT R0, R9, 0x2, R0, 0xe2, !PT ;  /* 0x0000000209007812 */ /* 0x000fe200078ee200 */
[----:B------:R-:W-:-:S04]  /*1cc0*/  IMAD.WIDE.U32 R8, R7, UR8, R22 ;  /* 0x0000000807087c25 */ /* 0x000fc8000f8e0016 */
[----:B------:R-:W-:Y:S02]  /*1cd0*/  IMAD R12, R14, R70, RZ ;  /* 0x000000460e0c7224 */ /* 0x000fe400078e02ff */
[----:B------:R-:W-:Y:S02]  /*1ce0*/  IMAD.IADD R9, R9, 0x1, R15 ;  /* 0x0000000109097824 */ /* 0x000fe400078e020f */
[----:B------:R-:W-:Y:S01]  /*1cf0*/  IMAD R15, R152, R71, R12 ;  /* 0x00000047980f7224 */ /* 0x000fe200078e020c */
[----:B------:R-:W-:Y:S02]  /*1d00*/  ISETP.GE.AND P2, PT, R156, R63, PT ;  /* 0x0000003f9c00720c */ /* 0x000fe40003f46270 */
[----:B------:R-:W-:Y:S01]  /*1d10*/  SHF.R.S32.HI R17, RZ, 0x1f, R16 ;  /* 0x0000001fff117819 */ /* 0x000fe20000011410 */
[----:B------:R-:W-:-:S04]  /*1d20*/  IMAD.WIDE.U32 R54, R152, R68, R22 ;  /* 0x0000004498367225 */ /* 0x000fc800078e0016 */
[----:B------:R-:W-:Y:S01]  /*1d30*/  IMAD.WIDE.U32 R56, R152, R68, R16 ;  /* 0x0000004498387225 */ /* 0x000fe200078e0010 */
[----:B------:R-:W-:-:S03]  /*1d40*/  P2R R83, PR, RZ, 0x4 ;  /* 0x00000004ff537803 */ /* 0x000fc60000000000 */
[----:B------:R-:W-:Y:S01]  /*1d50*/  VIADD R67, R22, 0x40 ;  /* 0x0000004016437836 */ /* 0x000fe20000000000 */
[----:B------:R-:W-:Y:S02]  /*1d60*/  SHF.L.U64.HI R71, R70, 0x7, R71 ;  /* 0x0000000746477819 */ /* 0x000fe40000010247 */
[----:B------:R-:W-:Y:S02]  /*1d70*/  LOP3.LUT R62, R0, 0x1, RZ, 0xc0, !PT ;  /* 0x00000001003e7812 */ /* 0x000fe400078ec0ff */
[----:B------:R-:W-:Y:S02]  /*1d80*/  ISETP.GE.AND P1, PT, R67, UR6, PT ;  /* 0x0000000643007c0c */ /* 0x000fe4000bf26270 */
[----:B---3--:R-:W-:-:S04]  /*1d90*/  SHF.R.S32.HI R4, RZ, 0x1f, R31 ;  /* 0x0000001fff047819 */ /* 0x008fc8000001141f */
[----:B------:R-:W-:Y:S02]  /*1da0*/  SEL R10, R4, RZ, !P0 ;  /* 0x000000ff040a7207 */ /* 0x000fe40004000000 */
[----:B------:R-:W0:Y:S01]  /*1db0*/  LDC.64 R4, c[0x0][0x3e8] ;  /* 0x0000fa00ff047b82 */ /* 0x000e220000000a00 */
[----:B------:R-:W-:Y:S02]  /*1dc0*/  SEL R11, R31, RZ, !P0 ;  /* 0x000000ff1f0b7207 */ /* 0x000fe40004000000 */
[----:B------:R-:W-:-:S03]  /*1dd0*/  IMAD R6, R10, UR4, RZ ;  /* 0x000000040a067c24 */ /* 0x000fc6000f8e02ff */
[----:B------:R-:W-:-:S04]  /*1de0*/  IMAD.WIDE.U32 R60, R11, UR4, R60 ;  /* 0x000000040b3c7c25 */ /* 0x000fc8000f8e003c */
[----:B------:R-:W-:Y:S01]  /*1df0*/  IMAD R13, R11, UR5, R6 ;  /* 0x000000050b0d7c24 */ /* 0x000fe2000f8e0206 */
[----:B------:R-:W-:Y:S01]  /*1e00*/  ULDC.64 UR4, c[0x0][0x328] ;  /* 0x0000ca0000047ab9 */ /* 0x000fe20000000a00 */
[----:B------:R-:W-:-:S04]  /*1e10*/  IMAD.WIDE.U32 R6, R152, R70, R22 ;  /* 0x0000004698067225 */ /* 0x000fc800078e0016 */
[----:B------:R-:W-:Y:S01]  /*1e20*/  IMAD.IADD R82, R61, 0x1, R13 ;  /* 0x000000013d527824 */ /* 0x000fe200078e020d */
[----:B------:R-:W-:-:S04]  /*1e30*/  IADD3 R77, P0, R60, R6, RZ ;  /* 0x000000063c4d7210 */ /* 0x000fc80007f1e0ff */
[----:B------:R-:W-:Y:S02]  /*1e40*/  IADD3.X R76, R82, R7, R15, P0, !PT ;  /* 0x00000007524c7210 */ /* 0x000fe400007fe40f */
[----:B------:R-:W-:Y:S01]  /*1e50*/  ISETP.GE.AND P0, PT, R22, R63, PT ;  /* 0x0000003f1600720c */ /* 0x000fe20003f06270 */
[----:B0-----:R-:W-:Y:S02]  /*1e60*/  IMAD R7, R14, R4, RZ ;  /* 0x000000040e077224 */ /* 0x001fe400078e02ff */
[----:B------:R-:W-:Y:S01]  /*1e70*/  IMAD.WIDE.U32 R58, R11, UR4, R8 ;  /* 0x000000040b3a7c25 */ /* 0x000fe2000f8e0008 */
[----:B------:R-:W-:-:S03]  /*1e80*/  SEL R9, R63, RZ, P2 ;  /* 0x000000ff3f097207 */ /* 0x000fc60001000000 */
[----:B------:R-:W-:Y:S01]  /*1e90*/  IMAD R13, R152, R5, R7 ;  /* 0x00000005980d7224 */ /* 0x000fe200078e0207 */
[----:B------:R-:W-:Y:S01]  /*1ea0*/  SEL R7, R63, RZ, P0 ;  /* 0x000000ff3f077207 */ /* 0x000fe20000000000 */
[----:B------:R-:W-:Y:S01]  /*1eb0*/  IMAD R10, R10, UR4, RZ ;  /* 0x000000040a0a7c24 */ /* 0x000fe2000f8e02ff */
[----:B------:R-:W-:Y:S01]  /*1ec0*/  IADD3 R9, R156, R9, RZ ;  /* 0x000000099c097210 */ /* 0x000fe20007ffe0ff */
[----:B------:R-:W-:Y:S02]  /*1ed0*/  IMAD R6, R14, R68, RZ ;  /* 0x000000440e067224 */ /* 0x000fe400078e02ff */
[----:B------:R-:W-:Y:S02]  /*1ee0*/  IMAD.IADD R7, R22, 0x1, R7 ;  /* 0x0000000116077824 */ /* 0x000fe400078e0207 */
[----:B------:R-:W-:Y:S01]  /*1ef0*/  IMAD R33, R11, UR5, R10 ;  /* 0x000000050b217c24 */ /* 0x000fe2000f8e020a */
[----:B------:R-:W-:Y:S01]  /*1f00*/  SHF.R.S32.HI R8, RZ, 0x1f, R9 ;  /* 0x0000001fff087819 */ /* 0x000fe20000011409 */
[----:B------:R-:W-:Y:S01]  /*1f10*/  IMAD R11, R152, R69, R6 ;  /* 0x00000045980b7224 */ /* 0x000fe200078e0206 */
[----:B------:R-:W-:-:S02]  /*1f20*/  SHF.R.S32.HI R6, RZ, 0x1f, R7 ;  /* 0x0000001fff067819 */ /* 0x000fc40000011407 */
[----:B------:R-:W-:Y:S02]  /*1f30*/  LEA.HI R74, R8, R9, RZ, 0x4 ;  /* 0x00000009084a7211 */ /* 0x000fe400078f20ff */
[CC--:B------:R-:W-:Y:S02]  /*1f40*/  LEA.HI R75, R6.reuse, R7.reuse, RZ, 0x4 ;  /* 0x00000007064b7211 */ /* 0x0c0fe400078f20ff */
[----:B------:R-:W-:Y:S02]  /*1f50*/  LEA.HI R6, R6, R7, RZ, 0x5 ;  /* 0x0000000706067211 */ /* 0x000fe400078f28ff */
[----:B------:R-:W-:-:S03]  /*1f60*/  LEA.HI R8, R8, R9, RZ, 0x5 ;  /* 0x0000000908087211 */ /* 0x000fc600078f28ff */
[----:B------:R-:W-:Y:S01]  /*1f70*/  IMAD.SHL.U32 R7, R6, 0x80, RZ ;  /* 0x0000008006077824 */ /* 0x000fe200078e00ff */
[----:B--2---:R-:W-:Y:S01]  /*1f80*/  LOP3.LUT R6, R32, 0x10, R75, 0xf8, !PT ;  /* 0x0000001020067812 */ /* 0x004fe200078ef84b */
[----:B------:R-:W-:Y:S01]  /*1f90*/  IMAD.SHL.U32 R9, R8, 0x80, RZ ;  /* 0x0000008008097824 */ /* 0x000fe200078e00ff */
[----:B------:R-:W-:Y:S02]  /*1fa0*/  LOP3.LUT R8, R32, 0x10, R74, 0xf8, !PT ;  /* 0x0000001020087812 */ /* 0x000fe400078ef84a */
[----:B------:R-:W-:Y:S02]  /*1fb0*/  LOP3.LUT R7, R7, 0xfffff000, RZ, 0xc0, !PT ;  /* 0xfffff00007077812 */ /* 0x000fe400078ec0ff */
[-C--:B------:R-:W-:Y:S02]  /*1fc0*/  LOP3.LUT R6, R6, R21.reuse, RZ, 0x3c, !PT ;  /* 0x0000001506067212 */ /* 0x080fe400078e3cff */
[----:B------:R-:W-:Y:S02]  /*1fd0*/  LOP3.LUT R9, R9, 0xfffff000, RZ, 0xc0, !PT ;  /* 0xfffff00009097812 */ /* 0x000fe400078ec0ff */
[----:B------:R-:W-:-:S02]  /*1fe0*/  LOP3.LUT R8, R8, R21, RZ, 0x3c, !PT ;  /* 0x0000001508087212 */ /* 0x000fc400078e3cff */
[--C-:B------:R-:W-:Y:S02]  /*1ff0*/  IADD3 R73, R6, R7, R20.reuse ;  /* 0x0000000706497210 */ /* 0x100fe40007ffe014 */
[----:B------:R-:W-:Y:S02]  /*2000*/  IADD3 R72, R8, R9, R20 ;  /* 0x0000000908487210 */ /* 0x000fe40007ffe014 */
[----:B------:R-:W0:Y:S01]  /*2010*/  S2R R20, SR_TID.X ;  /* 0x0000000000147919 */ /* 0x000e220000002100 */
[----:B------:R-:W-:Y:S02]  /*2020*/  IMAD.IADD R57, R57, 0x1, R11 ;  /* 0x0000000139397824 */ /* 0x000fe400078e020b */
[----:B------:R-:W-:Y:S01]  /*2030*/  IMAD.IADD R55, R11, 0x1, R55 ;  /* 0x000000010b377824 */ /* 0x000fe200078e0237 */
[----:B-----5:R-:W-:Y:S01]  /*2040*/  SHF.R.S32.HI R11, RZ, 0x1f, R24 ;  /* 0x0000001fff0b7819 */ /* 0x020fe20000011418 */
[----:B------:R-:W-:-:S04]  /*2050*/  IMAD.WIDE.U32 R52, R152, R4, R16 ;  /* 0x0000000498347225 */ /* 0x000fc800078e0010 */
[C---:B------:R-:W-:Y:S01]  /*2060*/  IMAD.WIDE.U32 R50, R152.reuse, R4, R22 ;  /* 0x0000000498327225 */ /* 0x040fe200078e0016 */
[----:B------:R-:W-:-:S03]  /*2070*/  IADD3 R48, P2, R152, R49, RZ ;  /* 0x0000003198307210 */ /* 0x000fc60007f5e0ff */
[----:B------:R-:W-:Y:S02]  /*2080*/  IMAD R6, R11, R68, RZ ;  /* 0x000000440b067224 */ /* 0x000fe400078e02ff */
[----:B------:R-:W-:Y:S02]  /*2090*/  IMAD.IADD R53, R53, 0x1, R13 ;  /* 0x0000000135357824 */ /* 0x000fe400078e020d */
[----:B------:R-:W-:Y:S02]  /*20a0*/  IMAD.IADD R51, R13, 0x1, R51 ;  /* 0x000000010d337824 */ /* 0x000fe400078e0233 */
[----:B------:R-:W-:Y:S01]  /*20b0*/  IMAD R11, R11, R4, RZ ;  /* 0x000000040b0b7224 */ /* 0x000fe200078e02ff */
[----:B------:R-:W-:Y:S01]  /*20c0*/  LOP3.LUT R7, R74, 0xfffffff0, RZ, 0xc0, !PT ;  /* 0xfffffff04a077812 */ /* 0x000fe200078ec0ff */
[C---:B------:R-:W-:Y:S02]  /*20d0*/  IMAD R21, R24.reuse, R69, R6 ;  /* 0x0000004518157224 */ /* 0x040fe400078e0206 */
[----:B------:R-:W-:Y:S01]  /*20e0*/  IMAD.WIDE.U32 R56, R24, R68, R56 ;  /* 0x0000004418387225 */ /* 0x000fe200078e0038 */
[----:B0-----:R-:W-:-:S03]  /*20f0*/  SHF.R.U32.HI R20, RZ, 0x7, R20 ;  /* 0x00000007ff147819 */ /* 0x001fc60000011614 */
[----:B------:R-:W-:-:S04]  /*2100*/  IMAD.WIDE.U32 R54, R24, R68, R54 ;  /* 0x0000004418367225 */ /* 0x000fc800078e0036 */
[----:B------:R-:W-:Y:S01]  /*2110*/  VIADD R64, R20, 0x8 ;  /* 0x0000000814407836 */ /* 0x000fe20000000000 */
[----:B------:R-:W-:Y:S01]  /*2120*/  LOP3.LUT R20, R75, 0xfffffff0, RZ, 0xc0, !PT ;  /* 0xfffffff04b147812 */ /* 0x000fe200078ec0ff */
[C---:B------:R-:W-:Y:S02]  /*2130*/  IMAD R11, R24.reuse, R5, R11 ;  /* 0x00000005180b7224 */ /* 0x040fe400078e020b */
[----:B------:R-:W-:Y:S01]  /*2140*/  IMAD.WIDE.U32 R52, R24, R4, R52 ;  /* 0x0000000418347225 */ /* 0x000fe200078e0034 */
[----:B------:R-:W-:-:S03]  /*2150*/  SHF.L.U64.HI R69, R68, 0x7, R69 ;  /* 0x0000000744457819 */ /* 0x000fc60000010245 */
[----:B------:R-:W-:Y:S01]  /*2160*/  IMAD.WIDE.U32 R50, R24, R4, R50 ;  /* 0x0000000418327225 */ /* 0x000fe200078e0032 */
[----:B------:R-:W-:Y:S02]  /*2170*/  SHF.L.U64.HI R66, R4, 0x7, R5 ;  /* 0x0000000704427819 */ /* 0x000fe40000010205 */
[----:B------:R-:W-:Y:S01]  /*2180*/  LOP3.LUT R31, R0, 0x2, RZ, 0xc0, !PT ;  /* 0x00000002001f7812 */ /* 0x000fe200078ec0ff */
[----:B------:R-:W-:Y:S01]  /*2190*/  IMAD.SHL.U32 R65, R4, 0x80, RZ ;  /* 0x0000008004417824 */ /* 0x000fe200078e00ff */
[----:B------:R-:W-:Y:S01]  /*21a0*/  SHF.R.S32.HI R4, RZ, 0x1f, R20 ;  /* 0x0000001fff047819 */ /* 0x000fe20000011414 */
[----:B------:R-:W-:Y:S01]  /*21b0*/  IMAD.X R49, R14, 0x1, R3, P2 ;  /* 0x000000010e317824 */ /* 0x000fe200010e0603 */
[----:B------:R-:W-:Y:S01]  /*21c0*/  SHF.R.S32.HI R3, RZ, 0x1f, R7 ;  /* 0x0000001fff037819 */ /* 0x000fe20000011407 */
[----:B------:R-:W-:Y:S02]  /*21d0*/  IMAD.IADD R28, R57, 0x1, R21 ;  /* 0x00000001391c7824 */ /* 0x000fe400078e0215 */
[----:B------:R-:W-:-:S02]  /*21e0*/  IMAD.SHL.U32 R70, R70, 0x80, RZ ;  /* 0x0000008046467824 */ /* 0x000fc400078e00ff */
[----:B------:R-:W-:Y:S02]  /*21f0*/  IMAD.SHL.U32 R68, R68, 0x80, RZ ;  /* 0x0000008044447824 */ /* 0x000fe400078e00ff */
[----:B------:R-:W-:Y:S02]  /*2200*/  IMAD.SHL.U32 R63, R63, 0x2, RZ ;  /* 0x000000023f3f7824 */ /* 0x000fe400078e00ff */
[----:B------:R-:W-:Y:S02]  /*2210*/  IMAD.IADD R21, R21, 0x1, R55 ;  /* 0x0000000115157824 */ /* 0x000fe400078e0237 */
[----:B------:R-:W-:Y:S02]  /*2220*/  IMAD.IADD R6, R53, 0x1, R11 ;  /* 0x0000000135067824 */ /* 0x000fe400078e020b */
[----:B------:R-:W-:Y:S02]  /*2230*/  IMAD.IADD R5, R11, 0x1, R51 ;  /* 0x000000010b057824 */ /* 0x000fe400078e0233 */
[----:B------:R-:W-:-:S07]  /*2240*/  IMAD.IADD R0, R59, 0x1, R33 ;  /* 0x000000013b007824 */ /* 0x000fce00078e0221 */
.L_x_8285:
[----:B------:R-:W2:Y:S01]  /*2250*/  LDL R8, [R1+0x18] ;  /* 0x0000180001087983 */ /* 0x000ea20000100800 */
[----:B------:R-:W0:Y:S01]  /*2260*/  LDC R93, c[0x0][0x3d4] ;  /* 0x0000f500ff5d7b82 */ /* 0x000e220000000800 */
[----:B------:R-:W-:Y:S01]  /*2270*/  IADD3 R2, R2, -0x1, RZ ;  /* 0xffffffff02027810 */ /* 0x000fe20007ffe0ff */
[----:B------:R-:W-:Y:S05]  /*2280*/  YIELD ;  /* 0x0000000000007946 */ /* 0x000fea0003800000 */
[----:B------:R-:W-:Y:S01]  /*2290*/  SHF.R.S32.HI R10, RZ, 0x1f, R2 ;  /* 0x0000001fff0a7819 */ /* 0x000fe20000011402 */
[----:B------:R-:W1:Y:S01]  /*22a0*/  LDC.64 R78, c[0x0][0x2d8] ;  /* 0x0000b600ff4e7b82 */ /* 0x000e620000000a00 */
[-C--:B------:R-:W-:Y:S01]  /*22b0*/  IMAD R9, R71, R2.reuse, RZ ;  /* 0x0000000247097224 */ /* 0x080fe200078e02ff */
[----:B------:R-:W-:Y:S01]  /*22c0*/  BSSY B0, `(.L_x_8246) ;  /* 0x00003ed000007945 */ /* 0x000fe20003800000 */
[----:B----4-:R-:W-:Y:S01]  /*22d0*/  IMAD.WIDE.U32 R40, R70, R2, RZ ;  /* 0x0000000246287225 */ /* 0x010fe200078e00ff */
[----:B------:R-:W-:-:S03]  /*22e0*/  ISETP.GT.AND P2, PT, R2, R26, PT ;  /* 0x0000001a0200720c */ /* 0x000fc60003f44270 */
[----:B------:R-:W-:-:S04]  /*22f0*/  IMAD R11, R10, R70, R9 ;  /* 0x000000460a0b7224 */ /* 0x000fc800078e0209 */
[----:B------:R-:W-:Y:S01]  /*2300*/  IMAD.IADD R81, R41, 0x1, R11 ;  /* 0x0000000129517824 */ /* 0x000fe200078e020b */
[----:B0-----:R-:W-:Y:S02]  /*2310*/  ISETP.GE.AND P3, PT, R93, 0x1, PT ;  /* 0x000000015d00780c */ /* 0x001fe40003f66270 */
[----:B-1----:R-:W-:-:S04]  /*2320*/  IADD3 R36, P4, P5, R40, R78, R77 ;  /* 0x0000004e28247210 */ /* 0x002fc80007d9e04d */
[----:B------:R-:W-:Y:S01]  /*2330*/  IADD3.X R37, R81, R79, R76, P4, P5 ;  /* 0x0000004f51257210 */ /* 0x000fe200027ea44c */
[----:B--2---:R-:W-:-:S04]  /*2340*/  IMAD R9, R19, 0x3000, R8 ;  /* 0x0000300013097824 */ /* 0x004fc800078e0208 */
[----:B------:R-:W-:Y:S02]  /*2350*/  IMAD.IADD R90, R18, 0x1, R9 ;  /* 0x00000001125a7824 */ /* 0x000fe400078e0209 */
[----:B------:R-:W-:Y:S05]  /*2360*/  @!P3 BRA `(.L_x_8247) ;  /* 0x0000003c0034b947 */ /* 0x000fea0003800000 */
[----:B------:R-:W-:Y:S01]  /*2370*/  ULDC.U8 UR4, c[0x0][0x3f0] ;  /* 0x0000fc0000047ab9 */ /* 0x000fe20000000000 */
[-C--:B------:R-:W-:Y:S01]  /*2380*/  IMAD R9, R69, R2.reuse, RZ ;  /* 0x0000000245097224 */ /* 0x080fe200078e02ff */
[----:B------:R-:W-:Y:S01]  /*2390*/  ISETP.NE.AND P3, PT, RZ, UR4, PT ;  /* 0x00000004ff007c0c */ /* 0x000fe2000bf65270 */
[----:B------:R-:W-:Y:S02]  /*23a0*/  IMAD R8, R66, R2, RZ ;  /* 0x0000000242087224 */ /* 0x000fe400078e02ff */
[----:B------:R-:W-:Y:S02]  /*23b0*/  IMAD R91, R2, -0x80, R27 ;  /* 0xffffff80025b7824 */ /* 0x000fe400078e021b */
[C---:B------:R-:W-:Y:S02]  /*23c0*/  IMAD R9, R10.reuse, R68, R9 ;  /* 0x000000440a097224 */ /* 0x040fe400078e0209 */
[----:B------:R-:W-:Y:S01]  /*23d0*/  IMAD R11, R10, R65, R8 ;  /* 0x000000410a0b7224 */ /* 0x000fe200078e0208 */
[----:B------:R-:W-:Y:S01]  /*23e0*/  VIMNMX R91, R91, 0x80, PT ;  /* 0x000000805b5b7848 */ /* 0x000fe20003fe0100 */
[----:B------:R-:W-:-:S04]  /*23f0*/  IMAD.WIDE.U32 R44, R68, R2, RZ ;  /* 0x00000002442c7225 */ /* 0x000fc800078e00ff */
        /* <DEDUP_REMOVED lines=14> */
[----:B------:R-:W-:Y:S01]  /*24e0*/  ULDC.64 UR6, c[0x0][0x3e0] ;  /* 0x0000f80000067ab9 */ /* 0x000fe20000000a00 */
[----:B------:R-:W-:Y:S01]  /*24f0*/  IADD3 R44, P3, P5, R56, UR4, R44 ;  /* 0x00000004382c7c10 */ /* 0x000fe2000fd7e02c */
[----:B------:R-:W-:Y:S01]  /*2500*/  VIADD R8, R16, 0x10 ;  /* 0x0000001010087836 */ /* 0x000fe20000000000 */
[----:B------:R-:W-:Y:S02]  /*2510*/  CS2R R38, SRZ ;  /* 0x0000000000267805 */ /* 0x000fe4000001ff00 */
[----:B------:R-:W-:Y:S02]  /*2520*/  CS2R R40, SRZ ;  /* 0x0000000000287805 */ /* 0x000fe4000001ff00 */
[----:B------:R-:W-:Y:S02]  /*2530*/  IADD3.X R45, R28, UR5, R46, P3, P5 ;  /* 0x000000051c2d7c10 */ /* 0x000fe40009fea42e */
[----:B------:R-:W-:-:S04]  /*2540*/  IADD3 R42, P3, P5, R52, UR6, R42 ;  /* 0x00000006342a7c10 */ /* 0x000fc8000fd7e02a */
[----:B------:R-:W-:Y:S02]  /*2550*/  IADD3.X R43, R6, UR7, R47, P3, P5 ;  /* 0x00000007062b7c10 */ /* 0x000fe40009fea42f */
[-C--:B------:R-:W-:Y:S02]  /*2560*/  ISETP.GE.AND P5, PT, R16, R93.reuse, PT ;  /* 0x0000005d1000720c */ /* 0x080fe40003fa6270 */
[----:B------:R-:W-:Y:S01]  /*2570*/  ISETP.GE.AND P3, PT, R8, R93, PT ;  /* 0x0000005d0800720c */ /* 0x000fe20003f66270 */
[----:B------:R-:W-:Y:S01]  /*2580*/  VIADD R8, R16, 0x20 ;  /* 0x0000002010087836 */ /* 0x000fe20000000000 */
[----:B------:R-:W-:Y:S02]  /*2590*/  CS2R R32, SRZ ;  /* 0x0000000000207805 */ /* 0x000fe4000001ff00 */
[----:B------:R-:W-:-:S07]  /*25a0*/  CS2R R12, SRZ ;  /* 0x00000000000c7805 */ /* 0x000fce000001ff00 */
[----:B------:R0:W5:Y:S04]  /*25b0*/  @!P5 LDG.E.64 R38, desc[UR40][R44.64] ;  /* 0x000000282c26d981 */ /* 0x000168000c1e1b00 */
[----:B------:R0:W5:Y:S01]  /*25c0*/  @!P5 LDG.E.64 R40, desc[UR40][R42.64] ;  /* 0x000000282a28d981 */ /* 0x000162000c1e1b00 */
[----:B------:R-:W-:Y:S02]  /*25d0*/  ISETP.GE.AND P5, PT, R8, R93, PT ;  /* 0x0000005d0800720c */ /* 0x000fe40003fa6270 */
[----:B------:R-:W-:Y:S02]  /*25e0*/  CS2R R34, SRZ ;  /* 0x0000000000227805 */ /* 0x000fe4000001ff00 */
[----:B------:R-:W-:Y:S01]  /*25f0*/  CS2R R14, SRZ ;  /* 0x00000000000e7805 */ /* 0x000fe2000001ff00 */
[----:B------:R0:W5:Y:S04]  /*2600*/  @!P3 LDG.E.64 R32, desc[UR40][R44.64+0x10] ;  /* 0x000010282c20b981 */ /* 0x000168000c1e1b00 */
[----:B------:R0:W5:Y:S04]  /*2610*/  @!P3 LDG.E.64 R34, desc[UR40][R42.64+0x10] ;  /* 0x000010282a22b981 */ /* 0x000168000c1e1b00 */
[----:B------:R0:W5:Y:S04]  /*2620*/  @!P5 LDG.E.64 R12, desc[UR40][R44.64+0x20] ;  /* 0x000020282c0cd981 */ /* 0x000168000c1e1b00 */
[----:B------:R0:W5:Y:S02]  /*2630*/  @!P5 LDG.E.64 R14, desc[UR40][R42.64+0x20] ;  /* 0x000020282a0ed981 */ /* 0x000164000c1e1b00 */
.L_x_8250:
[----:B------:R-:W-:Y:S05]  /*2640*/  BSYNC B1 ;  /* 0x0000000000017941 */ /* 0x000fea0003800000 */
.L_x_8249:
[----:B------:R-:W-:Y:S01]  /*2650*/  ISETP.NE.AND P3, PT, R155, 0x3, PT ;  /* 0x000000039b00780c */ /* 0x000fe20003f65270 */
[----:B0----5:R-:W-:Y:S02]  /*2660*/  IMAD.MOV.U32 R42, RZ, RZ, R12 ;  /* 0x000000ffff2a7224 */ /* 0x021fe400078e000c */
[----:B------:R-:W-:Y:S02]  /*2670*/  IMAD.MOV.U32 R44, RZ, RZ, R32 ;  /* 0x000000ffff2c7224 */ /* 0x000fe400078e0020 */
[----:B------:R-:W-:Y:S02]  /*2680*/  IMAD.MOV.U32 R46, RZ, RZ, R38 ;  /* 0x000000ffff2e7224 */ /* 0x000fe400078e0026 */
[----:B------:R-:W-:Y:S02]  /*2690*/  IMAD.MOV.U32 R43, RZ, RZ, R14 ;  /* 0x000000ffff2b7224 */ /* 0x000fe400078e000e */
[----:B------:R-:W-:Y:S02]  /*26a0*/  IMAD.MOV.U32 R45, RZ, RZ, R34 ;  /* 0x000000ffff2d7224 */ /* 0x000fe400078e0022 */
[----:B------:R-:W-:-:S02]  /*26b0*/  IMAD.MOV.U32 R47, RZ, RZ, R40 ;  /* 0x000000ffff2f7224 */ /* 0x000fc400078e0028 */
[----:B------:R-:W-:Y:S05]  /*26c0*/  @!P3 BRA `(.L_x_8251) ;  /* 0x000000000004b947 */ /* 0x000fea0003800000 */
[----:B------:R-:W-:Y:S01]  /*26d0*/  BPT.TRAP 0x1 ;  /* 0x000000040000795c */ /* 0x000fe20000300000 */
.L_x_8251:
[----:B------:R-:W-:Y:S01]  /*26e0*/  IMAD R89, R19, 0x8, R18 ;  /* 0x0000000813597824 */ /* 0x000fe200078e0212 */
[----:B------:R-:W-:Y:S01]  /*26f0*/  SHF.L.U32 R92, R153, 0x1f, RZ ;  /* 0x0000001f995c7819 */ /* 0x000fe200000006ff */
[----:B------:R-:W-:Y:S03]  /*2700*/  BSSY B1, `(.L_x_8252) ;  /* 0x0000003000017945 */ /* 0x000fe60003800000 */
[----:B------:R-:W0:Y:S02]  /*2710*/  SYNCS.PHASECHK.TRANS64.TRYWAIT P5, [R89+URZ+0x19c90], R92 ;  /* 0x019c905c590075a7 */ /* 0x000e2400080a017f */
[----:B0-----:R-:W-:Y:S05]  /*2720*/  @!P5 BRA `(.L_x_8253) ;  /* 0x0000015c00e4d947 */ /* 0x001fea0003800000 */
.L_x_8492:
[----:B------:R-:W-:Y:S05]  /*2730*/  BSYNC B1 ;  /* 0x0000000000017941 */ /* 0x000fea0003800000 */
.L_x_8252:
        /* <DEDUP_REMOVED lines=70> */
[----:B------:R-:W-:Y:S01]  /*2ba0*/  F2FP.F16.E4M3.UNPACK_B R87, R38.H1 ;  /* 0x00000026ff57723e */ /* 0x000fe200030006ff */
[--C-:B------:R-:W-:Y:S01]  /*2bb0*/  HADD2.F32 R80, -RZ, R79.reuse.H0_H0 ;  /* 0x2000004fff507230 */ /* 0x100fe20000004100 */
[----:B------:R-:W-:Y:S01]  /*2bc0*/  F2FP.SATFINITE.E4M3.F32.PACK_AB_MERGE_C R47, R78, R47, RZ ;  /* 0x0000002f4e2f723e */ /* 0x000fe200048070ff */
[----:B------:R-:W-:Y:S01]  /*2bd0*/  HADD2.F32 R79, -RZ, R79.H1_H1 ;  /* 0x3000004fff4f7230 */ /* 0x000fe20000004100 */
[-C--:B------:R-:W-:Y:S01]  /*2be0*/  F2FP.F16.E4M3.UNPACK_B R84, R9.reuse.H1 ;  /* 0x00000009ff54723e */ /* 0x080fe200030006ff */
[--C-:B------:R-:W-:Y:S01]  /*2bf0*/  HADD2.F32 R94, -RZ, R87.reuse.H1_H1 ;  /* 0x30000057ff5e7230 */ /* 0x100fe20000004100 */
        /* <DEDUP_REMOVED lines=40> */
.L_x_8258:
[----:B------:R-:W-:Y:S05]  /*2e80*/  BSYNC B2 ;  /* 0x0000000000027941 */ /* 0x000fea0003800000 */
.L_x_8257:
[----:B--2---:R1:W-:Y:S02]  /*2e90*/  STG.E.128 desc[UR40][R36.64], R8 ;  /* 0x0000000824007986 */ /* 0x0043e4000c101d28 */
.L_x_8256:
[----:B------:R-:W-:Y:S05]  /*2ea0*/  BSYNC B1 ;  /* 0x0000000000017941 */ /* 0x000fea0003800000 */
.L_x_8255:
        /* <DEDUP_REMOVED lines=41> */
[-C--:B------:R-:W-:Y:S01]  /*3140*/  FFMA.FTZ R8, R8, R41.reuse, -R79 ;  /* 0x0000002908087223 */ /* 0x080fe2000001084f */
[----:B------:R-:W-:Y:S02]  /*3150*/  HADD2.F32 R40, -RZ, R40.H1_H1 ;  /* 0x30000028ff287230 */ /* 0x000fe40000004100 */
[----:B------:R-:W-:Y:S01]  /*3160*/  FFMA.FTZ R9, R35, R41, R46 ;  /* 0x0000002923097223 */ /* 0x000fe2000001002e */
[-C--:B------:R-:W-:Y:S01]  /*3170*/  FMUL.FTZ R79, R39, R47.reuse ;  /* 0x0000002f274f7220 */ /* 0x080fe20000410000 */
[----:B------:R-:W-:Y:S01]  /*3180*/  FMUL.FTZ R78, R38, R47 ;  /* 0x0000002f264e7220 */ /* 0x000fe20000410000 */
[----:B------:R-:W-:Y:S01]  /*3190*/  F2FP.F16.E4M3.UNPACK_B R35, R34.H1 ;  /* 0x00000022ff23723e */ /* 0x000fe200030006ff */
[----:B------:R-:W-:-:S02]  /*31a0*/  HADD2.F32 R41, -RZ, R45.H1_H1 ;  /* 0x3000002dff297230 */ /* 0x000fc40000004100 */
[-C--:B------:R-:W-:Y:S01]  /*31b0*/  FFMA.FTZ R79, R38, R40.reuse, -R79 ;  /* 0x00000028264f7223 */ /* 0x080fe2000001084f */
[----:B------:R-:W-:Y:S01]  /*31c0*/  FFMA.FTZ R80, R39, R40, R78 ;  /* 0x0000002827507223 */ /* 0x000fe2000001004e */
[----:B------:R-:W-:Y:S01]  /*31d0*/  F2FP.F16.E4M3.UNPACK_B R34, R34 ;  /* 0x00000022ff22723e */ /* 0x000fe200020006ff */
[--C-:B------:R-:W-:Y:S01]  /*31e0*/  HADD2.F32 R40, -RZ, R35.reuse.H1_H1 ;  /* 0x30000023ff287230 */ /* 0x100fe20000004100 */
[----:B------:R-:W-:Y:S01]  /*31f0*/  F2FP.F16.E4M3.UNPACK_B R44, R44 ;  /* 0x0000002cff2c723e */ /* 0x000fe200020006ff */
[----:B------:R-:W-:Y:S01]  /*3200*/  HADD2.F32 R39, -RZ, R35.H0_H0 ;  /* 0x20000023ff277230 */ /* 0x000fe20000004100 */
[----:B------:R-:W-:Y:S01]  /*3210*/  F2FP.F16.E4M3.UNPACK_B R47, R33 ;  /* 0x00000021ff2f723e */ /* 0x000fe200020006ff */
[--C-:B------:R-:W-:Y:S02]  /*3220*/  HADD2.F32 R35, -RZ, R34.reuse.H0_H0 ;  /* 0x20000022ff237230 */ /* 0x100fe40000004100 */
[----:B------:R-:W-:Y:S01]  /*3230*/  FMUL.FTZ R78, R40, R41 ;  /* 0x00000029284e7220 */ /* 0x000fe20000410000 */
[----:B------:R-:W-:-:S02]  /*3240*/  HADD2.F32 R38, -RZ, R34.H1_H1 ;  /* 0x30000022ff267230 */ /* 0x000fc40000004100 */
[C---:B------:R-:W-:Y:S01]  /*3250*/  FMUL.FTZ R41, R39.reuse, R41 ;  /* 0x0000002927297220 */ /* 0x040fe20000410000 */
[--C-:B------:R-:W-:Y:S02]  /*3260*/  HADD2.F32 R34, -RZ, R44.reuse.H1_H1 ;  /* 0x3000002cff227230 */ /* 0x100fe40000004100 */
[----:B------:R-:W-:Y:S02]  /*3270*/  HADD2.F32 R45, -RZ, R45.H0_H0 ;  /* 0x2000002dff2d7230 */ /* 0x000fe40000004100 */
[----:B------:R-:W-:Y:S02]  /*3280*/  HADD2.F32 R44, -RZ, R44.H0_H0 ;  /* 0x2000002cff2c7230 */ /* 0x000fe40000004100 */
[-C--:B------:R-:W-:Y:S01]  /*3290*/  FFMA.FTZ R78, R39, R34.reuse, -R78 ;  /* 0x00000022274e7223 */ /* 0x080fe2000001084e */
[----:B------:R-:W-:Y:S01]  /*32a0*/  FFMA.FTZ R41, R40, R34, R41 ;  /* 0x0000002228297223 */ /* 0x000fe20000010029 */
[-C--:B------:R-:W-:Y:S01]  /*32b0*/  FMUL.FTZ R46, R38, R45.reuse ;  /* 0x0000002d262e7220 */ /* 0x080fe20000410000 */
[----:B------:R-:W-:Y:S01]  /*32c0*/  FMUL.FTZ R45, R35, R45 ;  /* 0x0000002d232d7220 */ /* 0x000fe20000410000 */
[----:B------:R-:W-:-:S02]  /*32d0*/  F2FP.F16.E4M3.UNPACK_B R40, R11.H1 ;  /* 0x0000000bff28723e */ /* 0x000fc400030006ff */
[----:B------:R-:W-:Y:S01]  /*32e0*/  F2FP.SATFINITE.E4M3.F32.PACK_AB_MERGE_C R85, R41, R78, RZ ;  /* 0x0000004e2955723e */ /* 0x000fe200048070ff */
[-C--:B------:R-:W-:Y:S01]  /*32f0*/  FFMA.FTZ R34, R35, R44.reuse, -R46 ;  /* 0x0000002c23227223 */ /* 0x080fe2000001082e */
[----:B------:R-:W-:Y:S01]  /*3300*/  F2FP.F16.E4M3.UNPACK_B R78, R33.H1 ;  /* 0x00000021ff4e723e */ /* 0x000fe200030006ff */
[----:B------:R-:W-:Y:S01]  /*3310*/  FFMA.FTZ R35, R38, R44, R45 ;  /* 0x0000002c26237223 */ /* 0x000fe2000001002d */
[----:B------:R-:W-:Y:S01]  /*3320*/  F2FP.SATFINITE.E4M3.F32.PACK_AB_MERGE_C R38, R80, R79, RZ ;  /* 0x0000004f5026723e */ /* 0x000fe200048070ff */
[--C-:B------:R-:W-:Y:S01]  /*3330*/  HADD2.F32 R41, -RZ, R40.reuse.H0_H0 ;  /* 0x20000028ff297230 */ /* 0x100fe20000004100 */
[----:B------:R-:W-:Y:S01]  /*3340*/  F2FP.F16.E4M3.UNPACK_B R45, R32.H1 ;  /* 0x00000020ff2d723e */ /* 0x000fe200030006ff */
        /* <DEDUP_REMOVED lines=23> */
[----:B------:R-:W-:Y:S01]  /*34c0*/  F2FP.SATFINITE.E4M3.F32.PACK_AB_MERGE_C R9, R9, R8, R38 ;  /* 0x000000080909723e */ /* 0x000fe20004807026 */
        /* <DEDUP_REMOVED lines=16> */
[----:B------:R-:W-:-:S07]  /*35d0*/  F2FP.SATFINITE.E4M3.F32.PACK_AB_MERGE_C R11, R78, R41, R46 ;  /* 0x000000294e0b723e */ /* 0x000fce000480702e */
.L_x_8262:
[----:B------:R-:W-:Y:S05]  /*35e0*/  BSYNC B2 ;  /* 0x0000000000027941 */ /* 0x000fea0003800000 */
.L_x_8261:
[----:B--2---:R2:W-:Y:S02]  /*35f0*/  STG.E.128 desc[UR40][R36.64+0x20], R8 ;  /* 0x0000200824007986 */ /* 0x0045e4000c101d28 */
.L_x_8260:
[----:B------:R-:W-:Y:S05]  /*3600*/  BSYNC B1 ;  /* 0x0000000000017941 */ /* 0x000fea0003800000 */
.L_x_8259:
[----:B------:R-:W-:Y:S05]  /*3610*/  @P1 BRA `(.L_x_8254) ;  /* 0x0000002800dc1947 */ /* 0x000fea0003800000 */
[----:B-12---:R1:W2:Y:S01]  /*3620*/  LDS.128 R8, [R90+0x15800] ;  /* 0x015800005a087984 */ /* 0x0062a20000000c00 */
[----:B------:R-:W-:Y:S01]  /*3630*/  VIADD R32, R16, 0x20 ;  /* 0x0000002010207836 */ /* 0x000fe20000000000 */
[----:B------:R-:W-:Y:S04]  /*3640*/  BSSY B1, `(.L_x_8263) ;  /* 0x000006c000017945 */ /* 0x000fe80003800000 */
[----:B------:R-:W-:-:S13]  /*3650*/  ISETP.GE.AND P4, PT, R32, R93, PT ;  /* 0x0000005d2000720c */ /* 0x000fda0003f86270 */
[----:B-1----:R-:W-:Y:S05]  /*3660*/  @P4 BRA `(.L_x_8264) ;  /* 0x0000000400a44947 */ /* 0x002fea0003800000 */
[----:B------:R-:W-:Y:S02]  /*3670*/  SHF.R.U32.HI R14, RZ, 0x8, R15 ;  /* 0x00000008ff0e7819 */ /* 0x000fe4000001160f */
[--C-:B------:R-:W-:Y:S02]  /*3680*/  SHF.R.U32.HI R35, RZ, 0x10, R13.reuse ;  /* 0x00000010ff237819 */ /* 0x100fe4000001160d */
[--C-:B------:R-:W-:Y:S01]  /*3690*/  SHF.R.U32.HI R34, RZ, 0x8, R13.reuse ;  /* 0x00000008ff227819 */ /* 0x100fe2000001160d */
[----:B------:R-:W-:Y:S01]  /*36a0*/  IMAD.SHL.U32 R14, R14, 0x100, RZ ;  /* 0x000001000e0e7824 */ /* 0x000fe200078e00ff */
[----:B------:R-:W-:Y:S02]  /*36b0*/  LOP3.LUT R12, R13, 0xff, RZ, 0xc0, !PT ;  /* 0x000000ff0d0c7812 */ /* 0x000fe400078ec0ff */
[----:B------:R-:W-:Y:S02]  /*36c0*/  SHF.R.U32.HI R13, RZ, 0x18, R13 ;  /* 0x00000018ff0d7819 */ /* 0x000fe4000001160d */
[----:B------:R-:W-:-:S02]  /*36d0*/  SHF.R.U32.HI R32, RZ, 0x10, R15 ;  /* 0x00000010ff207819 */ /* 0x000fc4000001160f */
[----:B------:R-:W-:Y:S02]  /*36e0*/  LOP3.LUT R33, R15, 0xff0000ff, RZ, 0xc0, !PT ;  /* 0xff0000ff0f217812 */ /* 0x000fe400078ec0ff */
[----:B------:R-:W-:Y:S01]  /*36f0*/  PRMT R15, R13, 0x654, R12 ;  /* 0x000006540d0f7816 */ /* 0x000fe2000000000c */
[----:B------:R-:W-:Y:S01]  /*3700*/  IMAD.SHL.U32 R12, R34, 0x100, RZ ;  /* 0x00000100220c7824 */ /* 0x000fe200078e00ff */
[----:B------:R-:W-:Y:S01]  /*3710*/  LOP3.LUT R33, R33, 0xff00, R14, 0xf8, !PT ;  /* 0x0000ff0021217812 */ /* 0x000fe200078ef80e */
[----:B--2---:R-:W-:Y:S01]  /*3720*/  IMAD.MOV.U32 R13, RZ, RZ, R8 ;  /* 0x000000ffff0d7224 */ /* 0x004fe200078e0008 */
[----:B------:R-:W-:Y:S01]  /*3730*/  F2FP.F16.E4M3.UNPACK_B R8, R9 ;  /* 0x00000009ff08723e */ /* 0x000fe200020006ff */
[----:B------:R-:W-:Y:S01]  /*3740*/  IMAD.U32 R14, R32, 0x10000, RZ ;  /* 0x00010000200e7824 */ /* 0x000fe200078e00ff */
        /* <DEDUP_REMOVED lines=45> */
[-C--:B------:R-:W-:Y:S01]  /*3a20*/  FFMA.FTZ R43, R14, R42.reuse, -R35 ;  /* 0x0000002a0e2b7223 */ /* 0x080fe20000010823 */
        /* <DEDUP_REMOVED lines=20> */
[----:B------:R-:W-:Y:S02]  /*3b70*/  HADD2.F32 R39, -RZ, R39.H0_H0 ;  /* 0x20000027ff277230 */ /* 0x000fe40000004100 */
[C---:B------:R-:W-:Y:S01]  /*3b80*/  FMUL.FTZ R15, R13.reuse, R40 ;  /* 0x000000280d0f7220 */ /* 0x040fe20000410000 */
[----:B------:R-:W-:Y:S01]  /*3b90*/  FFMA.FTZ R40, R32, R35, R41 ;  /* 0x0000002320287223 */ /* 0x000fe20000010029 */
[----:B------:R-:W-:Y:S01]  /*3ba0*/  FFMA.FTZ R44, R13, R12, -R44 ;  /* 0x0000000c0d2c7223 */ /* 0x000fe2000001082c */
[----:B------:R-:W-:-:S02]  /*3bb0*/  HADD2.F32 R13, -RZ, R11.H1_H1 ;  /* 0x3000000bff0d7230 */ /* 0x000fc40000004100 */
        /* <DEDUP_REMOVED lines=20> */
.L_x_8264:
[----:B------:R-:W-:Y:S05]  /*3d00*/  BSYNC B1 ;  /* 0x0000000000017941 */ /* 0x000fea0003800000 */
.L_x_8263:
[----:B--2---:R3:W-:Y:S01]  /*3d10*/  STG.E.128 desc[UR40][R36.64+0x40], R8 ;  /* 0x0000400824007986 */ /* 0x0047e2000c101d28 */
[----:B------:R-:W-:Y:S05]  /*3d20*/  BRA `(.L_x_8254) ;  /* 0x0000002400187947 */ /* 0x000fea0003800000 */
.L_x_8248:
        /* <DEDUP_REMOVED lines=10> */
[----:B------:R-:W-:Y:S06]  /*3dd0*/  @P4 BRA `(.L_x_8266) ;  /* 0x0000000000404947 */ /* 0x000fec0003800000 */
[----:B------:R-:W-:Y:S01]  /*3de0*/  ULDC.64 UR4, c[0x0][0x3c8] ;  /* 0x0000f20000047ab9 */ /* 0x000fe20000000a00 */
[----:B------:R-:W-:Y:S01]  /*3df0*/  ULDC.64 UR6, c[0x0][0x3e0] ;  /* 0x0000f80000067ab9 */ /* 0x000fe20000000a00 */
[----:B------:R-:W-:Y:S02]  /*3e00*/  IADD3 R44, P3, P5, R54, UR4, R44 ;  /* 0x00000004362c7c10 */ /* 0x000fe4000fd7e02c */
[----:B------:R-:W-:Y:S02]  /*3e10*/  CS2R R10, SRZ ;  /* 0x00000000000a7805 */ /* 0x000fe4000001ff00 */
[----:B------:R-:W-:Y:S02]  /*3e20*/  CS2R R8, SRZ ;  /* 0x0000000000087805 */ /* 0x000fe4000001ff00 */
[----:B------:R-:W-:Y:S02]  /*3e30*/  CS2R R34, SRZ ;  /* 0x0000000000227805 */ /* 0x000fe4000001ff00 */
[----:B------:R-:W-:-:S02]  /*3e40*/  IADD3.X R45, R21, UR5, R46, P3, P5 ;  /* 0x00000005152d7c10 */ /* 0x000fc40009fea42e */
[----:B------:R-:W-:Y:S02]  /*3e50*/  CS2R R32, SRZ ;  /* 0x0000000000207805 */ /* 0x000fe4000001ff00 */
[----:B------:R-:W-:-:S04]  /*3e60*/  IADD3 R42, P3, P5, R50, UR6, R42 ;  /* 0x00000006322a7c10 */ /* 0x000fc8000fd7e02a */
[----:B------:R-:W-:Y:S02]  /*3e70*/  IADD3.X R43, R5, UR7, R47, P3, P5 ;  /* 0x00000007052b7c10 */ /* 0x000fe40009fea42f */
[-C--:B------:R-:W-:Y:S02]  /*3e80*/  ISETP.GE.AND P3, PT, R22, R93.reuse, PT ;  /* 0x0000005d1600720c */ /* 0x080fe40003f66270 */
[----:B------:R-:W-:-:S11]  /*3e90*/  ISETP.GE.AND P5, PT, R156, R93, PT ;  /* 0x0000005d9c00720c */ /* 0x000fd60003fa6270 */
[----:B------:R0:W5:Y:S04]  /*3ea0*/  @!P3 LDG.E.128 R12, desc[UR40][R44.64] ;  /* 0x000000282c0cb981 */ /* 0x000168000c1e1d00 */
[----:B------:R0:W5:Y:S04]  /*3eb0*/  @!P5 LDG.E.128 R8, desc[UR40][R44.64+0x20] ;  /* 0x000020282c08d981 */ /* 0x000168000c1e1d00 */
[----:B------:R0:W5:Y:S04]  /*3ec0*/  @!P3 LDG.E.128 R36, desc[UR40][R42.64] ;  /* 0x000000282a24b981 */ /* 0x000168000c1e1d00 */
[----:B------:R0:W5:Y:S02]  /*3ed0*/  @!P5 LDG.E.128 R32, desc[UR40][R42.64+0x20] ;  /* 0x000020282a20d981 */ /* 0x000164000c1e1d00 */
.L_x_8266:
[----:B------:R-:W-:Y:S05]  /*3ee0*/  BSYNC B1 ;  /* 0x0000000000017941 */ /* 0x000fea0003800000 */
.L_x_8265:
[----:B------:R-:W-:Y:S01]  /*3ef0*/  ISETP.NE.AND P3, PT, R155, 0x3, PT ;  /* 0x000000039b00780c */ /* 0x000fe20003f65270 */
[----:B-----5:R-:W-:Y:S01]  /*3f00*/  IMAD.MOV.U32 R95, RZ, RZ, R8 ;  /* 0x000000ffff5f7224 */ /* 0x020fe200078e0008 */
[----:B------:R-:W-:Y:S01]  /*3f10*/  MOV R94, R10 ;  /* 0x0000000a005e7202 */ /* 0x000fe20000000f00 */
[----:B------:R-:W-:Y:S02]  /*3f20*/  IMAD.MOV.U32 R103, RZ, RZ, R14 ;  /* 0x000000ffff677224 */ /* 0x000fe400078e000e */
[----:B------:R-:W-:Y:S02]  /*3f30*/  IMAD.MOV.U32 R102, RZ, RZ, R12 ;  /* 0x000000ffff667224 */ /* 0x000fe400078e000c */
[----:B------:R-:W-:Y:S02]  /*3f40*/  IMAD.MOV.U32 R96, RZ, RZ, R34 ;  /* 0x000000ffff607224 */ /* 0x000fe400078e0022 */
[----:B------:R-:W-:Y:S02]  /*3f50*/  IMAD.MOV.U32 R97, RZ, RZ, R32 ;  /* 0x000000ffff617224 */ /* 0x000fe400078e0020 */
[----:B------:R-:W-:-:S02]  /*3f60*/  IMAD.MOV.U32 R101, RZ, RZ, R38 ;  /* 0x000000ffff657224 */ /* 0x000fc400078e0026 */
[----:B------:R-:W-:Y:S01]  /*3f70*/  IMAD.MOV.U32 R100, RZ, RZ, R36 ;  /* 0x000000ffff647224 */ /* 0x000fe200078e0024 */
[----:B------:R-:W-:Y:S06]  /*3f80*/  @!P3 BRA `(.L_x_8267) ;  /* 0x000000000004b947 */ /* 0x000fec0003800000 */
[----:B------:R-:W-:Y:S01]  /*3f90*/  BPT.TRAP 0x1 ;  /* 0x000000040000795c */ /* 0x000fe20000300000 */
.L_x_8267:
[----:B------:R-:W-:Y:S01]  /*3fa0*/  IMAD R89, R19, 0x8, R18 ;  /* 0x0000000813597824 */ /* 0x000fe200078e0212 */
[----:B------:R-:W-:Y:S01]  /*3fb0*/  SHF.L.U32 R92, R153, 0x1f, RZ ;  /* 0x0000001f995c7819 */ /* 0x000fe200000006ff */
[----:B------:R-:W-:Y:S03]  /*3fc0*/  BSSY B1, `(.L_x_8268) ;  /* 0x0000003000017945 */ /* 0x000fe60003800000 */
[----:B------:R-:W1:Y:S02]  /*3fd0*/  SYNCS.PHASECHK.TRANS64.TRYWAIT P5, [R89+URZ+0x19c90], R92 ;  /* 0x019c905c590075a7 */ /* 0x000e6400080a017f */
[----:B-1----:R-:W-:Y:S05]  /*3fe0*/  @!P5 BRA `(.L_x_8269) ;  /* 0x0000014400c8d947 */ /* 0x002fea0003800000 */
.L_x_8493:
[----:B------:R-:W-:Y:S05]  /*3ff0*/  BSYNC B1 ;  /* 0x0000000000017941 */ /* 0x000fea0003800000 */
.L_x_8268:
[----:B------:R-:W-:Y:S05]  /*4000*/  @P4 BRA `(.L_x_8254) ;  /* 0x0000002000604947 */ /* 0x000fea0003800000 */
[----:B------:R-:W2:Y:S01]  /*4010*/  LDC R98, c[0x0][0x2e4] ;  /* 0x0000b900ff627b82 */ /* 0x000ea20000000800 */
[----:B------:R-:W-:Y:S01]  /*4020*/  ISETP.NE.AND P4, PT, R62, RZ, PT ;  /* 0x000000ff3e00720c */ /* 0x000fe20003f85270 */
[----:B------:R-:W-:Y:S01]  /*4030*/  ULDC.64 UR4, c[0x0][0x2f0] ;  /* 0x0000bc0000047ab9 */ /* 0x000fe20000000a00 */
[----:B0-----:R-:W-:Y:S01]  /*4040*/  SHF.R.S32.HI R42, RZ, 0x1f, R152 ;  /* 0x0000001fff2a7819 */ /* 0x001fe20000011498 */
[----:B------:R-:W-:Y:S01]  /*4050*/  IMAD.MOV.U32 R80, RZ, RZ, R40 ;  /* 0x000000ffff507224 */ /* 0x000fe200078e0028 */
[----:B------:R-:W-:Y:S03]  /*4060*/  BSSY B1, `(.L_x_8270) ;  /* 0x0000100000017945 */ /* 0x000fe60003800000 */
[----:B------:R-:W-:Y:S02]  /*4070*/  IMAD R41, R42, UR4, RZ ;  /* 0x000000042a297c24 */ /* 0x000fe4000f8e02ff */
[----:B------:R-:W-:-:S04]  /*4080*/  IMAD.WIDE.U32 R80, R152, UR4, R80 ;  /* 0x0000000498507c25 */ /* 0x000fc8000f8e0050 */
[----:B------:R-:W-:-:S04]  /*4090*/  IMAD R41, R152, UR5, R41 ;  /* 0x0000000598297c24 */ /* 0x000fc8000f8e0229 */
[----:B------:R-:W-:Y:S02]  /*40a0*/  IMAD.IADD R99, R41, 0x1, R81 ;  /* 0x0000000129637824 */ /* 0x000fe400078e0251 */
[----:B--2---:R-:W-:Y:S01]  /*40b0*/  IMAD.IADD R104, R98, 0x1, -R63 ;  /* 0x0000000162687824 */ /* 0x004fe200078e0a3f */
[----:B------:R-:W-:Y:S06]  /*40c0*/  @!P4 BRA `(.L_x_8271) ;  /* 0x0000000c00e4c947 */ /* 0x000fec0003800000 */
[----:B------:R-:W2:Y:S04]  /*40d0*/  LDL R46, [R1] ;  /* 0x00000000012e7983 */ /* 0x000ea80000100800 */
[----:B------:R-:W3:Y:S04]  /*40e0*/  LDL R45, [R1+0x4c] ;  /* 0x00004c00012d7983 */ /* 0x000ee80000100800 */
[----:B------:R-:W4:Y:S01]  /*40f0*/  LDL R43, [R1+0x4] ;  /* 0x00000400012b7983 */ /* 0x000f220000100800 */
[----:B------:R-:W-:Y:S01]  /*4100*/  SEL R40, R63, R104, !P0 ;  /* 0x000000683f287207 */ /* 0x000fe20004000000 */
[----:B------:R-:W-:Y:S01]  /*4110*/  BSSY B2, `(.L_x_8272) ;  /* 0x00000f2000027945 */ /* 0x000fe20003800000 */
[----:B------:R-:W-:-:S02]  /*4120*/  IADD3 R87, P4, P5, R60, R80, R20 ;  /* 0x000000503c577210 */ /* 0x000fc40007d9e014 */
[----:B------:R-:W-:Y:S02]  /*4130*/  SHF.R.S32.HI R41, RZ, 0x1f, R40 ;  /* 0x0000001fff297819 */ /* 0x000fe40000011428 */
[----:B------:R-:W-:Y:S02]  /*4140*/  IADD3.X R44, R82, R99, R4, P4, P5 ;  /* 0x00000063522c7210 */ /* 0x000fe400027ea404 */
[----:B------:R-:W-:-:S04]  /*4150*/  LEA.HI R41, R41, R40, RZ, 0x5 ;  /* 0x0000002829297211 */ /* 0x000fc800078f28ff */
[----:B------:R-:W-:-:S04]  /*4160*/  SHF.R.S32.HI R40, RZ, 0x5, R41 ;  /* 0x00000005ff287819 */ /* 0x000fc80000011429 */
[----:B------:R-:W-:-:S05]  /*4170*/  LEA.HI.SX32 R40, R75, R40, 0x1c ;  /* 0x000000284b287211 */ /* 0x000fca00078fe2ff */
[C---:B------:R-:W-:Y:S01]  /*4180*/  IMAD.SHL.U32 R41, R40.reuse, 0x10, RZ ;  /* 0x0000001028297824 */ /* 0x040fe200078e00ff */
[----:B------:R-:W-:-:S04]  /*4190*/  LEA.HI R40, R40, R40, RZ, 0x1 ;  /* 0x0000002828287211 */ /* 0x000fc800078f08ff */
[----:B------:R-:W-:Y:S01]  /*41a0*/  ISETP.GE.AND P4, PT, R41, R98, PT ;  /* 0x000000622900720c */ /* 0x000fe20003f86270 */
[----:B------:R-:W-:-:S05]  /*41b0*/  IMAD.SHL.U32 R40, R40, 0x800, RZ ;  /* 0x0000080028287824 */ /* 0x000fca00078e00ff */
[----:B------:R-:W-:-:S07]  /*41c0*/  LOP3.LUT R40, R40, 0xfffff000, RZ, 0xc0, !PT ;  /* 0xfffff00028287812 */ /* 0x000fce00078ec0ff */
[--C-:B------:R-:W-:Y:S02]  /*41d0*/  @!P4 SHF.R.S32.HI R42, RZ, 0x1f, R41.reuse ;  /* 0x0000001fff2ac819 */ /* 0x100fe40000011429 */
[----:B------:R-:W-:-:S04]  /*41e0*/  @!P4 IADD3 R85, P5, P6, R60, R80, R41 ;  /* 0x000000503c55c210 */ /* 0x000fc80007ebe029 */
[----:B------:R-:W-:Y:S02]  /*41f0*/  @!P4 IADD3.X R42, R82, R99, R42, P5, P6 ;  /* 0x00000063522ac210 */ /* 0x000fe40002fec42a */
[----:B------:R-:W-:-:S05]  /*4200*/  IADD3 R86, P5, R87, R78, RZ ;  /* 0x0000004e57567210 */ /* 0x000fca0007fbe0ff */
[----:B------:R-:W-:Y:S01]  /*4210*/  IMAD.X R87, R44, 0x1, R79, P5 ;  /* 0x000000012c577824 */ /* 0x000fe200028e064f */
[----:B------:R-:W-:-:S05]  /*4220*/  @!P4 IADD3 R84, P5, R85, R78, RZ ;  /* 0x0000004e5554c210 */ /* 0x000fca0007fbe0ff */
[----:B------:R-:W-:Y:S01]  /*4230*/  @!P4 IMAD.X R85, R42, 0x1, R79, P5 ;  /* 0x000000012a55c824 */ /* 0x000fe200028e064f */
[----:B------:R-:W-:Y:S02]  /*4240*/  ISETP.GE.AND P5, PT, R22, R93, PT ;  /* 0x0000005d1600720c */ /* 0x000fe40003fa6270 */
[----:B--2---:R-:W-:-:S04]  /*4250*/  LOP3.LUT R41, R46, 0x10, R41, 0xf8, !PT ;  /* 0x000000102e297812 */ /* 0x004fc800078ef829 */
[----:B---3--:R-:W-:-:S04]  /*4260*/  LOP3.LUT R41, R41, R45, RZ, 0x3c, !PT ;  /* 0x0000002d29297212 */ /* 0x008fc800078e3cff */
[----:B----4-:R-:W-:Y:S01]  /*4270*/  IADD3 R40, R41, R40, R43 ;  /* 0x0000002829287210 */ /* 0x010fe20007ffe02b */
[----:B------:R-:W-:-:S04]  /*4280*/  IMAD R41, R19, 0x3000, R73 ;  /* 0x0000300013297824 */ /* 0x000fc800078e0249 */
[----:B------:R-:W-:Y:S02]  /*4290*/  IMAD R43, R19, 0x3000, R40 ;  /* 0x00003000132b7824 */ /* 0x000fe400078e0228 */
[----:B------:R-:W-:-:S03]  /*42a0*/  IMAD.IADD R41, R18, 0x1, R41 ;  /* 0x0000000112297824 */ /* 0x000fc600078e0229 */
[----:B------:R-:W-:-:S03]  /*42b0*/  IADD3 R44, R18, R43, RZ ;  /* 0x0000002b122c7210 */ /* 0x000fc60007ffe0ff */
[----:B------:R-:W0:Y:S04]  /*42c0*/  LDS.128 R40, [R41+0x13800] ;  /* 0x0138000029287984 */ /* 0x000e280000000c00 */
[----:B------:R-:W2:Y:S01]  /*42d0*/  LDS.128 R44, [R44+0x13800] ;  /* 0x013800002c2c7984 */ /* 0x000ea20000000c00 */
[----:B------:R-:W-:Y:S05]  /*42e0*/  @P5 BRA `(.L_x_8273) ;  /* 0x0000000c00505947 */ /* 0x000fea0003800000 */
[----:B------:R-:W-:Y:S02]  /*42f0*/  SHF.R.U32.HI R14, RZ, 0x8, R13 ;  /* 0x00000008ff0e7819 */ /* 0x000fe4000001160d */
[----:B------:R-:W-:Y:S02]  /*4300*/  SHF.R.U32.HI R38, RZ, 0x8, R15 ;  /* 0x00000008ff267819 */ /* 0x000fe4000001160f */
[----:B------:R-:W-:Y:S01]  /*4310*/  SHF.R.U32.HI R108, RZ, 0x8, R37 ;  /* 0x00000008ff6c7819 */ /* 0x000fe20000011625 */
[----:B------:R-:W-:Y:S01]  /*4320*/  IMAD.SHL.U32 R14, R14, 0x100, RZ ;  /* 0x000001000e0e7824 */ /* 0x000fe200078e00ff */
[----:B------:R-:W-:Y:S01]  /*4330*/  LOP3.LUT R36, R13, 0xff, RZ, 0xc0, !PT ;  /* 0x000000ff0d247812 */ /* 0x000fe200078ec0ff */
[----:B------:R-:W-:Y:S01]  /*4340*/  IMAD.SHL.U32 R38, R38, 0x100, RZ ;  /* 0x0000010026267824 */ /* 0x000fe200078e00ff */
[----:B------:R-:W-:Y:S01]  /*4350*/  SHF.R.U32.HI R105, RZ, 0x18, R13 ;  /* 0x00000018ff697819 */ /* 0x000fe2000001160d */
[----:B------:R-:W-:Y:S01]  /*4360*/  IMAD.SHL.U32 R108, R108, 0x100, RZ ;  /* 0x000001006c6c7824 */ /* 0x000fe200078e00ff */
[----:B------:R-:W-:-:S02]  /*4370*/  LOP3.LUT R106, R15, 0xff, RZ, 0xc0, !PT ;  /* 0x000000ff0f6a7812 */ /* 0x000fc400078ec0ff */
[----:B------:R-:W-:Y:S02]  /*4380*/  SHF.R.U32.HI R107, RZ, 0x18, R15 ;  /* 0x00000018ff6b7819 */ /* 0x000fe4000001160f */
[----:B------:R-:W-:Y:S02]  /*4390*/  LOP3.LUT R109, R37, 0xff, RZ, 0xc0, !PT ;  /* 0x000000ff256d7812 */ /* 0x000fe400078ec0ff */
[----:B------:R-:W-:Y:S02]  /*43a0*/  SHF.R.U32.HI R112, RZ, 0x18, R37 ;  /* 0x00000018ff707819 */ /* 0x000fe40000011625 */
[----:B------:R-:W-:Y:S02]  /*43b0*/  SHF.R.U32.HI R12, RZ, 0x10, R13 ;  /* 0x00000010ff0c7819 */ /* 0x000fe4000001160d */
[----:B------:R-:W-:Y:S02]  /*43c0*/  PRMT R105, R105, 0x654, R36 ;  /* 0x0000065469697816 */ /* 0x000fe40000000024 */
[----:B------:R-:W-:Y:S01]  /*43d0*/  PRMT R107, R107, 0x654, R106 ;  /* 0x000006546b6b7816 */ /* 0x000fe2000000006a */
[----:B------:R-:W-:Y:S01]  /*43e0*/  IMAD.U32 R12, R12, 0x10000, RZ ;  /* 0x000100000c0c7824 */ /* 0x000fe200078e00ff */
[----:B------:R-:W-:-:S02]  /*43f0*/  PRMT R109, R112, 0x654, R109 ;  /* 0x00000654706d7816 */ /* 0x000fc4000000006d */
[----:B------:R-:W-:Y:S02]  /*4400*/  SHF.R.U32.HI R13, RZ, 0x10, R15 ;  /* 0x00000010ff0d7819 */ /* 0x000fe4000001160f */
[----:B------:R-:W-:Y:S02]  /*4410*/  LOP3.LUT R105, R105, 0xff00, R14, 0xf8, !PT ;  /* 0x0000ff0069697812 */ /* 0x000fe400078ef80e */
[----:B------:R-:W-:Y:S02]  /*4420*/  SHF.R.U32.HI R15, RZ, 0x10, R37 ;  /* 0x00000010ff0f7819 */ /* 0x000fe40000011625 */
[--C-:B------:R-:W-:Y:S02]  /*4430*/  SHF.R.U32.HI R110, RZ, 0x8, R39.reuse ;  /* 0x00000008ff6e7819 */ /* 0x100fe40000011627 */
[----:B------:R-:W-:Y:S01]  /*4440*/  LOP3.LUT R107, R107, 0xff00, R38, 0xf8, !PT ;  /* 0x0000ff006b6b7812 */ /* 0x000fe200078ef826 */
[----:B------:R-:W-:Y:S01]  /*4450*/  IMAD.U32 R15, R15, 0x10000, RZ ;  /* 0x000100000f0f7824 */ /* 0x000fe200078e00ff */
[----:B------:R-:W-:Y:S01]  /*4460*/  LOP3.LUT R108, R109, 0xff00, R108, 0xf8, !PT ;  /* 0x0000ff006d6c7812 */ /* 0x000fe200078ef86c */
[----:B------:R-:W-:Y:S01]  /*4470*/  IMAD.SHL.U32 R110, R110, 0x100, RZ ;  /* 0x000001006e6e7824 */ /* 0x000fe200078e00ff */
[----:B------:R-:W-:-:S02]  /*4480*/  SHF.R.U32.HI R37, RZ, 0x10, R39 ;  /* 0x00000010ff257819 */ /* 0x000fc40000011627 */
[----:B------:R-:W-:Y:S02]  /*4490*/  LOP3.LUT R111, R39, 0xff, RZ, 0xc0, !PT ;  /* 0x000000ff276f7812 */ /* 0x000fe400078ec0ff */
[----:B------:R-:W-:Y:S01]  /*44a0*/  SHF.R.U32.HI R114, RZ, 0x18, R39 ;  /* 0x00000018ff727819 */ /* 0x000fe20000011627 */
[----:B------:R-:W-:Y:S01]  /*44b0*/  IMAD.U32 R37, R37, 0x10000, RZ ;  /* 0x0001000025257824 */ /* 0x000fe200078e00ff */
[----:B------:R-:W-:Y:S02]  /*44c0*/  F2FP.F16.E4M3.UNPACK_B R109, R100.H1 ;  /* 0x00000064ff6d723e */ /* 0x000fe400030006ff */
[----:B--2---:R-:W-:Y:S02]  /*44d0*/  F2FP.F16.E4M3.UNPACK_B R38, R44.H1 ;  /* 0x0000002cff26723e */ /* 0x004fe400030006ff */
[----:B0-----:R-:W-:Y:S02]  /*44e0*/  F2FP.F16.E4M3.UNPACK_B R39, R40.H1 ;  /* 0x00000028ff27723e */ /* 0x001fe400030006ff */
[----:B------:R-:W-:Y:S01]  /*44f0*/  LOP3.LUT R14, R105, 0xff0000, R12, 0xf8, !PT ;  /* 0x00ff0000690e7812 */ /* 0x000fe200078ef80c */
[----:B------:R-:W-:Y:S01]  /*4500*/  IMAD.U32 R12, R13, 0x10000, RZ ;  /* 0x000100000d0c7824 */ /* 0x000fe200078e00ff */
[----:B------:R-:W-:Y:S01]  /*4510*/  F2FP.F16.E4M3.UNPACK_B R106, R102.H1 ;  /* 0x00000066ff6a723e */ /* 0x000fe200030006ff */
[----:B------:R-:W-:Y:S01]  /*4520*/  HADD2.F32 R13, -RZ, R109.H0_H0 ;  /* 0x2000006dff0d7230 */ /* 0x000fe20000004100 */
[----:B------:R-:W-:Y:S01]  /*4530*/  PRMT R111, R114, 0x654, R111 ;  /* 0x00000654726f7816 */ /* 0x000fe2000000006f */
[----:B------:R-:W-:Y:S01]  /*4540*/  HADD2.F32 R105, -RZ, R38.H0_H0 ;  /* 0x20000026ff697230 */ /* 0x000fe20000004100 */
[----:B------:R-:W-:Y:S01]  /*4550*/  LOP3.LUT R12, R107, 0xff0000, R12, 0xf8, !PT ;  /* 0x00ff00006b0c7812 */ /* 0x000fe200078ef80c */
[----:B------:R-:W-:Y:S01]  /*4560*/  HADD2.F32 R36, -RZ, R39.H0_H0 ;  /* 0x20000027ff247230 */ /* 0x000fe20000004100 */
[----:B------:R-:W-:Y:S01]  /*4570*/  LOP3.LUT R110, R111, 0xff00, R110, 0xf8, !PT ;  /* 0x0000ff006f6e7812 */ /* 0x000fe200078ef86e */
[----:B------:R-:W-:-:S02]  /*4580*/  HADD2.F32 R107, -RZ, R106.H0_H0 ;  /* 0x2000006aff6b7230 */ /* 0x000fc40000004100 */
[CC--:B------:R-:W-:Y:S01]  /*4590*/  FMUL.FTZ R111, R105.reuse, R13.reuse ;  /* 0x0000000d696f7220 */ /* 0x0c0fe20000410000 */
[----:B------:R-:W-:Y:S01]  /*45a0*/  LOP3.LUT R15, R108, 0xff0000, R15, 0xf8, !PT ;  /* 0x00ff00006c0f7812 */ /* 0x000fe200078ef80f */
[----:B------:R-:W-:Y:S01]  /*45b0*/  FMUL.FTZ R112, R36, R13 ;  /* 0x0000000d24707220 */ /* 0x000fe20000410000 */
[----:B------:R-:W-:Y:S01]  /*45c0*/  LOP3.LUT R13, R110, 0xff0000, R37, 0xf8, !PT ;  /* 0x00ff00006e0d7812 */ /* 0x000fe200078ef825 */
[-C--:B------:R-:W-:Y:S01]  /*45d0*/  FFMA.FTZ R37, R36, R107.reuse, -R111 ;  /* 0x0000006b24257223 */ /* 0x080fe2000001086f */
[----:B------:R-:W-:Y:S02]  /*45e0*/  HADD2.F32 R108, -RZ, R106.H1_H1 ;  /* 0x3000006aff6c7230 */ /* 0x000fe40000004100 */
[----:B------:R-:W-:Y:S01]  /*45f0*/  FFMA.FTZ R36, R105, R107, R112 ;  /* 0x0000006b69247223 */ /* 0x000fe20000010070 */
[----:B------:R-:W-:Y:S01]  /*4600*/  F2FP.F16.E4M3.UNPACK_B R105, R100 ;  /* 0x00000064ff69723e */ /* 0x000fe200020006ff */
[----:B------:R-:W-:Y:S01]  /*4610*/  HADD2.F32 R110, -RZ, R109.H1_H1 ;  /* 0x3000006dff6e7230 */ /* 0x000fe20000004100 */
[----:B------:R-:W-:Y:S01]  /*4620*/  F2FP.F16.E4M3.UNPACK_B R100, R44 ;  /* 0x0000002cff64723e */ /* 0x000fe200020006ff */
[----:B------:R-:W-:Y:S01]  /*4630*/  HADD2.F32 R39, -RZ, R39.H1_H1 ;  /* 0x30000027ff277230 */ /* 0x000fe20000004100 */
[----:B------:R-:W-:Y:S01]  /*4640*/  F2FP.F16.E4M3.UNPACK_B R106, R40 ;  /* 0x00000028ff6a723e */ /* 0x000fe200020006ff */
[----:B------:R-:W-:Y:S01]  /*4650*/  HADD2.F32 R111, -RZ, R105.H0_H0 ;  /* 0x20000069ff6f7230 */ /* 0x000fe20000004100 */
[----:B------:R-:W-:Y:S01]  /*4660*/  F2FP.F16.E4M3.UNPACK_B R107, R102 ;  /* 0x00000066ff6b723e */ /* 0x000fe200020006ff */
[----:B------:R-:W-:-:S02]  /*4670*/  HADD2.F32 R102, -RZ, R38.H1_H1 ;  /* 0x30000026ff667230 */ /* 0x000fc40000004100 */
[CC--:B------:R-:W-:Y:S01]  /*4680*/  FMUL.FTZ R115, R39.reuse, R110.reuse ;  /* 0x0000006e27737220 */ /* 0x0c0fe20000410000 */
[----:B------:R-:W-:Y:S02]  /*4690*/  HADD2.F32 R44, -RZ, R100.H0_H0 ;  /* 0x20000064ff2c7230 */ /* 0x000fe40000004100 */
[----:B------:R-:W-:Y:S02]  /*46a0*/  HADD2.F32 R40, -RZ, R106.H0_H0 ;  /* 0x2000006aff287230 */ /* 0x000fe40000004100 */
[----:B------:R-:W-:Y:S01]  /*46b0*/  FMUL.FTZ R38, R102, R110 ;  /* 0x0000006e66267220 */ /* 0x000fe20000410000 */
[--C-:B------:R-:W-:Y:S02]  /*46c0*/  HADD2.F32 R109, -RZ, R107.reuse.H0_H0 ;  /* 0x2000006bff6d7230 */ /* 0x100fe40000004100 */
[-C--:B------:R-:W-:Y:S01]  /*46d0*/  FMUL.FTZ R113, R44, R111.reuse ;  /* 0x0000006f2c717220 */ /* 0x080fe20000410000 */
[----:B------:R-:W-:Y:S02]  /*46e0*/  HADD2.F32 R112, -RZ, R107.H1_H1 ;  /* 0x3000006bff707230 */ /* 0x000fe40000004100 */
[----:B------:R-:W-:Y:S01]  /*46f0*/  FMUL.FTZ R111, R40, R111 ;  /* 0x0000006f286f7220 */ /* 0x000fe20000410000 */
[----:B------:R-:W-:Y:S01]  /*4700*/  FFMA.FTZ R38, R39, R108, -R38 ;  /* 0x0000006c27267223 */ /* 0x000fe20000010826 */
[----:B------:R-:W-:-:S02]  /*4710*/  HADD2.F32 R110, -RZ, R105.H1_H1 ;  /* 0x30000069ff6e7230 */ /* 0x000fc40000004100 */
[----:B------:R-:W-:Y:S01]  /*4720*/  FFMA.FTZ R39, R102, R108, R115 ;  /* 0x0000006c66277223 */ /* 0x000fe20000010073 */
[-C--:B------:R-:W-:Y:S01]  /*4730*/  FFMA.FTZ R40, R40, R109.reuse, -R113 ;  /* 0x0000006d28287223 */ /* 0x080fe20000010871 */
[----:B------:R-:W-:Y:S01]  /*4740*/  FFMA.FTZ R44, R44, R109, R111 ;  /* 0x0000006d2c2c7223 */ /* 0x000fe2000001006f */
[----:B------:R-:W-:Y:S01]  /*4750*/  HADD2.F32 R107, -RZ, R106.H1_H1 ;  /* 0x3000006aff6b7230 */ /* 0x000fe20000004100 */
[----:B------:R-:W-:Y:S01]  /*4760*/  F2FP.F16.E4M3.UNPACK_B R109, R101.H1 ;  /* 0x00000065ff6d723e */ /* 0x000fe200030006ff */
[----:B------:R-:W-:Y:S01]  /*4770*/  HADD2.F32 R105, -RZ, R100.H1_H1 ;  /* 0x30000064ff697230 */ /* 0x000fe20000004100 */
[----:B------:R-:W-:Y:S02]  /*4780*/  F2FP.F16.E4M3.UNPACK_B R102, R46.H1 ;  /* 0x0000002eff66723e */ /* 0x000fe400030006ff */
[----:B------:R-:W-:Y:S01]  /*4790*/  F2FP.F16.E4M3.UNPACK_B R108, R42.H1 ;  /* 0x0000002aff6c723e */ /* 0x000fe200030006ff */
[-C--:B------:R-:W-:Y:S01]  /*47a0*/  FMUL.FTZ R116, R107, R110.reuse ;  /* 0x0000006e6b747220 */ /* 0x080fe20000410000 */
[----:B------:R-:W-:Y:S01]  /*47b0*/  FMUL.FTZ R114, R105, R110 ;  /* 0x0000006e69727220 */ /* 0x000fe20000410000 */
[----:B------:R-:W-:Y:S01]  /*47c0*/  F2FP.F16.E4M3.UNPACK_B R106, R103.H1 ;  /* 0x00000067ff6a723e */ /* 0x000fe200030006ff */
[----:B------:R-:W-:-:S02]  /*47d0*/  HADD2.F32 R113, -RZ, R109.H0_H0 ;  /* 0x2000006dff717230 */ /* 0x000fc40000004100 */
[-C--:B------:R-:W-:Y:S01]  /*47e0*/  FFMA.FTZ R105, R105, R112.reuse, R116 ;  /* 0x0000007069697223 */ /* 0x080fe20000010074 */
[----:B------:R-:W-:Y:S02]  /*47f0*/  HADD2.F32 R110, -RZ, R102.H0_H0 ;  /* 0x20000066ff6e7230 */ /* 0x000fe40000004100 */
[----:B------:R-:W-:Y:S01]  /*4800*/  FFMA.FTZ R107, R107, R112, -R114 ;  /* 0x000000706b6b7223 */ /* 0x000fe20000010872 */
[----:B------:R-:W-:Y:S01]  /*4810*/  HADD2.F32 R100, -RZ, R108.H0_H0 ;  /* 0x2000006cff647230 */ /* 0x000fe20000004100 */
[----:B------:R-:W-:Y:S01]  /*4820*/  F2FP.F16.E4M3.UNPACK_B R42, R42 ;  /* 0x0000002aff2a723e */ /* 0x000fe200020006ff */
        /* <DEDUP_REMOVED lines=17> */
[----:B------:R-:W-:Y:S01]  /*4940*/  HADD2.F32 R46, -RZ, R110.H0_H0 ;  /* 0x2000006eff2e7230 */ /* 0x000fe20000004100 */
[----:B------:R-:W-:Y:S01]  /*4950*/  F2FP.SATFINITE.E4M3.F32.PACK_AB_MERGE_C R37, R38, R37, RZ ;  /* 0x000000252625723e */ /* 0x000fe200048070ff */
[----:B------:R-:W-:Y:S01]  /*4960*/  HADD2.F32 R112, -RZ, R111.H1_H1 ;  /* 0x3000006fff707230 */ /* 0x000fe20000004100 */
[----:B------:R-:W-:Y:S01]  /*4970*/  F2FP.F16.E4M3.UNPACK_B R38, R45 ;  /* 0x0000002dff26723e */ /* 0x000fe200020006ff */
[----:B------:R-:W-:Y:S02]  /*4980*/  HADD2.F32 R106, -RZ, R42.H0_H0 ;  /* 0x2000002aff6a7230 */ /* 0x000fe40000004100 */
[----:B------:R-:W-:Y:S01]  /*4990*/  FMUL.FTZ R115, R46, R113 ;  /* 0x000000712e737220 */ /* 0x000fe20000410000 */
[----:B------:R-:W-:Y:S01]  /*49a0*/  HADD2.F32 R111, -RZ, R108.H0_H0 ;  /* 0x2000006cff6f7230 */ /* 0x000fe20000004100 */
[----:B------:R-:W-:Y:S01]  /*49b0*/  F2FP.SATFINITE.E4M3.F32.PACK_AB_MERGE_C R40, R107, R40, R37 ;  /* 0x000000286b28723e */ /* 0x000fe20004807025 */
[----:B------:R-:W-:-:S02]  /*49c0*/  HADD2.F32 R110, -RZ, R110.H1_H1 ;  /* 0x3000006eff6e7230 */ /* 0x000fc40000004100 */
[C---:B------:R-:W-:Y:S01]  /*49d0*/  FMUL.FTZ R113, R106.reuse, R113 ;  /* 0x000000716a717220 */ /* 0x040fe20000410000 */
        /* <DEDUP_REMOVED lines=8> */
[----:B------:R-:W-:Y:S01]  /*4a60*/  F2FP.SATFINITE.E4M3.F32.PACK_AB_MERGE_C R106, R39, R36, RZ ;  /* 0x00000024276a723e */ /* 0x000fe200048070ff */
[----:B------:R-:W-:Y:S01]  /*4a70*/  FFMA.FTZ R115, R110, R108, R115 ;  /* 0x0000006c6e737223 */ /* 0x000fe20000010073 */
[----:B------:R-:W-:-:S02]  /*4a80*/  F2FP.F16.E4M3.UNPACK_B R39, R15 ;  /* 0x0000000fff27723e */ /* 0x000fc400020006ff */
[----:B------:R-:W-:Y:S01]  /*4a90*/  F2FP.SATFINITE.E4M3.F32.PACK_AB_MERGE_C R36, R101, R100, RZ ;  /* 0x000000646524723e */ /* 0x000fe200048070ff */
[--C-:B------:R-:W-:Y:S01]  /*4aa0*/  HADD2.F32 R100, -RZ, R38.reuse.H0_H0 ;  /* 0x20000026ff647230 */ /* 0x100fe20000004100 */
[----:B------:R-:W-:Y:S01]  /*4ab0*/  F2FP.SATFINITE.E4M3.F32.PACK_AB_MERGE_C R44, R105, R44, R106 ;  /* 0x0000002c692c723e */ /* 0x000fe2000480706a */
[----:B------:R-:W-:Y:S01]  /*4ac0*/  HADD2.F32 R105, -RZ, R39.H0_H0 ;  /* 0x20000027ff697230 */ /* 0x000fe20000004100 */
[----:B------:R-:W-:Y:S01]  /*4ad0*/  F2FP.SATFINITE.E4M3.F32.PACK_AB_MERGE_C R102, R103, R102, RZ ;  /* 0x000000666766723e */ /* 0x000fe200048070ff */
[----:B------:R-:W-:Y:S01]  /*4ae0*/  HADD2.F32 R38, -RZ, R38.H1_H1 ;  /* 0x30000026ff267230 */ /* 0x000fe20000004100 */
[----:B------:R-:W-:Y:S02]  /*4af0*/  F2FP.F16.E4M3.UNPACK_B R101, R14 ;  /* 0x0000000eff65723e */ /* 0x000fe400020006ff */
        /* <DEDUP_REMOVED lines=13> */
[----:B------:R-:W-:-:S02]  /*4bd0*/  F2FP.F16.E4M3.UNPACK_B R45, R45.H1 ;  /* 0x0000002dff2d723e */ /* 0x000fc400030006ff */
[----:B------:R-:W-:Y:S01]  /*4be0*/  F2FP.F16.E4M3.UNPACK_B R102, R15.H1 ;  /* 0x0000000fff66723e */ /* 0x000fe200030006ff */
[----:B------:R-:W-:Y:S01]  /*4bf0*/  FFMA.FTZ R39, R39, R101, -R100 ;  /* 0x0000006527277223 */ /* 0x000fe20000010864 */
[----:B------:R-:W-:Y:S01]  /*4c00*/  F2FP.F16.E4M3.UNPACK_B R41, R41.H1 ;  /* 0x00000029ff29723e */ /* 0x000fe200030006ff */
[----:B------:R-:W-:Y:S01]  /*4c10*/  FFMA.FTZ R38, R38, R101, R103 ;  /* 0x0000006526267223 */ /* 0x000fe20000010067 */
[----:B------:R-:W-:Y:S01]  /*4c20*/  F2FP.F16.E4M3.UNPACK_B R14, R14.H1 ;  /* 0x0000000eff0e723e */ /* 0x000fe200030006ff */
[----:B------:R-:W-:Y:S01]  /*4c30*/  HADD2.F32 R100, -RZ, R45.H0_H0 ;  /* 0x2000002dff647230 */ /* 0x000fe20000004100 */
[----:B------:R-:W-:Y:S01]  /*4c40*/  F2FP.F16.E4M3.UNPACK_B R105, R47.H1 ;  /* 0x0000002fff69723e */ /* 0x000fe200030006ff */
[----:B------:R-:W-:Y:S02]  /*4c50*/  HADD2.F32 R103, -RZ, R102.H0_H0 ;  /* 0x20000066ff677230 */ /* 0x000fe40000004100 */
[----:B------:R-:W-:Y:S02]  /*4c60*/  HADD2.F32 R15, -RZ, R41.H0_H0 ;  /* 0x20000029ff0f7230 */ /* 0x000fe40000004100 */
        /* <DEDUP_REMOVED lines=10> */
[----:B------:R-:W-:Y:S01]  /*4d10*/  FMUL.FTZ R110, R101, R102 ;  /* 0x00000066656e7220 */ /* 0x000fe20000410000 */
[----:B------:R-:W-:Y:S01]  /*4d20*/  F2FP.F16.E4M3.UNPACK_B R102, R43 ;  /* 0x0000002bff66723e */ /* 0x000fe200020006ff */
[----:B------:R-:W-:-:S02]  /*4d30*/  HADD2.F32 R108, -RZ, R105.H0_H0 ;  /* 0x20000069ff6c7230 */ /* 0x000fc40000004100 */
[-C--:B------:R-:W-:Y:S01]  /*4d40*/  FFMA.FTZ R100, R101, R106.reuse, R100 ;  /* 0x0000006a65647223 */ /* 0x080fe20000010064 */
[----:B------:R-:W-:Y:S01]  /*4d50*/  F2FP.F16.E4M3.UNPACK_B R101, R43.H1 ;  /* 0x0000002bff65723e */ /* 0x000fe200030006ff */
[----:B------:R-:W-:Y:S01]  /*4d60*/  FFMA.FTZ R41, R41, R106, -R110 ;  /* 0x0000006a29297223 */ /* 0x000fe2000001086e */
[----:B------:R-:W-:Y:S01]  /*4d70*/  F2FP.F16.E4M3.UNPACK_B R45, R47 ;  /* 0x0000002fff2d723e */ /* 0x000fe200020006ff */
[----:B------:R-:W-:Y:S01]  /*4d80*/  HADD2.F32 R47, -RZ, R102.H0_H0 ;  /* 0x20000066ff2f7230 */ /* 0x000fe20000004100 */
        /* <DEDUP_REMOVED lines=11> */
[----:B------:R-:W-:Y:S01]  /*4e40*/  FMUL.FTZ R112, R47, R112 ;  /* 0x000000702f707220 */ /* 0x000fe20000410000 */
[----:B------:R-:W-:Y:S02]  /*4e50*/  HADD2.F32 R105, -RZ, R105.H1_H1 ;  /* 0x30000069ff697230 */ /* 0x000fe40000004100 */
[-C--:B------:R-:W-:Y:S01]  /*4e60*/  FMUL.FTZ R116, R108, R111.reuse ;  /* 0x0000006f6c747220 */ /* 0x080fe20000410000 */
[----:B------:R-:W-:Y:S02]  /*4e70*/  HADD2.F32 R106, -RZ, R106.H1_H1 ;  /* 0x3000006aff6a7230 */ /* 0x000fe40000004100 */
[----:B------:R-:W-:Y:S01]  /*4e80*/  FMUL.FTZ R111, R107, R111 ;  /* 0x0000006f6b6f7220 */ /* 0x000fe20000410000 */
[----:B------:R-:W-:Y:S02]  /*4e90*/  HADD2.F32 R101, -RZ, R101.H1_H1 ;  /* 0x30000065ff657230 */ /* 0x000fe40000004100 */
[----:B------:R-:W-:Y:S01]  /*4ea0*/  FFMA.FTZ R47, R47, R110, -R114 ;  /* 0x0000006e2f2f7223 */ /* 0x000fe20000010872 */
[----:B------:R-:W-:-:S02]  /*4eb0*/  HADD2.F32 R109, -RZ, R12.H0_H0 ;  /* 0x2000000cff6d7230 */ /* 0x000fc40000004100 */
[----:B------:R-:W-:Y:S01]  /*4ec0*/  FFMA.FTZ R103, R103, R110, R112 ;  /* 0x0000006e67677223 */ /* 0x000fe20000010070 */
[----:B------:R-:W-:Y:S02]  /*4ed0*/  HADD2.F32 R45, -RZ, R45.H1_H1 ;  /* 0x3000002dff2d7230 */ /* 0x000fe40000004100 */
[-C--:B------:R-:W-:Y:S01]  /*4ee0*/  FMUL.FTZ R110, R105, R106.reuse ;  /* 0x0000006a696e7220 */ /* 0x080fe20000410000 */
[----:B------:R-:W-:Y:S02]  /*4ef0*/  HADD2.F32 R43, -RZ, R43.H1_H1 ;  /* 0x3000002bff2b7230 */ /* 0x000fe40000004100 */
[----:B------:R-:W-:Y:S01]  /*4f00*/  FMUL.FTZ R112, R101, R106 ;  /* 0x0000006a65707220 */ /* 0x000fe20000410000 */
[----:B------:R-:W-:Y:S02]  /*4f10*/  HADD2.F32 R12, -RZ, R12.H1_H1 ;  /* 0x3000000cff0c7230 */ /* 0x000fe40000004100 */
[----:B------:R-:W-:Y:S01]  /*4f20*/  FFMA.FTZ R107, R107, R109, -R116 ;  /* 0x0000006d6b6b7223 */ /* 0x000fe20000010874 */
[----:B------:R-:W-:-:S02]  /*4f30*/  HADD2.F32 R102, -RZ, R102.H1_H1 ;  /* 0x30000066ff667230 */ /* 0x000fc40000004100 */
[----:B------:R-:W-:Y:S01]  /*4f40*/  FFMA.FTZ R108, R108, R109, R111 ;  /* 0x0000006d6c6c7223 */ /* 0x000fe2000001006f */
[----:B------:R-:W-:Y:S02]  /*4f50*/  HADD2.F32 R13, -RZ, R13.H1_H1 ;  /* 0x3000000dff0d7230 */ /* 0x000fe40000004100 */
[-C--:B------:R-:W-:Y:S01]  /*4f60*/  FMUL.FTZ R109, R45, R43.reuse ;  /* 0x0000002b2d6d7220 */ /* 0x080fe20000410000 */
[-C--:B------:R-:W-:Y:S01]  /*4f70*/  FFMA.FTZ R110, R101, R12.reuse, -R110 ;  /* 0x0000000c656e7223 */ /* 0x080fe2000001086e */
[C---:B------:R-:W-:Y:S01]  /*4f80*/  FMUL.FTZ R106, R102.reuse, R43 ;  /* 0x0000002b666a7220 */ /* 0x040fe20000410000 */
[----:B------:R-:W-:Y:S01]  /*4f90*/  FFMA.FTZ R105, R105, R12, R112 ;  /* 0x0000000c69697223 */ /* 0x000fe20000010070 */
[----:B------:R-:W-:Y:S01]  /*4fa0*/  FFMA.FTZ R102, R102, R13, -R109 ;  /* 0x0000000d66667223 */ /* 0x000fe2000001086d */
        /* <DEDUP_REMOVED lines=8> */
.L_x_8273:
[----:B------:R-:W-:Y:S05]  /*5030*/  BSYNC B2 ;  /* 0x0000000000027941 */ /* 0x000fea0003800000 */
.L_x_8272:
[----:B0-----:R0:W-:Y:S04]  /*5040*/  STG.E.128 desc[UR40][R86.64], R40 ;  /* 0x0000002856007986 */ /* 0x0011e8000c101d28 */
[----:B--2---:R0:W-:Y:S02]  /*5050*/  @!P4 STG.E.128 desc[UR40][R84.64], R44 ;  /* 0x0000002c5400c986 */ /* 0x0041e4000c101d28 */
.L_x_8271:
[----:B------:R-:W-:Y:S05]  /*5060*/  BSYNC B1 ;  /* 0x0000000000017941 */ /* 0x000fea0003800000 */
.L_x_8270:
[----:B------:R-:W-:-:S13]  /*5070*/  ISETP.NE.AND P4, PT, R31, RZ, PT ;  /* 0x000000ff1f00720c */ /* 0x000fda0003f85270 */
[----:B------:R-:W-:Y:S05]  /*5080*/  @!P4 BRA `(.L_x_8254) ;  /* 0x000000100040c947 */ /* 0x000fea0003800000 */
[----:B------:R-:W2:Y:S04]  /*5090*/  LDL R36, [R1] ;  /* 0x0000000001247983 */ /* 0x000ea80000100800 */
[----:B------:R-:W3:Y:S04]  /*50a0*/  LDL R15, [R1+0x4c] ;  /* 0x00004c00010f7983 */ /* 0x000ee80000100800 */
[----:B------:R-:W4:Y:S01]  /*50b0*/  LDL R14, [R1+0x4] ;  /* 0x00000400010e7983 */ /* 0x000f220000100800 */
[----:B------:R-:W-:Y:S01]  /*50c0*/  ISETP.NE.AND P5, PT, R83, RZ, PT ;  /* 0x000000ff5300720c */ /* 0x000fe20003fa5270 */
[----:B------:R-:W-:Y:S03]  /*50d0*/  BSSY B1, `(.L_x_8274) ;  /* 0x00000ec000017945 */ /* 0x000fe60003800000 */
[----:B------:R-:W-:-:S02]  /*50e0*/  SEL R104, R63, R104, !P5 ;  /* 0x000000683f687207 */ /* 0x000fc40006800000 */
[----:B0-----:R-:W-:Y:S02]  /*50f0*/  IADD3 R41, P4, P5, R60, R80, R7 ;  /* 0x000000503c297210 */ /* 0x001fe40007d9e007 */
[----:B------:R-:W-:Y:S02]  /*5100*/  SHF.R.S32.HI R13, RZ, 0x1f, R104 ;  /* 0x0000001fff0d7819 */ /* 0x000fe40000011468 */
[----:B------:R-:W-:Y:S02]  /*5110*/  IADD3.X R42, R82, R99, R3, P4, P5 ;  /* 0x00000063522a7210 */ /* 0x000fe400027ea403 */
[----:B------:R-:W-:Y:S02]  /*5120*/  LEA.HI R13, R13, R104, RZ, 0x5 ;  /* 0x000000680d0d7211 */ /* 0x000fe400078f28ff */
[----:B------:R-:W-:Y:S02]  /*5130*/  ISETP.GE.AND P5, PT, R156, R93, PT ;  /* 0x0000005d9c00720c */ /* 0x000fe40003fa6270 */
[----:B------:R-:W-:-:S02]  /*5140*/  SHF.R.S32.HI R13, RZ, 0x5, R13 ;  /* 0x00000005ff0d7819 */ /* 0x000fc4000001140d */
[----:B------:R-:W-:Y:S02]  /*5150*/  IADD3 R40, P4, R41, R78, RZ ;  /* 0x0000004e29287210 */ /* 0x000fe40007f9e0ff */
[----:B------:R-:W-:-:S03]  /*5160*/  LEA.HI.SX32 R13, R74, R13, 0x1c ;  /* 0x0000000d4a0d7211 */ /* 0x000fc600078fe2ff */
[----:B------:R-:W-:Y:S01]  /*5170*/  IMAD.X R41, R42, 0x1, R79, P4 ;  /* 0x000000012a297824 */ /* 0x000fe200020e064f */
[C---:B------:R-:W-:Y:S01]  /*5180*/  LEA.HI R12, R13.reuse, R13, RZ, 0x1 ;  /* 0x0000000d0d0c7211 */ /* 0x040fe200078f08ff */
[----:B------:R-:W-:-:S04]  /*5190*/  IMAD.SHL.U32 R43, R13, 0x10, RZ ;  /* 0x000000100d2b7824 */ /* 0x000fc800078e00ff */
[----:B------:R-:W-:-:S05]  /*51a0*/  IMAD.SHL.U32 R13, R12, 0x800, RZ ;  /* 0x000008000c0d7824 */ /* 0x000fca00078e00ff */
        /* <DEDUP_REMOVED lines=12> */
[----:B------:R-:W-:Y:S02]  /*5270*/  LOP3.LUT R8, R9, 0xff, RZ, 0xc0, !PT ;  /* 0x000000ff09087812 */ /* 0x000fe400078ec0ff */
[----:B------:R-:W-:Y:S02]  /*5280*/  SHF.R.U32.HI R84, RZ, 0x8, R9 ;  /* 0x00000008ff547819 */ /* 0x000fe40000011609 */
[--C-:B------:R-:W-:Y:S02]  /*5290*/  SHF.R.U32.HI R87, RZ, 0x18, R11.reuse ;  /* 0x00000018ff577819 */ /* 0x100fe4000001160b */
[----:B------:R-:W-:Y:S02]  /*52a0*/  LOP3.LUT R10, R11, 0xff, RZ, 0xc0, !PT ;  /* 0x000000ff0b0a7812 */ /* 0x000fe400078ec0ff */
[----:B------:R-:W-:-:S02]  /*52b0*/  SHF.R.U32.HI R44, RZ, 0x8, R11 ;  /* 0x00000008ff2c7819 */ /* 0x000fc4000001160b */
[----:B------:R-:W-:Y:S02]  /*52c0*/  SHF.R.U32.HI R42, RZ, 0x10, R11 ;  /* 0x00000010ff2a7819 */ /* 0x000fe4000001160b */
[----:B------:R-:W-:Y:S02]  /*52d0*/  SHF.R.U32.HI R45, RZ, 0x18, R33 ;  /* 0x00000018ff2d7819 */ /* 0x000fe40000011621 */
[----:B------:R-:W-:Y:S02]  /*52e0*/  LOP3.LUT R32, R33, 0xff, RZ, 0xc0, !PT ;  /* 0x000000ff21207812 */ /* 0x000fe400078ec0ff */
[--C-:B------:R-:W-:Y:S02]  /*52f0*/  SHF.R.U32.HI R85, RZ, 0x8, R35.reuse ;  /* 0x00000008ff557819 */ /* 0x100fe40000011623 */
[----:B------:R-:W-:Y:S02]  /*5300*/  LOP3.LUT R34, R35, 0xff0000ff, RZ, 0xc0, !PT ;  /* 0xff0000ff23227812 */ /* 0x000fe400078ec0ff */
[----:B------:R-:W-:Y:S01]  /*5310*/  SHF.R.U32.HI R11, RZ, 0x10, R35 ;  /* 0x00000010ff0b7819 */ /* 0x000fe20000011623 */
[----:B------:R-:W-:Y:S01]  /*5320*/  IMAD.SHL.U32 R85, R85, 0x100, RZ ;  /* 0x0000010055557824 */ /* 0x000fe200078e00ff */
[----:B------:R-:W-:-:S02]  /*5330*/  SHF.R.U32.HI R46, RZ, 0x10, R9 ;  /* 0x00000010ff2e7819 */ /* 0x000fc40000011609 */
[----:B------:R-:W-:Y:S02]  /*5340*/  PRMT R8, R93, 0x654, R8 ;  /* 0x000006545d087816 */ /* 0x000fe40000000008 */
[----:B------:R-:W-:Y:S01]  /*5350*/  SHF.L.U32 R35, R84, 0x8, RZ ;  /* 0x0000000854237819 */ /* 0x000fe200000006ff */
[----:B------:R-:W-:Y:S01]  /*5360*/  IMAD.U32 R84, R11, 0x10000, RZ ;  /* 0x000100000b547824 */ /* 0x000fe200078e00ff */
[----:B------:R-:W-:Y:S01]  /*5370*/  PRMT R32, R45, 0x654, R32 ;  /* 0x000006542d207816 */ /* 0x000fe20000000020 */
[----:B------:R-:W-:Y:S01]  /*5380*/  IMAD.SHL.U32 R45, R44, 0x100, RZ ;  /* 0x000001002c2d7824 */ /* 0x000fe200078e00ff */
[----:B------:R-:W-:Y:S01]  /*5390*/  LOP3.LUT R8, R8, 0xff00, R35, 0xf8, !PT ;  /* 0x0000ff0008087812 */ /* 0x000fe200078ef823 */
[----:B------:R-:W-:Y:S01]  /*53a0*/  IMAD.U32 R35, R46, 0x10000, RZ ;  /* 0x000100002e237824 */ /* 0x000fe200078e00ff */
[----:B------:R-:W-:Y:S02]  /*53b0*/  PRMT R10, R87, 0x654, R10 ;  /* 0x00000654570a7816 */ /* 0x000fe4000000000a */
[----:B------:R-:W-:-:S02]  /*53c0*/  SHF.R.U32.HI R47, RZ, 0x8, R33 ;  /* 0x00000008ff2f7819 */ /* 0x000fc40000011621 */
[----:B------:R-:W-:Y:S01]  /*53d0*/  SHF.R.U32.HI R9, RZ, 0x10, R33 ;  /* 0x00000010ff097819 */ /* 0x000fe20000011621 */
[----:B0-----:R-:W-:Y:S01]  /*53e0*/  IMAD.MOV.U32 R33, RZ, RZ, R12 ;  /* 0x000000ffff217224 */ /* 0x001fe200078e000c */
[----:B------:R-:W-:Y:S01]  /*53f0*/  LOP3.LUT R45, R10, 0xff00, R45, 0xf8, !PT ;  /* 0x0000ff000a2d7812 */ /* 0x000fe200078ef82d */
[----:B------:R-:W-:Y:S01]  /*5400*/  IMAD.SHL.U32 R47, R47, 0x100, RZ ;  /* 0x000001002f2f7824 */ /* 0x000fe200078e00ff */
[----:B------:R-:W-:Y:S01]  /*5410*/  LOP3.LUT R10, R8, 0xff0000, R35, 0xf8, !PT ;  /* 0x00ff0000080a7812 */ /* 0x000fe200078ef823 */
[----:B------:R-:W-:Y:S01]  /*5420*/  IMAD.U32 R8, R42, 0x10000, RZ ;  /* 0x000100002a087824 */ /* 0x000fe200078e00ff */
[----:B------:R-:W-:Y:S01]  /*5430*/  LOP3.LUT R85, R34, 0xff00, R85, 0xf8, !PT ;  /* 0x0000ff0022557812 */ /* 0x000fe200078ef855 */
[----:B------:R-:W-:Y:S01]  /*5440*/  IMAD.U32 R9, R9, 0x10000, RZ ;  /* 0x0001000009097824 */ /* 0x000fe200078e00ff */
[----:B------:R-:W-:Y:S02]  /*5450*/  F2FP.F16.E4M3.UNPACK_B R44, R97.H1 ;  /* 0x00000061ff2c723e */ /* 0x000fe400030006ff */
[----:B--2---:R-:W-:-:S02]  /*5460*/  F2FP.F16.E4M3.UNPACK_B R42, R36.H1 ;  /* 0x00000024ff2a723e */ /* 0x004fc400030006ff */
        /* <DEDUP_REMOVED lines=8> */
[--C-:B------:R-:W-:Y:S02]  /*54f0*/  HADD2.F32 R45, -RZ, R35.reuse.H0_H0 ;  /* 0x20000023ff2d7230 */ /* 0x100fe40000004100 */
[----:B------:R-:W-:Y:S01]  /*5500*/  FMUL.FTZ R87, R32, R47 ;  /* 0x0000002f20577220 */ /* 0x000fe20000410000 */
[----:B------:R-:W-:-:S02]  /*5510*/  HADD2.F32 R46, -RZ, R35.H1_H1 ;  /* 0x30000023ff2e7230 */ /* 0x000fc40000004100 */
[C---:B------:R-:W-:Y:S01]  /*5520*/  FMUL.FTZ R47, R12.reuse, R47 ;  /* 0x0000002f0c2f7220 */ /* 0x040fe20000410000 */
[----:B------:R-:W-:Y:S02]  /*5530*/  HADD2.F32 R44, -RZ, R44.H1_H1 ;  /* 0x3000002cff2c7230 */ /* 0x000fe40000004100 */
[-C--:B------:R-:W-:Y:S01]  /*5540*/  FFMA.FTZ R12, R12, R45.reuse, -R87 ;  /* 0x0000002d0c0c7223 */ /* 0x080fe20000010857 */
[----:B------:R-:W-:Y:S02]  /*5550*/  HADD2.F32 R35, -RZ, R34.H1_H1 ;  /* 0x30000022ff237230 */ /* 0x000fe40000004100 */
[----:B------:R-:W-:Y:S01]  /*5560*/  FFMA.FTZ R32, R32, R45, R47 ;  /* 0x0000002d20207223 */ /* 0x000fe2000001002f */
[----:B------:R-:W-:Y:S01]  /*5570*/  HADD2.F32 R45, -RZ, R42.H1_H1 ;  /* 0x3000002aff2d7230 */ /* 0x000fe20000004100 */
[----:B------:R-:W-:Y:S02]  /*5580*/  F2FP.F16.E4M3.UNPACK_B R97, R97 ;  /* 0x00000061ff61723e */ /* 0x000fe400020006ff */
[----:B------:R-:W-:Y:S01]  /*5590*/  F2FP.F16.E4M3.UNPACK_B R36, R36 ;  /* 0x00000024ff24723e */ /* 0x000fe200020006ff */
[-C--:B------:R-:W-:Y:S01]  /*55a0*/  FMUL.FTZ R86, R35, R44.reuse ;  /* 0x0000002c23567220 */ /* 0x080fe20000410000 */
[----:B------:R-:W-:Y:S01]  /*55b0*/  F2FP.F16.E4M3.UNPACK_B R42, R33 ;  /* 0x00000021ff2a723e */ /* 0x000fe200020006ff */
[----:B------:R-:W-:Y:S01]  /*55c0*/  HADD2.F32 R47, -RZ, R97.H0_H0 ;  /* 0x20000061ff2f7230 */ /* 0x000fe20000004100 */
[----:B------:R-:W-:Y:S01]  /*55d0*/  LOP3.LUT R9, R85, 0xff0000, R84, 0xf8, !PT ;  /* 0x00ff000055097812 */ /* 0x000fe200078ef854 */
[----:B------:R-:W-:Y:S01]  /*55e0*/  FMUL.FTZ R84, R45, R44 ;  /* 0x0000002c2d547220 */ /* 0x000fe20000410000 */
[----:B------:R-:W-:Y:S01]  /*55f0*/  F2FP.F16.E4M3.UNPACK_B R95, R95 ;  /* 0x0000005fff5f723e */ /* 0x000fe200020006ff */
        /* <DEDUP_REMOVED lines=8> */
[----:B------:R-:W-:Y:S01]  /*5680*/  F2FP.F16.E4M3.UNPACK_B R46, R38.H1 ;  /* 0x00000026ff2e723e */ /* 0x000fe200030006ff */
        /* <DEDUP_REMOVED lines=9> */
[----:B------:R-:W-:Y:S02]  /*5720*/  HADD2.F32 R93, -RZ, R44.H0_H0 ;  /* 0x2000002cff5d7230 */ /* 0x000fe40000004100 */
[----:B------:R-:W-:Y:S01]  /*5730*/  FFMA.FTZ R45, R42, R95, -R45 ;  /* 0x0000005f2a2d7223 */ /* 0x000fe2000001082d */
        /* <DEDUP_REMOVED lines=14> */
[C---:B------:R-:W-:Y:S01]  /*5820*/  FMUL.FTZ R97, R85.reuse, R95 ;  /* 0x0000005f55617220 */ /* 0x040fe20000410000 */
[----:B------:R-:W-:Y:S01]  /*5830*/  FFMA.FTZ R84, R84, R87, R93 ;  /* 0x0000005754547223 */ /* 0x000fe2000001005d */
[C---:B------:R-:W-:Y:S01]  /*5840*/  FMUL.FTZ R44, R46.reuse, R95 ;  /* 0x0000005f2e2c7220 */ /* 0x040fe20000410000 */
[----:B------:R-:W-:Y:S01]  /*5850*/  F2FP.F16.E4M3.UNPACK_B R94, R94 ;  /* 0x0000005eff5e723e */ /* 0x000fe200020006ff */
[-C--:B------:R-:W-:Y:S01]  /*5860*/  FFMA.FTZ R103, R46, R86.reuse, -R97 ;  /* 0x000000562e677223 */ /* 0x080fe20000010861 */
[----:B------:R-:W-:Y:S02]  /*5870*/  HADD2.F32 R93, -RZ, R96.H0_H0 ;  /* 0x20000060ff5d7230 */ /* 0x000fe40000004100 */
[----:B------:R-:W-:Y:S01]  /*5880*/  FFMA.FTZ R105, R85, R86, R44 ;  /* 0x0000005655697223 */ /* 0x000fe2000001002c */
[----:B------:R-:W-:Y:S01]  /*5890*/  F2FP.F16.E4M3.UNPACK_B R44, R38 ;  /* 0x00000026ff2c723e */ /* 0x000fe200020006ff */
[----:B------:R-:W-:Y:S01]  /*58a0*/  HADD2.F32 R38, -RZ, R14.H0_H0 ;  /* 0x2000000eff267230 */ /* 0x000fe20000004100 */
[----:B------:R-:W-:Y:S01]  /*58b0*/  F2FP.SATFINITE.E4M3.F32.PACK_AB_MERGE_C R12, R33, R12, RZ ;  /* 0x0000000c210c723e */ /* 0x000fe200048070ff */
[----:B------:R-:W-:Y:S01]  /*58c0*/  HADD2.F32 R95, -RZ, R96.H1_H1 ;  /* 0x30000060ff5f7230 */ /* 0x000fe20000004100 */
[----:B------:R-:W-:Y:S01]  /*58d0*/  F2FP.SATFINITE.E4M3.F32.PACK_AB_MERGE_C R32, R35, R32, RZ ;  /* 0x000000202320723e */ /* 0x000fe200048070ff */
[--C-:B------:R-:W-:Y:S01]  /*58e0*/  HADD2.F32 R46, -RZ, R44.reuse.H0_H0 ;  /* 0x2000002cff2e7230 */ /* 0x100fe20000004100 */
[----:B------:R-:W-:Y:S01]  /*58f0*/  F2FP.SATFINITE.E4M3.F32.PACK_AB_MERGE_C R12, R45, R34, R12 ;  /* 0x000000222d0c723e */ /* 0x000fe2000480700c */
[----:B------:R-:W-:Y:S01]  /*5900*/  HADD2.F32 R44, -RZ, R44.H1_H1 ;  /* 0x3000002cff2c7230 */ /* 0x000fe20000004100 */
[----:B------:R-:W-:Y:S01]  /*5910*/  F2FP.F16.E4M3.UNPACK_B R35, R37 ;  /* 0x00000025ff23723e */ /* 0x000fe200020006ff */
[----:B------:R-:W-:-:S02]  /*5920*/  HADD2.F32 R85, -RZ, R94.H0_H0 ;  /* 0x2000005eff557230 */ /* 0x000fc40000004100 */
[-C--:B------:R-:W-:Y:S01]  /*5930*/  FMUL.FTZ R97, R46, R93.reuse ;  /* 0x0000005d2e617220 */ /* 0x080fe20000410000 */
[----:B------:R-:W-:Y:S02]  /*5940*/  HADD2.F32 R14, -RZ, R14.H1_H1 ;  /* 0x3000000eff0e7230 */ /* 0x000fe40000004100 */
[----:B------:R-:W-:Y:S01]  /*5950*/  FMUL.FTZ R93, R38, R93 ;  /* 0x0000005d265d7220 */ /* 0x000fe20000410000 */
[----:B------:R-:W-:Y:S01]  /*5960*/  F2FP.F16.E4M3.UNPACK_B R34, R11 ;  /* 0x0000000bff22723e */ /* 0x000fe200020006ff */
[----:B------:R-:W-:Y:S01]  /*5970*/  HADD2.F32 R87, -RZ, R94.H1_H1 ;  /* 0x3000005eff577230 */ /* 0x000fe20000004100 */
[----:B------:R-:W-:Y:S01]  /*5980*/  F2FP.F16.E4M3.UNPACK_B R33, R13 ;  /* 0x0000000dff21723e */ /* 0x000fe200020006ff */
[----:B------:R-:W-:Y:S01]  /*5990*/  FMUL.FTZ R101, R44, R95 ;  /* 0x0000005f2c657220 */ /* 0x000fe20000410000 */
[----:B------:R-:W-:Y:S01]  /*59a0*/  FFMA.FTZ R97, R38, R85, -R97 ;  /* 0x0000005526617223 */ /* 0x000fe20000010861 */
[----:B------:R-:W-:Y:S01]  /*59b0*/  FMUL.FTZ R95, R14, R95 ;  /* 0x0000005f0e5f7220 */ /* 0x000fe20000410000 */
[----:B------:R-:W-:Y:S01]  /*59c0*/  FFMA.FTZ R38, R46, R85, R93 ;  /* 0x000000552e267223 */ /* 0x000fe2000001005d */
[----:B------:R-:W-:Y:S01]  /*59d0*/  F2FP.SATFINITE.E4M3.F32.PACK_AB_MERGE_C R103, R103, R42, RZ ;  /* 0x0000002a6767723e */ /* 0x000fe200048070ff */
[----:B------:R-:W-:Y:S01]  /*59e0*/  HADD2.F32 R42, -RZ, R35.H0_H0 ;  /* 0x20000023ff2a7230 */ /* 0x000fe20000004100 */
[----:B------:R-:W-:Y:S01]  /*59f0*/  F2FP.SATFINITE.E4M3.F32.PACK_AB_MERGE_C R36, R47, R36, R32 ;  /* 0x000000242f24723e */ /* 0x000fe20004807020 */
[----:B------:R-:W-:Y:S01]  /*5a00*/  HADD2.F32 R85, -RZ, R34.H0_H0 ;  /* 0x20000022ff557230 */ /* 0x000fe20000004100 */
[----:B------:R-:W-:Y:S01]  /*5a10*/  F2FP.F16.E4M3.UNPACK_B R45, R10 ;  /* 0x0000000aff2d723e */ /* 0x000fe200020006ff */
[----:B------:R-:W-:-:S02]  /*5a20*/  HADD2.F32 R32, -RZ, R33.H0_H0 ;  /* 0x20000021ff207230 */ /* 0x000fc40000004100 */
[-C--:B------:R-:W-:Y:S01]  /*5a30*/  FFMA.FTZ R95, R44, R87.reuse, R95 ;  /* 0x000000572c5f7223 */ /* 0x080fe2000001005f */
[----:B------:R-:W-:Y:S01]  /*5a40*/  FFMA.FTZ R14, R14, R87, -R101 ;  /* 0x000000570e0e7223 */ /* 0x000fe20000010865 */
[----:B------:R-:W-:Y:S02]  /*5a50*/  HADD2.F32 R44, -RZ, R35.H1_H1 ;  /* 0x30000023ff2c7230 */ /* 0x000fe40000004100 */
[-C--:B------:R-:W-:Y:S01]  /*5a60*/  FMUL.FTZ R87, R42, R85.reuse ;  /* 0x000000552a577220 */ /* 0x080fe20000410000 */
[----:B------:R-:W-:Y:S02]  /*5a70*/  HADD2.F32 R47, -RZ, R45.H0_H0 ;  /* 0x2000002dff2f7230 */ /* 0x000fe40000004100 */
[----:B------:R-:W-:Y:S01]  /*5a80*/  FMUL.FTZ R35, R32, R85 ;  /* 0x0000005520237220 */ /* 0x000fe20000410000 */
[----:B------:R-:W-:Y:S01]  /*5a90*/  HADD2.F32 R85, -RZ, R34.H1_H1 ;  /* 0x30000022ff557230 */ /* 0x000fe20000004100 */
[----:B------:R-:W-:Y:S01]  /*5aa0*/  F2FP.F16.E4M3.UNPACK_B R37, R37.H1 ;  /* 0x00000025ff25723e */ /* 0x000fe200030006ff */
[----:B------:R-:W-:-:S02]  /*5ab0*/  HADD2.F32 R34, -RZ, R33.H1_H1 ;  /* 0x30000021ff227230 */ /* 0x000fc40000004100 */
[-C--:B------:R-:W-:Y:S01]  /*5ac0*/  FFMA.FTZ R32, R32, R47.reuse, -R87 ;  /* 0x0000002f20207223 */ /* 0x080fe20000010857 */
[----:B------:R-:W-:Y:S01]  /*5ad0*/  FFMA.FTZ R33, R42, R47, R35 ;  /* 0x0000002f2a217223 */ /* 0x000fe20000010023 */
[----:B------:R-:W-:Y:S02]  /*5ae0*/  HADD2.F32 R45, -RZ, R45.H1_H1 ;  /* 0x3000002dff2d7230 */ /* 0x000fe40000004100 */
        /* <DEDUP_REMOVED lines=8> */
[--C-:B------:R-:W-:Y:S01]  /*5b70*/  HADD2.F32 R45, -RZ, R46.reuse.H0_H0 ;  /* 0x2000002eff2d7230 */ /* 0x100fe20000004100 */
[----:B------:R-:W-:Y:S01]  /*5b80*/  F2FP.SATFINITE.E4M3.F32.PACK_AB_MERGE_C R84, R105, R84, RZ ;  /* 0x000000546954723e */ /* 0x000fe200048070ff */
[----:B------:R-:W-:Y:S01]  /*5b90*/  HADD2.F32 R11, -RZ, R35.H0_H0 ;  /* 0x20000023ff0b7230 */ /* 0x000fe20000004100 */
[----:B------:R-:W-:Y:S01]  /*5ba0*/  F2FP.F16.E4M3.UNPACK_B R93, R9.H1 ;  /* 0x00000009ff5d723e */ /* 0x000fe200030006ff */
[----:B------:R-:W-:Y:S01]  /*5bb0*/  HADD2.F32 R44, -RZ, R37.H1_H1 ;  /* 0x30000025ff2c7230 */ /* 0x000fe20000004100 */
[----:B------:R-:W-:Y:S01]  /*5bc0*/  F2FP.SATFINITE.E4M3.F32.PACK_AB_MERGE_C R38, R95, R38, R84 ;  /* 0x000000265f26723e */ /* 0x000fe20004807054 */
        /* <DEDUP_REMOVED lines=11> */
[-C--:B------:R-:W-:Y:S01]  /*5c80*/  FFMA.FTZ R35, R35, R46.reuse, -R86 ;  /* 0x0000002e23237223 */ /* 0x080fe20000010856 */
[----:B------:R-:W-:Y:S01]  /*5c90*/  FFMA.FTZ R42, R44, R46, R47 ;  /* 0x0000002e2c2a7223 */ /* 0x000fe2000001002f */
[----:B------:R-:W-:Y:S01]  /*5ca0*/  F2FP.F16.E4M3.UNPACK_B R46, R39.H1 ;  /* 0x00000027ff2e723e */ /* 0x000fe200030006ff */
[----:B------:R-:W-:Y:S01]  /*5cb0*/  HADD2.F32 R95, -RZ, R93.H0_H0 ;  /* 0x2000005dff5f7230 */ /* 0x000fe20000004100 */
[----:B------:R-:W-:Y:S01]  /*5cc0*/  F2FP.F16.E4M3.UNPACK_B R37, R15 ;  /* 0x0000000fff25723e */ /* 0x000fe200020006ff */
[----:B------:R-:W-:Y:S01]  /*5cd0*/  HADD2.F32 R94, -RZ, R87.H0_H0 ;  /* 0x20000057ff5e7230 */ /* 0x000fe20000004100 */
[----:B------:R-:W-:Y:S01]  /*5ce0*/  F2FP.F16.E4M3.UNPACK_B R45, R39 ;  /* 0x00000027ff2d723e */ /* 0x000fe200020006ff */
[----:B------:R-:W-:Y:S01]  /*5cf0*/  HADD2.F32 R93, -RZ, R93.H1_H1 ;  /* 0x3000005dff5d7230 */ /* 0x000fe20000004100 */
[----:B------:R-:W-:Y:S01]  /*5d00*/  F2FP.F16.E4M3.UNPACK_B R15, R15.H1 ;  /* 0x0000000fff0f723e */ /* 0x000fe200030006ff */
[----:B------:R-:W-:Y:S01]  /*5d10*/  HADD2.F32 R39, -RZ, R37.H0_H0 ;  /* 0x20000025ff277230 */ /* 0x000fe20000004100 */
[-C--:B------:R-:W-:Y:S01]  /*5d20*/  F2FP.F16.E4M3.UNPACK_B R9, R8.reuse ;  /* 0x00000008ff09723e */ /* 0x080fe200020006ff */
[----:B------:R-:W-:Y:S01]  /*5d30*/  HADD2.F32 R47, -RZ, R45.H0_H0 ;  /* 0x2000002dff2f7230 */ /* 0x000fe20000004100 */
[----:B------:R-:W-:Y:S01]  /*5d40*/  F2FP.F16.E4M3.UNPACK_B R84, R8.H1 ;  /* 0x00000008ff54723e */ /* 0x000fe200030006ff */
[----:B------:R-:W-:Y:S01]  /*5d50*/  HADD2.F32 R8, -RZ, R46.H0_H0 ;  /* 0x2000002eff087230 */ /* 0x000fe20000004100 */
[----:B------:R-:W-:Y:S01]  /*5d60*/  F2FP.SATFINITE.E4M3.F32.PACK_AB_MERGE_C R14, R14, R97, R103 ;  /* 0x000000610e0e723e */ /* 0x000fe20004807067 */
[----:B------:R-:W-:-:S02]  /*5d70*/  HADD2.F32 R44, -RZ, R15.H0_H0 ;  /* 0x2000000fff2c7230 */ /* 0x000fc40000004100 */
[----:B------:R-:W-:Y:S01]  /*5d80*/  FMUL.FTZ R96, R47, R94 ;  /* 0x0000005e2f607220 */ /* 0x000fe20000410000 */
[----:B------:R-:W-:Y:S02]  /*5d90*/  HADD2.F32 R85, -RZ, R84.H0_H0 ;  /* 0x20000054ff557230 */ /* 0x000fe40000004100 */
[-C--:B------:R-:W-:Y:S01]  /*5da0*/  FMUL.FTZ R97, R8, R95.reuse ;  /* 0x0000005f08617220 */ /* 0x080fe20000410000 */
[----:B------:R-:W-:Y:S02]  /*5db0*/  HADD2.F32 R46, -RZ, R46.H1_H1 ;  /* 0x3000002eff2e7230 */ /* 0x000fe40000004100 */
[C---:B------:R-:W-:Y:S01]  /*5dc0*/  FMUL.FTZ R95, R44.reuse, R95 ;  /* 0x0000005f2c5f7220 */ /* 0x040fe20000410000 */
[----:B------:R-:W-:Y:S02]  /*5dd0*/  HADD2.F32 R15, -RZ, R15.H1_H1 ;  /* 0x3000000fff0f7230 */ /* 0x000fe40000004100 */
[----:B------:R-:W-:Y:S01]  /*5de0*/  FFMA.FTZ R97, R44, R85, -R97 ;  /* 0x000000552c617223 */ /* 0x000fe20000010861 */
[----:B------:R-:W-:-:S02]  /*5df0*/  HADD2.F32 R86, -RZ, R9.H0_H0 ;  /* 0x20000009ff567230 */ /* 0x000fc40000004100 */
[----:B------:R-:W-:Y:S01]  /*5e00*/  FMUL.FTZ R94, R39, R94 ;  /* 0x0000005e275e7220 */ /* 0x000fe20000410000 */
[----:B------:R-:W-:Y:S02]  /*5e10*/  HADD2.F32 R45, -RZ, R45.H1_H1 ;  /* 0x3000002dff2d7230 */ /* 0x000fe40000004100 */
[-C--:B------:R-:W-:Y:S01]  /*5e20*/  FMUL.FTZ R100, R46, R93.reuse ;  /* 0x0000005d2e647220 */ /* 0x080fe20000410000 */
[----:B------:R-:W-:Y:S02]  /*5e30*/  HADD2.F32 R44, -RZ, R87.H1_H1 ;  /* 0x30000057ff2c7230 */ /* 0x000fe40000004100 */
[----:B------:R-:W-:Y:S01]  /*5e40*/  FMUL.FTZ R93, R15, R93 ;  /* 0x0000005d0f5d7220 */ /* 0x000fe20000410000 */
[----:B------:R-:W-:Y:S02]  /*5e50*/  HADD2.F32 R84, -RZ, R84.H1_H1 ;  /* 0x30000054ff547230 */ /* 0x000fe40000004100 */
[----:B------:R-:W-:Y:S01]  /*5e60*/  FFMA.FTZ R95, R8, R85, R95 ;  /* 0x00000055085f7223 */ /* 0x000fe2000001005f */
[----:B------:R-:W-:-:S02]  /*5e70*/  HADD2.F32 R37, -RZ, R37.H1_H1 ;  /* 0x30000025ff257230 */ /* 0x000fc40000004100 */
[-C--:B------:R-:W-:Y:S01]  /*5e80*/  FFMA.FTZ R96, R39, R86.reuse, -R96 ;  /* 0x0000005627607223 */ /* 0x080fe20000010860 */
[----:B------:R-:W-:Y:S01]  /*5e90*/  FFMA.FTZ R94, R47, R86, R94 ;  /* 0x000000562f5e7223 */ /* 0x000fe2000001005e */
[----:B------:R-:W-:Y:S02]  /*5ea0*/  HADD2.F32 R8, -RZ, R9.H1_H1 ;  /* 0x30000009ff087230 */ /* 0x000fe40000004100 */
[----:B------:R-:W-:Y:S01]  /*5eb0*/  FMUL.FTZ R86, R45, R44 ;  /* 0x0000002c2d567220 */ /* 0x000fe20000410000 */
[----:B------:R-:W-:Y:S01]  /*5ec0*/  FFMA.FTZ R100, R15, R84, -R100 ;  /* 0x000000540f647223 */ /* 0x000fe20000010864 */
[C---:B------:R-:W-:Y:S01]  /*5ed0*/  FMUL.FTZ R44, R37.reuse, R44 ;  /* 0x0000002c252c7220 */ /* 0x040fe20000410000 */
[----:B------:R-:W-:Y:S01]  /*5ee0*/  FFMA.FTZ R46, R46, R84, R93 ;  /* 0x000000542e2e7223 */ /* 0x000fe2000001005d */
[----:B------:R-:W-:Y:S01]  /*5ef0*/  FFMA.FTZ R37, R37, R8, -R86 ;  /* 0x0000000825257223 */ /* 0x000fe20000010856 */
[----:B------:R-:W-:Y:S01]  /*5f00*/  F2FP.SATFINITE.E4M3.F32.PACK_AB_MERGE_C R10, R35, R10, RZ ;  /* 0x0000000a230a723e */ /* 0x000fe200048070ff */
        /* <DEDUP_REMOVED lines=8> */
.L_x_8275:
[----:B------:R-:W-:Y:S05]  /*5f90*/  BSYNC B1 ;  /* 0x0000000000017941 */ /* 0x000fea0003800000 */
.L_x_8274:
[----:B0-----:R4:W-:Y:S01]  /*5fa0*/  STG.E.128 desc[UR40][R40.64], R12 ;  /* 0x0000000c28007986 */ /* 0x0019e2000c101d28 */
[----:B------:R-:W-:-:S13]  /*5fb0*/  ISETP.GE.AND P4, PT, R43, R98, PT ;  /* 0x000000622b00720c */ /* 0x000fda0003f86270 */
[----:B------:R-:W-:Y:S05]  /*5fc0*/  @P4 BRA `(.L_x_8254) ;  /* 0x0000000000704947 */ /* 0x000fea0003800000 */
[--C-:B------:R-:W-:Y:S02]  /*5fd0*/  IADD3 R81, P4, P5, R60, R80, R43.reuse ;  /* 0x000000503c517210 */ /* 0x100fe40007d9e02b */
[----:B------:R-:W-:-:S04]  /*5fe0*/  SHF.R.S32.HI R43, RZ, 0x1f, R43 ;  /* 0x0000001fff2b7819 */ /* 0x000fc8000001142b */
[----:B------:R-:W-:Y:S02]  /*5ff0*/  IADD3.X R8, R82, R99, R43, P4, P5 ;  /* 0x0000006352087210 */ /* 0x000fe400027ea42b */
[----:B------:R-:W-:-:S05]  /*6000*/  IADD3 R78, P4, R81, R78, RZ ;  /* 0x0000004e514e7210 */ /* 0x000fca0007f9e0ff */
[----:B------:R-:W-:-:S05]  /*6010*/  IMAD.X R79, R8, 0x1, R79, P4 ;  /* 0x00000001084f7824 */ /* 0x000fca00020e064f */
[----:B--2---:R0:W-:Y:S01]  /*6020*/  STG.E.128 desc[UR40][R78.64], R36 ;  /* 0x000000244e007986 */ /* 0x0041e2000c101d28 */
[----:B------:R-:W-:Y:S05]  /*6030*/  BRA `(.L_x_8254) ;  /* 0x0000000000547947 */ /* 0x000fea0003800000 */
.L_x_8247:
[----:B------:R-:W-:-:S13]  /*6040*/  ISETP.NE.AND P3, PT, R155, 0x3, PT ;  /* 0x000000039b00780c */ /* 0x000fda0003f65270 */
[----:B------:R-:W-:Y:S05]  /*6050*/  @!P3 BRA `(.L_x_8276) ;  /* 0x000000000004b947 */ /* 0x000fea0003800000 */
[----:B------:R-:W-:Y:S01]  /*6060*/  BPT.TRAP 0x1 ;  /* 0x000000040000795c */ /* 0x000fe20000300000 */
.L_x_8276:
[----:B------:R-:W-:Y:S01]  /*6070*/  IMAD R89, R19, 0x8, R18 ;  /* 0x0000000813597824 */ /* 0x000fe200078e0212 */
[----:B------:R-:W-:Y:S01]  /*6080*/  SHF.L.U32 R92, R153, 0x1f, RZ ;  /* 0x0000001f995c7819 */ /* 0x000fe200000006ff */
[----:B------:R-:W-:Y:S01]  /*6090*/  IMAD R91, R2, -0x80, R27 ;  /* 0xffffff80025b7824 */ /* 0x000fe200078e021b */
[----:B------:R-:W-:Y:S02]  /*60a0*/  BSSY B1, `(.L_x_8277) ;  /* 0x0000005000017945 */ /* 0x000fe40003800000 */
[----:B------:R-:W0:Y:S02]  /*60b0*/  SYNCS.PHASECHK.TRANS64.TRYWAIT P5, [R89+URZ+0x19c90], R92 ;  /* 0x019c905c590075a7 */ /* 0x000e2400080a017f */
[----:B------:R-:W-:-:S04]  /*60c0*/  VIMNMX R91, R91, 0x80, PT ;  /* 0x000000805b5b7848 */ /* 0x000fc80003fe0100 */
[----:B------:R-:W-:Y:S01]  /*60d0*/  ISETP.GE.AND P4, PT, R152, R91, PT ;  /* 0x0000005b9800720c */ /* 0x000fe20003f86270 */
[----:B0-----:R-:W-:-:S12]  /*60e0*/  @!P5 BRA `(.L_x_8278) ;  /* 0x00000124009cd947 */ /* 0x001fd80003800000 */
.L_x_8494:
[----:B------:R-:W-:Y:S05]  /*60f0*/  BSYNC B1 ;  /* 0x0000000000017941 */ /* 0x000fea0003800000 */
.L_x_8277:
[----:B------:R-:W-:Y:S05]  /*6100*/  @P4 BRA `(.L_x_8254) ;  /* 0x0000000000204947 */ /* 0x000fea0003800000 */
[----:B------:R-:W-:Y:S01]  /*6110*/  ISETP.NE.AND P4, PT, R62, RZ, PT ;  /* 0x000000ff3e00720c */ /* 0x000fe20003f85270 */
[----:B------:R-:W1:Y:S01]  /*6120*/  @!P1 LDS.128 R8, [R90+0x15800] ;  /* 0x015800005a089984 */ /* 0x000e620000000c00 */
[----:B------:R-:W-:-:S11]  /*6130*/  ISETP.NE.AND P5, PT, R31, RZ, PT ;  /* 0x000000ff1f00720c */ /* 0x000fd60003fa5270 */
[----:B------:R-:W2:Y:S04]  /*6140*/  @P4 LDS.128 R12, [R90+0x13800] ;  /* 0x013800005a0c4984 */ /* 0x000ea80000000c00 */
[----:B------:R-:W3:Y:S04]  /*6150*/  @P5 LDS.128 R32, [R90+0x14800] ;  /* 0x014800005a205984 */ /* 0x000ee80000000c00 */
[----:B-1----:R1:W-:Y:S04]  /*6160*/  @!P1 STG.E.128 desc[UR40][R36.64+0x40], R8 ;  /* 0x0000400824009986 */ /* 0x0023e8000c101d28 */
[----:B--2---:R1:W-:Y:S04]  /*6170*/  @P4 STG.E.128 desc[UR40][R36.64], R12 ;  /* 0x0000000c24004986 */ /* 0x0043e8000c101d28 */
[----:B---3--:R1:W-:Y:S02]  /*6180*/  @P5 STG.E.128 desc[UR40][R36.64+0x20], R32 ;  /* 0x0000202024005986 */ /* 0x0083e4000c101d28 */
.L_x_8254:
[----:B------:R-:W-:Y:S05]  /*6190*/  BSYNC B0 ;  /* 0x0000000000007941 */ /* 0x000fea0003800000 */
.L_x_8246:
[----:B-123--:R-:W1:Y:S01]  /*61a0*/  S2R R8, SR_TID.X ;  /* 0x0000000000087919 */ /* 0x00ee620000002100 */
        /* <DEDUP_REMOVED lines=16> */
.L_x_8280:
[----:B------:R-:W-:Y:S05]  /*62b0*/  BSYNC B0 ;  /* 0x0000000000007941 */ /* 0x000fea0003800000 */
.L_x_8279:
[----:B------:R-:W2:Y:S01]  /*62c0*/  SYNCS.PHASECHK.TRANS64.TRYWAIT P5, [R89+URZ+0x19cb0], R92 ;  /* 0x019cb05c590075a7 */ /* 0x000ea200080a017f */
[----:B------:R-:W-:Y:S01]  /*62d0*/  BSSY B0, `(.L_x_8281) ;  /* 0x0000003000007945 */ /* 0x000fe20003800000 */
[----:B------:R-:W-:-:S03]  /*62e0*/  ISETP.GE.AND P3, PT, R152, R91, PT ;  /* 0x0000005b9800720c */ /* 0x000fc60003f66270 */
[----:B--2---:R-:W-:Y:S10]  /*62f0*/  @!P5 BRA `(.L_x_8282) ;  /* 0x00000124002cd947 */ /* 0x004ff40003800000 */
.L_x_8495:
[----:B------:R-:W-:Y:S05]  /*6300*/  BSYNC B0 ;  /* 0x0000000000007941 */ /* 0x000fea0003800000 */
.L_x_8281:
[----:B------:R-:W-:Y:S04]  /*6310*/  BSSY B0, `(.L_x_8283) ;  /* 0x0000016000007945 */ /* 0x000fe80003800000 */
[----:B------:R-:W-:Y:S05]  /*6320*/  @P3 BRA `(.L_x_8284) ;  /* 0x0000000000503947 */ /* 0x000fea0003800000 */
[----:B------:R-:W-:Y:S01]  /*6330*/  ULDC UR8, c[0x0][0x2e4] ;  /* 0x0000b90000087ab9 */ /* 0x000fe20000000800 */
[----:B----4-:R-:W-:Y:S01]  /*6340*/  IMAD.WIDE R12, R2, 0x80, R48 ;  /* 0x00000080020c7825 */ /* 0x010fe200078e0230 */
[----:B------:R-:W-:Y:S01]  /*6350*/  ISETP.GE.AND P5, PT, R22, UR8, PT ;  /* 0x0000000816007c0c */ /* 0x000fe2000bfa6270 */
[----:B------:R-:W-:Y:S01]  /*6360*/  ULDC.64 UR4, c[0x0][0x318] ;  /* 0x0000c60000047ab9 */ /* 0x000fe20000000a00 */
[----:B------:R-:W-:Y:S01]  /*6370*/  ULDC.64 UR6, c[0x0][0x308] ;  /* 0x0000c20000067ab9 */ /* 0x000fe20000000a00 */
[----:B------:R-:W-:Y:S02]  /*6380*/  IMAD.MOV.U32 R14, RZ, RZ, R58 ;  /* 0x000000ffff0e7224 */ /* 0x000fe400078e003a */
[----:B------:R-:W-:Y:S02]  /*6390*/  IMAD.MOV.U32 R15, RZ, RZ, R0 ;  /* 0x000000ffff0f7224 */ /* 0x000fe400078e0000 */
[----:B------:R-:W-:Y:S02]  /*63a0*/  IMAD R13, R13, UR4, RZ ;  /* 0x000000040d0d7c24 */ /* 0x000fe4000f8e02ff */
[----:B------:R-:W-:-:S04]  /*63b0*/  IMAD.WIDE.U32 R14, R12, UR4, R14 ;  /* 0x000000040c0e7c25 */ /* 0x000fc8000f8e000e */
[----:B-1----:R-:W1:Y:S01]  /*63c0*/  @!P5 LDS.128 R8, [R90+0x9000] ;  /* 0x009000005a08d984 */ /* 0x002e620000000c00 */
[----:B------:R-:W-:Y:S01]  /*63d0*/  IMAD R13, R12, UR5, R13 ;  /* 0x000000050c0d7c24 */ /* 0x000fe2000f8e020d */
[----:B------:R-:W-:-:S04]  /*63e0*/  IADD3 R32, P3, R14, UR6, RZ ;  /* 0x000000060e207c10 */ /* 0x000fc8000ff7e0ff */
[----:B------:R-:W-:Y:S02]  /*63f0*/  IADD3.X R33, R15, UR7, R13, P3, !PT ;  /* 0x000000070f217c10 */ /* 0x000fe40009ffe40d */
[----:B------:R-:W-:-:S03]  /*6400*/  ISETP.GE.AND P3, PT, R156, UR8, PT ;  /* 0x000000089c007c0c */ /* 0x000fc6000bf66270 */
[----:B-1----:R-:W-:Y:S01]  /*6410*/  @!P5 STG.E.128 desc[UR40][R32.64], R8 ;  /* 0x000000082000d986 */ /* 0x002fe2000c101d28 */
[----:B------:R-:W-:-:S09]  /*6420*/  ISETP.GE.AND P5, PT, R67, UR8, PT ;  /* 0x0000000843007c0c */ /* 0x000fd2000bfa6270 */
[----:B------:R-:W1:Y:S04]  /*6430*/  @!P3 LDS.128 R8, [R90+0xa000] ;  /* 0x00a000005a08b984 */ /* 0x000e680000000c00 */
[----:B------:R-:W3:Y:S04]  /*6440*/  @!P5 LDS.128 R12, [R90+0xb000] ;  /* 0x00b000005a0cd984 */ /* 0x000ee80000000c00 */
[----:B-1----:R1:W-:Y:S04]  /*6450*/  @!P3 STG.E.128 desc[UR40][R32.64+0x20], R8 ;  /* 0x000020082000b986 */ /* 0x0023e8000c101d28 */
[----:B---3--:R1:W-:Y:S02]  /*6460*/  @!P5 STG.E.128 desc[UR40][R32.64+0x40], R12 ;  /* 0x0000400c2000d986 */ /* 0x0083e4000c101d28 */
.L_x_8284:
[----:B------:R-:W-:Y:S05]  /*6470*/  BSYNC B0 ;  /* 0x0000000000007941 */ /* 0x000fea0003800000 */
.L_x_8283:
[----:B------:R-:W-:Y:S01]  /*6480*/  @!PT LDS RZ, [RZ] ;  /* 0x00000000fffff984 */ /* 0x000fe20000000800 */
[----:B------:R-:W-:Y:S01]  /*6490*/  @!PT LDS RZ, [RZ] ;  /* 0x00000000fffff984 */ /* 0x000fe20000000800 */
[----:B------:R-:W-:Y:S01]  /*64a0*/  @!PT LDS RZ, [RZ] ;  /* 0x00000000fffff984 */ /* 0x000fe20000000800 */
[----:B------:R-:W-:Y:S01]  /*64b0*/  @!PT LDS RZ, [RZ] ;  /* 0x00000000fffff984 */ /* 0x000fe20000000800 */
[----:B------:R3:W-:Y:S06]  /*64c0*/  MEMBAR.ALL.CTA ;  /* 0x0000000000007992 */ /* 0x0007ec0000008000 */
[----:B---3--:R-:W3:Y:S01]  /*64d0*/  FENCE.VIEW.ASYNC.S ;  /* 0x00000000000073c6 */ /* 0x008ee20000000000 */
[----:B0-2---:R-:W-:Y:S01]  /*64e0*/  @!P4 VIADD R89, R89, 0x19cc0 ;  /* 0x00019cc05959c836 */ /* 0x005fe20000000000 */
[----:B---3--:R0:W-:Y:S04]  /*64f0*/  BAR.SYNC.DEFER_BLOCKING R64, 0x80 ;  /* 0x000200400000751d */ /* 0x0081e80000010000 */
[----:B------:R-:W-:Y:S01]  /*6500*/  @!P4 PRMT R89, RZ, 0x654, R89 ;  /* 0x00000654ff59c816 */ /* 0x000fe20000000059 */
[----:B------:R-:W-:Y:S01]  /*6510*/  VIADD R19, R19, 0x1 ;  /* 0x0000000113137836 */ /* 0x000fe20000000000 */
[----:B------:R-:W-:-:S02]  /*6520*/  PLOP3.LUT P3, PT, PT, PT, PT, 0x8, 0x0 ;  /* 0x000000000000781c */ /* 0x000fc40003f6e170 */
[----:B------:R0:W-:Y:S02]  /*6530*/  @!P4 SYNCS.ARRIVE.TRANS64.RED.A1T0 RZ, [R89+URZ], RZ ;  /* 0x000000ff59ffc9a7 */ /* 0x0001e4000810043f */
[----:B------:R-:W-:-:S04]  /*6540*/  ISETP.NE.AND P4, PT, R19, 0x2, PT ;  /* 0x000000021300780c */ /* 0x000fc80003f85270 */
[----:B-1----:R-:W-:Y:S02]  /*6550*/  SEL R8, RZ, 0x1, P4 ;  /* 0x00000001ff087807 */ /* 0x002fe40002000000 */
[----:B------:R-:W-:Y:S02]  /*6560*/  SEL R19, R19, RZ, P4 ;  /* 0x000000ff13137207 */ /* 0x000fe40002000000 */
[----:B------:R-:W-:Y:S01]  /*6570*/  LOP3.LUT R153, R153, R8, RZ, 0x3c, !PT ;  /* 0x0000000899997212 */ /* 0x000fe200078e3cff */
[----:B0-----:R-:W-:Y:S06]  /*6580*/  @P2 BRA `(.L_x_8285) ;  /* 0xffffffbc00302947 */ /* 0x001fec000383ffff */
.L_x_8241:
[----:B------:R-:W0:Y:S01]  /*6590*/  LDC R0, c[0x0][0x428] ;  /* 0x00010a00ff007b82 */ /* 0x000e220000000800 */
[----:B------:R-:W-:Y:S01]  /*65a0*/  IMAD.MOV.U32 R28, RZ, RZ, R30 ;  /* 0x000000ffff1c7224 */ /* 0x000fe200078e001e */
[----:B------:R-:W-:Y:S01]  /*65b0*/  BSSY B0, `(.L_x_8286) ;  /* 0x0000026000007945 */ /* 0x000fe20003800000 */
[----:B------:R-:W-:Y:S01]  /*65c0*/  ISETP.GE.AND P1, PT, R88, 0x1, PT ;  /* 0x000000015800780c */ /* 0x000fe20003f26270 */
[----:B------:R-:W-:Y:S01]  /*65d0*/  IMAD.MOV.U32 R135, RZ, RZ, RZ ;  /* 0x000000ffff877224 */ /* 0x000fe200078e00ff */
[----:B------:R-:W-:Y:S02]  /*65e0*/  PLOP3.LUT P0, PT, PT, PT, PT, 0x80, 0x0 ;  /* 0x000000000000781c */ /* 0x000fe40003f0f070 */
[----:B------:R-:W-:Y:S02]  /*65f0*/  CS2R R26, SRZ ;  /* 0x00000000001a7805 */ /* 0x000fe4000001ff00 */
[----:B----4-:R-:W-:Y:S01]  /*6600*/  CS2R R14, SRZ ;  /* 0x00000000000e7805 */ /* 0x010fe2000001ff00 */
        /* <DEDUP_REMOVED lines=16> */
[----:B0-----:R-:W-:Y:S02]  /*6710*/  ISETP.NE.AND P2, PT, R0, 0x1, PT ;  /* 0x000000010000780c */ /* 0x001fe40003f45270 */
[----:B------:R-:W-:Y:S02]  /*6720*/  CS2R R54, SRZ ;  /* 0x0000000000367805 */ /* 0x000fe4000001ff00 */
[----:B------:R-:W-:Y:S02]  /*6730*/  CS2R R56, SRZ ;  /* 0x0000000000387805 */ /* 0x000fe4000001ff00 */
[----:B------:R-:W-:-:S02]  /*6740*/  CS2R R58, SRZ ;  /* 0x00000000003a7805 */ /* 0x000fc4000001ff00 */
[----:B------:R-:W-:Y:S01]  /*6750*/  CS2R R60, SRZ ;  /* 0x00000000003c7805 */ /* 0x000fe2000001ff00 */
[----:B------:R-:W-:-:S04]  /*6760*/  IMAD.MOV.U32 R62, RZ, RZ, RZ ;  /* 0x000000ffff3e7224 */ /* 0x000fc800078e00ff */
[----:B------:R-:W0:Y:S08]  /*6770*/  @P2 LDC R3, c[0x0][0x42c] ;  /* 0x00010b00ff032b82 */ /* 0x000e300000000800 */
[----:B------:R-:W1:Y:S01]  /*6780*/  @P2 LDC R0, c[0x0][0x430] ;  /* 0x00010c00ff002b82 */ /* 0x000e620000000800 */
[----:B0-----:R-:W-:-:S05]  /*6790*/  @P2 IMAD.HI.U32 R3, R30, R3, RZ ;  /* 0x000000031e032227 */ /* 0x001fca00078e00ff */
[----:B-1----:R-:W-:Y:S02]  /*67a0*/  @P2 SHF.R.U32.HI R28, RZ, R0, R3 ;  /* 0x00000000ff1c2219 */ /* 0x002fe40000011603 */
[----:B------:R-:W-:Y:S02]  /*67b0*/  CS2R R2, SRZ ;  /* 0x0000000000027805 */ /* 0x000fe4000001ff00 */
[----:B------:R-:W-:Y:S01]  /*67c0*/  MOV R0, RZ ;  /* 0x000000ff00007202 */ /* 0x000fe20000000f00 */
[----:B------:R0:W-:Y:S01]  /*67d0*/  STL [R1+0x28], R28 ;  /* 0x0000281c01007387 */ /* 0x0001e20000100800 */
[----:B------:R-:W-:Y:S05]  /*67e0*/  @P3 BRA `(.L_x_8287) ;  /* 0x0000000000083947 */ /* 0x000fea0003800000 */
[----:B------:R-:W1:Y:S02]  /*67f0*/  FENCE.VIEW.ASYNC.G ;  /* 0x00000000000073c6 */ /* 0x000e640000000100 */
[----:B-1----:R-:W-:Y:S06]  /*6800*/  BAR.ARV 0xc, 0x200 ;  /* 0x0308000000007b1d */ /* 0x002fec0000002000 */
.L_x_8287:
[----:B------:R-:W-:Y:S05]  /*6810*/  BSYNC B0 ;  /* 0x0000000000007941 */ /* 0x000fea0003800000 */
.L_x_8286:
[----:B------:R-:W-:Y:S02]  /*6820*/  IMAD.MOV.U32 R64, RZ, RZ, RZ ;  /* 0x000000ffff407224 */ /* 0x000fe400078e00ff */
[----:B------:R-:W-:Y:S01]  /*6830*/  IMAD.MOV.U32 R9, RZ, RZ, RZ ;  /* 0x000000ffff097224 */ /* 0x000fe200078e00ff */
[----:B------:R-:W-:Y:S06]  /*6840*/  @!P1 BRA `(.L_x_8288) ;  /* 0x0000009c00ec9947 */ /* 0x000fec0003800000 */
[----:B------:R-:W1:Y:S01]  /*6850*/  S2R R4, SR_TID.X ;  /* 0x0000000000047919 */ /* 0x000e620000002100 */
[----:B------:R-:W-:Y:S01]  /*6860*/  VIADD R26, R18, 0xf000 ;  /* 0x0000f000121a7836 */ /* 0x000fe20000000000 */
[----:B------:R-:W-:Y:S04]  /*6870*/  BSSY B6, `(.L_x_8289) ;  /* 0x000001e000067945 */ /* 0x000fe80003800000 */
[----:B------:R-:W-:Y:S01]  /*6880*/  LOP3.LUT P0, RZ, R26, 0x3ff, RZ, 0xc0, !PT ;  /* 0x000003ff1aff7812 */ /* 0x000fe2000780c0ff */
[----:B-1----:R-:W-:-:S05]  /*6890*/  VIADD R5, R4, 0xffffff80 ;  /* 0xffffff8004057836 */ /* 0x002fca0000000000 */
[----:B------:R-:W-:-:S04]  /*68a0*/  SHF.R.S32.HI R4, RZ, 0x1f, R5 ;  /* 0x0000001fff047819 */ /* 0x000fc80000011405 */
[----:B------:R-:W-:-:S04]  /*68b0*/  LEA.HI R4, R4, R5, RZ, 0x7 ;  /* 0x0000000504047211 */ /* 0x000fc800078f38ff */
[----:B------:R-:W-:-:S05]  /*68c0*/  SHF.R.S32.HI R4, RZ, 0x7, R4 ;  /* 0x00000007ff047819 */ /* 0x000fca0000011404 */
[----:B------:R-:W1:Y:S02]  /*68d0*/  SHFL.IDX PT, R0, R4, RZ, 0x1f ;  /* 0x00001fff04007589 */ /* 0x000e6400000e0000 */
[----:B-1----:R-:W-:-:S05]  /*68e0*/  IMAD.HI R2, R0, 0x55555556, RZ ;  /* 0x5555555600027827 */ /* 0x002fca00078e02ff */
[----:B------:R-:W-:-:S05]  /*68f0*/  LEA.HI R3, R2, R2, RZ, 0x1 ;  /* 0x0000000202037211 */ /* 0x000fca00078f08ff */
[----:B------:R-:W-:-:S04]  /*6900*/  IMAD R3, R3, -0x3, R0 ;  /* 0xfffffffd03037824 */ /* 0x000fc800078e0200 */
        /* <DEDUP_REMOVED lines=19> */
[----:B0-2--5:R-:W-:Y:S05]  /*6a40*/  CALL.ABS.NOINC R2 ;  /* 0x0000000002007343 */ /* 0x025fea0003c00000 */
.L_x_8290:
[----:B------:R-:W-:Y:S05]  /*6a50*/  BSYNC B6 ;  /* 0x0000000000067941 */ /* 0x000fea0003800000 */
.L_x_8289:
        /* <DEDUP_REMOVED lines=12> */
[----:B------:R-:W0:Y:S01]  /*6b20*/  @P1 LDC.64 R14, c[0x0][0x9c0] ;  /* 0x00027000ff0e1b82 */ /* 0x000e220000000a00 */
        /* <DEDUP_REMOVED lines=32> */
[----:B--2---:R-:W-:-:S04]  /*6d30*/  LEA.HI R0, R20, R20, RZ, 0x1 ;  /* 0x0000001414007211 */ /* 0x004fc800078f08ff */
[----:B------:R-:W-:-:S05]  /*6d40*/  LOP3.LUT R0, R0, 0xfffffffe, RZ, 0xc0, !PT ;  /* 0xfffffffe00007812 */ /* 0x000fca00078ec0ff */
[----:B------:R-:W-:-:S05]  /*6d50*/  IMAD.IADD R0, R20, 0x1, -R0 ;  /* 0x0000000114007824 */ /* 0x000fca00078e0a00 */
[----:B------:R-:W-:-:S04]  /*6d60*/  SHF.L.U32 R3, R0, 0x1f, RZ ;  /* 0x0000001f00037819 */ /* 0x000fc800000006ff */
[----:B------:R0:W1:Y:S03]  /*6d70*/  SYNCS.PHASECHK.TRANS64.TRYWAIT P0, [R18+URZ+0x19c00], R3 ;  /* 0x019c0003120075a7 */ /* 0x000066000800017f */
[----:B-1----:R-:W-:Y:S05]  /*6d80*/  @!P0 NANOSLEEP.SYNCS 0x989680 ;  /* 0x009896800000895d */ /* 0x002fea0003900000 */
[----:B------:R-:W1:Y:S01]  /*6d90*/  @!P0 SYNCS.PHASECHK.TRANS64 P0, [R18+URZ+0x19c00], R3 ;  /* 0x019c0003120085a7 */ /* 0x000e62000800007f */
[----:B------:R-:W-:Y:S04]  /*6da0*/  BSSY B0, `(.L_x_8292) ;  /* 0x0000006000007945 */ /* 0x000fe80003800000 */
[----:B-1----:R-:W-:Y:S05]  /*6db0*/  @P0 BRA `(.L_x_8293) ;  /* 0x0000000000100947 */ /* 0x002fea0003800000 */
.L_x_8294:
[----:B-1----:R1:W2:Y:S02]  /*6dc0*/  SYNCS.PHASECHK.TRANS64.TRYWAIT P0, [R18+URZ+0x19c00], R3 ;  /* 0x019c0003120075a7 */ /* 0x0022a4000800017f */
[----:B--2---:R-:W-:Y:S05]  /*6dd0*/  @!P0 NANOSLEEP.SYNCS 0x989680 ;  /* 0x009896800000895d */ /* 0x004fea0003900000 */
[----:B------:R-:W2:Y:S02]  /*6de0*/  @!P0 SYNCS.PHASECHK.TRANS64 P0, [R18+URZ+0x19c00], R3 ;  /* 0x019c0003120085a7 */ /* 0x000ea4000800007f */
[----:B--2---:R-:W-:Y:S05]  /*6df0*/  @!P0 BRA `(.L_x_8294) ;  /* 0xfffffffc00f08947 */ /* 0x004fea000383ffff */
.L_x_8293:
[----:B------:R-:W-:Y:S05]  /*6e00*/  BSYNC B0 ;  /* 0x0000000000007941 */ /* 0x000fea0003800000 */
.L_x_8292:
[----:B------:R-:W-:Y:S05]  /*6e10*/  BRA `(.L_x_8295) ;  /* 0x0000004000507947 */ /* 0x000fea0003800000 */
.L_x_8291:
[----:B------:R-:W0:Y:S01]  /*6e20*/  LDC.64 R36, c[0x0][0x3c8] ;  /* 0x0000f200ff247b82 */ /* 0x000e220000000a00 */
[----:B-----5:R-:W-:Y:S01]  /*6e30*/  SHF.R.S32.HI R0, RZ, 0x1f, R24 ;  /* 0x0000001fff007819 */ /* 0x020fe20000011418 */
[--C-:B------:R-:W-:Y:S01]  /*6e40*/  IMAD.MOV.U32 R8, RZ, RZ, R16.reuse ;  /* 0x000000ffff087224 */ /* 0x100fe200078e0010 */
[----:B------:R-:W-:Y:S01]  /*6e50*/  SHF.R.S32.HI R9, RZ, 0x1f, R16 ;  /* 0x0000001fff097819 */ /* 0x000fe20000011410 */
[----:B------:R-:W-:Y:S01]  /*6e60*/  ULDC.64 UR4, c[0x0][0x3d8] ;  /* 0x0000f60000047ab9 */ /* 0x000fe20000000a00 */
        /* <DEDUP_REMOVED lines=14> */
[----:B------:R-:W-:-:S04]  /*6f50*/  IMAD.WIDE.U32 R6, R24, UR4, R10 ;  /* 0x0000000418067c25 */ /* 0x000fc8000f8e000a */
[----:B------:R-:W-:Y:S01]  /*6f60*/  IMAD.WIDE.U32 R8, R24, UR6, R10 ;  /* 0x0000000618087c25 */ /* 0x000fe2000f8e000a */
[----:B------:R-:W-:-:S03]  /*6f70*/  IADD3 R42, P2, R6, UR8, RZ ;  /* 0x00000008062a7c10 */ /* 0x000fc6000ff5e0ff */
[C---:B0-----:R-:W-:Y:S01]  /*6f80*/  IMAD.WIDE.U32 R36, R24.reuse, UR4, R36 ;  /* 0x0000000418247c25 */ /* 0x041fe2000f8e0024 */
[----:B------:R-:W-:Y:S01]  /*6f90*/  ULDC.64 UR4, c[0x0][0x3e0] ;  /* 0x0000f80000047ab9 */ /* 0x000fe20000000a00 */
[----:B------:R-:W-:Y:S02]  /*6fa0*/  IADD3.X R43, R3, UR9, R7, P2, !PT ;  /* 0x00000009032b7c10 */ /* 0x000fe400097fe407 */
[----:B------:R-:W-:Y:S01]  /*6fb0*/  IMAD R13, R24, UR7, R13 ;  /* 0x00000007180d7c24 */ /* 0x000fe2000f8e020d */
[----:B------:R-:W-:Y:S01]  /*6fc0*/  IADD3 R26, P1, R4, UR4, RZ ;  /* 0x00000004041a7c10 */ /* 0x000fe2000ff3e0ff */
[----:B-1----:R-:W-:Y:S01]  /*6fd0*/  IMAD.WIDE.U32 R38, R24, UR6, R38 ;  /* 0x0000000618267c25 */ /* 0x002fe2000f8e0026 */
[----:B------:R-:W-:Y:S02]  /*6fe0*/  IADD3 R44, P3, R8, UR4, RZ ;  /* 0x00000004082c7c10 */ /* 0x000fe4000ff7e0ff */
[----:B------:R-:W-:Y:S01]  /*6ff0*/  IADD3.X R27, R13, UR5, R5, P1, !PT ;  /* 0x000000050d1b7c10 */ /* 0x000fe20008ffe405 */
[----:B------:R-:W-:Y:S01]  /*7000*/  IMAD.IADD R40, R3, 0x1, R37 ;  /* 0x0000000103287824 */ /* 0x000fe200078e0225 */
[C---:B------:R-:W-:Y:S01]  /*7010*/  IADD3.X R45, R13.reuse, UR5, R9, P3, !PT ;  /* 0x000000050d2d7c10 */ /* 0x040fe20009ffe409 */
[----:B------:R-:W-:Y:S01]  /*7020*/  IMAD.IADD R41, R13, 0x1, R39 ;  /* 0x000000010d297824 */ /* 0x000fe200078e0227 */
[----:B------:R-:W-:Y:S07]  /*7030*/  @!P0 BRA `(.L_x_8297) ;  /* 0x0000000000408947 */ /* 0x000fee0003800000 */
        /* <DEDUP_REMOVED lines=16> */
.L_x_8297:
[----:B------:R-:W-:Y:S05]  /*7140*/  BSYNC B6 ;  /* 0x0000000000067941 */ /* 0x000fea0003800000 */
.L_x_8296:
[----:B------:R-:W2:Y:S01]  /*7150*/  LDL R20, [R1+0x18] ;  /* 0x0000180001147983 */ /* 0x000ea20000100800 */
[----:B------:R-:W-:Y:S01]  /*7160*/  ULDC.U8 UR4, c[0x0][0x3f0] ;  /* 0x0000fc0000047ab9 */ /* 0x000fe20000000000 */
[----:B------:R-:W-:Y:S01]  /*7170*/  IMAD R25, R29, -0xc0, R25 ;  /* 0xffffff401d197824 */ /* 0x000fe200078e0219 */
[----:B------:R-:W-:Y:S01]  /*7180*/  ISETP.NE.AND P0, PT, RZ, UR4, PT ;  /* 0x00000004ff007c0c */ /* 0x000fe2000bf05270 */
[----:B------:R-:W-:Y:S03]  /*7190*/  BSSY B0, `(.L_x_8298) ;  /* 0x00003d4000007945 */ /* 0x000fe60003800000 */
[----:B------:R-:W-:Y:S01]  /*71a0*/  VIMNMX R25, R25, 0xc0, PT ;  /* 0x000000c019197848 */ /* 0x000fe20003fe0100 */
[----:B--2---:R-:W-:-:S08]  /*71b0*/  IMAD.IADD R0, R18, 0x1, R20 ;  /* 0x0000000112007824 */ /* 0x004fd000078e0214 */
[----:B------:R-:W-:Y:S05]  /*71c0*/  @!P0 BRA `(.L_x_8299) ;  /* 0x0000001800888947 */ /* 0x000fea0003800000 */
[----:B------:R-:W2:Y:S01]  /*71d0*/  LDL R32, [R1+0x38] ;  /* 0x0000380001207983 */ /* 0x000ea20000100800 */
[----:B------:R-:W-:Y:S01]  /*71e0*/  ISETP.GE.AND P1, PT, R152, R25, PT ;  /* 0x000000199800720c */ /* 0x000fe20003f26270 */
[----:B------:R-:W-:Y:S01]  /*71f0*/  BSSY B1, `(.L_x_8300) ;  /* 0x000001d000017945 */ /* 0x000fe20003800000 */
[----:B------:R-:W-:Y:S02]  /*7200*/  CS2R R8, SRZ ;  /* 0x0000000000087805 */ /* 0x000fe4000001ff00 */
[----:B------:R-:W-:Y:S02]  /*7210*/  CS2R R24, SRZ ;  /* 0x0000000000187805 */ /* 0x000fe4000001ff00 */
[----:B------:R-:W-:Y:S02]  /*7220*/  CS2R R34, SRZ ;  /* 0x0000000000227805 */ /* 0x000fe4000001ff00 */
[----:B------:R-:W-:Y:S02]  /*7230*/  CS2R R20, SRZ ;  /* 0x0000000000147805 */ /* 0x000fe4000001ff00 */
[----:B------:R-:W-:-:S02]  /*7240*/  CS2R R28, SRZ ;  /* 0x00000000001c7805 */ /* 0x000fc4000001ff00 */
[----:B--2---:R-:W-:-:S04]  /*7250*/  LEA.HI R3, R32, R32, RZ, 0x1 ;  /* 0x0000002020037211 */ /* 0x004fc800078f08ff */
[----:B------:R-:W-:-:S05]  /*7260*/  LOP3.LUT R3, R3, 0xfffffffe, RZ, 0xc0, !PT ;  /* 0xfffffffe03037812 */ /* 0x000fca00078ec0ff */
[----:B------:R-:W-:Y:S01]  /*7270*/  IMAD.IADD R3, R32, 0x1, -R3 ;  /* 0x0000000120037824 */ /* 0x000fe200078e0a03 */
[----:B------:R-:W-:Y:S01]  /*7280*/  CS2R R32, SRZ ;  /* 0x0000000000207805 */ /* 0x000fe2000001ff00 */
[----:B------:R-:W-:Y:S06]  /*7290*/  @P1 BRA `(.L_x_8301) ;  /* 0x0000000000481947 */ /* 0x000fec0003800000 */
[C---:B------:R-:W-:Y:S01]  /*72a0*/  VIADD R4, R16.reuse, 0x10 ;  /* 0x0000001010047836 */ /* 0x040fe20000000000 */
[----:B------:R-:W-:Y:S01]  /*72b0*/  ULDC UR4, c[0x0][0x3d4] ;  /* 0x0000f50000047ab9 */ /* 0x000fe20000000800 */
[C---:B------:R-:W-:Y:S01]  /*72c0*/  VIADD R5, R16.reuse, 0x20 ;  /* 0x0000002010057836 */ /* 0x040fe20000000000 */
        /* <DEDUP_REMOVED lines=14> */
[----:B------:R0:W5:Y:S02]  /*73b0*/  @!P3 LDG.E.64 R20, desc[UR40][R26.64+0x20] ;  /* 0x000020281a14b981 */ /* 0x000164000c1e1b00 */
.L_x_8301:
[----:B------:R-:W-:Y:S05]  /*73c0*/  BSYNC B1 ;  /* 0x0000000000017941 */ /* 0x000fea0003800000 */
.L_x_8300:
[----:B------:R-:W-:Y:S01]  /*73d0*/  UMOV UR4, 0xffffffff ;  /* 0xffffffff00047882 */ /* 0x000fe20000000000 */
[----:B------:R-:W-:Y:S02]  /*73e0*/  SHF.L.U32 R3, R3, 0x1f, RZ ;  /* 0x0000001f03037819 */ /* 0x000fe400000006ff */
[----:B------:R-:W-:Y:S05]  /*73f0*/  BRA.DIV UR4, `(.L_x_8302) ;  /* 0x0000011604007947 */ /* 0x000fea000b800000 */
.L_x_8498:
[----:B------:R-:W-:-:S03]  /*7400*/  UMOV UR4, 0xffffffff ;  /* 0xffffffff00047882 */ /* 0x000fc60000000000 */
[----:B------:R-:W-:Y:S05]  /*7410*/  BRA.DIV UR4, `(.L_x_8303) ;  /* 0x0000011604207947 */ /* 0x000fea000b800000 */
.L_x_8501:
[----:B------:R-:W-:-:S03]  /*7420*/  UMOV UR4, 0xffffffff ;  /* 0xffffffff00047882 */ /* 0x000fc60000000000 */
[----:B------:R-:W-:Y:S05]  /*7430*/  BRA.DIV UR4, `(.L_x_8304) ;  /* 0x0000011604407947 */ /* 0x000fea000b800000 */
.L_x_8504:
[----:B------:R-:W-:-:S03]  /*7440*/  UMOV UR4, 0xffffffff ;  /* 0xffffffff00047882 */ /* 0x000fc60000000000 */
[----:B------:R-:W-:Y:S05]  /*7450*/  BRA.DIV UR4, `(.L_x_8305) ;  /* 0x0000011604607947 */ /* 0x000fea000b800000 */
.L_x_8507:
[----:B------:R-:W1:Y:S01]  /*7460*/  SYNCS.PHASECHK.TRANS64.TRYWAIT P0, [R18+URZ+0x19c00], R3 ;  /* 0x019c0003120075a7 */ /* 0x000e62000800017f */
[----:B------:R-:W-:Y:S04]  /*7470*/  BSSY B1, `(.L_x_8306) ;  /* 0x0000002000017945 */ /* 0x000fe80003800000 */
[----:B-1----:R-:W-:Y:S05]  /*7480*/  @!P0 BRA `(.L_x_8307) ;  /* 0x00000114007c8947 */ /* 0x002fea0003800000 */
.L_x_8508:
[----:B------:R-:W-:Y:S05]  /*7490*/  BSYNC B1 ;  /* 0x0000000000017941 */ /* 0x000fea0003800000 */
.L_x_8306:
[----:B------:R-:W-:Y:S05]  /*74a0*/  @P1 BRA `(.L_x_8308) ;  /* 0x0000003800881947 */ /* 0x000fea0003800000 */
[----:B-1----:R-:W1:Y:S01]  /*74b0*/  LDC R3, c[0x0][0x3d4] ;  /* 0x0000f500ff037b82 */ /* 0x002e620000000800 */
[C---:B------:R-:W-:Y:S01]  /*74c0*/  VIADD R4, R16.reuse, 0x10 ;  /* 0x0000001010047836 */ /* 0x040fe20000000000 */
[----:B------:R-:W-:Y:S01]  /*74d0*/  BSSY B1, `(.L_x_8309) ;  /* 0x000007c000017945 */ /* 0x000fe20003800000 */
[C---:B------:R-:W-:Y:S01]  /*74e0*/  VIADD R6, R16.reuse, 0x20 ;  /* 0x0000002010067836 */ /* 0x040fe20000000000 */
[-C--:B-1----:R-:W-:Y:S02]  /*74f0*/  ISETP.GE.AND P0, PT, R16, R3.reuse, PT ;  /* 0x000000031000720c */ /* 0x082fe40003f06270 */
[-C--:B------:R-:W-:Y:S02]  /*7500*/  ISETP.GE.AND P1, PT, R4, R3.reuse, PT ;  /* 0x000000030400720c */ /* 0x080fe40003f26270 */
[----:B------:R-:W-:-:S09]  /*7510*/  ISETP.GE.AND P2, PT, R6, R3, PT ;  /* 0x000000030600720c */ /* 0x000fd20003f46270 */
[----:B------:R-:W-:Y:S05]  /*7520*/  @P0 BRA `(.L_x_8310) ;  /* 0x0000000400d80947 */ /* 0x000fea0003800000 */
[----:B------:R-:W1:Y:S01]  /*7530*/  LDS.128 R4, [R0+0xf000] ;  /* 0x00f0000000047984 */ /* 0x000e620000000c00 */
[----:B-----5:R-:W-:Y:S02]  /*7540*/  SHF.R.U32.HI R10, RZ, 0x8, R34 ;  /* 0x00000008ff0a7819 */ /* 0x020fe40000011622 */
[----:B------:R-:W-:Y:S02]  /*7550*/  LOP3.LUT R3, R34, 0xff, RZ, 0xc0, !PT ;  /* 0x000000ff22037812 */ /* 0x000fe400078ec0ff */
[----:B------:R-:W-:Y:S02]  /*7560*/  LOP3.LUT R10, R10, 0xff, RZ, 0xc0, !PT ;  /* 0x000000ff0a0a7812 */ /* 0x000fe400078ec0ff */
[----:B------:R-:W-:Y:S02]  /*7570*/  SHF.R.U32.HI R12, RZ, 0x8, R35 ;  /* 0x00000008ff0c7819 */ /* 0x000fe40000011623 */
[----:B------:R-:W-:Y:S02]  /*7580*/  PRMT R3, R10, 0x7604, R3 ;  /* 0x000076040a037816 */ /* 0x000fe40000000003 */
[----:B------:R-:W-:-:S02]  /*7590*/  LOP3.LUT R11, R35, 0xff, RZ, 0xc0, !PT ;  /* 0x000000ff230b7812 */ /* 0x000fc400078ec0ff */
[----:B------:R-:W-:Y:S02]  /*75a0*/  LOP3.LUT R12, R12, 0xff, RZ, 0xc0, !PT ;  /* 0x000000ff0c0c7812 */ /* 0x000fe400078ec0ff */
[----:B0-----:R-:W-:Y:S02]  /*75b0*/  SHF.R.U32.HI R26, RZ, 0x10, R35 ;  /* 0x00000010ff1a7819 */ /* 0x001fe40000011623 */
[--C-:B------:R-:W-:Y:S02]  /*75c0*/  SHF.R.U32.HI R15, RZ, 0x8, R33.reuse ;  /* 0x00000008ff0f7819 */ /* 0x100fe40000011621 */
[----:B------:R-:W-:Y:S02]  /*75d0*/  SHF.R.U32.HI R10, RZ, 0x8, R32 ;  /* 0x00000008ff0a7819 */ /* 0x000fe40000011620 */
[----:B------:R-:W-:Y:S02]  /*75e0*/  SHF.R.U32.HI R27, RZ, 0x10, R33 ;  /* 0x00000010ff1b7819 */ /* 0x000fe40000011621 */
[----:B------:R-:W-:-:S02]  /*75f0*/  PRMT R11, R12, 0x7604, R11 ;  /* 0x000076040c0b7816 */ /* 0x000fc4000000000b */
[----:B------:R-:W-:Y:S01]  /*7600*/  LOP3.LUT R14, R33, 0xff, RZ, 0xc0, !PT ;  /* 0x000000ff210e7812 */ /* 0x000fe200078ec0ff */
[----:B------:R-:W-:Y:S01]  /*7610*/  IMAD.U32 R27, R27, 0x10000, RZ ;  /* 0x000100001b1b7824 */ /* 0x000fe200078e00ff */
[----:B------:R-:W-:Y:S02]  /*7620*/  LOP3.LUT R15, R15, 0xff, RZ, 0xc0, !PT ;  /* 0x000000ff0f0f7812 */ /* 0x000fe400078ec0ff */
        /* <DEDUP_REMOVED lines=16> */
[----:B------:R-:W-:Y:S01]  /*7730*/  HADD2.F32 R10, -RZ, R3.H1_H1 ;  /* 0x30000003ff0a7230 */ /* 0x000fe20000004100 */
[----:B------:R-:W-:Y:S01]  /*7740*/  F2FP.F16.E4M3.UNPACK_B R6, R6 ;  /* 0x00000006ff06723e */ /* 0x000fe200020006ff */
[----:B------:R-:W-:Y:S01]  /*7750*/  HADD2.F32 R31, -RZ, R30.H1_H1 ;  /* 0x3000001eff1f7230 */ /* 0x000fe20000004100 */
[-C--:B------:R-:W-:Y:S01]  /*7760*/  F2FP.F16.E4M3.UNPACK_B R12, R7.reuse ;  /* 0x00000007ff0c723e */ /* 0x080fe200020006ff */
[----:B------:R-:W-:Y:S01]  /*7770*/  HADD2.F32 R26, -RZ, R15.H1_H1 ;  /* 0x3000000fff1a7230 */ /* 0x000fe20000004100 */
[----:B------:R-:W-:Y:S01]  /*7780*/  F2FP.F16.E4M3.UNPACK_B R13, R7.H1 ;  /* 0x00000007ff0d723e */ /* 0x000fe200030006ff */
[----:B------:R-:W-:-:S02]  /*7790*/  HADD2.F32 R11, -RZ, R3.H0_H0 ;  /* 0x20000003ff0b7230 */ /* 0x000fc40000004100 */
[C---:B------:R-:W-:Y:S01]  /*77a0*/  FMUL.FTZ R36, R10.reuse, R31 ;  /* 0x0000001f0a247220 */ /* 0x040fe20000410000 */
[-C--:B------:R-:W-:Y:S01]  /*77b0*/  F2FP.F16.E4M3.UNPACK_B R7, R5.reuse ;  /* 0x00000005ff07723e */ /* 0x080fe200020006ff */
[-C--:B------:R-:W-:Y:S01]  /*77c0*/  FMUL.FTZ R38, R10, R26.reuse ;  /* 0x0000001a0a267220 */ /* 0x080fe20000410000 */
[----:B------:R-:W-:Y:S01]  /*77d0*/  F2FP.F16.E4M3.UNPACK_B R10, R5.H1 ;  /* 0x00000005ff0a723e */ /* 0x000fe200030006ff */
[----:B------:R-:W-:Y:S02]  /*77e0*/  HADD2.F32 R30, -RZ, R30.H0_H0 ;  /* 0x2000001eff1e7230 */ /* 0x000fe40000004100 */
[C---:B------:R-:W-:Y:S01]  /*77f0*/  FFMA.FTZ R35, R11.reuse, R26, -R36 ;  /* 0x0000001a0b237223 */ /* 0x040fe20000010824 */
[--C-:B------:R-:W-:Y:S02]  /*7800*/  HADD2.F32 R5, -RZ, R6.reuse.H1_H1 ;  /* 0x30000006ff057230 */ /* 0x100fe40000004100 */
[----:B------:R-:W-:Y:S01]  /*7810*/  FFMA.FTZ R38, R11, R31, R38 ;  /* 0x0000001f0b267223 */ /* 0x000fe20000010026 */
[----:B------:R-:W-:Y:S01]  /*7820*/  HADD2.F32 R15, -RZ, R15.H0_H0 ;  /* 0x2000000fff0f7230 */ /* 0x000fe20000004100 */
[----:B------:R-:W-:Y:S01]  /*7830*/  F2FP.F16.E4M3.UNPACK_B R27, R27.H1 ;  /* 0x0000001bff1b723e */ /* 0x000fe200030006ff */
[----:B------:R-:W-:Y:S01]  /*7840*/  HADD2.F32 R6, -RZ, R6.H0_H0 ;  /* 0x20000006ff067230 */ /* 0x000fe20000004100 */
[----:B------:R-:W-:Y:S01]  /*7850*/  F2FP.F16.E4M3.UNPACK_B R34, R34.H1 ;  /* 0x00000022ff22723e */ /* 0x000fe200030006ff */
[C---:B------:R-:W-:Y:S01]  /*7860*/  FMUL.FTZ R11, R5.reuse, R30 ;  /* 0x0000001e050b7220 */ /* 0x040fe20000410000 */
[----:B------:R-:W-:Y:S01]  /*7870*/  FMUL.FTZ R33, R5, R15 ;  /* 0x0000000f05217220 */ /* 0x000fe20000410000 */
[----:B------:R-:W-:Y:S01]  /*7880*/  HADD2.F32 R5, -RZ, R12.H1_H1 ;  /* 0x3000000cff057230 */ /* 0x000fe20000004100 */
[----:B------:R-:W-:Y:S01]  /*7890*/  F2FP.F16.E4M3.UNPACK_B R3, R4 ;  /* 0x00000004ff03723e */ /* 0x000fe200020006ff */
        /* <DEDUP_REMOVED lines=63> */
.L_x_8310:
[----:B------:R-:W-:Y:S05]  /*7c90*/  BSYNC B1 ;  /* 0x0000000000017941 */ /* 0x000fea0003800000 */
.L_x_8309:
[----:B------:R-:W-:Y:S04]  /*7ca0*/  BSSY B1, `(.L_x_8311) ;  /* 0x000007c000017945 */ /* 0x000fe80003800000 */
[----:B------:R-:W-:Y:S05]  /*7cb0*/  @P1 BRA `(.L_x_8312) ;  /* 0x0000000400e81947 */ /* 0x000fea0003800000 */
[----:B-1----:R-:W1:Y:S01]  /*7cc0*/  LDS.128 R4, [R0+0x10800] ;  /* 0x0108000000047984 */ /* 0x002e620000000c00 */
[----:B-----5:R-:W-:Y:S02]  /*7cd0*/  SHF.R.U32.HI R3, RZ, 0x8, R24 ;  /* 0x00000008ff037819 */ /* 0x020fe40000011618 */
[----:B------:R-:W-:Y:S02]  /*7ce0*/  SHF.R.U32.HI R11, RZ, 0x8, R25 ;  /* 0x00000008ff0b7819 */ /* 0x000fe40000011619 */
[----:B0-----:R-:W-:Y:S02]  /*7cf0*/  SHF.R.U32.HI R26, RZ, 0x8, R29 ;  /* 0x00000008ff1a7819 */ /* 0x001fe4000001161d */
[----:B------:R-:W-:Y:S02]  /*7d00*/  LOP3.LUT R10, R24, 0xff, RZ, 0xc0, !PT ;  /* 0x000000ff180a7812 */ /* 0x000fe400078ec0ff */
[----:B------:R-:W-:Y:S02]  /*7d10*/  SHF.R.U32.HI R13, RZ, 0x8, R28 ;  /* 0x00000008ff0d7819 */ /* 0x000fe4000001161c */
[----:B------:R-:W-:-:S02]  /*7d20*/  LOP3.LUT R3, R3, 0xff, RZ, 0xc0, !PT ;  /* 0x000000ff03037812 */ /* 0x000fc400078ec0ff */
[----:B------:R-:W-:Y:S02]  /*7d30*/  LOP3.LUT R12, R25, 0xff, RZ, 0xc0, !PT ;  /* 0x000000ff190c7812 */ /* 0x000fe400078ec0ff */
[----:B------:R-:W-:Y:S02]  /*7d40*/  LOP3.LUT R27, R29, 0xff, RZ, 0xc0, !PT ;  /* 0x000000ff1d1b7812 */ /* 0x000fe400078ec0ff */
[----:B------:R-:W-:Y:S02]  /*7d50*/  LOP3.LUT R11, R11, 0xff, RZ, 0xc0, !PT ;  /* 0x000000ff0b0b7812 */ /* 0x000fe400078ec0ff */
[----:B------:R-:W-:Y:S02]  /*7d60*/  LOP3.LUT R26, R26, 0xff, RZ, 0xc0, !PT ;  /* 0x000000ff1a1a7812 */ /* 0x000fe400078ec0ff */
[----:B------:R-:W-:Y:S02]  /*7d70*/  LOP3.LUT R14, R13, 0xff, RZ, 0xc0, !PT ;  /* 0x000000ff0d0e7812 */ /* 0x000fe400078ec0ff */
[----:B------:R-:W-:-:S02]  /*7d80*/  PRMT R10, R3, 0x7604, R10 ;  /* 0x00007604030a7816 */ /* 0x000fc4000000000a */
[----:B------:R-:W-:Y:S02]  /*7d90*/  PRMT R13, R11, 0x7604, R12 ;  /* 0x000076040b0d7816 */ /* 0x000fe4000000000c */
[----:B------:R-:W-:Y:S02]  /*7da0*/  PRMT R27, R26, 0x7604, R27 ;  /* 0x000076041a1b7816 */ /* 0x000fe4000000001b */
[----:B------:R-:W-:Y:S02]  /*7db0*/  SHF.R.U32.HI R3, RZ, 0x10, R24 ;  /* 0x00000010ff037819 */ /* 0x000fe40000011618 */
[----:B------:R-:W-:Y:S02]  /*7dc0*/  SHF.R.U32.HI R12, RZ, 0x10, R25 ;  /* 0x00000010ff0c7819 */ /* 0x000fe40000011619 */
[----:B------:R-:W-:Y:S02]  /*7dd0*/  SHF.R.U32.HI R26, RZ, 0x10, R29 ;  /* 0x00000010ff1a7819 */ /* 0x000fe4000001161d */
[----:B------:R-:W-:-:S02]  /*7de0*/  LOP3.LUT R15, R28, 0xff, RZ, 0xc0, !PT ;  /* 0x000000ff1c0f7812 */ /* 0x000fc400078ec0ff */
[----:B------:R-:W-:Y:S02]  /*7df0*/  SHF.R.U32.HI R11, RZ, 0x10, R28 ;  /* 0x00000010ff0b7819 */ /* 0x000fe4000001161c */
[----:B------:R-:W-:Y:S02]  /*7e00*/  LOP3.LUT R3, R3, 0xff, RZ, 0xc0, !PT ;  /* 0x000000ff03037812 */ /* 0x000fe400078ec0ff */
[----:B------:R-:W-:Y:S02]  /*7e10*/  LOP3.LUT R12, R12, 0xff, RZ, 0xc0, !PT ;  /* 0x000000ff0c0c7812 */ /* 0x000fe400078ec0ff */
[----:B------:R-:W-:Y:S02]  /*7e20*/  LOP3.LUT R26, R26, 0xff, RZ, 0xc0, !PT ;  /* 0x000000ff1a1a7812 */ /* 0x000fe400078ec0ff */
[----:B------:R-:W-:Y:S02]  /*7e30*/  PRMT R15, R14, 0x7604, R15 ;  /* 0x000076040e0f7816 */ /* 0x000fe4000000000f */
        /* <DEDUP_REMOVED lines=20> */
[----:B------:R-:W-:Y:S01]  /*7f80*/  F2FP.F16.E4M3.UNPACK_B R7, R5 ;  /* 0x00000005ff07723e */ /* 0x000fe200020006ff */
[----:B------:R-:W-:Y:S01]  /*7f90*/  FMUL.FTZ R34, R10, R25 ;  /* 0x000000190a227220 */ /* 0x000fe20000410000 */
        /* <DEDUP_REMOVED lines=76> */
.L_x_8312:
[----:B------:R-:W-:Y:S05]  /*8460*/  BSYNC B1 ;  /* 0x0000000000017941 */ /* 0x000fea0003800000 */
.L_x_8311:
[----:B------:R-:W-:Y:S05]  /*8470*/  @P2 BRA `(.L_x_8308) ;  /* 0x0000002800942947 */ /* 0x000fea0003800000 */
[----:B-12---:R-:W1:Y:S01]  /*8480*/  LDS.128 R4, [R0+0x12000] ;  /* 0x0120000000047984 */ /* 0x006e620000000c00 */
[----:B-----5:R-:W-:Y:S02]  /*8490*/  SHF.R.U32.HI R10, RZ, 0x8, R8 ;  /* 0x00000008ff0a7819 */ /* 0x020fe40000011608 */
[----:B------:R-:W-:Y:S02]  /*84a0*/  LOP3.LUT R3, R8, 0xff, RZ, 0xc0, !PT ;  /* 0x000000ff08037812 */ /* 0x000fe400078ec0ff */
[----:B------:R-:W-:Y:S02]  /*84b0*/  LOP3.LUT R10, R10, 0xff, RZ, 0xc0, !PT ;  /* 0x000000ff0a0a7812 */ /* 0x000fe400078ec0ff */
[----:B------:R-:W-:Y:S02]  /*84c0*/  SHF.R.U32.HI R12, RZ, 0x8, R9 ;  /* 0x00000008ff0c7819 */ /* 0x000fe40000011609 */
[----:B------:R-:W-:Y:S02]  /*84d0*/  SHF.R.U32.HI R15, RZ, 0x8, R21 ;  /* 0x00000008ff0f7819 */ /* 0x000fe40000011615 */
[----:B------:R-:W-:-:S02]  /*84e0*/  PRMT R3, R10, 0x7604, R3 ;  /* 0x000076040a037816 */ /* 0x000fc40000000003 */
[----:B------:R-:W-:Y:S02]  /*84f0*/  LOP3.LUT R11, R9, 0xff, RZ, 0xc0, !PT ;  /* 0x000000ff090b7812 */ /* 0x000fe400078ec0ff */
[----:B------:R-:W-:Y:S02]  /*8500*/  LOP3.LUT R12, R12, 0xff, RZ, 0xc0, !PT ;  /* 0x000000ff0c0c7812 */ /* 0x000fe400078ec0ff */
        /* <DEDUP_REMOVED lines=17> */
[----:B-1----:R-:W-:-:S02]  /*8620*/  F2FP.F16.E4M3.UNPACK_B R3, R6.H1 ;  /* 0x00000006ff03723e */ /* 0x002fc400030006ff */
        /* <DEDUP_REMOVED lines=13> */
[C---:B0-----:R-:W-:Y:S01]  /*8700*/  FMUL.FTZ R26, R8.reuse, R24 ;  /* 0x00000018081a7220 */ /* 0x041fe20000410000 */
        /* <DEDUP_REMOVED lines=78> */
.L_x_8299:
        /* <DEDUP_REMOVED lines=11> */
[----:B--2---:R-:W-:-:S04]  /*8ca0*/  LEA.HI R3, R8, R8, RZ, 0x1 ;  /* 0x0000000808037211 */ /* 0x004fc800078f08ff */
[----:B------:R-:W-:-:S04]  /*8cb0*/  LOP3.LUT R3, R3, 0xfffffffe, RZ, 0xc0, !PT ;  /* 0xfffffffe03037812 */ /* 0x000fc800078ec0ff */
[----:B------:R-:W-:Y:S01]  /*8cc0*/  IADD3 R3, R8, -R3, RZ ;  /* 0x8000000308037210 */ /* 0x000fe20007ffe0ff */
[----:B------:R-:W-:Y:S06]  /*8cd0*/  @P1 BRA `(.L_x_8314) ;  /* 0x00000000003c1947 */ /* 0x000fec0003800000 */
[----:B------:R-:W-:Y:S01]  /*8ce0*/  ULDC UR4, c[0x0][0x3d4] ;  /* 0x0000f50000047ab9 */ /* 0x000fe20000000800 */
[----:B------:R-:W-:Y:S02]  /*8cf0*/  CS2R R28, SRZ ;  /* 0x00000000001c7805 */ /* 0x000fe4000001ff00 */
[----:B------:R-:W-:Y:S02]  /*8d00*/  ISETP.GE.AND P0, PT, R22, UR4, PT ;  /* 0x0000000416007c0c */ /* 0x000fe4000bf06270 */
[----:B------:R-:W-:Y:S02]  /*8d10*/  CS2R R30, SRZ ;  /* 0x00000000001e7805 */ /* 0x000fe4000001ff00 */
[----:B------:R-:W-:Y:S02]  /*8d20*/  ISETP.GE.AND P2, PT, R156, UR4, PT ;  /* 0x000000049c007c0c */ /* 0x000fe4000bf46270 */
[----:B------:R-:W-:Y:S02]  /*8d30*/  CS2R R32, SRZ ;  /* 0x0000000000207805 */ /* 0x000fe4000001ff00 */
[----:B------:R-:W-:-:S02]  /*8d40*/  CS2R R34, SRZ ;  /* 0x0000000000227805 */ /* 0x000fc4000001ff00 */
[----:B------:R-:W-:Y:S02]  /*8d50*/  CS2R R4, SRZ ;  /* 0x0000000000047805 */ /* 0x000fe4000001ff00 */
[----:B------:R-:W-:Y:S02]  /*8d60*/  CS2R R6, SRZ ;  /* 0x0000000000067805 */ /* 0x000fe4000001ff00 */
[----:B------:R-:W-:Y:S02]  /*8d70*/  CS2R R24, SRZ ;  /* 0x0000000000187805 */ /* 0x000fe4000001ff00 */
[----:B------:R-:W-:Y:S01]  /*8d80*/  CS2R R26, SRZ ;  /* 0x00000000001a7805 */ /* 0x000fe2000001ff00 */
[----:B------:R0:W5:Y:S04]  /*8d90*/  @!P0 LDG.E.128 R28, desc[UR40][R42.64] ;  /* 0x000000282a1c8981 */ /* 0x000168000c1e1d00 */
[----:B------:R0:W5:Y:S04]  /*8da0*/  @!P2 LDG.E.128 R32, desc[UR40][R42.64+0x20] ;  /* 0x000020282a20a981 */ /* 0x000168000c1e1d00 */
[----:B------:R0:W5:Y:S04]  /*8db0*/  @!P0 LDG.E.128 R4, desc[UR40][R44.64] ;  /* 0x000000282c048981 */ /* 0x000168000c1e1d00 */
[----:B------:R0:W5:Y:S02]  /*8dc0*/  @!P2 LDG.E.128 R24, desc[UR40][R44.64+0x20] ;  /* 0x000020282c18a981 */ /* 0x000164000c1e1d00 */
.L_x_8314:
[----:B------:R-:W-:Y:S05]  /*8dd0*/  BSYNC B1 ;  /* 0x0000000000017941 */ /* 0x000fea0003800000 */
.L_x_8313:
[----:B------:R-:W-:Y:S01]  /*8de0*/  UMOV UR4, 0xffffffff ;  /* 0xffffffff00047882 */ /* 0x000fe20000000000 */
[----:B------:R-:W-:Y:S02]  /*8df0*/  SHF.L.U32 R3, R3, 0x1f, RZ ;  /* 0x0000001f03037819 */ /* 0x000fe400000006ff */
[----:B------:R-:W-:Y:S05]  /*8e00*/  BRA.DIV UR4, `(.L_x_8315) ;  /* 0x000000fe04307947 */ /* 0x000fea000b800000 */
.L_x_8511:
[----:B------:R-:W-:-:S03]  /*8e10*/  UMOV UR4, 0xffffffff ;  /* 0xffffffff00047882 */ /* 0x000fc60000000000 */
[----:B------:R-:W-:Y:S05]  /*8e20*/  BRA.DIV UR4, `(.L_x_8316) ;  /* 0x000000fe04507947 */ /* 0x000fea000b800000 */
.L_x_8514:
[----:B------:R-:W-:-:S03]  /*8e30*/  UMOV UR4, 0xffffffff ;  /* 0xffffffff00047882 */ /* 0x000fc60000000000 */
[----:B------:R-:W-:Y:S05]  /*8e40*/  BRA.DIV UR4, `(.L_x_8317) ;  /* 0x000000fe04707947 */ /* 0x000fea000b800000 */
.L_x_8517:
[----:B------:R-:W-:-:S03]  /*8e50*/  UMOV UR4, 0xffffffff ;  /* 0xffffffff00047882 */ /* 0x000fc60000000000 */
[----:B------:R-:W-:Y:S05]  /*8e60*/  BRA.DIV UR4, `(.L_x_8318) ;  /* 0x000000fe04907947 */ /* 0x000fea000b800000 */
.L_x_8520:
[----:B------:R-:W1:Y:S01]  /*8e70*/  SYNCS.PHASECHK.TRANS64.TRYWAIT P0, [R18+URZ+0x19c00], R3 ;  /* 0x019c0003120075a7 */ /* 0x000e62000800017f */
[----:B------:R-:W-:Y:S04]  /*8e80*/  BSSY B1, `(.L_x_8319) ;  /* 0x0000002000017945 */ /* 0x000fe80003800000 */
[----:B-1----:R-:W-:Y:S05]  /*8e90*/  @!P0 BRA `(.L_x_8320) ;  /* 0x000000fc00ac8947 */ /* 0x002fea0003800000 */
.L_x_8521:
[----:B------:R-:W-:Y:S05]  /*8ea0*/  BSYNC B1 ;  /* 0x0000000000017941 */ /* 0x000fea0003800000 */
.L_x_8319:
[----:B------:R-:W-:Y:S05]  /*8eb0*/  @P1 BRA `(.L_x_8308) ;  /* 0x0000002000041947 */ /* 0x000fea0003800000 */
[----:B------:R2:W5:Y:S01]  /*8ec0*/  LDL R62, [R1] ;  /* 0x00000000013e7983 */ /* 0x0005620000100800 */
[----:B-1----:R-:W1:Y:S03]  /*8ed0*/  LDC R3, c[0x0][0x3d4] ;  /* 0x0000f500ff037b82 */ /* 0x002e660000000800 */
[----:B------:R2:W5:Y:S04]  /*8ee0*/  LDL R61, [R1+0x4] ;  /* 0x00000400013d7983 */ /* 0x0005680000100800 */
[----:B------:R2:W5:Y:S01]  /*8ef0*/  LDL R60, [R1+0x4c] ;  /* 0x00004c00013c7983 */ /* 0x0005620000100800 */
[----:B------:R-:W-:Y:S01]  /*8f00*/  BSSY B1, `(.L_x_8321) ;  /* 0x00000fd000017945 */ /* 0x000fe20003800000 */
[----:B-1----:R-:W-:-:S02]  /*8f10*/  ISETP.GE.AND P0, PT, R22, R3, PT ;  /* 0x000000031600720c */ /* 0x002fc40003f06270 */
[----:B------:R-:W-:-:S11]  /*8f20*/  ISETP.GE.AND P1, PT, R156, R3, PT ;  /* 0x000000039c00720c */ /* 0x000fd60003f26270 */
[----:B--2---:R-:W-:Y:S05]  /*8f30*/  @P0 BRA `(.L_x_8322) ;  /* 0x0000000c00e40947 */ /* 0x004fea0003800000 */
[----:B------:R-:W1:Y:S01]  /*8f40*/  S2R R12, SR_TID.X ;  /* 0x00000000000c7919 */ /* 0x000e620000002100 */
[----:B-----5:R-:W-:Y:S02]  /*8f50*/  SHF.R.U32.HI R9, RZ, 0x8, R28 ;  /* 0x00000008ff097819 */ /* 0x020fe4000001161c */
[----:B------:R-:W-:Y:S02]  /*8f60*/  LOP3.LUT R8, R28, 0xff, RZ, 0xc0, !PT ;  /* 0x000000ff1c087812 */ /* 0x000fe400078ec0ff */
[----:B------:R-:W-:Y:S02]  /*8f70*/  LOP3.LUT R9, R9, 0xff, RZ, 0xc0, !PT ;  /* 0x000000ff09097812 */ /* 0x000fe400078ec0ff */
[----:B------:R-:W-:Y:S02]  /*8f80*/  SHF.R.U32.HI R13, RZ, 0x8, R30 ;  /* 0x00000008ff0d7819 */ /* 0x000fe4000001161e */
[----:B------:R-:W-:Y:S02]  /*8f90*/  PRMT R21, R9, 0x7604, R8 ;  /* 0x0000760409157816 */ /* 0x000fe40000000008 */
[----:B------:R-:W-:-:S02]  /*8fa0*/  SHF.R.U32.HI R11, RZ, 0x8, R29 ;  /* 0x00000008ff0b7819 */ /* 0x000fc4000001161d */
[----:B------:R-:W-:Y:S02]  /*8fb0*/  LOP3.LUT R13, R13, 0xff, RZ, 0xc0, !PT ;  /* 0x000000ff0d0d7812 */ /* 0x000fe400078ec0ff */
[----:B------:R-:W-:Y:S02]  /*8fc0*/  LOP3.LUT R10, R29, 0xff, RZ, 0xc0, !PT ;  /* 0x000000ff1d0a7812 */ /* 0x000fe400078ec0ff */
[----:B------:R-:W-:Y:S02]  /*8fd0*/  LOP3.LUT R11, R11, 0xff, RZ, 0xc0, !PT ;  /* 0x000000ff0b0b7812 */ /* 0x000fe400078ec0ff */
[----:B0-----:R-:W-:Y:S02]  /*8fe0*/  SHF.R.U32.HI R45, RZ, 0x8, R7 ;  /* 0x00000008ff2d7819 */ /* 0x001fe40000011607 */
[----:B------:R-:W-:Y:S02]  /*8ff0*/  PRMT R36, R11, 0x7604, R10 ;  /* 0x000076040b247816 */ /* 0x000fe4000000000a */
[----:B------:R-:W-:-:S02]  /*9000*/  SHF.R.U32.HI R11, RZ, 0x8, R31 ;  /* 0x00000008ff0b7819 */ /* 0x000fc4000001161f */
[----:B------:R-:W-:Y:S02]  /*9010*/  LOP3.LUT R10, R31, 0xff, RZ, 0xc0, !PT ;  /* 0x000000ff1f0a7812 */ /* 0x000fe400078ec0ff */
[----:B------:R-:W-:Y:S02]  /*9020*/  LOP3.LUT R11, R11, 0xff, RZ, 0xc0, !PT ;  /* 0x000000ff0b0b7812 */ /* 0x000fe400078ec0ff */
[----:B------:R-:W-:Y:S02]  /*9030*/  SHF.R.U32.HI R40, RZ, 0x8, R5 ;  /* 0x00000008ff287819 */ /* 0x000fe40000011605 */
[----:B------:R-:W-:Y:S01]  /*9040*/  PRMT R38, R11, 0x7604, R10 ;  /* 0x000076040b267816 */ /* 0x000fe2000000000a */
[----:B-1----:R-:W-:Y:S01]  /*9050*/  VIADD R15, R12, 0xffffff80 ;  /* 0xffffff800c0f7836 */ /* 0x002fe20000000000 */
[----:B------:R-:W-:Y:S02]  /*9060*/  LOP3.LUT R12, R30, 0xff, RZ, 0xc0, !PT ;  /* 0x000000ff1e0c7812 */ /* 0x000fe400078ec0ff */
[----:B------:R-:W-:-:S02]  /*9070*/  LOP3.LUT R44, R7, 0xff, RZ, 0xc0, !PT ;  /* 0x000000ff072c7812 */ /* 0x000fc400078ec0ff */
[----:B------:R-:W-:Y:S02]  /*9080*/  LEA.HI R14, R15, R15, RZ, 0x1 ;  /* 0x0000000f0f0e7211 */ /* 0x000fe400078f08ff */
[----:B------:R-:W-:Y:S02]  /*9090*/  PRMT R39, R13, 0x7604, R12 ;  /* 0x000076040d277816 */ /* 0x000fe4000000000c */
[----:B------:R-:W-:Y:S02]  /*90a0*/  LOP3.LUT R14, R14, 0xfffffffe, RZ, 0xc0, !PT ;  /* 0xfffffffe0e0e7812 */ /* 0x000fe400078ec0ff */
[----:B------:R-:W-:Y:S02]  /*90b0*/  SHF.R.U32.HI R13, RZ, 0x8, R4 ;  /* 0x00000008ff0d7819 */ /* 0x000fe40000011604 */
[----:B------:R-:W-:Y:S01]  /*90c0*/  LOP3.LUT R12, R4, 0xff, RZ, 0xc0, !PT ;  /* 0x000000ff040c7812 */ /* 0x000fe200078ec0ff */
[----:B------:R-:W-:Y:S01]  /*90d0*/  IMAD.IADD R14, R15, 0x1, -R14 ;  /* 0x000000010f0e7824 */ /* 0x000fe200078e0a0e */
[----:B------:R-:W-:-:S02]  /*90e0*/  LOP3.LUT R15, R13, 0xff, RZ, 0xc0, !PT ;  /* 0x000000ff0d0f7812 */ /* 0x000fc400078ec0ff */
[----:B------:R-:W-:Y:S02]  /*90f0*/  LOP3.LUT R45, R45, 0xff, RZ, 0xc0, !PT ;  /* 0x000000ff2d2d7812 */ /* 0x000fe400078ec0ff */
[----:B------:R-:W-:Y:S02]  /*9100*/  LEA.HI R8, R3, R14, RZ, 0x1c ;  /* 0x0000000e03087211 */ /* 0x000fe400078fe0ff */
[----:B------:R-:W-:Y:S02]  /*9110*/  PRMT R43, R15, 0x7604, R12 ;  /* 0x000076040f2b7816 */ /* 0x000fe4000000000c */
[C---:B------:R-:W-:Y:S01]  /*9120*/  LEA.HI R9, R8.reuse, R8, RZ, 0x1 ;  /* 0x0000000808097211 */ /* 0x040fe200078f08ff */
[----:B------:R-:W-:Y:S01]  /*9130*/  IMAD.SHL.U32 R8, R8, 0x10, RZ ;  /* 0x0000001008087824 */ /* 0x000fe200078e00ff */
[----:B------:R-:W-:Y:S02]  /*9140*/  LOP3.LUT R37, R5, 0xff, RZ, 0xc0, !PT ;  /* 0x000000ff05257812 */ /* 0x000fe400078ec0ff */
[----:B------:R-:W-:-:S02]  /*9150*/  SHF.R.S32.HI R9, RZ, 0x1, R9 ;  /* 0x00000001ff097819 */ /* 0x000fc40000011409 */
[----:B------:R-:W-:Y:S02]  /*9160*/  LOP3.LUT R8, R62, 0x10, R8, 0xf8, !PT ;  /* 0x000000103e087812 */ /* 0x000fe400078ef808 */
[----:B------:R-:W-:Y:S01]  /*9170*/  LOP3.LUT R40, R40, 0xff, RZ, 0xc0, !PT ;  /* 0x000000ff28287812 */ /* 0x000fe200078ec0ff */
[----:B------:R-:W-:Y:S01]  /*9180*/  IMAD R13, R9, 0x1800, R61 ;  /* 0x00001800090d7824 */ /* 0x000fe200078e023d */
[----:B------:R-:W-:Y:S02]  /*9190*/  LOP3.LUT R20, R8, R60, RZ, 0x3c, !PT ;  /* 0x0000003c08147212 */ /* 0x000fe400078e3cff */
[----:B------:R-:W0:Y:S01]  /*91a0*/  LDS.128 R8, [R0+0xf000] ;  /* 0x00f0000000087984 */ /* 0x000e220000000c00 */
[----:B------:R-:W-:Y:S02]  /*91b0*/  SHF.R.U32.HI R42, RZ, 0x8, R6 ;  /* 0x00000008ff2a7819 */ /* 0x000fe40000011606 */
[----:B------:R-:W-:Y:S02]  /*91c0*/  IADD3 R20, R18, R13, R20 ;  /* 0x0000000d12147210 */ /* 0x000fe40007ffe014 */
[----:B------:R-:W-:-:S02]  /*91d0*/  PRMT R44, R45, 0x7604, R44 ;  /* 0x000076042d2c7816 */ /* 0x000fc4000000002c */
[----:B------:R-:W-:Y:S01]  /*91e0*/  SHF.R.U32.HI R45, RZ, 0x10, R5 ;  /* 0x00000010ff2d7819 */ /* 0x000fe20000011605 */
[----:B------:R-:W1:Y:S01]  /*91f0*/  LDS.128 R12, [R20+0xf000] ;  /* 0x00f00000140c7984 */ /* 0x000e620000000c00 */
[----:B------:R-:W-:Y:S02]  /*9200*/  PRMT R40, R40, 0x7604, R37 ;  /* 0x0000760428287816 */ /* 0x000fe40000000025 */
[----:B------:R-:W-:Y:S01]  /*9210*/  LOP3.LUT R41, R6, 0xff, RZ, 0xc0, !PT ;  /* 0x000000ff06297812 */ /* 0x000fe200078ec0ff */
[----:B------:R-:W-:Y:S01]  /*9220*/  IMAD.U32 R45, R45, 0x10000, RZ ;  /* 0x000100002d2d7824 */ /* 0x000fe200078e00ff */
[----:B------:R-:W-:Y:S02]  /*9230*/  LOP3.LUT R42, R42, 0xff, RZ, 0xc0, !PT ;  /* 0x000000ff2a2a7812 */ /* 0x000fe400078ec0ff */
[----:B------:R-:W-:Y:S02]  /*9240*/  SHF.R.U32.HI R37, RZ, 0x10, R29 ;  /* 0x00000010ff257819 */ /* 0x000fe4000001161d */
[----:B------:R-:W-:-:S02]  /*9250*/  PRMT R47, R42, 0x7604, R41 ;  /* 0x000076042a2f7816 */ /* 0x000fc40000000029 */
[----:B------:R-:W-:Y:S01]  /*9260*/  SHF.R.U32.HI R41, RZ, 0x10, R31 ;  /* 0x00000010ff297819 */ /* 0x000fe2000001161f */
[----:B------:R-:W-:Y:S01]  /*9270*/  IMAD.U32 R37, R37, 0x10000, RZ ;  /* 0x0001000025257824 */ /* 0x000fe200078e00ff */
[----:B------:R-:W-:Y:S02]  /*9280*/  SHF.R.U32.HI R49, RZ, 0x10, R7 ;  /* 0x00000010ff317819 */ /* 0x000fe40000011607 */
[----:B------:R-:W-:Y:S01]  /*9290*/  LOP3.LUT R45, R40, 0xff0000, R45, 0xf8, !PT ;  /* 0x00ff0000282d7812 */ /* 0x000fe200078ef82d */
[----:B------:R-:W-:Y:S01]  /*92a0*/  IMAD.U32 R41, R41, 0x10000, RZ ;  /* 0x0001000029297824 */ /* 0x000fe200078e00ff */
[----:B------:R-:W-:Y:S01]  /*92b0*/  LOP3.LUT R21, R21, 0xff0000, R28, 0xf8, !PT ;  /* 0x00ff000015157812 */ /* 0x000fe200078ef81c */
        /* <DEDUP_REMOVED lines=9> */
[-C--:B0-----:R-:W-:Y:S02]  /*9350*/  F2FP.F16.E4M3.UNPACK_B R29, R8.reuse ;  /* 0x00000008ff1d723e */ /* 0x081fe400020006ff */
[----:B------:R-:W-:Y:S02]  /*9360*/  F2FP.F16.E4M3.UNPACK_B R39, R8.H1 ;  /* 0x00000008ff27723e */ /* 0x000fe400030006ff */
[----:B------:R-:W-:Y:S02]  /*9370*/  LOP3.LUT R51, R44, 0xff0000, R49, 0xf8, !PT ;  /* 0x00ff00002c337812 */ /* 0x000fe400078ef831 */
[----:B------:R-:W-:Y:S02]  /*9380*/  LOP3.LUT R47, R47, 0xff0000, R6, 0xf8, !PT ;  /* 0x00ff00002f2f7812 */ /* 0x000fe400078ef806 */
[----:B------:R-:W-:Y:S02]  /*9390*/  F2FP.F16.E4M3.UNPACK_B R50, R48 ;  /* 0x00000030ff32723e */ /* 0x000fe400020006ff */
[----:B-1----:R-:W-:-:S02]  /*93a0*/  F2FP.F16.E4M3.UNPACK_B R8, R13 ;  /* 0x0000000dff08723e */ /* 0x002fc400020006ff */
[-C--:B------:R-:W-:Y:S02]  /*93b0*/  F2FP.F16.E4M3.UNPACK_B R40, R11.reuse ;  /* 0x0000000bff28723e */ /* 0x080fe400020006ff */
[----:B------:R-:W-:Y:S02]  /*93c0*/  F2FP.F16.E4M3.UNPACK_B R45, R11.H1 ;  /* 0x0000000bff2d723e */ /* 0x000fe400030006ff */
[----:B------:R-:W-:Y:S02]  /*93d0*/  F2FP.F16.E4M3.UNPACK_B R11, R42 ;  /* 0x0000002aff0b723e */ /* 0x000fe400020006ff */
[----:B------:R-:W-:Y:S02]  /*93e0*/  LOP3.LUT R49, R41, 0xff000000, R31, 0xf8, !PT ;  /* 0xff00000029317812 */ /* 0x000fe400078ef81f */
[----:B------:R-:W-:Y:S01]  /*93f0*/  LOP3.LUT R30, R43, 0xff000000, R4, 0xf8, !PT ;  /* 0xff0000002b1e7812 */ /* 0x000fe200078ef804 */
[----:B------:R-:W-:Y:S01]  /*9400*/  HADD2.F32 R43, -RZ, R11.H0_H0 ;  /* 0x2000000bff2b7230 */ /* 0x000fe20000004100 */
[----:B------:R-:W-:Y:S01]  /*9410*/  LOP3.LUT R4, R47, 0xff000000, R6, 0xf8, !PT ;  /* 0xff0000002f047812 */ /* 0x000fe200078ef806 */
[----:B------:R-:W-:Y:S01]  /*9420*/  HADD2.F32 R6, -RZ, R8.H0_H0 ;  /* 0x20000008ff067230 */ /* 0x000fe20000004100 */
[----:B------:R-:W-:Y:S01]  /*9430*/  LOP3.LUT R53, R51, 0xff000000, R7, 0xf8, !PT ;  /* 0xff00000033357812 */ /* 0x000fe200078ef807 */
[----:B------:R-:W-:Y:S01]  /*9440*/  HADD2.F32 R51, -RZ, R50.H0_H0 ;  /* 0x20000032ff337230 */ /* 0x000fe20000004100 */
[-C--:B------:R-:W-:Y:S01]  /*9450*/  F2FP.F16.E4M3.UNPACK_B R31, R9.reuse ;  /* 0x00000009ff1f723e */ /* 0x080fe200020006ff */
[----:B------:R-:W-:Y:S01]  /*9460*/  HADD2.F32 R8, -RZ, R8.H1_H1 ;  /* 0x30000008ff087230 */ /* 0x000fe20000004100 */
[----:B------:R-:W-:Y:S01]  /*9470*/  F2FP.F16.E4M3.UNPACK_B R36, R9.H1 ;  /* 0x00000009ff24723e */ /* 0x000fe200030006ff */
[C---:B------:R-:W-:Y:S01]  /*9480*/  FMUL.FTZ R52, R6.reuse, R43 ;  /* 0x0000002b06347220 */ /* 0x040fe20000410000 */
[-C--:B------:R-:W-:Y:S01]  /*9490*/  F2FP.F16.E4M3.UNPACK_B R37, R12.reuse ;  /* 0x0000000cff25723e */ /* 0x080fe200020006ff */
[----:B------:R-:W-:Y:S01]  /*94a0*/  HADD2.F32 R9, -RZ, R31.H0_H0 ;  /* 0x2000001fff097230 */ /* 0x000fe20000004100 */
[----:B------:R-:W-:Y:S01]  /*94b0*/  F2FP.F16.E4M3.UNPACK_B R44, R12.H1 ;  /* 0x0000000cff2c723e */ /* 0x000fe200030006ff */
[----:B------:R-:W-:Y:S01]  /*94c0*/  FMUL.FTZ R12, R6, R51 ;  /* 0x00000033060c7220 */ /* 0x000fe20000410000 */
[-C--:B------:R-:W-:Y:S01]  /*94d0*/  F2FP.F16.E4M3.UNPACK_B R41, R15.reuse ;  /* 0x0000000fff29723e */ /* 0x080fe200020006ff */
[----:B------:R-:W-:Y:S01]  /*94e0*/  HADD2.F32 R50, -RZ, R50.H1_H1 ;  /* 0x30000032ff327230 */ /* 0x000fe20000004100 */
[----:B------:R-:W-:Y:S01]  /*94f0*/  F2FP.F16.E4M3.UNPACK_B R47, R15.H1 ;  /* 0x0000000fff2f723e */ /* 0x000fe200030006ff */
[C---:B------:R-:W-:Y:S01]  /*9500*/  FFMA.FTZ R6, R9.reuse, R43, -R12 ;  /* 0x0000002b09067223 */ /* 0x040fe2000001080c */
[----:B------:R-:W-:Y:S01]  /*9510*/  F2FP.F16.E4M3.UNPACK_B R38, R13.H1 ;  /* 0x0000000dff26723e */ /* 0x000fe200030006ff */
[----:B------:R-:W-:Y:S01]  /*9520*/  HADD2.F32 R12, -RZ, R11.H1_H1 ;  /* 0x3000000bff0c7230 */ /* 0x000fe20000004100 */
[----:B------:R-:W-:Y:S01]  /*9530*/  F2FP.F16.E4M3.UNPACK_B R15, R48.H1 ;  /* 0x00000030ff0f723e */ /* 0x000fe200030006ff */
[----:B------:R-:W-:Y:S01]  /*9540*/  FFMA.FTZ R9, R9, R51, R52 ;  /* 0x0000003309097223 */ /* 0x000fe20000010034 */
        /* <DEDUP_REMOVED lines=13> */
[----:B------:R-:W-:Y:S01]  /*9620*/  FFMA.FTZ R11, R31, R12, -R54 ;  /* 0x0000000c1f0b7223 */ /* 0x000fe20000010836 */
[----:B------:R-:W-:Y:S01]  /*9630*/  HADD2.F32 R43, -RZ, R42.H1_H1 ;  /* 0x3000002aff2b7230 */ /* 0x000fe20000004100 */
[----:B------:R-:W-:Y:S01]  /*9640*/  F2FP.F16.E4M3.UNPACK_B R50, R53 ;  /* 0x00000035ff32723e */ /* 0x000fe200020006ff */
[C---:B------:R-:W-:Y:S01]  /*9650*/  FFMA.FTZ R12, R13.reuse, R48, -R56 ;  /* 0x000000300d0c7223 */ /* 0x040fe20000010838 */
[-C--:B------:R-:W-:Y:S01]  /*9660*/  F2FP.F16.E4M3.UNPACK_B R42, R49.reuse ;  /* 0x00000031ff2a723e */ /* 0x080fe200020006ff */
        /* <DEDUP_REMOVED lines=18> */
[----:B------:R-:W-:Y:S01]  /*9790*/  F2FP.F16.E4M3.UNPACK_B R52, R53.H1 ;  /* 0x00000035ff34723e */ /* 0x000fe200030006ff */
        /* <DEDUP_REMOVED lines=9> */
[----:B------:R-:W-:Y:S01]  /*9830*/  F2FP.SATFINITE.E4M3.F32.PACK_AB_MERGE_C R13, R38, R13, RZ ;  /* 0x0000000d260d723e */ /* 0x000fe200048070ff */
[----:B------:R-:W-:Y:S02]  /*9840*/  HADD2.F32 R43, -RZ, R45.H0_H0 ;  /* 0x2000002dff2b7230 */ /* 0x000fe40000004100 */
[C---:B------:R-:W-:Y:S01]  /*9850*/  FMUL.FTZ R56, R42.reuse, R53 ;  /* 0x000000352a387220 */ /* 0x040fe20000410000 */
[----:B------:R-:W-:Y:S02]  /*9860*/  HADD2.F32 R40, -RZ, R40.H1_H1 ;  /* 0x30000028ff287230 */ /* 0x000fe40000004100 */
[-C--:B------:R-:W-:Y:S01]  /*9870*/  FMUL.FTZ R58, R42, R50.reuse ;  /* 0x000000322a3a7220 */ /* 0x080fe20000410000 */
[----:B------:R-:W-:Y:S01]  /*9880*/  F2FP.SATFINITE.E4M3.F32.PACK_AB_MERGE_C R9, R8, R9, R13 ;  /* 0x000000090809723e */ /* 0x000fe2000480700d */
[C---:B------:R-:W-:Y:S01]  /*9890*/  FFMA.FTZ R42, R43.reuse, R50, -R56 ;  /* 0x000000322b2a7223 */ /* 0x040fe20000010838 */
[----:B------:R-:W-:Y:S01]  /*98a0*/  F2FP.F16.E4M3.UNPACK_B R50, R28.H1 ;  /* 0x0000001cff32723e */ /* 0x000fe200030006ff */
[----:B------:R-:W-:Y:S01]  /*98b0*/  FFMA.FTZ R43, R43, R53, R58 ;  /* 0x000000352b2b7223 */ /* 0x000fe2000001003a */
[----:B------:R-:W-:Y:S01]  /*98c0*/  F2FP.F16.E4M3.UNPACK_B R53, R30.H1 ;  /* 0x0000001eff35723e */ /* 0x000fe200030006ff */
[C---:B------:R-:W-:Y:S01]  /*98d0*/  FFMA.FTZ R41, R40.reuse, R48, -R55 ;  /* 0x0000003028297223 */ /* 0x040fe20000010837 */
[----:B------:R-:W-:Y:S01]  /*98e0*/  FFMA.FTZ R40, R40, R51, R54 ;  /* 0x0000003328287223 */ /* 0x000fe20000010036 */
[----:B------:R-:W-:-:S02]  /*98f0*/  HADD2.F32 R51, -RZ, R49.H1_H1 ;  /* 0x30000031ff337230 */ /* 0x000fc40000004100 */
[----:B------:R-:W-:Y:S02]  /*9900*/  HADD2.F32 R55, -RZ, R52.H1_H1 ;  /* 0x30000034ff377230 */ /* 0x000fe40000004100 */
[----:B------:R-:W-:Y:S02]  /*9910*/  HADD2.F32 R48, -RZ, R45.H1_H1 ;  /* 0x3000002dff307230 */ /* 0x000fe40000004100 */
[----:B------:R-:W-:Y:S02]  /*9920*/  HADD2.F32 R49, -RZ, R47.H1_H1 ;  /* 0x3000002fff317230 */ /* 0x000fe40000004100 */
[----:B------:R-:W-:Y:S02]  /*9930*/  HADD2.F32 R54, -RZ, R53.H0_H0 ;  /* 0x20000035ff367230 */ /* 0x000fe40000004100 */
[----:B------:R-:W-:Y:S02]  /*9940*/  HADD2.F32 R45, -RZ, R44.H0_H0 ;  /* 0x2000002cff2d7230 */ /* 0x000fe40000004100 */
[----:B------:R-:W-:Y:S01]  /*9950*/  FMUL.FTZ R57, R49, R55 ;  /* 0x0000003731397220 */ /* 0x000fe20000410000 */
[----:B------:R-:W-:-:S02]  /*9960*/  HADD2.F32 R52, -RZ, R50.H0_H0 ;  /* 0x20000032ff347230 */ /* 0x000fc40000004100 */
[----:B------:R-:W-:Y:S01]  /*9970*/  FMUL.FTZ R58, R49, R51 ;  /* 0x00000033313a7220 */ /* 0x000fe20000410000 */
        /* <DEDUP_REMOVED lines=8> */
[----:B------:R-:W-:Y:S01]  /*9a00*/  F2FP.F16.E4M3.UNPACK_B R49, R30 ;  /* 0x0000001eff31723e */ /* 0x000fe200020006ff */
[----:B------:R-:W-:Y:S01]  /*9a10*/  HADD2.F32 R39, -RZ, R39.H1_H1 ;  /* 0x30000027ff277230 */ /* 0x000fe20000004100 */
[----:B------:R-:W-:Y:S01]  /*9a20*/  F2FP.F16.E4M3.UNPACK_B R47, R28 ;  /* 0x0000001cff2f723e */ /* 0x000fe200020006ff */
[C---:B------:R-:W-:Y:S01]  /*9a30*/  FMUL.FTZ R28, R44.reuse, R53 ;  /* 0x000000352c1c7220 */ /* 0x040fe20000410000 */
[-C--:B------:R-:W-:Y:S01]  /*9a40*/  FMUL.FTZ R44, R44, R50.reuse ;  /* 0x000000322c2c7220 */ /* 0x080fe20000410000 */
[C---:B------:R-:W-:Y:S01]  /*9a50*/  FFMA.FTZ R45, R48.reuse, R51, -R57 ;  /* 0x00000033302d7223 */ /* 0x040fe20000010839 */
[----:B------:R-:W-:Y:S01]  /*9a60*/  FFMA.FTZ R48, R48, R55, R58 ;  /* 0x0000003730307223 */ /* 0x000fe2000001003a */
[----:B------:R-:W-:Y:S02]  /*9a70*/  HADD2.F32 R51, -RZ, R49.H0_H0 ;  /* 0x20000031ff337230 */ /* 0x000fe40000004100 */
[----:B------:R-:W-:Y:S01]  /*9a80*/  FFMA.FTZ R55, R39, R50, -R28 ;  /* 0x0000003227377223 */ /* 0x000fe2000001081c */
[----:B------:R-:W-:-:S02]  /*9a90*/  HADD2.F32 R30, -RZ, R37.H0_H0 ;  /* 0x20000025ff1e7230 */ /* 0x000fc40000004100 */
[----:B------:R-:W-:Y:S01]  /*9aa0*/  FFMA.FTZ R57, R39, R53, R44 ;  /* 0x0000003527397223 */ /* 0x000fe2000001002c */
[----:B------:R-:W-:Y:S01]  /*9ab0*/  HADD2.F32 R39, -RZ, R47.H0_H0 ;  /* 0x2000002fff277230 */ /* 0x000fe20000004100 */
[----:B------:R-:W-:Y:S01]  /*9ac0*/  F2FP.SATFINITE.E4M3.F32.PACK_AB_MERGE_C R43, R48, R43, RZ ;  /* 0x0000002b302b723e */ /* 0x000fe200048070ff */
        /* <DEDUP_REMOVED lines=11> */
[-C--:B------:R-:W-:Y:S01]  /*9b80*/  F2FP.F16.E4M3.UNPACK_B R28, R21.reuse.H1 ;  /* 0x00000015ff1c723e */ /* 0x080fe200030006ff */
[-C--:B------:R-:W-:Y:S01]  /*9b90*/  FMUL.FTZ R37, R37, R30.reuse ;  /* 0x0000001e25257220 */ /* 0x080fe20000410000 */
[C---:B------:R-:W-:Y:S01]  /*9ba0*/  FFMA.FTZ R50, R29.reuse, R30, -R50 ;  /* 0x0000001e1d327223 */ /* 0x040fe20000010832 */
[----:B------:R-:W-:Y:S01]  /*9bb0*/  HADD2.F32 R47, -RZ, R39.H0_H0 ;  /* 0x20000027ff2f7230 */ /* 0x000fe20000004100 */
[----:B------:R-:W-:Y:S01]  /*9bc0*/  F2FP.F16.E4M3.UNPACK_B R21, R21 ;  /* 0x00000015ff15723e */ /* 0x000fe200020006ff */
[----:B------:R-:W-:Y:S02]  /*9bd0*/  HADD2.F32 R30, -RZ, R14.H0_H0 ;  /* 0x2000000eff1e7230 */ /* 0x000fe40000004100 */
[----:B------:R-:W-:Y:S01]  /*9be0*/  FFMA.FTZ R44, R29, R44, R37 ;  /* 0x0000002c1d2c7223 */ /* 0x000fe20000010025 */
[--C-:B------:R-:W-:Y:S01]  /*9bf0*/  HADD2.F32 R29, -RZ, R28.reuse.H0_H0 ;  /* 0x2000001cff1d7230 */ /* 0x100fe20000004100 */
[----:B------:R-:W-:Y:S01]  /*9c00*/  F2FP.F16.E4M3.UNPACK_B R4, R4 ;  /* 0x00000004ff04723e */ /* 0x000fe200020006ff */
[----:B------:R-:W-:-:S02]  /*9c10*/  HADD2.F32 R37, -RZ, R28.H1_H1 ;  /* 0x3000001cff257230 */ /* 0x000fc40000004100 */
[C---:B------:R-:W-:Y:S01]  /*9c20*/  FMUL.FTZ R51, R30.reuse, R47 ;  /* 0x0000002f1e337220 */ /* 0x040fe20000410000 */
[----:B------:R-:W-:Y:S02]  /*9c30*/  HADD2.F32 R28, -RZ, R10.H0_H0 ;  /* 0x2000000aff1c7230 */ /* 0x000fe40000004100 */
[-C--:B------:R-:W-:Y:S01]  /*9c40*/  FMUL.FTZ R59, R30, R29.reuse ;  /* 0x0000001d1e3b7220 */ /* 0x080fe20000410000 */
[----:B------:R-:W-:Y:S01]  /*9c50*/  HADD2.F32 R39, -RZ, R39.H1_H1 ;  /* 0x30000027ff277230 */ /* 0x000fe20000004100 */
[----:B------:R-:W-:Y:S01]  /*9c60*/  F2FP.SATFINITE.E4M3.F32.PACK_AB_MERGE_C R54, R57, R54, RZ ;  /* 0x000000363936723e */ /* 0x000fe200048070ff */
[----:B------:R-:W-:Y:S02]  /*9c70*/  HADD2.F32 R14, -RZ, R14.H1_H1 ;  /* 0x3000000eff0e7230 */ /* 0x000fe40000004100 */
[C---:B------:R-:W-:Y:S01]  /*9c80*/  FFMA.FTZ R51, R28.reuse, R29, -R51 ;  /* 0x0000001d1c337223 */ /* 0x040fe20000010833 */
[----:B------:R-:W-:Y:S02]  /*9c90*/  HADD2.F32 R10, -RZ, R10.H1_H1 ;  /* 0x3000000aff0a7230 */ /* 0x000fe40000004100 */
[----:B------:R-:W-:Y:S01]  /*9ca0*/  FFMA.FTZ R59, R28, R47, R59 ;  /* 0x0000002f1c3b7223 */ /* 0x000fe2000001003b */
[----:B------:R-:W-:-:S02]  /*9cb0*/  HADD2.F32 R28, -RZ, R4.H1_H1 ;  /* 0x30000004ff1c7230 */ /* 0x000fc40000004100 */
[C---:B------:R-:W-:Y:S01]  /*9cc0*/  FMUL.FTZ R29, R14.reuse, R39 ;  /* 0x000000270e1d7220 */ /* 0x040fe20000410000 */
[----:B------:R-:W-:Y:S01]  /*9cd0*/  FMUL.FTZ R14, R14, R37 ;  /* 0x000000250e0e7220 */ /* 0x000fe20000410000 */
[----:B------:R-:W-:Y:S02]  /*9ce0*/  F2FP.SATFINITE.E4M3.F32.PACK_AB_MERGE_C R8, R44, R49, R54 ;  /* 0x000000312c08723e */ /* 0x000fe40004807036 */
[C---:B------:R-:W-:Y:S01]  /*9cf0*/  FFMA.FTZ R52, R10.reuse, R37, -R29 ;  /* 0x000000250a347223 */ /* 0x040fe2000001081d */
[----:B------:R-:W-:Y:S01]  /*9d00*/  FFMA.FTZ R58, R10, R39, R14 ;  /* 0x000000270a3a7223 */ /* 0x000fe2000001000e */
[--C-:B------:R-:W-:Y:S02]  /*9d10*/  HADD2.F32 R29, -RZ, R21.reuse.H0_H0 ;  /* 0x20000015ff1d7230 */ /* 0x100fe40000004100 */
[----:B------:R-:W-:Y:S01]  /*9d20*/  HADD2.F32 R14, -RZ, R21.H1_H1 ;  /* 0x30000015ff0e7230 */ /* 0x000fe20000004100 */
[----:B------:R-:W-:Y:S01]  /*9d30*/  F2FP.SATFINITE.E4M3.F32.PACK_AB_MERGE_C R51, R52, R51, RZ ;  /* 0x000000333433723e */ /* 0x000fe200048070ff */
[----:B------:R-:W-:Y:S01]  /*9d40*/  HADD2.F32 R21, -RZ, R4.H0_H0 ;  /* 0x20000004ff157230 */ /* 0x000fe20000004100 */
[----:B------:R-:W-:Y:S01]  /*9d50*/  F2FP.SATFINITE.E4M3.F32.PACK_AB_MERGE_C R58, R58, R59, RZ ;  /* 0x0000003b3a3a723e */ /* 0x000fe200048070ff */
[----:B------:R-:W-:-:S02]  /*9d60*/  HADD2.F32 R10, -RZ, R7.H0_H0 ;  /* 0x20000007ff0a7230 */ /* 0x000fc40000004100 */
[----:B------:R-:W-:Y:S02]  /*9d70*/  HADD2.F32 R7, -RZ, R7.H1_H1 ;  /* 0x30000007ff077230 */ /* 0x000fe40000004100 */
[--C-:B------:R-:W-:Y:S02]  /*9d80*/  HADD2.F32 R4, -RZ, R5.reuse.H0_H0 ;  /* 0x20000005ff047230 */ /* 0x100fe40000004100 */
[C---:B------:R-:W-:Y:S01]  /*9d90*/  FMUL.FTZ R37, R10.reuse, R21 ;  /* 0x000000150a257220 */ /* 0x040fe20000410000 */
[----:B------:R-:W-:Y:S02]  /*9da0*/  HADD2.F32 R5, -RZ, R5.H1_H1 ;  /* 0x30000005ff057230 */ /* 0x000fe40000004100 */
[-C--:B------:R-:W-:Y:S01]  /*9db0*/  FMUL.FTZ R10, R10, R29.reuse ;  /* 0x0000001d0a0a7220 */ /* 0x080fe20000410000 */
[C---:B------:R-:W-:Y:S01]  /*9dc0*/  FMUL.FTZ R30, R7.reuse, R28 ;  /* 0x0000001c071e7220 */ /* 0x040fe20000410000 */
        /* <DEDUP_REMOVED lines=16> */
.L_x_8322:
[----:B------:R-:W-:Y:S05]  /*9ed0*/  BSYNC B1 ;  /* 0x0000000000017941 */ /* 0x000fea0003800000 */
.L_x_8321:
[----:B------:R-:W-:Y:S05]  /*9ee0*/  @P1 BRA `(.L_x_8308) ;  /* 0x0000000c00f81947 */ /* 0x000fea0003800000 */
[----:B------:R-:W2:Y:S04]  /*9ef0*/  LDL R13, [R1+0x50] ;  /* 0x00005000010d7983 */ /* 0x000ea80000100800 */
[----:B------:R-:W3:Y:S01]  /*9f00*/  LDL R49, [R1+0x48] ;  /* 0x0000480001317983 */ /* 0x000ee20000100800 */
[----:B-1---5:R-:W-:Y:S02]  /*9f10*/  SHF.R.U32.HI R0, RZ, 0x8, R32 ;  /* 0x00000008ff007819 */ /* 0x022fe40000011620 */
        /* <DEDUP_REMOVED lines=8> */
[----:B------:R-:W-:-:S02]  /*9fa0*/  LOP3.LUT R6, R6, 0xff, RZ, 0xc0, !PT ;  /* 0x000000ff06067812 */ /* 0x000fc400078ec0ff */
[----:B------:R-:W-:Y:S02]  /*9fb0*/  PRMT R14, R0, 0x7604, R7 ;  /* 0x00007604000e7816 */ /* 0x000fe40000000007 */
[----:B------:R-:W-:Y:S02]  /*9fc0*/  SHF.R.U32.HI R8, RZ, 0x8, R24 ;  /* 0x00000008ff087819 */ /* 0x000fe40000011618 */
[----:B------:R-:W-:Y:S02]  /*9fd0*/  PRMT R29, R6, 0x7604, R9 ;  /* 0x00007604061d7816 */ /* 0x000fe40000000009 */
[----:B------:R-:W-:Y:S02]  /*9fe0*/  LOP3.LUT R11, R24, 0xff, RZ, 0xc0, !PT ;  /* 0x000000ff180b7812 */ /* 0x000fe400078ec0ff */
[----:B------:R-:W-:Y:S02]  /*9ff0*/  LOP3.LUT R8, R8, 0xff, RZ, 0xc0, !PT ;  /* 0x000000ff08087812 */ /* 0x000fe400078ec0ff */
[----:B------:R-:W-:-:S02]  /*a000*/  SHF.R.U32.HI R9, RZ, 0x8, R26 ;  /* 0x00000008ff097819 */ /* 0x000fc4000001161a */
[----:B------:R-:W-:Y:S02]  /*a010*/  PRMT R31, R8, 0x7604, R11 ;  /* 0x00007604081f7816 */ /* 0x000fe4000000000b */
[----:B------:R-:W-:Y:S02]  /*a020*/  LOP3.LUT R10, R9, 0xff, RZ, 0xc0, !PT ;  /* 0x000000ff090a7812 */ /* 0x000fe400078ec0ff */
[----:B------:R-:W-:Y:S02]  /*a030*/  SHF.R.U32.HI R8, RZ, 0x8, R25 ;  /* 0x00000008ff087819 */ /* 0x000fe40000011619 */
        /* <DEDUP_REMOVED lines=8> */
[----:B------:R-:W-:-:S02]  /*a0c0*/  LOP3.LUT R20, R27, 0xff, RZ, 0xc0, !PT ;  /* 0x000000ff1b147812 */ /* 0x000fc400078ec0ff */
[----:B------:R-:W-:-:S04]  /*a0d0*/  SHF.R.U32.HI R28, RZ, 0x10, R35 ;  /* 0x00000010ff1c7819 */ /* 0x000fc80000011623 */
[----:B------:R-:W-:-:S04]  /*a0e0*/  LOP3.LUT R28, R28, 0xff, RZ, 0xc0, !PT ;  /* 0x000000ff1c1c7812 */ /* 0x000fc800078ec0ff */
[----:B------:R-:W-:-:S04]  /*a0f0*/  PRMT R29, R28, 0x7054, R29 ;  /* 0x000070541c1d7816 */ /* 0x000fc8000000001d */
[----:B------:R-:W-:Y:S02]  /*a100*/  LOP3.LUT R35, R29, 0xff000000, R35, 0xf8, !PT ;  /* 0xff0000001d237812 */ /* 0x000fe400078ef823 */
[----:B--2---:R-:W-:Y:S02]  /*a110*/  LEA.HI R3, R3, R13, RZ, 0x1c ;  /* 0x0000000d03037211 */ /* 0x004fe400078fe0ff */
[----:B------:R-:W-:Y:S02]  /*a120*/  LOP3.LUT R13, R26, 0xff, RZ, 0xc0, !PT ;  /* 0x000000ff1a0d7812 */ /* 0x000fe400078ec0ff */
[C---:B------:R-:W-:Y:S01]  /*a130*/  LEA.HI R0, R3.reuse, R3, RZ, 0x1 ;  /* 0x0000000303007211 */ /* 0x040fe200078f08ff */
[----:B------:R-:W-:Y:S01]  /*a140*/  IMAD.SHL.U32 R3, R3, 0x10, RZ ;  /* 0x0000001003037824 */ /* 0x000fe200078e00ff */
[----:B------:R-:W-:Y:S01]  /*a150*/  PRMT R39, R10, 0x7604, R13 ;  /* 0x000076040a277816 */ /* 0x000fe2000000000d */
[----:B---3--:R-:W-:Y:S01]  /*a160*/  LDS.128 R4, [R49+0xf000] ;  /* 0x00f0000031047984 */ /* 0x008fe20000000c00 */
[----:B------:R-:W-:-:S02]  /*a170*/  SHF.R.S32.HI R0, RZ, 0x1, R0 ;  /* 0x00000001ff007819 */ /* 0x000fc40000011400 */
[----:B------:R-:W-:Y:S02]  /*a180*/  LOP3.LUT R3, R62, 0x10, R3, 0xf8, !PT ;  /* 0x000000103e037812 */ /* 0x000fe400078ef803 */
[----:B------:R-:W-:Y:S01]  /*a190*/  SHF.R.U32.HI R13, RZ, 0x10, R33 ;  /* 0x00000010ff0d7819 */ /* 0x000fe20000011621 */
[----:B------:R-:W-:Y:S01]  /*a1a0*/  IMAD R9, R0, 0x1800, R61 ;  /* 0x0000180000097824 */ /* 0x000fe200078e023d */
[----:B------:R-:W-:Y:S02]  /*a1b0*/  LOP3.LUT R0, R3, R60, RZ, 0x3c, !PT ;  /* 0x0000003c03007212 */ /* 0x000fe400078e3cff */
[----:B------:R-:W-:Y:S02]  /*a1c0*/  LOP3.LUT R3, R15, 0xff, RZ, 0xc0, !PT ;  /* 0x000000ff0f037812 */ /* 0x000fe400078ec0ff */
[----:B------:R-:W-:Y:S02]  /*a1d0*/  IADD3 R0, R18, R9, R0 ;  /* 0x0000000912007210 */ /* 0x000fe40007ffe000 */
[----:B------:R-:W-:-:S02]  /*a1e0*/  SHF.R.U32.HI R15, RZ, 0x10, R34 ;  /* 0x00000010ff0f7819 */ /* 0x000fc40000011622 */
[----:B------:R-:W-:Y:S01]  /*a1f0*/  LOP3.LUT R13, R13, 0xff, RZ, 0xc0, !PT ;  /* 0x000000ff0d0d7812 */ /* 0x000fe200078ec0ff */
[----:B------:R-:W1:Y:S01]  /*a200*/  LDS.128 R8, [R0+0xf000] ;  /* 0x00f0000000087984 */ /* 0x000e620000000c00 */
[----:B0-----:R-:W-:Y:S02]  /*a210*/  PRMT R43, R3, 0x7604, R20 ;  /* 0x00007604032b7816 */ /* 0x001fe40000000014 */
[----:B------:R-:W-:Y:S02]  /*a220*/  SHF.R.U32.HI R3, RZ, 0x10, R32 ;  /* 0x00000010ff037819 */ /* 0x000fe40000011620 */
[----:B------:R-:W-:Y:S02]  /*a230*/  LOP3.LUT R20, R15, 0xff, RZ, 0xc0, !PT ;  /* 0x000000ff0f147812 */ /* 0x000fe400078ec0ff */
[----:B------:R-:W-:Y:S02]  /*a240*/  PRMT R15, R13, 0x7054, R14 ;  /* 0x000070540d0f7816 */ /* 0x000fe4000000000e */
[----:B------:R-:W-:-:S02]  /*a250*/  SHF.R.U32.HI R13, RZ, 0x10, R25 ;  /* 0x00000010ff0d7819 */ /* 0x000fc40000011619 */
[----:B------:R-:W-:Y:S02]  /*a260*/  LOP3.LUT R3, R3, 0xff, RZ, 0xc0, !PT ;  /* 0x000000ff03037812 */ /* 0x000fe400078ec0ff */
[----:B------:R-:W-:Y:S02]  /*a270*/  SHF.R.U32.HI R14, RZ, 0x10, R26 ;  /* 0x00000010ff0e7819 */ /* 0x000fe4000001161a */
[----:B------:R-:W-:Y:S02]  /*a280*/  LOP3.LUT R13, R13, 0xff, RZ, 0xc0, !PT ;  /* 0x000000ff0d0d7812 */ /* 0x000fe400078ec0ff */
[----:B------:R-:W-:Y:S02]  /*a290*/  PRMT R3, R3, 0x7054, R12 ;  /* 0x0000705403037816 */ /* 0x000fe4000000000c */
[----:B------:R-:W-:Y:S02]  /*a2a0*/  SHF.R.U32.HI R12, RZ, 0x10, R24 ;  /* 0x00000010ff0c7819 */ /* 0x000fe40000011618 */
[----:B------:R-:W-:-:S02]  /*a2b0*/  LOP3.LUT R14, R14, 0xff, RZ, 0xc0, !PT ;  /* 0x000000ff0e0e7812 */ /* 0x000fc400078ec0ff */
[----:B------:R-:W-:Y:S02]  /*a2c0*/  PRMT R37, R13, 0x7054, R30 ;  /* 0x000070540d257816 */ /* 0x000fe4000000001e */
[----:B------:R-:W-:Y:S02]  /*a2d0*/  LOP3.LUT R12, R12, 0xff, RZ, 0xc0, !PT ;  /* 0x000000ff0c0c7812 */ /* 0x000fe400078ec0ff */
[----:B------:R-:W-:Y:S02]  /*a2e0*/  PRMT R41, R14, 0x7054, R39 ;  /* 0x000070540e297816 */ /* 0x000fe40000000027 */
[----:B------:R-:W-:Y:S02]  /*a2f0*/  PRMT R21, R20, 0x7054, R21 ;  /* 0x0000705414157816 */ /* 0x000fe40000000015 */
[----:B------:R-:W-:Y:S02]  /*a300*/  LOP3.LUT R39, R37, 0xff000000, R25, 0xf8, !PT ;  /* 0xff00000025277812 */ /* 0x000fe400078ef819 */
[----:B------:R-:W-:-:S02]  /*a310*/  SHF.R.U32.HI R20, RZ, 0x10, R27 ;  /* 0x00000010ff147819 */ /* 0x000fc4000001161b */
[----:B------:R-:W-:Y:S02]  /*a320*/  PRMT R31, R12, 0x7054, R31 ;  /* 0x000070540c1f7816 */ /* 0x000fe4000000001f */
[----:B------:R-:W-:Y:S02]  /*a330*/  LOP3.LUT R13, R3, 0xff000000, R32, 0xf8, !PT ;  /* 0xff000000030d7812 */ /* 0x000fe400078ef820 */
[----:B------:R-:W-:Y:S02]  /*a340*/  LOP3.LUT R32, R15, 0xff000000, R33, 0xf8, !PT ;  /* 0xff0000000f207812 */ /* 0x000fe400078ef821 */
[----:B------:R-:W-:Y:S02]  /*a350*/  LOP3.LUT R12, R41, 0xff000000, R26, 0xf8, !PT ;  /* 0xff000000290c7812 */ /* 0x000fe400078ef81a */
[----:B------:R-:W-:Y:S02]  /*a360*/  F2FP.F16.E4M3.UNPACK_B R40, R39 ;  /* 0x00000027ff28723e */ /* 0x000fe400020006ff */
[----:B-1----:R-:W-:-:S02]  /*a370*/  F2FP.F16.E4M3.UNPACK_B R26, R9 ;  /* 0x00000009ff1a723e */ /* 0x002fc400020006ff */
[----:B------:R-:W-:Y:S01]  /*a380*/  LOP3.LUT R20, R20, 0xff, RZ, 0xc0, !PT ;  /* 0x000000ff14147812 */ /* 0x000fe200078ec0ff */
[--C-:B------:R-:W-:Y:S01]  /*a390*/  HADD2.F32 R42, -RZ, R40.reuse.H0_H0 ;  /* 0x20000028ff2a7230 */ /* 0x100fe20000004100 */
[----:B------:R-:W-:Y:S01]  /*a3a0*/  F2FP.F16.E4M3.UNPACK_B R28, R32 ;  /* 0x00000020ff1c723e */ /* 0x000fe200020006ff */
[----:B------:R-:W-:Y:S01]  /*a3b0*/  HADD2.F32 R41, -RZ, R40.H1_H1 ;  /* 0x30000028ff297230 */ /* 0x000fe20000004100 */
[-C--:B------:R-:W-:Y:S02]  /*a3c0*/  F2FP.F16.E4M3.UNPACK_B R14, R5.reuse ;  /* 0x00000005ff0e723e */ /* 0x080fe400020006ff */
[----:B------:R-:W-:Y:S01]  /*a3d0*/  F2FP.F16.E4M3.UNPACK_B R25, R5.H1 ;  /* 0x00000005ff19723e */ /* 0x000fe200030006ff */
[----:B------:R-:W-:Y:S01]  /*a3e0*/  HADD2.F32 R5, -RZ, R26.H0_H0 ;  /* 0x2000001aff057230 */ /* 0x000fe20000004100 */
[----:B------:R-:W-:Y:S01]  /*a3f0*/  PRMT R43, R20, 0x7054, R43 ;  /* 0x00007054142b7816 */ /* 0x000fe2000000002b */
[----:B------:R-:W-:Y:S01]  /*a400*/  HADD2.F32 R38, -RZ, R28.H0_H0 ;  /* 0x2000001cff267230 */ /* 0x000fe20000004100 */
[----:B------:R-:W-:Y:S01]  /*a410*/  LOP3.LUT R3, R21, 0xff000000, R34, 0xf8, !PT ;  /* 0xff00000015037812 */ /* 0x000fe200078ef822 */
[----:B------:R-:W-:Y:S01]  /*a420*/  HADD2.F32 R15, -RZ, R14.H0_H0 ;  /* 0x2000000eff0f7230 */ /* 0x000fe20000004100 */
[----:B------:R-:W-:Y:S01]  /*a430*/  LOP3.LUT R43, R43, 0xff000000, R27, 0xf8, !PT ;  /* 0xff0000002b2b7812 */ /* 0x000fe200078ef81b */
[----:B------:R-:W-:Y:S01]  /*a440*/  HADD2.F32 R26, -RZ, R26.H1_H1 ;  /* 0x3000001aff1a7230 */ /* 0x000fe20000004100 */
[-C--:B------:R-:W-:Y:S01]  /*a450*/  F2FP.F16.E4M3.UNPACK_B R21, R8.reuse ;  /* 0x00000008ff15723e */ /* 0x080fe200020006ff */
[----:B------:R-:W-:Y:S01]  /*a460*/  HADD2.F32 R33, -RZ, R28.H1_H1 ;  /* 0x3000001cff217230 */ /* 0x000fe20000004100 */
[----:B------:R-:W-:Y:S01]  /*a470*/  F2FP.F16.E4M3.UNPACK_B R36, R8.H1 ;  /* 0x00000008ff24723e */ /* 0x000fe200030006ff */
[C---:B------:R-:W-:Y:S01]  /*a480*/  FMUL.FTZ R8, R5.reuse, R42 ;  /* 0x0000002a05087220 */ /* 0x040fe20000410000 */
[----:B------:R-:W-:Y:S01]  /*a490*/  F2FP.F16.E4M3.UNPACK_B R27, R9.H1 ;  /* 0x00000009ff1b723e */ /* 0x000fe200030006ff */
[-C--:B------:R-:W-:Y:S01]  /*a4a0*/  FMUL.FTZ R9, R5, R38.reuse ;  /* 0x0000002605097220 */ /* 0x080fe20000410000 */
[----:B------:R-:W-:Y:S01]  /*a4b0*/  F2FP.F16.E4M3.UNPACK_B R39, R39.H1 ;  /* 0x00000027ff27723e */ /* 0x000fe200030006ff */
[----:B------:R-:W-:Y:S01]  /*a4c0*/  FFMA.FTZ R5, R15, R38, -R8 ;  /* 0x000000260f057223 */ /* 0x000fe20000010808 */
[----:B------:R-:W-:Y:S01]  /*a4d0*/  F2FP.F16.E4M3.UNPACK_B R32, R32.H1 ;  /* 0x00000020ff20723e */ /* 0x000fe200030006ff */
[----:B------:R-:W-:-:S02]  /*a4e0*/  HADD2.F32 R8, -RZ, R27.H0_H0 ;  /* 0x2000001bff087230 */ /* 0x000fc40000004100 */
[----:B------:R-:W-:Y:S01]  /*a4f0*/  FFMA.FTZ R9, R15, R42, R9 ;  /* 0x0000002a0f097223 */ /* 0x000fe20000010009 */
[----:B------:R-:W-:Y:S02]  /*a500*/  HADD2.F32 R38, -RZ, R39.H0_H0 ;  /* 0x20000027ff267230 */ /* 0x000fe40000004100 */
[C---:B------:R-:W-:Y:S01]  /*a510*/  FMUL.FTZ R45, R26.reuse, R41 ;  /* 0x000000291a2d7220 */ /* 0x040fe20000410000 */
[----:B------:R-:W-:Y:S01]  /*a520*/  HADD2.F32 R28, -RZ, R32.H0_H0 ;  /* 0x20000020ff1c7230 */ /* 0x000fe20000004100 */
[----:B------:R-:W-:Y:S01]  /*a530*/  LOP3.LUT R24, R31, 0xff000000, R24, 0xf8, !PT ;  /* 0xff0000001f187812 */ /* 0x000fe200078ef818 */
[----:B------:R-:W-:Y:S02]  /*a540*/  HADD2.F32 R14, -RZ, R14.H1_H1 ;  /* 0x3000000eff0e7230 */ /* 0x000fe40000004100 */
[----:B------:R-:W-:Y:S01]  /*a550*/  FMUL.FTZ R26, R26, R33 ;  /* 0x000000211a1a7220 */ /* 0x000fe20000410000 */
[----:B------:R-:W-:Y:S01]  /*a560*/  HADD2.F32 R15, -RZ, R25.H0_H0 ;  /* 0x20000019ff0f7230 */ /* 0x000fe20000004100 */
[-C--:B------:R-:W-:Y:S01]  /*a570*/  F2FP.F16.E4M3.UNPACK_B R29, R7.reuse ;  /* 0x00000007ff1d723e */ /* 0x080fe200020006ff */
[C---:B------:R-:W-:Y:S01]  /*a580*/  FMUL.FTZ R40, R8.reuse, R38 ;  /* 0x0000002608287220 */ /* 0x040fe20000410000 */
[----:B------:R-:W-:Y:S01]  /*a590*/  F2FP.F16.E4M3.UNPACK_B R34, R7.H1 ;  /* 0x00000007ff22723e */ /* 0x000fe200030006ff */
[----:B------:R-:W-:Y:S01]  /*a5a0*/  FMUL.FTZ R47, R8, R28 ;  /* 0x0000001c082f7220 */ /* 0x000fe20000410000 */
[-C--:B------:R-:W-:Y:S01]  /*a5b0*/  F2FP.F16.E4M3.UNPACK_B R20, R4.reuse ;  /* 0x00000004ff14723e */ /* 0x080fe200020006ff */
[C---:B------:R-:W-:Y:S01]  /*a5c0*/  FFMA.FTZ R8, R14.reuse, R41, R26 ;  /* 0x000000290e087223 */ /* 0x040fe2000001001a */
[----:B------:R-:W-:Y:S01]  /*a5d0*/  F2FP.F16.E4M3.UNPACK_B R31, R4.H1 ;  /* 0x00000004ff1f723e */ /* 0x000fe200030006ff */
[----:B------:R-:W-:Y:S01]  /*a5e0*/  HADD2.F32 R32, -RZ, R32.H1_H1 ;  /* 0x30000020ff207230 */ /* 0x000fe20000004100 */
[-C--:B------:R-:W-:Y:S01]  /*a5f0*/  F2FP.F16.E4M3.UNPACK_B R4, R6.reuse ;  /* 0x00000006ff04723e */ /* 0x080fe200020006ff */
[----:B------:R-:W-:Y:S01]  /*a600*/  HADD2.F32 R39, -RZ, R39.H1_H1 ;  /* 0x30000027ff277230 */ /* 0x000fe20000004100 */
[----:B------:R-:W-:Y:S01]  /*a610*/  F2FP.F16.E4M3.UNPACK_B R7, R6.H1 ;  /* 0x00000006ff07723e */ /* 0x000fe200030006ff */
[----:B------:R-:W-:Y:S01]  /*a620*/  HADD2.F32 R27, -RZ, R27.H1_H1 ;  /* 0x3000001bff1b7230 */ /* 0x000fe20000004100 */
[-C--:B------:R-:W-:Y:S01]  /*a630*/  F2FP.F16.E4M3.UNPACK_B R30, R11.reuse ;  /* 0x0000000bff1e723e */ /* 0x080fe200020006ff */
[--C-:B------:R-:W-:Y:S01]  /*a640*/  HADD2.F32 R26, -RZ, R29.reuse.H0_H0 ;  /* 0x2000001dff1a7230 */ /* 0x100fe20000004100 */
[----:B------:R-:W-:Y:S01]  /*a650*/  F2FP.F16.E4M3.UNPACK_B R37, R11.H1 ;  /* 0x0000000bff25723e */ /* 0x000fe200030006ff */
[----:B------:R-:W-:Y:S01]  /*a660*/  HADD2.F32 R29, -RZ, R29.H1_H1 ;  /* 0x3000001dff1d7230 */ /* 0x000fe20000004100 */
[----:B------:R-:W-:Y:S01]  /*a670*/  F2FP.F16.E4M3.UNPACK_B R6, R10 ;  /* 0x0000000aff06723e */ /* 0x000fe200020006ff */
[----:B------:R-:W-:Y:S01]  /*a680*/  FMUL.FTZ R42, R27, R32 ;  /* 0x000000201b2a7220 */ /* 0x000fe20000410000 */
[----:B------:R-:W-:Y:S01]  /*a690*/  F2FP.F16.E4M3.UNPACK_B R11, R10.H1 ;  /* 0x0000000aff0b723e */ /* 0x000fe200030006ff */
[----:B------:R-:W-:Y:S01]  /*a6a0*/  FFMA.FTZ R10, R14, R33, -R45 ;  /* 0x000000210e0a7223 */ /* 0x000fe2000001082d */
[C---:B------:R-:W-:Y:S01]  /*a6b0*/  FFMA.FTZ R14, R15.reuse, R28, -R40 ;  /* 0x0000001c0f0e7223 */ /* 0x040fe20000010828 */
[----:B------:R-:W-:Y:S01]  /*a6c0*/  F2FP.F16.E4M3.UNPACK_B R40, R43 ;  /* 0x0000002bff28723e */ /* 0x000fe200020006ff */
[----:B------:R-:W-:Y:S01]  /*a6d0*/  HADD2.F32 R28, -RZ, R25.H1_H1 ;  /* 0x30000019ff1c7230 */ /* 0x000fe20000004100 */
[----:B------:R-:W-:Y:S01]  /*a6e0*/  F2FP.F16.E4M3.UNPACK_B R33, R35 ;  /* 0x00000023ff21723e */ /* 0x000fe200020006ff */
[----:B------:R-:W-:Y:S01]  /*a6f0*/  FFMA.FTZ R15, R15, R38, R47 ;  /* 0x000000260f0f7223 */ /* 0x000fe2000001002f */
[----:B------:R-:W-:-:S02]  /*a700*/  HADD2.F32 R25, -RZ, R30.H0_H0 ;  /* 0x2000001eff197230 */ /* 0x000fc40000004100 */
[----:B------:R-:W-:Y:S01]  /*a710*/  FMUL.FTZ R45, R27, R39 ;  /* 0x000000271b2d7220 */ /* 0x000fe20000410000 */
[--C-:B------:R-:W-:Y:S01]  /*a720*/  HADD2.F32 R41, -RZ, R40.reuse.H0_H0 ;  /* 0x20000028ff297230 */ /* 0x100fe20000004100 */
[----:B------:R-:W-:Y:S01]  /*a730*/  F2FP.F16.E4M3.UNPACK_B R43, R43.H1 ;  /* 0x0000002bff2b723e */ /* 0x000fe200030006ff */
[----:B------:R-:W-:Y:S01]  /*a740*/  HADD2.F32 R38, -RZ, R33.H0_H0 ;  /* 0x20000021ff267230 */ /* 0x000fe20000004100 */
[----:B------:R-:W-:Y:S01]  /*a750*/  F2FP.F16.E4M3.UNPACK_B R35, R35.H1 ;  /* 0x00000023ff23723e */ /* 0x000fe200030006ff */
[----:B------:R-:W-:Y:S02]  /*a760*/  HADD2.F32 R40, -RZ, R40.H1_H1 ;  /* 0x30000028ff287230 */ /* 0x000fe40000004100 */
[C---:B------:R-:W-:Y:S01]  /*a770*/  FMUL.FTZ R27, R25.reuse, R41 ;  /* 0x00000029191b7220 */ /* 0x040fe20000410000 */
[----:B------:R-:W-:Y:S02]  /*a780*/  HADD2.F32 R30, -RZ, R30.H1_H1 ;  /* 0x3000001eff1e7230 */ /* 0x000fe40000004100 */
[----:B------:R-:W-:Y:S01]  /*a790*/  FMUL.FTZ R44, R25, R38 ;  /* 0x00000026192c7220 */ /* 0x000fe20000410000 */
[----:B------:R-:W-:Y:S01]  /*a7a0*/  FFMA.FTZ R25, R28, R32, -R45 ;  /* 0x000000201c197223 */ /* 0x000fe2000001082d */
[----:B------:R-:W-:Y:S01]  /*a7b0*/  FFMA.FTZ R27, R26, R38, -R27 ;  /* 0x000000261a1b7223 */ /* 0x000fe2000001081b */
[----:B------:R-:W-:-:S02]  /*a7c0*/  HADD2.F32 R32, -RZ, R37.H0_H0 ;  /* 0x20000025ff207230 */ /* 0x000fc40000004100 */
[----:B------:R-:W-:Y:S01]  /*a7d0*/  FFMA.FTZ R26, R26, R41, R44 ;  /* 0x000000291a1a7223 */ /* 0x000fe2000001002c */
[----:B------:R-:W-:Y:S02]  /*a7e0*/  HADD2.F32 R41, -RZ, R43.H0_H0 ;  /* 0x2000002bff297230 */ /* 0x000fe40000004100 */
[----:B------:R-:W-:Y:S01]  /*a7f0*/  FFMA.FTZ R28, R28, R39, R42 ;  /* 0x000000271c1c7223 */ /* 0x000fe2000001002a */
[----:B------:R-:W-:Y:S02]  /*a800*/  HADD2.F32 R38, -RZ, R33.H1_H1 ;  /* 0x30000021ff267230 */ /* 0x000fe40000004100 */
[----:B------:R-:W-:Y:S01]  /*a810*/  FMUL.FTZ R42, R30, R40 ;  /* 0x000000281e2a7220 */ /* 0x000fe20000410000 */
[----:B------:R-:W-:Y:S02]  /*a820*/  HADD2.F32 R39, -RZ, R35.H0_H0 ;  /* 0x20000023ff277230 */ /* 0x000fe40000004100 */
[----:B------:R-:W-:Y:S01]  /*a830*/  FMUL.FTZ R44, R32, R41 ;  /* 0x00000029202c7220 */ /* 0x000fe20000410000 */
[----:B------:R-:W-:-:S02]  /*a840*/  HADD2.F32 R33, -RZ, R34.H0_H0 ;  /* 0x20000022ff217230 */ /* 0x000fc40000004100 */
[-C--:B------:R-:W-:Y:S01]  /*a850*/  FMUL.FTZ R45, R30, R38.reuse ;  /* 0x000000261e2d7220 */ /* 0x080fe20000410000 */
[----:B------:R-:W-:Y:S01]  /*a860*/  FFMA.FTZ R30, R29, R38, -R42 ;  /* 0x000000261d1e7223 */ /* 0x000fe2000001082a */
[-C--:B------:R-:W-:Y:S01]  /*a870*/  FMUL.FTZ R48, R32, R39.reuse ;  /* 0x0000002720307220 */ /* 0x080fe20000410000 */
[----:B------:R-:W-:Y:S01]  /*a880*/  F2FP.F16.E4M3.UNPACK_B R42, R24.H1 ;  /* 0x00000018ff2a723e */ /* 0x000fe200030006ff */
[C---:B------:R-:W-:Y:S01]  /*a890*/  FFMA.FTZ R32, R33.reuse, R39, -R44 ;  /* 0x0000002721207223 */ /* 0x040fe2000001082c */
[----:B------:R-:W-:Y:S01]  /*a8a0*/  F2FP.F16.E4M3.UNPACK_B R39, R13.H1 ;  /* 0x0000000dff27723e */ /* 0x000fe200030006ff */
[----:B------:R-:W-:Y:S01]  /*a8b0*/  FFMA.FTZ R33, R33, R41, R48 ;  /* 0x0000002921217223 */ /* 0x000fe20000010030 */
[----:B------:R-:W-:Y:S01]  /*a8c0*/  FFMA.FTZ R29, R29, R40, R45 ;  /* 0x000000281d1d7223 */ /* 0x000fe2000001002d */
[----:B------:R-:W-:Y:S01]  /*a8d0*/  HADD2.F32 R41, -RZ, R35.H1_H1 ;  /* 0x30000023ff297230 */ /* 0x000fe20000004100 */
[----:B------:R-:W-:Y:S01]  /*a8e0*/  F2FP.SATFINITE.E4M3.F32.PACK_AB_MERGE_C R14, R25, R14, RZ ;  /* 0x0000000e190e723e */ /* 0x000fe200048070ff */
[----:B------:R-:W-:Y:S01]  /*a8f0*/  HADD2.F32 R44, -RZ, R43.H1_H1 ;  /* 0x3000002bff2c7230 */ /* 0x000fe20000004100 */
[----:B------:R-:W-:Y:S01]  /*a900*/  F2FP.SATFINITE.E4M3.F32.PACK_AB_MERGE_C R15, R28, R15, RZ ;  /* 0x0000000f1c0f723e */ /* 0x000fe200048070ff */
[----:B------:R-:W-:Y:S01]  /*a910*/  HADD2.F32 R38, -RZ, R37.H1_H1 ;  /* 0x30000025ff267230 */ /* 0x000fe20000004100 */
[----:B------:R-:W-:Y:S01]  /*a920*/  F2FP.SATFINITE.E4M3.F32.PACK_AB_MERGE_C R5, R10, R5, R14 ;  /* 0x000000050a05723e */ /* 0x000fe2000480700e */
[----:B------:R-:W-:Y:S01]  /*a930*/  HADD2.F32 R43, -RZ, R42.H0_H0 ;  /* 0x2000002aff2b7230 */ /* 0x000fe20000004100 */
[----:B------:R-:W-:Y:S01]  /*a940*/  F2FP.SATFINITE.E4M3.F32.PACK_AB_MERGE_C R9, R8, R9, R15 ;  /* 0x000000090809723e */ /* 0x000fe2000480700f */
        /* <DEDUP_REMOVED lines=15> */
[----:B------:R-:W-:Y:S01]  /*aa40*/  F2FP.F16.E4M3.UNPACK_B R35, R24 ;  /* 0x00000018ff23723e */ /* 0x000fe200020006ff */
        /* <DEDUP_REMOVED lines=14> */
[----:B------:R-:W-:Y:S01]  /*ab30*/  FFMA.FTZ R38, R13, R31, -R38 ;  /* 0x0000001f0d267223 */ /* 0x000fe20000010826 */
[----:B------:R-:W-:Y:S01]  /*ab40*/  HADD2.F32 R34, -RZ, R34.H1_H1 ;  /* 0x30000022ff227230 */ /* 0x000fe20000004100 */
[----:B------:R-:W-:Y:S01]  /*ab50*/  F2FP.F16.E4M3.UNPACK_B R31, R12.H1 ;  /* 0x0000000cff1f723e */ /* 0x000fe200030006ff */
[----:B------:R-:W-:Y:S02]  /*ab60*/  HADD2.F32 R20, -RZ, R20.H1_H1 ;  /* 0x30000014ff147230 */ /* 0x000fe40000004100 */
[----:B------:R-:W-:Y:S01]  /*ab70*/  FMUL.FTZ R39, R21, R35 ;  /* 0x0000002315277220 */ /* 0x000fe20000410000 */
        /* <DEDUP_REMOVED lines=15> */
[----:B------:R-:W-:Y:S01]  /*ac70*/  F2FP.SATFINITE.E4M3.F32.PACK_AB_MERGE_C R8, R40, R37, R42 ;  /* 0x000000252808723e */ /* 0x000fe2000480702a */
        /* <DEDUP_REMOVED lines=17> */
[----:B------:R-:W-:Y:S02]  /*ad90*/  HADD2.F32 R6, -RZ, R6.H1_H1 ;  /* 0x30000006ff067230 */ /* 0x000fe40000004100 */
[----:B------:R-:W-:Y:S01]  /*ada0*/  FMUL.FTZ R7, R7, R12 ;  /* 0x0000000c07077220 */ /* 0x000fe20000410000 */
[----:B------:R-:W-:-:S02]  /*adb0*/  HADD2.F32 R3, -RZ, R4.H0_H0 ;  /* 0x20000004ff037230 */ /* 0x000fc40000004100 */
        /* <DEDUP_REMOVED lines=14> */
[----:B------:R-:W-:Y:S01]  /*aea0*/  F2FP.SATFINITE.E4M3.F32.PACK_AB_MERGE_C R10, R34, R3, R35 ;  /* 0x00000003220a723e */ /* 0x000fe20004807023 */
[----:B------:R2:W-:Y:S04]  /*aeb0*/  STS.128 [R49+0xf000], R4 ;  /* 0x00f0000431007388 */ /* 0x0005e80000000c00 */
[----:B------:R2:W-:Y:S02]  /*aec0*/  STS.128 [R0+0xf000], R8 ;  /* 0x00f0000800007388 */ /* 0x0005e40000000c00 */
.L_x_8308:
[----:B------:R-:W-:Y:S05]  /*aed0*/  BSYNC B0 ;  /* 0x0000000000007941 */ /* 0x000fea0003800000 */
.L_x_8298:
        /* <DEDUP_REMOVED lines=8> */
.L_x_8295:
[----:B------:R-:W-:-:S13]  /*af60*/  ISETP.NE.AND P0, PT, R155, 0x3, PT ;  /* 0x000000039b00780c */ /* 0x000fda0003f05270 */
[----:B------:R-:W-:Y:S05]  /*af70*/  @!P0 BRA `(.L_x_8323) ;  /* 0x0000000000048947 */ /* 0x000fea0003800000 */
[----:B------:R-:W-:Y:S01]  /*af80*/  BPT.TRAP 0x1 ;  /* 0x000000040000795c */ /* 0x000fe20000300000 */
.L_x_8323:
[----:B-123--:R-:W-:Y:S01]  /*af90*/  IMAD R0, R154, 0x8, R18 ;  /* 0x000000089a007824 */ /* 0x00efe200078e0212 */
[----:B-----5:R-:W-:-:S04]  /*afa0*/  SHF.L.U32 R7, R157, 0x1f, RZ ;  /* 0x0000001f9d077819 */ /* 0x020fc800000006ff */
[----:B------:R1:W2:Y:S01]  /*afb0*/  SYNCS.PHASECHK.TRANS64.TRYWAIT P1, [R0+URZ+0x19c30], R7 ;  /* 0x019c3007000075a7 */ /* 0x0002a2000802017f */
[----:B------:R-:W-:Y:S05]  /*afc0*/  @!P0 BRA `(.L_x_8324) ;  /* 0x0000000000048947 */ /* 0x000fea0003800000 */
[----:B------:R-:W-:Y:S01]  /*afd0*/  BPT.TRAP 0x1 ;  /* 0x000000040000795c */ /* 0x000fe20000300000 */
.L_x_8324:
[----:B0-----:R-:W-:Y:S01]  /*afe0*/  VIADD R3, R18, 0x13800 ;  /* 0x0001380012037836 */ /* 0x001fe20000000000 */
[----:B------:R-:W-:Y:S01]  /*aff0*/  LOP3.LUT R4, R46, 0x10000, RZ, 0xfc, !PT ;  /* 0x000100002e047812 */ /* 0x000fe200078efcff */
[----:B------:R-:W-:-:S03]  /*b000*/  IMAD.MOV.U32 R5, RZ, RZ, -0x3ffffff0 ;  /* 0xc0000010ff057424 */ /* 0x000fc600078e00ff */
[----:B------:R-:W-:-:S04]  /*b010*/  SHF.R.U32.HI R3, RZ, 0x4, R3 ;  /* 0x00000004ff037819 */ /* 0x000fc80000011603 */
[----:B------:R-:W-:-:S04]  /*b020*/  LOP3.LUT R3, R3, 0x3fff, RZ, 0xc0, !PT ;  /* 0x00003fff03037812 */ /* 0x000fc800078ec0ff */
[----:B------:R-:W-:Y:S01]  /*b030*/  LOP3.LUT R15, R3, 0x10000, RZ, 0xfc, !PT ;  /* 0x00010000030f7812 */ /* 0x000fe200078efcff */
[----:B--2---:R-:W-:Y:S06]  /*b040*/  @P1 BRA `(.L_x_8325) ;  /* 0x0000000000081947 */ /* 0x004fec0003800000 */
[----:B------:R-:W0:Y:S02]  /*b050*/  SYNCS.PHASECHK.TRANS64.TRYWAIT P1, [R0+URZ+0x19c30], R7 ;  /* 0x019c3007000075a7 */ /* 0x000e24000802017f */
[----:B0-----:R-:W-:Y:S05]  /*b060*/  @!P1 BRA `(.L_x_8326) ;  /* 0x000000dc004c9947 */ /* 0x001fea0003800000 */
.L_x_8325:
[----:B------:R-:W-:Y:S01]  /*b070*/  IMAD R6, R154, 0x300, R15 ;  /* 0x000003009a067824 */ /* 0x000fe200078e020f */
[----:B------:R-:W-:Y:S05]  /*b080*/  WARPSYNC.ALL ;  /* 0x0000000000007948 */ /* 0x000fea0003800000 */
[----:B01----:R-:W-:Y:S01]  /*b090*/  IMAD.MOV.U32 R7, RZ, RZ, -0x3ffffff0 ;  /* 0xc0000010ff077424 */ /* 0x003fe200078e00ff */
[C---:B------:R-:W-:Y:S01]  /*b0a0*/  R2UR UR4, R4.reuse ;  /* 0x00000000040472ca */ /* 0x040fe200000e0000 */
[----:B------:R-:W-:Y:S01]  /*b0b0*/  WARPGROUP.ARRIVE ;  /* 0x00000000000079c5 */ /* 0x000fe20000000000 */
[----:B------:R-:W-:Y:S01]  /*b0c0*/  R2UR UR5, R5 ;  /* 0x00000000050572ca */ /* 0x000fe200000e0000 */
[----:B------:R-:W-:Y:S01]  /*b0d0*/  VIADD R10, R4, 0x180 ;  /* 0x00000180040a7836 */ /* 0x000fe20000000000 */
[C---:B------:R-:W-:Y:S01]  /*b0e0*/  R2UR UR6, R6.reuse ;  /* 0x00000000060672ca */ /* 0x040fe200000e0000 */
[----:B------:R-:W-:Y:S01]  /*b0f0*/  IMAD.MOV.U32 R11, RZ, RZ, -0x3ffffff0 ;  /* 0xc0000010ff0b7424 */ /* 0x000fe200078e00ff */
[----:B------:R-:W-:Y:S01]  /*b100*/  R2UR UR7, R7 ;  /* 0x00000000070772ca */ /* 0x000fe200000e0000 */
[----:B------:R-:W-:Y:S01]  /*b110*/  VIADD R8, R6, 0x100 ;  /* 0x0000010006087836 */ /* 0x000fe20000000000 */
[----:B------:R-:W-:-:S02]  /*b120*/  P2R R89, PR, RZ, 0x1 ;  /* 0x00000001ff597803 */ /* 0x000fc40000000000 */
[----:B------:R0:W-:Y:S04]  /*b130*/  STL.64 [R1+0x8], R10 ;  /* 0x0000080a01007387 */ /* 0x0001e80000100a00 */
[----:B------:R-:W2:Y:S04]  /*b140*/  LDL R91, [R1+0x54] ;  /* 0x00005400015b7983 */ /* 0x000ea80000100800 */
[----:B------:R-:W3:Y:S01]  /*b150*/  LDL R90, [R1+0x44] ;  /* 0x00004400015a7983 */ /* 0x000ee20000100800 */
[----:B------:R-:W-:Y:S01]  /*b160*/  QGMMA.64x128x32.F32.E4M3.E4M3 R24, gdesc[UR4], RZ, !UPT, gsb0 ;  /* 0x01e00000041879f3 */ /* 0x000fe2000c0008ff */
[----:B------:R-:W-:-:S02]  /*b170*/  MOV R9, 0xc0000010 ;  /* 0xc000001000097802 */ /* 0x000fc40000000f00 */
[----:B------:R-:W-:Y:S02]  /*b180*/  R2UR UR4, R10 ;  /* 0x000000000a0472ca */ /* 0x000fe400000e0000 */
[----:B------:R-:W-:Y:S02]  /*b190*/  R2UR UR5, R11 ;  /* 0x000000000b0572ca */ /* 0x000fe400000e0000 */
[----:B------:R-:W-:Y:S02]  /*b1a0*/  R2UR UR6, R8 ;  /* 0x00000000080672ca */ /* 0x000fe400000e0000 */
[----:B------:R-:W-:Y:S01]  /*b1b0*/  R2UR UR7, R9 ;  /* 0x00000000090772ca */ /* 0x000fe200000e0000 */
[----:B------:R-:W-:Y:S02]  /*b1c0*/  VIADD R20, R4, 0x300 ;  /* 0x0000030004147836 */ /* 0x000fe40000000000 */
[----:B------:R-:W-:Y:S02]  /*b1d0*/  VIADD R6, R6, 0x200 ;  /* 0x0000020006067836 */ /* 0x000fe40000000000 */
[----:B------:R-:W-:-:S02]  /*b1e0*/  IMAD.MOV.U32 R21, RZ, RZ, -0x3ffffff0 ;  /* 0xc0000010ff157424 */ /* 0x000fc400078e00ff */
[----:B------:R-:W-:Y:S01]  /*b1f0*/  IMAD.MOV.U32 R7, RZ, RZ, -0x3ffffff0 ;  /* 0xc0000010ff077424 */ /* 0x000fe200078e00ff */
[----:B------:R-:W-:Y:S02]  /*b200*/  WARPGROUP.DEPBAR.LE gsb0, 0x0 ;  /* 0x00008000000079c5 */ /* 0x000fe40000010000 */
[----:B------:R-:W-:-:S06]  /*b210*/  WARPGROUP.ARRIVE ;  /* 0x00000000000079c5 */ /* 0x000fcc0000000000 */
[----:B------:R-:W-:Y:S01]  /*b220*/  QGMMA.64x128x32.F32.E4M3.E4M3 R24, gdesc[UR4], R24, gsb0 ;  /* 0x01e00000041879f3 */ /* 0x000fe20008000818 */
[----:B------:R-:W-:Y:S02]  /*b230*/  R2UR UR4, R20 ;  /* 0x00000000140472ca */ /* 0x000fe400000e0000 */
[----:B------:R-:W-:Y:S02]  /*b240*/  R2UR UR5, R21 ;  /* 0x00000000150572ca */ /* 0x000fe400000e0000 */
[----:B------:R-:W-:Y:S02]  /*b250*/  R2UR UR6, R6 ;  /* 0x00000000060672ca */ /* 0x000fe400000e0000 */
[----:B------:R-:W-:Y:S01]  /*b260*/  R2UR UR7, R7 ;  /* 0x00000000070772ca */ /* 0x000fe200000e0000 */
[----:B------:R-:W-:Y:S02]  /*b270*/  WARPGROUP.DEPBAR.LE gsb0, 0x0 ;  /* 0x00008000000079c5 */ /* 0x000fe40000010000 */
[----:B------:R-:W-:-:S10]  /*b280*/  WARPGROUP.ARRIVE ;  /* 0x00000000000079c5 */ /* 0x000fd40000000000 */
[----:B------:R-:W-:Y:S01]  /*b290*/  QGMMA.64x128x32.F32.E4M3.E4M3 R24, gdesc[UR4], R24, gsb0 ;  /* 0x01e00000041879f3 */ /* 0x000fe20008000818 */
[----:B------:R-:W-:Y:S02]  /*b2a0*/  ULDC UR4, c[0x0][0x988] ;  /* 0x0002620000047ab9 */ /* 0x000fe40000000800 */
[----:B------:R-:W-:Y:S02]  /*b2b0*/  WARPGROUP.DEPBAR.LE gsb0, 0x0 ;  /* 0x00008000000079c5 */ /* 0x000fe40000010000 */
[C---:B------:R-:W-:Y:S01]  /*b2c0*/  FMUL.FTZ R3, R2.reuse, R24 ;  /* 0x0000001802037220 */ /* 0x040fe20000410000 */
[C---:B------:R-:W-:Y:S01]  /*b2d0*/  FMUL.FTZ R6, R2.reuse, R25 ;  /* 0x0000001902067220 */ /* 0x040fe20000410000 */
[C---:B------:R-:W-:Y:S01]  /*b2e0*/  FMUL.FTZ R9, R2.reuse, R28 ;  /* 0x0000001c02097220 */ /* 0x040fe20000410000 */
[C---:B------:R-:W-:Y:S01]  /*b2f0*/  FMUL.FTZ R12, R2.reuse, R31 ;  /* 0x0000001f020c7220 */ /* 0x040fe20000410000 */
[C---:B------:R-:W-:Y:S01]  /*b300*/  FMUL.FTZ R8, R2.reuse, R27 ;  /* 0x0000001b02087220 */ /* 0x040fe20000410000 */
[C---:B------:R-:W-:Y:S01]  /*b310*/  FMUL.FTZ R27, R2.reuse, R37 ;  /* 0x00000025021b7220 */ /* 0x040fe20000410000 */
[----:B------:R-:W1:Y:S01]  /*b320*/  MUFU.TANH R3, R3 ;  /* 0x0000000300037308 */ /* 0x000e620000002400 */
[C---:B0-----:R-:W-:Y:S01]  /*b330*/  FMUL.FTZ R10, R2.reuse, R29 ;  /* 0x0000001d020a7220 */ /* 0x041fe20000410000 */
[C---:B------:R-:W-:Y:S01]  /*b340*/  FMUL.FTZ R37, R2.reuse, R47 ;  /* 0x0000002f02257220 */ /* 0x040fe20000410000 */
[----:B------:R-:W-:Y:S01]  /*b350*/  FMUL.FTZ R47, R2, R57 ;  /* 0x00000039022f7220 */ /* 0x000fe20000410000 */
[----:B--2---:R-:W-:-:S04]  /*b360*/  IMAD.IADD R57, R91, 0x1, R88 ;  /* 0x000000015b397824 */ /* 0x004fc800078e0258 */
[----:B------:R-:W0:Y:S01]  /*b370*/  MUFU.TANH R6, R6 ;  /* 0x0000000600067308 */ /* 0x000e220000002400 */
[----:B------:R-:W-:Y:S01]  /*b380*/  FMUL.FTZ R13, R2, R32 ;  /* 0x00000020020d7220 */ /* 0x000fe20000410000 */
[----:B---3--:R-:W-:-:S06]  /*b390*/  IMAD R57, R90, -0x80, R57 ;  /* 0xffffff805a397824 */ /* 0x008fcc00078e0239 */
[----:B------:R-:W2:Y:S01]  /*b3a0*/  MUFU.TANH R9, R9 ;  /* 0x0000000900097308 */ /* 0x000ea20000002400 */
[----:B------:R-:W-:-:S07]  /*b3b0*/  FMUL.FTZ R7, R2, R26 ;  /* 0x0000001a02077220 */ /* 0x000fce0000410000 */
[----:B------:R-:W3:Y:S01]  /*b3c0*/  MUFU.TANH R12, R12 ;  /* 0x0000000c000c7308 */ /* 0x000ee20000002400 */
[----:B------:R-:W-:Y:S01]  /*b3d0*/  FMUL.FTZ R14, R2, R33 ;  /* 0x00000021020e7220 */ /* 0x000fe20000410000 */
[----:B------:R-:W-:-:S06]  /*b3e0*/  ISETP.GT.AND P1, PT, R57, RZ, PT ;  /* 0x000000ff3900720c */ /* 0x000fcc0003f24270 */
[----:B------:R-:W4:Y:S01]  /*b3f0*/  MUFU.TANH R10, R10 ;  /* 0x0000000a000a7308 */ /* 0x000f220000002400 */
[C---:B------:R-:W-:Y:S01]  /*b400*/  ISETP.GT.AND P2, PT, R57.reuse, 0x1, PT ;  /* 0x000000013900780c */ /* 0x040fe20003f44270 */
[C---:B------:R-:W-:Y:S01]  /*b410*/  FMUL.FTZ R26, R2.reuse, R36 ;  /* 0x00000024021a7220 */ /* 0x040fe20000410000 */
[----:B------:R-:W-:Y:S01]  /*b420*/  ISETP.GT.AND P6, PT, R57, 0x8, PT ;  /* 0x000000083900780c */ /* 0x000fe20003fc4270 */
[----:B------:R-:W-:-:S04]  /*b430*/  FMUL.FTZ R31, R2, R41 ;  /* 0x00000029021f7220 */ /* 0x000fc80000410000 */
[----:B------:R-:W5:Y:S01]  /*b440*/  MUFU.TANH R13, R13 ;  /* 0x0000000d000d7308 */ /* 0x000f620000002400 */
[----:B------:R-:W-:Y:S01]  /*b450*/  ISETP.GT.AND P5, PT, R57, 0x9, PT ;  /* 0x000000093900780c */ /* 0x000fe20003fa4270 */
[C---:B------:R-:W-:Y:S01]  /*b460*/  FMUL.FTZ R11, R2.reuse, R30 ;  /* 0x0000001e020b7220 */ /* 0x040fe20000410000 */
[C---:B------:R-:W-:Y:S01]  /*b470*/  FMUL.FTZ R41, R2.reuse, R51 ;  /* 0x0000003302297220 */ /* 0x040fe20000410000 */
[----:B-1----:R-:W-:Y:S01]  /*b480*/  FSEL R3, R3, -INF , P1 ;  /* 0xff80000003037808 */ /* 0x002fe20000800000 */
[----:B------:R-:W-:Y:S01]  /*b490*/  FMUL.FTZ R51, R2, R61 ;  /* 0x0000003d02337220 */ /* 0x000fe20000410000 */
[----:B0-----:R-:W-:Y:S02]  /*b4a0*/  FSEL R6, R6, -INF , P2 ;  /* 0xff80000006067808 */ /* 0x001fe40001000000 */
[----:B------:R-:W0:Y:S01]  /*b4b0*/  MUFU.TANH R7, R7 ;  /* 0x0000000700077308 */ /* 0x000e220000002400 */
[----:B--2---:R-:W-:Y:S02]  /*b4c0*/  FSEL R61, R9, -INF , P6 ;  /* 0xff800000093d7808 */ /* 0x004fe40003000000 */
[----:B---3--:R-:W-:-:S05]  /*b4d0*/  FSEL R9, R12, -INF , P5 ;  /* 0xff8000000c097808 */ /* 0x008fca0002800000 */
[----:B------:R-:W1:Y:S01]  /*b4e0*/  MUFU.TANH R14, R14 ;  /* 0x0000000e000e7308 */ /* 0x000e620000002400 */
[----:B------:R-:W-:Y:S01]  /*b4f0*/  FMNMX.FTZ R12, R3, R6, !PT ;  /* 0x00000006030c7209 */ /* 0x000fe20007810000 */
[C---:B------:R-:W-:Y:S01]  /*b500*/  FMUL.FTZ R30, R2.reuse, R40 ;  /* 0x00000028021e7220 */ /* 0x040fe20000410000 */
[C---:B------:R-:W-:Y:S01]  /*b510*/  FMUL.FTZ R33, R2.reuse, R43 ;  /* 0x0000002b02217220 */ /* 0x040fe20000410000 */
[----:B------:R-:W-:-:S04]  /*b520*/  FMUL.FTZ R43, R2, R53 ;  /* 0x00000035022b7220 */ /* 0x000fc80000410000 */
[----:B------:R-:W2:Y:S01]  /*b530*/  MUFU.TANH R8, R8 ;  /* 0x0000000800087308 */ /* 0x000ea20000002400 */
[C---:B------:R-:W-:Y:S01]  /*b540*/  FMUL.FTZ R53, R2.reuse, R63 ;  /* 0x0000003f02357220 */ /* 0x040fe20000410000 */
[----:B------:R-:W-:Y:S01]  /*b550*/  FMUL.FTZ R24, R2, R34 ;  /* 0x0000002202187220 */ /* 0x000fe20000410000 */
[----:B------:R-:W-:-:S05]  /*b560*/  ISETP.GT.AND P4, PT, R57, 0x10, PT ;  /* 0x000000103900780c */ /* 0x000fca0003f84270 */
[----:B------:R-:W3:Y:S01]  /*b570*/  MUFU.TANH R26, R26 ;  /* 0x0000001a001a7308 */ /* 0x000ee20000002400 */
[----:B----4-:R-:W-:Y:S02]  /*b580*/  FSEL R63, R10, -INF , P5 ;  /* 0xff8000000a3f7808 */ /* 0x010fe40002800000 */
[----:B------:R-:W-:-:S05]  /*b590*/  FMNMX.FTZ R12, R61, R12, !PT ;  /* 0x0000000c3d0c7209 */ /* 0x000fca0007810000 */
[----:B------:R-:W4:Y:S01]  /*b5a0*/  MUFU.TANH R11, R11 ;  /* 0x0000000b000b7308 */ /* 0x000f220000002400 */
[C---:B------:R-:W-:Y:S01]  /*b5b0*/  FMUL.FTZ R25, R2.reuse, R35 ;  /* 0x0000002302197220 */ /* 0x040fe20000410000 */
[----:B------:R-:W-:Y:S01]  /*b5c0*/  FMUL.FTZ R28, R2, R38 ;  /* 0x00000026021c7220 */ /* 0x000fe20000410000 */
[----:B------:R-:W-:-:S05]  /*b5d0*/  ISETP.GT.AND P3, PT, R57, 0x11, PT ;  /* 0x000000113900780c */ /* 0x000fca0003f64270 */
[----:B------:R-:W4:Y:S01]  /*b5e0*/  MUFU.TANH R27, R27 ;  /* 0x0000001b001b7308 */ /* 0x000f220000002400 */
[----:B-----5:R-:W-:Y:S01]  /*b5f0*/  FSEL R13, R13, -INF , P4 ;  /* 0xff8000000d0d7808 */ /* 0x020fe20002000000 */
[C---:B------:R-:W-:Y:S01]  /*b600*/  FMUL.FTZ R34, R2.reuse, R44 ;  /* 0x0000002c02227220 */ /* 0x040fe20000410000 */
[----:B------:R-:W-:Y:S01]  /*b610*/  FMNMX.FTZ R12, R63, R12, !PT ;  /* 0x0000000c3f0c7209 */ /* 0x000fe20007810000 */
[C---:B------:R-:W-:Y:S01]  /*b620*/  FMUL.FTZ R38, R2.reuse, R48 ;  /* 0x0000003002267220 */ /* 0x040fe20000410000 */
[----:B------:R-:W-:-:S03]  /*b630*/  FMUL.FTZ R48, R2, R58 ;  /* 0x0000003a02307220 */ /* 0x000fc60000410000 */
[----:B------:R-:W5:Y:S01]  /*b640*/  MUFU.TANH R30, R30 ;  /* 0x0000001e001e7308 */ /* 0x000f620000002400 */
[C---:B------:R-:W-:Y:S01]  /*b650*/  FMUL.FTZ R58, R2.reuse, R67 ;  /* 0x00000043023a7220 */ /* 0x040fe20000410000 */
[----:B0-----:R-:W-:Y:S01]  /*b660*/  FSEL R7, R7, -INF , P1 ;  /* 0xff80000007077808 */ /* 0x001fe20000800000 */
[----:B------:R-:W-:Y:S01]  /*b670*/  FMUL.FTZ R35, R2, R45 ;  /* 0x0000002d02237220 */ /* 0x000fe20000410000 */
[----:B------:R-:W-:Y:S02]  /*b680*/  ISETP.GT.AND P1, PT, R57, 0x18, PT ;  /* 0x000000183900780c */ /* 0x000fe40003f24270 */
[----:B-1----:R-:W-:Y:S02]  /*b690*/  FSEL R67, R14, -INF , P3 ;  /* 0xff8000000e437808 */ /* 0x002fe40001800000 */
[----:B------:R-:W0:Y:S01]  /*b6a0*/  MUFU.TANH R24, R24 ;  /* 0x0000001800187308 */ /* 0x000e220000002400 */
[----:B------:R-:W-:Y:S01]  /*b6b0*/  FMNMX.FTZ R12, R13, R12, !PT ;  /* 0x0000000c0d0c7209 */ /* 0x000fe20007810000 */
[----:B------:R-:W-:Y:S01]  /*b6c0*/  FMUL.FTZ R113, R2, R71 ;  /* 0x0000004702717220 */ /* 0x000fe20000410000 */
[----:B--2---:R-:W-:-:S05]  /*b6d0*/  FSEL R8, R8, -INF , P2 ;  /* 0xff80000008087808 */ /* 0x004fca0001000000 */
[----:B------:R-:W1:Y:S01]  /*b6e0*/  MUFU.TANH R31, R31 ;  /* 0x0000001f001f7308 */ /* 0x000e620000002400 */
[----:B------:R-:W-:Y:S01]  /*b6f0*/  FMUL.FTZ R29, R2, R39 ;  /* 0x00000027021d7220 */ /* 0x000fe20000410000 */
[----:B------:R-:W-:Y:S02]  /*b700*/  ISETP.GT.AND P2, PT, R57, 0x19, PT ;  /* 0x000000193900780c */ /* 0x000fe40003f44270 */
[----:B---3--:R-:W-:Y:S02]  /*b710*/  FSEL R71, R26, -INF , P1 ;  /* 0xff8000001a477808 */ /* 0x008fe40000800000 */
[----:B------:R-:W-:Y:S02]  /*b720*/  FMNMX.FTZ R12, R67, R12, !PT ;  /* 0x0000000c430c7209 */ /* 0x000fe40007810000 */
[----:B------:R-:W2:Y:S01]  /*b730*/  MUFU.TANH R25, R25 ;  /* 0x0000001900197308 */ /* 0x000ea20000002400 */
[----:B----4-:R-:W-:Y:S01]  /*b740*/  FSEL R11, R11, -INF , P6 ;  /* 0xff8000000b0b7808 */ /* 0x010fe20003000000 */
[----:B------:R-:W-:Y:S01]  /*b750*/  FMUL.FTZ R32, R2, R42 ;  /* 0x0000002a02207220 */ /* 0x000fe20000410000 */
[----:B------:R-:W-:-:S05]  /*b760*/  ISETP.GT.AND P6, PT, R57, 0x20, PT ;  /* 0x000000203900780c */ /* 0x000fca0003fc4270 */
[----:B------:R-:W3:Y:S01]  /*b770*/  MUFU.TANH R34, R34 ;  /* 0x0000002200227308 */ /* 0x000ee20000002400 */
[----:B------:R-:W-:Y:S01]  /*b780*/  FSEL R27, R27, -INF , P2 ;  /* 0xff8000001b1b7808 */ /* 0x000fe20001000000 */
[----:B------:R-:W-:Y:S01]  /*b790*/  FMUL.FTZ R39, R2, R49 ;  /* 0x0000003102277220 */ /* 0x000fe20000410000 */
[----:B------:R-:W-:-:S05]  /*b7a0*/  FMNMX.FTZ R12, R71, R12, !PT ;  /* 0x0000000c470c7209 */ /* 0x000fca0007810000 */
[----:B------:R-:W4:Y:S01]  /*b7b0*/  MUFU.TANH R28, R28 ;  /* 0x0000001c001c7308 */ /* 0x000f220000002400 */
[----:B------:R-:W-:Y:S01]  /*b7c0*/  ISETP.GT.AND P5, PT, R57, 0x21, PT ;  /* 0x000000213900780c */ /* 0x000fe20003fa4270 */
[----:B------:R-:W-:Y:S01]  /*b7d0*/  FMUL.FTZ R42, R2, R52 ;  /* 0x00000034022a7220 */ /* 0x000fe20000410000 */
[----:B-----5:R-:W-:-:S05]  /*b7e0*/  FSEL R93, R30, -INF , P6 ;  /* 0xff8000001e5d7808 */ /* 0x020fca0003000000 */
[----:B------:R-:W5:Y:S01]  /*b7f0*/  MUFU.TANH R35, R35 ;  /* 0x0000002300237308 */ /* 0x000f620000002400 */
[----:B------:R-:W-:Y:S01]  /*b800*/  FMNMX.FTZ R12, R27, R12, !PT ;  /* 0x0000000c1b0c7209 */ /* 0x000fe20007810000 */
[C---:B------:R-:W-:Y:S01]  /*b810*/  FMUL.FTZ R45, R2.reuse, R55 ;  /* 0x00000037022d7220 */ /* 0x040fe20000410000 */
[----:B------:R-:W-:-:S05]  /*b820*/  FMUL.FTZ R55, R2, R65 ;  /* 0x0000004102377220 */ /* 0x000fca0000410000 */
[----:B------:R-:W5:Y:S01]  /*b830*/  MUFU.TANH R29, R29 ;  /* 0x0000001d001d7308 */ /* 0x000f620000002400 */
[----:B0-----:R-:W-:Y:S01]  /*b840*/  FSEL R65, R24, -INF , P4 ;  /* 0xff80000018417808 */ /* 0x001fe20002000000 */
[----:B------:R-:W-:Y:S01]  /*b850*/  FMUL.FTZ R36, R2, R46 ;  /* 0x0000002e02247220 */ /* 0x000fe20000410000 */
[----:B------:R-:W-:-:S05]  /*b860*/  ISETP.GT.AND P4, PT, R57, 0x28, PT ;  /* 0x000000283900780c */ /* 0x000fca0003f84270 */
[----:B------:R-:W0:Y:S01]  /*b870*/  MUFU.TANH R38, R38 ;  /* 0x0000002600267308 */ /* 0x000e220000002400 */
[----:B-1----:R-:W-:Y:S02]  /*b880*/  FSEL R31, R31, -INF , P5 ;  /* 0xff8000001f1f7808 */ /* 0x002fe40002800000 */
[----:B------:R-:W-:-:S05]  /*b890*/  FMNMX.FTZ R12, R93, R12, !PT ;  /* 0x0000000c5d0c7209 */ /* 0x000fca0007810000 */
[----:B------:R-:W1:Y:S01]  /*b8a0*/  MUFU.TANH R32, R32 ;  /* 0x0000002000207308 */ /* 0x000e620000002400 */
[----:B--2---:R-:W-:Y:S01]  /*b8b0*/  FSEL R25, R25, -INF , P3 ;  /* 0xff80000019197808 */ /* 0x004fe20001800000 */
[----:B------:R-:W-:Y:S01]  /*b8c0*/  FMUL.FTZ R40, R2, R50 ;  /* 0x0000003202287220 */ /* 0x000fe20000410000 */
[----:B------:R-:W-:-:S05]  /*b8d0*/  ISETP.GT.AND P3, PT, R57, 0x29, PT ;  /* 0x000000293900780c */ /* 0x000fca0003f64270 */
[----:B------:R-:W2:Y:S01]  /*b8e0*/  MUFU.TANH R39, R39 ;  /* 0x0000002700277308 */ /* 0x000ea20000002400 */
[----:B---3--:R-:W-:Y:S01]  /*b8f0*/  FSEL R95, R34, -INF , P4 ;  /* 0xff800000225f7808 */ /* 0x008fe20002000000 */
[C---:B------:R-:W-:Y:S01]  /*b900*/  FMUL.FTZ R46, R2.reuse, R56 ;  /* 0x00000038022e7220 */ /* 0x040fe20000410000 */
[----:B------:R-:W-:Y:S01]  /*b910*/  FMNMX.FTZ R12, R31, R12, !PT ;  /* 0x0000000c1f0c7209 */ /* 0x000fe20007810000 */
[----:B------:R-:W-:-:S04]  /*b920*/  FMUL.FTZ R50, R2, R60 ;  /* 0x0000003c02327220 */ /* 0x000fc80000410000 */
[----:B------:R-:W3:Y:S01]  /*b930*/  MUFU.TANH R33, R33 ;  /* 0x0000002100217308 */ /* 0x000ee20000002400 */
[----:B------:R-:W-:Y:S01]  /*b940*/  FMUL.FTZ R60, R2, R69 ;  /* 0x00000045023c7220 */ /* 0x000fe20000410000 */
[----:B----4-:R-:W-:-:S06]  /*b950*/  FSEL R69, R28, -INF , P1 ;  /* 0xff8000001c457808 */ /* 0x010fcc0000800000 */
[----:B------:R-:W4:Y:S01]  /*b960*/  MUFU.TANH R42, R42 ;  /* 0x0000002a002a7308 */ /* 0x000f220000002400 */
[----:B------:R-:W-:Y:S02]  /*b970*/  ISETP.GT.AND P1, PT, R57, 0x30, PT ;  /* 0x000000303900780c */ /* 0x000fe40003f24270 */
[----:B-----5:R-:W-:Y:S02]  /*b980*/  FSEL R35, R35, -INF , P3 ;  /* 0xff80000023237808 */ /* 0x020fe40001800000 */
[----:B------:R-:W-:-:S03]  /*b990*/  FMNMX.FTZ R14, R95, R12, !PT ;  /* 0x0000000c5f0e7209 */ /* 0x000fc60007810000 */
[----:B------:R-:W5:Y:S01]  /*b9a0*/  MUFU.TANH R36, R36 ;  /* 0x0000002400247308 */ /* 0x000f620000002400 */
[----:B------:R-:W-:Y:S02]  /*b9b0*/  FSEL R29, R29, -INF , P2 ;  /* 0xff8000001d1d7808 */ /* 0x000fe40001000000 */
[----:B------:R-:W-:-:S05]  /*b9c0*/  ISETP.GT.AND P2, PT, R57, 0x31, PT ;  /* 0x000000313900780c */ /* 0x000fca0003f44270 */
[----:B------:R-:W5:Y:S01]  /*b9d0*/  MUFU.TANH R43, R43 ;  /* 0x0000002b002b7308 */ /* 0x000f620000002400 */
[----:B0-----:R-:W-:Y:S02]  /*b9e0*/  FSEL R99, R38, -INF , P1 ;  /* 0xff80000026637808 */ /* 0x001fe40000800000 */
[----:B------:R-:W-:-:S05]  /*b9f0*/  FMNMX.FTZ R14, R35, R14, !PT ;  /* 0x0000000e230e7209 */ /* 0x000fca0007810000 */
[----:B------:R-:W0:Y:S01]  /*ba00*/  MUFU.TANH R37, R37 ;  /* 0x0000002500257308 */ /* 0x000e220000002400 */
[----:B-1----:R-:W-:Y:S01]  /*ba10*/  FSEL R91, R32, -INF , P6 ;  /* 0xff800000205b7808 */ /* 0x002fe20003000000 */
[----:B------:R-:W-:Y:S01]  /*ba20*/  FMUL.FTZ R44, R2, R54 ;  /* 0x00000036022c7220 */ /* 0x000fe20000410000 */
[----:B------:R-:W-:-:S05]  /*ba30*/  ISETP.GT.AND P6, PT, R57, 0x38, PT ;  /* 0x000000383900780c */ /* 0x000fca0003fc4270 */
[----:B------:R-:W1:Y:S01]  /*ba40*/  MUFU.TANH R46, R46 ;  /* 0x0000002e002e7308 */ /* 0x000e620000002400 */
[----:B--2---:R-:W-:Y:S02]  /*ba50*/  FSEL R39, R39, -INF , P2 ;  /* 0xff80000027277808 */ /* 0x004fe40001000000 */
[----:B------:R-:W-:-:S05]  /*ba60*/  FMNMX.FTZ R14, R99, R14, !PT ;  /* 0x0000000e630e7209 */ /* 0x000fca0007810000 */
[----:B------:R-:W2:Y:S01]  /*ba70*/  MUFU.TANH R40, R40 ;  /* 0x0000002800287308 */ /* 0x000ea20000002400 */
[----:B---3--:R-:W-:Y:S01]  /*ba80*/  FSEL R33, R33, -INF , P5 ;  /* 0xff80000021217808 */ /* 0x008fe20002800000 */
[----:B------:R-:W-:Y:S01]  /*ba90*/  FMUL.FTZ R54, R2, R64 ;  /* 0x0000004002367220 */ /* 0x000fe20000410000 */
[----:B------:R-:W-:-:S05]  /*baa0*/  ISETP.GT.AND P5, PT, R57, 0x39, PT ;  /* 0x000000393900780c */ /* 0x000fca0003fa4270 */
[----:B------:R-:W3:Y:S01]  /*bab0*/  MUFU.TANH R47, R47 ;  /* 0x0000002f002f7308 */ /* 0x000ee20000002400 */
[----:B----4-:R-:W-:Y:S02]  /*bac0*/  FSEL R101, R42, -INF , P6 ;  /* 0xff8000002a657808 */ /* 0x010fe40003000000 */
[----:B------:R-:W-:Y:S01]  /*bad0*/  FMNMX.FTZ R14, R39, R14, !PT ;  /* 0x0000000e270e7209 */ /* 0x000fe20007810000 */
[----:B------:R-:W-:-:S04]  /*bae0*/  FMUL.FTZ R123, R2, R73 ;  /* 0x00000049027b7220 */ /* 0x000fc80000410000 */
[----:B------:R-:W4:Y:S01]  /*baf0*/  MUFU.TANH R41, R41 ;  /* 0x0000002900297308 */ /* 0x000f220000002400 */
[----:B-----5:R-:W-:Y:S02]  /*bb00*/  FSEL R73, R36, -INF , P4 ;  /* 0xff80000024497808 */ /* 0x020fe40002000000 */
[----:B------:R-:W-:-:S05]  /*bb10*/  ISETP.GT.AND P4, PT, R57, 0x40, PT ;  /* 0x000000403900780c */ /* 0x000fca0003f84270 */
[----:B------:R-:W5:Y:S01]  /*bb20*/  MUFU.TANH R50, R50 ;  /* 0x0000003200327308 */ /* 0x000f620000002400 */
[----:B------:R-:W-:Y:S02]  /*bb30*/  FSEL R43, R43, -INF , P5 ;  /* 0xff8000002b2b7808 */ /* 0x000fe40002800000 */
[----:B------:R-:W-:-:S05]  /*bb40*/  FMNMX.FTZ R14, R101, R14, !PT ;  /* 0x0000000e650e7209 */ /* 0x000fca0007810000 */
[----:B------:R-:W5:Y:S01]  /*bb50*/  MUFU.TANH R44, R44 ;  /* 0x0000002c002c7308 */ /* 0x000f620000002400 */
[----:B0-----:R-:W-:Y:S01]  /*bb60*/  FSEL R37, R37, -INF , P3 ;  /* 0xff80000025257808 */ /* 0x001fe20001800000 */
[----:B------:R-:W-:Y:S01]  /*bb70*/  FMUL.FTZ R49, R2, R59 ;  /* 0x0000003b02317220 */ /* 0x000fe20000410000 */
[----:B------:R-:W-:-:S05]  /*bb80*/  ISETP.GT.AND P3, PT, R57, 0x41, PT ;  /* 0x000000413900780c */ /* 0x000fca0003f64270 */
[----:B------:R-:W0:Y:S01]  /*bb90*/  MUFU.TANH R51, R51 ;  /* 0x0000003300337308 */ /* 0x000e220000002400 */
[----:B-1----:R-:W-:Y:S01]  /*bba0*/  FSEL R107, R46, -INF , P4 ;  /* 0xff8000002e6b7808 */ /* 0x002fe20002000000 */
[----:B------:R-:W-:Y:S01]  /*bbb0*/  FMUL.FTZ R59, R2, R68 ;  /* 0x00000044023b7220 */ /* 0x000fe20000410000 */
[----:B------:R-:W-:-:S05]  /*bbc0*/  FMNMX.FTZ R14, R43, R14, !PT ;  /* 0x0000000e2b0e7209 */ /* 0x000fca0007810000 */
[----:B------:R-:W1:Y:S01]  /*bbd0*/  MUFU.TANH R45, R45 ;  /* 0x0000002d002d7308 */ /* 0x000e620000002400 */
[----:B--2---:R-:W-:Y:S02]  /*bbe0*/  FSEL R97, R40, -INF , P1 ;  /* 0xff80000028617808 */ /* 0x004fe40000800000 */
[----:B------:R-:W-:-:S05]  /*bbf0*/  ISETP.GT.AND P1, PT, R57, 0x48, PT ;  /* 0x000000483900780c */ /* 0x000fca0003f24270 */
[----:B------:R-:W2:Y:S01]  /*bc00*/  MUFU.TANH R54, R54 ;  /* 0x0000003600367308 */ /* 0x000ea20000002400 */
[----:B---3--:R-:W-:Y:S02]  /*bc10*/  FSEL R47, R47, -INF , P3 ;  /* 0xff8000002f2f7808 */ /* 0x008fe40001800000 */
[----:B------:R-:W-:-:S05]  /*bc20*/  FMNMX.FTZ R24, R107, R14, !PT ;  /* 0x0000000e6b187209 */ /* 0x000fca0007810000 */
[----:B------:R-:W3:Y:S01]  /*bc30*/  MUFU.TANH R48, R48 ;  /* 0x0000003000307308 */ /* 0x000ee20000002400 */
[----:B----4-:R-:W-:Y:S01]  /*bc40*/  FSEL R41, R41, -INF , P2 ;  /* 0xff80000029297808 */ /* 0x010fe20001000000 */
[----:B------:R-:W-:Y:S01]  /*bc50*/  FMUL.FTZ R52, R2, R62 ;  /* 0x0000003e02347220 */ /* 0x000fe20000410000 */
[----:B------:R-:W-:-:S05]  /*bc60*/  ISETP.GT.AND P2, PT, R57, 0x49, PT ;  /* 0x000000493900780c */ /* 0x000fca0003f44270 */
[----:B------:R-:W4:Y:S01]  /*bc70*/  MUFU.TANH R55, R55 ;  /* 0x0000003700377308 */ /* 0x000f220000002400 */
[----:B-----5:R-:W-:Y:S01]  /*bc80*/  FSEL R109, R50, -INF , P1 ;  /* 0xff800000326d7808 */ /* 0x020fe20000800000 */
[C---:B------:R-:W-:Y:S01]  /*bc90*/  FMUL.FTZ R133, R2.reuse, R72 ;  /* 0x0000004802857220 */ /* 0x040fe20000410000 */
[----:B------:R-:W-:Y:S01]  /*bca0*/  FMNMX.FTZ R24, R47, R24, !PT ;  /* 0x000000182f187209 */ /* 0x000fe20007810000 */
[----:B------:R-:W-:-:S04]  /*bcb0*/  FMUL.FTZ R12, R2, R75 ;  /* 0x0000004b020c7220 */ /* 0x000fc80000410000 */
[----:B------:R-:W5:Y:S01]  /*bcc0*/  MUFU.TANH R49, R49 ;  /* 0x0000003100317308 */ /* 0x000f620000002400 */
[----:B------:R-:W-:Y:S01]  /*bcd0*/  FSEL R75, R44, -INF , P6 ;  /* 0xff8000002c4b7808 */ /* 0x000fe20003000000 */
[----:B------:R-:W-:Y:S01]  /*bce0*/  FMUL.FTZ R56, R2, R66 ;  /* 0x0000004202387220 */ /* 0x000fe20000410000 */
        /* <DEDUP_REMOVED lines=12> */
[----:B------:R-:W-:Y:S01]  /*bdb0*/  FMUL.FTZ R10, R2, R70 ;  /* 0x00000046020a7220 */ /* 0x000fe20000410000 */
[----:B---3--:R-:W-:-:S06]  /*bdc0*/  FSEL R105, R48, -INF , P4 ;  /* 0xff80000030697808 */ /* 0x008fcc0002000000 */
[----:B------:R-:W3:Y:S01]  /*bdd0*/  MUFU.TANH R133, R133 ;  /* 0x0000008500857308 */ /* 0x000ee20000002400 */
[----:B------:R-:W-:Y:S01]  /*bde0*/  ISETP.GT.AND P4, PT, R57, 0x58, PT ;  /* 0x000000583900780c */ /* 0x000fe20003f84270 */
[----:B------:R-:W-:Y:S01]  /*bdf0*/  FMUL.FTZ R14, R2, R77 ;  /* 0x0000004d020e7220 */ /* 0x000fe20000410000 */
[----:B----4-:R-:W-:Y:S02]  /*be00*/  FSEL R117, R55, -INF , P5 ;  /* 0xff80000037757808 */ /* 0x010fe40002800000 */
[----:B------:R-:W-:-:S03]  /*be10*/  FMNMX.FTZ R24, R115, R24, !PT ;  /* 0x0000001873187209 */ /* 0x000fc60007810000 */
[----:B------:R-:W4:Y:S01]  /*be20*/  MUFU.TANH R56, R56 ;  /* 0x0000003800387308 */ /* 0x000f220000002400 */
[----:B-----5:R-:W-:Y:S01]  /*be30*/  FSEL R49, R49, -INF , P3 ;  /* 0xff80000031317808 */ /* 0x020fe20001800000 */
[----:B------:R-:W-:Y:S01]  /*be40*/  FMUL.FTZ R80, R2, R80 ;  /* 0x0000005002507220 */ /* 0x000fe20000410000 */
        /* <DEDUP_REMOVED lines=17> */
[----:B------:R-:W-:Y:S01]  /*bf60*/  FMUL.FTZ R84, R2, R84 ;  /* 0x0000005402547220 */ /* 0x000fe20000410000 */
[----:B------:R-:W-:-:S05]  /*bf70*/  FMNMX.FTZ R24, R121, R24, !PT ;  /* 0x0000001879187209 */ /* 0x000fca0007810000 */
[----:B------:R-:W3:Y:S01]  /*bf80*/  MUFU.TANH R113, R113 ;  /* 0x0000007100717308 */ /* 0x000ee20000002400 */
[----:B----4-:R-:W-:Y:S02]  /*bf90*/  FSEL R55, R56, -INF , P6 ;  /* 0xff80000038377808 */ /* 0x010fe40003000000 */
[----:B------:R-:W-:-:S05]  /*bfa0*/  ISETP.GT.AND P6, PT, R57, 0x68, PT ;  /* 0x000000683900780c */ /* 0x000fca0003fc4270 */
[----:B------:R-:W4:Y:S01]  /*bfb0*/  MUFU.TANH R80, R80 ;  /* 0x0000005000507308 */ /* 0x000f220000002400 */
[----:B-----5:R-:W-:Y:S02]  /*bfc0*/  FSEL R123, R123, -INF , P1 ;  /* 0xff8000007b7b7808 */ /* 0x020fe40000800000 */
[----:B------:R-:W-:-:S05]  /*bfd0*/  FMNMX.FTZ R24, R133, R24, !PT ;  /* 0x0000001885187209 */ /* 0x000fca0007810000 */
[----:B------:R-:W5:Y:S01]  /*bfe0*/  MUFU.TANH R111, R111 ;  /* 0x0000006f006f7308 */ /* 0x000f620000002400 */
[----:B------:R-:W-:Y:S01]  /*bff0*/  FSEL R59, R58, -INF , P5 ;  /* 0xff8000003a3b7808 */ /* 0x000fe20002800000 */
[----:B------:R-:W-:Y:S01]  /*c000*/  FMUL.FTZ R85, R2, R85 ;  /* 0x0000005502557220 */ /* 0x000fe20000410000 */
[----:B------:R-:W-:-:S05]  /*c010*/  ISETP.GT.AND P5, PT, R57, 0x69, PT ;  /* 0x000000693900780c */ /* 0x000fca0003fa4270 */
[----:B------:R1:W5:Y:S01]  /*c020*/  MUFU.TANH R127, R81 ;  /* 0x00000051007f7308 */ /* 0x0003620000002400 */
[----:B0-----:R-:W-:Y:S02]  /*c030*/  FSEL R135, R76, -INF , P6 ;  /* 0xff8000004c877808 */ /* 0x001fe40003000000 */
[----:B------:R-:W-:-:S05]  /*c040*/  FMNMX.FTZ R24, R123, R24, !PT ;  /* 0x000000187b187209 */ /* 0x000fca0007810000 */
[----:B------:R-:W0:Y:S01]  /*c050*/  MUFU.TANH R12, R12 ;  /* 0x0000000c000c7308 */ /* 0x000e220000002400 */
[----:B-1----:R-:W-:Y:S02]  /*c060*/  FSEL R81, R10, -INF , P4 ;  /* 0xff8000000a517808 */ /* 0x002fe40002000000 */
[----:B------:R-:W-:-:S05]  /*c070*/  ISETP.GT.AND P4, PT, R57, 0x70, PT ;  /* 0x000000703900780c */ /* 0x000fca0003f84270 */
[----:B------:R-:W1:Y:S01]  /*c080*/  MUFU.TANH R84, R84 ;  /* 0x0000005400547308 */ /* 0x000e620000002400 */
[----:B--2---:R-:W-:Y:S02]  /*c090*/  FSEL R131, R14, -INF , P5 ;  /* 0xff8000000e837808 */ /* 0x004fe40002800000 */
[----:B------:R-:W-:-:S05]  /*c0a0*/  FMNMX.FTZ R24, R135, R24, !PT ;  /* 0x0000001887187209 */ /* 0x000fca0007810000 */
[----:B------:R0:W2:Y:S01]  /*c0b0*/  MUFU.TANH R10, R85 ;  /* 0x00000055000a7308 */ /* 0x0000a20000002400 */
[----:B---3--:R-:W-:Y:S02]  /*c0c0*/  FSEL R113, R113, -INF , P3 ;  /* 0xff80000071717808 */ /* 0x008fe40001800000 */
[----:B------:R-:W-:Y:S02]  /*c0d0*/  ISETP.GT.AND P3, PT, R57, 0x71, PT ;  /* 0x000000713900780c */ /* 0x000fe40003f64270 */
[----:B----4-:R-:W-:Y:S02]  /*c0e0*/  FSEL R129, R80, -INF , P4 ;  /* 0xff80000050817808 */ /* 0x010fe40002000000 */
[----:B------:R-:W-:Y:S02]  /*c0f0*/  FMNMX.FTZ R24, R131, R24, !PT ;  /* 0x0000001883187209 */ /* 0x000fe40007810000 */
[----:B-----5:R-:W-:Y:S02]  /*c100*/  FSEL R111, R111, -INF , P2 ;  /* 0xff8000006f6f7808 */ /* 0x020fe40001000000 */
[----:B------:R-:W-:-:S02]  /*c110*/  ISETP.GT.AND P2, PT, R57, 0x78, PT ;  /* 0x000000783900780c */ /* 0x000fc40003f44270 */
[----:B------:R-:W-:Y:S02]  /*c120*/  FSEL R127, R127, -INF , P3 ;  /* 0xff8000007f7f7808 */ /* 0x000fe40001800000 */
[----:B------:R-:W-:Y:S02]  /*c130*/  FMNMX.FTZ R24, R129, R24, !PT ;  /* 0x0000001881187209 */ /* 0x000fe40007810000 */
[----:B0-----:R-:W-:Y:S02]  /*c140*/  FSEL R85, R12, -INF , P1 ;  /* 0xff8000000c557808 */ /* 0x001fe40000800000 */
[----:B------:R-:W-:Y:S02]  /*c150*/  ISETP.GT.AND P1, PT, R57, 0x79, PT ;  /* 0x000000793900780c */ /* 0x000fe40003f24270 */
[----:B-1----:R-:W-:Y:S02]  /*c160*/  FSEL R125, R84, -INF , P2 ;  /* 0xff800000547d7808 */ /* 0x002fe40001000000 */
[----:B------:R-:W-:-:S02]  /*c170*/  FMNMX.FTZ R24, R127, R24, !PT ;  /* 0x000000187f187209 */ /* 0x000fc40007810000 */
[----:B--2---:R-:W-:Y:S02]  /*c180*/  FSEL R57, R10, -INF , P1 ;  /* 0xff8000000a397808 */ /* 0x004fe40000800000 */
[----:B------:R-:W-:-:S04]  /*c190*/  FMNMX.FTZ R24, R125, R24, !PT ;  /* 0x000000187d187209 */ /* 0x000fc80007810000 */
[----:B------:R-:W-:-:S05]  /*c1a0*/  FMNMX.FTZ R24, R57, R24, !PT ;  /* 0x0000001839187209 */ /* 0x000fca0007810000 */
[----:B------:R-:W0:Y:S01]  /*c1b0*/  SHFL.BFLY PT, R45, R24, 0x2, 0x1f ;  /* 0x0c401f00182d7f89 */ /* 0x000e2200000e0000 */
[----:B------:R-:W-:-:S04]  /*c1c0*/  FMNMX.FTZ R14, R7, R8, !PT ;  /* 0x00000008070e7209 */ /* 0x000fc80007810000 */
[----:B------:R-:W-:-:S04]  /*c1d0*/  FMNMX.FTZ R14, R11, R14, !PT ;  /* 0x0000000e0b0e7209 */ /* 0x000fc80007810000 */
[----:B------:R-:W-:-:S04]  /*c1e0*/  FMNMX.FTZ R14, R9, R14, !PT ;  /* 0x0000000e090e7209 */ /* 0x000fc80007810000 */
[----:B------:R-:W-:Y:S02]  /*c1f0*/  FMNMX.FTZ R14, R65, R14, !PT ;  /* 0x0000000e410e7209 */ /* 0x000fe40007810000 */
[----:B0-----:R-:W-:Y:S02]  /*c200*/  FMNMX.FTZ R12, R24, R45, !PT ;  /* 0x0000002d180c7209 */ /* 0x001fe40007810000 */
        /* <DEDUP_REMOVED lines=8> */
[----:B------:R-:W-:Y:S01]  /*c290*/  FMNMX.FTZ R28, R41, R28, !PT ;  /* 0x0000001c291c7209 */ /* 0x000fe20007810000 */
[----:B------:R-:W0:Y:S03]  /*c2a0*/  SHFL.BFLY PT, R45, R12, 0x1, 0x1f ;  /* 0x0c201f000c2d7f89 */ /* 0x000e2600000e0000 */
[----:B------:R-:W-:-:S04]  /*c2b0*/  FMNMX.FTZ R28, R75, R28, !PT ;  /* 0x0000001c4b1c7209 */ /* 0x000fc80007810000 */
[----:B------:R-:W-:-:S04]  /*c2c0*/  FMNMX.FTZ R30, R103, R28, !PT ;  /* 0x0000001c671e7209 */ /* 0x000fc80007810000 */
[----:B------:R-:W-:-:S04]  /*c2d0*/  FMNMX.FTZ R30, R105, R30, !PT ;  /* 0x0000001e691e7209 */ /* 0x000fc80007810000 */
[----:B------:R-:W-:-:S04]  /*c2e0*/  FMNMX.FTZ R30, R49, R30, !PT ;  /* 0x0000001e311e7209 */ /* 0x000fc80007810000 */
[----:B------:R-:W-:Y:S01]  /*c2f0*/  FMNMX.FTZ R30, R77, R30, !PT ;  /* 0x0000001e4d1e7209 */ /* 0x000fe20007810000 */
[----:B------:R-:W-:-:S03]  /*c300*/  FMUL.FTZ R34, R2, R78 ;  /* 0x0000004e02227220 */ /* 0x000fc60000410000 */
[----:B------:R-:W-:Y:S01]  /*c310*/  FMNMX.FTZ R32, R53, R30, !PT ;  /* 0x0000001e35207209 */ /* 0x000fe20007810000 */
[----:B------:R-:W-:-:S03]  /*c320*/  FMUL.FTZ R38, R2, R79 ;  /* 0x0000004f02267220 */ /* 0x000fc60000410000 */
[----:B------:R-:W-:Y:S01]  /*c330*/  FMNMX.FTZ R32, R55, R32, !PT ;  /* 0x0000002037207209 */ /* 0x000fe20007810000 */
[----:B------:R-:W1:Y:S01]  /*c340*/  MUFU.TANH R34, R34 ;  /* 0x0000002200227308 */ /* 0x000e620000002400 */
[----:B0-----:R-:W-:Y:S01]  /*c350*/  FMNMX.FTZ R45, R12, R45, !PT ;  /* 0x0000002d0c2d7209 */ /* 0x001fe20007810000 */
[----:B------:R-:W-:Y:S01]  /*c360*/  IMAD.U32 R44, RZ, RZ, UR4 ;  /* 0x00000004ff2c7e24 */ /* 0x000fe2000f8e00ff */
[----:B------:R-:W-:Y:S01]  /*c370*/  FMNMX.FTZ R32, R59, R32, !PT ;  /* 0x000000203b207209 */ /* 0x000fe20007810000 */
[----:B------:R-:W-:Y:S01]  /*c380*/  FMUL.FTZ R36, R2, R82 ;  /* 0x0000005202247220 */ /* 0x000fe20000410000 */
[C---:B------:R-:W-:Y:S01]  /*c390*/  FSETP.NEU.FTZ.AND P0, PT, R45.reuse, -INF , PT ;  /* 0xff8000002d00780b */ /* 0x040fe20003f1d000 */
[----:B------:R-:W-:-:S01]  /*c3a0*/  FFMA.FTZ R10, R45, R44, -8 ;  /* 0xc10000002d0a7423 */ /* 0x000fc2000001002c */
[----:B------:R-:W-:Y:S01]  /*c3b0*/  FMNMX.FTZ R32, R81, R32, !PT ;  /* 0x0000002051207209 */ /* 0x000fe20007810000 */
[----:B------:R-:W0:Y:S01]  /*c3c0*/  MUFU.TANH R38, R38 ;  /* 0x0000002600267308 */ /* 0x000e220000002400 */
[C---:B------:R-:W-:Y:S01]  /*c3d0*/  FMUL.FTZ R79, R2.reuse, R83 ;  /* 0x00000053024f7220 */ /* 0x040fe20000410000 */
[----:B------:R-:W-:Y:S01]  /*c3e0*/  FMUL.FTZ R83, R2, R86 ;  /* 0x0000005602537220 */ /* 0x000fe20000410000 */
[----:B------:R-:W-:-:S02]  /*c3f0*/  FMNMX.FTZ R40, R113, R32, !PT ;  /* 0x0000002071287209 */ /* 0x000fc40007810000 */
[----:B------:R-:W-:-:S03]  /*c400*/  FSEL R10, R10, RZ, P0 ;  /* 0x000000ff0a0a7208 */ /* 0x000fc60000000000 */
[----:B------:R-:W-:Y:S01]  /*c410*/  MUFU.TANH R36, R36 ;  /* 0x0000002400247308 */ /* 0x000fe20000002400 */
[----:B------:R-:W-:Y:S01]  /*c420*/  FMNMX.FTZ R40, R111, R40, !PT ;  /* 0x000000286f287209 */ /* 0x000fe20007810000 */
[----:B------:R-:W-:Y:S01]  /*c430*/  FMUL.FTZ R87, R2, R87 ;  /* 0x0000005702577220 */ /* 0x000fe20000410000 */
[----:B------:R-:W-:-:S01]  /*c440*/  FFMA.FTZ R12, R61, R44, -R10 ;  /* 0x0000002c3d0c7223 */ /* 0x000fc2000001080a */
[----:B------:R-:W-:-:S04]  /*c450*/  FFMA.FTZ R67, R67, R44, -R10 ;  /* 0x0000002c43437223 */ /* 0x000fc8000001080a */
[----:B------:R-:W2:Y:S01]  /*c460*/  MUFU.TANH R79, R79 ;  /* 0x0000004f004f7308 */ /* 0x000ea20000002400 */
[----:B------:R-:W-:-:S01]  /*c470*/  FFMA.FTZ R61, R63, R44, -R10 ;  /* 0x0000002c3f3d7223 */ /* 0x000fc2000001080a */
[----:B-1----:R-:W-:Y:S02]  /*c480*/  FSEL R63, R34, -INF , P6 ;  /* 0xff800000223f7808 */ /* 0x002fe40003000000 */
[----:B------:R-:W-:-:S04]  /*c490*/  FMNMX.FTZ R40, R85, R40, !PT ;  /* 0x0000002855287209 */ /* 0x000fc80007810000 */
[----:B------:R-:W1:Y:S01]  /*c4a0*/  MUFU.TANH R83, R83 ;  /* 0x0000005300537308 */ /* 0x000e620000002400 */
[----:B------:R-:W-:-:S01]  /*c4b0*/  FFMA.FTZ R71, R71, R44, -R10 ;  /* 0x0000002c47477223 */ /* 0x000fc2000001080a */
[----:B------:R-:W-:-:S06]  /*c4c0*/  FMNMX.FTZ R40, R63, R40, !PT ;  /* 0x000000283f287209 */ /* 0x000fcc0007810000 */
[----:B------:R3:W-:Y:S08]  /*c4d0*/  MUFU.EX2 R14, R67 ;  /* 0x00000043000e7308 */ /* 0x0007f00000000800 */
[----:B------:R-:W4:Y:S01]  /*c4e0*/  MUFU.TANH R87, R87 ;  /* 0x0000005700577308 */ /* 0x000f220000002400 */
[----:B---3--:R-:W-:-:S01]  /*c4f0*/  FFMA.FTZ R67, R43, R44, -R10 ;  /* 0x0000002c2b437223 */ /* 0x008fc2000001080a */
[----:B0-----:R-:W-:-:S04]  /*c500*/  FSEL R43, R38, -INF , P5 ;  /* 0xff800000262b7808 */ /* 0x001fc80002800000 */
[----:B------:R-:W-:Y:S02]  /*c510*/  FMNMX.FTZ R40, R43, R40, !PT ;  /* 0x000000282b287209 */ /* 0x000fe40007810000 */
[----:B------:R0:W-:Y:S01]  /*c520*/  MUFU.EX2 R24, R71 ;  /* 0x0000004700187308 */ /* 0x0001e20000000800 */
[----:B--2---:R-:W-:Y:S02]  /*c530*/  FSEL R79, R79, -INF , P3 ;  /* 0xff8000004f4f7808 */ /* 0x004fe40001800000 */
[----:B0-----:R-:W-:-:S04]  /*c540*/  FSEL R71, R36, -INF , P4 ;  /* 0xff80000024477808 */ /* 0x001fc80002000000 */
[----:B------:R-:W-:Y:S02]  /*c550*/  FMNMX.FTZ R40, R71, R40, !PT ;  /* 0x0000002847287209 */ /* 0x000fe40007810000 */
[----:B-1----:R-:W-:Y:S02]  /*c560*/  FSEL R83, R83, -INF , P2 ;  /* 0xff80000053537808 */ /* 0x002fe40001000000 */
[----:B------:R-:W-:Y:S02]  /*c570*/  FMNMX.FTZ R40, R79, R40, !PT ;  /* 0x000000284f287209 */ /* 0x000fe40007810000 */
[----:B----4-:R-:W-:Y:S02]  /*c580*/  FSEL R87, R87, -INF , P1 ;  /* 0xff80000057577808 */ /* 0x010fe40000800000 */
[----:B------:R-:W-:Y:S01]  /*c590*/  FMNMX.FTZ R40, R83, R40, !PT ;  /* 0x0000002853287209 */ /* 0x000fe20007810000 */
[----:B------:R-:W-:-:S03]  /*c5a0*/  FFMA.FTZ R95, R95, R44, -R10 ;  /* 0x0000002c5f5f7223 */ /* 0x000fc6000001080a */
[----:B------:R-:W-:Y:S01]  /*c5b0*/  FMNMX.FTZ R42, R87, R40, !PT ;  /* 0x00000028572a7209 */ /* 0x000fe20007810000 */
[----:B------:R0:W-:Y:S04]  /*c5c0*/  MUFU.EX2 R28, R95 ;  /* 0x0000005f001c7308 */ /* 0x0001e80000000800 */
[----:B0-----:R-:W0:Y:S01]  /*c5d0*/  SHFL.BFLY PT, R95, R42, 0x2, 0x1f ;  /* 0x0c401f002a5f7f89 */ /* 0x001e2200000e0000 */
[----:B------:R-:W-:-:S04]  /*c5e0*/  FFMA.FTZ R101, R101, R44, -R10 ;  /* 0x0000002c65657223 */ /* 0x000fc8000001080a */
[----:B------:R1:W-:Y:S01]  /*c5f0*/  MUFU.EX2 R32, R101 ;  /* 0x0000006500207308 */ /* 0x0003e20000000800 */
[----:B0-----:R-:W-:-:S05]  /*c600*/  FMNMX.FTZ R50, R42, R95, !PT ;  /* 0x0000005f2a327209 */ /* 0x001fca0007810000 */
[----:B-1----:R-:W0:Y:S01]  /*c610*/  SHFL.BFLY PT, R101, R50, 0x1, 0x1f ;  /* 0x0c201f0032657f89 */ /* 0x002e2200000e0000 */
[----:B------:R-:W-:-:S01]  /*c620*/  FFMA.FTZ R93, R93, R44, -R10 ;  /* 0x0000002c5d5d7223 */ /* 0x000fc2000001080a */
[-CC-:B------:R-:W-:Y:S01]  /*c630*/  FFMA.FTZ R99, R99, R44.reuse, -R10.reuse ;  /* 0x0000002c63637223 */ /* 0x180fe2000001080a */
[----:B------:R-:W-:Y:S01]  /*c640*/  ISETP.NE.AND P0, PT, R89, RZ, PT ;  /* 0x000000ff5900720c */ /* 0x000fe20003f05270 */
[-CC-:B------:R-:W-:Y:S01]  /*c650*/  FFMA.FTZ R3, R3, R44.reuse, -R10.reuse ;  /* 0x0000002c03037223 */ /* 0x180fe2000001080a */
        /* <DEDUP_REMOVED lines=11> */
[----:B0-----:R-:W-:Y:S01]  /*c710*/  FMNMX.FTZ R76, R50, R101, !PT ;  /* 0x00000065324c7209 */ /* 0x001fe20007810000 */
[----:B------:R-:W-:-:S03]  /*c720*/  FFMA.FTZ R51, R51, R44, -R10 ;  /* 0x0000002c33337223 */ /* 0x000fc6000001080a */
[C---:B------:R-:W-:Y:S01]  /*c730*/  FSETP.NEU.FTZ.AND P1, PT, R76.reuse, -INF , PT ;  /* 0xff8000004c00780b */ /* 0x040fe20003f3d000 */
[----:B------:R-:W-:-:S01]  /*c740*/  FFMA.FTZ R52, R76, R44, -8 ;  /* 0xc10000004c347423 */ /* 0x000fc2000001002c */
[-CC-:B------:R-:W-:Y:S01]  /*c750*/  FFMA.FTZ R38, R115, R44.reuse, -R10.reuse ;  /* 0x0000002c73267223 */ /* 0x180fe2000001080a */
[----:B------:R-:W-:-:S01]  /*c760*/  FFMA.FTZ R89, R117, R44, -R10 ;  /* 0x0000002c75597223 */ /* 0x000fc2000001080a */
[-CC-:B------:R-:W-:Y:S01]  /*c770*/  FFMA.FTZ R40, R119, R44.reuse, -R10.reuse ;  /* 0x0000002c77287223 */ /* 0x180fe2000001080a */
[----:B-1----:R-:W-:-:S01]  /*c780*/  FFMA.FTZ R93, R121, R44, -R10 ;  /* 0x0000002c795d7223 */ /* 0x002fc2000001080a */
[-CC-:B------:R-:W-:Y:S01]  /*c790*/  FFMA.FTZ R42, R133, R44.reuse, -R10.reuse ;  /* 0x0000002c852a7223 */ /* 0x180fe2000001080a */
[----:B------:R-:W-:-:S01]  /*c7a0*/  FFMA.FTZ R95, R123, R44, -R10 ;  /* 0x0000002c7b5f7223 */ /* 0x000fc2000001080a */
[-CC-:B------:R-:W-:Y:S01]  /*c7b0*/  FFMA.FTZ R46, R135, R44.reuse, -R10.reuse ;  /* 0x0000002c872e7223 */ /* 0x180fe2000001080a */
[----:B--2---:R-:W-:-:S01]  /*c7c0*/  FFMA.FTZ R99, R131, R44, -R10 ;  /* 0x0000002c83637223 */ /* 0x004fc2000001080a */
[-CC-:B------:R-:W-:Y:S01]  /*c7d0*/  FFMA.FTZ R48, R129, R44.reuse, -R10.reuse ;  /* 0x0000002c81307223 */ /* 0x180fe2000001080a */
[----:B------:R-:W-:-:S01]  /*c7e0*/  FFMA.FTZ R127, R127, R44, -R10 ;  /* 0x0000002c7f7f7223 */ /* 0x000fc2000001080a */
[-CC-:B------:R-:W-:Y:S01]  /*c7f0*/  FFMA.FTZ R50, R125, R44.reuse, -R10.reuse ;  /* 0x0000002c7d327223 */ /* 0x180fe2000001080a */
[----:B------:R-:W-:-:S01]  /*c800*/  FFMA.FTZ R57, R57, R44, -R10 ;  /* 0x0000002c39397223 */ /* 0x000fc2000001080a */
[----:B------:R-:W-:Y:S01]  /*c810*/  FSEL R10, R52, RZ, P1 ;  /* 0x000000ff340a7208 */ /* 0x000fe20000800000 */
[----:B------:R-:W-:Y:S04]  /*c820*/  MUFU.EX2 R3, R3 ;  /* 0x0000000300037308 */ /* 0x000fe80000000800 */
[----:B------:R-:W-:-:S01]  /*c830*/  FFMA.FTZ R7, R7, R44, -R10 ;  /* 0x0000002c07077223 */ /* 0x000fc2000001080a */
[-CC-:B------:R-:W-:Y:S01]  /*c840*/  FFMA.FTZ R8, R8, R44.reuse, -R10.reuse ;  /* 0x0000002c08087223 */ /* 0x180fe2000001080a */
[----:B------:R-:W-:-:S02]  /*c850*/  FFMA.FTZ R11, R11, R44, -R10 ;  /* 0x0000002c0b0b7223 */ /* 0x000fc4000001080a */
[----:B------:R-:W0:Y:S01]  /*c860*/  MUFU.EX2 R6, R6 ;  /* 0x0000000600067308 */ /* 0x000e220000000800 */
[----:B------:R-:W-:-:S01]  /*c870*/  FFMA.FTZ R54, R9, R44, -R10 ;  /* 0x0000002c09367223 */ /* 0x000fc2000001080a */
[----:B------:R-:W-:-:S06]  /*c880*/  FFMA.FTZ R9, R65, R44, -R10 ;  /* 0x0000002c41097223 */ /* 0x000fcc000001080a */
[----:B------:R-:W-:Y:S08]  /*c890*/  MUFU.EX2 R7, R7 ;  /* 0x0000000700077308 */ /* 0x000ff00000000800 */
[----:B------:R-:W1:Y:S08]  /*c8a0*/  MUFU.EX2 R8, R8 ;  /* 0x0000000800087308 */ /* 0x000e700000000800 */
[----:B------:R-:W2:Y:S01]  /*c8b0*/  MUFU.EX2 R12, R12 ;  /* 0x0000000c000c7308 */ /* 0x000ea20000000800 */
[----:B------:R-:W-:-:S07]  /*c8c0*/  FFMA.FTZ R52, R25, R44, -R10 ;  /* 0x0000002c19347223 */ /* 0x000fce000001080a */
[----:B------:R-:W3:Y:S01]  /*c8d0*/  MUFU.EX2 R11, R11 ;  /* 0x0000000b000b7308 */ /* 0x000ee20000000800 */
[----:B------:R-:W-:-:S07]  /*c8e0*/  FFMA.FTZ R58, R69, R44, -R10 ;  /* 0x0000002c453a7223 */ /* 0x000fce000001080a */
[----:B------:R-:W4:Y:S01]  /*c8f0*/  MUFU.EX2 R61, R61 ;  /* 0x0000003d003d7308 */ /* 0x000f220000000800 */
[----:B------:R-:W-:-:S07]  /*c900*/  FFMA.FTZ R62, R49, R44, -R10 ;  /* 0x0000002c313e7223 */ /* 0x000fce000001080a */
[----:B------:R-:W5:Y:S01]  /*c910*/  MUFU.EX2 R54, R54 ;  /* 0x0000003600367308 */ /* 0x000f620000000800 */
[----:B0-----:R-:W-:-:S01]  /*c920*/  FADD.FTZ R49, R3, R6 ;  /* 0x0000000603317221 */ /* 0x001fc20000010000 */
[----:B-1----:R-:W-:-:S06]  /*c930*/  FADD.FTZ R70, R7, R8 ;  /* 0x0000000807467221 */ /* 0x002fcc0000010000 */
[----:B------:R-:W0:Y:S01]  /*c940*/  MUFU.EX2 R13, R13 ;  /* 0x0000000d000d7308 */ /* 0x000e220000000800 */
[----:B------:R-:W-:-:S07]  /*c950*/  FFMA.FTZ R65, R29, R44, -R10 ;  /* 0x0000002c1d417223 */ /* 0x000fce000001080a */
[----:B------:R-:W1:Y:S01]  /*c960*/  MUFU.EX2 R9, R9 ;  /* 0x0000000900097308 */ /* 0x000e620000000800 */
[----:B------:R-:W1:Y:S01]  /*c970*/  S2R R90, SR_TID.X ;  /* 0x00000000005a7919 */ /* 0x000e620000002100 */
[----:B--2---:R-:W-:-:S01]  /*c980*/  FADD.FTZ R72, R12, R49 ;  /* 0x000000310c487221 */ /* 0x004fc20000010000 */
[----:B------:R-:W-:-:S05]  /*c990*/  FFMA.FTZ R49, R55, R44, -R10 ;  /* 0x0000002c37317223 */ /* 0x000fca000001080a */
[----:B------:R-:W2:Y:S01]  /*c9a0*/  MUFU.EX2 R52, R52 ;  /* 0x0000003400347308 */ /* 0x000ea20000000800 */
[----:B---3--:R-:W-:-:S01]  /*c9b0*/  FADD.FTZ R55, R11, R70 ;  /* 0x000000460b377221 */ /* 0x008fc20000010000 */
[----:B------:R-:W-:Y:S01]  /*c9c0*/  FFMA.FTZ R25, R91, R44, -R10 ;  /* 0x0000002c5b197223 */ /* 0x000fe2000001080a */
[----:B----4-:R-:W-:-:S05]  /*c9d0*/  FADD.FTZ R72, R61, R72 ;  /* 0x000000483d487221 */ /* 0x010fca0000010000 */
[----:B------:R-:W3:Y:S01]  /*c9e0*/  MUFU.EX2 R58, R58 ;  /* 0x0000003a003a7308 */ /* 0x000ee20000000800 */
[----:B-----5:R-:W-:-:S01]  /*c9f0*/  FADD.FTZ R70, R54, R55 ;  /* 0x0000003736467221 */ /* 0x020fc20000010000 */
[-CC-:B------:R-:W-:Y:S01]  /*ca00*/  FFMA.FTZ R56, R33, R44.reuse, -R10.reuse ;  /* 0x0000002c21387223 */ /* 0x180fe2000001080a */
[----:B------:R-:W-:-:S05]  /*ca10*/  FFMA.FTZ R33, R73, R44, -R10 ;  /* 0x0000002c49217223 */ /* 0x000fca000001080a */
[----:B------:R-:W4:Y:S01]  /*ca20*/  MUFU.EX2 R27, R27 ;  /* 0x0000001b001b7308 */ /* 0x000f220000000800 */
[----:B0-----:R-:W-:-:S01]  /*ca30*/  FADD.FTZ R69, R13, R72 ;  /* 0x000000480d457221 */ /* 0x001fc20000010000 */
[----:B-1----:R-:W-:-:S06]  /*ca40*/  FADD.FTZ R73, R9, R70 ;  /* 0x0000004609497221 */ /* 0x002fcc0000010000 */
[----:B------:R-:W0:Y:S01]  /*ca50*/  MUFU.EX2 R65, R65 ;  /* 0x0000004100417308 */ /* 0x000e220000000800 */
[----:B------:R-:W-:-:S01]  /*ca60*/  FADD.FTZ R69, R14, R69 ;  /* 0x000000450e457221 */ /* 0x000fc20000010000 */
[----:B--2---:R-:W-:-:S06]  /*ca70*/  FADD.FTZ R73, R52, R73 ;  /* 0x0000004934497221 */ /* 0x004fcc0000010000 */
        /* <DEDUP_REMOVED lines=16> */
[----:B--2---:R-:W-:-:S01]  /*cb80*/  FADD.FTZ R73, R31, R72 ;  /* 0x000000481f497221 */ /* 0x004fc20000010000 */
[----:B---3--:R-:W-:-:S06]  /*cb90*/  FADD.FTZ R72, R56, R69 ;  /* 0x0000004538487221 */ /* 0x008fcc0000010000 */
[----:B------:R-:W2:Y:S01]  /*cba0*/  MUFU.EX2 R29, R29 ;  /* 0x0000001d001d7308 */ /* 0x000ea20000000800 */
[----:B------:R-:W-:-:S01]  /*cbb0*/  FFMA.FTZ R66, R103, R44, -R10 ;  /* 0x0000002c67427223 */ /* 0x000fc2000001080a */
[----:B------:R-:W-:Y:S01]  /*cbc0*/  LOP3.LUT R90, R90, 0x7f, RZ, 0xc0, !PT ;  /* 0x0000007f5a5a7812 */ /* 0x000fe200078ec0ff */
[----:B------:R-:W-:-:S05]  /*cbd0*/  FADD.FTZ R74, R28, R73 ;  /* 0x000000491c4a7221 */ /* 0x000fca0000010000 */
[----:B------:R-:W3:Y:S01]  /*cbe0*/  MUFU.EX2 R39, R39 ;  /* 0x0000002700277308 */ /* 0x000ee20000000800 */
[----:B0-----:R-:W-:-:S01]  /*cbf0*/  FADD.FTZ R69, R33, R72 ;  /* 0x0000004821457221 */ /* 0x001fc20000010000 */
[----:B------:R-:W-:-:S06]  /*cc00*/  FFMA.FTZ R37, R105, R44, -R10 ;  /* 0x0000002c69257223 */ /* 0x000fcc000001080a */
[----:B------:R-:W0:Y:S01]  /*cc10*/  MUFU.EX2 R60, R60 ;  /* 0x0000003c003c7308 */ /* 0x000e220000000800 */
[----:B------:R-:W-:Y:S01]  /*cc20*/  ISETP.NE.AND P2, PT, R90, RZ, PT ;  /* 0x000000ff5a00720c */ /* 0x000fe20003f45270 */
[----:B----4-:R-:W-:Y:S01]  /*cc30*/  FADD.FTZ R73, R35, R74 ;  /* 0x0000004a23497221 */ /* 0x010fe20000010000 */
[----:B-1----:R-:W-:-:S05]  /*cc40*/  FADD.FTZ R72, R64, R69 ;  /* 0x0000004540487221 */ /* 0x002fca0000010000 */
[----:B------:R-:W1:Y:S01]  /*cc50*/  MUFU.EX2 R41, R41 ;  /* 0x0000002900297308 */ /* 0x000e620000000800 */
[----:B------:R-:W-:-:S01]  /*cc60*/  FADD.FTZ R74, R30, R73 ;  /* 0x000000491e4a7221 */ /* 0x000fc20000010000 */
[----:B------:R-:W-:-:S06]  /*cc70*/  F2FP.SATFINITE.E4M3.F32.PACK_AB_MERGE_C R148, R61, R12, RZ ;  /* 0x0000000c3d94723e */ /* 0x000fcc00048070ff */
[----:B------:R-:W4:Y:S01]  /*cc80*/  MUFU.EX2 R67, R67 ;  /* 0x0000004300437308 */ /* 0x000f220000000800 */
[----:B--2---:R-:W-:-:S01]  /*cc90*/  FADD.FTZ R61, R29, R72 ;  /* 0x000000481d3d7221 */ /* 0x004fc20000010000 */
[----:B------:R-:W-:-:S06]  /*cca0*/  FFMA.FTZ R68, R77, R44, -R10 ;  /* 0x0000002c4d447223 */ /* 0x000fcc000001080a */
[----:B------:R-:W2:Y:S01]  /*ccb0*/  MUFU.EX2 R66, R66 ;  /* 0x0000004200427308 */ /* 0x000ea20000000800 */
[----:B---3--:R-:W-:-:S01]  /*ccc0*/  FADD.FTZ R69, R39, R74 ;  /* 0x0000004a27457221 */ /* 0x008fc20000010000 */
[----:B------:R-:W-:-:S06]  /*ccd0*/  F2FP.SATFINITE.E4M3.F32.PACK_AB_MERGE_C R150, R27, R24, RZ ;  /* 0x000000181b96723e */ /* 0x000fcc00048070ff */
[----:B------:R-:W3:Y:S01]  /*cce0*/  MUFU.EX2 R34, R34 ;  /* 0x0000002200227308 */ /* 0x000ee20000000800 */
[----:B0-----:R-:W-:-:S01]  /*ccf0*/  FADD.FTZ R24, R60, R61 ;  /* 0x0000003d3c187221 */ /* 0x001fc20000010000 */
[----:B------:R-:W-:-:S06]  /*cd00*/  FFMA.FTZ R53, R53, R44, -R10 ;  /* 0x0000002c35357223 */ /* 0x000fcc000001080a */
[----:B------:R-:W0:Y:S01]  /*cd10*/  MUFU.EX2 R37, R37 ;  /* 0x0000002500257308 */ /* 0x000e220000000800 */
[----:B------:R-:W-:Y:S02]  /*cd20*/  @!P2 VIADD R0, R0, 0x19c40 ;  /* 0x00019c400000a836 */ /* 0x000fe40000000000 */
[----:B------:R-:W-:-:S05]  /*cd30*/  FADD.FTZ R72, R32, R69 ;  /* 0x0000004520487221 */ /* 0x000fca0000010000 */
[----:B------:R-:W5:Y:S01]  /*cd40*/  MUFU.EX2 R47, R47 ;  /* 0x0000002f002f7308 */ /* 0x000f620000000800 */
[----:B-1----:R-:W-:-:S07]  /*cd50*/  FADD.FTZ R27, R41, R24 ;  /* 0x00000018291b7221 */ /* 0x002fce0000010000 */
[----:B------:R-:W1:Y:S01]  /*cd60*/  MUFU.EX2 R62, R62 ;  /* 0x0000003e003e7308 */ /* 0x000e620000000800 */
[C---:B----4-:R-:W-:Y:S01]  /*cd70*/  F2FP.SATFINITE.E4M3.F32.PACK_AB_MERGE_C R138, R67.reuse, R32, RZ ;  /* 0x00000020438a723e */ /* 0x050fe200048070ff */
[----:B------:R-:W-:Y:S01]  /*cd80*/  FADD.FTZ R67, R67, R72 ;  /* 0x0000004843437221 */ /* 0x000fe20000010000 */
[----:B------:R-:W-:-:S05]  /*cd90*/  F2FP.SATFINITE.E4M3.F32.PACK_AB_MERGE_C R136, R35, R28, RZ ;  /* 0x0000001c2388723e */ /* 0x000fca00048070ff */
[----:B------:R-:W4:Y:S01]  /*cda0*/  MUFU.EX2 R36, R36 ;  /* 0x0000002400247308 */ /* 0x000f220000000800 */
[----:B------:R-:W-:Y:S01]  /*cdb0*/  @!P2 PRMT R55, RZ, 0x654, R0 ;  /* 0x00000654ff37a816 */ /* 0x000fe20000000000 */
[----:B--2---:R-:W-:-:S06]  /*cdc0*/  FADD.FTZ R28, R66, R27 ;  /* 0x0000001b421c7221 */ /* 0x004fcc0000010000 */
[----:B------:R-:W2:Y:S01]  /*cdd0*/  MUFU.EX2 R68, R68 ;  /* 0x0000004400447308 */ /* 0x000ea20000000800 */
[----:B------:R-:W-:-:S01]  /*cde0*/  FFMA.FTZ R59, R59, R44, -R10 ;  /* 0x0000002c3b3b7223 */ /* 0x000fc2000001080a */
[----:B------:R-:W-:-:S06]  /*cdf0*/  F2FP.SATFINITE.E4M3.F32.PACK_AB_MERGE_C R149, R54, R11, RZ ;  /* 0x0000000b3695723e */ /* 0x000fcc00048070ff */
[----:B------:R-:W2:Y:S01]  /*ce00*/  MUFU.EX2 R51, R51 ;  /* 0x0000003300337308 */ /* 0x000ea20000000800 */
[----:B---3--:R-:W-:-:S01]  /*ce10*/  FADD.FTZ R32, R34, R67 ;  /* 0x0000004322207221 */ /* 0x008fc20000010000 */
[----:B------:R3:W-:Y:S01]  /*ce20*/  @!P2 SYNCS.ARRIVE.TRANS64.RED.A1T0 RZ, [R55+URZ], RZ ;  /* 0x000000ff37ffa9a7 */ /* 0x0007e2000810043f */
[----:B0-----:R-:W-:-:S05]  /*ce30*/  FADD.FTZ R11, R37, R28 ;  /* 0x0000001c250b7221 */ /* 0x001fca0000010000 */
[----:B------:R-:W0:Y:S01]  /*ce40*/  MUFU.EX2 R53, R53 ;  /* 0x0000003500357308 */ /* 0x000e220000000800 */
[----:B---3--:R-:W-:-:S01]  /*ce50*/  FFMA.FTZ R55, R81, R44, -R10 ;  /* 0x0000002c51377223 */ /* 0x008fc2000001080a */
[----:B-----5:R-:W-:-:S06]  /*ce60*/  FADD.FTZ R27, R47, R32 ;  /* 0x000000202f1b7221 */ /* 0x020fcc0000010000 */
[----:B------:R-:W3:Y:S01]  /*ce70*/  MUFU.EX2 R38, R38 ;  /* 0x0000002600267308 */ /* 0x000ee20000000800 */
[----:B------:R-:W-:-:S01]  /*ce80*/  FFMA.FTZ R70, R113, R44, -R10 ;  /* 0x0000002c71467223 */ /* 0x000fc2000001080a */
[----:B-1----:R-:W-:-:S06]  /*ce90*/  FADD.FTZ R11, R62, R11 ;  /* 0x0000000b3e0b7221 */ /* 0x002fcc0000010000 */
[----:B------:R-:W1:Y:S01]  /*cea0*/  MUFU.EX2 R49, R49 ;  /* 0x0000003100317308 */ /* 0x000e620000000800 */
[----:B----4-:R-:W-:-:S01]  /*ceb0*/  FADD.FTZ R28, R36, R27 ;  /* 0x0000001b241c7221 */ /* 0x010fc20000010000 */
[----:B------:R-:W-:-:S06]  /*cec0*/  F2FP.SATFINITE.E4M3.F32.PACK_AB_MERGE_C R148, R6, R3, R148 ;  /* 0x000000030694723e */ /* 0x000fcc0004807094 */
[----:B------:R-:W4:Y:S01]  /*ced0*/  MUFU.EX2 R89, R89 ;  /* 0x0000005900597308 */ /* 0x000f220000000800 */
[----:B--2---:R-:W-:-:S07]  /*cee0*/  FADD.FTZ R6, R68, R11 ;  /* 0x0000000b44067221 */ /* 0x004fce0000010000 */
[----:B------:R2:W5:Y:S01]  /*cef0*/  MUFU.EX2 R0, R59 ;  /* 0x0000003b00007308 */ /* 0x0005620000000800 */
[----:B------:R-:W-:Y:S01]  /*cf00*/  F2FP.SATFINITE.E4M3.F32.PACK_AB_MERGE_C R140, R51, R36, RZ ;  /* 0x00000024338c723e */ /* 0x000fe200048070ff */
[----:B------:R-:W-:Y:S01]  /*cf10*/  FFMA.FTZ R111, R111, R44, -R10 ;  /* 0x0000002c6f6f7223 */ /* 0x000fe2000001080a */
[----:B------:R-:W-:-:S05]  /*cf20*/  FADD.FTZ R51, R51, R28 ;  /* 0x0000001c33337221 */ /* 0x000fca0000010000 */
[----:B------:R-:W-:Y:S01]  /*cf30*/  MUFU.EX2 R40, R40 ;  /* 0x0000002800287308 */ /* 0x000fe20000000800 */
[----:B0-----:R-:W-:-:S07]  /*cf40*/  FADD.FTZ R6, R53, R6 ;  /* 0x0000000635067221 */ /* 0x001fce0000010000 */
[----:B------:R-:W0:Y:S01]  /*cf50*/  MUFU.EX2 R93, R93 ;  /* 0x0000005d005d7308 */ /* 0x000e220000000800 */
[----:B--2---:R-:W-:-:S07]  /*cf60*/  FFMA.FTZ R59, R43, R44, -R10 ;  /* 0x0000002c2b3b7223 */ /* 0x004fce000001080a */
[----:B------:R-:W2:Y:S01]  /*cf70*/  MUFU.EX2 R55, R55 ;  /* 0x0000003700377308 */ /* 0x000ea20000000800 */
[----:B------:R-:W-:Y:S01]  /*cf80*/  F2FP.SATFINITE.E4M3.F32.PACK_AB_MERGE_C R150, R14, R13, R150 ;  /* 0x0000000d0e96723e */ /* 0x000fe20004807096 */
[----:B------:R-:W-:Y:S01]  /*cf90*/  FFMA.FTZ R85, R85, R44, -R10 ;  /* 0x0000002c55557223 */ /* 0x000fe2000001080a */
[----:B---3--:R-:W-:-:S05]  /*cfa0*/  FADD.FTZ R14, R38, R51 ;  /* 0x00000033260e7221 */ /* 0x008fca0000010000 */
[----:B------:R-:W3:Y:S01]  /*cfb0*/  MUFU.EX2 R70, R70 ;  /* 0x0000004600467308 */ /* 0x000ee20000000800 */
[----:B-1----:R-:W-:-:S01]  /*cfc0*/  FADD.FTZ R3, R49, R6 ;  /* 0x0000000631037221 */ /* 0x002fc20000010000 */
[----:B------:R-:W-:Y:S01]  /*cfd0*/  FFMA.FTZ R63, R63, R44, -R10 ;  /* 0x0000002c3f3f7223 */ /* 0x000fe2000001080a */
[----:B----4-:R-:W-:-:S05]  /*cfe0*/  FADD.FTZ R11, R89, R14 ;  /* 0x0000000e590b7221 */ /* 0x010fca0000010000 */
[----:B------:R-:W-:Y:S01]  /*cff0*/  MUFU.EX2 R46, R46 ;  /* 0x0000002e002e7308 */ /* 0x000fe20000000800 */
[----:B-----5:R-:W-:-:S07]  /*d000*/  FADD.FTZ R14, R0, R3 ;  /* 0x00000003000e7221 */ /* 0x020fce0000010000 */
[----:B------:R-:W1:Y:S08]  /*d010*/  MUFU.EX2 R99, R99 ;  /* 0x0000006300637308 */ /* 0x000e700000000800 */
[----:B------:R-:W4:Y:S08]  /*d020*/  MUFU.EX2 R42, R42 ;  /* 0x0000002a002a7308 */ /* 0x000f300000000800 */
[----:B------:R-:W5:Y:S01]  /*d030*/  MUFU.EX2 R43, R111 ;  /* 0x0000006f002b7308 */ /* 0x000f620000000800 */
[----:B0-----:R-:W-:Y:S01]  /*d040*/  F2FP.SATFINITE.E4M3.F32.PACK_AB_MERGE_C R142, R93, R40, RZ ;  /* 0x000000285d8e723e */ /* 0x001fe200048070ff */
[----:B------:R-:W-:-:S06]  /*d050*/  FADD.FTZ R40, R40, R11 ;  /* 0x0000000b28287221 */ /* 0x000fcc0000010000 */
[----:B------:R-:W0:Y:S01]  /*d060*/  MUFU.EX2 R95, R95 ;  /* 0x0000005f005f7308 */ /* 0x000e220000000800 */
[----:B--2---:R-:W-:-:S01]  /*d070*/  FADD.FTZ R3, R55, R14 ;  /* 0x0000000e37037221 */ /* 0x004fc20000010000 */
[----:B------:R-:W-:-:S06]  /*d080*/  FFMA.FTZ R71, R71, R44, -R10 ;  /* 0x0000002c47477223 */ /* 0x000fcc000001080a */
[----:B------:R-:W2:Y:S01]  /*d090*/  MUFU.EX2 R12, R85 ;  /* 0x00000055000c7308 */ /* 0x000ea20000000800 */
[C---:B---3--:R-:W-:Y:S01]  /*d0a0*/  F2FP.SATFINITE.E4M3.F32.PACK_AB_MERGE_C R55, R70.reuse, R55, RZ ;  /* 0x000000374637723e */ /* 0x048fe200048070ff */
[----:B------:R-:W-:Y:S01]  /*d0b0*/  FADD.FTZ R93, R93, R40 ;  /* 0x000000285d5d7221 */ /* 0x000fe20000010000 */
[----:B------:R-:W-:-:S05]  /*d0c0*/  FADD.FTZ R70, R70, R3 ;  /* 0x0000000346467221 */ /* 0x000fca0000010000 */
[----:B------:R-:W3:Y:S01]  /*d0d0*/  MUFU.EX2 R24, R63 ;  /* 0x0000003f00187308 */ /* 0x000ee20000000800 */
[----:B------:R-:W-:-:S01]  /*d0e0*/  FFMA.FTZ R79, R79, R44, -R10 ;  /* 0x0000002c4f4f7223 */ /* 0x000fc2000001080a */
[----:B-1----:R-:W-:Y:S01]  /*d0f0*/  F2FP.SATFINITE.E4M3.F32.PACK_AB_MERGE_C R144, R99, R46, RZ ;  /* 0x0000002e6390723e */ /* 0x002fe200048070ff */
[----:B------:R-:W-:-:S05]  /*d100*/  FFMA.FTZ R83, R83, R44, -R10 ;  /* 0x0000002c53537223 */ /* 0x000fca000001080a */
[----:B------:R-:W1:Y:S01]  /*d110*/  MUFU.EX2 R59, R59 ;  /* 0x0000003b003b7308 */ /* 0x000e620000000800 */
[----:B----4-:R-:W-:-:S01]  /*d120*/  FADD.FTZ R14, R42, R93 ;  /* 0x0000005d2a0e7221 */ /* 0x010fc20000010000 */
[----:B-----5:R-:W-:Y:S01]  /*d130*/  FADD.FTZ R3, R43, R70 ;  /* 0x000000462b037221 */ /* 0x020fe20000010000 */
[----:B------:R-:W-:-:S05]  /*d140*/  FFMA.FTZ R10, R87, R44, -R10 ;  /* 0x0000002c570a7223 */ /* 0x000fca000001080a */
[----:B------:R-:W-:Y:S01]  /*d150*/  MUFU.EX2 R50, R50 ;  /* 0x0000003200327308 */ /* 0x000fe20000000800 */
[C---:B0-----:R-:W-:Y:S01]  /*d160*/  F2FP.SATFINITE.E4M3.F32.PACK_AB_MERGE_C R144, R95.reuse, R42, R144 ;  /* 0x0000002a5f90723e */ /* 0x041fe20004807090 */
[----:B------:R-:W-:-:S06]  /*d170*/  FADD.FTZ R95, R95, R14 ;  /* 0x0000000e5f5f7221 */ /* 0x000fcc0000010000 */
[----:B------:R-:W0:Y:S01]  /*d180*/  MUFU.EX2 R57, R57 ;  /* 0x0000003900397308 */ /* 0x000e220000000800 */
[----:B--2---:R-:W-:-:S07]  /*d190*/  FADD.FTZ R3, R12, R3 ;  /* 0x000000030c037221 */ /* 0x004fce0000010000 */
[----:B------:R-:W2:Y:S08]  /*d1a0*/  MUFU.EX2 R48, R48 ;  /* 0x0000003000307308 */ /* 0x000eb00000000800 */
[----:B------:R-:W4:Y:S01]  /*d1b0*/  MUFU.EX2 R71, R71 ;  /* 0x0000004700477308 */ /* 0x000f220000000800 */
[----:B------:R-:W-:Y:S01]  /*d1c0*/  F2FP.SATFINITE.E4M3.F32.PACK_AB_MERGE_C R149, R8, R7, R149 ;  /* 0x000000070895723e */ /* 0x000fe20004807095 */
[----:B------:R-:W-:-:S06]  /*d1d0*/  FADD.FTZ R46, R46, R95 ;  /* 0x0000005f2e2e7221 */ /* 0x000fcc0000010000 */
[----:B------:R-:W5:Y:S01]  /*d1e0*/  MUFU.EX2 R101, R127 ;  /* 0x0000007f00657308 */ /* 0x000f620000000800 */
[----:B---3--:R-:W-:-:S07]  /*d1f0*/  FADD.FTZ R8, R24, R3 ;  /* 0x0000000318087221 */ /* 0x008fce0000010000 */
[----:B------:R-:W3:Y:S01]  /*d200*/  MUFU.EX2 R6, R79 ;  /* 0x0000004f00067308 */ /* 0x000ee20000000800 */
[----:B------:R-:W-:-:S01]  /*d210*/  FADD.FTZ R99, R99, R46 ;  /* 0x0000002e63637221 */ /* 0x000fc20000010000 */
[----:B-1----:R-:W-:-:S06]  /*d220*/  FADD.FTZ R8, R59, R8 ;  /* 0x000000083b087221 */ /* 0x002fcc0000010000 */
[----:B------:R-:W1:Y:S01]  /*d230*/  MUFU.EX2 R83, R83 ;  /* 0x0000005300537308 */ /* 0x000e620000000800 */
[----:B------:R-:W-:-:S07]  /*d240*/  ISETP.GE.AND P1, PT, R88, 0x81, PT ;  /* 0x000000815800780c */ /* 0x000fce0003f26270 */
[----:B------:R-:W1:Y:S01]  /*d250*/  MUFU.EX2 R10, R10 ;  /* 0x0000000a000a7308 */ /* 0x000e620000000800 */
[----:B0-----:R-:W-:Y:S01]  /*d260*/  F2FP.SATFINITE.E4M3.F32.PACK_AB_MERGE_C R7, R57, R50, RZ ;  /* 0x000000323907723e */ /* 0x001fe200048070ff */
[----:B--2---:R-:W-:Y:S01]  /*d270*/  FADD.FTZ R14, R48, R99 ;  /* 0x00000063300e7221 */ /* 0x004fe20000010000 */
[----:B----4-:R-:W-:-:S01]  /*d280*/  FADD.FTZ R3, R71, R8 ;  /* 0x0000000847037221 */ /* 0x010fc20000010000 */
[----:B------:R-:W-:Y:S02]  /*d290*/  F2FP.SATFINITE.E4M3.F32.PACK_AB_MERGE_C R143, R0, R49, R55 ;  /* 0x00000031008f723e */ /* 0x000fe40004807037 */
[C---:B-----5:R-:W-:Y:S01]  /*d2a0*/  F2FP.SATFINITE.E4M3.F32.PACK_AB_MERGE_C R146, R101.reuse, R48, R7 ;  /* 0x000000306592723e */ /* 0x060fe20004807007 */
[----:B------:R-:W-:Y:S01]  /*d2b0*/  FADD.FTZ R101, R101, R14 ;  /* 0x0000000e65657221 */ /* 0x000fe20000010000 */
[----:B---3--:R-:W-:-:S01]  /*d2c0*/  FADD.FTZ R0, R6, R3 ;  /* 0x0000000306007221 */ /* 0x008fc20000010000 */
[----:B------:R-:W-:Y:S01]  /*d2d0*/  IMAD.MOV.U32 R135, RZ, RZ, RZ ;  /* 0x000000ffff877224 */ /* 0x000fe200078e00ff */
[----:B------:R-:W-:Y:S01]  /*d2e0*/  F2FP.SATFINITE.E4M3.F32.PACK_AB_MERGE_C R151, R65, R58, RZ ;  /* 0x0000003a4197723e */ /* 0x000fe200048070ff */
[----:B------:R-:W-:Y:S01]  /*d2f0*/  FADD.FTZ R50, R50, R101 ;  /* 0x0000006532327221 */ /* 0x000fe20000010000 */
[----:B------:R-:W-:Y:S01]  /*d300*/  F2FP.SATFINITE.E4M3.F32.PACK_AB_MERGE_C R137, R64, R33, RZ ;  /* 0x000000214089723e */ /* 0x000fe200048070ff */
[----:B-1----:R-:W-:Y:S01]  /*d310*/  FADD.FTZ R3, R83, R0 ;  /* 0x0000000053037221 */ /* 0x002fe20000010000 */
[----:B------:R-:W-:Y:S01]  /*d320*/  F2FP.SATFINITE.E4M3.F32.PACK_AB_MERGE_C R139, R66, R41, RZ ;  /* 0x00000029428b723e */ /* 0x000fe200048070ff */
[----:B------:R-:W-:Y:S01]  /*d330*/  BSSY B0, `(.L_x_8327) ;  /* 0x00002ad000007945 */ /* 0x000fe20003800000 */
[----:B------:R-:W-:-:S02]  /*d340*/  F2FP.SATFINITE.E4M3.F32.PACK_AB_MERGE_C R68, R53, R68, RZ ;  /* 0x000000443544723e */ /* 0x000fc400048070ff */
        /* <DEDUP_REMOVED lines=61> */
[----:B------:R-:W-:Y:S06]  /*d720*/  @!P1 BRA `(.L_x_8328) ;  /* 0x0000002400b49947 */ /* 0x000fec0003800000 */
[----:B------:R-:W2:Y:S01]  /*d730*/  LDL.LU R80, [R1+0x44] ;  /* 0x0000440001507983 */ /* 0x000ea20000300800 */
        /* <DEDUP_REMOVED lines=28> */
[----:B--2---:R-:W-:-:S07]  /*d900*/  VIADD R10, R80, 0xfffffffe ;  /* 0xfffffffe500a7836 */ /* 0x004fce0000000000 */
.L_x_8340:
[----:B------:R-:W-:-:S04]  /*d910*/  ISETP.NE.AND P1, PT, R6, 0x1, PT ;  /* 0x000000010600780c */ /* 0x000fc80003f25270 */
[----:B------:R-:W-:-:S04]  /*d920*/  SEL R8, RZ, 0x1, P1 ;  /* 0x00000001ff087807 */ /* 0x000fc80000800000 */
[----:B------:R-:W-:Y:S01]  /*d930*/  LOP3.LUT R157, R7, R8, RZ, 0x3c, !PT ;  /* 0x00000008079d7212 */ /* 0x000fe200078e3cff */
[----:B0-----:R-:W-:Y:S06]  /*d940*/  @!P0 BRA `(.L_x_8329) ;  /* 0x0000000000048947 */ /* 0x001fec0003800000 */
[----:B------:R-:W-:Y:S01]  /*d950*/  BPT.TRAP 0x1 ;  /* 0x000000040000795c */ /* 0x000fe20000300000 */
.L_x_8329:
        /* <DEDUP_REMOVED lines=8> */
.L_x_8330:
[----:B------:R-:W-:Y:S01]  /*d9e0*/  BSSY B1, `(.L_x_8331) ;  /* 0x0000006000017945 */ /* 0x000fe20003800000 */
[----:B------:R-:W-:Y:S02]  /*d9f0*/  IMAD R24, R154, 0x300, R15 ;  /* 0x000003009a187824 */ /* 0x000fe400078e020f */
[----:B------:R-:W-:Y:S01]  /*da00*/  IMAD.MOV.U32 R25, RZ, RZ, -0x3ffffff0 ;  /* 0xc0000010ff197424 */ /* 0x000fe200078e00ff */
[----:B-1----:R-:W-:Y:S06]  /*da10*/  @P1 BRA `(.L_x_8332) ;  /* 0x0000000000081947 */ /* 0x002fec0003800000 */
[----:B------:R-:W1:Y:S02]  /*da20*/  SYNCS.PHASECHK.TRANS64.TRYWAIT P1, [R13+URZ+0x19c30], R8 ;  /* 0x019c30080d0075a7 */ /* 0x000e64000802017f */
[----:B-1----:R-:W-:Y:S05]  /*da30*/  @!P1 BRA `(.L_x_8333) ;  /* 0x000000b000ec9947 */ /* 0x002fea0003800000 */
.L_x_8332:
[----:B------:R-:W-:Y:S05]  /*da40*/  BSYNC B1 ;  /* 0x0000000000017941 */ /* 0x000fea0003800000 */
.L_x_8331:
[C---:B01----:R-:W-:Y:S01]  /*da50*/  VIADD R8, R24.reuse, 0x100 ;  /* 0x0000010018087836 */ /* 0x043fe20000000000 */
[C---:B------:R-:W-:Y:S01]  /*da60*/  R2UR UR6, R24.reuse ;  /* 0x00000000180672ca */ /* 0x040fe200000e0000 */
[----:B------:R-:W-:Y:S01]  /*da70*/  IMAD.MOV.U32 R9, RZ, RZ, -0x3ffffff0 ;  /* 0xc0000010ff097424 */ /* 0x000fe200078e00ff */
[----:B------:R-:W-:Y:S01]  /*da80*/  R2UR UR7, R25 ;  /* 0x00000000190772ca */ /* 0x000fe200000e0000 */
[----:B------:R-:W-:Y:S01]  /*da90*/  VIADD R24, R24, 0x200 ;  /* 0x0000020018187836 */ /* 0x000fe20000000000 */
[----:B------:R-:W-:Y:S02]  /*daa0*/  R2UR UR10, R8 ;  /* 0x00000000080a72ca */ /* 0x000fe400000e0000 */
[----:B------:R-:W-:Y:S02]  /*dab0*/  R2UR UR11, R9 ;  /* 0x00000000090b72ca */ /* 0x000fe400000e0000 */
[----:B------:R-:W2:Y:S01]  /*dac0*/  LDL.64 R8, [R1+0x8] ;  /* 0x0000080001087983 */ /* 0x000ea20000100a00 */
[----:B------:R-:W-:Y:S01]  /*dad0*/  R2UR UR4, R4 ;  /* 0x00000000040472ca */ /* 0x000fe200000e0000 */
[----:B------:R-:W-:Y:S01]  /*dae0*/  IMAD.MOV.U32 R25, RZ, RZ, -0x3ffffff0 ;  /* 0xc0000010ff197424 */ /* 0x000fe200078e00ff */
[----:B------:R-:W-:-:S02]  /*daf0*/  R2UR UR5, R5 ;  /* 0x00000000050572ca */ /* 0x000fc400000e0000 */
[----:B------:R-:W-:Y:S02]  /*db00*/  R2UR UR14, R24 ;  /* 0x00000000180e72ca */ /* 0x000fe400000e0000 */
[----:B------:R-:W-:Y:S02]  /*db10*/  R2UR UR15, R25 ;  /* 0x00000000190f72ca */ /* 0x000fe400000e0000 */
[----:B------:R-:W-:-:S07]  /*db20*/  WARPGROUP.ARRIVE ;  /* 0x00000000000079c5 */ /* 0x000fce0000000000 */
[----:B------:R-:W-:Y:S01]  /*db30*/  QGMMA.64x128x32.F32.E4M3.E4M3 R24, gdesc[UR4], RZ, !UPT, gsb0 ;  /* 0x01e00000041879f3 */ /* 0x000fe2000c0008ff */
[----:B------:R-:W-:Y:S02]  /*db40*/  R2UR UR12, R20 ;  /* 0x00000000140c72ca */ /* 0x000fe400000e0000 */
[----:B------:R-:W-:Y:S01]  /*db50*/  R2UR UR13, R21 ;  /* 0x00000000150d72ca */ /* 0x000fe200000e0000 */
[----:B------:R-:W-:Y:S02]  /*db60*/  WARPGROUP.DEPBAR.LE gsb0, 0x0 ;  /* 0x00008000000079c5 */ /* 0x000fe40000010000 */
[----:B------:R-:W-:Y:S01]  /*db70*/  WARPGROUP.ARRIVE ;  /* 0x00000000000079c5 */ /* 0x000fe20000000000 */
[----:B--2---:R-:W-:Y:S02]  /*db80*/  R2UR UR8, R8 ;  /* 0x00000000080872ca */ /* 0x004fe400000e0000 */
[----:B------:R-:W-:-:S13]  /*db90*/  R2UR UR9, R9 ;  /* 0x00000000090972ca */ /* 0x000fda00000e0000 */
[----:B------:R-:W-:Y:S03]  /*dba0*/  QGMMA.64x128x32.F32.E4M3.E4M3 R24, gdesc[UR8], R24, gsb0 ;  /* 0x01e00000081879f3 */ /* 0x000fe60008000818 */
[----:B------:R-:W-:Y:S02]  /*dbb0*/  WARPGROUP.DEPBAR.LE gsb0, 0x0 ;  /* 0x00008000000079c5 */ /* 0x000fe40000010000 */
[----:B------:R-:W-:-:S07]  /*dbc0*/  WARPGROUP.ARRIVE ;  /* 0x00000000000079c5 */ /* 0x000fce0000000000 */
[----:B------:R-:W-:Y:S03]  /*dbd0*/  QGMMA.64x128x32.F32.E4M3.E4M3 R24, gdesc[UR12], R24, gsb0 ;  /* 0x01e000000c1879f3 */ /* 0x000fe60008000818 */
[----:B------:R-:W-:Y:S02]  /*dbe0*/  WARPGROUP.DEPBAR.LE gsb0, 0x0 ;  /* 0x00008000000079c5 */ /* 0x000fe40000010000 */
[----:B------:R-:W-:Y:S05]  /*dbf0*/  @!P0 BRA `(.L_x_8334) ;  /* 0x0000000000048947 */ /* 0x000fea0003800000 */
[----:B------:R-:W-:Y:S01]  /*dc00*/  BPT.TRAP 0x1 ;  /* 0x000000040000795c */ /* 0x000fe20000300000 */
.L_x_8334:
[----:B------:R-:W-:Y:S01]  /*dc10*/  SHF.L.U32 R7, R7, 0x1f, RZ ;  /* 0x0000001f07077819 */ /* 0x000fe200000006ff */
[----:B------:R-:W-:-:S04]  /*dc20*/  IMAD R14, R6, 0x8, R18 ;  /* 0x00000008060e7824 */ /* 0x000fc800078e0212 */
[----:B------:R0:W1:Y:S01]  /*dc30*/  SYNCS.PHASECHK.TRANS64.TRYWAIT P1, [R14+URZ+0x19c50], R7 ;  /* 0x019c50070e0075a7 */ /* 0x000062000802017f */
[----:B------:R-:W-:Y:S05]  /*dc40*/  @!P0 BRA `(.L_x_8335) ;  /* 0x0000000000048947 */ /* 0x000fea0003800000 */
[----:B------:R-:W-:Y:S01]  /*dc50*/  BPT.TRAP 0x1 ;  /* 0x000000040000795c */ /* 0x000fe20000300000 */
.L_x_8335:
[----:B------:R-:W-:Y:S04]  /*dc60*/  BSSY B1, `(.L_x_8336) ;  /* 0x0000004000017945 */ /* 0x000fe80003800000 */
[----:B-1----:R-:W-:Y:S05]  /*dc70*/  @P1 BRA `(.L_x_8337) ;  /* 0x0000000000081947 */ /* 0x002fea0003800000 */
[----:B------:R-:W1:Y:S02]  /*dc80*/  SYNCS.PHASECHK.TRANS64.TRYWAIT P1, [R14+URZ+0x19c50], R7 ;  /* 0x019c50070e0075a7 */ /* 0x000e64000802017f */
[----:B-1----:R-:W-:Y:S05]  /*dc90*/  @!P1 BRA `(.L_x_8338) ;  /* 0x000000b000689947 */ /* 0x002fea0003800000 */
.L_x_8337:
[----:B------:R-:W-:Y:S05]  /*dca0*/  BSYNC B1 ;  /* 0x0000000000017941 */ /* 0x000fea0003800000 */
.L_x_8336:
[----:B01----:R-:W-:Y:S01]  /*dcb0*/  VIADD R7, R18, 0x3000 ;  /* 0x0000300012077836 */ /* 0x003fe20000000000 */
[----:B------:R-:W-:Y:S01]  /*dcc0*/  WARPGROUP.ARRIVE ;  /* 0x00000000000079c5 */ /* 0x000fe20000000000 */
[----:B------:R-:W-:Y:S02]  /*dcd0*/  IMAD.MOV.U32 R9, RZ, RZ, 0x40000040 ;  /* 0x40000040ff097424 */ /* 0x000fe400078e00ff */
[C---:B------:R-:W-:Y:S01]  /*dce0*/  FMUL.FTZ R77, R2.reuse, R77 ;  /* 0x0000004d024d7220 */ /* 0x040fe20000410000 */
[C---:B------:R-:W-:Y:S01]  /*dcf0*/  FMUL.FTZ R78, R2.reuse, R78 ;  /* 0x0000004e024e7220 */ /* 0x040fe20000410000 */
[----:B------:R-:W-:Y:S01]  /*dd00*/  SHF.R.U32.HI R7, RZ, 0x4, R7 ;  /* 0x00000004ff077819 */ /* 0x000fe20000011607 */
[C---:B------:R-:W-:Y:S01]  /*dd10*/  FMUL.FTZ R79, R2.reuse, R79 ;  /* 0x0000004f024f7220 */ /* 0x040fe20000410000 */
[C---:B------:R-:W-:Y:S01]  /*dd20*/  FMUL.FTZ R80, R2.reuse, R80 ;  /* 0x0000005002507220 */ /* 0x040fe20000410000 */
[C---:B------:R-:W-:Y:S01]  /*dd30*/  FMUL.FTZ R81, R2.reuse, R81 ;  /* 0x0000005102517220 */ /* 0x040fe20000410000 */
[----:B------:R-:W-:Y:S01]  /*dd40*/  LOP3.LUT R7, R7, 0x3fff, RZ, 0xc0, !PT ;  /* 0x00003fff07077812 */ /* 0x000fe200078ec0ff */
[----:B------:R-:W-:Y:S01]  /*dd50*/  MUFU.TANH R77, R77 ;  /* 0x0000004d004d7308 */ /* 0x000fe20000002400 */
[C---:B------:R-:W-:Y:S01]  /*dd60*/  FMUL.FTZ R82, R2.reuse, R82 ;  /* 0x0000005202527220 */ /* 0x040fe20000410000 */
[C---:B------:R-:W-:Y:S01]  /*dd70*/  FMUL.FTZ R83, R2.reuse, R83 ;  /* 0x0000005302537220 */ /* 0x040fe20000410000 */
[----:B------:R-:W-:Y:S01]  /*dd80*/  LOP3.LUT R7, R7, 0x10000, RZ, 0xfc, !PT ;  /* 0x0001000007077812 */ /* 0x000fe200078efcff */
[C---:B------:R-:W-:Y:S01]  /*dd90*/  FMUL.FTZ R84, R2.reuse, R84 ;  /* 0x0000005402547220 */ /* 0x040fe20000410000 */
[C---:B------:R-:W-:Y:S01]  /*dda0*/  FMUL.FTZ R85, R2.reuse, R85 ;  /* 0x0000005502557220 */ /* 0x040fe20000410000 */
[C---:B------:R-:W-:Y:S01]  /*ddb0*/  FMUL.FTZ R86, R2.reuse, R86 ;  /* 0x0000005602567220 */ /* 0x040fe20000410000 */
[----:B------:R-:W-:Y:S01]  /*ddc0*/  FMUL.FTZ R87, R2, R87 ;  /* 0x0000005702577220 */ /* 0x000fe20000410000 */
[----:B------:R-:W-:Y:S01]  /*ddd0*/  IMAD R6, R6, 0x300, R7 ;  /* 0x0000030006067824 */ /* 0x000fe200078e0207 */
[----:B------:R-:W-:Y:S01]  /*dde0*/  MUFU.TANH R78, R78 ;  /* 0x0000004e004e7308 */ /* 0x000fe20000002400 */
[----:B------:R-:W-:Y:S01]  /*ddf0*/  IMAD.MOV.U32 R7, RZ, RZ, 0x40000040 ;  /* 0x40000040ff077424 */ /* 0x000fe200078e00ff */
[----:B------:R-:W-:Y:S01]  /*de00*/  ULDC UR4, c[0x0][0x988] ;  /* 0x0002620000047ab9 */ /* 0x000fe20000000800 */
[C---:B------:R-:W-:Y:S01]  /*de10*/  VIADD R8, R6.reuse, 0x2 ;  /* 0x0000000206087836 */ /* 0x040fe20000000000 */
[----:B------:R-:W-:-:S02]  /*de20*/  R2UR UR6, R6 ;  /* 0x00000000060672ca */ /* 0x000fc400000e0000 */
        /* <DEDUP_REMOVED lines=9> */
[----:B------:R-:W-:-:S04]  /*dec0*/  FMUL.FTZ R42, R2, R45 ;  /* 0x0000002d022a7220 */ /* 0x000fc80000410000 */
[----:B------:R-:W-:Y:S01]  /*ded0*/  QGMMA.64x96x32.F32.E4M3.E4M3 R88, R148, gdesc[UR4], R88, gsb0 ;  /* 0x0160000494587df3 */ /* 0x000fe20008000858 */
[----:B------:R-:W-:Y:S01]  /*dee0*/  R2UR UR6, R8 ;  /* 0x00000000080672ca */ /* 0x000fe200000e0000 */
[----:B------:R-:W-:Y:S01]  /*def0*/  VIADD R8, R6, 0x4 ;  /* 0x0000000406087836 */ /* 0x000fe20000000000 */
[----:B------:R-:W-:Y:S01]  /*df00*/  R2UR UR7, R9 ;  /* 0x00000000090772ca */ /* 0x000fe200000e0000 */
[----:B------:R-:W-:Y:S01]  /*df10*/  IMAD.MOV.U32 R9, RZ, RZ, 0x40000040 ;  /* 0x40000040ff097424 */ /* 0x000fe200078e00ff */
[----:B------:R-:W-:Y:S01]  /*df20*/  MUFU.TANH R24, R24 ;  /* 0x0000001800187308 */ /* 0x000fe20000002400 */
[----:B0-----:R-:W-:-:S07]  /*df30*/  FMNMX.FTZ R45, R7, R12, !PT ;  /* 0x0000000c072d7209 */ /* 0x001fce0007810000 */
        /* <DEDUP_REMOVED lines=15> */
[----:B------:R-:W0:Y:S01]  /*e030*/  S2R R151, SR_TID.X ;  /* 0x0000000000977919 */ /* 0x000e220000002100 */
[----:B------:R-:W-:Y:S01]  /*e040*/  MUFU.TANH R86, R86 ;  /* 0x0000005600567308 */ /* 0x000fe20000002400 */
[----:B------:R-:W-:Y:S01]  /*e050*/  QGMMA.64x96x32.F32.E4M3.E4M3 R88, R136, gdesc[UR4], R88, gsb0 ;  /* 0x0160000488587df3 */ /* 0x000fe20008000858 */
[----:B------:R-:W-:Y:S01]  /*e060*/  R2UR UR6, R8 ;  /* 0x00000000080672ca */ /* 0x000fe200000e0000 */
[C---:B------:R-:W-:Y:S01]  /*e070*/  FMUL.FTZ R8, R2.reuse, R25 ;  /* 0x0000001902087220 */ /* 0x040fe20000410000 */
        /* <DEDUP_REMOVED lines=33> */
[----:B------:R-:W-:Y:S01]  /*e290*/  FMUL.FTZ R58, R2, R59 ;  /* 0x0000003b023a7220 */ /* 0x000fe20000410000 */
[----:B------:R-:W-:Y:S01]  /*e2a0*/  FMNMX.FTZ R44, R24, R44, !PT ;  /* 0x0000002c182c7209 */ /* 0x000fe20007810000 */
[C---:B------:R-:W-:Y:S01]  /*e2b0*/  FMUL.FTZ R59, R2.reuse, R60 ;  /* 0x0000003c023b7220 */ /* 0x040fe20000410000 */
[C---:B------:R-:W-:Y:S01]  /*e2c0*/  FMUL.FTZ R60, R2.reuse, R61 ;  /* 0x0000003d023c7220 */ /* 0x040fe20000410000 */
[----:B------:R-:W2:Y:S01]  /*e2d0*/  MUFU.TANH R28, R28 ;  /* 0x0000001c001c7308 */ /* 0x000ea20000002400 */
[----:B---3--:R-:W-:Y:S01]  /*e2e0*/  FMNMX.FTZ R45, R25, R45, !PT ;  /* 0x0000002d192d7209 */ /* 0x008fe20007810000 */
[C---:B------:R-:W-:Y:S01]  /*e2f0*/  FMUL.FTZ R61, R2.reuse, R62 ;  /* 0x0000003e023d7220 */ /* 0x040fe20000410000 */
[----:B------:R-:W-:Y:S01]  /*e300*/  FMNMX.FTZ R44, R27, R44, !PT ;  /* 0x0000002c1b2c7209 */ /* 0x000fe20007810000 */
        /* <DEDUP_REMOVED lines=18> */
[----:B0-----:R-:W-:-:S02]  /*e430*/  LOP3.LUT R151, R151, 0x7f, RZ, 0xc0, !PT ;  /* 0x0000007f97977812 */ /* 0x001fc400078ec0ff */
[----:B------:R-:W0:Y:S01]  /*e440*/  MUFU.TANH R32, R32 ;  /* 0x0000002000207308 */ /* 0x000e220000002400 */
[----:B---3--:R-:W-:Y:S02]  /*e450*/  FMNMX.FTZ R45, R29, R45, !PT ;  /* 0x0000002d1d2d7209 */ /* 0x008fe40007810000 */
[----:B------:R-:W-:Y:S02]  /*e460*/  ISETP.NE.AND P1, PT, R151, RZ, PT ;  /* 0x000000ff9700720c */ /* 0x000fe40003f25270 */
[----:B------:R-:W-:-:S03]  /*e470*/  FMNMX.FTZ R45, R30, R45, !PT ;  /* 0x0000002d1e2d7209 */ /* 0x000fc60007810000 */
[----:B------:R-:W2:Y:S01]  /*e480*/  MUFU.TANH R34, R34 ;  /* 0x0000002200227308 */ /* 0x000ea20000002400 */
[----:B-1----:R-:W-:Y:S02]  /*e490*/  FMNMX.FTZ R44, R31, R44, !PT ;  /* 0x0000002c1f2c7209 */ /* 0x002fe40007810000 */
[----:B------:R-:W-:-:S05]  /*e4a0*/  FMNMX.FTZ R45, R33, R45, !PT ;  /* 0x0000002d212d7209 */ /* 0x000fca0007810000 */
[----:B------:R-:W1:Y:S01]  /*e4b0*/  MUFU.TANH R35, R35 ;  /* 0x0000002300237308 */ /* 0x000e620000002400 */
[----:B0-----:R-:W-:Y:S01]  /*e4c0*/  FMNMX.FTZ R44, R32, R44, !PT ;  /* 0x0000002c202c7209 */ /* 0x001fe20007810000 */
[----:B------:R-:W-:-:S05]  /*e4d0*/  @!P1 VIADD R13, R13, 0x19c40 ;  /* 0x00019c400d0d9836 */ /* 0x000fca0000000000 */
[----:B------:R-:W-:Y:S01]  /*e4e0*/  @!P1 PRMT R13, RZ, 0x654, R13 ;  /* 0x00000654ff0d9816 */ /* 0x000fe2000000000d */
[----:B------:R-:W0:Y:S01]  /*e4f0*/  MUFU.TANH R37, R37 ;  /* 0x0000002500257308 */ /* 0x000e220000002400 */
[----:B--2---:R-:W-:-:S07]  /*e500*/  FMNMX.FTZ R45, R34, R45, !PT ;  /* 0x0000002d222d7209 */ /* 0x004fce0007810000 */
[----:B------:R-:W2:Y:S01]  /*e510*/  MUFU.TANH R38, R38 ;  /* 0x0000002600267308 */ /* 0x000ea20000002400 */
[----:B-1----:R-:W-:-:S04]  /*e520*/  FMNMX.FTZ R44, R35, R44, !PT ;  /* 0x0000002c232c7209 */ /* 0x002fc80007810000 */
[----:B------:R-:W-:-:S03]  /*e530*/  FMNMX.FTZ R44, R36, R44, !PT ;  /* 0x0000002c242c7209 */ /* 0x000fc60007810000 */
[----:B------:R-:W1:Y:S01]  /*e540*/  MUFU.TANH R40, R40 ;  /* 0x0000002800287308 */ /* 0x000e620000002400 */
[----:B0-----:R-:W-:Y:S02]  /*e550*/  FMNMX.FTZ R45, R37, R45, !PT ;  /* 0x0000002d252d7209 */ /* 0x001fe40007810000 */
[----:B------:R-:W-:Y:S01]  /*e560*/  FMNMX.FTZ R44, R39, R44, !PT ;  /* 0x0000002c272c7209 */ /* 0x000fe20007810000 */
[----:B------:R-:W-:-:S04]  /*e570*/  WARPGROUP.DEPBAR.LE gsb0, 0x0 ;  /* 0x00008000000079c5 */ /* 0x000fc80000010000 */
[----:B------:R-:W0:Y:S01]  /*e580*/  MUFU.TANH R41, R41 ;  /* 0x0000002900297308 */ /* 0x000e220000002400 */
[----:B--2---:R-:W-:Y:S01]  /*e590*/  FMNMX.FTZ R45, R38, R45, !PT ;  /* 0x0000002d262d7209 */ /* 0x004fe20007810000 */
[----:B------:R-:W-:-:S06]  /*e5a0*/  WARPGROUP.ARRIVE ;  /* 0x00000000000079c5 */ /* 0x000fcc0000000000 */
[----:B------:R-:W2:Y:S01]  /*e5b0*/  MUFU.TANH R43, R43 ;  /* 0x0000002b002b7308 */ /* 0x000ea20000002400 */
[----:B-1----:R-:W-:Y:S01]  /*e5c0*/  FMNMX.FTZ R44, R40, R44, !PT ;  /* 0x0000002c282c7209 */ /* 0x002fe20007810000 */
[----:B------:R-:W-:Y:S06]  /*e5d0*/  QGMMA.64x96x32.F32.E4M3.E4M3 R88, R140, gdesc[UR4], R88, gsb0 ;  /* 0x016000048c587df3 */ /* 0x000fec0008000858 */
        /* <DEDUP_REMOVED lines=30> */
[----:B------:R-:W-:-:S04]  /*e7c0*/  WARPGROUP.ARRIVE ;  /* 0x00000000000079c5 */ /* 0x000fc80000000000 */
        /* <DEDUP_REMOVED lines=33> */
[----:B0-----:R-:W-:-:S04]  /*e9e0*/  FMNMX.FTZ R44, R74, R44, !PT ;  /* 0x0000002c4a2c7209 */ /* 0x001fc80007810000 */
[----:B------:R-:W-:Y:S02]  /*e9f0*/  FMNMX.FTZ R44, R78, R44, !PT ;  /* 0x0000002c4e2c7209 */ /* 0x000fe40007810000 */
[----:B--2---:R-:W-:Y:S02]  /*ea00*/  FMNMX.FTZ R45, R75, R45, !PT ;  /* 0x0000002d4b2d7209 */ /* 0x004fe40007810000 */
        /* <DEDUP_REMOVED lines=8> */
[----:B-1----:R-:W-:Y:S02]  /*ea90*/  FMNMX.FTZ R76, R87, R44, !PT ;  /* 0x0000002c574c7209 */ /* 0x002fe40007810000 */
[----:B------:R-:W-:-:S03]  /*eaa0*/  FMNMX.FTZ R136, R85, R45, !PT ;  /* 0x0000002d55887209 */ /* 0x000fc60007810000 */
[----:B------:R-:W0:Y:S04]  /*eab0*/  SHFL.BFLY PT, R44, R76, 0x2, 0x1f ;  /* 0x0c401f004c2c7f89 */ /* 0x000e2800000e0000 */
[----:B------:R-:W1:Y:S01]  /*eac0*/  SHFL.BFLY PT, R45, R136, 0x2, 0x1f ;  /* 0x0c401f00882d7f89 */ /* 0x000e6200000e0000 */
[----:B0-----:R-:W-:Y:S01]  /*ead0*/  FMNMX.FTZ R76, R76, R44, !PT ;  /* 0x0000002c4c4c7209 */ /* 0x001fe20007810000 */
[----:B------:R-:W-:Y:S01]  /*eae0*/  VIADD R44, R6, 0x6 ;  /* 0x00000006062c7836 */ /* 0x000fe20000000000 */
[----:B-1----:R-:W-:-:S03]  /*eaf0*/  FMNMX.FTZ R136, R136, R45, !PT ;  /* 0x0000002d88887209 */ /* 0x002fc60007810000 */
[----:B------:R-:W0:Y:S01]  /*eb00*/  SHFL.BFLY PT, R6, R76, 0x1, 0x1f ;  /* 0x0c201f004c067f89 */ /* 0x000e2200000e0000 */
[----:B------:R-:W-:Y:S01]  /*eb10*/  IMAD.MOV.U32 R45, RZ, RZ, 0x40000040 ;  /* 0x40000040ff2d7424 */ /* 0x000fe200078e00ff */
[----:B------:R-:W-:Y:S02]  /*eb20*/  R2UR UR6, R44 ;  /* 0x000000002c0672ca */ /* 0x000fe400000e0000 */
[----:B------:R-:W1:Y:S01]  /*eb30*/  SHFL.BFLY PT, R137, R136, 0x1, 0x1f ;  /* 0x0c201f0088897f89 */ /* 0x000e6200000e0000 */
[----:B------:R-:W-:Y:S02]  /*eb40*/  MOV R44, UR4 ;  /* 0x00000004002c7c02 */ /* 0x000fe40008000f00 */
[----:B------:R-:W-:-:S13]  /*eb50*/  R2UR UR7, R45 ;  /* 0x000000002d0772ca */ /* 0x000fda00000e0000 */
[----:B------:R-:W-:Y:S01]  /*eb60*/  QGMMA.64x96x32.F32.E4M3.E4M3 R88, R144, gdesc[UR4], R88, gsb0 ;  /* 0x0160000490587df3 */ /* 0x000fe20008000858 */
[----:B0-----:R-:W-:Y:S02]  /*eb70*/  FMNMX.FTZ R76, R76, R6, !PT ;  /* 0x000000064c4c7209 */ /* 0x001fe40007810000 */
[----:B-1----:R-:W-:-:S05]  /*eb80*/  FMNMX.FTZ R45, R136, R137, !PT ;  /* 0x00000089882d7209 */ /* 0x002fca0007810000 */
[----:B------:R-:W-:Y:S01]  /*eb90*/  FADD.FTZ R6, -R45, R12 ;  /* 0x0000000c2d067221 */ /* 0x000fe20000010100 */
[----:B------:R-:W-:-:S01]  /*eba0*/  FADD.FTZ R12, -R76, R11 ;  /* 0x0000000b4c0c7221 */ /* 0x000fc20000010100 */
[-C--:B------:R-:W-:Y:S02]  /*ebb0*/  FFMA.FTZ R137, R45, R44.reuse, -8 ;  /* 0xc10000002d897423 */ /* 0x080fe4000001002c */
[-C--:B------:R-:W-:Y:S02]  /*ebc0*/  FMUL.FTZ R6, R6, R44.reuse ;  /* 0x0000002c06067220 */ /* 0x080fe40000410000 */
[-CC-:B------:R-:W-:Y:S01]  /*ebd0*/  FFMA.FTZ R7, R7, R44.reuse, -R137.reuse ;  /* 0x0000002c07077223 */ /* 0x180fe20000010889 */
[----:B------:R-:W-:-:S01]  /*ebe0*/  FFMA.FTZ R8, R8, R44, -R137 ;  /* 0x0000002c08087223 */ /* 0x000fc20000010889 */
[----:B------:R0:W-:Y:S08]  /*ebf0*/  MUFU.EX2 R11, R6 ;  /* 0x00000006000b7308 */ /* 0x0001f00000000800 */
        /* <DEDUP_REMOVED lines=34> */
[----:B-1----:R-:W-:-:S02]  /*ee20*/  FFMA.FTZ R0, R11, R0, R7 ;  /* 0x000000000b007223 */ /* 0x002fc40000010007 */
        /* <DEDUP_REMOVED lines=41> */
[----:B0-----:R-:W-:-:S01]  /*f0c0*/  FADD.FTZ R0, R12, R0 ;  /* 0x000000000c007221 */ /* 0x001fc20000010000 */
[----:B------:R-:W-:Y:S02]  /*f0d0*/  WARPGROUP.DEPBAR.LE gsb0, 0x0 ;  /* 0x00008000000079c5 */ /* 0x000fe40000010000 */
[----:B------:R0:W-:Y:S04]  /*f0e0*/  @!P1 SYNCS.ARRIVE.TRANS64.RED.A1T0 RZ, [R13+URZ], RZ ;  /* 0x000000ff0dff99a7 */ /* 0x0001e8000810043f */
        /* <DEDUP_REMOVED lines=118> */
.L_x_8339:
[----:B------:R-:W2:Y:S01]  /*f850*/  LDL R13, [R1+0x14] ;  /* 0x00001400010d7983 */ /* 0x000ea20000100800 */
[----:B------:R-:W-:Y:S01]  /*f860*/  ISETP.GT.AND P1, PT, R10, RZ, PT ;  /* 0x000000ff0a00720c */ /* 0x000fe20003f24270 */
[----:B------:R-:W-:Y:S01]  /*f870*/  VIADD R14, R14, 0x19c60 ;  /* 0x00019c600e0e7836 */ /* 0x000fe20000000000 */
        /* <DEDUP_REMOVED lines=85> */
[----:B--2---:R-:W-:-:S04]  /*fdd0*/  PRMT R14, R13, 0x654, R14 ;  /* 0x000006540d0e7816 */ /* 0x004fc8000000000e */
[----:B------:R0:W-:Y:S01]  /*fde0*/  SYNCS.ARRIVE.TRANS64.RED.A1T0 RZ, [R14+URZ], RZ ;  /* 0x000000ff0eff79a7 */ /* 0x0001e2000810043f */
[----:B------:R-:W-:Y:S05]  /*fdf0*/  @P1 BRA `(.L_x_8340) ;  /* 0xffffffd800c41947 */ /* 0x000fea000383ffff */
.L_x_8328:
[----:B------:R-:W-:Y:S05]  /*fe00*/  BSYNC B0 ;  /* 0x0000000000007941 */ /* 0x000fea0003800000 */
.L_x_8327:
[----:B------:R-:W-:Y:S06]  /*fe10*/  BAR.ARV 0x8, 0x1a0 ;  /* 0x0206800000007b1d */ /* 0x000fec0000002000 */
[----:B------:R-:W-:Y:S05]  /*fe20*/  @!P0 BRA `(.L_x_8341) ;  /* 0x0000000000048947 */ /* 0x000fea0003800000 */
[----:B------:R-:W-:Y:S01]  /*fe30*/  BPT.TRAP 0x1 ;  /* 0x000000040000795c */ /* 0x000fe20000300000 */
.L_x_8341:
[----:B------:R-:W-:Y:S01]  /*fe40*/  IMAD R10, R154, 0x8, R18 ;  /* 0x000000089a0a7824 */ /* 0x000fe200078e0212 */
[----:B------:R-:W-:-:S04]  /*fe50*/  SHF.L.U32 R5, R157, 0x1f, RZ ;  /* 0x0000001f9d057819 */ /* 0x000fc800000006ff */
[----:B------:R1:W2:Y:S01]  /*fe60*/  SYNCS.PHASECHK.TRANS64.TRYWAIT P1, [R10+URZ+0x19c50], R5 ;  /* 0x019c50050a0075a7 */ /* 0x0002a2000802017f */
[----:B------:R-:W-:Y:S05]  /*fe70*/  @!P0 BRA `(.L_x_8342) ;  /* 0x0000000000048947 */ /* 0x000fea0003800000 */
[----:B------:R-:W-:Y:S01]  /*fe80*/  BPT.TRAP 0x1 ;  /* 0x000000040000795c */ /* 0x000fe20000300000 */
.L_x_8342:
[----:B------:R-:W-:Y:S04]  /*fe90*/  BSSY B0, `(.L_x_8343) ;  /* 0x0000004000007945 */ /* 0x000fe80003800000 */
[----:B--2---:R-:W-:Y:S05]  /*fea0*/  @P1 BRA `(.L_x_8344) ;  /* 0x0000000000081947 */ /* 0x004fea0003800000 */
[----:B------:R-:W2:Y:S02]  /*feb0*/  SYNCS.PHASECHK.TRANS64.TRYWAIT P1, [R10+URZ+0x19c50], R5 ;  /* 0x019c50050a0075a7 */ /* 0x000ea4000802017f */
[----:B--2---:R-:W-:Y:S05]  /*fec0*/  @!P1 BRA `(.L_x_8345) ;  /* 0x0000008c00f09947 */ /* 0x004fea0003800000 */
.L_x_8344:
[----:B------:R-:W-:Y:S05]  /*fed0*/  BSYNC B0 ;  /* 0x0000000000007941 */ /* 0x000fea0003800000 */
.L_x_8343:
[----:B------:R-:W3:Y:S04]  /*fee0*/  LDL R2, [R1+0x3c] ;  /* 0x00003c0001027983 */ /* 0x000ee80000100800 */
[----:B------:R-:W4:Y:S01]  /*fef0*/  LDL R13, [R1+0x1c] ;  /* 0x00001c00010d7983 */ /* 0x000f220000100800 */
[----:B------:R-:W-:-:S03]  /*ff00*/  ULDC.64 UR4, c[0x0][0x9a0] ;  /* 0x0002680000047ab9 */ /* 0x000fc60000000a00 */
[----:B------:R-:W5:Y:S01]  /*ff10*/  LDL.LU R12, [R1+0x28] ;  /* 0x00002800010c7983 */ /* 0x000f620000300800 */
[----:B------:R-:W-:Y:S01]  /*ff20*/  VIADD R18, R18, 0x3000 ;  /* 0x0000300012127836 */ /* 0x000fe20000000000 */
[----:B------:R-:W-:Y:S01]  /*ff30*/  ISETP.NE.U32.AND P1, PT, RZ, UR4, PT ;  /* 0x00000004ff007c0c */ /* 0x000fe2000bf25070 */
[----:B------:R-:W-:-:S03]  /*ff40*/  WARPGROUP.ARRIVE ;  /* 0x00000000000079c5 */ /* 0x000fc60000000000 */
[----:B------:R-:W-:Y:S02]  /*ff50*/  SHF.R.U32.HI R18, RZ, 0x4, R18 ;  /* 0x00000004ff127819 */ /* 0x000fe40000011612 */
[----:B------:R-:W-:Y:S02]  /*ff60*/  ISETP.NE.AND.EX P1, PT, RZ, UR5, PT, P1 ;  /* 0x00000005ff007c0c */ /* 0x000fe4000bf25310 */
[----:B------:R-:W-:-:S04]  /*ff70*/  LOP3.LUT R18, R18, 0x3fff, RZ, 0xc0, !PT ;  /* 0x00003fff12127812 */ /* 0x000fc800078ec0ff */
[----:B-12---:R-:W-:-:S05]  /*ff80*/  LOP3.LUT R5, R18, 0x10000, RZ, 0xfc, !PT ;  /* 0x0001000012057812 */ /* 0x006fca00078efcff */
[----:B------:R-:W-:Y:S02]  /*ff90*/  IMAD R4, R154, 0x300, R5 ;  /* 0x000003009a047824 */ /* 0x000fe400078e0205 */
[----:B------:R-:W-:Y:S01]  /*ffa0*/  IMAD.MOV.U32 R5, RZ, RZ, 0x40000040 ;  /* 0x40000040ff057424 */ /* 0x000fe200078e00ff */
[----:B------:R-:W3:Y:S02]  /*ffb0*/  @P1 LDC.64 R8, c[0x0][0x9c8] ;  /* 0x00027200ff081b82 */ /* 0x000ee40000000a00 */
[----:B------:R-:W-:Y:S02]  /*ffc0*/  R2UR UR6, R4 ;  /* 0x00000000040672ca */ /* 0x000fe400000e0000 */
[----:B------:R-:W-:-:S04]  /*ffd0*/  R2UR UR7, R5 ;  /* 0x00000000050772ca */ /* 0x000fc800000e0000 */
[----:B------:R-:W1:Y:S09]  /*ffe0*/  @P1 LDC.64 R6, c[0x0][0x9d0] ;  /* 0x00027400ff061b82 */ /* 0x000e720000000a00 */
[----:B------:R-:W-:Y:S03]  /*fff0*/  QGMMA.64x96x32.F32.E4M3.E4M3 R88, R148, gdesc[UR4], R88, gsb0 ;  /* 0x0160000494587df3 */ /* 0x000fe60008000858 */
[----:B------:R-:W-:-:S02]  /*10000*/  WARPGROUP.DEPBAR.LE gsb0, 0x0 ;  /* 0x00008000000079c5 */ /* 0x000fc40000010000 */
[----:B------:R-:W-:Y:S01]  /*10010*/  WARPGROUP.ARRIVE ;  /* 0x00000000000079c5 */ /* 0x000fe20000000000 */
[----:B---3--:R-:W-:-:S04]  /*10020*/  @P1 IMAD R2, R2, R8, RZ ;  /* 0x0000000802021224 */ /* 0x008fc800078e02ff */
[C---:B----4-:R-:W-:Y:S02]  /*10030*/  @P1 IMAD R5, R13.reuse, R9, R2 ;  /* 0x000000090d051224 */ /* 0x050fe400078e0202 */
[----:B------:R-:W-:Y:S01]  /*10040*/  @P1 IMAD.WIDE.U32 R8, R13, R8, RZ ;  /* 0x000000080d081225 */ /* 0x000fe200078e00ff */
[----:B-----5:R-:W-:-:S03]  /*10050*/  @P1 SHF.R.S32.HI R11, RZ, 0x1f, R12 ;  /* 0x0000001fff0b1819 */ /* 0x020fc6000001140c */
[----:B------:R-:W-:Y:S02]  /*10060*/  @P1 IMAD.IADD R9, R9, 0x1, R5 ;  /* 0x0000000109091824 */ /* 0x000fe400078e0205 */
[-C--:B-1----:R-:W-:Y:S02]  /*10070*/  @P1 IMAD R2, R11, R6.reuse, RZ ;  /* 0x000000060b021224 */ /* 0x082fe400078e02ff */
[----:B------:R-:W-:Y:S02]  /*10080*/  IMAD.MOV.U32 R11, RZ, RZ, 0x3f800000 ;  /* 0x3f800000ff0b7424 */ /* 0x000fe400078e00ff */
[C---:B------:R-:W-:Y:S02]  /*10090*/  @P1 IMAD R5, R12.reuse, R7, R2 ;  /* 0x000000070c051224 */ /* 0x040fe400078e0202 */
[----:B------:R-:W-:-:S04]  /*100a0*/  @P1 IMAD.WIDE.U32 R6, R12, R6, R8 ;  /* 0x000000060c061225 */ /* 0x000fc800078e0008 */
[----:B------:R-:W-:Y:S01]  /*100b0*/  @P1 IMAD.IADD R5, R7, 0x1, R5 ;  /* 0x0000000107051824 */ /* 0x000fe200078e0205 */
[----:B------:R-:W-:-:S04]  /*100c0*/  @P1 LEA R8, P2, R6, UR4, 0x2 ;  /* 0x0000000406081c11 */ /* 0x000fc8000f8410ff */
[----:B------:R-:W-:-:S05]  /*100d0*/  @P1 LEA.HI.X R9, R6, UR5, R5, 0x2, P2 ;  /* 0x0000000506091c11 */ /* 0x000fca00090f1405 */
[----:B------:R1:W2:Y:S01]  /*100e0*/  @P1 LDG.E R11, desc[UR40][R8.64] ;  /* 0x00000028080b1981 */ /* 0x0002a2000c1e1900 */
[----:B------:R-:W-:Y:S01]  /*100f0*/  VIADD R6, R4, 0x2 ;  /* 0x0000000204067836 */ /* 0x000fe20000000000 */
[----:B------:R-:W-:Y:S01]  /*10100*/  MOV R7, 0x40000040 ;  /* 0x4000004000077802 */ /* 0x000fe20000000f00 */
[----:B------:R-:W-:-:S03]  /*10110*/  IMAD.MOV.U32 R5, RZ, RZ, 0x40000040 ;  /* 0x40000040ff057424 */ /* 0x000fc600078e00ff */
[----:B------:R-:W-:Y:S01]  /*10120*/  R2UR UR6, R6 ;  /* 0x00000000060672ca */ /* 0x000fe200000e0000 */
[C---:B------:R-:W-:Y:S01]  /*10130*/  VIADD R6, R4.reuse, 0x4 ;  /* 0x0000000404067836 */ /* 0x040fe20000000000 */
[----:B------:R-:W-:Y:S01]  /*10140*/  R2UR UR7, R7 ;  /* 0x00000000070772ca */ /* 0x000fe200000e0000 */
[----:B------:R-:W-:Y:S02]  /*10150*/  IMAD.MOV.U32 R7, RZ, RZ, 0x40000040 ;  /* 0x40000040ff077424 */ /* 0x000fe400078e00ff */
[----:B------:R-:W-:Y:S02]  /*10160*/  VIADD R4, R4, 0x6 ;  /* 0x0000000604047836 */ /* 0x000fe40000000000 */
[----:B-1----:R-:W-:-:S08]  /*10170*/  IMAD.MOV.U32 R8, RZ, RZ, RZ ;  /* 0x000000ffff087224 */ /* 0x002fd000078e00ff */
[----:B------:R-:W-:Y:S01]  /*10180*/  QGMMA.64x96x32.F32.E4M3.E4M3 R88, R136, gdesc[UR4], R88, gsb0 ;  /* 0x0160000488587df3 */ /* 0x000fe20008000858 */
[----:B------:R-:W-:Y:S02]  /*10190*/  R2UR UR6, R6 ;  /* 0x00000000060672ca */ /* 0x000fe400000e0000 */
[----:B------:R-:W-:Y:S01]  /*101a0*/  R2UR UR7, R7 ;  /* 0x00000000070772ca */ /* 0x000fe200000e0000 */
[----:B------:R-:W1:Y:S04]  /*101b0*/  SHFL.BFLY PT, R6, R3, 0x2, 0x1f ;  /* 0x0c401f0003067f89 */ /* 0x000e6800000e0000 */
[----:B------:R-:W3:Y:S01]  /*101c0*/  SHFL.BFLY PT, R7, R0, 0x2, 0x1f ;  /* 0x0c401f0000077f89 */ /* 0x000ee200000e0000 */
[----:B-1----:R-:W-:-:S01]  /*101d0*/  FADD.FTZ R6, R6, R3 ;  /* 0x0000000306067221 */ /* 0x002fc20000010000 */
[----:B---3--:R-:W-:Y:S01]  /*101e0*/  FADD.FTZ R7, R7, R0 ;  /* 0x0000000007077221 */ /* 0x008fe20000010000 */
[----:B------:R-:W-:-:S04]  /*101f0*/  IMAD.MOV.U32 R0, RZ, RZ, -0x800000 ;  /* 0xff800000ff007424 */ /* 0x000fc800078e00ff */
[----:B------:R-:W1:Y:S02]  /*10200*/  SHFL.BFLY PT, R2, R7, 0x1, 0x1f ;  /* 0x0c201f0007027f89 */ /* 0x000e6400000e0000 */
[----:B-1----:R-:W-:-:S01]  /*10210*/  FADD.FTZ R9, R7, R2 ;  /* 0x0000000207097221 */ /* 0x002fc20000010000 */
[----:B------:R-:W-:-:S03]  /*10220*/  IMAD.MOV.U32 R2, RZ, RZ, -0x800000 ;  /* 0xff800000ff027424 */ /* 0x000fc600078e00ff */
[C---:B------:R-:W-:Y:S01]  /*10230*/  FMUL.FTZ R13, R9.reuse, 0.00390625 ;  /* 0x3b800000090d7820 */ /* 0x040fe20000410000 */
[----:B------:R-:W-:-:S04]  /*10240*/  FSETP.NE.FTZ.AND P1, PT, R9, RZ, PT ;  /* 0x000000ff0900720b */ /* 0x000fc80003f35000 */
[----:B------:R-:W-:-:S13]  /*10250*/  FSETP.NE.FTZ.AND P2, PT, R13, RZ, PT ;  /* 0x000000ff0d00720b */ /* 0x000fda0003f55000 */
[----:B------:R-:W1:Y:S02]  /*10260*/  @P2 MUFU.LG2 R3, R13 ;  /* 0x0000000d00032308 */ /* 0x000e640000000c00 */
[----:B-1----:R-:W-:Y:S01]  /*10270*/  @P2 FMUL.FTZ R3, R3, 0.69314718246459960938 ;  /* 0x3f31721803032820 */ /* 0x002fe20000410000 */
[----:B------:R-:W-:Y:S02]  /*10280*/  WARPGROUP.DEPBAR.LE gsb0, 0x0 ;  /* 0x00008000000079c5 */ /* 0x000fe40000010000 */
[----:B------:R-:W-:-:S06]  /*10290*/  WARPGROUP.ARRIVE ;  /* 0x00000000000079c5 */ /* 0x000fcc0000000000 */
[----:B------:R-:W-:Y:S01]  /*102a0*/  QGMMA.64x96x32.F32.E4M3.E4M3 R88, R140, gdesc[UR4], R88, gsb0 ;  /* 0x016000048c587df3 */ /* 0x000fe20008000858 */
[----:B------:R-:W-:Y:S01]  /*102b0*/  R2UR UR6, R4 ;  /* 0x00000000040672ca */ /* 0x000fe200000e0000 */
[----:B------:R-:W-:Y:S01]  /*102c0*/  IMAD.MOV.U32 R4, RZ, RZ, RZ ;  /* 0x000000ffff047224 */ /* 0x000fe200078e00ff */
[----:B------:R-:W-:Y:S02]  /*102d0*/  R2UR UR7, R5 ;  /* 0x00000000050772ca */ /* 0x000fe400000e0000 */
[----:B------:R-:W1:Y:S03]  /*102e0*/  SHFL.BFLY PT, R5, R6, 0x1, 0x1f ;  /* 0x0c201f0006057f89 */ /* 0x000e6600000e0000 */
[----:B------:R-:W-:Y:S01]  /*102f0*/  @P1 MUFU.RCP R4, R9 ;  /* 0x0000000900041308 */ /* 0x000fe20000001000 */
[----:B-1----:R-:W-:-:S01]  /*10300*/  FADD.FTZ R12, R6, R5 ;  /* 0x00000005060c7221 */ /* 0x002fc20000010000 */
[----:B------:R-:W-:-:S03]  /*10310*/  @P2 FMUL.FTZ R6, R44, 0.69314718246459960938 ;  /* 0x3f3172182c062820 */ /* 0x000fc60000410000 */
[C---:B0-----:R-:W-:Y:S01]  /*10320*/  FMUL.FTZ R14, R12.reuse, 0.00390625 ;  /* 0x3b8000000c0e7820 */ /* 0x041fe20000410000 */
[----:B------:R-:W-:Y:S01]  /*10330*/  FSETP.NE.FTZ.AND P1, PT, R12, RZ, PT ;  /* 0x000000ff0c00720b */ /* 0x000fe20003f35000 */
[----:B------:R-:W-:-:S03]  /*10340*/  @P2 FFMA.FTZ R0, R6, R45, R3 ;  /* 0x0000002d06002223 */ /* 0x000fc60000010003 */
[----:B------:R-:W-:-:S09]  /*10350*/  FSETP.NE.FTZ.AND P3, PT, R14, RZ, PT ;  /* 0x000000ff0e00720b */ /* 0x000fd20003f75000 */
[----:B------:R-:W-:Y:S04]  /*10360*/  @P1 MUFU.RCP R8, R12 ;  /* 0x0000000c00081308 */ /* 0x000fe80000001000 */
[----:B------:R-:W-:-:S04]  /*10370*/  @P3 FMUL.FTZ R44, R44, 0.69314718246459960938 ;  /* 0x3f3172182c2c3820 */ /* 0x000fc80000410000 */
[----:B------:R-:W0:Y:S02]  /*10380*/  @P3 MUFU.LG2 R5, R14 ;  /* 0x0000000e00053308 */ /* 0x000e240000000c00 */
[----:B0-----:R-:W-:-:S04]  /*10390*/  @P3 FMUL.FTZ R5, R5, 0.69314718246459960938 ;  /* 0x3f31721805053820 */ /* 0x001fc80000410000 */
[----:B------:R-:W-:Y:S01]  /*103a0*/  @P3 FFMA.FTZ R2, R44, R76, R5 ;  /* 0x0000004c2c023223 */ /* 0x000fe20000010005 */
[----:B------:R-:W-:Y:S02]  /*103b0*/  WARPGROUP.DEPBAR.LE gsb0, 0x0 ;  /* 0x00008000000079c5 */ /* 0x000fe40000010000 */
[----:B------:R-:W-:-:S06]  /*103c0*/  WARPGROUP.ARRIVE ;  /* 0x00000000000079c5 */ /* 0x000fcc0000000000 */
[----:B------:R-:W-:Y:S01]  /*103d0*/  QGMMA.64x96x32.F32.E4M3.E4M3 R88, R144, gdesc[UR4], R88, gsb0 ;  /* 0x0160000490587df3 */ /* 0x000fe20008000858 */
[-C--:B--2---:R-:W-:Y:S01]  /*103e0*/  FMUL.FTZ R15, R4, R11.reuse ;  /* 0x0000000b040f7220 */ /* 0x084fe20000410000 */
[----:B------:R-:W-:Y:S01]  /*103f0*/  FMUL.FTZ R5, R8, R11 ;  /* 0x0000000b08057220 */ /* 0x000fe20000410000 */
[----:B------:R-:W-:Y:S02]  /*10400*/  WARPGROUP.DEPBAR.LE gsb0, 0x0 ;  /* 0x00008000000079c5 */ /* 0x000fe40000010000 */
[----:B------:R-:W-:Y:S05]  /*10410*/  @!P0 BRA `(.L_x_8346) ;  /* 0x0000000000048947 */ /* 0x000fea0003800000 */
[----:B------:R-:W-:Y:S01]  /*10420*/  BPT.TRAP 0x1 ;  /* 0x000000040000795c */ /* 0x000fe20000300000 */
.L_x_8346:
[----:B------:R-:W2:Y:S01]  /*10430*/  LDL.LU R4, [R1+0x14] ;  /* 0x0000140001047983 */ /* 0x000ea20000300800 */
[----:B------:R-:W-:Y:S02]  /*10440*/  VIADD R10, R10, 0x19c60 ;  /* 0x00019c600a0a7836 */ /* 0x000fe40000000000 */
[-C--:B------:R-:W-:Y:S01]  /*10450*/  FMUL.FTZ R9, R88, R15.reuse ;  /* 0x0000000f58097220 */ /* 0x080fe20000410000 */
[----:B------:R-:W-:Y:S01]  /*10460*/  FMUL.FTZ R3, R89, R15 ;  /* 0x0000000f59037220 */ /* 0x000fe20000410000 */
[----:B------:R-:W3:Y:S01]  /*10470*/  LDL.LU R18, [R1+0x38] ;  /* 0x0000380001127983 */ /* 0x000ee20000300800 */
[----:B------:R-:W-:-:S05]  /*10480*/  VIADD R154, R154, 0x1 ;  /* 0x000000019a9a7836 */ /* 0x000fca0000000000 */
        /* <DEDUP_REMOVED lines=47> */
[----:B--2---:R-:W-:Y:S01]  /*10780*/  PRMT R4, R4, 0x654, R10 ;  /* 0x0000065404047816 */ /* 0x004fe2000000000a */
[----:B---3--:R-:W-:-:S03]  /*10790*/  VIADD R18, R18, 0x1 ;  /* 0x0000000112127836 */ /* 0x008fc60000000000 */
[----:B------:R0:W-:Y:S02]  /*107a0*/  SYNCS.ARRIVE.TRANS64.RED.A1T0 RZ, [R4+URZ], RZ ;  /* 0x000000ff04ff79a7 */ /* 0x0001e4000810043f */
[----:B------:R1:W-:Y:S01]  /*107b0*/  STL [R1+0x38], R18 ;  /* 0x0000381201007387 */ /* 0x0003e20000100800 */
[-C--:B------:R-:W-:Y:S01]  /*107c0*/  FMUL.FTZ R10, R128, R15.reuse ;  /* 0x0000000f800a7220 */ /* 0x080fe20000410000 */
[----:B0-----:R-:W-:Y:S01]  /*107d0*/  SEL R4, RZ, 0x1, P1 ;  /* 0x00000001ff047807 */ /* 0x001fe20000800000 */
[----:B------:R-:W-:-:S03]  /*107e0*/  FMUL.FTZ R15, R133, R15 ;  /* 0x0000000f850f7220 */ /* 0x000fc60000410000 */
[----:B------:R-:W-:-:S07]  /*107f0*/  LOP3.LUT R157, R157, R4, RZ, 0x3c, !PT ;  /* 0x000000049d9d7212 */ /* 0x000fce00078e3cff */
.L_x_8288:
[----:B------:R-:W2:Y:S08]  /*10800*/  S2UR UR4, SR_CgaCtaId ;  /* 0x00000000000479c3 */ /* 0x000eb00000008800 */
[----:B------:R-:W-:Y:S01]  /*10810*/  BAR.SYNC.DEFER_BLOCKING 0x5, 0x200 ;  /* 0x0148000000007b1d */ /* 0x000fe20000010000 */
[----:B-1----:R-:W-:-:S05]  /*10820*/  MOV R18, 0x400 ;  /* 0x0000040000127802 */ /* 0x002fca0000000f00 */
[----:B------:R-:W-:Y:S01]  /*10830*/  BSSY B0, `(.L_x_8347) ;  /* 0x00001d6000007945 */ /* 0x000fe20003800000 */
[----:B--2---:R-:W-:-:S05]  /*10840*/  IMAD.U32 R4, RZ, RZ, UR4 ;  /* 0x00000004ff047e24 */ /* 0x004fca000f8e00ff */
[----:B------:R1:W-:Y:S01]  /*10850*/  STL [R1+0x14], R4 ;  /* 0x0000140401007387 */ /* 0x0003e20000100800 */
[----:B------:R-:W-:-:S05]  /*10860*/  LEA R18, R4, R18, 0x18 ;  /* 0x0000001204127211 */ /* 0x000fca00078ec0ff */
[----:B0-----:R1:W0:Y:S01]  /*10870*/  LDS.128 R28, [R18+0x19cd0] ;  /* 0x019cd000121c7984 */ /* 0x0012220000000c00 */
[----:B------:R-:W-:Y:S06]  /*10880*/  BAR.ARV 0x4, 0x200 ;  /* 0x0108000000007b1d */ /* 0x000fec0000002000 */
[----:B------:R-:W-:Y:S05]  /*10890*/  @P0 BRA `(.L_x_8348) ;  /* 0x0000001400380947 */ /* 0x000fea0003800000 */
[----:B------:R-:W1:Y:S01]  /*108a0*/  S2R R25, SR_TID.X ;  /* 0x0000000000197919 */ /* 0x000e620000002100 */
[----:B------:R-:W-:Y:S01]  /*108b0*/  ULDC.64 UR4, c[0x4][0x70] ;  /* 0x01001c0000047ab9 */ /* 0x000fe20000000a00 */
[----:B-----5:R-:W2:Y:S01]  /*108c0*/  LDL R24, [R1+0x5c] ;  /* 0x00005c0001187983 */ /* 0x020ea20000100800 */
[----:B------:R-:W-:Y:S02]  /*108d0*/  F2FP.BF16.F32.PACK_AB R61, R61, R62 ;  /* 0x0000003e3d3d723e */ /* 0x000fe400000010ff */
[----:B------:R-:W-:Y:S01]  /*108e0*/  F2FP.BF16.F32.PACK_AB R58, R58, R59 ;  /* 0x0000003b3a3a723e */ /* 0x000fe200000010ff */
[----:B------:R-:W3:Y:S04]  /*108f0*/  LDL.LU R63, [R1+0x30] ;  /* 0x00003000013f7983 */ /* 0x000ee80000300800 */
[----:B------:R-:W4:Y:S01]  /*10900*/  LDL.64 R78, [R1+0x20] ;  /* 0x00002000014e7983 */ /* 0x000f220000100a00 */
[----:B-1----:R-:W-:-:S05]  /*10910*/  IMAD.SHL.U32 R4, R25, 0x4, RZ ;  /* 0x0000000419047824 */ /* 0x002fca00078e00ff */
[----:B------:R-:W-:-:S04]  /*10920*/  LOP3.LUT R4, R4, 0xc, RZ, 0xc0, !PT ;  /* 0x0000000c04047812 */ /* 0x000fc800078ec0ff */
[----:B------:R-:W-:-:S05]  /*10930*/  IADD3 R4, P0, R4, UR4, RZ ;  /* 0x0000000404047c10 */ /* 0x000fca000ff1e0ff */
[----:B------:R-:W-:Y:S01]  /*10940*/  IMAD.X R5, RZ, RZ, UR5, P0 ;  /* 0x00000005ff057e24 */ /* 0x000fe200080e06ff */
[----:B------:R-:W-:Y:S01]  /*10950*/  F2FP.BF16.F32.PACK_AB R60, R60, R3 ;  /* 0x000000033c3c723e */ /* 0x000fe200000010ff */
[----:B------:R-:W-:-:S04]  /*10960*/  ULDC.64 UR4, c[0x0][0xbd8] ;  /* 0x0002f60000047ab9 */ /* 0x000fc80000000a00 */
[----:B------:R1:W3:Y:S01]  /*10970*/  LDG.E.CONSTANT R5, desc[UR40][R4.64] ;  /* 0x0000002804057981 */ /* 0x0002e2000c1e9900 */
[----:B------:R-:W-:Y:S02]  /*10980*/  F2FP.BF16.F32.PACK_AB R11, R38, R11 ;  /* 0x0000000b260b723e */ /* 0x000fe400000010ff */
[----:B------:R-:W-:Y:S01]  /*10990*/  F2FP.BF16.F32.PACK_AB R20, R20, R7 ;  /* 0x000000071414723e */ /* 0x000fe200000010ff */
[----:B------:R-:W0:Y:S01]  /*109a0*/  S2R R3, SR_SWINHI ;  /* 0x0000000000037919 */ /* 0x000e220000002f00 */
[----:B------:R-:W-:Y:S02]  /*109b0*/  F2FP.BF16.F32.PACK_AB R47, R47, R48 ;  /* 0x000000302f2f723e */ /* 0x000fe400000010ff */
[----:B------:R-:W-:Y:S02]  /*109c0*/  F2FP.BF16.F32.PACK_AB R41, R41, R42 ;  /* 0x0000002a2929723e */ /* 0x000fe400000010ff */
[----:B------:R-:W-:Y:S02]  /*109d0*/  F2FP.BF16.F32.PACK_AB R9, R64, R9 ;  /* 0x000000094009723e */ /* 0x000fe400000010ff */
[----:B-1----:R-:W-:-:S02]  /*109e0*/  LOP3.LUT P1, R4, R25, 0x3, RZ, 0xc0, !PT ;  /* 0x0000000319047812 */ /* 0x002fc4000782c0ff */
[----:B------:R-:W-:Y:S02]  /*109f0*/  F2FP.BF16.F32.PACK_AB R32, R21, R32 ;  /* 0x000000201520723e */ /* 0x000fe400000010ff */
[----:B------:R-:W-:Y:S02]  /*10a00*/  ISETP.EQ.OR P1, PT, R4, 0x3, !P1 ;  /* 0x000000030400780c */ /* 0x000fe40004f22670 */
[----:B------:R-:W-:Y:S02]  /*10a10*/  F2FP.BF16.F32.PACK_AB R15, R15, R8 ;  /* 0x000000080f0f723e */ /* 0x000fe400000010ff */
[----:B------:R-:W-:Y:S02]  /*10a20*/  SEL R62, R61, R58, P1 ;  /* 0x0000003a3d3e7207 */ /* 0x000fe40000800000 */
[----:B------:R-:W-:Y:S02]  /*10a30*/  SEL R58, R58, R61, P1 ;  /* 0x0000003d3a3a7207 */ /* 0x000fe40000800000 */
[----:B------:R-:W4:Y:S01]  /*10a40*/  LDL.LU R61, [R1+0x34] ;  /* 0x00003400013d7983 */ /* 0x000f220000300800 */
[----:B------:R-:W-:-:S02]  /*10a50*/  SEL R42, R11, R20, P1 ;  /* 0x000000140b2a7207 */ /* 0x000fc40000800000 */
[----:B------:R-:W-:Y:S01]  /*10a60*/  SEL R48, R20, R11, P1 ;  /* 0x0000000b14307207 */ /* 0x000fe20000800000 */
[----:B------:R1:W4:Y:S01]  /*10a70*/  LDL.64 R76, [R1+0x20] ;  /* 0x00002000014c7983 */ /* 0x0003220000100a00 */
[----:B------:R-:W-:Y:S02]  /*10a80*/  SEL R4, R9, R60, P1 ;  /* 0x0000003c09047207 */ /* 0x000fe40000800000 */
[----:B------:R-:W-:Y:S01]  /*10a90*/  SEL R60, R60, R9, P1 ;  /* 0x000000093c3c7207 */ /* 0x000fe20000800000 */
[----:B------:R-:W4:Y:S01]  /*10aa0*/  LDL R59, [R1+0x2c] ;  /* 0x00002c00013b7983 */ /* 0x000f220000100800 */
[----:B------:R-:W-:Y:S02]  /*10ab0*/  F2FP.BF16.F32.PACK_AB R10, R27, R10 ;  /* 0x0000000a1b0a723e */ /* 0x000fe400000010ff */
[----:B------:R-:W-:Y:S02]  /*10ac0*/  F2FP.BF16.F32.PACK_AB R51, R51, R52 ;  /* 0x000000343333723e */ /* 0x000fe400000010ff */
[----:B------:R-:W-:-:S02]  /*10ad0*/  MOV R20, R18 ;  /* 0x0000001200147202 */ /* 0x000fc40000000f00 */
[----:B0-----:R-:W-:Y:S02]  /*10ae0*/  MOV R21, R3 ;  /* 0x0000000300157202 */ /* 0x001fe40000000f00 */
[----:B------:R-:W-:Y:S02]  /*10af0*/  F2FP.BF16.F32.PACK_AB R49, R49, R50 ;  /* 0x000000323131723e */ /* 0x000fe400000010ff */
        /* <DEDUP_REMOVED lines=8> */
[----:B------:R-:W-:Y:S02]  /*10b80*/  F2FP.BF16.F32.PACK_AB R53, R53, R14 ;  /* 0x0000000e3535723e */ /* 0x000fe400000010ff */
[----:B------:R-:W-:-:S02]  /*10b90*/  F2FP.BF16.F32.PACK_AB R56, R56, R57 ;  /* 0x000000393838723e */ /* 0x000fc400000010ff */
[----:B------:R-:W-:Y:S01]  /*10ba0*/  F2FP.BF16.F32.PACK_AB R54, R54, R55 ;  /* 0x000000373636723e */ /* 0x000fe200000010ff */
[----:B------:R-:W4:Y:S01]  /*10bb0*/  LDL R57, [R1+0x10] ;  /* 0x0000100001397983 */ /* 0x000f220000100800 */
[----:B------:R-:W-:Y:S02]  /*10bc0*/  F2FP.BF16.F32.PACK_AB R46, R46, R13 ;  /* 0x0000000d2e2e723e */ /* 0x000fe400000010ff */
[----:B------:R-:W-:Y:S02]  /*10bd0*/  F2FP.BF16.F32.PACK_AB R44, R44, R45 ;  /* 0x0000002d2c2c723e */ /* 0x000fe400000010ff */
[----:B------:R-:W-:Y:S02]  /*10be0*/  F2FP.BF16.F32.PACK_AB R135, R135, R26 ;  /* 0x0000001a8787723e */ /* 0x000fe400000010ff */
[----:B------:R-:W-:Y:S02]  /*10bf0*/  SEL R26, R56, R53, P1 ;  /* 0x00000035381a7207 */ /* 0x000fe40000800000 */
[----:B------:R-:W-:-:S02]  /*10c00*/  SEL R56, R53, R56, P1 ;  /* 0x0000003835387207 */ /* 0x000fc40000800000 */
[----:B------:R-:W-:Y:S02]  /*10c10*/  SEL R28, R49, R46, P1 ;  /* 0x0000002e311c7207 */ /* 0x000fe40000800000 */
        /* <DEDUP_REMOVED lines=12> */
[----:B--2---:R-:W-:-:S03]  /*10ce0*/  IMAD.WIDE R8, R24, 0x2, R20 ;  /* 0x0000000218087825 */ /* 0x004fc600078e0214 */
[C---:B------:R-:W-:Y:S02]  /*10cf0*/  LOP3.LUT R3, R8.reuse, 0x180, RZ, 0xc0, !PT ;  /* 0x0000018008037812 */ /* 0x040fe400078ec0ff */
[----:B------:R-:W-:Y:S02]  /*10d00*/  IADD3 R10, P5, R8, 0x20, RZ ;  /* 0x00000020080a7810 */ /* 0x000fe40007fbe0ff */
[----:B------:R-:W-:Y:S02]  /*10d10*/  SHF.R.U64 R3, R3, 0x3, RZ ;  /* 0x0000000303037819 */ /* 0x000fe400000012ff */
[----:B------:R-:W-:Y:S02]  /*10d20*/  LOP3.LUT R6, R10, 0x180, RZ, 0xc0, !PT ;  /* 0x000001800a067812 */ /* 0x000fe400078ec0ff */
[C---:B------:R-:W-:Y:S02]  /*10d30*/  IADD3 R12, P4, R8.reuse, 0x3000, RZ ;  /* 0x00003000080c7810 */ /* 0x040fe40007f9e0ff */
[----:B------:R-:W-:-:S02]  /*10d40*/  IADD3 R27, P3, R8, 0x3020, RZ ;  /* 0x00003020081b7810 */ /* 0x000fc40007f7e0ff */
[C---:B------:R-:W-:Y:S02]  /*10d50*/  IADD3 R33, P2, R8.reuse, 0x6000, RZ ;  /* 0x0000600008217810 */ /* 0x040fe40007f5e0ff */
[----:B------:R-:W-:Y:S02]  /*10d60*/  IADD3 R74, P0, R8, 0x6020, RZ ;  /* 0x00006020084a7810 */ /* 0x000fe40007f1e0ff */
[----:B------:R-:W-:Y:S02]  /*10d70*/  LOP3.LUT R8, R3, R8, RZ, 0x3c, !PT ;  /* 0x0000000803087212 */ /* 0x000fe400078e3cff */
[----:B------:R-:W-:-:S04]  /*10d80*/  SHF.R.U64 R3, R6, 0x3, RZ ;  /* 0x0000000306037819 */ /* 0x000fc800000012ff */
[----:B------:R-:W-:Y:S02]  /*10d90*/  LOP3.LUT R14, R3, R10, RZ, 0x3c, !PT ;  /* 0x0000000a030e7212 */ /* 0x000fe400078e3cff */
[----:B------:R-:W-:Y:S02]  /*10da0*/  LOP3.LUT R3, R12, 0x180, RZ, 0xc0, !PT ;  /* 0x000001800c037812 */ /* 0x000fe400078ec0ff */
[----:B------:R-:W-:Y:S02]  /*10db0*/  LOP3.LUT R6, R27, 0x180, RZ, 0xc0, !PT ;  /* 0x000001801b067812 */ /* 0x000fe400078ec0ff */
[----:B------:R-:W-:Y:S02]  /*10dc0*/  SHF.R.U64 R3, R3, 0x3, RZ ;  /* 0x0000000303037819 */ /* 0x000fe400000012ff */
[----:B------:R-:W-:Y:S01]  /*10dd0*/  SHF.R.U64 R6, R6, 0x3, RZ ;  /* 0x0000000306067819 */ /* 0x000fe200000012ff */
[--C-:B------:R-:W-:Y:S01]  /*10de0*/  IMAD.X R11, RZ, RZ, R9.reuse, P3 ;  /* 0x000000ffff0b7224 */ /* 0x100fe200018e0609 */
[----:B------:R-:W-:Y:S01]  /*10df0*/  LOP3.LUT R12, R3, R12, RZ, 0x3c, !PT ;  /* 0x0000000c030c7212 */ /* 0x000fe200078e3cff */
[----:B------:R-:W-:Y:S01]  /*10e00*/  IMAD.X R13, RZ, RZ, R9, P4 ;  /* 0x000000ffff0d7224 */ /* 0x000fe200020e0609 */
[----:B------:R-:W-:-:S02]  /*10e10*/  IADD3.X R15, RZ, R9, RZ, P5, !PT ;  /* 0x00000009ff0f7210 */ /* 0x000fc40002ffe4ff */
[----:B------:R-:W-:Y:S01]  /*10e20*/  LOP3.LUT R10, R6, R27, RZ, 0x3c, !PT ;  /* 0x0000001b060a7212 */ /* 0x000fe200078e3cff */
[--C-:B------:R-:W-:Y:S01]  /*10e30*/  IMAD.X R7, RZ, RZ, R9.reuse, P2 ;  /* 0x000000ffff077224 */ /* 0x100fe200010e0609 */
[----:B------:R-:W-:Y:S01]  /*10e40*/  LOP3.LUT R24, R33, 0x180, RZ, 0xc0, !PT ;  /* 0x0000018021187812 */ /* 0x000fe200078ec0ff */
[----:B------:R-:W-:Y:S01]  /*10e50*/  IMAD.X R25, RZ, RZ, R9, P0 ;  /* 0x000000ffff197224 */ /* 0x000fe200000e0609 */
[----:B---3--:R-:W-:Y:S02]  /*10e60*/  LOP3.LUT R3, R5, 0x2, RZ, 0x3c, !PT ;  /* 0x0000000205037812 */ /* 0x008fe400078e3cff */
[----:B------:R-:W-:Y:S02]  /*10e70*/  LOP3.LUT R35, R74, 0x180, RZ, 0xc0, !PT ;  /* 0x000001804a237812 */ /* 0x000fe400078ec0ff */
[----:B------:R-:W-:Y:S01]  /*10e80*/  MOV R55, R8 ;  /* 0x0000000800377202 */ /* 0x000fe20000000f00 */
[----:B------:R-:W-:Y:S01]  /*10e90*/  SHFL.IDX PT, R26, R26, R5, 0x1c1f ;  /* 0x001c1f051a1a7589 */ /* 0x000fe200000e0000 */
[----:B------:R-:W-:-:S02]  /*10ea0*/  MOV R53, R14 ;  /* 0x0000000e00357202 */ /* 0x000fc40000000f00 */
[----:B------:R-:W-:Y:S01]  /*10eb0*/  MOV R49, R10 ;  /* 0x0000000a00317202 */ /* 0x000fe20000000f00 */
[----:B------:R-:W-:Y:S01]  /*10ec0*/  SHFL.IDX PT, R8, R4, R5, 0x1c1f ;  /* 0x001c1f0504087589 */ /* 0x000fe200000e0000 */
[----:B------:R-:W-:-:S03]  /*10ed0*/  MOV R51, R12 ;  /* 0x0000000c00337202 */ /* 0x000fc60000000f00 */
[----:B------:R-:W0:Y:S01]  /*10ee0*/  SHFL.IDX PT, R9, R60, R3, 0x1c1f ;  /* 0x001c1f033c097589 */ /* 0x000e2200000e0000 */
[----:B------:R-:W-:-:S03]  /*10ef0*/  SHF.R.U64 R24, R24, 0x3, RZ ;  /* 0x0000000318187819 */ /* 0x000fc600000012ff */
[----:B------:R-:W2:Y:S01]  /*10f00*/  SHFL.IDX PT, R11, R56, R3, 0x1c1f ;  /* 0x001c1f03380b7589 */ /* 0x000ea200000e0000 */
[----:B------:R-:W-:-:S03]  /*10f10*/  SHF.R.U64 R35, R35, 0x3, RZ ;  /* 0x0000000323237819 */ /* 0x000fc600000012ff */
[----:B------:R-:W-:Y:S04]  /*10f20*/  SHFL.IDX PT, R62, R62, R5, 0x1c1f ;  /* 0x001c1f053e3e7589 */ /* 0x000fe800000e0000 */
[----:B------:R-:W3:Y:S04]  /*10f30*/  SHFL.IDX PT, R15, R58, R3, 0x1c1f ;  /* 0x001c1f033a0f7589 */ /* 0x000ee800000e0000 */
[----:B------:R-:W-:Y:S04]  /*10f40*/  SHFL.IDX PT, R28, R28, R5, 0x1c1f ;  /* 0x001c1f051c1c7589 */ /* 0x000fe800000e0000 */
[----:B------:R-:W1:Y:S04]  /*10f50*/  SHFL.IDX PT, R13, R46, R3, 0x1c1f ;  /* 0x001c1f032e0d7589 */ /* 0x000e6800000e0000 */
[----:B------:R-:W-:Y:S04]  /*10f60*/  SHFL.IDX PT, R64, R64, R5, 0x1c1f ;  /* 0x001c1f0540407589 */ /* 0x000fe800000e0000 */
[----:B------:R-:W4:Y:S04]  /*10f70*/  SHFL.IDX PT, R37, R54, R3, 0x1c1f ;  /* 0x001c1f0336257589 */ /* 0x000f2800000e0000 */
[----:B------:R-:W-:Y:S04]  /*10f80*/  SHFL.IDX PT, R66, R66, R5, 0x1c1f ;  /* 0x001c1f0542427589 */ /* 0x000fe800000e0000 */
[----:B------:R-:W4:Y:S01]  /*10f90*/  SHFL.IDX PT, R39, R44, R3, 0x1c1f ;  /* 0x001c1f032c277589 */ /* 0x000f2200000e0000 */
[----:B------:R-:W-:-:S02]  /*10fa0*/  LOP3.LUT R6, R24, R33, RZ, 0x3c, !PT ;  /* 0x0000002118067212 */ /* 0x000fc400078e3cff */
[----:B------:R-:W-:Y:S01]  /*10fb0*/  LOP3.LUT R24, R35, R74, RZ, 0x3c, !PT ;  /* 0x0000004a23187212 */ /* 0x000fe200078e3cff */
        /* <DEDUP_REMOVED lines=10> */
[----:B------:R-:W4:Y:S04]  /*11060*/  SHFL.IDX PT, R35, R52, R3, 0x1c1f ;  /* 0x001c1f0334237589 */ /* 0x000f2800000e0000 */
[----:B------:R4:W4:Y:S01]  /*11070*/  SHFL.IDX PT, R45, R32, R3, 0x1c1f ;  /* 0x001c1f03202d7589 */ /* 0x00092200000e0000 */
[----:B------:R-:W-:-:S02]  /*11080*/  MOV R47, R6 ;  /* 0x00000006002f7202 */ /* 0x000fc40000000f00 */
[----:B0-----:R-:W-:Y:S02]  /*11090*/  SEL R4, R8, R9, P1 ;  /* 0x0000000908047207 */ /* 0x001fe40000800000 */
[----:B------:R-:W-:Y:S02]  /*110a0*/  SEL R6, R9, R8, P1 ;  /* 0x0000000809067207 */ /* 0x000fe40000800000 */
[----:B--2---:R-:W-:Y:S02]  /*110b0*/  SEL R8, R26, R11, P1 ;  /* 0x0000000b1a087207 */ /* 0x004fe40000800000 */
[----:B------:R-:W-:Y:S02]  /*110c0*/  SEL R10, R11, R26, P1 ;  /* 0x0000001a0b0a7207 */ /* 0x000fe40000800000 */
[----:B---3--:R-:W-:Y:S02]  /*110d0*/  SEL R5, R62, R15, P1 ;  /* 0x0000000f3e057207 */ /* 0x008fe40000800000 */
[----:B------:R-:W-:Y:S01]  /*110e0*/  SEL R7, R15, R62, P1 ;  /* 0x0000003e0f077207 */ /* 0x000fe20000800000 */
[----:B------:R-:W-:Y:S01]  /*110f0*/  BAR.SYNC.DEFER_BLOCKING 0x1, 0x180 ;  /* 0x0046000000007b1d */ /* 0x000fe20000010000 */
[----:B-1----:R-:W-:-:S02]  /*11100*/  SEL R12, R28, R13, P1 ;  /* 0x0000000d1c0c7207 */ /* 0x002fc40000800000 */
[----:B------:R-:W-:Y:S02]  /*11110*/  SEL R14, R13, R28, P1 ;  /* 0x0000001c0d0e7207 */ /* 0x000fe40000800000 */
[----:B----4-:R-:W-:Y:S02]  /*11120*/  SEL R9, R64, R37, P1 ;  /* 0x0000002540097207 */ /* 0x010fe40000800000 */
[----:B------:R-:W-:Y:S02]  /*11130*/  SEL R11, R37, R64, P1 ;  /* 0x00000040250b7207 */ /* 0x000fe40000800000 */
[----:B------:R-:W-:Y:S02]  /*11140*/  SEL R13, R66, R39, P1 ;  /* 0x00000027420d7207 */ /* 0x000fe40000800000 */
[----:B------:R-:W-:Y:S02]  /*11150*/  SEL R15, R39, R66, P1 ;  /* 0x00000042270f7207 */ /* 0x000fe40000800000 */
[----:B------:R-:W-:-:S02]  /*11160*/  ISETP.NE.U32.AND P0, PT, RZ, UR4, PT ;  /* 0x00000004ff007c0c */ /* 0x000fc4000bf05070 */
[----:B------:R-:W-:Y:S02]  /*11170*/  IADD3 R26, P2, R63, UR4, RZ ;  /* 0x000000043f1a7c10 */ /* 0x000fe4000ff5e0ff */
[----:B------:R-:W-:Y:S02]  /*11180*/  MOV R32, R24 ;  /* 0x0000001800207202 */ /* 0x000fe40000000f00 */
[----:B------:R-:W-:Y:S01]  /*11190*/  ISETP.NE.AND.EX P0, PT, RZ, UR5, PT, P0 ;  /* 0x00000005ff007c0c */ /* 0x000fe2000bf05300 */
[----:B------:R0:W-:Y:S04]  /*111a0*/  STSM.16.M88.4 [R55], R4 ;  /* 0x0000000437007844 */ /* 0x0001e80000000200 */
[----:B------:R1:W-:Y:S04]  /*111b0*/  STSM.16.M88.4 [R53], R8 ;  /* 0x0000000835007844 */ /* 0x0003e80000000200 */
[----:B------:R2:W-:Y:S01]  /*111c0*/  STSM.16.M88.4 [R51], R12 ;  /* 0x0000000c33007844 */ /* 0x0005e20000000200 */
[----:B0-----:R-:W-:-:S02]  /*111d0*/  SEL R4, R36, R27, P1 ;  /* 0x0000001b24047207 */ /* 0x001fc40000800000 */
[----:B------:R-:W-:Y:S02]  /*111e0*/  SEL R6, R27, R36, P1 ;  /* 0x000000241b067207 */ /* 0x000fe40000800000 */
[----:B------:R-:W-:Y:S02]  /*111f0*/  SEL R5, R68, R41, P1 ;  /* 0x0000002944057207 */ /* 0x000fe40000800000 */
[----:B------:R-:W-:Y:S02]  /*11200*/  SEL R7, R41, R68, P1 ;  /* 0x0000004429077207 */ /* 0x000fe40000800000 */
[----:B-1----:R-:W-:Y:S02]  /*11210*/  SEL R8, R42, R33, P1 ;  /* 0x000000212a087207 */ /* 0x002fe40000800000 */
[----:B------:R-:W-:Y:S02]  /*11220*/  SEL R10, R33, R42, P1 ;  /* 0x0000002a210a7207 */ /* 0x000fe40000800000 */
[----:B------:R-:W-:-:S02]  /*11230*/  SEL R9, R70, R43, P1 ;  /* 0x0000002b46097207 */ /* 0x000fc40000800000 */
[----:B------:R-:W-:Y:S02]  /*11240*/  SEL R11, R43, R70, P1 ;  /* 0x000000462b0b7207 */ /* 0x000fe40000800000 */
[----:B--2---:R-:W-:Y:S02]  /*11250*/  SEL R12, R50, R35, P1 ;  /* 0x00000023320c7207 */ /* 0x004fe40000800000 */
[----:B------:R-:W-:Y:S02]  /*11260*/  SEL R14, R35, R50, P1 ;  /* 0x00000032230e7207 */ /* 0x000fe40000800000 */
[----:B------:R-:W-:Y:S02]  /*11270*/  SEL R13, R72, R45, P1 ;  /* 0x0000002d480d7207 */ /* 0x000fe40000800000 */
[----:B------:R-:W-:Y:S02]  /*11280*/  SEL R15, R45, R72, P1 ;  /* 0x000000482d0f7207 */ /* 0x000fe40000800000 */
[----:B------:R-:W-:Y:S01]  /*11290*/  IADD3.X R27, R61, UR5, RZ, P2, !PT ;  /* 0x000000053d1b7c10 */ /* 0x000fe200097fe4ff */
[----:B------:R-:W-:Y:S01]  /*112a0*/  ULDC.64 UR4, c[0x0][0xbe0] ;  /* 0x0002f80000047ab9 */ /* 0x000fe20000000a00 */
[----:B------:R0:W-:Y:S01]  /*112b0*/  STSM.16.M88.4 [R49], R4 ;  /* 0x0000000431007844 */ /* 0x0001e20000000200 */
[----:B------:R-:W-:-:S03]  /*112c0*/  ISETP.NE.U32.AND P1, PT, RZ, UR4, PT ;  /* 0x00000004ff007c0c */ /* 0x000fc6000bf25070 */
[----:B------:R1:W-:Y:S01]  /*112d0*/  STSM.16.M88.4 [R47], R8 ;  /* 0x000000082f007844 */ /* 0x0003e20000000200 */
[----:B------:R-:W-:-:S03]  /*112e0*/  ISETP.NE.AND.EX P1, PT, RZ, UR5, PT, P1 ;  /* 0x00000005ff007c0c */ /* 0x000fc6000bf25310 */
[----:B------:R1:W-:Y:S01]  /*112f0*/  STSM.16.M88.4 [R32], R12 ;  /* 0x0000000c20007844 */ /* 0x0003e20000000200 */
[----:B------:R-:W-:Y:S01]  /*11300*/  IMAD.MOV.U32 R45, RZ, RZ, RZ ;  /* 0x000000ffff2d7224 */ /* 0x000fe200078e00ff */
[----:B------:R-:W-:Y:S08]  /*11310*/  BAR.SYNC.DEFER_BLOCKING 0x1, 0x180 ;  /* 0x0046000000007b1d */ /* 0x000ff00000010000 */
[----:B------:R-:W-:Y:S01]  /*11320*/  @P1 IADD3 R24, P2, R63, UR4, RZ ;  /* 0x000000043f181c10 */ /* 0x000fe2000ff5e0ff */
[----:B------:R-:W-:-:S02]  /*11330*/  ULDC UR4, c[0x0][0xa88] ;  /* 0x0002a20000047ab9 */ /* 0x000fc40000000800 */
[----:B------:R-:W-:Y:S01]  /*11340*/  IMAD.U32 R28, RZ, RZ, UR4 ;  /* 0x00000004ff1c7e24 */ /* 0x000fe2000f8e00ff */
[----:B------:R-:W-:Y:S01]  /*11350*/  @P1 IADD3.X R25, R61, UR5, RZ, P2, !PT ;  /* 0x000000053d191c10 */ /* 0x000fe200097fe4ff */
[----:B------:R1:W5:Y:S04]  /*11360*/  @P0 LDG.E R45, desc[UR40][R26.64] ;  /* 0x000000281a2d0981 */ /* 0x000368000c1e1900 */
[----:B------:R1:W5:Y:S01]  /*11370*/  @P1 LDG.E R28, desc[UR40][R24.64] ;  /* 0x00000028181c1981 */ /* 0x000362000c1e1900 */
[----:B------:R-:W-:-:S04]  /*11380*/  IMAD.MOV.U32 R76, RZ, RZ, R78 ;  /* 0x000000ffff4c7224 */ /* 0x000fc800078e004e */
[----:B------:R-:W-:Y:S01]  /*11390*/  IMAD R3, R76, 0x20, R57 ;  /* 0x000000204c037824 */ /* 0x000fe200078e0239 */
[----:B------:R-:W-:-:S03]  /*113a0*/  SHF.R.S32.HI R44, RZ, 0x1f, R59 ;  /* 0x0000001fff2c7819 */ /* 0x000fc6000001143b */
[----:B0-----:R-:W-:Y:S01]  /*113b0*/  IMAD.WIDE R4, R3, 0x2, R20 ;  /* 0x0000000203047825 */ /* 0x001fe200078e0214 */
[----:B-1----:R-:W-:Y:S06]  /*113c0*/  @P1 BRA `(.L_x_8349) ;  /* 0x0000000000101947 */ /* 0x002fec0003800000 */
[----:B------:R-:W-:Y:S05]  /*113d0*/  @!P0 BRA `(.L_x_8349) ;  /* 0x00000000000c8947 */ /* 0x000fea0003800000 */
[----:B------:R-:W2:Y:S04]  /*113e0*/  LDG.E R3, desc[UR40][R26.64] ;  /* 0x000000281a037981 */ /* 0x000ea8000c1e1900 */
[----:B-----5:R-:W2:Y:S02]  /*113f0*/  LDG.E R28, desc[UR40][R26.64+0x4] ;  /* 0x000004281a1c7981 */ /* 0x020ea4000c1e1900 */
[----:B--2---:R-:W-:-:S07]  /*11400*/  IMAD.IADD R28, R28, 0x1, -R3 ;  /* 0x000000011c1c7824 */ /* 0x004fce00078e0a03 */
.L_x_8349:
[----:B------:R-:W2:Y:S01]  /*11410*/  LDL.LU R6, [R1+0x3c] ;  /* 0x00003c0001067983 */ /* 0x000ea20000300800 */
[----:B------:R-:W-:-:S03]  /*11420*/  ULDC.64 UR4, c[0x0][0xb70] ;  /* 0x0002dc0000047ab9 */ /* 0x000fc60000000a00 */
[----:B------:R-:W3:Y:S04]  /*11430*/  LDL.LU R3, [R1+0x1c] ;  /* 0x00001c0001037983 */ /* 0x000ee80000300800 */
[----:B------:R-:W4:Y:S04]  /*11440*/  LDL R11, [R1+0x58] ;  /* 0x00005800010b7983 */ /* 0x000f280000100800 */
[----:B------:R-:W4:Y:S01]  /*11450*/  LDL.LU R48, [R1+0x40] ;  /* 0x0000400001307983 */ /* 0x000f220000300800 */
[--C-:B-----5:R-:W-:Y:S01]  /*11460*/  SHF.R.S32.HI R21, RZ, 0x1f, R45.reuse ;  /* 0x0000001fff157819 */ /* 0x120fe2000001142d */
[----:B------:R-:W-:Y:S01]  /*11470*/  IMAD.MOV.U32 R20, RZ, RZ, R45 ;  /* 0x000000ffff147224 */ /* 0x000fe200078e002d */
[----:B------:R-:W-:-:S04]  /*11480*/  IADD3 R9, P1, R4, 0x1800, RZ ;  /* 0x0000180004097810 */ /* 0x000fc80007f3e0ff */
[----:B------:R-:W-:-:S04]  /*11490*/  LOP3.LUT R8, R9, 0x180, RZ, 0xc0, !PT ;  /* 0x0000018009087812 */ /* 0x000fc800078ec0ff */
[----:B------:R-:W-:-:S04]  /*114a0*/  SHF.R.U64 R8, R8, 0x3, RZ ;  /* 0x0000000308087819 */ /* 0x000fc800000012ff */
[----:B------:R-:W-:Y:S02]  /*114b0*/  LOP3.LUT R8, R8, R9, RZ, 0x3c, !PT ;  /* 0x0000000908087212 */ /* 0x000fe400078e3cff */
        /* <DEDUP_REMOVED lines=15> */
[--C-:B------:R-:W-:Y:S01]  /*115b0*/  SHF.R.S32.HI R41, RZ, 0x1f, R57.reuse ;  /* 0x0000001fff297819 */ /* 0x100fe20000011439 */
[----:B------:R-:W-:Y:S01]  /*115c0*/  IMAD.MOV.U32 R40, RZ, RZ, R57 ;  /* 0x000000ffff287224 */ /* 0x000fe200078e0039 */
[----:B------:R-:W-:-:S05]  /*115d0*/  SHF.R.S32.HI R77, RZ, 0x1f, R76 ;  /* 0x0000001fff4d7819 */ /* 0x000fca000001144c */
[----:B------:R-:W-:Y:S01]  /*115e0*/  STL [R1+0x24], R77 ;  /* 0x0000244d01007387 */ /* 0x000fe20000100800 */
[----:B------:R-:W-:Y:S01]  /*115f0*/  BSSY B1, `(.L_x_8350) ;  /* 0x0000060000017945 */ /* 0x000fe20003800000 */
[----:B--2---:R-:W-:Y:S02]  /*11600*/  IMAD.MOV.U32 R14, RZ, RZ, R6 ;  /* 0x000000ffff0e7224 */ /* 0x004fe400078e0006 */
[----:B---3--:R-:W-:-:S05]  /*11610*/  IMAD.MOV.U32 R10, RZ, RZ, R3 ;  /* 0x000000ffff0a7224 */ /* 0x008fca00078e0003 */
[----:B------:R-:W-:Y:S02]  /*11620*/  SEL R47, R10, RZ, !P0 ;  /* 0x000000ff0a2f7207 */ /* 0x000fe40004000000 */
[----:B------:R-:W0:Y:S01]  /*11630*/  S2R R10, SR_TID.X ;  /* 0x00000000000a7919 */ /* 0x000e220000002100 */
[----:B------:R-:W-:Y:S01]  /*11640*/  IMAD R3, R44, UR4, RZ ;  /* 0x000000042c037c24 */ /* 0x000fe2000f8e02ff */
[----:B------:R-:W-:Y:S01]  /*11650*/  SEL R46, R14, RZ, !P0 ;  /* 0x000000ff0e2e7207 */ /* 0x000fe20004000000 */
[----:B------:R-:W-:-:S04]  /*11660*/  IMAD.WIDE.U32 R6, R59, UR4, R20 ;  /* 0x000000043b067c25 */ /* 0x000fc8000f8e0014 */
[----:B------:R-:W-:Y:S01]  /*11670*/  IMAD R3, R59, UR5, R3 ;  /* 0x000000053b037c24 */ /* 0x000fe2000f8e0203 */
[----:B------:R-:W-:-:S03]  /*11680*/  ULDC.64 UR4, c[0x0][0xb78] ;  /* 0x0002de0000047ab9 */ /* 0x000fc60000000a00 */
[----:B------:R-:W-:Y:S02]  /*11690*/  IMAD.IADD R7, R7, 0x1, R3 ;  /* 0x0000000107077824 */ /* 0x000fe400078e0203 */
[----:B----4-:R-:W-:Y:S02]  /*116a0*/  IMAD R11, R48, 0xc0, R11 ;  /* 0x000000c0300b7824 */ /* 0x010fe400078e020b */
[----:B------:R-:W-:Y:S02]  /*116b0*/  IMAD R3, R46, UR4, RZ ;  /* 0x000000042e037c24 */ /* 0x000fe4000f8e02ff */
[----:B------:R-:W-:-:S04]  /*116c0*/  IMAD.WIDE.U32 R6, R47, UR4, R6 ;  /* 0x000000042f067c25 */ /* 0x000fc8000f8e0006 */
[----:B0-----:R-:W-:-:S05]  /*116d0*/  VIADD R14, R10, 0xffffff80 ;  /* 0xffffff800a0e7836 */ /* 0x001fca0000000000 */
[----:B------:R-:W-:-:S04]  /*116e0*/  SHF.R.S32.HI R10, RZ, 0x1f, R14 ;  /* 0x0000001fff0a7819 */ /* 0x000fc8000001140e */
[----:B------:R-:W-:Y:S01]  /*116f0*/  LEA.HI R10, R10, R14, RZ, 0x7 ;  /* 0x0000000e0a0a7211 */ /* 0x000fe200078f38ff */
[----:B------:R-:W-:Y:S01]  /*11700*/  IMAD R9, R47, UR5, R3 ;  /* 0x000000052f097c24 */ /* 0x000fe2000f8e0203 */
[----:B------:R-:W-:Y:S01]  /*11710*/  SHF.R.S32.HI R3, RZ, 0x1f, R11 ;  /* 0x0000001fff037819 */ /* 0x000fe2000001140b */
[----:B------:R-:W-:Y:S01]  /*11720*/  ULDC.64 UR4, c[0x0][0xb40] ;  /* 0x0002d00000047ab9 */ /* 0x000fe20000000a00 */
[----:B------:R-:W-:Y:S02]  /*11730*/  LOP3.LUT R10, R10, 0xffffff80, RZ, 0xc0, !PT ;  /* 0xffffff800a0a7812 */ /* 0x000fe400078ec0ff */
[----:B------:R-:W-:Y:S02]  /*11740*/  IADD3 R6, P5, R11, R6, RZ ;  /* 0x000000060b067210 */ /* 0x000fe40007fbe0ff */
[----:B------:R-:W-:Y:S02]  /*11750*/  IADD3 R10, R14, -R10, RZ ;  /* 0x8000000a0e0a7210 */ /* 0x000fe40007ffe0ff */
[----:B------:R-:W-:-:S02]  /*11760*/  IADD3.X R9, R3, R7, R9, P5, !PT ;  /* 0x0000000703097210 */ /* 0x000fc40002ffe409 */
[----:B------:R-:W-:Y:S01]  /*11770*/  LEA R42, P6, R6, UR4, 0x2 ;  /* 0x00000004062a7c11 */ /* 0x000fe2000f8c10ff */
[C---:B------:R-:W-:Y:S01]  /*11780*/  VIADD R3, R11.reuse, 0x8 ;  /* 0x000000080b037836 */ /* 0x040fe20000000000 */
[----:B------:R-:W-:Y:S02]  /*11790*/  LOP3.LUT P0, RZ, R10, 0x3, RZ, 0xc0, !PT ;  /* 0x000000030aff7812 */ /* 0x000fe4000780c0ff */
[----:B------:R-:W-:Y:S01]  /*117a0*/  LEA.HI.X R43, R6, UR5, R9, 0x2, P6 ;  /* 0x00000005062b7c11 */ /* 0x000fe2000b0f1409 */
[----:B------:R-:W-:Y:S01]  /*117b0*/  ULDC.64 UR4, c[0x0][0xaa0] ;  /* 0x0002a80000047ab9 */ /* 0x000fe20000000a00 */
[----:B------:R-:W-:Y:S02]  /*117c0*/  IADD3 R6, P6, R4, 0x7800, RZ ;  /* 0x0000780004067810 */ /* 0x000fe40007fde0ff */
[-C--:B------:R-:W-:Y:S02]  /*117d0*/  ISETP.GE.OR P5, PT, R11, R28.reuse, P0 ;  /* 0x0000001c0b00720c */ /* 0x080fe400007a6670 */
[----:B------:R-:W-:-:S02]  /*117e0*/  ISETP.GE.OR P0, PT, R3, R28, P0 ;  /* 0x0000001c0300720c */ /* 0x000fc40000706670 */
[----:B------:R-:W-:Y:S02]  /*117f0*/  LOP3.LUT R7, R4, 0x180, RZ, 0xc0, !PT ;  /* 0x0000018004077812 */ /* 0x000fe400078ec0ff */
[----:B------:R-:W-:Y:S02]  /*11800*/  LOP3.LUT R3, R6, 0x180, RZ, 0xc0, !PT ;  /* 0x0000018006037812 */ /* 0x000fe400078ec0ff */
[----:B------:R-:W-:Y:S02]  /*11810*/  SHF.R.U64 R7, R7, 0x3, RZ ;  /* 0x0000000307077819 */ /* 0x000fe400000012ff */
[----:B------:R-:W-:Y:S01]  /*11820*/  SHF.R.U64 R3, R3, 0x3, RZ ;  /* 0x0000000303037819 */ /* 0x000fe200000012ff */
[--C-:B------:R-:W-:Y:S01]  /*11830*/  IMAD.X R9, RZ, RZ, R5.reuse, P1 ;  /* 0x000000ffff097224 */ /* 0x100fe200008e0605 */
[----:B------:R-:W-:Y:S01]  /*11840*/  LOP3.LUT R4, R7, R4, RZ, 0x3c, !PT ;  /* 0x0000000407047212 */ /* 0x000fe200078e3cff */
[----:B------:R-:W-:Y:S01]  /*11850*/  IMAD.X R37, RZ, RZ, R5, P6 ;  /* 0x000000ffff257224 */ /* 0x000fe200030e0605 */
[----:B------:R-:W-:Y:S01]  /*11860*/  LOP3.LUT R36, R3, R6, RZ, 0x3c, !PT ;  /* 0x0000000603247212 */ /* 0x000fe200078e3cff */
[----:B------:R-:W-:Y:S04]  /*11870*/  @!P5 STG.E desc[UR40][R42.64], R0 ;  /* 0x000000002a00d986 */ /* 0x000fe8000c101928 */
[----:B------:R0:W-:Y:S04]  /*11880*/  @!P0 STG.E desc[UR40][R42.64+0x20], R2 ;  /* 0x000020022a008986 */ /* 0x0001e8000c101928 */
[----:B------:R-:W5:Y:S04]  /*11890*/  LD.E.128 R4, desc[UR40][R4.64] ;  /* 0x0000002804047980 */ /* 0x000f68000c101d00 */
        /* <DEDUP_REMOVED lines=11> */
[----:B-1----:R-:W1:Y:S01]  /*11950*/  FENCE.VIEW.ASYNC.S ;  /* 0x00000000000073c6 */ /* 0x002e620000000000 */
[----:B0-----:R-:W-:-:S04]  /*11960*/  IMAD.WIDE.U32 R2, R45, UR4, R40 ;  /* 0x000000042d027c25 */ /* 0x001fc8000f8e0028 */
[----:B------:R-:W-:Y:S01]  /*11970*/  IMAD R45, R45, UR5, R20 ;  /* 0x000000052d2d7c24 */ /* 0x000fe2000f8e0214 */
[----:B------:R-:W-:Y:S01]  /*11980*/  ULDC.64 UR4, c[0x0][0xae0] ;  /* 0x0002b80000047ab9 */ /* 0x000fe20000000a00 */
[----:B------:R-:W-:Y:S02]  /*11990*/  IMAD R41, R48, -0xc0, R28 ;  /* 0xffffff4030297824 */ /* 0x000fe400078e021c */
[----:B------:R-:W-:Y:S02]  /*119a0*/  IMAD.IADD R3, R3, 0x1, R45 ;  /* 0x0000000103037824 */ /* 0x000fe400078e022d */
[----:B------:R-:W-:Y:S01]  /*119b0*/  IMAD R21, R44, UR4, RZ ;  /* 0x000000042c157c24 */ /* 0x000fe2000f8e02ff */
[C---:B------:R-:W-:Y:S01]  /*119c0*/  ISETP.GE.AND P0, PT, R76.reuse, R41, PT ;  /* 0x000000294c00720c */ /* 0x040fe20003f06270 */
[----:B------:R-:W-:Y:S02]  /*119d0*/  VIADD R20, R76, 0x60 ;  /* 0x000000604c147836 */ /* 0x000fe40000000000 */
[----:B------:R-:W-:-:S02]  /*119e0*/  VIADD R0, R18, 0x19c20 ;  /* 0x00019c2012007836 */ /* 0x000fc40000000000 */
[C---:B------:R-:W-:Y:S02]  /*119f0*/  IMAD R21, R59.reuse, UR5, R21 ;  /* 0x000000053b157c24 */ /* 0x040fe4000f8e0215 */
[----:B------:R-:W-:Y:S01]  /*11a00*/  IMAD.WIDE.U32 R2, R59, UR4, R2 ;  /* 0x000000043b027c25 */ /* 0x000fe2000f8e0002 */
[----:B------:R-:W-:Y:S01]  /*11a10*/  ULDC.64 UR4, c[0x0][0xae8] ;  /* 0x0002ba0000047ab9 */ /* 0x000fe20000000a00 */
[----:B------:R-:W-:Y:S02]  /*11a20*/  ISETP.GE.AND P3, PT, R20, R41, PT ;  /* 0x000000291400720c */ /* 0x000fe40003f66270 */
[----:B------:R-:W-:Y:S01]  /*11a30*/  IMAD.IADD R3, R3, 0x1, R21 ;  /* 0x0000000103037824 */ /* 0x000fe200078e0215 */
[----:B------:R-:W-:Y:S01]  /*11a40*/  PRMT R0, RZ, 0x654, R0 ;  /* 0x00000654ff007816 */ /* 0x000fe20000000000 */
[----:B------:R-:W-:Y:S02]  /*11a50*/  IMAD R20, R46, UR4, RZ ;  /* 0x000000042e147c24 */ /* 0x000fe4000f8e02ff */
[C---:B------:R-:W-:Y:S01]  /*11a60*/  IMAD.WIDE.U32 R40, R47.reuse, UR4, R2 ;  /* 0x000000042f287c25 */ /* 0x040fe2000f8e0002 */
[----:B-1----:R0:W-:Y:S03]  /*11a70*/  SYNCS.ARRIVE.TRANS64.RED.A1T0 RZ, [R0+URZ], RZ ;  /* 0x000000ff00ff79a7 */ /* 0x0021e6000810043f */
[----:B------:R-:W-:-:S02]  /*11a80*/  IMAD R43, R47, UR5, R20 ;  /* 0x000000052f2b7c24 */ /* 0x000fc4000f8e0214 */
[----:B------:R-:W-:-:S04]  /*11a90*/  IMAD.WIDE R20, R48, 0xc0, R76 ;  /* 0x000000c030147825 */ /* 0x000fc800078e024c */
[----:B------:R-:W-:Y:S01]  /*11aa0*/  IMAD.IADD R45, R41, 0x1, R43 ;  /* 0x00000001292d7824 */ /* 0x000fe200078e022b */
[----:B0-----:R-:W-:Y:S06]  /*11ab0*/  @P0 BRA `(.L_x_8351) ;  /* 0x00000000004c0947 */ /* 0x001fec0003800000 */
[----:B------:R-:W-:Y:S01]  /*11ac0*/  ULDC.64 UR6, c[0x0][0xad8] ;  /* 0x0002b60000067ab9 */ /* 0x000fe20000000a00 */
[----:B------:R-:W-:Y:S01]  /*11ad0*/  MOV R2, R40 ;  /* 0x0000002800027202 */ /* 0x000fe20000000f00 */
        /* <DEDUP_REMOVED lines=17> */
.L_x_8351:
[----:B------:R-:W-:Y:S05]  /*11bf0*/  BSYNC B1 ;  /* 0x0000000000017941 */ /* 0x000fea0003800000 */
.L_x_8350:
        /* <DEDUP_REMOVED lines=24> */
.L_x_8348:
[----:B-1----:R-:W2:Y:S01]  /*11d80*/  LDL.LU R4, [R1+0x30] ;  /* 0x0000300001047983 */ /* 0x002ea20000300800 */
        /* <DEDUP_REMOVED lines=11> */
[----:B------:R-:W2:-:S12]  /*11e40*/  S2R R6, SR_TID.X ;  /* 0x0000000000067919 */ /* 0x000e980000002100 */
[----:B------:R-:W-:Y:S01]  /*11e50*/  @P1 IADD3 R4, P2, R4, UR4, RZ ;  /* 0x0000000404041c10 */ /* 0x000fe2000ff5e0ff */
[----:B------:R-:W-:-:S03]  /*11e60*/  ULDC UR4, c[0x0][0xa88] ;  /* 0x0002a20000047ab9 */ /* 0x000fc60000000800 */
[----:B------:R-:W-:Y:S01]  /*11e70*/  @P1 IADD3.X R5, R0, UR5, RZ, P2, !PT ;  /* 0x0000000500051c10 */ /* 0x000fe200097fe4ff */
[----:B------:R-:W-:-:S06]  /*11e80*/  IMAD.U32 R0, RZ, RZ, UR4 ;  /* 0x00000004ff007e24 */ /* 0x000fcc000f8e00ff */
        /* <DEDUP_REMOVED lines=8> */
.L_x_8353:
[----:B------:R-:W2:Y:S04]  /*11f10*/  LDL.LU R3, [R1+0x1c] ;  /* 0x00001c0001037983 */ /* 0x000ea80000300800 */
[----:B------:R-:W3:Y:S04]  /*11f20*/  LDL.LU R2, [R1+0x3c] ;  /* 0x00003c0001027983 */ /* 0x000ee80000300800 */
[----:B------:R-:W4:Y:S04]  /*11f30*/  LDL R20, [R1+0x2c] ;  /* 0x00002c0001147983 */ /* 0x000f280000100800 */
[----:B------:R-:W4:Y:S04]  /*11f40*/  LDL R12, [R1+0x10] ;  /* 0x00001000010c7983 */ /* 0x000f280000100800 */
[----:B------:R1:W5:Y:S01]  /*11f50*/  LDL R13, [R1+0x40] ;  /* 0x00004000010d7983 */ /* 0x0003620000100800 */
[----:B------:R-:W-:Y:S01]  /*11f60*/  BSSY B1, `(.L_x_8354) ;  /* 0x000001d000017945 */ /* 0x000fe20003800000 */
[----:B-----5:R-:W-:-:S02]  /*11f70*/  SHF.R.S32.HI R6, RZ, 0x1f, R7 ;  /* 0x0000001fff067819 */ /* 0x020fc40000011407 */
[----:B--2---:R-:W-:Y:S02]  /*11f80*/  SEL R11, R3, RZ, !P0 ;  /* 0x000000ff030b7207 */ /* 0x004fe40004000000 */
[----:B---3--:R-:W-:Y:S02]  /*11f90*/  SEL R9, R2, RZ, !P0 ;  /* 0x000000ff02097207 */ /* 0x008fe40004000000 */
[----:B----4-:R-:W-:Y:S02]  /*11fa0*/  SHF.R.S32.HI R8, RZ, 0x1f, R20 ;  /* 0x0000001fff087819 */ /* 0x010fe40000011414 */
        /* <DEDUP_REMOVED lines=24> */
.L_x_8355:
[----:B------:R-:W-:Y:S05]  /*12130*/  BSYNC B1 ;  /* 0x0000000000017941 */ /* 0x000fea0003800000 */
.L_x_8354:
[----:B------:R-:W2:Y:S01]  /*12140*/  LDL.64 R14, [R1+0x20] ;  /* 0x00002000010e7983 */ /* 0x000ea20000100a00 */
        /* <DEDUP_REMOVED lines=9> */
[----:B------:R-:W-:Y:S02]  /*121e0*/  IMAD.IADD R3, R3, 0x1, R7 ;  /* 0x0000000103037824 */ /* 0x000fe400078e0207 */
[C---:B------:R-:W-:Y:S02]  /*121f0*/  IMAD R5, R20.reuse, UR5, R4 ;  /* 0x0000000514057c24 */ /* 0x040fe4000f8e0204 */
[----:B------:R-:W-:Y:S02]  /*12200*/  IMAD R4, R13, -0xc0, R0 ;  /* 0xffffff400d047824 */ /* 0x000fe400078e0200 */
[----:B------:R-:W-:Y:S01]  /*12210*/  IMAD.WIDE.U32 R2, R20, UR4, R2 ;  /* 0x0000000414027c25 */ /* 0x000fe2000f8e0002 */
[----:B------:R-:W-:-:S03]  /*12220*/  ULDC.64 UR4, c[0x0][0xae8] ;  /* 0x0002ba0000047ab9 */ /* 0x000fc60000000a00 */
[----:B------:R-:W-:Y:S02]  /*12230*/  IMAD.IADD R3, R3, 0x1, R5 ;  /* 0x0000000103037824 */ /* 0x000fe400078e0205 */
[----:B------:R-:W-:-:S04]  /*12240*/  IMAD R0, R9, UR4, RZ ;  /* 0x0000000409007c24 */ /* 0x000fc8000f8e02ff */
[----:B------:R-:W-:Y:S01]  /*12250*/  IMAD R9, R11, UR5, R0 ;  /* 0x000000050b097c24 */ /* 0x000fe2000f8e0200 */
[C---:B--2---:R-:W-:Y:S01]  /*12260*/  ISETP.GE.AND P0, PT, R14.reuse, R4, PT ;  /* 0x000000040e00720c */ /* 0x044fe20003f06270 */
[----:B------:R-:W-:Y:S02]  /*12270*/  VIADD R7, R14, 0x60 ;  /* 0x000000600e077836 */ /* 0x000fe40000000000 */
[----:B------:R-:W-:-:S03]  /*12280*/  IMAD.MOV.U32 R6, RZ, RZ, R14 ;  /* 0x000000ffff067224 */ /* 0x000fc600078e000e */
[----:B------:R-:W-:Y:S01]  /*12290*/  ISETP.GE.AND P1, PT, R7, R4, PT ;  /* 0x000000040700720c */ /* 0x000fe20003f26270 */
[----:B------:R-:W-:Y:S01]  /*122a0*/  IMAD.WIDE.U32 R4, R11, UR4, R2 ;  /* 0x000000040b047c25 */ /* 0x000fe2000f8e0002 */
[----:B------:R-:W-:-:S03]  /*122b0*/  SHF.R.S32.HI R7, RZ, 0x1f, R14 ;  /* 0x0000001fff077819 */ /* 0x000fc6000001140e */
[----:B------:R-:W-:Y:S02]  /*122c0*/  IMAD.IADD R11, R5, 0x1, R9 ;  /* 0x00000001050b7824 */ /* 0x000fe400078e0209 */
        /* <DEDUP_REMOVED lines=21> */
.L_x_8357:
[----:B------:R-:W-:Y:S05]  /*12420*/  BSYNC B1 ;  /* 0x0000000000017941 */ /* 0x000fea0003800000 */
.L_x_8356:
        /* <DEDUP_REMOVED lines=22> */
.L_x_8352:
[----:B------:R-:W-:Y:S05]  /*12590*/  BSYNC B0 ;  /* 0x0000000000007941 */ /* 0x000fea0003800000 */
.L_x_8347:
[----:B------:R-:W-:Y:S02]  /*125a0*/  ULDC UR4, c[0x0][0xc14] ;  /* 0x0003050000047ab9 */ /* 0x000fe40000000800 */
[----:B0-----:R-:W-:-:S13]  /*125b0*/  ISETP.GE.AND P0, PT, R31, UR4, PT ;  /* 0x000000041f007c0c */ /* 0x001fda000bf06270 */
[----:B------:R-:W-:Y:S05]  /*125c0*/  @!P0 BRA `(.L_x_8358) ;  /* 0xfffffee800b88947 */ /* 0x000fea000383ffff */
[----:B------:R-:W-:Y:S05]  /*125d0*/  BRA `(.L_x_8237) ;  /* 0x0000006000307947 */ /* 0x000fea0003800000 */
.L_x_8235:
[----:B------:R-:W-:-:S08]  /*125e0*/  NOP ;  /* 0x0000000000007918 */ /* 0x000fd00000000000 */
[----:B--2---:R-:W0:-:S00]  /*125f0*/  USETMAXREG.DEALLOC.CTAPOOL 0x20 ;  /* 0x00000020000079c8 */ /* 0x004e0000080e0500 */
        /* <DEDUP_REMOVED lines=16> */
.L_x_8359:
        /* <DEDUP_REMOVED lines=42> */
.L_x_8365:
[----:B------:R-:W-:Y:S01]  /*129a0*/  UIADD3 UR4, UR4, 0x1f, URZ ;  /* 0x0000001f04047890 */ /* 0x000fe2000fffe03f */
[----:B------:R-:W-:-:S05]  /*129b0*/  IMAD.U32 R19, RZ, RZ, UR7 ;  /* 0x00000007ff137e24 */ /* 0x000fca000f8e00ff */
[----:B0-----:R-:W-:-:S13]  /*129c0*/  ISETP.LE.AND P6, PT, R7, UR4, PT ;  /* 0x0000000407007c0c */ /* 0x001fda000bfc3270 */
[----:B------:R-:W-:Y:S05]  /*129d0*/  @P6 BRA `(.L_x_8362) ;  /* 0x0000000400246947 */ /* 0x000fea0003800000 */
        /* <DEDUP_REMOVED lines=8> */
.L_x_8364:
[----:B------:R-:W-:Y:S05]  /*12a60*/  BSYNC B0 ;  /* 0x0000000000007941 */ /* 0x000fea0003800000 */
.L_x_8363:
        /* <DEDUP_REMOVED lines=21> */
.L_x_8361:
        /* <DEDUP_REMOVED lines=14> */
[----:B------:R-:W-:-:S06]  /*12ca0*/  VIADD R16, R19, 0xffffffff ;  /* 0xffffffff13107836 */ /* 0x000fcc0000000000 */
[----:B------:R0:W1:Y:S02]  /*12cb0*/  SHFL.IDX PT, R16, R7, R16, 0x1f ;  /* 0x00001f1007107589 */ /* 0x00006400000e0000 */
.L_x_8366:
[----:B-1----:R-:W-:Y:S01]  /*12cc0*/  IMAD R16, R16, UR5, R10 ;  /* 0x0000000510107c24 */ /* 0x002fe2000f8e020a */
[----:B------:R-:W-:Y:S01]  /*12cd0*/  IABS R10, R4 ;  /* 0x00000004000a7213 */ /* 0x000fe20000000000 */
[----:B0-----:R-:W-:Y:S02]  /*12ce0*/  IMAD.MOV.U32 R7, RZ, RZ, R11 ;  /* 0x000000ffff077224 */ /* 0x001fe400078e000b */
[----:B------:R-:W-:Y:S01]  /*12cf0*/  IMAD.MOV.U32 R2, RZ, RZ, RZ ;  /* 0x000000ffff027224 */ /* 0x000fe200078e00ff */
[----:B------:R-:W-:Y:S01]  /*12d00*/  IADD3 R9, -R16, UR6, RZ ;  /* 0x0000000610097c10 */ /* 0x000fe2000fffe1ff */
[----:B------:R-:W-:Y:S02]  /*12d10*/  IMAD R7, R7, R6, RZ ;  /* 0x0000000607077224 */ /* 0x000fe400078e02ff */
[----:B------:R-:W-:Y:S01]  /*12d20*/  VIADD R19, R19, UR4 ;  /* 0x0000000413137c36 */ /* 0x000fe20008000000 */
[----:B------:R-:W-:Y:S01]  /*12d30*/  IABS R8, R9 ;  /* 0x0000000900087213 */ /* 0x000fe20000000000 */
[----:B------:R-:W-:Y:S01]  /*12d40*/  IMAD.HI.U32 R2, R3, R7, R2 ;  /* 0x0000000703027227 */ /* 0x000fe200078e0002 */
[----:B------:R-:W-:-:S03]  /*12d50*/  IADD3 R7, RZ, -R10, RZ ;  /* 0x8000000aff077210 */ /* 0x000fc60007ffe0ff */
[----:B------:R-:W-:-:S04]  /*12d60*/  IMAD.MOV.U32 R3, RZ, RZ, R8 ;  /* 0x000000ffff037224 */ /* 0x000fc800078e0008 */
        /* <DEDUP_REMOVED lines=12> */
[--C-:B------:R-:W-:Y:S02]  /*12e30*/  IMAD.MOV R17, RZ, RZ, -R2.reuse ;  /* 0x000000ffff117224 */ /* 0x100fe400078e0a02 */
[----:B------:R-:W-:Y:S02]  /*12e40*/  IMAD.MOV.U32 R18, RZ, RZ, R2 ;  /* 0x000000ffff127224 */ /* 0x000fe400078e0002 */
[----:B------:R-:W-:Y:S01]  /*12e50*/  IMAD R17, R4, R17, R9 ;  /* 0x0000001104117224 */ /* 0x000fe200078e0209 */
[----:B------:R-:W-:Y:S06]  /*12e60*/  BRA `(.L_x_8367) ;  /* 0x00000000000c7947 */ /* 0x000fec0003800000 */
.L_x_8362:
[----:B------:R-:W-:Y:S02]  /*12e70*/  IMAD.MOV.U32 R17, RZ, RZ, RZ ;  /* 0x000000ffff117224 */ /* 0x000fe400078e00ff */
[----:B------:R-:W-:Y:S02]  /*12e80*/  IMAD.U32 R16, RZ, RZ, UR6 ;  /* 0x00000006ff107e24 */ /* 0x000fe4000f8e00ff */
[----:B------:R-:W-:-:S07]  /*12e90*/  IMAD.MOV.U32 R18, RZ, RZ, RZ ;  /* 0x000000ffff127224 */ /* 0x000fce00078e00ff */
.L_x_8367:
[----:B------:R-:W-:-:S13]  /*12ea0*/  ISETP.NE.AND P0, PT, R5, RZ, PT ;  /* 0x000000ff0500720c */ /* 0x000fda0003f05270 */
[----:B------:R-:W0:Y:S01]  /*12eb0*/  @!P0 S2R R3, SR_CgaCtaId ;  /* 0x0000000000038919 */ /* 0x000e220000008800 */
[----:B------:R-:W-:-:S04]  /*12ec0*/  @!P0 MOV R2, 0x400 ;  /* 0x0000040000028802 */ /* 0x000fc80000000f00 */
[----:B0-----:R-:W-:-:S05]  /*12ed0*/  @!P0 LEA R2, R3, R2, 0x18 ;  /* 0x0000000203028211 */ /* 0x001fca00078ec0ff */
[----:B------:R2:W-:Y:S01]  /*12ee0*/  @!P0 STS.128 [R2+0x19cd0], R16 ;  /* 0x019cd01002008388 */ /* 0x0005e20000000c00 */
[----:B------:R-:W-:Y:S06]  /*12ef0*/  BAR.ARV 0x5, 0x200 ;  /* 0x0148000000007b1d */ /* 0x000fec0000002000 */
.L_x_8360:
[----:B------:R3:W-:Y:S01]  /*12f00*/  STL [R1+0x2c], RZ ;  /* 0x00002cff01007387 */ /* 0x0007e20000100800 */
[----:B------:R-:W-:Y:S01]  /*12f10*/  ULDC UR4, c[0x0][0xc14] ;  /* 0x0003050000047ab9 */ /* 0x000fe20000000800 */
[----:B------:R-:W-:Y:S01]  /*12f20*/  IMAD.MOV.U32 R25, RZ, RZ, 0x1 ;  /* 0x00000001ff197424 */ /* 0x000fe200078e00ff */
[----:B-1----:R-:W-:Y:S01]  /*12f30*/  ISETP.GE.AND P0, PT, R19, UR4, PT ;  /* 0x0000000413007c0c */ /* 0x002fe2000bf06270 */
[----:B------:R-:W-:-:S12]  /*12f40*/  IMAD.MOV.U32 R22, RZ, RZ, RZ ;  /* 0x000000ffff167224 */ /* 0x000fd800078e00ff */
[----:B---3--:R-:W-:Y:S05]  /*12f50*/  @P0 BRA `(.L_x_8368) ;  /* 0x0000005000d80947 */ /* 0x008fea0003800000 */
[----:B------:R-:W3:Y:S01]  /*12f60*/  LDL R8, [R1+0x28] ;  /* 0x0000280001087983 */ /* 0x000ee20000100800 */
[----:B------:R-:W1:Y:S01]  /*12f70*/  S2R R10, SR_TID.X ;  /* 0x00000000000a7919 */ /* 0x000e620000002100 */
[----:B------:R-:W4:Y:S01]  /*12f80*/  S2R R7, SR_TID.X ;  /* 0x0000000000077919 */ /* 0x000f220000002100 */
[----:B------:R-:W-:Y:S01]  /*12f90*/  IMAD.SHL.U32 R9, R0, 0x800, RZ ;  /* 0x0000080000097824 */ /* 0x000fe200078e00ff */
[----:B-1----:R-:W-:Y:S01]  /*12fa0*/  SHF.R.U32.HI R4, RZ, 0x1, R10 ;  /* 0x00000001ff047819 */ /* 0x002fe2000001160a */
[----:B--2---:R-:W-:-:S03]  /*12fb0*/  IMAD.SHL.U32 R2, R10, 0x20, RZ ;  /* 0x000000200a027824 */ /* 0x004fc600078e00ff */
[----:B------:R-:W-:Y:S02]  /*12fc0*/  LOP3.LUT R5, R4, 0x20, RZ, 0xc0, !PT ;  /* 0x0000002004057812 */ /* 0x000fe400078ec0ff */
[----:B----4-:R-:W-:Y:S02]  /*12fd0*/  LOP3.LUT R11, R7, 0x7f, RZ, 0xc0, !PT ;  /* 0x0000007f070b7812 */ /* 0x010fe400078ec0ff */
[----:B------:R-:W-:Y:S02]  /*12fe0*/  SHF.L.U32 R6, R10, 0x7, RZ ;  /* 0x000000070a067819 */ /* 0x000fe400000006ff */
[----:B------:R-:W-:Y:S02]  /*12ff0*/  LOP3.LUT R7, R5, 0x10, R10, 0xf8, !PT ;  /* 0x0000001005077812 */ /* 0x000fe400078ef80a */
[----:B0-----:R-:W-:Y:S01]  /*13000*/  LOP3.LUT R3, R2, 0x80, RZ, 0xc0, !PT ;  /* 0x0000008002037812 */ /* 0x001fe200078ec0ff */
[C---:B------:R-:W-:Y:S01]  /*13010*/  IMAD.SHL.U32 R0, R10.reuse, 0x10, RZ ;  /* 0x000000100a007824 */ /* 0x040fe200078e00ff */
[----:B------:R-:W-:Y:S01]  /*13020*/  LOP3.LUT R7, R7, 0x380, R6, 0xf8, !PT ;  /* 0x0000038007077812 */ /* 0x000fe200078ef806 */
[----:B------:R-:W-:Y:S01]  /*13030*/  IMAD.SHL.U32 R5, R11, 0x10, RZ ;  /* 0x000000100b057824 */ /* 0x000fe200078e00ff */
[----:B------:R-:W-:Y:S01]  /*13040*/  LOP3.LUT R3, R3, 0x10, R4, 0xf8, !PT ;  /* 0x0000001003037812 */ /* 0x000fe200078ef804 */
[----:B------:R-:W-:Y:S01]  /*13050*/  IMAD.SHL.U32 R4, R10, 0x4, RZ ;  /* 0x000000040a047824 */ /* 0x000fe200078e00ff */
[----:B------:R-:W-:-:S02]  /*13060*/  LOP3.LUT R6, R6, 0x400, RZ, 0xc0, !PT ;  /* 0x0000040006067812 */ /* 0x000fc400078ec0ff */
[----:B------:R-:W-:Y:S02]  /*13070*/  LOP3.LUT P0, RZ, R10, 0x4, RZ, 0xc0, !PT ;  /* 0x000000040aff7812 */ /* 0x000fe4000780c0ff */
[----:B------:R-:W-:Y:S02]  /*13080*/  LOP3.LUT R2, R2, 0x360, RZ, 0xc0, !PT ;  /* 0x0000036002027812 */ /* 0x000fe400078ec0ff */
[----:B------:R-:W-:Y:S02]  /*13090*/  LOP3.LUT R6, R6, 0x800, R9, 0xf8, !PT ;  /* 0x0000080006067812 */ /* 0x000fe400078ef809 */
[----:B------:R-:W-:Y:S02]  /*130a0*/  LOP3.LUT R7, R7, 0x70, R0, 0x78, !PT ;  /* 0x0000007007077812 */ /* 0x000fe400078e7800 */
[----:B------:R-:W-:Y:S02]  /*130b0*/  LOP3.LUT R2, R2, 0x400, R5, 0xf8, !PT ;  /* 0x0000040002027812 */ /* 0x000fe400078ef805 */
[----:B------:R-:W-:-:S02]  /*130c0*/  LOP3.LUT R3, R3, 0x10, R4, 0x78, !PT ;  /* 0x0000001003037812 */ /* 0x000fc400078e7804 */
[----:B------:R-:W-:Y:S02]  /*130d0*/  LOP3.LUT R26, R6, R7, RZ, 0xfc, !PT ;  /* 0x00000007061a7212 */ /* 0x000fe400078efcff */
[----:B------:R-:W-:-:S03]  /*130e0*/  LOP3.LUT R23, R2, R3, RZ, 0xfc, !PT ;  /* 0x0000000302177212 */ /* 0x000fc600078efcff */
[C---:B------:R-:W-:Y:S02]  /*130f0*/  VIADD R0, R26.reuse, 0x40 ;  /* 0x000000401a007836 */ /* 0x040fe40000000000 */
[----:B------:R-:W-:Y:S01]  /*13100*/  @P0 VIADD R0, R26, 0xffffffc0 ;  /* 0xffffffc01a000836 */ /* 0x000fe20000000000 */
[----:B------:R-:W-:Y:S01]  /*13110*/  BSSY B7, `(.L_x_8368) ;  /* 0x000051a000077945 */ /* 0x000fe20003800000 */
[----:B------:R-:W-:Y:S02]  /*13120*/  IMAD.MOV.U32 R27, RZ, RZ, 0x1 ;  /* 0x00000001ff1b7424 */ /* 0x000fe400078e00ff */
[----:B------:R-:W-:Y:S02]  /*13130*/  IMAD.MOV.U32 R24, RZ, RZ, RZ ;  /* 0x000000ffff187224 */ /* 0x000fe400078e00ff */
[----:B------:R-:W-:Y:S02]  /*13140*/  IMAD.MOV.U32 R22, RZ, RZ, RZ ;  /* 0x000000ffff167224 */ /* 0x000fe400078e00ff */
[----:B------:R-:W-:Y:S01]  /*13150*/  IMAD.MOV.U32 R25, RZ, RZ, 0x1 ;  /* 0x00000001ff197424 */ /* 0x000fe200078e00ff */
[----:B------:R-:W-:Y:S01]  /*13160*/  ULDC UR36, c[0x0][0xc] ;  /* 0x0000030000247ab9 */ /* 0x000fe20000000800 */
[----:B------:R-:W-:Y:S01]  /*13170*/  ULDC.64 UR38, c[0x0][0x198] ;  /* 0x0000660000267ab9 */ /* 0x000fe20000000a00 */
[----:B---3--:R-:W-:-:S02]  /*13180*/  LOP3.LUT R3, R8, 0x1, RZ, 0xfc, !PT ;  /* 0x0000000108037812 */ /* 0x008fc400078efcff */
[----:B------:R-:W-:-:S03]  /*13190*/  LOP3.LUT R2, R8, 0x2, RZ, 0xfc, !PT ;  /* 0x0000000208027812 */ /* 0x000fc600078efcff */
[----:B------:R-:W-:Y:S04]  /*131a0*/  STL [R1+0x3c], R3 ;  /* 0x00003c0301007387 */ /* 0x000fe80000100800 */
[----:B------:R0:W-:Y:S04]  /*131b0*/  STL [R1+0x18], R2 ;  /* 0x0000180201007387 */ /* 0x0001e80000100800 */
[----:B------:R-:W-:Y:S04]  /*131c0*/  STL [R1+0x2c], RZ ;  /* 0x00002cff01007387 */ /* 0x000fe80000100800 */
[----:B------:R1:W-:Y:S01]  /*131d0*/  STL [R1+0x4], R0 ;  /* 0x0000040001007387 */ /* 0x0003e20000100800 */
[----:B0-----:R-:W-:-:S02]  /*131e0*/  LOP3.LUT R2, R23, 0x1800, RZ, 0xfc, !PT ;  /* 0x0000180017027812 */ /* 0x001fc400078efcff */
[----:B-1----:R-:W-:-:S07]  /*131f0*/  LOP3.LUT R0, R23, 0x2800, RZ, 0xfc, !PT ;  /* 0x0000280017007812 */ /* 0x002fce00078efcff */
.L_x_8477:
[----:B0-----:R-:W0:Y:S02]  /*13200*/  LDC.64 R2, c[0x0][0xc60] ;  /* 0x00031800ff027b82 */ /* 0x001e240000000a00 */
[----:B0-----:R-:W-:-:S05]  /*13210*/  IMAD.WIDE R2, R19, 0x4, R2 ;  /* 0x0000000413027825 */ /* 0x001fca00078e0202 */
[----:B------:R-:W2:Y:S01]  /*13220*/  LDG.E R10, desc[UR40][R2.64] ;  /* 0x00000028020a7981 */ /* 0x000ea2000c1e1900 */
[----:B------:R-:W-:Y:S05]  /*13230*/  YIELD ;  /* 0x0000000000007946 */ /* 0x000fea0003800000 */
[----:B------:R-:W-:Y:S01]  /*13240*/  ULDC.64 UR4, c[0x0][0xa28] ;  /* 0x00028a0000047ab9 */ /* 0x000fe20000000a00 */
[----:B------:R-:W-:Y:S01]  /*13250*/  ULDC.64 UR6, c[0x0][0xa00] ;  /* 0x0002800000067ab9 */ /* 0x000fe20000000a00 */
[----:B------:R-:W-:Y:S01]  /*13260*/  ISETP.NE.U32.AND P0, PT, RZ, UR4, PT ;  /* 0x00000004ff007c0c */ /* 0x000fe2000bf05070 */
[----:B------:R-:W-:Y:S01]  /*13270*/  IMAD.MOV.U32 R29, RZ, RZ, RZ ;  /* 0x000000ffff1d7224 */ /* 0x000fe200078e00ff */
[----:B------:R-:W-:-:S02]  /*13280*/  ISETP.NE.U32.AND P2, PT, RZ, UR6, PT ;  /* 0x00000006ff007c0c */ /* 0x000fc4000bf45070 */
[----:B------:R-:W-:Y:S02]  /*13290*/  ISETP.NE.AND.EX P1, PT, RZ, UR5, PT, P0 ;  /* 0x00000005ff007c0c */ /* 0x000fe4000bf25300 */
[----:B------:R-:W-:Y:S01]  /*132a0*/  ISETP.NE.AND.EX P0, PT, RZ, UR7, PT, P2 ;  /* 0x00000007ff007c0c */ /* 0x000fe2000bf05320 */
[----:B------:R-:W-:Y:S01]  /*132b0*/  IMAD.MOV.U32 R6, RZ, RZ, RZ ;  /* 0x000000ffff067224 */ /* 0x000fe200078e00ff */
[----:B--2---:R-:W-:Y:S01]  /*132c0*/  SHF.R.S32.HI R0, RZ, 0x1f, R10 ;  /* 0x0000001fff007819 */ /* 0x004fe2000001140a */
[----:B------:R-:W-:-:S10]  /*132d0*/  IMAD.SHL.U32 R11, R10, 0x4, RZ ;  /* 0x000000040a0b7824 */ /* 0x000fd400078e00ff */
[C---:B------:R-:W-:Y:S01]  /*132e0*/  @P0 LEA R4, P3, R10.reuse, UR6, 0x2 ;  /* 0x000000060a040c11 */ /* 0x040fe2000f8610ff */
[----:B------:R-:W-:Y:S01]  /*132f0*/  STL [R1], R10 ;  /* 0x0000000a01007387 */ /* 0x000fe20000100800 */
[C---:B------:R-:W-:Y:S02]  /*13300*/  @P1 LEA R2, P2, R10.reuse, UR4, 0x2 ;  /* 0x000000040a021c11 */ /* 0x040fe4000f8410ff */
[C-C-:B------:R-:W-:Y:S02]  /*13310*/  @P0 LEA.HI.X R5, R10.reuse, UR7, R0.reuse, 0x2, P3 ;  /* 0x000000070a050c11 */ /* 0x140fe400098f1400 */
[C-C-:B------:R-:W-:Y:S01]  /*13320*/  SHF.L.U64.HI R7, R10.reuse, 0x2, R0.reuse ;  /* 0x000000020a077819 */ /* 0x140fe20000010200 */
[----:B------:R-:W-:Y:S01]  /*13330*/  STL [R1+0x10], R11 ;  /* 0x0000100b01007387 */ /* 0x000fe20000100800 */
[----:B------:R-:W-:Y:S01]  /*13340*/  @P1 LEA.HI.X R3, R10, UR5, R0, 0x2, P2 ;  /* 0x000000050a031c11 */ /* 0x000fe200090f1400 */
[----:B------:R-:W-:Y:S01]  /*13350*/  ULDC.64 UR4, c[0x0][0xa10] ;  /* 0x0002840000047ab9 */ /* 0x000fe20000000a00 */
[----:B------:R-:W-:Y:S01]  /*13360*/  ULDC.64 UR6, c[0x0][0xa20] ;  /* 0x0002880000067ab9 */ /* 0x000fe20000000a00 */
[----:B------:R-:W2:Y:S01]  /*13370*/  @P0 LDG.E R6, desc[UR40][R4.64] ;  /* 0x0000002804060981 */ /* 0x000ea2000c1e1900 */
[----:B------:R-:W-:-:S03]  /*13380*/  ISETP.NE.U32.AND P2, PT, RZ, UR4, PT ;  /* 0x00000004ff007c0c */ /* 0x000fc6000bf45070 */
[----:B------:R0:W5:Y:S01]  /*13390*/  @P1 LDG.E R29, desc[UR40][R2.64] ;  /* 0x00000028021d1981 */ /* 0x000162000c1e1900 */
[----:B------:R-:W-:Y:S01]  /*133a0*/  ISETP.NE.AND.EX P1, PT, RZ, UR5, PT, P2 ;  /* 0x00000005ff007c0c */ /* 0x000fe2000bf25320 */
[----:B------:R-:W-:Y:S01]  /*133b0*/  IMAD.MOV.U32 R0, RZ, RZ, RZ ;  /* 0x000000ffff007224 */ /* 0x000fe200078e00ff */
[----:B0-----:R-:W-:-:S04]  /*133c0*/  IADD3 R2, P2, R11, UR4, RZ ;  /* 0x000000040b027c10 */ /* 0x001fc8000ff5e0ff */
[----:B------:R-:W-:Y:S01]  /*133d0*/  IADD3.X R3, R7, UR5, RZ, P2, !PT ;  /* 0x0000000507037c10 */ /* 0x000fe200097fe4ff */
[----:B------:R-:W-:Y:S02]  /*133e0*/  ULDC.64 UR4, c[0x0][0xa08] ;  /* 0x0002820000047ab9 */ /* 0x000fe40000000a00 */
[----:B------:R-:W-:-:S04]  /*133f0*/  ISETP.NE.U32.AND P0, PT, RZ, UR4, PT ;  /* 0x00000004ff007c0c */ /* 0x000fc8000bf05070 */
[----:B------:R-:W5:Y:S01]  /*13400*/  @P1 LDG.E R0, desc[UR40][R2.64] ;  /* 0x0000002802001981 */ /* 0x000f62000c1e1900 */
[----:B------:R-:W-:-:S03]  /*13410*/  ISETP.NE.AND.EX P0, PT, RZ, UR5, PT, P0 ;  /* 0x00000005ff007c0c */ /* 0x000fc6000bf05300 */
[----:B------:R-:W5:Y:S04]  /*13420*/  @P1 LDG.E R9, desc[UR40][R2.64] ;  /* 0x0000002802091981 */ /* 0x000f68000c1e1900 */
[----:B------:R0:W5:Y:S04]  /*13430*/  @P1 LDG.E R8, desc[UR40][R2.64+0x4] ;  /* 0x0000042802081981 */ /* 0x000168000c1e1900 */
[----:B------:R-:W-:Y:S01]  /*13440*/  STL [R1+0x14], R7 ;  /* 0x0000140701007387 */ /* 0x000fe20000100800 */
[----:B0-----:R-:W-:-:S04]  /*13450*/  IADD3 R2, P2, R11, UR4, RZ ;  /* 0x000000040b027c10 */ /* 0x001fc8000ff5e0ff */
[----:B------:R-:W-:Y:S01]  /*13460*/  IADD3.X R3, R7, UR5, RZ, P2, !PT ;  /* 0x0000000507037c10 */ /* 0x000fe200097fe4ff */
[----:B------:R-:W-:Y:S01]  /*13470*/  ULDC.64 UR4, c[0x0][0x3f8] ;  /* 0x0000fe0000047ab9 */ /* 0x000fe20000000a00 */
[----:B--2---:R0:W-:Y:S02]  /*13480*/  STL [R1+0x34], R6 ;  /* 0x0000340601007387 */ /* 0x0041e40000100800 */
[----:B0-----:R-:W-:-:S06]  /*13490*/  MOV R6, RZ ;  /* 0x000000ff00067202 */ /* 0x001fcc0000000f00 */
        /* <DEDUP_REMOVED lines=11> */
[----:B------:R-:W-:Y:S01]  /*13550*/  IMAD.U32 R7, RZ, RZ, UR4 ;  /* 0x00000004ff077e24 */ /* 0x000fe2000f8e00ff */
        /* <DEDUP_REMOVED lines=8> */
.L_x_8369:
[----:B-----5:R-:W-:Y:S01]  /*135e0*/  @P1 IMAD.IADD R4, R8, 0x1, -R9 ;  /* 0x0000000108041824 */ /* 0x020fe200078e0a09 */
[----:B------:R-:W-:Y:S01]  /*135f0*/  BSSY B0, `(.L_x_8370) ;  /* 0x0000161000007945 */ /* 0x000fe20003800000 */
[--C-:B------:R-:W-:Y:S02]  /*13600*/  IMAD.IADD R7, R7, 0x1, -R29.reuse ;  /* 0x0000000107077824 */ /* 0x100fe400078e0a1d */
[----:B------:R-:W-:Y:S02]  /*13610*/  IMAD.IADD R29, R6, 0x1, R29 ;  /* 0x00000001061d7824 */ /* 0x000fe400078e021d */
[----:B------:R-:W-:-:S05]  /*13620*/  IMAD.IADD R2, R7, 0x1, R4 ;  /* 0x0000000107027824 */ /* 0x000fca00078e0204 */
[----:B------:R0:W-:Y:S02]  /*13630*/  STL [R1+0x1c], R2 ;  /* 0x00001c0201007387 */ /* 0x0001e40000100800 */
[----:B0-----:R-:W-:-:S05]  /*13640*/  VIADD R2, R2, 0x7f ;  /* 0x0000007f02027836 */ /* 0x001fca0000000000 */
[----:B------:R-:W-:-:S04]  /*13650*/  SHF.R.S32.HI R3, RZ, 0x1f, R2 ;  /* 0x0000001fff037819 */ /* 0x000fc80000011402 */
[----:B------:R-:W-:-:S04]  /*13660*/  LEA.HI R5, R3, R2, RZ, 0x7 ;  /* 0x0000000203057211 */ /* 0x000fc800078f38ff */
[----:B------:R-:W-:Y:S01]  /*13670*/  LOP3.LUT R2, R5, 0xffffff80, RZ, 0xc0, !PT ;  /* 0xffffff8005027812 */ /* 0x000fe200078ec0ff */
[----:B------:R0:W-:Y:S03]  /*13680*/  STL [R1+0x24], R5 ;  /* 0x0000240501007387 */ /* 0x0001e60000100800 */
[----:B------:R-:W-:Y:S01]  /*13690*/  VIADDMNMX R2, R2, -R7, R4, PT ;  /* 0x8000000702027246 */ /* 0x000fe20003800104 */
[----:B------:R-:W-:-:S05]  /*136a0*/  IMAD.MOV R4, RZ, RZ, -R7 ;  /* 0x000000ffff047224 */ /* 0x000fca00078e0a07 */
[----:B------:R-:W-:-:S04]  /*136b0*/  VIMNMX R4, RZ, R4, !PT ;  /* 0x00000004ff047248 */ /* 0x000fc80007fe0100 */
[----:B------:R-:W-:Y:S02]  /*136c0*/  ISETP.GT.AND P0, PT, R2, R4, PT ;  /* 0x000000040200720c */ /* 0x000fe40003f04270 */
[----:B------:R-:W-:-:S05]  /*136d0*/  SHF.R.U32.HI R4, RZ, 0x7, R4 ;  /* 0x00000007ff047819 */ /* 0x000fca0000011604 */
[----:B0-----:R-:W-:-:S06]  /*136e0*/  IMAD.MOV.U32 R5, RZ, RZ, R4 ;  /* 0x000000ffff057224 */ /* 0x001fcc00078e0004 */
        /* <DEDUP_REMOVED lines=21> */
.L_x_8524:
[----:B-1----:R-:W-:Y:S02]  /*13840*/  ISETP.NE.AND P0, PT, R14, RZ, PT ;  /* 0x000000ff0e00720c */ /* 0x002fe40003f05270 */
[----:B------:R-:W-:-:S11]  /*13850*/  PLOP3.LUT P6, PT, PT, PT, PT, 0x8, 0x0 ;  /* 0x000000000000781c */ /* 0x000fd60003fce170 */
[----:B------:R-:W-:Y:S05]  /*13860*/  @P0 BRA `(.L_x_8373) ;  /* 0x00000000000c0947 */ /* 0x000fea0003800000 */
[----:B------:R-:W-:-:S03]  /*13870*/  UMOV UR4, 0xffffffff ;  /* 0xffffffff00047882 */ /* 0x000fc60000000000 */
[----:B------:R-:W-:Y:S05]  /*13880*/  BRA.DIV UR4, `(.L_x_8374) ;  /* 0x0000005604c87947 */ /* 0x000fea000b800000 */
[----:B------:R-:W-:-:S13]  /*13890*/  ELECT P6, URZ, PT ;  /* 0x00000000003f782f */ /* 0x000fda00038c0000 */
.L_x_8373:
        /* <DEDUP_REMOVED lines=12> */
.L_x_8527:
[----:B------:R-:W-:Y:S05]  /*13960*/  BSYNC B1 ;  /* 0x0000000000017941 */ /* 0x000fea0003800000 */
.L_x_8375:
[----:B------:R-:W-:Y:S04]  /*13970*/  BSSY B1, `(.L_x_8377) ;  /* 0x000008b000017945 */ /* 0x000fe80003800000 */
[----:B------:R-:W-:Y:S05]  /*13980*/  @!P6 BRA `(.L_x_8378) ;  /* 0x000000080024e947 */ /* 0x000fea0003800000 */
[----:B------:R-:W-:Y:S01]  /*13990*/  LEA R9, R24, R11, 0x3 ;  /* 0x0000000b18097211 */ /* 0x000fe200078e18ff */
[----:B------:R-:W1:Y:S01]  /*139a0*/  S2R R7, SR_TID.X ;  /* 0x0000000000077919 */ /* 0x000e620000002100 */
[----:B------:R-:W-:Y:S01]  /*139b0*/  SHF.L.U32 R12, R27, 0x1f, RZ ;  /* 0x0000001f1b0c7819 */ /* 0x000fe200000006ff */
[----:B------:R-:W-:Y:S03]  /*139c0*/  BSSY B2, `(.L_x_8379) ;  /* 0x0000005000027945 */ /* 0x000fe60003800000 */
[----:B------:R-:W2:Y:S01]  /*139d0*/  SYNCS.PHASECHK.TRANS64.TRYWAIT P0, [R9+URZ+0x19ca0], R12 ;  /* 0x019ca00c090075a7 */ /* 0x000ea2000800017f */
[----:B-1----:R-:W-:-:S04]  /*139e0*/  LOP3.LUT R7, R7, 0x7f, RZ, 0xc0, !PT ;  /* 0x0000007f07077812 */ /* 0x002fc800078ec0ff */
[----:B------:R-:W-:Y:S01]  /*139f0*/  ISETP.NE.AND P1, PT, R7, RZ, PT ;  /* 0x000000ff0700720c */ /* 0x000fe20003f25270 */
[----:B--2---:R-:W-:-:S12]  /*13a00*/  @!P0 BRA `(.L_x_8380) ;  /* 0x00000054009c8947 */ /* 0x004fd80003800000 */
.L_x_8528:
[----:B------:R-:W-:Y:S05]  /*13a10*/  BSYNC B2 ;  /* 0x0000000000027941 */ /* 0x000fea0003800000 */
.L_x_8379:
        /* <DEDUP_REMOVED lines=9> */
.L_x_8382:
[----:B------:R-:W-:Y:S05]  /*13ab0*/  BSYNC B2 ;  /* 0x0000000000027941 */ /* 0x000fea0003800000 */
.L_x_8381:
[----:B------:R-:W-:Y:S01]  /*13ac0*/  IMAD.MOV.U32 R20, RZ, RZ, RZ ;  /* 0x000000ffff147224 */ /* 0x000fe200078e00ff */
[----:B------:R-:W-:Y:S01]  /*13ad0*/  UIADD3 UR4, UP0, UR38, 0x570, URZ ;  /* 0x0000057026047890 */ /* 0x000fe2000ff1e03f */
[----:B------:R-:W-:Y:S01]  /*13ae0*/  IMAD R7, R5, 0x80, R0 ;  /* 0x0000008005077824 */ /* 0x000fe200078e0200 */
[----:B------:R-:W-:Y:S01]  /*13af0*/  PLOP3.LUT P0, PT, PT, PT, PT, 0x80, 0x0 ;  /* 0x000000000000781c */ /* 0x000fe20003f0f070 */
[----:B------:R-:W-:Y:S01]  /*13b00*/  IMAD R8, R24, 0x3000, R11 ;  /* 0x0000300018087824 */ /* 0x000fe200078e020b */
[----:B------:R-:W-:Y:S01]  /*13b10*/  R2UR UR10, R20 ;  /* 0x00000000140a72ca */ /* 0x000fe200000e0000 */
[----:B------:R-:W-:Y:S01]  /*13b20*/  VIADD R7, R7, 0xffffff80 ;  /* 0xffffff8007077836 */ /* 0x000fe20000000000 */
[----:B------:R-:W-:Y:S01]  /*13b30*/  UIADD3.X UR5, URZ, UR39, URZ, UP0, !UPT ;  /* 0x000000273f057290 */ /* 0x000fe200087fe43f */
[----:B0-----:R-:W-:Y:S01]  /*13b40*/  VIADD R6, R9, 0x19c90 ;  /* 0x00019c9009067836 */ /* 0x001fe20000000000 */
[----:B------:R-:W-:Y:S01]  /*13b50*/  UMOV UR6, 0x0 ;  /* 0x0000000000067882 */ /* 0x000fe20000000000 */
[----:B------:R-:W-:Y:S01]  /*13b60*/  VIADD R10, R8, 0x13800 ;  /* 0x00013800080a7836 */ /* 0x000fe20000000000 */
[----:B------:R-:W-:-:S09]  /*13b70*/  UMOV UR7, 0x12f00000 ;  /* 0x12f0000000077882 */ /* 0x000fd20000000000 */
.L_x_8383:
        /* <DEDUP_REMOVED lines=16> */
.L_x_8384:
        /* <DEDUP_REMOVED lines=16> */
.L_x_8385:
        /* <DEDUP_REMOVED lines=13> */
.L_x_8529:
[----:B------:R-:W-:Y:S05]  /*13e50*/  BSYNC B2 ;  /* 0x0000000000027941 */ /* 0x000fea0003800000 */
.L_x_8386:
        /* <DEDUP_REMOVED lines=11> */
.L_x_8389:
[----:B------:R-:W-:Y:S05]  /*13f10*/  BSYNC B2 ;  /* 0x0000000000027941 */ /* 0x000fea0003800000 */
.L_x_8388:
        /* <DEDUP_REMOVED lines=8> */
.L_x_8390:
        /* <DEDUP_REMOVED lines=15> */
.L_x_8391:
        /* <DEDUP_REMOVED lines=15> */
.L_x_8392:
        /* <DEDUP_REMOVED lines=10> */
.L_x_8378:
[----:B------:R-:W-:Y:S05]  /*14220*/  BSYNC B1 ;  /* 0x0000000000017941 */ /* 0x000fea0003800000 */
.L_x_8377:
[----:B------:R-:W-:Y:S01]  /*14230*/  VIADD R10, R5, 0xfffffffe ;  /* 0xfffffffe050a7836 */ /* 0x000fe20000000000 */
[----:B------:R-:W-:Y:S01]  /*14240*/  PLOP3.LUT P0, PT, PT, PT, PT, 0x8, 0x0 ;  /* 0x000000000000781c */ /* 0x000fe20003f0e170 */
[----:B------:R-:W-:-:S03]  /*14250*/  VIADD R24, R24, 0x1 ;  /* 0x0000000118187836 */ /* 0x000fc60000000000 */
[----:B------:R-:W-:Y:S02]  /*14260*/  ISETP.GE.AND P2, PT, R10, R4, PT ;  /* 0x000000040a00720c */ /* 0x000fe40003f46270 */
[----:B------:R-:W-:-:S04]  /*14270*/  ISETP.NE.AND P1, PT, R24, 0x2, PT ;  /* 0x000000021800780c */ /* 0x000fc80003f25270 */
[----:B------:R-:W-:Y:S02]  /*14280*/  SEL R5, RZ, 0x1, P1 ;  /* 0x00000001ff057807 */ /* 0x000fe40000800000 */
[----:B------:R-:W-:Y:S02]  /*14290*/  SEL R24, R24, RZ, P1 ;  /* 0x000000ff18187207 */ /* 0x000fe40000800000 */
[----:B------:R-:W-:-:S03]  /*142a0*/  LOP3.LUT R27, R27, R5, RZ, 0x3c, !PT ;  /* 0x000000051b1b7212 */ /* 0x000fc600078e3cff */
[----:B------:R-:W-:Y:S05]  /*142b0*/  @!P2 BRA `(.L_x_8371) ;  /* 0x000000080050a947 */ /* 0x000fea0003800000 */
.L_x_8409:
[----:B------:R-:W-:Y:S05]  /*142c0*/  YIELD ;  /* 0x0000000000007946 */ /* 0x000fea0003800000 */
[----:B------:R-:W-:Y:S04]  /*142d0*/  BSSY B1, `(.L_x_8393) ;  /* 0x000008a000017945 */ /* 0x000fe80003800000 */
[----:B------:R-:W-:Y:S05]  /*142e0*/  @!P6 BRA `(.L_x_8394) ;  /* 0x000000080020e947 */ /* 0x000fea0003800000 */
[----:B------:R-:W-:Y:S01]  /*142f0*/  IMAD R9, R24, 0x8, R11 ;  /* 0x0000000818097824 */ /* 0x000fe200078e020b */
[----:B------:R-:W-:Y:S01]  /*14300*/  SHF.L.U32 R8, R27, 0x1f, RZ ;  /* 0x0000001f1b087819 */ /* 0x000fe200000006ff */
[----:B------:R-:W1:Y:S01]  /*14310*/  S2R R5, SR_TID.X ;  /* 0x0000000000057919 */ /* 0x000e620000002100 */
[----:B------:R-:W-:Y:S02]  /*14320*/  BSSY B2, `(.L_x_8395) ;  /* 0x0000005000027945 */ /* 0x000fe40003800000 */
[----:B------:R-:W2:Y:S01]  /*14330*/  SYNCS.PHASECHK.TRANS64.TRYWAIT P1, [R9+URZ+0x19ca0], R8 ;  /* 0x019ca008090075a7 */ /* 0x000ea2000802017f */
[----:B-1----:R-:W-:-:S04]  /*14340*/  LOP3.LUT R5, R5, 0x7f, RZ, 0xc0, !PT ;  /* 0x0000007f05057812 */ /* 0x002fc800078ec0ff */
[----:B------:R-:W-:Y:S01]  /*14350*/  ISETP.NE.AND P2, PT, R5, RZ, PT ;  /* 0x000000ff0500720c */ /* 0x000fe20003f45270 */
[----:B--2---:R-:W-:-:S12]  /*14360*/  @!P1 BRA `(.L_x_8396) ;  /* 0x0000004c006c9947 */ /* 0x004fd80003800000 */
.L_x_8530:
[----:B------:R-:W-:Y:S05]  /*14370*/  BSYNC B2 ;  /* 0x0000000000027941 */ /* 0x000fea0003800000 */
.L_x_8395:
        /* <DEDUP_REMOVED lines=9> */
.L_x_8398:
[----:B------:R-:W-:Y:S05]  /*14410*/  BSYNC B2 ;  /* 0x0000000000027941 */ /* 0x000fea0003800000 */
.L_x_8397:
[----:B------:R-:W-:Y:S01]  /*14420*/  IMAD.MOV.U32 R14, RZ, RZ, RZ ;  /* 0x000000ffff0e7224 */ /* 0x000fe200078e00ff */
[----:B------:R-:W-:Y:S01]  /*14430*/  UIADD3 UR4, UP0, UR38, 0x570, URZ ;  /* 0x0000057026047890 */ /* 0x000fe2000ff1e03f */
[----:B------:R-:W-:Y:S01]  /*14440*/  IMAD R7, R24, 0x3000, R11 ;  /* 0x0000300018077824 */ /* 0x000fe200078e020b */
[----:B------:R-:W-:Y:S01]  /*14450*/  PLOP3.LUT P1, PT, PT, PT, PT, 0x80, 0x0 ;  /* 0x000000000000781c */ /* 0x000fe20003f2f070 */
[----:B0-----:R-:W-:Y:S01]  /*14460*/  IMAD R6, R10, 0x80, R0 ;  /* 0x000000800a067824 */ /* 0x001fe200078e0200 */
[----:B------:R-:W-:Y:S01]  /*14470*/  R2UR UR10, R14 ;  /* 0x000000000e0a72ca */ /* 0x000fe200000e0000 */
[----:B------:R-:W-:Y:S01]  /*14480*/  VIADD R5, R9, 0x19c90 ;  /* 0x00019c9009057836 */ /* 0x000fe20000000000 */
[----:B------:R-:W-:Y:S01]  /*14490*/  UIADD3.X UR5, URZ, UR39, URZ, UP0, !UPT ;  /* 0x000000273f057290 */ /* 0x000fe200087fe43f */
[----:B------:R-:W-:Y:S01]  /*144a0*/  VIADD R12, R7, 0x13800 ;  /* 0x00013800070c7836 */ /* 0x000fe20000000000 */
[----:B------:R-:W-:Y:S01]  /*144b0*/  UMOV UR6, 0x0 ;  /* 0x0000000000067882 */ /* 0x000fe20000000000 */
[----:B------:R-:W-:-:S10]  /*144c0*/  UMOV UR7, 0x12f00000 ;  /* 0x12f0000000077882 */ /* 0x000fd40000000000 */
.L_x_8399:
        /* <DEDUP_REMOVED lines=16> */
.L_x_8400:
        /* <DEDUP_REMOVED lines=16> */
.L_x_8401:
        /* <DEDUP_REMOVED lines=13> */
.L_x_8531:
[----:B------:R-:W-:Y:S05]  /*147a0*/  BSYNC B2 ;  /* 0x0000000000027941 */ /* 0x000fea0003800000 */
.L_x_8402:
        /* <DEDUP_REMOVED lines=11> */
.L_x_8405:
[----:B------:R-:W-:Y:S05]  /*14860*/  BSYNC B2 ;  /* 0x0000000000027941 */ /* 0x000fea0003800000 */
.L_x_8404:
        /* <DEDUP_REMOVED lines=8> */
.L_x_8406:
        /* <DEDUP_REMOVED lines=15> */
.L_x_8407:
        /* <DEDUP_REMOVED lines=15> */
.L_x_8408:
        /* <DEDUP_REMOVED lines=10> */
.L_x_8394:
[----:B------:R-:W-:Y:S05]  /*14b70*/  BSYNC B1 ;  /* 0x0000000000017941 */ /* 0x000fea0003800000 */
.L_x_8393:
[----:B------:R-:W-:Y:S01]  /*14b80*/  ISETP.GT.AND P2, PT, R10, R4, PT ;  /* 0x000000040a00720c */ /* 0x000fe20003f44270 */
[----:B------:R-:W-:Y:S02]  /*14b90*/  VIADD R24, R24, 0x1 ;  /* 0x0000000118187836 */ /* 0x000fe40000000000 */
[----:B------:R-:W-:-:S03]  /*14ba0*/  VIADD R10, R10, 0xffffffff ;  /* 0xffffffff0a0a7836 */ /* 0x000fc60000000000 */
[----:B------:R-:W-:-:S04]  /*14bb0*/  ISETP.NE.AND P1, PT, R24, 0x2, PT ;  /* 0x000000021800780c */ /* 0x000fc80003f25270 */
[----:B------:R-:W-:Y:S02]  /*14bc0*/  SEL R5, RZ, 0x1, P1 ;  /* 0x00000001ff057807 */ /* 0x000fe40000800000 */
[----:B------:R-:W-:Y:S02]  /*14bd0*/  SEL R24, R24, RZ, P1 ;  /* 0x000000ff18187207 */ /* 0x000fe40000800000 */
[----:B------:R-:W-:Y:S01]  /*14be0*/  LOP3.LUT R27, R27, R5, RZ, 0x3c, !PT ;  /* 0x000000051b1b7212 */ /* 0x000fe200078e3cff */
[----:B------:R-:W-:Y:S06]  /*14bf0*/  @P2 BRA `(.L_x_8409) ;  /* 0xfffffff400b02947 */ /* 0x000fec000383ffff */
.L_x_8371:
[----:B------:R-:W-:Y:S05]  /*14c00*/  BSYNC B0 ;  /* 0x0000000000007941 */ /* 0x000fea0003800000 */
.L_x_8370:
[----:B------:R-:W2:Y:S01]  /*14c10*/  LDL R5, [R1+0x1c] ;  /* 0x00001c0001057983 */ /* 0x000ea20000100800 */
[----:B------:R-:W-:Y:S05]  /*14c20*/  @!P0 WARPSYNC.ALL ;  /* 0x0000000000008948 */ /* 0x000fea0003800000 */
[----:B------:R-:W-:Y:S06]  /*14c30*/  @!P0 BAR.SYNC.DEFER_BLOCKING 0xc, 0x200 ;  /* 0x0308000000008b1d */ /* 0x000fec0000010000 */
[----:B------:R-:W-:Y:S01]  /*14c40*/  BSSY B6, `(.L_x_8410) ;  /* 0x00002c8000067945 */ /* 0x000fe20003800000 */
[----:B--2---:R-:W-:-:S13]  /*14c50*/  ISETP.GT.AND P0, PT, R5, RZ, PT ;  /* 0x000000ff0500720c */ /* 0x004fda0003f04270 */
        /* <DEDUP_REMOVED lines=16> */
[----:B-1----:R-:W-:Y:S01]  /*14d60*/  IADD3 R16, R0, UR36, R7 ;  /* 0x0000002400107c10 */ /* 0x002fe2000fffe007 */
[----:B------:R-:W-:Y:S06]  /*14d70*/  BRA `(.L_x_8412) ;  /* 0x0000002800d07947 */ /* 0x000fec0003800000 */
.L_x_8411:
[----:B------:R-:W1:Y:S01]  /*14d80*/  S2R R28, SR_CgaCtaId ;  /* 0x00000000001c7919 */ /* 0x000e620000008800 */
[----:B------:R-:W-:-:S04]  /*14d90*/  MOV R0, 0x400 ;  /* 0x0000040000007802 */ /* 0x000fc80000000f00 */
[----:B-1----:R-:W-:-:S05]  /*14da0*/  LEA R28, R28, R0, 0x18 ;  /* 0x000000001c1c7211 */ /* 0x002fca00078ec0ff */
        /* <DEDUP_REMOVED lines=8> */
[----:B0-----:R-:W-:Y:S01]  /*14e30*/  MOV R11, UR5 ;  /* 0x00000005000b7c02 */ /* 0x001fe20008000f00 */
        /* <DEDUP_REMOVED lines=10> */
.L_x_8413:
[----:B------:R-:W2:Y:S01]  /*14ee0*/  LDL.LU R2, [R1+0x30] ;  /* 0x0000300001027983 */ /* 0x000ea20000300800 */
[----:B------:R-:W-:-:S05]  /*14ef0*/  VIADD R0, R28, 0x9000 ;  /* 0x000090001c007836 */ /* 0x000fca0000000000 */
        /* <DEDUP_REMOVED lines=21> */
.L_x_8414:
[----:B------:R-:W-:-:S05]  /*15050*/  VIADD R0, R28, 0x3000 ;  /* 0x000030001c007836 */ /* 0x000fca0000000000 */
[----:B------:R-:W-:-:S13]  /*15060*/  LOP3.LUT P0, RZ, R0, 0x3ff, RZ, 0xc0, !PT ;  /* 0x000003ff00ff7812 */ /* 0x000fda000780c0ff */
[----:B------:R-:W-:Y:S05]  /*15070*/  @!P0 BRA `(.L_x_8415) ;  /* 0x0000000000408947 */ /* 0x000fea0003800000 */
[----:B-1----:R-:W-:Y:S01]  /*15080*/  MOV R2, 0x0 ;  /* 0x0000000000027802 */ /* 0x002fe20000000f00 */
[----:B------:R-:W-:Y:S01]  /*15090*/  ULDC.64 UR6, c[0x4][0x1c8] ;  /* 0x0100720000067ab9 */ /* 0x000fe20000000a00 */
[----:B------:R-:W-:Y:S01]  /*150a0*/  ULDC.64 UR8, c[0x4][0x1d0] ;  /* 0x0100740000087ab9 */ /* 0x000fe20000000a00 */
[----:B------:R-:W-:Y:S01]  /*150b0*/  ULDC.64 UR4, c[0x4][0x50] ;  /* 0x0100140000047ab9 */ /* 0x000fe20000000a00 */
[----:B------:R-:W-:Y:S01]  /*150c0*/  MOV R4, UR6 ;  /* 0x0000000600047c02 */ /* 0x000fe20008000f00 */
[----:B------:R-:W-:Y:S01]  /*150d0*/  IMAD.U32 R5, RZ, RZ, UR7 ;  /* 0x00000007ff057e24 */ /* 0x000fe2000f8e00ff */
[----:B------:R-:W1:Y:S01]  /*150e0*/  LDC.64 R2, c[0x4][R2] ;  /* 0x0100000002027b82 */ /* 0x000e620000000a00 */
[----:B0-----:R-:W-:Y:S02]  /*150f0*/  IMAD.U32 R6, RZ, RZ, UR8 ;  /* 0x00000008ff067e24 */ /* 0x001fe4000f8e00ff */
        /* <DEDUP_REMOVED lines=8> */
.L_x_8415:
[----:B-1----:R-:W-:-:S05]  /*15180*/  VIADD R2, R28, 0x9000 ;  /* 0x000090001c027836 */ /* 0x002fca0000000000 */
        /* <DEDUP_REMOVED lines=18> */
.L_x_8416:
[----:B------:R-:W2:Y:S01]  /*152b0*/  LDL.LU R2, [R1+0x10] ;  /* 0x0000100001027983 */ /* 0x000ea20000300800 */
[----:B------:R-:W-:-:S03]  /*152c0*/  ULDC.64 UR4, c[0x0][0x9f8] ;  /* 0x00027e0000047ab9 */ /* 0x000fc60000000a00 */
[----:B------:R-:W3:Y:S04]  /*152d0*/  LDL.LU R20, [R1+0x14] ;  /* 0x0000140001147983 */ /* 0x000ee80000300800 */
[----:B------:R-:W0:Y:S04]  /*152e0*/  LDL.LU R0, [R1+0x34] ;  /* 0x0000340001007983 */ /* 0x000e280000300800 */
[----:B------:R-:W4:Y:S01]  /*152f0*/  LDL.LU R21, [R1] ;  /* 0x0000000001157983 */ /* 0x000f220000300800 */
[----:B------:R-:W-:-:S04]  /*15300*/  ISETP.NE.U32.AND P0, PT, RZ, UR4, PT ;  /* 0x00000004ff007c0c */ /* 0x000fc8000bf05070 */
[----:B------:R-:W-:Y:S01]  /*15310*/  ISETP.NE.AND.EX P0, PT, RZ, UR5, PT, P0 ;  /* 0x00000005ff007c0c */ /* 0x000fe2000bf05300 */
[----:B------:R-:W1:Y:S02]  /*15320*/  S2R R4, SR_TID.X ;  /* 0x0000000000047919 */ /* 0x000e640000002100 */
[----:B-1----:R-:W-:-:S10]  /*15330*/  LOP3.LUT R4, R4, 0x7f, RZ, 0xc0, !PT ;  /* 0x0000007f04047812 */ /* 0x002fd400078ec0ff */
[----:B--2---:R-:W-:-:S04]  /*15340*/  @P0 IADD3 R2, P1, R2, UR4, RZ ;  /* 0x0000000402020c10 */ /* 0x004fc8000ff3e0ff */
[----:B---3--:R-:W-:Y:S01]  /*15350*/  @P0 IADD3.X R3, R20, UR5, RZ, P1, !PT ;  /* 0x0000000514030c10 */ /* 0x008fe20008ffe4ff */
[----:B------:R-:W-:Y:S01]  /*15360*/  ULDC.64 UR4, c[0x0][0xa00] ;  /* 0x0002800000047ab9 */ /* 0x000fe20000000a00 */
[----:B0-----:R-:W-:Y:S02]  /*15370*/  IMAD R6, R17, 0xc0, R0 ;  /* 0x000000c011067824 */ /* 0x001fe400078e0200 */
[----:B------:R-:W0:Y:S01]  /*15380*/  LDC R0, c[0x0][0x428] ;  /* 0x00010a00ff007b82 */ /* 0x000e220000000800 */
[----:B----4-:R-:W-:-:S06]  /*15390*/  IMAD.MOV.U32 R20, RZ, RZ, R21 ;  /* 0x000000ffff147224 */ /* 0x010fcc00078e0015 */
[----:B------:R1:W5:Y:S01]  /*153a0*/  @P0 LDG.E R20, desc[UR40][R2.64] ;  /* 0x0000002802140981 */ /* 0x000362000c1e1900 */
[----:B------:R-:W-:-:S04]  /*153b0*/  ISETP.NE.AND P1, PT, R4, RZ, PT ;  /* 0x000000ff0400720c */ /* 0x000fc80003f25270 */
[----:B------:R-:W-:-:S09]  /*153c0*/  PLOP3.LUT P3, PT, P1, PT, PT, 0x8, 0x0 ;  /* 0x000000000000781c */ /* 0x000fd20000f6e170 */
[----:B------:R-:W-:Y:S01]  /*153d0*/  VOTEU.ALL UP1, P1 ;  /* 0x00000000003f7886 */ /* 0x000fe20000820000 */
[----:B0-----:R-:W-:Y:S01]  /*153e0*/  ISETP.NE.AND P0, PT, R0, 0x1, PT ;  /* 0x000000010000780c */ /* 0x001fe20003f05270 */
[----:B------:R-:W-:-:S03]  /*153f0*/  IMAD.MOV.U32 R0, RZ, RZ, R18 ;  /* 0x000000ffff007224 */ /* 0x000fc600078e0012 */
[----:B------:R-:W-:-:S04]  /*15400*/  @!UP1 UIADD3 UR8, UP0, UR38, 0x270, URZ ;  /* 0x0000027026089890 */ /* 0x000fc8000ff1e03f */
[----:B------:R-:W-:-:S03]  /*15410*/  @!UP1 UIADD3.X UR9, URZ, UR39, URZ, UP0, !UPT ;  /* 0x000000273f099290 */ /* 0x000fc600087fe43f */
[----:B------:R-:W-:Y:S02]  /*15420*/  VOTEU.ALL UP0, P1 ;  /* 0x00000000003f7886 */ /* 0x000fe40000800000 */
[----:B-1----:R-:W0:Y:S08]  /*15430*/  @P0 LDC R3, c[0x0][0x42c] ;  /* 0x00010b00ff030b82 */ /* 0x002e300000000800 */
[----:B------:R-:W1:Y:S01]  /*15440*/  @P0 LDC R2, c[0x0][0x430] ;  /* 0x00010c00ff020b82 */ /* 0x000e620000000800 */
[----:B0-----:R-:W-:-:S05]  /*15450*/  @P0 IMAD.HI.U32 R3, R18, R3, RZ ;  /* 0x0000000312030227 */ /* 0x001fca00078e00ff */
[----:B-1----:R-:W-:Y:S02]  /*15460*/  @P0 SHF.R.U32.HI R0, RZ, R2, R3 ;  /* 0x00000002ff000219 */ /* 0x002fe40000011603 */
[----:B------:R-:W-:-:S04]  /*15470*/  ISETP.NE.U32.AND P0, PT, RZ, UR4, PT ;  /* 0x00000004ff007c0c */ /* 0x000fc8000bf05070 */
[----:B------:R-:W-:-:S04]  /*15480*/  ISETP.NE.AND.EX P2, PT, RZ, UR5, PT, P0 ;  /* 0x00000005ff007c0c */ /* 0x000fc8000bf45300 */
[----:B------:R-:W-:-:S09]  /*15490*/  SEL R7, R21, RZ, !P2 ;  /* 0x000000ff15077207 */ /* 0x000fd20005000000 */
.L_x_8417:
        /* <DEDUP_REMOVED lines=13> */
.L_x_8418:
        /* <DEDUP_REMOVED lines=12> */
.L_x_8419:
        /* <DEDUP_REMOVED lines=21> */
.L_x_8534:
[----:B-1----:R-:W-:Y:S02]  /*15780*/  ISETP.NE.AND P0, PT, R14, RZ, PT ;  /* 0x000000ff0e00720c */ /* 0x002fe40003f05270 */
[----:B------:R-:W-:-:S11]  /*15790*/  PLOP3.LUT P6, PT, PT, PT, PT, 0x8, 0x0 ;  /* 0x000000000000781c */ /* 0x000fd60003fce170 */
[----:B------:R-:W-:Y:S05]  /*157a0*/  @P0 BRA `(.L_x_8421) ;  /* 0x00000008001c0947 */ /* 0x000fea0003800000 */
[----:B------:R-:W-:-:S03]  /*157b0*/  UMOV UR4, 0xffffffff ;  /* 0xffffffff00047882 */ /* 0x000fc60000000000 */
[----:B------:R-:W-:Y:S05]  /*157c0*/  BRA.DIV UR4, `(.L_x_8422) ;  /* 0x0000003a04b07947 */ /* 0x000fea000b800000 */
[----:B------:R-:W-:-:S13]  /*157d0*/  ELECT P6, URZ, PT ;  /* 0x00000000003f782f */ /* 0x000fda00038c0000 */
.L_x_8537:
[----:B------:R-:W-:Y:S05]  /*157e0*/  @!P6 BRA `(.L_x_8423) ;  /* 0x000000040080e947 */ /* 0x000fea0003800000 */
[----:B0-----:R-:W2:Y:S01]  /*157f0*/  LDL R3, [R1+0x24] ;  /* 0x0000240001037983 */ /* 0x001ea20000100800 */
[----:B------:R-:W-:-:S04]  /*15800*/  ISETP.NE.U32.AND P0, PT, R4, RZ, PT ;  /* 0x000000ff0400720c */ /* 0x000fc80003f05070 */
[----:B------:R-:W-:Y:S02]  /*15810*/  ISETP.NE.AND.EX P0, PT, R5, RZ, PT, P0 ;  /* 0x000000ff0500720c */ /* 0x000fe40003f05300 */
[----:B--2---:R-:W-:-:S11]  /*15820*/  LEA.HI.SX32 R8, R3, 0xffffffff, 0x19 ;  /* 0xffffffff03087811 */ /* 0x004fd600078fcaff */
[----:B------:R-:W-:Y:S05]  /*15830*/  @!P0 BRA `(.L_x_8424) ;  /* 0x0000000000448947 */ /* 0x000fea0003800000 */
[----:B------:R-:W0:Y:S01]  /*15840*/  LDC R10, c[0x0][0x41c] ;  /* 0x00010700ff0a7b82 */ /* 0x000e220000000800 */
[----:B------:R-:W-:Y:S01]  /*15850*/  ULDC.64 UR4, c[0x0][0x408] ;  /* 0x0001020000047ab9 */ /* 0x000fe20000000a00 */
[----:B0-----:R-:W-:-:S13]  /*15860*/  ISETP.NE.AND P0, PT, R10, 0x1, PT ;  /* 0x000000010a00780c */ /* 0x001fda0003f05270 */
[----:B------:R-:W0:Y:S02]  /*15870*/  @P0 LDC.64 R2, c[0x0][0x420] ;  /* 0x00010800ff020b82 */ /* 0x000e240000000a00 */
[----:B0-----:R-:W-:-:S04]  /*15880*/  @P0 IMAD.HI.U32 R9, R8, R2, RZ ;  /* 0x0000000208090227 */ /* 0x001fc800078e00ff */
[----:B------:R-:W-:Y:S01]  /*15890*/  IMAD.MOV.U32 R2, RZ, RZ, R8 ;  /* 0x000000ffff027224 */ /* 0x000fe200078e0008 */
[----:B------:R-:W-:Y:S01]  /*158a0*/  @P0 SHF.R.U32.HI R2, RZ, R3, R9 ;  /* 0x00000003ff020219 */ /* 0x000fe20000011609 */
[----:B------:R-:W-:-:S04]  /*158b0*/  IMAD R9, R17, UR4, RZ ;  /* 0x0000000411097c24 */ /* 0x000fc8000f8e02ff */
[----:B------:R-:W-:Y:S02]  /*158c0*/  IMAD.MOV R3, RZ, RZ, -R2 ;  /* 0x000000ffff037224 */ /* 0x000fe400078e0a02 */
[----:B------:R-:W-:Y:S02]  /*158d0*/  IMAD R9, R20, UR5, R9 ;  /* 0x0000000514097c24 */ /* 0x000fe4000f8e0209 */
[----:B------:R-:W-:Y:S01]  /*158e0*/  IMAD R8, R10, R3, R8 ;  /* 0x000000030a087224 */ /* 0x000fe200078e0208 */
[----:B------:R-:W-:-:S03]  /*158f0*/  SHF.R.S32.HI R3, RZ, 0x1f, R2 ;  /* 0x0000001fff037819 */ /* 0x000fc60000011402 */
[----:B------:R-:W-:-:S04]  /*15900*/  IMAD.WIDE.U32 R2, R20, UR4, R2 ;  /* 0x0000000414027c25 */ /* 0x000fc8000f8e0002 */
[----:B------:R-:W-:Y:S01]  /*15910*/  IMAD.IADD R3, R3, 0x1, R9 ;  /* 0x0000000103037824 */ /* 0x000fe200078e0209 */
[----:B------:R-:W-:-:S04]  /*15920*/  LEA R4, P0, R2, R4, 0x2 ;  /* 0x0000000402047211 */ /* 0x000fc800078010ff */
[----:B------:R-:W-:-:S05]  /*15930*/  LEA.HI.X R5, R2, R5, R3, 0x2, P0 ;  /* 0x0000000502057211 */ /* 0x000fca00000f1403 */
[----:B------:R0:W5:Y:S04]  /*15940*/  LDG.E R2, desc[UR40][R4.64] ;  /* 0x0000002804027981 */ /* 0x000168000c1e1900 */
.L_x_8424:
[----:B0-----:R-:W-:Y:S01]  /*15950*/  IMAD R5, R22, 0x8, R28 ;  /* 0x0000000816057824 */ /* 0x001fe200078e021c */
[----:B------:R-:W-:Y:S01]  /*15960*/  SHF.L.U32 R4, R25, 0x1f, RZ ;  /* 0x0000001f19047819 */ /* 0x000fe200000006ff */
[----:B------:R-:W0:Y:S03]  /*15970*/  S2R R3, SR_TID.X ;  /* 0x0000000000037919 */ /* 0x000e260000002100 */
[----:B------:R-:W1:Y:S01]  /*15980*/  SYNCS.PHASECHK.TRANS64.TRYWAIT P2, [R5+URZ+0x19c80], R4 ;  /* 0x019c8004050075a7 */ /* 0x000e62000804017f */
[----:B0-----:R-:W-:-:S04]  /*15990*/  LOP3.LUT R3, R3, 0x7f, RZ, 0xc0, !PT ;  /* 0x0000007f03037812 */ /* 0x001fc800078ec0ff */
[----:B------:R-:W-:Y:S01]  /*159a0*/  ISETP.NE.AND P0, PT, R3, RZ, PT ;  /* 0x000000ff0300720c */ /* 0x000fe20003f05270 */
[----:B-1----:R-:W-:-:S12]  /*159b0*/  @!P2 BRA `(.L_x_8425) ;  /* 0x000000380054a947 */ /* 0x002fd80003800000 */
.L_x_8538:
        /* <DEDUP_REMOVED lines=8> */
.L_x_8426:
[----:B------:R-:W-:Y:S01]  /*15a40*/  IMAD R3, R22, 0x3000, R28 ;  /* 0x0000300016037824 */ /* 0x000fe200078e021c */
[----:B------:R-:W-:Y:S01]  /*15a50*/  R2UR UR9, R5 ;  /* 0x00000000050972ca */ /* 0x000fe200000e0000 */
[----:B------:R-:W-:Y:S01]  /*15a60*/  IMAD R8, R8, 0x80, R29 ;  /* 0x0000008008087824 */ /* 0x000fe200078e021d */
        /* <DEDUP_REMOVED lines=24> */
.L_x_8539:
        /* <DEDUP_REMOVED lines=8> */
.L_x_8428:
        /* <DEDUP_REMOVED lines=24> */
.L_x_8423:
[----:B------:R-:W-:Y:S05]  /*15df0*/  WARPSYNC.ALL ;  /* 0x0000000000007948 */ /* 0x000fea0003800000 */
[----:B------:R-:W-:Y:S01]  /*15e00*/  BAR.SYNC.DEFER_BLOCKING 0x8, 0x1a0 ;  /* 0x0206800000007b1d */ /* 0x000fe20000010000 */
[----:B------:R-:W-:Y:S02]  /*15e10*/  R2UR UR24, R28 ;  /* 0x000000001c1872ca */ /* 0x000fe400000e0000 */
[----:B------:R-:W-:-:S13]  /*15e20*/  ELECT P0, URZ, PT ;  /* 0x00000000003f782f */ /* 0x000fda0003800000 */
[C---:B------:R-:W-:Y:S01]  /*15e30*/  @P0 R2UR UR13, R7.reuse ;  /* 0x00000000070d02ca */ /* 0x040fe200000e0000 */
[----:B------:R-:W-:Y:S01]  /*15e40*/  UIADD3 UR4, UP0, UR38, 0x270, URZ ;  /* 0x0000027026047890 */ /* 0x000fe2000ff1e03f */
[----:B------:R-:W-:Y:S01]  /*15e50*/  @P0 R2UR UR12, R18 ;  /* 0x00000000120c02ca */ /* 0x000fe200000e0000 */
[----:B------:R-:W-:Y:S01]  /*15e60*/  UMOV UR6, 0x0 ;  /* 0x0000000000067882 */ /* 0x000fe20000000000 */
[----:B------:R-:W-:Y:S01]  /*15e70*/  @P0 R2UR UR11, R6 ;  /* 0x00000000060b02ca */ /* 0x000fe200000e0000 */
[----:B------:R-:W-:Y:S01]  /*15e80*/  UIADD3.X UR5, URZ, UR39, URZ, UP0, !UPT ;  /* 0x000000273f057290 */ /* 0x000fe200087fe43f */
[----:B------:R-:W-:Y:S01]  /*15e90*/  @P0 R2UR UR21, R7 ;  /* 0x00000000071502ca */ /* 0x000fe200000e0000 */
[----:B------:R-:W-:Y:S01]  /*15ea0*/  UMOV UR7, 0x12f00000 ;  /* 0x12f0000000077882 */ /* 0x000fe20000000000 */
[----:B------:R-:W-:Y:S01]  /*15eb0*/  UMOV UR10, URZ ;  /* 0x0000003f000a7c82 */ /* 0x000fe20008000000 */
[----:B------:R-:W-:Y:S01]  /*15ec0*/  @P0 R2UR UR20, R18 ;  /* 0x00000000121402ca */ /* 0x000fe200000e0000 */
[----:B------:R-:W-:Y:S01]  /*15ed0*/  UMOV UR14, 0x0 ;  /* 0x00000000000e7882 */ /* 0x000fe20000000000 */
[----:B------:R-:W-:Y:S01]  /*15ee0*/  UIADD3 UR8, UR24, 0xf000, URZ ;  /* 0x0000f00018087890 */ /* 0x000fe2000fffe03f */
[----:B0-----:R-:W-:Y:S01]  /*15ef0*/  @P0 IMAD.MOV.U32 R3, RZ, RZ, 0x4800 ;  /* 0x00004800ff030424 */ /* 0x001fe200078e00ff */
[----:B------:R-:W-:Y:S01]  /*15f00*/  UIADD3 UR9, UR24, 0x19c00, URZ ;  /* 0x00019c0018097890 */ /* 0x000fe2000fffe03f */
[----:B------:R-:W-:Y:S01]  /*15f10*/  @P0 R2UR UR19, R6 ;  /* 0x00000000061302ca */ /* 0x000fe200000e0000 */
[----:B------:R-:W-:Y:S01]  /*15f20*/  UIADD3 UR16, UR24, 0x10800, URZ ;  /* 0x0001080018107890 */ /* 0x000fe2000fffe03f */
[----:B------:R-:W-:Y:S01]  /*15f30*/  UMOV UR15, 0x12f00000 ;  /* 0x12f00000000f7882 */ /* 0x000fe20000000000 */
[----:B------:R-:W-:Y:S01]  /*15f40*/  UMOV UR18, 0x20 ;  /* 0x0000002000127882 */ /* 0x000fe20000000000 */
[----:B------:R-:W-:-:S02]  /*15f50*/  UMOV UR22, 0x0 ;  /* 0x0000000000167882 */ /* 0x000fc40000000000 */
[----:B------:R-:W-:Y:S01]  /*15f60*/  UMOV UR17, UR9 ;  /* 0x0000000900117c82 */ /* 0x000fe20008000000 */
[----:B------:R2:W-:Y:S01]  /*15f70*/  @P0 SYNCS.ARRIVE.TRANS64 RZ, [R28+URZ+0x19c00], R3 ;  /* 0x019c00031cff09a7 */ /* 0x0005e2000800003f */
[----:B------:R0:W-:Y:S01]  /*15f80*/  UTMALDG.4D [UR8], [UR4], desc[UR6] ;  /* 0x00000608040075b4 */ /* 0x0001e20008019000 */
[----:B------:R-:W-:-:S04]  /*15f90*/  UMOV UR23, 0x12f00000 ;  /* 0x12f0000000177882 */ /* 0x000fc80000000000 */
        /* <DEDUP_REMOVED lines=8> */
.L_x_8421:
[----:B-1----:R-:W2:Y:S01]  /*16020*/  LDL.LU R4, [R1+0x2c] ;  /* 0x00002c0001047983 */ /* 0x002ea20000300800 */
[----:B------:R-:W-:Y:S01]  /*16030*/  BSSY B0, `(.L_x_8429) ;  /* 0x0000009000007945 */ /* 0x000fe20003800000 */
[----:B--2---:R-:W-:-:S05]  /*16040*/  VIADD R4, R4, 0x1 ;  /* 0x0000000104047836 */ /* 0x004fca0000000000 */
[----:B0-----:R-:W-:Y:S01]  /*16050*/  LEA.HI R3, R4, R4, RZ, 0x1 ;  /* 0x0000000404037211 */ /* 0x001fe200078f08ff */
[----:B------:R0:W-:Y:S03]  /*16060*/  STL [R1+0x2c], R4 ;  /* 0x00002c0401007387 */ /* 0x0001e60000100800 */
[----:B------:R-:W-:-:S04]  /*16070*/  LOP3.LUT R3, R3, 0xfffffffe, RZ, 0xc0, !PT ;  /* 0xfffffffe03037812 */ /* 0x000fc800078ec0ff */
[----:B------:R-:W-:-:S04]  /*16080*/  IADD3 R3, R4, -R3, RZ ;  /* 0x8000000304037210 */ /* 0x000fc80007ffe0ff */
[----:B------:R-:W-:-:S04]  /*16090*/  SHF.L.U32 R3, R3, 0x1f, RZ ;  /* 0x0000001f03037819 */ /* 0x000fc800000006ff */
[----:B------:R-:W1:Y:S02]  /*160a0*/  SYNCS.PHASECHK.TRANS64.TRYWAIT P0, [R28+URZ+0x19c20], R3 ;  /* 0x019c20031c0075a7 */ /* 0x000e64000800017f */
[----:B01----:R-:W-:Y:S05]  /*160b0*/  @!P0 BRA `(.L_x_8430) ;  /* 0x0000003000bc8947 */ /* 0x003fea0003800000 */
.L_x_8540:
[----:B------:R-:W-:Y:S05]  /*160c0*/  BSYNC B0 ;  /* 0x0000000000007941 */ /* 0x000fea0003800000 */
.L_x_8429:
[----:B------:R-:W2:Y:S02]  /*160d0*/  LDL.LU R4, [R1+0x1c] ;  /* 0x00001c0001047983 */ /* 0x000ea40000300800 */
[----:B--2---:R-:W-:-:S13]  /*160e0*/  ISETP.GE.AND P0, PT, R4, 0x81, PT ;  /* 0x000000810400780c */ /* 0x004fda0003f06270 */
[----:B------:R-:W-:Y:S05]  /*160f0*/  @!P0 BRA `(.L_x_8431) ;  /* 0x0000001000308947 */ /* 0x000fea0003800000 */
[----:B------:R-:W2:Y:S01]  /*16100*/  LDL.LU R4, [R1+0x24] ;  /* 0x0000240001047983 */ /* 0x000ea20000300800 */
[----:B------:R-:W-:Y:S02]  /*16110*/  IMAD.MOV.U32 R6, RZ, RZ, R22 ;  /* 0x000000ffff067224 */ /* 0x000fe400078e0016 */
[----:B------:R-:W-:Y:S01]  /*16120*/  IMAD.MOV.U32 R7, RZ, RZ, R25 ;  /* 0x000000ffff077224 */ /* 0x000fe200078e0019 */
[----:B--2---:R-:W-:-:S07]  /*16130*/  LEA.HI.SX32 R12, R4, 0xfffffffe, 0x19 ;  /* 0xfffffffe040c7811 */ /* 0x004fce00078fcaff */
.L_x_8455:
[----:B------:R-:W-:Y:S01]  /*16140*/  VIADD R22, R6, 0x1 ;  /* 0x0000000106167836 */ /* 0x000fe20000000000 */
[----:B------:R-:W-:Y:S05]  /*16150*/  YIELD ;  /* 0x0000000000007946 */ /* 0x000fea0003800000 */
[----:B------:R-:W-:Y:S01]  /*16160*/  ISETP.NE.AND P0, PT, R22, 0x2, PT ;  /* 0x000000021600780c */ /* 0x000fe20003f05270 */
[----:B------:R-:W-:Y:S03]  /*16170*/  BSSY B0, `(.L_x_8432) ;  /* 0x00000a3000007945 */ /* 0x000fe60003800000 */
[----:B------:R-:W-:-:S02]  /*16180*/  SEL R4, RZ, 0x1, P0 ;  /* 0x00000001ff047807 */ /* 0x000fc40000000000 */
[----:B------:R-:W-:Y:S02]  /*16190*/  SEL R22, R22, RZ, P0 ;  /* 0x000000ff16167207 */ /* 0x000fe40000000000 */
[----:B------:R-:W-:Y:S01]  /*161a0*/  LOP3.LUT R25, R7, R4, RZ, 0x3c, !PT ;  /* 0x0000000407197212 */ /* 0x000fe200078e3cff */
[----:B01----:R-:W-:Y:S06]  /*161b0*/  @!P6 BRA `(.L_x_8433) ;  /* 0x000000080078e947 */ /* 0x003fec0003800000 */
        /* <DEDUP_REMOVED lines=8> */
[----:B0-----:R-:W0:Y:S02]  /*16240*/  @P0 LDC.64 R2, c[0x0][0x420] ;  /* 0x00010800ff020b82 */ /* 0x001e240000000a00 */
        /* <DEDUP_REMOVED lines=10> */
[----:B------:R-:W-:-:S04]  /*162f0*/  LEA R4, P0, R2, UR4, 0x2 ;  /* 0x0000000402047c11 */ /* 0x000fc8000f8010ff */
[----:B------:R-:W-:-:S05]  /*16300*/  LEA.HI.X R5, R2, UR5, R3, 0x2, P0 ;  /* 0x0000000502057c11 */ /* 0x000fca00080f1403 */
[----:B------:R1:W5:Y:S04]  /*16310*/  LDG.E R2, desc[UR40][R4.64] ;  /* 0x0000002804027981 */ /* 0x000368000c1e1900 */
.L_x_8434:
[----:B-1----:R-:W-:Y:S01]  /*16320*/  IMAD R5, R22, 0x8, R28 ;  /* 0x0000000816057824 */ /* 0x002fe200078e021c */
[----:B------:R-:W-:Y:S01]  /*16330*/  SHF.L.U32 R4, R25, 0x1f, RZ ;  /* 0x0000001f19047819 */ /* 0x000fe200000006ff */
[----:B0-----:R-:W0:Y:S01]  /*16340*/  S2R R3, SR_TID.X ;  /* 0x0000000000037919 */ /* 0x001e220000002100 */
[----:B------:R-:W-:Y:S02]  /*16350*/  BSSY B1, `(.L_x_8435) ;  /* 0x0000005000017945 */ /* 0x000fe40003800000 */
[----:B------:R-:W1:Y:S01]  /*16360*/  SYNCS.PHASECHK.TRANS64.TRYWAIT P0, [R5+URZ+0x19c80], R4 ;  /* 0x019c8004050075a7 */ /* 0x000e62000800017f */
[----:B0-----:R-:W-:-:S04]  /*16370*/  LOP3.LUT R3, R3, 0x7f, RZ, 0xc0, !PT ;  /* 0x0000007f03037812 */ /* 0x001fc800078ec0ff */
[----:B------:R-:W-:Y:S01]  /*16380*/  ISETP.NE.AND P2, PT, R3, RZ, PT ;  /* 0x000000ff0300720c */ /* 0x000fe20003f45270 */
[----:B-1----:R-:W-:-:S12]  /*16390*/  @!P0 BRA `(.L_x_8436) ;  /* 0x0000003000188947 */ /* 0x002fd80003800000 */
.L_x_8541:
[----:B------:R-:W-:Y:S05]  /*163a0*/  BSYNC B1 ;  /* 0x0000000000017941 */ /* 0x000fea0003800000 */
.L_x_8435:
        /* <DEDUP_REMOVED lines=9> */
.L_x_8438:
[----:B------:R-:W-:Y:S05]  /*16440*/  BSYNC B1 ;  /* 0x0000000000017941 */ /* 0x000fea0003800000 */
.L_x_8437:
        /* <DEDUP_REMOVED lines=8> */
[----:B------:R-:W-:Y:S01]  /*164d0*/  VIADD R10, R3, 0x9000 ;  /* 0x00009000030a7836 */ /* 0x000fe20000000000 */
[----:B------:R-:W-:Y:S01]  /*164e0*/  UMOV UR6, 0x0 ;  /* 0x0000000000067882 */ /* 0x000fe20000000000 */
[----:B------:R-:W-:-:S10]  /*164f0*/  UMOV UR7, 0x14f00000 ;  /* 0x14f0000000077882 */ /* 0x000fd40000000000 */
.L_x_8439:
        /* <DEDUP_REMOVED lines=16> */
.L_x_8440:
        /* <DEDUP_REMOVED lines=16> */
.L_x_8441:
        /* <DEDUP_REMOVED lines=13> */
.L_x_8542:
[----:B------:R-:W-:Y:S05]  /*167d0*/  BSYNC B1 ;  /* 0x0000000000017941 */ /* 0x000fea0003800000 */
.L_x_8442:
        /* <DEDUP_REMOVED lines=11> */
.L_x_8445:
[----:B------:R-:W-:Y:S05]  /*16890*/  BSYNC B1 ;  /* 0x0000000000017941 */ /* 0x000fea0003800000 */
.L_x_8444:
        /* <DEDUP_REMOVED lines=8> */
.L_x_8446:
        /* <DEDUP_REMOVED lines=15> */
.L_x_8447:
        /* <DEDUP_REMOVED lines=15> */
.L_x_8448:
        /* <DEDUP_REMOVED lines=10> */
.L_x_8433:
[----:B------:R-:W-:Y:S05]  /*16ba0*/  BSYNC B0 ;  /* 0x0000000000007941 */ /* 0x000fea0003800000 */
.L_x_8432:
[----:B------:R-:W2:Y:S02]  /*16bb0*/  LDL R4, [R1+0x3c] ;  /* 0x00003c0001047983 */ /* 0x000ea40000100800 */
[----:B--2---:R-:W-:-:S13]  /*16bc0*/  ISETP.NE.AND P0, PT, R4, 0x3, PT ;  /* 0x000000030400780c */ /* 0x004fda0003f05270 */
[----:B------:R-:W-:Y:S05]  /*16bd0*/  @!P0 BRA `(.L_x_8449) ;  /* 0x0000000000048947 */ /* 0x000fea0003800000 */
[----:B------:R-:W-:Y:S01]  /*16be0*/  BPT.TRAP 0x1 ;  /* 0x000000040000795c */ /* 0x000fe20000300000 */
.L_x_8449:
[----:B------:R-:W2:Y:S01]  /*16bf0*/  LDL R4, [R1+0x18] ;  /* 0x0000180001047983 */ /* 0x000ea20000100800 */
[----:B0-----:R-:W-:Y:S01]  /*16c00*/  LOP3.LUT R3, R7, 0x1, RZ, 0x3c, !PT ;  /* 0x0000000107037812 */ /* 0x001fe200078e3cff */
[----:B------:R-:W-:Y:S01]  /*16c10*/  IMAD R13, R6, 0x8, R28 ;  /* 0x00000008060d7824 */ /* 0x000fe200078e021c */
[----:B------:R-:W-:Y:S02]  /*16c20*/  BSSY B0, `(.L_x_8450) ;  /* 0x0000005000007945 */ /* 0x000fe40003800000 */
[----:B------:R-:W-:-:S04]  /*16c30*/  SHF.L.U32 R3, R3, 0x1f, RZ ;  /* 0x0000001f03037819 */ /* 0x000fc800000006ff */
[----:B------:R-:W0:Y:S01]  /*16c40*/  SYNCS.PHASECHK.TRANS64.TRYWAIT P2, [R13+URZ+0x19c70], R3 ;  /* 0x019c70030d0075a7 */ /* 0x000e22000804017f */
[----:B--2---:R-:W-:Y:S01]  /*16c50*/  ISETP.NE.AND P0, PT, R4, 0x3, PT ;  /* 0x000000030400780c */ /* 0x004fe20003f05270 */
[----:B0-----:R-:W-:-:S12]  /*16c60*/  @!P2 BRA `(.L_x_8451) ;  /* 0x00000028000ca947 */ /* 0x001fd80003800000 */
.L_x_8543:
[----:B------:R-:W-:Y:S05]  /*16c70*/  BSYNC B0 ;  /* 0x0000000000007941 */ /* 0x000fea0003800000 */
.L_x_8450:
[----:B------:R-:W-:Y:S05]  /*16c80*/  @!P0 BRA `(.L_x_8452) ;  /* 0x0000000000048947 */ /* 0x000fea0003800000 */
[----:B------:R-:W-:Y:S01]  /*16c90*/  BPT.TRAP 0x1 ;  /* 0x000000040000795c */ /* 0x000fe20000300000 */
.L_x_8452:
[----:B------:R-:W-:Y:S01]  /*16ca0*/  SHF.L.U32 R4, R7, 0x1f, RZ ;  /* 0x0000001f07047819 */ /* 0x000fe200000006ff */
[----:B0-----:R-:W-:-:S03]  /*16cb0*/  IMAD R3, R6, 0x3000, RZ ;  /* 0x0000300006037824 */ /* 0x001fc600078e02ff */
[----:B------:R-:W0:Y:S02]  /*16cc0*/  SYNCS.PHASECHK.TRANS64.TRYWAIT P2, [R13+URZ+0x19c60], R4 ;  /* 0x019c60040d0075a7 */ /* 0x000e24000804017f */
[----:B0-----:R-:W-:Y:S05]  /*16cd0*/  @!P2 BRA `(.L_x_8453) ;  /* 0x000000280004a947 */ /* 0x001fea0003800000 */
.L_x_8544:
[----:B------:R-:W2:Y:S01]  /*16ce0*/  LDL R18, [R1+0x4] ;  /* 0x0000040001127983 */ /* 0x000ea20000100800 */
[----:B0-----:R-:W-:Y:S01]  /*16cf0*/  LOP3.LUT R4, R3, R23, RZ, 0xfc, !PT ;  /* 0x0000001703047212 */ /* 0x001fe200078efcff */
[----:B------:R-:W-:Y:S05]  /*16d00*/  WARPSYNC.ALL ;  /* 0x0000000000007948 */ /* 0x000fea0003800000 */
[C---:B------:R-:W-:Y:S01]  /*16d10*/  IMAD.IADD R4, R28.reuse, 0x1, R4 ;  /* 0x000000011c047824 */ /* 0x040fe200078e0204 */
[----:B------:R-:W-:Y:S01]  /*16d20*/  LOP3.LUT R15, R23, 0x1800, RZ, 0xfc, !PT ;  /* 0x00001800170f7812 */ /* 0x000fe200078efcff */
[----:B------:R-:W-:-:S04]  /*16d30*/  VIADD R14, R28, 0x3000 ;  /* 0x000030001c0e7836 */ /* 0x000fc80000000000 */
        /* <DEDUP_REMOVED lines=30> */
[----:B0-----:R-:W-:-:S05]  /*16f20*/  LOP3.LUT R4, R3, 0x800, R23, 0xfe, !PT ;  /* 0x0000080003047812 */ /* 0x001fca00078efe17 */
[----:B------:R-:W-:-:S06]  /*16f30*/  IMAD.IADD R4, R28, 0x1, R4 ;  /* 0x000000011c047824 */ /* 0x000fcc00078e0204 */
[----:B------:R-:W0:Y:S01]  /*16f40*/  LDSM.16.MT88.4 R4, [R4+0x9000] ;  /* 0x009000000404783b */ /* 0x000e220000004200 */
[----:B--2---:R-:W-:Y:S02]  /*16f50*/  IADD3 R14, R14, R18, R3 ;  /* 0x000000120e0e7210 */ /* 0x004fe40007ffe003 */
[C-C-:B0-----:R-:W-:Y:S02]  /*16f60*/  PRMT R8, R4.reuse, 0x6420, R5.reuse ;  /* 0x0000642004087816 */ /* 0x141fe40000000005 */
[----:B------:R-:W-:Y:S02]  /*16f70*/  PRMT R9, R4, 0x7531, R5 ;  /* 0x0000753104097816 */ /* 0x000fe40000000005 */
[C-C-:B------:R-:W-:Y:S02]  /*16f80*/  PRMT R10, R6.reuse, 0x6420, R7.reuse ;  /* 0x00006420060a7816 */ /* 0x140fe40000000007 */
[----:B------:R-:W-:Y:S02]  /*16f90*/  PRMT R11, R6, 0x7531, R7 ;  /* 0x00007531060b7816 */ /* 0x000fe40000000007 */
[----:B------:R-:W-:-:S02]  /*16fa0*/  IADD3 R4, R28, R15, R3 ;  /* 0x0000000f1c047210 */ /* 0x000fc40007ffe003 */
[----:B------:R-:W-:Y:S01]  /*16fb0*/  LOP3.LUT R15, R23, 0x2800, RZ, 0xfc, !PT ;  /* 0x00002800170f7812 */ /* 0x000fe200078efcff */
[----:B------:R-:W-:Y:S04]  /*16fc0*/  STSM.16.M88.4 [R14], R8 ;  /* 0x000000080e007844 */ /* 0x000fe80000000200 */
[----:B------:R-:W0:Y:S02]  /*16fd0*/  LDSM.16.MT88.4 R4, [R4+0x9000] ;  /* 0x009000000404783b */ /* 0x000e240000004200 */
[C-C-:B0-----:R-:W-:Y:S02]  /*16fe0*/  PRMT R8, R4.reuse, 0x6420, R5.reuse ;  /* 0x0000642004087816 */ /* 0x141fe40000000005 */
[----:B------:R-:W-:Y:S02]  /*16ff0*/  PRMT R9, R4, 0x7531, R5 ;  /* 0x0000753104097816 */ /* 0x000fe40000000005 */
[----:B------:R-:W-:-:S02]  /*17000*/  PRMT R10, R6, 0x6420, R7 ;  /* 0x00006420060a7816 */ /* 0x000fc40000000007 */
[----:B------:R-:W-:Y:S02]  /*17010*/  PRMT R11, R6, 0x7531, R7 ;  /* 0x00007531060b7816 */ /* 0x000fe40000000007 */
[----:B------:R-:W-:-:S03]  /*17020*/  IADD3 R4, R28, R15, R3 ;  /* 0x0000000f1c047210 */ /* 0x000fc60007ffe003 */
        /* <DEDUP_REMOVED lines=15> */
.L_x_8454:
[----:B-1----:R1:W-:Y:S01]  /*17120*/  SYNCS.ARRIVE.TRANS64.A1T0 RZ, [R13+URZ+0x19c50], RZ ;  /* 0x019c50ff0dff79a7 */ /* 0x0023e2000810003f */
[----:B------:R-:W-:Y:S01]  /*17130*/  BAR.SYNC.DEFER_BLOCKING 0x2, 0x80 ;  /* 0x0082000000007b1d */ /* 0x000fe20000010000 */
[C---:B------:R-:W-:Y:S01]  /*17140*/  ISETP.GT.AND P0, PT, R12.reuse, RZ, PT ;  /* 0x000000ff0c00720c */ /* 0x040fe20003f04270 */
[----:B------:R-:W-:Y:S02]  /*17150*/  VIADD R12, R12, 0xffffffff ;  /* 0xffffffff0c0c7836 */ /* 0x000fe40000000000 */
[----:B------:R-:W-:Y:S02]  /*17160*/  IMAD.MOV.U32 R6, RZ, RZ, R22 ;  /* 0x000000ffff067224 */ /* 0x000fe400078e0016 */
[----:B------:R-:W-:Y:S02]  /*17170*/  IMAD.MOV.U32 R7, RZ, RZ, R25 ;  /* 0x000000ffff077224 */ /* 0x000fe400078e0019 */
[----:B-1----:R-:W-:-:S05]  /*17180*/  @!P1 VIADD R13, R13, 0x19c80 ;  /* 0x00019c800d0d9836 */ /* 0x002fca0000000000 */
[----:B------:R-:W-:-:S04]  /*17190*/  @!P1 PRMT R13, RZ, 0x654, R13 ;  /* 0x00000654ff0d9816 */ /* 0x000fc8000000000d */
[----:B------:R1:W-:Y:S01]  /*171a0*/  @!P1 SYNCS.ARRIVE.TRANS64.RED.A1T0 RZ, [R13+URZ], RZ ;  /* 0x000000ff0dff99a7 */ /* 0x0003e2000810043f */
[----:B------:R-:W-:Y:S05]  /*171b0*/  @P0 BRA `(.L_x_8455) ;  /* 0xffffffec00e00947 */ /* 0x000fea000383ffff */
.L_x_8431:
[----:B0-----:R-:W2:Y:S01]  /*171c0*/  LDL R3, [R1+0x3c] ;  /* 0x00003c0001037983 */ /* 0x001ea20000100800 */
[----:B------:R-:W-:Y:S01]  /*171d0*/  BSSY B0, `(.L_x_8456) ;  /* 0x000000f000007945 */ /* 0x000fe20003800000 */
[----:B--2---:R-:W-:-:S03]  /*171e0*/  ISETP.NE.AND P2, PT, R3, 0x3, PT ;  /* 0x000000030300780c */ /* 0x004fc60003f45270 */
[----:B------:R-:W-:Y:S10]  /*171f0*/  @P1 BRA `(.L_x_8457) ;  /* 0x0000000000301947 */ /* 0x000ff40003800000 */
[----:B------:R-:W0:Y:S01]  /*17200*/  S2R R5, SR_LANEID ;  /* 0x0000000000057919 */ /* 0x000e220000000000 */
[----:B------:R-:W-:Y:S01]  /*17210*/  VOTEU.ANY UR4, UPT, PT ;  /* 0x0000000000047886 */ /* 0x000fe200038e0100 */
[----:B------:R-:W2:Y:S01]  /*17220*/  LDC.64 R2, c[0x0][0xc38] ;  /* 0x00030e00ff027b82 */ /* 0x000ea20000000a00 */
[----:B------:R-:W0:Y:S02]  /*17230*/  FLO.U32 R0, UR4 ;  /* 0x0000000400007d00 */ /* 0x000e2400080e0000 */
[----:B0-----:R-:W-:-:S06]  /*17240*/  ISETP.EQ.U32.AND P0, PT, R0, R5, PT ;  /* 0x000000050000720c */ /* 0x001fcc0003f02070 */
[----:B------:R-:W2:Y:S07]  /*17250*/  POPC R5, UR4 ;  /* 0x0000000400057d09 */ /* 0x000eae0008000000 */
[----:B--2---:R-:W2:Y:S01]  /*17260*/  @P0 ATOMG.E.ADD.STRONG.GPU PT, R3, desc[UR40][R2.64], R5 ;  /* 0x00000005020309a8 */ /* 0x004ea200081ee1e8 */
[----:B------:R-:W0:Y:S02]  /*17270*/  S2R R4, SR_LTMASK ;  /* 0x0000000000047919 */ /* 0x000e240000003900 */
[----:B0-----:R-:W-:-:S04]  /*17280*/  LOP3.LUT R4, R4, UR4, RZ, 0xc0, !PT ;  /* 0x0000000404047c12 */ /* 0x001fc8000f8ec0ff */
[----:B------:R-:W0:Y:S01]  /*17290*/  POPC R7, R4 ;  /* 0x0000000400077309 */ /* 0x000e220000000000 */
[----:B--2---:R-:W0:Y:S02]  /*172a0*/  SHFL.IDX PT, R0, R3, R0, 0x1f ;  /* 0x00001f0003007589 */ /* 0x004e2400000e0000 */
[----:B0-----:R-:W-:-:S07]  /*172b0*/  IADD3 R16, R0, UR36, R7 ;  /* 0x0000002400107c10 */ /* 0x001fce000fffe007 */
.L_x_8457:
[----:B------:R-:W-:Y:S05]  /*172c0*/  BSYNC B0 ;  /* 0x0000000000007941 */ /* 0x000fea0003800000 */
.L_x_8456:
[----:B------:R-:W-:Y:S05]  /*172d0*/  @!P2 BRA `(.L_x_8458) ;  /* 0x000000000004a947 */ /* 0x000fea0003800000 */
[----:B------:R-:W-:Y:S01]  /*172e0*/  BPT.TRAP 0x1 ;  /* 0x000000040000795c */ /* 0x000fe20000300000 */
.L_x_8458:
[----:B------:R-:W2:Y:S01]  /*172f0*/  LDL R2, [R1+0x18] ;  /* 0x0000180001027983 */ /* 0x000ea20000100800 */
[----:B------:R-:W-:Y:S01]  /*17300*/  LOP3.LUT R3, R25, 0x1, RZ, 0x3c, !PT ;  /* 0x0000000119037812 */ /* 0x000fe200078e3cff */
[----:B------:R-:W-:Y:S01]  /*17310*/  IMAD R0, R22, 0x8, R28 ;  /* 0x0000000816007824 */ /* 0x000fe200078e021c */
[----:B------:R-:W-:Y:S02]  /*17320*/  BSSY B0, `(.L_x_8459) ;  /* 0x0000005000007945 */ /* 0x000fe40003800000 */
[----:B------:R-:W-:-:S04]  /*17330*/  SHF.L.U32 R3, R3, 0x1f, RZ ;  /* 0x0000001f03037819 */ /* 0x000fc800000006ff */
[----:B------:R-:W0:Y:S01]  /*17340*/  SYNCS.PHASECHK.TRANS64.TRYWAIT P0, [R0+URZ+0x19c70], R3 ;  /* 0x019c7003000075a7 */ /* 0x000e22000800017f */
[----:B--2---:R-:W-:Y:S01]  /*17350*/  ISETP.NE.AND P2, PT, R2, 0x3, PT ;  /* 0x000000030200780c */ /* 0x004fe20003f45270 */
[----:B0-----:R-:W-:-:S12]  /*17360*/  @!P0 BRA `(.L_x_8460) ;  /* 0x0000002000748947 */ /* 0x001fd80003800000 */
.L_x_8545:
[----:B------:R-:W-:Y:S05]  /*17370*/  BSYNC B0 ;  /* 0x0000000000007941 */ /* 0x000fea0003800000 */
.L_x_8459:
[----:B------:R-:W-:Y:S05]  /*17380*/  @!P2 BRA `(.L_x_8461) ;  /* 0x000000000004a947 */ /* 0x000fea0003800000 */
[----:B------:R-:W-:Y:S01]  /*17390*/  BPT.TRAP 0x1 ;  /* 0x000000040000795c */ /* 0x000fe20000300000 */
.L_x_8461:
[----:B0-----:R-:W-:-:S04]  /*173a0*/  SHF.L.U32 R3, R25, 0x1f, RZ ;  /* 0x0000001f19037819 */ /* 0x001fc800000006ff */
[----:B------:R-:W0:Y:S02]  /*173b0*/  SYNCS.PHASECHK.TRANS64.TRYWAIT P0, [R0+URZ+0x19c60], R3 ;  /* 0x019c6003000075a7 */ /* 0x000e24000800017f */
[----:B0-----:R-:W-:Y:S05]  /*173c0*/  @!P0 BRA `(.L_x_8462) ;  /* 0x0000002000708947 */ /* 0x001fea0003800000 */
.L_x_8546:
[----:B------:R-:W2:Y:S01]  /*173d0*/  LDL R18, [R1+0x4] ;  /* 0x0000040001127983 */ /* 0x000ea20000100800 */
[----:B0-----:R-:W-:Y:S01]  /*173e0*/  IMAD R3, R22, 0x3000, RZ ;  /* 0x0000300016037824 */ /* 0x001fe200078e02ff */
[----:B------:R-:W-:Y:S05]  /*173f0*/  WARPSYNC.ALL ;  /* 0x0000000000007948 */ /* 0x000fea0003800000 */
[C---:B------:R-:W-:Y:S01]  /*17400*/  LOP3.LUT R5, R3.reuse, R23, RZ, 0xfc, !PT ;  /* 0x0000001703057212 */ /* 0x040fe200078efcff */
[C---:B------:R-:W-:Y:S01]  /*17410*/  VIADD R15, R28.reuse, 0x3000 ;  /* 0x000030001c0f7836 */ /* 0x040fe20000000000 */
[----:B------:R-:W-:Y:S02]  /*17420*/  LOP3.LUT R2, R3, R26, RZ, 0xfc, !PT ;  /* 0x0000001a03027212 */ /* 0x000fe400078efcff */
[----:B------:R-:W-:Y:S01]  /*17430*/  LOP3.LUT R17, R23, 0x1800, RZ, 0xfc, !PT ;  /* 0x0000180017117812 */ /* 0x000fe200078efcff */
[----:B------:R-:W-:-:S02]  /*17440*/  IMAD.IADD R4, R28, 0x1, R5 ;  /* 0x000000011c047824 */ /* 0x000fc400078e0205 */
[----:B------:R-:W-:Y:S02]  /*17450*/  IMAD.IADD R12, R15, 0x1, R2 ;  /* 0x000000010f0c7824 */ /* 0x000fe400078e0202 */
[----:B------:R-:W-:Y:S02]  /*17460*/  VIADD R2, R3, 0x1000 ;  /* 0x0000100003027836 */ /* 0x000fe40000000000 */
[----:B------:R-:W0:Y:S02]  /*17470*/  LDSM.16.MT88.4 R4, [R4+0x9000] ;  /* 0x009000000404783b */ /* 0x000e240000004200 */
[C-C-:B0-----:R-:W-:Y:S02]  /*17480*/  PRMT R8, R4.reuse, 0x6420, R5.reuse ;  /* 0x0000642004087816 */ /* 0x141fe40000000005 */
[----:B------:R-:W-:Y:S02]  /*17490*/  PRMT R9, R4, 0x7531, R5 ;  /* 0x0000753104097816 */ /* 0x000fe40000000005 */
[----:B------:R-:W-:-:S02]  /*174a0*/  LOP3.LUT R5, R2, R23, RZ, 0xfc, !PT ;  /* 0x0000001702057212 */ /* 0x000fc400078efcff */
[C-C-:B------:R-:W-:Y:S02]  /*174b0*/  PRMT R10, R6.reuse, 0x6420, R7.reuse ;  /* 0x00006420060a7816 */ /* 0x140fe40000000007 */
[----:B------:R-:W-:Y:S02]  /*174c0*/  PRMT R11, R6, 0x7531, R7 ;  /* 0x00007531060b7816 */ /* 0x000fe40000000007 */
[----:B------:R-:W-:Y:S02]  /*174d0*/  IADD3 R6, R28, R5, RZ ;  /* 0x000000051c067210 */ /* 0x000fe40007ffe0ff */
[----:B------:R-:W-:Y:S01]  /*174e0*/  LOP3.LUT R2, R2, R26, RZ, 0xfc, !PT ;  /* 0x0000001a02027212 */ /* 0x000fe200078efcff */
[----:B------:R-:W-:Y:S04]  /*174f0*/  STSM.16.M88.4 [R12], R8 ;  /* 0x000000080c007844 */ /* 0x000fe80000000200 */
[----:B------:R-:W0:Y:S01]  /*17500*/  LDSM.16.MT88.4 R4, [R6+0x9000] ;  /* 0x009000000604783b */ /* 0x000e220000004200 */
[----:B-1----:R-:W-:-:S02]  /*17510*/  IMAD.IADD R13, R15, 0x1, R2 ;  /* 0x000000010f0d7824 */ /* 0x002fc400078e0202 */
[----:B------:R-:W-:Y:S01]  /*17520*/  VIADD R2, R3, 0x2000 ;  /* 0x0000200003027836 */ /* 0x000fe20000000000 */
[C-C-:B0-----:R-:W-:Y:S02]  /*17530*/  PRMT R8, R4.reuse, 0x6420, R5.reuse ;  /* 0x0000642004087816 */ /* 0x141fe40000000005 */
[----:B------:R-:W-:Y:S02]  /*17540*/  PRMT R9, R4, 0x7531, R5 ;  /* 0x0000753104097816 */ /* 0x000fe40000000005 */
[----:B------:R-:W-:Y:S02]  /*17550*/  LOP3.LUT R5, R2, R23, RZ, 0xfc, !PT ;  /* 0x0000001702057212 */ /* 0x000fe400078efcff */
[C-C-:B------:R-:W-:Y:S02]  /*17560*/  PRMT R10, R6.reuse, 0x6420, R7.reuse ;  /* 0x00006420060a7816 */ /* 0x140fe40000000007 */
[----:B------:R-:W-:Y:S01]  /*17570*/  PRMT R11, R6, 0x7531, R7 ;  /* 0x00007531060b7816 */ /* 0x000fe20000000007 */
[----:B------:R-:W-:Y:S01]  /*17580*/  IMAD.IADD R14, R28, 0x1, R5 ;  /* 0x000000011c0e7824 */ /* 0x000fe200078e0205 */
[----:B------:R-:W-:-:S03]  /*17590*/  LOP3.LUT R2, R2, R26, RZ, 0xfc, !PT ;  /* 0x0000001a02027212 */ /* 0x000fc600078efcff */
[----:B------:R-:W-:Y:S02]  /*175a0*/  STSM.16.M88.4 [R13], R8 ;  /* 0x000000080d007844 */ /* 0x000fe40000000200 */
[----:B------:R-:W-:Y:S02]  /*175b0*/  IMAD.IADD R12, R15, 0x1, R2 ;  /* 0x000000010f0c7824 */ /* 0x000fe400078e0202 */
[----:B------:R0:W1:Y:S02]  /*175c0*/  LDSM.16.MT88.4 R4, [R14+0x9000] ;  /* 0x009000000e04783b */ /* 0x0000640000004200 */
[----:B0-----:R-:W-:Y:S02]  /*175d0*/  IADD3 R14, R28, R17, R3 ;  /* 0x000000111c0e7210 */ /* 0x001fe40007ffe003 */
[C-C-:B-1----:R-:W-:Y:S02]  /*175e0*/  PRMT R8, R4.reuse, 0x6420, R5.reuse ;  /* 0x0000642004087816 */ /* 0x142fe40000000005 */
[----:B------:R-:W-:-:S02]  /*175f0*/  PRMT R9, R4, 0x7531, R5 ;  /* 0x0000753104097816 */ /* 0x000fc40000000005 */
[----:B------:R-:W-:Y:S02]  /*17600*/  LOP3.LUT R5, R3, 0x800, R23, 0xfe, !PT ;  /* 0x0000080003057812 */ /* 0x000fe400078efe17 */
[C-C-:B------:R-:W-:Y:S02]  /*17610*/  PRMT R10, R6.reuse, 0x6420, R7.reuse ;  /* 0x00006420060a7816 */ /* 0x140fe40000000007 */
        /* <DEDUP_REMOVED lines=8> */
[----:B--2---:R-:W-:Y:S02]  /*176a0*/  IADD3 R2, R15, R18, R3 ;  /* 0x000000120f027210 */ /* 0x004fe40007ffe003 */
[----:B------:R-:W-:-:S03]  /*176b0*/  LOP3.LUT R15, R23, 0x2800, RZ, 0xfc, !PT ;  /* 0x00002800170f7812 */ /* 0x000fc600078efcff */
[----:B------:R-:W-:Y:S01]  /*176c0*/  STSM.16.M88.4 [R2], R8 ;  /* 0x0000000802007844 */ /* 0x000fe20000000200 */
[----:B------:R-:W-:-:S03]  /*176d0*/  IADD3 R3, R28, R15, R3 ;  /* 0x0000000f1c037210 */ /* 0x000fc60007ffe003 */
[----:B------:R-:W0:Y:S02]  /*176e0*/  LDSM.16.MT88.4 R4, [R14+0x9000] ;  /* 0x009000000e04783b */ /* 0x000e240000004200 */
[C-C-:B0-----:R-:W-:Y:S02]  /*176f0*/  PRMT R8, R4.reuse, 0x6420, R5.reuse ;  /* 0x0000642004087816 */ /* 0x141fe40000000005 */
[----:B------:R-:W-:Y:S02]  /*17700*/  PRMT R9, R4, 0x7531, R5 ;  /* 0x0000753104097816 */ /* 0x000fe40000000005 */
[C-C-:B------:R-:W-:Y:S02]  /*17710*/  PRMT R10, R6.reuse, 0x6420, R7.reuse ;  /* 0x00006420060a7816 */ /* 0x140fe40000000007 */
[----:B------:R-:W-:-:S05]  /*17720*/  PRMT R11, R6, 0x7531, R7 ;  /* 0x00007531060b7816 */ /* 0x000fca0000000007 */
        /* <DEDUP_REMOVED lines=15> */
.L_x_8463:
[----:B-1----:R1:W-:Y:S01]  /*17820*/  SYNCS.ARRIVE.TRANS64.A1T0 RZ, [R0+URZ+0x19c50], RZ ;  /* 0x019c50ff00ff79a7 */ /* 0x0023e2000810003f */
[----:B0-----:R-:W-:Y:S02]  /*17830*/  @!P1 VIADD R2, R0, 0x19c80 ;  /* 0x00019c8000029836 */ /* 0x001fe40000000000 */
[----:B------:R-:W-:-:S03]  /*17840*/  VIADD R22, R22, 0x1 ;  /* 0x0000000116167836 */ /* 0x000fc60000000000 */
[----:B------:R-:W-:Y:S01]  /*17850*/  @!P1 PRMT R2, RZ, 0x654, R2 ;  /* 0x00000654ff029816 */ /* 0x000fe20000000002 */
[----:B------:R-:W-:Y:S01]  /*17860*/  BAR.SYNC.DEFER_BLOCKING 0x2, 0x80 ;  /* 0x0082000000007b1d */ /* 0x000fe20000010000 */
[----:B------:R-:W-:-:S04]  /*17870*/  ISETP.NE.AND P0, PT, R22, 0x2, PT ;  /* 0x000000021600780c */ /* 0x000fc80003f05270 */
[----:B-1----:R-:W-:Y:S02]  /*17880*/  SEL R0, RZ, 0x1, P0 ;  /* 0x00000001ff007807 */ /* 0x002fe40000000000 */
[----:B------:R-:W-:Y:S02]  /*17890*/  SEL R22, R22, RZ, P0 ;  /* 0x000000ff16167207 */ /* 0x000fe40000000000 */
[----:B------:R-:W-:Y:S01]  /*178a0*/  LOP3.LUT R25, R25, R0, RZ, 0x3c, !PT ;  /* 0x0000000019197212 */ /* 0x000fe200078e3cff */
[----:B------:R0:W-:Y:S06]  /*178b0*/  @!P1 SYNCS.ARRIVE.TRANS64.RED.A1T0 RZ, [R2+URZ], RZ ;  /* 0x000000ff02ff99a7 */ /* 0x0001ec000810043f */
.L_x_8412:
[----:B------:R-:W-:Y:S05]  /*178c0*/  BSYNC B6 ;  /* 0x0000000000067941 */ /* 0x000fea0003800000 */
.L_x_8410:
[----:B------:R-:W2:Y:S02]  /*178d0*/  LDL R0, [R1+0x30] ;  /* 0x0000300001007983 */ /* 0x000ea40000100800 */
        /* <DEDUP_REMOVED lines=10> */
.L_x_8464:
        /* <DEDUP_REMOVED lines=8> */
[----:B0-----:R-:W0:Y:S02]  /*17a00*/  @!P1 LDC.64 R2, c[0x0][0xc58] ;  /* 0x00031600ff029b82 */ /* 0x001e240000000a00 */
[----:B0-----:R-:W-:-:S06]  /*17a10*/  @!P1 IMAD.WIDE R2, R5, 0x4, R2 ;  /* 0x0000000405029825 */ /* 0x001fcc00078e0202 */
[----:B------:R0:W2:Y:S01]  /*17a20*/  @!P1 LDG.E R3, desc[UR40][R2.64] ;  /* 0x0000002802039981 */ /* 0x0000a2000c1e1900 */
[C---:B------:R-:W-:Y:S02]  /*17a30*/  ISETP.GE.U32.AND P2, PT, R8.reuse, 0x2, PT ;  /* 0x000000020800780c */ /* 0x040fe40003f46070 */
[C---:B------:R-:W-:Y:S01]  /*17a40*/  ISETP.GE.U32.AND P3, PT, R8.reuse, 0x4, PT ;  /* 0x000000040800780c */ /* 0x040fe20003f66070 */
[----:B------:R-:W-:Y:S01]  /*17a50*/  SHFL.IDX PT, R0, R16, RZ, 0x1f ;  /* 0x00001fff10007589 */ /* 0x000fe200000e0000 */
[C---:B------:R-:W-:Y:S02]  /*17a60*/  ISETP.GE.U32.AND P4, PT, R8.reuse, 0x8, PT ;  /* 0x000000080800780c */ /* 0x040fe40003f86070 */
[C---:B------:R-:W-:Y:S01]  /*17a70*/  ISETP.GE.U32.AND P5, PT, R8.reuse, 0x10, PT ;  /* 0x000000100800780c */ /* 0x040fe20003fa6070 */
[----:B------:R-:W-:Y:S01]  /*17a80*/  SHFL.IDX PT, R4, R16, 0x1, 0x1f ;  /* 0x00201f0010047f89 */ /* 0x000fe200000e0000 */
[----:B0-----:R-:W-:Y:S02]  /*17a90*/  IMAD.MOV.U32 R2, RZ, RZ, RZ ;  /* 0x000000ffff027224 */ /* 0x001fe400078e00ff */
        /* <DEDUP_REMOVED lines=18> */
.L_x_8556:
[----:B------:R-:W-:Y:S02]  /*17bc0*/  ULDC UR4, c[0x0][0xc10] ;  /* 0x0003040000047ab9 */ /* 0x000fe40000000800 */
[----:B------:R-:W-:-:S04]  /*17bd0*/  IMAD.U32 R16, RZ, RZ, UR4 ;  /* 0x00000004ff107e24 */ /* 0x000fc8000f8e00ff */
[----:B-1----:R-:W-:-:S04]  /*17be0*/  IMAD R5, R14, R16, RZ ;  /* 0x000000100e057224 */ /* 0x002fc800078e02ff */
[----:B------:R-:W-:-:S05]  /*17bf0*/  IMAD.IADD R4, R4, 0x1, R5 ;  /* 0x0000000104047824 */ /* 0x000fca00078e0205 */
[----:B------:R-:W-:-:S13]  /*17c00*/  ISETP.GT.AND P6, PT, R4, R0, PT ;  /* 0x000000000400720c */ /* 0x000fda0003fc4270 */
[----:B------:R-:W-:Y:S05]  /*17c10*/  @P6 BRA `(.L_x_8467) ;  /* 0x00000000009c6947 */ /* 0x000fea0003800000 */
.L_x_8472:
[----:B------:R-:W1:Y:S01]  /*17c20*/  LDC R6, c[0x0][0xc14] ;  /* 0x00030500ff067b82 */ /* 0x000e620000000800 */
[----:B------:R-:W-:-:S05]  /*17c30*/  VIADD R19, R19, 0x1f ;  /* 0x0000001f13137836 */ /* 0x000fca0000000000 */
[----:B-1----:R-:W-:-:S13]  /*17c40*/  ISETP.GE.AND P6, PT, R19, R6, PT ;  /* 0x000000061300720c */ /* 0x002fda0003fc6270 */
[----:B------:R-:W-:Y:S05]  /*17c50*/  @P6 BRA `(.L_x_8468) ;  /* 0x0000000400446947 */ /* 0x000fea0003800000 */
[----:B------:R-:W1:Y:S01]  /*17c60*/  S2R R2, SR_TID.X ;  /* 0x0000000000027919 */ /* 0x000e620000002100 */
[----:B------:R-:W-:Y:S01]  /*17c70*/  BSSY B0, `(.L_x_8469) ;  /* 0x0000009000007945 */ /* 0x000fe20003800000 */
[----:B-1----:R-:W-:-:S05]  /*17c80*/  LOP3.LUT R2, R2, 0x1f, RZ, 0xc0, !PT ;  /* 0x0000001f02027812 */ /* 0x002fca00078ec0ff */
[----:B------:R-:W-:Y:S02]  /*17c90*/  IMAD.IADD R5, R19, 0x1, R2 ;  /* 0x0000000113057824 */ /* 0x000fe400078e0202 */
[----:B------:R-:W-:-:S03]  /*17ca0*/  IMAD.MOV.U32 R2, RZ, RZ, RZ ;  /* 0x000000ffff027224 */ /* 0x000fc600078e00ff */
[----:B------:R-:W-:-:S13]  /*17cb0*/  ISETP.GE.OR P6, PT, R5, R6, !P0 ;  /* 0x000000060500720c */ /* 0x000fda00047c6670 */
[----:B------:R-:W-:Y:S05]  /*17cc0*/  @P6 BRA `(.L_x_8470) ;  /* 0x00000000000c6947 */ /* 0x000fea0003800000 */
[----:B0-----:R-:W0:Y:S02]  /*17cd0*/  LDC.64 R2, c[0x0][0xc58] ;  /* 0x00031600ff027b82 */ /* 0x001e240000000a00 */
[----:B0-----:R-:W-:-:S06]  /*17ce0*/  IMAD.WIDE R2, R5, 0x4, R2 ;  /* 0x0000000405027825 */ /* 0x001fcc00078e0202 */
[----:B------:R1:W5:Y:S02]  /*17cf0*/  LDG.E R2, desc[UR40][R2.64] ;  /* 0x0000002802027981 */ /* 0x000364000c1e1900 */
.L_x_8470:
[----:B------:R-:W-:Y:S05]  /*17d00*/  BSYNC B0 ;  /* 0x0000000000007941 */ /* 0x000fea0003800000 */
.L_x_8469:
[----:B------:R-:W-:-:S03]  /*17d10*/  UMOV UR4, 0xffffffff ;  /* 0xffffffff00047882 */ /* 0x000fc60000000000 */
[----:B------:R-:W-:Y:S05]  /*17d20*/  BRA.DIV UR4, `(.L_x_8471) ;  /* 0x0000001e04507947 */ /* 0x000fea000b800000 */
[----:B-----5:R-:W2:Y:S02]  /*17d30*/  SHFL.UP PT, R14, R2, 0x1, RZ ;  /* 0x04200000020e7989 */ /* 0x020ea400000e00ff */
[----:B--2---:R-:W-:-:S05]  /*17d40*/  SEL R13, R14, RZ, P1 ;  /* 0x000000ff0e0d7207 */ /* 0x004fca0000800000 */
[----:B------:R-:W-:-:S05]  /*17d50*/  IMAD.IADD R13, R2, 0x1, R13 ;  /* 0x00000001020d7824 */ /* 0x000fca00078e020d */
[----:B------:R-:W2:Y:S02]  /*17d60*/  SHFL.UP PT, R14, R13, 0x2, RZ ;  /* 0x044000000d0e7989 */ /* 0x000ea400000e00ff */
[----:B--2---:R-:W-:-:S05]  /*17d70*/  SEL R14, R14, RZ, P2 ;  /* 0x000000ff0e0e7207 */ /* 0x004fca0001000000 */
[----:B01----:R-:W-:-:S05]  /*17d80*/  IMAD.IADD R3, R13, 0x1, R14 ;  /* 0x000000010d037824 */ /* 0x003fca00078e020e */
        /* <DEDUP_REMOVED lines=10> */
.L_x_8564:
[----:B------:R-:W-:Y:S02]  /*17e30*/  ULDC UR4, c[0x0][0xc10] ;  /* 0x0003040000047ab9 */ /* 0x000fe40000000800 */
[----:B------:R-:W-:-:S04]  /*17e40*/  IMAD.U32 R16, RZ, RZ, UR4 ;  /* 0x00000004ff107e24 */ /* 0x000fc8000f8e00ff */
[----:B-1----:R-:W-:-:S04]  /*17e50*/  IMAD R5, R14, R16, RZ ;  /* 0x000000100e057224 */ /* 0x002fc800078e02ff */
[----:B------:R-:W-:-:S05]  /*17e60*/  IMAD.IADD R4, R5, 0x1, R4 ;  /* 0x0000000105047824 */ /* 0x000fca00078e0204 */
[----:B------:R-:W-:-:S13]  /*17e70*/  ISETP.GT.AND P6, PT, R4, R0, PT ;  /* 0x000000000400720c */ /* 0x000fda0003fc4270 */
[----:B------:R-:W-:Y:S05]  /*17e80*/  @!P6 BRA `(.L_x_8472) ;  /* 0xfffffffc0064e947 */ /* 0x000fea000383ffff */
.L_x_8467:
        /* <DEDUP_REMOVED lines=8> */
.L_x_8568:
[----:B------:R-:W-:Y:S01]  /*17f10*/  ISETP.NE.AND P0, PT, R6, RZ, PT ;  /* 0x000000ff0600720c */ /* 0x000fe20003f05270 */
[----:B------:R-:W-:-:S12]  /*17f20*/  IMAD.MOV.U32 R14, RZ, RZ, RZ ;  /* 0x000000ffff0e7224 */ /* 0x000fd800078e00ff */
[----:B------:R-:W-:Y:S05]  /*17f30*/  @!P0 BRA `(.L_x_8474) ;  /* 0x0000000000108947 */ /* 0x000fea0003800000 */
[----:B------:R-:W-:Y:S01]  /*17f40*/  UMOV UR4, 0xffffffff ;  /* 0xffffffff00047882 */ /* 0x000fe20000000000 */
[----:B------:R-:W-:Y:S02]  /*17f50*/  IADD3 R12, R4, -0x1, RZ ;  /* 0xffffffff040c7810 */ /* 0x000fe40007ffe0ff */
[----:B------:R-:W-:Y:S05]  /*17f60*/  BRA.DIV UR4, `(.L_x_8475) ;  /* 0x0000001e04c47947 */ /* 0x000fea000b800000 */
[----:B------:R3:W4:Y:S02]  /*17f70*/  SHFL.IDX PT, R14, R3, R12, 0x1f ;  /* 0x00001f0c030e7589 */ /* 0x00072400000e0000 */
.L_x_8474:
[----:B--2---:R-:W-:Y:S01]  /*17f80*/  IABS R6, R17 ;  /* 0x0000001100067213 */ /* 0x004fe20000000000 */
[----:B----4-:R-:W-:Y:S02]  /*17f90*/  IMAD R16, R14, R16, R5 ;  /* 0x000000100e107224 */ /* 0x010fe400078e0205 */
[----:B-1----:R-:W-:Y:S01]  /*17fa0*/  IMAD.MOV.U32 R2, RZ, RZ, RZ ;  /* 0x000000ffff027224 */ /* 0x002fe200078e00ff */
[----:B------:R-:W1:Y:S01]  /*17fb0*/  I2F.RP R7, R6 ;  /* 0x0000000600077306 */ /* 0x000e620000209400 */
[----:B------:R-:W-:Y:S02]  /*17fc0*/  IMAD.IADD R0, R0, 0x1, -R16 ;  /* 0x0000000100007824 */ /* 0x000fe400078e0a10 */
[----:B------:R-:W-:-:S05]  /*17fd0*/  IMAD.IADD R19, R4, 0x1, R19 ;  /* 0x0000000104137824 */ /* 0x000fca00078e0213 */
[----:B-1----:R-:W0:Y:S02]  /*17fe0*/  MUFU.RCP R7, R7 ;  /* 0x0000000700077308 */ /* 0x002e240000001000 */
[----:B0--3--:R-:W-:-:S06]  /*17ff0*/  VIADD R3, R7, 0xffffffe ;  /* 0x0ffffffe07037836 */ /* 0x009fcc0000000000 */
        /* <DEDUP_REMOVED lines=23> */
.L_x_8468:
[----:B------:R-:W-:Y:S01]  /*18170*/  UMOV UR4, URZ ;  /* 0x0000003f00047c82 */ /* 0x000fe20008000000 */
[----:B------:R-:W-:Y:S01]  /*18180*/  UMOV UR5, URZ ;  /* 0x0000003f00057c82 */ /* 0x000fe20008000000 */
[----:B------:R-:W-:Y:S01]  /*18190*/  ULDC UR6, c[0x0][0xc14] ;  /* 0x0003050000067ab9 */ /* 0x000fe20000000800 */
[----:B------:R-:W-:Y:S01]  /*181a0*/  IMAD.MOV.U32 R16, RZ, RZ, R0 ;  /* 0x000000ffff107224 */ /* 0x000fe200078e0000 */
[----:B------:R-:W-:Y:S01]  /*181b0*/  MOV R18, UR5 ;  /* 0x0000000500127c02 */ /* 0x000fe20008000f00 */
[----:B------:R-:W-:Y:S02]  /*181c0*/  IMAD.U32 R17, RZ, RZ, UR4 ;  /* 0x00000004ff117e24 */ /* 0x000fe4000f8e00ff */
[----:B------:R-:W-:-:S07]  /*181d0*/  IMAD.U32 R19, RZ, RZ, UR6 ;  /* 0x00000006ff137e24 */ /* 0x000fce000f8e00ff */
.L_x_8476:
[----:B------:R-:W1:Y:S01]  /*181e0*/  S2R R0, SR_TID.X ;  /* 0x0000000000007919 */ /* 0x000e620000002100 */
[----:B------:R-:W-:Y:S05]  /*181f0*/  WARPSYNC.ALL ;  /* 0x0000000000007948 */ /* 0x000fea0003800000 */
[----:B------:R-:W-:Y:S01]  /*18200*/  BAR.SYNC.DEFER_BLOCKING 0x4, 0x200 ;  /* 0x0108000000007b1d */ /* 0x000fe20000010000 */
[----:B-1----:R-:W-:-:S04]  /*18210*/  LOP3.LUT R0, R0, 0x1f, RZ, 0xc0, !PT ;  /* 0x0000001f00007812 */ /* 0x002fc800078ec0ff */
[----:B------:R-:W-:-:S13]  /*18220*/  ISETP.NE.AND P0, PT, R0, RZ, PT ;  /* 0x000000ff0000720c */ /* 0x000fda0003f05270 */
[----:B0-----:R-:W0:Y:S01]  /*18230*/  @!P0 S2R R3, SR_CgaCtaId ;  /* 0x0000000000038919 */ /* 0x001e220000008800 */
[----:B------:R-:W-:-:S04]  /*18240*/  @!P0 MOV R0, 0x400 ;  /* 0x0000040000008802 */ /* 0x000fc80000000f00 */
[----:B0-----:R-:W-:-:S05]  /*18250*/  @!P0 LEA R0, R3, R0, 0x18 ;  /* 0x0000000003008211 */ /* 0x001fca00078ec0ff */
[----:B------:R0:W-:Y:S01]  /*18260*/  @!P0 STS.128 [R0+0x19cd0], R16 ;  /* 0x019cd01000008388 */ /* 0x0001e20000000c00 */
[----:B------:R-:W-:Y:S06]  /*18270*/  BAR.ARV 0x5, 0x200 ;  /* 0x0148000000007b1d */ /* 0x000fec0000002000 */
.L_x_8465:
[----:B------:R-:W-:Y:S02]  /*18280*/  ULDC UR4, c[0x0][0xc14] ;  /* 0x0003050000047ab9 */ /* 0x000fe40000000800 */
[----:B-1----:R-:W-:-:S13]  /*18290*/  ISETP.GE.AND P0, PT, R19, UR4, PT ;  /* 0x0000000413007c0c */ /* 0x002fda000bf06270 */
[----:B------:R-:W-:Y:S05]  /*182a0*/  @!P0 BRA `(.L_x_8477) ;  /* 0xffffffac00d48947 */ /* 0x000fea000383ffff */
[----:B------:R-:W-:Y:S05]  /*182b0*/  BSYNC B7 ;  /* 0x0000000000077941 */ /* 0x000fea0003800000 */
.L_x_8368:
[----:B0-----:R-:W3:Y:S01]  /*182c0*/  LDL.LU R0, [R1+0x2c] ;  /* 0x00002c0001007983 */ /* 0x001ee20000300800 */
[----:B------:R-:W-:Y:S01]  /*182d0*/  BSSY B0, `(.L_x_8478) ;  /* 0x000000b000007945 */ /* 0x000fe20003800000 */
[----:B------:R-:W0:Y:S01]  /*182e0*/  S2R R5, SR_CgaCtaId ;  /* 0x0000000000057919 */ /* 0x000e220000008800 */
[----:B---3--:R-:W-:-:S05]  /*182f0*/  VIADD R0, R0, 0x1 ;  /* 0x0000000100007836 */ /* 0x008fca0000000000 */
[----:B--2---:R-:W-:-:S04]  /*18300*/  LEA.HI R2, R0, R0, RZ, 0x1 ;  /* 0x0000000000027211 */ /* 0x004fc800078f08ff */
[----:B------:R-:W-:Y:S02]  /*18310*/  LOP3.LUT R3, R2, 0xfffffffe, RZ, 0xc0, !PT ;  /* 0xfffffffe02037812 */ /* 0x000fe400078ec0ff */
[----:B------:R-:W-:-:S03]  /*18320*/  MOV R2, 0x400 ;  /* 0x0000040000027802 */ /* 0x000fc60000000f00 */
[----:B------:R-:W-:Y:S01]  /*18330*/  IMAD.IADD R0, R0, 0x1, -R3 ;  /* 0x0000000100007824 */ /* 0x000fe200078e0a03 */
[----:B0-----:R-:W-:-:S04]  /*18340*/  LEA R7, R5, R2, 0x18 ;  /* 0x0000000205077211 */ /* 0x001fc800078ec0ff */
[----:B------:R-:W-:-:S04]  /*18350*/  SHF.L.U32 R0, R0, 0x1f, RZ ;  /* 0x0000001f00007819 */ /* 0x000fc800000006ff */
[----:B------:R-:W0:Y:S02]  /*18360*/  SYNCS.PHASECHK.TRANS64.TRYWAIT P0, [R7+URZ+0x19c20], R0 ;  /* 0x019c2000070075a7 */ /* 0x000e24000800017f */
[----:B0-----:R-:W-:Y:S05]  /*18370*/  @!P0 BRA `(.L_x_8479) ;  /* 0x0000001800e48947 */ /* 0x001fea0003800000 */
.L_x_8571:
[----:B------:R-:W-:Y:S05]  /*18380*/  BSYNC B0 ;  /* 0x0000000000007941 */ /* 0x000fea0003800000 */
.L_x_8478:
[----:B------:R-:W-:-:S03]  /*18390*/  UMOV UR4, 0xffffffff ;  /* 0xffffffff00047882 */ /* 0x000fc60000000000 */
[----:B------:R-:W-:Y:S05]  /*183a0*/  BRA.DIV UR4, `(.L_x_8480) ;  /* 0x0000001a04ec7947 */ /* 0x000fea000b800000 */
[----:B0-----:R-:W0:Y:S02]  /*183b0*/  S2R R0, SR_TID.X ;  /* 0x0000000000007919 */ /* 0x001e240000002100 */
[----:B0-----:R-:W-:-:S04]  /*183c0*/  SHF.R.U32.HI R0, RZ, 0x5, R0 ;  /* 0x00000005ff007819 */ /* 0x001fc80000011600 */
[----:B------:R-:W-:-:S05]  /*183d0*/  LOP3.LUT R0, R0, 0x3, RZ, 0xc0, !PT ;  /* 0x0000000300007812 */ /* 0x000fca00078ec0ff */
[----:B------:R0:W1:Y:S02]  /*183e0*/  SHFL.IDX PT, R14, R0, RZ, 0x1f ;  /* 0x00001fff000e7589 */ /* 0x00006400000e0000 */
.L_x_8574:
[----:B-1----:R-:W-:-:S13]  /*183f0*/  ISETP.NE.AND P0, PT, R14, RZ, PT ;  /* 0x000000ff0e00720c */ /* 0x002fda0003f05270 */
[----:B------:R-:W-:Y:S05]  /*18400*/  @P0 BRA `(.L_x_8237) ;  /* 0x0000000000a40947 */ /* 0x000fea0003800000 */
[----:B------:R-:W-:-:S03]  /*18410*/  UMOV UR4, 0xffffffff ;  /* 0xffffffff00047882 */ /* 0x000fc60000000000 */
[----:B------:R-:W-:Y:S05]  /*18420*/  BRA.DIV UR4, `(.L_x_8481) ;  /* 0x0000001e04007947 */ /* 0x000fea000b800000 */
[----:B------:R-:W-:-:S13]  /*18430*/  ELECT P6, URZ, PT ;  /* 0x00000000003f782f */ /* 0x000fda00038c0000 */
.L_x_8577:
[----:B------:R-:W-:Y:S05]  /*18440*/  @!P6 BRA `(.L_x_8237) ;  /* 0x000000000094e947 */ /* 0x000fea0003800000 */
[----:B0-----:R-:W2:Y:S02]  /*18450*/  LDL.LU R0, [R1+0x28] ;  /* 0x0000280001007983 */ /* 0x001ea40000300800 */
[----:B--2---:R-:W-:-:S04]  /*18460*/  LOP3.LUT R0, R0, 0x2, RZ, 0xfc, !PT ;  /* 0x0000000200007812 */ /* 0x004fc800078efcff */
[----:B------:R-:W-:-:S13]  /*18470*/  ISETP.NE.AND P0, PT, R0, 0x3, PT ;  /* 0x000000030000780c */ /* 0x000fda0003f05270 */
[----:B------:R-:W-:Y:S05]  /*18480*/  @!P0 BRA `(.L_x_8482) ;  /* 0x0000000000048947 */ /* 0x000fea0003800000 */
[----:B------:R-:W-:Y:S01]  /*18490*/  BPT.TRAP 0x1 ;  /* 0x000000040000795c */ /* 0x000fe20000300000 */
.L_x_8482:
        /* <DEDUP_REMOVED lines=12> */
.L_x_8578:
[----:B------:R-:W1:Y:S02]  /*18560*/  SYNCS.PHASECHK.TRANS64.TRYWAIT P1, [R3+URZ], R0 ;  /* 0x00000000030075a7 */ /* 0x000e64000802017f */
[----:B-1----:R-:W-:Y:S05]  /*18570*/  @!P1 BRA `(.L_x_8484) ;  /* 0x0000001800e09947 */ /* 0x002fea0003800000 */
.L_x_8579:
[----:B------:R-:W-:Y:S05]  /*18580*/  @!P0 BRA `(.L_x_8485) ;  /* 0x0000000000048947 */ /* 0x000fea0003800000 */
[----:B------:R-:W-:Y:S01]  /*18590*/  BPT.TRAP 0x1 ;  /* 0x000000040000795c */ /* 0x000fe20000300000 */
.L_x_8485:
[----:B-1----:R-:W-:-:S04]  /*185a0*/  IMAD R3, R22, 0x8, R7 ;  /* 0x0000000816037824 */ /* 0x002fc800078e0207 */
[----:B------:R-:W1:Y:S02]  /*185b0*/  SYNCS.PHASECHK.TRANS64.TRYWAIT P1, [R3+URZ+0x19c60], R4 ;  /* 0x019c6004030075a7 */ /* 0x000e64000802017f */
[----:B-1----:R-:W-:Y:S05]  /*185c0*/  @!P1 BRA `(.L_x_8486) ;  /* 0x0000001800e09947 */ /* 0x002fea0003800000 */
.L_x_8580:
[----:B------:R-:W-:Y:S05]  /*185d0*/  @!P0 BRA `(.L_x_8487) ;  /* 0x0000000000048947 */ /* 0x000fea0003800000 */
[----:B------:R-:W-:Y:S01]  /*185e0*/  BPT.TRAP 0x1 ;  /* 0x000000040000795c */ /* 0x000fe20000300000 */
.L_x_8487:
[----:B0-----:R-:W-:-:S04]  /*185f0*/  IMAD R5, R6, 0x8, R7 ;  /* 0x0000000806057824 */ /* 0x001fc800078e0207 */
[----:B------:R-:W0:Y:S02]  /*18600*/  SYNCS.PHASECHK.TRANS64.TRYWAIT P1, [R5+URZ+0x19c60], R0 ;  /* 0x019c6000050075a7 */ /* 0x000e24000802017f */
[----:B0-----:R-:W-:Y:S05]  /*18610*/  @!P1 BRA `(.L_x_8488) ;  /* 0x0000001800e09947 */ /* 0x001fea0003800000 */
.L_x_8581:
[----:B------:R-:W-:Y:S05]  /*18620*/  @!P0 BRA `(.L_x_8489) ;  /* 0x0000000000048947 */ /* 0x000fea0003800000 */
[----:B------:R-:W-:Y:S01]  /*18630*/  BPT.TRAP 0x1 ;  /* 0x000000040000795c */ /* 0x000fe20000300000 */
.L_x_8489:
[----:B------:R-:W2:Y:S02]  /*18640*/  SYNCS.PHASECHK.TRANS64.TRYWAIT P0, [R3+URZ+0x19c80], R4 ;  /* 0x019c8004030075a7 */ /* 0x000ea4000800017f */
[----:B--2---:R-:W-:Y:S05]  /*18650*/  @!P0 BRA `(.L_x_8490) ;  /* 0x0000001800e48947 */ /* 0x004fea0003800000 */
.L_x_8491:
[----:B---3--:R3:W4:Y:S02]  /*18660*/  SYNCS.PHASECHK.TRANS64.TRYWAIT P0, [R5+URZ+0x19c80], R0 ;  /* 0x019c8000050075a7 */ /* 0x008724000800017f */
[----:B----4-:R-:W-:Y:S05]  /*18670*/  @!P0 NANOSLEEP.SYNCS 0x989680 ;  /* 0x009896800000895d */ /* 0x010fea0003900000 */
[----:B------:R-:W4:Y:S02]  /*18680*/  @!P0 SYNCS.PHASECHK.TRANS64 P0, [R5+URZ+0x19c80], R0 ;  /* 0x019c8000050085a7 */ /* 0x000f24000800007f */
[----:B----4-:R-:W-:Y:S05]  /*18690*/  @!P0 BRA `(.L_x_8491) ;  /* 0xfffffffc00f08947 */ /* 0x010fea000383ffff */
.L_x_8237:
[----:B------:R-:W-:Y:S05]  /*186a0*/  BSYNC B8 ;  /* 0x0000000000087941 */ /* 0x000fea0003800000 */
.L_x_8234:
[----:B------:R-:W-:Y:S05]  /*186b0*/  EXIT ;  /* 0x000000000000794d */ /* 0x000fea0003800000 */
.L_x_8253:
[----:B0-----:R0:W1:Y:S02]  /*186c0*/  SYNCS.PHASECHK.TRANS64.TRYWAIT P5, [R89+URZ+0x19c90], R92 ;  /* 0x019c905c590075a7 */ /* 0x00106400080a017f */
[----:B-1----:R-:W-:Y:S05]  /*186d0*/  @!P5 NANOSLEEP.SYNCS 0x989680 ;  /* 0x009896800000d95d */ /* 0x002fea0003900000 */
[----:B------:R-:W1:Y:S02]  /*186e0*/  @!P5 SYNCS.PHASECHK.TRANS64 P5, [R89+URZ+0x19c90], R92 ;  /* 0x019c905c5900d5a7 */ /* 0x000e6400080a007f */
[----:B-1----:R-:W-:Y:S05]  /*186f0*/  @!P5 BRA `(.L_x_8253) ;  /* 0xfffffffc00f0d947 */ /* 0x002fea000383ffff */
[----:B------:R-:W-:Y:S05]  /*18700*/  BRA `(.L_x_8492) ;  /* 0xfffffea000087947 */ /* 0x000fea000383ffff */
.L_x_8269:
[----:B-1----:R1:W2:Y:S02]  /*18710*/  SYNCS.PHASECHK.TRANS64.TRYWAIT P5, [R89+URZ+0x19c90], R92 ;  /* 0x019c905c590075a7 */ /* 0x0022a400080a017f */
[----:B--2---:R-:W-:Y:S05]  /*18720*/  @!P5 NANOSLEEP.SYNCS 0x989680 ;  /* 0x009896800000d95d */ /* 0x004fea0003900000 */
[----:B------:R-:W2:Y:S02]  /*18730*/  @!P5 SYNCS.PHASECHK.TRANS64 P5, [R89+URZ+0x19c90], R92 ;  /* 0x019c905c5900d5a7 */ /* 0x000ea400080a007f */
[----:B--2---:R-:W-:Y:S05]  /*18740*/  @!P5 BRA `(.L_x_8269) ;  /* 0xfffffffc00f0d947 */ /* 0x004fea000383ffff */
[----:B------:R-:W-:Y:S05]  /*18750*/  BRA `(.L_x_8493) ;  /* 0xfffffeb800247947 */ /* 0x000fea000383ffff */
.L_x_8278:
[----:B0-----:R0:W1:Y:S02]  /*18760*/  SYNCS.PHASECHK.TRANS64.TRYWAIT P5, [R89+URZ+0x19c90], R92 ;  /* 0x019c905c590075a7 */ /* 0x00106400080a017f */
[----:B-1----:R-:W-:Y:S05]  /*18770*/  @!P5 NANOSLEEP.SYNCS 0x989680 ;  /* 0x009896800000d95d */ /* 0x002fea0003900000 */
[----:B------:R-:W1:Y:S02]  /*18780*/  @!P5 SYNCS.PHASECHK.TRANS64 P5, [R89+URZ+0x19c90], R92 ;  /* 0x019c905c5900d5a7 */ /* 0x000e6400080a007f */
[----:B-1----:R-:W-:Y:S05]  /*18790*/  @!P5 BRA `(.L_x_8278) ;  /* 0xfffffffc00f0d947 */ /* 0x002fea000383ffff */
[----:B------:R-:W-:Y:S05]  /*187a0*/  BRA `(.L_x_8494) ;  /* 0xfffffed800507947 */ /* 0x000fea000383ffff */
.L_x_8282:
[----:B--2---:R2:W3:Y:S02]  /*187b0*/  SYNCS.PHASECHK.TRANS64.TRYWAIT P5, [R89+URZ+0x19cb0], R92 ;  /* 0x019cb05c590075a7 */ /* 0x0044e400080a017f */
[----:B---3--:R-:W-:Y:S05]  /*187c0*/  @!P5 NANOSLEEP.SYNCS 0x989680 ;  /* 0x009896800000d95d */ /* 0x008fea0003900000 */
[----:B------:R-:W3:Y:S02]  /*187d0*/  @!P5 SYNCS.PHASECHK.TRANS64 P5, [R89+URZ+0x19cb0], R92 ;  /* 0x019cb05c5900d5a7 */ /* 0x000ee400080a007f */
[----:B---3--:R-:W-:Y:S05]  /*187e0*/  @!P5 BRA `(.L_x_8282) ;  /* 0xfffffffc00f0d947 */ /* 0x008fea000383ffff */
[----:B------:R-:W-:Y:S05]  /*187f0*/  BRA `(.L_x_8495) ;  /* 0xfffffed800c07947 */ /* 0x000fea000383ffff */
.L_x_8302:
        /* <DEDUP_REMOVED lines=8> */
.L_x_8497:
[----:B------:R-:W-:Y:S05]  /*18880*/  BSYNC B1 ;  /* 0x0000000000017941 */ /* 0x000fea0003800000 */
.L_x_8496:
[----:B------:R-:W-:Y:S05]  /*18890*/  BRA `(.L_x_8498) ;  /* 0xfffffee800d87947 */ /* 0x000fea000383ffff */
.L_x_8303:
        /* <DEDUP_REMOVED lines=8> */
.L_x_8500:
[----:B------:R-:W-:Y:S05]  /*18920*/  BSYNC B1 ;  /* 0x0000000000017941 */ /* 0x000fea0003800000 */
.L_x_8499:
[----:B------:R-:W-:Y:S05]  /*18930*/  BRA `(.L_x_8501) ;  /* 0xfffffee800b87947 */ /* 0x000fea000383ffff */
.L_x_8304:
        /* <DEDUP_REMOVED lines=8> */
.L_x_8503:
[----:B------:R-:W-:Y:S05]  /*189c0*/  BSYNC B1 ;  /* 0x0000000000017941 */ /* 0x000fea0003800000 */
.L_x_8502:
[----:B------:R-:W-:Y:S05]  /*189d0*/  BRA `(.L_x_8504) ;  /* 0xfffffee800987947 */ /* 0x000fea000383ffff */
.L_x_8305:
        /* <DEDUP_REMOVED lines=8> */
.L_x_8506:
[----:B------:R-:W-:Y:S05]  /*18a60*/  BSYNC B1 ;  /* 0x0000000000017941 */ /* 0x000fea0003800000 */
.L_x_8505:
[----:B------:R-:W-:Y:S05]  /*18a70*/  BRA `(.L_x_8507) ;  /* 0xfffffee800787947 */ /* 0x000fea000383ffff */
.L_x_8307:
[----:B-1----:R1:W2:Y:S02]  /*18a80*/  SYNCS.PHASECHK.TRANS64.TRYWAIT P0, [R18+URZ+0x19c00], R3 ;  /* 0x019c0003120075a7 */ /* 0x0022a4000800017f */
[----:B--2---:R-:W-:Y:S05]  /*18a90*/  @!P0 NANOSLEEP.SYNCS 0x989680 ;  /* 0x009896800000895d */ /* 0x004fea0003900000 */
[----:B------:R-:W2:Y:S02]  /*18aa0*/  @!P0 SYNCS.PHASECHK.TRANS64 P0, [R18+URZ+0x19c00], R3 ;  /* 0x019c0003120085a7 */ /* 0x000ea4000800007f */
[----:B--2---:R-:W-:Y:S05]  /*18ab0*/  @!P0 BRA `(.L_x_8307) ;  /* 0xfffffffc00f08947 */ /* 0x004fea000383ffff */
[----:B------:R-:W-:Y:S05]  /*18ac0*/  BRA `(.L_x_8508) ;  /* 0xfffffee800707947 */ /* 0x000fea000383ffff */
.L_x_8315:
        /* <DEDUP_REMOVED lines=8> */
.L_x_8510:
[----:B------:R-:W-:Y:S05]  /*18b50*/  BSYNC B1 ;  /* 0x0000000000017941 */ /* 0x000fea0003800000 */
.L_x_8509:
[----:B------:R-:W-:Y:S05]  /*18b60*/  BRA `(.L_x_8511) ;  /* 0xffffff0000a87947 */ /* 0x000fea000383ffff */
.L_x_8316:
        /* <DEDUP_REMOVED lines=8> */
.L_x_8513:
[----:B------:R-:W-:Y:S05]  /*18bf0*/  BSYNC B1 ;  /* 0x0000000000017941 */ /* 0x000fea0003800000 */
.L_x_8512:
[----:B------:R-:W-:Y:S05]  /*18c00*/  BRA `(.L_x_8514) ;  /* 0xffffff0000887947 */ /* 0x000fea000383ffff */
.L_x_8317:
        /* <DEDUP_REMOVED lines=8> */
.L_x_8516:
[----:B------:R-:W-:Y:S05]  /*18c90*/  BSYNC B1 ;  /* 0x0000000000017941 */ /* 0x000fea0003800000 */
.L_x_8515:
[----:B------:R-:W-:Y:S05]  /*18ca0*/  BRA `(.L_x_8517) ;  /* 0xffffff0000687947 */ /* 0x000fea000383ffff */
.L_x_8318:
        /* <DEDUP_REMOVED lines=8> */
.L_x_8519:
[----:B------:R-:W-:Y:S05]  /*18d30*/  BSYNC B1 ;  /* 0x0000000000017941 */ /* 0x000fea0003800000 */
.L_x_8518:
[----:B------:R-:W-:Y:S05]  /*18d40*/  BRA `(.L_x_8520) ;  /* 0xffffff0000487947 */ /* 0x000fea000383ffff */
.L_x_8320:
[----:B-1----:R1:W2:Y:S02]  /*18d50*/  SYNCS.PHASECHK.TRANS64.TRYWAIT P0, [R18+URZ+0x19c00], R3 ;  /* 0x019c0003120075a7 */ /* 0x0022a4000800017f */
[----:B--2---:R-:W-:Y:S05]  /*18d60*/  @!P0 NANOSLEEP.SYNCS 0x989680 ;  /* 0x009896800000895d */ /* 0x004fea0003900000 */
[----:B------:R-:W2:Y:S02]  /*18d70*/  @!P0 SYNCS.PHASECHK.TRANS64 P0, [R18+URZ+0x19c00], R3 ;  /* 0x019c0003120085a7 */ /* 0x000ea4000800007f */
[----:B--2---:R-:W-:Y:S05]  /*18d80*/  @!P0 BRA `(.L_x_8320) ;  /* 0xfffffffc00f08947 */ /* 0x004fea000383ffff */
[----:B------:R-:W-:Y:S05]  /*18d90*/  BRA `(.L_x_8521) ;  /* 0xffffff0000407947 */ /* 0x000fea000383ffff */
.L_x_8326:
[----:B0-----:R0:W2:Y:S02]  /*18da0*/  SYNCS.PHASECHK.TRANS64.TRYWAIT P1, [R0+URZ+0x19c30], R7 ;  /* 0x019c3007000075a7 */ /* 0x0010a4000802017f */
[----:B--2---:R-:W-:Y:S05]  /*18db0*/  @!P1 NANOSLEEP.SYNCS 0x989680 ;  /* 0x009896800000995d */ /* 0x004fea0003900000 */
[----:B------:R-:W2:Y:S02]  /*18dc0*/  @!P1 SYNCS.PHASECHK.TRANS64 P1, [R0+URZ+0x19c30], R7 ;  /* 0x019c3007000095a7 */ /* 0x000ea4000802007f */
[----:B--2---:R-:W-:Y:S05]  /*18dd0*/  @!P1 BRA `(.L_x_8326) ;  /* 0xfffffffc00f09947 */ /* 0x004fea000383ffff */
[----:B------:R-:W-:Y:S05]  /*18de0*/  BRA `(.L_x_8325) ;  /* 0xffffff2000a07947 */ /* 0x000fea000383ffff */
.L_x_8333:
[----:B-1----:R1:W2:Y:S02]  /*18df0*/  SYNCS.PHASECHK.TRANS64.TRYWAIT P1, [R13+URZ+0x19c30], R8 ;  /* 0x019c30080d0075a7 */ /* 0x0022a4000802017f */
[----:B--2---:R-:W-:Y:S05]  /*18e00*/  @!P1 NANOSLEEP.SYNCS 0x989680 ;  /* 0x009896800000995d */ /* 0x004fea0003900000 */
[----:B------:R-:W2:Y:S02]  /*18e10*/  @!P1 SYNCS.PHASECHK.TRANS64 P1, [R13+URZ+0x19c30], R8 ;  /* 0x019c30080d0095a7 */ /* 0x000ea4000802007f */
[----:B--2---:R-:W-:Y:S05]  /*18e20*/  @!P1 BRA `(.L_x_8333) ;  /* 0xfffffffc00f09947 */ /* 0x004fea000383ffff */
[----:B------:R-:W-:Y:S05]  /*18e30*/  BRA `(.L_x_8332) ;  /* 0xffffff4c00007947 */ /* 0x000fea000383ffff */
.L_x_8338:
[----:B-1----:R1:W2:Y:S02]  /*18e40*/  SYNCS.PHASECHK.TRANS64.TRYWAIT P1, [R14+URZ+0x19c50], R7 ;  /* 0x019c50070e0075a7 */ /* 0x0022a4000802017f */
[----:B--2---:R-:W-:Y:S05]  /*18e50*/  @!P1 NANOSLEEP.SYNCS 0x989680 ;  /* 0x009896800000995d */ /* 0x004fea0003900000 */
[----:B------:R-:W2:Y:S02]  /*18e60*/  @!P1 SYNCS.PHASECHK.TRANS64 P1, [R14+URZ+0x19c50], R7 ;  /* 0x019c50070e0095a7 */ /* 0x000ea4000802007f */
[----:B--2---:R-:W-:Y:S05]  /*18e70*/  @!P1 BRA `(.L_x_8338) ;  /* 0xfffffffc00f09947 */ /* 0x004fea000383ffff */
[----:B------:R-:W-:Y:S05]  /*18e80*/  BRA `(.L_x_8337) ;  /* 0xffffff4c00847947 */ /* 0x000fea000383ffff */
.L_x_8345:
[----:B--2---:R2:W3:Y:S02]  /*18e90*/  SYNCS.PHASECHK.TRANS64.TRYWAIT P1, [R10+URZ+0x19c50], R5 ;  /* 0x019c50050a0075a7 */ /* 0x0044e4000802017f */
[----:B---3--:R-:W-:Y:S05]  /*18ea0*/  @!P1 NANOSLEEP.SYNCS 0x989680 ;  /* 0x009896800000995d */ /* 0x008fea0003900000 */
[----:B------:R-:W3:Y:S02]  /*18eb0*/  @!P1 SYNCS.PHASECHK.TRANS64 P1, [R10+URZ+0x19c50], R5 ;  /* 0x019c50050a0095a7 */ /* 0x000ee4000802007f */
[----:B---3--:R-:W-:Y:S05]  /*18ec0*/  @!P1 BRA `(.L_x_8345) ;  /* 0xfffffffc00f09947 */ /* 0x008fea000383ffff */
[----:B------:R-:W-:Y:S05]  /*18ed0*/  BRA `(.L_x_8344) ;  /* 0xffffff6c00fc7947 */ /* 0x000fea000383ffff */
.L_x_8372:
        /* <DEDUP_REMOVED lines=11> */
.L_x_8523:
[----:B------:R-:W-:Y:S05]  /*18f90*/  BSYNC B1 ;  /* 0x0000000000017941 */ /* 0x000fea0003800000 */
.L_x_8522:
[----:B------:R-:W-:Y:S05]  /*18fa0*/  BRA `(.L_x_8524) ;  /* 0xffffffa800247947 */ /* 0x000fea000383ffff */
.L_x_8374:
[----:B------:R-:W-:Y:S01]  /*18fb0*/  BSSY B1, `(.L_x_8525) ;  /* 0x0000006000017945 */ /* 0x000fe20003800000 */
[----:B------:R-:W-:-:S07]  /*18fc0*/  IMAD.MOV.U32 R15, RZ, RZ, -0x1 ;  /* 0xffffffffff0f7424 */ /* 0x000fce00078e00ff */
[----:B0-----:R-:W-:Y:S05]  /*18fd0*/  WARPSYNC.COLLECTIVE R15, `(.L_x_8526) ;  /* 0x000000000f0c7348 */ /* 0x001fea0003c00000 */
[----:B------:R-:W-:Y:S02]  /*18fe0*/  ELECT P6, UR62, PT ;  /* 0x00000000003e782f */ /* 0x000fe400038c0000 */
[----:B------:R-:W-:Y:S01]  /*18ff0*/  MOV R14, UR62 ;  /* 0x0000003e000e7c02 */ /* 0x000fe20008000f00 */
[----:B0-----:R-:W-:Y:S10]  /*19000*/  ENDCOLLECTIVE ;  /* 0x000000000000791b */ /* 0x001ff40003800000 */
.L_x_8526:
[----:B------:R-:W-:Y:S05]  /*19010*/  BSYNC B1 ;  /* 0x0000000000017941 */ /* 0x000fea0003800000 */
.L_x_8525:
[----:B------:R-:W-:Y:S05]  /*19020*/  BRA `(.L_x_8373) ;  /* 0xffffffa8001c7947 */ /* 0x000fea000383ffff */
.L_x_8376:
[----:B0-----:R0:W1:Y:S02]  /*19030*/  SYNCS.PHASECHK.TRANS64.TRYWAIT P0, [R11+URZ+0x19c20], R6 ;  /* 0x019c20060b0075a7 */ /* 0x001064000800017f */
[----:B-1----:R-:W-:Y:S05]  /*19040*/  @!P0 NANOSLEEP.SYNCS 0x989680 ;  /* 0x009896800000895d */ /* 0x002fea0003900000 */
[----:B------:R-:W1:Y:S02]  /*19050*/  @!P0 SYNCS.PHASECHK.TRANS64 P0, [R11+URZ+0x19c20], R6 ;  /* 0x019c20060b0085a7 */ /* 0x000e64000800007f */
[----:B-1----:R-:W-:Y:S05]  /*19060*/  @!P0 BRA `(.L_x_8376) ;  /* 0xfffffffc00f08947 */ /* 0x002fea000383ffff */
[----:B------:R-:W-:Y:S05]  /*19070*/  BRA `(.L_x_8527) ;  /* 0xffffffa800387947 */ /* 0x000fea000383ffff */
.L_x_8380:
[----:B-1----:R1:W2:Y:S02]  /*19080*/  SYNCS.PHASECHK.TRANS64.TRYWAIT P0, [R9+URZ+0x19ca0], R12 ;  /* 0x019ca00c090075a7 */ /* 0x0022a4000800017f */
[----:B--2---:R-:W-:Y:S05]  /*19090*/  @!P0 NANOSLEEP.SYNCS 0x989680 ;  /* 0x009896800000895d */ /* 0x004fea0003900000 */
[----:B------:R-:W2:Y:S02]  /*190a0*/  @!P0 SYNCS.PHASECHK.TRANS64 P0, [R9+URZ+0x19ca0], R12 ;  /* 0x019ca00c090085a7 */ /* 0x000ea4000800007f */
[----:B--2---:R-:W-:Y:S05]  /*190b0*/  @!P0 BRA `(.L_x_8380) ;  /* 0xfffffffc00f08947 */ /* 0x004fea000383ffff */
[----:B------:R-:W-:Y:S05]  /*190c0*/  BRA `(.L_x_8528) ;  /* 0xffffffa800507947 */ /* 0x000fea000383ffff */
.L_x_8387:
[----:B0-----:R0:W2:Y:S02]  /*190d0*/  SYNCS.PHASECHK.TRANS64.TRYWAIT P0, [R9+URZ+0x19cc0], R12 ;  /* 0x019cc00c090075a7 */ /* 0x0010a4000800017f */
[----:B--2---:R-:W-:Y:S05]  /*190e0*/  @!P0 NANOSLEEP.SYNCS 0x989680 ;  /* 0x009896800000895d */ /* 0x004fea0003900000 */
[----:B------:R-:W2:Y:S02]  /*190f0*/  @!P0 SYNCS.PHASECHK.TRANS64 P0, [R9+URZ+0x19cc0], R12 ;  /* 0x019cc00c090085a7 */ /* 0x000ea4000800007f */
[----:B--2---:R-:W-:Y:S05]  /*19100*/  @!P0 BRA `(.L_x_8387) ;  /* 0xfffffffc00f08947 */ /* 0x004fea000383ffff */
[----:B------:R-:W-:Y:S05]  /*19110*/  BRA `(.L_x_8529) ;  /* 0xffffffac004c7947 */ /* 0x000fea000383ffff */
.L_x_8396:
[----:B-1----:R1:W2:Y:S02]  /*19120*/  SYNCS.PHASECHK.TRANS64.TRYWAIT P1, [R9+URZ+0x19ca0], R8 ;  /* 0x019ca008090075a7 */ /* 0x0022a4000802017f */
[----:B--2---:R-:W-:Y:S05]  /*19130*/  @!P1 NANOSLEEP.SYNCS 0x989680 ;  /* 0x009896800000995d */ /* 0x004fea0003900000 */
[----:B------:R-:W2:Y:S02]  /*19140*/  @!P1 SYNCS.PHASECHK.TRANS64 P1, [R9+URZ+0x19ca0], R8 ;  /* 0x019ca008090095a7 */ /* 0x000ea4000802007f */
[----:B--2---:R-:W-:Y:S05]  /*19150*/  @!P1 BRA `(.L_x_8396) ;  /* 0xfffffffc00f09947 */ /* 0x004fea000383ffff */
[----:B------:R-:W-:Y:S05]  /*19160*/  BRA `(.L_x_8530) ;  /* 0xffffffb000807947 */ /* 0x000fea000383ffff */
.L_x_8403:
[----:B0-----:R0:W2:Y:S02]  /*19170*/  SYNCS.PHASECHK.TRANS64.TRYWAIT P1, [R9+URZ+0x19cc0], R8 ;  /* 0x019cc008090075a7 */ /* 0x0010a4000802017f */
[----:B--2---:R-:W-:Y:S05]  /*19180*/  @!P1 NANOSLEEP.SYNCS 0x989680 ;  /* 0x009896800000995d */ /* 0x004fea0003900000 */
[----:B------:R-:W2:Y:S02]  /*19190*/  @!P1 SYNCS.PHASECHK.TRANS64 P1, [R9+URZ+0x19cc0], R8 ;  /* 0x019cc008090095a7 */ /* 0x000ea4000802007f */
[----:B--2---:R-:W-:Y:S05]  /*191a0*/  @!P1 BRA `(.L_x_8403) ;  /* 0xfffffffc00f09947 */ /* 0x004fea000383ffff */
[----:B------:R-:W-:Y:S05]  /*191b0*/  BRA `(.L_x_8531) ;  /* 0xffffffb400787947 */ /* 0x000fea000383ffff */
.L_x_8420:
        /* <DEDUP_REMOVED lines=11> */
.L_x_8533:
[----:B------:R-:W-:Y:S05]  /*19270*/  BSYNC B0 ;  /* 0x0000000000007941 */ /* 0x000fea0003800000 */
.L_x_8532:
[----:B------:R-:W-:Y:S05]  /*19280*/  BRA `(.L_x_8534) ;  /* 0xffffffc4003c7947 */ /* 0x000fea000383ffff */
.L_x_8422:
[----:B------:R-:W-:Y:S01]  /*19290*/  BSSY B0, `(.L_x_8535) ;  /* 0x0000006000007945 */ /* 0x000fe20003800000 */
[----:B------:R-:W-:-:S07]  /*192a0*/  IMAD.MOV.U32 R15, RZ, RZ, -0x1 ;  /* 0xffffffffff0f7424 */ /* 0x000fce00078e00ff */
[----:B0-----:R-:W-:Y:S05]  /*192b0*/  WARPSYNC.COLLECTIVE R15, `(.L_x_8536) ;  /* 0x000000000f0c7348 */ /* 0x001fea0003c00000 */
[----:B------:R-:W-:Y:S02]  /*192c0*/  ELECT P6, UR62, PT ;  /* 0x00000000003e782f */ /* 0x000fe400038c0000 */
[----:B------:R-:W-:Y:S01]  /*192d0*/  MOV R14, UR62 ;  /* 0x0000003e000e7c02 */ /* 0x000fe20008000f00 */
[----:B0-----:R-:W-:Y:S10]  /*192e0*/  ENDCOLLECTIVE ;  /* 0x000000000000791b */ /* 0x001ff40003800000 */
.L_x_8536:
[----:B------:R-:W-:Y:S05]  /*192f0*/  BSYNC B0 ;  /* 0x0000000000007941 */ /* 0x000fea0003800000 */
.L_x_8535:
[----:B------:R-:W-:Y:S05]  /*19300*/  BRA `(.L_x_8537) ;  /* 0xffffffc400347947 */ /* 0x000fea000383ffff */
.L_x_8425:
[----:B0-----:R0:W1:Y:S02]  /*19310*/  SYNCS.PHASECHK.TRANS64.TRYWAIT P2, [R5+URZ+0x19c80], R4 ;  /* 0x019c8004050075a7 */ /* 0x001064000804017f */
[----:B-1----:R-:W-:Y:S05]  /*19320*/  @!P2 NANOSLEEP.SYNCS 0x989680 ;  /* 0x009896800000a95d */ /* 0x002fea0003900000 */
[----:B------:R-:W1:Y:S02]  /*19330*/  @!P2 SYNCS.PHASECHK.TRANS64 P2, [R5+URZ+0x19c80], R4 ;  /* 0x019c80040500a5a7 */ /* 0x000e64000804007f */
[----:B-1----:R-:W-:Y:S05]  /*19340*/  @!P2 BRA `(.L_x_8425) ;  /* 0xfffffffc00f0a947 */ /* 0x002fea000383ffff */
[----:B------:R-:W-:Y:S05]  /*19350*/  BRA `(.L_x_8538) ;  /* 0xffffffc400987947 */ /* 0x000fea000383ffff */
.L_x_8427:
[----:B-1----:R1:W2:Y:S02]  /*19360*/  SYNCS.PHASECHK.TRANS64.TRYWAIT P2, [R5+URZ+0x19c40], R4 ;  /* 0x019c4004050075a7 */ /* 0x0022a4000804017f */
[----:B--2---:R-:W-:Y:S05]  /*19370*/  @!P2 NANOSLEEP.SYNCS 0x989680 ;  /* 0x009896800000a95d */ /* 0x004fea0003900000 */
[----:B------:R-:W2:Y:S02]  /*19380*/  @!P2 SYNCS.PHASECHK.TRANS64 P2, [R5+URZ+0x19c40], R4 ;  /* 0x019c40040500a5a7 */ /* 0x000ea4000804007f */
[----:B--2---:R-:W-:Y:S05]  /*19390*/  @!P2 BRA `(.L_x_8427) ;  /* 0xfffffffc00f0a947 */ /* 0x004fea000383ffff */
[----:B------:R-:W-:Y:S05]  /*193a0*/  BRA `(.L_x_8539) ;  /* 0xffffffc800107947 */ /* 0x000fea000383ffff */
.L_x_8430:
[----:B0-----:R0:W1:Y:S02]  /*193b0*/  SYNCS.PHASECHK.TRANS64.TRYWAIT P0, [R28+URZ+0x19c20], R3 ;  /* 0x019c20031c0075a7 */ /* 0x001064000800017f */
[----:B-1----:R-:W-:Y:S05]  /*193c0*/  @!P0 NANOSLEEP.SYNCS 0x989680 ;  /* 0x009896800000895d */ /* 0x002fea0003900000 */
[----:B------:R-:W1:Y:S02]  /*193d0*/  @!P0 SYNCS.PHASECHK.TRANS64 P0, [R28+URZ+0x19c20], R3 ;  /* 0x019c20031c0085a7 */ /* 0x000e64000800007f */
[----:B-1----:R-:W-:Y:S05]  /*193e0*/  @!P0 BRA `(.L_x_8430) ;  /* 0xfffffffc00f08947 */ /* 0x002fea000383ffff */
[----:B------:R-:W-:Y:S05]  /*193f0*/  BRA `(.L_x_8540) ;  /* 0xffffffcc00307947 */ /* 0x000fea000383ffff */
.L_x_8436:
[----:B0-----:R0:W1:Y:S02]  /*19400*/  SYNCS.PHASECHK.TRANS64.TRYWAIT P0, [R5+URZ+0x19c80], R4 ;  /* 0x019c8004050075a7 */ /* 0x001064000800017f */
[----:B-1----:R-:W-:Y:S05]  /*19410*/  @!P0 NANOSLEEP.SYNCS 0x989680 ;  /* 0x009896800000895d */ /* 0x002fea0003900000 */
[----:B------:R-:W1:Y:S02]  /*19420*/  @!P0 SYNCS.PHASECHK.TRANS64 P0, [R5+URZ+0x19c80], R4 ;  /* 0x019c8004050085a7 */ /* 0x000e64000800007f */
[----:B-1----:R-:W-:Y:S05]  /*19430*/  @!P0 BRA `(.L_x_8436) ;  /* 0xfffffffc00f08947 */ /* 0x002fea000383ffff */
[----:B------:R-:W-:Y:S05]  /*19440*/  BRA `(.L_x_8541) ;  /* 0xffffffcc00d47947 */ /* 0x000fea000383ffff */
.L_x_8443:
[----:B-1----:R1:W2:Y:S02]  /*19450*/  SYNCS.PHASECHK.TRANS64.TRYWAIT P0, [R5+URZ+0x19c40], R4 ;  /* 0x019c4004050075a7 */ /* 0x0022a4000800017f */
[----:B--2---:R-:W-:Y:S05]  /*19460*/  @!P0 NANOSLEEP.SYNCS 0x989680 ;  /* 0x009896800000895d */ /* 0x004fea0003900000 */
[----:B------:R-:W2:Y:S02]  /*19470*/  @!P0 SYNCS.PHASECHK.TRANS64 P0, [R5+URZ+0x19c40], R4 ;  /* 0x019c4004050085a7 */ /* 0x000ea4000800007f */
[----:B--2---:R-:W-:Y:S05]  /*19480*/  @!P0 BRA `(.L_x_8443) ;  /* 0xfffffffc00f08947 */ /* 0x004fea000383ffff */
[----:B------:R-:W-:Y:S05]  /*19490*/  BRA `(.L_x_8542) ;  /* 0xffffffd000cc7947 */ /* 0x000fea000383ffff */
.L_x_8451:
[----:B0-----:R0:W1:Y:S02]  /*194a0*/  SYNCS.PHASECHK.TRANS64.TRYWAIT P2, [R13+URZ+0x19c70], R3 ;  /* 0x019c70030d0075a7 */ /* 0x001064000804017f */
[----:B-1----:R-:W-:Y:S05]  /*194b0*/  @!P2 NANOSLEEP.SYNCS 0x989680 ;  /* 0x009896800000a95d */ /* 0x002fea0003900000 */
[----:B------:R-:W1:Y:S02]  /*194c0*/  @!P2 SYNCS.PHASECHK.TRANS64 P2, [R13+URZ+0x19c70], R3 ;  /* 0x019c70030d00a5a7 */ /* 0x000e64000804007f */
[----:B-1----:R-:W-:Y:S05]  /*194d0*/  @!P2 BRA `(.L_x_8451) ;  /* 0xfffffffc00f0a947 */ /* 0x002fea000383ffff */
[----:B------:R-:W-:Y:S05]  /*194e0*/  BRA `(.L_x_8543) ;  /* 0xffffffd400e07947 */ /* 0x000fea000383ffff */
.L_x_8453:
[----:B0-----:R0:W1:Y:S02]  /*194f0*/  SYNCS.PHASECHK.TRANS64.TRYWAIT P2, [R13+URZ+0x19c60], R4 ;  /* 0x019c60040d0075a7 */ /* 0x001064000804017f */
[----:B-1----:R-:W-:Y:S05]  /*19500*/  @!P2 NANOSLEEP.SYNCS 0x989680 ;  /* 0x009896800000a95d */ /* 0x002fea0003900000 */
[----:B------:R-:W1:Y:S02]  /*19510*/  @!P2 SYNCS.PHASECHK.TRANS64 P2, [R13+URZ+0x19c60], R4 ;  /* 0x019c60040d00a5a7 */ /* 0x000e64000804007f */
[----:B-1----:R-:W-:Y:S05]  /*19520*/  @!P2 BRA `(.L_x_8453) ;  /* 0xfffffffc00f0a947 */ /* 0x002fea000383ffff */
[----:B------:R-:W-:Y:S05]  /*19530*/  BRA `(.L_x_8544) ;  /* 0xffffffd400e87947 */ /* 0x000fea000383ffff */
.L_x_8460:
[----:B0-----:R0:W2:Y:S02]  /*19540*/  SYNCS.PHASECHK.TRANS64.TRYWAIT P0, [R0+URZ+0x19c70], R3 ;  /* 0x019c7003000075a7 */ /* 0x0010a4000800017f */
[----:B--2---:R-:W-:Y:S05]  /*19550*/  @!P0 NANOSLEEP.SYNCS 0x989680 ;  /* 0x009896800000895d */ /* 0x004fea0003900000 */
[----:B------:R-:W2:Y:S02]  /*19560*/  @!P0 SYNCS.PHASECHK.TRANS64 P0, [R0+URZ+0x19c70], R3 ;  /* 0x019c7003000085a7 */ /* 0x000ea4000800007f */
[----:B--2---:R-:W-:Y:S05]  /*19570*/  @!P0 BRA `(.L_x_8460) ;  /* 0xfffffffc00f08947 */ /* 0x004fea000383ffff */
[----:B------:R-:W-:Y:S05]  /*19580*/  BRA `(.L_x_8545) ;  /* 0xffffffdc00787947 */ /* 0x000fea000383ffff */
.L_x_8462:
[----:B0-----:R0:W2:Y:S02]  /*19590*/  SYNCS.PHASECHK.TRANS64.TRYWAIT P0, [R0+URZ+0x19c60], R3 ;  /* 0x019c6003000075a7 */ /* 0x0010a4000800017f */
[----:B--2---:R-:W-:Y:S05]  /*195a0*/  @!P0 NANOSLEEP.SYNCS 0x989680 ;  /* 0x009896800000895d */ /* 0x004fea0003900000 */
[----:B------:R-:W2:Y:S02]  /*195b0*/  @!P0 SYNCS.PHASECHK.TRANS64 P0, [R0+URZ+0x19c60], R3 ;  /* 0x019c6003000085a7 */ /* 0x000ea4000800007f */
[----:B--2---:R-:W-:Y:S05]  /*195c0*/  @!P0 BRA `(.L_x_8462) ;  /* 0xfffffffc00f08947 */ /* 0x004fea000383ffff */
[----:B------:R-:W-:Y:S05]  /*195d0*/  BRA `(.L_x_8546) ;  /* 0xffffffdc007c7947 */ /* 0x000fea000383ffff */
.L_x_8466:
[----:B------:R-:W-:Y:S01]  /*195e0*/  BSSY B0, `(.L_x_8547) ;  /* 0x0000008000007945 */ /* 0x000fe20003800000 */
[----:B------:R-:W-:Y:S02]  /*195f0*/  IMAD.MOV.U32 R13, RZ, RZ, R16 ;  /* 0x000000ffff0d7224 */ /* 0x000fe400078e0010 */
[----:B------:R-:W-:Y:S02]  /*19600*/  IMAD.MOV.U32 R12, RZ, RZ, RZ ;  /* 0x000000ffff0c7224 */ /* 0x000fe400078e00ff */
[----:B0-----:R-:W-:Y:S02]  /*19610*/  IMAD.MOV.U32 R11, RZ, RZ, 0x1f ;  /* 0x0000001fff0b7424 */ /* 0x001fe400078e00ff */
[----:B------:R-:W-:-:S07]  /*19620*/  IMAD.MOV.U32 R15, RZ, RZ, -0x1 ;  /* 0xffffffffff0f7424 */ /* 0x000fce00078e00ff */
[----:B------:R-:W-:Y:S05]  /*19630*/  WARPSYNC.COLLECTIVE R15, `(.L_x_8548) ;  /* 0x000000000f087348 */ /* 0x000fea0003c00000 */
[----:B------:R0:W1:Y:S02]  /*19640*/  SHFL.IDX P6, R14, R13, R12, R11 ;  /* 0x0000000c0d0e7389 */ /* 0x00006400000c000b */
[----:B01----:R-:W-:Y:S01]  /*19650*/  ENDCOLLECTIVE ;  /* 0x000000000000791b */ /* 0x003fe20003800000 */
.L_x_8548:
[----:B------:R-:W-:Y:S05]  /*19660*/  BSYNC B0 ;  /* 0x0000000000007941 */ /* 0x000fea0003800000 */
.L_x_8547:
        /* <DEDUP_REMOVED lines=9> */
.L_x_8549:
        /* <DEDUP_REMOVED lines=18> */
.L_x_8550:
[----:B------:R-:W-:Y:S01]  /*19820*/  IMAD.MOV.U32 R12, RZ, RZ, 0x2 ;  /* 0x00000002ff0c7424 */ /* 0x000fe200078e00ff */
[----:B------:R-:W-:-:S05]  /*19830*/  SEL R5, R14, RZ, P1 ;  /* 0x000000ff0e057207 */ /* 0x000fca0000800000 */
[----:B------:R-:W-:-:S04]  /*19840*/  IMAD.IADD R5, R2, 0x1, R5 ;  /* 0x0000000102057824 */ /* 0x000fc800078e0205 */
[----:B------:R-:W-:-:S07]  /*19850*/  IMAD.MOV.U32 R13, RZ, RZ, R5 ;  /* 0x000000ffff0d7224 */ /* 0x000fce00078e0005 */
[----:B------:R-:W-:Y:S05]  /*19860*/  WARPSYNC.COLLECTIVE R15, `(.L_x_8551) ;  /* 0x000000000f087348 */ /* 0x000fea0003c00000 */
[----:B------:R0:W1:Y:S02]  /*19870*/  SHFL.UP P6, R14, R13, R12, R11 ;  /* 0x0400000c0d0e7389 */ /* 0x00006400000c000b */
[----:B01----:R-:W-:Y:S01]  /*19880*/  ENDCOLLECTIVE ;  /* 0x000000000000791b */ /* 0x003fe20003800000 */
.L_x_8551:
[----:B------:R-:W-:Y:S01]  /*19890*/  IMAD.MOV.U32 R12, RZ, RZ, 0x4 ;  /* 0x00000004ff0c7424 */ /* 0x000fe200078e00ff */
[----:B------:R-:W-:-:S05]  /*198a0*/  SEL R6, R14, RZ, P2 ;  /* 0x000000ff0e067207 */ /* 0x000fca0001000000 */
[----:B------:R-:W-:-:S04]  /*198b0*/  IMAD.IADD R6, R5, 0x1, R6 ;  /* 0x0000000105067824 */ /* 0x000fc800078e0206 */
[----:B------:R-:W-:-:S07]  /*198c0*/  IMAD.MOV.U32 R13, RZ, RZ, R6 ;  /* 0x000000ffff0d7224 */ /* 0x000fce00078e0006 */
[----:B------:R-:W-:Y:S05]  /*198d0*/  WARPSYNC.COLLECTIVE R15, `(.L_x_8552) ;  /* 0x000000000f087348 */ /* 0x000fea0003c00000 */
[----:B------:R0:W1:Y:S02]  /*198e0*/  SHFL.UP P6, R14, R13, R12, R11 ;  /* 0x0400000c0d0e7389 */ /* 0x00006400000c000b */
[----:B01----:R-:W-:Y:S01]  /*198f0*/  ENDCOLLECTIVE ;  /* 0x000000000000791b */ /* 0x003fe20003800000 */
.L_x_8552:
[----:B------:R-:W-:Y:S02]  /*19900*/  MOV R12, 0x8 ;  /* 0x00000008000c7802 */ /* 0x000fe40000000f00 */
[----:B------:R-:W-:-:S05]  /*19910*/  SEL R7, R14, RZ, P3 ;  /* 0x000000ff0e077207 */ /* 0x000fca0001800000 */
[----:B------:R-:W-:-:S04]  /*19920*/  IMAD.IADD R7, R6, 0x1, R7 ;  /* 0x0000000106077824 */ /* 0x000fc800078e0207 */
[----:B------:R-:W-:-:S07]  /*19930*/  IMAD.MOV.U32 R13, RZ, RZ, R7 ;  /* 0x000000ffff0d7224 */ /* 0x000fce00078e0007 */
[----:B------:R-:W-:Y:S05]  /*19940*/  WARPSYNC.COLLECTIVE R15, `(.L_x_8553) ;  /* 0x000000000f087348 */ /* 0x000fea0003c00000 */
[----:B------:R0:W1:Y:S02]  /*19950*/  SHFL.UP P6, R14, R13, R12, R11 ;  /* 0x0400000c0d0e7389 */ /* 0x00006400000c000b */
[----:B01----:R-:W-:Y:S01]  /*19960*/  ENDCOLLECTIVE ;  /* 0x000000000000791b */ /* 0x003fe20003800000 */
.L_x_8553:
[----:B------:R-:W-:Y:S01]  /*19970*/  IMAD.MOV.U32 R12, RZ, RZ, 0x10 ;  /* 0x00000010ff0c7424 */ /* 0x000fe200078e00ff */
[----:B------:R-:W-:-:S05]  /*19980*/  SEL R14, R14, RZ, P4 ;  /* 0x000000ff0e0e7207 */ /* 0x000fca0002000000 */
[----:B------:R-:W-:-:S04]  /*19990*/  IMAD.IADD R5, R7, 0x1, R14 ;  /* 0x0000000107057824 */ /* 0x000fc800078e020e */
[----:B------:R-:W-:-:S07]  /*199a0*/  IMAD.MOV.U32 R13, RZ, RZ, R5 ;  /* 0x000000ffff0d7224 */ /* 0x000fce00078e0005 */
[----:B------:R-:W-:Y:S05]  /*199b0*/  WARPSYNC.COLLECTIVE R15, `(.L_x_8554) ;  /* 0x000000000f087348 */ /* 0x000fea0003c00000 */
[----:B------:R0:W1:Y:S02]  /*199c0*/  SHFL.UP P6, R14, R13, R12, R11 ;  /* 0x0400000c0d0e7389 */ /* 0x00006400000c000b */
[----:B01----:R-:W-:Y:S01]  /*199d0*/  ENDCOLLECTIVE ;  /* 0x000000000000791b */ /* 0x003fe20003800000 */
.L_x_8554:
        /* <DEDUP_REMOVED lines=8> */
.L_x_8555:
[----:B------:R-:W-:Y:S05]  /*19a60*/  BRA `(.L_x_8556) ;  /* 0xffffffe000547947 */ /* 0x000fea000383ffff */
.L_x_8471:
[----:B------:R-:W-:Y:S01]  /*19a70*/  BSSY B0, `(.L_x_8557) ;  /* 0x0000008000007945 */ /* 0x000fe20003800000 */
[----:B-----5:R-:W-:Y:S02]  /*19a80*/  IMAD.MOV.U32 R13, RZ, RZ, R2 ;  /* 0x000000ffff0d7224 */ /* 0x020fe400078e0002 */
[----:B------:R-:W-:Y:S02]  /*19a90*/  IMAD.MOV.U32 R12, RZ, RZ, 0x1 ;  /* 0x00000001ff0c7424 */ /* 0x000fe400078e00ff */
[----:B------:R-:W-:Y:S02]  /*19aa0*/  IMAD.MOV.U32 R11, RZ, RZ, RZ ;  /* 0x000000ffff0b7224 */ /* 0x000fe400078e00ff */
[----:B------:R-:W-:-:S07]  /*19ab0*/  IMAD.MOV.U32 R15, RZ, RZ, -0x1 ;  /* 0xffffffffff0f7424 */ /* 0x000fce00078e00ff */
[----:B01----:R-:W-:Y:S05]  /*19ac0*/  WARPSYNC.COLLECTIVE R15, `(.L_x_8558) ;  /* 0x000000000f087348 */ /* 0x003fea0003c00000 */
[----:B------:R2:W3:Y:S02]  /*19ad0*/  SHFL.UP P6, R14, R13, R12, R11 ;  /* 0x0400000c0d0e7389 */ /* 0x0004e400000c000b */
[----:B0123--:R-:W-:Y:S01]  /*19ae0*/  ENDCOLLECTIVE ;  /* 0x000000000000791b */ /* 0x00ffe20003800000 */
.L_x_8558:
[----:B------:R-:W-:Y:S05]  /*19af0*/  BSYNC B0 ;  /* 0x0000000000007941 */ /* 0x000fea0003800000 */
.L_x_8557:
[----:B------:R-:W-:Y:S01]  /*19b00*/  SEL R13, R14, RZ, P1 ;  /* 0x000000ff0e0d7207 */ /* 0x000fe20000800000 */
[----:B------:R-:W-:Y:S01]  /*19b10*/  IMAD.MOV.U32 R12, RZ, RZ, 0x2 ;  /* 0x00000002ff0c7424 */ /* 0x000fe200078e00ff */
[----:B------:R-:W-:Y:S01]  /*19b20*/  MOV R15, 0xffffffff ;  /* 0xffffffff000f7802 */ /* 0x000fe20000000f00 */
[----:B------:R-:W-:Y:S02]  /*19b30*/  IMAD.MOV.U32 R11, RZ, RZ, RZ ;  /* 0x000000ffff0b7224 */ /* 0x000fe400078e00ff */
[----:B------:R-:W-:-:S07]  /*19b40*/  IMAD.IADD R13, R2, 0x1, R13 ;  /* 0x00000001020d7824 */ /* 0x000fce00078e020d */
[----:B------:R-:W-:Y:S05]  /*19b50*/  WARPSYNC.COLLECTIVE R15, `(.L_x_8559) ;  /* 0x000000000f087348 */ /* 0x000fea0003c00000 */
[----:B------:R0:W1:Y:S02]  /*19b60*/  SHFL.UP P6, R14, R13, R12, R11 ;  /* 0x0400000c0d0e7389 */ /* 0x00006400000c000b */
[----:B01----:R-:W-:Y:S01]  /*19b70*/  ENDCOLLECTIVE ;  /* 0x000000000000791b */ /* 0x003fe20003800000 */
.L_x_8559:
[----:B------:R-:W-:Y:S01]  /*19b80*/  IMAD.MOV.U32 R12, RZ, RZ, 0x4 ;  /* 0x00000004ff0c7424 */ /* 0x000fe200078e00ff */
[----:B------:R-:W-:-:S05]  /*19b90*/  SEL R14, R14, RZ, P2 ;  /* 0x000000ff0e0e7207 */ /* 0x000fca0001000000 */
[----:B------:R-:W-:-:S04]  /*19ba0*/  IMAD.IADD R3, R13, 0x1, R14 ;  /* 0x000000010d037824 */ /* 0x000fc800078e020e */
[----:B------:R-:W-:-:S07]  /*19bb0*/  IMAD.MOV.U32 R13, RZ, RZ, R3 ;  /* 0x000000ffff0d7224 */ /* 0x000fce00078e0003 */
[----:B------:R-:W-:Y:S05]  /*19bc0*/  WARPSYNC.COLLECTIVE R15, `(.L_x_8560) ;  /* 0x000000000f087348 */ /* 0x000fea0003c00000 */
[----:B------:R0:W1:Y:S02]  /*19bd0*/  SHFL.UP P6, R14, R13, R12, R11 ;  /* 0x0400000c0d0e7389 */ /* 0x00006400000c000b */
[----:B01----:R-:W-:Y:S01]  /*19be0*/  ENDCOLLECTIVE ;  /* 0x000000000000791b */ /* 0x003fe20003800000 */
.L_x_8560:
[----:B------:R-:W-:Y:S01]  /*19bf0*/  IMAD.MOV.U32 R12, RZ, RZ, 0x8 ;  /* 0x00000008ff0c7424 */ /* 0x000fe200078e00ff */
[----:B------:R-:W-:-:S05]  /*19c00*/  SEL R14, R14, RZ, P3 ;  /* 0x000000ff0e0e7207 */ /* 0x000fca0001800000 */
[----:B------:R-:W-:-:S04]  /*19c10*/  IMAD.IADD R5, R3, 0x1, R14 ;  /* 0x0000000103057824 */ /* 0x000fc800078e020e */
[----:B------:R-:W-:-:S07]  /*19c20*/  IMAD.MOV.U32 R13, RZ, RZ, R5 ;  /* 0x000000ffff0d7224 */ /* 0x000fce00078e0005 */
[----:B------:R-:W-:Y:S05]  /*19c30*/  WARPSYNC.COLLECTIVE R15, `(.L_x_8561) ;  /* 0x000000000f087348 */ /* 0x000fea0003c00000 */
[----:B------:R0:W1:Y:S02]  /*19c40*/  SHFL.UP P6, R14, R13, R12, R11 ;  /* 0x0400000c0d0e7389 */ /* 0x00006400000c000b */
[----:B01----:R-:W-:Y:S01]  /*19c50*/  ENDCOLLECTIVE ;  /* 0x000000000000791b */ /* 0x003fe20003800000 */
.L_x_8561:
[----:B------:R-:W-:Y:S01]  /*19c60*/  IMAD.MOV.U32 R12, RZ, RZ, 0x10 ;  /* 0x00000010ff0c7424 */ /* 0x000fe200078e00ff */
[----:B------:R-:W-:-:S05]  /*19c70*/  SEL R6, R14, RZ, P4 ;  /* 0x000000ff0e067207 */ /* 0x000fca0002000000 */
[----:B------:R-:W-:-:S04]  /*19c80*/  IMAD.IADD R6, R5, 0x1, R6 ;  /* 0x0000000105067824 */ /* 0x000fc800078e0206 */
[----:B------:R-:W-:-:S07]  /*19c90*/  IMAD.MOV.U32 R13, RZ, RZ, R6 ;  /* 0x000000ffff0d7224 */ /* 0x000fce00078e0006 */
[----:B------:R-:W-:Y:S05]  /*19ca0*/  WARPSYNC.COLLECTIVE R15, `(.L_x_8562) ;  /* 0x000000000f087348 */ /* 0x000fea0003c00000 */
[----:B------:R0:W1:Y:S02]  /*19cb0*/  SHFL.UP P6, R14, R13, R12, R11 ;  /* 0x0400000c0d0e7389 */ /* 0x00006400000c000b */
[----:B01----:R-:W-:Y:S01]  /*19cc0*/  ENDCOLLECTIVE ;  /* 0x000000000000791b */ /* 0x003fe20003800000 */
.L_x_8562:
        /* <DEDUP_REMOVED lines=8> */
.L_x_8563:
[----:B------:R-:W-:Y:S05]  /*19d50*/  BRA `(.L_x_8564) ;  /* 0xffffffe000347947 */ /* 0x000fea000383ffff */
.L_x_8473:
[----:B------:R-:W-:Y:S01]  /*19d60*/  BSSY B0, `(.L_x_8565) ;  /* 0x0000006000007945 */ /* 0x000fe20003800000 */
[----:B------:R-:W-:Y:S01]  /*19d70*/  PLOP3.LUT P6, PT, P6, PT, PT, 0x8, 0x0 ;  /* 0x000000000000781c */ /* 0x000fe200037ce170 */
[----:B------:R-:W-:-:S12]  /*19d80*/  IMAD.MOV.U32 R15, RZ, RZ, -0x1 ;  /* 0xffffffffff0f7424 */ /* 0x000fd800078e00ff */
[----:B0-----:R-:W-:Y:S05]  /*19d90*/  WARPSYNC.COLLECTIVE R15, `(.L_x_8566) ;  /* 0x000000000f087348 */ /* 0x001fea0003c00000 */
[----:B------:R-:W-:Y:S01]  /*19da0*/  VOTE.ANY R14, PT, P6 ;  /* 0x00000000000e7806 */ /* 0x000fe200030e0100 */
[----:B0-----:R-:W-:Y:S06]  /*19db0*/  ENDCOLLECTIVE ;  /* 0x000000000000791b */ /* 0x001fec0003800000 */
.L_x_8566:
[----:B------:R-:W-:Y:S05]  /*19dc0*/  BSYNC B0 ;  /* 0x0000000000007941 */ /* 0x000fea0003800000 */
.L_x_8565:
        /* <DEDUP_REMOVED lines=9> */
.L_x_8567:
[----:B------:R-:W-:Y:S01]  /*19e60*/  IMAD.MOV.U32 R17, RZ, RZ, R14 ;  /* 0x000000ffff117224 */ /* 0x000fe200078e000e */
[----:B------:R-:W-:Y:S06]  /*19e70*/  BRA `(.L_x_8568) ;  /* 0xffffffe000247947 */ /* 0x000fec000383ffff */
.L_x_8475:
[----:B------:R-:W-:Y:S01]  /*19e80*/  BSSY B0, `(.L_x_8569) ;  /* 0x0000007000007945 */ /* 0x000fe20003800000 */
[----:B------:R-:W-:Y:S02]  /*19e90*/  IMAD.MOV.U32 R13, RZ, RZ, R3 ;  /* 0x000000ffff0d7224 */ /* 0x000fe400078e0003 */
[----:B------:R-:W-:Y:S02]  /*19ea0*/  IMAD.MOV.U32 R11, RZ, RZ, 0x1f ;  /* 0x0000001fff0b7424 */ /* 0x000fe400078e00ff */
[----:B------:R-:W-:-:S07]  /*19eb0*/  IMAD.MOV.U32 R15, RZ, RZ, -0x1 ;  /* 0xffffffffff0f7424 */ /* 0x000fce00078e00ff */
[----:B012---:R-:W-:Y:S05]  /*19ec0*/  WARPSYNC.COLLECTIVE R15, `(.L_x_8570) ;  /* 0x000000000f087348 */ /* 0x007fea0003c00000 */
[----:B------:R3:W4:Y:S02]  /*19ed0*/  SHFL.IDX P6, R14, R13, R12, R11 ;  /* 0x0000000c0d0e7389 */ /* 0x00072400000c000b */
[----:B01234-:R-:W-:Y:S01]  /*19ee0*/  ENDCOLLECTIVE ;  /* 0x000000000000791b */ /* 0x01ffe20003800000 */
.L_x_8570:
[----:B------:R-:W-:Y:S05]  /*19ef0*/  BSYNC B0 ;  /* 0x0000000000007941 */ /* 0x000fea0003800000 */
.L_x_8569:
[----:B------:R-:W-:Y:S05]  /*19f00*/  BRA `(.L_x_8474) ;  /* 0xffffffe0001c7947 */ /* 0x000fea000383ffff */
.L_x_8479:
[----:B0-----:R0:W1:Y:S02]  /*19f10*/  SYNCS.PHASECHK.TRANS64.TRYWAIT P0, [R7+URZ+0x19c20], R0 ;  /* 0x019c2000070075a7 */ /* 0x001064000800017f */
[----:B-1----:R-:W-:Y:S05]  /*19f20*/  @!P0 NANOSLEEP.SYNCS 0x989680 ;  /* 0x009896800000895d */ /* 0x002fea0003900000 */
[----:B------:R-:W1:Y:S02]  /*19f30*/  @!P0 SYNCS.PHASECHK.TRANS64 P0, [R7+URZ+0x19c20], R0 ;  /* 0x019c2000070085a7 */ /* 0x000e64000800007f */
[----:B-1----:R-:W-:Y:S05]  /*19f40*/  @!P0 BRA `(.L_x_8479) ;  /* 0xfffffffc00f08947 */ /* 0x002fea000383ffff */
[----:B------:R-:W-:Y:S05]  /*19f50*/  BRA `(.L_x_8571) ;  /* 0xffffffe400087947 */ /* 0x000fea000383ffff */
.L_x_8480:
        /* <DEDUP_REMOVED lines=11> */
.L_x_8573:
[----:B------:R-:W-:Y:S05]  /*1a010*/  BSYNC B0 ;  /* 0x0000000000007941 */ /* 0x000fea0003800000 */
.L_x_8572:
[----:B------:R-:W-:Y:S05]  /*1a020*/  BRA `(.L_x_8574) ;  /* 0xffffffe000f07947 */ /* 0x000fea000383ffff */
.L_x_8481:
[----:B------:R-:W-:Y:S01]  /*1a030*/  BSSY B0, `(.L_x_8575) ;  /* 0x0000006000007945 */ /* 0x000fe20003800000 */
[----:B------:R-:W-:-:S07]  /*1a040*/  IMAD.MOV.U32 R15, RZ, RZ, -0x1 ;  /* 0xffffffffff0f7424 */ /* 0x000fce00078e00ff */
[----:B0-----:R-:W-:Y:S05]  /*1a050*/  WARPSYNC.COLLECTIVE R15, `(.L_x_8576) ;  /* 0x000000000f0c7348 */ /* 0x001fea0003c00000 */
[----:B------:R-:W-:Y:S02]  /*1a060*/  ELECT P6, UR62, PT ;  /* 0x00000000003e782f */ /* 0x000fe400038c0000 */
[----:B------:R-:W-:Y:S01]  /*1a070*/  MOV R14, UR62 ;  /* 0x0000003e000e7c02 */ /* 0x000fe20008000f00 */
[----:B0-----:R-:W-:Y:S10]  /*1a080*/  ENDCOLLECTIVE ;  /* 0x000000000000791b */ /* 0x001ff40003800000 */
.L_x_8576:
[----:B------:R-:W-:Y:S05]  /*1a090*/  BSYNC B0 ;  /* 0x0000000000007941 */ /* 0x000fea0003800000 */
.L_x_8575:
[----:B------:R-:W-:Y:S05]  /*1a0a0*/  BRA `(.L_x_8577) ;  /* 0xffffffe000e47947 */ /* 0x000fea000383ffff */
.L_x_8483:
[----:B0-----:R0:W1:Y:S02]  /*1a0b0*/  SYNCS.PHASECHK.TRANS64.TRYWAIT P1, [R5+URZ], R4 ;  /* 0x00000004050075a7 */ /* 0x001064000802017f */
[----:B-1----:R-:W-:Y:S05]  /*1a0c0*/  @!P1 NANOSLEEP.SYNCS 0x989680 ;  /* 0x009896800000995d */ /* 0x002fea0003900000 */
[----:B------:R-:W1:Y:S02]  /*1a0d0*/  @!P1 SYNCS.PHASECHK.TRANS64 P1, [R5+URZ], R4 ;  /* 0x00000004050095a7 */ /* 0x000e64000802007f */
[----:B-1----:R-:W-:Y:S05]  /*1a0e0*/  @!P1 BRA `(.L_x_8483) ;  /* 0xfffffffc00f09947 */ /* 0x002fea000383ffff */
[----:B------:R-:W-:Y:S05]  /*1a0f0*/  BRA `(.L_x_8578) ;  /* 0xffffffe400187947 */ /* 0x000fea000383ffff */
.L_x_8484:
[----:B-1----:R1:W2:Y:S02]  /*1a100*/  SYNCS.PHASECHK.TRANS64.TRYWAIT P1, [R3+URZ], R0 ;  /* 0x00000000030075a7 */ /* 0x0022a4000802017f */
[----:B--2---:R-:W-:Y:S05]  /*1a110*/  @!P1 NANOSLEEP.SYNCS 0x989680 ;  /* 0x009896800000995d */ /* 0x004fea0003900000 */
[----:B------:R-:W2:Y:S02]  /*1a120*/  @!P1 SYNCS.PHASECHK.TRANS64 P1, [R3+URZ], R0 ;  /* 0x00000000030095a7 */ /* 0x000ea4000802007f */
[----:B--2---:R-:W-:Y:S05]  /*1a130*/  @!P1 BRA `(.L_x_8484) ;  /* 0xfffffffc00f09947 */ /* 0x004fea000383ffff */
[----:B------:R-:W-:Y:S05]  /*1a140*/  BRA `(.L_x_8579) ;  /* 0xffffffe4000c7947 */ /* 0x000fea000383ffff */
.L_x_8486:
[----:B-1----:R1:W2:Y:S02]  /*1a150*/  SYNCS.PHASECHK.TRANS64.TRYWAIT P1, [R3+URZ+0x19c60], R4 ;  /* 0x019c6004030075a7 */ /* 0x0022a4000802017f */
[----:B--2---:R-:W-:Y:S05]  /*1a160*/  @!P1 NANOSLEEP.SYNCS 0x989680 ;  /* 0x009896800000995d */ /* 0x004fea0003900000 */
[----:B------:R-:W2:Y:S02]  /*1a170*/  @!P1 SYNCS.PHASECHK.TRANS64 P1, [R3+URZ+0x19c60], R4 ;  /* 0x019c6004030095a7 */ /* 0x000ea4000802007f */
[----:B--2---:R-:W-:Y:S05]  /*1a180*/  @!P1 BRA `(.L_x_8486) ;  /* 0xfffffffc00f09947 */ /* 0x004fea000383ffff */
[----:B------:R-:W-:Y:S05]  /*1a190*/  BRA `(.L_x_8580) ;  /* 0xffffffe4000c7947 */ /* 0x000fea000383ffff */
.L_x_8488:
[----:B0-----:R0:W2:Y:S02]  /*1a1a0*/  SYNCS.PHASECHK.TRANS64.TRYWAIT P1, [R5+URZ+0x19c60], R0 ;  /* 0x019c6000050075a7 */ /* 0x0010a4000802017f */
[----:B--2---:R-:W-:Y:S05]  /*1a1b0*/  @!P1 NANOSLEEP.SYNCS 0x989680 ;  /* 0x009896800000995d */ /* 0x004fea0003900000 */
[----:B------:R-:W2:Y:S02]  /*1a1c0*/  @!P1 SYNCS.PHASECHK.TRANS64 P1, [R5+URZ+0x19c60], R0 ;  /* 0x019c6000050095a7 */ /* 0x000ea4000802007f */
[----:B--2---:R-:W-:Y:S05]  /*1a1d0*/  @!P1 BRA `(.L_x_8488) ;  /* 0xfffffffc00f09947 */ /* 0x004fea000383ffff */
[----:B------:R-:W-:Y:S05]  /*1a1e0*/  BRA `(.L_x_8581) ;  /* 0xffffffe4000c7947 */ /* 0x000fea000383ffff */
.L_x_8490:
[----:B--2---:R2:W3:Y:S02]  /*1a1f0*/  SYNCS.PHASECHK.TRANS64.TRYWAIT P0, [R3+URZ+0x19c80], R4 ;  /* 0x019c8004030075a7 */ /* 0x0044e4000800017f */
[----:B---3--:R-:W-:Y:S05]  /*1a200*/  @!P0 NANOSLEEP.SYNCS 0x989680 ;  /* 0x009896800000895d */ /* 0x008fea0003900000 */
[----:B------:R-:W3:Y:S02]  /*1a210*/  @!P0 SYNCS.PHASECHK.TRANS64 P0, [R3+URZ+0x19c80], R4 ;  /* 0x019c8004030085a7 */ /* 0x000ee4000800007f */
[----:B---3--:R-:W-:Y:S05]  /*1a220*/  @!P0 BRA `(.L_x_8490) ;  /* 0xfffffffc00f08947 */ /* 0x008fea000383ffff */
[----:B------:R-:W-:Y:S05]  /*1a230*/  BRA `(.L_x_8491) ;  /* 0xffffffe400087947 */ /* 0x000fea000383ffff */
.L_x_8582:
        /* <DEDUP_REMOVED lines=12> */
.L_x_12364:


//--------------------- .text._ZN7cutlass13device_kernelIN5flash11enable_sm90INS1_16FlashAttnFwdSm90INS1_25CollectiveMainloopFwdSm90ILi2EN4cute5tupleIJNS5_1CILi1EEES8_S8_EEENS6_IJNS7_ILi192EEENS7_ILi128EEENS7_ILi96EEEEEELi96ENS_12float_e4m3_tEfNS_4arch4Sm90ELb0ELb1ELb1ELb0ELb0ELb0ELb0ELb1ELb1ELb0ELb0ELb0EEENS1_21CollectiveEpilogueFwdINS6_IJSA_SC_SB_EEES9_NS_10bfloat16_tESG_Li384ELb0ELb0ELb0ELb1EEENS1_30DynamicPersistentTileSchedulerILi384ELi128ELb0ELb0ELb1EEEEEEEEEvNT_6ParamsE --------------------------
	.section	.text._ZN7cutlass13device_kernelIN5flash11enable_sm90INS1_16FlashAttnFwdSm90INS1_25CollectiveMainloopFwdSm90ILi2EN4cute5tupleIJNS5_1CILi1EEES8_S8_EEENS6_IJNS7_ILi192EEENS7_ILi128EEENS7_ILi96EEEEEELi96ENS_12float_e4m3_tEfNS_4arch4Sm90ELb0ELb1ELb1ELb0ELb0ELb0ELb0ELb1ELb1ELb0ELb0ELb0EEENS1_21CollectiveEpilogueFwdINS6_IJSA_SC_SB_EEES9_NS_10bfloat16_tESG_Li384ELb0ELb0ELb0ELb1EEENS1_30DynamicPersistentTileSchedulerILi384ELi128ELb0ELb0ELb1EEEEEEEEEvNT_6ParamsE,"ax",@progbits
	.align	128
.text._ZN7cutlass13device_kernelIN5flash11enable_sm90INS1_16FlashAttnFwdSm90INS1_25CollectiveMainloopFwdSm90ILi2EN4cute5tupleIJNS5_1CILi1EEES8_S8_EEENS6_IJNS7_ILi192EEENS7_ILi128EEENS7_ILi96EEEEEELi96ENS_12float_e4m3_tEfNS_4arch4Sm90ELb0ELb1ELb1ELb0ELb0ELb0ELb0ELb1ELb1ELb0ELb0ELb0EEENS1_21CollectiveEpilogueFwdINS6_IJSA_SC_SB_EEES9_NS_10bfloat16_tESG_Li384ELb0ELb0ELb0ELb1EEENS1_30DynamicPersistentTileSchedulerILi384ELi128ELb0ELb0ELb1EEEEEEEEEvNT_6ParamsE:
        .type           _ZN7cutlass13device_kernelIN5flash11enable_sm90INS1_16FlashAttnFwdSm90INS1_25CollectiveMainloopFwdSm90ILi2EN4cute5tupleIJNS5_1CILi1EEES8_S8_EEENS6_IJNS7_ILi192EEENS7_ILi128EEENS7_ILi96EEEEEELi96ENS_12float_e4m3_tEfNS_4arch4Sm90ELb0ELb1ELb1ELb0ELb0ELb0ELb0ELb1ELb1ELb0ELb0ELb0EEENS1_21CollectiveEpilogueFwdINS6_IJSA_SC_SB_EEES9_NS_10bfloat16_tESG_Li384ELb0ELb0ELb0ELb1EEENS1_30DynamicPersistentTileSchedulerILi384ELi128ELb0ELb0ELb1EEEEEEEEEvNT_6ParamsE,@function
        .size           _ZN7cutlass13device_kernelIN5flash11enable_sm90INS1_16FlashAttnFwdSm90INS1_25CollectiveMainloopFwdSm90ILi2EN4cute5tupleIJNS5_1CILi1EEES8_S8_EEENS6_IJNS7_ILi192EEENS7_ILi128EEENS7_ILi96EEEEEELi96ENS_12float_e4m3_tEfNS_4arch4Sm90ELb0ELb1ELb1ELb0ELb0ELb0ELb0ELb1ELb1ELb0ELb0ELb0EEENS1_21CollectiveEpilogueFwdINS6_IJSA_SC_SB_EEES9_NS_10bfloat16_tESG_Li384ELb0ELb0ELb0ELb1EEENS1_30DynamicPersistentTileSchedulerILi384ELi128ELb0ELb0ELb1EEEEEEEEEvNT_6ParamsE,(.L_x_12365 - _ZN7cutlass13device_kernelIN5flash11enable_sm90INS1_16FlashAttnFwdSm90INS1_25CollectiveMainloopFwdSm90ILi2EN4cute5tupleIJNS5_1CILi1EEES8_S8_EEENS6_IJNS7_ILi192EEENS7_ILi128EEENS7_ILi96EEEEEELi96ENS_12float_e4m3_tEfNS_4arch4Sm90ELb0ELb1ELb1ELb0ELb0ELb0ELb0ELb1ELb1ELb0ELb0ELb0EEENS1_21CollectiveEpilogueFwdINS6_IJSA_SC_SB_EEES9_NS_10bfloat16_tESG_Li384ELb0ELb0ELb0ELb1EEENS1_30DynamicPersistentTileSchedulerILi384ELi128ELb0ELb0ELb1EEEEEEEEEvNT_6ParamsE)
        .other          _ZN7cutlass13device_kernelIN5flash11enable_sm90INS1_16FlashAttnFwdSm90INS1_25CollectiveMainloopFwdSm90ILi2EN4cute5tupleIJNS5_1CILi1EEES8_S8_EEENS6_IJNS7_ILi192EEENS7_ILi128EEENS7_ILi96EEEEEELi96ENS_12float_e4m3_tEfNS_4arch4Sm90ELb0ELb1ELb1ELb0ELb0ELb0ELb0ELb1ELb1ELb0ELb0ELb0EEENS1_21CollectiveEpilogueFwdINS6_IJSA_SC_SB_EEES9_NS_10bfloat16_tESG_Li384ELb0ELb0ELb0ELb1EEENS1_30DynamicPersistentTileSchedulerILi384ELi128ELb0ELb0ELb1EEEEEEEEEvNT_6ParamsE,@"STO_CUDA_ENTRY STV_DEFAULT"
_ZN7cutlass13device_kernelIN5flash11enable_sm90INS1_16FlashAttnFwdSm90INS1_25CollectiveMainloopFwdSm90ILi2EN4cute5tupleIJNS5_1CILi1EEES8_S8_EEENS6_IJNS7_ILi192EEENS7_ILi128EEENS7_ILi96EEEEEELi96ENS_12float_e4m3_tEfNS_4arch4Sm90ELb0ELb1ELb1ELb0ELb0ELb0ELb0ELb1ELb1ELb0ELb0ELb0EEENS1_21CollectiveEpilogueFwdINS6_IJSA_SC_SB_EEES9_NS_10bfloat16_tESG_Li384ELb0ELb0ELb0ELb1EEENS1_30DynamicPersistentTileSchedulerILi384ELi128ELb0ELb0ELb1EEEEEEEEEvNT_6ParamsE:
[----:B------:R-:W1:Y:S02]  /*0000*/  LDC R1, c[0x0][0x28] ;  /* 0x00000a00ff017b82 */ /* 0x000e640000000800 */
[----:B-1----:R-:W-:Y:S01]  /*0010*/  VIADD R1, R1, 0xfffffff8 ;  /* 0xfffffff801017836 */ /* 0x002fe20000000000 */
[----:B------:R-:W1:Y:S01]  /*0020*/  S2R R3, SR_TID.X ;  /* 0x0000000000037919 */ /* 0x000e620000002100 */
[----:B------:R-:W-:Y:S01]  /*0030*/  ELECT P0, URZ, PT ;  /* 0x00000000003f782f */ /* 0x000fe20003800000 */
[----:B------:R-:W-:Y:S01]  /*0040*/  BSSY B0, `(.L_x_8583) ;  /* 0x0000014000007945 */ /* 0x000fe20003800000 */
[----:B-1----:R-:W-:-:S05]  /*0050*/  SHF.R.U32.HI R0, RZ, 0x5, R3 ;  /* 0x00000005ff007819 */ /* 0x002fca0000011603 */
[----:B------:R-:W1:Y:S02]  /*0060*/  SHFL.IDX PT, R2, R0, RZ, 0x1f ;  /* 0x00001fff00027589 */ /* 0x000e6400000e0000 */
[----:B-1----:R-:W-:Y:S02]  /*0070*/  ISETP.EQ.AND P0, PT, R2, RZ, P0 ;  /* 0x000000ff0200720c */ /* 0x002fe40000702270 */
[----:B------:R-:W-:-:S11]  /*0080*/  SHF.R.U32.HI R2, RZ, 0x7, R3 ;  /* 0x00000007ff027819 */ /* 0x000fd60000011603 */
        /* <DEDUP_REMOVED lines=15> */
.L_x_8584:
[----:B------:R-:W-:Y:S05]  /*0180*/  BSYNC B0 ;  /* 0x0000000000007941 */ /* 0x000fea0003800000 */
.L_x_8583:
        /* <DEDUP_REMOVED lines=37> */
.L_x_8585:
        /* <DEDUP_REMOVED lines=22> */
.L_x_8586:
        /* <DEDUP_REMOVED lines=18> */
.L_x_8587:
        /* <DEDUP_REMOVED lines=22> */
.L_x_8588:
        /* <DEDUP_REMOVED lines=22> */
.L_x_8589:
[----:B------:R-:W-:Y:S01]  /*0920*/  PLOP3.LUT P0, PT, PT, PT, UP0, 0x80, 0x0 ;  /* 0x000000000000781c */ /* 0x000fe20003f0f008 */
[----:B------:R-:W-:Y:S01]  /*0930*/  UMOV UR46, 0x1 ;  /* 0x00000001002e7882 */ /* 0x000fe20000000000 */
[----:B------:R-:W-:Y:S01]  /*0940*/  NOP ;  /* 0x0000000000007918 */ /* 0x000fe20000000000 */
[----:B------:R-:W-:Y:S01]  /*0950*/  USEL UR46, UR46, 0x2, !UP0 ;  /* 0x000000022e2e7887 */ /* 0x000fe2000c000000 */
[----:B------:R-:W-:Y:S01]  /*0960*/  ULDC.64 UR48, c[0x0][0x208] ;  /* 0x0000820000307ab9 */ /* 0x000fe20000000a00 */
[----:B-123--:R-:W-:Y:S08]  /*0970*/  BAR.SYNC.DEFER_BLOCKING 0x0 ;  /* 0x0000000000007b1d */ /* 0x00eff00000010000 */
[----:B------:R-:W-:Y:S05]  /*0980*/  @!P0 BRA `(.L_x_8590) ;  /* 0x000000f400e48947 */ /* 0x000fea0003800000 */
.L_x_8591:
[----:B------:R-:W-:-:S08]  /*0990*/  NOP ;  /* 0x0000000000007918 */ /* 0x000fd00000000000 */
[----:B------:R-:W1:Y:S02]  /*09a0*/  USETMAXREG.TRY_ALLOC.CTAPOOL UP0, 0xa0 ;  /* 0x000000a0000079c8 */ /* 0x000e640008000600 */
[----:B-1----:R-:W-:-:S13]  /*09b0*/  PLOP3.LUT P0, PT, PT, PT, UP0, 0x80, 0x0 ;  /* 0x000000000000781c */ /* 0x002fda0003f0f008 */
[----:B------:R-:W-:Y:S05]  /*09c0*/  @!P0 BRA `(.L_x_8591) ;  /* 0xfffffffc00f08947 */ /* 0x000fea000383ffff */
[----:B------:R-:W1:Y:S08]  /*09d0*/  S2UR UR7, SR_CTAID.X ;  /* 0x00000000000779c3 */ /* 0x000e700000002500 */
[----:B------:R-:W-:Y:S08]  /*09e0*/  BAR.ARV 0x4, 0x200 ;  /* 0x0108000000007b1d */ /* 0x000ff00000002000 */
[----:B------:R-:W1:Y:S08]  /*09f0*/  LDC R0, c[0x0][0xda8] ;  /* 0x00036a00ff007b82 */ /* 0x000e700000000800 */
[----:B------:R-:W-:Y:S06]  /*0a00*/  BAR.ARV 0x8, 0x1a0 ;  /* 0x0206800000007b1d */ /* 0x000fec0000002000 */
[----:B-1----:R-:W-:-:S13]  /*0a10*/  ISETP.LE.AND P0, PT, R0, UR7, PT ;  /* 0x0000000700007c0c */ /* 0x002fda000bf03270 */
[----:B------:R-:W-:Y:S05]  /*0a20*/  @P0 EXIT ;  /* 0x000000000000094d */ /* 0x000fea0003800000 */
[----:B------:R-:W1:Y:S01]  /*0a30*/  S2R R2, SR_TID.X ;  /* 0x0000000000027919 */ /* 0x000e620000002100 */
[----:B------:R-:W2:Y:S01]  /*0a40*/  S2UR UR50, SR_CgaCtaId ;  /* 0x00000000003279c3 */ /* 0x000ea20000008800 */
[----:B------:R-:W-:Y:S01]  /*0a50*/  UMOV UR47, 0x400 ;  /* 0x00000400002f7882 */ /* 0x000fe20000000000 */
[----:B------:R-:W-:Y:S01]  /*0a60*/  ULOP3.LUT UR39, UR46, 0x1, URZ, 0xfc, !UPT ;  /* 0x000000012e277892 */ /* 0x000fe2000f8efc3f */
[----:B------:R-:W-:Y:S01]  /*0a70*/  ULDC.64 UR52, c[0x0][0x198] ;  /* 0x0000660000347ab9 */ /* 0x000fe20000000a00 */
[----:B------:R-:W-:Y:S01]  /*0a80*/  UMOV UR38, URZ ;  /* 0x0000003f00267c82 */ /* 0x000fe20008000000 */
[----:B------:R-:W-:Y:S01]  /*0a90*/  UMOV UR37, URZ ;  /* 0x0000003f00257c82 */ /* 0x000fe20008000000 */
[----:B------:R-:W-:Y:S02]  /*0aa0*/  UMOV UR36, URZ ;  /* 0x0000003f00247c82 */ /* 0x000fe40008000000 */
[----:B------:R-:W3:Y:S01]  /*0ab0*/  S2UR UR6, SR_SWINHI ;  /* 0x00000000000679c3 */ /* 0x000ee20000002f00 */
[----:B--2---:R-:W-:Y:S01]  /*0ac0*/  ULEA UR47, UR50, UR47, 0x18 ;  /* 0x0000002f322f7291 */ /* 0x004fe2000f8ec03f */
[----:B-1----:R-:W-:-:S06]  /*0ad0*/  VIADD R8, R2, 0xffffff80 ;  /* 0xffffff8002087836 */ /* 0x002fcc0000000000 */
[----:B------:R-:W-:Y:S01]  /*0ae0*/  UMOV UR4, UR47 ;  /* 0x0000002f00047c82 */ /* 0x000fe20008000000 */
[----:B---3--:R-:W-:Y:S01]  /*0af0*/  UMOV UR5, UR6 ;  /* 0x0000000600057c82 */ /* 0x008fe20008000000 */
[----:B------:R-:W-:Y:S01]  /*0b00*/  IMAD.U32 R22, RZ, RZ, UR4 ;  /* 0x00000004ff167e24 */ /* 0x000fe2000f8e00ff */
[----:B------:R-:W-:Y:S01]  /*0b10*/  UMOV UR4, UR7 ;  /* 0x0000000700047c82 */ /* 0x000fe20008000000 */
[----:B------:R-:W-:Y:S01]  /*0b20*/  SHF.R.S32.HI R0, RZ, 0x1f, R8 ;  /* 0x0000001fff007819 */ /* 0x000fe20000011408 */
[----:B------:R-:W-:-:S03]  /*0b30*/  IMAD.U32 R23, RZ, RZ, UR5 ;  /* 0x00000005ff177e24 */ /* 0x000fc6000f8e00ff */
[CC--:B------:R-:W-:Y:S02]  /*0b40*/  LEA.HI R3, R0.reuse, R8.reuse, RZ, 0x4 ;  /* 0x0000000800037211 */ /* 0x0c0fe400078f20ff */
[----:B------:R-:W-:Y:S02]  /*0b50*/  LEA.HI R2, R0, R8, RZ, 0x7 ;  /* 0x0000000800027211 */ /* 0x000fe400078f38ff */
[----:B------:R-:W-:Y:S02]  /*0b60*/  SHF.R.S32.HI R4, RZ, 0x4, R3 ;  /* 0x00000004ff047819 */ /* 0x000fe40000011403 */
[----:B------:R-:W-:Y:S02]  /*0b70*/  LOP3.LUT R157, R2, 0xffffff80, RZ, 0xc0, !PT ;  /* 0xffffff80029d7812 */ /* 0x000fe400078ec0ff */
[C---:B------:R-:W-:Y:S02]  /*0b80*/  LEA.HI R5, R3.reuse, R4, RZ, 0x1 ;  /* 0x0000000403057211 */ /* 0x040fe400078f08ff */
[----:B------:R-:W-:Y:S01]  /*0b90*/  LOP3.LUT R3, R3, 0x7fffff0, RZ, 0xc0, !PT ;  /* 0x07fffff003037812 */ /* 0x000fe200078ec0ff */
[----:B------:R-:W-:Y:S01]  /*0ba0*/  IMAD.IADD R157, R8, 0x1, -R157 ;  /* 0x00000001089d7824 */ /* 0x000fe200078e0a9d */
[----:B------:R-:W-:-:S02]  /*0bb0*/  LOP3.LUT R5, R5, 0x1ffffffe, RZ, 0xc0, !PT ;  /* 0x1ffffffe05057812 */ /* 0x000fc400078ec0ff */
[----:B------:R-:W-:Y:S01]  /*0bc0*/  SHF.R.S32.HI R10, RZ, 0x7, R2 ;  /* 0x00000007ff0a7819 */ /* 0x000fe20000011402 */
[----:B------:R-:W-:Y:S01]  /*0bd0*/  IMAD.IADD R3, R8, 0x1, -R3 ;  /* 0x0000000108037824 */ /* 0x000fe200078e0a03 */
[----:B------:R-:W-:Y:S01]  /*0be0*/  SHF.R.S32.HI R6, RZ, 0x1f, R157 ;  /* 0x0000001fff067819 */ /* 0x000fe2000001149d */
[----:B------:R-:W-:Y:S01]  /*0bf0*/  IMAD.IADD R5, R4, 0x1, -R5 ;  /* 0x0000000104057824 */ /* 0x000fe200078e0a05 */
[----:B------:R-:W-:Y:S02]  /*0c00*/  LEA.HI R4, R0, R8, RZ, 0x5 ;  /* 0x0000000800047211 */ /* 0x000fe400078f28ff */
[----:B------:R-:W-:Y:S02]  /*0c10*/  LEA.HI R7, R6, R157, RZ, 0x2 ;  /* 0x0000009d06077211 */ /* 0x000fe400078f10ff */
[----:B------:R-:W-:Y:S02]  /*0c20*/  SHF.R.S32.HI R11, RZ, 0x5, R4 ;  /* 0x00000005ff0b7819 */ /* 0x000fe40000011404 */
[----:B------:R-:W-:-:S02]  /*0c30*/  SHF.R.S32.HI R4, RZ, 0x2, R7 ;  /* 0x00000002ff047819 */ /* 0x000fc40000011407 */
[----:B------:R-:W-:Y:S01]  /*0c40*/  SHF.R.S32.HI R9, RZ, 0x1f, R7 ;  /* 0x0000001fff097819 */ /* 0x000fe20000011407 */
[----:B------:R-:W-:Y:S01]  /*0c50*/  IMAD R2, R11, 0x10, R3 ;  /* 0x000000100b027824 */ /* 0x000fe200078e0203 */
[----:B------:R-:W-:Y:S02]  /*0c60*/  LEA.HI R6, R6, R157, RZ, 0x5 ;  /* 0x0000009d06067211 */ /* 0x000fe400078f28ff */
[----:B------:R-:W-:Y:S01]  /*0c70*/  LEA.HI R9, R9, R4, RZ, 0x3 ;  /* 0x0000000409097211 */ /* 0x000fe200078f18ff */
[----:B------:R-:W-:Y:S01]  /*0c80*/  IMAD R3, R2, 0x4, R5 ;  /* 0x0000000402037824 */ /* 0x000fe200078e0205 */
[----:B------:R-:W-:Y:S01]  /*0c90*/  SHF.R.S32.HI R6, RZ, 0x5, R6 ;  /* 0x00000005ff067819 */ /* 0x000fe20000011406 */
[----:B------:R-:W-:Y:S01]  /*0ca0*/  IMAD.HI R2, R10, 0x55555556, RZ ;  /* 0x555555560a027827 */ /* 0x000fe200078e02ff */
[----:B------:R-:W-:Y:S02]  /*0cb0*/  LOP3.LUT R9, R9, 0xfffffff8, RZ, 0xc0, !PT ;  /* 0xfffffff809097812 */ /* 0x000fe400078ec0ff */
[----:B------:R-:W-:Y:S01]  /*0cc0*/  LEA.HI R0, R0, R8, RZ, 0x2 ;  /* 0x0000000800007211 */ /* 0x000fe200078f10ff */
[----:B------:R-:W-:Y:S01]  /*0cd0*/  IMAD.SHL.U32 R3, R3, 0x8, RZ ;  /* 0x0000000803037824 */ /* 0x000fe200078e00ff */
[----:B------:R-:W-:Y:S01]  /*0ce0*/  LEA.HI R2, R2, R2, RZ, 0x1 ;  /* 0x0000000202027211 */ /* 0x000fe200078f08ff */
[----:B------:R-:W-:Y:S01]  /*0cf0*/  IMAD.IADD R9, R4, 0x1, -R9 ;  /* 0x0000000104097824 */ /* 0x000fe200078e0a09 */
[----:B------:R-:W-:Y:S01]  /*0d00*/  LOP3.LUT R16, R7, 0x7ffffffc, RZ, 0xc0, !PT ;  /* 0x7ffffffc07107812 */ /* 0x000fe200078ec0ff */
[----:B------:R-:W-:Y:S01]  /*0d10*/  IMAD.WIDE R22, R3, 0x2, R22 ;  /* 0x0000000203167825 */ /* 0x000fe200078e0216 */
[----:B------:R-:W-:-:S03]  /*0d20*/  SHF.R.S32.HI R154, RZ, 0x2, R0 ;  /* 0x00000002ff9a7819 */ /* 0x000fc60000011400 */
[----:B------:R-:W-:Y:S01]  /*0d30*/  IMAD R4, R2, -0x3, R10 ;  /* 0xfffffffd02047824 */ /* 0x000fe200078e020a */
[----:B------:R-:W-:Y:S01]  /*0d40*/  LOP3.LUT R2, R0, 0x1ffffffc, RZ, 0xc0, !PT ;  /* 0x1ffffffc00027812 */ /* 0x000fe200078ec0ff */
[----:B------:R-:W-:Y:S02]  /*0d50*/  IMAD R9, R6, 0x10, R9 ;  /* 0x0000001006097824 */ /* 0x000fe400078e0209 */
[----:B------:R-:W-:Y:S02]  /*0d60*/  IMAD.IADD R16, R157, 0x1, -R16 ;  /* 0x000000019d107824 */ /* 0x000fe400078e0a10 */
[----:B------:R-:W-:Y:S02]  /*0d70*/  IMAD R3, R4, 0x40, R9 ;  /* 0x0000004004037824 */ /* 0x000fe400078e0209 */
[----:B------:R-:W-:-:S03]  /*0d80*/  IMAD.IADD R2, R8, 0x1, -R2 ;  /* 0x0000000108027824 */ /* 0x000fc600078e0a02 */
[----:B------:R1:W-:Y:S01]  /*0d90*/  STL [R1], R3 ;  /* 0x0000000301007387 */ /* 0x0003e20000100800 */
[----:B------:R-:W-:-:S07]  /*0da0*/  IMAD.SHL.U32 R152, R2, 0x8, RZ ;  /* 0x0000000802987824 */ /* 0x000fce00078e00ff */
.L_x_8684:
[----:B------:R-:W-:Y:S01]  /*0db0*/  ULDC UR5, c[0x0][0xdd0] ;  /* 0x0003740000057ab9 */ /* 0x000fe20000000800 */
[----:B--2---:R-:W2:Y:S01]  /*0dc0*/  LDC R0, c[0x0][0xde8] ;  /* 0x00037a00ff007b82 */ /* 0x004ea20000000800 */
[----:B------:R-:W-:Y:S01]  /*0dd0*/  UISETP.NE.AND UP0, UPT, UR5, 0x1, UPT ;  /* 0x000000010500788c */ /* 0x000fe2000bf05270 */
[----:B------:R-:W-:-:S10]  /*0de0*/  UMOV UR8, UR4 ;  /* 0x0000000400087c82 */ /* 0x000fd40008000000 */
[----:B------:R-:W-:Y:S01]  /*0df0*/  @UP0 ULDC UR6, c[0x0][0xdd4] ;  /* 0x0003750000060ab9 */ /* 0x000fe20000000800 */
[----:B------:R-:W-:Y:S01]  /*0e00*/  @UP0 ULDC UR9, c[0x0][0xdd8] ;  /* 0x0003760000090ab9 */ /* 0x000fe20000000800 */
[----:B------:R-:W-:-:S04]  /*0e10*/  UIMAD.WIDE.U32 UR6, UR4, UR6, URZ ;  /* 0x00000006040672a5 */ /* 0x000fc8000f8e003f */
[----:B------:R-:W-:-:S04]  /*0e20*/  @UP0 USHF.R.U32.HI UR8, URZ, UR9, UR7 ;  /* 0x000000093f080299 */ /* 0x000fc80008011607 */
[----:B------:R-:W-:Y:S02]  /*0e30*/  UIADD3 UR6, -UR8, URZ, URZ ;  /* 0x0000003f08067290 */ /* 0x000fe4000fffe13f */
[----:B--2---:R-:W-:Y:S02]  /*0e40*/  ISETP.LE.AND P0, PT, R0, UR8, PT ;  /* 0x0000000800007c0c */ /* 0x004fe4000bf03270 */
[----:B------:R-:W-:-:S11]  /*0e50*/  UIMAD UR7, UR5, UR6, UR4 ;  /* 0x00000006050772a4 */ /* 0x000fd6000f8e0204 */
[----:B-1----:R-:W-:Y:S05]  /*0e60*/  @!P0 BRA `(.L_x_8592) ;  /* 0x0000000000208947 */ /* 0x002fea0003800000 */
        /* <DEDUP_REMOVED lines=8> */
.L_x_8592:
[----:B------:R-:W-:Y:S01]  /*0ef0*/  ULDC UR6, c[0x0][0xdc4] ;  /* 0x0003710000067ab9 */ /* 0x000fe20000000800 */
[----:B------:R-:W-:Y:S01]  /*0f00*/  UMOV UR45, UR7 ;  /* 0x00000007002d7c82 */ /* 0x000fe20008000000 */
[----:B------:R-:W-:-:S11]  /*0f10*/  UISETP.NE.AND UP0, UPT, UR6, 0x1, UPT ;  /* 0x000000010600788c */ /* 0x000fd6000bf05270 */
[----:B------:R-:W-:Y:S02]  /*0f20*/  @UP0 ULDC.64 UR10, c[0x0][0xdc8] ;  /* 0x00037200000a0ab9 */ /* 0x000fe40000000a00 */
[----:B------:R-:W-:-:S04]  /*0f30*/  UIMAD.WIDE.U32 UR4, UR7, UR10, URZ ;  /* 0x0000000a070472a5 */ /* 0x000fc8000f8e003f */
[----:B------:R-:W-:-:S04]  /*0f40*/  @UP0 USHF.R.U32.HI UR45, URZ, UR11, UR5 ;  /* 0x0000000b3f2d0299 */ /* 0x000fc80008011605 */
[----:B------:R-:W-:-:S12]  /*0f50*/  UIMAD UR4, UR45, UR6, URZ ;  /* 0x000000062d0472a4 */ /* 0x000fd8000f8e023f */
.L_x_8593:
[----:B------:R-:W2:Y:S01]  /*0f60*/  LDC.64 R8, c[0x0][0x9e0] ;  /* 0x00027800ff087b82 */ /* 0x000ea20000000a00 */
[----:B------:R-:W-:Y:S01]  /*0f70*/  ULDC UR43, c[0x0][0xdb8] ;  /* 0x00036e00002b7ab9 */ /* 0x000fe20000000800 */
[----:B------:R-:W-:Y:S02]  /*0f80*/  UIADD3 UR4, UR7, -UR4, URZ ;  /* 0x8000000407047290 */ /* 0x000fe4000fffe03f */
[----:B------:R-:W-:Y:S01]  /*0f90*/  UISETP.NE.AND UP0, UPT, UR43, 0x1, UPT ;  /* 0x000000012b00788c */ /* 0x000fe2000bf05270 */
[----:B------:R-:W-:Y:S01]  /*0fa0*/  ULDC UR5, c[0x0][0xdc4] ;  /* 0x0003710000057ab9 */ /* 0x000fe20000000800 */
[----:B------:R-:W-:Y:S02]  /*0fb0*/  ULDC UR6, c[0x0][0x428] ;  /* 0x00010a0000067ab9 */ /* 0x000fe40000000800 */
[----:B------:R-:W3:Y:S01]  /*0fc0*/  LDC R156, c[0x0][0x288] ;  /* 0x0000a200ff9c7b82 */ /* 0x000ee20000000800 */
[----:B------:R-:W-:Y:S01]  /*0fd0*/  UIMAD UR8, UR8, UR5, UR4 ;  /* 0x00000005080872a4 */ /* 0x000fe2000f8e0204 */
[----:B------:R-:W-:Y:S01]  /*0fe0*/  ULDC.64 UR10, c[0x0][0x3f8] ;  /* 0x0000fe00000a7ab9 */ /* 0x000fe20000000a00 */
[----:B------:R-:W-:Y:S01]  /*0ff0*/  UISETP.NE.AND UP1, UPT, UR6, 0x1, UPT ;  /* 0x000000010600788c */ /* 0x000fe2000bf25270 */
[----:B------:R-:W-:Y:S01]  /*1000*/  ISETP.NE.U32.AND P0, PT, RZ, UR10, PT ;  /* 0x0000000aff007c0c */ /* 0x000fe2000bf05070 */
[----:B------:R-:W-:-:S02]  /*1010*/  ULDC UR42, c[0x0][0xdac] ;  /* 0x00036b00002a7ab9 */ /* 0x000fc40000000800 */
[----:B------:R-:W-:Y:S01]  /*1020*/  @UP0 ULDC UR4, c[0x0][0xdbc] ;  /* 0x00036f0000040ab9 */ /* 0x000fe20000000800 */
[----:B------:R-:W4:Y:S01]  /*1030*/  LDC R17, c[0x0][0x404] ;  /* 0x00010100ff117b82 */ /* 0x000f220000000800 */
[----:B------:R-:W-:Y:S01]  /*1040*/  UIMAD.WIDE.U32 UR4, UR8, UR4, URZ ;  /* 0x00000004080472a5 */ /* 0x000fe2000f8e003f */
[----:B------:R-:W-:Y:S01]  /*1050*/  ISETP.NE.AND.EX P0, PT, RZ, UR11, PT, P0 ;  /* 0x0000000bff007c0c */ /* 0x000fe2000bf05300 */
[----:B------:R-:W-:Y:S01]  /*1060*/  @UP0 ULDC UR6, c[0x0][0xdc0] ;  /* 0x0003700000060ab9 */ /* 0x000fe20000000800 */
[----:B------:R-:W-:Y:S01]  /*1070*/  UMOV UR44, UR8 ;  /* 0x00000008002c7c82 */ /* 0x000fe20008000000 */
[----:B------:R-:W-:Y:S02]  /*1080*/  @UP0 USHF.R.U32.HI UR44, URZ, UR6, UR5 ;  /* 0x000000063f2c0299 */ /* 0x000fe40008011605 */
[----:B------:R-:W-:Y:S01]  /*1090*/  ULOP3.LUT UR4, URZ, UR45, URZ, 0x33, !UPT ;  /* 0x0000002d3f047292 */ /* 0x000fe2000f8e333f */
[----:B------:R-:W5:Y:S01]  /*10a0*/  LDC R6, c[0x0][0x2e0] ;  /* 0x0000b800ff067b82 */ /* 0x000f620000000800 */
[----:B------:R-:W-:Y:S01]  /*10b0*/  UIADD3 UR5, -UR44, URZ, URZ ;  /* 0x0000003f2c057290 */ /* 0x000fe2000fffe13f */
[----:B--2---:R-:W-:Y:S01]  /*10c0*/  ISETP.GE.AND P1, PT, R9, 0x1, PT ;  /* 0x000000010900780c */ /* 0x004fe20003f26270 */
[----:B------:R-:W-:-:S02]  /*10d0*/  UIADD3 UR42, UR4, UR42, URZ ;  /* 0x0000002a042a7290 */ /* 0x000fc4000fffe03f */
[----:B------:R-:W-:Y:S02]  /*10e0*/  UIMAD UR43, UR43, UR5, UR8 ;  /* 0x000000052b2b72a4 */ /* 0x000fe4000f8e0208 */
[----:B------:R-:W-:Y:S01]  /*10f0*/  UIMAD UR42, UR42, 0xc0, URZ ;  /* 0x000000c02a2a78a4 */ /* 0x000fe2000f8e023f */
[----:B---3--:R-:W-:Y:S01]  /*1100*/  IADD3 R0, -R156, 0xc0, RZ ;  /* 0x000000c09c007810 */ /* 0x008fe20007ffe1ff */
[----:B------:R-:W-:Y:S01]  /*1110*/  @UP1 ULDC UR4, c[0x0][0x42c] ;  /* 0x00010b0000041ab9 */ /* 0x000fe20000000800 */
[----:B------:R-:W-:Y:S01]  /*1120*/  @UP1 ULDC UR6, c[0x0][0x430] ;  /* 0x00010c0000061ab9 */ /* 0x000fe20000000800 */
[----:B------:R-:W-:Y:S02]  /*1130*/  UIMAD.WIDE.U32 UR4, UR43, UR4, URZ ;  /* 0x000000042b0472a5 */ /* 0x000fe4000f8e003f */
[----:B------:R-:W-:Y:S02]  /*1140*/  UMOV UR41, UR43 ;  /* 0x0000002b00297c82 */ /* 0x000fe40008000000 */
[----:B------:R-:W-:Y:S01]  /*1150*/  @UP1 USHF.R.U32.HI UR41, URZ, UR6, UR5 ;  /* 0x000000063f291299 */ /* 0x000fe20008011605 */
[----:B----4-:R-:W-:-:S05]  /*1160*/  SEL R17, R17, 0x1, P0 ;  /* 0x0000000111117807 */ /* 0x010fca0000000000 */
[----:B-----5:R-:W-:-:S04]  /*1170*/  IMAD R0, R17, R6, R0 ;  /* 0x0000000611007224 */ /* 0x020fc800078e0200 */
[----:B------:R-:W-:-:S04]  /*1180*/  VIADD R18, R0, UR42 ;  /* 0x0000002a00127c36 */ /* 0x000fc80008000000 */
[----:B------:R-:W-:Y:S01]  /*1190*/  IMAD.IADD R0, R18, 0x1, R8 ;  /* 0x0000000112007824 */ /* 0x000fe200078e0208 */
[----:B------:R-:W-:Y:S06]  /*11a0*/  @!P1 BRA `(.L_x_8594) ;  /* 0x0000000000409947 */ /* 0x000fec0003800000 */
[C---:B------:R-:W-:Y:S01]  /*11b0*/  ISETP.GT.AND P0, PT, R18.reuse, RZ, PT ;  /* 0x000000ff1200720c */ /* 0x040fe20003f04270 */
[----:B------:R-:W-:-:S12]  /*11c0*/  VIADD R2, R18, 0xffffffff ;  /* 0xffffffff12027836 */ /* 0x000fd80000000000 */
[----:B------:R-:W-:Y:S05]  /*11d0*/  @P0 BRA `(.L_x_8595) ;  /* 0x00000000001c0947 */ /* 0x000fea0003800000 */
[----:B------:R-:W-:Y:S01]  /*11e0*/  ISETP.NE.AND P0, PT, R9, 0x1, PT ;  /* 0x000000010900780c */ /* 0x000fe20003f05270 */
[----:B-1----:R-:W-:-:S12]  /*11f0*/  IMAD.MOV R3, RZ, RZ, -R18 ;  /* 0x000000ffff037224 */ /* 0x002fd800078e0a12 */
[----:B------:R-:W1:Y:S02]  /*1200*/  @P0 LDC.64 R4, c[0x0][0x9e8] ;  /* 0x00027a00ff040b82 */ /* 0x000e640000000a00 */
[----:B-1----:R-:W-:-:S05]  /*1210*/  @P0 IMAD.HI.U32 R2, R3, R4, RZ ;  /* 0x0000000403020227 */ /* 0x002fca00078e00ff */
[----:B------:R-:W-:-:S04]  /*1220*/  @P0 SHF.R.U32.HI R3, RZ, R5, R2 ;  /* 0x00000005ff030219 */ /* 0x000fc80000011602 */
[----:B------:R-:W-:Y:S01]  /*1230*/  LOP3.LUT R2, RZ, R3, RZ, 0x33, !PT ;  /* 0x00000003ff027212 */ /* 0x000fe200078e33ff */
[----:B------:R-:W-:Y:S06]  /*1240*/  BRA `(.L_x_8596) ;  /* 0x0000000000107947 */ /* 0x000fec0003800000 */
.L_x_8595:
[----:B------:R-:W-:-:S13]  /*1250*/  ISETP.NE.AND P0, PT, R9, 0x1, PT ;  /* 0x000000010900780c */ /* 0x000fda0003f05270 */
[----:B------:R-:W2:Y:S02]  /*1260*/  @P0 LDC.64 R4, c[0x0][0x9e8] ;  /* 0x00027a00ff040b82 */ /* 0x000ea40000000a00 */
[----:B--2---:R-:W-:-:S05]  /*1270*/  @P0 IMAD.HI.U32 R4, R2, R4, RZ ;  /* 0x0000000402040227 */ /* 0x004fca00078e00ff */
[----:B------:R-:W-:-:S07]  /*1280*/  @P0 SHF.R.U32.HI R2, RZ, R5, R4 ;  /* 0x00000005ff020219 */ /* 0x000fce0000011604 */
.L_x_8596:
[----:B-1----:R-:W-:-:S05]  /*1290*/  IMAD R3, R2, R9, R9 ;  /* 0x0000000902037224 */ /* 0x002fca00078e0209 */
[----:B------:R-:W-:-:S07]  /*12a0*/  VIMNMX R0, R0, R3, PT ;  /* 0x0000000300007248 */ /* 0x000fce0003fe0100 */
.L_x_8594:
[----:B------:R-:W-:Y:S01]  /*12b0*/  VIADD R2, R0, 0x7f ;  /* 0x0000007f00027836 */ /* 0x000fe20000000000 */
[----:B------:R-:W-:Y:S01]  /*12c0*/  ULDC UR4, c[0x0][0x9dc] ;  /* 0x0002770000047ab9 */ /* 0x000fe20000000800 */
[CC--:B------:R-:W-:Y:S02]  /*12d0*/  IMAD R0, R17.reuse, R6.reuse, 0x7f ;  /* 0x0000007f11007424 */ /* 0x0c0fe400078e0206 */
[----:B------:R-:W-:Y:S01]  /*12e0*/  IMAD R156, R17, R6, -R156 ;  /* 0x00000006119c7224 */ /* 0x000fe200078e0a9c */
[----:B------:R-:W-:Y:S02]  /*12f0*/  SHF.R.S32.HI R5, RZ, 0x1f, R2 ;  /* 0x0000001fff057819 */ /* 0x000fe40000011402 */
[----:B-1----:R-:W-:Y:S01]  /*1300*/  SHF.R.S32.HI R3, RZ, 0x1f, R0 ;  /* 0x0000001fff037819 */ /* 0x002fe20000011400 */
        /* <DEDUP_REMOVED lines=18> */
.L_x_8598:
[----:B------:R-:W-:Y:S01]  /*1430*/  ISETP.NE.AND P0, PT, R9, 0x1, PT ;  /* 0x000000010900780c */ /* 0x000fe20003f05270 */
[----:B------:R-:W-:-:S12]  /*1440*/  IMAD.MOV.U32 R0, RZ, RZ, R89 ;  /* 0x000000ffff007224 */ /* 0x000fd800078e0059 */
[----:B------:R-:W1:Y:S02]  /*1450*/  @P0 LDC.64 R2, c[0x0][0x9e8] ;  /* 0x00027a00ff020b82 */ /* 0x000e640000000a00 */
[----:B-1----:R-:W-:-:S05]  /*1460*/  @P0 IMAD.HI.U32 R2, R89, R2, RZ ;  /* 0x0000000259020227 */ /* 0x002fca00078e00ff */
[----:B------:R-:W-:-:S07]  /*1470*/  @P0 SHF.R.U32.HI R0, RZ, R3, R2 ;  /* 0x00000003ff000219 */ /* 0x000fce0000011602 */
.L_x_8599:
[----:B------:R-:W-:-:S05]  /*1480*/  IMAD R0, R0, R9, RZ ;  /* 0x0000000900007224 */ /* 0x000fca00078e02ff */
[----:B------:R-:W-:-:S13]  /*1490*/  R2UR UR5, R0 ;  /* 0x00000000000572ca */ /* 0x000fda00000e0000 */
[----:B------:R-:W-:-:S04]  /*14a0*/  UISETP.LT.AND UP0, UPT, UR4, UR5, UPT ;  /* 0x000000050400728c */ /* 0x000fc8000bf01270 */
[----:B------:R-:W-:-:S12]  /*14b0*/  USEL UR4, UR4, UR5, !UP0 ;  /* 0x0000000504047287 */ /* 0x000fd8000c000000 */
.L_x_8597:
        /* <DEDUP_REMOVED lines=34> */
[----:B------:R-:W1:Y:S02]  /*16e0*/  S2R R3, SR_TID.X ;  /* 0x0000000000037919 */ /* 0x000e640000002100 */
[----:B-1----:R-:W-:-:S05]  /*16f0*/  VIADD R4, R3, 0xffffff80 ;  /* 0xffffff8003047836 */ /* 0x002fca0000000000 */
[----:B------:R-:W-:-:S04]  /*1700*/  SHF.R.S32.HI R3, RZ, 0x1f, R4 ;  /* 0x0000001fff037819 */ /* 0x000fc80000011404 */
[----:B------:R-:W-:-:S04]  /*1710*/  LEA.HI R3, R3, R4, RZ, 0x7 ;  /* 0x0000000403037211 */ /* 0x000fc800078f38ff */
[----:B------:R-:W-:-:S05]  /*1720*/  SHF.R.S32.HI R3, RZ, 0x7, R3 ;  /* 0x00000007ff037819 */ /* 0x000fca0000011403 */
[----:B------:R-:W1:Y:S02]  /*1730*/  SHFL.IDX PT, R0, R3, RZ, 0x1f ;  /* 0x00001fff03007589 */ /* 0x000e6400000e0000 */
[----:B-1----:R-:W-:-:S13]  /*1740*/  R2UR UR6, R0 ;  /* 0x00000000000672ca */ /* 0x002fda00000e0000 */
        /* <DEDUP_REMOVED lines=26> */
.L_x_8601:
        /* <DEDUP_REMOVED lines=56> */
.L_x_8764:
[----:B------:R-:W-:Y:S05]  /*1c70*/  @!P0 BRA `(.L_x_8603) ;  /* 0x0000000000048947 */ /* 0x000fea0003800000 */
[----:B------:R-:W-:Y:S01]  /*1c80*/  BPT.TRAP 0x1 ;  /* 0x000000040000795c */ /* 0x000fe20000300000 */
.L_x_8603:
[----:B-1----:R-:W-:Y:S02]  /*1c90*/  IMAD.U32 R3, RZ, RZ, UR36 ;  /* 0x00000024ff037e24 */ /* 0x002fe4000f8e00ff */
[----:B------:R-:W-:-:S03]  /*1ca0*/  IMAD.U32 R2, RZ, RZ, UR37 ;  /* 0x00000025ff027e24 */ /* 0x000fc6000f8e00ff */
[----:B------:R-:W-:Y:S02]  /*1cb0*/  LEA R3, R3, UR47, 0x3 ;  /* 0x0000002f03037c11 */ /* 0x000fe4000f8e18ff */
[----:B------:R-:W-:-:S04]  /*1cc0*/  SHF.L.U32 R2, R2, 0x1f, RZ ;  /* 0x0000001f02027819 */ /* 0x000fc800000006ff */
[----:B------:R1:W2:Y:S01]  /*1cd0*/  SYNCS.PHASECHK.TRANS64.TRYWAIT P2, [R3+URZ+0x19c30], R2 ;  /* 0x019c3002030075a7 */ /* 0x0002a2000804017f */
[----:B------:R-:W-:Y:S05]  /*1ce0*/  @!P0 BRA `(.L_x_8604) ;  /* 0x0000000000048947 */ /* 0x000fea0003800000 */
[----:B------:R-:W-:Y:S01]  /*1cf0*/  BPT.TRAP 0x1 ;  /* 0x000000040000795c */ /* 0x000fe20000300000 */
.L_x_8604:
[----:B------:R-:W3:Y:S02]  /*1d00*/  S2R R4, SR_TID.X ;  /* 0x0000000000047919 */ /* 0x000ee40000002100 */
[----:B---3--:R-:W-:Y:S01]  /*1d10*/  LOP3.LUT P1, RZ, R4, 0x7f, RZ, 0xc0, !PT ;  /* 0x0000007f04ff7812 */ /* 0x008fe2000782c0ff */
[----:B--2---:R-:W-:-:S12]  /*1d20*/  @P2 BRA `(.L_x_8605) ;  /* 0x0000000000082947 */ /* 0x004fd80003800000 */
[----:B------:R-:W2:Y:S02]  /*1d30*/  SYNCS.PHASECHK.TRANS64.TRYWAIT P2, [R3+URZ+0x19c30], R2 ;  /* 0x019c3002030075a7 */ /* 0x000ea4000804017f */
[----:B--2---:R-:W-:Y:S05]  /*1d40*/  @!P2 BRA `(.L_x_8606) ;  /* 0x0000011c003ca947 */ /* 0x004fea0003800000 */
.L_x_8605:
[----:B------:R-:W-:Y:S05]  /*1d50*/  WARPSYNC.ALL ;  /* 0x0000000000007948 */ /* 0x000fea0003800000 */
[----:B------:R-:W-:Y:S01]  /*1d60*/  UIADD3 UR4, UR47, 0x13800, URZ ;  /* 0x000138002f047890 */ /* 0x000fe2000fffe03f */
[----:B------:R-:W3:Y:S01]  /*1d70*/  LDL R99, [R1] ;  /* 0x0000000001637983 */ /* 0x000ee20000100800 */
[----:B------:R-:W-:Y:S01]  /*1d80*/  ULOP3.LUT UR12, UR51, 0x10000, URZ, 0xfc, !UPT ;  /* 0x00010000330c7892 */ /* 0x000fe2000f8efc3f */
[----:B------:R-:W-:Y:S01]  /*1d90*/  WARPGROUP.ARRIVE ;  /* 0x00000000000079c5 */ /* 0x000fe20000000000 */
[----:B------:R-:W-:Y:S01]  /*1da0*/  USHF.R.U32.HI UR4, URZ, 0x4, UR4 ;  /* 0x000000043f047899 */ /* 0x000fe20008011604 */
[----:B------:R-:W4:Y:S01]  /*1db0*/  LDC R98, c[0x0][0x288] ;  /* 0x0000a200ff627b82 */ /* 0x000f220000000800 */
[----:B------:R-:W-:Y:S01]  /*1dc0*/  UMOV UR13, 0xc0000010 ;  /* 0xc0000010000d7882 */ /* 0x000fe20000000000 */
[----:B------:R-:W-:Y:S01]  /*1dd0*/  UMOV UR15, 0xc0000010 ;  /* 0xc0000010000f7882 */ /* 0x000fe20000000000 */
[----:B------:R-:W-:Y:S01]  /*1de0*/  ULOP3.LUT UR4, UR4, 0x3fff, URZ, 0xc0, !UPT ;  /* 0x00003fff04047892 */ /* 0x000fe2000f8ec03f */
[----:B-12---:R-:W-:Y:S01]  /*1df0*/  @!P1 VIADD R3, R3, 0x19c40 ;  /* 0x00019c4003039836 */ /* 0x006fe20000000000 */
[----:B------:R-:W-:Y:S01]  /*1e00*/  UMOV UR5, 0xc0000010 ;  /* 0xc000001000057882 */ /* 0x000fe20000000000 */
[----:B------:R-:W-:Y:S01]  /*1e10*/  UMOV UR7, 0xc0000010 ;  /* 0xc000001000077882 */ /* 0x000fe20000000000 */
[----:B------:R-:W-:-:S02]  /*1e20*/  ULOP3.LUT UR16, UR4, 0x10000, URZ, 0xfc, !UPT ;  /* 0x0001000004107892 */ /* 0x000fc4000f8efc3f */
[----:B------:R-:W-:Y:S01]  /*1e30*/  UIADD3 UR4, UR12, 0x180, URZ ;  /* 0x000001800c047890 */ /* 0x000fe2000fffe03f */
[----:B------:R-:W-:Y:S01]  /*1e40*/  @!P1 PRMT R3, RZ, 0x654, R3 ;  /* 0x00000654ff039816 */ /* 0x000fe20000000003 */
[----:B------:R-:W-:Y:S02]  /*1e50*/  UIMAD UR14, UR36, 0x300, UR16 ;  /* 0x00000300240e78a4 */ /* 0x000fe4000f8e0210 */
[----:B------:R-:W-:Y:S02]  /*1e60*/  UIADD3 UR8, UR12, 0x300, URZ ;  /* 0x000003000c087890 */ /* 0x000fe4000fffe03f */
[----:B------:R-:W-:Y:S02]  /*1e70*/  UIADD3 UR6, UR14, 0x100, URZ ;  /* 0x000001000e067890 */ /* 0x000fe4000fffe03f */
[----:B------:R-:W-:Y:S01]  /*1e80*/  UIADD3 UR10, UR14, 0x200, URZ ;  /* 0x000002000e0a7890 */ /* 0x000fe2000fffe03f */
[----:B------:R-:W-:Y:S02]  /*1e90*/  UMOV UR9, 0xc0000010 ;  /* 0xc000001000097882 */ /* 0x000fe40000000000 */
[----:B------:R-:W-:Y:S01]  /*1ea0*/  QGMMA.64x128x32.F32.E4M3.E4M3 R24, gdesc[UR12], RZ, !UPT, gsb0 ;  /* 0x01e000000c1879f3 */ /* 0x000fe2000c0008ff */
[----:B------:R-:W-:Y:S01]  /*1eb0*/  UMOV UR11, 0xc0000010 ;  /* 0xc0000010000b7882 */ /* 0x000fe20000000000 */
[----:B------:R-:W-:-:S02]  /*1ec0*/  ULDC UR17, c[0x0][0x9dc] ;  /* 0x0002770000117ab9 */ /* 0x000fc40000000800 */
        /* <DEDUP_REMOVED lines=51> */
[----:B------:R-:W-:-:S02]  /*2200*/  IMAD R57, R17, UR10, R78 ;  /* 0x0000000a11397c24 */ /* 0x000fc4000f8e024e */
        /* <DEDUP_REMOVED lines=28> */
[----:B------:R-:W1:Y:S01]  /*23d0*/  MUFU.TANH R4, R4 ;  /* 0x0000000400047308 */ /* 0x000e620000002400 */
[----:B------:R-:W-:Y:S01]  /*23e0*/  IMAD R79, R16, -0x2, R57 ;  /* 0xfffffffe104f7824 */ /* 0x000fe200078e0239 */
[----:B------:R-:W-:-:S02]  /*23f0*/  LEA R75, R88, 0xffffff80, 0x7 ;  /* 0xffffff80584b7811 */ /* 0x000fc400078e38ff */
[----:B----4-:R-:W-:-:S04]  /*2400*/  IADD3 R3, R57, 0x1, -R98 ;  /* 0x0000000139037810 */ /* 0x010fc80007ffe862 */
[----:B------:R-:W2:Y:S01]  /*2410*/  MUFU.TANH R90, R90 ;  /* 0x0000005a005a7308 */ /* 0x000ea20000002400 */
[----:B------:R-:W-:Y:S02]  /*2420*/  IMAD R58, R16, -0x2, R3 ;  /* 0xfffffffe103a7824 */ /* 0x000fe400078e0203 */
[----:B---3--:R-:W-:-:S05]  /*2430*/  VIADD R3, R99, UR42 ;  /* 0x0000002a63037c36 */ /* 0x008fca0008000000 */
[----:B------:R-:W3:Y:S01]  /*2440*/  MUFU.TANH R2, R2 ;  /* 0x0000000200027308 */ /* 0x000ee20000002400 */
[C---:B------:R-:W-:Y:S02]  /*2450*/  VIADD R82, R58.reuse, UR6 ;  /* 0x000000063a527c36 */ /* 0x040fe40008000000 */
[----:B------:R-:W-:-:S03]  /*2460*/  VIADD R83, R58, UR17 ;  /* 0x000000113a537c36 */ /* 0x000fc60008000000 */
[----:B------:R-:W-:Y:S01]  /*2470*/  VIADDMNMX R73, R3, R82, R79, PT ;  /* 0x0000005203497246 */ /* 0x000fe2000380014f */
[----:B------:R-:W-:Y:S01]  /*2480*/  IMAD.IADD R74, R83, 0x1, R3 ;  /* 0x00000001534a7824 */ /* 0x000fe200078e0203 */
        /* <DEDUP_REMOVED lines=61> */
[----:B--234-:R-:W-:Y:S05]  /*2860*/  @P2 BRA `(.L_x_8607) ;  /* 0x00000000005c2947 */ /* 0x01cfea0003800000 */
        /* <DEDUP_REMOVED lines=13> */
.L_x_8609:
[----:B------:R-:W-:-:S06]  /*2940*/  UISETP.NE.AND UP1, UPT, UR7, 0x1, UPT ;  /* 0x000000010700788c */ /* 0x000fcc000bf25270 */
[----:B------:R-:W-:-:S05]  /*2950*/  PLOP3.LUT P2, PT, PT, PT, UP1, 0x80, 0x0 ;  /* 0x000000000000781c */ /* 0x000fca0003f4f018 */
[----:B------:R-:W-:-:S08]  /*2960*/  @UP1 ULDC.64 UR14, c[0x0][0x9e8] ;  /* 0x00027a00000e1ab9 */ /* 0x000fd00000000a00 */
[----:B------:R-:W-:-:S05]  /*2970*/  @P2 IMAD.HI.U32 R58, R57, UR14, RZ ;  /* 0x0000000e393a2c27 */ /* 0x000fca000f8e00ff */
[----:B------:R-:W-:-:S07]  /*2980*/  @P2 SHF.R.U32.HI R57, RZ, UR15, R58 ;  /* 0x0000000fff392c19 */ /* 0x000fce000801163a */
.L_x_8610:
[----:B------:R-:W-:Y:S05]  /*2990*/  BSYNC B0 ;  /* 0x0000000000007941 */ /* 0x000fea0003800000 */
.L_x_8608:
[----:B------:R-:W-:-:S04]  /*29a0*/  IMAD R57, R57, UR7, -R75 ;  /* 0x0000000739397c24 */ /* 0x000fc8000f8e0a4b */
[----:B------:R-:W-:-:S05]  /*29b0*/  IMAD R57, R16, -0x2, R57 ;  /* 0xfffffffe10397824 */ /* 0x000fca00078e0239 */
[----:B------:R-:W-:Y:S02]  /*29c0*/  VIMNMX R74, R74, R57, !PT ;  /* 0x000000394a4a7248 */ /* 0x000fe40007fe0100 */
[----:B------:R-:W-:-:S07]  /*29d0*/  VIADDMNMX R73, R57, UR7, R73, PT ;  /* 0x0000000739497c46 */ /* 0x000fce000b800149 */
.L_x_8607:
[C---:B------:R-:W-:Y:S02]  /*29e0*/  ISETP.GE.AND P4, PT, R78.reuse, 0x9, PT ;  /* 0x000000094e00780c */ /* 0x040fe40003f86270 */
[C---:B------:R-:W-:Y:S02]  /*29f0*/  ISETP.GE.AND P2, PT, R78.reuse, 0x2, PT ;  /* 0x000000024e00780c */ /* 0x040fe40003f46270 */
[----:B------:R-:W-:Y:S02]  /*2a00*/  ISETP.GE.AND P5, PT, R78, 0xa, PT ;  /* 0x0000000a4e00780c */ /* 0x000fe40003fa6270 */
[----:B------:R-:W-:Y:S02]  /*2a10*/  LOP3.LUT R19, R19, 0xfffffffd, RZ, 0xc0, !PT ;  /* 0xfffffffd13137812 */ /* 0x000fe400078ec0ff */
[----:B------:R-:W-:-:S04]  /*2a20*/  ISETP.GT.AND P3, PT, R74, 0x1, !P2 ;  /* 0x000000014a00780c */ /* 0x000fc80005764270 */
[----:B------:R-:W-:Y:S02]  /*2a30*/  ISETP.LT.OR P3, PT, R73, 0x2, P3 ;  /* 0x000000024900780c */ /* 0x000fe40001f61670 */
[----:B------:R-:W-:Y:S02]  /*2a40*/  @P4 LOP3.LUT R19, R19, 0x2, RZ, 0xfc, !PT ;  /* 0x0000000213134812 */ /* 0x000fe400078efcff */
[----:B------:R-:W-:Y:S02]  /*2a50*/  FSEL R90, R90, -INF , !P3 ;  /* 0xff8000005a5a7808 */ /* 0x000fe40005800000 */
[----:B------:R-:W-:Y:S02]  /*2a60*/  LOP3.LUT R19, R19, 0xfffffffb, RZ, 0xc0, !PT ;  /* 0xfffffffb13137812 */ /* 0x000fe400078ec0ff */
[----:B------:R-:W-:Y:S02]  /*2a70*/  ISETP.GT.AND P4, PT, R74, 0x8, !P4 ;  /* 0x000000084a00780c */ /* 0x000fe40006784270 */
[----:B------:R-:W-:-:S02]  /*2a80*/  @P5 LOP3.LUT R19, R19, 0x4, RZ, 0xfc, !PT ;  /* 0x0000000413135812 */ /* 0x000fc400078efcff */
[----:B------:R-:W-:Y:S02]  /*2a90*/  ISETP.GT.AND P3, PT, R74, 0x9, !P5 ;  /* 0x000000094a00780c */ /* 0x000fe40006f64270 */
[C---:B------:R-:W-:Y:S02]  /*2aa0*/  ISETP.GE.AND P5, PT, R78.reuse, 0x11, PT ;  /* 0x000000114e00780c */ /* 0x040fe40003fa6270 */
[C---:B------:R-:W-:Y:S02]  /*2ab0*/  ISETP.LT.OR P4, PT, R73.reuse, 0x9, P4 ;  /* 0x000000094900780c */ /* 0x040fe40002781670 */
[----:B------:R-:W-:Y:S02]  /*2ac0*/  ISETP.LT.OR P3, PT, R73, 0xa, P3 ;  /* 0x0000000a4900780c */ /* 0x000fe40001f61670 */
[----:B-1----:R-:W-:Y:S02]  /*2ad0*/  FSEL R91, R91, -INF , !P4 ;  /* 0xff8000005b5b7808 */ /* 0x002fe40006000000 */
        /* <DEDUP_REMOVED lines=133> */
[----:B------:R-:W-:Y:S02]  /*3330*/  LOP3.LUT R19, R19, 0xffffffef, RZ, 0xc0, !PT ;  /* 0xffffffef13137812 */ /* 0x000fe400078ec0ff */
        /* <DEDUP_REMOVED lines=25> */
[----:B------:R-:W-:Y:S02]  /*34d0*/  ISETP.GT.AND P6, PT, R74, RZ, !P6 ;  /* 0x000000ff4a00720c */ /* 0x000fe400077c4270 */
[----:B------:R-:W-:Y:S02]  /*34e0*/  LOP3.LUT R19, R19, 0xf7ffffff, RZ, 0xc0, !PT ;  /* 0xf7ffffff13137812 */ /* 0x000fe400078ec0ff */
[----:B------:R-:W-:-:S04]  /*34f0*/  ISETP.LT.OR P6, PT, R73, 0x1, P6 ;  /* 0x000000014900780c */ /* 0x000fc800037c1670 */
[----:B------:R-:W-:Y:S01]  /*3500*/  FSEL R72, R4, -INF , !P6 ;  /* 0xff80000004487808 */ /* 0x000fe20007000000 */
[----:B------:R-:W-:Y:S01]  /*3510*/  VIADD R4, R3, 0x8 ;  /* 0x0000000803047836 */ /* 0x000fe20000000000 */
[----:B------:R-:W-:-:S04]  /*3520*/  ISETP.GE.AND P6, PT, R78, 0x7a, PT ;  /* 0x0000007a4e00780c */ /* 0x000fc80003fc6270 */
[----:B------:R-:W-:-:S09]  /*3530*/  VIADDMNMX R70, R4, R82, R79, PT ;  /* 0x0000005204467246 */ /* 0x000fd2000380014f */
[----:B------:R-:W-:Y:S02]  /*3540*/  @P6 LOP3.LUT R19, R19, 0x8000000, RZ, 0xfc, !PT ;  /* 0x0800000013136812 */ /* 0x000fe400078efcff */
[----:B------:R-:W-:-:S04]  /*3550*/  ISETP.GT.AND P6, PT, R74, 0x79, !P6 ;  /* 0x000000794a00780c */ /* 0x000fc800077c4270 */
[----:B------:R-:W-:Y:S01]  /*3560*/  ISETP.LT.OR P6, PT, R73, 0x7a, P6 ;  /* 0x0000007a4900780c */ /* 0x000fe200037c1670 */
[----:B------:R-:W-:-:S03]  /*3570*/  IMAD.IADD R73, R83, 0x1, R4 ;  /* 0x0000000153497824 */ /* 0x000fc600078e0204 */
        /* <DEDUP_REMOVED lines=17> */
.L_x_8613:
[----:B------:R-:W-:-:S06]  /*3690*/  UISETP.NE.AND UP1, UPT, UR7, 0x1, UPT ;  /* 0x000000010700788c */ /* 0x000fcc000bf25270 */
[----:B------:R-:W-:-:S05]  /*36a0*/  PLOP3.LUT P6, PT, PT, PT, UP1, 0x80, 0x0 ;  /* 0x000000000000781c */ /* 0x000fca0003fcf018 */
[----:B------:R-:W-:-:S08]  /*36b0*/  @UP1 ULDC.64 UR10, c[0x0][0x9e8] ;  /* 0x00027a00000a1ab9 */ /* 0x000fd00000000a00 */
[----:B------:R-:W-:Y:S01]  /*36c0*/  @P6 IMAD.HI.U32 R44, R42, UR10, RZ ;  /* 0x0000000a2a2c6c27 */ /* 0x000fe2000f8e00ff */
[----:B------:R-:W-:-:S13]  /*36d0*/  PLOP3.LUT P6, PT, PT, PT, UP1, 0x80, 0x0 ;  /* 0x000000000000781c */ /* 0x000fda0003fcf018 */
[----:B------:R-:W-:-:S07]  /*36e0*/  @P6 SHF.R.U32.HI R42, RZ, UR11, R44 ;  /* 0x0000000bff2a6c19 */ /* 0x000fce000801162c */
.L_x_8614:
[----:B------:R-:W-:Y:S05]  /*36f0*/  BSYNC B0 ;  /* 0x0000000000007941 */ /* 0x000fea0003800000 */
.L_x_8612:
[----:B------:R-:W-:-:S04]  /*3700*/  IMAD R71, R42, UR7, -R75 ;  /* 0x000000072a477c24 */ /* 0x000fc8000f8e0a4b */
[----:B------:R-:W-:-:S05]  /*3710*/  IMAD R71, R16, -0x2, R71 ;  /* 0xfffffffe10477824 */ /* 0x000fca00078e0247 */
[----:B------:R-:W-:Y:S02]  /*3720*/  VIMNMX R73, R73, R71, !PT ;  /* 0x0000004749497248 */ /* 0x000fe40007fe0100 */
[----:B------:R-:W-:-:S07]  /*3730*/  VIADDMNMX R70, R71, UR7, R70, PT ;  /* 0x0000000747467c46 */ /* 0x000fce000b800146 */
.L_x_8611:
[----:B------:R-:W-:Y:S01]  /*3740*/  ISETP.GT.AND P2, PT, R73, 0x1, !P2 ;  /* 0x000000014900780c */ /* 0x000fe20005744270 */
[----:B------:R-:W-:Y:S01]  /*3750*/  ULDC UR10, c[0x0][0x988] ;  /* 0x00026200000a7ab9 */ /* 0x000fe20000000800 */
[----:B------:R-:W-:Y:S01]  /*3760*/  LOP3.LUT P6, RZ, R19, 0x8, RZ, 0xc0, !PT ;  /* 0x0000000813ff7812 */ /* 0x000fe200078cc0ff */
[----:B------:R-:W-:Y:S01]  /*3770*/  IMAD.U32 R81, RZ, RZ, UR10 ;  /* 0x0000000aff517e24 */ /* 0x000fe2000f8e00ff */
[----:B------:R-:W-:Y:S02]  /*3780*/  ISETP.LT.OR P2, PT, R70, 0x2, P2 ;  /* 0x000000024600780c */ /* 0x000fe40001741670 */
[----:B------:R-:W-:Y:S02]  /*3790*/  ISETP.GT.AND P3, PT, R73, 0x70, !P3 ;  /* 0x000000704900780c */ /* 0x000fe40005f64270 */
[----:B------:R-:W-:Y:S02]  /*37a0*/  FSEL R44, R5, -INF , !P2 ;  /* 0xff800000052c7808 */ /* 0x000fe40005000000 */
[----:B------:R-:W-:-:S02]  /*37b0*/  LOP3.LUT P2, RZ, R19, 0x2, RZ, 0xc0, !PT ;  /* 0x0000000213ff7812 */ /* 0x000fc4000784c0ff */
[C---:B------:R-:W-:Y:S02]  /*37c0*/  ISETP.GT.AND P4, PT, R73.reuse, 0x71, !P4 ;  /* 0x000000714900780c */ /* 0x040fe40006784270 */
[C---:B------:R-:W-:Y:S02]  /*37d0*/  ISETP.GT.AND P2, PT, R73.reuse, 0x8, !P2 ;  /* 0x000000084900780c */ /* 0x040fe40005744270 */
[C---:B------:R-:W-:Y:S02]  /*37e0*/  ISETP.LT.OR P3, PT, R70.reuse, 0x71, P3 ;  /* 0x000000714600780c */ /* 0x040fe40001f61670 */
[----:B------:R-:W-:Y:S02]  /*37f0*/  ISETP.LT.OR P2, PT, R70, 0x9, P2 ;  /* 0x000000094600780c */ /* 0x000fe40001741670 */
[----:B------:R-:W-:Y:S02]  /*3800*/  ISETP.GT.AND P5, PT, R73, 0x78, !P5 ;  /* 0x000000784900780c */ /* 0x000fe40006fa4270 */
[----:B------:R-:W-:-:S02]  /*3810*/  FSEL R42, R7, -INF , !P2 ;  /* 0xff800000072a7808 */ /* 0x000fc40005000000 */
[----:B------:R-:W-:Y:S02]  /*3820*/  LOP3.LUT P2, RZ, R19, 0x4, RZ, 0xc0, !PT ;  /* 0x0000000413ff7812 */ /* 0x000fe4000784c0ff */
[C---:B------:R-:W-:Y:S02]  /*3830*/  ISETP.LT.OR P4, PT, R70.reuse, 0x72, P4 ;  /* 0x000000724600780c */ /* 0x040fe40002781670 */
[----:B------:R-:W-:Y:S02]  /*3840*/  ISETP.GT.AND P2, PT, R73, 0x9, !P2 ;  /* 0x000000094900780c */ /* 0x000fe40005744270 */
[----:B------:R-:W-:Y:S02]  /*3850*/  FSEL R21, R21, -INF , !P3 ;  /* 0xff80000015157808 */ /* 0x000fe40005800000 */
[C---:B------:R-:W-:Y:S02]  /*3860*/  ISETP.LT.OR P2, PT, R70.reuse, 0xa, P2 ;  /* 0x0000000a4600780c */ /* 0x040fe40001741670 */
[----:B------:R-:W-:-:S02]  /*3870*/  ISETP.LT.OR P5, PT, R70, 0x79, P5 ;  /* 0x000000794600780c */ /* 0x000fc40002fa1670 */
[----:B------:R-:W-:Y:S02]  /*3880*/  FSEL R6, R6, -INF , !P2 ;  /* 0xff80000006067808 */ /* 0x000fe40005000000 */
[----:B------:R-:W-:Y:S02]  /*3890*/  ISETP.GT.AND P2, PT, R73, 0x10, !P6 ;  /* 0x000000104900780c */ /* 0x000fe40007744270 */
[----:B------:R-:W-:Y:S02]  /*38a0*/  LOP3.LUT P6, RZ, R19, 0x8000, RZ, 0xc0, !PT ;  /* 0x0000800013ff7812 */ /* 0x000fe400078cc0ff */
[----:B------:R-:W-:Y:S02]  /*38b0*/  ISETP.LT.OR P2, PT, R70, 0x11, P2 ;  /* 0x000000114600780c */ /* 0x000fe40001741670 */
[----:B------:R-:W-:Y:S02]  /*38c0*/  FSEL R24, R24, -INF , !P4 ;  /* 0xff80000018187808 */ /* 0x000fe40006000000 */
[----:B------:R-:W-:-:S02]  /*38d0*/  FSEL R9, R9, -INF , !P2 ;  /* 0xff80000009097808 */ /* 0x000fc40005000000 */
[----:B------:R-:W-:Y:S02]  /*38e0*/  LOP3.LUT P2, RZ, R19, 0x2000000, RZ, 0xc0, !PT ;  /* 0x0200000013ff7812 */ /* 0x000fe4000784c0ff */
[----:B------:R-:W-:Y:S02]  /*38f0*/  FSEL R25, R25, -INF , !P5 ;  /* 0xff80000019197808 */ /* 0x000fe40006800000 */
[----:B------:R-:W-:Y:S02]  /*3900*/  ISETP.GT.AND P2, PT, R73, 0x11, !P2 ;  /* 0x000000114900780c */ /* 0x000fe40005744270 */
[----:B------:R-:W-:Y:S02]  /*3910*/  R2UR UR14, R89 ;  /* 0x00000000590e72ca */ /* 0x000fe400000e0000 */
[----:B------:R-:W-:-:S04]  /*3920*/  ISETP.LT.OR P2, PT, R70, 0x12, P2 ;  /* 0x000000124600780c */ /* 0x000fc80001741670 */
[----:B------:R-:W-:Y:S02]  /*3930*/  FSEL R5, R8, -INF , !P2 ;  /* 0xff80000008057808 */ /* 0x000fe40005000000 */
[----:B------:R-:W-:Y:S02]  /*3940*/  LOP3.LUT P2, RZ, R19, 0x1000000, RZ, 0xc0, !PT ;  /* 0x0100000013ff7812 */ /* 0x000fe4000784c0ff */
[----:B------:R-:W-:Y:S02]  /*3950*/  FMNMX.FTZ R8, R72, R90, !PT ;  /* 0x0000005a48087209 */ /* 0x000fe40007810000 */
[----:B------:R-:W-:Y:S01]  /*3960*/  ISETP.GT.AND P2, PT, R73, 0x18, !P2 ;  /* 0x000000184900780c */ /* 0x000fe20005744270 */
[----:B------:R-:W-:Y:S01]  /*3970*/  UIADD3 UR6, UR14, UR6, URZ ;  /* 0x000000060e067290 */ /* 0x000fe2000fffe03f */
        /* <DEDUP_REMOVED lines=70> */
[C---:B------:R-:W-:Y:S01]  /*3de0*/  LOP3.LUT P6, RZ, R19.reuse, 0x10, RZ, 0xc0, !PT ;  /* 0x0000001013ff7812 */ /* 0x040fe200078cc0ff */
        /* <DEDUP_REMOVED lines=20> */
[----:B------:R-:W-:Y:S01]  /*3f30*/  FFMA.FTZ R81, R8, R81, -8 ;  /* 0xc100000008517423 */ /* 0x000fe20000010051 */
        /* <DEDUP_REMOVED lines=25> */
[----:B------:R-:W-:-:S04]  /*40d0*/  FSETP.NEU.FTZ.AND P2, PT, R8, -INF , PT ;  /* 0xff8000000800780b */ /* 0x000fc80003f5d000 */
[----:B------:R-:W-:Y:S02]  /*40e0*/  FSEL R81, R81, RZ, P2 ;  /* 0x000000ff51517208 */ /* 0x000fe40001000000 */
[----:B------:R-:W-:Y:S02]  /*40f0*/  ISETP.GT.AND P2, PT, R73, RZ, !P6 ;  /* 0x000000ff4900720c */ /* 0x000fe40007744270 */
[----:B------:R-:W-:Y:S01]  /*4100*/  LOP3.LUT P6, RZ, R19, 0x8000000, RZ, 0xc0, !PT ;  /* 0x0800000013ff7812 */ /* 0x000fe200078cc0ff */
[----:B------:R-:W-:-:S01]  /*4110*/  FFMA.FTZ R83, R40, UR10, -R81 ;  /* 0x0000000a28537c23 */ /* 0x000fc20008010851 */
[----:B------:R-:W-:Y:S01]  /*4120*/  ISETP.LT.OR P2, PT, R70, 0x1, P2 ;  /* 0x000000014600780c */ /* 0x000fe20001741670 */
[----:B------:R-:W-:Y:S01]  /*4130*/  IMAD.U32 R40, RZ, RZ, UR10 ;  /* 0x0000000aff287e24 */ /* 0x000fe2000f8e00ff */
[----:B------:R-:W-:Y:S01]  /*4140*/  ISETP.GT.AND P6, PT, R73, 0x79, !P6 ;  /* 0x000000794900780c */ /* 0x000fe200077c4270 */
[----:B------:R-:W-:-:S01]  /*4150*/  FFMA.FTZ R71, R90, UR10, -R81 ;  /* 0x0000000a5a477c23 */ /* 0x000fc20008010851 */
[----:B------:R-:W-:Y:S01]  /*4160*/  FSEL R79, R2, -INF , !P2 ;  /* 0xff800000024f7808 */ /* 0x000fe20005000000 */
[----:B------:R-:W-:-:S01]  /*4170*/  FFMA.FTZ R2, R72, UR10, -R81 ;  /* 0x0000000a48027c23 */ /* 0x000fc20008010851 */
[----:B------:R-:W-:Y:S01]  /*4180*/  LOP3.LUT P2, RZ, R19, 0x4000000, RZ, 0xc0, !PT ;  /* 0x0400000013ff7812 */ /* 0x000fe2000784c0ff */
        /* <DEDUP_REMOVED lines=10> */
[----:B------:R-:W1:Y:S01]  /*4230*/  MUFU.EX2 R2, R2 ;  /* 0x0000000200027308 */ /* 0x000e620000000800 */
[----:B------:R-:W-:Y:S01]  /*4240*/  FSEL R20, R20, -INF , !P2 ;  /* 0xff80000014147808 */ /* 0x000fe20005000000 */
[--C-:B------:R-:W-:Y:S01]  /*4250*/  FFMA.FTZ R36, R37, UR10, -R81.reuse ;  /* 0x0000000a25247c23 */ /* 0x100fe20008010851 */
[----:B------:R-:W-:Y:S01]  /*4260*/  FMNMX.FTZ R76, R9, R76, !PT ;  /* 0x0000004c094c7209 */ /* 0x000fe20007810000 */
[--C-:B------:R-:W-:Y:S01]  /*4270*/  FFMA.FTZ R77, R94, UR10, -R81.reuse ;  /* 0x0000000a5e4d7c23 */ /* 0x100fe20008010851 */
[----:B------:R-:W-:Y:S01]  /*4280*/  ISETP.LT.OR P6, PT, R70, 0x7a, P6 ;  /* 0x0000007a4600780c */ /* 0x000fe200037c1670 */
        /* <DEDUP_REMOVED lines=38> */
[----:B-1----:R-:W-:Y:S01]  /*44f0*/  FADD.FTZ R81, R2, R71 ;  /* 0x0000004702517221 */ /* 0x002fe20000010000 */
[----:B------:R-:W-:Y:S01]  /*4500*/  MUFU.EX2 R60, R60 ;  /* 0x0000003c003c7308 */ /* 0x000fe20000000800 */
[----:B--2---:R-:W-:-:S02]  /*4510*/  F2FP.SATFINITE.E4M3.F32.PACK_AB_MERGE_C R148, R75, R72, RZ ;  /* 0x000000484b94723e */ /* 0x004fc400048070ff */
[----:B------:R-:W-:Y:S02]  /*4520*/  FMNMX.FTZ R7, R29, R76, !PT ;  /* 0x0000004c1d077209 */ /* 0x000fe40007810000 */
[----:B------:R-:W-:Y:S02]  /*4530*/  F2FP.SATFINITE.E4M3.F32.PACK_AB_MERGE_C R148, R71, R2, R148 ;  /* 0x000000024794723e */ /* 0x000fe40004807094 */
        /* <DEDUP_REMOVED lines=27> */
[----:B------:R-:W2:Y:S08]  /*46f0*/  MUFU.EX2 R69, R69 ;  /* 0x0000004500457308 */ /* 0x000eb00000000800 */
        /* <DEDUP_REMOVED lines=36> */
[----:B------:R-:W-:Y:S01]  /*4940*/  FFMA.FTZ R31, R33, UR10, -R40 ;  /* 0x0000000a211f7c23 */ /* 0x000fe20008010828 */
[----:B------:R-:W-:-:S01]  /*4950*/  FADD.FTZ R33, R75, R32 ;  /* 0x000000204b217221 */ /* 0x000fc20000010000 */
[----:B------:R-:W3:Y:S01]  /*4960*/  MUFU.EX2 R42, R42 ;  /* 0x0000002a002a7308 */ /* 0x000ee20000000800 */
[----:B------:R-:W-:-:S01]  /*4970*/  FFMA.FTZ R32, R34, UR10, -R40 ;  /* 0x0000000a22207c23 */ /* 0x000fc20008010828 */
[----:B------:R-:W-:Y:S01]  /*4980*/  FFMA.FTZ R2, R47, UR10, -R40 ;  /* 0x0000000a2f027c23 */ /* 0x000fe20008010828 */
[----:B------:R-:W-:-:S01]  /*4990*/  FADD.FTZ R34, R74, R33 ;  /* 0x000000214a227221 */ /* 0x000fc20000010000 */
[----:B--2---:R-:W-:Y:S01]  /*49a0*/  F2FP.SATFINITE.E4M3.F32.PACK_AB_MERGE_C R47, R69, R62, RZ ;  /* 0x0000003e452f723e */ /* 0x004fe200048070ff */
[----:B------:R-:W-:-:S01]  /*49b0*/  FFMA.FTZ R45, R45, UR10, -R40 ;  /* 0x0000000a2d2d7c23 */ /* 0x000fc20008010828 */
[----:B------:R-:W-:Y:S01]  /*49c0*/  FFMA.FTZ R43, R43, UR10, -R40 ;  /* 0x0000000a2b2b7c23 */ /* 0x000fe20008010828 */
[----:B------:R-:W-:-:S01]  /*49d0*/  FADD.FTZ R81, R77, R34 ;  /* 0x000000224d517221 */ /* 0x000fc20000010000 */
[----:B------:R-:W2:Y:S01]  /*49e0*/  MUFU.EX2 R79, R79 ;  /* 0x0000004f004f7308 */ /* 0x000ea20000000800 */
        /* <DEDUP_REMOVED lines=8> */
[----:B---3--:R-:W-:-:S01]  /*4a70*/  FADD.FTZ R34, R42, R33 ;  /* 0x000000212a227221 */ /* 0x008fc20000010000 */
[--C-:B------:R-:W-:Y:S01]  /*4a80*/  FFMA.FTZ R33, R39, UR10, -R40.reuse ;  /* 0x0000000a27217c23 */ /* 0x100fe20008010828 */
[----:B------:R-:W-:-:S01]  /*4a90*/  FFMA.FTZ R24, R24, UR10, -R40 ;  /* 0x0000000a18187c23 */ /* 0x000fc20008010828 */
[--C-:B------:R-:W-:Y:S01]  /*4aa0*/  FFMA.FTZ R25, R25, UR10, -R40.reuse ;  /* 0x0000000a19197c23 */ /* 0x100fe20008010828 */
[----:B------:R-:W-:-:S01]  /*4ab0*/  FFMA.FTZ R26, R26, UR10, -R40 ;  /* 0x0000000a1a1a7c23 */ /* 0x000fc20008010828 */
[----:B------:R-:W-:-:S02]  /*4ac0*/  F2FP.SATFINITE.E4M3.F32.PACK_AB_MERGE_C R146, R64, R65, R47 ;  /* 0x000000414092723e */ /* 0x000fc4000480702f */
[----:B------:R-:W3:Y:S01]  /*4ad0*/  MUFU.EX2 R5, R5 ;  /* 0x0000000500057308 */ /* 0x000ee20000000800 */
[----:B--2---:R-:W-:-:S01]  /*4ae0*/  FADD.FTZ R39, R79, R34 ;  /* 0x000000224f277221 */ /* 0x004fc20000010000 */
[----:B------:R-:W-:Y:S01]  /*4af0*/  FFMA.FTZ R34, R41, UR10, -R40 ;  /* 0x0000000a29227c23 */ /* 0x000fe20008010828 */
[----:B------:R-:W-:-:S04]  /*4b00*/  F2FP.SATFINITE.E4M3.F32.PACK_AB_MERGE_C R42, R79, R42, RZ ;  /* 0x0000002a4f2a723e */ /* 0x000fc800048070ff */
[----:B------:R-:W-:Y:S01]  /*4b10*/  F2FP.SATFINITE.E4M3.F32.PACK_AB_MERGE_C R149, R44, R37, R42 ;  /* 0x000000252c95723e */ /* 0x000fe2000480702a */
[----:B------:R-:W2:Y:S01]  /*4b20*/  MUFU.EX2 R9, R9 ;  /* 0x0000000900097308 */ /* 0x000ea20000000800 */
[----:B-1----:R-:W-:-:S01]  /*4b30*/  FADD.FTZ R70, R6, R39 ;  /* 0x0000002706467221 */ /* 0x002fc20000010000 */
[----:B------:R-:W-:-:S04]  /*4b40*/  FADD.FTZ R39, R67, R76 ;  /* 0x0000004c43277221 */ /* 0x000fc80000010000 */
[----:B------:R-:W-:Y:S02]  /*4b50*/  FADD.FTZ R76, R66, R39 ;  /* 0x00000027424c7221 */ /* 0x000fe40000010000 */
[----:B------:R-:W1:Y:S01]  /*4b60*/  MUFU.EX2 R52, R52 ;  /* 0x0000003400347308 */ /* 0x000e620000000800 */
[----:B---3--:R-:W-:-:S01]  /*4b70*/  FADD.FTZ R70, R5, R70 ;  /* 0x0000004605467221 */ /* 0x008fc20000010000 */
[----:B------:R-:W-:Y:S01]  /*4b80*/  FADD.FTZ R41, R61, R76 ;  /* 0x0000004c3d297221 */ /* 0x000fe20000010000 */
[----:B------:R-:W-:-:S04]  /*4b90*/  F2FP.SATFINITE.E4M3.F32.PACK_AB_MERGE_C R61, R68, R61, RZ ;  /* 0x0000003d443d723e */ /* 0x000fc800048070ff */
[----:B------:R-:W-:Y:S01]  /*4ba0*/  F2FP.SATFINITE.E4M3.F32.PACK_AB_MERGE_C R144, R66, R67, R61 ;  /* 0x000000434290723e */ /* 0x000fe2000480703d */
[----:B------:R-:W3:Y:S01]  /*4bb0*/  MUFU.EX2 R10, R10 ;  /* 0x0000000a000a7308 */ /* 0x000ee20000000800 */
[----:B--2---:R-:W-:-:S01]  /*4bc0*/  FADD.FTZ R39, R9, R70 ;  /* 0x0000004609277221 */ /* 0x004fc20000010000 */
[----:B------:R-:W-:-:S04]  /*4bd0*/  FADD.FTZ R70, R68, R41 ;  /* 0x0000002944467221 */ /* 0x000fc80000010000 */
[----:B------:R-:W-:Y:S02]  /*4be0*/  FADD.FTZ R41, R65, R70 ;  /* 0x0000004641297221 */ /* 0x000fe40000010000 */
        /* <DEDUP_REMOVED lines=8> */
[----:B------:R-:W-:-:S04]  /*4c70*/  FADD.FTZ R70, R69, R70 ;  /* 0x0000004645467221 */ /* 0x000fc80000010000 */
[----:B------:R-:W-:Y:S02]  /*4c80*/  FADD.FTZ R41, R59, R70 ;  /* 0x000000463b297221 */ /* 0x000fe40000010000 */
[----:B------:R-:W3:Y:S01]  /*4c90*/  MUFU.EX2 R15, R15 ;  /* 0x0000000f000f7308 */ /* 0x000ee20000000800 */
[----:B--2---:R-:W-:-:S01]  /*4ca0*/  FADD.FTZ R39, R11, R60 ;  /* 0x0000003c0b277221 */ /* 0x004fc20000010000 */
[----:B------:R-:W-:-:S06]  /*4cb0*/  FADD.FTZ R41, R58, R41 ;  /* 0x000000293a297221 */ /* 0x000fcc0000010000 */
[----:B------:R-:W2:Y:S01]  /*4cc0*/  MUFU.EX2 R13, R13 ;  /* 0x0000000d000d7308 */ /* 0x000ea20000000800 */
[----:B-1----:R-:W-:-:S07]  /*4cd0*/  FADD.FTZ R68, R12, R39 ;  /* 0x000000270c447221 */ /* 0x002fce0000010000 */
[----:B------:R-:W1:Y:S01]  /*4ce0*/  MUFU.EX2 R14, R14 ;  /* 0x0000000e000e7308 */ /* 0x000e620000000800 */
[----:B---3--:R-:W-:-:S01]  /*4cf0*/  FADD.FTZ R68, R15, R68 ;  /* 0x000000440f447221 */ /* 0x008fc20000010000 */
[----:B------:R-:W-:-:S04]  /*4d00*/  F2FP.SATFINITE.E4M3.F32.PACK_AB_MERGE_C R15, R15, R12, RZ ;  /* 0x0000000c0f0f723e */ /* 0x000fc800048070ff */
[----:B------:R-:W-:Y:S02]  /*4d10*/  F2FP.SATFINITE.E4M3.F32.PACK_AB_MERGE_C R145, R11, R10, R15 ;  /* 0x0000000a0b91723e */ /* 0x000fe4000480700f */
        /* <DEDUP_REMOVED lines=8> */
[----:B------:R-:W-:-:S04]  /*4da0*/  F2FP.SATFINITE.E4M3.F32.PACK_AB_MERGE_C R27, R30, R27, RZ ;  /* 0x0000001b1e1b723e */ /* 0x000fc800048070ff */
[----:B------:R-:W-:Y:S02]  /*4db0*/  F2FP.SATFINITE.E4M3.F32.PACK_AB_MERGE_C R147, R14, R13, R27 ;  /* 0x0000000d0e93723e */ /* 0x000fe4000480701b */
[----:B------:R-:W2:Y:S08]  /*4dc0*/  MUFU.EX2 R31, R31 ;  /* 0x0000001f001f7308 */ /* 0x000eb00000000800 */
[----:B------:R4:W-:Y:S08]  /*4dd0*/  MUFU.EX2 R60, R45 ;  /* 0x0000002d003c7308 */ /* 0x0009f00000000800 */
[----:B------:R-:W5:Y:S01]  /*4de0*/  MUFU.EX2 R32, R32 ;  /* 0x0000002000207308 */ /* 0x000f620000000800 */
[----:B----4-:R-:W-:Y:S01]  /*4df0*/  F2FP.SATFINITE.E4M3.F32.PACK_AB_MERGE_C R45, R57, R54, RZ ;  /* 0x00000036392d723e */ /* 0x010fe200048070ff */
[----:B------:R-:W-:Y:S01]  /*4e00*/  FADD.FTZ R54, R54, R41 ;  /* 0x0000002936367221 */ /* 0x000fe20000010000 */
[----:B------:R-:W-:-:S02]  /*4e10*/  F2FP.SATFINITE.E4M3.F32.PACK_AB_MERGE_C R41, R56, R55, RZ ;  /* 0x000000373829723e */ /* 0x000fc400048070ff */
[----:B------:R-:W-:Y:S01]  /*4e20*/  F2FP.SATFINITE.E4M3.F32.PACK_AB_MERGE_C R140, R58, R59, R45 ;  /* 0x0000003b3a8c723e */ /* 0x000fe2000480702d */
[----:B------:R-:W-:-:S01]  /*4e30*/  FADD.FTZ R57, R57, R54 ;  /* 0x0000003639397221 */ /* 0x000fc20000010000 */
[----:B-1----:R-:W-:Y:S01]  /*4e40*/  FADD.FTZ R54, R28, R39 ;  /* 0x000000271c367221 */ /* 0x002fe20000010000 */
[----:B------:R-:W1:Y:S01]  /*4e50*/  MUFU.EX2 R33, R33 ;  /* 0x0000002100217308 */ /* 0x000e620000000800 */
[----:B------:R-:W-:Y:S01]  /*4e60*/  F2FP.SATFINITE.E4M3.F32.PACK_AB_MERGE_C R142, R73, R50, R41 ;  /* 0x00000032498e723e */ /* 0x000fe20004807029 */
[----:B------:R-:W-:Y:S01]  /*4e70*/  FADD.FTZ R50, R50, R57 ;  /* 0x0000003932327221 */ /* 0x000fe20000010000 */
[----:B---3--:R-:W-:-:S03]  /*4e80*/  FADD.FTZ R54, R29, R54 ;  /* 0x000000361d367221 */ /* 0x008fc60000010000 */
[----:B------:R-:W-:Y:S01]  /*4e90*/  FADD.FTZ R50, R73, R50 ;  /* 0x0000003249327221 */ /* 0x000fe20000010000 */
[----:B--2---:R-:W-:-:S01]  /*4ea0*/  FADD.FTZ R39, R31, R54 ;  /* 0x000000361f277221 */ /* 0x004fc20000010000 */
[----:B------:R-:W2:Y:S01]  /*4eb0*/  MUFU.EX2 R34, R34 ;  /* 0x0000002200227308 */ /* 0x000ea20000000800 */
[C---:B-----5:R-:W-:Y:S01]  /*4ec0*/  F2FP.SATFINITE.E4M3.F32.PACK_AB_MERGE_C R31, R32.reuse, R31, RZ ;  /* 0x0000001f201f723e */ /* 0x060fe200048070ff */
[----:B------:R-:W-:Y:S01]  /*4ed0*/  FADD.FTZ R55, R55, R50 ;  /* 0x0000003237377221 */ /* 0x000fe20000010000 */
[----:B------:R-:W-:-:S02]  /*4ee0*/  FADD.FTZ R40, R32, R39 ;  /* 0x0000002720287221 */ /* 0x000fc40000010000 */
[----:B------:R-:W-:Y:S01]  /*4ef0*/  F2FP.SATFINITE.E4M3.F32.PACK_AB_MERGE_C R141, R29, R28, R31 ;  /* 0x0000001c1d8d723e */ /* 0x000fe2000480701f */
[----:B------:R-:W-:-:S02]  /*4f00*/  FADD.FTZ R55, R56, R55 ;  /* 0x0000003738377221 */ /* 0x000fc40000010000 */
[----:B------:R-:W3:Y:S01]  /*4f10*/  MUFU.EX2 R43, R43 ;  /* 0x0000002b002b7308 */ /* 0x000ee20000000800 */
[----:B-1----:R-:W-:-:S07]  /*4f20*/  FADD.FTZ R39, R33, R40 ;  /* 0x0000002821277221 */ /* 0x002fce0000010000 */
[----:B------:R-:W-:Y:S01]  /*4f30*/  MUFU.EX2 R46, R46 ;  /* 0x0000002e002e7308 */ /* 0x000fe20000000800 */
[----:B--2---:R-:W-:-:S07]  /*4f40*/  FADD.FTZ R12, R34, R39 ;  /* 0x00000027220c7221 */ /* 0x004fce0000010000 */
[----:B------:R-:W1:Y:S01]  /*4f50*/  MUFU.EX2 R83, R83 ;  /* 0x0000005300537308 */ /* 0x000e620000000800 */
[----:B---3--:R-:W-:-:S01]  /*4f60*/  FADD.FTZ R9, R43, R12 ;  /* 0x0000000c2b097221 */ /* 0x008fc20000010000 */
[----:B------:R-:W-:-:S03]  /*4f70*/  F2FP.SATFINITE.E4M3.F32.PACK_AB_MERGE_C R43, R60, R43, RZ ;  /* 0x0000002b3c2b723e */ /* 0x000fc600048070ff */
[----:B------:R-:W-:Y:S01]  /*4f80*/  FADD.FTZ R9, R60, R9 ;  /* 0x000000093c097221 */ /* 0x000fe20000010000 */
[----:B------:R-:W-:Y:S02]  /*4f90*/  F2FP.SATFINITE.E4M3.F32.PACK_AB_MERGE_C R143, R34, R33, R43 ;  /* 0x00000021228f723e */ /* 0x000fe4000480702b */
[----:B------:R-:W-:Y:S08]  /*4fa0*/  MUFU.EX2 R48, R48 ;  /* 0x0000003000307308 */ /* 0x000ff00000000800 */
[----:B------:R-:W2:Y:S01]  /*4fb0*/  MUFU.EX2 R53, R53 ;  /* 0x0000003500357308 */ /* 0x000ea20000000800 */
[----:B-1----:R-:W-:-:S07]  /*4fc0*/  F2FP.SATFINITE.E4M3.F32.PACK_AB_MERGE_C R39, R83, R46, RZ ;  /* 0x0000002e5327723e */ /* 0x002fce00048070ff */
        /* <DEDUP_REMOVED lines=13> */
[----:B------:R-:W2:Y:S08]  /*50a0*/  MUFU.EX2 R20, R20 ;  /* 0x0000001400147308 */ /* 0x000eb00000000800 */
[----:B------:R-:W-:Y:S01]  /*50b0*/  MUFU.EX2 R38, R38 ;  /* 0x0000002600267308 */ /* 0x000fe20000000800 */
[----:B-1----:R-:W-:-:S07]  /*50c0*/  F2FP.SATFINITE.E4M3.F32.PACK_AB_MERGE_C R6, R36, R35, RZ ;  /* 0x000000232406723e */ /* 0x002fce00048070ff */
[----:B------:R-:W1:Y:S01]  /*50d0*/  MUFU.EX2 R85, R85 ;  /* 0x0000005500557308 */ /* 0x000e620000000800 */
[C---:B--2---:R-:W-:Y:S01]  /*50e0*/  F2FP.SATFINITE.E4M3.F32.PACK_AB_MERGE_C R51, R20.reuse, R51, RZ ;  /* 0x000000331433723e */ /* 0x044fe200048070ff */
[----:B------:R-:W-:-:S03]  /*50f0*/  FADD.FTZ R20, R20, R5 ;  /* 0x0000000514147221 */ /* 0x000fc60000010000 */
[----:B------:R-:W-:Y:S01]  /*5100*/  F2FP.SATFINITE.E4M3.F32.PACK_AB_MERGE_C R137, R49, R2, R51 ;  /* 0x000000023189723e */ /* 0x000fe20004807033 */
[----:B------:R-:W-:Y:S02]  /*5110*/  VIADD R2, R88, 0xfffffffe ;  /* 0xfffffffe58027836 */ /* 0x000fe40000000000 */
        /* <DEDUP_REMOVED lines=11> */
[----:B------:R-:W-:-:S01]  /*51d0*/  FADD.FTZ R6, R36, R35 ;  /* 0x0000002324067221 */ /* 0x000fc20000010000 */
[C---:B--2---:R-:W-:Y:S02]  /*51e0*/  F2FP.SATFINITE.E4M3.F32.PACK_AB_MERGE_C R9, R26.reuse, R25, RZ ;  /* 0x000000191a09723e */ /* 0x044fe400048070ff */
[----:B------:R-:W-:-:S02]  /*51f0*/  FADD.FTZ R5, R26, R5 ;  /* 0x000000051a057221 */ /* 0x000fc40000010000 */
[----:B------:R-:W-:Y:S01]  /*5200*/  F2FP.SATFINITE.E4M3.F32.PACK_AB_MERGE_C R139, R24, R21, R9 ;  /* 0x00000015188b723e */ /* 0x000fe20004807009 */
        /* <DEDUP_REMOVED lines=12> */
.L_x_8616:
[----:B------:R-:W-:-:S11]  /*52d0*/  UISETP.NE.AND UP1, UPT, UR7, 0x1, UPT ;  /* 0x000000010700788c */ /* 0x000fd6000bf25270 */
[----:B------:R-:W-:Y:S02]  /*52e0*/  @UP1 ULDC.64 UR18, c[0x0][0x9e8] ;  /* 0x00027a0000121ab9 */ /* 0x000fe40000000a00 */
[----:B------:R-:W-:-:S04]  /*52f0*/  UIMAD.WIDE.U32 UR14, UR11, UR18, URZ ;  /* 0x000000120b0e72a5 */ /* 0x000fc8000f8e003f */
[----:B------:R-:W-:-:S12]  /*5300*/  @UP1 USHF.R.U32.HI UR11, URZ, UR19, UR15 ;  /* 0x000000133f0b1299 */ /* 0x000fd8000801160f */
.L_x_8617:
[----:B------:R-:W-:-:S04]  /*5310*/  UIMAD UR7, UR11, UR7, UR7 ;  /* 0x000000070b0772a4 */ /* 0x000fc8000f8e0207 */
[----:B------:R-:W-:-:S04]  /*5320*/  UISETP.LT.AND UP1, UPT, UR6, UR7, UPT ;  /* 0x000000070600728c */ /* 0x000fc8000bf21270 */
[----:B------:R-:W-:-:S12]  /*5330*/  USEL UR6, UR6, UR7, UP1 ;  /* 0x0000000706067287 */ /* 0x000fd80008800000 */
.L_x_8615:
        /* <DEDUP_REMOVED lines=38> */
.L_x_8636:
[----:B------:R-:W-:-:S04]  /*55a0*/  UIADD3 UR20, UR36, 0x1, URZ ;  /* 0x0000000124147890 */ /* 0x000fc8000fffe03f */
[----:B------:R-:W-:-:S04]  /*55b0*/  UISETP.NE.AND UP1, UPT, UR20, 0x2, UPT ;  /* 0x000000021400788c */ /* 0x000fc8000bf25270 */
[----:B------:R-:W-:Y:S02]  /*55c0*/  USEL UR21, URZ, 0x1, UP1 ;  /* 0x000000013f157887 */ /* 0x000fe40008800000 */
[----:B------:R-:W-:Y:S02]  /*55d0*/  USEL UR20, UR20, URZ, UP1 ;  /* 0x0000003f14147287 */ /* 0x000fe40008800000 */
[----:B------:R-:W-:Y:S01]  /*55e0*/  ULOP3.LUT UR21, UR37, UR21, URZ, 0x3c, !UPT ;  /* 0x0000001525157292 */ /* 0x000fe2000f8e3c3f */
[----:B------:R-:W-:Y:S11]  /*55f0*/  @!P0 BRA `(.L_x_8619) ;  /* 0x0000000000048947 */ /* 0x000ff60003800000 */
[----:B------:R-:W-:Y:S01]  /*5600*/  BPT.TRAP 0x1 ;  /* 0x000000040000795c */ /* 0x000fe20000300000 */
.L_x_8619:
[----:B------:R-:W-:Y:S01]  /*5610*/  ULEA UR26, UR20, UR47, 0x3 ;  /* 0x0000002f141a7291 */ /* 0x000fe2000f8e183f */
[----:B------:R-:W-:-:S05]  /*5620*/  IMAD.U32 R10, RZ, RZ, UR21 ;  /* 0x00000015ff0a7e24 */ /* 0x000fca000f8e00ff */
[----:B------:R-:W-:-:S04]  /*5630*/  SHF.L.U32 R10, R10, 0x1f, RZ ;  /* 0x0000001f0a0a7819 */ /* 0x000fc800000006ff */
[----:B------:R1:W2:Y:S01]  /*5640*/  SYNCS.PHASECHK.TRANS64.TRYWAIT P2, [UR26+0x19c30], R10 ;  /* 0x019c300aff0075a7 */ /* 0x0002a2000804015a */
[----:B------:R-:W-:Y:S05]  /*5650*/  @!P0 BRA `(.L_x_8620) ;  /* 0x0000000000048947 */ /* 0x000fea0003800000 */
[----:B------:R-:W-:Y:S01]  /*5660*/  BPT.TRAP 0x1 ;  /* 0x000000040000795c */ /* 0x000fe20000300000 */
.L_x_8620:
[----:B--2---:R-:W-:Y:S05]  /*5670*/  @P2 BRA `(.L_x_8621) ;  /* 0x0000000000082947 */ /* 0x004fea0003800000 */
[----:B------:R-:W2:Y:S02]  /*5680*/  SYNCS.PHASECHK.TRANS64.TRYWAIT P2, [UR26+0x19c30], R10 ;  /* 0x019c300aff0075a7 */ /* 0x000ea4000804015a */
[----:B--2---:R-:W-:Y:S05]  /*5690*/  @!P2 BRA `(.L_x_8622) ;  /* 0x000000e000fca947 */ /* 0x004fea0003800000 */
.L_x_8621:
        /* <DEDUP_REMOVED lines=17> */
.L_x_8623:
[----:B------:R-:W-:Y:S01]  /*57b0*/  ULEA UR11, UR36, UR47, 0x3 ;  /* 0x0000002f240b7291 */ /* 0x000fe2000f8e183f */
[----:B-12---:R-:W-:-:S05]  /*57c0*/  IMAD.U32 R10, RZ, RZ, UR37 ;  /* 0x00000025ff0a7e24 */ /* 0x006fca000f8e00ff */
[----:B------:R-:W-:-:S04]  /*57d0*/  SHF.L.U32 R10, R10, 0x1f, RZ ;  /* 0x0000001f0a0a7819 */ /* 0x000fc800000006ff */
[----:B------:R1:W2:Y:S01]  /*57e0*/  SYNCS.PHASECHK.TRANS64.TRYWAIT P2, [UR11+0x19c50], R10 ;  /* 0x019c500aff0075a7 */ /* 0x0002a2000804014b */
[----:B------:R-:W-:Y:S05]  /*57f0*/  @!P0 BRA `(.L_x_8624) ;  /* 0x0000000000048947 */ /* 0x000fea0003800000 */
[----:B------:R-:W-:Y:S01]  /*5800*/  BPT.TRAP 0x1 ;  /* 0x000000040000795c */ /* 0x000fe20000300000 */
.L_x_8624:
[----:B--2---:R-:W-:Y:S05]  /*5810*/  @P2 BRA `(.L_x_8625) ;  /* 0x0000000000082947 */ /* 0x004fea0003800000 */
[----:B------:R-:W2:Y:S02]  /*5820*/  SYNCS.PHASECHK.TRANS64.TRYWAIT P2, [UR11+0x19c50], R10 ;  /* 0x019c500aff0075a7 */ /* 0x000ea4000804014b */
[----:B--2---:R-:W-:Y:S05]  /*5830*/  @!P2 BRA `(.L_x_8626) ;  /* 0x000000e000aca947 */ /* 0x004fea0003800000 */
.L_x_8625:
        /* <DEDUP_REMOVED lines=25> */
[----:B------:R-:W-:Y:S01]  /*59d0*/  QGMMA.64x96x32.F32.E4M3.E4M3 R88, R148, gdesc[UR4], R88, gsb0 ;  /* 0x0160000494587df3 */ /* 0x000fe20008000858 */
        /* <DEDUP_REMOVED lines=19> */
[----:B------:R-:W-:Y:S01]  /*5b10*/  IADD3 R80, -R77, 0x1, RZ ;  /* 0x000000014d507810 */ /* 0x000fe20007ffe1ff */
        /* <DEDUP_REMOVED lines=14> */
[C---:B-1----:R-:W-:Y:S01]  /*5c00*/  FMUL.FTZ R10, R0.reuse, R24 ;  /* 0x00000018000a7220 */ /* 0x042fe20000410000 */
        /* <DEDUP_REMOVED lines=16> */
[----:B------:R-:W-:Y:S01]  /*5d10*/  FMUL.FTZ R80, R0, R87 ;  /* 0x0000005700507220 */ /* 0x000fe20000410000 */
[----:B------:R-:W-:Y:S01]  /*5d20*/  IMAD.U32 R40, RZ, RZ, UR26 ;  /* 0x0000001aff287e24 */ /* 0x000fe2000f8e00ff */
[----:B------:R-:W-:Y:S01]  /*5d30*/  PLOP3.LUT P2, PT, PT, PT, UP0, 0x40, 0x0 ;  /* 0x000000000000781c */ /* 0x000fe20003f4e808 */
[----:B------:R-:W1:Y:S01]  /*5d40*/  MUFU.TANH R10, R10 ;  /* 0x0000000a000a7308 */ /* 0x000e620000002400 */
[----:B------:R-:W-:Y:S02]  /*5d50*/  VIADD R41, R41, -UR24 ;  /* 0x8000001829297c36 */ /* 0x000fe40008000000 */
[----:B------:R-:W-:-:S02]  /*5d60*/  @!P1 VIADD R40, R40, 0x19c40 ;  /* 0x00019c4028289836 */ /* 0x000fc40000000000 */
[----:B------:R-:W-:-:S03]  /*5d70*/  IMAD R41, R16, -0x2, R41 ;  /* 0xfffffffe10297824 */ /* 0x000fc600078e0229 */
[----:B------:R-:W2:Y:S01]  /*5d80*/  MUFU.TANH R11, R11 ;  /* 0x0000000b000b7308 */ /* 0x000ea20000002400 */
[----:B------:R-:W-:Y:S01]  /*5d90*/  @!P1 PRMT R40, RZ, 0x654, R40 ;  /* 0x00000654ff289816 */ /* 0x000fe20000000028 */
[C---:B------:R-:W-:Y:S02]  /*5da0*/  VIADD R86, R41.reuse, UR25 ;  /* 0x0000001929567c36 */ /* 0x040fe40008000000 */
[----:B------:R-:W-:Y:S02]  /*5db0*/  VIADD R85, R41, UR17 ;  /* 0x0000001129557c36 */ /* 0x000fe40008000000 */
[C---:B------:R-:W-:Y:S02]  /*5dc0*/  IMAD.IADD R84, R3.reuse, 0x1, R86 ;  /* 0x0000000103547824 */ /* 0x040fe400078e0256 */
[----:B------:R-:W3:Y:S01]  /*5dd0*/  MUFU.TANH R12, R12 ;  /* 0x0000000c000c7308 */ /* 0x000ee20000002400 */
[----:B------:R-:W-:-:S07]  /*5de0*/  IMAD.IADD R83, R3, 0x1, R85 ;  /* 0x0000000103537824 */ /* 0x000fce00078e0255 */
[----:B------:R-:W4:Y:S08]  /*5df0*/  MUFU.TANH R13, R13 ;  /* 0x0000000d000d7308 */ /* 0x000f300000002400 */
[----:B------:R-:W1:Y:S08]  /*5e00*/  MUFU.TANH R14, R14 ;  /* 0x0000000e000e7308 */ /* 0x000e700000002400 */
[----:B------:R-:W1:Y:S08]  /*5e10*/  MUFU.TANH R15, R15 ;  /* 0x0000000f000f7308 */ /* 0x000e700000002400 */
[----:B------:R-:W1:Y:S01]  /*5e20*/  MUFU.TANH R20, R20 ;  /* 0x0000001400147308 */ /* 0x000e620000002400 */
[----:B------:R-:W-:-:S02]  /*5e30*/  WARPGROUP.DEPBAR.LE gsb0, 0x0 ;  /* 0x00008000000079c5 */ /* 0x000fc40000010000 */
[----:B------:R-:W-:-:S05]  /*5e40*/  WARPGROUP.ARRIVE ;  /* 0x00000000000079c5 */ /* 0x000fca0000000000 */
[----:B------:R-:W1:Y:S01]  /*5e50*/  MUFU.TANH R21, R21 ;  /* 0x0000001500157308 */ /* 0x000e620000002400 */
[----:B------:R-:W-:Y:S01]  /*5e60*/  QGMMA.64x96x32.F32.E4M3.E4M3 R88, R144, gdesc[UR4], R88, gsb0 ;  /* 0x0160000490587df3 */ /* 0x000fe20008000858 */
        /* <DEDUP_REMOVED lines=38> */
[----:B------:R-:W-:Y:S07]  /*60d0*/  QGMMA.64x96x32.F32.E4M3.E4M3 R88, R136, gdesc[UR4], R88, gsb0 ;  /* 0x0160000488587df3 */ /* 0x000fee0008000858 */
        /* <DEDUP_REMOVED lines=15> */
[----:B------:R1:W-:Y:S05]  /*61d0*/  @!P1 SYNCS.ARRIVE.TRANS64.RED.A1T0 RZ, [R40+URZ], RZ ;  /* 0x000000ff28ff99a7 */ /* 0x0003ea000810043f */
        /* <DEDUP_REMOVED lines=25> */
.L_x_8629:
[----:B------:R-:W-:-:S05]  /*6370*/  IMAD.U32 R137, RZ, RZ, UR22 ;  /* 0x00000016ff897e24 */ /* 0x000fca000f8e00ff */
[----:B------:R-:W-:-:S13]  /*6380*/  ISETP.NE.AND P2, PT, R137, 0x1, PT ;  /* 0x000000018900780c */ /* 0x000fda0003f45270 */
[----:B-1----:R-:W1:Y:S01]  /*6390*/  @P2 LDC.64 R40, c[0x0][0x9e8] ;  /* 0x00027a00ff282b82 */ /* 0x002e620000000a00 */
[----:B------:R-:W-:-:S04]  /*63a0*/  @P2 IMAD.IADD R87, R156, 0x1, R3 ;  /* 0x000000019c572824 */ /* 0x000fc800078e0203 */
[----:B-1----:R-:W-:-:S04]  /*63b0*/  @P2 IMAD.HI.U32 R136, R87, R40, RZ ;  /* 0x0000002857882227 */ /* 0x002fc800078e00ff */
[----:B------:R-:W-:Y:S01]  /*63c0*/  IMAD.MOV.U32 R40, RZ, RZ, R9 ;  /* 0x000000ffff287224 */ /* 0x000fe200078e0009 */
[----:B------:R-:W-:-:S07]  /*63d0*/  @P2 SHF.R.U32.HI R40, RZ, R41, R136 ;  /* 0x00000029ff282219 */ /* 0x000fce0000011688 */
.L_x_8630:
[----:B------:R-:W-:Y:S05]  /*63e0*/  BSYNC B0 ;  /* 0x0000000000007941 */ /* 0x000fea0003800000 */
.L_x_8628:
[----:B------:R-:W-:-:S04]  /*63f0*/  IMAD R41, R40, R137, -R77 ;  /* 0x0000008928297224 */ /* 0x000fc800078e0a4d */
[----:B------:R-:W-:-:S05]  /*6400*/  IMAD R41, R16, -0x2, R41 ;  /* 0xfffffffe10297824 */ /* 0x000fca00078e0229 */
[----:B------:R-:W-:Y:S02]  /*6410*/  VIADDMNMX R84, R41, R137, R84, PT ;  /* 0x0000008929547246 */ /* 0x000fe40003800154 */
[----:B------:R-:W-:-:S07]  /*6420*/  VIMNMX R83, R83, R41, !PT ;  /* 0x0000002953537248 */ /* 0x000fce0007fe0100 */
.L_x_8627:
[----:B------:R-:W-:Y:S01]  /*6430*/  ISETP.GT.AND P2, PT, R2, -0x1, PT ;  /* 0xffffffff0200780c */ /* 0x000fe20003f44270 */
[C---:B------:R-:W-:Y:S02]  /*6440*/  IMAD.IADD R86, R4.reuse, 0x1, R86 ;  /* 0x0000000104567824 */ /* 0x040fe400078e0256 */
[----:B------:R-:W-:Y:S01]  /*6450*/  IMAD.IADD R85, R4, 0x1, R85 ;  /* 0x0000000104557824 */ /* 0x000fe200078e0255 */
[C---:B------:R-:W-:Y:S02]  /*6460*/  ISETP.GT.AND P5, PT, R83.reuse, RZ, P2 ;  /* 0x000000ff5300720c */ /* 0x040fe400017a4270 */
[C---:B------:R-:W-:Y:S02]  /*6470*/  ISETP.GT.AND P4, PT, R83.reuse, 0x1, P2 ;  /* 0x000000015300780c */ /* 0x040fe40001784270 */
[----:B------:R-:W-:Y:S02]  /*6480*/  ISETP.LT.OR P5, PT, R84, 0x1, P5 ;  /* 0x000000015400780c */ /* 0x000fe40002fa1670 */
[----:B------:R-:W-:-:S02]  /*6490*/  ISETP.GT.AND P6, PT, R83, 0x8, P2 ;  /* 0x000000085300780c */ /* 0x000fc400017c4270 */
[----:B-1----:R-:W-:Y:S02]  /*64a0*/  FSEL R41, R10, -INF , !P5 ;  /* 0xff8000000a297808 */ /* 0x002fe40006800000 */
        /* <DEDUP_REMOVED lines=105> */
.L_x_8633:
[----:B------:R-:W-:-:S05]  /*6b40*/  IMAD.U32 R84, RZ, RZ, UR22 ;  /* 0x00000016ff547e24 */ /* 0x000fca000f8e00ff */
[----:B------:R-:W-:-:S13]  /*6b50*/  ISETP.NE.AND P3, PT, R84, 0x1, PT ;  /* 0x000000015400780c */ /* 0x000fda0003f65270 */
[----:B------:R-:W1:Y:S02]  /*6b60*/  @P3 LDC.64 R10, c[0x0][0x9e8] ;  /* 0x00027a00ff0a3b82 */ /* 0x000e640000000a00 */
[----:B-1----:R-:W-:-:S05]  /*6b70*/  @P3 IMAD.HI.U32 R10, R83, R10, RZ ;  /* 0x0000000a530a3227 */ /* 0x002fca00078e00ff */
[----:B------:R-:W-:-:S07]  /*6b80*/  @P3 SHF.R.U32.HI R83, RZ, R11, R10 ;  /* 0x0000000bff533219 */ /* 0x000fce000001160a */
.L_x_8634:
[----:B------:R-:W-:Y:S05]  /*6b90*/  BSYNC B0 ;  /* 0x0000000000007941 */ /* 0x000fea0003800000 */
.L_x_8632:
[----:B------:R-:W-:-:S04]  /*6ba0*/  IMAD R83, R83, R84, -R77 ;  /* 0x0000005453537224 */ /* 0x000fc800078e0a4d */
[----:B------:R-:W-:-:S05]  /*6bb0*/  IMAD R83, R16, -0x2, R83 ;  /* 0xfffffffe10537824 */ /* 0x000fca00078e0253 */
[----:B------:R-:W-:Y:S02]  /*6bc0*/  VIADDMNMX R86, R83, R84, R86, PT ;  /* 0x0000005453567246 */ /* 0x000fe40003800156 */
[----:B------:R-:W-:-:S07]  /*6bd0*/  VIMNMX R85, R85, R83, !PT ;  /* 0x0000005355557248 */ /* 0x000fce0007fe0100 */
.L_x_8631:
        /* <DEDUP_REMOVED lines=21> */
[C---:B------:R-:W-:Y:S02]  /*6d30*/  ISETP.GT.AND P5, PT, R85.reuse, RZ, P2 ;  /* 0x000000ff5500720c */ /* 0x040fe400017a4270 */
[----:B------:R-:W-:Y:S02]  /*6d40*/  FMNMX.FTZ R10, R36, R11, !PT ;  /* 0x0000000b240a7209 */ /* 0x000fe40007810000 */
[----:B------:R-:W-:Y:S02]  /*6d50*/  ISETP.GT.AND P4, PT, R85, 0x1, P2 ;  /* 0x000000015500780c */ /* 0x000fe40001784270 */
[----:B------:R-:W-:Y:S02]  /*6d60*/  FMNMX.FTZ R11, R37, R10, !PT ;  /* 0x0000000a250b7209 */ /* 0x000fe40007810000 */
[----:B------:R-:W-:-:S02]  /*6d70*/  ISETP.LT.OR P5, PT, R86, 0x1, P5 ;  /* 0x000000015600780c */ /* 0x000fc40002fa1670 */
        /* <DEDUP_REMOVED lines=39> */
[----:B------:R-:W-:-:S03]  /*6ff0*/  ISETP.GT.AND P4, PT, R85, 0x48, P2 ;  /* 0x000000485500780c */ /* 0x000fc60001784270 */
[----:B------:R-:W1:Y:S01]  /*7000*/  SHFL.BFLY PT, R10, R11, 0x2, 0x1f ;  /* 0x0c401f000b0a7f89 */ /* 0x000e6200000e0000 */
[----:B------:R-:W-:-:S04]  /*7010*/  ISETP.LT.OR P4, PT, R86, 0x49, P4 ;  /* 0x000000495600780c */ /* 0x000fc80002781670 */
[----:B------:R-:W-:Y:S02]  /*7020*/  FSEL R56, R56, -INF , !P4 ;  /* 0xff80000038387808 */ /* 0x000fe40006000000 */
[----:B------:R-:W-:-:S04]  /*7030*/  ISETP.GT.AND P4, PT, R85, 0x51, P2 ;  /* 0x000000515500780c */ /* 0x000fc80001784270 */
[----:B------:R-:W-:-:S04]  /*7040*/  ISETP.LT.OR P4, PT, R86, 0x52, P4 ;  /* 0x000000525600780c */ /* 0x000fc80002781670 */
[----:B------:R-:W-:Y:S02]  /*7050*/  FSEL R59, R59, -INF , !P4 ;  /* 0xff8000003b3b7808 */ /* 0x000fe40006000000 */
[----:B------:R-:W-:-:S04]  /*7060*/  ISETP.GT.AND P4, PT, R85, 0x60, P2 ;  /* 0x000000605500780c */ /* 0x000fc80001784270 */
[----:B------:R-:W-:Y:S02]  /*7070*/  ISETP.LT.OR P4, PT, R86, 0x61, P4 ;  /* 0x000000615600780c */ /* 0x000fe40002781670 */
[----:B-1----:R-:W-:Y:S02]  /*7080*/  FMNMX.FTZ R77, R11, R10, !PT ;  /* 0x0000000a0b4d7209 */ /* 0x002fe40007810000 */
[----:B------:R-:W-:Y:S02]  /*7090*/  FSEL R66, R66, -INF , !P4 ;  /* 0xff80000042427808 */ /* 0x000fe40006000000 */
[----:B------:R-:W-:Y:S01]  /*70a0*/  ISETP.GT.AND P4, PT, R85, 0x69, P2 ;  /* 0x000000695500780c */ /* 0x000fe20001784270 */
[----:B------:R-:W1:Y:S03]  /*70b0*/  SHFL.BFLY PT, R10, R77, 0x1, 0x1f ;  /* 0x0c201f004d0a7f89 */ /* 0x000e6600000e0000 */
[----:B------:R-:W-:-:S04]  /*70c0*/  ISETP.LT.OR P4, PT, R86, 0x6a, P4 ;  /* 0x0000006a5600780c */ /* 0x000fc80002781670 */
[----:B------:R-:W-:Y:S02]  /*70d0*/  FSEL R71, R71, -INF , !P4 ;  /* 0xff80000047477808 */ /* 0x000fe40006000000 */
[----:B------:R-:W-:-:S04]  /*70e0*/  ISETP.GT.AND P4, PT, R85, 0x78, P2 ;  /* 0x000000785500780c */ /* 0x000fc80001784270 */
[----:B------:R-:W-:-:S04]  /*70f0*/  ISETP.LT.OR P4, PT, R86, 0x79, P4 ;  /* 0x000000795600780c */ /* 0x000fc80002781670 */
[----:B------:R-:W-:Y:S02]  /*7100*/  FSEL R79, R79, -INF , !P4 ;  /* 0xff8000004f4f7808 */ /* 0x000fe40006000000 */
[----:B-1----:R-:W-:-:S04]  /*7110*/  FMNMX.FTZ R10, R77, R10, !PT ;  /* 0x0000000a4d0a7209 */ /* 0x002fc80007810000 */
[C---:B------:R-:W-:Y:S01]  /*7120*/  FSETP.NEU.FTZ.AND P6, PT, R10.reuse, -INF , PT ;  /* 0xff8000000a00780b */ /* 0x040fe20003fdd000 */
[----:B------:R-:W-:-:S05]  /*7130*/  FFMA.FTZ R83, R10, R83, -8 ;  /* 0xc10000000a537423 */ /* 0x000fca0000010053 */
[----:B------:R-:W-:-:S05]  /*7140*/  FSEL R11, R83, RZ, P6 ;  /* 0x000000ff530b7208 */ /* 0x000fca0003000000 */
[--C-:B------:R-:W-:Y:S01]  /*7150*/  FFMA.FTZ R83, R24, UR10, -R11.reuse ;  /* 0x0000000a18537c23 */ /* 0x100fe2000801080b */
[----:B------:R-:W-:Y:S01]  /*7160*/  FSEL R24, R12, -INF , !P5 ;  /* 0xff8000000c187808 */ /* 0x000fe20006800000 */
[--C-:B------:R-:W-:Y:S01]  /*7170*/  FFMA.FTZ R77, R41, UR10, -R11.reuse ;  /* 0x0000000a294d7c23 */ /* 0x100fe2000801080b */
[----:B------:R-:W-:Y:S01]  /*7180*/  FSEL R41, R21, -INF , !P3 ;  /* 0xff80000015297808 */ /* 0x000fe20005800000 */
[----:B------:R-:W-:Y:S01]  /*7190*/  MUFU.EX2 R12, R83 ;  /* 0x00000053000c7308 */ /* 0x000fe20000000800 */
[----:B------:R-:W-:Y:S01]  /*71a0*/  FMNMX.FTZ R84, R24, R7, !PT ;  /* 0x0000000718547209 */ /* 0x000fe20007810000 */
[--C-:B------:R-:W-:Y:S01]  /*71b0*/  FFMA.FTZ R40, R40, UR10, -R11.reuse ;  /* 0x0000000a28287c23 */ /* 0x100fe2000801080b */
[----:B------:R-:W-:Y:S01]  /*71c0*/  ISETP.GT.AND P3, PT, R85, 0x18, P2 ;  /* 0x000000185500780c */ /* 0x000fe20001764270 */
[--C-:B------:R-:W-:Y:S01]  /*71d0*/  FFMA.FTZ R14, R14, UR10, -R11.reuse ;  /* 0x0000000a0e0e7c23 */ /* 0x100fe2000801080b */
[----:B------:R-:W-:-:S01]  /*71e0*/  FFMA.FTZ R15, R15, UR10, -R11 ;  /* 0x0000000a0f0f7c23 */ /* 0x000fc2000801080b */
[--C-:B------:R-:W-:Y:S01]  /*71f0*/  FFMA.FTZ R25, R25, UR10, -R11.reuse ;  /* 0x0000000a19197c23 */ /* 0x100fe2000801080b */
[----:B------:R-:W-:Y:S01]  /*7200*/  ISETP.LT.OR P3, PT, R86, 0x19, P3 ;  /* 0x000000195600780c */ /* 0x000fe20001f61670 */
[----:B------:R1:W-:Y:S01]  /*7210*/  MUFU.EX2 R21, R77 ;  /* 0x0000004d00157308 */ /* 0x0003e20000000800 */
[----:B------:R-:W-:-:S01]  /*7220*/  FFMA.FTZ R28, R28, UR10, -R11 ;  /* 0x0000000a1c1c7c23 */ /* 0x000fc2000801080b */
[--C-:B------:R-:W-:Y:S01]  /*7230*/  FFMA.FTZ R29, R29, UR10, -R11.reuse ;  /* 0x0000000a1d1d7c23 */ /* 0x100fe2000801080b */
[----:B------:R-:W-:Y:S01]  /*7240*/  FSEL R30, R30, -INF , !P3 ;  /* 0xff8000001e1e7808 */ /* 0x000fe20005800000 */
[--C-:B------:R-:W-:Y:S01]  /*7250*/  FFMA.FTZ R32, R32, UR10, -R11.reuse ;  /* 0x0000000a20207c23 */ /* 0x100fe2000801080b */
[----:B------:R-:W-:Y:S01]  /*7260*/  ISETP.GT.AND P3, PT, R85, 0x21, P2 ;  /* 0x000000215500780c */ /* 0x000fe20001764270 */
[--C-:B------:R-:W-:Y:S01]  /*7270*/  FFMA.FTZ R33, R33, UR10, -R11.reuse ;  /* 0x0000000a21217c23 */ /* 0x100fe2000801080b */
[----:B------:R-:W-:-:S01]  /*7280*/  FFMA.FTZ R36, R36, UR10, -R11 ;  /* 0x0000000a24247c23 */ /* 0x000fc2000801080b */
[--C-:B------:R-:W-:Y:S01]  /*7290*/  FFMA.FTZ R37, R37, UR10, -R11.reuse ;  /* 0x0000000a25257c23 */ /* 0x100fe2000801080b */
[----:B-1----:R-:W-:Y:S01]  /*72a0*/  FMNMX.FTZ R77, R13, R84, !PT ;  /* 0x000000540d4d7209 */ /* 0x002fe20007810000 */
        /* <DEDUP_REMOVED lines=32> */
[----:B------:R-:W-:Y:S01]  /*74b0*/  FFMA.FTZ R76, R76, UR10, -R11 ;  /* 0x0000000a4c4c7c23 */ /* 0x000fe2000801080b */
[----:B------:R-:W-:Y:S01]  /*74c0*/  FSEL R45, R45, -INF , !P3 ;  /* 0xff8000002d2d7808 */ /* 0x000fe20005800000 */
[----:B------:R-:W-:Y:S01]  /*74d0*/  MUFU.EX2 R40, R40 ;  /* 0x0000002800287308 */ /* 0x000fe20000000800 */
[----:B------:R-:W-:-:S02]  /*74e0*/  FMNMX.FTZ R84, R38, R77, !PT ;  /* 0x0000004d26547209 */ /* 0x000fc40007810000 */
[----:B------:R-:W-:Y:S02]  /*74f0*/  ISETP.LT.OR P5, PT, R86, 0x39, P5 ;  /* 0x000000395600780c */ /* 0x000fe40002fa1670 */
[----:B------:R-:W-:Y:S02]  /*7500*/  FMNMX.FTZ R77, R39, R84, !PT ;  /* 0x00000054274d7209 */ /* 0x000fe40007810000 */
[----:B------:R-:W-:Y:S01]  /*7510*/  ISETP.GT.AND P3, PT, R85, 0x40, P2 ;  /* 0x000000405500780c */ /* 0x000fe20001764270 */
[----:B------:R-:W-:Y:S01]  /*7520*/  MUFU.EX2 R14, R14 ;  /* 0x0000000e000e7308 */ /* 0x000fe20000000800 */
[----:B------:R-:W-:Y:S02]  /*7530*/  FMNMX.FTZ R84, R44, R77, !PT ;  /* 0x0000004d2c547209 */ /* 0x000fe40007810000 */
[----:B------:R-:W-:Y:S02]  /*7540*/  FSEL R48, R48, -INF , !P5 ;  /* 0xff80000030307808 */ /* 0x000fe40006800000 */
[----:B------:R-:W-:-:S02]  /*7550*/  FMNMX.FTZ R77, R45, R84, !PT ;  /* 0x000000542d4d7209 */ /* 0x000fc40007810000 */
[----:B------:R-:W-:Y:S01]  /*7560*/  ISETP.GT.AND P5, PT, R85, 0x41, P2 ;  /* 0x000000415500780c */ /* 0x000fe200017a4270 */
[----:B------:R-:W-:Y:S01]  /*7570*/  MUFU.EX2 R15, R15 ;  /* 0x0000000f000f7308 */ /* 0x000fe20000000800 */
[----:B------:R-:W-:Y:S02]  /*7580*/  ISETP.LT.OR P3, PT, R86, 0x41, P3 ;  /* 0x000000415600780c */ /* 0x000fe40001f61670 */
[----:B------:R-:W-:Y:S02]  /*7590*/  FMNMX.FTZ R84, R48, R77, !PT ;  /* 0x0000004d30547209 */ /* 0x000fe40007810000 */
[----:B------:R-:W-:Y:S02]  /*75a0*/  ISETP.LT.OR P5, PT, R86, 0x42, P5 ;  /* 0x000000425600780c */ /* 0x000fe40002fa1670 */
[----:B------:R-:W-:Y:S01]  /*75b0*/  FSEL R52, R52, -INF , !P3 ;  /* 0xff80000034347808 */ /* 0x000fe20005800000 */
[----:B------:R-:W-:Y:S01]  /*75c0*/  MUFU.EX2 R25, R25 ;  /* 0x0000001900197308 */ /* 0x000fe20000000800 */
[----:B------:R-:W-:-:S02]  /*75d0*/  FMNMX.FTZ R77, R49, R84, !PT ;  /* 0x00000054314d7209 */ /* 0x000fc40007810000 */
[----:B------:R-:W-:Y:S02]  /*75e0*/  ISETP.GT.AND P3, PT, R85, 0x49, P2 ;  /* 0x000000495500780c */ /* 0x000fe40001764270 */
[----:B------:R-:W-:Y:S02]  /*75f0*/  FSEL R53, R53, -INF , !P5 ;  /* 0xff80000035357808 */ /* 0x000fe40006800000 */
[----:B------:R-:W-:Y:S01]  /*7600*/  FMNMX.FTZ R84, R52, R77, !PT ;  /* 0x0000004d34547209 */ /* 0x000fe20007810000 */
[----:B------:R-:W-:Y:S01]  /*7610*/  MUFU.EX2 R28, R28 ;  /* 0x0000001c001c7308 */ /* 0x000fe20000000800 */
[----:B------:R-:W-:Y:S02]  /*7620*/  ISETP.GT.AND P5, PT, R85, 0x50, P2 ;  /* 0x000000505500780c */ /* 0x000fe400017a4270 */
[----:B------:R-:W-:Y:S02]  /*7630*/  ISETP.LT.OR P3, PT, R86, 0x4a, P3 ;  /* 0x0000004a5600780c */ /* 0x000fe40001f61670 */
[----:B------:R-:W-:-:S02]  /*7640*/  FMNMX.FTZ R77, R53, R84, !PT ;  /* 0x00000054354d7209 */ /* 0x000fc40007810000 */
[----:B------:R-:W-:Y:S01]  /*7650*/  FSEL R57, R57, -INF , !P3 ;  /* 0xff80000039397808 */ /* 0x000fe20005800000 */
[----:B------:R-:W-:Y:S01]  /*7660*/  MUFU.EX2 R29, R29 ;  /* 0x0000001d001d7308 */ /* 0x000fe20000000800 */
[----:B------:R-:W-:Y:S02]  /*7670*/  ISETP.LT.OR P5, PT, R86, 0x51, P5 ;  /* 0x000000515600780c */ /* 0x000fe40002fa1670 */
[----:B------:R-:W-:Y:S02]  /*7680*/  FMNMX.FTZ R84, R56, R77, !PT ;  /* 0x0000004d38547209 */ /* 0x000fe40007810000 */
[----:B------:R-:W-:Y:S02]  /*7690*/  ISETP.GT.AND P3, PT, R85, 0x58, P2 ;  /* 0x000000585500780c */ /* 0x000fe40001764270 */
[----:B------:R-:W-:Y:S01]  /*76a0*/  FSEL R58, R58, -INF , !P5 ;  /* 0xff8000003a3a7808 */ /* 0x000fe20006800000 */
[----:B------:R-:W-:Y:S01]  /*76b0*/  MUFU.EX2 R32, R32 ;  /* 0x0000002000207308 */ /* 0x000fe20000000800 */
[----:B------:R-:W-:-:S02]  /*76c0*/  FMNMX.FTZ R77, R57, R84, !PT ;  /* 0x00000054394d7209 */ /* 0x000fc40007810000 */
[----:B------:R-:W-:Y:S02]  /*76d0*/  ISETP.GT.AND P5, PT, R85, 0x59, P2 ;  /* 0x000000595500780c */ /* 0x000fe400017a4270 */
[----:B------:R-:W-:Y:S02]  /*76e0*/  ISETP.LT.OR P3, PT, R86, 0x59, P3 ;  /* 0x000000595600780c */ /* 0x000fe40001f61670 */
[----:B------:R-:W-:Y:S01]  /*76f0*/  FMNMX.FTZ R84, R58, R77, !PT ;  /* 0x0000004d3a547209 */ /* 0x000fe20007810000 */
[----:B------:R-:W-:Y:S01]  /*7700*/  MUFU.EX2 R33, R33 ;  /* 0x0000002100217308 */ /* 0x000fe20000000800 */
[----:B------:R-:W-:Y:S02]  /*7710*/  ISETP.LT.OR P5, PT, R86, 0x5a, P5 ;  /* 0x0000005a5600780c */ /* 0x000fe40002fa1670 */
[----:B------:R-:W-:Y:S02]  /*7720*/  FSEL R62, R62, -INF , !P3 ;  /* 0xff8000003e3e7808 */ /* 0x000fe40005800000 */
[----:B------:R-:W-:-:S02]  /*7730*/  FMNMX.FTZ R77, R59, R84, !PT ;  /* 0x000000543b4d7209 */ /* 0x000fc40007810000 */
[----:B------:R-:W-:Y:S01]  /*7740*/  ISETP.GT.AND P3, PT, R85, 0x61, P2 ;  /* 0x000000615500780c */ /* 0x000fe20001764270 */
[----:B------:R-:W-:Y:S01]  /*7750*/  MUFU.EX2 R36, R36 ;  /* 0x0000002400247308 */ /* 0x000fe20000000800 */
[----:B------:R-:W-:Y:S02]  /*7760*/  FSEL R63, R63, -INF , !P5 ;  /* 0xff8000003f3f7808 */ /* 0x000fe40006800000 */
[----:B------:R-:W-:Y:S02]  /*7770*/  FMNMX.FTZ R84, R62, R77, !PT ;  /* 0x0000004d3e547209 */ /* 0x000fe40007810000 */
[----:B------:R-:W-:Y:S02]  /*7780*/  ISETP.GT.AND P5, PT, R85, 0x68, P2 ;  /* 0x000000685500780c */ /* 0x000fe400017a4270 */
[----:B------:R-:W-:Y:S01]  /*7790*/  ISETP.LT.OR P3, PT, R86, 0x62, P3 ;  /* 0x000000625600780c */ /* 0x000fe20001f61670 */
[----:B------:R-:W-:Y:S01]  /*77a0*/  MUFU.EX2 R37, R37 ;  /* 0x0000002500257308 */ /* 0x000fe20000000800 */
[----:B------:R-:W-:-:S02]  /*77b0*/  FMNMX.FTZ R77, R63, R84, !PT ;  /* 0x000000543f4d7209 */ /* 0x000fc40007810000 */
[----:B------:R-:W-:Y:S02]  /*77c0*/  FSEL R67, R67, -INF , !P3 ;  /* 0xff80000043437808 */ /* 0x000fe40005800000 */
[----:B------:R-:W-:Y:S02]  /*77d0*/  ISETP.LT.OR P5, PT, R86, 0x69, P5 ;  /* 0x000000695600780c */ /* 0x000fe40002fa1670 */
[----:B------:R-:W-:Y:S01]  /*77e0*/  FMNMX.FTZ R84, R66, R77, !PT ;  /* 0x0000004d42547209 */ /* 0x000fe20007810000 */
[----:B------:R-:W-:Y:S01]  /*77f0*/  MUFU.EX2 R42, R42 ;  /* 0x0000002a002a7308 */ /* 0x000fe20000000800 */
[----:B------:R-:W-:Y:S02]  /*7800*/  ISETP.GT.AND P3, PT, R85, 0x70, P2 ;  /* 0x000000705500780c */ /* 0x000fe40001764270 */
        /* <DEDUP_REMOVED lines=10> */
[----:B------:R-:W-:Y:S01]  /*78b0*/  ISETP.GT.AND P2, PT, R85, 0x79, P2 ;  /* 0x000000795500780c */ /* 0x000fe20001744270 */
[----:B------:R-:W-:-:S01]  /*78c0*/  FFMA.FTZ R85, R82, UR10, -R11 ;  /* 0x0000000a52557c23 */ /* 0x000fc2000801080b */
[----:B------:R-:W-:Y:S01]  /*78d0*/  FSEL R75, R75, -INF , !P5 ;  /* 0xff8000004b4b7808 */ /* 0x000fe20006800000 */
[----:B------:R-:W-:Y:S01]  /*78e0*/  IMAD.U32 R82, RZ, RZ, UR10 ;  /* 0x0000000aff527e24 */ /* 0x000fe2000f8e00ff */
[----:B------:R-:W-:Y:S01]  /*78f0*/  FMNMX.FTZ R84, R74, R77, !PT ;  /* 0x0000004d4a547209 */ /* 0x000fe20007810000 */
[----:B------:R-:W-:Y:S01]  /*7900*/  MUFU.EX2 R47, R47 ;  /* 0x0000002f002f7308 */ /* 0x000fe20000000800 */
[----:B------:R-:W-:Y:S02]  /*7910*/  ISETP.LT.OR P2, PT, R86, 0x7a, P2 ;  /* 0x0000007a5600780c */ /* 0x000fe40001741670 */
[----:B------:R-:W-:Y:S02]  /*7920*/  FMNMX.FTZ R84, R75, R84, !PT ;  /* 0x000000544b547209 */ /* 0x000fe40007810000 */
[----:B------:R-:W-:-:S02]  /*7930*/  FSEL R80, R80, -INF , !P2 ;  /* 0xff80000050507808 */ /* 0x000fc40005000000 */
[----:B------:R-:W-:Y:S01]  /*7940*/  FMNMX.FTZ R77, R79, R84, !PT ;  /* 0x000000544f4d7209 */ /* 0x000fe20007810000 */
[----:B------:R-:W-:Y:S03]  /*7950*/  MUFU.EX2 R50, R50 ;  /* 0x0000003200327308 */ /* 0x000fe60000000800 */
[----:B------:R-:W-:-:S05]  /*7960*/  FMNMX.FTZ R77, R80, R77, !PT ;  /* 0x0000004d504d7209 */ /* 0x000fca0007810000 */
[----:B------:R-:W1:Y:S01]  /*7970*/  SHFL.BFLY PT, R84, R77, 0x2, 0x1f ;  /* 0x0c401f004d547f89 */ /* 0x000e6200000e0000 */
[----:B------:R-:W-:Y:S08]  /*7980*/  MUFU.EX2 R51, R51 ;  /* 0x0000003300337308 */ /* 0x000ff00000000800 */
[----:B------:R-:W-:Y:S08]  /*7990*/  MUFU.EX2 R54, R54 ;  /* 0x0000003600367308 */ /* 0x000ff00000000800 */
[----:B------:R-:W-:Y:S01]  /*79a0*/  MUFU.EX2 R55, R55 ;  /* 0x0000003700377308 */ /* 0x000fe20000000800 */
[----:B-1----:R-:W-:Y:S01]  /*79b0*/  FMNMX.FTZ R84, R77, R84, !PT ;  /* 0x000000544d547209 */ /* 0x002fe20007810000 */
[--C-:B------:R-:W-:Y:S01]  /*79c0*/  FFMA.FTZ R77, R78, UR10, -R11.reuse ;  /* 0x0000000a4e4d7c23 */ /* 0x100fe2000801080b */
[----:B------:R-:W-:-:S01]  /*79d0*/  FFMA.FTZ R78, R81, UR10, -R11 ;  /* 0x0000000a514e7c23 */ /* 0x000fc2000801080b */
[----:B------:R-:W-:-:S04]  /*79e0*/  FSEL R81, R10, RZ, P6 ;  /* 0x000000ff0a517208 */ /* 0x000fc80003000000 */
[----:B------:R-:W-:Y:S01]  /*79f0*/  MUFU.EX2 R60, R60 ;  /* 0x0000003c003c7308 */ /* 0x000fe20000000800 */
[----:B------:R-:W1:Y:S01]  /*7a00*/  SHFL.BFLY PT, R83, R84, 0x1, 0x1f ;  /* 0x0c201f0054537f89 */ /* 0x000e6200000e0000 */
[----:B------:R-:W-:-:S04]  /*7a10*/  FADD.FTZ R8, -R81, R8 ;  /* 0x0000000851087221 */ /* 0x000fc80000010100 */
[----:B------:R-:W-:Y:S02]  /*7a20*/  FMUL.FTZ R8, R8, UR10 ;  /* 0x0000000a08087c20 */ /* 0x000fe40008410000 */
[----:B------:R-:W-:Y:S08]  /*7a30*/  MUFU.EX2 R61, R61 ;  /* 0x0000003d003d7308 */ /* 0x000ff00000000800 */
[----:B------:R-:W2:Y:S01]  /*7a40*/  MUFU.EX2 R8, R8 ;  /* 0x0000000800087308 */ /* 0x000ea20000000800 */
[----:B-1----:R-:W-:-:S07]  /*7a50*/  FMNMX.FTZ R11, R84, R83, !PT ;  /* 0x00000053540b7209 */ /* 0x002fce0007810000 */
[----:B------:R-:W-:Y:S01]  /*7a60*/  MUFU.EX2 R64, R64 ;  /* 0x0000004000407308 */ /* 0x000fe20000000800 */
[C---:B------:R-:W-:Y:S01]  /*7a70*/  FSETP.NEU.FTZ.AND P2, PT, R11.reuse, -INF , PT ;  /* 0xff8000000b00780b */ /* 0x040fe20003f5d000 */
[----:B------:R-:W-:-:S03]  /*7a80*/  FFMA.FTZ R82, R11, R82, -8 ;  /* 0xc10000000b527423 */ /* 0x000fc60000010052 */
[----:B------:R-:W-:Y:S01]  /*7a90*/  FSEL R84, R11, RZ, P2 ;  /* 0x000000ff0b547208 */ /* 0x000fe20001000000 */
[----:B--2---:R-:W-:-:S01]  /*7aa0*/  FFMA.FTZ R83, R8, R6, R21 ;  /* 0x0000000608537223 */ /* 0x004fc20000010015 */
[----:B------:R-:W-:Y:S01]  /*7ab0*/  FSEL R82, R82, RZ, P2 ;  /* 0x000000ff52527208 */ /* 0x000fe20001000000 */
[----:B------:R-:W-:Y:S02]  /*7ac0*/  MUFU.EX2 R65, R65 ;  /* 0x0000004100417308 */ /* 0x000fe40000000800 */
[----:B------:R-:W-:-:S01]  /*7ad0*/  FADD.FTZ R84, -R84, R7 ;  /* 0x0000000754547221 */ /* 0x000fc20000010100 */
[----:B------:R-:W-:Y:S01]  /*7ae0*/  FADD.FTZ R83, R40, R83 ;  /* 0x0000005328537221 */ /* 0x000fe20000010000 */
[----:B------:R-:W-:-:S01]  /*7af0*/  FFMA.FTZ R24, R24, UR10, -R82 ;  /* 0x0000000a18187c23 */ /* 0x000fc20008010852 */
[--C-:B------:R-:W-:Y:S01]  /*7b00*/  FFMA.FTZ R13, R13, UR10, -R82.reuse ;  /* 0x0000000a0d0d7c23 */ /* 0x100fe20008010852 */
[----:B------:R-:W-:Y:S01]  /*7b10*/  FMUL.FTZ R7, R84, UR10 ;  /* 0x0000000a54077c20 */ /* 0x000fe20008410000 */
        /* <DEDUP_REMOVED lines=37> */
[----:B------:R-:W-:-:S06]  /*7d70*/  FADD.FTZ R6, R14, R83 ;  /* 0x000000530e067221 */ /* 0x000fcc0000010000 */
        /* <DEDUP_REMOVED lines=42> */
[----:B------:R-:W-:-:S06]  /*8020*/  FADD.FTZ R5, R65, R6 ;  /* 0x0000000641057221 */ /* 0x000fcc0000010000 */
        /* <DEDUP_REMOVED lines=54> */
.L_x_8635:
[----:B------:R-:W-:Y:S01]  /*8390*/  UIADD3 UR6, UR11, 0x19c60, URZ ;  /* 0x00019c600b067890 */ /* 0x000fe2000fffe03f */
[----:B------:R-:W-:Y:S01]  /*83a0*/  ISETP.GT.AND P2, PT, R2, UR18, PT ;  /* 0x0000001202007c0c */ /* 0x000fe2000bf44270 */
        /* <DEDUP_REMOVED lines=88> */
[----:B------:R-:W-:Y:S01]  /*8930*/  IMAD.MOV.U32 R7, RZ, RZ, R11 ;  /* 0x000000ffff077224 */ /* 0x000fe200078e000b */
[----:B------:R-:W-:Y:S01]  /*8940*/  UMOV UR36, UR20 ;  /* 0x0000001400247c82 */ /* 0x000fe20008000000 */
[----:B------:R-:W-:Y:S01]  /*8950*/  IMAD.MOV.U32 R8, RZ, RZ, R10 ;  /* 0x000000ffff087224 */ /* 0x000fe200078e000a */
[----:B------:R-:W-:-:S06]  /*8960*/  UMOV UR37, UR21 ;  /* 0x0000001500257c82 */ /* 0x000fcc0008000000 */
.L_x_8618:
        /* <DEDUP_REMOVED lines=15> */
.L_x_8638:
[----:B------:R-:W-:-:S13]  /*8a60*/  ISETP.NE.AND P2, PT, R11, 0x1, PT ;  /* 0x000000010b00780c */ /* 0x000fda0003f45270 */
[----:B------:R-:W1:Y:S02]  /*8a70*/  @P2 LDC.64 R12, c[0x0][0x9e8] ;  /* 0x00027a00ff0c2b82 */ /* 0x000e640000000a00 */
[----:B-1----:R-:W-:-:S05]  /*8a80*/  @P2 IMAD.HI.U32 R10, R18, R12, RZ ;  /* 0x0000000c120a2227 */ /* 0x002fca00078e00ff */
[----:B------:R-:W-:-:S07]  /*8a90*/  @P2 SHF.R.U32.HI R18, RZ, R13, R10 ;  /* 0x0000000dff122219 */ /* 0x000fce000001160a */
.L_x_8639:
[----:B------:R-:W-:-:S05]  /*8aa0*/  IMAD R18, R18, R11, RZ ;  /* 0x0000000b12127224 */ /* 0x000fca00078e02ff */
[----:B------:R-:W-:-:S13]  /*8ab0*/  R2UR UR7, R18 ;  /* 0x00000000120772ca */ /* 0x000fda00000e0000 */
[----:B------:R-:W-:-:S04]  /*8ac0*/  UISETP.LT.AND UP0, UPT, UR6, UR7, UPT ;  /* 0x000000070600728c */ /* 0x000fc8000bf01270 */
[----:B------:R-:W-:-:S12]  /*8ad0*/  USEL UR6, UR6, UR7, !UP0 ;  /* 0x0000000706067287 */ /* 0x000fd8000c000000 */
.L_x_8637:
        /* <DEDUP_REMOVED lines=13> */
.L_x_8650:
[----:B------:R-:W-:-:S04]  /*8bb0*/  UISETP.NE.AND UP0, UPT, UR21, 0x1, UPT ;  /* 0x000000011500788c */ /* 0x000fc8000bf05270 */
[----:B------:R-:W-:-:S04]  /*8bc0*/  USEL UR37, URZ, 0x1, UP0 ;  /* 0x000000013f257887 */ /* 0x000fc80008000000 */
[----:B------:R-:W-:Y:S01]  /*8bd0*/  ULOP3.LUT UR37, UR20, UR37, URZ, 0x3c, !UPT ;  /* 0x0000002514257292 */ /* 0x000fe2000f8e3c3f */
[----:B------:R-:W-:Y:S11]  /*8be0*/  @!P0 BRA `(.L_x_8641) ;  /* 0x0000000000048947 */ /* 0x000ff60003800000 */
[----:B------:R-:W-:Y:S01]  /*8bf0*/  BPT.TRAP 0x1 ;  /* 0x000000040000795c */ /* 0x000fe20000300000 */
.L_x_8641:
        /* <DEDUP_REMOVED lines=9> */
.L_x_8642:
[----:B--2---:R-:W-:Y:S05]  /*8c90*/  @P2 BRA `(.L_x_8643) ;  /* 0x0000000000082947 */ /* 0x004fea0003800000 */
[----:B------:R-:W2:Y:S02]  /*8ca0*/  SYNCS.PHASECHK.TRANS64.TRYWAIT P2, [UR22+0x19c30], R7 ;  /* 0x019c3007ff0075a7 */ /* 0x000ea40008040156 */
[----:B--2---:R-:W-:Y:S05]  /*8cb0*/  @!P2 BRA `(.L_x_8644) ;  /* 0x000000ac00a4a947 */ /* 0x004fea0003800000 */
.L_x_8643:
        /* <DEDUP_REMOVED lines=17> */
.L_x_8645:
[----:B------:R-:W-:Y:S01]  /*8dd0*/  ULEA UR14, UR21, UR47, 0x3 ;  /* 0x0000002f150e7291 */ /* 0x000fe2000f8e183f */
[----:B-12---:R-:W-:-:S05]  /*8de0*/  IMAD.U32 R7, RZ, RZ, UR20 ;  /* 0x00000014ff077e24 */ /* 0x006fca000f8e00ff */
[----:B------:R-:W-:-:S04]  /*8df0*/  SHF.L.U32 R7, R7, 0x1f, RZ ;  /* 0x0000001f07077819 */ /* 0x000fc800000006ff */
[----:B------:R1:W2:Y:S01]  /*8e00*/  SYNCS.PHASECHK.TRANS64.TRYWAIT P2, [UR14+0x19c50], R7 ;  /* 0x019c5007ff0075a7 */ /* 0x0002a2000804014e */
[----:B------:R-:W-:Y:S05]  /*8e10*/  @!P0 BRA `(.L_x_8646) ;  /* 0x0000000000048947 */ /* 0x000fea0003800000 */
[----:B------:R-:W-:Y:S01]  /*8e20*/  BPT.TRAP 0x1 ;  /* 0x000000040000795c */ /* 0x000fe20000300000 */
.L_x_8646:
[----:B--2---:R-:W-:Y:S05]  /*8e30*/  @P2 BRA `(.L_x_8647) ;  /* 0x0000000000082947 */ /* 0x004fea0003800000 */
[----:B------:R-:W2:Y:S02]  /*8e40*/  SYNCS.PHASECHK.TRANS64.TRYWAIT P2, [UR14+0x19c50], R7 ;  /* 0x019c5007ff0075a7 */ /* 0x000ea4000804014e */
[----:B--2---:R-:W-:Y:S05]  /*8e50*/  @!P2 BRA `(.L_x_8648) ;  /* 0x000000ac0054a947 */ /* 0x004fea0003800000 */
.L_x_8647:
        /* <DEDUP_REMOVED lines=9> */
[----:B------:R-:W2:Y:S01]  /*8ef0*/  MUFU.TANH R12, R12 ;  /* 0x0000000c000c7308 */ /* 0x000ea20000002400 */
        /* <DEDUP_REMOVED lines=66> */
[----:B------:R-:W-:Y:S01]  /*9320*/  UIADD3 UR6, UR11, 0x2, URZ ;  /* 0x000000020b067890 */ /* 0x000fe2000fffe03f */
[C---:B------:R-:W-:Y:S01]  /*9330*/  FMUL.FTZ R60, R0.reuse, R68 ;  /* 0x00000044003c7220 */ /* 0x040fe20000410000 */
[----:B------:R-:W-:Y:S01]  /*9340*/  UMOV UR7, 0x40000040 ;  /* 0x4000004000077882 */ /* 0x000fe20000000000 */
[----:B------:R-:W-:Y:S01]  /*9350*/  FMUL.FTZ R68, R0, R76 ;  /* 0x0000004c00447220 */ /* 0x000fe20000410000 */
[----:B------:R-:W-:-:S02]  /*9360*/  UMOV UR10, UR19 ;  /* 0x00000013000a7c82 */ /* 0x000fc40008000000 */
        /* <DEDUP_REMOVED lines=19> */
[----:B------:R-:W-:Y:S01]  /*94a0*/  QGMMA.64x96x32.F32.E4M3.E4M3 R88, R144, gdesc[UR4], R88, gsb0 ;  /* 0x0160000490587df3 */ /* 0x000fe20008000858 */
[----:B------:R-:W-:-:S05]  /*94b0*/  UIADD3 UR6, UR11, 0x4, URZ ;  /* 0x000000040b067890 */ /* 0x000fca000fffe03f */
[----:B------:R-:W3:Y:S01]  /*94c0*/  MUFU.TANH R34, R34 ;  /* 0x0000002200227308 */ /* 0x000ee20000002400 */
[----:B--2---:R-:W-:Y:S01]  /*94d0*/  FMNMX.FTZ R71, R31, R70, !PT ;  /* 0x000000461f477209 */ /* 0x004fe20007810000 */
[----:B------:R-:W-:Y:S01]  /*94e0*/  FMUL.FTZ R70, R0, R78 ;  /* 0x0000004e00467220 */ /* 0x000fe20000410000 */
[----:B------:R-:W-:-:S05]  /*94f0*/  UMOV UR7, 0x40000040 ;  /* 0x4000004000077882 */ /* 0x000fca0000000000 */
        /* <DEDUP_REMOVED lines=34> */
[----:B------:R-:W-:Y:S01]  /*9720*/  UIADD3 UR6, UR11, 0x6, URZ ;  /* 0x000000060b067890 */ /* 0x000fe2000fffe03f */
[----:B------:R-:W-:-:S04]  /*9730*/  UMOV UR7, 0x40000040 ;  /* 0x4000004000077882 */ /* 0x000fc80000000000 */
        /* <DEDUP_REMOVED lines=36> */
[----:B------:R-:W-:Y:S06]  /*9980*/  QGMMA.64x96x32.F32.E4M3.E4M3 R88, R136, gdesc[UR4], R88, gsb0 ;  /* 0x0160000488587df3 */ /* 0x000fec0008000858 */
        /* <DEDUP_REMOVED lines=30> */
[----:B------:R-:W-:-:S06]  /*9b70*/  WARPGROUP.DEPBAR.LE gsb0, 0x0 ;  /* 0x00008000000079c5 */ /* 0x000fcc0000010000 */
[----:B------:R-:W1:Y:S01]  /*9b80*/  MUFU.TANH R78, R78 ;  /* 0x0000004e004e7308 */ /* 0x000e620000002400 */
[----:B---3--:R-:W-:-:S07]  /*9b90*/  FMNMX.FTZ R81, R75, R80, !PT ;  /* 0x000000504b517209 */ /* 0x008fce0007810000 */
[----:B------:R-:W3:Y:S01]  /*9ba0*/  MUFU.TANH R77, R77 ;  /* 0x0000004d004d7308 */ /* 0x000ee20000002400 */
[----:B--2---:R-:W-:-:S07]  /*9bb0*/  FMNMX.FTZ R8, R76, R7, !PT ;  /* 0x000000074c087209 */ /* 0x004fce0007810000 */
[----:B------:R-:W2:Y:S01]  /*9bc0*/  MUFU.TANH R79, R79 ;  /* 0x0000004f004f7308 */ /* 0x000ea20000002400 */
[----:B-1----:R-:W-:Y:S02]  /*9bd0*/  FMNMX.FTZ R80, R78, R81, !PT ;  /* 0x000000514e507209 */ /* 0x002fe40007810000 */
[----:B---3--:R-:W-:-:S05]  /*9be0*/  FMNMX.FTZ R81, R77, R8, !PT ;  /* 0x000000084d517209 */ /* 0x008fca0007810000 */
[----:B------:R-:W1:Y:S01]  /*9bf0*/  SHFL.BFLY PT, R8, R81, 0x2, 0x1f ;  /* 0x0c401f0051087f89 */ /* 0x000e6200000e0000 */
[----:B--2---:R-:W-:-:S05]  /*9c00*/  FMNMX.FTZ R80, R79, R80, !PT ;  /* 0x000000504f507209 */ /* 0x004fca0007810000 */
[----:B------:R-:W2:Y:S01]  /*9c10*/  SHFL.BFLY PT, R7, R80, 0x2, 0x1f ;  /* 0x0c401f0050077f89 */ /* 0x000ea200000e0000 */
[----:B-1----:R-:W-:Y:S01]  /*9c20*/  FMNMX.FTZ R82, R81, R8, !PT ;  /* 0x0000000851527209 */ /* 0x002fe20007810000 */
[----:B------:R-:W-:Y:S01]  /*9c30*/  IMAD.U32 R81, RZ, RZ, UR10 ;  /* 0x0000000aff517e24 */ /* 0x000fe2000f8e00ff */
[----:B--2---:R-:W-:-:S03]  /*9c40*/  FMNMX.FTZ R83, R80, R7, !PT ;  /* 0x0000000750537209 */ /* 0x004fc60007810000 */
[----:B------:R-:W1:Y:S04]  /*9c50*/  SHFL.BFLY PT, R7, R82, 0x1, 0x1f ;  /* 0x0c201f0052077f89 */ /* 0x000e6800000e0000 */
[----:B------:R-:W2:Y:S01]  /*9c60*/  SHFL.BFLY PT, R84, R83, 0x1, 0x1f ;  /* 0x0c201f0053547f89 */ /* 0x000ea200000e0000 */
[----:B-1----:R-:W-:Y:S01]  /*9c70*/  FMNMX.FTZ R8, R82, R7, !PT ;  /* 0x0000000752087209 */ /* 0x002fe20007810000 */
[----:B------:R-:W-:Y:S01]  /*9c80*/  IMAD.U32 R82, RZ, RZ, UR10 ;  /* 0x0000000aff527e24 */ /* 0x000fe2000f8e00ff */
        /* <DEDUP_REMOVED lines=77> */
[----:B------:R-:W-:-:S02]  /*a160*/  FFMA.FTZ R79, R79, UR10, -R80 ;  /* 0x0000000a4f4f7c23 */ /* 0x000fc40008010850 */
[----:B------:R-:W3:Y:S01]  /*a170*/  MUFU.EX2 R14, R14 ;  /* 0x0000000e000e7308 */ /* 0x000ee20000000800 */
[----:B--2---:R-:W-:-:S07]  /*a180*/  FFMA.FTZ R5, R10, R5, R13 ;  /* 0x000000050a057223 */ /* 0x004fce000001000d */
        /* <DEDUP_REMOVED lines=125> */
[----:B------:R-:W-:Y:S06]  /*a960*/  @!P0 BRA `(.L_x_8649) ;  /* 0x0000000000048947 */ /* 0x000fec0003800000 */
[----:B------:R-:W-:Y:S01]  /*a970*/  BPT.TRAP 0x1 ;  /* 0x000000040000795c */ /* 0x000fe20000300000 */
.L_x_8649:
        /* <DEDUP_REMOVED lines=90> */
.L_x_8640:
        /* <DEDUP_REMOVED lines=12> */
.L_x_8669:
[----:B------:R-:W-:-:S04]  /*afe0*/  UISETP.NE.AND UP0, UPT, UR20, 0x1, UPT ;  /* 0x000000011400788c */ /* 0x000fc8000bf05270 */
[----:B------:R-:W-:-:S04]  /*aff0*/  USEL UR37, URZ, 0x1, UP0 ;  /* 0x000000013f257887 */ /* 0x000fc80008000000 */
[----:B------:R-:W-:Y:S01]  /*b000*/  ULOP3.LUT UR37, UR19, UR37, URZ, 0x3c, !UPT ;  /* 0x0000002513257292 */ /* 0x000fe2000f8e3c3f */
[----:B------:R-:W-:Y:S11]  /*b010*/  @!P0 BRA `(.L_x_8652) ;  /* 0x0000000000048947 */ /* 0x000ff60003800000 */
[----:B------:R-:W-:Y:S01]  /*b020*/  BPT.TRAP 0x1 ;  /* 0x000000040000795c */ /* 0x000fe20000300000 */
.L_x_8652:
        /* <DEDUP_REMOVED lines=9> */
.L_x_8653:
[----:B--2---:R-:W-:Y:S05]  /*b0c0*/  @P2 BRA `(.L_x_8654) ;  /* 0x0000000000082947 */ /* 0x004fea0003800000 */
[----:B------:R-:W2:Y:S02]  /*b0d0*/  SYNCS.PHASECHK.TRANS64.TRYWAIT P2, [UR25+0x19c30], R7 ;  /* 0x019c3007ff0075a7 */ /* 0x000ea40008040159 */
[----:B--2---:R-:W-:Y:S05]  /*b0e0*/  @!P2 BRA `(.L_x_8655) ;  /* 0x0000008800c8a947 */ /* 0x004fea0003800000 */
.L_x_8654:
        /* <DEDUP_REMOVED lines=17> */
.L_x_8656:
[----:B------:R-:W-:Y:S01]  /*b200*/  ULEA UR11, UR20, UR47, 0x3 ;  /* 0x0000002f140b7291 */ /* 0x000fe2000f8e183f */
[----:B-12---:R-:W-:-:S05]  /*b210*/  IMAD.U32 R7, RZ, RZ, UR19 ;  /* 0x00000013ff077e24 */ /* 0x006fca000f8e00ff */
[----:B------:R-:W-:-:S04]  /*b220*/  SHF.L.U32 R7, R7, 0x1f, RZ ;  /* 0x0000001f07077819 */ /* 0x000fc800000006ff */
[----:B------:R1:W2:Y:S01]  /*b230*/  SYNCS.PHASECHK.TRANS64.TRYWAIT P2, [UR11+0x19c50], R7 ;  /* 0x019c5007ff0075a7 */ /* 0x0002a2000804014b */
[----:B------:R-:W-:Y:S05]  /*b240*/  @!P0 BRA `(.L_x_8657) ;  /* 0x0000000000048947 */ /* 0x000fea0003800000 */
[----:B------:R-:W-:Y:S01]  /*b250*/  BPT.TRAP 0x1 ;  /* 0x000000040000795c */ /* 0x000fe20000300000 */
.L_x_8657:
[----:B--2---:R-:W-:Y:S05]  /*b260*/  @P2 BRA `(.L_x_8658) ;  /* 0x0000000000082947 */ /* 0x004fea0003800000 */
[----:B------:R-:W2:Y:S02]  /*b270*/  SYNCS.PHASECHK.TRANS64.TRYWAIT P2, [UR11+0x19c50], R7 ;  /* 0x019c5007ff0075a7 */ /* 0x000ea4000804014b */
[----:B--2---:R-:W-:Y:S05]  /*b280*/  @!P2 BRA `(.L_x_8659) ;  /* 0x000000880078a947 */ /* 0x004fea0003800000 */
.L_x_8658:
        /* <DEDUP_REMOVED lines=19> */
[C---:B-12---:R-:W-:Y:S01]  /*b3c0*/  FMUL.FTZ R7, R0.reuse, R24 ;  /* 0x0000001800077220 */ /* 0x046fe20000410000 */
[C---:B------:R-:W-:Y:S01]  /*b3d0*/  FMUL.FTZ R35, R0.reuse, R44 ;  /* 0x0000002c00237220 */ /* 0x040fe20000410000 */
[----:B------:R-:W-:Y:S01]  /*b3e0*/  FMUL.FTZ R42, R0, R50 ;  /* 0x00000032002a7220 */ /* 0x000fe20000410000 */
[----:B------:R-:W-:Y:S01]  /*b3f0*/  IMAD.SHL.U32 R77, R2, 0x80, RZ ;  /* 0x00000080024d7824 */ /* 0x000fe200078e00ff */
[----:B------:R-:W-:Y:S01]  /*b400*/  UMOV UR6, UR10 ;  /* 0x0000000a00067c82 */ /* 0x000fe20008000000 */
[C---:B------:R-:W-:Y:S01]  /*b410*/  FMUL.FTZ R13, R0.reuse, R27 ;  /* 0x0000001b000d7220 */ /* 0x040fe20000410000 */
[----:B------:R-:W-:Y:S01]  /*b420*/  QGMMA.64x96x32.F32.E4M3.E4M3 R88, R148, gdesc[UR4], R88, gsb0 ;  /* 0x0160000494587df3 */ /* 0x000fe20008000858 */
        /* <DEDUP_REMOVED lines=51> */
[----:B------:R-:W-:Y:S01]  /*b760*/  IMAD.U32 R40, RZ, RZ, UR25 ;  /* 0x00000019ff287e24 */ /* 0x000fe2000f8e00ff */
[----:B------:R-:W1:Y:S01]  /*b770*/  MUFU.TANH R7, R7 ;  /* 0x0000000700077308 */ /* 0x000e620000002400 */
[----:B------:R-:W-:-:S02]  /*b780*/  IMAD R82, R17, UR22, R82 ;  /* 0x0000001611527c24 */ /* 0x000fc4000f8e0252 */
[----:B------:R-:W-:Y:S02]  /*b790*/  @!P1 VIADD R40, R40, 0x19c40 ;  /* 0x00019c4028289836 */ /* 0x000fe40000000000 */
[----:B------:R-:W-:-:S03]  /*b7a0*/  VIADD R41, R82, -UR23 ;  /* 0x8000001752297c36 */ /* 0x000fc60008000000 */
[----:B------:R-:W2:Y:S01]  /*b7b0*/  MUFU.TANH R8, R8 ;  /* 0x0000000800087308 */ /* 0x000ea20000002400 */
[----:B------:R-:W-:Y:S01]  /*b7c0*/  IMAD R41, R16, -0x2, R41 ;  /* 0xfffffffe10297824 */ /* 0x000fe200078e0229 */
[----:B------:R-:W-:-:S03]  /*b7d0*/  @!P1 PRMT R40, RZ, 0x654, R40 ;  /* 0x00000654ff289816 */ /* 0x000fc60000000028 */
[C---:B------:R-:W-:Y:S02]  /*b7e0*/  VIADD R85, R41.reuse, UR24 ;  /* 0x0000001829557c36 */ /* 0x040fe40008000000 */
[----:B------:R-:W-:Y:S01]  /*b7f0*/  VIADD R84, R41, UR17 ;  /* 0x0000001129547c36 */ /* 0x000fe20008000000 */
[----:B------:R-:W3:Y:S01]  /*b800*/  MUFU.TANH R12, R12 ;  /* 0x0000000c000c7308 */ /* 0x000ee20000002400 */
[C---:B------:R-:W-:Y:S02]  /*b810*/  IMAD.IADD R83, R3.reuse, 0x1, R85 ;  /* 0x0000000103537824 */ /* 0x040fe400078e0255 */
[----:B------:R-:W-:-:S05]  /*b820*/  IMAD.IADD R82, R3, 0x1, R84 ;  /* 0x0000000103527824 */ /* 0x000fca00078e0254 */
[----:B------:R-:W4:Y:S08]  /*b830*/  MUFU.TANH R13, R13 ;  /* 0x0000000d000d7308 */ /* 0x000f300000002400 */
        /* <DEDUP_REMOVED lines=87> */
.L_x_8662:
[----:B------:R-:W-:-:S05]  /*bdb0*/  IMAD.U32 R86, RZ, RZ, UR21 ;  /* 0x00000015ff567e24 */ /* 0x000fca000f8e00ff */
[----:B------:R-:W-:-:S13]  /*bdc0*/  ISETP.NE.AND P2, PT, R86, 0x1, PT ;  /* 0x000000015600780c */ /* 0x000fda0003f45270 */
[----:B-1----:R-:W1:Y:S01]  /*bdd0*/  @P2 LDC.64 R40, c[0x0][0x9e8] ;  /* 0x00027a00ff282b82 */ /* 0x002e620000000a00 */
[----:B------:R-:W-:-:S04]  /*bde0*/  @P2 IMAD.IADD R87, R156, 0x1, R3 ;  /* 0x000000019c572824 */ /* 0x000fc800078e0203 */
[----:B-1----:R-:W-:-:S04]  /*bdf0*/  @P2 IMAD.HI.U32 R136, R87, R40, RZ ;  /* 0x0000002857882227 */ /* 0x002fc800078e00ff */
[----:B------:R-:W-:Y:S01]  /*be00*/  IMAD.MOV.U32 R40, RZ, RZ, R9 ;  /* 0x000000ffff287224 */ /* 0x000fe200078e0009 */
[----:B------:R-:W-:-:S07]  /*be10*/  @P2 SHF.R.U32.HI R40, RZ, R41, R136 ;  /* 0x00000029ff282219 */ /* 0x000fce0000011688 */
.L_x_8663:
[----:B------:R-:W-:Y:S05]  /*be20*/  BSYNC B0 ;  /* 0x0000000000007941 */ /* 0x000fea0003800000 */
.L_x_8661:
[----:B------:R-:W-:-:S04]  /*be30*/  IMAD R41, R40, R86, -R77 ;  /* 0x0000005628297224 */ /* 0x000fc800078e0a4d */
[----:B------:R-:W-:-:S05]  /*be40*/  IMAD R41, R16, -0x2, R41 ;  /* 0xfffffffe10297824 */ /* 0x000fca00078e0229 */
[----:B------:R-:W-:Y:S02]  /*be50*/  VIADDMNMX R83, R41, R86, R83, PT ;  /* 0x0000005629537246 */ /* 0x000fe40003800153 */
[----:B------:R-:W-:-:S07]  /*be60*/  VIMNMX R82, R82, R41, !PT ;  /* 0x0000002952527248 */ /* 0x000fce0007fe0100 */
.L_x_8660:
[----:B------:R-:W-:Y:S01]  /*be70*/  ISETP.GT.AND P2, PT, R2, -0x1, PT ;  /* 0xffffffff0200780c */ /* 0x000fe20003f44270 */
[C---:B------:R-:W-:Y:S02]  /*be80*/  IMAD.IADD R85, R4.reuse, 0x1, R85 ;  /* 0x0000000104557824 */ /* 0x040fe400078e0255 */
[----:B------:R-:W-:Y:S01]  /*be90*/  IMAD.IADD R84, R4, 0x1, R84 ;  /* 0x0000000104547824 */ /* 0x000fe200078e0254 */
[C---:B------:R-:W-:Y:S02]  /*bea0*/  ISETP.GT.AND P4, PT, R82.reuse, RZ, P2 ;  /* 0x000000ff5200720c */ /* 0x040fe40001784270 */
[----:B------:R-:W-:Y:S02]  /*beb0*/  ISETP.GT.AND P6, PT, R82, 0x1, P2 ;  /* 0x000000015200780c */ /* 0x000fe400017c4270 */
[C---:B------:R-:W-:Y:S02]  /*bec0*/  ISETP.LT.OR P4, PT, R83.reuse, 0x1, P4 ;  /* 0x000000015300780c */ /* 0x040fe40002781670 */
[----:B------:R-:W-:-:S02]  /*bed0*/  ISETP.LT.OR P6, PT, R83, 0x2, P6 ;  /* 0x000000025300780c */ /* 0x000fc400037c1670 */
[----:B-1----:R-:W-:Y:S02]  /*bee0*/  FSEL R7, R7, -INF , !P4 ;  /* 0xff80000007077808 */ /* 0x002fe40006000000 */
[----:B------:R-:W-:Y:S02]  /*bef0*/  FSEL R86, R8, -INF , !P6 ;  /* 0xff80000008567808 */ /* 0x000fe40007000000 */
[C---:B------:R-:W-:Y:S02]  /*bf00*/  ISETP.GT.AND P3, PT, R82.reuse, 0x8, P2 ;  /* 0x000000085200780c */ /* 0x040fe40001764270 */
[C---:B------:R-:W-:Y:S02]  /*bf10*/  ISETP.GT.AND P4, PT, R82.reuse, 0x9, P2 ;  /* 0x000000095200780c */ /* 0x040fe40001784270 */
[----:B------:R-:W-:Y:S02]  /*bf20*/  ISETP.GT.AND P6, PT, R82, 0x10, P2 ;  /* 0x000000105200780c */ /* 0x000fe400017c4270 */
[----:B------:R-:W-:-:S02]  /*bf30*/  ISETP.LT.OR P3, PT, R83, 0x9, P3 ;  /* 0x000000095300780c */ /* 0x000fc40001f61670 */
[C---:B------:R-:W-:Y:S02]  /*bf40*/  ISETP.LT.OR P4, PT, R83.reuse, 0xa, P4 ;  /* 0x0000000a5300780c */ /* 0x040fe40002781670 */
[----:B------:R-:W-:Y:S02]  /*bf50*/  ISETP.LT.OR P6, PT, R83, 0x11, P6 ;  /* 0x000000115300780c */ /* 0x000fe400037c1670 */
[----:B------:R-:W-:Y:S02]  /*bf60*/  FSEL R14, R14, -INF , !P3 ;  /* 0xff8000000e0e7808 */ /* 0x000fe40005800000 */
[----:B------:R-:W-:Y:S02]  /*bf70*/  FSEL R18, R18, -INF , !P4 ;  /* 0xff80000012127808 */ /* 0x000fe40006000000 */
[----:B------:R-:W-:Y:S02]  /*bf80*/  FSEL R21, R21, -INF , !P6 ;  /* 0xff80000015157808 */ /* 0x000fe40007000000 */
[----:B------:R-:W-:-:S02]  /*bf90*/  ISETP.GT.AND P3, PT, R82, 0x11, P2 ;  /* 0x000000115200780c */ /* 0x000fc40001764270 */
[C---:B------:R-:W-:Y:S02]  /*bfa0*/  ISETP.GT.AND P4, PT, R82.reuse, 0x18, P2 ;  /* 0x000000185200780c */ /* 0x040fe40001784270 */
[----:B------:R-:W-:Y:S02]  /*bfb0*/  ISETP.GT.AND P6, PT, R82, 0x19, P2 ;  /* 0x000000195200780c */ /* 0x000fe400017c4270 */
[C---:B------:R-:W-:Y:S02]  /*bfc0*/  ISETP.LT.OR P3, PT, R83.reuse, 0x12, P3 ;  /* 0x000000125300780c */ /* 0x040fe40001f61670 */
[C---:B------:R-:W-:Y:S02]  /*bfd0*/  ISETP.LT.OR P4, PT, R83.reuse, 0x19, P4 ;  /* 0x000000195300780c */ /* 0x040fe40002781670 */
[----:B------:R-:W-:Y:S02]  /*bfe0*/  ISETP.LT.OR P6, PT, R83, 0x1a, P6 ;  /* 0x0000001a5300780c */ /* 0x000fe400037c1670 */
[----:B------:R-:W-:-:S02]  /*bff0*/  FSEL R25, R25, -INF , !P3 ;  /* 0xff80000019197808 */ /* 0x000fc40005800000 */
[----:B------:R-:W-:Y:S02]  /*c000*/  FSEL R27, R27, -INF , !P4 ;  /* 0xff8000001b1b7808 */ /* 0x000fe40006000000 */
        /* <DEDUP_REMOVED lines=86> */
.L_x_8666:
[----:B------:R-:W-:-:S05]  /*c570*/  IMAD.U32 R82, RZ, RZ, UR21 ;  /* 0x00000015ff527e24 */ /* 0x000fca000f8e00ff */
[----:B------:R-:W-:-:S13]  /*c580*/  ISETP.NE.AND P3, PT, R82, 0x1, PT ;  /* 0x000000015200780c */ /* 0x000fda0003f65270 */
[----:B------:R-:W1:Y:S02]  /*c590*/  @P3 LDC.64 R40, c[0x0][0x9e8] ;  /* 0x00027a00ff283b82 */ /* 0x000e640000000a00 */
[----:B-1----:R-:W-:-:S05]  /*c5a0*/  @P3 IMAD.HI.U32 R40, R8, R40, RZ ;  /* 0x0000002808283227 */ /* 0x002fca00078e00ff */
[----:B------:R-:W-:-:S07]  /*c5b0*/  @P3 SHF.R.U32.HI R8, RZ, R41, R40 ;  /* 0x00000029ff083219 */ /* 0x000fce0000011628 */
.L_x_8667:
[----:B------:R-:W-:Y:S05]  /*c5c0*/  BSYNC B0 ;  /* 0x0000000000007941 */ /* 0x000fea0003800000 */
.L_x_8665:
[----:B------:R-:W-:-:S04]  /*c5d0*/  IMAD R77, R8, R82, -R77 ;  /* 0x00000052084d7224 */ /* 0x000fc800078e0a4d */
[----:B------:R-:W-:-:S05]  /*c5e0*/  IMAD R77, R16, -0x2, R77 ;  /* 0xfffffffe104d7824 */ /* 0x000fca00078e024d */
[----:B------:R-:W-:Y:S02]  /*c5f0*/  VIADDMNMX R85, R77, R82, R85, PT ;  /* 0x000000524d557246 */ /* 0x000fe40003800155 */
[----:B------:R-:W-:-:S07]  /*c600*/  VIMNMX R84, R84, R77, !PT ;  /* 0x0000004d54547248 */ /* 0x000fce0007fe0100 */
.L_x_8664:
        /* <DEDUP_REMOVED lines=74> */
[----:B-1----:R-:W-:-:S04]  /*cab0*/  FMNMX.FTZ R8, R41, R8, !PT ;  /* 0x0000000829087209 */ /* 0x002fc80007810000 */
        /* <DEDUP_REMOVED lines=10> */
[--C-:B------:R-:W-:Y:S01]  /*cb60*/  FFMA.FTZ R18, R21, UR10, -R40.reuse ;  /* 0x0000000a15127c23 */ /* 0x100fe20008010828 */
[----:B------:R-:W-:-:S01]  /*cb70*/  FFMA.FTZ R21, R25, UR10, -R40 ;  /* 0x0000000a19157c23 */ /* 0x000fc20008010828 */
[--C-:B------:R-:W-:Y:S01]  /*cb80*/  FFMA.FTZ R25, R27, UR10, -R40.reuse ;  /* 0x0000000a1b197c23 */ /* 0x100fe20008010828 */
[----:B------:R-:W-:Y:S01]  /*cb90*/  ISETP.LT.OR P3, PT, R85, 0x1, P3 ;  /* 0x000000015500780c */ /* 0x000fe20001f61670 */
[--C-:B------:R-:W-:Y:S01]  /*cba0*/  FFMA.FTZ R27, R31, UR10, -R40.reuse ;  /* 0x0000000a1f1b7c23 */ /* 0x100fe20008010828 */
[----:B------:R-:W-:Y:S01]  /*cbb0*/  FSEL R31, R52, -INF , !P4 ;  /* 0xff800000341f7808 */ /* 0x000fe20006000000 */
        /* <DEDUP_REMOVED lines=12> */
[----:B------:R-:W-:Y:S01]  /*cc80*/  MUFU.EX2 R41, R41 ;  /* 0x0000002900297308 */ /* 0x000fe20000000800 */
[----:B------:R-:W-:Y:S01]  /*cc90*/  FMNMX.FTZ R7, R15, R82, !PT ;  /* 0x000000520f077209 */ /* 0x000fe20007810000 */
[--C-:B-1----:R-:W-:Y:S01]  /*cca0*/  FFMA.FTZ R86, R37, UR10, -R40.reuse ;  /* 0x0000000a25567c23 */ /* 0x102fe20008010828 */
        /* <DEDUP_REMOVED lines=13> */
[----:B------:R-:W-:Y:S01]  /*cd80*/  IMAD.U32 R80, RZ, RZ, UR10 ;  /* 0x0000000aff507e24 */ /* 0x000fe2000f8e00ff */
        /* <DEDUP_REMOVED lines=20> */
[----:B------:R-:W-:Y:S02]  /*ced0*/  FSEL R54, R54, -INF , !P3 ;  /* 0xff80000036367808 */ /* 0x000fe40005800000 */
[----:B------:R-:W-:Y:S01]  /*cee0*/  FMNMX.FTZ R7, R42, R7, !PT ;  /* 0x000000072a077209 */ /* 0x000fe20007810000 */
[----:B------:R-:W-:Y:S01]  /*cef0*/  MUFU.EX2 R18, R18 ;  /* 0x0000001200127308 */ /* 0x000fe20000000800 */
[----:B------:R-:W-:Y:S02]  /*cf00*/  ISETP.GT.AND P3, PT, R84, 0x50, P2 ;  /* 0x000000505400780c */ /* 0x000fe40001764270 */
[----:B------:R-:W-:Y:S02]  /*cf10*/  FMNMX.FTZ R7, R44, R7, !PT ;  /* 0x000000072c077209 */ /* 0x000fe40007810000 */
[----:B------:R-:W-:-:S02]  /*cf20*/  ISETP.LT.OR P4, PT, R85, 0x4a, P4 ;  /* 0x0000004a5500780c */ /* 0x000fc40002781670 */
[----:B------:R-:W-:Y:S01]  /*cf30*/  FMNMX.FTZ R7, R46, R7, !PT ;  /* 0x000000072e077209 */ /* 0x000fe20007810000 */
[----:B------:R-:W-:Y:S01]  /*cf40*/  MUFU.EX2 R21, R21 ;  /* 0x0000001500157308 */ /* 0x000fe20000000800 */
[----:B------:R-:W-:Y:S02]  /*cf50*/  ISETP.LT.OR P3, PT, R85, 0x51, P3 ;  /* 0x000000515500780c */ /* 0x000fe40001f61670 */
[----:B------:R-:W-:Y:S02]  /*cf60*/  FMNMX.FTZ R7, R48, R7, !PT ;  /* 0x0000000730077209 */ /* 0x000fe40007810000 */
[----:B------:R-:W-:Y:S02]  /*cf70*/  FSEL R55, R55, -INF , !P4 ;  /* 0xff80000037377808 */ /* 0x000fe40006000000 */
[----:B-1----:R-:W-:Y:S01]  /*cf80*/  FMNMX.FTZ R82, R50, R7, !PT ;  /* 0x0000000732527209 */ /* 0x002fe20007810000 */
[----:B------:R-:W-:Y:S01]  /*cf90*/  MUFU.EX2 R25, R25 ;  /* 0x0000001900197308 */ /* 0x000fe20000000800 */
[----:B------:R-:W-:-:S02]  /*cfa0*/  ISETP.GT.AND P4, PT, R84, 0x51, P2 ;  /* 0x000000515400780c */ /* 0x000fc40001784270 */
[----:B------:R-:W-:Y:S02]  /*cfb0*/  FMNMX.FTZ R7, R31, R82, !PT ;  /* 0x000000521f077209 */ /* 0x000fe40007810000 */
[----:B------:R-:W-:Y:S02]  /*cfc0*/  FSEL R35, R56, -INF , !P3 ;  /* 0xff80000038237808 */ /* 0x000fe40005800000 */
[----:B------:R-:W-:Y:S01]  /*cfd0*/  ISETP.GT.AND P3, PT, R84, 0x58, P2 ;  /* 0x000000585400780c */ /* 0x000fe20001764270 */
[----:B------:R1:W-:Y:S01]  /*cfe0*/  MUFU.EX2 R56, R86 ;  /* 0x0000005600387308 */ /* 0x0003e20000000800 */
[C---:B------:R-:W-:Y:S02]  /*cff0*/  ISETP.LT.OR P4, PT, R85.reuse, 0x52, P4 ;  /* 0x000000525500780c */ /* 0x040fe40002781670 */
[----:B------:R-:W-:Y:S02]  /*d000*/  ISETP.LT.OR P3, PT, R85, 0x59, P3 ;  /* 0x000000595500780c */ /* 0x000fe40001f61670 */
[----:B------:R-:W-:-:S02]  /*d010*/  FSEL R58, R58, -INF , !P4 ;  /* 0xff8000003a3a7808 */ /* 0x000fc40006000000 */
[----:B------:R-:W-:Y:S01]  /*d020*/  ISETP.GT.AND P4, PT, R84, 0x59, P2 ;  /* 0x000000595400780c */ /* 0x000fe20001784270 */
[----:B------:R2:W-:Y:S01]  /*d030*/  MUFU.EX2 R82, R43 ;  /* 0x0000002b00527308 */ /* 0x0005e20000000800 */
[----:B-1----:R-:W-:Y:S02]  /*d040*/  FMNMX.FTZ R86, R54, R7, !PT ;  /* 0x0000000736567209 */ /* 0x002fe40007810000 */
[----:B------:R-:W-:Y:S02]  /*d050*/  FSEL R60, R60, -INF , !P3 ;  /* 0xff8000003c3c7808 */ /* 0x000fe40005800000 */
[----:B------:R-:W-:Y:S02]  /*d060*/  FMNMX.FTZ R86, R55, R86, !PT ;  /* 0x0000005637567209 */ /* 0x000fe40007810000 */
[----:B------:R-:W-:Y:S01]  /*d070*/  ISETP.GT.AND P3, PT, R84, 0x60, P2 ;  /* 0x000000605400780c */ /* 0x000fe20001764270 */
[----:B------:R-:W-:Y:S01]  /*d080*/  MUFU.EX2 R28, R28 ;  /* 0x0000001c001c7308 */ /* 0x000fe20000000800 */
[----:B------:R-:W-:-:S02]  /*d090*/  FMNMX.FTZ R7, R35, R86, !PT ;  /* 0x0000005623077209 */ /* 0x000fc40007810000 */
[C---:B------:R-:W-:Y:S02]  /*d0a0*/  ISETP.LT.OR P4, PT, R85.reuse, 0x5a, P4 ;  /* 0x0000005a5500780c */ /* 0x040fe40002781670 */
[----:B------:R-:W-:Y:S02]  /*d0b0*/  ISETP.LT.OR P3, PT, R85, 0x61, P3 ;  /* 0x000000615500780c */ /* 0x000fe40001f61670 */
[----:B------:R-:W-:Y:S01]  /*d0c0*/  FMNMX.FTZ R7, R58, R7, !PT ;  /* 0x000000073a077209 */ /* 0x000fe20007810000 */
[----:B------:R-:W-:Y:S01]  /*d0d0*/  MUFU.EX2 R27, R27 ;  /* 0x0000001b001b7308 */ /* 0x000fe20000000800 */
[----:B------:R-:W-:Y:S02]  /*d0e0*/  FSEL R62, R62, -INF , !P4 ;  /* 0xff8000003e3e7808 */ /* 0x000fe40006000000 */
[----:B------:R-:W-:Y:S02]  /*d0f0*/  ISETP.GT.AND P4, PT, R84, 0x61, P2 ;  /* 0x000000615400780c */ /* 0x000fe40001784270 */
[----:B------:R-:W-:-:S02]  /*d100*/  FSEL R64, R64, -INF , !P3 ;  /* 0xff80000040407808 */ /* 0x000fc40005800000 */
[----:B------:R-:W-:Y:S01]  /*d110*/  ISETP.GT.AND P3, PT, R84, 0x68, P2 ;  /* 0x000000685400780c */ /* 0x000fe20001764270 */
[----:B------:R-:W-:Y:S01]  /*d120*/  MUFU.EX2 R33, R33 ;  /* 0x0000002100217308 */ /* 0x000fe20000000800 */
[----:B------:R-:W-:Y:S02]  /*d130*/  FMNMX.FTZ R7, R60, R7, !PT ;  /* 0x000000073c077209 */ /* 0x000fe40007810000 */
[C---:B------:R-:W-:Y:S02]  /*d140*/  ISETP.LT.OR P4, PT, R85.reuse, 0x62, P4 ;  /* 0x000000625500780c */ /* 0x040fe40002781670 */
[----:B------:R-:W-:Y:S02]  /*d150*/  ISETP.LT.OR P3, PT, R85, 0x69, P3 ;  /* 0x000000695500780c */ /* 0x000fe40001f61670 */
[----:B------:R-:W-:Y:S01]  /*d160*/  FMNMX.FTZ R7, R62, R7, !PT ;  /* 0x000000073e077209 */ /* 0x000fe20007810000 */
[----:B------:R-:W-:Y:S01]  /*d170*/  MUFU.EX2 R37, R37 ;  /* 0x0000002500257308 */ /* 0x000fe20000000800 */
[----:B--2---:R-:W-:-:S02]  /*d180*/  FSEL R43, R66, -INF , !P4 ;  /* 0xff800000422b7808 */ /* 0x004fc40006000000 */
[----:B------:R-:W-:Y:S02]  /*d190*/  ISETP.GT.AND P4, PT, R84, 0x69, P2 ;  /* 0x000000695400780c */ /* 0x000fe40001784270 */
[----:B------:R-:W-:Y:S02]  /*d1a0*/  FSEL R69, R69, -INF , !P3 ;  /* 0xff80000045457808 */ /* 0x000fe40005800000 */
[----:B------:R-:W-:Y:S01]  /*d1b0*/  FMNMX.FTZ R86, R64, R7, !PT ;  /* 0x0000000740567209 */ /* 0x000fe20007810000 */
[----:B------:R1:W-:Y:S01]  /*d1c0*/  MUFU.EX2 R66, R47 ;  /* 0x0000002f00427308 */ /* 0x0003e20000000800 */
[----:B------:R-:W-:Y:S02]  /*d1d0*/  ISETP.GT.AND P3, PT, R84, 0x70, P2 ;  /* 0x000000705400780c */ /* 0x000fe40001764270 */
[----:B------:R-:W-:Y:S02]  /*d1e0*/  ISETP.LT.OR P4, PT, R85, 0x6a, P4 ;  /* 0x0000006a5500780c */ /* 0x000fe40002781670 */
[----:B------:R-:W-:-:S02]  /*d1f0*/  FMNMX.FTZ R86, R43, R86, !PT ;  /* 0x000000562b567209 */ /* 0x000fc40007810000 */
[----:B------:R-:W-:Y:S01]  /*d200*/  ISETP.LT.OR P3, PT, R85, 0x71, P3 ;  /* 0x000000715500780c */ /* 0x000fe20001f61670 */
[----:B------:R-:W-:Y:S01]  /*d210*/  MUFU.EX2 R39, R39 ;  /* 0x0000002700277308 */ /* 0x000fe20000000800 */
[----:B------:R-:W-:Y:S02]  /*d220*/  FSEL R70, R70, -INF , !P4 ;  /* 0xff80000046467808 */ /* 0x000fe40006000000 */
[----:B------:R-:W-:Y:S02]  /*d230*/  ISETP.GT.AND P4, PT, R84, 0x71, P2 ;  /* 0x000000715400780c */ /* 0x000fe40001784270 */
[----:B------:R-:W-:Y:S02]  /*d240*/  FMNMX.FTZ R7, R69, R86, !PT ;  /* 0x0000005645077209 */ /* 0x000fe40007810000 */
[----:B-1----:R-:W-:Y:S01]  /*d250*/  FSEL R47, R72, -INF , !P3 ;  /* 0xff800000482f7808 */ /* 0x002fe20005800000 */
[----:B------:R-:W-:Y:S01]  /*d260*/  MUFU.EX2 R45, R45 ;  /* 0x0000002d002d7308 */ /* 0x000fe20000000800 */
[----:B------:R-:W-:-:S02]  /*d270*/  ISETP.GT.AND P3, PT, R84, 0x78, P2 ;  /* 0x000000785400780c */ /* 0x000fc40001764270 */
[----:B------:R-:W-:Y:S02]  /*d280*/  ISETP.GT.AND P2, PT, R84, 0x79, P2 ;  /* 0x000000795400780c */ /* 0x000fe40001744270 */
[C---:B------:R-:W-:Y:S02]  /*d290*/  ISETP.LT.OR P4, PT, R85.reuse, 0x72, P4 ;  /* 0x000000725500780c */ /* 0x040fe40002781670 */
[----:B------:R-:W-:Y:S01]  /*d2a0*/  FMNMX.FTZ R84, R70, R7, !PT ;  /* 0x0000000746547209 */ /* 0x000fe20007810000 */
[----:B------:R1:W-:Y:S01]  /*d2b0*/  MUFU.EX2 R72, R51 ;  /* 0x0000003300487308 */ /* 0x0003e20000000800 */
[----:B------:R-:W-:Y:S02]  /*d2c0*/  ISETP.LT.OR P3, PT, R85, 0x79, P3 ;  /* 0x000000795500780c */ /* 0x000fe40001f61670 */
[----:B------:R-:W-:Y:S02]  /*d2d0*/  FSEL R74, R74, -INF , !P4 ;  /* 0xff8000004a4a7808 */ /* 0x000fe40006000000 */
[----:B------:R-:W-:Y:S01]  /*d2e0*/  FMNMX.FTZ R7, R47, R84, !PT ;  /* 0x000000542f077209 */ /* 0x000fe20007810000 */
[--C-:B------:R-:W-:Y:S01]  /*d2f0*/  FFMA.FTZ R84, R57, UR10, -R40.reuse ;  /* 0x0000000a39547c23 */ /* 0x100fe20008010828 */
[----:B------:R-:W-:Y:S01]  /*d300*/  ISETP.LT.OR P2, PT, R85, 0x7a, P2 ;  /* 0x0000007a5500780c */ /* 0x000fe20001741670 */
[--C-:B------:R-:W-:Y:S01]  /*d310*/  FFMA.FTZ R57, R67, UR10, -R40.reuse ;  /* 0x0000000a43397c23 */ /* 0x100fe20008010828 */
[----:B------:R-:W-:Y:S01]  /*d320*/  FSEL R76, R76, -INF , !P3 ;  /* 0xff8000004c4c7808 */ /* 0x000fe20005800000 */
[--C-:B-1----:R-:W-:Y:S01]  /*d330*/  FFMA.FTZ R51, R59, UR10, -R40.reuse ;  /* 0x0000000a3b337c23 */ /* 0x102fe20008010828 */
[----:B------:R-:W-:Y:S01]  /*d340*/  FMNMX.FTZ R7, R74, R7, !PT ;  /* 0x000000074a077209 */ /* 0x000fe20007810000 */
[----:B------:R-:W-:Y:S01]  /*d350*/  FFMA.FTZ R59, R71, UR10, -R40 ;  /* 0x0000000a473b7c23 */ /* 0x000fe20008010828 */
[----:B------:R-:W-:Y:S01]  /*d360*/  FSEL R79, R79, -INF , !P2 ;  /* 0xff8000004f4f7808 */ /* 0x000fe20005000000 */
[----:B------:R-:W-:Y:S01]  /*d370*/  MUFU.EX2 R49, R49 ;  /* 0x0000003100317308 */ /* 0x000fe20000000800 */
[----:B------:R-:W-:-:S02]  /*d380*/  FMNMX.FTZ R86, R76, R7, !PT ;  /* 0x000000074c567209 */ /* 0x000fc40007810000 */
[----:B------:R-:W-:Y:S02]  /*d390*/  FSEL R67, R8, RZ, P6 ;  /* 0x000000ff08437208 */ /* 0x000fe40003000000 */
[----:B------:R-:W-:Y:S01]  /*d3a0*/  FMNMX.FTZ R7, R79, R86, !PT ;  /* 0x000000564f077209 */ /* 0x000fe20007810000 */
[--C-:B------:R-:W-:Y:S01]  /*d3b0*/  FFMA.FTZ R86, R61, UR10, -R40.reuse ;  /* 0x0000000a3d567c23 */ /* 0x100fe20008010828 */
[----:B------:R-:W-:-:S01]  /*d3c0*/  FFMA.FTZ R61, R75, UR10, -R40 ;  /* 0x0000000a4b3d7c23 */ /* 0x000fc20008010828 */
[----:B------:R-:W-:Y:S01]  /*d3d0*/  FADD.FTZ R67, -R67, R10 ;  /* 0x0000000a43437221 */ /* 0x000fe20000010100 */
[----:B------:R-:W-:Y:S01]  /*d3e0*/  MUFU.EX2 R84, R84 ;  /* 0x0000005400547308 */ /* 0x000fe20000000800 */
[----:B------:R-:W1:Y:S02]  /*d3f0*/  SHFL.BFLY PT, R138, R7, 0x2, 0x1f ;  /* 0x0c401f00078a7f89 */ /* 0x000e6400000e0000 */
[----:B------:R-:W-:-:S05]  /*d400*/  FMUL.FTZ R10, R67, UR10 ;  /* 0x0000000a430a7c20 */ /* 0x000fca0008410000 */
[----:B------:R-:W-:Y:S08]  /*d410*/  MUFU.EX2 R51, R51 ;  /* 0x0000003300337308 */ /* 0x000ff00000000800 */
[----:B------:R-:W2:Y:S08]  /*d420*/  MUFU.EX2 R10, R10 ;  /* 0x0000000a000a7308 */ /* 0x000eb00000000800 */
[----:B------:R-:W-:Y:S01]  /*d430*/  MUFU.EX2 R86, R86 ;  /* 0x0000005600567308 */ /* 0x000fe20000000800 */
[----:B-1----:R-:W-:Y:S01]  /*d440*/  FMNMX.FTZ R65, R7, R138, !PT ;  /* 0x0000008a07417209 */ /* 0x002fe20007810000 */
[--C-:B------:R-:W-:Y:S01]  /*d450*/  FFMA.FTZ R138, R73, UR10, -R40.reuse ;  /* 0x0000000a498a7c23 */ /* 0x100fe20008010828 */
[----:B------:R-:W-:-:S03]  /*d460*/  FFMA.FTZ R40, R81, UR10, -R40 ;  /* 0x0000000a51287c23 */ /* 0x000fc60008010828 */
[----:B------:R-:W1:Y:S02]  /*d470*/  SHFL.BFLY PT, R140, R65, 0x1, 0x1f ;  /* 0x0c201f00418c7f89 */ /* 0x000e6400000e0000 */
[----:B------:R-:W-:Y:S01]  /*d480*/  MUFU.EX2 R53, R53 ;  /* 0x0000003500357308 */ /* 0x000fe20000000800 */
[----:B--2---:R-:W-:-:S04]  /*d490*/  FFMA.FTZ R81, R10, R6, R41 ;  /* 0x000000060a517223 */ /* 0x004fc80000010029 */
[----:B------:R-:W-:-:S03]  /*d4a0*/  FADD.FTZ R81, R30, R81 ;  /* 0x000000511e517221 */ /* 0x000fc60000010000 */
[----:B------:R-:W-:Y:S08]  /*d4b0*/  MUFU.EX2 R136, R136 ;  /* 0x0000008800887308 */ /* 0x000ff00000000800 */
[----:B------:R-:W-:Y:S01]  /*d4c0*/  MUFU.EX2 R57, R57 ;  /* 0x0000003900397308 */ /* 0x000fe20000000800 */
[----:B-1----:R-:W-:-:S07]  /*d4d0*/  FMNMX.FTZ R7, R65, R140, !PT ;  /* 0x0000008c41077209 */ /* 0x002fce0007810000 */
[----:B------:R-:W-:Y:S01]  /*d4e0*/  MUFU.EX2 R68, R68 ;  /* 0x0000004400447308 */ /* 0x000fe20000000800 */
[C---:B------:R-:W-:Y:S01]  /*d4f0*/  FSETP.NEU.FTZ.AND P2, PT, R7.reuse, -INF , PT ;  /* 0xff8000000700780b */ /* 0x040fe20003f5d000 */
[----:B------:R-:W-:-:S05]  /*d500*/  FFMA.FTZ R65, R7, R80, -8 ;  /* 0xc100000007417423 */ /* 0x000fca0000010050 */
[----:B------:R-:W-:Y:S01]  /*d510*/  FSEL R65, R65, RZ, P2 ;  /* 0x000000ff41417208 */ /* 0x000fe20001000000 */
[----:B------:R-:W-:Y:S04]  /*d520*/  MUFU.EX2 R59, R59 ;  /* 0x0000003b003b7308 */ /* 0x000fe80000000800 */
        /* <DEDUP_REMOVED lines=30> */
[----:B------:R-:W-:-:S05]  /*d710*/  FFMA.FTZ R60, R76, UR10, -R65 ;  /* 0x0000000a4c3c7c23 */ /* 0x000fca0008010841 */
        /* <DEDUP_REMOVED lines=8> */
[----:B------:R1:W-:Y:S08]  /*d7a0*/  MUFU.EX2 R11, R46 ;  /* 0x0000002e000b7308 */ /* 0x0003f00000000800 */
[----:B------:R-:W4:Y:S01]  /*d7b0*/  MUFU.EX2 R26, R26 ;  /* 0x0000001a001a7308 */ /* 0x000f220000000800 */
[----:B-1----:R-:W-:-:S04]  /*d7c0*/  FADD.FTZ R46, R14, R81 ;  /* 0x000000510e2e7221 */ /* 0x002fc80000010000 */
[----:B------:R-:W-:Y:S01]  /*d7d0*/  FADD.FTZ R81, R83, R46 ;  /* 0x0000002e53517221 */ /* 0x000fe20000010000 */
[----:B--2---:R-:W-:-:S02]  /*d7e0*/  FADD.FTZ R46, R24, R5 ;  /* 0x00000005182e7221 */ /* 0x004fc40000010000 */
[----:B------:R-:W1:Y:S01]  /*d7f0*/  MUFU.EX2 R29, R29 ;  /* 0x0000001d001d7308 */ /* 0x000e620000000800 */
[----:B------:R-:W-:-:S01]  /*d800*/  FADD.FTZ R6, R18, R81 ;  /* 0x0000005112067221 */ /* 0x000fc20000010000 */
[----:B---3--:R-:W-:Y:S01]  /*d810*/  FADD.FTZ R5, R67, R46 ;  /* 0x0000002e43057221 */ /* 0x008fe20000010000 */
[----:B------:R-:W-:-:S02]  /*d820*/  FFMA.FTZ R46, R58, UR10, -R65 ;  /* 0x0000000a3a2e7c23 */ /* 0x000fc40008010841 */
[----:B------:R-:W-:-:S03]  /*d830*/  FADD.FTZ R6, R21, R6 ;  /* 0x0000000615067221 */ /* 0x000fc60000010000 */
[----:B------:R-:W2:Y:S01]  /*d840*/  MUFU.EX2 R32, R32 ;  /* 0x0000002000207308 */ /* 0x000ea20000000800 */
[----:B------:R-:W-:-:S01]  /*d850*/  FADD.FTZ R81, R25, R6 ;  /* 0x0000000619517221 */ /* 0x000fc20000010000 */
[----:B----4-:R-:W-:-:S03]  /*d860*/  FADD.FTZ R6, R26, R5 ;  /* 0x000000051a067221 */ /* 0x010fc60000010000 */
[----:B------:R-:W-:-:S03]  /*d870*/  FADD.FTZ R50, R28, R81 ;  /* 0x000000511c327221 */ /* 0x000fc60000010000 */
[----:B------:R-:W3:Y:S01]  /*d880*/  MUFU.EX2 R71, R71 ;  /* 0x0000004700477308 */ /* 0x000ee20000000800 */
[----:B-1----:R-:W-:-:S01]  /*d890*/  FADD.FTZ R5, R29, R6 ;  /* 0x000000061d057221 */ /* 0x002fc20000010000 */
[----:B------:R-:W-:-:S04]  /*d8a0*/  FADD.FTZ R81, R27, R50 ;  /* 0x000000321b517221 */ /* 0x000fc80000010000 */
[----:B------:R-:W-:Y:S01]  /*d8b0*/  FADD.FTZ R50, R52, R81 ;  /* 0x0000005134327221 */ /* 0x000fe20000010000 */
[----:B------:R-:W-:-:S01]  /*d8c0*/  FFMA.FTZ R81, R62, UR10, -R65 ;  /* 0x0000000a3e517c23 */ /* 0x000fc20008010841 */
[----:B------:R-:W1:Y:S01]  /*d8d0*/  MUFU.EX2 R34, R34 ;  /* 0x0000002200227308 */ /* 0x000e620000000800 */
[----:B--2---:R-:W-:-:S01]  /*d8e0*/  FADD.FTZ R6, R32, R5 ;  /* 0x0000000520067221 */ /* 0x004fc20000010000 */
[----:B------:R-:W-:Y:S01]  /*d8f0*/  FADD.FTZ R85, R33, R50 ;  /* 0x0000003221557221 */ /* 0x000fe20000010000 */
[----:B------:R-:W-:-:S03]  /*d900*/  FFMA.FTZ R50, R64, UR10, -R65 ;  /* 0x0000000a40327c23 */ /* 0x000fc60008010841 */
        /* <DEDUP_REMOVED lines=10> */
[----:B---3--:R-:W-:-:S01]  /*d9b0*/  FADD.FTZ R6, R36, R5 ;  /* 0x0000000524067221 */ /* 0x008fc20000010000 */
[----:B------:R-:W-:Y:S01]  /*d9c0*/  FADD.FTZ R5, R39, R54 ;  /* 0x0000003627057221 */ /* 0x000fe20000010000 */
[----:B------:R-:W-:-:S01]  /*d9d0*/  FFMA.FTZ R54, R69, UR10, -R65 ;  /* 0x0000000a45367c23 */ /* 0x000fc20008010841 */
[----:B------:R-:W-:-:S04]  /*d9e0*/  FFMA.FTZ R69, R70, UR10, -R65 ;  /* 0x0000000a46457c23 */ /* 0x000fc80008010841 */
[----:B------:R-:W3:Y:S01]  /*d9f0*/  MUFU.EX2 R42, R42 ;  /* 0x0000002a002a7308 */ /* 0x000ee20000000800 */
[----:B-1----:R-:W-:-:S04]  /*da00*/  FADD.FTZ R6, R75, R6 ;  /* 0x000000064b067221 */ /* 0x002fc80000010000 */
[----:B------:R-:W-:Y:S01]  /*da10*/  FADD.FTZ R85, R11, R6 ;  /* 0x000000060b557221 */ /* 0x000fe20000010000 */
[----:B------:R-:W-:-:S02]  /*da20*/  FADD.FTZ R6, R66, R5 ;  /* 0x0000000542067221 */ /* 0x000fc40000010000 */
        /* <DEDUP_REMOVED lines=11> */
[----:B--2---:R-:W-:-:S01]  /*dae0*/  FADD.FTZ R6, R44, R5 ;  /* 0x000000052c067221 */ /* 0x004fc20000010000 */
[----:B------:R-:W-:Y:S01]  /*daf0*/  FADD.FTZ R5, R51, R58 ;  /* 0x0000003a33057221 */ /* 0x000fe20000010000 */
[----:B------:R-:W-:-:S01]  /*db00*/  FFMA.FTZ R58, R74, UR10, -R65 ;  /* 0x0000000a4a3a7c23 */ /* 0x000fc20008010841 */
[----:B------:R-:W-:-:S04]  /*db10*/  FFMA.FTZ R65, R79, UR10, -R65 ;  /* 0x0000000a4f417c23 */ /* 0x000fc80008010841 */
        /* <DEDUP_REMOVED lines=42> */
.L_x_8668:
        /* <DEDUP_REMOVED lines=90> */
.L_x_8651:
[----:B------:R-:W-:Y:S06]  /*e360*/  BAR.ARV 0x8, 0x1a0 ;  /* 0x0206800000007b1d */ /* 0x000fec0000002000 */
[----:B------:R-:W-:Y:S05]  /*e370*/  @!P0 BRA `(.L_x_8670) ;  /* 0x0000000000048947 */ /* 0x000fea0003800000 */
[----:B------:R-:W-:Y:S01]  /*e380*/  BPT.TRAP 0x1 ;  /* 0x000000040000795c */ /* 0x000fe20000300000 */
.L_x_8670:
[----:B------:R-:W-:Y:S01]  /*e390*/  ULEA UR14, UR36, UR47, 0x3 ;  /* 0x0000002f240e7291 */ /* 0x000fe2000f8e183f */
[----:B------:R-:W-:-:S05]  /*e3a0*/  IMAD.U32 R0, RZ, RZ, UR37 ;  /* 0x00000025ff007e24 */ /* 0x000fca000f8e00ff */
[----:B------:R-:W-:-:S04]  /*e3b0*/  SHF.L.U32 R0, R0, 0x1f, RZ ;  /* 0x0000001f00007819 */ /* 0x000fc800000006ff */
[----:B------:R1:W2:Y:S01]  /*e3c0*/  SYNCS.PHASECHK.TRANS64.TRYWAIT P1, [UR14+0x19c50], R0 ;  /* 0x019c5000ff0075a7 */ /* 0x0002a2000802014e */
[----:B------:R-:W-:Y:S05]  /*e3d0*/  @!P0 BRA `(.L_x_8671) ;  /* 0x0000000000048947 */ /* 0x000fea0003800000 */
[----:B------:R-:W-:Y:S01]  /*e3e0*/  BPT.TRAP 0x1 ;  /* 0x000000040000795c */ /* 0x000fe20000300000 */
.L_x_8671:
[----:B--2---:R-:W-:Y:S05]  /*e3f0*/  @P1 BRA `(.L_x_8672) ;  /* 0x0000000000081947 */ /* 0x004fea0003800000 */
[----:B------:R-:W2:Y:S02]  /*e400*/  SYNCS.PHASECHK.TRANS64.TRYWAIT P1, [UR14+0x19c50], R0 ;  /* 0x019c5000ff0075a7 */ /* 0x000ea4000802014e */
[----:B--2---:R-:W-:Y:S05]  /*e410*/  @!P1 BRA `(.L_x_8673) ;  /* 0x00000058002c9947 */ /* 0x004fea0003800000 */
.L_x_8672:
        /* <DEDUP_REMOVED lines=12> */
[----:B------:R-:W-:Y:S02]  /*e4e0*/  @UP0 USHF.R.S32.HI UR11, URZ, 0x1f, UR41 ;  /* 0x0000001f3f0b0899 */ /* 0x000fe40008011429 */
[----:B------:R-:W-:Y:S02]  /*e4f0*/  @UP0 UIMAD UR6, UR6, UR12, URZ ;  /* 0x0000000c060602a4 */ /* 0x000fe4000f8e023f */
[----:B------:R-:W-:Y:S02]  /*e500*/  @UP0 UIMAD.WIDE.U32 UR8, UR44, UR12, URZ ;  /* 0x0000000c2c0802a5 */ /* 0x000fe4000f8e003f */
[----:B------:R-:W-:Y:S02]  /*e510*/  @UP0 UIMAD UR7, UR44, UR13, UR6 ;  /* 0x0000000d2c0702a4 */ /* 0x000fe4000f8e0206 */
[----:B------:R-:W-:-:S02]  /*e520*/  UIMAD UR6, UR36, 0x300, UR47 ;  /* 0x00000300240678a4 */ /* 0x000fc4000f8e022f */
[----:B------:R-:W-:Y:S01]  /*e530*/  @UP0 UIADD3 UR9, UR9, UR7, URZ ;  /* 0x0000000709090290 */ /* 0x000fe2000fffe03f */
[----:B------:R-:W-:Y:S02]  /*e540*/  @UP0 ULDC.64 UR12, c[0x0][0x9d0] ;  /* 0x00027400000c0ab9 */ /* 0x000fe40000000a00 */
[----:B------:R-:W-:Y:S01]  /*e550*/  UMOV UR7, 0x40000040 ;  /* 0x4000004000077882 */ /* 0x000fe20000000000 */
[----:B------:R-:W-:Y:S02]  /*e560*/  @UP0 UIMAD UR11, UR11, UR12, URZ ;  /* 0x0000000c0b0b02a4 */ /* 0x000fe4000f8e023f */
[----:B------:R-:W-:Y:S01]  /*e570*/  @UP0 UIMAD.WIDE.U32 UR8, UR41, UR12, UR8 ;  /* 0x0000000c290802a5 */ /* 0x000fe2000f8e0008 */
[----:B------:R-:W-:Y:S01]  /*e580*/  QGMMA.64x96x32.F32.E4M3.E4M3 R88, R148, gdesc[UR4], R88, gsb0 ;  /* 0x0160000494587df3 */ /* 0x000fe20008000858 */
[----:B------:R-:W-:Y:S02]  /*e590*/  @UP0 UIMAD UR11, UR41, UR13, UR11 ;  /* 0x0000000d290b02a4 */ /* 0x000fe4000f8e020b */
[----:B------:R-:W-:-:S02]  /*e5a0*/  @UP0 ULEA UR4, UP1, UR8, UR4, 0x2 ;  /* 0x0000000408040291 */ /* 0x000fc4000f82103f */
[----:B------:R-:W-:-:S04]  /*e5b0*/  @UP0 UIADD3 UR7, UR9, UR11, URZ ;  /* 0x0000000b09070290 */ /* 0x000fc8000fffe03f */
[----:B------:R-:W-:Y:S01]  /*e5c0*/  @UP0 ULEA.HI.X UR5, UR8, UR5, UR7, 0x2, UP1 ;  /* 0x0000000508050291 */ /* 0x000fe200088f1407 */
[----:B------:R-:W-:-:S05]  /*e5d0*/  IMAD.U32 R2, RZ, RZ, UR4 ;  /* 0x00000004ff027e24 */ /* 0x000fca000f8e00ff */
[----:B--2---:R-:W-:-:S05]  /*e5e0*/  IMAD.U32 R3, RZ, RZ, UR5 ;  /* 0x00000005ff037e24 */ /* 0x004fca000f8e00ff */
[----:B------:R2:W3:Y:S01]  /*e5f0*/  @P1 LDG.E R4, desc[UR48][R2.64] ;  /* 0x0000003002041981 */ /* 0x0004e2000c1e1900 */
[----:B------:R-:W-:Y:S01]  /*e600*/  UIADD3 UR4, UR6, 0x2, URZ ;  /* 0x0000000206047890 */ /* 0x000fe2000fffe03f */
[----:B------:R-:W-:-:S06]  /*e610*/  UMOV UR19, 0x40000040 ;  /* 0x4000004000137882 */ /* 0x000fcc0000000000 */
[----:B------:R-:W-:Y:S01]  /*e620*/  UMOV UR18, UR4 ;  /* 0x0000000400127c82 */ /* 0x000fe20008000000 */
[----:B------:R-:W-:Y:S02]  /*e630*/  WARPGROUP.DEPBAR.LE gsb0, 0x0 ;  /* 0x00008000000079c5 */ /* 0x000fe40000010000 */
[----:B------:R-:W-:-:S06]  /*e640*/  WARPGROUP.ARRIVE ;  /* 0x00000000000079c5 */ /* 0x000fcc0000000000 */
[----:B------:R-:W-:Y:S01]  /*e650*/  QGMMA.64x96x32.F32.E4M3.E4M3 R88, R144, gdesc[UR16], R88, gsb0 ;  /* 0x0160001090587df3 */ /* 0x000fe20008000858 */
[----:B------:R-:W-:Y:S01]  /*e660*/  UIADD3 UR4, UR6, 0x4, URZ ;  /* 0x0000000406047890 */ /* 0x000fe2000fffe03f */
[----:B------:R-:W-:-:S06]  /*e670*/  UMOV UR19, 0x40000040 ;  /* 0x4000004000137882 */ /* 0x000fcc0000000000 */
[----:B------:R-:W-:Y:S01]  /*e680*/  UMOV UR18, UR4 ;  /* 0x0000000400127c82 */ /* 0x000fe20008000000 */
[----:B------:R-:W4:Y:S01]  /*e690*/  SHFL.BFLY PT, R9, R6, 0x2, 0x1f ;  /* 0x0c401f0006097f89 */ /* 0x000f2200000e0000 */
[----:B------:R-:W-:-:S03]  /*e6a0*/  UIADD3 UR6, UR6, 0x6, URZ ;  /* 0x0000000606067890 */ /* 0x000fc6000fffe03f */
[----:B------:R-:W5:Y:S01]  /*e6b0*/  SHFL.BFLY PT, R10, R5, 0x2, 0x1f ;  /* 0x0c401f00050a7f89 */ /* 0x000f6200000e0000 */
[----:B------:R-:W-:Y:S01]  /*e6c0*/  UMOV UR7, 0x40000040 ;  /* 0x4000004000077882 */ /* 0x000fe20000000000 */
[----:B------:R-:W-:Y:S02]  /*e6d0*/  WARPGROUP.DEPBAR.LE gsb0, 0x0 ;  /* 0x00008000000079c5 */ /* 0x000fe40000010000 */
[----:B------:R-:W-:-:S06]  /*e6e0*/  WARPGROUP.ARRIVE ;  /* 0x00000000000079c5 */ /* 0x000fcc0000000000 */
[----:B------:R-:W-:Y:S01]  /*e6f0*/  QGMMA.64x96x32.F32.E4M3.E4M3 R88, R140, gdesc[UR16], R88, gsb0 ;  /* 0x016000108c587df3 */ /* 0x000fe20008000858 */
        /* <DEDUP_REMOVED lines=13> */
[----:B------:R-:W-:Y:S02]  /*e7d0*/  WARPGROUP.DEPBAR.LE gsb0, 0x0 ;  /* 0x00008000000079c5 */ /* 0x000fe40000010000 */
[----:B------:R-:W-:-:S06]  /*e7e0*/  WARPGROUP.ARRIVE ;  /* 0x00000000000079c5 */ /* 0x000fcc0000000000 */
[----:B------:R-:W-:Y:S01]  /*e7f0*/  QGMMA.64x96x32.F32.E4M3.E4M3 R88, R136, gdesc[UR4], R88, gsb0 ;  /* 0x0160000488587df3 */ /* 0x000fe20008000858 */
[----:B------:R-:W-:Y:S01]  /*e800*/  FSETP.NE.FTZ.AND P1, PT, R12, RZ, PT ;  /* 0x000000ff0c00720b */ /* 0x000fe20003f35000 */
[----:B------:R-:W-:Y:S01]  /*e810*/  IMAD.MOV.U32 R9, RZ, RZ, RZ ;  /* 0x000000ffff097224 */ /* 0x000fe200078e00ff */
[----:B------:R-:W1:Y:S08]  /*e820*/  @P2 MUFU.LG2 R6, R6 ;  /* 0x0000000600062308 */ /* 0x000e700000000c00 */
        /* <DEDUP_REMOVED lines=17> */
.L_x_8674:
        /* <DEDUP_REMOVED lines=58> */
.L_x_8600:
        /* <DEDUP_REMOVED lines=19> */
[----:B------:R-:W-:Y:S02]  /*ee10*/  LOP3.LUT P1, RZ, R157, 0x3, RZ, 0xc0, !PT ;  /* 0x000000039dff7812 */ /* 0x000fe4000782c0ff */
[----:B------:R-:W-:Y:S02]  /*ee20*/  F2FP.BF16.F32.PACK_AB R15, R118, R15 ;  /* 0x0000000f760f723e */ /* 0x000fe400000010ff */
[----:B------:R-:W-:-:S02]  /*ee30*/  F2FP.BF16.F32.PACK_AB R14, R119, R14 ;  /* 0x0000000e770e723e */ /* 0x000fc400000010ff */
[----:B------:R-:W-:Y:S02]  /*ee40*/  F2FP.BF16.F32.PACK_AB R35, R92, R35 ;  /* 0x000000235c23723e */ /* 0x000fe400000010ff */
[----:B------:R-:W-:Y:S02]  /*ee50*/  F2FP.BF16.F32.PACK_AB R34, R93, R34 ;  /* 0x000000225d22723e */ /* 0x000fe400000010ff */
[----:B------:R-:W-:Y:S02]  /*ee60*/  F2FP.BF16.F32.PACK_AB R31, R100, R31 ;  /* 0x0000001f641f723e */ /* 0x000fe400000010ff */
[----:B------:R-:W-:Y:S01]  /*ee70*/  F2FP.BF16.F32.PACK_AB R30, R101, R30 ;  /* 0x0000001e651e723e */ /* 0x000fe200000010ff */
[----:B------:R-:W-:Y:S01]  /*ee80*/  USHF.R.S32.HI UR5, URZ, 0x1f, UR43 ;  /* 0x0000001f3f057899 */ /* 0x000fe2000801142b */
[----:B-1----:R-:W-:Y:S01]  /*ee90*/  IMAD.SHL.U32 R3, R17, 0x4, RZ ;  /* 0x0000000411037824 */ /* 0x002fe200078e00ff */
[----:B------:R-:W-:Y:S01]  /*eea0*/  F2FP.BF16.F32.PACK_AB R33, R94, R33 ;  /* 0x000000215e21723e */ /* 0x000fe200000010ff */
[----:B------:R-:W1:Y:S03]  /*eeb0*/  LDC.64 R70, c[0x0][0xb78] ;  /* 0x0002de00ff467b82 */ /* 0x000e660000000a00 */
[----:B------:R-:W-:-:S04]  /*eec0*/  LOP3.LUT R3, R3, 0xc, RZ, 0xc0, !PT ;  /* 0x0000000c03037812 */ /* 0x000fc800078ec0ff */
[----:B------:R-:W-:-:S05]  /*eed0*/  IADD3 R4, P0, R3, UR6, RZ ;  /* 0x0000000603047c10 */ /* 0x000fca000ff1e0ff */
[----:B------:R-:W-:Y:S01]  /*eee0*/  IMAD.X R5, RZ, RZ, UR7, P0 ;  /* 0x00000007ff057e24 */ /* 0x000fe200080e06ff */
[----:B------:R-:W-:Y:S01]  /*eef0*/  F2FP.BF16.F32.PACK_AB R32, R95, R32 ;  /* 0x000000205f20723e */ /* 0x000fe200000010ff */
[----:B------:R-:W2:Y:S01]  /*ef00*/  S2R R51, SR_TID.X ;  /* 0x0000000000337919 */ /* 0x000ea20000002100 */
[----:B------:R-:W-:Y:S01]  /*ef10*/  F2FP.BF16.F32.PACK_AB R27, R108, R27 ;  /* 0x0000001b6c1b723e */ /* 0x000fe200000010ff */
[----:B------:R-:W-:Y:S01]  /*ef20*/  ULDC.64 UR6, c[0x0][0xb70] ;  /* 0x0002dc0000067ab9 */ /* 0x000fe20000000a00 */
[----:B------:R3:W4:Y:S01]  /*ef30*/  LDG.E.CONSTANT R3, desc[UR48][R4.64] ;  /* 0x0000003004037981 */ /* 0x000722000c1e9900 */
[----:B------:R-:W-:Y:S02]  /*ef40*/  F2FP.BF16.F32.PACK_AB R26, R109, R26 ;  /* 0x0000001a6d1a723e */ /* 0x000fe400000010ff */
[----:B------:R-:W-:Y:S02]  /*ef50*/  F2FP.BF16.F32.PACK_AB R29, R102, R29 ;  /* 0x0000001d661d723e */ /* 0x000fe400000010ff */
[----:B------:R-:W-:-:S02]  /*ef60*/  F2FP.BF16.F32.PACK_AB R28, R103, R28 ;  /* 0x0000001c671c723e */ /* 0x000fc400000010ff */
[----:B------:R-:W-:Y:S02]  /*ef70*/  F2FP.BF16.F32.PACK_AB R25, R110, R25 ;  /* 0x000000196e19723e */ /* 0x000fe400000010ff */
[----:B------:R-:W-:Y:S01]  /*ef80*/  F2FP.BF16.F32.PACK_AB R24, R111, R24 ;  /* 0x000000186f18723e */ /* 0x000fe200000010ff */
[----:B------:R-:W5:Y:S01]  /*ef90*/  LDL R5, [R1] ;  /* 0x0000000001057983 */ /* 0x000f620000100800 */
[----:B------:R-:W-:Y:S01]  /*efa0*/  BAR.SYNC.DEFER_BLOCKING 0x1, 0x180 ;  /* 0x0046000000007b1d */ /* 0x000fe20000010000 */
[----:B---3--:R-:W-:Y:S02]  /*efb0*/  LOP3.LUT P0, R4, R17, 0x3, RZ, 0xc0, !PT ;  /* 0x0000000311047812 */ /* 0x008fe4000780c0ff */
[----:B------:R-:W-:Y:S02]  /*efc0*/  F2FP.BF16.F32.PACK_AB R21, R116, R21 ;  /* 0x000000157415723e */ /* 0x000fe400000010ff */
[----:B------:R-:W-:Y:S02]  /*efd0*/  ISETP.EQ.OR P0, PT, R4, 0x3, !P0 ;  /* 0x000000030400780c */ /* 0x000fe40004702670 */
[----:B------:R-:W-:-:S02]  /*efe0*/  F2FP.BF16.F32.PACK_AB R20, R117, R20 ;  /* 0x000000147514723e */ /* 0x000fc400000010ff */
[----:B------:R-:W-:Y:S02]  /*eff0*/  SEL R44, R13, R12, P0 ;  /* 0x0000000c0d2c7207 */ /* 0x000fe40000000000 */
[----:B------:R-:W-:Y:S02]  /*f000*/  SEL R46, R12, R13, P0 ;  /* 0x0000000d0c2e7207 */ /* 0x000fe40000000000 */
[----:B------:R-:W-:-:S04]  /*f010*/  IADD3 R13, P6, R22, 0x20, RZ ;  /* 0x00000020160d7810 */ /* 0x000fc80007fde0ff */
[----:B------:R-:W-:Y:S02]  /*f020*/  LOP3.LUT R12, R13, 0x180, RZ, 0xc0, !PT ;  /* 0x000001800d0c7812 */ /* 0x000fe400078ec0ff */
[----:B------:R-:W-:Y:S02]  /*f030*/  SEL R48, R9, R8, P0 ;  /* 0x0000000809307207 */ /* 0x000fe40000000000 */
[----:B------:R-:W-:Y:S02]  /*f040*/  SEL R50, R8, R9, P0 ;  /* 0x0000000908327207 */ /* 0x000fe40000000000 */
[----:B------:R-:W-:Y:S02]  /*f050*/  SHF.R.U64 R12, R12, 0x3, RZ ;  /* 0x000000030c0c7819 */ /* 0x000fe400000012ff */
[----:B------:R-:W-:Y:S02]  /*f060*/  IADD3 R9, P4, R22, 0x3020, RZ ;  /* 0x0000302016097810 */ /* 0x000fe40007f9e0ff */
[----:B------:R-:W-:Y:S01]  /*f070*/  LOP3.LUT R12, R12, R13, RZ, 0x3c, !PT ;  /* 0x0000000d0c0c7212 */ /* 0x000fe200078e3cff */
[----:B------:R-:W-:Y:S01]  /*f080*/  IMAD.X R13, RZ, RZ, R23, P6 ;  /* 0x000000ffff0d7224 */ /* 0x000fe200030e0617 */
[----:B------:R-:W-:-:S02]  /*f090*/  LOP3.LUT R8, R9, 0x180, RZ, 0xc0, !PT ;  /* 0x0000018009087812 */ /* 0x000fc400078ec0ff */
[----:B------:R-:W-:Y:S02]  /*f0a0*/  SEL R66, R7, R6, P0 ;  /* 0x0000000607427207 */ /* 0x000fe40000000000 */
[----:B------:R-:W-:Y:S02]  /*f0b0*/  SEL R68, R6, R7, P0 ;  /* 0x0000000706447207 */ /* 0x000fe40000000000 */
[----:B------:R-:W-:Y:S02]  /*f0c0*/  SEL R62, R11, R10, P0 ;  /* 0x0000000a0b3e7207 */ /* 0x000fe40000000000 */
[----:B------:R-:W-:Y:S02]  /*f0d0*/  SEL R64, R10, R11, P0 ;  /* 0x0000000b0a407207 */ /* 0x000fe40000000000 */
[C---:B------:R-:W-:Y:S02]  /*f0e0*/  IADD3 R7, P5, R22.reuse, 0x6000, RZ ;  /* 0x0000600016077810 */ /* 0x040fe40007fbe0ff */
[----:B------:R-:W-:-:S02]  /*f0f0*/  IADD3 R11, P3, R22, 0x3000, RZ ;  /* 0x00003000160b7810 */ /* 0x000fc40007f7e0ff */
[----:B------:R-:W-:Y:S02]  /*f100*/  SHF.R.U64 R8, R8, 0x3, RZ ;  /* 0x0000000308087819 */ /* 0x000fe400000012ff */
[----:B------:R-:W-:Y:S02]  /*f110*/  LOP3.LUT R6, R7, 0x180, RZ, 0xc0, !PT ;  /* 0x0000018007067812 */ /* 0x000fe400078ec0ff */
[----:B------:R-:W-:Y:S02]  /*f120*/  SEL R58, R15, R14, P0 ;  /* 0x0000000e0f3a7207 */ /* 0x000fe40000000000 */
[----:B------:R-:W-:Y:S02]  /*f130*/  SEL R60, R14, R15, P0 ;  /* 0x0000000f0e3c7207 */ /* 0x000fe40000000000 */
[----:B------:R-:W-:Y:S02]  /*f140*/  LOP3.LUT R10, R11, 0x180, RZ, 0xc0, !PT ;  /* 0x000001800b0a7812 */ /* 0x000fe400078ec0ff */
[----:B------:R-:W-:Y:S01]  /*f150*/  LOP3.LUT R8, R8, R9, RZ, 0x3c, !PT ;  /* 0x0000000908087212 */ /* 0x000fe200078e3cff */
[----:B------:R-:W-:Y:S01]  /*f160*/  IMAD.X R9, RZ, RZ, R23, P4 ;  /* 0x000000ffff097224 */ /* 0x000fe200020e0617 */
[----:B------:R-:W-:-:S02]  /*f170*/  LOP3.LUT R15, R22, 0x180, RZ, 0xc0, !PT ;  /* 0x00000180160f7812 */ /* 0x000fc400078ec0ff */
[----:B------:R-:W-:Y:S02]  /*f180*/  SHF.R.U64 R6, R6, 0x3, RZ ;  /* 0x0000000306067819 */ /* 0x000fe400000012ff */
[----:B------:R-:W-:Y:S02]  /*f190*/  SHF.R.U64 R10, R10, 0x3, RZ ;  /* 0x000000030a0a7819 */ /* 0x000fe400000012ff */
[----:B------:R-:W-:Y:S02]  /*f1a0*/  SHF.R.U64 R15, R15, 0x3, RZ ;  /* 0x000000030f0f7819 */ /* 0x000fe400000012ff */
[----:B------:R-:W-:Y:S02]  /*f1b0*/  SEL R18, R35, R34, P0 ;  /* 0x0000002223127207 */ /* 0x000fe40000000000 */
[----:B------:R-:W-:Y:S02]  /*f1c0*/  MOV R41, R8 ;  /* 0x0000000800297202 */ /* 0x000fe40000000f00 */
[----:B------:R-:W-:-:S02]  /*f1d0*/  SEL R34, R34, R35, P0 ;  /* 0x0000002322227207 */ /* 0x000fc40000000000 */
[----:B------:R-:W-:Y:S01]  /*f1e0*/  LOP3.LUT R6, R6, R7, RZ, 0x3c, !PT ;  /* 0x0000000706067212 */ /* 0x000fe200078e3cff */
[--C-:B------:R-:W-:Y:S01]  /*f1f0*/  IMAD.X R7, RZ, RZ, R23.reuse, P5 ;  /* 0x000000ffff077224 */ /* 0x100fe200028e0617 */
[----:B------:R-:W-:Y:S02]  /*f200*/  SEL R36, R31, R30, P0 ;  /* 0x0000001e1f247207 */ /* 0x000fe40000000000 */
[----:B------:R-:W-:Y:S01]  /*f210*/  LOP3.LUT R10, R10, R11, RZ, 0x3c, !PT ;  /* 0x0000000b0a0a7212 */ /* 0x000fe200078e3cff */
[----:B------:R-:W-:Y:S01]  /*f220*/  IMAD.X R11, RZ, RZ, R23, P3 ;  /* 0x000000ffff0b7224 */ /* 0x000fe200018e0617 */
[----:B------:R-:W-:Y:S01]  /*f230*/  SEL R30, R30, R31, P0 ;  /* 0x0000001f1e1e7207 */ /* 0x000fe20000000000 */
[----:B------:R-:W-:Y:S01]  /*f240*/  UIMAD UR5, UR5, UR6, URZ ;  /* 0x00000006050572a4 */ /* 0x000fe2000f8e023f */
[----:B------:R-:W-:Y:S02]  /*f250*/  SEL R38, R27, R26, P0 ;  /* 0x0000001a1b267207 */ /* 0x000fe40000000000 */
[----:B------:R-:W-:-:S02]  /*f260*/  SEL R52, R33, R32, P0 ;  /* 0x0000002021347207 */ /* 0x000fc40000000000 */
[----:B------:R-:W-:Y:S01]  /*f270*/  LOP3.LUT R14, R15, R22, RZ, 0x3c, !PT ;  /* 0x000000160f0e7212 */ /* 0x000fe200078e3cff */
[----:B------:R-:W-:Y:S01]  /*f280*/  IMAD.MOV.U32 R15, RZ, RZ, R23 ;  /* 0x000000ffff0f7224 */ /* 0x000fe200078e0017 */
[----:B------:R-:W-:Y:S02]  /*f290*/  SEL R26, R26, R27, P0 ;  /* 0x0000001b1a1a7207 */ /* 0x000fe40000000000 */
[----:B------:R-:W-:Y:S02]  /*f2a0*/  SEL R32, R32, R33, P0 ;  /* 0x0000002120207207 */ /* 0x000fe40000000000 */
[----:B------:R-:W-:Y:S02]  /*f2b0*/  SEL R54, R29, R28, P0 ;  /* 0x0000001c1d367207 */ /* 0x000fe40000000000 */
[----:B------:R-:W-:Y:S02]  /*f2c0*/  SEL R28, R28, R29, P0 ;  /* 0x0000001d1c1c7207 */ /* 0x000fe40000000000 */
[----:B------:R-:W-:-:S02]  /*f2d0*/  SEL R56, R25, R24, P0 ;  /* 0x0000001819387207 */ /* 0x000fc40000000000 */
[----:B------:R-:W-:Y:S02]  /*f2e0*/  SEL R40, R21, R20, P0 ;  /* 0x0000001415287207 */ /* 0x000fe40000000000 */
[----:B------:R-:W-:Y:S01]  /*f2f0*/  SEL R24, R24, R25, P0 ;  /* 0x0000001918187207 */ /* 0x000fe20000000000 */
[----:B------:R-:W-:Y:S01]  /*f300*/  UIMAD.WIDE.U32 UR8, UR43, UR6, URZ ;  /* 0x000000062b0872a5 */ /* 0x000fe2000f8e003f */
[----:B------:R-:W-:Y:S01]  /*f310*/  SEL R42, R20, R21, P0 ;  /* 0x00000015142a7207 */ /* 0x000fe20000000000 */
[----:B------:R-:W-:Y:S01]  /*f320*/  UIMAD UR5, UR43, UR7, UR5 ;  /* 0x000000072b0572a4 */ /* 0x000fe2000f8e0205 */
[----:B------:R-:W-:Y:S02]  /*f330*/  MOV R39, R6 ;  /* 0x0000000600277202 */ /* 0x000fe40000000f00 */
[----:B------:R-:W-:Y:S02]  /*f340*/  MOV R45, R12 ;  /* 0x0000000c002d7202 */ /* 0x000fe40000000f00 */
[----:B------:R-:W-:-:S02]  /*f350*/  MOV R43, R10 ;  /* 0x0000000a002b7202 */ /* 0x000fc40000000f00 */
[----:B------:R-:W-:Y:S01]  /*f360*/  MOV R47, R14 ;  /* 0x0000000e002f7202 */ /* 0x000fe20000000f00 */
[----:B------:R-:W-:Y:S02]  /*f370*/  UIADD3 UR5, UR9, UR5, URZ ;  /* 0x0000000509057290 */ /* 0x000fe4000fffe03f */
[----:B------:R-:W-:Y:S01]  /*f380*/  IMAD.U32 R21, RZ, RZ, UR9 ;  /* 0x00000009ff157e24 */ /* 0x000fe2000f8e00ff */
[----:B------:R-:W-:-:S03]  /*f390*/  ULDC.64 UR6, c[0x0][0xb40] ;  /* 0x0002d00000067ab9 */ /* 0x000fc60000000a00 */
[----:B------:R-:W-:Y:S01]  /*f3a0*/  IMAD.U32 R21, RZ, RZ, UR5 ;  /* 0x00000005ff157e24 */ /* 0x000fe2000f8e00ff */
[----:B------:R-:W-:Y:S01]  /*f3b0*/  USHF.R.S32.HI UR5, URZ, 0x1f, UR44 ;  /* 0x0000001f3f057899 */ /* 0x000fe2000801142c */
[----:B------:R-:W-:-:S04]  /*f3c0*/  IMAD.U32 R20, RZ, RZ, UR8 ;  /* 0x00000008ff147e24 */ /* 0x000fc8000f8e00ff */
[----:B-1----:R-:W-:-:S04]  /*f3d0*/  IMAD.WIDE.U32 R20, R70, UR44, R20 ;  /* 0x0000002c46147c25 */ /* 0x002fc8000f8e0014 */
[----:B--2---:R-:W-:-:S05]  /*f3e0*/  VIADD R53, R51, 0xffffff80 ;  /* 0xffffff8033357836 */ /* 0x004fca0000000000 */
[----:B------:R-:W-:-:S04]  /*f3f0*/  SHF.R.S32.HI R51, RZ, 0x1f, R53 ;  /* 0x0000001fff337819 */ /* 0x000fc80000011435 */
[----:B------:R-:W-:-:S04]  /*f400*/  LEA.HI R51, R51, R53, RZ, 0x5 ;  /* 0x0000003533337211 */ /* 0x000fc800078f28ff */
[----:B------:R-:W-:Y:S01]  /*f410*/  SHF.R.S32.HI R51, RZ, 0x5, R51 ;  /* 0x00000005ff337819 */ /* 0x000fe20000011433 */
[----:B-----5:R-:W-:Y:S01]  /*f420*/  VIADD R49, R5, UR42 ;  /* 0x0000002a05317c36 */ /* 0x020fe20008000000 */
[----:B------:R-:W-:-:S03]  /*f430*/  IADD3 R5, P6, R22, 0x6020, RZ ;  /* 0x0000602016057810 */ /* 0x000fc60007fde0ff */
[----:B------:R-:W-:-:S05]  /*f440*/  VIADD R4, R49, 0x8 ;  /* 0x0000000831047836 */ /* 0x000fca0000000000 */
[----:B------:R-:W-:Y:S02]  /*f450*/  ISETP.GE.OR P2, PT, R4, UR10, P1 ;  /* 0x0000000a04007c0c */ /* 0x000fe40008f46670 */
[----:B------:R-:W-:-:S04]  /*f460*/  LOP3.LUT R4, R5, 0x180, RZ, 0xc0, !PT ;  /* 0x0000018005047812 */ /* 0x000fc800078ec0ff */
[----:B------:R-:W-:Y:S02]  /*f470*/  SHF.R.U64 R4, R4, 0x3, RZ ;  /* 0x0000000304047819 */ /* 0x000fe400000012ff */
[----:B----4-:R-:W-:Y:S02]  /*f480*/  LOP3.LUT R9, R3, 0x2, RZ, 0x3c, !PT ;  /* 0x0000000203097812 */ /* 0x010fe400078e3cff */
[----:B------:R-:W-:Y:S01]  /*f490*/  LOP3.LUT R4, R4, R5, RZ, 0x3c, !PT ;  /* 0x0000000504047212 */ /* 0x000fe200078e3cff */
[----:B------:R-:W-:Y:S01]  /*f4a0*/  IMAD.X R5, RZ, RZ, R23, P6 ;  /* 0x000000ffff057224 */ /* 0x000fe200030e0617 */
[----:B------:R-:W-:Y:S04]  /*f4b0*/  SHFL.IDX PT, R18, R18, R3, 0x1c1f ;  /* 0x001c1f0312127589 */ /* 0x000fe800000e0000 */
[----:B------:R-:W-:-:S02]  /*f4c0*/  MOV R37, R4 ;  /* 0x0000000400257202 */ /* 0x000fc40000000f00 */
[----:B------:R-:W1:Y:S04]  /*f4d0*/  SHFL.IDX PT, R5, R34, R9, 0x1c1f ;  /* 0x001c1f0922057589 */ /* 0x000e6800000e0000 */
[----:B------:R-:W-:Y:S04]  /*f4e0*/  SHFL.IDX PT, R36, R36, R3, 0x1c1f ;  /* 0x001c1f0324247589 */ /* 0x000fe800000e0000 */
[----:B------:R-:W2:Y:S04]  /*f4f0*/  SHFL.IDX PT, R7, R30, R9, 0x1c1f ;  /* 0x001c1f091e077589 */ /* 0x000ea800000e0000 */
[----:B------:R-:W-:Y:S04]  /*f500*/  SHFL.IDX PT, R38, R38, R3, 0x1c1f ;  /* 0x001c1f0326267589 */ /* 0x000fe800000e0000 */
[----:B------:R-:W3:Y:S04]  /*f510*/  SHFL.IDX PT, R11, R26, R9, 0x1c1f ;  /* 0x001c1f091a0b7589 */ /* 0x000ee800000e0000 */
[----:B------:R-:W-:Y:S04]  /*f520*/  SHFL.IDX PT, R52, R52, R3, 0x1c1f ;  /* 0x001c1f0334347589 */ /* 0x000fe800000e0000 */
[----:B------:R-:W4:Y:S04]  /*f530*/  SHFL.IDX PT, R13, R32, R9, 0x1c1f ;  /* 0x001c1f09200d7589 */ /* 0x000f2800000e0000 */
[----:B------:R-:W-:Y:S04]  /*f540*/  SHFL.IDX PT, R44, R44, R3, 0x1c1f ;  /* 0x001c1f032c2c7589 */ /* 0x000fe800000e0000 */
[----:B------:R-:W-:Y:S04]  /*f550*/  SHFL.IDX PT, R54, R54, R3, 0x1c1f ;  /* 0x001c1f0336367589 */ /* 0x000fe800000e0000 */
[----:B------:R-:W5:Y:S04]  /*f560*/  SHFL.IDX PT, R15, R28, R9, 0x1c1f ;  /* 0x001c1f091c0f7589 */ /* 0x000f6800000e0000 */
[----:B------:R-:W-:Y:S04]  /*f570*/  SHFL.IDX PT, R48, R48, R3, 0x1c1f ;  /* 0x001c1f0330307589 */ /* 0x000fe800000e0000 */
[----:B------:R-:W5:Y:S04]  /*f580*/  SHFL.IDX PT, R25, R46, R9, 0x1c1f ;  /* 0x001c1f092e197589 */ /* 0x000f6800000e0000 */
[----:B------:R-:W5:Y:S04]  /*f590*/  SHFL.IDX PT, R27, R50, R9, 0x1c1f ;  /* 0x001c1f09321b7589 */ /* 0x000f6800000e0000 */
[----:B------:R-:W-:Y:S04]  /*f5a0*/  SHFL.IDX PT, R56, R56, R3, 0x1c1f ;  /* 0x001c1f0338387589 */ /* 0x000fe800000e0000 */
[----:B------:R2:W5:Y:S04]  /*f5b0*/  SHFL.IDX PT, R29, R24, R9, 0x1c1f ;  /* 0x001c1f09181d7589 */ /* 0x00056800000e0000 */
[----:B------:R-:W-:Y:S04]  /*f5c0*/  SHFL.IDX PT, R58, R58, R3, 0x1c1f ;  /* 0x001c1f033a3a7589 */ /* 0x000fe800000e0000 */
[----:B------:R-:W5:Y:S04]  /*f5d0*/  SHFL.IDX PT, R31, R60, R9, 0x1c1f ;  /* 0x001c1f093c1f7589 */ /* 0x000f6800000e0000 */
[----:B------:R-:W-:Y:S04]  /*f5e0*/  SHFL.IDX PT, R40, R40, R3, 0x1c1f ;  /* 0x001c1f0328287589 */ /* 0x000fe800000e0000 */
[----:B------:R-:W-:Y:S04]  /*f5f0*/  SHFL.IDX PT, R62, R62, R3, 0x1c1f ;  /* 0x001c1f033e3e7589 */ /* 0x000fe800000e0000 */
[----:B------:R-:W5:Y:S04]  /*f600*/  SHFL.IDX PT, R17, R42, R9, 0x1c1f ;  /* 0x001c1f092a117589 */ /* 0x000f6800000e0000 */
[----:B------:R-:W5:Y:S04]  /*f610*/  SHFL.IDX PT, R33, R64, R9, 0x1c1f ;  /* 0x001c1f0940217589 */ /* 0x000f6800000e0000 */
[----:B------:R3:W-:Y:S04]  /*f620*/  SHFL.IDX PT, R66, R66, R3, 0x1c1f ;  /* 0x001c1f0342427589 */ /* 0x0007e800000e0000 */
[----:B------:R5:W5:Y:S01]  /*f630*/  SHFL.IDX PT, R35, R68, R9, 0x1c1f ;  /* 0x001c1f0944237589 */ /* 0x000b6200000e0000 */
[----:B------:R-:W-:Y:S01]  /*f640*/  IMAD R4, R70, UR5, RZ ;  /* 0x0000000546047c24 */ /* 0x000fe2000f8e02ff */
[----:B-1----:R-:W-:-:S03]  /*f650*/  SEL R6, R5, R18, P0 ;  /* 0x0000001205067207 */ /* 0x002fc60000000000 */
[----:B--2---:R-:W-:Y:S01]  /*f660*/  IMAD R24, R71, UR44, R4 ;  /* 0x0000002c47187c24 */ /* 0x004fe2000f8e0204 */
[----:B------:R-:W-:Y:S02]  /*f670*/  SEL R4, R18, R5, P0 ;  /* 0x0000000512047207 */ /* 0x000fe40000000000 */
[----:B---3--:R-:W-:Y:S02]  /*f680*/  SHF.R.S32.HI R3, RZ, 0x1f, R49 ;  /* 0x0000001fff037819 */ /* 0x008fe40000011431 */
[----:B------:R-:W-:Y:S02]  /*f690*/  IADD3 R18, P3, R49, R20, RZ ;  /* 0x0000001431127210 */ /* 0x000fe40007f7e0ff */
[----:B------:R-:W-:Y:S02]  /*f6a0*/  SEL R8, R36, R7, P0 ;  /* 0x0000000724087207 */ /* 0x000fe40000000000 */
[----:B------:R-:W-:Y:S02]  /*f6b0*/  SEL R10, R7, R36, P0 ;  /* 0x00000024070a7207 */ /* 0x000fe40000000000 */
[----:B------:R-:W-:-:S02]  /*f6c0*/  SEL R12, R38, R11, P0 ;  /* 0x0000000b260c7207 */ /* 0x000fc40000000000 */
[----:B------:R-:W-:Y:S02]  /*f6d0*/  SEL R14, R11, R38, P0 ;  /* 0x000000260b0e7207 */ /* 0x000fe40000000000 */
[----:B----4-:R-:W-:Y:S02]  /*f6e0*/  SEL R5, R52, R13, P0 ;  /* 0x0000000d34057207 */ /* 0x010fe40000000000 */
[----:B------:R-:W-:Y:S02]  /*f6f0*/  SEL R7, R13, R52, P0 ;  /* 0x000000340d077207 */ /* 0x000fe40000000000 */
[----:B-----5:R-:W-:Y:S02]  /*f700*/  SEL R9, R54, R15, P0 ;  /* 0x0000000f36097207 */ /* 0x020fe40000000000 */
[----:B------:R-:W-:Y:S02]  /*f710*/  SEL R11, R15, R54, P0 ;  /* 0x000000360f0b7207 */ /* 0x000fe40000000000 */
[----:B------:R-:W-:-:S02]  /*f720*/  SEL R28, R44, R25, P0 ;  /* 0x000000192c1c7207 */ /* 0x000fc40000000000 */
[----:B------:R-:W-:Y:S02]  /*f730*/  SEL R30, R25, R44, P0 ;  /* 0x0000002c191e7207 */ /* 0x000fe40000000000 */
[----:B------:R-:W-:Y:S02]  /*f740*/  SEL R32, R48, R27, P0 ;  /* 0x0000001b30207207 */ /* 0x000fe40000000000 */
[----:B------:R-:W-:Y:S02]  /*f750*/  SEL R34, R27, R48, P0 ;  /* 0x000000301b227207 */ /* 0x000fe40000000000 */
[----:B------:R-:W-:Y:S02]  /*f760*/  SEL R13, R56, R29, P0 ;  /* 0x0000001d380d7207 */ /* 0x000fe40000000000 */
[----:B------:R-:W-:Y:S02]  /*f770*/  SEL R15, R29, R56, P0 ;  /* 0x000000381d0f7207 */ /* 0x000fe40000000000 */
[----:B------:R-:W-:-:S02]  /*f780*/  IADD3.X R3, R3, R21, R24, P3, !PT ;  /* 0x0000001503037210 */ /* 0x000fc40001ffe418 */
[----:B------:R-:W-:Y:S02]  /*f790*/  SEL R25, R58, R31, P0 ;  /* 0x0000001f3a197207 */ /* 0x000fe40000000000 */
[----:B------:R-:W-:Y:S02]  /*f7a0*/  SEL R27, R31, R58, P0 ;  /* 0x0000003a1f1b7207 */ /* 0x000fe40000000000 */
[----:B------:R-:W-:Y:S02]  /*f7b0*/  SEL R24, R40, R17, P0 ;  /* 0x0000001128187207 */ /* 0x000fe40000000000 */
[----:B------:R-:W-:Y:S02]  /*f7c0*/  SEL R26, R17, R40, P0 ;  /* 0x00000028111a7207 */ /* 0x000fe40000000000 */
[----:B------:R-:W-:Y:S02]  /*f7d0*/  SEL R29, R62, R33, P0 ;  /* 0x000000213e1d7207 */ /* 0x000fe40000000000 */
[----:B------:R-:W-:Y:S01]  /*f7e0*/  SEL R31, R33, R62, P0 ;  /* 0x0000003e211f7207 */ /* 0x000fe20000000000 */
[----:B------:R1:W-:Y:S01]  /*f7f0*/  STSM.16.M88.4 [R47], R4 ;  /* 0x000000042f007844 */ /* 0x0003e20000000200 */
[----:B------:R-:W-:-:S02]  /*f800*/  SEL R33, R66, R35, P0 ;  /* 0x0000002342217207 */ /* 0x000fc40000000000 */
[----:B------:R-:W-:Y:S01]  /*f810*/  SEL R35, R35, R66, P0 ;  /* 0x0000004223237207 */ /* 0x000fe20000000000 */
[----:B------:R-:W-:Y:S04]  /*f820*/  STSM.16.M88.4 [R45], R8 ;  /* 0x000000082d007844 */ /* 0x000fe80000000200 */
[----:B------:R-:W-:Y:S04]  /*f830*/  STSM.16.M88.4 [R43], R12 ;  /* 0x0000000c2b007844 */ /* 0x000fe80000000200 */
[----:B------:R-:W-:Y:S04]  /*f840*/  STSM.16.M88.4 [R41], R24 ;  /* 0x0000001829007844 */ /* 0x000fe80000000200 */
[----:B------:R-:W-:Y:S01]  /*f850*/  STSM.16.M88.4 [R39], R28 ;  /* 0x0000001c27007844 */ /* 0x000fe20000000200 */
[----:B-1----:R-:W-:-:S03]  /*f860*/  LEA R4, P3, R18, UR6, 0x2 ;  /* 0x0000000612047c11 */ /* 0x002fc6000f8610ff */
[----:B------:R-:W-:Y:S01]  /*f870*/  STSM.16.M88.4 [R37], R32 ;  /* 0x0000002025007844 */ /* 0x000fe20000000200 */
[----:B------:R1:W-:Y:S06]  /*f880*/  MEMBAR.ALL.CTA ;  /* 0x0000000000007992 */ /* 0x0003ec0000008000 */
[----:B-1----:R-:W1:Y:S01]  /*f890*/  FENCE.VIEW.ASYNC.S ;  /* 0x00000000000073c6 */ /* 0x002e620000000000 */
[----:B------:R-:W-:-:S03]  /*f8a0*/  LEA.HI.X R5, R18, UR7, R3, 0x2, P3 ;  /* 0x0000000712057c11 */ /* 0x000fc600098f1403 */
[----:B-1----:R-:W1:Y:S01]  /*f8b0*/  SHFL.IDX PT, R3, R51, RZ, 0x1f ;  /* 0x00001fff33037589 */ /* 0x002e6200000e0000 */
[----:B------:R-:W-:Y:S06]  /*f8c0*/  BAR.ARV 0x1, 0x1a0 ;  /* 0x0046800000007b1d */ /* 0x000fec0000002000 */
[----:B------:R-:W-:Y:S01]  /*f8d0*/  ISETP.GE.OR P1, PT, R49, UR10, P1 ;  /* 0x0000000a31007c0c */ /* 0x000fe20008f26670 */
[----:B------:R3:W-:Y:S01]  /*f8e0*/  @!P2 STG.E desc[UR48][R4.64+0x20], R0 ;  /* 0x000020000400a986 */ /* 0x0007e2000c101930 */
[----:B-1----:R-:W-:-:S11]  /*f8f0*/  ISETP.NE.AND P0, PT, R3, 0xb, PT ;  /* 0x0000000b0300780c */ /* 0x002fd60003f05270 */
[----:B------:R3:W-:Y:S02]  /*f900*/  @!P1 STG.E desc[UR48][R4.64], R2 ;  /* 0x0000000204009986 */ /* 0x0007e4000c101930 */
        /* <DEDUP_REMOVED lines=26> */
.L_x_8678:
[----:B------:R-:W-:Y:S05]  /*fab0*/  BSYNC B0 ;  /* 0x0000000000007941 */ /* 0x000fea0003800000 */
.L_x_8677:
[----:B------:R-:W-:Y:S05]  /*fac0*/  BRA `(.L_x_8676) ;  /* 0x0000000400847947 */ /* 0x000fea0003800000 */
.L_x_8675:
[----:B------:R-:W1:Y:S01]  /*fad0*/  S2R R0, SR_TID.X ;  /* 0x0000000000007919 */ /* 0x000e620000002100 */
[----:B------:R-:W2:Y:S01]  /*fae0*/  LDC.64 R8, c[0x0][0xae0] ;  /* 0x0002b800ff087b82 */ /* 0x000ea20000000a00 */
[----:B------:R-:W-:Y:S01]  /*faf0*/  USHF.R.S32.HI UR5, URZ, 0x1f, UR43 ;  /* 0x0000001f3f057899 */ /* 0x000fe2000801142b */
[----:B------:R-:W-:Y:S01]  /*fb00*/  BSSY B0, `(.L_x_8679) ;  /* 0x0000020000007945 */ /* 0x000fe20003800000 */
[----:B------:R-:W-:Y:S01]  /*fb10*/  USHF.R.S32.HI UR6, URZ, 0x1f, UR44 ;  /* 0x0000001f3f067899 */ /* 0x000fe2000801142c */
[----:B------:R-:W-:-:S04]  /*fb20*/  SHF.R.S32.HI R153, RZ, 0x1f, R152 ;  /* 0x0000001fff997819 */ /* 0x000fc80000011498 */
[----:B------:R-:W3:Y:S08]  /*fb30*/  LDC R7, c[0x0][0xdac] ;  /* 0x00036b00ff077b82 */ /* 0x000ef00000000800 */
[----:B------:R-:W4:Y:S08]  /*fb40*/  LDC R14, c[0x0][0xa88] ;  /* 0x0002a200ff0e7b82 */ /* 0x000f300000000800 */
[----:B------:R-:W3:Y:S01]  /*fb50*/  LDC.64 R10, c[0x0][0xae8] ;  /* 0x0002ba00ff0a7b82 */ /* 0x000ee20000000a00 */
[----:B--2---:R-:W-:-:S02]  /*fb60*/  IMAD R6, R8, UR5, RZ ;  /* 0x0000000508067c24 */ /* 0x004fc4000f8e02ff */
[----:B-1----:R-:W-:-:S05]  /*fb70*/  VIADD R0, R0, 0xffffff80 ;  /* 0xffffff8000007836 */ /* 0x002fca0000000000 */
[----:B------:R-:W-:-:S13]  /*fb80*/  ISETP.GT.AND P0, PT, R0, 0xbf, PT ;  /* 0x000000bf0000780c */ /* 0x000fda0003f04270 */
[----:B----4-:R-:W-:Y:S05]  /*fb90*/  @P0 BRA `(.L_x_8680) ;  /* 0x0000000000580947 */ /* 0x010fea0003800000 */
        /* <DEDUP_REMOVED lines=9> */
[----:B------:R-:W2:Y:S01]  /*fc30*/  LDC.64 R12, c[0x0][0xb78] ;  /* 0x0002de00ff0c7b82 */ /* 0x000ea20000000a00 */
[C---:B-1----:R-:W-:Y:S02]  /*fc40*/  IMAD R0, R4.reuse, UR5, RZ ;  /* 0x0000000504007c24 */ /* 0x042fe4000f8e02ff */
[----:B------:R-:W-:-:S04]  /*fc50*/  IMAD.WIDE.U32 R2, R4, UR43, R2 ;  /* 0x0000002b04027c25 */ /* 0x000fc8000f8e0002 */
[----:B------:R-:W-:Y:S02]  /*fc60*/  IMAD R5, R5, UR43, R0 ;  /* 0x0000002b05057c24 */ /* 0x000fe4000f8e0200 */
[C---:B--2---:R-:W-:Y:S02]  /*fc70*/  IMAD R0, R12.reuse, UR6, RZ ;  /* 0x000000060c007c24 */ /* 0x044fe4000f8e02ff */
        /* <DEDUP_REMOVED lines=8> */
.L_x_8680:
[----:B------:R-:W-:Y:S05]  /*fd00*/  BSYNC B0 ;  /* 0x0000000000007941 */ /* 0x000fea0003800000 */
.L_x_8679:
[----:B------:R-:W-:Y:S01]  /*fd10*/  ULOP3.LUT UR45, URZ, UR45, URZ, 0x33, !UPT ;  /* 0x0000002d3f2d7292 */ /* 0x000fe2000f8e333f */
[----:B-1----:R-:W-:Y:S01]  /*fd20*/  IMAD.WIDE.U32 R2, R8, UR43, R152 ;  /* 0x0000002b08027c25 */ /* 0x002fe2000f8e0098 */
[----:B------:R-:W-:Y:S01]  /*fd30*/  SHF.R.S32.HI R155, RZ, 0x1f, R154 ;  /* 0x0000001fff9b7819 */ /* 0x000fe2000001149a */
[----:B------:R-:W-:Y:S02]  /*fd40*/  BSSY B0, `(.L_x_8681) ;  /* 0x0000021000007945 */ /* 0x000fe40003800000 */
[----:B------:R-:W-:Y:S02]  /*fd50*/  IMAD R5, R9, UR43, R6 ;  /* 0x0000002b09057c24 */ /* 0x000fe4000f8e0206 */
[----:B---3--:R-:W-:Y:S02]  /*fd60*/  VIADD R13, R7, UR45 ;  /* 0x0000002d070d7c36 */ /* 0x008fe40008000000 */
[----:B------:R-:W-:Y:S02]  /*fd70*/  IMAD.IADD R3, R3, 0x1, R5 ;  /* 0x0000000103037824 */ /* 0x000fe400078e0205 */
[----:B------:R-:W-:-:S02]  /*fd80*/  IMAD R5, R13, -0xc0, R14 ;  /* 0xffffff400d057824 */ /* 0x000fc400078e020e */
[----:B------:R-:W-:Y:S02]  /*fd90*/  IMAD R4, R10, UR6, RZ ;  /* 0x000000060a047c24 */ /* 0x000fe4000f8e02ff */
[C---:B------:R-:W-:Y:S01]  /*fda0*/  VIADD R0, R154.reuse, 0x60 ;  /* 0x000000609a007836 */ /* 0x040fe20000000000 */
[-C--:B------:R-:W-:Y:S01]  /*fdb0*/  ISETP.GE.AND P0, PT, R154, R5.reuse, PT ;  /* 0x000000059a00720c */ /* 0x080fe20003f06270 */
[----:B------:R-:W-:Y:S02]  /*fdc0*/  IMAD R9, R11, UR44, R4 ;  /* 0x0000002c0b097c24 */ /* 0x000fe4000f8e0204 */
[----:B------:R-:W-:Y:S01]  /*fdd0*/  IMAD.WIDE.U32 R6, R10, UR44, R2 ;  /* 0x0000002c0a067c25 */ /* 0x000fe2000f8e0002 */
[----:B------:R-:W-:-:S03]  /*fde0*/  ISETP.GE.AND P3, PT, R0, R5, PT ;  /* 0x000000050000720c */ /* 0x000fc60003f66270 */
[----:B------:R-:W-:-:S04]  /*fdf0*/  IMAD.WIDE R4, R13, 0xc0, R154 ;  /* 0x000000c00d047825 */ /* 0x000fc800078e029a */
[----:B------:R-:W-:Y:S02]  /*fe00*/  IMAD.IADD R11, R7, 0x1, R9 ;  /* 0x00000001070b7824 */ /* 0x000fe400078e0209 */
        /* <DEDUP_REMOVED lines=20> */
.L_x_8682:
[----:B------:R-:W-:Y:S05]  /*ff50*/  BSYNC B0 ;  /* 0x0000000000007941 */ /* 0x000fea0003800000 */
.L_x_8681:
        /* <DEDUP_REMOVED lines=23> */
.L_x_8683:
[----:B------:R-:W-:Y:S05]  /*100d0*/  BSYNC B0 ;  /* 0x0000000000007941 */ /* 0x000fea0003800000 */
.L_x_8676:
[----:B---3--:R-:W3:Y:S02]  /*100e0*/  LDC R0, c[0x0][0xda8] ;  /* 0x00036a00ff007b82 */ /* 0x008ee40000000800 */
[----:B---3--:R-:W-:-:S13]  /*100f0*/  ISETP.LE.AND P0, PT, R0, UR4, PT ;  /* 0x0000000400007c0c */ /* 0x008fda000bf03270 */
[----:B------:R-:W-:Y:S05]  /*10100*/  @!P0 BRA `(.L_x_8684) ;  /* 0xffffff0c00288947 */ /* 0x000fea000383ffff */
[----:B------:R-:W-:Y:S05]  /*10110*/  EXIT ;  /* 0x000000000000794d */ /* 0x000fea0003800000 */
.L_x_8590:
[----:B------:R-:W-:-:S08]  /*10120*/  NOP ;  /* 0x0000000000007918 */ /* 0x000fd00000000000 */
[----:B------:R-:W1:-:S00]  /*10130*/  USETMAXREG.DEALLOC.CTAPOOL 0x20 ;  /* 0x00000020000079c8 */ /* 0x000e4000080e0500 */
[----:B-1----:R-:W-:-:S06]  /*10140*/  LOP3.LUT R2, R0, 0x3, RZ, 0xc0, !PT ;  /* 0x0000000300027812 */ /* 0x002fcc00078ec0ff */
[----:B------:R-:W1:Y:S01]  /*10150*/  S2UR UR4, SR_CTAID.X ;  /* 0x00000000000479c3 */ /* 0x000e620000002500 */
[----:B------:R-:W-:Y:S01]  /*10160*/  LOP3.LUT R19, R19, 0xfffffffd, RZ, 0xc0, !PT ;  /* 0xfffffffd13137812 */ /* 0x000fe200078ec0ff */
[----:B------:R-:W-:Y:S01]  /*10170*/  STL [R1], RZ ;  /* 0x000000ff01007387 */ /* 0x000fe20000100800 */
[----:B------:R-:W-:Y:S02]  /*10180*/  IMAD.MOV.U32 R17, RZ, RZ, RZ ;  /* 0x000000ffff117224 */ /* 0x000fe400078e00ff */
[----:B------:R-:W-:Y:S01]  /*10190*/  IMAD.MOV.U32 R22, RZ, RZ, 0x1 ;  /* 0x00000001ff167424 */ /* 0x000fe200078e00ff */
[----:B------:R2:W3:Y:S02]  /*101a0*/  SHFL.IDX PT, R3, R2, RZ, 0x1f ;  /* 0x00001fff02037589 */ /* 0x0004e400000e0000 */
[----:B--2---:R-:W1:Y:S01]  /*101b0*/  LDC R2, c[0x0][0xda8] ;  /* 0x00036a00ff027b82 */ /* 0x004e620000000800 */
[----:B---3--:R-:W-:-:S13]  /*101c0*/  ISETP.NE.AND P0, PT, R3, RZ, PT ;  /* 0x000000ff0300720c */ /* 0x008fda0003f05270 */
[----:B------:R-:W-:Y:S01]  /*101d0*/  @P0 LOP3.LUT R19, R19, 0x2, RZ, 0xfc, !PT ;  /* 0x0000000213130812 */ /* 0x000fe200078efcff */
[----:B------:R-:W-:Y:S06]  /*101e0*/  @P0 BAR.ARV 0x4, 0x200 ;  /* 0x0108000000000b1d */ /* 0x000fec0000002000 */
[----:B-1----:R-:W-:-:S13]  /*101f0*/  ISETP.LE.AND P0, PT, R2, UR4, PT ;  /* 0x0000000402007c0c */ /* 0x002fda000bf03270 */
[----:B------:R-:W-:Y:S05]  /*10200*/  @P0 BRA `(.L_x_8685) ;  /* 0x0000003000f00947 */ /* 0x000fea0003800000 */
[----:B------:R-:W1:Y:S01]  /*10210*/  S2R R8, SR_TID.X ;  /* 0x0000000000087919 */ /* 0x000e620000002100 */
[----:B------:R-:W-:Y:S01]  /*10220*/  IMAD.SHL.U32 R9, R0, 0x800, RZ ;  /* 0x0000080000097824 */ /* 0x000fe200078e00ff */
[----:B------:R-:W-:Y:S01]  /*10230*/  ULOP3.LUT UR41, UR46, 0x1, URZ, 0xfc, !UPT ;  /* 0x000000012e297892 */ /* 0x000fe2000f8efc3f */
[----:B------:R-:W-:Y:S01]  /*10240*/  IMAD.U32 R28, RZ, RZ, UR4 ;  /* 0x00000004ff1c7e24 */ /* 0x000fe2000f8e00ff */
[----:B------:R-:W2:Y:S01]  /*10250*/  S2R R6, SR_TID.X ;  /* 0x0000000000067919 */ /* 0x000ea20000002100 */
[----:B------:R-:W-:Y:S01]  /*10260*/  IMAD.MOV.U32 R22, RZ, RZ, 0x1 ;  /* 0x00000001ff167424 */ /* 0x000fe200078e00ff */
[----:B------:R-:W-:Y:S01]  /*10270*/  ULOP3.LUT UR45, UR46, 0x2, URZ, 0xfc, !UPT ;  /* 0x000000022e2d7892 */ /* 0x000fe2000f8efc3f */
[----:B------:R-:W-:Y:S01]  /*10280*/  IMAD.MOV.U32 R17, RZ, RZ, RZ ;  /* 0x000000ffff117224 */ /* 0x000fe200078e00ff */
[----:B------:R3:W-:Y:S01]  /*10290*/  STL [R1], RZ ;  /* 0x000000ff01007387 */ /* 0x0007e20000100800 */
[----:B------:R-:W-:Y:S01]  /*102a0*/  ULDC UR44, c[0x0][0xc] ;  /* 0x00000300002c7ab9 */ /* 0x000fe20000000800 */
[----:B------:R-:W-:Y:S01]  /*102b0*/  ULDC.64 UR50, c[0x0][0x198] ;  /* 0x0000660000327ab9 */ /* 0x000fe20000000a00 */
[----:B-1----:R-:W-:Y:S01]  /*102c0*/  SHF.R.U32.HI R4, RZ, 0x1, R8 ;  /* 0x00000001ff047819 */ /* 0x002fe20000011608 */
[C---:B------:R-:W-:Y:S01]  /*102d0*/  IMAD.SHL.U32 R2, R8.reuse, 0x20, RZ ;  /* 0x0000002008027824 */ /* 0x040fe200078e00ff */
[C---:B------:R-:W-:Y:S01]  /*102e0*/  LOP3.LUT P0, RZ, R8.reuse, 0x4, RZ, 0xc0, !PT ;  /* 0x0000000408ff7812 */ /* 0x040fe2000780c0ff */
[----:B------:R-:W-:Y:S01]  /*102f0*/  IMAD.SHL.U32 R0, R8, 0x80, RZ ;  /* 0x0000008008007824 */ /* 0x000fe200078e00ff */
[----:B------:R-:W-:-:S02]  /*10300*/  LOP3.LUT R5, R4, 0x20, RZ, 0xc0, !PT ;  /* 0x0000002004057812 */ /* 0x000fc400078ec0ff */
[----:B------:R-:W-:Y:S02]  /*10310*/  LOP3.LUT R3, R2, 0x80, RZ, 0xc0, !PT ;  /* 0x0000008002037812 */ /* 0x000fe400078ec0ff */
[----:B--2---:R-:W-:Y:S02]  /*10320*/  LOP3.LUT R6, R6, 0x7f, RZ, 0xc0, !PT ;  /* 0x0000007f06067812 */ /* 0x004fe400078ec0ff */
[----:B------:R-:W-:Y:S02]  /*10330*/  LOP3.LUT R7, R5, 0x10, R8, 0xf8, !PT ;  /* 0x0000001005077812 */ /* 0x000fe400078ef808 */
[----:B------:R-:W-:Y:S01]  /*10340*/  LOP3.LUT R3, R3, 0x10, R4, 0xf8, !PT ;  /* 0x0000001003037812 */ /* 0x000fe200078ef804 */
[----:B------:R-:W-:Y:S01]  /*10350*/  IMAD.SHL.U32 R4, R8, 0x10, RZ ;  /* 0x0000001008047824 */ /* 0x000fe200078e00ff */
[----:B------:R-:W-:Y:S01]  /*10360*/  LOP3.LUT R7, R7, 0x380, R0, 0xf8, !PT ;  /* 0x0000038007077812 */ /* 0x000fe200078ef800 */
[----:B------:R-:W-:Y:S01]  /*10370*/  IMAD.SHL.U32 R5, R6, 0x10, RZ ;  /* 0x0000001006057824 */ /* 0x000fe200078e00ff */
[----:B------:R-:W-:Y:S01]  /*10380*/  LOP3.LUT R0, R0, 0x400, RZ, 0xc0, !PT ;  /* 0x0000040000007812 */ /* 0x000fe200078ec0ff */
[----:B------:R-:W-:Y:S01]  /*10390*/  IMAD.SHL.U32 R6, R8, 0x4, RZ ;  /* 0x0000000408067824 */ /* 0x000fe200078e00ff */
[----:B------:R-:W-:-:S02]  /*103a0*/  LOP3.LUT R2, R2, 0x360, RZ, 0xc0, !PT ;  /* 0x0000036002027812 */ /* 0x000fc400078ec0ff */
[----:B------:R-:W-:Y:S02]  /*103b0*/  LOP3.LUT R0, R0, 0x800, R9, 0xf8, !PT ;  /* 0x0000080000007812 */ /* 0x000fe400078ef809 */
[----:B------:R-:W-:Y:S02]  /*103c0*/  LOP3.LUT R7, R7, 0x70, R4, 0x78, !PT ;  /* 0x0000007007077812 */ /* 0x000fe400078e7804 */
[----:B------:R-:W-:Y:S02]  /*103d0*/  LOP3.LUT R2, R2, 0x400, R5, 0xf8, !PT ;  /* 0x0000040002027812 */ /* 0x000fe400078ef805 */
[----:B------:R-:W-:Y:S02]  /*103e0*/  LOP3.LUT R3, R3, 0x10, R6, 0x78, !PT ;  /* 0x0000001003037812 */ /* 0x000fe400078e7806 */
[----:B------:R-:W-:Y:S02]  /*103f0*/  LOP3.LUT R23, R0, R7, RZ, 0xfc, !PT ;  /* 0x0000000700177212 */ /* 0x000fe400078efcff */
[----:B------:R-:W-:-:S03]  /*10400*/  LOP3.LUT R18, R2, R3, RZ, 0xfc, !PT ;  /* 0x0000000302127212 */ /* 0x000fc600078efcff */
[C---:B------:R-:W-:Y:S01]  /*10410*/  VIADD R24, R23.reuse, 0x40 ;  /* 0x0000004017187836 */ /* 0x040fe20000000000 */
[C---:B------:R-:W-:Y:S01]  /*10420*/  LOP3.LUT R26, R18.reuse, 0x1800, RZ, 0xfc, !PT ;  /* 0x00001800121a7812 */ /* 0x040fe200078efcff */
[----:B------:R-:W-:Y:S01]  /*10430*/  @P0 VIADD R24, R23, 0xffffffc0 ;  /* 0xffffffc017180836 */ /* 0x000fe20000000000 */
[----:B---3--:R-:W-:-:S07]  /*10440*/  LOP3.LUT R25, R18, 0x2800, RZ, 0xfc, !PT ;  /* 0x0000280012197812 */ /* 0x008fce00078efcff */
.L_x_8747:
[----:B------:R-:W-:Y:S01]  /*10450*/  ULDC UR8, c[0x0][0xdd0] ;  /* 0x0003740000087ab9 */ /* 0x000fe20000000800 */
[----:B-12---:R-:W1:Y:S01]  /*10460*/  LDC R0, c[0x0][0xde8] ;  /* 0x00037a00ff007b82 */ /* 0x006e620000000800 */
[C---:B------:R-:W-:Y:S01]  /*10470*/  R2UR UR6, R28.reuse ;  /* 0x000000001c0672ca */ /* 0x040fe200000e0000 */
[----:B------:R-:W-:Y:S01]  /*10480*/  UISETP.NE.AND UP0, UPT, UR8, 0x1, UPT ;  /* 0x000000010800788c */ /* 0x000fe2000bf05270 */
[----:B------:R-:W-:-:S10]  /*10490*/  R2UR UR7, R28 ;  /* 0x000000001c0772ca */ /* 0x000fd400000e0000 */
[----:B------:R-:W-:Y:S01]  /*104a0*/  @UP0 ULDC UR4, c[0x0][0xdd4] ;  /* 0x0003750000040ab9 */ /* 0x000fe20000000800 */
[----:B------:R-:W-:Y:S01]  /*104b0*/  @UP0 ULDC UR9, c[0x0][0xdd8] ;  /* 0x0003760000090ab9 */ /* 0x000fe20000000800 */
        /* <DEDUP_REMOVED lines=14> */
.L_x_8686:
[----:B------:R-:W-:Y:S01]  /*105a0*/  ULDC UR9, c[0x0][0xdc4] ;  /* 0x0003710000097ab9 */ /* 0x000fe20000000800 */
[----:B------:R-:W-:Y:S01]  /*105b0*/  UMOV UR7, UR8 ;  /* 0x0000000800077c82 */ /* 0x000fe20008000000 */
[----:B------:R-:W-:-:S11]  /*105c0*/  UISETP.NE.AND UP0, UPT, UR9, 0x1, UPT ;  /* 0x000000010900788c */ /* 0x000fd6000bf05270 */
[----:B------:R-:W-:Y:S02]  /*105d0*/  @UP0 ULDC.64 UR10, c[0x0][0xdc8] ;  /* 0x00037200000a0ab9 */ /* 0x000fe40000000a00 */
[----:B------:R-:W-:-:S04]  /*105e0*/  UIMAD.WIDE.U32 UR4, UR8, UR10, URZ ;  /* 0x0000000a080472a5 */ /* 0x000fc8000f8e003f */
[----:B------:R-:W-:-:S04]  /*105f0*/  @UP0 USHF.R.U32.HI UR7, URZ, UR11, UR5 ;  /* 0x0000000b3f070299 */ /* 0x000fc80008011605 */
[----:B------:R-:W-:-:S12]  /*10600*/  UIMAD UR4, UR7, UR9, URZ ;  /* 0x00000009070472a4 */ /* 0x000fd8000f8e023f */
.L_x_8687:
        /* <DEDUP_REMOVED lines=15> */
[----:B------:R-:W-:Y:S02]  /*10700*/  UIMAD UR37, UR37, 0xc0, URZ ;  /* 0x000000c0252578a4 */ /* 0x000fe4000f8e023f */
        /* <DEDUP_REMOVED lines=24> */
.L_x_8689:
[----:B------:R-:W-:-:S11]  /*10890*/  UISETP.NE.AND UP0, UPT, UR5, 0x1, UPT ;  /* 0x000000010500788c */ /* 0x000fd6000bf05270 */
[----:B------:R-:W-:Y:S02]  /*108a0*/  @UP0 ULDC.64 UR14, c[0x0][0x9e8] ;  /* 0x00027a00000e0ab9 */ /* 0x000fe40000000a00 */
[----:B------:R-:W-:-:S04]  /*108b0*/  UIMAD.WIDE.U32 UR6, UR8, UR14, URZ ;  /* 0x0000000e080672a5 */ /* 0x000fc8000f8e003f */
[----:B------:R-:W-:-:S12]  /*108c0*/  @UP0 USHF.R.U32.HI UR8, URZ, UR15, UR7 ;  /* 0x0000000f3f080299 */ /* 0x000fd80008011607 */
.L_x_8690:
[----:B------:R-:W-:-:S04]  /*108d0*/  UIMAD UR8, UR8, UR5, UR5 ;  /* 0x00000005080872a4 */ /* 0x000fc8000f8e0205 */
[----:B------:R-:W-:-:S04]  /*108e0*/  UISETP.LT.AND UP0, UPT, UR4, UR8, UPT ;  /* 0x000000080400728c */ /* 0x000fc8000bf01270 */
[----:B------:R-:W-:-:S12]  /*108f0*/  USEL UR4, UR4, UR8, UP0 ;  /* 0x0000000804047287 */ /* 0x000fd80008000000 */
.L_x_8688:
        /* <DEDUP_REMOVED lines=25> */
.L_x_8692:
[----:B------:R-:W-:-:S11]  /*10a90*/  UISETP.NE.AND UP0, UPT, UR5, 0x1, UPT ;  /* 0x000000010500788c */ /* 0x000fd6000bf05270 */
[----:B------:R-:W-:Y:S02]  /*10aa0*/  @UP0 ULDC.64 UR10, c[0x0][0x9e8] ;  /* 0x00027a00000a0ab9 */ /* 0x000fe40000000a00 */
[----:B------:R-:W-:-:S04]  /*10ab0*/  UIMAD.WIDE.U32 UR6, UR4, UR10, URZ ;  /* 0x0000000a040672a5 */ /* 0x000fc8000f8e003f */
[----:B------:R-:W-:-:S12]  /*10ac0*/  @UP0 USHF.R.U32.HI UR4, URZ, UR11, UR7 ;  /* 0x0000000b3f040299 */ /* 0x000fd80008011607 */
.L_x_8693:
[----:B------:R-:W-:-:S04]  /*10ad0*/  UIMAD UR4, UR4, UR5, URZ ;  /* 0x00000005040472a4 */ /* 0x000fc8000f8e023f */
[----:B------:R-:W-:-:S04]  /*10ae0*/  UISETP.LT.AND UP0, UPT, UR8, UR4, UPT ;  /* 0x000000040800728c */ /* 0x000fc8000bf01270 */
[----:B------:R-:W-:-:S12]  /*10af0*/  USEL UR8, UR8, UR4, !UP0 ;  /* 0x0000000408087287 */ /* 0x000fd8000c000000 */
.L_x_8691:
        /* <DEDUP_REMOVED lines=26> */
.L_x_8695:
        /* <DEDUP_REMOVED lines=23> */
.L_x_8697:
        /* <DEDUP_REMOVED lines=22> */
.L_x_8698:
        /* <DEDUP_REMOVED lines=20> */
.L_x_8699:
        /* <DEDUP_REMOVED lines=18> */
.L_x_8700:
        /* <DEDUP_REMOVED lines=8> */
[----:B-1----:R-:W-:Y:S01]  /*11250*/  LOP3.LUT R10, R4, 0x7f, RZ, 0xc0, !PT ;  /* 0x0000007f040a7812 */ /* 0x002fe200078ec0ff */
[----:B---3--:R-:W-:-:S05]  /*11260*/  @P0 IMAD.WIDE R2, R5, 0x4, R2 ;  /* 0x0000000405020825 */ /* 0x008fca00078e0202 */
[----:B------:R1:W3:Y:S01]  /*11270*/  @P0 LDG.E R20, desc[UR48][R2.64] ;  /* 0x0000003002140981 */ /* 0x0002e2000c1e1900 */
[----:B--2---:R-:W-:Y:S01]  /*11280*/  ISETP.NE.AND P0, PT, R0, 0x1, PT ;  /* 0x000000010000780c */ /* 0x004fe20003f05270 */
[----:B------:R-:W-:Y:S01]  /*11290*/  UMOV UR36, URZ ;  /* 0x0000003f00247c82 */ /* 0x000fe20008000000 */
[----:B------:R-:W-:Y:S01]  /*112a0*/  ISETP.NE.AND P2, PT, R10, RZ, PT ;  /* 0x000000ff0a00720c */ /* 0x000fe20003f45270 */
[----:B------:R-:W-:Y:S01]  /*112b0*/  UMOV UR8, 0x20 ;  /* 0x0000002000087882 */ /* 0x000fe20000000000 */
[----:B------:R-:W-:Y:S01]  /*112c0*/  UMOV UR9, UR37 ;  /* 0x0000002500097c82 */ /* 0x000fe20008000000 */
[----:B------:R-:W-:Y:S01]  /*112d0*/  UMOV UR10, UR38 ;  /* 0x00000026000a7c82 */ /* 0x000fe20008000000 */
[----:B------:R-:W-:Y:S01]  /*112e0*/  UMOV UR11, UR39 ;  /* 0x00000027000b7c82 */ /* 0x000fe20008000000 */
[----:B------:R-:W-:Y:S01]  /*112f0*/  UMOV UR12, 0x40 ;  /* 0x00000040000c7882 */ /* 0x000fe20000000000 */
[----:B------:R-:W-:Y:S01]  /*11300*/  UMOV UR13, UR37 ;  /* 0x00000025000d7c82 */ /* 0x000fe20008000000 */
[----:B-1----:R-:W1:Y:S01]  /*11310*/  LDC.64 R2, c[0x0][0x3f8] ;  /* 0x0000fe00ff027b82 */ /* 0x002e620000000a00 */
[----:B------:R-:W-:Y:S01]  /*11320*/  UMOV UR14, UR38 ;  /* 0x00000026000e7c82 */ /* 0x000fe20008000000 */
[----:B------:R-:W-:Y:S01]  /*11330*/  UMOV UR15, UR39 ;  /* 0x00000027000f7c82 */ /* 0x000fe20008000000 */
[----:B------:R-:W-:Y:S01]  /*11340*/  UMOV UR6, 0xffffffff ;  /* 0xffffffff00067882 */ /* 0x000fe20000000000 */
[----:B------:R-:W-:Y:S01]  /*11350*/  SHF.R.U32.HI R4, RZ, 0x5, R4 ;  /* 0x00000005ff047819 */ /* 0x000fe20000011604 */
[----:B------:R-:W-:Y:S01]  /*11360*/  IMAD.U32 R16, RZ, RZ, UR38 ;  /* 0x00000026ff107e24 */ /* 0x000fe2000f8e00ff */
[----:B------:R-:W-:-:S02]  /*11370*/  VOTEU.ALL UP1, P2 ;  /* 0x00000000003f7886 */ /* 0x000fc40001020000 */
[----:B------:R-:W2:Y:S01]  /*11380*/  @P0 LDC R0, c[0x0][0x42c] ;  /* 0x00010b00ff000b82 */ /* 0x000ea20000000800 */
[----:B------:R-:W-:Y:S02]  /*11390*/  LOP3.LUT R4, R4, 0x3, RZ, 0xc0, !PT ;  /* 0x0000000304047812 */ /* 0x000fe400078ec0ff */
[----:B------:R-:W-:-:S04]  /*113a0*/  @!UP1 UIADD3 UR4, UP0, UR50, 0x270, URZ ;  /* 0x0000027032049890 */ /* 0x000fc8000ff1e03f */
[----:B------:R-:W-:Y:S01]  /*113b0*/  @!UP1 UIADD3.X UR5, URZ, UR51, URZ, UP0, !UPT ;  /* 0x000000333f059290 */ /* 0x000fe200087fe43f */
[----:B------:R-:W4:Y:S01]  /*113c0*/  @P0 LDC R5, c[0x0][0x430] ;  /* 0x00010c00ff050b82 */ /* 0x000f220000000800 */
[----:B-1----:R-:W-:-:S07]  /*113d0*/  ISETP.NE.U32.AND P1, PT, R2, RZ, PT ;  /* 0x000000ff0200720c */ /* 0x002fce0003f25070 */
[----:B------:R1:W-:Y:S01]  /*113e0*/  @!UP1 UTMAPF.L2.4D [UR36], [UR4] ;  /* 0x00000024040095b8 */ /* 0x0003e20008018000 */
[----:B------:R-:W-:Y:S01]  /*113f0*/  ISETP.NE.AND.EX P1, PT, R3, RZ, PT, P1 ;  /* 0x000000ff0300720c */ /* 0x000fe20003f25310 */
[----:B--2---:R-:W-:Y:S01]  /*11400*/  @P0 IMAD.HI.U32 R0, R0, UR38, RZ ;  /* 0x0000002600000c27 */ /* 0x004fe2000f8e00ff */
[----:B------:R1:W-:Y:S04]  /*11410*/  @!UP1 UTMAPF.L2.4D [UR8], [UR4] ;  /* 0x00000008040095b8 */ /* 0x0003e80008018000 */
[----:B----4-:R-:W-:Y:S01]  /*11420*/  @P0 SHF.R.U32.HI R16, RZ, R5, R0 ;  /* 0x00000005ff100219 */ /* 0x010fe20000011600 */
[----:B------:R1:W-:Y:S01]  /*11430*/  @!UP1 UTMAPF.L2.4D [UR12], [UR4] ;  /* 0x0000000c040095b8 */ /* 0x0003e20008018000 */
[----:B---3--:R-:W-:Y:S02]  /*11440*/  SHF.R.S32.HI R21, RZ, 0x1f, R20 ;  /* 0x0000001fff157819 */ /* 0x008fe40000011414 */
[----:B------:R-:W-:Y:S01]  /*11450*/  SEL R0, R20, RZ, !P1 ;  /* 0x000000ff14007207 */ /* 0x000fe20004800000 */
[----:B-1----:R-:W-:Y:S06]  /*11460*/  BRA.DIV UR6, `(.L_x_8701) ;  /* 0x0000002a06307947 */ /* 0x002fec000b800000 */
[----:B------:R1:W2:Y:S02]  /*11470*/  SHFL.IDX PT, R14, R4, RZ, 0x1f ;  /* 0x00001fff040e7589 */ /* 0x0002a400000e0000 */
.L_x_8766:
[----:B--2---:R-:W-:Y:S02]  /*11480*/  ISETP.NE.AND P0, PT, R14, RZ, PT ;  /* 0x000000ff0e00720c */ /* 0x004fe40003f05270 */
[----:B------:R-:W-:-:S11]  /*11490*/  PLOP3.LUT P6, PT, PT, PT, PT, 0x8, 0x0 ;  /* 0x000000000000781c */ /* 0x000fd60003fce170 */
[----:B------:R-:W-:Y:S05]  /*114a0*/  @P0 BRA `(.L_x_8702) ;  /* 0x0000000800040947 */ /* 0x000fea0003800000 */
[----:B------:R-:W-:-:S06]  /*114b0*/  UIADD3 UR4, UR43, -0x1, URZ ;  /* 0xffffffff2b047890 */ /* 0x000fcc000fffe03f */
[----:B------:R-:W-:Y:S01]  /*114c0*/  IMAD.U32 R6, RZ, RZ, UR4 ;  /* 0x00000004ff067e24 */ /* 0x000fe2000f8e00ff */
[----:B------:R-:W-:-:S03]  /*114d0*/  UMOV UR4, 0xffffffff ;  /* 0xffffffff00047882 */ /* 0x000fc60000000000 */
[----:B------:R-:W-:Y:S05]  /*114e0*/  BRA.DIV UR4, `(.L_x_8703) ;  /* 0x0000002a04307947 */ /* 0x000fea000b800000 */
[----:B------:R-:W-:-:S13]  /*114f0*/  ELECT P6, URZ, PT ;  /* 0x00000000003f782f */ /* 0x000fda00038c0000 */
.L_x_8769:
        /* <DEDUP_REMOVED lines=9> */
[----:B-1----:R-:W1:Y:S02]  /*11590*/  @P0 LDC.64 R4, c[0x0][0x420] ;  /* 0x00010800ff040b82 */ /* 0x002e640000000a00 */
[----:B-1----:R-:W-:-:S05]  /*115a0*/  @P0 IMAD.HI.U32 R4, R6, R4, RZ ;  /* 0x0000000406040227 */ /* 0x002fca00078e00ff */
        /* <DEDUP_REMOVED lines=10> */
.L_x_8705:
[----:B------:R-:W-:Y:S02]  /*11650*/  LEA R5, R17, UR40, 0x3 ;  /* 0x0000002811057c11 */ /* 0x000fe4000f8e18ff */
[----:B--2---:R-:W-:Y:S02]  /*11660*/  SHF.L.U32 R2, R22, 0x1f, RZ ;  /* 0x0000001f16027819 */ /* 0x004fe400000006ff */
[----:B------:R-:W-:Y:S02]  /*11670*/  ISETP.NE.AND P0, PT, R10, RZ, PT ;  /* 0x000000ff0a00720c */ /* 0x000fe40003f05270 */
[----:B------:R-:W2:Y:S02]  /*11680*/  SYNCS.PHASECHK.TRANS64.TRYWAIT P3, [R5+URZ+0x19c80], R2 ;  /* 0x019c8002050075a7 */ /* 0x000ea4000806017f */
[----:B--2---:R-:W-:Y:S09]  /*11690*/  @!P3 BRA `(.L_x_8706) ;  /* 0x0000002400e4b947 */ /* 0x004ff20003800000 */
.L_x_8770:
        /* <DEDUP_REMOVED lines=8> */
.L_x_8707:
[----:B------:R-:W-:Y:S01]  /*11720*/  IMAD R3, R17, 0x3000, R27 ;  /* 0x0000300011037824 */ /* 0x000fe200078e021b */
        /* <DEDUP_REMOVED lines=26> */
.L_x_8771:
        /* <DEDUP_REMOVED lines=8> */
.L_x_8709:
        /* <DEDUP_REMOVED lines=24> */
.L_x_8704:
        /* <DEDUP_REMOVED lines=9> */
[----:B--23--:R-:W-:Y:S01]  /*11b60*/  @P0 IMAD.MOV.U32 R2, RZ, RZ, 0x4800 ;  /* 0x00004800ff020424 */ /* 0x00cfe200078e00ff */
        /* <DEDUP_REMOVED lines=20> */
[----:B--2---:R-:W-:Y:S01]  /*11cb0*/  NOP ;  /* 0x0000000000007918 */ /* 0x004fe20000000000 */
.L_x_8702:
[----:B------:R-:W2:Y:S01]  /*11cc0*/  LDL.LU R3, [R1] ;  /* 0x0000000001037983 */ /* 0x000ea20000300800 */
[----:B------:R-:W-:Y:S01]  /*11cd0*/  BSSY B0, `(.L_x_8710) ;  /* 0x0000009000007945 */ /* 0x000fe20003800000 */
[----:B--2---:R-:W-:-:S05]  /*11ce0*/  VIADD R3, R3, 0x1 ;  /* 0x0000000103037836 */ /* 0x004fca0000000000 */
[----:B------:R-:W-:Y:S01]  /*11cf0*/  LEA.HI R2, R3, R3, RZ, 0x1 ;  /* 0x0000000303027211 */ /* 0x000fe200078f08ff */
[----:B------:R2:W-:Y:S03]  /*11d00*/  STL [R1], R3 ;  /* 0x0000000301007387 */ /* 0x0005e60000100800 */
[----:B------:R-:W-:-:S05]  /*11d10*/  LOP3.LUT R2, R2, 0xfffffffe, RZ, 0xc0, !PT ;  /* 0xfffffffe02027812 */ /* 0x000fca00078ec0ff */
[----:B------:R-:W-:-:S05]  /*11d20*/  IMAD.IADD R2, R3, 0x1, -R2 ;  /* 0x0000000103027824 */ /* 0x000fca00078e0a02 */
[----:B------:R-:W-:-:S04]  /*11d30*/  SHF.L.U32 R2, R2, 0x1f, RZ ;  /* 0x0000001f02027819 */ /* 0x000fc800000006ff */
[----:B------:R-:W3:Y:S02]  /*11d40*/  SYNCS.PHASECHK.TRANS64.TRYWAIT P0, [UR40+0x19c20], R2 ;  /* 0x019c2002ff0075a7 */ /* 0x000ee40008000168 */
[----:B--23--:R-:W-:Y:S05]  /*11d50*/  @!P0 BRA `(.L_x_8711) ;  /* 0x00000020005c8947 */ /* 0x00cfea0003800000 */
.L_x_8772:
[----:B------:R-:W-:Y:S05]  /*11d60*/  BSYNC B0 ;  /* 0x0000000000007941 */ /* 0x000fea0003800000 */
.L_x_8710:
[----:B------:R-:W-:-:S04]  /*11d70*/  UIADD3 UR4, UR43, -0x2, URZ ;  /* 0xfffffffe2b047890 */ /* 0x000fc8000fffe03f */
[----:B------:R-:W-:-:S06]  /*11d80*/  UISETP.GE.AND UP0, UPT, UR4, UR42, UPT ;  /* 0x0000002a0400728c */ /* 0x000fcc000bf06270 */
[----:B------:R-:W-:-:S13]  /*11d90*/  PLOP3.LUT P0, PT, PT, PT, UP0, 0x80, 0x0 ;  /* 0x000000000000781c */ /* 0x000fda0003f0f008 */
[----:B------:R-:W-:Y:S05]  /*11da0*/  @!P0 BRA `(.L_x_8712) ;  /* 0x0000001000088947 */ /* 0x000fea0003800000 */
[----:B------:R-:W-:Y:S02]  /*11db0*/  IMAD.MOV.U32 R8, RZ, RZ, R17 ;  /* 0x000000ffff087224 */ /* 0x000fe400078e0011 */
[----:B------:R-:W-:Y:S02]  /*11dc0*/  IMAD.MOV.U32 R3, RZ, RZ, R22 ;  /* 0x000000ffff037224 */ /* 0x000fe400078e0016 */
[----:B--2---:R-:W-:-:S07]  /*11dd0*/  IMAD.U32 R2, RZ, RZ, UR4 ;  /* 0x00000004ff027e24 */ /* 0x004fce000f8e00ff */
.L_x_8736:
        /* <DEDUP_REMOVED lines=29> */
.L_x_8715:
[----:B-1----:R-:W2:Y:S01]  /*11fb0*/  S2R R4, SR_TID.X ;  /* 0x0000000000047919 */ /* 0x002ea20000002100 */
[----:B------:R-:W-:Y:S01]  /*11fc0*/  LEA R10, R17, UR40, 0x3 ;  /* 0x00000028110a7c11 */ /* 0x000fe2000f8e18ff */
[----:B------:R-:W-:Y:S01]  /*11fd0*/  BSSY B1, `(.L_x_8716) ;  /* 0x0000006000017945 */ /* 0x000fe20003800000 */
[----:B--2---:R-:W-:Y:S02]  /*11fe0*/  LOP3.LUT R6, R4, 0x7f, RZ, 0xc0, !PT ;  /* 0x0000007f04067812 */ /* 0x004fe400078ec0ff */
[----:B------:R-:W-:Y:S02]  /*11ff0*/  SHF.L.U32 R4, R22, 0x1f, RZ ;  /* 0x0000001f16047819 */ /* 0x000fe400000006ff */
[----:B------:R-:W-:Y:S02]  /*12000*/  ISETP.NE.AND P3, PT, R6, RZ, PT ;  /* 0x000000ff0600720c */ /* 0x000fe40003f65270 */
[----:B------:R-:W1:Y:S02]  /*12010*/  SYNCS.PHASECHK.TRANS64.TRYWAIT P0, [R10+URZ+0x19c80], R4 ;  /* 0x019c80040a0075a7 */ /* 0x000e64000800017f */
[----:B-1----:R-:W-:Y:S09]  /*12020*/  @!P0 BRA `(.L_x_8717) ;  /* 0x0000001c00bc8947 */ /* 0x002ff20003800000 */
.L_x_8773:
[----:B------:R-:W-:Y:S05]  /*12030*/  BSYNC B1 ;  /* 0x0000000000017941 */ /* 0x000fea0003800000 */
.L_x_8716:
[----:B------:R-:W-:Y:S04]  /*12040*/  BSSY B1, `(.L_x_8718) ;  /* 0x0000009000017945 */ /* 0x000fe80003800000 */
        /* <DEDUP_REMOVED lines=8> */
.L_x_8719:
[----:B------:R-:W-:Y:S05]  /*120d0*/  BSYNC B1 ;  /* 0x0000000000017941 */ /* 0x000fea0003800000 */
.L_x_8718:
[----:B------:R-:W-:Y:S01]  /*120e0*/  IMAD.MOV.U32 R9, RZ, RZ, RZ ;  /* 0x000000ffff097224 */ /* 0x000fe200078e00ff */
[----:B------:R-:W-:Y:S01]  /*120f0*/  R2UR UR12, R16 ;  /* 0x00000000100c72ca */ /* 0x000fe200000e0000 */
[----:B------:R-:W-:Y:S01]  /*12100*/  IMAD R7, R17, 0x3000, R27 ;  /* 0x0000300011077824 */ /* 0x000fe200078e021b */
[----:B------:R-:W-:Y:S01]  /*12110*/  UIADD3 UR4, UP0, UR50, 0x470, URZ ;  /* 0x0000047032047890 */ /* 0x000fe2000ff1e03f */
[----:B------:R-:W-:Y:S01]  /*12120*/  IMAD.SHL.U32 R6, R5, 0x80, RZ ;  /* 0x0000008005067824 */ /* 0x000fe200078e00ff */
[----:B------:R-:W-:Y:S01]  /*12130*/  R2UR UR10, R9 ;  /* 0x00000000090a72ca */ /* 0x000fe200000e0000 */
[----:B------:R-:W-:Y:S01]  /*12140*/  VIADD R5, R10, 0x19c70 ;  /* 0x00019c700a057836 */ /* 0x000fe20000000000 */
[----:B------:R-:W-:Y:S01]  /*12150*/  PLOP3.LUT P0, PT, PT, PT, PT, 0x80, 0x0 ;  /* 0x000000000000781c */ /* 0x000fe20003f0f070 */
[----:B------:R-:W-:Y:S01]  /*12160*/  VIADD R11, R7, 0x9000 ;  /* 0x00009000070b7836 */ /* 0x000fe20000000000 */
[----:B------:R-:W-:Y:S01]  /*12170*/  UIADD3.X UR5, URZ, UR51, URZ, UP0, !UPT ;  /* 0x000000333f057290 */ /* 0x000fe200087fe43f */
[----:B------:R-:W-:Y:S01]  /*12180*/  UMOV UR6, 0x0 ;  /* 0x0000000000067882 */ /* 0x000fe20000000000 */
[----:B------:R-:W-:-:S10]  /*12190*/  UMOV UR7, 0x14f00000 ;  /* 0x14f0000000077882 */ /* 0x000fd40000000000 */
.L_x_8720:
        /* <DEDUP_REMOVED lines=16> */
.L_x_8721:
        /* <DEDUP_REMOVED lines=16> */
.L_x_8722:
        /* <DEDUP_REMOVED lines=12> */
.L_x_8774:
[----:B------:R-:W-:Y:S05]  /*12460*/  BSYNC B1 ;  /* 0x0000000000017941 */ /* 0x000fea0003800000 */
.L_x_8723:
[----:B------:R-:W-:Y:S01]  /*12470*/  BSSY B1, `(.L_x_8725) ;  /* 0x000000b000017945 */ /* 0x000fe20003800000 */
[----:B-12---:R-:W-:Y:S02]  /*12480*/  IMAD.MOV.U32 R4, RZ, RZ, 0x0 ;  /* 0x00000000ff047424 */ /* 0x006fe400078e00ff */
        /* <DEDUP_REMOVED lines=9> */
.L_x_8726:
[----:B------:R-:W-:Y:S05]  /*12520*/  BSYNC B1 ;  /* 0x0000000000017941 */ /* 0x000fea0003800000 */
.L_x_8725:
[----:B------:R-:W-:Y:S01]  /*12530*/  R2UR UR6, R4 ;  /* 0x00000000040672ca */ /* 0x000fe200000e0000 */
[----:B------:R-:W-:Y:S01]  /*12540*/  UIADD3 UR4, UP0, UR50, 0x370, URZ ;  /* 0x0000037032047890 */ /* 0x000fe2000ff1e03f */
[----:B------:R-:W-:Y:S01]  /*12550*/  R2UR UR7, R5 ;  /* 0x00000000050772ca */ /* 0x000fe200000e0000 */
[----:B------:R-:W-:Y:S01]  /*12560*/  VIADD R10, R10, 0x19c30 ;  /* 0x00019c300a0a7836 */ /* 0x000fe20000000000 */
[----:B------:R-:W-:Y:S01]  /*12570*/  R2UR UR12, R16 ;  /* 0x00000000100c72ca */ /* 0x000fe200000e0000 */
[----:B------:R-:W-:Y:S01]  /*12580*/  UIADD3.X UR5, URZ, UR51, URZ, UP0, !UPT ;  /* 0x000000333f057290 */ /* 0x000fe200087fe43f */
[----:B------:R-:W-:Y:S01]  /*12590*/  R2UR UR10, R9 ;  /* 0x00000000090a72ca */ /* 0x000fe200000e0000 */
[----:B------:R-:W-:Y:S01]  /*125a0*/  VIADD R9, R7, 0x13800 ;  /* 0x0001380007097836 */ /* 0x000fe20000000000 */
[----:B------:R-:W-:-:S13]  /*125b0*/  PLOP3.LUT P0, PT, PT, PT, PT, 0x80, 0x0 ;  /* 0x000000000000781c */ /* 0x000fda0003f0f070 */
.L_x_8727:
        /* <DEDUP_REMOVED lines=15> */
.L_x_8728:
        /* <DEDUP_REMOVED lines=15> */
.L_x_8729:
        /* <DEDUP_REMOVED lines=9> */
.L_x_8714:
[----:B------:R-:W-:Y:S05]  /*12830*/  BSYNC B0 ;  /* 0x0000000000007941 */ /* 0x000fea0003800000 */
.L_x_8713:
[----:B------:R-:W-:-:S06]  /*12840*/  UISETP.NE.AND UP0, UPT, UR41, 0x3, UPT ;  /* 0x000000032900788c */ /* 0x000fcc000bf05270 */
[----:B------:R-:W-:-:S13]  /*12850*/  PLOP3.LUT P0, PT, PT, PT, UP0, 0x80, 0x0 ;  /* 0x000000000000781c */ /* 0x000fda0003f0f008 */
[----:B------:R-:W-:Y:S05]  /*12860*/  @!P0 BRA `(.L_x_8730) ;  /* 0x0000000000048947 */ /* 0x000fea0003800000 */
[----:B------:R-:W-:Y:S01]  /*12870*/  BPT.TRAP 0x1 ;  /* 0x000000040000795c */ /* 0x000fe20000300000 */
.L_x_8730:
[----:B------:R-:W-:Y:S01]  /*12880*/  LOP3.LUT R5, R3, 0x1, RZ, 0x3c, !PT ;  /* 0x0000000103057812 */ /* 0x000fe200078e3cff */
[----:B-1----:R-:W-:Y:S01]  /*12890*/  IMAD.U32 R4, RZ, RZ, UR45 ;  /* 0x0000002dff047e24 */ /* 0x002fe2000f8e00ff */
[----:B------:R-:W-:Y:S01]  /*128a0*/  LEA R12, R8, UR40, 0x3 ;  /* 0x00000028080c7c11 */ /* 0x000fe2000f8e18ff */
[----:B------:R-:W-:Y:S01]  /*128b0*/  BSSY B0, `(.L_x_8731) ;  /* 0x0000005000007945 */ /* 0x000fe20003800000 */
[----:B------:R-:W-:Y:S02]  /*128c0*/  SHF.L.U32 R5, R5, 0x1f, RZ ;  /* 0x0000001f05057819 */ /* 0x000fe400000006ff */
[----:B------:R-:W-:Y:S02]  /*128d0*/  ISETP.NE.AND P0, PT, R4, 0x3, PT ;  /* 0x000000030400780c */ /* 0x000fe40003f05270 */
[----:B------:R-:W1:Y:S02]  /*128e0*/  SYNCS.PHASECHK.TRANS64.TRYWAIT P3, [R12+URZ+0x19c70], R5 ;  /* 0x019c70050c0075a7 */ /* 0x000e64000806017f */
[----:B-1----:R-:W-:Y:S09]  /*128f0*/  @!P3 BRA `(.L_x_8732) ;  /* 0x0000001400b0b947 */ /* 0x002ff20003800000 */
.L_x_8775:
[----:B------:R-:W-:Y:S05]  /*12900*/  BSYNC B0 ;  /* 0x0000000000007941 */ /* 0x000fea0003800000 */
.L_x_8731:
[----:B------:R-:W-:Y:S05]  /*12910*/  @!P0 BRA `(.L_x_8733) ;  /* 0x0000000000048947 */ /* 0x000fea0003800000 */
[----:B------:R-:W-:Y:S01]  /*12920*/  BPT.TRAP 0x1 ;  /* 0x000000040000795c */ /* 0x000fe20000300000 */
.L_x_8733:
[----:B-1----:R-:W-:Y:S01]  /*12930*/  SHF.L.U32 R5, R3, 0x1f, RZ ;  /* 0x0000001f03057819 */ /* 0x002fe200000006ff */
[----:B------:R-:W-:-:S03]  /*12940*/  IMAD R3, R8, 0x3000, RZ ;  /* 0x0000300008037824 */ /* 0x000fc600078e02ff */
[----:B------:R-:W1:Y:S02]  /*12950*/  SYNCS.PHASECHK.TRANS64.TRYWAIT P3, [R12+URZ+0x19c60], R5 ;  /* 0x019c60050c0075a7 */ /* 0x000e64000806017f */
[----:B-1----:R-:W-:Y:S05]  /*12960*/  @!P3 BRA `(.L_x_8734) ;  /* 0x0000001400a8b947 */ /* 0x002fea0003800000 */
.L_x_8776:
[C---:B------:R-:W-:Y:S01]  /*12970*/  LOP3.LUT R14, R3.reuse, R18, RZ, 0xfc, !PT ;  /* 0x00000012030e7212 */ /* 0x040fe200078efcff */
[----:B------:R-:W-:Y:S05]  /*12980*/  WARPSYNC.ALL ;  /* 0x0000000000007948 */ /* 0x000fea0003800000 */
[----:B-1----:R1:W2:Y:S01]  /*12990*/  LDSM.16.MT88.4 R4, [R14+UR40+0x9000] ;  /* 0x009000280e04783b */ /* 0x0022a20008004200 */
[----:B------:R-:W-:-:S05]  /*129a0*/  VIADD R13, R3, 0x1000 ;  /* 0x00001000030d7836 */ /* 0x000fca0000000000 */
[----:B-1----:R-:W-:-:S05]  /*129b0*/  LOP3.LUT R14, R13, R23, RZ, 0xfc, !PT ;  /* 0x000000170d0e7212 */ /* 0x002fca00078efcff */
[----:B------:R-:W-:Y:S01]  /*129c0*/  IMAD.IADD R14, R29, 0x1, R14 ;  /* 0x000000011d0e7824 */ /* 0x000fe200078e020e */
        /* <DEDUP_REMOVED lines=8> */
[----:B------:R1:W-:Y:S04]  /*12a50*/  STSM.16.M88.4 [R15], R8 ;  /* 0x000000080f007844 */ /* 0x0003e80000000200 */
[----:B------:R-:W2:Y:S01]  /*12a60*/  LDSM.16.MT88.4 R4, [R4+UR40+0x9000] ;  /* 0x009000280404783b */ /* 0x000ea20008004200 */
[----:B-1----:R-:W-:Y:S02]  /*12a70*/  LOP3.LUT R15, R13, R18, RZ, 0xfc, !PT ;  /* 0x000000120d0f7212 */ /* 0x002fe400078efcff */
[C-C-:B--2---:R-:W-:Y:S02]  /*12a80*/  PRMT R8, R4.reuse, 0x6420, R5.reuse ;  /* 0x0000642004087816 */ /* 0x144fe40000000005 */
[----:B------:R-:W-:Y:S02]  /*12a90*/  PRMT R9, R4, 0x7531, R5 ;  /* 0x0000753104097816 */ /* 0x000fe40000000005 */
[----:B------:R-:W-:-:S02]  /*12aa0*/  PRMT R10, R6, 0x6420, R7 ;  /* 0x00006420060a7816 */ /* 0x000fc40000000007 */
[----:B------:R-:W-:-:S05]  /*12ab0*/  PRMT R11, R6, 0x7531, R7 ;  /* 0x00007531060b7816 */ /* 0x000fca0000000007 */
[----:B------:R1:W-:Y:S04]  /*12ac0*/  STSM.16.M88.4 [R14], R8 ;  /* 0x000000080e007844 */ /* 0x0003e80000000200 */
[----:B------:R-:W2:Y:S01]  /*12ad0*/  LDSM.16.MT88.4 R4, [R15+UR40+0x9000] ;  /* 0x009000280f04783b */ /* 0x000ea20008004200 */
[----:B-1----:R-:W-:Y:S02]  /*12ae0*/  LOP3.LUT R14, R3, 0x800, R18, 0xfe, !PT ;  /* 0x00000800030e7812 */ /* 0x002fe400078efe12 */
[C-C-:B--2---:R-:W-:Y:S02]  /*12af0*/  PRMT R8, R4.reuse, 0x6420, R5.reuse ;  /* 0x0000642004087816 */ /* 0x144fe40000000005 */
[----:B------:R-:W-:Y:S02]  /*12b00*/  PRMT R9, R4, 0x7531, R5 ;  /* 0x0000753104097816 */ /* 0x000fe40000000005 */
[----:B------:R-:W-:-:S02]  /*12b10*/  LOP3.LUT R4, R13, R23, RZ, 0xfc, !PT ;  /* 0x000000170d047212 */ /* 0x000fc400078efcff */
[C-C-:B------:R-:W-:Y:S02]  /*12b20*/  PRMT R10, R6.reuse, 0x6420, R7.reuse ;  /* 0x00006420060a7816 */ /* 0x140fe40000000007 */
[----:B------:R-:W-:Y:S01]  /*12b30*/  PRMT R11, R6, 0x7531, R7 ;  /* 0x00007531060b7816 */ /* 0x000fe20000000007 */
[C---:B------:R-:W-:Y:S01]  /*12b40*/  IMAD.IADD R15, R29.reuse, 0x1, R4 ;  /* 0x000000011d0f7824 */ /* 0x040fe200078e0204 */
[----:B------:R-:W-:-:S04]  /*12b50*/  IADD3 R13, R29, R24, R3 ;  /* 0x000000181d0d7210 */ /* 0x000fc80007ffe003 */
[----:B------:R-:W-:Y:S04]  /*12b60*/  STSM.16.M88.4 [R15], R8 ;  /* 0x000000080f007844 */ /* 0x000fe80000000200 */
[----:B------:R-:W1:Y:S02]  /*12b70*/  LDSM.16.MT88.4 R4, [R14+UR40+0x9000] ;  /* 0x009000280e04783b */ /* 0x000e640008004200 */
[C-C-:B-1----:R-:W-:Y:S02]  /*12b80*/  PRMT R8, R4.reuse, 0x6420, R5.reuse ;  /* 0x0000642004087816 */ /* 0x142fe40000000005 */
[----:B------:R-:W-:Y:S02]  /*12b90*/  PRMT R9, R4, 0x7531, R5 ;  /* 0x0000753104097816 */ /* 0x000fe40000000005 */
[----:B------:R-:W-:-:S02]  /*12ba0*/  PRMT R10, R6, 0x6420, R7 ;  /* 0x00006420060a7816 */ /* 0x000fc40000000007 */
[----:B------:R-:W-:Y:S02]  /*12bb0*/  PRMT R11, R6, 0x7531, R7 ;  /* 0x00007531060b7816 */ /* 0x000fe40000000007 */
[----:B------:R-:W-:-:S03]  /*12bc0*/  IADD3 R4, R26, UR40, R3 ;  /* 0x000000281a047c10 */ /* 0x000fc6000fffe003 */
        /* <DEDUP_REMOVED lines=22> */
.L_x_8735:
[----:B--2---:R-:W-:Y:S01]  /*12d30*/  SYNCS.ARRIVE.TRANS64.A1T0 RZ, [R12+URZ+0x19c50], RZ ;  /* 0x019c50ff0cff79a7 */ /* 0x004fe2000810003f */
[----:B------:R-:W-:Y:S01]  /*12d40*/  BAR.SYNC.DEFER_BLOCKING 0x2, 0x80 ;  /* 0x0082000000007b1d */ /* 0x000fe20000010000 */
[----:B------:R-:W-:Y:S01]  /*12d50*/  ISETP.GT.AND P0, PT, R2, UR42, PT ;  /* 0x0000002a02007c0c */ /* 0x000fe2000bf04270 */
[----:B------:R-:W-:Y:S02]  /*12d60*/  @!P2 VIADD R3, R12, 0x19c80 ;  /* 0x00019c800c03a836 */ /* 0x000fe40000000000 */
[----:B------:R-:W-:Y:S02]  /*12d70*/  VIADD R2, R2, 0xffffffff ;  /* 0xffffffff02027836 */ /* 0x000fe40000000000 */
[----:B-1----:R-:W-:Y:S01]  /*12d80*/  IMAD.MOV.U32 R8, RZ, RZ, R17 ;  /* 0x000000ffff087224 */ /* 0x002fe200078e0011 */
[----:B------:R-:W-:-:S04]  /*12d90*/  @!P2 PRMT R3, RZ, 0x654, R3 ;  /* 0x00000654ff03a816 */ /* 0x000fc80000000003 */
[----:B------:R1:W-:Y:S02]  /*12da0*/  @!P2 SYNCS.ARRIVE.TRANS64.RED.A1T0 RZ, [R3+URZ], RZ ;  /* 0x000000ff03ffa9a7 */ /* 0x0003e4000810043f */
[----:B-1----:R-:W-:Y:S01]  /*12db0*/  IMAD.MOV.U32 R3, RZ, RZ, R22 ;  /* 0x000000ffff037224 */ /* 0x002fe200078e0016 */
[----:B------:R-:W-:Y:S06]  /*12dc0*/  @P0 BRA `(.L_x_8736) ;  /* 0xfffffff000040947 */ /* 0x000fec000383ffff */
.L_x_8712:
        /* <DEDUP_REMOVED lines=14> */
.L_x_8738:
[----:B------:R-:W-:Y:S05]  /*12eb0*/  BSYNC B0 ;  /* 0x0000000000007941 */ /* 0x000fea0003800000 */
.L_x_8737:
[----:B------:R-:W-:-:S06]  /*12ec0*/  UISETP.NE.AND UP0, UPT, UR41, 0x3, UPT ;  /* 0x000000032900788c */ /* 0x000fcc000bf05270 */
[----:B------:R-:W-:-:S13]  /*12ed0*/  PLOP3.LUT P0, PT, PT, PT, UP0, 0x80, 0x0 ;  /* 0x000000000000781c */ /* 0x000fda0003f0f008 */
[----:B------:R-:W-:Y:S05]  /*12ee0*/  @!P0 BRA `(.L_x_8739) ;  /* 0x0000000000048947 */ /* 0x000fea0003800000 */
[----:B------:R-:W-:Y:S01]  /*12ef0*/  BPT.TRAP 0x1 ;  /* 0x000000040000795c */ /* 0x000fe20000300000 */
.L_x_8739:
[----:B------:R-:W-:Y:S01]  /*12f00*/  LOP3.LUT R3, R22, 0x1, RZ, 0x3c, !PT ;  /* 0x0000000116037812 */ /* 0x000fe200078e3cff */
[----:B------:R-:W-:Y:S01]  /*12f10*/  IMAD.U32 R0, RZ, RZ, UR45 ;  /* 0x0000002dff007e24 */ /* 0x000fe2000f8e00ff */
[----:B--2---:R-:W-:Y:S01]  /*12f20*/  LEA R2, R17, UR40, 0x3 ;  /* 0x0000002811027c11 */ /* 0x004fe2000f8e18ff */
[----:B------:R-:W-:Y:S01]  /*12f30*/  BSSY B0, `(.L_x_8740) ;  /* 0x0000005000007945 */ /* 0x000fe20003800000 */
[----:B------:R-:W-:Y:S02]  /*12f40*/  SHF.L.U32 R3, R3, 0x1f, RZ ;  /* 0x0000001f03037819 */ /* 0x000fe400000006ff */
[----:B------:R-:W-:Y:S02]  /*12f50*/  ISETP.NE.AND P1, PT, R0, 0x3, PT ;  /* 0x000000030000780c */ /* 0x000fe40003f25270 */
[----:B------:R-:W2:Y:S02]  /*12f60*/  SYNCS.PHASECHK.TRANS64.TRYWAIT P0, [R2+URZ+0x19c70], R3 ;  /* 0x019c7003020075a7 */ /* 0x000ea4000800017f */
[----:B--2---:R-:W-:Y:S09]  /*12f70*/  @!P0 BRA `(.L_x_8741) ;  /* 0x0000001000388947 */ /* 0x004ff20003800000 */
.L_x_8777:
[----:B------:R-:W-:Y:S05]  /*12f80*/  BSYNC B0 ;  /* 0x0000000000007941 */ /* 0x000fea0003800000 */
.L_x_8740:
[----:B------:R-:W-:Y:S05]  /*12f90*/  @!P1 BRA `(.L_x_8742) ;  /* 0x0000000000049947 */ /* 0x000fea0003800000 */
[----:B------:R-:W-:Y:S01]  /*12fa0*/  BPT.TRAP 0x1 ;  /* 0x000000040000795c */ /* 0x000fe20000300000 */
.L_x_8742:
[----:B--2---:R-:W-:Y:S01]  /*12fb0*/  SHF.L.U32 R3, R22, 0x1f, RZ ;  /* 0x0000001f16037819 */ /* 0x004fe200000006ff */
[----:B------:R-:W-:-:S03]  /*12fc0*/  IMAD R0, R17, 0x3000, RZ ;  /* 0x0000300011007824 */ /* 0x000fc600078e02ff */
[----:B------:R-:W2:Y:S02]  /*12fd0*/  SYNCS.PHASECHK.TRANS64.TRYWAIT P0, [R2+URZ+0x19c60], R3 ;  /* 0x019c6003020075a7 */ /* 0x000ea4000800017f */
[----:B--2---:R-:W-:Y:S05]  /*12fe0*/  @!P0 BRA `(.L_x_8743) ;  /* 0x0000001000308947 */ /* 0x004fea0003800000 */
.L_x_8778:
[C---:B--2---:R-:W-:Y:S01]  /*12ff0*/  LOP3.LUT R3, R0.reuse, R18, RZ, 0xfc, !PT ;  /* 0x0000001200037212 */ /* 0x044fe200078efcff */
[----:B------:R-:W-:Y:S05]  /*13000*/  WARPSYNC.ALL ;  /* 0x0000000000007948 */ /* 0x000fea0003800000 */
[----:B-1----:R-:W1:Y:S01]  /*13010*/  LDSM.16.MT88.4 R4, [R3+UR40+0x9000] ;  /* 0x009000280304783b */ /* 0x002e620008004200 */
[----:B------:R-:W-:-:S05]  /*13020*/  VIADD R13, R0, 0x1000 ;  /* 0x00001000000d7836 */ /* 0x000fca0000000000 */
[----:B------:R-:W-:Y:S02]  /*13030*/  LOP3.LUT R14, R13, R18, RZ, 0xfc, !PT ;  /* 0x000000120d0e7212 */ /* 0x000fe400078efcff */
[C-C-:B-1----:R-:W-:Y:S02]  /*13040*/  PRMT R8, R4.reuse, 0x6420, R5.reuse ;  /* 0x0000642004087816 */ /* 0x142fe40000000005 */
[----:B------:R-:W-:Y:S02]  /*13050*/  PRMT R9, R4, 0x7531, R5 ;  /* 0x0000753104097816 */ /* 0x000fe40000000005 */
        /* <DEDUP_REMOVED lines=12> */
[C---:B------:R-:W-:Y:S01]  /*13120*/  IMAD.IADD R3, R29.reuse, 0x1, R4 ;  /* 0x000000011d037824 */ /* 0x040fe200078e0204 */
[C---:B------:R-:W-:Y:S02]  /*13130*/  LOP3.LUT R13, R12.reuse, R18, RZ, 0xfc, !PT ;  /* 0x000000120c0d7212 */ /* 0x040fe400078efcff */
[----:B------:R-:W-:Y:S02]  /*13140*/  LOP3.LUT R12, R12, R23, RZ, 0xfc, !PT ;  /* 0x000000170c0c7212 */ /* 0x000fe400078efcff */
[----:B------:R-:W-:Y:S03]  /*13150*/  STSM.16.M88.4 [R3], R8 ;  /* 0x0000000803007844 */ /* 0x000fe60000000200 */
[C---:B------:R-:W-:Y:S01]  /*13160*/  IMAD.IADD R12, R29.reuse, 0x1, R12 ;  /* 0x000000011d0c7824 */ /* 0x040fe200078e020c */
[----:B------:R1:W2:Y:S01]  /*13170*/  LDSM.16.MT88.4 R4, [R13+UR40+0x9000] ;  /* 0x009000280d04783b */ /* 0x0002a20008004200 */
[----:B------:R-:W-:-:S02]  /*13180*/  IADD3 R29, R29, R24, R0 ;  /* 0x000000181d1d7210 */ /* 0x000fc40007ffe000 */
[----:B-1----:R-:W-:Y:S02]  /*13190*/  IADD3 R13, R26, UR40, R0 ;  /* 0x000000281a0d7c10 */ /* 0x002fe4000fffe000 */
[----:B------:R-:W-:Y:S02]  /*131a0*/  LOP3.LUT R3, R0, 0x800, R18, 0xfe, !PT ;  /* 0x0000080000037812 */ /* 0x000fe400078efe12 */
        /* <DEDUP_REMOVED lines=32> */
.L_x_8744:
[----:B--2---:R2:W-:Y:S01]  /*133b0*/  SYNCS.ARRIVE.TRANS64.A1T0 RZ, [R2+URZ+0x19c50], RZ ;  /* 0x019c50ff02ff79a7 */ /* 0x0045e2000810003f */
[----:B------:R-:W-:Y:S02]  /*133c0*/  @!P2 VIADD R0, R2, 0x19c80 ;  /* 0x00019c800200a836 */ /* 0x000fe40000000000 */
[----:B------:R-:W-:-:S03]  /*133d0*/  VIADD R17, R17, 0x1 ;  /* 0x0000000111117836 */ /* 0x000fc60000000000 */
[----:B------:R-:W-:Y:S01]  /*133e0*/  @!P2 PRMT R0, RZ, 0x654, R0 ;  /* 0x00000654ff00a816 */ /* 0x000fe20000000000 */
[----:B------:R-:W-:Y:S01]  /*133f0*/  BAR.SYNC.DEFER_BLOCKING 0x2, 0x80 ;  /* 0x0082000000007b1d */ /* 0x000fe20000010000 */
[----:B------:R-:W-:-:S04]  /*13400*/  ISETP.NE.AND P0, PT, R17, 0x2, PT ;  /* 0x000000021100780c */ /* 0x000fc80003f05270 */
[----:B------:R-:W-:Y:S02]  /*13410*/  SEL R3, RZ, 0x1, P0 ;  /* 0x00000001ff037807 */ /* 0x000fe40000000000 */
[----:B------:R-:W-:Y:S02]  /*13420*/  SEL R17, R17, RZ, P0 ;  /* 0x000000ff11117207 */ /* 0x000fe40000000000 */
[----:B------:R-:W-:Y:S01]  /*13430*/  LOP3.LUT R22, R22, R3, RZ, 0x3c, !PT ;  /* 0x0000000316167212 */ /* 0x000fe200078e3cff */
[----:B------:R2:W-:Y:S06]  /*13440*/  @!P2 SYNCS.ARRIVE.TRANS64.RED.A1T0 RZ, [R0+URZ], RZ ;  /* 0x000000ff00ffa9a7 */ /* 0x0005ec000810043f */
.L_x_8696:
[----:B------:R-:W-:Y:S05]  /*13450*/  BSYNC B6 ;  /* 0x0000000000067941 */ /* 0x000fea0003800000 */
.L_x_8694:
[----:B------:R-:W-:-:S13]  /*13460*/  LOP3.LUT P0, RZ, R19, 0x2, RZ, 0xc0, !PT ;  /* 0x0000000213ff7812 */ /* 0x000fda000780c0ff */
[----:B------:R-:W-:Y:S05]  /*13470*/  @!P0 BRA `(.L_x_8745) ;  /* 0x00000000001c8947 */ /* 0x000fea0003800000 */
[----:B------:R-:W3:Y:S08]  /*13480*/  S2UR UR5, SR_CgaCtaId ;  /* 0x00000000000579c3 */ /* 0x000ef00000008800 */
[----:B------:R-:W-:Y:S06]  /*13490*/  BAR.SYNC.DEFER_BLOCKING 0x5, 0x200 ;  /* 0x0148000000007b1d */ /* 0x000fec0000010000 */
[----:B------:R-:W-:-:S02]  /*134a0*/  UMOV UR4, 0x400 ;  /* 0x0000040000047882 */ /* 0x000fc40000000000 */
[----:B---3--:R-:W-:-:S09]  /*134b0*/  ULEA UR4, UR5, UR4, 0x18 ;  /* 0x0000000405047291 */ /* 0x008fd2000f8ec03f */
[----:B------:R-:W3:Y:S01]  /*134c0*/  LDS R28, [UR4+0x19cd0] ;  /* 0x019cd004ff1c7984 */ /* 0x000ee20008000800 */
[----:B------:R-:W-:Y:S06]  /*134d0*/  BAR.ARV 0x4, 0x200 ;  /* 0x0108000000007b1d */ /* 0x000fec0000002000 */
[----:B------:R-:W-:Y:S05]  /*134e0*/  BRA `(.L_x_8746) ;  /* 0x00000000002c7947 */ /* 0x000fea0003800000 */
.L_x_8745:
[----:B--2---:R-:W2:Y:S01]  /*134f0*/  S2R R0, SR_TID.X ;  /* 0x0000000000007919 */ /* 0x004ea20000002100 */
[----:B------:R-:W-:Y:S01]  /*13500*/  BAR.SYNC.DEFER_BLOCKING 0x4, 0x200 ;  /* 0x0108000000007b1d */ /* 0x000fe20000010000 */
[----:B--2---:R-:W-:-:S04]  /*13510*/  LOP3.LUT R0, R0, 0x7f, RZ, 0xc0, !PT ;  /* 0x0000007f00007812 */ /* 0x004fc800078ec0ff */
[----:B------:R-:W-:-:S13]  /*13520*/  ISETP.NE.AND P0, PT, R0, RZ, PT ;  /* 0x000000ff0000720c */ /* 0x000fda0003f05270 */
[----:B------:R-:W2:Y:S01]  /*13530*/  @!P0 S2R R3, SR_CgaCtaId ;  /* 0x0000000000038919 */ /* 0x000ea20000008800 */
[----:B------:R-:W-:-:S04]  /*13540*/  @!P0 MOV R0, 0x400 ;  /* 0x0000040000008802 */ /* 0x000fc80000000f00 */
[----:B--2---:R-:W-:Y:S02]  /*13550*/  @!P0 LEA R3, R3, R0, 0x18 ;  /* 0x0000000003038211 */ /* 0x004fe400078ec0ff */
[----:B------:R-:W2:Y:S04]  /*13560*/  SHFL.IDX PT, R0, R28, RZ, 0x1f ;  /* 0x00001fff1c007589 */ /* 0x000ea800000e0000 */
[----:B------:R2:W-:Y:S02]  /*13570*/  @!P0 STS [R3+0x19cd0], R28 ;  /* 0x019cd01c03008388 */ /* 0x0005e40000000800 */
[----:B--2---:R-:W-:Y:S01]  /*13580*/  IMAD.MOV.U32 R28, RZ, RZ, R0 ;  /* 0x000000ffff1c7224 */ /* 0x004fe200078e0000 */
[----:B------:R-:W-:Y:S06]  /*13590*/  BAR.ARV 0x5, 0x200 ;  /* 0x0148000000007b1d */ /* 0x000fec0000002000 */
.L_x_8746:
[----:B------:R-:W-:Y:S02]  /*135a0*/  ULDC UR4, c[0x0][0xda8] ;  /* 0x00036a0000047ab9 */ /* 0x000fe40000000800 */
[----:B---3--:R-:W-:-:S13]  /*135b0*/  ISETP.GE.AND P0, PT, R28, UR4, PT ;  /* 0x000000041c007c0c */ /* 0x008fda000bf06270 */
[----:B------:R-:W-:Y:S05]  /*135c0*/  @!P0 BRA `(.L_x_8747) ;  /* 0xffffffcc00a08947 */ /* 0x000fea000383ffff */
.L_x_8685:
[----:B--2---:R-:W2:Y:S01]  /*135d0*/  LDL.LU R0, [R1] ;  /* 0x0000000001007983 */ /* 0x004ea20000300800 */
[----:B------:R-:W-:Y:S01]  /*135e0*/  BSSY B0, `(.L_x_8748) ;  /* 0x000000b000007945 */ /* 0x000fe20003800000 */
[----:B------:R-:W3:Y:S01]  /*135f0*/  S2R R5, SR_CgaCtaId ;  /* 0x0000000000057919 */ /* 0x000ee20000008800 */
[----:B--2---:R-:W-:-:S05]  /*13600*/  VIADD R0, R0, 0x1 ;  /* 0x0000000100007836 */ /* 0x004fca0000000000 */
[----:B------:R-:W-:-:S04]  /*13610*/  LEA.HI R2, R0, R0, RZ, 0x1 ;  /* 0x0000000000027211 */ /* 0x000fc800078f08ff */
[----:B------:R-:W-:Y:S02]  /*13620*/  LOP3.LUT R3, R2, 0xfffffffe, RZ, 0xc0, !PT ;  /* 0xfffffffe02037812 */ /* 0x000fe400078ec0ff */
[----:B------:R-:W-:-:S03]  /*13630*/  MOV R2, 0x400 ;  /* 0x0000040000027802 */ /* 0x000fc60000000f00 */
[----:B------:R-:W-:Y:S01]  /*13640*/  IMAD.IADD R0, R0, 0x1, -R3 ;  /* 0x0000000100007824 */ /* 0x000fe200078e0a03 */
[----:B---3--:R-:W-:-:S04]  /*13650*/  LEA R6, R5, R2, 0x18 ;  /* 0x0000000205067211 */ /* 0x008fc800078ec0ff */
[----:B------:R-:W-:-:S04]  /*13660*/  SHF.L.U32 R0, R0, 0x1f, RZ ;  /* 0x0000001f00007819 */ /* 0x000fc800000006ff */
[----:B------:R-:W2:Y:S02]  /*13670*/  SYNCS.PHASECHK.TRANS64.TRYWAIT P0, [R6+URZ+0x19c20], R0 ;  /* 0x019c2000060075a7 */ /* 0x000ea4000800017f */
[----:B--2---:R-:W-:Y:S05]  /*13680*/  @!P0 BRA `(.L_x_8749) ;  /* 0x00000008009c8947 */ /* 0x004fea0003800000 */
.L_x_8779:
[----:B------:R-:W-:Y:S05]  /*13690*/  BSYNC B0 ;  /* 0x0000000000007941 */ /* 0x000fea0003800000 */
.L_x_8748:
[----:B------:R-:W-:-:S03]  /*136a0*/  UMOV UR4, 0xffffffff ;  /* 0xffffffff00047882 */ /* 0x000fc60000000000 */
[----:B------:R-:W-:Y:S05]  /*136b0*/  BRA.DIV UR4, `(.L_x_8750) ;  /* 0x0000000a04a47947 */ /* 0x000fea000b800000 */
[----:B--2---:R-:W2:Y:S02]  /*136c0*/  S2R R0, SR_TID.X ;  /* 0x0000000000007919 */ /* 0x004ea40000002100 */
[----:B--2---:R-:W-:-:S04]  /*136d0*/  SHF.R.U32.HI R0, RZ, 0x5, R0 ;  /* 0x00000005ff007819 */ /* 0x004fc80000011600 */
[----:B------:R-:W-:-:S05]  /*136e0*/  LOP3.LUT R0, R0, 0x3, RZ, 0xc0, !PT ;  /* 0x0000000300007812 */ /* 0x000fca00078ec0ff */
[----:B------:R2:W3:Y:S02]  /*136f0*/  SHFL.IDX PT, R14, R0, RZ, 0x1f ;  /* 0x00001fff000e7589 */ /* 0x0004e400000e0000 */
.L_x_8782:
[----:B---3--:R-:W-:Y:S01]  /*13700*/  ISETP.NE.AND P0, PT, R14, RZ, PT ;  /* 0x000000ff0e00720c */ /* 0x008fe20003f05270 */
[----:B------:R-:W-:-:S12]  /*13710*/  BSSY B0, `(.L_x_8751) ;  /* 0x000002b000007945 */ /* 0x000fd80003800000 */
[----:B------:R-:W-:Y:S05]  /*13720*/  @P0 BRA `(.L_x_8752) ;  /* 0x0000000000a40947 */ /* 0x000fea0003800000 */
[----:B------:R-:W-:-:S03]  /*13730*/  UMOV UR4, 0xffffffff ;  /* 0xffffffff00047882 */ /* 0x000fc60000000000 */
[----:B------:R-:W-:Y:S05]  /*13740*/  BRA.DIV UR4, `(.L_x_8753) ;  /* 0x0000000a04b47947 */ /* 0x000fea000b800000 */
[----:B------:R-:W-:-:S13]  /*13750*/  ELECT P6, URZ, PT ;  /* 0x00000000003f782f */ /* 0x000fda00038c0000 */
.L_x_8785:
[----:B------:R-:W-:Y:S05]  /*13760*/  @!P6 BRA `(.L_x_8752) ;  /* 0x000000000094e947 */ /* 0x000fea0003800000 */
[----:B------:R-:W-:-:S06]  /*13770*/  ULOP3.LUT UR4, UR46, 0x2, URZ, 0xfc, !UPT ;  /* 0x000000022e047892 */ /* 0x000fcc000f8efc3f */
[----:B--2---:R-:W-:-:S05]  /*13780*/  IMAD.U32 R0, RZ, RZ, UR4 ;  /* 0x00000004ff007e24 */ /* 0x004fca000f8e00ff */
[----:B------:R-:W-:-:S13]  /*13790*/  ISETP.NE.AND P0, PT, R0, 0x3, PT ;  /* 0x000000030000780c */ /* 0x000fda0003f05270 */
[----:B------:R-:W-:Y:S05]  /*137a0*/  @!P0 BRA `(.L_x_8754) ;  /* 0x0000000000048947 */ /* 0x000fea0003800000 */
[----:B------:R-:W-:Y:S01]  /*137b0*/  BPT.TRAP 0x1 ;  /* 0x000000040000795c */ /* 0x000fe20000300000 */
.L_x_8754:
[----:B------:R-:W-:Y:S01]  /*137c0*/  VIADD R0, R6, 0x19c40 ;  /* 0x00019c4006007836 */ /* 0x000fe20000000000 */
[----:B------:R-:W-:Y:S01]  /*137d0*/  SHF.L.U32 R4, R22, 0x1f, RZ ;  /* 0x0000001f16047819 */ /* 0x000fe200000006ff */
[C---:B------:R-:W-:Y:S02]  /*137e0*/  VIADD R2, R17.reuse, 0x1 ;  /* 0x0000000111027836 */ /* 0x040fe40000000000 */
[----:B------:R-:W-:-:S03]  /*137f0*/  IMAD R5, R17, 0x8, R0 ;  /* 0x0000000811057824 */ /* 0x000fc600078e0200 */
[C---:B------:R-:W-:Y:S01]  /*13800*/  ISETP.NE.AND P2, PT, R2.reuse, 0x2, PT ;  /* 0x000000020200780c */ /* 0x040fe20003f45270 */
[----:B------:R-:W2:Y:S03]  /*13810*/  SYNCS.PHASECHK.TRANS64.TRYWAIT P1, [R5+URZ], R4 ;  /* 0x00000004050075a7 */ /* 0x000ea6000802017f */
[----:B------:R-:W-:Y:S02]  /*13820*/  SEL R3, RZ, 0x1, P2 ;  /* 0x00000001ff037807 */ /* 0x000fe40001000000 */
[----:B------:R-:W-:Y:S02]  /*13830*/  SEL R7, R2, RZ, P2 ;  /* 0x000000ff02077207 */ /* 0x000fe40001000000 */
[----:B------:R-:W-:-:S03]  /*13840*/  LOP3.LUT R3, R22, R3, RZ, 0x3c, !PT ;  /* 0x0000000316037212 */ /* 0x000fc600078e3cff */
[----:B-1----:R-:W-:Y:S01]  /*13850*/  IMAD R9, R7, 0x8, R0 ;  /* 0x0000000807097824 */ /* 0x002fe200078e0200 */
[----:B------:R-:W-:Y:S01]  /*13860*/  SHF.L.U32 R0, R3, 0x1f, RZ ;  /* 0x0000001f03007819 */ /* 0x000fe200000006ff */
[----:B--2---:R-:W-:Y:S06]  /*13870*/  @!P1 BRA `(.L_x_8755) ;  /* 0x0000000800889947 */ /* 0x004fec0003800000 */
.L_x_8786:
[----:B------:R-:W2:Y:S02]  /*13880*/  SYNCS.PHASECHK.TRANS64.TRYWAIT P1, [R9+URZ], R0 ;  /* 0x00000000090075a7 */ /* 0x000ea4000802017f */
[----:B--2---:R-:W-:Y:S05]  /*13890*/  @!P1 BRA `(.L_x_8756) ;  /* 0x0000000800949947 */ /* 0x004fea0003800000 */
.L_x_8787:
[----:B------:R-:W-:Y:S05]  /*138a0*/  @!P0 BRA `(.L_x_8757) ;  /* 0x0000000000048947 */ /* 0x000fea0003800000 */
[----:B------:R-:W-:Y:S01]  /*138b0*/  BPT.TRAP 0x1 ;  /* 0x000000040000795c */ /* 0x000fe20000300000 */
.L_x_8757:
[----:B------:R-:W-:-:S04]  /*138c0*/  IMAD R17, R17, 0x8, R6 ;  /* 0x0000000811117824 */ /* 0x000fc800078e0206 */
[----:B------:R-:W3:Y:S02]  /*138d0*/  SYNCS.PHASECHK.TRANS64.TRYWAIT P1, [R17+URZ+0x19c60], R4 ;  /* 0x019c6004110075a7 */ /* 0x000ee4000802017f */
[----:B---3--:R-:W-:Y:S05]  /*138e0*/  @!P1 BRA `(.L_x_8758) ;  /* 0x0000000800949947 */ /* 0x008fea0003800000 */
.L_x_8788:
[----:B------:R-:W-:Y:S05]  /*138f0*/  @!P0 BRA `(.L_x_8759) ;  /* 0x0000000000048947 */ /* 0x000fea0003800000 */
[----:B------:R-:W-:Y:S01]  /*13900*/  BPT.TRAP 0x1 ;  /* 0x000000040000795c */ /* 0x000fe20000300000 */
.L_x_8759:
[----:B------:R-:W-:-:S04]  /*13910*/  IMAD R7, R7, 0x8, R6 ;  /* 0x0000000807077824 */ /* 0x000fc800078e0206 */
[----:B------:R-:W4:Y:S02]  /*13920*/  SYNCS.PHASECHK.TRANS64.TRYWAIT P1, [R7+URZ+0x19c60], R0 ;  /* 0x019c6000070075a7 */ /* 0x000f24000802017f */
[----:B----4-:R-:W-:Y:S05]  /*13930*/  @!P1 BRA `(.L_x_8760) ;  /* 0x0000000800949947 */ /* 0x010fea0003800000 */
.L_x_8789:
[----:B------:R-:W-:Y:S05]  /*13940*/  @!P0 BRA `(.L_x_8761) ;  /* 0x0000000000048947 */ /* 0x000fea0003800000 */
[----:B------:R-:W-:Y:S01]  /*13950*/  BPT.TRAP 0x1 ;  /* 0x000000040000795c */ /* 0x000fe20000300000 */
.L_x_8761:
[----:B------:R-:W5:Y:S02]  /*13960*/  SYNCS.PHASECHK.TRANS64.TRYWAIT P0, [R17+URZ+0x19c80], R4 ;  /* 0x019c8004110075a7 */ /* 0x000f64000800017f */
[----:B-----5:R-:W-:Y:S05]  /*13970*/  @!P0 BRA `(.L_x_8762) ;  /* 0x0000000800988947 */ /* 0x020fea0003800000 */
.L_x_8763:
[----:B------:R1:W1:Y:S02]  /*13980*/  SYNCS.PHASECHK.TRANS64.TRYWAIT P0, [R7+URZ+0x19c80], R0 ;  /* 0x019c8000070075a7 */ /* 0x000264000800017f */
[----:B-1----:R-:W-:Y:S05]  /*13990*/  @!P0 NANOSLEEP.SYNCS 0x989680 ;  /* 0x009896800000895d */ /* 0x002fea0003900000 */
[----:B------:R-:W1:Y:S02]  /*139a0*/  @!P0 SYNCS.PHASECHK.TRANS64 P0, [R7+URZ+0x19c80], R0 ;  /* 0x019c8000070085a7 */ /* 0x000e64000800007f */
[----:B-1----:R-:W-:Y:S05]  /*139b0*/  @!P0 BRA `(.L_x_8763) ;  /* 0xfffffffc00f08947 */ /* 0x002fea000383ffff */
.L_x_8752:
[----:B------:R-:W-:Y:S05]  /*139c0*/  BSYNC B0 ;  /* 0x0000000000007941 */ /* 0x000fea0003800000 */
.L_x_8751:
[----:B------:R-:W-:Y:S05]  /*139d0*/  EXIT ;  /* 0x000000000000794d */ /* 0x000fea0003800000 */
.L_x_8602:
[----:B-1----:R-:W-:-:S04]  /*139e0*/  IMAD.U32 R3, RZ, RZ, UR47 ;  /* 0x0000002fff037e24 */ /* 0x002fc8000f8e00ff */
[----:B------:R1:W2:Y:S03]  /*139f0*/  SYNCS.PHASECHK.TRANS64.TRYWAIT P1, [R3+URZ+0x19c00], R6 ;  /* 0x019c0006030075a7 */ /* 0x0002a6000802017f */
[----:B--2---:R-:W-:Y:S05]  /*13a00*/  @!P1 NANOSLEEP.SYNCS 0x989680 ;  /* 0x009896800000995d */ /* 0x004fea0003900000 */
[----:B------:R-:W2:Y:S02]  /*13a10*/  @!P1 SYNCS.PHASECHK.TRANS64 P1, [R3+URZ+0x19c00], R6 ;  /* 0x019c0006030095a7 */ /* 0x000ea4000802007f */
[----:B--2---:R-:W-:Y:S05]  /*13a20*/  @!P1 BRA `(.L_x_8602) ;  /* 0xfffffffc00ec9947 */ /* 0x004fea000383ffff */
[----:B------:R-:W-:Y:S05]  /*13a30*/  BRA `(.L_x_8764) ;  /* 0xfffffee0008c7947 */ /* 0x000fea000383ffff */
.L_x_8606:
[----:B--2---:R2:W3:Y:S02]  /*13a40*/  SYNCS.PHASECHK.TRANS64.TRYWAIT P2, [R3+URZ+0x19c30], R2 ;  /* 0x019c3002030075a7 */ /* 0x0044e4000804017f */
[----:B---3--:R-:W-:Y:S05]  /*13a50*/  @!P2 NANOSLEEP.SYNCS 0x989680 ;  /* 0x009896800000a95d */ /* 0x008fea0003900000 */
[----:B------:R-:W3:Y:S02]  /*13a60*/  @!P2 SYNCS.PHASECHK.TRANS64 P2, [R3+URZ+0x19c30], R2 ;  /* 0x019c30020300a5a7 */ /* 0x000ee4000804007f */
[----:B---3--:R-:W-:Y:S05]  /*13a70*/  @!P2 BRA `(.L_x_8606) ;  /* 0xfffffffc00f0a947 */ /* 0x008fea000383ffff */
[----:B------:R-:W-:Y:S05]  /*13a80*/  BRA `(.L_x_8605) ;  /* 0xfffffee000b07947 */ /* 0x000fea000383ffff */
.L_x_8622:
[----:B--2---:R-:W-:-:S04]  /*13a90*/  IMAD.U32 R11, RZ, RZ, UR26 ;  /* 0x0000001aff0b7e24 */ /* 0x004fc8000f8e00ff */
[----:B------:R2:W3:Y:S03]  /*13aa0*/  SYNCS.PHASECHK.TRANS64.TRYWAIT P2, [R11+URZ+0x19c30], R10 ;  /* 0x019c300a0b0075a7 */ /* 0x0004e6000804017f */
[----:B---3--:R-:W-:Y:S05]  /*13ab0*/  @!P2 NANOSLEEP.SYNCS 0x989680 ;  /* 0x009896800000a95d */ /* 0x008fea0003900000 */
[----:B------:R-:W3:Y:S02]  /*13ac0*/  @!P2 SYNCS.PHASECHK.TRANS64 P2, [R11+URZ+0x19c30], R10 ;  /* 0x019c300a0b00a5a7 */ /* 0x000ee4000804007f */
[----:B---3--:R-:W-:Y:S05]  /*13ad0*/  @!P2 BRA `(.L_x_8622) ;  /* 0xfffffffc00eca947 */ /* 0x008fea000383ffff */
[----:B------:R-:W-:Y:S05]  /*13ae0*/  BRA `(.L_x_8621) ;  /* 0xffffff1800ec7947 */ /* 0x000fea000383ffff */
.L_x_8626:
[----:B--2---:R-:W-:-:S04]  /*13af0*/  IMAD.U32 R11, RZ, RZ, UR11 ;  /* 0x0000000bff0b7e24 */ /* 0x004fc8000f8e00ff */
[----:B------:R2:W3:Y:S03]  /*13b00*/  SYNCS.PHASECHK.TRANS64.TRYWAIT P2, [R11+URZ+0x19c50], R10 ;  /* 0x019c500a0b0075a7 */ /* 0x0004e6000804017f */
[----:B---3--:R-:W-:Y:S05]  /*13b10*/  @!P2 NANOSLEEP.SYNCS 0x989680 ;  /* 0x009896800000a95d */ /* 0x008fea0003900000 */
[----:B------:R-:W3:Y:S02]  /*13b20*/  @!P2 SYNCS.PHASECHK.TRANS64 P2, [R11+URZ+0x19c50], R10 ;  /* 0x019c500a0b00a5a7 */ /* 0x000ee4000804007f */
[----:B---3--:R-:W-:Y:S05]  /*13b30*/  @!P2 BRA `(.L_x_8626) ;  /* 0xfffffffc00eca947 */ /* 0x008fea000383ffff */
[----:B------:R-:W-:Y:S05]  /*13b40*/  BRA `(.L_x_8625) ;  /* 0xffffff1c003c7947 */ /* 0x000fea000383ffff */
.L_x_8644:
[----:B--2---:R-:W-:-:S04]  /*13b50*/  IMAD.U32 R8, RZ, RZ, UR22 ;  /* 0x00000016ff087e24 */ /* 0x004fc8000f8e00ff */
[----:B------:R2:W3:Y:S03]  /*13b60*/  SYNCS.PHASECHK.TRANS64.TRYWAIT P2, [R8+URZ+0x19c30], R7 ;  /* 0x019c3007080075a7 */ /* 0x0004e6000804017f */
[----:B---3--:R-:W-:Y:S05]  /*13b70*/  @!P2 NANOSLEEP.SYNCS 0x989680 ;  /* 0x009896800000a95d */ /* 0x008fea0003900000 */
[----:B------:R-:W3:Y:S02]  /*13b80*/  @!P2 SYNCS.PHASECHK.TRANS64 P2, [R8+URZ+0x19c30], R7 ;  /* 0x019c30070800a5a7 */ /* 0x000ee4000804007f */
[----:B---3--:R-:W-:Y:S05]  /*13b90*/  @!P2 BRA `(.L_x_8644) ;  /* 0xfffffffc00eca947 */ /* 0x008fea000383ffff */
[----:B------:R-:W-:Y:S05]  /*13ba0*/  BRA `(.L_x_8643) ;  /* 0xffffff5000447947 */ /* 0x000fea000383ffff */
.L_x_8648:
[----:B--2---:R-:W-:-:S04]  /*13bb0*/  IMAD.U32 R8, RZ, RZ, UR14 ;  /* 0x0000000eff087e24 */ /* 0x004fc8000f8e00ff */
[----:B------:R2:W3:Y:S03]  /*13bc0*/  SYNCS.PHASECHK.TRANS64.TRYWAIT P2, [R8+URZ+0x19c50], R7 ;  /* 0x019c5007080075a7 */ /* 0x0004e6000804017f */
[----:B---3--:R-:W-:Y:S05]  /*13bd0*/  @!P2 NANOSLEEP.SYNCS 0x989680 ;  /* 0x009896800000a95d */ /* 0x008fea0003900000 */
[----:B------:R-:W3:Y:S02]  /*13be0*/  @!P2 SYNCS.PHASECHK.TRANS64 P2, [R8+URZ+0x19c50], R7 ;  /* 0x019c50070800a5a7 */ /* 0x000ee4000804007f */
[----:B---3--:R-:W-:Y:S05]  /*13bf0*/  @!P2 BRA `(.L_x_8648) ;  /* 0xfffffffc00eca947 */ /* 0x008fea000383ffff */
[----:B------:R-:W-:Y:S05]  /*13c00*/  BRA `(.L_x_8647) ;  /* 0xffffff5000947947 */ /* 0x000fea000383ffff */
.L_x_8655:
[----:B--2---:R-:W-:-:S04]  /*13c10*/  IMAD.U32 R8, RZ, RZ, UR25 ;  /* 0x00000019ff087e24 */ /* 0x004fc8000f8e00ff */
[----:B------:R2:W3:Y:S03]  /*13c20*/  SYNCS.PHASECHK.TRANS64.TRYWAIT P2, [R8+URZ+0x19c30], R7 ;  /* 0x019c3007080075a7 */ /* 0x0004e6000804017f */
[----:B---3--:R-:W-:Y:S05]  /*13c30*/  @!P2 NANOSLEEP.SYNCS 0x989680 ;  /* 0x009896800000a95d */ /* 0x008fea0003900000 */
[----:B------:R-:W3:Y:S02]  /*13c40*/  @!P2 SYNCS.PHASECHK.TRANS64 P2, [R8+URZ+0x19c30], R7 ;  /* 0x019c30070800a5a7 */ /* 0x000ee4000804007f */
[----:B---3--:R-:W-:Y:S05]  /*13c50*/  @!P2 BRA `(.L_x_8655) ;  /* 0xfffffffc00eca947 */ /* 0x008fea000383ffff */
[----:B------:R-:W-:Y:S05]  /*13c60*/  BRA `(.L_x_8654) ;  /* 0xffffff7400207947 */ /* 0x000fea000383ffff */
.L_x_8659:
[----:B--2---:R-:W-:-:S04]  /*13c70*/  IMAD.U32 R8, RZ, RZ, UR11 ;  /* 0x0000000bff087e24 */ /* 0x004fc8000f8e00ff */
[----:B------:R2:W3:Y:S03]  /*13c80*/  SYNCS.PHASECHK.TRANS64.TRYWAIT P2, [R8+URZ+0x19c50], R7 ;  /* 0x019c5007080075a7 */ /* 0x0004e6000804017f */
[----:B---3--:R-:W-:Y:S05]  /*13c90*/  @!P2 NANOSLEEP.SYNCS 0x989680 ;  /* 0x009896800000a95d */ /* 0x008fea0003900000 */
[----:B------:R-:W3:Y:S02]  /*13ca0*/  @!P2 SYNCS.PHASECHK.TRANS64 P2, [R8+URZ+0x19c50], R7 ;  /* 0x019c50070800a5a7 */ /* 0x000ee4000804007f */
[----:B---3--:R-:W-:Y:S05]  /*13cb0*/  @!P2 BRA `(.L_x_8659) ;  /* 0xfffffffc00eca947 */ /* 0x008fea000383ffff */
[----:B------:R-:W-:Y:S05]  /*13cc0*/  BRA `(.L_x_8658) ;  /* 0xffffff7400707947 */ /* 0x000fea000383ffff */
.L_x_8673:
[----:B--2---:R-:W-:-:S04]  /*13cd0*/  IMAD.U32 R3, RZ, RZ, UR14 ;  /* 0x0000000eff037e24 */ /* 0x004fc8000f8e00ff */
[----:B------:R2:W3:Y:S03]  /*13ce0*/  SYNCS.PHASECHK.TRANS64.TRYWAIT P1, [R3+URZ+0x19c50], R0 ;  /* 0x019c5000030075a7 */ /* 0x0004e6000802017f */
[----:B---3--:R-:W-:Y:S05]  /*13cf0*/  @!P1 NANOSLEEP.SYNCS 0x989680 ;  /* 0x009896800000995d */ /* 0x008fea0003900000 */
[----:B------:R-:W3:Y:S02]  /*13d00*/  @!P1 SYNCS.PHASECHK.TRANS64 P1, [R3+URZ+0x19c50], R0 ;  /* 0x019c5000030095a7 */ /* 0x000ee4000802007f */
[----:B---3--:R-:W-:Y:S05]  /*13d10*/  @!P1 BRA `(.L_x_8673) ;  /* 0xfffffffc00ec9947 */ /* 0x008fea000383ffff */
[----:B------:R-:W-:Y:S05]  /*13d20*/  BRA `(.L_x_8672) ;  /* 0xffffffa400bc7947 */ /* 0x000fea000383ffff */
.L_x_8701:
[----:B------:R-:W-:Y:S02]  /*13d30*/  IMAD.MOV.U32 R13, RZ, RZ, R4 ;  /* 0x000000ffff0d7224 */ /* 0x000fe400078e0004 */
[----:B------:R-:W-:Y:S02]  /*13d40*/  IMAD.MOV.U32 R12, RZ, RZ, RZ ;  /* 0x000000ffff0c7224 */ /* 0x000fe400078e00ff */
[----:B------:R-:W-:Y:S02]  /*13d50*/  IMAD.MOV.U32 R11, RZ, RZ, 0x1f ;  /* 0x0000001fff0b7424 */ /* 0x000fe400078e00ff */
[----:B------:R-:W-:-:S07]  /*13d60*/  IMAD.MOV.U32 R15, RZ, RZ, -0x1 ;  /* 0xffffffffff0f7424 */ /* 0x000fce00078e00ff */
[----:B------:R-:W-:Y:S05]  /*13d70*/  WARPSYNC.COLLECTIVE R15, `(.L_x_8765) ;  /* 0x000000000f087348 */ /* 0x000fea0003c00000 */
[----:B------:R1:W2:Y:S02]  /*13d80*/  SHFL.IDX P6, R14, R13, R12, R11 ;  /* 0x0000000c0d0e7389 */ /* 0x0002a400000c000b */
[----:B-12---:R-:W-:Y:S01]  /*13d90*/  ENDCOLLECTIVE ;  /* 0x000000000000791b */ /* 0x006fe20003800000 */
.L_x_8765:
[----:B------:R-:W-:Y:S05]  /*13da0*/  BRA `(.L_x_8766) ;  /* 0xffffffd400b47947 */ /* 0x000fea000383ffff */
.L_x_8703:
[----:B------:R-:W-:Y:S01]  /*13db0*/  BSSY B0, `(.L_x_8767) ;  /* 0x0000006000007945 */ /* 0x000fe20003800000 */
[----:B------:R-:W-:-:S07]  /*13dc0*/  IMAD.MOV.U32 R15, RZ, RZ, -0x1 ;  /* 0xffffffffff0f7424 */ /* 0x000fce00078e00ff */
[----:B-1----:R-:W-:Y:S05]  /*13dd0*/  WARPSYNC.COLLECTIVE R15, `(.L_x_8768) ;  /* 0x000000000f0c7348 */ /* 0x002fea0003c00000 */
[----:B------:R-:W-:Y:S02]  /*13de0*/  ELECT P6, UR62, PT ;  /* 0x00000000003e782f */ /* 0x000fe400038c0000 */
[----:B------:R-:W-:Y:S01]  /*13df0*/  MOV R14, UR62 ;  /* 0x0000003e000e7c02 */ /* 0x000fe20008000f00 */
[----:B-1----:R-:W-:Y:S10]  /*13e00*/  ENDCOLLECTIVE ;  /* 0x000000000000791b */ /* 0x002ff40003800000 */
.L_x_8768:
[----:B------:R-:W-:Y:S05]  /*13e10*/  BSYNC B0 ;  /* 0x0000000000007941 */ /* 0x000fea0003800000 */
.L_x_8767:
[----:B------:R-:W-:Y:S05]  /*13e20*/  BRA `(.L_x_8769) ;  /* 0xffffffd400b47947 */ /* 0x000fea000383ffff */
.L_x_8706:
[----:B--2---:R2:W3:Y:S02]  /*13e30*/  SYNCS.PHASECHK.TRANS64.TRYWAIT P3, [R5+URZ+0x19c80], R2 ;  /* 0x019c8002050075a7 */ /* 0x0044e4000806017f */
[----:B---3--:R-:W-:Y:S05]  /*13e40*/  @!P3 NANOSLEEP.SYNCS 0x989680 ;  /* 0x009896800000b95d */ /* 0x008fea0003900000 */
[----:B------:R-:W3:Y:S02]  /*13e50*/  @!P3 SYNCS.PHASECHK.TRANS64 P3, [R5+URZ+0x19c80], R2 ;  /* 0x019c80020500b5a7 */ /* 0x000ee4000806007f */
[----:B---3--:R-:W-:Y:S05]  /*13e60*/  @!P3 BRA `(.L_x_8706) ;  /* 0xfffffffc00f0b947 */ /* 0x008fea000383ffff */
[----:B------:R-:W-:Y:S05]  /*13e70*/  BRA `(.L_x_8770) ;  /* 0xffffffd800087947 */ /* 0x000fea000383ffff */
.L_x_8708:
[----:B---3--:R3:W4:Y:S02]  /*13e80*/  SYNCS.PHASECHK.TRANS64.TRYWAIT P3, [R5+URZ+0x19c40], R2 ;  /* 0x019c4002050075a7 */ /* 0x008724000806017f */
[----:B----4-:R-:W-:Y:S05]  /*13e90*/  @!P3 NANOSLEEP.SYNCS 0x989680 ;  /* 0x009896800000b95d */ /* 0x010fea0003900000 */
[----:B------:R-:W4:Y:S02]  /*13ea0*/  @!P3 SYNCS.PHASECHK.TRANS64 P3, [R5+URZ+0x19c40], R2 ;  /* 0x019c40020500b5a7 */ /* 0x000f24000806007f */
[----:B----4-:R-:W-:Y:S05]  /*13eb0*/  @!P3 BRA `(.L_x_8708) ;  /* 0xfffffffc00f0b947 */ /* 0x010fea000383ffff */
[----:B------:R-:W-:Y:S05]  /*13ec0*/  BRA `(.L_x_8771) ;  /* 0xffffffd800807947 */ /* 0x000fea000383ffff */
.L_x_8711:
[----:B--2---:R2:W3:Y:S02]  /*13ed0*/  SYNCS.PHASECHK.TRANS64.TRYWAIT P0, [R27+URZ+0x19c20], R2 ;  /* 0x019c20021b0075a7 */ /* 0x0044e4000800017f */
[----:B---3--:R-:W-:Y:S05]  /*13ee0*/  @!P0 NANOSLEEP.SYNCS 0x989680 ;  /* 0x009896800000895d */ /* 0x008fea0003900000 */
[----:B------:R-:W3:Y:S02]  /*13ef0*/  @!P0 SYNCS.PHASECHK.TRANS64 P0, [R27+URZ+0x19c20], R2 ;  /* 0x019c20021b0085a7 */ /* 0x000ee4000800007f */
[----:B---3--:R-:W-:Y:S05]  /*13f00*/  @!P0 BRA `(.L_x_8711) ;  /* 0xfffffffc00f08947 */ /* 0x008fea000383ffff */
[----:B------:R-:W-:Y:S05]  /*13f10*/  BRA `(.L_x_8772) ;  /* 0xffffffdc00907947 */ /* 0x000fea000383ffff */
.L_x_8717:
[----:B-1----:R1:W2:Y:S02]  /*13f20*/  SYNCS.PHASECHK.TRANS64.TRYWAIT P0, [R10+URZ+0x19c80], R4 ;  /* 0x019c80040a0075a7 */ /* 0x0022a4000800017f */
[----:B--2---:R-:W-:Y:S05]  /*13f30*/  @!P0 NANOSLEEP.SYNCS 0x989680 ;  /* 0x009896800000895d */ /* 0x004fea0003900000 */
[----:B------:R-:W2:Y:S02]  /*13f40*/  @!P0 SYNCS.PHASECHK.TRANS64 P0, [R10+URZ+0x19c80], R4 ;  /* 0x019c80040a0085a7 */ /* 0x000ea4000800007f */
[----:B--2---:R-:W-:Y:S05]  /*13f50*/  @!P0 BRA `(.L_x_8717) ;  /* 0xfffffffc00f08947 */ /* 0x004fea000383ffff */
[----:B------:R-:W-:Y:S05]  /*13f60*/  BRA `(.L_x_8773) ;  /* 0xffffffe000307947 */ /* 0x000fea000383ffff */
.L_x_8724:
[----:B--2---:R2:W3:Y:S02]  /*13f70*/  SYNCS.PHASECHK.TRANS64.TRYWAIT P0, [R10+URZ+0x19c40], R4 ;  /* 0x019c40040a0075a7 */ /* 0x0044e4000800017f */
[----:B---3--:R-:W-:Y:S05]  /*13f80*/  @!P0 NANOSLEEP.SYNCS 0x989680 ;  /* 0x009896800000895d */ /* 0x008fea0003900000 */
[----:B------:R-:W3:Y:S02]  /*13f90*/  @!P0 SYNCS.PHASECHK.TRANS64 P0, [R10+URZ+0x19c40], R4 ;  /* 0x019c40040a0085a7 */ /* 0x000ee4000800007f */
[----:B---3--:R-:W-:Y:S05]  /*13fa0*/  @!P0 BRA `(.L_x_8724) ;  /* 0xfffffffc00f08947 */ /* 0x008fea000383ffff */
[----:B------:R-:W-:Y:S05]  /*13fb0*/  BRA `(.L_x_8774) ;  /* 0xffffffe400287947 */ /* 0x000fea000383ffff */
.L_x_8732:
[----:B-1----:R1:W2:Y:S02]  /*13fc0*/  SYNCS.PHASECHK.TRANS64.TRYWAIT P3, [R12+URZ+0x19c70], R5 ;  /* 0x019c70050c0075a7 */ /* 0x0022a4000806017f */
[----:B--2---:R-:W-:Y:S05]  /*13fd0*/  @!P3 NANOSLEEP.SYNCS 0x989680 ;  /* 0x009896800000b95d */ /* 0x004fea0003900000 */
[----:B------:R-:W2:Y:S02]  /*13fe0*/  @!P3 SYNCS.PHASECHK.TRANS64 P3, [R12+URZ+0x19c70], R5 ;  /* 0x019c70050c00b5a7 */ /* 0x000ea4000806007f */
[----:B--2---:R-:W-:Y:S05]  /*13ff0*/  @!P3 BRA `(.L_x_8732) ;  /* 0xfffffffc00f0b947 */ /* 0x004fea000383ffff */
[----:B------:R-:W-:Y:S05]  /*14000*/  BRA `(.L_x_8775) ;  /* 0xffffffe8003c7947 */ /* 0x000fea000383ffff */
.L_x_8734:
[----:B-1----:R1:W2:Y:S02]  /*14010*/  SYNCS.PHASECHK.TRANS64.TRYWAIT P3, [R12+URZ+0x19c60], R5 ;  /* 0x019c60050c0075a7 */ /* 0x0022a4000806017f */
[----:B--2---:R-:W-:Y:S05]  /*14020*/  @!P3 NANOSLEEP.SYNCS 0x989680 ;  /* 0x009896800000b95d */ /* 0x004fea0003900000 */
[----:B------:R-:W2:Y:S02]  /*14030*/  @!P3 SYNCS.PHASECHK.TRANS64 P3, [R12+URZ+0x19c60], R5 ;  /* 0x019c60050c00b5a7 */ /* 0x000ea4000806007f */
[----:B--2---:R-:W-:Y:S05]  /*14040*/  @!P3 BRA `(.L_x_8734) ;  /* 0xfffffffc00f0b947 */ /* 0x004fea000383ffff */
[----:B------:R-:W-:Y:S05]  /*14050*/  BRA `(.L_x_8776) ;  /* 0xffffffe800447947 */ /* 0x000fea000383ffff */
.L_x_8741:
[----:B--2---:R2:W3:Y:S02]  /*14060*/  SYNCS.PHASECHK.TRANS64.TRYWAIT P0, [R2+URZ+0x19c70], R3 ;  /* 0x019c7003020075a7 */ /* 0x0044e4000800017f */
[----:B---3--:R-:W-:Y:S05]  /*14070*/  @!P0 NANOSLEEP.SYNCS 0x989680 ;  /* 0x009896800000895d */ /* 0x008fea0003900000 */
[----:B------:R-:W3:Y:S02]  /*14080*/  @!P0 SYNCS.PHASECHK.TRANS64 P0, [R2+URZ+0x19c70], R3 ;  /* 0x019c7003020085a7 */ /* 0x000ee4000800007f */
[----:B---3--:R-:W-:Y:S05]  /*14090*/  @!P0 BRA `(.L_x_8741) ;  /* 0xfffffffc00f08947 */ /* 0x008fea000383ffff */
[----:B------:R-:W-:Y:S05]  /*140a0*/  BRA `(.L_x_8777) ;  /* 0xffffffec00b47947 */ /* 0x000fea000383ffff */
.L_x_8743:
[----:B--2---:R2:W3:Y:S02]  /*140b0*/  SYNCS.PHASECHK.TRANS64.TRYWAIT P0, [R2+URZ+0x19c60], R3 ;  /* 0x019c6003020075a7 */ /* 0x0044e4000800017f */
[----:B---3--:R-:W-:Y:S05]  /*140c0*/  @!P0 NANOSLEEP.SYNCS 0x989680 ;  /* 0x009896800000895d */ /* 0x008fea0003900000 */
[----:B------:R-:W3:Y:S02]  /*140d0*/  @!P0 SYNCS.PHASECHK.TRANS64 P0, [R2+URZ+0x19c60], R3 ;  /* 0x019c6003020085a7 */ /* 0x000ee4000800007f */
[----:B---3--:R-:W-:Y:S05]  /*140e0*/  @!P0 BRA `(.L_x_8743) ;  /* 0xfffffffc00f08947 */ /* 0x008fea000383ffff */
[----:B------:R-:W-:Y:S05]  /*140f0*/  BRA `(.L_x_8778) ;  /* 0xffffffec00bc7947 */ /* 0x000fea000383ffff */
.L_x_8749:
[----:B--2---:R2:W3:Y:S02]  /*14100*/  SYNCS.PHASECHK.TRANS64.TRYWAIT P0, [R6+URZ+0x19c20], R0 ;  /* 0x019c2000060075a7 */ /* 0x0044e4000800017f */
[----:B---3--:R-:W-:Y:S05]  /*14110*/  @!P0 NANOSLEEP.SYNCS 0x989680 ;  /* 0x009896800000895d */ /* 0x008fea0003900000 */
[----:B------:R-:W3:Y:S02]  /*14120*/  @!P0 SYNCS.PHASECHK.TRANS64 P0, [R6+URZ+0x19c20], R0 ;  /* 0x019c2000060085a7 */ /* 0x000ee4000800007f */
[----:B---3--:R-:W-:Y:S05]  /*14130*/  @!P0 BRA `(.L_x_8749) ;  /* 0xfffffffc00f08947 */ /* 0x008fea000383ffff */
[----:B------:R-:W-:Y:S05]  /*14140*/  BRA `(.L_x_8779) ;  /* 0xfffffff400507947 */ /* 0x000fea000383ffff */
.L_x_8750:
[----:B------:R-:W3:Y:S01]  /*14150*/  S2R R2, SR_TID.X ;  /* 0x0000000000027919 */ /* 0x000ee20000002100 */
[----:B------:R-:W-:Y:S01]  /*14160*/  BSSY B0, `(.L_x_8780) ;  /* 0x000000a000007945 */ /* 0x000fe20003800000 */
[----:B------:R-:W-:Y:S02]  /*14170*/  IMAD.MOV.U32 R12, RZ, RZ, RZ ;  /* 0x000000ffff0c7224 */ /* 0x000fe400078e00ff */
[----:B-1----:R-:W-:Y:S02]  /*14180*/  IMAD.MOV.U32 R11, RZ, RZ, 0x1f ;  /* 0x0000001fff0b7424 */ /* 0x002fe400078e00ff */
[----:B------:R-:W-:Y:S01]  /*14190*/  IMAD.MOV.U32 R15, RZ, RZ, -0x1 ;  /* 0xffffffffff0f7424 */ /* 0x000fe200078e00ff */
[----:B---3--:R-:W-:-:S04]  /*141a0*/  SHF.R.U32.HI R2, RZ, 0x5, R2 ;  /* 0x00000005ff027819 */ /* 0x008fc80000011602 */
[----:B------:R-:W-:-:S05]  /*141b0*/  LOP3.LUT R2, R2, 0x3, RZ, 0xc0, !PT ;  /* 0x0000000302027812 */ /* 0x000fca00078ec0ff */
[----:B------:R-:W-:-:S07]  /*141c0*/  IMAD.MOV.U32 R13, RZ, RZ, R2 ;  /* 0x000000ffff0d7224 */ /* 0x000fce00078e0002 */
[----:B--2---:R-:W-:Y:S05]  /*141d0*/  WARPSYNC.COLLECTIVE R15, `(.L_x_8781) ;  /* 0x000000000f087348 */ /* 0x004fea0003c00000 */
[----:B------:R1:W3:Y:S02]  /*141e0*/  SHFL.IDX P6, R14, R13, R12, R11 ;  /* 0x0000000c0d0e7389 */ /* 0x0002e400000c000b */
[----:B-123--:R-:W-:Y:S01]  /*141f0*/  ENDCOLLECTIVE ;  /* 0x000000000000791b */ /* 0x00efe20003800000 */
.L_x_8781:
[----:B------:R-:W-:Y:S05]  /*14200*/  BSYNC B0 ;  /* 0x0000000000007941 */ /* 0x000fea0003800000 */
.L_x_8780:
[----:B------:R-:W-:Y:S05]  /*14210*/  BRA `(.L_x_8782) ;  /* 0xfffffff400387947 */ /* 0x000fea000383ffff */
.L_x_8753:
[----:B------:R-:W-:Y:S01]  /*14220*/  BSSY B1, `(.L_x_8783) ;  /* 0x0000006000017945 */ /* 0x000fe20003800000 */
[----:B------:R-:W-:-:S07]  /*14230*/  IMAD.MOV.U32 R15, RZ, RZ, -0x1 ;  /* 0xffffffffff0f7424 */ /* 0x000fce00078e00ff */
[----:B-12---:R-:W-:Y:S05]  /*14240*/  WARPSYNC.COLLECTIVE R15, `(.L_x_8784) ;  /* 0x000000000f0c7348 */ /* 0x006fea0003c00000 */
[----:B------:R-:W-:Y:S02]  /*14250*/  ELECT P6, UR62, PT ;  /* 0x00000000003e782f */ /* 0x000fe400038c0000 */
[----:B------:R-:W-:Y:S01]  /*14260*/  MOV R14, UR62 ;  /* 0x0000003e000e7c02 */ /* 0x000fe20008000f00 */
[----:B-12---:R-:W-:Y:S10]  /*14270*/  ENDCOLLECTIVE ;  /* 0x000000000000791b */ /* 0x006ff40003800000 */
.L_x_8784:
[----:B------:R-:W-:Y:S05]  /*14280*/  BSYNC B1 ;  /* 0x0000000000017941 */ /* 0x000fea0003800000 */
.L_x_8783:
[----:B------:R-:W-:Y:S05]  /*14290*/  BRA `(.L_x_8785) ;  /* 0xfffffff400307947 */ /* 0x000fea000383ffff */
.L_x_8755:
[----:B-1----:R1:W2:Y:S02]  /*142a0*/  SYNCS.PHASECHK.TRANS64.TRYWAIT P1, [R5+URZ], R4 ;  /* 0x00000004050075a7 */ /* 0x0022a4000802017f */
[----:B--2---:R-:W-:Y:S05]  /*142b0*/  @!P1 NANOSLEEP.SYNCS 0x989680 ;  /* 0x009896800000995d */ /* 0x004fea0003900000 */
[----:B------:R-:W2:Y:S02]  /*142c0*/  @!P1 SYNCS.PHASECHK.TRANS64 P1, [R5+URZ], R4 ;  /* 0x00000004050095a7 */ /* 0x000ea4000802007f */
[----:B--2---:R-:W-:Y:S05]  /*142d0*/  @!P1 BRA `(.L_x_8755) ;  /* 0xfffffffc00f09947 */ /* 0x004fea000383ffff */
[----:B------:R-:W-:Y:S05]  /*142e0*/  BRA `(.L_x_8786) ;  /* 0xfffffff400647947 */ /* 0x000fea000383ffff */
.L_x_8756:
[----:B--2---:R2:W3:Y:S02]  /*142f0*/  SYNCS.PHASECHK.TRANS64.TRYWAIT P1, [R9+URZ], R0 ;  /* 0x00000000090075a7 */ /* 0x0044e4000802017f */
[----:B---3--:R-:W-:Y:S05]  /*14300*/  @!P1 NANOSLEEP.SYNCS 0x989680 ;  /* 0x009896800000995d */ /* 0x008fea0003900000 */
[----:B------:R-:W3:Y:S02]  /*14310*/  @!P1 SYNCS.PHASECHK.TRANS64 P1, [R9+URZ], R0 ;  /* 0x00000000090095a7 */ /* 0x000ee4000802007f */
[----:B---3--:R-:W-:Y:S05]  /*14320*/  @!P1 BRA `(.L_x_8756) ;  /* 0xfffffffc00f09947 */ /* 0x008fea000383ffff */
[----:B------:R-:W-:Y:S05]  /*14330*/  BRA `(.L_x_8787) ;  /* 0xfffffff400587947 */ /* 0x000fea000383ffff */
.L_x_8758:
[----:B---3--:R3:W4:Y:S02]  /*14340*/  SYNCS.PHASECHK.TRANS64.TRYWAIT P1, [R17+URZ+0x19c60], R4 ;  /* 0x019c6004110075a7 */ /* 0x008724000802017f */
[----:B----4-:R-:W-:Y:S05]  /*14350*/  @!P1 NANOSLEEP.SYNCS 0x989680 ;  /* 0x009896800000995d */ /* 0x010fea0003900000 */
[----:B------:R-:W4:Y:S02]  /*14360*/  @!P1 SYNCS.PHASECHK.TRANS64 P1, [R17+URZ+0x19c60], R4 ;  /* 0x019c6004110095a7 */ /* 0x000f24000802007f */
[----:B----4-:R-:W-:Y:S05]  /*14370*/  @!P1 BRA `(.L_x_8758) ;  /* 0xfffffffc00f09947 */ /* 0x010fea000383ffff */
[----:B------:R-:W-:Y:S05]  /*14380*/  BRA `(.L_x_8788) ;  /* 0xfffffff400587947 */ /* 0x000fea000383ffff */
.L_x_8760:
[----:B----4-:R4:W1:Y:S02]  /*14390*/  SYNCS.PHASECHK.TRANS64.TRYWAIT P1, [R7+URZ+0x19c60], R0 ;  /* 0x019c6000070075a7 */ /* 0x010864000802017f */
[----:B-1----:R-:W-:Y:S05]  /*143a0*/  @!P1 NANOSLEEP.SYNCS 0x989680 ;  /* 0x009896800000995d */ /* 0x002fea0003900000 */
[----:B------:R-:W1:Y:S02]  /*143b0*/  @!P1 SYNCS.PHASECHK.TRANS64 P1, [R7+URZ+0x19c60], R0 ;  /* 0x019c6000070095a7 */ /* 0x000e64000802007f */
[----:B-1----:R-:W-:Y:S05]  /*143c0*/  @!P1 BRA `(.L_x_8760) ;  /* 0xfffffffc00f09947 */ /* 0x002fea000383ffff */
[----:B------:R-:W-:Y:S05]  /*143d0*/  BRA `(.L_x_8789) ;  /* 0xfffffff400587947 */ /* 0x000fea000383ffff */
.L_x_8762:
[----:B------:R1:W1:Y:S02]  /*143e0*/  SYNCS.PHASECHK.TRANS64.TRYWAIT P0, [R17+URZ+0x19c80], R4 ;  /* 0x019c8004110075a7 */ /* 0x000264000800017f */
[----:B-1----:R-:W-:Y:S05]  /*143f0*/  @!P0 NANOSLEEP.SYNCS 0x989680 ;  /* 0x009896800000895d */ /* 0x002fea0003900000 */
[----:B------:R-:W1:Y:S02]  /*14400*/  @!P0 SYNCS.PHASECHK.TRANS64 P0, [R17+URZ+0x19c80], R4 ;  /* 0x019c8004110085a7 */ /* 0x000e64000800007f */
[----:B-1----:R-:W-:Y:S05]  /*14410*/  @!P0 BRA `(.L_x_8762) ;  /* 0xfffffffc00f08947 */ /* 0x002fea000383ffff */
[----:B------:R-:W-:Y:S05]  /*14420*/  BRA `(.L_x_8763) ;  /* 0xfffffff400547947 */ /* 0x000fea000383ffff */
.L_x_8790:
        /* <DEDUP_REMOVED lines=13> */
.L_x_12365:


//--------------------- .text._ZN7cutlass13device_kernelIN5flash11enable_sm90INS1_16FlashAttnFwdSm90INS1_25CollectiveMainloopFwdSm90ILi2EN4cute5tupleIJNS5_1CILi1EEES8_S8_EEENS6_IJNS7_ILi192EEENS7_ILi128EEENS7_ILi96EEEEEELi96ENS_12float_e4m3_tEfNS_4arch4Sm90ELb0ELb1ELb1ELb1ELb0ELb0ELb0ELb1ELb1ELb0ELb0ELb0EEENS1_21CollectiveEpilogueFwdINS6_IJSA_SC_SB_EEES9_NS_10bfloat16_tESG_Li384ELb1ELb0ELb0ELb1EEENS1_36VarlenDynamicPersistentTileSchedulerILi192ELi128ELi384ELi128ELb0ELb0ELb1ELb1ELb0ELb1EEEEEEEEEvNT_6ParamsE --------------------------
	.section	.text._ZN7cutlass13device_kernelIN5flash11enable_sm90INS1_16FlashAttnFwdSm90INS1_25CollectiveMainloopFwdSm90ILi2EN4cute5tupleIJNS5_1CILi1EEES8_S8_EEENS6_IJNS7_ILi192EEENS7_ILi128EEENS7_ILi96EEEEEELi96ENS_12float_e4m3_tEfNS_4arch4Sm90ELb0ELb1ELb1ELb1ELb0ELb0ELb0ELb1ELb1ELb0ELb0ELb0EEENS1_21CollectiveEpilogueFwdINS6_IJSA_SC_SB_EEES9_NS_10bfloat16_tESG_Li384ELb1ELb0ELb0ELb1EEENS1_36VarlenDynamicPersistentTileSchedulerILi192ELi128ELi384ELi128ELb0ELb0ELb1ELb1ELb0ELb1EEEEEEEEEvNT_6ParamsE,"ax",@progbits
	.align	128
.text._ZN7cutlass13device_kernelIN5flash11enable_sm90INS1_16FlashAttnFwdSm90INS1_25CollectiveMainloopFwdSm90ILi2EN4cute5tupleIJNS5_1CILi1EEES8_S8_EEENS6_IJNS7_ILi192EEENS7_ILi128EEENS7_ILi96EEEEEELi96ENS_12float_e4m3_tEfNS_4arch4Sm90ELb0ELb1ELb1ELb1ELb0ELb0ELb0ELb1ELb1ELb0ELb0ELb0EEENS1_21CollectiveEpilogueFwdINS6_IJSA_SC_SB_EEES9_NS_10bfloat16_tESG_Li384ELb1ELb0ELb0ELb1EEENS1_36VarlenDynamicPersistentTileSchedulerILi192ELi128ELi384ELi128ELb0ELb0ELb1ELb1ELb0ELb1EEEEEEEEEvNT_6ParamsE:
        .type           _ZN7cutlass13device_kernelIN5flash11enable_sm90INS1_16FlashAttnFwdSm90INS1_25CollectiveMainloopFwdSm90ILi2EN4cute5tupleIJNS5_1CILi1EEES8_S8_EEENS6_IJNS7_ILi192EEENS7_ILi128EEENS7_ILi96EEEEEELi96ENS_12float_e4m3_tEfNS_4arch4Sm90ELb0ELb1ELb1ELb1ELb0ELb0ELb0ELb1ELb1ELb0ELb0ELb0EEENS1_21CollectiveEpilogueFwdINS6_IJSA_SC_SB_EEES9_NS_10bfloat16_tESG_Li384ELb1ELb0ELb0ELb1EEENS1_36VarlenDynamicPersistentTileSchedulerILi192ELi128ELi384ELi128ELb0ELb0ELb1ELb1ELb0ELb1EEEEEEEEEvNT_6ParamsE,@function
        .size           _ZN7cutlass13device_kernelIN5flash11enable_sm90INS1_16FlashAttnFwdSm90INS1_25CollectiveMainloopFwdSm90ILi2EN4cute5tupleIJNS5_1CILi1EEES8_S8_EEENS6_IJNS7_ILi192EEENS7_ILi128EEENS7_ILi96EEEEEELi96ENS_12float_e4m3_tEfNS_4arch4Sm90ELb0ELb1ELb1ELb1ELb0ELb0ELb0ELb1ELb1ELb0ELb0ELb0EEENS1_21CollectiveEpilogueFwdINS6_IJSA_SC_SB_EEES9_NS_10bfloat16_tESG_Li384ELb1ELb0ELb0ELb1EEENS1_36VarlenDynamicPersistentTileSchedulerILi192ELi128ELi384ELi128ELb0ELb0ELb1ELb1ELb0ELb1EEEEEEEEEvNT_6ParamsE,(.L_x_12366 - _ZN7cutlass13device_kernelIN5flash11enable_sm90INS1_16FlashAttnFwdSm90INS1_25CollectiveMainloopFwdSm90ILi2EN4cute5tupleIJNS5_1CILi1EEES8_S8_EEENS6_IJNS7_ILi192EEENS7_ILi128EEENS7_ILi96EEEEEELi96ENS_12float_e4m3_tEfNS_4arch4Sm90ELb0ELb1ELb1ELb1ELb0ELb0ELb0ELb1ELb1ELb0ELb0ELb0EEENS1_21CollectiveEpilogueFwdINS6_IJSA_SC_SB_EEES9_NS_10bfloat16_tESG_Li384ELb1ELb0ELb0ELb1EEENS1_36VarlenDynamicPersistentTileSchedulerILi192ELi128ELi384ELi128ELb0ELb0ELb1ELb1ELb0ELb1EEEEEEEEEvNT_6ParamsE)
        .other          _ZN7cutlass13device_kernelIN5flash11enable_sm90INS1_16FlashAttnFwdSm90INS1_25CollectiveMainloopFwdSm90ILi2EN4cute5tupleIJNS5_1CILi1EEES8_S8_EEENS6_IJNS7_ILi192EEENS7_ILi128EEENS7_ILi96EEEEEELi96ENS_12float_e4m3_tEfNS_4arch4Sm90ELb0ELb1ELb1ELb1ELb0ELb0ELb0ELb1ELb1ELb0ELb0ELb0EEENS1_21CollectiveEpilogueFwdINS6_IJSA_SC_SB_EEES9_NS_10bfloat16_tESG_Li384ELb1ELb0ELb0ELb1EEENS1_36VarlenDynamicPersistentTileSchedulerILi192ELi128ELi384ELi128ELb0ELb0ELb1ELb1ELb0ELb1EEEEEEEEEvNT_6ParamsE,@"STO_CUDA_ENTRY STV_DEFAULT"
_ZN7cutlass13device_kernelIN5flash11enable_sm90INS1_16FlashAttnFwdSm90INS1_25CollectiveMainloopFwdSm90ILi2EN4cute5tupleIJNS5_1CILi1EEES8_S8_EEENS6_IJNS7_ILi192EEENS7_ILi128EEENS7_ILi96EEEEEELi96ENS_12float_e4m3_tEfNS_4arch4Sm90ELb0ELb1ELb1ELb1ELb0ELb0ELb0ELb1ELb1ELb0ELb0ELb0EEENS1_21CollectiveEpilogueFwdINS6_IJSA_SC_SB_EEES9_NS_10bfloat16_tESG_Li384ELb1ELb0ELb0ELb1EEENS1_36VarlenDynamicPersistentTileSchedulerILi192ELi128ELi384ELi128ELb0ELb0ELb1ELb1ELb0ELb1EEEEEEEEEvNT_6ParamsE:
        /* <DEDUP_REMOVED lines=21> */
.L_x_8792:
[----:B------:R-:W-:Y:S05]  /*0150*/  BSYNC B0 ;  /* 0x0000000000007941 */ /* 0x000fea0003800000 */
.L_x_8791:
        /* <DEDUP_REMOVED lines=41> */
.L_x_8793:
        /* <DEDUP_REMOVED lines=22> */
.L_x_8794:
        /* <DEDUP_REMOVED lines=18> */
.L_x_8795:
        /* <DEDUP_REMOVED lines=22> */
.L_x_8796:
        /* <DEDUP_REMOVED lines=22> */
.L_x_8797:
[----:B------:R-:W-:Y:S01]  /*0930*/  PLOP3.LUT P0, PT, PT, PT, UP0, 0x80, 0x0 ;  /* 0x000000000000781c */ /* 0x000fe20003f0f008 */
[----:B------:R-:W-:Y:S01]  /*0940*/  UMOV UR42, 0x1 ;  /* 0x00000001002a7882 */ /* 0x000fe20000000000 */
[----:B------:R-:W-:Y:S01]  /*0950*/  NOP ;  /* 0x0000000000007918 */ /* 0x000fe20000000000 */
[----:B------:R-:W-:Y:S01]  /*0960*/  USEL UR42, UR42, 0x2, !UP0 ;  /* 0x000000022a2a7887 */ /* 0x000fe2000c000000 */
[----:B------:R-:W-:Y:S01]  /*0970*/  ULDC.64 UR46, c[0x0][0x208] ;  /* 0x00008200002e7ab9 */ /* 0x000fe20000000a00 */
[----:B012-4-:R-:W-:Y:S08]  /*0980*/  BAR.SYNC.DEFER_BLOCKING 0x0 ;  /* 0x0000000000007b1d */ /* 0x017ff00000010000 */
[----:B------:R-:W-:Y:S05]  /*0990*/  @!P0 BRA `(.L_x_8798) ;  /* 0x0000010000308947 */ /* 0x000fea0003800000 */
.L_x_8799:
        /* <DEDUP_REMOVED lines=16> */
[----:B------:R-:W-:Y:S01]  /*0aa0*/  ULOP3.LUT UR48, UR42, 0x1, URZ, 0xfc, !UPT ;  /* 0x000000012a307892 */ /* 0x000fe2000f8efc3f */
[----:B------:R-:W-:Y:S01]  /*0ab0*/  R2UR UR49, R91 ;  /* 0x000000005b3172ca */ /* 0x000fe200000e0000 */
[----:B------:R-:W-:Y:S01]  /*0ac0*/  UMOV UR36, URZ ;  /* 0x0000003f00247c82 */ /* 0x000fe20008000000 */
[----:B------:R-:W-:Y:S01]  /*0ad0*/  UMOV UR37, URZ ;  /* 0x0000003f00257c82 */ /* 0x000fe20008000000 */
[----:B------:R-:W-:Y:S01]  /*0ae0*/  UMOV UR38, URZ ;  /* 0x0000003f00267c82 */ /* 0x000fe20008000000 */
[----:B0-----:R-:W-:-:S05]  /*0af0*/  VIADD R11, R0, 0xffffff80 ;  /* 0xffffff80000b7836 */ /* 0x001fca0000000000 */
[----:B------:R-:W-:-:S04]  /*0b00*/  SHF.R.S32.HI R0, RZ, 0x1f, R11 ;  /* 0x0000001fff007819 */ /* 0x000fc8000001140b */
[CC--:B------:R-:W-:Y:S02]  /*0b10*/  LEA.HI R2, R0.reuse, R11.reuse, RZ, 0x4 ;  /* 0x0000000b00027211 */ /* 0x0c0fe400078f20ff */
[CC--:B------:R-:W-:Y:S02]  /*0b20*/  LEA.HI R3, R0.reuse, R11.reuse, RZ, 0x5 ;  /* 0x0000000b00037211 */ /* 0x0c0fe400078f28ff */
[----:B------:R-:W-:Y:S02]  /*0b30*/  LEA.HI R157, R0, R11, RZ, 0x7 ;  /* 0x0000000b009d7211 */ /* 0x000fe400078f38ff */
[----:B------:R-:W-:Y:S01]  /*0b40*/  SHF.R.S32.HI R5, RZ, 0x4, R2 ;  /* 0x00000004ff057819 */ /* 0x000fe20000011402 */
[----:B------:R-:W-:Y:S01]  /*0b50*/  IMAD.SHL.U32 R4, R3, 0x10, RZ ;  /* 0x0000001003047824 */ /* 0x000fe200078e00ff */
[----:B------:R-:W-:Y:S02]  /*0b60*/  LOP3.LUT R155, R157, 0xffffff80, RZ, 0xc0, !PT ;  /* 0xffffff809d9b7812 */ /* 0x000fe400078ec0ff */
[----:B------:R-:W-:-:S02]  /*0b70*/  LOP3.LUT R3, R2, 0x7fffff0, RZ, 0xc0, !PT ;  /* 0x07fffff002037812 */ /* 0x000fc400078ec0ff */
[----:B------:R-:W-:Y:S01]  /*0b80*/  LEA.HI R2, R2, R5, RZ, 0x1 ;  /* 0x0000000502027211 */ /* 0x000fe200078f08ff */
[C---:B------:R-:W-:Y:S01]  /*0b90*/  IMAD.IADD R155, R11.reuse, 0x1, -R155 ;  /* 0x000000010b9b7824 */ /* 0x040fe200078e0a9b */
[----:B------:R-:W-:Y:S01]  /*0ba0*/  LOP3.LUT R4, R4, 0xfffffe00, RZ, 0xc0, !PT ;  /* 0xfffffe0004047812 */ /* 0x000fe200078ec0ff */
[----:B------:R-:W-:Y:S01]  /*0bb0*/  IMAD.IADD R3, R11, 0x1, -R3 ;  /* 0x000000010b037824 */ /* 0x000fe200078e0a03 */
[----:B------:R-:W-:Y:S02]  /*0bc0*/  LOP3.LUT R2, R2, 0x1ffffffe, RZ, 0xc0, !PT ;  /* 0x1ffffffe02027812 */ /* 0x000fe400078ec0ff */
[----:B------:R-:W-:Y:S01]  /*0bd0*/  SHF.R.S32.HI R8, RZ, 0x1f, R155 ;  /* 0x0000001fff087819 */ /* 0x000fe2000001149b */
[----:B------:R-:W-:Y:S01]  /*0be0*/  IMAD R3, R3, 0x20, R4 ;  /* 0x0000002003037824 */ /* 0x000fe200078e0204 */
[----:B------:R-:W-:Y:S01]  /*0bf0*/  SHF.R.S32.HI R157, RZ, 0x7, R157 ;  /* 0x00000007ff9d7819 */ /* 0x000fe2000001149d */
[----:B------:R-:W-:Y:S01]  /*0c00*/  IMAD.IADD R2, R5, 0x1, -R2 ;  /* 0x0000000105027824 */ /* 0x000fe200078e0a02 */
[----:B------:R-:W-:-:S02]  /*0c10*/  LEA.HI R7, R8, R155, RZ, 0x2 ;  /* 0x0000009b08077211 */ /* 0x000fc400078f10ff */
[----:B------:R-:W-:Y:S01]  /*0c20*/  LEA.HI R8, R8, R155, RZ, 0x5 ;  /* 0x0000009b08087211 */ /* 0x000fe200078f28ff */
[----:B------:R-:W-:Y:S01]  /*0c30*/  IMAD R3, R2, 0x8, R3 ;  /* 0x0000000802037824 */ /* 0x000fe200078e0203 */
[--C-:B------:R-:W-:Y:S02]  /*0c40*/  SHF.R.S32.HI R9, RZ, 0x2, R7.reuse ;  /* 0x00000002ff097819 */ /* 0x100fe40000011407 */
[----:B------:R-:W-:Y:S02]  /*0c50*/  SHF.R.S32.HI R6, RZ, 0x1f, R7 ;  /* 0x0000001fff067819 */ /* 0x000fe40000011407 */
[----:B------:R0:W-:Y:S01]  /*0c60*/  STL [R1], R3 ;  /* 0x0000000301007387 */ /* 0x0001e20000100800 */
[----:B------:R-:W-:Y:S02]  /*0c70*/  LEA.HI R0, R0, R11, RZ, 0x2 ;  /* 0x0000000b00007211 */ /* 0x000fe400078f10ff */
[----:B------:R-:W-:Y:S01]  /*0c80*/  LEA.HI R10, R6, R9, RZ, 0x3 ;  /* 0x00000009060a7211 */ /* 0x000fe200078f18ff */
[----:B------:R-:W-:Y:S01]  /*0c90*/  IMAD.HI R6, R157, 0x55555556, RZ ;  /* 0x555555569d067827 */ /* 0x000fe200078e02ff */
[----:B------:R-:W-:-:S02]  /*0ca0*/  SHF.R.S32.HI R8, RZ, 0x5, R8 ;  /* 0x00000005ff087819 */ /* 0x000fc40000011408 */
[----:B------:R-:W-:Y:S02]  /*0cb0*/  LOP3.LUT R10, R10, 0xfffffff8, RZ, 0xc0, !PT ;  /* 0xfffffff80a0a7812 */ /* 0x000fe400078ec0ff */
[----:B------:R-:W-:Y:S02]  /*0cc0*/  LEA.HI R6, R6, R6, RZ, 0x1 ;  /* 0x0000000606067211 */ /* 0x000fe400078f08ff */
[----:B------:R-:W-:Y:S01]  /*0cd0*/  LOP3.LUT R2, R0, 0x1ffffffc, RZ, 0xc0, !PT ;  /* 0x1ffffffc00027812 */ /* 0x000fe200078ec0ff */
[----:B------:R-:W-:Y:S01]  /*0ce0*/  IMAD.IADD R9, R9, 0x1, -R10 ;  /* 0x0000000109097824 */ /* 0x000fe200078e0a0a */
[----:B------:R-:W-:Y:S01]  /*0cf0*/  LOP3.LUT R16, R7, 0x7ffffffc, RZ, 0xc0, !PT ;  /* 0x7ffffffc07107812 */ /* 0x000fe200078ec0ff */
[----:B------:R-:W-:Y:S01]  /*0d00*/  IMAD R6, R6, -0x3, R157 ;  /* 0xfffffffd06067824 */ /* 0x000fe200078e029d */
[----:B------:R-:W-:Y:S01]  /*0d10*/  SHF.R.S32.HI R152, RZ, 0x2, R0 ;  /* 0x00000002ff987819 */ /* 0x000fe20000011400 */
[----:B------:R-:W-:Y:S02]  /*0d20*/  IMAD R9, R8, 0x10, R9 ;  /* 0x0000001008097824 */ /* 0x000fe400078e0209 */
[----:B------:R-:W-:-:S02]  /*0d30*/  IMAD.IADD R2, R11, 0x1, -R2 ;  /* 0x000000010b027824 */ /* 0x000fc400078e0a02 */
[----:B------:R-:W-:Y:S02]  /*0d40*/  IMAD R156, R6, 0x40, R9 ;  /* 0x00000040069c7824 */ /* 0x000fe400078e0209 */
[----:B------:R-:W-:Y:S02]  /*0d50*/  IMAD.SHL.U32 R22, R2, 0x8, RZ ;  /* 0x0000000802167824 */ /* 0x000fe400078e00ff */
[----:B0-----:R-:W-:-:S07]  /*0d60*/  IMAD.IADD R16, R155, 0x1, -R16 ;  /* 0x000000019b107824 */ /* 0x001fce00078e0a10 */
.L_x_8895:
[----:B------:R-:W-:Y:S01]  /*0d70*/  ULDC.64 UR4, c[0x0][0xa28] ;  /* 0x00028a0000047ab9 */ /* 0x000fe20000000a00 */
[----:B0-----:R-:W0:Y:S01]  /*0d80*/  LDC R18, c[0x0][0x288] ;  /* 0x0000a200ff127b82 */ /* 0x001e220000000800 */
[----:B------:R-:W-:Y:S01]  /*0d90*/  UISETP.NE.U32.AND UP0, UPT, UR4, URZ, UPT ;  /* 0x0000003f0400728c */ /* 0x000fe2000bf05070 */
[----:B--2--5:R-:W-:-:S03]  /*0da0*/  IMAD.MOV.U32 R6, RZ, RZ, RZ ;  /* 0x000000ffff067224 */ /* 0x024fc600078e00ff */
[----:B------:R-:W-:-:S03]  /*0db0*/  UISETP.NE.AND.EX UP0, UPT, UR5, URZ, UPT, UP0 ;  /* 0x0000003f0500728c */ /* 0x000fc6000bf05300 */
[----:B------:R-:W-:Y:S01]  /*0dc0*/  ULDC.64 UR4, c[0x0][0xa18] ;  /* 0x0002860000047ab9 */ /* 0x000fe20000000a00 */
[----:B-1----:R-:W1:Y:S01]  /*0dd0*/  LDC.64 R8, c[0x0][0x3f8] ;  /* 0x0000fe00ff087b82 */ /* 0x002e620000000a00 */
        /* <DEDUP_REMOVED lines=34> */
.L_x_8800:
        /* <DEDUP_REMOVED lines=11> */
.L_x_8801:
        /* <DEDUP_REMOVED lines=11> */
.L_x_8802:
        /* <DEDUP_REMOVED lines=23> */
.L_x_8804:
[----:B------:R-:W-:-:S13]  /*12d0*/  ISETP.NE.AND P0, PT, R9, 0x1, PT ;  /* 0x000000010900780c */ /* 0x000fda0003f05270 */
[----:B------:R-:W0:Y:S02]  /*12e0*/  @P0 LDC.64 R4, c[0x0][0x9e8] ;  /* 0x00027a00ff040b82 */ /* 0x000e240000000a00 */
[----:B0-----:R-:W-:-:S05]  /*12f0*/  @P0 IMAD.HI.U32 R4, R2, R4, RZ ;  /* 0x0000000402040227 */ /* 0x001fca00078e00ff */
[----:B------:R-:W-:-:S07]  /*1300*/  @P0 SHF.R.U32.HI R2, RZ, R5, R4 ;  /* 0x00000005ff020219 */ /* 0x000fce0000011604 */
.L_x_8805:
[----:B------:R-:W-:-:S05]  /*1310*/  IMAD R3, R2, R9, R9 ;  /* 0x0000000902037224 */ /* 0x000fca00078e0209 */
[----:B------:R-:W-:-:S07]  /*1320*/  VIMNMX R0, R0, R3, PT ;  /* 0x0000000300007248 */ /* 0x000fce0003fe0100 */
.L_x_8803:
        /* <DEDUP_REMOVED lines=24> */
.L_x_8807:
[----:B------:R-:W-:Y:S01]  /*14b0*/  ISETP.NE.AND P0, PT, R9, 0x1, PT ;  /* 0x000000010900780c */ /* 0x000fe20003f05270 */
[----:B------:R-:W-:-:S12]  /*14c0*/  IMAD.MOV.U32 R0, RZ, RZ, R91 ;  /* 0x000000ffff007224 */ /* 0x000fd800078e005b */
[----:B------:R-:W0:Y:S02]  /*14d0*/  @P0 LDC.64 R2, c[0x0][0x9e8] ;  /* 0x00027a00ff020b82 */ /* 0x000e240000000a00 */
[----:B0-----:R-:W-:-:S05]  /*14e0*/  @P0 IMAD.HI.U32 R2, R91, R2, RZ ;  /* 0x000000025b020227 */ /* 0x001fca00078e00ff */
[----:B------:R-:W-:-:S07]  /*14f0*/  @P0 SHF.R.U32.HI R0, RZ, R3, R2 ;  /* 0x00000003ff000219 */ /* 0x000fce0000011602 */
.L_x_8808:
[----:B------:R-:W-:-:S05]  /*1500*/  IMAD R0, R0, R9, RZ ;  /* 0x0000000900007224 */ /* 0x000fca00078e02ff */
[----:B------:R-:W-:-:S13]  /*1510*/  R2UR UR5, R0 ;  /* 0x00000000000572ca */ /* 0x000fda00000e0000 */
[----:B------:R-:W-:-:S04]  /*1520*/  UISETP.LT.AND UP0, UPT, UR4, UR5, UPT ;  /* 0x000000050400728c */ /* 0x000fc8000bf01270 */
[----:B------:R-:W-:-:S12]  /*1530*/  USEL UR4, UR4, UR5, !UP0 ;  /* 0x0000000504047287 */ /* 0x000fd8000c000000 */
.L_x_8806:
        /* <DEDUP_REMOVED lines=9> */
[----:B------:R-:W-:Y:S01]  /*15d0*/  IMAD.MOV.U32 R8, RZ, RZ, RZ ;  /* 0x000000ffff087224 */ /* 0x000fe200078e00ff */
[----:B------:R-:W-:-:S02]  /*15e0*/  CS2R R10, SRZ ;  /* 0x00000000000a7805 */ /* 0x000fc4000001ff00 */
[----:B------:R-:W-:Y:S01]  /*15f0*/  CS2R R126, SRZ ;  /* 0x00000000007e7805 */ /* 0x000fe2000001ff00 */
[----:B------:R-:W-:Y:S01]  /*1600*/  UISETP.LT.AND UP0, UPT, URZ, UR5, UPT ;  /* 0x000000053f00728c */ /* 0x000fe2000bf01270 */
[----:B------:R-:W-:Y:S02]  /*1610*/  CS2R R124, SRZ ;  /* 0x00000000007c7805 */ /* 0x000fe4000001ff00 */
[----:B------:R-:W-:Y:S02]  /*1620*/  CS2R R12, SRZ ;  /* 0x00000000000c7805 */ /* 0x000fe4000001ff00 */
[----:B------:R-:W-:Y:S01]  /*1630*/  CS2R R14, SRZ ;  /* 0x00000000000e7805 */ /* 0x000fe2000001ff00 */
[----:B------:R-:W-:Y:S01]  /*1640*/  USEL UR43, URZ, UR5, !UP0 ;  /* 0x000000053f2b7287 */ /* 0x000fe2000c000000 */
[----:B------:R-:W-:Y:S02]  /*1650*/  CS2R R118, SRZ ;  /* 0x0000000000767805 */ /* 0x000fe4000001ff00 */
[----:B------:R-:W-:-:S02]  /*1660*/  CS2R R116, SRZ ;  /* 0x0000000000747805 */ /* 0x000fc4000001ff00 */
[----:B------:R-:W-:Y:S02]  /*1670*/  CS2R R20, SRZ ;  /* 0x0000000000147805 */ /* 0x000fe4000001ff00 */
[----:B------:R-:W-:Y:S02]  /*1680*/  CS2R R24, SRZ ;  /* 0x0000000000187805 */ /* 0x000fe4000001ff00 */
[----:B------:R-:W-:Y:S02]  /*1690*/  CS2R R110, SRZ ;  /* 0x00000000006e7805 */ /* 0x000fe4000001ff00 */
        /* <DEDUP_REMOVED lines=44> */
.L_x_8810:
        /* <DEDUP_REMOVED lines=16> */
[----:B------:R-:W-:Y:S02]  /*1a60*/  @UP0 UIMAD UR15, UR49, UR15, UR8 ;  /* 0x0000000f310f02a4 */ /* 0x000fe4000f8e0208 */
[----:B------:R-:W-:-:S02]  /*1a70*/  @UP1 UIMAD.WIDE.U32 UR8, UR49, UR16, URZ ;  /* 0x00000010310812a5 */ /* 0x000fc4000f8e003f */
[----:B------:R-:W-:Y:S02]  /*1a80*/  @UP0 UIMAD.WIDE.U32 UR10, UR49, UR14, URZ ;  /* 0x0000000e310a02a5 */ /* 0x000fe4000f8e003f */
[----:B------:R-:W-:Y:S02]  /*1a90*/  @UP1 UIMAD UR16, UR49, UR17, UR12 ;  /* 0x00000011311012a4 */ /* 0x000fe4000f8e020c */
[----:B------:R-:W-:Y:S02]  /*1aa0*/  @UP1 USHF.R.S32.HI UR17, URZ, 0x1f, UR41 ;  /* 0x0000001f3f111899 */ /* 0x000fe40008011429 */
[----:B------:R-:W-:Y:S01]  /*1ab0*/  @UP0 USHF.R.S32.HI UR14, URZ, 0x1f, UR41 ;  /* 0x0000001f3f0e0899 */ /* 0x000fe20008011429 */
[----:B------:R-:W-:Y:S01]  /*1ac0*/  @UP1 ULDC.64 UR12, c[0x0][0x9c0] ;  /* 0x00027000000c1ab9 */ /* 0x000fe20000000a00 */
[----:B------:R-:W-:Y:S01]  /*1ad0*/  @UP0 ULDC.64 UR18, c[0x0][0x9b0] ;  /* 0x00026c0000120ab9 */ /* 0x000fe20000000a00 */
[----:B------:R-:W-:Y:S02]  /*1ae0*/  @UP0 UIADD3 UR11, UR11, UR15, URZ ;  /* 0x0000000f0b0b0290 */ /* 0x000fe4000fffe03f */
        /* <DEDUP_REMOVED lines=31> */
.L_x_8992:
[----:B------:R-:W-:Y:S05]  /*1ce0*/  @!P0 BRA `(.L_x_8812) ;  /* 0x0000000000048947 */ /* 0x000fea0003800000 */
[----:B------:R-:W-:Y:S01]  /*1cf0*/  BPT.TRAP 0x1 ;  /* 0x000000040000795c */ /* 0x000fe20000300000 */
.L_x_8812:
[----:B------:R-:W-:Y:S02]  /*1d00*/  IMAD.U32 R5, RZ, RZ, UR38 ;  /* 0x00000026ff057e24 */ /* 0x000fe4000f8e00ff */
[----:B------:R-:W-:-:S03]  /*1d10*/  IMAD.U32 R2, RZ, RZ, UR37 ;  /* 0x00000025ff027e24 */ /* 0x000fc6000f8e00ff */
[----:B------:R-:W-:Y:S02]  /*1d20*/  LEA R5, R5, UR45, 0x3 ;  /* 0x0000002d05057c11 */ /* 0x000fe4000f8e18ff */
[----:B------:R-:W-:-:S04]  /*1d30*/  SHF.L.U32 R2, R2, 0x1f, RZ ;  /* 0x0000001f02027819 */ /* 0x000fc800000006ff */
[----:B------:R1:W2:Y:S01]  /*1d40*/  SYNCS.PHASECHK.TRANS64.TRYWAIT P2, [R5+URZ+0x19c30], R2 ;  /* 0x019c3002050075a7 */ /* 0x0002a2000804017f */
[----:B------:R-:W-:Y:S05]  /*1d50*/  @!P0 BRA `(.L_x_8813) ;  /* 0x0000000000048947 */ /* 0x000fea0003800000 */
[----:B------:R-:W-:Y:S01]  /*1d60*/  BPT.TRAP 0x1 ;  /* 0x000000040000795c */ /* 0x000fe20000300000 */
.L_x_8813:
[----:B0-----:R-:W0:Y:S02]  /*1d70*/  S2R R3, SR_TID.X ;  /* 0x0000000000037919 */ /* 0x001e240000002100 */
[----:B0-----:R-:W-:Y:S01]  /*1d80*/  LOP3.LUT P1, RZ, R3, 0x7f, RZ, 0xc0, !PT ;  /* 0x0000007f03ff7812 */ /* 0x001fe2000782c0ff */
[----:B--2---:R-:W-:-:S12]  /*1d90*/  @P2 BRA `(.L_x_8814) ;  /* 0x0000000000082947 */ /* 0x004fd80003800000 */
[----:B------:R-:W0:Y:S02]  /*1da0*/  SYNCS.PHASECHK.TRANS64.TRYWAIT P2, [R5+URZ+0x19c30], R2 ;  /* 0x019c3002050075a7 */ /* 0x000e24000804017f */
[----:B0-----:R-:W-:Y:S05]  /*1db0*/  @!P2 BRA `(.L_x_8815) ;  /* 0x0000013c0078a947 */ /* 0x001fea0003800000 */
.L_x_8814:
[----:B------:R-:W-:Y:S05]  /*1dc0*/  WARPSYNC.ALL ;  /* 0x0000000000007948 */ /* 0x000fea0003800000 */
[----:B------:R-:W-:Y:S01]  /*1dd0*/  UIADD3 UR4, UR45, 0x13800, URZ ;  /* 0x000138002d047890 */ /* 0x000fe2000fffe03f */
[----:B------:R-:W-:Y:S01]  /*1de0*/  WARPGROUP.ARRIVE ;  /* 0x00000000000079c5 */ /* 0x000fe20000000000 */
[----:B------:R-:W-:Y:S01]  /*1df0*/  ULOP3.LUT UR12, UR50, 0x10000, URZ, 0xfc, !UPT ;  /* 0x00010000320c7892 */ /* 0x000fe2000f8efc3f */
[----:B01----:R-:W-:Y:S01]  /*1e00*/  @!P1 VIADD R5, R5, 0x19c40 ;  /* 0x00019c4005059836 */ /* 0x003fe20000000000 */
[----:B------:R-:W-:Y:S01]  /*1e10*/  USHF.R.U32.HI UR4, URZ, 0x4, UR4 ;  /* 0x000000043f047899 */ /* 0x000fe20008011604 */
[----:B------:R-:W-:Y:S01]  /*1e20*/  UMOV UR13, 0xc0000010 ;  /* 0xc0000010000d7882 */ /* 0x000fe20000000000 */
[----:B------:R-:W-:-:S02]  /*1e30*/  UMOV UR15, 0xc0000010 ;  /* 0xc0000010000f7882 */ /* 0x000fc40000000000 */
[----:B------:R-:W-:Y:S01]  /*1e40*/  ULOP3.LUT UR4, UR4, 0x3fff, URZ, 0xc0, !UPT ;  /* 0x00003fff04047892 */ /* 0x000fe2000f8ec03f */
[----:B------:R-:W-:Y:S01]  /*1e50*/  @!P1 PRMT R5, RZ, 0x654, R5 ;  /* 0x00000654ff059816 */ /* 0x000fe20000000005 */
[----:B------:R-:W-:Y:S01]  /*1e60*/  UMOV UR5, 0xc0000010 ;  /* 0xc000001000057882 */ /* 0x000fe20000000000 */
[----:B------:R-:W-:Y:S01]  /*1e70*/  UMOV UR7, 0xc0000010 ;  /* 0xc000001000077882 */ /* 0x000fe20000000000 */
[----:B------:R-:W-:Y:S02]  /*1e80*/  ULOP3.LUT UR16, UR4, 0x10000, URZ, 0xfc, !UPT ;  /* 0x0001000004107892 */ /* 0x000fe4000f8efc3f */
[----:B------:R-:W-:Y:S02]  /*1e90*/  UIADD3 UR4, UR12, 0x180, URZ ;  /* 0x000001800c047890 */ /* 0x000fe4000fffe03f */
[----:B------:R-:W-:Y:S02]  /*1ea0*/  UIMAD UR14, UR38, 0x300, UR16 ;  /* 0x00000300260e78a4 */ /* 0x000fe4000f8e0210 */
[----:B------:R-:W-:-:S02]  /*1eb0*/  UIADD3 UR8, UR12, 0x300, URZ ;  /* 0x000003000c087890 */ /* 0x000fc4000fffe03f */
[----:B------:R-:W-:Y:S02]  /*1ec0*/  UIADD3 UR6, UR14, 0x100, URZ ;  /* 0x000001000e067890 */ /* 0x000fe4000fffe03f */
[----:B------:R-:W-:Y:S01]  /*1ed0*/  UIADD3 UR10, UR14, 0x200, URZ ;  /* 0x000002000e0a7890 */ /* 0x000fe2000fffe03f */
[----:B------:R-:W-:Y:S02]  /*1ee0*/  UMOV UR9, 0xc0000010 ;  /* 0xc000001000097882 */ /* 0x000fe40000000000 */
[----:B------:R-:W-:Y:S01]  /*1ef0*/  QGMMA.64x128x32.F32.E4M3.E4M3 R24, gdesc[UR12], RZ, !UPT, gsb0 ;  /* 0x01e000000c1879f3 */ /* 0x000fe2000c0008ff */
        /* <DEDUP_REMOVED lines=80> */
[----:B------:R-:W1:Y:S01]  /*2400*/  MUFU.TANH R3, R3 ;  /* 0x0000000300037308 */ /* 0x000e620000002400 */
[----:B------:R-:W-:Y:S01]  /*2410*/  FMUL.FTZ R72, R0, R72 ;  /* 0x0000004800487220 */ /* 0x000fe20000410000 */
[----:B------:R-:W-:Y:S01]  /*2420*/  IMAD R75, R16, -0x2, R57 ;  /* 0xfffffffe104b7824 */ /* 0x000fe200078e0239 */
[----:B------:R-:W-:-:S02]  /*2430*/  LEA R74, R88, 0xffffff80, 0x7 ;  /* 0xffffff80584a7811 */ /* 0x000fc400078e38ff */
[----:B0-----:R-:W-:-:S03]  /*2440*/  IADD3 R5, -R18, 0x1, R57 ;  /* 0x0000000112057810 */ /* 0x001fc60007ffe139 */
[----:B------:R-:W0:Y:S02]  /*2450*/  MUFU.TANH R6, R6 ;  /* 0x0000000600067308 */ /* 0x000e240000002400 */
[----:B------:R-:W-:Y:S02]  /*2460*/  IMAD R58, R16, -0x2, R5 ;  /* 0xfffffffe103a7824 */ /* 0x000fe400078e0205 */
[----:B------:R-:W-:-:S04]  /*2470*/  IMAD R5, R89, 0xc0, R156 ;  /* 0x000000c059057824 */ /* 0x000fc800078e029c */
[----:B------:R-:W2:Y:S01]  /*2480*/  MUFU.TANH R2, R2 ;  /* 0x0000000200027308 */ /* 0x000ea20000002400 */
[C---:B------:R-:W-:Y:S02]  /*2490*/  VIADD R82, R58.reuse, UR6 ;  /* 0x000000063a527c36 */ /* 0x040fe40008000000 */
[----:B------:R-:W-:-:S03]  /*24a0*/  VIADD R79, R58, UR17 ;  /* 0x000000113a4f7c36 */ /* 0x000fc60008000000 */
[----:B------:R-:W-:Y:S02]  /*24b0*/  VIADDMNMX R70, R5, R82, R75, PT ;  /* 0x0000005205467246 */ /* 0x000fe4000380014b */
        /* <DEDUP_REMOVED lines=75> */
.L_x_8818:
[----:B------:R-:W-:-:S06]  /*2970*/  UISETP.NE.AND UP1, UPT, UR7, 0x1, UPT ;  /* 0x000000010700788c */ /* 0x000fcc000bf25270 */
[----:B------:R-:W-:-:S05]  /*2980*/  PLOP3.LUT P2, PT, PT, PT, UP1, 0x80, 0x0 ;  /* 0x000000000000781c */ /* 0x000fca0003f4f018 */
[----:B------:R-:W-:-:S08]  /*2990*/  @UP1 ULDC.64 UR10, c[0x0][0x9e8] ;  /* 0x00027a00000a1ab9 */ /* 0x000fd00000000a00 */
[----:B------:R-:W-:-:S05]  /*29a0*/  @P2 IMAD.HI.U32 R58, R57, UR10, RZ ;  /* 0x0000000a393a2c27 */ /* 0x000fca000f8e00ff */
[----:B------:R-:W-:-:S07]  /*29b0*/  @P2 SHF.R.U32.HI R57, RZ, UR11, R58 ;  /* 0x0000000bff392c19 */ /* 0x000fce000801163a */
.L_x_8819:
[----:B------:R-:W-:Y:S05]  /*29c0*/  BSYNC B0 ;  /* 0x0000000000007941 */ /* 0x000fea0003800000 */
.L_x_8817:
[----:B------:R-:W-:-:S04]  /*29d0*/  IMAD R57, R57, UR7, -R74 ;  /* 0x0000000739397c24 */ /* 0x000fc8000f8e0a4a */
[----:B------:R-:W-:-:S05]  /*29e0*/  IMAD R57, R16, -0x2, R57 ;  /* 0xfffffffe10397824 */ /* 0x000fca00078e0239 */
[----:B------:R-:W-:Y:S02]  /*29f0*/  VIMNMX R72, R72, R57, !PT ;  /* 0x0000003948487248 */ /* 0x000fe40007fe0100 */
[----:B------:R-:W-:-:S07]  /*2a00*/  VIADDMNMX R70, R57, UR7, R70, PT ;  /* 0x0000000739467c46 */ /* 0x000fce000b800146 */
.L_x_8816:
[C---:B------:R-:W-:Y:S02]  /*2a10*/  ISETP.GE.AND P4, PT, R78.reuse, 0x9, PT ;  /* 0x000000094e00780c */ /* 0x040fe40003f86270 */
[C---:B------:R-:W-:Y:S02]  /*2a20*/  ISETP.GE.AND P2, PT, R78.reuse, 0x2, PT ;  /* 0x000000024e00780c */ /* 0x040fe40003f46270 */
[----:B------:R-:W-:Y:S02]  /*2a30*/  ISETP.GE.AND P5, PT, R78, 0xa, PT ;  /* 0x0000000a4e00780c */ /* 0x000fe40003fa6270 */
[----:B------:R-:W-:Y:S02]  /*2a40*/  LOP3.LUT R19, R19, 0xfffffffd, RZ, 0xc0, !PT ;  /* 0xfffffffd13137812 */ /* 0x000fe400078ec0ff */
[----:B------:R-:W-:-:S04]  /*2a50*/  ISETP.GT.AND P3, PT, R72, 0x1, !P2 ;  /* 0x000000014800780c */ /* 0x000fc80005764270 */
[----:B------:R-:W-:Y:S02]  /*2a60*/  ISETP.LT.OR P3, PT, R70, 0x2, P3 ;  /* 0x000000024600780c */ /* 0x000fe40001f61670 */
[----:B------:R-:W-:Y:S02]  /*2a70*/  @P4 LOP3.LUT R19, R19, 0x2, RZ, 0xfc, !PT ;  /* 0x0000000213134812 */ /* 0x000fe400078efcff */
[----:B0-----:R-:W-:Y:S01]  /*2a80*/  FSEL R71, R6, -INF , !P3 ;  /* 0xff80000006477808 */ /* 0x001fe20005800000 */
[----:B------:R-:W-:Y:S01]  /*2a90*/  VIADD R6, R5, 0x8 ;  /* 0x0000000805067836 */ /* 0x000fe20000000000 */
[----:B------:R-:W-:Y:S02]  /*2aa0*/  LOP3.LUT R19, R19, 0xfffffffb, RZ, 0xc0, !PT ;  /* 0xfffffffb13137812 */ /* 0x000fe400078ec0ff */
[----:B------:R-:W-:Y:S02]  /*2ab0*/  ISETP.GT.AND P4, PT, R72, 0x8, !P4 ;  /* 0x000000084800780c */ /* 0x000fe40006784270 */
[----:B------:R-:W-:-:S02]  /*2ac0*/  @P5 LOP3.LUT R19, R19, 0x4, RZ, 0xfc, !PT ;  /* 0x0000000413135812 */ /* 0x000fc400078efcff */
[----:B------:R-:W-:Y:S02]  /*2ad0*/  ISETP.GT.AND P3, PT, R72, 0x9, !P5 ;  /* 0x000000094800780c */ /* 0x000fe40006f64270 */
[----:B------:R-:W-:Y:S02]  /*2ae0*/  ISETP.GE.AND P5, PT, R78, 0x11, PT ;  /* 0x000000114e00780c */ /* 0x000fe40003fa6270 */
[C---:B------:R-:W-:Y:S02]  /*2af0*/  ISETP.LT.OR P4, PT, R70.reuse, 0x9, P4 ;  /* 0x000000094600780c */ /* 0x040fe40002781670 */
[----:B------:R-:W-:Y:S02]  /*2b00*/  ISETP.LT.OR P3, PT, R70, 0xa, P3 ;  /* 0x0000000a4600780c */ /* 0x000fe40001f61670 */
[----:B------:R-:W-:Y:S02]  /*2b10*/  FSEL R90, R90, -INF , !P4 ;  /* 0xff8000005a5a7808 */ /* 0x000fe40006000000 */
        /* <DEDUP_REMOVED lines=162> */
[----:B------:R-:W-:Y:S02]  /*3540*/  FSEL R73, R3, -INF , !P6 ;  /* 0xff80000003497808 */ /* 0x000fe40007000000 */
[----:B------:R-:W-:-:S13]  /*3550*/  ISETP.GE.AND P6, PT, R78, 0x7a, PT ;  /* 0x0000007a4e00780c */ /* 0x000fda0003fc6270 */
[----:B------:R-:W-:Y:S02]  /*3560*/  @P6 LOP3.LUT R19, R19, 0x8000000, RZ, 0xfc, !PT ;  /* 0x0800000013136812 */ /* 0x000fe400078efcff */
[----:B------:R-:W-:Y:S01]  /*3570*/  ISETP.GT.AND P6, PT, R72, 0x79, !P6 ;  /* 0x000000794800780c */ /* 0x000fe200077c4270 */
[----:B------:R-:W-:-:S03]  /*3580*/  IMAD.IADD R72, R79, 0x1, R6 ;  /* 0x000000014f487824 */ /* 0x000fc600078e0206 */
[----:B------:R-:W-:Y:S02]  /*3590*/  ISETP.LT.OR P6, PT, R70, 0x7a, P6 ;  /* 0x0000007a4600780c */ /* 0x000fe400037c1670 */
[----:B------:R-:W-:Y:S02]  /*35a0*/  VIADDMNMX R70, R6, R82, R75, PT ;  /* 0x0000005206467246 */ /* 0x000fe4000380014b */
        /* <DEDUP_REMOVED lines=17> */
.L_x_8822:
[----:B------:R-:W-:-:S06]  /*36c0*/  UISETP.NE.AND UP1, UPT, UR7, 0x1, UPT ;  /* 0x000000010700788c */ /* 0x000fcc000bf25270 */
[----:B------:R-:W-:-:S05]  /*36d0*/  PLOP3.LUT P6, PT, PT, PT, UP1, 0x80, 0x0 ;  /* 0x000000000000781c */ /* 0x000fca0003fcf018 */
[----:B------:R-:W-:-:S08]  /*36e0*/  @UP1 ULDC.64 UR10, c[0x0][0x9e8] ;  /* 0x00027a00000a1ab9 */ /* 0x000fd00000000a00 */
[----:B------:R-:W-:Y:S01]  /*36f0*/  @P6 IMAD.HI.U32 R45, R41, UR10, RZ ;  /* 0x0000000a292d6c27 */ /* 0x000fe2000f8e00ff */
[----:B------:R-:W-:-:S13]  /*3700*/  PLOP3.LUT P6, PT, PT, PT, UP1, 0x80, 0x0 ;  /* 0x000000000000781c */ /* 0x000fda0003fcf018 */
[----:B------:R-:W-:-:S07]  /*3710*/  @P6 SHF.R.U32.HI R41, RZ, UR11, R45 ;  /* 0x0000000bff296c19 */ /* 0x000fce000801162d */
.L_x_8823:
[----:B------:R-:W-:Y:S05]  /*3720*/  BSYNC B0 ;  /* 0x0000000000007941 */ /* 0x000fea0003800000 */
.L_x_8821:
[----:B------:R-:W-:-:S04]  /*3730*/  IMAD R41, R41, UR7, -R74 ;  /* 0x0000000729297c24 */ /* 0x000fc8000f8e0a4a */
[----:B------:R-:W-:-:S05]  /*3740*/  IMAD R41, R16, -0x2, R41 ;  /* 0xfffffffe10297824 */ /* 0x000fca00078e0229 */
[----:B------:R-:W-:Y:S02]  /*3750*/  VIMNMX R72, R72, R41, !PT ;  /* 0x0000002948487248 */ /* 0x000fe40007fe0100 */
[----:B------:R-:W-:-:S07]  /*3760*/  VIADDMNMX R70, R41, UR7, R70, PT ;  /* 0x0000000729467c46 */ /* 0x000fce000b800146 */
.L_x_8820:
[----:B------:R-:W-:Y:S01]  /*3770*/  ISETP.GT.AND P2, PT, R72, 0x1, !P2 ;  /* 0x000000014800780c */ /* 0x000fe20005744270 */
[----:B------:R-:W-:Y:S01]  /*3780*/  ULDC UR10, c[0x0][0x988] ;  /* 0x00026200000a7ab9 */ /* 0x000fe20000000800 */
[----:B------:R-:W-:Y:S01]  /*3790*/  LOP3.LUT P6, RZ, R19, 0x8, RZ, 0xc0, !PT ;  /* 0x0000000813ff7812 */ /* 0x000fe200078cc0ff */
[----:B------:R-:W-:Y:S01]  /*37a0*/  IMAD.U32 R77, RZ, RZ, UR10 ;  /* 0x0000000aff4d7e24 */ /* 0x000fe2000f8e00ff */
[----:B------:R-:W-:Y:S02]  /*37b0*/  ISETP.LT.OR P2, PT, R70, 0x2, P2 ;  /* 0x000000024600780c */ /* 0x000fe40001741670 */
[----:B------:R-:W-:Y:S02]  /*37c0*/  FMNMX.FTZ R75, R73, R71, !PT ;  /* 0x00000047494b7209 */ /* 0x000fe40007810000 */
[----:B------:R-:W-:Y:S02]  /*37d0*/  FSEL R41, R4, -INF , !P2 ;  /* 0xff80000004297808 */ /* 0x000fe40005000000 */
[----:B------:R-:W-:-:S02]  /*37e0*/  LOP3.LUT P2, RZ, R19, 0x2, RZ, 0xc0, !PT ;  /* 0x0000000213ff7812 */ /* 0x000fc4000784c0ff */
[----:B------:R-:W-:Y:S02]  /*37f0*/  FMNMX.FTZ R75, R90, R75, !PT ;  /* 0x0000004b5a4b7209 */ /* 0x000fe40007810000 */
[C---:B------:R-:W-:Y:S02]  /*3800*/  ISETP.GT.AND P2, PT, R72.reuse, 0x8, !P2 ;  /* 0x000000084800780c */ /* 0x040fe40005744270 */
[----:B------:R-:W-:Y:S02]  /*3810*/  ISETP.GT.AND P3, PT, R72, 0x70, !P3 ;  /* 0x000000704800780c */ /* 0x000fe40005f64270 */
[----:B------:R-:W-:Y:S02]  /*3820*/  ISETP.LT.OR P2, PT, R70, 0x9, P2 ;  /* 0x000000094600780c */ /* 0x000fe40001741670 */
[----:B------:R-:W-:Y:S02]  /*3830*/  ISETP.GT.AND P4, PT, R72, 0x71, !P4 ;  /* 0x000000714800780c */ /* 0x000fe40006784270 */
        /* <DEDUP_REMOVED lines=8> */
[----:B------:R-:W-:Y:S02]  /*38c0*/  ISETP.GT.AND P2, PT, R72, 0x10, !P6 ;  /* 0x000000104800780c */ /* 0x000fe40007744270 */
[----:B------:R-:W-:Y:S02]  /*38d0*/  FMNMX.FTZ R75, R69, R8, !PT ;  /* 0x00000008454b7209 */ /* 0x000fe40007810000 */
[----:B------:R-:W-:Y:S02]  /*38e0*/  ISETP.LT.OR P2, PT, R70, 0x11, P2 ;  /* 0x000000114600780c */ /* 0x000fe40001741670 */
[----:B------:R-:W-:Y:S02]  /*38f0*/  FMNMX.FTZ R75, R62, R75, !PT ;  /* 0x0000004b3e4b7209 */ /* 0x000fe40007810000 */
[----:B------:R-:W-:-:S02]  /*3900*/  FSEL R45, R10, -INF , !P2 ;  /* 0xff8000000a2d7808 */ /* 0x000fc40005000000 */
[C---:B------:R-:W-:Y:S02]  /*3910*/  LOP3.LUT P2, RZ, R19.reuse, 0x2000000, RZ, 0xc0, !PT ;  /* 0x0200000013ff7812 */ /* 0x040fe4000784c0ff */
[----:B------:R-:W-:Y:S02]  /*3920*/  FMNMX.FTZ R8, R66, R75, !PT ;  /* 0x0000004b42087209 */ /* 0x000fe40007810000 */
[----:B------:R-:W-:Y:S02]  /*3930*/  ISETP.GT.AND P2, PT, R72, 0x11, !P2 ;  /* 0x000000114800780c */ /* 0x000fe40005744270 */
[----:B------:R-:W-:Y:S02]  /*3940*/  LOP3.LUT P6, RZ, R19, 0x8000, RZ, 0xc0, !PT ;  /* 0x0000800013ff7812 */ /* 0x000fe400078cc0ff */
        /* <DEDUP_REMOVED lines=55> */
[C---:B------:R-:W-:Y:S01]  /*3cc0*/  ISETP.LT.OR P3, PT, R70.reuse, 0x71, P3 ;  /* 0x000000714600780c */ /* 0x040fe20001f61670 */
[----:B------:R-:W0:Y:S01]  /*3cd0*/  SHFL.BFLY PT, R75, R8, 0x2, 0x1f ;  /* 0x0c401f00084b7f89 */ /* 0x000e2200000e0000 */
[----:B------:R-:W-:-:S02]  /*3ce0*/  ISETP.LT.OR P2, PT, R70, 0x32, P2 ;  /* 0x000000324600780c */ /* 0x000fc40001741670 */
[----:B------:R-:W-:Y:S02]  /*3cf0*/  ISETP.GT.AND P5, PT, R72, 0x78, !P5 ;  /* 0x000000784800780c */ /* 0x000fe40006fa4270 */
[----:B------:R-:W-:Y:S02]  /*3d00*/  FSEL R28, R28, -INF , !P2 ;  /* 0xff8000001c1c7808 */ /* 0x000fe40005000000 */
[----:B------:R-:W-:Y:S02]  /*3d10*/  LOP3.LUT P2, RZ, R19, 0x10000, RZ, 0xc0, !PT ;  /* 0x0001000013ff7812 */ /* 0x000fe4000784c0ff */
[----:B------:R-:W-:Y:S02]  /*3d20*/  ISETP.LT.OR P4, PT, R70, 0x72, P4 ;  /* 0x000000724600780c */ /* 0x000fe40002781670 */
        /* <DEDUP_REMOVED lines=12> */
[----:B------:R-:W-:Y:S02]  /*3df0*/  FSEL R21, R21, -INF , !P4 ;  /* 0xff80000015157808 */ /* 0x000fe40006000000 */
[----:B------:R-:W-:Y:S02]  /*3e00*/  ISETP.GT.AND P2, PT, R72, 0x40, !P2 ;  /* 0x000000404800780c */ /* 0x000fe40005744270 */
[----:B------:R-:W-:-:S02]  /*3e10*/  FSEL R27, R27, -INF , !P5 ;  /* 0xff8000001b1b7808 */ /* 0x000fc40006800000 */
[----:B------:R-:W-:Y:S02]  /*3e20*/  ISETP.LT.OR P2, PT, R70, 0x41, P2 ;  /* 0x000000414600780c */ /* 0x000fe40001741670 */
[----:B------:R-:W-:Y:S02]  /*3e30*/  R2UR UR14, R91 ;  /* 0x000000005b0e72ca */ /* 0x000fe400000e0000 */
[----:B------:R-:W-:Y:S02]  /*3e40*/  FSEL R32, R32, -INF , !P2 ;  /* 0xff80000020207808 */ /* 0x000fe40005000000 */
[----:B------:R-:W-:-:S04]  /*3e50*/  LOP3.LUT P2, RZ, R19, 0x2000, RZ, 0xc0, !PT ;  /* 0x0000200013ff7812 */ /* 0x000fc8000784c0ff */
[----:B------:R-:W-:-:S04]  /*3e60*/  ISETP.GT.AND P2, PT, R72, 0x41, !P2 ;  /* 0x000000414800780c */ /* 0x000fc80005744270 */
[----:B------:R-:W-:Y:S01]  /*3e70*/  ISETP.LT.OR P2, PT, R70, 0x42, P2 ;  /* 0x000000424600780c */ /* 0x000fe20001741670 */
[----:B------:R-:W-:Y:S01]  /*3e80*/  UIADD3 UR6, UR14, UR6, URZ ;  /* 0x000000060e067290 */ /* 0x000fe2000fffe03f */
[----:B0-----:R-:W-:Y:S02]  /*3e90*/  FMNMX.FTZ R10, R75, R10, !PT ;  /* 0x0000000a4b0a7209 */ /* 0x001fe40007810000 */
[----:B------:R-:W-:Y:S02]  /*3ea0*/  FSEL R33, R33, -INF , !P2 ;  /* 0xff80000021217808 */ /* 0x000fe40005000000 */
[----:B------:R-:W-:Y:S01]  /*3eb0*/  LOP3.LUT P2, RZ, R19, 0x1000, RZ, 0xc0, !PT ;  /* 0x0000100013ff7812 */ /* 0x000fe2000784c0ff */
[----:B------:R-:W-:-:S03]  /*3ec0*/  FFMA.FTZ R80, R10, R77, -8 ;  /* 0xc10000000a507423 */ /* 0x000fc6000001004d */
        /* <DEDUP_REMOVED lines=57> */
[----:B------:R-:W0:Y:S01]  /*4260*/  MUFU.EX2 R2, R2 ;  /* 0x0000000200027308 */ /* 0x000e220000000800 */
        /* <DEDUP_REMOVED lines=41> */
[----:B0-----:R-:W-:-:S01]  /*4500*/  FADD.FTZ R90, R2, R71 ;  /* 0x00000047025a7221 */ /* 0x001fc20000010000 */
[----:B------:R-:W-:-:S02]  /*4510*/  FMNMX.FTZ R77, R31, R8, !PT ;  /* 0x000000081f4d7209 */ /* 0x000fc40007810000 */
[----:B-1----:R-:W-:Y:S02]  /*4520*/  F2FP.SATFINITE.E4M3.F32.PACK_AB_MERGE_C R148, R74, R73, RZ ;  /* 0x000000494a94723e */ /* 0x002fe400048070ff */
[----:B------:R-:W-:Y:S02]  /*4530*/  FMNMX.FTZ R77, R30, R77, !PT ;  /* 0x0000004d1e4d7209 */ /* 0x000fe40007810000 */
[----:B------:R-:W-:Y:S01]  /*4540*/  MUFU.EX2 R76, R76 ;  /* 0x0000004c004c7308 */ /* 0x000fe20000000800 */
[----:B------:R-:W-:Y:S02]  /*4550*/  F2FP.SATFINITE.E4M3.F32.PACK_AB_MERGE_C R148, R71, R2, R148 ;  /* 0x000000024794723e */ /* 0x000fe40004807094 */
[----:B------:R-:W-:-:S04]  /*4560*/  FMNMX.FTZ R8, R32, R77, !PT ;  /* 0x0000004d20087209 */ /* 0x000fc80007810000 */
        /* <DEDUP_REMOVED lines=72> */
[----:B0-----:R-:W-:-:S01]  /*49f0*/  FADD.FTZ R33, R35, R78 ;  /* 0x0000004e23217221 */ /* 0x001fc20000010000 */
[----:B------:R-:W-:Y:S01]  /*4a00*/  FADD.FTZ R38, R76, R47 ;  /* 0x0000002f4c267221 */ /* 0x000fe20000010000 */
[----:B------:R-:W-:-:S01]  /*4a10*/  FFMA.FTZ R52, R52, UR10, -R39 ;  /* 0x0000000a34347c23 */ /* 0x000fc20008010827 */
[--C-:B------:R-:W-:Y:S01]  /*4a20*/  FFMA.FTZ R15, R15, UR10, -R39.reuse ;  /* 0x0000000a0f0f7c23 */ /* 0x100fe20008010827 */
[----:B------:R-:W-:-:S01]  /*4a30*/  FFMA.FTZ R20, R20, UR10, -R39 ;  /* 0x0000000a14147c23 */ /* 0x000fc20008010827 */
[----:B------:R-:W-:Y:S01]  /*4a40*/  FADD.FTZ R47, R69, R38 ;  /* 0x00000026452f7221 */ /* 0x000fe20000010000 */
[----:B------:R-:W-:-:S01]  /*4a50*/  FFMA.FTZ R21, R21, UR10, -R39 ;  /* 0x0000000a15157c23 */ /* 0x000fc20008010827 */
[----:B------:R-:W0:Y:S01]  /*4a60*/  MUFU.EX2 R7, R7 ;  /* 0x0000000700077308 */ /* 0x000e220000000800 */
[----:B-1----:R-:W-:-:S01]  /*4a70*/  FADD.FTZ R36, R4, R33 ;  /* 0x0000002104247221 */ /* 0x002fc20000010000 */
[----:B------:R-:W-:Y:S01]  /*4a80*/  FADD.FTZ R57, R62, R47 ;  /* 0x0000002f3e397221 */ /* 0x000fe20000010000 */
[----:B------:R-:W-:-:S01]  /*4a90*/  FFMA.FTZ R33, R40, UR10, -R39 ;  /* 0x0000000a28217c23 */ /* 0x000fc20008010827 */
[--C-:B------:R-:W-:Y:S01]  /*4aa0*/  FFMA.FTZ R27, R27, UR10, -R39.reuse ;  /* 0x0000000a1b1b7c23 */ /* 0x100fe20008010827 */
[----:B------:R-:W-:-:S01]  /*4ab0*/  FFMA.FTZ R26, R26, UR10, -R39 ;  /* 0x0000000a1a1a7c23 */ /* 0x000fc20008010827 */
[----:B------:R-:W-:-:S02]  /*4ac0*/  FADD.FTZ R40, R66, R57 ;  /* 0x0000003942287221 */ /* 0x000fc40000010000 */
        /* <DEDUP_REMOVED lines=9> */
[----:B------:R-:W-:Y:S01]  /*4b60*/  F2FP.SATFINITE.E4M3.F32.PACK_AB_MERGE_C R144, R65, R66, R60 ;  /* 0x000000424190723e */ /* 0x000fe2000480703c */
[----:B------:R-:W-:Y:S01]  /*4b70*/  FFMA.FTZ R36, R42, UR10, -R39 ;  /* 0x0000000a2a247c23 */ /* 0x000fe20008010827 */
[----:B------:R-:W-:Y:S01]  /*4b80*/  F2FP.SATFINITE.E4M3.F32.PACK_AB_MERGE_C R149, R78, R35, R4 ;  /* 0x000000234e95723e */ /* 0x000fe20004807004 */
[----:B------:R-:W-:Y:S02]  /*4b90*/  FADD.FTZ R40, R64, R57 ;  /* 0x0000003940287221 */ /* 0x000fe40000010000 */
[----:B------:R-:W0:Y:S01]  /*4ba0*/  MUFU.EX2 R12, R12 ;  /* 0x0000000c000c7308 */ /* 0x000e220000000800 */
[----:B-1----:R-:W-:-:S01]  /*4bb0*/  FADD.FTZ R38, R80, R47 ;  /* 0x0000002f50267221 */ /* 0x002fc20000010000 */
[----:B------:R-:W-:-:S04]  /*4bc0*/  FADD.FTZ R40, R63, R40 ;  /* 0x000000283f287221 */ /* 0x000fc80000010000 */
[----:B------:R-:W-:Y:S01]  /*4bd0*/  FADD.FTZ R67, R61, R40 ;  /* 0x000000283d437221 */ /* 0x000fe20000010000 */
[----:B------:R-:W-:Y:S01]  /*4be0*/  F2FP.SATFINITE.E4M3.F32.PACK_AB_MERGE_C R40, R70, R55, RZ ;  /* 0x000000374628723e */ /* 0x000fe200048070ff */
[----:B------:R-:W1:Y:S01]  /*4bf0*/  MUFU.EX2 R11, R11 ;  /* 0x0000000b000b7308 */ /* 0x000e620000000800 */
[----:B--2---:R-:W-:-:S02]  /*4c00*/  FADD.FTZ R47, R9, R38 ;  /* 0x00000026092f7221 */ /* 0x004fc40000010000 */
[----:B------:R-:W-:-:S05]  /*4c10*/  F2FP.SATFINITE.E4M3.F32.PACK_AB_MERGE_C R140, R58, R59, R40 ;  /* 0x0000003b3a8c723e */ /* 0x000fca0004807028 */
        /* <DEDUP_REMOVED lines=9> */
[----:B0-----:R-:W-:-:S01]  /*4cb0*/  FADD.FTZ R57, R13, R38 ;  /* 0x000000260d397221 */ /* 0x001fc20000010000 */
[C---:B------:R-:W-:Y:S01]  /*4cc0*/  F2FP.SATFINITE.E4M3.F32.PACK_AB_MERGE_C R38, R68.reuse, R61, RZ ;  /* 0x0000003d4426723e */ /* 0x040fe200048070ff */
[----:B------:R-:W-:-:S03]  /*4cd0*/  FADD.FTZ R68, R68, R67 ;  /* 0x0000004344447221 */ /* 0x000fc60000010000 */
[----:B------:R-:W-:Y:S01]  /*4ce0*/  F2FP.SATFINITE.E4M3.F32.PACK_AB_MERGE_C R146, R63, R64, R38 ;  /* 0x000000403f92723e */ /* 0x000fe20004807026 */
[----:B------:R-:W-:-:S01]  /*4cf0*/  FADD.FTZ R65, R59, R68 ;  /* 0x000000443b417221 */ /* 0x000fc20000010000 */
[----:B------:R-:W0:Y:S01]  /*4d00*/  MUFU.EX2 R25, R25 ;  /* 0x0000001900197308 */ /* 0x000e220000000800 */
[----:B-1----:R-:W-:-:S01]  /*4d10*/  FADD.FTZ R57, R86, R57 ;  /* 0x0000003956397221 */ /* 0x002fc20000010000 */
[----:B------:R-:W-:Y:S01]  /*4d20*/  F2FP.SATFINITE.E4M3.F32.PACK_AB_MERGE_C R13, R86, R13, RZ ;  /* 0x0000000d560d723e */ /* 0x000fe200048070ff */
[----:B------:R-:W-:-:S03]  /*4d30*/  FADD.FTZ R38, R58, R65 ;  /* 0x000000413a267221 */ /* 0x000fc60000010000 */
[----:B------:R-:W-:Y:S01]  /*4d40*/  F2FP.SATFINITE.E4M3.F32.PACK_AB_MERGE_C R145, R14, R11, R13 ;  /* 0x0000000b0e91723e */ /* 0x000fe2000480700d */
[----:B------:R-:W-:-:S01]  /*4d50*/  FADD.FTZ R55, R55, R38 ;  /* 0x0000002637377221 */ /* 0x000fc20000010000 */
[----:B------:R-:W1:Y:S01]  /*4d60*/  MUFU.EX2 R28, R28 ;  /* 0x0000001c001c7308 */ /* 0x000e620000000800 */
[----:B--2---:R-:W-:-:S01]  /*4d70*/  FADD.FTZ R2, R24, R57 ;  /* 0x0000003918027221 */ /* 0x004fc20000010000 */
[----:B------:R-:W-:Y:S01]  /*4d80*/  F2FP.SATFINITE.E4M3.F32.PACK_AB_MERGE_C R38, R53, R54, RZ ;  /* 0x000000363526723e */ /* 0x000fe200048070ff */
[----:B------:R-:W-:-:S05]  /*4d90*/  FADD.FTZ R70, R70, R55 ;  /* 0x0000003746467221 */ /* 0x000fca0000010000 */
        /* <DEDUP_REMOVED lines=10> */
[----:B------:R-:W0:Y:S01]  /*4e40*/  MUFU.EX2 R45, R45 ;  /* 0x0000002d002d7308 */ /* 0x000e220000000800 */
[----:B-1----:R-:W-:-:S07]  /*4e50*/  FADD.FTZ R55, R30, R55 ;  /* 0x000000371e377221 */ /* 0x002fce0000010000 */
[----:B------:R-:W-:Y:S01]  /*4e60*/  MUFU.EX2 R51, R51 ;  /* 0x0000003300337308 */ /* 0x000fe20000000800 */
[----:B--2---:R-:W-:-:S07]  /*4e70*/  FADD.FTZ R2, R32, R55 ;  /* 0x0000003720027221 */ /* 0x004fce0000010000 */
        /* <DEDUP_REMOVED lines=10> */
[----:B0-----:R-:W-:-:S01]  /*4f20*/  FADD.FTZ R39, R33, R2 ;  /* 0x0000000221277221 */ /* 0x001fc20000010000 */
[----:B------:R-:W-:-:S04]  /*4f30*/  FADD.FTZ R54, R54, R51 ;  /* 0x0000003336367221 */ /* 0x000fc80000010000 */
[----:B------:R-:W-:Y:S02]  /*4f40*/  FADD.FTZ R54, R53, R54 ;  /* 0x0000003635367221 */ /* 0x000fe40000010000 */
[----:B------:R-:W0:Y:S01]  /*4f50*/  MUFU.EX2 R82, R82 ;  /* 0x0000005200527308 */ /* 0x000e220000000800 */
[----:B--2---:R-:W-:-:S07]  /*4f60*/  FADD.FTZ R39, R36, R39 ;  /* 0x0000002724277221 */ /* 0x004fce0000010000 */
[----:B------:R-:W1:Y:S08]  /*4f70*/  MUFU.EX2 R44, R44 ;  /* 0x0000002c002c7308 */ /* 0x000e700000000800 */
[----:B------:R-:W-:Y:S01]  /*4f80*/  MUFU.EX2 R49, R49 ;  /* 0x0000003100317308 */ /* 0x000fe20000000800 */
[----:B0-----:R-:W-:-:S07]  /*4f90*/  F2FP.SATFINITE.E4M3.F32.PACK_AB_MERGE_C R9, R82, R43, RZ ;  /* 0x0000002b5209723e */ /* 0x001fce00048070ff */
[----:B------:R-:W0:Y:S01]  /*4fa0*/  MUFU.EX2 R72, R72 ;  /* 0x0000004800487308 */ /* 0x000e220000000800 */
[----:B-1----:R-:W-:-:S07]  /*4fb0*/  FADD.FTZ R2, R44, R39 ;  /* 0x000000272c027221 */ /* 0x002fce0000010000 */
[----:B------:R-:W1:Y:S08]  /*4fc0*/  MUFU.EX2 R47, R46 ;  /* 0x0000002e002f7308 */ /* 0x000e700000000800 */
[----:B------:R-:W2:Y:S01]  /*4fd0*/  MUFU.EX2 R48, R48 ;  /* 0x0000003000307308 */ /* 0x000ea20000000800 */
[----:B0-----:R-:W-:Y:S01]  /*4fe0*/  F2FP.SATFINITE.E4M3.F32.PACK_AB_MERGE_C R136, R72, R49, R9 ;  /* 0x000000314888723e */ /* 0x001fe20004807009 */
[----:B------:R-:W-:-:S04]  /*4ff0*/  FADD.FTZ R49, R49, R54 ;  /* 0x0000003631317221 */ /* 0x000fc80000010000 */
[----:B------:R-:W-:Y:S02]  /*5000*/  FADD.FTZ R72, R72, R49 ;  /* 0x0000003148487221 */ /* 0x000fe40000010000 */
[----:B------:R-:W0:Y:S01]  /*5010*/  MUFU.EX2 R57, R50 ;  /* 0x0000003200397308 */ /* 0x000e220000000800 */
[----:B-1----:R-:W-:-:S01]  /*5020*/  FADD.FTZ R9, R47, R2 ;  /* 0x000000022f097221 */ /* 0x002fc20000010000 */
[----:B------:R-:W-:Y:S01]  /*5030*/  FADD.FTZ R43, R43, R72 ;  /* 0x000000482b2b7221 */ /* 0x000fe20000010000 */
[----:B------:R-:W-:-:S03]  /*5040*/  F2FP.SATFINITE.E4M3.F32.PACK_AB_MERGE_C R44, R47, R44, RZ ;  /* 0x0000002c2f2c723e */ /* 0x000fc600048070ff */
[----:B------:R-:W-:Y:S01]  /*5050*/  FADD.FTZ R82, R82, R43 ;  /* 0x0000002b52527221 */ /* 0x000fe20000010000 */
[----:B------:R-:W-:Y:S01]  /*5060*/  F2FP.SATFINITE.E4M3.F32.PACK_AB_MERGE_C R143, R36, R33, R44 ;  /* 0x00000021248f723e */ /* 0x000fe2000480702c */
        /* <DEDUP_REMOVED lines=26> */
[----:B------:R-:W-:Y:S01]  /*5210*/  VIADD R2, R88, 0xfffffffe ;  /* 0xfffffffe58027836 */ /* 0x000fe20000000000 */
[----:B------:R-:W-:Y:S02]  /*5220*/  F2FP.SATFINITE.E4M3.F32.PACK_AB_MERGE_C R139, R21, R20, R7 ;  /* 0x00000014158b723e */ /* 0x000fe40004807007 */
[----:B------:R-:W-:-:S01]  /*5230*/  FADD.FTZ R3, R26, R27 ;  /* 0x0000001b1a037221 */ /* 0x000fc20000010000 */
        /* <DEDUP_REMOVED lines=12> */
.L_x_8825:
[----:B------:R-:W-:-:S11]  /*5300*/  UISETP.NE.AND UP1, UPT, UR7, 0x1, UPT ;  /* 0x000000010700788c */ /* 0x000fd6000bf25270 */
[----:B------:R-:W-:Y:S02]  /*5310*/  @UP1 ULDC.64 UR18, c[0x0][0x9e8] ;  /* 0x00027a0000121ab9 */ /* 0x000fe40000000a00 */
[----:B------:R-:W-:-:S04]  /*5320*/  UIMAD.WIDE.U32 UR14, UR11, UR18, URZ ;  /* 0x000000120b0e72a5 */ /* 0x000fc8000f8e003f */
[----:B------:R-:W-:-:S12]  /*5330*/  @UP1 USHF.R.U32.HI UR11, URZ, UR19, UR15 ;  /* 0x000000133f0b1299 */ /* 0x000fd8000801160f */
.L_x_8826:
[----:B------:R-:W-:-:S04]  /*5340*/  UIMAD UR7, UR11, UR7, UR7 ;  /* 0x000000070b0772a4 */ /* 0x000fc8000f8e0207 */
[----:B------:R-:W-:-:S04]  /*5350*/  UISETP.LT.AND UP1, UPT, UR6, UR7, UPT ;  /* 0x000000070600728c */ /* 0x000fc8000bf21270 */
[----:B------:R-:W-:-:S12]  /*5360*/  USEL UR6, UR6, UR7, UP1 ;  /* 0x0000000706067287 */ /* 0x000fd80008800000 */
.L_x_8824:
        /* <DEDUP_REMOVED lines=31> */
[----:B------:R-:W-:Y:S01]  /*5560*/  IADD3 R13, R5, R17, -R18 ;  /* 0x00000011050d7210 */ /* 0x000fe20007ffe812 */
[----:B------:R-:W-:Y:S01]  /*5570*/  IMAD.MOV.U32 R135, RZ, RZ, RZ ;  /* 0x000000ffff877224 */ /* 0x000fe200078e00ff */
[----:B------:R-:W-:Y:S01]  /*5580*/  ULDC UR22, c[0x0][0x9e4] ;  /* 0x0002790000167ab9 */ /* 0x000fe20000000800 */
[----:B------:R-:W-:Y:S01]  /*5590*/  ULDC UR19, c[0x0][0x988] ;  /* 0x0002620000137ab9 */ /* 0x000fe20000000800 */
[----:B------:R-:W-:Y:S01]  /*55a0*/  LOP3.LUT R9, RZ, R13, RZ, 0x33, !PT ;  /* 0x0000000dff097212 */ /* 0x000fe200078e33ff */
[----:B------:R-:W-:Y:S01]  /*55b0*/  VIADD R11, R13, 0x8 ;  /* 0x000000080d0b7836 */ /* 0x000fe20000000000 */
[----:B------:R-:W-:-:S04]  /*55c0*/  ULDC UR23, c[0x0][0x9e0] ;  /* 0x0002780000177ab9 */ /* 0x000fc80000000800 */
[----:B------:R-:W-:-:S07]  /*55d0*/  LOP3.LUT R7, RZ, R11, RZ, 0x33, !PT ;  /* 0x0000000bff077212 */ /* 0x000fce00078e33ff */
.L_x_8845:
[----:B------:R-:W-:-:S04]  /*55e0*/  UIADD3 UR20, UR38, 0x1, URZ ;  /* 0x0000000126147890 */ /* 0x000fc8000fffe03f */
[----:B------:R-:W-:-:S04]  /*55f0*/  UISETP.NE.AND UP1, UPT, UR20, 0x2, UPT ;  /* 0x000000021400788c */ /* 0x000fc8000bf25270 */
[----:B------:R-:W-:Y:S02]  /*5600*/  USEL UR21, URZ, 0x1, UP1 ;  /* 0x000000013f157887 */ /* 0x000fe40008800000 */
[----:B------:R-:W-:Y:S02]  /*5610*/  USEL UR20, UR20, URZ, UP1 ;  /* 0x0000003f14147287 */ /* 0x000fe40008800000 */
[----:B------:R-:W-:Y:S01]  /*5620*/  ULOP3.LUT UR21, UR37, UR21, URZ, 0x3c, !UPT ;  /* 0x0000001525157292 */ /* 0x000fe2000f8e3c3f */
[----:B------:R-:W-:Y:S11]  /*5630*/  @!P0 BRA `(.L_x_8828) ;  /* 0x0000000000048947 */ /* 0x000ff60003800000 */
[----:B------:R-:W-:Y:S01]  /*5640*/  BPT.TRAP 0x1 ;  /* 0x000000040000795c */ /* 0x000fe20000300000 */
.L_x_8828:
[----:B------:R-:W-:Y:S01]  /*5650*/  ULEA UR24, UR20, UR45, 0x3 ;  /* 0x0000002d14187291 */ /* 0x000fe2000f8e183f */
[----:B------:R-:W-:-:S05]  /*5660*/  IMAD.U32 R12, RZ, RZ, UR21 ;  /* 0x00000015ff0c7e24 */ /* 0x000fca000f8e00ff */
[----:B------:R-:W-:-:S04]  /*5670*/  SHF.L.U32 R12, R12, 0x1f, RZ ;  /* 0x0000001f0c0c7819 */ /* 0x000fc800000006ff */
[----:B------:R0:W1:Y:S01]  /*5680*/  SYNCS.PHASECHK.TRANS64.TRYWAIT P2, [UR24+0x19c30], R12 ;  /* 0x019c300cff0075a7 */ /* 0x0000620008040158 */
[----:B------:R-:W-:Y:S05]  /*5690*/  @!P0 BRA `(.L_x_8829) ;  /* 0x0000000000048947 */ /* 0x000fea0003800000 */
[----:B------:R-:W-:Y:S01]  /*56a0*/  BPT.TRAP 0x1 ;  /* 0x000000040000795c */ /* 0x000fe20000300000 */
.L_x_8829:
[----:B-1----:R-:W-:Y:S05]  /*56b0*/  @P2 BRA `(.L_x_8830) ;  /* 0x0000000000082947 */ /* 0x002fea0003800000 */
[----:B------:R-:W1:Y:S02]  /*56c0*/  SYNCS.PHASECHK.TRANS64.TRYWAIT P2, [UR24+0x19c30], R12 ;  /* 0x019c300cff0075a7 */ /* 0x000e640008040158 */
[----:B-1----:R-:W-:Y:S05]  /*56d0*/  @!P2 BRA `(.L_x_8831) ;  /* 0x000001040044a947 */ /* 0x002fea0003800000 */
.L_x_8830:
        /* <DEDUP_REMOVED lines=17> */
.L_x_8832:
[----:B------:R-:W-:Y:S01]  /*57f0*/  ULEA UR11, UR38, UR45, 0x3 ;  /* 0x0000002d260b7291 */ /* 0x000fe2000f8e183f */
[----:B01----:R-:W-:-:S05]  /*5800*/  IMAD.U32 R12, RZ, RZ, UR37 ;  /* 0x00000025ff0c7e24 */ /* 0x003fca000f8e00ff */
[----:B------:R-:W-:-:S04]  /*5810*/  SHF.L.U32 R12, R12, 0x1f, RZ ;  /* 0x0000001f0c0c7819 */ /* 0x000fc800000006ff */
[----:B------:R0:W1:Y:S01]  /*5820*/  SYNCS.PHASECHK.TRANS64.TRYWAIT P2, [UR11+0x19c50], R12 ;  /* 0x019c500cff0075a7 */ /* 0x000062000804014b */
[----:B------:R-:W-:Y:S05]  /*5830*/  @!P0 BRA `(.L_x_8833) ;  /* 0x0000000000048947 */ /* 0x000fea0003800000 */
[----:B------:R-:W-:Y:S01]  /*5840*/  BPT.TRAP 0x1 ;  /* 0x000000040000795c */ /* 0x000fe20000300000 */
.L_x_8833:
[----:B-1----:R-:W-:Y:S05]  /*5850*/  @P2 BRA `(.L_x_8834) ;  /* 0x0000000000082947 */ /* 0x002fea0003800000 */
[----:B------:R-:W1:Y:S02]  /*5860*/  SYNCS.PHASECHK.TRANS64.TRYWAIT P2, [UR11+0x19c50], R12 ;  /* 0x019c500cff0075a7 */ /* 0x000e64000804014b */
[----:B-1----:R-:W-:Y:S05]  /*5870*/  @!P2 BRA `(.L_x_8835) ;  /* 0x0000010000f4a947 */ /* 0x002fea0003800000 */
.L_x_8834:
[----:B------:R-:W-:Y:S01]  /*5880*/  UIADD3 UR6, UR45, 0x3000, URZ ;  /* 0x000030002d067890 */ /* 0x000fe2000fffe03f */
[----:B------:R-:W-:Y:S01]  /*5890*/  WARPGROUP.ARRIVE ;  /* 0x00000000000079c5 */ /* 0x000fe20000000000 */
[----:B------:R-:W-:Y:S01]  /*58a0*/  UMOV UR7, 0x40000040 ;  /* 0x4000004000077882 */ /* 0x000fe20000000000 */
[C---:B------:R-:W-:Y:S01]  /*58b0*/  FMUL.FTZ R21, R0.reuse, R28 ;  /* 0x0000001c00157220 */ /* 0x040fe20000410000 */
[----:B------:R-:W-:Y:S01]  /*58c0*/  USHF.R.U32.HI UR6, URZ, 0x4, UR6 ;  /* 0x000000043f067899 */ /* 0x000fe20008011606 */
[C---:B------:R-:W-:Y:S01]  /*58d0*/  FMUL.FTZ R28, R0.reuse, R33 ;  /* 0x00000021001c7220 */ /* 0x040fe20000410000 */
[C---:B------:R-:W-:Y:S01]  /*58e0*/  FMUL.FTZ R33, R0.reuse, R38 ;  /* 0x0000002600217220 */ /* 0x040fe20000410000 */
[C---:B01----:R-:W-:Y:S01]  /*58f0*/  FMUL.FTZ R12, R0.reuse, R24 ;  /* 0x00000018000c7220 */ /* 0x043fe20000410000 */
        /* <DEDUP_REMOVED lines=69> */
[----:B------:R-:W-:Y:S01]  /*5d50*/  IMAD.U32 R40, RZ, RZ, UR24 ;  /* 0x00000018ff287e24 */ /* 0x000fe2000f8e00ff */
[----:B------:R-:W-:Y:S01]  /*5d60*/  PLOP3.LUT P2, PT, PT, PT, UP0, 0x40, 0x0 ;  /* 0x000000000000781c */ /* 0x000fe20003f4e808 */
[----:B------:R-:W0:Y:S02]  /*5d70*/  MUFU.TANH R12, R12 ;  /* 0x0000000c000c7308 */ /* 0x000e240000002400 */
[----:B------:R-:W-:-:S02]  /*5d80*/  @!P1 VIADD R40, R40, 0x19c40 ;  /* 0x00019c4028289836 */ /* 0x000fc40000000000 */
[----:B------:R-:W-:-:S03]  /*5d90*/  IMAD.IADD R41, R41, 0x1, -R18 ;  /* 0x0000000129297824 */ /* 0x000fc600078e0a12 */
[----:B------:R-:W-:Y:S01]  /*5da0*/  @!P1 PRMT R40, RZ, 0x654, R40 ;  /* 0x00000654ff289816 */ /* 0x000fe20000000028 */
        /* <DEDUP_REMOVED lines=10> */
[----:B------:R-:W-:Y:S01]  /*5e50*/  QGMMA.64x96x32.F32.E4M3.E4M3 R88, R144, gdesc[UR4], R88, gsb0 ;  /* 0x0160000490587df3 */ /* 0x000fe20008000858 */
        /* <DEDUP_REMOVED lines=38> */
[----:B------:R-:W-:Y:S07]  /*60c0*/  QGMMA.64x96x32.F32.E4M3.E4M3 R88, R136, gdesc[UR4], R88, gsb0 ;  /* 0x0160000488587df3 */ /* 0x000fee0008000858 */
        /* <DEDUP_REMOVED lines=15> */
[C---:B------:R-:W-:Y:S01]  /*61c0*/  VIADD R137, R41.reuse, UR23 ;  /* 0x0000001729897c36 */ /* 0x040fe20008000000 */
[----:B------:R0:W-:Y:S01]  /*61d0*/  @!P1 SYNCS.ARRIVE.TRANS64.RED.A1T0 RZ, [R40+URZ], RZ ;  /* 0x000000ff28ff99a7 */ /* 0x0001e2000810043f */
[----:B------:R-:W-:-:S03]  /*61e0*/  VIADD R136, R41, UR17 ;  /* 0x0000001129887c36 */ /* 0x000fc60008000000 */
[----:B------:R-:W0:Y:S01]  /*61f0*/  MUFU.TANH R70, R70 ;  /* 0x0000004600467308 */ /* 0x000e220000002400 */
[C---:B------:R-:W-:Y:S02]  /*6200*/  IMAD.IADD R87, R5.reuse, 0x1, R137 ;  /* 0x0000000105577824 */ /* 0x040fe400078e0289 */
[----:B------:R-:W-:-:S05]  /*6210*/  IMAD.IADD R86, R5, 0x1, R136 ;  /* 0x0000000105567824 */ /* 0x000fca00078e0288 */
        /* <DEDUP_REMOVED lines=13> */
[----:B------:R-:W-:Y:S01]  /*62f0*/  ISETP.GT.AND P2, PT, R13, -0x1, PT ;  /* 0xffffffff0d00780c */ /* 0x000fe20003f44270 */
[----:B------:R-:W-:-:S12]  /*6300*/  BSSY B0, `(.L_x_8837) ;  /* 0x0000010000007945 */ /* 0x000fd80003800000 */
[----:B------:R-:W-:Y:S05]  /*6310*/  @P2 BRA `(.L_x_8838) ;  /* 0x0000000000202947 */ /* 0x000fea0003800000 */
[----:B------:R-:W-:-:S05]  /*6320*/  IMAD.U32 R140, RZ, RZ, UR22 ;  /* 0x00000016ff8c7e24 */ /* 0x000fca000f8e00ff */
[----:B------:R-:W-:-:S13]  /*6330*/  ISETP.NE.AND P2, PT, R140, 0x1, PT ;  /* 0x000000018c00780c */ /* 0x000fda0003f45270 */
[----:B0-----:R-:W0:Y:S02]  /*6340*/  @P2 LDC.64 R40, c[0x0][0x9e8] ;  /* 0x00027a00ff282b82 */ /* 0x001e240000000a00 */
[----:B0-----:R-:W-:-:S04]  /*6350*/  @P2 IMAD.HI.U32 R138, R9, R40, RZ ;  /* 0x00000028098a2227 */ /* 0x001fc800078e00ff */
[----:B------:R-:W-:Y:S01]  /*6360*/  IMAD.MOV.U32 R40, RZ, RZ, R9 ;  /* 0x000000ffff287224 */ /* 0x000fe200078e0009 */
[----:B------:R-:W-:-:S04]  /*6370*/  @P2 SHF.R.U32.HI R40, RZ, R41, R138 ;  /* 0x00000029ff282219 */ /* 0x000fc8000001168a */
[----:B------:R-:W-:Y:S01]  /*6380*/  LOP3.LUT R139, RZ, R40, RZ, 0x33, !PT ;  /* 0x00000028ff8b7212 */ /* 0x000fe200078e33ff */
[----:B------:R-:W-:Y:S06]  /*6390*/  BRA `(.L_x_8839) ;  /* 0x0000000000187947 */ /* 0x000fec0003800000 */
.L_x_8838:
[----:B------:R-:W-:Y:S02]  /*63a0*/  IMAD.U32 R140, RZ, RZ, UR22 ;  /* 0x00000016ff8c7e24 */ /* 0x000fe4000f8e00ff */
[----:B------:R-:W-:-:S03]  /*63b0*/  IMAD.MOV.U32 R139, RZ, RZ, R13 ;  /* 0x000000ffff8b7224 */ /* 0x000fc600078e000d */
[----:B------:R-:W-:-:S13]  /*63c0*/  ISETP.NE.AND P2, PT, R140, 0x1, PT ;  /* 0x000000018c00780c */ /* 0x000fda0003f45270 */
[----:B0-----:R-:W0:Y:S02]  /*63d0*/  @P2 LDC.64 R40, c[0x0][0x9e8] ;  /* 0x00027a00ff282b82 */ /* 0x001e240000000a00 */
[----:B0-----:R-:W-:-:S05]  /*63e0*/  @P2 IMAD.HI.U32 R40, R13, R40, RZ ;  /* 0x000000280d282227 */ /* 0x001fca00078e00ff */
[----:B------:R-:W-:-:S07]  /*63f0*/  @P2 SHF.R.U32.HI R139, RZ, R41, R40 ;  /* 0x00000029ff8b2219 */ /* 0x000fce0000011628 */
.L_x_8839:
[----:B------:R-:W-:Y:S05]  /*6400*/  BSYNC B0 ;  /* 0x0000000000007941 */ /* 0x000fea0003800000 */
.L_x_8837:
[----:B------:R-:W-:-:S04]  /*6410*/  IMAD R41, R139, R140, -R82 ;  /* 0x0000008c8b297224 */ /* 0x000fc800078e0a52 */
[----:B------:R-:W-:-:S05]  /*6420*/  IMAD R41, R16, -0x2, R41 ;  /* 0xfffffffe10297824 */ /* 0x000fca00078e0229 */
[----:B------:R-:W-:Y:S02]  /*6430*/  VIADDMNMX R87, R41, R140, R87, PT ;  /* 0x0000008c29577246 */ /* 0x000fe40003800157 */
[----:B------:R-:W-:-:S07]  /*6440*/  VIMNMX R86, R86, R41, !PT ;  /* 0x0000002956567248 */ /* 0x000fce0007fe0100 */
.L_x_8836:
[----:B------:R-:W-:Y:S01]  /*6450*/  ISETP.GT.AND P2, PT, R2, -0x1, PT ;  /* 0xffffffff0200780c */ /* 0x000fe20003f44270 */
[C---:B------:R-:W-:Y:S02]  /*6460*/  IMAD.IADD R137, R6.reuse, 0x1, R137 ;  /* 0x0000000106897824 */ /* 0x040fe400078e0289 */
[----:B------:R-:W-:Y:S01]  /*6470*/  IMAD.IADD R136, R6, 0x1, R136 ;  /* 0x0000000106887824 */ /* 0x000fe200078e0288 */
[C---:B------:R-:W-:Y:S02]  /*6480*/  ISETP.GT.AND P5, PT, R86.reuse, RZ, P2 ;  /* 0x000000ff5600720c */ /* 0x040fe400017a4270 */
[C---:B------:R-:W-:Y:S02]  /*6490*/  ISETP.GT.AND P4, PT, R86.reuse, 0x1, P2 ;  /* 0x000000015600780c */ /* 0x040fe40001784270 */
        /* <DEDUP_REMOVED lines=107> */
.L_x_8842:
[----:B------:R-:W-:Y:S02]  /*6b50*/  IMAD.U32 R86, RZ, RZ, UR22 ;  /* 0x00000016ff567e24 */ /* 0x000fe4000f8e00ff */
[----:B------:R-:W-:-:S03]  /*6b60*/  IMAD.MOV.U32 R87, RZ, RZ, R11 ;  /* 0x000000ffff577224 */ /* 0x000fc600078e000b */
[----:B------:R-:W-:-:S13]  /*6b70*/  ISETP.NE.AND P3, PT, R86, 0x1, PT ;  /* 0x000000015600780c */ /* 0x000fda0003f65270 */
[----:B------:R-:W0:Y:S02]  /*6b80*/  @P3 LDC.64 R40, c[0x0][0x9e8] ;  /* 0x00027a00ff283b82 */ /* 0x000e240000000a00 */
[----:B0-----:R-:W-:-:S05]  /*6b90*/  @P3 IMAD.HI.U32 R40, R11, R40, RZ ;  /* 0x000000280b283227 */ /* 0x001fca00078e00ff */
[----:B------:R-:W-:-:S07]  /*6ba0*/  @P3 SHF.R.U32.HI R87, RZ, R41, R40 ;  /* 0x00000029ff573219 */ /* 0x000fce0000011628 */
.L_x_8843:
[----:B------:R-:W-:Y:S05]  /*6bb0*/  BSYNC B0 ;  /* 0x0000000000007941 */ /* 0x000fea0003800000 */
.L_x_8841:
[----:B------:R-:W-:-:S04]  /*6bc0*/  IMAD R41, R87, R86, -R82 ;  /* 0x0000005657297224 */ /* 0x000fc800078e0a52 */
[----:B------:R-:W-:-:S05]  /*6bd0*/  IMAD R41, R16, -0x2, R41 ;  /* 0xfffffffe10297824 */ /* 0x000fca00078e0229 */
[----:B------:R-:W-:Y:S02]  /*6be0*/  VIADDMNMX R137, R41, R86, R137, PT ;  /* 0x0000005629897246 */ /* 0x000fe40003800189 */
[----:B------:R-:W-:-:S07]  /*6bf0*/  VIMNMX R136, R136, R41, !PT ;  /* 0x0000002988887248 */ /* 0x000fce0007fe0100 */
.L_x_8840:
        /* <DEDUP_REMOVED lines=25> */
[----:B------:R-:W-:-:S02]  /*6d90*/  ISETP.GT.AND P5, PT, R136, RZ, P2 ;  /* 0x000000ff8800720c */ /* 0x000fc400017a4270 */
        /* <DEDUP_REMOVED lines=43> */
[----:B0-----:R-:W-:Y:S02]  /*7050*/  FMNMX.FTZ R12, R41, R12, !PT ;  /* 0x0000000c290c7209 */ /* 0x001fe40007810000 */
[----:B------:R-:W-:Y:S02]  /*7060*/  FSEL R43, R43, -INF , !P4 ;  /* 0xff8000002b2b7808 */ /* 0x000fe40006000000 */
[C---:B------:R-:W-:Y:S01]  /*7070*/  FSETP.NEU.FTZ.AND P6, PT, R12.reuse, -INF , PT ;  /* 0xff8000000c00780b */ /* 0x040fe20003fdd000 */
[----:B------:R-:W-:-:S01]  /*7080*/  FFMA.FTZ R82, R12, R87, -8 ;  /* 0xc10000000c527423 */ /* 0x000fc20000010057 */
[----:B------:R-:W-:-:S04]  /*7090*/  ISETP.GT.AND P4, PT, R136, 0x30, P2 ;  /* 0x000000308800780c */ /* 0x000fc80001784270 */
[----:B------:R-:W-:Y:S02]  /*70a0*/  FSEL R20, R82, RZ, P6 ;  /* 0x000000ff52147208 */ /* 0x000fe40003000000 */
[----:B------:R-:W-:-:S03]  /*70b0*/  ISETP.LT.OR P4, PT, R137, 0x31, P4 ;  /* 0x000000318900780c */ /* 0x000fc60002781670 */
[--C-:B------:R-:W-:Y:S01]  /*70c0*/  FFMA.FTZ R86, R27, UR10, -R20.reuse ;  /* 0x0000000a1b567c23 */ /* 0x100fe20008010814 */
[----:B------:R-:W-:Y:S01]  /*70d0*/  FSEL R27, R15, -INF , !P5 ;  /* 0xff8000000f1b7808 */ /* 0x000fe20006800000 */
[--C-:B------:R-:W-:Y:S01]  /*70e0*/  FFMA.FTZ R41, R139, UR10, -R20.reuse ;  /* 0x0000000a8b297c23 */ /* 0x100fe20008010814 */
[----:B------:R-:W-:Y:S01]  /*70f0*/  ISETP.LT.OR P5, PT, R137, 0x2a, P3 ;  /* 0x0000002a8900780c */ /* 0x000fe20001fa1670 */
[----:B------:R0:W-:Y:S01]  /*7100*/  MUFU.EX2 R15, R86 ;  /* 0x00000056000f7308 */ /* 0x0001e20000000800 */
        /* <DEDUP_REMOVED lines=59> */
[----:B------:R-:W-:Y:S02]  /*74c0*/  ISETP.LT.OR P5, PT, R137, 0x42, P5 ;  /* 0x000000428900780c */ /* 0x000fe40002fa1670 */
[----:B------:R-:W-:Y:S02]  /*74d0*/  FSEL R55, R55, -INF , !P3 ;  /* 0xff80000037377808 */ /* 0x000fe40005800000 */
[----:B------:R-:W-:Y:S01]  /*74e0*/  FMNMX.FTZ R82, R52, R87, !PT ;  /* 0x0000005734527209 */ /* 0x000fe20007810000 */
[----:B------:R-:W-:Y:S01]  /*74f0*/  MUFU.EX2 R14, R14 ;  /* 0x0000000e000e7308 */ /* 0x000fe20000000800 */
[----:B------:R-:W-:Y:S02]  /*7500*/  ISETP.GT.AND P3, PT, R136, 0x49, P2 ;  /* 0x000000498800780c */ /* 0x000fe40001764270 */
[----:B------:R-:W-:Y:S02]  /*7510*/  FSEL R56, R56, -INF , !P5 ;  /* 0xff80000038387808 */ /* 0x000fe40006800000 */
[----:B------:R-:W-:-:S02]  /*7520*/  ISETP.LT.OR P4, PT, R137, 0x49, P4 ;  /* 0x000000498900780c */ /* 0x000fc40002781670 */
[----:B------:R-:W-:Y:S01]  /*7530*/  FMNMX.FTZ R87, R55, R82, !PT ;  /* 0x0000005237577209 */ /* 0x000fe20007810000 */
[----:B------:R-:W-:Y:S01]  /*7540*/  MUFU.EX2 R21, R21 ;  /* 0x0000001500157308 */ /* 0x000fe20000000800 */
[----:B------:R-:W-:Y:S02]  /*7550*/  ISETP.GT.AND P5, PT, R136, 0x50, P2 ;  /* 0x000000508800780c */ /* 0x000fe400017a4270 */
[----:B------:R-:W-:Y:S02]  /*7560*/  ISETP.LT.OR P3, PT, R137, 0x4a, P3 ;  /* 0x0000004a8900780c */ /* 0x000fe40001f61670 */
[----:B------:R-:W-:Y:S02]  /*7570*/  FSEL R57, R57, -INF , !P4 ;  /* 0xff80000039397808 */ /* 0x000fe40006000000 */
[----:B------:R-:W-:Y:S01]  /*7580*/  FMNMX.FTZ R82, R56, R87, !PT ;  /* 0x0000005738527209 */ /* 0x000fe20007810000 */
[----:B------:R-:W-:Y:S01]  /*7590*/  MUFU.EX2 R24, R24 ;  /* 0x0000001800187308 */ /* 0x000fe20000000800 */
[----:B------:R-:W-:-:S02]  /*75a0*/  ISETP.GT.AND P4, PT, R136, 0x51, P2 ;  /* 0x000000518800780c */ /* 0x000fc40001784270 */
[----:B------:R-:W-:Y:S02]  /*75b0*/  FSEL R58, R58, -INF , !P3 ;  /* 0xff8000003a3a7808 */ /* 0x000fe40005800000 */
[----:B------:R-:W-:Y:S02]  /*75c0*/  ISETP.LT.OR P5, PT, R137, 0x51, P5 ;  /* 0x000000518900780c */ /* 0x000fe40002fa1670 */
[----:B------:R-:W-:Y:S01]  /*75d0*/  FMNMX.FTZ R87, R57, R82, !PT ;  /* 0x0000005239577209 */ /* 0x000fe20007810000 */
[----:B------:R-:W-:Y:S01]  /*75e0*/  MUFU.EX2 R28, R28 ;  /* 0x0000001c001c7308 */ /* 0x000fe20000000800 */
[----:B------:R-:W-:Y:S02]  /*75f0*/  ISETP.GT.AND P3, PT, R136, 0x58, P2 ;  /* 0x000000588800780c */ /* 0x000fe40001764270 */
[----:B------:R-:W-:Y:S02]  /*7600*/  ISETP.LT.OR P4, PT, R137, 0x52, P4 ;  /* 0x000000528900780c */ /* 0x000fe40002781670 */
[----:B------:R-:W-:-:S02]  /*7610*/  FSEL R61, R61, -INF , !P5 ;  /* 0xff8000003d3d7808 */ /* 0x000fc40006800000 */
[----:B------:R-:W-:Y:S01]  /*7620*/  FMNMX.FTZ R82, R58, R87, !PT ;  /* 0x000000573a527209 */ /* 0x000fe20007810000 */
[----:B------:R-:W-:Y:S01]  /*7630*/  MUFU.EX2 R31, R31 ;  /* 0x0000001f001f7308 */ /* 0x000fe20000000800 */
[----:B------:R-:W-:Y:S02]  /*7640*/  ISETP.GT.AND P5, PT, R136, 0x59, P2 ;  /* 0x000000598800780c */ /* 0x000fe400017a4270 */
[----:B------:R-:W-:Y:S02]  /*7650*/  FSEL R62, R62, -INF , !P4 ;  /* 0xff8000003e3e7808 */ /* 0x000fe40006000000 */
[----:B------:R-:W-:Y:S02]  /*7660*/  ISETP.LT.OR P3, PT, R137, 0x59, P3 ;  /* 0x000000598900780c */ /* 0x000fe40001f61670 */
        /* <DEDUP_REMOVED lines=37> */
[----:B------:R-:W-:Y:S01]  /*78c0*/  ISETP.GT.AND P2, PT, R136, 0x79, P2 ;  /* 0x000000798800780c */ /* 0x000fe20001744270 */
[----:B------:R-:W-:Y:S01]  /*78d0*/  FFMA.FTZ R136, R85, UR10, -R20 ;  /* 0x0000000a55887c23 */ /* 0x000fe20008010814 */
[----:B------:R-:W-:Y:S02]  /*78e0*/  ISETP.LT.OR P4, PT, R137, 0x79, P4 ;  /* 0x000000798900780c */ /* 0x000fe40002781670 */
[----:B------:R-:W-:-:S02]  /*78f0*/  FSEL R78, R78, -INF , !P5 ;  /* 0xff8000004e4e7808 */ /* 0x000fc40006800000 */
[----:B------:R-:W-:Y:S01]  /*7900*/  FMNMX.FTZ R87, R77, R82, !PT ;  /* 0x000000524d577209 */ /* 0x000fe20007810000 */
[----:B------:R-:W-:Y:S01]  /*7910*/  MUFU.EX2 R50, R50 ;  /* 0x0000003200327308 */ /* 0x000fe20000000800 */
[----:B------:R-:W-:Y:S02]  /*7920*/  ISETP.LT.OR P2, PT, R137, 0x7a, P2 ;  /* 0x0000007a8900780c */ /* 0x000fe40001741670 */
[----:B------:R-:W-:Y:S02]  /*7930*/  FSEL R81, R81, -INF , !P4 ;  /* 0xff80000051517808 */ /* 0x000fe40006000000 */
[----:B------:R-:W-:Y:S02]  /*7940*/  FMNMX.FTZ R82, R78, R87, !PT ;  /* 0x000000574e527209 */ /* 0x000fe40007810000 */
[----:B------:R-:W-:Y:S01]  /*7950*/  FSEL R83, R83, -INF , !P2 ;  /* 0xff80000053537808 */ /* 0x000fe20005000000 */
[----:B------:R-:W-:Y:S01]  /*7960*/  MUFU.EX2 R53, R53 ;  /* 0x0000003500357308 */ /* 0x000fe20000000800 */
[----:B------:R-:W-:-:S02]  /*7970*/  FMNMX.FTZ R82, R81, R82, !PT ;  /* 0x0000005251527209 */ /* 0x000fc40007810000 */
[----:B------:R-:W-:Y:S02]  /*7980*/  FSEL R85, R12, RZ, P6 ;  /* 0x000000ff0c557208 */ /* 0x000fe40003000000 */
[----:B------:R-:W-:-:S03]  /*7990*/  FMNMX.FTZ R82, R83, R82, !PT ;  /* 0x0000005253527209 */ /* 0x000fc60007810000 */
[----:B------:R-:W-:Y:S01]  /*79a0*/  FADD.FTZ R10, -R85, R10 ;  /* 0x0000000a550a7221 */ /* 0x000fe20000010100 */
[----:B------:R-:W-:Y:S01]  /*79b0*/  MUFU.EX2 R54, R54 ;  /* 0x0000003600367308 */ /* 0x000fe20000000800 */
[----:B------:R-:W1:Y:S02]  /*79c0*/  SHFL.BFLY PT, R87, R82, 0x2, 0x1f ;  /* 0x0c401f0052577f89 */ /* 0x000e6400000e0000 */
[----:B------:R-:W-:-:S05]  /*79d0*/  FMUL.FTZ R10, R10, UR10 ;  /* 0x0000000a0a0a7c20 */ /* 0x000fca0008410000 */
[----:B------:R2:W-:Y:S08]  /*79e0*/  MUFU.EX2 R85, R136 ;  /* 0x0000008800557308 */ /* 0x0005f00000000800 */
[----:B------:R-:W3:Y:S08]  /*79f0*/  MUFU.EX2 R10, R10 ;  /* 0x0000000a000a7308 */ /* 0x000ef00000000800 */
[----:B------:R-:W-:Y:S01]  /*7a00*/  MUFU.EX2 R59, R59 ;  /* 0x0000003b003b7308 */ /* 0x000fe20000000800 */
[----:B-1----:R-:W-:Y:S01]  /*7a10*/  FMNMX.FTZ R87, R82, R87, !PT ;  /* 0x0000005752577209 */ /* 0x002fe20007810000 */
[----:B------:R-:W-:-:S04]  /*7a20*/  FFMA.FTZ R82, R84, UR10, -R20 ;  /* 0x0000000a54527c23 */ /* 0x000fc80008010814 */
[----:B0-----:R-:W0:Y:S02]  /*7a30*/  SHFL.BFLY PT, R86, R87, 0x1, 0x1f ;  /* 0x0c201f0057567f89 */ /* 0x001e2400000e0000 */
        /* <DEDUP_REMOVED lines=8> */
[----:B------:R-:W-:Y:S02]  /*7ac0*/  FSEL R87, R20, RZ, P2 ;  /* 0x000000ff14577208 */ /* 0x000fe40001000000 */
[----:B------:R-:W-:Y:S01]  /*7ad0*/  FSEL R84, R84, RZ, P2 ;  /* 0x000000ff54547208 */ /* 0x000fe20001000000 */
[----:B------:R-:W-:Y:S02]  /*7ae0*/  MUFU.EX2 R68, R68 ;  /* 0x0000004400447308 */ /* 0x000fe40000000800 */
[----:B------:R-:W-:-:S02]  /*7af0*/  FADD.FTZ R87, -R87, R8 ;  /* 0x0000000857577221 */ /* 0x000fc40000010100 */
[--C-:B--2---:R-:W-:Y:S01]  /*7b00*/  FFMA.FTZ R136, R51, UR10, -R84.reuse ;  /* 0x0000000a33887c23 */ /* 0x104fe20008010854 */
        /* <DEDUP_REMOVED lines=12> */
[----:B------:R-:W-:Y:S01]  /*7bd0*/  FFMA.FTZ R44, R47, UR10, -R84 ;  /* 0x0000000a2f2c7c23 */ /* 0x000fe20008010854 */
[----:B---3--:R-:W-:-:S01]  /*7be0*/  FFMA.FTZ R57, R10, R4, R41 ;  /* 0x000000040a397223 */ /* 0x008fc20000010029 */
[----:B------:R-:W0:Y:S01]  /*7bf0*/  MUFU.EX2 R51, R51 ;  /* 0x0000003300337308 */ /* 0x000e220000000800 */
        /* <DEDUP_REMOVED lines=9> */
[----:B------:R-:W-:-:S06]  /*7c90*/  FFMA.FTZ R38, R38, UR10, -R84 ;  /* 0x0000000a26267c23 */ /* 0x000fcc0008010854 */
[----:B------:R-:W2:Y:S01]  /*7ca0*/  MUFU.EX2 R25, R25 ;  /* 0x0000001900197308 */ /* 0x000ea20000000800 */
[----:B0-----:R-:W-:-:S01]  /*7cb0*/  FFMA.FTZ R4, R51, R3, R86 ;  /* 0x0000000333047223 */ /* 0x001fc20000010056 */
[----:B------:R-:W-:Y:S01]  /*7cc0*/  FADD.FTZ R3, R21, R56 ;  /* 0x0000003815037221 */ /* 0x000fe20000010000 */
[----:B------:R-:W-:-:S05]  /*7cd0*/  FFMA.FTZ R56, R61, UR10, -R84 ;  /* 0x0000000a3d387c23 */ /* 0x000fca0008010854 */
[----:B------:R-:W0:Y:S01]  /*7ce0*/  MUFU.EX2 R26, R26 ;  /* 0x0000001a001a7308 */ /* 0x000e220000000800 */
[----:B-1----:R-:W-:-:S07]  /*7cf0*/  FADD.FTZ R4, R27, R4 ;  /* 0x000000041b047221 */ /* 0x002fce0000010000 */
        /* <DEDUP_REMOVED lines=14> */
[----:B------:R-:W-:Y:S01]  /*7de0*/  FFMA.FTZ R61, R62, UR10, -R84 ;  /* 0x0000000a3e3d7c23 */ /* 0x000fe20008010854 */
[----:B------:R-:W-:-:S05]  /*7df0*/  FADD.FTZ R4, R36, R3 ;  /* 0x0000000324047221 */ /* 0x000fca0000010000 */
[----:B------:R-:W2:Y:S01]  /*7e00*/  MUFU.EX2 R37, R37 ;  /* 0x0000002500257308 */ /* 0x000ea20000000800 */
[----:B0-----:R-:W-:-:S01]  /*7e10*/  FADD.FTZ R137, R33, R58 ;  /* 0x0000003a21897221 */ /* 0x001fc20000010000 */
[----:B------:R-:W-:-:S06]  /*7e20*/  FFMA.FTZ R58, R65, UR10, -R84 ;  /* 0x0000000a413a7c23 */ /* 0x000fcc0008010854 */
[----:B------:R-:W0:Y:S01]  /*7e30*/  MUFU.EX2 R38, R38 ;  /* 0x0000002600267308 */ /* 0x000e220000000800 */
[----:B-1----:R-:W-:-:S01]  /*7e40*/  FADD.FTZ R62, R34, R137 ;  /* 0x00000089223e7221 */ /* 0x002fc20000010000 */
[----:B------:R-:W-:-:S06]  /*7e50*/  FADD.FTZ R137, R39, R4 ;  /* 0x0000000427897221 */ /* 0x000fcc0000010000 */
[----:B------:R-:W1:Y:S01]  /*7e60*/  MUFU.EX2 R40, R40 ;  /* 0x0000002800287308 */ /* 0x000e620000000800 */
[----:B--2---:R-:W-:-:S01]  /*7e70*/  FADD.FTZ R65, R37, R62 ;  /* 0x0000003e25417221 */ /* 0x004fc20000010000 */
[----:B------:R-:W-:-:S06]  /*7e80*/  FFMA.FTZ R62, R69, UR10, -R84 ;  /* 0x0000000a453e7c23 */ /* 0x000fcc0008010854 */
[----:B------:R-:W2:Y:S01]  /*7e90*/  MUFU.EX2 R43, R43 ;  /* 0x0000002b002b7308 */ /* 0x000ea20000000800 */
[----:B0-----:R-:W-:-:S01]  /*7ea0*/  FADD.FTZ R3, R38, R65 ;  /* 0x0000004126037221 */ /* 0x001fc20000010000 */
[----:B------:R-:W-:Y:S01]  /*7eb0*/  FFMA.FTZ R65, R66, UR10, -R84 ;  /* 0x0000000a42417c23 */ /* 0x000fe20008010854 */
[----:B------:R-:W-:-:S04]  /*7ec0*/  FADD.FTZ R66, R42, R137 ;  /* 0x000000892a427221 */ /* 0x000fc80000010000 */
[----:B------:R-:W-:Y:S01]  /*7ed0*/  FADD.FTZ R69, R45, R66 ;  /* 0x000000422d457221 */ /* 0x000fe20000010000 */
[----:B------:R-:W0:Y:S01]  /*7ee0*/  MUFU.EX2 R44, R44 ;  /* 0x0000002c002c7308 */ /* 0x000e220000000800 */
[----:B-1----:R-:W-:-:S02]  /*7ef0*/  FADD.FTZ R4, R40, R3 ;  /* 0x0000000328047221 */ /* 0x002fc40000010000 */
[----:B------:R-:W-:Y:S01]  /*7f00*/  FADD.FTZ R66, R46, R69 ;  /* 0x000000452e427221 */ /* 0x000fe20000010000 */
[----:B------:R-:W-:-:S03]  /*7f10*/  FFMA.FTZ R69, R70, UR10, -R84 ;  /* 0x0000000a46457c23 */ /* 0x000fc60008010854 */
[----:B------:R-:W-:Y:S01]  /*7f20*/  FADD.FTZ R137, R49, R66 ;  /* 0x0000004231897221 */ /* 0x000fe20000010000 */
[----:B------:R-:W1:Y:S01]  /*7f30*/  MUFU.EX2 R47, R47 ;  /* 0x0000002f002f7308 */ /* 0x000e620000000800 */
[----:B--2---:R-:W-:-:S01]  /*7f40*/  FADD.FTZ R3, R43, R4 ;  /* 0x000000042b037221 */ /* 0x004fc20000010000 */
[----:B------:R-:W-:Y:S01]  /*7f50*/  FFMA.FTZ R66, R73, UR10, -R84 ;  /* 0x0000000a49427c23 */ /* 0x000fe20008010854 */
[----:B------:R-:W-:-:S04]  /*7f60*/  FADD.FTZ R70, R50, R137 ;  /* 0x0000008932467221 */ /* 0x000fc80000010000 */
[----:B------:R-:W-:Y:S01]  /*7f70*/  FADD.FTZ R73, R53, R70 ;  /* 0x0000004635497221 */ /* 0x000fe20000010000 */
[----:B------:R-:W2:Y:S01]  /*7f80*/  MUFU.EX2 R8, R136 ;  /* 0x0000008800087308 */ /* 0x000ea20000000800 */
[----:B0-----:R-:W-:-:S02]  /*7f90*/  FADD.FTZ R4, R44, R3 ;  /* 0x000000032c047221 */ /* 0x001fc40000010000 */
[----:B------:R-:W-:Y:S01]  /*7fa0*/  FADD.FTZ R70, R54, R73 ;  /* 0x0000004936467221 */ /* 0x000fe20000010000 */
[----:B------:R-:W-:-:S03]  /*7fb0*/  FFMA.FTZ R73, R74, UR10, -R84 ;  /* 0x0000000a4a497c23 */ /* 0x000fc60008010854 */
[----:B------:R-:W-:Y:S01]  /*7fc0*/  FADD.FTZ R137, R59, R70 ;  /* 0x000000463b897221 */ /* 0x000fe20000010000 */
[----:B------:R-:W0:Y:S01]  /*7fd0*/  MUFU.EX2 R87, R87 ;  /* 0x0000005700577308 */ /* 0x000e220000000800 */
[----:B-1----:R-:W-:-:S01]  /*7fe0*/  FADD.FTZ R3, R47, R4 ;  /* 0x000000042f037221 */ /* 0x002fc20000010000 */
[----:B------:R-:W-:Y:S01]  /*7ff0*/  FFMA.FTZ R70, R77, UR10, -R84 ;  /* 0x0000000a4d467c23 */ /* 0x000fe20008010854 */
[----:B------:R-:W-:-:S04]  /*8000*/  FADD.FTZ R74, R60, R137 ;  /* 0x000000893c4a7221 */ /* 0x000fc80000010000 */
[----:B------:R-:W-:Y:S01]  /*8010*/  FADD.FTZ R77, R63, R74 ;  /* 0x0000004a3f4d7221 */ /* 0x000fe20000010000 */
[----:B------:R-:W1:Y:S01]  /*8020*/  MUFU.EX2 R48, R48 ;  /* 0x0000003000307308 */ /* 0x000e620000000800 */
[----:B--2---:R-:W-:-:S02]  /*8030*/  FADD.FTZ R4, R8, R3 ;  /* 0x0000000308047221 */ /* 0x004fc40000010000 */
[----:B------:R-:W-:Y:S01]  /*8040*/  FADD.FTZ R74, R64, R77 ;  /* 0x0000004d404a7221 */ /* 0x000fe20000010000 */
[----:B------:R-:W-:-:S03]  /*8050*/  FFMA.FTZ R77, R78, UR10, -R84 ;  /* 0x0000000a4e4d7c23 */ /* 0x000fc60008010854 */
[----:B------:R-:W-:Y:S01]  /*8060*/  FADD.FTZ R137, R67, R74 ;  /* 0x0000004a43897221 */ /* 0x000fe20000010000 */
[----:B------:R-:W2:Y:S01]  /*8070*/  MUFU.EX2 R55, R55 ;  /* 0x0000003700377308 */ /* 0x000ea20000000800 */
[----:B0-----:R-:W-:-:S01]  /*8080*/  FADD.FTZ R3, R87, R4 ;  /* 0x0000000457037221 */ /* 0x001fc20000010000 */
[----:B------:R-:W-:Y:S01]  /*8090*/  FFMA.FTZ R74, R81, UR10, -R84 ;  /* 0x0000000a514a7c23 */ /* 0x000fe20008010854 */
[----:B------:R-:W-:-:S05]  /*80a0*/  FADD.FTZ R78, R68, R137 ;  /* 0x00000089444e7221 */ /* 0x000fca0000010000 */
        /* <DEDUP_REMOVED lines=43> */
[----:B------:R-:W-:Y:S01]  /*8360*/  FADD.FTZ R4, R85, R4 ;  /* 0x0000000455047221 */ /* 0x000fe20000010000 */
[----:B-1----:R-:W-:-:S04]  /*8370*/  FADD.FTZ R78, R74, R3 ;  /* 0x000000034a4e7221 */ /* 0x002fc80000010000 */
[----:B--2---:R-:W-:Y:S01]  /*8380*/  FADD.FTZ R3, R81, R78 ;  /* 0x0000004e51037221 */ /* 0x004fe20000010000 */
[----:B------:R-:W-:Y:S06]  /*8390*/  @!P0 BRA `(.L_x_8844) ;  /* 0x0000000000048947 */ /* 0x000fec0003800000 */
[----:B------:R-:W-:Y:S01]  /*83a0*/  BPT.TRAP 0x1 ;  /* 0x000000040000795c */ /* 0x000fe20000300000 */
.L_x_8844:
        /* <DEDUP_REMOVED lines=94> */
.L_x_8827:
        /* <DEDUP_REMOVED lines=15> */
.L_x_8847:
[----:B------:R-:W-:-:S13]  /*8a80*/  ISETP.NE.AND P2, PT, R14, 0x1, PT ;  /* 0x000000010e00780c */ /* 0x000fda0003f45270 */
[----:B------:R-:W0:Y:S02]  /*8a90*/  @P2 LDC.64 R12, c[0x0][0x9e8] ;  /* 0x00027a00ff0c2b82 */ /* 0x000e240000000a00 */
[----:B0-----:R-:W-:-:S05]  /*8aa0*/  @P2 IMAD.HI.U32 R12, R23, R12, RZ ;  /* 0x0000000c170c2227 */ /* 0x001fca00078e00ff */
[----:B------:R-:W-:-:S07]  /*8ab0*/  @P2 SHF.R.U32.HI R23, RZ, R13, R12 ;  /* 0x0000000dff172219 */ /* 0x000fce000001160c */
.L_x_8848:
[----:B------:R-:W-:-:S05]  /*8ac0*/  IMAD R23, R23, R14, RZ ;  /* 0x0000000e17177224 */ /* 0x000fca00078e02ff */
[----:B------:R-:W-:-:S13]  /*8ad0*/  R2UR UR7, R23 ;  /* 0x00000000170772ca */ /* 0x000fda00000e0000 */
[----:B------:R-:W-:-:S04]  /*8ae0*/  UISETP.LT.AND UP0, UPT, UR6, UR7, UPT ;  /* 0x000000070600728c */ /* 0x000fc8000bf01270 */
[----:B------:R-:W-:-:S12]  /*8af0*/  USEL UR6, UR6, UR7, !UP0 ;  /* 0x0000000706067287 */ /* 0x000fd8000c000000 */
.L_x_8846:
        /* <DEDUP_REMOVED lines=13> */
.L_x_8859:
[----:B------:R-:W-:-:S04]  /*8bd0*/  UIADD3 UR38, UR21, 0x1, URZ ;  /* 0x0000000115267890 */ /* 0x000fc8000fffe03f */
[----:B------:R-:W-:-:S04]  /*8be0*/  UISETP.NE.AND UP0, UPT, UR38, 0x2, UPT ;  /* 0x000000022600788c */ /* 0x000fc8000bf05270 */
[----:B------:R-:W-:Y:S02]  /*8bf0*/  USEL UR37, URZ, 0x1, UP0 ;  /* 0x000000013f257887 */ /* 0x000fe40008000000 */
[----:B------:R-:W-:Y:S02]  /*8c00*/  USEL UR38, UR38, URZ, UP0 ;  /* 0x0000003f26267287 */ /* 0x000fe40008000000 */
[----:B------:R-:W-:Y:S01]  /*8c10*/  ULOP3.LUT UR37, UR20, UR37, URZ, 0x3c, !UPT ;  /* 0x0000002514257292 */ /* 0x000fe2000f8e3c3f */
[----:B------:R-:W-:Y:S11]  /*8c20*/  @!P0 BRA `(.L_x_8850) ;  /* 0x0000000000048947 */ /* 0x000ff60003800000 */
[----:B------:R-:W-:Y:S01]  /*8c30*/  BPT.TRAP 0x1 ;  /* 0x000000040000795c */ /* 0x000fe20000300000 */
.L_x_8850:
[----:B------:R-:W-:Y:S01]  /*8c40*/  ULEA UR6, UR38, UR45, 0x3 ;  /* 0x0000002d26067291 */ /* 0x000fe2000f8e183f */
[----:B------:R-:W-:-:S05]  /*8c50*/  IMAD.U32 R8, RZ, RZ, UR37 ;  /* 0x00000025ff087e24 */ /* 0x000fca000f8e00ff */
[----:B------:R-:W-:-:S04]  /*8c60*/  SHF.L.U32 R8, R8, 0x1f, RZ ;  /* 0x0000001f08087819 */ /* 0x000fc800000006ff */
[----:B------:R0:W1:Y:S01]  /*8c70*/  SYNCS.PHASECHK.TRANS64.TRYWAIT P2, [UR6+0x19c30], R8 ;  /* 0x019c3008ff0075a7 */ /* 0x0000620008040146 */
[----:B------:R-:W-:Y:S05]  /*8c80*/  @!P0 BRA `(.L_x_8851) ;  /* 0x0000000000048947 */ /* 0x000fea0003800000 */
[----:B------:R-:W-:Y:S01]  /*8c90*/  BPT.TRAP 0x1 ;  /* 0x000000040000795c */ /* 0x000fe20000300000 */
.L_x_8851:
[----:B-1----:R-:W-:Y:S05]  /*8ca0*/  @P2 BRA `(.L_x_8852) ;  /* 0x0000000000082947 */ /* 0x002fea0003800000 */
[----:B------:R-:W1:Y:S02]  /*8cb0*/  SYNCS.PHASECHK.TRANS64.TRYWAIT P2, [UR6+0x19c30], R8 ;  /* 0x019c3008ff0075a7 */ /* 0x000e640008040146 */
[----:B-1----:R-:W-:Y:S05]  /*8cc0*/  @!P2 BRA `(.L_x_8853) ;  /* 0x000000cc00f8a947 */ /* 0x002fea0003800000 */
.L_x_8852:
        /* <DEDUP_REMOVED lines=17> */
.L_x_8854:
[----:B------:R-:W-:Y:S01]  /*8de0*/  ULEA UR14, UR21, UR45, 0x3 ;  /* 0x0000002d150e7291 */ /* 0x000fe2000f8e183f */
[----:B01----:R-:W-:-:S05]  /*8df0*/  IMAD.U32 R8, RZ, RZ, UR20 ;  /* 0x00000014ff087e24 */ /* 0x003fca000f8e00ff */
[----:B------:R-:W-:-:S04]  /*8e00*/  SHF.L.U32 R8, R8, 0x1f, RZ ;  /* 0x0000001f08087819 */ /* 0x000fc800000006ff */
[----:B------:R0:W1:Y:S01]  /*8e10*/  SYNCS.PHASECHK.TRANS64.TRYWAIT P2, [UR14+0x19c50], R8 ;  /* 0x019c5008ff0075a7 */ /* 0x000062000804014e */
[----:B------:R-:W-:Y:S05]  /*8e20*/  @!P0 BRA `(.L_x_8855) ;  /* 0x0000000000048947 */ /* 0x000fea0003800000 */
[----:B------:R-:W-:Y:S01]  /*8e30*/  BPT.TRAP 0x1 ;  /* 0x000000040000795c */ /* 0x000fe20000300000 */
.L_x_8855:
[----:B-1----:R-:W-:Y:S05]  /*8e40*/  @P2 BRA `(.L_x_8856) ;  /* 0x0000000000082947 */ /* 0x002fea0003800000 */
[----:B------:R-:W1:Y:S02]  /*8e50*/  SYNCS.PHASECHK.TRANS64.TRYWAIT P2, [UR14+0x19c50], R8 ;  /* 0x019c5008ff0075a7 */ /* 0x000e64000804014e */
[----:B-1----:R-:W-:Y:S05]  /*8e60*/  @!P2 BRA `(.L_x_8857) ;  /* 0x000000cc00a8a947 */ /* 0x002fea0003800000 */
.L_x_8856:
[----:B------:R-:W-:Y:S01]  /*8e70*/  UIADD3 UR6, UR45, 0x3000, URZ ;  /* 0x000030002d067890 */ /* 0x000fe2000fffe03f */
[C---:B------:R-:W-:Y:S01]  /*8e80*/  FMUL.FTZ R12, R0.reuse, R24 ;  /* 0x00000018000c7220 */ /* 0x040fe20000410000 */
[----:B------:R-:W-:Y:S01]  /*8e90*/  WARPGROUP.ARRIVE ;  /* 0x00000000000079c5 */ /* 0x000fe20000000000 */
[C---:B-1----:R-:W-:Y:S01]  /*8ea0*/  FMUL.FTZ R11, R0.reuse, R25 ;  /* 0x00000019000b7220 */ /* 0x042fe20000410000 */
[----:B------:R-:W-:Y:S01]  /*8eb0*/  USHF.R.U32.HI UR6, URZ, 0x4, UR6 ;  /* 0x000000043f067899 */ /* 0x000fe20008011606 */
[C---:B------:R-:W-:Y:S01]  /*8ec0*/  FMUL.FTZ R14, R0.reuse, R26 ;  /* 0x0000001a000e7220 */ /* 0x040fe20000410000 */
[----:B------:R-:W-:Y:S01]  /*8ed0*/  UMOV UR7, 0x40000040 ;  /* 0x4000004000077882 */ /* 0x000fe20000000000 */
[----:B------:R-:W0:Y:S01]  /*8ee0*/  MUFU.TANH R12, R12 ;  /* 0x0000000c000c7308 */ /* 0x000e220000002400 */
[----:B------:R-:W-:Y:S01]  /*8ef0*/  ULOP3.LUT UR6, UR6, 0x3fff, URZ, 0xc0, !UPT ;  /* 0x00003fff06067892 */ /* 0x000fe2000f8ec03f */
[C---:B------:R-:W-:Y:S01]  /*8f00*/  FMUL.FTZ R13, R0.reuse, R27 ;  /* 0x0000001b000d7220 */ /* 0x040fe20000410000 */
[C---:B------:R-:W-:Y:S01]  /*8f10*/  FMUL.FTZ R15, R0.reuse, R28 ;  /* 0x0000001c000f7220 */ /* 0x040fe20000410000 */
[C---:B------:R-:W-:Y:S01]  /*8f20*/  FMUL.FTZ R21, R0.reuse, R30 ;  /* 0x0000001e00157220 */ /* 0x040fe20000410000 */
[----:B------:R-:W-:Y:S01]  /*8f30*/  ULOP3.LUT UR6, UR6, 0x10000, URZ, 0xfc, !UPT ;  /* 0x0001000006067892 */ /* 0x000fe2000f8efc3f */
[C---:B------:R-:W-:Y:S01]  /*8f40*/  FMUL.FTZ R20, R0.reuse, R29 ;  /* 0x0000001d00147220 */ /* 0x040fe20000410000 */
[C---:B------:R-:W-:Y:S01]  /*8f50*/  FMUL.FTZ R23, R0.reuse, R31 ;  /* 0x0000001f00177220 */ /* 0x040fe20000410000 */
[----:B------:R-:W1:Y:S01]  /*8f60*/  MUFU.TANH R11, R11 ;  /* 0x0000000b000b7308 */ /* 0x000e620000002400 */
[----:B------:R-:W-:Y:S01]  /*8f70*/  UIMAD UR11, UR21, 0x300, UR6 ;  /* 0x00000300150b78a4 */ /* 0x000fe2000f8e0206 */
[C---:B------:R-:W-:Y:S01]  /*8f80*/  FMUL.FTZ R24, R0.reuse, R32 ;  /* 0x0000002000187220 */ /* 0x040fe20000410000 */
[C---:B------:R-:W-:Y:S01]  /*8f90*/  FMUL.FTZ R26, R0.reuse, R34 ;  /* 0x00000022001a7220 */ /* 0x040fe20000410000 */
[C---:B------:R-:W-:Y:S01]  /*8fa0*/  FMUL.FTZ R25, R0.reuse, R33 ;  /* 0x0000002100197220 */ /* 0x040fe20000410000 */
[C---:B------:R-:W-:Y:S01]  /*8fb0*/  FMUL.FTZ R27, R0.reuse, R35 ;  /* 0x00000023001b7220 */ /* 0x040fe20000410000 */
[C---:B------:R-:W-:Y:S01]  /*8fc0*/  FMUL.FTZ R28, R0.reuse, R36 ;  /* 0x00000024001c7220 */ /* 0x040fe20000410000 */
[----:B------:R-:W-:Y:S01]  /*8fd0*/  FMUL.FTZ R29, R0, R37 ;  /* 0x00000025001d7220 */ /* 0x000fe20000410000 */
[----:B------:R-:W-:Y:S01]  /*8fe0*/  UMOV UR6, UR11 ;  /* 0x0000000b00067c82 */ /* 0x000fe20008000000 */
[----:B------:R-:W2:Y:S01]  /*8ff0*/  MUFU.TANH R14, R14 ;  /* 0x0000000e000e7308 */ /* 0x000ea20000002400 */
[----:B------:R-:W-:Y:S01]  /*9000*/  QGMMA.64x96x32.F32.E4M3.E4M3 R88, R148, gdesc[UR4], R88, gsb0 ;  /* 0x0160000494587df3 */ /* 0x000fe20008000858 */
[----:B0-----:R-:W-:Y:S01]  /*9010*/  FMNMX.FTZ R8, R12, R7, !PT ;  /* 0x000000070c087209 */ /* 0x001fe20007810000 */
        /* <DEDUP_REMOVED lines=47> */
[----:B------:R-:W-:Y:S01]  /*9310*/  UIADD3 UR6, UR11, 0x2, URZ ;  /* 0x000000020b067890 */ /* 0x000fe2000fffe03f */
[C---:B------:R-:W-:Y:S01]  /*9320*/  FMUL.FTZ R62, R0.reuse, R70 ;  /* 0x00000046003e7220 */ /* 0x040fe20000410000 */
[----:B------:R-:W-:Y:S01]  /*9330*/  UMOV UR7, 0x40000040 ;  /* 0x4000004000077882 */ /* 0x000fe20000000000 */
        /* <DEDUP_REMOVED lines=23> */
[----:B-1----:R-:W-:Y:S01]  /*94b0*/  FMNMX.FTZ R10, R30, R71, !PT ;  /* 0x000000471e0a7209 */ /* 0x002fe20007810000 */
[----:B------:R-:W-:-:S06]  /*94c0*/  WARPGROUP.DEPBAR.LE gsb0, 0x0 ;  /* 0x00008000000079c5 */ /* 0x000fcc0000010000 */
[----:B------:R-:W1:Y:S01]  /*94d0*/  MUFU.TANH R32, R32 ;  /* 0x0000002000207308 */ /* 0x000e620000002400 */
[----:B--2---:R-:W-:Y:S01]  /*94e0*/  FMNMX.FTZ R71, R29, R8, !PT ;  /* 0x000000081d477209 */ /* 0x004fe20007810000 */
[----:B------:R-:W-:-:S06]  /*94f0*/  WARPGROUP.ARRIVE ;  /* 0x00000000000079c5 */ /* 0x000fcc0000000000 */
[----:B------:R-:W2:Y:S01]  /*9500*/  MUFU.TANH R34, R34 ;  /* 0x0000002200227308 */ /* 0x000ea20000002400 */
[----:B0-----:R-:W-:Y:S01]  /*9510*/  FMNMX.FTZ R73, R31, R10, !PT ;  /* 0x0000000a1f497209 */ /* 0x001fe20007810000 */
[----:B------:R-:W-:Y:S01]  /*9520*/  QGMMA.64x96x32.F32.E4M3.E4M3 R88, R144, gdesc[UR4], R88, gsb0 ;  /* 0x0160000490587df3 */ /* 0x000fe20008000858 */
        /* <DEDUP_REMOVED lines=31> */
[----:B--2---:R-:W-:Y:S01]  /*9720*/  FMNMX.FTZ R10, R46, R75, !PT ;  /* 0x0000004b2e0a7209 */ /* 0x004fe20007810000 */
[----:B------:R-:W-:Y:S02]  /*9730*/  WARPGROUP.DEPBAR.LE gsb0, 0x0 ;  /* 0x00008000000079c5 */ /* 0x000fe40000010000 */
[----:B------:R-:W-:-:S04]  /*9740*/  WARPGROUP.ARRIVE ;  /* 0x00000000000079c5 */ /* 0x000fc80000000000 */
        /* <DEDUP_REMOVED lines=34> */
[----:B------:R-:W-:Y:S01]  /*9970*/  FMUL.FTZ R77, R0, R85 ;  /* 0x00000055004d7220 */ /* 0x000fe20000410000 */
[----:B------:R-:W-:Y:S02]  /*9980*/  WARPGROUP.DEPBAR.LE gsb0, 0x0 ;  /* 0x00008000000079c5 */ /* 0x000fe40000010000 */
[----:B------:R-:W-:-:S03]  /*9990*/  WARPGROUP.ARRIVE ;  /* 0x00000000000079c5 */ /* 0x000fc60000000000 */
[----:B------:R-:W2:Y:S01]  /*99a0*/  MUFU.TANH R63, R63 ;  /* 0x0000003f003f7308 */ /* 0x000ea20000002400 */
[----:B0-----:R-:W-:Y:S02]  /*99b0*/  FMNMX.FTZ R10, R62, R79, !PT ;  /* 0x0000004f3e0a7209 */ /* 0x001fe40007810000 */
[----:B------:R-:W-:Y:S05]  /*99c0*/  QGMMA.64x96x32.F32.E4M3.E4M3 R88, R136, gdesc[UR4], R88, gsb0 ;  /* 0x0160000488587df3 */ /* 0x000fea0008000858 */
        /* <DEDUP_REMOVED lines=29> */
[----:B------:R-:W-:-:S06]  /*9ba0*/  WARPGROUP.DEPBAR.LE gsb0, 0x0 ;  /* 0x00008000000079c5 */ /* 0x000fcc0000010000 */
[----:B------:R-:W2:Y:S01]  /*9bb0*/  MUFU.TANH R79, R79 ;  /* 0x0000004f004f7308 */ /* 0x000ea20000002400 */
[----:B0-----:R-:W-:-:S07]  /*9bc0*/  FMNMX.FTZ R10, R78, R83, !PT ;  /* 0x000000534e0a7209 */ /* 0x001fce0007810000 */
[----:B------:R-:W0:Y:S01]  /*9bd0*/  MUFU.TANH R77, R77 ;  /* 0x0000004d004d7308 */ /* 0x000e220000002400 */
[----:B-1----:R-:W-:Y:S02]  /*9be0*/  FMNMX.FTZ R8, R76, R81, !PT ;  /* 0x000000514c087209 */ /* 0x002fe40007810000 */
[----:B--2---:R-:W-:Y:S02]  /*9bf0*/  FMNMX.FTZ R81, R79, R10, !PT ;  /* 0x0000000a4f517209 */ /* 0x004fe40007810000 */
[----:B0-----:R-:W-:-:S03]  /*9c00*/  FMNMX.FTZ R80, R77, R8, !PT ;  /* 0x000000084d507209 */ /* 0x001fc60007810000 */
[----:B------:R-:W0:Y:S04]  /*9c10*/  SHFL.BFLY PT, R8, R81, 0x2, 0x1f ;  /* 0x0c401f0051087f89 */ /* 0x000e2800000e0000 */
[----:B------:R-:W1:Y:S01]  /*9c20*/  SHFL.BFLY PT, R83, R80, 0x2, 0x1f ;  /* 0x0c401f0050537f89 */ /* 0x000e6200000e0000 */
[----:B0-----:R-:W-:Y:S01]  /*9c30*/  FMNMX.FTZ R82, R81, R8, !PT ;  /* 0x0000000851527209 */ /* 0x001fe20007810000 */
[----:B------:R-:W-:Y:S01]  /*9c40*/  IMAD.U32 R81, RZ, RZ, UR10 ;  /* 0x0000000aff517e24 */ /* 0x000fe2000f8e00ff */
[----:B-1----:R-:W-:-:S03]  /*9c50*/  FMNMX.FTZ R83, R80, R83, !PT ;  /* 0x0000005350537209 */ /* 0x002fc60007810000 */
[----:B------:R-:W0:Y:S04]  /*9c60*/  SHFL.BFLY PT, R85, R82, 0x1, 0x1f ;  /* 0x0c201f0052557f89 */ /* 0x000e2800000e0000 */
[----:B------:R-:W1:Y:S01]  /*9c70*/  SHFL.BFLY PT, R10, R83, 0x1, 0x1f ;  /* 0x0c201f00530a7f89 */ /* 0x000e6200000e0000 */
[----:B0-----:R-:W-:Y:S02]  /*9c80*/  FMNMX.FTZ R8, R82, R85, !PT ;  /* 0x0000005552087209 */ /* 0x001fe40007810000 */
[----:B-1----:R-:W-:-:S03]  /*9c90*/  FMNMX.FTZ R10, R83, R10, !PT ;  /* 0x0000000a530a7209 */ /* 0x002fc60007810000 */
[----:B------:R-:W-:-:S04]  /*9ca0*/  FADD.FTZ R9, -R8, R9 ;  /* 0x0000000908097221 */ /* 0x000fc80000010100 */
[----:B------:R-:W-:Y:S01]  /*9cb0*/  FMUL.FTZ R80, R9, UR10 ;  /* 0x0000000a09507c20 */ /* 0x000fe20008410000 */
[----:B------:R-:W-:-:S01]  /*9cc0*/  FFMA.FTZ R9, R10, R81, -8 ;  /* 0xc10000000a097423 */ /* 0x000fc20000010051 */
[----:B------:R-:W-:Y:S02]  /*9cd0*/  IMAD.U32 R81, RZ, RZ, UR10 ;  /* 0x0000000aff517e24 */ /* 0x000fe4000f8e00ff */
[----:B------:R-:W-:-:S01]  /*9ce0*/  FADD.FTZ R7, -R10, R7 ;  /* 0x000000070a077221 */ /* 0x000fc20000010100 */
[----:B------:R-:W-:Y:S01]  /*9cf0*/  FFMA.FTZ R12, R12, UR10, -R9 ;  /* 0x0000000a0c0c7c23 */ /* 0x000fe20008010809 */
[----:B------:R-:W-:-:S01]  /*9d00*/  FFMA.FTZ R82, R8, R81, -8 ;  /* 0xc100000008527423 */ /* 0x000fc20000010051 */
        /* <DEDUP_REMOVED lines=54> */
[----:B------:R-:W-:-:S04]  /*a070*/  FFMA.FTZ R54, R55, UR10, -R82 ;  /* 0x0000000a37367c23 */ /* 0x000fc80008010852 */
[----:B------:R-:W1:Y:S01]  /*a080*/  MUFU.EX2 R77, R77 ;  /* 0x0000004d004d7308 */ /* 0x000e620000000800 */
[----:B0-----:R-:W-:-:S07]  /*a090*/  FFMA.FTZ R4, R7, R4, R12 ;  /* 0x0000000407047223 */ /* 0x001fce000001000c */
        /* <DEDUP_REMOVED lines=99> */
[----:B------:R-:W-:-:S06]  /*a6d0*/  IMAD.U32 R71, RZ, RZ, UR38 ;  /* 0x00000026ff477e24 */ /* 0x000fcc000f8e00ff */
[----:B------:R-:W0:Y:S01]  /*a6e0*/  MUFU.EX2 R62, R62 ;  /* 0x0000003e003e7308 */ /* 0x000e220000000800 */
[----:B--2---:R-:W-:-:S07]  /*a6f0*/  FADD.FTZ R3, R55, R4 ;  /* 0x0000000437037221 */ /* 0x004fce0000010000 */
[----:B------:R-:W2:Y:S01]  /*a700*/  MUFU.EX2 R64, R64 ;  /* 0x0000004000407308 */ /* 0x000ea20000000800 */
[----:B-1----:R-:W-:-:S07]  /*a710*/  FADD.FTZ R75, R61, R86 ;  /* 0x000000563d4b7221 */ /* 0x002fce0000010000 */
[----:B------:R-:W1:Y:S01]  /*a720*/  MUFU.EX2 R59, R59 ;  /* 0x0000003b003b7308 */ /* 0x000e620000000800 */
[----:B0-----:R-:W-:-:S01]  /*a730*/  FADD.FTZ R4, R62, R3 ;  /* 0x000000033e047221 */ /* 0x001fc20000010000 */
[----:B------:R-:W-:Y:S01]  /*a740*/  @!P1 LEA R3, R71, UR45, 0x3 ;  /* 0x0000002d47039c11 */ /* 0x000fe2000f8e18ff */
[----:B------:R-:W-:-:S04]  /*a750*/  FFMA.FTZ R71, R78, UR10, -R82 ;  /* 0x0000000a4e477c23 */ /* 0x000fc80008010852 */
[----:B------:R-:W-:Y:S01]  /*a760*/  @!P1 VIADD R3, R3, 0x19c40 ;  /* 0x00019c4003039836 */ /* 0x000fe20000000000 */
[----:B------:R-:W0:Y:S01]  /*a770*/  MUFU.EX2 R65, R65 ;  /* 0x0000004100417308 */ /* 0x000e220000000800 */
[----:B--2---:R-:W-:-:S03]  /*a780*/  FADD.FTZ R78, R64, R75 ;  /* 0x0000004b404e7221 */ /* 0x004fc60000010000 */
[----:B------:R-:W-:-:S04]  /*a790*/  @!P1 PRMT R3, RZ, 0x654, R3 ;  /* 0x00000654ff039816 */ /* 0x000fc80000000003 */
[----:B------:R-:W2:Y:S01]  /*a7a0*/  MUFU.EX2 R66, R66 ;  /* 0x0000004200427308 */ /* 0x000ea20000000800 */
[----:B-1----:R-:W-:-:S01]  /*a7b0*/  FADD.FTZ R75, R59, R4 ;  /* 0x000000043b4b7221 */ /* 0x002fc20000010000 */
[----:B------:R1:W-:Y:S06]  /*a7c0*/  @!P1 SYNCS.ARRIVE.TRANS64.RED.A1T0 RZ, [R3+URZ], RZ ;  /* 0x000000ff03ff99a7 */ /* 0x0003ec000810043f */
[----:B------:R-:W3:Y:S01]  /*a7d0*/  MUFU.EX2 R68, R68 ;  /* 0x0000004400447308 */ /* 0x000ee20000000800 */
[----:B0-----:R-:W-:-:S01]  /*a7e0*/  FADD.FTZ R81, R65, R78 ;  /* 0x0000004e41517221 */ /* 0x001fc20000010000 */
[----:B------:R-:W-:-:S06]  /*a7f0*/  FFMA.FTZ R78, R79, UR10, -R82 ;  /* 0x0000000a4f4e7c23 */ /* 0x000fcc0008010852 */
        /* <DEDUP_REMOVED lines=26> */
.L_x_8858:
        /* <DEDUP_REMOVED lines=90> */
.L_x_8849:
[----:B------:R-:W-:-:S13]  /*af40*/  ISETP.GE.AND P2, PT, R2, UR43, PT ;  /* 0x0000002b02007c0c */ /* 0x000fda000bf46270 */
[----:B------:R-:W-:Y:S05]  /*af50*/  @!P2 BRA `(.L_x_8860) ;  /* 0x00000034000ca947 */ /* 0x000fea0003800000 */
[----:B------:R-:W-:Y:S01]  /*af60*/  IMAD.IADD R11, R17, 0x1, -R18 ;  /* 0x00000001110b7824 */ /* 0x000fe200078e0a12 */
[----:B------:R-:W-:Y:S01]  /*af70*/  UMOV UR19, UR37 ;  /* 0x0000002500137c82 */ /* 0x000fe20008000000 */
[----:B------:R-:W-:Y:S01]  /*af80*/  IMAD.MOV.U32 R14, RZ, RZ, R8 ;  /* 0x000000ffff0e7224 */ /* 0x000fe200078e0008 */
[----:B------:R-:W-:Y:S01]  /*af90*/  UMOV UR20, UR38 ;  /* 0x0000002600147c82 */ /* 0x000fe20008000000 */
[C---:B------:R-:W-:Y:S01]  /*afa0*/  IMAD.IADD R13, R11.reuse, 0x1, R5 ;  /* 0x000000010b0d7824 */ /* 0x040fe200078e0205 */
[----:B------:R-:W-:Y:S01]  /*afb0*/  ULDC UR21, c[0x0][0x9e4] ;  /* 0x0002790000157ab9 */ /* 0x000fe20000000800 */
[----:B------:R-:W-:Y:S01]  /*afc0*/  IMAD.IADD R11, R11, 0x1, R6 ;  /* 0x000000010b0b7824 */ /* 0x000fe200078e0206 */
[----:B------:R-:W-:Y:S01]  /*afd0*/  ULDC UR18, c[0x0][0x988] ;  /* 0x0002620000127ab9 */ /* 0x000fe20000000800 */
[----:B------:R-:W-:Y:S01]  /*afe0*/  IMAD.MOV.U32 R12, RZ, RZ, R10 ;  /* 0x000000ffff0c7224 */ /* 0x000fe200078e000a */
[----:B------:R-:W-:Y:S01]  /*aff0*/  LOP3.LUT R9, RZ, R13, RZ, 0x33, !PT ;  /* 0x0000000dff097212 */ /* 0x000fe200078e33ff */
[----:B------:R-:W-:Y:S01]  /*b000*/  ULDC UR22, c[0x0][0x9e0] ;  /* 0x0002780000167ab9 */ /* 0x000fe20000000800 */
[----:B------:R-:W-:-:S07]  /*b010*/  LOP3.LUT R7, RZ, R11, RZ, 0x33, !PT ;  /* 0x0000000bff077212 */ /* 0x000fce00078e33ff */
.L_x_8878:
[----:B------:R-:W-:-:S04]  /*b020*/  UISETP.NE.AND UP0, UPT, UR20, 0x1, UPT ;  /* 0x000000011400788c */ /* 0x000fc8000bf05270 */
[----:B------:R-:W-:-:S04]  /*b030*/  USEL UR37, URZ, 0x1, UP0 ;  /* 0x000000013f257887 */ /* 0x000fc80008000000 */
[----:B------:R-:W-:Y:S01]  /*b040*/  ULOP3.LUT UR37, UR19, UR37, URZ, 0x3c, !UPT ;  /* 0x0000002513257292 */ /* 0x000fe2000f8e3c3f */
[----:B------:R-:W-:Y:S11]  /*b050*/  @!P0 BRA `(.L_x_8861) ;  /* 0x0000000000048947 */ /* 0x000ff60003800000 */
[----:B------:R-:W-:Y:S01]  /*b060*/  BPT.TRAP 0x1 ;  /* 0x000000040000795c */ /* 0x000fe20000300000 */
.L_x_8861:
        /* <DEDUP_REMOVED lines=9> */
.L_x_8862:
[----:B-1----:R-:W-:Y:S05]  /*b100*/  @P2 BRA `(.L_x_8863) ;  /* 0x0000000000082947 */ /* 0x002fea0003800000 */
[----:B------:R-:W1:Y:S02]  /*b110*/  SYNCS.PHASECHK.TRANS64.TRYWAIT P2, [UR23+0x19c30], R8 ;  /* 0x019c3008ff0075a7 */ /* 0x000e640008040157 */
[----:B-1----:R-:W-:Y:S05]  /*b120*/  @!P2 BRA `(.L_x_8864) ;  /* 0x000000ac0010a947 */ /* 0x002fea0003800000 */
.L_x_8863:
        /* <DEDUP_REMOVED lines=17> */
.L_x_8865:
[----:B------:R-:W-:Y:S01]  /*b240*/  ULEA UR11, UR20, UR45, 0x3 ;  /* 0x0000002d140b7291 */ /* 0x000fe2000f8e183f */
[----:B01----:R-:W-:-:S05]  /*b250*/  IMAD.U32 R8, RZ, RZ, UR19 ;  /* 0x00000013ff087e24 */ /* 0x003fca000f8e00ff */
[----:B------:R-:W-:-:S04]  /*b260*/  SHF.L.U32 R8, R8, 0x1f, RZ ;  /* 0x0000001f08087819 */ /* 0x000fc800000006ff */
[----:B------:R0:W1:Y:S01]  /*b270*/  SYNCS.PHASECHK.TRANS64.TRYWAIT P2, [UR11+0x19c50], R8 ;  /* 0x019c5008ff0075a7 */ /* 0x000062000804014b */
[----:B------:R-:W-:Y:S05]  /*b280*/  @!P0 BRA `(.L_x_8866) ;  /* 0x0000000000048947 */ /* 0x000fea0003800000 */
[----:B------:R-:W-:Y:S01]  /*b290*/  BPT.TRAP 0x1 ;  /* 0x000000040000795c */ /* 0x000fe20000300000 */
.L_x_8866:
[----:B-1----:R-:W-:Y:S05]  /*b2a0*/  @P2 BRA `(.L_x_8867) ;  /* 0x0000000000082947 */ /* 0x002fea0003800000 */
[----:B------:R-:W1:Y:S02]  /*b2b0*/  SYNCS.PHASECHK.TRANS64.TRYWAIT P2, [UR11+0x19c50], R8 ;  /* 0x019c5008ff0075a7 */ /* 0x000e64000804014b */
[----:B-1----:R-:W-:Y:S05]  /*b2c0*/  @!P2 BRA `(.L_x_8868) ;  /* 0x000000a800c0a947 */ /* 0x002fea0003800000 */
.L_x_8867:
[----:B------:R-:W-:Y:S01]  /*b2d0*/  UIADD3 UR6, UR45, 0x3000, URZ ;  /* 0x000030002d067890 */ /* 0x000fe2000fffe03f */
[----:B------:R-:W-:Y:S01]  /*b2e0*/  WARPGROUP.ARRIVE ;  /* 0x00000000000079c5 */ /* 0x000fe20000000000 */
[----:B------:R-:W-:Y:S01]  /*b2f0*/  UMOV UR7, 0x40000040 ;  /* 0x4000004000077882 */ /* 0x000fe20000000000 */
[C---:B-1----:R-:W-:Y:S01]  /*b300*/  FMUL.FTZ R15, R0.reuse, R26 ;  /* 0x0000001a000f7220 */ /* 0x042fe20000410000 */
[----:B------:R-:W-:Y:S01]  /*b310*/  USHF.R.U32.HI UR6, URZ, 0x4, UR6 ;  /* 0x000000043f067899 */ /* 0x000fe20008011606 */
[C---:B0-----:R-:W-:Y:S01]  /*b320*/  FMUL.FTZ R8, R0.reuse, R24 ;  /* 0x0000001800087220 */ /* 0x041fe20000410000 */
        /* <DEDUP_REMOVED lines=72> */
[----:B------:R-:W0:Y:S03]  /*b7b0*/  MUFU.TANH R8, R8 ;  /* 0x0000000800087308 */ /* 0x000e260000002400 */
[----:B------:R-:W-:-:S02]  /*b7c0*/  @!P1 VIADD R40, R40, 0x19c40 ;  /* 0x00019c4028289836 */ /* 0x000fc40000000000 */
[----:B------:R-:W-:-:S03]  /*b7d0*/  IMAD.IADD R41, R41, 0x1, -R18 ;  /* 0x0000000129297824 */ /* 0x000fc600078e0a12 */
[----:B------:R-:W1:Y:S01]  /*b7e0*/  MUFU.TANH R10, R10 ;  /* 0x0000000a000a7308 */ /* 0x000e620000002400 */
[----:B------:R-:W-:Y:S01]  /*b7f0*/  IMAD R41, R16, -0x2, R41 ;  /* 0xfffffffe10297824 */ /* 0x000fe200078e0229 */
[----:B------:R-:W-:-:S03]  /*b800*/  @!P1 PRMT R40, RZ, 0x654, R40 ;  /* 0x00000654ff289816 */ /* 0x000fc60000000028 */
[----:B------:R-:W-:-:S03]  /*b810*/  VIADD R87, R41, UR17 ;  /* 0x0000001129577c36 */ /* 0x000fc60008000000 */
[----:B------:R-:W2:Y:S01]  /*b820*/  MUFU.TANH R15, R15 ;  /* 0x0000000f000f7308 */ /* 0x000ea20000002400 */
[----:B------:R-:W-:-:S07]  /*b830*/  IMAD.IADD R85, R5, 0x1, R87 ;  /* 0x0000000105557824 */ /* 0x000fce00078e0257 */
        /* <DEDUP_REMOVED lines=63> */
[----:B------:R-:W-:Y:S01]  /*bc30*/  VIADD R136, R41, UR22 ;  /* 0x0000001629887c36 */ /* 0x000fe20008000000 */
[----:B------:R0:W-:Y:S03]  /*bc40*/  @!P1 SYNCS.ARRIVE.TRANS64.RED.A1T0 RZ, [R40+URZ], RZ ;  /* 0x000000ff28ff99a7 */ /* 0x0001e6000810043f */
[----:B------:R-:W-:Y:S01]  /*bc50*/  IMAD.IADD R86, R5, 0x1, R136 ;  /* 0x0000000105567824 */ /* 0x000fe200078e0288 */
        /* <DEDUP_REMOVED lines=24> */
.L_x_8871:
[----:B------:R-:W-:Y:S02]  /*bde0*/  IMAD.U32 R139, RZ, RZ, UR21 ;  /* 0x00000015ff8b7e24 */ /* 0x000fe4000f8e00ff */
[----:B------:R-:W-:-:S03]  /*bdf0*/  IMAD.MOV.U32 R137, RZ, RZ, R13 ;  /* 0x000000ffff897224 */ /* 0x000fc600078e000d */
[----:B------:R-:W-:-:S13]  /*be00*/  ISETP.NE.AND P2, PT, R139, 0x1, PT ;  /* 0x000000018b00780c */ /* 0x000fda0003f45270 */
[----:B0-----:R-:W0:Y:S02]  /*be10*/  @P2 LDC.64 R40, c[0x0][0x9e8] ;  /* 0x00027a00ff282b82 */ /* 0x001e240000000a00 */
[----:B0-----:R-:W-:-:S05]  /*be20*/  @P2 IMAD.HI.U32 R40, R13, R40, RZ ;  /* 0x000000280d282227 */ /* 0x001fca00078e00ff */
[----:B------:R-:W-:-:S07]  /*be30*/  @P2 SHF.R.U32.HI R137, RZ, R41, R40 ;  /* 0x00000029ff892219 */ /* 0x000fce0000011628 */
.L_x_8872:
[----:B------:R-:W-:Y:S05]  /*be40*/  BSYNC B0 ;  /* 0x0000000000007941 */ /* 0x000fea0003800000 */
.L_x_8870:
[----:B------:R-:W-:-:S04]  /*be50*/  IMAD R41, R137, R139, -R82 ;  /* 0x0000008b89297224 */ /* 0x000fc800078e0a52 */
[----:B------:R-:W-:-:S05]  /*be60*/  IMAD R41, R16, -0x2, R41 ;  /* 0xfffffffe10297824 */ /* 0x000fca00078e0229 */
[----:B------:R-:W-:Y:S02]  /*be70*/  VIADDMNMX R86, R41, R139, R86, PT ;  /* 0x0000008b29567246 */ /* 0x000fe40003800156 */
[----:B------:R-:W-:-:S07]  /*be80*/  VIMNMX R85, R85, R41, !PT ;  /* 0x0000002955557248 */ /* 0x000fce0007fe0100 */
.L_x_8869:
[----:B------:R-:W-:Y:S01]  /*be90*/  ISETP.GT.AND P2, PT, R2, -0x1, PT ;  /* 0xffffffff0200780c */ /* 0x000fe20003f44270 */
[C---:B------:R-:W-:Y:S02]  /*bea0*/  IMAD.IADD R136, R6.reuse, 0x1, R136 ;  /* 0x0000000106887824 */ /* 0x040fe400078e0288 */
[----:B------:R-:W-:Y:S01]  /*beb0*/  IMAD.IADD R87, R6, 0x1, R87 ;  /* 0x0000000106577824 */ /* 0x000fe200078e0257 */
[C---:B------:R-:W-:Y:S02]  /*bec0*/  ISETP.GT.AND P4, PT, R85.reuse, RZ, P2 ;  /* 0x000000ff5500720c */ /* 0x040fe40001784270 */
[----:B------:R-:W-:Y:S02]  /*bed0*/  ISETP.GT.AND P6, PT, R85, 0x1, P2 ;  /* 0x000000015500780c */ /* 0x000fe400017c4270 */
[C---:B------:R-:W-:Y:S02]  /*bee0*/  ISETP.LT.OR P4, PT, R86.reuse, 0x1, P4 ;  /* 0x000000015600780c */ /* 0x040fe40002781670 */
[----:B------:R-:W-:-:S02]  /*bef0*/  ISETP.LT.OR P6, PT, R86, 0x2, P6 ;  /* 0x000000025600780c */ /* 0x000fc400037c1670 */
[----:B0-----:R-:W-:Y:S02]  /*bf00*/  FSEL R41, R8, -INF , !P4 ;  /* 0xff80000008297808 */ /* 0x001fe40006000000 */
        /* <DEDUP_REMOVED lines=103> */
.L_x_8875:
[----:B------:R-:W-:Y:S02]  /*c580*/  IMAD.U32 R86, RZ, RZ, UR21 ;  /* 0x00000015ff567e24 */ /* 0x000fe4000f8e00ff */
[----:B------:R-:W-:-:S03]  /*c590*/  IMAD.MOV.U32 R85, RZ, RZ, R11 ;  /* 0x000000ffff557224 */ /* 0x000fc600078e000b */
[----:B------:R-:W-:-:S13]  /*c5a0*/  ISETP.NE.AND P3, PT, R86, 0x1, PT ;  /* 0x000000015600780c */ /* 0x000fda0003f65270 */
[----:B------:R-:W0:Y:S02]  /*c5b0*/  @P3 LDC.64 R26, c[0x0][0x9e8] ;  /* 0x00027a00ff1a3b82 */ /* 0x000e240000000a00 */
[----:B0-----:R-:W-:-:S05]  /*c5c0*/  @P3 IMAD.HI.U32 R26, R11, R26, RZ ;  /* 0x0000001a0b1a3227 */ /* 0x001fca00078e00ff */
[----:B------:R-:W-:-:S07]  /*c5d0*/  @P3 SHF.R.U32.HI R85, RZ, R27, R26 ;  /* 0x0000001bff553219 */ /* 0x000fce000001161a */
.L_x_8876:
[----:B------:R-:W-:Y:S05]  /*c5e0*/  BSYNC B0 ;  /* 0x0000000000007941 */ /* 0x000fea0003800000 */
.L_x_8874:
[----:B------:R-:W-:-:S04]  /*c5f0*/  IMAD R27, R85, R86, -R82 ;  /* 0x00000056551b7224 */ /* 0x000fc800078e0a52 */
[----:B------:R-:W-:-:S05]  /*c600*/  IMAD R27, R16, -0x2, R27 ;  /* 0xfffffffe101b7824 */ /* 0x000fca00078e021b */
[----:B------:R-:W-:Y:S02]  /*c610*/  VIADDMNMX R136, R27, R86, R136, PT ;  /* 0x000000561b887246 */ /* 0x000fe40003800188 */
[----:B------:R-:W-:-:S07]  /*c620*/  VIMNMX R87, R87, R27, !PT ;  /* 0x0000001b57577248 */ /* 0x000fce0007fe0100 */
.L_x_8873:
        /* <DEDUP_REMOVED lines=66> */
[----:B------:R-:W0:Y:S03]  /*ca50*/  SHFL.BFLY PT, R10, R27, 0x2, 0x1f ;  /* 0x0c401f001b0a7f89 */ /* 0x000e2600000e0000 */
[----:B------:R-:W-:-:S02]  /*ca60*/  ISETP.LT.OR P4, PT, R136, 0x42, P4 ;  /* 0x000000428800780c */ /* 0x000fc40002781670 */
[----:B0-----:R-:W-:-:S05]  /*ca70*/  FMNMX.FTZ R26, R27, R10, !PT ;  /* 0x0000000a1b1a7209 */ /* 0x001fca0007810000 */
[----:B------:R-:W0:Y:S02]  /*ca80*/  SHFL.BFLY PT, R85, R26, 0x1, 0x1f ;  /* 0x0c201f001a557f89 */ /* 0x000e2400000e0000 */
[----:B0-----:R-:W-:Y:S01]  /*ca90*/  FMNMX.FTZ R10, R26, R85, !PT ;  /* 0x000000551a0a7209 */ /* 0x001fe20007810000 */
[----:B------:R-:W-:Y:S01]  /*caa0*/  IMAD.U32 R85, RZ, RZ, UR10 ;  /* 0x0000000aff557e24 */ /* 0x000fe2000f8e00ff */
[----:B------:R-:W-:Y:S02]  /*cab0*/  FSEL R26, R29, -INF , !P3 ;  /* 0xff8000001d1a7808 */ /* 0x000fe40005800000 */
[----:B------:R-:W-:Y:S01]  /*cac0*/  ISETP.GT.AND P3, PT, R87, 0x19, P2 ;  /* 0x000000195700780c */ /* 0x000fe20001764270 */
[----:B------:R-:W-:-:S01]  /*cad0*/  FFMA.FTZ R27, R10, R85, -8 ;  /* 0xc10000000a1b7423 */ /* 0x000fc20000010055 */
[----:B------:R-:W-:Y:S02]  /*cae0*/  FSETP.NEU.FTZ.AND P6, PT, R10, -INF , PT ;  /* 0xff8000000a00780b */ /* 0x000fe40003fdd000 */
[----:B------:R-:W-:-:S02]  /*caf0*/  ISETP.LT.OR P3, PT, R136, 0x1a, P3 ;  /* 0x0000001a8800780c */ /* 0x000fc40001f61670 */
[----:B------:R-:W-:Y:S02]  /*cb00*/  FSEL R27, R27, RZ, P6 ;  /* 0x000000ff1b1b7208 */ /* 0x000fe40003000000 */
[----:B------:R-:W-:Y:S02]  /*cb10*/  FSEL R33, R33, -INF , !P3 ;  /* 0xff80000021217808 */ /* 0x000fe40005800000 */
[----:B------:R-:W-:Y:S01]  /*cb20*/  ISETP.GT.AND P3, PT, R87, 0x21, P2 ;  /* 0x000000215700780c */ /* 0x000fe20001764270 */
[----:B------:R-:W-:-:S01]  /*cb30*/  FFMA.FTZ R41, R41, UR10, -R27 ;  /* 0x0000000a29297c23 */ /* 0x000fc2000801081b */
[--C-:B------:R-:W-:Y:S01]  /*cb40*/  FFMA.FTZ R82, R8, UR10, -R27.reuse ;  /* 0x0000000a08527c23 */ /* 0x100fe2000801081b */
[----:B------:R-:W-:-:S01]  /*cb50*/  FFMA.FTZ R86, R32, UR10, -R27 ;  /* 0x0000000a20567c23 */ /* 0x000fc2000801081b */
[----:B------:R-:W-:Y:S01]  /*cb60*/  ISETP.LT.OR P3, PT, R136, 0x22, P3 ;  /* 0x000000228800780c */ /* 0x000fe20001f61670 */
[----:B------:R0:W-:Y:S01]  /*cb70*/  MUFU.EX2 R29, R41 ;  /* 0x00000029001d7308 */ /* 0x0001e20000000800 */
[----:B------:R-:W-:-:S01]  /*cb80*/  FFMA.FTZ R32, R34, UR10, -R27 ;  /* 0x0000000a22207c23 */ /* 0x000fc2000801081b */
[----:B------:R-:W-:Y:S01]  /*cb90*/  FSEL R34, R55, -INF , !P4 ;  /* 0xff80000037227808 */ /* 0x000fe20006000000 */
[----:B------:R-:W-:-:S01]  /*cba0*/  FFMA.FTZ R137, R137, UR10, -R27 ;  /* 0x0000000a89897c23 */ /* 0x000fc2000801081b */
[----:B------:R-:W-:Y:S01]  /*cbb0*/  FSEL R37, R37, -INF , !P3 ;  /* 0xff80000025257808 */ /* 0x000fe20005800000 */
[----:B------:R-:W-:-:S01]  /*cbc0*/  FFMA.FTZ R46, R46, UR10, -R27 ;  /* 0x0000000a2e2e7c23 */ /* 0x000fc2000801081b */
[----:B------:R-:W-:Y:S01]  /*cbd0*/  ISETP.GT.AND P3, PT, R87, RZ, P2 ;  /* 0x000000ff5700720c */ /* 0x000fe20001764270 */
        /* <DEDUP_REMOVED lines=9> */
[----:B------:R-:W-:Y:S01]  /*cc70*/  ISETP.GT.AND P3, PT, R87, 0x30, P2 ;  /* 0x000000305700780c */ /* 0x000fe20001764270 */
[----:B------:R-:W-:-:S01]  /*cc80*/  FFMA.FTZ R30, R30, UR10, -R27 ;  /* 0x0000000a1e1e7c23 */ /* 0x000fc2000801081b */
[----:B0-----:R-:W-:Y:S01]  /*cc90*/  FMNMX.FTZ R41, R15, R14, !PT ;  /* 0x0000000e0f297209 */ /* 0x001fe20007810000 */
[----:B------:R-:W-:-:S01]  /*cca0*/  FFMA.FTZ R71, R71, UR10, -R27 ;  /* 0x0000000a47477c23 */ /* 0x000fc2000801081b */
[----:B------:R-:W-:Y:S01]  /*ccb0*/  ISETP.LT.OR P3, PT, R136, 0x31, P3 ;  /* 0x000000318800780c */ /* 0x000fe20001f61670 */
[----:B------:R-:W-:-:S01]  /*ccc0*/  FFMA.FTZ R143, R80, UR10, -R27 ;  /* 0x0000000a508f7c23 */ /* 0x000fc2000801081b */
[----:B------:R-:W-:Y:S01]  /*ccd0*/  FMNMX.FTZ R8, R20, R41, !PT ;  /* 0x0000002914087209 */ /* 0x000fe20007810000 */
[----:B------:R-:W-:-:S01]  /*cce0*/  FFMA.FTZ R84, R84, UR10, -R27 ;  /* 0x0000000a54547c23 */ /* 0x000fc2000801081b */
[----:B------:R-:W-:Y:S01]  /*ccf0*/  FSEL R45, R45, -INF , !P3 ;  /* 0xff8000002d2d7808 */ /* 0x000fe20005800000 */
[----:B------:R-:W-:Y:S01]  /*cd00*/  MUFU.EX2 R41, R137 ;  /* 0x0000008900297308 */ /* 0x000fe20000000800 */
[----:B------:R-:W-:-:S02]  /*cd10*/  FMNMX.FTZ R8, R23, R8, !PT ;  /* 0x0000000817087209 */ /* 0x000fc40007810000 */
[----:B------:R-:W-:Y:S02]  /*cd20*/  ISETP.GT.AND P3, PT, R87, 0x38, P2 ;  /* 0x000000385700780c */ /* 0x000fe40001764270 */
[----:B------:R-:W-:Y:S02]  /*cd30*/  FMNMX.FTZ R85, R25, R8, !PT ;  /* 0x0000000819557209 */ /* 0x000fe40007810000 */
[----:B------:R-:W-:Y:S01]  /*cd40*/  ISETP.LT.OR P3, PT, R136, 0x39, P3 ;  /* 0x000000398800780c */ /* 0x000fe20001f61670 */
[----:B------:R-:W-:Y:S01]  /*cd50*/  MUFU.EX2 R82, R82 ;  /* 0x0000005200527308 */ /* 0x000fe20000000800 */
[----:B------:R-:W-:Y:S02]  /*cd60*/  FMNMX.FTZ R85, R28, R85, !PT ;  /* 0x000000551c557209 */ /* 0x000fe40007810000 */
[----:B------:R-:W-:Y:S02]  /*cd70*/  FSEL R49, R49, -INF , !P3 ;  /* 0xff80000031317808 */ /* 0x000fe40005800000 */
[----:B------:R-:W-:-:S02]  /*cd80*/  FMNMX.FTZ R8, R26, R85, !PT ;  /* 0x000000551a087209 */ /* 0x000fc40007810000 */
[----:B------:R-:W-:Y:S01]  /*cd90*/  ISETP.GT.AND P3, PT, R87, 0x40, P2 ;  /* 0x000000405700780c */ /* 0x000fe20001764270 */
[----:B------:R0:W-:Y:S01]  /*cda0*/  MUFU.EX2 R85, R86 ;  /* 0x0000005600557308 */ /* 0x0001e20000000800 */
[----:B------:R-:W-:Y:S02]  /*cdb0*/  FMNMX.FTZ R8, R31, R8, !PT ;  /* 0x000000081f087209 */ /* 0x000fe40007810000 */
[----:B------:R-:W-:Y:S02]  /*cdc0*/  ISETP.LT.OR P3, PT, R136, 0x41, P3 ;  /* 0x000000418800780c */ /* 0x000fe40001f61670 */
[----:B------:R-:W-:Y:S02]  /*cdd0*/  FMNMX.FTZ R8, R33, R8, !PT ;  /* 0x0000000821087209 */ /* 0x000fe40007810000 */
[----:B------:R-:W-:Y:S01]  /*cde0*/  FSEL R53, R53, -INF , !P3 ;  /* 0xff80000035357808 */ /* 0x000fe20005800000 */
[----:B------:R-:W-:Y:S01]  /*cdf0*/  MUFU.EX2 R21, R21 ;  /* 0x0000001500157308 */ /* 0x000fe20000000800 */
[----:B------:R-:W-:Y:S01]  /*ce00*/  FMNMX.FTZ R8, R35, R8, !PT ;  /* 0x0000000823087209 */ /* 0x000fe20007810000 */
[--C-:B0-----:R-:W-:Y:S01]  /*ce10*/  FFMA.FTZ R86, R36, UR10, -R27.reuse ;  /* 0x0000000a24567c23 */ /* 0x101fe2000801081b */
[----:B------:R-:W-:Y:S01]  /*ce20*/  ISETP.GT.AND P3, PT, R87, 0x48, P2 ;  /* 0x000000485700780c */ /* 0x000fe20001764270 */
[----:B------:R-:W-:Y:S01]  /*ce30*/  FFMA.FTZ R36, R38, UR10, -R27 ;  /* 0x0000000a26247c23 */ /* 0x000fe2000801081b */
[----:B------:R-:W-:-:S02]  /*ce40*/  FMNMX.FTZ R8, R37, R8, !PT ;  /* 0x0000000825087209 */ /* 0x000fc40007810000 */
[----:B------:R-:W-:Y:S01]  /*ce50*/  ISETP.LT.OR P3, PT, R136, 0x49, P3 ;  /* 0x000000498800780c */ /* 0x000fe20001f61670 */
[----:B------:R0:W-:Y:S01]  /*ce60*/  MUFU.EX2 R55, R86 ;  /* 0x0000005600377308 */ /* 0x0001e20000000800 */
[----:B------:R-:W-:Y:S02]  /*ce70*/  FMNMX.FTZ R8, R39, R8, !PT ;  /* 0x0000000827087209 */ /* 0x000fe40007810000 */
[----:B------:R-:W-:Y:S02]  /*ce80*/  FSEL R56, R56, -INF , !P3 ;  /* 0xff80000038387808 */ /* 0x000fe40005800000 */
[----:B------:R-:W-:Y:S02]  /*ce90*/  FMNMX.FTZ R8, R43, R8, !PT ;  /* 0x000000082b087209 */ /* 0x000fe40007810000 */
[----:B------:R-:W-:Y:S01]  /*cea0*/  ISETP.GT.AND P3, PT, R87, 0x50, P2 ;  /* 0x000000505700780c */ /* 0x000fe20001764270 */
[----:B------:R-:W-:Y:S01]  /*ceb0*/  MUFU.EX2 R24, R24 ;  /* 0x0000001800187308 */ /* 0x000fe20000000800 */
[----:B------:R-:W-:Y:S01]  /*cec0*/  FMNMX.FTZ R8, R45, R8, !PT ;  /* 0x000000082d087209 */ /* 0x000fe20007810000 */
[--C-:B0-----:R-:W-:Y:S01]  /*ced0*/  FFMA.FTZ R86, R42, UR10, -R27.reuse ;  /* 0x0000000a2a567c23 */ /* 0x101fe2000801081b */
        /* <DEDUP_REMOVED lines=11> */
[----:B------:R-:W-:Y:S01]  /*cf90*/  FFMA.FTZ R62, R70, UR10, -R27 ;  /* 0x0000000a463e7c23 */ /* 0x000fe2000801081b */
        /* <DEDUP_REMOVED lines=8> */
[----:B------:R-:W-:Y:S02]  /*d020*/  ISETP.LT.OR P3, PT, R136, 0x59, P3 ;  /* 0x000000598800780c */ /* 0x000fe40001f61670 */
[----:B------:R-:W-:-:S02]  /*d030*/  FSEL R61, R61, -INF , !P4 ;  /* 0xff8000003d3d7808 */ /* 0x000fc40006000000 */
[----:B------:R-:W-:Y:S01]  /*d040*/  FMNMX.FTZ R139, R57, R8, !PT ;  /* 0x00000008398b7209 */ /* 0x000fe20007810000 */
[----:B------:R0:W-:Y:S01]  /*d050*/  MUFU.EX2 R59, R86 ;  /* 0x00000056003b7308 */ /* 0x0001e20000000800 */
[----:B------:R-:W-:Y:S02]  /*d060*/  ISETP.GT.AND P4, PT, R87, 0x59, P2 ;  /* 0x000000595700780c */ /* 0x000fe40001784270 */
[----:B------:R-:W-:Y:S02]  /*d070*/  FSEL R63, R63, -INF , !P3 ;  /* 0xff8000003f3f7808 */ /* 0x000fe40005800000 */
[----:B------:R-:W-:Y:S02]  /*d080*/  ISETP.GT.AND P3, PT, R87, 0x60, P2 ;  /* 0x000000605700780c */ /* 0x000fe40001764270 */
[----:B------:R-:W-:Y:S01]  /*d090*/  FMNMX.FTZ R8, R38, R139, !PT ;  /* 0x0000008b26087209 */ /* 0x000fe20007810000 */
[----:B------:R-:W-:Y:S01]  /*d0a0*/  MUFU.EX2 R30, R30 ;  /* 0x0000001e001e7308 */ /* 0x000fe20000000800 */
[----:B------:R-:W-:Y:S01]  /*d0b0*/  ISETP.LT.OR P4, PT, R136, 0x5a, P4 ;  /* 0x0000005a8800780c */ /* 0x000fe20002781670 */
[--C-:B0-----:R-:W-:Y:S01]  /*d0c0*/  FFMA.FTZ R86, R60, UR10, -R27.reuse ;  /* 0x0000000a3c567c23 */ /* 0x101fe2000801081b */
[----:B------:R-:W-:Y:S01]  /*d0d0*/  ISETP.LT.OR P3, PT, R136, 0x61, P3 ;  /* 0x000000618800780c */ /* 0x000fe20001f61670 */
[--C-:B------:R-:W-:Y:S01]  /*d0e0*/  FFMA.FTZ R60, R66, UR10, -R27.reuse ;  /* 0x0000000a423c7c23 */ /* 0x100fe2000801081b */
[----:B------:R-:W-:Y:S01]  /*d0f0*/  FMNMX.FTZ R8, R61, R8, !PT ;  /* 0x000000083d087209 */ /* 0x000fe20007810000 */
[----:B------:R-:W-:Y:S01]  /*d100*/  FFMA.FTZ R66, R78, UR10, -R27 ;  /* 0x0000000a4e427c23 */ /* 0x000fe2000801081b */
[----:B------:R-:W-:Y:S01]  /*d110*/  FSEL R65, R65, -INF , !P4 ;  /* 0xff80000041417808 */ /* 0x000fe20006000000 */
[----:B------:R-:W-:Y:S01]  /*d120*/  MUFU.EX2 R32, R32 ;  /* 0x0000002000207308 */ /* 0x000fe20000000800 */
[----:B------:R-:W-:-:S02]  /*d130*/  ISETP.GT.AND P4, PT, R87, 0x61, P2 ;  /* 0x000000615700780c */ /* 0x000fc40001784270 */
[----:B------:R-:W-:Y:S02]  /*d140*/  FSEL R67, R67, -INF , !P3 ;  /* 0xff80000043437808 */ /* 0x000fe40005800000 */
[----:B------:R-:W-:Y:S02]  /*d150*/  ISETP.GT.AND P3, PT, R87, 0x68, P2 ;  /* 0x000000685700780c */ /* 0x000fe40001764270 */
[----:B------:R-:W-:Y:S01]  /*d160*/  FMNMX.FTZ R8, R63, R8, !PT ;  /* 0x000000083f087209 */ /* 0x000fe20007810000 */
[----:B------:R-:W-:Y:S01]  /*d170*/  MUFU.EX2 R36, R36 ;  /* 0x0000002400247308 */ /* 0x000fe20000000800 */
[C---:B------:R-:W-:Y:S02]  /*d180*/  ISETP.LT.OR P4, PT, R136.reuse, 0x62, P4 ;  /* 0x000000628800780c */ /* 0x040fe40002781670 */
[----:B------:R-:W-:Y:S02]  /*d190*/  ISETP.LT.OR P3, PT, R136, 0x69, P3 ;  /* 0x000000698800780c */ /* 0x000fe40001f61670 */
[----:B------:R-:W-:-:S02]  /*d1a0*/  FMNMX.FTZ R8, R65, R8, !PT ;  /* 0x0000000841087209 */ /* 0x000fc40007810000 */
[----:B------:R-:W-:Y:S01]  /*d1b0*/  FSEL R46, R69, -INF , !P4 ;  /* 0xff800000452e7808 */ /* 0x000fe20006000000 */
[----:B------:R-:W-:Y:S01]  /*d1c0*/  MUFU.EX2 R42, R42 ;  /* 0x0000002a002a7308 */ /* 0x000fe20000000800 */
[----:B------:R-:W-:Y:S02]  /*d1d0*/  ISETP.GT.AND P4, PT, R87, 0x69, P2 ;  /* 0x000000695700780c */ /* 0x000fe40001784270 */
[----:B------:R-:W-:Y:S02]  /*d1e0*/  FSEL R72, R72, -INF , !P3 ;  /* 0xff80000048487808 */ /* 0x000fe40005800000 */
[----:B------:R-:W-:Y:S02]  /*d1f0*/  FMNMX.FTZ R139, R67, R8, !PT ;  /* 0x00000008438b7209 */ /* 0x000fe40007810000 */
[----:B------:R-:W-:Y:S01]  /*d200*/  ISETP.GT.AND P3, PT, R87, 0x70, P2 ;  /* 0x000000705700780c */ /* 0x000fe20001764270 */
[----:B------:R0:W-:Y:S01]  /*d210*/  MUFU.EX2 R69, R50 ;  /* 0x0000003200457308 */ /* 0x0001e20000000800 */
[----:B------:R-:W-:-:S02]  /*d220*/  ISETP.LT.OR P4, PT, R136, 0x6a, P4 ;  /* 0x0000006a8800780c */ /* 0x000fc40002781670 */
[----:B------:R-:W-:Y:S02]  /*d230*/  FMNMX.FTZ R139, R46, R139, !PT ;  /* 0x0000008b2e8b7209 */ /* 0x000fe40007810000 */
[----:B------:R-:W-:Y:S02]  /*d240*/  ISETP.LT.OR P3, PT, R136, 0x71, P3 ;  /* 0x000000718800780c */ /* 0x000fe40001f61670 */
[----:B------:R-:W-:Y:S01]  /*d250*/  FSEL R73, R73, -INF , !P4 ;  /* 0xff80000049497808 */ /* 0x000fe20006000000 */
[----:B------:R-:W-:Y:S01]  /*d260*/  MUFU.EX2 R44, R44 ;  /* 0x0000002c002c7308 */ /* 0x000fe20000000800 */
[----:B------:R-:W-:Y:S02]  /*d270*/  ISETP.GT.AND P4, PT, R87, 0x71, P2 ;  /* 0x000000715700780c */ /* 0x000fe40001784270 */
[----:B------:R-:W-:Y:S01]  /*d280*/  FMNMX.FTZ R8, R72, R139, !PT ;  /* 0x0000008b48087209 */ /* 0x000fe20007810000 */
[----:B------:R-:W-:-:S01]  /*d290*/  FFMA.FTZ R139, R68, UR10, -R27 ;  /* 0x0000000a448b7c23 */ /* 0x000fc2000801081b */
[----:B0-----:R-:W-:Y:S01]  /*d2a0*/  FSEL R50, R75, -INF , !P3 ;  /* 0xff8000004b327808 */ /* 0x001fe20005800000 */
[----:B------:R-:W-:-:S01]  /*d2b0*/  FFMA.FTZ R68, R83, UR10, -R27 ;  /* 0x0000000a53447c23 */ /* 0x000fc2000801081b */
[C---:B------:R-:W-:Y:S01]  /*d2c0*/  ISETP.GT.AND P3, PT, R87.reuse, 0x78, P2 ;  /* 0x000000785700780c */ /* 0x040fe20001764270 */
[----:B------:R0:W-:Y:S01]  /*d2d0*/  MUFU.EX2 R75, R54 ;  /* 0x00000036004b7308 */ /* 0x0001e20000000800 */
[----:B------:R-:W-:Y:S01]  /*d2e0*/  ISETP.GT.AND P2, PT, R87, 0x79, P2 ;  /* 0x000000795700780c */ /* 0x000fe20001744270 */
[----:B------:R-:W-:Y:S01]  /*d2f0*/  IMAD.U32 R83, RZ, RZ, UR10 ;  /* 0x0000000aff537e24 */ /* 0x000fe2000f8e00ff */
[----:B------:R-:W-:-:S02]  /*d300*/  ISETP.LT.OR P4, PT, R136, 0x72, P4 ;  /* 0x000000728800780c */ /* 0x000fc40002781670 */
[----:B------:R-:W-:Y:S02]  /*d310*/  FMNMX.FTZ R87, R73, R8, !PT ;  /* 0x0000000849577209 */ /* 0x000fe40007810000 */
[----:B------:R-:W-:Y:S01]  /*d320*/  ISETP.LT.OR P3, PT, R136, 0x79, P3 ;  /* 0x000000798800780c */ /* 0x000fe20001f61670 */
[----:B------:R-:W-:Y:S01]  /*d330*/  MUFU.EX2 R48, R48 ;  /* 0x0000003000307308 */ /* 0x000fe20000000800 */
[----:B------:R-:W-:Y:S02]  /*d340*/  FSEL R77, R77, -INF , !P4 ;  /* 0xff8000004d4d7808 */ /* 0x000fe40006000000 */
[----:B------:R-:W-:Y:S02]  /*d350*/  FMNMX.FTZ R8, R50, R87, !PT ;  /* 0x0000005732087209 */ /* 0x000fe40007810000 */
[----:B------:R-:W-:Y:S02]  /*d360*/  ISETP.LT.OR P2, PT, R136, 0x7a, P2 ;  /* 0x0000007a8800780c */ /* 0x000fe40001741670 */
[----:B------:R-:W-:Y:S01]  /*d370*/  FSEL R79, R79, -INF , !P3 ;  /* 0xff8000004f4f7808 */ /* 0x000fe20005800000 */
[----:B------:R-:W-:Y:S01]  /*d380*/  MUFU.EX2 R52, R52 ;  /* 0x0000003400347308 */ /* 0x000fe20000000800 */
[----:B------:R-:W-:-:S02]  /*d390*/  FMNMX.FTZ R8, R77, R8, !PT ;  /* 0x000000084d087209 */ /* 0x000fc40007810000 */
[----:B0-----:R-:W-:Y:S02]  /*d3a0*/  FSEL R54, R81, -INF , !P2 ;  /* 0xff80000051367808 */ /* 0x001fe40005000000 */
        /* <DEDUP_REMOVED lines=35> */
[----:B------:R-:W-:-:S01]  /*d5e0*/  FFMA.FTZ R26, R26, UR10, -R70 ;  /* 0x0000000a1a1a7c23 */ /* 0x000fc20008010846 */
[--C-:B------:R-:W-:Y:S01]  /*d5f0*/  FFMA.FTZ R78, R43, UR10, -R70.reuse ;  /* 0x0000000a2b4e7c23 */ /* 0x100fe20008010846 */
[----:B------:R-:W-:-:S01]  /*d600*/  FFMA.FTZ R43, R51, UR10, -R70 ;  /* 0x0000000a332b7c23 */ /* 0x000fc20008010846 */
[----:B------:R-:W-:Y:S01]  /*d610*/  FADD.FTZ R39, -R39, R14 ;  /* 0x0000000e27277221 */ /* 0x000fe20000010100 */
[----:B-1----:R-:W-:-:S01]  /*d620*/  FFMA.FTZ R51, R12, R4, R29 ;  /* 0x000000040c337223 */ /* 0x002fc2000001001d */
[--C-:B------:R-:W-:Y:S01]  /*d630*/  FFMA.FTZ R49, R49, UR10, -R70.reuse ;  /* 0x0000000a31317c23 */ /* 0x100fe20008010846 */
[----:B------:R-:W-:-:S01]  /*d640*/  FFMA.FTZ R76, R37, UR10, -R70 ;  /* 0x0000000a254c7c23 */ /* 0x000fc20008010846 */
[----:B------:R-:W-:Y:S01]  /*d650*/  FMUL.FTZ R39, R39, UR10 ;  /* 0x0000000a27277c20 */ /* 0x000fe20008410000 */
[----:B------:R-:W-:Y:S01]  /*d660*/  MUFU.EX2 R15, R15 ;  /* 0x0000000f000f7308 */ /* 0x000fe20000000800 */
[----:B------:R-:W-:-:S01]  /*d670*/  FADD.FTZ R84, R82, R51 ;  /* 0x0000003352547221 */ /* 0x000fc20000010000 */
        /* <DEDUP_REMOVED lines=13> */
[----:B0-----:R-:W-:-:S04]  /*d750*/  FFMA.FTZ R4, R39, R3, R74 ;  /* 0x0000000327047223 */ /* 0x001fc8000001004a */
[----:B------:R-:W-:-:S03]  /*d760*/  FADD.FTZ R3, R15, R4 ;  /* 0x000000040f037221 */ /* 0x000fc60000010000 */
[----:B------:R-:W0:Y:S01]  /*d770*/  MUFU.EX2 R25, R25 ;  /* 0x0000001900197308 */ /* 0x000e220000000800 */
[----:B-1----:R-:W-:-:S07]  /*d780*/  FADD.FTZ R4, R20, R3 ;  /* 0x0000000314047221 */ /* 0x002fce0000010000 */
[----:B------:R-:W1:Y:S01]  /*d790*/  MUFU.EX2 R26, R26 ;  /* 0x0000001a001a7308 */ /* 0x000e620000000800 */
[----:B--2---:R-:W-:-:S07]  /*d7a0*/  FADD.FTZ R4, R23, R4 ;  /* 0x0000000417047221 */ /* 0x004fce0000010000 */
[----:B------:R2:W-:Y:S01]  /*d7b0*/  MUFU.EX2 R14, R49 ;  /* 0x00000031000e7308 */ /* 0x0005e20000000800 */
[----:B0-----:R-:W-:-:S07]  /*d7c0*/  FADD.FTZ R3, R25, R4 ;  /* 0x0000000419037221 */ /* 0x001fce0000010000 */
[----:B------:R-:W0:Y:S01]  /*d7d0*/  MUFU.EX2 R28, R28 ;  /* 0x0000001c001c7308 */ /* 0x000e220000000800 */
[----:B--2---:R-:W-:-:S01]  /*d7e0*/  FADD.FTZ R49, R21, R84 ;  /* 0x0000005415317221 */ /* 0x004fc20000010000 */
[----:B-1----:R-:W-:-:S03]  /*d7f0*/  FADD.FTZ R3, R26, R3 ;  /* 0x000000031a037221 */ /* 0x002fc60000010000 */
[----:B------:R-:W-:-:S03]  /*d800*/  FADD.FTZ R49, R24, R49 ;  /* 0x0000003118317221 */ /* 0x000fc60000010000 */
[----:B------:R-:W1:Y:S01]  /*d810*/  MUFU.EX2 R31, R31 ;  /* 0x0000001f001f7308 */ /* 0x000e620000000800 */
[----:B------:R-:W-:-:S01]  /*d820*/  FADD.FTZ R84, R40, R49 ;  /* 0x0000003128547221 */ /* 0x000fc20000010000 */
[----:B------:R-:W-:-:S03]  /*d830*/  FFMA.FTZ R49, R61, UR10, -R70 ;  /* 0x0000000a3d317c23 */ /* 0x000fc60008010846 */
[----:B------:R-:W-:-:S03]  /*d840*/  FADD.FTZ R51, R41, R84 ;  /* 0x0000005429337221 */ /* 0x000fc60000010000 */
[----:B------:R-:W2:Y:S01]  /*d850*/  MUFU.EX2 R33, R33 ;  /* 0x0000002100217308 */ /* 0x000ea20000000800 */
[----:B------:R-:W-:-:S01]  /*d860*/  FADD.FTZ R4, R30, R51 ;  /* 0x000000331e047221 */ /* 0x000fc20000010000 */
[----:B0-----:R-:W-:Y:S01]  /*d870*/  FADD.FTZ R84, R28, R3 ;  /* 0x000000031c547221 */ /* 0x001fe20000010000 */
[----:B------:R-:W-:-:S01]  /*d880*/  FFMA.FTZ R51, R63, UR10, -R70 ;  /* 0x0000000a3f337c23 */ /* 0x000fc20008010846 */
[----:B------:R-:W-:Y:S01]  /*d890*/  FFMA.FTZ R63, R79, UR10, -R70 ;  /* 0x0000000a4f3f7c23 */ /* 0x000fe20008010846 */
[----:B------:R-:W-:-:S03]  /*d8a0*/  FADD.FTZ R3, R85, R4 ;  /* 0x0000000455037221 */ /* 0x000fc60000010000 */
[----:B------:R-:W0:Y:S01]  /*d8b0*/  MUFU.EX2 R76, R76 ;  /* 0x0000004c004c7308 */ /* 0x000e220000000800 */
[----:B-1----:R-:W-:-:S01]  /*d8c0*/  FADD.FTZ R84, R31, R84 ;  /* 0x000000541f547221 */ /* 0x002fc20000010000 */
[----:B------:R-:W-:-:S04]  /*d8d0*/  FADD.FTZ R4, R32, R3 ;  /* 0x0000000320047221 */ /* 0x000fc80000010000 */
[----:B------:R-:W-:Y:S02]  /*d8e0*/  FADD.FTZ R53, R55, R4 ;  /* 0x0000000437357221 */ /* 0x000fe40000010000 */
[----:B------:R-:W1:Y:S01]  /*d8f0*/  MUFU.EX2 R35, R35 ;  /* 0x0000002300237308 */ /* 0x000e620000000800 */
[----:B--2---:R-:W-:-:S01]  /*d900*/  FADD.FTZ R3, R33, R84 ;  /* 0x0000005421037221 */ /* 0x004fc20000010000 */
[----:B------:R-:W-:Y:S01]  /*d910*/  FADD.FTZ R86, R36, R53 ;  /* 0x0000003524567221 */ /* 0x000fe20000010000 */
[----:B------:R-:W-:-:S01]  /*d920*/  FFMA.FTZ R84, R65, UR10, -R70 ;  /* 0x0000000a41547c23 */ /* 0x000fc20008010846 */
[----:B------:R-:W-:Y:S02]  /*d930*/  FFMA.FTZ R53, R67, UR10, -R70 ;  /* 0x0000000a43357c23 */ /* 0x000fe40008010846 */
[----:B------:R-:W-:-:S02]  /*d940*/  FADD.FTZ R57, R59, R86 ;  /* 0x000000563b397221 */ /* 0x000fc40000010000 */
[----:B------:R-:W2:Y:S01]  /*d950*/  MUFU.EX2 R78, R78 ;  /* 0x0000004e004e7308 */ /* 0x000ea20000000800 */
[----:B0-----:R-:W-:-:S01]  /*d960*/  FADD.FTZ R4, R76, R3 ;  /* 0x000000034c047221 */ /* 0x001fc20000010000 */
[----:B------:R-:W-:-:S04]  /*d970*/  FADD.FTZ R86, R42, R57 ;  /* 0x000000392a567221 */ /* 0x000fc80000010000 */
        /* <DEDUP_REMOVED lines=8> */
[----:B------:R-:W-:-:S01]  /*da00*/  FFMA.FTZ R57, R72, UR10, -R70 ;  /* 0x0000000a48397c23 */ /* 0x000fc20008010846 */
[----:B------:R-:W-:-:S04]  /*da10*/  FFMA.FTZ R72, R73, UR10, -R70 ;  /* 0x0000000a49487c23 */ /* 0x000fc80008010846 */
[----:B------:R-:W0:Y:S01]  /*da20*/  MUFU.EX2 R45, R45 ;  /* 0x0000002d002d7308 */ /* 0x000e220000000800 */
        /* <DEDUP_REMOVED lines=15> */
[----:B------:R-:W-:Y:S01]  /*db20*/  FADD.FTZ R4, R58, R61 ;  /* 0x0000003d3a047221 */ /* 0x000fe20000010000 */
[----:B------:R-:W-:-:S05]  /*db30*/  FFMA.FTZ R61, R77, UR10, -R70 ;  /* 0x0000000a4d3d7c23 */ /* 0x000fca0008010846 */
[----:B------:R-:W2:Y:S01]  /*db40*/  MUFU.EX2 R49, R49 ;  /* 0x0000003100317308 */ /* 0x000ea20000000800 */
[----:B0-----:R-:W-:-:S07]  /*db50*/  FADD.FTZ R3, R56, R3 ;  /* 0x0000000338037221 */ /* 0x001fce0000010000 */
[----:B------:R-:W0:Y:S01]  /*db60*/  MUFU.EX2 R51, R51 ;  /* 0x0000003300337308 */ /* 0x000e220000000800 */
[----:B-1----:R-:W-:-:S01]  /*db70*/  FADD.FTZ R86, R38, R3 ;  /* 0x0000000326567221 */ /* 0x002fc20000010000 */
[----:B------:R-:W-:-:S04]  /*db80*/  FADD.FTZ R3, R87, R4 ;  /* 0x0000000457037221 */ /* 0x000fc80000010000 */
[----:B------:R-:W-:Y:S02]  /*db90*/  FADD.FTZ R4, R60, R3 ;  /* 0x000000033c047221 */ /* 0x000fe40000010000 */
[----:B------:R-:W1:Y:S01]  /*dba0*/  MUFU.EX2 R84, R84 ;  /* 0x0000005400547308 */ /* 0x000e620000000800 */
[----:B--2---:R-:W-:-:S01]  /*dbb0*/  FADD.FTZ R86, R49, R86 ;  /* 0x0000005631567221 */ /* 0x004fc20000010000 */
[----:B------:R-:W-:-:S06]  /*dbc0*/  FADD.FTZ R65, R139, R4 ;  /* 0x000000048b417221 */ /* 0x000fcc0000010000 */
        /* <DEDUP_REMOVED lines=33> */
.L_x_8877:
        /* <DEDUP_REMOVED lines=11> */
[----:B------:R-:W-:Y:S01]  /*de90*/  F2FP.SATFINITE.E4M3.F32.PACK_AB_MERGE_C R51, R49, R38, R51 ;  /* 0x000000263133723e */ /* 0x000fe20004807033 */
        /* <DEDUP_REMOVED lines=79> */
.L_x_8860:
[----:B------:R-:W-:Y:S06]  /*e390*/  BAR.ARV 0x8, 0x1a0 ;  /* 0x0206800000007b1d */ /* 0x000fec0000002000 */
[----:B------:R-:W-:Y:S05]  /*e3a0*/  @!P0 BRA `(.L_x_8879) ;  /* 0x0000000000048947 */ /* 0x000fea0003800000 */
[----:B------:R-:W-:Y:S01]  /*e3b0*/  BPT.TRAP 0x1 ;  /* 0x000000040000795c */ /* 0x000fe20000300000 */
.L_x_8879:
[----:B------:R-:W-:Y:S01]  /*e3c0*/  ULEA UR11, UR38, UR45, 0x3 ;  /* 0x0000002d260b7291 */ /* 0x000fe2000f8e183f */
[----:B------:R-:W-:-:S05]  /*e3d0*/  IMAD.U32 R0, RZ, RZ, UR37 ;  /* 0x00000025ff007e24 */ /* 0x000fca000f8e00ff */
[----:B------:R-:W-:-:S04]  /*e3e0*/  SHF.L.U32 R0, R0, 0x1f, RZ ;  /* 0x0000001f00007819 */ /* 0x000fc800000006ff */
[----:B------:R0:W1:Y:S01]  /*e3f0*/  SYNCS.PHASECHK.TRANS64.TRYWAIT P1, [UR11+0x19c50], R0 ;  /* 0x019c5000ff0075a7 */ /* 0x000062000802014b */
[----:B------:R-:W-:Y:S05]  /*e400*/  @!P0 BRA `(.L_x_8880) ;  /* 0x0000000000048947 */ /* 0x000fea0003800000 */
[----:B------:R-:W-:Y:S01]  /*e410*/  BPT.TRAP 0x1 ;  /* 0x000000040000795c */ /* 0x000fe20000300000 */
.L_x_8880:
[----:B-1----:R-:W-:Y:S05]  /*e420*/  @P1 BRA `(.L_x_8881) ;  /* 0x0000000000081947 */ /* 0x002fea0003800000 */
[----:B------:R-:W1:Y:S02]  /*e430*/  SYNCS.PHASECHK.TRANS64.TRYWAIT P1, [UR11+0x19c50], R0 ;  /* 0x019c5000ff0075a7 */ /* 0x000e64000802014b */
[----:B-1----:R-:W-:Y:S05]  /*e440*/  @!P1 BRA `(.L_x_8882) ;  /* 0x0000007800789947 */ /* 0x002fea0003800000 */
.L_x_8881:
[----:B------:R-:W-:Y:S01]  /*e450*/  UIADD3 UR45, UR45, 0x3000, URZ ;  /* 0x000030002d2d7890 */ /* 0x000fe2000fffe03f */
[----:B------:R-:W-:Y:S01]  /*e460*/  WARPGROUP.ARRIVE ;  /* 0x00000000000079c5 */ /* 0x000fe20000000000 */
[----:B------:R-:W-:Y:S01]  /*e470*/  UMOV UR15, 0x40000040 ;  /* 0x40000040000f7882 */ /* 0x000fe20000000000 */
[----:B------:R-:W-:Y:S01]  /*e480*/  ULDC.64 UR4, c[0x0][0x9a0] ;  /* 0x0002680000047ab9 */ /* 0x000fe20000000a00 */
[----:B------:R-:W-:Y:S01]  /*e490*/  USHF.R.U32.HI UR45, URZ, 0x4, UR45 ;  /* 0x000000043f2d7899 */ /* 0x000fe2000801162d */
[----:B-1----:R-:W-:Y:S01]  /*e4a0*/  IMAD.MOV.U32 R5, RZ, RZ, 0x3f800000 ;  /* 0x3f800000ff057424 */ /* 0x002fe200078e00ff */
[----:B------:R-:W-:Y:S02]  /*e4b0*/  UISETP.NE.U32.AND UP0, UPT, UR4, URZ, UPT ;  /* 0x0000003f0400728c */ /* 0x000fe4000bf05070 */
[----:B------:R-:W-:Y:S02]  /*e4c0*/  ULOP3.LUT UR45, UR45, 0x3fff, URZ, 0xc0, !UPT ;  /* 0x00003fff2d2d7892 */ /* 0x000fe4000f8ec03f */
[----:B------:R-:W-:-:S02]  /*e4d0*/  UISETP.NE.AND.EX UP0, UPT, UR5, URZ, UPT, UP0 ;  /* 0x0000003f0500728c */ /* 0x000fc4000bf05300 */
[----:B------:R-:W-:-:S04]  /*e4e0*/  ULOP3.LUT UR14, UR45, 0x10000, URZ, 0xfc, !UPT ;  /* 0x000100002d0e7892 */ /* 0x000fc8000f8efc3f */
[----:B------:R-:W-:Y:S01]  /*e4f0*/  UIMAD UR14, UR38, 0x300, UR14 ;  /* 0x00000300260e78a4 */ /* 0x000fe2000f8e020e */
[----:B------:R-:W-:-:S04]  /*e500*/  PLOP3.LUT P1, PT, PT, PT, UP0, 0x80, 0x0 ;  /* 0x000000000000781c */ /* 0x000fc80003f2f008 */
[----:B------:R-:W-:Y:S01]  /*e510*/  @UP0 USHF.R.S32.HI UR8, URZ, 0x1f, UR49 ;  /* 0x0000001f3f080899 */ /* 0x000fe20008011431 */
[----:B------:R-:W-:Y:S01]  /*e520*/  @UP0 ULDC.64 UR12, c[0x0][0x9c8] ;  /* 0x00027200000c0ab9 */ /* 0x000fe20000000a00 */
[----:B------:R-:W-:Y:S02]  /*e530*/  @UP0 USHF.R.S32.HI UR9, URZ, 0x1f, UR41 ;  /* 0x0000001f3f090899 */ /* 0x000fe40008011429 */
[----:B------:R-:W-:Y:S01]  /*e540*/  QGMMA.64x96x32.F32.E4M3.E4M3 R88, R148, gdesc[UR12], R88, gsb0 ;  /* 0x0160000c94587df3 */ /* 0x000fe20008000858 */
        /* <DEDUP_REMOVED lines=13> */
[----:B------:R1:W2:Y:S01]  /*e620*/  @P1 LDG.E R5, desc[UR46][R6.64] ;  /* 0x0000002e06051981 */ /* 0x0002a2000c1e1900 */
        /* <DEDUP_REMOVED lines=9> */
[----:B------:R-:W3:Y:S01]  /*e6c0*/  SHFL.BFLY PT, R9, R4, 0x2, 0x1f ;  /* 0x0c401f0004097f89 */ /* 0x000ee200000e0000 */
[----:B------:R-:W-:-:S03]  /*e6d0*/  UIADD3 UR14, UR14, 0x6, URZ ;  /* 0x000000060e0e7890 */ /* 0x000fc6000fffe03f */
[----:B------:R-:W4:Y:S01]  /*e6e0*/  SHFL.BFLY PT, R2, R3, 0x2, 0x1f ;  /* 0x0c401f0003027f89 */ /* 0x000f2200000e0000 */
[----:B------:R-:W-:Y:S01]  /*e6f0*/  UMOV UR15, 0x40000040 ;  /* 0x40000040000f7882 */ /* 0x000fe20000000000 */
[----:B------:R-:W-:Y:S02]  /*e700*/  WARPGROUP.DEPBAR.LE gsb0, 0x0 ;  /* 0x00008000000079c5 */ /* 0x000fe40000010000 */
[----:B------:R-:W-:-:S06]  /*e710*/  WARPGROUP.ARRIVE ;  /* 0x00000000000079c5 */ /* 0x000fcc0000000000 */
[----:B------:R-:W-:Y:S01]  /*e720*/  QGMMA.64x96x32.F32.E4M3.E4M3 R88, R140, gdesc[UR4], R88, gsb0 ;  /* 0x016000048c587df3 */ /* 0x000fe20008000858 */
[----:B---3--:R-:W-:-:S01]  /*e730*/  FADD.FTZ R9, R9, R4 ;  /* 0x0000000409097221 */ /* 0x008fc20000010000 */
[----:B----4-:R-:W-:-:S04]  /*e740*/  FADD.FTZ R2, R2, R3 ;  /* 0x0000000302027221 */ /* 0x010fc80000010000 */
[----:B0-----:R-:W0:Y:S04]  /*e750*/  SHFL.BFLY PT, R0, R9, 0x1, 0x1f ;  /* 0x0c201f0009007f89 */ /* 0x001e2800000e0000 */
        /* <DEDUP_REMOVED lines=33> */
.L_x_8883:
        /* <DEDUP_REMOVED lines=58> */
.L_x_8809:
        /* <DEDUP_REMOVED lines=12> */
[----:B------:R-:W2:Y:S01]  /*edd0*/  LDL R17, [R1] ;  /* 0x0000000001117983 */ /* 0x000ea20000100800 */
[----:B0-----:R-:W-:-:S05]  /*ede0*/  IMAD.SHL.U32 R4, R18, 0x4, RZ ;  /* 0x0000000412047824 */ /* 0x001fca00078e00ff */
[----:B------:R-:W-:-:S04]  /*edf0*/  LOP3.LUT R4, R4, 0xc, RZ, 0xc0, !PT ;  /* 0x0000000c04047812 */ /* 0x000fc800078ec0ff */
[----:B------:R-:W-:-:S05]  /*ee00*/  IADD3 R4, P0, R4, UR4, RZ ;  /* 0x0000000404047c10 */ /* 0x000fca000ff1e0ff */
[----:B------:R-:W-:Y:S01]  /*ee10*/  IMAD.X R5, RZ, RZ, UR5, P0 ;  /* 0x00000005ff057e24 */ /* 0x000fe200080e06ff */
[----:B------:R-:W0:Y:S01]  /*ee20*/  S2R R56, SR_SWINHI ;  /* 0x0000000000387919 */ /* 0x000e220000002f00 */
[----:B------:R-:W-:Y:S01]  /*ee30*/  F2FP.BF16.F32.PACK_AB R11, R132, R11 ;  /* 0x0000000b840b723e */ /* 0x000fe200000010ff */
[----:B------:R-:W-:Y:S02]  /*ee40*/  ULDC.64 UR4, c[0x0][0xbd8] ;  /* 0x0002f60000047ab9 */ /* 0x000fe40000000a00 */
[----:B------:R1:W3:Y:S01]  /*ee50*/  LDG.E.CONSTANT R9, desc[UR46][R4.64] ;  /* 0x0000002e04097981 */ /* 0x0002e2000c1e9900 */
[----:B------:R-:W-:Y:S01]  /*ee60*/  F2FP.BF16.F32.PACK_AB R8, R133, R8 ;  /* 0x000000088508723e */ /* 0x000fe200000010ff */
[----:B------:R-:W-:Y:S01]  /*ee70*/  UISETP.NE.U32.AND UP0, UPT, UR4, URZ, UPT ;  /* 0x0000003f0400728c */ /* 0x000fe2000bf05070 */
[----:B------:R-:W-:Y:S02]  /*ee80*/  F2FP.BF16.F32.PACK_AB R7, R134, R7 ;  /* 0x000000078607723e */ /* 0x000fe400000010ff */
[----:B------:R-:W-:Y:S01]  /*ee90*/  F2FP.BF16.F32.PACK_AB R6, R135, R6 ;  /* 0x000000068706723e */ /* 0x000fe200000010ff */
[----:B------:R-:W-:Y:S01]  /*eea0*/  UISETP.NE.AND.EX UP0, UPT, UR5, URZ, UPT, UP0 ;  /* 0x0000003f0500728c */ /* 0x000fe2000bf05300 */
[----:B------:R-:W-:-:S02]  /*eeb0*/  F2FP.BF16.F32.PACK_AB R27, R110, R27 ;  /* 0x0000001b6e1b723e */ /* 0x000fc400000010ff */
[----:B------:R-:W-:Y:S01]  /*eec0*/  F2FP.BF16.F32.PACK_AB R24, R111, R24 ;  /* 0x000000186f18723e */ /* 0x000fe200000010ff */
[----:B------:R-:W-:Y:S01]  /*eed0*/  ULDC.64 UR4, c[0x0][0xbd8] ;  /* 0x0002f60000047ab9 */ /* 0x000fe20000000a00 */
[----:B-1----:R-:W-:Y:S01]  /*eee0*/  LOP3.LUT P0, R4, R18, 0x3, RZ, 0xc0, !PT ;  /* 0x0000000312047812 */ /* 0x002fe2000780c0ff */
[----:B------:R-:W-:Y:S01]  /*eef0*/  UIMAD.WIDE UR4, UR40, 0x4, UR4 ;  /* 0x00000004280478a5 */ /* 0x000fe2000f8e0204 */
[----:B------:R-:W-:Y:S02]  /*ef00*/  F2FP.BF16.F32.PACK_AB R18, R127, R10 ;  /* 0x0000000a7f12723e */ /* 0x000fe400000010ff */
[----:B------:R-:W-:Y:S02]  /*ef10*/  ISETP.EQ.OR P0, PT, R4, 0x3, !P0 ;  /* 0x000000030400780c */ /* 0x000fe40004702670 */
[----:B------:R-:W-:Y:S02]  /*ef20*/  F2FP.BF16.F32.PACK_AB R13, R126, R13 ;  /* 0x0000000d7e0d723e */ /* 0x000fe400000010ff */
[----:B------:R-:W-:-:S02]  /*ef30*/  SEL R50, R11, R8, P0 ;  /* 0x000000080b327207 */ /* 0x000fc40000000000 */
[----:B------:R-:W-:Y:S02]  /*ef40*/  SEL R52, R8, R11, P0 ;  /* 0x0000000b08347207 */ /* 0x000fe40000000000 */
[----:B------:R-:W-:Y:S02]  /*ef50*/  SEL R68, R7, R6, P0 ;  /* 0x0000000607447207 */ /* 0x000fe40000000000 */
[----:B------:R-:W-:Y:S02]  /*ef60*/  SEL R70, R6, R7, P0 ;  /* 0x0000000706467207 */ /* 0x000fe40000000000 */
[----:B------:R-:W-:Y:S02]  /*ef70*/  F2FP.BF16.F32.PACK_AB R15, R124, R15 ;  /* 0x0000000f7c0f723e */ /* 0x000fe400000010ff */
[----:B------:R-:W-:Y:S02]  /*ef80*/  MOV R4, R3 ;  /* 0x0000000300047202 */ /* 0x000fe40000000f00 */
[----:B0-----:R-:W-:-:S02]  /*ef90*/  MOV R5, R56 ;  /* 0x0000003800057202 */ /* 0x001fc40000000f00 */
[----:B------:R-:W-:Y:S02]  /*efa0*/  F2FP.BF16.F32.PACK_AB R12, R125, R12 ;  /* 0x0000000c7d0c723e */ /* 0x000fe400000010ff */
[----:B------:R-:W-:Y:S02]  /*efb0*/  SEL R56, R27, R24, P0 ;  /* 0x000000181b387207 */ /* 0x000fe40000000000 */
[----:B------:R-:W-:Y:S02]  /*efc0*/  SEL R58, R24, R27, P0 ;  /* 0x0000001b183a7207 */ /* 0x000fe40000000000 */
        /* <DEDUP_REMOVED lines=32> */
[----:B--2---:R-:W-:-:S03]  /*f1d0*/  IMAD.WIDE R10, R17, 0x2, R4 ;  /* 0x00000002110a7825 */ /* 0x004fc600078e0204 */
[C---:B------:R-:W-:Y:S02]  /*f1e0*/  IADD3 R17, P5, R10.reuse, 0x20, RZ ;  /* 0x000000200a117810 */ /* 0x040fe40007fbe0ff */
[C---:B------:R-:W-:Y:S02]  /*f1f0*/  IADD3 R27, P3, R10.reuse, 0x3020, RZ ;  /* 0x000030200a1b7810 */ /* 0x040fe40007f7e0ff */
[----:B------:R-:W-:Y:S01]  /*f200*/  LOP3.LUT R6, R17, 0x180, RZ, 0xc0, !PT ;  /* 0x0000018011067812 */ /* 0x000fe200078ec0ff */
[--C-:B------:R-:W-:Y:S01]  /*f210*/  IMAD.X R25, RZ, RZ, R11.reuse, P5 ;  /* 0x000000ffff197224 */ /* 0x100fe200028e060b */
[----:B------:R-:W-:Y:S01]  /*f220*/  IADD3 R18, P2, R10, 0x6000, RZ ;  /* 0x000060000a127810 */ /* 0x000fe20007f5e0ff */
[--C-:B------:R-:W-:Y:S01]  /*f230*/  IMAD.X R15, RZ, RZ, R11.reuse, P3 ;  /* 0x000000ffff0f7224 */ /* 0x100fe200018e060b */
[----:B------:R-:W-:Y:S02]  /*f240*/  SHF.R.U64 R6, R6, 0x3, RZ ;  /* 0x0000000306067819 */ /* 0x000fe400000012ff */
[----:B------:R-:W-:Y:S01]  /*f250*/  LOP3.LUT R12, R27, 0x180, RZ, 0xc0, !PT ;  /* 0x000001801b0c7812 */ /* 0x000fe200078ec0ff */
[----:B------:R-:W-:Y:S01]  /*f260*/  IMAD.X R13, RZ, RZ, R11, P2 ;  /* 0x000000ffff0d7224 */ /* 0x000fe200010e060b */
[----:B------:R-:W-:-:S02]  /*f270*/  LOP3.LUT R24, R6, R17, RZ, 0x3c, !PT ;  /* 0x0000001106187212 */ /* 0x000fc400078e3cff */
[----:B------:R-:W-:Y:S02]  /*f280*/  IADD3 R23, P4, R10, 0x3000, RZ ;  /* 0x000030000a177810 */ /* 0x000fe40007f9e0ff */
[----:B------:R-:W-:Y:S02]  /*f290*/  LOP3.LUT R17, R18, 0x180, RZ, 0xc0, !PT ;  /* 0x0000018012117812 */ /* 0x000fe400078ec0ff */
[C---:B------:R-:W-:Y:S01]  /*f2a0*/  LOP3.LUT R7, R10.reuse, 0x180, RZ, 0xc0, !PT ;  /* 0x000001800a077812 */ /* 0x040fe200078ec0ff */
[----:B------:R-:W-:Y:S01]  /*f2b0*/  IMAD.X R21, RZ, RZ, R11, P4 ;  /* 0x000000ffff157224 */ /* 0x000fe200020e060b */
[----:B------:R-:W-:Y:S02]  /*f2c0*/  IADD3 R72, P1, R10, 0x6020, RZ ;  /* 0x000060200a487810 */ /* 0x000fe40007f3e0ff */
[----:B------:R-:W-:Y:S02]  /*f2d0*/  SHF.R.U64 R12, R12, 0x3, RZ ;  /* 0x000000030c0c7819 */ /* 0x000fe400000012ff */
[----:B------:R-:W-:-:S02]  /*f2e0*/  LOP3.LUT R6, R23, 0x180, RZ, 0xc0, !PT ;  /* 0x0000018017067812 */ /* 0x000fc400078ec0ff */
[----:B------:R-:W-:Y:S02]  /*f2f0*/  SHF.R.U64 R17, R17, 0x3, RZ ;  /* 0x0000000311117819 */ /* 0x000fe400000012ff */
[----:B------:R-:W-:Y:S02]  /*f300*/  SHF.R.U64 R7, R7, 0x3, RZ ;  /* 0x0000000307077819 */ /* 0x000fe400000012ff */
[----:B------:R-:W-:Y:S02]  /*f310*/  LOP3.LUT R29, R72, 0x180, RZ, 0xc0, !PT ;  /* 0x00000180481d7812 */ /* 0x000fe400078ec0ff */
[----:B------:R-:W-:Y:S02]  /*f320*/  LOP3.LUT R14, R12, R27, RZ, 0x3c, !PT ;  /* 0x0000001b0c0e7212 */ /* 0x000fe400078e3cff */
[----:B------:R-:W-:Y:S02]  /*f330*/  SHF.R.U64 R6, R6, 0x3, RZ ;  /* 0x0000000306067819 */ /* 0x000fe400000012ff */
[----:B------:R-:W-:-:S02]  /*f340*/  LOP3.LUT R12, R17, R18, RZ, 0x3c, !PT ;  /* 0x00000012110c7212 */ /* 0x000fc400078e3cff */
[----:B------:R-:W-:Y:S01]  /*f350*/  LOP3.LUT R10, R7, R10, RZ, 0x3c, !PT ;  /* 0x0000000a070a7212 */ /* 0x000fe200078e3cff */
[----:B------:R-:W-:Y:S01]  /*f360*/  IMAD.X R7, RZ, RZ, R11, P1 ;  /* 0x000000ffff077224 */ /* 0x000fe200008e060b */
[----:B------:R-:W-:Y:S02]  /*f370*/  SHF.R.U64 R29, R29, 0x3, RZ ;  /* 0x000000031d1d7819 */ /* 0x000fe400000012ff */
[----:B---3--:R-:W-:Y:S01]  /*f380*/  LOP3.LUT R17, R9, 0x2, RZ, 0x3c, !PT ;  /* 0x0000000209117812 */ /* 0x008fe200078e3cff */
[----:B------:R-:W-:Y:S01]  /*f390*/  SHFL.IDX PT, R36, R36, R9, 0x1c1f ;  /* 0x001c1f0924247589 */ /* 0x000fe200000e0000 */
[----:B------:R-:W-:Y:S02]  /*f3a0*/  LOP3.LUT R20, R6, R23, RZ, 0x3c, !PT ;  /* 0x0000001706147212 */ /* 0x000fe400078e3cff */
[----:B------:R-:W-:Y:S01]  /*f3b0*/  MOV R43, R10 ;  /* 0x0000000a002b7202 */ /* 0x000fe20000000f00 */
[----:B------:R-:W-:Y:S01]  /*f3c0*/  SHFL.IDX PT, R38, R38, R9, 0x1c1f ;  /* 0x001c1f0926267589 */ /* 0x000fe200000e0000 */
[----:B------:R-:W-:-:S02]  /*f3d0*/  LOP3.LUT R6, R29, R72, RZ, 0x3c, !PT ;  /* 0x000000481d067212 */ /* 0x000fc400078e3cff */
[----:B------:R-:W-:Y:S01]  /*f3e0*/  MOV R41, R24 ;  /* 0x0000001800297202 */ /* 0x000fe20000000f00 */
[----:B------:R-:W0:Y:S01]  /*f3f0*/  SHFL.IDX PT, R11, R34, R17, 0x1c1f ;  /* 0x001c1f11220b7589 */ /* 0x000e2200000e0000 */
[----:B------:R-:W-:Y:S02]  /*f400*/  MOV R37, R14 ;  /* 0x0000000e00257202 */ /* 0x000fe40000000f00 */
[----:B------:R-:W-:Y:S01]  /*f410*/  MOV R39, R20 ;  /* 0x0000001400277202 */ /* 0x000fe20000000f00 */
[----:B------:R0:W-:Y:S01]  /*f420*/  SHFL.IDX PT, R18, R8, R9, 0x1c1f ;  /* 0x001c1f0908127589 */ /* 0x0001e200000e0000 */
[----:B------:R-:W-:Y:S02]  /*f430*/  MOV R20, R12 ;  /* 0x0000000c00147202 */ /* 0x000fe40000000f00 */
[----:B------:R-:W-:Y:S01]  /*f440*/  PLOP3.LUT P1, PT, PT, PT, UP0, 0x80, 0x0 ;  /* 0x000000000000781c */ /* 0x000fe20003f2f008 */
[----:B------:R-:W1:Y:S04]  /*f450*/  SHFL.IDX PT, R15, R30, R17, 0x1c1f ;  /* 0x001c1f111e0f7589 */ /* 0x000e6800000e0000 */
[----:B------:R-:W2:Y:S04]  /*f460*/  SHFL.IDX PT, R29, R32, R17, 0x1c1f ;  /* 0x001c1f11201d7589 */ /* 0x000ea800000e0000 */
[----:B------:R-:W-:Y:S04]  /*f470*/  SHFL.IDX PT, R46, R46, R9, 0x1c1f ;  /* 0x001c1f092e2e7589 */ /* 0x000fe800000e0000 */
[----:B------:R-:W-:Y:S04]  /*f480*/  SHFL.IDX PT, R50, R50, R9, 0x1c1f ;  /* 0x001c1f0932327589 */ /* 0x000fe800000e0000 */
[----:B------:R-:W-:Y:S01]  /*f490*/  SHFL.IDX PT, R25, R48, R17, 0x1c1f ;  /* 0x001c1f1130197589 */ /* 0x000fe200000e0000 */
[----:B0-----:R-:W-:-:S02]  /*f4a0*/  SEL R8, R36, R11, P0 ;  /* 0x0000000b24087207 */ /* 0x001fc40000000000 */
[----:B------:R-:W-:Y:S01]  /*f4b0*/  SEL R10, R11, R36, P0 ;  /* 0x000000240b0a7207 */ /* 0x000fe20000000000 */
[----:B------:R-:W0:Y:S04]  /*f4c0*/  SHFL.IDX PT, R27, R52, R17, 0x1c1f ;  /* 0x001c1f11341b7589 */ /* 0x000e2800000e0000 */
[----:B------:R-:W-:Y:S01]  /*f4d0*/  SHFL.IDX PT, R54, R54, R9, 0x1c1f ;  /* 0x001c1f0936367589 */ /* 0x000fe200000e0000 */
[----:B-1----:R-:W-:Y:S02]  /*f4e0*/  SEL R12, R38, R15, P0 ;  /* 0x0000000f260c7207 */ /* 0x002fe40000000000 */
[----:B------:R-:W-:Y:S01]  /*f4f0*/  SEL R14, R15, R38, P0 ;  /* 0x000000260f0e7207 */ /* 0x000fe20000000000 */
[----:B------:R-:W1:Y:S01]  /*f500*/  SHFL.IDX PT, R31, R28, R17, 0x1c1f ;  /* 0x001c1f111c1f7589 */ /* 0x000e6200000e0000 */
[----:B--2---:R-:W-:-:S03]  /*f510*/  SEL R11, R29, R18, P0 ;  /* 0x000000121d0b7207 */ /* 0x004fc60000000000 */
        /* <DEDUP_REMOVED lines=11> */
[----:B------:R0:W1:Y:S04]  /*f5d0*/  SHFL.IDX PT, R23, R44, R17, 0x1c1f ;  /* 0x001c1f112c177589 */ /* 0x00006800000e0000 */
[----:B------:R-:W4:Y:S01]  /*f5e0*/  SHFL.IDX PT, R35, R62, R17, 0x1c1f ;  /* 0x001c1f113e237589 */ /* 0x000f2200000e0000 */
[----:B--2---:R-:W-:-:S02]  /*f5f0*/  SEL R24, R40, R21, P0 ;  /* 0x0000001528187207 */ /* 0x004fc40000000000 */
[----:B------:R-:W-:Y:S01]  /*f600*/  SEL R26, R21, R40, P0 ;  /* 0x00000028151a7207 */ /* 0x000fe20000000000 */
[----:B------:R-:W2:Y:S01]  /*f610*/  SHFL.IDX PT, R47, R66, R17, 0x1c1f ;  /* 0x001c1f11422f7589 */ /* 0x000ea200000e0000 */
[----:B---3--:R-:W-:Y:S02]  /*f620*/  SEL R27, R33, R56, P0 ;  /* 0x00000038211b7207 */ /* 0x008fe40000000000 */
[----:B0-----:R-:W-:Y:S01]  /*f630*/  SEL R44, R46, R25, P0 ;  /* 0x000000192e2c7207 */ /* 0x001fe20000000000 */
[----:B------:R0:W-:Y:S01]  /*f640*/  SHFL.IDX PT, R68, R68, R9, 0x1c1f ;  /* 0x001c1f0944447589 */ /* 0x0001e200000e0000 */
[----:B------:R-:W-:Y:S02]  /*f650*/  SEL R46, R25, R46, P0 ;  /* 0x0000002e192e7207 */ /* 0x000fe40000000000 */
[----:B------:R-:W-:Y:S01]  /*f660*/  SEL R25, R56, R33, P0 ;  /* 0x0000002138197207 */ /* 0x000fe20000000000 */
[----:B------:R-:W3:Y:S01]  /*f670*/  SHFL.IDX PT, R51, R70, R17, 0x1c1f ;  /* 0x001c1f1146337589 */ /* 0x000ee200000e0000 */
[----:B0-----:R-:W-:Y:S01]  /*f680*/  SEL R9, R18, R29, P0 ;  /* 0x0000001d12097207 */ /* 0x001fe20000000000 */
[----:B------:R-:W-:Y:S01]  /*f690*/  BAR.SYNC.DEFER_BLOCKING 0x1, 0x180 ;  /* 0x0046000000007b1d */ /* 0x000fe20000010000 */
[----:B-1----:R-:W-:-:S02]  /*f6a0*/  SEL R28, R42, R23, P0 ;  /* 0x000000172a1c7207 */ /* 0x002fc40000000000 */
[----:B------:R-:W-:Y:S02]  /*f6b0*/  SEL R30, R23, R42, P0 ;  /* 0x0000002a171e7207 */ /* 0x000fe40000000000 */
[----:B----4-:R-:W-:Y:S02]  /*f6c0*/  SEL R29, R60, R35, P0 ;  /* 0x000000233c1d7207 */ /* 0x010fe40000000000 */
[----:B------:R-:W-:Y:S02]  /*f6d0*/  SEL R31, R35, R60, P0 ;  /* 0x0000003c231f7207 */ /* 0x000fe40000000000 */
[----:B--2---:R-:W-:Y:S02]  /*f6e0*/  SEL R45, R64, R47, P0 ;  /* 0x0000002f402d7207 */ /* 0x004fe40000000000 */
[----:B------:R-:W-:Y:S02]  /*f6f0*/  SEL R47, R47, R64, P0 ;  /* 0x000000402f2f7207 */ /* 0x000fe40000000000 */
[----:B------:R-:W-:Y:S01]  /*f700*/  MOV R18, R6 ;  /* 0x0000000600127202 */ /* 0x000fe20000000f00 */
[----:B------:R-:W-:-:S02]  /*f710*/  IMAD.U32 R6, RZ, RZ, UR4 ;  /* 0x00000004ff067e24 */ /* 0x000fc4000f8e00ff */
[----:B------:R-:W-:Y:S01]  /*f720*/  IMAD.U32 R7, RZ, RZ, UR5 ;  /* 0x00000005ff077e24 */ /* 0x000fe2000f8e00ff */
[----:B---3--:R-:W-:Y:S01]  /*f730*/  SEL R49, R68, R51, P0 ;  /* 0x0000003344317207 */ /* 0x008fe20000000000 */
[----:B------:R-:W-:Y:S01]  /*f740*/  ULDC.64 UR4, c[0x0][0xbe0] ;  /* 0x0002f80000047ab9 */ /* 0x000fe20000000a00 */
        /* <DEDUP_REMOVED lines=28> */
.L_x_8886:
[----:B------:R-:W-:Y:S01]  /*f910*/  USHF.R.S32.HI UR9, URZ, 0x1f, UR39 ;  /* 0x0000001f3f097899 */ /* 0x000fe20008011427 */
[----:B------:R-:W-:Y:S01]  /*f920*/  LOP3.LUT R6, R9, 0x180, RZ, 0xc0, !PT ;  /* 0x0000018009067812 */ /* 0x000fe200078ec0ff */
[----:B------:R-:W-:Y:S01]  /*f930*/  ULDC.64 UR10, c[0x0][0xb70] ;  /* 0x0002dc00000a7ab9 */ /* 0x000fe20000000a00 */
[----:B------:R-:W-:Y:S01]  /*f940*/  USHF.R.S32.HI UR5, URZ, 0x1f, UR4 ;  /* 0x0000001f3f057899 */ /* 0x000fe20008011404 */
[----:B------:R-:W-:Y:S01]  /*f950*/  IMAD R10, R154, 0xc0, R156 ;  /* 0x000000c09a0a7824 */ /* 0x000fe200078e029c */
[----:B------:R-:W-:Y:S01]  /*f960*/  UIMAD UR8, UR9, UR10, URZ ;  /* 0x0000000a090872a4 */ /* 0x000fe2000f8e023f */
[----:B------:R-:W-:Y:S01]  /*f970*/  SHF.R.U64 R6, R6, 0x3, RZ ;  /* 0x0000000306067819 */ /* 0x000fe200000012ff */
[----:B------:R-:W-:Y:S01]  /*f980*/  USHF.R.S32.HI UR12, URZ, 0x1f, UR40 ;  /* 0x0000001f3f0c7899 */ /* 0x000fe20008011428 */
[----:B------:R-:W-:Y:S01]  /*f990*/  LOP3.LUT P0, RZ, R155, 0x3, RZ, 0xc0, !PT ;  /* 0x000000039bff7812 */ /* 0x000fe2000780c0ff */
[----:B------:R-:W-:Y:S01]  /*f9a0*/  UIMAD.WIDE.U32 UR6, UR39, UR10, UR4 ;  /* 0x0000000a270672a5 */ /* 0x000fe2000f8e0004 */
[----:B------:R-:W-:Y:S01]  /*f9b0*/  LOP3.LUT R6, R6, R9, RZ, 0x3c, !PT ;  /* 0x0000000906067212 */ /* 0x000fe200078e3cff */
[----:B------:R-:W-:Y:S01]  /*f9c0*/  UIMAD UR8, UR39, UR11, UR8 ;  /* 0x0000000b270872a4 */ /* 0x000fe2000f8e0208 */
[C---:B------:R-:W-:Y:S01]  /*f9d0*/  IADD3 R9, P4, R4.reuse, 0x4800, RZ ;  /* 0x0000480004097810 */ /* 0x040fe20007f9e0ff */
[----:B------:R-:W-:Y:S01]  /*f9e0*/  USEL UR12, UR12, URZ, !UP0 ;  /* 0x0000003f0c0c7287 */ /* 0x000fe2000c000000 */
[----:B------:R-:W-:Y:S01]  /*f9f0*/  SHF.R.S32.HI R7, RZ, 0x1f, R10 ;  /* 0x0000001fff077819 */ /* 0x000fe2000001140a */
[----:B------:R-:W-:Y:S01]  /*fa00*/  ULDC.64 UR10, c[0x0][0xb78] ;  /* 0x0002de00000a7ab9 */ /* 0x000fe20000000a00 */
[----:B------:R-:W-:Y:S01]  /*fa10*/  UIADD3 UR7, UR7, UR8, URZ ;  /* 0x0000000807077290 */ /* 0x000fe2000fffe03f */
[----:B------:R-:W-:Y:S01]  /*fa20*/  LOP3.LUT R8, R9, 0x180, RZ, 0xc0, !PT ;  /* 0x0000018009087812 */ /* 0x000fe200078ec0ff */
[----:B------:R-:W-:Y:S01]  /*fa30*/  USEL UR13, UR40, URZ, !UP0 ;  /* 0x0000003f280d7287 */ /* 0x000fe2000c000000 */
        /* <DEDUP_REMOVED lines=13> */
[--C-:B------:R-:W-:Y:S01]  /*fb10*/  IMAD.X R7, RZ, RZ, R5.reuse, P6 ;  /* 0x000000ffff077224 */ /* 0x100fe200030e0605 */
[C---:B-----5:R-:W-:Y:S01]  /*fb20*/  ISETP.GE.OR P1, PT, R10.reuse, R17, P0 ;  /* 0x000000110a00720c */ /* 0x060fe20000726670 */
[----:B------:R-:W-:Y:S01]  /*fb30*/  VIADD R10, R10, 0x8 ;  /* 0x000000080a0a7836 */ /* 0x000fe20000000000 */
[----:B------:R-:W-:Y:S01]  /*fb40*/  LEA.HI.X R21, R9, UR11, R12, 0x2, P2 ;  /* 0x0000000b09157c11 */ /* 0x000fe200090f140c */
[----:B------:R-:W-:Y:S01]  /*fb50*/  IMAD.X R9, RZ, RZ, R5, P4 ;  /* 0x000000ffff097224 */ /* 0x000fe200020e0605 */
[----:B------:R-:W-:Y:S01]  /*fb60*/  IADD3 R11, P2, R4, 0x7800, RZ ;  /* 0x00007800040b7810 */ /* 0x000fe20007f5e0ff */
[----:B------:R-:W-:Y:S01]  /*fb70*/  ULDC.64 UR6, c[0x0][0xaa0] ;  /* 0x0002a80000067ab9 */ /* 0x000fe20000000a00 */
[----:B------:R-:W-:-:S02]  /*fb80*/  LOP3.LUT R28, R29, 0x180, RZ, 0xc0, !PT ;  /* 0x000001801d1c7812 */ /* 0x000fc400078ec0ff */
[----:B------:R-:W-:Y:S01]  /*fb90*/  LOP3.LUT R32, R33, 0x180, RZ, 0xc0, !PT ;  /* 0x0000018021207812 */ /* 0x000fe200078ec0ff */
[----:B------:R-:W-:Y:S01]  /*fba0*/  IMAD.X R13, RZ, RZ, R5, P2 ;  /* 0x000000ffff0d7224 */ /* 0x000fe200010e0605 */
[----:B------:R-:W-:Y:S02]  /*fbb0*/  ISETP.GE.OR P0, PT, R10, R17, P0 ;  /* 0x000000110a00720c */ /* 0x000fe40000706670 */
[----:B------:R-:W-:Y:S01]  /*fbc0*/  SHF.R.U64 R25, R25, 0x3, RZ ;  /* 0x0000000319197819 */ /* 0x000fe200000012ff */
[----:B------:R-:W-:Y:S01]  /*fbd0*/  @!P1 STG.E desc[UR46][R20.64], R0 ;  /* 0x0000000014009986 */ /* 0x000fe2000c10192e */
[----:B------:R-:W-:Y:S02]  /*fbe0*/  LOP3.LUT R10, R11, 0x180, RZ, 0xc0, !PT ;  /* 0x000001800b0a7812 */ /* 0x000fe400078ec0ff */
[----:B------:R-:W-:Y:S02]  /*fbf0*/  SHF.R.U64 R28, R28, 0x3, RZ ;  /* 0x000000031c1c7819 */ /* 0x000fe400000012ff */
[----:B------:R-:W-:-:S02]  /*fc00*/  SHF.R.U64 R32, R32, 0x3, RZ ;  /* 0x0000000320207819 */ /* 0x000fc400000012ff */
[----:B------:R-:W-:Y:S01]  /*fc10*/  LOP3.LUT R24, R25, R4, RZ, 0x3c, !PT ;  /* 0x0000000419187212 */ /* 0x000fe200078e3cff */
[--C-:B------:R-:W-:Y:S01]  /*fc20*/  IMAD.MOV.U32 R25, RZ, RZ, R5.reuse ;  /* 0x000000ffff197224 */ /* 0x100fe200078e0005 */
[----:B------:R-:W-:Y:S01]  /*fc30*/  SHF.R.U64 R4, R10, 0x3, RZ ;  /* 0x000000030a047819 */ /* 0x000fe200000012ff */
[----:B------:R-:W-:Y:S01]  /*fc40*/  UIMAD UR5, UR5, UR6, URZ ;  /* 0x00000006050572a4 */ /* 0x000fe2000f8e023f */
[----:B------:R-:W-:Y:S01]  /*fc50*/  LOP3.LUT R28, R28, R29, RZ, 0x3c, !PT ;  /* 0x0000001d1c1c7212 */ /* 0x000fe200078e3cff */
[--C-:B------:R-:W-:Y:S01]  /*fc60*/  IMAD.X R29, RZ, RZ, R5.reuse, P5 ;  /* 0x000000ffff1d7224 */ /* 0x100fe200028e0605 */
[----:B------:R-:W-:Y:S01]  /*fc70*/  LOP3.LUT R32, R32, R33, RZ, 0x3c, !PT ;  /* 0x0000002120207212 */ /* 0x000fe200078e3cff */
[----:B------:R-:W-:Y:S01]  /*fc80*/  IMAD.X R33, RZ, RZ, R5, P3 ;  /* 0x000000ffff217224 */ /* 0x000fe200018e0605 */
[----:B------:R-:W-:Y:S01]  /*fc90*/  LOP3.LUT R12, R4, R11, RZ, 0x3c, !PT ;  /* 0x0000000b040c7212 */ /* 0x000fe200078e3cff */
[----:B------:R-:W-:Y:S01]  /*fca0*/  IMAD.U32 R37, RZ, RZ, UR6 ;  /* 0x00000006ff257e24 */ /* 0x000fe2000f8e00ff */
[----:B------:R-:W-:Y:S01]  /*fcb0*/  SHF.R.S32.HI R23, RZ, 0x1f, R22 ;  /* 0x0000001fff177819 */ /* 0x000fe20000011416 */
[----:B------:R0:W-:Y:S01]  /*fcc0*/  @!P0 STG.E desc[UR46][R20.64+0x20], R2 ;  /* 0x0000200214008986 */ /* 0x0001e2000c10192e */
[----:B------:R-:W-:-:S03]  /*fcd0*/  UIMAD UR5, UR4, UR7, UR5 ;  /* 0x00000007040572a4 */ /* 0x000fc6000f8e0205 */
[----:B------:R-:W5:Y:S01]  /*fce0*/  LD.E.128 R24, desc[UR46][R24.64] ;  /* 0x0000002e18187980 */ /* 0x000f62000c101d00 */
[----:B------:R-:W-:-:S03]  /*fcf0*/  ULDC.64 UR6, c[0x0][0xae0] ;  /* 0x0002b80000067ab9 */ /* 0x000fc60000000a00 */
[----:B------:R-:W5:Y:S04]  /*fd00*/  LD.E.128 R4, desc[UR46][R6.64] ;  /* 0x0000002e06047980 */ /* 0x000f68000c101d00 */
[----:B------:R-:W5:Y:S01]  /*fd10*/  LD.E.128 R28, desc[UR46][R28.64] ;  /* 0x0000002e1c1c7980 */ /* 0x000f62000c101d00 */
[----:B0-----:R-:W-:-:S03]  /*fd20*/  IMAD.WIDE.U32 R20, R37, UR4, R22 ;  /* 0x0000000425147c25 */ /* 0x001fc6000f8e0016 */
[----:B------:R-:W5:Y:S04]  /*fd30*/  LD.E.128 R8, desc[UR46][R8.64] ;  /* 0x0000002e08087980 */ /* 0x000f68000c101d00 */
[----:B------:R-:W5:Y:S04]  /*fd40*/  LD.E.128 R32, desc[UR46][R32.64] ;  /* 0x0000002e20207980 */ /* 0x000f68000c101d00 */
[----:B------:R-:W5:Y:S01]  /*fd50*/  LD.E.128 R12, desc[UR46][R12.64] ;  /* 0x0000002e0c0c7980 */ /* 0x000f62000c101d00 */
[----:B------:R-:W-:Y:S01]  /*fd60*/  UIMAD UR4, UR9, UR6, URZ ;  /* 0x00000006090472a4 */ /* 0x000fe2000f8e023f */
[----:B------:R-:W-:Y:S01]  /*fd70*/  VIADD R21, R21, UR5 ;  /* 0x0000000515157c36 */ /* 0x000fe20008000000 */
[----:B------:R-:W-:Y:S01]  /*fd80*/  SHF.R.S32.HI R153, RZ, 0x1f, R152 ;  /* 0x0000001fff997819 */ /* 0x000fe20000011498 */
        /* <DEDUP_REMOVED lines=8> */
[----:B------:R-:W-:Y:S01]  /*fe10*/  IMAD R18, R154, -0xc0, R17 ;  /* 0xffffff409a127824 */ /* 0x000fe200078e0211 */
[----:B------:R-:W-:Y:S01]  /*fe20*/  BSSY B1, `(.L_x_8887) ;  /* 0x0000024000017945 */ /* 0x000fe20003800000 */
[----:B------:R-:W-:Y:S01]  /*fe30*/  VIADD R0, R3, 0x19c20 ;  /* 0x00019c2003007836 */ /* 0x000fe20000000000 */
[----:B------:R-:W-:Y:S01]  /*fe40*/  ULDC.64 UR6, c[0x0][0xae8] ;  /* 0x0002ba0000067ab9 */ /* 0x000fe20000000a00 */
[----:B------:R-:W-:Y:S01]  /*fe50*/  IMAD.WIDE.U32 R2, R23, UR39, R20 ;  /* 0x0000002717027c25 */ /* 0x000fe2000f8e0014 */
[----:B------:R-:W-:-:S02]  /*fe60*/  ISETP.GE.AND P0, PT, R152, R18, PT ;  /* 0x000000129800720c */ /* 0x000fc40003f06270 */
[----:B------:R-:W-:Y:S01]  /*fe70*/  PRMT R0, RZ, 0x654, R0 ;  /* 0x00000654ff007816 */ /* 0x000fe20000000000 */
[----:B------:R-:W-:Y:S01]  /*fe80*/  VIADD R3, R3, UR4 ;  /* 0x0000000403037c36 */ /* 0x000fe20008000000 */
[----:B------:R-:W-:Y:S02]  /*fe90*/  UIMAD UR4, UR12, UR6, URZ ;  /* 0x000000060c0472a4 */ /* 0x000fe4000f8e023f */
[----:B------:R-:W-:Y:S02]  /*fea0*/  IMAD.U32 R37, RZ, RZ, UR6 ;  /* 0x00000006ff257e24 */ /* 0x000fe4000f8e00ff */
[----:B------:R-:W-:Y:S01]  /*feb0*/  VIADD R17, R152, 0x60 ;  /* 0x0000006098117836 */ /* 0x000fe20000000000 */
[----:B------:R-:W-:Y:S02]  /*fec0*/  UIMAD UR4, UR13, UR7, UR4 ;  /* 0x000000070d0472a4 */ /* 0x000fe4000f8e0204 */
[----:B------:R-:W-:Y:S02]  /*fed0*/  IMAD.WIDE.U32 R36, R37, UR13, R2 ;  /* 0x0000000d25247c25 */ /* 0x000fe4000f8e0002 */
[----:B------:R-:W-:-:S02]  /*fee0*/  ISETP.GE.AND P3, PT, R17, R18, PT ;  /* 0x000000121100720c */ /* 0x000fc40003f66270 */
[----:B------:R-:W-:Y:S01]  /*fef0*/  IMAD.WIDE R20, R154, 0xc0, R152 ;  /* 0x000000c09a147825 */ /* 0x000fe200078e0298 */
[----:B0-----:R0:W-:Y:S03]  /*ff00*/  SYNCS.ARRIVE.TRANS64.RED.A1T0 RZ, [R0+URZ], RZ ;  /* 0x000000ff00ff79a7 */ /* 0x0011e6000810043f */
[----:B------:R-:W-:Y:S01]  /*ff10*/  VIADD R23, R37, UR4 ;  /* 0x0000000425177c36 */ /* 0x000fe20008000000 */
[----:B------:R-:W-:Y:S06]  /*ff20*/  @P0 BRA `(.L_x_8888) ;  /* 0x00000000004c0947 */ /* 0x000fec0003800000 */
        /* <DEDUP_REMOVED lines=19> */
.L_x_8888:
[----:B------:R-:W-:Y:S05]  /*10060*/  BSYNC B1 ;  /* 0x0000000000017941 */ /* 0x000fea0003800000 */
.L_x_8887:
        /* <DEDUP_REMOVED lines=24> */
.L_x_8885:
        /* <DEDUP_REMOVED lines=13> */
[----:B------:R1:W5:Y:S01]  /*102c0*/  @P1 LDG.E R9, desc[UR46][R2.64] ;  /* 0x0000002e02091981 */ /* 0x000362000c1e1900 */
[----:B------:R-:W2:Y:S04]  /*102d0*/  S2R R0, SR_TID.X ;  /* 0x0000000000007919 */ /* 0x000ea80000002100 */
[----:B------:R-:W-:-:S05]  /*102e0*/  PLOP3.LUT P2, PT, PT, PT, UP1, 0x80, 0x0 ;  /* 0x000000000000781c */ /* 0x000fca0003f4f018 */
[----:B------:R-:W-:Y:S02]  /*102f0*/  @UP1 ULDC.64 UR4, c[0x0][0xbe0] ;  /* 0x0002f80000041ab9 */ /* 0x000fe40000000a00 */
[----:B------:R-:W-:-:S06]  /*10300*/  @UP1 UIMAD.WIDE UR4, UR40, 0x4, UR4 ;  /* 0x00000004280418a5 */ /* 0x000fcc000f8e0204 */
[----:B------:R-:W-:Y:S02]  /*10310*/  IMAD.U32 R4, RZ, RZ, UR4 ;  /* 0x00000004ff047e24 */ /* 0x000fe4000f8e00ff */
[----:B------:R-:W-:-:S05]  /*10320*/  IMAD.U32 R5, RZ, RZ, UR5 ;  /* 0x00000005ff057e24 */ /* 0x000fca000f8e00ff */
[----:B0-----:R1:W5:Y:S01]  /*10330*/  @P2 LDG.E R7, desc[UR46][R4.64] ;  /* 0x0000002e04072981 */ /* 0x001362000c1e1900 */
[----:B------:R-:W-:Y:S01]  /*10340*/  USHF.R.S32.HI UR6, URZ, 0x1f, UR39 ;  /* 0x0000001f3f067899 */ /* 0x000fe20008011427 */
[----:B--2---:R-:W-:-:S05]  /*10350*/  VIADD R0, R0, 0xffffff80 ;  /* 0xffffff8000007836 */ /* 0x004fca0000000000 */
[----:B------:R-:W-:Y:S01]  /*10360*/  ISETP.GT.AND P0, PT, R0, 0xbf, PT ;  /* 0x000000bf0000780c */ /* 0x000fe20003f04270 */
[----:B------:R-:W-:-:S12]  /*10370*/  @P2 BRA `(.L_x_8890) ;  /* 0x0000000000102947 */ /* 0x000fd80003800000 */
[----:B------:R-:W-:Y:S05]  /*10380*/  @!P1 BRA `(.L_x_8890) ;  /* 0x00000000000c9947 */ /* 0x000fea0003800000 */
[----:B------:R-:W2:Y:S04]  /*10390*/  LDG.E R0, desc[UR46][R2.64] ;  /* 0x0000002e02007981 */ /* 0x000ea8000c1e1900 */
[----:B-----5:R-:W2:Y:S02]  /*103a0*/  LDG.E R7, desc[UR46][R2.64+0x4] ;  /* 0x0000042e02077981 */ /* 0x020ea4000c1e1900 */
[----:B--2---:R-:W-:-:S07]  /*103b0*/  IMAD.IADD R7, R7, 0x1, -R0 ;  /* 0x0000000107077824 */ /* 0x004fce00078e0a00 */
.L_x_8890:
        /* <DEDUP_REMOVED lines=31> */
.L_x_8892:
[----:B------:R-:W-:Y:S05]  /*105b0*/  BSYNC B1 ;  /* 0x0000000000017941 */ /* 0x000fea0003800000 */
.L_x_8891:
[----:B------:R-:W-:Y:S01]  /*105c0*/  ULDC.64 UR4, c[0x0][0xaa0] ;  /* 0x0002a80000047ab9 */ /* 0x000fe20000000a00 */
[----:B------:R-:W-:Y:S01]  /*105d0*/  ULDC.64 UR10, c[0x0][0xae0] ;  /* 0x0002b800000a7ab9 */ /* 0x000fe20000000a00 */
[----:B------:R-:W-:Y:S01]  /*105e0*/  IMAD R0, R6, UR4, RZ ;  /* 0x0000000406007c24 */ /* 0x000fe2000f8e02ff */
[----:B------:R-:W-:Y:S01]  /*105f0*/  BSSY B1, `(.L_x_8893) ;  /* 0x000002a000017945 */ /* 0x000fe20003800000 */
[----:B01----:R-:W-:Y:S01]  /*10600*/  IMAD.WIDE.U32 R2, R9, UR4, R22 ;  /* 0x0000000409027c25 */ /* 0x003fe2000f8e0016 */
[----:B------:R-:W-:-:S03]  /*10610*/  UIMAD UR4, UR6, UR10, URZ ;  /* 0x0000000a060472a4 */ /* 0x000fc6000f8e023f */
[----:B------:R-:W-:Y:S01]  /*10620*/  IMAD R9, R9, UR5, R0 ;  /* 0x0000000509097c24 */ /* 0x000fe2000f8e0200 */
[----:B------:R-:W-:Y:S01]  /*10630*/  UIMAD UR4, UR39, UR11, UR4 ;  /* 0x0000000b270472a4 */ /* 0x000fe2000f8e0204 */
[----:B------:R-:W-:Y:S02]  /*10640*/  IMAD.U32 R5, RZ, RZ, UR10 ;  /* 0x0000000aff057e24 */ /* 0x000fe4000f8e00ff */
[----:B------:R-:W-:Y:S01]  /*10650*/  IMAD.IADD R3, R3, 0x1, R9 ;  /* 0x0000000103037824 */ /* 0x000fe200078e0209 */
[----:B------:R-:W-:Y:S01]  /*10660*/  ULDC.64 UR10, c[0x0][0xae8] ;  /* 0x0002ba00000a7ab9 */ /* 0x000fe20000000a00 */
[----:B------:R-:W-:Y:S02]  /*10670*/  IMAD R7, R154, -0xc0, R7 ;  /* 0xffffff409a077824 */ /* 0x000fe400078e0207 */
[----:B------:R-:W-:-:S03]  /*10680*/  IMAD.WIDE.U32 R2, R5, UR39, R2 ;  /* 0x0000002705027c25 */ /* 0x000fc6000f8e0002 */
[CC--:B------:R-:W-:Y:S01]  /*10690*/  ISETP.GE.AND P0, PT, R152.reuse, R7.reuse, PT ;  /* 0x000000079800720c */ /* 0x0c0fe20003f06270 */
[----:B------:R-:W-:Y:S01]  /*106a0*/  VIADD R3, R3, UR4 ;  /* 0x0000000403037c36 */ /* 0x000fe20008000000 */
[----:B------:R-:W-:Y:S01]  /*106b0*/  UIMAD UR4, UR7, UR10, URZ ;  /* 0x0000000a070472a4 */ /* 0x000fe2000f8e023f */
[----:B------:R-:W-:Y:S02]  /*106c0*/  VIADD R0, R152, 0x60 ;  /* 0x0000006098007836 */ /* 0x000fe40000000000 */
[----:B------:R-:W-:Y:S01]  /*106d0*/  IMAD.U32 R5, RZ, RZ, UR10 ;  /* 0x0000000aff057e24 */ /* 0x000fe2000f8e00ff */
[----:B------:R-:W-:Y:S01]  /*106e0*/  UIMAD UR4, UR8, UR11, UR4 ;  /* 0x0000000b080472a4 */ /* 0x000fe2000f8e0204 */
        /* <DEDUP_REMOVED lines=26> */
.L_x_8894:
[----:B------:R-:W-:Y:S05]  /*10890*/  BSYNC B1 ;  /* 0x0000000000017941 */ /* 0x000fea0003800000 */
.L_x_8893:
        /* <DEDUP_REMOVED lines=22> */
.L_x_8889:
[----:B------:R-:W-:Y:S05]  /*10a00*/  BSYNC B0 ;  /* 0x0000000000007941 */ /* 0x000fea0003800000 */
.L_x_8884:
[----:B------:R-:W-:Y:S02]  /*10a10*/  ULDC UR4, c[0x0][0xc14] ;  /* 0x0003050000047ab9 */ /* 0x000fe40000000800 */
[----:B------:R-:W-:-:S06]  /*10a20*/  UISETP.GE.AND UP0, UPT, UR49, UR4, UPT ;  /* 0x000000043100728c */ /* 0x000fcc000bf06270 */
[----:B------:R-:W-:-:S13]  /*10a30*/  PLOP3.LUT P0, PT, PT, PT, UP0, 0x80, 0x0 ;  /* 0x000000000000781c */ /* 0x000fda0003f0f008 */
[----:B------:R-:W-:Y:S05]  /*10a40*/  @!P0 BRA `(.L_x_8895) ;  /* 0xffffff0000c88947 */ /* 0x000fea000383ffff */
[----:B------:R-:W-:Y:S05]  /*10a50*/  EXIT ;  /* 0x000000000000794d */ /* 0x000fea0003800000 */
.L_x_8798:
        /* <DEDUP_REMOVED lines=13> */
[----:B------:R-:W0:Y:S02]  /*10b30*/  LDS.128 R24, [UR4+0x19cd0] ;  /* 0x019cd004ff187984 */ /* 0x000e240008000c00 */
[----:B0-----:R-:W-:Y:S02]  /*10b40*/  R2UR UR45, R27 ;  /* 0x000000001b2d72ca */ /* 0x001fe400000e0000 */
[----:B------:R-:W-:Y:S01]  /*10b50*/  R2UR UR38, R26 ;  /* 0x000000001a2672ca */ /* 0x000fe200000e0000 */
[----:B------:R-:W-:Y:S06]  /*10b60*/  BAR.ARV 0x4, 0x200 ;  /* 0x0108000000007b1d */ /* 0x000fec0000002000 */
[----:B------:R-:W-:Y:S08]  /*10b70*/  BRA `(.L_x_8897) ;  /* 0x0000000800b07947 */ /* 0x000ff00003800000 */
.L_x_8896:
        /* <DEDUP_REMOVED lines=41> */
.L_x_8902:
        /* <DEDUP_REMOVED lines=14> */
.L_x_8901:
[----:B------:R-:W-:Y:S05]  /*10ef0*/  BSYNC B0 ;  /* 0x0000000000007941 */ /* 0x000fea0003800000 */
.L_x_8900:
        /* <DEDUP_REMOVED lines=21> */
.L_x_8898:
        /* <DEDUP_REMOVED lines=25> */
.L_x_8903:
[----:B-1----:R-:W-:Y:S01]  /*111e0*/  IMAD R24, R24, R9, R14 ;  /* 0x0000000918187224 */ /* 0x002fe200078e020e */
[----:B0-----:R-:W-:Y:S01]  /*111f0*/  IABS R10, R6 ;  /* 0x00000006000a7213 */ /* 0x001fe20000000000 */
[----:B------:R-:W-:Y:S02]  /*11200*/  IMAD R13, R16, R11, RZ ;  /* 0x0000000b100d7224 */ /* 0x000fe400078e02ff */
[----:B------:R-:W-:Y:S02]  /*11210*/  IMAD.IADD R7, R7, 0x1, -R24 ;  /* 0x0000000107077824 */ /* 0x000fe400078e0a18 */
[----:B------:R-:W-:Y:S02]  /*11220*/  IMAD.MOV.U32 R2, RZ, RZ, RZ ;  /* 0x000000ffff027224 */ /* 0x000fe400078e00ff */
[----:B------:R-:W-:Y:S02]  /*11230*/  IMAD.MOV R10, RZ, RZ, -R10 ;  /* 0x000000ffff0a7224 */ /* 0x000fe400078e0a0a */
[----:B------:R-:W-:Y:S01]  /*11240*/  IMAD.HI.U32 R2, R3, R13, R2 ;  /* 0x0000000d03027227 */ /* 0x000fe200078e0002 */
        /* <DEDUP_REMOVED lines=18> */
[----:B------:R-:W-:Y:S02]  /*11370*/  VIADDMNMX R8, R3, R9, R8, PT ;  /* 0x0000000903087246 */ /* 0x000fe40003800108 */
[----:B------:R-:W-:-:S02]  /*11380*/  IABS R6, R13 ;  /* 0x0000000d00067213 */ /* 0x000fc40000000000 */
[----:B------:R-:W-:-:S04]  /*11390*/  IABS R9, R8 ;  /* 0x0000000800097213 */ /* 0x000fc80000000000 */
[----:B------:R-:W0:Y:S08]  /*113a0*/  I2F.RP R11, R9 ;  /* 0x00000009000b7306 */ /* 0x000e300000209400 */
[----:B0-----:R-:W0:Y:S02]  /*113b0*/  MUFU.RCP R11, R11 ;  /* 0x0000000b000b7308 */ /* 0x001e240000001000 */
[----:B0-----:R-:W-:-:S06]  /*113c0*/  VIADD R3, R11, 0xffffffe ;  /* 0x0ffffffe0b037836 */ /* 0x001fcc0000000000 */
[----:B------:R-:W0:Y:S02]  /*113d0*/  F2I.FTZ.U32.TRUNC.NTZ R3, R3 ;  /* 0x0000000300037305 */ /* 0x000e24000021f000 */
[----:B0-----:R-:W-:-:S04]  /*113e0*/  IMAD.MOV R12, RZ, RZ, -R3 ;  /* 0x000000ffff0c7224 */ /* 0x001fc800078e0a03 */
[----:B------:R-:W-:Y:S01]  /*113f0*/  IMAD R7, R12, R9, RZ ;  /* 0x000000090c077224 */ /* 0x000fe200078e02ff */
[----:B------:R-:W-:-:S03]  /*11400*/  IABS R12, R8 ;  /* 0x00000008000c7213 */ /* 0x000fc60000000000 */
[----:B------:R-:W-:Y:S01]  /*11410*/  IMAD.HI.U32 R2, R3, R7, R2 ;  /* 0x0000000703027227 */ /* 0x000fe200078e0002 */
[----:B------:R-:W-:-:S03]  /*11420*/  LOP3.LUT R3, R13, R8, RZ, 0x3c, !PT ;  /* 0x000000080d037212 */ /* 0x000fc600078e3cff */
[----:B------:R-:W-:Y:S01]  /*11430*/  IMAD.MOV.U32 R7, RZ, RZ, R6 ;  /* 0x000000ffff077224 */ /* 0x000fe200078e0006 */
[----:B------:R-:W-:Y:S01]  /*11440*/  ISETP.GE.AND P2, PT, R3, RZ, PT ;  /* 0x000000ff0300720c */ /* 0x000fe20003f46270 */
[----:B------:R-:W-:Y:S02]  /*11450*/  IMAD.MOV R6, RZ, RZ, -R12 ;  /* 0x000000ffff067224 */ /* 0x000fe400078e0a0c */
[----:B------:R-:W-:-:S04]  /*11460*/  IMAD.HI.U32 R2, R2, R7, RZ ;  /* 0x0000000702027227 */ /* 0x000fc800078e00ff */
[----:B------:R-:W-:Y:S02]  /*11470*/  IMAD R6, R2, R6, R7 ;  /* 0x0000000602067224 */ /* 0x000fe400078e0207 */
[----:B------:R-:W-:-:S03]  /*11480*/  IMAD.IADD R3, R13, 0x1, R10 ;  /* 0x000000010d037824 */ /* 0x000fc600078e020a */
[----:B------:R-:W-:-:S13]  /*11490*/  ISETP.GT.U32.AND P1, PT, R9, R6, PT ;  /* 0x000000060900720c */ /* 0x000fda0003f24070 */
[----:B------:R-:W-:Y:S02]  /*114a0*/  @!P1 IMAD.IADD R6, R6, 0x1, -R9 ;  /* 0x0000000106069824 */ /* 0x000fe400078e0a09 */
[----:B------:R-:W-:Y:S01]  /*114b0*/  @!P1 VIADD R2, R2, 0x1 ;  /* 0x0000000102029836 */ /* 0x000fe20000000000 */
[----:B------:R-:W-:Y:S02]  /*114c0*/  ISETP.NE.AND P1, PT, R8, RZ, PT ;  /* 0x000000ff0800720c */ /* 0x000fe40003f25270 */
[----:B------:R-:W-:Y:S01]  /*114d0*/  ISETP.GE.U32.AND P0, PT, R6, R9, PT ;  /* 0x000000090600720c */ /* 0x000fe20003f06070 */
[----:B------:R-:W-:-:S12]  /*114e0*/  IMAD.MOV R6, RZ, RZ, -R8 ;  /* 0x000000ffff067224 */ /* 0x000fd800078e0a08 */
[----:B------:R-:W-:-:S04]  /*114f0*/  @P0 VIADD R2, R2, 0x1 ;  /* 0x0000000102020836 */ /* 0x000fc80000000000 */
[----:B------:R-:W-:Y:S01]  /*11500*/  @!P2 IMAD.MOV R2, RZ, RZ, -R2 ;  /* 0x000000ffff02a224 */ /* 0x000fe200078e0a02 */
[----:B------:R-:W-:-:S04]  /*11510*/  @!P1 LOP3.LUT R2, RZ, R8, RZ, 0x33, !PT ;  /* 0x00000008ff029212 */ /* 0x000fc800078e33ff */
[----:B------:R-:W-:Y:S01]  /*11520*/  LOP3.LUT R25, RZ, R2, RZ, 0x33, !PT ;  /* 0x00000002ff197212 */ /* 0x000fe200078e33ff */
[----:B------:R-:W-:-:S04]  /*11530*/  IMAD R3, R2, R6, R3 ;  /* 0x0000000602037224 */ /* 0x000fc800078e0203 */
[----:B------:R-:W-:Y:S01]  /*11540*/  IMAD.IADD R25, R4, 0x1, R25 ;  /* 0x0000000104197824 */ /* 0x000fe200078e0219 */
[----:B------:R-:W-:Y:S01]  /*11550*/  R2UR UR38, R3 ;  /* 0x00000000032672ca */ /* 0x000fe200000e0000 */
[----:B------:R-:W-:-:S14]  /*11560*/  BRA `(.L_x_8904) ;  /* 0x00000000000c7947 */ /* 0x000fdc0003800000 */
.L_x_8899:
[----:B------:R-:W-:Y:S01]  /*11570*/  IMAD.MOV.U32 R24, RZ, RZ, R7 ;  /* 0x000000ffff187224 */ /* 0x000fe200078e0007 */
[----:B------:R-:W-:Y:S01]  /*11580*/  UMOV UR38, URZ ;  /* 0x0000003f00267c82 */ /* 0x000fe20008000000 */
[----:B------:R-:W-:-:S07]  /*11590*/  IMAD.MOV.U32 R25, RZ, RZ, RZ ;  /* 0x000000ffff197224 */ /* 0x000fce00078e00ff */
.L_x_8904:
[----:B------:R-:W-:Y:S01]  /*115a0*/  ISETP.NE.AND P0, PT, R5, RZ, PT ;  /* 0x000000ff0500720c */ /* 0x000fe20003f05270 */
[----:B------:R-:W-:Y:S02]  /*115b0*/  IMAD.U32 R6, RZ, RZ, UR38 ;  /* 0x00000026ff067e24 */ /* 0x000fe4000f8e00ff */
[----:B------:R-:W-:Y:S02]  /*115c0*/  IMAD.U32 R7, RZ, RZ, UR45 ;  /* 0x0000002dff077e24 */ /* 0x000fe4000f8e00ff */
[----:B------:R-:W-:Y:S02]  /*115d0*/  IMAD.MOV.U32 R4, RZ, RZ, R24 ;  /* 0x000000ffff047224 */ /* 0x000fe400078e0018 */
[----:B------:R-:W-:-:S06]  /*115e0*/  IMAD.MOV.U32 R5, RZ, RZ, R25 ;  /* 0x000000ffff057224 */ /* 0x000fcc00078e0019 */
[----:B------:R-:W0:Y:S01]  /*115f0*/  @!P0 S2R R3, SR_CgaCtaId ;  /* 0x0000000000038919 */ /* 0x000e220000008800 */
[----:B------:R-:W-:-:S04]  /*11600*/  @!P0 MOV R2, 0x400 ;  /* 0x0000040000028802 */ /* 0x000fc80000000f00 */
[----:B0-----:R-:W-:-:S05]  /*11610*/  @!P0 LEA R2, R3, R2, 0x18 ;  /* 0x0000000203028211 */ /* 0x001fca00078ec0ff */
[----:B------:R0:W-:Y:S01]  /*11620*/  @!P0 STS.128 [R2+0x19cd0], R4 ;  /* 0x019cd00402008388 */ /* 0x0001e20000000c00 */
[----:B------:R-:W-:Y:S06]  /*11630*/  BAR.ARV 0x5, 0x200 ;  /* 0x0148000000007b1d */ /* 0x000fec0000002000 */
.L_x_8897:
[----:B------:R-:W-:Y:S01]  /*11640*/  ULDC UR4, c[0x0][0xc14] ;  /* 0x0003050000047ab9 */ /* 0x000fe20000000800 */
[----:B------:R1:W-:Y:S01]  /*11650*/  STL [R1+0xc], RZ ;  /* 0x00000cff01007387 */ /* 0x0003e20000100800 */
[----:B------:R-:W-:Y:S01]  /*11660*/  UISETP.GE.AND UP0, UPT, UR45, UR4, UPT ;  /* 0x000000042d00728c */ /* 0x000fe2000bf06270 */
[----:B------:R-:W-:Y:S02]  /*11670*/  IMAD.MOV.U32 R22, RZ, RZ, 0x1 ;  /* 0x00000001ff167424 */ /* 0x000fe400078e00ff */
[----:B------:R-:W-:-:S03]  /*11680*/  IMAD.MOV.U32 R17, RZ, RZ, RZ ;  /* 0x000000ffff117224 */ /* 0x000fc600078e00ff */
[----:B------:R-:W-:-:S13]  /*11690*/  PLOP3.LUT P0, PT, PT, PT, UP0, 0x80, 0x0 ;  /* 0x000000000000781c */ /* 0x000fda0003f0f008 */
[----:B-1----:R-:W-:Y:S05]  /*116a0*/  @P0 BRA `(.L_x_8905) ;  /* 0x0000004000200947 */ /* 0x002fea0003800000 */
[----:B------:R-:W1:Y:S01]  /*116b0*/  S2R R8, SR_TID.X ;  /* 0x0000000000087919 */ /* 0x000e620000002100 */
[----:B------:R-:W-:Y:S01]  /*116c0*/  IMAD.SHL.U32 R9, R0, 0x800, RZ ;  /* 0x0000080000097824 */ /* 0x000fe200078e00ff */
[----:B------:R-:W-:Y:S01]  /*116d0*/  ULOP3.LUT UR41, UR42, 0x1, URZ, 0xfc, !UPT ;  /* 0x000000012a297892 */ /* 0x000fe2000f8efc3f */
[----:B------:R-:W-:Y:S01]  /*116e0*/  IMAD.MOV.U32 R22, RZ, RZ, 0x1 ;  /* 0x00000001ff167424 */ /* 0x000fe200078e00ff */
[----:B0-----:R-:W0:Y:S01]  /*116f0*/  S2R R7, SR_TID.X ;  /* 0x0000000000077919 */ /* 0x001e220000002100 */
[----:B------:R-:W-:Y:S01]  /*11700*/  IMAD.MOV.U32 R17, RZ, RZ, RZ ;  /* 0x000000ffff117224 */ /* 0x000fe200078e00ff */
[----:B------:R-:W-:Y:S01]  /*11710*/  ULOP3.LUT UR44, UR42, 0x2, URZ, 0xfc, !UPT ;  /* 0x000000022a2c7892 */ /* 0x000fe2000f8efc3f */
[----:B------:R2:W-:Y:S01]  /*11720*/  STL [R1+0xc], RZ ;  /* 0x00000cff01007387 */ /* 0x0005e20000100800 */
[----:B------:R-:W-:Y:S01]  /*11730*/  ULDC UR43, c[0x0][0xc] ;  /* 0x00000300002b7ab9 */ /* 0x000fe20000000800 */
[----:B------:R-:W-:Y:S01]  /*11740*/  ULDC.64 UR48, c[0x0][0x198] ;  /* 0x0000660000307ab9 */ /* 0x000fe20000000a00 */
[----:B-1----:R-:W-:Y:S01]  /*11750*/  SHF.R.U32.HI R4, RZ, 0x1, R8 ;  /* 0x00000001ff047819 */ /* 0x002fe20000011608 */
[C---:B------:R-:W-:Y:S01]  /*11760*/  IMAD.SHL.U32 R2, R8.reuse, 0x20, RZ ;  /* 0x0000002008027824 */ /* 0x040fe200078e00ff */
[C---:B------:R-:W-:Y:S01]  /*11770*/  LOP3.LUT P0, RZ, R8.reuse, 0x4, RZ, 0xc0, !PT ;  /* 0x0000000408ff7812 */ /* 0x040fe2000780c0ff */
[----:B------:R-:W-:Y:S01]  /*11780*/  IMAD.SHL.U32 R6, R8, 0x80, RZ ;  /* 0x0000008008067824 */ /* 0x000fe200078e00ff */
[----:B------:R-:W-:Y:S01]  /*11790*/  LOP3.LUT R5, R4, 0x20, RZ, 0xc0, !PT ;  /* 0x0000002004057812 */ /* 0x000fe200078ec0ff */
[----:B------:R-:W-:Y:S01]  /*117a0*/  IMAD.SHL.U32 R0, R8, 0x10, RZ ;  /* 0x0000001008007824 */ /* 0x000fe200078e00ff */
[----:B0-----:R-:W-:-:S02]  /*117b0*/  LOP3.LUT R10, R7, 0x7f, RZ, 0xc0, !PT ;  /* 0x0000007f070a7812 */ /* 0x001fc400078ec0ff */
        /* <DEDUP_REMOVED lines=17> */
[----:B--2---:R-:W-:-:S07]  /*118d0*/  LOP3.LUT R29, R18, 0x2800, RZ, 0xfc, !PT ;  /* 0x00002800121d7812 */ /* 0x004fce00078efcff */
.L_x_8975:
[----:B------:R-:W-:Y:S01]  /*118e0*/  ULDC.64 UR8, c[0x0][0xa00] ;  /* 0x0002800000087ab9 */ /* 0x000fe20000000a00 */
[----:B------:R-:W-:Y:S01]  /*118f0*/  ULDC.64 UR6, c[0x0][0xa00] ;  /* 0x0002800000067ab9 */ /* 0x000fe20000000a00 */
[----:B------:R-:W-:Y:S01]  /*11900*/  ISETP.NE.U32.AND P0, PT, RZ, UR8, PT ;  /* 0x00000008ff007c0c */ /* 0x000fe2000bf05070 */
[----:B------:R-:W-:Y:S01]  /*11910*/  UIMAD.WIDE UR6, UR45, 0x4, UR6 ;  /* 0x000000042d0678a5 */ /* 0x000fe2000f8e0206 */
[----:B-12---:R-:W-:Y:S01]  /*11920*/  IMAD.MOV.U32 R0, RZ, RZ, RZ ;  /* 0x000000ffff007224 */ /* 0x006fe200078e00ff */
[----:B------:R-:W-:Y:S01]  /*11930*/  ULDC.64 UR4, c[0x0][0xa28] ;  /* 0x00028a0000047ab9 */ /* 0x000fe20000000a00 */
[----:B------:R-:W-:Y:S01]  /*11940*/  ISETP.NE.AND.EX P0, PT, RZ, UR9, PT, P0 ;  /* 0x00000009ff007c0c */ /* 0x000fe2000bf05300 */
[----:B------:R-:W-:Y:S01]  /*11950*/  ULDC.64 UR10, c[0x0][0xa08] ;  /* 0x00028200000a7ab9 */ /* 0x000fe20000000a00 */
[----:B------:R-:W-:Y:S01]  /*11960*/  UISETP.NE.U32.AND UP0, UPT, UR4, URZ, UPT ;  /* 0x0000003f0400728c */ /* 0x000fe2000bf05070 */
[----:B------:R-:W-:Y:S01]  /*11970*/  IMAD.U32 R2, RZ, RZ, UR6 ;  /* 0x00000006ff027e24 */ /* 0x000fe2000f8e00ff */
[----:B------:R-:W-:Y:S01]  /*11980*/  ISETP.NE.U32.AND P1, PT, RZ, UR10, PT ;  /* 0x0000000aff007c0c */ /* 0x000fe2000bf25070 */
[----:B------:R-:W-:Y:S01]  /*11990*/  IMAD.U32 R3, RZ, RZ, UR7 ;  /* 0x00000007ff037e24 */ /* 0x000fe2000f8e00ff */
[----:B------:R-:W-:-:S02]  /*119a0*/  UISETP.NE.AND.EX UP0, UPT, UR5, URZ, UPT, UP0 ;  /* 0x0000003f0500728c */ /* 0x000fc4000bf05300 */
[----:B------:R-:W-:Y:S01]  /*119b0*/  ISETP.NE.AND.EX P1, PT, RZ, UR11, PT, P1 ;  /* 0x0000000bff007c0c */ /* 0x000fe2000bf25310 */
[----:B------:R-:W-:Y:S01]  /*119c0*/  ULDC.64 UR10, c[0x0][0xa18] ;  /* 0x00028600000a7ab9 */ /* 0x000fe20000000a00 */
[----:B------:R-:W-:-:S03]  /*119d0*/  ULDC.64 UR8, c[0x0][0xa08] ;  /* 0x0002820000087ab9 */ /* 0x000fc60000000a00 */
[----:B0-----:R0:W2:Y:S01]  /*119e0*/  @P0 LDG.E R0, desc[UR46][R2.64] ;  /* 0x0000002e02000981 */ /* 0x0010a2000c1e1900 */
[----:B------:R-:W-:Y:S02]  /*119f0*/  UISETP.NE.U32.AND UP1, UPT, UR10, URZ, UPT ;  /* 0x0000003f0a00728c */ /* 0x000fe4000bf25070 */
[----:B------:R-:W-:Y:S02]  /*11a00*/  UIMAD.WIDE UR8, UR45, 0x4, UR8 ;  /* 0x000000042d0878a5 */ /* 0x000fe4000f8e0208 */
[----:B------:R-:W-:Y:S01]  /*11a10*/  UISETP.NE.AND.EX UP1, UPT, UR11, URZ, UPT, UP1 ;  /* 0x0000003f0b00728c */ /* 0x000fe2000bf25310 */
[----:B------:R-:W-:Y:S01]  /*11a20*/  IMAD.MOV.U32 R27, RZ, RZ, RZ ;  /* 0x000000ffff1b7224 */ /* 0x000fe200078e00ff */
[----:B------:R-:W-:Y:S01]  /*11a30*/  @UP0 ULDC.64 UR4, c[0x0][0xa28] ;  /* 0x00028a0000040ab9 */ /* 0x000fe20000000a00 */
[----:B------:R-:W-:Y:S01]  /*11a40*/  PLOP3.LUT P2, PT, PT, PT, UP0, 0x80, 0x0 ;  /* 0x000000000000781c */ /* 0x000fe20003f4f008 */
[----:B------:R-:W-:Y:S01]  /*11a50*/  @UP0 UIMAD.WIDE UR4, UR45, 0x4, UR4 ;  /* 0x000000042d0408a5 */ /* 0x000fe2000f8e0204 */
[----:B0-----:R-:W-:-:S02]  /*11a60*/  IMAD.U32 R2, RZ, RZ, UR8 ;  /* 0x00000008ff027e24 */ /* 0x001fc4000f8e00ff */
[----:B------:R-:W-:Y:S01]  /*11a70*/  IMAD.U32 R3, RZ, RZ, UR9 ;  /* 0x00000009ff037e24 */ /* 0x000fe2000f8e00ff */
[----:B------:R-:W-:Y:S01]  /*11a80*/  PLOP3.LUT P3, PT, PT, PT, UP1, 0x80, 0x0 ;  /* 0x000000000000781c */ /* 0x000fe20003f6f018 */
[----:B------:R-:W-:Y:S01]  /*11a90*/  IMAD.MOV.U32 R4, RZ, RZ, RZ ;  /* 0x000000ffff047224 */ /* 0x000fe200078e00ff */
[----:B------:R-:W-:Y:S02]  /*11aa0*/  ULDC.64 UR10, c[0x0][0xa20] ;  /* 0x00028800000a7ab9 */ /* 0x000fe40000000a00 */
[----:B------:R0:W5:Y:S02]  /*11ab0*/  @P1 LDG.E R27, desc[UR46][R2.64] ;  /* 0x0000002e021b1981 */ /* 0x000164000c1e1900 */
[----:B0-----:R-:W-:Y:S02]  /*11ac0*/  IMAD.U32 R2, RZ, RZ, UR4 ;  /* 0x00000004ff027e24 */ /* 0x001fe4000f8e00ff */
[----:B------:R-:W-:Y:S01]  /*11ad0*/  IMAD.U32 R3, RZ, RZ, UR5 ;  /* 0x00000005ff037e24 */ /* 0x000fe2000f8e00ff */
[----:B------:R-:W-:-:S02]  /*11ae0*/  @UP1 ULDC.64 UR4, c[0x0][0xa18] ;  /* 0x0002860000041ab9 */ /* 0x000fc40000000a00 */
[----:B------:R-:W-:Y:S02]  /*11af0*/  @UP1 UIMAD.WIDE UR4, UR45, 0x4, UR4 ;  /* 0x000000042d0418a5 */ /* 0x000fe4000f8e0204 */
[----:B------:R0:W5:Y:S04]  /*11b00*/  @P2 LDG.E R4, desc[UR46][R2.64] ;  /* 0x0000002e02042981 */ /* 0x000168000c1e1900 */
[----:B0-----:R-:W-:Y:S02]  /*11b10*/  IMAD.U32 R2, RZ, RZ, UR4 ;  /* 0x00000004ff027e24 */ /* 0x001fe4000f8e00ff */
[----:B------:R-:W-:Y:S01]  /*11b20*/  IMAD.U32 R3, RZ, RZ, UR5 ;  /* 0x00000005ff037e24 */ /* 0x000fe2000f8e00ff */
[----:B------:R-:W-:Y:S01]  /*11b30*/  ULDC.64 UR4, c[0x0][0x3f8] ;  /* 0x0000fe0000047ab9 */ /* 0x000fe20000000a00 */
[----:B--2---:R0:W-:Y:S02]  /*11b40*/  STL [R1+0x8], R0 ;  /* 0x0000080001007387 */ /* 0x0041e40000100800 */
[----:B0-----:R-:W0:Y:S02]  /*11b50*/  LDC R0, c[0x0][0x288] ;  /* 0x0000a200ff007b82 */ /* 0x001e240000000800 */
[----:B0-----:R0:W5:Y:S01]  /*11b60*/  @P3 LDG.E R0, desc[UR46][R2.64] ;  /* 0x0000002e02003981 */ /* 0x001162000c1e1900 */
[----:B------:R-:W-:Y:S01]  /*11b70*/  UISETP.NE.U32.AND UP0, UPT, UR4, URZ, UPT ;  /* 0x0000003f0400728c */ /* 0x000fe2000bf05070 */
[----:B------:R-:W-:-:S02]  /*11b80*/  ISETP.NE.U32.AND P2, PT, RZ, UR10, PT ;  /* 0x0000000aff007c0c */ /* 0x000fc4000bf45070 */
[----:B------:R-:W-:Y:S01]  /*11b90*/  ULDC UR4, c[0x0][0x404] ;  /* 0x0001010000047ab9 */ /* 0x000fe20000000800 */
[----:B------:R-:W-:Y:S01]  /*11ba0*/  UISETP.NE.AND.EX UP0, UPT, UR5, URZ, UPT, UP0 ;  /* 0x0000003f0500728c */ /* 0x000fe2000bf05300 */
[----:B------:R-:W-:Y:S02]  /*11bb0*/  ISETP.NE.AND.EX P2, PT, RZ, UR11, PT, P2 ;  /* 0x0000000bff007c0c */ /* 0x000fe4000bf45320 */
[----:B------:R-:W-:Y:S01]  /*11bc0*/  ULDC UR5, c[0x0][0x2e0] ;  /* 0x0000b80000057ab9 */ /* 0x000fe20000000800 */
[----:B------:R-:W-:-:S04]  /*11bd0*/  USEL UR4, UR4, 0x1, UP0 ;  /* 0x0000000104047887 */ /* 0x000fc80008000000 */
[----:B------:R-:W-:Y:S01]  /*11be0*/  UIMAD UR4, UR4, UR5, URZ ;  /* 0x00000005040472a4 */ /* 0x000fe2000f8e023f */
[----:B0-----:R-:W-:Y:S11]  /*11bf0*/  @P3 BRA `(.L_x_8906) ;  /* 0x0000000000183947 */ /* 0x001ff60003800000 */
[----:B------:R-:W-:Y:S05]  /*11c00*/  @!P0 BRA `(.L_x_8906) ;  /* 0x0000000000148947 */ /* 0x000fea0003800000 */
[----:B------:R-:W-:Y:S02]  /*11c10*/  IMAD.U32 R2, RZ, RZ, UR6 ;  /* 0x00000006ff027e24 */ /* 0x000fe4000f8e00ff */
[----:B------:R-:W-:-:S05]  /*11c20*/  IMAD.U32 R3, RZ, RZ, UR7 ;  /* 0x00000007ff037e24 */ /* 0x000fca000f8e00ff */
[----:B------:R-:W2:Y:S04]  /*11c30*/  LDG.E R5, desc[UR46][R2.64] ;  /* 0x0000002e02057981 */ /* 0x000ea8000c1e1900 */
[----:B-----5:R-:W2:Y:S02]  /*11c40*/  LDG.E R0, desc[UR46][R2.64+0x4] ;  /* 0x0000042e02007981 */ /* 0x020ea4000c1e1900 */
[----:B--2---:R-:W-:-:S07]  /*11c50*/  IMAD.IADD R0, R0, 0x1, -R5 ;  /* 0x0000000100007824 */ /* 0x004fce00078e0a05 */
.L_x_8906:
[----:B------:R-:W-:Y:S02]  /*11c60*/  IMAD.U32 R5, RZ, RZ, UR4 ;  /* 0x00000004ff057e24 */ /* 0x000fe4000f8e00ff */
[----:B-----5:R-:W-:Y:S01]  /*11c70*/  IMAD.IADD R27, R27, 0x1, R4 ;  /* 0x000000011b1b7824 */ /* 0x020fe200078e0204 */
[----:B------:R-:W-:Y:S06]  /*11c80*/  @!P2 BRA `(.L_x_8907) ;  /* 0x000000000018a947 */ /* 0x000fec0003800000 */
[----:B------:R-:W-:Y:S02]  /*11c90*/  ULDC.64 UR4, c[0x0][0xa20] ;  /* 0x0002880000047ab9 */ /* 0x000fe40000000a00 */
[----:B------:R-:W-:-:S06]  /*11ca0*/  UIMAD.WIDE UR4, UR45, 0x4, UR4 ;  /* 0x000000042d0478a5 */ /* 0x000fcc000f8e0204 */
[----:B------:R-:W-:Y:S02]  /*11cb0*/  IMAD.U32 R2, RZ, RZ, UR4 ;  /* 0x00000004ff027e24 */ /* 0x000fe4000f8e00ff */
[----:B------:R-:W-:-:S05]  /*11cc0*/  IMAD.U32 R3, RZ, RZ, UR5 ;  /* 0x00000005ff037e24 */ /* 0x000fca000f8e00ff */
[----:B------:R0:W5:Y:S01]  /*11cd0*/  LDG.E R5, desc[UR46][R2.64] ;  /* 0x0000002e02057981 */ /* 0x000162000c1e1900 */
[----:B------:R-:W-:Y:S05]  /*11ce0*/  BRA `(.L_x_8908) ;  /* 0x0000000000187947 */ /* 0x000fea0003800000 */
.L_x_8907:
[----:B------:R-:W-:Y:S05]  /*11cf0*/  @!P1 BRA `(.L_x_8908) ;  /* 0x0000000000149947 */ /* 0x000fea0003800000 */
[----:B------:R-:W-:Y:S02]  /*11d00*/  IMAD.U32 R2, RZ, RZ, UR8 ;  /* 0x00000008ff027e24 */ /* 0x000fe4000f8e00ff */
[----:B------:R-:W-:-:S05]  /*11d10*/  IMAD.U32 R3, RZ, RZ, UR9 ;  /* 0x00000009ff037e24 */ /* 0x000fca000f8e00ff */
[----:B------:R-:W2:Y:S04]  /*11d20*/  LDG.E R6, desc[UR46][R2.64] ;  /* 0x0000002e02067981 */ /* 0x000ea8000c1e1900 */
[----:B------:R-:W2:Y:S02]  /*11d30*/  LDG.E R5, desc[UR46][R2.64+0x4] ;  /* 0x0000042e02057981 */ /* 0x000ea4000c1e1900 */
[----:B--2---:R-:W-:-:S07]  /*11d40*/  IMAD.IADD R5, R5, 0x1, -R6 ;  /* 0x0000000105057824 */ /* 0x004fce00078e0a06 */
.L_x_8908:
[----:B0-----:R-:W0:Y:S01]  /*11d50*/  LDC.64 R2, c[0x0][0x9e0] ;  /* 0x00027800ff027b82 */ /* 0x001e220000000a00 */
[----:B-----5:R-:W-:Y:S02]  /*11d60*/  IMAD.IADD R6, R5, 0x1, -R4 ;  /* 0x0000000105067824 */ /* 0x020fe400078e0a04 */
[----:B------:R-:W-:-:S05]  /*11d70*/  IMAD R5, R25, 0xc0, RZ ;  /* 0x000000c019057824 */ /* 0x000fca00078e02ff */
[----:B------:R-:W-:-:S05]  /*11d80*/  IADD3 R5, -R0, 0xc0, R5 ;  /* 0x000000c000057810 */ /* 0x000fca0007ffe105 */
[----:B------:R-:W-:Y:S01]  /*11d90*/  IMAD.IADD R9, R6, 0x1, R5 ;  /* 0x0000000106097824 */ /* 0x000fe200078e0205 */
[----:B0-----:R-:W-:-:S03]  /*11da0*/  ISETP.GE.AND P1, PT, R3, 0x1, PT ;  /* 0x000000010300780c */ /* 0x001fc60003f26270 */
[----:B------:R-:W-:-:S10]  /*11db0*/  IMAD.IADD R2, R9, 0x1, R2 ;  /* 0x0000000109027824 */ /* 0x000fd400078e0202 */
        /* <DEDUP_REMOVED lines=11> */
.L_x_8910:
[----:B------:R-:W-:-:S13]  /*11e70*/  ISETP.NE.AND P0, PT, R3, 0x1, PT ;  /* 0x000000010300780c */ /* 0x000fda0003f05270 */
[----:B------:R-:W0:Y:S02]  /*11e80*/  @P0 LDC.64 R4, c[0x0][0x9e8] ;  /* 0x00027a00ff040b82 */ /* 0x000e240000000a00 */
[----:B0-----:R-:W-:-:S05]  /*11e90*/  @P0 IMAD.HI.U32 R4, R7, R4, RZ ;  /* 0x0000000407040227 */ /* 0x001fca00078e00ff */
[----:B------:R-:W-:-:S07]  /*11ea0*/  @P0 SHF.R.U32.HI R7, RZ, R5, R4 ;  /* 0x00000005ff070219 */ /* 0x000fce0000011604 */
.L_x_8911:
[----:B------:R-:W-:-:S05]  /*11eb0*/  IMAD R7, R7, R3, R3 ;  /* 0x0000000307077224 */ /* 0x000fca00078e0203 */
[----:B------:R-:W-:-:S07]  /*11ec0*/  VIMNMX R2, R2, R7, PT ;  /* 0x0000000702027248 */ /* 0x000fce0003fe0100 */
.L_x_8909:
[----:B------:R-:W-:Y:S01]  /*11ed0*/  VIADD R2, R2, 0x7f ;  /* 0x0000007f02027836 */ /* 0x000fe20000000000 */
[----:B------:R-:W-:Y:S01]  /*11ee0*/  ULDC UR4, c[0x0][0x9dc] ;  /* 0x0002770000047ab9 */ /* 0x000fe20000000800 */
[----:B------:R-:W-:-:S03]  /*11ef0*/  IMAD R7, R25, 0xc0, -R0 ;  /* 0x000000c019077824 */ /* 0x000fc600078e0a00 */
[----:B------:R-:W-:Y:S01]  /*11f00*/  SHF.R.S32.HI R5, RZ, 0x1f, R2 ;  /* 0x0000001fff057819 */ /* 0x000fe20000011402 */
[----:B------:R-:W-:-:S03]  /*11f10*/  IMAD.IADD R7, R6, 0x1, R7 ;  /* 0x0000000106077824 */ /* 0x000fc600078e0207 */
[----:B------:R-:W-:Y:S01]  /*11f20*/  LEA.HI R4, R5, R2, RZ, 0x7 ;  /* 0x0000000205047211 */ /* 0x000fe200078f38ff */
[----:B------:R-:W-:Y:S02]  /*11f30*/  VIADD R2, R6, 0x7f ;  /* 0x0000007f06027836 */ /* 0x000fe40000000000 */
[----:B------:R-:W-:Y:S01]  /*11f40*/  VIADD R0, R7, -UR4 ;  /* 0x8000000407007c36 */ /* 0x000fe20008000000 */
[----:B------:R-:W-:Y:S02]  /*11f50*/  SHF.R.S32.HI R4, RZ, 0x7, R4 ;  /* 0x00000007ff047819 */ /* 0x000fe40000011404 */
[----:B------:R-:W-:-:S04]  /*11f60*/  SHF.R.S32.HI R5, RZ, 0x1f, R2 ;  /* 0x0000001fff057819 */ /* 0x000fc80000011402 */
[----:B------:R-:W-:-:S04]  /*11f70*/  LEA.HI R5, R5, R2, RZ, 0x7 ;  /* 0x0000000205057211 */ /* 0x000fc800078f38ff */
[----:B------:R-:W-:-:S04]  /*11f80*/  SHF.R.S32.HI R5, RZ, 0x7, R5 ;  /* 0x00000007ff057819 */ /* 0x000fc80000011405 */
[----:B------:R-:W-:-:S05]  /*11f90*/  VIMNMX R8, R5, R4, PT ;  /* 0x0000000405087248 */ /* 0x000fca0003fe0100 */
        /* <DEDUP_REMOVED lines=11> */
.L_x_8913:
[----:B------:R-:W-:-:S13]  /*12050*/  ISETP.NE.AND P0, PT, R3, 0x1, PT ;  /* 0x000000010300780c */ /* 0x000fda0003f05270 */
[----:B------:R-:W1:Y:S02]  /*12060*/  @P0 LDC.64 R4, c[0x0][0x9e8] ;  /* 0x00027a00ff040b82 */ /* 0x000e640000000a00 */
[----:B-1----:R-:W-:-:S05]  /*12070*/  @P0 IMAD.HI.U32 R4, R7, R4, RZ ;  /* 0x0000000407040227 */ /* 0x002fca00078e00ff */
[----:B------:R-:W-:-:S07]  /*12080*/  @P0 SHF.R.U32.HI R7, RZ, R5, R4 ;  /* 0x00000005ff070219 */ /* 0x000fce0000011604 */
.L_x_8914:
[----:B------:R-:W-:-:S05]  /*12090*/  IMAD R3, R7, R3, RZ ;  /* 0x0000000307037224 */ /* 0x000fca00078e02ff */
[----:B------:R-:W-:-:S07]  /*120a0*/  VIMNMX R0, R0, R3, !PT ;  /* 0x0000000300007248 */ /* 0x000fce0007fe0100 */
.L_x_8912:
[----:B------:R-:W-:Y:S01]  /*120b0*/  SHF.R.S32.HI R3, RZ, 0x1f, R0 ;  /* 0x0000001fff037819 */ /* 0x000fe20000011400 */
[----:B------:R-:W-:Y:S03]  /*120c0*/  BSSY B6, `(.L_x_8915) ;  /* 0x00002a7000067945 */ /* 0x000fe60003800000 */
[----:B------:R-:W-:-:S04]  /*120d0*/  LEA.HI R3, R3, R0, RZ, 0x7 ;  /* 0x0000000003037211 */ /* 0x000fc800078f38ff */
[----:B------:R-:W-:-:S04]  /*120e0*/  SHF.R.S32.HI R3, RZ, 0x7, R3 ;  /* 0x00000007ff037819 */ /* 0x000fc80000011403 */
[----:B------:R-:W-:-:S04]  /*120f0*/  VIMNMX R26, RZ, R3, !PT ;  /* 0x00000003ff1a7248 */ /* 0x000fc80007fe0100 */
[----:B------:R-:W-:-:S13]  /*12100*/  ISETP.GT.AND P0, PT, R8, R26, PT ;  /* 0x0000001a0800720c */ /* 0x000fda0003f04270 */
        /* <DEDUP_REMOVED lines=18> */
.L_x_8916:
        /* <DEDUP_REMOVED lines=23> */
.L_x_8918:
        /* <DEDUP_REMOVED lines=22> */
.L_x_8919:
        /* <DEDUP_REMOVED lines=20> */
.L_x_8920:
        /* <DEDUP_REMOVED lines=18> */
.L_x_8921:
[----:B------:R-:W-:Y:S01]  /*12760*/  ULDC.64 UR4, c[0x0][0x9f8] ;  /* 0x00027e0000047ab9 */ /* 0x000fe20000000a00 */
[----:B------:R-:W2:Y:S01]  /*12770*/  LDL.LU R21, [R1+0x8] ;  /* 0x0000080001157983 */ /* 0x000ea20000300800 */
        /* <DEDUP_REMOVED lines=8> */
[----:B------:R-:W-:Y:S02]  /*12800*/  @UP0 ULDC.64 UR4, c[0x0][0x9f8] ;  /* 0x00027e0000040ab9 */ /* 0x000fe40000000a00 */
[----:B------:R-:W-:-:S06]  /*12810*/  @UP0 UIMAD.WIDE UR4, UR45, 0x4, UR4 ;  /* 0x000000042d0408a5 */ /* 0x000fcc000f8e0204 */
[----:B------:R-:W-:Y:S02]  /*12820*/  IMAD.U32 R2, RZ, RZ, UR4 ;  /* 0x00000004ff027e24 */ /* 0x000fe4000f8e00ff */
[----:B------:R-:W-:Y:S01]  /*12830*/  IMAD.U32 R3, RZ, RZ, UR5 ;  /* 0x00000005ff037e24 */ /* 0x000fe2000f8e00ff */
[----:B------:R-:W-:-:S04]  /*12840*/  ULDC.64 UR4, c[0x0][0xa00] ;  /* 0x0002800000047ab9 */ /* 0x000fc80000000a00 */
[----:B------:R4:W5:Y:S01]  /*12850*/  @P0 LDG.E R20, desc[UR46][R2.64] ;  /* 0x0000002e02140981 */ /* 0x000962000c1e1900 */
[----:B-1----:R-:W-:Y:S01]  /*12860*/  ISETP.NE.AND P0, PT, R0, 0x1, PT ;  /* 0x000000010000780c */ /* 0x002fe20003f05270 */
[----:B------:R-:W-:Y:S01]  /*12870*/  UMOV UR36, URZ ;  /* 0x0000003f00247c82 */ /* 0x000fe20008000000 */
[----:B------:R-:W-:Y:S01]  /*12880*/  UMOV UR8, 0x20 ;  /* 0x0000002000087882 */ /* 0x000fe20000000000 */
[----:B------:R-:W-:Y:S01]  /*12890*/  UMOV UR10, UR38 ;  /* 0x00000026000a7c82 */ /* 0x000fe20008000000 */
[----:B---3--:R-:W-:Y:S01]  /*128a0*/  LOP3.LUT R9, R4, 0x7f, RZ, 0xc0, !PT ;  /* 0x0000007f04097812 */ /* 0x008fe200078ec0ff */
[----:B------:R-:W-:Y:S01]  /*128b0*/  UMOV UR12, 0x40 ;  /* 0x00000040000c7882 */ /* 0x000fe20000000000 */
        /* <DEDUP_REMOVED lines=8> */
[----:B---3--:R-:W-:-:S05]  /*12940*/  @P0 IMAD.HI.U32 R0, R0, UR38, RZ ;  /* 0x0000002600000c27 */ /* 0x008fca000f8e00ff */
[----:B----4-:R-:W-:Y:S02]  /*12950*/  @P0 SHF.R.U32.HI R16, RZ, R5, R0 ;  /* 0x00000005ff100219 */ /* 0x010fe40000011600 */
[----:B------:R-:W-:Y:S01]  /*12960*/  ISETP.NE.U32.AND P0, PT, RZ, UR4, PT ;  /* 0x00000004ff007c0c */ /* 0x000fe2000bf05070 */
[----:B------:R-:W-:-:S03]  /*12970*/  @!UP1 UIADD3 UR4, UP0, UR48, 0x270, URZ ;  /* 0x0000027030049890 */ /* 0x000fc6000ff1e03f */
[----:B------:R-:W-:Y:S01]  /*12980*/  ISETP.NE.AND.EX P0, PT, RZ, UR5, PT, P0 ;  /* 0x00000005ff007c0c */ /* 0x000fe2000bf05300 */
[----:B------:R-:W-:-:S03]  /*12990*/  @!UP1 UIADD3.X UR5, URZ, UR49, URZ, UP0, !UPT ;  /* 0x000000313f059290 */ /* 0x000fc600087fe43f */
        /* <DEDUP_REMOVED lines=18> */
.L_x_8994:
        /* <DEDUP_REMOVED lines=8> */
.L_x_8997:
[----:B------:R-:W-:Y:S05]  /*12b40*/  @!P6 BRA `(.L_x_8925) ;  /* 0x000000040074e947 */ /* 0x000fea0003800000 */
[----:B------:R-:W-:-:S04]  /*12b50*/  ISETP.NE.U32.AND P0, PT, R2, RZ, PT ;  /* 0x000000ff0200720c */ /* 0x000fc80003f05070 */
[----:B------:R-:W-:-:S13]  /*12b60*/  ISETP.NE.AND.EX P0, PT, R3, RZ, PT, P0 ;  /* 0x000000ff0300720c */ /* 0x000fda0003f05300 */
[----:B------:R-:W-:Y:S05]  /*12b70*/  @!P0 BRA `(.L_x_8926) ;  /* 0x0000000000448947 */ /* 0x000fea0003800000 */
[----:B------:R-:W1:Y:S01]  /*12b80*/  LDC R0, c[0x0][0x41c] ;  /* 0x00010700ff007b82 */ /* 0x000e620000000800 */
[----:B------:R-:W-:Y:S01]  /*12b90*/  ULDC.64 UR4, c[0x0][0x408] ;  /* 0x0001020000047ab9 */ /* 0x000fe20000000a00 */
[----:B-1----:R-:W-:-:S13]  /*12ba0*/  ISETP.NE.AND P0, PT, R0, 0x1, PT ;  /* 0x000000010000780c */ /* 0x002fda0003f05270 */
[----:B------:R-:W0:Y:S02]  /*12bb0*/  @P0 LDC.64 R4, c[0x0][0x420] ;  /* 0x00010800ff040b82 */ /* 0x000e240000000a00 */
[----:B0-----:R-:W-:-:S04]  /*12bc0*/  @P0 IMAD.HI.U32 R8, R7, R4, RZ ;  /* 0x0000000407080227 */ /* 0x001fc800078e00ff */
        /* <DEDUP_REMOVED lines=12> */
.L_x_8926:
[----:B-1----:R-:W-:Y:S02]  /*12c90*/  LEA R3, R17, UR40, 0x3 ;  /* 0x0000002811037c11 */ /* 0x002fe4000f8e18ff */
[----:B------:R-:W-:Y:S02]  /*12ca0*/  SHF.L.U32 R2, R22, 0x1f, RZ ;  /* 0x0000001f16027819 */ /* 0x000fe400000006ff */
[----:B------:R-:W-:Y:S02]  /*12cb0*/  ISETP.NE.AND P0, PT, R9, RZ, PT ;  /* 0x000000ff0900720c */ /* 0x000fe40003f05270 */
[----:B------:R-:W1:Y:S02]  /*12cc0*/  SYNCS.PHASECHK.TRANS64.TRYWAIT P2, [R3+URZ+0x19c80], R2 ;  /* 0x019c8002030075a7 */ /* 0x000e64000804017f */
[----:B-1----:R-:W-:Y:S09]  /*12cd0*/  @!P2 BRA `(.L_x_8927) ;  /* 0x0000003000aca947 */ /* 0x002ff20003800000 */
.L_x_8998:
        /* <DEDUP_REMOVED lines=8> */
.L_x_8928:
[----:B------:R-:W-:Y:S01]  /*12d60*/  IMAD.U32 R4, RZ, RZ, UR40 ;  /* 0x00000028ff047e24 */ /* 0x000fe2000f8e00ff */
[----:B------:R-:W-:Y:S01]  /*12d70*/  R2UR UR9, R3 ;  /* 0x00000000030972ca */ /* 0x000fe200000e0000 */
[----:B------:R-:W-:Y:S01]  /*12d80*/  IMAD R7, R7, 0x80, R27 ;  /* 0x0000008007077824 */ /* 0x000fe200078e021b */
        /* <DEDUP_REMOVED lines=25> */
.L_x_8999:
        /* <DEDUP_REMOVED lines=8> */
.L_x_8930:
        /* <DEDUP_REMOVED lines=24> */
.L_x_8925:
        /* <DEDUP_REMOVED lines=31> */
.L_x_8923:
[----:B------:R-:W2:Y:S04]  /*13310*/  LDL.LU R3, [R1+0xc] ;  /* 0x00000c0001037983 */ /* 0x000ea80000300800 */
[----:B-1----:R-:W3:Y:S01]  /*13320*/  LDL.LU R4, [R1+0x4] ;  /* 0x0000040001047983 */ /* 0x002ee20000300800 */
[----:B------:R-:W-:Y:S01]  /*13330*/  BSSY B0, `(.L_x_8931) ;  /* 0x000000b000007945 */ /* 0x000fe20003800000 */
[----:B--2---:R-:W-:-:S05]  /*13340*/  VIADD R3, R3, 0x1 ;  /* 0x0000000103037836 */ /* 0x004fca0000000000 */
[----:B------:R-:W-:Y:S01]  /*13350*/  LEA.HI R2, R3, R3, RZ, 0x1 ;  /* 0x0000000303027211 */ /* 0x000fe200078f08ff */
[----:B------:R1:W-:Y:S03]  /*13360*/  STL [R1+0xc], R3 ;  /* 0x00000c0301007387 */ /* 0x0003e60000100800 */
[----:B------:R-:W-:-:S05]  /*13370*/  LOP3.LUT R2, R2, 0xfffffffe, RZ, 0xc0, !PT ;  /* 0xfffffffe02027812 */ /* 0x000fca00078ec0ff */
[----:B------:R-:W-:-:S05]  /*13380*/  IMAD.IADD R2, R3, 0x1, -R2 ;  /* 0x0000000103027824 */ /* 0x000fca00078e0a02 */
[----:B-1----:R-:W-:Y:S01]  /*13390*/  SHF.L.U32 R3, R2, 0x1f, RZ ;  /* 0x0000001f02037819 */ /* 0x002fe200000006ff */
[----:B---3--:R-:W-:-:S03]  /*133a0*/  VIADD R2, R4, 0xfffffffe ;  /* 0xfffffffe04027836 */ /* 0x008fc60000000000 */
[----:B------:R-:W1:Y:S02]  /*133b0*/  SYNCS.PHASECHK.TRANS64.TRYWAIT P0, [UR40+0x19c20], R3 ;  /* 0x019c2003ff0075a7 */ /* 0x000e640008000168 */
[----:B------:R-:W-:Y:S01]  /*133c0*/  ISETP.GE.AND P2, PT, R2, R26, PT ;  /* 0x0000001a0200720c */ /* 0x000fe20003f46270 */
[----:B-1----:R-:W-:-:S12]  /*133d0*/  @!P0 BRA `(.L_x_8932) ;  /* 0x0000002c00148947 */ /* 0x002fd80003800000 */
.L_x_9000:
[----:B------:R-:W-:Y:S05]  /*133e0*/  BSYNC B0 ;  /* 0x0000000000007941 */ /* 0x000fea0003800000 */
.L_x_8931:
[----:B------:R-:W-:Y:S05]  /*133f0*/  @!P2 BRA `(.L_x_8933) ;  /* 0x000000100020a947 */ /* 0x000fea0003800000 */
[----:B-1----:R-:W-:Y:S02]  /*13400*/  IMAD.MOV.U32 R3, RZ, RZ, R17 ;  /* 0x000000ffff037224 */ /* 0x002fe400078e0011 */
[----:B0-----:R-:W-:-:S07]  /*13410*/  IMAD.MOV.U32 R8, RZ, RZ, R22 ;  /* 0x000000ffff087224 */ /* 0x001fce00078e0016 */
.L_x_8957:
        /* <DEDUP_REMOVED lines=13> */
[----:B------:R-:W0:Y:S01]  /*134f0*/  LDC R6, c[0x0][0x41c] ;  /* 0x00010700ff067b82 */ /* 0x000e220000000800 */
[----:B------:R-:W-:Y:S02]  /*13500*/  ULDC.64 UR6, c[0x0][0x408] ;  /* 0x0001020000067ab9 */ /* 0x000fe40000000a00 */
[----:B------:R-:W-:-:S04]  /*13510*/  IMAD R7, R21, UR6, RZ ;  /* 0x0000000615077c24 */ /* 0x000fc8000f8e02ff */
[----:B------:R-:W-:Y:S01]  /*13520*/  IMAD R7, R20, UR7, R7 ;  /* 0x0000000714077c24 */ /* 0x000fe2000f8e0207 */
        /* <DEDUP_REMOVED lines=10> */
[----:B------:R-:W-:-:S05]  /*135d0*/  IMAD.IADD R7, R7, 0x1, R5 ;  /* 0x0000000107077824 */ /* 0x000fca00078e0205 */
[----:B------:R-:W-:-:S05]  /*135e0*/  LEA.HI.X R7, R4, UR5, R7, 0x2, P0 ;  /* 0x0000000504077c11 */ /* 0x000fca00080f1407 */
[----:B------:R0:W5:Y:S02]  /*135f0*/  LDG.E R0, desc[UR46][R6.64] ;  /* 0x0000002e06007981 */ /* 0x000164000c1e1900 */
.L_x_8936:
[----:B------:R-:W1:Y:S01]  /*13600*/  S2R R4, SR_TID.X ;  /* 0x0000000000047919 */ /* 0x000e620000002100 */
[----:B0-----:R-:W-:Y:S01]  /*13610*/  LEA R6, R17, UR40, 0x3 ;  /* 0x0000002811067c11 */ /* 0x001fe2000f8e18ff */
[----:B------:R-:W-:Y:S01]  /*13620*/  BSSY B1, `(.L_x_8937) ;  /* 0x0000006000017945 */ /* 0x000fe20003800000 */
[----:B-1----:R-:W-:Y:S02]  /*13630*/  LOP3.LUT R5, R4, 0x7f, RZ, 0xc0, !PT ;  /* 0x0000007f04057812 */ /* 0x002fe400078ec0ff */
[----:B------:R-:W-:Y:S02]  /*13640*/  SHF.L.U32 R4, R22, 0x1f, RZ ;  /* 0x0000001f16047819 */ /* 0x000fe400000006ff */
[----:B------:R-:W-:Y:S02]  /*13650*/  ISETP.NE.AND P2, PT, R5, RZ, PT ;  /* 0x000000ff0500720c */ /* 0x000fe40003f45270 */
[----:B------:R-:W0:Y:S02]  /*13660*/  SYNCS.PHASECHK.TRANS64.TRYWAIT P0, [R6+URZ+0x19c80], R4 ;  /* 0x019c8004060075a7 */ /* 0x000e24000800017f */
[----:B0-----:R-:W-:Y:S09]  /*13670*/  @!P0 BRA `(.L_x_8938) ;  /* 0x0000002800848947 */ /* 0x001ff20003800000 */
.L_x_9001:
[----:B------:R-:W-:Y:S05]  /*13680*/  BSYNC B1 ;  /* 0x0000000000017941 */ /* 0x000fea0003800000 */
.L_x_8937:
        /* <DEDUP_REMOVED lines=9> */
.L_x_8940:
[----:B------:R-:W-:Y:S05]  /*13720*/  BSYNC B1 ;  /* 0x0000000000017941 */ /* 0x000fea0003800000 */
.L_x_8939:
[----:B------:R-:W-:Y:S01]  /*13730*/  IMAD.MOV.U32 R12, RZ, RZ, RZ ;  /* 0x000000ffff0c7224 */ /* 0x000fe200078e00ff */
[----:B------:R-:W-:Y:S01]  /*13740*/  R2UR UR12, R16 ;  /* 0x00000000100c72ca */ /* 0x000fe200000e0000 */
[----:B------:R-:W-:Y:S01]  /*13750*/  IMAD.U32 R5, RZ, RZ, UR40 ;  /* 0x00000028ff057e24 */ /* 0x000fe2000f8e00ff */
[----:B------:R-:W-:Y:S01]  /*13760*/  UIADD3 UR4, UP0, UR48, 0x470, URZ ;  /* 0x0000047030047890 */ /* 0x000fe2000ff1e03f */
[----:B------:R-:W-:Y:S01]  /*13770*/  PLOP3.LUT P0, PT, PT, PT, PT, 0x80, 0x0 ;  /* 0x000000000000781c */ /* 0x000fe20003f0f070 */
[----:B------:R-:W-:Y:S01]  /*13780*/  IMAD R9, R9, 0x80, R27 ;  /* 0x0000008009097824 */ /* 0x000fe200078e021b */
[----:B------:R-:W-:Y:S01]  /*13790*/  R2UR UR10, R12 ;  /* 0x000000000c0a72ca */ /* 0x000fe200000e0000 */
[----:B------:R-:W-:Y:S01]  /*137a0*/  IMAD R7, R17, 0x3000, R5 ;  /* 0x0000300011077824 */ /* 0x000fe200078e0205 */
[----:B------:R-:W-:Y:S01]  /*137b0*/  UIADD3.X UR5, URZ, UR49, URZ, UP0, !UPT ;  /* 0x000000313f057290 */ /* 0x000fe200087fe43f */
[----:B------:R-:W-:Y:S01]  /*137c0*/  VIADD R5, R6, 0x19c70 ;  /* 0x00019c7006057836 */ /* 0x000fe20000000000 */
[----:B------:R-:W-:Y:S01]  /*137d0*/  UMOV UR6, 0x0 ;  /* 0x0000000000067882 */ /* 0x000fe20000000000 */
[----:B------:R-:W-:Y:S01]  /*137e0*/  VIADD R10, R7, 0x9000 ;  /* 0x00009000070a7836 */ /* 0x000fe20000000000 */
[----:B------:R-:W-:-:S09]  /*137f0*/  UMOV UR7, 0x14f00000 ;  /* 0x14f0000000077882 */ /* 0x000fd20000000000 */
.L_x_8941:
        /* <DEDUP_REMOVED lines=16> */
.L_x_8942:
        /* <DEDUP_REMOVED lines=16> */
.L_x_8943:
        /* <DEDUP_REMOVED lines=12> */
.L_x_9002:
[----:B------:R-:W-:Y:S05]  /*13ac0*/  BSYNC B1 ;  /* 0x0000000000017941 */ /* 0x000fea0003800000 */
.L_x_8944:
        /* <DEDUP_REMOVED lines=11> */
.L_x_8947:
[----:B------:R-:W-:Y:S05]  /*13b80*/  BSYNC B1 ;  /* 0x0000000000017941 */ /* 0x000fea0003800000 */
.L_x_8946:
        /* <DEDUP_REMOVED lines=9> */
.L_x_8948:
        /* <DEDUP_REMOVED lines=15> */
.L_x_8949:
        /* <DEDUP_REMOVED lines=15> */
.L_x_8950:
        /* <DEDUP_REMOVED lines=9> */
.L_x_8935:
[----:B------:R-:W-:Y:S05]  /*13e90*/  BSYNC B0 ;  /* 0x0000000000007941 */ /* 0x000fea0003800000 */
.L_x_8934:
[----:B------:R-:W-:-:S06]  /*13ea0*/  UISETP.NE.AND UP0, UPT, UR41, 0x3, UPT ;  /* 0x000000032900788c */ /* 0x000fcc000bf05270 */
[----:B------:R-:W-:-:S13]  /*13eb0*/  PLOP3.LUT P0, PT, PT, PT, UP0, 0x80, 0x0 ;  /* 0x000000000000781c */ /* 0x000fda0003f0f008 */
[----:B------:R-:W-:Y:S05]  /*13ec0*/  @!P0 BRA `(.L_x_8951) ;  /* 0x0000000000048947 */ /* 0x000fea0003800000 */
[----:B------:R-:W-:Y:S01]  /*13ed0*/  BPT.TRAP 0x1 ;  /* 0x000000040000795c */ /* 0x000fe20000300000 */
.L_x_8951:
[----:B------:R-:W-:Y:S01]  /*13ee0*/  LOP3.LUT R5, R8, 0x1, RZ, 0x3c, !PT ;  /* 0x0000000108057812 */ /* 0x000fe200078e3cff */
[----:B------:R-:W-:Y:S01]  /*13ef0*/  IMAD.U32 R4, RZ, RZ, UR44 ;  /* 0x0000002cff047e24 */ /* 0x000fe2000f8e00ff */
[----:B------:R-:W-:Y:S01]  /*13f00*/  LEA R12, R3, UR40, 0x3 ;  /* 0x00000028030c7c11 */ /* 0x000fe2000f8e18ff */
[----:B------:R-:W-:Y:S01]  /*13f10*/  BSSY B0, `(.L_x_8952) ;  /* 0x0000005000007945 */ /* 0x000fe20003800000 */
[----:B------:R-:W-:Y:S02]  /*13f20*/  SHF.L.U32 R5, R5, 0x1f, RZ ;  /* 0x0000001f05057819 */ /* 0x000fe400000006ff */
[----:B------:R-:W-:Y:S02]  /*13f30*/  ISETP.NE.AND P0, PT, R4, 0x3, PT ;  /* 0x000000030400780c */ /* 0x000fe40003f05270 */
[----:B------:R-:W0:Y:S02]  /*13f40*/  SYNCS.PHASECHK.TRANS64.TRYWAIT P2, [R12+URZ+0x19c70], R5 ;  /* 0x019c70050c0075a7 */ /* 0x000e24000804017f */
[----:B0-----:R-:W-:Y:S09]  /*13f50*/  @!P2 BRA `(.L_x_8953) ;  /* 0x000000200074a947 */ /* 0x001ff20003800000 */
.L_x_9003:
[----:B------:R-:W-:Y:S05]  /*13f60*/  BSYNC B0 ;  /* 0x0000000000007941 */ /* 0x000fea0003800000 */
.L_x_8952:
[----:B------:R-:W-:Y:S05]  /*13f70*/  @!P0 BRA `(.L_x_8954) ;  /* 0x0000000000048947 */ /* 0x000fea0003800000 */
[----:B------:R-:W-:Y:S01]  /*13f80*/  BPT.TRAP 0x1 ;  /* 0x000000040000795c */ /* 0x000fe20000300000 */
.L_x_8954:
[----:B0-----:R-:W-:Y:S01]  /*13f90*/  SHF.L.U32 R5, R8, 0x1f, RZ ;  /* 0x0000001f08057819 */ /* 0x001fe200000006ff */
[----:B------:R-:W-:-:S03]  /*13fa0*/  IMAD R3, R3, 0x3000, RZ ;  /* 0x0000300003037824 */ /* 0x000fc600078e02ff */
[----:B------:R-:W0:Y:S02]  /*13fb0*/  SYNCS.PHASECHK.TRANS64.TRYWAIT P2, [R12+URZ+0x19c60], R5 ;  /* 0x019c60050c0075a7 */ /* 0x000e24000804017f */
[----:B0-----:R-:W-:Y:S05]  /*13fc0*/  @!P2 BRA `(.L_x_8955) ;  /* 0x00000020006ca947 */ /* 0x001fea0003800000 */
.L_x_9004:
[----:B------:R-:W-:Y:S01]  /*13fd0*/  LOP3.LUT R13, R3, R18, RZ, 0xfc, !PT ;  /* 0x00000012030d7212 */ /* 0x000fe200078efcff */
[----:B------:R-:W-:Y:S05]  /*13fe0*/  WARPSYNC.ALL ;  /* 0x0000000000007948 */ /* 0x000fea0003800000 */
[----:B0-----:R-:W0:Y:S01]  /*13ff0*/  LDSM.16.MT88.4 R4, [R13+UR40+0x9000] ;  /* 0x009000280d04783b */ /* 0x001e220008004200 */
[----:B------:R-:W-:-:S04]  /*14000*/  IMAD.U32 R25, RZ, RZ, UR40 ;  /* 0x00000028ff197e24 */ /* 0x000fc8000f8e00ff */
[----:B------:R-:W-:Y:S01]  /*14010*/  VIADD R25, R25, 0x3000 ;  /* 0x0000300019197836 */ /* 0x000fe20000000000 */
        /* <DEDUP_REMOVED lines=9> */
[----:B------:R-:W0:Y:S02]  /*140b0*/  LDSM.16.MT88.4 R4, [R15+UR40+0x9000] ;  /* 0x009000280f04783b */ /* 0x000e240008004200 */
[C-C-:B0-----:R-:W-:Y:S02]  /*140c0*/  PRMT R8, R4.reuse, 0x6420, R5.reuse ;  /* 0x0000642004087816 */ /* 0x141fe40000000005 */
[----:B------:R-:W-:Y:S02]  /*140d0*/  PRMT R9, R4, 0x7531, R5 ;  /* 0x0000753104097816 */ /* 0x000fe40000000005 */
[----:B------:R-:W-:Y:S02]  /*140e0*/  LOP3.LUT R4, R10, R23, RZ, 0xfc, !PT ;  /* 0x000000170a047212 */ /* 0x000fe400078efcff */
[C-C-:B------:R-:W-:Y:S02]  /*140f0*/  PRMT R10, R6.reuse, 0x6420, R7.reuse ;  /* 0x00006420060a7816 */ /* 0x140fe40000000007 */
[----:B------:R-:W-:Y:S01]  /*14100*/  PRMT R11, R6, 0x7531, R7 ;  /* 0x00007531060b7816 */ /* 0x000fe20000000007 */
[----:B------:R-:W-:Y:S01]  /*14110*/  IMAD.IADD R13, R25, 0x1, R4 ;  /* 0x00000001190d7824 */ /* 0x000fe200078e0204 */
[----:B------:R-:W-:-:S04]  /*14120*/  LOP3.LUT R25, R3, 0x800, R18, 0xfe, !PT ;  /* 0x0000080003197812 */ /* 0x000fc800078efe12 */
[----:B------:R0:W-:Y:S02]  /*14130*/  STSM.16.M88.4 [R13], R8 ;  /* 0x000000080d007844 */ /* 0x0001e40000000200 */
[----:B0-----:R-:W-:Y:S02]  /*14140*/  VIADD R10, R3, 0x2000 ;  /* 0x00002000030a7836 */ /* 0x001fe40000000000 */
[----:B------:R-:W-:-:S03]  /*14150*/  IMAD.U32 R13, RZ, RZ, UR40 ;  /* 0x00000028ff0d7e24 */ /* 0x000fc6000f8e00ff */
[----:B------:R-:W-:Y:S01]  /*14160*/  LOP3.LUT R14, R10, R18, RZ, 0xfc, !PT ;  /* 0x000000120a0e7212 */ /* 0x000fe200078efcff */
[----:B------:R-:W-:-:S04]  /*14170*/  VIADD R13, R13, 0x3000 ;  /* 0x000030000d0d7836 */ /* 0x000fc80000000000 */
[----:B------:R0:W1:Y:S02]  /*14180*/  LDSM.16.MT88.4 R4, [R14+UR40+0x9000] ;  /* 0x009000280e04783b */ /* 0x0000640008004200 */
[----:B0-----:R-:W-:-:S04]  /*14190*/  LOP3.LUT R14, R18, 0x1800, RZ, 0xfc, !PT ;  /* 0x00001800120e7812 */ /* 0x001fc800078efcff */
[----:B------:R-:W-:Y:S02]  /*141a0*/  IADD3 R14, R14, UR40, R3 ;  /* 0x000000280e0e7c10 */ /* 0x000fe4000fffe003 */
[C-C-:B-1----:R-:W-:Y:S02]  /*141b0*/  PRMT R8, R4.reuse, 0x6420, R5.reuse ;  /* 0x0000642004087816 */ /* 0x142fe40000000005 */
        /* <DEDUP_REMOVED lines=34> */
.L_x_8956:
[----:B-1----:R-:W-:Y:S01]  /*143e0*/  SYNCS.ARRIVE.TRANS64.A1T0 RZ, [R12+URZ+0x19c50], RZ ;  /* 0x019c50ff0cff79a7 */ /* 0x002fe2000810003f */
[----:B------:R-:W-:Y:S01]  /*143f0*/  BAR.SYNC.DEFER_BLOCKING 0x2, 0x80 ;  /* 0x0082000000007b1d */ /* 0x000fe20000010000 */
[----:B------:R-:W-:Y:S01]  /*14400*/  ISETP.GT.AND P0, PT, R2, R26, PT ;  /* 0x0000001a0200720c */ /* 0x000fe20003f04270 */
[----:B------:R-:W-:Y:S02]  /*14410*/  @!P1 VIADD R3, R12, 0x19c80 ;  /* 0x00019c800c039836 */ /* 0x000fe40000000000 */
[----:B------:R-:W-:Y:S02]  /*14420*/  VIADD R2, R2, 0xffffffff ;  /* 0xffffffff02027836 */ /* 0x000fe40000000000 */
[----:B0-----:R-:W-:Y:S01]  /*14430*/  IMAD.MOV.U32 R8, RZ, RZ, R22 ;  /* 0x000000ffff087224 */ /* 0x001fe200078e0016 */
[----:B------:R-:W-:-:S04]  /*14440*/  @!P1 PRMT R3, RZ, 0x654, R3 ;  /* 0x00000654ff039816 */ /* 0x000fc80000000003 */
[----:B------:R0:W-:Y:S02]  /*14450*/  @!P1 SYNCS.ARRIVE.TRANS64.RED.A1T0 RZ, [R3+URZ], RZ ;  /* 0x000000ff03ff99a7 */ /* 0x0001e4000810043f */
[----:B0-----:R-:W-:Y:S01]  /*14460*/  IMAD.MOV.U32 R3, RZ, RZ, R17 ;  /* 0x000000ffff037224 */ /* 0x001fe200078e0011 */
[----:B------:R-:W-:Y:S06]  /*14470*/  @P0 BRA `(.L_x_8957) ;  /* 0xffffffec00e80947 */ /* 0x000fec000383ffff */
.L_x_8933:
[----:B------:R-:W-:Y:S04]  /*14480*/  BSSY B0, `(.L_x_8958) ;  /* 0x000000e000007945 */ /* 0x000fe80003800000 */
[----:B------:R-:W-:Y:S05]  /*14490*/  @P1 BRA `(.L_x_8959) ;  /* 0x0000000000301947 */ /* 0x000fea0003800000 */
[----:B------:R-:W2:Y:S01]  /*144a0*/  S2R R7, SR_LANEID ;  /* 0x0000000000077919 */ /* 0x000ea20000000000 */
[----:B------:R-:W-:Y:S01]  /*144b0*/  VOTEU.ANY UR4, UPT, PT ;  /* 0x0000000000047886 */ /* 0x000fe200038e0100 */
[----:B-1----:R-:W1:Y:S01]  /*144c0*/  LDC.64 R2, c[0x0][0xc38] ;  /* 0x00030e00ff027b82 */ /* 0x002e620000000a00 */
[----:B------:R-:W2:Y:S08]  /*144d0*/  FLO.U32 R0, UR4 ;  /* 0x0000000400007d00 */ /* 0x000eb000080e0000 */
[----:B------:R-:W1:Y:S01]  /*144e0*/  POPC R5, UR4 ;  /* 0x0000000400057d09 */ /* 0x000e620008000000 */
[----:B--2---:R-:W-:-:S13]  /*144f0*/  ISETP.EQ.U32.AND P0, PT, R0, R7, PT ;  /* 0x000000070000720c */ /* 0x004fda0003f02070 */
[----:B-1----:R-:W2:Y:S01]  /*14500*/  @P0 ATOMG.E.ADD.STRONG.GPU PT, R3, desc[UR46][R2.64], R5 ;  /* 0x00000005020309a8 */ /* 0x002ea200081ee1ee */
[----:B------:R-:W1:Y:S02]  /*14510*/  S2R R4, SR_LTMASK ;  /* 0x0000000000047919 */ /* 0x000e640000003900 */
[----:B-1----:R-:W-:-:S04]  /*14520*/  LOP3.LUT R4, R4, UR4, RZ, 0xc0, !PT ;  /* 0x0000000404047c12 */ /* 0x002fc8000f8ec0ff */
[----:B------:R-:W1:Y:S01]  /*14530*/  POPC R7, R4 ;  /* 0x0000000400077309 */ /* 0x000e620000000000 */
[----:B--2---:R-:W1:Y:S02]  /*14540*/  SHFL.IDX PT, R0, R3, R0, 0x1f ;  /* 0x00001f0003007589 */ /* 0x004e6400000e0000 */
[----:B-1----:R-:W-:-:S07]  /*14550*/  IADD3 R24, R0, UR43, R7 ;  /* 0x0000002b00187c10 */ /* 0x002fce000fffe007 */
.L_x_8959:
[----:B------:R-:W-:Y:S05]  /*14560*/  BSYNC B0 ;  /* 0x0000000000007941 */ /* 0x000fea0003800000 */
.L_x_8958:
[----:B------:R-:W-:-:S06]  /*14570*/  UISETP.NE.AND UP0, UPT, UR41, 0x3, UPT ;  /* 0x000000032900788c */ /* 0x000fcc000bf05270 */
[----:B------:R-:W-:-:S13]  /*14580*/  PLOP3.LUT P0, PT, PT, PT, UP0, 0x80, 0x0 ;  /* 0x000000000000781c */ /* 0x000fda0003f0f008 */
[----:B------:R-:W-:Y:S05]  /*14590*/  @!P0 BRA `(.L_x_8960) ;  /* 0x0000000000048947 */ /* 0x000fea0003800000 */
[----:B------:R-:W-:Y:S01]  /*145a0*/  BPT.TRAP 0x1 ;  /* 0x000000040000795c */ /* 0x000fe20000300000 */
.L_x_8960:
[----:B-1----:R-:W-:Y:S01]  /*145b0*/  LOP3.LUT R3, R22, 0x1, RZ, 0x3c, !PT ;  /* 0x0000000116037812 */ /* 0x002fe200078e3cff */
[----:B------:R-:W-:Y:S01]  /*145c0*/  IMAD.U32 R0, RZ, RZ, UR44 ;  /* 0x0000002cff007e24 */ /* 0x000fe2000f8e00ff */
[----:B------:R-:W-:Y:S01]  /*145d0*/  LEA R2, R17, UR40, 0x3 ;  /* 0x0000002811027c11 */ /* 0x000fe2000f8e18ff */
[----:B------:R-:W-:Y:S01]  /*145e0*/  BSSY B0, `(.L_x_8961) ;  /* 0x0000005000007945 */ /* 0x000fe20003800000 */
[----:B------:R-:W-:Y:S02]  /*145f0*/  SHF.L.U32 R3, R3, 0x1f, RZ ;  /* 0x0000001f03037819 */ /* 0x000fe400000006ff */
[----:B------:R-:W-:Y:S02]  /*14600*/  ISETP.NE.AND P2, PT, R0, 0x3, PT ;  /* 0x000000030000780c */ /* 0x000fe40003f45270 */
[----:B------:R-:W1:Y:S02]  /*14610*/  SYNCS.PHASECHK.TRANS64.TRYWAIT P0, [R2+URZ+0x19c70], R3 ;  /* 0x019c7003020075a7 */ /* 0x000e64000800017f */
[----:B-1----:R-:W-:Y:S09]  /*14620*/  @!P0 BRA `(.L_x_8962) ;  /* 0x0000001800e88947 */ /* 0x002ff20003800000 */
.L_x_9005:
[----:B------:R-:W-:Y:S05]  /*14630*/  BSYNC B0 ;  /* 0x0000000000007941 */ /* 0x000fea0003800000 */
.L_x_8961:
[----:B------:R-:W-:Y:S05]  /*14640*/  @!P2 BRA `(.L_x_8963) ;  /* 0x000000000004a947 */ /* 0x000fea0003800000 */
[----:B------:R-:W-:Y:S01]  /*14650*/  BPT.TRAP 0x1 ;  /* 0x000000040000795c */ /* 0x000fe20000300000 */
.L_x_8963:
[----:B-1----:R-:W-:Y:S01]  /*14660*/  SHF.L.U32 R3, R22, 0x1f, RZ ;  /* 0x0000001f16037819 */ /* 0x002fe200000006ff */
[----:B------:R-:W-:-:S03]  /*14670*/  IMAD R0, R17, 0x3000, RZ ;  /* 0x0000300011007824 */ /* 0x000fc600078e02ff */
[----:B------:R-:W1:Y:S02]  /*14680*/  SYNCS.PHASECHK.TRANS64.TRYWAIT P0, [R2+URZ+0x19c60], R3 ;  /* 0x019c6003020075a7 */ /* 0x000e64000800017f */
[----:B-1----:R-:W-:Y:S05]  /*14690*/  @!P0 BRA `(.L_x_8964) ;  /* 0x0000001800e08947 */ /* 0x002fea0003800000 */
.L_x_9006:
[----:B-1----:R-:W-:Y:S01]  /*146a0*/  LOP3.LUT R3, R0, R18, RZ, 0xfc, !PT ;  /* 0x0000001200037212 */ /* 0x002fe200078efcff */
[----:B------:R-:W-:Y:S05]  /*146b0*/  WARPSYNC.ALL ;  /* 0x0000000000007948 */ /* 0x000fea0003800000 */
[----:B------:R1:W0:Y:S01]  /*146c0*/  LDSM.16.MT88.4 R4, [R3+UR40+0x9000] ;  /* 0x009000280304783b */ /* 0x0002220008004200 */
[----:B------:R-:W-:Y:S01]  /*146d0*/  IMAD.U32 R16, RZ, RZ, UR40 ;  /* 0x00000028ff107e24 */ /* 0x000fe2000f8e00ff */
[----:B------:R-:W-:Y:S01]  /*146e0*/  LOP3.LUT R15, R18, 0x1800, RZ, 0xfc, !PT ;  /* 0x00001800120f7812 */ /* 0x000fe200078efcff */
[----:B------:R-:W-:Y:S02]  /*146f0*/  VIADD R13, R0, 0x1000 ;  /* 0x00001000000d7836 */ /* 0x000fe40000000000 */
[----:B------:R-:W-:-:S03]  /*14700*/  VIADD R16, R16, 0x3000 ;  /* 0x0000300010107836 */ /* 0x000fc60000000000 */
[C---:B------:R-:W-:Y:S01]  /*14710*/  LOP3.LUT R14, R13.reuse, R18, RZ, 0xfc, !PT ;  /* 0x000000120d0e7212 */ /* 0x040fe200078efcff */
[----:B-1----:R-:W-:Y:S01]  /*14720*/  VIADD R3, R0, 0x2000 ;  /* 0x0000200000037836 */ /* 0x002fe20000000000 */
[----:B------:R-:W-:-:S05]  /*14730*/  LOP3.LUT R13, R13, R23, RZ, 0xfc, !PT ;  /* 0x000000170d0d7212 */ /* 0x000fca00078efcff */
[----:B------:R-:W-:Y:S01]  /*14740*/  IMAD.IADD R13, R16, 0x1, R13 ;  /* 0x00000001100d7824 */ /* 0x000fe200078e020d */
[C-C-:B0-----:R-:W-:Y:S02]  /*14750*/  PRMT R8, R4.reuse, 0x6420, R5.reuse ;  /* 0x0000642004087816 */ /* 0x141fe40000000005 */
[----:B------:R-:W-:Y:S02]  /*14760*/  PRMT R9, R4, 0x7531, R5 ;  /* 0x0000753104097816 */ /* 0x000fe40000000005 */
[----:B------:R-:W-:Y:S02]  /*14770*/  LOP3.LUT R4, R0, R23, RZ, 0xfc, !PT ;  /* 0x0000001700047212 */ /* 0x000fe400078efcff */
[C-C-:B------:R-:W-:Y:S02]  /*14780*/  PRMT R10, R6.reuse, 0x6420, R7.reuse ;  /* 0x00006420060a7816 */ /* 0x140fe40000000007 */
[----:B------:R-:W-:Y:S01]  /*14790*/  PRMT R11, R6, 0x7531, R7 ;  /* 0x00007531060b7816 */ /* 0x000fe20000000007 */
[----:B------:R-:W-:-:S05]  /*147a0*/  IMAD.IADD R12, R16, 0x1, R4 ;  /* 0x00000001100c7824 */ /* 0x000fca00078e0204 */
[----:B------:R0:W-:Y:S04]  /*147b0*/  STSM.16.M88.4 [R12], R8 ;  /* 0x000000080c007844 */ /* 0x0001e80000000200 */
[----:B------:R1:W2:Y:S01]  /*147c0*/  LDSM.16.MT88.4 R4, [R14+UR40+0x9000] ;  /* 0x009000280e04783b */ /* 0x0002a20008004200 */
[C---:B0-----:R-:W-:Y:S02]  /*147d0*/  LOP3.LUT R12, R3.reuse, R18, RZ, 0xfc, !PT ;  /* 0x00000012030c7212 */ /* 0x041fe400078efcff */
[----:B------:R-:W-:-:S05]  /*147e0*/  LOP3.LUT R3, R3, R23, RZ, 0xfc, !PT ;  /* 0x0000001703037212 */ /* 0x000fca00078efcff */
[C---:B-1----:R-:W-:Y:S01]  /*147f0*/  IMAD.IADD R14, R16.reuse, 0x1, R3 ;  /* 0x00000001100e7824 */ /* 0x042fe200078e0203 */
[----:B------:R-:W-:Y:S02]  /*14800*/  IADD3 R3, R16, R28, R0 ;  /* 0x0000001c10037210 */ /* 0x000fe40007ffe000 */
[C-C-:B--2---:R-:W-:Y:S02]  /*14810*/  PRMT R8, R4.reuse, 0x6420, R5.reuse ;  /* 0x0000642004087816 */ /* 0x144fe40000000005 */
[----:B------:R-:W-:Y:S02]  /*14820*/  PRMT R9, R4, 0x7531, R5 ;  /* 0x0000753104097816 */ /* 0x000fe40000000005 */
[C-C-:B------:R-:W-:Y:S02]  /*14830*/  PRMT R10, R6.reuse, 0x6420, R7.reuse ;  /* 0x00006420060a7816 */ /* 0x140fe40000000007 */
[----:B------:R-:W-:-:S05]  /*14840*/  PRMT R11, R6, 0x7531, R7 ;  /* 0x00007531060b7816 */ /* 0x000fca0000000007 */
[----:B------:R-:W-:Y:S04]  /*14850*/  STSM.16.M88.4 [R13], R8 ;  /* 0x000000080d007844 */ /* 0x000fe80000000200 */
[----:B------:R0:W1:Y:S02]  /*14860*/  LDSM.16.MT88.4 R4, [R12+UR40+0x9000] ;  /* 0x009000280c04783b */ /* 0x0000640008004200 */
[----:B0-----:R-:W-:Y:S02]  /*14870*/  IADD3 R12, R15, UR40, R0 ;  /* 0x000000280f0c7c10 */ /* 0x001fe4000fffe000 */
[----:B------:R-:W-:Y:S02]  /*14880*/  LOP3.LUT R13, R0, 0x800, R18, 0xfe, !PT ;  /* 0x00000800000d7812 */ /* 0x000fe400078efe12 */
[----:B-1----:R-:W-:-:S02]  /*14890*/  PRMT R8, R4, 0x6420, R5 ;  /* 0x0000642004087816 */ /* 0x002fc40000000005 */
        /* <DEDUP_REMOVED lines=31> */
.L_x_8965:
[----:B-1----:R1:W-:Y:S01]  /*14a90*/  SYNCS.ARRIVE.TRANS64.A1T0 RZ, [R2+URZ+0x19c50], RZ ;  /* 0x019c50ff02ff79a7 */ /* 0x0023e2000810003f */
[----:B------:R-:W-:Y:S02]  /*14aa0*/  @!P1 VIADD R0, R2, 0x19c80 ;  /* 0x00019c8002009836 */ /* 0x000fe40000000000 */
[----:B------:R-:W-:-:S03]  /*14ab0*/  VIADD R17, R17, 0x1 ;  /* 0x0000000111117836 */ /* 0x000fc60000000000 */
[----:B------:R-:W-:Y:S01]  /*14ac0*/  @!P1 PRMT R0, RZ, 0x654, R0 ;  /* 0x00000654ff009816 */ /* 0x000fe20000000000 */
[----:B------:R-:W-:Y:S01]  /*14ad0*/  BAR.SYNC.DEFER_BLOCKING 0x2, 0x80 ;  /* 0x0082000000007b1d */ /* 0x000fe20000010000 */
[----:B------:R-:W-:-:S04]  /*14ae0*/  ISETP.NE.AND P0, PT, R17, 0x2, PT ;  /* 0x000000021100780c */ /* 0x000fc80003f05270 */
[----:B0-----:R-:W-:Y:S02]  /*14af0*/  SEL R3, RZ, 0x1, P0 ;  /* 0x00000001ff037807 */ /* 0x001fe40000000000 */
[----:B------:R-:W-:Y:S02]  /*14b00*/  SEL R17, R17, RZ, P0 ;  /* 0x000000ff11117207 */ /* 0x000fe40000000000 */
[----:B------:R-:W-:Y:S01]  /*14b10*/  LOP3.LUT R22, R22, R3, RZ, 0x3c, !PT ;  /* 0x0000000316167212 */ /* 0x000fe200078e3cff */
[----:B------:R1:W-:Y:S06]  /*14b20*/  @!P1 SYNCS.ARRIVE.TRANS64.RED.A1T0 RZ, [R0+URZ], RZ ;  /* 0x000000ff00ff99a7 */ /* 0x0003ec000810043f */
.L_x_8917:
[----:B------:R-:W-:Y:S05]  /*14b30*/  BSYNC B6 ;  /* 0x0000000000067941 */ /* 0x000fea0003800000 */
.L_x_8915:
[----:B------:R-:W-:-:S13]  /*14b40*/  LOP3.LUT P0, RZ, R19, 0x2, RZ, 0xc0, !PT ;  /* 0x0000000213ff7812 */ /* 0x000fda000780c0ff */
[----:B------:R-:W-:Y:S05]  /*14b50*/  @!P0 BRA `(.L_x_8966) ;  /* 0x0000000000248947 */ /* 0x000fea0003800000 */
[----:B------:R-:W2:Y:S08]  /*14b60*/  S2UR UR5, SR_CgaCtaId ;  /* 0x00000000000579c3 */ /* 0x000eb00000008800 */
[----:B------:R-:W-:Y:S06]  /*14b70*/  BAR.SYNC.DEFER_BLOCKING 0x5, 0x200 ;  /* 0x0148000000007b1d */ /* 0x000fec0000010000 */
[----:B------:R-:W-:-:S02]  /*14b80*/  UMOV UR4, 0x400 ;  /* 0x0000040000047882 */ /* 0x000fc40000000000 */
[----:B--2---:R-:W-:-:S09]  /*14b90*/  ULEA UR4, UR5, UR4, 0x18 ;  /* 0x0000000405047291 */ /* 0x004fd2000f8ec03f */
[----:B------:R-:W2:Y:S02]  /*14ba0*/  LDS.128 R24, [UR4+0x19cd0] ;  /* 0x019cd004ff187984 */ /* 0x000ea40008000c00 */
[----:B--2---:R-:W-:Y:S02]  /*14bb0*/  R2UR UR45, R27 ;  /* 0x000000001b2d72ca */ /* 0x004fe400000e0000 */
[----:B------:R-:W-:Y:S01]  /*14bc0*/  R2UR UR38, R26 ;  /* 0x000000001a2672ca */ /* 0x000fe200000e0000 */
[----:B------:R-:W-:Y:S06]  /*14bd0*/  BAR.ARV 0x4, 0x200 ;  /* 0x0108000000007b1d */ /* 0x000fec0000002000 */
[----:B------:R-:W-:Y:S08]  /*14be0*/  BRA `(.L_x_8967) ;  /* 0x0000000800c07947 */ /* 0x000ff00003800000 */
.L_x_8966:
[----:B-1----:R-:W1:Y:S01]  /*14bf0*/  S2R R0, SR_TID.X ;  /* 0x0000000000007919 */ /* 0x002e620000002100 */
[----:B------:R-:W-:Y:S01]  /*14c00*/  ULDC UR4, c[0x0][0xc14] ;  /* 0x0003050000047ab9 */ /* 0x000fe20000000800 */
        /* <DEDUP_REMOVED lines=8> */
[----:B------:R-:W2:Y:S01]  /*14c90*/  @!P1 LDG.E R25, desc[UR46][R2.64] ;  /* 0x0000002e02199981 */ /* 0x000ea2000c1e1900 */
[C---:B------:R-:W-:Y:S02]  /*14ca0*/  ISETP.NE.AND P1, PT, R6.reuse, RZ, PT ;  /* 0x000000ff0600720c */ /* 0x040fe40003f25270 */
[C---:B------:R-:W-:Y:S02]  /*14cb0*/  ISETP.GE.U32.AND P2, PT, R6.reuse, 0x2, PT ;  /* 0x000000020600780c */ /* 0x040fe40003f46070 */
[C---:B------:R-:W-:Y:S02]  /*14cc0*/  ISETP.GE.U32.AND P3, PT, R6.reuse, 0x4, PT ;  /* 0x000000040600780c */ /* 0x040fe40003f66070 */
[C---:B------:R-:W-:Y:S02]  /*14cd0*/  ISETP.GE.U32.AND P4, PT, R6.reuse, 0x8, PT ;  /* 0x000000080600780c */ /* 0x040fe40003f86070 */
[----:B------:R-:W-:Y:S01]  /*14ce0*/  ISETP.GE.U32.AND P5, PT, R6, 0x10, PT ;  /* 0x000000100600780c */ /* 0x000fe20003fa6070 */
        /* <DEDUP_REMOVED lines=10> */
[----:B------:R-:W1:Y:S02]  /*14d90*/  SHFL.UP PT, R2, R4, 0x8, RZ ;  /* 0x0500000004027989 */ /* 0x000e6400000e00ff */
[----:B-1----:R-:W-:Y:S02]  /*14da0*/  SEL R3, R2, RZ, P4 ;  /* 0x000000ff02037207 */ /* 0x002fe40002000000 */
[----:B------:R-:W-:Y:S03]  /*14db0*/  SHFL.IDX PT, R2, R24, 0x1, 0x1f ;  /* 0x00201f0018027f89 */ /* 0x000fe600000e0000 */
        /* <DEDUP_REMOVED lines=9> */
[----:B------:R-:W-:Y:S05]  /*14e50*/  @P6 BRA `(.L_x_8968) ;  /* 0x0000000000946947 */ /* 0x000fea0003800000 */
.L_x_8972:
        /* <DEDUP_REMOVED lines=14> */
.L_x_8971:
[----:B------:R-:W-:Y:S05]  /*14f40*/  BSYNC B0 ;  /* 0x0000000000007941 */ /* 0x000fea0003800000 */
.L_x_8970:
[----:B-----5:R-:W2:Y:S02]  /*14f50*/  SHFL.UP PT, R0, R25, 0x1, RZ ;  /* 0x0420000019007989 */ /* 0x020ea400000e00ff */
[----:B--2---:R-:W-:-:S05]  /*14f60*/  SEL R0, R0, RZ, P1 ;  /* 0x000000ff00007207 */ /* 0x004fca0000800000 */
[----:B------:R-:W-:-:S05]  /*14f70*/  IMAD.IADD R0, R25, 0x1, R0 ;  /* 0x0000000119007824 */ /* 0x000fca00078e0200 */
[----:B-1----:R-:W1:Y:S02]  /*14f80*/  SHFL.UP PT, R2, R0, 0x2, RZ ;  /* 0x0440000000027989 */ /* 0x002e6400000e00ff */
        /* <DEDUP_REMOVED lines=17> */
[----:B------:R-:W-:-:S07]  /*150a0*/  IMAD.MOV.U32 R7, RZ, RZ, R6 ;  /* 0x000000ffff077224 */ /* 0x000fce00078e0006 */
.L_x_8968:
        /* <DEDUP_REMOVED lines=12> */
[----:B------:R-:W-:Y:S01]  /*15170*/  ISETP.NE.AND P0, PT, RZ, UR7, PT ;  /* 0x00000007ff007c0c */ /* 0x000fe2000bf05270 */
[----:B------:R-:W-:-:S03]  /*15180*/  IMAD.MOV.U32 R24, RZ, RZ, RZ ;  /* 0x000000ffff187224 */ /* 0x000fc600078e00ff */
[----:B------:R-:W2:Y:S02]  /*15190*/  SHFL.IDX PT, R25, R25, R12, 0x1f ;  /* 0x00001f0c19197589 */ /* 0x000ea400000e0000 */
[----:B--2---:R-:W-:-:S05]  /*151a0*/  IMAD R4, R25, R6, RZ ;  /* 0x0000000619047224 */ /* 0x004fca00078e02ff */
[----:B0-----:R-:W-:-:S04]  /*151b0*/  IABS R8, R4 ;  /* 0x0000000400087213 */ /* 0x001fc80000000000 */
[----:B------:R-:W0:Y:S08]  /*151c0*/  I2F.RP R10, R8 ;  /* 0x00000008000a7306 */ /* 0x000e300000209400 */
[----:B0-----:R-:W0:Y:S02]  /*151d0*/  MUFU.RCP R10, R10 ;  /* 0x0000000a000a7308 */ /* 0x001e240000001000 */
[----:B0-----:R-:W-:-:S06]  /*151e0*/  VIADD R11, R10, 0xffffffe ;  /* 0x0ffffffe0a0b7836 */ /* 0x001fcc0000000000 */
[----:B------:R-:W0:Y:S02]  /*151f0*/  F2I.FTZ.U32.TRUNC.NTZ R11, R11 ;  /* 0x0000000b000b7305 */ /* 0x000e24000021f000 */
[----:B0-----:R-:W-:Y:S01]  /*15200*/  IMAD.MOV R3, RZ, RZ, -R11 ;  /* 0x000000ffff037224 */ /* 0x001fe200078e0a0b */
[----:B------:R-:W-:Y:S06]  /*15210*/  @!P0 BRA `(.L_x_8973) ;  /* 0x00000000000c8947 */ /* 0x000fec0003800000 */
[----:B------:R-:W-:-:S06]  /*15220*/  UIADD3 UR4, UR6, -0x1, URZ ;  /* 0xffffffff06047890 */ /* 0x000fcc000fffe03f */
[----:B------:R-:W-:-:S06]  /*15230*/  IMAD.U32 R24, RZ, RZ, UR4 ;  /* 0x00000004ff187e24 */ /* 0x000fcc000f8e00ff */
[----:B------:R0:W1:Y:S02]  /*15240*/  SHFL.IDX PT, R24, R7, R24, 0x1f ;  /* 0x00001f1807187589 */ /* 0x00006400000e0000 */
.L_x_8973:
[----:B-1----:R-:W-:Y:S02]  /*15250*/  IMAD R24, R24, R0, R9 ;  /* 0x0000000018187224 */ /* 0x002fe400078e0209 */
[----:B0-----:R-:W-:Y:S02]  /*15260*/  IMAD R7, R3, R8, RZ ;  /* 0x0000000803077224 */ /* 0x001fe400078e02ff */
[----:B------:R-:W-:Y:S02]  /*15270*/  IMAD.MOV.U32 R2, RZ, RZ, RZ ;  /* 0x000000ffff027224 */ /* 0x000fe400078e00ff */
[----:B------:R-:W-:Y:S02]  /*15280*/  IMAD.MOV.U32 R3, RZ, RZ, R11 ;  /* 0x000000ffff037224 */ /* 0x000fe400078e000b */
[----:B------:R-:W-:Y:S02]  /*15290*/  IMAD.IADD R5, R5, 0x1, -R24 ;  /* 0x0000000105057824 */ /* 0x000fe400078e0a18 */
[----:B------:R-:W-:Y:S01]  /*152a0*/  IMAD.HI.U32 R11, R11, R7, R2 ;  /* 0x000000070b0b7227 */ /* 0x000fe200078e0002 */
[----:B------:R-:W-:-:S02]  /*152b0*/  IABS R3, R4 ;  /* 0x0000000400037213 */ /* 0x000fc40000000000 */
        /* <DEDUP_REMOVED lines=22> */
[----:B0-----:R-:W-:Y:S01]  /*15420*/  VIADD R2, R8, 0xffffffe ;  /* 0x0ffffffe08027836 */ /* 0x001fe20000000000 */
[----:B------:R-:W-:-:S05]  /*15430*/  IABS R8, R4 ;  /* 0x0000000400087213 */ /* 0x000fca0000000000 */
[----:B------:R0:W1:Y:S02]  /*15440*/  F2I.FTZ.U32.TRUNC.NTZ R3, R2 ;  /* 0x0000000200037305 */ /* 0x000064000021f000 */
[----:B0-----:R-:W-:Y:S02]  /*15450*/  IMAD.MOV.U32 R2, RZ, RZ, RZ ;  /* 0x000000ffff027224 */ /* 0x001fe400078e00ff */
[----:B-1----:R-:W-:-:S04]  /*15460*/  IMAD.MOV R5, RZ, RZ, -R3 ;  /* 0x000000ffff057224 */ /* 0x002fc800078e0a03 */
[----:B------:R-:W-:-:S04]  /*15470*/  IMAD R5, R5, R6, RZ ;  /* 0x0000000605057224 */ /* 0x000fc800078e02ff */
        /* <DEDUP_REMOVED lines=20> */
[----:B------:R-:W-:Y:S01]  /*155c0*/  IMAD.IADD R25, R25, 0x1, R0 ;  /* 0x0000000119197824 */ /* 0x000fe200078e0200 */
[----:B------:R-:W-:Y:S07]  /*155d0*/  BRA `(.L_x_8974) ;  /* 0x0000000000107947 */ /* 0x000fee0003800000 */
.L_x_8969:
[----:B------:R-:W-:Y:S01]  /*155e0*/  IMAD.MOV.U32 R24, RZ, RZ, R5 ;  /* 0x000000ffff187224 */ /* 0x000fe200078e0005 */
[----:B------:R-:W-:Y:S01]  /*155f0*/  ULDC UR45, c[0x0][0xc14] ;  /* 0x00030500002d7ab9 */ /* 0x000fe20000000800 */
[----:B------:R-:W-:Y:S01]  /*15600*/  IMAD.MOV.U32 R25, RZ, RZ, RZ ;  /* 0x000000ffff197224 */ /* 0x000fe200078e00ff */
[----:B------:R-:W-:-:S06]  /*15610*/  UMOV UR38, URZ ;  /* 0x0000003f00267c82 */ /* 0x000fcc0008000000 */
.L_x_8974:
        /* <DEDUP_REMOVED lines=13> */
.L_x_8967:
[----:B------:R-:W-:Y:S02]  /*156f0*/  ULDC UR4, c[0x0][0xc14] ;  /* 0x0003050000047ab9 */ /* 0x000fe40000000800 */
[----:B------:R-:W-:-:S06]  /*15700*/  UISETP.GE.AND UP0, UPT, UR45, UR4, UPT ;  /* 0x000000042d00728c */ /* 0x000fcc000bf06270 */
[----:B------:R-:W-:-:S13]  /*15710*/  PLOP3.LUT P0, PT, PT, PT, UP0, 0x80, 0x0 ;  /* 0x000000000000781c */ /* 0x000fda0003f0f008 */
[----:B------:R-:W-:Y:S05]  /*15720*/  @!P0 BRA `(.L_x_8975) ;  /* 0xffffffc0006c8947 */ /* 0x000fea000383ffff */
.L_x_8905:
[----:B-12---:R-:W2:Y:S01]  /*15730*/  LDL.LU R0, [R1+0xc] ;  /* 0x00000c0001007983 */ /* 0x006ea20000300800 */
[----:B------:R-:W-:Y:S01]  /*15740*/  BSSY B0, `(.L_x_8976) ;  /* 0x000000b000007945 */ /* 0x000fe20003800000 */
[----:B0-----:R-:W0:Y:S01]  /*15750*/  S2R R5, SR_CgaCtaId ;  /* 0x0000000000057919 */ /* 0x001e220000008800 */
[----:B--2---:R-:W-:-:S05]  /*15760*/  VIADD R0, R0, 0x1 ;  /* 0x0000000100007836 */ /* 0x004fca0000000000 */
[----:B------:R-:W-:-:S04]  /*15770*/  LEA.HI R2, R0, R0, RZ, 0x1 ;  /* 0x0000000000027211 */ /* 0x000fc800078f08ff */
[----:B------:R-:W-:Y:S02]  /*15780*/  LOP3.LUT R3, R2, 0xfffffffe, RZ, 0xc0, !PT ;  /* 0xfffffffe02037812 */ /* 0x000fe400078ec0ff */
[----:B------:R-:W-:-:S03]  /*15790*/  MOV R2, 0x400 ;  /* 0x0000040000027802 */ /* 0x000fc60000000f00 */
[----:B------:R-:W-:Y:S01]  /*157a0*/  IMAD.IADD R0, R0, 0x1, -R3 ;  /* 0x0000000100007824 */ /* 0x000fe200078e0a03 */
[----:B0-----:R-:W-:-:S04]  /*157b0*/  LEA R6, R5, R2, 0x18 ;  /* 0x0000000205067211 */ /* 0x001fc800078ec0ff */
[----:B------:R-:W-:-:S04]  /*157c0*/  SHF.L.U32 R0, R0, 0x1f, RZ ;  /* 0x0000001f00007819 */ /* 0x000fc800000006ff */
[----:B------:R-:W0:Y:S02]  /*157d0*/  SYNCS.PHASECHK.TRANS64.TRYWAIT P0, [R6+URZ+0x19c20], R0 ;  /* 0x019c2000060075a7 */ /* 0x000e24000800017f */
[----:B0-----:R-:W-:Y:S05]  /*157e0*/  @!P0 BRA `(.L_x_8977) ;  /* 0x0000000800a08947 */ /* 0x001fea0003800000 */
.L_x_9007:
[----:B------:R-:W-:Y:S05]  /*157f0*/  BSYNC B0 ;  /* 0x0000000000007941 */ /* 0x000fea0003800000 */
.L_x_8976:
[----:B------:R-:W-:-:S03]  /*15800*/  UMOV UR4, 0xffffffff ;  /* 0xffffffff00047882 */ /* 0x000fc60000000000 */
[----:B------:R-:W-:Y:S05]  /*15810*/  BRA.DIV UR4, `(.L_x_8978) ;  /* 0x0000000a04a87947 */ /* 0x000fea000b800000 */
[----:B0-----:R-:W0:Y:S02]  /*15820*/  S2R R0, SR_TID.X ;  /* 0x0000000000007919 */ /* 0x001e240000002100 */
[----:B0-----:R-:W-:-:S04]  /*15830*/  SHF.R.U32.HI R0, RZ, 0x5, R0 ;  /* 0x00000005ff007819 */ /* 0x001fc80000011600 */
[----:B------:R-:W-:-:S05]  /*15840*/  LOP3.LUT R0, R0, 0x3, RZ, 0xc0, !PT ;  /* 0x0000000300007812 */ /* 0x000fca00078ec0ff */
[----:B------:R0:W1:Y:S02]  /*15850*/  SHFL.IDX PT, R14, R0, RZ, 0x1f ;  /* 0x00001fff000e7589 */ /* 0x00006400000e0000 */
.L_x_9010:
[----:B-1----:R-:W-:Y:S01]  /*15860*/  ISETP.NE.AND P0, PT, R14, RZ, PT ;  /* 0x000000ff0e00720c */ /* 0x002fe20003f05270 */
[----:B------:R-:W-:-:S12]  /*15870*/  BSSY B0, `(.L_x_8979) ;  /* 0x000002b000007945 */ /* 0x000fd80003800000 */
[----:B------:R-:W-:Y:S05]  /*15880*/  @P0 BRA `(.L_x_8980) ;  /* 0x0000000000a40947 */ /* 0x000fea0003800000 */
[----:B------:R-:W-:-:S03]  /*15890*/  UMOV UR4, 0xffffffff ;  /* 0xffffffff00047882 */ /* 0x000fc60000000000 */
[----:B------:R-:W-:Y:S05]  /*158a0*/  BRA.DIV UR4, `(.L_x_8981) ;  /* 0x0000000a04b87947 */ /* 0x000fea000b800000 */
[----:B------:R-:W-:-:S13]  /*158b0*/  ELECT P6, URZ, PT ;  /* 0x00000000003f782f */ /* 0x000fda00038c0000 */
.L_x_9013:
[----:B------:R-:W-:Y:S05]  /*158c0*/  @!P6 BRA `(.L_x_8980) ;  /* 0x000000000094e947 */ /* 0x000fea0003800000 */
[----:B------:R-:W-:-:S06]  /*158d0*/  ULOP3.LUT UR4, UR42, 0x2, URZ, 0xfc, !UPT ;  /* 0x000000022a047892 */ /* 0x000fcc000f8efc3f */
[----:B0-----:R-:W-:-:S05]  /*158e0*/  IMAD.U32 R0, RZ, RZ, UR4 ;  /* 0x00000004ff007e24 */ /* 0x001fca000f8e00ff */
[----:B------:R-:W-:-:S13]  /*158f0*/  ISETP.NE.AND P0, PT, R0, 0x3, PT ;  /* 0x000000030000780c */ /* 0x000fda0003f05270 */
[----:B------:R-:W-:Y:S05]  /*15900*/  @!P0 BRA `(.L_x_8982) ;  /* 0x0000000000048947 */ /* 0x000fea0003800000 */
[----:B------:R-:W-:Y:S01]  /*15910*/  BPT.TRAP 0x1 ;  /* 0x000000040000795c */ /* 0x000fe20000300000 */
.L_x_8982:
        /* <DEDUP_REMOVED lines=12> */
.L_x_9014:
[----:B------:R-:W1:Y:S02]  /*159e0*/  SYNCS.PHASECHK.TRANS64.TRYWAIT P1, [R9+URZ], R0 ;  /* 0x00000000090075a7 */ /* 0x000e64000802017f */
[----:B-1----:R-:W-:Y:S05]  /*159f0*/  @!P1 BRA `(.L_x_8984) ;  /* 0x0000000800989947 */ /* 0x002fea0003800000 */
.L_x_9015:
[----:B------:R-:W-:Y:S05]  /*15a00*/  @!P0 BRA `(.L_x_8985) ;  /* 0x0000000000048947 */ /* 0x000fea0003800000 */
[----:B------:R-:W-:Y:S01]  /*15a10*/  BPT.TRAP 0x1 ;  /* 0x000000040000795c */ /* 0x000fe20000300000 */
.L_x_8985:
[----:B------:R-:W-:-:S04]  /*15a20*/  IMAD R17, R17, 0x8, R6 ;  /* 0x0000000811117824 */ /* 0x000fc800078e0206 */
[----:B------:R-:W2:Y:S02]  /*15a30*/  SYNCS.PHASECHK.TRANS64.TRYWAIT P1, [R17+URZ+0x19c60], R4 ;  /* 0x019c6004110075a7 */ /* 0x000ea4000802017f */
[----:B--2---:R-:W-:Y:S05]  /*15a40*/  @!P1 BRA `(.L_x_8986) ;  /* 0x0000000800989947 */ /* 0x004fea0003800000 */
.L_x_9016:
[----:B------:R-:W-:Y:S05]  /*15a50*/  @!P0 BRA `(.L_x_8987) ;  /* 0x0000000000048947 */ /* 0x000fea0003800000 */
[----:B------:R-:W-:Y:S01]  /*15a60*/  BPT.TRAP 0x1 ;  /* 0x000000040000795c */ /* 0x000fe20000300000 */
.L_x_8987:
[----:B------:R-:W-:-:S04]  /*15a70*/  IMAD R7, R7, 0x8, R6 ;  /* 0x0000000807077824 */ /* 0x000fc800078e0206 */
[----:B------:R-:W3:Y:S02]  /*15a80*/  SYNCS.PHASECHK.TRANS64.TRYWAIT P1, [R7+URZ+0x19c60], R0 ;  /* 0x019c6000070075a7 */ /* 0x000ee4000802017f */
[----:B---3--:R-:W-:Y:S05]  /*15a90*/  @!P1 BRA `(.L_x_8988) ;  /* 0x0000000800989947 */ /* 0x008fea0003800000 */
.L_x_9017:
[----:B------:R-:W-:Y:S05]  /*15aa0*/  @!P0 BRA `(.L_x_8989) ;  /* 0x0000000000048947 */ /* 0x000fea0003800000 */
[----:B------:R-:W-:Y:S01]  /*15ab0*/  BPT.TRAP 0x1 ;  /* 0x000000040000795c */ /* 0x000fe20000300000 */
.L_x_8989:
[----:B------:R-:W4:Y:S02]  /*15ac0*/  SYNCS.PHASECHK.TRANS64.TRYWAIT P0, [R17+URZ+0x19c80], R4 ;  /* 0x019c8004110075a7 */ /* 0x000f24000800017f */
[----:B----4-:R-:W-:Y:S05]  /*15ad0*/  @!P0 BRA `(.L_x_8990) ;  /* 0x00000008009c8947 */ /* 0x010fea0003800000 */
.L_x_8991:
[----:B------:R0:W0:Y:S02]  /*15ae0*/  SYNCS.PHASECHK.TRANS64.TRYWAIT P0, [R7+URZ+0x19c80], R0 ;  /* 0x019c8000070075a7 */ /* 0x000024000800017f */
[----:B0-----:R-:W-:Y:S05]  /*15af0*/  @!P0 NANOSLEEP.SYNCS 0x989680 ;  /* 0x009896800000895d */ /* 0x001fea0003900000 */
[----:B------:R-:W0:Y:S02]  /*15b00*/  @!P0 SYNCS.PHASECHK.TRANS64 P0, [R7+URZ+0x19c80], R0 ;  /* 0x019c8000070085a7 */ /* 0x000e24000800007f */
[----:B0-----:R-:W-:Y:S05]  /*15b10*/  @!P0 BRA `(.L_x_8991) ;  /* 0xfffffffc00f08947 */ /* 0x001fea000383ffff */
.L_x_8980:
[----:B------:R-:W-:Y:S05]  /*15b20*/  BSYNC B0 ;  /* 0x0000000000007941 */ /* 0x000fea0003800000 */
.L_x_8979:
[----:B------:R-:W-:Y:S05]  /*15b30*/  EXIT ;  /* 0x000000000000794d */ /* 0x000fea0003800000 */
.L_x_8811:
[----:B0-----:R-:W-:-:S04]  /*15b40*/  IMAD.U32 R3, RZ, RZ, UR45 ;  /* 0x0000002dff037e24 */ /* 0x001fc8000f8e00ff */
[----:B------:R0:W1:Y:S03]  /*15b50*/  SYNCS.PHASECHK.TRANS64.TRYWAIT P1, [R3+URZ+0x19c00], R6 ;  /* 0x019c0006030075a7 */ /* 0x000066000802017f */
[----:B-1----:R-:W-:Y:S05]  /*15b60*/  @!P1 NANOSLEEP.SYNCS 0x989680 ;  /* 0x009896800000995d */ /* 0x002fea0003900000 */
[----:B------:R-:W1:Y:S02]  /*15b70*/  @!P1 SYNCS.PHASECHK.TRANS64 P1, [R3+URZ+0x19c00], R6 ;  /* 0x019c0006030095a7 */ /* 0x000e64000802007f */
[----:B-1----:R-:W-:Y:S05]  /*15b80*/  @!P1 BRA `(.L_x_8811) ;  /* 0xfffffffc00ec9947 */ /* 0x002fea000383ffff */
[----:B------:R-:W-:Y:S05]  /*15b90*/  BRA `(.L_x_8992) ;  /* 0xfffffec000507947 */ /* 0x000fea000383ffff */
.L_x_8815:
[----:B0-----:R0:W2:Y:S02]  /*15ba0*/  SYNCS.PHASECHK.TRANS64.TRYWAIT P2, [R5+URZ+0x19c30], R2 ;  /* 0x019c3002050075a7 */ /* 0x0010a4000804017f */
[----:B--2---:R-:W-:Y:S05]  /*15bb0*/  @!P2 NANOSLEEP.SYNCS 0x989680 ;  /* 0x009896800000a95d */ /* 0x004fea0003900000 */
[----:B------:R-:W2:Y:S02]  /*15bc0*/  @!P2 SYNCS.PHASECHK.TRANS64 P2, [R5+URZ+0x19c30], R2 ;  /* 0x019c30020500a5a7 */ /* 0x000ea4000804007f */
[----:B--2---:R-:W-:Y:S05]  /*15bd0*/  @!P2 BRA `(.L_x_8815) ;  /* 0xfffffffc00f0a947 */ /* 0x004fea000383ffff */
[----:B------:R-:W-:Y:S05]  /*15be0*/  BRA `(.L_x_8814) ;  /* 0xfffffec000747947 */ /* 0x000fea000383ffff */
.L_x_8831:
[----:B-1----:R-:W-:-:S04]  /*15bf0*/  IMAD.U32 R15, RZ, RZ, UR24 ;  /* 0x00000018ff0f7e24 */ /* 0x002fc8000f8e00ff */
[----:B------:R1:W2:Y:S03]  /*15c00*/  SYNCS.PHASECHK.TRANS64.TRYWAIT P2, [R15+URZ+0x19c30], R12 ;  /* 0x019c300c0f0075a7 */ /* 0x0002a6000804017f */
[----:B--2---:R-:W-:Y:S05]  /*15c10*/  @!P2 NANOSLEEP.SYNCS 0x989680 ;  /* 0x009896800000a95d */ /* 0x004fea0003900000 */
[----:B------:R-:W2:Y:S02]  /*15c20*/  @!P2 SYNCS.PHASECHK.TRANS64 P2, [R15+URZ+0x19c30], R12 ;  /* 0x019c300c0f00a5a7 */ /* 0x000ea4000804007f */
[----:B--2---:R-:W-:Y:S05]  /*15c30*/  @!P2 BRA `(.L_x_8831) ;  /* 0xfffffffc00eca947 */ /* 0x004fea000383ffff */
[----:B------:R-:W-:Y:S05]  /*15c40*/  BRA `(.L_x_8830) ;  /* 0xfffffef800a47947 */ /* 0x000fea000383ffff */
.L_x_8835:
[----:B-1----:R-:W-:-:S04]  /*15c50*/  IMAD.U32 R15, RZ, RZ, UR11 ;  /* 0x0000000bff0f7e24 */ /* 0x002fc8000f8e00ff */
[----:B------:R1:W2:Y:S03]  /*15c60*/  SYNCS.PHASECHK.TRANS64.TRYWAIT P2, [R15+URZ+0x19c50], R12 ;  /* 0x019c500c0f0075a7 */ /* 0x0002a6000804017f */
[----:B--2---:R-:W-:Y:S05]  /*15c70*/  @!P2 NANOSLEEP.SYNCS 0x989680 ;  /* 0x009896800000a95d */ /* 0x004fea0003900000 */
[----:B------:R-:W2:Y:S02]  /*15c80*/  @!P2 SYNCS.PHASECHK.TRANS64 P2, [R15+URZ+0x19c50], R12 ;  /* 0x019c500c0f00a5a7 */ /* 0x000ea4000804007f */
[----:B--2---:R-:W-:Y:S05]  /*15c90*/  @!P2 BRA `(.L_x_8835) ;  /* 0xfffffffc00eca947 */ /* 0x004fea000383ffff */
[----:B------:R-:W-:Y:S05]  /*15ca0*/  BRA `(.L_x_8834) ;  /* 0xfffffef800f47947 */ /* 0x000fea000383ffff */
.L_x_8853:
[----:B-1----:R-:W-:-:S04]  /*15cb0*/  IMAD.U32 R11, RZ, RZ, UR6 ;  /* 0x00000006ff0b7e24 */ /* 0x002fc8000f8e00ff */
[----:B------:R1:W2:Y:S03]  /*15cc0*/  SYNCS.PHASECHK.TRANS64.TRYWAIT P2, [R11+URZ+0x19c30], R8 ;  /* 0x019c30080b0075a7 */ /* 0x0002a6000804017f */
[----:B--2---:R-:W-:Y:S05]  /*15cd0*/  @!P2 NANOSLEEP.SYNCS 0x989680 ;  /* 0x009896800000a95d */ /* 0x004fea0003900000 */
[----:B------:R-:W2:Y:S02]  /*15ce0*/  @!P2 SYNCS.PHASECHK.TRANS64 P2, [R11+URZ+0x19c30], R8 ;  /* 0x019c30080b00a5a7 */ /* 0x000ea4000804007f */
[----:B--2---:R-:W-:Y:S05]  /*15cf0*/  @!P2 BRA `(.L_x_8853) ;  /* 0xfffffffc00eca947 */ /* 0x004fea000383ffff */
[----:B------:R-:W-:Y:S05]  /*15d00*/  BRA `(.L_x_8852) ;  /* 0xffffff2c00f07947 */ /* 0x000fea000383ffff */
.L_x_8857:
[----:B-1----:R-:W-:-:S04]  /*15d10*/  IMAD.U32 R11, RZ, RZ, UR14 ;  /* 0x0000000eff0b7e24 */ /* 0x002fc8000f8e00ff */
[----:B------:R1:W2:Y:S03]  /*15d20*/  SYNCS.PHASECHK.TRANS64.TRYWAIT P2, [R11+URZ+0x19c50], R8 ;  /* 0x019c50080b0075a7 */ /* 0x0002a6000804017f */
[----:B--2---:R-:W-:Y:S05]  /*15d30*/  @!P2 NANOSLEEP.SYNCS 0x989680 ;  /* 0x009896800000a95d */ /* 0x004fea0003900000 */
[----:B------:R-:W2:Y:S02]  /*15d40*/  @!P2 SYNCS.PHASECHK.TRANS64 P2, [R11+URZ+0x19c50], R8 ;  /* 0x019c50080b00a5a7 */ /* 0x000ea4000804007f */
[----:B--2---:R-:W-:Y:S05]  /*15d50*/  @!P2 BRA `(.L_x_8857) ;  /* 0xfffffffc00eca947 */ /* 0x004fea000383ffff */
[----:B------:R-:W-:Y:S05]  /*15d60*/  BRA `(.L_x_8856) ;  /* 0xffffff3000407947 */ /* 0x000fea000383ffff */
.L_x_8864:
[----:B-1----:R-:W-:-:S04]  /*15d70*/  IMAD.U32 R15, RZ, RZ, UR23 ;  /* 0x00000017ff0f7e24 */ /* 0x002fc8000f8e00ff */
[----:B------:R1:W2:Y:S03]  /*15d80*/  SYNCS.PHASECHK.TRANS64.TRYWAIT P2, [R15+URZ+0x19c30], R8 ;  /* 0x019c30080f0075a7 */ /* 0x0002a6000804017f */
[----:B--2---:R-:W-:Y:S05]  /*15d90*/  @!P2 NANOSLEEP.SYNCS 0x989680 ;  /* 0x009896800000a95d */ /* 0x004fea0003900000 */
[----:B------:R-:W2:Y:S02]  /*15da0*/  @!P2 SYNCS.PHASECHK.TRANS64 P2, [R15+URZ+0x19c30], R8 ;  /* 0x019c30080f00a5a7 */ /* 0x000ea4000804007f */
[----:B--2---:R-:W-:Y:S05]  /*15db0*/  @!P2 BRA `(.L_x_8864) ;  /* 0xfffffffc00eca947 */ /* 0x004fea000383ffff */
[----:B------:R-:W-:Y:S05]  /*15dc0*/  BRA `(.L_x_8863) ;  /* 0xffffff5000d87947 */ /* 0x000fea000383ffff */
.L_x_8868:
[----:B-1----:R-:W-:-:S04]  /*15dd0*/  IMAD.U32 R15, RZ, RZ, UR11 ;  /* 0x0000000bff0f7e24 */ /* 0x002fc8000f8e00ff */
[----:B------:R1:W2:Y:S03]  /*15de0*/  SYNCS.PHASECHK.TRANS64.TRYWAIT P2, [R15+URZ+0x19c50], R8 ;  /* 0x019c50080f0075a7 */ /* 0x0002a6000804017f */
[----:B--2---:R-:W-:Y:S05]  /*15df0*/  @!P2 NANOSLEEP.SYNCS 0x989680 ;  /* 0x009896800000a95d */ /* 0x004fea0003900000 */
[----:B------:R-:W2:Y:S02]  /*15e00*/  @!P2 SYNCS.PHASECHK.TRANS64 P2, [R15+URZ+0x19c50], R8 ;  /* 0x019c50080f00a5a7 */ /* 0x000ea4000804007f */
[----:B--2---:R-:W-:Y:S05]  /*15e10*/  @!P2 BRA `(.L_x_8868) ;  /* 0xfffffffc00eca947 */ /* 0x004fea000383ffff */
[----:B------:R-:W-:Y:S05]  /*15e20*/  BRA `(.L_x_8867) ;  /* 0xffffff5400287947 */ /* 0x000fea000383ffff */
.L_x_8882:
[----:B-1----:R-:W-:-:S04]  /*15e30*/  IMAD.U32 R5, RZ, RZ, UR11 ;  /* 0x0000000bff057e24 */ /* 0x002fc8000f8e00ff */
[----:B------:R1:W2:Y:S03]  /*15e40*/  SYNCS.PHASECHK.TRANS64.TRYWAIT P1, [R5+URZ+0x19c50], R0 ;  /* 0x019c5000050075a7 */ /* 0x0002a6000802017f */
[----:B--2---:R-:W-:Y:S05]  /*15e50*/  @!P1 NANOSLEEP.SYNCS 0x989680 ;  /* 0x009896800000995d */ /* 0x004fea0003900000 */
[----:B------:R-:W2:Y:S02]  /*15e60*/  @!P1 SYNCS.PHASECHK.TRANS64 P1, [R5+URZ+0x19c50], R0 ;  /* 0x019c5000050095a7 */ /* 0x000ea4000802007f */
[----:B--2---:R-:W-:Y:S05]  /*15e70*/  @!P1 BRA `(.L_x_8882) ;  /* 0xfffffffc00ec9947 */ /* 0x004fea000383ffff */
[----:B------:R-:W-:Y:S05]  /*15e80*/  BRA `(.L_x_8881) ;  /* 0xffffff8400707947 */ /* 0x000fea000383ffff */
.L_x_8922:
[----:B------:R-:W-:Y:S02]  /*15e90*/  IMAD.MOV.U32 R13, RZ, RZ, R4 ;  /* 0x000000ffff0d7224 */ /* 0x000fe400078e0004 */
[----:B------:R-:W-:Y:S02]  /*15ea0*/  IMAD.MOV.U32 R12, RZ, RZ, RZ ;  /* 0x000000ffff0c7224 */ /* 0x000fe400078e00ff */
[----:B------:R-:W-:Y:S02]  /*15eb0*/  IMAD.MOV.U32 R11, RZ, RZ, 0x1f ;  /* 0x0000001fff0b7424 */ /* 0x000fe400078e00ff */
[----:B------:R-:W-:-:S07]  /*15ec0*/  IMAD.MOV.U32 R15, RZ, RZ, -0x1 ;  /* 0xffffffffff0f7424 */ /* 0x000fce00078e00ff */
[----:B0-----:R-:W-:Y:S05]  /*15ed0*/  WARPSYNC.COLLECTIVE R15, `(.L_x_8993) ;  /* 0x000000000f087348 */ /* 0x001fea0003c00000 */
[----:B------:R1:W2:Y:S02]  /*15ee0*/  SHFL.IDX P6, R14, R13, R12, R11 ;  /* 0x0000000c0d0e7389 */ /* 0x0002a400000c000b */
[----:B012---:R-:W-:Y:S01]  /*15ef0*/  ENDCOLLECTIVE ;  /* 0x000000000000791b */ /* 0x007fe20003800000 */
.L_x_8993:
[----:B------:R-:W-:Y:S05]  /*15f00*/  BRA `(.L_x_8994) ;  /* 0xffffffc800ec7947 */ /* 0x000fea000383ffff */
.L_x_8924:
[----:B------:R-:W-:Y:S01]  /*15f10*/  BSSY B0, `(.L_x_8995) ;  /* 0x0000006000007945 */ /* 0x000fe20003800000 */
[----:B------:R-:W-:-:S07]  /*15f20*/  IMAD.MOV.U32 R15, RZ, RZ, -0x1 ;  /* 0xffffffffff0f7424 */ /* 0x000fce00078e00ff */
[----:B0-----:R-:W-:Y:S05]  /*15f30*/  WARPSYNC.COLLECTIVE R15, `(.L_x_8996) ;  /* 0x000000000f0c7348 */ /* 0x001fea0003c00000 */
[----:B------:R-:W-:Y:S02]  /*15f40*/  ELECT P6, UR62, PT ;  /* 0x00000000003e782f */ /* 0x000fe400038c0000 */
[----:B------:R-:W-:Y:S01]  /*15f50*/  MOV R14, UR62 ;  /* 0x0000003e000e7c02 */ /* 0x000fe20008000f00 */
[----:B0-----:R-:W-:Y:S10]  /*15f60*/  ENDCOLLECTIVE ;  /* 0x000000000000791b */ /* 0x001ff40003800000 */
.L_x_8996:
[----:B------:R-:W-:Y:S05]  /*15f70*/  BSYNC B0 ;  /* 0x0000000000007941 */ /* 0x000fea0003800000 */
.L_x_8995:
[----:B------:R-:W-:Y:S05]  /*15f80*/  BRA `(.L_x_8997) ;  /* 0xffffffc800ec7947 */ /* 0x000fea000383ffff */
.L_x_8927:
[----:B-1----:R1:W2:Y:S02]  /*15f90*/  SYNCS.PHASECHK.TRANS64.TRYWAIT P2, [R3+URZ+0x19c80], R2 ;  /* 0x019c8002030075a7 */ /* 0x0022a4000804017f */
[----:B--2---:R-:W-:Y:S05]  /*15fa0*/  @!P2 NANOSLEEP.SYNCS 0x989680 ;  /* 0x009896800000a95d */ /* 0x004fea0003900000 */
[----:B------:R-:W2:Y:S02]  /*15fb0*/  @!P2 SYNCS.PHASECHK.TRANS64 P2, [R3+URZ+0x19c80], R2 ;  /* 0x019c80020300a5a7 */ /* 0x000ea4000804007f */
[----:B--2---:R-:W-:Y:S05]  /*15fc0*/  @!P2 BRA `(.L_x_8927) ;  /* 0xfffffffc00f0a947 */ /* 0x004fea000383ffff */
[----:B------:R-:W-:Y:S05]  /*15fd0*/  BRA `(.L_x_8998) ;  /* 0xffffffcc00407947 */ /* 0x000fea000383ffff */
.L_x_8929:
[----:B--2---:R2:W3:Y:S02]  /*15fe0*/  SYNCS.PHASECHK.TRANS64.TRYWAIT P2, [R3+URZ+0x19c40], R2 ;  /* 0x019c4002030075a7 */ /* 0x0044e4000804017f */
[----:B---3--:R-:W-:Y:S05]  /*15ff0*/  @!P2 NANOSLEEP.SYNCS 0x989680 ;  /* 0x009896800000a95d */ /* 0x008fea0003900000 */
[----:B------:R-:W3:Y:S02]  /*16000*/  @!P2 SYNCS.PHASECHK.TRANS64 P2, [R3+URZ+0x19c40], R2 ;  /* 0x019c40020300a5a7 */ /* 0x000ee4000804007f */
[----:B---3--:R-:W-:Y:S05]  /*16010*/  @!P2 BRA `(.L_x_8929) ;  /* 0xfffffffc00f0a947 */ /* 0x008fea000383ffff */
[----:B------:R-:W-:Y:S05]  /*16020*/  BRA `(.L_x_8999) ;  /* 0xffffffcc00bc7947 */ /* 0x000fea000383ffff */
.L_x_8932:
[----:B-1----:R-:W-:-:S04]  /*16030*/  IMAD.U32 R4, RZ, RZ, UR40 ;  /* 0x00000028ff047e24 */ /* 0x002fc8000f8e00ff */
[----:B------:R1:W2:Y:S03]  /*16040*/  SYNCS.PHASECHK.TRANS64.TRYWAIT P0, [R4+URZ+0x19c20], R3 ;  /* 0x019c2003040075a7 */ /* 0x0002a6000800017f */
[----:B--2---:R-:W-:Y:S05]  /*16050*/  @!P0 NANOSLEEP.SYNCS 0x989680 ;  /* 0x009896800000895d */ /* 0x004fea0003900000 */
[----:B------:R-:W2:Y:S02]  /*16060*/  @!P0 SYNCS.PHASECHK.TRANS64 P0, [R4+URZ+0x19c20], R3 ;  /* 0x019c2003040085a7 */ /* 0x000ea4000800007f */
[----:B--2---:R-:W-:Y:S05]  /*16070*/  @!P0 BRA `(.L_x_8932) ;  /* 0xfffffffc00ec8947 */ /* 0x004fea000383ffff */
[----:B------:R-:W-:Y:S05]  /*16080*/  BRA `(.L_x_9000) ;  /* 0xffffffd000d47947 */ /* 0x000fea000383ffff */
.L_x_8938:
[----:B0-----:R0:W1:Y:S02]  /*16090*/  SYNCS.PHASECHK.TRANS64.TRYWAIT P0, [R6+URZ+0x19c80], R4 ;  /* 0x019c8004060075a7 */ /* 0x001064000800017f */
[----:B-1----:R-:W-:Y:S05]  /*160a0*/  @!P0 NANOSLEEP.SYNCS 0x989680 ;  /* 0x009896800000895d */ /* 0x002fea0003900000 */
[----:B------:R-:W1:Y:S02]  /*160b0*/  @!P0 SYNCS.PHASECHK.TRANS64 P0, [R6+URZ+0x19c80], R4 ;  /* 0x019c8004060085a7 */ /* 0x000e64000800007f */
[----:B-1----:R-:W-:Y:S05]  /*160c0*/  @!P0 BRA `(.L_x_8938) ;  /* 0xfffffffc00f08947 */ /* 0x002fea000383ffff */
[----:B------:R-:W-:Y:S05]  /*160d0*/  BRA `(.L_x_9001) ;  /* 0xffffffd400687947 */ /* 0x000fea000383ffff */
.L_x_8945:
[----:B-1----:R1:W2:Y:S02]  /*160e0*/  SYNCS.PHASECHK.TRANS64.TRYWAIT P0, [R6+URZ+0x19c40], R4 ;  /* 0x019c4004060075a7 */ /* 0x0022a4000800017f */
[----:B--2---:R-:W-:Y:S05]  /*160f0*/  @!P0 NANOSLEEP.SYNCS 0x989680 ;  /* 0x009896800000895d */ /* 0x004fea0003900000 */
[----:B------:R-:W2:Y:S02]  /*16100*/  @!P0 SYNCS.PHASECHK.TRANS64 P0, [R6+URZ+0x19c40], R4 ;  /* 0x019c4004060085a7 */ /* 0x000ea4000800007f */
[----:B--2---:R-:W-:Y:S05]  /*16110*/  @!P0 BRA `(.L_x_8945) ;  /* 0xfffffffc00f08947 */ /* 0x004fea000383ffff */
[----:B------:R-:W-:Y:S05]  /*16120*/  BRA `(.L_x_9002) ;  /* 0xffffffd800647947 */ /* 0x000fea000383ffff */
.L_x_8953:
[----:B0-----:R0:W1:Y:S02]  /*16130*/  SYNCS.PHASECHK.TRANS64.TRYWAIT P2, [R12+URZ+0x19c70], R5 ;  /* 0x019c70050c0075a7 */ /* 0x001064000804017f */
[----:B-1----:R-:W-:Y:S05]  /*16140*/  @!P2 NANOSLEEP.SYNCS 0x989680 ;  /* 0x009896800000a95d */ /* 0x002fea0003900000 */
[----:B------:R-:W1:Y:S02]  /*16150*/  @!P2 SYNCS.PHASECHK.TRANS64 P2, [R12+URZ+0x19c70], R5 ;  /* 0x019c70050c00a5a7 */ /* 0x000e64000804007f */
[----:B-1----:R-:W-:Y:S05]  /*16160*/  @!P2 BRA `(.L_x_8953) ;  /* 0xfffffffc00f0a947 */ /* 0x002fea000383ffff */
[----:B------:R-:W-:Y:S05]  /*16170*/  BRA `(.L_x_9003) ;  /* 0xffffffdc00787947 */ /* 0x000fea000383ffff */
.L_x_8955:
[----:B0-----:R0:W1:Y:S02]  /*16180*/  SYNCS.PHASECHK.TRANS64.TRYWAIT P2, [R12+URZ+0x19c60], R5 ;  /* 0x019c60050c0075a7 */ /* 0x001064000804017f */
[----:B-1----:R-:W-:Y:S05]  /*16190*/  @!P2 NANOSLEEP.SYNCS 0x989680 ;  /* 0x009896800000a95d */ /* 0x002fea0003900000 */
[----:B------:R-:W1:Y:S02]  /*161a0*/  @!P2 SYNCS.PHASECHK.TRANS64 P2, [R12+URZ+0x19c60], R5 ;  /* 0x019c60050c00a5a7 */ /* 0x000e64000804007f */
[----:B-1----:R-:W-:Y:S05]  /*161b0*/  @!P2 BRA `(.L_x_8955) ;  /* 0xfffffffc00f0a947 */ /* 0x002fea000383ffff */
[----:B------:R-:W-:Y:S05]  /*161c0*/  BRA `(.L_x_9004) ;  /* 0xffffffdc00807947 */ /* 0x000fea000383ffff */
.L_x_8962:
[----:B-1----:R1:W2:Y:S02]  /*161d0*/  SYNCS.PHASECHK.TRANS64.TRYWAIT P0, [R2+URZ+0x19c70], R3 ;  /* 0x019c7003020075a7 */ /* 0x0022a4000800017f */
[----:B--2---:R-:W-:Y:S05]  /*161e0*/  @!P0 NANOSLEEP.SYNCS 0x989680 ;  /* 0x009896800000895d */ /* 0x004fea0003900000 */
[----:B------:R-:W2:Y:S02]  /*161f0*/  @!P0 SYNCS.PHASECHK.TRANS64 P0, [R2+URZ+0x19c70], R3 ;  /* 0x019c7003020085a7 */ /* 0x000ea4000800007f */
[----:B--2---:R-:W-:Y:S05]  /*16200*/  @!P0 BRA `(.L_x_8962) ;  /* 0xfffffffc00f08947 */ /* 0x004fea000383ffff */
[----:B------:R-:W-:Y:S05]  /*16210*/  BRA `(.L_x_9005) ;  /* 0xffffffe400047947 */ /* 0x000fea000383ffff */
.L_x_8964:
[----:B-1----:R1:W2:Y:S02]  /*16220*/  SYNCS.PHASECHK.TRANS64.TRYWAIT P0, [R2+URZ+0x19c60], R3 ;  /* 0x019c6003020075a7 */ /* 0x0022a4000800017f */
[----:B--2---:R-:W-:Y:S05]  /*16230*/  @!P0 NANOSLEEP.SYNCS 0x989680 ;  /* 0x009896800000895d */ /* 0x004fea0003900000 */
[----:B------:R-:W2:Y:S02]  /*16240*/  @!P0 SYNCS.PHASECHK.TRANS64 P0, [R2+URZ+0x19c60], R3 ;  /* 0x019c6003020085a7 */ /* 0x000ea4000800007f */
[----:B--2---:R-:W-:Y:S05]  /*16250*/  @!P0 BRA `(.L_x_8964) ;  /* 0xfffffffc00f08947 */ /* 0x004fea000383ffff */
[----:B------:R-:W-:Y:S05]  /*16260*/  BRA `(.L_x_9006) ;  /* 0xffffffe4000c7947 */ /* 0x000fea000383ffff */
.L_x_8977:
[----:B0-----:R0:W1:Y:S02]  /*16270*/  SYNCS.PHASECHK.TRANS64.TRYWAIT P0, [R6+URZ+0x19c20], R0 ;  /* 0x019c2000060075a7 */ /* 0x001064000800017f */
[----:B-1----:R-:W-:Y:S05]  /*16280*/  @!P0 NANOSLEEP.SYNCS 0x989680 ;  /* 0x009896800000895d */ /* 0x002fea0003900000 */
[----:B------:R-:W1:Y:S02]  /*16290*/  @!P0 SYNCS.PHASECHK.TRANS64 P0, [R6+URZ+0x19c20], R0 ;  /* 0x019c2000060085a7 */ /* 0x000e64000800007f */
[----:B-1----:R-:W-:Y:S05]  /*162a0*/  @!P0 BRA `(.L_x_8977) ;  /* 0xfffffffc00f08947 */ /* 0x002fea000383ffff */
[----:B------:R-:W-:Y:S05]  /*162b0*/  BRA `(.L_x_9007) ;  /* 0xfffffff4004c7947 */ /* 0x000fea000383ffff */
.L_x_8978:
        /* <DEDUP_REMOVED lines=11> */
.L_x_9009:
[----:B------:R-:W-:Y:S05]  /*16370*/  BSYNC B0 ;  /* 0x0000000000007941 */ /* 0x000fea0003800000 */
.L_x_9008:
[----:B------:R-:W-:Y:S05]  /*16380*/  BRA `(.L_x_9010) ;  /* 0xfffffff400347947 */ /* 0x000fea000383ffff */
.L_x_8981:
[----:B------:R-:W-:Y:S01]  /*16390*/  BSSY B1, `(.L_x_9011) ;  /* 0x0000006000017945 */ /* 0x000fe20003800000 */
[----:B------:R-:W-:-:S07]  /*163a0*/  IMAD.MOV.U32 R15, RZ, RZ, -0x1 ;  /* 0xffffffffff0f7424 */ /* 0x000fce00078e00ff */
[----:B0-----:R-:W-:Y:S05]  /*163b0*/  WARPSYNC.COLLECTIVE R15, `(.L_x_9012) ;  /* 0x000000000f0c7348 */ /* 0x001fea0003c00000 */
[----:B------:R-:W-:Y:S02]  /*163c0*/  ELECT P6, UR62, PT ;  /* 0x00000000003e782f */ /* 0x000fe400038c0000 */
[----:B------:R-:W-:Y:S01]  /*163d0*/  MOV R14, UR62 ;  /* 0x0000003e000e7c02 */ /* 0x000fe20008000f00 */
[----:B0-----:R-:W-:Y:S10]  /*163e0*/  ENDCOLLECTIVE ;  /* 0x000000000000791b */ /* 0x001ff40003800000 */
.L_x_9012:
[----:B------:R-:W-:Y:S05]  /*163f0*/  BSYNC B1 ;  /* 0x0000000000017941 */ /* 0x000fea0003800000 */
.L_x_9011:
[----:B------:R-:W-:Y:S05]  /*16400*/  BRA `(.L_x_9013) ;  /* 0xfffffff4002c7947 */ /* 0x000fea000383ffff */
.L_x_8983:
[----:B0-----:R0:W1:Y:S02]  /*16410*/  SYNCS.PHASECHK.TRANS64.TRYWAIT P1, [R5+URZ], R4 ;  /* 0x00000004050075a7 */ /* 0x001064000802017f */
[----:B-1----:R-:W-:Y:S05]  /*16420*/  @!P1 NANOSLEEP.SYNCS 0x989680 ;  /* 0x009896800000995d */ /* 0x002fea0003900000 */
[----:B------:R-:W1:Y:S02]  /*16430*/  @!P1 SYNCS.PHASECHK.TRANS64 P1, [R5+URZ], R4 ;  /* 0x00000004050095a7 */ /* 0x000e64000802007f */
[----:B-1----:R-:W-:Y:S05]  /*16440*/  @!P1 BRA `(.L_x_8983) ;  /* 0xfffffffc00f09947 */ /* 0x002fea000383ffff */
[----:B------:R-:W-:Y:S05]  /*16450*/  BRA `(.L_x_9014) ;  /* 0xfffffff400607947 */ /* 0x000fea000383ffff */
.L_x_8984:
[----:B-1----:R1:W2:Y:S02]  /*16460*/  SYNCS.PHASECHK.TRANS64.TRYWAIT P1, [R9+URZ], R0 ;  /* 0x00000000090075a7 */ /* 0x0022a4000802017f */
[----:B--2---:R-:W-:Y:S05]  /*16470*/  @!P1 NANOSLEEP.SYNCS 0x989680 ;  /* 0x009896800000995d */ /* 0x004fea0003900000 */
[----:B------:R-:W2:Y:S02]  /*16480*/  @!P1 SYNCS.PHASECHK.TRANS64 P1, [R9+URZ], R0 ;  /* 0x00000000090095a7 */ /* 0x000ea4000802007f */
[----:B--2---:R-:W-:Y:S05]  /*16490*/  @!P1 BRA `(.L_x_8984) ;  /* 0xfffffffc00f09947 */ /* 0x004fea000383ffff */
[----:B------:R-:W-:Y:S05]  /*164a0*/  BRA `(.L_x_9015) ;  /* 0xfffffff400547947 */ /* 0x000fea000383ffff */
.L_x_8986:
[----:B--2---:R2:W3:Y:S02]  /*164b0*/  SYNCS.PHASECHK.TRANS64.TRYWAIT P1, [R17+URZ+0x19c60], R4 ;  /* 0x019c6004110075a7 */ /* 0x0044e4000802017f */
[----:B---3--:R-:W-:Y:S05]  /*164c0*/  @!P1 NANOSLEEP.SYNCS 0x989680 ;  /* 0x009896800000995d */ /* 0x008fea0003900000 */
[----:B------:R-:W3:Y:S02]  /*164d0*/  @!P1 SYNCS.PHASECHK.TRANS64 P1, [R17+URZ+0x19c60], R4 ;  /* 0x019c6004110095a7 */ /* 0x000ee4000802007f */
[----:B---3--:R-:W-:Y:S05]  /*164e0*/  @!P1 BRA `(.L_x_8986) ;  /* 0xfffffffc00f09947 */ /* 0x008fea000383ffff */
[----:B------:R-:W-:Y:S05]  /*164f0*/  BRA `(.L_x_9016) ;  /* 0xfffffff400547947 */ /* 0x000fea000383ffff */
.L_x_8988:
[----:B---3--:R3:W4:Y:S02]  /*16500*/  SYNCS.PHASECHK.TRANS64.TRYWAIT P1, [R7+URZ+0x19c60], R0 ;  /* 0x019c6000070075a7 */ /* 0x008724000802017f */
[----:B----4-:R-:W-:Y:S05]  /*16510*/  @!P1 NANOSLEEP.SYNCS 0x989680 ;  /* 0x009896800000995d */ /* 0x010fea0003900000 */
[----:B------:R-:W4:Y:S02]  /*16520*/  @!P1 SYNCS.PHASECHK.TRANS64 P1, [R7+URZ+0x19c60], R0 ;  /* 0x019c6000070095a7 */ /* 0x000f24000802007f */
[----:B----4-:R-:W-:Y:S05]  /*16530*/  @!P1 BRA `(.L_x_8988) ;  /* 0xfffffffc00f09947 */ /* 0x010fea000383ffff */
[----:B------:R-:W-:Y:S05]  /*16540*/  BRA `(.L_x_9017) ;  /* 0xfffffff400547947 */ /* 0x000fea000383ffff */
.L_x_8990:
[----:B----4-:R4:W0:Y:S02]  /*16550*/  SYNCS.PHASECHK.TRANS64.TRYWAIT P0, [R17+URZ+0x19c80], R4 ;  /* 0x019c8004110075a7 */ /* 0x010824000800017f */
[----:B0-----:R-:W-:Y:S05]  /*16560*/  @!P0 NANOSLEEP.SYNCS 0x989680 ;  /* 0x009896800000895d */ /* 0x001fea0003900000 */
[----:B------:R-:W0:Y:S02]  /*16570*/  @!P0 SYNCS.PHASECHK.TRANS64 P0, [R17+URZ+0x19c80], R4 ;  /* 0x019c8004110085a7 */ /* 0x000e24000800007f */
[----:B0-----:R-:W-:Y:S05]  /*16580*/  @!P0 BRA `(.L_x_8990) ;  /* 0xfffffffc00f08947 */ /* 0x001fea000383ffff */
[----:B------:R-:W-:Y:S05]  /*16590*/  BRA `(.L_x_8991) ;  /* 0xfffffff400507947 */ /* 0x000fea000383ffff */
.L_x_9018:
        /* <DEDUP_REMOVED lines=14> */
.L_x_12366:


//--------------------- .text._ZN7cutlass13device_kernelIN5flash11enable_sm90INS1_16FlashAttnFwdSm90INS1_25CollectiveMainloopFwdSm90ILi2EN4cute5tupleIJNS5_1CILi1EEES8_S8_EEENS6_IJNS7_ILi192EEENS7_ILi128EEENS7_ILi96EEEEEELi96ENS_12float_e4m3_tEfNS_4arch4Sm90ELb0ELb1ELb1ELb1ELb0ELb1ELb0ELb1ELb1ELb0ELb0ELb0EEENS1_21CollectiveEpilogueFwdINS6_IJSA_SC_SB_EEES9_NS_10bfloat16_tESG_Li384ELb1ELb0ELb0ELb1EEENS1_36VarlenDynamicPersistentTileSchedulerILi192ELi128ELi384ELi128ELb0ELb0ELb1ELb1ELb0ELb1EEEEEEEEEvNT_6ParamsE --------------------------
	.section	.text._ZN7cutlass13device_kernelIN5flash11enable_sm90INS1_16FlashAttnFwdSm90INS1_25CollectiveMainloopFwdSm90ILi2EN4cute5tupleIJNS5_1CILi1EEES8_S8_EEENS6_IJNS7_ILi192EEENS7_ILi128EEENS7_ILi96EEEEEELi96ENS_12float_e4m3_tEfNS_4arch4Sm90ELb0ELb1ELb1ELb1ELb0ELb1ELb0ELb1ELb1ELb0ELb0ELb0EEENS1_21CollectiveEpilogueFwdINS6_IJSA_SC_SB_EEES9_NS_10bfloat16_tESG_Li384ELb1ELb0ELb0ELb1EEENS1_36VarlenDynamicPersistentTileSchedulerILi192ELi128ELi384ELi128ELb0ELb0ELb1ELb1ELb0ELb1EEEEEEEEEvNT_6ParamsE,"ax",@progbits
	.align	128
.text._ZN7cutlass13device_kernelIN5flash11enable_sm90INS1_16FlashAttnFwdSm90INS1_25CollectiveMainloopFwdSm90ILi2EN4cute5tupleIJNS5_1CILi1EEES8_S8_EEENS6_IJNS7_ILi192EEENS7_ILi128EEENS7_ILi96EEEEEELi96ENS_12float_e4m3_tEfNS_4arch4Sm90ELb0ELb1ELb1ELb1ELb0ELb1ELb0ELb1ELb1ELb0ELb0ELb0EEENS1_21CollectiveEpilogueFwdINS6_IJSA_SC_SB_EEES9_NS_10bfloat16_tESG_Li384ELb1ELb0ELb0ELb1EEENS1_36VarlenDynamicPersistentTileSchedulerILi192ELi128ELi384ELi128ELb0ELb0ELb1ELb1ELb0ELb1EEEEEEEEEvNT_6ParamsE:
        .type           _ZN7cutlass13device_kernelIN5flash11enable_sm90INS1_16FlashAttnFwdSm90INS1_25CollectiveMainloopFwdSm90ILi2EN4cute5tupleIJNS5_1CILi1EEES8_S8_EEENS6_IJNS7_ILi192EEENS7_ILi128EEENS7_ILi96EEEEEELi96ENS_12float_e4m3_tEfNS_4arch4Sm90ELb0ELb1ELb1ELb1ELb0ELb1ELb0ELb1ELb1ELb0ELb0ELb0EEENS1_21CollectiveEpilogueFwdINS6_IJSA_SC_SB_EEES9_NS_10bfloat16_tESG_Li384ELb1ELb0ELb0ELb1EEENS1_36VarlenDynamicPersistentTileSchedulerILi192ELi128ELi384ELi128ELb0ELb0ELb1ELb1ELb0ELb1EEEEEEEEEvNT_6ParamsE,@function
        .size           _ZN7cutlass13device_kernelIN5flash11enable_sm90INS1_16FlashAttnFwdSm90INS1_25CollectiveMainloopFwdSm90ILi2EN4cute5tupleIJNS5_1CILi1EEES8_S8_EEENS6_IJNS7_ILi192EEENS7_ILi128EEENS7_ILi96EEEEEELi96ENS_12float_e4m3_tEfNS_4arch4Sm90ELb0ELb1ELb1ELb1ELb0ELb1ELb0ELb1ELb1ELb0ELb0ELb0EEENS1_21CollectiveEpilogueFwdINS6_IJSA_SC_SB_EEES9_NS_10bfloat16_tESG_Li384ELb1ELb0ELb0ELb1EEENS1_36VarlenDynamicPersistentTileSchedulerILi192ELi128ELi384ELi128ELb0ELb0ELb1ELb1ELb0ELb1EEEEEEEEEvNT_6ParamsE,(.L_x_12367 - _ZN7cutlass13device_kernelIN5flash11enable_sm90INS1_16FlashAttnFwdSm90INS1_25CollectiveMainloopFwdSm90ILi2EN4cute5tupleIJNS5_1CILi1EEES8_S8_EEENS6_IJNS7_ILi192EEENS7_ILi128EEENS7_ILi96EEEEEELi96ENS_12float_e4m3_tEfNS_4arch4Sm90ELb0ELb1ELb1ELb1ELb0ELb1ELb0ELb1ELb1ELb0ELb0ELb0EEENS1_21CollectiveEpilogueFwdINS6_IJSA_SC_SB_EEES9_NS_10bfloat16_tESG_Li384ELb1ELb0ELb0ELb1EEENS1_36VarlenDynamicPersistentTileSchedulerILi192ELi128ELi384ELi128ELb0ELb0ELb1ELb1ELb0ELb1EEEEEEEEEvNT_6ParamsE)
        .other          _ZN7cutlass13device_kernelIN5flash11enable_sm90INS1_16FlashAttnFwdSm90INS1_25CollectiveMainloopFwdSm90ILi2EN4cute5tupleIJNS5_1CILi1EEES8_S8_EEENS6_IJNS7_ILi192EEENS7_ILi128EEENS7_ILi96EEEEEELi96ENS_12float_e4m3_tEfNS_4arch4Sm90ELb0ELb1ELb1ELb1ELb0ELb1ELb0ELb1ELb1ELb0ELb0ELb0EEENS1_21CollectiveEpilogueFwdINS6_IJSA_SC_SB_EEES9_NS_10bfloat16_tESG_Li384ELb1ELb0ELb0ELb1EEENS1_36VarlenDynamicPersistentTileSchedulerILi192ELi128ELi384ELi128ELb0ELb0ELb1ELb1ELb0ELb1EEEEEEEEEvNT_6ParamsE,@"STO_CUDA_ENTRY STV_DEFAULT"
_ZN7cutlass13device_kernelIN5flash11enable_sm90INS1_16FlashAttnFwdSm90INS1_25CollectiveMainloopFwdSm90ILi2EN4cute5tupleIJNS5_1CILi1EEES8_S8_EEENS6_IJNS7_ILi192EEENS7_ILi128EEENS7_ILi96EEEEEELi96ENS_12float_e4m3_tEfNS_4arch4Sm90ELb0ELb1ELb1ELb1ELb0ELb1ELb0ELb1ELb1ELb0ELb0ELb0EEENS1_21CollectiveEpilogueFwdINS6_IJSA_SC_SB_EEES9_NS_10bfloat16_tESG_Li384ELb1ELb0ELb0ELb1EEENS1_36VarlenDynamicPersistentTileSchedulerILi192ELi128ELi384ELi128ELb0ELb0ELb1ELb1ELb0ELb1EEEEEEEEEvNT_6ParamsE:
        /* <DEDUP_REMOVED lines=26> */
.L_x_9020:
[----:B------:R-:W-:Y:S05]  /*01a0*/  BSYNC B0 ;  /* 0x0000000000007941 */ /* 0x000fea0003800000 */
.L_x_9019:
        /* <DEDUP_REMOVED lines=40> */
.L_x_9021:
        /* <DEDUP_REMOVED lines=22> */
.L_x_9022:
        /* <DEDUP_REMOVED lines=18> */
.L_x_9023:
        /* <DEDUP_REMOVED lines=22> */
.L_x_9024:
        /* <DEDUP_REMOVED lines=22> */
.L_x_9025:
        /* <DEDUP_REMOVED lines=9> */
.L_x_9028:
        /* <DEDUP_REMOVED lines=16> */
[----:B------:R-:W3:Y:S01]  /*0b00*/  LDL R18, [R1+0x24] ;  /* 0x0000240001127983 */ /* 0x000ee20000100800 */
[----:B------:R-:W0:Y:S02]  /*0b10*/  S2R R0, SR_TID.X ;  /* 0x0000000000007919 */ /* 0x000e240000002100 */
[----:B0-----:R-:W-:-:S05]  /*0b20*/  VIADD R8, R0, 0xffffff80 ;  /* 0xffffff8000087836 */ /* 0x001fca0000000000 */
[-C--:B--2---:R-:W-:Y:S02]  /*0b30*/  LEA.HI R2, R8, R8.reuse, RZ, 0x1 ;  /* 0x0000000808027211 */ /* 0x084fe400078f08ff */
[----:B------:R-:W-:Y:S02]  /*0b40*/  SHF.R.S32.HI R0, RZ, 0x1f, R8 ;  /* 0x0000001fff007819 */ /* 0x000fe40000011408 */
[--C-:B------:R-:W-:Y:S02]  /*0b50*/  SHF.R.S32.HI R23, RZ, 0x1, R2.reuse ;  /* 0x00000001ff177819 */ /* 0x100fe40000011402 */
[----:B------:R-:W-:Y:S02]  /*0b60*/  SHF.R.S32.HI R4, RZ, 0x1f, R2 ;  /* 0x0000001fff047819 */ /* 0x000fe40000011402 */
[----:B------:R-:W-:Y:S02]  /*0b70*/  LOP3.LUT R3, R2, 0xfffffffe, RZ, 0xc0, !PT ;  /* 0xfffffffe02037812 */ /* 0x000fe400078ec0ff */
[----:B------:R-:W-:-:S02]  /*0b80*/  LEA.HI R2, R0, R8, RZ, 0x7 ;  /* 0x0000000800027211 */ /* 0x000fc400078f38ff */
[----:B------:R-:W-:Y:S01]  /*0b90*/  LEA.HI R5, R4, R23, RZ, 0x2 ;  /* 0x0000001704057211 */ /* 0x000fe200078f10ff */
[----:B------:R-:W-:Y:S01]  /*0ba0*/  IMAD.IADD R14, R8, 0x1, -R3 ;  /* 0x00000001080e7824 */ /* 0x000fe200078e0a03 */
[----:B------:R-:W-:Y:S02]  /*0bb0*/  LOP3.LUT R7, R2, 0xffffff80, RZ, 0xc0, !PT ;  /* 0xffffff8002077812 */ /* 0x000fe400078ec0ff */
[CC--:B------:R-:W-:Y:S02]  /*0bc0*/  LEA.HI R4, R0.reuse, R8.reuse, RZ, 0x3 ;  /* 0x0000000800047211 */ /* 0x0c0fe400078f18ff */
[----:B------:R-:W-:Y:S01]  /*0bd0*/  LEA.HI R6, R0, R8, RZ, 0x4 ;  /* 0x0000000800067211 */ /* 0x000fe200078f20ff */
[----:B------:R-:W-:Y:S01]  /*0be0*/  IMAD.IADD R13, R8, 0x1, -R7 ;  /* 0x00000001080d7824 */ /* 0x000fe200078e0a07 */
[----:B------:R-:W-:Y:S02]  /*0bf0*/  SHF.R.S32.HI R4, RZ, 0x3, R4 ;  /* 0x00000003ff047819 */ /* 0x000fe40000011404 */
[----:B------:R-:W-:Y:S01]  /*0c00*/  LOP3.LUT R0, R5, 0x7fffffc, RZ, 0xc0, !PT ;  /* 0x07fffffc05007812 */ /* 0x000fe200078ec0ff */
[----:B------:R-:W-:Y:S01]  /*0c10*/  IMAD.SHL.U32 R16, R14, 0x10, RZ ;  /* 0x000000100e107824 */ /* 0x000fe200078e00ff */
[----:B------:R-:W-:-:S02]  /*0c20*/  SHF.R.S32.HI R19, RZ, 0x7, R2 ;  /* 0x00000007ff137819 */ /* 0x000fc40000011402 */
[----:B------:R-:W-:Y:S01]  /*0c30*/  SHF.R.S32.HI R2, RZ, 0x1f, R13 ;  /* 0x0000001fff027819 */ /* 0x000fe2000001140d */
[----:B------:R-:W-:Y:S01]  /*0c40*/  IMAD.SHL.U32 R4, R4, 0x80, RZ ;  /* 0x0000008004047824 */ /* 0x000fe200078e00ff */
[----:B------:R-:W-:Y:S01]  /*0c50*/  SHF.R.S32.HI R5, RZ, 0x4, R6 ;  /* 0x00000004ff057819 */ /* 0x000fe20000011406 */
[----:B------:R-:W-:Y:S01]  /*0c60*/  IMAD.IADD R0, R23, 0x1, -R0 ;  /* 0x0000000117007824 */ /* 0x000fe200078e0a00 */
[----:B------:R-:W-:Y:S01]  /*0c70*/  LEA.HI R3, R2, R13, RZ, 0x2 ;  /* 0x0000000d02037211 */ /* 0x000fe200078f10ff */
[----:B------:R-:W-:Y:S01]  /*0c80*/  VIADD R20, R16, 0x20 ;  /* 0x0000002010147836 */ /* 0x000fe20000000000 */
[----:B------:R-:W-:Y:S01]  /*0c90*/  LOP3.LUT R15, R4, 0x80, RZ, 0xc0, !PT ;  /* 0x00000080040f7812 */ /* 0x000fe200078ec0ff */
[----:B------:R-:W-:Y:S01]  /*0ca0*/  IMAD R8, R5, 0x8, R0 ;  /* 0x0000000805087824 */ /* 0x000fe200078e0200 */
[--C-:B------:R-:W-:Y:S02]  /*0cb0*/  SHF.R.S32.HI R4, RZ, 0x2, R3.reuse ;  /* 0x00000002ff047819 */ /* 0x100fe40000011403 */
[----:B------:R-:W-:-:S02]  /*0cc0*/  SHF.R.S32.HI R5, RZ, 0x1f, R3 ;  /* 0x0000001fff057819 */ /* 0x000fc40000011403 */
[----:B------:R-:W-:Y:S02]  /*0cd0*/  SHF.R.S32.HI R6, RZ, 0x1f, R20 ;  /* 0x0000001fff067819 */ /* 0x000fe40000011414 */
[----:B------:R-:W-:Y:S02]  /*0ce0*/  LEA.HI R5, R5, R4, RZ, 0x3 ;  /* 0x0000000405057211 */ /* 0x000fe400078f18ff */
[CC--:B------:R-:W-:Y:S01]  /*0cf0*/  LEA.HI R7, R6.reuse, R20.reuse, RZ, 0x5 ;  /* 0x0000001406077211 */ /* 0x0c0fe200078f28ff */
[----:B------:R-:W-:Y:S01]  /*0d00*/  IMAD.HI R0, R19, 0x55555556, RZ ;  /* 0x5555555613007827 */ /* 0x000fe200078e02ff */
[----:B------:R-:W-:Y:S02]  /*0d10*/  LEA.HI R6, R6, R20, RZ, 0x4 ;  /* 0x0000001406067211 */ /* 0x000fe400078f20ff */
[----:B------:R-:W-:Y:S02]  /*0d20*/  LEA.HI R2, R2, R13, RZ, 0x5 ;  /* 0x0000000d02027211 */ /* 0x000fe400078f28ff */
[----:B------:R-:W-:Y:S01]  /*0d30*/  LOP3.LUT R5, R5, 0xfffffff8, RZ, 0xc0, !PT ;  /* 0xfffffff805057812 */ /* 0x000fe200078ec0ff */
[----:B------:R-:W-:Y:S01]  /*0d40*/  IMAD.SHL.U32 R12, R8, 0x20, RZ ;  /* 0x00000020080c7824 */ /* 0x000fe200078e00ff */
[----:B------:R-:W-:-:S02]  /*0d50*/  SHF.R.S32.HI R7, RZ, 0x5, R7 ;  /* 0x00000005ff077819 */ /* 0x000fc40000011407 */
[----:B------:R-:W-:Y:S02]  /*0d60*/  SHF.R.U32.HI R8, RZ, 0x3, R15 ;  /* 0x00000003ff087819 */ /* 0x000fe4000001160f */
[----:B------:R-:W-:Y:S01]  /*0d70*/  LOP3.LUT R6, R15, 0x10, R6, 0xf8, !PT ;  /* 0x000000100f067812 */ /* 0x000fe200078ef806 */
[----:B------:R-:W-:Y:S01]  /*0d80*/  IMAD.IADD R5, R4, 0x1, -R5 ;  /* 0x0000000104057824 */ /* 0x000fe200078e0a05 */
[----:B------:R-:W-:Y:S02]  /*0d90*/  LEA.HI R0, R0, R0, RZ, 0x1 ;  /* 0x0000000000007211 */ /* 0x000fe400078f08ff */
[----:B------:R-:W-:Y:S01]  /*0da0*/  SHF.R.S32.HI R2, RZ, 0x5, R2 ;  /* 0x00000005ff027819 */ /* 0x000fe20000011402 */
[----:B------:R-:W-:Y:S01]  /*0db0*/  IMAD R4, R7, 0x1800, R12 ;  /* 0x0000180007047824 */ /* 0x000fe200078e020c */
[----:B------:R-:W-:Y:S01]  /*0dc0*/  LOP3.LUT R6, R6, R8, RZ, 0x3c, !PT ;  /* 0x0000000806067212 */ /* 0x000fe200078e3cff */
[----:B------:R-:W-:Y:S02]  /*0dd0*/  IMAD R0, R0, -0x3, R19 ;  /* 0xfffffffd00007824 */ /* 0x000fe400078e0213 */
[----:B------:R-:W-:Y:S01]  /*0de0*/  IMAD R5, R2, 0x10, R5 ;  /* 0x0000001002057824 */ /* 0x000fe200078e0205 */
[----:B------:R-:W-:Y:S01]  /*0df0*/  STL [R1+0x2c], R20 ;  /* 0x00002c1401007387 */ /* 0x000fe20000100800 */
[----:B------:R-:W-:-:S02]  /*0e00*/  IADD3 R2, R17, R4, R6 ;  /* 0x0000000411027210 */ /* 0x000fc40007ffe006 */
[----:B------:R-:W-:Y:S01]  /*0e10*/  IMAD R0, R0, 0x40, R5 ;  /* 0x0000004000007824 */ /* 0x000fe200078e0205 */
[----:B------:R-:W-:Y:S04]  /*0e20*/  STL [R1+0x28], R15 ;  /* 0x0000280f01007387 */ /* 0x000fe80000100800 */
[----:B------:R-:W-:Y:S04]  /*0e30*/  STL [R1+0x3c], R12 ;  /* 0x00003c0c01007387 */ /* 0x000fe80000100800 */
[----:B------:R-:W-:Y:S04]  /*0e40*/  STL [R1+0x70], R8 ;  /* 0x0000700801007387 */ /* 0x000fe80000100800 */
[----:B------:R-:W-:Y:S04]  /*0e50*/  STL [R1+0x44], R9 ;  /* 0x0000440901007387 */ /* 0x000fe80000100800 */
[----:B------:R-:W-:Y:S04]  /*0e60*/  STL [R1+0x68], R2 ;  /* 0x0000680201007387 */ /* 0x000fe80000100800 */
[----:B------:R-:W-:Y:S04]  /*0e70*/  STL [R1+0x48], R10 ;  /* 0x0000480a01007387 */ /* 0x000fe80000100800 */
[----:B------:R0:W-:Y:S02]  /*0e80*/  STL [R1+0x6c], R0 ;  /* 0x00006c0001007387 */ /* 0x0001e40000100800 */
[----:B0-----:R-:W-:-:S04]  /*0e90*/  LOP3.LUT R0, R15, 0x10, R16, 0xf8, !PT ;  /* 0x000000100f007812 */ /* 0x001fc800078ef810 */
[----:B------:R-:W-:Y:S01]  /*0ea0*/  LOP3.LUT R0, R0, R8, RZ, 0x3c, !PT ;  /* 0x0000000800007212 */ /* 0x000fe200078e3cff */
[----:B------:R0:W-:Y:S04]  /*0eb0*/  STL [R1+0x4c], R11 ;  /* 0x00004c0b01007387 */ /* 0x0001e80000100800 */
[----:B------:R-:W-:Y:S01]  /*0ec0*/  IMAD.IADD R0, R12, 0x1, R0 ;  /* 0x000000010c007824 */ /* 0x000fe200078e0200 */
[----:B------:R0:W-:Y:S04]  /*0ed0*/  STL [R1+0x60], RZ ;  /* 0x000060ff01007387 */ /* 0x0001e80000100800 */
[----:B------:R0:W-:Y:S04]  /*0ee0*/  STL [R1+0x8], RZ ;  /* 0x000008ff01007387 */ /* 0x0001e80000100800 */
[----:B------:R0:W-:Y:S01]  /*0ef0*/  STL [R1+0x50], R0 ;  /* 0x0000500001007387 */ /* 0x0001e20000100800 */
[----:B------:R-:W-:Y:S01]  /*0f00*/  LOP3.LUT R156, R3, 0x7ffffffc, RZ, 0xc0, !PT ;  /* 0x7ffffffc039c7812 */ /* 0x000fe200078ec0ff */
[----:B------:R-:W-:Y:S01]  /*0f10*/  IMAD.MOV.U32 R22, RZ, RZ, RZ ;  /* 0x000000ffff167224 */ /* 0x000fe200078e00ff */
[----:B------:R-:W-:Y:S01]  /*0f20*/  SHF.R.S32.HI R3, RZ, 0x1f, R23 ;  /* 0x0000001fff037819 */ /* 0x000fe20000011417 */
[----:B------:R-:W-:-:S02]  /*0f30*/  IMAD.SHL.U32 R2, R14, 0x8, RZ ;  /* 0x000000080e027824 */ /* 0x000fc400078e00ff */
[----:B------:R-:W-:Y:S01]  /*0f40*/  IMAD.IADD R156, R13, 0x1, -R156 ;  /* 0x000000010d9c7824 */ /* 0x000fe200078e0a9c */
[----:B---3--:R-:W-:Y:S02]  /*0f50*/  LOP3.LUT R157, R18, 0x1, RZ, 0xfc, !PT ;  /* 0x00000001129d7812 */ /* 0x008fe400078efcff */
[----:B0-----:R-:W-:-:S07]  /*0f60*/  CS2R R18, SRZ ;  /* 0x0000000000127805 */ /* 0x001fce000001ff00 */
.L_x_9227:
[----:B0-2--5:R-:W2:Y:S01]  /*0f70*/  LDL R31, [R1+0x4c] ;  /* 0x00004c00011f7983 */ /* 0x025ea20000100800 */
[----:B------:R-:W-:Y:S01]  /*0f80*/  ULDC.64 UR4, c[0x0][0xa28] ;  /* 0x00028a0000047ab9 */ /* 0x000fe20000000a00 */
[----:B-1-3--:R-:W2:Y:S01]  /*0f90*/  LDC.64 R4, c[0x0][0xa08] ;  /* 0x00028200ff047b82 */ /* 0x00aea20000000a00 */
[----:B------:R-:W-:Y:S01]  /*0fa0*/  ISETP.NE.U32.AND P0, PT, RZ, UR4, PT ;  /* 0x00000004ff007c0c */ /* 0x000fe2000bf05070 */
[----:B------:R-:W3:Y:S04]  /*0fb0*/  LDL R12, [R1+0x44] ;  /* 0x00004400010c7983 */ /* 0x000ee80000100800 */
[----:B------:R-:W4:Y:S01]  /*0fc0*/  LDL R28, [R1+0x48] ;  /* 0x00004800011c7983 */ /* 0x000f220000100800 */
[----:B------:R-:W-:Y:S01]  /*0fd0*/  ISETP.NE.AND.EX P0, PT, RZ, UR5, PT, P0 ;  /* 0x00000005ff007c0c */ /* 0x000fe2000bf05300 */
[----:B------:R-:W-:Y:S01]  /*0fe0*/  ULDC.64 UR4, c[0x0][0xa18] ;  /* 0x0002860000047ab9 */ /* 0x000fe20000000a00 */
[----:B------:R-:W-:Y:S01]  /*0ff0*/  IMAD.MOV.U32 R0, RZ, RZ, RZ ;  /* 0x000000ffff007224 */ /* 0x000fe200078e00ff */
[----:B------:R-:W-:Y:S01]  /*1000*/  ISETP.NE.U32.AND P1, PT, RZ, UR4, PT ;  /* 0x00000004ff007c0c */ /* 0x000fe2000bf25070 */
[----:B------:R-:W-:Y:S01]  /*1010*/  IMAD.MOV.U32 R46, RZ, RZ, RZ ;  /* 0x000000ffff2e7224 */ /* 0x000fe200078e00ff */
[----:B------:R-:W-:-:S02]  /*1020*/  ULDC.64 UR6, c[0x0][0xa20] ;  /* 0x0002880000067ab9 */ /* 0x000fc40000000a00 */
[----:B------:R-:W-:Y:S01]  /*1030*/  ISETP.NE.AND.EX P1, PT, RZ, UR5, PT, P1 ;  /* 0x00000005ff007c0c */ /* 0x000fe2000bf25310 */
[----:B------:R-:W-:-:S05]  /*1040*/  ULDC.64 UR4, c[0x0][0xa08] ;  /* 0x0002820000047ab9 */ /* 0x000fca0000000a00 */
[----:B------:R-:W0:Y:S08]  /*1050*/  @P0 LDC.64 R2, c[0x0][0xa28] ;  /* 0x00028a00ff020b82 */ /* 0x000e300000000a00 */
[----:B------:R-:W1:Y:S01]  /*1060*/  @P1 LDC.64 R6, c[0x0][0xa18] ;  /* 0x00028600ff061b82 */ /* 0x000e620000000a00 */
[----:B------:R-:W-:Y:S01]  /*1070*/  ISETP.NE.U32.AND P3, PT, RZ, UR4, PT ;  /* 0x00000004ff007c0c */ /* 0x000fe2000bf65070 */
[----:B------:R-:W-:-:S02]  /*1080*/  ULDC UR4, c[0x0][0x288] ;  /* 0x0000a20000047ab9 */ /* 0x000fc40000000800 */
[----:B------:R-:W-:Y:S01]  /*1090*/  IMAD.U32 R10, RZ, RZ, UR4 ;  /* 0x00000004ff0a7e24 */ /* 0x000fe2000f8e00ff */
[----:B------:R-:W-:Y:S01]  /*10a0*/  ISETP.NE.AND.EX P3, PT, RZ, UR5, PT, P3 ;  /* 0x00000005ff007c0c */ /* 0x000fe2000bf65330 */
[----:B------:R-:W-:Y:S01]  /*10b0*/  ULDC.64 UR4, c[0x0][0x3f8] ;  /* 0x0000fe0000047ab9 */ /* 0x000fe20000000a00 */
[----:B--2---:R-:W-:-:S04]  /*10c0*/  IMAD.WIDE R8, R31, 0x4, R4 ;  /* 0x000000041f087825 */ /* 0x004fc800078e0204 */
[----:B-1----:R-:W-:-:S07]  /*10d0*/  @P1 IMAD.WIDE R4, R31, 0x4, R6 ;  /* 0x000000041f041825 */ /* 0x002fce00078e0206 */
[----:B------:R1:W5:Y:S04]  /*10e0*/  @P3 LDG.E R46, desc[UR40][R8.64] ;  /* 0x00000028082e3981 */ /* 0x000368000c1e1900 */
[----:B------:R-:W2:Y:S01]  /*10f0*/  @P1 LDG.E R10, desc[UR40][R4.64] ;  /* 0x00000028040a1981 */ /* 0x000ea2000c1e1900 */
[----:B0-----:R-:W-:-:S05]  /*1100*/  @P0 IMAD.WIDE R2, R31, 0x4, R2 ;  /* 0x000000041f020825 */ /* 0x001fca00078e0202 */
[----:B------:R1:W5:Y:S01]  /*1110*/  @P0 LDG.E R0, desc[UR40][R2.64] ;  /* 0x0000002802000981 */ /* 0x000362000c1e1900 */
[----:B------:R-:W-:-:S03]  /*1120*/  UISETP.NE.U32.AND UP0, UPT, UR4, URZ, UPT ;  /* 0x0000003f0400728c */ /* 0x000fc6000bf05070 */
[----:B------:R-:W-:Y:S01]  /*1130*/  ULDC UR4, c[0x0][0x404] ;  /* 0x0001010000047ab9 */ /* 0x000fe20000000800 */
[----:B------:R-:W-:Y:S01]  /*1140*/  UISETP.NE.AND.EX UP0, UPT, UR5, URZ, UPT, UP0 ;  /* 0x0000003f0500728c */ /* 0x000fe2000bf05300 */
[----:B------:R-:W-:Y:S02]  /*1150*/  ISETP.NE.U32.AND P2, PT, RZ, UR6, PT ;  /* 0x00000006ff007c0c */ /* 0x000fe4000bf45070 */
[----:B------:R-:W-:Y:S01]  /*1160*/  ULDC UR5, c[0x0][0x2e0] ;  /* 0x0000b80000057ab9 */ /* 0x000fe20000000800 */
[----:B------:R-:W-:Y:S01]  /*1170*/  USEL UR4, UR4, 0x1, UP0 ;  /* 0x0000000104047887 */ /* 0x000fe20008000000 */
[----:B------:R-:W-:-:S03]  /*1180*/  ISETP.NE.AND.EX P2, PT, RZ, UR7, PT, P2 ;  /* 0x00000007ff007c0c */ /* 0x000fc6000bf45320 */
[----:B------:R-:W-:-:S03]  /*1190*/  UIMAD UR4, UR4, UR5, URZ ;  /* 0x00000005040472a4 */ /* 0x000fc6000f8e023f */
[----:B------:R-:W-:Y:S01]  /*11a0*/  ULDC UR5, c[0x0][0x338] ;  /* 0x0000ce0000057ab9 */ /* 0x000fe20000000800 */
[----:B--2---:R1:W-:Y:S04]  /*11b0*/  STL [R1+0x38], R10 ;  /* 0x0000380a01007387 */ /* 0x0043e80000100800 */
[----:B---3--:R1:W-:Y:S04]  /*11c0*/  STL [R1+0x64], R12 ;  /* 0x0000640c01007387 */ /* 0x0083e80000100800 */
[----:B----4-:R1:W-:Y:S04]  /*11d0*/  STL [R1+0x58], R28 ;  /* 0x0000581c01007387 */ /* 0x0103e80000100800 */
[----:B------:R1:W-:Y:S01]  /*11e0*/  STL [R1+0x5c], R31 ;  /* 0x00005c1f01007387 */ /* 0x0003e20000100800 */
[----:B------:R-:W-:Y:S01]  /*11f0*/  IMAD.MOV.U32 R13, RZ, RZ, R10 ;  /* 0x000000ffff0d7224 */ /* 0x000fe200078e000a */
[----:B------:R-:W-:Y:S06]  /*1200*/  @P1 BRA `(.L_x_9030) ;  /* 0x0000000000281947 */ /* 0x000fec0003800000 */
[----:B------:R-:W-:Y:S02]  /*1210*/  ULDC.64 UR6, c[0x0][0xa00] ;  /* 0x0002800000067ab9 */ /* 0x000fe40000000a00 */
[----:B------:R-:W-:-:S04]  /*1220*/  ISETP.NE.U32.AND P0, PT, RZ, UR6, PT ;  /* 0x00000006ff007c0c */ /* 0x000fc8000bf05070 */
[----:B------:R-:W-:-:S13]  /*1230*/  ISETP.NE.AND.EX P0, PT, RZ, UR7, PT, P0 ;  /* 0x00000007ff007c0c */ /* 0x000fda000bf05300 */
[----:B------:R-:W-:Y:S05]  /*1240*/  @!P0 BRA `(.L_x_9030) ;  /* 0x0000000000188947 */ /* 0x000fea0003800000 */
[----:B-1----:R-:W0:Y:S02]  /*1250*/  LDC.64 R2, c[0x0][0xa00] ;  /* 0x00028000ff027b82 */ /* 0x002e240000000a00 */
[----:B0-----:R-:W-:-:S05]  /*1260*/  IMAD.WIDE R2, R31, 0x4, R2 ;  /* 0x000000041f027825 */ /* 0x001fca00078e0202 */
[----:B------:R-:W2:Y:S04]  /*1270*/  LDG.E R4, desc[UR40][R2.64] ;  /* 0x0000002802047981 */ /* 0x000ea8000c1e1900 */
[----:B------:R-:W2:Y:S02]  /*1280*/  LDG.E R5, desc[UR40][R2.64+0x4] ;  /* 0x0000042802057981 */ /* 0x000ea4000c1e1900 */
[----:B--2---:R-:W-:-:S05]  /*1290*/  IMAD.IADD R13, R5, 0x1, -R4 ;  /* 0x00000001050d7824 */ /* 0x004fca00078e0a04 */
[----:B------:R0:W-:Y:S02]  /*12a0*/  STL [R1+0x38], R13 ;  /* 0x0000380d01007387 */ /* 0x0001e40000100800 */
.L_x_9030:
[----:B------:R-:W-:Y:S02]  /*12b0*/  IMAD.U32 R27, RZ, RZ, UR5 ;  /* 0x00000005ff1b7e24 */ /* 0x000fe4000f8e00ff */
[----:B------:R-:W-:Y:S01]  /*12c0*/  IMAD.U32 R29, RZ, RZ, UR4 ;  /* 0x00000004ff1d7e24 */ /* 0x000fe2000f8e00ff */
[----:B------:R-:W-:Y:S06]  /*12d0*/  @!P2 BRA `(.L_x_9031) ;  /* 0x000000000010a947 */ /* 0x000fec0003800000 */
[----:B-1----:R-:W1:Y:S02]  /*12e0*/  LDC.64 R2, c[0x0][0xa20] ;  /* 0x00028800ff027b82 */ /* 0x002e640000000a00 */
[----:B-1----:R-:W-:-:S05]  /*12f0*/  IMAD.WIDE R2, R31, 0x4, R2 ;  /* 0x000000041f027825 */ /* 0x002fca00078e0202 */
[----:B------:R2:W5:Y:S01]  /*1300*/  LDG.E R29, desc[UR40][R2.64] ;  /* 0x00000028021d7981 */ /* 0x000562000c1e1900 */
[----:B------:R-:W-:Y:S05]  /*1310*/  BRA `(.L_x_9032) ;  /* 0x0000000000107947 */ /* 0x000fea0003800000 */
.L_x_9031:
[----:B------:R-:W-:Y:S05]  /*1320*/  @!P3 BRA `(.L_x_9032) ;  /* 0x00000000000cb947 */ /* 0x000fea0003800000 */
[----:B-1----:R-:W2:Y:S04]  /*1330*/  LDG.E R2, desc[UR40][R8.64] ;  /* 0x0000002808027981 */ /* 0x002ea8000c1e1900 */
[----:B------:R-:W2:Y:S02]  /*1340*/  LDG.E R29, desc[UR40][R8.64+0x4] ;  /* 0x00000428081d7981 */ /* 0x000ea4000c1e1900 */
[----:B--2---:R-:W-:-:S07]  /*1350*/  IMAD.IADD R29, R29, 0x1, -R2 ;  /* 0x000000011d1d7824 */ /* 0x004fce00078e0a02 */
.L_x_9032:
[----:B------:R-:W-:Y:S01]  /*1360*/  ULDC.64 UR4, c[0x0][0xa10] ;  /* 0x0002840000047ab9 */ /* 0x000fe20000000a00 */
[----:B-1----:R-:W1:Y:S01]  /*1370*/  LDC.64 R8, c[0x0][0x9e0] ;  /* 0x00027800ff087b82 */ /* 0x002e620000000a00 */
[----:B------:R-:W-:-:S04]  /*1380*/  ISETP.NE.U32.AND P0, PT, RZ, UR4, PT ;  /* 0x00000004ff007c0c */ /* 0x000fc8000bf05070 */
[----:B------:R-:W-:Y:S01]  /*1390*/  ISETP.NE.AND.EX P0, PT, RZ, UR5, PT, P0 ;  /* 0x00000005ff007c0c */ /* 0x000fe2000bf05300 */
[----:B------:R-:W-:Y:S02]  /*13a0*/  ULDC.64 UR4, c[0x0][0xa30] ;  /* 0x00028c0000047ab9 */ /* 0x000fe40000000a00 */
[----:B------:R-:W-:-:S04]  /*13b0*/  ISETP.NE.U32.AND P1, PT, RZ, UR4, PT ;  /* 0x00000004ff007c0c */ /* 0x000fc8000bf25070 */
[----:B------:R-:W-:-:S06]  /*13c0*/  ISETP.NE.AND.EX P1, PT, RZ, UR5, PT, P1 ;  /* 0x00000005ff007c0c */ /* 0x000fcc000bf25310 */
[----:B--2---:R-:W2:Y:S08]  /*13d0*/  @P0 LDC.64 R2, c[0x0][0xa10] ;  /* 0x00028400ff020b82 */ /* 0x004eb00000000a00 */
[----:B------:R-:W3:Y:S01]  /*13e0*/  @P1 LDC.64 R4, c[0x0][0xa30] ;  /* 0x00028c00ff041b82 */ /* 0x000ee20000000a00 */
[----:B--2---:R-:W-:-:S05]  /*13f0*/  @P0 IMAD.WIDE R2, R31, 0x4, R2 ;  /* 0x000000041f020825 */ /* 0x004fca00078e0202 */
[----:B------:R-:W2:Y:S04]  /*1400*/  @P0 LDG.E R6, desc[UR40][R2.64] ;  /* 0x0000002802060981 */ /* 0x000ea8000c1e1900 */
[----:B------:R-:W2:Y:S01]  /*1410*/  @P0 LDG.E R7, desc[UR40][R2.64+0x4] ;  /* 0x0000042802070981 */ /* 0x000ea2000c1e1900 */
[----:B-----5:R-:W-:Y:S02]  /*1420*/  IMAD.IADD R10, R29, 0x1, -R0 ;  /* 0x000000011d0a7824 */ /* 0x020fe400078e0a00 */
[----:B------:R-:W-:Y:S02]  /*1430*/  IMAD.MOV.U32 R24, RZ, RZ, R29 ;  /* 0x000000ffff187224 */ /* 0x000fe400078e001d */
[----:B---3--:R-:W-:-:S05]  /*1440*/  @P1 IMAD.WIDE R4, R31, 0x4, R4 ;  /* 0x000000041f041825 */ /* 0x008fca00078e0204 */
[----:B------:R3:W5:Y:S01]  /*1450*/  @P1 LDG.E R24, desc[UR40][R4.64] ;  /* 0x0000002804181981 */ /* 0x000762000c1e1900 */
[----:B-1----:R-:W-:Y:S01]  /*1460*/  ISETP.GE.AND P1, PT, R9, 0x1, PT ;  /* 0x000000010900780c */ /* 0x002fe20003f26270 */
[----:B--2---:R-:W-:Y:S02]  /*1470*/  @P0 IMAD.IADD R27, R7, 0x1, -R6 ;  /* 0x00000001071b0824 */ /* 0x004fe400078e0a06 */
[----:B------:R-:W-:Y:S02]  /*1480*/  IMAD.MOV.U32 R6, RZ, RZ, 0xc0 ;  /* 0x000000c0ff067424 */ /* 0x000fe400078e00ff */
[----:B------:R-:W-:Y:S02]  /*1490*/  IMAD.IADD R11, R10, 0x1, R27 ;  /* 0x000000010a0b7824 */ /* 0x000fe400078e021b */
[----:B------:R-:W-:Y:S02]  /*14a0*/  IMAD R6, R12, R6, 0xc0 ;  /* 0x000000c00c067424 */ /* 0x000fe400078e0206 */
[C---:B------:R-:W-:Y:S01]  /*14b0*/  VIADD R0, R11.reuse, 0x7f ;  /* 0x0000007f0b007836 */ /* 0x040fe20000000000 */
[----:B------:R3:W-:Y:S02]  /*14c0*/  STL [R1+0x30], R11 ;  /* 0x0000300b01007387 */ /* 0x0007e40000100800 */
[----:B------:R-:W-:-:S02]  /*14d0*/  IADD3 R7, R11, R6, -R13 ;  /* 0x000000060b077210 */ /* 0x000fc40007ffe80d */
[----:B------:R-:W-:-:S04]  /*14e0*/  SHF.R.S32.HI R3, RZ, 0x1f, R0 ;  /* 0x0000001fff037819 */ /* 0x000fc80000011400 */
[----:B------:R-:W-:Y:S01]  /*14f0*/  LEA.HI R2, R3, R0, RZ, 0x7 ;  /* 0x0000000003027211 */ /* 0x000fe200078f38ff */
[----:B------:R-:W-:-:S03]  /*1500*/  IMAD.IADD R0, R7, 0x1, R8 ;  /* 0x0000000107007824 */ /* 0x000fc600078e0208 */
[----:B------:R-:W-:Y:S01]  /*1510*/  SHF.R.S32.HI R2, RZ, 0x7, R2 ;  /* 0x00000007ff027819 */ /* 0x000fe20000011402 */
[----:B---3--:R-:W-:Y:S06]  /*1520*/  @!P1 BRA `(.L_x_9033) ;  /* 0x0000000000489947 */ /* 0x008fec0003800000 */
        /* <DEDUP_REMOVED lines=11> */
.L_x_9035:
[----:B------:R-:W-:-:S13]  /*15e0*/  ISETP.NE.AND P0, PT, R9, 0x1, PT ;  /* 0x000000010900780c */ /* 0x000fda0003f05270 */
[----:B------:R-:W1:Y:S02]  /*15f0*/  @P0 LDC.64 R4, c[0x0][0x9e8] ;  /* 0x00027a00ff040b82 */ /* 0x000e640000000a00 */
[----:B-1----:R-:W-:-:S05]  /*1600*/  @P0 IMAD.HI.U32 R4, R3, R4, RZ ;  /* 0x0000000403040227 */ /* 0x002fca00078e00ff */
[----:B------:R-:W-:-:S07]  /*1610*/  @P0 SHF.R.U32.HI R3, RZ, R5, R4 ;  /* 0x00000005ff030219 */ /* 0x000fce0000011604 */
.L_x_9036:
[----:B------:R-:W-:Y:S05]  /*1620*/  BSYNC B0 ;  /* 0x0000000000007941 */ /* 0x000fea0003800000 */
.L_x_9034:
[----:B------:R-:W-:-:S05]  /*1630*/  IMAD R3, R3, R9, R9 ;  /* 0x0000000903037224 */ /* 0x000fca00078e0209 */
[----:B------:R-:W-:-:S07]  /*1640*/  VIMNMX R0, R0, R3, PT ;  /* 0x0000000300007248 */ /* 0x000fce0003fe0100 */
.L_x_9033:
        /* <DEDUP_REMOVED lines=15> */
.L_x_9039:
[----:B------:R-:W-:-:S13]  /*1740*/  ISETP.NE.AND P0, PT, R9, 0x1, PT ;  /* 0x000000010900780c */ /* 0x000fda0003f05270 */
[----:B------:R-:W1:Y:S02]  /*1750*/  @P0 LDC.64 R6, c[0x0][0x9e8] ;  /* 0x00027a00ff060b82 */ /* 0x000e640000000a00 */
[----:B-1----:R-:W-:-:S05]  /*1760*/  @P0 IMAD.HI.U32 R6, R3, R6, RZ ;  /* 0x0000000603060227 */ /* 0x002fca00078e00ff */
[----:B------:R-:W-:-:S07]  /*1770*/  @P0 SHF.R.U32.HI R3, RZ, R7, R6 ;  /* 0x00000007ff030219 */ /* 0x000fce0000011606 */
.L_x_9040:
[----:B------:R-:W-:Y:S05]  /*1780*/  BSYNC B0 ;  /* 0x0000000000007941 */ /* 0x000fea0003800000 */
.L_x_9038:
[----:B------:R-:W-:-:S05]  /*1790*/  IMAD R3, R3, R9, RZ ;  /* 0x0000000903037224 */ /* 0x000fca00078e02ff */
[----:B------:R-:W-:-:S07]  /*17a0*/  VIMNMX R4, R4, R3, !PT ;  /* 0x0000000304047248 */ /* 0x000fce0007fe0100 */
.L_x_9037:
[----:B------:R-:W-:Y:S01]  /*17b0*/  VIADD R0, R0, 0x7f ;  /* 0x0000007f00007836 */ /* 0x000fe20000000000 */
[----:B------:R-:W-:Y:S02]  /*17c0*/  SHF.R.S32.HI R5, RZ, 0x1f, R4 ;  /* 0x0000001fff057819 */ /* 0x000fe40000011404 */
[----:B------:R-:W-:Y:S02]  /*17d0*/  PLOP3.LUT P3, PT, PT, PT, PT, 0x80, 0x0 ;  /* 0x000000000000781c */ /* 0x000fe40003f6f070 */
[----:B------:R-:W-:Y:S02]  /*17e0*/  SHF.R.S32.HI R3, RZ, 0x1f, R0 ;  /* 0x0000001fff037819 */ /* 0x000fe40000011400 */
[----:B------:R-:W-:Y:S02]  /*17f0*/  LEA.HI R5, R5, R4, RZ, 0x7 ;  /* 0x0000000405057211 */ /* 0x000fe400078f38ff */
[----:B------:R-:W-:Y:S02]  /*1800*/  LEA.HI R3, R3, R0, RZ, 0x7 ;  /* 0x0000000003037211 */ /* 0x000fe400078f38ff */
[----:B------:R-:W-:-:S02]  /*1810*/  SHF.R.S32.HI R5, RZ, 0x7, R5 ;  /* 0x00000007ff057819 */ /* 0x000fc40000011405 */
[----:B------:R-:W-:Y:S02]  /*1820*/  SHF.R.S32.HI R3, RZ, 0x7, R3 ;  /* 0x00000007ff037819 */ /* 0x000fe40000011403 */
[----:B------:R-:W-:Y:S02]  /*1830*/  VIMNMX R5, RZ, R5, !PT ;  /* 0x00000005ff057248 */ /* 0x000fe40007fe0100 */
        /* <DEDUP_REMOVED lines=11> */
[----:B------:R-:W-:-:S04]  /*18f0*/  @P0 SHF.R.S32.HI R25, RZ, 0x7, R3 ;  /* 0x00000007ff190819 */ /* 0x000fc80000011403 */
        /* <DEDUP_REMOVED lines=19> */
[----:B01----:R-:W-:-:S07]  /*1a30*/  IMAD.MOV.U32 R13, RZ, RZ, RZ ;  /* 0x000000ffff0d7224 */ /* 0x003fce00078e00ff */
[----:B------:R-:W-:-:S07]  /*1a40*/  LEPC R20, `(.L_x_9043) ;  /* 0x000000001014794e */ /* 0x000fce0000000000 */
[----:B--2--5:R-:W-:Y:S05]  /*1a50*/  CALL.ABS.NOINC R14 ;  /* 0x000000000e007343 */ /* 0x024fea0003c00000 */
.L_x_9043:
[----:B------:R-:W-:Y:S05]  /*1a60*/  BSYNC B6 ;  /* 0x0000000000067941 */ /* 0x000fea0003800000 */
.L_x_9042:
        /* <DEDUP_REMOVED lines=20> */
.L_x_9045:
[----:B------:R-:W-:Y:S05]  /*1bb0*/  BSYNC B6 ;  /* 0x0000000000067941 */ /* 0x000fea0003800000 */
.L_x_9044:
[----:B------:R-:W-:Y:S01]  /*1bc0*/  ULDC.64 UR4, c[0x0][0x9f8] ;  /* 0x00027e0000047ab9 */ /* 0x000fe20000000a00 */
[----:B------:R-:W2:Y:S01]  /*1bd0*/  LDL R30, [R1+0x2c] ;  /* 0x00002c00011e7983 */ /* 0x000ea20000100800 */
[----:B------:R-:W-:Y:S01]  /*1be0*/  ISETP.NE.U32.AND P0, PT, RZ, UR4, PT ;  /* 0x00000004ff007c0c */ /* 0x000fe2000bf05070 */
[----:B------:R-:W-:Y:S01]  /*1bf0*/  IMAD.MOV.U32 R6, RZ, RZ, R31 ;  /* 0x000000ffff067224 */ /* 0x000fe200078e001f */
[----:B------:R-:W1:Y:S01]  /*1c00*/  LDC R0, c[0x0][0x428] ;  /* 0x00010a00ff007b82 */ /* 0x000e620000000800 */
[----:B------:R-:W3:Y:S01]  /*1c10*/  S2R R20, SR_TID.X ;  /* 0x0000000000147919 */ /* 0x000ee20000002100 */
[----:B------:R-:W-:-:S06]  /*1c20*/  ISETP.NE.AND.EX P0, PT, RZ, UR5, PT, P0 ;  /* 0x00000005ff007c0c */ /* 0x000fcc000bf05300 */
[----:B------:R-:W4:Y:S01]  /*1c30*/  LDC.64 R68, c[0x0][0x2f0] ;  /* 0x0000bc00ff447b82 */ /* 0x000f220000000a00 */
[----:B------:R-:W-:Y:S01]  /*1c40*/  IMAD.IADD R46, R46, 0x1, R29 ;  /* 0x000000012e2e7824 */ /* 0x000fe200078e021d */
[----:B------:R-:W-:Y:S01]  /*1c50*/  ULDC.64 UR4, c[0x0][0x2f8] ;  /* 0x0000be0000047ab9 */ /* 0x000fe20000000a00 */
[----:B------:R-:W-:Y:S01]  /*1c60*/  IMAD.MOV.U32 R9, RZ, RZ, R28 ;  /* 0x000000ffff097224 */ /* 0x000fe200078e001c */
[----:B------:R-:W-:Y:S01]  /*1c70*/  ULDC UR6, c[0x0][0x2e4] ;  /* 0x0000b90000067ab9 */ /* 0x000fe20000000800 */
[----:B------:R-:W-:-:S03]  /*1c80*/  ULDC.64 UR8, c[0x0][0x320] ;  /* 0x0000c80000087ab9 */ /* 0x000fc60000000a00 */
[----:B------:R-:W0:Y:S08]  /*1c90*/  @P0 LDC.64 R4, c[0x0][0x9f8] ;  /* 0x00027e00ff040b82 */ /* 0x000e300000000a00 */
[----:B------:R-:W2:Y:S08]  /*1ca0*/  LDC R81, c[0x0][0x3d4] ;  /* 0x0000f500ff517b82 */ /* 0x000eb00000000800 */
[----:B------:R-:W2:Y:S01]  /*1cb0*/  LDC.64 R66, c[0x0][0x3d8] ;  /* 0x0000f600ff427b82 */ /* 0x000ea20000000a00 */
[----:B0-----:R-:W-:-:S05]  /*1cc0*/  @P0 IMAD.WIDE R4, R31, 0x4, R4 ;  /* 0x000000041f040825 */ /* 0x001fca00078e0204 */
[----:B------:R0:W2:Y:S01]  /*1cd0*/  @P0 LDG.E R6, desc[UR40][R4.64] ;  /* 0x0000002804060981 */ /* 0x0000a2000c1e1900 */
[----:B-1----:R-:W-:Y:S01]  /*1ce0*/  ISETP.NE.AND P0, PT, R0, 0x1, PT ;  /* 0x000000010000780c */ /* 0x002fe20003f05270 */
[----:B---3--:R-:W-:Y:S01]  /*1cf0*/  VIADD R20, R20, 0xffffff80 ;  /* 0xffffff8014147836 */ /* 0x008fe20000000000 */
[----:B------:R-:W-:-:S04]  /*1d00*/  SHF.R.S32.HI R3, RZ, 0x1f, R46 ;  /* 0x0000001fff037819 */ /* 0x000fc8000001142e */
[----:B------:R-:W-:Y:S01]  /*1d10*/  LEA.HI R29, R20, R20, RZ, 0x1 ;  /* 0x00000014141d7211 */ /* 0x000fe200078f08ff */
[-C--:B----4-:R-:W-:Y:S02]  /*1d20*/  IMAD R7, R3, R68.reuse, RZ ;  /* 0x0000004403077224 */ /* 0x090fe400078e02ff */
[----:B0-----:R-:W-:Y:S01]  /*1d30*/  IMAD.WIDE.U32 R4, R46, R68, RZ ;  /* 0x000000442e047225 */ /* 0x001fe200078e00ff */
[----:B------:R-:W-:-:S03]  /*1d40*/  LOP3.LUT R29, R29, 0xfffffffe, RZ, 0xc0, !PT ;  /* 0xfffffffe1d1d7812 */ /* 0x000fc600078ec0ff */
[----:B------:R-:W0:Y:S01]  /*1d50*/  @P0 LDC R0, c[0x0][0x42c] ;  /* 0x00010b00ff000b82 */ /* 0x000e220000000800 */
[----:B------:R-:W-:Y:S02]  /*1d60*/  IMAD R7, R46, R69, R7 ;  /* 0x000000452e077224 */ /* 0x000fe400078e0207 */
[----:B------:R-:W-:Y:S02]  /*1d70*/  IMAD.IADD R29, R20, 0x1, -R29 ;  /* 0x00000001141d7824 */ /* 0x000fe400078e0a1d */
[----:B------:R-:W-:Y:S02]  /*1d80*/  IMAD.IADD R5, R5, 0x1, R7 ;  /* 0x0000000105057824 */ /* 0x000fe400078e0207 */
[----:B------:R-:W-:Y:S01]  /*1d90*/  IMAD.SHL.U32 R29, R29, 0x8, RZ ;  /* 0x000000081d1d7824 */ /* 0x000fe200078e00ff */
[----:B------:R-:W1:Y:S01]  /*1da0*/  @P0 LDC R11, c[0x0][0x430] ;  /* 0x00010c00ff0b0b82 */ /* 0x000e620000000800 */
[----:B0-----:R-:W-:Y:S01]  /*1db0*/  @P0 IMAD.HI.U32 R0, R28, R0, RZ ;  /* 0x000000001c000227 */ /* 0x001fe200078e00ff */
[----:B------:R-:W-:-:S04]  /*1dc0*/  LEA.HI R28, R20, R20, RZ, 0x1 ;  /* 0x00000014141c7211 */ /* 0x000fc800078f08ff */
[----:B------:R-:W-:Y:S02]  /*1dd0*/  LOP3.LUT R28, R28, 0xfffffffe, RZ, 0xc0, !PT ;  /* 0xfffffffe1c1c7812 */ /* 0x000fe400078ec0ff */
[----:B-1----:R-:W-:-:S03]  /*1de0*/  @P0 SHF.R.U32.HI R9, RZ, R11, R0 ;  /* 0x0000000bff090219 */ /* 0x002fc60000011600 */
[----:B------:R-:W-:Y:S01]  /*1df0*/  IMAD.IADD R28, R20, 0x1, -R28 ;  /* 0x00000001141c7824 */ /* 0x000fe200078e0a1c */
[----:B------:R-:W-:Y:S02]  /*1e00*/  SHF.R.S32.HI R20, RZ, 0x1f, R23 ;  /* 0x0000001fff147819 */ /* 0x000fe40000011417 */
[----:B------:R-:W-:Y:S01]  /*1e10*/  SHF.R.S32.HI R8, RZ, 0x1f, R9 ;  /* 0x0000001fff087819 */ /* 0x000fe20000011409 */
[----:B------:R-:W-:Y:S02]  /*1e20*/  IMAD.SHL.U32 R28, R28, 0x10, RZ ;  /* 0x000000101c1c7824 */ /* 0x000fe400078e00ff */
[----:B------:R-:W-:-:S03]  /*1e30*/  IMAD.WIDE.U32 R4, R9, UR4, R4 ;  /* 0x0000000409047c25 */ /* 0x000fc6000f8e0004 */
[----:B------:R-:W-:Y:S01]  /*1e40*/  ISETP.GE.AND P0, PT, R28, UR6, PT ;  /* 0x000000061c007c0c */ /* 0x000fe2000bf06270 */
[C---:B------:R-:W-:Y:S02]  /*1e50*/  IMAD R0, R8.reuse, UR4, RZ ;  /* 0x0000000408007c24 */ /* 0x040fe4000f8e02ff */
[----:B------:R-:W-:Y:S02]  /*1e60*/  IMAD.MOV.U32 R58, RZ, RZ, R4 ;  /* 0x000000ffff3a7224 */ /* 0x000fe400078e0004 */
[----:B------:R-:W-:Y:S01]  /*1e70*/  IMAD R59, R9, UR5, R0 ;  /* 0x00000005093b7c24 */ /* 0x000fe2000f8e0200 */
[----:B------:R-:W-:Y:S01]  /*1e80*/  ULDC.64 UR4, c[0x0][0xa08] ;  /* 0x0002820000047ab9 */ /* 0x000fe20000000a00 */
[----:B------:R-:W-:Y:S01]  /*1e90*/  SEL R0, RZ, 0x1, P0 ;  /* 0x00000001ff007807 */ /* 0x000fe20000000000 */
[----:B------:R-:W-:Y:S01]  /*1ea0*/  IMAD R10, R8, UR8, RZ ;  /* 0x00000008080a7c24 */ /* 0x000fe2000f8e02ff */
[----:B------:R-:W-:Y:S01]  /*1eb0*/  ISETP.NE.U32.AND P0, PT, RZ, UR4, PT ;  /* 0x00000004ff007c0c */ /* 0x000fe2000bf05070 */
[----:B------:R-:W-:-:S02]  /*1ec0*/  IMAD.IADD R59, R5, 0x1, R59 ;  /* 0x00000001053b7824 */ /* 0x000fc400078e023b */
[----:B------:R-:W-:Y:S01]  /*1ed0*/  IMAD R21, R9, UR9, R10 ;  /* 0x0000000909157c24 */ /* 0x000fe2000f8e020a */
[----:B------:R-:W-:Y:S01]  /*1ee0*/  ISETP.NE.AND.EX P0, PT, RZ, UR5, PT, P0 ;  /* 0x00000005ff007c0c */ /* 0x000fe2000bf05300 */
[----:B------:R-:W-:Y:S01]  /*1ef0*/  ULDC.64 UR4, c[0x0][0x300] ;  /* 0x0000c00000047ab9 */ /* 0x000fe20000000a00 */
[----:B--2---:R-:W-:-:S04]  /*1f00*/  ISETP.GE.AND P1, PT, R30, UR6, PT ;  /* 0x000000061e007c0c */ /* 0x004fc8000bf26270 */
[----:B------:R-:W-:-:S05]  /*1f10*/  SEL R7, RZ, 0xffffffff, P1 ;  /* 0xffffffffff077807 */ /* 0x000fca0000800000 */
[----:B------:R-:W-:-:S05]  /*1f20*/  IMAD.SHL.U32 R7, R7, 0x2, RZ ;  /* 0x0000000207077824 */ /* 0x000fca00078e00ff */
[----:B------:R-:W-:Y:S02]  /*1f30*/  LOP3.LUT R0, R7, 0x2, R0, 0xe2, !PT ;  /* 0x0000000207007812 */ /* 0x000fe400078ee200 */
[----:B------:R-:W-:Y:S02]  /*1f40*/  SHF.R.S32.HI R7, RZ, 0x1f, R28 ;  /* 0x0000001fff077819 */ /* 0x000fe4000001141c */
[----:B------:R-:W-:Y:S02]  /*1f50*/  SHF.R.S32.HI R4, RZ, 0x1f, R6 ;  /* 0x0000001fff047819 */ /* 0x000fe40000011406 */
[----:B------:R-:W-:Y:S01]  /*1f60*/  SEL R57, R6, RZ, !P0 ;  /* 0x000000ff06397207 */ /* 0x000fe20004000000 */
[----:B------:R-:W-:Y:S01]  /*1f70*/  IMAD.MOV.U32 R6, RZ, RZ, R28 ;  /* 0x000000ffff067224 */ /* 0x000fe200078e001c */
[----:B------:R-:W-:Y:S02]  /*1f80*/  SEL R14, R4, RZ, !P0 ;  /* 0x000000ff040e7207 */ /* 0x000fe40004000000 */
[----:B------:R-:W0:Y:S01]  /*1f90*/  LDC.64 R4, c[0x0][0x3e8] ;  /* 0x0000fa00ff047b82 */ /* 0x000e220000000a00 */
[----:B------:R-:W-:Y:S01]  /*1fa0*/  IMAD.WIDE.U32 R12, R9, UR8, R6 ;  /* 0x00000008090c7c25 */ /* 0x000fe2000f8e0006 */
[----:B------:R-:W-:-:S03]  /*1fb0*/  SHF.R.S32.HI R9, RZ, 0x1f, R29 ;  /* 0x0000001fff097819 */ /* 0x000fc6000001141d */
[----:B------:R-:W-:Y:S02]  /*1fc0*/  IMAD R8, R14, UR4, RZ ;  /* 0x000000040e087c24 */ /* 0x000fe4000f8e02ff */
[----:B------:R-:W-:-:S04]  /*1fd0*/  IMAD.WIDE.U32 R58, R57, UR4, R58 ;  /* 0x00000004393a7c25 */ /* 0x000fc8000f8e003a */
[----:B------:R-:W-:Y:S01]  /*1fe0*/  IMAD R15, R57, UR5, R8 ;  /* 0x00000005390f7c24 */ /* 0x000fe2000f8e0208 */
[----:B------:R-:W-:Y:S01]  /*1ff0*/  ULDC.64 UR4, c[0x0][0x328] ;  /* 0x0000ca0000047ab9 */ /* 0x000fe20000000a00 */
[-C--:B------:R-:W-:Y:S02]  /*2000*/  IMAD R8, R20, R68.reuse, RZ ;  /* 0x0000004414087224 */ /* 0x080fe400078e02ff */
[----:B------:R-:W-:-:S04]  /*2010*/  IMAD.WIDE.U32 R10, R23, R68, R6 ;  /* 0x00000044170a7225 */ /* 0x000fc800078e0006 */
[----:B------:R-:W-:Y:S01]  /*2020*/  IMAD.IADD R13, R13, 0x1, R21 ;  /* 0x000000010d0d7824 */ /* 0x000fe200078e0215 */
[----:B------:R-:W-:Y:S01]  /*2030*/  IADD3 R75, P0, R58, R10, RZ ;  /* 0x0000000a3a4b7210 */ /* 0x000fe20007f1e0ff */
[----:B------:R-:W-:Y:S02]  /*2040*/  IMAD R21, R23, R69, R8 ;  /* 0x0000004517157224 */ /* 0x000fe400078e0208 */
[----:B------:R-:W-:Y:S02]  /*2050*/  IMAD.IADD R80, R59, 0x1, R15 ;  /* 0x000000013b507824 */ /* 0x000fe400078e020f */
[----:B------:R-:W-:Y:S02]  /*2060*/  IMAD.MOV.U32 R8, RZ, RZ, R29 ;  /* 0x000000ffff087224 */ /* 0x000fe400078e001d */
[----:B------:R-:W2:Y:S01]  /*2070*/  LDL R29, [R1+0x28] ;  /* 0x00002800011d7983 */ /* 0x000ea20000100800 */
[----:B------:R-:W-:Y:S01]  /*2080*/  IMAD R14, R14, UR4, RZ ;  /* 0x000000040e0e7c24 */ /* 0x000fe2000f8e02ff */
[----:B------:R-:W-:-:S02]  /*2090*/  IADD3.X R74, R80, R11, R21, P0, !PT ;  /* 0x0000000b504a7210 */ /* 0x000fc400007fe415 */
[----:B------:R-:W3:Y:S01]  /*20a0*/  LDL R21, [R1+0x70] ;  /* 0x0000700001157983 */ /* 0x000ee20000100800 */
[----:B------:R-:W-:Y:S01]  /*20b0*/  IMAD R15, R57, UR5, R14 ;  /* 0x00000005390f7c24 */ /* 0x000fe2000f8e020e */
[-C--:B------:R-:W-:Y:S01]  /*20c0*/  ISETP.GE.AND P2, PT, R28, R81.reuse, PT ;  /* 0x000000511c00720c */ /* 0x080fe20003f46270 */
[C-C-:B------:R-:W-:Y:S01]  /*20d0*/  IMAD.WIDE.U32 R54, R23.reuse, R66, R8.reuse ;  /* 0x0000004217367225 */ /* 0x140fe200078e0008 */
[----:B------:R-:W4:Y:S03]  /*20e0*/  LDL R14, [R1+0x3c] ;  /* 0x00003c00010e7983 */ /* 0x000f260000100800 */
[----:B0-----:R-:W-:Y:S01]  /*20f0*/  IMAD.WIDE.U32 R50, R23, R4, R8 ;  /* 0x0000000417327225 */ /* 0x001fe200078e0008 */
[----:B------:R-:W-:Y:S02]  /*2100*/  SEL R8, R81, RZ, P2 ;  /* 0x000000ff51087207 */ /* 0x000fe40001000000 */
[----:B------:R-:W-:Y:S01]  /*2110*/  ISETP.GE.AND P0, PT, R30, R81, PT ;  /* 0x000000511e00720c */ /* 0x000fe20003f06270 */
[----:B------:R-:W-:-:S02]  /*2120*/  VIADD R65, R28, 0x40 ;  /* 0x000000401c417836 */ /* 0x000fc40000000000 */
[----:B------:R-:W-:Y:S02]  /*2130*/  IMAD.IADD R8, R28, 0x1, R8 ;  /* 0x000000011c087824 */ /* 0x000fe400078e0208 */
[----:B------:R-:W0:Y:S01]  /*2140*/  S2R R28, SR_TID.X ;  /* 0x00000000001c7919 */ /* 0x000e220000002100 */
[-C--:B------:R-:W-:Y:S01]  /*2150*/  IMAD R10, R20, R66.reuse, RZ ;  /* 0x00000042140a7224 */ /* 0x080fe200078e02ff */
[----:B------:R-:W-:Y:S01]  /*2160*/  SEL R9, R81, RZ, P0 ;  /* 0x000000ff51097207 */ /* 0x000fe20000000000 */
[----:B------:R-:W-:-:S04]  /*2170*/  IMAD.WIDE.U32 R52, R23, R66, R6 ;  /* 0x0000004217347225 */ /* 0x000fc800078e0006 */
[----:B------:R-:W-:Y:S02]  /*2180*/  IMAD R11, R23, R67, R10 ;  /* 0x00000043170b7224 */ /* 0x000fe400078e020a */
[----:B------:R-:W-:Y:S02]  /*2190*/  IMAD.IADD R10, R30, 0x1, R9 ;  /* 0x000000011e0a7824 */ /* 0x000fe400078e0209 */
[----:B------:R-:W-:Y:S02]  /*21a0*/  IMAD.IADD R55, R55, 0x1, R11 ;  /* 0x0000000137377824 */ /* 0x000fe400078e020b */
[----:B------:R-:W-:Y:S01]  /*21b0*/  IMAD.IADD R53, R11, 0x1, R53 ;  /* 0x000000010b357824 */ /* 0x000fe200078e0235 */
[----:B------:R-:W-:Y:S01]  /*21c0*/  SHF.R.S32.HI R11, RZ, 0x1f, R10 ;  /* 0x0000001fff0b7819 */ /* 0x000fe2000001140a */
[----:B------:R-:W-:Y:S01]  /*21d0*/  IMAD.WIDE.U32 R56, R57, UR4, R12 ;  /* 0x0000000439387c25 */ /* 0x000fe2000f8e000c */
[----:B------:R-:W-:Y:S02]  /*21e0*/  SHF.R.S32.HI R9, RZ, 0x1f, R8 ;  /* 0x0000001fff097819 */ /* 0x000fe40000011408 */
[----:B------:R-:W-:-:S02]  /*21f0*/  LEA.HI R72, R11, R10, RZ, 0x4 ;  /* 0x0000000a0b487211 */ /* 0x000fc400078f20ff */
[----:B------:R-:W-:Y:S02]  /*2200*/  LEA.HI R10, R11, R10, RZ, 0x5 ;  /* 0x0000000a0b0a7211 */ /* 0x000fe400078f28ff */
[C---:B------:R-:W-:Y:S01]  /*2210*/  LEA.HI R73, R9.reuse, R8, RZ, 0x4 ;  /* 0x0000000809497211 */ /* 0x040fe200078f20ff */
[----:B------:R-:W-:Y:S01]  /*2220*/  IMAD R12, R20, R4, RZ ;  /* 0x00000004140c7224 */ /* 0x000fe200078e02ff */
[----:B------:R-:W-:Y:S01]  /*2230*/  LEA.HI R8, R9, R8, RZ, 0x5 ;  /* 0x0000000809087211 */ /* 0x000fe200078f28ff */
[----:B------:R-:W-:Y:S01]  /*2240*/  IMAD.WIDE.U32 R48, R23, R4, R6 ;  /* 0x0000000417307225 */ /* 0x000fe200078e0006 */
[----:B-----5:R-:W-:-:S03]  /*2250*/  SHF.R.S32.HI R9, RZ, 0x1f, R24 ;  /* 0x0000001fff097819 */ /* 0x020fc60000011418 */
[----:B------:R-:W-:Y:S02]  /*2260*/  IMAD.SHL.U32 R10, R10, 0x80, RZ ;  /* 0x000000800a0a7824 */ /* 0x000fe400078e00ff */
[C---:B------:R-:W-:Y:S01]  /*2270*/  IMAD R13, R23.reuse, R5, R12 ;  /* 0x00000005170d7224 */ /* 0x040fe200078e020c */
[----:B------:R-:W-:Y:S01]  /*2280*/  IADD3 R46, P2, R23, R46, RZ ;  /* 0x0000002e172e7210 */ /* 0x000fe20007f5e0ff */
[----:B------:R-:W-:Y:S01]  /*2290*/  IMAD.SHL.U32 R8, R8, 0x80, RZ ;  /* 0x0000008008087824 */ /* 0x000fe200078e00ff */
[----:B------:R-:W-:Y:S01]  /*22a0*/  LOP3.LUT R10, R10, 0xfffff000, RZ, 0xc0, !PT ;  /* 0xfffff0000a0a7812 */ /* 0x000fe200078ec0ff */
[----:B------:R-:W-:Y:S02]  /*22b0*/  IMAD.IADD R51, R51, 0x1, R13 ;  /* 0x0000000133337824 */ /* 0x000fe400078e020d */
[----:B------:R-:W-:Y:S01]  /*22c0*/  IMAD.IADD R49, R13, 0x1, R49 ;  /* 0x000000010d317824 */ /* 0x000fe200078e0231 */
[----:B0-----:R-:W-:Y:S01]  /*22d0*/  SHF.R.U32.HI R12, RZ, 0x7, R28 ;  /* 0x00000007ff0c7819 */ /* 0x001fe2000001161c */
[----:B------:R-:W-:Y:S01]  /*22e0*/  IMAD.WIDE.U32 R54, R24, R66, R54 ;  /* 0x0000004218367225 */ /* 0x000fe200078e0036 */
[----:B------:R-:W-:-:S03]  /*22f0*/  LOP3.LUT R8, R8, 0xfffff000, RZ, 0xc0, !PT ;  /* 0xfffff00008087812 */ /* 0x000fc600078ec0ff */
[----:B------:R-:W-:Y:S01]  /*2300*/  IMAD.X R47, R20, 0x1, R3, P2 ;  /* 0x00000001142f7824 */ /* 0x000fe200010e0603 */
[----:B------:R-:W-:Y:S01]  /*2310*/  LOP3.LUT R20, R73, 0xfffffff0, RZ, 0xc0, !PT ;  /* 0xfffffff049147812 */ /* 0x000fe200078ec0ff */
[----:B------:R-:W-:Y:S01]  /*2320*/  IMAD.WIDE.U32 R52, R24, R66, R52 ;  /* 0x0000004218347225 */ /* 0x000fe200078e0034 */
[----:B------:R-:W-:-:S03]  /*2330*/  SHF.L.U64.HI R69, R68, 0x7, R69 ;  /* 0x0000000744457819 */ /* 0x000fc60000010245 */
[----:B------:R-:W-:Y:S01]  /*2340*/  IMAD.WIDE.U32 R50, R24, R4, R50 ;  /* 0x0000000418327225 */ /* 0x000fe200078e0032 */
[----:B------:R-:W-:-:S03]  /*2350*/  SHF.L.U64.HI R64, R4, 0x7, R5 ;  /* 0x0000000704407819 */ /* 0x000fc60000010205 */
[----:B------:R-:W-:Y:S01]  /*2360*/  IMAD.WIDE.U32 R48, R24, R4, R48 ;  /* 0x0000000418307225 */ /* 0x000fe200078e0030 */
[C---:B------:R-:W-:Y:S02]  /*2370*/  LOP3.LUT R60, R0.reuse, 0x1, RZ, 0xc0, !PT ;  /* 0x00000001003c7812 */ /* 0x040fe400078ec0ff */
[----:B------:R-:W-:Y:S01]  /*2380*/  LOP3.LUT R45, R0, 0x2, RZ, 0xc0, !PT ;  /* 0x00000002002d7812 */ /* 0x000fe200078ec0ff */
[----:B------:R-:W-:Y:S01]  /*2390*/  IMAD.SHL.U32 R63, R4, 0x80, RZ ;  /* 0x00000080043f7824 */ /* 0x000fe200078e00ff */
[----:B------:R-:W-:Y:S01]  /*23a0*/  ISETP.GE.AND P1, PT, R65, UR6, PT ;  /* 0x0000000641007c0c */ /* 0x000fe2000bf26270 */
[----:B------:R-:W-:Y:S02]  /*23b0*/  IMAD.SHL.U32 R68, R68, 0x80, RZ ;  /* 0x0000008044447824 */ /* 0x000fe400078e00ff */
[----:B------:R-:W-:Y:S02]  /*23c0*/  VIADD R62, R12, 0x8 ;  /* 0x000000080c3e7836 */ /* 0x000fe40000000000 */
[----:B------:R-:W-:-:S02]  /*23d0*/  IMAD.SHL.U32 R61, R81, 0x2, RZ ;  /* 0x00000002513d7824 */ /* 0x000fc400078e00ff */
[----:B------:R-:W-:Y:S01]  /*23e0*/  IMAD.IADD R0, R57, 0x1, R15 ;  /* 0x0000000139007824 */ /* 0x000fe200078e020f */
[C---:B--2---:R-:W-:Y:S02]  /*23f0*/  LOP3.LUT R6, R29.reuse, 0x10, R73, 0xf8, !PT ;  /* 0x000000101d067812 */ /* 0x044fe400078ef849 */
[----:B------:R-:W-:Y:S02]  /*2400*/  LOP3.LUT R7, R29, 0x10, R72, 0xf8, !PT ;  /* 0x000000101d077812 */ /* 0x000fe400078ef848 */
[-C--:B---3--:R-:W-:Y:S01]  /*2410*/  LOP3.LUT R71, R6, R21.reuse, RZ, 0x3c, !PT ;  /* 0x0000001506477212 */ /* 0x088fe200078e3cff */
[----:B------:R-:W-:Y:S01]  /*2420*/  IMAD R6, R9, R66, RZ ;  /* 0x0000004209067224 */ /* 0x000fe200078e02ff */
[----:B------:R-:W-:Y:S01]  /*2430*/  LOP3.LUT R7, R7, R21, RZ, 0x3c, !PT ;  /* 0x0000001507077212 */ /* 0x000fe200078e3cff */
[----:B------:R-:W-:Y:S02]  /*2440*/  IMAD R9, R9, R4, RZ ;  /* 0x0000000409097224 */ /* 0x000fe400078e02ff */
[C---:B------:R-:W-:Y:S01]  /*2450*/  IMAD R21, R24.reuse, R67, R6 ;  /* 0x0000004318157224 */ /* 0x040fe200078e0206 */
[--C-:B----4-:R-:W-:Y:S01]  /*2460*/  IADD3 R70, R7, R10, R14.reuse ;  /* 0x0000000a07467210 */ /* 0x110fe20007ffe00e */
[----:B------:R-:W-:Y:S01]  /*2470*/  IMAD R9, R24, R5, R9 ;  /* 0x0000000518097224 */ /* 0x000fe200078e0209 */
[----:B------:R-:W-:Y:S01]  /*2480*/  LOP3.LUT R7, R72, 0xfffffff0, RZ, 0xc0, !PT ;  /* 0xfffffff048077812 */ /* 0x000fe200078ec0ff */
[----:B------:R-:W-:Y:S01]  /*2490*/  IMAD.IADD R44, R55, 0x1, R21 ;  /* 0x00000001372c7824 */ /* 0x000fe200078e0215 */
[C---:B------:R-:W-:Y:S01]  /*24a0*/  SHF.L.U64.HI R67, R66.reuse, 0x7, R67 ;  /* 0x0000000742437819 */ /* 0x040fe20000010243 */
[----:B------:R-:W-:Y:S01]  /*24b0*/  IMAD.SHL.U32 R66, R66, 0x80, RZ ;  /* 0x0000008042427824 */ /* 0x000fe200078e00ff */
[----:B------:R-:W-:Y:S01]  /*24c0*/  IADD3 R71, R71, R8, R14 ;  /* 0x0000000847477210 */ /* 0x000fe20007ffe00e */
[----:B------:R-:W-:Y:S01]  /*24d0*/  IMAD.IADD R21, R21, 0x1, R53 ;  /* 0x0000000115157824 */ /* 0x000fe200078e0235 */
[----:B------:R-:W-:Y:S01]  /*24e0*/  SHF.R.S32.HI R4, RZ, 0x1f, R20 ;  /* 0x0000001fff047819 */ /* 0x000fe20000011414 */
[----:B------:R-:W-:Y:S01]  /*24f0*/  IMAD.IADD R6, R51, 0x1, R9 ;  /* 0x0000000133067824 */ /* 0x000fe200078e0209 */
[----:B------:R-:W-:Y:S01]  /*2500*/  SHF.R.S32.HI R3, RZ, 0x1f, R7 ;  /* 0x0000001fff037819 */ /* 0x000fe20000011407 */
[----:B------:R-:W-:-:S07]  /*2510*/  IMAD.IADD R5, R9, 0x1, R49 ;  /* 0x0000000109057824 */ /* 0x000fce00078e0231 */
.L_x_9085:
[----:B--2---:R-:W2:Y:S01]  /*2520*/  LDL R8, [R1+0x50] ;  /* 0x0000500001087983 */ /* 0x004ea20000100800 */
[----:B------:R-:W0:Y:S01]  /*2530*/  LDC R90, c[0x0][0x3d4] ;  /* 0x0000f500ff5a7b82 */ /* 0x000e220000000800 */
[----:B------:R-:W-:Y:S01]  /*2540*/  VIADD R25, R25, 0xffffffff ;  /* 0xffffffff19197836 */ /* 0x000fe20000000000 */
        /* <DEDUP_REMOVED lines=37> */
[----:B------:R-:W0:Y:S01]  /*27a0*/  S2R R10, SR_TID.X ;  /* 0x00000000000a7919 */ /* 0x000e220000002100 */
[----:B------:R-:W-:Y:S01]  /*27b0*/  ULDC.64 UR4, c[0x0][0x3c8] ;  /* 0x0000f20000047ab9 */ /* 0x000fe20000000a00 */
[----:B------:R-:W-:Y:S01]  /*27c0*/  ULDC.64 UR6, c[0x0][0x3e0] ;  /* 0x0000f80000067ab9 */ /* 0x000fe20000000a00 */
[----:B------:R-:W-:Y:S02]  /*27d0*/  IADD3 R40, P3, P5, R54, UR4, R40 ;  /* 0x0000000436287c10 */ /* 0x000fe4000fd7e028 */
[----:B------:R-:W-:Y:S02]  /*27e0*/  CS2R R34, SRZ ;  /* 0x0000000000227805 */ /* 0x000fe4000001ff00 */
[----:B------:R-:W-:Y:S02]  /*27f0*/  CS2R R36, SRZ ;  /* 0x0000000000247805 */ /* 0x000fe4000001ff00 */
[----:B------:R-:W-:Y:S02]  /*2800*/  IADD3.X R41, R44, UR5, R42, P3, P5 ;  /* 0x000000052c297c10 */ /* 0x000fe40009fea42a */
[----:B------:R-:W-:-:S04]  /*2810*/  IADD3 R38, P3, P5, R50, UR6, R38 ;  /* 0x0000000632267c10 */ /* 0x000fc8000fd7e026 */
[----:B------:R-:W-:Y:S01]  /*2820*/  IADD3.X R39, R6, UR7, R43, P3, P5 ;  /* 0x0000000706277c10 */ /* 0x000fe20009fea42b */
[----:B0-----:R-:W-:-:S05]  /*2830*/  VIADD R78, R10, 0xffffff80 ;  /* 0xffffff800a4e7836 */ /* 0x001fca0000000000 */
[----:B------:R-:W-:-:S04]  /*2840*/  LEA.HI R10, R78, R78, RZ, 0x1 ;  /* 0x0000004e4e0a7211 */ /* 0x000fc800078f08ff */
[----:B------:R-:W-:-:S05]  /*2850*/  LOP3.LUT R10, R10, 0xfffffffe, RZ, 0xc0, !PT ;  /* 0xfffffffe0a0a7812 */ /* 0x000fca00078ec0ff */
[----:B------:R-:W-:-:S04]  /*2860*/  IMAD.IADD R10, R78, 0x1, -R10 ;  /* 0x000000014e0a7824 */ /* 0x000fc800078e0a0a */
[----:B------:R-:W-:-:S04]  /*2870*/  IMAD.SHL.U32 R10, R10, 0x8, RZ ;  /* 0x000000080a0a7824 */ /* 0x000fc800078e00ff */
[C---:B------:R-:W-:Y:S01]  /*2880*/  VIADD R9, R10.reuse, 0x10 ;  /* 0x000000100a097836 */ /* 0x040fe20000000000 */
[----:B------:R-:W-:-:S04]  /*2890*/  ISETP.GE.AND P5, PT, R10, R90, PT ;  /* 0x0000005a0a00720c */ /* 0x000fc80003fa6270 */
[----:B------:R-:W-:Y:S01]  /*28a0*/  ISETP.GE.AND P3, PT, R9, R90, PT ;  /* 0x0000005a0900720c */ /* 0x000fe20003f66270 */
[----:B------:R-:W-:-:S08]  /*28b0*/  VIADD R9, R10, 0x20 ;  /* 0x000000200a097836 */ /* 0x000fd00000000000 */
[----:B------:R0:W5:Y:S04]  /*28c0*/  @!P5 LDG.E.64 R34, desc[UR40][R40.64] ;  /* 0x000000282822d981 */ /* 0x000168000c1e1b00 */
[----:B------:R0:W5:Y:S01]  /*28d0*/  @!P5 LDG.E.64 R36, desc[UR40][R38.64] ;  /* 0x000000282624d981 */ /* 0x000162000c1e1b00 */
[----:B------:R-:W-:Y:S02]  /*28e0*/  ISETP.GE.AND P5, PT, R9, R90, PT ;  /* 0x0000005a0900720c */ /* 0x000fe40003fa6270 */
[----:B------:R-:W-:Y:S02]  /*28f0*/  CS2R R28, SRZ ;  /* 0x00000000001c7805 */ /* 0x000fe4000001ff00 */
[----:B------:R-:W-:Y:S02]  /*2900*/  CS2R R12, SRZ ;  /* 0x00000000000c7805 */ /* 0x000fe4000001ff00 */
[----:B------:R-:W-:-:S02]  /*2910*/  CS2R R30, SRZ ;  /* 0x00000000001e7805 */ /* 0x000fc4000001ff00 */
[----:B------:R-:W-:Y:S01]  /*2920*/  CS2R R14, SRZ ;  /* 0x00000000000e7805 */ /* 0x000fe2000001ff00 */
[----:B------:R0:W5:Y:S04]  /*2930*/  @!P3 LDG.E.64 R28, desc[UR40][R40.64+0x10] ;  /* 0x00001028281cb981 */ /* 0x000168000c1e1b00 */
[----:B------:R0:W5:Y:S04]  /*2940*/  @!P3 LDG.E.64 R30, desc[UR40][R38.64+0x10] ;  /* 0x00001028261eb981 */ /* 0x000168000c1e1b00 */
[----:B------:R0:W5:Y:S04]  /*2950*/  @!P5 LDG.E.64 R12, desc[UR40][R40.64+0x20] ;  /* 0x00002028280cd981 */ /* 0x000168000c1e1b00 */
[----:B------:R0:W5:Y:S02]  /*2960*/  @!P5 LDG.E.64 R14, desc[UR40][R38.64+0x20] ;  /* 0x00002028260ed981 */ /* 0x000164000c1e1b00 */
.L_x_9050:
[----:B------:R-:W-:Y:S05]  /*2970*/  BSYNC B1 ;  /* 0x0000000000017941 */ /* 0x000fea0003800000 */
.L_x_9049:
        /* <DEDUP_REMOVED lines=9> */
.L_x_9051:
[----:B------:R-:W2:Y:S01]  /*2a10*/  LDL R8, [R1+0x8] ;  /* 0x0000080001087983 */ /* 0x000ea20000100800 */
[----:B------:R-:W-:Y:S01]  /*2a20*/  IMAD R86, R19, 0x8, R17 ;  /* 0x0000000813567824 */ /* 0x000fe200078e0211 */
[----:B------:R-:W-:Y:S01]  /*2a30*/  BSSY B1, `(.L_x_9052) ;  /* 0x0000004000017945 */ /* 0x000fe20003800000 */
[----:B--2---:R-:W-:-:S04]  /*2a40*/  SHF.L.U32 R89, R8, 0x1f, RZ ;  /* 0x0000001f08597819 */ /* 0x004fc800000006ff */
[----:B------:R-:W0:Y:S02]  /*2a50*/  SYNCS.PHASECHK.TRANS64.TRYWAIT P5, [R86+URZ+0x19c90], R89 ;  /* 0x019c9059560075a7 */ /* 0x000e2400080a017f */
[----:B0-----:R-:W-:Y:S05]  /*2a60*/  @!P5 BRA `(.L_x_9053) ;  /* 0x000001f800c4d947 */ /* 0x001fea0003800000 */
.L_x_9379:
[----:B------:R-:W-:Y:S05]  /*2a70*/  BSYNC B1 ;  /* 0x0000000000017941 */ /* 0x000fea0003800000 */
.L_x_9052:
[----:B------:R-:W-:Y:S05]  /*2a80*/  @P4 BRA `(.L_x_9054) ;  /* 0x0000003c00144947 */ /* 0x000fea0003800000 */
[----:B------:R-:W-:Y:S01]  /*2a90*/  ISETP.NE.AND P4, PT, R60, RZ, PT ;  /* 0x000000ff3c00720c */ /* 0x000fe20003f85270 */
[----:B------:R-:W-:-:S12]  /*2aa0*/  BSSY B1, `(.L_x_9055) ;  /* 0x0000079000017945 */ /* 0x000fd80003800000 */
[----:B------:R-:W-:Y:S05]  /*2ab0*/  @!P4 BRA `(.L_x_9056) ;  /* 0x0000000400dcc947 */ /* 0x000fea0003800000 */
[----:B------:R-:W1:Y:S01]  /*2ac0*/  S2R R8, SR_TID.X ;  /* 0x0000000000087919 */ /* 0x000e620000002100 */
[----:B------:R-:W-:Y:S01]  /*2ad0*/  BSSY B2, `(.L_x_9057) ;  /* 0x0000074000027945 */ /* 0x000fe20003800000 */
[----:B-1----:R-:W-:-:S05]  /*2ae0*/  VIADD R8, R8, 0xffffff80 ;  /* 0xffffff8008087836 */ /* 0x002fca0000000000 */
[----:B------:R-:W-:-:S04]  /*2af0*/  LEA.HI R43, R8, R8, RZ, 0x1 ;  /* 0x00000008082b7211 */ /* 0x000fc800078f08ff */
[----:B------:R-:W-:-:S05]  /*2b00*/  LOP3.LUT R43, R43, 0xfffffffe, RZ, 0xc0, !PT ;  /* 0xfffffffe2b2b7812 */ /* 0x000fca00078ec0ff */
[----:B------:R-:W-:Y:S02]  /*2b10*/  IMAD.IADD R43, R8, 0x1, -R43 ;  /* 0x00000001082b7824 */ /* 0x000fe400078e0a2b */
[----:B------:R1:W2:Y:S02]  /*2b20*/  LDS.128 R8, [R87+0x13800] ;  /* 0x0138000057087984 */ /* 0x0002a40000000c00 */
[----:B------:R-:W-:-:S05]  /*2b30*/  IMAD.SHL.U32 R43, R43, 0x8, RZ ;  /* 0x000000082b2b7824 */ /* 0x000fca00078e00ff */
        /* <DEDUP_REMOVED lines=37> */
[C---:B------:R-:W-:Y:S01]  /*2d90*/  FMUL.FTZ R92, R76.reuse, R82 ;  /* 0x000000524c5c7220 */ /* 0x040fe20000410000 */
        /* <DEDUP_REMOVED lines=21> */
[C---:B------:R-:W-:Y:S01]  /*2ef0*/  FMUL.FTZ R78, R42.reuse, R79 ;  /* 0x0000004f2a4e7220 */ /* 0x040fe20000410000 */
[----:B------:R-:W-:Y:S01]  /*2f00*/  F2FP.F16.E4M3.UNPACK_B R43, R11.H1 ;  /* 0x0000000bff2b723e */ /* 0x000fe200030006ff */
[C---:B------:R-:W-:Y:S01]  /*2f10*/  FMUL.FTZ R79, R37.reuse, R79 ;  /* 0x0000004f254f7220 */ /* 0x040fe20000410000 */
[----:B------:R-:W-:Y:S01]  /*2f20*/  F2FP.F16.E4M3.UNPACK_B R11, R11 ;  /* 0x0000000bff0b723e */ /* 0x000fe200020006ff */
[-C--:B------:R-:W-:Y:S01]  /*2f30*/  FFMA.FTZ R35, R37, R77.reuse, -R78 ;  /* 0x0000004d25237223 */ /* 0x080fe2000001084e */
[----:B------:R-:W-:Y:S01]  /*2f40*/  F2FP.SATFINITE.E4M3.F32.PACK_AB_MERGE_C R93, R83, R82, RZ ;  /* 0x00000052535d723e */ /* 0x000fe200048070ff */
[--C-:B------:R-:W-:Y:S01]  /*2f50*/  HADD2.F32 R76, -RZ, R43.reuse.H0_H0 ;  /* 0x2000002bff4c7230 */ /* 0x100fe20000004100 */
[----:B------:R-:W-:Y:S01]  /*2f60*/  F2FP.F16.E4M3.UNPACK_B R83, R36.H1 ;  /* 0x00000024ff53723e */ /* 0x000fe200030006ff */
[----:B------:R-:W-:Y:S01]  /*2f70*/  HADD2.F32 R43, -RZ, R43.H1_H1 ;  /* 0x3000002bff2b7230 */ /* 0x000fe20000004100 */
[----:B------:R-:W-:Y:S01]  /*2f80*/  F2FP.F16.E4M3.UNPACK_B R37, R10.H1 ;  /* 0x0000000aff25723e */ /* 0x000fe200030006ff */
[----:B------:R-:W-:Y:S01]  /*2f90*/  FFMA.FTZ R42, R42, R77, R79 ;  /* 0x0000004d2a2a7223 */ /* 0x000fe2000001004f */
        /* <DEDUP_REMOVED lines=10> */
[-C--:B------:R-:W-:Y:S01]  /*3040*/  FFMA.FTZ R91, R76, R79.reuse, -R91 ;  /* 0x0000004f4c5b7223 */ /* 0x080fe2000001085b */
[----:B------:R-:W-:Y:S02]  /*3050*/  HADD2.F32 R34, -RZ, R77.H1_H1 ;  /* 0x3000004dff227230 */ /* 0x000fe40000004100 */
[----:B------:R-:W-:Y:S01]  /*3060*/  FMUL.FTZ R76, R36, R84 ;  /* 0x00000054244c7220 */ /* 0x000fe20000410000 */
[----:B------:R-:W-:Y:S01]  /*3070*/  F2FP.F16.E4M3.UNPACK_B R10, R10 ;  /* 0x0000000aff0a723e */ /* 0x000fe200020006ff */
[----:B------:R-:W-:Y:S01]  /*3080*/  FMUL.FTZ R85, R37, R84 ;  /* 0x0000005425557220 */ /* 0x000fe20000410000 */
[----:B------:R-:W-:Y:S01]  /*3090*/  FFMA.FTZ R92, R43, R79, R92 ;  /* 0x0000004f2b5c7223 */ /* 0x000fe2000001005c */
[----:B------:R-:W-:Y:S01]  /*30a0*/  FFMA.FTZ R79, R37, R34, -R76 ;  /* 0x00000022254f7223 */ /* 0x000fe2000001084c */
[----:B------:R-:W-:-:S02]  /*30b0*/  HADD2.F32 R83, -RZ, R83.H0_H0 ;  /* 0x20000053ff537230 */ /* 0x000fc40000004100 */
[----:B------:R-:W-:Y:S01]  /*30c0*/  FFMA.FTZ R84, R36, R34, R85 ;  /* 0x0000002224547223 */ /* 0x000fe20000010055 */
[--C-:B------:R-:W-:Y:S01]  /*30d0*/  HADD2.F32 R34, -RZ, R11.reuse.H0_H0 ;  /* 0x2000000bff227230 */ /* 0x100fe20000004100 */
[----:B------:R-:W-:Y:S01]  /*30e0*/  F2FP.SATFINITE.E4M3.F32.PACK_AB_MERGE_C R91, R92, R91, RZ ;  /* 0x0000005b5c5b723e */ /* 0x000fe200048070ff */
        /* <DEDUP_REMOVED lines=8> */
[----:B------:R-:W-:Y:S02]  /*3170*/  HADD2.F32 R37, -RZ, R78.H0_H0 ;  /* 0x2000004eff257230 */ /* 0x000fe40000004100 */
        /* <DEDUP_REMOVED lines=9> */
.L_x_9058:
[----:B------:R-:W-:Y:S05]  /*3210*/  BSYNC B2 ;  /* 0x0000000000027941 */ /* 0x000fea0003800000 */
.L_x_9057:
[----:B--2---:R1:W-:Y:S02]  /*3220*/  STG.E.128 desc[UR40][R32.64], R8 ;  /* 0x0000000820007986 */ /* 0x0043e4000c101d28 */
.L_x_9056:
[----:B------:R-:W-:Y:S05]  /*3230*/  BSYNC B1 ;  /* 0x0000000000017941 */ /* 0x000fea0003800000 */
.L_x_9055:
[----:B------:R-:W-:Y:S01]  /*3240*/  ISETP.NE.AND P4, PT, R45, RZ, PT ;  /* 0x000000ff2d00720c */ /* 0x000fe20003f85270 */
[----:B------:R-:W-:-:S12]  /*3250*/  BSSY B1, `(.L_x_9059) ;  /* 0x000007a000017945 */ /* 0x000fd80003800000 */
[----:B------:R-:W-:Y:S05]  /*3260*/  @!P4 BRA `(.L_x_9060) ;  /* 0x0000000400e0c947 */ /* 0x000fea0003800000 */
[----:B-1----:R-:W1:Y:S01]  /*3270*/  S2R R8, SR_TID.X ;  /* 0x0000000000087919 */ /* 0x002e620000002100 */
[----:B------:R-:W-:Y:S01]  /*3280*/  BSSY B2, `(.L_x_9061) ;  /* 0x0000075000027945 */ /* 0x000fe20003800000 */
[----:B-1----:R-:W-:-:S05]  /*3290*/  VIADD R9, R8, 0xffffff80 ;  /* 0xffffff8008097836 */ /* 0x002fca0000000000 */
[----:B------:R-:W-:-:S04]  /*32a0*/  LEA.HI R8, R9, R9, RZ, 0x1 ;  /* 0x0000000909087211 */ /* 0x000fc800078f08ff */
[----:B------:R-:W-:-:S05]  /*32b0*/  LOP3.LUT R8, R8, 0xfffffffe, RZ, 0xc0, !PT ;  /* 0xfffffffe08087812 */ /* 0x000fca00078ec0ff */
[----:B------:R-:W-:-:S04]  /*32c0*/  IMAD.IADD R8, R9, 0x1, -R8 ;  /* 0x0000000109087824 */ /* 0x000fc800078e0a08 */
[----:B------:R-:W-:-:S04]  /*32d0*/  IMAD.SHL.U32 R8, R8, 0x8, RZ ;  /* 0x0000000808087824 */ /* 0x000fc800078e00ff */
[----:B------:R-:W-:Y:S02]  /*32e0*/  VIADD R35, R8, 0x10 ;  /* 0x0000001008237836 */ /* 0x000fe40000000000 */
[----:B------:R1:W2:Y:S03]  /*32f0*/  LDS.128 R8, [R87+0x14800] ;  /* 0x0148000057087984 */ /* 0x0002a60000000c00 */
[----:B------:R-:W-:-:S13]  /*3300*/  ISETP.GE.AND P4, PT, R35, R90, PT ;  /* 0x0000005a2300720c */ /* 0x000fda0003f86270 */
        /* <DEDUP_REMOVED lines=100> */
[C---:B------:R-:W-:Y:S01]  /*3950*/  FMUL.FTZ R43, R11.reuse, R43 ;  /* 0x0000002b0b2b7220 */ /* 0x040fe20000410000 */
[----:B------:R-:W-:Y:S01]  /*3960*/  FFMA.FTZ R31, R28, R34, -R31 ;  /* 0x000000221c1f7223 */ /* 0x000fe2000001081f */
[----:B------:R-:W-:Y:S01]  /*3970*/  F2FP.SATFINITE.E4M3.F32.PACK_AB_MERGE_C R78, R78, R79, RZ ;  /* 0x0000004f4e4e723e */ /* 0x000fe200048070ff */
[-C--:B------:R-:W-:Y:S01]  /*3980*/  FFMA.FTZ R30, R11, R36.reuse, -R30 ;  /* 0x000000240b1e7223 */ /* 0x080fe2000001081e */
[----:B------:R-:W-:Y:S01]  /*3990*/  FFMA.FTZ R43, R10, R36, R43 ;  /* 0x000000240a2b7223 */ /* 0x000fe2000001002b */
[----:B------:R-:W-:-:S02]  /*39a0*/  F2FP.SATFINITE.E4M3.F32.PACK_AB_MERGE_C R8, R77, R42, R82 ;  /* 0x0000002a4d08723e */ /* 0x000fc40004807052 */
[----:B------:R-:W-:Y:S02]  /*39b0*/  F2FP.SATFINITE.E4M3.F32.PACK_AB_MERGE_C R11, R76, R31, R78 ;  /* 0x0000001f4c0b723e */ /* 0x000fe4000480704e */
[----:B------:R-:W-:-:S07]  /*39c0*/  F2FP.SATFINITE.E4M3.F32.PACK_AB_MERGE_C R10, R43, R30, R40 ;  /* 0x0000001e2b0a723e */ /* 0x000fce0004807028 */
.L_x_9062:
[----:B------:R-:W-:Y:S05]  /*39d0*/  BSYNC B2 ;  /* 0x0000000000027941 */ /* 0x000fea0003800000 */
.L_x_9061:
[----:B--2---:R2:W-:Y:S02]  /*39e0*/  STG.E.128 desc[UR40][R32.64+0x20], R8 ;  /* 0x0000200820007986 */ /* 0x0045e4000c101d28 */
.L_x_9060:
[----:B------:R-:W-:Y:S05]  /*39f0*/  BSYNC B1 ;  /* 0x0000000000017941 */ /* 0x000fea0003800000 */
.L_x_9059:
[----:B------:R-:W-:Y:S05]  /*3a00*/  @P1 BRA `(.L_x_9054) ;  /* 0x0000002c00341947 */ /* 0x000fea0003800000 */
[----:B-12---:R-:W1:Y:S01]  /*3a10*/  S2R R8, SR_TID.X ;  /* 0x0000000000087919 */ /* 0x006e620000002100 */
        /* <DEDUP_REMOVED lines=115> */
.L_x_9064:
[----:B------:R-:W-:Y:S05]  /*4150*/  BSYNC B1 ;  /* 0x0000000000017941 */ /* 0x000fea0003800000 */
.L_x_9063:
[----:B--2---:R3:W-:Y:S01]  /*4160*/  STG.E.128 desc[UR40][R32.64+0x40], R8 ;  /* 0x0000400820007986 */ /* 0x0047e2000c101d28 */
[----:B------:R-:W-:Y:S05]  /*4170*/  BRA `(.L_x_9054) ;  /* 0x0000002400587947 */ /* 0x000fea0003800000 */
.L_x_9048:
        /* <DEDUP_REMOVED lines=11> */
[----:B------:R-:W2:Y:S01]  /*4230*/  LDL R78, [R1+0x2c] ;  /* 0x00002c00014e7983 */ /* 0x000ea20000100800 */
[----:B------:R-:W-:Y:S01]  /*4240*/  ULDC.64 UR4, c[0x0][0x3c8] ;  /* 0x0000f20000047ab9 */ /* 0x000fe20000000a00 */
[----:B------:R-:W-:Y:S01]  /*4250*/  ULDC.64 UR6, c[0x0][0x3e0] ;  /* 0x0000f80000067ab9 */ /* 0x000fe20000000a00 */
[----:B------:R-:W0:Y:S01]  /*4260*/  S2R R82, SR_TID.X ;  /* 0x0000000000527919 */ /* 0x000e220000002100 */
[----:B------:R-:W-:-:S04]  /*4270*/  IADD3 R40, P3, P5, R52, UR4, R40 ;  /* 0x0000000434287c10 */ /* 0x000fc8000fd7e028 */
[----:B------:R-:W-:Y:S02]  /*4280*/  IADD3.X R41, R21, UR5, R42, P3, P5 ;  /* 0x0000000515297c10 */ /* 0x000fe40009fea42a */
[----:B------:R-:W-:Y:S01]  /*4290*/  IADD3 R38, P3, P5, R48, UR6, R38 ;  /* 0x0000000630267c10 */ /* 0x000fe2000fd7e026 */
[----:B0-----:R-:W-:-:S05]  /*42a0*/  VIADD R83, R82, 0xffffff80 ;  /* 0xffffff8052537836 */ /* 0x001fca0000000000 */
[----:B------:R-:W-:-:S04]  /*42b0*/  LEA.HI R82, R83, R83, RZ, 0x1 ;  /* 0x0000005353527211 */ /* 0x000fc800078f08ff */
[----:B------:R-:W-:-:S05]  /*42c0*/  LOP3.LUT R82, R82, 0xfffffffe, RZ, 0xc0, !PT ;  /* 0xfffffffe52527812 */ /* 0x000fca00078ec0ff */
[----:B------:R-:W-:-:S04]  /*42d0*/  IMAD.IADD R82, R83, 0x1, -R82 ;  /* 0x0000000153527824 */ /* 0x000fc800078e0a52 */
[----:B------:R-:W-:Y:S01]  /*42e0*/  IMAD.SHL.U32 R82, R82, 0x10, RZ ;  /* 0x0000001052527824 */ /* 0x000fe200078e00ff */
[----:B------:R-:W-:-:S04]  /*42f0*/  IADD3.X R39, R5, UR7, R43, P3, P5 ;  /* 0x0000000705277c10 */ /* 0x000fc80009fea42b */
[----:B------:R-:W-:Y:S02]  /*4300*/  ISETP.GE.AND P3, PT, R82, R90, PT ;  /* 0x0000005a5200720c */ /* 0x000fe40003f66270 */
[----:B------:R-:W-:Y:S02]  /*4310*/  CS2R R10, SRZ ;  /* 0x00000000000a7805 */ /* 0x000fe4000001ff00 */
[----:B------:R-:W-:Y:S02]  /*4320*/  CS2R R8, SRZ ;  /* 0x0000000000087805 */ /* 0x000fe4000001ff00 */
[----:B------:R-:W-:Y:S02]  /*4330*/  CS2R R30, SRZ ;  /* 0x00000000001e7805 */ /* 0x000fe4000001ff00 */
[----:B------:R-:W-:-:S05]  /*4340*/  CS2R R28, SRZ ;  /* 0x00000000001c7805 */ /* 0x000fca000001ff00 */
[----:B------:R0:W5:Y:S04]  /*4350*/  @!P3 LDG.E.128 R12, desc[UR40][R40.64] ;  /* 0x00000028280cb981 */ /* 0x000168000c1e1d00 */
[----:B------:R0:W5:Y:S01]  /*4360*/  @!P3 LDG.E.128 R32, desc[UR40][R38.64] ;  /* 0x000000282620b981 */ /* 0x000162000c1e1d00 */
[----:B--2---:R-:W-:-:S13]  /*4370*/  ISETP.GE.AND P5, PT, R78, R90, PT ;  /* 0x0000005a4e00720c */ /* 0x004fda0003fa6270 */
[----:B------:R0:W5:Y:S04]  /*4380*/  @!P5 LDG.E.128 R8, desc[UR40][R40.64+0x20] ;  /* 0x000020282808d981 */ /* 0x000168000c1e1d00 */
[----:B------:R0:W5:Y:S02]  /*4390*/  @!P5 LDG.E.128 R28, desc[UR40][R38.64+0x20] ;  /* 0x00002028261cd981 */ /* 0x000164000c1e1d00 */
.L_x_9066:
[----:B------:R-:W-:Y:S05]  /*43a0*/  BSYNC B1 ;  /* 0x0000000000017941 */ /* 0x000fea0003800000 */
.L_x_9065:
[----:B------:R-:W-:Y:S01]  /*43b0*/  ISETP.NE.AND P3, PT, R157, 0x3, PT ;  /* 0x000000039d00780c */ /* 0x000fe20003f65270 */
[----:B-----5:R-:W-:Y:S02]  /*43c0*/  IMAD.MOV.U32 R91, RZ, RZ, R10 ;  /* 0x000000ffff5b7224 */ /* 0x020fe400078e000a */
[----:B------:R-:W-:Y:S02]  /*43d0*/  IMAD.MOV.U32 R92, RZ, RZ, R8 ;  /* 0x000000ffff5c7224 */ /* 0x000fe400078e0008 */
[----:B------:R-:W-:Y:S02]  /*43e0*/  IMAD.MOV.U32 R99, RZ, RZ, R14 ;  /* 0x000000ffff637224 */ /* 0x000fe400078e000e */
[----:B------:R-:W-:Y:S02]  /*43f0*/  IMAD.MOV.U32 R100, RZ, RZ, R12 ;  /* 0x000000ffff647224 */ /* 0x000fe400078e000c */
[----:B------:R-:W-:Y:S02]  /*4400*/  IMAD.MOV.U32 R93, RZ, RZ, R30 ;  /* 0x000000ffff5d7224 */ /* 0x000fe400078e001e */
[----:B------:R-:W-:-:S02]  /*4410*/  IMAD.MOV.U32 R94, RZ, RZ, R28 ;  /* 0x000000ffff5e7224 */ /* 0x000fc400078e001c */
[----:B------:R-:W-:Y:S02]  /*4420*/  IMAD.MOV.U32 R97, RZ, RZ, R34 ;  /* 0x000000ffff617224 */ /* 0x000fe400078e0022 */
[----:B------:R-:W-:Y:S01]  /*4430*/  IMAD.MOV.U32 R101, RZ, RZ, R32 ;  /* 0x000000ffff657224 */ /* 0x000fe200078e0020 */
[----:B------:R-:W-:Y:S06]  /*4440*/  @!P3 BRA `(.L_x_9067) ;  /* 0x000000000004b947 */ /* 0x000fec0003800000 */
[----:B------:R-:W-:Y:S01]  /*4450*/  BPT.TRAP 0x1 ;  /* 0x000000040000795c */ /* 0x000fe20000300000 */
.L_x_9067:
[----:B0-----:R-:W2:Y:S01]  /*4460*/  LDL R38, [R1+0x8] ;  /* 0x0000080001267983 */ /* 0x001ea20000100800 */
[----:B------:R-:W-:Y:S01]  /*4470*/  IMAD R86, R19, 0x8, R17 ;  /* 0x0000000813567824 */ /* 0x000fe200078e0211 */
[----:B------:R-:W-:Y:S01]  /*4480*/  BSSY B1, `(.L_x_9068) ;  /* 0x0000004000017945 */ /* 0x000fe20003800000 */
[----:B--2---:R-:W-:-:S04]  /*4490*/  SHF.L.U32 R89, R38, 0x1f, RZ ;  /* 0x0000001f26597819 */ /* 0x004fc800000006ff */
[----:B------:R-:W0:Y:S02]  /*44a0*/  SYNCS.PHASECHK.TRANS64.TRYWAIT P5, [R86+URZ+0x19c90], R89 ;  /* 0x019c9059560075a7 */ /* 0x000e2400080a017f */
[----:B0-----:R-:W-:Y:S05]  /*44b0*/  @!P5 BRA `(.L_x_9069) ;  /* 0x000001e00044d947 */ /* 0x001fea0003800000 */
.L_x_9380:
[----:B------:R-:W-:Y:S05]  /*44c0*/  BSYNC B1 ;  /* 0x0000000000017941 */ /* 0x000fea0003800000 */
.L_x_9068:
[----:B------:R-:W-:Y:S05]  /*44d0*/  @P4 BRA `(.L_x_9054) ;  /* 0x0000002000804947 */ /* 0x000fea0003800000 */
[----:B------:R-:W1:Y:S01]  /*44e0*/  LDC R96, c[0x0][0x2e4] ;  /* 0x0000b900ff607b82 */ /* 0x000e620000000800 */
[----:B------:R-:W-:Y:S01]  /*44f0*/  ISETP.NE.AND P4, PT, R60, RZ, PT ;  /* 0x000000ff3c00720c */ /* 0x000fe20003f85270 */
[----:B------:R-:W-:Y:S01]  /*4500*/  ULDC.64 UR4, c[0x0][0x2f0] ;  /* 0x0000bc0000047ab9 */ /* 0x000fe20000000a00 */
[----:B------:R-:W-:Y:S01]  /*4510*/  SHF.R.S32.HI R38, RZ, 0x1f, R23 ;  /* 0x0000001fff267819 */ /* 0x000fe20000011417 */
[----:B------:R-:W-:Y:S01]  /*4520*/  IMAD.MOV.U32 R78, RZ, RZ, R36 ;  /* 0x000000ffff4e7224 */ /* 0x000fe200078e0024 */
[----:B------:R-:W-:Y:S03]  /*4530*/  BSSY B1, `(.L_x_9070) ;  /* 0x0000107000017945 */ /* 0x000fe60003800000 */
[----:B------:R-:W-:Y:S02]  /*4540*/  IMAD R38, R38, UR4, RZ ;  /* 0x0000000426267c24 */ /* 0x000fe4000f8e02ff */
[----:B------:R-:W-:-:S04]  /*4550*/  IMAD.WIDE.U32 R78, R23, UR4, R78 ;  /* 0x00000004174e7c25 */ /* 0x000fc8000f8e004e */
[----:B------:R-:W-:-:S04]  /*4560*/  IMAD R95, R23, UR5, R38 ;  /* 0x00000005175f7c24 */ /* 0x000fc8000f8e0226 */
[----:B------:R-:W-:Y:S02]  /*4570*/  IMAD.IADD R95, R95, 0x1, R79 ;  /* 0x000000015f5f7824 */ /* 0x000fe400078e024f */
[----:B-1----:R-:W-:Y:S01]  /*4580*/  IMAD.IADD R98, R96, 0x1, -R61 ;  /* 0x0000000160627824 */ /* 0x002fe200078e0a3d */
[----:B------:R-:W-:Y:S06]  /*4590*/  @!P4 BRA `(.L_x_9071) ;  /* 0x000000100000c947 */ /* 0x000fec0003800000 */
[----:B------:R-:W2:Y:S04]  /*45a0*/  LDL R82, [R1+0x28] ;  /* 0x0000280001527983 */ /* 0x000ea80000100800 */
[----:B------:R-:W3:Y:S04]  /*45b0*/  LDL R43, [R1+0x70] ;  /* 0x00007000012b7983 */ /* 0x000ee80000100800 */
[----:B------:R-:W4:Y:S01]  /*45c0*/  LDL R41, [R1+0x3c] ;  /* 0x00003c0001297983 */ /* 0x000f220000100800 */
[----:B------:R-:W1:Y:S02]  /*45d0*/  S2R R39, SR_TID.X ;  /* 0x0000000000277919 */ /* 0x000e640000002100 */
[----:B-1----:R-:W-:-:S05]  /*45e0*/  VIADD R40, R39, 0xffffff80 ;  /* 0xffffff8027287836 */ /* 0x002fca0000000000 */
[----:B------:R-:W-:-:S04]  /*45f0*/  LEA.HI R39, R40, R40, RZ, 0x1 ;  /* 0x0000002828277211 */ /* 0x000fc800078f08ff */
[----:B------:R-:W-:-:S05]  /*4600*/  LOP3.LUT R39, R39, 0xfffffffe, RZ, 0xc0, !PT ;  /* 0xfffffffe27277812 */ /* 0x000fca00078ec0ff */
[----:B------:R-:W-:-:S04]  /*4610*/  IMAD.IADD R39, R40, 0x1, -R39 ;  /* 0x0000000128277824 */ /* 0x000fc800078e0a27 */
[----:B------:R-:W-:-:S05]  /*4620*/  IMAD.SHL.U32 R39, R39, 0x10, RZ ;  /* 0x0000001027277824 */ /* 0x000fca00078e00ff */
[----:B------:R-:W-:-:S04]  /*4630*/  ISETP.GE.AND P5, PT, R39, R81, PT ;  /* 0x000000512700720c */ /* 0x000fc80003fa6270 */
[----:B------:R-:W-:-:S04]  /*4640*/  SEL R36, R61, R98, !P5 ;  /* 0x000000623d247207 */ /* 0x000fc80006800000 */
[----:B------:R-:W-:-:S04]  /*4650*/  SHF.R.S32.HI R37, RZ, 0x1f, R36 ;  /* 0x0000001fff257819 */ /* 0x000fc80000011424 */
[----:B------:R-:W-:-:S04]  /*4660*/  LEA.HI R37, R37, R36, RZ, 0x5 ;  /* 0x0000002425257211 */ /* 0x000fc800078f28ff */
[----:B------:R-:W-:-:S04]  /*4670*/  SHF.R.S32.HI R36, RZ, 0x5, R37 ;  /* 0x00000005ff247819 */ /* 0x000fc80000011425 */
[----:B------:R-:W-:Y:S02]  /*4680*/  LEA.HI.SX32 R36, R73, R36, 0x1c ;  /* 0x0000002449247211 */ /* 0x000fe400078fe2ff */
[----:B------:R-:W-:-:S03]  /*4690*/  IADD3 R83, P4, P5, R58, R78, R20 ;  /* 0x0000004e3a537210 */ /* 0x000fc60007d9e014 */
[----:B------:R-:W-:Y:S01]  /*46a0*/  IMAD.SHL.U32 R37, R36, 0x10, RZ ;  /* 0x0000001024257824 */ /* 0x000fe200078e00ff */
[----:B------:R-:W-:-:S04]  /*46b0*/  IADD3.X R40, R80, R95, R4, P4, P5 ;  /* 0x0000005f50287210 */ /* 0x000fc800027ea404 */
[----:B------:R-:W-:Y:S02]  /*46c0*/  ISETP.GE.AND P4, PT, R37, R96, PT ;  /* 0x000000602500720c */ /* 0x000fe40003f86270 */
[----:B------:R-:W-:-:S05]  /*46d0*/  LEA.HI R36, R36, R36, RZ, 0x1 ;  /* 0x0000002424247211 */ /* 0x000fca00078f08ff */
[----:B------:R-:W-:-:S06]  /*46e0*/  IMAD.SHL.U32 R36, R36, 0x800, RZ ;  /* 0x0000080024247824 */ /* 0x000fcc00078e00ff */
[--C-:B------:R-:W-:Y:S02]  /*46f0*/  @!P4 SHF.R.S32.HI R38, RZ, 0x1f, R37.reuse ;  /* 0x0000001fff26c819 */ /* 0x100fe40000011425 */
[--C-:B------:R-:W-:Y:S02]  /*4700*/  @!P4 IADD3 R85, P5, P6, R58, R78, R37.reuse ;  /* 0x0000004e3a55c210 */ /* 0x100fe40007ebe025 */
[----:B------:R-:W-:Y:S02]  /*4710*/  LOP3.LUT R36, R36, 0xfffff000, RZ, 0xc0, !PT ;  /* 0xfffff00024247812 */ /* 0x000fe400078ec0ff */
[----:B------:R-:W-:Y:S01]  /*4720*/  @!P4 IADD3.X R42, R80, R95, R38, P5, P6 ;  /* 0x0000005f502ac210 */ /* 0x000fe20002fec426 */
[----:B------:R-:W-:Y:S01]  /*4730*/  BSSY B2, `(.L_x_9072) ;  /* 0x00000e4000027945 */ /* 0x000fe20003800000 */
[----:B--2---:R-:W-:-:S04]  /*4740*/  LOP3.LUT R37, R82, 0x10, R37, 0xf8, !PT ;  /* 0x0000001052257812 */ /* 0x004fc800078ef825 */
[----:B---3--:R-:W-:Y:S02]  /*4750*/  LOP3.LUT R37, R37, R43, RZ, 0x3c, !PT ;  /* 0x0000002b25257212 */ /* 0x008fe400078e3cff */
[----:B------:R-:W-:Y:S02]  /*4760*/  IADD3 R82, P5, R83, R76, RZ ;  /* 0x0000004c53527210 */ /* 0x000fe40007fbe0ff */
[----:B----4-:R-:W-:Y:S01]  /*4770*/  IADD3 R38, R37, R36, R41 ;  /* 0x0000002425267210 */ /* 0x010fe20007ffe029 */
[C---:B------:R-:W-:Y:S02]  /*4780*/  IMAD R36, R19.reuse, 0x3000, R71 ;  /* 0x0000300013247824 */ /* 0x040fe400078e0247 */
[----:B------:R-:W-:Y:S02]  /*4790*/  IMAD.X R83, R40, 0x1, R77, P5 ;  /* 0x0000000128537824 */ /* 0x000fe400028e064d */
[----:B------:R-:W-:Y:S01]  /*47a0*/  IMAD R38, R19, 0x3000, R38 ;  /* 0x0000300013267824 */ /* 0x000fe200078e0226 */
[----:B------:R-:W-:Y:S01]  /*47b0*/  @!P4 IADD3 R84, P5, R85, R76, RZ ;  /* 0x0000004c5554c210 */ /* 0x000fe20007fbe0ff */
[----:B------:R-:W-:-:S02]  /*47c0*/  IMAD.IADD R36, R17, 0x1, R36 ;  /* 0x0000000111247824 */ /* 0x000fc400078e0224 */
[----:B------:R-:W-:Y:S02]  /*47d0*/  IMAD.IADD R40, R17, 0x1, R38 ;  /* 0x0000000111287824 */ /* 0x000fe400078e0226 */
[----:B------:R-:W-:Y:S01]  /*47e0*/  @!P4 IMAD.X R85, R42, 0x1, R77, P5 ;  /* 0x000000012a55c824 */ /* 0x000fe200028e064d */
[----:B------:R-:W-:Y:S02]  /*47f0*/  ISETP.GE.AND P5, PT, R39, R90, PT ;  /* 0x0000005a2700720c */ /* 0x000fe40003fa6270 */
[----:B------:R-:W1:Y:S04]  /*4800*/  LDS.128 R36, [R36+0x13800] ;  /* 0x0138000024247984 */ /* 0x000e680000000c00 */
[----:B------:R-:W2:Y:S07]  /*4810*/  LDS.128 R40, [R40+0x13800] ;  /* 0x0138000028287984 */ /* 0x000eae0000000c00 */
[----:B------:R-:W-:Y:S05]  /*4820*/  @P5 BRA `(.L_x_9073) ;  /* 0x0000000c00505947 */ /* 0x000fea0003800000 */
[--C-:B------:R-:W-:Y:S02]  /*4830*/  SHF.R.U32.HI R110, RZ, 0x8, R13.reuse ;  /* 0x00000008ff6e7819 */ /* 0x100fe4000001160d */
[----:B------:R-:W-:Y:S02]  /*4840*/  LOP3.LUT R102, R13, 0xff, RZ, 0xc0, !PT ;  /* 0x000000ff0d667812 */ /* 0x000fe400078ec0ff */
[----:B------:R-:W-:Y:S02]  /*4850*/  SHF.R.U32.HI R111, RZ, 0x18, R13 ;  /* 0x00000018ff6f7819 */ /* 0x000fe4000001160d */
[----:B------:R-:W-:Y:S02]  /*4860*/  SHF.R.U32.HI R34, RZ, 0x8, R33 ;  /* 0x00000008ff227819 */ /* 0x000fe40000011621 */
[----:B------:R-:W-:Y:S02]  /*4870*/  SHF.R.U32.HI R14, RZ, 0x10, R13 ;  /* 0x00000010ff0e7819 */ /* 0x000fe4000001160d */
[--C-:B------:R-:W-:Y:S01]  /*4880*/  SHF.R.U32.HI R13, RZ, 0x10, R33.reuse ;  /* 0x00000010ff0d7819 */ /* 0x100fe20000011621 */
[----:B------:R-:W-:Y:S01]  /*4890*/  IMAD.SHL.U32 R34, R34, 0x100, RZ ;  /* 0x0000010022227824 */ /* 0x000fe200078e00ff */
[----:B------:R-:W-:Y:S01]  /*48a0*/  LOP3.LUT R104, R33, 0xff, RZ, 0xc0, !PT ;  /* 0x000000ff21687812 */ /* 0x000fe200078ec0ff */
[----:B------:R-:W-:Y:S01]  /*48b0*/  IMAD.U32 R14, R14, 0x10000, RZ ;  /* 0x000100000e0e7824 */ /* 0x000fe200078e00ff */
[----:B------:R-:W-:Y:S01]  /*48c0*/  SHF.R.U32.HI R109, RZ, 0x18, R33 ;  /* 0x00000018ff6d7819 */ /* 0x000fe20000011621 */
[----:B------:R-:W-:Y:S01]  /*48d0*/  IMAD.SHL.U32 R33, R110, 0x100, RZ ;  /* 0x000001006e217824 */ /* 0x000fe200078e00ff */
[--C-:B------:R-:W-:Y:S01]  /*48e0*/  SHF.R.U32.HI R12, RZ, 0x10, R15.reuse ;  /* 0x00000010ff0c7819 */ /* 0x100fe2000001160f */
[----:B------:R-:W-:Y:S01]  /*48f0*/  IMAD.U32 R13, R13, 0x10000, RZ ;  /* 0x000100000d0d7824 */ /* 0x000fe200078e00ff */
[----:B------:R-:W-:-:S02]  /*4900*/  SHF.R.U32.HI R32, RZ, 0x8, R15 ;  /* 0x00000008ff207819 */ /* 0x000fc4000001160f */
[----:B------:R-:W-:Y:S01]  /*4910*/  LOP3.LUT R103, R15, 0xff, RZ, 0xc0, !PT ;  /* 0x000000ff0f677812 */ /* 0x000fe200078ec0ff */
[----:B------:R-:W-:Y:S01]  /*4920*/  IMAD.U32 R12, R12, 0x10000, RZ ;  /* 0x000100000c0c7824 */ /* 0x000fe200078e00ff */
[----:B------:R-:W-:Y:S01]  /*4930*/  SHF.R.U32.HI R108, RZ, 0x18, R15 ;  /* 0x00000018ff6c7819 */ /* 0x000fe2000001160f */
[----:B------:R-:W-:Y:S01]  /*4940*/  IMAD.SHL.U32 R32, R32, 0x100, RZ ;  /* 0x0000010020207824 */ /* 0x000fe200078e00ff */
[--C-:B------:R-:W-:Y:S02]  /*4950*/  SHF.R.U32.HI R107, RZ, 0x8, R35.reuse ;  /* 0x00000008ff6b7819 */ /* 0x100fe40000011623 */
[----:B------:R-:W-:Y:S02]  /*4960*/  PRMT R102, R111, 0x654, R102 ;  /* 0x000006546f667816 */ /* 0x000fe40000000066 */
[----:B------:R-:W-:Y:S02]  /*4970*/  SHF.R.U32.HI R15, RZ, 0x10, R35 ;  /* 0x00000010ff0f7819 */ /* 0x000fe40000011623 */
[----:B------:R-:W-:-:S02]  /*4980*/  LOP3.LUT R105, R35, 0xff, RZ, 0xc0, !PT ;  /* 0x000000ff23697812 */ /* 0x000fc400078ec0ff */
[----:B------:R-:W-:Y:S02]  /*4990*/  SHF.R.U32.HI R106, RZ, 0x18, R35 ;  /* 0x00000018ff6a7819 */ /* 0x000fe40000011623 */
[----:B------:R-:W-:Y:S02]  /*49a0*/  PRMT R35, R109, 0x654, R104 ;  /* 0x000006546d237816 */ /* 0x000fe40000000068 */
[----:B------:R-:W-:Y:S01]  /*49b0*/  LOP3.LUT R33, R102, 0xff00, R33, 0xf8, !PT ;  /* 0x0000ff0066217812 */ /* 0x000fe200078ef821 */
[----:B------:R-:W-:Y:S01]  /*49c0*/  IMAD.SHL.U32 R102, R107, 0x100, RZ ;  /* 0x000001006b667824 */ /* 0x000fe200078e00ff */
[----:B------:R-:W-:Y:S01]  /*49d0*/  PRMT R105, R106, 0x654, R105 ;  /* 0x000006546a697816 */ /* 0x000fe20000000069 */
[----:B------:R-:W-:Y:S01]  /*49e0*/  IMAD.U32 R107, R15, 0x10000, RZ ;  /* 0x000100000f6b7824 */ /* 0x000fe200078e00ff */
[----:B------:R-:W-:Y:S02]  /*49f0*/  LOP3.LUT R106, R35, 0xff00, R34, 0xf8, !PT ;  /* 0x0000ff00236a7812 */ /* 0x000fe400078ef822 */
[----:B------:R-:W-:-:S02]  /*4a00*/  PRMT R103, R108, 0x654, R103 ;  /* 0x000006546c677816 */ /* 0x000fc40000000067 */
[----:B------:R-:W-:Y:S02]  /*4a10*/  F2FP.F16.E4M3.UNPACK_B R104, R101.H1 ;  /* 0x00000065ff68723e */ /* 0x000fe400030006ff */
[----:B--2---:R-:W-:Y:S02]  /*4a20*/  F2FP.F16.E4M3.UNPACK_B R35, R40.H1 ;  /* 0x00000028ff23723e */ /* 0x004fe400030006ff */
[----:B-1----:R-:W-:Y:S02]  /*4a30*/  F2FP.F16.E4M3.UNPACK_B R34, R36.H1 ;  /* 0x00000024ff22723e */ /* 0x002fe400030006ff */
[----:B------:R-:W-:Y:S01]  /*4a40*/  LOP3.LUT R108, R105, 0xff00, R102, 0xf8, !PT ;  /* 0x0000ff00696c7812 */ /* 0x000fe200078ef866 */
[----:B------:R-:W-:Y:S01]  /*4a50*/  HADD2.F32 R105, -RZ, R104.H0_H0 ;  /* 0x20000068ff697230 */ /* 0x000fe20000004100 */
[----:B------:R-:W-:Y:S01]  /*4a60*/  LOP3.LUT R103, R103, 0xff00, R32, 0xf8, !PT ;  /* 0x0000ff0067677812 */ /* 0x000fe200078ef820 */
[--C-:B------:R-:W-:Y:S01]  /*4a70*/  HADD2.F32 R32, -RZ, R34.reuse.H0_H0 ;  /* 0x20000022ff207230 */ /* 0x100fe20000004100 */
[----:B------:R-:W-:Y:S01]  /*4a80*/  LOP3.LUT R14, R33, 0xff0000, R14, 0xf8, !PT ;  /* 0x00ff0000210e7812 */ /* 0x000fe200078ef80e */
[--C-:B------:R-:W-:Y:S01]  /*4a90*/  HADD2.F32 R33, -RZ, R35.reuse.H0_H0 ;  /* 0x20000023ff217230 */ /* 0x100fe20000004100 */
[----:B------:R-:W-:Y:S01]  /*4aa0*/  F2FP.F16.E4M3.UNPACK_B R102, R100.H1 ;  /* 0x00000064ff66723e */ /* 0x000fe200030006ff */
[----:B------:R-:W-:Y:S01]  /*4ab0*/  HADD2.F32 R34, -RZ, R34.H1_H1 ;  /* 0x30000022ff227230 */ /* 0x000fe20000004100 */
[----:B------:R-:W-:Y:S01]  /*4ac0*/  LOP3.LUT R12, R103, 0xff0000, R12, 0xf8, !PT ;  /* 0x00ff0000670c7812 */ /* 0x000fe200078ef80c */
[-C--:B------:R-:W-:Y:S01]  /*4ad0*/  FMUL.FTZ R110, R32, R105.reuse ;  /* 0x00000069206e7220 */ /* 0x080fe20000410000 */
[----:B------:R-:W-:Y:S01]  /*4ae0*/  FMUL.FTZ R109, R33, R105 ;  /* 0x00000069216d7220 */ /* 0x000fe20000410000 */
[--C-:B------:R-:W-:Y:S01]  /*4af0*/  HADD2.F32 R103, -RZ, R102.reuse.H0_H0 ;  /* 0x20000066ff677230 */ /* 0x100fe20000004100 */
[----:B------:R-:W-:Y:S01]  /*4b00*/  LOP3.LUT R15, R106, 0xff0000, R13, 0xf8, !PT ;  /* 0x00ff00006a0f7812 */ /* 0x000fe200078ef80d */
[----:B------:R-:W-:Y:S01]  /*4b10*/  HADD2.F32 R105, -RZ, R102.H1_H1 ;  /* 0x30000066ff697230 */ /* 0x000fe20000004100 */
[----:B------:R-:W-:Y:S01]  /*4b20*/  F2FP.F16.E4M3.UNPACK_B R106, R101 ;  /* 0x00000065ff6a723e */ /* 0x000fe200020006ff */
[----:B------:R-:W-:-:S02]  /*4b30*/  HADD2.F32 R102, -RZ, R35.H1_H1 ;  /* 0x30000023ff667230 */ /* 0x000fc40000004100 */
[-C--:B------:R-:W-:Y:S01]  /*4b40*/  FFMA.FTZ R32, R32, R103.reuse, -R109 ;  /* 0x0000006720207223 */ /* 0x080fe2000001086d */
[----:B------:R-:W-:Y:S01]  /*4b50*/  FFMA.FTZ R33, R33, R103, R110 ;  /* 0x0000006721217223 */ /* 0x000fe2000001006e */
[----:B------:R-:W-:Y:S01]  /*4b60*/  F2FP.F16.E4M3.UNPACK_B R103, R100 ;  /* 0x00000064ff67723e */ /* 0x000fe200020006ff */
[----:B------:R-:W-:Y:S01]  /*4b70*/  HADD2.F32 R109, -RZ, R104.H1_H1 ;  /* 0x30000068ff6d7230 */ /* 0x000fe20000004100 */
[----:B------:R-:W-:Y:S02]  /*4b80*/  F2FP.F16.E4M3.UNPACK_B R100, R36 ;  /* 0x00000024ff64723e */ /* 0x000fe400020006ff */
[----:B------:R-:W-:Y:S01]  /*4b90*/  LOP3.LUT R13, R108, 0xff0000, R107, 0xf8, !PT ;  /* 0x00ff00006c0d7812 */ /* 0x000fe200078ef86b */
[----:B------:R-:W-:Y:S01]  /*4ba0*/  HADD2.F32 R107, -RZ, R106.H0_H0 ;  /* 0x2000006aff6b7230 */ /* 0x000fe20000004100 */
        /* <DEDUP_REMOVED lines=8> */
[----:B------:R-:W-:Y:S01]  /*4c30*/  FMUL.FTZ R108, R36, R107 ;  /* 0x0000006b246c7220 */ /* 0x000fe20000410000 */
[----:B------:R-:W-:Y:S01]  /*4c40*/  HADD2.F32 R105, -RZ, R106.H1_H1 ;  /* 0x3000006aff697230 */ /* 0x000fe20000004100 */
[----:B------:R-:W-:Y:S01]  /*4c50*/  F2FP.F16.E4M3.UNPACK_B R106, R97.H1 ;  /* 0x00000061ff6a723e */ /* 0x000fe200030006ff */
[----:B------:R-:W-:-:S02]  /*4c60*/  HADD2.F32 R102, -RZ, R40.H1_H1 ;  /* 0x30000028ff667230 */ /* 0x000fc40000004100 */
[C---:B------:R-:W-:Y:S01]  /*4c70*/  FMUL.FTZ R109, R101.reuse, R107 ;  /* 0x0000006b656d7220 */ /* 0x040fe20000410000 */
[-C--:B------:R-:W-:Y:S01]  /*4c80*/  FFMA.FTZ R40, R101, R104.reuse, R108 ;  /* 0x0000006865287223 */ /* 0x080fe2000001006c */
[----:B------:R-:W-:Y:S01]  /*4c90*/  HADD2.F32 R100, -RZ, R100.H1_H1 ;  /* 0x30000064ff647230 */ /* 0x000fe20000004100 */
[----:B------:R-:W-:Y:S01]  /*4ca0*/  F2FP.F16.E4M3.UNPACK_B R107, R99.H1 ;  /* 0x00000063ff6b723e */ /* 0x000fe200030006ff */
[----:B------:R-:W-:Y:S02]  /*4cb0*/  HADD2.F32 R101, -RZ, R103.H1_H1 ;  /* 0x30000067ff657230 */ /* 0x000fe40000004100 */
[-C--:B------:R-:W-:Y:S01]  /*4cc0*/  FMUL.FTZ R103, R102, R105.reuse ;  /* 0x0000006966677220 */ /* 0x080fe20000410000 */
[----:B------:R-:W-:Y:S01]  /*4cd0*/  FFMA.FTZ R36, R36, R104, -R109 ;  /* 0x0000006824247223 */ /* 0x000fe2000001086d */
[----:B------:R-:W-:Y:S01]  /*4ce0*/  F2FP.F16.E4M3.UNPACK_B R104, R42.H1 ;  /* 0x0000002aff68723e */ /* 0x000fe200030006ff */
[C---:B------:R-:W-:Y:S01]  /*4cf0*/  FMUL.FTZ R111, R100.reuse, R105 ;  /* 0x00000069646f7220 */ /* 0x040fe20000410000 */
[----:B------:R-:W-:Y:S01]  /*4d00*/  FFMA.FTZ R103, R100, R101, -R103 ;  /* 0x0000006564677223 */ /* 0x000fe20000010867 */
[----:B------:R-:W-:Y:S01]  /*4d10*/  F2FP.F16.E4M3.UNPACK_B R100, R38.H1 ;  /* 0x00000026ff64723e */ /* 0x000fe200030006ff */
[----:B------:R-:W-:-:S02]  /*4d20*/  HADD2.F32 R109, -RZ, R106.H0_H0 ;  /* 0x2000006aff6d7230 */ /* 0x000fc40000004100 */
[----:B------:R-:W-:Y:S01]  /*4d30*/  FFMA.FTZ R101, R102, R101, R111 ;  /* 0x0000006566657223 */ /* 0x000fe2000001006f */
[----:B------:R-:W-:Y:S01]  /*4d40*/  HADD2.F32 R105, -RZ, R104.H0_H0 ;  /* 0x20000068ff697230 */ /* 0x000fe20000004100 */
[----:B------:R-:W-:Y:S01]  /*4d50*/  F2FP.F16.E4M3.UNPACK_B R38, R38 ;  /* 0x00000026ff26723e */ /* 0x000fe200020006ff */
        /* <DEDUP_REMOVED lines=18> */
[----:B------:R-:W-:Y:S01]  /*4e80*/  HADD2.F32 R42, -RZ, R38.H0_H0 ;  /* 0x20000026ff2a7230 */ /* 0x000fe20000004100 */
[----:B------:R-:W-:Y:S01]  /*4e90*/  F2FP.SATFINITE.E4M3.F32.PACK_AB_MERGE_C R40, R101, R40, R33 ;  /* 0x000000286528723e */ /* 0x000fe20004807021 */
[--C-:B------:R-:W-:Y:S01]  /*4ea0*/  HADD2.F32 R107, -RZ, R105.reuse.H0_H0 ;  /* 0x20000069ff6b7230 */ /* 0x100fe20000004100 */
[----:B------:R-:W-:Y:S01]  /*4eb0*/  F2FP.F16.E4M3.UNPACK_B R34, R41 ;  /* 0x00000029ff22723e */ /* 0x000fe200020006ff */
[----:B------:R-:W-:Y:S01]  /*4ec0*/  HADD2.F32 R109, -RZ, R105.H1_H1 ;  /* 0x30000069ff6d7230 */ /* 0x000fe20000004100 */
[----:B------:R-:W-:Y:S01]  /*4ed0*/  F2FP.F16.E4M3.UNPACK_B R105, R99 ;  /* 0x00000063ff69723e */ /* 0x000fe200020006ff */
[----:B------:R-:W-:-:S02]  /*4ee0*/  HADD2.F32 R99, -RZ, R104.H0_H0 ;  /* 0x20000068ff637230 */ /* 0x000fc40000004100 */
[----:B------:R-:W-:Y:S01]  /*4ef0*/  FMUL.FTZ R108, R42, R107 ;  /* 0x0000006b2a6c7220 */ /* 0x000fe20000410000 */
[----:B------:R-:W-:Y:S01]  /*4f00*/  HADD2.F32 R104, -RZ, R104.H1_H1 ;  /* 0x30000068ff687230 */ /* 0x000fe20000004100 */
[----:B------:R-:W-:Y:S01]  /*4f10*/  F2FP.F16.E4M3.UNPACK_B R35, R15 ;  /* 0x0000000fff23723e */ /* 0x000fe200020006ff */
[----:B------:R-:W-:Y:S02]  /*4f20*/  HADD2.F32 R38, -RZ, R38.H1_H1 ;  /* 0x30000026ff267230 */ /* 0x000fe40000004100 */
[C---:B------:R-:W-:Y:S01]  /*4f30*/  FMUL.FTZ R111, R99.reuse, R107 ;  /* 0x0000006b636f7220 */ /* 0x040fe20000410000 */
        /* <DEDUP_REMOVED lines=8> */
[----:B------:R-:W-:Y:S01]  /*4fc0*/  F2FP.SATFINITE.E4M3.F32.PACK_AB_MERGE_C R100, R97, R100, RZ ;  /* 0x000000646164723e */ /* 0x000fe200048070ff */
[----:B------:R-:W-:Y:S01]  /*4fd0*/  FFMA.FTZ R38, R38, R105, -R107 ;  /* 0x0000006926267223 */ /* 0x000fe2000001086b */
[----:B------:R-:W-:Y:S01]  /*4fe0*/  F2FP.SATFINITE.E4M3.F32.PACK_AB_MERGE_C R36, R103, R36, R32 ;  /* 0x000000246724723e */ /* 0x000fe20004807020 */
[--C-:B------:R-:W-:Y:S01]  /*4ff0*/  HADD2.F32 R97, -RZ, R34.reuse.H0_H0 ;  /* 0x20000022ff617230 */ /* 0x100fe20000004100 */
[----:B------:R-:W-:Y:S01]  /*5000*/  F2FP.SATFINITE.E4M3.F32.PACK_AB_MERGE_C R102, R113, R102, RZ ;  /* 0x000000667166723e */ /* 0x000fe200048070ff */
[----:B------:R-:W-:Y:S01]  /*5010*/  HADD2.F32 R101, -RZ, R35.H0_H0 ;  /* 0x20000023ff657230 */ /* 0x000fe20000004100 */
[----:B------:R-:W-:Y:S01]  /*5020*/  F2FP.F16.E4M3.UNPACK_B R99, R14 ;  /* 0x0000000eff63723e */ /* 0x000fe200020006ff */
[----:B------:R-:W-:Y:S01]  /*5030*/  HADD2.F32 R32, -RZ, R33.H0_H0 ;  /* 0x20000021ff207230 */ /* 0x000fe20000004100 */
[----:B------:R-:W-:Y:S01]  /*5040*/  F2FP.SATFINITE.E4M3.F32.PACK_AB_MERGE_C R42, R109, R42, R102 ;  /* 0x0000002a6d2a723e */ /* 0x000fe20004807066 */
[----:B------:R-:W-:Y:S01]  /*5050*/  HADD2.F32 R34, -RZ, R34.H1_H1 ;  /* 0x30000022ff227230 */ /* 0x000fe20000004100 */
[----:B------:R-:W-:Y:S01]  /*5060*/  F2FP.SATFINITE.E4M3.F32.PACK_AB_MERGE_C R38, R38, R111, R100 ;  /* 0x0000006f2626723e */ /* 0x000fe20004807064 */
[-C--:B------:R-:W-:Y:S01]  /*5070*/  FMUL.FTZ R103, R97, R101.reuse ;  /* 0x0000006561677220 */ /* 0x080fe20000410000 */
[----:B------:R-:W-:Y:S01]  /*5080*/  FMUL.FTZ R102, R32, R101 ;  /* 0x0000006520667220 */ /* 0x000fe20000410000 */
[----:B------:R-:W-:Y:S01]  /*5090*/  HADD2.F32 R100, -RZ, R99.H0_H0 ;  /* 0x20000063ff647230 */ /* 0x000fe20000004100 */
[----:B------:R-:W-:Y:S01]  /*50a0*/  F2FP.F16.E4M3.UNPACK_B R41, R41.H1 ;  /* 0x00000029ff29723e */ /* 0x000fe200030006ff */
[----:B------:R-:W-:Y:S01]  /*50b0*/  HADD2.F32 R101, -RZ, R35.H1_H1 ;  /* 0x30000023ff657230 */ /* 0x000fe20000004100 */
[----:B------:R-:W-:Y:S01]  /*50c0*/  F2FP.F16.E4M3.UNPACK_B R37, R37.H1 ;  /* 0x00000025ff25723e */ /* 0x000fe200030006ff */
[----:B------:R-:W-:-:S02]  /*50d0*/  HADD2.F32 R35, -RZ, R33.H1_H1 ;  /* 0x30000021ff237230 */ /* 0x000fc40000004100 */
[-C--:B------:R-:W-:Y:S01]  /*50e0*/  FFMA.FTZ R32, R32, R100.reuse, -R103 ;  /* 0x0000006420207223 */ /* 0x080fe20000010867 */
[----:B------:R-:W-:Y:S01]  /*50f0*/  FFMA.FTZ R33, R97, R100, R102 ;  /* 0x0000006461217223 */ /* 0x000fe20000010066 */
[----:B------:R-:W-:Y:S02]  /*5100*/  HADD2.F32 R99, -RZ, R99.H1_H1 ;  /* 0x30000063ff637230 */ /* 0x000fe40000004100 */
[CC--:B------:R-:W-:Y:S01]  /*5110*/  FMUL.FTZ R100, R34.reuse, R101.reuse ;  /* 0x0000006522647220 */ /* 0x0c0fe20000410000 */
[----:B------:R-:W-:Y:S01]  /*5120*/  FMUL.FTZ R97, R35, R101 ;  /* 0x0000006523617220 */ /* 0x000fe20000410000 */
[----:B------:R-:W-:Y:S01]  /*5130*/  F2FP.F16.E4M3.UNPACK_B R101, R15.H1 ;  /* 0x0000000fff65723e */ /* 0x000fe200030006ff */
[----:B------:R-:W-:Y:S01]  /*5140*/  HADD2.F32 R15, -RZ, R37.H0_H0 ;  /* 0x20000025ff0f7230 */ /* 0x000fe20000004100 */
[----:B------:R-:W-:Y:S01]  /*5150*/  F2FP.F16.E4M3.UNPACK_B R14, R14.H1 ;  /* 0x0000000eff0e723e */ /* 0x000fe200030006ff */
[----:B------:R-:W-:Y:S01]  /*5160*/  FFMA.FTZ R34, R34, R99, R97 ;  /* 0x0000006322227223 */ /* 0x000fe20000010061 */
[----:B------:R-:W-:-:S02]  /*5170*/  HADD2.F32 R97, -RZ, R41.H0_H0 ;  /* 0x20000029ff617230 */ /* 0x000fc40000004100 */
[----:B------:R-:W-:Y:S01]  /*5180*/  FFMA.FTZ R35, R35, R99, -R100 ;  /* 0x0000006323237223 */ /* 0x000fe20000010864 */
[----:B------:R-:W-:Y:S01]  /*5190*/  HADD2.F32 R104, -RZ, R101.H0_H0 ;  /* 0x20000065ff687230 */ /* 0x000fe20000004100 */
[----:B------:R-:W-:Y:S01]  /*51a0*/  F2FP.F16.E4M3.UNPACK_B R99, R43 ;  /* 0x0000002bff63723e */ /* 0x000fe200020006ff */
[--C-:B------:R-:W-:Y:S01]  /*51b0*/  HADD2.F32 R102, -RZ, R14.reuse.H0_H0 ;  /* 0x2000000eff667230 */ /* 0x100fe20000004100 */
[----:B------:R-:W-:Y:S01]  /*51c0*/  F2FP.F16.E4M3.UNPACK_B R107, R13 ;  /* 0x0000000dff6b723e */ /* 0x000fe200020006ff */
[----:B------:R-:W-:Y:S02]  /*51d0*/  HADD2.F32 R100, -RZ, R41.H1_H1 ;  /* 0x30000029ff647230 */ /* 0x000fe40000004100 */
[-C--:B------:R-:W-:Y:S01]  /*51e0*/  FMUL.FTZ R106, R97, R104.reuse ;  /* 0x00000068616a7220 */ /* 0x080fe20000410000 */
[----:B------:R-:W-:Y:S02]  /*51f0*/  HADD2.F32 R37, -RZ, R37.H1_H1 ;  /* 0x30000025ff257230 */ /* 0x000fe40000004100 */
[----:B------:R-:W-:Y:S01]  /*5200*/  FMUL.FTZ R104, R15, R104 ;  /* 0x000000680f687220 */ /* 0x000fe20000410000 */
[----:B------:R-:W-:Y:S01]  /*5210*/  HADD2.F32 R41, -RZ, R101.H1_H1 ;  /* 0x30000065ff297230 */ /* 0x000fe20000004100 */
[----:B------:R-:W-:Y:S01]  /*5220*/  F2FP.F16.E4M3.UNPACK_B R105, R12.H1 ;  /* 0x0000000cff69723e */ /* 0x000fe200030006ff */
[----:B------:R-:W-:-:S02]  /*5230*/  HADD2.F32 R101, -RZ, R14.H1_H1 ;  /* 0x3000000eff657230 */ /* 0x000fc40000004100 */
[-C--:B------:R-:W-:Y:S01]  /*5240*/  FFMA.FTZ R14, R15, R102.reuse, -R106 ;  /* 0x000000660f0e7223 */ /* 0x080fe2000001086a */
[----:B------:R-:W-:Y:S01]  /*5250*/  FFMA.FTZ R15, R97, R102, R104 ;  /* 0x00000066610f7223 */ /* 0x000fe20000010068 */
[CC--:B------:R-:W-:Y:S01]  /*5260*/  FMUL.FTZ R108, R100.reuse, R41.reuse ;  /* 0x00000029646c7220 */ /* 0x0c0fe20000410000 */
[C---:B------:R-:W-:Y:S01]  /*5270*/  FMUL.FTZ R97, R37.reuse, R41 ;  /* 0x0000002925617220 */ /* 0x040fe20000410000 */
[----:B------:R-:W-:Y:S01]  /*5280*/  F2FP.F16.E4M3.UNPACK_B R41, R39 ;  /* 0x00000027ff29723e */ /* 0x000fe200020006ff */
[----:B------:R-:W-:Y:S02]  /*5290*/  HADD2.F32 R102, -RZ, R99.H0_H0 ;  /* 0x20000063ff667230 */ /* 0x000fe40000004100 */
[-C--:B------:R-:W-:Y:S01]  /*52a0*/  FFMA.FTZ R37, R37, R101.reuse, -R108 ;  /* 0x0000006525257223 */ /* 0x080fe2000001086c */
[----:B------:R-:W-:Y:S01]  /*52b0*/  FFMA.FTZ R100, R100, R101, R97 ;  /* 0x0000006564647223 */ /* 0x000fe20000010061 */
[----:B------:R-:W-:Y:S01]  /*52c0*/  F2FP.F16.E4M3.UNPACK_B R101, R43.H1 ;  /* 0x0000002bff65723e */ /* 0x000fe200030006ff */
[----:B------:R-:W-:Y:S01]  /*52d0*/  HADD2.F32 R43, -RZ, R41.H0_H0 ;  /* 0x20000029ff2b7230 */ /* 0x000fe20000004100 */
[----:B------:R-:W-:Y:S01]  /*52e0*/  F2FP.F16.E4M3.UNPACK_B R108, R13.H1 ;  /* 0x0000000dff6c723e */ /* 0x000fe200030006ff */
[----:B------:R-:W-:Y:S01]  /*52f0*/  HADD2.F32 R106, -RZ, R105.H0_H0 ;  /* 0x20000069ff6a7230 */ /* 0x000fe20000004100 */
[----:B------:R-:W-:Y:S01]  /*5300*/  F2FP.F16.E4M3.UNPACK_B R39, R39.H1 ;  /* 0x00000027ff27723e */ /* 0x000fe200030006ff */
[----:B------:R-:W-:Y:S01]  /*5310*/  HADD2.F32 R103, -RZ, R101.H0_H0 ;  /* 0x20000065ff677230 */ /* 0x000fe20000004100 */
[----:B------:R-:W-:Y:S01]  /*5320*/  F2FP.F16.E4M3.UNPACK_B R104, R12 ;  /* 0x0000000cff68723e */ /* 0x000fe200020006ff */
[----:B------:R-:W-:Y:S01]  /*5330*/  HADD2.F32 R12, -RZ, R107.H0_H0 ;  /* 0x2000006bff0c7230 */ /* 0x000fe20000004100 */
[----:B------:R-:W-:Y:S01]  /*5340*/  F2FP.SATFINITE.E4M3.F32.PACK_AB_MERGE_C R14, R37, R14, RZ ;  /* 0x0000000e250e723e */ /* 0x000fe200048070ff */
[----:B------:R-:W-:Y:S01]  /*5350*/  HADD2.F32 R110, -RZ, R108.H0_H0 ;  /* 0x2000006cff6e7230 */ /* 0x000fe20000004100 */
[----:B------:R-:W-:Y:S01]  /*5360*/  F2FP.SATFINITE.E4M3.F32.PACK_AB_MERGE_C R15, R100, R15, RZ ;  /* 0x0000000f640f723e */ /* 0x000fe200048070ff */
[----:B------:R-:W-:-:S02]  /*5370*/  HADD2.F32 R97, -RZ, R39.H0_H0 ;  /* 0x20000027ff617230 */ /* 0x000fc40000004100 */
[C---:B------:R-:W-:Y:S01]  /*5380*/  FMUL.FTZ R112, R102.reuse, R12 ;  /* 0x0000000c66707220 */ /* 0x040fe20000410000 */
[----:B------:R-:W-:Y:S02]  /*5390*/  HADD2.F32 R13, -RZ, R104.H0_H0 ;  /* 0x20000068ff0d7230 */ /* 0x000fe40000004100 */
[----:B------:R-:W-:Y:S01]  /*53a0*/  FMUL.FTZ R114, R103, R110 ;  /* 0x0000006e67727220 */ /* 0x000fe20000410000 */
[----:B------:R-:W-:Y:S01]  /*53b0*/  FMUL.FTZ R109, R43, R12 ;  /* 0x0000000c2b6d7220 */ /* 0x000fe20000410000 */
[----:B------:R-:W-:Y:S01]  /*53c0*/  FMUL.FTZ R110, R97, R110 ;  /* 0x0000006e616e7220 */ /* 0x000fe20000410000 */
[----:B------:R-:W-:Y:S02]  /*53d0*/  HADD2.F32 R101, -RZ, R101.H1_H1 ;  /* 0x30000065ff657230 */ /* 0x000fe40000004100 */
[-C--:B------:R-:W-:Y:S01]  /*53e0*/  FFMA.FTZ R12, R43, R13.reuse, -R112 ;  /* 0x0000000d2b0c7223 */ /* 0x080fe20000010870 */
[----:B------:R-:W-:Y:S02]  /*53f0*/  HADD2.F32 R108, -RZ, R108.H1_H1 ;  /* 0x3000006cff6c7230 */ /* 0x000fe40000004100 */
[----:B------:R-:W-:Y:S01]  /*5400*/  FFMA.FTZ R13, R102, R13, R109 ;  /* 0x0000000d660d7223 */ /* 0x000fe2000001006d */
[----:B------:R-:W-:-:S02]  /*5410*/  HADD2.F32 R39, -RZ, R39.H1_H1 ;  /* 0x30000027ff277230 */ /* 0x000fc40000004100 */
[-C--:B------:R-:W-:Y:S01]  /*5420*/  FFMA.FTZ R114, R97, R106.reuse, -R114 ;  /* 0x0000006a61727223 */ /* 0x080fe20000010872 */
[----:B------:R-:W-:Y:S01]  /*5430*/  FFMA.FTZ R110, R103, R106, R110 ;  /* 0x0000006a676e7223 */ /* 0x000fe2000001006e */
[----:B------:R-:W-:Y:S02]  /*5440*/  HADD2.F32 R99, -RZ, R99.H1_H1 ;  /* 0x30000063ff637230 */ /* 0x000fe40000004100 */
[-C--:B------:R-:W-:Y:S01]  /*5450*/  FMUL.FTZ R112, R101, R108.reuse ;  /* 0x0000006c65707220 */ /* 0x080fe20000410000 */
[----:B------:R-:W-:Y:S02]  /*5460*/  HADD2.F32 R106, -RZ, R107.H1_H1 ;  /* 0x3000006bff6a7230 */ /* 0x000fe40000004100 */
[----:B------:R-:W-:Y:S01]  /*5470*/  FMUL.FTZ R116, R39, R108 ;  /* 0x0000006c27747220 */ /* 0x000fe20000410000 */
[----:B------:R-:W-:Y:S01]  /*5480*/  HADD2.F32 R102, -RZ, R105.H1_H1 ;  /* 0x30000069ff667230 */ /* 0x000fe20000004100 */
[----:B------:R-:W-:Y:S01]  /*5490*/  F2FP.SATFINITE.E4M3.F32.PACK_AB_MERGE_C R37, R35, R32, R14 ;  /* 0x000000202325723e */ /* 0x000fe2000480700e */
[----:B------:R-:W-:-:S02]  /*54a0*/  HADD2.F32 R41, -RZ, R41.H1_H1 ;  /* 0x30000029ff297230 */ /* 0x000fc40000004100 */
[----:B------:R-:W-:Y:S01]  /*54b0*/  FMUL.FTZ R108, R99, R106 ;  /* 0x0000006a636c7220 */ /* 0x000fe20000410000 */
[----:B------:R-:W-:Y:S02]  /*54c0*/  HADD2.F32 R104, -RZ, R104.H1_H1 ;  /* 0x30000068ff687230 */ /* 0x000fe40000004100 */
[-C--:B------:R-:W-:Y:S01]  /*54d0*/  FFMA.FTZ R39, R39, R102.reuse, -R112 ;  /* 0x0000006627277223 */ /* 0x080fe20000010870 */
[----:B------:R-:W-:Y:S01]  /*54e0*/  FFMA.FTZ R101, R101, R102, R116 ;  /* 0x0000006665657223 */ /* 0x000fe20000010074 */
[C---:B------:R-:W-:Y:S01]  /*54f0*/  FMUL.FTZ R106, R41.reuse, R106 ;  /* 0x0000006a296a7220 */ /* 0x040fe20000410000 */
[----:B------:R-:W-:Y:S02]  /*5500*/  FFMA.FTZ R41, R41, R104, -R108 ;  /* 0x0000006829297223 */ /* 0x000fe4000001086c */
[----:B------:R-:W-:Y:S01]  /*5510*/  F2FP.SATFINITE.E4M3.F32.PACK_AB_MERGE_C R39, R39, R114, RZ ;  /* 0x000000722727723e */ /* 0x000fe200048070ff */
[----:B------:R-:W-:Y:S01]  /*5520*/  FFMA.FTZ R106, R99, R104, R106 ;  /* 0x00000068636a7223 */ /* 0x000fe2000001006a */
[----:B------:R-:W-:-:S02]  /*5530*/  F2FP.SATFINITE.E4M3.F32.PACK_AB_MERGE_C R101, R101, R110, RZ ;  /* 0x0000006e6565723e */ /* 0x000fc400048070ff */
[----:B------:R-:W-:Y:S02]  /*5540*/  F2FP.SATFINITE.E4M3.F32.PACK_AB_MERGE_C R39, R41, R12, R39 ;  /* 0x0000000c2927723e */ /* 0x000fe40004807027 */
[----:B------:R-:W-:Y:S02]  /*5550*/  F2FP.SATFINITE.E4M3.F32.PACK_AB_MERGE_C R41, R34, R33, R15 ;  /* 0x000000212229723e */ /* 0x000fe4000480700f */
[----:B------:R-:W-:-:S07]  /*5560*/  F2FP.SATFINITE.E4M3.F32.PACK_AB_MERGE_C R43, R106, R13, R101 ;  /* 0x0000000d6a2b723e */ /* 0x000fce0004807065 */
.L_x_9073:
[----:B------:R-:W-:Y:S05]  /*5570*/  BSYNC B2 ;  /* 0x0000000000027941 */ /* 0x000fea0003800000 */
.L_x_9072:
[----:B-1----:R1:W-:Y:S04]  /*5580*/  STG.E.128 desc[UR40][R82.64], R36 ;  /* 0x0000002452007986 */ /* 0x0023e8000c101d28 */
[----:B--2---:R1:W-:Y:S02]  /*5590*/  @!P4 STG.E.128 desc[UR40][R84.64], R40 ;  /* 0x000000285400c986 */ /* 0x0043e4000c101d28 */
.L_x_9071:
[----:B------:R-:W-:Y:S05]  /*55a0*/  BSYNC B1 ;  /* 0x0000000000017941 */ /* 0x000fea0003800000 */
.L_x_9070:
[----:B------:R-:W-:-:S13]  /*55b0*/  ISETP.NE.AND P4, PT, R45, RZ, PT ;  /* 0x000000ff2d00720c */ /* 0x000fda0003f85270 */
[----:B------:R-:W-:Y:S05]  /*55c0*/  @!P4 BRA `(.L_x_9054) ;  /* 0x000000100044c947 */ /* 0x000fea0003800000 */
[----:B------:R-:W2:Y:S04]  /*55d0*/  LDL R32, [R1+0x28] ;  /* 0x0000280001207983 */ /* 0x000ea80000100800 */
[----:B------:R-:W3:Y:S04]  /*55e0*/  LDL R15, [R1+0x70] ;  /* 0x00007000010f7983 */ /* 0x000ee80000100800 */
[----:B------:R-:W4:Y:S04]  /*55f0*/  LDL R14, [R1+0x3c] ;  /* 0x00003c00010e7983 */ /* 0x000f280000100800 */
[----:B-1----:R-:W5:Y:S01]  /*5600*/  LDL R40, [R1+0x2c] ;  /* 0x00002c0001287983 */ /* 0x002f620000100800 */
[----:B------:R-:W-:Y:S01]  /*5610*/  SEL R98, R61, R98, !P0 ;  /* 0x000000623d627207 */ /* 0x000fe20004000000 */
[----:B------:R-:W-:Y:S01]  /*5620*/  BSSY B1, `(.L_x_9074) ;  /* 0x00000eb000017945 */ /* 0x000fe20003800000 */
[----:B------:R-:W-:-:S02]  /*5630*/  IADD3 R37, P4, P5, R58, R78, R7 ;  /* 0x0000004e3a257210 */ /* 0x000fc40007d9e007 */
[----:B------:R-:W-:Y:S02]  /*5640*/  SHF.R.S32.HI R13, RZ, 0x1f, R98 ;  /* 0x0000001fff0d7819 */ /* 0x000fe40000011462 */
[----:B------:R-:W-:Y:S02]  /*5650*/  IADD3.X R38, R80, R95, R3, P4, P5 ;  /* 0x0000005f50267210 */ /* 0x000fe400027ea403 */
[----:B------:R-:W-:Y:S02]  /*5660*/  LEA.HI R13, R13, R98, RZ, 0x5 ;  /* 0x000000620d0d7211 */ /* 0x000fe400078f28ff */
[----:B------:R-:W-:Y:S02]  /*5670*/  IADD3 R36, P4, R37, R76, RZ ;  /* 0x0000004c25247210 */ /* 0x000fe40007f9e0ff */
[----:B------:R-:W-:-:S03]  /*5680*/  SHF.R.S32.HI R13, RZ, 0x5, R13 ;  /* 0x00000005ff0d7819 */ /* 0x000fc6000001140d */
[----:B------:R-:W-:Y:S01]  /*5690*/  IMAD.X R37, R38, 0x1, R77, P4 ;  /* 0x0000000126257824 */ /* 0x000fe200020e064d */
[----:B------:R-:W-:-:S04]  /*56a0*/  LEA.HI.SX32 R13, R72, R13, 0x1c ;  /* 0x0000000d480d7211 */ /* 0x000fc800078fe2ff */
[C---:B------:R-:W-:Y:S01]  /*56b0*/  LEA.HI R12, R13.reuse, R13, RZ, 0x1 ;  /* 0x0000000d0d0c7211 */ /* 0x040fe200078f08ff */
[----:B------:R-:W-:-:S04]  /*56c0*/  IMAD.SHL.U32 R39, R13, 0x10, RZ ;  /* 0x000000100d277824 */ /* 0x000fc800078e00ff */
[----:B------:R-:W-:-:S05]  /*56d0*/  IMAD.SHL.U32 R13, R12, 0x800, RZ ;  /* 0x000008000c0d7824 */ /* 0x000fca00078e00ff */
[----:B------:R-:W-:Y:S02]  /*56e0*/  LOP3.LUT R13, R13, 0xfffff000, RZ, 0xc0, !PT ;  /* 0xfffff0000d0d7812 */ /* 0x000fe400078ec0ff */
[----:B--2---:R-:W-:-:S04]  /*56f0*/  LOP3.LUT R12, R32, 0x10, R39, 0xf8, !PT ;  /* 0x00000010200c7812 */ /* 0x004fc800078ef827 */
[----:B---3--:R-:W-:-:S04]  /*5700*/  LOP3.LUT R12, R12, R15, RZ, 0x3c, !PT ;  /* 0x0000000f0c0c7212 */ /* 0x008fc800078e3cff */
[----:B----4-:R-:W-:Y:S01]  /*5710*/  IADD3 R14, R12, R13, R14 ;  /* 0x0000000d0c0e7210 */ /* 0x010fe20007ffe00e */
[----:B------:R-:W-:Y:S01]  /*5720*/  IMAD R12, R19, 0x3000, R70 ;  /* 0x00003000130c7824 */ /* 0x000fe200078e0246 */
[----:B-----5:R-:W-:-:S03]  /*5730*/  ISETP.GE.AND P5, PT, R40, R90, PT ;  /* 0x0000005a2800720c */ /* 0x020fc60003fa6270 */
        /* <DEDUP_REMOVED lines=19> */
[----:B------:R-:W-:Y:S01]  /*5870*/  SHF.R.U32.HI R83, RZ, 0x10, R29 ;  /* 0x00000010ff537819 */ /* 0x000fe2000001161d */
[----:B-1----:R-:W-:Y:S01]  /*5880*/  IMAD.MOV.U32 R29, RZ, RZ, R12 ;  /* 0x000000ffff1d7224 */ /* 0x002fe200078e000c */
[----:B------:R-:W-:Y:S01]  /*5890*/  PRMT R12, R38, 0x654, R11 ;  /* 0x00000654260c7816 */ /* 0x000fe2000000000b */
[----:B------:R-:W-:Y:S01]  /*58a0*/  IMAD.SHL.U32 R11, R42, 0x100, RZ ;  /* 0x000001002a0b7824 */ /* 0x000fe200078e00ff */
[----:B------:R-:W-:Y:S01]  /*58b0*/  LOP3.LUT R8, R8, 0xff00, R9, 0xf8, !PT ;  /* 0x0000ff0008087812 */ /* 0x000fe200078ef809 */
[----:B------:R-:W-:Y:S01]  /*58c0*/  IMAD.U32 R9, R84, 0x10000, RZ ;  /* 0x0001000054097824 */ /* 0x000fe200078e00ff */
[----:B------:R-:W-:Y:S02]  /*58d0*/  PRMT R10, R43, 0x654, R10 ;  /* 0x000006542b0a7816 */ /* 0x000fe4000000000a */
[----:B------:R-:W-:Y:S02]  /*58e0*/  SHF.R.U32.HI R41, RZ, 0x8, R31 ;  /* 0x00000008ff297819 */ /* 0x000fe4000001161f */
[----:B------:R-:W-:-:S02]  /*58f0*/  LOP3.LUT R28, R31, 0xff0000ff, RZ, 0xc0, !PT ;  /* 0xff0000ff1f1c7812 */ /* 0x000fc400078ec0ff */
[----:B------:R-:W-:Y:S01]  /*5900*/  SHF.R.U32.HI R82, RZ, 0x10, R31 ;  /* 0x00000010ff527819 */ /* 0x000fe2000001161f */
[----:B------:R-:W-:Y:S01]  /*5910*/  IMAD.SHL.U32 R31, R30, 0x100, RZ ;  /* 0x000001001e1f7824 */ /* 0x000fe200078e00ff */
[----:B------:R-:W-:Y:S01]  /*5920*/  LOP3.LUT R11, R10, 0xff00, R11, 0xf8, !PT ;  /* 0x0000ff000a0b7812 */ /* 0x000fe200078ef80b */
[----:B------:R-:W-:Y:S01]  /*5930*/  IMAD.SHL.U32 R41, R41, 0x100, RZ ;  /* 0x0000010029297824 */ /* 0x000fe200078e00ff */
[----:B------:R-:W-:Y:S01]  /*5940*/  LOP3.LUT R10, R8, 0xff0000, R9, 0xf8, !PT ;  /* 0x00ff0000080a7812 */ /* 0x000fe200078ef809 */
[----:B------:R-:W-:Y:S01]  /*5950*/  IMAD.U32 R8, R40, 0x10000, RZ ;  /* 0x0001000028087824 */ /* 0x000fe200078e00ff */
[----:B------:R-:W-:Y:S01]  /*5960*/  F2FP.F16.E4M3.UNPACK_B R40, R94.H1 ;  /* 0x0000005eff28723e */ /* 0x000fe200030006ff */
[----:B------:R-:W-:Y:S01]  /*5970*/  IMAD.U32 R82, R82, 0x10000, RZ ;  /* 0x0001000052527824 */ /* 0x000fe200078e00ff */
[----:B--2---:R-:W-:Y:S02]  /*5980*/  F2FP.F16.E4M3.UNPACK_B R38, R32.H1 ;  /* 0x00000020ff26723e */ /* 0x004fe400030006ff */
[----:B------:R-:W-:Y:S01]  /*5990*/  F2FP.F16.E4M3.UNPACK_B R30, R29.H1 ;  /* 0x0000001dff1e723e */ /* 0x000fe200030006ff */
[--C-:B------:R-:W-:Y:S01]  /*59a0*/  HADD2.F32 R9, -RZ, R40.reuse.H0_H0 ;  /* 0x20000028ff097230 */ /* 0x100fe20000004100 */
[----:B------:R-:W-:Y:S01]  /*59b0*/  LOP3.LUT R42, R12, 0xff00, R31, 0xf8, !PT ;  /* 0x0000ff000c2a7812 */ /* 0x000fe200078ef81f */
[----:B------:R-:W-:Y:S01]  /*59c0*/  HADD2.F32 R40, -RZ, R40.H1_H1 ;  /* 0x30000028ff287230 */ /* 0x000fe20000004100 */
[----:B------:R-:W-:Y:S01]  /*59d0*/  LOP3.LUT R43, R28, 0xff00, R41, 0xf8, !PT ;  /* 0x0000ff001c2b7812 */ /* 0x000fe200078ef829 */
[----:B------:R-:W-:Y:S01]  /*59e0*/  HADD2.F32 R28, -RZ, R38.H0_H0 ;  /* 0x20000026ff1c7230 */ /* 0x000fe20000004100 */
[----:B------:R-:W-:Y:S01]  /*59f0*/  F2FP.F16.E4M3.UNPACK_B R31, R92.H1 ;  /* 0x0000005cff1f723e */ /* 0x000fe200030006ff */
[----:B------:R-:W-:Y:S01]  /*5a00*/  HADD2.F32 R12, -RZ, R30.H0_H0 ;  /* 0x2000001eff0c7230 */ /* 0x000fe20000004100 */
[----:B------:R-:W-:Y:S01]  /*5a10*/  LOP3.LUT R8, R11, 0xff0000, R8, 0xf8, !PT ;  /* 0x00ff00000b087812 */ /* 0x000fe200078ef808 */
[----:B------:R-:W-:-:S02]  /*5a20*/  IMAD.U32 R11, R83, 0x10000, RZ ;  /* 0x00010000530b7824 */ /* 0x000fc400078e00ff */
[-C--:B------:R-:W-:Y:S01]  /*5a30*/  FMUL.FTZ R83, R28, R9.reuse ;  /* 0x000000091c537220 */ /* 0x080fe20000410000 */
[--C-:B------:R-:W-:Y:S02]  /*5a40*/  HADD2.F32 R41, -RZ, R31.reuse.H0_H0 ;  /* 0x2000001fff297230 */ /* 0x100fe40000004100 */
[----:B------:R-:W-:Y:S01]  /*5a50*/  FMUL.FTZ R85, R12, R9 ;  /* 0x000000090c557220 */ /* 0x000fe20000410000 */
[----:B------:R-:W-:Y:S02]  /*5a60*/  F2FP.F16.E4M3.UNPACK_B R94, R94 ;  /* 0x0000005eff5e723e */ /* 0x000fe400020006ff */
[----:B------:R-:W-:Y:S01]  /*5a70*/  LOP3.LUT R11, R42, 0xff0000, R11, 0xf8, !PT ;  /* 0x00ff00002a0b7812 */ /* 0x000fe200078ef80b */
        /* <DEDUP_REMOVED lines=8> */
[----:B------:R-:W-:-:S02]  /*5b00*/  HADD2.F32 R43, -RZ, R94.H0_H0 ;  /* 0x2000005eff2b7230 */ /* 0x000fc40000004100 */
[----:B------:R-:W-:Y:S01]  /*5b10*/  FMUL.FTZ R84, R31, R40 ;  /* 0x000000281f547220 */ /* 0x000fe20000410000 */
[----:B------:R-:W-:Y:S01]  /*5b20*/  F2FP.F16.E4M3.UNPACK_B R92, R92 ;  /* 0x0000005cff5c723e */ /* 0x000fe200020006ff */
[----:B------:R-:W-:Y:S01]  /*5b30*/  FMUL.FTZ R82, R41, R40 ;  /* 0x0000002829527220 */ /* 0x000fe20000410000 */
[----:B------:R-:W-:Y:S02]  /*5b40*/  HADD2.F32 R40, -RZ, R32.H0_H0 ;  /* 0x20000020ff287230 */ /* 0x000fe40000004100 */
        /* <DEDUP_REMOVED lines=19> */
[-C--:B------:R-:W-:Y:S01]  /*5c80*/  F2FP.F16.E4M3.UNPACK_B R38, R14.reuse.H1 ;  /* 0x0000000eff26723e */ /* 0x080fe200030006ff */
[----:B------:R-:W-:Y:S01]  /*5c90*/  HADD2.F32 R99, -RZ, R40.H1_H1 ;  /* 0x30000028ff637230 */ /* 0x000fe20000004100 */
[----:B------:R-:W-:Y:S01]  /*5ca0*/  F2FP.F16.E4M3.UNPACK_B R93, R93 ;  /* 0x0000005dff5d723e */ /* 0x000fe200020006ff */
[----:B------:R-:W-:Y:S01]  /*5cb0*/  HADD2.F32 R42, -RZ, R42.H1_H1 ;  /* 0x3000002aff2a7230 */ /* 0x000fe20000004100 */
[----:B------:R-:W-:Y:S01]  /*5cc0*/  F2FP.F16.E4M3.UNPACK_B R14, R14 ;  /* 0x0000000eff0e723e */ /* 0x000fe200020006ff */
[----:B------:R-:W-:Y:S01]  /*5cd0*/  HADD2.F32 R97, -RZ, R40.H0_H0 ;  /* 0x20000028ff617230 */ /* 0x000fe20000004100 */
[----:B------:R-:W-:Y:S01]  /*5ce0*/  F2FP.F16.E4M3.UNPACK_B R91, R91 ;  /* 0x0000005bff5b723e */ /* 0x000fe200020006ff */
[----:B------:R-:W-:-:S02]  /*5cf0*/  HADD2.F32 R40, -RZ, R38.H0_H0 ;  /* 0x20000026ff287230 */ /* 0x000fc40000004100 */
[----:B------:R-:W-:Y:S01]  /*5d00*/  FMUL.FTZ R103, R42, R99 ;  /* 0x000000632a677220 */ /* 0x000fe20000410000 */
[--C-:B------:R-:W-:Y:S02]  /*5d10*/  HADD2.F32 R85, -RZ, R83.reuse.H0_H0 ;  /* 0x20000053ff557230 */ /* 0x100fe40000004100 */
[-C--:B------:R-:W-:Y:S01]  /*5d20*/  FMUL.FTZ R101, R82, R97.reuse ;  /* 0x0000006152657220 */ /* 0x080fe20000410000 */
[----:B------:R-:W-:Y:S02]  /*5d30*/  HADD2.F32 R38, -RZ, R38.H1_H1 ;  /* 0x30000026ff267230 */ /* 0x000fe40000004100 */
[C---:B------:R-:W-:Y:S01]  /*5d40*/  FMUL.FTZ R97, R40.reuse, R97 ;  /* 0x0000006128617220 */ /* 0x040fe20000410000 */
[----:B------:R-:W-:Y:S02]  /*5d50*/  HADD2.F32 R83, -RZ, R83.H1_H1 ;  /* 0x30000053ff537230 */ /* 0x000fe40000004100 */
[----:B------:R-:W-:Y:S01]  /*5d60*/  FFMA.FTZ R101, R40, R85, -R101 ;  /* 0x0000005528657223 */ /* 0x000fe20000010865 */
[----:B------:R-:W-:Y:S01]  /*5d70*/  F2FP.SATFINITE.E4M3.F32.PACK_AB_MERGE_C R12, R29, R12, RZ ;  /* 0x0000000c1d0c723e */ /* 0x000fe200048070ff */
[----:B------:R-:W-:Y:S01]  /*5d80*/  FMUL.FTZ R99, R38, R99 ;  /* 0x0000006326637220 */ /* 0x000fe20000410000 */
[----:B------:R-:W-:Y:S01]  /*5d90*/  FFMA.FTZ R82, R82, R85, R97 ;  /* 0x0000005552527223 */ /* 0x000fe20000010061 */
[----:B------:R-:W-:Y:S01]  /*5da0*/  FFMA.FTZ R84, R38, R83, -R103 ;  /* 0x0000005326547223 */ /* 0x000fe20000010867 */
[----:B------:R-:W-:Y:S01]  /*5db0*/  F2FP.F16.E4M3.UNPACK_B R38, R34 ;  /* 0x00000022ff26723e */ /* 0x000fe200020006ff */
[----:B------:R-:W-:-:S02]  /*5dc0*/  HADD2.F32 R85, -RZ, R93.H0_H0 ;  /* 0x2000005dff557230 */ /* 0x000fc40000004100 */
[----:B------:R-:W-:Y:S01]  /*5dd0*/  FFMA.FTZ R103, R42, R83, R99 ;  /* 0x000000532a677223 */ /* 0x000fe20000010063 */
[----:B------:R-:W-:Y:S02]  /*5de0*/  HADD2.F32 R93, -RZ, R93.H1_H1 ;  /* 0x3000005dff5d7230 */ /* 0x000fe40000004100 */
[----:B------:R-:W-:Y:S01]  /*5df0*/  FFMA.FTZ R43, R43, R92, R94 ;  /* 0x0000005c2b2b7223 */ /* 0x000fe2000001005e */
[----:B------:R-:W-:Y:S01]  /*5e00*/  HADD2.F32 R40, -RZ, R38.H0_H0 ;  /* 0x20000026ff287230 */ /* 0x000fe20000004100 */
[----:B------:R-:W-:Y:S01]  /*5e10*/  F2FP.SATFINITE.E4M3.F32.PACK_AB_MERGE_C R28, R31, R28, RZ ;  /* 0x0000001c1f1c723e */ /* 0x000fe200048070ff */
[----:B------:R-:W-:Y:S01]  /*5e20*/  HADD2.F32 R34, -RZ, R14.H0_H0 ;  /* 0x2000000eff227230 */ /* 0x000fe20000004100 */
[----:B------:R-:W-:Y:S01]  /*5e30*/  F2FP.SATFINITE.E4M3.F32.PACK_AB_MERGE_C R12, R41, R30, R12 ;  /* 0x0000001e290c723e */ /* 0x000fe2000480700c */
[----:B------:R-:W-:Y:S02]  /*5e40*/  HADD2.F32 R38, -RZ, R38.H1_H1 ;  /* 0x30000026ff267230 */ /* 0x000fe40000004100 */
[----:B------:R-:W-:Y:S01]  /*5e50*/  FMUL.FTZ R97, R40, R85 ;  /* 0x0000005528617220 */ /* 0x000fe20000410000 */
[----:B------:R-:W-:-:S02]  /*5e60*/  HADD2.F32 R14, -RZ, R14.H1_H1 ;  /* 0x3000000eff0e7230 */ /* 0x000fc40000004100 */
        /* <DEDUP_REMOVED lines=11> */
[----:B------:R-:W-:Y:S01]  /*5f20*/  F2FP.SATFINITE.E4M3.F32.PACK_AB_MERGE_C R32, R43, R32, R28 ;  /* 0x000000202b20723e */ /* 0x000fe2000480701c */
[----:B------:R-:W-:Y:S01]  /*5f30*/  HADD2.F32 R38, -RZ, R31.H0_H0 ;  /* 0x2000001fff267230 */ /* 0x000fe20000004100 */
[----:B------:R-:W-:Y:S01]  /*5f40*/  F2FP.F16.E4M3.UNPACK_B R41, R10 ;  /* 0x0000000aff29723e */ /* 0x000fe200020006ff */
[----:B------:R-:W-:Y:S01]  /*5f50*/  HADD2.F32 R83, -RZ, R30.H0_H0 ;  /* 0x2000001eff537230 */ /* 0x000fe20000004100 */
[----:B------:R-:W-:Y:S01]  /*5f60*/  F2FP.F16.E4M3.UNPACK_B R33, R33.H1 ;  /* 0x00000021ff21723e */ /* 0x000fe200030006ff */
[----:B------:R-:W-:Y:S01]  /*5f70*/  HADD2.F32 R28, -RZ, R29.H0_H0 ;  /* 0x2000001dff1c7230 */ /* 0x000fe20000004100 */
[----:B------:R-:W-:Y:S01]  /*5f80*/  F2FP.F16.E4M3.UNPACK_B R42, R11.H1 ;  /* 0x0000000bff2a723e */ /* 0x000fe200030006ff */
[----:B------:R-:W-:-:S02]  /*5f90*/  HADD2.F32 R40, -RZ, R31.H1_H1 ;  /* 0x3000001fff287230 */ /* 0x000fc40000004100 */
[-C--:B------:R-:W-:Y:S01]  /*5fa0*/  FMUL.FTZ R85, R38, R83.reuse ;  /* 0x0000005326557220 */ /* 0x080fe20000410000 */
[----:B------:R-:W-:Y:S02]  /*5fb0*/  HADD2.F32 R43, -RZ, R41.H0_H0 ;  /* 0x20000029ff2b7230 */ /* 0x000fe40000004100 */
[C---:B------:R-:W-:Y:S01]  /*5fc0*/  FMUL.FTZ R31, R28.reuse, R83 ;  /* 0x000000531c1f7220 */ /* 0x040fe20000410000 */
[----:B------:R-:W-:Y:S01]  /*5fd0*/  HADD2.F32 R83, -RZ, R30.H1_H1 ;  /* 0x3000001eff537230 */ /* 0x000fe20000004100 */
[----:B------:R-:W-:Y:S01]  /*5fe0*/  F2FP.SATFINITE.E4M3.F32.PACK_AB_MERGE_C R82, R103, R82, RZ ;  /* 0x000000526752723e */ /* 0x000fe200048070ff */
[----:B------:R-:W-:Y:S02]  /*5ff0*/  HADD2.F32 R30, -RZ, R29.H1_H1 ;  /* 0x3000001dff1e7230 */ /* 0x000fe40000004100 */
[-C--:B------:R-:W-:Y:S01]  /*6000*/  FFMA.FTZ R28, R28, R43.reuse, -R85 ;  /* 0x0000002b1c1c7223 */ /* 0x080fe20000010855 */
[----:B------:R-:W-:Y:S01]  /*6010*/  FFMA.FTZ R29, R38, R43, R31 ;  /* 0x0000002b261d7223 */ /* 0x000fe2000001001f */
[----:B------:R-:W-:-:S02]  /*6020*/  HADD2.F32 R41, -RZ, R41.H1_H1 ;  /* 0x30000029ff297230 */ /* 0x000fc40000004100 */
[-C--:B------:R-:W-:Y:S01]  /*6030*/  FMUL.FTZ R43, R40, R83.reuse ;  /* 0x00000053282b7220 */ /* 0x080fe20000410000 */
[----:B------:R-:W-:Y:S01]  /*6040*/  FMUL.FTZ R83, R30, R83 ;  /* 0x000000531e537220 */ /* 0x000fe20000410000 */
[----:B------:R-:W-:Y:S01]  /*6050*/  F2FP.F16.E4M3.UNPACK_B R31, R13.H1 ;  /* 0x0000000dff1f723e */ /* 0x000fe200030006ff */
[----:B------:R-:W-:Y:S01]  /*6060*/  FFMA.FTZ R14, R14, R91, -R99 ;  /* 0x0000005b0e0e7223 */ /* 0x000fe20000010863 */
[-C--:B------:R-:W-:Y:S01]  /*6070*/  FFMA.FTZ R13, R30, R41.reuse, -R43 ;  /* 0x000000291e0d7223 */ /* 0x080fe2000001082b */
[----:B------:R-:W-:Y:S01]  /*6080*/  FFMA.FTZ R30, R40, R41, R83 ;  /* 0x00000029281e7223 */ /* 0x000fe20000010053 */
[----:B------:R-:W-:Y:S01]  /*6090*/  F2FP.F16.E4M3.UNPACK_B R10, R10.H1 ;  /* 0x0000000aff0a723e */ /* 0x000fe200030006ff */
[----:B------:R-:W-:Y:S01]  /*60a0*/  HADD2.F32 R38, -RZ, R33.H0_H0 ;  /* 0x20000021ff267230 */ /* 0x000fe20000004100 */
[----:B------:R-:W-:Y:S01]  /*60b0*/  F2FP.SATFINITE.E4M3.F32.PACK_AB_MERGE_C R84, R84, R101, RZ ;  /* 0x000000655454723e */ /* 0x000fe200048070ff */
[----:B------:R-:W-:Y:S01]  /*60c0*/  HADD2.F32 R41, -RZ, R42.H0_H0 ;  /* 0x2000002aff297230 */ /* 0x000fe20000004100 */
[----:B------:R-:W-:Y:S01]  /*60d0*/  F2FP.SATFINITE.E4M3.F32.PACK_AB_MERGE_C R34, R93, R34, R82 ;  /* 0x000000225d22723e */ /* 0x000fe20004807052 */
[----:B------:R-:W-:Y:S01]  /*60e0*/  HADD2.F32 R11, -RZ, R31.H0_H0 ;  /* 0x2000001fff0b7230 */ /* 0x000fe20000004100 */
[----:B------:R-:W-:Y:S01]  /*60f0*/  F2FP.SATFINITE.E4M3.F32.PACK_AB_MERGE_C R14, R14, R97, R84 ;  /* 0x000000610e0e723e */ /* 0x000fe20004807054 */
[----:B------:R-:W-:-:S02]  /*6100*/  HADD2.F32 R33, -RZ, R33.H1_H1 ;  /* 0x30000021ff217230 */ /* 0x000fc40000004100 */
[CC--:B------:R-:W-:Y:S01]  /*6110*/  FMUL.FTZ R84, R38.reuse, R41.reuse ;  /* 0x0000002926547220 */ /* 0x0c0fe20000410000 */
[----:B------:R-:W-:Y:S02]  /*6120*/  HADD2.F32 R82, -RZ, R42.H1_H1 ;  /* 0x3000002aff527230 */ /* 0x000fe40000004100 */
[----:B------:R-:W-:Y:S01]  /*6130*/  FMUL.FTZ R41, R11, R41 ;  /* 0x000000290b297220 */ /* 0x000fe20000410000 */
[--C-:B------:R-:W-:Y:S01]  /*6140*/  HADD2.F32 R40, -RZ, R10.reuse.H0_H0 ;  /* 0x2000000aff287230 */ /* 0x100fe20000004100 */
[----:B------:R-:W-:Y:S01]  /*6150*/  F2FP.F16.E4M3.UNPACK_B R83, R9 ;  /* 0x00000009ff53723e */ /* 0x000fe200020006ff */
        /* <DEDUP_REMOVED lines=55> */
.L_x_9075:
[----:B------:R-:W-:Y:S05]  /*64d0*/  BSYNC B1 ;  /* 0x0000000000017941 */ /* 0x000fea0003800000 */
.L_x_9074:
[----:B-1----:R4:W-:Y:S01]  /*64e0*/  STG.E.128 desc[UR40][R36.64], R12 ;  /* 0x0000000c24007986 */ /* 0x0029e2000c101d28 */
        /* <DEDUP_REMOVED lines=9> */
.L_x_9047:
[----:B------:R-:W-:-:S13]  /*6580*/  ISETP.NE.AND P3, PT, R157, 0x3, PT ;  /* 0x000000039d00780c */ /* 0x000fda0003f65270 */
[----:B------:R-:W-:Y:S05]  /*6590*/  @!P3 BRA `(.L_x_9076) ;  /* 0x000000000004b947 */ /* 0x000fea0003800000 */
[----:B------:R-:W-:Y:S01]  /*65a0*/  BPT.TRAP 0x1 ;  /* 0x000000040000795c */ /* 0x000fe20000300000 */
.L_x_9076:
[----:B------:R-:W2:Y:S01]  /*65b0*/  LDL R8, [R1+0x8] ;  /* 0x0000080001087983 */ /* 0x000ea20000100800 */
[----:B------:R-:W-:Y:S01]  /*65c0*/  IMAD R86, R19, 0x8, R17 ;  /* 0x0000000813567824 */ /* 0x000fe200078e0211 */
[----:B------:R-:W-:Y:S01]  /*65d0*/  BSSY B1, `(.L_x_9077) ;  /* 0x0000007000017945 */ /* 0x000fe20003800000 */
[----:B------:R-:W-:-:S05]  /*65e0*/  IMAD R88, R25, -0x80, R27 ;  /* 0xffffff8019587824 */ /* 0x000fca00078e021b */
[----:B------:R-:W-:-:S04]  /*65f0*/  VIMNMX R88, R88, 0x80, PT ;  /* 0x0000008058587848 */ /* 0x000fc80003fe0100 */
[----:B------:R-:W-:Y:S02]  /*6600*/  ISETP.GE.AND P4, PT, R23, R88, PT ;  /* 0x000000581700720c */ /* 0x000fe40003f86270 */
[----:B--2---:R-:W-:-:S04]  /*6610*/  SHF.L.U32 R89, R8, 0x1f, RZ ;  /* 0x0000001f08597819 */ /* 0x004fc800000006ff */
[----:B------:R-:W0:Y:S02]  /*6620*/  SYNCS.PHASECHK.TRANS64.TRYWAIT P5, [R86+URZ+0x19c90], R89 ;  /* 0x019c9059560075a7 */ /* 0x000e2400080a017f */
[----:B0-----:R-:W-:Y:S05]  /*6630*/  @!P5 BRA `(.L_x_9078) ;  /* 0x000001bc00f8d947 */ /* 0x001fea0003800000 */
.L_x_9381:
[----:B------:R-:W-:Y:S05]  /*6640*/  BSYNC B1 ;  /* 0x0000000000017941 */ /* 0x000fea0003800000 */
.L_x_9077:
        /* <DEDUP_REMOVED lines=9> */
.L_x_9054:
[----:B------:R-:W-:Y:S05]  /*66e0*/  BSYNC B0 ;  /* 0x0000000000007941 */ /* 0x000fea0003800000 */
.L_x_9046:
        /* <DEDUP_REMOVED lines=17> */
.L_x_9080:
[----:B------:R-:W-:Y:S05]  /*6800*/  BSYNC B0 ;  /* 0x0000000000007941 */ /* 0x000fea0003800000 */
.L_x_9079:
[----:B------:R-:W2:Y:S01]  /*6810*/  SYNCS.PHASECHK.TRANS64.TRYWAIT P5, [R86+URZ+0x19cb0], R89 ;  /* 0x019cb059560075a7 */ /* 0x000ea200080a017f */
[----:B------:R-:W-:Y:S01]  /*6820*/  BSSY B0, `(.L_x_9081) ;  /* 0x0000003000007945 */ /* 0x000fe20003800000 */
[----:B------:R-:W-:-:S03]  /*6830*/  ISETP.GE.AND P3, PT, R23, R88, PT ;  /* 0x000000581700720c */ /* 0x000fc60003f66270 */
[----:B--2---:R-:W-:Y:S10]  /*6840*/  @!P5 BRA `(.L_x_9082) ;  /* 0x000001bc0088d947 */ /* 0x004ff40003800000 */
.L_x_9382:
[----:B------:R-:W-:Y:S05]  /*6850*/  BSYNC B0 ;  /* 0x0000000000007941 */ /* 0x000fea0003800000 */
.L_x_9081:
[----:B------:R-:W-:Y:S04]  /*6860*/  BSSY B0, `(.L_x_9083) ;  /* 0x000001d000007945 */ /* 0x000fe80003800000 */
[----:B------:R-:W-:Y:S05]  /*6870*/  @P3 BRA `(.L_x_9084) ;  /* 0x00000000006c3947 */ /* 0x000fea0003800000 */
[----:B------:R-:W3:Y:S01]  /*6880*/  LDL R30, [R1+0x2c] ;  /* 0x00002c00011e7983 */ /* 0x000ee20000100800 */
[----:B------:R-:W-:Y:S01]  /*6890*/  ULDC UR8, c[0x0][0x2e4] ;  /* 0x0000b90000087ab9 */ /* 0x000fe20000000800 */
[----:B-1----:R-:W1:Y:S01]  /*68a0*/  S2R R8, SR_TID.X ;  /* 0x0000000000087919 */ /* 0x002e620000002100 */
[----:B----4-:R-:W-:Y:S01]  /*68b0*/  IMAD.WIDE R12, R25, 0x80, R46 ;  /* 0x00000080190c7825 */ /* 0x010fe200078e022e */
[----:B------:R-:W-:Y:S01]  /*68c0*/  ULDC.64 UR4, c[0x0][0x318] ;  /* 0x0000c60000047ab9 */ /* 0x000fe20000000a00 */
[----:B------:R-:W-:Y:S02]  /*68d0*/  ULDC.64 UR6, c[0x0][0x308] ;  /* 0x0000c20000067ab9 */ /* 0x000fe40000000a00 */
[----:B-1----:R-:W-:-:S05]  /*68e0*/  VIADD R9, R8, 0xffffff80 ;  /* 0xffffff8008097836 */ /* 0x002fca0000000000 */
[----:B------:R-:W-:-:S04]  /*68f0*/  LEA.HI R8, R9, R9, RZ, 0x1 ;  /* 0x0000000909087211 */ /* 0x000fc800078f08ff */
[----:B------:R-:W-:-:S05]  /*6900*/  LOP3.LUT R8, R8, 0xfffffffe, RZ, 0xc0, !PT ;  /* 0xfffffffe08087812 */ /* 0x000fca00078ec0ff */
[----:B------:R-:W-:-:S04]  /*6910*/  IMAD.IADD R8, R9, 0x1, -R8 ;  /* 0x0000000109087824 */ /* 0x000fc800078e0a08 */
[----:B------:R-:W-:-:S05]  /*6920*/  IMAD.SHL.U32 R8, R8, 0x10, RZ ;  /* 0x0000001008087824 */ /* 0x000fca00078e00ff */
[----:B------:R-:W-:-:S13]  /*6930*/  ISETP.GE.AND P5, PT, R8, UR8, PT ;  /* 0x0000000808007c0c */ /* 0x000fda000bfa6270 */
[----:B------:R-:W1:Y:S01]  /*6940*/  @!P5 LDS.128 R8, [R87+0x9000] ;  /* 0x009000005708d984 */ /* 0x000e620000000c00 */
[----:B------:R-:W-:Y:S02]  /*6950*/  IMAD.MOV.U32 R14, RZ, RZ, R56 ;  /* 0x000000ffff0e7224 */ /* 0x000fe400078e0038 */
[----:B------:R-:W-:Y:S02]  /*6960*/  IMAD.MOV.U32 R15, RZ, RZ, R0 ;  /* 0x000000ffff0f7224 */ /* 0x000fe400078e0000 */
[----:B------:R-:W-:Y:S02]  /*6970*/  IMAD R13, R13, UR4, RZ ;  /* 0x000000040d0d7c24 */ /* 0x000fe4000f8e02ff */
[----:B------:R-:W-:-:S04]  /*6980*/  IMAD.WIDE.U32 R14, R12, UR4, R14 ;  /* 0x000000040c0e7c25 */ /* 0x000fc8000f8e000e */
[----:B------:R-:W-:Y:S01]  /*6990*/  IMAD R13, R12, UR5, R13 ;  /* 0x000000050c0d7c24 */ /* 0x000fe2000f8e020d */
[----:B------:R-:W-:-:S04]  /*69a0*/  IADD3 R28, P3, R14, UR6, RZ ;  /* 0x000000060e1c7c10 */ /* 0x000fc8000ff7e0ff */
[----:B------:R-:W-:-:S05]  /*69b0*/  IADD3.X R29, R15, UR7, R13, P3, !PT ;  /* 0x000000070f1d7c10 */ /* 0x000fca0009ffe40d */
[----:B-1----:R-:W-:Y:S01]  /*69c0*/  @!P5 STG.E.128 desc[UR40][R28.64], R8 ;  /* 0x000000081c00d986 */ /* 0x002fe2000c101d28 */
[----:B------:R-:W-:-:S13]  /*69d0*/  ISETP.GE.AND P5, PT, R65, UR8, PT ;  /* 0x0000000841007c0c */ /* 0x000fda000bfa6270 */
[----:B------:R-:W1:Y:S04]  /*69e0*/  @!P5 LDS.128 R12, [R87+0xb000] ;  /* 0x00b00000570cd984 */ /* 0x000e680000000c00 */
[----:B-1----:R-:W-:Y:S01]  /*69f0*/  @!P5 STG.E.128 desc[UR40][R28.64+0x40], R12 ;  /* 0x0000400c1c00d986 */ /* 0x002fe2000c101d28 */
[----:B---3--:R-:W-:-:S13]  /*6a00*/  ISETP.GE.AND P3, PT, R30, UR8, PT ;  /* 0x000000081e007c0c */ /* 0x008fda000bf66270 */
[----:B------:R-:W1:Y:S04]  /*6a10*/  @!P3 LDS.128 R8, [R87+0xa000] ;  /* 0x00a000005708b984 */ /* 0x000e680000000c00 */
[----:B-1----:R3:W-:Y:S02]  /*6a20*/  @!P3 STG.E.128 desc[UR40][R28.64+0x20], R8 ;  /* 0x000020081c00b986 */ /* 0x0027e4000c101d28 */
.L_x_9084:
[----:B------:R-:W-:Y:S05]  /*6a30*/  BSYNC B0 ;  /* 0x0000000000007941 */ /* 0x000fea0003800000 */
.L_x_9083:
[----:B---3--:R-:W3:Y:S01]  /*6a40*/  LDL.LU R9, [R1+0x8] ;  /* 0x0000080001097983 */ /* 0x008ee20000300800 */
[----:B0-2---:R-:W-:Y:S01]  /*6a50*/  @!P4 VIADD R86, R86, 0x19cc0 ;  /* 0x00019cc05656c836 */ /* 0x005fe20000000000 */
[----:B------:R-:W-:Y:S01]  /*6a60*/  PLOP3.LUT P3, PT, PT, PT, PT, 0x8, 0x0 ;  /* 0x000000000000781c */ /* 0x000fe20003f6e170 */
[----:B------:R-:W-:Y:S01]  /*6a70*/  VIADD R19, R19, 0x1 ;  /* 0x0000000113137836 */ /* 0x000fe20000000000 */
[----:B------:R-:W-:Y:S01]  /*6a80*/  @!PT LDS RZ, [RZ] ;  /* 0x00000000fffff984 */ /* 0x000fe20000000800 */
[----:B------:R-:W-:Y:S01]  /*6a90*/  @!PT LDS RZ, [RZ] ;  /* 0x00000000fffff984 */ /* 0x000fe20000000800 */
[----:B------:R-:W-:Y:S01]  /*6aa0*/  @!PT LDS RZ, [RZ] ;  /* 0x00000000fffff984 */ /* 0x000fe20000000800 */
[----:B------:R-:W-:Y:S01]  /*6ab0*/  @!PT LDS RZ, [RZ] ;  /* 0x00000000fffff984 */ /* 0x000fe20000000800 */
[----:B------:R0:W-:Y:S06]  /*6ac0*/  MEMBAR.ALL.CTA ;  /* 0x0000000000007992 */ /* 0x0001ec0000008000 */
[----:B0-----:R-:W0:Y:S01]  /*6ad0*/  FENCE.VIEW.ASYNC.S ;  /* 0x00000000000073c6 */ /* 0x001e220000000000 */
[----:B------:R-:W-:Y:S01]  /*6ae0*/  @!P4 PRMT R86, RZ, 0x654, R86 ;  /* 0x00000654ff56c816 */ /* 0x000fe20000000056 */
[----:B0-----:R2:W-:Y:S06]  /*6af0*/  BAR.SYNC.DEFER_BLOCKING R62, 0x80 ;  /* 0x0002003e0000751d */ /* 0x0015ec0000010000 */
[----:B------:R2:W-:Y:S01]  /*6b00*/  @!P4 SYNCS.ARRIVE.TRANS64.RED.A1T0 RZ, [R86+URZ], RZ ;  /* 0x000000ff56ffc9a7 */ /* 0x0005e2000810043f */
[----:B------:R-:W-:-:S04]  /*6b10*/  ISETP.NE.AND P4, PT, R19, 0x2, PT ;  /* 0x000000021300780c */ /* 0x000fc80003f85270 */
[----:B-1----:R-:W-:Y:S02]  /*6b20*/  SEL R8, RZ, 0x1, P4 ;  /* 0x00000001ff087807 */ /* 0x002fe40002000000 */
[----:B------:R-:W-:Y:S02]  /*6b30*/  SEL R19, R19, RZ, P4 ;  /* 0x000000ff13137207 */ /* 0x000fe40002000000 */
[----:B---3--:R-:W-:-:S05]  /*6b40*/  LOP3.LUT R9, R9, R8, RZ, 0x3c, !PT ;  /* 0x0000000809097212 */ /* 0x008fca00078e3cff */
[----:B------:R2:W-:Y:S01]  /*6b50*/  STL [R1+0x8], R9 ;  /* 0x0000080901007387 */ /* 0x0005e20000100800 */
[----:B------:R-:W-:Y:S05]  /*6b60*/  @P2 BRA `(.L_x_9085) ;  /* 0xffffffb8006c2947 */ /* 0x000fea000383ffff */
.L_x_9041:
[----:B------:R-:W3:Y:S01]  /*6b70*/  LDL.LU R11, [R1+0x48] ;  /* 0x00004800010b7983 */ /* 0x000ee20000300800 */
[----:B------:R-:W1:Y:S03]  /*6b80*/  LDC R0, c[0x0][0x428] ;  /* 0x00010a00ff007b82 */ /* 0x000e660000000800 */
[----:B------:R-:W4:Y:S04]  /*6b90*/  LDL R10, [R1+0x38] ;  /* 0x00003800010a7983 */ /* 0x000f280000100800 */
[----:B--2---:R-:W4:Y:S01]  /*6ba0*/  LDL R9, [R1+0x30] ;  /* 0x0000300001097983 */ /* 0x004f220000100800 */
[----:B------:R-:W2:Y:S03]  /*6bb0*/  LDC.64 R6, c[0x0][0x9e0] ;  /* 0x00027800ff067b82 */ /* 0x000ea60000000a00 */
[----:B------:R-:W4:Y:S01]  /*6bc0*/  LDL R8, [R1+0x44] ;  /* 0x0000440001087983 */ /* 0x000f220000100800 */
[----:B------:R-:W-:Y:S01]  /*6bd0*/  BSSY B0, `(.L_x_9086) ;  /* 0x000000e000007945 */ /* 0x000fe20003800000 */
[----:B-1----:R-:W-:-:S02]  /*6be0*/  ISETP.NE.AND P0, PT, R0, 0x1, PT ;  /* 0x000000010000780c */ /* 0x002fc40003f05270 */
[----:B--2---:R-:W-:-:S11]  /*6bf0*/  ISETP.GE.AND P1, PT, R7, 0x1, PT ;  /* 0x000000010700780c */ /* 0x004fd60003f26270 */
[----:B------:R-:W3:Y:S08]  /*6c00*/  @P0 LDC R3, c[0x0][0x42c] ;  /* 0x00010b00ff030b82 */ /* 0x000ef00000000800 */
[----:B------:R-:W1:Y:S01]  /*6c10*/  @P0 LDC R4, c[0x0][0x430] ;  /* 0x00010c00ff040b82 */ /* 0x000e620000000800 */
[----:B---3--:R-:W-:-:S04]  /*6c20*/  @P0 IMAD.HI.U32 R3, R11, R3, RZ ;  /* 0x000000030b030227 */ /* 0x008fc800078e00ff */
[----:B------:R-:W-:Y:S01]  /*6c30*/  IMAD.MOV.U32 R5, RZ, RZ, R11 ;  /* 0x000000ffff057224 */ /* 0x000fe200078e000b */
[----:B----4-:R-:W-:-:S05]  /*6c40*/  IADD3 R0, R9, 0xc0, -R10 ;  /* 0x000000c009007810 */ /* 0x010fca0007ffe80a */
[----:B------:R-:W-:-:S05]  /*6c50*/  IMAD R11, R8, 0xc0, R0 ;  /* 0x000000c0080b7824 */ /* 0x000fca00078e0200 */
[----:B------:R2:W-:Y:S04]  /*6c60*/  STL [R1+0x48], R11 ;  /* 0x0000480b01007387 */ /* 0x0005e80000100800 */
[----:B------:R2:W-:Y:S01]  /*6c70*/  STL [R1+0x54], R5 ;  /* 0x0000540501007387 */ /* 0x0005e20000100800 */
[----:B-1----:R-:W-:Y:S05]  /*6c80*/  @P3 BRA `(.L_x_9087) ;  /* 0x0000000000083947 */ /* 0x002fea0003800000 */
[----:B------:R-:W1:Y:S02]  /*6c90*/  FENCE.VIEW.ASYNC.G ;  /* 0x00000000000073c6 */ /* 0x000e640000000100 */
[----:B-1----:R-:W-:Y:S06]  /*6ca0*/  BAR.ARV 0xc, 0x200 ;  /* 0x0308000000007b1d */ /* 0x002fec0000002000 */
.L_x_9087:
[----:B------:R-:W-:Y:S05]  /*6cb0*/  BSYNC B0 ;  /* 0x0000000000007941 */ /* 0x000fea0003800000 */
.L_x_9086:
[----:B------:R-:W-:Y:S01]  /*6cc0*/  IMAD.MOV.U32 R37, RZ, RZ, R5 ;  /* 0x000000ffff257224 */ /* 0x000fe200078e0005 */
[----:B------:R-:W-:Y:S01]  /*6cd0*/  @P0 SHF.R.U32.HI R37, RZ, R4, R3 ;  /* 0x00000004ff250219 */ /* 0x000fe20000011603 */
[----:B------:R-:W-:-:S04]  /*6ce0*/  IMAD.IADD R0, R11, 0x1, R6 ;  /* 0x000000010b007824 */ /* 0x000fc800078e0206 */
[----:B------:R1:W-:Y:S01]  /*6cf0*/  @P0 STL [R1+0x54], R37 ;  /* 0x0000542501000387 */ /* 0x0003e20000100800 */
[----:B------:R-:W-:Y:S05]  /*6d00*/  @!P1 BRA `(.L_x_9088) ;  /* 0x0000000000489947 */ /* 0x000fea0003800000 */
[C---:B------:R-:W-:Y:S01]  /*6d10*/  ISETP.GT.AND P0, PT, R11.reuse, RZ, PT ;  /* 0x000000ff0b00720c */ /* 0x040fe20003f04270 */
[----:B------:R-:W-:Y:S01]  /*6d20*/  BSSY B0, `(.L_x_9089) ;  /* 0x000000e000007945 */ /* 0x000fe20003800000 */
[----:B------:R-:W-:-:S11]  /*6d30*/  VIADD R3, R11, 0xffffffff ;  /* 0xffffffff0b037836 */ /* 0x000fd60000000000 */
[----:B------:R-:W-:Y:S05]  /*6d40*/  @P0 BRA `(.L_x_9090) ;  /* 0x00000000001c0947 */ /* 0x000fea0003800000 */
[----:B------:R-:W-:Y:S01]  /*6d50*/  ISETP.NE.AND P0, PT, R7, 0x1, PT ;  /* 0x000000010700780c */ /* 0x000fe20003f05270 */
[----:B------:R-:W-:-:S12]  /*6d60*/  IMAD.MOV R3, RZ, RZ, -R11 ;  /* 0x000000ffff037224 */ /* 0x000fd800078e0a0b */
[----:B--2---:R-:W2:Y:S02]  /*6d70*/  @P0 LDC.64 R4, c[0x0][0x9e8] ;  /* 0x00027a00ff040b82 */ /* 0x004ea40000000a00 */
[----:B--2---:R-:W-:-:S05]  /*6d80*/  @P0 IMAD.HI.U32 R4, R3, R4, RZ ;  /* 0x0000000403040227 */ /* 0x004fca00078e00ff */
[----:B------:R-:W-:-:S04]  /*6d90*/  @P0 SHF.R.U32.HI R3, RZ, R5, R4 ;  /* 0x00000005ff030219 */ /* 0x000fc80000011604 */
[----:B------:R-:W-:Y:S01]  /*6da0*/  LOP3.LUT R3, RZ, R3, RZ, 0x33, !PT ;  /* 0x00000003ff037212 */ /* 0x000fe200078e33ff */
[----:B------:R-:W-:Y:S06]  /*6db0*/  BRA `(.L_x_9091) ;  /* 0x0000000000107947 */ /* 0x000fec0003800000 */
.L_x_9090:
[----:B------:R-:W-:-:S13]  /*6dc0*/  ISETP.NE.AND P0, PT, R7, 0x1, PT ;  /* 0x000000010700780c */ /* 0x000fda0003f05270 */
[----:B--2---:R-:W2:Y:S02]  /*6dd0*/  @P0 LDC.64 R4, c[0x0][0x9e8] ;  /* 0x00027a00ff040b82 */ /* 0x004ea40000000a00 */
[----:B--2---:R-:W-:-:S05]  /*6de0*/  @P0 IMAD.HI.U32 R4, R3, R4, RZ ;  /* 0x0000000403040227 */ /* 0x004fca00078e00ff */
[----:B------:R-:W-:-:S07]  /*6df0*/  @P0 SHF.R.U32.HI R3, RZ, R5, R4 ;  /* 0x00000005ff030219 */ /* 0x000fce0000011604 */
.L_x_9091:
[----:B------:R-:W-:Y:S05]  /*6e00*/  BSYNC B0 ;  /* 0x0000000000007941 */ /* 0x000fea0003800000 */
.L_x_9089:
[----:B------:R-:W-:-:S05]  /*6e10*/  IMAD R3, R3, R7, R7 ;  /* 0x0000000703037224 */ /* 0x000fca00078e0207 */
[----:B------:R-:W-:-:S07]  /*6e20*/  VIMNMX R0, R0, R3, PT ;  /* 0x0000000300007248 */ /* 0x000fce0003fe0100 */
.L_x_9088:
        /* <DEDUP_REMOVED lines=15> */
[----:B--2---:R-:W2:Y:S02]  /*6f20*/  @P0 LDC.64 R4, c[0x0][0x9e8] ;  /* 0x00027a00ff040b82 */ /* 0x004ea40000000a00 */
[----:B--2---:R-:W-:-:S05]  /*6f30*/  @P0 IMAD.HI.U32 R2, R3, R4, RZ ;  /* 0x0000000403020227 */ /* 0x004fca00078e00ff */
[----:B------:R-:W-:-:S04]  /*6f40*/  @P0 SHF.R.U32.HI R3, RZ, R5, R2 ;  /* 0x00000005ff030219 */ /* 0x000fc80000011602 */
[----:B------:R-:W-:Y:S01]  /*6f50*/  LOP3.LUT R2, RZ, R3, RZ, 0x33, !PT ;  /* 0x00000003ff027212 */ /* 0x000fe200078e33ff */
[----:B------:R-:W-:Y:S06]  /*6f60*/  BRA `(.L_x_9095) ;  /* 0x0000000000147947 */ /* 0x000fec0003800000 */
.L_x_9094:
[----:B------:R-:W-:Y:S01]  /*6f70*/  ISETP.NE.AND P0, PT, R7, 0x1, PT ;  /* 0x000000010700780c */ /* 0x000fe20003f05270 */
[----:B------:R-:W-:-:S12]  /*6f80*/  IMAD.MOV.U32 R2, RZ, RZ, R88 ;  /* 0x000000ffff027224 */ /* 0x000fd800078e0058 */
[----:B--2---:R-:W2:Y:S02]  /*6f90*/  @P0 LDC.64 R4, c[0x0][0x9e8] ;  /* 0x00027a00ff040b82 */ /* 0x004ea40000000a00 */
[----:B--2---:R-:W-:-:S05]  /*6fa0*/  @P0 IMAD.HI.U32 R4, R88, R4, RZ ;  /* 0x0000000458040227 */ /* 0x004fca00078e00ff */
[----:B------:R-:W-:-:S07]  /*6fb0*/  @P0 SHF.R.U32.HI R2, RZ, R5, R4 ;  /* 0x00000005ff020219 */ /* 0x000fce0000011604 */
.L_x_9095:
[----:B------:R-:W-:Y:S05]  /*6fc0*/  BSYNC B0 ;  /* 0x0000000000007941 */ /* 0x000fea0003800000 */
.L_x_9093:
[----:B------:R-:W-:-:S05]  /*6fd0*/  IMAD R3, R2, R7, RZ ;  /* 0x0000000702037224 */ /* 0x000fca00078e02ff */
[----:B------:R-:W-:-:S07]  /*6fe0*/  VIMNMX R0, R0, R3, !PT ;  /* 0x0000000300007248 */ /* 0x000fce0007fe0100 */
.L_x_9092:
[----:B--2---:R-:W-:Y:S01]  /*6ff0*/  SHF.R.S32.HI R5, RZ, 0x1f, R0 ;  /* 0x0000001fff057819 */ /* 0x004fe20000011400 */
[----:B------:R-:W-:Y:S01]  /*7000*/  IMAD.MOV.U32 R3, RZ, RZ, RZ ;  /* 0x000000ffff037224 */ /* 0x000fe200078e00ff */
[----:B------:R-:W-:Y:S02]  /*7010*/  PLOP3.LUT P0, PT, PT, PT, PT, 0x80, 0x0 ;  /* 0x000000000000781c */ /* 0x000fe40003f0f070 */
[----:B------:R-:W-:Y:S02]  /*7020*/  CS2R R134, SRZ ;  /* 0x0000000000867805 */ /* 0x000fe4000001ff00 */
[----:B------:R-:W-:Y:S01]  /*7030*/  LEA.HI R5, R5, R0, RZ, 0x7 ;  /* 0x0000000005057211 */ /* 0x000fe200078f38ff */
[----:B------:R-:W-:Y:S01]  /*7040*/  IMAD.MOV.U32 R0, RZ, RZ, RZ ;  /* 0x000000ffff007224 */ /* 0x000fe200078e00ff */
[----:B------:R-:W-:Y:S02]  /*7050*/  CS2R R28, SRZ ;  /* 0x00000000001c7805 */ /* 0x000fe4000001ff00 */
[----:B------:R-:W-:-:S02]  /*7060*/  CS2R R8, SRZ ;  /* 0x0000000000087805 */ /* 0x000fc4000001ff00 */
[----:B------:R-:W-:Y:S02]  /*7070*/  SHF.R.S32.HI R5, RZ, 0x7, R5 ;  /* 0x00000007ff057819 */ /* 0x000fe40000011405 */
[----:B------:R-:W-:Y:S01]  /*7080*/  CS2R R128, SRZ ;  /* 0x0000000000807805 */ /* 0x000fe2000001ff00 */
[----:B------:R-:W-:Y:S01]  /*7090*/  IMAD.MOV.U32 R25, RZ, RZ, RZ ;  /* 0x000000ffff197224 */ /* 0x000fe200078e00ff */
[----:B------:R-:W-:Y:S02]  /*70a0*/  CS2R R126, SRZ ;  /* 0x00000000007e7805 */ /* 0x000fe4000001ff00 */
[----:B------:R-:W-:Y:S02]  /*70b0*/  VIMNMX R2, RZ, R5, !PT ;  /* 0x00000005ff027248 */ /* 0x000fe40007fe0100 */
[----:B------:R-:W-:Y:S02]  /*70c0*/  CS2R R30, SRZ ;  /* 0x00000000001e7805 */ /* 0x000fe4000001ff00 */
[----:B------:R-:W-:-:S02]  /*70d0*/  CS2R R10, SRZ ;  /* 0x00000000000a7805 */ /* 0x000fc4000001ff00 */
[----:B------:R-:W-:Y:S02]  /*70e0*/  CS2R R120, SRZ ;  /* 0x0000000000787805 */ /* 0x000fe4000001ff00 */
[----:B------:R-:W-:Y:S01]  /*70f0*/  ISETP.GT.AND P1, PT, R89, R2, PT ;  /* 0x000000025900720c */ /* 0x000fe20003f24270 */
[----:B------:R2:W-:Y:S01]  /*7100*/  STL [R1+0x40], R2 ;  /* 0x0000400201007387 */ /* 0x0005e20000100800 */
[----:B------:R-:W-:Y:S02]  /*7110*/  CS2R R26, SRZ ;  /* 0x00000000001a7805 */ /* 0x000fe4000001ff00 */
[----:B------:R-:W-:Y:S02]  /*7120*/  CS2R R118, SRZ ;  /* 0x0000000000767805 */ /* 0x000fe4000001ff00 */
[----:B------:R-:W-:Y:S02]  /*7130*/  CS2R R32, SRZ ;  /* 0x0000000000207805 */ /* 0x000fe4000001ff00 */
[----:B0-----:R-:W-:-:S02]  /*7140*/  CS2R R12, SRZ ;  /* 0x00000000000c7805 */ /* 0x001fc4000001ff00 */
[----:B------:R-:W-:Y:S02]  /*7150*/  CS2R R112, SRZ ;  /* 0x0000000000707805 */ /* 0x000fe4000001ff00 */
[----:B------:R-:W-:Y:S02]  /*7160*/  CS2R R110, SRZ ;  /* 0x00000000006e7805 */ /* 0x000fe4000001ff00 */
[----:B------:R-:W-:Y:S02]  /*7170*/  CS2R R34, SRZ ;  /* 0x0000000000227805 */ /* 0x000fe4000001ff00 */
[----:B------:R-:W-:Y:S02]  /*7180*/  CS2R R14, SRZ ;  /* 0x00000000000e7805 */ /* 0x000fe4000001ff00 */
[----:B------:R-:W-:Y:S02]  /*7190*/  CS2R R104, SRZ ;  /* 0x0000000000687805 */ /* 0x000fe4000001ff00 */
[----:B------:R-:W-:Y:S01]  /*71a0*/  CS2R R102, SRZ ;  /* 0x0000000000667805 */ /* 0x000fe2000001ff00 */
[----:B------:R-:W-:Y:S01]  /*71b0*/  IMAD.MOV.U32 R36, RZ, RZ, RZ ;  /* 0x000000ffff247224 */ /* 0x000fe200078e00ff */
[----:B------:R-:W-:Y:S01]  /*71c0*/  CS2R R96, SRZ ;  /* 0x0000000000607805 */ /* 0x000fe2000001ff00 */
[----:B------:R-:W-:Y:S01]  /*71d0*/  IMAD.MOV.U32 R21, RZ, RZ, RZ ;  /* 0x000000ffff157224 */ /* 0x000fe200078e00ff */
[----:B------:R-:W-:Y:S01]  /*71e0*/  CS2R R94, SRZ ;  /* 0x00000000005e7805 */ /* 0x000fe2000001ff00 */
[----:B------:R-:W-:Y:S01]  /*71f0*/  IMAD.MOV.U32 R38, RZ, RZ, RZ ;  /* 0x000000ffff267224 */ /* 0x000fe200078e00ff */
[----:B------:R-:W-:-:S02]  /*7200*/  CS2R R92, SRZ ;  /* 0x00000000005c7805 */ /* 0x000fc4000001ff00 */
[----:B------:R-:W-:Y:S01]  /*7210*/  CS2R R6, SRZ ;  /* 0x0000000000067805 */ /* 0x000fe2000001ff00 */
[----:B--2---:R-:W-:Y:S06]  /*7220*/  @!P1 BRA `(.L_x_9096) ;  /* 0x0000012800509947 */ /* 0x004fec0003800000 */
[----:B------:R-:W0:Y:S01]  /*7230*/  S2R R2, SR_TID.X ;  /* 0x0000000000027919 */ /* 0x000e220000002100 */
[----:B------:R-:W-:Y:S01]  /*7240*/  VIADD R26, R17, 0xf000 ;  /* 0x0000f000111a7836 */ /* 0x000fe20000000000 */
[----:B------:R-:W-:Y:S04]  /*7250*/  BSSY B6, `(.L_x_9097) ;  /* 0x000001e000067945 */ /* 0x000fe80003800000 */
[----:B------:R-:W-:Y:S01]  /*7260*/  LOP3.LUT P0, RZ, R26, 0x3ff, RZ, 0xc0, !PT ;  /* 0x000003ff1aff7812 */ /* 0x000fe2000780c0ff */
[----:B0-----:R-:W-:-:S05]  /*7270*/  VIADD R4, R2, 0xffffff80 ;  /* 0xffffff8002047836 */ /* 0x001fca0000000000 */
[----:B------:R-:W-:-:S04]  /*7280*/  SHF.R.S32.HI R2, RZ, 0x1f, R4 ;  /* 0x0000001fff027819 */ /* 0x000fc80000011404 */
[----:B------:R-:W-:-:S04]  /*7290*/  LEA.HI R2, R2, R4, RZ, 0x7 ;  /* 0x0000000402027211 */ /* 0x000fc800078f38ff */
[----:B------:R-:W-:-:S05]  /*72a0*/  SHF.R.S32.HI R2, RZ, 0x7, R2 ;  /* 0x00000007ff027819 */ /* 0x000fca0000011402 */
[----:B------:R-:W0:Y:S02]  /*72b0*/  SHFL.IDX PT, R0, R2, RZ, 0x1f ;  /* 0x00001fff02007589 */ /* 0x000e2400000e0000 */
[----:B0-----:R-:W-:-:S05]  /*72c0*/  IMAD.HI R2, R0, 0x55555556, RZ ;  /* 0x5555555600027827 */ /* 0x001fca00078e02ff */
        /* <DEDUP_REMOVED lines=21> */
[----:B-12--5:R-:W-:Y:S05]  /*7420*/  CALL.ABS.NOINC R2 ;  /* 0x0000000002007343 */ /* 0x026fea0003c00000 */
.L_x_9098:
[----:B------:R-:W-:Y:S05]  /*7430*/  BSYNC B6 ;  /* 0x0000000000067941 */ /* 0x000fea0003800000 */
.L_x_9097:
[----:B------:R-:W2:Y:S01]  /*7440*/  LDL R20, [R1+0x4c] ;  /* 0x00004c0001147983 */ /* 0x000ea20000100800 */
[----:B------:R-:W-:Y:S01]  /*7450*/  ULDC.64 UR4, c[0x0][0x990] ;  /* 0x0002640000047ab9 */ /* 0x000fe20000000a00 */
[----:B------:R-:W-:Y:S01]  /*7460*/  ULDC.64 UR6, c[0x0][0x998] ;  /* 0x0002660000067ab9 */ /* 0x000fe20000000a00 */
[----:B------:R-:W-:Y:S02]  /*7470*/  ISETP.NE.U32.AND P0, PT, RZ, UR4, PT ;  /* 0x00000004ff007c0c */ /* 0x000fe4000bf05070 */
[----:B------:R-:W-:Y:S02]  /*7480*/  ISETP.NE.U32.AND P1, PT, RZ, UR6, PT ;  /* 0x00000006ff007c0c */ /* 0x000fe4000bf25070 */
[----:B------:R-:W-:Y:S02]  /*7490*/  ISETP.NE.AND.EX P0, PT, RZ, UR5, PT, P0 ;  /* 0x00000005ff007c0c */ /* 0x000fe4000bf05300 */
[----:B------:R-:W-:-:S11]  /*74a0*/  ISETP.NE.AND.EX P1, PT, RZ, UR7, PT, P1 ;  /* 0x00000007ff007c0c */ /* 0x000fd6000bf25310 */
[----:B------:R-:W0:Y:S01]  /*74b0*/  @P0 LDC.64 R8, c[0x0][0x9a8] ;  /* 0x00026a00ff080b82 */ /* 0x000e220000000a00 */
[----:B------:R-:W-:-:S07]  /*74c0*/  @P0 SHF.R.S32.HI R7, RZ, 0x1f, R37 ;  /* 0x0000001fff070819 */ /* 0x000fce0000011425 */
[----:B------:R-:W3:Y:S08]  /*74d0*/  @P1 LDC.64 R10, c[0x0][0x9b8] ;  /* 0x00026e00ff0a1b82 */ /* 0x000ef00000000a00 */
[----:B------:R-:W4:Y:S08]  /*74e0*/  @P0 LDC.64 R12, c[0x0][0x9b0] ;  /* 0x00026c00ff0c0b82 */ /* 0x000f300000000a00 */
[----:B------:R-:W1:Y:S01]  /*74f0*/  @P1 LDC.64 R14, c[0x0][0x9c0] ;  /* 0x00027000ff0e1b82 */ /* 0x000e620000000a00 */
[----:B--2---:R-:W-:-:S02]  /*7500*/  @P0 SHF.R.S32.HI R3, RZ, 0x1f, R20 ;  /* 0x0000001fff030819 */ /* 0x004fc40000011414 */
[----:B------:R-:W-:-:S03]  /*7510*/  @P1 SHF.R.S32.HI R5, RZ, 0x1f, R20 ;  /* 0x0000001fff051819 */ /* 0x000fc60000011414 */
[-C--:B0-----:R-:W-:Y:S02]  /*7520*/  @P0 IMAD R0, R3, R8.reuse, RZ ;  /* 0x0000000803000224 */ /* 0x081fe400078e02ff */
[----:B------:R-:W-:-:S04]  /*7530*/  @P0 IMAD.WIDE.U32 R2, R20, R8, RZ ;  /* 0x0000000814020225 */ /* 0x000fc800078e00ff */
[C---:B------:R-:W-:Y:S02]  /*7540*/  @P0 IMAD R9, R20.reuse, R9, R0 ;  /* 0x0000000914090224 */ /* 0x040fe400078e0200 */
[-C--:B---3--:R-:W-:Y:S02]  /*7550*/  @P1 IMAD R4, R5, R10.reuse, RZ ;  /* 0x0000000a05041224 */ /* 0x088fe400078e02ff */
[----:B------:R-:W-:Y:S01]  /*7560*/  @P0 IMAD.IADD R3, R3, 0x1, R9 ;  /* 0x0000000103030824 */ /* 0x000fe200078e0209 */
[----:B------:R-:W-:Y:S01]  /*7570*/  @P1 SHF.R.S32.HI R9, RZ, 0x1f, R37 ;  /* 0x0000001fff091819 */ /* 0x000fe20000011425 */
[C---:B------:R-:W-:Y:S02]  /*7580*/  @P1 IMAD R11, R20.reuse, R11, R4 ;  /* 0x0000000b140b1224 */ /* 0x040fe400078e0204 */
[----:B------:R-:W-:-:S04]  /*7590*/  @P1 IMAD.WIDE.U32 R4, R20, R10, RZ ;  /* 0x0000000a14041225 */ /* 0x000fc800078e00ff */
[----:B----4-:R-:W-:Y:S02]  /*75a0*/  @P0 IMAD R0, R7, R12, RZ ;  /* 0x0000000c07000224 */ /* 0x010fe400078e02ff */
[----:B-1----:R-:W-:Y:S02]  /*75b0*/  @P1 IMAD R6, R9, R14, RZ ;  /* 0x0000000e09061224 */ /* 0x002fe400078e02ff */
        /* <DEDUP_REMOVED lines=31> */
.L_x_9102:
[----:B-1----:R1:W2:Y:S02]  /*77b0*/  SYNCS.PHASECHK.TRANS64.TRYWAIT P0, [R17+URZ+0x19c00], R0 ;  /* 0x019c0000110075a7 */ /* 0x0022a4000800017f */
[----:B--2---:R-:W-:Y:S05]  /*77c0*/  @!P0 NANOSLEEP.SYNCS 0x989680 ;  /* 0x009896800000895d */ /* 0x004fea0003900000 */
[----:B------:R-:W2:Y:S02]  /*77d0*/  @!P0 SYNCS.PHASECHK.TRANS64 P0, [R17+URZ+0x19c00], R0 ;  /* 0x019c0000110085a7 */ /* 0x000ea4000800007f */
[----:B--2---:R-:W-:Y:S05]  /*77e0*/  @!P0 BRA `(.L_x_9102) ;  /* 0xfffffffc00f08947 */ /* 0x004fea000383ffff */
.L_x_9101:
[----:B------:R-:W-:Y:S05]  /*77f0*/  BSYNC B0 ;  /* 0x0000000000007941 */ /* 0x000fea0003800000 */
.L_x_9100:
[----:B------:R-:W-:Y:S05]  /*7800*/  BRA `(.L_x_9103) ;  /* 0x0000004800387947 */ /* 0x000fea0003800000 */
.L_x_9099:
[----:B------:R-:W0:Y:S01]  /*7810*/  S2R R4, SR_TID.X ;  /* 0x0000000000047919 */ /* 0x000e220000002100 */
[----:B------:R-:W-:Y:S01]  /*7820*/  LOP3.LUT P0, RZ, R26, 0x9f, RZ, 0xc0, !PT ;  /* 0x0000009f1aff7812 */ /* 0x000fe2000780c0ff */
[----:B------:R-:W-:Y:S01]  /*7830*/  ULDC.64 UR4, c[0x0][0x3d8] ;  /* 0x0000f60000047ab9 */ /* 0x000fe20000000a00 */
[----:B-----5:R-:W-:Y:S01]  /*7840*/  SHF.R.S32.HI R0, RZ, 0x1f, R24 ;  /* 0x0000001fff007819 */ /* 0x020fe20000011418 */
[----:B------:R-:W-:Y:S01]  /*7850*/  ULDC.64 UR6, c[0x0][0x3e8] ;  /* 0x0000fa0000067ab9 */ /* 0x000fe20000000a00 */
[----:B------:R-:W-:Y:S01]  /*7860*/  IMAD.WIDE.U32 R38, R24, UR4, RZ ;  /* 0x0000000418267c25 */ /* 0x000fe2000f8e00ff */
[----:B------:R-:W-:Y:S03]  /*7870*/  BSSY B6, `(.L_x_9104) ;  /* 0x0000024000067945 */ /* 0x000fe60003800000 */
[C---:B------:R-:W-:Y:S02]  /*7880*/  IMAD R3, R0.reuse, UR4, RZ ;  /* 0x0000000400037c24 */ /* 0x040fe4000f8e02ff */
[----:B------:R-:W-:-:S02]  /*7890*/  IMAD R5, R0, UR6, RZ ;  /* 0x0000000600057c24 */ /* 0x000fc4000f8e02ff */
[C---:B------:R-:W-:Y:S02]  /*78a0*/  IMAD R3, R24.reuse, UR5, R3 ;  /* 0x0000000518037c24 */ /* 0x040fe4000f8e0203 */
[C---:B------:R-:W-:Y:S02]  /*78b0*/  IMAD R5, R24.reuse, UR7, R5 ;  /* 0x0000000718057c24 */ /* 0x040fe4000f8e0205 */
[----:B------:R-:W-:-:S04]  /*78c0*/  IMAD.WIDE.U32 R40, R24, UR6, RZ ;  /* 0x0000000618287c25 */ /* 0x000fc8000f8e00ff */
[----:B------:R-:W-:Y:S02]  /*78d0*/  IMAD.IADD R37, R3, 0x1, R39 ;  /* 0x0000000103257824 */ /* 0x000fe400078e0227 */
[----:B------:R-:W-:Y:S02]  /*78e0*/  IMAD.IADD R45, R5, 0x1, R41 ;  /* 0x00000001052d7824 */ /* 0x000fe400078e0229 */
[----:B0-----:R-:W-:-:S05]  /*78f0*/  VIADD R6, R4, 0xffffff80 ;  /* 0xffffff8004067836 */ /* 0x001fca0000000000 */
[CC--:B------:R-:W-:Y:S02]  /*7900*/  LEA.HI R35, R6.reuse, R6.reuse, RZ, 0x1 ;  /* 0x0000000606237211 */ /* 0x0c0fe400078f08ff */
[----:B------:R-:W-:Y:S02]  /*7910*/  LEA.HI R4, R6, R6, RZ, 0x1 ;  /* 0x0000000606047211 */ /* 0x000fe400078f08ff */
[----:B------:R-:W-:Y:S02]  /*7920*/  LOP3.LUT R35, R35, 0xfffffffe, RZ, 0xc0, !PT ;  /* 0xfffffffe23237812 */ /* 0x000fe400078ec0ff */
[----:B------:R-:W-:-:S03]  /*7930*/  LOP3.LUT R4, R4, 0xfffffffe, RZ, 0xc0, !PT ;  /* 0xfffffffe04047812 */ /* 0x000fc600078ec0ff */
[C---:B------:R-:W-:Y:S02]  /*7940*/  IMAD.IADD R35, R6.reuse, 0x1, -R35 ;  /* 0x0000000106237824 */ /* 0x040fe400078e0a23 */
[----:B------:R-:W-:Y:S02]  /*7950*/  IMAD.IADD R4, R6, 0x1, -R4 ;  /* 0x0000000106047824 */ /* 0x000fe400078e0a04 */
[----:B------:R-:W-:Y:S02]  /*7960*/  IMAD.SHL.U32 R35, R35, 0x8, RZ ;  /* 0x0000000823237824 */ /* 0x000fe400078e00ff */
[----:B------:R-:W-:-:S03]  /*7970*/  IMAD.SHL.U32 R4, R4, 0x10, RZ ;  /* 0x0000001004047824 */ /* 0x000fc600078e00ff */
[----:B------:R-:W-:Y:S02]  /*7980*/  SHF.R.S32.HI R34, RZ, 0x1f, R35 ;  /* 0x0000001fff227819 */ /* 0x000fe40000011423 */
[----:B------:R-:W-:Y:S01]  /*7990*/  SHF.R.S32.HI R49, RZ, 0x1f, R4 ;  /* 0x0000001fff317819 */ /* 0x000fe20000011404 */
        /* <DEDUP_REMOVED lines=17> */
.L_x_9105:
[----:B------:R-:W-:Y:S05]  /*7ab0*/  BSYNC B6 ;  /* 0x0000000000067941 */ /* 0x000fea0003800000 */
.L_x_9104:
[----:B------:R-:W2:Y:S01]  /*7ac0*/  LDL R21, [R1+0x44] ;  /* 0x0000440001157983 */ /* 0x000ea20000100800 */
[----:B------:R-:W0:Y:S01]  /*7ad0*/  LDC.64 R10, c[0x0][0x3d8] ;  /* 0x0000f600ff0a7b82 */ /* 0x000e220000000a00 */
[----:B------:R-:W-:Y:S02]  /*7ae0*/  ULDC.U8 UR4, c[0x0][0x3f0] ;  /* 0x0000fc0000047ab9 */ /* 0x000fe40000000000 */
[----:B------:R-:W3:Y:S04]  /*7af0*/  LDL R24, [R1+0x38] ;  /* 0x0000380001187983 */ /* 0x000ee80000100800 */
[----:B------:R-:W4:Y:S01]  /*7b00*/  LDL R20, [R1+0x50] ;  /* 0x0000500001147983 */ /* 0x000f220000100800 */
[----:B------:R-:W1:Y:S01]  /*7b10*/  LDC.64 R12, c[0x0][0x3e8] ;  /* 0x0000fa00ff0c7b82 */ /* 0x000e620000000a00 */
[----:B------:R-:W-:Y:S01]  /*7b20*/  ISETP.NE.AND P0, PT, RZ, UR4, PT ;  /* 0x00000004ff007c0c */ /* 0x000fe2000bf05270 */
[----:B------:R-:W-:Y:S01]  /*7b30*/  BSSY B0, `(.L_x_9106) ;  /* 0x0000453000007945 */ /* 0x000fe20003800000 */
[----:B--2---:R-:W-:Y:S01]  /*7b40*/  SHF.R.S32.HI R3, RZ, 0x1f, R21 ;  /* 0x0000001fff037819 */ /* 0x004fe20000011415 */
[----:B0-----:R-:W-:-:S04]  /*7b50*/  IMAD.WIDE.U32 R42, R21, R10, RZ ;  /* 0x0000000a152a7225 */ /* 0x001fc800078e00ff */
[C---:B------:R-:W-:Y:S02]  /*7b60*/  IMAD R4, R3.reuse, R10, RZ ;  /* 0x0000000a03047224 */ /* 0x040fe400078e02ff */
[-C--:B-1----:R-:W-:Y:S02]  /*7b70*/  IMAD R6, R3, R12.reuse, RZ ;  /* 0x0000000c03067224 */ /* 0x082fe400078e02ff */
[C---:B---3--:R-:W-:Y:S02]  /*7b80*/  IMAD R0, R21.reuse, -0xc0, R24 ;  /* 0xffffff4015007824 */ /* 0x048fe400078e0218 */
[----:B------:R-:W-:-:S04]  /*7b90*/  IMAD.WIDE.U32 R14, R21, R12, RZ ;  /* 0x0000000c150e7225 */ /* 0x000fc800078e00ff */
[C---:B------:R-:W-:Y:S02]  /*7ba0*/  IMAD R3, R21.reuse, R11, R4 ;  /* 0x0000000b15037224 */ /* 0x040fe400078e0204 */
[----:B------:R-:W-:Y:S01]  /*7bb0*/  IMAD R5, R21, R13, R6 ;  /* 0x0000000d15057224 */ /* 0x000fe200078e0206 */
[----:B------:R-:W-:Y:S01]  /*7bc0*/  VIMNMX R4, R0, 0xc0, PT ;  /* 0x000000c000047848 */ /* 0x000fe20003fe0100 */
[----:B----4-:R-:W-:Y:S02]  /*7bd0*/  IMAD.IADD R20, R17, 0x1, R20 ;  /* 0x0000000111147824 */ /* 0x010fe400078e0214 */
[----:B------:R-:W-:Y:S02]  /*7be0*/  IMAD.IADD R44, R43, 0x1, R3 ;  /* 0x000000012b2c7824 */ /* 0x000fe400078e0203 */
[----:B------:R-:W-:Y:S01]  /*7bf0*/  IMAD.IADD R48, R15, 0x1, R5 ;  /* 0x000000010f307824 */ /* 0x000fe200078e0205 */
        /* <DEDUP_REMOVED lines=30> */
[----:B------:R-:W-:Y:S02]  /*7de0*/  ISETP.GE.AND P3, PT, R35, UR4, PT ;  /* 0x0000000423007c0c */ /* 0x000fe4000bf66270 */
[----:B------:R-:W-:-:S02]  /*7df0*/  CS2R R30, SRZ ;  /* 0x00000000001e7805 */ /* 0x000fc4000001ff00 */
[----:B------:R-:W-:Y:S01]  /*7e00*/  CS2R R28, SRZ ;  /* 0x00000000001c7805 */ /* 0x000fe2000001ff00 */
[----:B------:R-:W-:Y:S01]  /*7e10*/  IMAD R26, R46, R12, RZ ;  /* 0x0000000c2e1a7224 */ /* 0x000fe200078e02ff */
[----:B------:R-:W-:Y:S01]  /*7e20*/  IADD3 R38, P1, R24, R38, RZ ;  /* 0x0000002618267210 */ /* 0x000fe20007f3e0ff */
[----:B------:R-:W-:Y:S01]  /*7e30*/  IMAD.WIDE.U32 R8, R23, R12, R8 ;  /* 0x0000000c17087225 */ /* 0x000fe200078e0008 */
[----:B------:R-:W-:-:S03]  /*7e40*/  CS2R R32, SRZ ;  /* 0x0000000000207805 */ /* 0x000fc6000001ff00 */
[C---:B------:R-:W-:Y:S01]  /*7e50*/  IMAD R0, R23.reuse, R11, R0 ;  /* 0x0000000b17007224 */ /* 0x040fe200078e0200 */
[----:B------:R-:W-:Y:S01]  /*7e60*/  IADD3 R40, P2, R8, R40, RZ ;  /* 0x0000002808287210 */ /* 0x000fe20007f5e0ff */
[----:B------:R-:W-:-:S03]  /*7e70*/  IMAD R26, R23, R13, R26 ;  /* 0x0000000d171a7224 */ /* 0x000fc600078e021a */
[----:B------:R-:W-:Y:S01]  /*7e80*/  IADD3.X R39, R37, R25, R0, P1, !PT ;  /* 0x0000001925277210 */ /* 0x000fe20000ffe400 */
[----:B------:R-:W-:Y:S01]  /*7e90*/  VIADD R0, R35, 0x10 ;  /* 0x0000001023007836 */ /* 0x000fe20000000000 */
[----:B------:R-:W-:Y:S01]  /*7ea0*/  IADD3.X R41, R45, R9, R26, P2, !PT ;  /* 0x000000092d297210 */ /* 0x000fe200017fe41a */
[----:B------:R-:W-:Y:S01]  /*7eb0*/  IMAD R9, R44, 0xc0, RZ ;  /* 0x000000c02c097824 */ /* 0x000fe200078e02ff */
[----:B------:R-:W-:Y:S01]  /*7ec0*/  CS2R R26, SRZ ;  /* 0x00000000001a7805 */ /* 0x000fe2000001ff00 */
[----:B------:R-:W-:Y:S01]  /*7ed0*/  IMAD.WIDE.U32 R42, R42, 0xc0, R38 ;  /* 0x000000c02a2a7825 */ /* 0x000fe200078e0026 */
[----:B------:R-:W-:-:S03]  /*7ee0*/  ISETP.GE.AND P4, PT, R0, UR4, PT ;  /* 0x0000000400007c0c */ /* 0x000fc6000bf86270 */
[----:B------:R-:W-:Y:S01]  /*7ef0*/  VIADD R0, R35, 0x20 ;  /* 0x0000002023007836 */ /* 0x000fe20000000000 */
[----:B------:R-:W-:Y:S01]  /*7f00*/  IADD3 R34, P1, R42, UR6, RZ ;  /* 0x000000062a227c10 */ /* 0x000fe2000ff3e0ff */
[----:B------:R-:W-:-:S03]  /*7f10*/  IMAD.WIDE.U32 R14, R14, 0xc0, R40 ;  /* 0x000000c00e0e7825 */ /* 0x000fc600078e0028 */
[----:B------:R-:W-:Y:S01]  /*7f20*/  ISETP.GE.AND P5, PT, R0, UR4, PT ;  /* 0x0000000400007c0c */ /* 0x000fe2000bfa6270 */
[----:B------:R-:W-:Y:S01]  /*7f30*/  IMAD R25, R48, 0xc0, RZ ;  /* 0x000000c030197824 */ /* 0x000fe200078e02ff */
[----:B------:R-:W-:Y:S02]  /*7f40*/  IADD3 R14, P2, R14, UR8, RZ ;  /* 0x000000080e0e7c10 */ /* 0x000fe4000ff5e0ff */
[----:B------:R-:W-:Y:S02]  /*7f50*/  IADD3.X R35, R43, UR7, R9, P1, !PT ;  /* 0x000000072b237c10 */ /* 0x000fe40008ffe409 */
[----:B------:R-:W-:Y:S02]  /*7f60*/  CS2R R8, SRZ ;  /* 0x0000000000087805 */ /* 0x000fe4000001ff00 */
[----:B------:R-:W-:Y:S02]  /*7f70*/  IADD3.X R15, R15, UR9, R25, P2, !PT ;  /* 0x000000090f0f7c10 */ /* 0x000fe400097fe419 */
[----:B------:R-:W-:Y:S01]  /*7f80*/  CS2R R24, SRZ ;  /* 0x0000000000187805 */ /* 0x000fe2000001ff00 */
[----:B------:R0:W5:Y:S04]  /*7f90*/  @!P3 LDG.E.64 R30, desc[UR40][R34.64] ;  /* 0x00000028221eb981 */ /* 0x000168000c1e1b00 */
[----:B------:R0:W5:Y:S04]  /*7fa0*/  @!P4 LDG.E.64 R28, desc[UR40][R34.64+0x10] ;  /* 0x00001028221cc981 */ /* 0x000168000c1e1b00 */
[----:B------:R0:W5:Y:S04]  /*7fb0*/  @!P5 LDG.E.64 R8, desc[UR40][R34.64+0x20] ;  /* 0x000020282208d981 */ /* 0x000168000c1e1b00 */
[----:B------:R0:W5:Y:S04]  /*7fc0*/  @!P3 LDG.E.64 R32, desc[UR40][R14.64] ;  /* 0x000000280e20b981 */ /* 0x000168000c1e1b00 */
[----:B------:R0:W5:Y:S04]  /*7fd0*/  @!P4 LDG.E.64 R26, desc[UR40][R14.64+0x10] ;  /* 0x000010280e1ac981 */ /* 0x000168000c1e1b00 */
[----:B------:R0:W5:Y:S02]  /*7fe0*/  @!P5 LDG.E.64 R24, desc[UR40][R14.64+0x20] ;  /* 0x000020280e18d981 */ /* 0x000164000c1e1b00 */
.L_x_9109:
[----:B------:R-:W-:Y:S05]  /*7ff0*/  BSYNC B1 ;  /* 0x0000000000017941 */ /* 0x000fea0003800000 */
.L_x_9108:
[----:B0-----:R-:W2:Y:S01]  /*8000*/  LDL R34, [R1+0x60] ;  /* 0x0000600001227983 */ /* 0x001ea20000100800 */
[-C--:B------:R-:W-:Y:S01]  /*8010*/  IMAD.WIDE.U32 R6, R3, R10.reuse, R6 ;  /* 0x0000000a03067225 */ /* 0x080fe200078e0006 */
[----:B------:R-:W-:Y:S01]  /*8020*/  ULDC.64 UR4, c[0x0][0x3c8] ;  /* 0x0000f20000047ab9 */ /* 0x000fe20000000a00 */
[----:B------:R-:W-:Y:S02]  /*8030*/  ULDC.64 UR6, c[0x0][0x3e0] ;  /* 0x0000f80000067ab9 */ /* 0x000fe40000000a00 */
[C---:B------:R-:W-:Y:S02]  /*8040*/  IMAD R10, R21.reuse, R10, RZ ;  /* 0x0000000a150a7224 */ /* 0x040fe400078e02ff */
[-C--:B------:R-:W-:Y:S02]  /*8050*/  IMAD R0, R21, R12.reuse, RZ ;  /* 0x0000000c15007224 */ /* 0x080fe400078e02ff */
[----:B------:R-:W-:Y:S01]  /*8060*/  IMAD.WIDE.U32 R14, R3, R12, R4 ;  /* 0x0000000c030e7225 */ /* 0x000fe200078e0004 */
[----:B------:R-:W-:Y:S01]  /*8070*/  IADD3 R4, P1, R6, UR4, RZ ;  /* 0x0000000406047c10 */ /* 0x000fe2000ff3e0ff */
[----:B------:R-:W-:-:S02]  /*8080*/  UMOV UR4, 0xffffffff ;  /* 0xffffffff00047882 */ /* 0x000fc40000000000 */
[C---:B------:R-:W-:Y:S02]  /*8090*/  IMAD R11, R3.reuse, R11, R10 ;  /* 0x0000000b030b7224 */ /* 0x040fe400078e020a */
[----:B------:R-:W-:Y:S01]  /*80a0*/  IMAD R3, R3, R13, R0 ;  /* 0x0000000d03037224 */ /* 0x000fe200078e0200 */
[----:B------:R-:W-:Y:S02]  /*80b0*/  IADD3 R0, P2, R14, UR6, RZ ;  /* 0x000000060e007c10 */ /* 0x000fe4000ff5e0ff */
[----:B------:R-:W-:Y:S02]  /*80c0*/  IADD3.X R13, R7, UR5, R11, P1, !PT ;  /* 0x00000005070d7c10 */ /* 0x000fe40008ffe40b */
[----:B------:R-:W-:Y:S02]  /*80d0*/  IADD3.X R3, R15, UR7, R3, P2, !PT ;  /* 0x000000070f037c10 */ /* 0x000fe400097fe403 */
[----:B--2---:R-:W-:-:S04]  /*80e0*/  LEA.HI R21, R34, R34, RZ, 0x1 ;  /* 0x0000002222157211 */ /* 0x004fc800078f08ff */
[----:B------:R-:W-:-:S05]  /*80f0*/  LOP3.LUT R21, R21, 0xfffffffe, RZ, 0xc0, !PT ;  /* 0xfffffffe15157812 */ /* 0x000fca00078ec0ff */
[----:B------:R-:W-:-:S05]  /*8100*/  IMAD.IADD R6, R34, 0x1, -R21 ;  /* 0x0000000122067824 */ /* 0x000fca00078e0a15 */
[----:B------:R-:W-:Y:S01]  /*8110*/  SHF.L.U32 R6, R6, 0x1f, RZ ;  /* 0x0000001f06067819 */ /* 0x000fe200000006ff */
[----:B------:R-:W-:Y:S06]  /*8120*/  BRA.DIV UR4, `(.L_x_9110) ;  /* 0x000001a604647947 */ /* 0x000fec000b800000 */
.L_x_9385:
[----:B------:R-:W-:-:S03]  /*8130*/  UMOV UR4, 0xffffffff ;  /* 0xffffffff00047882 */ /* 0x000fc60000000000 */
[----:B------:R-:W-:Y:S05]  /*8140*/  BRA.DIV UR4, `(.L_x_9111) ;  /* 0x000001a604807947 */ /* 0x000fea000b800000 */
.L_x_9388:
[----:B------:R-:W-:-:S03]  /*8150*/  UMOV UR4, 0xffffffff ;  /* 0xffffffff00047882 */ /* 0x000fc60000000000 */
[----:B------:R-:W-:Y:S05]  /*8160*/  BRA.DIV UR4, `(.L_x_9112) ;  /* 0x000001a604a07947 */ /* 0x000fea000b800000 */
.L_x_9391:
[----:B------:R-:W-:-:S03]  /*8170*/  UMOV UR4, 0xffffffff ;  /* 0xffffffff00047882 */ /* 0x000fc60000000000 */
[----:B------:R-:W-:Y:S05]  /*8180*/  BRA.DIV UR4, `(.L_x_9113) ;  /* 0x000001a604c07947 */ /* 0x000fea000b800000 */
.L_x_9394:
[----:B------:R-:W0:Y:S01]  /*8190*/  SYNCS.PHASECHK.TRANS64.TRYWAIT P1, [R17+URZ+0x19c00], R6 ;  /* 0x019c0006110075a7 */ /* 0x000e22000802017f */
[----:B------:R-:W-:Y:S04]  /*81a0*/  BSSY B1, `(.L_x_9114) ;  /* 0x0000002000017945 */ /* 0x000fe80003800000 */
[----:B0-----:R-:W-:Y:S05]  /*81b0*/  @!P1 BRA `(.L_x_9115) ;  /* 0x000001a400dc9947 */ /* 0x001fea0003800000 */
.L_x_9395:
[----:B------:R-:W-:Y:S05]  /*81c0*/  BSYNC B1 ;  /* 0x0000000000017941 */ /* 0x000fea0003800000 */
.L_x_9114:
[----:B------:R-:W-:Y:S05]  /*81d0*/  @P0 BRA `(.L_x_9116) ;  /* 0x0000003c00a00947 */ /* 0x000fea0003800000 */
[----:B------:R-:W1:Y:S01]  /*81e0*/  S2R R0, SR_TID.X ;  /* 0x0000000000007919 */ /* 0x000e620000002100 */
[----:B------:R-:W-:Y:S01]  /*81f0*/  BSSY B1, `(.L_x_9117) ;  /* 0x0000083000017945 */ /* 0x000fe20003800000 */
[----:B-1----:R-:W-:-:S05]  /*8200*/  VIADD R0, R0, 0xffffff80 ;  /* 0xffffff8000007836 */ /* 0x002fca0000000000 */
[----:B------:R-:W-:-:S04]  /*8210*/  LEA.HI R4, R0, R0, RZ, 0x1 ;  /* 0x0000000000047211 */ /* 0x000fc800078f08ff */
[----:B------:R-:W-:-:S05]  /*8220*/  LOP3.LUT R4, R4, 0xfffffffe, RZ, 0xc0, !PT ;  /* 0xfffffffe04047812 */ /* 0x000fca00078ec0ff */
[----:B------:R-:W-:Y:S02]  /*8230*/  IMAD.IADD R4, R0, 0x1, -R4 ;  /* 0x0000000100047824 */ /* 0x000fe400078e0a04 */
[----:B------:R-:W1:Y:S02]  /*8240*/  LDC R0, c[0x0][0x3d4] ;  /* 0x0000f500ff007b82 */ /* 0x000e640000000800 */
[----:B------:R-:W-:-:S04]  /*8250*/  IMAD.SHL.U32 R4, R4, 0x8, RZ ;  /* 0x0000000804047824 */ /* 0x000fc800078e00ff */
[C---:B------:R-:W-:Y:S02]  /*8260*/  VIADD R3, R4.reuse, 0x10 ;  /* 0x0000001004037836 */ /* 0x040fe40000000000 */
[C---:B------:R-:W-:Y:S01]  /*8270*/  VIADD R5, R4.reuse, 0x20 ;  /* 0x0000002004057836 */ /* 0x040fe20000000000 */
[-C--:B-1----:R-:W-:Y:S02]  /*8280*/  ISETP.GE.AND P0, PT, R4, R0.reuse, PT ;  /* 0x000000000400720c */ /* 0x082fe40003f06270 */
[-C--:B------:R-:W-:Y:S02]  /*8290*/  ISETP.GE.AND P1, PT, R3, R0.reuse, PT ;  /* 0x000000000300720c */ /* 0x080fe40003f26270 */
[----:B------:R-:W-:-:S09]  /*82a0*/  ISETP.GE.AND P2, PT, R5, R0, PT ;  /* 0x000000000500720c */ /* 0x000fd20003f46270 */
[----:B------:R-:W-:Y:S05]  /*82b0*/  @P0 BRA `(.L_x_9118) ;  /* 0x0000000400d80947 */ /* 0x000fea0003800000 */
[----:B0-----:R-:W0:Y:S01]  /*82c0*/  LDS.128 R4, [R20+0xf000] ;  /* 0x00f0000014047984 */ /* 0x001e220000000c00 */
        /* <DEDUP_REMOVED lines=10> */
[----:B------:R-:W-:Y:S02]  /*8370*/  LOP3.LUT R3, R30, 0xff, RZ, 0xc0, !PT ;  /* 0x000000ff1e037812 */ /* 0x000fe400078ec0ff */
        /* <DEDUP_REMOVED lines=15> */
[----:B0-----:R-:W-:Y:S02]  /*8470*/  F2FP.F16.E4M3.UNPACK_B R0, R6.H1 ;  /* 0x00000006ff00723e */ /* 0x001fe400030006ff */
        /* <DEDUP_REMOVED lines=90> */
.L_x_9118:
[----:B------:R-:W-:Y:S05]  /*8a20*/  BSYNC B1 ;  /* 0x0000000000017941 */ /* 0x000fea0003800000 */
.L_x_9117:
[----:B------:R-:W-:Y:S04]  /*8a30*/  BSSY B1, `(.L_x_9119) ;  /* 0x000007c000017945 */ /* 0x000fe80003800000 */
[----:B------:R-:W-:Y:S05]  /*8a40*/  @P1 BRA `(.L_x_9120) ;  /* 0x0000000400e81947 */ /* 0x000fea0003800000 */
[----:B01----:R-:W0:Y:S01]  /*8a50*/  LDS.128 R4, [R20+0x10800] ;  /* 0x0108000014047984 */ /* 0x003e220000000c00 */
[----:B-----5:R-:W-:Y:S02]  /*8a60*/  SHF.R.U32.HI R3, RZ, 0x8, R28 ;  /* 0x00000008ff037819 */ /* 0x020fe4000001161c */
        /* <DEDUP_REMOVED lines=29> */
[----:B------:R-:W-:Y:S01]  /*8c40*/  SHF.R.U32.HI R12, RZ, 0x10, R26 ;  /* 0x00000010ff0c7819 */ /* 0x000fe2000001161a */
[--C-:B------:R-:W-:Y:S01]  /*8c50*/  HADD2.F32 R11, -RZ, R0.reuse.H1_H1 ;  /* 0x30000000ff0b7230 */ /* 0x100fe20000004100 */
[----:B------:R-:W-:Y:S01]  /*8c60*/  F2FP.F16.E4M3.UNPACK_B R15, R28 ;  /* 0x0000001cff0f723e */ /* 0x000fe200020006ff */
[----:B------:R-:W-:Y:S01]  /*8c70*/  HADD2.F32 R30, -RZ, R29.H1_H1 ;  /* 0x3000001dff1e7230 */ /* 0x000fe20000004100 */
[----:B------:R-:W-:Y:S01]  /*8c80*/  LOP3.LUT R12, R12, 0xff, RZ, 0xc0, !PT ;  /* 0x000000ff0c0c7812 */ /* 0x000fe200078ec0ff */
[----:B------:R-:W-:Y:S01]  /*8c90*/  HADD2.F32 R10, -RZ, R0.H0_H0 ;  /* 0x20000000ff0a7230 */ /* 0x000fe20000004100 */
[----:B------:R-:W-:Y:S01]  /*8ca0*/  F2FP.F16.E4M3.UNPACK_B R3, R6 ;  /* 0x00000006ff03723e */ /* 0x000fe200020006ff */
[----:B------:R-:W-:Y:S01]  /*8cb0*/  HADD2.F32 R21, -RZ, R15.H1_H1 ;  /* 0x3000000fff157230 */ /* 0x000fe20000004100 */
[----:B------:R-:W-:Y:S01]  /*8cc0*/  PRMT R13, R12, 0x7054, R13 ;  /* 0x000070540c0d7816 */ /* 0x000fe2000000000d */
[----:B------:R-:W-:Y:S01]  /*8cd0*/  FMUL.FTZ R31, R11, R30 ;  /* 0x0000001e0b1f7220 */ /* 0x000fe20000410000 */
[----:B------:R-:W-:-:S02]  /*8ce0*/  F2FP.F16.E4M3.UNPACK_B R12, R7 ;  /* 0x00000007ff0c723e */ /* 0x000fc400020006ff */
        /* <DEDUP_REMOVED lines=80> */
.L_x_9120:
[----:B------:R-:W-:Y:S05]  /*91f0*/  BSYNC B1 ;  /* 0x0000000000017941 */ /* 0x000fea0003800000 */
.L_x_9119:
[----:B------:R-:W-:Y:S05]  /*9200*/  @P2 BRA `(.L_x_9116) ;  /* 0x0000002c00942947 */ /* 0x000fea0003800000 */
[----:B012---:R-:W0:Y:S01]  /*9210*/  LDS.128 R4, [R20+0x12000] ;  /* 0x0120000014047984 */ /* 0x007e220000000c00 */
        /* <DEDUP_REMOVED lines=11> */
[----:B------:R-:W-:-:S02]  /*92d0*/  PRMT R3, R0, 0x7604, R3 ;  /* 0x0000760400037816 */ /* 0x000fc40000000003 */
[----:B------:R-:W-:Y:S02]  /*92e0*/  SHF.R.U32.HI R11, RZ, 0x10, R9 ;  /* 0x00000010ff0b7819 */ /* 0x000fe40000011609 */
[----:B------:R-:W-:Y:S02]  /*92f0*/  SHF.R.U32.HI R0, RZ, 0x8, R24 ;  /* 0x00000008ff007819 */ /* 0x000fe40000011618 */
[----:B------:R-:W-:Y:S01]  /*9300*/  PRMT R12, R12, 0x7604, R15 ;  /* 0x000076040c0c7816 */ /* 0x000fe2000000000f */
[----:B------:R-:W-:Y:S01]  /*9310*/  IMAD.U32 R15, R14, 0x10000, RZ ;  /* 0x000100000e0f7824 */ /* 0x000fe200078e00ff */
[----:B------:R-:W-:Y:S01]  /*9320*/  LOP3.LUT R13, R24, 0xff, RZ, 0xc0, !PT ;  /* 0x000000ff180d7812 */ /* 0x000fe200078ec0ff */
[----:B------:R-:W-:Y:S01]  /*9330*/  IMAD.U32 R11, R11, 0x10000, RZ ;  /* 0x000100000b0b7824 */ /* 0x000fe200078e00ff */
[----:B------:R-:W-:Y:S02]  /*9340*/  LOP3.LUT R0, R0, 0xff, RZ, 0xc0, !PT ;  /* 0x000000ff00007812 */ /* 0x000fe400078ec0ff */
[----:B------:R-:W-:-:S02]  /*9350*/  LOP3.LUT R21, R12, 0xff0000, R15, 0xf8, !PT ;  /* 0x00ff00000c157812 */ /* 0x000fc400078ef80f */
[----:B------:R-:W-:Y:S02]  /*9360*/  PRMT R13, R0, 0x7604, R13 ;  /* 0x00007604000d7816 */ /* 0x000fe4000000000d */
        /* <DEDUP_REMOVED lines=97> */
.L_x_9107:
[----:B------:R-:W2:Y:S01]  /*9980*/  LDL R3, [R1+0x44] ;  /* 0x0000440001037983 */ /* 0x000ea20000100800 */
[----:B------:R-:W0:Y:S01]  /*9990*/  LDC R0, c[0x0][0x428] ;  /* 0x00010a00ff007b82 */ /* 0x000e220000000800 */
[----:B------:R-:W-:Y:S01]  /*99a0*/  ISETP.GE.AND P0, PT, R23, R4, PT ;  /* 0x000000041700720c */ /* 0x000fe20003f06270 */
        /* <DEDUP_REMOVED lines=12> */
[----:B0-----:R-:W-:-:S13]  /*9a70*/  ISETP.NE.AND P1, PT, R0, 0x1, PT ;  /* 0x000000010000780c */ /* 0x001fda0003f25270 */
[----:B------:R-:W0:Y:S08]  /*9a80*/  @P1 LDC R0, c[0x0][0x42c] ;  /* 0x00010b00ff001b82 */ /* 0x000e300000000800 */
[----:B------:R-:W1:Y:S01]  /*9a90*/  @P1 LDC R5, c[0x0][0x430] ;  /* 0x00010c00ff051b82 */ /* 0x000e620000000800 */
[----:B--2---:R-:W-:-:S04]  /*9aa0*/  IMAD R3, R3, 0xc0, R23 ;  /* 0x000000c003037824 */ /* 0x004fc800078e0217 */
[----:B0-----:R-:W-:-:S05]  /*9ab0*/  @P1 IMAD.HI.U32 R0, R3, R0, RZ ;  /* 0x0000000003001227 */ /* 0x001fca00078e00ff */
[----:B-1----:R-:W-:Y:S02]  /*9ac0*/  @P1 SHF.R.U32.HI R3, RZ, R5, R0 ;  /* 0x00000005ff031219 */ /* 0x002fe40000011600 */
[----:B------:R-:W-:Y:S02]  /*9ad0*/  CS2R R4, SRZ ;  /* 0x0000000000047805 */ /* 0x000fe4000001ff00 */
[----:B------:R-:W-:Y:S01]  /*9ae0*/  SHF.R.S32.HI R21, RZ, 0x1f, R3 ;  /* 0x0000001fff157819 */ /* 0x000fe20000011403 */
[----:B------:R-:W-:Y:S06]  /*9af0*/  @P0 BRA `(.L_x_9122) ;  /* 0x0000000000b40947 */ /* 0x000fec0003800000 */
[----:B------:R-:W0:Y:S01]  /*9b00*/  S2R R50, SR_TID.X ;  /* 0x0000000000327919 */ /* 0x000e220000002100 */
[----:B------:R-:W-:Y:S01]  /*9b10*/  IMAD.MOV.U32 R5, RZ, RZ, R49 ;  /* 0x000000ffff057224 */ /* 0x000fe200078e0031 */
[----:B------:R-:W-:Y:S01]  /*9b20*/  SHF.R.S32.HI R52, RZ, 0x1f, R23 ;  /* 0x0000001fff347819 */ /* 0x000fe20000011417 */
[----:B------:R-:W-:Y:S01]  /*9b30*/  ULDC UR4, c[0x0][0x3d4] ;  /* 0x0000f50000047ab9 */ /* 0x000fe20000000800 */
[----:B------:R-:W-:Y:S01]  /*9b40*/  ULDC.64 UR6, c[0x0][0x3c8] ;  /* 0x0000f20000067ab9 */ /* 0x000fe20000000a00 */
[----:B------:R-:W-:Y:S01]  /*9b50*/  ULDC.64 UR8, c[0x0][0x3e0] ;  /* 0x0000f80000087ab9 */ /* 0x000fe20000000a00 */
[----:B0-----:R-:W-:-:S05]  /*9b60*/  VIADD R50, R50, 0xffffff80 ;  /* 0xffffff8032327836 */ /* 0x001fca0000000000 */
[----:B------:R-:W-:-:S04]  /*9b70*/  LEA.HI R51, R50, R50, RZ, 0x1 ;  /* 0x0000003232337211 */ /* 0x000fc800078f08ff */
[----:B------:R-:W-:-:S05]  /*9b80*/  LOP3.LUT R51, R51, 0xfffffffe, RZ, 0xc0, !PT ;  /* 0xfffffffe33337812 */ /* 0x000fca00078ec0ff */
[----:B------:R-:W-:Y:S02]  /*9b90*/  IMAD.IADD R51, R50, 0x1, -R51 ;  /* 0x0000000132337824 */ /* 0x000fe400078e0a33 */
[----:B------:R-:W2:Y:S02]  /*9ba0*/  LDL R50, [R1+0x2c] ;  /* 0x00002c0001327983 */ /* 0x000ea40000100800 */
[----:B------:R-:W-:-:S04]  /*9bb0*/  IMAD.SHL.U32 R51, R51, 0x10, RZ ;  /* 0x0000001033337824 */ /* 0x000fc800078e00ff */
[----:B------:R-:W-:Y:S02]  /*9bc0*/  IMAD.MOV.U32 R4, RZ, RZ, R51 ;  /* 0x000000ffff047224 */ /* 0x000fe400078e0033 */
[-C--:B------:R-:W-:Y:S02]  /*9bd0*/  IMAD R0, R52, R10.reuse, RZ ;  /* 0x0000000a34007224 */ /* 0x080fe400078e02ff */
[----:B------:R-:W-:-:S04]  /*9be0*/  IMAD.WIDE.U32 R6, R23, R10, R4 ;  /* 0x0000000a17067225 */ /* 0x000fc800078e0004 */
[-C--:B------:R-:W-:Y:S02]  /*9bf0*/  IMAD R24, R52, R12.reuse, RZ ;  /* 0x0000000c34187224 */ /* 0x080fe400078e02ff */
[----:B------:R-:W-:Y:S01]  /*9c00*/  IMAD.WIDE.U32 R4, R23, R12, R4 ;  /* 0x0000000c17047225 */ /* 0x000fe200078e0004 */
[----:B------:R-:W-:-:S03]  /*9c10*/  IADD3 R38, P1, R6, R38, RZ ;  /* 0x0000002606267210 */ /* 0x000fc60007f3e0ff */
[C---:B------:R-:W-:Y:S01]  /*9c20*/  IMAD R6, R23.reuse, R11, R0 ;  /* 0x0000000b17067224 */ /* 0x040fe200078e0200 */
[----:B------:R-:W-:Y:S01]  /*9c30*/  IADD3 R40, P2, R4, R40, RZ ;  /* 0x0000002804287210 */ /* 0x000fe20007f5e0ff */
[----:B------:R-:W-:-:S03]  /*9c40*/  IMAD R24, R23, R13, R24 ;  /* 0x0000000d17187224 */ /* 0x000fc600078e0218 */
[----:B------:R-:W-:Y:S02]  /*9c50*/  IADD3.X R39, R37, R6, R7, P1, !PT ;  /* 0x0000000625277210 */ /* 0x000fe40000ffe407 */
[----:B------:R-:W-:Y:S01]  /*9c60*/  IADD3.X R41, R45, R24, R5, P2, !PT ;  /* 0x000000182d297210 */ /* 0x000fe200017fe405 */
[----:B------:R-:W-:Y:S01]  /*9c70*/  IMAD.WIDE.U32 R42, R42, 0xc0, R38 ;  /* 0x000000c02a2a7825 */ /* 0x000fe200078e0026 */
[----:B------:R-:W-:-:S03]  /*9c80*/  ISETP.GE.AND P3, PT, R51, UR4, PT ;  /* 0x0000000433007c0c */ /* 0x000fc6000bf66270 */
[----:B------:R-:W-:Y:S01]  /*9c90*/  IMAD.WIDE.U32 R14, R14, 0xc0, R40 ;  /* 0x000000c00e0e7825 */ /* 0x000fe200078e0028 */
[----:B------:R-:W-:-:S03]  /*9ca0*/  IADD3 R38, P1, R42, UR6, RZ ;  /* 0x000000062a267c10 */ /* 0x000fc6000ff3e0ff */
[----:B------:R-:W-:Y:S01]  /*9cb0*/  IMAD R5, R44, 0xc0, RZ ;  /* 0x000000c02c057824 */ /* 0x000fe200078e02ff */
[----:B------:R-:W-:Y:S01]  /*9cc0*/  IADD3 R14, P2, R14, UR8, RZ ;  /* 0x000000080e0e7c10 */ /* 0x000fe2000ff5e0ff */
[----:B------:R-:W-:Y:S01]  /*9cd0*/  IMAD R7, R48, 0xc0, RZ ;  /* 0x000000c030077824 */ /* 0x000fe200078e02ff */
[----:B------:R-:W-:Y:S02]  /*9ce0*/  CS2R R28, SRZ ;  /* 0x00000000001c7805 */ /* 0x000fe4000001ff00 */
[----:B------:R-:W-:Y:S02]  /*9cf0*/  CS2R R30, SRZ ;  /* 0x00000000001e7805 */ /* 0x000fe4000001ff00 */
[----:B------:R-:W-:Y:S02]  /*9d00*/  IADD3.X R39, R5, UR7, R43, P1, !PT ;  /* 0x0000000705277c10 */ /* 0x000fe40008ffe42b */
[----:B------:R-:W-:Y:S02]  /*9d10*/  CS2R R32, SRZ ;  /* 0x0000000000207805 */ /* 0x000fe4000001ff00 */
[----:B------:R-:W-:-:S02]  /*9d20*/  IADD3.X R15, R7, UR9, R15, P2, !PT ;  /* 0x00000009070f7c10 */ /* 0x000fc400097fe40f */
[----:B------:R-:W-:Y:S02]  /*9d30*/  CS2R R34, SRZ ;  /* 0x0000000000227805 */ /* 0x000fe4000001ff00 */
[----:B------:R-:W-:Y:S02]  /*9d40*/  CS2R R4, SRZ ;  /* 0x0000000000047805 */ /* 0x000fe4000001ff00 */
[----:B------:R-:W-:Y:S02]  /*9d50*/  CS2R R6, SRZ ;  /* 0x0000000000067805 */ /* 0x000fe4000001ff00 */
[----:B------:R-:W-:Y:S02]  /*9d60*/  CS2R R24, SRZ ;  /* 0x0000000000187805 */ /* 0x000fe4000001ff00 */
[----:B------:R-:W-:Y:S01]  /*9d70*/  CS2R R26, SRZ ;  /* 0x00000000001a7805 */ /* 0x000fe2000001ff00 */
[----:B------:R0:W5:Y:S04]  /*9d80*/  @!P3 LDG.E.128 R28, desc[UR40][R38.64] ;  /* 0x00000028261cb981 */ /* 0x000168000c1e1d00 */
[----:B------:R0:W5:Y:S01]  /*9d90*/  @!P3 LDG.E.128 R4, desc[UR40][R14.64] ;  /* 0x000000280e04b981 */ /* 0x000162000c1e1d00 */
[----:B--2---:R-:W-:-:S13]  /*9da0*/  ISETP.GE.AND P4, PT, R50, UR4, PT ;  /* 0x0000000432007c0c */ /* 0x004fda000bf86270 */
[----:B------:R0:W5:Y:S04]  /*9db0*/  @!P4 LDG.E.128 R32, desc[UR40][R38.64+0x20] ;  /* 0x000020282620c981 */ /* 0x000168000c1e1d00 */
[----:B------:R0:W5:Y:S02]  /*9dc0*/  @!P4 LDG.E.128 R24, desc[UR40][R14.64+0x20] ;  /* 0x000020280e18c981 */ /* 0x000164000c1e1d00 */
.L_x_9122:
[----:B------:R-:W-:Y:S05]  /*9dd0*/  BSYNC B1 ;  /* 0x0000000000017941 */ /* 0x000fea0003800000 */
.L_x_9121:
[----:B------:R-:W2:Y:S01]  /*9de0*/  LDL R37, [R1+0x60] ;  /* 0x0000600001257983 */ /* 0x000ea20000100800 */
[-C--:B------:R-:W-:Y:S01]  /*9df0*/  IMAD.WIDE.U32 R46, R3, R10.reuse, R46 ;  /* 0x0000000a032e7225 */ /* 0x080fe200078e002e */
[----:B------:R-:W-:Y:S01]  /*9e00*/  ULDC.64 UR4, c[0x0][0x3c8] ;  /* 0x0000f20000047ab9 */ /* 0x000fe20000000a00 */
[----:B------:R-:W-:Y:S02]  /*9e10*/  ULDC.64 UR6, c[0x0][0x3e0] ;  /* 0x0000f80000067ab9 */ /* 0x000fe40000000a00 */
[C---:B------:R-:W-:Y:S02]  /*9e20*/  IMAD R10, R21.reuse, R10, RZ ;  /* 0x0000000a150a7224 */ /* 0x040fe400078e02ff */
[-C--:B------:R-:W-:Y:S02]  /*9e30*/  IMAD R0, R21, R12.reuse, RZ ;  /* 0x0000000c15007224 */ /* 0x080fe400078e02ff */
[----:B0-----:R-:W-:Y:S01]  /*9e40*/  IMAD.WIDE.U32 R14, R3, R12, R8 ;  /* 0x0000000c030e7225 */ /* 0x001fe200078e0008 */
        /* <DEDUP_REMOVED lines=12> */
.L_x_9398:
[----:B------:R-:W-:-:S03]  /*9f10*/  UMOV UR4, 0xffffffff ;  /* 0xffffffff00047882 */ /* 0x000fc60000000000 */
[----:B------:R-:W-:Y:S05]  /*9f20*/  BRA.DIV UR4, `(.L_x_9124) ;  /* 0x0000018a04b87947 */ /* 0x000fea000b800000 */
.L_x_9401:
[----:B------:R-:W-:-:S03]  /*9f30*/  UMOV UR4, 0xffffffff ;  /* 0xffffffff00047882 */ /* 0x000fc60000000000 */
[----:B------:R-:W-:Y:S05]  /*9f40*/  BRA.DIV UR4, `(.L_x_9125) ;  /* 0x0000018a04d87947 */ /* 0x000fea000b800000 */
.L_x_9404:
[----:B------:R-:W-:-:S03]  /*9f50*/  UMOV UR4, 0xffffffff ;  /* 0xffffffff00047882 */ /* 0x000fc60000000000 */
[----:B------:R-:W-:Y:S05]  /*9f60*/  BRA.DIV UR4, `(.L_x_9126) ;  /* 0x0000018a04f87947 */ /* 0x000fea000b800000 */
.L_x_9407:
[----:B------:R-:W0:Y:S01]  /*9f70*/  SYNCS.PHASECHK.TRANS64.TRYWAIT P1, [R17+URZ+0x19c00], R10 ;  /* 0x019c000a110075a7 */ /* 0x000e22000802017f */
[----:B------:R-:W-:Y:S04]  /*9f80*/  BSSY B1, `(.L_x_9127) ;  /* 0x0000002000017945 */ /* 0x000fe80003800000 */
[----:B0-----:R-:W-:Y:S05]  /*9f90*/  @!P1 BRA `(.L_x_9128) ;  /* 0x0000018c00149947 */ /* 0x001fea0003800000 */
.L_x_9408:
[----:B------:R-:W-:Y:S05]  /*9fa0*/  BSYNC B1 ;  /* 0x0000000000017941 */ /* 0x000fea0003800000 */
.L_x_9127:
[----:B------:R-:W-:Y:S05]  /*9fb0*/  @P0 BRA `(.L_x_9116) ;  /* 0x0000002000280947 */ /* 0x000fea0003800000 */
[----:B------:R-:W2:Y:S04]  /*9fc0*/  LDL R63, [R1+0x2c] ;  /* 0x00002c00013f7983 */ /* 0x000ea80000100800 */
[----:B------:R1:W5:Y:S04]  /*9fd0*/  LDL R62, [R1+0x28] ;  /* 0x00002800013e7983 */ /* 0x0003680000100800 */
[----:B------:R1:W5:Y:S04]  /*9fe0*/  LDL R61, [R1+0x3c] ;  /* 0x00003c00013d7983 */ /* 0x0003680000100800 */
[----:B------:R1:W5:Y:S01]  /*9ff0*/  LDL R60, [R1+0x70] ;  /* 0x00007000013c7983 */ /* 0x0003620000100800 */
[----:B------:R-:W3:Y:S02]  /*a000*/  S2R R0, SR_TID.X ;  /* 0x0000000000007919 */ /* 0x000ee40000002100 */
[----:B---3--:R-:W-:-:S05]  /*a010*/  VIADD R0, R0, 0xffffff80 ;  /* 0xffffff8000007836 */ /* 0x008fca0000000000 */
[----:B------:R-:W-:-:S04]  /*a020*/  LEA.HI R3, R0, R0, RZ, 0x1 ;  /* 0x0000000000037211 */ /* 0x000fc800078f08ff */
[----:B------:R-:W-:-:S05]  /*a030*/  LOP3.LUT R3, R3, 0xfffffffe, RZ, 0xc0, !PT ;  /* 0xfffffffe03037812 */ /* 0x000fca00078ec0ff */
[----:B------:R-:W-:Y:S02]  /*a040*/  IMAD.IADD R3, R0, 0x1, -R3 ;  /* 0x0000000100037824 */ /* 0x000fe400078e0a03 */
[----:B------:R-:W3:Y:S02]  /*a050*/  LDC R0, c[0x0][0x3d4] ;  /* 0x0000f500ff007b82 */ /* 0x000ee40000000800 */
[----:B------:R-:W-:Y:S01]  /*a060*/  IMAD.SHL.U32 R3, R3, 0x10, RZ ;  /* 0x0000001003037824 */ /* 0x000fe200078e00ff */
[----:B------:R-:W-:Y:S04]  /*a070*/  BSSY B1, `(.L_x_9129) ;  /* 0x00000fd000017945 */ /* 0x000fe80003800000 */
[-C--:B---3--:R-:W-:Y:S02]  /*a080*/  ISETP.GE.AND P0, PT, R3, R0.reuse, PT ;  /* 0x000000000300720c */ /* 0x088fe40003f06270 */
[----:B--2---:R-:W-:-:S11]  /*a090*/  ISETP.GE.AND P1, PT, R63, R0, PT ;  /* 0x000000003f00720c */ /* 0x004fd60003f26270 */
[----:B-1----:R-:W-:Y:S05]  /*a0a0*/  @P0 BRA `(.L_x_9130) ;  /* 0x0000000c00e40947 */ /* 0x002fea0003800000 */
[----:B------:R-:W1:Y:S01]  /*a0b0*/  S2R R11, SR_TID.X ;  /* 0x00000000000b7919 */ /* 0x000e620000002100 */
[----:B-----5:R-:W-:Y:S02]  /*a0c0*/  SHF.R.U32.HI R3, RZ, 0x8, R28 ;  /* 0x00000008ff037819 */ /* 0x020fe4000001161c */
[----:B------:R-:W-:Y:S02]  /*a0d0*/  LOP3.LUT R8, R28, 0xff, RZ, 0xc0, !PT ;  /* 0x000000ff1c087812 */ /* 0x000fe400078ec0ff */
[----:B------:R-:W-:Y:S02]  /*a0e0*/  LOP3.LUT R3, R3, 0xff, RZ, 0xc0, !PT ;  /* 0x000000ff03037812 */ /* 0x000fe400078ec0ff */
[----:B------:R-:W-:Y:S02]  /*a0f0*/  SHF.R.U32.HI R9, RZ, 0x8, R29 ;  /* 0x00000008ff097819 */ /* 0x000fe4000001161d */
[----:B------:R-:W-:Y:S02]  /*a100*/  PRMT R21, R3, 0x7604, R8 ;  /* 0x0000760403157816 */ /* 0x000fe40000000008 */
[----:B0-----:R-:W-:-:S02]  /*a110*/  LOP3.LUT R10, R29, 0xff, RZ, 0xc0, !PT ;  /* 0x000000ff1d0a7812 */ /* 0x001fc400078ec0ff */
[----:B------:R-:W-:Y:S02]  /*a120*/  LOP3.LUT R9, R9, 0xff, RZ, 0xc0, !PT ;  /* 0x000000ff09097812 */ /* 0x000fe400078ec0ff */
        /* <DEDUP_REMOVED lines=8> */
[----:B------:R-:W-:Y:S01]  /*a1b0*/  LOP3.LUT R41, R5, 0xff, RZ, 0xc0, !PT ;  /* 0x000000ff05297812 */ /* 0x000fe200078ec0ff */
[----:B-1----:R-:W-:Y:S01]  /*a1c0*/  VIADD R14, R11, 0xffffff80 ;  /* 0xffffff800b0e7836 */ /* 0x002fe20000000000 */
[----:B------:R-:W-:Y:S02]  /*a1d0*/  SHF.R.U32.HI R11, RZ, 0x8, R30 ;  /* 0x00000008ff0b7819 */ /* 0x000fe4000001161e */
[----:B------:R-:W-:-:S02]  /*a1e0*/  LOP3.LUT R38, R38, 0xff, RZ, 0xc0, !PT ;  /* 0x000000ff26267812 */ /* 0x000fc400078ec0ff */
[C---:B------:R-:W-:Y:S02]  /*a1f0*/  LEA.HI R13, R14.reuse, R14, RZ, 0x1 ;  /* 0x0000000e0e0d7211 */ /* 0x040fe400078f08ff */
[----:B------:R-:W-:Y:S02]  /*a200*/  LOP3.LUT R11, R11, 0xff, RZ, 0xc0, !PT ;  /* 0x000000ff0b0b7812 */ /* 0x000fe400078ec0ff */
[----:B------:R-:W-:Y:S02]  /*a210*/  LOP3.LUT R13, R13, 0xfffffffe, RZ, 0xc0, !PT ;  /* 0xfffffffe0d0d7812 */ /* 0x000fe400078ec0ff */
[----:B------:R-:W-:Y:S02]  /*a220*/  PRMT R39, R11, 0x7604, R12 ;  /* 0x000076040b277816 */ /* 0x000fe4000000000c */
[----:B------:R-:W-:Y:S01]  /*a230*/  SHF.R.U32.HI R11, RZ, 0x8, R4 ;  /* 0x00000008ff0b7819 */ /* 0x000fe20000011604 */
[----:B------:R-:W-:Y:S01]  /*a240*/  IMAD.IADD R13, R14, 0x1, -R13 ;  /* 0x000000010e0d7824 */ /* 0x000fe200078e0a0d */
[----:B------:R-:W-:-:S02]  /*a250*/  LOP3.LUT R14, R4, 0xff, RZ, 0xc0, !PT ;  /* 0x000000ff040e7812 */ /* 0x000fc400078ec0ff */
[----:B------:R-:W-:Y:S02]  /*a260*/  LOP3.LUT R44, R6, 0xff, RZ, 0xc0, !PT ;  /* 0x000000ff062c7812 */ /* 0x000fe400078ec0ff */
[----:B------:R-:W-:Y:S02]  /*a270*/  LEA.HI R3, R0, R13, RZ, 0x1c ;  /* 0x0000000d00037211 */ /* 0x000fe400078fe0ff */
[----:B------:R-:W-:Y:S02]  /*a280*/  LOP3.LUT R13, R11, 0xff, RZ, 0xc0, !PT ;  /* 0x000000ff0b0d7812 */ /* 0x000fe400078ec0ff */
[C---:B------:R-:W-:Y:S01]  /*a290*/  LEA.HI R8, R3.reuse, R3, RZ, 0x1 ;  /* 0x0000000303087211 */ /* 0x040fe200078f08ff */
[----:B------:R-:W-:Y:S01]  /*a2a0*/  IMAD.SHL.U32 R3, R3, 0x10, RZ ;  /* 0x0000001003037824 */ /* 0x000fe200078e00ff */
[----:B------:R-:W-:Y:S02]  /*a2b0*/  PRMT R45, R13, 0x7604, R14 ;  /* 0x000076040d2d7816 */ /* 0x000fe4000000000e */
[----:B------:R-:W-:-:S02]  /*a2c0*/  SHF.R.S32.HI R8, RZ, 0x1, R8 ;  /* 0x00000001ff087819 */ /* 0x000fc40000011408 */
[----:B------:R-:W-:Y:S02]  /*a2d0*/  LOP3.LUT R3, R62, 0x10, R3, 0xf8, !PT ;  /* 0x000000103e037812 */ /* 0x000fe400078ef803 */
[----:B------:R-:W-:Y:S01]  /*a2e0*/  LOP3.LUT R43, R42, 0xff, RZ, 0xc0, !PT ;  /* 0x000000ff2a2b7812 */ /* 0x000fe200078ec0ff */
[----:B------:R-:W-:Y:S01]  /*a2f0*/  IMAD R12, R8, 0x1800, R61 ;  /* 0x00001800080c7824 */ /* 0x000fe200078e023d */
[----:B------:R-:W-:Y:S01]  /*a300*/  LOP3.LUT R3, R3, R60, RZ, 0x3c, !PT ;  /* 0x0000003c03037212 */ /* 0x000fe200078e3cff */
[----:B------:R-:W0:Y:S01]  /*a310*/  LDS.128 R8, [R20+0xf000] ;  /* 0x00f0000014087984 */ /* 0x000e220000000c00 */
[----:B------:R-:W-:Y:S02]  /*a320*/  PRMT R42, R38, 0x7604, R41 ;  /* 0x00007604262a7816 */ /* 0x000fe40000000029 */
[----:B------:R-:W-:Y:S02]  /*a330*/  IADD3 R3, R17, R12, R3 ;  /* 0x0000000c11037210 */ /* 0x000fe40007ffe003 */
[----:B------:R-:W-:-:S02]  /*a340*/  SHF.R.U32.HI R38, RZ, 0x10, R29 ;  /* 0x00000010ff267819 */ /* 0x000fc4000001161d */
[----:B------:R-:W-:Y:S01]  /*a350*/  PRMT R47, R43, 0x7604, R44 ;  /* 0x000076042b2f7816 */ /* 0x000fe2000000002c */
[----:B------:R-:W1:Y:S01]  /*a360*/  LDS.128 R12, [R3+0xf000] ;  /* 0x00f00000030c7984 */ /* 0x000e620000000c00 */
[----:B------:R-:W-:Y:S01]  /*a370*/  SHF.R.U32.HI R43, RZ, 0x10, R5 ;  /* 0x00000010ff2b7819 */ /* 0x000fe20000011605 */
[----:B------:R-:W-:Y:S01]  /*a380*/  IMAD.U32 R38, R38, 0x10000, RZ ;  /* 0x0001000026267824 */ /* 0x000fe200078e00ff */
[----:B------:R-:W-:Y:S02]  /*a390*/  SHF.R.U32.HI R46, RZ, 0x8, R7 ;  /* 0x00000008ff2e7819 */ /* 0x000fe40000011607 */
[----:B------:R-:W-:Y:S01]  /*a3a0*/  SHF.R.U32.HI R41, RZ, 0x10, R31 ;  /* 0x00000010ff297819 */ /* 0x000fe2000001161f */
[----:B------:R-:W-:Y:S01]  /*a3b0*/  IMAD.U32 R43, R43, 0x10000, RZ ;  /* 0x000100002b2b7824 */ /* 0x000fe200078e00ff */
[----:B------:R-:W-:Y:S02]  /*a3c0*/  LOP3.LUT R49, R7, 0xff, RZ, 0xc0, !PT ;  /* 0x000000ff07317812 */ /* 0x000fe400078ec0ff */
[----:B------:R-:W-:Y:S01]  /*a3d0*/  LOP3.LUT R46, R46, 0xff, RZ, 0xc0, !PT ;  /* 0x000000ff2e2e7812 */ /* 0x000fe200078ec0ff */
[----:B------:R-:W-:Y:S01]  /*a3e0*/  IMAD.U32 R41, R41, 0x10000, RZ ;  /* 0x0001000029297824 */ /* 0x000fe200078e00ff */
[----:B------:R-:W-:-:S02]  /*a3f0*/  SHF.R.U32.HI R51, RZ, 0x10, R7 ;  /* 0x00000010ff337819 */ /* 0x000fc40000011607 */
[----:B------:R-:W-:Y:S02]  /*a400*/  LOP3.LUT R37, R37, 0xff0000, R38, 0xf8, !PT ;  /* 0x00ff000025257812 */ /* 0x000fe400078ef826 */
[----:B------:R-:W-:Y:S01]  /*a410*/  PRMT R46, R46, 0x7604, R49 ;  /* 0x000076042e2e7816 */ /* 0x000fe20000000031 */
[----:B------:R-:W-:Y:S01]  /*a420*/  IMAD.U32 R51, R51, 0x10000, RZ ;  /* 0x0001000033337824 */ /* 0x000fe200078e00ff */
        /* <DEDUP_REMOVED lines=14> */
[-C--:B0-----:R-:W-:Y:S02]  /*a510*/  F2FP.F16.E4M3.UNPACK_B R29, R8.reuse ;  /* 0x00000008ff1d723e */ /* 0x081fe400020006ff */
[----:B------:R-:W-:-:S02]  /*a520*/  F2FP.F16.E4M3.UNPACK_B R40, R8.H1 ;  /* 0x00000008ff28723e */ /* 0x000fc400030006ff */
[-C--:B------:R-:W-:Y:S02]  /*a530*/  F2FP.F16.E4M3.UNPACK_B R41, R11.reuse ;  /* 0x0000000bff29723e */ /* 0x080fe400020006ff */
[----:B------:R-:W-:Y:S02]  /*a540*/  F2FP.F16.E4M3.UNPACK_B R46, R11.H1 ;  /* 0x0000000bff2e723e */ /* 0x000fe400030006ff */
[----:B------:R-:W-:Y:S02]  /*a550*/  F2FP.F16.E4M3.UNPACK_B R50, R49 ;  /* 0x00000031ff32723e */ /* 0x000fe400020006ff */
[----:B-1----:R-:W-:Y:S02]  /*a560*/  F2FP.F16.E4M3.UNPACK_B R8, R13 ;  /* 0x0000000dff08723e */ /* 0x002fe400020006ff */
[----:B------:R-:W-:Y:S02]  /*a570*/  F2FP.F16.E4M3.UNPACK_B R11, R43 ;  /* 0x0000002bff0b723e */ /* 0x000fe400020006ff */
[----:B------:R-:W-:Y:S01]  /*a580*/  LOP3.LUT R53, R51, 0xff000000, R7, 0xf8, !PT ;  /* 0xff00000033357812 */ /* 0x000fe200078ef807 */
        /* <DEDUP_REMOVED lines=8> */
[C---:B------:R-:W-:Y:S01]  /*a610*/  FMUL.FTZ R12, R6.reuse, R51 ;  /* 0x00000033060c7220 */ /* 0x040fe20000410000 */
[----:B------:R-:W-:Y:S01]  /*a620*/  F2FP.F16.E4M3.UNPACK_B R38, R13.H1 ;  /* 0x0000000dff26723e */ /* 0x000fe200030006ff */
        /* <DEDUP_REMOVED lines=9> */
[----:B------:R-:W-:Y:S01]  /*a6c0*/  HADD2.F32 R8, -RZ, R8.H1_H1 ;  /* 0x30000008ff087230 */ /* 0x000fe20000004100 */
[-C--:B------:R-:W-:Y:S01]  /*a6d0*/  F2FP.F16.E4M3.UNPACK_B R7, R14.reuse ;  /* 0x0000000eff07723e */ /* 0x080fe200020006ff */
        /* <DEDUP_REMOVED lines=11> */
[----:B------:R-:W-:Y:S01]  /*a790*/  FFMA.FTZ R11, R31, R12, -R54 ;  /* 0x0000000c1f0b7223 */ /* 0x000fe20000010836 */
[----:B------:R-:W-:Y:S02]  /*a7a0*/  HADD2.F32 R38, -RZ, R38.H1_H1 ;  /* 0x30000026ff267230 */ /* 0x000fe40000004100 */
[C---:B------:R-:W-:Y:S01]  /*a7b0*/  FFMA.FTZ R12, R13.reuse, R44, -R56 ;  /* 0x0000002c0d0c7223 */ /* 0x040fe20000010838 */
[----:B------:R-:W-:Y:S01]  /*a7c0*/  FFMA.FTZ R13, R13, R52, R51 ;  /* 0x000000340d0d7223 */ /* 0x000fe20000010033 */
[----:B------:R-:W-:Y:S01]  /*a7d0*/  F2FP.F16.E4M3.UNPACK_B R51, R53 ;  /* 0x00000035ff33723e */ /* 0x000fe200020006ff */
[----:B------:R-:W-:Y:S01]  /*a7e0*/  FFMA.FTZ R8, R31, R50, R15 ;  /* 0x000000321f087223 */ /* 0x000fe2000001000f */
[----:B------:R-:W-:Y:S01]  /*a7f0*/  F2FP.F16.E4M3.UNPACK_B R44, R47 ;  /* 0x0000002fff2c723e */ /* 0x000fe200020006ff */
[----:B------:R-:W-:Y:S02]  /*a800*/  HADD2.F32 R43, -RZ, R43.H1_H1 ;  /* 0x3000002bff2b7230 */ /* 0x000fe40000004100 */
[----:B------:R-:W-:Y:S01]  /*a810*/  FMUL.FTZ R54, R38, R49 ;  /* 0x0000003126367220 */ /* 0x000fe20000410000 */
[----:B------:R-:W-:Y:S01]  /*a820*/  HADD2.F32 R52, -RZ, R51.H0_H0 ;  /* 0x20000033ff347230 */ /* 0x000fe20000004100 */
[----:B------:R-:W-:Y:S01]  /*a830*/  F2FP.F16.E4M3.UNPACK_B R47, R47.H1 ;  /* 0x0000002fff2f723e */ /* 0x000fe200030006ff */
[----:B------:R-:W-:-:S02]  /*a840*/  HADD2.F32 R15, -RZ, R42.H0_H0 ;  /* 0x2000002aff0f7230 */ /* 0x000fc40000004100 */
[-C--:B------:R-:W-:Y:S01]  /*a850*/  FMUL.FTZ R38, R38, R43.reuse ;  /* 0x0000002b26267220 */ /* 0x080fe20000410000 */
[----:B------:R-:W-:Y:S01]  /*a860*/  HADD2.F32 R50, -RZ, R44.H0_H0 ;  /* 0x2000002cff327230 */ /* 0x000fe20000004100 */
[----:B------:R-:W-:Y:S01]  /*a870*/  F2FP.F16.E4M3.UNPACK_B R5, R10 ;  /* 0x0000000aff05723e */ /* 0x000fe200020006ff */
[----:B------:R-:W-:Y:S02]  /*a880*/  HADD2.F32 R37, -RZ, R37.H1_H1 ;  /* 0x30000025ff257230 */ /* 0x000fe40000004100 */
[C---:B------:R-:W-:Y:S01]  /*a890*/  FMUL.FTZ R56, R15.reuse, R52 ;  /* 0x000000340f387220 */ /* 0x040fe20000410000 */
[----:B------:R-:W-:Y:S02]  /*a8a0*/  HADD2.F32 R31, -RZ, R41.H0_H0 ;  /* 0x20000029ff1f7230 */ /* 0x000fe40000004100 */
[-C--:B------:R-:W-:Y:S01]  /*a8b0*/  FMUL.FTZ R55, R15, R50.reuse ;  /* 0x000000320f377220 */ /* 0x080fe20000410000 */
[----:B------:R-:W-:Y:S02]  /*a8c0*/  HADD2.F32 R51, -RZ, R51.H1_H1 ;  /* 0x30000033ff337230 */ /* 0x000fe40000004100 */
[C---:B------:R-:W-:Y:S01]  /*a8d0*/  FFMA.FTZ R15, R37.reuse, R43, -R54 ;  /* 0x0000002b250f7223 */ /* 0x040fe20000010836 */
[----:B------:R-:W-:Y:S01]  /*a8e0*/  F2FP.F16.E4M3.UNPACK_B R54, R53.H1 ;  /* 0x00000035ff36723e */ /* 0x000fe200030006ff */
[----:B------:R-:W-:Y:S01]  /*a8f0*/  FFMA.FTZ R38, R37, R49, R38 ;  /* 0x0000003125267223 */ /* 0x000fe20000010026 */
[----:B------:R-:W-:Y:S01]  /*a900*/  FFMA.FTZ R37, R31, R50, -R56 ;  /* 0x000000321f257223 */ /* 0x000fe20000010838 */
[----:B------:R-:W-:-:S02]  /*a910*/  HADD2.F32 R42, -RZ, R42.H1_H1 ;  /* 0x3000002aff2a7230 */ /* 0x000fc40000004100 */
[----:B------:R-:W-:Y:S01]  /*a920*/  FFMA.FTZ R31, R31, R52, R55 ;  /* 0x000000341f1f7223 */ /* 0x000fe20000010037 */
[----:B------:R-:W-:Y:S01]  /*a930*/  HADD2.F32 R49, -RZ, R44.H1_H1 ;  /* 0x3000002cff317230 */ /* 0x000fe20000004100 */
[----:B------:R-:W-:Y:S01]  /*a940*/  F2FP.F16.E4M3.UNPACK_B R10, R10.H1 ;  /* 0x0000000aff0a723e */ /* 0x000fe200030006ff */
[----:B------:R-:W-:Y:S02]  /*a950*/  HADD2.F32 R52, -RZ, R54.H0_H0 ;  /* 0x20000036ff347230 */ /* 0x000fe40000004100 */
[C---:B------:R-:W-:Y:S01]  /*a960*/  FMUL.FTZ R56, R42.reuse, R51 ;  /* 0x000000332a387220 */ /* 0x040fe20000410000 */
[----:B------:R-:W-:Y:S02]  /*a970*/  HADD2.F32 R44, -RZ, R48.H0_H0 ;  /* 0x20000030ff2c7230 */ /* 0x000fe40000004100 */
[----:B------:R-:W-:Y:S01]  /*a980*/  FMUL.FTZ R42, R42, R49 ;  /* 0x000000312a2a7220 */ /* 0x000fe20000410000 */
[----:B------:R-:W-:Y:S01]  /*a990*/  HADD2.F32 R50, -RZ, R47.H0_H0 ;  /* 0x2000002fff327230 */ /* 0x000fe20000004100 */
[----:B------:R-:W-:Y:S01]  /*a9a0*/  F2FP.SATFINITE.E4M3.F32.PACK_AB_MERGE_C R13, R38, R13, RZ ;  /* 0x0000000d260d723e */ /* 0x000fe200048070ff */
[----:B------:R-:W-:-:S02]  /*a9b0*/  HADD2.F32 R41, -RZ, R41.H1_H1 ;  /* 0x30000029ff297230 */ /* 0x000fc40000004100 */
[C---:B------:R-:W-:Y:S01]  /*a9c0*/  FMUL.FTZ R58, R44.reuse, R52 ;  /* 0x000000342c3a7220 */ /* 0x040fe20000410000 */
[----:B------:R-:W-:Y:S02]  /*a9d0*/  HADD2.F32 R43, -RZ, R46.H0_H0 ;  /* 0x2000002eff2b7230 */ /* 0x000fe40000004100 */
[-C--:B------:R-:W-:Y:S01]  /*a9e0*/  FMUL.FTZ R53, R44, R50.reuse ;  /* 0x000000322c357220 */ /* 0x080fe20000410000 */
[----:B------:R-:W-:Y:S02]  /*a9f0*/  HADD2.F32 R54, -RZ, R54.H1_H1 ;  /* 0x30000036ff367230 */ /* 0x000fe40000004100 */
[C---:B------:R-:W-:Y:S01]  /*aa00*/  FFMA.FTZ R44, R41.reuse, R49, -R56 ;  /* 0x00000031292c7223 */ /* 0x040fe20000010838 */
[----:B------:R-:W-:Y:S01]  /*aa10*/  FFMA.FTZ R42, R41, R51, R42 ;  /* 0x00000033292a7223 */ /* 0x000fe2000001002a */
[C---:B------:R-:W-:Y:S01]  /*aa20*/  FFMA.FTZ R41, R43.reuse, R50, -R58 ;  /* 0x000000322b297223 */ /* 0x040fe2000001083a */
[----:B------:R-:W-:Y:S01]  /*aa30*/  FFMA.FTZ R43, R43, R52, R53 ;  /* 0x000000342b2b7223 */ /* 0x000fe20000010035 */
[----:B------:R-:W-:Y:S01]  /*aa40*/  F2FP.F16.E4M3.UNPACK_B R53, R30.H1 ;  /* 0x0000001eff35723e */ /* 0x000fe200030006ff */
[----:B------:R-:W-:Y:S01]  /*aa50*/  HADD2.F32 R52, -RZ, R47.H1_H1 ;  /* 0x3000002fff347230 */ /* 0x000fe20000004100 */
[----:B------:R-:W-:Y:S01]  /*aa60*/  F2FP.F16.E4M3.UNPACK_B R50, R28.H1 ;  /* 0x0000001cff32723e */ /* 0x000fe200030006ff */
[----:B------:R-:W-:Y:S01]  /*aa70*/  HADD2.F32 R49, -RZ, R48.H1_H1 ;  /* 0x30000030ff317230 */ /* 0x000fe20000004100 */
[----:B------:R-:W-:Y:S01]  /*aa80*/  F2FP.SATFINITE.E4M3.F32.PACK_AB_MERGE_C R9, R8, R9, R13 ;  /* 0x000000090809723e */ /* 0x000fe2000480700d */
[----:B------:R-:W-:-:S02]  /*aa90*/  HADD2.F32 R55, -RZ, R53.H0_H0 ;  /* 0x20000035ff377230 */ /* 0x000fc40000004100 */
[--C-:B------:R-:W-:Y:S02]  /*aaa0*/  HADD2.F32 R48, -RZ, R45.reuse.H0_H0 ;  /* 0x2000002dff307230 */ /* 0x100fe40000004100 */
        /* <DEDUP_REMOVED lines=10> */
[----:B------:R-:W-:Y:S01]  /*ab50*/  HADD2.F32 R50, -RZ, R50.H1_H1 ;  /* 0x30000032ff327230 */ /* 0x000fe20000004100 */
[----:B------:R-:W-:Y:S01]  /*ab60*/  F2FP.F16.E4M3.UNPACK_B R47, R30 ;  /* 0x0000001eff2f723e */ /* 0x000fe200020006ff */
[----:B------:R-:W-:Y:S02]  /*ab70*/  HADD2.F32 R53, -RZ, R53.H1_H1 ;  /* 0x30000035ff357230 */ /* 0x000fe40000004100 */
[C---:B------:R-:W-:Y:S01]  /*ab80*/  FFMA.FTZ R48, R46.reuse, R51, -R49 ;  /* 0x000000332e307223 */ /* 0x040fe20000010831 */
[----:B------:R-:W-:Y:S01]  /*ab90*/  FFMA.FTZ R56, R46, R55, R56 ;  /* 0x000000372e387223 */ /* 0x000fe20000010038 */
[----:B------:R-:W-:Y:S01]  /*aba0*/  HADD2.F32 R40, -RZ, R40.H1_H1 ;  /* 0x30000028ff287230 */ /* 0x000fe20000004100 */
[----:B------:R-:W-:Y:S01]  /*abb0*/  F2FP.F16.E4M3.UNPACK_B R46, R28 ;  /* 0x0000001cff2e723e */ /* 0x000fe200020006ff */
[C---:B------:R-:W-:Y:S01]  /*abc0*/  FMUL.FTZ R28, R45.reuse, R50 ;  /* 0x000000322d1c7220 */ /* 0x040fe20000410000 */
[----:B------:R-:W-:Y:S01]  /*abd0*/  FMUL.FTZ R51, R45, R53 ;  /* 0x000000352d337220 */ /* 0x000fe20000410000 */
[----:B------:R-:W-:Y:S01]  /*abe0*/  HADD2.F32 R49, -RZ, R47.H0_H0 ;  /* 0x2000002fff317230 */ /* 0x000fe20000004100 */
[----:B------:R-:W-:Y:S01]  /*abf0*/  F2FP.SATFINITE.E4M3.F32.PACK_AB_MERGE_C R43, R54, R43, RZ ;  /* 0x0000002b362b723e */ /* 0x000fe200048070ff */
[----:B------:R-:W-:-:S02]  /*ac00*/  HADD2.F32 R30, -RZ, R39.H0_H0 ;  /* 0x20000027ff1e7230 */ /* 0x000fc40000004100 */
[C---:B------:R-:W-:Y:S01]  /*ac10*/  FFMA.FTZ R53, R40.reuse, R53, R28 ;  /* 0x0000003528357223 */ /* 0x040fe2000001001c */
[----:B------:R-:W-:Y:S02]  /*ac20*/  HADD2.F32 R45, -RZ, R46.H0_H0 ;  /* 0x2000002eff2d7230 */ /* 0x000fe40000004100 */
[----:B------:R-:W-:Y:S01]  /*ac30*/  FFMA.FTZ R55, R40, R50, -R51 ;  /* 0x0000003228377223 */ /* 0x000fe20000010833 */
        /* <DEDUP_REMOVED lines=30> */
[----:B------:R-:W-:Y:S02]  /*ae20*/  HADD2.F32 R28, -RZ, R4.H1_H1 ;  /* 0x30000004ff1c7230 */ /* 0x000fe40000004100 */
[C---:B------:R-:W-:Y:S01]  /*ae30*/  FMUL.FTZ R29, R14.reuse, R45 ;  /* 0x0000002d0e1d7220 */ /* 0x040fe20000410000 */
[----:B------:R-:W-:Y:S01]  /*ae40*/  FMUL.FTZ R14, R14, R39 ;  /* 0x000000270e0e7220 */ /* 0x000fe20000410000 */
[----:B------:R-:W-:Y:S02]  /*ae50*/  F2FP.SATFINITE.E4M3.F32.PACK_AB_MERGE_C R8, R40, R49, R53 ;  /* 0x000000312808723e */ /* 0x000fe40004807035 */
[C---:B------:R-:W-:Y:S01]  /*ae60*/  FFMA.FTZ R50, R10.reuse, R39, -R29 ;  /* 0x000000270a327223 */ /* 0x040fe2000001081d */
[----:B------:R-:W-:Y:S01]  /*ae70*/  FFMA.FTZ R52, R10, R45, R14 ;  /* 0x0000002d0a347223 */ /* 0x000fe2000001000e */
[----:B------:R-:W-:-:S02]  /*ae80*/  HADD2.F32 R29, -RZ, R21.H0_H0 ;  /* 0x20000015ff1d7230 */ /* 0x000fc40000004100 */
[----:B------:R-:W-:Y:S01]  /*ae90*/  HADD2.F32 R14, -RZ, R21.H1_H1 ;  /* 0x30000015ff0e7230 */ /* 0x000fe20000004100 */
[----:B------:R-:W-:Y:S01]  /*aea0*/  F2FP.SATFINITE.E4M3.F32.PACK_AB_MERGE_C R50, R50, R57, RZ ;  /* 0x000000393232723e */ /* 0x000fe200048070ff */
[----:B------:R-:W-:Y:S01]  /*aeb0*/  HADD2.F32 R21, -RZ, R4.H0_H0 ;  /* 0x20000004ff157230 */ /* 0x000fe20000004100 */
[----:B------:R-:W-:Y:S01]  /*aec0*/  F2FP.SATFINITE.E4M3.F32.PACK_AB_MERGE_C R52, R52, R59, RZ ;  /* 0x0000003b3434723e */ /* 0x000fe200048070ff */
[--C-:B------:R-:W-:Y:S02]  /*aed0*/  HADD2.F32 R10, -RZ, R7.reuse.H0_H0 ;  /* 0x20000007ff0a7230 */ /* 0x100fe40000004100 */
[----:B------:R-:W-:Y:S02]  /*aee0*/  HADD2.F32 R7, -RZ, R7.H1_H1 ;  /* 0x30000007ff077230 */ /* 0x000fe40000004100 */
[--C-:B------:R-:W-:Y:S02]  /*aef0*/  HADD2.F32 R4, -RZ, R5.reuse.H0_H0 ;  /* 0x20000005ff047230 */ /* 0x100fe40000004100 */
[----:B------:R-:W-:Y:S01]  /*af00*/  FMUL.FTZ R39, R10, R21 ;  /* 0x000000150a277220 */ /* 0x000fe20000410000 */
[----:B------:R-:W-:-:S02]  /*af10*/  HADD2.F32 R5, -RZ, R5.H1_H1 ;  /* 0x30000005ff057230 */ /* 0x000fc40000004100 */
[-C--:B------:R-:W-:Y:S01]  /*af20*/  FMUL.FTZ R10, R10, R29.reuse ;  /* 0x0000001d0a0a7220 */ /* 0x080fe20000410000 */
[C---:B------:R-:W-:Y:S01]  /*af30*/  FMUL.FTZ R30, R7.reuse, R28 ;  /* 0x0000001c071e7220 */ /* 0x040fe20000410000 */
[-C--:B------:R-:W-:Y:S01]  /*af40*/  FMUL.FTZ R7, R7, R14.reuse ;  /* 0x0000000e07077220 */ /* 0x080fe20000410000 */
        /* <DEDUP_REMOVED lines=13> */
[----:B------:R1:W-:Y:S04]  /*b020*/  STS.128 [R20+0xf000], R4 ;  /* 0x00f0000414007388 */ /* 0x0003e80000000c00 */
[----:B------:R1:W-:Y:S02]  /*b030*/  STS.128 [R3+0xf000], R8 ;  /* 0x00f0000803007388 */ /* 0x0003e40000000c00 */
.L_x_9130:
[----:B------:R-:W-:Y:S05]  /*b040*/  BSYNC B1 ;  /* 0x0000000000017941 */ /* 0x000fea0003800000 */
.L_x_9129:
[----:B------:R-:W-:Y:S05]  /*b050*/  @P1 BRA `(.L_x_9116) ;  /* 0x0000001000001947 */ /* 0x000fea0003800000 */
[----:B------:R-:W2:Y:S01]  /*b060*/  LDL R51, [R1+0x68] ;  /* 0x0000680001337983 */ /* 0x000ea20000100800 */
[----:B-1---5:R-:W-:Y:S02]  /*b070*/  SHF.R.U32.HI R4, RZ, 0x8, R32 ;  /* 0x00000008ff047819 */ /* 0x022fe40000011620 */
[----:B------:R-:W-:Y:S02]  /*b080*/  SHF.R.S32.HI R9, RZ, 0x1f, R63 ;  /* 0x0000001fff097819 */ /* 0x000fe4000001143f */
[----:B------:R-:W-:Y:S02]  /*b090*/  LOP3.LUT R3, R32, 0xff, RZ, 0xc0, !PT ;  /* 0x000000ff20037812 */ /* 0x000fe400078ec0ff */
[----:B------:R-:W-:Y:S02]  /*b0a0*/  LOP3.LUT R4, R4, 0xff, RZ, 0xc0, !PT ;  /* 0x000000ff04047812 */ /* 0x000fe400078ec0ff */
[----:B------:R-:W-:Y:S02]  /*b0b0*/  LEA.HI R9, R9, R63, RZ, 0x4 ;  /* 0x0000003f09097211 */ /* 0x000fe400078f20ff */
[----:B------:R-:W-:-:S02]  /*b0c0*/  PRMT R12, R4, 0x7604, R3 ;  /* 0x00007604040c7816 */ /* 0x000fc40000000003 */
[----:B------:R-:W-:Y:S02]  /*b0d0*/  SHF.R.U32.HI R4, RZ, 0x8, R34 ;  /* 0x00000008ff047819 */ /* 0x000fe40000011622 */
[----:B------:R-:W-:Y:S02]  /*b0e0*/  SHF.R.S32.HI R9, RZ, 0x4, R9 ;  /* 0x00000004ff097819 */ /* 0x000fe40000011409 */
[----:B------:R-:W-:Y:S02]  /*b0f0*/  LOP3.LUT R3, R34, 0xff, RZ, 0xc0, !PT ;  /* 0x000000ff22037812 */ /* 0x000fe400078ec0ff */
[----:B------:R-:W-:Y:S02]  /*b100*/  SHF.R.U32.HI R8, RZ, 0x8, R24 ;  /* 0x00000008ff087819 */ /* 0x000fe40000011618 */
[----:B------:R-:W-:Y:S02]  /*b110*/  LOP3.LUT R4, R4, 0xff, RZ, 0xc0, !PT ;  /* 0x000000ff04047812 */ /* 0x000fe400078ec0ff */
[----:B------:R-:W-:-:S02]  /*b120*/  LEA.HI R0, R0, R9, RZ, 0x1c ;  /* 0x0000000900007211 */ /* 0x000fc400078fe0ff */
[----:B------:R-:W-:Y:S02]  /*b130*/  LOP3.LUT R7, R24, 0xff, RZ, 0xc0, !PT ;  /* 0x000000ff18077812 */ /* 0x000fe400078ec0ff */
[----:B------:R-:W-:Y:S02]  /*b140*/  LOP3.LUT R8, R8, 0xff, RZ, 0xc0, !PT ;  /* 0x000000ff08087812 */ /* 0x000fe400078ec0ff */
[----:B------:R-:W-:Y:S02]  /*b150*/  PRMT R21, R4, 0x7604, R3 ;  /* 0x0000760404157816 */ /* 0x000fe40000000003 */
[C---:B------:R-:W-:Y:S01]  /*b160*/  LEA.HI R3, R0.reuse, R0, RZ, 0x1 ;  /* 0x0000000000037211 */ /* 0x040fe200078f08ff */
[----:B------:R-:W-:Y:S01]  /*b170*/  IMAD.SHL.U32 R0, R0, 0x10, RZ ;  /* 0x0000001000007824 */ /* 0x000fe200078e00ff */
[----:B------:R-:W-:Y:S02]  /*b180*/  PRMT R31, R8, 0x7604, R7 ;  /* 0x00007604081f7816 */ /* 0x000fe40000000007 */
[----:B------:R-:W-:-:S02]  /*b190*/  SHF.R.U32.HI R6, RZ, 0x8, R33 ;  /* 0x00000008ff067819 */ /* 0x000fc40000011621 */
[----:B------:R-:W-:Y:S02]  /*b1a0*/  SHF.R.U32.HI R8, RZ, 0x8, R26 ;  /* 0x00000008ff087819 */ /* 0x000fe4000001161a */
[----:B------:R-:W-:Y:S02]  /*b1b0*/  SHF.R.S32.HI R3, RZ, 0x1, R3 ;  /* 0x00000001ff037819 */ /* 0x000fe40000011403 */
[----:B------:R-:W-:Y:S02]  /*b1c0*/  LOP3.LUT R0, R62, 0x10, R0, 0xf8, !PT ;  /* 0x000000103e007812 */ /* 0x000fe400078ef800 */
[----:B------:R-:W-:Y:S02]  /*b1d0*/  LOP3.LUT R5, R33, 0xff, RZ, 0xc0, !PT ;  /* 0x000000ff21057812 */ /* 0x000fe400078ec0ff */
[----:B------:R-:W-:Y:S02]  /*b1e0*/  LOP3.LUT R6, R6, 0xff, RZ, 0xc0, !PT ;  /* 0x000000ff06067812 */ /* 0x000fe400078ec0ff */
[----:B------:R-:W-:Y:S01]  /*b1f0*/  LOP3.LUT R20, R8, 0xff, RZ, 0xc0, !PT ;  /* 0x000000ff08147812 */ /* 0x000fe200078ec0ff */
[----:B------:R-:W-:Y:S01]  /*b200*/  IMAD R8, R3, 0x1800, R61 ;  /* 0x0000180003087824 */ /* 0x000fe200078e023d */
[----:B0-----:R-:W-:-:S02]  /*b210*/  SHF.R.U32.HI R10, RZ, 0x8, R25 ;  /* 0x00000008ff0a7819 */ /* 0x001fc40000011619 */
[----:B------:R-:W-:Y:S02]  /*b220*/  LOP3.LUT R0, R0, R60, RZ, 0x3c, !PT ;  /* 0x0000003c00007212 */ /* 0x000fe400078e3cff */
[----:B------:R-:W-:Y:S02]  /*b230*/  PRMT R14, R6, 0x7604, R5 ;  /* 0x00007604060e7816 */ /* 0x000fe40000000005 */
[----:B------:R-:W-:Y:S02]  /*b240*/  SHF.R.U32.HI R6, RZ, 0x8, R35 ;  /* 0x00000008ff067819 */ /* 0x000fe40000011623 */
[----:B------:R-:W-:Y:S02]  /*b250*/  LOP3.LUT R9, R25, 0xff, RZ, 0xc0, !PT ;  /* 0x000000ff19097812 */ /* 0x000fe400078ec0ff */
[----:B------:R-:W-:Y:S02]  /*b260*/  LOP3.LUT R11, R26, 0xff, RZ, 0xc0, !PT ;  /* 0x000000ff1a0b7812 */ /* 0x000fe400078ec0ff */
[----:B------:R-:W-:-:S02]  /*b270*/  LOP3.LUT R10, R10, 0xff, RZ, 0xc0, !PT ;  /* 0x000000ff0a0a7812 */ /* 0x000fc400078ec0ff */
[----:B------:R-:W-:Y:S02]  /*b280*/  IADD3 R0, R17, R8, R0 ;  /* 0x0000000811007210 */ /* 0x000fe40007ffe000 */
[----:B------:R-:W-:Y:S02]  /*b290*/  LOP3.LUT R5, R35, 0xff, RZ, 0xc0, !PT ;  /* 0x000000ff23057812 */ /* 0x000fe400078ec0ff */
[----:B------:R-:W-:Y:S02]  /*b2a0*/  LOP3.LUT R6, R6, 0xff, RZ, 0xc0, !PT ;  /* 0x000000ff06067812 */ /* 0x000fe400078ec0ff */
[----:B------:R-:W-:Y:S02]  /*b2b0*/  PRMT R30, R10, 0x7604, R9 ;  /* 0x000076040a1e7816 */ /* 0x000fe40000000009 */
[----:B------:R-:W-:Y:S02]  /*b2c0*/  PRMT R39, R20, 0x7604, R11 ;  /* 0x0000760414277816 */ /* 0x000fe4000000000b */
[----:B------:R-:W0:Y:S01]  /*b2d0*/  LDS.128 R8, [R0+0xf000] ;  /* 0x00f0000000087984 */ /* 0x000e220000000c00 */
[----:B------:R-:W-:-:S02]  /*b2e0*/  PRMT R29, R6, 0x7604, R5 ;  /* 0x00007604061d7816 */ /* 0x000fc40000000005 */
[----:B------:R-:W-:Y:S02]  /*b2f0*/  SHF.R.U32.HI R28, RZ, 0x8, R27 ;  /* 0x00000008ff1c7819 */ /* 0x000fe4000001161b */
[----:B------:R-:W-:Y:S02]  /*b300*/  LOP3.LUT R13, R27, 0xff, RZ, 0xc0, !PT ;  /* 0x000000ff1b0d7812 */ /* 0x000fe400078ec0ff */
[----:B------:R-:W-:Y:S02]  /*b310*/  LOP3.LUT R28, R28, 0xff, RZ, 0xc0, !PT ;  /* 0x000000ff1c1c7812 */ /* 0x000fe400078ec0ff */
        /* <DEDUP_REMOVED lines=8> */
[----:B------:R-:W-:-:S02]  /*b3a0*/  SHF.R.U32.HI R13, RZ, 0x10, R25 ;  /* 0x00000010ff0d7819 */ /* 0x000fc40000011619 */
[----:B------:R-:W-:Y:S02]  /*b3b0*/  PRMT R3, R3, 0x7054, R12 ;  /* 0x0000705403037816 */ /* 0x000fe4000000000c */
[----:B------:R-:W-:Y:S02]  /*b3c0*/  PRMT R21, R20, 0x7054, R21 ;  /* 0x0000705414157816 */ /* 0x000fe40000000015 */
[----:B------:R-:W-:Y:S02]  /*b3d0*/  SHF.R.U32.HI R12, RZ, 0x10, R24 ;  /* 0x00000010ff0c7819 */ /* 0x000fe40000011618 */
[----:B------:R-:W-:Y:S02]  /*b3e0*/  SHF.R.U32.HI R20, RZ, 0x10, R27 ;  /* 0x00000010ff147819 */ /* 0x000fe4000001161b */
[----:B------:R-:W-:Y:S02]  /*b3f0*/  LOP3.LUT R13, R13, 0xff, RZ, 0xc0, !PT ;  /* 0x000000ff0d0d7812 */ /* 0x000fe400078ec0ff */
[----:B------:R-:W-:-:S02]  /*b400*/  SHF.R.U32.HI R28, RZ, 0x10, R35 ;  /* 0x00000010ff1c7819 */ /* 0x000fc40000011623 */
[----:B------:R-:W-:Y:S02]  /*b410*/  SHF.R.U32.HI R14, RZ, 0x10, R26 ;  /* 0x00000010ff0e7819 */ /* 0x000fe4000001161a */
[----:B------:R-:W-:Y:S02]  /*b420*/  LOP3.LUT R12, R12, 0xff, RZ, 0xc0, !PT ;  /* 0x000000ff0c0c7812 */ /* 0x000fe400078ec0ff */
[----:B------:R-:W-:Y:S02]  /*b430*/  LOP3.LUT R20, R20, 0xff, RZ, 0xc0, !PT ;  /* 0x000000ff14147812 */ /* 0x000fe400078ec0ff */
[----:B------:R-:W-:Y:S02]  /*b440*/  PRMT R37, R13, 0x7054, R30 ;  /* 0x000070540d257816 */ /* 0x000fe4000000001e */
[----:B------:R-:W-:Y:S02]  /*b450*/  LOP3.LUT R28, R28, 0xff, RZ, 0xc0, !PT ;  /* 0x000000ff1c1c7812 */ /* 0x000fe400078ec0ff */
[----:B------:R-:W-:-:S02]  /*b460*/  LOP3.LUT R14, R14, 0xff, RZ, 0xc0, !PT ;  /* 0x000000ff0e0e7812 */ /* 0x000fc400078ec0ff */
[----:B------:R-:W-:Y:S02]  /*b470*/  PRMT R31, R12, 0x7054, R31 ;  /* 0x000070540c1f7816 */ /* 0x000fe4000000001f */
[----:B------:R-:W-:Y:S02]  /*b480*/  PRMT R41, R20, 0x7054, R41 ;  /* 0x0000705414297816 */ /* 0x000fe40000000029 */
[----:B------:R-:W-:Y:S02]  /*b490*/  LOP3.LUT R40, R37, 0xff000000, R25, 0xf8, !PT ;  /* 0xff00000025287812 */ /* 0x000fe400078ef819 */
[----:B------:R-:W-:Y:S02]  /*b4a0*/  PRMT R29, R28, 0x7054, R29 ;  /* 0x000070541c1d7816 */ /* 0x000fe4000000001d */
[----:B------:R-:W-:Y:S02]  /*b4b0*/  PRMT R39, R14, 0x7054, R39 ;  /* 0x000070540e277816 */ /* 0x000fe40000000027 */
[----:B------:R-:W-:-:S02]  /*b4c0*/  LOP3.LUT R13, R3, 0xff000000, R32, 0xf8, !PT ;  /* 0xff000000030d7812 */ /* 0x000fc400078ef820 */
[----:B------:R-:W-:Y:S02]  /*b4d0*/  LOP3.LUT R32, R15, 0xff000000, R33, 0xf8, !PT ;  /* 0xff0000000f207812 */ /* 0x000fe400078ef821 */
[----:B------:R-:W-:Y:S02]  /*b4e0*/  LOP3.LUT R28, R31, 0xff000000, R24, 0xf8, !PT ;  /* 0xff0000001f1c7812 */ /* 0x000fe400078ef818 */
[----:B------:R-:W-:Y:S02]  /*b4f0*/  LOP3.LUT R43, R41, 0xff000000, R27, 0xf8, !PT ;  /* 0xff000000292b7812 */ /* 0x000fe400078ef81b */
[----:B------:R-:W-:Y:S02]  /*b500*/  F2FP.F16.E4M3.UNPACK_B R41, R40 ;  /* 0x00000028ff29723e */ /* 0x000fe400020006ff */
[----:B0-----:R-:W-:Y:S02]  /*b510*/  F2FP.F16.E4M3.UNPACK_B R24, R9 ;  /* 0x00000009ff18723e */ /* 0x001fe400020006ff */
[----:B------:R-:W-:Y:S01]  /*b520*/  LOP3.LUT R12, R39, 0xff000000, R26, 0xf8, !PT ;  /* 0xff000000270c7812 */ /* 0x000fe200078ef81a */
[--C-:B------:R-:W-:Y:S01]  /*b530*/  HADD2.F32 R42, -RZ, R41.reuse.H0_H0 ;  /* 0x20000029ff2a7230 */ /* 0x100fe20000004100 */
[----:B------:R-:W-:Y:S01]  /*b540*/  LOP3.LUT R3, R21, 0xff000000, R34, 0xf8, !PT ;  /* 0xff00000015037812 */ /* 0x000fe200078ef822 */
[----:B------:R-:W-:Y:S01]  /*b550*/  HADD2.F32 R41, -RZ, R41.H1_H1 ;  /* 0x30000029ff297230 */ /* 0x000fe20000004100 */
[----:B------:R-:W-:-:S02]  /*b560*/  F2FP.F16.E4M3.UNPACK_B R26, R32 ;  /* 0x00000020ff1a723e */ /* 0x000fc400020006ff */
[----:B------:R-:W-:Y:S02]  /*b570*/  LOP3.LUT R38, R29, 0xff000000, R35, 0xf8, !PT ;  /* 0xff0000001d267812 */ /* 0x000fe400078ef823 */
[-C--:B------:R-:W-:Y:S01]  /*b580*/  F2FP.F16.E4M3.UNPACK_B R27, R8.reuse ;  /* 0x00000008ff1b723e */ /* 0x080fe200020006ff */
[--C-:B------:R-:W-:Y:S01]  /*b590*/  HADD2.F32 R34, -RZ, R26.reuse.H0_H0 ;  /* 0x2000001aff227230 */ /* 0x100fe20000004100 */
[----:B------:R-:W-:Y:S01]  /*b5a0*/  F2FP.F16.E4M3.UNPACK_B R35, R8.H1 ;  /* 0x00000008ff23723e */ /* 0x000fe200030006ff */
[----:B------:R-:W-:Y:S01]  /*b5b0*/  HADD2.F32 R39, -RZ, R26.H1_H1 ;  /* 0x3000001aff277230 */ /* 0x000fe20000004100 */
[----:B------:R-:W-:Y:S02]  /*b5c0*/  F2FP.F16.E4M3.UNPACK_B R25, R9.H1 ;  /* 0x00000009ff19723e */ /* 0x000fe400030006ff */
[----:B------:R-:W-:Y:S02]  /*b5d0*/  F2FP.F16.E4M3.UNPACK_B R40, R40.H1 ;  /* 0x00000028ff28723e */ /* 0x000fe400030006ff */
[----:B------:R-:W-:-:S02]  /*b5e0*/  F2FP.F16.E4M3.UNPACK_B R32, R32.H1 ;  /* 0x00000020ff20723e */ /* 0x000fc400030006ff */
[-C--:B------:R-:W-:Y:S02]  /*b5f0*/  F2FP.F16.E4M3.UNPACK_B R30, R11.reuse ;  /* 0x0000000bff1e723e */ /* 0x080fe400020006ff */
[----:B------:R-:W-:Y:S01]  /*b600*/  F2FP.F16.E4M3.UNPACK_B R37, R11.H1 ;  /* 0x0000000bff25723e */ /* 0x000fe200030006ff */
[--C-:B------:R-:W-:Y:S01]  /*b610*/  HADD2.F32 R26, -RZ, R32.reuse.H0_H0 ;  /* 0x20000020ff1a7230 */ /* 0x100fe20000004100 */
[----:B------:R-:W-:Y:S01]  /*b620*/  F2FP.F16.E4M3.UNPACK_B R11, R10.H1 ;  /* 0x0000000aff0b723e */ /* 0x000fe200030006ff */
[----:B------:R-:W-:Y:S01]  /*b630*/  HADD2.F32 R32, -RZ, R32.H1_H1 ;  /* 0x30000020ff207230 */ /* 0x000fe20000004100 */
[----:B--2---:R-:W0:Y:S02]  /*b640*/  LDS.128 R4, [R51+0xf000] ;  /* 0x00f0000033047984 */ /* 0x004e240000000c00 */
[-C--:B0-----:R-:W-:Y:S02]  /*b650*/  F2FP.F16.E4M3.UNPACK_B R14, R5.reuse ;  /* 0x00000005ff0e723e */ /* 0x081fe400020006ff */
[----:B------:R-:W-:Y:S01]  /*b660*/  F2FP.F16.E4M3.UNPACK_B R21, R5.H1 ;  /* 0x00000005ff15723e */ /* 0x000fe200030006ff */
[----:B------:R-:W-:Y:S01]  /*b670*/  HADD2.F32 R5, -RZ, R24.H0_H0 ;  /* 0x20000018ff057230 */ /* 0x000fe20000004100 */
[-C--:B------:R-:W-:Y:S01]  /*b680*/  F2FP.F16.E4M3.UNPACK_B R29, R7.reuse ;  /* 0x00000007ff1d723e */ /* 0x080fe200020006ff */
[----:B------:R-:W-:Y:S01]  /*b690*/  HADD2.F32 R15, -RZ, R14.H0_H0 ;  /* 0x2000000eff0f7230 */ /* 0x000fe20000004100 */
[----:B------:R-:W-:Y:S01]  /*b6a0*/  F2FP.F16.E4M3.UNPACK_B R33, R7.H1 ;  /* 0x00000007ff21723e */ /* 0x000fe200030006ff */
[----:B------:R-:W-:-:S02]  /*b6b0*/  HADD2.F32 R24, -RZ, R24.H1_H1 ;  /* 0x30000018ff187230 */ /* 0x000fc40000004100 */
[C---:B------:R-:W-:Y:S01]  /*b6c0*/  FMUL.FTZ R8, R5.reuse, R42 ;  /* 0x0000002a05087220 */ /* 0x040fe20000410000 */
[----:B------:R-:W-:Y:S01]  /*b6d0*/  FMUL.FTZ R9, R5, R34 ;  /* 0x0000002205097220 */ /* 0x000fe20000410000 */
[----:B------:R-:W-:Y:S01]  /*b6e0*/  HADD2.F32 R14, -RZ, R14.H1_H1 ;  /* 0x3000000eff0e7230 */ /* 0x000fe20000004100 */
[----:B------:R-:W-:Y:S01]  /*b6f0*/  F2FP.F16.E4M3.UNPACK_B R20, R4 ;  /* 0x00000004ff14723e */ /* 0x000fe200020006ff */
[C---:B------:R-:W-:Y:S01]  /*b700*/  FFMA.FTZ R5, R15.reuse, R34, -R8 ;  /* 0x000000220f057223 */ /* 0x040fe20000010808 */
[----:B------:R-:W-:Y:S02]  /*b710*/  HADD2.F32 R34, -RZ, R40.H0_H0 ;  /* 0x20000028ff227230 */ /* 0x000fe40000004100 */
[----:B------:R-:W-:Y:S01]  /*b720*/  FFMA.FTZ R9, R15, R42, R9 ;  /* 0x0000002a0f097223 */ /* 0x000fe20000010009 */
[----:B------:R-:W-:Y:S02]  /*b730*/  HADD2.F32 R8, -RZ, R25.H0_H0 ;  /* 0x20000019ff087230 */ /* 0x000fe40000004100 */
[----:B------:R-:W-:Y:S01]  /*b740*/  FMUL.FTZ R45, R24, R41 ;  /* 0x00000029182d7220 */ /* 0x000fe20000410000 */
[----:B------:R-:W-:-:S02]  /*b750*/  HADD2.F32 R15, -RZ, R21.H0_H0 ;  /* 0x20000015ff0f7230 */ /* 0x000fc40000004100 */
[----:B------:R-:W-:Y:S01]  /*b760*/  FMUL.FTZ R24, R24, R39 ;  /* 0x0000002718187220 */ /* 0x000fe20000410000 */
[----:B------:R-:W-:Y:S01]  /*b770*/  F2FP.F16.E4M3.UNPACK_B R31, R4.H1 ;  /* 0x00000004ff1f723e */ /* 0x000fe200030006ff */
[C---:B------:R-:W-:Y:S01]  /*b780*/  FMUL.FTZ R42, R8.reuse, R34 ;  /* 0x00000022082a7220 */ /* 0x040fe20000410000 */
[----:B------:R-:W-:Y:S01]  /*b790*/  F2FP.F16.E4M3.UNPACK_B R4, R6 ;  /* 0x00000006ff04723e */ /* 0x000fe200020006ff */
[----:B------:R-:W-:Y:S01]  /*b7a0*/  FMUL.FTZ R47, R8, R26 ;  /* 0x0000001a082f7220 */ /* 0x000fe20000410000 */
[----:B------:R-:W-:Y:S01]  /*b7b0*/  F2FP.F16.E4M3.UNPACK_B R7, R6.H1 ;  /* 0x00000006ff07723e */ /* 0x000fe200030006ff */
[C---:B------:R-:W-:Y:S01]  /*b7c0*/  FFMA.FTZ R8, R14.reuse, R41, R24 ;  /* 0x000000290e087223 */ /* 0x040fe20000010018 */
[----:B------:R-:W-:Y:S01]  /*b7d0*/  F2FP.F16.E4M3.UNPACK_B R6, R10 ;  /* 0x0000000aff06723e */ /* 0x000fe200020006ff */
[----:B------:R-:W-:Y:S01]  /*b7e0*/  FFMA.FTZ R10, R14, R39, -R45 ;  /* 0x000000270e0a7223 */ /* 0x000fe2000001082d */
[C---:B------:R-:W-:Y:S01]  /*b7f0*/  FFMA.FTZ R14, R15.reuse, R26, -R42 ;  /* 0x0000001a0f0e7223 */ /* 0x040fe2000001082a */
[----:B------:R-:W-:Y:S01]  /*b800*/  FFMA.FTZ R15, R15, R34, R47 ;  /* 0x000000220f0f7223 */ /* 0x000fe2000001002f */
[-C--:B------:R-:W-:Y:S01]  /*b810*/  F2FP.F16.E4M3.UNPACK_B R41, R43.reuse ;  /* 0x0000002bff29723e */ /* 0x080fe200020006ff */
[----:B------:R-:W-:Y:S01]  /*b820*/  HADD2.F32 R40, -RZ, R40.H1_H1 ;  /* 0x30000028ff287230 */ /* 0x000fe20000004100 */
[-C--:B------:R-:W-:Y:S01]  /*b830*/  F2FP.F16.E4M3.UNPACK_B R34, R38.reuse ;  /* 0x00000026ff22723e */ /* 0x080fe200020006ff */
[----:B------:R-:W-:Y:S01]  /*b840*/  HADD2.F32 R25, -RZ, R25.H1_H1 ;  /* 0x30000019ff197230 */ /* 0x000fe20000004100 */
[----:B------:R-:W-:Y:S01]  /*b850*/  F2FP.F16.E4M3.UNPACK_B R43, R43.H1 ;  /* 0x0000002bff2b723e */ /* 0x000fe200030006ff */
[----:B------:R-:W-:Y:S01]  /*b860*/  HADD2.F32 R26, -RZ, R21.H1_H1 ;  /* 0x30000015ff1a7230 */ /* 0x000fe20000004100 */
[----:B------:R-:W-:Y:S01]  /*b870*/  F2FP.F16.E4M3.UNPACK_B R38, R38.H1 ;  /* 0x00000026ff26723e */ /* 0x000fe200030006ff */
[----:B------:R-:W-:-:S02]  /*b880*/  HADD2.F32 R42, -RZ, R41.H0_H0 ;  /* 0x20000029ff2a7230 */ /* 0x000fc40000004100 */
[C---:B------:R-:W-:Y:S01]  /*b890*/  FMUL.FTZ R45, R25.reuse, R40 ;  /* 0x00000028192d7220 */ /* 0x040fe20000410000 */
[----:B------:R-:W-:Y:S02]  /*b8a0*/  HADD2.F32 R21, -RZ, R30.H0_H0 ;  /* 0x2000001eff157230 */ /* 0x000fe40000004100 */
[----:B------:R-:W-:Y:S01]  /*b8b0*/  FMUL.FTZ R25, R25, R32 ;  /* 0x0000002019197220 */ /* 0x000fe20000410000 */
[----:B------:R-:W-:Y:S02]  /*b8c0*/  HADD2.F32 R39, -RZ, R34.H0_H0 ;  /* 0x20000022ff277230 */ /* 0x000fe40000004100 */
[----:B------:R-:W-:Y:S02]  /*b8d0*/  HADD2.F32 R24, -RZ, R29.H0_H0 ;  /* 0x2000001dff187230 */ /* 0x000fe40000004100 */
[C---:B------:R-:W-:Y:S01]  /*b8e0*/  FMUL.FTZ R47, R21.reuse, R42 ;  /* 0x0000002a152f7220 */ /* 0x040fe20000410000 */
[----:B------:R-:W-:Y:S02]  /*b8f0*/  HADD2.F32 R30, -RZ, R30.H1_H1 ;  /* 0x3000001eff1e7230 */ /* 0x000fe40000004100 */
[----:B------:R-:W-:Y:S01]  /*b900*/  FMUL.FTZ R49, R21, R39 ;  /* 0x0000002715317220 */ /* 0x000fe20000410000 */
[C---:B------:R-:W-:Y:S01]  /*b910*/  FFMA.FTZ R21, R26.reuse, R32, -R45 ;  /* 0x000000201a157223 */ /* 0x040fe2000001082d */
[----:B------:R-:W-:Y:S01]  /*b920*/  FFMA.FTZ R26, R26, R40, R25 ;  /* 0x000000281a1a7223 */ /* 0x000fe20000010019 */
[----:B------:R-:W-:-:S02]  /*b930*/  HADD2.F32 R40, -RZ, R41.H1_H1 ;  /* 0x30000029ff287230 */ /* 0x000fc40000004100 */
[C---:B------:R-:W-:Y:S01]  /*b940*/  FFMA.FTZ R25, R24.reuse, R39, -R47 ;  /* 0x0000002718197223 */ /* 0x040fe2000001082f */
[----:B------:R-:W-:Y:S02]  /*b950*/  HADD2.F32 R45, -RZ, R43.H0_H0 ;  /* 0x2000002bff2d7230 */ /* 0x000fe40000004100 */
[----:B------:R-:W-:Y:S01]  /*b960*/  FFMA.FTZ R24, R24, R42, R49 ;  /* 0x0000002a18187223 */ /* 0x000fe20000010031 */
        /* <DEDUP_REMOVED lines=8> */
[----:B------:R-:W-:Y:S02]  /*b9f0*/  HADD2.F32 R34, -RZ, R33.H0_H0 ;  /* 0x20000021ff227230 */ /* 0x000fe40000004100 */
[C---:B------:R-:W-:Y:S01]  /*ba00*/  FFMA.FTZ R30, R29.reuse, R39, -R42 ;  /* 0x000000271d1e7223 */ /* 0x040fe2000001082a */
[----:B------:R-:W-:Y:S01]  /*ba10*/  F2FP.F16.E4M3.UNPACK_B R42, R28.H1 ;  /* 0x0000001cff2a723e */ /* 0x000fe200030006ff */
[----:B------:R-:W-:Y:S01]  /*ba20*/  FMUL.FTZ R44, R32, R41 ;  /* 0x00000029202c7220 */ /* 0x000fe20000410000 */
[----:B------:R-:W-:Y:S01]  /*ba30*/  F2FP.F16.E4M3.UNPACK_B R39, R13.H1 ;  /* 0x0000000dff27723e */ /* 0x000fe200030006ff */
[----:B------:R-:W-:Y:S01]  /*ba40*/  FFMA.FTZ R32, R34, R41, -R49 ;  /* 0x0000002922207223 */ /* 0x000fe20000010831 */
[----:B------:R-:W-:Y:S02]  /*ba50*/  HADD2.F32 R41, -RZ, R38.H1_H1 ;  /* 0x30000026ff297230 */ /* 0x000fe40000004100 */
[----:B------:R-:W-:Y:S01]  /*ba60*/  FFMA.FTZ R29, R29, R40, R47 ;  /* 0x000000281d1d7223 */ /* 0x000fe2000001002f */
[----:B------:R-:W-:-:S02]  /*ba70*/  HADD2.F32 R43, -RZ, R43.H1_H1 ;  /* 0x3000002bff2b7230 */ /* 0x000fc40000004100 */
[----:B------:R-:W-:Y:S01]  /*ba80*/  FFMA.FTZ R47, R34, R45, R44 ;  /* 0x0000002d222f7223 */ /* 0x000fe2000001002c */
[----:B------:R-:W-:Y:S01]  /*ba90*/  HADD2.F32 R38, -RZ, R37.H1_H1 ;  /* 0x30000025ff267230 */ /* 0x000fe20000004100 */
[----:B------:R-:W-:Y:S01]  /*baa0*/  F2FP.SATFINITE.E4M3.F32.PACK_AB_MERGE_C R15, R26, R15, RZ ;  /* 0x0000000f1a0f723e */ /* 0x000fe200048070ff */
[----:B------:R-:W-:Y:S01]  /*bab0*/  HADD2.F32 R44, -RZ, R42.H0_H0 ;  /* 0x2000002aff2c7230 */ /* 0x000fe20000004100 */
[----:B------:R-:W-:Y:S01]  /*bac0*/  F2FP.SATFINITE.E4M3.F32.PACK_AB_MERGE_C R5, R10, R5, R14 ;  /* 0x000000050a05723e */ /* 0x000fe2000480700e */
[----:B------:R-:W-:Y:S02]  /*bad0*/  HADD2.F32 R37, -RZ, R35.H0_H0 ;  /* 0x20000023ff257230 */ /* 0x000fe40000004100 */
[C---:B------:R-:W-:Y:S01]  /*bae0*/  FMUL.FTZ R45, R38.reuse, R43 ;  /* 0x0000002b262d7220 */ /* 0x040fe20000410000 */
[----:B------:R-:W-:Y:S02]  /*baf0*/  HADD2.F32 R34, -RZ, R33.H1_H1 ;  /* 0x30000021ff227230 */ /* 0x000fe40000004100 */
[----:B------:R-:W-:Y:S01]  /*bb00*/  FMUL.FTZ R46, R38, R41 ;  /* 0x00000029262e7220 */ /* 0x000fe20000410000 */
[----:B------:R-:W-:-:S02]  /*bb10*/  HADD2.F32 R40, -RZ, R39.H0_H0 ;  /* 0x20000027ff287230 */ /* 0x000fc40000004100 */
[C---:B------:R-:W-:Y:S01]  /*bb20*/  FMUL.FTZ R38, R37.reuse, R44 ;  /* 0x0000002c25267220 */ /* 0x040fe20000410000 */
[----:B------:R-:W-:Y:S02]  /*bb30*/  HADD2.F32 R33, -RZ, R31.H0_H0 ;  /* 0x2000001fff217230 */ /* 0x000fe40000004100 */
[C---:B------:R-:W-:Y:S01]  /*bb40*/  FFMA.FTZ R49, R34.reuse, R41, -R45 ;  /* 0x0000002922317223 */ /* 0x040fe2000001082d */
[----:B------:R-:W-:Y:S01]  /*bb50*/  FFMA.FTZ R52, R34, R43, R46 ;  /* 0x0000002b22347223 */ /* 0x000fe2000001002e */
[-C--:B------:R-:W-:Y:S01]  /*bb60*/  FMUL.FTZ R37, R37, R40.reuse ;  /* 0x0000002825257220 */ /* 0x080fe20000410000 */
[----:B------:R-:W-:Y:S02]  /*bb70*/  HADD2.F32 R42, -RZ, R42.H1_H1 ;  /* 0x3000002aff2a7230 */ /* 0x000fe40000004100 */
[C---:B------:R-:W-:Y:S01]  /*bb80*/  FFMA.FTZ R43, R33.reuse, R40, -R38 ;  /* 0x00000028212b7223 */ /* 0x040fe20000010826 */
[----:B------:R-:W-:Y:S02]  /*bb90*/  HADD2.F32 R35, -RZ, R35.H1_H1 ;  /* 0x30000023ff237230 */ /* 0x000fe40000004100 */
[----:B------:R-:W-:Y:S01]  /*bba0*/  FFMA.FTZ R44, R33, R44, R37 ;  /* 0x0000002c212c7223 */ /* 0x000fe20000010025 */
[----:B------:R-:W-:Y:S01]  /*bbb0*/  HADD2.F32 R34, -RZ, R39.H1_H1 ;  /* 0x30000027ff227230 */ /* 0x000fe20000004100 */
[----:B------:R-:W-:Y:S01]  /*bbc0*/  F2FP.F16.E4M3.UNPACK_B R37, R28 ;  /* 0x0000001cff25723e */ /* 0x000fe200020006ff */
[----:B------:R-:W-:Y:S01]  /*bbd0*/  HADD2.F32 R31, -RZ, R31.H1_H1 ;  /* 0x3000001fff1f7230 */ /* 0x000fe20000004100 */
[----:B------:R-:W-:Y:S01]  /*bbe0*/  F2FP.F16.E4M3.UNPACK_B R33, R13 ;  /* 0x0000000dff21723e */ /* 0x000fe200020006ff */
[C---:B------:R-:W-:Y:S01]  /*bbf0*/  FMUL.FTZ R38, R35.reuse, R42 ;  /* 0x0000002a23267220 */ /* 0x040fe20000410000 */
[----:B------:R-:W-:Y:S01]  /*bc00*/  FMUL.FTZ R13, R35, R34 ;  /* 0x00000022230d7220 */ /* 0x000fe20000410000 */
[----:B------:R-:W-:Y:S01]  /*bc10*/  HADD2.F32 R35, -RZ, R37.H0_H0 ;  /* 0x20000025ff237230 */ /* 0x000fe20000004100 */
[----:B------:R-:W-:Y:S01]  /*bc20*/  F2FP.SATFINITE.E4M3.F32.PACK_AB_MERGE_C R9, R8, R9, R15 ;  /* 0x000000090809723e */ /* 0x000fe2000480700f */
[----:B------:R-:W-:-:S02]  /*bc30*/  HADD2.F32 R28, -RZ, R27.H0_H0 ;  /* 0x2000001bff1c7230 */ /* 0x000fc40000004100 */
        /* <DEDUP_REMOVED lines=12> */
[----:B------:R-:W-:Y:S01]  /*bd00*/  FFMA.FTZ R35, R13, R35, R28 ;  /* 0x000000230d237223 */ /* 0x000fe2000001001c */
[C---:B------:R-:W-:Y:S01]  /*bd10*/  FMUL.FTZ R41, R27.reuse, R37 ;  /* 0x000000251b297220 */ /* 0x040fe20000410000 */
[----:B------:R-:W-:Y:S01]  /*bd20*/  F2FP.F16.E4M3.UNPACK_B R13, R3.H1 ;  /* 0x00000003ff0d723e */ /* 0x000fe200030006ff */
[-C--:B------:R-:W-:Y:S01]  /*bd30*/  FMUL.FTZ R28, R27, R33.reuse ;  /* 0x000000211b1c7220 */ /* 0x080fe20000410000 */
[----:B------:R-:W-:Y:S02]  /*bd40*/  HADD2.F32 R34, -RZ, R31.H0_H0 ;  /* 0x2000001fff227230 */ /* 0x000fe40000004100 */
[----:B------:R-:W-:Y:S01]  /*bd50*/  FFMA.FTZ R40, R20, R33, -R41 ;  /* 0x0000002114287223 */ /* 0x000fe20000010829 */
        /* <DEDUP_REMOVED lines=14> */
[----:B------:R-:W-:Y:S01]  /*be40*/  F2FP.F16.E4M3.UNPACK_B R13, R12 ;  /* 0x0000000cff0d723e */ /* 0x000fe200020006ff */
[C---:B------:R-:W-:Y:S01]  /*be50*/  FMUL.FTZ R20, R11.reuse, R38 ;  /* 0x000000260b147220 */ /* 0x040fe20000410000 */
[-C--:B------:R-:W-:Y:S01]  /*be60*/  FMUL.FTZ R11, R11, R28.reuse ;  /* 0x0000001c0b0b7220 */ /* 0x080fe20000410000 */
[----:B------:R-:W-:Y:S01]  /*be70*/  HADD2.F32 R12, -RZ, R3.H0_H0 ;  /* 0x20000003ff0c7230 */ /* 0x000fe20000004100 */
[----:B------:R-:W-:Y:S01]  /*be80*/  F2FP.SATFINITE.E4M3.F32.PACK_AB_MERGE_C R8, R42, R35, R44 ;  /* 0x000000232a08723e */ /* 0x000fe2000480702c */
        /* <DEDUP_REMOVED lines=29> */
.L_x_9116:
[----:B------:R-:W-:Y:S05]  /*c060*/  BSYNC B0 ;  /* 0x0000000000007941 */ /* 0x000fea0003800000 */
.L_x_9106:
        /* <DEDUP_REMOVED lines=8> */
.L_x_9103:
[----:B------:R-:W-:-:S13]  /*c0f0*/  ISETP.NE.AND P0, PT, R157, 0x3, PT ;  /* 0x000000039d00780c */ /* 0x000fda0003f05270 */
[----:B------:R-:W-:Y:S05]  /*c100*/  @!P0 BRA `(.L_x_9131) ;  /* 0x0000000000048947 */ /* 0x000fea0003800000 */
[----:B------:R-:W-:Y:S01]  /*c110*/  BPT.TRAP 0x1 ;  /* 0x000000040000795c */ /* 0x000fe20000300000 */
.L_x_9131:
[----:B------:R-:W-:Y:S01]  /*c120*/  IMAD R12, R18, 0x8, R17 ;  /* 0x00000008120c7824 */ /* 0x000fe200078e0211 */
[----:B-1----:R-:W-:-:S04]  /*c130*/  SHF.L.U32 R3, R22, 0x1f, RZ ;  /* 0x0000001f16037819 */ /* 0x002fc800000006ff */
[----:B------:R1:W4:Y:S01]  /*c140*/  SYNCS.PHASECHK.TRANS64.TRYWAIT P2, [R12+URZ+0x19c30], R3 ;  /* 0x019c30030c0075a7 */ /* 0x000322000804017f */
[----:B------:R-:W-:Y:S05]  /*c150*/  @!P0 BRA `(.L_x_9132) ;  /* 0x0000000000048947 */ /* 0x000fea0003800000 */
[----:B------:R-:W-:Y:S01]  /*c160*/  BPT.TRAP 0x1 ;  /* 0x000000040000795c */ /* 0x000fe20000300000 */
.L_x_9132:
[----:B0-2---:R-:W0:Y:S02]  /*c170*/  S2R R0, SR_TID.X ;  /* 0x0000000000007919 */ /* 0x005e240000002100 */
[----:B0-----:R-:W-:-:S04]  /*c180*/  LOP3.LUT R0, R0, 0x7f, RZ, 0xc0, !PT ;  /* 0x0000007f00007812 */ /* 0x001fc800078ec0ff */
[----:B------:R-:W-:Y:S01]  /*c190*/  ISETP.NE.AND P1, PT, R0, RZ, PT ;  /* 0x000000ff0000720c */ /* 0x000fe20003f25270 */
[----:B----4-:R-:W-:-:S12]  /*c1a0*/  @P2 BRA `(.L_x_9133) ;  /* 0x0000000000082947 */ /* 0x010fd80003800000 */
[----:B------:R-:W0:Y:S02]  /*c1b0*/  SYNCS.PHASECHK.TRANS64.TRYWAIT P2, [R12+URZ+0x19c30], R3 ;  /* 0x019c30030c0075a7 */ /* 0x000e24000804017f */
[----:B0-----:R-:W-:Y:S05]  /*c1c0*/  @!P2 BRA `(.L_x_9134) ;  /* 0x00000168009ca947 */ /* 0x001fea0003800000 */
.L_x_9133:
[----:B------:R-:W-:Y:S05]  /*c1d0*/  WARPSYNC.ALL ;  /* 0x0000000000007948 */ /* 0x000fea0003800000 */
[----:B------:R-:W-:Y:S01]  /*c1e0*/  VIADD R0, R17, 0x13800 ;  /* 0x0001380011007836 */ /* 0x000fe20000000000 */
[----:B---3-5:R-:W-:Y:S01]  /*c1f0*/  LOP3.LUT R6, R36, 0x10000, RZ, 0xfc, !PT ;  /* 0x0001000024067812 */ /* 0x028fe200078efcff */
[----:B------:R-:W-:Y:S01]  /*c200*/  IMAD.MOV.U32 R7, RZ, RZ, -0x3ffffff0 ;  /* 0xc0000010ff077424 */ /* 0x000fe200078e00ff */
[----:B------:R-:W2:Y:S01]  /*c210*/  LDC.64 R14, c[0x0][0x9e0] ;  /* 0x00027800ff0e7b82 */ /* 0x000ea20000000a00 */
[----:B------:R-:W-:Y:S01]  /*c220*/  IMAD.MOV.U32 R5, RZ, RZ, -0x3ffffff0 ;  /* 0xc0000010ff057424 */ /* 0x000fe200078e00ff */
[----:B------:R-:W-:Y:S01]  /*c230*/  SHF.R.U32.HI R0, RZ, 0x4, R0 ;  /* 0x00000004ff007819 */ /* 0x000fe20000011600 */
[----:B------:R-:W-:Y:S01]  /*c240*/  IMAD.MOV.U32 R11, RZ, RZ, -0x3ffffff0 ;  /* 0xc0000010ff0b7424 */ /* 0x000fe200078e00ff */
[----:B------:R-:W-:-:S02]  /*c250*/  ULDC UR36, c[0x0][0x9dc] ;  /* 0x0002770000247ab9 */ /* 0x000fc40000000800 */
[----:B------:R-:W-:-:S04]  /*c260*/  LOP3.LUT R0, R0, 0x3fff, RZ, 0xc0, !PT ;  /* 0x00003fff00007812 */ /* 0x000fc800078ec0ff */
[----:B01----:R-:W-:-:S05]  /*c270*/  LOP3.LUT R3, R0, 0x10000, RZ, 0xfc, !PT ;  /* 0x0001000000037812 */ /* 0x003fca00078efcff */
[----:B------:R-:W-:Y:S01]  /*c280*/  IMAD R4, R18, 0x300, R3 ;  /* 0x0000030012047824 */ /* 0x000fe200078e0203 */
[----:B------:R-:W-:Y:S01]  /*c290*/  R2UR UR4, R6 ;  /* 0x00000000060472ca */ /* 0x000fe200000e0000 */
[----:B------:R-:W-:Y:S01]  /*c2a0*/  WARPGROUP.ARRIVE ;  /* 0x00000000000079c5 */ /* 0x000fe20000000000 */
[----:B------:R-:W-:Y:S01]  /*c2b0*/  R2UR UR5, R7 ;  /* 0x00000000070572ca */ /* 0x000fe200000e0000 */
[----:B------:R0:W-:Y:S01]  /*c2c0*/  STL [R1+0x1c], R3 ;  /* 0x00001c0301007387 */ /* 0x0001e20000100800 */
[----:B------:R-:W-:Y:S02]  /*c2d0*/  R2UR UR6, R4 ;  /* 0x00000000040672ca */ /* 0x000fe400000e0000 */
[----:B------:R-:W-:Y:S01]  /*c2e0*/  R2UR UR7, R5 ;  /* 0x00000000050772ca */ /* 0x000fe200000e0000 */
[----:B------:R-:W3:Y:S04]  /*c2f0*/  LDL R91, [R1+0x6c] ;  /* 0x00006c00015b7983 */ /* 0x000ee80000100800 */
[----:B------:R-:W3:Y:S04]  /*c300*/  LDL.LU R90, [R1+0x44] ;  /* 0x00004400015a7983 */ /* 0x000ee80000300800 */
[----:B------:R-:W4:Y:S04]  /*c310*/  LDL R95, [R1+0x30] ;  /* 0x00003000015f7983 */ /* 0x000f280000100800 */
[----:B------:R-:W-:Y:S01]  /*c320*/  QGMMA.64x128x32.F32.E4M3.E4M3 R24, gdesc[UR4], RZ, !UPT, gsb0 ;  /* 0x01e00000041879f3 */ /* 0x000fe2000c0008ff */
[----:B------:R-:W4:Y:S01]  /*c330*/  LDL R94, [R1+0x38] ;  /* 0x00003800015e7983 */ /* 0x000f220000100800 */
[----:B------:R-:W-:Y:S01]  /*c340*/  VIADD R10, R6, 0x180 ;  /* 0x00000180060a7836 */ /* 0x000fe20000000000 */
[----:B------:R-:W-:Y:S01]  /*c350*/  R2UR UR5, R11 ;  /* 0x000000000b0572ca */ /* 0x000fe200000e0000 */
[----:B------:R-:W-:Y:S01]  /*c360*/  VIADD R8, R4, 0x100 ;  /* 0x0000010004087836 */ /* 0x000fe20000000000 */
[----:B--2---:R-:W-:Y:S01]  /*c370*/  ISETP.GE.AND P2, PT, R15, 0x1, PT ;  /* 0x000000010f00780c */ /* 0x004fe20003f46270 */
[----:B------:R-:W-:Y:S01]  /*c380*/  IMAD.MOV.U32 R9, RZ, RZ, -0x3ffffff0 ;  /* 0xc0000010ff097424 */ /* 0x000fe200078e00ff */
[----:B------:R-:W-:Y:S01]  /*c390*/  R2UR UR4, R10 ;  /* 0x000000000a0472ca */ /* 0x000fe200000e0000 */
[----:B------:R-:W-:Y:S01]  /*c3a0*/  VIADD R4, R4, 0x200 ;  /* 0x0000020004047836 */ /* 0x000fe20000000000 */
[----:B------:R-:W-:Y:S01]  /*c3b0*/  R2UR UR6, R8 ;  /* 0x00000000080672ca */ /* 0x000fe200000e0000 */
[----:B------:R-:W-:Y:S01]  /*c3c0*/  VIADD R8, R6, 0x300 ;  /* 0x0000030006087836 */ /* 0x000fe20000000000 */
[----:B------:R-:W-:Y:S01]  /*c3d0*/  R2UR UR7, R9 ;  /* 0x00000000090772ca */ /* 0x000fe200000e0000 */
[----:B------:R-:W-:Y:S01]  /*c3e0*/  IMAD.MOV.U32 R9, RZ, RZ, -0x3ffffff0 ;  /* 0xc0000010ff097424 */ /* 0x000fe200078e00ff */
[----:B------:R-:W-:Y:S01]  /*c3f0*/  ULOP3.LUT UR36, URZ, UR36, URZ, 0x33, !UPT ;  /* 0x000000243f247292 */ /* 0x000fe2000f8e333f */
[----:B------:R-:W-:Y:S01]  /*c400*/  IMAD.MOV.U32 R5, RZ, RZ, -0x3ffffff0 ;  /* 0xc0000010ff057424 */ /* 0x000fe200078e00ff */
[----:B------:R-:W-:Y:S01]  /*c410*/  LOP3.LUT R16, R16, 0xffffff7f, RZ, 0xc0, !PT ;  /* 0xffffff7f10107812 */ /* 0x000fe200078ec0ff */
[----:B------:R-:W-:-:S03]  /*c420*/  @!P1 VIADD R12, R12, 0x19c40 ;  /* 0x00019c400c0c9836 */ /* 0x000fc60000000000 */
[----:B------:R-:W-:Y:S02]  /*c430*/  @P2 LOP3.LUT R16, R16, 0x80, RZ, 0xfc, !PT ;  /* 0x0000008010102812 */ /* 0x000fe400078efcff */
[----:B------:R-:W-:Y:S01]  /*c440*/  @!P1 PRMT R12, RZ, 0x654, R12 ;  /* 0x00000654ff0c9816 */ /* 0x000fe2000000000c */
[----:B------:R-:W-:Y:S02]  /*c450*/  WARPGROUP.DEPBAR.LE gsb0, 0x0 ;  /* 0x00008000000079c5 */ /* 0x000fe40000010000 */
[----:B------:R-:W-:-:S06]  /*c460*/  WARPGROUP.ARRIVE ;  /* 0x00000000000079c5 */ /* 0x000fcc0000000000 */
[----:B------:R-:W-:Y:S01]  /*c470*/  QGMMA.64x128x32.F32.E4M3.E4M3 R24, gdesc[UR4], R24, gsb0 ;  /* 0x01e00000041879f3 */ /* 0x000fe20008000818 */
[----:B------:R-:W-:Y:S02]  /*c480*/  R2UR UR4, R8 ;  /* 0x00000000080472ca */ /* 0x000fe400000e0000 */
[----:B------:R-:W-:Y:S02]  /*c490*/  R2UR UR5, R9 ;  /* 0x00000000090572ca */ /* 0x000fe400000e0000 */
[----:B------:R-:W-:Y:S01]  /*c4a0*/  R2UR UR6, R4 ;  /* 0x00000000040672ca */ /* 0x000fe200000e0000 */
[----:B------:R-:W-:Y:S01]  /*c4b0*/  IMAD.MOV.U32 R4, RZ, RZ, -0x80 ;  /* 0xffffff80ff047424 */ /* 0x000fe200078e00ff */
[----:B------:R-:W-:Y:S01]  /*c4c0*/  R2UR UR7, R5 ;  /* 0x00000000050772ca */ /* 0x000fe200000e0000 */
[----:B------:R-:W-:Y:S02]  /*c4d0*/  WARPGROUP.DEPBAR.LE gsb0, 0x0 ;  /* 0x00008000000079c5 */ /* 0x000fe40000010000 */
[----:B------:R-:W-:-:S10]  /*c4e0*/  WARPGROUP.ARRIVE ;  /* 0x00000000000079c5 */ /* 0x000fd40000000000 */
[----:B------:R-:W-:Y:S01]  /*c4f0*/  QGMMA.64x128x32.F32.E4M3.E4M3 R24, gdesc[UR4], R24, gsb0 ;  /* 0x01e00000041879f3 */ /* 0x000fe20008000818 */
[----:B---3--:R-:W-:-:S05]  /*c500*/  IMAD R152, R90, 0xc0, R91 ;  /* 0x000000c05a987824 */ /* 0x008fca00078e025b */
[----:B------:R1:W-:Y:S01]  /*c510*/  STL [R1], R152 ;  /* 0x0000009801007387 */ /* 0x0003e20000100800 */
[----:B------:R-:W-:Y:S02]  /*c520*/  WARPGROUP.DEPBAR.LE gsb0, 0x0 ;  /* 0x00008000000079c5 */ /* 0x000fe40000010000 */
        /* <DEDUP_REMOVED lines=61> */
[----:B----4-:R-:W-:-:S02]  /*c900*/  IMAD.IADD R93, R95, 0x1, R81 ;  /* 0x000000015f5d7824 */ /* 0x010fc400078e0251 */
[C---:B------:R-:W-:Y:S01]  /*c910*/  FMUL.FTZ R83, R2.reuse, R84 ;  /* 0x0000005402537220 */ /* 0x040fe20000410000 */
[C---:B------:R-:W-:Y:S01]  /*c920*/  FMUL.FTZ R82, R2.reuse, R85 ;  /* 0x0000005502527220 */ /* 0x040fe20000410000 */
[C---:B------:R-:W-:Y:S01]  /*c930*/  FMUL.FTZ R77, R2.reuse, R86 ;  /* 0x00000056024d7220 */ /* 0x040fe20000410000 */
[----:B------:R-:W-:Y:S01]  /*c940*/  FMUL.FTZ R79, R2, R87 ;  /* 0x00000057024f7220 */ /* 0x000fe20000410000 */
[--C-:B------:R-:W-:Y:S01]  /*c950*/  IADD3 R5, -R94, 0x1, R93.reuse ;  /* 0x000000015e057810 */ /* 0x100fe20007ffe15d */
[----:B------:R-:W0:Y:S01]  /*c960*/  MUFU.TANH R13, R13 ;  /* 0x0000000d000d7308 */ /* 0x000e220000002400 */
[C---:B------:R-:W-:Y:S01]  /*c970*/  IMAD R93, R156.reuse, -0x2, R93 ;  /* 0xfffffffe9c5d7824 */ /* 0x040fe200078e025d */
[----:B------:R2:W-:Y:S02]  /*c980*/  @!P1 SYNCS.ARRIVE.TRANS64.RED.A1T0 RZ, [R12+URZ], RZ ;  /* 0x000000ff0cff99a7 */ /* 0x0005e4000810043f */
[----:B------:R-:W-:-:S04]  /*c990*/  IMAD R5, R156, -0x2, R5 ;  /* 0xfffffffe9c057824 */ /* 0x000fc800078e0205 */
[----:B------:R-:W3:Y:S01]  /*c9a0*/  MUFU.TANH R21, R21 ;  /* 0x0000001500157308 */ /* 0x000ee20000002400 */
[----:B------:R-:W-:Y:S01]  /*c9b0*/  IMAD.IADD R86, R5, 0x1, R14 ;  /* 0x0000000105567824 */ /* 0x000fe200078e020e */
[----:B--2---:R-:W-:Y:S01]  /*c9c0*/  LEA R12, R89, 0xffffff80, 0x7 ;  /* 0xffffff80590c7811 */ /* 0x004fe200078e38ff */
[----:B------:R-:W-:-:S03]  /*c9d0*/  VIADD R84, R5, UR36 ;  /* 0x0000002405547c36 */ /* 0x000fc60008000000 */
[----:B------:R-:W-:Y:S01]  /*c9e0*/  VIADDMNMX R90, R152, R86, R93, PT ;  /* 0x00000056985a7246 */ /* 0x000fe2000380015d */
[----:B------:R-:W-:Y:S01]  /*c9f0*/  IMAD.IADD R92, R84, 0x1, R152 ;  /* 0x00000001545c7824 */ /* 0x000fe200078e0298 */
        /* <DEDUP_REMOVED lines=74> */
.L_x_9137:
[----:B------:R-:W-:-:S13]  /*cea0*/  ISETP.NE.AND P2, PT, R15, 0x1, PT ;  /* 0x000000010f00780c */ /* 0x000fda0003f45270 */
[----:B------:R-:W1:Y:S02]  /*ceb0*/  @P2 LDC.64 R4, c[0x0][0x9e8] ;  /* 0x00027a00ff042b82 */ /* 0x000e640000000a00 */
[----:B-1----:R-:W-:-:S05]  /*cec0*/  @P2 IMAD.HI.U32 R4, R85, R4, RZ ;  /* 0x0000000455042227 */ /* 0x002fca00078e00ff */
[----:B------:R-:W-:-:S07]  /*ced0*/  @P2 SHF.R.U32.HI R85, RZ, R5, R4 ;  /* 0x00000005ff552219 */ /* 0x000fce0000011604 */
.L_x_9138:
[----:B------:R-:W-:Y:S05]  /*cee0*/  BSYNC B0 ;  /* 0x0000000000007941 */ /* 0x000fea0003800000 */
.L_x_9136:
[----:B------:R-:W-:-:S04]  /*cef0*/  IMAD R85, R85, R15, -R12 ;  /* 0x0000000f55557224 */ /* 0x000fc800078e0a0c */
[----:B------:R-:W-:-:S05]  /*cf00*/  IMAD R85, R156, -0x2, R85 ;  /* 0xfffffffe9c557824 */ /* 0x000fca00078e0255 */
[----:B------:R-:W-:Y:S02]  /*cf10*/  VIMNMX R92, R92, R85, !PT ;  /* 0x000000555c5c7248 */ /* 0x000fe40007fe0100 */
[----:B------:R-:W-:-:S07]  /*cf20*/  VIADDMNMX R90, R85, R15, R90, PT ;  /* 0x0000000f555a7246 */ /* 0x000fce000380015a */
.L_x_9135:
[C---:B------:R-:W-:Y:S01]  /*cf30*/  ISETP.GE.AND P3, PT, R81.reuse, 0x9, PT ;  /* 0x000000095100780c */ /* 0x040fe20003f66270 */
[----:B------:R-:W-:Y:S01]  /*cf40*/  VIADD R4, R152, 0x8 ;  /* 0x0000000898047836 */ /* 0x000fe20000000000 */
[C---:B------:R-:W-:Y:S02]  /*cf50*/  ISETP.GE.AND P2, PT, R81.reuse, 0x2, PT ;  /* 0x000000025100780c */ /* 0x040fe40003f46270 */
[----:B------:R-:W-:Y:S01]  /*cf60*/  LOP3.LUT R16, R16, 0xfffffffe, RZ, 0xc0, !PT ;  /* 0xfffffffe10107812 */ /* 0x000fe200078ec0ff */
[----:B------:R-:W-:Y:S01]  /*cf70*/  IMAD.IADD R84, R84, 0x1, R4 ;  /* 0x0000000154547824 */ /* 0x000fe200078e0204 */
[----:B------:R-:W-:Y:S01]  /*cf80*/  ISETP.GT.AND P4, PT, R92, 0x1, !P2 ;  /* 0x000000015c00780c */ /* 0x000fe20005784270 */
[----:B------:R1:W-:Y:S01]  /*cf90*/  STL [R1+0x4], R4 ;  /* 0x0000040401007387 */ /* 0x0003e20000100800 */
[----:B------:R-:W-:Y:S02]  /*cfa0*/  ISETP.GE.AND P5, PT, R81, 0xa, PT ;  /* 0x0000000a5100780c */ /* 0x000fe40003fa6270 */
[----:B------:R-:W-:-:S02]  /*cfb0*/  ISETP.LT.OR P4, PT, R90, 0x2, P4 ;  /* 0x000000025a00780c */ /* 0x000fc40002781670 */
[----:B------:R-:W-:Y:S02]  /*cfc0*/  ISETP.GE.AND P6, PT, R81, 0x1, PT ;  /* 0x000000015100780c */ /* 0x000fe40003fc6270 */
[----:B------:R-:W-:Y:S02]  /*cfd0*/  @P3 LOP3.LUT R16, R16, 0x1, RZ, 0xfc, !PT ;  /* 0x0000000110103812 */ /* 0x000fe400078efcff */
[----:B------:R-:W-:Y:S02]  /*cfe0*/  ISETP.GT.AND P3, PT, R92, 0x8, !P3 ;  /* 0x000000085c00780c */ /* 0x000fe40005f64270 */
[----:B------:R-:W-:Y:S02]  /*cff0*/  FSEL R21, R21, -INF , !P4 ;  /* 0xff80000015157808 */ /* 0x000fe40006000000 */
[----:B------:R-:W-:Y:S02]  /*d000*/  ISETP.LT.OR P3, PT, R90, 0x9, P3 ;  /* 0x000000095a00780c */ /* 0x000fe40001f61670 */
[----:B------:R-:W-:-:S02]  /*d010*/  ISETP.GE.AND P4, PT, R81, 0x11, PT ;  /* 0x000000115100780c */ /* 0x000fc40003f86270 */
[----:B------:R-:W-:Y:S02]  /*d020*/  LOP3.LUT R16, R16, 0xfffffffd, RZ, 0xc0, !PT ;  /* 0xfffffffd10107812 */ /* 0x000fe400078ec0ff */
[----:B0-----:R-:W-:Y:S02]  /*d030*/  FSEL R25, R25, -INF , !P3 ;  /* 0xff80000019197808 */ /* 0x001fe40005800000 */
        /* <DEDUP_REMOVED lines=150> */
[----:B------:R-:W-:-:S02]  /*d9a0*/  ISETP.LT.OR P3, PT, R90, 0x71, P3 ;  /* 0x000000715a00780c */ /* 0x000fc40001f61670 */
[----:B------:R-:W-:Y:S02]  /*d9b0*/  VIADDMNMX R76, R4, R86, R93, PT ;  /* 0x00000056044c7246 */ /* 0x000fe4000380015d */
[----:B------:R-:W-:Y:S02]  /*d9c0*/  FSEL R87, R78, -INF , !P3 ;  /* 0xff8000004e577808 */ /* 0x000fe40005800000 */
[----:B------:R-:W-:Y:S02]  /*d9d0*/  ISETP.GE.AND P3, PT, R81, 0x72, PT ;  /* 0x000000725100780c */ /* 0x000fe40003f66270 */
[----:B------:R-:W-:Y:S02]  /*d9e0*/  @P4 LOP3.LUT R16, R16, 0x8000000, RZ, 0xfc, !PT ;  /* 0x0800000010104812 */ /* 0x000fe400078efcff */
[----:B------:R-:W-:Y:S02]  /*d9f0*/  ISETP.GT.AND P4, PT, R92, 0x71, !P3 ;  /* 0x000000715c00780c */ /* 0x000fe40005f84270 */
[----:B------:R-:W-:-:S02]  /*da00*/  LOP3.LUT R16, R16, 0xefffffff, RZ, 0xc0, !PT ;  /* 0xefffffff10107812 */ /* 0x000fc400078ec0ff */
[----:B------:R-:W-:-:S04]  /*da10*/  ISETP.LT.OR P4, PT, R90, 0x72, P4 ;  /* 0x000000725a00780c */ /* 0x000fc80002781670 */
[----:B------:R-:W-:Y:S02]  /*da20*/  FSEL R91, R80, -INF , !P4 ;  /* 0xff800000505b7808 */ /* 0x000fe40006000000 */
[----:B------:R-:W-:-:S04]  /*da30*/  ISETP.GE.AND P4, PT, R81, 0x79, PT ;  /* 0x000000795100780c */ /* 0x000fc80003f86270 */
[----:B------:R-:W-:-:S04]  /*da40*/  ISETP.GT.AND P5, PT, R92, 0x78, !P4 ;  /* 0x000000785c00780c */ /* 0x000fc800067a4270 */
[----:B------:R-:W-:-:S04]  /*da50*/  ISETP.LT.OR P5, PT, R90, 0x79, P5 ;  /* 0x000000795a00780c */ /* 0x000fc80002fa1670 */
[----:B------:R-:W-:Y:S02]  /*da60*/  FSEL R83, R83, -INF , !P5 ;  /* 0xff80000053537808 */ /* 0x000fe40006800000 */
        /* <DEDUP_REMOVED lines=9> */
[----:B-1----:R-:W-:Y:S05]  /*db00*/  @!P5 BRA `(.L_x_9139) ;  /* 0x000000000054d947 */ /* 0x002fea0003800000 */
        /* <DEDUP_REMOVED lines=12> */
.L_x_9141:
[----:B------:R-:W-:-:S13]  /*dbd0*/  ISETP.NE.AND P5, PT, R15, 0x1, PT ;  /* 0x000000010f00780c */ /* 0x000fda0003fa5270 */
[----:B------:R-:W0:Y:S02]  /*dbe0*/  @P5 LDC.64 R4, c[0x0][0x9e8] ;  /* 0x00027a00ff045b82 */ /* 0x000e240000000a00 */
[----:B0-----:R-:W-:-:S05]  /*dbf0*/  @P5 IMAD.HI.U32 R4, R93, R4, RZ ;  /* 0x000000045d045227 */ /* 0x001fca00078e00ff */
[----:B------:R-:W-:-:S07]  /*dc00*/  @P5 SHF.R.U32.HI R93, RZ, R5, R4 ;  /* 0x00000005ff5d5219 */ /* 0x000fce0000011604 */
.L_x_9142:
[----:B------:R-:W-:Y:S05]  /*dc10*/  BSYNC B0 ;  /* 0x0000000000007941 */ /* 0x000fea0003800000 */
.L_x_9140:
[----:B------:R-:W-:-:S04]  /*dc20*/  IMAD R93, R93, R15, -R12 ;  /* 0x0000000f5d5d7224 */ /* 0x000fc800078e0a0c */
[----:B------:R-:W-:-:S05]  /*dc30*/  IMAD R93, R156, -0x2, R93 ;  /* 0xfffffffe9c5d7824 */ /* 0x000fca00078e025d */
[----:B------:R-:W-:Y:S02]  /*dc40*/  VIMNMX R84, R84, R93, !PT ;  /* 0x0000005d54547248 */ /* 0x000fe40007fe0100 */
[----:B------:R-:W-:-:S07]  /*dc50*/  VIADDMNMX R76, R93, R15, R76, PT ;  /* 0x0000000f5d4c7246 */ /* 0x000fce000380014c */
.L_x_9139:
[----:B------:R-:W-:Y:S01]  /*dc60*/  ISETP.GT.AND P2, PT, R84, 0x1, !P2 ;  /* 0x000000015400780c */ /* 0x000fe20005744270 */
[----:B------:R-:W-:Y:S01]  /*dc70*/  ULDC UR4, c[0x0][0x988] ;  /* 0x0002620000047ab9 */ /* 0x000fe20000000800 */
[----:B------:R-:W-:Y:S01]  /*dc80*/  LOP3.LUT P5, RZ, R16, 0x2000000, RZ, 0xc0, !PT ;  /* 0x0200000010ff7812 */ /* 0x000fe200078ac0ff */
[----:B------:R-:W-:Y:S01]  /*dc90*/  IMAD.IADD R14, R88, 0x1, R14 ;  /* 0x00000001580e7824 */ /* 0x000fe200078e020e */
        /* <DEDUP_REMOVED lines=16> */
[----:B------:R-:W-:Y:S01]  /*dda0*/  FSEL R95, R24, -INF , !P2 ;  /* 0xff800000185f7808 */ /* 0x000fe20005000000 */
[----:B------:R-:W-:Y:S01]  /*ddb0*/  IMAD.U32 R24, RZ, RZ, UR4 ;  /* 0x00000004ff187e24 */ /* 0x000fe2000f8e00ff */
[----:B------:R-:W-:Y:S02]  /*ddc0*/  LOP3.LUT P2, RZ, R16, 0x4000000, RZ, 0xc0, !PT ;  /* 0x0400000010ff7812 */ /* 0x000fe4000784c0ff */
[----:B------:R-:W-:Y:S02]  /*ddd0*/  FMNMX.FTZ R4, R37, R4, !PT ;  /* 0x0000000425047209 */ /* 0x000fe40007810000 */
[----:B------:R-:W-:Y:S02]  /*dde0*/  ISETP.GT.AND P2, PT, R84, 0x10, !P2 ;  /* 0x000000105400780c */ /* 0x000fe40005744270 */
[----:B------:R-:W-:Y:S02]  /*ddf0*/  FMNMX.FTZ R4, R39, R4, !PT ;  /* 0x0000000427047209 */ /* 0x000fe40007810000 */
[----:B------:R-:W-:-:S02]  /*de00*/  ISETP.LT.OR P2, PT, R76, 0x11, P2 ;  /* 0x000000114c00780c */ /* 0x000fc40001741670 */
[----:B------:R-:W-:Y:S02]  /*de10*/  FMNMX.FTZ R4, R41, R4, !PT ;  /* 0x0000000429047209 */ /* 0x000fe40007810000 */
[----:B------:R-:W-:Y:S02]  /*de20*/  FSEL R97, R26, -INF , !P2 ;  /* 0xff8000001a617808 */ /* 0x000fe40005000000 */
        /* <DEDUP_REMOVED lines=31> */
[----:B------:R-:W-:Y:S02]  /*e020*/  ISETP.GT.AND P6, PT, R84, RZ, !P6 ;  /* 0x000000ff5400720c */ /* 0x000fe400077c4270 */
[----:B------:R-:W-:Y:S02]  /*e030*/  FSEL R107, R36, -INF , !P2 ;  /* 0xff800000246b7808 */ /* 0x000fe40005000000 */
[----:B------:R-:W-:-:S02]  /*e040*/  LOP3.LUT P2, RZ, R16, 0x100000, RZ, 0xc0, !PT ;  /* 0x0010000010ff7812 */ /* 0x000fc4000784c0ff */
[----:B------:R-:W-:Y:S02]  /*e050*/  FMNMX.FTZ R4, R67, R4, !PT ;  /* 0x0000000443047209 */ /* 0x000fe40007810000 */
[----:B------:R-:W-:Y:S02]  /*e060*/  ISETP.GT.AND P2, PT, R84, 0x28, !P2 ;  /* 0x000000285400780c */ /* 0x000fe40005744270 */
[C---:B------:R-:W-:Y:S02]  /*e070*/  ISETP.LT.OR P6, PT, R76.reuse, 0x1, P6 ;  /* 0x000000014c00780c */ /* 0x040fe400037c1670 */
[----:B------:R-:W-:Y:S02]  /*e080*/  ISETP.LT.OR P2, PT, R76, 0x29, P2 ;  /* 0x000000294c00780c */ /* 0x000fe40001741670 */
[----:B------:R-:W-:Y:S02]  /*e090*/  FMNMX.FTZ R4, R69, R4, !PT ;  /* 0x0000000445047209 */ /* 0x000fe40007810000 */
[----:B------:R-:W-:-:S02]  /*e0a0*/  FSEL R109, R38, -INF , !P2 ;  /* 0xff800000266d7808 */ /* 0x000fc40005000000 */
[----:B------:R-:W-:Y:S02]  /*e0b0*/  LOP3.LUT P2, RZ, R16, 0x80000, RZ, 0xc0, !PT ;  /* 0x0008000010ff7812 */ /* 0x000fe4000784c0ff */
[----:B------:R-:W-:Y:S02]  /*e0c0*/  FSEL R0, R0, -INF , !P6 ;  /* 0xff80000000007808 */ /* 0x000fe40007000000 */
        /* <DEDUP_REMOVED lines=31> */
[----:B------:R-:W-:Y:S01]  /*e2c0*/  FMNMX.FTZ R30, R103, R30, !PT ;  /* 0x0000001e671e7209 */ /* 0x000fe20007810000 */
[----:B------:R-:W0:Y:S01]  /*e2d0*/  SHFL.BFLY PT, R4, R5, 0x2, 0x1f ;  /* 0x0c401f0005047f89 */ /* 0x000e2200000e0000 */
[----:B------:R-:W-:Y:S02]  /*e2e0*/  FSEL R119, R48, -INF , !P2 ;  /* 0xff80000030777808 */ /* 0x000fe40005000000 */
        /* <DEDUP_REMOVED lines=15> */
[----:B0-----:R-:W-:Y:S02]  /*e3e0*/  FMNMX.FTZ R20, R5, R4, !PT ;  /* 0x0000000405147209 */ /* 0x001fe40007810000 */
[----:B------:R-:W-:Y:S02]  /*e3f0*/  ISETP.LT.OR P2, PT, R76, 0x49, P2 ;  /* 0x000000494c00780c */ /* 0x000fe40001741670 */
[----:B------:R-:W-:Y:S01]  /*e400*/  FMNMX.FTZ R34, R117, R34, !PT ;  /* 0x0000002275227209 */ /* 0x000fe20007810000 */
[----:B------:R-:W0:Y:S01]  /*e410*/  SHFL.BFLY PT, R145, R20, 0x1, 0x1f ;  /* 0x0c201f0014917f89 */ /* 0x000e2200000e0000 */
        /* <DEDUP_REMOVED lines=13> */
[----:B------:R-:W-:Y:S02]  /*e4f0*/  LOP3.LUT P5, RZ, R16, 0x4, RZ, 0xc0, !PT ;  /* 0x0000000410ff7812 */ /* 0x000fe400078ac0ff */
[----:B------:R-:W-:Y:S02]  /*e500*/  FSEL R129, R58, -INF , !P2 ;  /* 0xff8000003a817808 */ /* 0x000fe40005000000 */
[----:B------:R-:W-:Y:S02]  /*e510*/  LOP3.LUT P2, RZ, R16, 0x200, RZ, 0xc0, !PT ;  /* 0x0000020010ff7812 */ /* 0x000fe4000784c0ff */
[----:B------:R-:W-:Y:S02]  /*e520*/  FMNMX.FTZ R38, R129, R36, !PT ;  /* 0x0000002481267209 */ /* 0x000fe40007810000 */
[----:B------:R-:W-:Y:S02]  /*e530*/  ISETP.GT.AND P2, PT, R84, 0x51, !P2 ;  /* 0x000000515400780c */ /* 0x000fe40005744270 */
[----:B0-----:R-:W-:-:S02]  /*e540*/  FMNMX.FTZ R12, R20, R145, !PT ;  /* 0x00000091140c7209 */ /* 0x001fc40007810000 */
[----:B------:R-:W-:Y:S02]  /*e550*/  ISETP.LT.OR P2, PT, R76, 0x52, P2 ;  /* 0x000000524c00780c */ /* 0x000fe40001741670 */
[----:B------:R-:W-:Y:S01]  /*e560*/  ISETP.GT.AND P3, PT, R84, 0x71, !P3 ;  /* 0x000000715400780c */ /* 0x000fe20005f64270 */
[----:B------:R-:W-:-:S01]  /*e570*/  FFMA.FTZ R4, R12, R24, -8 ;  /* 0xc10000000c047423 */ /* 0x000fc20000010018 */
[----:B------:R-:W-:Y:S02]  /*e580*/  FSEL R131, R60, -INF , !P2 ;  /* 0xff8000003c837808 */ /* 0x000fe40005000000 */
[----:B------:R-:W-:Y:S02]  /*e590*/  LOP3.LUT P2, RZ, R16, 0x100, RZ, 0xc0, !PT ;  /* 0x0000010010ff7812 */ /* 0x000fe4000784c0ff */
[----:B------:R-:W-:Y:S02]  /*e5a0*/  FMNMX.FTZ R38, R131, R38, !PT ;  /* 0x0000002683267209 */ /* 0x000fe40007810000 */
[----:B------:R-:W-:-:S02]  /*e5b0*/  ISETP.GT.AND P2, PT, R84, 0x58, !P2 ;  /* 0x000000585400780c */ /* 0x000fc40005744270 */
[----:B------:R-:W-:Y:S02]  /*e5c0*/  ISETP.GT.AND P4, PT, R84, 0x78, !P4 ;  /* 0x000000785400780c */ /* 0x000fe40006784270 */
[C---:B------:R-:W-:Y:S02]  /*e5d0*/  ISETP.LT.OR P2, PT, R76.reuse, 0x59, P2 ;  /* 0x000000594c00780c */ /* 0x040fe40001741670 */
[----:B------:R-:W-:Y:S02]  /*e5e0*/  ISETP.LT.OR P3, PT, R76, 0x72, P3 ;  /* 0x000000724c00780c */ /* 0x000fe40001f61670 */
[----:B------:R-:W-:Y:S02]  /*e5f0*/  FSEL R133, R62, -INF , !P2 ;  /* 0xff8000003e857808 */ /* 0x000fe40005000000 */
[----:B------:R-:W-:Y:S02]  /*e600*/  LOP3.LUT P2, RZ, R16, 0x40, RZ, 0xc0, !PT ;  /* 0x0000004010ff7812 */ /* 0x000fe4000784c0ff */
[----:B------:R-:W-:-:S02]  /*e610*/  FMNMX.FTZ R38, R133, R38, !PT ;  /* 0x0000002685267209 */ /* 0x000fc40007810000 */
[----:B------:R-:W-:Y:S02]  /*e620*/  ISETP.GT.AND P2, PT, R84, 0x59, !P2 ;  /* 0x000000595400780c */ /* 0x000fe40005744270 */
[C---:B------:R-:W-:Y:S02]  /*e630*/  ISETP.LT.OR P4, PT, R76.reuse, 0x79, P4 ;  /* 0x000000794c00780c */ /* 0x040fe40002781670 */
[----:B------:R-:W-:Y:S02]  /*e640*/  ISETP.LT.OR P2, PT, R76, 0x5a, P2 ;  /* 0x0000005a4c00780c */ /* 0x000fe40001741670 */
[----:B------:R-:W-:Y:S02]  /*e650*/  FSEL R77, R77, -INF , !P4 ;  /* 0xff8000004d4d7808 */ /* 0x000fe40006000000 */
[----:B------:R-:W-:Y:S02]  /*e660*/  FSEL R135, R64, -INF , !P2 ;  /* 0xff80000040877808 */ /* 0x000fe40005000000 */
[----:B------:R-:W-:-:S02]  /*e670*/  LOP3.LUT P2, RZ, R16, 0x20, RZ, 0xc0, !PT ;  /* 0x0000002010ff7812 */ /* 0x000fc4000784c0ff */
[----:B------:R-:W-:Y:S02]  /*e680*/  FMNMX.FTZ R38, R135, R38, !PT ;  /* 0x0000002687267209 */ /* 0x000fe40007810000 */
[----:B------:R-:W-:Y:S02]  /*e690*/  ISETP.GT.AND P2, PT, R84, 0x60, !P2 ;  /* 0x000000605400780c */ /* 0x000fe40005744270 */
[----:B------:R-:W-:Y:S02]  /*e6a0*/  ISETP.GE.AND P6, PT, R15, 0x1, PT ;  /* 0x000000010f00780c */ /* 0x000fe40003fc6270 */
[----:B------:R-:W-:-:S04]  /*e6b0*/  ISETP.LT.OR P2, PT, R76, 0x61, P2 ;  /* 0x000000614c00780c */ /* 0x000fc80001741670 */
[----:B------:R-:W-:Y:S02]  /*e6c0*/  FSEL R137, R66, -INF , !P2 ;  /* 0xff80000042897808 */ /* 0x000fe40005000000 */
[----:B------:R-:W-:Y:S02]  /*e6d0*/  LOP3.LUT P2, RZ, R16, 0x10, RZ, 0xc0, !PT ;  /* 0x0000001010ff7812 */ /* 0x000fe4000784c0ff */
[----:B------:R-:W-:Y:S02]  /*e6e0*/  FMNMX.FTZ R40, R137, R38, !PT ;  /* 0x0000002689287209 */ /* 0x000fe40007810000 */
[----:B------:R-:W-:-:S04]  /*e6f0*/  ISETP.GT.AND P2, PT, R84, 0x61, !P2 ;  /* 0x000000615400780c */ /* 0x000fc80005744270 */
[----:B------:R-:W-:-:S04]  /*e700*/  ISETP.LT.OR P2, PT, R76, 0x62, P2 ;  /* 0x000000624c00780c */ /* 0x000fc80001741670 */
[----:B------:R-:W-:Y:S02]  /*e710*/  FSEL R139, R68, -INF , !P2 ;  /* 0xff800000448b7808 */ /* 0x000fe40005000000 */
[----:B------:R-:W-:Y:S02]  /*e720*/  LOP3.LUT P2, RZ, R16, 0x8, RZ, 0xc0, !PT ;  /* 0x0000000810ff7812 */ /* 0x000fe4000784c0ff */
[----:B------:R-:W-:Y:S02]  /*e730*/  FMNMX.FTZ R40, R139, R40, !PT ;  /* 0x000000288b287209 */ /* 0x000fe40007810000 */
[----:B------:R-:W-:-:S04]  /*e740*/  ISETP.GT.AND P2, PT, R84, 0x68, !P2 ;  /* 0x000000685400780c */ /* 0x000fc80005744270 */
[----:B------:R-:W-:-:S04]  /*e750*/  ISETP.LT.OR P2, PT, R76, 0x69, P2 ;  /* 0x000000694c00780c */ /* 0x000fc80001741670 */
[----:B------:R-:W-:Y:S02]  /*e760*/  FSEL R141, R70, -INF , !P2 ;  /* 0xff800000468d7808 */ /* 0x000fe40005000000 */
[----:B------:R-:W-:Y:S02]  /*e770*/  ISETP.GT.AND P2, PT, R84, 0x69, !P5 ;  /* 0x000000695400780c */ /* 0x000fe40006f44270 */
[----:B------:R-:W-:Y:S02]  /*e780*/  FMNMX.FTZ R40, R141, R40, !PT ;  /* 0x000000288d287209 */ /* 0x000fe40007810000 */
[----:B------:R-:W-:Y:S02]  /*e790*/  ISETP.LT.OR P2, PT, R76, 0x6a, P2 ;  /* 0x0000006a4c00780c */ /* 0x000fe40001741670 */
[----:B------:R-:W-:Y:S02]  /*e7a0*/  LOP3.LUT P5, RZ, R16, 0x10000000, RZ, 0xc0, !PT ;  /* 0x1000000010ff7812 */ /* 0x000fe400078ac0ff */
[----:B------:R-:W-:-:S02]  /*e7b0*/  FSEL R143, R72, -INF , !P2 ;  /* 0xff800000488f7808 */ /* 0x000fc40005000000 */
[----:B------:R-:W-:Y:S02]  /*e7c0*/  FSETP.NEU.FTZ.AND P2, PT, R12, -INF , PT ;  /* 0xff8000000c00780b */ /* 0x000fe40003f5d000 */
[----:B------:R-:W-:Y:S02]  /*e7d0*/  FMNMX.FTZ R40, R143, R40, !PT ;  /* 0x000000288f287209 */ /* 0x000fe40007810000 */
[----:B------:R-:W-:Y:S02]  /*e7e0*/  FSEL R4, R4, RZ, P2 ;  /* 0x000000ff04047208 */ /* 0x000fe40001000000 */
[----:B------:R-:W-:Y:S02]  /*e7f0*/  LOP3.LUT P2, RZ, R16, 0x8000000, RZ, 0xc0, !PT ;  /* 0x0800000010ff7812 */ /* 0x000fe4000784c0ff */
[----:B------:R-:W-:Y:S01]  /*e800*/  ISETP.GT.AND P5, PT, R84, 0x79, !P5 ;  /* 0x000000795400780c */ /* 0x000fe20006fa4270 */
[----:B------:R-:W-:-:S01]  /*e810*/  FFMA.FTZ R39, R39, R24, -R4 ;  /* 0x0000001827277223 */ /* 0x000fc20000010804 */
[----:B------:R-:W-:Y:S01]  /*e820*/  ISETP.GT.AND P2, PT, R84, 0x70, !P2 ;  /* 0x000000705400780c */ /* 0x000fe20005744270 */
[----:B------:R-:W-:-:S01]  /*e830*/  FFMA.FTZ R20, R21, R24, -R4 ;  /* 0x0000001815147223 */ /* 0x000fc20000010804 */
[C---:B------:R-:W-:Y:S01]  /*e840*/  ISETP.LT.OR P5, PT, R76.reuse, 0x7a, P5 ;  /* 0x0000007a4c00780c */ /* 0x040fe20002fa1670 */
[----:B------:R0:W-:Y:S01]  /*e850*/  MUFU.EX2 R32, R39 ;  /* 0x0000002700207308 */ /* 0x0001e20000000800 */
[----:B------:R-:W-:Y:S01]  /*e860*/  ISETP.LT.OR P2, PT, R76, 0x71, P2 ;  /* 0x000000714c00780c */ /* 0x000fe20001741670 */
[-CC-:B------:R-:W-:Y:S01]  /*e870*/  FFMA.FTZ R21, R25, R24.reuse, -R4.reuse ;  /* 0x0000001819157223 */ /* 0x180fe20000010804 */
[----:B------:R-:W-:Y:S01]  /*e880*/  FSEL R79, R79, -INF , !P5 ;  /* 0xff8000004f4f7808 */ /* 0x000fe20006800000 */
[-CC-:B------:R-:W-:Y:S01]  /*e890*/  FFMA.FTZ R25, R29, R24.reuse, -R4.reuse ;  /* 0x000000181d197223 */ /* 0x180fe20000010804 */
[----:B------:R-:W-:Y:S01]  /*e8a0*/  FSEL R73, R73, -INF , !P2 ;  /* 0xff80000049497808 */ /* 0x000fe20005000000 */
[-CC-:B------:R-:W-:Y:S01]  /*e8b0*/  FFMA.FTZ R29, R37, R24.reuse, -R4.reuse ;  /* 0x00000018251d7223 */ /* 0x180fe20000010804 */
[----:B------:R-:W-:-:S01]  /*e8c0*/  FFMA.FTZ R37, R53, R24, -R4 ;  /* 0x0000001835257223 */ /* 0x000fc20000010804 */
[-CC-:B------:R-:W-:Y:S01]  /*e8d0*/  FFMA.FTZ R55, R55, R24.reuse, -R4.reuse ;  /* 0x0000001837377223 */ /* 0x180fe20000010804 */
[----:B0-----:R-:W-:Y:S01]  /*e8e0*/  FSEL R39, R74, -INF , !P3 ;  /* 0xff8000004a277808 */ /* 0x001fe20005800000 */
[--C-:B------:R-:W-:Y:S01]  /*e8f0*/  FFMA.FTZ R31, R31, R24, -R4.reuse ;  /* 0x000000181f1f7223 */ /* 0x100fe20000010804 */
[----:B------:R-:W-:Y:S01]  /*e900*/  FMNMX.FTZ R42, R73, R40, !PT ;  /* 0x00000028492a7209 */ /* 0x000fe20007810000 */
[-CC-:B------:R-:W-:Y:S01]  /*e910*/  FFMA.FTZ R35, R35, R24.reuse, -R4.reuse ;  /* 0x0000001823237223 */ /* 0x180fe20000010804 */
[----:B------:R-:W-:-:S01]  /*e920*/  FFMA.FTZ R43, R43, R24, -R4 ;  /* 0x000000182b2b7223 */ /* 0x000fc20000010804 */
[--C-:B------:R-:W-:Y:S01]  /*e930*/  FFMA.FTZ R47, R47, R24, -R4.reuse ;  /* 0x000000182f2f7223 */ /* 0x100fe20000010804 */
[----:B------:R-:W-:Y:S01]  /*e940*/  FMNMX.FTZ R42, R39, R42, !PT ;  /* 0x0000002a272a7209 */ /* 0x000fe20007810000 */
[-CC-:B------:R-:W-:Y:S01]  /*e950*/  FFMA.FTZ R51, R51, R24.reuse, -R4.reuse ;  /* 0x0000001833337223 */ /* 0x180fe20000010804 */
[----:B------:R-:W-:Y:S01]  /*e960*/  MUFU.EX2 R40, R55 ;  /* 0x0000003700287308 */ /* 0x000fe20000000800 */
[----:B------:R-:W-:-:S01]  /*e970*/  FFMA.FTZ R26, R27, R24, -R4 ;  /* 0x000000181b1a7223 */ /* 0x000fc20000010804 */
[----:B------:R-:W-:Y:S01]  /*e980*/  FMNMX.FTZ R42, R77, R42, !PT ;  /* 0x0000002a4d2a7209 */ /* 0x000fe20007810000 */
[----:B------:R-:W-:-:S01]  /*e990*/  FFMA.FTZ R27, R33, R24, -R4 ;  /* 0x00000018211b7223 */ /* 0x000fc20000010804 */
[-CC-:B------:R-:W-:Y:S01]  /*e9a0*/  FFMA.FTZ R33, R45, R24.reuse, -R4.reuse ;  /* 0x000000182d217223 */ /* 0x180fe20000010804 */
[----:B------:R-:W-:-:S01]  /*e9b0*/  FFMA.FTZ R13, R13, R24, -R4 ;  /* 0x000000180d0d7223 */ /* 0x000fc20000010804 */
[----:B------:R-:W-:Y:S01]  /*e9c0*/  FMNMX.FTZ R5, R79, R42, !PT ;  /* 0x0000002a4f057209 */ /* 0x000fe20007810000 */
[----:B------:R-:W-:-:S01]  /*e9d0*/  FFMA.FTZ R42, R59, R24, -R4 ;  /* 0x000000183b2a7223 */ /* 0x000fc20000010804 */
[----:B------:R0:W-:Y:S01]  /*e9e0*/  MUFU.EX2 R28, R31 ;  /* 0x0000001f001c7308 */ /* 0x0001e20000000800 */
[----:B------:R-:W-:-:S01]  /*e9f0*/  FFMA.FTZ R44, R63, R24, -R4 ;  /* 0x000000183f2c7223 */ /* 0x000fc20000010804 */
[-CC-:B------:R-:W-:Y:S01]  /*ea00*/  FFMA.FTZ R45, R65, R24.reuse, -R4.reuse ;  /* 0x00000018412d7223 */ /* 0x180fe20000010804 */
[----:B------:R-:W1:Y:S01]  /*ea10*/  SHFL.BFLY PT, R48, R5, 0x2, 0x1f ;  /* 0x0c401f0005307f89 */ /* 0x000e6200000e0000 */
[----:B------:R-:W-:-:S01]  /*ea20*/  FFMA.FTZ R46, R67, R24, -R4 ;  /* 0x00000018432e7223 */ /* 0x000fc20000010804 */
[-CC-:B------:R-:W-:Y:S01]  /*ea30*/  FFMA.FTZ R50, R85, R24.reuse, -R4.reuse ;  /* 0x0000001855327223 */ /* 0x180fe20000010804 */
[----:B------:R-:W-:-:S02]  /*ea40*/  FFMA.FTZ R52, R91, R24, -R4 ;  /* 0x000000185b347223 */ /* 0x000fc40000010804 */
[----:B------:R2:W-:Y:S01]  /*ea50*/  MUFU.EX2 R30, R35 ;  /* 0x00000023001e7308 */ /* 0x0005e20000000800 */
[----:B0-----:R-:W-:-:S01]  /*ea60*/  FFMA.FTZ R31, R41, R24, -R4 ;  /* 0x00000018291f7223 */ /* 0x001fc20000010804 */
[----:B------:R-:W-:-:S06]  /*ea70*/  FFMA.FTZ R41, R57, R24, -R4 ;  /* 0x0000001839297223 */ /* 0x000fcc0000010804 */
[----:B------:R0:W-:Y:S01]  /*ea80*/  MUFU.EX2 R34, R43 ;  /* 0x0000002b00227308 */ /* 0x0001e20000000800 */
[----:B--2---:R-:W-:-:S01]  /*ea90*/  FFMA.FTZ R35, R49, R24, -R4 ;  /* 0x0000001831237223 */ /* 0x004fc20000010804 */
[----:B------:R-:W-:-:S06]  /*eaa0*/  FFMA.FTZ R49, R75, R24, -R4 ;  /* 0x000000184b317223 */ /* 0x000fcc0000010804 */
[----:B------:R2:W-:Y:S01]  /*eab0*/  MUFU.EX2 R36, R47 ;  /* 0x0000002f00247308 */ /* 0x0005e20000000800 */
[----:B0-----:R-:W-:-:S01]  /*eac0*/  FFMA.FTZ R43, R61, R24, -R4 ;  /* 0x000000183d2b7223 */ /* 0x001fc20000010804 */
[----:B-1----:R-:W-:Y:S01]  /*ead0*/  FMNMX.FTZ R53, R5, R48, !PT ;  /* 0x0000003005357209 */ /* 0x002fe20007810000 */
[----:B------:R-:W-:-:S04]  /*eae0*/  FFMA.FTZ R48, R71, R24, -R4 ;  /* 0x0000001847307223 */ /* 0x000fc80000010804 */
[----:B------:R-:W0:Y:S01]  /*eaf0*/  SHFL.BFLY PT, R54, R53, 0x1, 0x1f ;  /* 0x0c201f0035367f89 */ /* 0x000e2200000e0000 */
[----:B------:R1:W-:Y:S01]  /*eb00*/  MUFU.EX2 R38, R51 ;  /* 0x0000003300267308 */ /* 0x0003e20000000800 */
[----:B--2---:R-:W-:-:S07]  /*eb10*/  FFMA.FTZ R47, R69, R24, -R4 ;  /* 0x00000018452f7223 */ /* 0x004fce0000010804 */
[----:B------:R-:W-:Y:S01]  /*eb20*/  MUFU.EX2 R13, R13 ;  /* 0x0000000d000d7308 */ /* 0x000fe20000000800 */
[----:B-1----:R-:W-:-:S07]  /*eb30*/  FFMA.FTZ R51, R87, R24, -R4 ;  /* 0x0000001857337223 */ /* 0x002fce0000010804 */
[----:B------:R-:W1:Y:S01]  /*eb40*/  MUFU.EX2 R20, R20 ;  /* 0x0000001400147308 */ /* 0x000e620000000800 */
[----:B0-----:R-:W-:Y:S01]  /*eb50*/  FMNMX.FTZ R5, R53, R54, !PT ;  /* 0x0000003635057209 */ /* 0x001fe20007810000 */
[-CC-:B------:R-:W-:Y:S01]  /*eb60*/  FFMA.FTZ R53, R83, R24.reuse, -R4.reuse ;  /* 0x0000001853357223 */ /* 0x180fe20000010804 */
[----:B------:R-:W-:-:S05]  /*eb70*/  FFMA.FTZ R54, R81, R24, -R4 ;  /* 0x0000001851367223 */ /* 0x000fca0000010804 */
[----:B------:R-:W0:Y:S01]  /*eb80*/  MUFU.EX2 R21, R21 ;  /* 0x0000001500157308 */ /* 0x000e220000000800 */
[C---:B------:R-:W-:Y:S01]  /*eb90*/  FSETP.NEU.FTZ.AND P2, PT, R5.reuse, -INF , PT ;  /* 0xff8000000500780b */ /* 0x040fe20003f5d000 */
[----:B------:R-:W-:-:S05]  /*eba0*/  FFMA.FTZ R55, R5, R24, -8 ;  /* 0xc100000005377423 */ /* 0x000fca0000010018 */
[----:B------:R-:W-:Y:S01]  /*ebb0*/  FSEL R4, R55, RZ, P2 ;  /* 0x000000ff37047208 */ /* 0x000fe20001000000 */
[----:B------:R-:W2:Y:S01]  /*ebc0*/  MUFU.EX2 R26, R26 ;  /* 0x0000001a001a7308 */ /* 0x000ea20000000800 */
[----:B-1----:R-:W-:-:S03]  /*ebd0*/  FADD.FTZ R72, R13, R20 ;  /* 0x000000140d487221 */ /* 0x002fc60000010000 */
[-CC-:B------:R-:W-:Y:S01]  /*ebe0*/  FFMA.FTZ R0, R0, R24.reuse, -R4.reuse ;  /* 0x0000001800007223 */ /* 0x180fe20000010804 */
[----:B------:R-:W-:-:S01]  /*ebf0*/  FFMA.FTZ R3, R3, R24, -R4 ;  /* 0x0000001803037223 */ /* 0x000fc20000010804 */
[-CC-:B------:R-:W-:Y:S01]  /*ec00*/  FFMA.FTZ R55, R93, R24.reuse, -R4.reuse ;  /* 0x000000185d377223 */ /* 0x180fe20000010804 */
[----:B------:R-:W-:-:S01]  /*ec10*/  FFMA.FTZ R56, R95, R24, -R4 ;  /* 0x000000185f387223 */ /* 0x000fc20000010804 */
[-CC-:B------:R-:W-:Y:S01]  /*ec20*/  FFMA.FTZ R57, R97, R24.reuse, -R4.reuse ;  /* 0x0000001861397223 */ /* 0x180fe20000010804 */
[----:B------:R-:W1:Y:S01]  /*ec30*/  MUFU.EX2 R25, R25 ;  /* 0x0000001900197308 */ /* 0x000e620000000800 */
[----:B------:R-:W-:-:S01]  /*ec40*/  FFMA.FTZ R58, R99, R24, -R4 ;  /* 0x00000018633a7223 */ /* 0x000fc20000010804 */
[----:B------:R-:W-:Y:S01]  /*ec50*/  FFMA.FTZ R59, R101, R24, -R4 ;  /* 0x00000018653b7223 */ /* 0x000fe20000010804 */
[----:B0-----:R-:W-:-:S01]  /*ec60*/  FADD.FTZ R75, R21, R72 ;  /* 0x00000048154b7221 */ /* 0x001fc20000010000 */
[-CC-:B------:R-:W-:Y:S01]  /*ec70*/  FFMA.FTZ R60, R103, R24.reuse, -R4.reuse ;  /* 0x00000018673c7223 */ /* 0x180fe20000010804 */
[----:B------:R-:W-:-:S01]  /*ec80*/  FFMA.FTZ R61, R105, R24, -R4 ;  /* 0x00000018693d7223 */ /* 0x000fc20000010804 */
[-CC-:B------:R-:W-:Y:S01]  /*ec90*/  FFMA.FTZ R62, R107, R24.reuse, -R4.reuse ;  /* 0x000000186b3e7223 */ /* 0x180fe20000010804 */
[----:B------:R-:W-:-:S01]  /*eca0*/  FFMA.FTZ R63, R109, R24, -R4 ;  /* 0x000000186d3f7223 */ /* 0x000fc20000010804 */
[----:B------:R-:W-:Y:S01]  /*ecb0*/  MUFU.EX2 R0, R0 ;  /* 0x0000000000007308 */ /* 0x000fe20000000800 */
[----:B--2---:R-:W-:-:S01]  /*ecc0*/  FADD.FTZ R76, R26, R75 ;  /* 0x0000004b1a4c7221 */ /* 0x004fc20000010000 */
[-CC-:B------:R-:W-:Y:S01]  /*ecd0*/  FFMA.FTZ R64, R111, R24.reuse, -R4.reuse ;  /* 0x000000186f407223 */ /* 0x180fe20000010804 */
[----:B------:R-:W-:-:S01]  /*ece0*/  FFMA.FTZ R65, R113, R24, -R4 ;  /* 0x0000001871417223 */ /* 0x000fc20000010804 */
[----:B------:R-:W-:Y:S01]  /*ecf0*/  F2FP.SATFINITE.E4M3.F32.PACK_AB_MERGE_C R148, R26, R21, RZ ;  /* 0x000000151a94723e */ /* 0x000fe200048070ff */
[----:B------:R-:W-:-:S01]  /*ed00*/  FFMA.FTZ R66, R115, R24, -R4 ;  /* 0x0000001873427223 */ /* 0x000fc20000010804 */
[-CC-:B------:R-:W-:Y:S01]  /*ed10*/  FFMA.FTZ R67, R117, R24.reuse, -R4.reuse ;  /* 0x0000001875437223 */ /* 0x180fe20000010804 */
[----:B------:R-:W-:-:S01]  /*ed20*/  FFMA.FTZ R68, R119, R24, -R4 ;  /* 0x0000001877447223 */ /* 0x000fc20000010804 */
[----:B------:R-:W0:Y:S01]  /*ed30*/  MUFU.EX2 R3, R3 ;  /* 0x0000000300037308 */ /* 0x000e220000000800 */
[----:B-1----:R-:W-:-:S01]  /*ed40*/  FADD.FTZ R81, R25, R76 ;  /* 0x0000004c19517221 */ /* 0x002fc20000010000 */
[-C--:B------:R-:W-:Y:S01]  /*ed50*/  FFMA.FTZ R69, R121, R24.reuse, -R4 ;  /* 0x0000001879457223 */ /* 0x080fe20000010804 */
[----:B------:R-:W-:Y:S01]  /*ed60*/  F2FP.SATFINITE.E4M3.F32.PACK_AB_MERGE_C R148, R20, R13, R148 ;  /* 0x0000000d1494723e */ /* 0x000fe20004807094 */
[----:B------:R-:W-:Y:S01]  /*ed70*/  FFMA.FTZ R70, R123, R24, -R4 ;  /* 0x000000187b467223 */ /* 0x000fe20000010804 */
[----:B------:R-:W-:-:S01]  /*ed80*/  FADD.FTZ R78, R28, R81 ;  /* 0x000000511c4e7221 */ /* 0x000fc20000010000 */
        /* <DEDUP_REMOVED lines=12> */
[----:B------:R-:W-:-:S06]  /*ee50*/  FFMA.FTZ R79, R79, R24, -R4 ;  /* 0x000000184f4f7223 */ /* 0x000fcc0000010804 */
[----:B------:R-:W0:Y:S01]  /*ee60*/  MUFU.EX2 R57, R57 ;  /* 0x0000003900397308 */ /* 0x000e220000000800 */
[----:B-1----:R-:W-:-:S01]  /*ee70*/  FADD.FTZ R75, R55, R74 ;  /* 0x0000004a374b7221 */ /* 0x002fc20000010000 */
[----:B------:R-:W-:-:S06]  /*ee80*/  FFMA.FTZ R74, R129, R24, -R4 ;  /* 0x00000018814a7223 */ /* 0x000fcc0000010804 */
[----:B------:R-:W1:Y:S01]  /*ee90*/  MUFU.EX2 R27, R27 ;  /* 0x0000001b001b7308 */ /* 0x000e620000000800 */
[----:B--2---:R-:W-:-:S01]  /*eea0*/  FADD.FTZ R76, R56, R75 ;  /* 0x0000004b384c7221 */ /* 0x004fc20000010000 */
[----:B------:R-:W-:Y:S01]  /*eeb0*/  FFMA.FTZ R75, R131, R24, -R4 ;  /* 0x00000018834b7223 */ /* 0x000fe20000010804 */
[----:B------:R-:W-:-:S04]  /*eec0*/  F2FP.SATFINITE.E4M3.F32.PACK_AB_MERGE_C R55, R56, R55, RZ ;  /* 0x000000373837723e */ /* 0x000fc800048070ff */
[----:B------:R-:W-:Y:S01]  /*eed0*/  F2FP.SATFINITE.E4M3.F32.PACK_AB_MERGE_C R149, R3, R0, R55 ;  /* 0x000000000395723e */ /* 0x000fe20004807037 */
[----:B------:R-:W2:Y:S01]  /*eee0*/  MUFU.EX2 R58, R58 ;  /* 0x0000003a003a7308 */ /* 0x000ea20000000800 */
[----:B0-----:R-:W-:-:S07]  /*eef0*/  FADD.FTZ R81, R57, R76 ;  /* 0x0000004c39517221 */ /* 0x001fce0000010000 */
[----:B------:R-:W0:Y:S01]  /*ef00*/  MUFU.EX2 R59, R59 ;  /* 0x0000003b003b7308 */ /* 0x000e220000000800 */
[----:B-1----:R-:W-:-:S01]  /*ef10*/  FADD.FTZ R83, R27, R78 ;  /* 0x0000004e1b537221 */ /* 0x002fc20000010000 */
[----:B------:R-:W-:-:S03]  /*ef20*/  F2FP.SATFINITE.E4M3.F32.PACK_AB_MERGE_C R150, R30, R27, RZ ;  /* 0x0000001b1e96723e */ /* 0x000fc600048070ff */
[----:B------:R-:W-:Y:S01]  /*ef30*/  FADD.FTZ R78, R30, R83 ;  /* 0x000000531e4e7221 */ /* 0x000fe20000010000 */
[----:B------:R-:W-:Y:S02]  /*ef40*/  F2FP.SATFINITE.E4M3.F32.PACK_AB_MERGE_C R150, R28, R25, R150 ;  /* 0x000000191c96723e */ /* 0x000fe40004807096 */
        /* <DEDUP_REMOVED lines=8> */
[----:B--2---:R-:W-:-:S01]  /*efd0*/  FADD.FTZ R26, R60, R81 ;  /* 0x000000513c1a7221 */ /* 0x004fc20000010000 */
[----:B------:R-:W-:-:S04]  /*efe0*/  F2FP.SATFINITE.E4M3.F32.PACK_AB_MERGE_C R59, R60, R59, RZ ;  /* 0x0000003b3c3b723e */ /* 0x000fc800048070ff */
[----:B------:R-:W-:Y:S02]  /*eff0*/  F2FP.SATFINITE.E4M3.F32.PACK_AB_MERGE_C R151, R58, R57, R59 ;  /* 0x000000393a97723e */ /* 0x000fe4000480703b */
[----:B------:R-:W2:Y:S01]  /*f000*/  MUFU.EX2 R62, R62 ;  /* 0x0000003e003e7308 */ /* 0x000ea20000000800 */
[----:B0-----:R-:W-:-:S01]  /*f010*/  FADD.FTZ R27, R61, R26 ;  /* 0x0000001a3d1b7221 */ /* 0x001fc20000010000 */
[----:B------:R-:W-:-:S06]  /*f020*/  FFMA.FTZ R26, R135, R24, -R4 ;  /* 0x00000018871a7223 */ /* 0x000fcc0000010804 */
        /* <DEDUP_REMOVED lines=31> */
[----:B------:R-:W-:Y:S01]  /*f220*/  MUFU.EX2 R41, R41 ;  /* 0x0000002900297308 */ /* 0x000fe20000000800 */
[----:B--2---:R-:W-:-:S01]  /*f230*/  FADD.FTZ R28, R68, R25 ;  /* 0x00000019441c7221 */ /* 0x004fc20000010000 */
[----:B------:R-:W-:-:S04]  /*f240*/  F2FP.SATFINITE.E4M3.F32.PACK_AB_MERGE_C R67, R68, R67, RZ ;  /* 0x000000434443723e */ /* 0x000fc800048070ff */
[----:B------:R-:W-:Y:S02]  /*f250*/  F2FP.SATFINITE.E4M3.F32.PACK_AB_MERGE_C R147, R66, R65, R67 ;  /* 0x000000414293723e */ /* 0x000fe40004807043 */
[----:B------:R-:W1:Y:S01]  /*f260*/  MUFU.EX2 R42, R42 ;  /* 0x0000002a002a7308 */ /* 0x000e620000000800 */
[----:B0-----:R-:W-:-:S07]  /*f270*/  FADD.FTZ R25, R69, R28 ;  /* 0x0000001c45197221 */ /* 0x001fce0000010000 */
[----:B------:R-:W0:Y:S08]  /*f280*/  MUFU.EX2 R70, R70 ;  /* 0x0000004600467308 */ /* 0x000e300000000800 */
[----:B------:R-:W2:Y:S01]  /*f290*/  MUFU.EX2 R71, R71 ;  /* 0x0000004700477308 */ /* 0x000ea20000000800 */
[----:B-1----:R-:W-:Y:S01]  /*f2a0*/  F2FP.SATFINITE.E4M3.F32.PACK_AB_MERGE_C R140, R42, R41, RZ ;  /* 0x000000292a8c723e */ /* 0x002fe200048070ff */
[----:B------:R-:W-:-:S03]  /*f2b0*/  FADD.FTZ R41, R41, R30 ;  /* 0x0000001e29297221 */ /* 0x000fc60000010000 */
[----:B------:R-:W-:Y:S01]  /*f2c0*/  F2FP.SATFINITE.E4M3.F32.PACK_AB_MERGE_C R140, R40, R37, R140 ;  /* 0x00000025288c723e */ /* 0x000fe2000480708c */
[----:B------:R-:W-:-:S02]  /*f2d0*/  FADD.FTZ R42, R42, R41 ;  /* 0x000000292a2a7221 */ /* 0x000fc40000010000 */
[----:B------:R-:W-:Y:S01]  /*f2e0*/  MUFU.EX2 R45, R45 ;  /* 0x0000002d002d7308 */ /* 0x000fe20000000800 */
[----:B0-----:R-:W-:-:S07]  /*f2f0*/  FADD.FTZ R30, R70, R25 ;  /* 0x00000019461e7221 */ /* 0x001fce0000010000 */
[----:B------:R-:W0:Y:S01]  /*f300*/  MUFU.EX2 R46, R46 ;  /* 0x0000002e002e7308 */ /* 0x000e220000000800 */
[----:B--2---:R-:W-:-:S07]  /*f310*/  FADD.FTZ R25, R71, R30 ;  /* 0x0000001e47197221 */ /* 0x004fce0000010000 */
[----:B------:R-:W1:Y:S08]  /*f320*/  MUFU.EX2 R72, R72 ;  /* 0x0000004800487308 */ /* 0x000e700000000800 */
[----:B------:R-:W-:Y:S01]  /*f330*/  MUFU.EX2 R43, R43 ;  /* 0x0000002b002b7308 */ /* 0x000fe20000000800 */
[----:B0-----:R-:W-:-:S07]  /*f340*/  F2FP.SATFINITE.E4M3.F32.PACK_AB_MERGE_C R142, R46, R45, RZ ;  /* 0x0000002d2e8e723e */ /* 0x001fce00048070ff */
[----:B------:R-:W0:Y:S01]  /*f350*/  MUFU.EX2 R44, R44 ;  /* 0x0000002c002c7308 */ /* 0x000e220000000800 */
[----:B-1----:R-:W-:-:S01]  /*f360*/  FADD.FTZ R25, R72, R25 ;  /* 0x0000001948197221 */ /* 0x002fc20000010000 */
[----:B------:R-:W-:-:S06]  /*f370*/  F2FP.SATFINITE.E4M3.F32.PACK_AB_MERGE_C R71, R72, R71, RZ ;  /* 0x000000474847723e */ /* 0x000fcc00048070ff */
        /* <DEDUP_REMOVED lines=18> */
[----:B------:R-:W-:-:S06]  /*f4a0*/  F2FP.SATFINITE.E4M3.F32.PACK_AB_MERGE_C R21, R26, R21, RZ ;  /* 0x000000151a15723e */ /* 0x000fcc00048070ff */
        /* <DEDUP_REMOVED lines=13> */
[----:B------:R1:W2:Y:S08]  /*f580*/  MUFU.EX2 R28, R143 ;  /* 0x0000008f001c7308 */ /* 0x0002b00000000800 */
[----:B------:R-:W-:Y:S01]  /*f590*/  MUFU.EX2 R51, R51 ;  /* 0x0000003300337308 */ /* 0x000fe20000000800 */
[----:B0-----:R-:W-:Y:S02]  /*f5a0*/  F2FP.SATFINITE.E4M3.F32.PACK_AB_MERGE_C R0, R54, R53, RZ ;  /* 0x000000353600723e */ /* 0x001fe400048070ff */
[----:B-1----:R-:W-:-:S05]  /*f5b0*/  F2FP.SATFINITE.E4M3.F32.PACK_AB_MERGE_C R143, R75, R74, R21 ;  /* 0x0000004a4b8f723e */ /* 0x002fca0004807015 */
[----:B------:R-:W0:Y:S01]  /*f5c0*/  MUFU.EX2 R52, R52 ;  /* 0x0000003400347308 */ /* 0x000e220000000800 */
[C---:B--2---:R-:W-:Y:S01]  /*f5d0*/  F2FP.SATFINITE.E4M3.F32.PACK_AB_MERGE_C R25, R28.reuse, R141, RZ ;  /* 0x0000008d1c19723e */ /* 0x044fe200048070ff */
        /* <DEDUP_REMOVED lines=14> */
[----:B------:R-:W-:Y:S01]  /*f6c0*/  VIADD R0, R89, 0xfffffffe ;  /* 0xfffffffe59007836 */ /* 0x000fe20000000000 */
[C---:B-1----:R-:W-:Y:S02]  /*f6d0*/  F2FP.SATFINITE.E4M3.F32.PACK_AB_MERGE_C R21, R26.reuse, R77, RZ ;  /* 0x0000004d1a15723e */ /* 0x042fe400048070ff */
[----:B------:R-:W-:-:S02]  /*f6e0*/  FADD.FTZ R3, R26, R3 ;  /* 0x000000031a037221 */ /* 0x000fc40000010000 */
        /* <DEDUP_REMOVED lines=14> */
.L_x_9145:
[----:B------:R-:W-:-:S13]  /*f7d0*/  ISETP.NE.AND P2, PT, R15, 0x1, PT ;  /* 0x000000010f00780c */ /* 0x000fda0003f45270 */
[----:B------:R-:W0:Y:S02]  /*f7e0*/  @P2 LDC.64 R20, c[0x0][0x9e8] ;  /* 0x00027a00ff142b82 */ /* 0x000e240000000a00 */
[----:B0-----:R-:W-:-:S05]  /*f7f0*/  @P2 IMAD.HI.U32 R20, R13, R20, RZ ;  /* 0x000000140d142227 */ /* 0x001fca00078e00ff */
[----:B------:R-:W-:-:S07]  /*f800*/  @P2 SHF.R.U32.HI R13, RZ, R21, R20 ;  /* 0x00000015ff0d2219 */ /* 0x000fce0000011614 */
.L_x_9146:
[----:B------:R-:W-:Y:S05]  /*f810*/  BSYNC B0 ;  /* 0x0000000000007941 */ /* 0x000fea0003800000 */
.L_x_9144:
[----:B------:R-:W-:-:S05]  /*f820*/  IMAD R13, R13, R15, R15 ;  /* 0x0000000f0d0d7224 */ /* 0x000fca00078e020f */
[----:B------:R-:W-:-:S07]  /*f830*/  VIMNMX R14, R14, R13, PT ;  /* 0x0000000d0e0e7248 */ /* 0x000fce0003fe0100 */
.L_x_9143:
[----:B------:R-:W2:Y:S01]  /*f840*/  LDL R15, [R1+0x40] ;  /* 0x00004000010f7983 */ /* 0x000ea20000100800 */
        /* <DEDUP_REMOVED lines=10> */
[----:B------:R-:W-:Y:S01]  /*f8f0*/  BSSY B1, `(.L_x_9147) ;  /* 0x0000393000017945 */ /* 0x000fe20003800000 */
        /* <DEDUP_REMOVED lines=24> */
[----:B--2---:R-:W-:-:S04]  /*fa80*/  VIMNMX R15, R15, R13, !PT ;  /* 0x0000000d0f0f7248 */ /* 0x004fc80007fe0100 */
[----:B------:R-:W-:Y:S01]  /*fa90*/  ISETP.GE.AND P2, PT, R0, R15, PT ;  /* 0x0000000f0000720c */ /* 0x000fe20003f46270 */
[----:B------:R0:W-:-:S12]  /*faa0*/  STL [R1+0x34], R15 ;  /* 0x0000340f01007387 */ /* 0x0001d80000100800 */
[----:B0-----:R-:W-:Y:S05]  /*fab0*/  @!P2 BRA `(.L_x_9148) ;  /* 0x0000003400d8a947 */ /* 0x001fea0003800000 */
[----:B------:R-:W-:Y:S01]  /*fac0*/  IMAD.IADD R155, R155, 0x1, R152 ;  /* 0x000000019b9b7824 */ /* 0x000fe200078e0298 */
[----:B------:R-:W-:Y:S01]  /*fad0*/  BSSY B0, `(.L_x_9149) ;  /* 0x0000370000007945 */ /* 0x000fe20003800000 */
[----:B------:R-:W-:Y:S02]  /*fae0*/  IMAD.MOV.U32 R135, RZ, RZ, RZ ;  /* 0x000000ffff877224 */ /* 0x000fe400078e00ff */
[----:B------:R-:W-:Y:S01]  /*faf0*/  VIADD R154, R155, 0x8 ;  /* 0x000000089b9a7836 */ /* 0x000fe20000000000 */
[----:B------:R-:W-:-:S04]  /*fb00*/  LOP3.LUT R14, RZ, R155, RZ, 0x33, !PT ;  /* 0x0000009bff0e7212 */ /* 0x000fc800078e33ff */
[----:B------:R-:W-:-:S05]  /*fb10*/  LOP3.LUT R13, RZ, R154, RZ, 0x33, !PT ;  /* 0x0000009aff0d7212 */ /* 0x000fca00078e33ff */
[----:B------:R0:W-:Y:S04]  /*fb20*/  STL [R1+0xc], R13 ;  /* 0x00000c0d01007387 */ /* 0x0001e80000100800 */
[----:B------:R0:W-:Y:S02]  /*fb30*/  STL [R1+0x10], R14 ;  /* 0x0000100e01007387 */ /* 0x0001e40000100800 */
.L_x_9169:
[----:B------:R-:W-:-:S05]  /*fb40*/  VIADD R153, R18, 0x1 ;  /* 0x0000000112997836 */ /* 0x000fca0000000000 */
[----:B------:R-:W-:-:S04]  /*fb50*/  ISETP.NE.AND P2, PT, R153, 0x2, PT ;  /* 0x000000029900780c */ /* 0x000fc80003f45270 */
[----:B0-----:R-:W-:Y:S02]  /*fb60*/  SEL R13, RZ, 0x1, P2 ;  /* 0x00000001ff0d7807 */ /* 0x001fe40001000000 */
[----:B------:R-:W-:Y:S02]  /*fb70*/  SEL R153, R153, RZ, P2 ;  /* 0x000000ff99997207 */ /* 0x000fe40001000000 */
[----:B------:R-:W-:Y:S01]  /*fb80*/  LOP3.LUT R152, R22, R13, RZ, 0x3c, !PT ;  /* 0x0000000d16987212 */ /* 0x000fe200078e3cff */
[----:B------:R-:W-:Y:S06]  /*fb90*/  @!P0 BRA `(.L_x_9150) ;  /* 0x0000000000048947 */ /* 0x000fec0003800000 */
[----:B------:R-:W-:Y:S01]  /*fba0*/  BPT.TRAP 0x1 ;  /* 0x000000040000795c */ /* 0x000fe20000300000 */
.L_x_9150:
[----:B------:R-:W-:Y:S01]  /*fbb0*/  IMAD R13, R153, 0x8, R17 ;  /* 0x00000008990d7824 */ /* 0x000fe200078e0211 */
[----:B------:R-:W-:-:S04]  /*fbc0*/  SHF.L.U32 R14, R152, 0x1f, RZ ;  /* 0x0000001f980e7819 */ /* 0x000fc800000006ff */
[----:B------:R0:W1:Y:S01]  /*fbd0*/  SYNCS.PHASECHK.TRANS64.TRYWAIT P2, [R13+URZ+0x19c30], R14 ;  /* 0x019c300e0d0075a7 */ /* 0x000062000804017f */
[----:B------:R-:W-:Y:S05]  /*fbe0*/  @!P0 BRA `(.L_x_9151) ;  /* 0x0000000000048947 */ /* 0x000fea0003800000 */
[----:B------:R-:W-:Y:S01]  /*fbf0*/  BPT.TRAP 0x1 ;  /* 0x000000040000795c */ /* 0x000fe20000300000 */
.L_x_9151:
[----:B------:R-:W2:Y:S01]  /*fc00*/  LDL R15, [R1+0x1c] ;  /* 0x00001c00010f7983 */ /* 0x000ea20000100800 */
[----:B------:R-:W-:Y:S01]  /*fc10*/  BSSY B2, `(.L_x_9152) ;  /* 0x0000006000027945 */ /* 0x000fe20003800000 */
[----:B------:R-:W-:Y:S02]  /*fc20*/  IMAD.MOV.U32 R21, RZ, RZ, -0x3ffffff0 ;  /* 0xc0000010ff157424 */ /* 0x000fe400078e00ff */
[----:B--2---:R-:W-:Y:S01]  /*fc30*/  IMAD R20, R153, 0x300, R15 ;  /* 0x0000030099147824 */ /* 0x004fe200078e020f */
[----:B-1----:R-:W-:Y:S06]  /*fc40*/  @P2 BRA `(.L_x_9153) ;  /* 0x0000000000082947 */ /* 0x002fec0003800000 */
[----:B------:R-:W1:Y:S02]  /*fc50*/  SYNCS.PHASECHK.TRANS64.TRYWAIT P2, [R13+URZ+0x19c30], R14 ;  /* 0x019c300e0d0075a7 */ /* 0x000e64000804017f */
[----:B-1----:R-:W-:Y:S05]  /*fc60*/  @!P2 BRA `(.L_x_9154) ;  /* 0x000001300008a947 */ /* 0x002fea0003800000 */
.L_x_9153:
[----:B------:R-:W-:Y:S05]  /*fc70*/  BSYNC B2 ;  /* 0x0000000000027941 */ /* 0x000fea0003800000 */
.L_x_9152:
[C---:B------:R-:W-:Y:S01]  /*fc80*/  R2UR UR6, R20.reuse ;  /* 0x00000000140672ca */ /* 0x040fe200000e0000 */
[----:B------:R-:W-:Y:S01]  /*fc90*/  WARPGROUP.ARRIVE ;  /* 0x00000000000079c5 */ /* 0x000fe20000000000 */
[----:B------:R-:W-:Y:S01]  /*fca0*/  R2UR UR7, R21 ;  /* 0x00000000150772ca */ /* 0x000fe200000e0000 */
[----:B01----:R-:W-:Y:S01]  /*fcb0*/  VIADD R14, R20, 0x100 ;  /* 0x00000100140e7836 */ /* 0x003fe20000000000 */
[----:B------:R-:W-:Y:S01]  /*fcc0*/  R2UR UR4, R6 ;  /* 0x00000000060472ca */ /* 0x000fe200000e0000 */
[----:B------:R-:W-:Y:S01]  /*fcd0*/  IMAD.MOV.U32 R15, RZ, RZ, -0x3ffffff0 ;  /* 0xc0000010ff0f7424 */ /* 0x000fe200078e00ff */
[----:B------:R-:W-:Y:S01]  /*fce0*/  R2UR UR5, R7 ;  /* 0x00000000070572ca */ /* 0x000fe200000e0000 */
[----:B------:R-:W-:Y:S01]  /*fcf0*/  VIADD R20, R20, 0x200 ;  /* 0x0000020014147836 */ /* 0x000fe20000000000 */
[----:B------:R-:W-:Y:S01]  /*fd00*/  R2UR UR10, R14 ;  /* 0x000000000e0a72ca */ /* 0x000fe200000e0000 */
[----:B------:R-:W-:Y:S01]  /*fd10*/  IMAD.MOV.U32 R21, RZ, RZ, -0x3ffffff0 ;  /* 0xc0000010ff157424 */ /* 0x000fe200078e00ff */
[----:B------:R-:W-:-:S02]  /*fd20*/  R2UR UR11, R15 ;  /* 0x000000000f0b72ca */ /* 0x000fc400000e0000 */
[----:B------:R-:W-:Y:S02]  /*fd30*/  R2UR UR8, R10 ;  /* 0x000000000a0872ca */ /* 0x000fe400000e0000 */
[----:B------:R-:W-:Y:S02]  /*fd40*/  R2UR UR9, R11 ;  /* 0x000000000b0972ca */ /* 0x000fe400000e0000 */
[----:B------:R-:W-:Y:S02]  /*fd50*/  R2UR UR14, R20 ;  /* 0x00000000140e72ca */ /* 0x000fe400000e0000 */
[----:B------:R-:W-:Y:S01]  /*fd60*/  R2UR UR15, R21 ;  /* 0x00000000150f72ca */ /* 0x000fe200000e0000 */
[----:B------:R-:W-:Y:S01]  /*fd70*/  QGMMA.64x128x32.F32.E4M3.E4M3 R24, gdesc[UR4], RZ, !UPT, gsb0 ;  /* 0x01e00000041879f3 */ /* 0x000fe2000c0008ff */
[----:B------:R-:W-:Y:S02]  /*fd80*/  R2UR UR12, R8 ;  /* 0x00000000080c72ca */ /* 0x000fe400000e0000 */
[----:B------:R-:W-:Y:S01]  /*fd90*/  R2UR UR13, R9 ;  /* 0x00000000090d72ca */ /* 0x000fe200000e0000 */
[----:B------:R-:W-:-:S02]  /*fda0*/  WARPGROUP.DEPBAR.LE gsb0, 0x0 ;  /* 0x00008000000079c5 */ /* 0x000fc40000010000 */
[----:B------:R-:W-:-:S06]  /*fdb0*/  WARPGROUP.ARRIVE ;  /* 0x00000000000079c5 */ /* 0x000fcc0000000000 */
[----:B------:R-:W-:Y:S03]  /*fdc0*/  QGMMA.64x128x32.F32.E4M3.E4M3 R24, gdesc[UR8], R24, gsb0 ;  /* 0x01e00000081879f3 */ /* 0x000fe60008000818 */
[----:B------:R-:W-:Y:S02]  /*fdd0*/  WARPGROUP.DEPBAR.LE gsb0, 0x0 ;  /* 0x00008000000079c5 */ /* 0x000fe40000010000 */
[----:B------:R-:W-:-:S07]  /*fde0*/  WARPGROUP.ARRIVE ;  /* 0x00000000000079c5 */ /* 0x000fce0000000000 */
[----:B------:R-:W-:Y:S03]  /*fdf0*/  QGMMA.64x128x32.F32.E4M3.E4M3 R24, gdesc[UR12], R24, gsb0 ;  /* 0x01e000000c1879f3 */ /* 0x000fe60008000818 */
[----:B------:R-:W-:Y:S02]  /*fe00*/  WARPGROUP.DEPBAR.LE gsb0, 0x0 ;  /* 0x00008000000079c5 */ /* 0x000fe40000010000 */
[----:B------:R-:W-:Y:S05]  /*fe10*/  @!P0 BRA `(.L_x_9155) ;  /* 0x0000000000048947 */ /* 0x000fea0003800000 */
[----:B------:R-:W-:Y:S01]  /*fe20*/  BPT.TRAP 0x1 ;  /* 0x000000040000795c */ /* 0x000fe20000300000 */
.L_x_9155:
[----:B------:R-:W-:Y:S01]  /*fe30*/  SHF.L.U32 R14, R22, 0x1f, RZ ;  /* 0x0000001f160e7819 */ /* 0x000fe200000006ff */
[----:B------:R-:W-:-:S04]  /*fe40*/  IMAD R22, R18, 0x8, R17 ;  /* 0x0000000812167824 */ /* 0x000fc800078e0211 */
[----:B------:R0:W1:Y:S01]  /*fe50*/  SYNCS.PHASECHK.TRANS64.TRYWAIT P2, [R22+URZ+0x19c50], R14 ;  /* 0x019c500e160075a7 */ /* 0x000062000804017f */
[----:B------:R-:W-:Y:S05]  /*fe60*/  @!P0 BRA `(.L_x_9156) ;  /* 0x0000000000048947 */ /* 0x000fea0003800000 */
[----:B------:R-:W-:Y:S01]  /*fe70*/  BPT.TRAP 0x1 ;  /* 0x000000040000795c */ /* 0x000fe20000300000 */
.L_x_9156:
[----:B------:R-:W-:Y:S04]  /*fe80*/  BSSY B2, `(.L_x_9157) ;  /* 0x0000004000027945 */ /* 0x000fe80003800000 */
[----:B-1----:R-:W-:Y:S05]  /*fe90*/  @P2 BRA `(.L_x_9158) ;  /* 0x0000000000082947 */ /* 0x002fea0003800000 */
[----:B------:R-:W1:Y:S02]  /*fea0*/  SYNCS.PHASECHK.TRANS64.TRYWAIT P2, [R22+URZ+0x19c50], R14 ;  /* 0x019c500e160075a7 */ /* 0x000e64000804017f */
[----:B-1----:R-:W-:Y:S05]  /*feb0*/  @!P2 BRA `(.L_x_9159) ;  /* 0x0000012c0088a947 */ /* 0x002fea0003800000 */
.L_x_9158:
[----:B------:R-:W-:Y:S05]  /*fec0*/  BSYNC B2 ;  /* 0x0000000000027941 */ /* 0x000fea0003800000 */
.L_x_9157:
[----:B01----:R-:W-:Y:S01]  /*fed0*/  VIADD R14, R17, 0x3000 ;  /* 0x00003000110e7836 */ /* 0x003fe20000000000 */
[----:B------:R-:W-:Y:S01]  /*fee0*/  WARPGROUP.ARRIVE ;  /* 0x00000000000079c5 */ /* 0x000fe20000000000 */
[----:B------:R-:W-:Y:S01]  /*fef0*/  IMAD.MOV.U32 R15, RZ, RZ, 0x40000040 ;  /* 0x40000040ff0f7424 */ /* 0x000fe200078e00ff */
[----:B------:R-:W-:Y:S02]  /*ff00*/  LOP3.LUT P6, RZ, R16, 0x80, RZ, 0xc0, !PT ;  /* 0x0000008010ff7812 */ /* 0x000fe400078cc0ff */
[----:B------:R-:W-:Y:S02]  /*ff10*/  SHF.R.U32.HI R14, RZ, 0x4, R14 ;  /* 0x00000004ff0e7819 */ /* 0x000fe4000001160e */
[----:B------:R-:W-:Y:S02]  /*ff20*/  R2UR UR7, R15 ;  /* 0x000000000f0772ca */ /* 0x000fe400000e0000 */
[----:B------:R-:W-:-:S04]  /*ff30*/  LOP3.LUT R14, R14, 0x3fff, RZ, 0xc0, !PT ;  /* 0x00003fff0e0e7812 */ /* 0x000fc800078ec0ff */
[----:B------:R-:W-:-:S05]  /*ff40*/  LOP3.LUT R14, R14, 0x10000, RZ, 0xfc, !PT ;  /* 0x000100000e0e7812 */ /* 0x000fca00078efcff */
[----:B------:R-:W-:-:S05]  /*ff50*/  IMAD R14, R18, 0x300, R14 ;  /* 0x00000300120e7824 */ /* 0x000fca00078e020e */
[----:B------:R-:W-:-:S13]  /*ff60*/  R2UR UR6, R14 ;  /* 0x000000000e0672ca */ /* 0x000fda00000e0000 */
[----:B------:R-:W-:Y:S01]  /*ff70*/  QGMMA.64x96x32.F32.E4M3.E4M3 R88, R148, gdesc[UR4], R88, gsb0 ;  /* 0x0160000494587df3 */ /* 0x000fe20008000858 */
[----:B------:R-:W-:Y:S02]  /*ff80*/  VIADD R20, R14, 0x2 ;  /* 0x000000020e147836 */ /* 0x000fe40000000000 */
[----:B------:R-:W-:-:S03]  /*ff90*/  IMAD.MOV.U32 R21, RZ, RZ, 0x40000040 ;  /* 0x40000040ff157424 */ /* 0x000fc600078e00ff */
[----:B------:R-:W-:Y:S02]  /*ffa0*/  R2UR UR6, R20 ;  /* 0x00000000140672ca */ /* 0x000fe400000e0000 */
[----:B------:R-:W-:Y:S01]  /*ffb0*/  R2UR UR7, R21 ;  /* 0x00000000150772ca */ /* 0x000fe200000e0000 */
[----:B------:R-:W-:Y:S02]  /*ffc0*/  WARPGROUP.DEPBAR.LE gsb0, 0x0 ;  /* 0x00008000000079c5 */ /* 0x000fe40000010000 */
[----:B------:R-:W2:Y:S04]  /*ffd0*/  LDL R149, [R1+0x30] ;  /* 0x0000300001957983 */ /* 0x000ea80000100800 */
[----:B------:R-:W3:Y:S04]  /*ffe0*/  LDL R150, [R1+0x38] ;  /* 0x0000380001967983 */ /* 0x000ee80000100800 */
[----:B------:R-:W4:Y:S01]  /*fff0*/  LDL R151, [R1] ;  /* 0x0000000001977983 */ /* 0x000f220000100800 */
[----:B------:R-:W-:Y:S01]  /*10000*/  WARPGROUP.ARRIVE ;  /* 0x00000000000079c5 */ /* 0x000fe20000000000 */
[----:B------:R-:W-:-:S02]  /*10010*/  VIADD R20, R14, 0x4 ;  /* 0x000000040e147836 */ /* 0x000fc40000000000 */
[C---:B------:R-:W-:Y:S01]  /*10020*/  FMUL.FTZ R18, R2.reuse, R26 ;  /* 0x0000001a02127220 */ /* 0x040fe20000410000 */
[----:B------:R-:W-:Y:S02]  /*10030*/  IMAD.MOV.U32 R21, RZ, RZ, 0x40000040 ;  /* 0x40000040ff157424 */ /* 0x000fe400078e00ff */
[----:B------:R-:W-:Y:S01]  /*10040*/  FMUL.FTZ R26, R2, R31 ;  /* 0x0000001f021a7220 */ /* 0x000fe20000410000 */
[----:B------:R-:W-:Y:S01]  /*10050*/  VIADD R14, R14, 0x6 ;  /* 0x000000060e0e7836 */ /* 0x000fe20000000000 */
[----:B------:R-:W-:Y:S01]  /*10060*/  QGMMA.64x96x32.F32.E4M3.E4M3 R88, R144, gdesc[UR4], R88, gsb0 ;  /* 0x0160000490587df3 */ /* 0x000fe20008000858 */
        /* <DEDUP_REMOVED lines=29> */
[----:B------:R-:W-:Y:S01]  /*10240*/  FMUL.FTZ R81, R2, R87 ;  /* 0x0000005702517220 */ /* 0x000fe20000410000 */
[----:B------:R-:W0:Y:S01]  /*10250*/  MUFU.TANH R18, R18 ;  /* 0x0000001200127308 */ /* 0x000e220000002400 */
[----:B------:R-:W-:-:S07]  /*10260*/  @!P1 PRMT R42, RZ, 0x654, R42 ;  /* 0x00000654ff2a9816 */ /* 0x000fce000000002a */
[----:B------:R-:W1:Y:S08]  /*10270*/  MUFU.TANH R20, R20 ;  /* 0x0000001400147308 */ /* 0x000e700000002400 */
        /* <DEDUP_REMOVED lines=69> */
[----:B------:R-:W0:Y:S01]  /*106d0*/  MUFU.TANH R47, R47 ;  /* 0x0000002f002f7308 */ /* 0x000e220000002400 */
[----:B--2---:R-:W-:-:S07]  /*106e0*/  IADD3 R43, R149, 0x1, -R82 ;  /* 0x00000001952b7810 */ /* 0x004fce0007ffe852 */
[----:B------:R-:W2:Y:S01]  /*106f0*/  MUFU.TANH R48, R48 ;  /* 0x0000003000307308 */ /* 0x000ea20000002400 */
[----:B---3--:R-:W-:-:S04]  /*10700*/  IMAD.IADD R43, R43, 0x1, -R150 ;  /* 0x000000012b2b7824 */ /* 0x008fc800078e0a96 */
[----:B------:R-:W-:-:S03]  /*10710*/  IMAD R43, R156, -0x2, R43 ;  /* 0xfffffffe9c2b7824 */ /* 0x000fc600078e022b */
[----:B------:R-:W3:Y:S01]  /*10720*/  MUFU.TANH R49, R49 ;  /* 0x0000003100317308 */ /* 0x000ee20000002400 */
[----:B------:R-:W-:-:S04]  /*10730*/  VIADD R87, R43, UR36 ;  /* 0x000000242b577c36 */ /* 0x000fc80008000000 */
[----:B----4-:R-:W-:-:S03]  /*10740*/  IMAD.IADD R85, R151, 0x1, R87 ;  /* 0x0000000197557824 */ /* 0x010fc600078e0257 */
[----:B------:R-:W4:Y:S08]  /*10750*/  MUFU.TANH R50, R50 ;  /* 0x0000003200327308 */ /* 0x000f300000002400 */
[----:B------:R-:W0:Y:S08]  /*10760*/  MUFU.TANH R51, R51 ;  /* 0x0000003300337308 */ /* 0x000e300000002400 */
[----:B------:R-:W0:Y:S08]  /*10770*/  MUFU.TANH R52, R52 ;  /* 0x0000003400347308 */ /* 0x000e300000002400 */
[----:B------:R-:W0:Y:S08]  /*10780*/  MUFU.TANH R53, R53 ;  /* 0x0000003500357308 */ /* 0x000e300000002400 */
[----:B------:R-:W0:Y:S08]  /*10790*/  MUFU.TANH R54, R54 ;  /* 0x0000003600367308 */ /* 0x000e300000002400 */
[----:B------:R-:W0:Y:S01]  /*107a0*/  MUFU.TANH R55, R55 ;  /* 0x0000003700377308 */ /* 0x000e220000002400 */
[----:B------:R-:W-:-:S02]  /*107b0*/  WARPGROUP.DEPBAR.LE gsb0, 0x0 ;  /* 0x00008000000079c5 */ /* 0x000fc40000010000 */
[----:B------:R-:W-:Y:S01]  /*107c0*/  VIADD R136, R43, UR45 ;  /* 0x0000002d2b887c36 */ /* 0x000fe20008000000 */
[----:B------:R0:W-:Y:S04]  /*107d0*/  @!P1 SYNCS.ARRIVE.TRANS64.RED.A1T0 RZ, [R42+URZ], RZ ;  /* 0x000000ff2aff99a7 */ /* 0x0001e8000810043f */
[----:B------:R-:W0:Y:S01]  /*107e0*/  MUFU.TANH R56, R56 ;  /* 0x0000003800387308 */ /* 0x000e220000002400 */
[----:B------:R-:W-:-:S07]  /*107f0*/  IMAD.IADD R86, R151, 0x1, R136 ;  /* 0x0000000197567824 */ /* 0x000fce00078e0288 */
        /* <DEDUP_REMOVED lines=32> */
[----:B------:R-:W2:Y:S01]  /*10a00*/  LDL R151, [R1+0x10] ;  /* 0x0000100001977983 */ /* 0x000ea20000100800 */
[----:B------:R-:W-:-:S05]  /*10a10*/  IMAD.U32 R137, RZ, RZ, UR43 ;  /* 0x0000002bff897e24 */ /* 0x000fca000f8e00ff */
[----:B------:R-:W-:-:S13]  /*10a20*/  ISETP.NE.AND P2, PT, R137, 0x1, PT ;  /* 0x000000018900780c */ /* 0x000fda0003f45270 */
[----:B0-----:R-:W2:Y:S02]  /*10a30*/  @P2 LDC.64 R42, c[0x0][0x9e8] ;  /* 0x00027a00ff2a2b82 */ /* 0x001ea40000000a00 */
[----:B--2---:R-:W-:-:S04]  /*10a40*/  @P2 IMAD.HI.U32 R42, R151, R42, RZ ;  /* 0x0000002a972a2227 */ /* 0x004fc800078e00ff */
[----:B------:R-:W-:Y:S01]  /*10a50*/  IMAD.MOV.U32 R138, RZ, RZ, R151 ;  /* 0x000000ffff8a7224 */ /* 0x000fe200078e0097 */
[----:B------:R-:W-:-:S04]  /*10a60*/  @P2 SHF.R.U32.HI R138, RZ, R43, R42 ;  /* 0x0000002bff8a2219 */ /* 0x000fc8000001162a */
[----:B------:R-:W-:Y:S01]  /*10a70*/  LOP3.LUT R42, RZ, R138, RZ, 0x33, !PT ;  /* 0x0000008aff2a7212 */ /* 0x000fe200078e33ff */
[----:B------:R-:W-:Y:S06]  /*10a80*/  BRA `(.L_x_9163) ;  /* 0x0000000000187947 */ /* 0x000fec0003800000 */
.L_x_9162:
[----:B------:R-:W-:-:S05]  /*10a90*/  IMAD.U32 R137, RZ, RZ, UR43 ;  /* 0x0000002bff897e24 */ /* 0x000fca000f8e00ff */
[----:B------:R-:W-:-:S13]  /*10aa0*/  ISETP.NE.AND P2, PT, R137, 0x1, PT ;  /* 0x000000018900780c */ /* 0x000fda0003f45270 */
[----:B0-----:R-:W0:Y:S02]  /*10ab0*/  @P2 LDC.64 R42, c[0x0][0x9e8] ;  /* 0x00027a00ff2a2b82 */ /* 0x001e240000000a00 */
[----:B0-----:R-:W-:-:S04]  /*10ac0*/  @P2 IMAD.HI.U32 R138, R155, R42, RZ ;  /* 0x0000002a9b8a2227 */ /* 0x001fc800078e00ff */
[----:B------:R-:W-:Y:S01]  /*10ad0*/  IMAD.MOV.U32 R42, RZ, RZ, R155 ;  /* 0x000000ffff2a7224 */ /* 0x000fe200078e009b */
[----:B------:R-:W-:-:S07]  /*10ae0*/  @P2 SHF.R.U32.HI R42, RZ, R43, R138 ;  /* 0x0000002bff2a2219 */ /* 0x000fce000001168a */
.L_x_9163:
[----:B------:R-:W-:Y:S05]  /*10af0*/  BSYNC B2 ;  /* 0x0000000000027941 */ /* 0x000fea0003800000 */
.L_x_9161:
[----:B------:R-:W-:-:S04]  /*10b00*/  IMAD R42, R42, R137, -R82 ;  /* 0x000000892a2a7224 */ /* 0x000fc800078e0a52 */
[----:B------:R-:W-:-:S05]  /*10b10*/  IMAD R42, R156, -0x2, R42 ;  /* 0xfffffffe9c2a7824 */ /* 0x000fca00078e022a */
[----:B------:R-:W-:Y:S02]  /*10b20*/  VIMNMX R85, R85, R42, !PT ;  /* 0x0000002a55557248 */ /* 0x000fe40007fe0100 */
[----:B------:R-:W-:-:S07]  /*10b30*/  VIADDMNMX R86, R42, R137, R86, PT ;  /* 0x000000892a567246 */ /* 0x000fce0003800156 */
.L_x_9160:
[----:B------:R-:W2:Y:S01]  /*10b40*/  LDL R138, [R1+0x4] ;  /* 0x00000400018a7983 */ /* 0x000ea20000100800 */
[----:B------:R-:W-:-:S04]  /*10b50*/  ISETP.GT.AND P2, PT, R0, -0x1, PT ;  /* 0xffffffff0000780c */ /* 0x000fc80003f44270 */
[C---:B------:R-:W-:Y:S02]  /*10b60*/  ISETP.GT.AND P4, PT, R85.reuse, RZ, P2 ;  /* 0x000000ff5500720c */ /* 0x040fe40001784270 */
[----:B------:R-:W-:Y:S02]  /*10b70*/  ISETP.GT.AND P5, PT, R85, 0x1, P2 ;  /* 0x000000015500780c */ /* 0x000fe400017a4270 */
[C---:B------:R-:W-:Y:S02]  /*10b80*/  ISETP.LT.OR P4, PT, R86.reuse, 0x1, P4 ;  /* 0x000000015600780c */ /* 0x040fe40002781670 */
[----:B------:R-:W-:Y:S02]  /*10b90*/  ISETP.LT.OR P5, PT, R86, 0x2, P5 ;  /* 0x000000025600780c */ /* 0x000fe40002fa1670 */
[----:B0-----:R-:W-:Y:S02]  /*10ba0*/  FSEL R42, R14, -INF , !P4 ;  /* 0xff8000000e2a7808 */ /* 0x001fe40006000000 */
        /* <DEDUP_REMOVED lines=91> */
[----:B--2---:R-:W-:-:S02]  /*11160*/  IMAD.IADD R136, R138, 0x1, R136 ;  /* 0x000000018a887824 */ /* 0x004fc400078e0288 */
[----:B------:R-:W-:Y:S01]  /*11170*/  IMAD.IADD R87, R138, 0x1, R87 ;  /* 0x000000018a577824 */ /* 0x000fe200078e0257 */
[----:B------:R-:W-:Y:S06]  /*11180*/  @!P6 BRA `(.L_x_9164) ;  /* 0x00000000005ce947 */ /* 0x000fec0003800000 */
[----:B------:R-:W-:Y:S01]  /*11190*/  ISETP.GT.AND P3, PT, R154, -0x1, PT ;  /* 0xffffffff9a00780c */ /* 0x000fe20003f64270 */
[----:B------:R-:W-:-:S12]  /*111a0*/  BSSY B2, `(.L_x_9165) ;  /* 0x0000011000027945 */ /* 0x000fd80003800000 */
[----:B------:R-:W-:Y:S05]  /*111b0*/  @P3 BRA `(.L_x_9166) ;  /* 0x0000000000243947 */ /* 0x000fea0003800000 */
[----:B------:R-:W2:Y:S01]  /*111c0*/  LDL R138, [R1+0xc] ;  /* 0x00000c00018a7983 */ /* 0x000ea20000100800 */
[----:B------:R-:W-:-:S05]  /*111d0*/  IMAD.U32 R24, RZ, RZ, UR43 ;  /* 0x0000002bff187e24 */ /* 0x000fca000f8e00ff */
[----:B------:R-:W-:-:S13]  /*111e0*/  ISETP.NE.AND P3, PT, R24, 0x1, PT ;  /* 0x000000011800780c */ /* 0x000fda0003f65270 */
[----:B------:R-:W2:Y:S02]  /*111f0*/  @P3 LDC.64 R14, c[0x0][0x9e8] ;  /* 0x00027a00ff0e3b82 */ /* 0x000ea40000000a00 */
[----:B--2---:R-:W-:-:S04]  /*11200*/  @P3 IMAD.HI.U32 R14, R138, R14, RZ ;  /* 0x0000000e8a0e3227 */ /* 0x004fc800078e00ff */
[----:B------:R-:W-:Y:S01]  /*11210*/  IMAD.MOV.U32 R85, RZ, RZ, R138 ;  /* 0x000000ffff557224 */ /* 0x000fe200078e008a */
[----:B------:R-:W-:-:S04]  /*11220*/  @P3 SHF.R.U32.HI R85, RZ, R15, R14 ;  /* 0x0000000fff553219 */ /* 0x000fc8000001160e */
[----:B------:R-:W-:Y:S01]  /*11230*/  LOP3.LUT R14, RZ, R85, RZ, 0x33, !PT ;  /* 0x00000055ff0e7212 */ /* 0x000fe200078e33ff */
[----:B------:R-:W-:Y:S06]  /*11240*/  BRA `(.L_x_9167) ;  /* 0x0000000000187947 */ /* 0x000fec0003800000 */
.L_x_9166:
[----:B------:R-:W-:-:S05]  /*11250*/  IMAD.U32 R24, RZ, RZ, UR43 ;  /* 0x0000002bff187e24 */ /* 0x000fca000f8e00ff */
[----:B------:R-:W-:-:S13]  /*11260*/  ISETP.NE.AND P3, PT, R24, 0x1, PT ;  /* 0x000000011800780c */ /* 0x000fda0003f65270 */
[----:B------:R-:W0:Y:S02]  /*11270*/  @P3 LDC.64 R14, c[0x0][0x9e8] ;  /* 0x00027a00ff0e3b82 */ /* 0x000e240000000a00 */
[----:B0-----:R-:W-:-:S04]  /*11280*/  @P3 IMAD.HI.U32 R85, R154, R14, RZ ;  /* 0x0000000e9a553227 */ /* 0x001fc800078e00ff */
[----:B------:R-:W-:Y:S01]  /*11290*/  IMAD.MOV.U32 R14, RZ, RZ, R154 ;  /* 0x000000ffff0e7224 */ /* 0x000fe200078e009a */
[----:B------:R-:W-:-:S07]  /*112a0*/  @P3 SHF.R.U32.HI R14, RZ, R15, R85 ;  /* 0x0000000fff0e3219 */ /* 0x000fce0000011655 */
.L_x_9167:
[----:B------:R-:W-:Y:S05]  /*112b0*/  BSYNC B2 ;  /* 0x0000000000027941 */ /* 0x000fea0003800000 */
.L_x_9165:
[----:B------:R-:W-:-:S04]  /*112c0*/  IMAD R82, R14, R24, -R82 ;  /* 0x000000180e527224 */ /* 0x000fc800078e0a52 */
[----:B------:R-:W-:-:S05]  /*112d0*/  IMAD R82, R156, -0x2, R82 ;  /* 0xfffffffe9c527824 */ /* 0x000fca00078e0252 */
[----:B------:R-:W-:Y:S02]  /*112e0*/  VIMNMX R87, R87, R82, !PT ;  /* 0x0000005257577248 */ /* 0x000fe40007fe0100 */
[----:B------:R-:W-:-:S07]  /*112f0*/  VIADDMNMX R136, R82, R24, R136, PT ;  /* 0x0000001852887246 */ /* 0x000fce0003800188 */
.L_x_9164:
[----:B------:R-:W-:Y:S01]  /*11300*/  FMNMX.FTZ R14, R42, R12, !PT ;  /* 0x0000000c2a0e7209 */ /* 0x000fe20007810000 */
[----:B------:R-:W-:Y:S01]  /*11310*/  IMAD.U32 R24, RZ, RZ, UR42 ;  /* 0x0000002aff187e24 */ /* 0x000fe2000f8e00ff */
[----:B------:R-:W-:Y:S02]  /*11320*/  ISETP.GT.AND P5, PT, R87, 0x1, P2 ;  /* 0x000000015700780c */ /* 0x000fe400017a4270 */
[----:B------:R-:W-:Y:S02]  /*11330*/  FMNMX.FTZ R14, R43, R14, !PT ;  /* 0x0000000e2b0e7209 */ /* 0x000fe40007810000 */
[----:B------:R-:W-:Y:S02]  /*11340*/  ISETP.GT.AND P3, PT, R87, 0x8, P2 ;  /* 0x000000085700780c */ /* 0x000fe40001764270 */
[----:B------:R-:W-:Y:S02]  /*11350*/  FMNMX.FTZ R14, R21, R14, !PT ;  /* 0x0000000e150e7209 */ /* 0x000fe40007810000 */
[----:B------:R-:W-:-:S02]  /*11360*/  ISETP.GT.AND P4, PT, R87, 0x9, P2 ;  /* 0x000000095700780c */ /* 0x000fc40001784270 */
[----:B------:R-:W-:Y:S02]  /*11370*/  FMNMX.FTZ R14, R137, R14, !PT ;  /* 0x0000000e890e7209 */ /* 0x000fe40007810000 */
[C---:B------:R-:W-:Y:S02]  /*11380*/  ISETP.LT.OR P5, PT, R136.reuse, 0x2, P5 ;  /* 0x000000028800780c */ /* 0x040fe40002fa1670 */
[C---:B------:R-:W-:Y:S02]  /*11390*/  ISETP.LT.OR P3, PT, R136.reuse, 0x9, P3 ;  /* 0x000000098800780c */ /* 0x040fe40001f61670 */
[----:B------:R-:W-:Y:S02]  /*113a0*/  ISETP.LT.OR P4, PT, R136, 0xa, P4 ;  /* 0x0000000a8800780c */ /* 0x000fe40002781670 */
[----:B------:R-:W-:Y:S02]  /*113b0*/  FMNMX.FTZ R14, R27, R14, !PT ;  /* 0x0000000e1b0e7209 */ /* 0x000fe40007810000 */
[----:B------:R-:W-:-:S02]  /*113c0*/  FSEL R20, R20, -INF , !P5 ;  /* 0xff80000014147808 */ /* 0x000fc40006800000 */
[----:B------:R-:W-:Y:S02]  /*113d0*/  FSEL R25, R25, -INF , !P3 ;  /* 0xff80000019197808 */ /* 0x000fe40005800000 */
[----:B------:R-:W-:Y:S02]  /*113e0*/  FSEL R26, R26, -INF , !P4 ;  /* 0xff8000001a1a7808 */ /* 0x000fe40006000000 */
[----:B------:R-:W-:Y:S02]  /*113f0*/  FMNMX.FTZ R14, R28, R14, !PT ;  /* 0x0000000e1c0e7209 */ /* 0x000fe40007810000 */
[C---:B------:R-:W-:Y:S02]  /*11400*/  ISETP.GT.AND P5, PT, R87.reuse, 0x10, P2 ;  /* 0x000000105700780c */ /* 0x040fe400017a4270 */
[C---:B------:R-:W-:Y:S02]  /*11410*/  ISETP.GT.AND P3, PT, R87.reuse, 0x11, P2 ;  /* 0x000000115700780c */ /* 0x040fe40001764270 */
        /* <DEDUP_REMOVED lines=9> */
[C---:B------:R-:W-:Y:S02]  /*114b0*/  ISETP.GT.AND P5, PT, R87.reuse, 0x19, P2 ;  /* 0x000000195700780c */ /* 0x040fe400017a4270 */
[C---:B------:R-:W-:Y:S02]  /*114c0*/  ISETP.GT.AND P3, PT, R87.reuse, 0x20, P2 ;  /* 0x000000205700780c */ /* 0x040fe40001764270 */
[----:B------:R-:W-:Y:S02]  /*114d0*/  ISETP.GT.AND P4, PT, R87, 0x21, P2 ;  /* 0x000000215700780c */ /* 0x000fe40001784270 */
[----:B------:R-:W-:-:S02]  /*114e0*/  FMNMX.FTZ R14, R35, R14, !PT ;  /* 0x0000000e230e7209 */ /* 0x000fc40007810000 */
[C---:B------:R-:W-:Y:S02]  /*114f0*/  ISETP.LT.OR P5, PT, R136.reuse, 0x1a, P5 ;  /* 0x0000001a8800780c */ /* 0x040fe40002fa1670 */
[C---:B------:R-:W-:Y:S02]  /*11500*/  ISETP.LT.OR P3, PT, R136.reuse, 0x21, P3 ;  /* 0x000000218800780c */ /* 0x040fe40001f61670 */
[----:B------:R-:W-:Y:S02]  /*11510*/  ISETP.LT.OR P4, PT, R136, 0x22, P4 ;  /* 0x000000228800780c */ /* 0x000fe40002781670 */
[----:B------:R-:W-:Y:S02]  /*11520*/  LOP3.LUT R16, R16, 0xbfffffff, RZ, 0xc0, !PT ;  /* 0xbfffffff10107812 */ /* 0x000fe400078ec0ff */
[----:B------:R-:W-:Y:S02]  /*11530*/  FMNMX.FTZ R14, R36, R14, !PT ;  /* 0x0000000e240e7209 */ /* 0x000fe40007810000 */
[----:B------:R-:W-:-:S02]  /*11540*/  FSEL R34, R34, -INF , !P5 ;  /* 0xff80000022227808 */ /* 0x000fc40006800000 */
[----:B------:R-:W-:Y:S02]  /*11550*/  FSEL R37, R37, -INF , !P3 ;  /* 0xff80000025257808 */ /* 0x000fe40005800000 */
[----:B------:R-:W-:Y:S02]  /*11560*/  FSEL R38, R38, -INF , !P4 ;  /* 0xff80000026267808 */ /* 0x000fe40006000000 */
[C---:B------:R-:W-:Y:S02]  /*11570*/  ISETP.GT.AND P5, PT, R87.reuse, 0x28, P2 ;  /* 0x000000285700780c */ /* 0x040fe400017a4270 */
[C---:B------:R-:W-:Y:S02]  /*11580*/  ISETP.GT.AND P3, PT, R87.reuse, 0x29, P2 ;  /* 0x000000295700780c */ /* 0x040fe40001764270 */
[----:B------:R-:W-:Y:S02]  /*11590*/  ISETP.GT.AND P4, PT, R87, 0x30, P2 ;  /* 0x000000305700780c */ /* 0x000fe40001784270 */
[----:B------:R-:W-:-:S02]  /*115a0*/  @P0 LOP3.LUT R16, R16, 0x40000000, RZ, 0xfc, !PT ;  /* 0x4000000010100812 */ /* 0x000fc400078efcff */
[----:B------:R-:W-:Y:S02]  /*115b0*/  FMNMX.FTZ R14, R39, R14, !PT ;  /* 0x0000000e270e7209 */ /* 0x000fe40007810000 */
[C---:B------:R-:W-:Y:S02]  /*115c0*/  ISETP.LT.OR P5, PT, R136.reuse, 0x29, P5 ;  /* 0x000000298800780c */ /* 0x040fe40002fa1670 */
[C---:B------:R-:W-:Y:S02]  /*115d0*/  ISETP.LT.OR P3, PT, R136.reuse, 0x2a, P3 ;  /* 0x0000002a8800780c */ /* 0x040fe40001f61670 */
[----:B------:R-:W-:Y:S02]  /*115e0*/  ISETP.LT.OR P4, PT, R136, 0x31, P4 ;  /* 0x000000318800780c */ /* 0x000fe40002781670 */
[----:B------:R-:W-:Y:S02]  /*115f0*/  LOP3.LUT R16, R16, 0xdfffffff, RZ, 0xc0, !PT ;  /* 0xdfffffff10107812 */ /* 0x000fe400078ec0ff */
[----:B------:R-:W-:-:S02]  /*11600*/  FMNMX.FTZ R14, R40, R14, !PT ;  /* 0x0000000e280e7209 */ /* 0x000fc40007810000 */
[----:B------:R-:W-:Y:S02]  /*11610*/  FSEL R41, R41, -INF , !P5 ;  /* 0xff80000029297808 */ /* 0x000fe40006800000 */
[----:B------:R-:W-:Y:S02]  /*11620*/  FSEL R44, R44, -INF , !P3 ;  /* 0xff8000002c2c7808 */ /* 0x000fe40005800000 */
[----:B------:R-:W-:Y:S02]  /*11630*/  FSEL R47, R47, -INF , !P4 ;  /* 0xff8000002f2f7808 */ /* 0x000fe40006000000 */
[----:B------:R-:W-:Y:S02]  /*11640*/  @P1 LOP3.LUT R16, R16, 0x20000000, RZ, 0xfc, !PT ;  /* 0x2000000010101812 */ /* 0x000fe400078efcff */
[C---:B------:R-:W-:Y:S02]  /*11650*/  ISETP.GT.AND P5, PT, R87.reuse, 0x31, P2 ;  /* 0x000000315700780c */ /* 0x040fe400017a4270 */
[----:B------:R-:W-:-:S02]  /*11660*/  ISETP.GT.AND P3, PT, R87, 0x38, P2 ;  /* 0x000000385700780c */ /* 0x000fc40001764270 */
[----:B------:R-:W-:Y:S02]  /*11670*/  ISETP.GT.AND P4, PT, R87, 0x39, P2 ;  /* 0x000000395700780c */ /* 0x000fe40001784270 */
[----:B------:R-:W-:Y:S02]  /*11680*/  FMNMX.FTZ R14, R45, R14, !PT ;  /* 0x0000000e2d0e7209 */ /* 0x000fe40007810000 */
[----:B------:R-:W-:Y:S02]  /*11690*/  ISETP.GT.AND P1, PT, R87, 0x78, P2 ;  /* 0x000000785700780c */ /* 0x000fe40001724270 */
[C---:B------:R-:W-:Y:S02]  /*116a0*/  ISETP.LT.OR P5, PT, R136.reuse, 0x32, P5 ;  /* 0x000000328800780c */ /* 0x040fe40002fa1670 */
[C---:B------:R-:W-:Y:S02]  /*116b0*/  ISETP.LT.OR P3, PT, R136.reuse, 0x39, P3 ;  /* 0x000000398800780c */ /* 0x040fe40001f61670 */
[----:B------:R-:W-:-:S02]  /*116c0*/  ISETP.LT.OR P4, PT, R136, 0x3a, P4 ;  /* 0x0000003a8800780c */ /* 0x000fc40002781670 */
[----:B------:R-:W-:Y:S02]  /*116d0*/  FMNMX.FTZ R14, R46, R14, !PT ;  /* 0x0000000e2e0e7209 */ /* 0x000fe40007810000 */
[----:B------:R-:W-:Y:S02]  /*116e0*/  FSEL R48, R48, -INF , !P5 ;  /* 0xff80000030307808 */ /* 0x000fe40006800000 */
[----:B------:R-:W-:Y:S02]  /*116f0*/  FSEL R51, R51, -INF , !P3 ;  /* 0xff80000033337808 */ /* 0x000fe40005800000 */
[----:B------:R-:W-:Y:S02]  /*11700*/  FSEL R52, R52, -INF , !P4 ;  /* 0xff80000034347808 */ /* 0x000fe40006000000 */
[----:B------:R-:W-:Y:S02]  /*11710*/  FMNMX.FTZ R14, R49, R14, !PT ;  /* 0x0000000e310e7209 */ /* 0x000fe40007810000 */
[----:B------:R-:W-:-:S02]  /*11720*/  ISETP.GT.AND P5, PT, R87, 0x40, P2 ;  /* 0x000000405700780c */ /* 0x000fc400017a4270 */
[C---:B------:R-:W-:Y:S02]  /*11730*/  ISETP.GT.AND P3, PT, R87.reuse, 0x41, P2 ;  /* 0x000000415700780c */ /* 0x040fe40001764270 */
[----:B------:R-:W-:Y:S02]  /*11740*/  ISETP.GT.AND P4, PT, R87, 0x48, P2 ;  /* 0x000000485700780c */ /* 0x000fe40001784270 */
[----:B------:R-:W-:Y:S02]  /*11750*/  LOP3.LUT R16, R16, 0xfffffffd, RZ, 0xc0, !PT ;  /* 0xfffffffd10107812 */ /* 0x000fe400078ec0ff */
[----:B------:R-:W-:Y:S02]  /*11760*/  FMNMX.FTZ R14, R50, R14, !PT ;  /* 0x0000000e320e7209 */ /* 0x000fe40007810000 */
[C---:B------:R-:W-:Y:S02]  /*11770*/  ISETP.LT.OR P5, PT, R136.reuse, 0x41, P5 ;  /* 0x000000418800780c */ /* 0x040fe40002fa1670 */
[----:B------:R-:W-:-:S02]  /*11780*/  ISETP.LT.OR P3, PT, R136, 0x42, P3 ;  /* 0x000000428800780c */ /* 0x000fc40001f61670 */
[----:B------:R-:W-:Y:S02]  /*11790*/  ISETP.LT.OR P4, PT, R136, 0x49, P4 ;  /* 0x000000498800780c */ /* 0x000fe40002781670 */
[----:B------:R-:W-:Y:S02]  /*117a0*/  @P1 LOP3.LUT R16, R16, 0x2, RZ, 0xfc, !PT ;  /* 0x0000000210101812 */ /* 0x000fe400078efcff */
[----:B------:R-:W-:Y:S02]  /*117b0*/  ISETP.GT.AND P1, PT, R87, RZ, P2 ;  /* 0x000000ff5700720c */ /* 0x000fe40001724270 */
[----:B------:R-:W-:Y:S02]  /*117c0*/  FMNMX.FTZ R14, R53, R14, !PT ;  /* 0x0000000e350e7209 */ /* 0x000fe40007810000 */
[----:B------:R-:W-:Y:S02]  /*117d0*/  FSEL R55, R55, -INF , !P5 ;  /* 0xff80000037377808 */ /* 0x000fe40006800000 */
[----:B------:R-:W-:-:S02]  /*117e0*/  FSEL R56, R56, -INF , !P3 ;  /* 0xff80000038387808 */ /* 0x000fc40005800000 */
[----:B------:R-:W-:Y:S02]  /*117f0*/  FSEL R59, R59, -INF , !P4 ;  /* 0xff8000003b3b7808 */ /* 0x000fe40006000000 */
[C---:B------:R-:W-:Y:S02]  /*11800*/  ISETP.GT.AND P5, PT, R87.reuse, 0x49, P2 ;  /* 0x000000495700780c */ /* 0x040fe400017a4270 */
[C---:B------:R-:W-:Y:S02]  /*11810*/  ISETP.GT.AND P3, PT, R87.reuse, 0x50, P2 ;  /* 0x000000505700780c */ /* 0x040fe40001764270 */
[----:B------:R-:W-:Y:S02]  /*11820*/  ISETP.GT.AND P4, PT, R87, 0x51, P2 ;  /* 0x000000515700780c */ /* 0x000fe40001784270 */
[----:B------:R-:W-:Y:S02]  /*11830*/  FMNMX.FTZ R14, R54, R14, !PT ;  /* 0x0000000e360e7209 */ /* 0x000fe40007810000 */
[----:B------:R-:W-:-:S02]  /*11840*/  ISETP.LT.OR P5, PT, R136, 0x4a, P5 ;  /* 0x0000004a8800780c */ /* 0x000fc40002fa1670 */
[C---:B------:R-:W-:Y:S02]  /*11850*/  ISETP.LT.OR P3, PT, R136.reuse, 0x51, P3 ;  /* 0x000000518800780c */ /* 0x040fe40001f61670 */
[----:B------:R-:W-:Y:S02]  /*11860*/  ISETP.LT.OR P4, PT, R136, 0x52, P4 ;  /* 0x000000528800780c */ /* 0x000fe40002781670 */
[----:B------:R-:W-:Y:S02]  /*11870*/  LOP3.LUT R16, R16, 0xffffffdf, RZ, 0xc0, !PT ;  /* 0xffffffdf10107812 */ /* 0x000fe400078ec0ff */
[----:B------:R-:W-:Y:S02]  /*11880*/  FMNMX.FTZ R14, R57, R14, !PT ;  /* 0x0000000e390e7209 */ /* 0x000fe40007810000 */
[----:B------:R-:W-:Y:S02]  /*11890*/  FSEL R60, R60, -INF , !P5 ;  /* 0xff8000003c3c7808 */ /* 0x000fe40006800000 */
[----:B------:R-:W-:-:S02]  /*118a0*/  FSEL R63, R63, -INF , !P3 ;  /* 0xff8000003f3f7808 */ /* 0x000fc40005800000 */
[----:B------:R-:W-:Y:S02]  /*118b0*/  FSEL R64, R64, -INF , !P4 ;  /* 0xff80000040407808 */ /* 0x000fe40006000000 */
[C---:B------:R-:W-:Y:S02]  /*118c0*/  ISETP.GT.AND P5, PT, R87.reuse, 0x58, P2 ;  /* 0x000000585700780c */ /* 0x040fe400017a4270 */
[C---:B------:R-:W-:Y:S02]  /*118d0*/  ISETP.GT.AND P3, PT, R87.reuse, 0x59, P2 ;  /* 0x000000595700780c */ /* 0x040fe40001764270 */
[----:B------:R-:W-:Y:S02]  /*118e0*/  ISETP.GT.AND P4, PT, R87, 0x60, P2 ;  /* 0x000000605700780c */ /* 0x000fe40001784270 */
[----:B------:R-:W-:Y:S02]  /*118f0*/  @P1 LOP3.LUT R16, R16, 0x20, RZ, 0xfc, !PT ;  /* 0x0000002010101812 */ /* 0x000fe400078efcff */
[----:B------:R-:W-:-:S02]  /*11900*/  FMNMX.FTZ R14, R58, R14, !PT ;  /* 0x0000000e3a0e7209 */ /* 0x000fc40007810000 */
[----:B------:R-:W-:Y:S02]  /*11910*/  ISETP.GT.AND P1, PT, R87, 0x79, P2 ;  /* 0x000000795700780c */ /* 0x000fe40001724270 */
        /* <DEDUP_REMOVED lines=9> */
[C---:B------:R-:W-:Y:S02]  /*119b0*/  ISETP.GT.AND P4, PT, R87.reuse, 0x69, P2 ;  /* 0x000000695700780c */ /* 0x040fe40001784270 */
[----:B------:R-:W-:-:S02]  /*119c0*/  ISETP.GT.AND P5, PT, R87, 0x70, P2 ;  /* 0x000000705700780c */ /* 0x000fc400017a4270 */
[----:B------:R-:W-:Y:S02]  /*119d0*/  ISETP.GT.AND P6, PT, R87, 0x71, P2 ;  /* 0x000000715700780c */ /* 0x000fe400017c4270 */
[----:B------:R-:W-:Y:S02]  /*119e0*/  FMNMX.FTZ R14, R62, R14, !PT ;  /* 0x0000000e3e0e7209 */ /* 0x000fe40007810000 */
[C---:B------:R-:W-:Y:S02]  /*119f0*/  LOP3.LUT P2, RZ, R16.reuse, 0x2, RZ, 0xc0, !PT ;  /* 0x0000000210ff7812 */ /* 0x040fe4000784c0ff */
[----:B------:R-:W-:Y:S02]  /*11a00*/  LOP3.LUT R16, R16, 0xfffffff7, RZ, 0xc0, !PT ;  /* 0xfffffff710107812 */ /* 0x000fe400078ec0ff */
[----:B------:R-:W-:Y:S02]  /*11a10*/  FMNMX.FTZ R14, R67, R14, !PT ;  /* 0x0000000e430e7209 */ /* 0x000fe40007810000 */
[----:B------:R-:W-:-:S02]  /*11a20*/  @P1 LOP3.LUT R16, R16, 0x8, RZ, 0xfc, !PT ;  /* 0x0000000810101812 */ /* 0x000fc400078efcff */
[----:B------:R-:W-:Y:S02]  /*11a30*/  FMNMX.FTZ R14, R68, R14, !PT ;  /* 0x0000000e440e7209 */ /* 0x000fe40007810000 */
[----:B------:R-:W-:Y:S02]  /*11a40*/  ISETP.LT.OR P1, PT, R136, 0x69, P3 ;  /* 0x000000698800780c */ /* 0x000fe40001f21670 */
[----:B------:R-:W-:Y:S02]  /*11a50*/  LOP3.LUT P3, RZ, R16, 0x20, RZ, 0xc0, !PT ;  /* 0x0000002010ff7812 */ /* 0x000fe4000786c0ff */
[----:B------:R-:W-:Y:S02]  /*11a60*/  FMNMX.FTZ R14, R71, R14, !PT ;  /* 0x0000000e470e7209 */ /* 0x000fe40007810000 */
[----:B------:R-:W-:Y:S02]  /*11a70*/  ISETP.LT.OR P3, PT, R136, 0x1, P3 ;  /* 0x000000018800780c */ /* 0x000fe40001f61670 */
[----:B------:R-:W-:-:S02]  /*11a80*/  FMNMX.FTZ R14, R72, R14, !PT ;  /* 0x0000000e480e7209 */ /* 0x000fc40007810000 */
[----:B------:R-:W-:Y:S02]  /*11a90*/  FSEL R18, R18, -INF , !P3 ;  /* 0xff80000012127808 */ /* 0x000fe40005800000 */
        /* <DEDUP_REMOVED lines=12> */
[----:B------:R-:W-:Y:S01]  /*11b60*/  ISETP.LT.OR P0, PT, R136, 0x62, P0 ;  /* 0x000000628800780c */ /* 0x000fe20000701670 */
[----:B------:R-:W0:Y:S01]  /*11b70*/  SHFL.BFLY PT, R15, R14, 0x2, 0x1f ;  /* 0x0c401f000e0f7f89 */ /* 0x000e2200000e0000 */
[----:B------:R-:W-:Y:S02]  /*11b80*/  FMNMX.FTZ R82, R33, R82, !PT ;  /* 0x0000005221527209 */ /* 0x000fe40007810000 */
[----:B------:R-:W-:Y:S02]  /*11b90*/  LOP3.LUT R16, R16, 0xffffffbf, RZ, 0xc0, !PT ;  /* 0xffffffbf10107812 */ /* 0x000fe400078ec0ff */
[----:B------:R-:W-:Y:S02]  /*11ba0*/  FMNMX.FTZ R82, R34, R82, !PT ;  /* 0x0000005222527209 */ /* 0x000fe40007810000 */
[----:B------:R-:W-:-:S02]  /*11bb0*/  ISETP.LT.OR P6, PT, R136, 0x72, P6 ;  /* 0x000000728800780c */ /* 0x000fc400037c1670 */
[----:B------:R-:W-:Y:S02]  /*11bc0*/  FMNMX.FTZ R82, R37, R82, !PT ;  /* 0x0000005225527209 */ /* 0x000fe40007810000 */
[----:B------:R-:W-:Y:S02]  /*11bd0*/  ISETP.LT.OR P2, PT, R136, 0x79, P2 ;  /* 0x000000798800780c */ /* 0x000fe40001741670 */
[----:B------:R-:W-:Y:S02]  /*11be0*/  FMNMX.FTZ R82, R38, R82, !PT ;  /* 0x0000005226527209 */ /* 0x000fe40007810000 */
[----:B------:R-:W-:Y:S02]  /*11bf0*/  @P0 LOP3.LUT R16, R16, 0x40, RZ, 0xfc, !PT ;  /* 0x0000004010100812 */ /* 0x000fe400078efcff */
[----:B------:R-:W-:Y:S02]  /*11c00*/  FMNMX.FTZ R82, R41, R82, !PT ;  /* 0x0000005229527209 */ /* 0x000fe40007810000 */
[----:B------:R-:W-:-:S02]  /*11c10*/  LOP3.LUT R16, R16, 0xffffffef, RZ, 0xc0, !PT ;  /* 0xffffffef10107812 */ /* 0x000fc400078ec0ff */
[----:B------:R-:W-:Y:S02]  /*11c20*/  FMNMX.FTZ R82, R44, R82, !PT ;  /* 0x000000522c527209 */ /* 0x000fe40007810000 */
[----:B------:R-:W-:Y:S02]  /*11c30*/  ISETP.LT.OR P0, PT, R136, 0x6a, P4 ;  /* 0x0000006a8800780c */ /* 0x000fe40002701670 */
[----:B0-----:R-:W-:Y:S02]  /*11c40*/  FMNMX.FTZ R14, R14, R15, !PT ;  /* 0x0000000f0e0e7209 */ /* 0x001fe40007810000 */
[----:B------:R-:W-:Y:S02]  /*11c50*/  FMNMX.FTZ R82, R47, R82, !PT ;  /* 0x000000522f527209 */ /* 0x000fe40007810000 */
[----:B------:R-:W-:Y:S01]  /*11c60*/  @P1 LOP3.LUT R16, R16, 0x10, RZ, 0xfc, !PT ;  /* 0x0000001010101812 */ /* 0x000fe200078efcff */
[----:B------:R-:W0:Y:S01]  /*11c70*/  SHFL.BFLY PT, R15, R14, 0x1, 0x1f ;  /* 0x0c201f000e0f7f89 */ /* 0x000e2200000e0000 */
[----:B------:R-:W-:-:S02]  /*11c80*/  FMNMX.FTZ R82, R48, R82, !PT ;  /* 0x0000005230527209 */ /* 0x000fc40007810000 */
[----:B------:R-:W-:Y:S02]  /*11c90*/  ISETP.LT.OR P1, PT, R136, 0x71, P5 ;  /* 0x000000718800780c */ /* 0x000fe40002f21670 */
[----:B------:R-:W-:Y:S02]  /*11ca0*/  FMNMX.FTZ R82, R51, R82, !PT ;  /* 0x0000005233527209 */ /* 0x000fe40007810000 */
[----:B------:R-:W-:Y:S02]  /*11cb0*/  LOP3.LUT P4, RZ, R16, 0x8, RZ, 0xc0, !PT ;  /* 0x0000000810ff7812 */ /* 0x000fe4000788c0ff */
[----:B------:R-:W-:Y:S02]  /*11cc0*/  FMNMX.FTZ R82, R52, R82, !PT ;  /* 0x0000005234527209 */ /* 0x000fe40007810000 */
[----:B------:R-:W-:Y:S02]  /*11cd0*/  LOP3.LUT R16, R16, 0x7fffffff, RZ, 0xc0, !PT ;  /* 0x7fffffff10107812 */ /* 0x000fe400078ec0ff */
[----:B------:R-:W-:-:S02]  /*11ce0*/  FMNMX.FTZ R82, R55, R82, !PT ;  /* 0x0000005237527209 */ /* 0x000fc40007810000 */
[----:B------:R-:W-:Y:S02]  /*11cf0*/  @P0 LOP3.LUT R16, R16, 0x80000000, RZ, 0xfc, !PT ;  /* 0x8000000010100812 */ /* 0x000fe400078efcff */
[----:B------:R-:W-:Y:S02]  /*11d00*/  FMNMX.FTZ R82, R56, R82, !PT ;  /* 0x0000005238527209 */ /* 0x000fe40007810000 */
[----:B------:R-:W-:Y:S02]  /*11d10*/  LOP3.LUT P0, RZ, R16, 0x40, RZ, 0xc0, !PT ;  /* 0x0000004010ff7812 */ /* 0x000fe4000780c0ff */
[----:B------:R-:W-:Y:S02]  /*11d20*/  FMNMX.FTZ R82, R59, R82, !PT ;  /* 0x000000523b527209 */ /* 0x000fe40007810000 */
[----:B------:R-:W-:Y:S02]  /*11d30*/  FSEL R70, R70, -INF , !P0 ;  /* 0xff80000046467808 */ /* 0x000fe40004000000 */
[----:B0-----:R-:W-:-:S02]  /*11d40*/  FMNMX.FTZ R14, R14, R15, !PT ;  /* 0x0000000f0e0e7209 */ /* 0x001fc40007810000 */
[----:B------:R-:W-:Y:S02]  /*11d50*/  FMNMX.FTZ R82, R60, R82, !PT ;  /* 0x000000523c527209 */ /* 0x000fe40007810000 */
[C---:B------:R-:W-:Y:S02]  /*11d60*/  FSETP.NEU.FTZ.AND P5, PT, R14.reuse, -INF , PT ;  /* 0xff8000000e00780b */ /* 0x040fe40003fbd000 */
[----:B------:R-:W-:Y:S02]  /*11d70*/  FMNMX.FTZ R82, R63, R82, !PT ;  /* 0x000000523f527209 */ /* 0x000fe40007810000 */
[----:B------:R-:W-:Y:S02]  /*11d80*/  FSEL R15, R14, RZ, P5 ;  /* 0x000000ff0e0f7208 */ /* 0x000fe40002800000 */
[----:B------:R-:W-:Y:S02]  /*11d90*/  FMNMX.FTZ R82, R64, R82, !PT ;  /* 0x0000005240527209 */ /* 0x000fe40007810000 */
[----:B------:R-:W-:Y:S01]  /*11da0*/  LOP3.LUT P0, RZ, R16, 0x80000000, RZ, 0xc0, !PT ;  /* 0x8000000010ff7812 */ /* 0x000fe2000780c0ff */
[----:B------:R-:W-:-:S01]  /*11db0*/  FADD.FTZ R12, -R15, R12 ;  /* 0x0000000c0f0c7221 */ /* 0x000fc20000010100 */
[----:B------:R-:W-:Y:S01]  /*11dc0*/  FMNMX.FTZ R82, R65, R82, !PT ;  /* 0x0000005241527209 */ /* 0x000fe20007810000 */
[----:B------:R-:W-:-:S01]  /*11dd0*/  FFMA.FTZ R15, R14, R24, -8 ;  /* 0xc10000000e0f7423 */ /* 0x000fc20000010018 */
[----:B------:R-:W-:Y:S01]  /*11de0*/  FSEL R74, R74, -INF , !P0 ;  /* 0xff8000004a4a7808 */ /* 0x000fe20004000000 */
[----:B------:R-:W-:Y:S01]  /*11df0*/  FMUL.FTZ R12, R12, R24 ;  /* 0x000000180c0c7220 */ /* 0x000fe20000410000 */
[----:B------:R-:W-:-:S02]  /*11e00*/  FMNMX.FTZ R82, R66, R82, !PT ;  /* 0x0000005242527209 */ /* 0x000fc40007810000 */
[----:B------:R-:W-:Y:S02]  /*11e10*/  FSEL R15, R15, RZ, P5 ;  /* 0x000000ff0f0f7208 */ /* 0x000fe40002800000 */
[----:B------:R-:W-:Y:S01]  /*11e20*/  LOP3.LUT P5, RZ, R16, 0x10, RZ, 0xc0, !PT ;  /* 0x0000001010ff7812 */ /* 0x000fe200078ac0ff */
[----:B------:R-:W-:Y:S01]  /*11e30*/  MUFU.EX2 R12, R12 ;  /* 0x0000000c000c7308 */ /* 0x000fe20000000800 */
[----:B------:R-:W-:Y:S01]  /*11e40*/  FMNMX.FTZ R82, R69, R82, !PT ;  /* 0x0000005245527209 */ /* 0x000fe20007810000 */
[-CC-:B------:R-:W-:Y:S01]  /*11e50*/  FFMA.FTZ R42, R42, R24.reuse, -R15.reuse ;  /* 0x000000182a2a7223 */ /* 0x180fe2000001080f */
[----:B------:R-:W-:Y:S01]  /*11e60*/  FSEL R73, R73, -INF , !P5 ;  /* 0xff80000049497808 */ /* 0x000fe20006800000 */
[--C-:B------:R-:W-:Y:S01]  /*11e70*/  FFMA.FTZ R43, R43, R24, -R15.reuse ;  /* 0x000000182b2b7223 */ /* 0x100fe2000001080f */
        /* <DEDUP_REMOVED lines=41> */
[----:B------:R-:W-:Y:S01]  /*12110*/  FFMA.FTZ R15, R84, R24, -R15 ;  /* 0x00000018540f7223 */ /* 0x000fe2000001080f */
[----:B------:R-:W-:Y:S01]  /*12120*/  MUFU.EX2 R85, R45 ;  /* 0x0000002d00557308 */ /* 0x000fe20000000800 */
[----:B------:R-:W0:Y:S01]  /*12130*/  SHFL.BFLY PT, R84, R82, 0x2, 0x1f ;  /* 0x0c401f0052547f89 */ /* 0x000e2200000e0000 */
[----:B------:R-:W-:-:S02]  /*12140*/  LOP3.LUT P0, RZ, R16, 0x40000000, RZ, 0xc0, !PT ;  /* 0x4000000010ff7812 */ /* 0x000fc4000780c0ff */
[----:B------:R-:W-:-:S04]  /*12150*/  LOP3.LUT P1, RZ, R16, 0x20000000, RZ, 0xc0, !PT ;  /* 0x2000000010ff7812 */ /* 0x000fc8000782c0ff */
[----:B------:R-:W1:Y:S08]  /*12160*/  MUFU.EX2 R42, R42 ;  /* 0x0000002a002a7308 */ /* 0x000e700000000800 */
[----:B------:R-:W2:Y:S08]  /*12170*/  MUFU.EX2 R43, R43 ;  /* 0x0000002b002b7308 */ /* 0x000eb00000000800 */
[----:B------:R-:W-:Y:S01]  /*12180*/  MUFU.EX2 R21, R21 ;  /* 0x0000001500157308 */ /* 0x000fe20000000800 */
[----:B0-----:R-:W-:Y:S01]  /*12190*/  FMNMX.FTZ R84, R82, R84, !PT ;  /* 0x0000005452547209 */ /* 0x001fe20007810000 */
[----:B-1----:R-:W-:-:S04]  /*121a0*/  FFMA.FTZ R4, R12, R4, R42 ;  /* 0x000000040c047223 */ /* 0x002fc8000001002a */
[----:B------:R-:W0:Y:S02]  /*121b0*/  SHFL.BFLY PT, R45, R84, 0x1, 0x1f ;  /* 0x0c201f00542d7f89 */ /* 0x000e2400000e0000 */
[----:B------:R-:W-:Y:S01]  /*121c0*/  MUFU.EX2 R137, R137 ;  /* 0x0000008900897308 */ /* 0x000fe20000000800 */
[----:B--2---:R-:W-:-:S07]  /*121d0*/  FADD.FTZ R4, R43, R4 ;  /* 0x000000042b047221 */ /* 0x004fce0000010000 */
[----:B------:R-:W-:Y:S08]  /*121e0*/  MUFU.EX2 R27, R27 ;  /* 0x0000001b001b7308 */ /* 0x000ff00000000800 */
[----:B------:R-:W-:Y:S01]  /*121f0*/  MUFU.EX2 R28, R28 ;  /* 0x0000001c001c7308 */ /* 0x000fe20000000800 */
[----:B0-----:R-:W-:-:S07]  /*12200*/  FMNMX.FTZ R45, R84, R45, !PT ;  /* 0x0000002d542d7209 */ /* 0x001fce0007810000 */
[----:B------:R-:W-:Y:S01]  /*12210*/  MUFU.EX2 R31, R31 ;  /* 0x0000001f001f7308 */ /* 0x000fe20000000800 */
[----:B------:R-:W-:-:S04]  /*12220*/  FSETP.NEU.FTZ.AND P2, PT, R45, -INF , PT ;  /* 0xff8000002d00780b */ /* 0x000fc80003f5d000 */
[----:B------:R-:W-:-:S03]  /*12230*/  FSEL R82, R45, RZ, P2 ;  /* 0x000000ff2d527208 */ /* 0x000fc60001000000 */
[----:B------:R-:W-:Y:S02]  /*12240*/  MUFU.EX2 R32, R32 ;  /* 0x0000002000207308 */ /* 0x000fe40000000800 */
[----:B------:R-:W-:-:S01]  /*12250*/  FADD.FTZ R5, -R82, R5 ;  /* 0x0000000552057221 */ /* 0x000fc20000010100 */
[----:B------:R-:W-:-:S03]  /*12260*/  FFMA.FTZ R82, R45, R24, -8 ;  /* 0xc10000002d527423 */ /* 0x000fc60000010018 */
[----:B------:R-:W-:Y:S02]  /*12270*/  FMUL.FTZ R5, R5, R24 ;  /* 0x0000001805057220 */ /* 0x000fe40000410000 */
[----:B------:R-:W-:Y:S01]  /*12280*/  MUFU.EX2 R35, R35 ;  /* 0x0000002300237308 */ /* 0x000fe20000000800 */
[----:B------:R-:W-:-:S05]  /*12290*/  FSEL R87, R82, RZ, P2 ;  /* 0x000000ff52577208 */ /* 0x000fca0001000000 */
        /* <DEDUP_REMOVED lines=151> */
.L_x_9168:
[----:B------:R-:W2:Y:S01]  /*12c10*/  LDL R82, [R1+0x20] ;  /* 0x0000200001527983 */ /* 0x000ea20000100800 */
[----:B------:R-:W-:-:S05]  /*12c20*/  VIADD R22, R22, 0x19c60 ;  /* 0x00019c6016167836 */ /* 0x000fca0000000000 */
[----:B--2---:R-:W-:Y:S02]  /*12c30*/  PRMT R22, R82, 0x654, R22 ;  /* 0x0000065452167816 */ /* 0x004fe40000000016 */
[----:B------:R-:W2:Y:S01]  /*12c40*/  LDL R82, [R1+0x34] ;  /* 0x0000340001527983 */ /* 0x000ea20000100800 */
        /* <DEDUP_REMOVED lines=85> */
[C---:B--2---:R-:W-:Y:S01]  /*131a0*/  ISETP.GT.AND P2, PT, R0.reuse, R82, PT ;  /* 0x000000520000720c */ /* 0x044fe20003f44270 */
[----:B------:R-:W-:-:S12]  /*131b0*/  VIADD R0, R0, 0xffffffff ;  /* 0xffffffff00007836 */ /* 0x000fd80000000000 */
[----:B------:R-:W-:Y:S05]  /*131c0*/  @P2 BRA `(.L_x_9169) ;  /* 0xffffffc8005c2947 */ /* 0x000fea000383ffff */
[----:B------:R-:W-:Y:S05]  /*131d0*/  BSYNC B0 ;  /* 0x0000000000007941 */ /* 0x000fea0003800000 */
.L_x_9149:
[----:B------:R-:W-:Y:S02]  /*131e0*/  IMAD.MOV.U32 R5, RZ, RZ, R45 ;  /* 0x000000ffff057224 */ /* 0x000fe400078e002d */
[----:B------:R-:W-:Y:S02]  /*131f0*/  IMAD.MOV.U32 R12, RZ, RZ, R14 ;  /* 0x000000ffff0c7224 */ /* 0x000fe400078e000e */
[----:B------:R-:W-:Y:S02]  /*13200*/  IMAD.MOV.U32 R18, RZ, RZ, R153 ;  /* 0x000000ffff127224 */ /* 0x000fe400078e0099 */
[----:B------:R-:W-:-:S07]  /*13210*/  IMAD.MOV.U32 R22, RZ, RZ, R152 ;  /* 0x000000ffff167224 */ /* 0x000fce00078e0098 */
.L_x_9148:
[----:B------:R-:W-:Y:S05]  /*13220*/  BSYNC B1 ;  /* 0x0000000000017941 */ /* 0x000fea0003800000 */
.L_x_9147:
[----:B------:R-:W2:Y:S01]  /*13230*/  LDL R25, [R1+0x48] ;  /* 0x0000480001197983 */ /* 0x000ea20000100800 */
[----:B------:R-:W0:Y:S01]  /*13240*/  LDC R20, c[0x0][0x9e4] ;  /* 0x00027900ff147b82 */ /* 0x000e220000000800 */
[----:B------:R-:W-:Y:S01]  /*13250*/  ULDC UR4, c[0x0][0x9dc] ;  /* 0x0002770000047ab9 */ /* 0x000fe20000000800 */
[----:B------:R-:W-:Y:S02]  /*13260*/  LOP3.LUT R16, R16, 0xffffff7f, RZ, 0xc0, !PT ;  /* 0xffffff7f10107812 */ /* 0x000fe400078ec0ff */
[----:B0-----:R-:W-:-:S13]  /*13270*/  ISETP.GE.AND P2, PT, R20, 0x1, PT ;  /* 0x000000011400780c */ /* 0x001fda0003f46270 */
[----:B------:R-:W-:Y:S01]  /*13280*/  @P2 LOP3.LUT R16, R16, 0x80, RZ, 0xfc, !PT ;  /* 0x0000008010102812 */ /* 0x000fe200078efcff */
[----:B--2---:R-:W-:Y:S01]  /*13290*/  VIADD R13, R25, -UR4 ;  /* 0x80000004190d7c36 */ /* 0x004fe20008000000 */
        /* <DEDUP_REMOVED lines=9> */
[----:B------:R-:W-:-:S05]  /*13330*/  LOP3.LUT R25, RZ, R21, RZ, 0x33, !PT ;  /* 0x00000015ff197212 */ /* 0x000fca00078e33ff */
[----:B------:R0:W-:Y:S01]  /*13340*/  STL [R1+0x48], R25 ;  /* 0x0000481901007387 */ /* 0x0001e20000100800 */
[----:B------:R-:W-:Y:S05]  /*13350*/  BRA `(.L_x_9173) ;  /* 0x0000000000187947 */ /* 0x000fea0003800000 */
.L_x_9172:
[----:B------:R-:W-:Y:S01]  /*13360*/  ISETP.NE.AND P2, PT, R20, 0x1, PT ;  /* 0x000000011400780c */ /* 0x000fe20003f45270 */
[----:B------:R-:W-:-:S12]  /*13370*/  IMAD.MOV.U32 R21, RZ, RZ, R25 ;  /* 0x000000ffff157224 */ /* 0x000fd800078e0019 */
[----:B------:R-:W0:Y:S02]  /*13380*/  @P2 LDC.64 R14, c[0x0][0x9e8] ;  /* 0x00027a00ff0e2b82 */ /* 0x000e240000000a00 */
[----:B0-----:R-:W-:-:S05]  /*13390*/  @P2 IMAD.HI.U32 R14, R21, R14, RZ ;  /* 0x0000000e150e2227 */ /* 0x001fca00078e00ff */
[----:B------:R-:W-:-:S05]  /*133a0*/  @P2 SHF.R.U32.HI R21, RZ, R15, R14 ;  /* 0x0000000fff152219 */ /* 0x000fca000001160e */
[----:B------:R1:W-:Y:S02]  /*133b0*/  @P2 STL [R1+0x48], R21 ;  /* 0x0000481501002387 */ /* 0x0003e40000100800 */
.L_x_9173:
[----:B------:R-:W-:Y:S05]  /*133c0*/  BSYNC B0 ;  /* 0x0000000000007941 */ /* 0x000fea0003800000 */
.L_x_9171:
[----:B------:R-:W2:Y:S02]  /*133d0*/  LDL.LU R14, [R1+0x48] ;  /* 0x00004800010e7983 */ /* 0x000ea40000300800 */
[----:B--2---:R-:W-:-:S05]  /*133e0*/  IMAD R14, R14, R20, RZ ;  /* 0x000000140e0e7224 */ /* 0x004fca00078e02ff */
[----:B------:R-:W-:-:S07]  /*133f0*/  VIMNMX R13, R13, R14, !PT ;  /* 0x0000000e0d0d7248 */ /* 0x000fce0007fe0100 */
.L_x_9170:
[----:B------:R-:W2:Y:S01]  /*13400*/  LDL R15, [R1+0x40] ;  /* 0x00004000010f7983 */ /* 0x000ea20000100800 */
[----:B------:R-:W-:Y:S01]  /*13410*/  VIADD R13, R13, 0x7f ;  /* 0x0000007f0d0d7836 */ /* 0x000fe20000000000 */
[----:B------:R-:W-:Y:S04]  /*13420*/  BSSY B0, `(.L_x_9174) ;  /* 0x0000258000007945 */ /* 0x000fe80003800000 */
[----:B------:R-:W-:-:S04]  /*13430*/  SHF.R.S32.HI R14, RZ, 0x1f, R13 ;  /* 0x0000001fff0e7819 */ /* 0x000fc8000001140d */
[----:B------:R-:W-:-:S04]  /*13440*/  LEA.HI R14, R14, R13, RZ, 0x7 ;  /* 0x0000000d0e0e7211 */ /* 0x000fc800078f38ff */
[----:B------:R-:W-:-:S04]  /*13450*/  SHF.R.S32.HI R14, RZ, 0x7, R14 ;  /* 0x00000007ff0e7819 */ /* 0x000fc8000001140e */
[----:B--2---:R-:W-:-:S04]  /*13460*/  VIMNMX R153, R15, R14, !PT ;  /* 0x0000000e0f997248 */ /* 0x004fc80007fe0100 */
[----:B------:R-:W-:-:S13]  /*13470*/  ISETP.GE.AND P2, PT, R0, R153, PT ;  /* 0x000000990000720c */ /* 0x000fda0003f46270 */
[----:B------:R-:W-:Y:S05]  /*13480*/  @!P2 BRA `(.L_x_9175) ;  /* 0x000000240044a947 */ /* 0x000fea0003800000 */
[----:B------:R-:W-:Y:S01]  /*13490*/  BSSY B1, `(.L_x_9175) ;  /* 0x0000250000017945 */ /* 0x000fe20003800000 */
[----:B-1----:R-:W-:Y:S02]  /*134a0*/  IMAD.MOV.U32 R21, RZ, RZ, R5 ;  /* 0x000000ffff157224 */ /* 0x002fe400078e0005 */
[----:B------:R-:W-:Y:S02]  /*134b0*/  IMAD.MOV.U32 R20, RZ, RZ, R12 ;  /* 0x000000ffff147224 */ /* 0x000fe400078e000c */
[----:B------:R-:W-:Y:S02]  /*134c0*/  IMAD.MOV.U32 R14, RZ, RZ, R22 ;  /* 0x000000ffff0e7224 */ /* 0x000fe400078e0016 */
[----:B------:R-:W-:-:S07]  /*134d0*/  IMAD.MOV.U32 R13, RZ, RZ, R18 ;  /* 0x000000ffff0d7224 */ /* 0x000fce00078e0012 */
.L_x_9187:
[----:B------:R-:W-:-:S05]  /*134e0*/  VIADD R18, R13, 0x1 ;  /* 0x000000010d127836 */ /* 0x000fca0000000000 */
[----:B------:R-:W-:-:S04]  /*134f0*/  ISETP.NE.AND P2, PT, R18, 0x2, PT ;  /* 0x000000021200780c */ /* 0x000fc80003f45270 */
[----:B------:R-:W-:Y:S02]  /*13500*/  SEL R5, RZ, 0x1, P2 ;  /* 0x00000001ff057807 */ /* 0x000fe40001000000 */
[----:B------:R-:W-:Y:S02]  /*13510*/  SEL R18, R18, RZ, P2 ;  /* 0x000000ff12127207 */ /* 0x000fe40001000000 */
[----:B------:R-:W-:Y:S01]  /*13520*/  LOP3.LUT R22, R14, R5, RZ, 0x3c, !PT ;  /* 0x000000050e167212 */ /* 0x000fe200078e3cff */
[----:B-1----:R-:W-:Y:S06]  /*13530*/  @!P0 BRA `(.L_x_9176) ;  /* 0x0000000000048947 */ /* 0x002fec0003800000 */
[----:B------:R-:W-:Y:S01]  /*13540*/  BPT.TRAP 0x1 ;  /* 0x000000040000795c */ /* 0x000fe20000300000 */
.L_x_9176:
[----:B------:R-:W-:Y:S01]  /*13550*/  IMAD R5, R18, 0x8, R17 ;  /* 0x0000000812057824 */ /* 0x000fe200078e0211 */
[----:B------:R-:W-:-:S04]  /*13560*/  SHF.L.U32 R12, R22, 0x1f, RZ ;  /* 0x0000001f160c7819 */ /* 0x000fc800000006ff */
[----:B------:R1:W2:Y:S01]  /*13570*/  SYNCS.PHASECHK.TRANS64.TRYWAIT P2, [R5+URZ+0x19c30], R12 ;  /* 0x019c300c050075a7 */ /* 0x0002a2000804017f */
[----:B------:R-:W-:Y:S05]  /*13580*/  @!P0 BRA `(.L_x_9177) ;  /* 0x0000000000048947 */ /* 0x000fea0003800000 */
[----:B------:R-:W-:Y:S01]  /*13590*/  BPT.TRAP 0x1 ;  /* 0x000000040000795c */ /* 0x000fe20000300000 */
.L_x_9177:
[----:B------:R-:W3:Y:S01]  /*135a0*/  LDL R15, [R1+0x1c] ;  /* 0x00001c00010f7983 */ /* 0x000ee20000100800 */
[----:B------:R-:W-:Y:S01]  /*135b0*/  BSSY B2, `(.L_x_9178) ;  /* 0x0000006000027945 */ /* 0x000fe20003800000 */
[----:B------:R-:W-:Y:S02]  /*135c0*/  IMAD.MOV.U32 R27, RZ, RZ, -0x3ffffff0 ;  /* 0xc0000010ff1b7424 */ /* 0x000fe400078e00ff */
[----:B---3--:R-:W-:Y:S01]  /*135d0*/  IMAD R26, R18, 0x300, R15 ;  /* 0x00000300121a7824 */ /* 0x008fe200078e020f */
[----:B--2---:R-:W-:Y:S06]  /*135e0*/  @P2 BRA `(.L_x_9179) ;  /* 0x0000000000082947 */ /* 0x004fec0003800000 */
[----:B------:R-:W2:Y:S02]  /*135f0*/  SYNCS.PHASECHK.TRANS64.TRYWAIT P2, [R5+URZ+0x19c30], R12 ;  /* 0x019c300c050075a7 */ /* 0x000ea4000804017f */
[----:B--2---:R-:W-:Y:S05]  /*13600*/  @!P2 BRA `(.L_x_9180) ;  /* 0x000000f400c8a947 */ /* 0x004fea0003800000 */
.L_x_9179:
[----:B------:R-:W-:Y:S05]  /*13610*/  BSYNC B2 ;  /* 0x0000000000027941 */ /* 0x000fea0003800000 */
.L_x_9178:
[C---:B------:R-:W-:Y:S01]  /*13620*/  R2UR UR6, R26.reuse ;  /* 0x000000001a0672ca */ /* 0x040fe200000e0000 */
[C---:B------:R-:W-:Y:S01]  /*13630*/  VIADD R24, R26.reuse, 0x100 ;  /* 0x000001001a187836 */ /* 0x040fe20000000000 */
[----:B------:R-:W-:Y:S01]  /*13640*/  R2UR UR7, R27 ;  /* 0x000000001b0772ca */ /* 0x000fe200000e0000 */
[----:B------:R-:W-:Y:S01]  /*13650*/  VIADD R26, R26, 0x200 ;  /* 0x000002001a1a7836 */ /* 0x000fe20000000000 */
[----:B------:R-:W-:Y:S01]  /*13660*/  R2UR UR4, R6 ;  /* 0x00000000060472ca */ /* 0x000fe200000e0000 */
[----:B0-----:R-:W-:Y:S01]  /*13670*/  IMAD.MOV.U32 R25, RZ, RZ, -0x3ffffff0 ;  /* 0xc0000010ff197424 */ /* 0x001fe200078e00ff */
[----:B------:R-:W-:Y:S01]  /*13680*/  R2UR UR5, R7 ;  /* 0x00000000070572ca */ /* 0x000fe200000e0000 */
[----:B------:R-:W-:Y:S01]  /*13690*/  IMAD.MOV.U32 R27, RZ, RZ, -0x3ffffff0 ;  /* 0xc0000010ff1b7424 */ /* 0x000fe200078e00ff */
[----:B------:R-:W-:Y:S02]  /*136a0*/  R2UR UR10, R24 ;  /* 0x00000000180a72ca */ /* 0x000fe400000e0000 */
[----:B------:R-:W-:-:S02]  /*136b0*/  R2UR UR11, R25 ;  /* 0x00000000190b72ca */ /* 0x000fc400000e0000 */
[----:B------:R-:W-:Y:S02]  /*136c0*/  R2UR UR14, R26 ;  /* 0x000000001a0e72ca */ /* 0x000fe400000e0000 */
[----:B------:R-:W-:Y:S02]  /*136d0*/  R2UR UR15, R27 ;  /* 0x000000001b0f72ca */ /* 0x000fe400000e0000 */
[----:B------:R-:W-:Y:S01]  /*136e0*/  WARPGROUP.ARRIVE ;  /* 0x00000000000079c5 */ /* 0x000fe20000000000 */
[----:B------:R-:W-:Y:S02]  /*136f0*/  R2UR UR8, R10 ;  /* 0x000000000a0872ca */ /* 0x000fe400000e0000 */
[----:B------:R-:W-:Y:S02]  /*13700*/  R2UR UR9, R11 ;  /* 0x000000000b0972ca */ /* 0x000fe400000e0000 */
[----:B------:R-:W-:Y:S01]  /*13710*/  R2UR UR12, R8 ;  /* 0x00000000080c72ca */ /* 0x000fe200000e0000 */
[----:B------:R-:W-:Y:S01]  /*13720*/  QGMMA.64x128x32.F32.E4M3.E4M3 R24, gdesc[UR4], RZ, !UPT, gsb0 ;  /* 0x01e00000041879f3 */ /* 0x000fe2000c0008ff */
[----:B------:R-:W-:-:S02]  /*13730*/  R2UR UR13, R9 ;  /* 0x00000000090d72ca */ /* 0x000fc400000e0000 */
[----:B------:R-:W-:Y:S02]  /*13740*/  WARPGROUP.DEPBAR.LE gsb0, 0x0 ;  /* 0x00008000000079c5 */ /* 0x000fe40000010000 */
        /* <DEDUP_REMOVED lines=8> */
.L_x_9181:
[----:B-12---:R-:W-:Y:S01]  /*137d0*/  SHF.L.U32 R5, R14, 0x1f, RZ ;  /* 0x0000001f0e057819 */ /* 0x006fe200000006ff */
[----:B------:R-:W-:-:S04]  /*137e0*/  IMAD R152, R13, 0x8, R17 ;  /* 0x000000080d987824 */ /* 0x000fc800078e0211 */
[----:B------:R0:W1:Y:S01]  /*137f0*/  SYNCS.PHASECHK.TRANS64.TRYWAIT P2, [R152+URZ+0x19c50], R5 ;  /* 0x019c5005980075a7 */ /* 0x000062000804017f */
[----:B------:R-:W-:Y:S05]  /*13800*/  @!P0 BRA `(.L_x_9182) ;  /* 0x0000000000048947 */ /* 0x000fea0003800000 */
[----:B------:R-:W-:Y:S01]  /*13810*/  BPT.TRAP 0x1 ;  /* 0x000000040000795c */ /* 0x000fe20000300000 */
.L_x_9182:
[----:B------:R-:W-:Y:S04]  /*13820*/  BSSY B2, `(.L_x_9183) ;  /* 0x0000004000027945 */ /* 0x000fe80003800000 */
[----:B-1----:R-:W-:Y:S05]  /*13830*/  @P2 BRA `(.L_x_9184) ;  /* 0x0000000000082947 */ /* 0x002fea0003800000 */
[----:B------:R-:W1:Y:S02]  /*13840*/  SYNCS.PHASECHK.TRANS64.TRYWAIT P2, [R152+URZ+0x19c50], R5 ;  /* 0x019c5005980075a7 */ /* 0x000e64000804017f */
[----:B-1----:R-:W-:Y:S05]  /*13850*/  @!P2 BRA `(.L_x_9185) ;  /* 0x000000f40048a947 */ /* 0x002fea0003800000 */
.L_x_9184:
[----:B------:R-:W-:Y:S05]  /*13860*/  BSYNC B2 ;  /* 0x0000000000027941 */ /* 0x000fea0003800000 */
.L_x_9183:
        /* <DEDUP_REMOVED lines=20> */
[----:B------:R-:W-:-:S02]  /*139b0*/  IMAD.MOV.U32 R13, RZ, RZ, 0x40000040 ;  /* 0x40000040ff0d7424 */ /* 0x000fc400078e00ff */
[----:B------:R-:W-:Y:S01]  /*139c0*/  FMUL.FTZ R56, R2, R56 ;  /* 0x0000003802387220 */ /* 0x000fe20000410000 */
[C---:B------:R-:W-:Y:S01]  /*139d0*/  VIADD R14, R12.reuse, 0x2 ;  /* 0x000000020c0e7836 */ /* 0x040fe20000000000 */
[----:B------:R-:W-:Y:S01]  /*139e0*/  R2UR UR6, R12 ;  /* 0x000000000c0672ca */ /* 0x000fe200000e0000 */
[C---:B------:R-:W-:Y:S01]  /*139f0*/  FMUL.FTZ R55, R2.reuse, R55 ;  /* 0x0000003702377220 */ /* 0x040fe20000410000 */
[----:B------:R-:W-:Y:S01]  /*13a00*/  R2UR UR7, R13 ;  /* 0x000000000d0772ca */ /* 0x000fe200000e0000 */
        /* <DEDUP_REMOVED lines=11> */
[----:B------:R-:W-:Y:S01]  /*13ac0*/  FMUL.FTZ R65, R2, R65 ;  /* 0x0000004102417220 */ /* 0x000fe20000410000 */
[----:B------:R-:W-:Y:S01]  /*13ad0*/  QGMMA.64x96x32.F32.E4M3.E4M3 R88, R148, gdesc[UR4], R88, gsb0 ;  /* 0x0160000494587df3 */ /* 0x000fe20008000858 */
[----:B------:R-:W-:Y:S01]  /*13ae0*/  R2UR UR6, R14 ;  /* 0x000000000e0672ca */ /* 0x000fe200000e0000 */
[----:B------:R-:W-:Y:S01]  /*13af0*/  VIADD R14, R12, 0x4 ;  /* 0x000000040c0e7836 */ /* 0x000fe20000000000 */
[----:B------:R-:W-:Y:S01]  /*13b00*/  R2UR UR7, R15 ;  /* 0x000000000f0772ca */ /* 0x000fe200000e0000 */
[----:B------:R-:W-:Y:S01]  /*13b10*/  IMAD.MOV.U32 R15, RZ, RZ, 0x40000040 ;  /* 0x40000040ff0f7424 */ /* 0x000fe200078e00ff */
        /* <DEDUP_REMOVED lines=9> */
[----:B0-----:R-:W-:Y:S01]  /*13bb0*/  FMNMX.FTZ R24, R13, R20, !PT ;  /* 0x000000140d187209 */ /* 0x001fe20007810000 */
        /* <DEDUP_REMOVED lines=82> */
[----:B------:R-:W-:Y:S06]  /*140e0*/  QGMMA.64x96x32.F32.E4M3.E4M3 R88, R140, gdesc[UR4], R88, gsb0 ;  /* 0x016000048c587df3 */ /* 0x000fec0008000858 */
[----:B------:R-:W0:Y:S01]  /*140f0*/  MUFU.TANH R37, R37 ;  /* 0x0000002500257308 */ /* 0x000e220000002400 */
[----:B-1----:R-:W-:-:S07]  /*14100*/  FMNMX.FTZ R5, R36, R5, !PT ;  /* 0x0000000524057209 */ /* 0x002fce0007810000 */
[----:B------:R-:W1:Y:S01]  /*14110*/  MUFU.TANH R39, R39 ;  /* 0x0000002700277308 */ /* 0x000e620000002400 */
[----:B--2---:R-:W-:-:S07]  /*14120*/  FMNMX.FTZ R24, R38, R24, !PT ;  /* 0x0000001826187209 */ /* 0x004fce0007810000 */
[----:B------:R-:W2:Y:S01]  /*14130*/  MUFU.TANH R40, R40 ;  /* 0x0000002800287308 */ /* 0x000ea20000002400 */
[----:B0-----:R-:W-:-:S07]  /*14140*/  FMNMX.FTZ R5, R37, R5, !PT ;  /* 0x0000000525057209 */ /* 0x001fce0007810000 */
[----:B------:R-:W0:Y:S01]  /*14150*/  MUFU.TANH R41, R41 ;  /* 0x0000002900297308 */ /* 0x000e220000002400 */
[----:B-1----:R-:W-:-:S04]  /*14160*/  FMNMX.FTZ R24, R39, R24, !PT ;  /* 0x0000001827187209 */ /* 0x002fc80007810000 */
[----:B------:R-:W-:-:S03]  /*14170*/  FMNMX.FTZ R24, R44, R24, !PT ;  /* 0x000000182c187209 */ /* 0x000fc60007810000 */
[----:B------:R-:W-:Y:S01]  /*14180*/  MUFU.TANH R62, R62 ;  /* 0x0000003e003e7308 */ /* 0x000fe20000002400 */
[----:B--2---:R-:W-:Y:S02]  /*14190*/  FMNMX.FTZ R5, R40, R5, !PT ;  /* 0x0000000528057209 */ /* 0x004fe40007810000 */
[----:B------:R-:W-:-:S04]  /*141a0*/  FMNMX.FTZ R24, R45, R24, !PT ;  /* 0x000000182d187209 */ /* 0x000fc80007810000 */
[----:B------:R-:W-:Y:S01]  /*141b0*/  FMNMX.FTZ R24, R48, R24, !PT ;  /* 0x0000001830187209 */ /* 0x000fe20007810000 */
[----:B------:R-:W1:Y:S01]  /*141c0*/  MUFU.TANH R64, R64 ;  /* 0x0000004000407308 */ /* 0x000e620000002400 */
[----:B0-----:R-:W-:Y:S02]  /*141d0*/  FMNMX.FTZ R5, R41, R5, !PT ;  /* 0x0000000529057209 */ /* 0x001fe40007810000 */
        /* <DEDUP_REMOVED lines=17> */
[----:B-1----:R-:W-:Y:S01]  /*142f0*/  FMNMX.FTZ R24, R64, R24, !PT ;  /* 0x0000001840187209 */ /* 0x002fe20007810000 */
[----:B------:R-:W1:Y:S01]  /*14300*/  MUFU.TANH R68, R68 ;  /* 0x0000004400447308 */ /* 0x000e620000002400 */
[----:B------:R-:W-:-:S02]  /*14310*/  FMNMX.FTZ R5, R59, R5, !PT ;  /* 0x000000053b057209 */ /* 0x000fc40007810000 */
[----:B0-----:R-:W-:Y:S02]  /*14320*/  FMNMX.FTZ R24, R65, R24, !PT ;  /* 0x0000001841187209 */ /* 0x001fe40007810000 */
[----:B------:R-:W-:-:S03]  /*14330*/  FMNMX.FTZ R5, R62, R5, !PT ;  /* 0x000000053e057209 */ /* 0x000fc60007810000 */
[----:B------:R-:W0:Y:S01]  /*14340*/  MUFU.TANH R67, R67 ;  /* 0x0000004300437308 */ /* 0x000e220000002400 */
[----:B------:R-:W-:-:S04]  /*14350*/  FMNMX.FTZ R5, R63, R5, !PT ;  /* 0x000000053f057209 */ /* 0x000fc80007810000 */
[----:B--2---:R-:W-:-:S03]  /*14360*/  FMNMX.FTZ R5, R66, R5, !PT ;  /* 0x0000000542057209 */ /* 0x004fc60007810000 */
        /* <DEDUP_REMOVED lines=39> */
[----:B-1----:R-:W-:-:S05]  /*145e0*/  FMNMX.FTZ R24, R85, R24, !PT ;  /* 0x0000001855187209 */ /* 0x002fca0007810000 */
[----:B------:R-:W1:Y:S01]  /*145f0*/  SHFL.BFLY PT, R43, R24, 0x2, 0x1f ;  /* 0x0c401f00182b7f89 */ /* 0x000e6200000e0000 */
[----:B0-----:R-:W-:-:S04]  /*14600*/  FMNMX.FTZ R5, R86, R5, !PT ;  /* 0x0000000556057209 */ /* 0x001fc80007810000 */
[----:B--2---:R-:W-:-:S05]  /*14610*/  FMNMX.FTZ R5, R87, R5, !PT ;  /* 0x0000000557057209 */ /* 0x004fca0007810000 */
[----:B------:R-:W0:Y:S01]  /*14620*/  SHFL.BFLY PT, R42, R5, 0x2, 0x1f ;  /* 0x0c401f00052a7f89 */ /* 0x000e2200000e0000 */
[----:B-1----:R-:W-:Y:S01]  /*14630*/  FMNMX.FTZ R24, R24, R43, !PT ;  /* 0x0000002b18187209 */ /* 0x002fe20007810000 */
[----:B------:R-:W-:-:S04]  /*14640*/  IMAD.MOV.U32 R43, RZ, RZ, 0x40000040 ;  /* 0x40000040ff2b7424 */ /* 0x000fc800078e00ff */
[----:B------:R-:W1:Y:S01]  /*14650*/  SHFL.BFLY PT, R140, R24, 0x1, 0x1f ;  /* 0x0c201f00188c7f89 */ /* 0x000e6200000e0000 */
[----:B------:R-:W-:Y:S02]  /*14660*/  R2UR UR7, R43 ;  /* 0x000000002b0772ca */ /* 0x000fe400000e0000 */
[----:B0-----:R-:W-:Y:S01]  /*14670*/  FMNMX.FTZ R5, R5, R42, !PT ;  /* 0x0000002a05057209 */ /* 0x001fe20007810000 */
[----:B------:R-:W-:-:S04]  /*14680*/  VIADD R42, R12, 0x6 ;  /* 0x000000060c2a7836 */ /* 0x000fc80000000000 */
[----:B------:R-:W0:Y:S01]  /*14690*/  SHFL.BFLY PT, R141, R5, 0x1, 0x1f ;  /* 0x0c201f00058d7f89 */ /* 0x000e2200000e0000 */
[----:B------:R-:W-:Y:S02]  /*146a0*/  R2UR UR6, R42 ;  /* 0x000000002a0672ca */ /* 0x000fe400000e0000 */
[----:B-1----:R-:W-:Y:S01]  /*146b0*/  FMNMX.FTZ R12, R24, R140, !PT ;  /* 0x0000008c180c7209 */ /* 0x002fe20007810000 */
[----:B------:R-:W-:-:S04]  /*146c0*/  IMAD.U32 R24, RZ, RZ, UR39 ;  /* 0x00000027ff187e24 */ /* 0x000fc8000f8e00ff */
[C---:B------:R-:W-:Y:S01]  /*146d0*/  FADD.FTZ R20, -R12.reuse, R20 ;  /* 0x000000140c147221 */ /* 0x040fe20000010100 */
[----:B------:R-:W-:-:S05]  /*146e0*/  FFMA.FTZ R43, R12, R24, -8 ;  /* 0xc10000000c2b7423 */ /* 0x000fca0000010018 */
[----:B------:R-:W-:Y:S01]  /*146f0*/  QGMMA.64x96x32.F32.E4M3.E4M3 R88, R136, gdesc[UR4], R88, gsb0 ;  /* 0x0160000488587df3 */ /* 0x000fe20008000858 */
[-C--:B------:R-:W-:Y:S01]  /*14700*/  FMUL.FTZ R20, R20, R24.reuse ;  /* 0x0000001814147220 */ /* 0x080fe20000410000 */
[-CC-:B------:R-:W-:Y:S01]  /*14710*/  FFMA.FTZ R13, R13, R24.reuse, -R43.reuse ;  /* 0x000000180d0d7223 */ /* 0x180fe2000001082b */
[----:B------:R-:W-:-:S01]  /*14720*/  FFMA.FTZ R14, R14, R24, -R43 ;  /* 0x000000180e0e7223 */ /* 0x000fc2000001082b */
[-CC-:B------:R-:W-:Y:S01]  /*14730*/  FFMA.FTZ R26, R26, R24.reuse, -R43.reuse ;  /* 0x000000181a1a7223 */ /* 0x180fe2000001082b */
[----:B------:R-:W-:-:S01]  /*14740*/  FFMA.FTZ R27, R27, R24, -R43 ;  /* 0x000000181b1b7223 */ /* 0x000fc2000001082b */
[-CC-:B------:R-:W-:Y:S01]  /*14750*/  FFMA.FTZ R30, R30, R24.reuse, -R43.reuse ;  /* 0x000000181e1e7223 */ /* 0x180fe2000001082b */
[----:B------:R-:W-:-:S01]  /*14760*/  FFMA.FTZ R31, R31, R24, -R43 ;  /* 0x000000181f1f7223 */ /* 0x000fc2000001082b */
[----:B0-----:R-:W-:Y:S01]  /*14770*/  FMNMX.FTZ R5, R5, R141, !PT ;  /* 0x0000008d05057209 */ /* 0x001fe20007810000 */
[----:B------:R-:W-:-:S01]  /*14780*/  FFMA.FTZ R34, R34, R24, -R43 ;  /* 0x0000001822227223 */ /* 0x000fc2000001082b */
[-CC-:B------:R-:W-:Y:S01]  /*14790*/  FFMA.FTZ R35, R35, R24.reuse, -R43.reuse ;  /* 0x0000001823237223 */ /* 0x180fe2000001082b */
[----:B------:R-:W-:-:S01]  /*147a0*/  FFMA.FTZ R38, R38, R24, -R43 ;  /* 0x0000001826267223 */ /* 0x000fc2000001082b */
[----:B------:R-:W-:Y:S01]  /*147b0*/  FFMA.FTZ R39, R39, R24, -R43 ;  /* 0x0000001827277223 */ /* 0x000fe2000001082b */
[----:B------:R-:W-:-:S01]  /*147c0*/  FADD.FTZ R42, -R5, R21 ;  /* 0x00000015052a7221 */ /* 0x000fc20000010100 */
[----:B------:R-:W-:Y:S08]  /*147d0*/  MUFU.EX2 R13, R13 ;  /* 0x0000000d000d7308 */ /* 0x000ff00000000800 */
[----:B------:R0:W1:Y:S08]  /*147e0*/  MUFU.EX2 R21, R20 ;  /* 0x0000001400157308 */ /* 0x0000700000000800 */
[----:B------:R-:W2:Y:S01]  /*147f0*/  MUFU.EX2 R14, R14 ;  /* 0x0000000e000e7308 */ /* 0x000ea20000000800 */
        /* <DEDUP_REMOVED lines=26> */
[----:B------:R-:W-:-:S02]  /*149a0*/  @!P1 IMAD R84, R18, 0x8, R17 ;  /* 0x0000000812549824 */ /* 0x000fc400078e0211 */
[----:B------:R-:W-:-:S01]  /*149b0*/  FFMA.FTZ R15, R15, R24, -R85 ;  /* 0x000000180f0f7223 */ /* 0x000fc20000010855 */
[-CC-:B------:R-:W-:Y:S01]  /*149c0*/  FFMA.FTZ R25, R25, R24.reuse, -R85.reuse ;  /* 0x0000001819197223 */ /* 0x180fe20000010855 */
[----:B------:R-:W-:-:S01]  /*149d0*/  FFMA.FTZ R28, R28, R24, -R85 ;  /* 0x000000181c1c7223 */ /* 0x000fc20000010855 */
[-CC-:B------:R-:W-:Y:S01]  /*149e0*/  FFMA.FTZ R29, R29, R24.reuse, -R85.reuse ;  /* 0x000000181d1d7223 */ /* 0x180fe20000010855 */
[----:B------:R-:W-:-:S01]  /*149f0*/  FFMA.FTZ R32, R32, R24, -R85 ;  /* 0x0000001820207223 */ /* 0x000fc20000010855 */
[----:B------:R-:W0:Y:S01]  /*14a00*/  MUFU.EX2 R26, R26 ;  /* 0x0000001a001a7308 */ /* 0x000e220000000800 */
[----:B------:R-:W-:-:S01]  /*14a10*/  FFMA.FTZ R33, R33, R24, -R85 ;  /* 0x0000001821217223 */ /* 0x000fc20000010855 */
[----:B------:R-:W-:Y:S01]  /*14a20*/  FFMA.FTZ R36, R36, R24, -R85 ;  /* 0x0000001824247223 */ /* 0x000fe20000010855 */
[----:B--2---:R-:W-:-:S01]  /*14a30*/  FADD.FTZ R4, R14, R4 ;  /* 0x000000040e047221 */ /* 0x004fc20000010000 */
        /* <DEDUP_REMOVED lines=32> */
[----:B------:R-:W-:-:S04]  /*14c40*/  @!P1 VIADD R84, R84, 0x19c40 ;  /* 0x00019c4054549836 */ /* 0x000fc80000000000 */
[----:B------:R-:W2:Y:S01]  /*14c50*/  MUFU.EX2 R29, R29 ;  /* 0x0000001d001d7308 */ /* 0x000ea20000000800 */
[----:B0-----:R-:W-:-:S01]  /*14c60*/  FADD.FTZ R3, R28, R3 ;  /* 0x000000031c037221 */ /* 0x001fc20000010000 */
[----:B------:R-:W-:Y:S01]  /*14c70*/  @!P1 PRMT R84, RZ, 0x654, R84 ;  /* 0x00000654ff549816 */ /* 0x000fe20000000054 */
[----:B------:R-:W-:-:S05]  /*14c80*/  WARPGROUP.DEPBAR.LE gsb0, 0x0 ;  /* 0x00008000000079c5 */ /* 0x000fca0000010000 */
[----:B------:R-:W0:Y:S01]  /*14c90*/  MUFU.EX2 R30, R30 ;  /* 0x0000001e001e7308 */ /* 0x000e220000000800 */
[----:B-1----:R-:W-:-:S01]  /*14ca0*/  FADD.FTZ R4, R27, R4 ;  /* 0x000000041b047221 */ /* 0x002fc20000010000 */
[----:B------:R1:W-:Y:S06]  /*14cb0*/  @!P1 SYNCS.ARRIVE.TRANS64.RED.A1T0 RZ, [R84+URZ], RZ ;  /* 0x000000ff54ff99a7 */ /* 0x0003ec000810043f */
[----:B------:R-:W3:Y:S01]  /*14cc0*/  MUFU.EX2 R32, R32 ;  /* 0x0000002000207308 */ /* 0x000ee20000000800 */
[----:B--2---:R-:W-:-:S07]  /*14cd0*/  FADD.FTZ R3, R29, R3 ;  /* 0x000000031d037221 */ /* 0x004fce0000010000 */
[----:B------:R-:W2:Y:S01]  /*14ce0*/  MUFU.EX2 R31, R31 ;  /* 0x0000001f001f7308 */ /* 0x000ea20000000800 */
[----:B0-----:R-:W-:-:S07]  /*14cf0*/  FADD.FTZ R4, R30, R4 ;  /* 0x000000041e047221 */ /* 0x001fce0000010000 */
[----:B------:R-:W0:Y:S01]  /*14d00*/  MUFU.EX2 R33, R33 ;  /* 0x0000002100217308 */ /* 0x000e220000000800 */
[----:B---3--:R-:W-:-:S07]  /*14d10*/  FADD.FTZ R3, R32, R3 ;  /* 0x0000000320037221 */ /* 0x008fce0000010000 */
        /* <DEDUP_REMOVED lines=103> */
[----:B--2---:R-:W-:-:S01]  /*15390*/  FADD.FTZ R3, R86, R3 ;  /* 0x0000000356037221 */ /* 0x004fc20000010000 */
[----:B0-----:R-:W-:-:S03]  /*153a0*/  FADD.FTZ R4, R43, R4 ;  /* 0x000000042b047221 */ /* 0x001fc60000010000 */
[----:B---3--:R-:W-:Y:S01]  /*153b0*/  FADD.FTZ R3, R85, R3 ;  /* 0x0000000355037221 */ /* 0x008fe20000010000 */
[----:B-1----:R-:W-:Y:S06]  /*153c0*/  @!P0 BRA `(.L_x_9186) ;  /* 0x0000000000048947 */ /* 0x002fec0003800000 */
[----:B------:R-:W-:Y:S01]  /*153d0*/  BPT.TRAP 0x1 ;  /* 0x000000040000795c */ /* 0x000fe20000300000 */
.L_x_9186:
[----:B------:R-:W2:Y:S01]  /*153e0*/  LDL R84, [R1+0x20] ;  /* 0x0000200001547983 */ /* 0x000ea20000100800 */
[----:B------:R-:W-:Y:S01]  /*153f0*/  ISETP.GT.AND P2, PT, R0, R153, PT ;  /* 0x000000990000720c */ /* 0x000fe20003f44270 */
[----:B------:R-:W-:Y:S01]  /*15400*/  VIADD R152, R152, 0x19c60 ;  /* 0x00019c6098987836 */ /* 0x000fe20000000000 */
        /* <DEDUP_REMOVED lines=88> */
[----:B------:R-:W-:Y:S05]  /*15990*/  BSYNC B1 ;  /* 0x0000000000017941 */ /* 0x000fea0003800000 */
.L_x_9175:
[----:B------:R-:W-:Y:S05]  /*159a0*/  BSYNC B0 ;  /* 0x0000000000007941 */ /* 0x000fea0003800000 */
.L_x_9174:
[----:B------:R-:W2:Y:S01]  /*159b0*/  LDL R13, [R1+0x40] ;  /* 0x00004000010d7983 */ /* 0x000ea20000100800 */
[----:B------:R-:W-:Y:S01]  /*159c0*/  BSSY B0, `(.L_x_9188) ;  /* 0x000037b000007945 */ /* 0x000fe20003800000 */
[----:B--2---:R-:W-:-:S13]  /*159d0*/  ISETP.GE.AND P2, PT, R0, R13, PT ;  /* 0x0000000d0000720c */ /* 0x004fda0003f46270 */
[----:B------:R-:W-:Y:S05]  /*159e0*/  @!P2 BRA `(.L_x_9189) ;  /* 0x0000003400e0a947 */ /* 0x000fea0003800000 */
[----:B------:R-:W2:Y:S04]  /*159f0*/  LDL R20, [R1+0x38] ;  /* 0x0000380001147983 */ /* 0x000ea80000100800 */
[----:B------:R-:W2:Y:S04]  /*15a00*/  LDL R14, [R1+0x30] ;  /* 0x00003000010e7983 */ /* 0x000ea80000100800 */
[----:B------:R-:W3:Y:S04]  /*15a10*/  LDL R15, [R1] ;  /* 0x00000000010f7983 */ /* 0x000ee80000100800 */
[----:B------:R-:W4:Y:S01]  /*15a20*/  LDL R13, [R1+0x4] ;  /* 0x00000400010d7983 */ /* 0x000f220000100800 */
[----:B------:R-:W-:-:S02]  /*15a30*/  IMAD.MOV.U32 R153, RZ, RZ, R5 ;  /* 0x000000ffff997224 */ /* 0x000fc400078e0005 */
[----:B-1----:R-:W-:Y:S02]  /*15a40*/  IMAD.MOV.U32 R152, RZ, RZ, R12 ;  /* 0x000000ffff987224 */ /* 0x002fe400078e000c */
[----:B--2---:R-:W-:Y:S02]  /*15a50*/  IMAD.IADD R14, R14, 0x1, -R20 ;  /* 0x000000010e0e7824 */ /* 0x004fe400078e0a14 */
[----:B------:R-:W-:Y:S02]  /*15a60*/  IMAD.MOV.U32 R20, RZ, RZ, R22 ;  /* 0x000000ffff147224 */ /* 0x000fe400078e0016 */
[--C-:B---3--:R-:W-:Y:S02]  /*15a70*/  IMAD.IADD R15, R15, 0x1, R14.reuse ;  /* 0x000000010f0f7824 */ /* 0x108fe400078e020e */
[----:B----4-:R-:W-:-:S03]  /*15a80*/  IMAD.IADD R14, R13, 0x1, R14 ;  /* 0x000000010d0e7824 */ /* 0x010fc600078e020e */
[----:B------:R-:W-:Y:S01]  /*15a90*/  LOP3.LUT R5, RZ, R15, RZ, 0x33, !PT ;  /* 0x0000000fff057212 */ /* 0x000fe200078e33ff */
[----:B------:R-:W-:Y:S01]  /*15aa0*/  IMAD.MOV.U32 R13, RZ, RZ, R18 ;  /* 0x000000ffff0d7224 */ /* 0x000fe200078e0012 */
[----:B------:R-:W-:-:S03]  /*15ab0*/  LOP3.LUT R155, RZ, R14, RZ, 0x33, !PT ;  /* 0x0000000eff9b7212 */ /* 0x000fc600078e33ff */
[----:B------:R1:W-:Y:S04]  /*15ac0*/  STL [R1+0xc], R5 ;  /* 0x00000c0501007387 */ /* 0x0003e80000100800 */
.L_x_9209:
[----:B------:R-:W-:-:S04]  /*15ad0*/  ISETP.NE.AND P2, PT, R13, 0x1, PT ;  /* 0x000000010d00780c */ /* 0x000fc80003f45270 */
[----:B-1----:R-:W-:-:S04]  /*15ae0*/  SEL R5, RZ, 0x1, P2 ;  /* 0x00000001ff057807 */ /* 0x002fc80001000000 */
[----:B------:R-:W-:Y:S01]  /*15af0*/  LOP3.LUT R22, R20, R5, RZ, 0x3c, !PT ;  /* 0x0000000514167212 */ /* 0x000fe200078e3cff */
[----:B------:R-:W-:Y:S06]  /*15b00*/  @!P0 BRA `(.L_x_9190) ;  /* 0x0000000000048947 */ /* 0x000fec0003800000 */
[----:B------:R-:W-:Y:S01]  /*15b10*/  BPT.TRAP 0x1 ;  /* 0x000000040000795c */ /* 0x000fe20000300000 */
.L_x_9190:
[----:B------:R-:W-:Y:S01]  /*15b20*/  VIADD R18, R13, 0x1 ;  /* 0x000000010d127836 */ /* 0x000fe20000000000 */
[----:B------:R-:W-:-:S04]  /*15b30*/  SHF.L.U32 R12, R22, 0x1f, RZ ;  /* 0x0000001f160c7819 */ /* 0x000fc800000006ff */
[----:B------:R-:W-:-:S04]  /*15b40*/  ISETP.NE.AND P2, PT, R18, 0x2, PT ;  /* 0x000000021200780c */ /* 0x000fc80003f45270 */
[----:B------:R-:W-:-:S05]  /*15b50*/  SEL R18, R18, RZ, P2 ;  /* 0x000000ff12127207 */ /* 0x000fca0001000000 */
[----:B------:R-:W-:-:S04]  /*15b60*/  IMAD R5, R18, 0x8, R17 ;  /* 0x0000000812057824 */ /* 0x000fc800078e0211 */
[----:B------:R1:W2:Y:S01]  /*15b70*/  SYNCS.PHASECHK.TRANS64.TRYWAIT P2, [R5+URZ+0x19c30], R12 ;  /* 0x019c300c050075a7 */ /* 0x0002a2000804017f */
[----:B------:R-:W-:Y:S05]  /*15b80*/  @!P0 BRA `(.L_x_9191) ;  /* 0x0000000000048947 */ /* 0x000fea0003800000 */
[----:B------:R-:W-:Y:S01]  /*15b90*/  BPT.TRAP 0x1 ;  /* 0x000000040000795c */ /* 0x000fe20000300000 */
.L_x_9191:
[----:B------:R-:W3:Y:S01]  /*15ba0*/  LDL R21, [R1+0x1c] ;  /* 0x00001c0001157983 */ /* 0x000ee20000100800 */
[----:B------:R-:W-:Y:S01]  /*15bb0*/  BSSY B1, `(.L_x_9192) ;  /* 0x0000006000017945 */ /* 0x000fe20003800000 */
[----:B------:R-:W-:Y:S02]  /*15bc0*/  IMAD.MOV.U32 R27, RZ, RZ, -0x3ffffff0 ;  /* 0xc0000010ff1b7424 */ /* 0x000fe400078e00ff */
[----:B---3--:R-:W-:Y:S01]  /*15bd0*/  IMAD R26, R18, 0x300, R21 ;  /* 0x00000300121a7824 */ /* 0x008fe200078e0215 */
[----:B--2---:R-:W-:Y:S06]  /*15be0*/  @P2 BRA `(.L_x_9193) ;  /* 0x0000000000082947 */ /* 0x004fec0003800000 */
[----:B------:R-:W2:Y:S02]  /*15bf0*/  SYNCS.PHASECHK.TRANS64.TRYWAIT P2, [R5+URZ+0x19c30], R12 ;  /* 0x019c300c050075a7 */ /* 0x000ea4000804017f */
[----:B--2---:R-:W-:Y:S05]  /*15c00*/  @!P2 BRA `(.L_x_9194) ;  /* 0x000000d00070a947 */ /* 0x004fea0003800000 */
.L_x_9193:
[----:B------:R-:W-:Y:S05]  /*15c10*/  BSYNC B1 ;  /* 0x0000000000017941 */ /* 0x000fea0003800000 */
.L_x_9192:
        /* <DEDUP_REMOVED lines=27> */
.L_x_9195:
[----:B-12---:R-:W-:Y:S01]  /*15dd0*/  SHF.L.U32 R12, R20, 0x1f, RZ ;  /* 0x0000001f140c7819 */ /* 0x006fe200000006ff */
[----:B------:R-:W-:-:S04]  /*15de0*/  IMAD R154, R13, 0x8, R17 ;  /* 0x000000080d9a7824 */ /* 0x000fc800078e0211 */
[----:B------:R0:W1:Y:S01]  /*15df0*/  SYNCS.PHASECHK.TRANS64.TRYWAIT P2, [R154+URZ+0x19c50], R12 ;  /* 0x019c500c9a0075a7 */ /* 0x000062000804017f */
[----:B------:R-:W-:Y:S05]  /*15e00*/  @!P0 BRA `(.L_x_9196) ;  /* 0x0000000000048947 */ /* 0x000fea0003800000 */
[----:B------:R-:W-:Y:S01]  /*15e10*/  BPT.TRAP 0x1 ;  /* 0x000000040000795c */ /* 0x000fe20000300000 */
.L_x_9196:
[----:B------:R-:W-:Y:S04]  /*15e20*/  BSSY B1, `(.L_x_9197) ;  /* 0x0000004000017945 */ /* 0x000fe80003800000 */
[----:B-1----:R-:W-:Y:S05]  /*15e30*/  @P2 BRA `(.L_x_9198) ;  /* 0x0000000000082947 */ /* 0x002fea0003800000 */
[----:B------:R-:W1:Y:S02]  /*15e40*/  SYNCS.PHASECHK.TRANS64.TRYWAIT P2, [R154+URZ+0x19c50], R12 ;  /* 0x019c500c9a0075a7 */ /* 0x000e64000804017f */
[----:B-1----:R-:W-:Y:S05]  /*15e50*/  @!P2 BRA `(.L_x_9199) ;  /* 0x000000cc00f0a947 */ /* 0x002fea0003800000 */
.L_x_9198:
[----:B------:R-:W-:Y:S05]  /*15e60*/  BSYNC B1 ;  /* 0x0000000000017941 */ /* 0x000fea0003800000 */
.L_x_9197:
[----:B01----:R-:W-:Y:S01]  /*15e70*/  VIADD R12, R17, 0x3000 ;  /* 0x00003000110c7836 */ /* 0x003fe20000000000 */
[----:B------:R-:W-:-:S04]  /*15e80*/  WARPGROUP.ARRIVE ;  /* 0x00000000000079c5 */ /* 0x000fc80000000000 */
[----:B------:R-:W-:-:S04]  /*15e90*/  SHF.R.U32.HI R12, RZ, 0x4, R12 ;  /* 0x00000004ff0c7819 */ /* 0x000fc8000001160c */
[----:B------:R-:W-:-:S04]  /*15ea0*/  LOP3.LUT R12, R12, 0x3fff, RZ, 0xc0, !PT ;  /* 0x00003fff0c0c7812 */ /* 0x000fc800078ec0ff */
[----:B------:R-:W-:-:S05]  /*15eb0*/  LOP3.LUT R12, R12, 0x10000, RZ, 0xfc, !PT ;  /* 0x000100000c0c7812 */ /* 0x000fca00078efcff */
[----:B------:R-:W-:Y:S02]  /*15ec0*/  IMAD R12, R13, 0x300, R12 ;  /* 0x000003000d0c7824 */ /* 0x000fe400078e020c */
[----:B------:R-:W-:-:S03]  /*15ed0*/  IMAD.MOV.U32 R13, RZ, RZ, 0x40000040 ;  /* 0x40000040ff0d7424 */ /* 0x000fc600078e00ff */
[----:B------:R-:W-:Y:S02]  /*15ee0*/  R2UR UR6, R12 ;  /* 0x000000000c0672ca */ /* 0x000fe400000e0000 */
        /* <DEDUP_REMOVED lines=8> */
[----:B------:R-:W3:Y:S01]  /*15f70*/  LDL R150, [R1+0x38] ;  /* 0x0000380001967983 */ /* 0x000ee20000100800 */
[----:B------:R-:W-:-:S03]  /*15f80*/  WARPGROUP.ARRIVE ;  /* 0x00000000000079c5 */ /* 0x000fc60000000000 */
[----:B------:R-:W4:Y:S01]  /*15f90*/  LDL R151, [R1] ;  /* 0x0000000001977983 */ /* 0x000f220000100800 */
[----:B------:R-:W-:Y:S02]  /*15fa0*/  VIADD R20, R12, 0x4 ;  /* 0x000000040c147836 */ /* 0x000fe40000000000 */
[C---:B------:R-:W-:Y:S01]  /*15fb0*/  FMUL.FTZ R68, R2.reuse, R68 ;  /* 0x0000004402447220 */ /* 0x040fe20000410000 */
[----:B------:R-:W-:Y:S01]  /*15fc0*/  QGMMA.64x96x32.F32.E4M3.E4M3 R88, R144, gdesc[UR4], R88, gsb0 ;  /* 0x0160000490587df3 */ /* 0x000fe20008000858 */
[----:B------:R-:W-:Y:S02]  /*15fd0*/  IMAD.MOV.U32 R21, RZ, RZ, 0x40000040 ;  /* 0x40000040ff157424 */ /* 0x000fe400078e00ff */
[----:B------:R-:W-:Y:S01]  /*15fe0*/  FMUL.FTZ R69, R2, R69 ;  /* 0x0000004502457220 */ /* 0x000fe20000410000 */
[----:B------:R-:W-:Y:S01]  /*15ff0*/  R2UR UR6, R20 ;  /* 0x00000000140672ca */ /* 0x000fe200000e0000 */
[----:B------:R-:W-:Y:S02]  /*16000*/  VIADD R12, R12, 0x6 ;  /* 0x000000060c0c7836 */ /* 0x000fe40000000000 */
[----:B------:R-:W-:Y:S01]  /*16010*/  FMUL.FTZ R20, R2, R25 ;  /* 0x0000001902147220 */ /* 0x000fe20000410000 */
[----:B------:R-:W-:Y:S01]  /*16020*/  R2UR UR7, R21 ;  /* 0x00000000150772ca */ /* 0x000fe200000e0000 */
[----:B------:R-:W-:-:S02]  /*16030*/  IMAD.MOV.U32 R13, RZ, RZ, 0x40000040 ;  /* 0x40000040ff0d7424 */ /* 0x000fc400078e00ff */
        /* <DEDUP_REMOVED lines=31> */
[----:B------:R-:W1:Y:S08]  /*16230*/  MUFU.TANH R21, R21 ;  /* 0x0000001500157308 */ /* 0x000e700000002400 */
        /* <DEDUP_REMOVED lines=42> */
[----:B------:R-:W-:Y:S01]  /*164e0*/  FMUL.FTZ R5, R2, R86 ;  /* 0x0000005602057220 */ /* 0x000fe20000410000 */
[----:B------:R-:W0:Y:S01]  /*164f0*/  MUFU.TANH R12, R12 ;  /* 0x0000000c000c7308 */ /* 0x000e220000002400 */
[----:B------:R-:W-:-:S07]  /*16500*/  @!P1 PRMT R44, RZ, 0x654, R44 ;  /* 0x00000654ff2c9816 */ /* 0x000fce000000002c */
        /* <DEDUP_REMOVED lines=30> */
[----:B------:R-:W-:-:S03]  /*166f0*/  IMAD.SHL.U32 R82, R0, 0x80, RZ ;  /* 0x0000008000527824 */ /* 0x000fc600078e00ff */
[----:B------:R-:W0:Y:S01]  /*16700*/  MUFU.TANH R57, R57 ;  /* 0x0000003900397308 */ /* 0x000e220000002400 */
[----:B------:R0:W-:Y:S01]  /*16710*/  @!P1 SYNCS.ARRIVE.TRANS64.RED.A1T0 RZ, [R44+URZ], RZ ;  /* 0x000000ff2cff99a7 */ /* 0x0001e2000810043f */
[----:B--2---:R-:W-:-:S06]  /*16720*/  IADD3 R45, R149, 0x1, -R82 ;  /* 0x00000001952d7810 */ /* 0x004fcc0007ffe852 */
[----:B------:R-:W2:Y:S01]  /*16730*/  MUFU.TANH R58, R58 ;  /* 0x0000003a003a7308 */ /* 0x000ea20000002400 */
[----:B---3--:R-:W-:Y:S02]  /*16740*/  IMAD.IADD R45, R45, 0x1, -R150 ;  /* 0x000000012d2d7824 */ /* 0x008fe400078e0a96 */
[----:B------:R-:W3:Y:S02]  /*16750*/  LDC R150, c[0x0][0x9e4] ;  /* 0x00027900ff967b82 */ /* 0x000ee40000000800 */
[----:B------:R-:W-:-:S03]  /*16760*/  IMAD R45, R156, -0x2, R45 ;  /* 0xfffffffe9c2d7824 */ /* 0x000fc600078e022d */
[----:B------:R-:W0:Y:S01]  /*16770*/  MUFU.TANH R59, R59 ;  /* 0x0000003b003b7308 */ /* 0x000e220000002400 */
[C---:B------:R-:W-:Y:S02]  /*16780*/  VIADD R137, R45.reuse, UR44 ;  /* 0x0000002c2d897c36 */ /* 0x040fe40008000000 */
[----:B------:R-:W-:Y:S02]  /*16790*/  VIADD R87, R45, UR36 ;  /* 0x000000242d577c36 */ /* 0x000fe40008000000 */
[C---:B----4-:R-:W-:Y:S02]  /*167a0*/  IMAD.IADD R86, R151.reuse, 0x1, R137 ;  /* 0x0000000197567824 */ /* 0x050fe400078e0289 */
[----:B------:R-:W-:Y:S01]  /*167b0*/  IMAD.IADD R85, R151, 0x1, R87 ;  /* 0x0000000197557824 */ /* 0x000fe200078e0257 */
[----:B------:R-:W4:Y:S08]  /*167c0*/  MUFU.TANH R60, R60 ;  /* 0x0000003c003c7308 */ /* 0x000f300000002400 */
[----:B------:R-:W0:Y:S01]  /*167d0*/  MUFU.TANH R61, R61 ;  /* 0x0000003d003d7308 */ /* 0x000e220000002400 */
[----:B---3--:R-:W-:-:S07]  /*167e0*/  ISETP.GE.AND P6, PT, R150, 0x1, PT ;  /* 0x000000019600780c */ /* 0x008fce0003fc6270 */
[----:B------:R-:W3:Y:S08]  /*167f0*/  MUFU.TANH R62, R62 ;  /* 0x0000003e003e7308 */ /* 0x000ef00000002400 */
        /* <DEDUP_REMOVED lines=36> */
.L_x_9202:
[----:B------:R-:W-:-:S05]  /*16a40*/  IMAD.U32 R138, RZ, RZ, UR38 ;  /* 0x00000026ff8a7e24 */ /* 0x000fca000f8e00ff */
[----:B------:R-:W-:-:S13]  /*16a50*/  ISETP.NE.AND P2, PT, R138, 0x1, PT ;  /* 0x000000018a00780c */ /* 0x000fda0003f45270 */
[----:B0-----:R-:W0:Y:S02]  /*16a60*/  @P2 LDC.64 R44, c[0x0][0x9e8] ;  /* 0x00027a00ff2c2b82 */ /* 0x001e240000000a00 */
[----:B0-----:R-:W-:-:S04]  /*16a70*/  @P2 IMAD.HI.U32 R139, R15, R44, RZ ;  /* 0x0000002c0f8b2227 */ /* 0x001fc800078e00ff */
[----:B------:R-:W-:Y:S01]  /*16a80*/  IMAD.MOV.U32 R44, RZ, RZ, R15 ;  /* 0x000000ffff2c7224 */ /* 0x000fe200078e000f */
[----:B------:R-:W-:-:S07]  /*16a90*/  @P2 SHF.R.U32.HI R44, RZ, R45, R139 ;  /* 0x0000002dff2c2219 */ /* 0x000fce000001168b */
.L_x_9203:
[----:B------:R-:W-:Y:S05]  /*16aa0*/  BSYNC B1 ;  /* 0x0000000000017941 */ /* 0x000fea0003800000 */
.L_x_9201:
[----:B------:R-:W-:-:S04]  /*16ab0*/  IMAD R44, R44, R138, -R82 ;  /* 0x0000008a2c2c7224 */ /* 0x000fc800078e0a52 */
[----:B------:R-:W-:-:S05]  /*16ac0*/  IMAD R44, R156, -0x2, R44 ;  /* 0xfffffffe9c2c7824 */ /* 0x000fca00078e022c */
[----:B------:R-:W-:Y:S02]  /*16ad0*/  VIMNMX R85, R85, R44, !PT ;  /* 0x0000002c55557248 */ /* 0x000fe40007fe0100 */
[----:B------:R-:W-:-:S07]  /*16ae0*/  VIADDMNMX R86, R44, R138, R86, PT ;  /* 0x0000008a2c567246 */ /* 0x000fce0003800156 */
.L_x_9200:
        /* <DEDUP_REMOVED lines=112> */
.L_x_9206:
[----:B------:R-:W-:-:S05]  /*171f0*/  IMAD.U32 R12, RZ, RZ, UR38 ;  /* 0x00000026ff0c7e24 */ /* 0x000fca000f8e00ff */
[----:B------:R-:W-:-:S13]  /*17200*/  ISETP.NE.AND P3, PT, R12, 0x1, PT ;  /* 0x000000010c00780c */ /* 0x000fda0003f65270 */
[----:B------:R-:W0:Y:S02]  /*17210*/  @P3 LDC.64 R24, c[0x0][0x9e8] ;  /* 0x00027a00ff183b82 */ /* 0x000e240000000a00 */
[----:B0-----:R-:W-:-:S04]  /*17220*/  @P3 IMAD.HI.U32 R85, R14, R24, RZ ;  /* 0x000000180e553227 */ /* 0x001fc800078e00ff */
[----:B------:R-:W-:Y:S01]  /*17230*/  IMAD.MOV.U32 R24, RZ, RZ, R14 ;  /* 0x000000ffff187224 */ /* 0x000fe200078e000e */
[----:B------:R-:W-:-:S07]  /*17240*/  @P3 SHF.R.U32.HI R24, RZ, R25, R85 ;  /* 0x00000019ff183219 */ /* 0x000fce0000011655 */
.L_x_9207:
[----:B------:R-:W-:Y:S05]  /*17250*/  BSYNC B1 ;  /* 0x0000000000017941 */ /* 0x000fea0003800000 */
.L_x_9205:
[----:B------:R-:W-:-:S04]  /*17260*/  IMAD R82, R24, R12, -R82 ;  /* 0x0000000c18527224 */ /* 0x000fc800078e0a52 */
[----:B------:R-:W-:-:S05]  /*17270*/  IMAD R82, R156, -0x2, R82 ;  /* 0xfffffffe9c527824 */ /* 0x000fca00078e0252 */
[----:B------:R-:W-:Y:S02]  /*17280*/  VIMNMX R87, R87, R82, !PT ;  /* 0x0000005257577248 */ /* 0x000fe40007fe0100 */
[----:B------:R-:W-:-:S07]  /*17290*/  VIADDMNMX R137, R82, R12, R137, PT ;  /* 0x0000000c52897246 */ /* 0x000fce0003800189 */
.L_x_9204:
[----:B------:R-:W-:Y:S02]  /*172a0*/  FMNMX.FTZ R12, R44, R152, !PT ;  /* 0x000000982c0c7209 */ /* 0x000fe40007810000 */
[C---:B------:R-:W-:Y:S02]  /*172b0*/  ISETP.GT.AND P5, PT, R87.reuse, 0x1, P2 ;  /* 0x000000015700780c */ /* 0x040fe400017a4270 */
[C---:B------:R-:W-:Y:S02]  /*172c0*/  ISETP.GT.AND P3, PT, R87.reuse, 0x8, P2 ;  /* 0x000000085700780c */ /* 0x040fe40001764270 */
[----:B------:R-:W-:Y:S02]  /*172d0*/  ISETP.GT.AND P4, PT, R87, 0x9, P2 ;  /* 0x000000095700780c */ /* 0x000fe40001784270 */
[----:B------:R-:W-:Y:S02]  /*172e0*/  FMNMX.FTZ R12, R20, R12, !PT ;  /* 0x0000000c140c7209 */ /* 0x000fe40007810000 */
[----:B------:R-:W-:-:S02]  /*172f0*/  ISETP.LT.OR P5, PT, R137, 0x2, P5 ;  /* 0x000000028900780c */ /* 0x000fc40002fa1670 */
[C---:B------:R-:W-:Y:S02]  /*17300*/  ISETP.LT.OR P3, PT, R137.reuse, 0x9, P3 ;  /* 0x000000098900780c */ /* 0x040fe40001f61670 */
[----:B------:R-:W-:Y:S02]  /*17310*/  ISETP.LT.OR P4, PT, R137, 0xa, P4 ;  /* 0x0000000a8900780c */ /* 0x000fe40002781670 */
[----:B------:R-:W-:Y:S02]  /*17320*/  FMNMX.FTZ R12, R45, R12, !PT ;  /* 0x0000000c2d0c7209 */ /* 0x000fe40007810000 */
[----:B------:R-:W-:Y:S02]  /*17330*/  FSEL R21, R21, -INF , !P5 ;  /* 0xff80000015157808 */ /* 0x000fe40006800000 */
[----:B------:R-:W-:Y:S02]  /*17340*/  FSEL R26, R26, -INF , !P3 ;  /* 0xff8000001a1a7808 */ /* 0x000fe40005800000 */
[----:B------:R-:W-:-:S02]  /*17350*/  FSEL R27, R27, -INF , !P4 ;  /* 0xff8000001b1b7808 */ /* 0x000fc40006000000 */
[C---:B------:R-:W-:Y:S02]  /*17360*/  ISETP.GT.AND P5, PT, R87.reuse, 0x10, P2 ;  /* 0x000000105700780c */ /* 0x040fe400017a4270 */
[C---:B------:R-:W-:Y:S02]  /*17370*/  ISETP.GT.AND P3, PT, R87.reuse, 0x11, P2 ;  /* 0x000000115700780c */ /* 0x040fe40001764270 */
[----:B------:R-:W-:Y:S02]  /*17380*/  ISETP.GT.AND P4, PT, R87, 0x18, P2 ;  /* 0x000000185700780c */ /* 0x000fe40001784270 */
[----:B------:R-:W-:Y:S02]  /*17390*/  FMNMX.FTZ R12, R138, R12, !PT ;  /* 0x0000000c8a0c7209 */ /* 0x000fe40007810000 */
[C---:B------:R-:W-:Y:S02]  /*173a0*/  ISETP.LT.OR P5, PT, R137.reuse, 0x11, P5 ;  /* 0x000000118900780c */ /* 0x040fe40002fa1670 */
[----:B------:R-:W-:-:S02]  /*173b0*/  ISETP.LT.OR P3, PT, R137, 0x12, P3 ;  /* 0x000000128900780c */ /* 0x000fc40001f61670 */
[----:B------:R-:W-:Y:S02]  /*173c0*/  ISETP.LT.OR P4, PT, R137, 0x19, P4 ;  /* 0x000000198900780c */ /* 0x000fe40002781670 */
[----:B------:R-:W-:Y:S02]  /*173d0*/  FMNMX.FTZ R12, R28, R12, !PT ;  /* 0x0000000c1c0c7209 */ /* 0x000fe40007810000 */
[----:B------:R-:W-:Y:S02]  /*173e0*/  FSEL R30, R30, -INF , !P5 ;  /* 0xff8000001e1e7808 */ /* 0x000fe40006800000 */
[----:B------:R-:W-:Y:S02]  /*173f0*/  FSEL R31, R31, -INF , !P3 ;  /* 0xff8000001f1f7808 */ /* 0x000fe40005800000 */
[----:B------:R-:W-:Y:S02]  /*17400*/  FSEL R34, R34, -INF , !P4 ;  /* 0xff80000022227808 */ /* 0x000fe40006000000 */
[----:B------:R-:W-:-:S02]  /*17410*/  FMNMX.FTZ R12, R29, R12, !PT ;  /* 0x0000000c1d0c7209 */ /* 0x000fc40007810000 */
[C---:B------:R-:W-:Y:S02]  /*17420*/  ISETP.GT.AND P5, PT, R87.reuse, 0x19, P2 ;  /* 0x000000195700780c */ /* 0x040fe400017a4270 */
[C---:B------:R-:W-:Y:S02]  /*17430*/  ISETP.GT.AND P3, PT, R87.reuse, 0x20, P2 ;  /* 0x000000205700780c */ /* 0x040fe40001764270 */
[----:B------:R-:W-:Y:S02]  /*17440*/  ISETP.GT.AND P4, PT, R87, 0x21, P2 ;  /* 0x000000215700780c */ /* 0x000fe40001784270 */
[----:B------:R-:W-:Y:S02]  /*17450*/  FMNMX.FTZ R12, R32, R12, !PT ;  /* 0x0000000c200c7209 */ /* 0x000fe40007810000 */
[C---:B------:R-:W-:Y:S02]  /*17460*/  ISETP.LT.OR P5, PT, R137.reuse, 0x1a, P5 ;  /* 0x0000001a8900780c */ /* 0x040fe40002fa1670 */
[----:B------:R-:W-:-:S02]  /*17470*/  ISETP.LT.OR P3, PT, R137, 0x21, P3 ;  /* 0x000000218900780c */ /* 0x000fc40001f61670 */
[----:B------:R-:W-:Y:S02]  /*17480*/  ISETP.LT.OR P4, PT, R137, 0x22, P4 ;  /* 0x000000228900780c */ /* 0x000fe40002781670 */
[----:B------:R-:W-:Y:S02]  /*17490*/  LOP3.LUT R16, R16, 0xbfffffff, RZ, 0xc0, !PT ;  /* 0xbfffffff10107812 */ /* 0x000fe400078ec0ff */
[----:B------:R-:W-:Y:S02]  /*174a0*/  FMNMX.FTZ R12, R33, R12, !PT ;  /* 0x0000000c210c7209 */ /* 0x000fe40007810000 */
[----:B------:R-:W-:Y:S02]  /*174b0*/  FSEL R35, R35, -INF , !P5 ;  /* 0xff80000023237808 */ /* 0x000fe40006800000 */
[----:B------:R-:W-:Y:S02]  /*174c0*/  FSEL R38, R38, -INF , !P3 ;  /* 0xff80000026267808 */ /* 0x000fe40005800000 */
[----:B------:R-:W-:-:S02]  /*174d0*/  FSEL R39, R39, -INF , !P4 ;  /* 0xff80000027277808 */ /* 0x000fc40006000000 */
[C---:B------:R-:W-:Y:S02]  /*174e0*/  ISETP.GT.AND P5, PT, R87.reuse, 0x28, P2 ;  /* 0x000000285700780c */ /* 0x040fe400017a4270 */
[C---:B------:R-:W-:Y:S02]  /*174f0*/  ISETP.GT.AND P3, PT, R87.reuse, 0x29, P2 ;  /* 0x000000295700780c */ /* 0x040fe40001764270 */
[----:B------:R-:W-:Y:S02]  /*17500*/  ISETP.GT.AND P4, PT, R87, 0x30, P2 ;  /* 0x000000305700780c */ /* 0x000fe40001784270 */
[----:B------:R-:W-:Y:S02]  /*17510*/  @P0 LOP3.LUT R16, R16, 0x40000000, RZ, 0xfc, !PT ;  /* 0x4000000010100812 */ /* 0x000fe400078efcff */
        /* <DEDUP_REMOVED lines=9> */
[----:B------:R-:W-:Y:S02]  /*175b0*/  @P1 LOP3.LUT R16, R16, 0x20000000, RZ, 0xfc, !PT ;  /* 0x2000000010101812 */ /* 0x000fe400078efcff */
[C---:B------:R-:W-:Y:S02]  /*175c0*/  ISETP.GT.AND P5, PT, R87.reuse, 0x31, P2 ;  /* 0x000000315700780c */ /* 0x040fe400017a4270 */
        /* <DEDUP_REMOVED lines=15> */
[----:B------:R-:W-:Y:S02]  /*176c0*/  LOP3.LUT R16, R16, 0xfffffffd, RZ, 0xc0, !PT ;  /* 0xfffffffd10107812 */ /* 0x000fe400078ec0ff */
[C---:B------:R-:W-:Y:S02]  /*176d0*/  ISETP.LT.OR P5, PT, R137.reuse, 0x41, P5 ;  /* 0x000000418900780c */ /* 0x040fe40002fa1670 */
[C---:B------:R-:W-:Y:S02]  /*176e0*/  ISETP.LT.OR P3, PT, R137.reuse, 0x42, P3 ;  /* 0x000000428900780c */ /* 0x040fe40001f61670 */
[----:B------:R-:W-:Y:S02]  /*176f0*/  ISETP.LT.OR P4, PT, R137, 0x49, P4 ;  /* 0x000000498900780c */ /* 0x000fe40002781670 */
[----:B------:R-:W-:Y:S02]  /*17700*/  FMNMX.FTZ R12, R47, R12, !PT ;  /* 0x0000000c2f0c7209 */ /* 0x000fe40007810000 */
[----:B------:R-:W-:-:S02]  /*17710*/  @P1 LOP3.LUT R16, R16, 0x2, RZ, 0xfc, !PT ;  /* 0x0000000210101812 */ /* 0x000fc400078efcff */
[----:B------:R-:W-:Y:S02]  /*17720*/  ISETP.GT.AND P1, PT, R87, RZ, P2 ;  /* 0x000000ff5700720c */ /* 0x000fe40001724270 */
[----:B------:R-:W-:Y:S02]  /*17730*/  FSEL R56, R56, -INF , !P5 ;  /* 0xff80000038387808 */ /* 0x000fe40006800000 */
[----:B------:R-:W-:Y:S02]  /*17740*/  FSEL R57, R57, -INF , !P3 ;  /* 0xff80000039397808 */ /* 0x000fe40005800000 */
[----:B------:R-:W-:Y:S02]  /*17750*/  FSEL R60, R60, -INF , !P4 ;  /* 0xff8000003c3c7808 */ /* 0x000fe40006000000 */
[----:B------:R-:W-:Y:S02]  /*17760*/  FMNMX.FTZ R12, R50, R12, !PT ;  /* 0x0000000c320c7209 */ /* 0x000fe40007810000 */
[----:B------:R-:W-:-:S02]  /*17770*/  ISETP.GT.AND P5, PT, R87, 0x49, P2 ;  /* 0x000000495700780c */ /* 0x000fc400017a4270 */
[C---:B------:R-:W-:Y:S02]  /*17780*/  ISETP.GT.AND P3, PT, R87.reuse, 0x50, P2 ;  /* 0x000000505700780c */ /* 0x040fe40001764270 */
[----:B------:R-:W-:Y:S02]  /*17790*/  ISETP.GT.AND P4, PT, R87, 0x51, P2 ;  /* 0x000000515700780c */ /* 0x000fe40001784270 */
[----:B------:R-:W-:Y:S02]  /*177a0*/  FMNMX.FTZ R12, R51, R12, !PT ;  /* 0x0000000c330c7209 */ /* 0x000fe40007810000 */
[C---:B------:R-:W-:Y:S02]  /*177b0*/  ISETP.LT.OR P5, PT, R137.reuse, 0x4a, P5 ;  /* 0x0000004a8900780c */ /* 0x040fe40002fa1670 */
[C---:B------:R-:W-:Y:S02]  /*177c0*/  ISETP.LT.OR P3, PT, R137.reuse, 0x51, P3 ;  /* 0x000000518900780c */ /* 0x040fe40001f61670 */
[----:B------:R-:W-:-:S02]  /*177d0*/  ISETP.LT.OR P4, PT, R137, 0x52, P4 ;  /* 0x000000528900780c */ /* 0x000fc40002781670 */
[----:B------:R-:W-:Y:S02]  /*177e0*/  LOP3.LUT R16, R16, 0xffffffdf, RZ, 0xc0, !PT ;  /* 0xffffffdf10107812 */ /* 0x000fe400078ec0ff */
[----:B------:R-:W-:Y:S02]  /*177f0*/  FMNMX.FTZ R12, R54, R12, !PT ;  /* 0x0000000c360c7209 */ /* 0x000fe40007810000 */
[----:B------:R-:W-:Y:S02]  /*17800*/  FSEL R61, R61, -INF , !P5 ;  /* 0xff8000003d3d7808 */ /* 0x000fe40006800000 */
[----:B------:R-:W-:Y:S02]  /*17810*/  FSEL R64, R64, -INF , !P3 ;  /* 0xff80000040407808 */ /* 0x000fe40005800000 */
[----:B------:R-:W-:Y:S02]  /*17820*/  FSEL R65, R65, -INF , !P4 ;  /* 0xff80000041417808 */ /* 0x000fe40006000000 */
[----:B------:R-:W-:-:S02]  /*17830*/  ISETP.GT.AND P5, PT, R87, 0x58, P2 ;  /* 0x000000585700780c */ /* 0x000fc400017a4270 */
[C---:B------:R-:W-:Y:S02]  /*17840*/  ISETP.GT.AND P3, PT, R87.reuse, 0x59, P2 ;  /* 0x000000595700780c */ /* 0x040fe40001764270 */
[C---:B------:R-:W-:Y:S02]  /*17850*/  ISETP.GT.AND P4, PT, R87.reuse, 0x60, P2 ;  /* 0x000000605700780c */ /* 0x040fe40001784270 */
[----:B------:R-:W-:Y:S02]  /*17860*/  @P1 LOP3.LUT R16, R16, 0x20, RZ, 0xfc, !PT ;  /* 0x0000002010101812 */ /* 0x000fe400078efcff */
        /* <DEDUP_REMOVED lines=11> */
[C---:B------:R-:W-:Y:S02]  /*17920*/  ISETP.GT.AND P4, PT, R87.reuse, 0x69, P2 ;  /* 0x000000695700780c */ /* 0x040fe40001784270 */
[C---:B------:R-:W-:Y:S02]  /*17930*/  ISETP.GT.AND P5, PT, R87.reuse, 0x70, P2 ;  /* 0x000000705700780c */ /* 0x040fe400017a4270 */
[----:B------:R-:W-:Y:S02]  /*17940*/  ISETP.GT.AND P6, PT, R87, 0x71, P2 ;  /* 0x000000715700780c */ /* 0x000fe400017c4270 */
[----:B------:R-:W-:-:S02]  /*17950*/  LOP3.LUT P2, RZ, R16, 0x2, RZ, 0xc0, !PT ;  /* 0x0000000210ff7812 */ /* 0x000fc4000784c0ff */
[----:B------:R-:W-:Y:S02]  /*17960*/  FMNMX.FTZ R12, R59, R12, !PT ;  /* 0x0000000c3b0c7209 */ /* 0x000fe40007810000 */
[----:B------:R-:W-:Y:S02]  /*17970*/  LOP3.LUT R16, R16, 0xfffffff7, RZ, 0xc0, !PT ;  /* 0xfffffff710107812 */ /* 0x000fe400078ec0ff */
[----:B------:R-:W-:Y:S02]  /*17980*/  FMNMX.FTZ R12, R62, R12, !PT ;  /* 0x0000000c3e0c7209 */ /* 0x000fe40007810000 */
[----:B------:R-:W-:Y:S02]  /*17990*/  @P1 LOP3.LUT R16, R16, 0x8, RZ, 0xfc, !PT ;  /* 0x0000000810101812 */ /* 0x000fe400078efcff */
[----:B------:R-:W-:Y:S02]  /*179a0*/  ISETP.LT.OR P1, PT, R137, 0x69, P3 ;  /* 0x000000698900780c */ /* 0x000fe40001f21670 */
[----:B------:R-:W-:-:S02]  /*179b0*/  FMNMX.FTZ R12, R63, R12, !PT ;  /* 0x0000000c3f0c7209 */ /* 0x000fc40007810000 */
[----:B------:R-:W-:Y:S02]  /*179c0*/  LOP3.LUT P3, RZ, R16, 0x20, RZ, 0xc0, !PT ;  /* 0x0000002010ff7812 */ /* 0x000fe4000786c0ff */
[----:B------:R-:W-:Y:S02]  /*179d0*/  FMNMX.FTZ R12, R68, R12, !PT ;  /* 0x0000000c440c7209 */ /* 0x000fe40007810000 */
[----:B------:R-:W-:Y:S02]  /*179e0*/  ISETP.LT.OR P3, PT, R137, 0x1, P3 ;  /* 0x000000018900780c */ /* 0x000fe40001f61670 */
[----:B------:R-:W-:Y:S02]  /*179f0*/  FMNMX.FTZ R12, R69, R12, !PT ;  /* 0x0000000c450c7209 */ /* 0x000fe40007810000 */
[----:B------:R-:W-:Y:S02]  /*17a00*/  FSEL R13, R13, -INF , !P3 ;  /* 0xff8000000d0d7808 */ /* 0x000fe40005800000 */
        /* <DEDUP_REMOVED lines=16> */
[----:B------:R-:W-:Y:S01]  /*17b10*/  ISETP.LT.OR P0, PT, R137, 0x62, P0 ;  /* 0x000000628900780c */ /* 0x000fe20000701670 */
[----:B------:R-:W0:Y:S01]  /*17b20*/  SHFL.BFLY PT, R24, R12, 0x2, 0x1f ;  /* 0x0c401f000c187f89 */ /* 0x000e2200000e0000 */
[----:B------:R-:W-:Y:S02]  /*17b30*/  FMNMX.FTZ R82, R38, R82, !PT ;  /* 0x0000005226527209 */ /* 0x000fe40007810000 */
[----:B------:R-:W-:-:S02]  /*17b40*/  LOP3.LUT R16, R16, 0xffffffbf, RZ, 0xc0, !PT ;  /* 0xffffffbf10107812 */ /* 0x000fc400078ec0ff */
[----:B------:R-:W-:Y:S02]  /*17b50*/  FMNMX.FTZ R82, R39, R82, !PT ;  /* 0x0000005227527209 */ /* 0x000fe40007810000 */
[C---:B------:R-:W-:Y:S02]  /*17b60*/  ISETP.LT.OR P6, PT, R137.reuse, 0x72, P6 ;  /* 0x000000728900780c */ /* 0x040fe400037c1670 */
[----:B------:R-:W-:Y:S02]  /*17b70*/  FMNMX.FTZ R82, R42, R82, !PT ;  /* 0x000000522a527209 */ /* 0x000fe40007810000 */
[----:B------:R-:W-:Y:S02]  /*17b80*/  ISETP.LT.OR P2, PT, R137, 0x79, P2 ;  /* 0x000000798900780c */ /* 0x000fe40001741670 */
[----:B------:R-:W-:Y:S02]  /*17b90*/  FMNMX.FTZ R82, R43, R82, !PT ;  /* 0x000000522b527209 */ /* 0x000fe40007810000 */
[----:B------:R-:W-:-:S02]  /*17ba0*/  @P0 LOP3.LUT R16, R16, 0x40, RZ, 0xfc, !PT ;  /* 0x0000004010100812 */ /* 0x000fc400078efcff */
[----:B------:R-:W-:Y:S02]  /*17bb0*/  FMNMX.FTZ R82, R48, R82, !PT ;  /* 0x0000005230527209 */ /* 0x000fe40007810000 */
[----:B------:R-:W-:Y:S02]  /*17bc0*/  ISETP.LT.OR P0, PT, R137, 0x6a, P4 ;  /* 0x0000006a8900780c */ /* 0x000fe40002701670 */
[----:B------:R-:W-:Y:S02]  /*17bd0*/  FMNMX.FTZ R82, R49, R82, !PT ;  /* 0x0000005231527209 */ /* 0x000fe40007810000 */
[----:B------:R-:W-:Y:S02]  /*17be0*/  LOP3.LUT R16, R16, 0xffffffef, RZ, 0xc0, !PT ;  /* 0xffffffef10107812 */ /* 0x000fe400078ec0ff */
[----:B0-----:R-:W-:Y:S02]  /*17bf0*/  FMNMX.FTZ R12, R12, R24, !PT ;  /* 0x000000180c0c7209 */ /* 0x001fe40007810000 */
[----:B------:R-:W-:-:S02]  /*17c00*/  FMNMX.FTZ R82, R52, R82, !PT ;  /* 0x0000005234527209 */ /* 0x000fc40007810000 */
[----:B------:R-:W-:Y:S01]  /*17c10*/  @P1 LOP3.LUT R16, R16, 0x10, RZ, 0xfc, !PT ;  /* 0x0000001010101812 */ /* 0x000fe200078efcff */
[----:B------:R-:W0:Y:S01]  /*17c20*/  SHFL.BFLY PT, R24, R12, 0x1, 0x1f ;  /* 0x0c201f000c187f89 */ /* 0x000e2200000e0000 */
[----:B------:R-:W-:Y:S02]  /*17c30*/  FMNMX.FTZ R82, R53, R82, !PT ;  /* 0x0000005235527209 */ /* 0x000fe40007810000 */
[----:B------:R-:W-:Y:S02]  /*17c40*/  LOP3.LUT P4, RZ, R16, 0x8, RZ, 0xc0, !PT ;  /* 0x0000000810ff7812 */ /* 0x000fe4000788c0ff */
[----:B------:R-:W-:Y:S02]  /*17c50*/  FMNMX.FTZ R82, R56, R82, !PT ;  /* 0x0000005238527209 */ /* 0x000fe40007810000 */
[----:B------:R-:W-:Y:S02]  /*17c60*/  LOP3.LUT R16, R16, 0x7fffffff, RZ, 0xc0, !PT ;  /* 0x7fffffff10107812 */ /* 0x000fe400078ec0ff */
[----:B------:R-:W-:-:S02]  /*17c70*/  FMNMX.FTZ R82, R57, R82, !PT ;  /* 0x0000005239527209 */ /* 0x000fc40007810000 */
[----:B------:R-:W-:Y:S02]  /*17c80*/  @P0 LOP3.LUT R16, R16, 0x80000000, RZ, 0xfc, !PT ;  /* 0x8000000010100812 */ /* 0x000fe400078efcff */
[----:B------:R-:W-:Y:S02]  /*17c90*/  FMNMX.FTZ R82, R60, R82, !PT ;  /* 0x000000523c527209 */ /* 0x000fe40007810000 */
[----:B------:R-:W-:Y:S02]  /*17ca0*/  ISETP.LT.OR P1, PT, R137, 0x71, P5 ;  /* 0x000000718900780c */ /* 0x000fe40002f21670 */
[----:B------:R-:W-:Y:S02]  /*17cb0*/  FMNMX.FTZ R82, R61, R82, !PT ;  /* 0x000000523d527209 */ /* 0x000fe40007810000 */
[----:B------:R-:W-:Y:S02]  /*17cc0*/  LOP3.LUT P0, RZ, R16, 0x40, RZ, 0xc0, !PT ;  /* 0x0000004010ff7812 */ /* 0x000fe4000780c0ff */
[----:B------:R-:W-:-:S02]  /*17cd0*/  FMNMX.FTZ R82, R64, R82, !PT ;  /* 0x0000005240527209 */ /* 0x000fc40007810000 */
[----:B------:R-:W-:Y:S02]  /*17ce0*/  FSEL R71, R71, -INF , !P0 ;  /* 0xff80000047477808 */ /* 0x000fe40004000000 */
[----:B------:R-:W-:Y:S02]  /*17cf0*/  FMNMX.FTZ R82, R65, R82, !PT ;  /* 0x0000005241527209 */ /* 0x000fe40007810000 */
[----:B0-----:R-:W-:Y:S01]  /*17d00*/  FMNMX.FTZ R12, R12, R24, !PT ;  /* 0x000000180c0c7209 */ /* 0x001fe20007810000 */
[----:B------:R-:W-:Y:S01]  /*17d10*/  IMAD.U32 R24, RZ, RZ, UR37 ;  /* 0x00000025ff187e24 */ /* 0x000fe2000f8e00ff */
[----:B------:R-:W-:Y:S02]  /*17d20*/  FMNMX.FTZ R82, R66, R82, !PT ;  /* 0x0000005242527209 */ /* 0x000fe40007810000 */
[C---:B------:R-:W-:Y:S01]  /*17d30*/  FSETP.NEU.FTZ.AND P5, PT, R12.reuse, -INF , PT ;  /* 0xff8000000c00780b */ /* 0x040fe20003fbd000 */
[----:B------:R-:W-:-:S01]  /*17d40*/  FFMA.FTZ R85, R12, R24, -8 ;  /* 0xc10000000c557423 */ /* 0x000fc20000010018 */
[----:B------:R-:W-:-:S02]  /*17d50*/  FMNMX.FTZ R82, R67, R82, !PT ;  /* 0x0000005243527209 */ /* 0x000fc40007810000 */
[----:B------:R-:W-:Y:S02]  /*17d60*/  FSEL R25, R12, RZ, P5 ;  /* 0x000000ff0c197208 */ /* 0x000fe40002800000 */
[----:B------:R-:W-:Y:S02]  /*17d70*/  FSEL R85, R85, RZ, P5 ;  /* 0x000000ff55557208 */ /* 0x000fe40002800000 */
[----:B------:R-:W-:Y:S01]  /*17d80*/  LOP3.LUT P5, RZ, R16, 0x10, RZ, 0xc0, !PT ;  /* 0x0000001010ff7812 */ /* 0x000fe200078ac0ff */
[----:B------:R-:W-:Y:S01]  /*17d90*/  FADD.FTZ R25, -R25, R152 ;  /* 0x0000009819197221 */ /* 0x000fe20000010100 */
[----:B------:R-:W-:Y:S01]  /*17da0*/  FMNMX.FTZ R82, R70, R82, !PT ;  /* 0x0000005246527209 */ /* 0x000fe20007810000 */
[-CC-:B------:R-:W-:Y:S01]  /*17db0*/  FFMA.FTZ R44, R44, R24.reuse, -R85.reuse ;  /* 0x000000182c2c7223 */ /* 0x180fe20000010855 */
[----:B------:R-:W-:Y:S01]  /*17dc0*/  LOP3.LUT P0, RZ, R16, 0x80000000, RZ, 0xc0, !PT ;  /* 0x8000000010ff7812 */ /* 0x000fe2000780c0ff */
        /* <DEDUP_REMOVED lines=37> */
[----:B------:R-:W-:Y:S01]  /*18020*/  FSEL R78, R78, -INF , !P6 ;  /* 0xff8000004e4e7808 */ /* 0x000fe20007000000 */
[----:B------:R-:W-:Y:S01]  /*18030*/  FMUL.FTZ R25, R25, R24 ;  /* 0x0000001819197220 */ /* 0x000fe20000410000 */
[----:B------:R-:W-:Y:S01]  /*18040*/  FMNMX.FTZ R85, R77, R82, !PT ;  /* 0x000000524d557209 */ /* 0x000fe20007810000 */
[----:B------:R-:W-:Y:S01]  /*18050*/  MUFU.EX2 R44, R44 ;  /* 0x0000002c002c7308 */ /* 0x000fe20000000800 */
[----:B------:R-:W-:-:S02]  /*18060*/  ISETP.LT.OR P4, PT, R137, 0x7a, P4 ;  /* 0x0000007a8900780c */ /* 0x000fc40002781670 */
[----:B------:R-:W-:Y:S02]  /*18070*/  FSEL R82, R5, -INF , !P2 ;  /* 0xff80000005527808 */ /* 0x000fe40005000000 */
[----:B------:R-:W-:Y:S02]  /*18080*/  FMNMX.FTZ R85, R78, R85, !PT ;  /* 0x000000554e557209 */ /* 0x000fe40007810000 */
[----:B------:R-:W-:Y:S01]  /*18090*/  FSEL R81, R81, -INF , !P4 ;  /* 0xff80000051517808 */ /* 0x000fe20006000000 */
[----:B------:R-:W0:Y:S01]  /*180a0*/  MUFU.EX2 R25, R25 ;  /* 0x0000001900197308 */ /* 0x000e220000000800 */
[----:B------:R-:W-:Y:S02]  /*180b0*/  FMNMX.FTZ R5, R82, R85, !PT ;  /* 0x0000005552057209 */ /* 0x000fe40007810000 */
[----:B------:R-:W-:Y:S02]  /*180c0*/  LOP3.LUT P0, RZ, R16, 0x40000000, RZ, 0xc0, !PT ;  /* 0x4000000010ff7812 */ /* 0x000fe4000780c0ff */
[----:B------:R-:W-:-:S02]  /*180d0*/  FMNMX.FTZ R5, R81, R5, !PT ;  /* 0x0000000551057209 */ /* 0x000fc40007810000 */
[----:B------:R-:W-:Y:S01]  /*180e0*/  LOP3.LUT P1, RZ, R16, 0x20000000, RZ, 0xc0, !PT ;  /* 0x2000000010ff7812 */ /* 0x000fe2000782c0ff */
[----:B------:R-:W1:Y:S02]  /*180f0*/  MUFU.EX2 R20, R20 ;  /* 0x0000001400147308 */ /* 0x000e640000000800 */
[----:B------:R-:W2:Y:S06]  /*18100*/  SHFL.BFLY PT, R85, R5, 0x2, 0x1f ;  /* 0x0c401f0005557f89 */ /* 0x000eac00000e0000 */
[----:B------:R-:W-:Y:S01]  /*18110*/  MUFU.EX2 R45, R45 ;  /* 0x0000002d002d7308 */ /* 0x000fe20000000800 */
[----:B0-----:R-:W-:-:S07]  /*18120*/  FFMA.FTZ R4, R25, R4, R44 ;  /* 0x0000000419047223 */ /* 0x001fce000001002c */
[----:B------:R-:W-:Y:S01]  /*18130*/  MUFU.EX2 R138, R138 ;  /* 0x0000008a008a7308 */ /* 0x000fe20000000800 */
[----:B-1----:R-:W-:-:S07]  /*18140*/  FADD.FTZ R4, R20, R4 ;  /* 0x0000000414047221 */ /* 0x002fce0000010000 */
[----:B------:R-:W-:Y:S01]  /*18150*/  MUFU.EX2 R28, R28 ;  /* 0x0000001c001c7308 */ /* 0x000fe20000000800 */
[----:B--2---:R-:W-:-:S05]  /*18160*/  FMNMX.FTZ R5, R5, R85, !PT ;  /* 0x0000005505057209 */ /* 0x004fca0007810000 */
[----:B------:R-:W0:Y:S02]  /*18170*/  SHFL.BFLY PT, R85, R5, 0x1, 0x1f ;  /* 0x0c201f0005557f89 */ /* 0x000e2400000e0000 */
[----:B------:R-:W-:Y:S08]  /*18180*/  MUFU.EX2 R29, R29 ;  /* 0x0000001d001d7308 */ /* 0x000ff00000000800 */
[----:B------:R-:W-:Y:S08]  /*18190*/  MUFU.EX2 R32, R32 ;  /* 0x0000002000207308 */ /* 0x000ff00000000800 */
[----:B------:R-:W-:Y:S01]  /*181a0*/  MUFU.EX2 R33, R33 ;  /* 0x0000002100217308 */ /* 0x000fe20000000800 */
[----:B0-----:R-:W-:-:S07]  /*181b0*/  FMNMX.FTZ R5, R5, R85, !PT ;  /* 0x0000005505057209 */ /* 0x001fce0007810000 */
[----:B------:R-:W-:Y:S01]  /*181c0*/  MUFU.EX2 R36, R36 ;  /* 0x0000002400247308 */ /* 0x000fe20000000800 */
[C---:B------:R-:W-:Y:S01]  /*181d0*/  FSETP.NEU.FTZ.AND P2, PT, R5.reuse, -INF , PT ;  /* 0xff8000000500780b */ /* 0x040fe20003f5d000 */
[----:B------:R-:W-:-:S03]  /*181e0*/  FFMA.FTZ R86, R5, R24, -8 ;  /* 0xc100000005567423 */ /* 0x000fc60000010018 */
[----:B------:R-:W-:-:S03]  /*181f0*/  FSEL R85, R5, RZ, P2 ;  /* 0x000000ff05557208 */ /* 0x000fc60001000000 */
[----:B------:R-:W-:Y:S01]  /*18200*/  MUFU.EX2 R37, R37 ;  /* 0x0000002500257308 */ /* 0x000fe20000000800 */
[----:B------:R-:W-:Y:S01]  /*18210*/  FSEL R87, R86, RZ, P2 ;  /* 0x000000ff56577208 */ /* 0x000fe20001000000 */
[----:B------:R-:W-:-:S04]  /*18220*/  FADD.FTZ R85, -R85, R153 ;  /* 0x0000009955557221 */ /* 0x000fc80000010100 */
        /* <DEDUP_REMOVED lines=152> */
.L_x_9208:
        /* <DEDUP_REMOVED lines=89> */
[C---:B--2---:R-:W-:Y:S01]  /*19140*/  ISETP.GT.AND P2, PT, R0.reuse, R86, PT ;  /* 0x000000560000720c */ /* 0x044fe20003f44270 */
[----:B------:R-:W-:-:S12]  /*19150*/  VIADD R0, R0, 0xffffffff ;  /* 0xffffffff00007836 */ /* 0x000fd80000000000 */
[----:B---3--:R-:W-:Y:S05]  /*19160*/  @P2 BRA `(.L_x_9209) ;  /* 0xffffffc800582947 */ /* 0x008fea000383ffff */
.L_x_9189:
[----:B------:R-:W-:Y:S05]  /*19170*/  BSYNC B0 ;  /* 0x0000000000007941 */ /* 0x000fea0003800000 */
.L_x_9188:
[----:B------:R-:W-:Y:S06]  /*19180*/  BAR.ARV 0x8, 0x1a0 ;  /* 0x0206800000007b1d */ /* 0x000fec0000002000 */
[----:B------:R-:W-:Y:S05]  /*19190*/  @!P0 BRA `(.L_x_9210) ;  /* 0x0000000000048947 */ /* 0x000fea0003800000 */
[----:B------:R-:W-:Y:S01]  /*191a0*/  BPT.TRAP 0x1 ;  /* 0x000000040000795c */ /* 0x000fe20000300000 */
.L_x_9210:
[----:B------:R-:W-:Y:S01]  /*191b0*/  IMAD R2, R18, 0x8, R17 ;  /* 0x0000000812027824 */ /* 0x000fe200078e0211 */
[----:B------:R-:W-:-:S04]  /*191c0*/  SHF.L.U32 R7, R22, 0x1f, RZ ;  /* 0x0000001f16077819 */ /* 0x000fc800000006ff */
[----:B------:R2:W3:Y:S01]  /*191d0*/  SYNCS.PHASECHK.TRANS64.TRYWAIT P1, [R2+URZ+0x19c50], R7 ;  /* 0x019c5007020075a7 */ /* 0x0004e2000802017f */
[----:B------:R-:W-:Y:S05]  /*191e0*/  @!P0 BRA `(.L_x_9211) ;  /* 0x0000000000048947 */ /* 0x000fea0003800000 */
[----:B------:R-:W-:Y:S01]  /*191f0*/  BPT.TRAP 0x1 ;  /* 0x000000040000795c */ /* 0x000fe20000300000 */
.L_x_9211:
[----:B------:R-:W-:Y:S04]  /*19200*/  BSSY B0, `(.L_x_9212) ;  /* 0x0000004000007945 */ /* 0x000fe80003800000 */
[----:B---3--:R-:W-:Y:S05]  /*19210*/  @P1 BRA `(.L_x_9213) ;  /* 0x0000000000081947 */ /* 0x008fea0003800000 */
[----:B------:R-:W3:Y:S02]  /*19220*/  SYNCS.PHASECHK.TRANS64.TRYWAIT P1, [R2+URZ+0x19c50], R7 ;  /* 0x019c5007020075a7 */ /* 0x000ee4000802017f */
[----:B---3--:R-:W-:Y:S05]  /*19230*/  @!P1 BRA `(.L_x_9214) ;  /* 0x0000009c000c9947 */ /* 0x008fea0003800000 */
.L_x_9213:
[----:B------:R-:W-:Y:S05]  /*19240*/  BSYNC B0 ;  /* 0x0000000000007941 */ /* 0x000fea0003800000 */
.L_x_9212:
[----:B------:R-:W4:Y:S01]  /*19250*/  LDL.LU R15, [R1+0x4c] ;  /* 0x00004c00010f7983 */ /* 0x000f220000300800 */
[----:B------:R-:W-:-:S03]  /*19260*/  ULDC.64 UR4, c[0x0][0x9a0] ;  /* 0x0002680000047ab9 */ /* 0x000fc60000000a00 */
[----:B------:R-:W5:Y:S01]  /*19270*/  LDL.LU R14, [R1+0x54] ;  /* 0x00005400010e7983 */ /* 0x000f620000300800 */
[----:B------:R-:W-:Y:S01]  /*19280*/  VIADD R17, R17, 0x3000 ;  /* 0x0000300011117836 */ /* 0x000fe20000000000 */
[----:B------:R-:W-:Y:S01]  /*19290*/  ISETP.NE.U32.AND P1, PT, RZ, UR4, PT ;  /* 0x00000004ff007c0c */ /* 0x000fe2000bf25070 */
[----:B--23--:R-:W-:Y:S01]  /*192a0*/  IMAD.MOV.U32 R7, RZ, RZ, 0x40000040 ;  /* 0x40000040ff077424 */ /* 0x00cfe200078e00ff */
[----:B------:R-:W-:Y:S02]  /*192b0*/  WARPGROUP.ARRIVE ;  /* 0x00000000000079c5 */ /* 0x000fe40000000000 */
[----:B------:R-:W-:Y:S02]  /*192c0*/  SHF.R.U32.HI R17, RZ, 0x4, R17 ;  /* 0x00000004ff117819 */ /* 0x000fe40000011611 */
[----:B------:R-:W-:Y:S02]  /*192d0*/  R2UR UR7, R7 ;  /* 0x00000000070772ca */ /* 0x000fe400000e0000 */
[----:B------:R-:W-:-:S02]  /*192e0*/  LOP3.LUT R17, R17, 0x3fff, RZ, 0xc0, !PT ;  /* 0x00003fff11117812 */ /* 0x000fc400078ec0ff */
[----:B------:R-:W-:Y:S02]  /*192f0*/  ISETP.NE.AND.EX P1, PT, RZ, UR5, PT, P1 ;  /* 0x00000005ff007c0c */ /* 0x000fe4000bf25310 */
[----:B------:R-:W-:-:S05]  /*19300*/  LOP3.LUT R17, R17, 0x10000, RZ, 0xfc, !PT ;  /* 0x0001000011117812 */ /* 0x000fca00078efcff */
[----:B------:R-:W-:-:S05]  /*19310*/  IMAD R6, R18, 0x300, R17 ;  /* 0x0000030012067824 */ /* 0x000fca00078e0211 */
[----:B------:R-:W-:Y:S01]  /*19320*/  R2UR UR6, R6 ;  /* 0x00000000060672ca */ /* 0x000fe200000e0000 */
[----:B------:R-:W2:Y:S08]  /*19330*/  @P1 LDC.64 R10, c[0x0][0x9c8] ;  /* 0x00027200ff0a1b82 */ /* 0x000eb00000000a00 */
[----:B------:R-:W3:Y:S04]  /*19340*/  @P1 LDC.64 R8, c[0x0][0x9d0] ;  /* 0x00027400ff081b82 */ /* 0x000ee80000000a00 */
[----:B------:R-:W-:Y:S03]  /*19350*/  QGMMA.64x96x32.F32.E4M3.E4M3 R88, R148, gdesc[UR4], R88, gsb0 ;  /* 0x0160000494587df3 */ /* 0x000fe60008000858 */
[----:B------:R-:W-:-:S02]  /*19360*/  WARPGROUP.DEPBAR.LE gsb0, 0x0 ;  /* 0x00008000000079c5 */ /* 0x000fc40000010000 */
[----:B------:R-:W-:Y:S01]  /*19370*/  WARPGROUP.ARRIVE ;  /* 0x00000000000079c5 */ /* 0x000fe20000000000 */
[----:B----4-:R-:W-:-:S05]  /*19380*/  @P1 SHF.R.S32.HI R13, RZ, 0x1f, R15 ;  /* 0x0000001fff0d1819 */ /* 0x010fca000001140f */
[----:B--2---:R-:W-:Y:S01]  /*19390*/  @P1 IMAD R0, R13, R10, RZ ;  /* 0x0000000a0d001224 */ /* 0x004fe200078e02ff */
[----:B-----5:R-:W-:-:S03]  /*193a0*/  @P1 SHF.R.S32.HI R13, RZ, 0x1f, R14 ;  /* 0x0000001fff0d1819 */ /* 0x020fc6000001140e */
[C---:B------:R-:W-:Y:S02]  /*193b0*/  @P1 IMAD R7, R15.reuse, R11, R0 ;  /* 0x0000000b0f071224 */ /* 0x040fe400078e0200 */
[----:B------:R-:W-:-:S04]  /*193c0*/  @P1 IMAD.WIDE.U32 R10, R15, R10, RZ ;  /* 0x0000000a0f0a1225 */ /* 0x000fc800078e00ff */
[-C--:B---3--:R-:W-:Y:S02]  /*193d0*/  @P1 IMAD R0, R13, R8.reuse, RZ ;  /* 0x000000080d001224 */ /* 0x088fe400078e02ff */
[----:B------:R-:W-:Y:S02]  /*193e0*/  @P1 IMAD.IADD R11, R11, 0x1, R7 ;  /* 0x000000010b0b1824 */ /* 0x000fe400078e0207 */
[C---:B------:R-:W-:Y:S02]  /*193f0*/  @P1 IMAD R7, R14.reuse, R9, R0 ;  /* 0x000000090e071224 */ /* 0x040fe400078e0200 */
[----:B------:R-:W-:-:S04]  /*19400*/  @P1 IMAD.WIDE.U32 R8, R14, R8, R10 ;  /* 0x000000080e081225 */ /* 0x000fc800078e000a */
[----:B------:R-:W-:Y:S01]  /*19410*/  @P1 IMAD.IADD R7, R9, 0x1, R7 ;  /* 0x0000000109071824 */ /* 0x000fe200078e0207 */
[----:B------:R-:W-:Y:S01]  /*19420*/  @P1 LEA R10, P2, R8, UR4, 0x2 ;  /* 0x00000004080a1c11 */ /* 0x000fe2000f8410ff */
[----:B------:R-:W-:-:S03]  /*19430*/  IMAD.MOV.U32 R13, RZ, RZ, 0x3f800000 ;  /* 0x3f800000ff0d7424 */ /* 0x000fc600078e00ff */
[----:B------:R-:W-:-:S05]  /*19440*/  @P1 LEA.HI.X R11, R8, UR5, R7, 0x2, P2 ;  /* 0x00000005080b1c11 */ /* 0x000fca00090f1407 */
[----:B------:R2:W3:Y:S01]  /*19450*/  @P1 LDG.E R13, desc[UR40][R10.64] ;  /* 0x000000280a0d1981 */ /* 0x0004e2000c1e1900 */
[----:B------:R-:W-:Y:S02]  /*19460*/  VIADD R8, R6, 0x2 ;  /* 0x0000000206087836 */ /* 0x000fe40000000000 */
[----:B------:R-:W-:Y:S02]  /*19470*/  IMAD.MOV.U32 R9, RZ, RZ, 0x40000040 ;  /* 0x40000040ff097424 */ /* 0x000fe400078e00ff */
[----:B------:R-:W-:Y:S01]  /*19480*/  IMAD.MOV.U32 R7, RZ, RZ, 0x40000040 ;  /* 0x40000040ff077424 */ /* 0x000fe200078e00ff */
[----:B------:R-:W-:Y:S01]  /*19490*/  R2UR UR6, R8 ;  /* 0x00000000080672ca */ /* 0x000fe200000e0000 */
[C---:B------:R-:W-:Y:S01]  /*194a0*/  VIADD R8, R6.reuse, 0x4 ;  /* 0x0000000406087836 */ /* 0x040fe20000000000 */
[----:B------:R-:W-:Y:S01]  /*194b0*/  R2UR UR7, R9 ;  /* 0x00000000090772ca */ /* 0x000fe200000e0000 */
[----:B------:R-:W-:Y:S02]  /*194c0*/  IMAD.MOV.U32 R9, RZ, RZ, 0x40000040 ;  /* 0x40000040ff097424 */ /* 0x000fe400078e00ff */
[----:B------:R-:W-:-:S10]  /*194d0*/  VIADD R6, R6, 0x6 ;  /* 0x0000000606067836 */ /* 0x000fd40000000000 */
[----:B------:R-:W-:Y:S01]  /*194e0*/  QGMMA.64x96x32.F32.E4M3.E4M3 R88, R144, gdesc[UR4], R88, gsb0 ;  /* 0x0160000490587df3 */ /* 0x000fe20008000858 */
[----:B------:R-:W-:Y:S02]  /*194f0*/  R2UR UR6, R8 ;  /* 0x00000000080672ca */ /* 0x000fe400000e0000 */
[----:B------:R-:W-:Y:S01]  /*19500*/  R2UR UR7, R9 ;  /* 0x00000000090772ca */ /* 0x000fe200000e0000 */
[----:B------:R-:W4:Y:S04]  /*19510*/  SHFL.BFLY PT, R8, R3, 0x2, 0x1f ;  /* 0x0c401f0003087f89 */ /* 0x000f2800000e0000 */
[----:B------:R-:W5:Y:S01]  /*19520*/  SHFL.BFLY PT, R9, R4, 0x2, 0x1f ;  /* 0x0c401f0004097f89 */ /* 0x000f6200000e0000 */
[----:B----4-:R-:W-:-:S01]  /*19530*/  FADD.FTZ R8, R8, R3 ;  /* 0x0000000308087221 */ /* 0x010fc20000010000 */
[----:B------:R-:W-:-:S02]  /*19540*/  IMAD.MOV.U32 R3, RZ, RZ, -0x800000 ;  /* 0xff800000ff037424 */ /* 0x000fc400078e00ff */
[----:B-----5:R-:W-:-:S01]  /*19550*/  FADD.FTZ R9, R9, R4 ;  /* 0x0000000409097221 */ /* 0x020fc20000010000 */
[----:B------:R-:W-:-:S04]  /*19560*/  IMAD.MOV.U32 R4, RZ, RZ, RZ ;  /* 0x000000ffff047224 */ /* 0x000fc800078e00ff */
[----:B------:R-:W2:Y:S02]  /*19570*/  SHFL.BFLY PT, R0, R9, 0x1, 0x1f ;  /* 0x0c201f0009007f89 */ /* 0x000ea400000e0000 */
[----:B--2---:R-:W-:-:S01]  /*19580*/  FADD.FTZ R10, R9, R0 ;  /* 0x00000000090a7221 */ /* 0x004fc20000010000 */
[----:B------:R-:W-:-:S03]  /*19590*/  IMAD.MOV.U32 R0, RZ, RZ, -0x800000 ;  /* 0xff800000ff007424 */ /* 0x000fc600078e00ff */
[C---:B------:R-:W-:Y:S01]  /*195a0*/  FMUL.FTZ R14, R10.reuse, 0.00390625 ;  /* 0x3b8000000a0e7820 */ /* 0x040fe20000410000 */
[----:B------:R-:W-:-:S04]  /*195b0*/  FSETP.NE.FTZ.AND P1, PT, R10, RZ, PT ;  /* 0x000000ff0a00720b */ /* 0x000fc80003f35000 */
[----:B------:R-:W-:-:S09]  /*195c0*/  FSETP.NE.FTZ.AND P2, PT, R14, RZ, PT ;  /* 0x000000ff0e00720b */ /* 0x000fd20003f55000 */
[----:B------:R-:W-:Y:S01]  /*195d0*/  @P1 MUFU.RCP R4, R10 ;  /* 0x0000000a00041308 */ /* 0x000fe20000001000 */
[----:B------:R-:W-:Y:S02]  /*195e0*/  WARPGROUP.DEPBAR.LE gsb0, 0x0 ;  /* 0x00008000000079c5 */ /* 0x000fe40000010000 */
[----:B------:R-:W-:-:S06]  /*195f0*/  WARPGROUP.ARRIVE ;  /* 0x00000000000079c5 */ /* 0x000fcc0000000000 */
[----:B------:R-:W-:Y:S01]  /*19600*/  QGMMA.64x96x32.F32.E4M3.E4M3 R88, R140, gdesc[UR4], R88, gsb0 ;  /* 0x016000048c587df3 */ /* 0x000fe20008000858 */
[----:B------:R-:W-:Y:S02]  /*19610*/  R2UR UR6, R6 ;  /* 0x00000000060672ca */ /* 0x000fe400000e0000 */
[----:B------:R-:W-:Y:S01]  /*19620*/  R2UR UR7, R7 ;  /* 0x00000000070772ca */ /* 0x000fe200000e0000 */
[----:B------:R-:W2:Y:S01]  /*19630*/  @P2 MUFU.LG2 R6, R14 ;  /* 0x0000000e00062308 */ /* 0x000ea20000000c00 */
[----:B------:R-:W4:Y:S01]  /*19640*/  SHFL.BFLY PT, R7, R8, 0x1, 0x1f ;  /* 0x0c201f0008077f89 */ /* 0x000f2200000e0000 */
[----:B--2---:R-:W-:Y:S01]  /*19650*/  @P2 FMUL.FTZ R6, R6, 0.69314718246459960938 ;  /* 0x3f31721806062820 */ /* 0x004fe20000410000 */
[----:B----4-:R-:W-:Y:S01]  /*19660*/  FADD.FTZ R11, R8, R7 ;  /* 0x00000007080b7221 */ /* 0x010fe20000010000 */
[----:B------:R-:W-:Y:S02]  /*19670*/  IMAD.MOV.U32 R8, RZ, RZ, RZ ;  /* 0x000000ffff087224 */ /* 0x000fe400078e00ff */
[----:B------:R-:W-:Y:S01]  /*19680*/  @P2 FMUL.FTZ R7, R24, 0.69314718246459960938 ;  /* 0x3f31721818072820 */ /* 0x000fe20000410000 */
[C---:B------:R-:W-:Y:S01]  /*19690*/  FMUL.FTZ R15, R11.reuse, 0.00390625 ;  /* 0x3b8000000b0f7820 */ /* 0x040fe20000410000 */
[----:B------:R-:W-:-:S02]  /*196a0*/  FSETP.NE.FTZ.AND P1, PT, R11, RZ, PT ;  /* 0x000000ff0b00720b */ /* 0x000fc40003f35000 */
[----:B------:R-:W-:-:S02]  /*196b0*/  @P2 FFMA.FTZ R0, R7, R12, R6 ;  /* 0x0000000c07002223 */ /* 0x000fc40000010006 */
[----:B------:R-:W-:-:S09]  /*196c0*/  FSETP.NE.FTZ.AND P3, PT, R15, RZ, PT ;  /* 0x000000ff0f00720b */ /* 0x000fd20003f75000 */
[----:B------:R-:W-:Y:S04]  /*196d0*/  @P1 MUFU.RCP R8, R11 ;  /* 0x0000000b00081308 */ /* 0x000fe80000001000 */
[----:B------:R-:W-:-:S04]  /*196e0*/  @P3 FMUL.FTZ R17, R24, 0.69314718246459960938 ;  /* 0x3f31721818113820 */ /* 0x000fc80000410000 */
[----:B------:R-:W2:Y:S02]  /*196f0*/  @P3 MUFU.LG2 R9, R15 ;  /* 0x0000000f00093308 */ /* 0x000ea40000000c00 */
[----:B--2---:R-:W-:-:S04]  /*19700*/  @P3 FMUL.FTZ R10, R9, 0.69314718246459960938 ;  /* 0x3f317218090a3820 */ /* 0x004fc80000410000 */
[----:B------:R-:W-:Y:S01]  /*19710*/  @P3 FFMA.FTZ R3, R17, R5, R10 ;  /* 0x0000000511033223 */ /* 0x000fe2000001000a */
[----:B------:R-:W-:Y:S02]  /*19720*/  WARPGROUP.DEPBAR.LE gsb0, 0x0 ;  /* 0x00008000000079c5 */ /* 0x000fe40000010000 */
[----:B------:R-:W-:-:S06]  /*19730*/  WARPGROUP.ARRIVE ;  /* 0x00000000000079c5 */ /* 0x000fcc0000000000 */
[----:B------:R-:W-:Y:S01]  /*19740*/  QGMMA.64x96x32.F32.E4M3.E4M3 R88, R136, gdesc[UR4], R88, gsb0 ;  /* 0x0160000488587df3 */ /* 0x000fe20008000858 */
[-C--:B---3--:R-:W-:Y:S01]  /*19750*/  FMUL.FTZ R4, R4, R13.reuse ;  /* 0x0000000d04047220 */ /* 0x088fe20000410000 */
[----:B------:R-:W-:Y:S01]  /*19760*/  FMUL.FTZ R17, R8, R13 ;  /* 0x0000000d08117220 */ /* 0x000fe20000410000 */
[----:B------:R-:W-:Y:S02]  /*19770*/  WARPGROUP.DEPBAR.LE gsb0, 0x0 ;  /* 0x00008000000079c5 */ /* 0x000fe40000010000 */
[----:B------:R-:W-:Y:S05]  /*19780*/  @!P0 BRA `(.L_x_9215) ;  /* 0x0000000000048947 */ /* 0x000fea0003800000 */
[----:B------:R-:W-:Y:S01]  /*19790*/  BPT.TRAP 0x1 ;  /* 0x000000040000795c */ /* 0x000fe20000300000 */
.L_x_9215:
        /* <DEDUP_REMOVED lines=59> */
[----:B------:R-:W-:-:S04]  /*19b50*/  SEL R5, RZ, 0x1, P1 ;  /* 0x00000001ff057807 */ /* 0x000fc80000800000 */
[----:B------:R-:W-:-:S07]  /*19b60*/  LOP3.LUT R22, R22, R5, RZ, 0x3c, !PT ;  /* 0x0000000516167212 */ /* 0x000fce00078e3cff */
.L_x_9096:
[----:B------:R-:W0:Y:S08]  /*19b70*/  S2UR UR4, SR_CgaCtaId ;  /* 0x00000000000479c3 */ /* 0x000e300000008800 */
[----:B------:R-:W-:Y:S01]  /*19b80*/  BAR.SYNC.DEFER_BLOCKING 0x5, 0x200 ;  /* 0x0148000000007b1d */ /* 0x000fe20000010000 */
[----:B------:R-:W-:-:S05]  /*19b90*/  MOV R17, 0x400 ;  /* 0x0000040000117802 */ /* 0x000fca0000000f00 */
[----:B------:R-:W-:Y:S01]  /*19ba0*/  BSSY B0, `(.L_x_9216) ;  /* 0x00001d6000007945 */ /* 0x000fe20003800000 */
[----:B------:R-:W2:Y:S01]  /*19bb0*/  S2R R59, SR_TID.X ;  /* 0x00000000003b7919 */ /* 0x000ea20000002100 */
[----:B0-----:R-:W-:-:S05]  /*19bc0*/  IMAD.U32 R2, RZ, RZ, UR4 ;  /* 0x00000004ff027e24 */ /* 0x001fca000f8e00ff */
[----:B------:R-:W-:Y:S01]  /*19bd0*/  LEA R17, R2, R17, 0x18 ;  /* 0x0000001102117211 */ /* 0x000fe200078ec0ff */
[----:B------:R0:W-:Y:S04]  /*19be0*/  STL [R1+0x20], R2 ;  /* 0x0000200201007387 */ /* 0x0001e80000100800 */
[----:B------:R-:W3:Y:S01]  /*19bf0*/  LDS.128 R40, [R17+0x19cd0] ;  /* 0x019cd00011287984 */ /* 0x000ee20000000c00 */
[----:B--2---:R-:W-:-:S05]  /*19c00*/  VIADD R57, R59, 0xffffff80 ;  /* 0xffffff803b397836 */ /* 0x004fca0000000000 */
[----:B-1----:R-:W-:-:S04]  /*19c10*/  SHF.R.S32.HI R37, RZ, 0x1f, R57 ;  /* 0x0000001fff257819 */ /* 0x002fc80000011439 */
[----:B0-----:R-:W-:-:S04]  /*19c20*/  LEA.HI R2, R37, R57, RZ, 0x2 ;  /* 0x0000003925027211 */ /* 0x001fc800078f10ff */
[----:B------:R-:W-:Y:S02]  /*19c30*/  LOP3.LUT R4, R2, 0x1ffffffc, RZ, 0xc0, !PT ;  /* 0x1ffffffc02047812 */ /* 0x000fe400078ec0ff */
[----:B------:R-:W-:-:S03]  /*19c40*/  SHF.R.S32.HI R2, RZ, 0x2, R2 ;  /* 0x00000002ff027819 */ /* 0x000fc60000011402 */
[----:B------:R-:W-:-:S04]  /*19c50*/  IMAD.IADD R4, R57, 0x1, -R4 ;  /* 0x0000000139047824 */ /* 0x000fc800078e0a04 */
[----:B------:R-:W-:Y:S01]  /*19c60*/  IMAD.SHL.U32 R20, R4, 0x8, RZ ;  /* 0x0000000804147824 */ /* 0x000fe200078e00ff */
[----:B---3--:R0:W-:Y:S04]  /*19c70*/  STL.64 [R1+0x40], R40 ;  /* 0x0000402801007387 */ /* 0x0081e80000100a00 */
[----:B------:R0:W-:Y:S01]  /*19c80*/  STL.64 [R1+0x48], R42 ;  /* 0x0000482a01007387 */ /* 0x0001e20000100a00 */
[----:B------:R-:W-:Y:S06]  /*19c90*/  BAR.ARV 0x4, 0x200 ;  /* 0x0108000000007b1d */ /* 0x000fec0000002000 */
[----:B------:R-:W-:Y:S05]  /*19ca0*/  @P0 BRA `(.L_x_9217) ;  /* 0x0000001400340947 */ /* 0x000fea0003800000 */
[----:B------:R-:W-:Y:S01]  /*19cb0*/  IMAD.SHL.U32 R4, R59, 0x4, RZ ;  /* 0x000000043b047824 */ /* 0x000fe200078e00ff */
[----:B------:R-:W-:Y:S01]  /*19cc0*/  ULDC.64 UR4, c[0x4][0x70] ;  /* 0x01001c0000047ab9 */ /* 0x000fe20000000a00 */
[----:B------:R-:W2:Y:S03]  /*19cd0*/  LDL R61, [R1+0x5c] ;  /* 0x00005c00013d7983 */ /* 0x000ea60000100800 */
[----:B------:R-:W-:-:S04]  /*19ce0*/  LOP3.LUT R4, R4, 0xc, RZ, 0xc0, !PT ;  /* 0x0000000c04047812 */ /* 0x000fc800078ec0ff */
[----:B------:R-:W-:-:S05]  /*19cf0*/  IADD3 R4, P0, R4, UR4, RZ ;  /* 0x0000000404047c10 */ /* 0x000fca000ff1e0ff */
[----:B------:R-:W-:Y:S01]  /*19d00*/  IMAD.X R5, RZ, RZ, UR5, P0 ;  /* 0x00000005ff057e24 */ /* 0x000fe200080e06ff */
[----:B-----5:R-:W1:Y:S01]  /*19d10*/  S2R R24, SR_SWINHI ;  /* 0x0000000000187919 */ /* 0x020e620000002f00 */
[----:B------:R-:W-:Y:S01]  /*19d20*/  F2FP.BF16.F32.PACK_AB R7, R92, R7 ;  /* 0x000000075c07723e */ /* 0x000fe200000010ff */
[----:B------:R-:W-:-:S03]  /*19d30*/  ULDC.64 UR4, c[0x0][0xbd8] ;  /* 0x0002f60000047ab9 */ /* 0x000fc60000000a00 */
[----:B------:R3:W4:Y:S01]  /*19d40*/  LDG.E.CONSTANT R5, desc[UR40][R4.64] ;  /* 0x0000002804057981 */ /* 0x000722000c1e9900 */
[----:B------:R-:W-:Y:S02]  /*19d50*/  F2FP.BF16.F32.PACK_AB R6, R93, R6 ;  /* 0x000000065d06723e */ /* 0x000fe400000010ff */
[----:B------:R-:W-:Y:S02]  /*19d60*/  F2FP.BF16.F32.PACK_AB R13, R13, R112 ;  /* 0x000000700d0d723e */ /* 0x000fe400000010ff */
[----:B------:R-:W-:Y:S02]  /*19d70*/  F2FP.BF16.F32.PACK_AB R12, R12, R113 ;  /* 0x000000710c0c723e */ /* 0x000fe400000010ff */
[----:B------:R-:W-:Y:S02]  /*19d80*/  F2FP.BF16.F32.PACK_AB R11, R11, R120 ;  /* 0x000000780b0b723e */ /* 0x000fe400000010ff */
[----:B------:R-:W-:Y:S02]  /*19d90*/  F2FP.BF16.F32.PACK_AB R10, R10, R121 ;  /* 0x000000790a0a723e */ /* 0x000fe400000010ff */
[----:B---3--:R-:W-:-:S02]  /*19da0*/  LOP3.LUT P1, R4, R59, 0x3, RZ, 0xc0, !PT ;  /* 0x000000033b047812 */ /* 0x008fc4000782c0ff */
[----:B------:R-:W-:Y:S02]  /*19db0*/  F2FP.BF16.F32.PACK_AB R33, R102, R33 ;  /* 0x000000216621723e */ /* 0x000fe400000010ff */
[----:B------:R-:W-:Y:S02]  /*19dc0*/  ISETP.EQ.OR P1, PT, R4, 0x3, !P1 ;  /* 0x000000030400780c */ /* 0x000fe40004f22670 */
[----:B------:R-:W-:Y:S02]  /*19dd0*/  F2FP.BF16.F32.PACK_AB R36, R103, R36 ;  /* 0x000000246724723e */ /* 0x000fe400000010ff */
[----:B------:R-:W-:Y:S02]  /*19de0*/  SEL R4, R7, R6, P1 ;  /* 0x0000000607047207 */ /* 0x000fe40000800000 */
[----:B0-----:R-:W-:Y:S02]  /*19df0*/  SEL R40, R6, R7, P1 ;  /* 0x0000000706287207 */ /* 0x001fe40000800000 */
[----:B------:R-:W-:-:S02]  /*19e00*/  LEA.HI R6, R37, R57, RZ, 0x4 ;  /* 0x0000003925067211 */ /* 0x000fc400078f20ff */
[----:B------:R-:W-:Y:S02]  /*19e10*/  LEA.HI R37, R37, R57, RZ, 0x5 ;  /* 0x0000003925257211 */ /* 0x000fe400078f28ff */
[----:B------:R-:W-:Y:S02]  /*19e20*/  SHF.R.S32.HI R7, RZ, 0x4, R6 ;  /* 0x00000004ff077819 */ /* 0x000fe40000011406 */
[----:B------:R-:W-:Y:S01]  /*19e30*/  SEL R48, R13, R12, P1 ;  /* 0x0000000c0d307207 */ /* 0x000fe20000800000 */
[----:B------:R-:W-:Y:S01]  /*19e40*/  IMAD.SHL.U32 R37, R37, 0x10, RZ ;  /* 0x0000001025257824 */ /* 0x000fe200078e00ff */
[----:B------:R-:W-:Y:S02]  /*19e50*/  SEL R50, R12, R13, P1 ;  /* 0x0000000d0c327207 */ /* 0x000fe40000800000 */
[C---:B------:R-:W-:Y:S02]  /*19e60*/  LOP3.LUT R12, R6.reuse, 0x7fffff0, RZ, 0xc0, !PT ;  /* 0x07fffff0060c7812 */ /* 0x040fe400078ec0ff */
[----:B------:R-:W-:-:S02]  /*19e70*/  LEA.HI R6, R6, R7, RZ, 0x1 ;  /* 0x0000000706067211 */ /* 0x000fc400078f08ff */
[----:B------:R-:W-:Y:S01]  /*19e80*/  LOP3.LUT R37, R37, 0xfffffe00, RZ, 0xc0, !PT ;  /* 0xfffffe0025257812 */ /* 0x000fe200078ec0ff */
[----:B------:R-:W-:Y:S01]  /*19e90*/  IMAD.IADD R12, R57, 0x1, -R12 ;  /* 0x00000001390c7824 */ /* 0x000fe200078e0a0c */
[----:B------:R-:W-:Y:S02]  /*19ea0*/  LOP3.LUT R6, R6, 0x1ffffffe, RZ, 0xc0, !PT ;  /* 0x1ffffffe06067812 */ /* 0x000fe400078ec0ff */
[----:B------:R-:W-:Y:S01]  /*19eb0*/  SEL R52, R11, R10, P1 ;  /* 0x0000000a0b347207 */ /* 0x000fe20000800000 */
[----:B------:R-:W-:Y:S01]  /*19ec0*/  IMAD R37, R12, 0x20, R37 ;  /* 0x000000200c257824 */ /* 0x000fe200078e0225 */
[----:B------:R-:W-:Y:S01]  /*19ed0*/  SEL R54, R10, R11, P1 ;  /* 0x0000000b0a367207 */ /* 0x000fe20000800000 */
[----:B------:R-:W-:Y:S01]  /*19ee0*/  IMAD.IADD R6, R7, 0x1, -R6 ;  /* 0x0000000107067824 */ /* 0x000fe200078e0a06 */
[----:B------:R-:W-:Y:S02]  /*19ef0*/  SEL R62, R33, R36, P1 ;  /* 0x00000024213e7207 */ /* 0x000fe40000800000 */
[----:B------:R-:W-:Y:S01]  /*19f00*/  SEL R64, R36, R33, P1 ;  /* 0x0000002124407207 */ /* 0x000fe20000800000 */
[----:B------:R-:W-:Y:S01]  /*19f10*/  IMAD R11, R6, 0x8, R37 ;  /* 0x00000008060b7824 */ /* 0x000fe200078e0225 */
[----:B------:R-:W-:-:S02]  /*19f20*/  MOV R36, R17 ;  /* 0x0000001100247202 */ /* 0x000fc40000000f00 */
[----:B-1----:R-:W-:Y:S02]  /*19f30*/  MOV R37, R24 ;  /* 0x0000001800257202 */ /* 0x002fe40000000f00 */
[----:B------:R-:W-:Y:S02]  /*19f40*/  F2FP.BF16.F32.PACK_AB R21, R21, R96 ;  /* 0x000000601515723e */ /* 0x000fe400000010ff */
[----:B------:R-:W-:Y:S01]  /*19f50*/  F2FP.BF16.F32.PACK_AB R26, R26, R97 ;  /* 0x000000611a1a723e */ /* 0x000fe200000010ff */
[----:B------:R-:W-:Y:S01]  /*19f60*/  IMAD.WIDE R10, R11, 0x2, R36 ;  /* 0x000000020b0a7825 */ /* 0x000fe200078e0224 */
[----:B------:R-:W-:Y:S02]  /*19f70*/  F2FP.BF16.F32.PACK_AB R29, R118, R29 ;  /* 0x0000001d761d723e */ /* 0x000fe400000010ff */
[----:B------:R-:W-:Y:S02]  /*19f80*/  SEL R42, R21, R26, P1 ;  /* 0x0000001a152a7207 */ /* 0x000fe40000800000 */
[----:B------:R-:W-:-:S02]  /*19f90*/  SEL R26, R26, R21, P1 ;  /* 0x000000151a1a7207 */ /* 0x000fc40000800000 */
[----:B------:R-:W-:Y:S02]  /*19fa0*/  IADD3 R21, P5, R10, 0x20, RZ ;  /* 0x000000200a157810 */ /* 0x000fe40007fbe0ff */
[----:B------:R-:W-:Y:S02]  /*19fb0*/  F2FP.BF16.F32.PACK_AB R32, R119, R32 ;  /* 0x000000207720723e */ /* 0x000fe400000010ff */
[----:B------:R-:W-:Y:S02]  /*19fc0*/  LOP3.LUT R6, R21, 0x180, RZ, 0xc0, !PT ;  /* 0x0000018015067812 */ /* 0x000fe400078ec0ff */
[----:B------:R-:W-:Y:S02]  /*19fd0*/  F2FP.BF16.F32.PACK_AB R27, R126, R27 ;  /* 0x0000001b7e1b723e */ /* 0x000fe400000010ff */
[----:B------:R-:W-:Y:S02]  /*19fe0*/  F2FP.BF16.F32.PACK_AB R30, R127, R30 ;  /* 0x0000001e7f1e723e */ /* 0x000fe400000010ff */
[----:B------:R-:W-:-:S02]  /*19ff0*/  SEL R68, R29, R32, P1 ;  /* 0x000000201d447207 */ /* 0x000fc40000800000 */
[----:B------:R-:W-:Y:S02]  /*1a000*/  F2FP.BF16.F32.PACK_AB R9, R9, R128 ;  /* 0x000000800909723e */ /* 0x000fe400000010ff */
[----:B------:R-:W-:Y:S02]  /*1a010*/  F2FP.BF16.F32.PACK_AB R8, R8, R129 ;  /* 0x000000810808723e */ /* 0x000fe400000010ff */
[----:B------:R-:W-:Y:S02]  /*1a020*/  SEL R32, R32, R29, P1 ;  /* 0x0000001d20207207 */ /* 0x000fe40000800000 */
[----:B------:R-:W-:Y:S02]  /*1a030*/  IADD3 R29, P3, R10, 0x3020, RZ ;  /* 0x000030200a1d7810 */ /* 0x000fe40007f7e0ff */
[----:B------:R-:W-:Y:S02]  /*1a040*/  SHF.R.U64 R6, R6, 0x3, RZ ;  /* 0x0000000306067819 */ /* 0x000fe400000012ff */
[----:B------:R-:W-:-:S02]  /*1a050*/  SEL R70, R27, R30, P1 ;  /* 0x0000001e1b467207 */ /* 0x000fc40000800000 */
[C---:B------:R-:W-:Y:S02]  /*1a060*/  LOP3.LUT R7, R10.reuse, 0x180, RZ, 0xc0, !PT ;  /* 0x000001800a077812 */ /* 0x040fe400078ec0ff */
[----:B------:R-:W-:Y:S02]  /*1a070*/  IADD3 R74, P2, R10, 0x6000, RZ ;  /* 0x000060000a4a7810 */ /* 0x000fe40007f5e0ff */
[----:B------:R-:W-:Y:S02]  /*1a080*/  SEL R30, R30, R27, P1 ;  /* 0x0000001b1e1e7207 */ /* 0x000fe40000800000 */
[----:B------:R-:W-:Y:S02]  /*1a090*/  SEL R56, R9, R8, P1 ;  /* 0x0000000809387207 */ /* 0x000fe40000800000 */
[----:B------:R-:W-:Y:S01]  /*1a0a0*/  SEL R58, R8, R9, P1 ;  /* 0x00000009083a7207 */ /* 0x000fe20000800000 */
[----:B------:R-:W-:Y:S01]  /*1a0b0*/  IMAD.X R9, RZ, RZ, R11, P2 ;  /* 0x000000ffff097224 */ /* 0x000fe200010e060b */
[----:B------:R-:W-:-:S02]  /*1a0c0*/  IADD3 R27, P4, R10, 0x3000, RZ ;  /* 0x000030000a1b7810 */ /* 0x000fc40007f9e0ff */
[----:B------:R-:W-:Y:S02]  /*1a0d0*/  LOP3.LUT R24, R6, R21, RZ, 0x3c, !PT ;  /* 0x0000001506187212 */ /* 0x000fe400078e3cff */
[----:B------:R-:W-:Y:S01]  /*1a0e0*/  LOP3.LUT R8, R29, 0x180, RZ, 0xc0, !PT ;  /* 0x000001801d087812 */ /* 0x000fe200078ec0ff */
[----:B------:R-:W-:Y:S01]  /*1a0f0*/  IMAD.X R13, RZ, RZ, R11, P4 ;  /* 0x000000ffff0d7224 */ /* 0x000fe200020e060b */
[----:B------:R-:W-:Y:S02]  /*1a100*/  F2FP.BF16.F32.PACK_AB R31, R110, R31 ;  /* 0x0000001f6e1f723e */ /* 0x000fe400000010ff */
[----:B------:R-:W-:Y:S02]  /*1a110*/  F2FP.BF16.F32.PACK_AB R34, R111, R34 ;  /* 0x000000226f22723e */ /* 0x000fe400000010ff */
[----:B------:R-:W-:Y:S02]  /*1a120*/  SHF.R.U64 R7, R7, 0x3, RZ ;  /* 0x0000000307077819 */ /* 0x000fe400000012ff */
[----:B------:R-:W-:-:S02]  /*1a130*/  LOP3.LUT R21, R74, 0x180, RZ, 0xc0, !PT ;  /* 0x000001804a157812 */ /* 0x000fc400078ec0ff */
[----:B------:R-:W-:Y:S02]  /*1a140*/  F2FP.BF16.F32.PACK_AB R15, R15, R104 ;  /* 0x000000680f0f723e */ /* 0x000fe400000010ff */
[----:B------:R-:W-:Y:S02]  /*1a150*/  F2FP.BF16.F32.PACK_AB R14, R14, R105 ;  /* 0x000000690e0e723e */ /* 0x000fe400000010ff */
[----:B------:R-:W-:Y:S02]  /*1a160*/  F2FP.BF16.F32.PACK_AB R25, R134, R25 ;  /* 0x000000198619723e */ /* 0x000fe400000010ff */
[----:B------:R-:W-:Y:S02]  /*1a170*/  F2FP.BF16.F32.PACK_AB R28, R135, R28 ;  /* 0x0000001c871c723e */ /* 0x000fe400000010ff */
[----:B------:R-:W-:Y:S02]  /*1a180*/  IADD3 R76, P0, R10, 0x6020, RZ ;  /* 0x000060200a4c7810 */ /* 0x000fe40007f1e0ff */
[----:B------:R-:W-:-:S02]  /*1a190*/  LOP3.LUT R6, R27, 0x180, RZ, 0xc0, !PT ;  /* 0x000001801b067812 */ /* 0x000fc400078ec0ff */
[----:B------:R-:W-:Y:S02]  /*1a1a0*/  SHF.R.U64 R8, R8, 0x3, RZ ;  /* 0x0000000308087819 */ /* 0x000fe400000012ff */
[----:B------:R-:W-:Y:S02]  /*1a1b0*/  SEL R66, R31, R34, P1 ;  /* 0x000000221f427207 */ /* 0x000fe40000800000 */
[----:B------:R-:W-:Y:S01]  /*1a1c0*/  LOP3.LUT R10, R7, R10, RZ, 0x3c, !PT ;  /* 0x0000000a070a7212 */ /* 0x000fe200078e3cff */
[----:B------:R-:W-:Y:S01]  /*1a1d0*/  IMAD.X R7, RZ, RZ, R11, P0 ;  /* 0x000000ffff077224 */ /* 0x000fe200000e060b */
[----:B------:R-:W-:Y:S02]  /*1a1e0*/  SHF.R.U64 R21, R21, 0x3, RZ ;  /* 0x0000000315157819 */ /* 0x000fe400000012ff */
[----:B------:R-:W-:Y:S02]  /*1a1f0*/  SEL R34, R34, R31, P1 ;  /* 0x0000001f22227207 */ /* 0x000fe40000800000 */
[----:B------:R-:W-:-:S02]  /*1a200*/  F2FP.BF16.F32.PACK_AB R35, R94, R35 ;  /* 0x000000235e23723e */ /* 0x000fc400000010ff */
[----:B------:R-:W-:Y:S02]  /*1a210*/  F2FP.BF16.F32.PACK_AB R38, R95, R38 ;  /* 0x000000265f26723e */ /* 0x000fe400000010ff */
[----:B------:R-:W-:Y:S02]  /*1a220*/  SEL R44, R15, R14, P1 ;  /* 0x0000000e0f2c7207 */ /* 0x000fe40000800000 */
[----:B------:R-:W-:Y:S01]  /*1a230*/  SEL R46, R14, R15, P1 ;  /* 0x0000000f0e2e7207 */ /* 0x000fe20000800000 */
[----:B------:R-:W-:Y:S01]  /*1a240*/  IMAD.X R15, RZ, RZ, R11, P3 ;  /* 0x000000ffff0f7224 */ /* 0x000fe200018e060b */
[----:B------:R-:W-:Y:S02]  /*1a250*/  SEL R72, R25, R28, P1 ;  /* 0x0000001c19487207 */ /* 0x000fe40000800000 */
[----:B------:R-:W-:Y:S02]  /*1a260*/  LOP3.LUT R31, R76, 0x180, RZ, 0xc0, !PT ;  /* 0x000001804c1f7812 */ /* 0x000fe400078ec0ff */
[----:B------:R-:W-:-:S02]  /*1a270*/  SHF.R.U64 R6, R6, 0x3, RZ ;  /* 0x0000000306067819 */ /* 0x000fc400000012ff */
[----:B------:R-:W-:Y:S01]  /*1a280*/  SEL R28, R28, R25, P1 ;  /* 0x000000191c1c7207 */ /* 0x000fe20000800000 */
[----:B------:R-:W-:Y:S01]  /*1a290*/  IMAD.X R25, RZ, RZ, R11, P5 ;  /* 0x000000ffff197224 */ /* 0x000fe200028e060b */
[----:B------:R-:W-:Y:S02]  /*1a2a0*/  LOP3.LUT R14, R8, R29, RZ, 0x3c, !PT ;  /* 0x0000001d080e7212 */ /* 0x000fe400078e3cff */
[----:B------:R-:W-:Y:S02]  /*1a2b0*/  LOP3.LUT R8, R21, R74, RZ, 0x3c, !PT ;  /* 0x0000004a15087212 */ /* 0x000fe400078e3cff */
[----:B------:R-:W-:Y:S02]  /*1a2c0*/  MOV R55, R10 ;  /* 0x0000000a00377202 */ /* 0x000fe40000000f00 */
[----:B------:R-:W-:Y:S02]  /*1a2d0*/  SEL R60, R35, R38, P1 ;  /* 0x00000026233c7207 */ /* 0x000fe40000800000 */
[----:B------:R-:W-:-:S02]  /*1a2e0*/  SHF.R.U64 R31, R31, 0x3, RZ ;  /* 0x000000031f1f7819 */ /* 0x000fc400000012ff */
[----:B------:R-:W-:Y:S02]  /*1a2f0*/  LOP3.LUT R12, R6, R27, RZ, 0x3c, !PT ;  /* 0x0000001b060c7212 */ /* 0x000fe400078e3cff */
[----:B------:R-:W-:Y:S02]  /*1a300*/  SEL R38, R38, R35, P1 ;  /* 0x0000002326267207 */ /* 0x000fe40000800000 */
[----:B------:R-:W-:Y:S02]  /*1a310*/  MOV R47, R8 ;  /* 0x00000008002f7202 */ /* 0x000fe40000000f00 */
[----:B------:R-:W-:Y:S02]  /*1a320*/  MOV R53, R24 ;  /* 0x0000001800357202 */ /* 0x000fe40000000f00 */
[----:B------:R-:W-:Y:S02]  /*1a330*/  MOV R51, R12 ;  /* 0x0000000c00337202 */ /* 0x000fe40000000f00 */
[----:B------:R-:W-:-:S02]  /*1a340*/  MOV R49, R14 ;  /* 0x0000000e00317202 */ /* 0x000fc40000000f00 */
[----:B------:R-:W-:Y:S02]  /*1a350*/  LOP3.LUT R6, R31, R76, RZ, 0x3c, !PT ;  /* 0x0000004c1f067212 */ /* 0x000fe400078e3cff */
[----:B------:R-:W-:Y:S02]  /*1a360*/  ISETP.NE.U32.AND P0, PT, RZ, UR4, PT ;  /* 0x00000004ff007c0c */ /* 0x000fe4000bf05070 */
[----:B------:R-:W-:Y:S02]  /*1a370*/  MOV R45, R6 ;  /* 0x00000006002d7202 */ /* 0x000fe40000000f00 */
[----:B------:R-:W-:Y:S01]  /*1a380*/  ISETP.NE.AND.EX P0, PT, RZ, UR5, PT, P0 ;  /* 0x00000005ff007c0c */ /* 0x000fe2000bf05300 */
[----:B------:R-:W-:Y:S01]  /*1a390*/  ULDC.64 UR4, c[0x0][0xbe0] ;  /* 0x0002f80000047ab9 */ /* 0x000fe20000000a00 */
[----:B----4-:R-:W-:Y:S01]  /*1a3a0*/  LOP3.LUT R11, R5, 0x2, RZ, 0x3c, !PT ;  /* 0x00000002050b7812 */ /* 0x010fe200078e3cff */
[----:B------:R-:W-:Y:S04]  /*1a3b0*/  SHFL.IDX PT, R8, R4, R5, 0x1c1f ;  /* 0x001c1f0504087589 */ /* 0x000fe800000e0000 */
[----:B------:R-:W0:Y:S04]  /*1a3c0*/  SHFL.IDX PT, R9, R40, R11, 0x1c1f ;  /* 0x001c1f0b28097589 */ /* 0x000e2800000e0000 */
[----:B------:R-:W-:Y:S04]  /*1a3d0*/  SHFL.IDX PT, R42, R42, R5, 0x1c1f ;  /* 0x001c1f052a2a7589 */ /* 0x000fe800000e0000 */
[----:B------:R-:W-:Y:S04]  /*1a3e0*/  SHFL.IDX PT, R44, R44, R5, 0x1c1f ;  /* 0x001c1f052c2c7589 */ /* 0x000fe800000e0000 */
[----:B------:R-:W1:Y:S04]  /*1a3f0*/  SHFL.IDX PT, R13, R26, R11, 0x1c1f ;  /* 0x001c1f0b1a0d7589 */ /* 0x000e6800000e0000 */
[----:B------:R-:W3:Y:S04]  /*1a400*/  SHFL.IDX PT, R15, R46, R11, 0x1c1f ;  /* 0x001c1f0b2e0f7589 */ /* 0x000ee800000e0000 */
[----:B------:R-:W-:Y:S04]  /*1a410*/  SHFL.IDX PT, R52, R52, R5, 0x1c1f ;  /* 0x001c1f0534347589 */ /* 0x000fe800000e0000 */
[----:B------:R-:W-:Y:S01]  /*1a420*/  SHFL.IDX PT, R56, R56, R5, 0x1c1f ;  /* 0x001c1f0538387589 */ /* 0x000fe200000e0000 */
[----:B0-----:R-:W-:-:S02]  /*1a430*/  SEL R4, R8, R9, P1 ;  /* 0x0000000908047207 */ /* 0x001fc40000800000 */
[----:B------:R-:W-:Y:S01]  /*1a440*/  SEL R6, R9, R8, P1 ;  /* 0x0000000809067207 */ /* 0x000fe20000800000 */
[----:B------:R-:W-:Y:S04]  /*1a450*/  SHFL.IDX PT, R25, R54, R11, 0x1c1f ;  /* 0x001c1f0b36197589 */ /* 0x000fe800000e0000 */
[----:B------:R-:W-:Y:S04]  /*1a460*/  SHFL.IDX PT, R27, R58, R11, 0x1c1f ;  /* 0x001c1f0b3a1b7589 */ /* 0x000fe800000e0000 */
[----:B------:R-:W-:Y:S01]  /*1a470*/  SHFL.IDX PT, R60, R60, R5, 0x1c1f ;  /* 0x001c1f053c3c7589 */ /* 0x000fe200000e0000 */
[----:B-1----:R-:W-:-:S02]  /*1a480*/  SEL R8, R42, R13, P1 ;  /* 0x0000000d2a087207 */ /* 0x002fc40000800000 */
[----:B------:R-:W-:Y:S01]  /*1a490*/  SEL R10, R13, R42, P1 ;  /* 0x0000002a0d0a7207 */ /* 0x000fe20000800000 */
[----:B------:R0:W1:Y:S01]  /*1a4a0*/  SHFL.IDX PT, R29, R38, R11, 0x1c1f ;  /* 0x001c1f0b261d7589 */ /* 0x00006200000e0000 */
[----:B---3--:R-:W-:Y:S02]  /*1a4b0*/  SEL R12, R44, R15, P1 ;  /* 0x0000000f2c0c7207 */ /* 0x008fe40000800000 */
[----:B------:R-:W-:Y:S01]  /*1a4c0*/  SEL R14, R15, R44, P1 ;  /* 0x0000002c0f0e7207 */ /* 0x000fe20000800000 */
[----:B------:R-:W-:Y:S04]  /*1a4d0*/  SHFL.IDX PT, R62, R62, R5, 0x1c1f ;  /* 0x001c1f053e3e7589 */ /* 0x000fe800000e0000 */
[----:B------:R-:W3:Y:S01]  /*1a4e0*/  SHFL.IDX PT, R31, R64, R11, 0x1c1f ;  /* 0x001c1f0b401f7589 */ /* 0x000ee200000e0000 */
[----:B0-----:R-:W2:Y:S03]  /*1a4f0*/  LDC.64 R38, c[0x0][0xbd8] ;  /* 0x0002f600ff267b82 */ /* 0x001ea60000000a00 */
[----:B------:R-:W-:Y:S04]  /*1a500*/  SHFL.IDX PT, R66, R66, R5, 0x1c1f ;  /* 0x001c1f0542427589 */ /* 0x000fe800000e0000 */
[----:B------:R0:W4:Y:S04]  /*1a510*/  SHFL.IDX PT, R33, R34, R11, 0x1c1f ;  /* 0x001c1f0b22217589 */ /* 0x00012800000e0000 */
[----:B------:R-:W-:Y:S04]  /*1a520*/  SHFL.IDX PT, R68, R68, R5, 0x1c1f ;  /* 0x001c1f0544447589 */ /* 0x000fe800000e0000 */
[----:B------:R2:W4:Y:S01]  /*1a530*/  SHFL.IDX PT, R35, R32, R11, 0x1c1f ;  /* 0x001c1f0b20237589 */ /* 0x00052200000e0000 */
[----:B-1----:R-:W-:-:S02]  /*1a540*/  SEL R7, R29, R60, P1 ;  /* 0x0000003c1d077207 */ /* 0x002fc40000800000 */
[----:B0-----:R-:W-:Y:S01]  /*1a550*/  SEL R34, R27, R56, P1 ;  /* 0x000000381b227207 */ /* 0x001fe20000800000 */
[----:B------:R-:W-:Y:S04]  /*1a560*/  SHFL.IDX PT, R48, R48, R5, 0x1c1f ;  /* 0x001c1f0530307589 */ /* 0x000fe800000e0000 */
[----:B------:R-:W-:Y:S01]  /*1a570*/  SHFL.IDX PT, R70, R70, R5, 0x1c1f ;  /* 0x001c1f0546467589 */ /* 0x000fe200000e0000 */
[----:B---3--:R-:W-:Y:S01]  /*1a580*/  SEL R9, R62, R31, P1 ;  /* 0x0000001f3e097207 */ /* 0x008fe20000800000 */
[----:B--2---:R-:W-:Y:S01]  /*1a590*/  IMAD.WIDE R38, R61, 0x4, R38 ;  /* 0x000000043d267825 */ /* 0x004fe200078e0226 */
[----:B------:R-:W-:Y:S01]  /*1a5a0*/  SEL R32, R56, R27, P1 ;  /* 0x0000001b38207207 */ /* 0x000fe20000800000 */
[----:B------:R0:W-:Y:S04]  /*1a5b0*/  SHFL.IDX PT, R72, R72, R5, 0x1c1f ;  /* 0x001c1f0548487589 */ /* 0x0001e800000e0000 */
[----:B------:R-:W1:Y:S01]  /*1a5c0*/  SHFL.IDX PT, R21, R50, R11, 0x1c1f ;  /* 0x001c1f0b32157589 */ /* 0x000e6200000e0000 */
[----:B----4-:R-:W-:-:S02]  /*1a5d0*/  SEL R13, R66, R33, P1 ;  /* 0x00000021420d7207 */ /* 0x010fc40000800000 */
[----:B------:R-:W-:Y:S01]  /*1a5e0*/  SEL R15, R33, R66, P1 ;  /* 0x00000042210f7207 */ /* 0x000fe20000800000 */
[----:B------:R2:W3:Y:S01]  /*1a5f0*/  SHFL.IDX PT, R41, R30, R11, 0x1c1f ;  /* 0x001c1f0b1e297589 */ /* 0x0004e200000e0000 */
[----:B0-----:R-:W-:-:S03]  /*1a600*/  SEL R5, R60, R29, P1 ;  /* 0x0000001d3c057207 */ /* 0x001fc60000800000 */
[----:B------:R0:W4:Y:S01]  /*1a610*/  SHFL.IDX PT, R43, R28, R11, 0x1c1f ;  /* 0x001c1f0b1c2b7589 */ /* 0x00012200000e0000 */
[----:B------:R-:W-:Y:S01]  /*1a620*/  SEL R27, R35, R68, P1 ;  /* 0x00000044231b7207 */ /* 0x000fe20000800000 */
[----:B------:R-:W-:Y:S01]  /*1a630*/  BAR.SYNC.DEFER_BLOCKING 0x1, 0x180 ;  /* 0x0046000000007b1d */ /* 0x000fe20000010000 */
[----:B--2---:R-:W-:Y:S02]  /*1a640*/  SEL R30, R25, R52, P1 ;  /* 0x00000034191e7207 */ /* 0x004fe40000800000 */
[----:B0-----:R-:W-:Y:S02]  /*1a650*/  SEL R28, R52, R25, P1 ;  /* 0x00000019341c7207 */ /* 0x001fe40000800000 */
[----:B------:R-:W-:Y:S02]  /*1a660*/  SEL R11, R31, R62, P1 ;  /* 0x0000003e1f0b7207 */ /* 0x000fe40000800000 */
[----:B------:R-:W-:Y:S02]  /*1a670*/  SEL R25, R68, R35, P1 ;  /* 0x0000002344197207 */ /* 0x000fe40000800000 */
[----:B-1----:R-:W-:-:S02]  /*1a680*/  SEL R24, R48, R21, P1 ;  /* 0x0000001530187207 */ /* 0x002fc40000800000 */
[----:B------:R-:W-:Y:S02]  /*1a690*/  SEL R26, R21, R48, P1 ;  /* 0x00000030151a7207 */ /* 0x000fe40000800000 */
[----:B---3--:R-:W-:Y:S02]  /*1a6a0*/  SEL R29, R70, R41, P1 ;  /* 0x00000029461d7207 */ /* 0x008fe40000800000 */
[----:B------:R-:W-:Y:S01]  /*1a6b0*/  SEL R31, R41, R70, P1 ;  /* 0x00000046291f7207 */ /* 0x000fe20000800000 */
[----:B------:R-:W-:Y:S01]  /*1a6c0*/  IMAD.MOV.U32 R41, RZ, RZ, RZ ;  /* 0x000000ffff297224 */ /* 0x000fe200078e00ff */
[----:B----4-:R-:W-:Y:S02]  /*1a6d0*/  SEL R33, R72, R43, P1 ;  /* 0x0000002b48217207 */ /* 0x010fe40000800000 */
[----:B------:R-:W-:Y:S02]  /*1a6e0*/  SEL R35, R43, R72, P1 ;  /* 0x000000482b237207 */ /* 0x000fe40000800000 */
[----:B------:R-:W-:Y:S01]  /*1a6f0*/  ISETP.NE.U32.AND P1, PT, RZ, UR4, PT ;  /* 0x00000004ff007c0c */ /* 0x000fe2000bf25070 */
[----:B------:R0:W-:Y:S03]  /*1a700*/  STSM.16.M88.4 [R55], R4 ;  /* 0x0000000437007844 */ /* 0x0001e60000000200 */
[----:B------:R-:W-:Y:S01]  /*1a710*/  ISETP.NE.AND.EX P1, PT, RZ, UR5, PT, P1 ;  /* 0x00000005ff007c0c */ /* 0x000fe2000bf25310 */
[----:B------:R1:W-:Y:S04]  /*1a720*/  STSM.16.M88.4 [R53], R8 ;  /* 0x0000000835007844 */ /* 0x0003e80000000200 */
[----:B------:R1:W-:Y:S04]  /*1a730*/  STSM.16.M88.4 [R51], R12 ;  /* 0x0000000c33007844 */ /* 0x0003e80000000200 */
[----:B------:R1:W-:Y:S04]  /*1a740*/  STSM.16.M88.4 [R49], R24 ;  /* 0x0000001831007844 */ /* 0x0003e80000000200 */
[----:B0-----:R-:W0:Y:S01]  /*1a750*/  @P1 LDC.64 R6, c[0x0][0xbe0] ;  /* 0x0002f800ff061b82 */ /* 0x001e220000000a00 */
[----:B------:R1:W-:Y:S04]  /*1a760*/  STSM.16.M88.4 [R47], R28 ;  /* 0x0000001c2f007844 */ /* 0x0003e80000000200 */
[----:B------:R1:W-:Y:S03]  /*1a770*/  STSM.16.M88.4 [R45], R32 ;  /* 0x000000202d007844 */ /* 0x0003e60000000200 */
[----:B------:R-:W-:Y:S06]  /*1a780*/  BAR.SYNC.DEFER_BLOCKING 0x1, 0x180 ;  /* 0x0046000000007b1d */ /* 0x000fec0000010000 */
[----:B------:R-:W-:-:S02]  /*1a790*/  ULDC UR4, c[0x0][0xa88] ;  /* 0x0002a20000047ab9 */ /* 0x000fc40000000800 */
[----:B------:R-:W-:Y:S02]  /*1a7a0*/  IMAD.U32 R40, RZ, RZ, UR4 ;  /* 0x00000004ff287e24 */ /* 0x000fe4000f8e00ff */
[----:B0-----:R-:W-:Y:S01]  /*1a7b0*/  @P1 IMAD.WIDE R6, R61, 0x4, R6 ;  /* 0x000000043d061825 */ /* 0x001fe200078e0206 */
[----:B------:R1:W5:Y:S03]  /*1a7c0*/  @P0 LDG.E R41, desc[UR40][R38.64] ;  /* 0x0000002826290981 */ /* 0x000366000c1e1900 */
[----:B------:R-:W-:Y:S01]  /*1a7d0*/  IMAD R5, R2, 0x20, R20 ;  /* 0x0000002002057824 */ /* 0x000fe200078e0214 */
[----:B------:R1:W5:Y:S03]  /*1a7e0*/  @P1 LDG.E R40, desc[UR40][R6.64] ;  /* 0x0000002806281981 */ /* 0x000366000c1e1900 */
[----:B------:R-:W-:Y:S01]  /*1a7f0*/  IMAD.WIDE R4, R5, 0x2, R36 ;  /* 0x0000000205047825 */ /* 0x000fe200078e0224 */
[----:B------:R-:W-:Y:S06]  /*1a800*/  @P1 BRA `(.L_x_9218) ;  /* 0x0000000000101947 */ /* 0x000fec0003800000 */
[----:B------:R-:W-:Y:S05]  /*1a810*/  @!P0 BRA `(.L_x_9218) ;  /* 0x00000000000c8947 */ /* 0x000fea0003800000 */
[----:B-1----:R-:W2:Y:S04]  /*1a820*/  LDG.E R7, desc[UR40][R38.64] ;  /* 0x0000002826077981 */ /* 0x002ea8000c1e1900 */
[----:B-----5:R-:W2:Y:S02]  /*1a830*/  LDG.E R40, desc[UR40][R38.64+0x4] ;  /* 0x0000042826287981 */ /* 0x020ea4000c1e1900 */
[----:B--2---:R-:W-:-:S07]  /*1a840*/  IMAD.IADD R40, R40, 0x1, -R7 ;  /* 0x0000000128287824 */ /* 0x004fce00078e0a07 */
.L_x_9218:
[----:B-1----:R-:W2:Y:S01]  /*1a850*/  LDL R10, [R1+0x6c] ;  /* 0x00006c00010a7983 */ /* 0x002ea20000100800 */
[C---:B------:R-:W-:Y:S01]  /*1a860*/  IADD3 R13, P4, R4.reuse, 0x3000, RZ ;  /* 0x00003000040d7810 */ /* 0x040fe20007f9e0ff */
[----:B------:R-:W-:Y:S02]  /*1a870*/  ULDC.64 UR4, c[0x0][0xb70] ;  /* 0x0002dc0000047ab9 */ /* 0x000fe40000000a00 */
[----:B------:R-:W3:Y:S04]  /*1a880*/  LDL.LU R47, [R1+0x58] ;  /* 0x00005800012f7983 */ /* 0x000ee80000300800 */
[----:B------:R-:W2:Y:S01]  /*1a890*/  LDL.LU R46, [R1+0x64] ;  /* 0x00006400012e7983 */ /* 0x000ea20000300800 */
[----:B------:R-:W-:Y:S01]  /*1a8a0*/  LOP3.LUT R12, R13, 0x180, RZ, 0xc0, !PT ;  /* 0x000001800d0c7812 */ /* 0x000fe200078ec0ff */
[----:B-----5:R-:W-:Y:S01]  /*1a8b0*/  IMAD.MOV.U32 R36, RZ, RZ, R41 ;  /* 0x000000ffff247224 */ /* 0x020fe200078e0029 */
[----:B------:R-:W-:-:S02]  /*1a8c0*/  IADD3 R9, P1, R4, 0x1800, RZ ;  /* 0x0000180004097810 */ /* 0x000fc40007f3e0ff */
[----:B------:R-:W-:Y:S02]  /*1a8d0*/  SHF.R.U64 R12, R12, 0x3, RZ ;  /* 0x000000030c0c7819 */ /* 0x000fe400000012ff */
[----:B------:R-:W-:Y:S02]  /*1a8e0*/  SHF.R.S32.HI R37, RZ, 0x1f, R41 ;  /* 0x0000001fff257819 */ /* 0x000fe40000011429 */
[----:B------:R-:W-:Y:S02]  /*1a8f0*/  LOP3.LUT R12, R12, R13, RZ, 0x3c, !PT ;  /* 0x0000000d0c0c7212 */ /* 0x000fe400078e3cff */
[----:B------:R-:W-:Y:S02]  /*1a900*/  LOP3.LUT R8, R9, 0x180, RZ, 0xc0, !PT ;  /* 0x0000018009087812 */ /* 0x000fe400078ec0ff */
[----:B------:R-:W-:Y:S02]  /*1a910*/  SHF.R.S32.HI R45, RZ, 0x1f, R61 ;  /* 0x0000001fff2d7819 */ /* 0x000fe4000001143d */
[----:B------:R-:W-:-:S02]  /*1a920*/  SHF.R.U64 R8, R8, 0x3, RZ ;  /* 0x0000000308087819 */ /* 0x000fc400000012ff */
[----:B------:R-:W-:Y:S02]  /*1a930*/  SEL R45, R45, RZ, !P0 ;  /* 0x000000ff2d2d7207 */ /* 0x000fe40004000000 */
[----:B------:R-:W-:Y:S02]  /*1a940*/  SEL R44, R61, RZ, !P0 ;  /* 0x000000ff3d2c7207 */ /* 0x000fe40004000000 */
[----:B------:R-:W-:Y:S02]  /*1a950*/  LOP3.LUT R8, R8, R9, RZ, 0x3c, !PT ;  /* 0x0000000908087212 */ /* 0x000fe400078e3cff */
[C---:B------:R-:W-:Y:S02]  /*1a960*/  IADD3 R25, P3, R4.reuse, 0x4800, RZ ;  /* 0x0000480004197810 */ /* 0x040fe40007f7e0ff */
[----:B------:R-:W-:Y:S02]  /*1a970*/  IADD3 R29, P2, R4, 0x6000, RZ ;  /* 0x00006000041d7810 */ /* 0x000fe40007f5e0ff */
        /* <DEDUP_REMOVED lines=8> */
[----:B------:R-:W-:Y:S01]  /*1aa00*/  SHF.R.S32.HI R21, RZ, 0x1f, R20 ;  /* 0x0000001fff157819 */ /* 0x000fe20000011414 */
[----:B------:R-:W-:Y:S01]  /*1aa10*/  BSSY B1, `(.L_x_9219) ;  /* 0x000005e000017945 */ /* 0x000fe20003800000 */
[----:B---3--:R-:W-:Y:S01]  /*1aa20*/  SHF.R.S32.HI R43, RZ, 0x1f, R47 ;  /* 0x0000001fff2b7819 */ /* 0x008fe2000001142f */
[----:B--2---:R-:W-:-:S02]  /*1aa30*/  IMAD R13, R46, 0xc0, R10 ;  /* 0x000000c02e0d7824 */ /* 0x004fc400078e020a */
[----:B------:R-:W-:Y:S02]  /*1aa40*/  VIADD R10, R59, 0xffffff80 ;  /* 0xffffff803b0a7836 */ /* 0x000fe40000000000 */
[----:B------:R-:W-:-:S03]  /*1aa50*/  IMAD R6, R43, UR4, RZ ;  /* 0x000000042b067c24 */ /* 0x000fc6000f8e02ff */
[----:B------:R-:W-:Y:S01]  /*1aa60*/  SHF.R.S32.HI R14, RZ, 0x1f, R10 ;  /* 0x0000001fff0e7819 */ /* 0x000fe2000001140a */
[C---:B------:R-:W-:Y:S02]  /*1aa70*/  IMAD R11, R47.reuse, UR5, R6 ;  /* 0x000000052f0b7c24 */ /* 0x040fe4000f8e0206 */
[----:B------:R-:W-:Y:S01]  /*1aa80*/  IMAD.WIDE.U32 R6, R47, UR4, R36 ;  /* 0x000000042f067c25 */ /* 0x000fe2000f8e0024 */
[----:B------:R-:W-:Y:S01]  /*1aa90*/  LEA.HI R14, R14, R10, RZ, 0x7 ;  /* 0x0000000a0e0e7211 */ /* 0x000fe200078f38ff */
[----:B------:R-:W-:Y:S02]  /*1aaa0*/  ULDC.64 UR4, c[0x0][0xb78] ;  /* 0x0002de0000047ab9 */ /* 0x000fe40000000a00 */
[----:B------:R-:W-:Y:S01]  /*1aab0*/  IMAD.IADD R7, R7, 0x1, R11 ;  /* 0x0000000107077824 */ /* 0x000fe200078e020b */
[----:B------:R-:W-:Y:S01]  /*1aac0*/  LOP3.LUT R14, R14, 0xffffff80, RZ, 0xc0, !PT ;  /* 0xffffff800e0e7812 */ /* 0x000fe200078ec0ff */
[----:B------:R-:W-:Y:S02]  /*1aad0*/  IMAD R9, R45, UR4, RZ ;  /* 0x000000042d097c24 */ /* 0x000fe4000f8e02ff */
[----:B------:R-:W-:-:S04]  /*1aae0*/  IMAD.WIDE.U32 R6, R44, UR4, R6 ;  /* 0x000000042c067c25 */ /* 0x000fc8000f8e0006 */
[----:B------:R-:W-:Y:S01]  /*1aaf0*/  IMAD R11, R44, UR5, R9 ;  /* 0x000000052c0b7c24 */ /* 0x000fe2000f8e0209 */
[----:B------:R-:W-:Y:S01]  /*1ab00*/  SHF.R.S32.HI R9, RZ, 0x1f, R13 ;  /* 0x0000001fff097819 */ /* 0x000fe2000001140d */
[----:B------:R-:W-:Y:S01]  /*1ab10*/  IMAD.IADD R14, R10, 0x1, -R14 ;  /* 0x000000010a0e7824 */ /* 0x000fe200078e0a0e */
[----:B------:R-:W-:Y:S01]  /*1ab20*/  IADD3 R10, P5, R13, R6, RZ ;  /* 0x000000060d0a7210 */ /* 0x000fe20007fbe0ff */
[----:B------:R-:W-:Y:S01]  /*1ab30*/  ULDC.64 UR4, c[0x0][0xb40] ;  /* 0x0002d00000047ab9 */ /* 0x000fe20000000a00 */
[----:B------:R-:W-:Y:S02]  /*1ab40*/  LOP3.LUT R6, R4, 0x180, RZ, 0xc0, !PT ;  /* 0x0000018004067812 */ /* 0x000fe400078ec0ff */
[----:B------:R-:W-:Y:S01]  /*1ab50*/  IADD3.X R9, R9, R7, R11, P5, !PT ;  /* 0x0000000709097210 */ /* 0x000fe20002ffe40b */
[----:B------:R-:W-:Y:S01]  /*1ab60*/  VIADD R7, R13, 0x8 ;  /* 0x000000080d077836 */ /* 0x000fe20000000000 */
[----:B------:R-:W-:Y:S02]  /*1ab70*/  LEA R38, P6, R10, UR4, 0x2 ;  /* 0x000000040a267c11 */ /* 0x000fe4000f8c10ff */
[----:B------:R-:W-:-:S02]  /*1ab80*/  LOP3.LUT P0, RZ, R14, 0x3, RZ, 0xc0, !PT ;  /* 0x000000030eff7812 */ /* 0x000fc4000780c0ff */
[----:B------:R-:W-:Y:S01]  /*1ab90*/  LEA.HI.X R39, R10, UR5, R9, 0x2, P6 ;  /* 0x000000050a277c11 */ /* 0x000fe2000b0f1409 */
[--C-:B------:R-:W-:Y:S01]  /*1aba0*/  IMAD.X R9, RZ, RZ, R5.reuse, P1 ;  /* 0x000000ffff097224 */ /* 0x100fe200008e0605 */
[----:B------:R-:W-:Y:S01]  /*1abb0*/  IADD3 R11, P6, R4, 0x7800, RZ ;  /* 0x00007800040b7810 */ /* 0x000fe20007fde0ff */
[----:B------:R-:W-:Y:S01]  /*1abc0*/  ULDC.64 UR4, c[0x0][0xaa0] ;  /* 0x0002a80000047ab9 */ /* 0x000fe20000000a00 */
[-C--:B------:R-:W-:Y:S01]  /*1abd0*/  ISETP.GE.OR P5, PT, R13, R40.reuse, P0 ;  /* 0x000000280d00720c */ /* 0x080fe200007a6670 */
[--C-:B------:R-:W-:Y:S01]  /*1abe0*/  IMAD.X R13, RZ, RZ, R5.reuse, P4 ;  /* 0x000000ffff0d7224 */ /* 0x100fe200020e0605 */
[----:B------:R-:W-:Y:S01]  /*1abf0*/  ISETP.GE.OR P0, PT, R7, R40, P0 ;  /* 0x000000280700720c */ /* 0x000fe20000706670 */
[----:B------:R-:W-:Y:S01]  /*1ac00*/  IMAD.X R33, RZ, RZ, R5, P6 ;  /* 0x000000ffff217224 */ /* 0x000fe200030e0605 */
[----:B------:R-:W-:Y:S02]  /*1ac10*/  SHF.R.U64 R7, R6, 0x3, RZ ;  /* 0x0000000306077819 */ /* 0x000fe400000012ff */
[----:B------:R-:W-:-:S02]  /*1ac20*/  LOP3.LUT R6, R11, 0x180, RZ, 0xc0, !PT ;  /* 0x000001800b067812 */ /* 0x000fc400078ec0ff */
[----:B------:R-:W-:Y:S02]  /*1ac30*/  LOP3.LUT R4, R7, R4, RZ, 0x3c, !PT ;  /* 0x0000000407047212 */ /* 0x000fe400078e3cff */
[----:B------:R-:W-:-:S03]  /*1ac40*/  SHF.R.U64 R6, R6, 0x3, RZ ;  /* 0x0000000306067819 */ /* 0x000fc600000012ff */
[----:B------:R0:W-:Y:S01]  /*1ac50*/  @!P5 STG.E desc[UR40][R38.64], R0 ;  /* 0x000000002600d986 */ /* 0x0001e2000c101928 */
[----:B------:R-:W-:-:S03]  /*1ac60*/  LOP3.LUT R32, R6, R11, RZ, 0x3c, !PT ;  /* 0x0000000b06207212 */ /* 0x000fc600078e3cff */
[----:B------:R1:W-:Y:S01]  /*1ac70*/  @!P0 STG.E desc[UR40][R38.64+0x20], R3 ;  /* 0x0000200326008986 */ /* 0x0003e2000c101928 */
[----:B------:R-:W-:-:S03]  /*1ac80*/  IMAD R42, R37, UR4, RZ ;  /* 0x00000004252a7c24 */ /* 0x000fc6000f8e02ff */
        /* <DEDUP_REMOVED lines=12> */
[----:B--2---:R-:W2:Y:S01]  /*1ad50*/  FENCE.VIEW.ASYNC.S ;  /* 0x00000000000073c6 */ /* 0x004ea20000000000 */
[----:B------:R-:W-:Y:S01]  /*1ad60*/  IMAD R41, R41, UR5, R42 ;  /* 0x0000000529297c24 */ /* 0x000fe2000f8e022a */
[----:B------:R-:W-:Y:S01]  /*1ad70*/  ULDC.64 UR4, c[0x0][0xae0] ;  /* 0x0002b80000047ab9 */ /* 0x000fe20000000a00 */
[----:B------:R-:W-:-:S02]  /*1ad80*/  IMAD R40, R46, -0xc0, R40 ;  /* 0xffffff402e287824 */ /* 0x000fc400078e0228 */
[----:B------:R-:W-:Y:S02]  /*1ad90*/  IMAD.IADD R37, R37, 0x1, R41 ;  /* 0x0000000125257824 */ /* 0x000fe400078e0229 */
[----:B------:R-:W-:Y:S01]  /*1ada0*/  IMAD R21, R43, UR4, RZ ;  /* 0x000000042b157c24 */ /* 0x000fe2000f8e02ff */
[----:B------:R-:W-:Y:S01]  /*1adb0*/  ISETP.GE.AND P0, PT, R2, R40, PT ;  /* 0x000000280200720c */ /* 0x000fe20003f06270 */
[----:B------:R-:W-:-:S04]  /*1adc0*/  IMAD.WIDE.U32 R36, R47, UR4, R36 ;  /* 0x000000042f247c25 */ /* 0x000fc8000f8e0024 */
[----:B------:R-:W-:Y:S01]  /*1add0*/  IMAD R21, R47, UR5, R21 ;  /* 0x000000052f157c24 */ /* 0x000fe2000f8e0215 */
[----:B------:R-:W-:Y:S01]  /*1ade0*/  ULDC.64 UR4, c[0x0][0xae8] ;  /* 0x0002ba0000047ab9 */ /* 0x000fe20000000a00 */
[----:B0-----:R-:W-:Y:S02]  /*1adf0*/  VIADD R0, R17, 0x19c20 ;  /* 0x00019c2011007836 */ /* 0x001fe40000000000 */
[----:B-1----:R-:W-:Y:S02]  /*1ae00*/  VIADD R3, R2, 0x60 ;  /* 0x0000006002037836 */ /* 0x002fe40000000000 */
[----:B------:R-:W-:Y:S01]  /*1ae10*/  IMAD.IADD R37, R37, 0x1, R21 ;  /* 0x0000000125257824 */ /* 0x000fe200078e0215 */
[----:B------:R-:W-:Y:S01]  /*1ae20*/  PRMT R0, RZ, 0x654, R0 ;  /* 0x00000654ff007816 */ /* 0x000fe20000000000 */
[----:B------:R-:W-:Y:S01]  /*1ae30*/  IMAD R21, R45, UR4, RZ ;  /* 0x000000042d157c24 */ /* 0x000fe2000f8e02ff */
[----:B------:R-:W-:Y:S01]  /*1ae40*/  ISETP.GE.AND P3, PT, R3, R40, PT ;  /* 0x000000280300720c */ /* 0x000fe20003f66270 */
[C---:B------:R-:W-:Y:S01]  /*1ae50*/  IMAD.WIDE.U32 R38, R44.reuse, UR4, R36 ;  /* 0x000000042c267c25 */ /* 0x040fe2000f8e0024 */
[----:B------:R-:W-:Y:S01]  /*1ae60*/  SHF.R.S32.HI R3, RZ, 0x1f, R2 ;  /* 0x0000001fff037819 */ /* 0x000fe20000011402 */
[----:B--2---:R0:W-:Y:S02]  /*1ae70*/  SYNCS.ARRIVE.TRANS64.RED.A1T0 RZ, [R0+URZ], RZ ;  /* 0x000000ff00ff79a7 */ /* 0x0041e4000810043f */
[----:B------:R-:W-:-:S02]  /*1ae80*/  IMAD R21, R44, UR5, R21 ;  /* 0x000000052c157c24 */ /* 0x000fc4000f8e0215 */
[----:B------:R-:W-:-:S04]  /*1ae90*/  IMAD.WIDE R36, R46, 0xc0, R2 ;  /* 0x000000c02e247825 */ /* 0x000fc800078e0202 */
[----:B------:R-:W-:Y:S01]  /*1aea0*/  IMAD.IADD R43, R39, 0x1, R21 ;  /* 0x00000001272b7824 */ /* 0x000fe200078e0215 */
[----:B0-----:R-:W-:Y:S06]  /*1aeb0*/  @P0 BRA `(.L_x_9220) ;  /* 0x00000000004c0947 */ /* 0x001fec0003800000 */
        /* <DEDUP_REMOVED lines=19> */
.L_x_9220:
[----:B------:R-:W-:Y:S05]  /*1aff0*/  BSYNC B1 ;  /* 0x0000000000017941 */ /* 0x000fea0003800000 */
.L_x_9219:
        /* <DEDUP_REMOVED lines=24> */
.L_x_9217:
[----:B------:R-:W2:Y:S01]  /*1b180*/  LDL R8, [R1+0x5c] ;  /* 0x00005c0001087983 */ /* 0x000ea20000100800 */
[----:B------:R-:W-:Y:S01]  /*1b190*/  ULDC.64 UR4, c[0x0][0xbd8] ;  /* 0x0002f60000047ab9 */ /* 0x000fe20000000a00 */
[----:B------:R-:W2:Y:S01]  /*1b1a0*/  LDC.64 R4, c[0x0][0xbd8] ;  /* 0x0002f600ff047b82 */ /* 0x000ea20000000a00 */
[----:B------:R-:W-:Y:S01]  /*1b1b0*/  ISETP.NE.U32.AND P0, PT, RZ, UR4, PT ;  /* 0x00000004ff007c0c */ /* 0x000fe2000bf05070 */
[----:B------:R-:W-:-:S03]  /*1b1c0*/  IMAD.MOV.U32 R9, RZ, RZ, RZ ;  /* 0x000000ffff097224 */ /* 0x000fc600078e00ff */
[----:B------:R-:W-:Y:S01]  /*1b1d0*/  ISETP.NE.AND.EX P0, PT, RZ, UR5, PT, P0 ;  /* 0x00000005ff007c0c */ /* 0x000fe2000bf05300 */
[----:B------:R-:W-:Y:S02]  /*1b1e0*/  ULDC.64 UR4, c[0x0][0xbe0] ;  /* 0x0002f80000047ab9 */ /* 0x000fe40000000a00 */
[----:B------:R-:W-:-:S04]  /*1b1f0*/  ISETP.NE.U32.AND P1, PT, RZ, UR4, PT ;  /* 0x00000004ff007c0c */ /* 0x000fc8000bf25070 */
[----:B------:R-:W-:-:S13]  /*1b200*/  ISETP.NE.AND.EX P1, PT, RZ, UR5, PT, P1 ;  /* 0x00000005ff007c0c */ /* 0x000fda000bf25310 */
[----:B------:R-:W1:Y:S01]  /*1b210*/  @P1 LDC.64 R6, c[0x0][0xbe0] ;  /* 0x0002f800ff061b82 */ /* 0x000e620000000a00 */
[----:B------:R-:W-:Y:S02]  /*1b220*/  ULDC UR4, c[0x0][0xa88] ;  /* 0x0002a20000047ab9 */ /* 0x000fe40000000800 */
[----:B------:R-:W-:Y:S02]  /*1b230*/  IMAD.U32 R0, RZ, RZ, UR4 ;  /* 0x00000004ff007e24 */ /* 0x000fe4000f8e00ff */
[----:B--2---:R-:W-:-:S04]  /*1b240*/  IMAD.WIDE R4, R8, 0x4, R4 ;  /* 0x0000000408047825 */ /* 0x004fc800078e0204 */
[----:B-1----:R-:W-:Y:S01]  /*1b250*/  @P1 IMAD.WIDE R6, R8, 0x4, R6 ;  /* 0x0000000408061825 */ /* 0x002fe200078e0206 */
[----:B------:R1:W5:Y:S04]  /*1b260*/  @P0 LDG.E R9, desc[UR40][R4.64] ;  /* 0x0000002804090981 */ /* 0x000368000c1e1900 */
[----:B------:R1:W5:Y:S01]  /*1b270*/  @P1 LDG.E R0, desc[UR40][R6.64] ;  /* 0x0000002806001981 */ /* 0x000362000c1e1900 */
[----:B------:R-:W-:Y:S01]  /*1b280*/  ISETP.GT.AND P2, PT, R57, 0xbf, PT ;  /* 0x000000bf3900780c */ /* 0x000fe20003f44270 */
[----:B------:R-:W-:-:S12]  /*1b290*/  @P1 BRA `(.L_x_9222) ;  /* 0x0000000000101947 */ /* 0x000fd80003800000 */
[----:B------:R-:W-:Y:S05]  /*1b2a0*/  @!P0 BRA `(.L_x_9222) ;  /* 0x00000000000c8947 */ /* 0x000fea0003800000 */
[----:B-1----:R-:W2:Y:S04]  /*1b2b0*/  LDG.E R7, desc[UR40][R4.64] ;  /* 0x0000002804077981 */ /* 0x002ea8000c1e1900 */
[----:B-----5:R-:W2:Y:S02]  /*1b2c0*/  LDG.E R0, desc[UR40][R4.64+0x4] ;  /* 0x0000042804007981 */ /* 0x020ea4000c1e1900 */
[----:B--2---:R-:W-:-:S07]  /*1b2d0*/  IMAD.IADD R0, R0, 0x1, -R7 ;  /* 0x0000000100007824 */ /* 0x004fce00078e0a07 */
.L_x_9222:
[----:B------:R-:W2:Y:S04]  /*1b2e0*/  LDL R14, [R1+0x58] ;  /* 0x00005800010e7983 */ /* 0x000ea80000100800 */
[----:B------:R3:W5:Y:S01]  /*1b2f0*/  LDL R13, [R1+0x64] ;  /* 0x00006400010d7983 */ /* 0x0007620000100800 */
[----:B-1----:R-:W-:Y:S01]  /*1b300*/  SHF.R.S32.HI R4, RZ, 0x1f, R8 ;  /* 0x0000001fff047819 */ /* 0x002fe20000011408 */
[----:B------:R-:W-:Y:S01]  /*1b310*/  BSSY B1, `(.L_x_9223) ;  /* 0x000001d000017945 */ /* 0x000fe20003800000 */
[----:B------:R-:W-:Y:S02]  /*1b320*/  SEL R11, R8, RZ, !P0 ;  /* 0x000000ff080b7207 */ /* 0x000fe40004000000 */
[----:B------:R-:W-:Y:S02]  /*1b330*/  SHF.R.S32.HI R21, RZ, 0x1f, R20 ;  /* 0x0000001fff157819 */ /* 0x000fe40000011414 */
[----:B------:R-:W-:-:S02]  /*1b340*/  SEL R12, R4, RZ, !P0 ;  /* 0x000000ff040c7207 */ /* 0x000fc40004000000 */
[----:B-----5:R-:W-:Y:S02]  /*1b350*/  SHF.R.S32.HI R8, RZ, 0x1f, R9 ;  /* 0x0000001fff087819 */ /* 0x020fe40000011409 */
[----:B--2---:R-:W-:Y:S01]  /*1b360*/  SHF.R.S32.HI R10, RZ, 0x1f, R14 ;  /* 0x0000001fff0a7819 */ /* 0x004fe2000001140e */
[----:B---3--:R-:W-:Y:S06]  /*1b370*/  @P2 BRA `(.L_x_9224) ;  /* 0x0000000000582947 */ /* 0x008fec0003800000 */
        /* <DEDUP_REMOVED lines=22> */
.L_x_9224:
[----:B------:R-:W-:Y:S05]  /*1b4e0*/  BSYNC B1 ;  /* 0x0000000000017941 */ /* 0x000fea0003800000 */
.L_x_9223:
[----:B------:R-:W-:Y:S01]  /*1b4f0*/  ULDC.64 UR4, c[0x0][0xaa0] ;  /* 0x0002a80000047ab9 */ /* 0x000fe20000000a00 */
[----:B-1----:R-:W-:Y:S01]  /*1b500*/  IMAD R7, R13, -0xc0, R0 ;  /* 0xffffff400d077824 */ /* 0x002fe200078e0200 */
[----:B------:R-:W-:Y:S01]  /*1b510*/  BSSY B1, `(.L_x_9225) ;  /* 0x0000028000017945 */ /* 0x000fe20003800000 */
[----:B------:R-:W-:Y:S02]  /*1b520*/  IMAD R6, R8, UR4, RZ ;  /* 0x0000000408067c24 */ /* 0x000fe4000f8e02ff */
[----:B------:R-:W-:Y:S01]  /*1b530*/  IMAD.WIDE.U32 R4, R9, UR4, R20 ;  /* 0x0000000409047c25 */ /* 0x000fe2000f8e0014 */
[----:B------:R-:W-:-:S03]  /*1b540*/  ISETP.GE.AND P0, PT, R2, R7, PT ;  /* 0x000000070200720c */ /* 0x000fc60003f06270 */
[----:B------:R-:W-:Y:S01]  /*1b550*/  IMAD R9, R9, UR5, R6 ;  /* 0x0000000509097c24 */ /* 0x000fe2000f8e0206 */
[----:B------:R-:W-:Y:S01]  /*1b560*/  ULDC.64 UR4, c[0x0][0xae0] ;  /* 0x0002b80000047ab9 */ /* 0x000fe20000000a00 */
[----:B------:R-:W-:Y:S02]  /*1b570*/  VIADD R0, R2, 0x60 ;  /* 0x0000006002007836 */ /* 0x000fe40000000000 */
[----:B------:R-:W-:Y:S02]  /*1b580*/  IMAD R3, R10, UR4, RZ ;  /* 0x000000040a037c24 */ /* 0x000fe4000f8e02ff */
[----:B------:R-:W-:Y:S01]  /*1b590*/  IMAD.IADD R5, R5, 0x1, R9 ;  /* 0x0000000105057824 */ /* 0x000fe200078e0209 */
[----:B------:R-:W-:Y:S01]  /*1b5a0*/  ISETP.GE.AND P1, PT, R0, R7, PT ;  /* 0x000000070000720c */ /* 0x000fe20003f26270 */
[C---:B------:R-:W-:Y:S02]  /*1b5b0*/  IMAD R3, R14.reuse, UR5, R3 ;  /* 0x000000050e037c24 */ /* 0x040fe4000f8e0203 */
[----:B------:R-:W-:Y:S01]  /*1b5c0*/  IMAD.WIDE.U32 R4, R14, UR4, R4 ;  /* 0x000000040e047c25 */ /* 0x000fe2000f8e0004 */
[----:B------:R-:W-:-:S03]  /*1b5d0*/  ULDC.64 UR4, c[0x0][0xae8] ;  /* 0x0002ba0000047ab9 */ /* 0x000fc60000000a00 */
[----:B------:R-:W-:Y:S01]  /*1b5e0*/  IMAD.IADD R5, R5, 0x1, R3 ;  /* 0x0000000105057824 */ /* 0x000fe200078e0203 */
[----:B------:R-:W-:Y:S01]  /*1b5f0*/  SHF.R.S32.HI R3, RZ, 0x1f, R2 ;  /* 0x0000001fff037819 */ /* 0x000fe20000011402 */
[----:B------:R-:W-:Y:S02]  /*1b600*/  IMAD R0, R12, UR4, RZ ;  /* 0x000000040c007c24 */ /* 0x000fe4000f8e02ff */
[----:B------:R-:W-:-:S04]  /*1b610*/  IMAD.WIDE.U32 R4, R11, UR4, R4 ;  /* 0x000000040b047c25 */ /* 0x000fc8000f8e0004 */
[----:B------:R-:W-:Y:S02]  /*1b620*/  IMAD R9, R11, UR5, R0 ;  /* 0x000000050b097c24 */ /* 0x000fe4000f8e0200 */
        /* <DEDUP_REMOVED lines=22> */
.L_x_9226:
[----:B------:R-:W-:Y:S05]  /*1b790*/  BSYNC B1 ;  /* 0x0000000000017941 */ /* 0x000fea0003800000 */
.L_x_9225:
[----:B------:R-:W-:Y:S05]  /*1b7a0*/  @P1 BRA `(.L_x_9221) ;  /* 0x0000000000541947 */ /* 0x000fea0003800000 */
[----:B------:R-:W-:Y:S01]  /*1b7b0*/  IADD3 R5, P0, R6, 0x60, RZ ;  /* 0x0000006006057810 */ /* 0x000fe20007f1e0ff */
[----:B------:R-:W-:Y:S01]  /*1b7c0*/  ULDC UR4, c[0x0][0xa8c] ;  /* 0x0002a30000047ab9 */ /* 0x000fe20000000800 */
[----:B------:R-:W-:Y:S01]  /*1b7d0*/  ULDC.64 UR6, c[0x0][0xad8] ;  /* 0x0002b60000067ab9 */ /* 0x000fe20000000a00 */
[----:B------:R-:W-:Y:S01]  /*1b7e0*/  IMAD.MOV.U32 R2, RZ, RZ, R4 ;  /* 0x000000ffff027224 */ /* 0x000fe200078e0004 */
[C---:B------:R-:W-:Y:S01]  /*1b7f0*/  ISETP.GE.AND P1, PT, R20.reuse, UR4, PT ;  /* 0x0000000414007c0c */ /* 0x040fe2000bf26270 */
[----:B------:R-:W-:Y:S02]  /*1b800*/  IMAD.X R6, RZ, RZ, R7, P0 ;  /* 0x000000ffff067224 */ /* 0x000fe400000e0607 */
[----:B------:R-:W-:Y:S02]  /*1b810*/  IMAD.MOV.U32 R3, RZ, RZ, R11 ;  /* 0x000000ffff037224 */ /* 0x000fe400078e000b */
        /* <DEDUP_REMOVED lines=14> */
.L_x_9221:
[----:B------:R-:W-:Y:S05]  /*1b900*/  BSYNC B0 ;  /* 0x0000000000007941 */ /* 0x000fea0003800000 */
.L_x_9216:
[----:B------:R-:W4:Y:S01]  /*1b910*/  LDL R0, [R1+0x4c] ;  /* 0x00004c0001007983 */ /* 0x000f220000100800 */
[----:B------:R-:W-:Y:S02]  /*1b920*/  ULDC UR4, c[0x0][0xc14] ;  /* 0x0003050000047ab9 */ /* 0x000fe40000000800 */
[----:B----4-:R-:W-:-:S13]  /*1b930*/  ISETP.GE.AND P0, PT, R0, UR4, PT ;  /* 0x0000000400007c0c */ /* 0x010fda000bf06270 */
[----:B------:R-:W-:Y:S05]  /*1b940*/  @!P0 BRA `(.L_x_9227) ;  /* 0xfffffe5400888947 */ /* 0x000fea000383ffff */
[----:B------:R-:W-:Y:S05]  /*1b950*/  BRA `(.L_x_9029) ;  /* 0x0000006c00007947 */ /* 0x000fea0003800000 */
.L_x_9027:
        /* <DEDUP_REMOVED lines=13> */
[----:B------:R-:W0:Y:S01]  /*1ba30*/  LDS.128 R24, [UR4+0x19cd0] ;  /* 0x019cd004ff187984 */ /* 0x000e220008000c00 */
[----:B------:R-:W-:Y:S06]  /*1ba40*/  BAR.ARV 0x4, 0x200 ;  /* 0x0108000000007b1d */ /* 0x000fec0000002000 */
[----:B------:R-:W-:Y:S05]  /*1ba50*/  BRA `(.L_x_9229) ;  /* 0x0000000800847947 */ /* 0x000fea0003800000 */
.L_x_9228:
        /* <DEDUP_REMOVED lines=42> */
.L_x_9234:
        /* <DEDUP_REMOVED lines=12> */
.L_x_9233:
[----:B------:R-:W-:Y:S05]  /*1bdc0*/  BSYNC B0 ;  /* 0x0000000000007941 */ /* 0x000fea0003800000 */
.L_x_9232:
        /* <DEDUP_REMOVED lines=21> */
.L_x_9230:
        /* <DEDUP_REMOVED lines=21> */
.L_x_9235:
[----:B-1----:R-:W-:Y:S01]  /*1c070*/  IMAD R24, R24, UR5, R10 ;  /* 0x0000000518187c24 */ /* 0x002fe2000f8e020a */
[----:B------:R-:W-:Y:S01]  /*1c080*/  IABS R10, R6 ;  /* 0x00000006000a7213 */ /* 0x000fe20000000000 */
[----:B------:R-:W-:Y:S02]  /*1c090*/  IMAD R11, R11, R8, RZ ;  /* 0x000000080b0b7224 */ /* 0x000fe400078e02ff */
[----:B------:R-:W-:Y:S01]  /*1c0a0*/  IMAD.MOV.U32 R2, RZ, RZ, RZ ;  /* 0x000000ffff027224 */ /* 0x000fe200078e00ff */
[----:B0-----:R-:W-:Y:S01]  /*1c0b0*/  IADD3 R7, -R24, UR6, RZ ;  /* 0x0000000618077c10 */ /* 0x001fe2000fffe1ff */
[----:B------:R-:W-:Y:S02]  /*1c0c0*/  IMAD.MOV R10, RZ, RZ, -R10 ;  /* 0x000000ffff0a7224 */ /* 0x000fe400078e0a0a */
        /* <DEDUP_REMOVED lines=44> */
[----:B------:R-:W-:-:S03]  /*1c390*/  IMAD.MOV R9, RZ, RZ, -R9 ;  /* 0x000000ffff097224 */ /* 0x000fc600078e0a09 */
[----:B------:R-:W-:Y:S01]  /*1c3a0*/  LOP3.LUT R25, RZ, R2, RZ, 0x33, !PT ;  /* 0x00000002ff197212 */ /* 0x000fe200078e33ff */
[----:B------:R-:W-:-:S04]  /*1c3b0*/  IMAD R26, R2, R9, R3 ;  /* 0x00000009021a7224 */ /* 0x000fc800078e0203 */
[----:B------:R-:W-:Y:S01]  /*1c3c0*/  IMAD.IADD R25, R4, 0x1, R25 ;  /* 0x0000000104197824 */ /* 0x000fe200078e0219 */
[----:B------:R-:W-:Y:S06]  /*1c3d0*/  BRA `(.L_x_9236) ;  /* 0x00000000000c7947 */ /* 0x000fec0003800000 */
.L_x_9231:
[----:B------:R-:W-:Y:S02]  /*1c3e0*/  IMAD.MOV.U32 R25, RZ, RZ, RZ ;  /* 0x000000ffff197224 */ /* 0x000fe400078e00ff */
[----:B------:R-:W-:Y:S02]  /*1c3f0*/  IMAD.U32 R24, RZ, RZ, UR6 ;  /* 0x00000006ff187e24 */ /* 0x000fe4000f8e00ff */
[----:B------:R-:W-:-:S07]  /*1c400*/  IMAD.MOV.U32 R26, RZ, RZ, RZ ;  /* 0x000000ffff1a7224 */ /* 0x000fce00078e00ff */
.L_x_9236:
[----:B------:R-:W-:-:S13]  /*1c410*/  ISETP.NE.AND P0, PT, R5, RZ, PT ;  /* 0x000000ff0500720c */ /* 0x000fda0003f05270 */
[----:B------:R-:W0:Y:S01]  /*1c420*/  @!P0 S2R R3, SR_CgaCtaId ;  /* 0x0000000000038919 */ /* 0x000e220000008800 */
[----:B------:R-:W-:-:S04]  /*1c430*/  @!P0 MOV R2, 0x400 ;  /* 0x0000040000028802 */ /* 0x000fc80000000f00 */
[----:B0-----:R-:W-:-:S05]  /*1c440*/  @!P0 LEA R2, R3, R2, 0x18 ;  /* 0x0000000203028211 */ /* 0x001fca00078ec0ff */
[----:B------:R1:W-:Y:S01]  /*1c450*/  @!P0 STS.128 [R2+0x19cd0], R24 ;  /* 0x019cd01802008388 */ /* 0x0003e20000000c00 */
[----:B------:R-:W-:Y:S06]  /*1c460*/  BAR.ARV 0x5, 0x200 ;  /* 0x0148000000007b1d */ /* 0x000fec0000002000 */
.L_x_9229:
[----:B------:R2:W-:Y:S01]  /*1c470*/  STL [R1+0x20], RZ ;  /* 0x000020ff01007387 */ /* 0x0005e20000100800 */
[----:B------:R-:W-:Y:S01]  /*1c480*/  ULDC UR4, c[0x0][0xc14] ;  /* 0x0003050000047ab9 */ /* 0x000fe20000000800 */
[----:B------:R-:W-:Y:S01]  /*1c490*/  IMAD.MOV.U32 R22, RZ, RZ, 0x1 ;  /* 0x00000001ff167424 */ /* 0x000fe200078e00ff */
[----:B0-----:R-:W-:Y:S01]  /*1c4a0*/  ISETP.GE.AND P0, PT, R27, UR4, PT ;  /* 0x000000041b007c0c */ /* 0x001fe2000bf06270 */
[----:B------:R-:W-:-:S12]  /*1c4b0*/  IMAD.MOV.U32 R17, RZ, RZ, RZ ;  /* 0x000000ffff117224 */ /* 0x000fd800078e00ff */
[----:B--2---:R-:W-:Y:S05]  /*1c4c0*/  @P0 BRA `(.L_x_9237) ;  /* 0x0000005c002c0947 */ /* 0x004fea0003800000 */
[----:B------:R-:W2:Y:S01]  /*1c4d0*/  LDL R8, [R1+0x24] ;  /* 0x0000240001087983 */ /* 0x000ea20000100800 */
[----:B------:R-:W0:Y:S01]  /*1c4e0*/  S2R R10, SR_TID.X ;  /* 0x00000000000a7919 */ /* 0x000e220000002100 */
[----:B------:R-:W3:Y:S01]  /*1c4f0*/  S2R R7, SR_TID.X ;  /* 0x0000000000077919 */ /* 0x000ee20000002100 */
[----:B------:R-:W-:Y:S01]  /*1c500*/  IMAD.SHL.U32 R9, R0, 0x800, RZ ;  /* 0x0000080000097824 */ /* 0x000fe200078e00ff */
[----:B0-----:R-:W-:Y:S01]  /*1c510*/  SHF.R.U32.HI R4, RZ, 0x1, R10 ;  /* 0x00000001ff047819 */ /* 0x001fe2000001160a */
[----:B-1----:R-:W-:-:S03]  /*1c520*/  IMAD.SHL.U32 R2, R10, 0x20, RZ ;  /* 0x000000200a027824 */ /* 0x002fc600078e00ff */
[----:B------:R-:W-:Y:S01]  /*1c530*/  LOP3.LUT R5, R4, 0x20, RZ, 0xc0, !PT ;  /* 0x0000002004057812 */ /* 0x000fe200078ec0ff */
[----:B------:R-:W-:Y:S01]  /*1c540*/  IMAD.SHL.U32 R6, R10, 0x80, RZ ;  /* 0x000000800a067824 */ /* 0x000fe200078e00ff */
[----:B---3--:R-:W-:Y:S02]  /*1c550*/  LOP3.LUT R11, R7, 0x7f, RZ, 0xc0, !PT ;  /* 0x0000007f070b7812 */ /* 0x008fe400078ec0ff */
[----:B------:R-:W-:Y:S02]  /*1c560*/  LOP3.LUT R7, R5, 0x10, R10, 0xf8, !PT ;  /* 0x0000001005077812 */ /* 0x000fe400078ef80a */
[----:B------:R-:W-:Y:S01]  /*1c570*/  LOP3.LUT R3, R2, 0x80, RZ, 0xc0, !PT ;  /* 0x0000008002037812 */ /* 0x000fe200078ec0ff */
        /* <DEDUP_REMOVED lines=21> */
[----:B------:R-:W-:Y:S01]  /*1c6d0*/  ULDC.64 UR38, c[0x0][0x198] ;  /* 0x0000660000267ab9 */ /* 0x000fe20000000a00 */
[----:B------:R-:W-:Y:S01]  /*1c6e0*/  ULDC UR36, c[0x0][0xc] ;  /* 0x0000030000247ab9 */ /* 0x000fe20000000800 */
[----:B--2---:R-:W-:-:S02]  /*1c6f0*/  LOP3.LUT R3, R8, 0x1, RZ, 0xfc, !PT ;  /* 0x0000000108037812 */ /* 0x004fc400078efcff */
[----:B------:R-:W-:-:S03]  /*1c700*/  LOP3.LUT R2, R8, 0x2, RZ, 0xfc, !PT ;  /* 0x0000000208027812 */ /* 0x000fc600078efcff */
[----:B------:R-:W-:Y:S04]  /*1c710*/  STL [R1+0x30], R3 ;  /* 0x0000300301007387 */ /* 0x000fe80000100800 */
[----:B------:R0:W-:Y:S04]  /*1c720*/  STL [R1+0x18], R2 ;  /* 0x0000180201007387 */ /* 0x0001e80000100800 */
[----:B------:R-:W-:Y:S04]  /*1c730*/  STL [R1+0x20], RZ ;  /* 0x000020ff01007387 */ /* 0x000fe80000100800 */
[----:B------:R1:W-:Y:S01]  /*1c740*/  STL [R1+0x8], R0 ;  /* 0x0000080001007387 */ /* 0x0003e20000100800 */
[----:B0-----:R-:W-:-:S02]  /*1c750*/  LOP3.LUT R2, R18, 0x1800, RZ, 0xfc, !PT ;  /* 0x0000180012027812 */ /* 0x001fc400078efcff */
[----:B-1----:R-:W-:-:S07]  /*1c760*/  LOP3.LUT R0, R18, 0x2800, RZ, 0xfc, !PT ;  /* 0x0000280012007812 */ /* 0x002fce00078efcff */
.L_x_9364:
[----:B------:R-:W-:Y:S05]  /*1c770*/  YIELD ;  /* 0x0000000000007946 */ /* 0x000fea0003800000 */
[----:B------:R-:W-:Y:S01]  /*1c780*/  ULDC.64 UR4, c[0x0][0xa28] ;  /* 0x00028a0000047ab9 */ /* 0x000fe20000000a00 */
[----:B0-----:R-:W-:Y:S01]  /*1c790*/  IMAD.MOV.U32 R8, RZ, RZ, RZ ;  /* 0x000000ffff087224 */ /* 0x001fe200078e00ff */
[----:B------:R-:W-:Y:S01]  /*1c7a0*/  ISETP.NE.U32.AND P0, PT, RZ, UR4, PT ;  /* 0x00000004ff007c0c */ /* 0x000fe2000bf05070 */
[----:B------:R-:W0:Y:S01]  /*1c7b0*/  LDC.64 R10, c[0x0][0xa00] ;  /* 0x00028000ff0a7b82 */ /* 0x000e220000000a00 */
[----:B-12---:R-:W-:Y:S01]  /*1c7c0*/  IMAD.MOV.U32 R0, RZ, RZ, RZ ;  /* 0x000000ffff007224 */ /* 0x006fe200078e00ff */
[----:B------:R-:W-:Y:S01]  /*1c7d0*/  ULDC.64 UR6, c[0x0][0xa08] ;  /* 0x0002820000067ab9 */ /* 0x000fe20000000a00 */
[----:B------:R-:W-:Y:S01]  /*1c7e0*/  ISETP.NE.AND.EX P0, PT, RZ, UR5, PT, P0 ;  /* 0x00000005ff007c0c */ /* 0x000fe2000bf05300 */
[----:B------:R-:W-:Y:S01]  /*1c7f0*/  ULDC.64 UR4, c[0x0][0xa18] ;  /* 0x0002860000047ab9 */ /* 0x000fe20000000a00 */
[----:B------:R-:W-:-:S03]  /*1c800*/  ULDC.64 UR8, c[0x0][0xa10] ;  /* 0x0002840000087ab9 */ /* 0x000fc60000000a00 */
[----:B------:R-:W1:Y:S08]  /*1c810*/  LDC.64 R4, c[0x0][0xa08] ;  /* 0x00028200ff047b82 */ /* 0x000e700000000a00 */
[----:B------:R-:W2:Y:S02]  /*1c820*/  @P0 LDC.64 R2, c[0x0][0xa28] ;  /* 0x00028a00ff020b82 */ /* 0x000ea40000000a00 */
[----:B--2---:R-:W-:-:S05]  /*1c830*/  @P0 IMAD.WIDE R2, R27, 0x4, R2 ;  /* 0x000000041b020825 */ /* 0x004fca00078e0202 */
        /* <DEDUP_REMOVED lines=37> */
[----:B-----5:R-:W2:Y:S04]  /*1ca90*/  LDG.E R0, desc[UR40][R10.64] ;  /* 0x000000280a007981 */ /* 0x020ea8000c1e1900 */
[----:B------:R-:W2:Y:S02]  /*1caa0*/  LDG.E R10, desc[UR40][R10.64+0x4] ;  /* 0x000004280a0a7981 */ /* 0x000ea4000c1e1900 */
[----:B--2---:R-:W-:-:S07]  /*1cab0*/  IMAD.IADD R0, R10, 0x1, -R0 ;  /* 0x000000010a007824 */ /* 0x004fce00078e0a00 */
.L_x_9238:
        /* <DEDUP_REMOVED lines=10> */
.L_x_9239:
[----:B------:R-:W-:Y:S05]  /*1cb60*/  @!P1 BRA `(.L_x_9240) ;  /* 0x00000000000c9947 */ /* 0x000fea0003800000 */
[----:B------:R-:W2:Y:S04]  /*1cb70*/  LDG.E R6, desc[UR40][R4.64] ;  /* 0x0000002804067981 */ /* 0x000ea8000c1e1900 */
[----:B------:R-:W2:Y:S02]  /*1cb80*/  LDG.E R4, desc[UR40][R4.64+0x4] ;  /* 0x0000042804047981 */ /* 0x000ea4000c1e1900 */
[----:B--2---:R-:W-:-:S07]  /*1cb90*/  IMAD.IADD R6, R4, 0x1, -R6 ;  /* 0x0000000104067824 */ /* 0x004fce00078e0a06 */
.L_x_9240:
[----:B0-----:R-:W2:Y:S04]  /*1cba0*/  @P2 LDG.E R4, desc[UR40][R2.64] ;  /* 0x0000002802042981 */ /* 0x001ea8000c1e1900 */
[----:B------:R-:W2:Y:S01]  /*1cbb0*/  @P2 LDG.E R2, desc[UR40][R2.64+0x4] ;  /* 0x0000042802022981 */ /* 0x000ea2000c1e1900 */
[----:B-----5:R-:W-:Y:S02]  /*1cbc0*/  IMAD.IADD R8, R6, 0x1, -R8 ;  /* 0x0000000106087824 */ /* 0x020fe400078e0a08 */
[----:B--2---:R-:W-:Y:S02]  /*1cbd0*/  @P2 IMAD.IADD R9, R2, 0x1, -R4 ;  /* 0x0000000102092824 */ /* 0x004fe400078e0a04 */
[----:B------:R-:W-:Y:S02]  /*1cbe0*/  IMAD R4, R25, 0xc0, RZ ;  /* 0x000000c019047824 */ /* 0x000fe400078e02ff */
[----:B------:R-:W-:-:S03]  /*1cbf0*/  IMAD.IADD R10, R8, 0x1, R9 ;  /* 0x00000001080a7824 */ /* 0x000fc600078e0209 */
[----:B------:R-:W-:Y:S01]  /*1cc00*/  IADD3 R4, -R0, 0xc0, R4 ;  /* 0x000000c000047810 */ /* 0x000fe20007ffe104 */
[----:B------:R-:W-:-:S04]  /*1cc10*/  VIADD R20, R10, 0x7f ;  /* 0x0000007f0a147836 */ /* 0x000fc80000000000 */
[----:B------:R-:W-:Y:S01]  /*1cc20*/  IMAD.IADD R6, R10, 0x1, R4 ;  /* 0x000000010a067824 */ /* 0x000fe200078e0204 */
[----:B------:R-:W-:-:S04]  /*1cc30*/  SHF.R.S32.HI R2, RZ, 0x1f, R20 ;  /* 0x0000001fff027819 */ /* 0x000fc80000011414 */
[----:B------:R-:W-:Y:S02]  /*1cc40*/  LEA.HI R20, R2, R20, RZ, 0x7 ;  /* 0x0000001402147211 */ /* 0x000fe400078f38ff */
[----:B------:R-:W0:Y:S02]  /*1cc50*/  LDC.64 R2, c[0x0][0x9e0] ;  /* 0x00027800ff027b82 */ /* 0x000e240000000a00 */
        /* <DEDUP_REMOVED lines=15> */
.L_x_9243:
[----:B------:R-:W-:-:S13]  /*1cd50*/  ISETP.NE.AND P0, PT, R3, 0x1, PT ;  /* 0x000000010300780c */ /* 0x000fda0003f05270 */
[----:B------:R-:W0:Y:S02]  /*1cd60*/  @P0 LDC.64 R4, c[0x0][0x9e8] ;  /* 0x00027a00ff040b82 */ /* 0x000e240000000a00 */
[----:B0-----:R-:W-:-:S05]  /*1cd70*/  @P0 IMAD.HI.U32 R4, R11, R4, RZ ;  /* 0x000000040b040227 */ /* 0x001fca00078e00ff */
[----:B------:R-:W-:-:S07]  /*1cd80*/  @P0 SHF.R.U32.HI R11, RZ, R5, R4 ;  /* 0x00000005ff0b0219 */ /* 0x000fce0000011604 */
.L_x_9244:
[----:B------:R-:W-:Y:S05]  /*1cd90*/  BSYNC B0 ;  /* 0x0000000000007941 */ /* 0x000fea0003800000 */
.L_x_9242:
[----:B------:R-:W-:-:S05]  /*1cda0*/  IMAD R11, R11, R3, R3 ;  /* 0x000000030b0b7224 */ /* 0x000fca00078e0203 */
[----:B------:R-:W-:-:S07]  /*1cdb0*/  VIMNMX R2, R2, R11, PT ;  /* 0x0000000b02027248 */ /* 0x000fce0003fe0100 */
.L_x_9241:
        /* <DEDUP_REMOVED lines=15> */
.L_x_9247:
[----:B------:R-:W-:Y:S01]  /*1ceb0*/  ISETP.NE.AND P0, PT, R3, 0x1, PT ;  /* 0x000000010300780c */ /* 0x000fe20003f05270 */
[----:B------:R-:W-:-:S12]  /*1cec0*/  IMAD.MOV.U32 R11, RZ, RZ, R0 ;  /* 0x000000ffff0b7224 */ /* 0x000fd800078e0000 */
[----:B------:R-:W0:Y:S02]  /*1ced0*/  @P0 LDC.64 R4, c[0x0][0x9e8] ;  /* 0x00027a00ff040b82 */ /* 0x000e240000000a00 */
[----:B0-----:R-:W-:-:S05]  /*1cee0*/  @P0 IMAD.HI.U32 R4, R0, R4, RZ ;  /* 0x0000000400040227 */ /* 0x001fca00078e00ff */
[----:B------:R-:W-:-:S07]  /*1cef0*/  @P0 SHF.R.U32.HI R11, RZ, R5, R4 ;  /* 0x00000005ff0b0219 */ /* 0x000fce0000011604 */
.L_x_9248:
[----:B------:R-:W-:Y:S05]  /*1cf00*/  BSYNC B0 ;  /* 0x0000000000007941 */ /* 0x000fea0003800000 */
.L_x_9246:
[----:B------:R-:W-:-:S05]  /*1cf10*/  IMAD R3, R11, R3, RZ ;  /* 0x000000030b037224 */ /* 0x000fca00078e02ff */
[----:B------:R-:W-:-:S07]  /*1cf20*/  VIMNMX R10, R10, R3, !PT ;  /* 0x000000030a0a7248 */ /* 0x000fce0007fe0100 */
.L_x_9245:
[----:B------:R-:W-:Y:S01]  /*1cf30*/  VIADD R2, R2, 0x7f ;  /* 0x0000007f02027836 */ /* 0x000fe20000000000 */
[----:B------:R-:W-:Y:S04]  /*1cf40*/  BSSY B0, `(.L_x_9249) ;  /* 0x0000163000007945 */ /* 0x000fe80003800000 */
[----:B------:R-:W-:-:S04]  /*1cf50*/  SHF.R.S32.HI R3, RZ, 0x1f, R2 ;  /* 0x0000001fff037819 */ /* 0x000fc80000011402 */
[----:B------:R-:W-:Y:S02]  /*1cf60*/  LEA.HI R3, R3, R2, RZ, 0x7 ;  /* 0x0000000203037211 */ /* 0x000fe400078f38ff */
[----:B------:R-:W-:Y:S02]  /*1cf70*/  SHF.R.S32.HI R2, RZ, 0x1f, R10 ;  /* 0x0000001fff027819 */ /* 0x000fe4000001140a */
[----:B------:R-:W-:Y:S02]  /*1cf80*/  SHF.R.S32.HI R3, RZ, 0x7, R3 ;  /* 0x00000007ff037819 */ /* 0x000fe40000011403 */
[----:B------:R-:W-:Y:S02]  /*1cf90*/  LEA.HI R2, R2, R10, RZ, 0x7 ;  /* 0x0000000a02027211 */ /* 0x000fe400078f38ff */
[----:B------:R-:W-:Y:S02]  /*1cfa0*/  VIMNMX R3, R20, R3, PT ;  /* 0x0000000314037248 */ /* 0x000fe40003fe0100 */
[----:B------:R-:W-:-:S03]  /*1cfb0*/  SHF.R.S32.HI R2, RZ, 0x7, R2 ;  /* 0x00000007ff027819 */ /* 0x000fc60000011402 */
[----:B------:R-:W-:Y:S01]  /*1cfc0*/  IMAD R3, R3, 0x80, -R8 ;  /* 0x0000008003037824 */ /* 0x000fe200078e0a08 */
[----:B------:R-:W-:-:S04]  /*1cfd0*/  VIMNMX R2, RZ, R2, !PT ;  /* 0x00000002ff027248 */ /* 0x000fc80007fe0100 */
[----:B------:R-:W-:Y:S01]  /*1cfe0*/  VIMNMX R3, R3, R9, PT ;  /* 0x0000000903037248 */ /* 0x000fe20003fe0100 */
[----:B------:R-:W-:-:S05]  /*1cff0*/  IMAD R2, R2, 0x80, -R8 ;  /* 0x0000008002027824 */ /* 0x000fca00078e0a08 */
[----:B------:R-:W-:-:S04]  /*1d000*/  VIMNMX R4, RZ, R2, !PT ;  /* 0x00000002ff047248 */ /* 0x000fc80007fe0100 */
        /* <DEDUP_REMOVED lines=24> */
.L_x_9411:
[----:B-1----:R-:W-:Y:S02]  /*1d190*/  ISETP.NE.AND P0, PT, R14, RZ, PT ;  /* 0x000000ff0e00720c */ /* 0x002fe40003f05270 */
[----:B------:R-:W-:-:S11]  /*1d1a0*/  PLOP3.LUT P6, PT, PT, PT, PT, 0x8, 0x0 ;  /* 0x000000000000781c */ /* 0x000fd60003fce170 */
[----:B------:R-:W-:Y:S05]  /*1d1b0*/  @P0 BRA `(.L_x_9252) ;  /* 0x00000000000c0947 */ /* 0x000fea0003800000 */
[----:B------:R-:W-:-:S03]  /*1d1c0*/  UMOV UR4, 0xffffffff ;  /* 0xffffffff00047882 */ /* 0x000fc60000000000 */
[----:B------:R-:W-:Y:S05]  /*1d1d0*/  BRA.DIV UR4, `(.L_x_9253) ;  /* 0x0000005e046c7947 */ /* 0x000fea000b800000 */
[----:B------:R-:W-:-:S13]  /*1d1e0*/  ELECT P6, URZ, PT ;  /* 0x00000000003f782f */ /* 0x000fda00038c0000 */
.L_x_9252:
        /* <DEDUP_REMOVED lines=12> */
.L_x_9414:
[----:B------:R-:W-:Y:S05]  /*1d2b0*/  BSYNC B1 ;  /* 0x0000000000017941 */ /* 0x000fea0003800000 */
.L_x_9254:
        /* <DEDUP_REMOVED lines=10> */
.L_x_9415:
[----:B------:R-:W-:Y:S05]  /*1d360*/  BSYNC B2 ;  /* 0x0000000000027941 */ /* 0x000fea0003800000 */
.L_x_9258:
        /* <DEDUP_REMOVED lines=9> */
.L_x_9261:
[----:B------:R-:W-:Y:S05]  /*1d400*/  BSYNC B2 ;  /* 0x0000000000027941 */ /* 0x000fea0003800000 */
.L_x_9260:
[----:B0-----:R-:W-:Y:S01]  /*1d410*/  IMAD.MOV.U32 R8, RZ, RZ, RZ ;  /* 0x000000ffff087224 */ /* 0x001fe200078e00ff */
        /* <DEDUP_REMOVED lines=9> */
[----:B------:R-:W-:Y:S01]  /*1d4b0*/  VIADD R12, R10, 0x13800 ;  /* 0x000138000a0c7836 */ /* 0x000fe20000000000 */
[----:B------:R-:W-:-:S09]  /*1d4c0*/  UMOV UR7, 0x12f00000 ;  /* 0x12f0000000077882 */ /* 0x000fd20000000000 */
.L_x_9262:
        /* <DEDUP_REMOVED lines=16> */
.L_x_9263:
        /* <DEDUP_REMOVED lines=16> */
.L_x_9264:
        /* <DEDUP_REMOVED lines=13> */
.L_x_9416:
[----:B------:R-:W-:Y:S05]  /*1d7a0*/  BSYNC B2 ;  /* 0x0000000000027941 */ /* 0x000fea0003800000 */
.L_x_9265:
        /* <DEDUP_REMOVED lines=11> */
.L_x_9268:
[----:B------:R-:W-:Y:S05]  /*1d860*/  BSYNC B2 ;  /* 0x0000000000027941 */ /* 0x000fea0003800000 */
.L_x_9267:
        /* <DEDUP_REMOVED lines=9> */
.L_x_9269:
        /* <DEDUP_REMOVED lines=15> */
.L_x_9270:
        /* <DEDUP_REMOVED lines=15> */
.L_x_9271:
        /* <DEDUP_REMOVED lines=10> */
.L_x_9257:
[----:B------:R-:W-:Y:S05]  /*1db80*/  BSYNC B1 ;  /* 0x0000000000017941 */ /* 0x000fea0003800000 */
.L_x_9256:
        /* <DEDUP_REMOVED lines=9> */
.L_x_9288:
        /* <DEDUP_REMOVED lines=11> */
.L_x_9417:
[----:B------:R-:W-:Y:S05]  /*1dcd0*/  BSYNC B2 ;  /* 0x0000000000027941 */ /* 0x000fea0003800000 */
.L_x_9274:
        /* <DEDUP_REMOVED lines=9> */
.L_x_9277:
[----:B------:R-:W-:Y:S05]  /*1dd70*/  BSYNC B2 ;  /* 0x0000000000027941 */ /* 0x000fea0003800000 */
.L_x_9276:
        /* <DEDUP_REMOVED lines=11> */
.L_x_9278:
        /* <DEDUP_REMOVED lines=16> */
.L_x_9279:
        /* <DEDUP_REMOVED lines=16> */
.L_x_9280:
        /* <DEDUP_REMOVED lines=13> */
.L_x_9418:
[----:B------:R-:W-:Y:S05]  /*1e100*/  BSYNC B2 ;  /* 0x0000000000027941 */ /* 0x000fea0003800000 */
.L_x_9281:
[----:B------:R-:W-:Y:S01]  /*1e110*/  BSSY B2, `(.L_x_9283) ;  /* 0x000000b000027945 */ /* 0x000fe20003800000 */
[----:B------:R-:W-:Y:S02]  /*1e120*/  IMAD.MOV.U32 R14, RZ, RZ, 0x0 ;  /* 0x00000000ff0e7424 */ /* 0x000fe400078e00ff */
[----:B------:R-:W-:Y:S01]  /*1e130*/  IMAD.MOV.U32 R15, RZ, RZ, 0x12f00000 ;  /* 0x12f00000ff0f7424 */ /* 0x000fe200078e00ff */
[----:B------:R-:W-:Y:S06]  /*1e140*/  @P2 BRA `(.L_x_9284) ;  /* 0x00000000001c2947 */ /* 0x000fec0003800000 */
[----:B------:R-:W0:Y:S02]  /*1e150*/  S2R R5, SR_TID.X ;  /* 0x0000000000057919 */ /* 0x000e240000002100 */
[----:B01----:R-:W-:Y:S01]  /*1e160*/  LOP3.LUT R10, R5, 0x1f, RZ, 0xc0, !PT ;  /* 0x0000001f050a7812 */ /* 0x003fe200078ec0ff */
[----:B------:R-:W-:-:S03]  /*1e170*/  IMAD.MOV.U32 R5, RZ, RZ, 0x3000 ;  /* 0x00003000ff057424 */ /* 0x000fc600078e00ff */
[----:B------:R-:W-:Y:S01]  /*1e180*/  ISETP.NE.AND P1, PT, R10, RZ, PT ;  /* 0x000000ff0a00720c */ /* 0x000fe20003f25270 */
[----:B------:R2:W-:-:S12]  /*1e190*/  SYNCS.ARRIVE.TRANS64 RZ, [R11+URZ+0x19cb0], R5 ;  /* 0x019cb0050bff79a7 */ /* 0x0005d8000800003f */
[----:B--2---:R-:W-:Y:S05]  /*1e1a0*/  @!P1 BRA `(.L_x_9284) ;  /* 0x0000000000049947 */ /* 0x004fea0003800000 */
[----:B------:R-:W-:Y:S01]  /*1e1b0*/  BPT.TRAP 0x1 ;  /* 0x000000040000795c */ /* 0x000fe20000300000 */
.L_x_9284:
[----:B------:R-:W-:Y:S05]  /*1e1c0*/  BSYNC B2 ;  /* 0x0000000000027941 */ /* 0x000fea0003800000 */
.L_x_9283:
        /* <DEDUP_REMOVED lines=8> */
.L_x_9285:
        /* <DEDUP_REMOVED lines=16> */
.L_x_9286:
        /* <DEDUP_REMOVED lines=15> */
.L_x_9287:
        /* <DEDUP_REMOVED lines=10> */
.L_x_9273:
[----:B------:R-:W-:Y:S05]  /*1e4e0*/  BSYNC B1 ;  /* 0x0000000000017941 */ /* 0x000fea0003800000 */
.L_x_9272:
[C---:B------:R-:W-:Y:S01]  /*1e4f0*/  ISETP.GT.AND P2, PT, R12.reuse, R4, PT ;  /* 0x000000040c00720c */ /* 0x040fe20003f44270 */
[----:B------:R-:W-:Y:S02]  /*1e500*/  VIADD R19, R19, 0x1 ;  /* 0x0000000113137836 */ /* 0x000fe40000000000 */
[----:B------:R-:W-:-:S03]  /*1e510*/  VIADD R12, R12, 0xffffffff ;  /* 0xffffffff0c0c7836 */ /* 0x000fc60000000000 */
[----:B------:R-:W-:-:S04]  /*1e520*/  ISETP.NE.AND P1, PT, R19, 0x2, PT ;  /* 0x000000021300780c */ /* 0x000fc80003f25270 */
[----:B------:R-:W-:Y:S02]  /*1e530*/  SEL R5, RZ, 0x1, P1 ;  /* 0x00000001ff057807 */ /* 0x000fe40000800000 */
[----:B------:R-:W-:Y:S02]  /*1e540*/  SEL R19, R19, RZ, P1 ;  /* 0x000000ff13137207 */ /* 0x000fe40000800000 */
[----:B------:R-:W-:Y:S01]  /*1e550*/  LOP3.LUT R28, R28, R5, RZ, 0x3c, !PT ;  /* 0x000000051c1c7212 */ /* 0x000fe200078e3cff */
[----:B------:R-:W-:Y:S06]  /*1e560*/  @P2 BRA `(.L_x_9288) ;  /* 0xfffffff400ac2947 */ /* 0x000fec000383ffff */
.L_x_9250:
[----:B------:R-:W-:Y:S05]  /*1e570*/  BSYNC B0 ;  /* 0x0000000000007941 */ /* 0x000fea0003800000 */
.L_x_9249:
        /* <DEDUP_REMOVED lines=17> */
.L_x_9291:
[----:B------:R-:W-:-:S13]  /*1e690*/  ISETP.NE.AND P1, PT, R3, 0x1, PT ;  /* 0x000000010300780c */ /* 0x000fda0003f25270 */
[----:B------:R-:W1:Y:S02]  /*1e6a0*/  @P1 LDC.64 R4, c[0x0][0x9e8] ;  /* 0x00027a00ff041b82 */ /* 0x000e640000000a00 */
[----:B-1----:R-:W-:-:S05]  /*1e6b0*/  @P1 IMAD.HI.U32 R4, R7, R4, RZ ;  /* 0x0000000407041227 */ /* 0x002fca00078e00ff */
[----:B------:R-:W-:-:S07]  /*1e6c0*/  @P1 SHF.R.U32.HI R7, RZ, R5, R4 ;  /* 0x00000005ff071219 */ /* 0x000fce0000011604 */
.L_x_9292:
[----:B------:R-:W-:Y:S05]  /*1e6d0*/  BSYNC B0 ;  /* 0x0000000000007941 */ /* 0x000fea0003800000 */
.L_x_9290:
[----:B------:R-:W-:-:S05]  /*1e6e0*/  IMAD R7, R7, R3, R3 ;  /* 0x0000000307077224 */ /* 0x000fca00078e0203 */
[----:B------:R-:W-:-:S07]  /*1e6f0*/  VIMNMX R2, R2, R7, PT ;  /* 0x0000000702027248 */ /* 0x000fce0003fe0100 */
.L_x_9289:
[----:B------:R-:W-:Y:S01]  /*1e700*/  VIADD R2, R2, 0x7f ;  /* 0x0000007f02027836 */ /* 0x000fe20000000000 */
[----:B------:R-:W-:-:S04]  /*1e710*/  ULDC UR4, c[0x0][0x9dc] ;  /* 0x0002770000047ab9 */ /* 0x000fc80000000800 */
[----:B------:R-:W-:-:S04]  /*1e720*/  SHF.R.S32.HI R5, RZ, 0x1f, R2 ;  /* 0x0000001fff057819 */ /* 0x000fc80000011402 */
[----:B------:R-:W-:Y:S01]  /*1e730*/  LEA.HI R5, R5, R2, RZ, 0x7 ;  /* 0x0000000205057211 */ /* 0x000fe200078f38ff */
[----:B------:R-:W-:-:S03]  /*1e740*/  VIADD R2, R0, -UR4 ;  /* 0x8000000400027c36 */ /* 0x000fc60008000000 */
[----:B------:R-:W-:-:S04]  /*1e750*/  SHF.R.S32.HI R5, RZ, 0x7, R5 ;  /* 0x00000007ff057819 */ /* 0x000fc80000011405 */
[----:B------:R-:W-:-:S05]  /*1e760*/  VIMNMX R6, R20, R5, PT ;  /* 0x0000000514067248 */ /* 0x000fca0003fe0100 */
[----:B------:R1:W-:Y:S01]  /*1e770*/  STL [R1+0x14], R6 ;  /* 0x0000140601007387 */ /* 0x0003e20000100800 */
[----:B------:R-:W-:Y:S05]  /*1e780*/  @!P0 BRA `(.L_x_9293) ;  /* 0x0000000000448947 */ /* 0x000fea0003800000 */
[----:B------:R-:W-:Y:S01]  /*1e790*/  ISETP.GT.AND P0, PT, R0, -0x1, PT ;  /* 0xffffffff0000780c */ /* 0x000fe20003f04270 */
[----:B------:R-:W-:-:S12]  /*1e7a0*/  BSSY B0, `(.L_x_9294) ;  /* 0x000000d000007945 */ /* 0x000fd80003800000 */
        /* <DEDUP_REMOVED lines=8> */
.L_x_9295:
[----:B------:R-:W-:-:S13]  /*1e830*/  ISETP.NE.AND P0, PT, R3, 0x1, PT ;  /* 0x000000010300780c */ /* 0x000fda0003f05270 */
[----:B------:R-:W2:Y:S02]  /*1e840*/  @P0 LDC.64 R4, c[0x0][0x9e8] ;  /* 0x00027a00ff040b82 */ /* 0x000ea40000000a00 */
[----:B--2---:R-:W-:-:S05]  /*1e850*/  @P0 IMAD.HI.U32 R4, R0, R4, RZ ;  /* 0x0000000400040227 */ /* 0x004fca00078e00ff */
[----:B------:R-:W-:-:S07]  /*1e860*/  @P0 SHF.R.U32.HI R0, RZ, R5, R4 ;  /* 0x00000005ff000219 */ /* 0x000fce0000011604 */
.L_x_9296:
[----:B------:R-:W-:Y:S05]  /*1e870*/  BSYNC B0 ;  /* 0x0000000000007941 */ /* 0x000fea0003800000 */
.L_x_9294:
[----:B------:R-:W-:-:S05]  /*1e880*/  IMAD R3, R0, R3, RZ ;  /* 0x0000000300037224 */ /* 0x000fca00078e02ff */
[----:B------:R-:W-:-:S07]  /*1e890*/  VIMNMX R2, R2, R3, !PT ;  /* 0x0000000302027248 */ /* 0x000fce0007fe0100 */
.L_x_9293:
[----:B------:R-:W-:Y:S01]  /*1e8a0*/  SHF.R.S32.HI R3, RZ, 0x1f, R2 ;  /* 0x0000001fff037819 */ /* 0x000fe20000011402 */
[----:B------:R-:W-:Y:S03]  /*1e8b0*/  BSSY B6, `(.L_x_9297) ;  /* 0x00002cb000067945 */ /* 0x000fe60003800000 */
[----:B------:R-:W-:-:S04]  /*1e8c0*/  LEA.HI R3, R3, R2, RZ, 0x7 ;  /* 0x0000000203037211 */ /* 0x000fc800078f38ff */
[----:B------:R-:W-:-:S04]  /*1e8d0*/  SHF.R.S32.HI R3, RZ, 0x7, R3 ;  /* 0x00000007ff037819 */ /* 0x000fc80000011403 */
[----:B------:R-:W-:-:S04]  /*1e8e0*/  VIMNMX R0, RZ, R3, !PT ;  /* 0x00000003ff007248 */ /* 0x000fc80007fe0100 */
[----:B------:R-:W-:Y:S01]  /*1e8f0*/  ISETP.GT.AND P0, PT, R6, R0, PT ;  /* 0x000000000600720c */ /* 0x000fe20003f04270 */
[----:B------:R2:W-:-:S12]  /*1e900*/  STL [R1], R0 ;  /* 0x0000000001007387 */ /* 0x0005d80000100800 */
[----:B--2---:R-:W-:Y:S05]  /*1e910*/  @P0 BRA `(.L_x_9298) ;  /* 0x0000000000440947 */ /* 0x004fea0003800000 */
[----:B------:R-:W2:Y:S02]  /*1e920*/  S2R R0, SR_TID.X ;  /* 0x0000000000007919 */ /* 0x000ea40000002100 */
[----:B--2---:R-:W-:-:S04]  /*1e930*/  LOP3.LUT R0, R0, 0x7f, RZ, 0xc0, !PT ;  /* 0x0000007f00007812 */ /* 0x004fc800078ec0ff */
[----:B------:R-:W-:-:S13]  /*1e940*/  ISETP.NE.AND P0, PT, R0, RZ, PT ;  /* 0x000000ff0000720c */ /* 0x000fda0003f05270 */
[----:B------:R-:W-:Y:S05]  /*1e950*/  @P0 BRA `(.L_x_9299) ;  /* 0x0000002c00000947 */ /* 0x000fea0003800000 */
[----:B------:R-:W2:Y:S01]  /*1e960*/  S2R R5, SR_LANEID ;  /* 0x0000000000057919 */ /* 0x000ea20000000000 */
[----:B------:R-:W-:Y:S01]  /*1e970*/  VOTEU.ANY UR4, UPT, PT ;  /* 0x0000000000047886 */ /* 0x000fe200038e0100 */
[----:B------:R-:W3:Y:S01]  /*1e980*/  LDC.64 R2, c[0x0][0xc38] ;  /* 0x00030e00ff027b82 */ /* 0x000ee20000000a00 */
        /* <DEDUP_REMOVED lines=8> */
[----:B---3--:R-:W-:Y:S01]  /*1ea10*/  IADD3 R24, R0, UR36, R7 ;  /* 0x0000002400187c10 */ /* 0x008fe2000fffe007 */
[----:B------:R-:W-:Y:S06]  /*1ea20*/  BRA `(.L_x_9299) ;  /* 0x0000002800cc7947 */ /* 0x000fec0003800000 */
.L_x_9298:
[----:B------:R-:W2:Y:S01]  /*1ea30*/  S2R R0, SR_CgaCtaId ;  /* 0x0000000000007919 */ /* 0x000ea20000008800 */
[----:B------:R-:W-:-:S04]  /*1ea40*/  MOV R29, 0x400 ;  /* 0x00000400001d7802 */ /* 0x000fc80000000f00 */
[----:B--2---:R-:W-:-:S05]  /*1ea50*/  LEA R29, R0, R29, 0x18 ;  /* 0x0000001d001d7211 */ /* 0x004fca00078ec0ff */
        /* <DEDUP_REMOVED lines=10> */
[----:B-1----:R-:W-:Y:S02]  /*1eb00*/  IMAD.U32 R6, RZ, RZ, UR8 ;  /* 0x00000008ff067e24 */ /* 0x002fe4000f8e00ff */
[----:B------:R-:W-:-:S02]  /*1eb10*/  IMAD.U32 R7, RZ, RZ, UR9 ;  /* 0x00000009ff077e24 */ /* 0x000fc4000f8e00ff */
[----:B------:R-:W-:Y:S02]  /*1eb20*/  IMAD.U32 R10, RZ, RZ, UR4 ;  /* 0x00000004ff0a7e24 */ /* 0x000fe4000f8e00ff */
[----:B------:R-:W-:Y:S02]  /*1eb30*/  IMAD.U32 R11, RZ, RZ, UR5 ;  /* 0x00000005ff0b7e24 */ /* 0x000fe4000f8e00ff */
[----:B0-----:R-:W-:Y:S02]  /*1eb40*/  IMAD.MOV.U32 R8, RZ, RZ, 0x70 ;  /* 0x00000070ff087424 */ /* 0x001fe400078e00ff */
[----:B------:R-:W-:Y:S02]  /*1eb50*/  IMAD.MOV.U32 R12, RZ, RZ, 0x1 ;  /* 0x00000001ff0c7424 */ /* 0x000fe400078e00ff */
[----:B------:R-:W-:-:S07]  /*1eb60*/  IMAD.MOV.U32 R13, RZ, RZ, RZ ;  /* 0x000000ffff0d7224 */ /* 0x000fce00078e00ff */
[----:B------:R-:W-:-:S07]  /*1eb70*/  LEPC R20, `(.L_x_9300) ;  /* 0x000000001014794e */ /* 0x000fce0000000000 */
[----:B--2---:R-:W-:Y:S05]  /*1eb80*/  CALL.ABS.NOINC R2 ;  /* 0x0000000002007343 */ /* 0x004fea0003c00000 */
.L_x_9300:
        /* <DEDUP_REMOVED lines=21> */
.L_x_9301:
        /* <DEDUP_REMOVED lines=19> */
.L_x_9302:
        /* <DEDUP_REMOVED lines=19> */
.L_x_9303:
[----:B------:R-:W2:Y:S01]  /*1ef40*/  LDL.LU R2, [R1+0x28] ;  /* 0x0000280001027983 */ /* 0x000ea20000300800 */
[----:B------:R-:W3:Y:S01]  /*1ef50*/  LDC R0, c[0x0][0x428] ;  /* 0x00010a00ff007b82 */ /* 0x000ee20000000800 */
[----:B------:R-:W-:Y:S01]  /*1ef60*/  ULDC.64 UR4, c[0x0][0x9f8] ;  /* 0x00027e0000047ab9 */ /* 0x000fe20000000a00 */
[----:B------:R-:W4:Y:S01]  /*1ef70*/  S2R R20, SR_TID.X ;  /* 0x0000000000147919 */ /* 0x000f220000002100 */
[----:B---3--:R-:W-:Y:S01]  /*1ef80*/  ISETP.NE.AND P0, PT, R0, 0x1, PT ;  /* 0x000000010000780c */ /* 0x008fe20003f05270 */
[----:B------:R-:W-:Y:S01]  /*1ef90*/  IMAD.MOV.U32 R0, RZ, RZ, R26 ;  /* 0x000000ffff007224 */ /* 0x000fe200078e001a */
[----:B----4-:R-:W-:Y:S01]  /*1efa0*/  LOP3.LUT R21, R20, 0x7f, RZ, 0xc0, !PT ;  /* 0x0000007f14157812 */ /* 0x010fe200078ec0ff */
[----:B------:R-:W-:-:S10]  /*1efb0*/  IMAD.MOV.U32 R20, RZ, RZ, R27 ;  /* 0x000000ffff147224 */ /* 0x000fd400078e001b */
[----:B------:R-:W3:Y:S02]  /*1efc0*/  @P0 LDC R3, c[0x0][0x42c] ;  /* 0x00010b00ff030b82 */ /* 0x000ee40000000800 */
[----:B---3--:R-:W-:Y:S01]  /*1efd0*/  @P0 IMAD.HI.U32 R3, R26, R3, RZ ;  /* 0x000000031a030227 */ /* 0x008fe200078e00ff */
[----:B------:R-:W-:-:S04]  /*1efe0*/  ISETP.NE.AND P1, PT, R21, RZ, PT ;  /* 0x000000ff1500720c */ /* 0x000fc80003f25270 */
[----:B------:R-:W-:-:S09]  /*1eff0*/  PLOP3.LUT P3, PT, P1, PT, PT, 0x8, 0x0 ;  /* 0x000000000000781c */ /* 0x000fd20000f6e170 */
[----:B------:R-:W-:-:S05]  /*1f000*/  VOTEU.ALL UP1, P1 ;  /* 0x00000000003f7886 */ /* 0x000fca0000820000 */
[----:B------:R-:W-:-:S04]  /*1f010*/  @!UP1 UIADD3 UR8, UP0, UR38, 0x270, URZ ;  /* 0x0000027026089890 */ /* 0x000fc8000ff1e03f */
[----:B------:R-:W-:-:S03]  /*1f020*/  @!UP1 UIADD3.X UR9, URZ, UR39, URZ, UP0, !UPT ;  /* 0x000000273f099290 */ /* 0x000fc600087fe43f */
[----:B------:R-:W-:Y:S01]  /*1f030*/  VOTEU.ALL UP0, P1 ;  /* 0x00000000003f7886 */ /* 0x000fe20000800000 */
[----:B--2---:R-:W-:Y:S02]  /*1f040*/  IMAD R25, R25, 0xc0, R2 ;  /* 0x000000c019197824 */ /* 0x004fe400078e0202 */
[----:B------:R-:W2:Y:S02]  /*1f050*/  @P0 LDC R2, c[0x0][0x430] ;  /* 0x00010c00ff020b82 */ /* 0x000ea40000000800 */
[----:B--2---:R-:W-:Y:S02]  /*1f060*/  @P0 SHF.R.U32.HI R0, RZ, R2, R3 ;  /* 0x00000002ff000219 */ /* 0x004fe40000011603 */
[----:B------:R-:W-:-:S04]  /*1f070*/  ISETP.NE.U32.AND P0, PT, RZ, UR4, PT ;  /* 0x00000004ff007c0c */ /* 0x000fc8000bf05070 */
[----:B------:R-:W-:Y:S01]  /*1f080*/  ISETP.NE.AND.EX P0, PT, RZ, UR5, PT, P0 ;  /* 0x00000005ff007c0c */ /* 0x000fe2000bf05300 */
[----:B------:R-:W-:-:S12]  /*1f090*/  ULDC.64 UR4, c[0x0][0xa00] ;  /* 0x0002800000047ab9 */ /* 0x000fd80000000a00 */
[----:B------:R-:W2:Y:S02]  /*1f0a0*/  @P0 LDC.64 R2, c[0x0][0x9f8] ;  /* 0x00027e00ff020b82 */ /* 0x000ea40000000a00 */
[----:B--2---:R-:W-:-:S05]  /*1f0b0*/  @P0 IMAD.WIDE R2, R27, 0x4, R2 ;  /* 0x000000041b020825 */ /* 0x004fca00078e0202 */
[----:B------:R2:W5:Y:S01]  /*1f0c0*/  @P0 LDG.E R20, desc[UR40][R2.64] ;  /* 0x0000002802140981 */ /* 0x000562000c1e1900 */
[----:B------:R-:W-:-:S04]  /*1f0d0*/  ISETP.NE.U32.AND P0, PT, RZ, UR4, PT ;  /* 0x00000004ff007c0c */ /* 0x000fc8000bf05070 */
[----:B------:R-:W-:-:S04]  /*1f0e0*/  ISETP.NE.AND.EX P2, PT, RZ, UR5, PT, P0 ;  /* 0x00000005ff007c0c */ /* 0x000fc8000bf45300 */
[----:B--2---:R-:W-:-:S09]  /*1f0f0*/  SEL R3, R27, RZ, !P2 ;  /* 0x000000ff1b037207 */ /* 0x004fd20005000000 */
.L_x_9304:
        /* <DEDUP_REMOVED lines=9> */
[----:B--2---:R-:W-:Y:S05]  /*1f190*/  @P3 BRA.U.ANY `(.L_x_9304) ;  /* 0xfffffffd00d83947 */ /* 0x004fea000393ffff */
[----:B------:R-:W-:Y:S01]  /*1f1a0*/  PLOP3.LUT P2, PT, P1, PT, PT, 0x8, 0x0 ;  /* 0x000000000000781c */ /* 0x000fe20000f4e170 */
[----:B------:R-:W-:Y:S01]  /*1f1b0*/  VOTEU.ALL UP0, P1 ;  /* 0x00000000003f7886 */ /* 0x000fe20000800000 */
[----:B------:R-:W-:-:S11]  /*1f1c0*/  UMOV UR4, 0x20 ;  /* 0x0000002000047882 */ /* 0x000fd60000000000 */
.L_x_9305:
        /* <DEDUP_REMOVED lines=12> */
.L_x_9306:
        /* <DEDUP_REMOVED lines=9> */
[----:B------:R-:W2:Y:S01]  /*1f320*/  LDC.64 R4, c[0x0][0x3f8] ;  /* 0x0000fe00ff047b82 */ /* 0x000ea20000000a00 */
[----:B------:R-:W-:Y:S01]  /*1f330*/  ULDC.64 UR4, c[0x0][0xa08] ;  /* 0x0002820000047ab9 */ /* 0x000fe20000000a00 */
[----:B-----5:R-:W-:Y:S02]  /*1f340*/  SHF.R.S32.HI R21, RZ, 0x1f, R20 ;  /* 0x0000001fff157819 */ /* 0x020fe40000011414 */
[----:B--2---:R-:W-:Y:S01]  /*1f350*/  LOP3.LUT P0, RZ, R4, UR4, RZ, 0xfc, !PT ;  /* 0x0000000404ff7c12 */ /* 0x004fe2000f80fcff */
[----:B------:R-:W-:-:S03]  /*1f360*/  UMOV UR4, 0xffffffff ;  /* 0xffffffff00047882 */ /* 0x000fc60000000000 */
[----:B------:R-:W-:-:S04]  /*1f370*/  LOP3.LUT P0, RZ, R5, UR5, RZ, 0xfc, P0 ;  /* 0x0000000505ff7c12 */ /* 0x000fc8000800fcff */
[----:B------:R-:W-:Y:S01]  /*1f380*/  SEL R2, R20, RZ, !P0 ;  /* 0x000000ff14027207 */ /* 0x000fe20004000000 */
[----:B------:R-:W-:Y:S08]  /*1f390*/  BRA.DIV UR4, `(.L_x_9307) ;  /* 0x0000003e04807947 */ /* 0x000ff0000b800000 */
[----:B-1----:R-:W1:Y:S02]  /*1f3a0*/  S2R R6, SR_TID.X ;  /* 0x0000000000067919 */ /* 0x002e640000002100 */
[----:B-1----:R-:W-:-:S04]  /*1f3b0*/  SHF.R.U32.HI R6, RZ, 0x5, R6 ;  /* 0x00000005ff067819 */ /* 0x002fc80000011606 */
[----:B------:R-:W-:-:S05]  /*1f3c0*/  LOP3.LUT R6, R6, 0x3, RZ, 0xc0, !PT ;  /* 0x0000000306067812 */ /* 0x000fca00078ec0ff */
[----:B------:R1:W2:Y:S02]  /*1f3d0*/  SHFL.IDX PT, R14, R6, RZ, 0x1f ;  /* 0x00001fff060e7589 */ /* 0x0002a400000e0000 */
.L_x_9421:
[----:B--2---:R-:W-:Y:S02]  /*1f3e0*/  ISETP.NE.AND P0, PT, R14, RZ, PT ;  /* 0x000000ff0e00720c */ /* 0x004fe40003f05270 */
[----:B------:R-:W-:-:S11]  /*1f3f0*/  PLOP3.LUT P6, PT, PT, PT, PT, 0x8, 0x0 ;  /* 0x000000000000781c */ /* 0x000fd60003fce170 */
[----:B------:R-:W-:Y:S05]  /*1f400*/  @P0 BRA `(.L_x_9308) ;  /* 0x0000000800240947 */ /* 0x000fea0003800000 */
[----:B------:R-:W-:-:S03]  /*1f410*/  UMOV UR4, 0xffffffff ;  /* 0xffffffff00047882 */ /* 0x000fc60000000000 */
[----:B------:R-:W-:Y:S05]  /*1f420*/  BRA.DIV UR4, `(.L_x_9309) ;  /* 0x0000003e04907947 */ /* 0x000fea000b800000 */
[----:B------:R-:W-:-:S13]  /*1f430*/  ELECT P6, URZ, PT ;  /* 0x00000000003f782f */ /* 0x000fda00038c0000 */
.L_x_9424:
[----:B------:R-:W-:Y:S05]  /*1f440*/  @!P6 BRA `(.L_x_9310) ;  /* 0x000000040088e947 */ /* 0x000fea0003800000 */
[----:B-1----:R-:W0:Y:S01]  /*1f450*/  LDL R6, [R1+0x14] ;  /* 0x0000140001067983 */ /* 0x002e220000100800 */
[----:B------:R-:W-:-:S04]  /*1f460*/  ISETP.NE.U32.AND P0, PT, R4, RZ, PT ;  /* 0x000000ff0400720c */ /* 0x000fc80003f05070 */
[----:B------:R-:W-:Y:S01]  /*1f470*/  ISETP.NE.AND.EX P0, PT, R5, RZ, PT, P0 ;  /* 0x000000ff0500720c */ /* 0x000fe20003f05300 */
[----:B0-----:R-:W-:-:S12]  /*1f480*/  VIADD R8, R6, 0xffffffff ;  /* 0xffffffff06087836 */ /* 0x001fd80000000000 */
        /* <DEDUP_REMOVED lines=19> */
.L_x_9311:
[----:B------:R-:W-:Y:S01]  /*1f5c0*/  IMAD R6, R17, 0x8, R29 ;  /* 0x0000000811067824 */ /* 0x000fe200078e021d */
[----:B0-----:R-:W-:Y:S01]  /*1f5d0*/  SHF.L.U32 R5, R22, 0x1f, RZ ;  /* 0x0000001f16057819 */ /* 0x001fe200000006ff */
[----:B------:R-:W0:Y:S03]  /*1f5e0*/  S2R R4, SR_TID.X ;  /* 0x0000000000047919 */ /* 0x000e260000002100 */
[----:B------:R-:W1:Y:S01]  /*1f5f0*/  SYNCS.PHASECHK.TRANS64.TRYWAIT P2, [R6+URZ+0x19c80], R5 ;  /* 0x019c8005060075a7 */ /* 0x000e62000804017f */
[----:B0-----:R-:W-:-:S04]  /*1f600*/  LOP3.LUT R4, R4, 0x7f, RZ, 0xc0, !PT ;  /* 0x0000007f04047812 */ /* 0x001fc800078ec0ff */
[----:B------:R-:W-:Y:S01]  /*1f610*/  ISETP.NE.AND P0, PT, R4, RZ, PT ;  /* 0x000000ff0400720c */ /* 0x000fe20003f05270 */
[----:B-1----:R-:W-:-:S12]  /*1f620*/  @!P2 BRA `(.L_x_9312) ;  /* 0x0000003c0030a947 */ /* 0x002fd80003800000 */
.L_x_9425:
        /* <DEDUP_REMOVED lines=8> */
.L_x_9313:
[----:B------:R-:W2:Y:S01]  /*1f6b0*/  LDL R7, [R1+0x4] ;  /* 0x0000040001077983 */ /* 0x000ea20000100800 */
[----:B------:R-:W-:Y:S01]  /*1f6c0*/  IMAD R4, R17, 0x3000, R29 ;  /* 0x0000300011047824 */ /* 0x000fe200078e021d */
[----:B------:R-:W-:Y:S01]  /*1f6d0*/  R2UR UR9, R6 ;  /* 0x00000000060972ca */ /* 0x000fe200000e0000 */
[----:B------:R-:W-:Y:S01]  /*1f6e0*/  UIADD3 UR4, UP0, UR38, 0x470, URZ ;  /* 0x0000047026047890 */ /* 0x000fe2000ff1e03f */
[----:B------:R-:W-:Y:S01]  /*1f6f0*/  R2UR UR12, R0 ;  /* 0x00000000000c72ca */ /* 0x000fe200000e0000 */
[----:B------:R-:W-:Y:S01]  /*1f700*/  UMOV UR10, URZ ;  /* 0x0000003f000a7c82 */ /* 0x000fe20008000000 */
[----:B------:R-:W-:Y:S01]  /*1f710*/  R2UR UR15, R4 ;  /* 0x00000000040f72ca */ /* 0x000fe200000e0000 */
[----:B------:R-:W-:Y:S01]  /*1f720*/  UIADD3.X UR5, URZ, UR39, URZ, UP0, !UPT ;  /* 0x000000273f057290 */ /* 0x000fe200087fe43f */
[----:B-----5:R-:W-:Y:S01]  /*1f730*/  R2UR UR13, R2 ;  /* 0x00000000020d72ca */ /* 0x020fe200000e0000 */
[----:B------:R-:W-:Y:S01]  /*1f740*/  UMOV UR6, 0x0 ;  /* 0x0000000000067882 */ /* 0x000fe20000000000 */
[----:B------:R-:W-:Y:S01]  /*1f750*/  UMOV UR7, 0x14f00000 ;  /* 0x14f0000000077882 */ /* 0x000fe20000000000 */
[----:B------:R-:W-:-:S04]  /*1f760*/  UMOV UR16, 0x20 ;  /* 0x0000002000107882 */ /* 0x000fc80000000000 */
[----:B------:R-:W-:-:S04]  /*1f770*/  UIADD3 UR9, UR9, 0x19c70, URZ ;  /* 0x00019c7009097890 */ /* 0x000fc8000fffe03f */
[----:B------:R-:W-:Y:S02]  /*1f780*/  UIADD3 UR8, UR15, 0x9000, URZ ;  /* 0x000090000f087890 */ /* 0x000fe4000fffe03f */
[----:B------:R-:W-:Y:S02]  /*1f790*/  UIADD3 UR14, UR15, 0xa000, URZ ;  /* 0x0000a0000f0e7890 */ /* 0x000fe4000fffe03f */
[----:B------:R-:W-:Y:S01]  /*1f7a0*/  UIADD3 UR15, UR15, 0xb000, URZ ;  /* 0x0000b0000f0f7890 */ /* 0x000fe2000fffe03f */
        /* <DEDUP_REMOVED lines=12> */
.L_x_9426:
        /* <DEDUP_REMOVED lines=8> */
.L_x_9315:
        /* <DEDUP_REMOVED lines=24> */
.L_x_9310:
[----:B------:R-:W-:Y:S05]  /*1fa70*/  WARPSYNC.ALL ;  /* 0x0000000000007948 */ /* 0x000fea0003800000 */
[----:B------:R-:W-:Y:S01]  /*1fa80*/  BAR.SYNC.DEFER_BLOCKING 0x8, 0x1a0 ;  /* 0x0206800000007b1d */ /* 0x000fe20000010000 */
[----:B------:R-:W-:Y:S02]  /*1fa90*/  R2UR UR24, R29 ;  /* 0x000000001d1872ca */ /* 0x000fe400000e0000 */
[----:B------:R-:W-:-:S13]  /*1faa0*/  ELECT P0, URZ, PT ;  /* 0x00000000003f782f */ /* 0x000fda0003800000 */
[----:B------:R-:W-:Y:S01]  /*1fab0*/  @P0 R2UR UR13, R3 ;  /* 0x00000000030d02ca */ /* 0x000fe200000e0000 */
[----:B------:R-:W-:Y:S01]  /*1fac0*/  UIADD3 UR4, UP0, UR38, 0x270, URZ ;  /* 0x0000027026047890 */ /* 0x000fe2000ff1e03f */
[C---:B------:R-:W-:Y:S01]  /*1fad0*/  @P0 R2UR UR12, R26.reuse ;  /* 0x000000001a0c02ca */ /* 0x040fe200000e0000 */
        /* <DEDUP_REMOVED lines=9> */
[----:B------:R-:W-:Y:S01]  /*1fb70*/  @P0 IMAD.MOV.U32 R4, RZ, RZ, 0x4800 ;  /* 0x00004800ff040424 */ /* 0x000fe200078e00ff */
        /* <DEDUP_REMOVED lines=11> */
[----:B---3--:R-:W-:Y:S01]  /*1fc30*/  @P0 R2UR UR13, R3 ;  /* 0x00000000030d02ca */ /* 0x008fe200000e0000 */
[----:B------:R-:W-:Y:S01]  /*1fc40*/  UIADD3 UR8, UR24, 0x12000, URZ ;  /* 0x0001200018087890 */ /* 0x000fe2000fffe03f */
[----:B------:R-:W-:Y:S01]  /*1fc50*/  @P0 R2UR UR12, R26 ;  /* 0x000000001a0c02ca */ /* 0x000fe200000e0000 */
[----:B------:R-:W-:Y:S01]  /*1fc60*/  UMOV UR10, 0x40 ;  /* 0x00000040000a7882 */ /* 0x000fe20000000000 */
[----:B------:R-:W-:-:S13]  /*1fc70*/  @P0 R2UR UR11, R25 ;  /* 0x00000000190b02ca */ /* 0x000fda00000e0000 */
[----:B------:R2:W-:Y:S02]  /*1fc80*/  UTMALDG.4D [UR8], [UR4], desc[UR22] ;  /* 0x00001608040075b4 */ /* 0x0005e40008019000 */
[----:B--2---:R-:W-:Y:S01]  /*1fc90*/  NOP ;  /* 0x0000000000007918 */ /* 0x004fe20000000000 */
.L_x_9308:
        /* <DEDUP_REMOVED lines=8> */
[----:B------:R-:W2:Y:S02]  /*1fd20*/  SYNCS.PHASECHK.TRANS64.TRYWAIT P0, [R29+URZ+0x19c20], R4 ;  /* 0x019c20041d0075a7 */ /* 0x000ea4000800017f */
[----:B--2---:R-:W-:Y:S05]  /*1fd30*/  @!P0 BRA `(.L_x_9317) ;  /* 0x0000003400948947 */ /* 0x004fea0003800000 */
.L_x_9427:
[----:B------:R-:W-:Y:S05]  /*1fd40*/  BSYNC B0 ;  /* 0x0000000000007941 */ /* 0x000fea0003800000 */
.L_x_9316:
[----:B01----:R-:W3:Y:S04]  /*1fd50*/  LDL.LU R5, [R1+0x14] ;  /* 0x0000140001057983 */ /* 0x003ee80000300800 */
[----:B------:R-:W4:Y:S01]  /*1fd60*/  LDL R3, [R1] ;  /* 0x0000000001037983 */ /* 0x000f220000100800 */
[----:B---3--:R-:W-:-:S05]  /*1fd70*/  VIADD R12, R5, 0xfffffffe ;  /* 0xfffffffe050c7836 */ /* 0x008fca0000000000 */
[----:B----4-:R-:W-:-:S13]  /*1fd80*/  ISETP.GE.AND P0, PT, R12, R3, PT ;  /* 0x000000030c00720c */ /* 0x010fda0003f06270 */
[----:B------:R-:W-:Y:S05]  /*1fd90*/  @!P0 BRA `(.L_x_9318) ;  /* 0x0000001000308947 */ /* 0x000fea0003800000 */
[----:B------:R-:W-:Y:S02]  /*1fda0*/  IMAD.MOV.U32 R6, RZ, RZ, R17 ;  /* 0x000000ffff067224 */ /* 0x000fe400078e0011 */
[----:B------:R-:W-:-:S07]  /*1fdb0*/  IMAD.MOV.U32 R7, RZ, RZ, R22 ;  /* 0x000000ffff077224 */ /* 0x000fce00078e0016 */
.L_x_9342:
[----:B------:R-:W-:Y:S01]  /*1fdc0*/  VIADD R17, R6, 0x1 ;  /* 0x0000000106117836 */ /* 0x000fe20000000000 */
[----:B------:R-:W-:Y:S05]  /*1fdd0*/  YIELD ;  /* 0x0000000000007946 */ /* 0x000fea0003800000 */
[----:B------:R-:W-:Y:S01]  /*1fde0*/  ISETP.NE.AND P0, PT, R17, 0x2, PT ;  /* 0x000000021100780c */ /* 0x000fe20003f05270 */
[----:B------:R-:W-:Y:S03]  /*1fdf0*/  BSSY B0, `(.L_x_9319) ;  /* 0x00000a4000007945 */ /* 0x000fe60003800000 */
[----:B------:R-:W-:-:S02]  /*1fe00*/  SEL R22, RZ, 0x1, P0 ;  /* 0x00000001ff167807 */ /* 0x000fc40000000000 */
[----:B------:R-:W-:Y:S02]  /*1fe10*/  SEL R17, R17, RZ, P0 ;  /* 0x000000ff11117207 */ /* 0x000fe40000000000 */
[----:B------:R-:W-:Y:S01]  /*1fe20*/  LOP3.LUT R22, R7, R22, RZ, 0x3c, !PT ;  /* 0x0000001607167212 */ /* 0x000fe200078e3cff */
[----:B0-----:R-:W-:Y:S06]  /*1fe30*/  @!P6 BRA `(.L_x_9320) ;  /* 0x00000008007ce947 */ /* 0x001fec0003800000 */
[----:B------:R-:W-:Y:S01]  /*1fe40*/  ULDC.64 UR4, c[0x0][0x3f8] ;  /* 0x0000fe0000047ab9 */ /* 0x000fe20000000a00 */
[----:B------:R-:W-:Y:S01]  /*1fe50*/  IMAD.MOV.U32 R8, RZ, RZ, R12 ;  /* 0x000000ffff087224 */ /* 0x000fe200078e000c */
[----:B------:R-:W-:-:S04]  /*1fe60*/  ISETP.NE.U32.AND P0, PT, RZ, UR4, PT ;  /* 0x00000004ff007c0c */ /* 0x000fc8000bf05070 */
[----:B------:R-:W-:-:S13]  /*1fe70*/  ISETP.NE.AND.EX P0, PT, RZ, UR5, PT, P0 ;  /* 0x00000005ff007c0c */ /* 0x000fda000bf05300 */
[----:B------:R-:W-:Y:S05]  /*1fe80*/  @!P0 BRA `(.L_x_9321) ;  /* 0x0000000000448947 */ /* 0x000fea0003800000 */
[----:B------:R-:W0:Y:S01]  /*1fe90*/  LDC R5, c[0x0][0x41c] ;  /* 0x00010700ff057b82 */ /* 0x000e220000000800 */
[----:B------:R-:W-:Y:S01]  /*1fea0*/  ULDC.64 UR6, c[0x0][0x408] ;  /* 0x0001020000067ab9 */ /* 0x000fe20000000a00 */
[----:B0-----:R-:W-:-:S13]  /*1feb0*/  ISETP.NE.AND P0, PT, R5, 0x1, PT ;  /* 0x000000010500780c */ /* 0x001fda0003f05270 */
        /* <DEDUP_REMOVED lines=14> */
.L_x_9321:
[----:B0-----:R-:W-:Y:S01]  /*1ffa0*/  IMAD R5, R17, 0x8, R29 ;  /* 0x0000000811057824 */ /* 0x001fe200078e021d */
[----:B--2---:R-:W-:Y:S01]  /*1ffb0*/  SHF.L.U32 R4, R22, 0x1f, RZ ;  /* 0x0000001f16047819 */ /* 0x004fe200000006ff */
[----:B------:R-:W0:Y:S01]  /*1ffc0*/  S2R R3, SR_TID.X ;  /* 0x0000000000037919 */ /* 0x000e220000002100 */
[----:B------:R-:W-:Y:S02]  /*1ffd0*/  BSSY B1, `(.L_x_9322) ;  /* 0x0000005000017945 */ /* 0x000fe40003800000 */
[----:B------:R-:W1:Y:S01]  /*1ffe0*/  SYNCS.PHASECHK.TRANS64.TRYWAIT P0, [R5+URZ+0x19c80], R4 ;  /* 0x019c8004050075a7 */ /* 0x000e62000800017f */
[----:B0-----:R-:W-:-:S04]  /*1fff0*/  LOP3.LUT R3, R3, 0x7f, RZ, 0xc0, !PT ;  /* 0x0000007f03037812 */ /* 0x001fc800078ec0ff */
[----:B------:R-:W-:Y:S01]  /*20000*/  ISETP.NE.AND P2, PT, R3, RZ, PT ;  /* 0x000000ff0300720c */ /* 0x000fe20003f45270 */
[----:B-1----:R-:W-:-:S12]  /*20010*/  @!P0 BRA `(.L_x_9323) ;  /* 0x0000003000f08947 */ /* 0x002fd80003800000 */
.L_x_9428:
[----:B------:R-:W-:Y:S05]  /*20020*/  BSYNC B1 ;  /* 0x0000000000017941 */ /* 0x000fea0003800000 */
.L_x_9322:
        /* <DEDUP_REMOVED lines=9> */
.L_x_9325:
[----:B------:R-:W-:Y:S05]  /*200c0*/  BSYNC B1 ;  /* 0x0000000000017941 */ /* 0x000fea0003800000 */
.L_x_9324:
[----:B------:R-:W2:Y:S01]  /*200d0*/  LDL R9, [R1+0x4] ;  /* 0x0000040001097983 */ /* 0x000ea20000100800 */
        /* <DEDUP_REMOVED lines=9> */
[----:B--2---:R-:W-:-:S02]  /*20170*/  IMAD R9, R8, 0x80, R9 ;  /* 0x0000008008097824 */ /* 0x004fc400078e0209 */
[----:B------:R-:W-:-:S09]  /*20180*/  VIADD R8, R5, 0x19c70 ;  /* 0x00019c7005087836 */ /* 0x000fd20000000000 */
.L_x_9326:
        /* <DEDUP_REMOVED lines=16> */
.L_x_9327:
        /* <DEDUP_REMOVED lines=16> */
.L_x_9328:
        /* <DEDUP_REMOVED lines=13> */
.L_x_9429:
[----:B------:R-:W-:Y:S05]  /*20460*/  BSYNC B1 ;  /* 0x0000000000017941 */ /* 0x000fea0003800000 */
.L_x_9329:
        /* <DEDUP_REMOVED lines=11> */
.L_x_9332:
[----:B------:R-:W-:Y:S05]  /*20520*/  BSYNC B1 ;  /* 0x0000000000017941 */ /* 0x000fea0003800000 */
.L_x_9331:
        /* <DEDUP_REMOVED lines=8> */
.L_x_9333:
        /* <DEDUP_REMOVED lines=15> */
.L_x_9334:
        /* <DEDUP_REMOVED lines=15> */
.L_x_9335:
        /* <DEDUP_REMOVED lines=10> */
.L_x_9320:
[----:B------:R-:W-:Y:S05]  /*20830*/  BSYNC B0 ;  /* 0x0000000000007941 */ /* 0x000fea0003800000 */
.L_x_9319:
[----:B--2---:R-:W2:Y:S02]  /*20840*/  LDL R4, [R1+0x30] ;  /* 0x0000300001047983 */ /* 0x004ea40000100800 */
[----:B--2---:R-:W-:-:S13]  /*20850*/  ISETP.NE.AND P0, PT, R4, 0x3, PT ;  /* 0x000000030400780c */ /* 0x004fda0003f05270 */
[----:B------:R-:W-:Y:S05]  /*20860*/  @!P0 BRA `(.L_x_9336) ;  /* 0x0000000000048947 */ /* 0x000fea0003800000 */
[----:B------:R-:W-:Y:S01]  /*20870*/  BPT.TRAP 0x1 ;  /* 0x000000040000795c */ /* 0x000fe20000300000 */
.L_x_9336:
        /* <DEDUP_REMOVED lines=8> */
.L_x_9430:
[----:B------:R-:W-:Y:S05]  /*20900*/  BSYNC B0 ;  /* 0x0000000000007941 */ /* 0x000fea0003800000 */
.L_x_9337:
[----:B------:R-:W-:Y:S05]  /*20910*/  @!P0 BRA `(.L_x_9339) ;  /* 0x0000000000048947 */ /* 0x000fea0003800000 */
[----:B------:R-:W-:Y:S01]  /*20920*/  BPT.TRAP 0x1 ;  /* 0x000000040000795c */ /* 0x000fe20000300000 */
.L_x_9339:
[----:B------:R-:W-:Y:S01]  /*20930*/  SHF.L.U32 R4, R7, 0x1f, RZ ;  /* 0x0000001f07047819 */ /* 0x000fe200000006ff */
[----:B0-----:R-:W-:-:S03]  /*20940*/  IMAD R3, R6, 0x3000, RZ ;  /* 0x0000300006037824 */ /* 0x001fc600078e02ff */
[----:B------:R-:W0:Y:S02]  /*20950*/  SYNCS.PHASECHK.TRANS64.TRYWAIT P2, [R13+URZ+0x19c60], R4 ;  /* 0x019c60040d0075a7 */ /* 0x000e24000804017f */
[----:B0-----:R-:W-:Y:S05]  /*20960*/  @!P2 BRA `(.L_x_9340) ;  /* 0x0000002800d8a947 */ /* 0x001fea0003800000 */
.L_x_9431:
        /* <DEDUP_REMOVED lines=68> */
.L_x_9341:
[----:B------:R-:W2:Y:S01]  /*20db0*/  LDL R3, [R1] ;  /* 0x0000000001037983 */ /* 0x000ea20000100800 */
[----:B-1----:R1:W-:Y:S01]  /*20dc0*/  SYNCS.ARRIVE.TRANS64.A1T0 RZ, [R13+URZ+0x19c50], RZ ;  /* 0x019c50ff0dff79a7 */ /* 0x0023e2000810003f */
[----:B------:R-:W-:Y:S02]  /*20dd0*/  IMAD.MOV.U32 R6, RZ, RZ, R17 ;  /* 0x000000ffff067224 */ /* 0x000fe400078e0011 */
[----:B------:R-:W-:Y:S02]  /*20de0*/  IMAD.MOV.U32 R7, RZ, RZ, R22 ;  /* 0x000000ffff077224 */ /* 0x000fe400078e0016 */
[----:B-1----:R-:W-:-:S05]  /*20df0*/  @!P1 VIADD R13, R13, 0x19c80 ;  /* 0x00019c800d0d9836 */ /* 0x002fca0000000000 */
[----:B------:R-:W-:Y:S01]  /*20e00*/  @!P1 PRMT R13, RZ, 0x654, R13 ;  /* 0x00000654ff0d9816 */ /* 0x000fe2000000000d */
[----:B------:R-:W-:Y:S06]  /*20e10*/  BAR.SYNC.DEFER_BLOCKING 0x2, 0x80 ;  /* 0x0082000000007b1d */ /* 0x000fec0000010000 */
[----:B------:R1:W-:Y:S01]  /*20e20*/  @!P1 SYNCS.ARRIVE.TRANS64.RED.A1T0 RZ, [R13+URZ], RZ ;  /* 0x000000ff0dff99a7 */ /* 0x0003e2000810043f */
[C---:B--2---:R-:W-:Y:S01]  /*20e30*/  ISETP.GT.AND P0, PT, R12.reuse, R3, PT ;  /* 0x000000030c00720c */ /* 0x044fe20003f04270 */
[----:B------:R-:W-:-:S12]  /*20e40*/  VIADD R12, R12, 0xffffffff ;  /* 0xffffffff0c0c7836 */ /* 0x000fd80000000000 */
[----:B-1----:R-:W-:Y:S05]  /*20e50*/  @P0 BRA `(.L_x_9342) ;  /* 0xffffffec00d80947 */ /* 0x002fea000383ffff */
.L_x_9318:
[----:B------:R-:W3:Y:S01]  /*20e60*/  LDL R3, [R1+0x30] ;  /* 0x0000300001037983 */ /* 0x000ee20000100800 */
[----:B------:R-:W-:Y:S01]  /*20e70*/  BSSY B0, `(.L_x_9343) ;  /* 0x000000f000007945 */ /* 0x000fe20003800000 */
[----:B---3--:R-:W-:-:S03]  /*20e80*/  ISETP.NE.AND P2, PT, R3, 0x3, PT ;  /* 0x000000030300780c */ /* 0x008fc60003f45270 */
[----:B------:R-:W-:Y:S10]  /*20e90*/  @P1 BRA `(.L_x_9344) ;  /* 0x0000000000301947 */ /* 0x000ff40003800000 */
[----:B------:R-:W1:Y:S01]  /*20ea0*/  S2R R5, SR_LANEID ;  /* 0x0000000000057919 */ /* 0x000e620000000000 */
[----:B------:R-:W-:Y:S01]  /*20eb0*/  VOTEU.ANY UR4, UPT, PT ;  /* 0x0000000000047886 */ /* 0x000fe200038e0100 */
[----:B------:R-:W3:Y:S01]  /*20ec0*/  LDC.64 R2, c[0x0][0xc38] ;  /* 0x00030e00ff027b82 */ /* 0x000ee20000000a00 */
[----:B------:R-:W1:Y:S02]  /*20ed0*/  FLO.U32 R0, UR4 ;  /* 0x0000000400007d00 */ /* 0x000e6400080e0000 */
[----:B-1----:R-:W-:-:S06]  /*20ee0*/  ISETP.EQ.U32.AND P0, PT, R0, R5, PT ;  /* 0x000000050000720c */ /* 0x002fcc0003f02070 */
[----:B------:R-:W3:Y:S07]  /*20ef0*/  POPC R5, UR4 ;  /* 0x0000000400057d09 */ /* 0x000eee0008000000 */
[----:B---3--:R-:W3:Y:S01]  /*20f00*/  @P0 ATOMG.E.ADD.STRONG.GPU PT, R3, desc[UR40][R2.64], R5 ;  /* 0x00000005020309a8 */ /* 0x008ee200081ee1e8 */
[----:B--2---:R-:W1:Y:S02]  /*20f10*/  S2R R4, SR_LTMASK ;  /* 0x0000000000047919 */ /* 0x004e640000003900 */
[----:B-1----:R-:W-:-:S04]  /*20f20*/  LOP3.LUT R4, R4, UR4, RZ, 0xc0, !PT ;  /* 0x0000000404047c12 */ /* 0x002fc8000f8ec0ff */
[----:B------:R-:W1:Y:S01]  /*20f30*/  POPC R7, R4 ;  /* 0x0000000400077309 */ /* 0x000e620000000000 */
[----:B---3--:R-:W1:Y:S02]  /*20f40*/  SHFL.IDX PT, R0, R3, R0, 0x1f ;  /* 0x00001f0003007589 */ /* 0x008e6400000e0000 */
[----:B-1----:R-:W-:-:S07]  /*20f50*/  IADD3 R24, R0, UR36, R7 ;  /* 0x0000002400187c10 */ /* 0x002fce000fffe007 */
.L_x_9344:
[----:B------:R-:W-:Y:S05]  /*20f60*/  BSYNC B0 ;  /* 0x0000000000007941 */ /* 0x000fea0003800000 */
.L_x_9343:
[----:B------:R-:W-:Y:S05]  /*20f70*/  @!P2 BRA `(.L_x_9345) ;  /* 0x000000000004a947 */ /* 0x000fea0003800000 */
[----:B------:R-:W-:Y:S01]  /*20f80*/  BPT.TRAP 0x1 ;  /* 0x000000040000795c */ /* 0x000fe20000300000 */
.L_x_9345:
[----:B------:R-:W3:Y:S01]  /*20f90*/  LDL R2, [R1+0x18] ;  /* 0x0000180001027983 */ /* 0x000ee20000100800 */
[----:B------:R-:W-:Y:S01]  /*20fa0*/  LOP3.LUT R3, R22, 0x1, RZ, 0x3c, !PT ;  /* 0x0000000116037812 */ /* 0x000fe200078e3cff */
[----:B------:R-:W-:Y:S01]  /*20fb0*/  IMAD R0, R17, 0x8, R29 ;  /* 0x0000000811007824 */ /* 0x000fe200078e021d */
[----:B------:R-:W-:Y:S02]  /*20fc0*/  BSSY B0, `(.L_x_9346) ;  /* 0x0000005000007945 */ /* 0x000fe40003800000 */
[----:B------:R-:W-:-:S04]  /*20fd0*/  SHF.L.U32 R3, R3, 0x1f, RZ ;  /* 0x0000001f03037819 */ /* 0x000fc800000006ff */
[----:B------:R-:W1:Y:S01]  /*20fe0*/  SYNCS.PHASECHK.TRANS64.TRYWAIT P0, [R0+URZ+0x19c70], R3 ;  /* 0x019c7003000075a7 */ /* 0x000e62000800017f */
[----:B---3--:R-:W-:Y:S01]  /*20ff0*/  ISETP.NE.AND P2, PT, R2, 0x3, PT ;  /* 0x000000030200780c */ /* 0x008fe20003f45270 */
[----:B-1----:R-:W-:-:S12]  /*21000*/  @!P0 BRA `(.L_x_9347) ;  /* 0x0000002400448947 */ /* 0x002fd80003800000 */
.L_x_9432:
[----:B------:R-:W-:Y:S05]  /*21010*/  BSYNC B0 ;  /* 0x0000000000007941 */ /* 0x000fea0003800000 */
.L_x_9346:
[----:B------:R-:W-:Y:S05]  /*21020*/  @!P2 BRA `(.L_x_9348) ;  /* 0x000000000004a947 */ /* 0x000fea0003800000 */
[----:B------:R-:W-:Y:S01]  /*21030*/  BPT.TRAP 0x1 ;  /* 0x000000040000795c */ /* 0x000fe20000300000 */
.L_x_9348:
[----:B-1----:R-:W-:-:S04]  /*21040*/  SHF.L.U32 R3, R22, 0x1f, RZ ;  /* 0x0000001f16037819 */ /* 0x002fc800000006ff */
[----:B------:R-:W1:Y:S02]  /*21050*/  SYNCS.PHASECHK.TRANS64.TRYWAIT P0, [R0+URZ+0x19c60], R3 ;  /* 0x019c6003000075a7 */ /* 0x000e64000800017f */
[----:B-1----:R-:W-:Y:S05]  /*21060*/  @!P0 BRA `(.L_x_9349) ;  /* 0x0000002400408947 */ /* 0x002fea0003800000 */
.L_x_9433:
[----:B------:R-:W3:Y:S01]  /*21070*/  LDL R21, [R1+0x8] ;  /* 0x0000080001157983 */ /* 0x000ee20000100800 */
[----:B-1----:R-:W-:Y:S01]  /*21080*/  IMAD R3, R17, 0x3000, RZ ;  /* 0x0000300011037824 */ /* 0x002fe200078e02ff */
[----:B------:R-:W-:Y:S05]  /*21090*/  WARPSYNC.ALL ;  /* 0x0000000000007948 */ /* 0x000fea0003800000 */
[----:B------:R-:W-:Y:S01]  /*210a0*/  LOP3.LUT R2, R3, R18, RZ, 0xfc, !PT ;  /* 0x0000001203027212 */ /* 0x000fe200078efcff */
[----:B------:R-:W-:Y:S01]  /*210b0*/  VIADD R15, R29, 0x3000 ;  /* 0x000030001d0f7836 */ /* 0x000fe20000000000 */
[----:B------:R-:W-:-:S03]  /*210c0*/  LOP3.LUT R20, R18, 0x1800, RZ, 0xfc, !PT ;  /* 0x0000180012147812 */ /* 0x000fc600078efcff */
[----:B------:R-:W-:Y:S01]  /*210d0*/  IMAD.IADD R5, R29, 0x1, R2 ;  /* 0x000000011d057824 */ /* 0x000fe200078e0202 */
[----:B------:R-:W-:-:S05]  /*210e0*/  LOP3.LUT R2, R3, R23, RZ, 0xfc, !PT ;  /* 0x0000001703027212 */ /* 0x000fca00078efcff */
[----:B--2---:R-:W0:Y:S01]  /*210f0*/  LDSM.16.MT88.4 R4, [R5+0x9000] ;  /* 0x009000000504783b */ /* 0x004e220000004200 */
[----:B------:R-:W-:Y:S02]  /*21100*/  IMAD.IADD R12, R15, 0x1, R2 ;  /* 0x000000010f0c7824 */ /* 0x000fe400078e0202 */
[----:B------:R-:W-:Y:S01]  /*21110*/  VIADD R2, R3, 0x1000 ;  /* 0x0000100003027836 */ /* 0x000fe20000000000 */
[C-C-:B0-----:R-:W-:Y:S02]  /*21120*/  PRMT R8, R4.reuse, 0x6420, R5.reuse ;  /* 0x0000642004087816 */ /* 0x141fe40000000005 */
[----:B------:R-:W-:Y:S02]  /*21130*/  PRMT R9, R4, 0x7531, R5 ;  /* 0x0000753104097816 */ /* 0x000fe40000000005 */
[----:B------:R-:W-:Y:S02]  /*21140*/  LOP3.LUT R4, R2, R18, RZ, 0xfc, !PT ;  /* 0x0000001202047212 */ /* 0x000fe400078efcff */
[----:B------:R-:W-:-:S02]  /*21150*/  PRMT R10, R6, 0x6420, R7 ;  /* 0x00006420060a7816 */ /* 0x000fc40000000007 */
[----:B------:R-:W-:Y:S01]  /*21160*/  PRMT R11, R6, 0x7531, R7 ;  /* 0x00007531060b7816 */ /* 0x000fe20000000007 */
[----:B------:R-:W-:Y:S01]  /*21170*/  IMAD.IADD R6, R29, 0x1, R4 ;  /* 0x000000011d067824 */ /* 0x000fe200078e0204 */
[----:B------:R-:W-:-:S03]  /*21180*/  LOP3.LUT R2, R2, R23, RZ, 0xfc, !PT ;  /* 0x0000001702027212 */ /* 0x000fc600078efcff */
[----:B------:R-:W-:Y:S02]  /*21190*/  STSM.16.M88.4 [R12], R8 ;  /* 0x000000080c007844 */ /* 0x000fe40000000200 */
[----:B------:R-:W-:Y:S02]  /*211a0*/  IMAD.IADD R13, R15, 0x1, R2 ;  /* 0x000000010f0d7824 */ /* 0x000fe400078e0202 */
[----:B------:R-:W0:Y:S01]  /*211b0*/  LDSM.16.MT88.4 R4, [R6+0x9000] ;  /* 0x009000000604783b */ /* 0x000e220000004200 */
[----:B------:R-:W-:Y:S01]  /*211c0*/  VIADD R2, R3, 0x2000 ;  /* 0x0000200003027836 */ /* 0x000fe20000000000 */
[C-C-:B0-----:R-:W-:Y:S02]  /*211d0*/  PRMT R8, R4.reuse, 0x6420, R5.reuse ;  /* 0x0000642004087816 */ /* 0x141fe40000000005 */
[----:B------:R-:W-:Y:S02]  /*211e0*/  PRMT R9, R4, 0x7531, R5 ;  /* 0x0000753104097816 */ /* 0x000fe40000000005 */
[----:B------:R-:W-:-:S02]  /*211f0*/  LOP3.LUT R4, R2, R18, RZ, 0xfc, !PT ;  /* 0x0000001202047212 */ /* 0x000fc400078efcff */
[C-C-:B------:R-:W-:Y:S02]  /*21200*/  PRMT R10, R6.reuse, 0x6420, R7.reuse ;  /* 0x00006420060a7816 */ /* 0x140fe40000000007 */
[----:B------:R-:W-:Y:S01]  /*21210*/  PRMT R11, R6, 0x7531, R7 ;  /* 0x00007531060b7816 */ /* 0x000fe20000000007 */
[----:B------:R-:W-:Y:S01]  /*21220*/  IMAD.IADD R14, R29, 0x1, R4 ;  /* 0x000000011d0e7824 */ /* 0x000fe200078e0204 */
[----:B------:R-:W-:-:S03]  /*21230*/  LOP3.LUT R2, R2, R23, RZ, 0xfc, !PT ;  /* 0x0000001702027212 */ /* 0x000fc600078efcff */
[----:B------:R-:W-:Y:S02]  /*21240*/  STSM.16.M88.4 [R13], R8 ;  /* 0x000000080d007844 */ /* 0x000fe40000000200 */
[----:B------:R-:W-:Y:S01]  /*21250*/  IMAD.IADD R12, R15, 0x1, R2 ;  /* 0x000000010f0c7824 */ /* 0x000fe200078e0202 */
[----:B------:R-:W-:Y:S01]  /*21260*/  LOP3.LUT R2, R3, 0x800, R18, 0xfe, !PT ;  /* 0x0000080003027812 */ /* 0x000fe200078efe12 */
[----:B------:R0:W1:Y:S02]  /*21270*/  LDSM.16.MT88.4 R4, [R14+0x9000] ;  /* 0x009000000e04783b */ /* 0x0000640000004200 */
[C---:B0-----:R-:W-:Y:S02]  /*21280*/  IADD3 R14, R29.reuse, R20, R3 ;  /* 0x000000141d0e7210 */ /* 0x041fe40007ffe003 */
[----:B------:R-:W-:Y:S01]  /*21290*/  IMAD.IADD R13, R29, 0x1, R2 ;  /* 0x000000011d0d7824 */ /* 0x000fe200078e0202 */
[C-C-:B-1----:R-:W-:Y:S02]  /*212a0*/  PRMT R8, R4.reuse, 0x6420, R5.reuse ;  /* 0x0000642004087816 */ /* 0x142fe40000000005 */
[----:B------:R-:W-:-:S02]  /*212b0*/  PRMT R9, R4, 0x7531, R5 ;  /* 0x0000753104097816 */ /* 0x000fc40000000005 */
[C-C-:B------:R-:W-:Y:S02]  /*212c0*/  PRMT R10, R6.reuse, 0x6420, R7.reuse ;  /* 0x00006420060a7816 */ /* 0x140fe40000000007 */
[----:B------:R-:W-:-:S05]  /*212d0*/  PRMT R11, R6, 0x7531, R7 ;  /* 0x00007531060b7816 */ /* 0x000fca0000000007 */
[----:B------:R-:W-:Y:S04]  /*212e0*/  STSM.16.M88.4 [R12], R8 ;  /* 0x000000080c007844 */ /* 0x000fe80000000200 */
[----:B------:R-:W0:Y:S02]  /*212f0*/  LDSM.16.MT88.4 R4, [R13+0x9000] ;  /* 0x009000000d04783b */ /* 0x000e240000004200 */
[C-C-:B0-----:R-:W-:Y:S02]  /*21300*/  PRMT R8, R4.reuse, 0x6420, R5.reuse ;  /* 0x0000642004087816 */ /* 0x141fe40000000005 */
[----:B------:R-:W-:Y:S02]  /*21310*/  PRMT R9, R4, 0x7531, R5 ;  /* 0x0000753104097816 */ /* 0x000fe40000000005 */
[----:B------:R-:W-:-:S02]  /*21320*/  PRMT R10, R6, 0x6420, R7 ;  /* 0x00006420060a7816 */ /* 0x000fc40000000007 */
[----:B------:R-:W-:Y:S02]  /*21330*/  PRMT R11, R6, 0x7531, R7 ;  /* 0x00007531060b7816 */ /* 0x000fe40000000007 */
[----:B---3--:R-:W-:Y:S02]  /*21340*/  IADD3 R2, R15, R21, R3 ;  /* 0x000000150f027210 */ /* 0x008fe40007ffe003 */
        /* <DEDUP_REMOVED lines=23> */
.L_x_9350:
[----:B-1----:R2:W-:Y:S01]  /*214c0*/  SYNCS.ARRIVE.TRANS64.A1T0 RZ, [R0+URZ+0x19c50], RZ ;  /* 0x019c50ff00ff79a7 */ /* 0x0025e2000810003f */
[----:B0-----:R-:W-:Y:S02]  /*214d0*/  @!P1 VIADD R2, R0, 0x19c80 ;  /* 0x00019c8000029836 */ /* 0x001fe40000000000 */
        /* <DEDUP_REMOVED lines=8> */
.L_x_9299:
[----:B------:R-:W-:Y:S05]  /*21560*/  BSYNC B6 ;  /* 0x0000000000067941 */ /* 0x000fea0003800000 */
.L_x_9297:
[----:B------:R-:W-:-:S13]  /*21570*/  LOP3.LUT P0, RZ, R16, 0x2, RZ, 0xc0, !PT ;  /* 0x0000000210ff7812 */ /* 0x000fda000780c0ff */
[----:B------:R-:W-:Y:S05]  /*21580*/  @!P0 BRA `(.L_x_9351) ;  /* 0x0000000000208947 */ /* 0x000fea0003800000 */
[----:B------:R-:W-:Y:S05]  /*21590*/  WARPSYNC.ALL ;  /* 0x0000000000007948 */ /* 0x000fea0003800000 */
[----:B------:R-:W3:Y:S08]  /*215a0*/  S2UR UR5, SR_CgaCtaId ;  /* 0x00000000000579c3 */ /* 0x000ef00000008800 */
[----:B------:R-:W-:Y:S06]  /*215b0*/  BAR.SYNC.DEFER_BLOCKING 0x5, 0x200 ;  /* 0x0148000000007b1d */ /* 0x000fec0000010000 */
[----:B------:R-:W-:-:S02]  /*215c0*/  UMOV UR4, 0x400 ;  /* 0x0000040000047882 */ /* 0x000fc40000000000 */
[----:B---3--:R-:W-:-:S09]  /*215d0*/  ULEA UR4, UR5, UR4, 0x18 ;  /* 0x0000000405047291 */ /* 0x008fd2000f8ec03f */
[----:B------:R-:W3:Y:S01]  /*215e0*/  LDS.128 R24, [UR4+0x19cd0] ;  /* 0x019cd004ff187984 */ /* 0x000ee20008000c00 */
[----:B------:R-:W-:Y:S06]  /*215f0*/  BAR.ARV 0x4, 0x200 ;  /* 0x0108000000007b1d */ /* 0x000fec0000002000 */
[----:B------:R-:W-:Y:S05]  /*21600*/  BRA `(.L_x_9352) ;  /* 0x0000000800cc7947 */ /* 0x000fea0003800000 */
.L_x_9351:
[----:B--2---:R-:W2:Y:S01]  /*21610*/  S2R R0, SR_TID.X ;  /* 0x0000000000007919 */ /* 0x004ea20000002100 */
[----:B------:R-:W-:Y:S01]  /*21620*/  UMOV UR4, 0xffffffff ;  /* 0xffffffff00047882 */ /* 0x000fe20000000000 */
[----:B--2---:R-:W-:-:S04]  /*21630*/  LOP3.LUT R7, R0, 0x1f, RZ, 0xc0, !PT ;  /* 0x0000001f00077812 */ /* 0x004fc800078ec0ff */
[----:B------:R-:W-:Y:S01]  /*21640*/  ISETP.NE.AND P0, PT, R7, 0x1f, PT ;  /* 0x0000001f0700780c */ /* 0x000fe20003f05270 */
[----:B------:R-:W-:-:S12]  /*21650*/  BRA.DIV UR4, `(.L_x_9353) ;  /* 0x0000001e04d87947 */ /* 0x000fd8000b800000 */
[----:B------:R-:W-:Y:S01]  /*21660*/  IMAD.IADD R5, R27, 0x1, R7 ;  /* 0x000000011b057824 */ /* 0x000fe200078e0207 */
[----:B------:R-:W-:-:S04]  /*21670*/  ULDC UR4, c[0x0][0xc14] ;  /* 0x0003050000047ab9 */ /* 0x000fc80000000800 */
[----:B------:R-:W-:-:S13]  /*21680*/  ISETP.GE.OR P1, PT, R5, UR4, !P0 ;  /* 0x0000000405007c0c */ /* 0x000fda000c726670 */
[----:B------:R-:W2:Y:S02]  /*21690*/  @!P1 LDC.64 R2, c[0x0][0xc58] ;  /* 0x00031600ff029b82 */ /* 0x000ea40000000a00 */
[----:B--2---:R-:W-:-:S06]  /*216a0*/  @!P1 IMAD.WIDE R2, R5, 0x4, R2 ;  /* 0x0000000405029825 */ /* 0x004fcc00078e0202 */
[----:B------:R2:W3:Y:S01]  /*216b0*/  @!P1 LDG.E R3, desc[UR40][R2.64] ;  /* 0x0000002802039981 */ /* 0x0004e2000c1e1900 */
[C---:B------:R-:W-:Y:S02]  /*216c0*/  ISETP.GE.U32.AND P2, PT, R7.reuse, 0x2, PT ;  /* 0x000000020700780c */ /* 0x040fe40003f46070 */
[C---:B------:R-:W-:Y:S01]  /*216d0*/  ISETP.GE.U32.AND P3, PT, R7.reuse, 0x4, PT ;  /* 0x000000040700780c */ /* 0x040fe20003f66070 */
[----:B------:R-:W-:Y:S01]  /*216e0*/  SHFL.IDX PT, R0, R24, RZ, 0x1f ;  /* 0x00001fff18007589 */ /* 0x000fe200000e0000 */
[C---:B------:R-:W-:Y:S02]  /*216f0*/  ISETP.GE.U32.AND P4, PT, R7.reuse, 0x8, PT ;  /* 0x000000080700780c */ /* 0x040fe40003f86070 */
[C---:B------:R-:W-:Y:S01]  /*21700*/  ISETP.GE.U32.AND P5, PT, R7.reuse, 0x10, PT ;  /* 0x000000100700780c */ /* 0x040fe20003fa6070 */
[----:B------:R-:W-:Y:S01]  /*21710*/  SHFL.IDX PT, R24, R24, 0x1, 0x1f ;  /* 0x00201f0018187f89 */ /* 0x000fe200000e0000 */
[----:B--2---:R-:W-:Y:S02]  /*21720*/  IMAD.MOV.U32 R2, RZ, RZ, RZ ;  /* 0x000000ffff027224 */ /* 0x004fe400078e00ff */
[----:B---3--:R-:W-:Y:S01]  /*21730*/  @!P1 IMAD.MOV.U32 R2, RZ, RZ, R3 ;  /* 0x000000ffff029224 */ /* 0x008fe200078e0003 */
[----:B------:R-:W-:-:S04]  /*21740*/  ISETP.NE.AND P1, PT, R7, RZ, PT ;  /* 0x000000ff0700720c */ /* 0x000fc80003f25270 */
[----:B------:R-:W2:Y:S02]  /*21750*/  SHFL.UP PT, R14, R2, 0x1, RZ ;  /* 0x04200000020e7989 */ /* 0x000ea400000e00ff */
[----:B--2---:R-:W-:-:S05]  /*21760*/  SEL R5, R14, RZ, P1 ;  /* 0x000000ff0e057207 */ /* 0x004fca0000800000 */
[----:B------:R-:W-:-:S05]  /*21770*/  IMAD.IADD R4, R2, 0x1, R5 ;  /* 0x0000000102047824 */ /* 0x000fca00078e0205 */
[----:B------:R-:W2:Y:S02]  /*21780*/  SHFL.UP PT, R14, R4, 0x2, RZ ;  /* 0x04400000040e7989 */ /* 0x000ea400000e00ff */
[----:B--2---:R-:W-:-:S05]  /*21790*/  SEL R5, R14, RZ, P2 ;  /* 0x000000ff0e057207 */ /* 0x004fca0001000000 */
        /* <DEDUP_REMOVED lines=11> */
.L_x_9443:
[----:B------:R-:W-:Y:S02]  /*21850*/  ULDC UR4, c[0x0][0xc10] ;  /* 0x0003040000047ab9 */ /* 0x000fe40000000800 */
[----:B------:R-:W-:-:S04]  /*21860*/  IMAD.U32 R4, RZ, RZ, UR4 ;  /* 0x00000004ff047e24 */ /* 0x000fc8000f8e00ff */
[----:B--2---:R-:W-:-:S04]  /*21870*/  IMAD R5, R14, R4, RZ ;  /* 0x000000040e057224 */ /* 0x004fc800078e02ff */
[----:B------:R-:W-:-:S05]  /*21880*/  IMAD.IADD R24, R24, 0x1, R5 ;  /* 0x0000000118187824 */ /* 0x000fca00078e0205 */
[----:B------:R-:W-:-:S13]  /*21890*/  ISETP.GT.AND P6, PT, R24, R0, PT ;  /* 0x000000001800720c */ /* 0x000fda0003fc4270 */
[----:B------:R-:W-:Y:S05]  /*218a0*/  @P6 BRA `(.L_x_9354) ;  /* 0x00000000009c6947 */ /* 0x000fea0003800000 */
.L_x_9359:
[----:B------:R-:W2:Y:S01]  /*218b0*/  LDC R4, c[0x0][0xc14] ;  /* 0x00030500ff047b82 */ /* 0x000ea20000000800 */
[----:B------:R-:W-:-:S05]  /*218c0*/  VIADD R27, R27, 0x1f ;  /* 0x0000001f1b1b7836 */ /* 0x000fca0000000000 */
[----:B--2---:R-:W-:-:S13]  /*218d0*/  ISETP.GE.AND P6, PT, R27, R4, PT ;  /* 0x000000041b00720c */ /* 0x004fda0003fc6270 */
[----:B0-----:R-:W-:Y:S05]  /*218e0*/  @P6 BRA `(.L_x_9355) ;  /* 0x0000000400d06947 */ /* 0x001fea0003800000 */
[----:B------:R-:W2:Y:S01]  /*218f0*/  S2R R2, SR_TID.X ;  /* 0x0000000000027919 */ /* 0x000ea20000002100 */
[----:B------:R-:W-:Y:S01]  /*21900*/  BSSY B0, `(.L_x_9356) ;  /* 0x0000009000007945 */ /* 0x000fe20003800000 */
[----:B--2---:R-:W-:-:S05]  /*21910*/  LOP3.LUT R2, R2, 0x1f, RZ, 0xc0, !PT ;  /* 0x0000001f02027812 */ /* 0x004fca00078ec0ff */
[----:B------:R-:W-:Y:S02]  /*21920*/  IMAD.IADD R5, R27, 0x1, R2 ;  /* 0x000000011b057824 */ /* 0x000fe400078e0202 */
[----:B------:R-:W-:-:S03]  /*21930*/  IMAD.MOV.U32 R2, RZ, RZ, RZ ;  /* 0x000000ffff027224 */ /* 0x000fc600078e00ff */
[----:B------:R-:W-:-:S13]  /*21940*/  ISETP.GE.OR P6, PT, R5, R4, !P0 ;  /* 0x000000040500720c */ /* 0x000fda00047c6670 */
[----:B------:R-:W-:Y:S05]  /*21950*/  @P6 BRA `(.L_x_9357) ;  /* 0x00000000000c6947 */ /* 0x000fea0003800000 */
[----:B-1----:R-:W1:Y:S02]  /*21960*/  LDC.64 R2, c[0x0][0xc58] ;  /* 0x00031600ff027b82 */ /* 0x002e640000000a00 */
[----:B-1----:R-:W-:-:S06]  /*21970*/  IMAD.WIDE R2, R5, 0x4, R2 ;  /* 0x0000000405027825 */ /* 0x002fcc00078e0202 */
[----:B------:R2:W5:Y:S02]  /*21980*/  LDG.E R2, desc[UR40][R2.64] ;  /* 0x0000002802027981 */ /* 0x000564000c1e1900 */
.L_x_9357:
[----:B------:R-:W-:Y:S05]  /*21990*/  BSYNC B0 ;  /* 0x0000000000007941 */ /* 0x000fea0003800000 */
.L_x_9356:
[----:B------:R-:W-:-:S03]  /*219a0*/  UMOV UR4, 0xffffffff ;  /* 0xffffffff00047882 */ /* 0x000fc60000000000 */
[----:B------:R-:W-:Y:S05]  /*219b0*/  BRA.DIV UR4, `(.L_x_9358) ;  /* 0x0000002204247947 */ /* 0x000fea000b800000 */
[----:B-----5:R-:W0:Y:S02]  /*219c0*/  SHFL.UP PT, R14, R2, 0x1, RZ ;  /* 0x04200000020e7989 */ /* 0x020e2400000e00ff */
[----:B0-----:R-:W-:-:S05]  /*219d0*/  SEL R13, R14, RZ, P1 ;  /* 0x000000ff0e0d7207 */ /* 0x001fca0000800000 */
[----:B------:R-:W-:-:S05]  /*219e0*/  IMAD.IADD R13, R2, 0x1, R13 ;  /* 0x00000001020d7824 */ /* 0x000fca00078e020d */
[----:B------:R-:W0:Y:S02]  /*219f0*/  SHFL.UP PT, R14, R13, 0x2, RZ ;  /* 0x044000000d0e7989 */ /* 0x000e2400000e00ff */
[----:B0-----:R-:W-:-:S05]  /*21a00*/  SEL R14, R14, RZ, P2 ;  /* 0x000000ff0e0e7207 */ /* 0x001fca0001000000 */
[----:B-12---:R-:W-:-:S05]  /*21a10*/  IMAD.IADD R3, R13, 0x1, R14 ;  /* 0x000000010d037824 */ /* 0x006fca00078e020e */
        /* <DEDUP_REMOVED lines=10> */
.L_x_9451:
[----:B------:R-:W-:Y:S02]  /*21ac0*/  ULDC UR4, c[0x0][0xc10] ;  /* 0x0003040000047ab9 */ /* 0x000fe40000000800 */
[----:B------:R-:W-:-:S04]  /*21ad0*/  IMAD.U32 R4, RZ, RZ, UR4 ;  /* 0x00000004ff047e24 */ /* 0x000fc8000f8e00ff */
[----:B-1----:R-:W-:-:S04]  /*21ae0*/  IMAD R5, R14, R4, RZ ;  /* 0x000000040e057224 */ /* 0x002fc800078e02ff */
[----:B------:R-:W-:-:S05]  /*21af0*/  IMAD.IADD R24, R5, 0x1, R24 ;  /* 0x0000000105187824 */ /* 0x000fca00078e0218 */
[----:B------:R-:W-:-:S13]  /*21b00*/  ISETP.GT.AND P6, PT, R24, R0, PT ;  /* 0x000000001800720c */ /* 0x000fda0003fc4270 */
[----:B------:R-:W-:Y:S05]  /*21b10*/  @!P6 BRA `(.L_x_9359) ;  /* 0xfffffffc0064e947 */ /* 0x000fea000383ffff */
.L_x_9354:
        /* <DEDUP_REMOVED lines=8> */
.L_x_9455:
[----:B------:R-:W-:Y:S01]  /*21ba0*/  ISETP.NE.AND P0, PT, R5, RZ, PT ;  /* 0x000000ff0500720c */ /* 0x000fe20003f05270 */
[----:B------:R-:W-:-:S12]  /*21bb0*/  IMAD.MOV.U32 R5, RZ, RZ, RZ ;  /* 0x000000ffff057224 */ /* 0x000fd800078e00ff */
[----:B------:R-:W-:Y:S05]  /*21bc0*/  @!P0 BRA `(.L_x_9361) ;  /* 0x0000000000108947 */ /* 0x000fea0003800000 */
[----:B------:R-:W-:Y:S01]  /*21bd0*/  UMOV UR4, 0xffffffff ;  /* 0xffffffff00047882 */ /* 0x000fe20000000000 */
[----:B------:R-:W-:Y:S02]  /*21be0*/  VIADD R12, R6, 0xffffffff ;  /* 0xffffffff060c7836 */ /* 0x000fe40000000000 */
[----:B------:R-:W-:Y:S05]  /*21bf0*/  BRA.DIV UR4, `(.L_x_9362) ;  /* 0x0000002204987947 */ /* 0x000fea000b800000 */
[----:B------:R4:W0:Y:S02]  /*21c00*/  SHFL.IDX PT, R5, R3, R12, 0x1f ;  /* 0x00001f0c03057589 */ /* 0x00082400000e0000 */
.L_x_9361:
[----:B012-4-:R-:W0:Y:S01]  /*21c10*/  LDC.64 R2, c[0x0][0xc68] ;  /* 0x00031a00ff027b82 */ /* 0x017e220000000a00 */
[----:B------:R-:W-:-:S04]  /*21c20*/  IMAD.IADD R27, R6, 0x1, R27 ;  /* 0x00000001061b7824 */ /* 0x000fc800078e021b */
[----:B0-----:R-:W-:-:S05]  /*21c30*/  IMAD.WIDE R2, R27, 0x4, R2 ;  /* 0x000000041b027825 */ /* 0x001fca00078e0202 */
[----:B------:R0:W3:Y:S01]  /*21c40*/  LDG.E R7, desc[UR40][R2.64] ;  /* 0x0000002802077981 */ /* 0x0000e2000c1e1900 */
[----:B------:R-:W-:Y:S02]  /*21c50*/  IMAD R24, R5, R4, R24 ;  /* 0x0000000405187224 */ /* 0x000fe400078e0218 */
[----:B0-----:R-:W-:Y:S02]  /*21c60*/  IMAD.MOV.U32 R2, RZ, RZ, RZ ;  /* 0x000000ffff027224 */ /* 0x001fe400078e00ff */
[----:B---3--:R-:W-:-:S05]  /*21c70*/  IMAD R6, R25, R7, RZ ;  /* 0x0000000719067224 */ /* 0x008fca00078e02ff */
[----:B------:R-:W-:-:S04]  /*21c80*/  IABS R8, R6 ;  /* 0x0000000600087213 */ /* 0x000fc80000000000 */
[----:B------:R-:W0:Y:S08]  /*21c90*/  I2F.RP R9, R8 ;  /* 0x0000000800097306 */ /* 0x000e300000209400 */
        /* <DEDUP_REMOVED lines=57> */
.L_x_9355:
[----:B------:R-:W-:Y:S01]  /*22030*/  UMOV UR4, URZ ;  /* 0x0000003f00047c82 */ /* 0x000fe20008000000 */
[----:B------:R-:W-:Y:S01]  /*22040*/  UMOV UR5, URZ ;  /* 0x0000003f00057c82 */ /* 0x000fe20008000000 */
[----:B------:R-:W-:Y:S01]  /*22050*/  ULDC UR6, c[0x0][0xc14] ;  /* 0x0003050000067ab9 */ /* 0x000fe20000000800 */
[----:B------:R-:W-:Y:S02]  /*22060*/  IMAD.MOV.U32 R24, RZ, RZ, R0 ;  /* 0x000000ffff187224 */ /* 0x000fe400078e0000 */
[----:B------:R-:W-:Y:S02]  /*22070*/  IMAD.U32 R25, RZ, RZ, UR4 ;  /* 0x00000004ff197e24 */ /* 0x000fe4000f8e00ff */
[----:B------:R-:W-:Y:S02]  /*22080*/  IMAD.U32 R26, RZ, RZ, UR5 ;  /* 0x00000005ff1a7e24 */ /* 0x000fe4000f8e00ff */
[----:B------:R-:W-:-:S07]  /*22090*/  IMAD.U32 R27, RZ, RZ, UR6 ;  /* 0x00000006ff1b7e24 */ /* 0x000fce000f8e00ff */
.L_x_9363:
[----:B------:R-:W2:Y:S01]  /*220a0*/  S2R R0, SR_TID.X ;  /* 0x0000000000007919 */ /* 0x000ea20000002100 */
[----:B------:R-:W-:Y:S05]  /*220b0*/  WARPSYNC.ALL ;  /* 0x0000000000007948 */ /* 0x000fea0003800000 */
[----:B------:R-:W-:Y:S01]  /*220c0*/  BAR.SYNC.DEFER_BLOCKING 0x4, 0x200 ;  /* 0x0108000000007b1d */ /* 0x000fe20000010000 */
[----:B--2---:R-:W-:-:S04]  /*220d0*/  LOP3.LUT R0, R0, 0x1f, RZ, 0xc0, !PT ;  /* 0x0000001f00007812 */ /* 0x004fc800078ec0ff */
[----:B------:R-:W-:-:S13]  /*220e0*/  ISETP.NE.AND P0, PT, R0, RZ, PT ;  /* 0x000000ff0000720c */ /* 0x000fda0003f05270 */
[----:B-1----:R-:W1:Y:S01]  /*220f0*/  @!P0 S2R R3, SR_CgaCtaId ;  /* 0x0000000000038919 */ /* 0x002e620000008800 */
[----:B------:R-:W-:-:S04]  /*22100*/  @!P0 MOV R0, 0x400 ;  /* 0x0000040000008802 */ /* 0x000fc80000000f00 */
[----:B-1----:R-:W-:-:S05]  /*22110*/  @!P0 LEA R0, R3, R0, 0x18 ;  /* 0x0000000003008211 */ /* 0x002fca00078ec0ff */
[----:B------:R1:W-:Y:S01]  /*22120*/  @!P0 STS.128 [R0+0x19cd0], R24 ;  /* 0x019cd01800008388 */ /* 0x0003e20000000c00 */
[----:B------:R-:W-:Y:S06]  /*22130*/  BAR.ARV 0x5, 0x200 ;  /* 0x0148000000007b1d */ /* 0x000fec0000002000 */
.L_x_9352:
[----:B------:R-:W-:Y:S02]  /*22140*/  ULDC UR4, c[0x0][0xc14] ;  /* 0x0003050000047ab9 */ /* 0x000fe40000000800 */
[----:B---3--:R-:W-:-:S13]  /*22150*/  ISETP.GE.AND P0, PT, R27, UR4, PT ;  /* 0x000000041b007c0c */ /* 0x008fda000bf06270 */
[----:B------:R-:W-:Y:S05]  /*22160*/  @!P0 BRA `(.L_x_9364) ;  /* 0xffffffa400808947 */ /* 0x000fea000383ffff */
[----:B------:R-:W-:Y:S05]  /*22170*/  BSYNC B7 ;  /* 0x0000000000077941 */ /* 0x000fea0003800000 */
.L_x_9237:
[----:B-12---:R-:W2:Y:S01]  /*22180*/  LDL.LU R0, [R1+0x20] ;  /* 0x0000200001007983 */ /* 0x006ea20000300800 */
[----:B------:R-:W-:Y:S01]  /*22190*/  BSSY B0, `(.L_x_9365) ;  /* 0x000000b000007945 */ /* 0x000fe20003800000 */
[----:B------:R-:W1:Y:S01]  /*221a0*/  S2R R5, SR_CgaCtaId ;  /* 0x0000000000057919 */ /* 0x000e620000008800 */
[----:B--2---:R-:W-:-:S05]  /*221b0*/  VIADD R0, R0, 0x1 ;  /* 0x0000000100007836 */ /* 0x004fca0000000000 */
[----:B------:R-:W-:-:S04]  /*221c0*/  LEA.HI R2, R0, R0, RZ, 0x1 ;  /* 0x0000000000027211 */ /* 0x000fc800078f08ff */
[----:B------:R-:W-:Y:S02]  /*221d0*/  LOP3.LUT R3, R2, 0xfffffffe, RZ, 0xc0, !PT ;  /* 0xfffffffe02037812 */ /* 0x000fe400078ec0ff */
[----:B------:R-:W-:-:S03]  /*221e0*/  MOV R2, 0x400 ;  /* 0x0000040000027802 */ /* 0x000fc60000000f00 */
[----:B------:R-:W-:Y:S01]  /*221f0*/  IMAD.IADD R0, R0, 0x1, -R3 ;  /* 0x0000000100007824 */ /* 0x000fe200078e0a03 */
[----:B-1----:R-:W-:-:S04]  /*22200*/  LEA R6, R5, R2, 0x18 ;  /* 0x0000000205067211 */ /* 0x002fc800078ec0ff */
[----:B------:R-:W-:-:S04]  /*22210*/  SHF.L.U32 R0, R0, 0x1f, RZ ;  /* 0x0000001f00007819 */ /* 0x000fc800000006ff */
[----:B------:R-:W1:Y:S02]  /*22220*/  SYNCS.PHASECHK.TRANS64.TRYWAIT P0, [R6+URZ+0x19c20], R0 ;  /* 0x019c2000060075a7 */ /* 0x000e64000800017f */
[----:B-1----:R-:W-:Y:S05]  /*22230*/  @!P0 BRA `(.L_x_9366) ;  /* 0x0000001c00308947 */ /* 0x002fea0003800000 */
.L_x_9458:
[----:B------:R-:W-:Y:S05]  /*22240*/  BSYNC B0 ;  /* 0x0000000000007941 */ /* 0x000fea0003800000 */
.L_x_9365:
[----:B------:R-:W-:-:S03]  /*22250*/  UMOV UR4, 0xffffffff ;  /* 0xffffffff00047882 */ /* 0x000fc60000000000 */
[----:B------:R-:W-:Y:S05]  /*22260*/  BRA.DIV UR4, `(.L_x_9367) ;  /* 0x0000001e04387947 */ /* 0x000fea000b800000 */
[----:B-1----:R-:W1:Y:S02]  /*22270*/  S2R R0, SR_TID.X ;  /* 0x0000000000007919 */ /* 0x002e640000002100 */
[----:B-1----:R-:W-:-:S04]  /*22280*/  SHF.R.U32.HI R0, RZ, 0x5, R0 ;  /* 0x00000005ff007819 */ /* 0x002fc80000011600 */
[----:B------:R-:W-:-:S05]  /*22290*/  LOP3.LUT R0, R0, 0x3, RZ, 0xc0, !PT ;  /* 0x0000000300007812 */ /* 0x000fca00078ec0ff */
[----:B------:R1:W2:Y:S02]  /*222a0*/  SHFL.IDX PT, R14, R0, RZ, 0x1f ;  /* 0x00001fff000e7589 */ /* 0x0002a400000e0000 */
.L_x_9461:
[----:B--2---:R-:W-:-:S13]  /*222b0*/  ISETP.NE.AND P0, PT, R14, RZ, PT ;  /* 0x000000ff0e00720c */ /* 0x004fda0003f05270 */
[----:B------:R-:W-:Y:S05]  /*222c0*/  @P0 BRA `(.L_x_9029) ;  /* 0x0000000000a40947 */ /* 0x000fea0003800000 */
[----:B------:R-:W-:-:S03]  /*222d0*/  UMOV UR4, 0xffffffff ;  /* 0xffffffff00047882 */ /* 0x000fc60000000000 */
[----:B------:R-:W-:Y:S05]  /*222e0*/  BRA.DIV UR4, `(.L_x_9368) ;  /* 0x0000001e044c7947 */ /* 0x000fea000b800000 */
[----:B------:R-:W-:-:S13]  /*222f0*/  ELECT P6, URZ, PT ;  /* 0x00000000003f782f */ /* 0x000fda00038c0000 */
.L_x_9464:
[----:B------:R-:W-:Y:S05]  /*22300*/  @!P6 BRA `(.L_x_9029) ;  /* 0x000000000094e947 */ /* 0x000fea0003800000 */
[----:B-1----:R-:W2:Y:S02]  /*22310*/  LDL.LU R0, [R1+0x24] ;  /* 0x0000240001007983 */ /* 0x002ea40000300800 */
[----:B--2---:R-:W-:-:S04]  /*22320*/  LOP3.LUT R0, R0, 0x2, RZ, 0xfc, !PT ;  /* 0x0000000200007812 */ /* 0x004fc800078efcff */
[----:B------:R-:W-:-:S13]  /*22330*/  ISETP.NE.AND P0, PT, R0, 0x3, PT ;  /* 0x000000030000780c */ /* 0x000fda0003f05270 */
[----:B------:R-:W-:Y:S05]  /*22340*/  @!P0 BRA `(.L_x_9369) ;  /* 0x0000000000048947 */ /* 0x000fea0003800000 */
[----:B------:R-:W-:Y:S01]  /*22350*/  BPT.TRAP 0x1 ;  /* 0x000000040000795c */ /* 0x000fe20000300000 */
.L_x_9369:
        /* <DEDUP_REMOVED lines=12> */
.L_x_9465:
[----:B------:R-:W2:Y:S02]  /*22420*/  SYNCS.PHASECHK.TRANS64.TRYWAIT P1, [R9+URZ], R0 ;  /* 0x00000000090075a7 */ /* 0x000ea4000802017f */
[----:B--2---:R-:W-:Y:S05]  /*22430*/  @!P1 BRA `(.L_x_9371) ;  /* 0x0000001c002c9947 */ /* 0x004fea0003800000 */
.L_x_9466:
[----:B------:R-:W-:Y:S05]  /*22440*/  @!P0 BRA `(.L_x_9372) ;  /* 0x0000000000048947 */ /* 0x000fea0003800000 */
[----:B------:R-:W-:Y:S01]  /*22450*/  BPT.TRAP 0x1 ;  /* 0x000000040000795c */ /* 0x000fe20000300000 */
.L_x_9372:
[----:B------:R-:W-:-:S04]  /*22460*/  IMAD R17, R17, 0x8, R6 ;  /* 0x0000000811117824 */ /* 0x000fc800078e0206 */
[----:B------:R-:W3:Y:S02]  /*22470*/  SYNCS.PHASECHK.TRANS64.TRYWAIT P1, [R17+URZ+0x19c60], R4 ;  /* 0x019c6004110075a7 */ /* 0x000ee4000802017f */
[----:B---3--:R-:W-:Y:S05]  /*22480*/  @!P1 BRA `(.L_x_9373) ;  /* 0x0000001c002c9947 */ /* 0x008fea0003800000 */
.L_x_9467:
[----:B------:R-:W-:Y:S05]  /*22490*/  @!P0 BRA `(.L_x_9374) ;  /* 0x0000000000048947 */ /* 0x000fea0003800000 */
[----:B------:R-:W-:Y:S01]  /*224a0*/  BPT.TRAP 0x1 ;  /* 0x000000040000795c */ /* 0x000fe20000300000 */
.L_x_9374:
[----:B------:R-:W-:-:S04]  /*224b0*/  IMAD R7, R7, 0x8, R6 ;  /* 0x0000000807077824 */ /* 0x000fc800078e0206 */
[----:B------:R-:W4:Y:S02]  /*224c0*/  SYNCS.PHASECHK.TRANS64.TRYWAIT P1, [R7+URZ+0x19c60], R0 ;  /* 0x019c6000070075a7 */ /* 0x000f24000802017f */
[----:B----4-:R-:W-:Y:S05]  /*224d0*/  @!P1 BRA `(.L_x_9375) ;  /* 0x0000001c002c9947 */ /* 0x010fea0003800000 */
.L_x_9468:
[----:B------:R-:W-:Y:S05]  /*224e0*/  @!P0 BRA `(.L_x_9376) ;  /* 0x0000000000048947 */ /* 0x000fea0003800000 */
[----:B------:R-:W-:Y:S01]  /*224f0*/  BPT.TRAP 0x1 ;  /* 0x000000040000795c */ /* 0x000fe20000300000 */
.L_x_9376:
[----:B------:R-:W5:Y:S02]  /*22500*/  SYNCS.PHASECHK.TRANS64.TRYWAIT P0, [R17+URZ+0x19c80], R4 ;  /* 0x019c8004110075a7 */ /* 0x000f64000800017f */
[----:B-----5:R-:W-:Y:S05]  /*22510*/  @!P0 BRA `(.L_x_9377) ;  /* 0x0000001c00308947 */ /* 0x020fea0003800000 */
.L_x_9378:
[----:B------:R0:W0:Y:S02]  /*22520*/  SYNCS.PHASECHK.TRANS64.TRYWAIT P0, [R7+URZ+0x19c80], R0 ;  /* 0x019c8000070075a7 */ /* 0x000024000800017f */
[----:B0-----:R-:W-:Y:S05]  /*22530*/  @!P0 NANOSLEEP.SYNCS 0x989680 ;  /* 0x009896800000895d */ /* 0x001fea0003900000 */
[----:B------:R-:W0:Y:S02]  /*22540*/  @!P0 SYNCS.PHASECHK.TRANS64 P0, [R7+URZ+0x19c80], R0 ;  /* 0x019c8000070085a7 */ /* 0x000e24000800007f */
[----:B0-----:R-:W-:Y:S05]  /*22550*/  @!P0 BRA `(.L_x_9378) ;  /* 0xfffffffc00f08947 */ /* 0x001fea000383ffff */
.L_x_9029:
[----:B------:R-:W-:Y:S05]  /*22560*/  BSYNC B8 ;  /* 0x0000000000087941 */ /* 0x000fea0003800000 */
.L_x_9026:
[----:B------:R-:W-:Y:S05]  /*22570*/  EXIT ;  /* 0x000000000000794d */ /* 0x000fea0003800000 */
.L_x_9053:
[----:B0-----:R0:W1:Y:S02]  /*22580*/  SYNCS.PHASECHK.TRANS64.TRYWAIT P5, [R86+URZ+0x19c90], R89 ;  /* 0x019c9059560075a7 */ /* 0x00106400080a017f */
[----:B-1----:R-:W-:Y:S05]  /*22590*/  @!P5 NANOSLEEP.SYNCS 0x989680 ;  /* 0x009896800000d95d */ /* 0x002fea0003900000 */
[----:B------:R-:W1:Y:S02]  /*225a0*/  @!P5 SYNCS.PHASECHK.TRANS64 P5, [R86+URZ+0x19c90], R89 ;  /* 0x019c90595600d5a7 */ /* 0x000e6400080a007f */
[----:B-1----:R-:W-:Y:S05]  /*225b0*/  @!P5 BRA `(.L_x_9053) ;  /* 0xfffffffc00f0d947 */ /* 0x002fea000383ffff */
[----:B------:R-:W-:Y:S05]  /*225c0*/  BRA `(.L_x_9379) ;  /* 0xfffffe0400287947 */ /* 0x000fea000383ffff */
.L_x_9069:
[----:B0-----:R0:W1:Y:S02]  /*225d0*/  SYNCS.PHASECHK.TRANS64.TRYWAIT P5, [R86+URZ+0x19c90], R89 ;  /* 0x019c9059560075a7 */ /* 0x00106400080a017f */
[----:B-1----:R-:W-:Y:S05]  /*225e0*/  @!P5 NANOSLEEP.SYNCS 0x989680 ;  /* 0x009896800000d95d */ /* 0x002fea0003900000 */
[----:B------:R-:W1:Y:S02]  /*225f0*/  @!P5 SYNCS.PHASECHK.TRANS64 P5, [R86+URZ+0x19c90], R89 ;  /* 0x019c90595600d5a7 */ /* 0x000e6400080a007f */
[----:B-1----:R-:W-:Y:S05]  /*22600*/  @!P5 BRA `(.L_x_9069) ;  /* 0xfffffffc00f0d947 */ /* 0x002fea000383ffff */
[----:B------:R-:W-:Y:S05]  /*22610*/  BRA `(.L_x_9380) ;  /* 0xfffffe1c00a87947 */ /* 0x000fea000383ffff */
.L_x_9078:
[----:B0-----:R0:W1:Y:S02]  /*22620*/  SYNCS.PHASECHK.TRANS64.TRYWAIT P5, [R86+URZ+0x19c90], R89 ;  /* 0x019c9059560075a7 */ /* 0x00106400080a017f */
[----:B-1----:R-:W-:Y:S05]  /*22630*/  @!P5 NANOSLEEP.SYNCS 0x989680 ;  /* 0x009896800000d95d */ /* 0x002fea0003900000 */
[----:B------:R-:W1:Y:S02]  /*22640*/  @!P5 SYNCS.PHASECHK.TRANS64 P5, [R86+URZ+0x19c90], R89 ;  /* 0x019c90595600d5a7 */ /* 0x000e6400080a007f */
[----:B-1----:R-:W-:Y:S05]  /*22650*/  @!P5 BRA `(.L_x_9078) ;  /* 0xfffffffc00f0d947 */ /* 0x002fea000383ffff */
[----:B------:R-:W-:Y:S05]  /*22660*/  BRA `(.L_x_9381) ;  /* 0xfffffe3c00f47947 */ /* 0x000fea000383ffff */
.L_x_9082:
[----:B--2---:R2:W3:Y:S02]  /*22670*/  SYNCS.PHASECHK.TRANS64.TRYWAIT P5, [R86+URZ+0x19cb0], R89 ;  /* 0x019cb059560075a7 */ /* 0x0044e400080a017f */
[----:B---3--:R-:W-:Y:S05]  /*22680*/  @!P5 NANOSLEEP.SYNCS 0x989680 ;  /* 0x009896800000d95d */ /* 0x008fea0003900000 */
[----:B------:R-:W3:Y:S02]  /*22690*/  @!P5 SYNCS.PHASECHK.TRANS64 P5, [R86+URZ+0x19cb0], R89 ;  /* 0x019cb0595600d5a7 */ /* 0x000ee400080a007f */
[----:B---3--:R-:W-:Y:S05]  /*226a0*/  @!P5 BRA `(.L_x_9082) ;  /* 0xfffffffc00f0d947 */ /* 0x008fea000383ffff */
[----:B------:R-:W-:Y:S05]  /*226b0*/  BRA `(.L_x_9382) ;  /* 0xfffffe4000647947 */ /* 0x000fea000383ffff */
.L_x_9110:
[----:B------:R-:W-:Y:S01]  /*226c0*/  BSSY B1, `(.L_x_9383) ;  /* 0x0000007000017945 */ /* 0x000fe20003800000 */
[----:B------:R-:W-:Y:S02]  /*226d0*/  IMAD.MOV.U32 R12, RZ, RZ, RZ ;  /* 0x000000ffff0c7224 */ /* 0x000fe400078e00ff */
[----:B------:R-:W-:Y:S02]  /*226e0*/  IMAD.MOV.U32 R11, RZ, RZ, 0x1e1f ;  /* 0x00001e1fff0b7424 */ /* 0x000fe400078e00ff */
[----:B------:R-:W-:-:S07]  /*226f0*/  IMAD.MOV.U32 R15, RZ, RZ, -0x1 ;  /* 0xffffffffff0f7424 */ /* 0x000fce00078e00ff */
[----:B-----5:R-:W-:Y:S05]  /*22700*/  WARPSYNC.COLLECTIVE R15, `(.L_x_9384) ;  /* 0x000000000f087348 */ /* 0x020fea0003c00000 */
[----:B------:R0:W1:Y:S02]  /*22710*/  SHFL.IDX P6, R14, R13, R12, R11 ;  /* 0x0000000c0d0e7389 */ /* 0x00006400000c000b */
[----:B01---5:R-:W-:Y:S01]  /*22720*/  ENDCOLLECTIVE ;  /* 0x000000000000791b */ /* 0x023fe20003800000 */
.L_x_9384:
[----:B------:R-:W-:Y:S05]  /*22730*/  BSYNC B1 ;  /* 0x0000000000017941 */ /* 0x000fea0003800000 */
.L_x_9383:
[----:B------:R-:W-:Y:S05]  /*22740*/  BRA `(.L_x_9385) ;  /* 0xfffffe5800787947 */ /* 0x000fea000383ffff */
.L_x_9111:
        /* <DEDUP_REMOVED lines=8> */
.L_x_9387:
[----:B------:R-:W-:Y:S05]  /*227d0*/  BSYNC B1 ;  /* 0x0000000000017941 */ /* 0x000fea0003800000 */
.L_x_9386:
[----:B------:R-:W-:Y:S05]  /*227e0*/  BRA `(.L_x_9388) ;  /* 0xfffffe5800587947 */ /* 0x000fea000383ffff */
.L_x_9112:
        /* <DEDUP_REMOVED lines=8> */
.L_x_9390:
[----:B------:R-:W-:Y:S05]  /*22870*/  BSYNC B1 ;  /* 0x0000000000017941 */ /* 0x000fea0003800000 */
.L_x_9389:
[----:B------:R-:W-:Y:S05]  /*22880*/  BRA `(.L_x_9391) ;  /* 0xfffffe5800387947 */ /* 0x000fea000383ffff */
.L_x_9113:
        /* <DEDUP_REMOVED lines=8> */
.L_x_9393:
[----:B------:R-:W-:Y:S05]  /*22910*/  BSYNC B1 ;  /* 0x0000000000017941 */ /* 0x000fea0003800000 */
.L_x_9392:
[----:B------:R-:W-:Y:S05]  /*22920*/  BRA `(.L_x_9394) ;  /* 0xfffffe5800187947 */ /* 0x000fea000383ffff */
.L_x_9115:
[----:B0-----:R0:W1:Y:S02]  /*22930*/  SYNCS.PHASECHK.TRANS64.TRYWAIT P1, [R17+URZ+0x19c00], R6 ;  /* 0x019c0006110075a7 */ /* 0x001064000802017f */
[----:B-1----:R-:W-:Y:S05]  /*22940*/  @!P1 NANOSLEEP.SYNCS 0x989680 ;  /* 0x009896800000995d */ /* 0x002fea0003900000 */
[----:B------:R-:W1:Y:S02]  /*22950*/  @!P1 SYNCS.PHASECHK.TRANS64 P1, [R17+URZ+0x19c00], R6 ;  /* 0x019c0006110095a7 */ /* 0x000e64000802007f */
[----:B-1----:R-:W-:Y:S05]  /*22960*/  @!P1 BRA `(.L_x_9115) ;  /* 0xfffffffc00f09947 */ /* 0x002fea000383ffff */
[----:B------:R-:W-:Y:S05]  /*22970*/  BRA `(.L_x_9395) ;  /* 0xfffffe5800107947 */ /* 0x000fea000383ffff */
.L_x_9123:
[----:B------:R-:W-:Y:S01]  /*22980*/  BSSY B1, `(.L_x_9396) ;  /* 0x0000007000017945 */ /* 0x000fe20003800000 */
[----:B------:R-:W-:Y:S02]  /*22990*/  IMAD.MOV.U32 R12, RZ, RZ, RZ ;  /* 0x000000ffff0c7224 */ /* 0x000fe400078e00ff */
[----:B------:R-:W-:Y:S02]  /*229a0*/  IMAD.MOV.U32 R11, RZ, RZ, 0x1e1f ;  /* 0x00001e1fff0b7424 */ /* 0x000fe400078e00ff */
[----:B------:R-:W-:-:S07]  /*229b0*/  IMAD.MOV.U32 R15, RZ, RZ, -0x1 ;  /* 0xffffffffff0f7424 */ /* 0x000fce00078e00ff */
[----:B-----5:R-:W-:Y:S05]  /*229c0*/  WARPSYNC.COLLECTIVE R15, `(.L_x_9397) ;  /* 0x000000000f087348 */ /* 0x020fea0003c00000 */
[----:B------:R0:W1:Y:S02]  /*229d0*/  SHFL.IDX P6, R14, R13, R12, R11 ;  /* 0x0000000c0d0e7389 */ /* 0x00006400000c000b */
[----:B01---5:R-:W-:Y:S01]  /*229e0*/  ENDCOLLECTIVE ;  /* 0x000000000000791b */ /* 0x023fe20003800000 */
.L_x_9397:
[----:B------:R-:W-:Y:S05]  /*229f0*/  BSYNC B1 ;  /* 0x0000000000017941 */ /* 0x000fea0003800000 */
.L_x_9396:
[----:B------:R-:W-:Y:S05]  /*22a00*/  BRA `(.L_x_9398) ;  /* 0xfffffe7400407947 */ /* 0x000fea000383ffff */
.L_x_9124:
        /* <DEDUP_REMOVED lines=8> */
.L_x_9400:
[----:B------:R-:W-:Y:S05]  /*22a90*/  BSYNC B1 ;  /* 0x0000000000017941 */ /* 0x000fea0003800000 */
.L_x_9399:
[----:B------:R-:W-:Y:S05]  /*22aa0*/  BRA `(.L_x_9401) ;  /* 0xfffffe7400207947 */ /* 0x000fea000383ffff */
.L_x_9125:
        /* <DEDUP_REMOVED lines=8> */
.L_x_9403:
[----:B------:R-:W-:Y:S05]  /*22b30*/  BSYNC B1 ;  /* 0x0000000000017941 */ /* 0x000fea0003800000 */
.L_x_9402:
[----:B------:R-:W-:Y:S05]  /*22b40*/  BRA `(.L_x_9404) ;  /* 0xfffffe7400007947 */ /* 0x000fea000383ffff */
.L_x_9126:
        /* <DEDUP_REMOVED lines=8> */
.L_x_9406:
[----:B------:R-:W-:Y:S05]  /*22bd0*/  BSYNC B1 ;  /* 0x0000000000017941 */ /* 0x000fea0003800000 */
.L_x_9405:
[----:B------:R-:W-:Y:S05]  /*22be0*/  BRA `(.L_x_9407) ;  /* 0xfffffe7000e07947 */ /* 0x000fea000383ffff */
.L_x_9128:
[----:B0-----:R0:W1:Y:S02]  /*22bf0*/  SYNCS.PHASECHK.TRANS64.TRYWAIT P1, [R17+URZ+0x19c00], R10 ;  /* 0x019c000a110075a7 */ /* 0x001064000802017f */
[----:B-1----:R-:W-:Y:S05]  /*22c00*/  @!P1 NANOSLEEP.SYNCS 0x989680 ;  /* 0x009896800000995d */ /* 0x002fea0003900000 */
[----:B------:R-:W1:Y:S02]  /*22c10*/  @!P1 SYNCS.PHASECHK.TRANS64 P1, [R17+URZ+0x19c00], R10 ;  /* 0x019c000a110095a7 */ /* 0x000e64000802007f */
[----:B-1----:R-:W-:Y:S05]  /*22c20*/  @!P1 BRA `(.L_x_9128) ;  /* 0xfffffffc00f09947 */ /* 0x002fea000383ffff */
[----:B------:R-:W-:Y:S05]  /*22c30*/  BRA `(.L_x_9408) ;  /* 0xfffffe7000d87947 */ /* 0x000fea000383ffff */
.L_x_9134:
[----:B0-----:R0:W2:Y:S02]  /*22c40*/  SYNCS.PHASECHK.TRANS64.TRYWAIT P2, [R12+URZ+0x19c30], R3 ;  /* 0x019c30030c0075a7 */ /* 0x0010a4000804017f */
[----:B--2---:R-:W-:Y:S05]  /*22c50*/  @!P2 NANOSLEEP.SYNCS 0x989680 ;  /* 0x009896800000a95d */ /* 0x004fea0003900000 */
[----:B------:R-:W2:Y:S02]  /*22c60*/  @!P2 SYNCS.PHASECHK.TRANS64 P2, [R12+URZ+0x19c30], R3 ;  /* 0x019c30030c00a5a7 */ /* 0x000ea4000804007f */
[----:B--2---:R-:W-:Y:S05]  /*22c70*/  @!P2 BRA `(.L_x_9134) ;  /* 0xfffffffc00f0a947 */ /* 0x004fea000383ffff */
[----:B------:R-:W-:Y:S05]  /*22c80*/  BRA `(.L_x_9133) ;  /* 0xfffffe9400507947 */ /* 0x000fea000383ffff */
.L_x_9154:
[----:B-1----:R1:W2:Y:S02]  /*22c90*/  SYNCS.PHASECHK.TRANS64.TRYWAIT P2, [R13+URZ+0x19c30], R14 ;  /* 0x019c300e0d0075a7 */ /* 0x0022a4000804017f */
[----:B--2---:R-:W-:Y:S05]  /*22ca0*/  @!P2 NANOSLEEP.SYNCS 0x989680 ;  /* 0x009896800000a95d */ /* 0x004fea0003900000 */
[----:B------:R-:W2:Y:S02]  /*22cb0*/  @!P2 SYNCS.PHASECHK.TRANS64 P2, [R13+URZ+0x19c30], R14 ;  /* 0x019c300e0d00a5a7 */ /* 0x000ea4000804007f */
[----:B--2---:R-:W-:Y:S05]  /*22cc0*/  @!P2 BRA `(.L_x_9154) ;  /* 0xfffffffc00f0a947 */ /* 0x004fea000383ffff */
[----:B------:R-:W-:Y:S05]  /*22cd0*/  BRA `(.L_x_9153) ;  /* 0xfffffecc00e47947 */ /* 0x000fea000383ffff */
.L_x_9159:
[----:B-1----:R1:W2:Y:S02]  /*22ce0*/  SYNCS.PHASECHK.TRANS64.TRYWAIT P2, [R22+URZ+0x19c50], R14 ;  /* 0x019c500e160075a7 */ /* 0x0022a4000804017f */
[----:B--2---:R-:W-:Y:S05]  /*22cf0*/  @!P2 NANOSLEEP.SYNCS 0x989680 ;  /* 0x009896800000a95d */ /* 0x004fea0003900000 */
[----:B------:R-:W2:Y:S02]  /*22d00*/  @!P2 SYNCS.PHASECHK.TRANS64 P2, [R22+URZ+0x19c50], R14 ;  /* 0x019c500e1600a5a7 */ /* 0x000ea4000804007f */
[----:B--2---:R-:W-:Y:S05]  /*22d10*/  @!P2 BRA `(.L_x_9159) ;  /* 0xfffffffc00f0a947 */ /* 0x004fea000383ffff */
[----:B------:R-:W-:Y:S05]  /*22d20*/  BRA `(.L_x_9158) ;  /* 0xfffffed000647947 */ /* 0x000fea000383ffff */
.L_x_9180:
[----:B--2---:R2:W3:Y:S02]  /*22d30*/  SYNCS.PHASECHK.TRANS64.TRYWAIT P2, [R5+URZ+0x19c30], R12 ;  /* 0x019c300c050075a7 */ /* 0x0044e4000804017f */
[----:B---3--:R-:W-:Y:S05]  /*22d40*/  @!P2 NANOSLEEP.SYNCS 0x989680 ;  /* 0x009896800000a95d */ /* 0x008fea0003900000 */
[----:B------:R-:W3:Y:S02]  /*22d50*/  @!P2 SYNCS.PHASECHK.TRANS64 P2, [R5+URZ+0x19c30], R12 ;  /* 0x019c300c0500a5a7 */ /* 0x000ee4000804007f */
[----:B---3--:R-:W-:Y:S05]  /*22d60*/  @!P2 BRA `(.L_x_9180) ;  /* 0xfffffffc00f0a947 */ /* 0x008fea000383ffff */
[----:B------:R-:W-:Y:S05]  /*22d70*/  BRA `(.L_x_9179) ;  /* 0xffffff0800247947 */ /* 0x000fea000383ffff */
.L_x_9185:
[----:B-1----:R1:W2:Y:S02]  /*22d80*/  SYNCS.PHASECHK.TRANS64.TRYWAIT P2, [R152+URZ+0x19c50], R5 ;  /* 0x019c5005980075a7 */ /* 0x0022a4000804017f */
[----:B--2---:R-:W-:Y:S05]  /*22d90*/  @!P2 NANOSLEEP.SYNCS 0x989680 ;  /* 0x009896800000a95d */ /* 0x004fea0003900000 */
[----:B------:R-:W2:Y:S02]  /*22da0*/  @!P2 SYNCS.PHASECHK.TRANS64 P2, [R152+URZ+0x19c50], R5 ;  /* 0x019c50059800a5a7 */ /* 0x000ea4000804007f */
[----:B--2---:R-:W-:Y:S05]  /*22db0*/  @!P2 BRA `(.L_x_9185) ;  /* 0xfffffffc00f0a947 */ /* 0x004fea000383ffff */
[----:B------:R-:W-:Y:S05]  /*22dc0*/  BRA `(.L_x_9184) ;  /* 0xffffff0800a47947 */ /* 0x000fea000383ffff */
.L_x_9194:
[----:B--2---:R2:W3:Y:S02]  /*22dd0*/  SYNCS.PHASECHK.TRANS64.TRYWAIT P2, [R5+URZ+0x19c30], R12 ;  /* 0x019c300c050075a7 */ /* 0x0044e4000804017f */
[----:B---3--:R-:W-:Y:S05]  /*22de0*/  @!P2 NANOSLEEP.SYNCS 0x989680 ;  /* 0x009896800000a95d */ /* 0x008fea0003900000 */
[----:B------:R-:W3:Y:S02]  /*22df0*/  @!P2 SYNCS.PHASECHK.TRANS64 P2, [R5+URZ+0x19c30], R12 ;  /* 0x019c300c0500a5a7 */ /* 0x000ee4000804007f */
[----:B---3--:R-:W-:Y:S05]  /*22e00*/  @!P2 BRA `(.L_x_9194) ;  /* 0xfffffffc00f0a947 */ /* 0x008fea000383ffff */
[----:B------:R-:W-:Y:S05]  /*22e10*/  BRA `(.L_x_9193) ;  /* 0xffffff2c007c7947 */ /* 0x000fea000383ffff */
.L_x_9199:
[----:B-1----:R1:W2:Y:S02]  /*22e20*/  SYNCS.PHASECHK.TRANS64.TRYWAIT P2, [R154+URZ+0x19c50], R12 ;  /* 0x019c500c9a0075a7 */ /* 0x0022a4000804017f */
[----:B--2---:R-:W-:Y:S05]  /*22e30*/  @!P2 NANOSLEEP.SYNCS 0x989680 ;  /* 0x009896800000a95d */ /* 0x004fea0003900000 */
[----:B------:R-:W2:Y:S02]  /*22e40*/  @!P2 SYNCS.PHASECHK.TRANS64 P2, [R154+URZ+0x19c50], R12 ;  /* 0x019c500c9a00a5a7 */ /* 0x000ea4000804007f */
[----:B--2---:R-:W-:Y:S05]  /*22e50*/  @!P2 BRA `(.L_x_9199) ;  /* 0xfffffffc00f0a947 */ /* 0x004fea000383ffff */
[----:B------:R-:W-:Y:S05]  /*22e60*/  BRA `(.L_x_9198) ;  /* 0xffffff2c00fc7947 */ /* 0x000fea000383ffff */
.L_x_9214:
[----:B---3--:R3:W4:Y:S02]  /*22e70*/  SYNCS.PHASECHK.TRANS64.TRYWAIT P1, [R2+URZ+0x19c50], R7 ;  /* 0x019c5007020075a7 */ /* 0x008724000802017f */
[----:B----4-:R-:W-:Y:S05]  /*22e80*/  @!P1 NANOSLEEP.SYNCS 0x989680 ;  /* 0x009896800000995d */ /* 0x010fea0003900000 */
[----:B------:R-:W4:Y:S02]  /*22e90*/  @!P1 SYNCS.PHASECHK.TRANS64 P1, [R2+URZ+0x19c50], R7 ;  /* 0x019c5007020095a7 */ /* 0x000f24000802007f */
[----:B----4-:R-:W-:Y:S05]  /*22ea0*/  @!P1 BRA `(.L_x_9214) ;  /* 0xfffffffc00f09947 */ /* 0x010fea000383ffff */
[----:B------:R-:W-:Y:S05]  /*22eb0*/  BRA `(.L_x_9213) ;  /* 0xffffff6000e07947 */ /* 0x000fea000383ffff */
.L_x_9251:
[----:B------:R-:W0:Y:S01]  /*22ec0*/  S2R R11, SR_TID.X ;  /* 0x00000000000b7919 */ /* 0x000e220000002100 */
[----:B------:R-:W-:Y:S01]  /*22ed0*/  BSSY B1, `(.L_x_9409) ;  /* 0x000000a000017945 */ /* 0x000fe20003800000 */
[----:B------:R-:W-:Y:S02]  /*22ee0*/  IMAD.MOV.U32 R12, RZ, RZ, RZ ;  /* 0x000000ffff0c7224 */ /* 0x000fe400078e00ff */
[----:B------:R-:W-:Y:S01]  /*22ef0*/  IMAD.MOV.U32 R15, RZ, RZ, -0x1 ;  /* 0xffffffffff0f7424 */ /* 0x000fe200078e00ff */
[----:B0-----:R-:W-:-:S04]  /*22f00*/  SHF.R.U32.HI R11, RZ, 0x5, R11 ;  /* 0x00000005ff0b7819 */ /* 0x001fc8000001160b */
[----:B------:R-:W-:-:S05]  /*22f10*/  LOP3.LUT R11, R11, 0x3, RZ, 0xc0, !PT ;  /* 0x000000030b0b7812 */ /* 0x000fca00078ec0ff */
[----:B------:R-:W-:Y:S02]  /*22f20*/  IMAD.MOV.U32 R13, RZ, RZ, R11 ;  /* 0x000000ffff0d7224 */ /* 0x000fe400078e000b */
[----:B------:R-:W-:-:S07]  /*22f30*/  IMAD.MOV.U32 R11, RZ, RZ, 0x1f ;  /* 0x0000001fff0b7424 */ /* 0x000fce00078e00ff */
[----:B------:R-:W-:Y:S05]  /*22f40*/  WARPSYNC.COLLECTIVE R15, `(.L_x_9410) ;  /* 0x000000000f087348 */ /* 0x000fea0003c00000 */
[----:B------:R0:W1:Y:S02]  /*22f50*/  SHFL.IDX P6, R14, R13, R12, R11 ;  /* 0x0000000c0d0e7389 */ /* 0x00006400000c000b */
[----:B01----:R-:W-:Y:S01]  /*22f60*/  ENDCOLLECTIVE ;  /* 0x000000000000791b */ /* 0x003fe20003800000 */
.L_x_9410:
[----:B------:R-:W-:Y:S05]  /*22f70*/  BSYNC B1 ;  /* 0x0000000000017941 */ /* 0x000fea0003800000 */
.L_x_9409:
[----:B------:R-:W-:Y:S05]  /*22f80*/  BRA `(.L_x_9411) ;  /* 0xffffffa000807947 */ /* 0x000fea000383ffff */
.L_x_9253:
[----:B------:R-:W-:Y:S01]  /*22f90*/  BSSY B1, `(.L_x_9412) ;  /* 0x0000006000017945 */ /* 0x000fe20003800000 */
[----:B------:R-:W-:-:S07]  /*22fa0*/  IMAD.MOV.U32 R15, RZ, RZ, -0x1 ;  /* 0xffffffffff0f7424 */ /* 0x000fce00078e00ff */
[----:B0-----:R-:W-:Y:S05]  /*22fb0*/  WARPSYNC.COLLECTIVE R15, `(.L_x_9413) ;  /* 0x000000000f0c7348 */ /* 0x001fea0003c00000 */
[----:B------:R-:W-:Y:S02]  /*22fc0*/  ELECT P6, UR62, PT ;  /* 0x00000000003e782f */ /* 0x000fe400038c0000 */
[----:B------:R-:W-:Y:S01]  /*22fd0*/  MOV R14, UR62 ;  /* 0x0000003e000e7c02 */ /* 0x000fe20008000f00 */
[----:B0-----:R-:W-:Y:S10]  /*22fe0*/  ENDCOLLECTIVE ;  /* 0x000000000000791b */ /* 0x001ff40003800000 */
.L_x_9413:
[----:B------:R-:W-:Y:S05]  /*22ff0*/  BSYNC B1 ;  /* 0x0000000000017941 */ /* 0x000fea0003800000 */
.L_x_9412:
[----:B------:R-:W-:Y:S05]  /*23000*/  BRA `(.L_x_9252) ;  /* 0xffffffa000787947 */ /* 0x000fea000383ffff */
.L_x_9255:
[----:B0-----:R0:W1:Y:S02]  /*23010*/  SYNCS.PHASECHK.TRANS64.TRYWAIT P0, [R13+URZ+0x19c20], R8 ;  /* 0x019c20080d0075a7 */ /* 0x001064000800017f */
[----:B-1----:R-:W-:Y:S05]  /*23020*/  @!P0 NANOSLEEP.SYNCS 0x989680 ;  /* 0x009896800000895d */ /* 0x002fea0003900000 */
[----:B------:R-:W1:Y:S02]  /*23030*/  @!P0 SYNCS.PHASECHK.TRANS64 P0, [R13+URZ+0x19c20], R8 ;  /* 0x019c20080d0085a7 */ /* 0x000e64000800007f */
[----:B-1----:R-:W-:Y:S05]  /*23040*/  @!P0 BRA `(.L_x_9255) ;  /* 0xfffffffc00f08947 */ /* 0x002fea000383ffff */
[----:B------:R-:W-:Y:S05]  /*23050*/  BRA `(.L_x_9414) ;  /* 0xffffffa000947947 */ /* 0x000fea000383ffff */
.L_x_9259:
[----:B-1----:R1:W2:Y:S02]  /*23060*/  SYNCS.PHASECHK.TRANS64.TRYWAIT P0, [R11+URZ+0x19ca0], R14 ;  /* 0x019ca00e0b0075a7 */ /* 0x0022a4000800017f */
[----:B--2---:R-:W-:Y:S05]  /*23070*/  @!P0 NANOSLEEP.SYNCS 0x989680 ;  /* 0x009896800000895d */ /* 0x004fea0003900000 */
[----:B------:R-:W2:Y:S02]  /*23080*/  @!P0 SYNCS.PHASECHK.TRANS64 P0, [R11+URZ+0x19ca0], R14 ;  /* 0x019ca00e0b0085a7 */ /* 0x000ea4000800007f */
[----:B--2---:R-:W-:Y:S05]  /*23090*/  @!P0 BRA `(.L_x_9259) ;  /* 0xfffffffc00f08947 */ /* 0x004fea000383ffff */
[----:B------:R-:W-:Y:S05]  /*230a0*/  BRA `(.L_x_9415) ;  /* 0xffffffa000ac7947 */ /* 0x000fea000383ffff */
.L_x_9266:
[----:B0-----:R0:W2:Y:S02]  /*230b0*/  SYNCS.PHASECHK.TRANS64.TRYWAIT P0, [R11+URZ+0x19cc0], R14 ;  /* 0x019cc00e0b0075a7 */ /* 0x0010a4000800017f */
[----:B--2---:R-:W-:Y:S05]  /*230c0*/  @!P0 NANOSLEEP.SYNCS 0x989680 ;  /* 0x009896800000895d */ /* 0x004fea0003900000 */
[----:B------:R-:W2:Y:S02]  /*230d0*/  @!P0 SYNCS.PHASECHK.TRANS64 P0, [R11+URZ+0x19cc0], R14 ;  /* 0x019cc00e0b0085a7 */ /* 0x000ea4000800007f */
[----:B--2---:R-:W-:Y:S05]  /*230e0*/  @!P0 BRA `(.L_x_9266) ;  /* 0xfffffffc00f08947 */ /* 0x004fea000383ffff */
[----:B------:R-:W-:Y:S05]  /*230f0*/  BRA `(.L_x_9416) ;  /* 0xffffffa400a87947 */ /* 0x000fea000383ffff */
.L_x_9275:
[----:B-1----:R1:W2:Y:S02]  /*23100*/  SYNCS.PHASECHK.TRANS64.TRYWAIT P1, [R11+URZ+0x19ca0], R10 ;  /* 0x019ca00a0b0075a7 */ /* 0x0022a4000802017f */
[----:B--2---:R-:W-:Y:S05]  /*23110*/  @!P1 NANOSLEEP.SYNCS 0x989680 ;  /* 0x009896800000995d */ /* 0x004fea0003900000 */
[----:B------:R-:W2:Y:S02]  /*23120*/  @!P1 SYNCS.PHASECHK.TRANS64 P1, [R11+URZ+0x19ca0], R10 ;  /* 0x019ca00a0b0095a7 */ /* 0x000ea4000802007f */
[----:B--2---:R-:W-:Y:S05]  /*23130*/  @!P1 BRA `(.L_x_9275) ;  /* 0xfffffffc00f09947 */ /* 0x004fea000383ffff */
[----:B------:R-:W-:Y:S05]  /*23140*/  BRA `(.L_x_9417) ;  /* 0xffffffa800e07947 */ /* 0x000fea000383ffff */
.L_x_9282:
[----:B0-----:R0:W2:Y:S02]  /*23150*/  SYNCS.PHASECHK.TRANS64.TRYWAIT P1, [R11+URZ+0x19cc0], R10 ;  /* 0x019cc00a0b0075a7 */ /* 0x0010a4000802017f */
[----:B--2---:R-:W-:Y:S05]  /*23160*/  @!P1 NANOSLEEP.SYNCS 0x989680 ;  /* 0x009896800000995d */ /* 0x004fea0003900000 */
[----:B------:R-:W2:Y:S02]  /*23170*/  @!P1 SYNCS.PHASECHK.TRANS64 P1, [R11+URZ+0x19cc0], R10 ;  /* 0x019cc00a0b0095a7 */ /* 0x000ea4000802007f */
[----:B--2---:R-:W-:Y:S05]  /*23180*/  @!P1 BRA `(.L_x_9282) ;  /* 0xfffffffc00f09947 */ /* 0x004fea000383ffff */
[----:B------:R-:W-:Y:S05]  /*23190*/  BRA `(.L_x_9418) ;  /* 0xffffffac00d87947 */ /* 0x000fea000383ffff */
.L_x_9307:
[----:B-1----:R-:W1:Y:S01]  /*231a0*/  S2R R6, SR_TID.X ;  /* 0x0000000000067919 */ /* 0x002e620000002100 */
[----:B------:R-:W-:Y:S01]  /*231b0*/  BSSY B0, `(.L_x_9419) ;  /* 0x000000a000007945 */ /* 0x000fe20003800000 */
[----:B------:R-:W-:Y:S02]  /*231c0*/  IMAD.MOV.U32 R12, RZ, RZ, RZ ;  /* 0x000000ffff0c7224 */ /* 0x000fe400078e00ff */
[----:B------:R-:W-:Y:S02]  /*231d0*/  IMAD.MOV.U32 R11, RZ, RZ, 0x1f ;  /* 0x0000001fff0b7424 */ /* 0x000fe400078e00ff */
[----:B------:R-:W-:Y:S01]  /*231e0*/  IMAD.MOV.U32 R15, RZ, RZ, -0x1 ;  /* 0xffffffffff0f7424 */ /* 0x000fe200078e00ff */
[----:B-1----:R-:W-:-:S04]  /*231f0*/  SHF.R.U32.HI R6, RZ, 0x5, R6 ;  /* 0x00000005ff067819 */ /* 0x002fc80000011606 */
[----:B------:R-:W-:-:S05]  /*23200*/  LOP3.LUT R6, R6, 0x3, RZ, 0xc0, !PT ;  /* 0x0000000306067812 */ /* 0x000fca00078ec0ff */
[----:B0-----:R-:W-:-:S07]  /*23210*/  IMAD.MOV.U32 R13, RZ, RZ, R6 ;  /* 0x000000ffff0d7224 */ /* 0x001fce00078e0006 */
[----:B------:R-:W-:Y:S05]  /*23220*/  WARPSYNC.COLLECTIVE R15, `(.L_x_9420) ;  /* 0x000000000f087348 */ /* 0x000fea0003c00000 */
[----:B------:R0:W1:Y:S02]  /*23230*/  SHFL.IDX P6, R14, R13, R12, R11 ;  /* 0x0000000c0d0e7389 */ /* 0x00006400000c000b */
[----:B01----:R-:W-:Y:S01]  /*23240*/  ENDCOLLECTIVE ;  /* 0x000000000000791b */ /* 0x003fe20003800000 */
.L_x_9420:
[----:B------:R-:W-:Y:S05]  /*23250*/  BSYNC B0 ;  /* 0x0000000000007941 */ /* 0x000fea0003800000 */
.L_x_9419:
[----:B------:R-:W-:Y:S05]  /*23260*/  BRA `(.L_x_9421) ;  /* 0xffffffc0005c7947 */ /* 0x000fea000383ffff */
.L_x_9309:
[----:B------:R-:W-:Y:S01]  /*23270*/  BSSY B0, `(.L_x_9422) ;  /* 0x0000006000007945 */ /* 0x000fe20003800000 */
[----:B------:R-:W-:-:S07]  /*23280*/  IMAD.MOV.U32 R15, RZ, RZ, -0x1 ;  /* 0xffffffffff0f7424 */ /* 0x000fce00078e00ff */
[----:B01----:R-:W-:Y:S05]  /*23290*/  WARPSYNC.COLLECTIVE R15, `(.L_x_9423) ;  /* 0x000000000f0c7348 */ /* 0x003fea0003c00000 */
[----:B------:R-:W-:Y:S02]  /*232a0*/  ELECT P6, UR62, PT ;  /* 0x00000000003e782f */ /* 0x000fe400038c0000 */
[----:B------:R-:W-:Y:S01]  /*232b0*/  MOV R14, UR62 ;  /* 0x0000003e000e7c02 */ /* 0x000fe20008000f00 */
[----:B01----:R-:W-:Y:S10]  /*232c0*/  ENDCOLLECTIVE ;  /* 0x000000000000791b */ /* 0x003ff40003800000 */
.L_x_9423:
[----:B------:R-:W-:Y:S05]  /*232d0*/  BSYNC B0 ;  /* 0x0000000000007941 */ /* 0x000fea0003800000 */
.L_x_9422:
[----:B------:R-:W-:Y:S05]  /*232e0*/  BRA `(.L_x_9424) ;  /* 0xffffffc000547947 */ /* 0x000fea000383ffff */
.L_x_9312:
[----:B0-----:R0:W1:Y:S02]  /*232f0*/  SYNCS.PHASECHK.TRANS64.TRYWAIT P2, [R6+URZ+0x19c80], R5 ;  /* 0x019c8005060075a7 */ /* 0x001064000804017f */
[----:B-1----:R-:W-:Y:S05]  /*23300*/  @!P2 NANOSLEEP.SYNCS 0x989680 ;  /* 0x009896800000a95d */ /* 0x002fea0003900000 */
[----:B------:R-:W1:Y:S02]  /*23310*/  @!P2 SYNCS.PHASECHK.TRANS64 P2, [R6+URZ+0x19c80], R5 ;  /* 0x019c80050600a5a7 */ /* 0x000e64000804007f */
[----:B-1----:R-:W-:Y:S05]  /*23320*/  @!P2 BRA `(.L_x_9312) ;  /* 0xfffffffc00f0a947 */ /* 0x002fea000383ffff */
[----:B------:R-:W-:Y:S05]  /*23330*/  BRA `(.L_x_9425) ;  /* 0xffffffc000bc7947 */ /* 0x000fea000383ffff */
.L_x_9314:
[----:B-1----:R1:W2:Y:S02]  /*23340*/  SYNCS.PHASECHK.TRANS64.TRYWAIT P2, [R6+URZ+0x19c40], R5 ;  /* 0x019c4005060075a7 */ /* 0x0022a4000804017f */
[----:B--2---:R-:W-:Y:S05]  /*23350*/  @!P2 NANOSLEEP.SYNCS 0x989680 ;  /* 0x009896800000a95d */ /* 0x004fea0003900000 */
[----:B------:R-:W2:Y:S02]  /*23360*/  @!P2 SYNCS.PHASECHK.TRANS64 P2, [R6+URZ+0x19c40], R5 ;  /* 0x019c40050600a5a7 */ /* 0x000ea4000804007f */
[----:B--2---:R-:W-:Y:S05]  /*23370*/  @!P2 BRA `(.L_x_9314) ;  /* 0xfffffffc00f0a947 */ /* 0x004fea000383ffff */
[----:B------:R-:W-:Y:S05]  /*23380*/  BRA `(.L_x_9426) ;  /* 0xffffffc400387947 */ /* 0x000fea000383ffff */
.L_x_9317:
[----:B--2---:R2:W3:Y:S02]  /*23390*/  SYNCS.PHASECHK.TRANS64.TRYWAIT P0, [R29+URZ+0x19c20], R4 ;  /* 0x019c20041d0075a7 */ /* 0x0044e4000800017f */
[----:B---3--:R-:W-:Y:S05]  /*233a0*/  @!P0 NANOSLEEP.SYNCS 0x989680 ;  /* 0x009896800000895d */ /* 0x008fea0003900000 */
[----:B------:R-:W3:Y:S02]  /*233b0*/  @!P0 SYNCS.PHASECHK.TRANS64 P0, [R29+URZ+0x19c20], R4 ;  /* 0x019c20041d0085a7 */ /* 0x000ee4000800007f */
[----:B---3--:R-:W-:Y:S05]  /*233c0*/  @!P0 BRA `(.L_x_9317) ;  /* 0xfffffffc00f08947 */ /* 0x008fea000383ffff */
[----:B------:R-:W-:Y:S05]  /*233d0*/  BRA `(.L_x_9427) ;  /* 0xffffffc800587947 */ /* 0x000fea000383ffff */
.L_x_9323:
[----:B0-----:R0:W1:Y:S02]  /*233e0*/  SYNCS.PHASECHK.TRANS64.TRYWAIT P0, [R5+URZ+0x19c80], R4 ;  /* 0x019c8004050075a7 */ /* 0x001064000800017f */
[----:B-1----:R-:W-:Y:S05]  /*233f0*/  @!P0 NANOSLEEP.SYNCS 0x989680 ;  /* 0x009896800000895d */ /* 0x002fea0003900000 */
[----:B------:R-:W1:Y:S02]  /*23400*/  @!P0 SYNCS.PHASECHK.TRANS64 P0, [R5+URZ+0x19c80], R4 ;  /* 0x019c8004050085a7 */ /* 0x000e64000800007f */
[----:B-1----:R-:W-:Y:S05]  /*23410*/  @!P0 BRA `(.L_x_9323) ;  /* 0xfffffffc00f08947 */ /* 0x002fea000383ffff */
[----:B------:R-:W-:Y:S05]  /*23420*/  BRA `(.L_x_9428) ;  /* 0xffffffc800fc7947 */ /* 0x000fea000383ffff */
.L_x_9330:
[----:B-1----:R1:W2:Y:S02]  /*23430*/  SYNCS.PHASECHK.TRANS64.TRYWAIT P0, [R5+URZ+0x19c40], R4 ;  /* 0x019c4004050075a7 */ /* 0x0022a4000800017f */
[----:B--2---:R-:W-:Y:S05]  /*23440*/  @!P0 NANOSLEEP.SYNCS 0x989680 ;  /* 0x009896800000895d */ /* 0x004fea0003900000 */
[----:B------:R-:W2:Y:S02]  /*23450*/  @!P0 SYNCS.PHASECHK.TRANS64 P0, [R5+URZ+0x19c40], R4 ;  /* 0x019c4004050085a7 */ /* 0x000ea4000800007f */
[----:B--2---:R-:W-:Y:S05]  /*23460*/  @!P0 BRA `(.L_x_9330) ;  /* 0xfffffffc00f08947 */ /* 0x004fea000383ffff */
[----:B------:R-:W-:Y:S05]  /*23470*/  BRA `(.L_x_9429) ;  /* 0xffffffcc00f87947 */ /* 0x000fea000383ffff */
.L_x_9338:
[----:B0-----:R0:W1:Y:S02]  /*23480*/  SYNCS.PHASECHK.TRANS64.TRYWAIT P2, [R13+URZ+0x19c70], R3 ;  /* 0x019c70030d0075a7 */ /* 0x001064000804017f */
[----:B-1----:R-:W-:Y:S05]  /*23490*/  @!P2 NANOSLEEP.SYNCS 0x989680 ;  /* 0x009896800000a95d */ /* 0x002fea0003900000 */
[----:B------:R-:W1:Y:S02]  /*234a0*/  @!P2 SYNCS.PHASECHK.TRANS64 P2, [R13+URZ+0x19c70], R3 ;  /* 0x019c70030d00a5a7 */ /* 0x000e64000804007f */
[----:B-1----:R-:W-:Y:S05]  /*234b0*/  @!P2 BRA `(.L_x_9338) ;  /* 0xfffffffc00f0a947 */ /* 0x002fea000383ffff */
[----:B------:R-:W-:Y:S05]  /*234c0*/  BRA `(.L_x_9430) ;  /* 0xffffffd4000c7947 */ /* 0x000fea000383ffff */
.L_x_9340:
[----:B0-----:R0:W1:Y:S02]  /*234d0*/  SYNCS.PHASECHK.TRANS64.TRYWAIT P2, [R13+URZ+0x19c60], R4 ;  /* 0x019c60040d0075a7 */ /* 0x001064000804017f */
[----:B-1----:R-:W-:Y:S05]  /*234e0*/  @!P2 NANOSLEEP.SYNCS 0x989680 ;  /* 0x009896800000a95d */ /* 0x002fea0003900000 */
[----:B------:R-:W1:Y:S02]  /*234f0*/  @!P2 SYNCS.PHASECHK.TRANS64 P2, [R13+URZ+0x19c60], R4 ;  /* 0x019c60040d00a5a7 */ /* 0x000e64000804007f */
[----:B-1----:R-:W-:Y:S05]  /*23500*/  @!P2 BRA `(.L_x_9340) ;  /* 0xfffffffc00f0a947 */ /* 0x002fea000383ffff */
[----:B------:R-:W-:Y:S05]  /*23510*/  BRA `(.L_x_9431) ;  /* 0xffffffd400147947 */ /* 0x000fea000383ffff */
.L_x_9347:
[----:B-1----:R1:W3:Y:S02]  /*23520*/  SYNCS.PHASECHK.TRANS64.TRYWAIT P0, [R0+URZ+0x19c70], R3 ;  /* 0x019c7003000075a7 */ /* 0x0022e4000800017f */
[----:B---3--:R-:W-:Y:S05]  /*23530*/  @!P0 NANOSLEEP.SYNCS 0x989680 ;  /* 0x009896800000895d */ /* 0x008fea0003900000 */
[----:B------:R-:W3:Y:S02]  /*23540*/  @!P0 SYNCS.PHASECHK.TRANS64 P0, [R0+URZ+0x19c70], R3 ;  /* 0x019c7003000085a7 */ /* 0x000ee4000800007f */
[----:B---3--:R-:W-:Y:S05]  /*23550*/  @!P0 BRA `(.L_x_9347) ;  /* 0xfffffffc00f08947 */ /* 0x008fea000383ffff */
[----:B------:R-:W-:Y:S05]  /*23560*/  BRA `(.L_x_9432) ;  /* 0xffffffd800a87947 */ /* 0x000fea000383ffff */
.L_x_9349:
[----:B-1----:R1:W3:Y:S02]  /*23570*/  SYNCS.PHASECHK.TRANS64.TRYWAIT P0, [R0+URZ+0x19c60], R3 ;  /* 0x019c6003000075a7 */ /* 0x0022e4000800017f */
[----:B---3--:R-:W-:Y:S05]  /*23580*/  @!P0 NANOSLEEP.SYNCS 0x989680 ;  /* 0x009896800000895d */ /* 0x008fea0003900000 */
[----:B------:R-:W3:Y:S02]  /*23590*/  @!P0 SYNCS.PHASECHK.TRANS64 P0, [R0+URZ+0x19c60], R3 ;  /* 0x019c6003000085a7 */ /* 0x000ee4000800007f */
[----:B---3--:R-:W-:Y:S05]  /*235a0*/  @!P0 BRA `(.L_x_9349) ;  /* 0xfffffffc00f08947 */ /* 0x008fea000383ffff */
[----:B------:R-:W-:Y:S05]  /*235b0*/  BRA `(.L_x_9433) ;  /* 0xffffffd800ac7947 */ /* 0x000fea000383ffff */
.L_x_9353:
[----:B------:R-:W-:Y:S01]  /*235c0*/  BSSY B0, `(.L_x_9434) ;  /* 0x0000008000007945 */ /* 0x000fe20003800000 */
[----:B0-----:R-:W-:Y:S02]  /*235d0*/  IMAD.MOV.U32 R13, RZ, RZ, R24 ;  /* 0x000000ffff0d7224 */ /* 0x001fe400078e0018 */
[----:B------:R-:W-:Y:S02]  /*235e0*/  IMAD.MOV.U32 R12, RZ, RZ, RZ ;  /* 0x000000ffff0c7224 */ /* 0x000fe400078e00ff */
[----:B------:R-:W-:Y:S02]  /*235f0*/  IMAD.MOV.U32 R11, RZ, RZ, 0x1f ;  /* 0x0000001fff0b7424 */ /* 0x000fe400078e00ff */
[----:B------:R-:W-:-:S07]  /*23600*/  IMAD.MOV.U32 R15, RZ, RZ, -0x1 ;  /* 0xffffffffff0f7424 */ /* 0x000fce00078e00ff */
[----:B-1----:R-:W-:Y:S05]  /*23610*/  WARPSYNC.COLLECTIVE R15, `(.L_x_9435) ;  /* 0x000000000f087348 */ /* 0x002fea0003c00000 */
[----:B------:R0:W2:Y:S02]  /*23620*/  SHFL.IDX P6, R14, R13, R12, R11 ;  /* 0x0000000c0d0e7389 */ /* 0x0000a400000c000b */
[----:B012---:R-:W-:Y:S01]  /*23630*/  ENDCOLLECTIVE ;  /* 0x000000000000791b */ /* 0x007fe20003800000 */
.L_x_9435:
[----:B------:R-:W-:Y:S05]  /*23640*/  BSYNC B0 ;  /* 0x0000000000007941 */ /* 0x000fea0003800000 */
.L_x_9434:
        /* <DEDUP_REMOVED lines=9> */
.L_x_9436:
        /* <DEDUP_REMOVED lines=18> */
.L_x_9437:
[----:B------:R-:W-:Y:S01]  /*23800*/  IMAD.MOV.U32 R12, RZ, RZ, 0x2 ;  /* 0x00000002ff0c7424 */ /* 0x000fe200078e00ff */
[----:B------:R-:W-:-:S05]  /*23810*/  SEL R5, R14, RZ, P1 ;  /* 0x000000ff0e057207 */ /* 0x000fca0000800000 */
[----:B------:R-:W-:-:S04]  /*23820*/  IMAD.IADD R4, R2, 0x1, R5 ;  /* 0x0000000102047824 */ /* 0x000fc800078e0205 */
[----:B------:R-:W-:-:S07]  /*23830*/  IMAD.MOV.U32 R13, RZ, RZ, R4 ;  /* 0x000000ffff0d7224 */ /* 0x000fce00078e0004 */
[----:B------:R-:W-:Y:S05]  /*23840*/  WARPSYNC.COLLECTIVE R15, `(.L_x_9438) ;  /* 0x000000000f087348 */ /* 0x000fea0003c00000 */
[----:B------:R0:W1:Y:S02]  /*23850*/  SHFL.UP P6, R14, R13, R12, R11 ;  /* 0x0400000c0d0e7389 */ /* 0x00006400000c000b */
[----:B01----:R-:W-:Y:S01]  /*23860*/  ENDCOLLECTIVE ;  /* 0x000000000000791b */ /* 0x003fe20003800000 */
.L_x_9438:
[----:B------:R-:W-:Y:S01]  /*23870*/  IMAD.MOV.U32 R12, RZ, RZ, 0x4 ;  /* 0x00000004ff0c7424 */ /* 0x000fe200078e00ff */
[----:B------:R-:W-:-:S05]  /*23880*/  SEL R5, R14, RZ, P2 ;  /* 0x000000ff0e057207 */ /* 0x000fca0001000000 */
[----:B------:R-:W-:-:S04]  /*23890*/  IMAD.IADD R5, R4, 0x1, R5 ;  /* 0x0000000104057824 */ /* 0x000fc800078e0205 */
[----:B------:R-:W-:-:S07]  /*238a0*/  IMAD.MOV.U32 R13, RZ, RZ, R5 ;  /* 0x000000ffff0d7224 */ /* 0x000fce00078e0005 */
[----:B------:R-:W-:Y:S05]  /*238b0*/  WARPSYNC.COLLECTIVE R15, `(.L_x_9439) ;  /* 0x000000000f087348 */ /* 0x000fea0003c00000 */
[----:B------:R0:W1:Y:S02]  /*238c0*/  SHFL.UP P6, R14, R13, R12, R11 ;  /* 0x0400000c0d0e7389 */ /* 0x00006400000c000b */
[----:B01----:R-:W-:Y:S01]  /*238d0*/  ENDCOLLECTIVE ;  /* 0x000000000000791b */ /* 0x003fe20003800000 */
.L_x_9439:
[----:B------:R-:W-:Y:S01]  /*238e0*/  IMAD.MOV.U32 R12, RZ, RZ, 0x8 ;  /* 0x00000008ff0c7424 */ /* 0x000fe200078e00ff */
[----:B------:R-:W-:-:S05]  /*238f0*/  SEL R6, R14, RZ, P3 ;  /* 0x000000ff0e067207 */ /* 0x000fca0001800000 */
[----:B------:R-:W-:-:S04]  /*23900*/  IMAD.IADD R6, R5, 0x1, R6 ;  /* 0x0000000105067824 */ /* 0x000fc800078e0206 */
[----:B------:R-:W-:-:S07]  /*23910*/  IMAD.MOV.U32 R13, RZ, RZ, R6 ;  /* 0x000000ffff0d7224 */ /* 0x000fce00078e0006 */
[----:B------:R-:W-:Y:S05]  /*23920*/  WARPSYNC.COLLECTIVE R15, `(.L_x_9440) ;  /* 0x000000000f087348 */ /* 0x000fea0003c00000 */
[----:B------:R0:W1:Y:S02]  /*23930*/  SHFL.UP P6, R14, R13, R12, R11 ;  /* 0x0400000c0d0e7389 */ /* 0x00006400000c000b */
[----:B01----:R-:W-:Y:S01]  /*23940*/  ENDCOLLECTIVE ;  /* 0x000000000000791b */ /* 0x003fe20003800000 */
.L_x_9440:
[----:B------:R-:W-:Y:S01]  /*23950*/  IMAD.MOV.U32 R12, RZ, RZ, 0x10 ;  /* 0x00000010ff0c7424 */ /* 0x000fe200078e00ff */
[----:B------:R-:W-:-:S05]  /*23960*/  SEL R3, R14, RZ, P4 ;  /* 0x000000ff0e037207 */ /* 0x000fca0002000000 */
[----:B------:R-:W-:-:S04]  /*23970*/  IMAD.IADD R4, R6, 0x1, R3 ;  /* 0x0000000106047824 */ /* 0x000fc800078e0203 */
[----:B------:R-:W-:-:S07]  /*23980*/  IMAD.MOV.U32 R13, RZ, RZ, R4 ;  /* 0x000000ffff0d7224 */ /* 0x000fce00078e0004 */
[----:B------:R-:W-:Y:S05]  /*23990*/  WARPSYNC.COLLECTIVE R15, `(.L_x_9441) ;  /* 0x000000000f087348 */ /* 0x000fea0003c00000 */
[----:B------:R0:W1:Y:S02]  /*239a0*/  SHFL.UP P6, R14, R13, R12, R11 ;  /* 0x0400000c0d0e7389 */ /* 0x00006400000c000b */
[----:B01----:R-:W-:Y:S01]  /*239b0*/  ENDCOLLECTIVE ;  /* 0x000000000000791b */ /* 0x003fe20003800000 */
.L_x_9441:
        /* <DEDUP_REMOVED lines=8> */
.L_x_9442:
[----:B------:R-:W-:Y:S05]  /*23a40*/  BRA `(.L_x_9443) ;  /* 0xffffffdc00807947 */ /* 0x000fea000383ffff */
.L_x_9358:
[----:B------:R-:W-:Y:S01]  /*23a50*/  BSSY B0, `(.L_x_9444) ;  /* 0x0000008000007945 */ /* 0x000fe20003800000 */
[----:B0----5:R-:W-:Y:S02]  /*23a60*/  IMAD.MOV.U32 R13, RZ, RZ, R2 ;  /* 0x000000ffff0d7224 */ /* 0x021fe400078e0002 */
[----:B------:R-:W-:Y:S02]  /*23a70*/  IMAD.MOV.U32 R12, RZ, RZ, 0x1 ;  /* 0x00000001ff0c7424 */ /* 0x000fe400078e00ff */
[----:B------:R-:W-:Y:S02]  /*23a80*/  IMAD.MOV.U32 R11, RZ, RZ, RZ ;  /* 0x000000ffff0b7224 */ /* 0x000fe400078e00ff */
[----:B------:R-:W-:-:S07]  /*23a90*/  IMAD.MOV.U32 R15, RZ, RZ, -0x1 ;  /* 0xffffffffff0f7424 */ /* 0x000fce00078e00ff */
[----:B-12---:R-:W-:Y:S05]  /*23aa0*/  WARPSYNC.COLLECTIVE R15, `(.L_x_9445) ;  /* 0x000000000f087348 */ /* 0x006fea0003c00000 */
[----:B------:R0:W3:Y:S02]  /*23ab0*/  SHFL.UP P6, R14, R13, R12, R11 ;  /* 0x0400000c0d0e7389 */ /* 0x0000e400000c000b */
[----:B0123--:R-:W-:Y:S01]  /*23ac0*/  ENDCOLLECTIVE ;  /* 0x000000000000791b */ /* 0x00ffe20003800000 */
.L_x_9445:
[----:B------:R-:W-:Y:S05]  /*23ad0*/  BSYNC B0 ;  /* 0x0000000000007941 */ /* 0x000fea0003800000 */
.L_x_9444:
[----:B------:R-:W-:Y:S01]  /*23ae0*/  SEL R13, R14, RZ, P1 ;  /* 0x000000ff0e0d7207 */ /* 0x000fe20000800000 */
[----:B------:R-:W-:Y:S02]  /*23af0*/  IMAD.MOV.U32 R12, RZ, RZ, 0x2 ;  /* 0x00000002ff0c7424 */ /* 0x000fe400078e00ff */
[----:B------:R-:W-:Y:S02]  /*23b00*/  IMAD.MOV.U32 R11, RZ, RZ, RZ ;  /* 0x000000ffff0b7224 */ /* 0x000fe400078e00ff */
[----:B------:R-:W-:Y:S02]  /*23b10*/  IMAD.IADD R13, R2, 0x1, R13 ;  /* 0x00000001020d7824 */ /* 0x000fe400078e020d */
[----:B------:R-:W-:-:S07]  /*23b20*/  IMAD.MOV.U32 R15, RZ, RZ, -0x1 ;  /* 0xffffffffff0f7424 */ /* 0x000fce00078e00ff */
[----:B------:R-:W-:Y:S05]  /*23b30*/  WARPSYNC.COLLECTIVE R15, `(.L_x_9446) ;  /* 0x000000000f087348 */ /* 0x000fea0003c00000 */
[----:B------:R0:W1:Y:S02]  /*23b40*/  SHFL.UP P6, R14, R13, R12, R11 ;  /* 0x0400000c0d0e7389 */ /* 0x00006400000c000b */
[----:B01----:R-:W-:Y:S01]  /*23b50*/  ENDCOLLECTIVE ;  /* 0x000000000000791b */ /* 0x003fe20003800000 */
.L_x_9446:
[----:B------:R-:W-:Y:S01]  /*23b60*/  IMAD.MOV.U32 R12, RZ, RZ, 0x4 ;  /* 0x00000004ff0c7424 */ /* 0x000fe200078e00ff */
[----:B------:R-:W-:-:S05]  /*23b70*/  SEL R14, R14, RZ, P2 ;  /* 0x000000ff0e0e7207 */ /* 0x000fca0001000000 */
[----:B------:R-:W-:-:S04]  /*23b80*/  IMAD.IADD R3, R13, 0x1, R14 ;  /* 0x000000010d037824 */ /* 0x000fc800078e020e */
[----:B------:R-:W-:-:S07]  /*23b90*/  IMAD.MOV.U32 R13, RZ, RZ, R3 ;  /* 0x000000ffff0d7224 */ /* 0x000fce00078e0003 */
[----:B------:R-:W-:Y:S05]  /*23ba0*/  WARPSYNC.COLLECTIVE R15, `(.L_x_9447) ;  /* 0x000000000f087348 */ /* 0x000fea0003c00000 */
[----:B------:R0:W1:Y:S02]  /*23bb0*/  SHFL.UP P6, R14, R13, R12, R11 ;  /* 0x0400000c0d0e7389 */ /* 0x00006400000c000b */
[----:B01----:R-:W-:Y:S01]  /*23bc0*/  ENDCOLLECTIVE ;  /* 0x000000000000791b */ /* 0x003fe20003800000 */
.L_x_9447:
[----:B------:R-:W-:Y:S01]  /*23bd0*/  IMAD.MOV.U32 R12, RZ, RZ, 0x8 ;  /* 0x00000008ff0c7424 */ /* 0x000fe200078e00ff */
[----:B------:R-:W-:-:S05]  /*23be0*/  SEL R4, R14, RZ, P3 ;  /* 0x000000ff0e047207 */ /* 0x000fca0001800000 */
[----:B------:R-:W-:-:S04]  /*23bf0*/  IMAD.IADD R4, R3, 0x1, R4 ;  /* 0x0000000103047824 */ /* 0x000fc800078e0204 */
[----:B------:R-:W-:-:S07]  /*23c00*/  IMAD.MOV.U32 R13, RZ, RZ, R4 ;  /* 0x000000ffff0d7224 */ /* 0x000fce00078e0004 */
[----:B------:R-:W-:Y:S05]  /*23c10*/  WARPSYNC.COLLECTIVE R15, `(.L_x_9448) ;  /* 0x000000000f087348 */ /* 0x000fea0003c00000 */
[----:B------:R0:W1:Y:S02]  /*23c20*/  SHFL.UP P6, R14, R13, R12, R11 ;  /* 0x0400000c0d0e7389 */ /* 0x00006400000c000b */
[----:B01----:R-:W-:Y:S01]  /*23c30*/  ENDCOLLECTIVE ;  /* 0x000000000000791b */ /* 0x003fe20003800000 */
.L_x_9448:
[----:B------:R-:W-:Y:S01]  /*23c40*/  IMAD.MOV.U32 R12, RZ, RZ, 0x10 ;  /* 0x00000010ff0c7424 */ /* 0x000fe200078e00ff */
[----:B------:R-:W-:-:S05]  /*23c50*/  SEL R5, R14, RZ, P4 ;  /* 0x000000ff0e057207 */ /* 0x000fca0002000000 */
[----:B------:R-:W-:-:S04]  /*23c60*/  IMAD.IADD R5, R4, 0x1, R5 ;  /* 0x0000000104057824 */ /* 0x000fc800078e0205 */
[----:B------:R-:W-:-:S07]  /*23c70*/  IMAD.MOV.U32 R13, RZ, RZ, R5 ;  /* 0x000000ffff0d7224 */ /* 0x000fce00078e0005 */
[----:B------:R-:W-:Y:S05]  /*23c80*/  WARPSYNC.COLLECTIVE R15, `(.L_x_9449) ;  /* 0x000000000f087348 */ /* 0x000fea0003c00000 */
[----:B------:R0:W1:Y:S02]  /*23c90*/  SHFL.UP P6, R14, R13, R12, R11 ;  /* 0x0400000c0d0e7389 */ /* 0x00006400000c000b */
[----:B01----:R-:W-:Y:S01]  /*23ca0*/  ENDCOLLECTIVE ;  /* 0x000000000000791b */ /* 0x003fe20003800000 */
.L_x_9449:
        /* <DEDUP_REMOVED lines=8> */
.L_x_9450:
[----:B------:R-:W-:Y:S05]  /*23d30*/  BRA `(.L_x_9451) ;  /* 0xffffffdc00607947 */ /* 0x000fea000383ffff */
.L_x_9360:
[----:B------:R-:W-:Y:S01]  /*23d40*/  BSSY B0, `(.L_x_9452) ;  /* 0x0000006000007945 */ /* 0x000fe20003800000 */
[----:B------:R-:W-:Y:S01]  /*23d50*/  PLOP3.LUT P6, PT, P6, PT, PT, 0x8, 0x0 ;  /* 0x000000000000781c */ /* 0x000fe200037ce170 */
[----:B------:R-:W-:-:S12]  /*23d60*/  IMAD.MOV.U32 R15, RZ, RZ, -0x1 ;  /* 0xffffffffff0f7424 */ /* 0x000fd800078e00ff */
[----:B01----:R-:W-:Y:S05]  /*23d70*/  WARPSYNC.COLLECTIVE R15, `(.L_x_9453) ;  /* 0x000000000f087348 */ /* 0x003fea0003c00000 */
[----:B------:R-:W-:Y:S01]  /*23d80*/  VOTE.ANY R14, PT, P6 ;  /* 0x00000000000e7806 */ /* 0x000fe200030e0100 */
[----:B01----:R-:W-:Y:S06]  /*23d90*/  ENDCOLLECTIVE ;  /* 0x000000000000791b */ /* 0x003fec0003800000 */
.L_x_9453:
[----:B------:R-:W-:Y:S05]  /*23da0*/  BSYNC B0 ;  /* 0x0000000000007941 */ /* 0x000fea0003800000 */
.L_x_9452:
        /* <DEDUP_REMOVED lines=9> */
.L_x_9454:
[----:B------:R-:W-:Y:S01]  /*23e40*/  IMAD.MOV.U32 R25, RZ, RZ, R14 ;  /* 0x000000ffff197224 */ /* 0x000fe200078e000e */
[----:B------:R-:W-:Y:S06]  /*23e50*/  BRA `(.L_x_9455) ;  /* 0xffffffdc00507947 */ /* 0x000fec000383ffff */
.L_x_9362:
[----:B------:R-:W-:Y:S01]  /*23e60*/  BSSY B0, `(.L_x_9456) ;  /* 0x0000007000007945 */ /* 0x000fe20003800000 */
[----:B0-----:R-:W-:Y:S02]  /*23e70*/  IMAD.MOV.U32 R13, RZ, RZ, R3 ;  /* 0x000000ffff0d7224 */ /* 0x001fe400078e0003 */
[----:B------:R-:W-:Y:S02]  /*23e80*/  IMAD.MOV.U32 R11, RZ, RZ, 0x1f ;  /* 0x0000001fff0b7424 */ /* 0x000fe400078e00ff */
[----:B------:R-:W-:-:S07]  /*23e90*/  IMAD.MOV.U32 R15, RZ, RZ, -0x1 ;  /* 0xffffffffff0f7424 */ /* 0x000fce00078e00ff */
[----:B-123--:R-:W-:Y:S05]  /*23ea0*/  WARPSYNC.COLLECTIVE R15, `(.L_x_9457) ;  /* 0x000000000f087348 */ /* 0x00efea0003c00000 */
[----:B------:R0:W4:Y:S02]  /*23eb0*/  SHFL.IDX P6, R14, R13, R12, R11 ;  /* 0x0000000c0d0e7389 */ /* 0x00012400000c000b */
[----:B01234-:R-:W-:Y:S01]  /*23ec0*/  ENDCOLLECTIVE ;  /* 0x000000000000791b */ /* 0x01ffe20003800000 */
.L_x_9457:
[----:B------:R-:W-:Y:S05]  /*23ed0*/  BSYNC B0 ;  /* 0x0000000000007941 */ /* 0x000fea0003800000 */
.L_x_9456:
[----:B------:R-:W-:Y:S01]  /*23ee0*/  IMAD.MOV.U32 R5, RZ, RZ, R14 ;  /* 0x000000ffff057224 */ /* 0x000fe200078e000e */
[----:B------:R-:W-:Y:S06]  /*23ef0*/  BRA `(.L_x_9361) ;  /* 0xffffffdc00447947 */ /* 0x000fec000383ffff */
.L_x_9366:
[----:B-1----:R1:W2:Y:S02]  /*23f00*/  SYNCS.PHASECHK.TRANS64.TRYWAIT P0, [R6+URZ+0x19c20], R0 ;  /* 0x019c2000060075a7 */ /* 0x0022a4000800017f */
[----:B--2---:R-:W-:Y:S05]  /*23f10*/  @!P0 NANOSLEEP.SYNCS 0x989680 ;  /* 0x009896800000895d */ /* 0x004fea0003900000 */
[----:B------:R-:W2:Y:S02]  /*23f20*/  @!P0 SYNCS.PHASECHK.TRANS64 P0, [R6+URZ+0x19c20], R0 ;  /* 0x019c2000060085a7 */ /* 0x000ea4000800007f */
[----:B--2---:R-:W-:Y:S05]  /*23f30*/  @!P0 BRA `(.L_x_9366) ;  /* 0xfffffffc00f08947 */ /* 0x004fea000383ffff */
[----:B------:R-:W-:Y:S05]  /*23f40*/  BRA `(.L_x_9458) ;  /* 0xffffffe000bc7947 */ /* 0x000fea000383ffff */
.L_x_9367:
[----:B------:R-:W2:Y:S01]  /*23f50*/  S2R R2, SR_TID.X ;  /* 0x0000000000027919 */ /* 0x000ea20000002100 */
[----:B------:R-:W-:Y:S01]  /*23f60*/  BSSY B0, `(.L_x_9459) ;  /* 0x000000a000007945 */ /* 0x000fe20003800000 */
[----:B------:R-:W-:Y:S02]  /*23f70*/  IMAD.MOV.U32 R12, RZ, RZ, RZ ;  /* 0x000000ffff0c7224 */ /* 0x000fe400078e00ff */
[----:B------:R-:W-:Y:S02]  /*23f80*/  IMAD.MOV.U32 R11, RZ, RZ, 0x1f ;  /* 0x0000001fff0b7424 */ /* 0x000fe400078e00ff */
[----:B------:R-:W-:Y:S01]  /*23f90*/  IMAD.MOV.U32 R15, RZ, RZ, -0x1 ;  /* 0xffffffffff0f7424 */ /* 0x000fe200078e00ff */
[----:B--2---:R-:W-:-:S04]  /*23fa0*/  SHF.R.U32.HI R2, RZ, 0x5, R2 ;  /* 0x00000005ff027819 */ /* 0x004fc80000011602 */
[----:B------:R-:W-:-:S05]  /*23fb0*/  LOP3.LUT R2, R2, 0x3, RZ, 0xc0, !PT ;  /* 0x0000000302027812 */ /* 0x000fca00078ec0ff */
[----:B0-----:R-:W-:-:S07]  /*23fc0*/  IMAD.MOV.U32 R13, RZ, RZ, R2 ;  /* 0x000000ffff0d7224 */ /* 0x001fce00078e0002 */
[----:B-1----:R-:W-:Y:S05]  /*23fd0*/  WARPSYNC.COLLECTIVE R15, `(.L_x_9460) ;  /* 0x000000000f087348 */ /* 0x002fea0003c00000 */
[----:B------:R0:W2:Y:S02]  /*23fe0*/  SHFL.IDX P6, R14, R13, R12, R11 ;  /* 0x0000000c0d0e7389 */ /* 0x0000a400000c000b */
[----:B012---:R-:W-:Y:S01]  /*23ff0*/  ENDCOLLECTIVE ;  /* 0x000000000000791b */ /* 0x007fe20003800000 */
.L_x_9460:
[----:B------:R-:W-:Y:S05]  /*24000*/  BSYNC B0 ;  /* 0x0000000000007941 */ /* 0x000fea0003800000 */
.L_x_9459:
[----:B------:R-:W-:Y:S05]  /*24010*/  BRA `(.L_x_9461) ;  /* 0xffffffe000a47947 */ /* 0x000fea000383ffff */
.L_x_9368:
[----:B------:R-:W-:Y:S01]  /*24020*/  BSSY B0, `(.L_x_9462) ;  /* 0x0000006000007945 */ /* 0x000fe20003800000 */
[----:B------:R-:W-:-:S07]  /*24030*/  IMAD.MOV.U32 R15, RZ, RZ, -0x1 ;  /* 0xffffffffff0f7424 */ /* 0x000fce00078e00ff */
[----:B01----:R-:W-:Y:S05]  /*24040*/  WARPSYNC.COLLECTIVE R15, `(.L_x_9463) ;  /* 0x000000000f0c7348 */ /* 0x003fea0003c00000 */
[----:B------:R-:W-:Y:S02]  /*24050*/  ELECT P6, UR62, PT ;  /* 0x00000000003e782f */ /* 0x000fe400038c0000 */
[----:B------:R-:W-:Y:S01]  /*24060*/  MOV R14, UR62 ;  /* 0x0000003e000e7c02 */ /* 0x000fe20008000f00 */
[----:B01----:R-:W-:Y:S10]  /*24070*/  ENDCOLLECTIVE ;  /* 0x000000000000791b */ /* 0x003ff40003800000 */
.L_x_9463:
[----:B------:R-:W-:Y:S05]  /*24080*/  BSYNC B0 ;  /* 0x0000000000007941 */ /* 0x000fea0003800000 */
.L_x_9462:
[----:B------:R-:W-:Y:S05]  /*24090*/  BRA `(.L_x_9464) ;  /* 0xffffffe000987947 */ /* 0x000fea000383ffff */
.L_x_9370:
[----:B-1----:R1:W2:Y:S02]  /*240a0*/  SYNCS.PHASECHK.TRANS64.TRYWAIT P1, [R5+URZ], R4 ;  /* 0x00000004050075a7 */ /* 0x0022a4000802017f */
[----:B--2---:R-:W-:Y:S05]  /*240b0*/  @!P1 NANOSLEEP.SYNCS 0x989680 ;  /* 0x009896800000995d */ /* 0x004fea0003900000 */
[----:B------:R-:W2:Y:S02]  /*240c0*/  @!P1 SYNCS.PHASECHK.TRANS64 P1, [R5+URZ], R4 ;  /* 0x00000004050095a7 */ /* 0x000ea4000802007f */
[----:B--2---:R-:W-:Y:S05]  /*240d0*/  @!P1 BRA `(.L_x_9370) ;  /* 0xfffffffc00f09947 */ /* 0x004fea000383ffff */
[----:B------:R-:W-:Y:S05]  /*240e0*/  BRA `(.L_x_9465) ;  /* 0xffffffe000cc7947 */ /* 0x000fea000383ffff */
.L_x_9371:
[----:B--2---:R2:W3:Y:S02]  /*240f0*/  SYNCS.PHASECHK.TRANS64.TRYWAIT P1, [R9+URZ], R0 ;  /* 0x00000000090075a7 */ /* 0x0044e4000802017f */
[----:B---3--:R-:W-:Y:S05]  /*24100*/  @!P1 NANOSLEEP.SYNCS 0x989680 ;  /* 0x009896800000995d */ /* 0x008fea0003900000 */
[----:B------:R-:W3:Y:S02]  /*24110*/  @!P1 SYNCS.PHASECHK.TRANS64 P1, [R9+URZ], R0 ;  /* 0x00000000090095a7 */ /* 0x000ee4000802007f */
[----:B---3--:R-:W-:Y:S05]  /*24120*/  @!P1 BRA `(.L_x_9371) ;  /* 0xfffffffc00f09947 */ /* 0x008fea000383ffff */
[----:B------:R-:W-:Y:S05]  /*24130*/  BRA `(.L_x_9466) ;  /* 0xffffffe000c07947 */ /* 0x000fea000383ffff */
.L_x_9373:
[----:B---3--:R3:W4:Y:S02]  /*24140*/  SYNCS.PHASECHK.TRANS64.TRYWAIT P1, [R17+URZ+0x19c60], R4 ;  /* 0x019c6004110075a7 */ /* 0x008724000802017f */
[----:B----4-:R-:W-:Y:S05]  /*24150*/  @!P1 NANOSLEEP.SYNCS 0x989680 ;  /* 0x009896800000995d */ /* 0x010fea0003900000 */
[----:B------:R-:W4:Y:S02]  /*24160*/  @!P1 SYNCS.PHASECHK.TRANS64 P1, [R17+URZ+0x19c60], R4 ;  /* 0x019c6004110095a7 */ /* 0x000f24000802007f */
[----:B----4-:R-:W-:Y:S05]  /*24170*/  @!P1 BRA `(.L_x_9373) ;  /* 0xfffffffc00f09947 */ /* 0x010fea000383ffff */
[----:B------:R-:W-:Y:S05]  /*24180*/  BRA `(.L_x_9467) ;  /* 0xffffffe000c07947 */ /* 0x000fea000383ffff */
.L_x_9375:
[----:B----4-:R4:W0:Y:S02]  /*24190*/  SYNCS.PHASECHK.TRANS64.TRYWAIT P1, [R7+URZ+0x19c60], R0 ;  /* 0x019c6000070075a7 */ /* 0x010824000802017f */
[----:B0-----:R-:W-:Y:S05]  /*241a0*/  @!P1 NANOSLEEP.SYNCS 0x989680 ;  /* 0x009896800000995d */ /* 0x001fea0003900000 */
[----:B------:R-:W0:Y:S02]  /*241b0*/  @!P1 SYNCS.PHASECHK.TRANS64 P1, [R7+URZ+0x19c60], R0 ;  /* 0x019c6000070095a7 */ /* 0x000e24000802007f */
[----:B0-----:R-:W-:Y:S05]  /*241c0*/  @!P1 BRA `(.L_x_9375) ;  /* 0xfffffffc00f09947 */ /* 0x001fea000383ffff */
[----:B------:R-:W-:Y:S05]  /*241d0*/  BRA `(.L_x_9468) ;  /* 0xffffffe000c07947 */ /* 0x000fea000383ffff */
.L_x_9377:
[----:B------:R0:W0:Y:S02]  /*241e0*/  SYNCS.PHASECHK.TRANS64.TRYWAIT P0, [R17+URZ+0x19c80], R4 ;  /* 0x019c8004110075a7 */ /* 0x000024000800017f */
[----:B0-----:R-:W-:Y:S05]  /*241f0*/  @!P0 NANOSLEEP.SYNCS 0x989680 ;  /* 0x009896800000895d */ /* 0x001fea0003900000 */
[----:B------:R-:W0:Y:S02]  /*24200*/  @!P0 SYNCS.PHASECHK.TRANS64 P0, [R17+URZ+0x19c80], R4 ;  /* 0x019c8004110085a7 */ /* 0x000e24000800007f */
[----:B0-----:R-:W-:Y:S05]  /*24210*/  @!P0 BRA `(.L_x_9377) ;  /* 0xfffffffc00f08947 */ /* 0x001fea000383ffff */
[----:B------:R-:W-:Y:S05]  /*24220*/  BRA `(.L_x_9378) ;  /* 0xffffffe000bc7947 */ /* 0x000fea000383ffff */
.L_x_9469:
        /* <DEDUP_REMOVED lines=13> */
.L_x_12367:


//--------------------- .text._ZN7cutlass13device_kernelIN5flash11enable_sm90INS1_16FlashAttnFwdSm90INS1_25CollectiveMainloopFwdSm90ILi2EN4cute5tupleIJNS5_1CILi1EEES8_S8_EEENS6_IJNS7_ILi192EEENS7_ILi128EEENS7_ILi96EEEEEELi96ENS_12float_e4m3_tEfNS_4arch4Sm90ELb1ELb0ELb1ELb0ELb0ELb0ELb0ELb1ELb1ELb0ELb0ELb0EEENS1_21CollectiveEpilogueFwdINS6_IJSA_SC_SB_EEES9_NS_10bfloat16_tESG_Li384ELb0ELb0ELb0ELb1EEENS1_30DynamicPersistentTileSchedulerILi384ELi128ELb0ELb0ELb1EEEEEEEEEvNT_6ParamsE --------------------------
	.section	.text._ZN7cutlass13device_kernelIN5flash11enable_sm90INS1_16FlashAttnFwdSm90INS1_25CollectiveMainloopFwdSm90ILi2EN4cute5tupleIJNS5_1CILi1EEES8_S8_EEENS6_IJNS7_ILi192EEENS7_ILi128EEENS7_ILi96EEEEEELi96ENS_12float_e4m3_tEfNS_4arch4Sm90ELb1ELb0ELb1ELb0ELb0ELb0ELb0ELb1ELb1ELb0ELb0ELb0EEENS1_21CollectiveEpilogueFwdINS6_IJSA_SC_SB_EEES9_NS_10bfloat16_tESG_Li384ELb0ELb0ELb0ELb1EEENS1_30DynamicPersistentTileSchedulerILi384ELi128ELb0ELb0ELb1EEEEEEEEEvNT_6ParamsE,"ax",@progbits
	.align	128
.text._ZN7cutlass13device_kernelIN5flash11enable_sm90INS1_16FlashAttnFwdSm90INS1_25CollectiveMainloopFwdSm90ILi2EN4cute5tupleIJNS5_1CILi1EEES8_S8_EEENS6_IJNS7_ILi192EEENS7_ILi128EEENS7_ILi96EEEEEELi96ENS_12float_e4m3_tEfNS_4arch4Sm90ELb1ELb0ELb1ELb0ELb0ELb0ELb0ELb1ELb1ELb0ELb0ELb0EEENS1_21CollectiveEpilogueFwdINS6_IJSA_SC_SB_EEES9_NS_10bfloat16_tESG_Li384ELb0ELb0ELb0ELb1EEENS1_30DynamicPersistentTileSchedulerILi384ELi128ELb0ELb0ELb1EEEEEEEEEvNT_6ParamsE:
        .type           _ZN7cutlass13device_kernelIN5flash11enable_sm90INS1_16FlashAttnFwdSm90INS1_25CollectiveMainloopFwdSm90ILi2EN4cute5tupleIJNS5_1CILi1EEES8_S8_EEENS6_IJNS7_ILi192EEENS7_ILi128EEENS7_ILi96EEEEEELi96ENS_12float_e4m3_tEfNS_4arch4Sm90ELb1ELb0ELb1ELb0ELb0ELb0ELb0ELb1ELb1ELb0ELb0ELb0EEENS1_21CollectiveEpilogueFwdINS6_IJSA_SC_SB_EEES9_NS_10bfloat16_tESG_Li384ELb0ELb0ELb0ELb1EEENS1_30DynamicPersistentTileSchedulerILi384ELi128ELb0ELb0ELb1EEEEEEEEEvNT_6ParamsE,@function
        .size           _ZN7cutlass13device_kernelIN5flash11enable_sm90INS1_16FlashAttnFwdSm90INS1_25CollectiveMainloopFwdSm90ILi2EN4cute5tupleIJNS5_1CILi1EEES8_S8_EEENS6_IJNS7_ILi192EEENS7_ILi128EEENS7_ILi96EEEEEELi96ENS_12float_e4m3_tEfNS_4arch4Sm90ELb1ELb0ELb1ELb0ELb0ELb0ELb0ELb1ELb1ELb0ELb0ELb0EEENS1_21CollectiveEpilogueFwdINS6_IJSA_SC_SB_EEES9_NS_10bfloat16_tESG_Li384ELb0ELb0ELb0ELb1EEENS1_30DynamicPersistentTileSchedulerILi384ELi128ELb0ELb0ELb1EEEEEEEEEvNT_6ParamsE,(.L_x_12368 - _ZN7cutlass13device_kernelIN5flash11enable_sm90INS1_16FlashAttnFwdSm90INS1_25CollectiveMainloopFwdSm90ILi2EN4cute5tupleIJNS5_1CILi1EEES8_S8_EEENS6_IJNS7_ILi192EEENS7_ILi128EEENS7_ILi96EEEEEELi96ENS_12float_e4m3_tEfNS_4arch4Sm90ELb1ELb0ELb1ELb0ELb0ELb0ELb0ELb1ELb1ELb0ELb0ELb0EEENS1_21CollectiveEpilogueFwdINS6_IJSA_SC_SB_EEES9_NS_10bfloat16_tESG_Li384ELb0ELb0ELb0ELb1EEENS1_30DynamicPersistentTileSchedulerILi384ELi128ELb0ELb0ELb1EEEEEEEEEvNT_6ParamsE)
        .other          _ZN7cutlass13device_kernelIN5flash11enable_sm90INS1_16FlashAttnFwdSm90INS1_25CollectiveMainloopFwdSm90ILi2EN4cute5tupleIJNS5_1CILi1EEES8_S8_EEENS6_IJNS7_ILi192EEENS7_ILi128EEENS7_ILi96EEEEEELi96ENS_12float_e4m3_tEfNS_4arch4Sm90ELb1ELb0ELb1ELb0ELb0ELb0ELb0ELb1ELb1ELb0ELb0ELb0EEENS1_21CollectiveEpilogueFwdINS6_IJSA_SC_SB_EEES9_NS_10bfloat16_tESG_Li384ELb0ELb0ELb0ELb1EEENS1_30DynamicPersistentTileSchedulerILi384ELi128ELb0ELb0ELb1EEEEEEEEEvNT_6ParamsE,@"STO_CUDA_ENTRY STV_DEFAULT"
_ZN7cutlass13device_kernelIN5flash11enable_sm90INS1_16FlashAttnFwdSm90INS1_25CollectiveMainloopFwdSm90ILi2EN4cute5tupleIJNS5_1CILi1EEES8_S8_EEENS6_IJNS7_ILi192EEENS7_ILi128EEENS7_ILi96EEEEEELi96ENS_12float_e4m3_tEfNS_4arch4Sm90ELb1ELb0ELb1ELb0ELb0ELb0ELb0ELb1ELb1ELb0ELb0ELb0EEENS1_21CollectiveEpilogueFwdINS6_IJSA_SC_SB_EEES9_NS_10bfloat16_tESG_Li384ELb0ELb0ELb0ELb1EEENS1_30DynamicPersistentTileSchedulerILi384ELi128ELb0ELb0ELb1EEEEEEEEEvNT_6ParamsE:
        /* <DEDUP_REMOVED lines=23> */
.L_x_9471:
[----:B------:R-:W-:Y:S05]  /*0170*/  BSYNC B0 ;  /* 0x0000000000007941 */ /* 0x000fea0003800000 */
.L_x_9470:
[----:B------:R-:W-:Y:S01]  /*0180*/  VOTEU.ANY UP0, P0 ;  /* 0x00000000003f7886 */ /* 0x000fe20000000100 */
[----:B------:R-:W1:Y:S01]  /*0190*/  SHFL.IDX PT, R2, R0, RZ, 0x1f ;  /* 0x00001fff00027589 */ /* 0x000e6200000e0000 */
[----:B------:R-:W-:Y:S01]  /*01a0*/  UMOV UR4, 0x1 ;  /* 0x0000000100047882 */ /* 0x000fe20000000000 */
[----:B------:R-:W-:Y:S02]  /*01b0*/  VOTEU.ANY UP1, P0 ;  /* 0x00000000003f7886 */ /* 0x000fe40000020100 */
[----:B------:R-:W2:Y:S01]  /*01c0*/  @UP0 S2UR UR7, SR_CgaCtaId ;  /* 0x00000000000709c3 */ /* 0x000ea20000008800 */
[----:B------:R-:W-:Y:S01]  /*01d0*/  @UP0 UMOV UR6, 0x400 ;  /* 0x0000040000060882 */ /* 0x000fe20000000000 */
[----:B------:R-:W-:-:S04]  /*01e0*/  @UP0 UIADD3 UR4, -UR4, 0x100000, URZ ;  /* 0x0010000004040890 */ /* 0x000fc8000fffe13f */
[----:B------:R-:W-:Y:S02]  /*01f0*/  @UP0 USHF.L.U32 UR5, UR4, 0xb, URZ ;  /* 0x0000000b04050899 */ /* 0x000fe4000800063f */
[----:B------:R-:W-:Y:S01]  /*0200*/  @UP0 USHF.L.U32 UR4, UR4, 0x1, URZ ;  /* 0x0000000104040899 */ /* 0x000fe2000800063f */
[----:B-1----:R-:W-:Y:S02]  /*0210*/  ISETP.NE.AND P1, PT, R2, RZ, PT ;  /* 0x000000ff0200720c */ /* 0x002fe40003f25270 */
[----:B------:R-:W-:Y:S01]  /*0220*/  SHF.R.U32.HI R2, RZ, 0x7, R3 ;  /* 0x00000007ff027819 */ /* 0x000fe20000011603 */
[----:B--2---:R-:W-:Y:S01]  /*0230*/  @UP0 ULEA UR6, UR7, UR6, 0x18 ;  /* 0x0000000607060291 */ /* 0x004fe2000f8ec03f */
[----:B------:R-:W-:-:S04]  /*0240*/  VOTEU.ANY UP0, P0 ;  /* 0x00000000003f7886 */ /* 0x000fc80000000100 */
[----:B------:R-:W1:Y:S04]  /*0250*/  SHFL.IDX PT, R2, R2, RZ, 0x1f ;  /* 0x00001fff02027589 */ /* 0x000e6800000e0000 */
[----:B------:R-:W2:Y:S03]  /*0260*/  FENCE.VIEW.ASYNC.S ;  /* 0x00000000000073c6 */ /* 0x000ea60000000000 */
[----:B--2---:R2:W3:Y:S01]  /*0270*/  @UP0 SYNCS.EXCH.64 URZ, [UR6+0x19c00], UR4 ;  /* 0x019c0004063f05b2 */ /* 0x0044e20008000100 */
[----:B------:R2:W4:Y:S01]  /*0280*/  @UP1 SYNCS.EXCH.64 URZ, [UR6+0x19c20], UR4 ;  /* 0x019c2004063f15b2 */ /* 0x0005220008000100 */
[----:B------:R-:W-:Y:S05]  /*0290*/  @P1 BRA `(.L_x_9472) ;  /* 0x0000000000481947 */ /* 0x000fea0003800000 */
[----:B--2---:R-:W2:Y:S01]  /*02a0*/  S2UR UR5, SR_CgaCtaId ;  /* 0x00000000000579c3 */ /* 0x004ea20000008800 */
[----:B------:R-:W-:Y:S01]  /*02b0*/  UMOV UR4, 0x400 ;  /* 0x0000040000047882 */ /* 0x000fe20000000000 */
[----:B------:R-:W-:Y:S01]  /*02c0*/  UMOV UR6, 0x1 ;  /* 0x0000000100067882 */ /* 0x000fe20000000000 */
[----:B------:R-:W-:Y:S01]  /*02d0*/  UMOV UR9, 0x3 ;  /* 0x0000000300097882 */ /* 0x000fe20000000000 */
[----:B------:R-:W-:-:S04]  /*02e0*/  UIADD3 UR6, -UR6, 0x100000, URZ ;  /* 0x0010000006067890 */ /* 0x000fc8000fffe13f */
[----:B------:R-:W-:Y:S02]  /*02f0*/  USHF.L.U32 UR7, UR6, 0xb, URZ ;  /* 0x0000000b06077899 */ /* 0x000fe4000800063f */
[----:B------:R-:W-:Y:S01]  /*0300*/  USHF.L.U32 UR6, UR6, 0x1, URZ ;  /* 0x0000000106067899 */ /* 0x000fe2000800063f */
[----:B------:R-:W-:Y:S01]  /*0310*/  ELECT P0, URZ, PT ;  /* 0x00000000003f782f */ /* 0x000fe20003800000 */
[----:B--2---:R-:W-:Y:S02]  /*0320*/  ULEA UR8, UR5, UR4, 0x18 ;  /* 0x0000000405087291 */ /* 0x004fe4000f8ec03f */
[----:B------:R-:W-:-:S04]  /*0330*/  UIADD3 UR4, -UR9, 0x100000, URZ ;  /* 0x0010000009047890 */ /* 0x000fc8000fffe13f */
[----:B------:R-:W-:Y:S02]  /*0340*/  USHF.L.U32 UR5, UR4, 0xb, URZ ;  /* 0x0000000b04057899 */ /* 0x000fe4000800063f */
[----:B------:R-:W-:Y:S01]  /*0350*/  USHF.L.U32 UR4, UR4, 0x1, URZ ;  /* 0x0000000104047899 */ /* 0x000fe2000800063f */
[----:B------:R-:W2:Y:S03]  /*0360*/  FENCE.VIEW.ASYNC.S ;  /* 0x00000000000073c6 */ /* 0x000ea60000000000 */
[----:B--2---:R2:W1:Y:S08]  /*0370*/  SYNCS.EXCH.64 URZ, [UR8+0x19c30], UR6 ;  /* 0x019c3006083f75b2 */ /* 0x0044700008000100 */
[----:B------:R2:W1:Y:S01]  /*0380*/  SYNCS.EXCH.64 URZ, [UR8+0x19c40], UR4 ;  /* 0x019c4004083f75b2 */ /* 0x0004620008000100 */
[----:B------:R2:W1:Y:S01]  /*0390*/  SYNCS.EXCH.64 URZ, [UR8+0x19c38], UR6 ;  /* 0x019c3806083f75b2 */ /* 0x0004620008000100 */
[----:B------:R2:W1:Y:S01]  /*03a0*/  SYNCS.EXCH.64 URZ, [UR8+0x19c48], UR4 ;  /* 0x019c4804083f75b2 */ /* 0x0004620008000100 */
[----:B------:R-:W-:Y:S01]  /*03b0*/  NOP ;  /* 0x0000000000007918 */ /* 0x000fe20000000000 */
.L_x_9472:
[----:B------:R-:W5:Y:S01]  /*03c0*/  SHFL.IDX PT, R3, R0, RZ, 0x1f ;  /* 0x00001fff00037589 */ /* 0x000f6200000e0000 */
[----:B------:R-:W-:Y:S01]  /*03d0*/  NOP ;  /* 0x0000000000007918 */ /* 0x000fe20000000000 */
[----:B-----5:R-:W-:-:S13]  /*03e0*/  ISETP.NE.AND P0, PT, R3, RZ, PT ;  /* 0x000000ff0300720c */ /* 0x020fda0003f05270 */
[----:B------:R-:W-:Y:S05]  /*03f0*/  @P0 BRA `(.L_x_9473) ;  /* 0x0000000000480947 */ /* 0x000fea0003800000 */
[----:B--2---:R-:W2:Y:S01]  /*0400*/  S2UR UR5, SR_CgaCtaId ;  /* 0x00000000000579c3 */ /* 0x004ea20000008800 */
[----:B------:R-:W-:Y:S01]  /*0410*/  UMOV UR4, 0x400 ;  /* 0x0000040000047882 */ /* 0x000fe20000000000 */
[----:B------:R-:W-:Y:S01]  /*0420*/  UMOV UR6, 0x80 ;  /* 0x0000008000067882 */ /* 0x000fe20000000000 */
[----:B------:R-:W-:Y:S01]  /*0430*/  UMOV UR7, 0x180 ;  /* 0x0000018000077882 */ /* 0x000fe20000000000 */
[----:B------:R-:W-:Y:S01]  /*0440*/  ELECT P0, URZ, PT ;  /* 0x00000000003f782f */ /* 0x000fe20003800000 */
[----:B--2---:R-:W-:Y:S02]  /*0450*/  ULEA UR8, UR5, UR4, 0x18 ;  /* 0x0000000405087291 */ /* 0x004fe4000f8ec03f */
[----:B------:R-:W-:-:S04]  /*0460*/  UIADD3 UR4, -UR6, 0x100000, URZ ;  /* 0x0010000006047890 */ /* 0x000fc8000fffe13f */
[----:B------:R-:W-:Y:S02]  /*0470*/  USHF.L.U32 UR5, UR4, 0xb, URZ ;  /* 0x0000000b04057899 */ /* 0x000fe4000800063f */
[----:B------:R-:W-:Y:S02]  /*0480*/  USHF.L.U32 UR4, UR4, 0x1, URZ ;  /* 0x0000000104047899 */ /* 0x000fe4000800063f */
        /* <DEDUP_REMOVED lines=9> */
.L_x_9473:
[----:B------:R-:W5:Y:S01]  /*0520*/  SHFL.IDX PT, R3, R0, RZ, 0x1f ;  /* 0x00001fff00037589 */ /* 0x000f6200000e0000 */
[----:B------:R-:W-:Y:S01]  /*0530*/  NOP ;  /* 0x0000000000007918 */ /* 0x000fe20000000000 */
[----:B-----5:R-:W-:-:S13]  /*0540*/  ISETP.NE.AND P0, PT, R3, RZ, PT ;  /* 0x000000ff0300720c */ /* 0x020fda0003f05270 */
[----:B------:R-:W-:Y:S05]  /*0550*/  @P0 BRA `(.L_x_9474) ;  /* 0x0000000000380947 */ /* 0x000fea0003800000 */
[----:B--2---:R-:W2:Y:S01]  /*0560*/  S2UR UR5, SR_CgaCtaId ;  /* 0x00000000000579c3 */ /* 0x004ea20000008800 */
[----:B------:R-:W-:Y:S01]  /*0570*/  UMOV UR4, 0x400 ;  /* 0x0000040000047882 */ /* 0x000fe20000000000 */
[----:B------:R-:W-:Y:S01]  /*0580*/  UMOV UR7, 0x1 ;  /* 0x0000000100077882 */ /* 0x000fe20000000000 */
[----:B------:R-:W-:Y:S01]  /*0590*/  ELECT P0, URZ, PT ;  /* 0x00000000003f782f */ /* 0x000fe20003800000 */
[----:B--2---:R-:W-:Y:S02]  /*05a0*/  ULEA UR6, UR5, UR4, 0x18 ;  /* 0x0000000405067291 */ /* 0x004fe4000f8ec03f */
[----:B------:R-:W-:-:S04]  /*05b0*/  UIADD3 UR4, -UR7, 0x100000, URZ ;  /* 0x0010000007047890 */ /* 0x000fc8000fffe13f */
[----:B------:R-:W-:Y:S02]  /*05c0*/  USHF.L.U32 UR5, UR4, 0xb, URZ ;  /* 0x0000000b04057899 */ /* 0x000fe4000800063f */
[----:B------:R-:W-:Y:S01]  /*05d0*/  USHF.L.U32 UR4, UR4, 0x1, URZ ;  /* 0x0000000104047899 */ /* 0x000fe2000800063f */
[----:B------:R-:W2:Y:S11]  /*05e0*/  FENCE.VIEW.ASYNC.S ;  /* 0x00000000000073c6 */ /* 0x000eb60000000000 */
[----:B--2---:R2:W1:Y:S01]  /*05f0*/  SYNCS.EXCH.64 URZ, [UR6+0x19c70], UR4 ;  /* 0x019c7004063f75b2 */ /* 0x0044620008000100 */
[----:B------:R2:W1:Y:S01]  /*0600*/  SYNCS.EXCH.64 URZ, [UR6+0x19c80], UR4 ;  /* 0x019c8004063f75b2 */ /* 0x0004620008000100 */
[----:B------:R2:W1:Y:S01]  /*0610*/  SYNCS.EXCH.64 URZ, [UR6+0x19c78], UR4 ;  /* 0x019c7804063f75b2 */ /* 0x0004620008000100 */
[----:B------:R2:W1:Y:S01]  /*0620*/  SYNCS.EXCH.64 URZ, [UR6+0x19c88], UR4 ;  /* 0x019c8804063f75b2 */ /* 0x0004620008000100 */
[----:B------:R-:W-:Y:S01]  /*0630*/  NOP ;  /* 0x0000000000007918 */ /* 0x000fe20000000000 */
.L_x_9474:
        /* <DEDUP_REMOVED lines=22> */
.L_x_9475:
        /* <DEDUP_REMOVED lines=22> */
.L_x_9476:
[----:B-1----:R-:W-:Y:S01]  /*0900*/  ISETP.NE.AND P0, PT, R2, RZ, PT ;  /* 0x000000ff0200720c */ /* 0x002fe20003f05270 */
[----:B------:R-:W-:Y:S01]  /*0910*/  IMAD.MOV.U32 R2, RZ, RZ, 0x1 ;  /* 0x00000001ff027424 */ /* 0x000fe200078e00ff */
[----:B------:R-:W-:Y:S01]  /*0920*/  NOP ;  /* 0x0000000000007918 */ /* 0x000fe20000000000 */
[----:B------:R-:W-:-:S03]  /*0930*/  ULDC.64 UR46, c[0x0][0x208] ;  /* 0x00008200002e7ab9 */ /* 0x000fc60000000a00 */
[----:B------:R-:W-:-:S05]  /*0940*/  SEL R2, R2, 0x2, !P0 ;  /* 0x0000000202027807 */ /* 0x000fca0004000000 */
[----:B------:R1:W-:Y:S01]  /*0950*/  STL [R1], R2 ;  /* 0x0000000201007387 */ /* 0x0003e20000100800 */
[----:B---34-:R-:W-:Y:S06]  /*0960*/  BAR.SYNC.DEFER_BLOCKING 0x0 ;  /* 0x0000000000007b1d */ /* 0x018fec0000010000 */
[----:B------:R-:W-:Y:S05]  /*0970*/  @!P0 BRA `(.L_x_9477) ;  /* 0x000000a800208947 */ /* 0x000fea0003800000 */
.L_x_9478:
[----:B------:R-:W-:-:S08]  /*0980*/  NOP ;  /* 0x0000000000007918 */ /* 0x000fd00000000000 */
[----:B------:R-:W3:Y:S02]  /*0990*/  USETMAXREG.TRY_ALLOC.CTAPOOL UP0, 0xa0 ;  /* 0x000000a0000079c8 */ /* 0x000ee40008000600 */
[----:B---3--:R-:W-:-:S13]  /*09a0*/  PLOP3.LUT P0, PT, PT, PT, UP0, 0x80, 0x0 ;  /* 0x000000000000781c */ /* 0x008fda0003f0f008 */
[----:B------:R-:W-:Y:S05]  /*09b0*/  @!P0 BRA `(.L_x_9478) ;  /* 0xfffffffc00f08947 */ /* 0x000fea000383ffff */
[----:B--2---:R-:W2:Y:S08]  /*09c0*/  S2UR UR7, SR_CTAID.X ;  /* 0x00000000000779c3 */ /* 0x004eb00000002500 */
[----:B------:R-:W-:Y:S08]  /*09d0*/  BAR.ARV 0x4, 0x200 ;  /* 0x0108000000007b1d */ /* 0x000ff00000002000 */
[----:B------:R-:W2:Y:S08]  /*09e0*/  LDC R0, c[0x0][0xda8] ;  /* 0x00036a00ff007b82 */ /* 0x000eb00000000800 */
[----:B------:R-:W-:Y:S06]  /*09f0*/  BAR.ARV 0x8, 0x1a0 ;  /* 0x0206800000007b1d */ /* 0x000fec0000002000 */
[----:B--2---:R-:W-:-:S13]  /*0a00*/  ISETP.LE.AND P0, PT, R0, UR7, PT ;  /* 0x0000000700007c0c */ /* 0x004fda000bf03270 */
[----:B------:R-:W-:Y:S05]  /*0a10*/  @P0 EXIT ;  /* 0x000000000000094d */ /* 0x000fea0003800000 */
[----:B------:R-:W2:Y:S01]  /*0a20*/  LDL.LU R11, [R1] ;  /* 0x00000000010b7983 */ /* 0x000ea20000300800 */
[----:B-1----:R-:W1:Y:S01]  /*0a30*/  S2R R2, SR_TID.X ;  /* 0x0000000000027919 */ /* 0x002e620000002100 */
[----:B------:R-:W3:Y:S08]  /*0a40*/  S2UR UR48, SR_CgaCtaId ;  /* 0x00000000003079c3 */ /* 0x000ef00000008800 */
[----:B------:R-:W4:Y:S01]  /*0a50*/  S2UR UR6, SR_SWINHI ;  /* 0x00000000000679c3 */ /* 0x000f220000002f00 */
[----:B-1----:R-:W-:-:S05]  /*0a60*/  VIADD R10, R2, 0xffffff80 ;  /* 0xffffff80020a7836 */ /* 0x002fca0000000000 */
[----:B------:R-:W-:-:S04]  /*0a70*/  SHF.R.S32.HI R0, RZ, 0x1f, R10 ;  /* 0x0000001fff007819 */ /* 0x000fc8000001140a */
[CC--:B------:R-:W-:Y:S02]  /*0a80*/  LEA.HI R2, R0.reuse, R10.reuse, RZ, 0x7 ;  /* 0x0000000a00027211 */ /* 0x0c0fe400078f38ff */
[----:B------:R-:W-:Y:S02]  /*0a90*/  LEA.HI R3, R0, R10, RZ, 0x4 ;  /* 0x0000000a00037211 */ /* 0x000fe400078f20ff */
[----:B------:R-:W-:Y:S02]  /*0aa0*/  LOP3.LUT R157, R2, 0xffffff80, RZ, 0xc0, !PT ;  /* 0xffffff80029d7812 */ /* 0x000fe400078ec0ff */
[----:B------:R-:W-:-:S03]  /*0ab0*/  SHF.R.S32.HI R4, RZ, 0x4, R3 ;  /* 0x00000004ff047819 */ /* 0x000fc60000011403 */
[----:B------:R-:W-:Y:S01]  /*0ac0*/  IMAD.IADD R157, R10, 0x1, -R157 ;  /* 0x000000010a9d7824 */ /* 0x000fe200078e0a9d */
[----:B------:R-:W-:-:S04]  /*0ad0*/  LEA.HI R5, R3, R4, RZ, 0x1 ;  /* 0x0000000403057211 */ /* 0x000fc800078f08ff */
[----:B------:R-:W-:Y:S02]  /*0ae0*/  SHF.R.S32.HI R6, RZ, 0x1f, R157 ;  /* 0x0000001fff067819 */ /* 0x000fe4000001149d */
[----:B------:R-:W-:Y:S02]  /*0af0*/  LOP3.LUT R5, R5, 0x1ffffffe, RZ, 0xc0, !PT ;  /* 0x1ffffffe05057812 */ /* 0x000fe400078ec0ff */
[----:B------:R-:W-:Y:S02]  /*0b00*/  LEA.HI R7, R6, R157, RZ, 0x2 ;  /* 0x0000009d06077211 */ /* 0x000fe400078f10ff */
[----:B------:R-:W-:Y:S01]  /*0b10*/  SHF.R.S32.HI R12, RZ, 0x7, R2 ;  /* 0x00000007ff0c7819 */ /* 0x000fe20000011402 */
[----:B------:R-:W-:Y:S01]  /*0b20*/  IMAD.IADD R5, R4, 0x1, -R5 ;  /* 0x0000000104057824 */ /* 0x000fe200078e0a05 */
[----:B------:R-:W-:Y:S02]  /*0b30*/  LEA.HI R4, R0, R10, RZ, 0x5 ;  /* 0x0000000a00047211 */ /* 0x000fe400078f28ff */
[----:B------:R-:W-:Y:S01]  /*0b40*/  LOP3.LUT R3, R3, 0x7fffff0, RZ, 0xc0, !PT ;  /* 0x07fffff003037812 */ /* 0x000fe200078ec0ff */
[----:B------:R-:W-:Y:S01]  /*0b50*/  IMAD.HI R2, R12, 0x55555556, RZ ;  /* 0x555555560c027827 */ /* 0x000fe200078e02ff */
[----:B------:R-:W-:-:S02]  /*0b60*/  SHF.R.S32.HI R8, RZ, 0x2, R7 ;  /* 0x00000002ff087819 */ /* 0x000fc40000011407 */
[----:B------:R-:W-:Y:S01]  /*0b70*/  SHF.R.S32.HI R9, RZ, 0x1f, R7 ;  /* 0x0000001fff097819 */ /* 0x000fe20000011407 */
[----:B------:R-:W-:Y:S01]  /*0b80*/  IMAD.IADD R3, R10, 0x1, -R3 ;  /* 0x000000010a037824 */ /* 0x000fe200078e0a03 */
[----:B------:R-:W-:Y:S02]  /*0b90*/  SHF.R.S32.HI R13, RZ, 0x5, R4 ;  /* 0x00000005ff0d7819 */ /* 0x000fe40000011404 */
[----:B------:R-:W-:Y:S01]  /*0ba0*/  LEA.HI R9, R9, R8, RZ, 0x3 ;  /* 0x0000000809097211 */ /* 0x000fe200078f18ff */
[----:B------:R-:W-:Y:S01]  /*0bb0*/  UMOV UR39, 0x400 ;  /* 0x0000040000277882 */ /* 0x000fe20000000000 */
[----:B------:R-:W-:Y:S01]  /*0bc0*/  LEA.HI R2, R2, R2, RZ, 0x1 ;  /* 0x0000000202027211 */ /* 0x000fe200078f08ff */
[----:B---3--:R-:W-:Y:S01]  /*0bd0*/  ULEA UR39, UR48, UR39, 0x18 ;  /* 0x0000002730277291 */ /* 0x008fe2000f8ec03f */
[----:B------:R-:W-:Y:S01]  /*0be0*/  LOP3.LUT R9, R9, 0xfffffff8, RZ, 0xc0, !PT ;  /* 0xfffffff809097812 */ /* 0x000fe200078ec0ff */
[----:B------:R-:W-:Y:S01]  /*0bf0*/  IMAD R4, R13, 0x10, R3 ;  /* 0x000000100d047824 */ /* 0x000fe200078e0203 */
[----:B------:R-:W-:-:S02]  /*0c00*/  LEA.HI R6, R6, R157, RZ, 0x5 ;  /* 0x0000009d06067211 */ /* 0x000fc400078f28ff */
[----:B------:R-:W-:Y:S01]  /*0c10*/  LEA.HI R0, R0, R10, RZ, 0x2 ;  /* 0x0000000a00007211 */ /* 0x000fe200078f10ff */
[----:B------:R-:W-:Y:S01]  /*0c20*/  IMAD R22, R2, -0x3, R12 ;  /* 0xfffffffd02167824 */ /* 0x000fe200078e020c */
[----:B------:R-:W-:Y:S01]  /*0c30*/  SHF.R.S32.HI R6, RZ, 0x5, R6 ;  /* 0x00000005ff067819 */ /* 0x000fe20000011406 */
[----:B------:R-:W-:Y:S01]  /*0c40*/  IMAD R3, R4, 0x4, R5 ;  /* 0x0000000404037824 */ /* 0x000fe200078e0205 */
[----:B------:R-:W-:Y:S01]  /*0c50*/  LOP3.LUT R2, R0, 0x1ffffffc, RZ, 0xc0, !PT ;  /* 0x1ffffffc00027812 */ /* 0x000fe200078ec0ff */
[----:B------:R-:W-:Y:S01]  /*0c60*/  IMAD.IADD R9, R8, 0x1, -R9 ;  /* 0x0000000108097824 */ /* 0x000fe200078e0a09 */
[----:B------:R-:W-:Y:S01]  /*0c70*/  UMOV UR4, UR39 ;  /* 0x0000002700047c82 */ /* 0x000fe20008000000 */
[----:B----4-:R-:W-:Y:S01]  /*0c80*/  UMOV UR5, UR6 ;  /* 0x0000000600057c82 */ /* 0x010fe20008000000 */
[----:B------:R-:W-:Y:S01]  /*0c90*/  LOP3.LUT R4, R7, 0x7ffffffc, RZ, 0xc0, !PT ;  /* 0x7ffffffc07047812 */ /* 0x000fe200078ec0ff */
[----:B------:R-:W-:Y:S02]  /*0ca0*/  IMAD.U32 R18, RZ, RZ, UR4 ;  /* 0x00000004ff127e24 */ /* 0x000fe4000f8e00ff */
[----:B------:R-:W-:-:S02]  /*0cb0*/  IMAD.U32 R19, RZ, RZ, UR5 ;  /* 0x00000005ff137e24 */ /* 0x000fc4000f8e00ff */
[----:B------:R-:W-:Y:S02]  /*0cc0*/  IMAD.SHL.U32 R3, R3, 0x8, RZ ;  /* 0x0000000803037824 */ /* 0x000fe400078e00ff */
[----:B------:R-:W-:Y:S02]  /*0cd0*/  IMAD R9, R6, 0x10, R9 ;  /* 0x0000001006097824 */ /* 0x000fe400078e0209 */
[----:B------:R-:W-:Y:S01]  /*0ce0*/  IMAD.IADD R152, R10, 0x1, -R2 ;  /* 0x000000010a987824 */ /* 0x000fe200078e0a02 */
[----:B------:R-:W-:Y:S01]  /*0cf0*/  SHF.R.S32.HI R154, RZ, 0x2, R0 ;  /* 0x00000002ff9a7819 */ /* 0x000fe20000011400 */
[----:B------:R-:W-:Y:S01]  /*0d00*/  IMAD.WIDE R18, R3, 0x2, R18 ;  /* 0x0000000203127825 */ /* 0x000fe200078e0212 */
[----:B------:R-:W-:-:S03]  /*0d10*/  UMOV UR4, UR7 ;  /* 0x0000000700047c82 */ /* 0x000fc60008000000 */
[----:B------:R-:W-:Y:S02]  /*0d20*/  IMAD R22, R22, 0x40, R9 ;  /* 0x0000004016167824 */ /* 0x000fe400078e0209 */
[----:B------:R-:W-:Y:S02]  /*0d30*/  IMAD.MOV.U32 R156, RZ, RZ, RZ ;  /* 0x000000ffff9c7224 */ /* 0x000fe400078e00ff */
[----:B------:R-:W-:Y:S02]  /*0d40*/  IMAD.MOV.U32 R2, RZ, RZ, RZ ;  /* 0x000000ffff027224 */ /* 0x000fe400078e00ff */
[----:B------:R-:W-:Y:S02]  /*0d50*/  IMAD.SHL.U32 R152, R152, 0x8, RZ ;  /* 0x0000000898987824 */ /* 0x000fe400078e00ff */
[----:B------:R-:W-:Y:S01]  /*0d60*/  IMAD.IADD R17, R157, 0x1, -R4 ;  /* 0x000000019d117824 */ /* 0x000fe200078e0a04 */
[----:B------:R-:W-:Y:S01]  /*0d70*/  ULDC.64 UR36, c[0x0][0x198] ;  /* 0x0000660000247ab9 */ /* 0x000fe20000000a00 */
[----:B------:R-:W-:Y:S01]  /*0d80*/  UMOV UR38, URZ ;  /* 0x0000003f00267c82 */ /* 0x000fe20008000000 */
[----:B--2---:R-:W-:-:S07]  /*0d90*/  LOP3.LUT R16, R11, 0x1, RZ, 0xfc, !PT ;  /* 0x000000010b107812 */ /* 0x004fce00078efcff */
.L_x_9524:
        /* <DEDUP_REMOVED lines=11> */
[----:B--2---:R-:W-:Y:S05]  /*0e50*/  @!P0 BRA `(.L_x_9479) ;  /* 0x0000000000208947 */ /* 0x004fea0003800000 */
        /* <DEDUP_REMOVED lines=8> */
.L_x_9479:
[----:B------:R-:W-:Y:S01]  /*0ee0*/  ULDC UR6, c[0x0][0xdc4] ;  /* 0x0003710000067ab9 */ /* 0x000fe20000000800 */
[----:B------:R-:W-:Y:S01]  /*0ef0*/  UMOV UR40, UR7 ;  /* 0x0000000700287c82 */ /* 0x000fe20008000000 */
[----:B------:R-:W-:-:S11]  /*0f00*/  UISETP.NE.AND UP0, UPT, UR6, 0x1, UPT ;  /* 0x000000010600788c */ /* 0x000fd6000bf05270 */
[----:B------:R-:W-:Y:S02]  /*0f10*/  @UP0 ULDC.64 UR10, c[0x0][0xdc8] ;  /* 0x00037200000a0ab9 */ /* 0x000fe40000000a00 */
[----:B------:R-:W-:-:S04]  /*0f20*/  UIMAD.WIDE.U32 UR4, UR7, UR10, URZ ;  /* 0x0000000a070472a5 */ /* 0x000fc8000f8e003f */
[----:B------:R-:W-:-:S04]  /*0f30*/  @UP0 USHF.R.U32.HI UR40, URZ, UR11, UR5 ;  /* 0x0000000b3f280299 */ /* 0x000fc80008011605 */
[----:B------:R-:W-:-:S12]  /*0f40*/  UIMAD UR4, UR40, UR6, URZ ;  /* 0x00000006280472a4 */ /* 0x000fd8000f8e023f */
.L_x_9480:
[----:B------:R-:W1:Y:S01]  /*0f50*/  LDC R3, c[0x0][0x428] ;  /* 0x00010a00ff037b82 */ /* 0x000e620000000800 */
[----:B------:R-:W-:Y:S01]  /*0f60*/  ULDC.64 UR10, c[0x0][0x3f8] ;  /* 0x0000fe00000a7ab9 */ /* 0x000fe20000000a00 */
[----:B------:R-:W-:Y:S01]  /*0f70*/  ULDC UR43, c[0x0][0xdb8] ;  /* 0x00036e00002b7ab9 */ /* 0x000fe20000000800 */
[----:B------:R-:W-:Y:S01]  /*0f80*/  ISETP.NE.U32.AND P0, PT, RZ, UR10, PT ;  /* 0x0000000aff007c0c */ /* 0x000fe2000bf05070 */
[----:B------:R-:W-:Y:S01]  /*0f90*/  UISETP.NE.AND UP0, UPT, UR43, 0x1, UPT ;  /* 0x000000012b00788c */ /* 0x000fe2000bf05270 */
[----:B------:R-:W-:Y:S01]  /*0fa0*/  IMAD.MOV.U32 R135, RZ, RZ, RZ ;  /* 0x000000ffff877224 */ /* 0x000fe200078e00ff */
[----:B------:R-:W-:Y:S01]  /*0fb0*/  ULOP3.LUT UR5, URZ, UR40, URZ, 0x33, !UPT ;  /* 0x000000283f057292 */ /* 0x000fe2000f8e333f */
[----:B------:R-:W-:Y:S01]  /*0fc0*/  ISETP.NE.AND.EX P0, PT, RZ, UR11, PT, P0 ;  /* 0x0000000bff007c0c */ /* 0x000fe2000bf05300 */
[----:B------:R-:W2:Y:S01]  /*0fd0*/  LDC R0, c[0x0][0x288] ;  /* 0x0000a200ff007b82 */ /* 0x000ea20000000800 */
[----:B------:R-:W-:Y:S01]  /*0fe0*/  UIADD3 UR4, UR7, -UR4, URZ ;  /* 0x8000000407047290 */ /* 0x000fe2000fffe03f */
[----:B------:R-:W-:Y:S01]  /*0ff0*/  CS2R R8, SRZ ;  /* 0x0000000000087805 */ /* 0x000fe2000001ff00 */
[----:B------:R-:W-:Y:S01]  /*1000*/  ULDC UR42, c[0x0][0xdac] ;  /* 0x00036b00002a7ab9 */ /* 0x000fe20000000800 */
[----:B------:R-:W-:Y:S01]  /*1010*/  ULDC UR6, c[0x0][0xdc4] ;  /* 0x0003710000067ab9 */ /* 0x000fe20000000800 */
[----:B------:R-:W-:Y:S01]  /*1020*/  UIADD3 UR42, UR5, UR42, URZ ;  /* 0x0000002a052a7290 */ /* 0x000fe2000fffe03f */
[----:B------:R-:W-:Y:S01]  /*1030*/  CS2R R10, SRZ ;  /* 0x00000000000a7805 */ /* 0x000fe2000001ff00 */
[----:B------:R-:W-:Y:S01]  /*1040*/  UIMAD UR8, UR8, UR6, UR4 ;  /* 0x00000006080872a4 */ /* 0x000fe2000f8e0204 */
[----:B------:R-:W3:Y:S01]  /*1050*/  LDC R89, c[0x0][0x404] ;  /* 0x00010100ff597b82 */ /* 0x000ee20000000800 */
[----:B------:R-:W-:Y:S01]  /*1060*/  UIMAD UR42, UR42, 0xc0, URZ ;  /* 0x000000c02a2a78a4 */ /* 0x000fe2000f8e023f */
[----:B------:R-:W-:Y:S01]  /*1070*/  CS2R R12, SRZ ;  /* 0x00000000000c7805 */ /* 0x000fe2000001ff00 */
[----:B------:R-:W-:Y:S01]  /*1080*/  @UP0 ULDC UR4, c[0x0][0xdbc] ;  /* 0x00036f0000040ab9 */ /* 0x000fe20000000800 */
[----:B------:R-:W-:Y:S01]  /*1090*/  @UP0 ULDC UR6, c[0x0][0xdc0] ;  /* 0x0003700000060ab9 */ /* 0x000fe20000000800 */
[----:B------:R-:W-:Y:S01]  /*10a0*/  UIMAD.WIDE.U32 UR4, UR8, UR4, URZ ;  /* 0x00000004080472a5 */ /* 0x000fe2000f8e003f */
[----:B------:R-:W-:Y:S01]  /*10b0*/  CS2R R14, SRZ ;  /* 0x00000000000e7805 */ /* 0x000fe2000001ff00 */
[----:B------:R-:W-:Y:S01]  /*10c0*/  UMOV UR44, UR8 ;  /* 0x00000008002c7c82 */ /* 0x000fe20008000000 */
[----:B------:R-:W4:Y:S01]  /*10d0*/  LDC R4, c[0x0][0x2e0] ;  /* 0x0000b800ff047b82 */ /* 0x000f220000000800 */
[----:B-1----:R-:W-:Y:S01]  /*10e0*/  ISETP.NE.AND P1, PT, R3, 0x1, PT ;  /* 0x000000010300780c */ /* 0x002fe20003f25270 */
[----:B------:R-:W-:Y:S01]  /*10f0*/  @UP0 USHF.R.U32.HI UR44, URZ, UR6, UR5 ;  /* 0x000000063f2c0299 */ /* 0x000fe20008011605 */
[----:B------:R-:W-:-:S02]  /*1100*/  CS2R R20, SRZ ;  /* 0x0000000000147805 */ /* 0x000fc4000001ff00 */
[----:B------:R-:W-:Y:S02]  /*1110*/  CS2R R24, SRZ ;  /* 0x0000000000187805 */ /* 0x000fe4000001ff00 */
[----:B------:R-:W-:Y:S01]  /*1120*/  CS2R R26, SRZ ;  /* 0x00000000001a7805 */ /* 0x000fe2000001ff00 */
[----:B------:R-:W-:Y:S01]  /*1130*/  UIADD3 UR4, -UR44, URZ, URZ ;  /* 0x0000003f2c047290 */ /* 0x000fe2000fffe13f */
[----:B------:R-:W-:Y:S02]  /*1140*/  CS2R R28, SRZ ;  /* 0x00000000001c7805 */ /* 0x000fe4000001ff00 */
[----:B--2---:R-:W-:Y:S02]  /*1150*/  IADD3 R0, -R0, 0x13f, RZ ;  /* 0x0000013f00007810 */ /* 0x004fe40007ffe1ff */
[----:B------:R-:W-:Y:S01]  /*1160*/  CS2R R30, SRZ ;  /* 0x00000000001e7805 */ /* 0x000fe2000001ff00 */
[----:B------:R-:W-:Y:S01]  /*1170*/  UIMAD UR43, UR43, UR4, UR8 ;  /* 0x000000042b2b72a4 */ /* 0x000fe2000f8e0208 */
[----:B------:R-:W-:-:S02]  /*1180*/  CS2R R32, SRZ ;  /* 0x0000000000207805 */ /* 0x000fc4000001ff00 */
[----:B------:R-:W-:Y:S02]  /*1190*/  CS2R R34, SRZ ;  /* 0x0000000000227805 */ /* 0x000fe4000001ff00 */
[----:B------:R-:W-:Y:S01]  /*11a0*/  CS2R R36, SRZ ;  /* 0x0000000000247805 */ /* 0x000fe2000001ff00 */
[----:B------:R-:W1:Y:S01]  /*11b0*/  @P1 LDC R6, c[0x0][0x42c] ;  /* 0x00010b00ff061b82 */ /* 0x000e620000000800 */
[----:B------:R-:W-:Y:S02]  /*11c0*/  CS2R R38, SRZ ;  /* 0x0000000000267805 */ /* 0x000fe4000001ff00 */
[----:B---3--:R-:W-:Y:S01]  /*11d0*/  SEL R89, R89, 0x1, P0 ;  /* 0x0000000159597807 */ /* 0x008fe20000000000 */
[----:B------:R-:W-:Y:S01]  /*11e0*/  IMAD.U32 R23, RZ, RZ, UR43 ;  /* 0x0000002bff177e24 */ /* 0x000fe2000f8e00ff */
[----:B------:R-:W-:Y:S02]  /*11f0*/  PLOP3.LUT P0, PT, PT, PT, PT, 0x80, 0x0 ;  /* 0x000000000000781c */ /* 0x000fe40003f0f070 */
[----:B------:R-:W-:-:S02]  /*1200*/  CS2R R40, SRZ ;  /* 0x0000000000287805 */ /* 0x000fc4000001ff00 */
[----:B------:R-:W-:Y:S02]  /*1210*/  CS2R R42, SRZ ;  /* 0x00000000002a7805 */ /* 0x000fe4000001ff00 */
[----:B------:R-:W-:Y:S01]  /*1220*/  CS2R R44, SRZ ;  /* 0x00000000002c7805 */ /* 0x000fe2000001ff00 */
[----:B------:R-:W2:Y:S01]  /*1230*/  @P1 LDC R7, c[0x0][0x430] ;  /* 0x00010c00ff071b82 */ /* 0x000ea20000000800 */
[----:B------:R-:W-:Y:S01]  /*1240*/  CS2R R46, SRZ ;  /* 0x00000000002e7805 */ /* 0x000fe2000001ff00 */
[CC--:B----4-:R-:W-:Y:S01]  /*1250*/  IMAD R3, R89.reuse, R4.reuse, R0 ;  /* 0x0000000459037224 */ /* 0x0d0fe200078e0200 */
[----:B------:R-:W-:Y:S01]  /*1260*/  CS2R R48, SRZ ;  /* 0x0000000000307805 */ /* 0x000fe2000001ff00 */
[----:B------:R-:W-:Y:S01]  /*1270*/  IMAD R0, R89, R4, 0x7f ;  /* 0x0000007f59007424 */ /* 0x000fe200078e0204 */
[----:B------:R-:W-:Y:S01]  /*1280*/  CS2R R50, SRZ ;  /* 0x0000000000327805 */ /* 0x000fe2000001ff00 */
[----:B------:R-:W-:Y:S01]  /*1290*/  VIADD R4, R3, UR42 ;  /* 0x0000002a03047c36 */ /* 0x000fe20008000000 */
[----:B------:R-:W-:-:S02]  /*12a0*/  CS2R R52, SRZ ;  /* 0x0000000000347805 */ /* 0x000fc4000001ff00 */
[----:B------:R-:W-:Y:S02]  /*12b0*/  CS2R R54, SRZ ;  /* 0x0000000000367805 */ /* 0x000fe4000001ff00 */
[----:B------:R-:W-:Y:S02]  /*12c0*/  SHF.R.S32.HI R3, RZ, 0x1f, R0 ;  /* 0x0000001fff037819 */ /* 0x000fe40000011400 */
[----:B------:R-:W-:Y:S02]  /*12d0*/  CS2R R56, SRZ ;  /* 0x0000000000387805 */ /* 0x000fe4000001ff00 */
[----:B------:R-:W-:Y:S01]  /*12e0*/  SHF.R.S32.HI R5, RZ, 0x1f, R4 ;  /* 0x0000001fff057819 */ /* 0x000fe20000011404 */
[----:B------:R-:W-:Y:S01]  /*12f0*/  IMAD.MOV.U32 R58, RZ, RZ, RZ ;  /* 0x000000ffff3a7224 */ /* 0x000fe200078e00ff */
[----:B------:R-:W-:Y:S02]  /*1300*/  LEA.HI R3, R3, R0, RZ, 0x7 ;  /* 0x0000000003037211 */ /* 0x000fe400078f38ff */
[----:B------:R-:W-:Y:S01]  /*1310*/  LEA.HI R5, R5, R4, RZ, 0x7 ;  /* 0x0000000405057211 */ /* 0x000fe200078f38ff */
[----:B-1----:R-:W-:Y:S01]  /*1320*/  @P1 IMAD.HI.U32 R0, R6, UR43, RZ ;  /* 0x0000002b06001c27 */ /* 0x002fe2000f8e00ff */
[----:B------:R-:W-:-:S02]  /*1330*/  SHF.R.S32.HI R3, RZ, 0x7, R3 ;  /* 0x00000007ff037819 */ /* 0x000fc40000011403 */
[----:B------:R-:W-:-:S04]  /*1340*/  SHF.R.S32.HI R88, RZ, 0x7, R5 ;  /* 0x00000007ff587819 */ /* 0x000fc80000011405 */
[----:B------:R-:W-:Y:S01]  /*1350*/  VIMNMX R88, R3, R88, PT ;  /* 0x0000005803587248 */ /* 0x000fe20003fe0100 */
[----:B------:R-:W-:Y:S01]  /*1360*/  IMAD.MOV.U32 R3, RZ, RZ, RZ ;  /* 0x000000ffff037224 */ /* 0x000fe200078e00ff */
[----:B--2---:R-:W-:Y:S01]  /*1370*/  @P1 SHF.R.U32.HI R23, RZ, R7, R0 ;  /* 0x00000007ff171219 */ /* 0x004fe20000011600 */
[----:B------:R-:W-:Y:S01]  /*1380*/  IMAD.MOV.U32 R0, RZ, RZ, RZ ;  /* 0x000000ffff007224 */ /* 0x000fe200078e00ff */
[----:B------:R-:W-:Y:S02]  /*1390*/  ISETP.GE.AND P1, PT, R88, 0x1, PT ;  /* 0x000000015800780c */ /* 0x000fe40003f26270 */
[----:B------:R-:W-:-:S11]  /*13a0*/  CS2R R6, SRZ ;  /* 0x0000000000067805 */ /* 0x000fd6000001ff00 */
[----:B------:R-:W-:Y:S05]  /*13b0*/  @!P1 BRA `(.L_x_9481) ;  /* 0x00000088007c9947 */ /* 0x000fea0003800000 */
        /* <DEDUP_REMOVED lines=33> */
.L_x_9482:
        /* <DEDUP_REMOVED lines=49> */
.L_x_9598:
[----:B------:R-:W-:Y:S05]  /*18e0*/  @!P1 BRA `(.L_x_9484) ;  /* 0x0000000000049947 */ /* 0x000fea0003800000 */
[----:B------:R-:W-:Y:S01]  /*18f0*/  BPT.TRAP 0x1 ;  /* 0x000000040000795c */ /* 0x000fe20000300000 */
.L_x_9484:
[----:B-1----:R-:W-:Y:S01]  /*1900*/  IMAD.U32 R3, RZ, RZ, UR38 ;  /* 0x00000026ff037e24 */ /* 0x002fe2000f8e00ff */
[----:B------:R-:W-:-:S04]  /*1910*/  SHF.L.U32 R4, R2, 0x1f, RZ ;  /* 0x0000001f02047819 */ /* 0x000fc800000006ff */
[----:B------:R-:W-:-:S04]  /*1920*/  LEA R3, R3, UR39, 0x3 ;  /* 0x0000002703037c11 */ /* 0x000fc8000f8e18ff */
[----:B------:R1:W2:Y:S01]  /*1930*/  SYNCS.PHASECHK.TRANS64.TRYWAIT P2, [R3+URZ+0x19c30], R4 ;  /* 0x019c3004030075a7 */ /* 0x0002a2000804017f */
[----:B------:R-:W-:Y:S05]  /*1940*/  @!P1 BRA `(.L_x_9485) ;  /* 0x0000000000049947 */ /* 0x000fea0003800000 */
[----:B------:R-:W-:Y:S01]  /*1950*/  BPT.TRAP 0x1 ;  /* 0x000000040000795c */ /* 0x000fe20000300000 */
.L_x_9485:
[----:B------:R-:W3:Y:S01]  /*1960*/  S2R R5, SR_TID.X ;  /* 0x0000000000057919 */ /* 0x000ee20000002100 */
[----:B------:R-:W-:Y:S01]  /*1970*/  IMAD.MOV.U32 R135, RZ, RZ, RZ ;  /* 0x000000ffff877224 */ /* 0x000fe200078e00ff */
[----:B---3--:R-:W-:Y:S01]  /*1980*/  LOP3.LUT P0, RZ, R5, 0x7f, RZ, 0xc0, !PT ;  /* 0x0000007f05ff7812 */ /* 0x008fe2000780c0ff */
[----:B--2---:R-:W-:-:S12]  /*1990*/  @P2 BRA `(.L_x_9486) ;  /* 0x0000000000082947 */ /* 0x004fd80003800000 */
[----:B------:R-:W2:Y:S02]  /*19a0*/  SYNCS.PHASECHK.TRANS64.TRYWAIT P2, [R3+URZ+0x19c30], R4 ;  /* 0x019c3004030075a7 */ /* 0x000ea4000804017f */
[----:B--2---:R-:W-:Y:S05]  /*19b0*/  @!P2 BRA `(.L_x_9487) ;  /* 0x000000cc0080a947 */ /* 0x004fea0003800000 */
.L_x_9486:
[----:B------:R-:W-:Y:S05]  /*19c0*/  WARPSYNC.ALL ;  /* 0x0000000000007948 */ /* 0x000fea0003800000 */
[----:B------:R-:W-:Y:S01]  /*19d0*/  UIADD3 UR4, UR39, 0x13800, URZ ;  /* 0x0001380027047890 */ /* 0x000fe2000fffe03f */
[----:B------:R-:W-:Y:S01]  /*19e0*/  WARPGROUP.ARRIVE ;  /* 0x00000000000079c5 */ /* 0x000fe20000000000 */
[----:B------:R-:W-:Y:S01]  /*19f0*/  ULOP3.LUT UR12, UR41, 0x10000, URZ, 0xfc, !UPT ;  /* 0x00010000290c7892 */ /* 0x000fe2000f8efc3f */
[----:B------:R-:W-:Y:S01]  /*1a00*/  VIADD R100, R22, UR42 ;  /* 0x0000002a16647c36 */ /* 0x000fe20008000000 */
[----:B------:R-:W-:Y:S01]  /*1a10*/  USHF.R.U32.HI UR4, URZ, 0x4, UR4 ;  /* 0x000000043f047899 */ /* 0x000fe20008011604 */
[----:B-12---:R-:W-:Y:S01]  /*1a20*/  @!P0 VIADD R3, R3, 0x19c40 ;  /* 0x00019c4003038836 */ /* 0x006fe20000000000 */
[----:B------:R-:W-:Y:S01]  /*1a30*/  UMOV UR13, 0xc0000010 ;  /* 0xc0000010000d7882 */ /* 0x000fe20000000000 */
[----:B------:R-:W-:Y:S01]  /*1a40*/  UMOV UR15, 0xc0000010 ;  /* 0xc0000010000f7882 */ /* 0x000fe20000000000 */
[----:B------:R-:W-:Y:S01]  /*1a50*/  ULOP3.LUT UR4, UR4, 0x3fff, URZ, 0xc0, !UPT ;  /* 0x00003fff04047892 */ /* 0x000fe2000f8ec03f */
[----:B------:R-:W-:Y:S01]  /*1a60*/  IMAD.MOV.U32 R134, RZ, RZ, R135 ;  /* 0x000000ffff867224 */ /* 0x000fe200078e0087 */
[----:B------:R-:W-:Y:S01]  /*1a70*/  UMOV UR5, 0xc0000010 ;  /* 0xc000001000057882 */ /* 0x000fe20000000000 */
[----:B------:R-:W-:Y:S01]  /*1a80*/  UMOV UR7, 0xc0000010 ;  /* 0xc000001000077882 */ /* 0x000fe20000000000 */
[----:B------:R-:W-:Y:S01]  /*1a90*/  ULOP3.LUT UR16, UR4, 0x10000, URZ, 0xfc, !UPT ;  /* 0x0001000004107892 */ /* 0x000fe2000f8efc3f */
[----:B------:R-:W-:Y:S01]  /*1aa0*/  @!P0 PRMT R3, RZ, 0x654, R3 ;  /* 0x00000654ff038816 */ /* 0x000fe20000000003 */
        /* <DEDUP_REMOVED lines=42> */
[C---:B------:R-:W-:Y:S01]  /*1d50*/  FMUL.FTZ R26, R0.reuse, R26 ;  /* 0x0000001a001a7220 */ /* 0x040fe20000410000 */
[C---:B------:R-:W-:Y:S01]  /*1d60*/  FMUL.FTZ R27, R0.reuse, R27 ;  /* 0x0000001b001b7220 */ /* 0x040fe20000410000 */
[C---:B------:R-:W-:Y:S01]  /*1d70*/  FMUL.FTZ R20, R0.reuse, R25 ;  /* 0x0000001900147220 */ /* 0x040fe20000410000 */
[----:B------:R-:W-:Y:S01]  /*1d80*/  FMUL.FTZ R25, R0, R29 ;  /* 0x0000001d00197220 */ /* 0x000fe20000410000 */
[----:B------:R1:W2:Y:S01]  /*1d90*/  MUFU.TANH R112, R26 ;  /* 0x0000001a00707308 */ /* 0x0002a20000002400 */
[----:B------:R-:W-:-:S02]  /*1da0*/  IMAD.MOV.U32 R29, RZ, RZ, -0x80 ;  /* 0xffffff80ff1d7424 */ /* 0x000fc400078e00ff */
[C---:B------:R-:W-:Y:S01]  /*1db0*/  FMUL.FTZ R5, R0.reuse, R36 ;  /* 0x0000002400057220 */ /* 0x040fe20000410000 */
[C---:B------:R-:W-:Y:S01]  /*1dc0*/  FMUL.FTZ R12, R0.reuse, R32 ;  /* 0x00000020000c7220 */ /* 0x040fe20000410000 */
[----:B------:R-:W-:Y:S01]  /*1dd0*/  FMUL.FTZ R30, R0, R30 ;  /* 0x0000001e001e7220 */ /* 0x000fe20000410000 */
[----:B------:R-:W-:Y:S02]  /*1de0*/  IMAD R29, R88, R29, 0x80 ;  /* 0x00000080581d7424 */ /* 0x000fe400078e021d */
[C---:B------:R-:W-:Y:S01]  /*1df0*/  FMUL.FTZ R14, R0.reuse, R33 ;  /* 0x00000021000e7220 */ /* 0x040fe20000410000 */
[C---:B------:R-:W-:Y:S01]  /*1e00*/  FMUL.FTZ R31, R0.reuse, R31 ;  /* 0x0000001f001f7220 */ /* 0x040fe20000410000 */
[----:B------:R3:W4:Y:S01]  /*1e10*/  MUFU.TANH R116, R27 ;  /* 0x0000001b00747308 */ /* 0x0007220000002400 */
[----:B-1----:R-:W1:Y:S01]  /*1e20*/  LDC R26, c[0x0][0x2e0] ;  /* 0x0000b800ff1a7b82 */ /* 0x002e620000000800 */
[C---:B------:R-:W-:Y:S01]  /*1e30*/  FMUL.FTZ R8, R0.reuse, R37 ;  /* 0x0000002500087220 */ /* 0x040fe20000410000 */
[C---:B------:R-:W-:Y:S01]  /*1e40*/  FMUL.FTZ R34, R0.reuse, R34 ;  /* 0x0000002200227220 */ /* 0x040fe20000410000 */
[C---:B------:R-:W-:Y:S01]  /*1e50*/  FMUL.FTZ R35, R0.reuse, R35 ;  /* 0x0000002300237220 */ /* 0x040fe20000410000 */
[C---:B------:R-:W-:Y:S01]  /*1e60*/  FMUL.FTZ R38, R0.reuse, R38 ;  /* 0x0000002600267220 */ /* 0x040fe20000410000 */
[C---:B------:R-:W-:Y:S01]  /*1e70*/  FMUL.FTZ R39, R0.reuse, R39 ;  /* 0x0000002700277220 */ /* 0x040fe20000410000 */
[C---:B------:R-:W-:Y:S01]  /*1e80*/  FMUL.FTZ R7, R0.reuse, R41 ;  /* 0x0000002900077220 */ /* 0x040fe20000410000 */
[----:B------:R-:W5:Y:S01]  /*1e90*/  MUFU.TANH R30, R30 ;  /* 0x0000001e001e7308 */ /* 0x000f620000002400 */
[----:B---3--:R-:W3:Y:S01]  /*1ea0*/  LDC R27, c[0x0][0x288] ;  /* 0x0000a200ff1b7b82 */ /* 0x008ee20000000800 */
        /* <DEDUP_REMOVED lines=15> */
[----:B-1----:R-:W-:-:S02]  /*1fa0*/  IMAD R36, R89, R26, R29 ;  /* 0x0000001a59247224 */ /* 0x002fc400078e021d */
[C---:B------:R-:W-:Y:S01]  /*1fb0*/  FMUL.FTZ R63, R0.reuse, R63 ;  /* 0x0000003f003f7220 */ /* 0x040fe20000410000 */
[C---:B------:R-:W-:Y:S01]  /*1fc0*/  FMUL.FTZ R67, R0.reuse, R67 ;  /* 0x0000004300437220 */ /* 0x040fe20000410000 */
[C---:B------:R-:W-:Y:S01]  /*1fd0*/  FMUL.FTZ R4, R0.reuse, R40 ;  /* 0x0000002800047220 */ /* 0x040fe20000410000 */
[C---:B------:R-:W-:Y:S02]  /*1fe0*/  IMAD R37, R17.reuse, -0x2, R36 ;  /* 0xfffffffe11257824 */ /* 0x040fe400078e0224 */
[C---:B------:R-:W-:Y:S01]  /*1ff0*/  FMUL.FTZ R71, R0.reuse, R71 ;  /* 0x0000004700477220 */ /* 0x040fe20000410000 */
[----:B------:R-:W-:Y:S01]  /*2000*/  FMUL.FTZ R6, R0, R44 ;  /* 0x0000002c00067220 */ /* 0x000fe20000410000 */
[----:B------:R-:W1:Y:S01]  /*2010*/  MUFU.TANH R35, R35 ;  /* 0x0000002300237308 */ /* 0x000e620000002400 */
[----:B---3--:R-:W-:Y:S01]  /*2020*/  IADD3 R32, R36, 0x1, -R27 ;  /* 0x0000000124207810 */ /* 0x008fe20007ffe81b */
[C---:B------:R-:W-:Y:S01]  /*2030*/  FMUL.FTZ R75, R0.reuse, R75 ;  /* 0x0000004b004b7220 */ /* 0x040fe20000410000 */
[C---:B------:R-:W-:Y:S01]  /*2040*/  FMUL.FTZ R9, R0.reuse, R48 ;  /* 0x0000003000097220 */ /* 0x040fe20000410000 */
[C---:B------:R-:W-:Y:S01]  /*2050*/  FMUL.FTZ R78, R0.reuse, R78 ;  /* 0x0000004e004e7220 */ /* 0x040fe20000410000 */
[----:B------:R-:W-:Y:S01]  /*2060*/  FMUL.FTZ R79, R0, R79 ;  /* 0x0000004f004f7220 */ /* 0x000fe20000410000 */
[----:B------:R-:W-:-:S02]  /*2070*/  IMAD R33, R17, -0x2, R32 ;  /* 0xfffffffe11217824 */ /* 0x000fc400078e0220 */
[C---:B------:R-:W-:Y:S01]  /*2080*/  FMUL.FTZ R11, R0.reuse, R52 ;  /* 0x00000034000b7220 */ /* 0x040fe20000410000 */
[----:B------:R-:W3:Y:S01]  /*2090*/  MUFU.TANH R38, R38 ;  /* 0x0000002600267308 */ /* 0x000ee20000002400 */
[C---:B------:R-:W-:Y:S01]  /*20a0*/  FMUL.FTZ R82, R0.reuse, R82 ;  /* 0x0000005200527220 */ /* 0x040fe20000410000 */
[C---:B------:R-:W-:Y:S01]  /*20b0*/  FMUL.FTZ R83, R0.reuse, R83 ;  /* 0x0000005300537220 */ /* 0x040fe20000410000 */
[----:B------:R-:W-:Y:S01]  /*20c0*/  IADD3 R36, R33, 0x8, R100 ;  /* 0x0000000821247810 */ /* 0x000fe20007ffe064 */
[C---:B------:R-:W-:Y:S01]  /*20d0*/  FMUL.FTZ R15, R0.reuse, R56 ;  /* 0x00000038000f7220 */ /* 0x040fe20000410000 */
[C---:B------:R-:W-:Y:S01]  /*20e0*/  FMUL.FTZ R86, R0.reuse, R86 ;  /* 0x0000005600567220 */ /* 0x040fe20000410000 */
[C---:B------:R-:W-:Y:S01]  /*20f0*/  FMUL.FTZ R87, R0.reuse, R87 ;  /* 0x0000005700577220 */ /* 0x040fe20000410000 */
[----:B------:R-:W-:Y:S01]  /*2100*/  VIMNMX R29, R37, R36, PT ;  /* 0x00000024251d7248 */ /* 0x000fe20003fe0100 */
[----:B------:R-:W3:Y:S01]  /*2110*/  MUFU.TANH R39, R39 ;  /* 0x0000002700277308 */ /* 0x000ee20000002400 */
[C---:B------:R-:W-:Y:S01]  /*2120*/  FMUL.FTZ R90, R0.reuse, R24 ;  /* 0x00000018005a7220 */ /* 0x040fe20000410000 */
[C---:B------:R-:W-:Y:S01]  /*2130*/  FMUL.FTZ R21, R0.reuse, R28 ;  /* 0x0000001c00157220 */ /* 0x040fe20000410000 */
[C---:B------:R-:W-:Y:S01]  /*2140*/  ISETP.GT.AND P2, PT, R29.reuse, RZ, PT ;  /* 0x000000ff1d00720c */ /* 0x040fe20003f44270 */
[C---:B------:R-:W-:Y:S01]  /*2150*/  FMUL.FTZ R13, R0.reuse, R49 ;  /* 0x00000031000d7220 */ /* 0x040fe20000410000 */
[C---:B------:R-:W-:Y:S01]  /*2160*/  ISETP.GT.AND P3, PT, R29.reuse, 0x1, PT ;  /* 0x000000011d00780c */ /* 0x040fe20003f64270 */
[----:B------:R-:W-:Y:S01]  /*2170*/  FMUL.FTZ R49, R0, R72 ;  /* 0x0000004800317220 */ /* 0x000fe20000410000 */
[C---:B------:R-:W-:Y:S01]  /*2180*/  ISETP.GT.AND P4, PT, R29.reuse, 0x8, PT ;  /* 0x000000081d00780c */ /* 0x040fe20003f84270 */
[----:B------:R-:W3:Y:S01]  /*2190*/  MUFU.TANH R42, R42 ;  /* 0x0000002a002a7308 */ /* 0x000ee20000002400 */
[----:B--2---:R-:W-:Y:S01]  /*21a0*/  FSEL R112, R112, -INF , P2 ;  /* 0xff80000070707808 */ /* 0x004fe20001000000 */
[----:B------:R-:W-:Y:S01]  /*21b0*/  FMUL.FTZ R10, R0, R45 ;  /* 0x0000002d000a7220 */ /* 0x000fe20000410000 */
[----:B----4-:R-:W-:Y:S01]  /*21c0*/  FSEL R116, R116, -INF , P3 ;  /* 0xff80000074747808 */ /* 0x010fe20001800000 */
[C---:B------:R-:W-:Y:S01]  /*21d0*/  FMUL.FTZ R45, R0.reuse, R68 ;  /* 0x00000044002d7220 */ /* 0x040fe20000410000 */
[C---:B------:R-:W-:Y:S01]  /*21e0*/  ISETP.GT.AND P2, PT, R29.reuse, 0x9, PT ;  /* 0x000000091d00780c */ /* 0x040fe20003f44270 */
[----:B------:R-:W-:Y:S01]  /*21f0*/  FMUL.FTZ R28, R0, R57 ;  /* 0x00000039001c7220 */ /* 0x000fe20000410000 */
[----:B-----5:R-:W-:Y:S01]  /*2200*/  FSEL R114, R30, -INF , P4 ;  /* 0xff8000001e727808 */ /* 0x020fe20002000000 */
[----:B------:R-:W2:Y:S01]  /*2210*/  MUFU.TANH R43, R43 ;  /* 0x0000002b002b7308 */ /* 0x000ea20000002400 */
[----:B------:R-:W-:Y:S01]  /*2220*/  FMNMX.FTZ R41, R112, R116, !PT ;  /* 0x0000007470297209 */ /* 0x000fe20007810000 */
[C---:B------:R-:W-:Y:S01]  /*2230*/  FMUL.FTZ R57, R0.reuse, R80 ;  /* 0x0000005000397220 */ /* 0x040fe20000410000 */
[----:B------:R-:W-:Y:S01]  /*2240*/  ISETP.GT.AND P3, PT, R29, 0x10, PT ;  /* 0x000000101d00780c */ /* 0x000fe20003f64270 */
[C---:B------:R-:W-:Y:S01]  /*2250*/  FMUL.FTZ R24, R0.reuse, R53 ;  /* 0x0000003500187220 */ /* 0x040fe20000410000 */
[----:B------:R-:W-:Y:S01]  /*2260*/  FSEL R110, R31, -INF , P2 ;  /* 0xff8000001f6e7808 */ /* 0x000fe20001000000 */
[----:B------:R-:W-:Y:S01]  /*2270*/  FMUL.FTZ R53, R0, R73 ;  /* 0x0000004900357220 */ /* 0x000fe20000410000 */
[----:B------:R-:W-:Y:S01]  /*2280*/  FMNMX.FTZ R41, R114, R41, !PT ;  /* 0x0000002972297209 */ /* 0x000fe20007810000 */
[----:B------:R-:W4:Y:S01]  /*2290*/  MUFU.TANH R46, R46 ;  /* 0x0000002e002e7308 */ /* 0x000f220000002400 */
[----:B------:R-:W-:Y:S01]  /*22a0*/  ISETP.GT.AND P2, PT, R29, 0x11, PT ;  /* 0x000000111d00780c */ /* 0x000fe20003f44270 */
[----:B------:R-:W-:Y:S01]  /*22b0*/  IMAD R89, R89, R26, -R27 ;  /* 0x0000001a59597224 */ /* 0x000fe200078e0a1b */
[----:B------:R-:W-:Y:S01]  /*22c0*/  FSEL R108, R34, -INF , P3 ;  /* 0xff800000226c7808 */ /* 0x000fe20001800000 */
[----:B------:R-:W-:Y:S01]  /*22d0*/  FMUL.FTZ R34, R0, R74 ;  /* 0x0000004a00227220 */ /* 0x000fe20000410000 */
[----:B------:R-:W-:Y:S01]  /*22e0*/  FMNMX.FTZ R41, R110, R41, !PT ;  /* 0x000000296e297209 */ /* 0x000fe20007810000 */
[----:B------:R5:W-:Y:S01]  /*22f0*/  @!P0 SYNCS.ARRIVE.TRANS64.RED.A1T0 RZ, [R3+URZ], RZ ;  /* 0x000000ff03ff89a7 */ /* 0x000be2000810043f */
[----:B------:R-:W-:Y:S01]  /*2300*/  ISETP.GT.AND P3, PT, R29, 0x18, PT ;  /* 0x000000181d00780c */ /* 0x000fe20003f64270 */
[----:B------:R-:W5:Y:S01]  /*2310*/  MUFU.TANH R47, R47 ;  /* 0x0000002f002f7308 */ /* 0x000f620000002400 */
[----:B-1----:R-:W-:Y:S01]  /*2320*/  FSEL R106, R35, -INF , P2 ;  /* 0xff800000236a7808 */ /* 0x002fe20001000000 */
[----:B------:R-:W-:Y:S01]  /*2330*/  VIADD R89, R89, UR42 ;  /* 0x0000002a59597c36 */ /* 0x000fe20008000000 */
[----:B------:R-:W-:-:S02]  /*2340*/  FMNMX.FTZ R41, R108, R41, !PT ;  /* 0x000000296c297209 */ /* 0x000fc40007810000 */
[C---:B------:R-:W-:Y:S02]  /*2350*/  ISETP.GT.AND P2, PT, R29.reuse, 0x19, PT ;  /* 0x000000191d00780c */ /* 0x040fe40003f44270 */
[----:B---3--:R-:W-:Y:S01]  /*2360*/  FSEL R104, R38, -INF , P3 ;  /* 0xff80000026687808 */ /* 0x008fe20001800000 */
[----:B------:R-:W1:Y:S01]  /*2370*/  MUFU.TANH R50, R50 ;  /* 0x0000003200327308 */ /* 0x000e620000002400 */
[----:B------:R-:W-:Y:S02]  /*2380*/  FMNMX.FTZ R41, R106, R41, !PT ;  /* 0x000000296a297209 */ /* 0x000fe40007810000 */
[----:B------:R-:W-:Y:S02]  /*2390*/  ISETP.GT.AND P3, PT, R29, 0x20, PT ;  /* 0x000000201d00780c */ /* 0x000fe40003f64270 */
[----:B------:R-:W-:Y:S01]  /*23a0*/  FSEL R102, R39, -INF , P2 ;  /* 0xff80000027667808 */ /* 0x000fe20001000000 */
[----:B------:R-:W-:Y:S01]  /*23b0*/  FMUL.FTZ R39, R0, R60 ;  /* 0x0000003c00277220 */ /* 0x000fe20000410000 */
[----:B------:R-:W-:Y:S01]  /*23c0*/  FMNMX.FTZ R41, R104, R41, !PT ;  /* 0x0000002968297209 */ /* 0x000fe20007810000 */
[----:B------:R-:W3:Y:S01]  /*23d0*/  MUFU.TANH R51, R51 ;  /* 0x0000003300337308 */ /* 0x000ee20000002400 */
[----:B------:R-:W-:-:S02]  /*23e0*/  ISETP.GT.AND P2, PT, R29, 0x21, PT ;  /* 0x000000211d00780c */ /* 0x000fc40003f44270 */
[----:B------:R-:W-:Y:S02]  /*23f0*/  FSEL R98, R42, -INF , P3 ;  /* 0xff8000002a627808 */ /* 0x000fe40001800000 */
[----:B------:R-:W-:Y:S02]  /*2400*/  FMNMX.FTZ R41, R102, R41, !PT ;  /* 0x0000002966297209 */ /* 0x000fe40007810000 */
[----:B------:R-:W-:Y:S01]  /*2410*/  ISETP.GT.AND P3, PT, R29, 0x28, PT ;  /* 0x000000281d00780c */ /* 0x000fe20003f64270 */
[----:B------:R-:W-:Y:S01]  /*2420*/  MUFU.TANH R54, R54 ;  /* 0x0000003600367308 */ /* 0x000fe20000002400 */
[----:B--2---:R-:W-:Y:S01]  /*2430*/  FSEL R96, R43, -INF , P2 ;  /* 0xff8000002b607808 */ /* 0x004fe20001000000 */
[----:B------:R-:W-:Y:S01]  /*2440*/  FMUL.FTZ R43, R0, R64 ;  /* 0x00000040002b7220 */ /* 0x000fe20000410000 */
[----:B------:R-:W-:Y:S02]  /*2450*/  FMNMX.FTZ R41, R98, R41, !PT ;  /* 0x0000002962297209 */ /* 0x000fe40007810000 */
[----:B------:R-:W-:-:S02]  /*2460*/  ISETP.GT.AND P2, PT, R29, 0x29, PT ;  /* 0x000000291d00780c */ /* 0x000fc40003f44270 */
[----:B----4-:R-:W-:Y:S01]  /*2470*/  FSEL R94, R46, -INF , P3 ;  /* 0xff8000002e5e7808 */ /* 0x010fe20001800000 */
[----:B------:R-:W2:Y:S01]  /*2480*/  MUFU.TANH R55, R55 ;  /* 0x0000003700377308 */ /* 0x000ea20000002400 */
[----:B------:R-:W-:Y:S02]  /*2490*/  FMNMX.FTZ R41, R96, R41, !PT ;  /* 0x0000002960297209 */ /* 0x000fe40007810000 */
[----:B------:R-:W-:Y:S02]  /*24a0*/  ISETP.GT.AND P3, PT, R29, 0x30, PT ;  /* 0x000000301d00780c */ /* 0x000fe40003f64270 */
[----:B-----5:R-:W-:Y:S01]  /*24b0*/  FSEL R92, R47, -INF , P2 ;  /* 0xff8000002f5c7808 */ /* 0x020fe20001000000 */
[----:B------:R-:W-:Y:S01]  /*24c0*/  FMUL.FTZ R47, R0, R65 ;  /* 0x00000041002f7220 */ /* 0x000fe20000410000 */
[----:B------:R-:W-:Y:S01]  /*24d0*/  FMNMX.FTZ R41, R94, R41, !PT ;  /* 0x000000295e297209 */ /* 0x000fe20007810000 */
[----:B------:R-:W4:Y:S01]  /*24e0*/  MUFU.TANH R32, R58 ;  /* 0x0000003a00207308 */ /* 0x000f220000002400 */
[----:B------:R-:W-:Y:S01]  /*24f0*/  ISETP.GT.AND P2, PT, R29, 0x31, PT ;  /* 0x000000311d00780c */ /* 0x000fe20003f44270 */
[----:B------:R-:W-:Y:S01]  /*2500*/  FMUL.FTZ R65, R0, R85 ;  /* 0x0000005500417220 */ /* 0x000fe20000410000 */
[----:B-1----:R-:W-:-:S02]  /*2510*/  FSEL R74, R50, -INF , P3 ;  /* 0xff800000324a7808 */ /* 0x002fc40001800000 */
[----:B------:R-:W-:Y:S02]  /*2520*/  FMNMX.FTZ R41, R92, R41, !PT ;  /* 0x000000295c297209 */ /* 0x000fe40007810000 */
[----:B------:R-:W-:Y:S01]  /*2530*/  ISETP.GT.AND P3, PT, R29, 0x38, PT ;  /* 0x000000381d00780c */ /* 0x000fe20003f64270 */
[----:B------:R-:W-:Y:S01]  /*2540*/  MUFU.TANH R59, R59 ;  /* 0x0000003b003b7308 */ /* 0x000fe20000002400 */
[----:B------:R-:W-:-:S07]  /*2550*/  FMNMX.FTZ R41, R74, R41, !PT ;  /* 0x000000294a297209 */ /* 0x000fce0007810000 */
[----:B------:R3:W-:Y:S08]  /*2560*/  MUFU.TANH R35, R70 ;  /* 0x0000004600237308 */ /* 0x0007f00000002400 */
[----:B------:R-:W1:Y:S01]  /*2570*/  MUFU.TANH R62, R62 ;  /* 0x0000003e003e7308 */ /* 0x000e620000002400 */
[----:B---3--:R-:W-:Y:S01]  /*2580*/  FSEL R70, R51, -INF , P2 ;  /* 0xff80000033467808 */ /* 0x008fe20001000000 */
[----:B------:R-:W-:Y:S01]  /*2590*/  FMUL.FTZ R51, R0, R69 ;  /* 0x0000004500337220 */ /* 0x000fe20000410000 */
[----:B------:R-:W-:-:S02]  /*25a0*/  ISETP.GT.AND P2, PT, R29, 0x39, PT ;  /* 0x000000391d00780c */ /* 0x000fc40003f44270 */
[----:B------:R-:W-:Y:S02]  /*25b0*/  FMNMX.FTZ R41, R70, R41, !PT ;  /* 0x0000002946297209 */ /* 0x000fe40007810000 */
[----:B--2---:R-:W-:Y:S01]  /*25c0*/  FSEL R30, R55, -INF , P2 ;  /* 0xff800000371e7808 */ /* 0x004fe20001000000 */
[----:B------:R2:W3:Y:S01]  /*25d0*/  MUFU.TANH R31, R66 ;  /* 0x00000042001f7308 */ /* 0x0004e20000002400 */
[----:B------:R-:W-:Y:S01]  /*25e0*/  ISETP.GT.AND P2, PT, R29, 0x41, PT ;  /* 0x000000411d00780c */ /* 0x000fe20003f44270 */
[----:B------:R-:W-:-:S06]  /*25f0*/  FMUL.FTZ R55, R0, R76 ;  /* 0x0000004c00377220 */ /* 0x000fcc0000410000 */
[----:B------:R5:W3:Y:S01]  /*2600*/  MUFU.TANH R36, R63 ;  /* 0x0000003f00247308 */ /* 0x000ae20000002400 */
[----:B--2---:R-:W-:Y:S02]  /*2610*/  FSEL R66, R54, -INF , P3 ;  /* 0xff80000036427808 */ /* 0x004fe40001800000 */
[C---:B------:R-:W-:Y:S02]  /*2620*/  ISETP.GT.AND P3, PT, R29.reuse, 0x40, PT ;  /* 0x000000401d00780c */ /* 0x040fe40003f64270 */
[----:B------:R-:W-:Y:S02]  /*2630*/  FMNMX.FTZ R41, R66, R41, !PT ;  /* 0x0000002942297209 */ /* 0x000fe40007810000 */
[----:B----4-:R-:W-:Y:S01]  /*2640*/  FSEL R32, R32, -INF , P3 ;  /* 0xff80000020207808 */ /* 0x010fe20001800000 */
[----:B------:R2:W4:Y:S01]  /*2650*/  MUFU.TANH R40, R67 ;  /* 0x0000004300287308 */ /* 0x0005220000002400 */
[----:B------:R-:W-:Y:S01]  /*2660*/  FMNMX.FTZ R41, R30, R41, !PT ;  /* 0x000000291e297209 */ /* 0x000fe20007810000 */
[----:B-----5:R-:W-:Y:S01]  /*2670*/  FMUL.FTZ R63, R0, R84 ;  /* 0x00000054003f7220 */ /* 0x020fe20000410000 */
[----:B------:R-:W-:-:S02]  /*2680*/  ISETP.GT.AND P3, PT, R29, 0x48, PT ;  /* 0x000000481d00780c */ /* 0x000fc40003f64270 */
[----:B------:R-:W-:Y:S02]  /*2690*/  FMNMX.FTZ R41, R32, R41, !PT ;  /* 0x0000002920297209 */ /* 0x000fe40007810000 */
[----:B-1----:R-:W-:Y:S01]  /*26a0*/  FSEL R38, R62, -INF , P3 ;  /* 0xff8000003e267808 */ /* 0x002fe20001800000 */
[----:B------:R1:W-:Y:S01]  /*26b0*/  MUFU.TANH R50, R34 ;  /* 0x0000002200327308 */ /* 0x0003e20000002400 */
[----:B------:R-:W-:Y:S02]  /*26c0*/  ISETP.GT.AND P3, PT, R29, 0x50, PT ;  /* 0x000000501d00780c */ /* 0x000fe40003f64270 */
[----:B--2---:R-:W-:Y:S02]  /*26d0*/  VIADDMNMX R67, R100, R33, R37, PT ;  /* 0x0000002164437246 */ /* 0x004fe40003800125 */
[----:B---3--:R-:W-:Y:S02]  /*26e0*/  FSEL R42, R31, -INF , P3 ;  /* 0xff8000001f2a7808 */ /* 0x008fe40001800000 */
[----:B------:R-:W-:Y:S01]  /*26f0*/  ISETP.GT.AND P3, PT, R29, 0x58, PT ;  /* 0x000000581d00780c */ /* 0x000fe20003f64270 */
[----:B------:R-:W2:Y:S01]  /*2700*/  MUFU.TANH R44, R71 ;  /* 0x00000047002c7308 */ /* 0x000ea20000002400 */
[----:B-1----:R-:W-:Y:S01]  /*2710*/  FSEL R34, R59, -INF , P2 ;  /* 0xff8000003b227808 */ /* 0x002fe20001000000 */
[----:B------:R-:W-:Y:S01]  /*2720*/  FMUL.FTZ R59, R0, R77 ;  /* 0x0000004d003b7220 */ /* 0x000fe20000410000 */
[----:B------:R-:W-:-:S02]  /*2730*/  ISETP.GT.AND P2, PT, R29, 0x49, PT ;  /* 0x000000491d00780c */ /* 0x000fc40003f44270 */
[----:B------:R-:W-:Y:S02]  /*2740*/  FMNMX.FTZ R41, R34, R41, !PT ;  /* 0x0000002922297209 */ /* 0x000fe40007810000 */
[----:B------:R-:W-:Y:S01]  /*2750*/  FSEL R36, R36, -INF , P2 ;  /* 0xff80000024247808 */ /* 0x000fe20001000000 */
[----:B------:R-:W1:Y:S01]  /*2760*/  MUFU.TANH R48, R75 ;  /* 0x0000004b00307308 */ /* 0x000e620000002400 */
[----:B------:R-:W-:Y:S02]  /*2770*/  FMNMX.FTZ R41, R38, R41, !PT ;  /* 0x0000002926297209 */ /* 0x000fe40007810000 */
[----:B------:R-:W-:Y:S02]  /*2780*/  ISETP.GT.AND P2, PT, R29, 0x51, PT ;  /* 0x000000511d00780c */ /* 0x000fe40003f44270 */
[----:B------:R-:W-:Y:S02]  /*2790*/  FMNMX.FTZ R41, R36, R41, !PT ;  /* 0x0000002924297209 */ /* 0x000fe40007810000 */
[----:B----4-:R-:W-:Y:S01]  /*27a0*/  FSEL R40, R40, -INF , P2 ;  /* 0xff80000028287808 */ /* 0x010fe20001000000 */
[----:B------:R-:W3:Y:S01]  /*27b0*/  MUFU.TANH R54, R78 ;  /* 0x0000004e00367308 */ /* 0x000ee20000002400 */
[----:B------:R-:W-:-:S02]  /*27c0*/  FMNMX.FTZ R41, R42, R41, !PT ;  /* 0x000000292a297209 */ /* 0x000fc40007810000 */
[----:B------:R-:W-:Y:S02]  /*27d0*/  ISETP.GT.AND P2, PT, R29, 0x59, PT ;  /* 0x000000591d00780c */ /* 0x000fe40003f44270 */
[----:B------:R-:W-:Y:S01]  /*27e0*/  FSEL R46, R35, -INF , P3 ;  /* 0xff800000232e7808 */ /* 0x000fe20001800000 */
[----:B------:R-:W-:Y:S01]  /*27f0*/  IMAD.U32 R35, RZ, RZ, UR6 ;  /* 0x00000006ff237e24 */ /* 0x000fe2000f8e00ff */
[----:B------:R-:W-:Y:S01]  /*2800*/  FMNMX.FTZ R41, R40, R41, !PT ;  /* 0x0000002928297209 */ /* 0x000fe20007810000 */
[----:B------:R-:W4:Y:S01]  /*2810*/  MUFU.TANH R52, R79 ;  /* 0x0000004f00347308 */ /* 0x000f220000002400 */
[----:B------:R-:W-:Y:S02]  /*2820*/  ISETP.GT.AND P3, PT, R29, 0x60, PT ;  /* 0x000000601d00780c */ /* 0x000fe40003f64270 */
[----:B--2---:R-:W-:Y:S02]  /*2830*/  FSEL R44, R44, -INF , P2 ;  /* 0xff8000002c2c7808 */ /* 0x004fe40001000000 */
[----:B------:R-:W-:-:S02]  /*2840*/  FMNMX.FTZ R41, R46, R41, !PT ;  /* 0x000000292e297209 */ /* 0x000fc40007810000 */
[C---:B------:R-:W-:Y:S01]  /*2850*/  ISETP.GT.AND P2, PT, R29.reuse, 0x61, PT ;  /* 0x000000611d00780c */ /* 0x040fe20003f44270 */
[----:B------:R-:W2:Y:S01]  /*2860*/  MUFU.TANH R58, R82 ;  /* 0x00000052003a7308 */ /* 0x000ea20000002400 */
[----:B------:R-:W-:Y:S02]  /*2870*/  FSEL R50, R50, -INF , P3 ;  /* 0xff80000032327808 */ /* 0x000fe40001800000 */
[----:B------:R-:W-:Y:S02]  /*2880*/  FMNMX.FTZ R41, R44, R41, !PT ;  /* 0x000000292c297209 */ /* 0x000fe40007810000 */
[----:B------:R-:W-:Y:S02]  /*2890*/  ISETP.GT.AND P3, PT, R29, 0x68, PT ;  /* 0x000000681d00780c */ /* 0x000fe40003f64270 */
[----:B-1----:R-:W-:Y:S01]  /*28a0*/  FSEL R48, R48, -INF , P2 ;  /* 0xff80000030307808 */ /* 0x002fe20001000000 */
[----:B------:R-:W1:Y:S01]  /*28b0*/  MUFU.TANH R56, R83 ;  /* 0x0000005300387308 */ /* 0x000e620000002400 */
[----:B------:R-:W-:-:S02]  /*28c0*/  FMNMX.FTZ R41, R50, R41, !PT ;  /* 0x0000002932297209 */ /* 0x000fc40007810000 */
[C---:B------:R-:W-:Y:S02]  /*28d0*/  ISETP.GT.AND P2, PT, R29.reuse, 0x69, PT ;  /* 0x000000691d00780c */ /* 0x040fe40003f44270 */
[----:B---3--:R-:W-:Y:S02]  /*28e0*/  FSEL R54, R54, -INF , P3 ;  /* 0xff80000036367808 */ /* 0x008fe40001800000 */
[----:B------:R-:W-:Y:S01]  /*28f0*/  FMNMX.FTZ R41, R48, R41, !PT ;  /* 0x0000002930297209 */ /* 0x000fe20007810000 */
[----:B------:R-:W3:Y:S01]  /*2900*/  MUFU.TANH R62, R86 ;  /* 0x00000056003e7308 */ /* 0x000ee20000002400 */
[----:B------:R-:W-:Y:S02]  /*2910*/  ISETP.GT.AND P3, PT, R29, 0x70, PT ;  /* 0x000000701d00780c */ /* 0x000fe40003f64270 */
[----:B----4-:R-:W-:Y:S02]  /*2920*/  FSEL R52, R52, -INF , P2 ;  /* 0xff80000034347808 */ /* 0x010fe40001000000 */
[----:B------:R-:W-:-:S02]  /*2930*/  FMNMX.FTZ R41, R54, R41, !PT ;  /* 0x0000002936297209 */ /* 0x000fc40007810000 */
[C---:B------:R-:W-:Y:S01]  /*2940*/  ISETP.GT.AND P2, PT, R29.reuse, 0x71, PT ;  /* 0x000000711d00780c */ /* 0x040fe20003f44270 */
[----:B------:R-:W4:Y:S01]  /*2950*/  MUFU.TANH R87, R87 ;  /* 0x0000005700577308 */ /* 0x000f220000002400 */
[----:B--2---:R-:W-:Y:S02]  /*2960*/  FSEL R58, R58, -INF , P3 ;  /* 0xff8000003a3a7808 */ /* 0x004fe40001800000 */
[----:B------:R-:W-:Y:S02]  /*2970*/  FMNMX.FTZ R41, R52, R41, !PT ;  /* 0x0000002934297209 */ /* 0x000fe40007810000 */
[C---:B------:R-:W-:Y:S02]  /*2980*/  ISETP.GT.AND P3, PT, R29.reuse, 0x78, PT ;  /* 0x000000781d00780c */ /* 0x040fe40003f64270 */
[----:B-1----:R-:W-:Y:S01]  /*2990*/  FSEL R56, R56, -INF , P2 ;  /* 0xff80000038387808 */ /* 0x002fe20001000000 */
[----:B------:R-:W-:Y:S01]  /*29a0*/  MUFU.TANH R90, R90 ;  /* 0x0000005a005a7308 */ /* 0x000fe20000002400 */
[----:B------:R-:W-:Y:S01]  /*29b0*/  FMNMX.FTZ R31, R58, R41, !PT ;  /* 0x000000293a1f7209 */ /* 0x000fe20007810000 */
[C---:B------:R-:W-:Y:S01]  /*29c0*/  FMUL.FTZ R41, R0.reuse, R61 ;  /* 0x0000003d00297220 */ /* 0x040fe20000410000 */
[----:B------:R-:W-:Y:S01]  /*29d0*/  ISETP.GT.AND P2, PT, R29, 0x79, PT ;  /* 0x000000791d00780c */ /* 0x000fe20003f44270 */
[----:B------:R-:W-:Y:S01]  /*29e0*/  FMUL.FTZ R61, R0, R81 ;  /* 0x00000051003d7220 */ /* 0x000fe20000410000 */
[----:B---3--:R-:W-:-:S02]  /*29f0*/  FSEL R62, R62, -INF , P3 ;  /* 0xff8000003e3e7808 */ /* 0x008fc40001800000 */
[----:B------:R-:W-:Y:S01]  /*2a00*/  FMNMX.FTZ R31, R56, R31, !PT ;  /* 0x0000001f381f7209 */ /* 0x000fe20007810000 */
[----:B------:R-:W1:Y:S01]  /*2a10*/  MUFU.TANH R20, R20 ;  /* 0x0000001400147308 */ /* 0x000e620000002400 */
[----:B----4-:R-:W-:Y:S02]  /*2a20*/  FSEL R60, R87, -INF , P2 ;  /* 0xff800000573c7808 */ /* 0x010fe40001000000 */
[----:B------:R-:W-:Y:S02]  /*2a30*/  FMNMX.FTZ R31, R62, R31, !PT ;  /* 0x0000001f3e1f7209 */ /* 0x000fe40007810000 */
[C---:B------:R-:W-:Y:S02]  /*2a40*/  ISETP.GT.AND P3, PT, R67.reuse, 0x1, PT ;  /* 0x000000014300780c */ /* 0x040fe40003f64270 */
[----:B------:R-:W-:Y:S01]  /*2a50*/  FMNMX.FTZ R31, R60, R31, !PT ;  /* 0x0000001f3c1f7209 */ /* 0x000fe20007810000 */
[----:B------:R-:W2:Y:S01]  /*2a60*/  MUFU.TANH R21, R21 ;  /* 0x0000001500157308 */ /* 0x000ea20000002400 */
[----:B------:R-:W-:-:S03]  /*2a70*/  ISETP.GT.AND P4, PT, R67, 0x8, PT ;  /* 0x000000084300780c */ /* 0x000fc60003f84270 */
[----:B------:R-:W3:Y:S04]  /*2a80*/  SHFL.BFLY PT, R64, R31, 0x2, 0x1f ;  /* 0x0c401f001f407f89 */ /* 0x000ee800000e0000 */
[----:B------:R-:W-:Y:S01]  /*2a90*/  MUFU.TANH R25, R25 ;  /* 0x0000001900197308 */ /* 0x000fe20000002400 */
[----:B-1----:R-:W-:Y:S02]  /*2aa0*/  FSEL R37, R20, -INF , P3 ;  /* 0xff80000014257808 */ /* 0x002fe40001800000 */
[----:B------:R-:W-:-:S05]  /*2ab0*/  ISETP.GT.AND P3, PT, R67, 0x10, PT ;  /* 0x000000104300780c */ /* 0x000fca0003f64270 */
[----:B------:R-:W1:Y:S01]  /*2ac0*/  MUFU.TANH R12, R12 ;  /* 0x0000000c000c7308 */ /* 0x000e620000002400 */
[----:B--2---:R-:W-:-:S07]  /*2ad0*/  FSEL R68, R21, -INF , P4 ;  /* 0xff80000015447808 */ /* 0x004fce0002000000 */
[----:B------:R-:W-:Y:S01]  /*2ae0*/  MUFU.TANH R14, R14 ;  /* 0x0000000e000e7308 */ /* 0x000fe20000002400 */
[----:B---3--:R-:W-:-:S07]  /*2af0*/  FMNMX.FTZ R64, R31, R64, !PT ;  /* 0x000000401f407209 */ /* 0x008fce0007810000 */
[----:B------:R-:W2:Y:S01]  /*2b00*/  MUFU.TANH R5, R5 ;  /* 0x0000000500057308 */ /* 0x000ea20000002400 */
[----:B------:R-:W3:Y:S01]  /*2b10*/  SHFL.BFLY PT, R29, R64, 0x1, 0x1f ;  /* 0x0c201f00401d7f89 */ /* 0x000ee200000e0000 */
[----:B-1----:R-:W-:Y:S02]  /*2b20*/  FSEL R78, R12, -INF , P3 ;  /* 0xff8000000c4e7808 */ /* 0x002fe40001800000 */
[----:B------:R-:W-:-:S04]  /*2b30*/  ISETP.GT.AND P3, PT, R67, 0x18, PT ;  /* 0x000000184300780c */ /* 0x000fc80003f64270 */
[----:B------:R-:W-:Y:S08]  /*2b40*/  MUFU.TANH R8, R8 ;  /* 0x0000000800087308 */ /* 0x000ff00000002400 */
[----:B------:R-:W1:Y:S01]  /*2b50*/  MUFU.TANH R4, R4 ;  /* 0x0000000400047308 */ /* 0x000e620000002400 */
[----:B--2---:R-:W-:Y:S02]  /*2b60*/  FSEL R80, R5, -INF , P3 ;  /* 0xff80000005507808 */ /* 0x004fe40001800000 */
[----:B------:R-:W-:-:S05]  /*2b70*/  ISETP.GT.AND P3, PT, R67, 0x20, PT ;  /* 0x000000204300780c */ /* 0x000fca0003f64270 */
[----:B------:R-:W2:Y:S01]  /*2b80*/  MUFU.TANH R7, R7 ;  /* 0x0000000700077308 */ /* 0x000ea20000002400 */
[----:B---3--:R-:W-:-:S04]  /*2b90*/  FMNMX.FTZ R72, R64, R29, !PT ;  /* 0x0000001d40487209 */ /* 0x008fc80007810000 */
[C---:B------:R-:W-:Y:S01]  /*2ba0*/  FSETP.NEU.FTZ.AND P2, PT, R72.reuse, -INF , PT ;  /* 0xff8000004800780b */ /* 0x040fe20003f5d000 */
[----:B------:R-:W-:-:S02]  /*2bb0*/  FFMA.FTZ R29, R72, R35, -8 ;  /* 0xc1000000481d7423 */ /* 0x000fc40000010023 */
[----:B------:R-:W3:Y:S01]  /*2bc0*/  MUFU.TANH R6, R6 ;  /* 0x0000000600067308 */ /* 0x000ee20000002400 */
[----:B-1----:R-:W-:Y:S02]  /*2bd0*/  FSEL R82, R4, -INF , P3 ;  /* 0xff80000004527808 */ /* 0x002fe40001800000 */
[----:B------:R-:W-:Y:S02]  /*2be0*/  FSEL R29, R29, RZ, P2 ;  /* 0x000000ff1d1d7208 */ /* 0x000fe40001000000 */
[C---:B------:R-:W-:Y:S02]  /*2bf0*/  ISETP.GT.AND P2, PT, R67.reuse, RZ, PT ;  /* 0x000000ff4300720c */ /* 0x040fe40003f44270 */
[C---:B------:R-:W-:Y:S01]  /*2c00*/  ISETP.GT.AND P3, PT, R67.reuse, 0x28, PT ;  /* 0x000000284300780c */ /* 0x040fe20003f64270 */
[----:B------:R-:W1:Y:S01]  /*2c10*/  MUFU.TANH R10, R10 ;  /* 0x0000000a000a7308 */ /* 0x000e620000002400 */
[----:B------:R-:W-:Y:S01]  /*2c20*/  FSEL R90, R90, -INF , P2 ;  /* 0xff8000005a5a7808 */ /* 0x000fe20001000000 */
[-CC-:B------:R-:W-:Y:S01]  /*2c30*/  FFMA.FTZ R4, R104, R35.reuse, -R29.reuse ;  /* 0x0000002368047223 */ /* 0x180fe2000001081d */
[----:B------:R-:W-:Y:S01]  /*2c40*/  ISETP.GT.AND P2, PT, R67, 0x9, PT ;  /* 0x000000094300780c */ /* 0x000fe20003f44270 */
[--C-:B------:R-:W-:Y:S01]  /*2c50*/  FFMA.FTZ R5, R106, R35, -R29.reuse ;  /* 0x000000236a057223 */ /* 0x100fe2000001081d */
[----:B------:R-:W-:Y:S01]  /*2c60*/  FMNMX.FTZ R21, R90, R37, !PT ;  /* 0x000000255a157209 */ /* 0x000fe20007810000 */
[--C-:B------:R-:W-:Y:S01]  /*2c70*/  FFMA.FTZ R12, R108, R35, -R29.reuse ;  /* 0x000000236c0c7223 */ /* 0x100fe2000001081d */
[----:B------:R-:W-:Y:S01]  /*2c80*/  FSEL R76, R25, -INF , P2 ;  /* 0xff800000194c7808 */ /* 0x000fe20001000000 */
[----:B------:R-:W4:Y:S01]  /*2c90*/  MUFU.TANH R9, R9 ;  /* 0x0000000900097308 */ /* 0x000f220000002400 */
[----:B------:R-:W-:Y:S01]  /*2ca0*/  FMNMX.FTZ R21, R68, R21, !PT ;  /* 0x0000001544157209 */ /* 0x000fe20007810000 */
[-CC-:B------:R-:W-:Y:S01]  /*2cb0*/  FFMA.FTZ R20, R110, R35.reuse, -R29.reuse ;  /* 0x000000236e147223 */ /* 0x180fe2000001081d */
[C---:B------:R-:W-:Y:S01]  /*2cc0*/  ISETP.GT.AND P2, PT, R67.reuse, 0x11, PT ;  /* 0x000000114300780c */ /* 0x040fe20003f44270 */
[--C-:B------:R-:W-:Y:S01]  /*2cd0*/  FFMA.FTZ R31, R112, R35, -R29.reuse ;  /* 0x00000023701f7223 */ /* 0x100fe2000001081d */
[----:B------:R-:W-:Y:S01]  /*2ce0*/  FMNMX.FTZ R21, R76, R21, !PT ;  /* 0x000000154c157209 */ /* 0x000fe20007810000 */
[--C-:B------:R-:W-:Y:S01]  /*2cf0*/  FFMA.FTZ R33, R114, R35, -R29.reuse ;  /* 0x0000002372217223 */ /* 0x100fe2000001081d */
[----:B------:R-:W-:Y:S01]  /*2d00*/  FSEL R14, R14, -INF , P2 ;  /* 0xff8000000e0e7808 */ /* 0x000fe20001000000 */
[----:B------:R-:W5:Y:S01]  /*2d10*/  MUFU.TANH R13, R13 ;  /* 0x0000000d000d7308 */ /* 0x000f620000002400 */
        /* <DEDUP_REMOVED lines=10> */
[----:B------:R-:W-:Y:S01]  /*2dc0*/  ISETP.GT.AND P2, PT, R67, 0x21, PT ;  /* 0x000000214300780c */ /* 0x000fe20003f44270 */
[----:B------:R-:W-:Y:S01]  /*2dd0*/  FFMA.FTZ R38, R38, R35, -R29 ;  /* 0x0000002326267223 */ /* 0x000fe2000001081d */
[----:B------:R-:W-:-:S02]  /*2de0*/  FMNMX.FTZ R21, R8, R21, !PT ;  /* 0x0000001508157209 */ /* 0x000fc40007810000 */
[----:B--2---:R-:W-:Y:S01]  /*2df0*/  FSEL R84, R7, -INF , P2 ;  /* 0xff80000007547808 */ /* 0x004fe20001000000 */
[----:B------:R-:W2:Y:S01]  /*2e00*/  MUFU.TANH R24, R24 ;  /* 0x0000001800187308 */ /* 0x000ea20000002400 */
[----:B------:R-:W-:Y:S01]  /*2e10*/  FMNMX.FTZ R21, R82, R21, !PT ;  /* 0x0000001552157209 */ /* 0x000fe20007810000 */
[-CC-:B------:R-:W-:Y:S01]  /*2e20*/  FFMA.FTZ R7, R102, R35.reuse, -R29.reuse ;  /* 0x0000002366077223 */ /* 0x180fe2000001081d */
[----:B------:R-:W-:Y:S02]  /*2e30*/  ISETP.GT.AND P2, PT, R67, 0x29, PT ;  /* 0x000000294300780c */ /* 0x000fe40003f44270 */
[----:B---3--:R-:W-:Y:S01]  /*2e40*/  FSEL R86, R6, -INF , P3 ;  /* 0xff80000006567808 */ /* 0x008fe20001800000 */
[----:B------:R-:W-:-:S01]  /*2e50*/  FFMA.FTZ R6, R98, R35, -R29 ;  /* 0x0000002362067223 */ /* 0x000fc2000001081d */
[----:B------:R-:W-:Y:S01]  /*2e60*/  FMNMX.FTZ R21, R84, R21, !PT ;  /* 0x0000001554157209 */ /* 0x000fe20007810000 */
[----:B------:R-:W3:Y:S01]  /*2e70*/  MUFU.TANH R15, R15 ;  /* 0x0000000f000f7308 */ /* 0x000ee20000002400 */
[----:B------:R-:W-:-:S02]  /*2e80*/  ISETP.GT.AND P3, PT, R67, 0x30, PT ;  /* 0x000000304300780c */ /* 0x000fc40003f64270 */
[----:B-1----:R-:W-:Y:S02]  /*2e90*/  FSEL R10, R10, -INF , P2 ;  /* 0xff8000000a0a7808 */ /* 0x002fe40001000000 */
[----:B------:R-:W-:Y:S02]  /*2ea0*/  FMNMX.FTZ R21, R86, R21, !PT ;  /* 0x0000001556157209 */ /* 0x000fe40007810000 */
[----:B------:R-:W-:Y:S01]  /*2eb0*/  ISETP.GT.AND P2, PT, R67, 0x31, PT ;  /* 0x000000314300780c */ /* 0x000fe20003f44270 */
[----:B------:R-:W1:Y:S01]  /*2ec0*/  MUFU.TANH R28, R28 ;  /* 0x0000001c001c7308 */ /* 0x000e620000002400 */
[----:B----4-:R-:W-:Y:S01]  /*2ed0*/  FSEL R100, R9, -INF , P3 ;  /* 0xff80000009647808 */ /* 0x010fe20001800000 */
[----:B------:R-:W-:Y:S01]  /*2ee0*/  FFMA.FTZ R9, R96, R35, -R29 ;  /* 0x0000002360097223 */ /* 0x000fe2000001081d */
[----:B------:R-:W-:Y:S02]  /*2ef0*/  FMNMX.FTZ R21, R10, R21, !PT ;  /* 0x000000150a157209 */ /* 0x000fe40007810000 */
[----:B------:R-:W-:-:S02]  /*2f00*/  ISETP.GT.AND P3, PT, R67, 0x38, PT ;  /* 0x000000384300780c */ /* 0x000fc40003f64270 */
[----:B-----5:R-:W-:Y:S01]  /*2f10*/  FSEL R98, R13, -INF , P2 ;  /* 0xff8000000d627808 */ /* 0x020fe20001000000 */
[----:B------:R-:W4:Y:S01]  /*2f20*/  MUFU.TANH R39, R39 ;  /* 0x0000002700277308 */ /* 0x000f220000002400 */
[----:B------:R-:W-:Y:S01]  /*2f30*/  FMNMX.FTZ R21, R100, R21, !PT ;  /* 0x0000001564157209 */ /* 0x000fe20007810000 */
[-CC-:B------:R-:W-:Y:S01]  /*2f40*/  FFMA.FTZ R13, R74, R35.reuse, -R29.reuse ;  /* 0x000000234a0d7223 */ /* 0x180fe2000001081d */
[----:B------:R-:W-:Y:S02]  /*2f50*/  ISETP.GT.AND P2, PT, R67, 0x39, PT ;  /* 0x000000394300780c */ /* 0x000fe40003f44270 */
[----:B------:R-:W-:Y:S01]  /*2f60*/  FSEL R102, R11, -INF , P3 ;  /* 0xff8000000b667808 */ /* 0x000fe20001800000 */
[----:B------:R-:W-:-:S01]  /*2f70*/  FFMA.FTZ R11, R94, R35, -R29 ;  /* 0x000000235e0b7223 */ /* 0x000fc2000001081d */
[----:B------:R-:W-:Y:S01]  /*2f80*/  FMNMX.FTZ R21, R98, R21, !PT ;  /* 0x0000001562157209 */ /* 0x000fe20007810000 */
[----:B------:R-:W5:Y:S01]  /*2f90*/  MUFU.TANH R41, R41 ;  /* 0x0000002900297308 */ /* 0x000f620000002400 */
[----:B------:R-:W-:-:S02]  /*2fa0*/  ISETP.GT.AND P3, PT, R67, 0x40, PT ;  /* 0x000000404300780c */ /* 0x000fc40003f64270 */
[----:B--2---:R-:W-:Y:S01]  /*2fb0*/  FSEL R96, R24, -INF , P2 ;  /* 0xff80000018607808 */ /* 0x004fe20001000000 */
[----:B------:R-:W-:-:S01]  /*2fc0*/  FFMA.FTZ R24, R92, R35, -R29 ;  /* 0x000000235c187223 */ /* 0x000fc2000001081d */
[----:B------:R-:W-:Y:S02]  /*2fd0*/  FMNMX.FTZ R21, R102, R21, !PT ;  /* 0x0000001566157209 */ /* 0x000fe40007810000 */
[----:B------:R-:W-:Y:S01]  /*2fe0*/  ISETP.GT.AND P2, PT, R67, 0x41, PT ;  /* 0x000000414300780c */ /* 0x000fe20003f44270 */
[----:B------:R-:W2:Y:S01]  /*2ff0*/  MUFU.TANH R43, R43 ;  /* 0x0000002b002b7308 */ /* 0x000ea20000002400 */
[----:B---3--:R-:W-:Y:S01]  /*3000*/  FSEL R104, R15, -INF , P3 ;  /* 0xff8000000f687808 */ /* 0x008fe20001800000 */
[----:B------:R-:W-:Y:S01]  /*3010*/  FFMA.FTZ R15, R66, R35, -R29 ;  /* 0x00000023420f7223 */ /* 0x000fe2000001081d */
[----:B------:R-:W-:Y:S02]  /*3020*/  FMNMX.FTZ R21, R96, R21, !PT ;  /* 0x0000001560157209 */ /* 0x000fe40007810000 */
[----:B------:R-:W-:-:S02]  /*3030*/  ISETP.GT.AND P3, PT, R67, 0x48, PT ;  /* 0x000000484300780c */ /* 0x000fc40003f64270 */
[----:B-1----:R-:W-:Y:S01]  /*3040*/  FSEL R28, R28, -INF , P2 ;  /* 0xff8000001c1c7808 */ /* 0x002fe20001000000 */
[----:B------:R-:W1:Y:S01]  /*3050*/  MUFU.TANH R47, R47 ;  /* 0x0000002f002f7308 */ /* 0x000e620000002400 */
[----:B------:R-:W-:Y:S02]  /*3060*/  FMNMX.FTZ R21, R104, R21, !PT ;  /* 0x0000001568157209 */ /* 0x000fe40007810000 */
[----:B------:R-:W-:Y:S02]  /*3070*/  ISETP.GT.AND P2, PT, R67, 0x49, PT ;  /* 0x000000494300780c */ /* 0x000fe40003f44270 */
[----:B----4-:R-:W-:Y:S01]  /*3080*/  FSEL R94, R39, -INF , P3 ;  /* 0xff800000275e7808 */ /* 0x010fe20001800000 */
[----:B------:R-:W-:Y:S01]  /*3090*/  FFMA.FTZ R39, R32, R35, -R29 ;  /* 0x0000002320277223 */ /* 0x000fe2000001081d */
[----:B------:R-:W-:Y:S01]  /*30a0*/  FMNMX.FTZ R21, R28, R21, !PT ;  /* 0x000000151c157209 */ /* 0x000fe20007810000 */
[----:B------:R-:W3:Y:S01]  /*30b0*/  MUFU.TANH R45, R45 ;  /* 0x0000002d002d7308 */ /* 0x000ee20000002400 */
[----:B------:R-:W-:-:S02]  /*30c0*/  ISETP.GT.AND P3, PT, R67, 0x50, PT ;  /* 0x000000504300780c */ /* 0x000fc40003f64270 */
[----:B-----5:R-:W-:Y:S01]  /*30d0*/  FSEL R106, R41, -INF , P2 ;  /* 0xff800000296a7808 */ /* 0x020fe20001000000 */
[----:B------:R-:W-:-:S01]  /*30e0*/  FFMA.FTZ R41, R36, R35, -R29 ;  /* 0x0000002324297223 */ /* 0x000fc2000001081d */
[----:B------:R-:W-:Y:S01]  /*30f0*/  FMNMX.FTZ R21, R94, R21, !PT ;  /* 0x000000155e157209 */ /* 0x000fe20007810000 */
[----:B------:R-:W-:-:S01]  /*3100*/  FFMA.FTZ R36, R40, R35, -R29 ;  /* 0x0000002328247223 */ /* 0x000fc2000001081d */
[----:B------:R-:W-:Y:S01]  /*3110*/  ISETP.GT.AND P2, PT, R67, 0x51, PT ;  /* 0x000000514300780c */ /* 0x000fe20003f44270 */
[----:B------:R-:W4:Y:S01]  /*3120*/  MUFU.TANH R51, R51 ;  /* 0x0000003300337308 */ /* 0x000f220000002400 */
[----:B--2---:R-:W-:Y:S02]  /*3130*/  FSEL R92, R43, -INF , P3 ;  /* 0xff8000002b5c7808 */ /* 0x004fe40001800000 */
[----:B------:R-:W-:Y:S02]  /*3140*/  FMNMX.FTZ R21, R106, R21, !PT ;  /* 0x000000156a157209 */ /* 0x000fe40007810000 */
[----:B------:R-:W-:-:S02]  /*3150*/  ISETP.GT.AND P3, PT, R67, 0x58, PT ;  /* 0x000000584300780c */ /* 0x000fc40003f64270 */
[----:B-1----:R-:W-:Y:S01]  /*3160*/  FSEL R74, R47, -INF , P2 ;  /* 0xff8000002f4a7808 */ /* 0x002fe20001000000 */
[----:B------:R-:W1:Y:S01]  /*3170*/  MUFU.TANH R49, R49 ;  /* 0x0000003100317308 */ /* 0x000e620000002400 */
[----:B------:R-:W-:Y:S01]  /*3180*/  FMNMX.FTZ R21, R92, R21, !PT ;  /* 0x000000155c157209 */ /* 0x000fe20007810000 */
[-CC-:B------:R-:W-:Y:S01]  /*3190*/  FFMA.FTZ R47, R58, R35.reuse, -R29.reuse ;  /* 0x000000233a2f7223 */ /* 0x180fe2000001081d */
[----:B------:R-:W-:Y:S02]  /*31a0*/  ISETP.GT.AND P2, PT, R67, 0x59, PT ;  /* 0x000000594300780c */ /* 0x000fe40003f44270 */
[----:B---3--:R-:W-:Y:S01]  /*31b0*/  FSEL R108, R45, -INF , P3 ;  /* 0xff8000002d6c7808 */ /* 0x008fe20001800000 */
[----:B------:R-:W-:-:S01]  /*31c0*/  FFMA.FTZ R45, R54, R35, -R29 ;  /* 0x00000023362d7223 */ /* 0x000fc2000001081d */
        /* <DEDUP_REMOVED lines=31> */
[----:B------:R3:W-:Y:S01]  /*33c0*/  MUFU.EX2 R21, R39 ;  /* 0x0000002700157308 */ /* 0x0007e20000000800 */
[----:B-1----:R-:W-:-:S04]  /*33d0*/  FSEL R120, R63, -INF , P3 ;  /* 0xff8000003f787808 */ /* 0x002fc80001800000 */
[----:B------:R-:W-:-:S03]  /*33e0*/  FMNMX.FTZ R25, R120, R25, !PT ;  /* 0x0000001978197209 */ /* 0x000fc60007810000 */
[----:B------:R-:W-:Y:S01]  /*33f0*/  MUFU.EX2 R31, R31 ;  /* 0x0000001f001f7308 */ /* 0x000fe20000000800 */
[----:B--2---:R-:W-:Y:S01]  /*3400*/  FSEL R122, R65, -INF , P2 ;  /* 0xff800000417a7808 */ /* 0x004fe20001000000 */
[-CC-:B---3--:R-:W-:Y:S01]  /*3410*/  FFMA.FTZ R39, R46, R35.reuse, -R29.reuse ;  /* 0x000000232e277223 */ /* 0x188fe2000001081d */
[----:B------:R-:W-:-:S02]  /*3420*/  FFMA.FTZ R46, R52, R35, -R29 ;  /* 0x00000023342e7223 */ /* 0x000fc4000001081d */
[----:B------:R-:W-:Y:S01]  /*3430*/  FMNMX.FTZ R43, R122, R25, !PT ;  /* 0x000000197a2b7209 */ /* 0x000fe20007810000 */
[----:B------:R-:W-:-:S01]  /*3440*/  FFMA.FTZ R25, R42, R35, -R29 ;  /* 0x000000232a197223 */ /* 0x000fc2000001081d */
[-CC-:B------:R-:W-:Y:S01]  /*3450*/  FFMA.FTZ R42, R44, R35.reuse, -R29.reuse ;  /* 0x000000232c2a7223 */ /* 0x180fe2000001081d */
[----:B------:R-:W-:-:S01]  /*3460*/  FFMA.FTZ R44, R48, R35, -R29 ;  /* 0x00000023302c7223 */ /* 0x000fc2000001081d */
[----:B------:R-:W-:Y:S01]  /*3470*/  FFMA.FTZ R48, R56, R35, -R29 ;  /* 0x0000002338307223 */ /* 0x000fe2000001081d */
[----:B------:R-:W1:Y:S01]  /*3480*/  SHFL.BFLY PT, R124, R43, 0x2, 0x1f ;  /* 0x0c401f002b7c7f89 */ /* 0x000e6200000e0000 */
[----:B------:R-:W2:Y:S08]  /*3490*/  MUFU.EX2 R64, R64 ;  /* 0x0000004000407308 */ /* 0x000eb00000000800 */
[----:B------:R-:W3:Y:S08]  /*34a0*/  MUFU.EX2 R33, R33 ;  /* 0x0000002100217308 */ /* 0x000ef00000000800 */
[----:B------:R-:W4:Y:S01]  /*34b0*/  MUFU.EX2 R20, R20 ;  /* 0x0000001400147308 */ /* 0x000f220000000800 */
[----:B--2---:R-:W-:-:S01]  /*34c0*/  FADD.FTZ R26, R31, R64 ;  /* 0x000000401f1a7221 */ /* 0x004fc20000010000 */
[----:B-1----:R-:W-:Y:S01]  /*34d0*/  FMNMX.FTZ R124, R43, R124, !PT ;  /* 0x0000007c2b7c7209 */ /* 0x002fe20007810000 */
[----:B------:R-:W-:-:S01]  /*34e0*/  FFMA.FTZ R43, R50, R35, -R29 ;  /* 0x00000023322b7223 */ /* 0x000fc2000001081d */
[----:B------:R-:W-:-:S04]  /*34f0*/  FFMA.FTZ R50, R60, R35, -R29 ;  /* 0x000000233c327223 */ /* 0x000fc8000001081d */
[----:B------:R-:W1:Y:S01]  /*3500*/  MUFU.EX2 R12, R12 ;  /* 0x0000000c000c7308 */ /* 0x000e620000000800 */
[----:B---3--:R-:W-:-:S01]  /*3510*/  FADD.FTZ R69, R33, R26 ;  /* 0x0000001a21457221 */ /* 0x008fc20000010000 */
[----:B------:R-:W2:Y:S03]  /*3520*/  SHFL.BFLY PT, R49, R124, 0x1, 0x1f ;  /* 0x0c201f007c317f89 */ /* 0x000ea600000e0000 */
[----:B----4-:R-:W-:-:S03]  /*3530*/  FADD.FTZ R69, R20, R69 ;  /* 0x0000004514457221 */ /* 0x010fc60000010000 */
[----:B------:R-:W3:Y:S01]  /*3540*/  MUFU.EX2 R5, R5 ;  /* 0x0000000500057308 */ /* 0x000ee20000000800 */
[----:B------:R-:W-:-:S04]  /*3550*/  F2FP.SATFINITE.E4M3.F32.PACK_AB_MERGE_C R149, R20, R33, RZ ;  /* 0x000000211495723e */ /* 0x000fc800048070ff */
[----:B------:R-:W-:-:S03]  /*3560*/  F2FP.SATFINITE.E4M3.F32.PACK_AB_MERGE_C R149, R64, R31, R149 ;  /* 0x0000001f4095723e */ /* 0x000fc60004807095 */
[----:B------:R-:W4:Y:S08]  /*3570*/  MUFU.EX2 R4, R4 ;  /* 0x0000000400047308 */ /* 0x000f300000000800 */
[----:B------:R-:W5:Y:S01]  /*3580*/  MUFU.EX2 R7, R7 ;  /* 0x0000000700077308 */ /* 0x000f620000000800 */
[----:B--2---:R-:W-:Y:S01]  /*3590*/  FMNMX.FTZ R40, R124, R49, !PT ;  /* 0x000000317c287209 */ /* 0x004fe20007810000 */
[----:B------:R-:W-:Y:S01]  /*35a0*/  FFMA.FTZ R49, R62, R35, -R29 ;  /* 0x000000233e317223 */ /* 0x000fe2000001081d */
[----:B------:R-:W-:-:S02]  /*35b0*/  IMAD.MOV.U32 R124, RZ, RZ, R135 ;  /* 0x000000ffff7c7224 */ /* 0x000fc400078e0087 */
        /* <DEDUP_REMOVED lines=16> */
[----:B------:R-:W-:Y:S01]  /*36c0*/  FFMA.FTZ R55, R84, R35, -R51 ;  /* 0x0000002354377223 */ /* 0x000fe20000010833 */
[----:B-1----:R-:W-:-:S01]  /*36d0*/  FADD.FTZ R76, R12, R69 ;  /* 0x000000450c4c7221 */ /* 0x002fc20000010000 */
[-CC-:B------:R-:W-:Y:S01]  /*36e0*/  FFMA.FTZ R60, R86, R35.reuse, -R51.reuse ;  /* 0x00000023563c7223 */ /* 0x180fe20000010833 */
[----:B------:R-:W-:-:S01]  /*36f0*/  FFMA.FTZ R26, R74, R35, -R51 ;  /* 0x000000234a1a7223 */ /* 0x000fc20000010833 */
[----:B------:R-:W1:Y:S01]  /*3700*/  MUFU.EX2 R52, R52 ;  /* 0x0000003400347308 */ /* 0x000e620000000800 */
[----:B---3--:R-:W-:-:S01]  /*3710*/  FADD.FTZ R69, R5, R76 ;  /* 0x0000004c05457221 */ /* 0x008fc20000010000 */
[-CC-:B------:R-:W-:Y:S01]  /*3720*/  FFMA.FTZ R57, R100, R35.reuse, -R51.reuse ;  /* 0x0000002364397223 */ /* 0x180fe20000010833 */
[----:B------:R-:W-:-:S01]  /*3730*/  FFMA.FTZ R58, R98, R35, -R51 ;  /* 0x00000023623a7223 */ /* 0x000fc20000010833 */
[----:B------:R-:W-:Y:S01]  /*3740*/  FFMA.FTZ R62, R102, R35, -R51 ;  /* 0x00000023663e7223 */ /* 0x000fe20000010833 */
[----:B----4-:R-:W-:-:S01]  /*3750*/  FADD.FTZ R76, R4, R69 ;  /* 0x00000045044c7221 */ /* 0x010fc20000010000 */
[-CC-:B------:R-:W-:Y:S01]  /*3760*/  FFMA.FTZ R67, R96, R35.reuse, -R51.reuse ;  /* 0x0000002360437223 */ /* 0x180fe20000010833 */
[----:B------:R-:W-:-:S01]  /*3770*/  FFMA.FTZ R61, R104, R35, -R51 ;  /* 0x00000023683d7223 */ /* 0x000fc20000010833 */
[----:B------:R-:W3:Y:S01]  /*3780*/  MUFU.EX2 R53, R53 ;  /* 0x0000003500357308 */ /* 0x000ee20000000800 */
[----:B-----5:R-:W-:-:S01]  /*3790*/  FADD.FTZ R71, R7, R76 ;  /* 0x0000004c07477221 */ /* 0x020fc20000010000 */
[-CC-:B------:R-:W-:Y:S01]  /*37a0*/  FFMA.FTZ R28, R28, R35.reuse, -R51.reuse ;  /* 0x000000231c1c7223 */ /* 0x180fe20000010833 */
[----:B------:R-:W-:-:S01]  /*37b0*/  FFMA.FTZ R65, R94, R35, -R51 ;  /* 0x000000235e417223 */ /* 0x000fc20000010833 */
[----:B------:R-:W-:Y:S01]  /*37c0*/  FFMA.FTZ R68, R106, R35, -R51 ;  /* 0x000000236a447223 */ /* 0x000fe20000010833 */
[----:B--2---:R-:W-:-:S01]  /*37d0*/  FADD.FTZ R76, R6, R71 ;  /* 0x00000047064c7221 */ /* 0x004fc20000010000 */
[----:B------:R-:W-:Y:S01]  /*37e0*/  F2FP.SATFINITE.E4M3.F32.PACK_AB_MERGE_C R151, R7, R4, RZ ;  /* 0x000000040797723e */ /* 0x000fe200048070ff */
[----:B------:R-:W-:-:S01]  /*37f0*/  FFMA.FTZ R3, R92, R35, -R51 ;  /* 0x000000235c037223 */ /* 0x000fc20000010833 */
[----:B------:R-:W2:Y:S01]  /*3800*/  MUFU.EX2 R54, R54 ;  /* 0x0000003600367308 */ /* 0x000ea20000000800 */
[----:B-1----:R-:W-:-:S01]  /*3810*/  FADD.FTZ R10, R29, R52 ;  /* 0x000000341d0a7221 */ /* 0x002fc20000010000 */
[----:B------:R-:W-:Y:S01]  /*3820*/  FADD.FTZ R76, R9, R76 ;  /* 0x0000004c094c7221 */ /* 0x000fe20000010000 */
[----:B------:R-:W-:-:S01]  /*3830*/  FFMA.FTZ R108, R108, R35, -R51 ;  /* 0x000000236c6c7223 */ /* 0x000fc20000010833 */
[-CC-:B------:R-:W-:Y:S01]  /*3840*/  FFMA.FTZ R110, R110, R35.reuse, -R51.reuse ;  /* 0x000000236e6e7223 */ /* 0x180fe20000010833 */
[----:B------:R-:W-:-:S01]  /*3850*/  FFMA.FTZ R66, R66, R35, -R51 ;  /* 0x0000002342427223 */ /* 0x000fc20000010833 */
[----:B------:R-:W-:Y:S01]  /*3860*/  F2FP.SATFINITE.E4M3.F32.PACK_AB_MERGE_C R151, R5, R12, R151 ;  /* 0x0000000c0597723e */ /* 0x000fe20004807097 */
[----:B------:R-:W-:-:S01]  /*3870*/  FFMA.FTZ R114, R114, R35, -R51 ;  /* 0x0000002372727223 */ /* 0x000fc20000010833 */
[----:B------:R-:W1:Y:S01]  /*3880*/  MUFU.EX2 R37, R37 ;  /* 0x0000002500257308 */ /* 0x000e620000000800 */
[----:B---3--:R-:W-:-:S01]  /*3890*/  FADD.FTZ R27, R53, R10 ;  /* 0x0000000a351b7221 */ /* 0x008fc20000010000 */
[-CC-:B------:R-:W-:Y:S01]  /*38a0*/  FFMA.FTZ R116, R116, R35.reuse, -R51.reuse ;  /* 0x0000002374747223 */ /* 0x180fe20000010833 */
[----:B------:R-:W-:-:S01]  /*38b0*/  FFMA.FTZ R118, R118, R35, -R51 ;  /* 0x0000002376767223 */ /* 0x000fc20000010833 */
[-CC-:B------:R-:W-:Y:S01]  /*38c0*/  FFMA.FTZ R32, R32, R35.reuse, -R51.reuse ;  /* 0x0000002320207223 */ /* 0x180fe20000010833 */
[----:B------:R-:W-:-:S01]  /*38d0*/  FFMA.FTZ R120, R120, R35, -R51 ;  /* 0x0000002378787223 */ /* 0x000fc20000010833 */
[----:B------:R-:W-:Y:S01]  /*38e0*/  SHF.R.S32.HI R78, RZ, 0x1f, R89 ;  /* 0x0000001fff4e7819 */ /* 0x000fe20000011459 */
[----:B------:R-:W-:Y:S01]  /*38f0*/  IMAD.MOV.U32 R106, RZ, RZ, R135 ;  /* 0x000000ffff6a7224 */ /* 0x000fe200078e0087 */
[----:B------:R-:W3:Y:S01]  /*3900*/  MUFU.EX2 R14, R14 ;  /* 0x0000000e000e7308 */ /* 0x000ee20000000800 */
[----:B--2---:R-:W-:-:S01]  /*3910*/  FADD.FTZ R10, R54, R27 ;  /* 0x0000001b360a7221 */ /* 0x004fc20000010000 */
[----:B------:R-:W-:Y:S01]  /*3920*/  F2FP.SATFINITE.E4M3.F32.PACK_AB_MERGE_C R53, R54, R53, RZ ;  /* 0x000000353635723e */ /* 0x000fe200048070ff */
[----:B------:R-:W-:-:S02]  /*3930*/  IMAD.MOV.U32 R104, RZ, RZ, R135 ;  /* 0x000000ffff687224 */ /* 0x000fc400078e0087 */
[----:B------:R-:W-:Y:S01]  /*3940*/  IMAD.MOV.U32 R102, RZ, RZ, R135 ;  /* 0x000000ffff667224 */ /* 0x000fe200078e0087 */
[----:B------:R-:W-:Y:S01]  /*3950*/  F2FP.SATFINITE.E4M3.F32.PACK_AB_MERGE_C R148, R52, R29, R53 ;  /* 0x0000001d3494723e */ /* 0x000fe20004807035 */
[----:B------:R-:W-:Y:S01]  /*3960*/  IMAD.MOV.U32 R100, RZ, RZ, R135 ;  /* 0x000000ffff647224 */ /* 0x000fe200078e0087 */
[----:B------:R-:W2:Y:S01]  /*3970*/  MUFU.EX2 R56, R56 ;  /* 0x0000003800387308 */ /* 0x000ea20000000800 */
[----:B-1----:R-:W-:-:S01]  /*3980*/  FADD.FTZ R27, R37, R10 ;  /* 0x0000000a251b7221 */ /* 0x002fc20000010000 */
[----:B------:R-:W-:Y:S01]  /*3990*/  LEA.HI R10, R78, R89, RZ, 0x7 ;  /* 0x000000594e0a7211 */ /* 0x000fe200078f38ff */
[--C-:B------:R-:W-:Y:S02]  /*39a0*/  IMAD.MOV.U32 R98, RZ, RZ, R135.reuse ;  /* 0x000000ffff627224 */ /* 0x100fe400078e0087 */
[--C-:B------:R-:W-:Y:S02]  /*39b0*/  IMAD.MOV.U32 R96, RZ, RZ, R135.reuse ;  /* 0x000000ffff607224 */ /* 0x100fe400078e0087 */
[----:B------:R-:W-:Y:S01]  /*39c0*/  IMAD.MOV.U32 R94, RZ, RZ, R135 ;  /* 0x000000ffff5e7224 */ /* 0x000fe200078e0087 */
[----:B------:R-:W1:Y:S01]  /*39d0*/  MUFU.EX2 R59, R59 ;  /* 0x0000003b003b7308 */ /* 0x000e620000000800 */
[----:B---3--:R-:W-:-:S01]  /*39e0*/  FADD.FTZ R27, R14, R27 ;  /* 0x0000001b0e1b7221 */ /* 0x008fc20000010000 */
[----:B------:R-:W-:-:S02]  /*39f0*/  IMAD.MOV.U32 R92, RZ, RZ, R135 ;  /* 0x000000ffff5c7224 */ /* 0x000fc400078e0087 */
[--C-:B------:R-:W-:Y:S02]  /*3a00*/  IMAD.MOV.U32 R90, RZ, RZ, R135.reuse ;  /* 0x000000ffff5a7224 */ /* 0x100fe400078e0087 */
[----:B------:R-:W-:Y:S02]  /*3a10*/  IMAD.MOV.U32 R89, RZ, RZ, R135 ;  /* 0x000000ffff597224 */ /* 0x000fe400078e0087 */
[----:B------:R-:W3:Y:S01]  /*3a20*/  MUFU.EX2 R8, R8 ;  /* 0x0000000800087308 */ /* 0x000ee20000000800 */
[----:B--2---:R-:W-:-:S01]  /*3a30*/  FADD.FTZ R74, R56, R27 ;  /* 0x0000001b384a7221 */ /* 0x004fc20000010000 */
[-CC-:B------:R-:W-:Y:S01]  /*3a40*/  FFMA.FTZ R27, R112, R35.reuse, -R51.reuse ;  /* 0x00000023701b7223 */ /* 0x180fe20000010833 */
[----:B------:R-:W-:-:S01]  /*3a50*/  FFMA.FTZ R51, R122, R35, -R51 ;  /* 0x000000237a337223 */ /* 0x000fc20000010833 */
[--C-:B------:R-:W-:Y:S02]  /*3a60*/  IMAD.MOV.U32 R122, RZ, RZ, R135.reuse ;  /* 0x000000ffff7a7224 */ /* 0x100fe400078e0087 */
[----:B------:R-:W-:-:S02]  /*3a70*/  IMAD.MOV.U32 R112, RZ, RZ, R135 ;  /* 0x000000ffff707224 */ /* 0x000fc400078e0087 */
[----:B------:R-:W2:Y:S01]  /*3a80*/  MUFU.EX2 R55, R55 ;  /* 0x0000003700377308 */ /* 0x000ea20000000800 */
[----:B-1----:R-:W-:-:S01]  /*3a90*/  FADD.FTZ R69, R59, R74 ;  /* 0x0000004a3b457221 */ /* 0x002fc20000010000 */
[----:B------:R-:W-:-:S04]  /*3aa0*/  F2FP.SATFINITE.E4M3.F32.PACK_AB_MERGE_C R56, R59, R56, RZ ;  /* 0x000000383b38723e */ /* 0x000fc800048070ff */
[----:B------:R-:W-:Y:S02]  /*3ab0*/  F2FP.SATFINITE.E4M3.F32.PACK_AB_MERGE_C R150, R14, R37, R56 ;  /* 0x000000250e96723e */ /* 0x000fe40004807038 */
        /* <DEDUP_REMOVED lines=12> */
[----:B------:R-:W2:Y:S01]  /*3b80*/  MUFU.EX2 R57, R57 ;  /* 0x0000003900397308 */ /* 0x000ea20000000800 */
[----:B-1----:R-:W-:-:S01]  /*3b90*/  FADD.FTZ R74, R63, R74 ;  /* 0x0000004a3f4a7221 */ /* 0x002fc20000010000 */
[----:B------:R-:W-:-:S04]  /*3ba0*/  F2FP.SATFINITE.E4M3.F32.PACK_AB_MERGE_C R60, R63, R60, RZ ;  /* 0x0000003c3f3c723e */ /* 0x000fc800048070ff */
[----:B------:R-:W-:Y:S01]  /*3bb0*/  F2FP.SATFINITE.E4M3.F32.PACK_AB_MERGE_C R144, R55, R8, R60 ;  /* 0x000000083790723e */ /* 0x000fe2000480703c */
[----:B------:R-:W-:Y:S01]  /*3bc0*/  VIADD R8, R88, 0xfffffffe ;  /* 0xfffffffe58087836 */ /* 0x000fe20000000000 */
[----:B------:R-:W1:Y:S01]  /*3bd0*/  MUFU.EX2 R70, R70 ;  /* 0x0000004600467308 */ /* 0x000e620000000800 */
[----:B---3--:R-:W-:-:S01]  /*3be0*/  FADD.FTZ R73, R13, R76 ;  /* 0x0000004c0d497221 */ /* 0x008fc20000010000 */
[----:B------:R-:W-:-:S06]  /*3bf0*/  IMAD.MOV.U32 R88, RZ, RZ, R135 ;  /* 0x000000ffff587224 */ /* 0x000fcc00078e0087 */
        /* <DEDUP_REMOVED lines=14> */
[----:B------:R-:W-:-:S02]  /*3ce0*/  FADD.FTZ R11, R21, R30 ;  /* 0x0000001e150b7221 */ /* 0x000fc40000010000 */
[----:B------:R-:W3:Y:S01]  /*3cf0*/  MUFU.EX2 R34, R34 ;  /* 0x0000002200227308 */ /* 0x000ee20000000800 */
[----:B--2---:R-:W-:-:S01]  /*3d00*/  FADD.FTZ R4, R67, R4 ;  /* 0x0000000443047221 */ /* 0x004fc20000010000 */
[----:B------:R-:W-:-:S04]  /*3d10*/  F2FP.SATFINITE.E4M3.F32.PACK_AB_MERGE_C R62, R67, R62, RZ ;  /* 0x0000003e433e723e */ /* 0x000fc800048070ff */
[----:B------:R-:W-:Y:S02]  /*3d20*/  F2FP.SATFINITE.E4M3.F32.PACK_AB_MERGE_C R146, R58, R57, R62 ;  /* 0x000000393a92723e */ /* 0x000fe4000480703e */
        /* <DEDUP_REMOVED lines=15> */
[C---:B-1----:R-:W-:Y:S01]  /*3e20*/  F2FP.SATFINITE.E4M3.F32.PACK_AB_MERGE_C R65, R68.reuse, R65, RZ ;  /* 0x000000414441723e */ /* 0x042fe200048070ff */
[----:B------:R-:W-:-:S03]  /*3e30*/  FADD.FTZ R68, R68, R11 ;  /* 0x0000000b44447221 */ /* 0x000fc60000010000 */
[----:B------:R-:W-:-:S03]  /*3e40*/  F2FP.SATFINITE.E4M3.F32.PACK_AB_MERGE_C R140, R28, R61, R65 ;  /* 0x0000003d1c8c723e */ /* 0x000fc60004807041 */
        /* <DEDUP_REMOVED lines=8> */
[----:B------:R3:W4:Y:S01]  /*3ed0*/  MUFU.EX2 R69, R110 ;  /* 0x0000006e00457308 */ /* 0x0007220000000800 */
[----:B--2---:R-:W-:-:S07]  /*3ee0*/  FADD.FTZ R11, R39, R4 ;  /* 0x00000004270b7221 */ /* 0x004fce0000010000 */
[----:B------:R-:W2:Y:S01]  /*3ef0*/  MUFU.EX2 R27, R27 ;  /* 0x0000001b001b7308 */ /* 0x000ea20000000800 */
[----:B-1----:R-:W-:-:S01]  /*3f00*/  FADD.FTZ R4, R108, R9 ;  /* 0x000000096c047221 */ /* 0x002fc20000010000 */
[----:B---3--:R-:W-:-:S06]  /*3f10*/  IMAD.MOV.U32 R110, RZ, RZ, R135 ;  /* 0x000000ffff6e7224 */ /* 0x008fcc00078e0087 */
[----:B------:R-:W1:Y:S01]  /*3f20*/  MUFU.EX2 R66, R66 ;  /* 0x0000004200427308 */ /* 0x000e620000000800 */
[----:B----4-:R-:W-:-:S01]  /*3f30*/  FADD.FTZ R4, R69, R4 ;  /* 0x0000000445047221 */ /* 0x010fc20000010000 */
[----:B------:R-:W-:-:S04]  /*3f40*/  F2FP.SATFINITE.E4M3.F32.PACK_AB_MERGE_C R108, R69, R108, RZ ;  /* 0x0000006c456c723e */ /* 0x000fc800048070ff */
[----:B------:R-:W-:Y:S01]  /*3f50*/  F2FP.SATFINITE.E4M3.F32.PACK_AB_MERGE_C R142, R26, R3, R108 ;  /* 0x000000031a8e723e */ /* 0x000fe2000480706c */
[----:B------:R-:W-:Y:S01]  /*3f60*/  IMAD.MOV.U32 R108, RZ, RZ, R135 ;  /* 0x000000ffff6c7224 */ /* 0x000fe200078e0087 */
[----:B------:R-:W3:Y:S01]  /*3f70*/  MUFU.EX2 R114, R114 ;  /* 0x0000007200727308 */ /* 0x000ee20000000800 */
[----:B--2---:R-:W-:-:S07]  /*3f80*/  FADD.FTZ R9, R27, R4 ;  /* 0x000000041b097221 */ /* 0x004fce0000010000 */
[----:B------:R2:W4:Y:S01]  /*3f90*/  MUFU.EX2 R7, R116 ;  /* 0x0000007400077308 */ /* 0x0005220000000800 */
[----:B-1----:R-:W-:-:S07]  /*3fa0*/  FADD.FTZ R9, R66, R9 ;  /* 0x0000000942097221 */ /* 0x002fce0000010000 */
[----:B------:R-:W1:Y:S01]  /*3fb0*/  MUFU.EX2 R42, R42 ;  /* 0x0000002a002a7308 */ /* 0x000e620000000800 */
[----:B---3--:R-:W-:-:S01]  /*3fc0*/  FADD.FTZ R4, R114, R9 ;  /* 0x0000000972047221 */ /* 0x008fc20000010000 */
[----:B--2---:R-:W-:-:S06]  /*3fd0*/  IMAD.MOV.U32 R116, RZ, RZ, R135 ;  /* 0x000000ffff747224 */ /* 0x004fcc00078e0087 */
[----:B------:R-:W2:Y:S01]  /*3fe0*/  MUFU.EX2 R118, R118 ;  /* 0x0000007600767308 */ /* 0x000ea20000000800 */
[C---:B----4-:R-:W-:Y:S01]  /*3ff0*/  F2FP.SATFINITE.E4M3.F32.PACK_AB_MERGE_C R114, R7.reuse, R114, RZ ;  /* 0x000000720772723e */ /* 0x050fe200048070ff */
[----:B------:R-:W-:-:S03]  /*4000*/  FADD.FTZ R7, R7, R4 ;  /* 0x0000000407077221 */ /* 0x000fc60000010000 */
[----:B------:R-:W-:Y:S01]  /*4010*/  F2FP.SATFINITE.E4M3.F32.PACK_AB_MERGE_C R136, R66, R27, R114 ;  /* 0x0000001b4288723e */ /* 0x000fe20004807072 */
[----:B------:R-:W-:Y:S02]  /*4020*/  IMAD.MOV.U32 R114, RZ, RZ, R135 ;  /* 0x000000ffff727224 */ /* 0x000fe400078e0087 */
[----:B------:R-:W-:Y:S01]  /*4030*/  MUFU.EX2 R45, R45 ;  /* 0x0000002d002d7308 */ /* 0x000fe20000000800 */
[C---:B-1----:R-:W-:Y:S01]  /*4040*/  F2FP.SATFINITE.E4M3.F32.PACK_AB_MERGE_C R39, R42.reuse, R39, RZ ;  /* 0x000000272a27723e */ /* 0x042fe200048070ff */
[----:B------:R-:W-:-:S03]  /*4050*/  FADD.FTZ R42, R42, R11 ;  /* 0x0000000b2a2a7221 */ /* 0x000fc60000010000 */
[----:B------:R-:W-:-:S03]  /*4060*/  F2FP.SATFINITE.E4M3.F32.PACK_AB_MERGE_C R143, R36, R25, R39 ;  /* 0x00000019248f723e */ /* 0x000fc60004807027 */
[----:B------:R-:W1:Y:S01]  /*4070*/  MUFU.EX2 R46, R46 ;  /* 0x0000002e002e7308 */ /* 0x000e620000000800 */
[----:B--2---:R-:W-:-:S07]  /*4080*/  FADD.FTZ R4, R118, R7 ;  /* 0x0000000776047221 */ /* 0x004fce0000010000 */
[----:B------:R-:W2:Y:S08]  /*4090*/  MUFU.EX2 R43, R43 ;  /* 0x0000002b002b7308 */ /* 0x000eb00000000800 */
        /* <DEDUP_REMOVED lines=12> */
[----:B------:R-:W-:Y:S01]  /*4160*/  SHF.R.S32.HI R7, RZ, 0x7, R10 ;  /* 0x00000007ff077819 */ /* 0x000fe2000001140a */
[----:B------:R-:W-:-:S03]  /*4170*/  FADD.FTZ R46, R46, R45 ;  /* 0x0000002d2e2e7221 */ /* 0x000fc60000010000 */
[----:B------:R-:W-:Y:S02]  /*4180*/  VIMNMX R7, RZ, R7, !PT ;  /* 0x00000007ff077248 */ /* 0x000fe40007fe0100 */
[----:B------:R-:W2:Y:S02]  /*4190*/  MUFU.EX2 R47, R47 ;  /* 0x0000002f002f7308 */ /* 0x000ea40000000800 */
[----:B------:R-:W-:-:S06]  /*41a0*/  ISETP.GE.AND P2, PT, R8, R7, PT ;  /* 0x000000070800720c */ /* 0x000fcc0003f46270 */
[----:B------:R-:W3:Y:S01]  /*41b0*/  MUFU.EX2 R48, R48 ;  /* 0x0000003000307308 */ /* 0x000ee20000000800 */
[----:B-1----:R-:W-:-:S07]  /*41c0*/  F2FP.SATFINITE.E4M3.F32.PACK_AB_MERGE_C R6, R50, R49, RZ ;  /* 0x000000313206723e */ /* 0x002fce00048070ff */
[----:B------:R-:W1:Y:S01]  /*41d0*/  MUFU.EX2 R51, R51 ;  /* 0x0000003300337308 */ /* 0x000e620000000800 */
[----:B--2---:R-:W-:-:S01]  /*41e0*/  FADD.FTZ R9, R47, R46 ;  /* 0x0000002e2f097221 */ /* 0x004fc20000010000 */
[----:B---3--:R-:W-:-:S03]  /*41f0*/  F2FP.SATFINITE.E4M3.F32.PACK_AB_MERGE_C R139, R48, R47, R6 ;  /* 0x0000002f308b723e */ /* 0x008fc60004807006 */
[----:B------:R-:W-:-:S04]  /*4200*/  FADD.FTZ R48, R48, R9 ;  /* 0x0000000930307221 */ /* 0x000fc80000010000 */
[----:B------:R-:W-:Y:S01]  /*4210*/  FADD.FTZ R3, R49, R48 ;  /* 0x0000003031037221 */ /* 0x000fe20000010000 */
[----:B-1----:R-:W-:-:S03]  /*4220*/  F2FP.SATFINITE.E4M3.F32.PACK_AB_MERGE_C R6, R51, R120, RZ ;  /* 0x000000783306723e */ /* 0x002fc600048070ff */
[----:B------:R-:W-:Y:S01]  /*4230*/  FADD.FTZ R3, R50, R3 ;  /* 0x0000000332037221 */ /* 0x000fe20000010000 */
[----:B------:R-:W-:-:S01]  /*4240*/  FADD.FTZ R4, R51, R4 ;  /* 0x0000000433047221 */ /* 0x000fc20000010000 */
[--C-:B------:R-:W-:Y:S01]  /*4250*/  IMAD.MOV.U32 R120, RZ, RZ, R135.reuse ;  /* 0x000000ffff787224 */ /* 0x100fe200078e0087 */
[----:B------:R-:W-:Y:S01]  /*4260*/  F2FP.SATFINITE.E4M3.F32.PACK_AB_MERGE_C R138, R5, R118, R6 ;  /* 0x00000076058a723e */ /* 0x000fe20004807006 */
        /* <DEDUP_REMOVED lines=30> */
[----:B------:R-:W-:Y:S01]  /*4450*/  ULDC UR20, c[0x0][0x288] ;  /* 0x0000a20000147ab9 */ /* 0x000fe20000000800 */
[----:B------:R-:W-:Y:S01]  /*4460*/  ULDC UR21, c[0x0][0x404] ;  /* 0x0001010000157ab9 */ /* 0x000fe20000000800 */
[----:B------:R-:W-:-:S05]  /*4470*/  ULDC.64 UR18, c[0x0][0x3f8] ;  /* 0x0000fe0000127ab9 */ /* 0x000fca0000000a00 */
.L_x_9498:
[----:B------:R-:W-:-:S04]  /*4480*/  UISETP.NE.AND UP0, UPT, UR17, 0x1, UPT ;  /* 0x000000011100788c */ /* 0x000fc8000bf05270 */
[----:B------:R-:W-:-:S06]  /*4490*/  USEL UR6, URZ, 0x1, UP0 ;  /* 0x000000013f067887 */ /* 0x000fcc0008000000 */
[----:B------:R-:W-:Y:S01]  /*44a0*/  LOP3.LUT R2, R9, UR6, RZ, 0x3c, !PT ;  /* 0x0000000609027c12 */ /* 0x000fe2000f8e3cff */
[----:B------:R-:W-:Y:S06]  /*44b0*/  @!P1 BRA `(.L_x_9489) ;  /* 0x0000000000049947 */ /* 0x000fec0003800000 */
[----:B------:R-:W-:Y:S01]  /*44c0*/  BPT.TRAP 0x1 ;  /* 0x000000040000795c */ /* 0x000fe20000300000 */
.L_x_9489:
        /* <DEDUP_REMOVED lines=8> */
.L_x_9490:
[----:B--2---:R-:W-:Y:S05]  /*4550*/  @P2 BRA `(.L_x_9491) ;  /* 0x0000000000082947 */ /* 0x004fea0003800000 */
[----:B------:R-:W2:Y:S02]  /*4560*/  SYNCS.PHASECHK.TRANS64.TRYWAIT P2, [UR22+0x19c30], R10 ;  /* 0x019c300aff0075a7 */ /* 0x000ea40008040156 */
[----:B--2---:R-:W-:Y:S05]  /*4570*/  @!P2 BRA `(.L_x_9492) ;  /* 0x000000a000a4a947 */ /* 0x004fea0003800000 */
.L_x_9491:
        /* <DEDUP_REMOVED lines=17> */
.L_x_9493:
[----:B------:R-:W-:Y:S01]  /*4690*/  ULEA UR7, UR17, UR39, 0x3 ;  /* 0x0000002711077291 */ /* 0x000fe2000f8e183f */
[----:B------:R-:W-:-:S08]  /*46a0*/  SHF.L.U32 R9, R9, 0x1f, RZ ;  /* 0x0000001f09097819 */ /* 0x000fd000000006ff */
[----:B------:R3:W4:Y:S01]  /*46b0*/  SYNCS.PHASECHK.TRANS64.TRYWAIT P2, [UR7+0x19c50], R9 ;  /* 0x019c5009ff0075a7 */ /* 0x0007220008040147 */
[----:B------:R-:W-:Y:S05]  /*46c0*/  @!P1 BRA `(.L_x_9494) ;  /* 0x0000000000049947 */ /* 0x000fea0003800000 */
[----:B------:R-:W-:Y:S01]  /*46d0*/  BPT.TRAP 0x1 ;  /* 0x000000040000795c */ /* 0x000fe20000300000 */
.L_x_9494:
[----:B----4-:R-:W-:Y:S05]  /*46e0*/  @P2 BRA `(.L_x_9495) ;  /* 0x0000000000082947 */ /* 0x010fea0003800000 */
[----:B------:R-:W4:Y:S02]  /*46f0*/  SYNCS.PHASECHK.TRANS64.TRYWAIT P2, [UR7+0x19c50], R9 ;  /* 0x019c5009ff0075a7 */ /* 0x000f240008040147 */
[----:B----4-:R-:W-:Y:S05]  /*4700*/  @!P2 BRA `(.L_x_9496) ;  /* 0x000000a00058a947 */ /* 0x010fea0003800000 */
.L_x_9495:
[----:B------:R-:W-:Y:S01]  /*4710*/  UIADD3 UR6, UR39, 0x3000, URZ ;  /* 0x0000300027067890 */ /* 0x000fe2000fffe03f */
[----:B------:R-:W-:Y:S01]  /*4720*/  WARPGROUP.ARRIVE ;  /* 0x00000000000079c5 */ /* 0x000fe20000000000 */
[----:B------:R-:W-:Y:S01]  /*4730*/  UMOV UR11, 0x40000040 ;  /* 0x40000040000b7882 */ /* 0x000fe20000000000 */
[C---:B-1-3--:R-:W-:Y:S01]  /*4740*/  FMUL.FTZ R9, R0.reuse, R24 ;  /* 0x0000001800097220 */ /* 0x04afe20000410000 */
[----:B------:R-:W-:Y:S01]  /*4750*/  USHF.R.U32.HI UR6, URZ, 0x4, UR6 ;  /* 0x000000043f067899 */ /* 0x000fe20008011606 */
[C---:B------:R-:W-:Y:S01]  /*4760*/  FMUL.FTZ R24, R0.reuse, R33 ;  /* 0x0000002100187220 */ /* 0x040fe20000410000 */
[C---:B------:R-:W-:Y:S01]  /*4770*/  FMUL.FTZ R33, R0.reuse, R42 ;  /* 0x0000002a00217220 */ /* 0x040fe20000410000 */
[C---:B------:R-:W-:Y:S01]  /*4780*/  FMUL.FTZ R42, R0.reuse, R51 ;  /* 0x00000033002a7220 */ /* 0x040fe20000410000 */
[----:B------:R-:W-:Y:S01]  /*4790*/  ULOP3.LUT UR6, UR6, 0x3fff, URZ, 0xc0, !UPT ;  /* 0x00003fff06067892 */ /* 0x000fe2000f8ec03f */
[----:B------:R-:W1:Y:S01]  /*47a0*/  LDC R51, c[0x0][0x2e0] ;  /* 0x0000b800ff337b82 */ /* 0x000e620000000800 */
[C---:B------:R-:W-:Y:S01]  /*47b0*/  FMUL.FTZ R14, R0.reuse, R29 ;  /* 0x0000001d000e7220 */ /* 0x040fe20000410000 */
[C---:B------:R-:W-:Y:S01]  /*47c0*/  FMUL.FTZ R29, R0.reuse, R38 ;  /* 0x00000026001d7220 */ /* 0x040fe20000410000 */
[----:B------:R-:W-:Y:S01]  /*47d0*/  ULOP3.LUT UR6, UR6, 0x10000, URZ, 0xfc, !UPT ;  /* 0x0001000006067892 */ /* 0x000fe2000f8efc3f */
[C---:B------:R-:W-:Y:S01]  /*47e0*/  FMUL.FTZ R38, R0.reuse, R47 ;  /* 0x0000002f00267220 */ /* 0x040fe20000410000 */
[----:B------:R-:W-:Y:S01]  /*47f0*/  UISETP.NE.U32.AND UP0, UPT, UR18, URZ, UPT ;  /* 0x0000003f1200728c */ /* 0x000fe2000bf05070 */
[----:B------:R-:W-:Y:S01]  /*4800*/  IMAD.MOV.U32 R47, RZ, RZ, -0x80 ;  /* 0xffffff80ff2f7424 */ /* 0x000fe200078e00ff */
[----:B------:R-:W-:Y:S01]  /*4810*/  UIMAD UR6, UR17, 0x300, UR6 ;  /* 0x00000300110678a4 */ /* 0x000fe2000f8e0206 */
[----:B------:R-:W-:Y:S01]  /*4820*/  FMUL.FTZ R21, R0, R32 ;  /* 0x0000002000157220 */ /* 0x000fe20000410000 */
[----:B------:R-:W-:Y:S01]  /*4830*/  UISETP.NE.AND.EX UP0, UPT, UR19, URZ, UPT, UP0 ;  /* 0x0000003f1300728c */ /* 0x000fe2000bf05300 */
[----:B------:R-:W-:-:S02]  /*4840*/  IMAD R47, R8, R47, 0x1 ;  /* 0x00000001082f7424 */ /* 0x000fc400078e022f */
[C---:B------:R-:W-:Y:S01]  /*4850*/  FMUL.FTZ R32, R0.reuse, R41 ;  /* 0x0000002900207220 */ /* 0x040fe20000410000 */
[C---:B------:R-:W-:Y:S01]  /*4860*/  FMUL.FTZ R41, R0.reuse, R50 ;  /* 0x0000003200297220 */ /* 0x040fe20000410000 */
[C---:B--2---:R-:W-:Y:S01]  /*4870*/  FMUL.FTZ R10, R0.reuse, R25 ;  /* 0x00000019000a7220 */ /* 0x044fe20000410000 */
[----:B------:R-:W-:Y:S01]  /*4880*/  UMOV UR10, UR6 ;  /* 0x00000006000a7c82 */ /* 0x000fe20008000000 */
[----:B------:R-:W-:Y:S01]  /*4890*/  VIADD R50, R47, UR42 ;  /* 0x0000002a2f327c36 */ /* 0x000fe20008000000 */
[----:B------:R-:W-:Y:S01]  /*48a0*/  QGMMA.64x96x32.F32.E4M3.E4M3 R88, R148, gdesc[UR8], R88, gsb0 ;  /* 0x0160000894587df3 */ /* 0x000fe20008000858 */
[----:B------:R-:W-:Y:S01]  /*48b0*/  UIADD3 UR10, UR6, 0x2, URZ ;  /* 0x00000002060a7890 */ /* 0x000fe2000fffe03f */
[C---:B------:R-:W-:Y:S01]  /*48c0*/  FMUL.FTZ R25, R0.reuse, R34 ;  /* 0x0000002200197220 */ /* 0x040fe20000410000 */
[----:B------:R-:W-:Y:S01]  /*48d0*/  UMOV UR11, 0x40000040 ;  /* 0x40000040000b7882 */ /* 0x000fe20000000000 */
        /* <DEDUP_REMOVED lines=44> */
[----:B------:R-:W-:-:S05]  /*4ba0*/  WARPGROUP.ARRIVE ;  /* 0x00000000000079c5 */ /* 0x000fca0000000000 */
[----:B------:R-:W5:Y:S01]  /*4bb0*/  MUFU.TANH R40, R40 ;  /* 0x0000002800287308 */ /* 0x000f620000002400 */
[----:B------:R-:W-:Y:S01]  /*4bc0*/  QGMMA.64x96x32.F32.E4M3.E4M3 R88, R144, gdesc[UR8], R88, gsb0 ;  /* 0x0160000890587df3 */ /* 0x000fe20008000858 */
[----:B------:R-:W-:-:S06]  /*4bd0*/  USEL UR10, UR21, 0x1, UP0 ;  /* 0x00000001150a7887 */ /* 0x000fcc0008000000 */
[----:B------:R-:W5:Y:S01]  /*4be0*/  MUFU.TANH R43, R43 ;  /* 0x0000002b002b7308 */ /* 0x000f620000002400 */
[----:B------:R-:W-:Y:S01]  /*4bf0*/  UMOV UR11, 0x40000040 ;  /* 0x40000040000b7882 */ /* 0x000fe20000000000 */
[----:B-1----:R-:W-:Y:S01]  /*4c00*/  IMAD R51, R51, UR10, R50 ;  /* 0x0000000a33337c24 */ /* 0x002fe2000f8e0232 */
[----:B------:R-:W-:Y:S01]  /*4c10*/  UIADD3 UR10, UR6, 0x4, URZ ;  /* 0x00000004060a7890 */ /* 0x000fe2000fffe03f */
[C---:B------:R-:W-:Y:S01]  /*4c20*/  FMUL.FTZ R50, R0.reuse, R59 ;  /* 0x0000003b00327220 */ /* 0x040fe20000410000 */
[C---:B------:R-:W-:Y:S01]  /*4c30*/  FMUL.FTZ R59, R0.reuse, R70 ;  /* 0x00000046003b7220 */ /* 0x040fe20000410000 */
[----:B------:R-:W-:Y:S02]  /*4c40*/  VIADD R52, R51, -UR20 ;  /* 0x8000001433347c36 */ /* 0x000fe40008000000 */
[----:B------:R-:W1:Y:S01]  /*4c50*/  MUFU.TANH R45, R45 ;  /* 0x0000002d002d7308 */ /* 0x000e620000002400 */
[----:B------:R-:W-:Y:S01]  /*4c60*/  FMUL.FTZ R70, R0, R82 ;  /* 0x0000005200467220 */ /* 0x000fe20000410000 */
[----:B------:R-:W-:Y:S01]  /*4c70*/  UIADD3 UR6, UR6, 0x6, URZ ;  /* 0x0000000606067890 */ /* 0x000fe2000fffe03f */
[----:B------:R-:W-:-:S02]  /*4c80*/  IMAD R51, R17, -0x2, R52 ;  /* 0xfffffffe11337824 */ /* 0x000fc400078e0234 */
[----:B------:R-:W-:Y:S02]  /*4c90*/  FMUL.FTZ R52, R0, R60 ;  /* 0x0000003c00347220 */ /* 0x000fe40000410000 */
[----:B------:R-:W-:Y:S01]  /*4ca0*/  IMAD.IADD R51, R22, 0x1, R51 ;  /* 0x0000000116337824 */ /* 0x000fe200078e0233 */
[----:B------:R-:W1:Y:S04]  /*4cb0*/  MUFU.TANH R48, R48 ;  /* 0x0000003000307308 */ /* 0x000e680000002400 */
[C---:B------:R-:W-:Y:S02]  /*4cc0*/  ISETP.GT.AND P2, PT, R51.reuse, RZ, PT ;  /* 0x000000ff3300720c */ /* 0x040fe40003f44270 */
[----:B------:R-:W-:Y:S02]  /*4cd0*/  ISETP.GT.AND P3, PT, R51, 0x1, PT ;  /* 0x000000013300780c */ /* 0x000fe40003f64270 */
[----:B--2---:R-:W-:Y:S01]  /*4ce0*/  FSEL R54, R9, -INF , P2 ;  /* 0xff80000009367808 */ /* 0x004fe20001000000 */
[----:B------:R-:W2:Y:S01]  /*4cf0*/  MUFU.TANH R49, R49 ;  /* 0x0000003100317308 */ /* 0x000ea20000002400 */
[----:B------:R-:W-:-:S02]  /*4d00*/  ISETP.GT.AND P2, PT, R51, 0x8, PT ;  /* 0x000000083300780c */ /* 0x000fc40003f44270 */
[----:B---3--:R-:W-:Y:S02]  /*4d10*/  FSEL R10, R10, -INF , P3 ;  /* 0xff8000000a0a7808 */ /* 0x008fe40001800000 */
[----:B------:R-:W-:Y:S02]  /*4d20*/  FMNMX.FTZ R53, R54, R5, !PT ;  /* 0x0000000536357209 */ /* 0x000fe40007810000 */
[----:B------:R-:W-:Y:S01]  /*4d30*/  ISETP.GT.AND P3, PT, R51, 0x9, PT ;  /* 0x000000093300780c */ /* 0x000fe20003f64270 */
[----:B------:R-:W3:Y:S01]  /*4d40*/  MUFU.TANH R52, R52 ;  /* 0x0000003400347308 */ /* 0x000ee20000002400 */
[----:B----4-:R-:W-:Y:S02]  /*4d50*/  FSEL R56, R13, -INF , P2 ;  /* 0xff8000000d387808 */ /* 0x010fe40001000000 */
[----:B------:R-:W-:Y:S02]  /*4d60*/  FMNMX.FTZ R53, R10, R53, !PT ;  /* 0x000000350a357209 */ /* 0x000fe40007810000 */
[----:B------:R-:W-:-:S02]  /*4d70*/  ISETP.GT.AND P2, PT, R51, 0x10, PT ;  /* 0x000000103300780c */ /* 0x000fc40003f44270 */
[----:B-----5:R-:W-:Y:S01]  /*4d80*/  FSEL R14, R14, -INF , P3 ;  /* 0xff8000000e0e7808 */ /* 0x020fe20001800000 */
        /* <DEDUP_REMOVED lines=10> */
[----:B------:R4:W5:Y:S01]  /*4e30*/  MUFU.TANH R9, R61 ;  /* 0x0000003d00097308 */ /* 0x0009620000002400 */
[----:B------:R-:W-:Y:S02]  /*4e40*/  FSEL R60, R27, -INF , P2 ;  /* 0xff8000001b3c7808 */ /* 0x000fe40001000000 */
[----:B------:R-:W-:Y:S02]  /*4e50*/  FMNMX.FTZ R53, R24, R53, !PT ;  /* 0x0000003518357209 */ /* 0x000fe40007810000 */
[----:B------:R-:W-:-:S02]  /*4e60*/  ISETP.GT.AND P2, PT, R51, 0x20, PT ;  /* 0x000000203300780c */ /* 0x000fc40003f44270 */
[----:B------:R-:W-:Y:S01]  /*4e70*/  FSEL R28, R28, -INF , P3 ;  /* 0xff8000001c1c7808 */ /* 0x000fe20001800000 */
[----:B------:R1:W5:Y:S01]  /*4e80*/  MUFU.TANH R27, R65 ;  /* 0x00000041001b7308 */ /* 0x0003620000002400 */
[----:B------:R-:W-:Y:S01]  /*4e90*/  FMNMX.FTZ R53, R60, R53, !PT ;  /* 0x000000353c357209 */ /* 0x000fe20007810000 */
[C---:B----4-:R-:W-:Y:S01]  /*4ea0*/  FMUL.FTZ R61, R0.reuse, R71 ;  /* 0x00000047003d7220 */ /* 0x050fe20000410000 */
[----:B------:R-:W-:Y:S01]  /*4eb0*/  ISETP.GT.AND P3, PT, R51, 0x21, PT ;  /* 0x000000213300780c */ /* 0x000fe20003f64270 */
[----:B------:R-:W-:Y:S01]  /*4ec0*/  FMUL.FTZ R71, R0, R83 ;  /* 0x0000005300477220 */ /* 0x000fe20000410000 */
[----:B------:R-:W-:Y:S02]  /*4ed0*/  FSEL R62, R31, -INF , P2 ;  /* 0xff8000001f3e7808 */ /* 0x000fe40001000000 */
[----:B------:R-:W-:Y:S01]  /*4ee0*/  FMNMX.FTZ R53, R28, R53, !PT ;  /* 0x000000351c357209 */ /* 0x000fe20007810000 */
[----:B------:R4:W5:Y:S01]  /*4ef0*/  MUFU.TANH R31, R68 ;  /* 0x00000044001f7308 */ /* 0x0009620000002400 */
[----:B------:R-:W-:Y:S01]  /*4f00*/  ISETP.GT.AND P2, PT, R51, 0x28, PT ;  /* 0x000000283300780c */ /* 0x000fe20003f44270 */
[----:B-1----:R-:W-:Y:S01]  /*4f10*/  FMUL.FTZ R65, R0, R75 ;  /* 0x0000004b00417220 */ /* 0x002fe20000410000 */
[----:B------:R-:W-:-:S02]  /*4f20*/  FSEL R32, R32, -INF , P3 ;  /* 0xff80000020207808 */ /* 0x000fc40001800000 */
[----:B------:R-:W-:Y:S02]  /*4f30*/  FMNMX.FTZ R53, R62, R53, !PT ;  /* 0x000000353e357209 */ /* 0x000fe40007810000 */
[----:B------:R-:W-:Y:S01]  /*4f40*/  ISETP.GT.AND P3, PT, R51, 0x29, PT ;  /* 0x000000293300780c */ /* 0x000fe20003f64270 */
[----:B------:R-:W-:Y:S01]  /*4f50*/  MUFU.TANH R11, R11 ;  /* 0x0000000b000b7308 */ /* 0x000fe20000002400 */
[----:B------:R-:W-:Y:S02]  /*4f60*/  FSEL R64, R35, -INF , P2 ;  /* 0xff80000023407808 */ /* 0x000fe40001000000 */
[----:B------:R-:W-:Y:S02]  /*4f70*/  FMNMX.FTZ R53, R32, R53, !PT ;  /* 0x0000003520357209 */ /* 0x000fe40007810000 */
[C---:B------:R-:W-:Y:S02]  /*4f80*/  ISETP.GT.AND P2, PT, R51.reuse, 0x30, PT ;  /* 0x000000303300780c */ /* 0x040fe40003f44270 */
[----:B------:R-:W-:Y:S01]  /*4f90*/  FSEL R36, R36, -INF , P3 ;  /* 0xff80000024247808 */ /* 0x000fe20001800000 */
[----:B------:R1:W5:Y:S01]  /*4fa0*/  MUFU.TANH R35, R69 ;  /* 0x0000004500237308 */ /* 0x0003620000002400 */
[----:B------:R-:W-:Y:S01]  /*4fb0*/  FMNMX.FTZ R55, R64, R53, !PT ;  /* 0x0000003540377209 */ /* 0x000fe20007810000 */
[----:B------:R-:W-:Y:S01]  /*4fc0*/  FMUL.FTZ R53, R0, R72 ;  /* 0x0000004800357220 */ /* 0x000fe20000410000 */
[----:B------:R-:W-:-:S02]  /*4fd0*/  ISETP.GT.AND P3, PT, R51, 0x31, PT ;  /* 0x000000313300780c */ /* 0x000fc40003f64270 */
[----:B----4-:R-:W-:Y:S02]  /*4fe0*/  FSEL R68, R39, -INF , P2 ;  /* 0xff80000027447808 */ /* 0x010fe40001000000 */
[----:B------:R-:W-:Y:S01]  /*4ff0*/  FMNMX.FTZ R55, R36, R55, !PT ;  /* 0x0000003724377209 */ /* 0x000fe20007810000 */
[----:B------:R4:W5:Y:S01]  /*5000*/  MUFU.TANH R39, R53 ;  /* 0x0000003500277308 */ /* 0x0009620000002400 */
[C---:B------:R-:W-:Y:S01]  /*5010*/  ISETP.GT.AND P2, PT, R51.reuse, 0x38, PT ;  /* 0x000000383300780c */ /* 0x040fe20003f44270 */
[----:B-1----:R-:W-:Y:S01]  /*5020*/  FMUL.FTZ R69, R0, R79 ;  /* 0x0000004f00457220 */ /* 0x002fe20000410000 */
[----:B------:R-:W-:Y:S01]  /*5030*/  FSEL R72, R40, -INF , P3 ;  /* 0xff80000028487808 */ /* 0x000fe20001800000 */
[----:B------:R-:W-:Y:S01]  /*5040*/  FMUL.FTZ R40, R0, R73 ;  /* 0x0000004900287220 */ /* 0x000fe20000410000 */
[----:B------:R-:W-:Y:S02]  /*5050*/  FMNMX.FTZ R55, R68, R55, !PT ;  /* 0x0000003744377209 */ /* 0x000fe40007810000 */
[----:B------:R-:W-:Y:S01]  /*5060*/  ISETP.GT.AND P3, PT, R51, 0x39, PT ;  /* 0x000000393300780c */ /* 0x000fe20003f64270 */
[----:B------:R-:W-:Y:S01]  /*5070*/  MUFU.TANH R12, R12 ;  /* 0x0000000c000c7308 */ /* 0x000fe20000002400 */
[----:B------:R-:W-:-:S02]  /*5080*/  WARPGROUP.DEPBAR.LE gsb0, 0x0 ;  /* 0x00008000000079c5 */ /* 0x000fc40000010000 */
[----:B------:R-:W-:Y:S01]  /*5090*/  FSEL R144, R43, -INF , P2 ;  /* 0xff8000002b907808 */ /* 0x000fe20001000000 */
[----:B------:R-:W-:Y:S01]  /*50a0*/  FMUL.FTZ R43, R0, R76 ;  /* 0x0000004c002b7220 */ /* 0x000fe20000410000 */
[----:B------:R-:W-:Y:S01]  /*50b0*/  FMNMX.FTZ R55, R72, R55, !PT ;  /* 0x0000003748377209 */ /* 0x000fe20007810000 */
[C---:B----4-:R-:W-:Y:S01]  /*50c0*/  FMUL.FTZ R53, R0.reuse, R81 ;  /* 0x0000005100357220 */ /* 0x050fe20000410000 */
[----:B------:R-:W-:Y:S01]  /*50d0*/  ISETP.GT.AND P2, PT, R51, 0x40, PT ;  /* 0x000000403300780c */ /* 0x000fe20003f44270 */
[----:B------:R-:W1:Y:S01]  /*50e0*/  MUFU.TANH R40, R40 ;  /* 0x0000002800287308 */ /* 0x000e620000002400 */
[----:B------:R-:W-:Y:S01]  /*50f0*/  FSEL R146, R45, -INF , P3 ;  /* 0xff8000002d927808 */ /* 0x000fe20001800000 */
[----:B------:R-:W-:Y:S01]  /*5100*/  FMUL.FTZ R45, R0, R77 ;  /* 0x0000004d002d7220 */ /* 0x000fe20000410000 */
[----:B------:R-:W-:Y:S01]  /*5110*/  FMNMX.FTZ R55, R144, R55, !PT ;  /* 0x0000003790377209 */ /* 0x000fe20007810000 */
[----:B------:R-:W-:Y:S01]  /*5120*/  WARPGROUP.ARRIVE ;  /* 0x00000000000079c5 */ /* 0x000fe20000000000 */
[----:B------:R-:W-:-:S02]  /*5130*/  ISETP.GT.AND P3, PT, R51, 0x41, PT ;  /* 0x000000413300780c */ /* 0x000fc40003f64270 */
[----:B------:R-:W-:Y:S01]  /*5140*/  FSEL R48, R48, -INF , P2 ;  /* 0xff80000030307808 */ /* 0x000fe20001000000 */
[----:B------:R-:W4:Y:S01]  /*5150*/  MUFU.TANH R43, R43 ;  /* 0x0000002b002b7308 */ /* 0x000f220000002400 */
[----:B------:R-:W-:Y:S01]  /*5160*/  FMNMX.FTZ R55, R146, R55, !PT ;  /* 0x0000003792377209 */ /* 0x000fe20007810000 */
[----:B------:R-:W-:Y:S01]  /*5170*/  QGMMA.64x96x32.F32.E4M3.E4M3 R88, R140, gdesc[UR8], R88, gsb0 ;  /* 0x016000088c587df3 */ /* 0x000fe20008000858 */
[----:B------:R-:W-:Y:S01]  /*5180*/  ISETP.GT.AND P2, PT, R51, 0x48, PT ;  /* 0x000000483300780c */ /* 0x000fe20003f44270 */
[----:B------:R-:W-:Y:S01]  /*5190*/  UMOV UR10, UR6 ;  /* 0x00000006000a7c82 */ /* 0x000fe20008000000 */
[----:B--2---:R-:W-:Y:S01]  /*51a0*/  FSEL R76, R49, -INF , P3 ;  /* 0xff800000314c7808 */ /* 0x004fe20001800000 */
[----:B------:R-:W-:Y:S01]  /*51b0*/  FMUL.FTZ R49, R0, R80 ;  /* 0x0000005000317220 */ /* 0x000fe20000410000 */
[----:B------:R-:W-:Y:S01]  /*51c0*/  FMNMX.FTZ R55, R48, R55, !PT ;  /* 0x0000003730377209 */ /* 0x000fe20007810000 */
[----:B------:R-:W2:Y:S01]  /*51d0*/  MUFU.TANH R45, R45 ;  /* 0x0000002d002d7308 */ /* 0x000ea20000002400 */
[----:B------:R-:W-:Y:S01]  /*51e0*/  ISETP.GT.AND P3, PT, R51, 0x49, PT ;  /* 0x000000493300780c */ /* 0x000fe20003f64270 */
[----:B------:R-:W-:Y:S01]  /*51f0*/  UMOV UR11, 0x40000040 ;  /* 0x40000040000b7882 */ /* 0x000fe20000000000 */
[----:B---3--:R-:W-:-:S02]  /*5200*/  FSEL R52, R52, -INF , P2 ;  /* 0xff80000034347808 */ /* 0x008fc40001000000 */
[----:B------:R-:W-:Y:S02]  /*5210*/  FMNMX.FTZ R55, R76, R55, !PT ;  /* 0x000000374c377209 */ /* 0x000fe40007810000 */
[----:B------:R-:W-:Y:S01]  /*5220*/  ISETP.GT.AND P2, PT, R51, 0x50, PT ;  /* 0x000000503300780c */ /* 0x000fe20003f44270 */
[----:B------:R-:W3:Y:S01]  /*5230*/  MUFU.TANH R49, R49 ;  /* 0x0000003100317308 */ /* 0x000ee20000002400 */
[----:B-----5:R-:W-:Y:S02]  /*5240*/  FSEL R148, R9, -INF , P3 ;  /* 0xff80000009947808 */ /* 0x020fe40001800000 */
        /* <DEDUP_REMOVED lines=14> */
[----:B------:R-:W-:Y:S01]  /*5330*/  FSEL R9, R35, -INF , P3 ;  /* 0xff80000023097808 */ /* 0x000fe20001800000 */
[----:B------:R-:W-:Y:S01]  /*5340*/  FMUL.FTZ R35, R0, R84 ;  /* 0x0000005400237220 */ /* 0x000fe20000410000 */
[----:B------:R-:W-:Y:S02]  /*5350*/  FMNMX.FTZ R55, R31, R55, !PT ;  /* 0x000000371f377209 */ /* 0x000fe40007810000 */
[----:B------:R-:W-:Y:S02]  /*5360*/  ISETP.GT.AND P3, PT, R51, 0x61, PT ;  /* 0x000000613300780c */ /* 0x000fe40003f64270 */
[----:B------:R-:W-:Y:S01]  /*5370*/  FSEL R84, R39, -INF , P2 ;  /* 0xff80000027547808 */ /* 0x000fe20001000000 */
[----:B------:R-:W5:Y:S01]  /*5380*/  MUFU.TANH R35, R35 ;  /* 0x0000002300237308 */ /* 0x000f620000002400 */
[----:B------:R-:W-:-:S02]  /*5390*/  FMNMX.FTZ R55, R9, R55, !PT ;  /* 0x0000003709377209 */ /* 0x000fc40007810000 */
[C---:B------:R-:W-:Y:S02]  /*53a0*/  ISETP.GT.AND P2, PT, R51.reuse, 0x68, PT ;  /* 0x000000683300780c */ /* 0x040fe40003f44270 */
[----:B-1----:R-:W-:Y:S01]  /*53b0*/  FSEL R21, R40, -INF , P3 ;  /* 0xff80000028157808 */ /* 0x002fe20001800000 */
[----:B------:R-:W-:Y:S01]  /*53c0*/  FMUL.FTZ R40, R0, R85 ;  /* 0x0000005500287220 */ /* 0x000fe20000410000 */
[----:B------:R-:W-:Y:S01]  /*53d0*/  FMNMX.FTZ R55, R84, R55, !PT ;  /* 0x0000003754377209 */ /* 0x000fe20007810000 */
[----:B------:R-:W-:Y:S01]  /*53e0*/  MUFU.TANH R25, R25 ;  /* 0x0000001900197308 */ /* 0x000fe20000002400 */
[----:B------:R-:W-:Y:S02]  /*53f0*/  ISETP.GT.AND P3, PT, R51, 0x69, PT ;  /* 0x000000693300780c */ /* 0x000fe40003f64270 */
[----:B----4-:R-:W-:Y:S02]  /*5400*/  FSEL R27, R43, -INF , P2 ;  /* 0xff8000002b1b7808 */ /* 0x010fe40001000000 */
[----:B------:R-:W-:-:S02]  /*5410*/  FMNMX.FTZ R55, R21, R55, !PT ;  /* 0x0000003715377209 */ /* 0x000fc40007810000 */
[----:B------:R-:W-:Y:S01]  /*5420*/  ISETP.GT.AND P2, PT, R51, 0x70, PT ;  /* 0x000000703300780c */ /* 0x000fe20003f44270 */
[----:B------:R-:W1:Y:S01]  /*5430*/  MUFU.TANH R40, R40 ;  /* 0x0000002800287308 */ /* 0x000e620000002400 */
[----:B--2---:R-:W-:Y:S02]  /*5440*/  FSEL R39, R45, -INF , P3 ;  /* 0xff8000002d277808 */ /* 0x004fe40001800000 */
[----:B------:R-:W-:Y:S02]  /*5450*/  FMNMX.FTZ R55, R27, R55, !PT ;  /* 0x000000371b377209 */ /* 0x000fe40007810000 */
[----:B------:R-:W-:Y:S02]  /*5460*/  ISETP.GT.AND P3, PT, R51, 0x71, PT ;  /* 0x000000713300780c */ /* 0x000fe40003f64270 */
[----:B---3--:R-:W-:Y:S01]  /*5470*/  FSEL R43, R49, -INF , P2 ;  /* 0xff800000312b7808 */ /* 0x008fe20001000000 */
[----:B------:R-:W2:Y:S01]  /*5480*/  MUFU.TANH R26, R26 ;  /* 0x0000001a001a7308 */ /* 0x000ea20000002400 */
[----:B------:R-:W-:-:S02]  /*5490*/  FMNMX.FTZ R55, R39, R55, !PT ;  /* 0x0000003727377209 */ /* 0x000fc40007810000 */
[----:B------:R-:W-:Y:S02]  /*54a0*/  ISETP.GT.AND P2, PT, R51, 0x78, PT ;  /* 0x000000783300780c */ /* 0x000fe40003f44270 */
[----:B-----5:R-:W-:Y:S02]  /*54b0*/  FSEL R45, R53, -INF , P3 ;  /* 0xff800000352d7808 */ /* 0x020fe40001800000 */
[----:B------:R-:W-:Y:S01]  /*54c0*/  FMNMX.FTZ R57, R43, R55, !PT ;  /* 0x000000372b397209 */ /* 0x000fe20007810000 */
[----:B------:R-:W-:Y:S01]  /*54d0*/  FMUL.FTZ R55, R0, R66 ;  /* 0x0000004200377220 */ /* 0x000fe20000410000 */
[----:B------:R-:W-:Y:S01]  /*54e0*/  ISETP.GT.AND P3, PT, R51, 0x79, PT ;  /* 0x000000793300780c */ /* 0x000fe20003f64270 */
[----:B------:R3:W-:Y:S01]  /*54f0*/  MUFU.TANH R49, R63 ;  /* 0x0000003f00317308 */ /* 0x0007e20000002400 */
[----:B------:R-:W-:Y:S02]  /*5500*/  FSEL R53, R35, -INF , P2 ;  /* 0xff80000023357808 */ /* 0x000fe40001000000 */
[----:B------:R-:W-:-:S02]  /*5510*/  FMNMX.FTZ R57, R45, R57, !PT ;  /* 0x000000392d397209 */ /* 0x000fc40007810000 */
[----:B-1----:R-:W-:Y:S02]  /*5520*/  FSEL R66, R40, -INF , P3 ;  /* 0xff80000028427808 */ /* 0x002fe40001800000 */
[----:B------:R-:W-:Y:S01]  /*5530*/  FMNMX.FTZ R35, R53, R57, !PT ;  /* 0x0000003935237209 */ /* 0x000fe20007810000 */
[C---:B------:R-:W-:Y:S01]  /*5540*/  FMUL.FTZ R57, R0.reuse, R67 ;  /* 0x0000004300397220 */ /* 0x040fe20000410000 */
[C---:B---3--:R-:W-:Y:S01]  /*5550*/  FMUL.FTZ R63, R0.reuse, R74 ;  /* 0x0000004a003f7220 */ /* 0x048fe20000410000 */
[----:B------:R-:W-:Y:S01]  /*5560*/  FMUL.FTZ R67, R0, R78 ;  /* 0x0000004e00437220 */ /* 0x000fe20000410000 */
[----:B------:R-:W-:Y:S01]  /*5570*/  FMNMX.FTZ R35, R66, R35, !PT ;  /* 0x0000002342237209 */ /* 0x000fe20007810000 */
[----:B------:R-:W1:Y:S04]  /*5580*/  MUFU.TANH R29, R29 ;  /* 0x0000001d001d7308 */ /* 0x000e680000002400 */
[----:B------:R-:W3:Y:S04]  /*5590*/  SHFL.BFLY PT, R40, R35, 0x2, 0x1f ;  /* 0x0c401f0023287f89 */ /* 0x000ee800000e0000 */
[----:B------:R-:W4:Y:S08]  /*55a0*/  MUFU.TANH R30, R30 ;  /* 0x0000001e001e7308 */ /* 0x000f300000002400 */
[----:B------:R-:W5:Y:S01]  /*55b0*/  MUFU.TANH R33, R33 ;  /* 0x0000002100217308 */ /* 0x000f620000002400 */
[----:B------:R-:W-:-:S02]  /*55c0*/  WARPGROUP.DEPBAR.LE gsb0, 0x0 ;  /* 0x00008000000079c5 */ /* 0x000fc40000010000 */
[----:B------:R-:W-:-:S05]  /*55d0*/  WARPGROUP.ARRIVE ;  /* 0x00000000000079c5 */ /* 0x000fca0000000000 */
[----:B------:R-:W5:Y:S01]  /*55e0*/  MUFU.TANH R34, R34 ;  /* 0x0000002200227308 */ /* 0x000f620000002400 */
[----:B------:R-:W-:Y:S01]  /*55f0*/  QGMMA.64x96x32.F32.E4M3.E4M3 R88, R136, gdesc[UR8], R88, gsb0 ;  /* 0x0160000888587df3 */ /* 0x000fe20008000858 */
[----:B---3--:R-:W-:Y:S02]  /*5600*/  FMNMX.FTZ R74, R35, R40, !PT ;  /* 0x00000028234a7209 */ /* 0x008fe40007810000 */
[----:B------:R-:W3:Y:S04]  /*5610*/  LDC R35, c[0x0][0x988] ;  /* 0x00026200ff237b82 */ /* 0x000ee80000000800 */
[----:B------:R-:W5:Y:S01]  /*5620*/  MUFU.TANH R37, R37 ;  /* 0x0000002500257308 */ /* 0x000f620000002400 */
[----:B------:R-:W2:Y:S07]  /*5630*/  SHFL.BFLY PT, R73, R74, 0x1, 0x1f ;  /* 0x0c201f004a497f89 */ /* 0x000eae00000e0000 */
[----:B------:R-:W5:Y:S08]  /*5640*/  MUFU.TANH R38, R38 ;  /* 0x0000002600267308 */ /* 0x000f700000002400 */
[----:B------:R-:W5:Y:S08]  /*5650*/  MUFU.TANH R41, R41 ;  /* 0x0000002900297308 */ /* 0x000f700000002400 */
[----:B------:R-:W5:Y:S01]  /*5660*/  MUFU.TANH R42, R42 ;  /* 0x0000002a002a7308 */ /* 0x000f620000002400 */
[----:B--2---:R-:W-:Y:S01]  /*5670*/  FMNMX.FTZ R40, R74, R73, !PT ;  /* 0x000000494a287209 */ /* 0x004fe20007810000 */
[C---:B------:R-:W-:Y:S01]  /*5680*/  FMUL.FTZ R73, R0.reuse, R86 ;  /* 0x0000005600497220 */ /* 0x040fe20000410000 */
[----:B------:R-:W-:-:S02]  /*5690*/  FMUL.FTZ R74, R0, R87 ;  /* 0x00000057004a7220 */ /* 0x000fc40000410000 */
[C---:B------:R-:W-:Y:S01]  /*56a0*/  FSETP.NEU.FTZ.AND P2, PT, R40.reuse, -INF , PT ;  /* 0xff8000002800780b */ /* 0x040fe20003f5d000 */
[----:B---3--:R-:W-:-:S02]  /*56b0*/  FFMA.FTZ R75, R40, R35, -8 ;  /* 0xc1000000284b7423 */ /* 0x008fc40000010023 */
[----:B------:R-:W2:Y:S03]  /*56c0*/  MUFU.TANH R44, R44 ;  /* 0x0000002c002c7308 */ /* 0x000ea60000002400 */
[----:B------:R-:W-:-:S05]  /*56d0*/  FSEL R75, R75, RZ, P2 ;  /* 0x000000ff4b4b7208 */ /* 0x000fca0001000000 */
[-CC-:B------:R-:W-:Y:S01]  /*56e0*/  FFMA.FTZ R77, R54, R35.reuse, -R75.reuse ;  /* 0x00000023364d7223 */ /* 0x180fe2000001084b */
[----:B------:R-:W-:Y:S02]  /*56f0*/  VIADD R54, R51, 0x8 ;  /* 0x0000000833367836 */ /* 0x000fe40000000000 */
[-CC-:B------:R-:W-:Y:S01]  /*5700*/  FFMA.FTZ R78, R56, R35.reuse, -R75.reuse ;  /* 0x00000023384e7223 */ /* 0x180fe2000001084b */
[----:B------:R-:W3:Y:S01]  /*5710*/  MUFU.TANH R46, R46 ;  /* 0x0000002e002e7308 */ /* 0x000ee20000002400 */
[----:B------:R-:W-:-:S01]  /*5720*/  FFMA.FTZ R10, R10, R35, -R75 ;  /* 0x000000230a0a7223 */ /* 0x000fc2000001084b */
[-CC-:B------:R-:W-:Y:S01]  /*5730*/  FFMA.FTZ R14, R14, R35.reuse, -R75.reuse ;  /* 0x000000230e0e7223 */ /* 0x180fe2000001084b */
[----:B------:R-:W-:Y:S01]  /*5740*/  ISETP.GT.AND P3, PT, R54, RZ, PT ;  /* 0x000000ff3600720c */ /* 0x000fe20003f64270 */
[-CC-:B------:R-:W-:Y:S01]  /*5750*/  FFMA.FTZ R24, R24, R35.reuse, -R75.reuse ;  /* 0x0000002318187223 */ /* 0x180fe2000001084b */
[----:B------:R-:W-:Y:S01]  /*5760*/  ISETP.GT.AND P4, PT, R54, 0x1, PT ;  /* 0x000000013600780c */ /* 0x000fe20003f84270 */
[-CC-:B------:R-:W-:Y:S01]  /*5770*/  FFMA.FTZ R28, R28, R35.reuse, -R75.reuse ;  /* 0x000000231c1c7223 */ /* 0x180fe2000001084b */
[----:B------:R-:W-:Y:S01]  /*5780*/  FSEL R11, R11, -INF , P3 ;  /* 0xff8000000b0b7808 */ /* 0x000fe20001800000 */
[----:B------:R1:W-:Y:S01]  /*5790*/  MUFU.EX2 R51, R78 ;  /* 0x0000004e00337308 */ /* 0x0003e20000000800 */
[----:B------:R-:W-:Y:S01]  /*57a0*/  ISETP.GT.AND P3, PT, R54, 0x8, PT ;  /* 0x000000083600780c */ /* 0x000fe20003f64270 */
[-CC-:B------:R-:W-:Y:S01]  /*57b0*/  FFMA.FTZ R32, R32, R35.reuse, -R75.reuse ;  /* 0x0000002320207223 */ /* 0x180fe2000001084b */
[----:B------:R-:W-:Y:S01]  /*57c0*/  FSEL R12, R12, -INF , P4 ;  /* 0xff8000000c0c7808 */ /* 0x000fe20002000000 */
[-CC-:B------:R-:W-:Y:S01]  /*57d0*/  FFMA.FTZ R36, R36, R35.reuse, -R75.reuse ;  /* 0x0000002324247223 */ /* 0x180fe2000001084b */
        /* <DEDUP_REMOVED lines=8> */
[----:B------:R-:W-:Y:S01]  /*5860*/  ISETP.GT.AND P3, PT, R54, 0x10, PT ;  /* 0x000000103600780c */ /* 0x000fe20003f64270 */
[----:B------:R-:W-:Y:S01]  /*5870*/  FFMA.FTZ R31, R31, R35, -R75 ;  /* 0x000000231f1f7223 */ /* 0x000fe2000001084b */
[----:B------:R-:W-:Y:S01]  /*5880*/  FSEL R20, R20, -INF , P4 ;  /* 0xff80000014147808 */ /* 0x000fe20002000000 */
[----:B------:R-:W3:Y:S01]  /*5890*/  MUFU.TANH R50, R50 ;  /* 0x0000003200327308 */ /* 0x000ee20000002400 */
[----:B------:R-:W-:-:S02]  /*58a0*/  FMNMX.FTZ R79, R56, R79, !PT ;  /* 0x0000004f384f7209 */ /* 0x000fc40007810000 */
[----:B------:R-:W-:Y:S02]  /*58b0*/  ISETP.GT.AND P4, PT, R54, 0x11, PT ;  /* 0x000000113600780c */ /* 0x000fe40003f84270 */
[----:B------:R-:W-:Y:S01]  /*58c0*/  FSEL R58, R25, -INF , P3 ;  /* 0xff800000193a7808 */ /* 0x000fe20001800000 */
[----:B------:R-:W-:Y:S01]  /*58d0*/  FFMA.FTZ R25, R60, R35, -R75 ;  /* 0x000000233c197223 */ /* 0x000fe2000001084b */
[----:B------:R-:W-:Y:S01]  /*58e0*/  FMNMX.FTZ R79, R20, R79, !PT ;  /* 0x0000004f144f7209 */ /* 0x000fe20007810000 */
[----:B------:R-:W3:Y:S01]  /*58f0*/  MUFU.TANH R55, R55 ;  /* 0x0000003700377308 */ /* 0x000ee20000002400 */
[----:B------:R-:W-:Y:S02]  /*5900*/  ISETP.GT.AND P3, PT, R54, 0x18, PT ;  /* 0x000000183600780c */ /* 0x000fe40003f64270 */
[----:B------:R-:W-:Y:S02]  /*5910*/  FSEL R26, R26, -INF , P4 ;  /* 0xff8000001a1a7808 */ /* 0x000fe40002000000 */
[----:B------:R-:W-:-:S02]  /*5920*/  FMNMX.FTZ R79, R58, R79, !PT ;  /* 0x0000004f3a4f7209 */ /* 0x000fc40007810000 */
[----:B------:R-:W-:Y:S01]  /*5930*/  ISETP.GT.AND P4, PT, R54, 0x19, PT ;  /* 0x000000193600780c */ /* 0x000fe20003f84270 */
[----:B------:R-:W3:Y:S01]  /*5940*/  MUFU.TANH R57, R57 ;  /* 0x0000003900397308 */ /* 0x000ee20000002400 */
[----:B-1----:R-:W-:Y:S01]  /*5950*/  FSEL R78, R29, -INF , P3 ;  /* 0xff8000001d4e7808 */ /* 0x002fe20001800000 */
[----:B------:R-:W-:Y:S01]  /*5960*/  FFMA.FTZ R29, R62, R35, -R75 ;  /* 0x000000233e1d7223 */ /* 0x000fe2000001084b */
[----:B------:R-:W-:Y:S02]  /*5970*/  FMNMX.FTZ R79, R26, R79, !PT ;  /* 0x0000004f1a4f7209 */ /* 0x000fe40007810000 */
[----:B------:R-:W-:Y:S02]  /*5980*/  ISETP.GT.AND P3, PT, R54, 0x20, PT ;  /* 0x000000203600780c */ /* 0x000fe40003f64270 */
[----:B----4-:R-:W-:Y:S01]  /*5990*/  FSEL R30, R30, -INF , P4 ;  /* 0xff8000001e1e7808 */ /* 0x010fe20002000000 */
[----:B------:R-:W1:Y:S01]  /*59a0*/  MUFU.TANH R59, R59 ;  /* 0x0000003b003b7308 */ /* 0x000e620000002400 */
[----:B------:R-:W-:-:S02]  /*59b0*/  FMNMX.FTZ R79, R78, R79, !PT ;  /* 0x0000004f4e4f7209 */ /* 0x000fc40007810000 */
[----:B------:R-:W-:Y:S02]  /*59c0*/  ISETP.GT.AND P4, PT, R54, 0x21, PT ;  /* 0x000000213600780c */ /* 0x000fe40003f84270 */
[----:B-----5:R-:W-:Y:S01]  /*59d0*/  FSEL R60, R33, -INF , P3 ;  /* 0xff800000213c7808 */ /* 0x020fe20001800000 */
[----:B------:R-:W-:Y:S01]  /*59e0*/  FFMA.FTZ R33, R64, R35, -R75 ;  /* 0x0000002340217223 */ /* 0x000fe2000001084b */
[----:B------:R-:W-:Y:S01]  /*59f0*/  FMNMX.FTZ R79, R30, R79, !PT ;  /* 0x0000004f1e4f7209 */ /* 0x000fe20007810000 */
[----:B------:R-:W4:Y:S01]  /*5a00*/  MUFU.TANH R61, R61 ;  /* 0x0000003d003d7308 */ /* 0x000f220000002400 */
[----:B------:R-:W-:Y:S02]  /*5a10*/  ISETP.GT.AND P3, PT, R54, 0x28, PT ;  /* 0x000000283600780c */ /* 0x000fe40003f64270 */
[----:B------:R-:W-:Y:S02]  /*5a20*/  FSEL R34, R34, -INF , P4 ;  /* 0xff80000022227808 */ /* 0x000fe40002000000 */
[----:B------:R-:W-:Y:S01]  /*5a30*/  FMNMX.FTZ R79, R60, R79, !PT ;  /* 0x0000004f3c4f7209 */ /* 0x000fe20007810000 */
[----:B------:R-:W-:-:S02]  /*5a40*/  WARPGROUP.DEPBAR.LE gsb0, 0x0 ;  /* 0x00008000000079c5 */ /* 0x000fc40000010000 */
[----:B------:R-:W-:Y:S01]  /*5a50*/  ISETP.GT.AND P4, PT, R54, 0x29, PT ;  /* 0x000000293600780c */ /* 0x000fe20003f84270 */
[----:B------:R-:W5:Y:S01]  /*5a60*/  MUFU.TANH R63, R63 ;  /* 0x0000003f003f7308 */ /* 0x000f620000002400 */
[----:B------:R-:W-:Y:S01]  /*5a70*/  FSEL R82, R37, -INF , P3 ;  /* 0xff80000025527808 */ /* 0x000fe20001800000 */
[----:B------:R-:W-:Y:S01]  /*5a80*/  FFMA.FTZ R37, R72, R35, -R75 ;  /* 0x0000002348257223 */ /* 0x000fe2000001084b */
[----:B------:R-:W-:Y:S02]  /*5a90*/  FMNMX.FTZ R79, R34, R79, !PT ;  /* 0x0000004f224f7209 */ /* 0x000fe40007810000 */
[----:B------:R-:W-:Y:S02]  /*5aa0*/  ISETP.GT.AND P3, PT, R54, 0x30, PT ;  /* 0x000000303600780c */ /* 0x000fe40003f64270 */
[----:B------:R-:W-:Y:S01]  /*5ab0*/  FSEL R38, R38, -INF , P4 ;  /* 0xff80000026267808 */ /* 0x000fe20002000000 */
[----:B------:R-:W5:Y:S01]  /*5ac0*/  MUFU.TANH R65, R65 ;  /* 0x0000004100417308 */ /* 0x000f620000002400 */
[----:B------:R-:W-:-:S02]  /*5ad0*/  FMNMX.FTZ R79, R82, R79, !PT ;  /* 0x0000004f524f7209 */ /* 0x000fc40007810000 */
[----:B------:R-:W-:Y:S02]  /*5ae0*/  ISETP.GT.AND P4, PT, R54, 0x31, PT ;  /* 0x000000313600780c */ /* 0x000fe40003f84270 */
[----:B------:R-:W-:Y:S01]  /*5af0*/  FSEL R62, R41, -INF , P3 ;  /* 0xff800000293e7808 */ /* 0x000fe20001800000 */
[----:B------:R-:W-:Y:S01]  /*5b00*/  FFMA.FTZ R41, R144, R35, -R75 ;  /* 0x0000002390297223 */ /* 0x000fe2000001084b */
[----:B------:R-:W-:Y:S01]  /*5b10*/  FMNMX.FTZ R79, R38, R79, !PT ;  /* 0x0000004f264f7209 */ /* 0x000fe20007810000 */
[----:B------:R-:W5:Y:S01]  /*5b20*/  MUFU.TANH R67, R67 ;  /* 0x0000004300437308 */ /* 0x000f620000002400 */
[----:B------:R-:W-:Y:S02]  /*5b30*/  ISETP.GT.AND P3, PT, R54, 0x38, PT ;  /* 0x000000383600780c */ /* 0x000fe40003f64270 */
[----:B------:R-:W-:Y:S02]  /*5b40*/  FSEL R42, R42, -INF , P4 ;  /* 0xff8000002a2a7808 */ /* 0x000fe40002000000 */
[----:B------:R-:W-:-:S02]  /*5b50*/  FMNMX.FTZ R79, R62, R79, !PT ;  /* 0x0000004f3e4f7209 */ /* 0x000fc40007810000 */
[----:B------:R-:W-:Y:S01]  /*5b60*/  ISETP.GT.AND P4, PT, R54, 0x39, PT ;  /* 0x000000393600780c */ /* 0x000fe20003f84270 */
[----:B------:R-:W5:Y:S01]  /*5b70*/  MUFU.TANH R69, R69 ;  /* 0x0000004500457308 */ /* 0x000f620000002400 */
[----:B--2---:R-:W-:Y:S02]  /*5b80*/  FSEL R44, R44, -INF , P3 ;  /* 0xff8000002c2c7808 */ /* 0x004fe40001800000 */
[----:B------:R-:W-:Y:S02]  /*5b90*/  FMNMX.FTZ R79, R42, R79, !PT ;  /* 0x0000004f2a4f7209 */ /* 0x000fe40007810000 */
[----:B------:R-:W-:Y:S02]  /*5ba0*/  ISETP.GT.AND P3, PT, R54, 0x40, PT ;  /* 0x000000403600780c */ /* 0x000fe40003f64270 */
[----:B---3--:R-:W-:Y:S01]  /*5bb0*/  FSEL R46, R46, -INF , P4 ;  /* 0xff8000002e2e7808 */ /* 0x008fe20002000000 */
[----:B------:R-:W2:Y:S01]  /*5bc0*/  MUFU.TANH R70, R70 ;  /* 0x0000004600467308 */ /* 0x000ea20000002400 */
[----:B------:R-:W-:-:S02]  /*5bd0*/  FMNMX.FTZ R79, R44, R79, !PT ;  /* 0x0000004f2c4f7209 */ /* 0x000fc40007810000 */
[----:B------:R-:W-:Y:S02]  /*5be0*/  ISETP.GT.AND P4, PT, R54, 0x41, PT ;  /* 0x000000413600780c */ /* 0x000fe40003f84270 */
[----:B------:R-:W-:Y:S02]  /*5bf0*/  FSEL R64, R47, -INF , P3 ;  /* 0xff8000002f407808 */ /* 0x000fe40001800000 */
[----:B------:R-:W-:Y:S01]  /*5c00*/  FMNMX.FTZ R79, R46, R79, !PT ;  /* 0x0000004f2e4f7209 */ /* 0x000fe20007810000 */
[----:B------:R-:W3:Y:S01]  /*5c10*/  MUFU.TANH R71, R71 ;  /* 0x0000004700477308 */ /* 0x000ee20000002400 */
[----:B------:R-:W-:Y:S02]  /*5c20*/  ISETP.GT.AND P3, PT, R54, 0x48, PT ;  /* 0x000000483600780c */ /* 0x000fe40003f64270 */
[----:B------:R-:W-:Y:S02]  /*5c30*/  FSEL R50, R50, -INF , P4 ;  /* 0xff80000032327808 */ /* 0x000fe40002000000 */
[----:B------:R-:W-:-:S02]  /*5c40*/  FMNMX.FTZ R79, R64, R79, !PT ;  /* 0x0000004f404f7209 */ /* 0x000fc40007810000 */
[----:B------:R-:W-:Y:S01]  /*5c50*/  ISETP.GT.AND P4, PT, R54, 0x49, PT ;  /* 0x000000493600780c */ /* 0x000fe20003f84270 */
[----:B------:R-:W3:Y:S01]  /*5c60*/  MUFU.TANH R73, R73 ;  /* 0x0000004900497308 */ /* 0x000ee20000002400 */
[----:B------:R-:W-:Y:S01]  /*5c70*/  FSEL R86, R13, -INF , P3 ;  /* 0xff8000000d567808 */ /* 0x000fe20001800000 */
[----:B------:R-:W-:Y:S01]  /*5c80*/  FFMA.FTZ R13, R68, R35, -R75 ;  /* 0x00000023440d7223 */ /* 0x000fe2000001084b */
[----:B------:R-:W-:Y:S02]  /*5c90*/  FMNMX.FTZ R79, R50, R79, !PT ;  /* 0x0000004f324f7209 */ /* 0x000fe40007810000 */
[----:B------:R-:W-:Y:S02]  /*5ca0*/  ISETP.GT.AND P3, PT, R54, 0x50, PT ;  /* 0x000000503600780c */ /* 0x000fe40003f64270 */
[----:B------:R-:W-:Y:S01]  /*5cb0*/  FSEL R68, R49, -INF , P4 ;  /* 0xff80000031447808 */ /* 0x000fe20002000000 */
[----:B------:R-:W3:Y:S01]  /*5cc0*/  MUFU.TANH R74, R74 ;  /* 0x0000004a004a7308 */ /* 0x000ee20000002400 */
[----:B------:R-:W-:-:S02]  /*5cd0*/  FMNMX.FTZ R79, R86, R79, !PT ;  /* 0x0000004f564f7209 */ /* 0x000fc40007810000 */
[----:B------:R-:W-:Y:S02]  /*5ce0*/  ISETP.GT.AND P4, PT, R54, 0x51, PT ;  /* 0x000000513600780c */ /* 0x000fe40003f84270 */
[----:B------:R-:W-:Y:S02]  /*5cf0*/  FSEL R140, R55, -INF , P3 ;  /* 0xff800000378c7808 */ /* 0x000fe40001800000 */
[----:B------:R-:W-:Y:S01]  /*5d00*/  FMNMX.FTZ R79, R68, R79, !PT ;  /* 0x0000004f444f7209 */ /* 0x000fe20007810000 */
[----:B------:R-:W-:Y:S01]  /*5d10*/  MUFU.EX2 R77, R77 ;  /* 0x0000004d004d7308 */ /* 0x000fe20000000800 */
[----:B------:R-:W-:Y:S02]  /*5d20*/  ISETP.GT.AND P3, PT, R54, 0x58, PT ;  /* 0x000000583600780c */ /* 0x000fe40003f64270 */
[----:B------:R-:W-:Y:S02]  /*5d30*/  FSEL R142, R57, -INF , P4 ;  /* 0xff800000398e7808 */ /* 0x000fe40002000000 */
[----:B------:R-:W-:-:S02]  /*5d40*/  FMNMX.FTZ R79, R140, R79, !PT ;  /* 0x0000004f8c4f7209 */ /* 0x000fc40007810000 */
[----:B------:R-:W-:Y:S01]  /*5d50*/  ISETP.GT.AND P4, PT, R54, 0x59, PT ;  /* 0x000000593600780c */ /* 0x000fe20003f84270 */
[----:B------:R-:W-:Y:S01]  /*5d60*/  MUFU.EX2 R10, R10 ;  /* 0x0000000a000a7308 */ /* 0x000fe20000000800 */
[----:B-1----:R-:W-:Y:S02]  /*5d70*/  FSEL R59, R59, -INF , P3 ;  /* 0xff8000003b3b7808 */ /* 0x002fe40001800000 */
[----:B------:R-:W-:Y:S02]  /*5d80*/  FMNMX.FTZ R72, R142, R79, !PT ;  /* 0x0000004f8e487209 */ /* 0x000fe40007810000 */
[----:B------:R-:W-:Y:S02]  /*5d90*/  ISETP.GT.AND P3, PT, R54, 0x60, PT ;  /* 0x000000603600780c */ /* 0x000fe40003f64270 */
[----:B----4-:R-:W-:Y:S01]  /*5da0*/  FSEL R144, R61, -INF , P4 ;  /* 0xff8000003d907808 */ /* 0x010fe20002000000 */
[----:B------:R-:W-:Y:S01]  /*5db0*/  MUFU.EX2 R14, R14 ;  /* 0x0000000e000e7308 */ /* 0x000fe20000000800 */
[----:B------:R-:W-:-:S02]  /*5dc0*/  FMNMX.FTZ R47, R59, R72, !PT ;  /* 0x000000483b2f7209 */ /* 0x000fc40007810000 */
[----:B------:R-:W-:Y:S02]  /*5dd0*/  ISETP.GT.AND P4, PT, R54, 0x61, PT ;  /* 0x000000613600780c */ /* 0x000fe40003f84270 */
[----:B-----5:R-:W-:Y:S02]  /*5de0*/  FSEL R63, R63, -INF , P3 ;  /* 0xff8000003f3f7808 */ /* 0x020fe40001800000 */
[----:B------:R-:W-:Y:S01]  /*5df0*/  FMNMX.FTZ R72, R144, R47, !PT ;  /* 0x0000002f90487209 */ /* 0x000fe20007810000 */
[----:B------:R-:W-:-:S01]  /*5e00*/  FFMA.FTZ R47, R48, R35, -R75 ;  /* 0x00000023302f7223 */ /* 0x000fc2000001084b */
[----:B------:R-:W-:Y:S01]  /*5e10*/  ISETP.GT.AND P3, PT, R54, 0x68, PT ;  /* 0x000000683600780c */ /* 0x000fe20003f64270 */
[----:B------:R-:W-:Y:S01]  /*5e20*/  MUFU.EX2 R15, R15 ;  /* 0x0000000f000f7308 */ /* 0x000fe20000000800 */
[----:B------:R-:W-:Y:S02]  /*5e30*/  FSEL R65, R65, -INF , P4 ;  /* 0xff80000041417808 */ /* 0x000fe40002000000 */
[----:B------:R-:W-:-:S02]  /*5e40*/  FMNMX.FTZ R72, R63, R72, !PT ;  /* 0x000000483f487209 */ /* 0x000fc40007810000 */
[C---:B------:R-:W-:Y:S02]  /*5e50*/  ISETP.GT.AND P4, PT, R54.reuse, 0x69, PT ;  /* 0x000000693600780c */ /* 0x040fe40003f84270 */
[----:B------:R-:W-:Y:S01]  /*5e60*/  FSEL R67, R67, -INF , P3 ;  /* 0xff80000043437808 */ /* 0x000fe20001800000 */
[----:B------:R-:W-:Y:S01]  /*5e70*/  MUFU.EX2 R24, R24 ;  /* 0x0000001800187308 */ /* 0x000fe20000000800 */
[----:B------:R-:W-:Y:S02]  /*5e80*/  FMNMX.FTZ R72, R65, R72, !PT ;  /* 0x0000004841487209 */ /* 0x000fe40007810000 */
[C---:B------:R-:W-:Y:S02]  /*5e90*/  ISETP.GT.AND P3, PT, R54.reuse, 0x70, PT ;  /* 0x000000703600780c */ /* 0x040fe40003f64270 */
[----:B------:R-:W-:Y:S02]  /*5ea0*/  FSEL R48, R69, -INF , P4 ;  /* 0xff80000045307808 */ /* 0x000fe40002000000 */
[----:B------:R-:W-:Y:S01]  /*5eb0*/  FMNMX.FTZ R49, R67, R72, !PT ;  /* 0x0000004843317209 */ /* 0x000fe20007810000 */
[----:B------:R-:W-:Y:S01]  /*5ec0*/  MUFU.EX2 R25, R25 ;  /* 0x0000001900197308 */ /* 0x000fe20000000800 */
[----:B------:R-:W-:-:S02]  /*5ed0*/  ISETP.GT.AND P4, PT, R54, 0x71, PT ;  /* 0x000000713600780c */ /* 0x000fc40003f84270 */
[----:B--2---:R-:W-:Y:S02]  /*5ee0*/  FSEL R70, R70, -INF , P3 ;  /* 0xff80000046467808 */ /* 0x004fe40001800000 */
[----:B------:R-:W-:Y:S02]  /*5ef0*/  FMNMX.FTZ R49, R48, R49, !PT ;  /* 0x0000003130317209 */ /* 0x000fe40007810000 */
[----:B------:R-:W-:Y:S01]  /*5f00*/  ISETP.GT.AND P3, PT, R54, 0x78, PT ;  /* 0x000000783600780c */ /* 0x000fe20003f64270 */
[----:B------:R-:W-:Y:S01]  /*5f10*/  MUFU.EX2 R28, R28 ;  /* 0x0000001c001c7308 */ /* 0x000fe20000000800 */
[----:B---3--:R-:W-:Y:S02]  /*5f20*/  FSEL R71, R71, -INF , P4 ;  /* 0xff80000047477808 */ /* 0x008fe40002000000 */
[----:B------:R-:W-:Y:S01]  /*5f30*/  FMNMX.FTZ R72, R70, R49, !PT ;  /* 0x0000003146487209 */ /* 0x000fe20007810000 */
[----:B------:R-:W-:-:S01]  /*5f40*/  FFMA.FTZ R49, R52, R35, -R75 ;  /* 0x0000002334317223 */ /* 0x000fc2000001084b */
[----:B------:R-:W-:Y:S01]  /*5f50*/  ISETP.GT.AND P4, PT, R54, 0x79, PT ;  /* 0x000000793600780c */ /* 0x000fe20003f84270 */
[----:B------:R-:W-:-:S01]  /*5f60*/  FFMA.FTZ R52, R148, R35, -R75 ;  /* 0x0000002394347223 */ /* 0x000fc2000001084b */
[----:B------:R-:W-:Y:S01]  /*5f70*/  FSEL R54, R73, -INF , P3 ;  /* 0xff80000049367808 */ /* 0x000fe20001800000 */
[----:B------:R-:W-:-:S01]  /*5f80*/  FFMA.FTZ R148, R9, R35, -R75 ;  /* 0x0000002309947223 */ /* 0x000fc2000001084b */
[----:B------:R-:W-:Y:S01]  /*5f90*/  FMNMX.FTZ R55, R71, R72, !PT ;  /* 0x0000004847377209 */ /* 0x000fe20007810000 */
[----:B------:R-:W-:-:S01]  /*5fa0*/  FFMA.FTZ R9, R84, R35, -R75 ;  /* 0x0000002354097223 */ /* 0x000fc2000001084b */
[----:B------:R-:W-:Y:S01]  /*5fb0*/  FSEL R74, R74, -INF , P4 ;  /* 0xff8000004a4a7808 */ /* 0x000fe20002000000 */
        /* <DEDUP_REMOVED lines=9> */
[-CC-:B------:R-:W-:Y:S01]  /*6050*/  FFMA.FTZ R39, R45, R35.reuse, -R75.reuse ;  /* 0x000000232d277223 */ /* 0x180fe2000001084b */
[----:B------:R-:W1:Y:S01]  /*6060*/  SHFL.BFLY PT, R72, R57, 0x2, 0x1f ;  /* 0x0c401f0039487f89 */ /* 0x000e6200000e0000 */
[----:B------:R-:W-:Y:S01]  /*6070*/  FSEL R45, R40, RZ, P2 ;  /* 0x000000ff282d7208 */ /* 0x000fe20001000000 */
[----:B------:R-:W-:Y:S01]  /*6080*/  FFMA.FTZ R75, R66, R35, -R75 ;  /* 0x00000023424b7223 */ /* 0x000fe2000001084b */
[----:B------:R-:W-:Y:S03]  /*6090*/  MUFU.EX2 R29, R29 ;  /* 0x0000001d001d7308 */ /* 0x000fe60000000800 */
[----:B------:R-:W-:-:S04]  /*60a0*/  FADD.FTZ R66, -R45, R5 ;  /* 0x000000052d427221 */ /* 0x000fc80000010100 */
[----:B------:R-:W-:Y:S01]  /*60b0*/  FMUL.FTZ R66, R66, R35 ;  /* 0x0000002342427220 */ /* 0x000fe20000410000 */
[----:B------:R-:W-:Y:S08]  /*60c0*/  MUFU.EX2 R32, R32 ;  /* 0x0000002000207308 */ /* 0x000ff00000000800 */
[----:B------:R-:W2:Y:S01]  /*60d0*/  MUFU.EX2 R66, R66 ;  /* 0x0000004200427308 */ /* 0x000ea20000000800 */
[----:B-1----:R-:W-:-:S07]  /*60e0*/  FMNMX.FTZ R61, R57, R72, !PT ;  /* 0x00000048393d7209 */ /* 0x002fce0007810000 */
[----:B------:R-:W-:Y:S01]  /*60f0*/  MUFU.EX2 R33, R33 ;  /* 0x0000002100217308 */ /* 0x000fe20000000800 */
[----:B------:R-:W1:Y:S07]  /*6100*/  SHFL.BFLY PT, R72, R61, 0x1, 0x1f ;  /* 0x0c201f003d487f89 */ /* 0x000e6e00000e0000 */
[----:B------:R-:W-:Y:S01]  /*6110*/  MUFU.EX2 R36, R36 ;  /* 0x0000002400247308 */ /* 0x000fe20000000800 */
[----:B--2---:R-:W-:-:S04]  /*6120*/  FFMA.FTZ R83, R66, R4, R77 ;  /* 0x0000000442537223 */ /* 0x004fc8000001004d */
[----:B------:R-:W-:-:S03]  /*6130*/  FADD.FTZ R4, R10, R83 ;  /* 0x000000530a047221 */ /* 0x000fc60000010000 */
[----:B------:R2:W-:Y:S08]  /*6140*/  MUFU.EX2 R5, R75 ;  /* 0x0000004b00057308 */ /* 0x0005f00000000800 */
[----:B------:R-:W-:Y:S01]  /*6150*/  MUFU.EX2 R13, R13 ;  /* 0x0000000d000d7308 */ /* 0x000fe20000000800 */
[----:B-1----:R-:W-:-:S04]  /*6160*/  FMNMX.FTZ R72, R61, R72, !PT ;  /* 0x000000483d487209 */ /* 0x002fc80007810000 */
        /* <DEDUP_REMOVED lines=24> */
[-CC-:B--2---:R-:W-:Y:S01]  /*62f0*/  FFMA.FTZ R75, R42, R35.reuse, -R45.reuse ;  /* 0x000000232a4b7223 */ /* 0x184fe2000001082d */
[----:B------:R-:W-:-:S01]  /*6300*/  FFMA.FTZ R42, R44, R35, -R45 ;  /* 0x000000232c2a7223 */ /* 0x000fc2000001082d */
[-CC-:B------:R-:W-:Y:S01]  /*6310*/  FFMA.FTZ R79, R46, R35.reuse, -R45.reuse ;  /* 0x000000232e4f7223 */ /* 0x180fe2000001082d */
[----:B------:R-:W-:-:S01]  /*6320*/  FFMA.FTZ R44, R64, R35, -R45 ;  /* 0x00000023402c7223 */ /* 0x000fc2000001082d */
[-CC-:B------:R-:W-:Y:S01]  /*6330*/  FFMA.FTZ R46, R86, R35.reuse, -R45.reuse ;  /* 0x00000023562e7223 */ /* 0x180fe2000001082d */
[----:B------:R-:W-:-:S01]  /*6340*/  FFMA.FTZ R83, R68, R35, -R45 ;  /* 0x0000002344537223 */ /* 0x000fc2000001082d */
[----:B------:R-:W2:Y:S01]  /*6350*/  MUFU.EX2 R12, R12 ;  /* 0x0000000c000c7308 */ /* 0x000ea20000000800 */
[----:B------:R-:W-:-:S02]  /*6360*/  IMAD.U32 R68, RZ, RZ, UR22 ;  /* 0x00000016ff447e24 */ /* 0x000fc4000f8e00ff */
[----:B------:R-:W-:-:S05]  /*6370*/  FFMA.FTZ R54, R54, R35, -R45 ;  /* 0x0000002336367223 */ /* 0x000fca000001082d */
[----:B------:R-:W3:Y:S01]  /*6380*/  MUFU.EX2 R53, R53 ;  /* 0x0000003500357308 */ /* 0x000ee20000000800 */
[----:B-1----:R-:W-:-:S07]  /*6390*/  FFMA.FTZ R3, R6, R3, R11 ;  /* 0x0000000306037223 */ /* 0x002fce000001000b */
        /* <DEDUP_REMOVED lines=8> */
[----:B------:R-:W-:Y:S02]  /*6420*/  FADD.FTZ R58, R24, R3 ;  /* 0x00000003183a7221 */ /* 0x000fe40000010000 */
[----:B------:R-:W3:Y:S01]  /*6430*/  MUFU.EX2 R57, R57 ;  /* 0x0000003900397308 */ /* 0x000ee20000000800 */
[----:B-1----:R-:W-:-:S01]  /*6440*/  FADD.FTZ R85, R20, R85 ;  /* 0x0000005514557221 */ /* 0x002fc20000010000 */
[----:B------:R-:W-:Y:S01]  /*6450*/  FADD.FTZ R87, R25, R58 ;  /* 0x0000003a19577221 */ /* 0x000fe20000010000 */
[----:B------:R-:W-:-:S03]  /*6460*/  FFMA.FTZ R58, R59, R35, -R45 ;  /* 0x000000233b3a7223 */ /* 0x000fc6000001082d */
        /* <DEDUP_REMOVED lines=9> */
[----:B------:R-:W-:Y:S01]  /*6500*/  FADD.FTZ R87, R33, R60 ;  /* 0x0000003c21577221 */ /* 0x000fe20000010000 */
[----:B------:R-:W-:-:S01]  /*6510*/  FFMA.FTZ R60, R63, R35, -R45 ;  /* 0x000000233f3c7223 */ /* 0x000fc2000001082d */
[----:B------:R-:W-:Y:S02]  /*6520*/  FFMA.FTZ R63, R65, R35, -R45 ;  /* 0x00000023413f7223 */ /* 0x000fe4000001082d */
[----:B------:R-:W-:-:S02]  /*6530*/  FADD.FTZ R62, R36, R87 ;  /* 0x00000057243e7221 */ /* 0x000fc40000010000 */
        /* <DEDUP_REMOVED lines=66> */
[----:B------:R-:W-:-:S05]  /*6960*/  @!P0 VIADD R3, R68, 0x19c40 ;  /* 0x00019c4044038836 */ /* 0x000fca0000000000 */
[----:B------:R-:W-:Y:S01]  /*6970*/  @!P0 PRMT R3, RZ, 0x654, R3 ;  /* 0x00000654ff038816 */ /* 0x000fe20000000003 */
[----:B------:R-:W2:Y:S01]  /*6980*/  MUFU.EX2 R21, R21 ;  /* 0x0000001500157308 */ /* 0x000ea20000000800 */
[----:B---3--:R-:W-:-:S02]  /*6990*/  FADD.FTZ R64, R84, R71 ;  /* 0x0000004754407221 */ /* 0x008fc40000010000 */
[----:B------:R3:W-:Y:S05]  /*69a0*/  @!P0 SYNCS.ARRIVE.TRANS64.RED.A1T0 RZ, [R3+URZ], RZ ;  /* 0x000000ff03ff89a7 */ /* 0x0007ea000810043f */
[----:B------:R-:W4:Y:S01]  /*69b0*/  MUFU.EX2 R62, R62 ;  /* 0x0000003e003e7308 */ /* 0x000f220000000800 */
[----:B-1----:R-:W-:-:S07]  /*69c0*/  FADD.FTZ R71, R63, R4 ;  /* 0x000000043f477221 */ /* 0x002fce0000010000 */
[----:B------:R-:W1:Y:S01]  /*69d0*/  MUFU.EX2 R150, R150 ;  /* 0x0000009600967308 */ /* 0x000e620000000800 */
[----:B--2---:R-:W-:-:S07]  /*69e0*/  FADD.FTZ R87, R21, R64 ;  /* 0x0000004015577221 */ /* 0x004fce0000010000 */
        /* <DEDUP_REMOVED lines=21> */
.L_x_9497:
[----:B------:R-:W-:Y:S01]  /*6b40*/  UIADD3 UR6, UR7, 0x19c60, URZ ;  /* 0x00019c6007067890 */ /* 0x000fe2000fffe03f */
[----:B------:R-:W-:Y:S01]  /*6b50*/  ISETP.GT.AND P2, PT, R8, R7, PT ;  /* 0x000000070800720c */ /* 0x000fe20003f44270 */
        /* <DEDUP_REMOVED lines=88> */
.L_x_9488:
[----:B------:R-:W-:-:S13]  /*70e0*/  ISETP.GE.AND P2, PT, R8, RZ, PT ;  /* 0x000000ff0800720c */ /* 0x000fda0003f46270 */
[----:B------:R-:W-:Y:S05]  /*70f0*/  @!P2 BRA `(.L_x_9499) ;  /* 0x0000002000e0a947 */ /* 0x000fea0003800000 */
[----:B------:R-:W-:Y:S01]  /*7100*/  IMAD.MOV.U32 R6, RZ, RZ, R72 ;  /* 0x000000ffff067224 */ /* 0x000fe200078e0048 */
[----:B------:R-:W-:Y:S01]  /*7110*/  UMOV UR17, UR38 ;  /* 0x0000002600117c82 */ /* 0x000fe20008000000 */
[----:B------:R-:W-:Y:S02]  /*7120*/  IMAD.MOV.U32 R5, RZ, RZ, R40 ;  /* 0x000000ffff057224 */ /* 0x000fe400078e0028 */
[----:B------:R-:W-:-:S07]  /*7130*/  IMAD.MOV.U32 R7, RZ, RZ, R2 ;  /* 0x000000ffff077224 */ /* 0x000fce00078e0002 */
.L_x_9509:
[----:B------:R-:W-:-:S04]  /*7140*/  UIADD3 UR6, UR17, 0x1, URZ ;  /* 0x0000000111067890 */ /* 0x000fc8000fffe03f */
[----:B------:R-:W-:-:S04]  /*7150*/  UISETP.NE.AND UP0, UPT, UR6, 0x2, UPT ;  /* 0x000000020600788c */ /* 0x000fc8000bf05270 */
[----:B------:R-:W-:Y:S02]  /*7160*/  USEL UR7, URZ, 0x1, UP0 ;  /* 0x000000013f077887 */ /* 0x000fe40008000000 */
[----:B------:R-:W-:-:S04]  /*7170*/  USEL UR38, UR6, URZ, UP0 ;  /* 0x0000003f06267287 */ /* 0x000fc80008000000 */
[----:B------:R-:W-:Y:S01]  /*7180*/  LOP3.LUT R2, R7, UR7, RZ, 0x3c, !PT ;  /* 0x0000000707027c12 */ /* 0x000fe2000f8e3cff */
[----:B------:R-:W-:Y:S07]  /*7190*/  @!P1 BRA `(.L_x_9500) ;  /* 0x0000000000049947 */ /* 0x000fee0003800000 */
[----:B------:R-:W-:Y:S01]  /*71a0*/  BPT.TRAP 0x1 ;  /* 0x000000040000795c */ /* 0x000fe20000300000 */
.L_x_9500:
[----:B------:R-:W-:Y:S01]  /*71b0*/  ULEA UR6, UR38, UR39, 0x3 ;  /* 0x0000002726067291 */ /* 0x000fe2000f8e183f */
[----:B------:R-:W-:-:S08]  /*71c0*/  SHF.L.U32 R9, R2, 0x1f, RZ ;  /* 0x0000001f02097819 */ /* 0x000fd000000006ff */
[----:B------:R1:W2:Y:S01]  /*71d0*/  SYNCS.PHASECHK.TRANS64.TRYWAIT P2, [UR6+0x19c30], R9 ;  /* 0x019c3009ff0075a7 */ /* 0x0002a20008040146 */
[----:B------:R-:W-:Y:S05]  /*71e0*/  @!P1 BRA `(.L_x_9501) ;  /* 0x0000000000049947 */ /* 0x000fea0003800000 */
[----:B------:R-:W-:Y:S01]  /*71f0*/  BPT.TRAP 0x1 ;  /* 0x000000040000795c */ /* 0x000fe20000300000 */
.L_x_9501:
[----:B--2---:R-:W-:Y:S05]  /*7200*/  @P2 BRA `(.L_x_9502) ;  /* 0x0000000000082947 */ /* 0x004fea0003800000 */
[----:B------:R-:W2:Y:S02]  /*7210*/  SYNCS.PHASECHK.TRANS64.TRYWAIT P2, [UR6+0x19c30], R9 ;  /* 0x019c3009ff0075a7 */ /* 0x000ea40008040146 */
[----:B--2---:R-:W-:Y:S05]  /*7220*/  @!P2 BRA `(.L_x_9503) ;  /* 0x0000007400a8a947 */ /* 0x004fea0003800000 */
.L_x_9502:
        /* <DEDUP_REMOVED lines=17> */
.L_x_9504:
[----:B------:R-:W-:Y:S01]  /*7340*/  ULEA UR7, UR17, UR39, 0x3 ;  /* 0x0000002711077291 */ /* 0x000fe2000f8e183f */
[----:B------:R-:W-:-:S08]  /*7350*/  SHF.L.U32 R7, R7, 0x1f, RZ ;  /* 0x0000001f07077819 */ /* 0x000fd000000006ff */
[----:B------:R3:W4:Y:S01]  /*7360*/  SYNCS.PHASECHK.TRANS64.TRYWAIT P2, [UR7+0x19c50], R7 ;  /* 0x019c5007ff0075a7 */ /* 0x0007220008040147 */
[----:B------:R-:W-:Y:S05]  /*7370*/  @!P1 BRA `(.L_x_9505) ;  /* 0x0000000000049947 */ /* 0x000fea0003800000 */
[----:B------:R-:W-:Y:S01]  /*7380*/  BPT.TRAP 0x1 ;  /* 0x000000040000795c */ /* 0x000fe20000300000 */
.L_x_9505:
[----:B----4-:R-:W-:Y:S05]  /*7390*/  @P2 BRA `(.L_x_9506) ;  /* 0x0000000000082947 */ /* 0x010fea0003800000 */
[----:B------:R-:W4:Y:S02]  /*73a0*/  SYNCS.PHASECHK.TRANS64.TRYWAIT P2, [UR7+0x19c50], R7 ;  /* 0x019c5007ff0075a7 */ /* 0x000f240008040147 */
[----:B----4-:R-:W-:Y:S05]  /*73b0*/  @!P2 BRA `(.L_x_9507) ;  /* 0x00000074005ca947 */ /* 0x010fea0003800000 */
.L_x_9506:
[----:B------:R-:W-:Y:S01]  /*73c0*/  UIADD3 UR6, UR39, 0x3000, URZ ;  /* 0x0000300027067890 */ /* 0x000fe2000fffe03f */
[----:B------:R-:W-:Y:S01]  /*73d0*/  WARPGROUP.ARRIVE ;  /* 0x00000000000079c5 */ /* 0x000fe20000000000 */
[----:B------:R-:W-:Y:S01]  /*73e0*/  UMOV UR11, 0x40000040 ;  /* 0x40000040000b7882 */ /* 0x000fe20000000000 */
[C---:B--2---:R-:W-:Y:S01]  /*73f0*/  FMUL.FTZ R10, R0.reuse, R24 ;  /* 0x00000018000a7220 */ /* 0x044fe20000410000 */
[----:B------:R-:W-:Y:S01]  /*7400*/  USHF.R.U32.HI UR6, URZ, 0x4, UR6 ;  /* 0x000000043f067899 */ /* 0x000fe20008011606 */
[C---:B---3--:R-:W-:Y:S01]  /*7410*/  FMUL.FTZ R7, R0.reuse, R25 ;  /* 0x0000001900077220 */ /* 0x048fe20000410000 */
        /* <DEDUP_REMOVED lines=44> */
[----:B------:R-:W-:Y:S01]  /*76e0*/  MUFU.TANH R14, R14 ;  /* 0x0000000e000e7308 */ /* 0x000fe20000002400 */
        /* <DEDUP_REMOVED lines=13> */
[----:B------:R-:W-:Y:S01]  /*77c0*/  UIADD3 UR10, UR6, 0x2, URZ ;  /* 0x00000002060a7890 */ /* 0x000fe2000fffe03f */
[C---:B------:R-:W-:Y:S01]  /*77d0*/  FMUL.FTZ R70, R0.reuse, R70 ;  /* 0x0000004600467220 */ /* 0x040fe20000410000 */
[----:B------:R-:W-:Y:S01]  /*77e0*/  MUFU.TANH R15, R15 ;  /* 0x0000000f000f7308 */ /* 0x000fe20000002400 */
[C---:B------:R-:W-:Y:S01]  /*77f0*/  FMUL.FTZ R49, R0.reuse, R69 ;  /* 0x0000004500317220 */ /* 0x040fe20000410000 */
[----:B------:R-:W-:Y:S01]  /*7800*/  UMOV UR11, 0x40000040 ;  /* 0x40000040000b7882 */ /* 0x000fe20000000000 */
        /* <DEDUP_REMOVED lines=10> */
[----:B------:R-:W-:-:S03]  /*78b0*/  FMUL.FTZ R86, R0, R86 ;  /* 0x0000005600567220 */ /* 0x000fc60000410000 */
[----:B------:R-:W-:Y:S08]  /*78c0*/  MUFU.TANH R24, R24 ;  /* 0x0000001800187308 */ /* 0x000ff00000002400 */
[----:B------:R-:W1:Y:S01]  /*78d0*/  MUFU.TANH R21, R21 ;  /* 0x0000001500157308 */ /* 0x000e620000002400 */
[----:B--2---:R-:W-:-:S07]  /*78e0*/  FMNMX.FTZ R40, R20, R35, !PT ;  /* 0x0000002314287209 */ /* 0x004fce0007810000 */
[----:B------:R-:W-:Y:S08]  /*78f0*/  MUFU.TANH R25, R25 ;  /* 0x0000001900197308 */ /* 0x000ff00000002400 */
[----:B------:R-:W2:Y:S01]  /*7900*/  MUFU.TANH R26, R26 ;  /* 0x0000001a001a7308 */ /* 0x000ea20000002400 */
[----:B-1----:R-:W-:-:S07]  /*7910*/  FMNMX.FTZ R35, R21, R40, !PT ;  /* 0x0000002815237209 */ /* 0x002fce0007810000 */
[----:B------:R-:W-:Y:S08]  /*7920*/  MUFU.TANH R28, R28 ;  /* 0x0000001c001c7308 */ /* 0x000ff00000002400 */
[----:B------:R-:W1:Y:S01]  /*7930*/  MUFU.TANH R27, R27 ;  /* 0x0000001b001b7308 */ /* 0x000e620000002400 */
[----:B--2---:R-:W-:-:S07]  /*7940*/  FMNMX.FTZ R40, R26, R35, !PT ;  /* 0x000000231a287209 */ /* 0x004fce0007810000 */
[----:B------:R-:W-:Y:S01]  /*7950*/  MUFU.TANH R29, R29 ;  /* 0x0000001d001d7308 */ /* 0x000fe20000002400 */
[----:B------:R-:W-:Y:S02]  /*7960*/  WARPGROUP.DEPBAR.LE gsb0, 0x0 ;  /* 0x00008000000079c5 */ /* 0x000fe40000010000 */
[C---:B------:R-:W-:Y:S01]  /*7970*/  FMUL.FTZ R150, R0.reuse, R53 ;  /* 0x0000003500967220 */ /* 0x040fe20000410000 */
[----:B------:R-:W-:Y:S01]  /*7980*/  FMUL.FTZ R53, R0, R72 ;  /* 0x0000004800357220 */ /* 0x000fe20000410000 */
[----:B------:R-:W-:-:S03]  /*7990*/  FMNMX.FTZ R72, R14, R59, !PT ;  /* 0x0000003b0e487209 */ /* 0x000fc60007810000 */
[----:B------:R-:W2:Y:S01]  /*79a0*/  MUFU.TANH R30, R30 ;  /* 0x0000001e001e7308 */ /* 0x000ea20000002400 */
[----:B-1----:R-:W-:Y:S01]  /*79b0*/  FMNMX.FTZ R35, R27, R40, !PT ;  /* 0x000000281b237209 */ /* 0x002fe20007810000 */
[C---:B------:R-:W-:Y:S01]  /*79c0*/  FMUL.FTZ R148, R0.reuse, R51 ;  /* 0x0000003300947220 */ /* 0x040fe20000410000 */
[----:B------:R-:W-:Y:S01]  /*79d0*/  FMNMX.FTZ R59, R15, R72, !PT ;  /* 0x000000480f3b7209 */ /* 0x000fe20007810000 */
[----:B------:R-:W-:Y:S01]  /*79e0*/  WARPGROUP.ARRIVE ;  /* 0x00000000000079c5 */ /* 0x000fe20000000000 */
[----:B------:R-:W-:Y:S02]  /*79f0*/  FMUL.FTZ R51, R0, R71 ;  /* 0x0000004700337220 */ /* 0x000fe40000410000 */
[----:B------:R-:W-:Y:S01]  /*7a00*/  FMNMX.FTZ R72, R24, R59, !PT ;  /* 0x0000003b18487209 */ /* 0x000fe20007810000 */
[----:B------:R-:W1:Y:S01]  /*7a10*/  MUFU.TANH R32, R32 ;  /* 0x0000002000207308 */ /* 0x000e620000002400 */
[----:B------:R-:W-:Y:S01]  /*7a20*/  FMUL.FTZ R59, R0, R77 ;  /* 0x0000004d003b7220 */ /* 0x000fe20000410000 */
[----:B------:R-:W-:Y:S01]  /*7a30*/  QGMMA.64x96x32.F32.E4M3.E4M3 R88, R144, gdesc[UR8], R88, gsb0 ;  /* 0x0160000890587df3 */ /* 0x000fe20008000858 */
[----:B------:R-:W-:Y:S01]  /*7a40*/  FMNMX.FTZ R61, R25, R72, !PT ;  /* 0x00000048193d7209 */ /* 0x000fe20007810000 */
[----:B------:R-:W-:Y:S01]  /*7a50*/  UIADD3 UR10, UR6, 0x4, URZ ;  /* 0x00000004060a7890 */ /* 0x000fe2000fffe03f */
[----:B------:R-:W-:-:S02]  /*7a60*/  UMOV UR11, 0x40000040 ;  /* 0x40000040000b7882 */ /* 0x000fc40000000000 */
[----:B------:R-:W-:Y:S01]  /*7a70*/  FMNMX.FTZ R72, R28, R61, !PT ;  /* 0x0000003d1c487209 */ /* 0x000fe20007810000 */
[----:B------:R-:W3:Y:S01]  /*7a80*/  MUFU.TANH R31, R31 ;  /* 0x0000001f001f7308 */ /* 0x000ee20000002400 */
[----:B--2---:R-:W-:Y:S01]  /*7a90*/  FMNMX.FTZ R40, R30, R35, !PT ;  /* 0x000000231e287209 */ /* 0x004fe20007810000 */
[----:B------:R-:W-:Y:S01]  /*7aa0*/  UIADD3 UR6, UR6, 0x6, URZ ;  /* 0x0000000606067890 */ /* 0x000fe2000fffe03f */
[----:B------:R-:W-:-:S05]  /*7ab0*/  FMNMX.FTZ R61, R29, R72, !PT ;  /* 0x000000481d3d7209 */ /* 0x000fca0007810000 */
        /* <DEDUP_REMOVED lines=33> */
[----:B------:R-:W-:Y:S01]  /*7cd0*/  UMOV UR10, UR6 ;  /* 0x00000006000a7c82 */ /* 0x000fe20008000000 */
[----:B------:R-:W-:-:S04]  /*7ce0*/  UMOV UR11, 0x40000040 ;  /* 0x40000040000b7882 */ /* 0x000fc80000000000 */
        /* <DEDUP_REMOVED lines=34> */
[----:B------:R-:W-:Y:S01]  /*7f10*/  FMUL.FTZ R69, R0, R87 ;  /* 0x0000005700457220 */ /* 0x000fe20000410000 */
[----:B------:R-:W-:Y:S05]  /*7f20*/  QGMMA.64x96x32.F32.E4M3.E4M3 R88, R136, gdesc[UR8], R88, gsb0 ;  /* 0x0160000888587df3 */ /* 0x000fea0008000858 */
        /* <DEDUP_REMOVED lines=30> */
[----:B---3--:R-:W-:Y:S02]  /*8110*/  FMNMX.FTZ R40, R84, R35, !PT ;  /* 0x0000002354287209 */ /* 0x008fe40007810000 */
[----:B------:R-:W3:Y:S05]  /*8120*/  LDC R35, c[0x0][0x988] ;  /* 0x00026200ff237b82 */ /* 0x000eea0000000800 */
[----:B------:R-:W4:Y:S01]  /*8130*/  MUFU.TANH R69, R69 ;  /* 0x0000004500457308 */ /* 0x000f220000002400 */
[----:B--2---:R-:W-:Y:S02]  /*8140*/  FMNMX.FTZ R72, R86, R71, !PT ;  /* 0x0000004756487209 */ /* 0x004fe40007810000 */
[----:B-1----:R-:W-:-:S05]  /*8150*/  FMNMX.FTZ R71, R67, R40, !PT ;  /* 0x0000002843477209 */ /* 0x002fca0007810000 */
[----:B------:R-:W1:Y:S01]  /*8160*/  SHFL.BFLY PT, R40, R71, 0x2, 0x1f ;  /* 0x0c401f0047287f89 */ /* 0x000e6200000e0000 */
[----:B----4-:R-:W-:-:S05]  /*8170*/  FMNMX.FTZ R73, R69, R72, !PT ;  /* 0x0000004845497209 */ /* 0x010fca0007810000 */
[----:B------:R-:W2:Y:S01]  /*8180*/  SHFL.BFLY PT, R72, R73, 0x2, 0x1f ;  /* 0x0c401f0049487f89 */ /* 0x000ea200000e0000 */
[----:B-1----:R-:W-:-:S05]  /*8190*/  FMNMX.FTZ R75, R71, R40, !PT ;  /* 0x00000028474b7209 */ /* 0x002fca0007810000 */
[----:B------:R-:W1:Y:S01]  /*81a0*/  SHFL.BFLY PT, R40, R75, 0x1, 0x1f ;  /* 0x0c201f004b287f89 */ /* 0x000e6200000e0000 */
[----:B--2---:R-:W-:-:S05]  /*81b0*/  FMNMX.FTZ R77, R73, R72, !PT ;  /* 0x00000048494d7209 */ /* 0x004fca0007810000 */
[----:B------:R-:W2:Y:S01]  /*81c0*/  SHFL.BFLY PT, R72, R77, 0x1, 0x1f ;  /* 0x0c201f004d487f89 */ /* 0x000ea200000e0000 */
[----:B-1----:R-:W-:-:S05]  /*81d0*/  FMNMX.FTZ R40, R75, R40, !PT ;  /* 0x000000284b287209 */ /* 0x002fca0007810000 */
[----:B------:R-:W-:Y:S01]  /*81e0*/  FADD.FTZ R144, -R40, R5 ;  /* 0x0000000528907221 */ /* 0x000fe20000010100 */
[----:B--2---:R-:W-:-:S03]  /*81f0*/  FMNMX.FTZ R72, R77, R72, !PT ;  /* 0x000000484d487209 */ /* 0x004fc60007810000 */
[-C--:B---3--:R-:W-:Y:S01]  /*8200*/  FMUL.FTZ R5, R144, R35.reuse ;  /* 0x0000002390057220 */ /* 0x088fe20000410000 */
[----:B------:R-:W-:-:S01]  /*8210*/  FFMA.FTZ R144, R40, R35, -8 ;  /* 0xc100000028907423 */ /* 0x000fc20000010023 */
        /* <DEDUP_REMOVED lines=14> */
[-C--:B------:R-:W-:Y:S01]  /*8300*/  FMUL.FTZ R6, R6, R35.reuse ;  /* 0x0000002306067220 */ /* 0x080fe20000410000 */
[-C--:B------:R-:W-:Y:S01]  /*8310*/  FFMA.FTZ R60, R68, R35.reuse, -R144 ;  /* 0x00000023443c7223 */ /* 0x080fe20000010890 */
        /* <DEDUP_REMOVED lines=49> */
[----:B------:R-:W-:-:S04]  /*8630*/  FFMA.FTZ R69, R69, R35, -R84 ;  /* 0x0000002345457223 */ /* 0x000fc80000010854 */
[----:B------:R-:W1:Y:S08]  /*8640*/  MUFU.EX2 R7, R7 ;  /* 0x0000000700077308 */ /* 0x000e700000000800 */
        /* <DEDUP_REMOVED lines=96> */
[----:B---3--:R-:W-:-:S03]  /*8c50*/  FADD.FTZ R78, R62, R79 ;  /* 0x0000004f3e4e7221 */ /* 0x008fc60000010000 */
[----:B------:R-:W-:-:S04]  /*8c60*/  @!P0 VIADD R3, R3, 0x19c40 ;  /* 0x00019c4003038836 */ /* 0x000fc80000000000 */
[----:B------:R-:W3:Y:S01]  /*8c70*/  MUFU.EX2 R53, R53 ;  /* 0x0000003500357308 */ /* 0x000ee20000000800 */
[----:B--2---:R-:W-:-:S01]  /*8c80*/  FADD.FTZ R4, R49, R4 ;  /* 0x0000000431047221 */ /* 0x004fc20000010000 */
[----:B------:R-:W-:-:S04]  /*8c90*/  @!P0 PRMT R3, RZ, 0x654, R3 ;  /* 0x00000654ff038816 */ /* 0x000fc80000000003 */
[----:B------:R2:W-:Y:S02]  /*8ca0*/  @!P0 SYNCS.ARRIVE.TRANS64.RED.A1T0 RZ, [R3+URZ], RZ ;  /* 0x000000ff03ff89a7 */ /* 0x0005e4000810043f */
[----:B------:R-:W4:Y:S01]  /*8cb0*/  MUFU.EX2 R66, R66 ;  /* 0x0000004200427308 */ /* 0x000f220000000800 */
[----:B-1----:R-:W-:-:S01]  /*8cc0*/  FADD.FTZ R79, R51, R78 ;  /* 0x0000004e334f7221 */ /* 0x002fc20000010000 */
[----:B------:R-:W-:-:S06]  /*8cd0*/  FFMA.FTZ R78, R86, R35, -R84 ;  /* 0x00000023564e7223 */ /* 0x000fcc0000010854 */
        /* <DEDUP_REMOVED lines=32> */
.L_x_9508:
[----:B------:R-:W-:Y:S01]  /*8ee0*/  UIADD3 UR6, UR7, 0x19c60, URZ ;  /* 0x00019c6007067890 */ /* 0x000fe2000fffe03f */
[----:B------:R-:W-:Y:S01]  /*8ef0*/  ISETP.GT.AND P2, PT, R8, RZ, PT ;  /* 0x000000ff0800720c */ /* 0x000fe20003f44270 */
        /* <DEDUP_REMOVED lines=88> */
.L_x_9499:
[----:B------:R-:W-:Y:S06]  /*9480*/  BAR.ARV 0x8, 0x1a0 ;  /* 0x0206800000007b1d */ /* 0x000fec0000002000 */
[----:B------:R-:W-:Y:S05]  /*9490*/  @!P1 BRA `(.L_x_9510) ;  /* 0x0000000000049947 */ /* 0x000fea0003800000 */
[----:B------:R-:W-:Y:S01]  /*94a0*/  BPT.TRAP 0x1 ;  /* 0x000000040000795c */ /* 0x000fe20000300000 */
.L_x_9510:
[----:B------:R-:W-:Y:S01]  /*94b0*/  ULEA UR5, UR38, UR39, 0x3 ;  /* 0x0000002726057291 */ /* 0x000fe2000f8e183f */
[----:B------:R-:W-:-:S08]  /*94c0*/  SHF.L.U32 R0, R2, 0x1f, RZ ;  /* 0x0000001f02007819 */ /* 0x000fd000000006ff */
[----:B------:R1:W2:Y:S01]  /*94d0*/  SYNCS.PHASECHK.TRANS64.TRYWAIT P2, [UR5+0x19c50], R0 ;  /* 0x019c5000ff0075a7 */ /* 0x0002a20008040145 */
[----:B------:R-:W-:Y:S05]  /*94e0*/  @!P1 BRA `(.L_x_9511) ;  /* 0x0000000000049947 */ /* 0x000fea0003800000 */
[----:B------:R-:W-:Y:S01]  /*94f0*/  BPT.TRAP 0x1 ;  /* 0x000000040000795c */ /* 0x000fe20000300000 */
.L_x_9511:
[----:B------:R-:W3:Y:S02]  /*9500*/  LDC.64 R8, c[0x0][0x9a0] ;  /* 0x00026800ff087b82 */ /* 0x000ee40000000a00 */
[----:B---3--:R-:W-:-:S04]  /*9510*/  ISETP.NE.U32.AND P0, PT, R8, RZ, PT ;  /* 0x000000ff0800720c */ /* 0x008fc80003f05070 */
[----:B------:R-:W-:-:S13]  /*9520*/  ISETP.NE.AND.EX P0, PT, R9, RZ, PT, P0 ;  /* 0x000000ff0900720c */ /* 0x000fda0003f05300 */
[----:B------:R-:W3:Y:S08]  /*9530*/  @P0 LDC.64 R6, c[0x0][0x9c8] ;  /* 0x00027200ff060b82 */ /* 0x000ef00000000a00 */
[----:B------:R-:W4:Y:S01]  /*9540*/  @P0 LDC.64 R10, c[0x0][0x9d0] ;  /* 0x00027400ff0a0b82 */ /* 0x000f220000000a00 */
[----:B--2---:R-:W-:Y:S05]  /*9550*/  @P2 BRA `(.L_x_9512) ;  /* 0x0000000000082947 */ /* 0x004fea0003800000 */
[----:B------:R-:W2:Y:S02]  /*9560*/  SYNCS.PHASECHK.TRANS64.TRYWAIT P2, [UR5+0x19c50], R0 ;  /* 0x019c5000ff0075a7 */ /* 0x000ea40008040145 */
[----:B--2---:R-:W-:Y:S05]  /*9570*/  @!P2 BRA `(.L_x_9513) ;  /* 0x000000540004a947 */ /* 0x004fea0003800000 */
.L_x_9512:
[----:B------:R-:W-:Y:S01]  /*9580*/  UIADD3 UR39, UR39, 0x3000, URZ ;  /* 0x0000300027277890 */ /* 0x000fe2000fffe03f */
[----:B------:R-:W-:Y:S01]  /*9590*/  WARPGROUP.ARRIVE ;  /* 0x00000000000079c5 */ /* 0x000fe20000000000 */
[----:B------:R-:W-:Y:S01]  /*95a0*/  UMOV UR7, 0x40000040 ;  /* 0x4000004000077882 */ /* 0x000fe20000000000 */
[----:B--2---:R-:W-:Y:S01]  /*95b0*/  IMAD.U32 R5, RZ, RZ, UR44 ;  /* 0x0000002cff057e24 */ /* 0x004fe2000f8e00ff */
[----:B------:R-:W-:Y:S01]  /*95c0*/  USHF.R.U32.HI UR39, URZ, 0x4, UR39 ;  /* 0x000000043f277899 */ /* 0x000fe20008011627 */
[----:B------:R-:W-:-:S03]  /*95d0*/  @P0 SHF.R.S32.HI R13, RZ, 0x1f, R23 ;  /* 0x0000001fff0d0819 */ /* 0x000fc60000011417 */
[----:B------:R-:W-:Y:S01]  /*95e0*/  ULOP3.LUT UR39, UR39, 0x3fff, URZ, 0xc0, !UPT ;  /* 0x00003fff27277892 */ /* 0x000fe2000f8ec03f */
[----:B------:R-:W-:-:S03]  /*95f0*/  @P0 SHF.R.S32.HI R5, RZ, 0x1f, R5 ;  /* 0x0000001fff050819 */ /* 0x000fc60000011405 */
[----:B------:R-:W-:Y:S02]  /*9600*/  ULOP3.LUT UR4, UR39, 0x10000, URZ, 0xfc, !UPT ;  /* 0x0001000027047892 */ /* 0x000fe4000f8efc3f */
[----:B-1-3--:R-:W-:Y:S02]  /*9610*/  @P0 IMAD R0, R5, R6, RZ ;  /* 0x0000000605000224 */ /* 0x00afe400078e02ff */
[----:B------:R-:W-:Y:S02]  /*9620*/  UIMAD UR4, UR38, 0x300, UR4 ;  /* 0x00000300260478a4 */ /* 0x000fe4000f8e0204 */
[----:B------:R-:W-:Y:S02]  /*9630*/  @P0 IMAD R5, R7, UR44, R0 ;  /* 0x0000002c07050c24 */ /* 0x000fe4000f8e0200 */
[----:B------:R-:W-:-:S03]  /*9640*/  @P0 IMAD.WIDE.U32 R6, R6, UR44, RZ ;  /* 0x0000002c06060c25 */ /* 0x000fc6000f8e00ff */
[----:B------:R-:W-:Y:S01]  /*9650*/  UMOV UR6, UR4 ;  /* 0x0000000400067c82 */ /* 0x000fe20008000000 */
[-C--:B----4-:R-:W-:Y:S01]  /*9660*/  @P0 IMAD R0, R13, R10.reuse, RZ ;  /* 0x0000000a0d000224 */ /* 0x090fe200078e02ff */
[----:B------:R-:W-:Y:S01]  /*9670*/  QGMMA.64x96x32.F32.E4M3.E4M3 R88, R148, gdesc[UR4], R88, gsb0 ;  /* 0x0160000494587df3 */ /* 0x000fe20008000858 */
        /* <DEDUP_REMOVED lines=8> */
[----:B------:R-:W-:Y:S01]  /*9700*/  UIADD3 UR6, UR4, 0x2, URZ ;  /* 0x0000000204067890 */ /* 0x000fe2000fffe03f */
[----:B------:R-:W-:Y:S01]  /*9710*/  UMOV UR7, 0x40000040 ;  /* 0x4000004000077882 */ /* 0x000fe20000000000 */
[----:B------:R-:W-:Y:S02]  /*9720*/  WARPGROUP.DEPBAR.LE gsb0, 0x0 ;  /* 0x00008000000079c5 */ /* 0x000fe40000010000 */
[----:B------:R-:W-:-:S06]  /*9730*/  WARPGROUP.ARRIVE ;  /* 0x00000000000079c5 */ /* 0x000fcc0000000000 */
[----:B------:R-:W-:Y:S01]  /*9740*/  QGMMA.64x96x32.F32.E4M3.E4M3 R88, R144, gdesc[UR4], R88, gsb0 ;  /* 0x0160000490587df3 */ /* 0x000fe20008000858 */
[----:B------:R-:W-:Y:S01]  /*9750*/  UIADD3 UR6, UR4, 0x4, URZ ;  /* 0x0000000404067890 */ /* 0x000fe2000fffe03f */
[----:B------:R-:W-:Y:S01]  /*9760*/  UMOV UR7, 0x40000040 ;  /* 0x4000004000077882 */ /* 0x000fe20000000000 */
[----:B------:R-:W3:Y:S01]  /*9770*/  SHFL.BFLY PT, R7, R4, 0x2, 0x1f ;  /* 0x0c401f0004077f89 */ /* 0x000ee200000e0000 */
[----:B------:R-:W-:-:S03]  /*9780*/  UIADD3 UR4, UR4, 0x6, URZ ;  /* 0x0000000604047890 */ /* 0x000fc6000fffe03f */
[----:B------:R-:W4:Y:S01]  /*9790*/  SHFL.BFLY PT, R6, R3, 0x2, 0x1f ;  /* 0x0c401f0003067f89 */ /* 0x000f2200000e0000 */
[----:B------:R-:W-:Y:S02]  /*97a0*/  WARPGROUP.DEPBAR.LE gsb0, 0x0 ;  /* 0x00008000000079c5 */ /* 0x000fe40000010000 */
[----:B------:R-:W-:-:S06]  /*97b0*/  WARPGROUP.ARRIVE ;  /* 0x00000000000079c5 */ /* 0x000fcc0000000000 */
[----:B------:R-:W-:Y:S01]  /*97c0*/  QGMMA.64x96x32.F32.E4M3.E4M3 R88, R140, gdesc[UR4], R88, gsb0 ;  /* 0x016000048c587df3 */ /* 0x000fe20008000858 */
        /* <DEDUP_REMOVED lines=36> */
.L_x_9514:
        /* <DEDUP_REMOVED lines=58> */
.L_x_9481:
        /* <DEDUP_REMOVED lines=29> */
[----:B------:R-:W-:Y:S01]  /*9f80*/  F2FP.BF16.F32.PACK_AB R46, R45, R46 ;  /* 0x0000002e2d2e723e */ /* 0x000fe200000010ff */
[----:B------:R-:W-:Y:S01]  /*9f90*/  USHF.R.S32.HI UR5, URZ, 0x1f, UR43 ;  /* 0x0000001f3f057899 */ /* 0x000fe2000801142b */
[----:B------:R-:W-:Y:S01]  /*9fa0*/  LOP3.LUT R4, R4, 0xc, RZ, 0xc0, !PT ;  /* 0x0000000c04047812 */ /* 0x000fe200078ec0ff */
[----:B------:R-:W1:Y:S03]  /*9fb0*/  LDC.64 R70, c[0x0][0xb78] ;  /* 0x0002de00ff467b82 */ /* 0x000e660000000a00 */
[----:B------:R-:W-:-:S05]  /*9fc0*/  IADD3 R4, P0, R4, UR6, RZ ;  /* 0x0000000604047c10 */ /* 0x000fca000ff1e0ff */
[----:B------:R-:W-:Y:S01]  /*9fd0*/  IMAD.X R5, RZ, RZ, UR7, P0 ;  /* 0x00000007ff057e24 */ /* 0x000fe200080e06ff */
[----:B------:R-:W-:Y:S01]  /*9fe0*/  IADD3 R15, P6, R18, 0x20, RZ ;  /* 0x00000020120f7810 */ /* 0x000fe20007fde0ff */
[----:B------:R-:W-:Y:S01]  /*9ff0*/  VIADD R51, R22, UR42 ;  /* 0x0000002a16337c36 */ /* 0x000fe20008000000 */
[----:B------:R-:W-:Y:S01]  /*a000*/  IADD3 R13, P3, R18, 0x3000, RZ ;  /* 0x00003000120d7810 */ /* 0x000fe20007f7e0ff */
[----:B------:R-:W-:Y:S02]  /*a010*/  ULDC.64 UR6, c[0x0][0xb70] ;  /* 0x0002dc0000067ab9 */ /* 0x000fe40000000a00 */
[----:B------:R2:W3:Y:S01]  /*a020*/  LDG.E.CONSTANT R5, desc[UR46][R4.64] ;  /* 0x0000002e04057981 */ /* 0x0004e2000c1e9900 */
[----:B------:R-:W-:Y:S01]  /*a030*/  VIADD R7, R51, 0x8 ;  /* 0x0000000833077836 */ /* 0x000fe20000000000 */
[----:B------:R-:W-:Y:S01]  /*a040*/  LOP3.LUT R12, R13, 0x180, RZ, 0xc0, !PT ;  /* 0x000001800d0c7812 */ /* 0x000fe200078ec0ff */
[----:B------:R-:W-:Y:S01]  /*a050*/  UIMAD UR5, UR5, UR6, URZ ;  /* 0x00000006050572a4 */ /* 0x000fe2000f8e023f */
[----:B------:R-:W-:Y:S01]  /*a060*/  F2FP.BF16.F32.PACK_AB R44, R43, R44 ;  /* 0x0000002c2b2c723e */ /* 0x000fe200000010ff */
[----:B------:R-:W-:Y:S01]  /*a070*/  UIMAD.WIDE.U32 UR8, UR43, UR6, URZ ;  /* 0x000000062b0872a5 */ /* 0x000fe2000f8e003f */
[----:B------:R-:W-:Y:S01]  /*a080*/  ISETP.GE.OR P2, PT, R7, UR10, P1 ;  /* 0x0000000a07007c0c */ /* 0x000fe20008f46670 */
[----:B------:R-:W-:Y:S01]  /*a090*/  UIMAD UR5, UR43, UR7, UR5 ;  /* 0x000000072b0572a4 */ /* 0x000fe2000f8e0205 */
[----:B------:R-:W-:-:S02]  /*a0a0*/  SHF.R.U64 R12, R12, 0x3, RZ ;  /* 0x000000030c0c7819 */ /* 0x000fc400000012ff */
[----:B--2---:R-:W-:Y:S01]  /*a0b0*/  LOP3.LUT P0, R4, R59, 0x3, RZ, 0xc0, !PT ;  /* 0x000000033b047812 */ /* 0x004fe2000780c0ff */
[----:B------:R-:W-:Y:S01]  /*a0c0*/  UIADD3 UR5, UR9, UR5, URZ ;  /* 0x0000000509057290 */ /* 0x000fe2000fffe03f */
[----:B------:R-:W-:Y:S01]  /*a0d0*/  F2FP.BF16.F32.PACK_AB R38, R37, R38 ;  /* 0x000000262526723e */ /* 0x000fe200000010ff */
[----:B------:R-:W-:Y:S01]  /*a0e0*/  VIADD R59, R59, 0xffffff80 ;  /* 0xffffff803b3b7836 */ /* 0x000fe20000000000 */
[----:B------:R-:W-:Y:S01]  /*a0f0*/  ISETP.EQ.OR P0, PT, R4, 0x3, !P0 ;  /* 0x000000030400780c */ /* 0x000fe20004702670 */
[----:B------:R-:W-:Y:S01]  /*a100*/  ULDC.64 UR6, c[0x0][0xb40] ;  /* 0x0002d00000067ab9 */ /* 0x000fe20000000a00 */
[----:B------:R-:W-:Y:S02]  /*a110*/  F2FP.BF16.F32.PACK_AB R33, R33, R34 ;  /* 0x000000222121723e */ /* 0x000fe400000010ff */
[----:B------:R-:W-:Y:S02]  /*a120*/  SEL R62, R21, R14, P0 ;  /* 0x0000000e153e7207 */ /* 0x000fe40000000000 */
[----:B------:R-:W-:-:S02]  /*a130*/  SEL R64, R14, R21, P0 ;  /* 0x000000150e407207 */ /* 0x000fc40000000000 */
[----:B------:R-:W-:Y:S02]  /*a140*/  LOP3.LUT R14, R15, 0x180, RZ, 0xc0, !PT ;  /* 0x000001800f0e7812 */ /* 0x000fe400078ec0ff */
[----:B------:R-:W-:Y:S02]  /*a150*/  SEL R66, R9, R6, P0 ;  /* 0x0000000609427207 */ /* 0x000fe40000000000 */
[----:B------:R-:W-:Y:S02]  /*a160*/  SHF.R.U64 R14, R14, 0x3, RZ ;  /* 0x000000030e0e7819 */ /* 0x000fe400000012ff */
[----:B------:R-:W-:Y:S02]  /*a170*/  SEL R68, R6, R9, P0 ;  /* 0x0000000906447207 */ /* 0x000fe40000000000 */
[----:B------:R-:W-:Y:S02]  /*a180*/  IADD3 R9, P5, R18, 0x6000, RZ ;  /* 0x0000600012097810 */ /* 0x000fe40007fbe0ff */
[----:B------:R-:W-:-:S02]  /*a190*/  SEL R42, R11, R8, P0 ;  /* 0x000000080b2a7207 */ /* 0x000fc40000000000 */
[----:B------:R-:W-:Y:S02]  /*a1a0*/  SEL R48, R8, R11, P0 ;  /* 0x0000000b08307207 */ /* 0x000fe40000000000 */
[----:B------:R-:W-:Y:S01]  /*a1b0*/  LOP3.LUT R14, R14, R15, RZ, 0x3c, !PT ;  /* 0x0000000f0e0e7212 */ /* 0x000fe200078e3cff */
[----:B------:R-:W-:Y:S01]  /*a1c0*/  IMAD.X R15, RZ, RZ, R19, P6 ;  /* 0x000000ffff0f7224 */ /* 0x000fe200030e0613 */
[----:B------:R-:W-:Y:S02]  /*a1d0*/  LOP3.LUT R8, R9, 0x180, RZ, 0xc0, !PT ;  /* 0x0000018009087812 */ /* 0x000fe400078ec0ff */
[C---:B------:R-:W-:Y:S02]  /*a1e0*/  IADD3 R7, P6, R18.reuse, 0x6020, RZ ;  /* 0x0000602012077810 */ /* 0x040fe40007fde0ff */
[----:B------:R-:W-:Y:S02]  /*a1f0*/  IADD3 R11, P4, R18, 0x3020, RZ ;  /* 0x00003020120b7810 */ /* 0x000fe40007f9e0ff */
[----:B------:R-:W-:-:S02]  /*a200*/  SHF.R.U64 R8, R8, 0x3, RZ ;  /* 0x0000000308087819 */ /* 0x000fc400000012ff */
[----:B------:R-:W-:Y:S02]  /*a210*/  LOP3.LUT R6, R7, 0x180, RZ, 0xc0, !PT ;  /* 0x0000018007067812 */ /* 0x000fe400078ec0ff */
[----:B------:R-:W-:Y:S02]  /*a220*/  LOP3.LUT R10, R11, 0x180, RZ, 0xc0, !PT ;  /* 0x000001800b0a7812 */ /* 0x000fe400078ec0ff */
[----:B------:R-:W-:Y:S01]  /*a230*/  LOP3.LUT R8, R8, R9, RZ, 0x3c, !PT ;  /* 0x0000000908087212 */ /* 0x000fe200078e3cff */
[----:B------:R-:W-:Y:S01]  /*a240*/  IMAD.X R9, RZ, RZ, R19, P5 ;  /* 0x000000ffff097224 */ /* 0x000fe200028e0613 */
[----:B------:R-:W-:Y:S02]  /*a250*/  SHF.R.U64 R6, R6, 0x3, RZ ;  /* 0x0000000306067819 */ /* 0x000fe400000012ff */
[----:B------:R-:W-:Y:S02]  /*a260*/  SHF.R.U64 R10, R10, 0x3, RZ ;  /* 0x000000030a0a7819 */ /* 0x000fe400000012ff */
[----:B------:R-:W-:-:S02]  /*a270*/  SEL R58, R39, R36, P0 ;  /* 0x00000024273a7207 */ /* 0x000fc40000000000 */
[----:B------:R-:W-:Y:S02]  /*a280*/  SEL R36, R36, R39, P0 ;  /* 0x0000002724247207 */ /* 0x000fe40000000000 */
[----:B------:R-:W-:Y:S01]  /*a290*/  LOP3.LUT R6, R6, R7, RZ, 0x3c, !PT ;  /* 0x0000000706067212 */ /* 0x000fe200078e3cff */
[----:B------:R-:W-:Y:S01]  /*a2a0*/  IMAD.X R7, RZ, RZ, R19, P6 ;  /* 0x000000ffff077224 */ /* 0x000fe200030e0613 */
[----:B------:R-:W-:Y:S02]  /*a2b0*/  SEL R4, R57, R54, P0 ;  /* 0x0000003639047207 */ /* 0x000fe40000000000 */
[----:B------:R-:W-:Y:S02]  /*a2c0*/  MOV R39, R8 ;  /* 0x0000000800277202 */ /* 0x000fe40000000f00 */
[----:B------:R-:W-:Y:S02]  /*a2d0*/  F2FP.BF16.F32.PACK_AB R30, R29, R30 ;  /* 0x0000001e1d1e723e */ /* 0x000fe400000010ff */
[----:B------:R-:W-:-:S02]  /*a2e0*/  SEL R54, R54, R57, P0 ;  /* 0x0000003936367207 */ /* 0x000fc40000000000 */
[----:B------:R-:W-:Y:S01]  /*a2f0*/  LOP3.LUT R10, R10, R11, RZ, 0x3c, !PT ;  /* 0x0000000b0a0a7212 */ /* 0x000fe200078e3cff */
[--C-:B------:R-:W-:Y:S01]  /*a300*/  IMAD.X R11, RZ, RZ, R19.reuse, P4 ;  /* 0x000000ffff0b7224 */ /* 0x100fe200020e0613 */
[----:B------:R-:W-:Y:S02]  /*a310*/  F2FP.BF16.F32.PACK_AB R25, R25, R26 ;  /* 0x0000001a1919723e */ /* 0x000fe400000010ff */
[----:B------:R-:W-:Y:S02]  /*a320*/  SEL R24, R49, R46, P0 ;  /* 0x0000002e31187207 */ /* 0x000fe40000000000 */
[----:B------:R-:W-:Y:S02]  /*a330*/  SEL R50, R55, R52, P0 ;  /* 0x0000003437327207 */ /* 0x000fe40000000000 */
[----:B------:R-:W-:Y:S01]  /*a340*/  LOP3.LUT R12, R12, R13, RZ, 0x3c, !PT ;  /* 0x0000000d0c0c7212 */ /* 0x000fe200078e3cff */
[----:B------:R-:W-:Y:S01]  /*a350*/  IMAD.X R13, RZ, RZ, R19, P3 ;  /* 0x000000ffff0d7224 */ /* 0x000fe200018e0613 */
[----:B------:R-:W-:-:S02]  /*a360*/  LOP3.LUT R21, R18, 0x180, RZ, 0xc0, !PT ;  /* 0x0000018012157812 */ /* 0x000fc400078ec0ff */
        /* <DEDUP_REMOVED lines=9> */
[----:B------:R-:W-:Y:S02]  /*a400*/  MOV R37, R6 ;  /* 0x0000000600257202 */ /* 0x000fe40000000f00 */
[----:B------:R-:W-:Y:S02]  /*a410*/  SEL R30, R30, R33, P0 ;  /* 0x000000211e1e7207 */ /* 0x000fe40000000000 */
[----:B------:R-:W-:-:S02]  /*a420*/  SEL R34, R25, R20, P0 ;  /* 0x0000001419227207 */ /* 0x000fc40000000000 */
[----:B------:R-:W-:Y:S02]  /*a430*/  SHF.R.U64 R21, R21, 0x3, RZ ;  /* 0x0000000315157819 */ /* 0x000fe400000012ff */
[----:B------:R-:W-:Y:S02]  /*a440*/  SEL R40, R20, R25, P0 ;  /* 0x0000001914287207 */ /* 0x000fe40000000000 */
[----:B------:R-:W-:Y:S02]  /*a450*/  MOV R47, R14 ;  /* 0x0000000e002f7202 */ /* 0x000fe40000000f00 */
[----:B------:R-:W-:Y:S02]  /*a460*/  MOV R45, R10 ;  /* 0x0000000a002d7202 */ /* 0x000fe40000000f00 */
[----:B------:R-:W-:Y:S02]  /*a470*/  SEL R60, R31, R28, P0 ;  /* 0x0000001c1f3c7207 */ /* 0x000fe40000000000 */
[----:B------:R-:W-:-:S02]  /*a480*/  MOV R41, R12 ;  /* 0x0000000c00297202 */ /* 0x000fc40000000f00 */
[----:B------:R-:W-:Y:S02]  /*a490*/  SEL R28, R28, R31, P0 ;  /* 0x0000001f1c1c7207 */ /* 0x000fe40000000000 */
[----:B------:R-:W-:Y:S01]  /*a4a0*/  LOP3.LUT R20, R21, R18, RZ, 0x3c, !PT ;  /* 0x0000001215147212 */ /* 0x000fe200078e3cff */
[----:B------:R-:W-:Y:S01]  /*a4b0*/  IMAD.MOV.U32 R21, RZ, RZ, R19 ;  /* 0x000000ffff157224 */ /* 0x000fe200078e0013 */
[----:B------:R-:W-:Y:S02]  /*a4c0*/  SHF.R.S32.HI R53, RZ, 0x1f, R59 ;  /* 0x0000001fff357819 */ /* 0x000fe4000001143b */
[----:B------:R-:W-:Y:S02]  /*a4d0*/  ISETP.GE.OR P1, PT, R51, UR10, P1 ;  /* 0x0000000a33007c0c */ /* 0x000fe40008f26670 */
[----:B------:R-:W-:Y:S01]  /*a4e0*/  MOV R49, R20 ;  /* 0x0000001400317202 */ /* 0x000fe20000000f00 */
[----:B------:R-:W-:Y:S01]  /*a4f0*/  IMAD.U32 R21, RZ, RZ, UR9 ;  /* 0x00000009ff157e24 */ /* 0x000fe2000f8e00ff */
[----:B------:R-:W-:Y:S01]  /*a500*/  LEA.HI R53, R53, R59, RZ, 0x5 ;  /* 0x0000003b35357211 */ /* 0x000fe200078f28ff */
[----:B------:R-:W-:Y:S01]  /*a510*/  IMAD.U32 R21, RZ, RZ, UR5 ;  /* 0x00000005ff157e24 */ /* 0x000fe2000f8e00ff */
[----:B------:R-:W-:Y:S01]  /*a520*/  USHF.R.S32.HI UR5, URZ, 0x1f, UR44 ;  /* 0x0000001f3f057899 */ /* 0x000fe2000801142c */
[----:B------:R-:W-:Y:S01]  /*a530*/  IMAD.U32 R20, RZ, RZ, UR8 ;  /* 0x00000008ff147e24 */ /* 0x000fe2000f8e00ff */
[----:B------:R-:W-:-:S03]  /*a540*/  SHF.R.S32.HI R53, RZ, 0x5, R53 ;  /* 0x00000005ff357819 */ /* 0x000fc60000011435 */
[----:B-1----:R-:W-:-:S03]  /*a550*/  IMAD.WIDE.U32 R20, R70, UR44, R20 ;  /* 0x0000002c46147c25 */ /* 0x002fc6000f8e0014 */
[----:B------:R-:W-:Y:S02]  /*a560*/  IADD3 R20, P3, R51, R20, RZ ;  /* 0x0000001433147210 */ /* 0x000fe40007f7e0ff */
[----:B---3--:R-:W-:Y:S01]  /*a570*/  LOP3.LUT R9, R5, 0x2, RZ, 0x3c, !PT ;  /* 0x0000000205097812 */ /* 0x008fe200078e3cff */
[----:B------:R1:W-:Y:S04]  /*a580*/  SHFL.IDX PT, R6, R4, R5, 0x1c1f ;  /* 0x001c1f0504067589 */ /* 0x0003e800000e0000 */
[----:B------:R-:W-:Y:S04]  /*a590*/  SHFL.IDX PT, R7, R54, R9, 0x1c1f ;  /* 0x001c1f0936077589 */ /* 0x000fe800000e0000 */
[----:B------:R-:W-:Y:S01]  /*a5a0*/  SHFL.IDX PT, R24, R24, R5, 0x1c1f ;  /* 0x001c1f0518187589 */ /* 0x000fe200000e0000 */
[----:B-1----:R-:W-:-:S03]  /*a5b0*/  IMAD R4, R70, UR5, RZ ;  /* 0x0000000546047c24 */ /* 0x002fc6000f8e02ff */
[----:B------:R-:W1:Y:S04]  /*a5c0*/  SHFL.IDX PT, R11, R46, R9, 0x1c1f ;  /* 0x001c1f092e0b7589 */ /* 0x000e6800000e0000 */
[----:B------:R-:W-:Y:S04]  /*a5d0*/  SHFL.IDX PT, R50, R50, R5, 0x1c1f ;  /* 0x001c1f0532327589 */ /* 0x000fe800000e0000 */
[----:B------:R-:W-:Y:S04]  /*a5e0*/  SHFL.IDX PT, R15, R52, R9, 0x1c1f ;  /* 0x001c1f09340f7589 */ /* 0x000fe800000e0000 */
[----:B------:R-:W-:Y:S04]  /*a5f0*/  SHFL.IDX PT, R26, R26, R5, 0x1c1f ;  /* 0x001c1f051a1a7589 */ /* 0x000fe800000e0000 */
[----:B------:R-:W2:Y:S04]  /*a600*/  SHFL.IDX PT, R13, R38, R9, 0x1c1f ;  /* 0x001c1f09260d7589 */ /* 0x000ea800000e0000 */
[----:B------:R-:W-:Y:S04]  /*a610*/  SHFL.IDX PT, R56, R56, R5, 0x1c1f ;  /* 0x001c1f0538387589 */ /* 0x000fe800000e0000 */
[----:B------:R-:W3:Y:S01]  /*a620*/  SHFL.IDX PT, R29, R44, R9, 0x1c1f ;  /* 0x001c1f092c1d7589 */ /* 0x000ee200000e0000 */
[----:B-1----:R-:W-:-:S02]  /*a630*/  SEL R8, R24, R11, P0 ;  /* 0x0000000b18087207 */ /* 0x002fc40000000000 */
[----:B------:R-:W-:Y:S01]  /*a640*/  SEL R10, R11, R24, P0 ;  /* 0x000000180b0a7207 */ /* 0x000fe20000000000 */
[----:B------:R-:W-:Y:S04]  /*a650*/  SHFL.IDX PT, R58, R58, R5, 0x1c1f ;  /* 0x001c1f053a3a7589 */ /* 0x000fe800000e0000 */
[----:B------:R1:W4:Y:S04]  /*a660*/  SHFL.IDX PT, R31, R36, R9, 0x1c1f ;  /* 0x001c1f09241f7589 */ /* 0x00032800000e0000 */
[----:B------:R-:W-:Y:S04]  /*a670*/  SHFL.IDX PT, R32, R32, R5, 0x1c1f ;  /* 0x001c1f0520207589 */ /* 0x000fe800000e0000 */
[----:B------:R-:W5:Y:S01]  /*a680*/  SHFL.IDX PT, R23, R30, R9, 0x1c1f ;  /* 0x001c1f091e177589 */ /* 0x000f6200000e0000 */
[----:B--2---:R-:W-:Y:S01]  /*a690*/  SEL R12, R26, R13, P0 ;  /* 0x0000000d1a0c7207 */ /* 0x004fe20000000000 */
[----:B-1----:R-:W-:Y:S01]  /*a6a0*/  IMAD R36, R71, UR44, R4 ;  /* 0x0000002c47247c24 */ /* 0x002fe2000f8e0204 */
[----:B------:R-:W-:Y:S01]  /*a6b0*/  SEL R4, R6, R7, P0 ;  /* 0x0000000706047207 */ /* 0x000fe20000000000 */
[----:B------:R-:W-:Y:S01]  /*a6c0*/  SHFL.IDX PT, R34, R34, R5, 0x1c1f ;  /* 0x001c1f0522227589 */ /* 0x000fe200000e0000 */
[----:B------:R-:W-:-:S02]  /*a6d0*/  SEL R6, R7, R6, P0 ;  /* 0x0000000607067207 */ /* 0x000fc40000000000 */
[----:B------:R-:W-:Y:S01]  /*a6e0*/  SEL R7, R15, R50, P0 ;  /* 0x000000320f077207 */ /* 0x000fe20000000000 */
[----:B------:R-:W-:Y:S01]  /*a6f0*/  SHFL.IDX PT, R42, R42, R5, 0x1c1f ;  /* 0x001c1f052a2a7589 */ /* 0x000fe200000e0000 */
[----:B------:R-:W-:Y:S02]  /*a700*/  SEL R14, R13, R26, P0 ;  /* 0x0000001a0d0e7207 */ /* 0x000fe40000000000 */
[----:B---3--:R-:W-:Y:S01]  /*a710*/  SEL R11, R29, R56, P0 ;  /* 0x000000381d0b7207 */ /* 0x008fe20000000000 */
[----:B------:R-:W1:Y:S04]  /*a720*/  SHFL.IDX PT, R25, R40, R9, 0x1c1f ;  /* 0x001c1f0928197589 */ /* 0x000e6800000e0000 */
[----:B------:R-:W2:Y:S01]  /*a730*/  SHFL.IDX PT, R27, R48, R9, 0x1c1f ;  /* 0x001c1f09301b7589 */ /* 0x000ea200000e0000 */
[----:B----4-:R-:W-:-:S03]  /*a740*/  SEL R13, R58, R31, P0 ;  /* 0x0000001f3a0d7207 */ /* 0x010fc60000000000 */
[----:B------:R-:W-:Y:S04]  /*a750*/  SHFL.IDX PT, R60, R60, R5, 0x1c1f ;  /* 0x001c1f053c3c7589 */ /* 0x000fe800000e0000 */
[----:B------:R-:W3:Y:S01]  /*a760*/  SHFL.IDX PT, R33, R28, R9, 0x1c1f ;  /* 0x001c1f091c217589 */ /* 0x000ee200000e0000 */
[----:B-----5:R-:W-:Y:S02]  /*a770*/  SEL R24, R32, R23, P0 ;  /* 0x0000001720187207 */ /* 0x020fe40000000000 */
[----:B------:R-:W-:Y:S01]  /*a780*/  SEL R26, R23, R32, P0 ;  /* 0x00000020171a7207 */ /* 0x000fe20000000000 */
[----:B------:R-:W-:Y:S04]  /*a790*/  SHFL.IDX PT, R62, R62, R5, 0x1c1f ;  /* 0x001c1f053e3e7589 */ /* 0x000fe800000e0000 */
[----:B------:R-:W4:Y:S04]  /*a7a0*/  SHFL.IDX PT, R35, R64, R9, 0x1c1f ;  /* 0x001c1f0940237589 */ /* 0x000f2800000e0000 */
[----:B------:R5:W-:Y:S01]  /*a7b0*/  SHFL.IDX PT, R66, R66, R5, 0x1c1f ;  /* 0x001c1f0542427589 */ /* 0x000be200000e0000 */
[----:B-1----:R-:W-:-:S02]  /*a7c0*/  SEL R32, R34, R25, P0 ;  /* 0x0000001922207207 */ /* 0x002fc40000000000 */
[----:B------:R-:W-:Y:S01]  /*a7d0*/  SEL R34, R25, R34, P0 ;  /* 0x0000002219227207 */ /* 0x000fe20000000000 */
[----:B------:R1:W4:Y:S01]  /*a7e0*/  SHFL.IDX PT, R43, R68, R9, 0x1c1f ;  /* 0x001c1f09442b7589 */ /* 0x00032200000e0000 */
[----:B--2---:R-:W-:Y:S02]  /*a7f0*/  SEL R40, R42, R27, P0 ;  /* 0x0000001b2a287207 */ /* 0x004fe40000000000 */
[----:B------:R-:W-:Y:S02]  /*a800*/  SEL R42, R27, R42, P0 ;  /* 0x0000002a1b2a7207 */ /* 0x000fe40000000000 */
[----:B-----5:R-:W-:Y:S01]  /*a810*/  SEL R5, R50, R15, P0 ;  /* 0x0000000f32057207 */ /* 0x020fe20000000000 */
[----:B------:R-:W-:Y:S01]  /*a820*/  BAR.SYNC.DEFER_BLOCKING 0x1, 0x180 ;  /* 0x0046000000007b1d */ /* 0x000fe20000010000 */
[----:B------:R-:W-:Y:S02]  /*a830*/  SEL R15, R31, R58, P0 ;  /* 0x0000003a1f0f7207 */ /* 0x000fe40000000000 */
[----:B-1----:R-:W-:-:S02]  /*a840*/  SEL R9, R56, R29, P0 ;  /* 0x0000001d38097207 */ /* 0x002fc40000000000 */
[----:B---3--:R-:W-:Y:S02]  /*a850*/  SEL R25, R60, R33, P0 ;  /* 0x000000213c197207 */ /* 0x008fe40000000000 */
[----:B------:R-:W-:Y:S02]  /*a860*/  SEL R27, R33, R60, P0 ;  /* 0x0000003c211b7207 */ /* 0x000fe40000000000 */
[----:B----4-:R-:W-:Y:S02]  /*a870*/  SEL R33, R62, R35, P0 ;  /* 0x000000233e217207 */ /* 0x010fe40000000000 */
[----:B------:R-:W-:Y:S02]  /*a880*/  SEL R35, R35, R62, P0 ;  /* 0x0000003e23237207 */ /* 0x000fe40000000000 */
[----:B------:R-:W-:-:S04]  /*a890*/  SHF.R.S32.HI R29, RZ, 0x1f, R51 ;  /* 0x0000001fff1d7819 */ /* 0x000fc80000011433 */
[----:B------:R-:W-:Y:S01]  /*a8a0*/  IADD3.X R29, R29, R21, R36, P3, !PT ;  /* 0x000000151d1d7210 */ /* 0x000fe20001ffe424 */
[----:B------:R1:W-:Y:S04]  /*a8b0*/  STSM.16.M88.4 [R49], R4 ;  /* 0x0000000431007844 */ /* 0x0003e80000000200 */
[----:B------:R-:W-:Y:S04]  /*a8c0*/  STSM.16.M88.4 [R47], R8 ;  /* 0x000000082f007844 */ /* 0x000fe80000000200 */
[----:B------:R2:W-:Y:S04]  /*a8d0*/  STSM.16.M88.4 [R41], R12 ;  /* 0x0000000c29007844 */ /* 0x0005e80000000200 */
[----:B------:R-:W-:Y:S04]  /*a8e0*/  STSM.16.M88.4 [R45], R24 ;  /* 0x000000182d007844 */ /* 0x000fe80000000200 */
[----:B------:R-:W-:Y:S01]  /*a8f0*/  STSM.16.M88.4 [R39], R32 ;  /* 0x0000002027007844 */ /* 0x000fe20000000200 */
[----:B-1----:R-:W-:-:S03]  /*a900*/  LEA R4, P3, R20, UR6, 0x2 ;  /* 0x0000000614047c11 */ /* 0x002fc6000f8610ff */
[----:B------:R-:W1:Y:S01]  /*a910*/  SHFL.IDX PT, R6, R53, RZ, 0x1f ;  /* 0x00001fff35067589 */ /* 0x000e6200000e0000 */
[----:B------:R-:W-:Y:S02]  /*a920*/  LEA.HI.X R5, R20, UR7, R29, 0x2, P3 ;  /* 0x0000000714057c11 */ /* 0x000fe400098f141d */
[----:B--2---:R-:W-:Y:S02]  /*a930*/  SEL R41, R66, R43, P0 ;  /* 0x0000002b42297207 */ /* 0x004fe40000000000 */
[----:B------:R-:W-:-:S05]  /*a940*/  SEL R43, R43, R66, P0 ;  /* 0x000000422b2b7207 */ /* 0x000fca0000000000 */
[----:B------:R3:W-:Y:S01]  /*a950*/  STSM.16.M88.4 [R37], R40 ;  /* 0x0000002825007844 */ /* 0x0007e20000000200 */
[----:B------:R-:W-:Y:S01]  /*a960*/  @!PT LDS RZ, [RZ] ;  /* 0x00000000fffff984 */ /* 0x000fe20000000800 */
[----:B------:R-:W-:Y:S01]  /*a970*/  @!PT LDS RZ, [RZ] ;  /* 0x00000000fffff984 */ /* 0x000fe20000000800 */
[----:B------:R-:W-:Y:S01]  /*a980*/  @!PT LDS RZ, [RZ] ;  /* 0x00000000fffff984 */ /* 0x000fe20000000800 */
[----:B------:R2:W-:Y:S06]  /*a990*/  MEMBAR.ALL.CTA ;  /* 0x0000000000007992 */ /* 0x0005ec0000008000 */
[----:B--2---:R-:W2:Y:S02]  /*a9a0*/  FENCE.VIEW.ASYNC.S ;  /* 0x00000000000073c6 */ /* 0x004ea40000000000 */
[----:B--2---:R-:W-:Y:S06]  /*a9b0*/  BAR.ARV 0x1, 0x1a0 ;  /* 0x0046800000007b1d */ /* 0x004fec0000002000 */
        /* <DEDUP_REMOVED lines=29> */
.L_x_9518:
[----:B------:R-:W-:Y:S05]  /*ab90*/  BSYNC B0 ;  /* 0x0000000000007941 */ /* 0x000fea0003800000 */
.L_x_9517:
[----:B------:R-:W-:Y:S05]  /*aba0*/  BRA `(.L_x_9516) ;  /* 0x0000000400847947 */ /* 0x000fea0003800000 */
.L_x_9515:
        /* <DEDUP_REMOVED lines=35> */
.L_x_9520:
[----:B------:R-:W-:Y:S05]  /*ade0*/  BSYNC B0 ;  /* 0x0000000000007941 */ /* 0x000fea0003800000 */
.L_x_9519:
[----:B------:R-:W-:Y:S01]  /*adf0*/  ULOP3.LUT UR40, URZ, UR40, URZ, 0x33, !UPT ;  /* 0x000000283f287292 */ /* 0x000fe2000f8e333f */
[----:B------:R-:W-:Y:S01]  /*ae00*/  IMAD.WIDE.U32 R4, R10, UR43, R152 ;  /* 0x0000002b0a047c25 */ /* 0x000fe2000f8e0098 */
[----:B------:R-:W-:Y:S01]  /*ae10*/  SHF.R.S32.HI R155, RZ, 0x1f, R154 ;  /* 0x0000001fff9b7819 */ /* 0x000fe2000001149a */
[----:B------:R-:W-:Y:S02]  /*ae20*/  BSSY B0, `(.L_x_9521) ;  /* 0x0000021000007945 */ /* 0x000fe40003800000 */
[----:B-1----:R-:W-:Y:S02]  /*ae30*/  IMAD R3, R11, UR43, R8 ;  /* 0x0000002b0b037c24 */ /* 0x002fe4000f8e0208 */
[----:B---3--:R-:W-:Y:S02]  /*ae40*/  VIADD R7, R9, UR40 ;  /* 0x0000002809077c36 */ /* 0x008fe40008000000 */
[----:B------:R-:W-:Y:S02]  /*ae50*/  IMAD.IADD R5, R5, 0x1, R3 ;  /* 0x0000000105057824 */ /* 0x000fe400078e0203 */
[----:B------:R-:W-:-:S02]  /*ae60*/  IMAD R3, R7, -0xc0, R20 ;  /* 0xffffff4007037824 */ /* 0x000fc400078e0214 */
[----:B------:R-:W-:Y:S02]  /*ae70*/  VIADD R0, R154, 0x60 ;  /* 0x000000609a007836 */ /* 0x000fe40000000000 */
[----:B------:R-:W-:Y:S01]  /*ae80*/  IMAD R6, R12, UR6, RZ ;  /* 0x000000060c067c24 */ /* 0x000fe2000f8e02ff */
[-C--:B------:R-:W-:Y:S01]  /*ae90*/  ISETP.GE.AND P0, PT, R154, R3.reuse, PT ;  /* 0x000000039a00720c */ /* 0x080fe20003f06270 */
[----:B------:R-:W-:Y:S01]  /*aea0*/  IMAD.WIDE.U32 R8, R12, UR44, R4 ;  /* 0x0000002c0c087c25 */ /* 0x000fe2000f8e0004 */
[----:B------:R-:W-:-:S03]  /*aeb0*/  ISETP.GE.AND P3, PT, R0, R3, PT ;  /* 0x000000030000720c */ /* 0x000fc60003f66270 */
[----:B------:R-:W-:Y:S02]  /*aec0*/  IMAD R3, R13, UR44, R6 ;  /* 0x0000002c0d037c24 */ /* 0x000fe4000f8e0206 */
        /* <DEDUP_REMOVED lines=22> */
.L_x_9522:
[----:B------:R-:W-:Y:S05]  /*b030*/  BSYNC B0 ;  /* 0x0000000000007941 */ /* 0x000fea0003800000 */
.L_x_9521:
        /* <DEDUP_REMOVED lines=23> */
.L_x_9523:
[----:B------:R-:W-:Y:S05]  /*b1b0*/  BSYNC B0 ;  /* 0x0000000000007941 */ /* 0x000fea0003800000 */
.L_x_9516:
[----:B---3--:R-:W3:Y:S02]  /*b1c0*/  LDC R0, c[0x0][0xda8] ;  /* 0x00036a00ff007b82 */ /* 0x008ee40000000800 */
[----:B---3--:R-:W-:-:S13]  /*b1d0*/  ISETP.LE.AND P0, PT, R0, UR4, PT ;  /* 0x0000000400007c0c */ /* 0x008fda000bf03270 */
[----:B------:R-:W-:Y:S05]  /*b1e0*/  @!P0 BRA `(.L_x_9524) ;  /* 0xffffff5800ec8947 */ /* 0x000fea000383ffff */
[----:B------:R-:W-:Y:S05]  /*b1f0*/  EXIT ;  /* 0x000000000000794d */ /* 0x000fea0003800000 */
.L_x_9477:
[----:B------:R-:W-:-:S08]  /*b200*/  NOP ;  /* 0x0000000000007918 */ /* 0x000fd00000000000 */
[----:B-1----:R-:W1:-:S00]  /*b210*/  USETMAXREG.DEALLOC.CTAPOOL 0x20 ;  /* 0x00000020000079c8 */ /* 0x002e4000080e0500 */
[----:B-1----:R-:W-:-:S06]  /*b220*/  LOP3.LUT R2, R0, 0x3, RZ, 0xc0, !PT ;  /* 0x0000000300027812 */ /* 0x002fcc00078ec0ff */
[----:B--2---:R-:W1:Y:S01]  /*b230*/  S2UR UR4, SR_CTAID.X ;  /* 0x00000000000479c3 */ /* 0x004e620000002500 */
[----:B------:R-:W-:Y:S02]  /*b240*/  IMAD.MOV.U32 R19, RZ, RZ, 0x1 ;  /* 0x00000001ff137424 */ /* 0x000fe400078e00ff */
[----:B------:R-:W-:Y:S01]  /*b250*/  IMAD.MOV.U32 R17, RZ, RZ, RZ ;  /* 0x000000ffff117224 */ /* 0x000fe200078e00ff */
[----:B------:R2:W3:Y:S04]  /*b260*/  SHFL.IDX PT, R3, R2, RZ, 0x1f ;  /* 0x00001fff02037589 */ /* 0x0004e800000e0000 */
[----:B--2---:R-:W1:Y:S01]  /*b270*/  LDC R2, c[0x0][0xda8] ;  /* 0x00036a00ff027b82 */ /* 0x004e620000000800 */
[----:B---3--:R-:W-:-:S04]  /*b280*/  ISETP.NE.AND P0, PT, R3, RZ, PT ;  /* 0x000000ff0300720c */ /* 0x008fc80003f05270 */
[----:B------:R-:W-:-:S05]  /*b290*/  P2R R3, PR, RZ, 0x1 ;  /* 0x00000001ff037803 */ /* 0x000fca0000000000 */
[----:B------:R2:W-:Y:S04]  /*b2a0*/  STL [R1+0xc], R3 ;  /* 0x00000c0301007387 */ /* 0x0005e80000100800 */
[----:B------:R2:W-:Y:S01]  /*b2b0*/  STL [R1+0x4], RZ ;  /* 0x000004ff01007387 */ /* 0x0005e20000100800 */
[----:B------:R-:W-:Y:S06]  /*b2c0*/  @P0 BAR.ARV 0x4, 0x200 ;  /* 0x0108000000000b1d */ /* 0x000fec0000002000 */
[----:B-1----:R-:W-:-:S13]  /*b2d0*/  ISETP.LE.AND P0, PT, R2, UR4, PT ;  /* 0x0000000402007c0c */ /* 0x002fda000bf03270 */
[----:B--2---:R-:W-:Y:S05]  /*b2e0*/  @P0 BRA `(.L_x_9525) ;  /* 0x0000003000180947 */ /* 0x004fea0003800000 */
[----:B------:R-:W2:Y:S01]  /*b2f0*/  LDL R8, [R1] ;  /* 0x0000000001087983 */ /* 0x000ea20000100800 */
[----:B------:R-:W1:Y:S01]  /*b300*/  S2R R10, SR_TID.X ;  /* 0x00000000000a7919 */ /* 0x000e620000002100 */
[----:B------:R-:W3:Y:S01]  /*b310*/  S2R R7, SR_TID.X ;  /* 0x0000000000077919 */ /* 0x000ee20000002100 */
[----:B------:R-:W-:Y:S01]  /*b320*/  IMAD.SHL.U32 R9, R0, 0x800, RZ ;  /* 0x0000080000097824 */ /* 0x000fe200078e00ff */
[----:B-1----:R-:W-:Y:S01]  /*b330*/  SHF.R.U32.HI R4, RZ, 0x1, R10 ;  /* 0x00000001ff047819 */ /* 0x002fe2000001160a */
[----:B------:R-:W-:-:S03]  /*b340*/  IMAD.SHL.U32 R6, R10, 0x80, RZ ;  /* 0x000000800a067824 */ /* 0x000fc600078e00ff */
[----:B------:R-:W-:Y:S02]  /*b350*/  LOP3.LUT R5, R4, 0x20, RZ, 0xc0, !PT ;  /* 0x0000002004057812 */ /* 0x000fe400078ec0ff */
[----:B---3--:R-:W-:Y:S02]  /*b360*/  LOP3.LUT R11, R7, 0x7f, RZ, 0xc0, !PT ;  /* 0x0000007f070b7812 */ /* 0x008fe400078ec0ff */
[----:B------:R-:W-:Y:S01]  /*b370*/  LOP3.LUT R7, R5, 0x10, R10, 0xf8, !PT ;  /* 0x0000001005077812 */ /* 0x000fe200078ef80a */
[----:B------:R-:W-:-:S03]  /*b380*/  IMAD.SHL.U32 R0, R10, 0x10, RZ ;  /* 0x000000100a007824 */ /* 0x000fc600078e00ff */
[----:B------:R-:W-:-:S04]  /*b390*/  LOP3.LUT R7, R7, 0x380, R6, 0xf8, !PT ;  /* 0x0000038007077812 */ /* 0x000fc800078ef806 */
[----:B------:R-:W-:Y:S01]  /*b3a0*/  LOP3.LUT R7, R7, 0x70, R0, 0x78, !PT ;  /* 0x0000007007077812 */ /* 0x000fe200078e7800 */
[----:B------:R-:W-:Y:S01]  /*b3b0*/  IMAD.SHL.U32 R2, R10, 0x20, RZ ;  /* 0x000000200a027824 */ /* 0x000fe200078e00ff */
[----:B------:R-:W-:-:S04]  /*b3c0*/  LOP3.LUT R6, R6, 0x400, RZ, 0xc0, !PT ;  /* 0x0000040006067812 */ /* 0x000fc800078ec0ff */
[----:B------:R-:W-:Y:S01]  /*b3d0*/  LOP3.LUT R3, R2, 0x80, RZ, 0xc0, !PT ;  /* 0x0000008002037812 */ /* 0x000fe200078ec0ff */
[----:B------:R-:W-:Y:S01]  /*b3e0*/  IMAD.SHL.U32 R5, R11, 0x10, RZ ;  /* 0x000000100b057824 */ /* 0x000fe200078e00ff */
[C---:B------:R-:W-:Y:S02]  /*b3f0*/  LOP3.LUT P0, RZ, R10.reuse, 0x4, RZ, 0xc0, !PT ;  /* 0x000000040aff7812 */ /* 0x040fe4000780c0ff */
[----:B------:R-:W-:Y:S01]  /*b400*/  LOP3.LUT R3, R3, 0x10, R4, 0xf8, !PT ;  /* 0x0000001003037812 */ /* 0x000fe200078ef804 */
[----:B------:R-:W-:Y:S01]  /*b410*/  IMAD.SHL.U32 R4, R10, 0x4, RZ ;  /* 0x000000040a047824 */ /* 0x000fe200078e00ff */
[----:B------:R-:W-:Y:S02]  /*b420*/  LOP3.LUT R2, R2, 0x360, RZ, 0xc0, !PT ;  /* 0x0000036002027812 */ /* 0x000fe400078ec0ff */
[----:B------:R-:W-:Y:S02]  /*b430*/  LOP3.LUT R6, R6, 0x800, R9, 0xf8, !PT ;  /* 0x0000080006067812 */ /* 0x000fe400078ef809 */
[----:B------:R-:W-:-:S02]  /*b440*/  LOP3.LUT R2, R2, 0x400, R5, 0xf8, !PT ;  /* 0x0000040002027812 */ /* 0x000fc400078ef805 */
[----:B------:R-:W-:Y:S02]  /*b450*/  LOP3.LUT R3, R3, 0x10, R4, 0x78, !PT ;  /* 0x0000001003037812 */ /* 0x000fe400078e7804 */
[----:B------:R-:W-:Y:S02]  /*b460*/  LOP3.LUT R22, R6, R7, RZ, 0xfc, !PT ;  /* 0x0000000706167212 */ /* 0x000fe400078efcff */
[----:B------:R-:W-:Y:S01]  /*b470*/  LOP3.LUT R18, R2, R3, RZ, 0xfc, !PT ;  /* 0x0000000302127212 */ /* 0x000fe200078efcff */
[----:B------:R-:W-:Y:S02]  /*b480*/  IMAD.U32 R27, RZ, RZ, UR4 ;  /* 0x00000004ff1b7e24 */ /* 0x000fe4000f8e00ff */
[----:B------:R-:W-:Y:S01]  /*b490*/  VIADD R23, R22, 0x40 ;  /* 0x0000004016177836 */ /* 0x000fe20000000000 */
[C---:B------:R-:W-:Y:S01]  /*b4a0*/  LOP3.LUT R25, R18.reuse, 0x1800, RZ, 0xfc, !PT ;  /* 0x0000180012197812 */ /* 0x040fe200078efcff */
[----:B------:R-:W-:Y:S01]  /*b4b0*/  IMAD.MOV.U32 R19, RZ, RZ, 0x1 ;  /* 0x00000001ff137424 */ /* 0x000fe200078e00ff */
[----:B------:R-:W-:Y:S01]  /*b4c0*/  LOP3.LUT R24, R18, 0x2800, RZ, 0xfc, !PT ;  /* 0x0000280012187812 */ /* 0x000fe200078efcff */
[----:B------:R-:W-:-:S02]  /*b4d0*/  IMAD.MOV.U32 R17, RZ, RZ, RZ ;  /* 0x000000ffff117224 */ /* 0x000fc400078e00ff */
[----:B------:R-:W-:Y:S01]  /*b4e0*/  @P0 VIADD R23, R22, 0xffffffc0 ;  /* 0xffffffc016170836 */ /* 0x000fe20000000000 */
[----:B------:R-:W-:Y:S01]  /*b4f0*/  ULDC UR42, c[0x0][0xc] ;  /* 0x00000300002a7ab9 */ /* 0x000fe20000000800 */
[----:B------:R-:W-:Y:S01]  /*b500*/  ULDC.64 UR44, c[0x0][0x198] ;  /* 0x00006600002c7ab9 */ /* 0x000fe20000000a00 */
[----:B--2---:R-:W-:-:S05]  /*b510*/  LOP3.LUT R0, R8, 0x1, RZ, 0xfc, !PT ;  /* 0x0000000108007812 */ /* 0x004fca00078efcff */
[----:B------:R1:W-:Y:S04]  /*b520*/  STL [R1+0x8], R0 ;  /* 0x0000080001007387 */ /* 0x0003e80000100800 */
[----:B------:R1:W-:Y:S01]  /*b530*/  STL [R1+0x4], RZ ;  /* 0x000004ff01007387 */ /* 0x0003e20000100800 */
[----:B------:R-:W-:-:S07]  /*b540*/  LOP3.LUT R29, R8, 0x2, RZ, 0xfc, !PT ;  /* 0x00000002081d7812 */ /* 0x000fce00078efcff */
.L_x_9581:
[----:B------:R-:W-:Y:S01]  /*b550*/  ULDC UR8, c[0x0][0xdd0] ;  /* 0x0003740000087ab9 */ /* 0x000fe20000000800 */
[----:B-1----:R-:W1:Y:S01]  /*b560*/  LDC R0, c[0x0][0xde8] ;  /* 0x00037a00ff007b82 */ /* 0x002e620000000800 */
        /* <DEDUP_REMOVED lines=19> */
.L_x_9526:
[----:B------:R-:W-:Y:S01]  /*b6a0*/  ULDC UR9, c[0x0][0xdc4] ;  /* 0x0003710000097ab9 */ /* 0x000fe20000000800 */
[----:B------:R-:W-:Y:S01]  /*b6b0*/  UMOV UR7, UR8 ;  /* 0x0000000800077c82 */ /* 0x000fe20008000000 */
[----:B------:R-:W-:-:S11]  /*b6c0*/  UISETP.NE.AND UP0, UPT, UR9, 0x1, UPT ;  /* 0x000000010900788c */ /* 0x000fd6000bf05270 */
[----:B------:R-:W-:Y:S02]  /*b6d0*/  @UP0 ULDC.64 UR10, c[0x0][0xdc8] ;  /* 0x00037200000a0ab9 */ /* 0x000fe40000000a00 */
[----:B------:R-:W-:-:S04]  /*b6e0*/  UIMAD.WIDE.U32 UR4, UR8, UR10, URZ ;  /* 0x0000000a080472a5 */ /* 0x000fc8000f8e003f */
[----:B------:R-:W-:-:S04]  /*b6f0*/  @UP0 USHF.R.U32.HI UR7, URZ, UR11, UR5 ;  /* 0x0000000b3f070299 */ /* 0x000fc80008011605 */
[----:B------:R-:W-:-:S12]  /*b700*/  UIMAD UR4, UR7, UR9, URZ ;  /* 0x00000009070472a4 */ /* 0x000fd8000f8e023f */
.L_x_9527:
[----:B------:R-:W-:Y:S01]  /*b710*/  ULOP3.LUT UR5, URZ, UR7, URZ, 0x33, !UPT ;  /* 0x000000073f057292 */ /* 0x000fe2000f8e333f */
[----:B------:R-:W-:Y:S01]  /*b720*/  BSSY B6, `(.L_x_9528) ;  /* 0x00002aa000067945 */ /* 0x000fe20003800000 */
[----:B------:R-:W-:Y:S01]  /*b730*/  ULDC.64 UR10, c[0x0][0x3f8] ;  /* 0x0000fe00000a7ab9 */ /* 0x000fe20000000a00 */
[----:B------:R-:W-:Y:S01]  /*b740*/  ULDC UR7, c[0x0][0xdac] ;  /* 0x00036b0000077ab9 */ /* 0x000fe20000000800 */
[----:B------:R-:W-:Y:S02]  /*b750*/  UISETP.NE.U32.AND UP0, UPT, UR10, URZ, UPT ;  /* 0x0000003f0a00728c */ /* 0x000fe4000bf05070 */
[----:B------:R-:W-:Y:S02]  /*b760*/  UIADD3 UR5, UR5, UR7, URZ ;  /* 0x0000000705057290 */ /* 0x000fe4000fffe03f */
[----:B------:R-:W-:Y:S02]  /*b770*/  UISETP.NE.AND.EX UP0, UPT, UR11, URZ, UPT, UP0 ;  /* 0x0000003f0b00728c */ /* 0x000fe4000bf05300 */
[----:B------:R-:W-:Y:S01]  /*b780*/  UIMAD UR37, UR5, 0xc0, URZ ;  /* 0x000000c0052578a4 */ /* 0x000fe2000f8e023f */
        /* <DEDUP_REMOVED lines=46> */
.L_x_9529:
        /* <DEDUP_REMOVED lines=23> */
.L_x_9531:
        /* <DEDUP_REMOVED lines=20> */
.L_x_9532:
        /* <DEDUP_REMOVED lines=20> */
.L_x_9533:
        /* <DEDUP_REMOVED lines=18> */
.L_x_9534:
        /* <DEDUP_REMOVED lines=43> */
.L_x_9600:
        /* <DEDUP_REMOVED lines=8> */
.L_x_9603:
        /* <DEDUP_REMOVED lines=20> */
.L_x_9539:
[----:B------:R-:W-:Y:S02]  /*c3f0*/  LEA R5, R17, UR40, 0x3 ;  /* 0x0000002811057c11 */ /* 0x000fe4000f8e18ff */
[----:B--2---:R-:W-:Y:S02]  /*c400*/  SHF.L.U32 R2, R19, 0x1f, RZ ;  /* 0x0000001f13027819 */ /* 0x004fe400000006ff */
[----:B------:R-:W-:Y:S02]  /*c410*/  ISETP.NE.AND P0, PT, R8, RZ, PT ;  /* 0x000000ff0800720c */ /* 0x000fe40003f05270 */
[----:B------:R-:W2:Y:S02]  /*c420*/  SYNCS.PHASECHK.TRANS64.TRYWAIT P3, [R5+URZ+0x19c80], R2 ;  /* 0x019c8002050075a7 */ /* 0x000ea4000806017f */
[----:B--2---:R-:W-:Y:S09]  /*c430*/  @!P3 BRA `(.L_x_9540) ;  /* 0x0000002400acb947 */ /* 0x004ff20003800000 */
.L_x_9604:
        /* <DEDUP_REMOVED lines=8> */
.L_x_9541:
        /* <DEDUP_REMOVED lines=27> */
.L_x_9605:
        /* <DEDUP_REMOVED lines=8> */
.L_x_9543:
        /* <DEDUP_REMOVED lines=24> */
.L_x_9538:
        /* <DEDUP_REMOVED lines=31> */
.L_x_9536:
        /* <DEDUP_REMOVED lines=10> */
.L_x_9606:
[----:B------:R-:W-:Y:S05]  /*cb00*/  BSYNC B0 ;  /* 0x0000000000007941 */ /* 0x000fea0003800000 */
.L_x_9544:
[----:B------:R-:W-:-:S06]  /*cb10*/  UISETP.GE.AND UP0, UPT, UR41, 0x2, UPT ;  /* 0x000000022900788c */ /* 0x000fcc000bf06270 */
[----:B------:R-:W-:-:S13]  /*cb20*/  PLOP3.LUT P0, PT, PT, PT, UP0, 0x80, 0x0 ;  /* 0x000000000000781c */ /* 0x000fda0003f0f008 */
[----:B------:R-:W-:Y:S05]  /*cb30*/  @!P0 BRA `(.L_x_9546) ;  /* 0x0000001000048947 */ /* 0x000fea0003800000 */
[----:B------:R-:W-:Y:S01]  /*cb40*/  UIADD3 UR4, UR41, -0x2, URZ ;  /* 0xfffffffe29047890 */ /* 0x000fe2000fffe03f */
[----:B--2---:R-:W-:Y:S02]  /*cb50*/  IMAD.MOV.U32 R3, RZ, RZ, R19 ;  /* 0x000000ffff037224 */ /* 0x004fe400078e0013 */
[----:B------:R-:W-:-:S03]  /*cb60*/  IMAD.MOV.U32 R8, RZ, RZ, R17 ;  /* 0x000000ffff087224 */ /* 0x000fc600078e0011 */
[----:B------:R-:W-:-:S07]  /*cb70*/  IMAD.U32 R2, RZ, RZ, UR4 ;  /* 0x00000004ff027e24 */ /* 0x000fce000f8e00ff */
.L_x_9570:
[----:B------:R-:W-:Y:S01]  /*cb80*/  VIADD R17, R8, 0x1 ;  /* 0x0000000108117836 */ /* 0x000fe20000000000 */
[----:B------:R-:W-:Y:S05]  /*cb90*/  YIELD ;  /* 0x0000000000007946 */ /* 0x000fea0003800000 */
[----:B------:R-:W-:Y:S01]  /*cba0*/  ISETP.NE.AND P0, PT, R17, 0x2, PT ;  /* 0x000000021100780c */ /* 0x000fe20003f05270 */
[----:B------:R-:W-:Y:S03]  /*cbb0*/  BSSY B0, `(.L_x_9547) ;  /* 0x00000a1000007945 */ /* 0x000fe60003800000 */
[----:B-1----:R-:W-:-:S02]  /*cbc0*/  SEL R4, RZ, 0x1, P0 ;  /* 0x00000001ff047807 */ /* 0x002fc40000000000 */
[----:B------:R-:W-:Y:S02]  /*cbd0*/  SEL R17, R17, RZ, P0 ;  /* 0x000000ff11117207 */ /* 0x000fe40000000000 */
[----:B------:R-:W-:Y:S01]  /*cbe0*/  LOP3.LUT R19, R3, R4, RZ, 0x3c, !PT ;  /* 0x0000000403137212 */ /* 0x000fe200078e3cff */
[----:B------:R-:W-:Y:S06]  /*cbf0*/  @!P6 BRA `(.L_x_9548) ;  /* 0x000000080070e947 */ /* 0x000fec0003800000 */
[----:B------:R-:W-:Y:S01]  /*cc00*/  IMAD.MOV.U32 R9, RZ, RZ, R2 ;  /* 0x000000ffff097224 */ /* 0x000fe200078e0002 */
[----:B------:R-:W-:Y:S06]  /*cc10*/  @!P1 BRA `(.L_x_9549) ;  /* 0x0000000000489947 */ /* 0x000fec0003800000 */
[----:B------:R-:W1:Y:S01]  /*cc20*/  LDC R9, c[0x0][0x41c] ;  /* 0x00010700ff097b82 */ /* 0x000e620000000800 */
[----:B------:R-:W-:Y:S02]  /*cc30*/  ULDC.64 UR4, c[0x0][0x408] ;  /* 0x0001020000047ab9 */ /* 0x000fe40000000a00 */
[----:B------:R-:W-:Y:S01]  /*cc40*/  IMAD R7, R21, UR4, RZ ;  /* 0x0000000415077c24 */ /* 0x000fe2000f8e02ff */
        /* <DEDUP_REMOVED lines=8> */
[C---:B------:R-:W-:Y:S02]  /*ccd0*/  IMAD R0, R20.reuse, UR5, R7 ;  /* 0x0000000514007c24 */ /* 0x040fe4000f8e0207 */
[----:B------:R-:W-:Y:S01]  /*cce0*/  IMAD.WIDE.U32 R4, R20, UR4, R4 ;  /* 0x0000000414047c25 */ /* 0x000fe2000f8e0004 */
[----:B------:R-:W-:-:S03]  /*ccf0*/  ULDC.64 UR4, c[0x0][0x3f8] ;  /* 0x0000fe0000047ab9 */ /* 0x000fc60000000a00 */
[----:B------:R-:W-:Y:S01]  /*cd00*/  IMAD.IADD R0, R0, 0x1, R5 ;  /* 0x0000000100007824 */ /* 0x000fe200078e0205 */
[----:B------:R-:W-:-:S04]  /*cd10*/  LEA R6, P0, R4, UR4, 0x2 ;  /* 0x0000000404067c11 */ /* 0x000fc8000f8010ff */
[----:B------:R-:W-:-:S05]  /*cd20*/  LEA.HI.X R7, R4, UR5, R0, 0x2, P0 ;  /* 0x0000000504077c11 */ /* 0x000fca00080f1400 */
[----:B------:R1:W5:Y:S04]  /*cd30*/  LDG.E R0, desc[UR46][R6.64] ;  /* 0x0000002e06007981 */ /* 0x000368000c1e1900 */
.L_x_9549:
[----:B------:R-:W2:Y:S01]  /*cd40*/  S2R R4, SR_TID.X ;  /* 0x0000000000047919 */ /* 0x000ea20000002100 */
[----:B-1----:R-:W-:Y:S01]  /*cd50*/  LEA R6, R17, UR40, 0x3 ;  /* 0x0000002811067c11 */ /* 0x002fe2000f8e18ff */
[----:B------:R-:W-:Y:S01]  /*cd60*/  BSSY B1, `(.L_x_9550) ;  /* 0x0000006000017945 */ /* 0x000fe20003800000 */
[----:B--2---:R-:W-:Y:S02]  /*cd70*/  LOP3.LUT R5, R4, 0x7f, RZ, 0xc0, !PT ;  /* 0x0000007f04057812 */ /* 0x004fe400078ec0ff */
[----:B------:R-:W-:Y:S02]  /*cd80*/  SHF.L.U32 R4, R19, 0x1f, RZ ;  /* 0x0000001f13047819 */ /* 0x000fe400000006ff */
[----:B------:R-:W-:Y:S02]  /*cd90*/  ISETP.NE.AND P3, PT, R5, RZ, PT ;  /* 0x000000ff0500720c */ /* 0x000fe40003f65270 */
[----:B------:R-:W1:Y:S02]  /*cda0*/  SYNCS.PHASECHK.TRANS64.TRYWAIT P0, [R6+URZ+0x19c80], R4 ;  /* 0x019c8004060075a7 */ /* 0x000e64000800017f */
[----:B-1----:R-:W-:Y:S09]  /*cdb0*/  @!P0 BRA `(.L_x_9551) ;  /* 0x0000001c00888947 */ /* 0x002ff20003800000 */
.L_x_9607:
[----:B------:R-:W-:Y:S05]  /*cdc0*/  BSYNC B1 ;  /* 0x0000000000017941 */ /* 0x000fea0003800000 */
.L_x_9550:
        /* <DEDUP_REMOVED lines=9> */
.L_x_9553:
[----:B------:R-:W-:Y:S05]  /*ce60*/  BSYNC B1 ;  /* 0x0000000000017941 */ /* 0x000fea0003800000 */
.L_x_9552:
[----:B------:R-:W-:Y:S01]  /*ce70*/  IMAD.MOV.U32 R12, RZ, RZ, RZ ;  /* 0x000000ffff0c7224 */ /* 0x000fe200078e00ff */
[----:B------:R-:W-:Y:S01]  /*ce80*/  R2UR UR12, R16 ;  /* 0x00000000100c72ca */ /* 0x000fe200000e0000 */
[----:B------:R-:W-:Y:S01]  /*ce90*/  IMAD R7, R17, 0x3000, R26 ;  /* 0x0000300011077824 */ /* 0x000fe200078e021a */
[----:B------:R-:W-:Y:S01]  /*cea0*/  UIADD3 UR4, UP0, UR44, 0x470, URZ ;  /* 0x000004702c047890 */ /* 0x000fe2000ff1e03f */
[----:B------:R-:W-:Y:S01]  /*ceb0*/  PLOP3.LUT P0, PT, PT, PT, PT, 0x80, 0x0 ;  /* 0x000000000000781c */ /* 0x000fe20003f0f070 */
[----:B------:R-:W-:Y:S01]  /*cec0*/  IMAD.SHL.U32 R9, R9, 0x80, RZ ;  /* 0x0000008009097824 */ /* 0x000fe200078e00ff */
[----:B------:R-:W-:Y:S01]  /*ced0*/  R2UR UR10, R12 ;  /* 0x000000000c0a72ca */ /* 0x000fe200000e0000 */
[----:B------:R-:W-:Y:S01]  /*cee0*/  VIADD R5, R6, 0x19c70 ;  /* 0x00019c7006057836 */ /* 0x000fe20000000000 */
[----:B------:R-:W-:Y:S01]  /*cef0*/  UIADD3.X UR5, URZ, UR45, URZ, UP0, !UPT ;  /* 0x0000002d3f057290 */ /* 0x000fe200087fe43f */
[----:B------:R-:W-:Y:S01]  /*cf00*/  VIADD R10, R7, 0x9000 ;  /* 0x00009000070a7836 */ /* 0x000fe20000000000 */
[----:B------:R-:W-:Y:S01]  /*cf10*/  UMOV UR6, 0x0 ;  /* 0x0000000000067882 */ /* 0x000fe20000000000 */
[----:B------:R-:W-:-:S10]  /*cf20*/  UMOV UR7, 0x14f00000 ;  /* 0x14f0000000077882 */ /* 0x000fd40000000000 */
.L_x_9554:
        /* <DEDUP_REMOVED lines=16> */
.L_x_9555:
        /* <DEDUP_REMOVED lines=16> */
.L_x_9556:
        /* <DEDUP_REMOVED lines=12> */
.L_x_9608:
[----:B------:R-:W-:Y:S05]  /*d1f0*/  BSYNC B1 ;  /* 0x0000000000017941 */ /* 0x000fea0003800000 */
.L_x_9557:
        /* <DEDUP_REMOVED lines=11> */
.L_x_9560:
[----:B------:R-:W-:Y:S05]  /*d2b0*/  BSYNC B1 ;  /* 0x0000000000017941 */ /* 0x000fea0003800000 */
.L_x_9559:
        /* <DEDUP_REMOVED lines=9> */
.L_x_9561:
        /* <DEDUP_REMOVED lines=15> */
.L_x_9562:
        /* <DEDUP_REMOVED lines=15> */
.L_x_9563:
        /* <DEDUP_REMOVED lines=9> */
.L_x_9548:
[----:B------:R-:W-:Y:S05]  /*d5c0*/  BSYNC B0 ;  /* 0x0000000000007941 */ /* 0x000fea0003800000 */
.L_x_9547:
[----:B------:R-:W2:Y:S02]  /*d5d0*/  LDL R4, [R1+0x8] ;  /* 0x0000080001047983 */ /* 0x000ea40000100800 */
[----:B--2---:R-:W-:-:S13]  /*d5e0*/  ISETP.NE.AND P0, PT, R4, 0x3, PT ;  /* 0x000000030400780c */ /* 0x004fda0003f05270 */
[----:B------:R-:W-:Y:S05]  /*d5f0*/  @!P0 BRA `(.L_x_9564) ;  /* 0x0000000000048947 */ /* 0x000fea0003800000 */
[----:B------:R-:W-:Y:S01]  /*d600*/  BPT.TRAP 0x1 ;  /* 0x000000040000795c */ /* 0x000fe20000300000 */
.L_x_9564:
[----:B------:R-:W-:Y:S01]  /*d610*/  LOP3.LUT R5, R3, 0x1, RZ, 0x3c, !PT ;  /* 0x0000000103057812 */ /* 0x000fe200078e3cff */
[----:B------:R-:W-:Y:S01]  /*d620*/  BSSY B0, `(.L_x_9565) ;  /* 0x0000006000007945 */ /* 0x000fe20003800000 */
[----:B------:R-:W-:Y:S02]  /*d630*/  LEA R12, R8, UR40, 0x3 ;  /* 0x00000028080c7c11 */ /* 0x000fe4000f8e18ff */
[----:B------:R-:W-:Y:S02]  /*d640*/  SHF.L.U32 R5, R5, 0x1f, RZ ;  /* 0x0000001f05057819 */ /* 0x000fe400000006ff */
[----:B------:R-:W-:Y:S02]  /*d650*/  ISETP.NE.AND P0, PT, R29, 0x3, PT ;  /* 0x000000031d00780c */ /* 0x000fe40003f05270 */
[----:B------:R-:W1:Y:S02]  /*d660*/  SYNCS.PHASECHK.TRANS64.TRYWAIT P3, [R12+URZ+0x19c70], R5 ;  /* 0x019c70050c0075a7 */ /* 0x000e64000806017f */
[----:B-1----:R-:W-:Y:S09]  /*d670*/  @!P3 BRA `(.L_x_9566) ;  /* 0x000000140080b947 */ /* 0x002ff20003800000 */
.L_x_9609:
[----:B------:R-:W-:Y:S05]  /*d680*/  BSYNC B0 ;  /* 0x0000000000007941 */ /* 0x000fea0003800000 */
.L_x_9565:
[----:B------:R-:W-:Y:S05]  /*d690*/  @!P0 BRA `(.L_x_9567) ;  /* 0x0000000000048947 */ /* 0x000fea0003800000 */
[----:B------:R-:W-:Y:S01]  /*d6a0*/  BPT.TRAP 0x1 ;  /* 0x000000040000795c */ /* 0x000fe20000300000 */
.L_x_9567:
[----:B-1----:R-:W-:Y:S01]  /*d6b0*/  SHF.L.U32 R5, R3, 0x1f, RZ ;  /* 0x0000001f03057819 */ /* 0x002fe200000006ff */
[----:B------:R-:W-:-:S03]  /*d6c0*/  IMAD R3, R8, 0x3000, RZ ;  /* 0x0000300008037824 */ /* 0x000fc600078e02ff */
[----:B------:R-:W1:Y:S02]  /*d6d0*/  SYNCS.PHASECHK.TRANS64.TRYWAIT P3, [R12+URZ+0x19c60], R5 ;  /* 0x019c60050c0075a7 */ /* 0x000e64000806017f */
[----:B-1----:R-:W-:Y:S05]  /*d6e0*/  @!P3 BRA `(.L_x_9568) ;  /* 0x000000140078b947 */ /* 0x002fea0003800000 */
.L_x_9610:
[----:B------:R-:W-:Y:S01]  /*d6f0*/  LOP3.LUT R13, R3, R18, RZ, 0xfc, !PT ;  /* 0x00000012030d7212 */ /* 0x000fe200078efcff */
[----:B------:R-:W-:Y:S05]  /*d700*/  WARPSYNC.ALL ;  /* 0x0000000000007948 */ /* 0x000fea0003800000 */
[----:B-1----:R-:W1:Y:S01]  /*d710*/  LDSM.16.MT88.4 R4, [R13+UR40+0x9000] ;  /* 0x009000280d04783b */ /* 0x002e620008004200 */
[----:B------:R-:W-:Y:S02]  /*d720*/  IADD3 R15, R25, UR40, R3 ;  /* 0x00000028190f7c10 */ /* 0x000fe4000fffe003 */
[C-C-:B-1----:R-:W-:Y:S02]  /*d730*/  PRMT R8, R4.reuse, 0x6420, R5.reuse ;  /* 0x0000642004087816 */ /* 0x142fe40000000005 */
[----:B------:R-:W-:-:S02]  /*d740*/  PRMT R9, R4, 0x7531, R5 ;  /* 0x0000753104097816 */ /* 0x000fc40000000005 */
[----:B------:R-:W-:Y:S02]  /*d750*/  LOP3.LUT R4, R3, R22, RZ, 0xfc, !PT ;  /* 0x0000001603047212 */ /* 0x000fe400078efcff */
[C-C-:B------:R-:W-:Y:S02]  /*d760*/  PRMT R10, R6.reuse, 0x6420, R7.reuse ;  /* 0x00006420060a7816 */ /* 0x140fe40000000007 */
[----:B------:R-:W-:Y:S01]  /*d770*/  PRMT R11, R6, 0x7531, R7 ;  /* 0x00007531060b7816 */ /* 0x000fe20000000007 */
[----:B------:R-:W-:-:S05]  /*d780*/  IMAD.IADD R4, R28, 0x1, R4 ;  /* 0x000000011c047824 */ /* 0x000fca00078e0204 */
[----:B------:R1:W-:Y:S02]  /*d790*/  STSM.16.M88.4 [R4], R8 ;  /* 0x0000000804007844 */ /* 0x0003e40000000200 */
[----:B-1----:R-:W-:-:S05]  /*d7a0*/  VIADD R10, R3, 0x1000 ;  /* 0x00001000030a7836 */ /* 0x002fca0000000000 */
[----:B------:R-:W-:-:S05]  /*d7b0*/  LOP3.LUT R14, R10, R18, RZ, 0xfc, !PT ;  /* 0x000000120a0e7212 */ /* 0x000fca00078efcff */
[----:B------:R1:W2:Y:S02]  /*d7c0*/  LDSM.16.MT88.4 R4, [R14+UR40+0x9000] ;  /* 0x009000280e04783b */ /* 0x0002a40008004200 */
[----:B-1----:R-:W-:Y:S02]  /*d7d0*/  LOP3.LUT R14, R3, 0x800, R18, 0xfe, !PT ;  /* 0x00000800030e7812 */ /* 0x002fe400078efe12 */
[C-C-:B--2---:R-:W-:Y:S02]  /*d7e0*/  PRMT R8, R4.reuse, 0x6420, R5.reuse ;  /* 0x0000642004087816 */ /* 0x144fe40000000005 */
[----:B------:R-:W-:Y:S02]  /*d7f0*/  PRMT R9, R4, 0x7531, R5 ;  /* 0x0000753104097816 */ /* 0x000fe40000000005 */
[----:B------:R-:W-:Y:S02]  /*d800*/  LOP3.LUT R4, R10, R22, RZ, 0xfc, !PT ;  /* 0x000000160a047212 */ /* 0x000fe400078efcff */
[----:B------:R-:W-:-:S02]  /*d810*/  PRMT R10, R6, 0x6420, R7 ;  /* 0x00006420060a7816 */ /* 0x000fc40000000007 */
[----:B------:R-:W-:Y:S01]  /*d820*/  PRMT R11, R6, 0x7531, R7 ;  /* 0x00007531060b7816 */ /* 0x000fe20000000007 */
[----:B------:R-:W-:-:S05]  /*d830*/  IMAD.IADD R4, R28, 0x1, R4 ;  /* 0x000000011c047824 */ /* 0x000fca00078e0204 */
[----:B------:R1:W-:Y:S02]  /*d840*/  STSM.16.M88.4 [R4], R8 ;  /* 0x0000000804007844 */ /* 0x0003e40000000200 */
[----:B-1----:R-:W-:-:S05]  /*d850*/  VIADD R10, R3, 0x2000 ;  /* 0x00002000030a7836 */ /* 0x002fca0000000000 */
[----:B------:R-:W-:-:S05]  /*d860*/  LOP3.LUT R13, R10, R18, RZ, 0xfc, !PT ;  /* 0x000000120a0d7212 */ /* 0x000fca00078efcff */
[----:B------:R1:W2:Y:S02]  /*d870*/  LDSM.16.MT88.4 R4, [R13+UR40+0x9000] ;  /* 0x009000280d04783b */ /* 0x0002a40008004200 */
[----:B-1----:R-:W-:Y:S02]  /*d880*/  IADD3 R13, R28, R23, R3 ;  /* 0x000000171c0d7210 */ /* 0x002fe40007ffe003 */
[C-C-:B--2---:R-:W-:Y:S02]  /*d890*/  PRMT R8, R4.reuse, 0x6420, R5.reuse ;  /* 0x0000642004087816 */ /* 0x144fe40000000005 */
[----:B------:R-:W-:Y:S02]  /*d8a0*/  PRMT R9, R4, 0x7531, R5 ;  /* 0x0000753104097816 */ /* 0x000fe40000000005 */
[----:B------:R-:W-:Y:S02]  /*d8b0*/  LOP3.LUT R4, R10, R22, RZ, 0xfc, !PT ;  /* 0x000000160a047212 */ /* 0x000fe400078efcff */
[----:B------:R-:W-:-:S02]  /*d8c0*/  PRMT R10, R6, 0x6420, R7 ;  /* 0x00006420060a7816 */ /* 0x000fc40000000007 */
        /* <DEDUP_REMOVED lines=30> */
.L_x_9569:
[----:B--2---:R-:W-:Y:S01]  /*dab0*/  SYNCS.ARRIVE.TRANS64.A1T0 RZ, [R12+URZ+0x19c50], RZ ;  /* 0x019c50ff0cff79a7 */ /* 0x004fe2000810003f */
[----:B------:R-:W-:Y:S01]  /*dac0*/  BAR.SYNC.DEFER_BLOCKING 0x2, 0x80 ;  /* 0x0082000000007b1d */ /* 0x000fe20000010000 */
[----:B------:R-:W-:Y:S01]  /*dad0*/  ISETP.GT.AND P0, PT, R2, RZ, PT ;  /* 0x000000ff0200720c */ /* 0x000fe20003f04270 */
[----:B------:R-:W-:Y:S02]  /*dae0*/  @!P2 VIADD R3, R12, 0x19c80 ;  /* 0x00019c800c03a836 */ /* 0x000fe40000000000 */
[----:B------:R-:W-:Y:S02]  /*daf0*/  VIADD R2, R2, 0xffffffff ;  /* 0xffffffff02027836 */ /* 0x000fe40000000000 */
[----:B-1----:R-:W-:Y:S01]  /*db00*/  IMAD.MOV.U32 R8, RZ, RZ, R17 ;  /* 0x000000ffff087224 */ /* 0x002fe200078e0011 */
[----:B------:R-:W-:-:S04]  /*db10*/  @!P2 PRMT R3, RZ, 0x654, R3 ;  /* 0x00000654ff03a816 */ /* 0x000fc80000000003 */
[----:B------:R1:W-:Y:S02]  /*db20*/  @!P2 SYNCS.ARRIVE.TRANS64.RED.A1T0 RZ, [R3+URZ], RZ ;  /* 0x000000ff03ffa9a7 */ /* 0x0003e4000810043f */
[----:B-1----:R-:W-:Y:S01]  /*db30*/  IMAD.MOV.U32 R3, RZ, RZ, R19 ;  /* 0x000000ffff037224 */ /* 0x002fe200078e0013 */
[----:B------:R-:W-:Y:S06]  /*db40*/  @P0 BRA `(.L_x_9570) ;  /* 0xfffffff0000c0947 */ /* 0x000fec000383ffff */
.L_x_9546:
[----:B-1----:R-:W3:Y:S01]  /*db50*/  LDL R4, [R1+0x8] ;  /* 0x0000080001047983 */ /* 0x002ee20000100800 */
[----:B------:R-:W-:Y:S01]  /*db60*/  BSSY B0, `(.L_x_9571) ;  /* 0x000000f000007945 */ /* 0x000fe20003800000 */
[----:B---3--:R-:W-:-:S03]  /*db70*/  ISETP.NE.AND P1, PT, R4, 0x3, PT ;  /* 0x000000030400780c */ /* 0x008fc60003f25270 */
[----:B------:R-:W-:Y:S10]  /*db80*/  @P2 BRA `(.L_x_9572) ;  /* 0x0000000000302947 */ /* 0x000ff40003800000 */
[----:B------:R-:W1:Y:S01]  /*db90*/  S2R R5, SR_LANEID ;  /* 0x0000000000057919 */ /* 0x000e620000000000 */
[----:B------:R-:W-:Y:S01]  /*dba0*/  VOTEU.ANY UR4, UPT, PT ;  /* 0x0000000000047886 */ /* 0x000fe200038e0100 */
[----:B--2---:R-:W2:Y:S01]  /*dbb0*/  LDC.64 R2, c[0x0][0xdf0] ;  /* 0x00037c00ff027b82 */ /* 0x004ea20000000a00 */
        /* <DEDUP_REMOVED lines=8> */
[----:B-1----:R-:W-:-:S07]  /*dc40*/  IADD3 R27, R0, UR42, R27 ;  /* 0x0000002a001b7c10 */ /* 0x002fce000fffe01b */
.L_x_9572:
[----:B------:R-:W-:Y:S05]  /*dc50*/  BSYNC B0 ;  /* 0x0000000000007941 */ /* 0x000fea0003800000 */
.L_x_9571:
[----:B------:R-:W-:Y:S05]  /*dc60*/  @!P1 BRA `(.L_x_9573) ;  /* 0x0000000000049947 */ /* 0x000fea0003800000 */
[----:B------:R-:W-:Y:S01]  /*dc70*/  BPT.TRAP 0x1 ;  /* 0x000000040000795c */ /* 0x000fe20000300000 */
.L_x_9573:
[----:B--2---:R-:W-:Y:S01]  /*dc80*/  LOP3.LUT R3, R19, 0x1, RZ, 0x3c, !PT ;  /* 0x0000000113037812 */ /* 0x004fe200078e3cff */
[----:B------:R-:W-:Y:S01]  /*dc90*/  BSSY B0, `(.L_x_9574) ;  /* 0x0000006000007945 */ /* 0x000fe20003800000 */
[----:B------:R-:W-:Y:S02]  /*dca0*/  LEA R0, R17, UR40, 0x3 ;  /* 0x0000002811007c11 */ /* 0x000fe4000f8e18ff */
[----:B------:R-:W-:Y:S02]  /*dcb0*/  SHF.L.U32 R3, R3, 0x1f, RZ ;  /* 0x0000001f03037819 */ /* 0x000fe400000006ff */
[----:B------:R-:W-:Y:S02]  /*dcc0*/  ISETP.NE.AND P1, PT, R29, 0x3, PT ;  /* 0x000000031d00780c */ /* 0x000fe40003f25270 */
[----:B------:R-:W1:Y:S02]  /*dcd0*/  SYNCS.PHASECHK.TRANS64.TRYWAIT P0, [R0+URZ+0x19c70], R3 ;  /* 0x019c7003000075a7 */ /* 0x000e64000800017f */
[----:B-1----:R-:W-:Y:S09]  /*dce0*/  @!P0 BRA `(.L_x_9575) ;  /* 0x00000010000c8947 */ /* 0x002ff20003800000 */
.L_x_9611:
[----:B------:R-:W-:Y:S05]  /*dcf0*/  BSYNC B0 ;  /* 0x0000000000007941 */ /* 0x000fea0003800000 */
.L_x_9574:
[----:B------:R-:W-:Y:S05]  /*dd00*/  @!P1 BRA `(.L_x_9576) ;  /* 0x0000000000049947 */ /* 0x000fea0003800000 */
[----:B------:R-:W-:Y:S01]  /*dd10*/  BPT.TRAP 0x1 ;  /* 0x000000040000795c */ /* 0x000fe20000300000 */
.L_x_9576:
[----:B-1----:R-:W-:-:S04]  /*dd20*/  SHF.L.U32 R3, R19, 0x1f, RZ ;  /* 0x0000001f13037819 */ /* 0x002fc800000006ff */
[----:B------:R-:W1:Y:S02]  /*dd30*/  SYNCS.PHASECHK.TRANS64.TRYWAIT P0, [R0+URZ+0x19c60], R3 ;  /* 0x019c6003000075a7 */ /* 0x000e64000800017f */
[----:B-1----:R-:W-:Y:S05]  /*dd40*/  @!P0 BRA `(.L_x_9577) ;  /* 0x0000001000088947 */ /* 0x002fea0003800000 */
.L_x_9612:
[----:B------:R-:W-:Y:S01]  /*dd50*/  IMAD R2, R17, 0x3000, RZ ;  /* 0x0000300011027824 */ /* 0x000fe200078e02ff */
[----:B------:R-:W-:Y:S05]  /*dd60*/  WARPSYNC.ALL ;  /* 0x0000000000007948 */ /* 0x000fea0003800000 */
[C---:B-1----:R-:W-:Y:S01]  /*dd70*/  LOP3.LUT R3, R2.reuse, R18, RZ, 0xfc, !PT ;  /* 0x0000001202037212 */ /* 0x042fe200078efcff */
[----:B------:R-:W-:-:S04]  /*dd80*/  VIADD R13, R2, 0x1000 ;  /* 0x00001000020d7836 */ /* 0x000fc80000000000 */
[----:B------:R1:W2:Y:S01]  /*dd90*/  LDSM.16.MT88.4 R4, [R3+UR40+0x9000] ;  /* 0x009000280304783b */ /* 0x0002a20008004200 */
[C---:B------:R-:W-:Y:S02]  /*dda0*/  LOP3.LUT R14, R13.reuse, R18, RZ, 0xfc, !PT ;  /* 0x000000120d0e7212 */ /* 0x040fe400078efcff */
[----:B------:R-:W-:Y:S01]  /*ddb0*/  LOP3.LUT R13, R13, R22, RZ, 0xfc, !PT ;  /* 0x000000160d0d7212 */ /* 0x000fe200078efcff */
[----:B-1----:R-:W-:-:S04]  /*ddc0*/  VIADD R3, R2, 0x2000 ;  /* 0x0000200002037836 */ /* 0x002fc80000000000 */
[----:B------:R-:W-:Y:S01]  /*ddd0*/  IMAD.IADD R13, R28, 0x1, R13 ;  /* 0x000000011c0d7824 */ /* 0x000fe200078e020d */
[C-C-:B--2---:R-:W-:Y:S02]  /*dde0*/  PRMT R8, R4.reuse, 0x6420, R5.reuse ;  /* 0x0000642004087816 */ /* 0x144fe40000000005 */
[----:B------:R-:W-:Y:S02]  /*ddf0*/  PRMT R9, R4, 0x7531, R5 ;  /* 0x0000753104097816 */ /* 0x000fe40000000005 */
[----:B------:R-:W-:Y:S02]  /*de00*/  LOP3.LUT R5, R2, R22, RZ, 0xfc, !PT ;  /* 0x0000001602057212 */ /* 0x000fe400078efcff */
[C-C-:B------:R-:W-:Y:S02]  /*de10*/  PRMT R10, R6.reuse, 0x6420, R7.reuse ;  /* 0x00006420060a7816 */ /* 0x140fe40000000007 */
[----:B------:R-:W-:Y:S01]  /*de20*/  PRMT R11, R6, 0x7531, R7 ;  /* 0x00007531060b7816 */ /* 0x000fe20000000007 */
[----:B------:R-:W-:-:S05]  /*de30*/  IMAD.IADD R12, R28, 0x1, R5 ;  /* 0x000000011c0c7824 */ /* 0x000fca00078e0205 */
[----:B------:R1:W-:Y:S04]  /*de40*/  STSM.16.M88.4 [R12], R8 ;  /* 0x000000080c007844 */ /* 0x0003e80000000200 */
[----:B------:R-:W2:Y:S01]  /*de50*/  LDSM.16.MT88.4 R4, [R14+UR40+0x9000] ;  /* 0x009000280e04783b */ /* 0x000ea20008004200 */
[C---:B-1----:R-:W-:Y:S02]  /*de60*/  LOP3.LUT R12, R3.reuse, R18, RZ, 0xfc, !PT ;  /* 0x00000012030c7212 */ /* 0x042fe400078efcff */
[----:B------:R-:W-:-:S05]  /*de70*/  LOP3.LUT R3, R3, R22, RZ, 0xfc, !PT ;  /* 0x0000001603037212 */ /* 0x000fca00078efcff */
[C---:B------:R-:W-:Y:S01]  /*de80*/  IMAD.IADD R3, R28.reuse, 0x1, R3 ;  /* 0x000000011c037824 */ /* 0x040fe200078e0203 */
[----:B------:R-:W-:Y:S02]  /*de90*/  IADD3 R28, R28, R23, R2 ;  /* 0x000000171c1c7210 */ /* 0x000fe40007ffe002 */
[C-C-:B--2---:R-:W-:Y:S02]  /*dea0*/  PRMT R8, R4.reuse, 0x6420, R5.reuse ;  /* 0x0000642004087816 */ /* 0x144fe40000000005 */
[----:B------:R-:W-:Y:S02]  /*deb0*/  PRMT R9, R4, 0x7531, R5 ;  /* 0x0000753104097816 */ /* 0x000fe40000000005 */
[C-C-:B------:R-:W-:Y:S02]  /*dec0*/  PRMT R10, R6.reuse, 0x6420, R7.reuse ;  /* 0x00006420060a7816 */ /* 0x140fe40000000007 */
[----:B------:R-:W-:-:S05]  /*ded0*/  PRMT R11, R6, 0x7531, R7 ;  /* 0x00007531060b7816 */ /* 0x000fca0000000007 */
[----:B------:R-:W-:Y:S04]  /*dee0*/  STSM.16.M88.4 [R13], R8 ;  /* 0x000000080d007844 */ /* 0x000fe80000000200 */
[----:B------:R1:W2:Y:S02]  /*def0*/  LDSM.16.MT88.4 R4, [R12+UR40+0x9000] ;  /* 0x009000280c04783b */ /* 0x0002a40008004200 */
[----:B-1----:R-:W-:Y:S02]  /*df00*/  IADD3 R12, R25, UR40, R2 ;  /* 0x00000028190c7c10 */ /* 0x002fe4000fffe002 */
[----:B------:R-:W-:Y:S02]  /*df10*/  LOP3.LUT R13, R2, 0x800, R18, 0xfe, !PT ;  /* 0x00000800020d7812 */ /* 0x000fe400078efe12 */
[----:B--2---:R-:W-:-:S02]  /*df20*/  PRMT R8, R4, 0x6420, R5 ;  /* 0x0000642004087816 */ /* 0x004fc40000000005 */
        /* <DEDUP_REMOVED lines=31> */
.L_x_9578:
[----:B--2---:R2:W-:Y:S01]  /*e120*/  SYNCS.ARRIVE.TRANS64.A1T0 RZ, [R0+URZ+0x19c50], RZ ;  /* 0x019c50ff00ff79a7 */ /* 0x0045e2000810003f */
[----:B------:R-:W-:Y:S02]  /*e130*/  @!P2 VIADD R2, R0, 0x19c80 ;  /* 0x00019c800002a836 */ /* 0x000fe40000000000 */
[----:B------:R-:W-:-:S03]  /*e140*/  VIADD R17, R17, 0x1 ;  /* 0x0000000111117836 */ /* 0x000fc60000000000 */
[----:B------:R-:W-:Y:S01]  /*e150*/  @!P2 PRMT R2, RZ, 0x654, R2 ;  /* 0x00000654ff02a816 */ /* 0x000fe20000000002 */
[----:B------:R-:W-:Y:S01]  /*e160*/  BAR.SYNC.DEFER_BLOCKING 0x2, 0x80 ;  /* 0x0082000000007b1d */ /* 0x000fe20000010000 */
[----:B------:R-:W-:-:S04]  /*e170*/  ISETP.NE.AND P0, PT, R17, 0x2, PT ;  /* 0x000000021100780c */ /* 0x000fc80003f05270 */
[----:B--2---:R-:W-:Y:S02]  /*e180*/  SEL R0, RZ, 0x1, P0 ;  /* 0x00000001ff007807 */ /* 0x004fe40000000000 */
[----:B------:R-:W-:Y:S02]  /*e190*/  SEL R17, R17, RZ, P0 ;  /* 0x000000ff11117207 */ /* 0x000fe40000000000 */
[----:B------:R-:W-:Y:S01]  /*e1a0*/  LOP3.LUT R19, R19, R0, RZ, 0x3c, !PT ;  /* 0x0000000013137212 */ /* 0x000fe200078e3cff */
[----:B------:R2:W-:Y:S06]  /*e1b0*/  @!P2 SYNCS.ARRIVE.TRANS64.RED.A1T0 RZ, [R2+URZ], RZ ;  /* 0x000000ff02ffa9a7 */ /* 0x0005ec000810043f */
.L_x_9530:
[----:B------:R-:W-:Y:S05]  /*e1c0*/  BSYNC B6 ;  /* 0x0000000000067941 */ /* 0x000fea0003800000 */
.L_x_9528:
[----:B------:R-:W3:Y:S02]  /*e1d0*/  LDL R0, [R1+0xc] ;  /* 0x00000c0001007983 */ /* 0x000ee40000100800 */
[----:B---3--:R-:W-:-:S13]  /*e1e0*/  ISETP.NE.AND P0, PT, R0, RZ, PT ;  /* 0x000000ff0000720c */ /* 0x008fda0003f05270 */
        /* <DEDUP_REMOVED lines=8> */
.L_x_9579:
[----:B------:R-:W3:Y:S01]  /*e270*/  S2R R0, SR_TID.X ;  /* 0x0000000000007919 */ /* 0x000ee20000002100 */
[----:B------:R-:W-:Y:S01]  /*e280*/  BAR.SYNC.DEFER_BLOCKING 0x4, 0x200 ;  /* 0x0108000000007b1d */ /* 0x000fe20000010000 */
[----:B---3--:R-:W-:-:S04]  /*e290*/  LOP3.LUT R0, R0, 0x7f, RZ, 0xc0, !PT ;  /* 0x0000007f00007812 */ /* 0x008fc800078ec0ff */
        /* <DEDUP_REMOVED lines=8> */
.L_x_9580:
[----:B------:R-:W-:Y:S02]  /*e320*/  ULDC UR4, c[0x0][0xda8] ;  /* 0x00036a0000047ab9 */ /* 0x000fe40000000800 */
[----:B---3--:R-:W-:-:S13]  /*e330*/  ISETP.GE.AND P0, PT, R27, UR4, PT ;  /* 0x000000041b007c0c */ /* 0x008fda000bf06270 */
[----:B------:R-:W-:Y:S05]  /*e340*/  @!P0 BRA `(.L_x_9581) ;  /* 0xffffffd000808947 */ /* 0x000fea000383ffff */
.L_x_9525:
[----:B------:R-:W3:Y:S01]  /*e350*/  LDL.LU R0, [R1+0x4] ;  /* 0x0000040001007983 */ /* 0x000ee20000300800 */
[----:B------:R-:W-:Y:S01]  /*e360*/  BSSY B0, `(.L_x_9582) ;  /* 0x000000b000007945 */ /* 0x000fe20003800000 */
[----:B------:R-:W1:Y:S01]  /*e370*/  S2R R5, SR_CgaCtaId ;  /* 0x0000000000057919 */ /* 0x000e620000008800 */
[----:B---3--:R-:W-:-:S05]  /*e380*/  VIADD R0, R0, 0x1 ;  /* 0x0000000100007836 */ /* 0x008fca0000000000 */
[----:B--2---:R-:W-:-:S04]  /*e390*/  LEA.HI R2, R0, R0, RZ, 0x1 ;  /* 0x0000000000027211 */ /* 0x004fc800078f08ff */
[----:B------:R-:W-:Y:S02]  /*e3a0*/  LOP3.LUT R3, R2, 0xfffffffe, RZ, 0xc0, !PT ;  /* 0xfffffffe02037812 */ /* 0x000fe400078ec0ff */
[----:B------:R-:W-:-:S03]  /*e3b0*/  MOV R2, 0x400 ;  /* 0x0000040000027802 */ /* 0x000fc60000000f00 */
[----:B------:R-:W-:Y:S01]  /*e3c0*/  IMAD.IADD R0, R0, 0x1, -R3 ;  /* 0x0000000100007824 */ /* 0x000fe200078e0a03 */
[----:B-1----:R-:W-:-:S04]  /*e3d0*/  LEA R8, R5, R2, 0x18 ;  /* 0x0000000205087211 */ /* 0x002fc800078ec0ff */
[----:B------:R-:W-:-:S04]  /*e3e0*/  SHF.L.U32 R0, R0, 0x1f, RZ ;  /* 0x0000001f00007819 */ /* 0x000fc800000006ff */
[----:B------:R-:W1:Y:S02]  /*e3f0*/  SYNCS.PHASECHK.TRANS64.TRYWAIT P0, [R8+URZ+0x19c20], R0 ;  /* 0x019c2000080075a7 */ /* 0x000e64000800017f */
[----:B-1----:R-:W-:Y:S05]  /*e400*/  @!P0 BRA `(.L_x_9583) ;  /* 0x00000008006c8947 */ /* 0x002fea0003800000 */
.L_x_9613:
[----:B------:R-:W-:Y:S05]  /*e410*/  BSYNC B0 ;  /* 0x0000000000007941 */ /* 0x000fea0003800000 */
.L_x_9582:
[----:B------:R-:W-:-:S03]  /*e420*/  UMOV UR4, 0xffffffff ;  /* 0xffffffff00047882 */ /* 0x000fc60000000000 */
[----:B------:R-:W-:Y:S05]  /*e430*/  BRA.DIV UR4, `(.L_x_9584) ;  /* 0x0000000a04747947 */ /* 0x000fea000b800000 */
[----:B-1----:R-:W1:Y:S02]  /*e440*/  S2R R0, SR_TID.X ;  /* 0x0000000000007919 */ /* 0x002e640000002100 */
[----:B-1----:R-:W-:-:S04]  /*e450*/  SHF.R.U32.HI R0, RZ, 0x5, R0 ;  /* 0x00000005ff007819 */ /* 0x002fc80000011600 */
[----:B------:R-:W-:-:S05]  /*e460*/  LOP3.LUT R0, R0, 0x3, RZ, 0xc0, !PT ;  /* 0x0000000300007812 */ /* 0x000fca00078ec0ff */
[----:B------:R1:W2:Y:S02]  /*e470*/  SHFL.IDX PT, R14, R0, RZ, 0x1f ;  /* 0x00001fff000e7589 */ /* 0x0002a400000e0000 */
.L_x_9616:
[----:B--2---:R-:W-:Y:S01]  /*e480*/  ISETP.NE.AND P0, PT, R14, RZ, PT ;  /* 0x000000ff0e00720c */ /* 0x004fe20003f05270 */
[----:B------:R-:W-:-:S12]  /*e490*/  BSSY B0, `(.L_x_9585) ;  /* 0x000002b000007945 */ /* 0x000fd80003800000 */
[----:B------:R-:W-:Y:S05]  /*e4a0*/  @P0 BRA `(.L_x_9586) ;  /* 0x0000000000a40947 */ /* 0x000fea0003800000 */
[----:B------:R-:W-:-:S03]  /*e4b0*/  UMOV UR4, 0xffffffff ;  /* 0xffffffff00047882 */ /* 0x000fc60000000000 */
[----:B------:R-:W-:Y:S05]  /*e4c0*/  BRA.DIV UR4, `(.L_x_9587) ;  /* 0x0000000a04847947 */ /* 0x000fea000b800000 */
[----:B------:R-:W-:-:S13]  /*e4d0*/  ELECT P6, URZ, PT ;  /* 0x00000000003f782f */ /* 0x000fda00038c0000 */
.L_x_9619:
[----:B------:R-:W-:Y:S05]  /*e4e0*/  @!P6 BRA `(.L_x_9586) ;  /* 0x000000000094e947 */ /* 0x000fea0003800000 */
[----:B-1----:R-:W2:Y:S02]  /*e4f0*/  LDL.LU R0, [R1] ;  /* 0x0000000001007983 */ /* 0x002ea40000300800 */
[----:B--2---:R-:W-:-:S04]  /*e500*/  LOP3.LUT R0, R0, 0x2, RZ, 0xfc, !PT ;  /* 0x0000000200007812 */ /* 0x004fc800078efcff */
[----:B------:R-:W-:-:S13]  /*e510*/  ISETP.NE.AND P0, PT, R0, 0x3, PT ;  /* 0x000000030000780c */ /* 0x000fda0003f05270 */
[----:B------:R-:W-:Y:S05]  /*e520*/  @!P0 BRA `(.L_x_9588) ;  /* 0x0000000000048947 */ /* 0x000fea0003800000 */
[----:B------:R-:W-:Y:S01]  /*e530*/  BPT.TRAP 0x1 ;  /* 0x000000040000795c */ /* 0x000fe20000300000 */
.L_x_9588:
        /* <DEDUP_REMOVED lines=12> */
.L_x_9620:
[----:B------:R-:W2:Y:S02]  /*e600*/  SYNCS.PHASECHK.TRANS64.TRYWAIT P1, [R7+URZ], R0 ;  /* 0x00000000070075a7 */ /* 0x000ea4000802017f */
[----:B--2---:R-:W-:Y:S05]  /*e610*/  @!P1 BRA `(.L_x_9590) ;  /* 0x0000000800649947 */ /* 0x004fea0003800000 */
.L_x_9621:
[----:B------:R-:W-:Y:S05]  /*e620*/  @!P0 BRA `(.L_x_9591) ;  /* 0x0000000000048947 */ /* 0x000fea0003800000 */
[----:B------:R-:W-:Y:S01]  /*e630*/  BPT.TRAP 0x1 ;  /* 0x000000040000795c */ /* 0x000fe20000300000 */
.L_x_9591:
[----:B------:R-:W-:-:S04]  /*e640*/  IMAD R2, R17, 0x8, R8 ;  /* 0x0000000811027824 */ /* 0x000fc800078e0208 */
[----:B------:R-:W3:Y:S02]  /*e650*/  SYNCS.PHASECHK.TRANS64.TRYWAIT P1, [R2+URZ+0x19c60], R3 ;  /* 0x019c6003020075a7 */ /* 0x000ee4000802017f */
[----:B---3--:R-:W-:Y:S05]  /*e660*/  @!P1 BRA `(.L_x_9592) ;  /* 0x0000000800649947 */ /* 0x008fea0003800000 */
.L_x_9622:
[----:B------:R-:W-:Y:S05]  /*e670*/  @!P0 BRA `(.L_x_9593) ;  /* 0x0000000000048947 */ /* 0x000fea0003800000 */
[----:B------:R-:W-:Y:S01]  /*e680*/  BPT.TRAP 0x1 ;  /* 0x000000040000795c */ /* 0x000fe20000300000 */
.L_x_9593:
[----:B------:R-:W-:-:S04]  /*e690*/  IMAD R5, R5, 0x8, R8 ;  /* 0x0000000805057824 */ /* 0x000fc800078e0208 */
[----:B------:R-:W4:Y:S02]  /*e6a0*/  SYNCS.PHASECHK.TRANS64.TRYWAIT P1, [R5+URZ+0x19c60], R0 ;  /* 0x019c6000050075a7 */ /* 0x000f24000802017f */
[----:B----4-:R-:W-:Y:S05]  /*e6b0*/  @!P1 BRA `(.L_x_9594) ;  /* 0x0000000800649947 */ /* 0x010fea0003800000 */
.L_x_9623:
[----:B------:R-:W-:Y:S05]  /*e6c0*/  @!P0 BRA `(.L_x_9595) ;  /* 0x0000000000048947 */ /* 0x000fea0003800000 */
[----:B------:R-:W-:Y:S01]  /*e6d0*/  BPT.TRAP 0x1 ;  /* 0x000000040000795c */ /* 0x000fe20000300000 */
.L_x_9595:
[----:B------:R-:W5:Y:S02]  /*e6e0*/  SYNCS.PHASECHK.TRANS64.TRYWAIT P0, [R2+URZ+0x19c80], R3 ;  /* 0x019c8003020075a7 */ /* 0x000f64000800017f */
[----:B-----5:R-:W-:Y:S05]  /*e6f0*/  @!P0 BRA `(.L_x_9596) ;  /* 0x0000000800688947 */ /* 0x020fea0003800000 */
.L_x_9597:
[----:B------:R1:W1:Y:S02]  /*e700*/  SYNCS.PHASECHK.TRANS64.TRYWAIT P0, [R5+URZ+0x19c80], R0 ;  /* 0x019c8000050075a7 */ /* 0x000264000800017f */
[----:B-1----:R-:W-:Y:S05]  /*e710*/  @!P0 NANOSLEEP.SYNCS 0x989680 ;  /* 0x009896800000895d */ /* 0x002fea0003900000 */
[----:B------:R-:W1:Y:S02]  /*e720*/  @!P0 SYNCS.PHASECHK.TRANS64 P0, [R5+URZ+0x19c80], R0 ;  /* 0x019c8000050085a7 */ /* 0x000e64000800007f */
[----:B-1----:R-:W-:Y:S05]  /*e730*/  @!P0 BRA `(.L_x_9597) ;  /* 0xfffffffc00f08947 */ /* 0x002fea000383ffff */
.L_x_9586:
[----:B------:R-:W-:Y:S05]  /*e740*/  BSYNC B0 ;  /* 0x0000000000007941 */ /* 0x000fea0003800000 */
.L_x_9585:
[----:B------:R-:W-:Y:S05]  /*e750*/  EXIT ;  /* 0x000000000000794d */ /* 0x000fea0003800000 */
.L_x_9483:
[----:B-1----:R-:W-:-:S04]  /*e760*/  IMAD.U32 R3, RZ, RZ, UR39 ;  /* 0x00000027ff037e24 */ /* 0x002fc8000f8e00ff */
[----:B------:R1:W2:Y:S03]  /*e770*/  SYNCS.PHASECHK.TRANS64.TRYWAIT P0, [R3+URZ+0x19c00], R4 ;  /* 0x019c0004030075a7 */ /* 0x0002a6000800017f */
[----:B--2---:R-:W-:Y:S05]  /*e780*/  @!P0 NANOSLEEP.SYNCS 0x989680 ;  /* 0x009896800000895d */ /* 0x004fea0003900000 */
[----:B------:R-:W2:Y:S02]  /*e790*/  @!P0 SYNCS.PHASECHK.TRANS64 P0, [R3+URZ+0x19c00], R4 ;  /* 0x019c0004030085a7 */ /* 0x000ea4000800007f */
[----:B--2---:R-:W-:Y:S05]  /*e7a0*/  @!P0 BRA `(.L_x_9483) ;  /* 0xfffffffc00ec8947 */ /* 0x004fea000383ffff */
[----:B------:R-:W-:Y:S05]  /*e7b0*/  BRA `(.L_x_9598) ;  /* 0xffffff3000487947 */ /* 0x000fea000383ffff */
.L_x_9487:
[----:B--2---:R2:W3:Y:S02]  /*e7c0*/  SYNCS.PHASECHK.TRANS64.TRYWAIT P2, [R3+URZ+0x19c30], R4 ;  /* 0x019c3004030075a7 */ /* 0x0044e4000804017f */
[----:B---3--:R-:W-:Y:S05]  /*e7d0*/  @!P2 NANOSLEEP.SYNCS 0x989680 ;  /* 0x009896800000a95d */ /* 0x008fea0003900000 */
[----:B------:R-:W3:Y:S02]  /*e7e0*/  @!P2 SYNCS.PHASECHK.TRANS64 P2, [R3+URZ+0x19c30], R4 ;  /* 0x019c30040300a5a7 */ /* 0x000ee4000804007f */
[----:B---3--:R-:W-:Y:S05]  /*e7f0*/  @!P2 BRA `(.L_x_9487) ;  /* 0xfffffffc00f0a947 */ /* 0x008fea000383ffff */
[----:B------:R-:W-:Y:S05]  /*e800*/  BRA `(.L_x_9486) ;  /* 0xffffff30006c7947 */ /* 0x000fea000383ffff */
.L_x_9492:
[----:B--2---:R-:W-:-:S04]  /*e810*/  IMAD.U32 R11, RZ, RZ, UR22 ;  /* 0x00000016ff0b7e24 */ /* 0x004fc8000f8e00ff */
[----:B------:R2:W3:Y:S03]  /*e820*/  SYNCS.PHASECHK.TRANS64.TRYWAIT P2, [R11+URZ+0x19c30], R10 ;  /* 0x019c300a0b0075a7 */ /* 0x0004e6000804017f */
[----:B---3--:R-:W-:Y:S05]  /*e830*/  @!P2 NANOSLEEP.SYNCS 0x989680 ;  /* 0x009896800000a95d */ /* 0x008fea0003900000 */
[----:B------:R-:W3:Y:S02]  /*e840*/  @!P2 SYNCS.PHASECHK.TRANS64 P2, [R11+URZ+0x19c30], R10 ;  /* 0x019c300a0b00a5a7 */ /* 0x000ee4000804007f */
[----:B---3--:R-:W-:Y:S05]  /*e850*/  @!P2 BRA `(.L_x_9492) ;  /* 0xfffffffc00eca947 */ /* 0x008fea000383ffff */
[----:B------:R-:W-:Y:S05]  /*e860*/  BRA `(.L_x_9491) ;  /* 0xffffff5c00447947 */ /* 0x000fea000383ffff */
.L_x_9496:
[----:B-12---:R-:W-:-:S04]  /*e870*/  IMAD.U32 R10, RZ, RZ, UR7 ;  /* 0x00000007ff0a7e24 */ /* 0x006fc8000f8e00ff */
[----:B------:R1:W2:Y:S03]  /*e880*/  SYNCS.PHASECHK.TRANS64.TRYWAIT P2, [R10+URZ+0x19c50], R9 ;  /* 0x019c50090a0075a7 */ /* 0x0002a6000804017f */
[----:B--2---:R-:W-:Y:S05]  /*e890*/  @!P2 NANOSLEEP.SYNCS 0x989680 ;  /* 0x009896800000a95d */ /* 0x004fea0003900000 */
[----:B------:R-:W2:Y:S02]  /*e8a0*/  @!P2 SYNCS.PHASECHK.TRANS64 P2, [R10+URZ+0x19c50], R9 ;  /* 0x019c50090a00a5a7 */ /* 0x000ea4000804007f */
[----:B--2---:R-:W-:Y:S05]  /*e8b0*/  @!P2 BRA `(.L_x_9496) ;  /* 0xfffffffc00eca947 */ /* 0x004fea000383ffff */
[----:B------:R-:W-:Y:S05]  /*e8c0*/  BRA `(.L_x_9495) ;  /* 0xffffff5c00907947 */ /* 0x000fea000383ffff */
.L_x_9503:
[----:B--2---:R-:W-:-:S04]  /*e8d0*/  IMAD.U32 R10, RZ, RZ, UR6 ;  /* 0x00000006ff0a7e24 */ /* 0x004fc8000f8e00ff */
[----:B------:R2:W3:Y:S03]  /*e8e0*/  SYNCS.PHASECHK.TRANS64.TRYWAIT P2, [R10+URZ+0x19c30], R9 ;  /* 0x019c30090a0075a7 */ /* 0x0004e6000804017f */
[----:B---3--:R-:W-:Y:S05]  /*e8f0*/  @!P2 NANOSLEEP.SYNCS 0x989680 ;  /* 0x009896800000a95d */ /* 0x008fea0003900000 */
[----:B------:R-:W3:Y:S02]  /*e900*/  @!P2 SYNCS.PHASECHK.TRANS64 P2, [R10+URZ+0x19c30], R9 ;  /* 0x019c30090a00a5a7 */ /* 0x000ee4000804007f */
[----:B---3--:R-:W-:Y:S05]  /*e910*/  @!P2 BRA `(.L_x_9503) ;  /* 0xfffffffc00eca947 */ /* 0x008fea000383ffff */
[----:B------:R-:W-:Y:S05]  /*e920*/  BRA `(.L_x_9502) ;  /* 0xffffff8800407947 */ /* 0x000fea000383ffff */
.L_x_9507:
[----:B--2---:R-:W-:-:S04]  /*e930*/  IMAD.U32 R10, RZ, RZ, UR7 ;  /* 0x00000007ff0a7e24 */ /* 0x004fc8000f8e00ff */
[----:B------:R2:W4:Y:S03]  /*e940*/  SYNCS.PHASECHK.TRANS64.TRYWAIT P2, [R10+URZ+0x19c50], R7 ;  /* 0x019c50070a0075a7 */ /* 0x000526000804017f */
[----:B----4-:R-:W-:Y:S05]  /*e950*/  @!P2 NANOSLEEP.SYNCS 0x989680 ;  /* 0x009896800000a95d */ /* 0x010fea0003900000 */
[----:B------:R-:W4:Y:S02]  /*e960*/  @!P2 SYNCS.PHASECHK.TRANS64 P2, [R10+URZ+0x19c50], R7 ;  /* 0x019c50070a00a5a7 */ /* 0x000f24000804007f */
[----:B----4-:R-:W-:Y:S05]  /*e970*/  @!P2 BRA `(.L_x_9507) ;  /* 0xfffffffc00eca947 */ /* 0x010fea000383ffff */
[----:B------:R-:W-:Y:S05]  /*e980*/  BRA `(.L_x_9506) ;  /* 0xffffff88008c7947 */ /* 0x000fea000383ffff */
.L_x_9513:
[----:B--2---:R-:W-:-:S04]  /*e990*/  IMAD.U32 R5, RZ, RZ, UR5 ;  /* 0x00000005ff057e24 */ /* 0x004fc8000f8e00ff */
[----:B------:R2:W1:Y:S03]  /*e9a0*/  SYNCS.PHASECHK.TRANS64.TRYWAIT P2, [R5+URZ+0x19c50], R0 ;  /* 0x019c5000050075a7 */ /* 0x000466000804017f */
[----:B-1----:R-:W-:Y:S05]  /*e9b0*/  @!P2 NANOSLEEP.SYNCS 0x989680 ;  /* 0x009896800000a95d */ /* 0x002fea0003900000 */
[----:B------:R-:W1:Y:S02]  /*e9c0*/  @!P2 SYNCS.PHASECHK.TRANS64 P2, [R5+URZ+0x19c50], R0 ;  /* 0x019c50000500a5a7 */ /* 0x000e64000804007f */
[----:B-1----:R-:W-:Y:S05]  /*e9d0*/  @!P2 BRA `(.L_x_9513) ;  /* 0xfffffffc00eca947 */ /* 0x002fea000383ffff */
[----:B------:R-:W-:Y:S05]  /*e9e0*/  BRA `(.L_x_9512) ;  /* 0xffffffa800e47947 */ /* 0x000fea000383ffff */
.L_x_9535:
[----:B------:R-:W-:Y:S02]  /*e9f0*/  IMAD.MOV.U32 R13, RZ, RZ, R4 ;  /* 0x000000ffff0d7224 */ /* 0x000fe400078e0004 */
[----:B------:R-:W-:Y:S02]  /*ea00*/  IMAD.MOV.U32 R12, RZ, RZ, RZ ;  /* 0x000000ffff0c7224 */ /* 0x000fe400078e00ff */
[----:B------:R-:W-:Y:S02]  /*ea10*/  IMAD.MOV.U32 R11, RZ, RZ, 0x1f ;  /* 0x0000001fff0b7424 */ /* 0x000fe400078e00ff */
[----:B------:R-:W-:-:S07]  /*ea20*/  IMAD.MOV.U32 R15, RZ, RZ, -0x1 ;  /* 0xffffffffff0f7424 */ /* 0x000fce00078e00ff */
[----:B------:R-:W-:Y:S05]  /*ea30*/  WARPSYNC.COLLECTIVE R15, `(.L_x_9599) ;  /* 0x000000000f087348 */ /* 0x000fea0003c00000 */
[----:B------:R1:W2:Y:S02]  /*ea40*/  SHFL.IDX P6, R14, R13, R12, R11 ;  /* 0x0000000c0d0e7389 */ /* 0x0002a400000c000b */
[----:B-12---:R-:W-:Y:S01]  /*ea50*/  ENDCOLLECTIVE ;  /* 0x000000000000791b */ /* 0x006fe20003800000 */
.L_x_9599:
[----:B------:R-:W-:Y:S05]  /*ea60*/  BRA `(.L_x_9600) ;  /* 0xffffffd400f07947 */ /* 0x000fea000383ffff */
.L_x_9537:
[----:B------:R-:W-:Y:S01]  /*ea70*/  BSSY B0, `(.L_x_9601) ;  /* 0x0000006000007945 */ /* 0x000fe20003800000 */
[----:B------:R-:W-:-:S07]  /*ea80*/  IMAD.MOV.U32 R15, RZ, RZ, -0x1 ;  /* 0xffffffffff0f7424 */ /* 0x000fce00078e00ff */
[----:B-1----:R-:W-:Y:S05]  /*ea90*/  WARPSYNC.COLLECTIVE R15, `(.L_x_9602) ;  /* 0x000000000f0c7348 */ /* 0x002fea0003c00000 */
[----:B------:R-:W-:Y:S02]  /*eaa0*/  ELECT P6, UR62, PT ;  /* 0x00000000003e782f */ /* 0x000fe400038c0000 */
[----:B------:R-:W-:Y:S01]  /*eab0*/  MOV R14, UR62 ;  /* 0x0000003e000e7c02 */ /* 0x000fe20008000f00 */
[----:B-1----:R-:W-:Y:S10]  /*eac0*/  ENDCOLLECTIVE ;  /* 0x000000000000791b */ /* 0x002ff40003800000 */
.L_x_9602:
[----:B------:R-:W-:Y:S05]  /*ead0*/  BSYNC B0 ;  /* 0x0000000000007941 */ /* 0x000fea0003800000 */
.L_x_9601:
[----:B------:R-:W-:Y:S05]  /*eae0*/  BRA `(.L_x_9603) ;  /* 0xffffffd400f07947 */ /* 0x000fea000383ffff */
.L_x_9540:
[----:B--2---:R2:W3:Y:S02]  /*eaf0*/  SYNCS.PHASECHK.TRANS64.TRYWAIT P3, [R5+URZ+0x19c80], R2 ;  /* 0x019c8002050075a7 */ /* 0x0044e4000806017f */
[----:B---3--:R-:W-:Y:S05]  /*eb00*/  @!P3 NANOSLEEP.SYNCS 0x989680 ;  /* 0x009896800000b95d */ /* 0x008fea0003900000 */
[----:B------:R-:W3:Y:S02]  /*eb10*/  @!P3 SYNCS.PHASECHK.TRANS64 P3, [R5+URZ+0x19c80], R2 ;  /* 0x019c80020500b5a7 */ /* 0x000ee4000806007f */
[----:B---3--:R-:W-:Y:S05]  /*eb20*/  @!P3 BRA `(.L_x_9540) ;  /* 0xfffffffc00f0b947 */ /* 0x008fea000383ffff */
[----:B------:R-:W-:Y:S05]  /*eb30*/  BRA `(.L_x_9604) ;  /* 0xffffffd800407947 */ /* 0x000fea000383ffff */
.L_x_9542:
[----:B---3--:R3:W4:Y:S02]  /*eb40*/  SYNCS.PHASECHK.TRANS64.TRYWAIT P3, [R5+URZ+0x19c40], R2 ;  /* 0x019c4002050075a7 */ /* 0x008724000806017f */
[----:B----4-:R-:W-:Y:S05]  /*eb50*/  @!P3 NANOSLEEP.SYNCS 0x989680 ;  /* 0x009896800000b95d */ /* 0x010fea0003900000 */
[----:B------:R-:W4:Y:S02]  /*eb60*/  @!P3 SYNCS.PHASECHK.TRANS64 P3, [R5+URZ+0x19c40], R2 ;  /* 0x019c40020500b5a7 */ /* 0x000f24000806007f */
[----:B----4-:R-:W-:Y:S05]  /*eb70*/  @!P3 BRA `(.L_x_9542) ;  /* 0xfffffffc00f0b947 */ /* 0x010fea000383ffff */
[----:B------:R-:W-:Y:S05]  /*eb80*/  BRA `(.L_x_9605) ;  /* 0xffffffd800b87947 */ /* 0x000fea000383ffff */
.L_x_9545:
[----:B--2---:R2:W3:Y:S02]  /*eb90*/  SYNCS.PHASECHK.TRANS64.TRYWAIT P0, [R26+URZ+0x19c20], R3 ;  /* 0x019c20031a0075a7 */ /* 0x0044e4000800017f */
[----:B---3--:R-:W-:Y:S05]  /*eba0*/  @!P0 NANOSLEEP.SYNCS 0x989680 ;  /* 0x009896800000895d */ /* 0x008fea0003900000 */
[----:B------:R-:W3:Y:S02]  /*ebb0*/  @!P0 SYNCS.PHASECHK.TRANS64 P0, [R26+URZ+0x19c20], R3 ;  /* 0x019c20031a0085a7 */ /* 0x000ee4000800007f */
[----:B---3--:R-:W-:Y:S05]  /*ebc0*/  @!P0 BRA `(.L_x_9545) ;  /* 0xfffffffc00f08947 */ /* 0x008fea000383ffff */
[----:B------:R-:W-:Y:S05]  /*ebd0*/  BRA `(.L_x_9606) ;  /* 0xffffffdc00c87947 */ /* 0x000fea000383ffff */
.L_x_9551:
[----:B-1----:R1:W2:Y:S02]  /*ebe0*/  SYNCS.PHASECHK.TRANS64.TRYWAIT P0, [R6+URZ+0x19c80], R4 ;  /* 0x019c8004060075a7 */ /* 0x0022a4000800017f */
[----:B--2---:R-:W-:Y:S05]  /*ebf0*/  @!P0 NANOSLEEP.SYNCS 0x989680 ;  /* 0x009896800000895d */ /* 0x004fea0003900000 */
[----:B------:R-:W2:Y:S02]  /*ec00*/  @!P0 SYNCS.PHASECHK.TRANS64 P0, [R6+URZ+0x19c80], R4 ;  /* 0x019c8004060085a7 */ /* 0x000ea4000800007f */
[----:B--2---:R-:W-:Y:S05]  /*ec10*/  @!P0 BRA `(.L_x_9551) ;  /* 0xfffffffc00f08947 */ /* 0x004fea000383ffff */
[----:B------:R-:W-:Y:S05]  /*ec20*/  BRA `(.L_x_9607) ;  /* 0xffffffe000647947 */ /* 0x000fea000383ffff */
.L_x_9558:
[----:B--2---:R2:W3:Y:S02]  /*ec30*/  SYNCS.PHASECHK.TRANS64.TRYWAIT P0, [R6+URZ+0x19c40], R4 ;  /* 0x019c4004060075a7 */ /* 0x0044e4000800017f */
[----:B---3--:R-:W-:Y:S05]  /*ec40*/  @!P0 NANOSLEEP.SYNCS 0x989680 ;  /* 0x009896800000895d */ /* 0x008fea0003900000 */
[----:B------:R-:W3:Y:S02]  /*ec50*/  @!P0 SYNCS.PHASECHK.TRANS64 P0, [R6+URZ+0x19c40], R4 ;  /* 0x019c4004060085a7 */ /* 0x000ee4000800007f */
[----:B---3--:R-:W-:Y:S05]  /*ec60*/  @!P0 BRA `(.L_x_9558) ;  /* 0xfffffffc00f08947 */ /* 0x008fea000383ffff */
[----:B------:R-:W-:Y:S05]  /*ec70*/  BRA `(.L_x_9608) ;  /* 0xffffffe4005c7947 */ /* 0x000fea000383ffff */
.L_x_9566:
[----:B-1----:R1:W2:Y:S02]  /*ec80*/  SYNCS.PHASECHK.TRANS64.TRYWAIT P3, [R12+URZ+0x19c70], R5 ;  /* 0x019c70050c0075a7 */ /* 0x0022a4000806017f */
[----:B--2---:R-:W-:Y:S05]  /*ec90*/  @!P3 NANOSLEEP.SYNCS 0x989680 ;  /* 0x009896800000b95d */ /* 0x004fea0003900000 */
[----:B------:R-:W2:Y:S02]  /*eca0*/  @!P3 SYNCS.PHASECHK.TRANS64 P3, [R12+URZ+0x19c70], R5 ;  /* 0x019c70050c00b5a7 */ /* 0x000ea4000806007f */
[----:B--2---:R-:W-:Y:S05]  /*ecb0*/  @!P3 BRA `(.L_x_9566) ;  /* 0xfffffffc00f0b947 */ /* 0x004fea000383ffff */
[----:B------:R-:W-:Y:S05]  /*ecc0*/  BRA `(.L_x_9609) ;  /* 0xffffffe8006c7947 */ /* 0x000fea000383ffff */
.L_x_9568:
[----:B-1----:R1:W2:Y:S02]  /*ecd0*/  SYNCS.PHASECHK.TRANS64.TRYWAIT P3, [R12+URZ+0x19c60], R5 ;  /* 0x019c60050c0075a7 */ /* 0x0022a4000806017f */
[----:B--2---:R-:W-:Y:S05]  /*ece0*/  @!P3 NANOSLEEP.SYNCS 0x989680 ;  /* 0x009896800000b95d */ /* 0x004fea0003900000 */
[----:B------:R-:W2:Y:S02]  /*ecf0*/  @!P3 SYNCS.PHASECHK.TRANS64 P3, [R12+URZ+0x19c60], R5 ;  /* 0x019c60050c00b5a7 */ /* 0x000ea4000806007f */
[----:B--2---:R-:W-:Y:S05]  /*ed00*/  @!P3 BRA `(.L_x_9568) ;  /* 0xfffffffc00f0b947 */ /* 0x004fea000383ffff */
[----:B------:R-:W-:Y:S05]  /*ed10*/  BRA `(.L_x_9610) ;  /* 0xffffffe800747947 */ /* 0x000fea000383ffff */
.L_x_9575:
[----:B-1----:R1:W2:Y:S02]  /*ed20*/  SYNCS.PHASECHK.TRANS64.TRYWAIT P0, [R0+URZ+0x19c70], R3 ;  /* 0x019c7003000075a7 */ /* 0x0022a4000800017f */
[----:B--2---:R-:W-:Y:S05]  /*ed30*/  @!P0 NANOSLEEP.SYNCS 0x989680 ;  /* 0x009896800000895d */ /* 0x004fea0003900000 */
[----:B------:R-:W2:Y:S02]  /*ed40*/  @!P0 SYNCS.PHASECHK.TRANS64 P0, [R0+URZ+0x19c70], R3 ;  /* 0x019c7003000085a7 */ /* 0x000ea4000800007f */
[----:B--2---:R-:W-:Y:S05]  /*ed50*/  @!P0 BRA `(.L_x_9575) ;  /* 0xfffffffc00f08947 */ /* 0x004fea000383ffff */
[----:B------:R-:W-:Y:S05]  /*ed60*/  BRA `(.L_x_9611) ;  /* 0xffffffec00e07947 */ /* 0x000fea000383ffff */
.L_x_9577:
[----:B-1----:R1:W2:Y:S02]  /*ed70*/  SYNCS.PHASECHK.TRANS64.TRYWAIT P0, [R0+URZ+0x19c60], R3 ;  /* 0x019c6003000075a7 */ /* 0x0022a4000800017f */
[----:B--2---:R-:W-:Y:S05]  /*ed80*/  @!P0 NANOSLEEP.SYNCS 0x989680 ;  /* 0x009896800000895d */ /* 0x004fea0003900000 */
[----:B------:R-:W2:Y:S02]  /*ed90*/  @!P0 SYNCS.PHASECHK.TRANS64 P0, [R0+URZ+0x19c60], R3 ;  /* 0x019c6003000085a7 */ /* 0x000ea4000800007f */
[----:B--2---:R-:W-:Y:S05]  /*eda0*/  @!P0 BRA `(.L_x_9577) ;  /* 0xfffffffc00f08947 */ /* 0x004fea000383ffff */
[----:B------:R-:W-:Y:S05]  /*edb0*/  BRA `(.L_x_9612) ;  /* 0xffffffec00e47947 */ /* 0x000fea000383ffff */
.L_x_9583:
[----:B-1----:R1:W2:Y:S02]  /*edc0*/  SYNCS.PHASECHK.TRANS64.TRYWAIT P0, [R8+URZ+0x19c20], R0 ;  /* 0x019c2000080075a7 */ /* 0x0022a4000800017f */
[----:B--2---:R-:W-:Y:S05]  /*edd0*/  @!P0 NANOSLEEP.SYNCS 0x989680 ;  /* 0x009896800000895d */ /* 0x004fea0003900000 */
[----:B------:R-:W2:Y:S02]  /*ede0*/  @!P0 SYNCS.PHASECHK.TRANS64 P0, [R8+URZ+0x19c20], R0 ;  /* 0x019c2000080085a7 */ /* 0x000ea4000800007f */
[----:B--2---:R-:W-:Y:S05]  /*edf0*/  @!P0 BRA `(.L_x_9583) ;  /* 0xfffffffc00f08947 */ /* 0x004fea000383ffff */
[----:B------:R-:W-:Y:S05]  /*ee00*/  BRA `(.L_x_9613) ;  /* 0xfffffff400807947 */ /* 0x000fea000383ffff */
.L_x_9584:
        /* <DEDUP_REMOVED lines=11> */
.L_x_9615:
[----:B------:R-:W-:Y:S05]  /*eec0*/  BSYNC B0 ;  /* 0x0000000000007941 */ /* 0x000fea0003800000 */
.L_x_9614:
[----:B------:R-:W-:Y:S05]  /*eed0*/  BRA `(.L_x_9616) ;  /* 0xfffffff400687947 */ /* 0x000fea000383ffff */
.L_x_9587:
[----:B------:R-:W-:Y:S01]  /*eee0*/  BSSY B1, `(.L_x_9617) ;  /* 0x0000006000017945 */ /* 0x000fe20003800000 */
[----:B------:R-:W-:-:S07]  /*eef0*/  IMAD.MOV.U32 R15, RZ, RZ, -0x1 ;  /* 0xffffffffff0f7424 */ /* 0x000fce00078e00ff */
[----:B-1----:R-:W-:Y:S05]  /*ef00*/  WARPSYNC.COLLECTIVE R15, `(.L_x_9618) ;  /* 0x000000000f0c7348 */ /* 0x002fea0003c00000 */
[----:B------:R-:W-:Y:S02]  /*ef10*/  ELECT P6, UR62, PT ;  /* 0x00000000003e782f */ /* 0x000fe400038c0000 */
[----:B------:R-:W-:Y:S01]  /*ef20*/  MOV R14, UR62 ;  /* 0x0000003e000e7c02 */ /* 0x000fe20008000f00 */
[----:B-1----:R-:W-:Y:S10]  /*ef30*/  ENDCOLLECTIVE ;  /* 0x000000000000791b */ /* 0x002ff40003800000 */
.L_x_9618:
[----:B------:R-:W-:Y:S05]  /*ef40*/  BSYNC B1 ;  /* 0x0000000000017941 */ /* 0x000fea0003800000 */
.L_x_9617:
[----:B------:R-:W-:Y:S05]  /*ef50*/  BRA `(.L_x_9619) ;  /* 0xfffffff400607947 */ /* 0x000fea000383ffff */
.L_x_9589:
[----:B-1----:R1:W2:Y:S02]  /*ef60*/  SYNCS.PHASECHK.TRANS64.TRYWAIT P1, [R6+URZ], R3 ;  /* 0x00000003060075a7 */ /* 0x0022a4000802017f */
[----:B--2---:R-:W-:Y:S05]  /*ef70*/  @!P1 NANOSLEEP.SYNCS 0x989680 ;  /* 0x009896800000995d */ /* 0x004fea0003900000 */
[----:B------:R-:W2:Y:S02]  /*ef80*/  @!P1 SYNCS.PHASECHK.TRANS64 P1, [R6+URZ], R3 ;  /* 0x00000003060095a7 */ /* 0x000ea4000802007f */
[----:B--2---:R-:W-:Y:S05]  /*ef90*/  @!P1 BRA `(.L_x_9589) ;  /* 0xfffffffc00f09947 */ /* 0x004fea000383ffff */
[----:B------:R-:W-:Y:S05]  /*efa0*/  BRA `(.L_x_9620) ;  /* 0xfffffff400947947 */ /* 0x000fea000383ffff */
.L_x_9590:
[----:B--2---:R2:W3:Y:S02]  /*efb0*/  SYNCS.PHASECHK.TRANS64.TRYWAIT P1, [R7+URZ], R0 ;  /* 0x00000000070075a7 */ /* 0x0044e4000802017f */
[----:B---3--:R-:W-:Y:S05]  /*efc0*/  @!P1 NANOSLEEP.SYNCS 0x989680 ;  /* 0x009896800000995d */ /* 0x008fea0003900000 */
[----:B------:R-:W3:Y:S02]  /*efd0*/  @!P1 SYNCS.PHASECHK.TRANS64 P1, [R7+URZ], R0 ;  /* 0x00000000070095a7 */ /* 0x000ee4000802007f */
[----:B---3--:R-:W-:Y:S05]  /*efe0*/  @!P1 BRA `(.L_x_9590) ;  /* 0xfffffffc00f09947 */ /* 0x008fea000383ffff */
[----:B------:R-:W-:Y:S05]  /*eff0*/  BRA `(.L_x_9621) ;  /* 0xfffffff400887947 */ /* 0x000fea000383ffff */
.L_x_9592:
[----:B---3--:R3:W4:Y:S02]  /*f000*/  SYNCS.PHASECHK.TRANS64.TRYWAIT P1, [R2+URZ+0x19c60], R3 ;  /* 0x019c6003020075a7 */ /* 0x008724000802017f */
[----:B----4-:R-:W-:Y:S05]  /*f010*/  @!P1 NANOSLEEP.SYNCS 0x989680 ;  /* 0x009896800000995d */ /* 0x010fea0003900000 */
[----:B------:R-:W4:Y:S02]  /*f020*/  @!P1 SYNCS.PHASECHK.TRANS64 P1, [R2+URZ+0x19c60], R3 ;  /* 0x019c6003020095a7 */ /* 0x000f24000802007f */
[----:B----4-:R-:W-:Y:S05]  /*f030*/  @!P1 BRA `(.L_x_9592) ;  /* 0xfffffffc00f09947 */ /* 0x010fea000383ffff */
[----:B------:R-:W-:Y:S05]  /*f040*/  BRA `(.L_x_9622) ;  /* 0xfffffff400887947 */ /* 0x000fea000383ffff */
.L_x_9594:
[----:B----4-:R4:W1:Y:S02]  /*f050*/  SYNCS.PHASECHK.TRANS64.TRYWAIT P1, [R5+URZ+0x19c60], R0 ;  /* 0x019c6000050075a7 */ /* 0x010864000802017f */
[----:B-1----:R-:W-:Y:S05]  /*f060*/  @!P1 NANOSLEEP.SYNCS 0x989680 ;  /* 0x009896800000995d */ /* 0x002fea0003900000 */
[----:B------:R-:W1:Y:S02]  /*f070*/  @!P1 SYNCS.PHASECHK.TRANS64 P1, [R5+URZ+0x19c60], R0 ;  /* 0x019c6000050095a7 */ /* 0x000e64000802007f */
[----:B-1----:R-:W-:Y:S05]  /*f080*/  @!P1 BRA `(.L_x_9594) ;  /* 0xfffffffc00f09947 */ /* 0x002fea000383ffff */
[----:B------:R-:W-:Y:S05]  /*f090*/  BRA `(.L_x_9623) ;  /* 0xfffffff400887947 */ /* 0x000fea000383ffff */
.L_x_9596:
[----:B------:R1:W1:Y:S02]  /*f0a0*/  SYNCS.PHASECHK.TRANS64.TRYWAIT P0, [R2+URZ+0x19c80], R3 ;  /* 0x019c8003020075a7 */ /* 0x000264000800017f */
[----:B-1----:R-:W-:Y:S05]  /*f0b0*/  @!P0 NANOSLEEP.SYNCS 0x989680 ;  /* 0x009896800000895d */ /* 0x002fea0003900000 */
[----:B------:R-:W1:Y:S02]  /*f0c0*/  @!P0 SYNCS.PHASECHK.TRANS64 P0, [R2+URZ+0x19c80], R3 ;  /* 0x019c8003020085a7 */ /* 0x000e64000800007f */
[----:B-1----:R-:W-:Y:S05]  /*f0d0*/  @!P0 BRA `(.L_x_9596) ;  /* 0xfffffffc00f08947 */ /* 0x002fea000383ffff */
[----:B------:R-:W-:Y:S05]  /*f0e0*/  BRA `(.L_x_9597) ;  /* 0xfffffff400847947 */ /* 0x000fea000383ffff */
.L_x_9624:
        /* <DEDUP_REMOVED lines=9> */
.L_x_12368:


//--------------------- .text._ZN7cutlass13device_kernelIN5flash11enable_sm90INS1_16FlashAttnFwdSm90INS1_25CollectiveMainloopFwdSm90ILi2EN4cute5tupleIJNS5_1CILi1EEES8_S8_EEENS6_IJNS7_ILi192EEENS7_ILi128EEENS7_ILi96EEEEEELi96ENS_12float_e4m3_tEfNS_4arch4Sm90ELb1ELb0ELb1ELb1ELb0ELb0ELb0ELb1ELb1ELb0ELb0ELb0EEENS1_21CollectiveEpilogueFwdINS6_IJSA_SC_SB_EEES9_NS_10bfloat16_tESG_Li384ELb1ELb0ELb0ELb1EEENS1_36VarlenDynamicPersistentTileSchedulerILi192ELi128ELi384ELi128ELb0ELb0ELb1ELb1ELb1ELb1EEEEEEEEEvNT_6ParamsE --------------------------
	.section	.text._ZN7cutlass13device_kernelIN5flash11enable_sm90INS1_16FlashAttnFwdSm90INS1_25CollectiveMainloopFwdSm90ILi2EN4cute5tupleIJNS5_1CILi1EEES8_S8_EEENS6_IJNS7_ILi192EEENS7_ILi128EEENS7_ILi96EEEEEELi96ENS_12float_e4m3_tEfNS_4arch4Sm90ELb1ELb0ELb1ELb1ELb0ELb0ELb0ELb1ELb1ELb0ELb0ELb0EEENS1_21CollectiveEpilogueFwdINS6_IJSA_SC_SB_EEES9_NS_10bfloat16_tESG_Li384ELb1ELb0ELb0ELb1EEENS1_36VarlenDynamicPersistentTileSchedulerILi192ELi128ELi384ELi128ELb0ELb0ELb1ELb1ELb1ELb1EEEEEEEEEvNT_6ParamsE,"ax",@progbits
	.align	128
.text._ZN7cutlass13device_kernelIN5flash11enable_sm90INS1_16FlashAttnFwdSm90INS1_25CollectiveMainloopFwdSm90ILi2EN4cute5tupleIJNS5_1CILi1EEES8_S8_EEENS6_IJNS7_ILi192EEENS7_ILi128EEENS7_ILi96EEEEEELi96ENS_12float_e4m3_tEfNS_4arch4Sm90ELb1ELb0ELb1ELb1ELb0ELb0ELb0ELb1ELb1ELb0ELb0ELb0EEENS1_21CollectiveEpilogueFwdINS6_IJSA_SC_SB_EEES9_NS_10bfloat16_tESG_Li384ELb1ELb0ELb0ELb1EEENS1_36VarlenDynamicPersistentTileSchedulerILi192ELi128ELi384ELi128ELb0ELb0ELb1ELb1ELb1ELb1EEEEEEEEEvNT_6ParamsE:
        .type           _ZN7cutlass13device_kernelIN5flash11enable_sm90INS1_16FlashAttnFwdSm90INS1_25CollectiveMainloopFwdSm90ILi2EN4cute5tupleIJNS5_1CILi1EEES8_S8_EEENS6_IJNS7_ILi192EEENS7_ILi128EEENS7_ILi96EEEEEELi96ENS_12float_e4m3_tEfNS_4arch4Sm90ELb1ELb0ELb1ELb1ELb0ELb0ELb0ELb1ELb1ELb0ELb0ELb0EEENS1_21CollectiveEpilogueFwdINS6_IJSA_SC_SB_EEES9_NS_10bfloat16_tESG_Li384ELb1ELb0ELb0ELb1EEENS1_36VarlenDynamicPersistentTileSchedulerILi192ELi128ELi384ELi128ELb0ELb0ELb1ELb1ELb1ELb1EEEEEEEEEvNT_6ParamsE,@function
        .size           _ZN7cutlass13device_kernelIN5flash11enable_sm90INS1_16FlashAttnFwdSm90INS1_25CollectiveMainloopFwdSm90ILi2EN4cute5tupleIJNS5_1CILi1EEES8_S8_EEENS6_IJNS7_ILi192EEENS7_ILi128EEENS7_ILi96EEEEEELi96ENS_12float_e4m3_tEfNS_4arch4Sm90ELb1ELb0ELb1ELb1ELb0ELb0ELb0ELb1ELb1ELb0ELb0ELb0EEENS1_21CollectiveEpilogueFwdINS6_IJSA_SC_SB_EEES9_NS_10bfloat16_tESG_Li384ELb1ELb0ELb0ELb1EEENS1_36VarlenDynamicPersistentTileSchedulerILi192ELi128ELi384ELi128ELb0ELb0ELb1ELb1ELb1ELb1EEEEEEEEEvNT_6ParamsE,(.L_x_12369 - _ZN7cutlass13device_kernelIN5flash11enable_sm90INS1_16FlashAttnFwdSm90INS1_25CollectiveMainloopFwdSm90ILi2EN4cute5tupleIJNS5_1CILi1EEES8_S8_EEENS6_IJNS7_ILi192EEENS7_ILi128EEENS7_ILi96EEEEEELi96ENS_12float_e4m3_tEfNS_4arch4Sm90ELb1ELb0ELb1ELb1ELb0ELb0ELb0ELb1ELb1ELb0ELb0ELb0EEENS1_21CollectiveEpilogueFwdINS6_IJSA_SC_SB_EEES9_NS_10bfloat16_tESG_Li384ELb1ELb0ELb0ELb1EEENS1_36VarlenDynamicPersistentTileSchedulerILi192ELi128ELi384ELi128ELb0ELb0ELb1ELb1ELb1ELb1EEEEEEEEEvNT_6ParamsE)
        .other          _ZN7cutlass13device_kernelIN5flash11enable_sm90INS1_16FlashAttnFwdSm90INS1_25CollectiveMainloopFwdSm90ILi2EN4cute5tupleIJNS5_1CILi1EEES8_S8_EEENS6_IJNS7_ILi192EEENS7_ILi128EEENS7_ILi96EEEEEELi96ENS_12float_e4m3_tEfNS_4arch4Sm90ELb1ELb0ELb1ELb1ELb0ELb0ELb0ELb1ELb1ELb0ELb0ELb0EEENS1_21CollectiveEpilogueFwdINS6_IJSA_SC_SB_EEES9_NS_10bfloat16_tESG_Li384ELb1ELb0ELb0ELb1EEENS1_36VarlenDynamicPersistentTileSchedulerILi192ELi128ELi384ELi128ELb0ELb0ELb1ELb1ELb1ELb1EEEEEEEEEvNT_6ParamsE,@"STO_CUDA_ENTRY STV_DEFAULT"
_ZN7cutlass13device_kernelIN5flash11enable_sm90INS1_16FlashAttnFwdSm90INS1_25CollectiveMainloopFwdSm90ILi2EN4cute5tupleIJNS5_1CILi1EEES8_S8_EEENS6_IJNS7_ILi192EEENS7_ILi128EEENS7_ILi96EEEEEELi96ENS_12float_e4m3_tEfNS_4arch4Sm90ELb1ELb0ELb1ELb1ELb0ELb0ELb0ELb1ELb1ELb0ELb0ELb0EEENS1_21CollectiveEpilogueFwdINS6_IJSA_SC_SB_EEES9_NS_10bfloat16_tESG_Li384ELb1ELb0ELb0ELb1EEENS1_36VarlenDynamicPersistentTileSchedulerILi192ELi128ELi384ELi128ELb0ELb0ELb1ELb1ELb1ELb1EEEEEEEEEvNT_6ParamsE:
        /* <DEDUP_REMOVED lines=21> */
.L_x_9626:
[----:B------:R-:W-:Y:S05]  /*0150*/  BSYNC B0 ;  /* 0x0000000000007941 */ /* 0x000fea0003800000 */
.L_x_9625:
        /* <DEDUP_REMOVED lines=41> */
.L_x_9627:
        /* <DEDUP_REMOVED lines=22> */
.L_x_9628:
        /* <DEDUP_REMOVED lines=18> */
.L_x_9629:
        /* <DEDUP_REMOVED lines=22> */
.L_x_9630:
        /* <DEDUP_REMOVED lines=22> */
.L_x_9631:
[----:B------:R-:W-:Y:S01]  /*0930*/  PLOP3.LUT P0, PT, PT, PT, UP0, 0x80, 0x0 ;  /* 0x000000000000781c */ /* 0x000fe20003f0f008 */
[----:B------:R-:W-:Y:S01]  /*0940*/  UMOV UR45, 0x1 ;  /* 0x00000001002d7882 */ /* 0x000fe20000000000 */
[----:B------:R-:W-:Y:S01]  /*0950*/  NOP ;  /* 0x0000000000007918 */ /* 0x000fe20000000000 */
[----:B------:R-:W-:Y:S01]  /*0960*/  USEL UR45, UR45, 0x2, !UP0 ;  /* 0x000000022d2d7887 */ /* 0x000fe2000c000000 */
[----:B------:R-:W-:Y:S01]  /*0970*/  ULDC.64 UR50, c[0x0][0x208] ;  /* 0x0000820000327ab9 */ /* 0x000fe20000000a00 */
[----:B012-4-:R-:W-:Y:S08]  /*0980*/  BAR.SYNC.DEFER_BLOCKING 0x0 ;  /* 0x0000000000007b1d */ /* 0x017ff00000010000 */
[----:B------:R-:W-:Y:S05]  /*0990*/  @!P0 BRA `(.L_x_9632) ;  /* 0x000000b400048947 */ /* 0x000fea0003800000 */
.L_x_9633:
        /* <DEDUP_REMOVED lines=26> */
[----:B------:R-:W-:Y:S02]  /*0b40*/  LEA.HI R2, R3, R154, RZ, 0x5 ;  /* 0x0000009a03027211 */ /* 0x000fe400078f28ff */
[----:B------:R-:W-:Y:S01]  /*0b50*/  SHF.R.S32.HI R7, RZ, 0x4, R0 ;  /* 0x00000004ff077819 */ /* 0x000fe20000011400 */
[----:B------:R-:W-:Y:S01]  /*0b60*/  IMAD.IADD R23, R154, 0x1, -R23 ;  /* 0x000000019a177824 */ /* 0x000fe200078e0a17 */
[----:B------:R-:W-:Y:S01]  /*0b70*/  LOP3.LUT R5, R0, 0x7fffff0, RZ, 0xc0, !PT ;  /* 0x07fffff000057812 */ /* 0x000fe200078ec0ff */
[----:B------:R-:W-:Y:S01]  /*0b80*/  IMAD.SHL.U32 R2, R2, 0x10, RZ ;  /* 0x0000001002027824 */ /* 0x000fe200078e00ff */
[----:B------:R-:W-:-:S02]  /*0b90*/  LEA.HI R0, R0, R7, RZ, 0x1 ;  /* 0x0000000700007211 */ /* 0x000fc400078f08ff */
[----:B------:R-:W-:Y:S01]  /*0ba0*/  SHF.R.S32.HI R6, RZ, 0x1f, R23 ;  /* 0x0000001fff067819 */ /* 0x000fe20000011417 */
[----:B------:R-:W-:Y:S01]  /*0bb0*/  IMAD.IADD R5, R154, 0x1, -R5 ;  /* 0x000000019a057824 */ /* 0x000fe200078e0a05 */
[----:B------:R-:W-:Y:S02]  /*0bc0*/  SHF.R.S32.HI R152, RZ, 0x7, R152 ;  /* 0x00000007ff987819 */ /* 0x000fe40000011498 */
[----:B------:R-:W-:Y:S02]  /*0bd0*/  LEA.HI R8, R6, R23, RZ, 0x2 ;  /* 0x0000001706087211 */ /* 0x000fe400078f10ff */
[----:B------:R-:W-:Y:S01]  /*0be0*/  LOP3.LUT R2, R2, 0xfffffe00, RZ, 0xc0, !PT ;  /* 0xfffffe0002027812 */ /* 0x000fe200078ec0ff */
[----:B------:R-:W-:Y:S01]  /*0bf0*/  IMAD.HI R4, R152, 0x55555556, RZ ;  /* 0x5555555698047827 */ /* 0x000fe200078e02ff */
[--C-:B------:R-:W-:Y:S02]  /*0c00*/  SHF.R.S32.HI R10, RZ, 0x2, R8.reuse ;  /* 0x00000002ff0a7819 */ /* 0x100fe40000011408 */
[----:B------:R-:W-:Y:S01]  /*0c10*/  SHF.R.S32.HI R9, RZ, 0x1f, R8 ;  /* 0x0000001fff097819 */ /* 0x000fe20000011408 */
[----:B------:R-:W-:Y:S01]  /*0c20*/  IMAD R5, R5, 0x20, R2 ;  /* 0x0000002005057824 */ /* 0x000fe200078e0202 */
[----:B------:R-:W-:-:S02]  /*0c30*/  LOP3.LUT R0, R0, 0x1ffffffe, RZ, 0xc0, !PT ;  /* 0x1ffffffe00007812 */ /* 0x000fc400078ec0ff */
[----:B------:R-:W-:Y:S02]  /*0c40*/  LEA.HI R9, R9, R10, RZ, 0x3 ;  /* 0x0000000a09097211 */ /* 0x000fe400078f18ff */
[----:B------:R-:W-:Y:S01]  /*0c50*/  LEA.HI R6, R6, R23, RZ, 0x5 ;  /* 0x0000001706067211 */ /* 0x000fe200078f28ff */
[----:B------:R-:W-:Y:S01]  /*0c60*/  IMAD.IADD R0, R7, 0x1, -R0 ;  /* 0x0000000107007824 */ /* 0x000fe200078e0a00 */
[----:B------:R-:W-:Y:S02]  /*0c70*/  LOP3.LUT R11, R9, 0xfffffff8, RZ, 0xc0, !PT ;  /* 0xfffffff8090b7812 */ /* 0x000fe400078ec0ff */
[----:B------:R-:W-:Y:S01]  /*0c80*/  LEA.HI R3, R3, R154, RZ, 0x2 ;  /* 0x0000009a03037211 */ /* 0x000fe200078f10ff */
[----:B------:R-:W-:Y:S01]  /*0c90*/  IMAD R153, R0, 0x8, R5 ;  /* 0x0000000800997824 */ /* 0x000fe200078e0205 */
[----:B------:R-:W-:Y:S01]  /*0ca0*/  LEA.HI R9, R4, R4, RZ, 0x1 ;  /* 0x0000000404097211 */ /* 0x000fe200078f08ff */
[----:B------:R-:W-:Y:S01]  /*0cb0*/  IMAD.IADD R11, R10, 0x1, -R11 ;  /* 0x000000010a0b7824 */ /* 0x000fe200078e0a0b */
[----:B------:R-:W-:-:S02]  /*0cc0*/  SHF.R.S32.HI R6, RZ, 0x5, R6 ;  /* 0x00000005ff067819 */ /* 0x000fc40000011406 */
[----:B------:R-:W-:Y:S01]  /*0cd0*/  LOP3.LUT R5, R3, 0x1ffffffc, RZ, 0xc0, !PT ;  /* 0x1ffffffc03057812 */ /* 0x000fe200078ec0ff */
[----:B------:R-:W-:Y:S01]  /*0ce0*/  IMAD R9, R9, -0x3, R152 ;  /* 0xfffffffd09097824 */ /* 0x000fe200078e0298 */
[----:B------:R-:W-:Y:S01]  /*0cf0*/  LOP3.LUT R8, R8, 0x7ffffffc, RZ, 0xc0, !PT ;  /* 0x7ffffffc08087812 */ /* 0x000fe200078ec0ff */
[----:B------:R-:W-:Y:S01]  /*0d00*/  IMAD R6, R6, 0x10, R11 ;  /* 0x0000001006067824 */ /* 0x000fe200078e020b */
[----:B------:R-:W-:Y:S01]  /*0d10*/  SHF.R.S32.HI R18, RZ, 0x2, R3 ;  /* 0x00000002ff127819 */ /* 0x000fe20000011403 */
[----:B------:R-:W-:Y:S02]  /*0d20*/  IMAD.IADD R5, R154, 0x1, -R5 ;  /* 0x000000019a057824 */ /* 0x000fe400078e0a05 */
[----:B------:R-:W-:Y:S02]  /*0d30*/  IMAD R22, R9, 0x40, R6 ;  /* 0x0000004009167824 */ /* 0x000fe400078e0206 */
[----:B------:R-:W-:Y:S02]  /*0d40*/  IMAD.SHL.U32 R16, R5, 0x8, RZ ;  /* 0x0000000805107824 */ /* 0x000fe400078e00ff */
[----:B------:R-:W-:-:S07]  /*0d50*/  IMAD.IADD R17, R23, 0x1, -R8 ;  /* 0x0000000117117824 */ /* 0x000fce00078e0a08 */
.L_x_9682:
        /* <DEDUP_REMOVED lines=21> */
[----:B-1-3-5:R-:W-:-:S03]  /*0eb0*/  IMAD.U32 R4, RZ, RZ, UR6 ;  /* 0x00000006ff047e24 */ /* 0x02afc6000f8e00ff */
        /* <DEDUP_REMOVED lines=29> */
.L_x_9634:
        /* <DEDUP_REMOVED lines=10> */
.L_x_9635:
        /* <DEDUP_REMOVED lines=13> */
.L_x_9636:
        /* <DEDUP_REMOVED lines=10> */
[----:B------:R-:W-:Y:S01]  /*12a0*/  UIMAD UR6, UR52, 0xc0, UR5 ;  /* 0x000000c0340678a4 */ /* 0x000fe2000f8e0205 */
        /* <DEDUP_REMOVED lines=69> */
.L_x_9638:
        /* <DEDUP_REMOVED lines=17> */
[----:B------:R-:W-:Y:S02]  /*1810*/  @UP1 USHF.R.S32.HI UR19, URZ, 0x1f, UR42 ;  /* 0x0000001f3f131899 */ /* 0x000fe4000801142a */
[----:B------:R-:W-:Y:S02]  /*1820*/  @UP1 UIMAD.WIDE.U32 UR10, UR38, UR12, URZ ;  /* 0x0000000c260a12a5 */ /* 0x000fe4000f8e003f */
[----:B------:R-:W-:Y:S02]  /*1830*/  @UP1 UIMAD UR18, UR38, UR13, UR9 ;  /* 0x0000000d261212a4 */ /* 0x000fe4000f8e0209 */
[----:B------:R-:W-:Y:S01]  /*1840*/  @UP0 UIADD3 UR15, UR15, UR17, URZ ;  /* 0x000000110f0f0290 */ /* 0x000fe2000fffe03f */
[----:B------:R-:W-:Y:S01]  /*1850*/  @UP0 ULDC.64 UR12, c[0x0][0x9b0] ;  /* 0x00026c00000c0ab9 */ /* 0x000fe20000000a00 */
[----:B------:R-:W-:Y:S01]  /*1860*/  @UP1 ULDC.64 UR8, c[0x0][0x9c0] ;  /* 0x0002700000081ab9 */ /* 0x000fe20000000a00 */
        /* <DEDUP_REMOVED lines=31> */
.L_x_9773:
[----:B------:R-:W-:Y:S05]  /*1a60*/  @!P0 BRA `(.L_x_9640) ;  /* 0x0000000000048947 */ /* 0x000fea0003800000 */
[----:B------:R-:W-:Y:S01]  /*1a70*/  BPT.TRAP 0x1 ;  /* 0x000000040000795c */ /* 0x000fe20000300000 */
.L_x_9640:
[----:B------:R-:W-:Y:S02]  /*1a80*/  IMAD.U32 R2, RZ, RZ, UR37 ;  /* 0x00000025ff027e24 */ /* 0x000fe4000f8e00ff */
[----:B0-----:R-:W-:-:S03]  /*1a90*/  IMAD.U32 R3, RZ, RZ, UR36 ;  /* 0x00000024ff037e24 */ /* 0x001fc6000f8e00ff */
[----:B------:R-:W-:Y:S02]  /*1aa0*/  LEA R2, R2, UR44, 0x3 ;  /* 0x0000002c02027c11 */ /* 0x000fe4000f8e18ff */
[----:B------:R-:W-:-:S04]  /*1ab0*/  SHF.L.U32 R3, R3, 0x1f, RZ ;  /* 0x0000001f03037819 */ /* 0x000fc800000006ff */
[----:B------:R0:W1:Y:S01]  /*1ac0*/  SYNCS.PHASECHK.TRANS64.TRYWAIT P2, [R2+URZ+0x19c30], R3 ;  /* 0x019c3003020075a7 */ /* 0x000062000804017f */
[----:B------:R-:W-:Y:S05]  /*1ad0*/  @!P0 BRA `(.L_x_9641) ;  /* 0x0000000000048947 */ /* 0x000fea0003800000 */
[----:B------:R-:W-:Y:S01]  /*1ae0*/  BPT.TRAP 0x1 ;  /* 0x000000040000795c */ /* 0x000fe20000300000 */
.L_x_9641:
[----:B------:R-:W2:Y:S01]  /*1af0*/  S2R R4, SR_TID.X ;  /* 0x0000000000047919 */ /* 0x000ea20000002100 */
[----:B------:R-:W-:Y:S01]  /*1b00*/  IMAD.MOV.U32 R135, RZ, RZ, RZ ;  /* 0x000000ffff877224 */ /* 0x000fe200078e00ff */
[----:B--2---:R-:W-:Y:S01]  /*1b10*/  LOP3.LUT P1, RZ, R4, 0x7f, RZ, 0xc0, !PT ;  /* 0x0000007f04ff7812 */ /* 0x004fe2000782c0ff */
[----:B-1----:R-:W-:-:S12]  /*1b20*/  @P2 BRA `(.L_x_9642) ;  /* 0x0000000000082947 */ /* 0x002fd80003800000 */
[----:B------:R-:W1:Y:S02]  /*1b30*/  SYNCS.PHASECHK.TRANS64.TRYWAIT P2, [R2+URZ+0x19c30], R3 ;  /* 0x019c3003020075a7 */ /* 0x000e64000804017f */
[----:B-1----:R-:W-:Y:S05]  /*1b40*/  @!P2 BRA `(.L_x_9643) ;  /* 0x000000f00028a947 */ /* 0x002fea0003800000 */
.L_x_9642:
[----:B------:R-:W-:Y:S05]  /*1b50*/  WARPSYNC.ALL ;  /* 0x0000000000007948 */ /* 0x000fea0003800000 */
[----:B------:R-:W-:Y:S01]  /*1b60*/  UIADD3 UR4, UR44, 0x13800, URZ ;  /* 0x000138002c047890 */ /* 0x000fe2000fffe03f */
[----:B------:R-:W-:Y:S01]  /*1b70*/  WARPGROUP.ARRIVE ;  /* 0x00000000000079c5 */ /* 0x000fe20000000000 */
[----:B------:R-:W-:Y:S01]  /*1b80*/  ULOP3.LUT UR12, UR54, 0x10000, URZ, 0xfc, !UPT ;  /* 0x00010000360c7892 */ /* 0x000fe2000f8efc3f */
[----:B------:R-:W-:Y:S01]  /*1b90*/  IMAD.U32 R7, RZ, RZ, UR52 ;  /* 0x00000034ff077e24 */ /* 0x000fe2000f8e00ff */
        /* <DEDUP_REMOVED lines=23> */
[----:B------:R-:W-:Y:S01]  /*1d10*/  UIADD3 UR18, UR53, -0x2, URZ ;  /* 0xfffffffe35127890 */ /* 0x000fe2000fffe03f */
        /* <DEDUP_REMOVED lines=38> */
[----:B------:R-:W-:Y:S01]  /*1f80*/  QGMMA.64x128x32.F32.E4M3.E4M3 R24, gdesc[UR4], R24, gsb0 ;  /* 0x01e00000041879f3 */ /* 0x000fe20008000818 */
[----:B------:R-:W-:Y:S02]  /*1f90*/  UMOV UR6, 0xffffff80 ;  /* 0xffffff8000067882 */ /* 0x000fe40000000000 */
[----:B------:R-:W-:-:S04]  /*1fa0*/  UIMAD UR6, UR53, UR6, 0x80 ;  /* 0x00000080350674a4 */ /* 0x000fc8000f8e0206 */
[----:B------:R-:W-:-:S04]  /*1fb0*/  UIADD3 UR6, UR48, UR6, URZ ;  /* 0x0000000630067290 */ /* 0x000fc8000fffe03f */
[----:B------:R-:W-:Y:S02]  /*1fc0*/  UIADD3 UR7, -UR49, 0x1, UR6 ;  /* 0x0000000131077890 */ /* 0x000fe4000fffe106 */
[----:B------:R-:W-:Y:S01]  /*1fd0*/  IMAD.U32 R4, RZ, RZ, UR6 ;  /* 0x00000006ff047e24 */ /* 0x000fe2000f8e00ff */
[----:B------:R-:W-:-:S04]  /*1fe0*/  UIADD3 UR6, UR48, -UR49, URZ ;  /* 0x8000003130067290 */ /* 0x000fc8000fffe03f */
[----:B------:R-:W-:Y:S01]  /*1ff0*/  UIMAD UR6, UR52, 0xc0, UR6 ;  /* 0x000000c0340678a4 */ /* 0x000fe2000f8e0206 */
[----:B------:R-:W-:Y:S02]  /*2000*/  WARPGROUP.DEPBAR.LE gsb0, 0x0 ;  /* 0x00008000000079c5 */ /* 0x000fe40000010000 */
[----:B------:R-:W-:-:S06]  /*2010*/  WARPGROUP.ARRIVE ;  /* 0x00000000000079c5 */ /* 0x000fcc0000000000 */
[----:B------:R-:W-:Y:S01]  /*2020*/  QGMMA.64x128x32.F32.E4M3.E4M3 R24, gdesc[UR8], R24, gsb0 ;  /* 0x01e00000081879f3 */ /* 0x000fe20008000818 */
[----:B------:R-:W-:Y:S02]  /*2030*/  ULDC UR10, c[0x0][0x988] ;  /* 0x00026200000a7ab9 */ /* 0x000fe40000000800 */
[----:B------:R-:W-:Y:S02]  /*2040*/  WARPGROUP.DEPBAR.LE gsb0, 0x0 ;  /* 0x00008000000079c5 */ /* 0x000fe40000010000 */
[C---:B------:R-:W-:Y:S01]  /*2050*/  FMUL.FTZ R90, R0.reuse, R29 ;  /* 0x0000001d005a7220 */ /* 0x040fe20000410000 */
[C---:B------:R-:W-:Y:S01]  /*2060*/  FMUL.FTZ R27, R0.reuse, R27 ;  /* 0x0000001b001b7220 */ /* 0x040fe20000410000 */
[C---:B------:R-:W-:Y:S01]  /*2070*/  FMUL.FTZ R29, R0.reuse, R36 ;  /* 0x00000024001d7220 */ /* 0x040fe20000410000 */
[C---:B------:R-:W-:Y:S01]  /*2080*/  FMUL.FTZ R26, R0.reuse, R26 ;  /* 0x0000001a001a7220 */ /* 0x040fe20000410000 */
[----:B------:R-:W-:Y:S02]  /*2090*/  IMAD.U32 R36, RZ, RZ, UR7 ;  /* 0x00000007ff247e24 */ /* 0x000fe4000f8e00ff */
[C---:B------:R-:W-:Y:S01]  /*20a0*/  FMUL.FTZ R30, R0.reuse, R30 ;  /* 0x0000001e001e7220 */ /* 0x040fe20000410000 */
[----:B------:R-:W-:Y:S01]  /*20b0*/  FMUL.FTZ R13, R0, R52 ;  /* 0x00000034000d7220 */ /* 0x000fe20000410000 */
[----:B------:R-:W-:Y:S01]  /*20c0*/  IMAD R52, R7, 0xc0, R22 ;  /* 0x000000c007347824 */ /* 0x000fe200078e0216 */
[----:B------:R-:W2:Y:S01]  /*20d0*/  MUFU.TANH R6, R26 ;  /* 0x0000001a00067308 */ /* 0x000ea20000002400 */
[----:B------:R-:W-:-:S02]  /*20e0*/  IMAD R7, R17, -0x2, R36 ;  /* 0xfffffffe11077824 */ /* 0x000fc400078e0224 */
[C---:B------:R-:W-:Y:S01]  /*20f0*/  FMUL.FTZ R31, R0.reuse, R31 ;  /* 0x0000001f001f7220 */ /* 0x040fe20000410000 */
[C---:B------:R-:W-:Y:S01]  /*2100*/  FMUL.FTZ R11, R0.reuse, R53 ;  /* 0x00000035000b7220 */ /* 0x040fe20000410000 */
[----:B------:R-:W-:Y:S02]  /*2110*/  IMAD R53, R17, -0x2, R4 ;  /* 0xfffffffe11357824 */ /* 0x000fe400078e0204 */
[C---:B------:R-:W-:Y:S01]  /*2120*/  FMUL.FTZ R34, R0.reuse, R34 ;  /* 0x0000002200227220 */ /* 0x040fe20000410000 */
[----:B------:R-:W-:Y:S01]  /*2130*/  IADD3 R4, R7, 0x8, R52 ;  /* 0x0000000807047810 */ /* 0x000fe20007ffe034 */
[C---:B------:R-:W-:Y:S01]  /*2140*/  FMUL.FTZ R35, R0.reuse, R35 ;  /* 0x0000002300237220 */ /* 0x040fe20000410000 */
[----:B------:R-:W3:Y:S01]  /*2150*/  MUFU.TANH R27, R27 ;  /* 0x0000001b001b7308 */ /* 0x000ee20000002400 */
[C---:B------:R-:W-:Y:S01]  /*2160*/  FMUL.FTZ R89, R0.reuse, R28 ;  /* 0x0000001c00597220 */ /* 0x040fe20000410000 */
[----:B------:R-:W-:Y:S01]  /*2170*/  VIMNMX R4, R53, R4, PT ;  /* 0x0000000435047248 */ /* 0x000fe20003fe0100 */
[C---:B------:R-:W-:Y:S01]  /*2180*/  FMUL.FTZ R38, R0.reuse, R38 ;  /* 0x0000002600267220 */ /* 0x040fe20000410000 */
[C---:B------:R-:W-:Y:S01]  /*2190*/  FMUL.FTZ R28, R0.reuse, R33 ;  /* 0x00000021001c7220 */ /* 0x040fe20000410000 */
[----:B------:R-:W-:Y:S01]  /*21a0*/  FMUL.FTZ R33, R0, R59 ;  /* 0x0000003b00217220 */ /* 0x000fe20000410000 */
[----:B------:R-:W-:Y:S01]  /*21b0*/  ISETP.GT.AND P2, PT, R4, RZ, PT ;  /* 0x000000ff0400720c */ /* 0x000fe20003f44270 */
[----:B------:R-:W-:Y:S01]  /*21c0*/  FMUL.FTZ R39, R0, R39 ;  /* 0x0000002700277220 */ /* 0x000fe20000410000 */
[----:B------:R-:W4:Y:S01]  /*21d0*/  MUFU.TANH R30, R30 ;  /* 0x0000001e001e7308 */ /* 0x000f220000002400 */
[----:B------:R-:W-:Y:S01]  /*21e0*/  ISETP.GT.AND P3, PT, R4, 0x1, PT ;  /* 0x000000010400780c */ /* 0x000fe20003f64270 */
[----:B------:R-:W-:Y:S01]  /*21f0*/  FMUL.FTZ R9, R0, R57 ;  /* 0x0000003900097220 */ /* 0x000fe20000410000 */
[----:B------:R-:W-:Y:S01]  /*2200*/  ISETP.GT.AND P4, PT, R4, 0x8, PT ;  /* 0x000000080400780c */ /* 0x000fe20003f84270 */
[----:B------:R-:W-:Y:S01]  /*2210*/  FMUL.FTZ R42, R0, R42 ;  /* 0x0000002a002a7220 */ /* 0x000fe20000410000 */
[----:B--2---:R-:W-:Y:S01]  /*2220*/  FSEL R6, R6, -INF , P2 ;  /* 0xff80000006067808 */ /* 0x004fe20001000000 */
[----:B------:R-:W-:Y:S01]  /*2230*/  FMUL.FTZ R10, R0, R56 ;  /* 0x00000038000a7220 */ /* 0x000fe20000410000 */
[----:B------:R-:W-:Y:S01]  /*2240*/  ISETP.GT.AND P2, PT, R4, 0x9, PT ;  /* 0x000000090400780c */ /* 0x000fe20003f44270 */
        /* <DEDUP_REMOVED lines=9> */
[----:B----4-:R-:W-:Y:S01]  /*22e0*/  FSEL R57, R30, -INF , P4 ;  /* 0xff8000001e397808 */ /* 0x010fe20002000000 */
[----:B------:R-:W-:Y:S01]  /*22f0*/  FMUL.FTZ R20, R0, R44 ;  /* 0x0000002c00147220 */ /* 0x000fe20000410000 */
[----:B------:R-:W-:Y:S01]  /*2300*/  FMNMX.FTZ R30, R6, R59, !PT ;  /* 0x0000003b061e7209 */ /* 0x000fe20007810000 */
[C---:B------:R-:W-:Y:S01]  /*2310*/  FMUL.FTZ R47, R0.reuse, R47 ;  /* 0x0000002f002f7220 */ /* 0x040fe20000410000 */
[C---:B------:R-:W-:Y:S01]  /*2320*/  FMUL.FTZ R50, R0.reuse, R50 ;  /* 0x0000003200327220 */ /* 0x040fe20000410000 */
[C---:B------:R-:W-:Y:S01]  /*2330*/  FMUL.FTZ R15, R0.reuse, R45 ;  /* 0x0000002d000f7220 */ /* 0x040fe20000410000 */
[----:B------:R-:W-:Y:S01]  /*2340*/  FMNMX.FTZ R27, R57, R30, !PT ;  /* 0x0000001e391b7209 */ /* 0x000fe20007810000 */
[----:B------:R-:W4:Y:S01]  /*2350*/  MUFU.TANH R35, R35 ;  /* 0x0000002300237308 */ /* 0x000f220000002400 */
[----:B--2---:R-:W-:Y:S01]  /*2360*/  FSEL R56, R31, -INF , P2 ;  /* 0xff8000001f387808 */ /* 0x004fe20001000000 */
[----:B------:R-:W-:Y:S01]  /*2370*/  FMUL.FTZ R12, R0, R49 ;  /* 0x00000031000c7220 */ /* 0x000fe20000410000 */
[----:B------:R-:W-:Y:S01]  /*2380*/  ISETP.GT.AND P2, PT, R4, 0x11, PT ;  /* 0x000000110400780c */ /* 0x000fe20003f44270 */
[----:B------:R-:W-:Y:S01]  /*2390*/  FMUL.FTZ R14, R0, R48 ;  /* 0x00000030000e7220 */ /* 0x000fe20000410000 */
[----:B------:R-:W-:Y:S01]  /*23a0*/  FMNMX.FTZ R30, R56, R27, !PT ;  /* 0x0000001b381e7209 */ /* 0x000fe20007810000 */
        /* <DEDUP_REMOVED lines=23> */
[----:B------:R-:W-:Y:S01]  /*2520*/  FMUL.FTZ R32, R0, R32 ;  /* 0x0000002000207220 */ /* 0x000fe20000410000 */
[----:B------:R-:W-:-:S02]  /*2530*/  USHF.R.S32.HI UR7, URZ, 0x1f, UR6 ;  /* 0x0000001f3f077899 */ /* 0x000fc40008011406 */
[----:B------:R3:W-:Y:S02]  /*2540*/  MUFU.TANH R26, R55 ;  /* 0x00000037001a7308 */ /* 0x0007e40000002400 */
[----:B------:R-:W-:-:S04]  /*2550*/  ULEA.HI UR7, UR7, UR6, URZ, 0x7 ;  /* 0x0000000607077291 */ /* 0x000fc8000f8f383f */
[----:B------:R-:W-:Y:S02]  /*2560*/  USHF.R.S32.HI UR7, URZ, 0x7, UR7 ;  /* 0x000000073f077899 */ /* 0x000fe40008011407 */
[----:B------:R-:W-:Y:S01]  /*2570*/  MUFU.TANH R43, R43 ;  /* 0x0000002b002b7308 */ /* 0x000fe20000002400 */
[----:B---3--:R-:W-:Y:S01]  /*2580*/  FSEL R55, R34, -INF , P3 ;  /* 0xff80000022377808 */ /* 0x008fe20001800000 */
[----:B------:R-:W-:Y:S01]  /*2590*/  UISETP.LT.AND UP0, UPT, URZ, UR7, UPT ;  /* 0x000000073f00728c */ /* 0x000fe2000bf01270 */
[----:B------:R-:W-:Y:S02]  /*25a0*/  ISETP.GT.AND P3, PT, R4, 0x18, PT ;  /* 0x000000180400780c */ /* 0x000fe40003f64270 */
[----:B------:R-:W-:Y:S01]  /*25b0*/  FMNMX.FTZ R27, R55, R30, !PT ;  /* 0x0000001e371b7209 */ /* 0x000fe20007810000 */
[----:B------:R-:W-:Y:S02]  /*25c0*/  USEL UR17, URZ, UR7, !UP0 ;  /* 0x000000073f117287 */ /* 0x000fe4000c000000 */
[----:B------:R4:W-:Y:S02]  /*25d0*/  MUFU.TANH R5, R54 ;  /* 0x0000003600057308 */ /* 0x0009e40000002400 */
[----:B------:R-:W-:-:S06]  /*25e0*/  UISETP.GE.AND UP0, UPT, UR18, UR17, UPT ;  /* 0x000000111200728c */ /* 0x000fcc000bf06270 */
[----:B------:R-:W3:Y:S01]  /*25f0*/  MUFU.TANH R46, R46 ;  /* 0x0000002e002e7308 */ /* 0x000ee20000002400 */
[----:B----4-:R-:W-:Y:S02]  /*2600*/  FSEL R54, R35, -INF , P2 ;  /* 0xff80000023367808 */ /* 0x010fe40001000000 */
[----:B------:R-:W-:Y:S02]  /*2610*/  ISETP.GT.AND P2, PT, R4, 0x19, PT ;  /* 0x000000190400780c */ /* 0x000fe40003f44270 */
[----:B------:R-:W-:-:S03]  /*2620*/  FMNMX.FTZ R30, R54, R27, !PT ;  /* 0x0000001b361e7209 */ /* 0x000fc60007810000 */
[----:B------:R2:W-:Y:S08]  /*2630*/  MUFU.TANH R44, R51 ;  /* 0x00000033002c7308 */ /* 0x0005f00000002400 */
[----:B01----:R3:W0:Y:S01]  /*2640*/  MUFU.TANH R3, R47 ;  /* 0x0000002f00037308 */ /* 0x0036220000002400 */
[----:B--2---:R-:W-:Y:S02]  /*2650*/  FSEL R51, R38, -INF , P3 ;  /* 0xff80000026337808 */ /* 0x004fe40001800000 */
[----:B------:R-:W-:-:S02]  /*2660*/  ISETP.GT.AND P3, PT, R4, 0x20, PT ;  /* 0x000000200400780c */ /* 0x000fc40003f64270 */
[----:B------:R-:W-:Y:S02]  /*2670*/  FMNMX.FTZ R27, R51, R30, !PT ;  /* 0x0000001e331b7209 */ /* 0x000fe40007810000 */
[----:B-----5:R-:W-:Y:S01]  /*2680*/  FSEL R49, R42, -INF , P3 ;  /* 0xff8000002a317808 */ /* 0x020fe20001800000 */
[----:B------:R1:W2:Y:S01]  /*2690*/  MUFU.TANH R45, R50 ;  /* 0x00000032002d7308 */ /* 0x0002a20000002400 */
[----:B------:R-:W-:-:S04]  /*26a0*/  ISETP.GT.AND P3, PT, R4, 0x28, PT ;  /* 0x000000280400780c */ /* 0x000fc80003f64270 */
[----:B---3--:R-:W-:Y:S02]  /*26b0*/  FSEL R47, R46, -INF , P3 ;  /* 0xff8000002e2f7808 */ /* 0x008fe40001800000 */
[C---:B------:R-:W-:Y:S01]  /*26c0*/  ISETP.GT.AND P3, PT, R4.reuse, 0x30, PT ;  /* 0x000000300400780c */ /* 0x040fe20003f64270 */
[----:B------:R-:W3:Y:S01]  /*26d0*/  MUFU.TANH R40, R58 ;  /* 0x0000003a00287308 */ /* 0x000ee20000002400 */
[----:B-1----:R-:W-:Y:S02]  /*26e0*/  FSEL R50, R39, -INF , P2 ;  /* 0xff80000027327808 */ /* 0x002fe40001000000 */
[----:B------:R-:W-:Y:S02]  /*26f0*/  ISETP.GT.AND P2, PT, R4, 0x21, PT ;  /* 0x000000210400780c */ /* 0x000fe40003f44270 */
[----:B------:R-:W-:Y:S02]  /*2700*/  FMNMX.FTZ R30, R50, R27, !PT ;  /* 0x0000001b321e7209 */ /* 0x000fe40007810000 */
[----:B------:R-:W-:Y:S01]  /*2710*/  FSEL R48, R43, -INF , P2 ;  /* 0xff8000002b307808 */ /* 0x000fe20001000000 */
[----:B------:R-:W1:Y:S01]  /*2720*/  MUFU.TANH R33, R33 ;  /* 0x0000002100217308 */ /* 0x000e620000002400 */
[----:B------:R-:W-:-:S02]  /*2730*/  FMNMX.FTZ R27, R49, R30, !PT ;  /* 0x0000001e311b7209 */ /* 0x000fc40007810000 */
[----:B------:R-:W-:Y:S02]  /*2740*/  ISETP.GT.AND P2, PT, R4, 0x29, PT ;  /* 0x000000290400780c */ /* 0x000fe40003f44270 */
[----:B------:R-:W-:Y:S02]  /*2750*/  FMNMX.FTZ R30, R48, R27, !PT ;  /* 0x0000001b301e7209 */ /* 0x000fe40007810000 */
[----:B0-----:R-:W-:Y:S01]  /*2760*/  FSEL R46, R3, -INF , P2 ;  /* 0xff800000032e7808 */ /* 0x001fe20001000000 */
[----:B------:R-:W0:Y:S01]  /*2770*/  MUFU.TANH R62, R62 ;  /* 0x0000003e003e7308 */ /* 0x000e220000002400 */
[----:B------:R-:W-:Y:S02]  /*2780*/  FMNMX.FTZ R3, R47, R30, !PT ;  /* 0x0000001e2f037209 */ /* 0x000fe40007810000 */
[----:B------:R-:W-:Y:S02]  /*2790*/  ISETP.GT.AND P2, PT, R4, 0x31, PT ;  /* 0x000000310400780c */ /* 0x000fe40003f44270 */
[----:B--2---:R-:W-:-:S02]  /*27a0*/  FSEL R45, R45, -INF , P3 ;  /* 0xff8000002d2d7808 */ /* 0x004fc40001800000 */
[----:B------:R-:W-:Y:S01]  /*27b0*/  FMNMX.FTZ R30, R46, R3, !PT ;  /* 0x000000032e1e7209 */ /* 0x000fe20007810000 */
[----:B------:R-:W2:Y:S01]  /*27c0*/  MUFU.TANH R63, R63 ;  /* 0x0000003f003f7308 */ /* 0x000ea20000002400 */
        /* <DEDUP_REMOVED lines=11> */
[----:B----4-:R-:W-:Y:S01]  /*2880*/  FMUL.FTZ R66, R0, R60 ;  /* 0x0000003c00427220 */ /* 0x010fe20000410000 */
[----:B------:R-:W-:Y:S02]  /*2890*/  ISETP.GT.AND P2, PT, R4, 0x41, PT ;  /* 0x000000410400780c */ /* 0x000fe40003f44270 */
[----:B---3--:R-:W-:-:S02]  /*28a0*/  FSEL R40, R40, -INF , P3 ;  /* 0xff80000028287808 */ /* 0x008fc40001800000 */
[----:B------:R-:W-:Y:S01]  /*28b0*/  FMNMX.FTZ R3, R42, R3, !PT ;  /* 0x000000032a037209 */ /* 0x000fe20007810000 */
[----:B------:R3:W4:Y:S01]  /*28c0*/  MUFU.TANH R36, R70 ;  /* 0x0000004600247308 */ /* 0x0007220000002400 */
[----:B------:R-:W-:Y:S01]  /*28d0*/  ISETP.GT.AND P3, PT, R4, 0x48, PT ;  /* 0x000000480400780c */ /* 0x000fe20003f64270 */
[----:B-1----:R-:W-:Y:S01]  /*28e0*/  FMUL.FTZ R67, R0, R61 ;  /* 0x0000003d00437220 */ /* 0x002fe20000410000 */
[----:B------:R-:W-:Y:S02]  /*28f0*/  FSEL R35, R33, -INF , P2 ;  /* 0xff80000021237808 */ /* 0x000fe40001000000 */
[----:B------:R-:W-:Y:S02]  /*2900*/  FMNMX.FTZ R26, R40, R3, !PT ;  /* 0x00000003281a7209 */ /* 0x000fe40007810000 */
[----:B------:R-:W-:Y:S01]  /*2910*/  ISETP.GT.AND P2, PT, R4, 0x49, PT ;  /* 0x000000490400780c */ /* 0x000fe20003f44270 */
[----:B------:R-:W1:Y:S01]  /*2920*/  MUFU.TANH R71, R71 ;  /* 0x0000004700477308 */ /* 0x000e620000002400 */
[----:B0-----:R-:W-:Y:S01]  /*2930*/  FSEL R38, R62, -INF , P3 ;  /* 0xff8000003e267808 */ /* 0x001fe20001800000 */
[C---:B---3--:R-:W-:Y:S01]  /*2940*/  FMUL.FTZ R70, R0.reuse, R65 ;  /* 0x0000004100467220 */ /* 0x048fe20000410000 */
[----:B------:R-:W-:Y:S01]  /*2950*/  FMNMX.FTZ R3, R35, R26, !PT ;  /* 0x0000001a23037209 */ /* 0x000fe20007810000 */
[----:B------:R-:W-:Y:S01]  /*2960*/  FMUL.FTZ R62, R0, R81 ;  /* 0x00000051003e7220 */ /* 0x000fe20000410000 */
[----:B------:R-:W-:-:S02]  /*2970*/  ISETP.GT.AND P3, PT, R4, 0x50, PT ;  /* 0x000000500400780c */ /* 0x000fc40003f64270 */
[----:B--2---:R-:W-:Y:S01]  /*2980*/  FSEL R39, R63, -INF , P2 ;  /* 0xff8000003f277808 */ /* 0x004fe20001000000 */
[----:B------:R0:W2:Y:S01]  /*2990*/  MUFU.TANH R34, R74 ;  /* 0x0000004a00227308 */ /* 0x0000a20000002400 */
[----:B------:R-:W-:Y:S02]  /*29a0*/  FMNMX.FTZ R58, R38, R3, !PT ;  /* 0x00000003263a7209 */ /* 0x000fe40007810000 */
[C---:B------:R-:W-:Y:S02]  /*29b0*/  ISETP.GT.AND P2, PT, R4.reuse, 0x51, PT ;  /* 0x000000510400780c */ /* 0x040fe40003f44270 */
[----:B-----5:R-:W-:Y:S02]  /*29c0*/  FSEL R41, R41, -INF , P3 ;  /* 0xff80000029297808 */ /* 0x020fe40001800000 */
[----:B------:R-:W-:Y:S01]  /*29d0*/  FMNMX.FTZ R58, R39, R58, !PT ;  /* 0x0000003a273a7209 */ /* 0x000fe20007810000 */
[----:B------:R3:W5:Y:S01]  /*29e0*/  MUFU.TANH R31, R75 ;  /* 0x0000004b001f7308 */ /* 0x0007620000002400 */
[----:B------:R-:W-:Y:S01]  /*29f0*/  ISETP.GT.AND P3, PT, R4, 0x58, PT ;  /* 0x000000580400780c */ /* 0x000fe20003f64270 */
[C---:B0-----:R-:W-:Y:S01]  /*2a00*/  FMUL.FTZ R74, R0.reuse, R64 ;  /* 0x00000040004a7220 */ /* 0x041fe20000410000 */
[----:B------:R-:W-:Y:S01]  /*2a10*/  FSEL R37, R37, -INF , P2 ;  /* 0xff80000025257808 */ /* 0x000fe20001000000 */
[----:B------:R-:W-:Y:S01]  /*2a20*/  FMUL.FTZ R64, R0, R85 ;  /* 0x0000005500407220 */ /* 0x000fe20000410000 */
[----:B------:R-:W-:-:S02]  /*2a30*/  FMNMX.FTZ R58, R41, R58, !PT ;  /* 0x0000003a293a7209 */ /* 0x000fc40007810000 */
[----:B------:R-:W-:Y:S01]  /*2a40*/  ISETP.GT.AND P2, PT, R4, 0x59, PT ;  /* 0x000000590400780c */ /* 0x000fe20003f44270 */
[----:B------:R-:W0:Y:S01]  /*2a50*/  MUFU.TANH R30, R78 ;  /* 0x0000004e001e7308 */ /* 0x000e220000002400 */
[----:B----4-:R-:W-:Y:S01]  /*2a60*/  FSEL R36, R36, -INF , P3 ;  /* 0xff80000024247808 */ /* 0x010fe20001800000 */
[----:B---3--:R-:W-:Y:S01]  /*2a70*/  IMAD.U32 R75, RZ, RZ, UR10 ;  /* 0x0000000aff4b7e24 */ /* 0x008fe2000f8e00ff */
[----:B------:R-:W-:Y:S02]  /*2a80*/  FMNMX.FTZ R5, R37, R58, !PT ;  /* 0x0000003a25057209 */ /* 0x000fe40007810000 */
[----:B------:R-:W-:Y:S02]  /*2a90*/  ISETP.GT.AND P3, PT, R4, 0x60, PT ;  /* 0x000000600400780c */ /* 0x000fe40003f64270 */
[----:B-1----:R-:W-:Y:S01]  /*2aa0*/  FSEL R33, R71, -INF , P2 ;  /* 0xff80000047217808 */ /* 0x002fe20001000000 */
[----:B------:R-:W1:Y:S01]  /*2ab0*/  MUFU.TANH R26, R79 ;  /* 0x0000004f001a7308 */ /* 0x000e620000002400 */
[----:B------:R-:W-:Y:S01]  /*2ac0*/  FMNMX.FTZ R58, R36, R5, !PT ;  /* 0x00000005243a7209 */ /* 0x000fe20007810000 */
[----:B------:R-:W-:Y:S01]  /*2ad0*/  FMUL.FTZ R71, R0, R68 ;  /* 0x0000004400477220 */ /* 0x000fe20000410000 */
[----:B------:R-:W-:Y:S01]  /*2ae0*/  ISETP.GT.AND P2, PT, R4, 0x61, PT ;  /* 0x000000610400780c */ /* 0x000fe20003f44270 */
[----:B------:R-:W-:Y:S01]  /*2af0*/  FMUL.FTZ R68, R0, R69 ;  /* 0x0000004500447220 */ /* 0x000fe20000410000 */
[----:B--2---:R-:W-:Y:S01]  /*2b00*/  FSEL R34, R34, -INF , P3 ;  /* 0xff80000022227808 */ /* 0x004fe20001800000 */
[----:B------:R-:W-:Y:S01]  /*2b10*/  FMUL.FTZ R69, R0, R72 ;  /* 0x0000004800457220 */ /* 0x000fe20000410000 */
[----:B------:R-:W-:Y:S01]  /*2b20*/  FMNMX.FTZ R63, R33, R58, !PT ;  /* 0x0000003a213f7209 */ /* 0x000fe20007810000 */
[----:B------:R-:W2:Y:S01]  /*2b30*/  MUFU.TANH R27, R82 ;  /* 0x00000052001b7308 */ /* 0x000ea20000002400 */
[----:B------:R-:W-:Y:S01]  /*2b40*/  ISETP.GT.AND P3, PT, R4, 0x68, PT ;  /* 0x000000680400780c */ /* 0x000fe20003f64270 */
[C---:B------:R-:W-:Y:S01]  /*2b50*/  FMUL.FTZ R72, R0.reuse, R73 ;  /* 0x0000004900487220 */ /* 0x040fe20000410000 */
[----:B-----5:R-:W-:Y:S01]  /*2b60*/  FSEL R31, R31, -INF , P2 ;  /* 0xff8000001f1f7808 */ /* 0x020fe20001000000 */
[----:B------:R-:W-:Y:S01]  /*2b70*/  FMUL.FTZ R73, R0, R76 ;  /* 0x0000004c00497220 */ /* 0x000fe20000410000 */
[----:B------:R-:W-:-:S02]  /*2b80*/  FMNMX.FTZ R58, R34, R63, !PT ;  /* 0x0000003f223a7209 */ /* 0x000fc40007810000 */
[----:B------:R-:W-:Y:S01]  /*2b90*/  ISETP.GT.AND P2, PT, R4, 0x69, PT ;  /* 0x000000690400780c */ /* 0x000fe20003f44270 */
[----:B------:R-:W3:Y:S01]  /*2ba0*/  MUFU.TANH R3, R83 ;  /* 0x0000005300037308 */ /* 0x000ee20000002400 */
[----:B0-----:R-:W-:Y:S02]  /*2bb0*/  FSEL R30, R30, -INF , P3 ;  /* 0xff8000001e1e7808 */ /* 0x001fe40001800000 */
[----:B------:R-:W-:Y:S02]  /*2bc0*/  FMNMX.FTZ R63, R31, R58, !PT ;  /* 0x0000003a1f3f7209 */ /* 0x000fe40007810000 */
[----:B------:R-:W-:Y:S02]  /*2bd0*/  ISETP.GT.AND P3, PT, R4, 0x70, PT ;  /* 0x000000700400780c */ /* 0x000fe40003f64270 */
[----:B-1----:R-:W-:Y:S01]  /*2be0*/  FSEL R26, R26, -INF , P2 ;  /* 0xff8000001a1a7808 */ /* 0x002fe20001000000 */
[----:B------:R-:W0:Y:S01]  /*2bf0*/  MUFU.TANH R5, R86 ;  /* 0x0000005600057308 */ /* 0x000e220000002400 */
[----:B------:R-:W-:-:S02]  /*2c00*/  FMNMX.FTZ R63, R30, R63, !PT ;  /* 0x0000003f1e3f7209 */ /* 0x000fc40007810000 */
[----:B------:R-:W-:Y:S02]  /*2c10*/  ISETP.GT.AND P2, PT, R4, 0x71, PT ;  /* 0x000000710400780c */ /* 0x000fe40003f44270 */
[----:B--2---:R-:W-:Y:S02]  /*2c20*/  FSEL R27, R27, -INF , P3 ;  /* 0xff8000001b1b7808 */ /* 0x004fe40001800000 */
[----:B------:R-:W-:Y:S01]  /*2c30*/  FMNMX.FTZ R58, R26, R63, !PT ;  /* 0x0000003f1a3a7209 */ /* 0x000fe20007810000 */
[----:B------:R-:W1:Y:S01]  /*2c40*/  MUFU.TANH R87, R87 ;  /* 0x0000005700577308 */ /* 0x000e620000002400 */
[----:B------:R-:W-:Y:S01]  /*2c50*/  ISETP.GT.AND P3, PT, R4, 0x78, PT ;  /* 0x000000780400780c */ /* 0x000fe20003f64270 */
[----:B------:R-:W-:Y:S01]  /*2c60*/  FMUL.FTZ R63, R0, R80 ;  /* 0x00000050003f7220 */ /* 0x000fe20000410000 */
[----:B---3--:R-:W-:Y:S02]  /*2c70*/  FSEL R3, R3, -INF , P2 ;  /* 0xff80000003037808 */ /* 0x008fe40001000000 */
[----:B------:R-:W-:-:S02]  /*2c80*/  FMNMX.FTZ R58, R27, R58, !PT ;  /* 0x0000003a1b3a7209 */ /* 0x000fc40007810000 */
[----:B------:R-:W-:Y:S01]  /*2c90*/  ISETP.GT.AND P2, PT, R4, 0x79, PT ;  /* 0x000000790400780c */ /* 0x000fe20003f44270 */
[----:B------:R-:W2:Y:S01]  /*2ca0*/  MUFU.TANH R8, R8 ;  /* 0x0000000800087308 */ /* 0x000ea20000002400 */
[----:B0-----:R-:W-:Y:S02]  /*2cb0*/  FSEL R5, R5, -INF , P3 ;  /* 0xff80000005057808 */ /* 0x001fe40001800000 */
[----:B------:R-:W-:-:S04]  /*2cc0*/  FMNMX.FTZ R58, R3, R58, !PT ;  /* 0x0000003a033a7209 */ /* 0x000fc80007810000 */
[----:B------:R-:W-:Y:S01]  /*2cd0*/  FMNMX.FTZ R61, R5, R58, !PT ;  /* 0x0000003a053d7209 */ /* 0x000fe20007810000 */
[----:B------:R-:W0:Y:S01]  /*2ce0*/  MUFU.TANH R88, R88 ;  /* 0x0000005800587308 */ /* 0x000e220000002400 */
[----:B-1----:R-:W-:-:S04]  /*2cf0*/  FSEL R4, R87, -INF , P2 ;  /* 0xff80000057047808 */ /* 0x002fc80001000000 */
[----:B------:R-:W-:-:S03]  /*2d00*/  FMNMX.FTZ R61, R4, R61, !PT ;  /* 0x0000003d043d7209 */ /* 0x000fc60007810000 */
[----:B------:R-:W1:Y:S02]  /*2d10*/  MUFU.TANH R89, R89 ;  /* 0x0000005900597308 */ /* 0x000e640000002400 */
[----:B------:R-:W3:Y:S06]  /*2d20*/  SHFL.BFLY PT, R58, R61, 0x2, 0x1f ;  /* 0x0c401f003d3a7f89 */ /* 0x000eec00000e0000 */
[----:B------:R-:W4:Y:S08]  /*2d30*/  MUFU.TANH R90, R90 ;  /* 0x0000005a005a7308 */ /* 0x000f300000002400 */
[----:B------:R-:W5:Y:S08]  /*2d40*/  MUFU.TANH R32, R32 ;  /* 0x0000002000207308 */ /* 0x000f700000002400 */
[----:B------:R-:W5:Y:S01]  /*2d50*/  MUFU.TANH R28, R28 ;  /* 0x0000001c001c7308 */ /* 0x000f620000002400 */
[----:B---3--:R-:W-:Y:S01]  /*2d60*/  FMNMX.FTZ R60, R61, R58, !PT ;  /* 0x0000003a3d3c7209 */ /* 0x008fe20007810000 */
[----:B------:R-:W-:-:S04]  /*2d70*/  FMUL.FTZ R61, R0, R77 ;  /* 0x0000004d003d7220 */ /* 0x000fc80000410000 */
[----:B------:R-:W3:Y:S02]  /*2d80*/  SHFL.BFLY PT, R65, R60, 0x1, 0x1f ;  /* 0x0c201f003c417f89 */ /* 0x000ee400000e0000 */
[----:B------:R-:W5:Y:S08]  /*2d90*/  MUFU.TANH R29, R29 ;  /* 0x0000001d001d7308 */ /* 0x000f700000002400 */
[----:B------:R-:W5:Y:S08]  /*2da0*/  MUFU.TANH R25, R25 ;  /* 0x0000001900197308 */ /* 0x000f700000002400 */
[----:B------:R-:W5:Y:S01]  /*2db0*/  MUFU.TANH R24, R24 ;  /* 0x0000001800187308 */ /* 0x000f620000002400 */
[----:B---3--:R-:W-:-:S07]  /*2dc0*/  FMNMX.FTZ R58, R60, R65, !PT ;  /* 0x000000413c3a7209 */ /* 0x008fce0007810000 */
[----:B------:R-:W3:Y:S01]  /*2dd0*/  MUFU.TANH R21, R21 ;  /* 0x0000001500157308 */ /* 0x000ee20000002400 */
[----:B------:R-:W-:Y:S01]  /*2de0*/  FMUL.FTZ R65, R0, R84 ;  /* 0x0000005400417220 */ /* 0x000fe20000410000 */
[C---:B------:R-:W-:Y:S01]  /*2df0*/  FSETP.NEU.FTZ.AND P2, PT, R58.reuse, -INF , PT ;  /* 0xff8000003a00780b */ /* 0x040fe20003f5d000 */
[----:B------:R-:W-:-:S01]  /*2e00*/  FFMA.FTZ R60, R58, R75, -8 ;  /* 0xc10000003a3c7423 */ /* 0x000fc2000001004b */
[----:B------:R-:W-:-:S04]  /*2e10*/  VIADDMNMX R75, R52, R7, R53, PT ;  /* 0x00000007344b7246 */ /* 0x000fc80003800135 */
[----:B------:R-:W3:Y:S01]  /*2e20*/  MUFU.TANH R20, R20 ;  /* 0x0000001400147308 */ /* 0x000ee20000002400 */
[----:B------:R-:W-:Y:S02]  /*2e30*/  FSEL R60, R60, RZ, P2 ;  /* 0x000000ff3c3c7208 */ /* 0x000fe40001000000 */
[C---:B------:R-:W-:Y:S02]  /*2e40*/  ISETP.GT.AND P2, PT, R75.reuse, RZ, PT ;  /* 0x000000ff4b00720c */ /* 0x040fe40003f44270 */
[----:B------:R-:W-:Y:S01]  /*2e50*/  ISETP.GT.AND P3, PT, R75, 0x1, PT ;  /* 0x000000014b00780c */ /* 0x000fe20003f64270 */
[--C-:B------:R-:W-:Y:S01]  /*2e60*/  FFMA.FTZ R7, R59, UR10, -R60.reuse ;  /* 0x0000000a3b077c23 */ /* 0x100fe2000801083c */
[----:B--2---:R-:W-:Y:S01]  /*2e70*/  FSEL R52, R8, -INF , P2 ;  /* 0xff80000008347808 */ /* 0x004fe20001000000 */
[--C-:B------:R-:W-:Y:S01]  /*2e80*/  FFMA.FTZ R8, R57, UR10, -R60.reuse ;  /* 0x0000000a39087c23 */ /* 0x100fe2000801083c */
[C---:B------:R-:W-:Y:S01]  /*2e90*/  ISETP.GT.AND P4, PT, R75.reuse, 0x8, PT ;  /* 0x000000084b00780c */ /* 0x040fe20003f84270 */
[--C-:B------:R-:W-:Y:S01]  /*2ea0*/  FFMA.FTZ R53, R56, UR10, -R60.reuse ;  /* 0x0000000a38357c23 */ /* 0x100fe2000801083c */
[----:B0-----:R-:W-:Y:S01]  /*2eb0*/  FSEL R57, R88, -INF , P3 ;  /* 0xff80000058397808 */ /* 0x001fe20001800000 */
[----:B------:R-:W0:Y:S01]  /*2ec0*/  MUFU.TANH R15, R15 ;  /* 0x0000000f000f7308 */ /* 0x000e220000002400 */
[----:B------:R-:W-:Y:S01]  /*2ed0*/  ISETP.GT.AND P2, PT, R75, 0x9, PT ;  /* 0x000000094b00780c */ /* 0x000fe20003f44270 */
[--C-:B------:R-:W-:Y:S01]  /*2ee0*/  FFMA.FTZ R77, R51, UR10, -R60.reuse ;  /* 0x0000000a334d7c23 */ /* 0x100fe2000801083c */
[----:B-1----:R-:W-:Y:S01]  /*2ef0*/  FSEL R89, R89, -INF , P4 ;  /* 0xff80000059597808 */ /* 0x002fe20002000000 */
[--C-:B------:R-:W-:Y:S01]  /*2f00*/  FFMA.FTZ R6, R6, UR10, -R60.reuse ;  /* 0x0000000a06067c23 */ /* 0x100fe2000801083c */
[----:B------:R-:W-:Y:S01]  /*2f10*/  FMNMX.FTZ R76, R52, R57, !PT ;  /* 0x00000039344c7209 */ /* 0x000fe20007810000 */
[--C-:B------:R-:W-:Y:S01]  /*2f20*/  FFMA.FTZ R46, R46, UR10, -R60.reuse ;  /* 0x0000000a2e2e7c23 */ /* 0x100fe2000801083c */
[----:B------:R-:W-:Y:S01]  /*2f30*/  ISETP.GT.AND P3, PT, R75, 0x10, PT ;  /* 0x000000104b00780c */ /* 0x000fe20003f64270 */
[----:B------:R-:W1:Y:S01]  /*2f40*/  MUFU.TANH R14, R14 ;  /* 0x0000000e000e7308 */ /* 0x000e620000002400 */
[----:B----4-:R-:W-:Y:S01]  /*2f50*/  FSEL R90, R90, -INF , P2 ;  /* 0xff8000005a5a7808 */ /* 0x010fe20001000000 */
[--C-:B------:R-:W-:Y:S01]  /*2f60*/  FFMA.FTZ R45, R45, UR10, -R60.reuse ;  /* 0x0000000a2d2d7c23 */ /* 0x100fe2000801083c */
[----:B------:R-:W-:Y:S01]  /*2f70*/  FMNMX.FTZ R59, R89, R76, !PT ;  /* 0x0000004c593b7209 */ /* 0x000fe20007810000 */
[--C-:B------:R-:W-:Y:S01]  /*2f80*/  FFMA.FTZ R44, R44, UR10, -R60.reuse ;  /* 0x0000000a2c2c7c23 */ /* 0x100fe2000801083c */
[----:B------:R-:W-:Y:S01]  /*2f90*/  ISETP.GT.AND P2, PT, R75, 0x11, PT ;  /* 0x000000114b00780c */ /* 0x000fe20003f44270 */
[--C-:B------:R-:W-:Y:S01]  /*2fa0*/  FFMA.FTZ R43, R43, UR10, -R60.reuse ;  /* 0x0000000a2b2b7c23 */ /* 0x100fe2000801083c */
[----:B-----5:R-:W-:Y:S01]  /*2fb0*/  FSEL R32, R32, -INF , P3 ;  /* 0xff80000020207808 */ /* 0x020fe20001800000 */
        /* <DEDUP_REMOVED lines=8> */
[----:B------:R-:W4:Y:S01]  /*3040*/  MUFU.TANH R13, R13 ;  /* 0x0000000d000d7308 */ /* 0x000f220000002400 */
[----:B------:R-:W-:Y:S01]  /*3050*/  ISETP.GT.AND P2, PT, R75, 0x19, PT ;  /* 0x000000194b00780c */ /* 0x000fe20003f44270 */
[--C-:B------:R-:W-:Y:S01]  /*3060*/  FFMA.FTZ R35, R35, UR10, -R60.reuse ;  /* 0x0000000a23237c23 */ /* 0x100fe2000801083c */
[----:B------:R-:W-:Y:S01]  /*3070*/  FSEL R29, R29, -INF , P3 ;  /* 0xff8000001d1d7808 */ /* 0x000fe20001800000 */
[--C-:B------:R-:W-:Y:S01]  /*3080*/  FFMA.FTZ R38, R38, UR10, -R60.reuse ;  /* 0x0000000a26267c23 */ /* 0x100fe2000801083c */
[----:B------:R-:W-:Y:S01]  /*3090*/  FMNMX.FTZ R76, R56, R59, !PT ;  /* 0x0000003b384c7209 */ /* 0x000fe20007810000 */
[--C-:B------:R-:W-:Y:S01]  /*30a0*/  FFMA.FTZ R36, R36, UR10, -R60.reuse ;  /* 0x0000000a24247c23 */ /* 0x100fe2000801083c */
[----:B------:R-:W-:Y:S01]  /*30b0*/  ISETP.GT.AND P3, PT, R75, 0x20, PT ;  /* 0x000000204b00780c */ /* 0x000fe20003f64270 */
[----:B------:R-:W5:Y:S01]  /*30c0*/  MUFU.TANH R11, R11 ;  /* 0x0000000b000b7308 */ /* 0x000f620000002400 */
        /* <DEDUP_REMOVED lines=12> */
[----:B---3--:R-:W-:Y:S01]  /*3190*/  FSEL R54, R21, -INF , P2 ;  /* 0xff80000015367808 */ /* 0x008fe20001000000 */
[--C-:B------:R-:W-:Y:S01]  /*31a0*/  FFMA.FTZ R21, R50, UR10, -R60.reuse ;  /* 0x0000000a32157c23 */ /* 0x100fe2000801083c */
[----:B------:R-:W-:Y:S01]  /*31b0*/  FMNMX.FTZ R59, R24, R59, !PT ;  /* 0x0000003b183b7209 */ /* 0x000fe20007810000 */
[----:B------:R-:W3:Y:S01]  /*31c0*/  MUFU.TANH R9, R9 ;  /* 0x0000000900097308 */ /* 0x000ee20000002400 */
[----:B------:R-:W-:Y:S01]  /*31d0*/  ISETP.GT.AND P2, PT, R75, 0x29, PT ;  /* 0x000000294b00780c */ /* 0x000fe20003f44270 */
[--C-:B------:R-:W-:Y:S01]  /*31e0*/  FFMA.FTZ R3, R3, UR10, -R60.reuse ;  /* 0x0000000a03037c23 */ /* 0x100fe2000801083c */
[----:B------:R-:W-:Y:S01]  /*31f0*/  FSEL R51, R20, -INF , P3 ;  /* 0xff80000014337808 */ /* 0x000fe20001800000 */
[--C-:B------:R-:W-:Y:S01]  /*3200*/  FFMA.FTZ R5, R5, UR10, -R60.reuse ;  /* 0x0000000a05057c23 */ /* 0x100fe2000801083c */
[----:B------:R-:W-:Y:S01]  /*3210*/  FMNMX.FTZ R76, R54, R59, !PT ;  /* 0x0000003b364c7209 */ /* 0x000fe20007810000 */
[----:B------:R-:W-:Y:S01]  /*3220*/  FFMA.FTZ R4, R4, UR10, -R60 ;  /* 0x0000000a04047c23 */ /* 0x000fe2000801083c */
[----:B------:R-:W-:Y:S01]  /*3230*/  ISETP.GT.AND P3, PT, R75, 0x30, PT ;  /* 0x000000304b00780c */ /* 0x000fe20003f64270 */
[----:B------:R-:W3:Y:S01]  /*3240*/  MUFU.TANH R66, R66 ;  /* 0x0000004200427308 */ /* 0x000ee20000002400 */
[----:B0-----:R-:W-:Y:S01]  /*3250*/  FSEL R59, R15, -INF , P2 ;  /* 0xff8000000f3b7808 */ /* 0x001fe20001000000 */
[----:B------:R-:W-:Y:S01]  /*3260*/  IMAD.MOV.U32 R88, RZ, RZ, R135 ;  /* 0x000000ffff587224 */ /* 0x000fe200078e0087 */
[----:B------:R-:W-:-:S02]  /*3270*/  FMNMX.FTZ R76, R51, R76, !PT ;  /* 0x0000004c334c7209 */ /* 0x000fc40007810000 */
[----:B------:R-:W-:Y:S02]  /*3280*/  ISETP.GT.AND P2, PT, R75, 0x31, PT ;  /* 0x000000314b00780c */ /* 0x000fe40003f44270 */
[----:B-1----:R-:W-:Y:S01]  /*3290*/  FSEL R14, R14, -INF , P3 ;  /* 0xff8000000e0e7808 */ /* 0x002fe20001800000 */
[----:B------:R-:W0:Y:S01]  /*32a0*/  MUFU.TANH R67, R67 ;  /* 0x0000004300437308 */ /* 0x000e220000002400 */
[----:B------:R-:W-:Y:S02]  /*32b0*/  FMNMX.FTZ R15, R59, R76, !PT ;  /* 0x0000004c3b0f7209 */ /* 0x000fe40007810000 */
[----:B------:R-:W-:Y:S02]  /*32c0*/  ISETP.GT.AND P3, PT, R75, 0x38, PT ;  /* 0x000000384b00780c */ /* 0x000fe40003f64270 */
[----:B--2---:R-:W-:Y:S01]  /*32d0*/  FSEL R50, R12, -INF , P2 ;  /* 0xff8000000c327808 */ /* 0x004fe20001000000 */
[----:B------:R-:W-:Y:S01]  /*32e0*/  FFMA.FTZ R12, R49, UR10, -R60 ;  /* 0x0000000a310c7c23 */ /* 0x000fe2000801083c */
[----:B------:R-:W-:Y:S01]  /*32f0*/  FMNMX.FTZ R15, R14, R15, !PT ;  /* 0x0000000f0e0f7209 */ /* 0x000fe20007810000 */
[----:B------:R-:W1:Y:S01]  /*3300*/  MUFU.TANH R74, R74 ;  /* 0x0000004a004a7308 */ /* 0x000e620000002400 */
[----:B------:R-:W-:-:S02]  /*3310*/  ISETP.GT.AND P2, PT, R75, 0x39, PT ;  /* 0x000000394b00780c */ /* 0x000fc40003f44270 */
[----:B----4-:R-:W-:Y:S02]  /*3320*/  FSEL R13, R13, -INF , P3 ;  /* 0xff8000000d0d7808 */ /* 0x010fe40001800000 */
[----:B------:R-:W-:Y:S02]  /*3330*/  FMNMX.FTZ R76, R50, R15, !PT ;  /* 0x0000000f324c7209 */ /* 0x000fe40007810000 */
[----:B------:R-:W-:Y:S01]  /*3340*/  ISETP.GT.AND P3, PT, R75, 0x40, PT ;  /* 0x000000404b00780c */ /* 0x000fe20003f64270 */
[----:B------:R-:W2:Y:S01]  /*3350*/  MUFU.TANH R70, R70 ;  /* 0x0000004600467308 */ /* 0x000ea20000002400 */
[----:B-----5:R-:W-:Y:S01]  /*3360*/  FSEL R49, R11, -INF , P2 ;  /* 0xff8000000b317808 */ /* 0x020fe20001000000 */
[----:B------:R-:W-:Y:S01]  /*3370*/  FFMA.FTZ R11, R48, UR10, -R60 ;  /* 0x0000000a300b7c23 */ /* 0x000fe2000801083c */
[----:B------:R-:W-:Y:S02]  /*3380*/  FMNMX.FTZ R76, R13, R76, !PT ;  /* 0x0000004c0d4c7209 */ /* 0x000fe40007810000 */
[----:B------:R-:W-:-:S02]  /*3390*/  ISETP.GT.AND P2, PT, R75, 0x41, PT ;  /* 0x000000414b00780c */ /* 0x000fc40003f44270 */
[----:B------:R-:W-:Y:S01]  /*33a0*/  FSEL R10, R10, -INF , P3 ;  /* 0xff8000000a0a7808 */ /* 0x000fe20001800000 */
[----:B------:R-:W4:Y:S01]  /*33b0*/  MUFU.TANH R71, R71 ;  /* 0x0000004700477308 */ /* 0x000f220000002400 */
[----:B------:R-:W-:Y:S02]  /*33c0*/  FMNMX.FTZ R15, R49, R76, !PT ;  /* 0x0000004c310f7209 */ /* 0x000fe40007810000 */
[----:B------:R-:W-:Y:S02]  /*33d0*/  ISETP.GT.AND P3, PT, R75, 0x48, PT ;  /* 0x000000484b00780c */ /* 0x000fe40003f64270 */
[----:B---3--:R-:W-:Y:S01]  /*33e0*/  FSEL R48, R9, -INF , P2 ;  /* 0xff80000009307808 */ /* 0x008fe20001000000 */
[--C-:B------:R-:W-:Y:S01]  /*33f0*/  FFMA.FTZ R9, R47, UR10, -R60.reuse ;  /* 0x0000000a2f097c23 */ /* 0x100fe2000801083c */
[----:B------:R-:W-:Y:S01]  /*3400*/  FMNMX.FTZ R15, R10, R15, !PT ;  /* 0x0000000f0a0f7209 */ /* 0x000fe20007810000 */
[----:B------:R-:W3:Y:S01]  /*3410*/  MUFU.TANH R68, R68 ;  /* 0x0000004400447308 */ /* 0x000ee20000002400 */
[----:B------:R-:W-:Y:S01]  /*3420*/  ISETP.GT.AND P2, PT, R75, 0x49, PT ;  /* 0x000000494b00780c */ /* 0x000fe20003f44270 */
[--C-:B------:R-:W-:Y:S01]  /*3430*/  FFMA.FTZ R47, R39, UR10, -R60.reuse ;  /* 0x0000000a272f7c23 */ /* 0x100fe2000801083c */
[----:B------:R-:W-:Y:S01]  /*3440*/  FSEL R66, R66, -INF , P3 ;  /* 0xff80000042427808 */ /* 0x000fe20001800000 */
[----:B------:R-:W-:Y:S01]  /*3450*/  FFMA.FTZ R39, R41, UR10, -R60 ;  /* 0x0000000a29277c23 */ /* 0x000fe2000801083c */
[----:B------:R-:W-:-:S02]  /*3460*/  FMNMX.FTZ R15, R48, R15, !PT ;  /* 0x0000000f300f7209 */ /* 0x000fc40007810000 */
[----:B------:R-:W-:Y:S01]  /*3470*/  ISETP.GT.AND P3, PT, R75, 0x50, PT ;  /* 0x000000504b00780c */ /* 0x000fe20003f64270 */
[----:B------:R-:W5:Y:S01]  /*3480*/  MUFU.TANH R69, R69 ;  /* 0x0000004500457308 */ /* 0x000f620000002400 */
[----:B0-----:R-:W-:Y:S02]  /*3490*/  FSEL R67, R67, -INF , P2 ;  /* 0xff80000043437808 */ /* 0x001fe40001000000 */
[----:B------:R-:W-:Y:S02]  /*34a0*/  FMNMX.FTZ R76, R66, R15, !PT ;  /* 0x0000000f424c7209 */ /* 0x000fe40007810000 */
[----:B------:R-:W-:Y:S02]  /*34b0*/  ISETP.GT.AND P2, PT, R75, 0x51, PT ;  /* 0x000000514b00780c */ /* 0x000fe40003f44270 */
[----:B-1----:R-:W-:Y:S01]  /*34c0*/  FSEL R74, R74, -INF , P3 ;  /* 0xff8000004a4a7808 */ /* 0x002fe20001800000 */
[----:B------:R-:W0:Y:S01]  /*34d0*/  MUFU.TANH R72, R72 ;  /* 0x0000004800487308 */ /* 0x000e220000002400 */
[----:B------:R-:W-:-:S02]  /*34e0*/  FMNMX.FTZ R15, R67, R76, !PT ;  /* 0x0000004c430f7209 */ /* 0x000fc40007810000 */
[C---:B------:R-:W-:Y:S02]  /*34f0*/  ISETP.GT.AND P3, PT, R75.reuse, 0x58, PT ;  /* 0x000000584b00780c */ /* 0x040fe40003f64270 */
[----:B--2---:R-:W-:Y:S02]  /*3500*/  FSEL R70, R70, -INF , P2 ;  /* 0xff80000046467808 */ /* 0x004fe40001000000 */
[----:B------:R-:W-:Y:S01]  /*3510*/  FMNMX.FTZ R15, R74, R15, !PT ;  /* 0x0000000f4a0f7209 */ /* 0x000fe20007810000 */
[----:B------:R-:W1:Y:S01]  /*3520*/  MUFU.TANH R73, R73 ;  /* 0x0000004900497308 */ /* 0x000e620000002400 */
[----:B------:R-:W-:Y:S02]  /*3530*/  ISETP.GT.AND P2, PT, R75, 0x59, PT ;  /* 0x000000594b00780c */ /* 0x000fe40003f44270 */
[----:B----4-:R-:W-:Y:S02]  /*3540*/  FSEL R71, R71, -INF , P3 ;  /* 0xff80000047477808 */ /* 0x010fe40001800000 */
[----:B------:R-:W-:-:S02]  /*3550*/  FMNMX.FTZ R76, R70, R15, !PT ;  /* 0x0000000f464c7209 */ /* 0x000fc40007810000 */
[----:B------:R-:W-:Y:S01]  /*3560*/  ISETP.GT.AND P3, PT, R75, 0x60, PT ;  /* 0x000000604b00780c */ /* 0x000fe20003f64270 */
[----:B------:R-:W2:Y:S01]  /*3570*/  MUFU.TANH R61, R61 ;  /* 0x0000003d003d7308 */ /* 0x000ea20000002400 */
[----:B---3--:R-:W-:Y:S02]  /*3580*/  FSEL R68, R68, -INF , P2 ;  /* 0xff80000044447808 */ /* 0x008fe40001000000 */
[----:B------:R-:W-:Y:S02]  /*3590*/  FMNMX.FTZ R15, R71, R76, !PT ;  /* 0x0000004c470f7209 */ /* 0x000fe40007810000 */
[----:B------:R-:W-:Y:S02]  /*35a0*/  ISETP.GT.AND P2, PT, R75, 0x61, PT ;  /* 0x000000614b00780c */ /* 0x000fe40003f44270 */
[----:B-----5:R-:W-:Y:S01]  /*35b0*/  FSEL R69, R69, -INF , P3 ;  /* 0xff80000045457808 */ /* 0x020fe20001800000 */
[----:B------:R-:W3:Y:S01]  /*35c0*/  MUFU.TANH R63, R63 ;  /* 0x0000003f003f7308 */ /* 0x000ee20000002400 */
        /* <DEDUP_REMOVED lines=17> */
[----:B0-----:R-:W-:Y:S02]  /*36e0*/  FSEL R62, R62, -INF , P2 ;  /* 0xff8000003e3e7808 */ /* 0x001fe40001000000 */
[----:B------:R-:W-:Y:S01]  /*36f0*/  FMNMX.FTZ R15, R63, R76, !PT ;  /* 0x0000004c3f0f7209 */ /* 0x000fe20007810000 */
[----:B------:R-:W-:Y:S01]  /*3700*/  MUFU.EX2 R6, R6 ;  /* 0x0000000600067308 */ /* 0x000fe20000000800 */
[----:B------:R-:W-:Y:S02]  /*3710*/  ISETP.GT.AND P2, PT, R75, 0x79, PT ;  /* 0x000000794b00780c */ /* 0x000fe40003f44270 */
[----:B-1----:R-:W-:Y:S02]  /*3720*/  FSEL R65, R65, -INF , P3 ;  /* 0xff80000041417808 */ /* 0x002fe40001800000 */
[----:B------:R-:W-:-:S03]  /*3730*/  FMNMX.FTZ R76, R62, R15, !PT ;  /* 0x0000000f3e4c7209 */ /* 0x000fc60007810000 */
[----:B------:R-:W0:Y:S01]  /*3740*/  MUFU.EX2 R7, R7 ;  /* 0x0000000700077308 */ /* 0x000e220000000800 */
[----:B--2---:R-:W-:Y:S02]  /*3750*/  FSEL R64, R64, -INF , P2 ;  /* 0xff80000040407808 */ /* 0x004fe40001000000 */
[----:B------:R-:W-:Y:S01]  /*3760*/  FMNMX.FTZ R15, R65, R76, !PT ;  /* 0x0000004c410f7209 */ /* 0x000fe20007810000 */
[----:B------:R-:W-:-:S01]  /*3770*/  FFMA.FTZ R76, R37, UR10, -R60 ;  /* 0x0000000a254c7c23 */ /* 0x000fc2000801083c */
[--C-:B------:R-:W-:Y:S01]  /*3780*/  FFMA.FTZ R37, R26, UR10, -R60.reuse ;  /* 0x0000000a1a257c23 */ /* 0x100fe2000801083c */
[----:B------:R-:W-:-:S01]  /*3790*/  FFMA.FTZ R26, R27, UR10, -R60 ;  /* 0x0000000a1b1a7c23 */ /* 0x000fc2000801083c */
[----:B------:R-:W-:Y:S01]  /*37a0*/  FMNMX.FTZ R15, R64, R15, !PT ;  /* 0x0000000f400f7209 */ /* 0x000fe20007810000 */
[----:B------:R-:W1:Y:S04]  /*37b0*/  MUFU.EX2 R8, R8 ;  /* 0x0000000800087308 */ /* 0x000e680000000800 */
[----:B------:R-:W2:Y:S04]  /*37c0*/  SHFL.BFLY PT, R78, R15, 0x2, 0x1f ;  /* 0x0c401f000f4e7f89 */ /* 0x000ea800000e0000 */
[----:B------:R-:W3:Y:S01]  /*37d0*/  MUFU.EX2 R53, R53 ;  /* 0x0000003500357308 */ /* 0x000ee20000000800 */
[----:B0-----:R-:W-:-:S07]  /*37e0*/  FADD.FTZ R81, R6, R7 ;  /* 0x0000000706517221 */ /* 0x001fce0000010000 */
[----:B------:R-:W-:Y:S01]  /*37f0*/  MUFU.EX2 R28, R28 ;  /* 0x0000001c001c7308 */ /* 0x000fe20000000800 */
[----:B-1----:R-:W-:-:S07]  /*3800*/  FADD.FTZ R80, R8, R81 ;  /* 0x0000005108507221 */ /* 0x002fce0000010000 */
[----:B------:R-:W-:Y:S01]  /*3810*/  MUFU.EX2 R25, R25 ;  /* 0x0000001900197308 */ /* 0x000fe20000000800 */
[----:B---3--:R-:W-:Y:S02]  /*3820*/  F2FP.SATFINITE.E4M3.F32.PACK_AB_MERGE_C R149, R53, R8, RZ ;  /* 0x000000083595723e */ /* 0x008fe400048070ff */
[----:B--2---:R-:W-:Y:S02]  /*3830*/  FMNMX.FTZ R78, R15, R78, !PT ;  /* 0x0000004e0f4e7209 */ /* 0x004fe40007810000 */
[----:B------:R-:W-:-:S03]  /*3840*/  F2FP.SATFINITE.E4M3.F32.PACK_AB_MERGE_C R149, R7, R6, R149 ;  /* 0x000000060795723e */ /* 0x000fc60004807095 */
[----:B------:R-:W-:Y:S01]  /*3850*/  MUFU.EX2 R20, R77 ;  /* 0x0000004d00147308 */ /* 0x000fe20000000800 */
[----:B------:R-:W0:Y:S07]  /*3860*/  SHFL.BFLY PT, R15, R78, 0x1, 0x1f ;  /* 0x0c201f004e0f7f89 */ /* 0x000e2e00000e0000 */
[----:B------:R-:W1:Y:S08]  /*3870*/  MUFU.EX2 R21, R21 ;  /* 0x0000001500157308 */ /* 0x000e700000000800 */
[----:B------:R-:W-:Y:S08]  /*3880*/  MUFU.EX2 R12, R12 ;  /* 0x0000000c000c7308 */ /* 0x000ff00000000800 */
[----:B------:R-:W-:Y:S01]  /*3890*/  MUFU.EX2 R11, R11 ;  /* 0x0000000b000b7308 */ /* 0x000fe20000000800 */
[----:B0-----:R-:W-:Y:S01]  /*38a0*/  FMNMX.FTZ R15, R78, R15, !PT ;  /* 0x0000000f4e0f7209 */ /* 0x001fe20007810000 */
[----:B------:R-:W-:Y:S01]  /*38b0*/  IMAD.U32 R78, RZ, RZ, UR10 ;  /* 0x0000000aff4e7e24 */ /* 0x000fe2000f8e00ff */
[----:B-1----:R-:W-:-:S02]  /*38c0*/  F2FP.SATFINITE.E4M3.F32.PACK_AB_MERGE_C R151, R21, R20, RZ ;  /* 0x000000141597723e */ /* 0x002fc400048070ff */
[C---:B------:R-:W-:Y:S01]  /*38d0*/  FSETP.NEU.FTZ.AND P2, PT, R15.reuse, -INF , PT ;  /* 0xff8000000f00780b */ /* 0x040fe20003f5d000 */
[----:B------:R-:W-:-:S01]  /*38e0*/  FFMA.FTZ R41, R15, R78, -8 ;  /* 0xc10000000f297423 */ /* 0x000fc2000001004e */
[----:B------:R-:W-:Y:S01]  /*38f0*/  F2FP.SATFINITE.E4M3.F32.PACK_AB_MERGE_C R151, R25, R28, R151 ;  /* 0x0000001c1997723e */ /* 0x000fe20004807097 */
        /* <DEDUP_REMOVED lines=19> */
[----:B------:R-:W-:-:S02]  /*3a30*/  @!P1 VIADD R48, R2, 0x19c40 ;  /* 0x00019c4002309836 */ /* 0x000fc40000000000 */
[----:B------:R-:W-:-:S01]  /*3a40*/  FFMA.FTZ R24, R24, UR10, -R41 ;  /* 0x0000000a18187c23 */ /* 0x000fc20008010829 */
[--C-:B------:R-:W-:Y:S01]  /*3a50*/  FFMA.FTZ R59, R59, UR10, -R41.reuse ;  /* 0x0000000a3b3b7c23 */ /* 0x100fe20008010829 */
[----:B------:R-:W-:-:S01]  /*3a60*/  FFMA.FTZ R14, R14, UR10, -R41 ;  /* 0x0000000a0e0e7c23 */ /* 0x000fc20008010829 */
[--C-:B------:R-:W-:Y:S01]  /*3a70*/  FFMA.FTZ R10, R10, UR10, -R41.reuse ;  /* 0x0000000a0a0a7c23 */ /* 0x100fe20008010829 */
[----:B------:R-:W-:Y:S01]  /*3a80*/  @!P1 PRMT R48, RZ, 0x654, R48 ;  /* 0x00000654ff309816 */ /* 0x000fe20000000030 */
[----:B------:R-:W1:Y:S01]  /*3a90*/  MUFU.EX2 R60, R60 ;  /* 0x0000003c003c7308 */ /* 0x000e620000000800 */
[----:B------:R-:W-:-:S01]  /*3aa0*/  FFMA.FTZ R66, R66, UR10, -R41 ;  /* 0x0000000a42427c23 */ /* 0x000fc20008010829 */
[--C-:B------:R-:W-:Y:S01]  /*3ab0*/  FFMA.FTZ R67, R67, UR10, -R41.reuse ;  /* 0x0000000a43437c23 */ /* 0x100fe20008010829 */
[----:B------:R2:W-:Y:S01]  /*3ac0*/  @!P1 SYNCS.ARRIVE.TRANS64.RED.A1T0 RZ, [R48+URZ], RZ ;  /* 0x000000ff30ff99a7 */ /* 0x0005e2000810043f */
[----:B------:R-:W-:-:S01]  /*3ad0*/  FFMA.FTZ R74, R74, UR10, -R41 ;  /* 0x0000000a4a4a7c23 */ /* 0x000fc20008010829 */
[--C-:B------:R-:W-:Y:S01]  /*3ae0*/  FFMA.FTZ R71, R71, UR10, -R41.reuse ;  /* 0x0000000a47477c23 */ /* 0x100fe20008010829 */
[----:B------:R-:W-:-:S01]  /*3af0*/  FFMA.FTZ R68, R68, UR10, -R41 ;  /* 0x0000000a44447c23 */ /* 0x000fc20008010829 */
[----:B------:R-:W-:Y:S01]  /*3b00*/  FFMA.FTZ R69, R69, UR10, -R41 ;  /* 0x0000000a45457c23 */ /* 0x000fe20008010829 */
        /* <DEDUP_REMOVED lines=10> */
[----:B------:R-:W-:-:S02]  /*3bb0*/  IMAD.MOV.U32 R90, RZ, RZ, R135 ;  /* 0x000000ffff5a7224 */ /* 0x000fc400078e0087 */
[----:B------:R-:W-:-:S04]  /*3bc0*/  IMAD.MOV.U32 R89, RZ, RZ, R135 ;  /* 0x000000ffff597224 */ /* 0x000fc800078e0087 */
[----:B------:R-:W0:Y:S01]  /*3bd0*/  MUFU.EX2 R57, R57 ;  /* 0x0000003900397308 */ /* 0x000e220000000800 */
[----:B---3--:R-:W-:-:S01]  /*3be0*/  FADD.FTZ R79, R75, R78 ;  /* 0x0000004e4b4f7221 */ /* 0x008fc20000010000 */
[----:B------:R-:W-:-:S04]  /*3bf0*/  F2FP.SATFINITE.E4M3.F32.PACK_AB_MERGE_C R60, R75, R60, RZ ;  /* 0x0000003c4b3c723e */ /* 0x000fc800048070ff */
[----:B------:R-:W-:Y:S02]  /*3c00*/  F2FP.SATFINITE.E4M3.F32.PACK_AB_MERGE_C R148, R52, R27, R60 ;  /* 0x0000001b3494723e */ /* 0x000fe4000480703c */
[----:B------:R-:W1:Y:S01]  /*3c10*/  MUFU.EX2 R56, R56 ;  /* 0x0000003800387308 */ /* 0x000e620000000800 */
[----:B--2---:R-:W-:-:S07]  /*3c20*/  FADD.FTZ R48, R32, R79 ;  /* 0x0000004f20307221 */ /* 0x004fce0000010000 */
[----:B------:R2:W-:Y:S01]  /*3c30*/  MUFU.EX2 R77, R49 ;  /* 0x00000031004d7308 */ /* 0x0005e20000000800 */
[----:B0-----:R-:W-:-:S07]  /*3c40*/  FADD.FTZ R79, R57, R48 ;  /* 0x00000030394f7221 */ /* 0x001fce0000010000 */
[----:B------:R-:W0:Y:S01]  /*3c50*/  MUFU.EX2 R55, R55 ;  /* 0x0000003700377308 */ /* 0x000e220000000800 */
[----:B--2---:R-:W-:-:S01]  /*3c60*/  FADD.FTZ R49, R53, R80 ;  /* 0x0000005035317221 */ /* 0x004fc20000010000 */
[----:B-1----:R-:W-:-:S03]  /*3c70*/  FADD.FTZ R48, R56, R79 ;  /* 0x0000004f38307221 */ /* 0x002fc60000010000 */
[----:B------:R-:W-:Y:S01]  /*3c80*/  FADD.FTZ R78, R28, R49 ;  /* 0x000000311c4e7221 */ /* 0x000fe20000010000 */
[----:B------:R-:W-:-:S01]  /*3c90*/  FFMA.FTZ R49, R70, UR10, -R41 ;  /* 0x0000000a46317c23 */ /* 0x000fc20008010829 */
[----:B------:R-:W-:Y:S01]  /*3ca0*/  FFMA.FTZ R41, R64, UR10, -R41 ;  /* 0x0000000a40297c23 */ /* 0x000fe20008010829 */
[----:B------:R-:W1:Y:S01]  /*3cb0*/  MUFU.EX2 R24, R24 ;  /* 0x0000001800187308 */ /* 0x000e620000000800 */
[----:B------:R-:W-:-:S04]  /*3cc0*/  FADD.FTZ R81, R25, R78 ;  /* 0x0000004e19517221 */ /* 0x000fc80000010000 */
[----:B------:R-:W-:-:S03]  /*3cd0*/  FADD.FTZ R70, R20, R81 ;  /* 0x0000005114467221 */ /* 0x000fc60000010000 */
[----:B------:R-:W2:Y:S01]  /*3ce0*/  MUFU.EX2 R29, R29 ;  /* 0x0000001d001d7308 */ /* 0x000ea20000000800 */
[----:B------:R-:W-:-:S01]  /*3cf0*/  FADD.FTZ R81, R21, R70 ;  /* 0x0000004615517221 */ /* 0x000fc20000010000 */
[C---:B0-----:R-:W-:Y:S01]  /*3d00*/  FADD.FTZ R79, R55.reuse, R48 ;  /* 0x00000030374f7221 */ /* 0x041fe20000010000 */
[----:B------:R-:W-:Y:S02]  /*3d10*/  F2FP.SATFINITE.E4M3.F32.PACK_AB_MERGE_C R55, R55, R56, RZ ;  /* 0x000000383737723e */ /* 0x000fe400048070ff */
[----:B------:R-:W-:Y:S02]  /*3d20*/  FADD.FTZ R70, R12, R81 ;  /* 0x000000510c467221 */ /* 0x000fe40000010000 */
[----:B------:R-:W-:Y:S01]  /*3d30*/  F2FP.SATFINITE.E4M3.F32.PACK_AB_MERGE_C R150, R57, R32, R55 ;  /* 0x000000203996723e */ /* 0x000fe20004807037 */
        /* <DEDUP_REMOVED lines=52> */
[C---:B--2---:R-:W-:Y:S01]  /*4080*/  F2FP.SATFINITE.E4M3.F32.PACK_AB_MERGE_C R66, R67.reuse, R66, RZ ;  /* 0x000000424342723e */ /* 0x044fe200048070ff */
[----:B------:R-:W-:-:S03]  /*4090*/  FADD.FTZ R67, R67, R6 ;  /* 0x0000000643437221 */ /* 0x000fc60000010000 */
[----:B------:R-:W-:-:S03]  /*40a0*/  F2FP.SATFINITE.E4M3.F32.PACK_AB_MERGE_C R140, R13, R10, R66 ;  /* 0x0000000a0d8c723e */ /* 0x000fc60004807042 */
        /* <DEDUP_REMOVED lines=17> */
[C---:B--2---:R-:W-:Y:S01]  /*41c0*/  F2FP.SATFINITE.E4M3.F32.PACK_AB_MERGE_C R71, R68.reuse, R71, RZ ;  /* 0x000000474447723e */ /* 0x044fe200048070ff */
[----:B------:R-:W-:-:S03]  /*41d0*/  FADD.FTZ R68, R68, R7 ;  /* 0x0000000744447221 */ /* 0x000fc60000010000 */
[----:B------:R-:W-:-:S03]  /*41e0*/  F2FP.SATFINITE.E4M3.F32.PACK_AB_MERGE_C R142, R49, R2, R71 ;  /* 0x00000002318e723e */ /* 0x000fc60004807047 */
[----:B------:R-:W1:Y:S08]  /*41f0*/  MUFU.EX2 R34, R34 ;  /* 0x0000002200227308 */ /* 0x000e700000000800 */
[----:B------:R-:W2:Y:S01]  /*4200*/  MUFU.EX2 R69, R69 ;  /* 0x0000004500457308 */ /* 0x000ea20000000800 */
[----:B0-----:R-:W-:-:S07]  /*4210*/  F2FP.SATFINITE.E4M3.F32.PACK_AB_MERGE_C R9, R37, R30, RZ ;  /* 0x0000001e2509723e */ /* 0x001fce00048070ff */
[----:B------:R-:W0:Y:S01]  /*4220*/  MUFU.EX2 R31, R31 ;  /* 0x0000001f001f7308 */ /* 0x000e220000000800 */
[----:B-1----:R-:W-:-:S07]  /*4230*/  FADD.FTZ R6, R34, R33 ;  /* 0x0000002122067221 */ /* 0x002fce0000010000 */
[----:B------:R-:W1:Y:S01]  /*4240*/  MUFU.EX2 R72, R72 ;  /* 0x0000004800487308 */ /* 0x000e620000000800 */
[----:B--2---:R-:W-:-:S07]  /*4250*/  FADD.FTZ R7, R69, R68 ;  /* 0x0000004445077221 */ /* 0x004fce0000010000 */
[----:B------:R-:W2:Y:S01]  /*4260*/  MUFU.EX2 R73, R73 ;  /* 0x0000004900497308 */ /* 0x000ea20000000800 */
[C---:B0-----:R-:W-:Y:S01]  /*4270*/  F2FP.SATFINITE.E4M3.F32.PACK_AB_MERGE_C R137, R31.reuse, R34, R9 ;  /* 0x000000221f89723e */ /* 0x041fe20004807009 */
        /* <DEDUP_REMOVED lines=8> */
[C---:B0-----:R-:W-:Y:S01]  /*4300*/  F2FP.SATFINITE.E4M3.F32.PACK_AB_MERGE_C R73, R8.reuse, R73, RZ ;  /* 0x000000490849723e */ /* 0x041fe200048070ff */
[----:B------:R-:W-:-:S03]  /*4310*/  FADD.FTZ R8, R8, R7 ;  /* 0x0000000708087221 */ /* 0x000fc60000010000 */
[----:B------:R-:W-:-:S03]  /*4320*/  F2FP.SATFINITE.E4M3.F32.PACK_AB_MERGE_C R136, R72, R69, R73 ;  /* 0x000000454888723e */ /* 0x000fc60004807049 */
[----:B------:R-:W-:Y:S01]  /*4330*/  MUFU.EX2 R5, R5 ;  /* 0x0000000500057308 */ /* 0x000fe20000000800 */
[----:B-1----:R-:W-:-:S07]  /*4340*/  FADD.FTZ R12, R26, R37 ;  /* 0x000000251a0c7221 */ /* 0x002fce0000010000 */
[----:B------:R-:W0:Y:S01]  /*4350*/  MUFU.EX2 R4, R4 ;  /* 0x0000000400047308 */ /* 0x000e220000000800 */
[----:B--2---:R-:W-:-:S07]  /*4360*/  FADD.FTZ R7, R63, R8 ;  /* 0x000000083f077221 */ /* 0x004fce0000010000 */
[----:B------:R-:W1:Y:S08]  /*4370*/  MUFU.EX2 R3, R3 ;  /* 0x0000000300037308 */ /* 0x000e700000000800 */
[----:B------:R-:W2:Y:S01]  /*4380*/  MUFU.EX2 R62, R62 ;  /* 0x0000003e003e7308 */ /* 0x000ea20000000800 */
[----:B0-----:R-:W-:-:S07]  /*4390*/  F2FP.SATFINITE.E4M3.F32.PACK_AB_MERGE_C R9, R4, R5, RZ ;  /* 0x000000050409723e */ /* 0x001fce00048070ff */
[----:B------:R-:W0:Y:S01]  /*43a0*/  MUFU.EX2 R65, R65 ;  /* 0x0000004100417308 */ /* 0x000e220000000800 */
[----:B-1----:R-:W-:-:S01]  /*43b0*/  FADD.FTZ R12, R3, R12 ;  /* 0x0000000c030c7221 */ /* 0x002fc20000010000 */
[----:B------:R-:W-:-:S03]  /*43c0*/  F2FP.SATFINITE.E4M3.F32.PACK_AB_MERGE_C R139, R3, R26, R9 ;  /* 0x0000001a038b723e */ /* 0x000fc60004807009 */
[----:B------:R-:W-:-:S03]  /*43d0*/  FADD.FTZ R5, R5, R12 ;  /* 0x0000000c05057221 */ /* 0x000fc60000010000 */
[----:B------:R-:W1:Y:S01]  /*43e0*/  MUFU.EX2 R6, R41 ;  /* 0x0000002900067308 */ /* 0x000e620000000800 */
[----:B--2---:R-:W-:-:S04]  /*43f0*/  FADD.FTZ R2, R62, R7 ;  /* 0x000000073e027221 */ /* 0x004fc80000010000 */
[----:B0-----:R-:W-:Y:S01]  /*4400*/  FADD.FTZ R3, R65, R2 ;  /* 0x0000000241037221 */ /* 0x001fe20000010000 */
[----:B------:R-:W-:-:S01]  /*4410*/  FADD.FTZ R2, R4, R5 ;  /* 0x0000000504027221 */ /* 0x000fc20000010000 */
[C---:B-1----:R-:W-:Y:S02]  /*4420*/  F2FP.SATFINITE.E4M3.F32.PACK_AB_MERGE_C R7, R6.reuse, R65, RZ ;  /* 0x000000410607723e */ /* 0x042fe400048070ff */
[----:B------:R-:W-:-:S02]  /*4430*/  FADD.FTZ R3, R6, R3 ;  /* 0x0000000306037221 */ /* 0x000fc40000010000 */
[----:B------:R-:W-:Y:S01]  /*4440*/  F2FP.SATFINITE.E4M3.F32.PACK_AB_MERGE_C R138, R62, R63, R7 ;  /* 0x0000003f3e8a723e */ /* 0x000fe20004807007 */
        /* <DEDUP_REMOVED lines=29> */
[----:B------:R-:W-:-:S05]  /*4620*/  ULDC UR19, c[0x0][0x988] ;  /* 0x0002620000137ab9 */ /* 0x000fca0000000800 */
.L_x_9654:
[----:B------:R-:W-:-:S04]  /*4630*/  UISETP.NE.AND UP0, UPT, UR21, 0x1, UPT ;  /* 0x000000011500788c */ /* 0x000fc8000bf05270 */
[----:B------:R-:W-:-:S04]  /*4640*/  USEL UR36, URZ, 0x1, UP0 ;  /* 0x000000013f247887 */ /* 0x000fc80008000000 */
[----:B------:R-:W-:Y:S01]  /*4650*/  ULOP3.LUT UR36, UR20, UR36, URZ, 0x3c, !UPT ;  /* 0x0000002414247292 */ /* 0x000fe2000f8e3c3f */
[----:B------:R-:W-:Y:S11]  /*4660*/  @!P0 BRA `(.L_x_9645) ;  /* 0x0000000000048947 */ /* 0x000ff60003800000 */
[----:B------:R-:W-:Y:S01]  /*4670*/  BPT.TRAP 0x1 ;  /* 0x000000040000795c */ /* 0x000fe20000300000 */
.L_x_9645:
        /* <DEDUP_REMOVED lines=9> */
.L_x_9646:
[----:B-1----:R-:W-:Y:S05]  /*4710*/  @P2 BRA `(.L_x_9647) ;  /* 0x0000000000082947 */ /* 0x002fea0003800000 */
[----:B------:R-:W1:Y:S02]  /*4720*/  SYNCS.PHASECHK.TRANS64.TRYWAIT P2, [UR22+0x19c30], R4 ;  /* 0x019c3004ff0075a7 */ /* 0x000e640008040156 */
[----:B-1----:R-:W-:Y:S05]  /*4730*/  @!P2 BRA `(.L_x_9648) ;  /* 0x000000c40040a947 */ /* 0x002fea0003800000 */
.L_x_9647:
        /* <DEDUP_REMOVED lines=17> */
.L_x_9649:
[----:B------:R-:W-:Y:S01]  /*4850*/  ULEA UR14, UR21, UR44, 0x3 ;  /* 0x0000002c150e7291 */ /* 0x000fe2000f8e183f */
[----:B01----:R-:W-:-:S05]  /*4860*/  IMAD.U32 R4, RZ, RZ, UR20 ;  /* 0x00000014ff047e24 */ /* 0x003fca000f8e00ff */
[----:B------:R-:W-:-:S04]  /*4870*/  SHF.L.U32 R4, R4, 0x1f, RZ ;  /* 0x0000001f04047819 */ /* 0x000fc800000006ff */
[----:B------:R0:W1:Y:S01]  /*4880*/  SYNCS.PHASECHK.TRANS64.TRYWAIT P2, [UR14+0x19c50], R4 ;  /* 0x019c5004ff0075a7 */ /* 0x000062000804014e */
[----:B------:R-:W-:Y:S05]  /*4890*/  @!P0 BRA `(.L_x_9650) ;  /* 0x0000000000048947 */ /* 0x000fea0003800000 */
[----:B------:R-:W-:Y:S01]  /*48a0*/  BPT.TRAP 0x1 ;  /* 0x000000040000795c */ /* 0x000fe20000300000 */
.L_x_9650:
        /* <DEDUP_REMOVED lines=68> */
.L_x_9651:
[----:B------:R-:W-:Y:S01]  /*4cf0*/  UMOV UR6, 0xffffff80 ;  /* 0xffffff8000067882 */ /* 0x000fe20000000000 */
[----:B------:R-:W-:Y:S01]  /*4d00*/  IMAD.MOV.U32 R48, RZ, RZ, -0x2 ;  /* 0xfffffffeff307424 */ /* 0x000fe200078e00ff */
[----:B------:R-:W-:Y:S01]  /*4d10*/  UIMAD UR6, UR18, UR6, 0x1 ;  /* 0x00000001120674a4 */ /* 0x000fe2000f8e0206 */
[----:B01----:R0:W1:Y:S01]  /*4d20*/  MUFU.TANH R4, R56 ;  /* 0x0000003800047308 */ /* 0x0030620000002400 */
[C---:B------:R-:W-:Y:S01]  /*4d30*/  FMUL.FTZ R45, R0.reuse, R57 ;  /* 0x00000039002d7220 */ /* 0x040fe20000410000 */
[C---:B------:R-:W-:Y:S01]  /*4d40*/  FMUL.FTZ R46, R0.reuse, R58 ;  /* 0x0000003a002e7220 */ /* 0x040fe20000410000 */
[----:B------:R-:W-:Y:S01]  /*4d50*/  UIMAD UR6, UR52, 0xc0, UR6 ;  /* 0x000000c0340678a4 */ /* 0x000fe2000f8e0206 */
[C---:B------:R-:W-:Y:S01]  /*4d60*/  FMUL.FTZ R60, R0.reuse, R60 ;  /* 0x0000003c003c7220 */ /* 0x040fe20000410000 */
[C---:B------:R-:W-:Y:S01]  /*4d70*/  FMUL.FTZ R49, R0.reuse, R61 ;  /* 0x0000003d00317220 */ /* 0x040fe20000410000 */
[C---:B------:R-:W-:Y:S01]  /*4d80*/  FMUL.FTZ R64, R0.reuse, R64 ;  /* 0x0000004000407220 */ /* 0x040fe20000410000 */
[----:B------:R-:W-:Y:S01]  /*4d90*/  UIADD3 UR6, -UR49, UR6, UR48 ;  /* 0x0000000631067290 */ /* 0x000fe2000fffe130 */
[----:B------:R-:W2:Y:S01]  /*4da0*/  MUFU.TANH R45, R45 ;  /* 0x0000002d002d7308 */ /* 0x000ea20000002400 */
[C---:B------:R-:W-:Y:S01]  /*4db0*/  FMUL.FTZ R55, R0.reuse, R69 ;  /* 0x0000004500377220 */ /* 0x040fe20000410000 */
[C---:B------:R-:W-:Y:S01]  /*4dc0*/  FMUL.FTZ R57, R0.reuse, R73 ;  /* 0x0000004900397220 */ /* 0x040fe20000410000 */
[C---:B------:R-:W-:Y:S01]  /*4dd0*/  FMUL.FTZ R61, R0.reuse, R81 ;  /* 0x00000051003d7220 */ /* 0x040fe20000410000 */
[----:B------:R-:W-:Y:S01]  /*4de0*/  FMUL.FTZ R85, R0, R85 ;  /* 0x0000005500557220 */ /* 0x000fe20000410000 */
[----:B------:R-:W-:-:S02]  /*4df0*/  IMAD R47, R17, R48, UR6 ;  /* 0x00000006112f7e24 */ /* 0x000fc4000f8e0230 */
[C---:B------:R-:W-:Y:S01]  /*4e00*/  FMUL.FTZ R48, R0.reuse, R59 ;  /* 0x0000003b00307220 */ /* 0x040fe20000410000 */
[----:B------:R-:W-:Y:S01]  /*4e10*/  FMUL.FTZ R59, R0, R76 ;  /* 0x0000004c003b7220 */ /* 0x000fe20000410000 */
[----:B------:R-:W-:Y:S01]  /*4e20*/  MUFU.TANH R49, R49 ;  /* 0x0000003100317308 */ /* 0x000fe20000002400 */
[----:B------:R-:W-:Y:S01]  /*4e30*/  IMAD.IADD R47, R22, 0x1, R47 ;  /* 0x00000001162f7824 */ /* 0x000fe200078e022f */
[----:B------:R-:W-:Y:S01]  /*4e40*/  UIADD3 UR6, UR44, 0x3000, URZ ;  /* 0x000030002c067890 */ /* 0x000fe2000fffe03f */
[----:B------:R-:W-:Y:S01]  /*4e50*/  WARPGROUP.ARRIVE ;  /* 0x00000000000079c5 */ /* 0x000fe20000000000 */
[----:B------:R-:W-:Y:S01]  /*4e60*/  UMOV UR7, 0x40000040 ;  /* 0x4000004000077882 */ /* 0x000fe20000000000 */
[----:B------:R-:W-:Y:S01]  /*4e70*/  UMOV UR10, UR19 ;  /* 0x00000013000a7c82 */ /* 0x000fe20008000000 */
[C---:B------:R-:W-:Y:S01]  /*4e80*/  ISETP.GT.AND P2, PT, R47.reuse, RZ, PT ;  /* 0x000000ff2f00720c */ /* 0x040fe20003f44270 */
[----:B------:R-:W-:Y:S01]  /*4e90*/  USHF.R.U32.HI UR6, URZ, 0x4, UR6 ;  /* 0x000000043f067899 */ /* 0x000fe20008011606 */
[----:B------:R-:W-:Y:S01]  /*4ea0*/  ISETP.GT.AND P3, PT, R47, 0x1, PT ;  /* 0x000000012f00780c */ /* 0x000fe20003f64270 */
[----:B------:R-:W-:Y:S01]  /*4eb0*/  MUFU.TANH R55, R55 ;  /* 0x0000003700377308 */ /* 0x000fe20000002400 */
[----:B------:R-:W-:Y:S01]  /*4ec0*/  FSEL R50, R7, -INF , P2 ;  /* 0xff80000007327808 */ /* 0x000fe20001000000 */
[----:B------:R-:W-:Y:S01]  /*4ed0*/  ULOP3.LUT UR6, UR6, 0x3fff, URZ, 0xc0, !UPT ;  /* 0x00003fff06067892 */ /* 0x000fe2000f8ec03f */
[C---:B------:R-:W-:Y:S01]  /*4ee0*/  ISETP.GT.AND P2, PT, R47.reuse, 0x8, PT ;  /* 0x000000082f00780c */ /* 0x040fe20003f44270 */
[----:B------:R-:W-:Y:S01]  /*4ef0*/  FMUL.FTZ R73, R0, R79 ;  /* 0x0000004f00497220 */ /* 0x000fe20000410000 */
[----:B------:R-:W-:Y:S01]  /*4f00*/  FSEL R8, R8, -INF , P3 ;  /* 0xff80000008087808 */ /* 0x000fe20001800000 */
[----:B------:R-:W-:Y:S01]  /*4f10*/  ULOP3.LUT UR6, UR6, 0x10000, URZ, 0xfc, !UPT ;  /* 0x0001000006067892 */ /* 0x000fe2000f8efc3f */
[----:B------:R-:W-:Y:S01]  /*4f20*/  FMNMX.FTZ R51, R50, R5, !PT ;  /* 0x0000000532337209 */ /* 0x000fe20007810000 */
[----:B------:R3:W4:Y:S01]  /*4f30*/  MUFU.TANH R7, R60 ;  /* 0x0000003c00077308 */ /* 0x0007220000002400 */
[----:B------:R-:W-:Y:S01]  /*4f40*/  ISETP.GT.AND P3, PT, R47, 0x9, PT ;  /* 0x000000092f00780c */ /* 0x000fe20003f64270 */
[----:B------:R-:W-:Y:S01]  /*4f50*/  UIMAD UR11, UR21, 0x300, UR6 ;  /* 0x00000300150b78a4 */ /* 0x000fe2000f8e0206 */
[----:B------:R-:W-:Y:S01]  /*4f60*/  FSEL R11, R11, -INF , P2 ;  /* 0xff8000000b0b7808 */ /* 0x000fe20001000000 */
[----:B------:R-:W-:Y:S01]  /*4f70*/  FMUL.FTZ R62, R0, R62 ;  /* 0x0000003e003e7220 */ /* 0x000fe20000410000 */
[----:B------:R-:W-:Y:S01]  /*4f80*/  FMNMX.FTZ R52, R8, R51, !PT ;  /* 0x0000003308347209 */ /* 0x000fe20007810000 */
[----:B------:R-:W-:Y:S01]  /*4f90*/  FMUL.FTZ R66, R0, R66 ;  /* 0x0000004200427220 */ /* 0x000fe20000410000 */
[----:B------:R-:W-:Y:S01]  /*4fa0*/  ISETP.GT.AND P2, PT, R47, 0x10, PT ;  /* 0x000000102f00780c */ /* 0x000fe20003f44270 */
[----:B------:R-:W-:Y:S01]  /*4fb0*/  MUFU.TANH R57, R57 ;  /* 0x0000003900397308 */ /* 0x000fe20000002400 */
[----:B------:R-:W-:Y:S01]  /*4fc0*/  FSEL R12, R12, -INF , P3 ;  /* 0xff8000000c0c7808 */ /* 0x000fe20001800000 */
[----:B------:R-:W-:Y:S01]  /*4fd0*/  UMOV UR6, UR11 ;  /* 0x0000000b00067c82 */ /* 0x000fe20008000000 */
[----:B------:R-:W-:Y:S01]  /*4fe0*/  FMNMX.FTZ R53, R11, R52, !PT ;  /* 0x000000340b357209 */ /* 0x000fe20007810000 */
[----:B------:R-:W-:Y:S01]  /*4ff0*/  QGMMA.64x96x32.F32.E4M3.E4M3 R88, R148, gdesc[UR4], R88, gsb0 ;  /* 0x0160000494587df3 */ /* 0x000fe20008000858 */
[----:B------:R-:W-:Y:S01]  /*5000*/  ISETP.GT.AND P3, PT, R47, 0x11, PT ;  /* 0x000000112f00780c */ /* 0x000fe20003f64270 */
[----:B------:R-:W-:Y:S01]  /*5010*/  FMUL.FTZ R67, R0, R67 ;  /* 0x0000004300437220 */ /* 0x000fe20000410000 */
[----:B------:R-:W-:Y:S01]  /*5020*/  FSEL R51, R15, -INF , P2 ;  /* 0xff8000000f337808 */ /* 0x000fe20001000000 */
[----:B------:R-:W-:Y:S01]  /*5030*/  MUFU.TANH R59, R59 ;  /* 0x0000003b003b7308 */ /* 0x000fe20000002400 */
[----:B------:R-:W-:Y:S01]  /*5040*/  FMNMX.FTZ R52, R12, R53, !PT ;  /* 0x000000350c347209 */ /* 0x000fe20007810000 */
[----:B------:R-:W-:Y:S01]  /*5050*/  UIADD3 UR6, UR11, 0x2, URZ ;  /* 0x000000020b067890 */ /* 0x000fe2000fffe03f */
[----:B------:R-:W-:Y:S01]  /*5060*/  ISETP.GT.AND P2, PT, R47, 0x18, PT ;  /* 0x000000182f00780c */ /* 0x000fe20003f44270 */
[----:B------:R-:W-:Y:S01]  /*5070*/  UMOV UR7, 0x40000040 ;  /* 0x4000004000077882 */ /* 0x000fe20000000000 */
[----:B------:R-:W-:-:S02]  /*5080*/  FSEL R20, R20, -INF , P3 ;  /* 0xff80000014147808 */ /* 0x000fc40001800000 */
[----:B------:R-:W-:Y:S01]  /*5090*/  FMNMX.FTZ R53, R51, R52, !PT ;  /* 0x0000003433357209 */ /* 0x000fe20007810000 */
[----:B------:R-:W-:Y:S01]  /*50a0*/  FMUL.FTZ R52, R0, R65 ;  /* 0x0000004100347220 */ /* 0x000fe20000410000 */
[----:B------:R-:W-:Y:S01]  /*50b0*/  ISETP.GT.AND P3, PT, R47, 0x19, PT ;  /* 0x000000192f00780c */ /* 0x000fe20003f64270 */
[----:B------:R5:W5:Y:S01]  /*50c0*/  MUFU.TANH R15, R64 ;  /* 0x00000040000f7308 */ /* 0x000b620000002400 */
[----:B------:R-:W-:Y:S02]  /*50d0*/  FSEL R25, R25, -INF , P2 ;  /* 0xff80000019197808 */ /* 0x000fe40001000000 */
[----:B------:R-:W-:Y:S02]  /*50e0*/  FMNMX.FTZ R54, R20, R53, !PT ;  /* 0x0000003514367209 */ /* 0x000fe40007810000 */
[----:B------:R-:W-:Y:S02]  /*50f0*/  ISETP.GT.AND P2, PT, R47, 0x20, PT ;  /* 0x000000202f00780c */ /* 0x000fe40003f44270 */
[----:B------:R-:W-:Y:S01]  /*5100*/  FSEL R26, R26, -INF , P3 ;  /* 0xff8000001a1a7808 */ /* 0x000fe20001800000 */
[----:B------:R-:W5:Y:S01]  /*5110*/  MUFU.TANH R52, R52 ;  /* 0x0000003400347308 */ /* 0x000f620000002400 */
[----:B------:R-:W-:Y:S01]  /*5120*/  FMNMX.FTZ R53, R25, R54, !PT ;  /* 0x0000003619357209 */ /* 0x000fe20007810000 */
[----:B------:R-:W-:Y:S01]  /*5130*/  FMUL.FTZ R54, R0, R68 ;  /* 0x0000004400367220 */ /* 0x000fe20000410000 */
[----:B------:R-:W-:-:S02]  /*5140*/  ISETP.GT.AND P3, PT, R47, 0x21, PT ;  /* 0x000000212f00780c */ /* 0x000fc40003f64270 */
[----:B------:R-:W-:Y:S02]  /*5150*/  FSEL R29, R29, -INF , P2 ;  /* 0xff8000001d1d7808 */ /* 0x000fe40001000000 */
[----:B0-----:R-:W-:Y:S01]  /*5160*/  FMNMX.FTZ R56, R26, R53, !PT ;  /* 0x000000351a387209 */ /* 0x001fe20007810000 */
[----:B------:R-:W0:Y:S01]  /*5170*/  MUFU.TANH R54, R54 ;  /* 0x0000003600367308 */ /* 0x000e220000002400 */
        /* <DEDUP_REMOVED lines=10> */
[----:B------:R-:W-:Y:S01]  /*5220*/  FMNMX.FTZ R53, R33, R56, !PT ;  /* 0x0000003821357209 */ /* 0x000fe20007810000 */
[----:B------:R-:W-:Y:S01]  /*5230*/  FMUL.FTZ R56, R0, R72 ;  /* 0x0000004800387220 */ /* 0x000fe20000410000 */
[----:B------:R-:W-:Y:S02]  /*5240*/  ISETP.GT.AND P3, PT, R47, 0x31, PT ;  /* 0x000000312f00780c */ /* 0x000fe40003f64270 */
[----:B------:R-:W-:-:S02]  /*5250*/  FSEL R37, R37, -INF , P2 ;  /* 0xff80000025257808 */ /* 0x000fc40001000000 */
[----:B------:R-:W-:Y:S01]  /*5260*/  FMNMX.FTZ R58, R34, R53, !PT ;  /* 0x00000035223a7209 */ /* 0x000fe20007810000 */
        /* <DEDUP_REMOVED lines=12> */
[C---:B------:R-:W-:Y:S01]  /*5330*/  FMUL.FTZ R58, R0.reuse, R77 ;  /* 0x0000004d003a7220 */ /* 0x040fe20000410000 */
[----:B------:R-:W-:Y:S01]  /*5340*/  ISETP.GT.AND P3, PT, R47, 0x41, PT ;  /* 0x000000412f00780c */ /* 0x000fe20003f64270 */
[----:B------:R-:W-:Y:S01]  /*5350*/  FMUL.FTZ R77, R0, R86 ;  /* 0x00000056004d7220 */ /* 0x000fe20000410000 */
[----:B-1----:R-:W-:-:S02]  /*5360*/  FSEL R4, R4, -INF , P2 ;  /* 0xff80000004047808 */ /* 0x002fc40001000000 */
[----:B------:R-:W-:Y:S01]  /*5370*/  FMNMX.FTZ R53, R42, R53, !PT ;  /* 0x000000352a357209 */ /* 0x000fe20007810000 */
[----:B------:R-:W1:Y:S01]  /*5380*/  MUFU.TANH R58, R58 ;  /* 0x0000003a003a7308 */ /* 0x000e620000002400 */
[----:B------:R-:W-:Y:S02]  /*5390*/  ISETP.GT.AND P2, PT, R47, 0x48, PT ;  /* 0x000000482f00780c */ /* 0x000fe40003f44270 */
[----:B--2---:R-:W-:Y:S02]  /*53a0*/  FSEL R45, R45, -INF , P3 ;  /* 0xff8000002d2d7808 */ /* 0x004fe40001800000 */
[----:B---3--:R-:W-:Y:S02]  /*53b0*/  FMNMX.FTZ R60, R4, R53, !PT ;  /* 0x00000035043c7209 */ /* 0x008fe40007810000 */
[----:B------:R-:W-:Y:S01]  /*53c0*/  ISETP.GT.AND P3, PT, R47, 0x49, PT ;  /* 0x000000492f00780c */ /* 0x000fe20003f64270 */
[----:B------:R-:W-:Y:S01]  /*53d0*/  MUFU.TANH R66, R66 ;  /* 0x0000004200427308 */ /* 0x000fe20000002400 */
[----:B----4-:R-:W-:-:S02]  /*53e0*/  FSEL R7, R7, -INF , P2 ;  /* 0xff80000007077808 */ /* 0x010fc40001000000 */
[----:B------:R-:W-:Y:S02]  /*53f0*/  FMNMX.FTZ R60, R45, R60, !PT ;  /* 0x0000003c2d3c7209 */ /* 0x000fe40007810000 */
[----:B------:R-:W-:Y:S02]  /*5400*/  ISETP.GT.AND P2, PT, R47, 0x50, PT ;  /* 0x000000502f00780c */ /* 0x000fe40003f44270 */
[----:B------:R-:W-:Y:S01]  /*5410*/  FSEL R49, R49, -INF , P3 ;  /* 0xff80000031317808 */ /* 0x000fe20001800000 */
[----:B------:R-:W-:Y:S01]  /*5420*/  MUFU.TANH R67, R67 ;  /* 0x0000004300437308 */ /* 0x000fe20000002400 */
[----:B-----5:R-:W-:Y:S01]  /*5430*/  FMNMX.FTZ R64, R7, R60, !PT ;  /* 0x0000003c07407209 */ /* 0x020fe20007810000 */
[----:B------:R-:W-:Y:S01]  /*5440*/  FMUL.FTZ R60, R0, R80 ;  /* 0x00000050003c7220 */ /* 0x000fe20000410000 */
[----:B------:R-:W-:Y:S02]  /*5450*/  ISETP.GT.AND P3, PT, R47, 0x51, PT ;  /* 0x000000512f00780c */ /* 0x000fe40003f64270 */
[----:B------:R-:W-:-:S02]  /*5460*/  FSEL R53, R15, -INF , P2 ;  /* 0xff8000000f357808 */ /* 0x000fc40001000000 */
[----:B------:R-:W-:Y:S01]  /*5470*/  FMNMX.FTZ R64, R49, R64, !PT ;  /* 0x0000004031407209 */ /* 0x000fe20007810000 */
[----:B------:R-:W2:Y:S01]  /*5480*/  MUFU.TANH R60, R60 ;  /* 0x0000003c003c7308 */ /* 0x000ea20000002400 */
[----:B------:R-:W-:Y:S02]  /*5490*/  ISETP.GT.AND P2, PT, R47, 0x58, PT ;  /* 0x000000582f00780c */ /* 0x000fe40003f44270 */
[----:B------:R-:W-:Y:S02]  /*54a0*/  FSEL R52, R52, -INF , P3 ;  /* 0xff80000034347808 */ /* 0x000fe40001800000 */
[----:B------:R-:W-:Y:S02]  /*54b0*/  FMNMX.FTZ R15, R53, R64, !PT ;  /* 0x00000040350f7209 */ /* 0x000fe40007810000 */
[C---:B------:R-:W-:Y:S01]  /*54c0*/  ISETP.GT.AND P3, PT, R47.reuse, 0x59, PT ;  /* 0x000000592f00780c */ /* 0x040fe20003f64270 */
[----:B------:R-:W-:Y:S02]  /*54d0*/  WARPGROUP.DEPBAR.LE gsb0, 0x0 ;  /* 0x00008000000079c5 */ /* 0x000fe40000010000 */
[----:B0-----:R-:W-:Y:S01]  /*54e0*/  FSEL R54, R54, -INF , P2 ;  /* 0xff80000036367808 */ /* 0x001fe20001000000 */
[----:B------:R-:W-:Y:S01]  /*54f0*/  WARPGROUP.ARRIVE ;  /* 0x00000000000079c5 */ /* 0x000fe20000000000 */
[----:B------:R-:W-:Y:S01]  /*5500*/  FMNMX.FTZ R15, R52, R15, !PT ;  /* 0x0000000f340f7209 */ /* 0x000fe20007810000 */
[----:B------:R-:W-:Y:S01]  /*5510*/  MUFU.TANH R73, R73 ;  /* 0x0000004900497308 */ /* 0x000fe20000002400 */
[----:B------:R-:W-:-:S02]  /*5520*/  ISETP.GT.AND P2, PT, R47, 0x60, PT ;  /* 0x000000602f00780c */ /* 0x000fc40003f44270 */
[----:B------:R-:W-:Y:S01]  /*5530*/  FSEL R55, R55, -INF , P3 ;  /* 0xff80000037377808 */ /* 0x000fe20001800000 */
[----:B------:R-:W-:Y:S01]  /*5540*/  QGMMA.64x96x32.F32.E4M3.E4M3 R88, R144, gdesc[UR4], R88, gsb0 ;  /* 0x0160000490587df3 */ /* 0x000fe20008000858 */
[----:B------:R-:W-:Y:S01]  /*5550*/  FMNMX.FTZ R64, R54, R15, !PT ;  /* 0x0000000f36407209 */ /* 0x000fe20007810000 */
[----:B------:R-:W-:Y:S01]  /*5560*/  FMUL.FTZ R15, R0, R84 ;  /* 0x00000054000f7220 */ /* 0x000fe20000410000 */
[----:B------:R-:W-:Y:S01]  /*5570*/  ISETP.GT.AND P3, PT, R47, 0x61, PT ;  /* 0x000000612f00780c */ /* 0x000fe20003f64270 */
[----:B------:R-:W-:Y:S01]  /*5580*/  MUFU.TANH R77, R77 ;  /* 0x0000004d004d7308 */ /* 0x000fe20000002400 */
[----:B------:R-:W-:Y:S01]  /*5590*/  FSEL R56, R56, -INF , P2 ;  /* 0xff80000038387808 */ /* 0x000fe20001000000 */
[----:B------:R-:W-:Y:S01]  /*55a0*/  UIADD3 UR6, UR11, 0x4, URZ ;  /* 0x000000040b067890 */ /* 0x000fe2000fffe03f */
[----:B------:R-:W-:Y:S01]  /*55b0*/  FMNMX.FTZ R65, R55, R64, !PT ;  /* 0x0000004037417209 */ /* 0x000fe20007810000 */
[----:B------:R-:W-:Y:S01]  /*55c0*/  UMOV UR7, 0x40000040 ;  /* 0x4000004000077882 */ /* 0x000fe20000000000 */
[----:B------:R-:W-:-:S02]  /*55d0*/  ISETP.GT.AND P2, PT, R47, 0x68, PT ;  /* 0x000000682f00780c */ /* 0x000fc40003f44270 */
[----:B------:R-:W-:Y:S01]  /*55e0*/  FSEL R57, R57, -INF , P3 ;  /* 0xff80000039397808 */ /* 0x000fe20001800000 */
        /* <DEDUP_REMOVED lines=8> */
[----:B------:R-:W-:Y:S01]  /*5670*/  FMNMX.FTZ R69, R59, R64, !PT ;  /* 0x000000403b457209 */ /* 0x000fe20007810000 */
[----:B------:R-:W-:Y:S01]  /*5680*/  FMUL.FTZ R64, R0, R63 ;  /* 0x0000003f00407220 */ /* 0x000fe20000410000 */
[C---:B------:R-:W-:Y:S02]  /*5690*/  ISETP.GT.AND P3, PT, R47.reuse, 0x71, PT ;  /* 0x000000712f00780c */ /* 0x040fe40003f64270 */
[----:B--2---:R-:W-:Y:S02]  /*56a0*/  FSEL R60, R60, -INF , P2 ;  /* 0xff8000003c3c7808 */ /* 0x004fe40001000000 */
[----:B------:R-:W-:Y:S01]  /*56b0*/  FMNMX.FTZ R69, R58, R69, !PT ;  /* 0x000000453a457209 */ /* 0x000fe20007810000 */
[----:B------:R-:W1:Y:S01]  /*56c0*/  MUFU.TANH R64, R64 ;  /* 0x0000004000407308 */ /* 0x000e620000002400 */
[----:B------:R-:W-:-:S02]  /*56d0*/  ISETP.GT.AND P2, PT, R47, 0x78, PT ;  /* 0x000000782f00780c */ /* 0x000fc40003f44270 */
[----:B------:R-:W-:Y:S02]  /*56e0*/  FSEL R61, R61, -INF , P3 ;  /* 0xff8000003d3d7808 */ /* 0x000fe40001800000 */
[----:B------:R-:W-:Y:S01]  /*56f0*/  FMNMX.FTZ R68, R60, R69, !PT ;  /* 0x000000453c447209 */ /* 0x000fe20007810000 */
[C---:B------:R-:W-:Y:S01]  /*5700*/  FMUL.FTZ R69, R0.reuse, R71 ;  /* 0x0000004700457220 */ /* 0x040fe20000410000 */
[C---:B------:R-:W-:Y:S01]  /*5710*/  ISETP.GT.AND P3, PT, R47.reuse, 0x79, PT ;  /* 0x000000792f00780c */ /* 0x040fe20003f64270 */
[----:B------:R-:W-:Y:S01]  /*5720*/  VIADD R47, R47, 0x8 ;  /* 0x000000082f2f7836 */ /* 0x000fe20000000000 */
[----:B0-----:R-:W-:Y:S01]  /*5730*/  FSEL R63, R15, -INF , P2 ;  /* 0xff8000000f3f7808 */ /* 0x001fe20001000000 */
[C---:B------:R-:W-:Y:S01]  /*5740*/  FMUL.FTZ R71, R0.reuse, R75 ;  /* 0x0000004b00477220 */ /* 0x040fe20000410000 */
[----:B------:R-:W-:Y:S01]  /*5750*/  FMNMX.FTZ R68, R61, R68, !PT ;  /* 0x000000443d447209 */ /* 0x000fe20007810000 */
[----:B------:R-:W-:Y:S01]  /*5760*/  MUFU.TANH R69, R69 ;  /* 0x0000004500457308 */ /* 0x000fe20000002400 */
[----:B---3--:R-:W-:Y:S01]  /*5770*/  FSEL R65, R65, -INF , P3 ;  /* 0xff80000041417808 */ /* 0x008fe20001800000 */
[----:B------:R-:W-:Y:S01]  /*5780*/  FMUL.FTZ R75, R0, R83 ;  /* 0x00000053004b7220 */ /* 0x000fe20000410000 */
[----:B------:R-:W-:-:S02]  /*5790*/  FMNMX.FTZ R68, R63, R68, !PT ;  /* 0x000000443f447209 */ /* 0x000fc40007810000 */
[----:B------:R-:W-:Y:S02]  /*57a0*/  ISETP.GT.AND P3, PT, R47, RZ, PT ;  /* 0x000000ff2f00720c */ /* 0x000fe40003f64270 */
[----:B------:R-:W-:Y:S01]  /*57b0*/  FMNMX.FTZ R15, R65, R68, !PT ;  /* 0x00000044410f7209 */ /* 0x000fe20007810000 */
[C---:B------:R-:W-:Y:S01]  /*57c0*/  FMUL.FTZ R68, R0.reuse, R70 ;  /* 0x0000004600447220 */ /* 0x040fe20000410000 */
[----:B------:R-:W-:Y:S01]  /*57d0*/  ISETP.GT.AND P4, PT, R47, 0x1, PT ;  /* 0x000000012f00780c */ /* 0x000fe20003f84270 */
[C---:B------:R-:W-:Y:S01]  /*57e0*/  FMUL.FTZ R70, R0.reuse, R74 ;  /* 0x0000004a00467220 */ /* 0x040fe20000410000 */
[----:B------:R-:W-:Y:S01]  /*57f0*/  FSEL R9, R9, -INF , P3 ;  /* 0xff80000009097808 */ /* 0x000fe20001800000 */
[----:B------:R-:W0:Y:S01]  /*5800*/  SHFL.BFLY PT, R72, R15, 0x2, 0x1f ;  /* 0x0c401f000f487f89 */ /* 0x000e2200000e0000 */
[----:B------:R-:W-:Y:S01]  /*5810*/  ISETP.GT.AND P3, PT, R47, 0x8, PT ;  /* 0x000000082f00780c */ /* 0x000fe20003f64270 */
[----:B------:R-:W-:Y:S01]  /*5820*/  FMUL.FTZ R74, R0, R82 ;  /* 0x00000052004a7220 */ /* 0x000fe20000410000 */
[----:B------:R-:W-:Y:S01]  /*5830*/  FSEL R10, R10, -INF , P4 ;  /* 0xff8000000a0a7808 */ /* 0x000fe20002000000 */
[----:B------:R-:W2:Y:S01]  /*5840*/  MUFU.TANH R68, R68 ;  /* 0x0000004400447308 */ /* 0x000ea20000002400 */
[----:B------:R-:W-:-:S02]  /*5850*/  FMNMX.FTZ R81, R9, R6, !PT ;  /* 0x0000000609517209 */ /* 0x000fc40007810000 */
[----:B------:R-:W-:Y:S02]  /*5860*/  ISETP.GT.AND P4, PT, R47, 0x9, PT ;  /* 0x000000092f00780c */ /* 0x000fe40003f84270 */
[----:B------:R-:W-:Y:S02]  /*5870*/  FSEL R13, R13, -INF , P3 ;  /* 0xff8000000d0d7808 */ /* 0x000fe40001800000 */
[----:B------:R-:W-:Y:S01]  /*5880*/  FMNMX.FTZ R80, R10, R81, !PT ;  /* 0x000000510a507209 */ /* 0x000fe20007810000 */
[----:B------:R-:W3:Y:S01]  /*5890*/  MUFU.TANH R70, R70 ;  /* 0x0000004600467308 */ /* 0x000ee20000002400 */
[C---:B------:R-:W-:Y:S02]  /*58a0*/  ISETP.GT.AND P3, PT, R47.reuse, 0x10, PT ;  /* 0x000000102f00780c */ /* 0x040fe40003f64270 */
[----:B------:R-:W-:Y:S02]  /*58b0*/  FSEL R14, R14, -INF , P4 ;  /* 0xff8000000e0e7808 */ /* 0x000fe40002000000 */
[----:B------:R-:W-:-:S02]  /*58c0*/  ISETP.GT.AND P4, PT, R47, 0x11, PT ;  /* 0x000000112f00780c */ /* 0x000fc40003f84270 */
[----:B------:R-:W-:Y:S01]  /*58d0*/  FSEL R21, R21, -INF , P3 ;  /* 0xff80000015157808 */ /* 0x000fe20001800000 */
[----:B------:R-:W4:Y:S01]  /*58e0*/  MUFU.TANH R71, R71 ;  /* 0x0000004700477308 */ /* 0x000f220000002400 */
[----:B------:R-:W-:Y:S02]  /*58f0*/  ISETP.GT.AND P3, PT, R47, 0x18, PT ;  /* 0x000000182f00780c */ /* 0x000fe40003f64270 */
[----:B------:R-:W-:Y:S02]  /*5900*/  FSEL R24, R24, -INF , P4 ;  /* 0xff80000018187808 */ /* 0x000fe40002000000 */
[----:B0-----:R-:W-:Y:S01]  /*5910*/  FMNMX.FTZ R76, R15, R72, !PT ;  /* 0x000000480f4c7209 */ /* 0x001fe20007810000 */
[C---:B------:R-:W-:Y:S01]  /*5920*/  FMUL.FTZ R72, R0.reuse, R78 ;  /* 0x0000004e00487220 */ /* 0x040fe20000410000 */
[----:B------:R-:W-:Y:S01]  /*5930*/  ISETP.GT.AND P4, PT, R47, 0x19, PT ;  /* 0x000000192f00780c */ /* 0x000fe20003f84270 */
[----:B------:R-:W-:Y:S01]  /*5940*/  MUFU.TANH R74, R74 ;  /* 0x0000004a004a7308 */ /* 0x000fe20000002400 */
[----:B------:R-:W-:Y:S01]  /*5950*/  FSEL R27, R27, -INF , P3 ;  /* 0xff8000001b1b7808 */ /* 0x000fe20001800000 */
[----:B------:R-:W0:Y:S01]  /*5960*/  SHFL.BFLY PT, R15, R76, 0x1, 0x1f ;  /* 0x0c201f004c0f7f89 */ /* 0x000e2200000e0000 */
[----:B------:R-:W-:Y:S01]  /*5970*/  ISETP.GT.AND P3, PT, R47, 0x20, PT ;  /* 0x000000202f00780c */ /* 0x000fe20003f64270 */
[----:B------:R-:W-:Y:S01]  /*5980*/  FMUL.FTZ R78, R0, R87 ;  /* 0x00000057004e7220 */ /* 0x000fe20000410000 */
[----:B------:R-:W-:-:S02]  /*5990*/  FSEL R28, R28, -INF , P4 ;  /* 0xff8000001c1c7808 */ /* 0x000fc40002000000 */
[----:B------:R-:W-:Y:S01]  /*59a0*/  ISETP.GT.AND P4, PT, R47, 0x21, PT ;  /* 0x000000212f00780c */ /* 0x000fe20003f84270 */
[----:B------:R-:W5:Y:S01]  /*59b0*/  MUFU.TANH R72, R72 ;  /* 0x0000004800487308 */ /* 0x000f620000002400 */
[----:B------:R-:W-:Y:S02]  /*59c0*/  FSEL R31, R31, -INF , P3 ;  /* 0xff8000001f1f7808 */ /* 0x000fe40001800000 */
[C---:B------:R-:W-:Y:S02]  /*59d0*/  ISETP.GT.AND P3, PT, R47.reuse, 0x28, PT ;  /* 0x000000282f00780c */ /* 0x040fe40003f64270 */
[----:B------:R-:W-:Y:S02]  /*59e0*/  FSEL R32, R32, -INF , P4 ;  /* 0xff80000020207808 */ /* 0x000fe40002000000 */
[----:B------:R-:W-:Y:S01]  /*59f0*/  ISETP.GT.AND P4, PT, R47, 0x29, PT ;  /* 0x000000292f00780c */ /* 0x000fe20003f84270 */
[----:B------:R-:W5:Y:S01]  /*5a00*/  MUFU.TANH R75, R75 ;  /* 0x0000004b004b7308 */ /* 0x000f620000002400 */
[----:B------:R-:W-:-:S02]  /*5a10*/  FSEL R35, R35, -INF , P3 ;  /* 0xff80000023237808 */ /* 0x000fc40001800000 */
[C---:B------:R-:W-:Y:S02]  /*5a20*/  ISETP.GT.AND P3, PT, R47.reuse, 0x30, PT ;  /* 0x000000302f00780c */ /* 0x040fe40003f64270 */
[----:B------:R-:W-:Y:S02]  /*5a30*/  FSEL R36, R36, -INF , P4 ;  /* 0xff80000024247808 */ /* 0x000fe40002000000 */
[----:B------:R-:W-:Y:S01]  /*5a40*/  ISETP.GT.AND P4, PT, R47, 0x31, PT ;  /* 0x000000312f00780c */ /* 0x000fe20003f84270 */
[----:B------:R-:W5:Y:S01]  /*5a50*/  MUFU.TANH R78, R78 ;  /* 0x0000004e004e7308 */ /* 0x000f620000002400 */
[----:B------:R-:W-:Y:S01]  /*5a60*/  FSEL R39, R39, -INF , P3 ;  /* 0xff80000027277808 */ /* 0x000fe20001800000 */
[----:B------:R-:W-:Y:S02]  /*5a70*/  WARPGROUP.DEPBAR.LE gsb0, 0x0 ;  /* 0x00008000000079c5 */ /* 0x000fe40000010000 */
[----:B0-----:R-:W-:Y:S01]  /*5a80*/  FMNMX.FTZ R15, R76, R15, !PT ;  /* 0x0000000f4c0f7209 */ /* 0x001fe20007810000 */
[----:B------:R-:W-:Y:S01]  /*5a90*/  IMAD.U32 R76, RZ, RZ, UR10 ;  /* 0x0000000aff4c7e24 */ /* 0x000fe2000f8e00ff */
[----:B------:R-:W-:Y:S01]  /*5aa0*/  ISETP.GT.AND P3, PT, R47, 0x38, PT ;  /* 0x000000382f00780c */ /* 0x000fe20003f64270 */
[----:B------:R-:W-:Y:S01]  /*5ab0*/  WARPGROUP.ARRIVE ;  /* 0x00000000000079c5 */ /* 0x000fe20000000000 */
[C---:B------:R-:W-:Y:S01]  /*5ac0*/  FSETP.NEU.FTZ.AND P2, PT, R15.reuse, -INF , PT ;  /* 0xff8000000f00780b */ /* 0x040fe20003f5d000 */
[----:B------:R-:W-:-:S01]  /*5ad0*/  FFMA.FTZ R76, R15, R76, -8 ;  /* 0xc10000000f4c7423 */ /* 0x000fc2000001004c */
[----:B------:R-:W-:-:S02]  /*5ae0*/  FSEL R40, R40, -INF , P4 ;  /* 0xff80000028287808 */ /* 0x000fc40002000000 */
[----:B------:R-:W-:Y:S01]  /*5af0*/  ISETP.GT.AND P4, PT, R47, 0x39, PT ;  /* 0x000000392f00780c */ /* 0x000fe20003f84270 */
[----:B------:R-:W-:Y:S01]  /*5b00*/  QGMMA.64x96x32.F32.E4M3.E4M3 R88, R140, gdesc[UR4], R88, gsb0 ;  /* 0x016000048c587df3 */ /* 0x000fe20008000858 */
[----:B------:R-:W-:Y:S01]  /*5b10*/  FSEL R76, R76, RZ, P2 ;  /* 0x000000ff4c4c7208 */ /* 0x000fe20001000000 */
[----:B------:R-:W-:Y:S01]  /*5b20*/  UIADD3 UR6, UR11, 0x6, URZ ;  /* 0x000000060b067890 */ /* 0x000fe2000fffe03f */
[----:B------:R-:W-:Y:S01]  /*5b30*/  FSEL R43, R43, -INF , P3 ;  /* 0xff8000002b2b7808 */ /* 0x000fe20001800000 */
[----:B------:R-:W-:Y:S01]  /*5b40*/  UMOV UR7, 0x40000040 ;  /* 0x4000004000077882 */ /* 0x000fe20000000000 */
[----:B------:R-:W-:Y:S01]  /*5b50*/  ISETP.GT.AND P3, PT, R47, 0x40, PT ;  /* 0x000000402f00780c */ /* 0x000fe20003f64270 */
[--C-:B------:R-:W-:Y:S01]  /*5b60*/  FFMA.FTZ R79, R8, UR10, -R76.reuse ;  /* 0x0000000a084f7c23 */ /* 0x100fe2000801084c */
[----:B------:R-:W-:-:S01]  /*5b70*/  FFMA.FTZ R8, R11, UR10, -R76 ;  /* 0x0000000a0b087c23 */ /* 0x000fc2000801084c */
[--C-:B------:R-:W-:Y:S01]  /*5b80*/  FFMA.FTZ R11, R12, UR10, -R76.reuse ;  /* 0x0000000a0c0b7c23 */ /* 0x100fe2000801084c */
[----:B------:R-:W-:-:S01]  /*5b90*/  FFMA.FTZ R12, R51, UR10, -R76 ;  /* 0x0000000a330c7c23 */ /* 0x000fc2000801084c */
[----:B------:R-:W-:Y:S01]  /*5ba0*/  FMNMX.FTZ R51, R13, R80, !PT ;  /* 0x000000500d337209 */ /* 0x000fe20007810000 */
[----:B------:R-:W-:-:S01]  /*5bb0*/  FFMA.FTZ R82, R20, UR10, -R76 ;  /* 0x0000000a14527c23 */ /* 0x000fc2000801084c */
[----:B------:R-:W-:Y:S01]  /*5bc0*/  FSEL R44, R44, -INF , P4 ;  /* 0xff8000002c2c7808 */ /* 0x000fe20002000000 */
[----:B------:R-:W-:-:S01]  /*5bd0*/  FFMA.FTZ R50, R50, UR10, -R76 ;  /* 0x0000000a32327c23 */ /* 0x000fc2000801084c */
[----:B------:R-:W-:Y:S01]  /*5be0*/  FMNMX.FTZ R20, R14, R51, !PT ;  /* 0x000000330e147209 */ /* 0x000fe20007810000 */
[----:B------:R-:W-:Y:S01]  /*5bf0*/  MUFU.EX2 R79, R79 ;  /* 0x0000004f004f7308 */ /* 0x000fe20000000800 */
[----:B------:R-:W-:Y:S01]  /*5c00*/  ISETP.GT.AND P4, PT, R47, 0x41, PT ;  /* 0x000000412f00780c */ /* 0x000fe20003f84270 */
[--C-:B------:R-:W-:Y:S01]  /*5c10*/  FFMA.FTZ R4, R4, UR10, -R76.reuse ;  /* 0x0000000a04047c23 */ /* 0x100fe2000801084c */
[----:B------:R-:W-:Y:S01]  /*5c20*/  FMNMX.FTZ R81, R21, R20, !PT ;  /* 0x0000001415517209 */ /* 0x000fe20007810000 */
[--C-:B------:R-:W-:Y:S01]  /*5c30*/  FFMA.FTZ R20, R25, UR10, -R76.reuse ;  /* 0x0000000a19147c23 */ /* 0x100fe2000801084c */
[----:B------:R-:W-:Y:S01]  /*5c40*/  FSEL R46, R46, -INF , P3 ;  /* 0xff8000002e2e7808 */ /* 0x000fe20001800000 */
[--C-:B------:R-:W-:Y:S01]  /*5c50*/  FFMA.FTZ R45, R45, UR10, -R76.reuse ;  /* 0x0000000a2d2d7c23 */ /* 0x100fe2000801084c */
[----:B------:R-:W-:Y:S01]  /*5c60*/  FMNMX.FTZ R80, R24, R81, !PT ;  /* 0x0000005118507209 */ /* 0x000fe20007810000 */
[----:B------:R0:W-:Y:S01]  /*5c70*/  MUFU.EX2 R51, R82 ;  /* 0x0000005200337308 */ /* 0x0001e20000000800 */
[----:B------:R-:W-:Y:S01]  /*5c80*/  ISETP.GT.AND P3, PT, R47, 0x48, PT ;  /* 0x000000482f00780c */ /* 0x000fe20003f64270 */
[--C-:B------:R-:W-:Y:S01]  /*5c90*/  FFMA.FTZ R7, R7, UR10, -R76.reuse ;  /* 0x0000000a07077c23 */ /* 0x100fe2000801084c */
[----:B------:R-:W-:Y:S01]  /*5ca0*/  FMNMX.FTZ R25, R27, R80, !PT ;  /* 0x000000501b197209 */ /* 0x000fe20007810000 */
[----:B------:R-:W-:Y:S01]  /*5cb0*/  FFMA.FTZ R52, R52, UR10, -R76 ;  /* 0x0000000a34347c23 */ /* 0x000fe2000801084c */
[----:B------:R-:W-:-:S02]  /*5cc0*/  FSEL R48, R48, -INF , P4 ;  /* 0xff80000030307808 */ /* 0x000fc40002000000 */
[----:B------:R-:W-:Y:S01]  /*5cd0*/  ISETP.GT.AND P4, PT, R47, 0x49, PT ;  /* 0x000000492f00780c */ /* 0x000fe20003f84270 */
[----:B------:R-:W-:Y:S01]  /*5ce0*/  MUFU.EX2 R50, R50 ;  /* 0x0000003200327308 */ /* 0x000fe20000000800 */
[----:B0-----:R-:W-:-:S01]  /*5cf0*/  FFMA.FTZ R82, R26, UR10, -R76 ;  /* 0x0000000a1a527c23 */ /* 0x001fc2000801084c */
[----:B------:R-:W-:Y:S02]  /*5d00*/  FMNMX.FTZ R26, R28, R25, !PT ;  /* 0x000000191c1a7209 */ /* 0x000fe40007810000 */
[----:B------:R-:W-:Y:S02]  /*5d10*/  FSEL R62, R62, -INF , P3 ;  /* 0xff8000003e3e7808 */ /* 0x000fe40001800000 */
[----:B------:R-:W-:Y:S01]  /*5d20*/  FMNMX.FTZ R81, R31, R26, !PT ;  /* 0x0000001a1f517209 */ /* 0x000fe20007810000 */
[----:B------:R-:W-:-:S01]  /*5d30*/  FFMA.FTZ R26, R29, UR10, -R76 ;  /* 0x0000000a1d1a7c23 */ /* 0x000fc2000801084c */
[----:B------:R0:W-:Y:S01]  /*5d40*/  MUFU.EX2 R25, R82 ;  /* 0x0000005200197308 */ /* 0x0001e20000000800 */
[----:B------:R-:W-:-:S02]  /*5d50*/  ISETP.GT.AND P3, PT, R47, 0x50, PT ;  /* 0x000000502f00780c */ /* 0x000fc40003f64270 */
[----:B------:R-:W-:Y:S02]  /*5d60*/  FMNMX.FTZ R80, R32, R81, !PT ;  /* 0x0000005120507209 */ /* 0x000fe40007810000 */
[----:B-1----:R-:W-:Y:S02]  /*5d70*/  FSEL R64, R64, -INF , P4 ;  /* 0xff80000040407808 */ /* 0x002fe40002000000 */
[----:B------:R-:W-:Y:S01]  /*5d80*/  FMNMX.FTZ R29, R35, R80, !PT ;  /* 0x00000050231d7209 */ /* 0x000fe20007810000 */
[----:B------:R-:W-:Y:S01]  /*5d90*/  MUFU.EX2 R8, R8 ;  /* 0x0000000800087308 */ /* 0x000fe20000000800 */
[----:B0-----:R-:W-:-:S01]  /*5da0*/  FFMA.FTZ R82, R30, UR10, -R76 ;  /* 0x0000000a1e527c23 */ /* 0x001fc2000801084c */
[----:B------:R-:W-:Y:S02]  /*5db0*/  ISETP.GT.AND P4, PT, R47, 0x51, PT ;  /* 0x000000512f00780c */ /* 0x000fe40003f84270 */
[----:B------:R-:W-:Y:S02]  /*5dc0*/  FMNMX.FTZ R30, R36, R29, !PT ;  /* 0x0000001d241e7209 */ /* 0x000fe40007810000 */
[----:B------:R-:W-:-:S02]  /*5dd0*/  FSEL R66, R66, -INF , P3 ;  /* 0xff80000042427808 */ /* 0x000fc40001800000 */
[----:B------:R-:W-:Y:S01]  /*5de0*/  FMNMX.FTZ R81, R39, R30, !PT ;  /* 0x0000001e27517209 */ /* 0x000fe20007810000 */
[--C-:B------:R-:W-:Y:S01]  /*5df0*/  FFMA.FTZ R30, R33, UR10, -R76.reuse ;  /* 0x0000000a211e7c23 */ /* 0x100fe2000801084c */
[----:B------:R-:W-:Y:S01]  /*5e00*/  ISETP.GT.AND P3, PT, R47, 0x58, PT ;  /* 0x000000582f00780c */ /* 0x000fe20003f64270 */
[----:B------:R0:W-:Y:S01]  /*5e10*/  MUFU.EX2 R29, R82 ;  /* 0x00000052001d7308 */ /* 0x0001e20000000800 */
[----:B------:R-:W-:Y:S02]  /*5e20*/  FMNMX.FTZ R80, R40, R81, !PT ;  /* 0x0000005128507209 */ /* 0x000fe40007810000 */
[----:B------:R-:W-:Y:S02]  /*5e30*/  FSEL R67, R67, -INF , P4 ;  /* 0xff80000043437808 */ /* 0x000fe40002000000 */
[----:B------:R-:W-:Y:S01]  /*5e40*/  FMNMX.FTZ R33, R43, R80, !PT ;  /* 0x000000502b217209 */ /* 0x000fe20007810000 */
[--C-:B------:R-:W-:Y:S01]  /*5e50*/  FFMA.FTZ R80, R34, UR10, -R76.reuse ;  /* 0x0000000a22507c23 */ /* 0x100fe2000801084c */
[----:B------:R-:W-:-:S01]  /*5e60*/  FFMA.FTZ R34, R37, UR10, -R76 ;  /* 0x0000000a25227c23 */ /* 0x000fc2000801084c */
[--C-:B------:R-:W-:Y:S01]  /*5e70*/  FFMA.FTZ R37, R38, UR10, -R76.reuse ;  /* 0x0000000a26257c23 */ /* 0x100fe2000801084c */
[----:B------:R-:W-:Y:S01]  /*5e80*/  FMNMX.FTZ R81, R44, R33, !PT ;  /* 0x000000212c517209 */ /* 0x000fe20007810000 */
[----:B0-----:R-:W-:Y:S01]  /*5e90*/  FFMA.FTZ R82, R41, UR10, -R76 ;  /* 0x0000000a29527c23 */ /* 0x001fe2000801084c */
[----:B------:R-:W-:Y:S01]  /*5ea0*/  ISETP.GT.AND P4, PT, R47, 0x59, PT ;  /* 0x000000592f00780c */ /* 0x000fe20003f84270 */
[----:B------:R0:W-:Y:S01]  /*5eb0*/  MUFU.EX2 R33, R80 ;  /* 0x0000005000217308 */ /* 0x0001e20000000800 */
[----:B------:R-:W-:-:S02]  /*5ec0*/  FMNMX.FTZ R81, R46, R81, !PT ;  /* 0x000000512e517209 */ /* 0x000fc40007810000 */
[----:B--2---:R-:W-:Y:S02]  /*5ed0*/  FSEL R68, R68, -INF , P3 ;  /* 0xff80000044447808 */ /* 0x004fe40001800000 */
[----:B------:R-:W-:Y:S02]  /*5ee0*/  FMNMX.FTZ R81, R48, R81, !PT ;  /* 0x0000005130517209 */ /* 0x000fe40007810000 */
[----:B------:R-:W-:Y:S01]  /*5ef0*/  ISETP.GT.AND P3, PT, R47, 0x60, PT ;  /* 0x000000602f00780c */ /* 0x000fe20003f64270 */
[----:B------:R-:W-:Y:S01]  /*5f00*/  MUFU.EX2 R11, R11 ;  /* 0x0000000b000b7308 */ /* 0x000fe20000000800 */
[----:B------:R-:W-:Y:S02]  /*5f10*/  FMNMX.FTZ R81, R62, R81, !PT ;  /* 0x000000513e517209 */ /* 0x000fe40007810000 */
[----:B------:R-:W-:Y:S02]  /*5f20*/  FSEL R69, R69, -INF , P4 ;  /* 0xff80000045457808 */ /* 0x000fe40002000000 */
[----:B------:R-:W-:-:S02]  /*5f30*/  FMNMX.FTZ R81, R64, R81, !PT ;  /* 0x0000005140517209 */ /* 0x000fc40007810000 */
[----:B------:R-:W-:Y:S01]  /*5f40*/  ISETP.GT.AND P4, PT, R47, 0x61, PT ;  /* 0x000000612f00780c */ /* 0x000fe20003f84270 */
[----:B------:R-:W-:Y:S01]  /*5f50*/  MUFU.EX2 R12, R12 ;  /* 0x0000000c000c7308 */ /* 0x000fe20000000800 */
[----:B------:R-:W-:Y:S02]  /*5f60*/  FMNMX.FTZ R38, R66, R81, !PT ;  /* 0x0000005142267209 */ /* 0x000fe40007810000 */
[----:B---3--:R-:W-:Y:S02]  /*5f70*/  FSEL R70, R70, -INF , P3 ;  /* 0xff80000046467808 */ /* 0x008fe40001800000 */
[----:B------:R-:W-:Y:S02]  /*5f80*/  FMNMX.FTZ R41, R67, R38, !PT ;  /* 0x0000002643297209 */ /* 0x000fe40007810000 */
[----:B------:R-:W-:Y:S01]  /*5f90*/  ISETP.GT.AND P3, PT, R47, 0x68, PT ;  /* 0x000000682f00780c */ /* 0x000fe20003f64270 */
[----:B------:R1:W-:Y:S01]  /*5fa0*/  MUFU.EX2 R38, R82 ;  /* 0x0000005200267308 */ /* 0x0003e20000000800 */
[----:B0-----:R-:W-:Y:S01]  /*5fb0*/  FMNMX.FTZ R80, R68, R41, !PT ;  /* 0x0000002944507209 */ /* 0x001fe20007810000 */
[----:B------:R-:W-:Y:S01]  /*5fc0*/  FFMA.FTZ R41, R42, UR10, -R76 ;  /* 0x0000000a2a297c23 */ /* 0x000fe2000801084c */
[----:B----4-:R-:W-:-:S02]  /*5fd0*/  FSEL R71, R71, -INF , P4 ;  /* 0xff80000047477808 */ /* 0x010fc40002000000 */
[----:B------:R-:W-:Y:S02]  /*5fe0*/  FMNMX.FTZ R81, R69, R80, !PT ;  /* 0x0000005045517209 */ /* 0x000fe40007810000 */
[----:B------:R-:W-:Y:S01]  /*5ff0*/  ISETP.GT.AND P4, PT, R47, 0x69, PT ;  /* 0x000000692f00780c */ /* 0x000fe20003f84270 */
[----:B------:R-:W-:Y:S01]  /*6000*/  MUFU.EX2 R20, R20 ;  /* 0x0000001400147308 */ /* 0x000fe20000000800 */
[----:B------:R-:W-:Y:S02]  /*6010*/  FMNMX.FTZ R42, R70, R81, !PT ;  /* 0x00000051462a7209 */ /* 0x000fe40007810000 */
[----:B-----5:R-:W-:Y:S02]  /*6020*/  FSEL R72, R72, -INF , P3 ;  /* 0xff80000048487808 */ /* 0x020fe40001800000 */
[----:B------:R-:W-:Y:S02]  /*6030*/  FMNMX.FTZ R81, R71, R42, !PT ;  /* 0x0000002a47517209 */ /* 0x000fe40007810000 */
[----:B------:R-:W-:Y:S01]  /*6040*/  ISETP.GT.AND P3, PT, R47, 0x70, PT ;  /* 0x000000702f00780c */ /* 0x000fe20003f64270 */
[----:B------:R-:W-:Y:S01]  /*6050*/  MUFU.EX2 R26, R26 ;  /* 0x0000001a001a7308 */ /* 0x000fe20000000800 */
[----:B------:R-:W-:Y:S01]  /*6060*/  FSEL R73, R73, -INF , P4 ;  /* 0xff80000049497808 */ /* 0x000fe20002000000 */
[----:B------:R-:W-:-:S02]  /*6070*/  WARPGROUP.DEPBAR.LE gsb0, 0x0 ;  /* 0x00008000000079c5 */ /* 0x000fc40000010000 */
[----:B------:R-:W-:Y:S01]  /*6080*/  FMNMX.FTZ R42, R72, R81, !PT ;  /* 0x00000051482a7209 */ /* 0x000fe20007810000 */
[----:B------:R-:W-:Y:S01]  /*6090*/  WARPGROUP.ARRIVE ;  /* 0x00000000000079c5 */ /* 0x000fe20000000000 */
[----:B------:R-:W-:Y:S02]  /*60a0*/  ISETP.GT.AND P4, PT, R47, 0x71, PT ;  /* 0x000000712f00780c */ /* 0x000fe40003f84270 */
[----:B------:R-:W-:Y:S01]  /*60b0*/  FSEL R74, R74, -INF , P3 ;  /* 0xff8000004a4a7808 */ /* 0x000fe20001800000 */
[----:B------:R-:W-:Y:S01]  /*60c0*/  MUFU.EX2 R30, R30 ;  /* 0x0000001e001e7308 */ /* 0x000fe20000000800 */
[----:B------:R-:W-:Y:S01]  /*60d0*/  FMNMX.FTZ R81, R73, R42, !PT ;  /* 0x0000002a49517209 */ /* 0x000fe20007810000 */
[----:B------:R-:W-:Y:S01]  /*60e0*/  QGMMA.64x96x32.F32.E4M3.E4M3 R88, R136, gdesc[UR4], R88, gsb0 ;  /* 0x0160000488587df3 */ /* 0x000fe20008000858 */
[----:B------:R-:W-:Y:S02]  /*60f0*/  ISETP.GT.AND P3, PT, R47, 0x78, PT ;  /* 0x000000782f00780c */ /* 0x000fe40003f64270 */
[----:B------:R-:W-:-:S02]  /*6100*/  FSEL R75, R75, -INF , P4 ;  /* 0xff8000004b4b7808 */ /* 0x000fc40002000000 */
[----:B------:R-:W-:Y:S01]  /*6110*/  FMNMX.FTZ R42, R74, R81, !PT ;  /* 0x000000514a2a7209 */ /* 0x000fe20007810000 */
[----:B------:R-:W-:Y:S01]  /*6120*/  MUFU.EX2 R34, R34 ;  /* 0x0000002200227308 */ /* 0x000fe20000000800 */
[----:B------:R-:W-:Y:S02]  /*6130*/  ISETP.GT.AND P4, PT, R47, 0x79, PT ;  /* 0x000000792f00780c */ /* 0x000fe40003f84270 */
[----:B------:R-:W-:Y:S02]  /*6140*/  FSEL R77, R77, -INF , P3 ;  /* 0xff8000004d4d7808 */ /* 0x000fe40001800000 */
[----:B------:R-:W-:Y:S02]  /*6150*/  FMNMX.FTZ R42, R75, R42, !PT ;  /* 0x0000002a4b2a7209 */ /* 0x000fe40007810000 */
[----:B------:R-:W-:Y:S01]  /*6160*/  FSEL R78, R78, -INF , P4 ;  /* 0xff8000004e4e7808 */ /* 0x000fe20002000000 */
        /* <DEDUP_REMOVED lines=11> */
[----:B------:R-:W-:-:S01]  /*6220*/  FFMA.FTZ R60, R61, UR10, -R76 ;  /* 0x0000000a3d3c7c23 */ /* 0x000fc2000801084c */
[----:B------:R-:W-:-:S02]  /*6230*/  IMAD.U32 R61, RZ, RZ, UR10 ;  /* 0x0000000aff3d7e24 */ /* 0x000fc4000f8e00ff */
[----:B------:R-:W-:-:S01]  /*6240*/  FFMA.FTZ R55, R59, UR10, -R76 ;  /* 0x0000000a3b377c23 */ /* 0x000fc2000801084c */
[--C-:B------:R-:W-:Y:S01]  /*6250*/  FFMA.FTZ R59, R63, UR10, -R76.reuse ;  /* 0x0000000a3f3b7c23 */ /* 0x100fe2000801084c */
[----:B------:R-:W-:Y:S08]  /*6260*/  MUFU.EX2 R41, R41 ;  /* 0x0000002900297308 */ /* 0x000ff00000000800 */
[----:B------:R-:W-:Y:S08]  /*6270*/  MUFU.EX2 R4, R4 ;  /* 0x0000000400047308 */ /* 0x000ff00000000800 */
[----:B------:R-:W-:Y:S01]  /*6280*/  MUFU.EX2 R45, R45 ;  /* 0x0000002d002d7308 */ /* 0x000fe20000000800 */
[----:B0-----:R-:W-:Y:S01]  /*6290*/  FMNMX.FTZ R81, R80, R81, !PT ;  /* 0x0000005150517209 */ /* 0x001fe20007810000 */
[--C-:B------:R-:W-:Y:S01]  /*62a0*/  FFMA.FTZ R80, R58, UR10, -R76.reuse ;  /* 0x0000000a3a507c23 */ /* 0x100fe2000801084c */
[----:B------:R-:W-:-:S03]  /*62b0*/  FFMA.FTZ R76, R65, UR10, -R76 ;  /* 0x0000000a414c7c23 */ /* 0x000fc6000801084c */
[----:B-1----:R-:W0:Y:S02]  /*62c0*/  SHFL.BFLY PT, R82, R81, 0x1, 0x1f ;  /* 0x0c201f0051527f89 */ /* 0x002e2400000e0000 */
[----:B------:R-:W-:Y:S08]  /*62d0*/  MUFU.EX2 R7, R7 ;  /* 0x0000000700077308 */ /* 0x000ff00000000800 */
[----:B------:R-:W-:Y:S08]  /*62e0*/  MUFU.EX2 R42, R42 ;  /* 0x0000002a002a7308 */ /* 0x000ff00000000800 */
[----:B------:R-:W-:Y:S01]  /*62f0*/  MUFU.EX2 R47, R47 ;  /* 0x0000002f002f7308 */ /* 0x000fe20000000800 */
[----:B0-----:R-:W-:-:S07]  /*6300*/  FMNMX.FTZ R58, R81, R82, !PT ;  /* 0x00000052513a7209 */ /* 0x001fce0007810000 */
[----:B------:R-:W-:Y:S01]  /*6310*/  MUFU.EX2 R52, R52 ;  /* 0x0000003400347308 */ /* 0x000fe20000000800 */
[----:B------:R-:W-:Y:S02]  /*6320*/  FSEL R82, R15, RZ, P2 ;  /* 0x000000ff0f527208 */ /* 0x000fe40001000000 */
[C---:B------:R-:W-:Y:S01]  /*6330*/  FSETP.NEU.FTZ.AND P2, PT, R58.reuse, -INF , PT ;  /* 0xff8000003a00780b */ /* 0x040fe20003f5d000 */
[----:B------:R-:W-:-:S02]  /*6340*/  FFMA.FTZ R61, R58, R61, -8 ;  /* 0xc10000003a3d7423 */ /* 0x000fc4000001003d */
[----:B------:R-:W-:Y:S01]  /*6350*/  FADD.FTZ R82, -R82, R5 ;  /* 0x0000000552527221 */ /* 0x000fe20000010100 */
[----:B------:R-:W-:Y:S01]  /*6360*/  FSEL R63, R58, RZ, P2 ;  /* 0x000000ff3a3f7208 */ /* 0x000fe20001000000 */
[----:B------:R-:W-:Y:S01]  /*6370*/  MUFU.EX2 R49, R49 ;  /* 0x0000003100317308 */ /* 0x000fe20000000800 */
[----:B------:R-:W-:Y:S01]  /*6380*/  FSEL R61, R61, RZ, P2 ;  /* 0x000000ff3d3d7208 */ /* 0x000fe20001000000 */
[----:B------:R-:W-:-:S02]  /*6390*/  FMUL.FTZ R5, R82, UR10 ;  /* 0x0000000a52057c20 */ /* 0x000fc40008410000 */
[----:B------:R-:W-:-:S02]  /*63a0*/  FADD.FTZ R63, -R63, R6 ;  /* 0x000000063f3f7221 */ /* 0x000fc40000010100 */
[--C-:B------:R-:W-:Y:S01]  /*63b0*/  FFMA.FTZ R9, R9, UR10, -R61.reuse ;  /* 0x0000000a09097c23 */ /* 0x100fe2000801083d */
[----:B------:R-:W-:-:S01]  /*63c0*/  FFMA.FTZ R10, R10, UR10, -R61 ;  /* 0x0000000a0a0a7c23 */ /* 0x000fc2000801083d */
        /* <DEDUP_REMOVED lines=26> */
[----:B------:R-:W-:-:S01]  /*6570*/  FADD.FTZ R48, R8, R81 ;  /* 0x0000005108307221 */ /* 0x000fc20000010000 */
[--C-:B------:R-:W-:Y:S01]  /*6580*/  FFMA.FTZ R71, R71, UR10, -R61.reuse ;  /* 0x0000000a47477c23 */ /* 0x100fe2000801083d */
[----:B------:R-:W-:-:S01]  /*6590*/  FFMA.FTZ R73, R73, UR10, -R61 ;  /* 0x0000000a49497c23 */ /* 0x000fc2000801083d */
[----:B------:R-:W-:Y:S01]  /*65a0*/  FFMA.FTZ R75, R75, UR10, -R61 ;  /* 0x0000000a4b4b7c23 */ /* 0x000fe2000801083d */
[----:B------:R-:W-:-:S01]  /*65b0*/  FADD.FTZ R81, R11, R48 ;  /* 0x000000300b517221 */ /* 0x000fc20000010000 */
[----:B------:R-:W-:Y:S01]  /*65c0*/  FFMA.FTZ R48, R66, UR10, -R61 ;  /* 0x0000000a42307c23 */ /* 0x000fe2000801083d */
[----:B------:R-:W-:-:S02]  /*65d0*/  WARPGROUP.DEPBAR.LE gsb0, 0x0 ;  /* 0x00008000000079c5 */ /* 0x000fc40000010000 */
[----:B------:R-:W2:Y:S01]  /*65e0*/  MUFU.EX2 R13, R13 ;  /* 0x0000000d000d7308 */ /* 0x000ea20000000800 */
[----:B-1----:R-:W-:-:S01]  /*65f0*/  FFMA.FTZ R3, R82, R2, R9 ;  /* 0x0000000252037223 */ /* 0x002fc20000010009 */
[----:B------:R-:W-:-:S04]  /*6600*/  FADD.FTZ R62, R12, R81 ;  /* 0x000000510c3e7221 */ /* 0x000fc80000010000 */
[----:B------:R-:W-:Y:S02]  /*6610*/  FADD.FTZ R81, R51, R62 ;  /* 0x0000003e33517221 */ /* 0x000fe40000010000 */
[----:B------:R-:W1:Y:S01]  /*6620*/  MUFU.EX2 R14, R14 ;  /* 0x0000000e000e7308 */ /* 0x000e620000000800 */
[----:B0-----:R-:W-:-:S01]  /*6630*/  FADD.FTZ R2, R10, R3 ;  /* 0x000000030a027221 */ /* 0x001fc20000010000 */
[----:B------:R-:W-:-:S04]  /*6640*/  FADD.FTZ R62, R20, R81 ;  /* 0x00000051143e7221 */ /* 0x000fc80000010000 */
[----:B------:R-:W-:Y:S01]  /*6650*/  FADD.FTZ R81, R25, R62 ;  /* 0x0000003e19517221 */ /* 0x000fe20000010000 */
[----:B------:R-:W-:-:S01]  /*6660*/  FFMA.FTZ R62, R68, UR10, -R61 ;  /* 0x0000000a443e7c23 */ /* 0x000fc2000801083d */
        /* <DEDUP_REMOVED lines=16> */
[----:B------:R1:W-:Y:S01]  /*6770*/  MUFU.EX2 R6, R65 ;  /* 0x0000004100067308 */ /* 0x0003e20000000800 */
[----:B0-----:R-:W-:-:S07]  /*6780*/  FADD.FTZ R3, R35, R2 ;  /* 0x0000000223037221 */ /* 0x001fce0000010000 */
[----:B------:R-:W0:Y:S01]  /*6790*/  MUFU.EX2 R39, R39 ;  /* 0x0000002700277308 */ /* 0x000e220000000800 */
[----:B-1----:R-:W-:-:S01]  /*67a0*/  FFMA.FTZ R65, R64, UR10, -R61 ;  /* 0x0000000a40417c23 */ /* 0x002fc2000801083d */
[----:B------:R-:W-:Y:S01]  /*67b0*/  FADD.FTZ R64, R26, R81 ;  /* 0x000000511a407221 */ /* 0x000fe20000010000 */
[----:B--2---:R-:W-:-:S03]  /*67c0*/  FADD.FTZ R2, R36, R3 ;  /* 0x0000000324027221 */ /* 0x004fc60000010000 */
[----:B------:R-:W-:Y:S02]  /*67d0*/  FADD.FTZ R81, R29, R64 ;  /* 0x000000401d517221 */ /* 0x000fe40000010000 */
[----:B------:R-:W1:Y:S02]  /*67e0*/  MUFU.EX2 R40, R40 ;  /* 0x0000002800287308 */ /* 0x000e640000000800 */
[----:B------:R-:W-:-:S04]  /*67f0*/  FADD.FTZ R64, R30, R81 ;  /* 0x000000511e407221 */ /* 0x000fc80000010000 */
[----:B------:R-:W-:Y:S01]  /*6800*/  FADD.FTZ R81, R33, R64 ;  /* 0x0000004021517221 */ /* 0x000fe20000010000 */
[----:B------:R-:W-:-:S01]  /*6810*/  FFMA.FTZ R64, R70, UR10, -R61 ;  /* 0x0000000a46407c23 */ /* 0x000fc2000801083d */
[----:B------:R-:W2:Y:S01]  /*6820*/  MUFU.EX2 R43, R43 ;  /* 0x0000002b002b7308 */ /* 0x000ea20000000800 */
[----:B0-----:R-:W-:-:S01]  /*6830*/  FADD.FTZ R3, R39, R2 ;  /* 0x0000000227037221 */ /* 0x001fc20000010000 */
[----:B------:R-:W-:-:S04]  /*6840*/  FADD.FTZ R66, R34, R81 ;  /* 0x0000005122427221 */ /* 0x000fc80000010000 */
[----:B------:R-:W-:Y:S02]  /*6850*/  FADD.FTZ R81, R37, R66 ;  /* 0x0000004225517221 */ /* 0x000fe40000010000 */
[----:B------:R-:W0:Y:S01]  /*6860*/  MUFU.EX2 R44, R44 ;  /* 0x0000002c002c7308 */ /* 0x000e220000000800 */
[----:B-1----:R-:W-:-:S01]  /*6870*/  FADD.FTZ R3, R40, R3 ;  /* 0x0000000328037221 */ /* 0x002fc20000010000 */
[----:B------:R-:W-:-:S03]  /*6880*/  FADD.FTZ R2, R38, R81 ;  /* 0x0000005126027221 */ /* 0x000fc60000010000 */
[----:B------:R-:W-:Y:S01]  /*6890*/  FADD.FTZ R66, R6, R3 ;  /* 0x0000000306427221 */ /* 0x000fe20000010000 */
[----:B------:R-:W-:-:S02]  /*68a0*/  FADD.FTZ R3, R41, R2 ;  /* 0x0000000229037221 */ /* 0x000fc40000010000 */
[----:B------:R-:W1:Y:S01]  /*68b0*/  MUFU.EX2 R63, R63 ;  /* 0x0000003f003f7308 */ /* 0x000e620000000800 */
[----:B--2---:R-:W-:-:S01]  /*68c0*/  FADD.FTZ R81, R43, R66 ;  /* 0x000000422b517221 */ /* 0x004fc20000010000 */
[----:B------:R-:W-:Y:S01]  /*68d0*/  FADD.FTZ R2, R4, R3 ;  /* 0x0000000304027221 */ /* 0x000fe20000010000 */
[----:B------:R-:W-:-:S03]  /*68e0*/  FFMA.FTZ R66, R72, UR10, -R61 ;  /* 0x0000000a48427c23 */ /* 0x000fc6000801083d */
        /* <DEDUP_REMOVED lines=8> */
[----:B------:R-:W-:-:S03]  /*6970*/  FFMA.FTZ R68, R74, UR10, -R61 ;  /* 0x0000000a4a447c23 */ /* 0x000fc6000801083d */
[----:B------:R-:W-:Y:S02]  /*6980*/  FADD.FTZ R70, R52, R81 ;  /* 0x0000005134467221 */ /* 0x000fe40000010000 */
[----:B------:R-:W1:Y:S01]  /*6990*/  MUFU.EX2 R48, R48 ;  /* 0x0000003000307308 */ /* 0x000e620000000800 */
[----:B--2---:R-:W-:-:S01]  /*69a0*/  FADD.FTZ R2, R46, R3 ;  /* 0x000000032e027221 */ /* 0x004fc20000010000 */
[----:B------:R-:W-:Y:S01]  /*69b0*/  FADD.FTZ R81, R49, R70 ;  /* 0x0000004631517221 */ /* 0x000fe20000010000 */
[----:B------:R-:W-:-:S01]  /*69c0*/  FFMA.FTZ R70, R77, UR10, -R61 ;  /* 0x0000000a4d467c23 */ /* 0x000fc2000801083d */
[----:B------:R-:W-:-:S04]  /*69d0*/  FFMA.FTZ R61, R78, UR10, -R61 ;  /* 0x0000000a4e3d7c23 */ /* 0x000fc8000801083d */
        /* <DEDUP_REMOVED lines=12> */
[----:B------:R-:W-:-:S04]  /*6aa0*/  IMAD.U32 R2, RZ, RZ, UR22 ;  /* 0x00000016ff027e24 */ /* 0x000fc8000f8e00ff */
[----:B------:R-:W-:Y:S02]  /*6ab0*/  @!P1 VIADD R2, R2, 0x19c40 ;  /* 0x00019c4002029836 */ /* 0x000fe40000000000 */
[----:B------:R-:W2:Y:S01]  /*6ac0*/  MUFU.EX2 R56, R56 ;  /* 0x0000003800387308 */ /* 0x000ea20000000800 */
[----:B0-----:R-:W-:-:S02]  /*6ad0*/  FADD.FTZ R77, R53, R72 ;  /* 0x00000048354d7221 */ /* 0x001fc40000010000 */
[----:B------:R-:W-:-:S04]  /*6ae0*/  @!P1 PRMT R2, RZ, 0x654, R2 ;  /* 0x00000654ff029816 */ /* 0x000fc80000000002 */
[----:B------:R0:W-:Y:S01]  /*6af0*/  @!P1 SYNCS.ARRIVE.TRANS64.RED.A1T0 RZ, [R2+URZ], RZ ;  /* 0x000000ff02ff99a7 */ /* 0x0001e2000810043f */
        /* <DEDUP_REMOVED lines=30> */
.L_x_9653:
[----:B------:R-:W-:Y:S01]  /*6ce0*/  UISETP.GT.AND UP0, UPT, UR18, UR17, UPT ;  /* 0x000000111200728c */ /* 0x000fe2000bf04270 */
[----:B------:R-:W-:Y:S01]  /*6cf0*/  F2FP.SATFINITE.E4M3.F32.PACK_AB_MERGE_C R6, R43, R6, RZ ;  /* 0x000000062b06723e */ /* 0x000fe200048070ff */
[----:B------:R-:W-:Y:S01]  /*6d00*/  UIADD3 UR6, UR14, 0x19c60, URZ ;  /* 0x00019c600e067890 */ /* 0x000fe2000fffe03f */
[----:B------:R-:W-:Y:S01]  /*6d10*/  F2FP.SATFINITE.E4M3.F32.PACK_AB_MERGE_C R8, R11, R8, RZ ;  /* 0x000000080b08723e */ /* 0x000fe200048070ff */
[----:B------:R-:W-:Y:S01]  /*6d20*/  UIADD3 UR18, UR18, -0x1, URZ ;  /* 0xffffffff12127890 */ /* 0x000fe2000fffe03f */
[----:B------:R-:W-:Y:S01]  /*6d30*/  F2FP.SATFINITE.E4M3.F32.PACK_AB_MERGE_C R13, R14, R13, RZ ;  /* 0x0000000d0e0d723e */ /* 0x000fe200048070ff */
[----:B------:R-:W-:Y:S01]  /*6d40*/  UPRMT UR6, UR43, 0x654, UR6 ;  /* 0x000006542b067896 */ /* 0x000fe20008000006 */
[----:B------:R-:W-:Y:S01]  /*6d50*/  PLOP3.LUT P2, PT, PT, PT, UP0, 0x80, 0x0 ;  /* 0x000000000000781c */ /* 0x000fe20003f4f008 */
        /* <DEDUP_REMOVED lines=83> */
.L_x_9644:
[----:B------:R-:W-:-:S13]  /*7290*/  ISETP.LE.AND P2, PT, RZ, UR18, PT ;  /* 0x00000012ff007c0c */ /* 0x000fda000bf43270 */
[----:B------:R-:W-:Y:S05]  /*72a0*/  @!P2 BRA `(.L_x_9655) ;  /* 0x0000002000f4a947 */ /* 0x000fea0003800000 */
[----:B------:R-:W-:Y:S01]  /*72b0*/  IMAD.MOV.U32 R5, RZ, RZ, R58 ;  /* 0x000000ffff057224 */ /* 0x000fe200078e003a */
[----:B------:R-:W-:Y:S01]  /*72c0*/  UMOV UR19, UR36 ;  /* 0x0000002400137c82 */ /* 0x000fe20008000000 */
[----:B------:R-:W-:Y:S01]  /*72d0*/  IMAD.MOV.U32 R4, RZ, RZ, R15 ;  /* 0x000000ffff047224 */ /* 0x000fe200078e000f */
[----:B------:R-:W-:Y:S01]  /*72e0*/  UMOV UR20, UR37 ;  /* 0x0000002500147c82 */ /* 0x000fe20008000000 */
[----:B------:R-:W-:-:S05]  /*72f0*/  ULDC UR17, c[0x0][0x988] ;  /* 0x0002620000117ab9 */ /* 0x000fca0000000800 */
.L_x_9665:
[----:B------:R-:W-:-:S04]  /*7300*/  UIADD3 UR37, UR20, 0x1, URZ ;  /* 0x0000000114257890 */ /* 0x000fc8000fffe03f */
[----:B------:R-:W-:-:S04]  /*7310*/  UISETP.NE.AND UP0, UPT, UR37, 0x2, UPT ;  /* 0x000000022500788c */ /* 0x000fc8000bf05270 */
[----:B------:R-:W-:Y:S02]  /*7320*/  USEL UR36, URZ, 0x1, UP0 ;  /* 0x000000013f247887 */ /* 0x000fe40008000000 */
[----:B------:R-:W-:Y:S02]  /*7330*/  USEL UR37, UR37, URZ, UP0 ;  /* 0x0000003f25257287 */ /* 0x000fe40008000000 */
[----:B------:R-:W-:Y:S01]  /*7340*/  ULOP3.LUT UR36, UR19, UR36, URZ, 0x3c, !UPT ;  /* 0x0000002413247292 */ /* 0x000fe2000f8e3c3f */
[----:B------:R-:W-:Y:S11]  /*7350*/  @!P0 BRA `(.L_x_9656) ;  /* 0x0000000000048947 */ /* 0x000ff60003800000 */
[----:B------:R-:W-:Y:S01]  /*7360*/  BPT.TRAP 0x1 ;  /* 0x000000040000795c */ /* 0x000fe20000300000 */
.L_x_9656:
[----:B------:R-:W-:Y:S01]  /*7370*/  ULEA UR6, UR37, UR44, 0x3 ;  /* 0x0000002c25067291 */ /* 0x000fe2000f8e183f */
[----:B------:R-:W-:-:S05]  /*7380*/  IMAD.U32 R6, RZ, RZ, UR36 ;  /* 0x00000024ff067e24 */ /* 0x000fca000f8e00ff */
[----:B------:R-:W-:-:S04]  /*7390*/  SHF.L.U32 R6, R6, 0x1f, RZ ;  /* 0x0000001f06067819 */ /* 0x000fc800000006ff */
[----:B------:R0:W1:Y:S01]  /*73a0*/  SYNCS.PHASECHK.TRANS64.TRYWAIT P2, [UR6+0x19c30], R6 ;  /* 0x019c3006ff0075a7 */ /* 0x0000620008040146 */
[----:B------:R-:W-:Y:S05]  /*73b0*/  @!P0 BRA `(.L_x_9657) ;  /* 0x0000000000048947 */ /* 0x000fea0003800000 */
[----:B------:R-:W-:Y:S01]  /*73c0*/  BPT.TRAP 0x1 ;  /* 0x000000040000795c */ /* 0x000fe20000300000 */
.L_x_9657:
[----:B-1----:R-:W-:Y:S05]  /*73d0*/  @P2 BRA `(.L_x_9658) ;  /* 0x0000000000082947 */ /* 0x002fea0003800000 */
[----:B------:R-:W1:Y:S02]  /*73e0*/  SYNCS.PHASECHK.TRANS64.TRYWAIT P2, [UR6+0x19c30], R6 ;  /* 0x019c3006ff0075a7 */ /* 0x000e640008040146 */
[----:B-1----:R-:W-:Y:S05]  /*73f0*/  @!P2 BRA `(.L_x_9659) ;  /* 0x000000980040a947 */ /* 0x002fea0003800000 */
.L_x_9658:
        /* <DEDUP_REMOVED lines=17> */
.L_x_9660:
[----:B------:R-:W-:Y:S01]  /*7510*/  ULEA UR14, UR20, UR44, 0x3 ;  /* 0x0000002c140e7291 */ /* 0x000fe2000f8e183f */
[----:B01----:R-:W-:-:S05]  /*7520*/  IMAD.U32 R6, RZ, RZ, UR19 ;  /* 0x00000013ff067e24 */ /* 0x003fca000f8e00ff */
[----:B------:R-:W-:-:S04]  /*7530*/  SHF.L.U32 R6, R6, 0x1f, RZ ;  /* 0x0000001f06067819 */ /* 0x000fc800000006ff */
[----:B------:R0:W1:Y:S01]  /*7540*/  SYNCS.PHASECHK.TRANS64.TRYWAIT P2, [UR14+0x19c50], R6 ;  /* 0x019c5006ff0075a7 */ /* 0x000062000804014e */
[----:B------:R-:W-:Y:S05]  /*7550*/  @!P0 BRA `(.L_x_9661) ;  /* 0x0000000000048947 */ /* 0x000fea0003800000 */
[----:B------:R-:W-:Y:S01]  /*7560*/  BPT.TRAP 0x1 ;  /* 0x000000040000795c */ /* 0x000fe20000300000 */
.L_x_9661:
        /* <DEDUP_REMOVED lines=63> */
[----:B----4-:R-:W-:Y:S01]  /*7960*/  FMNMX.FTZ R67, R13, R58, !PT ;  /* 0x0000003a0d437209 */ /* 0x010fe20007810000 */
[C---:B------:R-:W-:Y:S01]  /*7970*/  FMUL.FTZ R65, R0.reuse, R74 ;  /* 0x0000004a00417220 */ /* 0x040fe20000410000 */
[----:B------:R-:W-:-:S05]  /*7980*/  FMUL.FTZ R66, R0, R75 ;  /* 0x0000004b00427220 */ /* 0x000fca0000410000 */
        /* <DEDUP_REMOVED lines=8> */
[----:B------:R-:W-:-:S06]  /*7a10*/  FMUL.FTZ R67, R0, R76 ;  /* 0x0000004c00437220 */ /* 0x000fcc0000410000 */
[----:B------:R-:W2:Y:S01]  /*7a20*/  MUFU.TANH R26, R26 ;  /* 0x0000001a001a7308 */ /* 0x000ea20000002400 */
[----:B---3--:R-:W-:-:S07]  /*7a30*/  FMNMX.FTZ R15, R21, R58, !PT ;  /* 0x0000003a150f7209 */ /* 0x008fce0007810000 */
[----:B------:R-:W3:Y:S01]  /*7a40*/  MUFU.TANH R28, R28 ;  /* 0x0000001c001c7308 */ /* 0x000ee20000002400 */
[----:B----4-:R-:W-:Y:S01]  /*7a50*/  FMNMX.FTZ R69, R25, R68, !PT ;  /* 0x0000004419457209 */ /* 0x010fe20007810000 */
[----:B------:R-:W-:-:S06]  /*7a60*/  FMUL.FTZ R68, R0, R77 ;  /* 0x0000004d00447220 */ /* 0x000fcc0000410000 */
[----:B------:R-:W4:Y:S01]  /*7a70*/  MUFU.TANH R27, R27 ;  /* 0x0000001b001b7308 */ /* 0x000f220000002400 */
[----:B--2---:R-:W-:-:S07]  /*7a80*/  FMNMX.FTZ R58, R26, R15, !PT ;  /* 0x0000000f1a3a7209 */ /* 0x004fce0007810000 */
[----:B------:R-:W2:Y:S01]  /*7a90*/  MUFU.TANH R29, R29 ;  /* 0x0000001d001d7308 */ /* 0x000ea20000002400 */
[----:B---3--:R-:W-:-:S07]  /*7aa0*/  FMNMX.FTZ R70, R28, R69, !PT ;  /* 0x000000451c467209 */ /* 0x008fce0007810000 */
[----:B------:R-:W3:Y:S01]  /*7ab0*/  MUFU.TANH R30, R30 ;  /* 0x0000001e001e7308 */ /* 0x000ee20000002400 */
[----:B----4-:R-:W-:-:S07]  /*7ac0*/  FMNMX.FTZ R15, R27, R58, !PT ;  /* 0x0000003a1b0f7209 */ /* 0x010fce0007810000 */
[----:B------:R-:W4:Y:S01]  /*7ad0*/  MUFU.TANH R32, R32 ;  /* 0x0000002000207308 */ /* 0x000f220000002400 */
[----:B--2---:R-:W-:-:S07]  /*7ae0*/  FMNMX.FTZ R69, R29, R70, !PT ;  /* 0x000000461d457209 */ /* 0x004fce0007810000 */
        /* <DEDUP_REMOVED lines=8> */
[----:B---3--:R-:W-:Y:S01]  /*7b70*/  FMNMX.FTZ R71, R33, R70, !PT ;  /* 0x0000004621477209 */ /* 0x008fe20007810000 */
[----:B------:R-:W-:-:S06]  /*7b80*/  FMUL.FTZ R70, R0, R79 ;  /* 0x0000004f00467220 */ /* 0x000fcc0000410000 */
[----:B------:R-:W3:Y:S01]  /*7b90*/  MUFU.TANH R35, R35 ;  /* 0x0000002300237308 */ /* 0x000ee20000002400 */
[----:B----4-:R-:W-:-:S07]  /*7ba0*/  FMNMX.FTZ R58, R34, R15, !PT ;  /* 0x0000000f223a7209 */ /* 0x010fce0007810000 */
        /* <DEDUP_REMOVED lines=89> */
[----:B---3--:R-:W-:Y:S02]  /*8140*/  FMNMX.FTZ R79, R77, R80, !PT ;  /* 0x000000504d4f7209 */ /* 0x008fe40007810000 */
[----:B----4-:R-:W-:Y:S01]  /*8150*/  FMNMX.FTZ R80, R76, R15, !PT ;  /* 0x0000000f4c507209 */ /* 0x010fe20007810000 */
[----:B-1----:R-:W-:Y:S06]  /*8160*/  @P2 BRA `(.L_x_9662) ;  /* 0x0000000000082947 */ /* 0x002fec0003800000 */
[----:B------:R-:W1:Y:S02]  /*8170*/  SYNCS.PHASECHK.TRANS64.TRYWAIT P2, [UR14+0x19c50], R6 ;  /* 0x019c5006ff0075a7 */ /* 0x000e64000804014e */
[----:B-1----:R-:W-:Y:S05]  /*8180*/  @!P2 BRA `(.L_x_9663) ;  /* 0x0000008800f4a947 */ /* 0x002fea0003800000 */
.L_x_9662:
[----:B------:R-:W-:Y:S01]  /*8190*/  UIADD3 UR6, UR44, 0x3000, URZ ;  /* 0x000030002c067890 */ /* 0x000fe2000fffe03f */
[----:B------:R-:W-:Y:S01]  /*81a0*/  WARPGROUP.ARRIVE ;  /* 0x00000000000079c5 */ /* 0x000fe20000000000 */
[----:B------:R-:W-:Y:S01]  /*81b0*/  UMOV UR7, 0x40000040 ;  /* 0x4000004000077882 */ /* 0x000fe20000000000 */
[----:B-1----:R-:W0:Y:S01]  /*81c0*/  SHFL.BFLY PT, R15, R80, 0x2, 0x1f ;  /* 0x0c401f00500f7f89 */ /* 0x002e2200000e0000 */
[----:B------:R-:W-:Y:S01]  /*81d0*/  USHF.R.U32.HI UR6, URZ, 0x4, UR6 ;  /* 0x000000043f067899 */ /* 0x000fe20008011606 */
[----:B--2---:R-:W-:Y:S01]  /*81e0*/  FMNMX.FTZ R79, R78, R79, !PT ;  /* 0x0000004f4e4f7209 */ /* 0x004fe20007810000 */
[----:B------:R-:W-:Y:S02]  /*81f0*/  UMOV UR10, UR17 ;  /* 0x00000011000a7c82 */ /* 0x000fe40008000000 */
[----:B------:R-:W-:Y:S02]  /*8200*/  ULOP3.LUT UR6, UR6, 0x3fff, URZ, 0xc0, !UPT ;  /* 0x00003fff06067892 */ /* 0x000fe4000f8ec03f */
[----:B------:R-:W1:Y:S02]  /*8210*/  SHFL.BFLY PT, R58, R79, 0x2, 0x1f ;  /* 0x0c401f004f3a7f89 */ /* 0x000e6400000e0000 */
[----:B------:R-:W-:-:S04]  /*8220*/  ULOP3.LUT UR6, UR6, 0x10000, URZ, 0xfc, !UPT ;  /* 0x0001000006067892 */ /* 0x000fc8000f8efc3f */
[----:B------:R-:W-:-:S07]  /*8230*/  UIMAD UR11, UR20, 0x300, UR6 ;  /* 0x00000300140b78a4 */ /* 0x000fce000f8e0206 */
[----:B------:R-:W-:Y:S02]  /*8240*/  UMOV UR6, UR11 ;  /* 0x0000000b00067c82 */ /* 0x000fe40008000000 */
[----:B------:R-:W-:Y:S01]  /*8250*/  QGMMA.64x96x32.F32.E4M3.E4M3 R88, R148, gdesc[UR4], R88, gsb0 ;  /* 0x0160000494587df3 */ /* 0x000fe20008000858 */
[----:B------:R-:W-:Y:S01]  /*8260*/  UIADD3 UR6, UR11, 0x2, URZ ;  /* 0x000000020b067890 */ /* 0x000fe2000fffe03f */
[----:B0-----:R-:W-:Y:S01]  /*8270*/  FMNMX.FTZ R6, R80, R15, !PT ;  /* 0x0000000f50067209 */ /* 0x001fe20007810000 */
[----:B------:R-:W-:Y:S01]  /*8280*/  UMOV UR7, 0x40000040 ;  /* 0x4000004000077882 */ /* 0x000fe20000000000 */
[----:B------:R-:W-:-:S03]  /*8290*/  IMAD.U32 R80, RZ, RZ, UR10 ;  /* 0x0000000aff507e24 */ /* 0x000fc6000f8e00ff */
[----:B------:R-:W0:Y:S01]  /*82a0*/  SHFL.BFLY PT, R15, R6, 0x1, 0x1f ;  /* 0x0c201f00060f7f89 */ /* 0x000e2200000e0000 */
[----:B-1----:R-:W-:Y:S01]  /*82b0*/  FMNMX.FTZ R81, R79, R58, !PT ;  /* 0x0000003a4f517209 */ /* 0x002fe20007810000 */
[----:B------:R-:W-:-:S04]  /*82c0*/  IMAD.U32 R79, RZ, RZ, UR10 ;  /* 0x0000000aff4f7e24 */ /* 0x000fc8000f8e00ff */
[----:B------:R-:W1:Y:S01]  /*82d0*/  SHFL.BFLY PT, R58, R81, 0x1, 0x1f ;  /* 0x0c201f00513a7f89 */ /* 0x000e6200000e0000 */
[----:B0-----:R-:W-:-:S05]  /*82e0*/  FMNMX.FTZ R15, R6, R15, !PT ;  /* 0x0000000f060f7209 */ /* 0x001fca0007810000 */
[C---:B------:R-:W-:Y:S01]  /*82f0*/  FFMA.FTZ R6, R15.reuse, R80, -8 ;  /* 0xc10000000f067423 */ /* 0x040fe20000010050 */
[----:B------:R-:W-:-:S01]  /*8300*/  FADD.FTZ R4, -R15, R4 ;  /* 0x000000040f047221 */ /* 0x000fc20000010100 */
[----:B-1----:R-:W-:Y:S02]  /*8310*/  FMNMX.FTZ R58, R81, R58, !PT ;  /* 0x0000003a513a7209 */ /* 0x002fe40007810000 */
        /* <DEDUP_REMOVED lines=69> */
[----:B------:R-:W-:Y:S01]  /*8770*/  FFMA.FTZ R70, R70, UR10, -R76 ;  /* 0x0000000a46467c23 */ /* 0x000fe2000801084c */
[----:B------:R-:W-:-:S02]  /*8780*/  WARPGROUP.DEPBAR.LE gsb0, 0x0 ;  /* 0x00008000000079c5 */ /* 0x000fc40000010000 */
[----:B------:R-:W-:Y:S01]  /*8790*/  WARPGROUP.ARRIVE ;  /* 0x00000000000079c5 */ /* 0x000fe20000000000 */
[----:B------:R-:W-:-:S01]  /*87a0*/  FFMA.FTZ R73, R73, UR10, -R76 ;  /* 0x0000000a49497c23 */ /* 0x000fc2000801084c */
[----:B------:R-:W-:Y:S01]  /*87b0*/  FFMA.FTZ R74, R74, UR10, -R76 ;  /* 0x0000000a4a4a7c23 */ /* 0x000fe2000801084c */
[----:B------:R-:W2:Y:S01]  /*87c0*/  MUFU.EX2 R9, R9 ;  /* 0x0000000900097308 */ /* 0x000ea20000000800 */
[----:B-1----:R-:W-:-:S01]  /*87d0*/  FFMA.FTZ R2, R5, R2, R10 ;  /* 0x0000000205027223 */ /* 0x002fc2000001000a */
[--C-:B------:R-:W-:Y:S01]  /*87e0*/  FFMA.FTZ R77, R77, UR10, -R76.reuse ;  /* 0x0000000a4d4d7c23 */ /* 0x100fe2000801084c */
[----:B------:R-:W-:Y:S01]  /*87f0*/  QGMMA.64x96x32.F32.E4M3.E4M3 R88, R144, gdesc[UR4], R88, gsb0 ;  /* 0x0160000490587df3 */ /* 0x000fe20008000858 */
[----:B------:R-:W-:Y:S01]  /*8800*/  UIADD3 UR6, UR11, 0x4, URZ ;  /* 0x000000040b067890 */ /* 0x000fe2000fffe03f */
[----:B------:R-:W-:Y:S01]  /*8810*/  FFMA.FTZ R76, R78, UR10, -R76 ;  /* 0x0000000a4e4c7c23 */ /* 0x000fe2000801084c */
[----:B------:R-:W-:Y:S02]  /*8820*/  UMOV UR7, 0x40000040 ;  /* 0x4000004000077882 */ /* 0x000fe40000000000 */
        /* <DEDUP_REMOVED lines=27> */
[----:B------:R-:W-:Y:S02]  /*89e0*/  WARPGROUP.DEPBAR.LE gsb0, 0x0 ;  /* 0x00008000000079c5 */ /* 0x000fe40000010000 */
[----:B------:R-:W-:Y:S01]  /*89f0*/  WARPGROUP.ARRIVE ;  /* 0x00000000000079c5 */ /* 0x000fe20000000000 */
[----:B--2---:R-:W-:-:S04]  /*8a00*/  FADD.FTZ R79, R29, R80 ;  /* 0x000000501d4f7221 */ /* 0x004fc80000010000 */
[----:B------:R-:W2:Y:S01]  /*8a10*/  MUFU.EX2 R31, R31 ;  /* 0x0000001f001f7308 */ /* 0x000ea20000000800 */
[----:B------:R-:W-:Y:S01]  /*8a20*/  QGMMA.64x96x32.F32.E4M3.E4M3 R88, R140, gdesc[UR4], R88, gsb0 ;  /* 0x016000048c587df3 */ /* 0x000fe20008000858 */
[----:B------:R-:W-:Y:S01]  /*8a30*/  UIADD3 UR6, UR11, 0x6, URZ ;  /* 0x000000060b067890 */ /* 0x000fe2000fffe03f */
[----:B-1----:R-:W-:Y:S01]  /*8a40*/  FADD.FTZ R2, R30, R3 ;  /* 0x000000031e027221 */ /* 0x002fe20000010000 */
[----:B------:R-:W-:-:S04]  /*8a50*/  UMOV UR7, 0x40000040 ;  /* 0x4000004000077882 */ /* 0x000fc80000000000 */
        /* <DEDUP_REMOVED lines=30> */
[----:B------:R-:W-:Y:S01]  /*8c40*/  QGMMA.64x96x32.F32.E4M3.E4M3 R88, R136, gdesc[UR4], R88, gsb0 ;  /* 0x0160000488587df3 */ /* 0x000fe20008000858 */
[----:B-1----:R-:W-:-:S05]  /*8c50*/  FADD.FTZ R79, R45, R80 ;  /* 0x000000502d4f7221 */ /* 0x002fca0000010000 */
[----:B------:R-:W1:Y:S08]  /*8c60*/  MUFU.EX2 R48, R48 ;  /* 0x0000003000307308 */ /* 0x000e700000000800 */
        /* <DEDUP_REMOVED lines=26> */
[----:B------:R-:W-:Y:S01]  /*8e10*/  IMAD.U32 R2, RZ, RZ, UR37 ;  /* 0x00000025ff027e24 */ /* 0x000fe2000f8e00ff */
[----:B------:R-:W-:-:S04]  /*8e20*/  WARPGROUP.DEPBAR.LE gsb0, 0x0 ;  /* 0x00008000000079c5 */ /* 0x000fc80000010000 */
[----:B------:R-:W-:Y:S01]  /*8e30*/  @!P1 LEA R2, R2, UR44, 0x3 ;  /* 0x0000002c02029c11 */ /* 0x000fe2000f8e18ff */
[----:B------:R-:W0:Y:S01]  /*8e40*/  MUFU.EX2 R62, R62 ;  /* 0x0000003e003e7308 */ /* 0x000e220000000800 */
[----:B-1----:R-:W-:-:S03]  /*8e50*/  FADD.FTZ R79, R61, R80 ;  /* 0x000000503d4f7221 */ /* 0x002fc60000010000 */
[----:B------:R-:W-:-:S04]  /*8e60*/  @!P1 VIADD R2, R2, 0x19c40 ;  /* 0x00019c4002029836 */ /* 0x000fc80000000000 */
[----:B------:R-:W1:Y:S01]  /*8e70*/  MUFU.EX2 R63, R63 ;  /* 0x0000003f003f7308 */ /* 0x000e620000000800 */
[----:B--2---:R-:W-:-:S01]  /*8e80*/  FADD.FTZ R80, R60, R3 ;  /* 0x000000033c507221 */ /* 0x004fc20000010000 */
[----:B------:R-:W-:-:S04]  /*8e90*/  @!P1 PRMT R2, RZ, 0x654, R2 ;  /* 0x00000654ff029816 */ /* 0x000fc80000000002 */
[----:B------:R2:W-:Y:S02]  /*8ea0*/  @!P1 SYNCS.ARRIVE.TRANS64.RED.A1T0 RZ, [R2+URZ], RZ ;  /* 0x000000ff02ff99a7 */ /* 0x0005e4000810043f */
        /* <DEDUP_REMOVED lines=34> */
.L_x_9664:
        /* <DEDUP_REMOVED lines=91> */
.L_x_9655:
[----:B------:R-:W-:Y:S06]  /*9680*/  BAR.ARV 0x8, 0x1a0 ;  /* 0x0206800000007b1d */ /* 0x000fec0000002000 */
[----:B------:R-:W-:Y:S05]  /*9690*/  @!P0 BRA `(.L_x_9666) ;  /* 0x0000000000048947 */ /* 0x000fea0003800000 */
[----:B------:R-:W-:Y:S01]  /*96a0*/  BPT.TRAP 0x1 ;  /* 0x000000040000795c */ /* 0x000fe20000300000 */
.L_x_9666:
[----:B------:R-:W-:Y:S01]  /*96b0*/  ULEA UR16, UR37, UR44, 0x3 ;  /* 0x0000002c25107291 */ /* 0x000fe2000f8e183f */
[----:B------:R-:W-:-:S05]  /*96c0*/  IMAD.U32 R0, RZ, RZ, UR36 ;  /* 0x00000024ff007e24 */ /* 0x000fca000f8e00ff */
[----:B------:R-:W-:-:S04]  /*96d0*/  SHF.L.U32 R0, R0, 0x1f, RZ ;  /* 0x0000001f00007819 */ /* 0x000fc800000006ff */
[----:B------:R0:W1:Y:S01]  /*96e0*/  SYNCS.PHASECHK.TRANS64.TRYWAIT P1, [UR16+0x19c50], R0 ;  /* 0x019c5000ff0075a7 */ /* 0x0000620008020150 */
[----:B------:R-:W-:Y:S05]  /*96f0*/  @!P0 BRA `(.L_x_9667) ;  /* 0x0000000000048947 */ /* 0x000fea0003800000 */
[----:B------:R-:W-:Y:S01]  /*9700*/  BPT.TRAP 0x1 ;  /* 0x000000040000795c */ /* 0x000fe20000300000 */
.L_x_9667:
[----:B-1----:R-:W-:Y:S05]  /*9710*/  @P1 BRA `(.L_x_9668) ;  /* 0x0000000000081947 */ /* 0x002fea0003800000 */
[----:B------:R-:W1:Y:S02]  /*9720*/  SYNCS.PHASECHK.TRANS64.TRYWAIT P1, [UR16+0x19c50], R0 ;  /* 0x019c5000ff0075a7 */ /* 0x000e640008020150 */
[----:B-1----:R-:W-:Y:S05]  /*9730*/  @!P1 BRA `(.L_x_9669) ;  /* 0x0000007400a09947 */ /* 0x002fea0003800000 */
.L_x_9668:
        /* <DEDUP_REMOVED lines=10> */
[----:B------:R-:W-:Y:S01]  /*97e0*/  @UP0 ULDC.64 UR12, c[0x0][0x9c8] ;  /* 0x00027200000c0ab9 */ /* 0x000fe20000000a00 */
[----:B------:R-:W-:Y:S02]  /*97f0*/  @UP0 USHF.R.S32.HI UR11, URZ, 0x1f, UR42 ;  /* 0x0000001f3f0b0899 */ /* 0x000fe4000801142a */
[----:B------:R-:W-:Y:S02]  /*9800*/  @UP0 UIMAD UR6, UR39, UR12, URZ ;  /* 0x0000000c270602a4 */ /* 0x000fe4000f8e023f */
[----:B------:R-:W-:Y:S02]  /*9810*/  @UP0 UIMAD.WIDE.U32 UR8, UR38, UR12, URZ ;  /* 0x0000000c260802a5 */ /* 0x000fe4000f8e003f */
[----:B------:R-:W-:Y:S02]  /*9820*/  @UP0 UIMAD UR7, UR38, UR13, UR6 ;  /* 0x0000000d260702a4 */ /* 0x000fe4000f8e0206 */
[----:B------:R-:W-:Y:S02]  /*9830*/  UIMAD UR6, UR37, 0x300, UR44 ;  /* 0x00000300250678a4 */ /* 0x000fe4000f8e022c */
[----:B------:R-:W-:Y:S01]  /*9840*/  @UP0 UIADD3 UR9, UR9, UR7, URZ ;  /* 0x0000000709090290 */ /* 0x000fe2000fffe03f */
[----:B------:R-:W-:-:S02]  /*9850*/  @UP0 ULDC.64 UR12, c[0x0][0x9d0] ;  /* 0x00027400000c0ab9 */ /* 0x000fc40000000a00 */
[----:B------:R-:W-:Y:S01]  /*9860*/  UMOV UR7, 0x40000040 ;  /* 0x4000004000077882 */ /* 0x000fe20000000000 */
[----:B------:R-:W-:Y:S02]  /*9870*/  @UP0 UIMAD UR11, UR11, UR12, URZ ;  /* 0x0000000c0b0b02a4 */ /* 0x000fe4000f8e023f */
[----:B------:R-:W-:Y:S01]  /*9880*/  @UP0 UIMAD.WIDE.U32 UR8, UR42, UR12, UR8 ;  /* 0x0000000c2a0802a5 */ /* 0x000fe2000f8e0008 */
[----:B------:R-:W-:Y:S01]  /*9890*/  QGMMA.64x96x32.F32.E4M3.E4M3 R88, R148, gdesc[UR4], R88, gsb0 ;  /* 0x0160000494587df3 */ /* 0x000fe20008000858 */
[----:B------:R-:W-:Y:S02]  /*98a0*/  @UP0 UIMAD UR11, UR42, UR13, UR11 ;  /* 0x0000000d2a0b02a4 */ /* 0x000fe4000f8e020b */
[----:B------:R-:W-:Y:S02]  /*98b0*/  @UP0 ULEA UR4, UP1, UR8, UR4, 0x2 ;  /* 0x0000000408040291 */ /* 0x000fe4000f82103f */
[----:B------:R-:W-:-:S04]  /*98c0*/  @UP0 UIADD3 UR7, UR9, UR11, URZ ;  /* 0x0000000b09070290 */ /* 0x000fc8000fffe03f */
[----:B------:R-:W-:Y:S01]  /*98d0*/  @UP0 ULEA.HI.X UR5, UR8, UR5, UR7, 0x2, UP1 ;  /* 0x0000000508050291 */ /* 0x000fe200088f1407 */
[----:B------:R-:W-:-:S05]  /*98e0*/  IMAD.U32 R4, RZ, RZ, UR4 ;  /* 0x00000004ff047e24 */ /* 0x000fca000f8e00ff */
[----:B-1----:R-:W-:-:S05]  /*98f0*/  IMAD.U32 R5, RZ, RZ, UR5 ;  /* 0x00000005ff057e24 */ /* 0x002fca000f8e00ff */
        /* <DEDUP_REMOVED lines=10> */
[----:B0-----:R-:W0:Y:S01]  /*99a0*/  SHFL.BFLY PT, R0, R3, 0x2, 0x1f ;  /* 0x0c401f0003007f89 */ /* 0x001e2200000e0000 */
[----:B------:R-:W-:-:S03]  /*99b0*/  UIADD3 UR6, UR6, 0x6, URZ ;  /* 0x0000000606067890 */ /* 0x000fc6000fffe03f */
[----:B------:R-:W3:Y:S01]  /*99c0*/  SHFL.BFLY PT, R7, R2, 0x2, 0x1f ;  /* 0x0c401f0002077f89 */ /* 0x000ee200000e0000 */
[----:B------:R-:W-:Y:S01]  /*99d0*/  UMOV UR7, 0x40000040 ;  /* 0x4000004000077882 */ /* 0x000fe20000000000 */
[----:B------:R-:W-:Y:S02]  /*99e0*/  WARPGROUP.DEPBAR.LE gsb0, 0x0 ;  /* 0x00008000000079c5 */ /* 0x000fe40000010000 */
[----:B------:R-:W-:-:S06]  /*99f0*/  WARPGROUP.ARRIVE ;  /* 0x00000000000079c5 */ /* 0x000fcc0000000000 */
[----:B------:R-:W-:Y:S01]  /*9a00*/  QGMMA.64x96x32.F32.E4M3.E4M3 R88, R140, gdesc[UR12], R88, gsb0 ;  /* 0x0160000c8c587df3 */ /* 0x000fe20008000858 */
[----:B0-----:R-:W-:-:S01]  /*9a10*/  FADD.FTZ R0, R0, R3 ;  /* 0x0000000300007221 */ /* 0x001fc20000010000 */
[----:B---3--:R-:W-:-:S04]  /*9a20*/  FADD.FTZ R7, R7, R2 ;  /* 0x0000000207077221 */ /* 0x008fc80000010000 */
[----:B-1----:R-:W0:Y:S04]  /*9a30*/  SHFL.BFLY PT, R5, R0, 0x1, 0x1f ;  /* 0x0c201f0000057f89 */ /* 0x002e2800000e0000 */
[----:B------:R-:W1:Y:S01]  /*9a40*/  SHFL.BFLY PT, R4, R7, 0x1, 0x1f ;  /* 0x0c201f0007047f89 */ /* 0x000e6200000e0000 */
        /* <DEDUP_REMOVED lines=32> */
.L_x_9670:
        /* <DEDUP_REMOVED lines=58> */
.L_x_9637:
        /* <DEDUP_REMOVED lines=12> */
[----:B------:R-:W1:Y:S01]  /*a0b0*/  S2R R36, SR_SWINHI ;  /* 0x0000000000247919 */ /* 0x000e620000002f00 */
        /* <DEDUP_REMOVED lines=10> */
[----:B------:R-:W-:Y:S02]  /*a160*/  MOV R4, R3 ;  /* 0x0000000300047202 */ /* 0x000fe40000000f00 */
[----:B-1----:R-:W-:Y:S01]  /*a170*/  MOV R5, R36 ;  /* 0x0000002400057202 */ /* 0x002fe20000000f00 */
        /* <DEDUP_REMOVED lines=9> */
[----:B0-----:R-:W-:Y:S01]  /*a210*/  LOP3.LUT P0, R7, R63, 0x3, RZ, 0xc0, !PT ;  /* 0x000000033f077812 */ /* 0x001fe2000780c0ff */
[----:B------:R-:W-:Y:S01]  /*a220*/  UISETP.NE.AND.EX UP0, UPT, UR5, URZ, UPT, UP0 ;  /* 0x0000003f0500728c */ /* 0x000fe2000bf05300 */
[----:B------:R-:W-:Y:S01]  /*a230*/  F2FP.BF16.F32.PACK_AB R43, R43, R44 ;  /* 0x0000002c2b2b723e */ /* 0x000fe200000010ff */
[----:B------:R-:W-:Y:S01]  /*a240*/  ULEA.HI.X UR6, UR38, UR5, UR39, 0x2, UP2 ;  /* 0x0000000526067291 */ /* 0x000fe200090f1427 */
[----:B------:R-:W-:-:S02]  /*a250*/  ISETP.EQ.OR P0, PT, R7, 0x3, !P0 ;  /* 0x000000030700780c */ /* 0x000fc40004702670 */
[----:B------:R-:W-:Y:S02]  /*a260*/  F2FP.BF16.F32.PACK_AB R40, R35, R40 ;  /* 0x000000282328723e */ /* 0x000fe400000010ff */
[----:B------:R-:W-:Y:S02]  /*a270*/  SEL R41, R11, R8, P0 ;  /* 0x000000080b297207 */ /* 0x000fe40000000000 */
[----:B------:R-:W-:Y:S01]  /*a280*/  SEL R34, R8, R11, P0 ;  /* 0x0000000b08227207 */ /* 0x000fe20000000000 */
[----:B------:R-:W-:Y:S01]  /*a290*/  IMAD.WIDE R8, R153, 0x2, R4 ;  /* 0x0000000299087825 */ /* 0x000fe200078e0204 */
[----:B------:R-:W-:Y:S02]  /*a2a0*/  F2FP.BF16.F32.PACK_AB R31, R31, R32 ;  /* 0x000000201f1f723e */ /* 0x000fe400000010ff */
[----:B------:R-:W-:Y:S02]  /*a2b0*/  F2FP.BF16.F32.PACK_AB R28, R27, R28 ;  /* 0x0000001c1b1c723e */ /* 0x000fe400000010ff */
[----:B------:R-:W-:-:S02]  /*a2c0*/  LOP3.LUT R7, R8, 0x180, RZ, 0xc0, !PT ;  /* 0x0000018008077812 */ /* 0x000fc400078ec0ff */
[----:B------:R-:W-:Y:S02]  /*a2d0*/  F2FP.BF16.F32.PACK_AB R53, R53, R54 ;  /* 0x000000363535723e */ /* 0x000fe400000010ff */
[----:B------:R-:W-:Y:S02]  /*a2e0*/  F2FP.BF16.F32.PACK_AB R50, R49, R50 ;  /* 0x000000323132723e */ /* 0x000fe400000010ff */
[----:B------:R-:W-:Y:S02]  /*a2f0*/  IADD3 R12, P5, R8, 0x20, RZ ;  /* 0x00000020080c7810 */ /* 0x000fe40007fbe0ff */
[----:B------:R-:W-:Y:S02]  /*a300*/  F2FP.BF16.F32.PACK_AB R21, R21, R24 ;  /* 0x000000181515723e */ /* 0x000fe400000010ff */
[----:B------:R-:W-:Y:S02]  /*a310*/  F2FP.BF16.F32.PACK_AB R14, R13, R14 ;  /* 0x0000000e0d0e723e */ /* 0x000fe400000010ff */
[----:B------:R-:W-:-:S02]  /*a320*/  SEL R47, R51, R48, P0 ;  /* 0x00000030332f7207 */ /* 0x000fc40000000000 */
[----:B------:R-:W-:Y:S02]  /*a330*/  SEL R49, R43, R40, P0 ;  /* 0x000000282b317207 */ /* 0x000fe40000000000 */
[----:B------:R-:W-:Y:S02]  /*a340*/  SEL R48, R48, R51, P0 ;  /* 0x0000003330307207 */ /* 0x000fe40000000000 */
[----:B------:R-:W-:Y:S02]  /*a350*/  SEL R40, R40, R43, P0 ;  /* 0x0000002b28287207 */ /* 0x000fe40000000000 */
[----:B------:R-:W-:Y:S02]  /*a360*/  F2FP.BF16.F32.PACK_AB R30, R29, R30 ;  /* 0x0000001e1d1e723e */ /* 0x000fe400000010ff */
[----:B------:R-:W-:Y:S02]  /*a370*/  SEL R43, R31, R28, P0 ;  /* 0x0000001c1f2b7207 */ /* 0x000fe40000000000 */
[----:B------:R-:W-:-:S02]  /*a380*/  SEL R51, R10, R135, P0 ;  /* 0x000000870a337207 */ /* 0x000fc40000000000 */
[----:B------:R-:W-:Y:S02]  /*a390*/  SEL R38, R135, R10, P0 ;  /* 0x0000000a87267207 */ /* 0x000fe40000000000 */
[----:B------:R-:W-:Y:S02]  /*a3a0*/  SHF.R.U64 R7, R7, 0x3, RZ ;  /* 0x0000000307077819 */ /* 0x000fe400000012ff */
[----:B------:R-:W-:Y:S02]  /*a3b0*/  SEL R29, R53, R50, P0 ;  /* 0x00000032351d7207 */ /* 0x000fe40000000000 */
[----:B------:R-:W-:Y:S02]  /*a3c0*/  SEL R28, R28, R31, P0 ;  /* 0x0000001f1c1c7207 */ /* 0x000fe40000000000 */
[----:B------:R-:W-:Y:S02]  /*a3d0*/  LOP3.LUT R10, R12, 0x180, RZ, 0xc0, !PT ;  /* 0x000001800c0a7812 */ /* 0x000fe400078ec0ff */
[----:B------:R-:W-:-:S02]  /*a3e0*/  F2FP.BF16.F32.PACK_AB R58, R57, R58 ;  /* 0x0000003a393a723e */ /* 0x000fc400000010ff */
[----:B------:R-:W-:Y:S02]  /*a3f0*/  F2FP.BF16.F32.PACK_AB R56, R55, R56 ;  /* 0x000000383738723e */ /* 0x000fe400000010ff */
[----:B------:R-:W-:Y:S02]  /*a400*/  SEL R50, R50, R53, P0 ;  /* 0x0000003532327207 */ /* 0x000fe40000000000 */
[----:B------:R-:W-:Y:S02]  /*a410*/  SEL R31, R21, R14, P0 ;  /* 0x0000000e151f7207 */ /* 0x000fe40000000000 */
[----:B------:R-:W-:Y:S02]  /*a420*/  SEL R36, R14, R21, P0 ;  /* 0x000000150e247207 */ /* 0x000fe40000000000 */
[C---:B------:R-:W-:Y:S02]  /*a430*/  IADD3 R14, P4, R8.reuse, 0x3000, RZ ;  /* 0x00003000080e7810 */ /* 0x040fe40007f9e0ff */
[----:B------:R-:W-:-:S02]  /*a440*/  IADD3 R53, P3, R8, 0x3020, RZ ;  /* 0x0000302008357810 */ /* 0x000fc40007f7e0ff */
[C---:B------:R-:W-:Y:S01]  /*a450*/  IADD3 R55, P2, R8.reuse, 0x6000, RZ ;  /* 0x0000600008377810 */ /* 0x040fe20007f5e0ff */
[--C-:B------:R-:W-:Y:S01]  /*a460*/  IMAD.X R21, RZ, RZ, R9.reuse, P4 ;  /* 0x000000ffff157224 */ /* 0x100fe200020e0609 */
[----:B------:R-:W-:Y:S02]  /*a470*/  IADD3 R57, P1, R8, 0x6020, RZ ;  /* 0x0000602008397810 */ /* 0x000fe40007f3e0ff */
[----:B------:R-:W-:Y:S01]  /*a480*/  LOP3.LUT R8, R7, R8, RZ, 0x3c, !PT ;  /* 0x0000000807087212 */ /* 0x000fe200078e3cff */
[--C-:B------:R-:W-:Y:S01]  /*a490*/  IMAD.X R13, RZ, RZ, R9.reuse, P2 ;  /* 0x000000ffff0d7224 */ /* 0x100fe200010e0609 */
[----:B------:R-:W-:Y:S01]  /*a4a0*/  SHF.R.U64 R7, R10, 0x3, RZ ;  /* 0x000000030a077819 */ /* 0x000fe200000012ff */
[----:B------:R-:W-:Y:S01]  /*a4b0*/  IMAD.X R11, RZ, RZ, R9, P1 ;  /* 0x000000ffff0b7224 */ /* 0x000fe200008e0609 */
[----:B------:R-:W-:Y:S02]  /*a4c0*/  F2FP.BF16.F32.PACK_AB R45, R45, R46 ;  /* 0x0000002e2d2d723e */ /* 0x000fe400000010ff */
[----:B------:R-:W-:-:S02]  /*a4d0*/  LOP3.LUT R24, R7, R12, RZ, 0x3c, !PT ;  /* 0x0000000c07187212 */ /* 0x000fc400078e3cff */
[----:B------:R-:W-:Y:S02]  /*a4e0*/  LOP3.LUT R7, R14, 0x180, RZ, 0xc0, !PT ;  /* 0x000001800e077812 */ /* 0x000fe400078ec0ff */
[----:B------:R-:W-:Y:S02]  /*a4f0*/  F2FP.BF16.F32.PACK_AB R61, R61, R62 ;  /* 0x0000003e3d3d723e */ /* 0x000fe400000010ff */
[----:B------:R-:W-:Y:S02]  /*a500*/  F2FP.BF16.F32.PACK_AB R25, R25, R26 ;  /* 0x0000001a1919723e */ /* 0x000fe400000010ff */
[----:B------:R-:W-:Y:S01]  /*a510*/  F2FP.BF16.F32.PACK_AB R20, R15, R20 ;  /* 0x000000140f14723e */ /* 0x000fe200000010ff */
[----:B------:R-:W-:Y:S01]  /*a520*/  IMAD.X R15, RZ, RZ, R9, P3 ;  /* 0x000000ffff0f7224 */ /* 0x000fe200018e0609 */
[----:B------:R-:W-:Y:S02]  /*a530*/  F2FP.BF16.F32.PACK_AB R59, R59, R60 ;  /* 0x0000003c3b3b723e */ /* 0x000fe400000010ff */
[----:B------:R-:W-:-:S02]  /*a540*/  SHF.R.U64 R7, R7, 0x3, RZ ;  /* 0x0000000307077819 */ /* 0x000fc400000012ff */
[----:B------:R-:W-:Y:S02]  /*a550*/  SEL R37, R33, R30, P0 ;  /* 0x0000001e21257207 */ /* 0x000fe40000000000 */
[----:B------:R-:W-:Y:S02]  /*a560*/  SEL R35, R45, R42, P0 ;  /* 0x0000002a2d237207 */ /* 0x000fe40000000000 */
[----:B------:R-:W-:Y:S02]  /*a570*/  SEL R30, R30, R33, P0 ;  /* 0x000000211e1e7207 */ /* 0x000fe40000000000 */
[----:B------:R-:W-:Y:S02]  /*a580*/  SEL R27, R61, R58, P0 ;  /* 0x0000003a3d1b7207 */ /* 0x000fe40000000000 */
[----:B------:R-:W-:Y:S02]  /*a590*/  SEL R42, R42, R45, P0 ;  /* 0x0000002d2a2a7207 */ /* 0x000fe40000000000 */
[----:B------:R-:W-:-:S02]  /*a5a0*/  SEL R33, R25, R20, P0 ;  /* 0x0000001419217207 */ /* 0x000fc40000000000 */
[----:B------:R-:W-:Y:S01]  /*a5b0*/  SEL R32, R20, R25, P0 ;  /* 0x0000001914207207 */ /* 0x000fe20000000000 */
[----:B------:R-:W-:Y:S01]  /*a5c0*/  IMAD.X R25, RZ, RZ, R9, P5 ;  /* 0x000000ffff197224 */ /* 0x000fe200028e0609 */
[----:B------:R-:W-:Y:S02]  /*a5d0*/  SEL R58, R58, R61, P0 ;  /* 0x0000003d3a3a7207 */ /* 0x000fe40000000000 */
[----:B------:R-:W-:Y:S02]  /*a5e0*/  SEL R45, R59, R56, P0 ;  /* 0x000000383b2d7207 */ /* 0x000fe40000000000 */
[----:B------:R-:W-:Y:S02]  /*a5f0*/  LOP3.LUT R10, R53, 0x180, RZ, 0xc0, !PT ;  /* 0x00000180350a7812 */ /* 0x000fe400078ec0ff */
[----:B------:R-:W-:Y:S02]  /*a600*/  LOP3.LUT R20, R7, R14, RZ, 0x3c, !PT ;  /* 0x0000000e07147212 */ /* 0x000fe400078e3cff */
[----:B------:R-:W-:-:S02]  /*a610*/  SEL R56, R56, R59, P0 ;  /* 0x0000003b38387207 */ /* 0x000fc40000000000 */
[----:B------:R-:W-:Y:S02]  /*a620*/  SHF.R.U64 R10, R10, 0x3, RZ ;  /* 0x000000030a0a7819 */ /* 0x000fe400000012ff */
[----:B------:R-:W-:Y:S02]  /*a630*/  LOP3.LUT R26, R57, 0x180, RZ, 0xc0, !PT ;  /* 0x00000180391a7812 */ /* 0x000fe400078ec0ff */
[----:B------:R-:W-:Y:S02]  /*a640*/  LOP3.LUT R14, R10, R53, RZ, 0x3c, !PT ;  /* 0x000000350a0e7212 */ /* 0x000fe400078e3cff */
[----:B------:R-:W-:Y:S02]  /*a650*/  MOV R53, R20 ;  /* 0x0000001400357202 */ /* 0x000fe40000000f00 */
[----:B------:R-:W-:Y:S02]  /*a660*/  LOP3.LUT R12, R55, 0x180, RZ, 0xc0, !PT ;  /* 0x00000180370c7812 */ /* 0x000fe400078ec0ff */
[----:B------:R-:W-:-:S02]  /*a670*/  SHF.R.U64 R26, R26, 0x3, RZ ;  /* 0x000000031a1a7819 */ /* 0x000fc400000012ff */
[----:B------:R-:W-:Y:S02]  /*a680*/  SHF.R.U64 R12, R12, 0x3, RZ ;  /* 0x000000030c0c7819 */ /* 0x000fe400000012ff */
[----:B------:R-:W-:Y:S02]  /*a690*/  LOP3.LUT R10, R26, R57, RZ, 0x3c, !PT ;  /* 0x000000391a0a7212 */ /* 0x000fe400078e3cff */
[----:B------:R-:W-:Y:S02]  /*a6a0*/  LOP3.LUT R12, R12, R55, RZ, 0x3c, !PT ;  /* 0x000000370c0c7212 */ /* 0x000fe400078e3cff */
        /* <DEDUP_REMOVED lines=10> */
[----:B------:R-:W-:Y:S04]  /*a750*/  SHFL.IDX PT, R45, R45, R6, 0x1c1f ;  /* 0x001c1f062d2d7589 */ /* 0x000fe800000e0000 */
[----:B------:R-:W1:Y:S04]  /*a760*/  SHFL.IDX PT, R42, R42, R7, 0x1c1f ;  /* 0x001c1f072a2a7589 */ /* 0x000e6800000e0000 */
[----:B------:R-:W2:Y:S04]  /*a770*/  SHFL.IDX PT, R56, R56, R7, 0x1c1f ;  /* 0x001c1f0738387589 */ /* 0x000ea800000e0000 */
[----:B------:R-:W-:Y:S04]  /*a780*/  SHFL.IDX PT, R49, R49, R6, 0x1c1f ;  /* 0x001c1f0631317589 */ /* 0x000fe800000e0000 */
[----:B------:R-:W3:Y:S01]  /*a790*/  SHFL.IDX PT, R40, R40, R7, 0x1c1f ;  /* 0x001c1f0728287589 */ /* 0x000ee200000e0000 */
[----:B0-----:R-:W-:-:S02]  /*a7a0*/  SEL R8, R27, R58, P0 ;  /* 0x0000003a1b087207 */ /* 0x001fc40000000000 */
[----:B------:R-:W-:Y:S01]  /*a7b0*/  SEL R10, R58, R27, P0 ;  /* 0x0000001b3a0a7207 */ /* 0x000fe20000000000 */
[----:B------:R-:W-:Y:S04]  /*a7c0*/  SHFL.IDX PT, R29, R29, R6, 0x1c1f ;  /* 0x001c1f061d1d7589 */ /* 0x000fe800000e0000 */
[----:B------:R-:W0:Y:S04]  /*a7d0*/  SHFL.IDX PT, R50, R50, R7, 0x1c1f ;  /* 0x001c1f0732327589 */ /* 0x000e2800000e0000 */
[----:B------:R-:W-:Y:S01]  /*a7e0*/  SHFL.IDX PT, R47, R47, R6, 0x1c1f ;  /* 0x001c1f062f2f7589 */ /* 0x000fe200000e0000 */
[----:B-1----:R-:W-:-:S02]  /*a7f0*/  SEL R24, R35, R42, P0 ;  /* 0x0000002a23187207 */ /* 0x002fc40000000000 */
[----:B------:R-:W-:Y:S01]  /*a800*/  SEL R26, R42, R35, P0 ;  /* 0x000000232a1a7207 */ /* 0x000fe20000000000 */
[----:B------:R-:W1:Y:S01]  /*a810*/  SHFL.IDX PT, R48, R48, R7, 0x1c1f ;  /* 0x001c1f0730307589 */ /* 0x000e6200000e0000 */
[----:B--2---:R-:W-:Y:S02]  /*a820*/  SEL R9, R45, R56, P0 ;  /* 0x000000382d097207 */ /* 0x004fe40000000000 */
[----:B------:R-:W-:Y:S01]  /*a830*/  SEL R11, R56, R45, P0 ;  /* 0x0000002d380b7207 */ /* 0x000fe20000000000 */
[----:B------:R-:W-:Y:S04]  /*a840*/  SHFL.IDX PT, R33, R33, R6, 0x1c1f ;  /* 0x001c1f0621217589 */ /* 0x000fe800000e0000 */
[----:B------:R-:W2:Y:S01]  /*a850*/  SHFL.IDX PT, R32, R32, R7, 0x1c1f ;  /* 0x001c1f0720207589 */ /* 0x000ea200000e0000 */
[----:B---3--:R-:W-:-:S02]  /*a860*/  SEL R25, R49, R40, P0 ;  /* 0x0000002831197207 */ /* 0x008fc40000000000 */
[----:B------:R-:W-:Y:S01]  /*a870*/  SEL R27, R40, R49, P0 ;  /* 0x00000031281b7207 */ /* 0x000fe20000000000 */
[----:B------:R-:W-:Y:S04]  /*a880*/  SHFL.IDX PT, R37, R37, R6, 0x1c1f ;  /* 0x001c1f0625257589 */ /* 0x000fe800000e0000 */
[----:B------:R-:W-:Y:S01]  /*a890*/  SHFL.IDX PT, R41, R41, R6, 0x1c1f ;  /* 0x001c1f0629297589 */ /* 0x000fe200000e0000 */
[----:B0-----:R-:W-:Y:S02]  /*a8a0*/  SEL R12, R29, R50, P0 ;  /* 0x000000321d0c7207 */ /* 0x001fe40000000000 */
[----:B------:R-:W-:Y:S01]  /*a8b0*/  SEL R14, R50, R29, P0 ;  /* 0x0000001d320e7207 */ /* 0x000fe20000000000 */
[----:B------:R-:W0:Y:S04]  /*a8c0*/  SHFL.IDX PT, R30, R30, R7, 0x1c1f ;  /* 0x001c1f071e1e7589 */ /* 0x000e2800000e0000 */
[----:B------:R-:W3:Y:S01]  /*a8d0*/  SHFL.IDX PT, R34, R34, R7, 0x1c1f ;  /* 0x001c1f0722227589 */ /* 0x000ee200000e0000 */
[----:B-1----:R-:W-:-:S02]  /*a8e0*/  SEL R13, R47, R48, P0 ;  /* 0x000000302f0d7207 */ /* 0x002fc40000000000 */
[----:B------:R-:W-:Y:S01]  /*a8f0*/  SEL R15, R48, R47, P0 ;  /* 0x0000002f300f7207 */ /* 0x000fe20000000000 */
[----:B------:R-:W-:Y:S04]  /*a900*/  SHFL.IDX PT, R43, R43, R6, 0x1c1f ;  /* 0x001c1f062b2b7589 */ /* 0x000fe800000e0000 */
[----:B------:R0:W1:Y:S01]  /*a910*/  SHFL.IDX PT, R20, R28, R7, 0x1c1f ;  /* 0x001c1f071c147589 */ /* 0x00006200000e0000 */
[----:B--2---:R-:W-:Y:S02]  /*a920*/  SEL R40, R33, R32, P0 ;  /* 0x0000002021287207 */ /* 0x004fe40000000000 */
[----:B------:R-:W-:Y:S01]  /*a930*/  SEL R42, R32, R33, P0 ;  /* 0x00000021202a7207 */ /* 0x000fe20000000000 */
[----:B------:R-:W-:Y:S04]  /*a940*/  SHFL.IDX PT, R21, R31, R6, 0x1c1f ;  /* 0x001c1f061f157589 */ /* 0x000fe800000e0000 */
[----:B------:R-:W2:Y:S04]  /*a950*/  SHFL.IDX PT, R36, R36, R7, 0x1c1f ;  /* 0x001c1f0724247589 */ /* 0x000ea800000e0000 */
[----:B------:R4:W-:Y:S01]  /*a960*/  SHFL.IDX PT, R51, R51, R6, 0x1c1f ;  /* 0x001c1f0633337589 */ /* 0x0009e200000e0000 */
[----:B0-----:R-:W-:-:S02]  /*a970*/  SEL R28, R37, R30, P0 ;  /* 0x0000001e251c7207 */ /* 0x001fc40000000000 */
[----:B------:R-:W-:Y:S01]  /*a980*/  SEL R30, R30, R37, P0 ;  /* 0x000000251e1e7207 */ /* 0x000fe20000000000 */
[----:B------:R0:W5:Y:S01]  /*a990*/  SHFL.IDX PT, R38, R38, R7, 0x1c1f ;  /* 0x001c1f0726267589 */ /* 0x00016200000e0000 */
[----:B---3--:R-:W-:Y:S02]  /*a9a0*/  SEL R32, R41, R34, P0 ;  /* 0x0000002229207207 */ /* 0x008fe40000000000 */
[----:B------:R-:W-:Y:S01]  /*a9b0*/  SEL R34, R34, R41, P0 ;  /* 0x0000002922227207 */ /* 0x000fe20000000000 */
[----:B------:R-:W-:Y:S01]  /*a9c0*/  BAR.SYNC.DEFER_BLOCKING 0x1, 0x180 ;  /* 0x0046000000007b1d */ /* 0x000fe20000010000 */
[----:B----4-:R-:W-:Y:S01]  /*a9d0*/  IMAD.U32 R6, RZ, RZ, UR4 ;  /* 0x00000004ff067e24 */ /* 0x010fe2000f8e00ff */
[----:B-1----:R-:W-:Y:S02]  /*a9e0*/  SEL R29, R43, R20, P0 ;  /* 0x000000142b1d7207 */ /* 0x002fe40000000000 */
[----:B------:R-:W-:Y:S02]  /*a9f0*/  SEL R31, R20, R43, P0 ;  /* 0x0000002b141f7207 */ /* 0x000fe40000000000 */
[----:B------:R-:W-:Y:S01]  /*aa00*/  @UP1 ULDC.64 UR4, c[0x0][0xbe0] ;  /* 0x0002f80000041ab9 */ /* 0x000fe20000000a00 */
[----:B0-----:R-:W-:Y:S01]  /*aa10*/  IMAD.U32 R7, RZ, RZ, UR6 ;  /* 0x00000006ff077e24 */ /* 0x001fe2000f8e00ff */
[----:B------:R-:W-:Y:S01]  /*aa20*/  @UP1 UIMAD.WIDE UR4, UR38, 0x4, UR4 ;  /* 0x00000004260418a5 */ /* 0x000fe2000f8e0204 */
[----:B--2---:R-:W-:-:S02]  /*aa30*/  SEL R41, R21, R36, P0 ;  /* 0x0000002415297207 */ /* 0x004fc40000000000 */
[----:B------:R-:W-:Y:S02]  /*aa40*/  SEL R43, R36, R21, P0 ;  /* 0x00000015242b7207 */ /* 0x000fe40000000000 */
[----:B-----5:R-:W-:Y:S02]  /*aa50*/  SEL R33, R51, R38, P0 ;  /* 0x0000002633217207 */ /* 0x020fe40000000000 */
[----:B------:R-:W-:Y:S01]  /*aa60*/  SEL R35, R38, R51, P0 ;  /* 0x0000003326237207 */ /* 0x000fe20000000000 */
[----:B------:R0:W-:Y:S01]  /*aa70*/  STSM.16.M88.4 [R55], R8 ;  /* 0x0000000837007844 */ /* 0x0001e20000000200 */
[----:B------:R-:W-:-:S03]  /*aa80*/  PLOP3.LUT P0, PT, PT, PT, UP1, 0x80, 0x0 ;  /* 0x000000000000781c */ /* 0x000fc60003f0f018 */
[----:B------:R1:W-:Y:S04]  /*aa90*/  STSM.16.M88.4 [R54], R12 ;  /* 0x0000000c36007844 */ /* 0x0003e80000000200 */
        /* <DEDUP_REMOVED lines=23> */
.L_x_9673:
[----:B------:R-:W-:Y:S01]  /*ac10*/  USHF.R.S32.HI UR12, URZ, 0x1f, UR41 ;  /* 0x0000001f3f0c7899 */ /* 0x000fe20008011429 */
[----:B------:R-:W-:Y:S01]  /*ac20*/  LOP3.LUT R6, R11, 0x180, RZ, 0xc0, !PT ;  /* 0x000001800b067812 */ /* 0x000fe200078ec0ff */
[----:B------:R-:W-:Y:S01]  /*ac30*/  ULDC.64 UR10, c[0x0][0xb70] ;  /* 0x0002dc00000a7ab9 */ /* 0x000fe20000000a00 */
[----:B------:R-:W-:Y:S01]  /*ac40*/  USHF.R.S32.HI UR5, URZ, 0x1f, UR4 ;  /* 0x0000001f3f057899 */ /* 0x000fe20008011404 */
[----:B------:R-:W-:Y:S01]  /*ac50*/  IADD3 R9, P4, R4, 0x4800, RZ ;  /* 0x0000480004097810 */ /* 0x000fe20007f9e0ff */
[----:B------:R-:W-:Y:S01]  /*ac60*/  UIMAD UR9, UR12, UR10, URZ ;  /* 0x0000000a0c0972a4 */ /* 0x000fe2000f8e023f */
[----:B------:R-:W-:Y:S01]  /*ac70*/  SHF.R.U64 R6, R6, 0x3, RZ ;  /* 0x0000000306067819 */ /* 0x000fe200000012ff */
[----:B------:R-:W-:Y:S01]  /*ac80*/  UIMAD.WIDE.U32 UR6, UR41, UR10, UR4 ;  /* 0x0000000a290672a5 */ /* 0x000fe2000f8e0004 */
[----:B------:R-:W-:Y:S01]  /*ac90*/  IMAD.U32 R7, RZ, RZ, UR40 ;  /* 0x00000028ff077e24 */ /* 0x000fe2000f8e00ff */
[----:B------:R-:W-:Y:S01]  /*aca0*/  UIMAD UR9, UR41, UR11, UR9 ;  /* 0x0000000b290972a4 */ /* 0x000fe2000f8e0209 */
[----:B------:R-:W-:Y:S01]  /*acb0*/  LOP3.LUT R8, R9, 0x180, RZ, 0xc0, !PT ;  /* 0x0000018009087812 */ /* 0x000fe200078ec0ff */
[----:B------:R-:W-:Y:S01]  /*acc0*/  USEL UR39, UR39, URZ, !UP0 ;  /* 0x0000003f27277287 */ /* 0x000fe2000c000000 */
[----:B------:R-:W-:Y:S01]  /*acd0*/  LOP3.LUT R6, R6, R11, RZ, 0x3c, !PT ;  /* 0x0000000b06067212 */ /* 0x000fe200078e3cff */
[----:B------:R-:W-:Y:S01]  /*ace0*/  ULDC.64 UR10, c[0x0][0xb78] ;  /* 0x0002de00000a7ab9 */ /* 0x000fe20000000a00 */
[----:B------:R-:W-:Y:S01]  /*acf0*/  UIADD3 UR7, UR7, UR9, URZ ;  /* 0x0000000907077290 */ /* 0x000fe2000fffe03f */
[----:B------:R-:W-:Y:S01]  /*ad00*/  IMAD R11, R7, 0xc0, R22 ;  /* 0x000000c0070b7824 */ /* 0x000fe200078e0216 */
[----:B------:R-:W-:Y:S01]  /*ad10*/  USEL UR38, UR38, URZ, !UP0 ;  /* 0x0000003f26267287 */ /* 0x000fe2000c000000 */
[----:B------:R-:W-:Y:S01]  /*ad20*/  SHF.R.U64 R8, R8, 0x3, RZ ;  /* 0x0000000308087819 */ /* 0x000fe200000012ff */
[----:B------:R-:W-:Y:S01]  /*ad30*/  UIMAD UR9, UR39, UR10, URZ ;  /* 0x0000000a270972a4 */ /* 0x000fe2000f8e023f */
[----:B------:R-:W-:Y:S01]  /*ad40*/  LOP3.LUT P0, RZ, R23, 0x3, RZ, 0xc0, !PT ;  /* 0x0000000317ff7812 */ /* 0x000fe2000780c0ff */
[----:B------:R-:W-:Y:S01]  /*ad50*/  UIMAD.WIDE.U32 UR6, UR38, UR10, UR6 ;  /* 0x0000000a260672a5 */ /* 0x000fe2000f8e0006 */
[----:B------:R-:W-:Y:S01]  /*ad60*/  LOP3.LUT R8, R8, R9, RZ, 0x3c, !PT ;  /* 0x0000000908087212 */ /* 0x000fe200078e3cff */
[----:B------:R-:W-:Y:S01]  /*ad70*/  UIMAD UR9, UR38, UR11, UR9 ;  /* 0x0000000b260972a4 */ /* 0x000fe2000f8e0209 */
[----:B------:R-:W-:-:S02]  /*ad80*/  SHF.R.S32.HI R7, RZ, 0x1f, R11 ;  /* 0x0000001fff077819 */ /* 0x000fc4000001140b */
[----:B------:R-:W-:Y:S01]  /*ad90*/  ULDC.64 UR10, c[0x0][0xb40] ;  /* 0x0002d000000a7ab9 */ /* 0x000fe20000000a00 */
[----:B------:R-:W-:Y:S02]  /*ada0*/  IADD3 R9, P1, R11, UR6, RZ ;  /* 0x000000060b097c10 */ /* 0x000fe4000ff3e0ff */
[----:B------:R-:W-:Y:S01]  /*adb0*/  IMAD.U32 R10, RZ, RZ, UR9 ;  /* 0x00000009ff0a7e24 */ /* 0x000fe2000f8e00ff */
[C---:B------:R-:W-:Y:S02]  /*adc0*/  IADD3 R29, P5, R4.reuse, 0x3000, RZ ;  /* 0x00003000041d7810 */ /* 0x040fe40007fbe0ff */
[----:B------:R-:W-:Y:S02]  /*add0*/  LEA R36, P2, R9, UR10, 0x2 ;  /* 0x0000000a09247c11 */ /* 0x000fe4000f8410ff */
[----:B------:R-:W-:Y:S01]  /*ade0*/  IADD3.X R10, R7, UR7, R10, P1, !PT ;  /* 0x00000007070a7c10 */ /* 0x000fe20008ffe40a */
[C---:B------:R-:W-:Y:S01]  /*adf0*/  VIADD R7, R11.reuse, 0x8 ;  /* 0x000000080b077836 */ /* 0x040fe20000000000 */
[----:B------:R-:W-:Y:S01]  /*ae00*/  IADD3 R33, P3, R4, 0x6000, RZ ;  /* 0x0000600004217810 */ /* 0x000fe20007f7e0ff */
[----:B------:R-:W-:Y:S01]  /*ae10*/  ULDC.64 UR6, c[0x0][0xaa0] ;  /* 0x0002a80000067ab9 */ /* 0x000fe20000000a00 */
[----:B------:R-:W-:-:S02]  /*ae20*/  ISETP.GE.OR P1, PT, R11, UR8, P0 ;  /* 0x000000080b007c0c */ /* 0x000fc40008726670 */
[C---:B------:R-:W-:Y:S02]  /*ae30*/  LOP3.LUT R25, R4.reuse, 0x180, RZ, 0xc0, !PT ;  /* 0x0000018004197812 */ /* 0x040fe400078ec0ff */
[----:B------:R-:W-:Y:S01]  /*ae40*/  LEA.HI.X R37, R9, UR11, R10, 0x2, P2 ;  /* 0x0000000b09257c11 */ /* 0x000fe200090f140a */
[--C-:B------:R-:W-:Y:S01]  /*ae50*/  IMAD.X R9, RZ, RZ, R5.reuse, P4 ;  /* 0x000000ffff097224 */ /* 0x100fe200020e0605 */
[----:B------:R-:W-:Y:S02]  /*ae60*/  IADD3 R11, P2, R4, 0x7800, RZ ;  /* 0x00007800040b7810 */ /* 0x000fe40007f5e0ff */
[----:B------:R-:W-:Y:S02]  /*ae70*/  LOP3.LUT R28, R29, 0x180, RZ, 0xc0, !PT ;  /* 0x000001801d1c7812 */ /* 0x000fe400078ec0ff */
[----:B------:R-:W-:Y:S01]  /*ae80*/  LOP3.LUT R32, R33, 0x180, RZ, 0xc0, !PT ;  /* 0x0000018021207812 */ /* 0x000fe200078ec0ff */
[--C-:B------:R-:W-:Y:S01]  /*ae90*/  IMAD.X R13, RZ, RZ, R5.reuse, P2 ;  /* 0x000000ffff0d7224 */ /* 0x100fe200010e0605 */
[----:B------:R-:W-:Y:S01]  /*aea0*/  SHF.R.U64 R25, R25, 0x3, RZ ;  /* 0x0000000319197819 */ /* 0x000fe200000012ff */
[----:B------:R-:W-:Y:S01]  /*aeb0*/  UIMAD UR5, UR5, UR6, URZ ;  /* 0x00000006050572a4 */ /* 0x000fe2000f8e023f */
[----:B------:R-:W-:Y:S01]  /*aec0*/  ISETP.GE.OR P0, PT, R7, UR8, P0 ;  /* 0x0000000807007c0c */ /* 0x000fe20008706670 */
[----:B------:R-:W-:Y:S01]  /*aed0*/  IMAD.X R7, RZ, RZ, R5, P6 ;  /* 0x000000ffff077224 */ /* 0x000fe200030e0605 */
[----:B------:R-:W-:Y:S01]  /*aee0*/  LOP3.LUT R10, R11, 0x180, RZ, 0xc0, !PT ;  /* 0x000001800b0a7812 */ /* 0x000fe200078ec0ff */
[----:B------:R-:W-:Y:S01]  /*aef0*/  @!P1 STG.E desc[UR50][R36.64], R0 ;  /* 0x0000000024009986 */ /* 0x000fe2000c101932 */
[----:B------:R-:W-:-:S02]  /*af00*/  SHF.R.U64 R28, R28, 0x3, RZ ;  /* 0x000000031c1c7819 */ /* 0x000fc400000012ff */
[----:B------:R-:W-:Y:S02]  /*af10*/  SHF.R.U64 R32, R32, 0x3, RZ ;  /* 0x0000000320207819 */ /* 0x000fe400000012ff */
[----:B------:R-:W-:Y:S01]  /*af20*/  LOP3.LUT R24, R25, R4, RZ, 0x3c, !PT ;  /* 0x0000000419187212 */ /* 0x000fe200078e3cff */
[--C-:B------:R-:W-:Y:S01]  /*af30*/  IMAD.MOV.U32 R25, RZ, RZ, R5.reuse ;  /* 0x000000ffff197224 */ /* 0x100fe200078e0005 */
[----:B------:R-:W-:Y:S02]  /*af40*/  SHF.R.U64 R4, R10, 0x3, RZ ;  /* 0x000000030a047819 */ /* 0x000fe400000012ff */
[----:B------:R-:W-:Y:S01]  /*af50*/  LOP3.LUT R28, R28, R29, RZ, 0x3c, !PT ;  /* 0x0000001d1c1c7212 */ /* 0x000fe200078e3cff */
[--C-:B------:R-:W-:Y:S01]  /*af60*/  IMAD.X R29, RZ, RZ, R5.reuse, P5 ;  /* 0x000000ffff1d7224 */ /* 0x100fe200028e0605 */
[----:B------:R-:W-:Y:S01]  /*af70*/  LOP3.LUT R32, R32, R33, RZ, 0x3c, !PT ;  /* 0x0000002120207212 */ /* 0x000fe200078e3cff */
[----:B------:R-:W-:Y:S01]  /*af80*/  IMAD.X R33, RZ, RZ, R5, P3 ;  /* 0x000000ffff217224 */ /* 0x000fe200018e0605 */
[----:B------:R-:W-:Y:S01]  /*af90*/  LOP3.LUT R12, R4, R11, RZ, 0x3c, !PT ;  /* 0x0000000b040c7212 */ /* 0x000fe200078e3cff */
[----:B------:R0:W-:Y:S01]  /*afa0*/  @!P0 STG.E desc[UR50][R36.64+0x20], R2 ;  /* 0x0000200224008986 */ /* 0x0001e2000c101932 */
[----:B------:R-:W-:Y:S01]  /*afb0*/  SHF.R.S32.HI R21, RZ, 0x1f, R16 ;  /* 0x0000001fff157819 */ /* 0x000fe20000011410 */
[----:B------:R-:W-:-:S02]  /*afc0*/  IMAD.U32 R19, RZ, RZ, UR6 ;  /* 0x00000006ff137e24 */ /* 0x000fc4000f8e00ff */
[----:B------:R-:W5:Y:S01]  /*afd0*/  LD.E.128 R24, desc[UR50][R24.64] ;  /* 0x0000003218187980 */ /* 0x000f62000c101d00 */
[----:B------:R-:W-:Y:S01]  /*afe0*/  IMAD.MOV.U32 R20, RZ, RZ, R16 ;  /* 0x000000ffff147224 */ /* 0x000fe200078e0010 */
[----:B------:R-:W-:Y:S02]  /*aff0*/  UIMAD UR5, UR4, UR7, UR5 ;  /* 0x00000007040572a4 */ /* 0x000fe4000f8e0205 */
[----:B------:R-:W5:Y:S04]  /*b000*/  LD.E.128 R4, desc[UR50][R6.64] ;  /* 0x0000003206047980 */ /* 0x000f68000c101d00 */
[----:B------:R-:W5:Y:S04]  /*b010*/  LD.E.128 R28, desc[UR50][R28.64] ;  /* 0x000000321c1c7980 */ /* 0x000f68000c101d00 */
[----:B------:R-:W5:Y:S04]  /*b020*/  LD.E.128 R8, desc[UR50][R8.64] ;  /* 0x0000003208087980 */ /* 0x000f68000c101d00 */
[----:B------:R-:W5:Y:S04]  /*b030*/  LD.E.128 R32, desc[UR50][R32.64] ;  /* 0x0000003220207980 */ /* 0x000f68000c101d00 */
[----:B------:R-:W5:Y:S01]  /*b040*/  LD.E.128 R12, desc[UR50][R12.64] ;  /* 0x000000320c0c7980 */ /* 0x000f62000c101d00 */
[----:B------:R-:W-:Y:S01]  /*b050*/  IMAD.WIDE.U32 R20, R19, UR4, R20 ;  /* 0x0000000413147c25 */ /* 0x000fe2000f8e0014 */
[----:B------:R-:W-:Y:S01]  /*b060*/  ULDC.64 UR6, c[0x0][0xae0] ;  /* 0x0002b80000067ab9 */ /* 0x000fe20000000a00 */
[----:B------:R-:W-:Y:S01]  /*b070*/  UIMAD UR8, UR40, -0xc0, UR8 ;  /* 0xffffff40280878a4 */ /* 0x000fe2000f8e0208 */
[----:B------:R-:W-:Y:S01]  /*b080*/  @!PT LDS RZ, [RZ] ;  /* 0x00000000fffff984 */ /* 0x000fe20000000800 */
[----:B------:R-:W-:Y:S01]  /*b090*/  @!PT LDS RZ, [RZ] ;  /* 0x00000000fffff984 */ /* 0x000fe20000000800 */
[----:B------:R-:W-:Y:S01]  /*b0a0*/  @!PT LDS RZ, [RZ] ;  /* 0x00000000fffff984 */ /* 0x000fe20000000800 */
[----:B------:R-:W-:Y:S01]  /*b0b0*/  @!PT LDS RZ, [RZ] ;  /* 0x00000000fffff984 */ /* 0x000fe20000000800 */
[----:B------:R1:W-:Y:S06]  /*b0c0*/  MEMBAR.ALL.CTA ;  /* 0x0000000000007992 */ /* 0x0003ec0000008000 */
[----:B-1----:R-:W1:Y:S01]  /*b0d0*/  FENCE.VIEW.ASYNC.S ;  /* 0x00000000000073c6 */ /* 0x002e620000000000 */
[----:B------:R-:W-:Y:S01]  /*b0e0*/  UIMAD UR4, UR12, UR6, URZ ;  /* 0x000000060c0472a4 */ /* 0x000fe2000f8e023f */
[----:B------:R-:W-:Y:S01]  /*b0f0*/  VIADD R21, R21, UR5 ;  /* 0x0000000515157c36 */ /* 0x000fe20008000000 */
[----:B------:R-:W-:Y:S01]  /*b100*/  BSSY B1, `(.L_x_9674) ;  /* 0x0000028000017945 */ /* 0x000fe20003800000 */
[----:B------:R-:W-:Y:S01]  /*b110*/  IMAD.U32 R19, RZ, RZ, UR6 ;  /* 0x00000006ff137e24 */ /* 0x000fe2000f8e00ff */
[----:B------:R-:W-:Y:S01]  /*b120*/  UIMAD UR4, UR41, UR7, UR4 ;  /* 0x00000007290472a4 */ /* 0x000fe2000f8e0204 */
[----:B------:R-:W-:Y:S01]  /*b130*/  ISETP.GE.AND P0, PT, R18, UR8, PT ;  /* 0x0000000812007c0c */ /* 0x000fe2000bf06270 */
[----:B------:R-:W-:Y:S01]  /*b140*/  VIADD R3, R3, 0x19c20 ;  /* 0x00019c2003037836 */ /* 0x000fe20000000000 */
[----:B------:R-:W-:Y:S01]  /*b150*/  ULDC.64 UR6, c[0x0][0xae8] ;  /* 0x0002ba0000067ab9 */ /* 0x000fe20000000a00 */
[----:B------:R-:W-:Y:S01]  /*b160*/  IMAD.WIDE.U32 R20, R19, UR41, R20 ;  /* 0x0000002913147c25 */ /* 0x000fe2000f8e0014 */
[----:B------:R-:W-:-:S02]  /*b170*/  SHF.R.S32.HI R19, RZ, 0x1f, R18 ;  /* 0x0000001fff137819 */ /* 0x000fc40000011412 */
[----:B------:R-:W-:Y:S01]  /*b180*/  PRMT R3, RZ, 0x654, R3 ;  /* 0x00000654ff037816 */ /* 0x000fe20000000003 */
[----:B------:R-:W-:Y:S01]  /*b190*/  VIADD R21, R21, UR4 ;  /* 0x0000000415157c36 */ /* 0x000fe20008000000 */
[----:B------:R-:W-:Y:S02]  /*b1a0*/  UIMAD UR4, UR39, UR6, URZ ;  /* 0x00000006270472a4 */ /* 0x000fe4000f8e023f */
[----:B0-----:R-:W-:Y:S02]  /*b1b0*/  IMAD.U32 R37, RZ, RZ, UR6 ;  /* 0x00000006ff257e24 */ /* 0x001fe4000f8e00ff */
[----:B------:R-:W-:Y:S01]  /*b1c0*/  VIADD R0, R18, 0x60 ;  /* 0x0000006012007836 */ /* 0x000fe20000000000 */
[----:B------:R-:W-:Y:S02]  /*b1d0*/  UIMAD UR4, UR38, UR7, UR4 ;  /* 0x00000007260472a4 */ /* 0x000fe4000f8e0204 */
[----:B------:R-:W-:Y:S02]  /*b1e0*/  IMAD.WIDE.U32 R36, R37, UR38, R20 ;  /* 0x0000002625247c25 */ /* 0x000fe4000f8e0014 */
[----:B------:R-:W-:Y:S01]  /*b1f0*/  ISETP.GE.AND P3, PT, R0, UR8, PT ;  /* 0x0000000800007c0c */ /* 0x000fe2000bf66270 */
[----:B-1----:R0:W-:Y:S01]  /*b200*/  SYNCS.ARRIVE.TRANS64.RED.A1T0 RZ, [R3+URZ], RZ ;  /* 0x000000ff03ff79a7 */ /* 0x0021e2000810043f */
[----:B------:R-:W-:-:S02]  /*b210*/  VIADD R43, R37, UR4 ;  /* 0x00000004252b7c36 */ /* 0x000fc40008000000 */
[----:B0-----:R-:W-:-:S04]  /*b220*/  IMAD.U32 R3, RZ, RZ, UR40 ;  /* 0x00000028ff037e24 */ /* 0x001fc8000f8e00ff */
        /* <DEDUP_REMOVED lines=21> */
.L_x_9675:
[----:B------:R-:W-:Y:S05]  /*b380*/  BSYNC B1 ;  /* 0x0000000000017941 */ /* 0x000fea0003800000 */
.L_x_9674:
        /* <DEDUP_REMOVED lines=24> */
.L_x_9672:
        /* <DEDUP_REMOVED lines=29> */
.L_x_9677:
        /* <DEDUP_REMOVED lines=32> */
.L_x_9679:
[----:B------:R-:W-:Y:S05]  /*b8e0*/  BSYNC B1 ;  /* 0x0000000000017941 */ /* 0x000fea0003800000 */
.L_x_9678:
        /* <DEDUP_REMOVED lines=16> */
[----:B------:R-:W-:Y:S01]  /*b9f0*/  IMAD.U32 R9, RZ, RZ, UR40 ;  /* 0x00000028ff097e24 */ /* 0x000fe2000f8e00ff */
[----:B------:R-:W-:Y:S01]  /*ba00*/  ISETP.GE.AND P1, PT, R0, UR6, PT ;  /* 0x0000000600007c0c */ /* 0x000fe2000bf26270 */
[----:B------:R-:W-:Y:S01]  /*ba10*/  IMAD.WIDE.U32 R2, R5, UR41, R2 ;  /* 0x0000002905027c25 */ /* 0x000fe2000f8e0002 */
[----:B------:R-:W-:-:S02]  /*ba20*/  ULDC.64 UR8, c[0x0][0xae8] ;  /* 0x0002ba0000087ab9 */ /* 0x000fc40000000a00 */
[----:B------:R-:W-:Y:S01]  /*ba30*/  UIMAD UR4, UR39, UR8, URZ ;  /* 0x00000008270472a4 */ /* 0x000fe2000f8e023f */
[----:B------:R-:W-:Y:S02]  /*ba40*/  VIADD R3, R3, UR5 ;  /* 0x0000000503037c36 */ /* 0x000fe40008000000 */
[----:B------:R-:W-:Y:S01]  /*ba50*/  IMAD.U32 R5, RZ, RZ, UR8 ;  /* 0x00000008ff057e24 */ /* 0x000fe2000f8e00ff */
[----:B------:R-:W-:Y:S01]  /*ba60*/  UIMAD UR4, UR38, UR9, UR4 ;  /* 0x00000009260472a4 */ /* 0x000fe2000f8e0204 */
[----:B------:R-:W-:Y:S02]  /*ba70*/  IMAD.MOV.U32 R6, RZ, RZ, R18 ;  /* 0x000000ffff067224 */ /* 0x000fe400078e0012 */
        /* <DEDUP_REMOVED lines=23> */
.L_x_9681:
[----:B------:R-:W-:Y:S05]  /*bbf0*/  BSYNC B1 ;  /* 0x0000000000017941 */ /* 0x000fea0003800000 */
.L_x_9680:
        /* <DEDUP_REMOVED lines=22> */
.L_x_9676:
[----:B------:R-:W-:Y:S05]  /*bd60*/  BSYNC B0 ;  /* 0x0000000000007941 */ /* 0x000fea0003800000 */
.L_x_9671:
[----:B------:R-:W-:Y:S02]  /*bd70*/  ULDC UR4, c[0x0][0xc14] ;  /* 0x0003050000047ab9 */ /* 0x000fe40000000800 */
[----:B------:R-:W-:-:S13]  /*bd80*/  ISETP.GE.AND P0, PT, R39, UR4, PT ;  /* 0x0000000427007c0c */ /* 0x000fda000bf06270 */
[----:B------:R-:W-:Y:S05]  /*bd90*/  @!P0 BRA `(.L_x_9682) ;  /* 0xffffff4c00f08947 */ /* 0x000fea000383ffff */
[----:B------:R-:W-:Y:S05]  /*bda0*/  EXIT ;  /* 0x000000000000794d */ /* 0x000fea0003800000 */
.L_x_9632:
        /* <DEDUP_REMOVED lines=18> */
.L_x_9683:
        /* <DEDUP_REMOVED lines=41> */
.L_x_9689:
        /* <DEDUP_REMOVED lines=14> */
.L_x_9688:
[----:B------:R-:W-:Y:S05]  /*c240*/  BSYNC B0 ;  /* 0x0000000000007941 */ /* 0x000fea0003800000 */
.L_x_9687:
        /* <DEDUP_REMOVED lines=21> */
.L_x_9685:
        /* <DEDUP_REMOVED lines=25> */
.L_x_9690:
        /* <DEDUP_REMOVED lines=57> */
.L_x_9686:
[----:B------:R-:W-:Y:S01]  /*c8c0*/  IMAD.MOV.U32 R24, RZ, RZ, R7 ;  /* 0x000000ffff187224 */ /* 0x000fe200078e0007 */
[----:B------:R-:W-:Y:S01]  /*c8d0*/  UMOV UR38, URZ ;  /* 0x0000003f00267c82 */ /* 0x000fe20008000000 */
[----:B------:R-:W-:-:S07]  /*c8e0*/  IMAD.MOV.U32 R25, RZ, RZ, RZ ;  /* 0x000000ffff197224 */ /* 0x000fce00078e00ff */
.L_x_9691:
        /* <DEDUP_REMOVED lines=10> */
.L_x_9684:
        /* <DEDUP_REMOVED lines=41> */
[----:B--2---:R-:W-:-:S07]  /*cc20*/  LOP3.LUT R29, R18, 0x2800, RZ, 0xfc, !PT ;  /* 0x00002800121d7812 */ /* 0x004fce00078efcff */
.L_x_9756:
[----:B------:R-:W-:Y:S01]  /*cc30*/  ULDC.64 UR4, c[0x0][0xc60] ;  /* 0x0003180000047ab9 */ /* 0x000fe20000000a00 */
[----:B------:R-:W-:Y:S01]  /*cc40*/  ULDC.64 UR8, c[0x0][0xa00] ;  /* 0x0002800000087ab9 */ /* 0x000fe20000000a00 */
[----:B------:R-:W-:Y:S01]  /*cc50*/  UIMAD.WIDE UR4, UR48, 0x4, UR4 ;  /* 0x00000004300478a5 */ /* 0x000fe2000f8e0204 */
[----:B0-----:R-:W-:Y:S01]  /*cc60*/  IMAD.MOV.U32 R0, RZ, RZ, RZ ;  /* 0x000000ffff007224 */ /* 0x001fe200078e00ff */
[----:B------:R-:W-:-:S04]  /*cc70*/  ULDC.64 UR10, c[0x0][0xa08] ;  /* 0x00028200000a7ab9 */ /* 0x000fc80000000a00 */
[----:B------:R-:W-:Y:S02]  /*cc80*/  IMAD.U32 R2, RZ, RZ, UR4 ;  /* 0x00000004ff027e24 */ /* 0x000fe4000f8e00ff */
[----:B------:R-:W-:Y:S01]  /*cc90*/  IMAD.U32 R3, RZ, RZ, UR5 ;  /* 0x00000005ff037e24 */ /* 0x000fe2000f8e00ff */
[----:B------:R-:W-:-:S04]  /*cca0*/  ULDC.64 UR4, c[0x0][0xa28] ;  /* 0x00028a0000047ab9 */ /* 0x000fc80000000a00 */
[----:B------:R-:W2:Y:S01]  /*ccb0*/  LDG.E R2, desc[UR50][R2.64] ;  /* 0x0000003202027981 */ /* 0x000ea2000c1e1900 */
[----:B------:R-:W-:Y:S01]  /*ccc0*/  UISETP.NE.U32.AND UP0, UPT, UR4, URZ, UPT ;  /* 0x0000003f0400728c */ /* 0x000fe2000bf05070 */
[----:B------:R-:W-:Y:S01]  /*ccd0*/  ISETP.NE.U32.AND P0, PT, RZ, UR8, PT ;  /* 0x00000008ff007c0c */ /* 0x000fe2000bf05070 */
[----:B------:R-:W-:Y:S01]  /*cce0*/  IMAD.MOV.U32 R6, RZ, RZ, RZ ;  /* 0x000000ffff067224 */ /* 0x000fe200078e00ff */
[----:B------:R-:W0:Y:S01]  /*ccf0*/  LDC R8, c[0x0][0x288] ;  /* 0x0000a200ff087b82 */ /* 0x000e220000000800 */
[----:B------:R-:W-:Y:S01]  /*cd00*/  UISETP.NE.AND.EX UP0, UPT, UR5, URZ, UPT, UP0 ;  /* 0x0000003f0500728c */ /* 0x000fe2000bf05300 */
[----:B------:R-:W-:Y:S02]  /*cd10*/  ISETP.NE.AND.EX P0, PT, RZ, UR9, PT, P0 ;  /* 0x00000009ff007c0c */ /* 0x000fe4000bf05300 */
[----:B------:R-:W-:-:S03]  /*cd20*/  ISETP.NE.U32.AND P1, PT, RZ, UR10, PT ;  /* 0x0000000aff007c0c */ /* 0x000fc6000bf25070 */
[----:B------:R-:W-:Y:S02]  /*cd30*/  PLOP3.LUT P2, PT, PT, PT, UP0, 0x80, 0x0 ;  /* 0x000000000000781c */ /* 0x000fe40003f4f008 */
[----:B------:R-:W-:Y:S02]  /*cd40*/  ISETP.NE.AND.EX P1, PT, RZ, UR11, PT, P1 ;  /* 0x0000000bff007c0c */ /* 0x000fe4000bf25310 */
[----:B--2---:R-:W-:-:S13]  /*cd50*/  R2UR UR44, R2 ;  /* 0x00000000022c72ca */ /* 0x004fda00000e0000 */
[----:B------:R-:W-:Y:S02]  /*cd60*/  USHF.R.S32.HI UR43, URZ, 0x1f, UR44 ;  /* 0x0000001f3f2b7899 */ /* 0x000fe4000801142c */
[----:B------:R-:W-:Y:S02]  /*cd70*/  @UP0 ULEA UR4, UP1, UR44, UR4, 0x2 ;  /* 0x000000042c040291 */ /* 0x000fe4000f82103f */
[----:B------:R-:W-:Y:S02]  /*cd80*/  USHF.L.U32 UR42, UR44, 0x2, URZ ;  /* 0x000000022c2a7899 */ /* 0x000fe4000800063f */
[----:B------:R-:W-:Y:S02]  /*cd90*/  @UP0 ULEA.HI.X UR5, UR44, UR5, UR43, 0x2, UP1 ;  /* 0x000000052c050291 */ /* 0x000fe400088f142b */
[----:B------:R-:W-:Y:S01]  /*cda0*/  USHF.L.U64.HI UR43, UR44, 0x2, UR43 ;  /* 0x000000022c2b7899 */ /* 0x000fe2000801022b */
[----:B------:R-:W-:Y:S01]  /*cdb0*/  IMAD.U32 R2, RZ, RZ, UR4 ;  /* 0x00000004ff027e24 */ /* 0x000fe2000f8e00ff */
[----:B------:R-:W-:-:S02]  /*cdc0*/  UIADD3 UR6, UP0, UR42, UR8, URZ ;  /* 0x000000082a067290 */ /* 0x000fc4000ff1e03f */
[----:B------:R-:W-:Y:S01]  /*cdd0*/  IMAD.U32 R3, RZ, RZ, UR5 ;  /* 0x00000005ff037e24 */ /* 0x000fe2000f8e00ff */
[----:B------:R-:W-:Y:S02]  /*cde0*/  UIADD3 UR7, UP1, UR42, UR10, URZ ;  /* 0x0000000a2a077290 */ /* 0x000fe4000ff3e03f */
[----:B------:R-:W-:Y:S02]  /*cdf0*/  UIADD3.X UR4, UR43, UR9, URZ, UP0, !UPT ;  /* 0x000000092b047290 */ /* 0x000fe400087fe43f */
[----:B------:R1:W5:Y:S01]  /*ce00*/  @P2 LDG.E R0, desc[UR50][R2.64] ;  /* 0x0000003202002981 */ /* 0x000362000c1e1900 */
[----:B------:R-:W-:Y:S01]  /*ce10*/  ULDC.64 UR8, c[0x0][0xa18] ;  /* 0x0002860000087ab9 */ /* 0x000fe20000000a00 */
[----:B------:R-:W-:Y:S01]  /*ce20*/  UIADD3.X UR5, UR43, UR11, URZ, UP1, !UPT ;  /* 0x0000000b2b057290 */ /* 0x000fe20008ffe43f */
[----:B-1----:R-:W-:Y:S02]  /*ce30*/  IMAD.U32 R2, RZ, RZ, UR6 ;  /* 0x00000006ff027e24 */ /* 0x002fe4000f8e00ff */
[----:B------:R-:W-:-:S05]  /*ce40*/  IMAD.U32 R3, RZ, RZ, UR4 ;  /* 0x00000004ff037e24 */ /* 0x000fca000f8e00ff */
[----:B------:R-:W2:Y:S01]  /*ce50*/  @P0 LDG.E R6, desc[UR50][R2.64] ;  /* 0x0000003202060981 */ /* 0x000ea2000c1e1900 */
[----:B------:R-:W-:-:S04]  /*ce60*/  UISETP.NE.U32.AND UP0, UPT, UR8, URZ, UPT ;  /* 0x0000003f0800728c */ /* 0x000fc8000bf05070 */
[----:B------:R-:W-:Y:S01]  /*ce70*/  UISETP.NE.AND.EX UP0, UPT, UR9, URZ, UPT, UP0 ;  /* 0x0000003f0900728c */ /* 0x000fe2000bf05300 */
[----:B------:R-:W-:-:S05]  /*ce80*/  IMAD.U32 R5, RZ, RZ, UR5 ;  /* 0x00000005ff057e24 */ /* 0x000fca000f8e00ff */
[----:B------:R-:W-:-:S05]  /*ce90*/  PLOP3.LUT P2, PT, PT, PT, UP0, 0x80, 0x0 ;  /* 0x000000000000781c */ /* 0x000fca0003f4f008 */
[----:B------:R-:W-:-:S04]  /*cea0*/  @UP0 UIADD3 UR4, UP1, UR42, UR8, URZ ;  /* 0x000000082a040290 */ /* 0x000fc8000ff3e03f */
[----:B------:R-:W-:Y:S01]  /*ceb0*/  @UP0 UIADD3.X UR5, UR43, UR9, URZ, UP1, !UPT ;  /* 0x000000092b050290 */ /* 0x000fe20008ffe43f */
[----:B------:R-:W-:Y:S02]  /*cec0*/  IMAD.MOV.U32 R23, RZ, RZ, RZ ;  /* 0x000000ffff177224 */ /* 0x000fe400078e00ff */
[----:B------:R-:W-:-:S03]  /*ced0*/  IMAD.U32 R4, RZ, RZ, UR7 ;  /* 0x00000007ff047e24 */ /* 0x000fc6000f8e00ff */
[----:B------:R-:W-:Y:S02]  /*cee0*/  IMAD.U32 R7, RZ, RZ, UR5 ;  /* 0x00000005ff077e24 */ /* 0x000fe4000f8e00ff */
[----:B------:R1:W5:Y:S04]  /*cef0*/  @P1 LDG.E R23, desc[UR50][R4.64] ;  /* 0x0000003204171981 */ /* 0x000368000c1e1900 */
[----:B--2---:R2:W-:Y:S02]  /*cf00*/  STL [R1+0x4], R6 ;  /* 0x0000040601007387 */ /* 0x0045e40000100800 */
[----:B--2---:R-:W-:-:S05]  /*cf10*/  IMAD.U32 R6, RZ, RZ, UR4 ;  /* 0x00000004ff067e24 */ /* 0x004fca000f8e00ff */
[----:B0-----:R1:W5:Y:S01]  /*cf20*/  @P2 LDG.E R8, desc[UR50][R6.64] ;  /* 0x0000003206082981 */ /* 0x001362000c1e1900 */
[----:B------:R-:W-:Y:S05]  /*cf30*/  @P2 BRA `(.L_x_9693) ;  /* 0x0000000000102947 */ /* 0x000fea0003800000 */
[----:B------:R-:W-:Y:S05]  /*cf40*/  @!P0 BRA `(.L_x_9693) ;  /* 0x00000000000c8947 */ /* 0x000fea0003800000 */
[----:B-1----:R-:W2:Y:S04]  /*cf50*/  LDG.E R7, desc[UR50][R2.64] ;  /* 0x0000003202077981 */ /* 0x002ea8000c1e1900 */
[----:B-----5:R-:W2:Y:S02]  /*cf60*/  LDG.E R8, desc[UR50][R2.64+0x4] ;  /* 0x0000043202087981 */ /* 0x020ea4000c1e1900 */
[----:B--2---:R-:W-:-:S07]  /*cf70*/  IMAD.IADD R8, R8, 0x1, -R7 ;  /* 0x0000000108087824 */ /* 0x004fce00078e0a07 */
.L_x_9693:
[----:B------:R-:W-:Y:S01]  /*cf80*/  ULDC.64 UR4, c[0x0][0x3f8] ;  /* 0x0000fe0000047ab9 */ /* 0x000fe20000000a00 */
[----:B------:R-:W-:Y:S01]  /*cf90*/  ULDC.64 UR6, c[0x0][0xa20] ;  /* 0x0002880000067ab9 */ /* 0x000fe20000000a00 */
[----:B------:R-:W-:Y:S01]  /*cfa0*/  UISETP.NE.U32.AND UP0, UPT, UR4, URZ, UPT ;  /* 0x0000003f0400728c */ /* 0x000fe2000bf05070 */
[----:B------:R-:W-:Y:S01]  /*cfb0*/  ISETP.NE.U32.AND P0, PT, RZ, UR6, PT ;  /* 0x00000006ff007c0c */ /* 0x000fe2000bf05070 */
[----:B-----5:R-:W-:Y:S01]  /*cfc0*/  IMAD.IADD R23, R23, 0x1, R0 ;  /* 0x0000000117177824 */ /* 0x020fe200078e0200 */
[----:B------:R-:W-:Y:S01]  /*cfd0*/  ULDC UR4, c[0x0][0x404] ;  /* 0x0001010000047ab9 */ /* 0x000fe20000000800 */
[----:B------:R-:W-:Y:S01]  /*cfe0*/  UISETP.NE.AND.EX UP0, UPT, UR5, URZ, UPT, UP0 ;  /* 0x0000003f0500728c */ /* 0x000fe2000bf05300 */
[----:B------:R-:W-:Y:S02]  /*cff0*/  ISETP.NE.AND.EX P0, PT, RZ, UR7, PT, P0 ;  /* 0x00000007ff007c0c */ /* 0x000fe4000bf05300 */
[----:B------:R-:W-:Y:S01]  /*d000*/  ULDC UR5, c[0x0][0x2e0] ;  /* 0x0000b80000057ab9 */ /* 0x000fe20000000800 */
[----:B------:R-:W-:-:S04]  /*d010*/  USEL UR4, UR4, 0x1, UP0 ;  /* 0x0000000104047887 */ /* 0x000fc80008000000 */
[----:B------:R-:W-:-:S06]  /*d020*/  UIMAD UR4, UR4, UR5, URZ ;  /* 0x00000005040472a4 */ /* 0x000fcc000f8e023f */
[----:B------:R-:W-:Y:S01]  /*d030*/  IMAD.U32 R3, RZ, RZ, UR4 ;  /* 0x00000004ff037e24 */ /* 0x000fe2000f8e00ff */
[----:B------:R-:W-:Y:S06]  /*d040*/  @!P0 BRA `(.L_x_9694) ;  /* 0x0000000000188947 */ /* 0x000fec0003800000 */
[----:B------:R-:W-:-:S04]  /*d050*/  UIADD3 UR4, UP0, UR42, UR6, URZ ;  /* 0x000000062a047290 */ /* 0x000fc8000ff1e03f */
[----:B------:R-:W-:Y:S02]  /*d060*/  UIADD3.X UR5, UR43, UR7, URZ, UP0, !UPT ;  /* 0x000000072b057290 */ /* 0x000fe400087fe43f */
[----:B------:R-:W-:-:S04]  /*d070*/  IMAD.U32 R2, RZ, RZ, UR4 ;  /* 0x00000004ff027e24 */ /* 0x000fc8000f8e00ff */
[----:B------:R-:W-:-:S06]  /*d080*/  IMAD.U32 R3, RZ, RZ, UR5 ;  /* 0x00000005ff037e24 */ /* 0x000fcc000f8e00ff */
[----:B------:R0:W5:Y:S01]  /*d090*/  LDG.E R3, desc[UR50][R2.64] ;  /* 0x0000003202037981 */ /* 0x000162000c1e1900 */
[----:B------:R-:W-:Y:S05]  /*d0a0*/  BRA `(.L_x_9695) ;  /* 0x0000000000107947 */ /* 0x000fea0003800000 */
.L_x_9694:
[----:B------:R-:W-:Y:S05]  /*d0b0*/  @!P1 BRA `(.L_x_9695) ;  /* 0x00000000000c9947 */ /* 0x000fea0003800000 */
[----:B------:R-:W2:Y:S04]  /*d0c0*/  LDG.E R2, desc[UR50][R4.64] ;  /* 0x0000003204027981 */ /* 0x000ea8000c1e1900 */
[----:B------:R-:W2:Y:S02]  /*d0d0*/  LDG.E R3, desc[UR50][R4.64+0x4] ;  /* 0x0000043204037981 */ /* 0x000ea4000c1e1900 */
[----:B--2---:R-:W-:-:S07]  /*d0e0*/  IMAD.IADD R3, R3, 0x1, -R2 ;  /* 0x0000000103037824 */ /* 0x004fce00078e0a02 */
.L_x_9695:
[----:B-1----:R-:W-:Y:S01]  /*d0f0*/  IMAD R5, R25, 0xc0, RZ ;  /* 0x000000c019057824 */ /* 0x002fe200078e02ff */
[----:B------:R-:W-:Y:S01]  /*d100*/  BSSY B6, `(.L_x_9696) ;  /* 0x00002a7000067945 */ /* 0x000fe20003800000 */
[----:B-----5:R-:W-:-:S03]  /*d110*/  IMAD.IADD R3, R3, 0x1, -R0 ;  /* 0x0000000103037824 */ /* 0x020fc600078e0a00 */
[----:B------:R-:W-:Y:S01]  /*d120*/  IADD3 R8, -R8, 0x13f, R5 ;  /* 0x0000013f08087810 */ /* 0x000fe20007ffe105 */
[----:B------:R-:W-:-:S04]  /*d130*/  VIADD R0, R3, 0x7f ;  /* 0x0000007f03007836 */ /* 0x000fc80000000000 */
[----:B------:R-:W-:Y:S01]  /*d140*/  IMAD.IADD R8, R3, 0x1, R8 ;  /* 0x0000000103087824 */ /* 0x000fe200078e0208 */
[----:B------:R-:W-:-:S04]  /*d150*/  SHF.R.S32.HI R3, RZ, 0x1f, R0 ;  /* 0x0000001fff037819 */ /* 0x000fc80000011400 */
[----:B------:R-:W-:Y:S02]  /*d160*/  SHF.R.S32.HI R5, RZ, 0x1f, R8 ;  /* 0x0000001fff057819 */ /* 0x000fe40000011408 */
[----:B------:R-:W-:Y:S02]  /*d170*/  LEA.HI R3, R3, R0, RZ, 0x7 ;  /* 0x0000000003037211 */ /* 0x000fe400078f38ff */
[----:B------:R-:W-:Y:S02]  /*d180*/  LEA.HI R5, R5, R8, RZ, 0x7 ;  /* 0x0000000805057211 */ /* 0x000fe400078f38ff */
[----:B------:R-:W-:Y:S02]  /*d190*/  SHF.R.S32.HI R3, RZ, 0x7, R3 ;  /* 0x00000007ff037819 */ /* 0x000fe40000011403 */
[----:B------:R-:W-:-:S04]  /*d1a0*/  SHF.R.S32.HI R0, RZ, 0x7, R5 ;  /* 0x00000007ff007819 */ /* 0x000fc80000011405 */
        /* <DEDUP_REMOVED lines=11> */
[----:B------:R-:W0:Y:S08]  /*d260*/  FLO.U32 R0, UR4 ;  /* 0x0000000400007d00 */ /* 0x000e3000080e0000 */
[----:B------:R-:W1:Y:S01]  /*d270*/  POPC R5, UR4 ;  /* 0x0000000400057d09 */ /* 0x000e620008000000 */
[----:B0-----:R-:W-:-:S13]  /*d280*/  ISETP.EQ.U32.AND P0, PT, R0, R7, PT ;  /* 0x000000070000720c */ /* 0x001fda0003f02070 */
[----:B-1----:R-:W2:Y:S01]  /*d290*/  @P0 ATOMG.E.ADD.STRONG.GPU PT, R3, desc[UR50][R2.64], R5 ;  /* 0x00000005020309a8 */ /* 0x002ea200081ee1f2 */
[----:B------:R-:W0:Y:S02]  /*d2a0*/  S2R R4, SR_LTMASK ;  /* 0x0000000000047919 */ /* 0x000e240000003900 */
[----:B0-----:R-:W-:-:S04]  /*d2b0*/  LOP3.LUT R4, R4, UR4, RZ, 0xc0, !PT ;  /* 0x0000000404047c12 */ /* 0x001fc8000f8ec0ff */
[----:B------:R-:W0:Y:S01]  /*d2c0*/  POPC R7, R4 ;  /* 0x0000000400077309 */ /* 0x000e220000000000 */
[----:B--2---:R-:W0:Y:S02]  /*d2d0*/  SHFL.IDX PT, R0, R3, R0, 0x1f ;  /* 0x00001f0003007589 */ /* 0x004e2400000e0000 */
[----:B0-----:R-:W-:Y:S01]  /*d2e0*/  IADD3 R24, R0, UR46, R7 ;  /* 0x0000002e00187c10 */ /* 0x001fe2000fffe007 */
[----:B------:R-:W-:Y:S06]  /*d2f0*/  BRA `(.L_x_9698) ;  /* 0x00000028001c7947 */ /* 0x000fec0003800000 */
.L_x_9697:
        /* <DEDUP_REMOVED lines=23> */
.L_x_9699:
        /* <DEDUP_REMOVED lines=20> */
.L_x_9700:
        /* <DEDUP_REMOVED lines=20> */
.L_x_9701:
        /* <DEDUP_REMOVED lines=18> */
.L_x_9702:
[----:B------:R-:W-:Y:S01]  /*d810*/  ULDC.64 UR4, c[0x0][0x9f8] ;  /* 0x00027e0000047ab9 */ /* 0x000fe20000000a00 */
[----:B------:R-:W2:Y:S01]  /*d820*/  LDL.LU R21, [R1+0x4] ;  /* 0x0000040001157983 */ /* 0x000ea20000300800 */
[----:B------:R-:W-:Y:S01]  /*d830*/  UISETP.NE.U32.AND UP0, UPT, UR4, URZ, UPT ;  /* 0x0000003f0400728c */ /* 0x000fe2000bf05070 */
[----:B------:R-:W-:Y:S01]  /*d840*/  IMAD.U32 R20, RZ, RZ, UR44 ;  /* 0x0000002cff147e24 */ /* 0x000fe2000f8e00ff */
[----:B------:R-:W0:Y:S01]  /*d850*/  LDC R0, c[0x0][0x428] ;  /* 0x00010a00ff007b82 */ /* 0x000e220000000800 */
[----:B------:R-:W1:Y:S01]  /*d860*/  S2R R4, SR_TID.X ;  /* 0x0000000000047919 */ /* 0x000e620000002100 */
        /* <DEDUP_REMOVED lines=9> */
[----:B------:R3:W4:Y:S01]  /*d900*/  @P0 LDG.E R20, desc[UR50][R2.64] ;  /* 0x0000003202140981 */ /* 0x000722000c1e1900 */
[----:B0-----:R-:W-:Y:S01]  /*d910*/  ISETP.NE.AND P0, PT, R0, 0x1, PT ;  /* 0x000000010000780c */ /* 0x001fe20003f05270 */
[----:B------:R-:W-:Y:S01]  /*d920*/  UMOV UR36, URZ ;  /* 0x0000003f00247c82 */ /* 0x000fe20008000000 */
[----:B------:R-:W-:Y:S01]  /*d930*/  UMOV UR6, UR38 ;  /* 0x0000002600067c82 */ /* 0x000fe20008000000 */
[----:B------:R-:W-:Y:S01]  /*d940*/  UMOV UR8, 0x40 ;  /* 0x0000004000087882 */ /* 0x000fe20000000000 */
[----:B-1----:R-:W-:Y:S01]  /*d950*/  LOP3.LUT R9, R4, 0x7f, RZ, 0xc0, !PT ;  /* 0x0000007f04097812 */ /* 0x002fe200078ec0ff */
[----:B------:R-:W-:Y:S01]  /*d960*/  UMOV UR10, UR38 ;  /* 0x00000026000a7c82 */ /* 0x000fe20008000000 */
[----:B------:R-:W-:Y:S02]  /*d970*/  SHF.R.U32.HI R4, RZ, 0x5, R4 ;  /* 0x00000005ff047819 */ /* 0x000fe40000011604 */
[----:B------:R-:W-:Y:S01]  /*d980*/  ISETP.NE.AND P1, PT, R9, RZ, PT ;  /* 0x000000ff0900720c */ /* 0x000fe20003f25270 */
[----:B---3--:R-:W0:Y:S01]  /*d990*/  LDC.64 R2, c[0x0][0x3f8] ;  /* 0x0000fe00ff027b82 */ /* 0x008e220000000a00 */
[----:B------:R-:W-:-:S07]  /*d9a0*/  LOP3.LUT R4, R4, 0x3, RZ, 0xc0, !PT ;  /* 0x0000000304047812 */ /* 0x000fce00078ec0ff */
[----:B------:R-:W1:Y:S04]  /*d9b0*/  @P0 LDC R0, c[0x0][0x42c] ;  /* 0x00010b00ff000b82 */ /* 0x000e680000000800 */
[----:B------:R-:W-:-:S04]  /*d9c0*/  VOTEU.ALL UP1, P1 ;  /* 0x00000000003f7886 */ /* 0x000fc80000820000 */
[----:B------:R-:W3:Y:S01]  /*d9d0*/  @P0 LDC R5, c[0x0][0x430] ;  /* 0x00010c00ff050b82 */ /* 0x000ee20000000800 */
[----:B------:R-:W-:-:S04]  /*d9e0*/  @!UP1 UIADD3 UR12, UP0, UR52, 0x270, URZ ;  /* 0x00000270340c9890 */ /* 0x000fc8000ff1e03f */
[----:B------:R-:W-:Y:S01]  /*d9f0*/  @!UP1 UIADD3.X UR13, URZ, UR53, URZ, UP0, !UPT ;  /* 0x000000353f0d9290 */ /* 0x000fe200087fe43f */
[----:B-1----:R-:W-:-:S05]  /*da00*/  @P0 IMAD.HI.U32 R0, R0, UR38, RZ ;  /* 0x0000002600000c27 */ /* 0x002fca000f8e00ff */
[----:B---3--:R-:W-:Y:S02]  /*da10*/  @P0 SHF.R.U32.HI R16, RZ, R5, R0 ;  /* 0x00000005ff100219 */ /* 0x008fe40000011600 */
[----:B------:R-:W-:Y:S01]  /*da20*/  ISETP.NE.U32.AND P0, PT, RZ, UR4, PT ;  /* 0x00000004ff007c0c */ /* 0x000fe2000bf05070 */
[----:B------:R-:W-:-:S03]  /*da30*/  UMOV UR4, 0x20 ;  /* 0x0000002000047882 */ /* 0x000fc60000000000 */
[----:B------:R-:W-:-:S04]  /*da40*/  ISETP.NE.AND.EX P0, PT, RZ, UR5, PT, P0 ;  /* 0x00000005ff007c0c */ /* 0x000fc8000bf05300 */
[----:B------:R-:W-:Y:S02]  /*da50*/  SEL R6, RZ, UR44, P0 ;  /* 0x0000002cff067c07 */ /* 0x000fe40008000000 */
[----:B0-----:R-:W-:Y:S01]  /*da60*/  LOP3.LUT P0, RZ, R2, UR14, RZ, 0xfc, !PT ;  /* 0x0000000e02ff7c12 */ /* 0x001fe2000f80fcff */
        /* <DEDUP_REMOVED lines=11> */
[----:B----4-:R-:W-:Y:S02]  /*db20*/  SHF.R.S32.HI R21, RZ, 0x1f, R20 ;  /* 0x0000001fff157819 */ /* 0x010fe40000011414 */
[----:B------:R-:W-:Y:S01]  /*db30*/  SEL R0, R20, RZ, !P0 ;  /* 0x000000ff14007207 */ /* 0x000fe20004000000 */
[----:B------:R0:W-:Y:S02]  /*db40*/  @!UP1 UTMAPF.L2.4D [UR8], [UR12] ;  /* 0x000000080c0095b8 */ /* 0x0001e40008018000 */
[----:B0-----:R-:W-:Y:S05]  /*db50*/  BRA.DIV UR14, `(.L_x_9703) ;  /* 0x000000320eb07947 */ /* 0x001fea000b800000 */
[----:B------:R0:W1:Y:S02]  /*db60*/  SHFL.IDX PT, R14, R4, RZ, 0x1f ;  /* 0x00001fff040e7589 */ /* 0x00006400000e0000 */
.L_x_9775:
        /* <DEDUP_REMOVED lines=8> */
.L_x_9778:
[----:B------:R-:W-:Y:S05]  /*dbf0*/  @!P6 BRA `(.L_x_9706) ;  /* 0x000000040070e947 */ /* 0x000fea0003800000 */
[----:B------:R-:W-:-:S04]  /*dc00*/  ISETP.NE.U32.AND P0, PT, R2, RZ, PT ;  /* 0x000000ff0200720c */ /* 0x000fc80003f05070 */
[----:B------:R-:W-:-:S13]  /*dc10*/  ISETP.NE.AND.EX P0, PT, R3, RZ, PT, P0 ;  /* 0x000000ff0300720c */ /* 0x000fda0003f05300 */
[----:B------:R-:W-:Y:S05]  /*dc20*/  @!P0 BRA `(.L_x_9707) ;  /* 0x0000000000448947 */ /* 0x000fea0003800000 */
[----:B------:R-:W0:Y:S01]  /*dc30*/  LDC R0, c[0x0][0x41c] ;  /* 0x00010700ff007b82 */ /* 0x000e220000000800 */
[----:B------:R-:W-:Y:S01]  /*dc40*/  ULDC.64 UR4, c[0x0][0x408] ;  /* 0x0001020000047ab9 */ /* 0x000fe20000000a00 */
[----:B0-----:R-:W-:-:S13]  /*dc50*/  ISETP.NE.AND P0, PT, R0, 0x1, PT ;  /* 0x000000010000780c */ /* 0x001fda0003f05270 */
        /* <DEDUP_REMOVED lines=14> */
.L_x_9707:
[----:B0-----:R-:W-:Y:S02]  /*dd40*/  LEA R2, R17, UR40, 0x3 ;  /* 0x0000002811027c11 */ /* 0x001fe4000f8e18ff */
[----:B------:R-:W-:Y:S02]  /*dd50*/  SHF.L.U32 R3, R19, 0x1f, RZ ;  /* 0x0000001f13037819 */ /* 0x000fe400000006ff */
[----:B------:R-:W-:Y:S02]  /*dd60*/  ISETP.NE.AND P0, PT, R9, RZ, PT ;  /* 0x000000ff0900720c */ /* 0x000fe40003f05270 */
[----:B------:R-:W0:Y:S02]  /*dd70*/  SYNCS.PHASECHK.TRANS64.TRYWAIT P2, [R2+URZ+0x19c80], R3 ;  /* 0x019c8003020075a7 */ /* 0x000e24000804017f */
[----:B0-----:R-:W-:Y:S09]  /*dd80*/  @!P2 BRA `(.L_x_9708) ;  /* 0x000000300064a947 */ /* 0x001ff20003800000 */
.L_x_9779:
        /* <DEDUP_REMOVED lines=8> */
.L_x_9709:
        /* <DEDUP_REMOVED lines=27> */
.L_x_9780:
        /* <DEDUP_REMOVED lines=8> */
.L_x_9711:
        /* <DEDUP_REMOVED lines=24> */
.L_x_9706:
        /* <DEDUP_REMOVED lines=30> */
[----:B-1----:R-:W-:Y:S01]  /*e3a0*/  NOP ;  /* 0x0000000000007918 */ /* 0x002fe20000000000 */
.L_x_9704:
[----:B------:R-:W2:Y:S04]  /*e3b0*/  LDL.LU R3, [R1+0x8] ;  /* 0x0000080001037983 */ /* 0x000ea80000300800 */
[----:B0-----:R-:W3:Y:S01]  /*e3c0*/  LDL R4, [R1] ;  /* 0x0000000001047983 */ /* 0x001ee20000100800 */
[----:B------:R-:W-:Y:S01]  /*e3d0*/  BSSY B0, `(.L_x_9712) ;  /* 0x000000a000007945 */ /* 0x000fe20003800000 */
[----:B--2---:R-:W-:Y:S01]  /*e3e0*/  VIADD R3, R3, 0x1 ;  /* 0x0000000103037836 */ /* 0x004fe20000000000 */
[----:B---3--:R-:W-:-:S04]  /*e3f0*/  ISETP.GE.AND P2, PT, R4, 0x2, PT ;  /* 0x000000020400780c */ /* 0x008fc80003f46270 */
[----:B------:R0:W-:Y:S01]  /*e400*/  STL [R1+0x8], R3 ;  /* 0x0000080301007387 */ /* 0x0001e20000100800 */
[----:B------:R-:W-:-:S04]  /*e410*/  LEA.HI R2, R3, R3, RZ, 0x1 ;  /* 0x0000000303027211 */ /* 0x000fc800078f08ff */
[----:B------:R-:W-:-:S05]  /*e420*/  LOP3.LUT R2, R2, 0xfffffffe, RZ, 0xc0, !PT ;  /* 0xfffffffe02027812 */ /* 0x000fca00078ec0ff */
[----:B------:R-:W-:-:S05]  /*e430*/  IMAD.IADD R2, R3, 0x1, -R2 ;  /* 0x0000000103027824 */ /* 0x000fca00078e0a02 */
[----:B0-----:R-:W-:-:S04]  /*e440*/  SHF.L.U32 R3, R2, 0x1f, RZ ;  /* 0x0000001f02037819 */ /* 0x001fc800000006ff */
[----:B------:R-:W0:Y:S02]  /*e450*/  SYNCS.PHASECHK.TRANS64.TRYWAIT P0, [UR40+0x19c20], R3 ;  /* 0x019c2003ff0075a7 */ /* 0x000e240008000168 */
[----:B0-----:R-:W-:Y:S05]  /*e460*/  @!P0 BRA `(.L_x_9713) ;  /* 0x0000002800d48947 */ /* 0x001fea0003800000 */
.L_x_9781:
[----:B------:R-:W-:Y:S05]  /*e470*/  BSYNC B0 ;  /* 0x0000000000007941 */ /* 0x000fea0003800000 */
.L_x_9712:
[----:B------:R-:W-:Y:S05]  /*e480*/  @!P2 BRA `(.L_x_9714) ;  /* 0x000000100014a947 */ /* 0x000fea0003800000 */
[----:B------:R-:W2:Y:S01]  /*e490*/  LDL.LU R2, [R1] ;  /* 0x0000000001027983 */ /* 0x000ea20000300800 */
[----:B------:R-:W-:Y:S02]  /*e4a0*/  IMAD.MOV.U32 R8, RZ, RZ, R19 ;  /* 0x000000ffff087224 */ /* 0x000fe400078e0013 */
[----:B0-----:R-:W-:Y:S02]  /*e4b0*/  IMAD.MOV.U32 R3, RZ, RZ, R17 ;  /* 0x000000ffff037224 */ /* 0x001fe400078e0011 */
[----:B--2---:R-:W-:-:S07]  /*e4c0*/  VIADD R2, R2, 0xfffffffe ;  /* 0xfffffffe02027836 */ /* 0x004fce0000000000 */
.L_x_9738:
        /* <DEDUP_REMOVED lines=25> */
[----:B------:R-:W-:Y:S01]  /*e660*/  IMAD.IADD R9, R9, 0x1, R5 ;  /* 0x0000000109097824 */ /* 0x000fe200078e0205 */
[----:B------:R-:W-:Y:S01]  /*e670*/  LEA R6, P0, R4, UR4, 0x2 ;  /* 0x0000000404067c11 */ /* 0x000fe2000f8010ff */
[----:B------:R-:W-:-:S03]  /*e680*/  IMAD R10, R7, R10, R2 ;  /* 0x0000000a070a7224 */ /* 0x000fc600078e0202 */
[----:B------:R-:W-:-:S05]  /*e690*/  LEA.HI.X R7, R4, UR5, R9, 0x2, P0 ;  /* 0x0000000504077c11 */ /* 0x000fca00080f1409 */
[----:B------:R0:W5:Y:S04]  /*e6a0*/  LDG.E R0, desc[UR50][R6.64] ;  /* 0x0000003206007981 */ /* 0x000168000c1e1900 */
.L_x_9717:
        /* <DEDUP_REMOVED lines=8> */
.L_x_9782:
[----:B------:R-:W-:Y:S05]  /*e730*/  BSYNC B1 ;  /* 0x0000000000017941 */ /* 0x000fea0003800000 */
.L_x_9718:
        /* <DEDUP_REMOVED lines=9> */
.L_x_9721:
[----:B------:R-:W-:Y:S05]  /*e7d0*/  BSYNC B1 ;  /* 0x0000000000017941 */ /* 0x000fea0003800000 */
.L_x_9720:
[----:B------:R-:W-:Y:S01]  /*e7e0*/  IMAD.MOV.U32 R7, RZ, RZ, RZ ;  /* 0x000000ffff077224 */ /* 0x000fe200078e00ff */
[----:B------:R-:W-:Y:S01]  /*e7f0*/  R2UR UR12, R16 ;  /* 0x00000000100c72ca */ /* 0x000fe200000e0000 */
[----:B------:R-:W-:Y:S01]  /*e800*/  IMAD R9, R17, 0x3000, R26 ;  /* 0x0000300011097824 */ /* 0x000fe200078e021a */
[----:B------:R-:W-:Y:S01]  /*e810*/  UIADD3 UR4, UP0, UR52, 0x470, URZ ;  /* 0x0000047034047890 */ /* 0x000fe2000ff1e03f */
        /* <DEDUP_REMOVED lines=8> */
.L_x_9722:
        /* <DEDUP_REMOVED lines=16> */
.L_x_9723:
        /* <DEDUP_REMOVED lines=16> */
.L_x_9724:
        /* <DEDUP_REMOVED lines=12> */
.L_x_9783:
[----:B------:R-:W-:Y:S05]  /*eb60*/  BSYNC B1 ;  /* 0x0000000000017941 */ /* 0x000fea0003800000 */
.L_x_9725:
        /* <DEDUP_REMOVED lines=11> */
.L_x_9728:
[----:B------:R-:W-:Y:S05]  /*ec20*/  BSYNC B1 ;  /* 0x0000000000017941 */ /* 0x000fea0003800000 */
.L_x_9727:
[----:B------:R-:W-:Y:S01]  /*ec30*/  R2UR UR6, R4 ;  /* 0x00000000040672ca */ /* 0x000fe200000e0000 */
[----:B------:R-:W-:Y:S01]  /*ec40*/  UIADD3 UR4, UP0, UR52, 0x370, URZ ;  /* 0x0000037034047890 */ /* 0x000fe2000ff1e03f */
[----:B------:R-:W-:Y:S02]  /*ec50*/  R2UR UR7, R5 ;  /* 0x00000000050772ca */ /* 0x000fe400000e0000 */
[----:B------:R-:W-:Y:S01]  /*ec60*/  R2UR UR12, R16 ;  /* 0x00000000100c72ca */ /* 0x000fe200000e0000 */
[----:B------:R-:W-:Y:S01]  /*ec70*/  UIADD3.X UR5, URZ, UR53, URZ, UP0, !UPT ;  /* 0x000000353f057290 */ /* 0x000fe200087fe43f */
[----:B------:R-:W-:Y:S01]  /*ec80*/  R2UR UR10, R7 ;  /* 0x00000000070a72ca */ /* 0x000fe200000e0000 */
[----:B------:R-:W-:Y:S01]  /*ec90*/  VIADD R7, R6, 0x19c30 ;  /* 0x00019c3006077836 */ /* 0x000fe20000000000 */
[----:B------:R-:W-:Y:S01]  /*eca0*/  PLOP3.LUT P0, PT, PT, PT, PT, 0x80, 0x0 ;  /* 0x000000000000781c */ /* 0x000fe20003f0f070 */
[----:B------:R-:W-:-:S12]  /*ecb0*/  VIADD R6, R9, 0x13800 ;  /* 0x0001380009067836 */ /* 0x000fd80000000000 */
.L_x_9729:
        /* <DEDUP_REMOVED lines=15> */
.L_x_9730:
        /* <DEDUP_REMOVED lines=15> */
.L_x_9731:
        /* <DEDUP_REMOVED lines=9> */
.L_x_9716:
[----:B------:R-:W-:Y:S05]  /*ef30*/  BSYNC B0 ;  /* 0x0000000000007941 */ /* 0x000fea0003800000 */
.L_x_9715:
[----:B------:R-:W-:-:S06]  /*ef40*/  UISETP.NE.AND UP0, UPT, UR41, 0x3, UPT ;  /* 0x000000032900788c */ /* 0x000fcc000bf05270 */
[----:B------:R-:W-:-:S13]  /*ef50*/  PLOP3.LUT P0, PT, PT, PT, UP0, 0x80, 0x0 ;  /* 0x000000000000781c */ /* 0x000fda0003f0f008 */
[----:B------:R-:W-:Y:S05]  /*ef60*/  @!P0 BRA `(.L_x_9732) ;  /* 0x0000000000048947 */ /* 0x000fea0003800000 */
[----:B------:R-:W-:Y:S01]  /*ef70*/  BPT.TRAP 0x1 ;  /* 0x000000040000795c */ /* 0x000fe20000300000 */
.L_x_9732:
        /* <DEDUP_REMOVED lines=8> */
.L_x_9784:
[----:B------:R-:W-:Y:S05]  /*f000*/  BSYNC B0 ;  /* 0x0000000000007941 */ /* 0x000fea0003800000 */
.L_x_9733:
[----:B------:R-:W-:Y:S05]  /*f010*/  @!P0 BRA `(.L_x_9735) ;  /* 0x0000000000048947 */ /* 0x000fea0003800000 */
[----:B------:R-:W-:Y:S01]  /*f020*/  BPT.TRAP 0x1 ;  /* 0x000000040000795c */ /* 0x000fe20000300000 */
.L_x_9735:
[----:B0-----:R-:W-:Y:S01]  /*f030*/  SHF.L.U32 R5, R8, 0x1f, RZ ;  /* 0x0000001f08057819 */ /* 0x001fe200000006ff */
[----:B------:R-:W-:-:S03]  /*f040*/  IMAD R3, R3, 0x3000, RZ ;  /* 0x0000300003037824 */ /* 0x000fc600078e02ff */
[----:B------:R-:W0:Y:S02]  /*f050*/  SYNCS.PHASECHK.TRANS64.TRYWAIT P2, [R12+URZ+0x19c60], R5 ;  /* 0x019c60050c0075a7 */ /* 0x000e24000804017f */
[----:B0-----:R-:W-:Y:S05]  /*f060*/  @!P2 BRA `(.L_x_9736) ;  /* 0x000000200024a947 */ /* 0x001fea0003800000 */
.L_x_9785:
[C---:B------:R-:W-:Y:S01]  /*f070*/  LOP3.LUT R13, R3.reuse, R18, RZ, 0xfc, !PT ;  /* 0x00000012030d7212 */ /* 0x040fe200078efcff */
[----:B------:R-:W-:Y:S05]  /*f080*/  WARPSYNC.ALL ;  /* 0x0000000000007948 */ /* 0x000fea0003800000 */
[----:B0-----:R-:W0:Y:S01]  /*f090*/  LDSM.16.MT88.4 R4, [R13+UR40+0x9000] ;  /* 0x009000280d04783b */ /* 0x001e220008004200 */
[----:B------:R-:W-:Y:S02]  /*f0a0*/  LOP3.LUT R25, R3, 0x800, R18, 0xfe, !PT ;  /* 0x0000080003197812 */ /* 0x000fe400078efe12 */
[C-C-:B0-----:R-:W-:Y:S02]  /*f0b0*/  PRMT R8, R4.reuse, 0x6420, R5.reuse ;  /* 0x0000642004087816 */ /* 0x141fe40000000005 */
[----:B------:R-:W-:-:S02]  /*f0c0*/  PRMT R9, R4, 0x7531, R5 ;  /* 0x0000753104097816 */ /* 0x000fc40000000005 */
        /* <DEDUP_REMOVED lines=15> */
[----:B0-----:R-:W-:Y:S01]  /*f1c0*/  VIADD R10, R3, 0x2000 ;  /* 0x00002000030a7836 */ /* 0x001fe20000000000 */
[----:B------:R-:W-:-:S04]  /*f1d0*/  IADD3 R13, R27, R28, R3 ;  /* 0x0000001c1b0d7210 */ /* 0x000fc80007ffe003 */
[----:B------:R-:W-:-:S05]  /*f1e0*/  LOP3.LUT R14, R10, R18, RZ, 0xfc, !PT ;  /* 0x000000120a0e7212 */ /* 0x000fca00078efcff */
        /* <DEDUP_REMOVED lines=37> */
.L_x_9737:
        /* <DEDUP_REMOVED lines=10> */
.L_x_9714:
[----:B------:R-:W-:Y:S04]  /*f4e0*/  BSSY B0, `(.L_x_9739) ;  /* 0x000000e000007945 */ /* 0x000fe80003800000 */
[----:B------:R-:W-:Y:S05]  /*f4f0*/  @P1 BRA `(.L_x_9740) ;  /* 0x0000000000301947 */ /* 0x000fea0003800000 */
[----:B------:R-:W1:Y:S01]  /*f500*/  S2R R7, SR_LANEID ;  /* 0x0000000000077919 */ /* 0x000e620000000000 */
[----:B------:R-:W-:Y:S01]  /*f510*/  VOTEU.ANY UR4, UPT, PT ;  /* 0x0000000000047886 */ /* 0x000fe200038e0100 */
[----:B0-----:R-:W0:Y:S01]  /*f520*/  LDC.64 R2, c[0x0][0xc38] ;  /* 0x00030e00ff027b82 */ /* 0x001e220000000a00 */
[----:B------:R-:W1:Y:S08]  /*f530*/  FLO.U32 R0, UR4 ;  /* 0x0000000400007d00 */ /* 0x000e7000080e0000 */
[----:B------:R-:W0:Y:S01]  /*f540*/  POPC R5, UR4 ;  /* 0x0000000400057d09 */ /* 0x000e220008000000 */
[----:B-1----:R-:W-:-:S13]  /*f550*/  ISETP.EQ.U32.AND P0, PT, R0, R7, PT ;  /* 0x000000070000720c */ /* 0x002fda0003f02070 */
[----:B0-----:R-:W2:Y:S01]  /*f560*/  @P0 ATOMG.E.ADD.STRONG.GPU PT, R3, desc[UR50][R2.64], R5 ;  /* 0x00000005020309a8 */ /* 0x001ea200081ee1f2 */
[----:B------:R-:W0:Y:S02]  /*f570*/  S2R R4, SR_LTMASK ;  /* 0x0000000000047919 */ /* 0x000e240000003900 */
[----:B0-----:R-:W-:-:S04]  /*f580*/  LOP3.LUT R4, R4, UR4, RZ, 0xc0, !PT ;  /* 0x0000000404047c12 */ /* 0x001fc8000f8ec0ff */
[----:B------:R-:W0:Y:S01]  /*f590*/  POPC R7, R4 ;  /* 0x0000000400077309 */ /* 0x000e220000000000 */
[----:B--2---:R-:W0:Y:S02]  /*f5a0*/  SHFL.IDX PT, R0, R3, R0, 0x1f ;  /* 0x00001f0003007589 */ /* 0x004e2400000e0000 */
[----:B0-----:R-:W-:-:S07]  /*f5b0*/  IADD3 R24, R0, UR46, R7 ;  /* 0x0000002e00187c10 */ /* 0x001fce000fffe007 */
.L_x_9740:
[----:B------:R-:W-:Y:S05]  /*f5c0*/  BSYNC B0 ;  /* 0x0000000000007941 */ /* 0x000fea0003800000 */
.L_x_9739:
[----:B------:R-:W-:-:S06]  /*f5d0*/  UISETP.NE.AND UP0, UPT, UR41, 0x3, UPT ;  /* 0x000000032900788c */ /* 0x000fcc000bf05270 */
[----:B------:R-:W-:-:S13]  /*f5e0*/  PLOP3.LUT P0, PT, PT, PT, UP0, 0x80, 0x0 ;  /* 0x000000000000781c */ /* 0x000fda0003f0f008 */
[----:B------:R-:W-:Y:S05]  /*f5f0*/  @!P0 BRA `(.L_x_9741) ;  /* 0x0000000000048947 */ /* 0x000fea0003800000 */
[----:B------:R-:W-:Y:S01]  /*f600*/  BPT.TRAP 0x1 ;  /* 0x000000040000795c */ /* 0x000fe20000300000 */
.L_x_9741:
[----:B0-----:R-:W-:Y:S01]  /*f610*/  LOP3.LUT R3, R19, 0x1, RZ, 0x3c, !PT ;  /* 0x0000000113037812 */ /* 0x001fe200078e3cff */
[----:B------:R-:W-:Y:S01]  /*f620*/  IMAD.U32 R0, RZ, RZ, UR47 ;  /* 0x0000002fff007e24 */ /* 0x000fe2000f8e00ff */
[----:B------:R-:W-:Y:S01]  /*f630*/  LEA R2, R17, UR40, 0x3 ;  /* 0x0000002811027c11 */ /* 0x000fe2000f8e18ff */
[----:B------:R-:W-:Y:S01]  /*f640*/  BSSY B0, `(.L_x_9742) ;  /* 0x0000005000007945 */ /* 0x000fe20003800000 */
[----:B------:R-:W-:Y:S02]  /*f650*/  SHF.L.U32 R3, R3, 0x1f, RZ ;  /* 0x0000001f03037819 */ /* 0x000fe400000006ff */
[----:B------:R-:W-:Y:S02]  /*f660*/  ISETP.NE.AND P2, PT, R0, 0x3, PT ;  /* 0x000000030000780c */ /* 0x000fe40003f45270 */
[----:B------:R-:W0:Y:S02]  /*f670*/  SYNCS.PHASECHK.TRANS64.TRYWAIT P0, [R2+URZ+0x19c70], R3 ;  /* 0x019c7003020075a7 */ /* 0x000e24000800017f */
[----:B0-----:R-:W-:Y:S09]  /*f680*/  @!P0 BRA `(.L_x_9743) ;  /* 0x0000001800b08947 */ /* 0x001ff20003800000 */
.L_x_9786:
[----:B------:R-:W-:Y:S05]  /*f690*/  BSYNC B0 ;  /* 0x0000000000007941 */ /* 0x000fea0003800000 */
.L_x_9742:
[----:B------:R-:W-:Y:S05]  /*f6a0*/  @!P2 BRA `(.L_x_9744) ;  /* 0x000000000004a947 */ /* 0x000fea0003800000 */
[----:B------:R-:W-:Y:S01]  /*f6b0*/  BPT.TRAP 0x1 ;  /* 0x000000040000795c */ /* 0x000fe20000300000 */
.L_x_9744:
[----:B0-----:R-:W-:Y:S01]  /*f6c0*/  SHF.L.U32 R3, R19, 0x1f, RZ ;  /* 0x0000001f13037819 */ /* 0x001fe200000006ff */
[----:B------:R-:W-:-:S03]  /*f6d0*/  IMAD R0, R17, 0x3000, RZ ;  /* 0x0000300011007824 */ /* 0x000fc600078e02ff */
[----:B------:R-:W0:Y:S02]  /*f6e0*/  SYNCS.PHASECHK.TRANS64.TRYWAIT P0, [R2+URZ+0x19c60], R3 ;  /* 0x019c6003020075a7 */ /* 0x000e24000800017f */
[----:B0-----:R-:W-:Y:S05]  /*f6f0*/  @!P0 BRA `(.L_x_9745) ;  /* 0x0000001800a88947 */ /* 0x001fea0003800000 */
.L_x_9787:
[C---:B0-----:R-:W-:Y:S01]  /*f700*/  LOP3.LUT R3, R0.reuse, R18, RZ, 0xfc, !PT ;  /* 0x0000001200037212 */ /* 0x041fe200078efcff */
[----:B------:R-:W-:Y:S05]  /*f710*/  WARPSYNC.ALL ;  /* 0x0000000000007948 */ /* 0x000fea0003800000 */
[----:B------:R-:W0:Y:S01]  /*f720*/  LDSM.16.MT88.4 R4, [R3+UR40+0x9000] ;  /* 0x009000280304783b */ /* 0x000e220008004200 */
[----:B------:R-:W-:Y:S01]  /*f730*/  VIADD R13, R0, 0x1000 ;  /* 0x00001000000d7836 */ /* 0x000fe20000000000 */
[----:B------:R-:W-:-:S04]  /*f740*/  LOP3.LUT R15, R18, 0x1800, RZ, 0xfc, !PT ;  /* 0x00001800120f7812 */ /* 0x000fc800078efcff */
        /* <DEDUP_REMOVED lines=56> */
.L_x_9746:
        /* <DEDUP_REMOVED lines=10> */
.L_x_9698:
[----:B------:R-:W-:Y:S05]  /*fb70*/  BSYNC B6 ;  /* 0x0000000000067941 */ /* 0x000fea0003800000 */
.L_x_9696:
        /* <DEDUP_REMOVED lines=12> */
.L_x_9747:
[----:B------:R-:W1:Y:S01]  /*fc40*/  S2R R0, SR_TID.X ;  /* 0x0000000000007919 */ /* 0x000e620000002100 */
        /* <DEDUP_REMOVED lines=33> */
[----:B0-----:R-:W1:Y:S02]  /*fe60*/  SHFL.IDX PT, R9, R7, 0x1f, 0x1f ;  /* 0x03e01f0007097f89 */ /* 0x001e6400000e0000 */
[----:B-1----:R-:W-:-:S04]  /*fe70*/  IMAD R9, R9, R0, RZ ;  /* 0x0000000009097224 */ /* 0x002fc800078e02ff */
[----:B------:R-:W-:-:S05]  /*fe80*/  IMAD.IADD R4, R2, 0x1, R9 ;  /* 0x0000000102047824 */ /* 0x000fca00078e0209 */
[----:B------:R-:W-:-:S13]  /*fe90*/  ISETP.GT.AND P6, PT, R4, R5, PT ;  /* 0x000000050400720c */ /* 0x000fda0003fc4270 */
[----:B------:R-:W-:Y:S05]  /*fea0*/  @P6 BRA `(.L_x_9749) ;  /* 0x0000000000946947 */ /* 0x000fea0003800000 */
.L_x_9753:
        /* <DEDUP_REMOVED lines=14> */
.L_x_9752:
[----:B------:R-:W-:Y:S05]  /*ff90*/  BSYNC B0 ;  /* 0x0000000000007941 */ /* 0x000fea0003800000 */
.L_x_9751:
[----:B-----5:R-:W1:Y:S02]  /*ffa0*/  SHFL.UP PT, R0, R25, 0x1, RZ ;  /* 0x0420000019007989 */ /* 0x020e6400000e00ff */
[----:B-1----:R-:W-:-:S05]  /*ffb0*/  SEL R0, R0, RZ, P1 ;  /* 0x000000ff00007207 */ /* 0x002fca0000800000 */
[----:B------:R-:W-:-:S05]  /*ffc0*/  IMAD.IADD R0, R25, 0x1, R0 ;  /* 0x0000000119007824 */ /* 0x000fca00078e0200 */
[----:B0-----:R-:W0:Y:S02]  /*ffd0*/  SHFL.UP PT, R2, R0, 0x2, RZ ;  /* 0x0440000000027989 */ /* 0x001e2400000e00ff */
        /* <DEDUP_REMOVED lines=13> */
[----:B0-----:R-:W-:-:S04]  /*100b0*/  IMAD R9, R9, R0, RZ ;  /* 0x0000000009097224 */ /* 0x001fc800078e02ff */
[----:B------:R-:W-:-:S05]  /*100c0*/  IMAD.IADD R4, R9, 0x1, R4 ;  /* 0x0000000109047824 */ /* 0x000fca00078e0204 */
[----:B------:R-:W-:-:S13]  /*100d0*/  ISETP.GT.AND P6, PT, R4, R5, PT ;  /* 0x000000050400720c */ /* 0x000fda0003fc4270 */
[----:B------:R-:W-:Y:S05]  /*100e0*/  @!P6 BRA `(.L_x_9753) ;  /* 0xfffffffc0070e947 */ /* 0x000fea000383ffff */
[----:B------:R-:W-:-:S07]  /*100f0*/  IMAD.MOV.U32 R7, RZ, RZ, R6 ;  /* 0x000000ffff077224 */ /* 0x000fce00078e0006 */
.L_x_9749:
        /* <DEDUP_REMOVED lines=26> */
.L_x_9754:
        /* <DEDUP_REMOVED lines=57> */
.L_x_9750:
[----:B------:R-:W-:Y:S01]  /*10630*/  IMAD.MOV.U32 R24, RZ, RZ, R5 ;  /* 0x000000ffff187224 */ /* 0x000fe200078e0005 */
[----:B------:R-:W-:Y:S01]  /*10640*/  ULDC UR48, c[0x0][0xc14] ;  /* 0x0003050000307ab9 */ /* 0x000fe20000000800 */
[----:B------:R-:W-:Y:S01]  /*10650*/  IMAD.MOV.U32 R25, RZ, RZ, RZ ;  /* 0x000000ffff197224 */ /* 0x000fe200078e00ff */
[----:B------:R-:W-:-:S06]  /*10660*/  UMOV UR38, URZ ;  /* 0x0000003f00267c82 */ /* 0x000fcc0008000000 */
.L_x_9755:
[----:B------:R-:W0:Y:S01]  /*10670*/  S2R R0, SR_TID.X ;  /* 0x0000000000007919 */ /* 0x000e220000002100 */
[----:B------:R-:W-:Y:S02]  /*10680*/  IMAD.U32 R6, RZ, RZ, UR38 ;  /* 0x00000026ff067e24 */ /* 0x000fe4000f8e00ff */
[----:B------:R-:W-:Y:S01]  /*10690*/  IMAD.U32 R7, RZ, RZ, UR48 ;  /* 0x00000030ff077e24 */ /* 0x000fe2000f8e00ff */
[----:B------:R-:W-:Y:S01]  /*106a0*/  BAR.SYNC.DEFER_BLOCKING 0x4, 0x200 ;  /* 0x0108000000007b1d */ /* 0x000fe20000010000 */
[----:B------:R-:W-:Y:S02]  /*106b0*/  IMAD.MOV.U32 R4, RZ, RZ, R24 ;  /* 0x000000ffff047224 */ /* 0x000fe400078e0018 */
[----:B------:R-:W-:Y:S01]  /*106c0*/  IMAD.MOV.U32 R5, RZ, RZ, R25 ;  /* 0x000000ffff057224 */ /* 0x000fe200078e0019 */
[----:B0-----:R-:W-:-:S04]  /*106d0*/  LOP3.LUT R0, R0, 0x1f, RZ, 0xc0, !PT ;  /* 0x0000001f00007812 */ /* 0x001fc800078ec0ff */
[----:B------:R-:W-:-:S13]  /*106e0*/  ISETP.NE.AND P0, PT, R0, RZ, PT ;  /* 0x000000ff0000720c */ /* 0x000fda0003f05270 */
[----:B------:R-:W0:Y:S01]  /*106f0*/  @!P0 S2R R3, SR_CgaCtaId ;  /* 0x0000000000038919 */ /* 0x000e220000008800 */
[----:B------:R-:W-:-:S04]  /*10700*/  @!P0 MOV R0, 0x400 ;  /* 0x0000040000008802 */ /* 0x000fc80000000f00 */
[----:B0-----:R-:W-:-:S05]  /*10710*/  @!P0 LEA R0, R3, R0, 0x18 ;  /* 0x0000000003008211 */ /* 0x001fca00078ec0ff */
[----:B------:R0:W-:Y:S01]  /*10720*/  @!P0 STS.128 [R0+0x19cd0], R4 ;  /* 0x019cd00400008388 */ /* 0x0001e20000000c00 */
[----:B------:R-:W-:Y:S06]  /*10730*/  BAR.ARV 0x5, 0x200 ;  /* 0x0148000000007b1d */ /* 0x000fec0000002000 */
.L_x_9748:
[----:B------:R-:W-:Y:S02]  /*10740*/  ULDC UR4, c[0x0][0xc14] ;  /* 0x0003050000047ab9 */ /* 0x000fe40000000800 */
[----:B------:R-:W-:-:S06]  /*10750*/  UISETP.GE.AND UP0, UPT, UR48, UR4, UPT ;  /* 0x000000043000728c */ /* 0x000fcc000bf06270 */
[----:B------:R-:W-:-:S13]  /*10760*/  PLOP3.LUT P0, PT, PT, PT, UP0, 0x80, 0x0 ;  /* 0x000000000000781c */ /* 0x000fda0003f0f008 */
[----:B------:R-:W-:Y:S05]  /*10770*/  @!P0 BRA `(.L_x_9756) ;  /* 0xffffffc4002c8947 */ /* 0x000fea000383ffff */
.L_x_9692:
[----:B0-----:R-:W2:Y:S01]  /*10780*/  LDL.LU R0, [R1+0x8] ;  /* 0x0000080001007983 */ /* 0x001ea20000300800 */
[----:B------:R-:W-:Y:S01]  /*10790*/  BSSY B0, `(.L_x_9757) ;  /* 0x000000b000007945 */ /* 0x000fe20003800000 */
[----:B------:R-:W0:Y:S01]  /*107a0*/  S2R R5, SR_CgaCtaId ;  /* 0x0000000000057919 */ /* 0x000e220000008800 */
        /* <DEDUP_REMOVED lines=9> */
.L_x_9788:
[----:B------:R-:W-:Y:S05]  /*10840*/  BSYNC B0 ;  /* 0x0000000000007941 */ /* 0x000fea0003800000 */
.L_x_9757:
[----:B------:R-:W-:-:S03]  /*10850*/  UMOV UR4, 0xffffffff ;  /* 0xffffffff00047882 */ /* 0x000fc60000000000 */
[----:B------:R-:W-:Y:S05]  /*10860*/  BRA.DIV UR4, `(.L_x_9759) ;  /* 0x0000000a04747947 */ /* 0x000fea000b800000 */
[----:B0-----:R-:W0:Y:S02]  /*10870*/  S2R R0, SR_TID.X ;  /* 0x0000000000007919 */ /* 0x001e240000002100 */
[----:B0-----:R-:W-:-:S04]  /*10880*/  SHF.R.U32.HI R0, RZ, 0x5, R0 ;  /* 0x00000005ff007819 */ /* 0x001fc80000011600 */
[----:B------:R-:W-:-:S05]  /*10890*/  LOP3.LUT R0, R0, 0x3, RZ, 0xc0, !PT ;  /* 0x0000000300007812 */ /* 0x000fca00078ec0ff */
[----:B------:R0:W1:Y:S02]  /*108a0*/  SHFL.IDX PT, R14, R0, RZ, 0x1f ;  /* 0x00001fff000e7589 */ /* 0x00006400000e0000 */
.L_x_9791:
[----:B-1----:R-:W-:Y:S01]  /*108b0*/  ISETP.NE.AND P0, PT, R14, RZ, PT ;  /* 0x000000ff0e00720c */ /* 0x002fe20003f05270 */
[----:B------:R-:W-:-:S12]  /*108c0*/  BSSY B0, `(.L_x_9760) ;  /* 0x000002b000007945 */ /* 0x000fd80003800000 */
[----:B------:R-:W-:Y:S05]  /*108d0*/  @P0 BRA `(.L_x_9761) ;  /* 0x0000000000a40947 */ /* 0x000fea0003800000 */
[----:B------:R-:W-:-:S03]  /*108e0*/  UMOV UR4, 0xffffffff ;  /* 0xffffffff00047882 */ /* 0x000fc60000000000 */
[----:B------:R-:W-:Y:S05]  /*108f0*/  BRA.DIV UR4, `(.L_x_9762) ;  /* 0x0000000a04847947 */ /* 0x000fea000b800000 */
[----:B------:R-:W-:-:S13]  /*10900*/  ELECT P6, URZ, PT ;  /* 0x00000000003f782f */ /* 0x000fda00038c0000 */
.L_x_9794:
[----:B------:R-:W-:Y:S05]  /*10910*/  @!P6 BRA `(.L_x_9761) ;  /* 0x000000000094e947 */ /* 0x000fea0003800000 */
[----:B------:R-:W-:-:S06]  /*10920*/  ULOP3.LUT UR4, UR45, 0x2, URZ, 0xfc, !UPT ;  /* 0x000000022d047892 */ /* 0x000fcc000f8efc3f */
[----:B0-----:R-:W-:-:S05]  /*10930*/  IMAD.U32 R0, RZ, RZ, UR4 ;  /* 0x00000004ff007e24 */ /* 0x001fca000f8e00ff */
[----:B------:R-:W-:-:S13]  /*10940*/  ISETP.NE.AND P0, PT, R0, 0x3, PT ;  /* 0x000000030000780c */ /* 0x000fda0003f05270 */
[----:B------:R-:W-:Y:S05]  /*10950*/  @!P0 BRA `(.L_x_9763) ;  /* 0x0000000000048947 */ /* 0x000fea0003800000 */
[----:B------:R-:W-:Y:S01]  /*10960*/  BPT.TRAP 0x1 ;  /* 0x000000040000795c */ /* 0x000fe20000300000 */
.L_x_9763:
        /* <DEDUP_REMOVED lines=12> */
.L_x_9795:
[----:B------:R-:W1:Y:S02]  /*10a30*/  SYNCS.PHASECHK.TRANS64.TRYWAIT P1, [R7+URZ], R0 ;  /* 0x00000000070075a7 */ /* 0x000e64000802017f */
[----:B-1----:R-:W-:Y:S05]  /*10a40*/  @!P1 BRA `(.L_x_9765) ;  /* 0x0000000800649947 */ /* 0x002fea0003800000 */
.L_x_9796:
[----:B------:R-:W-:Y:S05]  /*10a50*/  @!P0 BRA `(.L_x_9766) ;  /* 0x0000000000048947 */ /* 0x000fea0003800000 */
[----:B------:R-:W-:Y:S01]  /*10a60*/  BPT.TRAP 0x1 ;  /* 0x000000040000795c */ /* 0x000fe20000300000 */
.L_x_9766:
[----:B------:R-:W-:-:S04]  /*10a70*/  IMAD R2, R17, 0x8, R8 ;  /* 0x0000000811027824 */ /* 0x000fc800078e0208 */
[----:B------:R-:W2:Y:S02]  /*10a80*/  SYNCS.PHASECHK.TRANS64.TRYWAIT P1, [R2+URZ+0x19c60], R3 ;  /* 0x019c6003020075a7 */ /* 0x000ea4000802017f */
[----:B--2---:R-:W-:Y:S05]  /*10a90*/  @!P1 BRA `(.L_x_9767) ;  /* 0x0000000800649947 */ /* 0x004fea0003800000 */
.L_x_9797:
[----:B------:R-:W-:Y:S05]  /*10aa0*/  @!P0 BRA `(.L_x_9768) ;  /* 0x0000000000048947 */ /* 0x000fea0003800000 */
[----:B------:R-:W-:Y:S01]  /*10ab0*/  BPT.TRAP 0x1 ;  /* 0x000000040000795c */ /* 0x000fe20000300000 */
.L_x_9768:
[----:B------:R-:W-:-:S04]  /*10ac0*/  IMAD R5, R5, 0x8, R8 ;  /* 0x0000000805057824 */ /* 0x000fc800078e0208 */
[----:B------:R-:W3:Y:S02]  /*10ad0*/  SYNCS.PHASECHK.TRANS64.TRYWAIT P1, [R5+URZ+0x19c60], R0 ;  /* 0x019c6000050075a7 */ /* 0x000ee4000802017f */
[----:B---3--:R-:W-:Y:S05]  /*10ae0*/  @!P1 BRA `(.L_x_9769) ;  /* 0x0000000800649947 */ /* 0x008fea0003800000 */
.L_x_9798:
[----:B------:R-:W-:Y:S05]  /*10af0*/  @!P0 BRA `(.L_x_9770) ;  /* 0x0000000000048947 */ /* 0x000fea0003800000 */
[----:B------:R-:W-:Y:S01]  /*10b00*/  BPT.TRAP 0x1 ;  /* 0x000000040000795c */ /* 0x000fe20000300000 */
.L_x_9770:
[----:B------:R-:W4:Y:S02]  /*10b10*/  SYNCS.PHASECHK.TRANS64.TRYWAIT P0, [R2+URZ+0x19c80], R3 ;  /* 0x019c8003020075a7 */ /* 0x000f24000800017f */
[----:B----4-:R-:W-:Y:S05]  /*10b20*/  @!P0 BRA `(.L_x_9771) ;  /* 0x0000000800688947 */ /* 0x010fea0003800000 */
.L_x_9772:
[----:B------:R0:W0:Y:S02]  /*10b30*/  SYNCS.PHASECHK.TRANS64.TRYWAIT P0, [R5+URZ+0x19c80], R0 ;  /* 0x019c8000050075a7 */ /* 0x000024000800017f */
[----:B0-----:R-:W-:Y:S05]  /*10b40*/  @!P0 NANOSLEEP.SYNCS 0x989680 ;  /* 0x009896800000895d */ /* 0x001fea0003900000 */
[----:B------:R-:W0:Y:S02]  /*10b50*/  @!P0 SYNCS.PHASECHK.TRANS64 P0, [R5+URZ+0x19c80], R0 ;  /* 0x019c8000050085a7 */ /* 0x000e24000800007f */
[----:B0-----:R-:W-:Y:S05]  /*10b60*/  @!P0 BRA `(.L_x_9772) ;  /* 0xfffffffc00f08947 */ /* 0x001fea000383ffff */
.L_x_9761:
[----:B------:R-:W-:Y:S05]  /*10b70*/  BSYNC B0 ;  /* 0x0000000000007941 */ /* 0x000fea0003800000 */
.L_x_9760:
[----:B------:R-:W-:Y:S05]  /*10b80*/  EXIT ;  /* 0x000000000000794d */ /* 0x000fea0003800000 */
.L_x_9639:
[----:B0-----:R-:W-:-:S04]  /*10b90*/  IMAD.U32 R3, RZ, RZ, UR44 ;  /* 0x0000002cff037e24 */ /* 0x001fc8000f8e00ff */
[----:B------:R0:W1:Y:S03]  /*10ba0*/  SYNCS.PHASECHK.TRANS64.TRYWAIT P1, [R3+URZ+0x19c00], R6 ;  /* 0x019c0006030075a7 */ /* 0x000066000802017f */
[----:B-1----:R-:W-:Y:S05]  /*10bb0*/  @!P1 NANOSLEEP.SYNCS 0x989680 ;  /* 0x009896800000995d */ /* 0x002fea0003900000 */
[----:B------:R-:W1:Y:S02]  /*10bc0*/  @!P1 SYNCS.PHASECHK.TRANS64 P1, [R3+URZ+0x19c00], R6 ;  /* 0x019c0006030095a7 */ /* 0x000e64000802007f */
[----:B-1----:R-:W-:Y:S05]  /*10bd0*/  @!P1 BRA `(.L_x_9639) ;  /* 0xfffffffc00ec9947 */ /* 0x002fea000383ffff */
[----:B------:R-:W-:Y:S05]  /*10be0*/  BRA `(.L_x_9773) ;  /* 0xffffff0c009c7947 */ /* 0x000fea000383ffff */
.L_x_9643:
[----:B-1----:R1:W2:Y:S02]  /*10bf0*/  SYNCS.PHASECHK.TRANS64.TRYWAIT P2, [R2+URZ+0x19c30], R3 ;  /* 0x019c3003020075a7 */ /* 0x0022a4000804017f */
[----:B--2---:R-:W-:Y:S05]  /*10c00*/  @!P2 NANOSLEEP.SYNCS 0x989680 ;  /* 0x009896800000a95d */ /* 0x004fea0003900000 */
[----:B------:R-:W2:Y:S02]  /*10c10*/  @!P2 SYNCS.PHASECHK.TRANS64 P2, [R2+URZ+0x19c30], R3 ;  /* 0x019c30030200a5a7 */ /* 0x000ea4000804007f */
[----:B--2---:R-:W-:Y:S05]  /*10c20*/  @!P2 BRA `(.L_x_9643) ;  /* 0xfffffffc00f0a947 */ /* 0x004fea000383ffff */
[----:B------:R-:W-:Y:S05]  /*10c30*/  BRA `(.L_x_9642) ;  /* 0xffffff0c00c47947 */ /* 0x000fea000383ffff */
.L_x_9648:
[----:B-1----:R-:W-:-:S04]  /*10c40*/  IMAD.U32 R7, RZ, RZ, UR22 ;  /* 0x00000016ff077e24 */ /* 0x002fc8000f8e00ff */
[----:B------:R1:W2:Y:S03]  /*10c50*/  SYNCS.PHASECHK.TRANS64.TRYWAIT P2, [R7+URZ+0x19c30], R4 ;  /* 0x019c3004070075a7 */ /* 0x0002a6000804017f */
[----:B--2---:R-:W-:Y:S05]  /*10c60*/  @!P2 NANOSLEEP.SYNCS 0x989680 ;  /* 0x009896800000a95d */ /* 0x004fea0003900000 */
[----:B------:R-:W2:Y:S02]  /*10c70*/  @!P2 SYNCS.PHASECHK.TRANS64 P2, [R7+URZ+0x19c30], R4 ;  /* 0x019c30040700a5a7 */ /* 0x000ea4000804007f */
[----:B--2---:R-:W-:Y:S05]  /*10c80*/  @!P2 BRA `(.L_x_9648) ;  /* 0xfffffffc00eca947 */ /* 0x004fea000383ffff */
[----:B------:R-:W-:Y:S05]  /*10c90*/  BRA `(.L_x_9647) ;  /* 0xffffff3800a87947 */ /* 0x000fea000383ffff */
.L_x_9652:
[----:B-1----:R-:W-:-:S04]  /*10ca0*/  IMAD.U32 R45, RZ, RZ, UR14 ;  /* 0x0000000eff2d7e24 */ /* 0x002fc8000f8e00ff */
[----:B------:R1:W2:Y:S03]  /*10cb0*/  SYNCS.PHASECHK.TRANS64.TRYWAIT P2, [R45+URZ+0x19c50], R4 ;  /* 0x019c50042d0075a7 */ /* 0x0002a6000804017f */
[----:B--2---:R-:W-:Y:S05]  /*10cc0*/  @!P2 NANOSLEEP.SYNCS 0x989680 ;  /* 0x009896800000a95d */ /* 0x004fea0003900000 */
[----:B------:R-:W2:Y:S02]  /*10cd0*/  @!P2 SYNCS.PHASECHK.TRANS64 P2, [R45+URZ+0x19c50], R4 ;  /* 0x019c50042d00a5a7 */ /* 0x000ea4000804007f */
[----:B--2---:R-:W-:Y:S05]  /*10ce0*/  @!P2 BRA `(.L_x_9652) ;  /* 0xfffffffc00eca947 */ /* 0x004fea000383ffff */
[----:B------:R-:W-:Y:S05]  /*10cf0*/  BRA `(.L_x_9651) ;  /* 0xffffff3c00fc7947 */ /* 0x000fea000383ffff */
.L_x_9659:
[----:B-1----:R-:W-:-:S04]  /*10d00*/  IMAD.U32 R7, RZ, RZ, UR6 ;  /* 0x00000006ff077e24 */ /* 0x002fc8000f8e00ff */
[----:B------:R1:W2:Y:S03]  /*10d10*/  SYNCS.PHASECHK.TRANS64.TRYWAIT P2, [R7+URZ+0x19c30], R6 ;  /* 0x019c3006070075a7 */ /* 0x0002a6000804017f */
[----:B--2---:R-:W-:Y:S05]  /*10d20*/  @!P2 NANOSLEEP.SYNCS 0x989680 ;  /* 0x009896800000a95d */ /* 0x004fea0003900000 */
[----:B------:R-:W2:Y:S02]  /*10d30*/  @!P2 SYNCS.PHASECHK.TRANS64 P2, [R7+URZ+0x19c30], R6 ;  /* 0x019c30060700a5a7 */ /* 0x000ea4000804007f */
[----:B--2---:R-:W-:Y:S05]  /*10d40*/  @!P2 BRA `(.L_x_9659) ;  /* 0xfffffffc00eca947 */ /* 0x004fea000383ffff */
[----:B------:R-:W-:Y:S05]  /*10d50*/  BRA `(.L_x_9658) ;  /* 0xffffff6400a87947 */ /* 0x000fea000383ffff */
.L_x_9663:
[----:B-1----:R-:W-:-:S04]  /*10d60*/  IMAD.U32 R15, RZ, RZ, UR14 ;  /* 0x0000000eff0f7e24 */ /* 0x002fc8000f8e00ff */
[----:B------:R1:W3:Y:S03]  /*10d70*/  SYNCS.PHASECHK.TRANS64.TRYWAIT P2, [R15+URZ+0x19c50], R6 ;  /* 0x019c50060f0075a7 */ /* 0x0002e6000804017f */
[----:B---3--:R-:W-:Y:S05]  /*10d80*/  @!P2 NANOSLEEP.SYNCS 0x989680 ;  /* 0x009896800000a95d */ /* 0x008fea0003900000 */
[----:B------:R-:W3:Y:S02]  /*10d90*/  @!P2 SYNCS.PHASECHK.TRANS64 P2, [R15+URZ+0x19c50], R6 ;  /* 0x019c50060f00a5a7 */ /* 0x000ee4000804007f */
[----:B---3--:R-:W-:Y:S05]  /*10da0*/  @!P2 BRA `(.L_x_9663) ;  /* 0xfffffffc00eca947 */ /* 0x008fea000383ffff */
[----:B------:R-:W-:Y:S05]  /*10db0*/  BRA `(.L_x_9662) ;  /* 0xffffff7000f47947 */ /* 0x000fea000383ffff */
.L_x_9669:
[----:B-1----:R-:W-:-:S04]  /*10dc0*/  IMAD.U32 R5, RZ, RZ, UR16 ;  /* 0x00000010ff057e24 */ /* 0x002fc8000f8e00ff */
[----:B------:R1:W2:Y:S03]  /*10dd0*/  SYNCS.PHASECHK.TRANS64.TRYWAIT P1, [R5+URZ+0x19c50], R0 ;  /* 0x019c5000050075a7 */ /* 0x0002a6000802017f */
[----:B--2---:R-:W-:Y:S05]  /*10de0*/  @!P1 NANOSLEEP.SYNCS 0x989680 ;  /* 0x009896800000995d */ /* 0x004fea0003900000 */
[----:B------:R-:W2:Y:S02]  /*10df0*/  @!P1 SYNCS.PHASECHK.TRANS64 P1, [R5+URZ+0x19c50], R0 ;  /* 0x019c5000050095a7 */ /* 0x000ea4000802007f */
[----:B--2---:R-:W-:Y:S05]  /*10e00*/  @!P1 BRA `(.L_x_9669) ;  /* 0xfffffffc00ec9947 */ /* 0x004fea000383ffff */
[----:B------:R-:W-:Y:S05]  /*10e10*/  BRA `(.L_x_9668) ;  /* 0xffffff8800487947 */ /* 0x000fea000383ffff */
.L_x_9703:
[----:B------:R-:W-:Y:S02]  /*10e20*/  IMAD.MOV.U32 R13, RZ, RZ, R4 ;  /* 0x000000ffff0d7224 */ /* 0x000fe400078e0004 */
[----:B------:R-:W-:Y:S02]  /*10e30*/  IMAD.MOV.U32 R12, RZ, RZ, RZ ;  /* 0x000000ffff0c7224 */ /* 0x000fe400078e00ff */
[----:B------:R-:W-:Y:S02]  /*10e40*/  IMAD.MOV.U32 R11, RZ, RZ, 0x1f ;  /* 0x0000001fff0b7424 */ /* 0x000fe400078e00ff */
[----:B------:R-:W-:-:S07]  /*10e50*/  IMAD.MOV.U32 R15, RZ, RZ, -0x1 ;  /* 0xffffffffff0f7424 */ /* 0x000fce00078e00ff */
[----:B------:R-:W-:Y:S05]  /*10e60*/  WARPSYNC.COLLECTIVE R15, `(.L_x_9774) ;  /* 0x000000000f087348 */ /* 0x000fea0003c00000 */
[----:B------:R0:W1:Y:S02]  /*10e70*/  SHFL.IDX P6, R14, R13, R12, R11 ;  /* 0x0000000c0d0e7389 */ /* 0x00006400000c000b */
[----:B01----:R-:W-:Y:S01]  /*10e80*/  ENDCOLLECTIVE ;  /* 0x000000000000791b */ /* 0x003fe20003800000 */
.L_x_9774:
[----:B------:R-:W-:Y:S05]  /*10e90*/  BRA `(.L_x_9775) ;  /* 0xffffffcc00347947 */ /* 0x000fea000383ffff */
.L_x_9705:
[----:B------:R-:W-:Y:S01]  /*10ea0*/  BSSY B0, `(.L_x_9776) ;  /* 0x0000006000007945 */ /* 0x000fe20003800000 */
[----:B------:R-:W-:-:S07]  /*10eb0*/  IMAD.MOV.U32 R15, RZ, RZ, -0x1 ;  /* 0xffffffffff0f7424 */ /* 0x000fce00078e00ff */
[----:B------:R-:W-:Y:S05]  /*10ec0*/  WARPSYNC.COLLECTIVE R15, `(.L_x_9777) ;  /* 0x000000000f0c7348 */ /* 0x000fea0003c00000 */
[----:B------:R-:W-:Y:S02]  /*10ed0*/  ELECT P6, UR62, PT ;  /* 0x00000000003e782f */ /* 0x000fe400038c0000 */
[----:B------:R-:W-:Y:S01]  /*10ee0*/  MOV R14, UR62 ;  /* 0x0000003e000e7c02 */ /* 0x000fe20008000f00 */
[----:B------:R-:W-:Y:S10]  /*10ef0*/  ENDCOLLECTIVE ;  /* 0x000000000000791b */ /* 0x000ff40003800000 */
.L_x_9777:
[----:B------:R-:W-:Y:S05]  /*10f00*/  BSYNC B0 ;  /* 0x0000000000007941 */ /* 0x000fea0003800000 */
.L_x_9776:
[----:B------:R-:W-:Y:S05]  /*10f10*/  BRA `(.L_x_9778) ;  /* 0xffffffcc00347947 */ /* 0x000fea000383ffff */
.L_x_9708:
[----:B0-----:R0:W1:Y:S02]  /*10f20*/  SYNCS.PHASECHK.TRANS64.TRYWAIT P2, [R2+URZ+0x19c80], R3 ;  /* 0x019c8003020075a7 */ /* 0x001064000804017f */
[----:B-1----:R-:W-:Y:S05]  /*10f30*/  @!P2 NANOSLEEP.SYNCS 0x989680 ;  /* 0x009896800000a95d */ /* 0x002fea0003900000 */
[----:B------:R-:W1:Y:S02]  /*10f40*/  @!P2 SYNCS.PHASECHK.TRANS64 P2, [R2+URZ+0x19c80], R3 ;  /* 0x019c80030200a5a7 */ /* 0x000e64000804007f */
[----:B-1----:R-:W-:Y:S05]  /*10f50*/  @!P2 BRA `(.L_x_9708) ;  /* 0xfffffffc00f0a947 */ /* 0x002fea000383ffff */
[----:B------:R-:W-:Y:S05]  /*10f60*/  BRA `(.L_x_9779) ;  /* 0xffffffcc00887947 */ /* 0x000fea000383ffff */
.L_x_9710:
[----:B-1----:R1:W2:Y:S02]  /*10f70*/  SYNCS.PHASECHK.TRANS64.TRYWAIT P2, [R2+URZ+0x19c40], R3 ;  /* 0x019c4003020075a7 */ /* 0x0022a4000804017f */
[----:B--2---:R-:W-:Y:S05]  /*10f80*/  @!P2 NANOSLEEP.SYNCS 0x989680 ;  /* 0x009896800000a95d */ /* 0x004fea0003900000 */
[----:B------:R-:W2:Y:S02]  /*10f90*/  @!P2 SYNCS.PHASECHK.TRANS64 P2, [R2+URZ+0x19c40], R3 ;  /* 0x019c40030200a5a7 */ /* 0x000ea4000804007f */
[----:B--2---:R-:W-:Y:S05]  /*10fa0*/  @!P2 BRA `(.L_x_9710) ;  /* 0xfffffffc00f0a947 */ /* 0x004fea000383ffff */
[----:B------:R-:W-:Y:S05]  /*10fb0*/  BRA `(.L_x_9780) ;  /* 0xffffffd000007947 */ /* 0x000fea000383ffff */
.L_x_9713:
[----:B0-----:R0:W1:Y:S02]  /*10fc0*/  SYNCS.PHASECHK.TRANS64.TRYWAIT P0, [R26+URZ+0x19c20], R3 ;  /* 0x019c20031a0075a7 */ /* 0x001064000800017f */
[----:B-1----:R-:W-:Y:S05]  /*10fd0*/  @!P0 NANOSLEEP.SYNCS 0x989680 ;  /* 0x009896800000895d */ /* 0x002fea0003900000 */
[----:B------:R-:W1:Y:S02]  /*10fe0*/  @!P0 SYNCS.PHASECHK.TRANS64 P0, [R26+URZ+0x19c20], R3 ;  /* 0x019c20031a0085a7 */ /* 0x000e64000800007f */
[----:B-1----:R-:W-:Y:S05]  /*10ff0*/  @!P0 BRA `(.L_x_9713) ;  /* 0xfffffffc00f08947 */ /* 0x002fea000383ffff */
[----:B------:R-:W-:Y:S05]  /*11000*/  BRA `(.L_x_9781) ;  /* 0xffffffd400187947 */ /* 0x000fea000383ffff */
.L_x_9719:
[----:B0-----:R0:W1:Y:S02]  /*11010*/  SYNCS.PHASECHK.TRANS64.TRYWAIT P0, [R6+URZ+0x19c80], R4 ;  /* 0x019c8004060075a7 */ /* 0x001064000800017f */
[----:B-1----:R-:W-:Y:S05]  /*11020*/  @!P0 NANOSLEEP.SYNCS 0x989680 ;  /* 0x009896800000895d */ /* 0x002fea0003900000 */
[----:B------:R-:W1:Y:S02]  /*11030*/  @!P0 SYNCS.PHASECHK.TRANS64 P0, [R6+URZ+0x19c80], R4 ;  /* 0x019c8004060085a7 */ /* 0x000e64000800007f */
[----:B-1----:R-:W-:Y:S05]  /*11040*/  @!P0 BRA `(.L_x_9719) ;  /* 0xfffffffc00f08947 */ /* 0x002fea000383ffff */
[----:B------:R-:W-:Y:S05]  /*11050*/  BRA `(.L_x_9782) ;  /* 0xffffffd400b47947 */ /* 0x000fea000383ffff */
.L_x_9726:
[----:B-1----:R1:W2:Y:S02]  /*11060*/  SYNCS.PHASECHK.TRANS64.TRYWAIT P0, [R6+URZ+0x19c40], R4 ;  /* 0x019c4004060075a7 */ /* 0x0022a4000800017f */
[----:B--2---:R-:W-:Y:S05]  /*11070*/  @!P0 NANOSLEEP.SYNCS 0x989680 ;  /* 0x009896800000895d */ /* 0x004fea0003900000 */
[----:B------:R-:W2:Y:S02]  /*11080*/  @!P0 SYNCS.PHASECHK.TRANS64 P0, [R6+URZ+0x19c40], R4 ;  /* 0x019c4004060085a7 */ /* 0x000ea4000800007f */
[----:B--2---:R-:W-:Y:S05]  /*11090*/  @!P0 BRA `(.L_x_9726) ;  /* 0xfffffffc00f08947 */ /* 0x004fea000383ffff */
[----:B------:R-:W-:Y:S05]  /*110a0*/  BRA `(.L_x_9783) ;  /* 0xffffffd800ac7947 */ /* 0x000fea000383ffff */
.L_x_9734:
[----:B0-----:R0:W1:Y:S02]  /*110b0*/  SYNCS.PHASECHK.TRANS64.TRYWAIT P2, [R12+URZ+0x19c70], R5 ;  /* 0x019c70050c0075a7 */ /* 0x001064000804017f */
[----:B-1----:R-:W-:Y:S05]  /*110c0*/  @!P2 NANOSLEEP.SYNCS 0x989680 ;  /* 0x009896800000a95d */ /* 0x002fea0003900000 */
[----:B------:R-:W1:Y:S02]  /*110d0*/  @!P2 SYNCS.PHASECHK.TRANS64 P2, [R12+URZ+0x19c70], R5 ;  /* 0x019c70050c00a5a7 */ /* 0x000e64000804007f */
[----:B-1----:R-:W-:Y:S05]  /*110e0*/  @!P2 BRA `(.L_x_9734) ;  /* 0xfffffffc00f0a947 */ /* 0x002fea000383ffff */
[----:B------:R-:W-:Y:S05]  /*110f0*/  BRA `(.L_x_9784) ;  /* 0xffffffdc00c07947 */ /* 0x000fea000383ffff */
.L_x_9736:
[----:B0-----:R0:W1:Y:S02]  /*11100*/  SYNCS.PHASECHK.TRANS64.TRYWAIT P2, [R12+URZ+0x19c60], R5 ;  /* 0x019c60050c0075a7 */ /* 0x001064000804017f */
[----:B-1----:R-:W-:Y:S05]  /*11110*/  @!P2 NANOSLEEP.SYNCS 0x989680 ;  /* 0x009896800000a95d */ /* 0x002fea0003900000 */
[----:B------:R-:W1:Y:S02]  /*11120*/  @!P2 SYNCS.PHASECHK.TRANS64 P2, [R12+URZ+0x19c60], R5 ;  /* 0x019c60050c00a5a7 */ /* 0x000e64000804007f */
[----:B-1----:R-:W-:Y:S05]  /*11130*/  @!P2 BRA `(.L_x_9736) ;  /* 0xfffffffc00f0a947 */ /* 0x002fea000383ffff */
[----:B------:R-:W-:Y:S05]  /*11140*/  BRA `(.L_x_9785) ;  /* 0xffffffdc00c87947 */ /* 0x000fea000383ffff */
.L_x_9743:
[----:B0-----:R0:W1:Y:S02]  /*11150*/  SYNCS.PHASECHK.TRANS64.TRYWAIT P0, [R2+URZ+0x19c70], R3 ;  /* 0x019c7003020075a7 */ /* 0x001064000800017f */
[----:B-1----:R-:W-:Y:S05]  /*11160*/  @!P0 NANOSLEEP.SYNCS 0x989680 ;  /* 0x009896800000895d */ /* 0x002fea0003900000 */
[----:B------:R-:W1:Y:S02]  /*11170*/  @!P0 SYNCS.PHASECHK.TRANS64 P0, [R2+URZ+0x19c70], R3 ;  /* 0x019c7003020085a7 */ /* 0x000e64000800007f */
[----:B-1----:R-:W-:Y:S05]  /*11180*/  @!P0 BRA `(.L_x_9743) ;  /* 0xfffffffc00f08947 */ /* 0x002fea000383ffff */
[----:B------:R-:W-:Y:S05]  /*11190*/  BRA `(.L_x_9786) ;  /* 0xffffffe4003c7947 */ /* 0x000fea000383ffff */
.L_x_9745:
[----:B0-----:R0:W1:Y:S02]  /*111a0*/  SYNCS.PHASECHK.TRANS64.TRYWAIT P0, [R2+URZ+0x19c60], R3 ;  /* 0x019c6003020075a7 */ /* 0x001064000800017f */
[----:B-1----:R-:W-:Y:S05]  /*111b0*/  @!P0 NANOSLEEP.SYNCS 0x989680 ;  /* 0x009896800000895d */ /* 0x002fea0003900000 */
[----:B------:R-:W1:Y:S02]  /*111c0*/  @!P0 SYNCS.PHASECHK.TRANS64 P0, [R2+URZ+0x19c60], R3 ;  /* 0x019c6003020085a7 */ /* 0x000e64000800007f */
[----:B-1----:R-:W-:Y:S05]  /*111d0*/  @!P0 BRA `(.L_x_9745) ;  /* 0xfffffffc00f08947 */ /* 0x002fea000383ffff */
[----:B------:R-:W-:Y:S05]  /*111e0*/  BRA `(.L_x_9787) ;  /* 0xffffffe400447947 */ /* 0x000fea000383ffff */
.L_x_9758:
[----:B0-----:R0:W1:Y:S02]  /*111f0*/  SYNCS.PHASECHK.TRANS64.TRYWAIT P0, [R8+URZ+0x19c20], R0 ;  /* 0x019c2000080075a7 */ /* 0x001064000800017f */
[----:B-1----:R-:W-:Y:S05]  /*11200*/  @!P0 NANOSLEEP.SYNCS 0x989680 ;  /* 0x009896800000895d */ /* 0x002fea0003900000 */
[----:B------:R-:W1:Y:S02]  /*11210*/  @!P0 SYNCS.PHASECHK.TRANS64 P0, [R8+URZ+0x19c20], R0 ;  /* 0x019c2000080085a7 */ /* 0x000e64000800007f */
[----:B-1----:R-:W-:Y:S05]  /*11220*/  @!P0 BRA `(.L_x_9758) ;  /* 0xfffffffc00f08947 */ /* 0x002fea000383ffff */
[----:B------:R-:W-:Y:S05]  /*11230*/  BRA `(.L_x_9788) ;  /* 0xfffffff400807947 */ /* 0x000fea000383ffff */
.L_x_9759:
        /* <DEDUP_REMOVED lines=11> */
.L_x_9790:
[----:B------:R-:W-:Y:S05]  /*112f0*/  BSYNC B0 ;  /* 0x0000000000007941 */ /* 0x000fea0003800000 */
.L_x_9789:
[----:B------:R-:W-:Y:S05]  /*11300*/  BRA `(.L_x_9791) ;  /* 0xfffffff400687947 */ /* 0x000fea000383ffff */
.L_x_9762:
[----:B------:R-:W-:Y:S01]  /*11310*/  BSSY B1, `(.L_x_9792) ;  /* 0x0000006000017945 */ /* 0x000fe20003800000 */
[----:B------:R-:W-:-:S07]  /*11320*/  IMAD.MOV.U32 R15, RZ, RZ, -0x1 ;  /* 0xffffffffff0f7424 */ /* 0x000fce00078e00ff */
[----:B0-----:R-:W-:Y:S05]  /*11330*/  WARPSYNC.COLLECTIVE R15, `(.L_x_9793) ;  /* 0x000000000f0c7348 */ /* 0x001fea0003c00000 */
[----:B------:R-:W-:Y:S02]  /*11340*/  ELECT P6, UR62, PT ;  /* 0x00000000003e782f */ /* 0x000fe400038c0000 */
[----:B------:R-:W-:Y:S01]  /*11350*/  MOV R14, UR62 ;  /* 0x0000003e000e7c02 */ /* 0x000fe20008000f00 */
[----:B0-----:R-:W-:Y:S10]  /*11360*/  ENDCOLLECTIVE ;  /* 0x000000000000791b */ /* 0x001ff40003800000 */
.L_x_9793:
[----:B------:R-:W-:Y:S05]  /*11370*/  BSYNC B1 ;  /* 0x0000000000017941 */ /* 0x000fea0003800000 */
.L_x_9792:
[----:B------:R-:W-:Y:S05]  /*11380*/  BRA `(.L_x_9794) ;  /* 0xfffffff400607947 */ /* 0x000fea000383ffff */
.L_x_9764:
[----:B0-----:R0:W1:Y:S02]  /*11390*/  SYNCS.PHASECHK.TRANS64.TRYWAIT P1, [R6+URZ], R3 ;  /* 0x00000003060075a7 */ /* 0x001064000802017f */
[----:B-1----:R-:W-:Y:S05]  /*113a0*/  @!P1 NANOSLEEP.SYNCS 0x989680 ;  /* 0x009896800000995d */ /* 0x002fea0003900000 */
[----:B------:R-:W1:Y:S02]  /*113b0*/  @!P1 SYNCS.PHASECHK.TRANS64 P1, [R6+URZ], R3 ;  /* 0x00000003060095a7 */ /* 0x000e64000802007f */
[----:B-1----:R-:W-:Y:S05]  /*113c0*/  @!P1 BRA `(.L_x_9764) ;  /* 0xfffffffc00f09947 */ /* 0x002fea000383ffff */
[----:B------:R-:W-:Y:S05]  /*113d0*/  BRA `(.L_x_9795) ;  /* 0xfffffff400947947 */ /* 0x000fea000383ffff */
.L_x_9765:
[----:B-1----:R1:W2:Y:S02]  /*113e0*/  SYNCS.PHASECHK.TRANS64.TRYWAIT P1, [R7+URZ], R0 ;  /* 0x00000000070075a7 */ /* 0x0022a4000802017f */
[----:B--2---:R-:W-:Y:S05]  /*113f0*/  @!P1 NANOSLEEP.SYNCS 0x989680 ;  /* 0x009896800000995d */ /* 0x004fea0003900000 */
[----:B------:R-:W2:Y:S02]  /*11400*/  @!P1 SYNCS.PHASECHK.TRANS64 P1, [R7+URZ], R0 ;  /* 0x00000000070095a7 */ /* 0x000ea4000802007f */
[----:B--2---:R-:W-:Y:S05]  /*11410*/  @!P1 BRA `(.L_x_9765) ;  /* 0xfffffffc00f09947 */ /* 0x004fea000383ffff */
[----:B------:R-:W-:Y:S05]  /*11420*/  BRA `(.L_x_9796) ;  /* 0xfffffff400887947 */ /* 0x000fea000383ffff */
.L_x_9767:
[----:B--2---:R2:W3:Y:S02]  /*11430*/  SYNCS.PHASECHK.TRANS64.TRYWAIT P1, [R2+URZ+0x19c60], R3 ;  /* 0x019c6003020075a7 */ /* 0x0044e4000802017f */
[----:B---3--:R-:W-:Y:S05]  /*11440*/  @!P1 NANOSLEEP.SYNCS 0x989680 ;  /* 0x009896800000995d */ /* 0x008fea0003900000 */
[----:B------:R-:W3:Y:S02]  /*11450*/  @!P1 SYNCS.PHASECHK.TRANS64 P1, [R2+URZ+0x19c60], R3 ;  /* 0x019c6003020095a7 */ /* 0x000ee4000802007f */
[----:B---3--:R-:W-:Y:S05]  /*11460*/  @!P1 BRA `(.L_x_9767) ;  /* 0xfffffffc00f09947 */ /* 0x008fea000383ffff */
[----:B------:R-:W-:Y:S05]  /*11470*/  BRA `(.L_x_9797) ;  /* 0xfffffff400887947 */ /* 0x000fea000383ffff */
.L_x_9769:
[----:B---3--:R3:W4:Y:S02]  /*11480*/  SYNCS.PHASECHK.TRANS64.TRYWAIT P1, [R5+URZ+0x19c60], R0 ;  /* 0x019c6000050075a7 */ /* 0x008724000802017f */
[----:B----4-:R-:W-:Y:S05]  /*11490*/  @!P1 NANOSLEEP.SYNCS 0x989680 ;  /* 0x009896800000995d */ /* 0x010fea0003900000 */
[----:B------:R-:W4:Y:S02]  /*114a0*/  @!P1 SYNCS.PHASECHK.TRANS64 P1, [R5+URZ+0x19c60], R0 ;  /* 0x019c6000050095a7 */ /* 0x000f24000802007f */
[----:B----4-:R-:W-:Y:S05]  /*114b0*/  @!P1 BRA `(.L_x_9769) ;  /* 0xfffffffc00f09947 */ /* 0x010fea000383ffff */
[----:B------:R-:W-:Y:S05]  /*114c0*/  BRA `(.L_x_9798) ;  /* 0xfffffff400887947 */ /* 0x000fea000383ffff */
.L_x_9771:
[----:B----4-:R4:W0:Y:S02]  /*114d0*/  SYNCS.PHASECHK.TRANS64.TRYWAIT P0, [R2+URZ+0x19c80], R3 ;  /* 0x019c8003020075a7 */ /* 0x010824000800017f */
[----:B0-----:R-:W-:Y:S05]  /*114e0*/  @!P0 NANOSLEEP.SYNCS 0x989680 ;  /* 0x009896800000895d */ /* 0x001fea0003900000 */
[----:B------:R-:W0:Y:S02]  /*114f0*/  @!P0 SYNCS.PHASECHK.TRANS64 P0, [R2+URZ+0x19c80], R3 ;  /* 0x019c8003020085a7 */ /* 0x000e24000800007f */
[----:B0-----:R-:W-:Y:S05]  /*11500*/  @!P0 BRA `(.L_x_9771) ;  /* 0xfffffffc00f08947 */ /* 0x001fea000383ffff */
[----:B------:R-:W-:Y:S05]  /*11510*/  BRA `(.L_x_9772) ;  /* 0xfffffff400847947 */ /* 0x000fea000383ffff */
.L_x_9799:
        /* <DEDUP_REMOVED lines=14> */
.L_x_12369:


//--------------------- .text._ZN7cutlass13device_kernelIN5flash11enable_sm90INS1_16FlashAttnFwdSm90INS1_25CollectiveMainloopFwdSm90ILi2EN4cute5tupleIJNS5_1CILi1EEES8_S8_EEENS6_IJNS7_ILi192EEENS7_ILi128EEENS7_ILi96EEEEEELi96ENS_12float_e4m3_tEfNS_4arch4Sm90ELb1ELb0ELb1ELb1ELb0ELb1ELb0ELb1ELb1ELb0ELb0ELb0EEENS1_21CollectiveEpilogueFwdINS6_IJSA_SC_SB_EEES9_NS_10bfloat16_tESG_Li384ELb1ELb0ELb0ELb1EEENS1_36VarlenDynamicPersistentTileSchedulerILi192ELi128ELi384ELi128ELb0ELb0ELb1ELb1ELb1ELb1EEEEEEEEEvNT_6ParamsE --------------------------
	.section	.text._ZN7cutlass13device_kernelIN5flash11enable_sm90INS1_16FlashAttnFwdSm90INS1_25CollectiveMainloopFwdSm90ILi2EN4cute5tupleIJNS5_1CILi1EEES8_S8_EEENS6_IJNS7_ILi192EEENS7_ILi128EEENS7_ILi96EEEEEELi96ENS_12float_e4m3_tEfNS_4arch4Sm90ELb1ELb0ELb1ELb1ELb0ELb1ELb0ELb1ELb1ELb0ELb0ELb0EEENS1_21CollectiveEpilogueFwdINS6_IJSA_SC_SB_EEES9_NS_10bfloat16_tESG_Li384ELb1ELb0ELb0ELb1EEENS1_36VarlenDynamicPersistentTileSchedulerILi192ELi128ELi384ELi128ELb0ELb0ELb1ELb1ELb1ELb1EEEEEEEEEvNT_6ParamsE,"ax",@progbits
	.align	128
.text._ZN7cutlass13device_kernelIN5flash11enable_sm90INS1_16FlashAttnFwdSm90INS1_25CollectiveMainloopFwdSm90ILi2EN4cute5tupleIJNS5_1CILi1EEES8_S8_EEENS6_IJNS7_ILi192EEENS7_ILi128EEENS7_ILi96EEEEEELi96ENS_12float_e4m3_tEfNS_4arch4Sm90ELb1ELb0ELb1ELb1ELb0ELb1ELb0ELb1ELb1ELb0ELb0ELb0EEENS1_21CollectiveEpilogueFwdINS6_IJSA_SC_SB_EEES9_NS_10bfloat16_tESG_Li384ELb1ELb0ELb0ELb1EEENS1_36VarlenDynamicPersistentTileSchedulerILi192ELi128ELi384ELi128ELb0ELb0ELb1ELb1ELb1ELb1EEEEEEEEEvNT_6ParamsE:
        .type           _ZN7cutlass13device_kernelIN5flash11enable_sm90INS1_16FlashAttnFwdSm90INS1_25CollectiveMainloopFwdSm90ILi2EN4cute5tupleIJNS5_1CILi1EEES8_S8_EEENS6_IJNS7_ILi192EEENS7_ILi128EEENS7_ILi96EEEEEELi96ENS_12float_e4m3_tEfNS_4arch4Sm90ELb1ELb0ELb1ELb1ELb0ELb1ELb0ELb1ELb1ELb0ELb0ELb0EEENS1_21CollectiveEpilogueFwdINS6_IJSA_SC_SB_EEES9_NS_10bfloat16_tESG_Li384ELb1ELb0ELb0ELb1EEENS1_36VarlenDynamicPersistentTileSchedulerILi192ELi128ELi384ELi128ELb0ELb0ELb1ELb1ELb1ELb1EEEEEEEEEvNT_6ParamsE,@function
        .size           _ZN7cutlass13device_kernelIN5flash11enable_sm90INS1_16FlashAttnFwdSm90INS1_25CollectiveMainloopFwdSm90ILi2EN4cute5tupleIJNS5_1CILi1EEES8_S8_EEENS6_IJNS7_ILi192EEENS7_ILi128EEENS7_ILi96EEEEEELi96ENS_12float_e4m3_tEfNS_4arch4Sm90ELb1ELb0ELb1ELb1ELb0ELb1ELb0ELb1ELb1ELb0ELb0ELb0EEENS1_21CollectiveEpilogueFwdINS6_IJSA_SC_SB_EEES9_NS_10bfloat16_tESG_Li384ELb1ELb0ELb0ELb1EEENS1_36VarlenDynamicPersistentTileSchedulerILi192ELi128ELi384ELi128ELb0ELb0ELb1ELb1ELb1ELb1EEEEEEEEEvNT_6ParamsE,(.L_x_12370 - _ZN7cutlass13device_kernelIN5flash11enable_sm90INS1_16FlashAttnFwdSm90INS1_25CollectiveMainloopFwdSm90ILi2EN4cute5tupleIJNS5_1CILi1EEES8_S8_EEENS6_IJNS7_ILi192EEENS7_ILi128EEENS7_ILi96EEEEEELi96ENS_12float_e4m3_tEfNS_4arch4Sm90ELb1ELb0ELb1ELb1ELb0ELb1ELb0ELb1ELb1ELb0ELb0ELb0EEENS1_21CollectiveEpilogueFwdINS6_IJSA_SC_SB_EEES9_NS_10bfloat16_tESG_Li384ELb1ELb0ELb0ELb1EEENS1_36VarlenDynamicPersistentTileSchedulerILi192ELi128ELi384ELi128ELb0ELb0ELb1ELb1ELb1ELb1EEEEEEEEEvNT_6ParamsE)
        .other          _ZN7cutlass13device_kernelIN5flash11enable_sm90INS1_16FlashAttnFwdSm90INS1_25CollectiveMainloopFwdSm90ILi2EN4cute5tupleIJNS5_1CILi1EEES8_S8_EEENS6_IJNS7_ILi192EEENS7_ILi128EEENS7_ILi96EEEEEELi96ENS_12float_e4m3_tEfNS_4arch4Sm90ELb1ELb0ELb1ELb1ELb0ELb1ELb0ELb1ELb1ELb0ELb0ELb0EEENS1_21CollectiveEpilogueFwdINS6_IJSA_SC_SB_EEES9_NS_10bfloat16_tESG_Li384ELb1ELb0ELb0ELb1EEENS1_36VarlenDynamicPersistentTileSchedulerILi192ELi128ELi384ELi128ELb0ELb0ELb1ELb1ELb1ELb1EEEEEEEEEvNT_6ParamsE,@"STO_CUDA_ENTRY STV_DEFAULT"
_ZN7cutlass13device_kernelIN5flash11enable_sm90INS1_16FlashAttnFwdSm90INS1_25CollectiveMainloopFwdSm90ILi2EN4cute5tupleIJNS5_1CILi1EEES8_S8_EEENS6_IJNS7_ILi192EEENS7_ILi128EEENS7_ILi96EEEEEELi96ENS_12float_e4m3_tEfNS_4arch4Sm90ELb1ELb0ELb1ELb1ELb0ELb1ELb0ELb1ELb1ELb0ELb0ELb0EEENS1_21CollectiveEpilogueFwdINS6_IJSA_SC_SB_EEES9_NS_10bfloat16_tESG_Li384ELb1ELb0ELb0ELb1EEENS1_36VarlenDynamicPersistentTileSchedulerILi192ELi128ELi384ELi128ELb0ELb0ELb1ELb1ELb1ELb1EEEEEEEEEvNT_6ParamsE:
        /* <DEDUP_REMOVED lines=26> */
.L_x_9801:
[----:B------:R-:W-:Y:S05]  /*01a0*/  BSYNC B0 ;  /* 0x0000000000007941 */ /* 0x000fea0003800000 */
.L_x_9800:
        /* <DEDUP_REMOVED lines=40> */
.L_x_9802:
        /* <DEDUP_REMOVED lines=22> */
.L_x_9803:
        /* <DEDUP_REMOVED lines=18> */
.L_x_9804:
        /* <DEDUP_REMOVED lines=22> */
.L_x_9805:
        /* <DEDUP_REMOVED lines=22> */
.L_x_9806:
        /* <DEDUP_REMOVED lines=9> */
.L_x_9809:
        /* <DEDUP_REMOVED lines=20> */
[----:B--2---:R-:W-:-:S05]  /*0b40*/  LEA.HI R2, R0, R20, RZ, 0x5 ;  /* 0x0000001400027211 */ /* 0x004fca00078f28ff */
[----:B------:R-:W-:Y:S01]  /*0b50*/  IMAD.SHL.U32 R5, R2, 0x10, RZ ;  /* 0x0000001002057824 */ /* 0x000fe200078e00ff */
[-C--:B------:R-:W-:Y:S02]  /*0b60*/  LEA.HI R2, R0, R20.reuse, RZ, 0x7 ;  /* 0x0000001400027211 */ /* 0x080fe400078f38ff */
[-C--:B------:R-:W-:Y:S02]  /*0b70*/  LEA.HI R6, R20, R20.reuse, RZ, 0x1 ;  /* 0x0000001414067211 */ /* 0x080fe400078f08ff */
[----:B------:R-:W-:Y:S02]  /*0b80*/  LEA.HI R3, R0, R20, RZ, 0x4 ;  /* 0x0000001400037211 */ /* 0x000fe400078f20ff */
[----:B------:R-:W-:Y:S02]  /*0b90*/  LOP3.LUT R8, R2, 0xffffff80, RZ, 0xc0, !PT ;  /* 0xffffff8002087812 */ /* 0x000fe400078ec0ff */
[----:B------:R-:W-:Y:S02]  /*0ba0*/  LOP3.LUT R7, R6, 0xfffffffe, RZ, 0xc0, !PT ;  /* 0xfffffffe06077812 */ /* 0x000fe400078ec0ff */
[----:B------:R-:W-:Y:S01]  /*0bb0*/  SHF.R.S32.HI R19, RZ, 0x1, R6 ;  /* 0x00000001ff137819 */ /* 0x000fe20000011406 */
[----:B------:R-:W-:Y:S01]  /*0bc0*/  IMAD.IADD R13, R20, 0x1, -R8 ;  /* 0x00000001140d7824 */ /* 0x000fe200078e0a08 */
[----:B------:R-:W-:-:S02]  /*0bd0*/  LOP3.LUT R4, R3, 0x7fffff0, RZ, 0xc0, !PT ;  /* 0x07fffff003047812 */ /* 0x000fc400078ec0ff */
[----:B------:R-:W-:Y:S02]  /*0be0*/  SHF.R.S32.HI R6, RZ, 0x1f, R6 ;  /* 0x0000001fff067819 */ /* 0x000fe40000011406 */
[----:B------:R-:W-:Y:S01]  /*0bf0*/  LOP3.LUT R5, R5, 0xfffffe00, RZ, 0xc0, !PT ;  /* 0xfffffe0005057812 */ /* 0x000fe200078ec0ff */
[----:B------:R-:W-:Y:S01]  /*0c00*/  IMAD.IADD R4, R20, 0x1, -R4 ;  /* 0x0000000114047824 */ /* 0x000fe200078e0a04 */
[----:B------:R-:W-:Y:S02]  /*0c10*/  SHF.R.S32.HI R18, RZ, 0x7, R2 ;  /* 0x00000007ff127819 */ /* 0x000fe40000011402 */
[----:B------:R-:W-:Y:S01]  /*0c20*/  LEA.HI R6, R6, R19, RZ, 0x2 ;  /* 0x0000001306067211 */ /* 0x000fe200078f10ff */
[----:B------:R-:W-:Y:S01]  /*0c30*/  IMAD.IADD R15, R20, 0x1, -R7 ;  /* 0x00000001140f7824 */ /* 0x000fe200078e0a07 */
[----:B------:R-:W-:Y:S02]  /*0c40*/  SHF.R.S32.HI R2, RZ, 0x4, R3 ;  /* 0x00000004ff027819 */ /* 0x000fe40000011403 */
[----:B------:R-:W-:Y:S01]  /*0c50*/  SHF.R.S32.HI R9, RZ, 0x1f, R13 ;  /* 0x0000001fff097819 */ /* 0x000fe2000001140d */
[----:B------:R-:W-:Y:S01]  /*0c60*/  IMAD R4, R4, 0x20, R5 ;  /* 0x0000002004047824 */ /* 0x000fe200078e0205 */
[----:B------:R-:W-:Y:S01]  /*0c70*/  LOP3.LUT R6, R6, 0x7fffffc, RZ, 0xc0, !PT ;  /* 0x07fffffc06067812 */ /* 0x000fe200078ec0ff */
[----:B------:R-:W-:Y:S01]  /*0c80*/  IMAD.SHL.U32 R157, R15, 0x10, RZ ;  /* 0x000000100f9d7824 */ /* 0x000fe200078e00ff */
[----:B------:R-:W-:-:S02]  /*0c90*/  LEA.HI R3, R3, R2, RZ, 0x1 ;  /* 0x0000000203037211 */ /* 0x000fc400078f08ff */
[----:B------:R-:W-:Y:S02]  /*0ca0*/  LEA.HI R5, R0, R20, RZ, 0x3 ;  /* 0x0000001400057211 */ /* 0x000fe400078f18ff */
[----:B------:R-:W-:Y:S01]  /*0cb0*/  LEA.HI R10, R9, R13, RZ, 0x2 ;  /* 0x0000000d090a7211 */ /* 0x000fe200078f10ff */
[----:B------:R-:W-:Y:S01]  /*0cc0*/  IMAD.IADD R7, R19, 0x1, -R6 ;  /* 0x0000000113077824 */ /* 0x000fe200078e0a06 */
[----:B------:R-:W-:Y:S01]  /*0cd0*/  LOP3.LUT R3, R3, 0x1ffffffe, RZ, 0xc0, !PT ;  /* 0x1ffffffe03037812 */ /* 0x000fe200078ec0ff */
[----:B------:R-:W-:Y:S01]  /*0ce0*/  VIADD R14, R157, 0x20 ;  /* 0x000000209d0e7836 */ /* 0x000fe20000000000 */
[----:B------:R-:W-:Y:S02]  /*0cf0*/  SHF.R.S32.HI R5, RZ, 0x3, R5 ;  /* 0x00000003ff057819 */ /* 0x000fe40000011405 */
[--C-:B------:R-:W-:Y:S02]  /*0d00*/  SHF.R.S32.HI R11, RZ, 0x2, R10.reuse ;  /* 0x00000002ff0b7819 */ /* 0x100fe4000001140a */
[----:B------:R-:W-:Y:S01]  /*0d10*/  SHF.R.S32.HI R12, RZ, 0x1f, R10 ;  /* 0x0000001fff0c7819 */ /* 0x000fe2000001140a */
[C---:B------:R-:W-:Y:S01]  /*0d20*/  IMAD.IADD R3, R2.reuse, 0x1, -R3 ;  /* 0x0000000102037824 */ /* 0x040fe200078e0a03 */
[----:B------:R-:W-:Y:S01]  /*0d30*/  LEA R7, R2, R7, 0x3 ;  /* 0x0000000702077211 */ /* 0x000fe200078e18ff */
[----:B------:R-:W-:Y:S01]  /*0d40*/  IMAD.SHL.U32 R5, R5, 0x80, RZ ;  /* 0x0000008005057824 */ /* 0x000fe200078e00ff */
[----:B------:R-:W-:-:S02]  /*0d50*/  LEA.HI R12, R12, R11, RZ, 0x3 ;  /* 0x0000000b0c0c7211 */ /* 0x000fc400078f18ff */
[----:B------:R-:W-:Y:S02]  /*0d60*/  SHF.R.S32.HI R2, RZ, 0x1f, R14 ;  /* 0x0000001fff027819 */ /* 0x000fe4000001140e */
[----:B------:R-:W-:Y:S01]  /*0d70*/  LOP3.LUT R12, R12, 0xfffffff8, RZ, 0xc0, !PT ;  /* 0xfffffff80c0c7812 */ /* 0x000fe200078ec0ff */
[----:B------:R-:W-:Y:S01]  /*0d80*/  IMAD.HI R8, R18, 0x55555556, RZ ;  /* 0x5555555612087827 */ /* 0x000fe200078e02ff */
[CC--:B------:R-:W-:Y:S02]  /*0d90*/  LEA.HI R6, R2.reuse, R14.reuse, RZ, 0x5 ;  /* 0x0000000e02067211 */ /* 0x0c0fe400078f28ff */
[----:B------:R-:W-:Y:S02]  /*0da0*/  LOP3.LUT R21, R5, 0x80, RZ, 0xc0, !PT ;  /* 0x0000008005157812 */ /* 0x000fe400078ec0ff */
[----:B------:R-:W-:Y:S02]  /*0db0*/  LEA.HI R9, R9, R13, RZ, 0x5 ;  /* 0x0000000d09097211 */ /* 0x000fe400078f28ff */
[----:B------:R-:W-:Y:S01]  /*0dc0*/  LEA.HI R5, R2, R14, RZ, 0x4 ;  /* 0x0000000e02057211 */ /* 0x000fe200078f20ff */
[----:B------:R-:W-:Y:S01]  /*0dd0*/  IMAD.IADD R12, R11, 0x1, -R12 ;  /* 0x000000010b0c7824 */ /* 0x000fe200078e0a0c */
[----:B------:R-:W-:Y:S01]  /*0de0*/  SHF.R.S32.HI R6, RZ, 0x5, R6 ;  /* 0x00000005ff067819 */ /* 0x000fe20000011406 */
[----:B------:R-:W-:Y:S01]  /*0df0*/  IMAD.SHL.U32 R11, R7, 0x20, RZ ;  /* 0x00000020070b7824 */ /* 0x000fe200078e00ff */
[----:B------:R-:W-:-:S02]  /*0e00*/  LEA.HI R8, R8, R8, RZ, 0x1 ;  /* 0x0000000808087211 */ /* 0x000fc400078f08ff */
[----:B------:R-:W-:Y:S02]  /*0e10*/  SHF.R.U32.HI R14, RZ, 0x3, R21 ;  /* 0x00000003ff0e7819 */ /* 0x000fe40000011615 */
[----:B------:R-:W-:Y:S02]  /*0e20*/  LOP3.LUT R2, R21, 0x10, R5, 0xf8, !PT ;  /* 0x0000001015027812 */ /* 0x000fe400078ef805 */
[----:B------:R-:W-:Y:S01]  /*0e30*/  SHF.R.S32.HI R9, RZ, 0x5, R9 ;  /* 0x00000005ff097819 */ /* 0x000fe20000011409 */
[----:B------:R-:W-:Y:S01]  /*0e40*/  IMAD R7, R6, 0x1800, R11 ;  /* 0x0000180006077824 */ /* 0x000fe200078e020b */
[----:B------:R-:W-:Y:S01]  /*0e50*/  LOP3.LUT R2, R2, R14, RZ, 0x3c, !PT ;  /* 0x0000000e02027212 */ /* 0x000fe200078e3cff */
[----:B------:R-:W-:Y:S02]  /*0e60*/  IMAD R8, R8, -0x3, R18 ;  /* 0xfffffffd08087824 */ /* 0x000fe400078e0212 */
[----:B------:R-:W-:Y:S02]  /*0e70*/  IMAD R9, R9, 0x10, R12 ;  /* 0x0000001009097824 */ /* 0x000fe400078e020c */
[----:B------:R-:W-:Y:S01]  /*0e80*/  IMAD R4, R3, 0x8, R4 ;  /* 0x0000000803047824 */ /* 0x000fe200078e0204 */
[----:B------:R-:W-:Y:S01]  /*0e90*/  IADD3 R3, R16, R7, R2 ;  /* 0x0000000710037210 */ /* 0x000fe20007ffe002 */
[----:B------:R-:W-:Y:S01]  /*0ea0*/  STL [R1+0x4], R21 ;  /* 0x0000041501007387 */ /* 0x000fe20000100800 */
[----:B------:R-:W-:Y:S01]  /*0eb0*/  IMAD R2, R8, 0x40, R9 ;  /* 0x0000004008027824 */ /* 0x000fe200078e0209 */
[----:B------:R-:W-:-:S02]  /*0ec0*/  LEA.HI R0, R0, R20, RZ, 0x2 ;  /* 0x0000001400007211 */ /* 0x000fc400078f10ff */
[----:B------:R-:W-:Y:S04]  /*0ed0*/  STL [R1+0xc], R11 ;  /* 0x00000c0b01007387 */ /* 0x000fe80000100800 */
[----:B------:R-:W-:Y:S04]  /*0ee0*/  STL [R1+0x5c], R14 ;  /* 0x00005c0e01007387 */ /* 0x000fe80000100800 */
[----:B------:R-:W-:Y:S01]  /*0ef0*/  STL [R1+0x60], R4 ;  /* 0x0000600401007387 */ /* 0x000fe20000100800 */
[----:B------:R-:W-:-:S03]  /*0f00*/  SHF.R.S32.HI R6, RZ, 0x2, R0 ;  /* 0x00000002ff067819 */ /* 0x000fc60000011400 */
[----:B------:R-:W-:Y:S04]  /*0f10*/  STL [R1+0x58], R3 ;  /* 0x0000580301007387 */ /* 0x000fe80000100800 */
[----:B------:R0:W-:Y:S01]  /*0f20*/  STL [R1+0x24], R2 ;  /* 0x0000240201007387 */ /* 0x0001e20000100800 */
[----:B------:R-:W-:Y:S02]  /*0f30*/  LOP3.LUT R10, R10, 0x7ffffffc, RZ, 0xc0, !PT ;  /* 0x7ffffffc0a0a7812 */ /* 0x000fe400078ec0ff */
[----:B0-----:R-:W-:Y:S02]  /*0f40*/  LOP3.LUT R2, R0, 0x1ffffffc, RZ, 0xc0, !PT ;  /* 0x1ffffffc00027812 */ /* 0x001fe400078ec0ff */
[----:B------:R-:W-:-:S03]  /*0f50*/  LOP3.LUT R0, R21, 0x10, R157, 0xf8, !PT ;  /* 0x0000001015007812 */ /* 0x000fc600078ef89d */
[----:B------:R-:W-:Y:S01]  /*0f60*/  IMAD.IADD R2, R20, 0x1, -R2 ;  /* 0x0000000114027824 */ /* 0x000fe200078e0a02 */
[----:B------:R-:W-:Y:S02]  /*0f70*/  LOP3.LUT R0, R0, R14, RZ, 0x3c, !PT ;  /* 0x0000000e00007212 */ /* 0x000fe400078e3cff */
[----:B------:R-:W-:Y:S01]  /*0f80*/  SHF.R.S32.HI R3, RZ, 0x1f, R19 ;  /* 0x0000001fff037819 */ /* 0x000fe20000011413 */
[----:B------:R-:W-:Y:S01]  /*0f90*/  IMAD.SHL.U32 R3, R15, 0x8, RZ ;  /* 0x000000080f037824 */ /* 0x000fe200078e00ff */
[----:B------:R-:W-:Y:S01]  /*0fa0*/  IADD3 R3, R13, -R10, RZ ;  /* 0x8000000a0d037210 */ /* 0x000fe20007ffe0ff */
[----:B------:R-:W-:Y:S01]  /*0fb0*/  IMAD.SHL.U32 R4, R2, 0x8, RZ ;  /* 0x0000000802047824 */ /* 0x000fe200078e00ff */
[----:B------:R0:W-:Y:S01]  /*0fc0*/  STL [R1+0x4c], RZ ;  /* 0x00004cff01007387 */ /* 0x0001e20000100800 */
[----:B------:R-:W-:-:S03]  /*0fd0*/  IMAD.IADD R0, R11, 0x1, R0 ;  /* 0x000000010b007824 */ /* 0x000fc600078e0200 */
[----:B------:R0:W-:Y:S04]  /*0fe0*/  STL [R1+0x38], R6 ;  /* 0x0000380601007387 */ /* 0x0001e80000100800 */
[----:B------:R0:W-:Y:S04]  /*0ff0*/  STL [R1+0x1c], R4 ;  /* 0x00001c0401007387 */ /* 0x0001e80000100800 */
[----:B------:R0:W-:Y:S04]  /*1000*/  STL [R1+0x20], R3 ;  /* 0x0000200301007387 */ /* 0x0001e80000100800 */
[----:B------:R0:W-:Y:S01]  /*1010*/  STL [R1+0x28], R0 ;  /* 0x0000280001007387 */ /* 0x0001e20000100800 */
[----:B------:R-:W-:Y:S01]  /*1020*/  IMAD.MOV.U32 R156, RZ, RZ, RZ ;  /* 0x000000ffff9c7224 */ /* 0x000fe200078e00ff */
[----:B------:R-:W-:Y:S01]  /*1030*/  SHF.R.S32.HI R2, RZ, 0x4, R5 ;  /* 0x00000004ff027819 */ /* 0x000fe20000011405 */
[----:B------:R-:W-:-:S02]  /*1040*/  IMAD.MOV.U32 R22, RZ, RZ, RZ ;  /* 0x000000ffff167224 */ /* 0x000fc400078e00ff */
[----:B------:R-:W-:Y:S01]  /*1050*/  IMAD.MOV.U32 R18, RZ, RZ, RZ ;  /* 0x000000ffff127224 */ /* 0x000fe200078e00ff */
[----:B---3--:R-:W-:Y:S01]  /*1060*/  LOP3.LUT R23, R17, 0x1, RZ, 0xfc, !PT ;  /* 0x0000000111177812 */ /* 0x008fe200078efcff */
[----:B0-----:R-:W-:-:S07]  /*1070*/  IMAD.MOV.U32 R17, RZ, RZ, RZ ;  /* 0x000000ffff117224 */ /* 0x001fce00078e00ff */
.L_x_9945:
[----:B------:R-:W0:Y:S01]  /*1080*/  LDC.64 R2, c[0x0][0xc60] ;  /* 0x00031800ff027b82 */ /* 0x000e220000000a00 */
[----:B------:R-:W-:Y:S01]  /*1090*/  ULDC.64 UR4, c[0x0][0xa28] ;  /* 0x00028a0000047ab9 */ /* 0x000fe20000000a00 */
[----:B------:R-:W-:Y:S01]  /*10a0*/  ULDC.64 UR8, c[0x0][0xa18] ;  /* 0x0002860000087ab9 */ /* 0x000fe20000000a00 */
[----:B------:R-:W-:Y:S01]  /*10b0*/  ULDC.64 UR6, c[0x0][0xa08] ;  /* 0x0002820000067ab9 */ /* 0x000fe20000000a00 */
[----:B0-----:R-:W-:-:S05]  /*10c0*/  IMAD.WIDE R2, R155, 0x4, R2 ;  /* 0x000000049b027825 */ /* 0x001fca00078e0202 */
[----:B--2---:R-:W2:Y:S01]  /*10d0*/  LDG.E R0, desc[UR40][R2.64] ;  /* 0x0000002802007981 */ /* 0x004ea2000c1e1900 */
[----:B------:R-:W-:Y:S01]  /*10e0*/  ISETP.NE.U32.AND P2, PT, RZ, UR4, PT ;  /* 0x00000004ff007c0c */ /* 0x000fe2000bf45070 */
[----:B-1---5:R-:W-:Y:S01]  /*10f0*/  IMAD.MOV.U32 R9, RZ, RZ, RZ ;  /* 0x000000ffff097224 */ /* 0x022fe200078e00ff */
[----:B------:R-:W-:Y:S01]  /*1100*/  ISETP.NE.U32.AND P1, PT, RZ, UR8, PT ;  /* 0x00000008ff007c0c */ /* 0x000fe2000bf25070 */
[----:B------:R-:W-:Y:S01]  /*1110*/  IMAD.MOV.U32 R31, RZ, RZ, RZ ;  /* 0x000000ffff1f7224 */ /* 0x000fe200078e00ff */
[----:B------:R-:W-:Y:S02]  /*1120*/  ISETP.NE.AND.EX P2, PT, RZ, UR5, PT, P2 ;  /* 0x00000005ff007c0c */ /* 0x000fe4000bf45320 */
[----:B------:R-:W-:Y:S02]  /*1130*/  ISETP.NE.AND.EX P1, PT, RZ, UR9, PT, P1 ;  /* 0x00000009ff007c0c */ /* 0x000fe4000bf25310 */
[----:B------:R-:W-:-:S04]  /*1140*/  ISETP.NE.U32.AND P0, PT, RZ, UR6, PT ;  /* 0x00000006ff007c0c */ /* 0x000fc8000bf05070 */
[----:B------:R-:W-:Y:S02]  /*1150*/  ISETP.NE.AND.EX P0, PT, RZ, UR7, PT, P0 ;  /* 0x00000007ff007c0c */ /* 0x000fe4000bf05300 */
[----:B--23--:R-:W-:Y:S01]  /*1160*/  SHF.R.S32.HI R4, RZ, 0x1f, R0 ;  /* 0x0000001fff047819 */ /* 0x00cfe20000011400 */
[C---:B------:R-:W-:Y:S02]  /*1170*/  IMAD.SHL.U32 R32, R0.reuse, 0x4, RZ ;  /* 0x0000000400207824 */ /* 0x040fe400078e00ff */
[C---:B------:R-:W-:Y:S01]  /*1180*/  @P2 LEA R2, P3, R0.reuse, UR4, 0x2 ;  /* 0x0000000400022c11 */ /* 0x040fe2000f8610ff */
[----:B------:R-:W-:Y:S01]  /*1190*/  STL [R1+0x2c], R0 ;  /* 0x00002c0001007387 */ /* 0x000fe20000100800 */
[C-C-:B------:R-:W-:Y:S02]  /*11a0*/  SHF.L.U64.HI R30, R0.reuse, 0x2, R4.reuse ;  /* 0x00000002001e7819 */ /* 0x140fe40000010204 */
[----:B------:R-:W-:Y:S01]  /*11b0*/  @P2 LEA.HI.X R3, R0, UR5, R4, 0x2, P3 ;  /* 0x0000000500032c11 */ /* 0x000fe200098f1404 */
[----:B------:R0:W-:Y:S01]  /*11c0*/  STL [R1+0x50], R4 ;  /* 0x0000500401007387 */ /* 0x0001e20000100800 */
[----:B------:R-:W-:Y:S01]  /*11d0*/  ULDC UR4, c[0x0][0x288] ;  /* 0x0000a20000047ab9 */ /* 0x000fe20000000800 */
[----:B------:R-:W-:-:S02]  /*11e0*/  IADD3 R6, P4, R32, UR6, RZ ;  /* 0x0000000620067c10 */ /* 0x000fc4000ff9e0ff */
        /* <DEDUP_REMOVED lines=12> */
[----:B------:R-:W2:Y:S01]  /*12b0*/  @P1 LDG.E R8, desc[UR40][R4.64] ;  /* 0x0000002804081981 */ /* 0x000ea2000c1e1900 */
        /* <DEDUP_REMOVED lines=8> */
[----:B--2---:R1:W-:Y:S04]  /*1340*/  STL [R1+0x14], R8 ;  /* 0x0000140801007387 */ /* 0x0043e80000100800 */
[----:B------:R1:W-:Y:S04]  /*1350*/  STL [R1+0x54], R153 ;  /* 0x0000549901007387 */ /* 0x0003e80000100800 */
        /* <DEDUP_REMOVED lines=13> */
.L_x_9811:
[----:B------:R-:W-:Y:S02]  /*1430*/  IMAD.U32 R27, RZ, RZ, UR5 ;  /* 0x00000005ff1b7e24 */ /* 0x000fe4000f8e00ff */
[----:B------:R-:W-:Y:S01]  /*1440*/  IMAD.U32 R28, RZ, RZ, UR4 ;  /* 0x00000004ff1c7e24 */ /* 0x000fe2000f8e00ff */
[----:B------:R-:W-:Y:S06]  /*1450*/  @!P2 BRA `(.L_x_9812) ;  /* 0x000000000010a947 */ /* 0x000fec0003800000 */
[----:B-1----:R-:W-:-:S04]  /*1460*/  IADD3 R2, P0, R32, UR8, RZ ;  /* 0x0000000820027c10 */ /* 0x002fc8000ff1e0ff */
[----:B------:R-:W-:-:S05]  /*1470*/  IADD3.X R3, R30, UR9, RZ, P0, !PT ;  /* 0x000000091e037c10 */ /* 0x000fca00087fe4ff */
[----:B------:R2:W5:Y:S01]  /*1480*/  LDG.E R28, desc[UR40][R2.64] ;  /* 0x00000028021c7981 */ /* 0x000562000c1e1900 */
[----:B------:R-:W-:Y:S05]  /*1490*/  BRA `(.L_x_9813) ;  /* 0x0000000000107947 */ /* 0x000fea0003800000 */
.L_x_9812:
[----:B------:R-:W-:Y:S05]  /*14a0*/  @!P0 BRA `(.L_x_9813) ;  /* 0x00000000000c8947 */ /* 0x000fea0003800000 */
[----:B-1----:R-:W2:Y:S04]  /*14b0*/  LDG.E R3, desc[UR40][R6.64] ;  /* 0x0000002806037981 */ /* 0x002ea8000c1e1900 */
[----:B------:R-:W2:Y:S02]  /*14c0*/  LDG.E R28, desc[UR40][R6.64+0x4] ;  /* 0x00000428061c7981 */ /* 0x000ea4000c1e1900 */
[----:B--2---:R-:W-:-:S07]  /*14d0*/  IMAD.IADD R28, R28, 0x1, -R3 ;  /* 0x000000011c1c7824 */ /* 0x004fce00078e0a03 */
.L_x_9813:
[----:B------:R-:W-:Y:S02]  /*14e0*/  ULDC.64 UR4, c[0x0][0xa10] ;  /* 0x0002840000047ab9 */ /* 0x000fe40000000a00 */
[----:B------:R-:W-:-:S04]  /*14f0*/  ISETP.NE.U32.AND P0, PT, RZ, UR4, PT ;  /* 0x00000004ff007c0c */ /* 0x000fc8000bf05070 */
[----:B------:R-:W-:Y:S01]  /*1500*/  ISETP.NE.AND.EX P0, PT, RZ, UR5, PT, P0 ;  /* 0x00000005ff007c0c */ /* 0x000fe2000bf05300 */
[----:B------:R-:W-:-:S12]  /*1510*/  ULDC.64 UR4, c[0x0][0xa30] ;  /* 0x00028c0000047ab9 */ /* 0x000fd80000000a00 */
[----:B-12---:R-:W1:Y:S02]  /*1520*/  @P0 LDC.64 R2, c[0x0][0xa10] ;  /* 0x00028400ff020b82 */ /* 0x006e640000000a00 */
[----:B-1----:R-:W-:-:S05]  /*1530*/  @P0 IMAD.WIDE R2, R29, 0x4, R2 ;  /* 0x000000041d020825 */ /* 0x002fca00078e0202 */
[----:B------:R-:W2:Y:S04]  /*1540*/  @P0 LDG.E R0, desc[UR40][R2.64] ;  /* 0x0000002802000981 */ /* 0x000ea8000c1e1900 */
[----:B------:R1:W2:Y:S01]  /*1550*/  @P0 LDG.E R7, desc[UR40][R2.64+0x4] ;  /* 0x0000042802070981 */ /* 0x0002a2000c1e1900 */
[----:B------:R-:W-:Y:S01]  /*1560*/  ISETP.NE.U32.AND P1, PT, RZ, UR4, PT ;  /* 0x00000004ff007c0c */ /* 0x000fe2000bf25070 */
[----:B-----5:R-:W-:-:S03]  /*1570*/  IMAD.MOV.U32 R24, RZ, RZ, R28 ;  /* 0x000000ffff187224 */ /* 0x020fc600078e001c */
[----:B------:R-:W-:-:S13]  /*1580*/  ISETP.NE.AND.EX P1, PT, RZ, UR5, PT, P1 ;  /* 0x00000005ff007c0c */ /* 0x000fda000bf25310 */
[----:B------:R-:W-:-:S04]  /*1590*/  @P1 IADD3 R4, P2, R32, UR4, RZ ;  /* 0x0000000420041c10 */ /* 0x000fc8000ff5e0ff */
[----:B------:R-:W-:-:S05]  /*15a0*/  @P1 IADD3.X R5, R30, UR5, RZ, P2, !PT ;  /* 0x000000051e051c10 */ /* 0x000fca00097fe4ff */
[----:B------:R3:W5:Y:S01]  /*15b0*/  @P1 LDG.E R24, desc[UR40][R4.64] ;  /* 0x0000002804181981 */ /* 0x000762000c1e1900 */
[----:B------:R-:W-:Y:S01]  /*15c0*/  IMAD.MOV.U32 R6, RZ, RZ, 0xc0 ;  /* 0x000000c0ff067424 */ /* 0x000fe200078e00ff */
[----:B------:R-:W-:Y:S01]  /*15d0*/  PLOP3.LUT P3, PT, PT, PT, PT, 0x80, 0x0 ;  /* 0x000000000000781c */ /* 0x000fe20003f6f070 */
[----:B------:R-:W-:Y:S02]  /*15e0*/  IMAD.IADD R8, R28, 0x1, -R9 ;  /* 0x000000011c087824 */ /* 0x000fe400078e0a09 */
[----:B-1----:R-:W-:Y:S02]  /*15f0*/  IMAD R2, R153, R6, 0x13f ;  /* 0x0000013f99027424 */ /* 0x002fe400078e0206 */
[----:B------:R-:W-:-:S05]  /*1600*/  IMAD.MOV R26, RZ, RZ, -R8 ;  /* 0x000000ffff1a7224 */ /* 0x000fca00078e0a08 */
[----:B------:R-:W-:Y:S02]  /*1610*/  VIMNMX R26, RZ, R26, !PT ;  /* 0x0000001aff1a7248 */ /* 0x000fe40007fe0100 */
[----:B--2---:R-:W-:-:S05]  /*1620*/  @P0 IADD3 R27, -R0, R7, RZ ;  /* 0x00000007001b0210 */ /* 0x004fca0007ffe1ff */
        /* <DEDUP_REMOVED lines=16> */
[----:B------:R-:W-:-:S05]  /*1730*/  @P0 VIADD R0, R3, 0x7f ;  /* 0x0000007f03000836 */ /* 0x000fca0000000000 */
[----:B------:R-:W-:-:S04]  /*1740*/  @P0 SHF.R.S32.HI R3, RZ, 0x1f, R0 ;  /* 0x0000001fff030819 */ /* 0x000fc80000011400 */
[----:B------:R-:W-:-:S04]  /*1750*/  @P0 LEA.HI R3, R3, R0, RZ, 0x7 ;  /* 0x0000000003030211 */ /* 0x000fc800078f38ff */
[----:B------:R-:W-:-:S04]  /*1760*/  @P0 SHF.R.S32.HI R25, RZ, 0x7, R3 ;  /* 0x00000007ff190819 */ /* 0x000fc80000011403 */
        /* <DEDUP_REMOVED lines=14> */
[----:B0-----:R-:W-:Y:S01]  /*1850*/  MOV R11, UR7 ;  /* 0x00000007000b7c02 */ /* 0x001fe20008000f00 */
[----:B------:R-:W-:Y:S02]  /*1860*/  IMAD.U32 R6, RZ, RZ, UR4 ;  /* 0x00000004ff067e24 */ /* 0x000fe4000f8e00ff */
[----:B------:R-:W-:-:S02]  /*1870*/  IMAD.U32 R7, RZ, RZ, UR5 ;  /* 0x00000005ff077e24 */ /* 0x000fc4000f8e00ff */
[----:B------:R-:W-:Y:S02]  /*1880*/  IMAD.MOV.U32 R8, RZ, RZ, 0x70 ;  /* 0x00000070ff087424 */ /* 0x000fe400078e00ff */
[----:B------:R-:W-:Y:S02]  /*1890*/  IMAD.MOV.U32 R12, RZ, RZ, 0x1 ;  /* 0x00000001ff0c7424 */ /* 0x000fe400078e00ff */
[----:B-1----:R-:W-:-:S07]  /*18a0*/  IMAD.MOV.U32 R13, RZ, RZ, RZ ;  /* 0x000000ffff0d7224 */ /* 0x002fce00078e00ff */
[----:B------:R-:W-:-:S07]  /*18b0*/  LEPC R20, `(.L_x_9816) ;  /* 0x000000001014794e */ /* 0x000fce0000000000 */
[----:B--2--5:R-:W-:Y:S05]  /*18c0*/  CALL.ABS.NOINC R14 ;  /* 0x000000000e007343 */ /* 0x024fea0003c00000 */
.L_x_9816:
[----:B------:R-:W-:Y:S05]  /*18d0*/  BSYNC B6 ;  /* 0x0000000000067941 */ /* 0x000fea0003800000 */
.L_x_9815:
        /* <DEDUP_REMOVED lines=14> */
[----:B0-----:R-:W-:Y:S02]  /*19c0*/  IMAD.U32 R11, RZ, RZ, UR7 ;  /* 0x00000007ff0b7e24 */ /* 0x001fe4000f8e00ff */
[----:B------:R-:W-:Y:S02]  /*19d0*/  IMAD.MOV.U32 R8, RZ, RZ, 0x70 ;  /* 0x00000070ff087424 */ /* 0x000fe400078e00ff */
[----:B------:R-:W-:Y:S02]  /*19e0*/  IMAD.MOV.U32 R12, RZ, RZ, 0x1 ;  /* 0x00000001ff0c7424 */ /* 0x000fe400078e00ff */
[----:B-1----:R-:W-:-:S07]  /*19f0*/  IMAD.MOV.U32 R13, RZ, RZ, RZ ;  /* 0x000000ffff0d7224 */ /* 0x002fce00078e00ff */
[----:B------:R-:W-:-:S07]  /*1a00*/  LEPC R20, `(.L_x_9818) ;  /* 0x000000001014794e */ /* 0x000fce0000000000 */
[----:B--2--5:R-:W-:Y:S05]  /*1a10*/  CALL.ABS.NOINC R14 ;  /* 0x000000000e007343 */ /* 0x024fea0003c00000 */
.L_x_9818:
[----:B------:R-:W-:Y:S05]  /*1a20*/  BSYNC B6 ;  /* 0x0000000000067941 */ /* 0x000fea0003800000 */
.L_x_9817:
[----:B------:R-:W-:Y:S01]  /*1a30*/  ULDC.64 UR4, c[0x0][0x9f8] ;  /* 0x00027e0000047ab9 */ /* 0x000fe20000000a00 */
[----:B------:R-:W1:Y:S01]  /*1a40*/  LDC R0, c[0x0][0x428] ;  /* 0x00010a00ff007b82 */ /* 0x000e620000000800 */
[----:B------:R-:W-:-:S07]  /*1a50*/  ISETP.NE.U32.AND P0, PT, RZ, UR4, PT ;  /* 0x00000004ff007c0c */ /* 0x000fce000bf05070 */
[----:B------:R-:W2:Y:S01]  /*1a60*/  LDC.64 R68, c[0x0][0x2f0] ;  /* 0x0000bc00ff447b82 */ /* 0x000ea20000000a00 */
[----:B------:R-:W-:Y:S02]  /*1a70*/  ISETP.NE.AND.EX P0, PT, RZ, UR5, PT, P0 ;  /* 0x00000005ff007c0c */ /* 0x000fe4000bf05300 */
[----:B------:R-:W-:Y:S01]  /*1a80*/  IADD3 R46, R31, R28, RZ ;  /* 0x0000001c1f2e7210 */ /* 0x000fe20007ffe0ff */
[----:B------:R-:W-:Y:S01]  /*1a90*/  IMAD.MOV.U32 R9, RZ, RZ, R154 ;  /* 0x000000ffff097224 */ /* 0x000fe200078e009a */
[----:B------:R-:W-:Y:S01]  /*1aa0*/  ULDC UR6, c[0x0][0x2e4] ;  /* 0x0000b90000067ab9 */ /* 0x000fe20000000800 */
[----:B------:R-:W-:Y:S02]  /*1ab0*/  ULDC.64 UR8, c[0x0][0x320] ;  /* 0x0000c80000087ab9 */ /* 0x000fe40000000a00 */
[----:B------:R-:W3:Y:S06]  /*1ac0*/  LDC.64 R66, c[0x0][0x3d8] ;  /* 0x0000f600ff427b82 */ /* 0x000eec0000000a00 */
[----:B------:R-:W-:-:S02]  /*1ad0*/  @P0 IADD3 R4, P1, R32, UR4, RZ ;  /* 0x0000000420040c10 */ /* 0x000fc4000ff3e0ff */
[----:B------:R-:W4:Y:S02]  /*1ae0*/  LDC R81, c[0x0][0x3d4] ;  /* 0x0000f500ff517b82 */ /* 0x000f240000000800 */
[----:B------:R-:W-:Y:S01]  /*1af0*/  @P0 IADD3.X R5, R30, UR5, RZ, P1, !PT ;  /* 0x000000051e050c10 */ /* 0x000fe20008ffe4ff */
[----:B------:R-:W0:Y:S01]  /*1b00*/  S2R R12, SR_TID.X ;  /* 0x00000000000c7919 */ /* 0x000e220000002100 */
[----:B------:R-:W-:Y:S01]  /*1b10*/  SHF.R.S32.HI R3, RZ, 0x1f, R46 ;  /* 0x0000001fff037819 */ /* 0x000fe2000001142e */
[----:B------:R-:W-:Y:S01]  /*1b20*/  VIADD R30, R157, 0x20 ;  /* 0x000000209d1e7836 */ /* 0x000fe20000000000 */
[----:B------:R-:W-:Y:S01]  /*1b30*/  ULDC.64 UR4, c[0x0][0x2f8] ;  /* 0x0000be0000047ab9 */ /* 0x000fe20000000a00 */
[----:B------:R2:W3:Y:S01]  /*1b40*/  @P0 LDG.E R29, desc[UR40][R4.64] ;  /* 0x00000028041d0981 */ /* 0x0004e2000c1e1900 */
[----:B-1----:R-:W-:Y:S01]  /*1b50*/  ISETP.NE.AND P0, PT, R0, 0x1, PT ;  /* 0x000000010000780c */ /* 0x002fe20003f05270 */
[----:B--2---:R-:W-:Y:S01]  /*1b60*/  IMAD R6, R3, R68, RZ ;  /* 0x0000004403067224 */ /* 0x004fe200078e02ff */
[----:B------:R-:W-:-:S02]  /*1b70*/  ISETP.GE.AND P1, PT, R30, UR6, PT ;  /* 0x000000061e007c0c */ /* 0x000fc4000bf26270 */
[----:B------:R-:W-:Y:S01]  /*1b80*/  SHF.R.S32.HI R14, RZ, 0x1f, R19 ;  /* 0x0000001fff0e7819 */ /* 0x000fe20000011413 */
[----:B------:R-:W-:-:S08]  /*1b90*/  IMAD.WIDE.U32 R4, R46, R68, RZ ;  /* 0x000000442e047225 */ /* 0x000fd000078e00ff */
[----:B------:R-:W1:Y:S08]  /*1ba0*/  @P0 LDC R7, c[0x0][0x42c] ;  /* 0x00010b00ff070b82 */ /* 0x000e700000000800 */
[----:B0-----:R-:W0:Y:S01]  /*1bb0*/  @P0 LDC R11, c[0x0][0x430] ;  /* 0x00010c00ff0b0b82 */ /* 0x001e220000000800 */
[----:B------:R-:W-:-:S05]  /*1bc0*/  VIADD R21, R12, 0xffffff80 ;  /* 0xffffff800c157836 */ /* 0x000fca0000000000 */
[----:B------:R-:W-:-:S04]  /*1bd0*/  LEA.HI R20, R21, R21, RZ, 0x1 ;  /* 0x0000001515147211 */ /* 0x000fc800078f08ff */
[----:B------:R-:W-:Y:S01]  /*1be0*/  LOP3.LUT R20, R20, 0xfffffffe, RZ, 0xc0, !PT ;  /* 0xfffffffe14147812 */ /* 0x000fe200078ec0ff */
[----:B-1----:R-:W-:-:S04]  /*1bf0*/  @P0 IMAD.HI.U32 R0, R154, R7, RZ ;  /* 0x000000079a000227 */ /* 0x002fc800078e00ff */
[----:B------:R-:W-:Y:S02]  /*1c00*/  IMAD R7, R46, R69, R6 ;  /* 0x000000452e077224 */ /* 0x000fe400078e0206 */
[----:B------:R-:W-:Y:S01]  /*1c10*/  IMAD.IADD R20, R21, 0x1, -R20 ;  /* 0x0000000115147824 */ /* 0x000fe200078e0a14 */
[----:B0-----:R-:W-:Y:S01]  /*1c20*/  @P0 SHF.R.U32.HI R9, RZ, R11, R0 ;  /* 0x0000000bff090219 */ /* 0x001fe20000011600 */
[----:B------:R-:W-:Y:S01]  /*1c30*/  IMAD.IADD R5, R5, 0x1, R7 ;  /* 0x0000000105057824 */ /* 0x000fe200078e0207 */
[----:B------:R-:W-:Y:S01]  /*1c40*/  ISETP.GE.AND P0, PT, R157, UR6, PT ;  /* 0x000000069d007c0c */ /* 0x000fe2000bf06270 */
[----:B------:R-:W-:Y:S01]  /*1c50*/  IMAD.SHL.U32 R20, R20, 0x8, RZ ;  /* 0x0000000814147824 */ /* 0x000fe200078e00ff */
[----:B------:R-:W-:Y:S01]  /*1c60*/  SHF.R.S32.HI R6, RZ, 0x1f, R9 ;  /* 0x0000001fff067819 */ /* 0x000fe20000011409 */
[----:B------:R-:W-:Y:S01]  /*1c70*/  IMAD.WIDE.U32 R4, R9, UR4, R4 ;  /* 0x0000000409047c25 */ /* 0x000fe2000f8e0004 */
[----:B------:R-:W-:Y:S02]  /*1c80*/  SEL R45, RZ, 0x1, P0 ;  /* 0x00000001ff2d7807 */ /* 0x000fe40000000000 */
[----:B------:R-:W-:Y:S01]  /*1c90*/  SHF.R.S32.HI R7, RZ, 0x1f, R157 ;  /* 0x0000001fff077819 */ /* 0x000fe2000001149d */
[----:B------:R-:W-:-:S02]  /*1ca0*/  IMAD R0, R6, UR4, RZ ;  /* 0x0000000406007c24 */ /* 0x000fc4000f8e02ff */
[----:B------:R-:W-:Y:S02]  /*1cb0*/  IMAD.MOV.U32 R58, RZ, RZ, R4 ;  /* 0x000000ffff3a7224 */ /* 0x000fe400078e0004 */
[----:B------:R-:W-:Y:S01]  /*1cc0*/  IMAD R59, R9, UR5, R0 ;  /* 0x00000005093b7c24 */ /* 0x000fe2000f8e0200 */
[----:B------:R-:W-:Y:S01]  /*1cd0*/  SEL R0, RZ, 0xffffffff, P1 ;  /* 0xffffffffff007807 */ /* 0x000fe20000800000 */
[----:B------:R-:W-:Y:S01]  /*1ce0*/  ULDC.64 UR4, c[0x0][0xa08] ;  /* 0x0002820000047ab9 */ /* 0x000fe20000000a00 */
[----:B------:R-:W-:Y:S01]  /*1cf0*/  IMAD R10, R6, UR8, RZ ;  /* 0x00000008060a7c24 */ /* 0x000fe2000f8e02ff */
[----:B------:R-:W-:Y:S01]  /*1d00*/  ISETP.NE.U32.AND P0, PT, RZ, UR4, PT ;  /* 0x00000004ff007c0c */ /* 0x000fe2000bf05070 */
[----:B------:R-:W-:Y:S02]  /*1d10*/  IMAD.IADD R59, R5, 0x1, R59 ;  /* 0x00000001053b7824 */ /* 0x000fe400078e023b */
[----:B------:R-:W-:Y:S01]  /*1d20*/  IMAD.SHL.U32 R0, R0, 0x2, RZ ;  /* 0x0000000200007824 */ /* 0x000fe200078e00ff */
[----:B------:R-:W-:Y:S01]  /*1d30*/  ISETP.NE.AND.EX P0, PT, RZ, UR5, PT, P0 ;  /* 0x00000005ff007c0c */ /* 0x000fe2000bf05300 */
[----:B------:R-:W-:Y:S01]  /*1d40*/  ULDC.64 UR4, c[0x0][0x300] ;  /* 0x0000c00000047ab9 */ /* 0x000fe20000000a00 */
[----:B------:R-:W-:Y:S01]  /*1d50*/  IMAD.MOV.U32 R6, RZ, RZ, R157 ;  /* 0x000000ffff067224 */ /* 0x000fe200078e009d */
[----:B------:R-:W0:Y:S01]  /*1d60*/  LDC.64 R4, c[0x0][0x3e8] ;  /* 0x0000fa00ff047b82 */ /* 0x000e220000000a00 */
[----:B------:R-:W-:-:S02]  /*1d70*/  LOP3.LUT R45, R0, 0x2, R45, 0xe2, !PT ;  /* 0x00000002002d7812 */ /* 0x000fc400078ee22d */
[----:B------:R-:W-:Y:S01]  /*1d80*/  IMAD.WIDE.U32 R12, R9, UR8, R6 ;  /* 0x00000008090c7c25 */ /* 0x000fe2000f8e0006 */
[----:B---3--:R-:W-:Y:S02]  /*1d90*/  SHF.R.S32.HI R0, RZ, 0x1f, R29 ;  /* 0x0000001fff007819 */ /* 0x008fe4000001141d */
[----:B------:R-:W-:Y:S01]  /*1da0*/  SEL R15, R29, RZ, !P0 ;  /* 0x000000ff1d0f7207 */ /* 0x000fe20004000000 */
[----:B------:R-:W-:Y:S01]  /*1db0*/  IMAD R29, R9, UR9, R10 ;  /* 0x00000009091d7c24 */ /* 0x000fe2000f8e020a */
[----:B------:R-:W-:Y:S01]  /*1dc0*/  SEL R0, R0, RZ, !P0 ;  /* 0x000000ff00007207 */ /* 0x000fe20004000000 */
[----:B------:R-:W-:Y:S01]  /*1dd0*/  IMAD.WIDE.U32 R10, R19, R68, R6 ;  /* 0x00000044130a7225 */ /* 0x000fe200078e0006 */
[----:B------:R-:W-:-:S03]  /*1de0*/  SHF.R.S32.HI R9, RZ, 0x1f, R20 ;  /* 0x0000001fff097819 */ /* 0x000fc60000011414 */
[----:B------:R-:W-:Y:S02]  /*1df0*/  IMAD R8, R0, UR4, RZ ;  /* 0x0000000400087c24 */ /* 0x000fe4000f8e02ff */
[----:B------:R-:W-:-:S04]  /*1e00*/  IMAD.WIDE.U32 R58, R15, UR4, R58 ;  /* 0x000000040f3a7c25 */ /* 0x000fc8000f8e003a */
[----:B------:R-:W-:Y:S01]  /*1e10*/  IMAD R21, R15, UR5, R8 ;  /* 0x000000050f157c24 */ /* 0x000fe2000f8e0208 */
[----:B------:R-:W-:Y:S01]  /*1e20*/  ULDC.64 UR4, c[0x0][0x328] ;  /* 0x0000ca0000047ab9 */ /* 0x000fe20000000a00 */
[----:B------:R-:W-:Y:S01]  /*1e30*/  IMAD R8, R14, R68, RZ ;  /* 0x000000440e087224 */ /* 0x000fe200078e02ff */
[----:B------:R-:W-:Y:S01]  /*1e40*/  IADD3 R75, P0, R58, R10, RZ ;  /* 0x0000000a3a4b7210 */ /* 0x000fe20007f1e0ff */
[----:B------:R-:W-:Y:S02]  /*1e50*/  IMAD.IADD R80, R59, 0x1, R21 ;  /* 0x000000013b507824 */ /* 0x000fe400078e0215 */
[----:B------:R-:W2:Y:S01]  /*1e60*/  LDL R21, [R1+0x4] ;  /* 0x0000040001157983 */ /* 0x000ea20000100800 */
[----:B------:R-:W-:Y:S02]  /*1e70*/  IMAD.IADD R13, R13, 0x1, R29 ;  /* 0x000000010d0d7824 */ /* 0x000fe400078e021d */
[----:B------:R-:W-:Y:S02]  /*1e80*/  IMAD R29, R19, R69, R8 ;  /* 0x00000045131d7224 */ /* 0x000fe400078e0208 */
[----:B------:R-:W-:-:S02]  /*1e90*/  IMAD.MOV.U32 R8, RZ, RZ, R20 ;  /* 0x000000ffff087224 */ /* 0x000fc400078e0014 */
[----:B------:R-:W3:Y:S01]  /*1ea0*/  LDL R20, [R1+0x5c] ;  /* 0x00005c0001147983 */ /* 0x000ee20000100800 */
[----:B------:R-:W-:Y:S01]  /*1eb0*/  IMAD.WIDE.U32 R56, R15, UR4, R12 ;  /* 0x000000040f387c25 */ /* 0x000fe2000f8e000c */
[----:B----4-:R-:W-:Y:S02]  /*1ec0*/  ISETP.GE.AND P2, PT, R157, R81, PT ;  /* 0x000000519d00720c */ /* 0x010fe40003f46270 */
[----:B------:R-:W4:Y:S01]  /*1ed0*/  LDL R12, [R1+0xc] ;  /* 0x00000c00010c7983 */ /* 0x000f220000100800 */
[----:B------:R-:W-:Y:S01]  /*1ee0*/  IMAD R0, R0, UR4, RZ ;  /* 0x0000000400007c24 */ /* 0x000fe2000f8e02ff */
[----:B------:R-:W-:-:S03]  /*1ef0*/  IADD3.X R74, R80, R11, R29, P0, !PT ;  /* 0x0000000b504a7210 */ /* 0x000fc600007fe41d */
[----:B------:R-:W-:Y:S02]  /*1f00*/  IMAD R15, R15, UR5, R0 ;  /* 0x000000050f0f7c24 */ /* 0x000fe4000f8e0200 */
[----:B------:R-:W-:Y:S01]  /*1f10*/  IMAD R0, R14, R66, RZ ;  /* 0x000000420e007224 */ /* 0x000fe200078e02ff */
[----:B------:R-:W-:-:S03]  /*1f20*/  ISETP.GE.AND P0, PT, R30, R81, PT ;  /* 0x000000511e00720c */ /* 0x000fc60003f06270 */
[----:B------:R-:W-:Y:S01]  /*1f30*/  IMAD R11, R19, R67, R0 ;  /* 0x00000043130b7224 */ /* 0x000fe200078e0200 */
[----:B------:R-:W-:Y:S01]  /*1f40*/  SEL R0, R81, RZ, P2 ;  /* 0x000000ff51007207 */ /* 0x000fe20001000000 */
[----:B------:R-:W-:-:S04]  /*1f50*/  IMAD.WIDE.U32 R54, R19, R66, R8 ;  /* 0x0000004213367225 */ /* 0x000fc800078e0008 */
[----:B0-----:R-:W-:Y:S01]  /*1f60*/  IMAD.WIDE.U32 R50, R19, R4, R8 ;  /* 0x0000000413327225 */ /* 0x001fe200078e0008 */
[----:B------:R-:W-:-:S03]  /*1f70*/  SEL R8, R81, RZ, P0 ;  /* 0x000000ff51087207 */ /* 0x000fc60000000000 */
[----:B------:R-:W-:Y:S02]  /*1f80*/  IMAD.IADD R0, R157, 0x1, R0 ;  /* 0x000000019d007824 */ /* 0x000fe400078e0200 */
[----:B------:R-:W-:-:S04]  /*1f90*/  IMAD.WIDE.U32 R52, R19, R66, R6 ;  /* 0x0000004213347225 */ /* 0x000fc800078e0006 */
[----:B------:R-:W-:Y:S01]  /*1fa0*/  IMAD.IADD R8, R30, 0x1, R8 ;  /* 0x000000011e087824 */ /* 0x000fe200078e0208 */
[----:B------:R-:W-:Y:S01]  /*1fb0*/  SHF.R.S32.HI R9, RZ, 0x1f, R0 ;  /* 0x0000001fff097819 */ /* 0x000fe20000011400 */
[----:B------:R-:W-:Y:S01]  /*1fc0*/  IMAD.IADD R53, R11, 0x1, R53 ;  /* 0x000000010b357824 */ /* 0x000fe200078e0235 */
[----:B------:R-:W-:Y:S02]  /*1fd0*/  IADD3 R55, R55, R11, RZ ;  /* 0x0000000b37377210 */ /* 0x000fe40007ffe0ff */
[----:B------:R-:W-:Y:S02]  /*1fe0*/  SHF.R.S32.HI R11, RZ, 0x1f, R8 ;  /* 0x0000001fff0b7819 */ /* 0x000fe40000011408 */
[CC--:B------:R-:W-:Y:S02]  /*1ff0*/  LEA.HI R73, R9.reuse, R0.reuse, RZ, 0x4 ;  /* 0x0000000009497211 */ /* 0x0c0fe400078f20ff */
[----:B------:R-:W-:Y:S02]  /*2000*/  LEA.HI R0, R9, R0, RZ, 0x5 ;  /* 0x0000000009007211 */ /* 0x000fe400078f28ff */
[----:B------:R-:W-:Y:S01]  /*2010*/  LEA.HI R72, R11, R8, RZ, 0x4 ;  /* 0x000000080b487211 */ /* 0x000fe200078f20ff */
[----:B------:R-:W-:-:S04]  /*2020*/  IMAD.WIDE.U32 R48, R19, R4, R6 ;  /* 0x0000000413307225 */ /* 0x000fc800078e0006 */
[----:B------:R-:W-:Y:S01]  /*2030*/  IMAD.SHL.U32 R6, R0, 0x80, RZ ;  /* 0x0000008000067824 */ /* 0x000fe200078e00ff */
[----:B------:R-:W-:Y:S01]  /*2040*/  LEA.HI R8, R11, R8, RZ, 0x5 ;  /* 0x000000080b087211 */ /* 0x000fe200078f28ff */
[----:B------:R-:W-:Y:S01]  /*2050*/  IMAD R10, R14, R4, RZ ;  /* 0x000000040e0a7224 */ /* 0x000fe200078e02ff */
[----:B-----5:R-:W-:-:S03]  /*2060*/  SHF.R.S32.HI R9, RZ, 0x1f, R24 ;  /* 0x0000001fff097819 */ /* 0x020fc60000011418 */
[----:B------:R-:W-:Y:S02]  /*2070*/  IMAD.SHL.U32 R8, R8, 0x80, RZ ;  /* 0x0000008008087824 */ /* 0x000fe400078e00ff */
[----:B------:R-:W-:-:S03]  /*2080*/  IMAD R13, R19, R5, R10 ;  /* 0x00000005130d7224 */ /* 0x000fc600078e020a */
[----:B------:R-:W-:Y:S01]  /*2090*/  LOP3.LUT R8, R8, 0xfffff000, RZ, 0xc0, !PT ;  /* 0xfffff00008087812 */ /* 0x000fe200078ec0ff */
[----:B------:R-:W-:Y:S02]  /*20a0*/  IMAD.IADD R51, R51, 0x1, R13 ;  /* 0x0000000133337824 */ /* 0x000fe400078e020d */
[----:B------:R-:W-:Y:S01]  /*20b0*/  IMAD.IADD R49, R13, 0x1, R49 ;  /* 0x000000010d317824 */ /* 0x000fe200078e0231 */
[----:B------:R-:W-:Y:S01]  /*20c0*/  LOP3.LUT R6, R6, 0xfffff000, RZ, 0xc0, !PT ;  /* 0xfffff00006067812 */ /* 0x000fe200078ec0ff */
[----:B------:R-:W-:Y:S01]  /*20d0*/  IMAD.WIDE.U32 R54, R24, R66, R54 ;  /* 0x0000004218367225 */ /* 0x000fe200078e0036 */
[----:B------:R-:W-:-:S03]  /*20e0*/  IADD3 R46, P2, R19, R46, RZ ;  /* 0x0000002e132e7210 */ /* 0x000fc60007f5e0ff */
[----:B------:R-:W-:Y:S02]  /*20f0*/  VIADD R65, R157, 0x40 ;  /* 0x000000409d417836 */ /* 0x000fe40000000000 */
[----:B------:R-:W-:Y:S01]  /*2100*/  IMAD.WIDE.U32 R52, R24, R66, R52 ;  /* 0x0000004218347225 */ /* 0x000fe200078e0034 */
[----:B------:R-:W-:-:S03]  /*2110*/  SHF.L.U64.HI R69, R68, 0x7, R69 ;  /* 0x0000000744457819 */ /* 0x000fc60000010245 */
[----:B------:R-:W-:Y:S01]  /*2120*/  IMAD.WIDE.U32 R50, R24, R4, R50 ;  /* 0x0000000418327225 */ /* 0x000fe200078e0032 */
[----:B------:R-:W-:-:S03]  /*2130*/  SHF.L.U64.HI R64, R4, 0x7, R5 ;  /* 0x0000000704407819 */ /* 0x000fc60000010205 */
[----:B------:R-:W-:Y:S01]  /*2140*/  IMAD.WIDE.U32 R48, R24, R4, R48 ;  /* 0x0000000418307225 */ /* 0x000fe200078e0030 */
[----:B------:R-:W-:Y:S02]  /*2150*/  IADD3.X R47, R14, R3, RZ, P2, !PT ;  /* 0x000000030e2f7210 */ /* 0x000fe400017fe4ff */
[----:B------:R-:W-:Y:S01]  /*2160*/  LOP3.LUT R60, R45, 0x1, RZ, 0xc0, !PT ;  /* 0x000000012d3c7812 */ /* 0x000fe200078ec0ff */
[----:B------:R-:W-:Y:S01]  /*2170*/  IMAD.SHL.U32 R63, R4, 0x80, RZ ;  /* 0x00000080043f7824 */ /* 0x000fe200078e00ff */
[----:B------:R-:W-:Y:S01]  /*2180*/  ISETP.GE.AND P1, PT, R65, UR6, PT ;  /* 0x0000000641007c0c */ /* 0x000fe2000bf26270 */
[----:B------:R-:W-:Y:S01]  /*2190*/  IMAD.SHL.U32 R68, R68, 0x80, RZ ;  /* 0x0000008044447824 */ /* 0x000fe200078e00ff */
[----:B------:R-:W-:Y:S01]  /*21a0*/  LOP3.LUT R45, R45, 0x2, RZ, 0xc0, !PT ;  /* 0x000000022d2d7812 */ /* 0x000fe200078ec0ff */
[----:B------:R-:W-:Y:S01]  /*21b0*/  IMAD.SHL.U32 R61, R81, 0x2, RZ ;  /* 0x00000002513d7824 */ /* 0x000fe200078e00ff */
[C---:B--2---:R-:W-:Y:S02]  /*21c0*/  LOP3.LUT R0, R21.reuse, 0x10, R73, 0xf8, !PT ;  /* 0x0000001015007812 */ /* 0x044fe400078ef849 */
[----:B------:R-:W-:-:S02]  /*21d0*/  LOP3.LUT R7, R21, 0x10, R72, 0xf8, !PT ;  /* 0x0000001015077812 */ /* 0x000fc400078ef848 */
[-C--:B---3--:R-:W-:Y:S02]  /*21e0*/  LOP3.LUT R71, R0, R20.reuse, RZ, 0x3c, !PT ;  /* 0x0000001400477212 */ /* 0x088fe400078e3cff */
[----:B------:R-:W-:Y:S02]  /*21f0*/  LOP3.LUT R7, R7, R20, RZ, 0x3c, !PT ;  /* 0x0000001407077212 */ /* 0x000fe400078e3cff */
[----:B------:R-:W0:Y:S01]  /*2200*/  S2R R20, SR_TID.X ;  /* 0x0000000000147919 */ /* 0x000e220000002100 */
[C---:B------:R-:W-:Y:S02]  /*2210*/  IMAD R0, R9.reuse, R66, RZ ;  /* 0x0000004209007224 */ /* 0x040fe400078e02ff */
[----:B------:R-:W-:Y:S01]  /*2220*/  IMAD R9, R9, R4, RZ ;  /* 0x0000000409097224 */ /* 0x000fe200078e02ff */
[----:B----4-:R-:W-:Y:S01]  /*2230*/  IADD3 R70, R7, R8, R12 ;  /* 0x0000000807467210 */ /* 0x010fe20007ffe00c */
[----:B------:R-:W-:Y:S01]  /*2240*/  IMAD R21, R24, R67, R0 ;  /* 0x0000004318157224 */ /* 0x000fe200078e0200 */
[----:B------:R-:W-:Y:S01]  /*2250*/  LOP3.LUT R7, R72, 0xfffffff0, RZ, 0xc0, !PT ;  /* 0xfffffff048077812 */ /* 0x000fe200078ec0ff */
[----:B------:R-:W-:Y:S01]  /*2260*/  IMAD R9, R24, R5, R9 ;  /* 0x0000000518097224 */ /* 0x000fe200078e0209 */
[----:B------:R-:W-:Y:S01]  /*2270*/  IADD3 R71, R71, R6, R12 ;  /* 0x0000000647477210 */ /* 0x000fe20007ffe00c */
[----:B------:R-:W-:Y:S01]  /*2280*/  IMAD.IADD R44, R55, 0x1, R21 ;  /* 0x00000001372c7824 */ /* 0x000fe200078e0215 */
[C---:B------:R-:W-:Y:S01]  /*2290*/  SHF.L.U64.HI R67, R66.reuse, 0x7, R67 ;  /* 0x0000000742437819 */ /* 0x040fe20000010243 */
[----:B------:R-:W-:Y:S01]  /*22a0*/  IMAD.SHL.U32 R66, R66, 0x80, RZ ;  /* 0x0000008042427824 */ /* 0x000fe200078e00ff */
[----:B------:R-:W-:Y:S01]  /*22b0*/  SHF.R.S32.HI R3, RZ, 0x1f, R7 ;  /* 0x0000001fff037819 */ /* 0x000fe20000011407 */
[----:B------:R-:W-:-:S02]  /*22c0*/  IMAD.IADD R21, R21, 0x1, R53 ;  /* 0x0000000115157824 */ /* 0x000fc400078e0235 */
[----:B------:R-:W-:Y:S02]  /*22d0*/  IMAD.IADD R6, R51, 0x1, R9 ;  /* 0x0000000133067824 */ /* 0x000fe400078e0209 */
[----:B------:R-:W-:Y:S02]  /*22e0*/  IMAD.IADD R5, R9, 0x1, R49 ;  /* 0x0000000109057824 */ /* 0x000fe400078e0231 */
[----:B------:R-:W-:Y:S01]  /*22f0*/  IMAD.IADD R0, R57, 0x1, R15 ;  /* 0x0000000139007824 */ /* 0x000fe200078e020f */
[----:B0-----:R-:W-:Y:S02]  /*2300*/  SHF.R.U32.HI R10, RZ, 0x7, R20 ;  /* 0x00000007ff0a7819 */ /* 0x001fe40000011614 */
[----:B------:R-:W-:-:S03]  /*2310*/  LOP3.LUT R20, R73, 0xfffffff0, RZ, 0xc0, !PT ;  /* 0xfffffff049147812 */ /* 0x000fc600078ec0ff */
[----:B------:R-:W-:Y:S01]  /*2320*/  VIADD R62, R10, 0x8 ;  /* 0x000000080a3e7836 */ /* 0x000fe20000000000 */
[----:B------:R-:W-:-:S07]  /*2330*/  SHF.R.S32.HI R4, RZ, 0x1f, R20 ;  /* 0x0000001fff047819 */ /* 0x000fce0000011414 */
.L_x_9858:
[----:B------:R-:W2:Y:S01]  /*2340*/  LDL R8, [R1+0x28] ;  /* 0x0000280001087983 */ /* 0x000ea20000100800 */
        /* <DEDUP_REMOVED lines=52> */
[----:B------:R-:W-:-:S05]  /*2690*/  IMAD.SHL.U32 R10, R10, 0x8, RZ ;  /* 0x000000080a0a7824 */ /* 0x000fca00078e00ff */
[C---:B------:R-:W-:Y:S02]  /*26a0*/  ISETP.GE.AND P5, PT, R10.reuse, R90, PT ;  /* 0x0000005a0a00720c */ /* 0x040fe40003fa6270 */
[----:B------:R-:W-:-:S04]  /*26b0*/  IADD3 R9, R10, 0x10, RZ ;  /* 0x000000100a097810 */ /* 0x000fc80007ffe0ff */
[----:B------:R-:W-:Y:S01]  /*26c0*/  ISETP.GE.AND P3, PT, R9, R90, PT ;  /* 0x0000005a0900720c */ /* 0x000fe20003f66270 */
[----:B------:R-:W-:-:S06]  /*26d0*/  VIADD R9, R10, 0x20 ;  /* 0x000000200a097836 */ /* 0x000fcc0000000000 */
        /* <DEDUP_REMOVED lines=11> */
.L_x_9823:
[----:B------:R-:W-:Y:S05]  /*2790*/  BSYNC B1 ;  /* 0x0000000000017941 */ /* 0x000fea0003800000 */
.L_x_9822:
        /* <DEDUP_REMOVED lines=9> */
.L_x_9824:
[----:B------:R-:W-:Y:S01]  /*2830*/  IMAD R86, R17, 0x8, R16 ;  /* 0x0000000811567824 */ /* 0x000fe200078e0210 */
[----:B------:R-:W-:Y:S01]  /*2840*/  SHF.L.U32 R89, R156, 0x1f, RZ ;  /* 0x0000001f9c597819 */ /* 0x000fe200000006ff */
[----:B------:R-:W-:Y:S03]  /*2850*/  BSSY B1, `(.L_x_9825) ;  /* 0x0000003000017945 */ /* 0x000fe60003800000 */
[----:B------:R-:W0:Y:S02]  /*2860*/  SYNCS.PHASECHK.TRANS64.TRYWAIT P5, [R86+URZ+0x19c90], R89 ;  /* 0x019c9059560075a7 */ /* 0x000e2400080a017f */
[----:B0-----:R-:W-:Y:S05]  /*2870*/  @!P5 BRA `(.L_x_9826) ;  /* 0x0000019c009cd947 */ /* 0x001fea0003800000 */
.L_x_10081:
[----:B------:R-:W-:Y:S05]  /*2880*/  BSYNC B1 ;  /* 0x0000000000017941 */ /* 0x000fea0003800000 */
.L_x_9825:
        /* <DEDUP_REMOVED lines=26> */
[----:B--2---:R-:W-:Y:S02]  /*2a30*/  MOV R36, R8 ;  /* 0x0000000800247202 */ /* 0x004fe40000000f00 */
        /* <DEDUP_REMOVED lines=25> */
[-C--:B------:R-:W-:Y:S01]  /*2bd0*/  F2FP.F16.E4M3.UNPACK_B R37, R36.reuse.H1 ;  /* 0x00000024ff25723e */ /* 0x080fe200030006ff */
[-C--:B------:R-:W-:Y:S01]  /*2be0*/  FFMA.FTZ R92, R43, R77.reuse, -R92 ;  /* 0x0000004d2b5c7223 */ /* 0x080fe2000001085c */
[----:B------:R-:W-:Y:S01]  /*2bf0*/  F2FP.F16.E4M3.UNPACK_B R36, R36 ;  /* 0x00000024ff24723e */ /* 0x000fe200020006ff */
[----:B------:R-:W-:Y:S01]  /*2c00*/  FFMA.FTZ R85, R76, R77, R83 ;  /* 0x0000004d4c557223 */ /* 0x000fe20000010053 */
[----:B------:R-:W-:Y:S01]  /*2c10*/  F2FP.F16.E4M3.UNPACK_B R77, R42 ;  /* 0x0000002aff4d723e */ /* 0x000fe200020006ff */
[----:B------:R-:W-:Y:S01]  /*2c20*/  HADD2.F32 R78, -RZ, R79.H1_H1 ;  /* 0x3000004fff4e7230 */ /* 0x000fe20000004100 */
[----:B------:R-:W-:Y:S01]  /*2c30*/  F2FP.F16.E4M3.UNPACK_B R84, R35 ;  /* 0x00000023ff54723e */ /* 0x000fe200020006ff */
[----:B------:R-:W-:-:S02]  /*2c40*/  HADD2.F32 R43, -RZ, R37.H0_H0 ;  /* 0x20000025ff2b7230 */ /* 0x000fc40000004100 */
[----:B------:R-:W-:Y:S02]  /*2c50*/  HADD2.F32 R76, -RZ, R37.H1_H1 ;  /* 0x30000025ff4c7230 */ /* 0x000fe40000004100 */
[----:B------:R-:W-:Y:S02]  /*2c60*/  HADD2.F32 R79, -RZ, R79.H0_H0 ;  /* 0x2000004fff4f7230 */ /* 0x000fe40000004100 */
[-C--:B------:R-:W-:Y:S01]  /*2c70*/  FMUL.FTZ R83, R43, R78.reuse ;  /* 0x0000004e2b537220 */ /* 0x080fe20000410000 */
[--C-:B------:R-:W-:Y:S02]  /*2c80*/  HADD2.F32 R42, -RZ, R36.reuse.H1_H1 ;  /* 0x30000024ff2a7230 */ /* 0x100fe40000004100 */
[----:B------:R-:W-:Y:S01]  /*2c90*/  FMUL.FTZ R82, R76, R78 ;  /* 0x0000004e4c527220 */ /* 0x000fe20000410000 */
[----:B------:R-:W-:Y:S02]  /*2ca0*/  HADD2.F32 R37, -RZ, R36.H0_H0 ;  /* 0x20000024ff257230 */ /* 0x000fe40000004100 */
[----:B------:R-:W-:-:S02]  /*2cb0*/  HADD2.F32 R36, -RZ, R77.H1_H1 ;  /* 0x3000004dff247230 */ /* 0x000fc40000004100 */
[-C--:B------:R-:W-:Y:S01]  /*2cc0*/  FMUL.FTZ R78, R42, R79.reuse ;  /* 0x0000004f2a4e7220 */ /* 0x080fe20000410000 */
[----:B------:R-:W-:Y:S02]  /*2cd0*/  HADD2.F32 R77, -RZ, R77.H0_H0 ;  /* 0x2000004dff4d7230 */ /* 0x000fe40000004100 */
[----:B------:R-:W-:Y:S01]  /*2ce0*/  FMUL.FTZ R79, R37, R79 ;  /* 0x0000004f254f7220 */ /* 0x000fe20000410000 */
[--C-:B------:R-:W-:Y:S02]  /*2cf0*/  HADD2.F32 R91, -RZ, R84.reuse.H1_H1 ;  /* 0x30000054ff5b7230 */ /* 0x100fe40000004100 */
[-C--:B------:R-:W-:Y:S01]  /*2d00*/  FFMA.FTZ R43, R43, R36.reuse, -R82 ;  /* 0x000000242b2b7223 */ /* 0x080fe20000010852 */
[----:B------:R-:W-:Y:S01]  /*2d10*/  FFMA.FTZ R76, R76, R36, R83 ;  /* 0x000000244c4c7223 */ /* 0x000fe20000010053 */
[-C--:B------:R-:W-:Y:S01]  /*2d20*/  FFMA.FTZ R36, R37, R77.reuse, -R78 ;  /* 0x0000004d25247223 */ /* 0x080fe2000001084e */
[----:B------:R-:W-:Y:S01]  /*2d30*/  FFMA.FTZ R37, R42, R77, R79 ;  /* 0x0000004d2a257223 */ /* 0x000fe2000001004f */
[----:B------:R-:W-:Y:S01]  /*2d40*/  F2FP.F16.E4M3.UNPACK_B R77, R11.H1 ;  /* 0x0000000bff4d723e */ /* 0x000fe200030006ff */
[----:B------:R-:W-:Y:S01]  /*2d50*/  HADD2.F32 R84, -RZ, R84.H0_H0 ;  /* 0x20000054ff547230 */ /* 0x000fe20000004100 */
[----:B------:R-:W-:-:S02]  /*2d60*/  F2FP.SATFINITE.E4M3.F32.PACK_AB_MERGE_C R42, R85, R92, RZ ;  /* 0x0000005c552a723e */ /* 0x000fc400048070ff */
[----:B------:R-:W-:Y:S01]  /*2d70*/  F2FP.F16.E4M3.UNPACK_B R85, R35.H1 ;  /* 0x00000023ff55723e */ /* 0x000fe200030006ff */
[--C-:B------:R-:W-:Y:S01]  /*2d80*/  HADD2.F32 R78, -RZ, R77.reuse.H0_H0 ;  /* 0x2000004dff4e7230 */ /* 0x100fe20000004100 */
[----:B------:R-:W-:Y:S01]  /*2d90*/  F2FP.SATFINITE.E4M3.F32.PACK_AB_MERGE_C R43, R76, R43, RZ ;  /* 0x0000002b4c2b723e */ /* 0x000fe200048070ff */
[----:B------:R-:W-:Y:S01]  /*2da0*/  HADD2.F32 R77, -RZ, R77.H1_H1 ;  /* 0x3000004dff4d7230 */ /* 0x000fe20000004100 */
[----:B------:R-:W-:Y:S01]  /*2db0*/  F2FP.F16.E4M3.UNPACK_B R76, R10.H1 ;  /* 0x0000000aff4c723e */ /* 0x000fe200030006ff */
[--C-:B------:R-:W-:Y:S01]  /*2dc0*/  HADD2.F32 R92, -RZ, R85.reuse.H1_H1 ;  /* 0x30000055ff5c7230 */ /* 0x100fe20000004100 */
[-C--:B------:R-:W-:Y:S01]  /*2dd0*/  F2FP.F16.E4M3.UNPACK_B R82, R34.reuse.H1 ;  /* 0x00000022ff52723e */ /* 0x080fe200030006ff */
[----:B------:R-:W-:Y:S01]  /*2de0*/  HADD2.F32 R85, -RZ, R85.H0_H0 ;  /* 0x20000055ff557230 */ /* 0x000fe20000004100 */
[----:B------:R-:W-:Y:S01]  /*2df0*/  F2FP.F16.E4M3.UNPACK_B R79, R34 ;  /* 0x00000022ff4f723e */ /* 0x000fe200020006ff */
[----:B------:R-:W-:Y:S02]  /*2e00*/  HADD2.F32 R35, -RZ, R76.H1_H1 ;  /* 0x3000004cff237230 */ /* 0x000fe40000004100 */
[----:B------:R-:W-:Y:S01]  /*2e10*/  FMUL.FTZ R93, R77, R92 ;  /* 0x0000005c4d5d7220 */ /* 0x000fe20000410000 */
[----:B------:R-:W-:-:S02]  /*2e20*/  HADD2.F32 R83, -RZ, R82.H1_H1 ;  /* 0x30000052ff537230 */ /* 0x000fc40000004100 */
[C---:B------:R-:W-:Y:S01]  /*2e30*/  FMUL.FTZ R92, R78.reuse, R92 ;  /* 0x0000005c4e5c7220 */ /* 0x040fe20000410000 */
[----:B------:R-:W-:Y:S01]  /*2e40*/  HADD2.F32 R76, -RZ, R76.H0_H0 ;  /* 0x2000004cff4c7230 */ /* 0x000fe20000004100 */
[----:B------:R-:W-:Y:S01]  /*2e50*/  F2FP.F16.E4M3.UNPACK_B R11, R11 ;  /* 0x0000000bff0b723e */ /* 0x000fe200020006ff */
[----:B------:R-:W-:Y:S02]  /*2e60*/  HADD2.F32 R34, -RZ, R79.H1_H1 ;  /* 0x3000004fff227230 */ /* 0x000fe40000004100 */
[----:B------:R-:W-:Y:S01]  /*2e70*/  FFMA.FTZ R94, R78, R83, -R93 ;  /* 0x000000534e5e7223 */ /* 0x000fe2000001085d */
[-C--:B------:R-:W-:Y:S01]  /*2e80*/  FMUL.FTZ R93, R35, R91.reuse ;  /* 0x0000005b235d7220 */ /* 0x080fe20000410000 */
        /* <DEDUP_REMOVED lines=9> */
[----:B------:R-:W-:-:S02]  /*2f20*/  HADD2.F32 R11, -RZ, R10.H0_H0 ;  /* 0x2000000aff0b7230 */ /* 0x000fc40000004100 */
[-C--:B------:R-:W-:Y:S01]  /*2f30*/  FMUL.FTZ R92, R34, R85.reuse ;  /* 0x00000055225c7220 */ /* 0x080fe20000410000 */
[----:B------:R-:W-:Y:S02]  /*2f40*/  HADD2.F32 R10, -RZ, R10.H1_H1 ;  /* 0x3000000aff0a7230 */ /* 0x000fe40000004100 */
[----:B------:R-:W-:Y:S01]  /*2f50*/  FMUL.FTZ R83, R35, R85 ;  /* 0x0000005523537220 */ /* 0x000fe20000410000 */
        /* <DEDUP_REMOVED lines=9> */
[----:B------:R-:W-:-:S02]  /*2ff0*/  F2FP.SATFINITE.E4M3.F32.PACK_AB_MERGE_C R8, R37, R36, R43 ;  /* 0x000000242508723e */ /* 0x000fc4000480702b */
[----:B------:R-:W-:Y:S02]  /*3000*/  F2FP.SATFINITE.E4M3.F32.PACK_AB_MERGE_C R11, R92, R83, R91 ;  /* 0x000000535c0b723e */ /* 0x000fe4000480705b */
[----:B------:R-:W-:-:S07]  /*3010*/  F2FP.SATFINITE.E4M3.F32.PACK_AB_MERGE_C R10, R77, R76, R78 ;  /* 0x0000004c4d0a723e */ /* 0x000fce000480704e */
.L_x_9831:
[----:B------:R-:W-:Y:S05]  /*3020*/  BSYNC B2 ;  /* 0x0000000000027941 */ /* 0x000fea0003800000 */
.L_x_9830:
[----:B--2---:R1:W-:Y:S02]  /*3030*/  STG.E.128 desc[UR40][R32.64], R8 ;  /* 0x0000000820007986 */ /* 0x0043e4000c101d28 */
.L_x_9829:
[----:B------:R-:W-:Y:S05]  /*3040*/  BSYNC B1 ;  /* 0x0000000000017941 */ /* 0x000fea0003800000 */
.L_x_9828:
        /* <DEDUP_REMOVED lines=24> */
[----:B------:R-:W-:Y:S01]  /*31d0*/  PRMT R28, R43, 0x654, R28 ;  /* 0x000006542b1c7816 */ /* 0x000fe2000000001c */
[----:B--2---:R-:W-:Y:S01]  /*31e0*/  IMAD.MOV.U32 R30, RZ, RZ, R8 ;  /* 0x000000ffff1e7224 */ /* 0x004fe200078e0008 */
[----:B------:R-:W-:Y:S01]  /*31f0*/  PRMT R34, R34, 0x654, R29 ;  /* 0x0000065422227816 */ /* 0x000fe2000000001d */
[----:B------:R-:W-:Y:S01]  /*3200*/  IMAD.MOV.U32 R29, RZ, RZ, R9 ;  /* 0x000000ffff1d7224 */ /* 0x000fe200078e0009 */
        /* <DEDUP_REMOVED lines=33> */
[----:B------:R-:W-:Y:S01]  /*3420*/  HADD2.F32 R35, -RZ, R31.H0_H0 ;  /* 0x2000001fff237230 */ /* 0x000fe20000004100 */
[----:B------:R-:W-:Y:S01]  /*3430*/  F2FP.SATFINITE.E4M3.F32.PACK_AB_MERGE_C R84, R78, R77, RZ ;  /* 0x0000004d4e54723e */ /* 0x000fe200048070ff */
[----:B------:R-:W-:-:S02]  /*3440*/  HADD2.F32 R31, -RZ, R30.H0_H0 ;  /* 0x2000001eff1f7230 */ /* 0x000fc40000004100 */
[-C--:B------:R-:W-:Y:S01]  /*3450*/  FMUL.FTZ R76, R36, R37.reuse ;  /* 0x00000025244c7220 */ /* 0x080fe20000410000 */
[----:B------:R-:W-:Y:S02]  /*3460*/  HADD2.F32 R34, -RZ, R30.H1_H1 ;  /* 0x3000001eff227230 */ /* 0x000fe40000004100 */
[----:B------:R-:W-:Y:S01]  /*3470*/  FMUL.FTZ R37, R35, R37 ;  /* 0x0000002523257220 */ /* 0x000fe20000410000 */
[----:B------:R-:W-:Y:S02]  /*3480*/  HADD2.F32 R41, -RZ, R41.H0_H0 ;  /* 0x20000029ff297230 */ /* 0x000fe40000004100 */
[--C-:B------:R-:W-:Y:S02]  /*3490*/  HADD2.F32 R30, -RZ, R40.reuse.H1_H1 ;  /* 0x30000028ff1e7230 */ /* 0x100fe40000004100 */
[----:B------:R-:W-:Y:S02]  /*34a0*/  HADD2.F32 R40, -RZ, R40.H0_H0 ;  /* 0x20000028ff287230 */ /* 0x000fe40000004100 */
[-C--:B------:R-:W-:Y:S01]  /*34b0*/  FMUL.FTZ R42, R34, R41.reuse ;  /* 0x00000029222a7220 */ /* 0x080fe20000410000 */
[----:B------:R-:W-:Y:S01]  /*34c0*/  FMUL.FTZ R41, R31, R41 ;  /* 0x000000291f297220 */ /* 0x000fe20000410000 */
[-C--:B------:R-:W-:Y:S01]  /*34d0*/  FFMA.FTZ R76, R35, R30.reuse, -R76 ;  /* 0x0000001e234c7223 */ /* 0x080fe2000001084c */
[----:B------:R-:W-:Y:S01]  /*34e0*/  FFMA.FTZ R37, R36, R30, R37 ;  /* 0x0000001e24257223 */ /* 0x000fe20000010025 */
[----:B------:R-:W-:Y:S01]  /*34f0*/  F2FP.F16.E4M3.UNPACK_B R35, R11.H1 ;  /* 0x0000000bff23723e */ /* 0x000fe200030006ff */
[-C--:B------:R-:W-:Y:S01]  /*3500*/  FFMA.FTZ R30, R31, R40.reuse, -R42 ;  /* 0x000000281f1e7223 */ /* 0x080fe2000001082a */
[----:B------:R-:W-:Y:S01]  /*3510*/  FFMA.FTZ R31, R34, R40, R41 ;  /* 0x00000028221f7223 */ /* 0x000fe20000010029 */
[----:B------:R-:W-:-:S02]  /*3520*/  F2FP.F16.E4M3.UNPACK_B R40, R9.H1 ;  /* 0x00000009ff28723e */ /* 0x000fc400030006ff */
[----:B------:R-:W-:Y:S01]  /*3530*/  F2FP.SATFINITE.E4M3.F32.PACK_AB_MERGE_C R82, R37, R76, RZ ;  /* 0x0000004c2552723e */ /* 0x000fe200048070ff */
[--C-:B------:R-:W-:Y:S01]  /*3540*/  HADD2.F32 R36, -RZ, R35.reuse.H0_H0 ;  /* 0x20000023ff247230 */ /* 0x100fe20000004100 */
[----:B------:R-:W-:Y:S01]  /*3550*/  F2FP.F16.E4M3.UNPACK_B R34, R10.H1 ;  /* 0x0000000aff22723e */ /* 0x000fe200030006ff */
[----:B------:R-:W-:Y:S01]  /*3560*/  HADD2.F32 R35, -RZ, R35.H1_H1 ;  /* 0x30000023ff237230 */ /* 0x000fe20000004100 */
[----:B------:R-:W-:Y:S01]  /*3570*/  F2FP.F16.E4M3.UNPACK_B R42, R28 ;  /* 0x0000001cff2a723e */ /* 0x000fe200020006ff */
[----:B------:R-:W-:Y:S01]  /*3580*/  HADD2.F32 R76, -RZ, R43.H1_H1 ;  /* 0x3000002bff4c7230 */ /* 0x000fe20000004100 */
[----:B------:R-:W-:Y:S01]  /*3590*/  F2FP.F16.E4M3.UNPACK_B R37, R9 ;  /* 0x00000009ff25723e */ /* 0x000fe200020006ff */
[----:B------:R-:W-:Y:S01]  /*35a0*/  HADD2.F32 R41, -RZ, R40.H1_H1 ;  /* 0x30000028ff297230 */ /* 0x000fe20000004100 */
[----:B------:R-:W-:Y:S01]  /*35b0*/  F2FP.F16.E4M3.UNPACK_B R11, R11 ;  /* 0x0000000bff0b723e */ /* 0x000fe200020006ff */
[----:B------:R-:W-:Y:S02]  /*35c0*/  HADD2.F32 R28, -RZ, R34.H1_H1 ;  /* 0x30000022ff1c7230 */ /* 0x000fe40000004100 */
[----:B------:R-:W-:Y:S01]  /*35d0*/  FMUL.FTZ R9, R35, R76 ;  /* 0x0000004c23097220 */ /* 0x000fe20000410000 */
[----:B------:R-:W-:Y:S01]  /*35e0*/  HADD2.F32 R77, -RZ, R42.H1_H1 ;  /* 0x3000002aff4d7230 */ /* 0x000fe20000004100 */
[----:B------:R-:W-:Y:S01]  /*35f0*/  F2FP.F16.E4M3.UNPACK_B R10, R10 ;  /* 0x0000000aff0a723e */ /* 0x000fe200020006ff */
[----:B------:R-:W-:-:S02]  /*3600*/  HADD2.F32 R34, -RZ, R34.H0_H0 ;  /* 0x20000022ff227230 */ /* 0x000fc40000004100 */
[----:B------:R-:W-:Y:S01]  /*3610*/  FFMA.FTZ R78, R36, R41, -R9 ;  /* 0x00000029244e7223 */ /* 0x000fe20000010809 */
[----:B------:R-:W-:Y:S02]  /*3620*/  HADD2.F32 R9, -RZ, R37.H1_H1 ;  /* 0x30000025ff097230 */ /* 0x000fe40000004100 */
[-C--:B------:R-:W-:Y:S01]  /*3630*/  FMUL.FTZ R79, R28, R77.reuse ;  /* 0x0000004d1c4f7220 */ /* 0x080fe20000410000 */
[----:B------:R-:W-:Y:S01]  /*3640*/  FMUL.FTZ R76, R36, R76 ;  /* 0x0000004c244c7220 */ /* 0x000fe20000410000 */
[C---:B------:R-:W-:Y:S01]  /*3650*/  FMUL.FTZ R77, R34.reuse, R77 ;  /* 0x0000004d224d7220 */ /* 0x040fe20000410000 */
[----:B------:R-:W-:Y:S02]  /*3660*/  HADD2.F32 R43, -RZ, R43.H0_H0 ;  /* 0x2000002bff2b7230 */ /* 0x000fe40000004100 */
[-C--:B------:R-:W-:Y:S01]  /*3670*/  FFMA.FTZ R79, R34, R9.reuse, -R79 ;  /* 0x00000009224f7223 */ /* 0x080fe2000001084f */
[----:B------:R-:W-:Y:S02]  /*3680*/  HADD2.F32 R42, -RZ, R42.H0_H0 ;  /* 0x2000002aff2a7230 */ /* 0x000fe40000004100 */
[----:B------:R-:W-:Y:S01]  /*3690*/  FFMA.FTZ R36, R28, R9, R77 ;  /* 0x000000091c247223 */ /* 0x000fe2000001004d */
[----:B------:R-:W-:-:S02]  /*36a0*/  HADD2.F32 R28, -RZ, R11.H0_H0 ;  /* 0x2000000bff1c7230 */ /* 0x000fc40000004100 */
[----:B------:R-:W-:Y:S01]  /*36b0*/  FFMA.FTZ R83, R35, R41, R76 ;  /* 0x0000002923537223 */ /* 0x000fe2000001004c */
[--C-:B------:R-:W-:Y:S02]  /*36c0*/  HADD2.F32 R9, -RZ, R10.reuse.H0_H0 ;  /* 0x2000000aff097230 */ /* 0x100fe40000004100 */
[----:B------:R-:W-:Y:S02]  /*36d0*/  HADD2.F32 R11, -RZ, R11.H1_H1 ;  /* 0x3000000bff0b7230 */ /* 0x000fe40000004100 */
[-C--:B------:R-:W-:Y:S01]  /*36e0*/  FMUL.FTZ R76, R28, R43.reuse ;  /* 0x0000002b1c4c7220 */ /* 0x080fe20000410000 */
[----:B------:R-:W-:Y:S02]  /*36f0*/  HADD2.F32 R10, -RZ, R10.H1_H1 ;  /* 0x3000000aff0a7230 */ /* 0x000fe40000004100 */
[----:B------:R-:W-:Y:S01]  /*3700*/  FMUL.FTZ R35, R9, R42 ;  /* 0x0000002a09237220 */ /* 0x000fe20000410000 */
[----:B------:R-:W-:Y:S02]  /*3710*/  HADD2.F32 R40, -RZ, R40.H0_H0 ;  /* 0x20000028ff287230 */ /* 0x000fe40000004100 */
[----:B------:R-:W-:Y:S01]  /*3720*/  FMUL.FTZ R41, R11, R43 ;  /* 0x0000002b0b297220 */ /* 0x000fe20000410000 */
[----:B------:R-:W-:-:S02]  /*3730*/  HADD2.F32 R37, -RZ, R37.H0_H0 ;  /* 0x20000025ff257230 */ /* 0x000fc40000004100 */
[----:B------:R-:W-:Y:S01]  /*3740*/  FMUL.FTZ R34, R10, R42 ;  /* 0x0000002a0a227220 */ /* 0x000fe20000410000 */
[----:B------:R-:W-:Y:S01]  /*3750*/  F2FP.SATFINITE.E4M3.F32.PACK_AB_MERGE_C R36, R36, R79, RZ ;  /* 0x0000004f2424723e */ /* 0x000fe200048070ff */
[-C--:B------:R-:W-:Y:S01]  /*3760*/  FFMA.FTZ R41, R28, R40.reuse, -R41 ;  /* 0x000000281c297223 */ /* 0x080fe20000010829 */
[----:B------:R-:W-:Y:S01]  /*3770*/  FFMA.FTZ R76, R11, R40, R76 ;  /* 0x000000280b4c7223 */ /* 0x000fe2000001004c */
[-C--:B------:R-:W-:Y:S01]  /*3780*/  FFMA.FTZ R34, R9, R37.reuse, -R34 ;  /* 0x0000002509227223 */ /* 0x080fe20000010822 */
[----:B------:R-:W-:Y:S01]  /*3790*/  FFMA.FTZ R35, R10, R37, R35 ;  /* 0x000000250a237223 */ /* 0x000fe20000010023 */
[----:B------:R-:W-:Y:S02]  /*37a0*/  F2FP.SATFINITE.E4M3.F32.PACK_AB_MERGE_C R78, R83, R78, RZ ;  /* 0x0000004e534e723e */ /* 0x000fe400048070ff */
[----:B------:R-:W-:Y:S02]  /*37b0*/  F2FP.SATFINITE.E4M3.F32.PACK_AB_MERGE_C R9, R29, R8, R84 ;  /* 0x000000081d09723e */ /* 0x000fe40004807054 */
[----:B------:R-:W-:-:S02]  /*37c0*/  F2FP.SATFINITE.E4M3.F32.PACK_AB_MERGE_C R8, R31, R30, R82 ;  /* 0x0000001e1f08723e */ /* 0x000fc40004807052 */
[----:B------:R-:W-:Y:S02]  /*37d0*/  F2FP.SATFINITE.E4M3.F32.PACK_AB_MERGE_C R10, R35, R34, R36 ;  /* 0x00000022230a723e */ /* 0x000fe40004807024 */
[----:B------:R-:W-:-:S07]  /*37e0*/  F2FP.SATFINITE.E4M3.F32.PACK_AB_MERGE_C R11, R76, R41, R78 ;  /* 0x000000294c0b723e */ /* 0x000fce000480704e */
.L_x_9835:
[----:B------:R-:W-:Y:S05]  /*37f0*/  BSYNC B2 ;  /* 0x0000000000027941 */ /* 0x000fea0003800000 */
.L_x_9834:
[----:B--2---:R2:W-:Y:S02]  /*3800*/  STG.E.128 desc[UR40][R32.64+0x20], R8 ;  /* 0x0000200820007986 */ /* 0x0045e4000c101d28 */
.L_x_9833:
[----:B------:R-:W-:Y:S05]  /*3810*/  BSYNC B1 ;  /* 0x0000000000017941 */ /* 0x000fea0003800000 */
.L_x_9832:
[----:B------:R-:W-:Y:S05]  /*3820*/  @P1 BRA `(.L_x_9827) ;  /* 0x0000002c00001947 */ /* 0x000fea0003800000 */
[----:B-12---:R-:W1:Y:S01]  /*3830*/  S2R R8, SR_TID.X ;  /* 0x0000000000087919 */ /* 0x006e620000002100 */
[----:B------:R-:W-:Y:S01]  /*3840*/  BSSY B1, `(.L_x_9836) ;  /* 0x0000073000017945 */ /* 0x000fe20003800000 */
[----:B-1----:R-:W-:-:S05]  /*3850*/  VIADD R9, R8, 0xffffff80 ;  /* 0xffffff8008097836 */ /* 0x002fca0000000000 */
[----:B------:R-:W-:-:S04]  /*3860*/  LEA.HI R8, R9, R9, RZ, 0x1 ;  /* 0x0000000909087211 */ /* 0x000fc800078f08ff */
[----:B------:R-:W-:-:S04]  /*3870*/  LOP3.LUT R8, R8, 0xfffffffe, RZ, 0xc0, !PT ;  /* 0xfffffffe08087812 */ /* 0x000fc800078ec0ff */
[----:B------:R-:W-:-:S05]  /*3880*/  IADD3 R8, R9, -R8, RZ ;  /* 0x8000000809087210 */ /* 0x000fca0007ffe0ff */
        /* <DEDUP_REMOVED lines=110> */
.L_x_9837:
[----:B------:R-:W-:Y:S05]  /*3f70*/  BSYNC B1 ;  /* 0x0000000000017941 */ /* 0x000fea0003800000 */
.L_x_9836:
[----:B--2---:R3:W-:Y:S01]  /*3f80*/  STG.E.128 desc[UR40][R32.64+0x40], R8 ;  /* 0x0000400820007986 */ /* 0x0047e2000c101d28 */
[----:B------:R-:W-:Y:S05]  /*3f90*/  BRA `(.L_x_9827) ;  /* 0x0000002400247947 */ /* 0x000fea0003800000 */
.L_x_9821:
        /* <DEDUP_REMOVED lines=18> */
[----:B------:R-:W-:-:S02]  /*40c0*/  CS2R R30, SRZ ;  /* 0x00000000001e7805 */ /* 0x000fc4000001ff00 */
[----:B------:R-:W-:Y:S02]  /*40d0*/  IADD3 R38, P3, P5, R48, UR6, R38 ;  /* 0x0000000630267c10 */ /* 0x000fe4000fd7e026 */
[----:B------:R-:W-:Y:S02]  /*40e0*/  CS2R R28, SRZ ;  /* 0x00000000001c7805 */ /* 0x000fe4000001ff00 */
[----:B------:R-:W-:Y:S02]  /*40f0*/  IADD3.X R39, R5, UR7, R43, P3, P5 ;  /* 0x0000000705277c10 */ /* 0x000fe40009fea42b */
[-C--:B------:R-:W-:Y:S02]  /*4100*/  ISETP.GE.AND P3, PT, R157, R90.reuse, PT ;  /* 0x0000005a9d00720c */ /* 0x080fe40003f66270 */
[----:B------:R-:W-:-:S11]  /*4110*/  ISETP.GE.AND P5, PT, R78, R90, PT ;  /* 0x0000005a4e00720c */ /* 0x000fd60003fa6270 */
[----:B------:R0:W5:Y:S04]  /*4120*/  @!P3 LDG.E.128 R12, desc[UR40][R40.64] ;  /* 0x00000028280cb981 */ /* 0x000168000c1e1d00 */
[----:B------:R0:W5:Y:S04]  /*4130*/  @!P5 LDG.E.128 R8, desc[UR40][R40.64+0x20] ;  /* 0x000020282808d981 */ /* 0x000168000c1e1d00 */
[----:B------:R0:W5:Y:S04]  /*4140*/  @!P3 LDG.E.128 R32, desc[UR40][R38.64] ;  /* 0x000000282620b981 */ /* 0x000168000c1e1d00 */
[----:B------:R0:W5:Y:S02]  /*4150*/  @!P5 LDG.E.128 R28, desc[UR40][R38.64+0x20] ;  /* 0x00002028261cd981 */ /* 0x000164000c1e1d00 */
.L_x_9839:
[----:B------:R-:W-:Y:S05]  /*4160*/  BSYNC B1 ;  /* 0x0000000000017941 */ /* 0x000fea0003800000 */
.L_x_9838:
        /* <DEDUP_REMOVED lines=11> */
.L_x_9840:
[----:B------:R-:W-:Y:S01]  /*4220*/  IMAD R86, R17, 0x8, R16 ;  /* 0x0000000811567824 */ /* 0x000fe200078e0210 */
[----:B------:R-:W-:Y:S01]  /*4230*/  SHF.L.U32 R89, R156, 0x1f, RZ ;  /* 0x0000001f9c597819 */ /* 0x000fe200000006ff */
[----:B------:R-:W-:Y:S03]  /*4240*/  BSSY B1, `(.L_x_9841) ;  /* 0x0000003000017945 */ /* 0x000fe60003800000 */
[----:B------:R-:W1:Y:S02]  /*4250*/  SYNCS.PHASECHK.TRANS64.TRYWAIT P5, [R86+URZ+0x19c90], R89 ;  /* 0x019c9059560075a7 */ /* 0x000e6400080a017f */
[----:B-1----:R-:W-:Y:S05]  /*4260*/  @!P5 BRA `(.L_x_9842) ;  /* 0x000001840034d947 */ /* 0x002fea0003800000 */
.L_x_10082:
[----:B------:R-:W-:Y:S05]  /*4270*/  BSYNC B1 ;  /* 0x0000000000017941 */ /* 0x000fea0003800000 */
.L_x_9841:
        /* <DEDUP_REMOVED lines=13> */
[----:B------:R-:W2:Y:S04]  /*4350*/  LDL R42, [R1+0x4] ;  /* 0x00000400012a7983 */ /* 0x000ea80000100800 */
[----:B------:R-:W3:Y:S04]  /*4360*/  LDL R41, [R1+0x5c] ;  /* 0x00005c0001297983 */ /* 0x000ee80000100800 */
[----:B------:R-:W4:Y:S01]  /*4370*/  LDL R39, [R1+0xc] ;  /* 0x00000c0001277983 */ /* 0x000f220000100800 */
[----:B------:R-:W-:Y:S01]  /*4380*/  ISETP.GE.AND P5, PT, R157, R81, PT ;  /* 0x000000519d00720c */ /* 0x000fe20003fa6270 */
[----:B------:R-:W-:Y:S03]  /*4390*/  BSSY B2, `(.L_x_9845) ;  /* 0x00000f4000027945 */ /* 0x000fe60003800000 */
[----:B------:R-:W-:-:S02]  /*43a0*/  SEL R36, R61, R102, !P5 ;  /* 0x000000663d247207 */ /* 0x000fc40006800000 */
[----:B------:R-:W-:Y:S02]  /*43b0*/  IADD3 R83, P4, P5, R58, R78, R20 ;  /* 0x0000004e3a537210 */ /* 0x000fe40007d9e014 */
        /* <DEDUP_REMOVED lines=28> */
[----:B------:R-:W-:Y:S02]  /*4580*/  SHF.R.U32.HI R104, RZ, 0x8, R33 ;  /* 0x00000008ff687819 */ /* 0x000fe40000011621 */
[----:B------:R-:W-:Y:S02]  /*4590*/  SHF.R.U32.HI R32, RZ, 0x8, R13 ;  /* 0x00000008ff207819 */ /* 0x000fe4000001160d */
[--C-:B------:R-:W-:Y:S01]  /*45a0*/  SHF.R.U32.HI R34, RZ, 0x8, R15.reuse ;  /* 0x00000008ff227819 */ /* 0x100fe2000001160f */
[----:B------:R-:W-:Y:S01]  /*45b0*/  IMAD.SHL.U32 R104, R104, 0x100, RZ ;  /* 0x0000010068687824 */ /* 0x000fe200078e00ff */
[----:B------:R-:W-:Y:S01]  /*45c0*/  LOP3.LUT R103, R15, 0xff, RZ, 0xc0, !PT ;  /* 0x000000ff0f677812 */ /* 0x000fe200078ec0ff */
[----:B------:R-:W-:Y:S01]  /*45d0*/  IMAD.SHL.U32 R32, R32, 0x100, RZ ;  /* 0x0000010020207824 */ /* 0x000fe200078e00ff */
[----:B------:R-:W-:Y:S02]  /*45e0*/  SHF.R.U32.HI R106, RZ, 0x18, R15 ;  /* 0x00000018ff6a7819 */ /* 0x000fe4000001160f */
[----:B------:R-:W-:-:S02]  /*45f0*/  LOP3.LUT R105, R33, 0xff, RZ, 0xc0, !PT ;  /* 0x000000ff21697812 */ /* 0x000fc400078ec0ff */
[----:B------:R-:W-:Y:S02]  /*4600*/  SHF.R.U32.HI R110, RZ, 0x18, R33 ;  /* 0x00000018ff6e7819 */ /* 0x000fe40000011621 */
[--C-:B------:R-:W-:Y:S02]  /*4610*/  SHF.R.U32.HI R14, RZ, 0x10, R13.reuse ;  /* 0x00000010ff0e7819 */ /* 0x100fe4000001160d */
[----:B------:R-:W-:Y:S02]  /*4620*/  LOP3.LUT R12, R13, 0xff, RZ, 0xc0, !PT ;  /* 0x000000ff0d0c7812 */ /* 0x000fe400078ec0ff */
[----:B------:R-:W-:Y:S01]  /*4630*/  SHF.R.U32.HI R101, RZ, 0x18, R13 ;  /* 0x00000018ff657819 */ /* 0x000fe2000001160d */
[----:B------:R-:W-:Y:S01]  /*4640*/  IMAD.U32 R14, R14, 0x10000, RZ ;  /* 0x000100000e0e7824 */ /* 0x000fe200078e00ff */
[----:B------:R-:W-:Y:S02]  /*4650*/  SHF.R.U32.HI R13, RZ, 0x10, R15 ;  /* 0x00000010ff0d7819 */ /* 0x000fe4000001160f */
[----:B------:R-:W-:-:S02]  /*4660*/  SHF.R.U32.HI R15, RZ, 0x10, R33 ;  /* 0x00000010ff0f7819 */ /* 0x000fc40000011621 */
[--C-:B------:R-:W-:Y:S02]  /*4670*/  SHF.R.U32.HI R33, RZ, 0x10, R35.reuse ;  /* 0x00000010ff217819 */ /* 0x100fe40000011623 */
[----:B------:R-:W-:Y:S01]  /*4680*/  SHF.R.U32.HI R107, RZ, 0x8, R35 ;  /* 0x00000008ff6b7819 */ /* 0x000fe20000011623 */
[----:B------:R-:W-:Y:S01]  /*4690*/  IMAD.U32 R15, R15, 0x10000, RZ ;  /* 0x000100000f0f7824 */ /* 0x000fe200078e00ff */
[----:B------:R-:W-:Y:S01]  /*46a0*/  LOP3.LUT R108, R35, 0xff, RZ, 0xc0, !PT ;  /* 0x000000ff236c7812 */ /* 0x000fe200078ec0ff */
[----:B------:R-:W-:Y:S01]  /*46b0*/  IMAD.U32 R33, R33, 0x10000, RZ ;  /* 0x0001000021217824 */ /* 0x000fe200078e00ff */
[----:B------:R-:W-:Y:S01]  /*46c0*/  PRMT R103, R106, 0x654, R103 ;  /* 0x000006546a677816 */ /* 0x000fe20000000067 */
[----:B------:R-:W-:Y:S01]  /*46d0*/  IMAD.SHL.U32 R107, R107, 0x100, RZ ;  /* 0x000001006b6b7824 */ /* 0x000fe200078e00ff */
[----:B------:R-:W-:Y:S02]  /*46e0*/  PRMT R105, R110, 0x654, R105 ;  /* 0x000006546e697816 */ /* 0x000fe40000000069 */
[----:B------:R-:W-:-:S02]  /*46f0*/  SHF.L.U32 R34, R34, 0x8, RZ ;  /* 0x0000000822227819 */ /* 0x000fc400000006ff */
[----:B------:R-:W-:Y:S02]  /*4700*/  SHF.R.U32.HI R35, RZ, 0x18, R35 ;  /* 0x00000018ff237819 */ /* 0x000fe40000011623 */
[----:B------:R-:W-:Y:S01]  /*4710*/  PRMT R101, R101, 0x654, R12 ;  /* 0x0000065465657816 */ /* 0x000fe2000000000c */
[----:B------:R-:W-:Y:S01]  /*4720*/  IMAD.U32 R12, R13, 0x10000, RZ ;  /* 0x000100000d0c7824 */ /* 0x000fe200078e00ff */
[----:B------:R-:W-:Y:S02]  /*4730*/  LOP3.LUT R103, R103, 0xff00, R34, 0xf8, !PT ;  /* 0x0000ff0067677812 */ /* 0x000fe400078ef822 */
[----:B------:R-:W-:Y:S02]  /*4740*/  LOP3.LUT R106, R105, 0xff00, R104, 0xf8, !PT ;  /* 0x0000ff00696a7812 */ /* 0x000fe400078ef868 */
[----:B------:R-:W-:Y:S02]  /*4750*/  PRMT R108, R35, 0x654, R108 ;  /* 0x00000654236c7816 */ /* 0x000fe4000000006c */
[----:B------:R-:W-:-:S02]  /*4760*/  LOP3.LUT R101, R101, 0xff00, R32, 0xf8, !PT ;  /* 0x0000ff0065657812 */ /* 0x000fc400078ef820 */
[----:B------:R-:W-:Y:S02]  /*4770*/  F2FP.F16.E4M3.UNPACK_B R105, R97.H1 ;  /* 0x00000061ff69723e */ /* 0x000fe400030006ff */
[----:B--2---:R-:W-:Y:S02]  /*4780*/  F2FP.F16.E4M3.UNPACK_B R34, R40.H1 ;  /* 0x00000028ff22723e */ /* 0x004fe400030006ff */
[----:B0-----:R-:W-:Y:S01]  /*4790*/  F2FP.F16.E4M3.UNPACK_B R35, R36.H1 ;  /* 0x00000024ff23723e */ /* 0x001fe200030006ff */
[----:B------:R-:W-:Y:S01]  /*47a0*/  HADD2.F32 R13, -RZ, R105.H0_H0 ;  /* 0x20000069ff0d7230 */ /* 0x000fe20000004100 */
[----:B------:R-:W-:Y:S02]  /*47b0*/  LOP3.LUT R12, R103, 0xff0000, R12, 0xf8, !PT ;  /* 0x00ff0000670c7812 */ /* 0x000fe400078ef80c */
        /* <DEDUP_REMOVED lines=8> */
[----:B------:R-:W-:Y:S01]  /*4840*/  FMUL.FTZ R110, R32, R13 ;  /* 0x0000000d206e7220 */ /* 0x000fe20000410000 */
[----:B------:R-:W-:Y:S02]  /*4850*/  LOP3.LUT R15, R106, 0xff0000, R15, 0xf8, !PT ;  /* 0x00ff00006a0f7812 */ /* 0x000fe400078ef80f */
[----:B------:R-:W-:Y:S01]  /*4860*/  LOP3.LUT R13, R108, 0xff0000, R33, 0xf8, !PT ;  /* 0x00ff00006c0d7812 */ /* 0x000fe200078ef821 */
[-C--:B------:R-:W-:Y:S01]  /*4870*/  FFMA.FTZ R33, R32, R104.reuse, -R107 ;  /* 0x0000006820217223 */ /* 0x080fe2000001086b */
[----:B------:R-:W-:Y:S01]  /*4880*/  F2FP.F16.E4M3.UNPACK_B R106, R97 ;  /* 0x00000061ff6a723e */ /* 0x000fe200020006ff */
[----:B------:R-:W-:Y:S01]  /*4890*/  FFMA.FTZ R32, R101, R104, R110 ;  /* 0x0000006865207223 */ /* 0x000fe2000001006e */
[----:B------:R-:W-:Y:S01]  /*48a0*/  F2FP.F16.E4M3.UNPACK_B R97, R40 ;  /* 0x00000028ff61723e */ /* 0x000fe200020006ff */
[----:B------:R-:W-:Y:S01]  /*48b0*/  HADD2.F32 R104, -RZ, R103.H1_H1 ;  /* 0x30000067ff687230 */ /* 0x000fe20000004100 */
[----:B------:R-:W-:Y:S01]  /*48c0*/  F2FP.F16.E4M3.UNPACK_B R101, R36 ;  /* 0x00000024ff65723e */ /* 0x000fe200020006ff */
[----:B------:R-:W-:Y:S01]  /*48d0*/  HADD2.F32 R108, -RZ, R105.H1_H1 ;  /* 0x30000069ff6c7230 */ /* 0x000fe20000004100 */
[----:B------:R-:W-:Y:S01]  /*48e0*/  F2FP.F16.E4M3.UNPACK_B R103, R99 ;  /* 0x00000063ff67723e */ /* 0x000fe200020006ff */
[----:B------:R-:W-:-:S02]  /*48f0*/  HADD2.F32 R99, -RZ, R34.H1_H1 ;  /* 0x30000022ff637230 */ /* 0x000fc40000004100 */
[--C-:B------:R-:W-:Y:S02]  /*4900*/  HADD2.F32 R107, -RZ, R106.reuse.H0_H0 ;  /* 0x2000006aff6b7230 */ /* 0x100fe40000004100 */
[----:B------:R-:W-:Y:S02]  /*4910*/  HADD2.F32 R40, -RZ, R97.H0_H0 ;  /* 0x20000061ff287230 */ /* 0x000fe40000004100 */
[-C--:B------:R-:W-:Y:S01]  /*4920*/  FMUL.FTZ R34, R99, R108.reuse ;  /* 0x0000006c63227220 */ /* 0x080fe20000410000 */
[----:B------:R-:W-:Y:S02]  /*4930*/  HADD2.F32 R36, -RZ, R101.H0_H0 ;  /* 0x20000065ff247230 */ /* 0x000fe40000004100 */
[C---:B------:R-:W-:Y:S01]  /*4940*/  FMUL.FTZ R108, R35.reuse, R108 ;  /* 0x0000006c236c7220 */ /* 0x040fe20000410000 */
[----:B------:R-:W-:Y:S02]  /*4950*/  HADD2.F32 R105, -RZ, R103.H0_H0 ;  /* 0x20000067ff697230 */ /* 0x000fe40000004100 */
[-C--:B------:R-:W-:Y:S01]  /*4960*/  FMUL.FTZ R109, R40, R107.reuse ;  /* 0x0000006b286d7220 */ /* 0x080fe20000410000 */
[-C--:B------:R-:W-:Y:S01]  /*4970*/  FFMA.FTZ R34, R35, R104.reuse, -R34 ;  /* 0x0000006823227223 */ /* 0x080fe20000010822 */
[----:B------:R-:W-:Y:S01]  /*4980*/  FMUL.FTZ R107, R36, R107 ;  /* 0x0000006b246b7220 */ /* 0x000fe20000410000 */
[----:B------:R-:W-:Y:S01]  /*4990*/  FFMA.FTZ R35, R99, R104, R108 ;  /* 0x0000006863237223 */ /* 0x000fe2000001006c */
[----:B------:R-:W-:-:S02]  /*49a0*/  HADD2.F32 R110, -RZ, R106.H1_H1 ;  /* 0x3000006aff6e7230 */ /* 0x000fc40000004100 */
[-C--:B------:R-:W-:Y:S01]  /*49b0*/  FFMA.FTZ R36, R36, R105.reuse, -R109 ;  /* 0x0000006924247223 */ /* 0x080fe2000001086d */
[----:B------:R-:W-:Y:S02]  /*49c0*/  HADD2.F32 R99, -RZ, R97.H1_H1 ;  /* 0x30000061ff637230 */ /* 0x000fe40000004100 */
[----:B------:R-:W-:Y:S01]  /*49d0*/  FFMA.FTZ R40, R40, R105, R107 ;  /* 0x0000006928287223 */ /* 0x000fe2000001006b */
[----:B------:R-:W-:Y:S01]  /*49e0*/  HADD2.F32 R101, -RZ, R101.H1_H1 ;  /* 0x30000065ff657230 */ /* 0x000fe20000004100 */
[----:B------:R-:W-:Y:S01]  /*49f0*/  F2FP.F16.E4M3.UNPACK_B R109, R98.H1 ;  /* 0x00000062ff6d723e */ /* 0x000fe200030006ff */
[----:B------:R-:W-:Y:S01]  /*4a00*/  HADD2.F32 R108, -RZ, R103.H1_H1 ;  /* 0x30000067ff6c7230 */ /* 0x000fe20000004100 */
[----:B------:R-:W-:Y:S01]  /*4a10*/  F2FP.F16.E4M3.UNPACK_B R105, R42.H1 ;  /* 0x0000002aff69723e */ /* 0x000fe200030006ff */
[----:B------:R-:W-:Y:S01]  /*4a20*/  FMUL.FTZ R114, R99, R110 ;  /* 0x0000006e63727220 */ /* 0x000fe20000410000 */
[----:B------:R-:W-:Y:S01]  /*4a30*/  F2FP.F16.E4M3.UNPACK_B R106, R38.H1 ;  /* 0x00000026ff6a723e */ /* 0x000fe200030006ff */
[----:B------:R-:W-:Y:S01]  /*4a40*/  FMUL.FTZ R110, R101, R110 ;  /* 0x0000006e656e7220 */ /* 0x000fe20000410000 */
[----:B------:R-:W-:Y:S01]  /*4a50*/  F2FP.F16.E4M3.UNPACK_B R104, R100.H1 ;  /* 0x00000064ff68723e */ /* 0x000fe200030006ff */
[----:B------:R-:W-:-:S02]  /*4a60*/  HADD2.F32 R112, -RZ, R109.H0_H0 ;  /* 0x2000006dff707230 */ /* 0x000fc40000004100 */
[-C--:B------:R-:W-:Y:S01]  /*4a70*/  FFMA.FTZ R97, R101, R108.reuse, -R114 ;  /* 0x0000006c65617223 */ /* 0x080fe20000010872 */
[----:B------:R-:W-:Y:S02]  /*4a80*/  HADD2.F32 R107, -RZ, R105.H0_H0 ;  /* 0x20000069ff6b7230 */ /* 0x000fe40000004100 */
[----:B------:R-:W-:Y:S01]  /*4a90*/  FFMA.FTZ R99, R99, R108, R110 ;  /* 0x0000006c63637223 */ /* 0x000fe2000001006e */
        /* <DEDUP_REMOVED lines=11> */
[----:B------:R-:W-:Y:S01]  /*4b50*/  FMUL.FTZ R107, R105, R110 ;  /* 0x0000006e696b7220 */ /* 0x000fe20000410000 */
        /* <DEDUP_REMOVED lines=10> */
[----:B------:R-:W-:Y:S01]  /*4c00*/  F2FP.SATFINITE.E4M3.F32.PACK_AB_MERGE_C R32, R35, R32, RZ ;  /* 0x000000202320723e */ /* 0x000fe200048070ff */
        /* <DEDUP_REMOVED lines=9> */
[CC--:B------:R-:W-:Y:S01]  /*4ca0*/  FMUL.FTZ R113, R105.reuse, R108.reuse ;  /* 0x0000006c69717220 */ /* 0x0c0fe20000410000 */
[----:B------:R-:W-:Y:S01]  /*4cb0*/  F2FP.F16.E4M3.UNPACK_B R34, R41 ;  /* 0x00000029ff22723e */ /* 0x000fe200020006ff */
[C---:B------:R-:W-:Y:S01]  /*4cc0*/  FMUL.FTZ R108, R104.reuse, R108 ;  /* 0x0000006c686c7220 */ /* 0x040fe20000410000 */
[----:B------:R-:W-:Y:S01]  /*4cd0*/  F2FP.F16.E4M3.UNPACK_B R35, R15 ;  /* 0x0000000fff23723e */ /* 0x000fe200020006ff */
[----:B------:R-:W-:Y:S01]  /*4ce0*/  FFMA.FTZ R113, R104, R107, -R113 ;  /* 0x0000006b68717223 */ /* 0x000fe20000010871 */
[----:B------:R-:W-:Y:S01]  /*4cf0*/  F2FP.F16.E4M3.UNPACK_B R33, R37 ;  /* 0x00000025ff21723e */ /* 0x000fe200020006ff */
[----:B------:R-:W-:Y:S01]  /*4d00*/  FFMA.FTZ R100, R106, R109, R111 ;  /* 0x0000006d6a647223 */ /* 0x000fe2000001006f */
        /* <DEDUP_REMOVED lines=9> */
[----:B------:R-:W-:-:S02]  /*4da0*/  F2FP.SATFINITE.E4M3.F32.PACK_AB_MERGE_C R38, R113, R38, R42 ;  /* 0x000000267126723e */ /* 0x000fc4000480702a */
[----:B------:R-:W-:Y:S01]  /*4db0*/  F2FP.SATFINITE.E4M3.F32.PACK_AB_MERGE_C R42, R105, R100, R103 ;  /* 0x00000064692a723e */ /* 0x000fe20004807067 */
[--C-:B------:R-:W-:Y:S02]  /*4dc0*/  HADD2.F32 R99, -RZ, R98.reuse.H0_H0 ;  /* 0x20000062ff637230 */ /* 0x100fe40000004100 */
[-C--:B------:R-:W-:Y:S01]  /*4dd0*/  FMUL.FTZ R103, R97, R101.reuse ;  /* 0x0000006561677220 */ /* 0x080fe20000410000 */
[----:B------:R-:W-:Y:S02]  /*4de0*/  HADD2.F32 R100, -RZ, R35.H1_H1 ;  /* 0x30000023ff647230 */ /* 0x000fe40000004100 */
[C---:B------:R-:W-:Y:S01]  /*4df0*/  FMUL.FTZ R104, R32.reuse, R101 ;  /* 0x0000006520687220 */ /* 0x040fe20000410000 */
[----:B------:R-:W-:Y:S02]  /*4e00*/  HADD2.F32 R35, -RZ, R33.H1_H1 ;  /* 0x30000021ff237230 */ /* 0x000fe40000004100 */
[----:B------:R-:W-:Y:S01]  /*4e10*/  FFMA.FTZ R32, R32, R99, -R103 ;  /* 0x0000006320207223 */ /* 0x000fe20000010867 */
[----:B------:R-:W-:-:S02]  /*4e20*/  HADD2.F32 R98, -RZ, R98.H1_H1 ;  /* 0x30000062ff627230 */ /* 0x000fc40000004100 */
[----:B------:R-:W-:Y:S01]  /*4e30*/  FFMA.FTZ R33, R97, R99, R104 ;  /* 0x0000006361217223 */ /* 0x000fe20000010068 */
[CC--:B------:R-:W-:Y:S01]  /*4e40*/  FMUL.FTZ R104, R34.reuse, R100.reuse ;  /* 0x0000006422687220 */ /* 0x0c0fe20000410000 */
[C---:B------:R-:W-:Y:S01]  /*4e50*/  FMUL.FTZ R97, R35.reuse, R100 ;  /* 0x0000006423617220 */ /* 0x040fe20000410000 */
[----:B------:R-:W-:Y:S02]  /*4e60*/  F2FP.F16.E4M3.UNPACK_B R41, R41.H1 ;  /* 0x00000029ff29723e */ /* 0x000fe400030006ff */
[----:B------:R-:W-:Y:S01]  /*4e70*/  F2FP.F16.E4M3.UNPACK_B R99, R15.H1 ;  /* 0x0000000fff63723e */ /* 0x000fe200030006ff */
[-C--:B------:R-:W-:Y:S01]  /*4e80*/  FFMA.FTZ R35, R35, R98.reuse, -R104 ;  /* 0x0000006223237223 */ /* 0x080fe20000010868 */
[----:B------:R-:W-:Y:S01]  /*4e90*/  F2FP.F16.E4M3.UNPACK_B R37, R37.H1 ;  /* 0x00000025ff25723e */ /* 0x000fe200030006ff */
[----:B------:R-:W-:Y:S01]  /*4ea0*/  FFMA.FTZ R34, R34, R98, R97 ;  /* 0x0000006222227223 */ /* 0x000fe20000010061 */
[----:B------:R-:W-:Y:S01]  /*4eb0*/  F2FP.F16.E4M3.UNPACK_B R14, R14.H1 ;  /* 0x0000000eff0e723e */ /* 0x000fe200030006ff */
[----:B------:R-:W-:Y:S01]  /*4ec0*/  HADD2.F32 R97, -RZ, R41.H0_H0 ;  /* 0x20000029ff617230 */ /* 0x000fe20000004100 */
[----:B------:R-:W-:Y:S01]  /*4ed0*/  F2FP.F16.E4M3.UNPACK_B R107, R13.H1 ;  /* 0x0000000dff6b723e */ /* 0x000fe200030006ff */
[----:B------:R-:W-:-:S02]  /*4ee0*/  HADD2.F32 R104, -RZ, R99.H0_H0 ;  /* 0x20000063ff687230 */ /* 0x000fc40000004100 */
[----:B------:R-:W-:Y:S02]  /*4ef0*/  HADD2.F32 R15, -RZ, R37.H0_H0 ;  /* 0x20000025ff0f7230 */ /* 0x000fe40000004100 */
[----:B------:R-:W-:Y:S02]  /*4f00*/  HADD2.F32 R98, -RZ, R41.H1_H1 ;  /* 0x30000029ff627230 */ /* 0x000fe40000004100 */
[-C--:B------:R-:W-:Y:S01]  /*4f10*/  FMUL.FTZ R106, R97, R104.reuse ;  /* 0x00000068616a7220 */ /* 0x080fe20000410000 */
[----:B------:R-:W-:Y:S02]  /*4f20*/  HADD2.F32 R100, -RZ, R14.H0_H0 ;  /* 0x2000000eff647230 */ /* 0x000fe40000004100 */
[----:B------:R-:W-:Y:S01]  /*4f30*/  FMUL.FTZ R104, R15, R104 ;  /* 0x000000680f687220 */ /* 0x000fe20000410000 */
[----:B------:R-:W-:Y:S02]  /*4f40*/  HADD2.F32 R37, -RZ, R37.H1_H1 ;  /* 0x30000025ff257230 */ /* 0x000fe40000004100 */
[----:B------:R-:W-:-:S02]  /*4f50*/  HADD2.F32 R41, -RZ, R99.H1_H1 ;  /* 0x30000063ff297230 */ /* 0x000fc40000004100 */
[----:B------:R-:W-:Y:S02]  /*4f60*/  HADD2.F32 R99, -RZ, R14.H1_H1 ;  /* 0x3000000eff637230 */ /* 0x000fe40000004100 */
[-C--:B------:R-:W-:Y:S01]  /*4f70*/  FFMA.FTZ R14, R15, R100.reuse, -R106 ;  /* 0x000000640f0e7223 */ /* 0x080fe2000001086a */
[----:B------:R-:W-:Y:S01]  /*4f80*/  FFMA.FTZ R15, R97, R100, R104 ;  /* 0x00000064610f7223 */ /* 0x000fe20000010068 */
[CC--:B------:R-:W-:Y:S01]  /*4f90*/  FMUL.FTZ R108, R98.reuse, R41.reuse ;  /* 0x00000029626c7220 */ /* 0x0c0fe20000410000 */
[C---:B------:R-:W-:Y:S01]  /*4fa0*/  FMUL.FTZ R101, R37.reuse, R41 ;  /* 0x0000002925657220 */ /* 0x040fe20000410000 */
[-C--:B------:R-:W-:Y:S01]  /*4fb0*/  F2FP.F16.E4M3.UNPACK_B R41, R43.reuse ;  /* 0x0000002bff29723e */ /* 0x080fe200020006ff */
[----:B------:R-:W-:Y:S01]  /*4fc0*/  HADD2.F32 R110, -RZ, R107.H0_H0 ;  /* 0x2000006bff6e7230 */ /* 0x000fe20000004100 */
[----:B------:R-:W-:Y:S01]  /*4fd0*/  F2FP.F16.E4M3.UNPACK_B R104, R43.H1 ;  /* 0x0000002bff68723e */ /* 0x000fe200030006ff */
[----:B------:R-:W-:Y:S01]  /*4fe0*/  FFMA.FTZ R37, R37, R99, -R108 ;  /* 0x0000006325257223 */ /* 0x000fe2000001086c */
[----:B------:R-:W-:Y:S01]  /*4ff0*/  F2FP.F16.E4M3.UNPACK_B R97, R39 ;  /* 0x00000027ff61723e */ /* 0x000fe200020006ff */
[----:B------:R-:W-:Y:S01]  /*5000*/  FFMA.FTZ R98, R98, R99, R101 ;  /* 0x0000006362627223 */ /* 0x000fe20000010065 */
        /* <DEDUP_REMOVED lines=18> */
[----:B------:R-:W-:Y:S01]  /*5130*/  FFMA.FTZ R101, R101, R106, -R108 ;  /* 0x0000006a65657223 */ /* 0x000fe2000001086c */
[----:B------:R-:W-:Y:S02]  /*5140*/  HADD2.F32 R39, -RZ, R39.H1_H1 ;  /* 0x30000027ff277230 */ /* 0x000fe40000004100 */
[----:B------:R-:W-:Y:S01]  /*5150*/  FFMA.FTZ R99, R99, R105, -R112 ;  /* 0x0000006963637223 */ /* 0x000fe20000010870 */
[----:B------:R-:W-:Y:S02]  /*5160*/  HADD2.F32 R41, -RZ, R41.H1_H1 ;  /* 0x30000029ff297230 */ /* 0x000fe40000004100 */
[-C--:B------:R-:W-:Y:S01]  /*5170*/  FMUL.FTZ R112, R104, R107.reuse ;  /* 0x0000006b68707220 */ /* 0x080fe20000410000 */
[----:B------:R-:W-:Y:S02]  /*5180*/  HADD2.F32 R108, -RZ, R43.H1_H1 ;  /* 0x3000002bff6c7230 */ /* 0x000fe40000004100 */
[----:B------:R-:W-:Y:S01]  /*5190*/  FMUL.FTZ R107, R39, R107 ;  /* 0x0000006b276b7220 */ /* 0x000fe20000410000 */
[----:B------:R-:W-:-:S02]  /*51a0*/  HADD2.F32 R12, -RZ, R12.H1_H1 ;  /* 0x3000000cff0c7230 */ /* 0x000fc40000004100 */
[----:B------:R-:W-:Y:S01]  /*51b0*/  FFMA.FTZ R103, R103, R106, R110 ;  /* 0x0000006a67677223 */ /* 0x000fe2000001006e */
[----:B------:R-:W-:Y:S02]  /*51c0*/  HADD2.F32 R97, -RZ, R97.H1_H1 ;  /* 0x30000061ff617230 */ /* 0x000fe40000004100 */
[----:B------:R-:W-:Y:S01]  /*51d0*/  FMUL.FTZ R110, R41, R108 ;  /* 0x0000006c296e7220 */ /* 0x000fe20000410000 */
[----:B------:R-:W-:Y:S02]  /*51e0*/  HADD2.F32 R106, -RZ, R13.H1_H1 ;  /* 0x3000000dff6a7230 */ /* 0x000fe40000004100 */
[-C--:B------:R-:W-:Y:S01]  /*51f0*/  FFMA.FTZ R112, R39, R12.reuse, -R112 ;  /* 0x0000000c27707223 */ /* 0x080fe20000010870 */
[----:B------:R-:W-:Y:S01]  /*5200*/  FFMA.FTZ R12, R104, R12, R107 ;  /* 0x0000000c680c7223 */ /* 0x000fe2000001006b */
[C---:B------:R-:W-:Y:S01]  /*5210*/  FMUL.FTZ R108, R97.reuse, R108 ;  /* 0x0000006c616c7220 */ /* 0x040fe20000410000 */
[----:B------:R-:W-:Y:S01]  /*5220*/  FFMA.FTZ R100, R100, R105, R109 ;  /* 0x0000006964647223 */ /* 0x000fe2000001006d */
[-C--:B------:R-:W-:Y:S01]  /*5230*/  FFMA.FTZ R110, R97, R106.reuse, -R110 ;  /* 0x0000006a616e7223 */ /* 0x080fe2000001086e */
[----:B------:R-:W-:Y:S01]  /*5240*/  F2FP.SATFINITE.E4M3.F32.PACK_AB_MERGE_C R15, R34, R33, R15 ;  /* 0x00000021220f723e */ /* 0x000fe2000480700f */
[----:B------:R-:W-:Y:S01]  /*5250*/  FFMA.FTZ R41, R41, R106, R108 ;  /* 0x0000006a29297223 */ /* 0x000fe2000001006c */
[----:B------:R-:W-:-:S02]  /*5260*/  F2FP.SATFINITE.E4M3.F32.PACK_AB_MERGE_C R12, R12, R103, RZ ;  /* 0x000000670c0c723e */ /* 0x000fc400048070ff */
[----:B------:R-:W-:Y:S02]  /*5270*/  F2FP.SATFINITE.E4M3.F32.PACK_AB_MERGE_C R14, R37, R14, RZ ;  /* 0x0000000e250e723e */ /* 0x000fe400048070ff */
[----:B------:R-:W-:Y:S02]  /*5280*/  F2FP.SATFINITE.E4M3.F32.PACK_AB_MERGE_C R101, R112, R101, RZ ;  /* 0x000000657065723e */ /* 0x000fe400048070ff */
[----:B------:R-:W-:Y:S01]  /*5290*/  F2FP.SATFINITE.E4M3.F32.PACK_AB_MERGE_C R43, R41, R100, R12 ;  /* 0x00000064292b723e */ /* 0x000fe2000480700c */
[----:B------:R-:W-:Y:S01]  /*52a0*/  IMAD.MOV.U32 R41, RZ, RZ, R15 ;  /* 0x000000ffff297224 */ /* 0x000fe200078e000f */
[----:B------:R-:W-:Y:S02]  /*52b0*/  F2FP.SATFINITE.E4M3.F32.PACK_AB_MERGE_C R37, R35, R32, R14 ;  /* 0x000000202325723e */ /* 0x000fe4000480700e */
[----:B------:R-:W-:-:S07]  /*52c0*/  F2FP.SATFINITE.E4M3.F32.PACK_AB_MERGE_C R39, R110, R99, R101 ;  /* 0x000000636e27723e */ /* 0x000fce0004807065 */
.L_x_9846:
[----:B------:R-:W-:Y:S05]  /*52d0*/  BSYNC B2 ;  /* 0x0000000000027941 */ /* 0x000fea0003800000 */
.L_x_9845:
[----:B0-----:R0:W-:Y:S04]  /*52e0*/  STG.E.128 desc[UR40][R82.64], R36 ;  /* 0x0000002452007986 */ /* 0x0011e8000c101d28 */
[----:B--2---:R0:W-:Y:S02]  /*52f0*/  @!P4 STG.E.128 desc[UR40][R84.64], R40 ;  /* 0x000000285400c986 */ /* 0x0041e4000c101d28 */
.L_x_9844:
[----:B------:R-:W-:Y:S05]  /*5300*/  BSYNC B1 ;  /* 0x0000000000017941 */ /* 0x000fea0003800000 */
.L_x_9843:
[----:B------:R-:W-:-:S13]  /*5310*/  ISETP.NE.AND P4, PT, R45, RZ, PT ;  /* 0x000000ff2d00720c */ /* 0x000fda0003f85270 */
[----:B------:R-:W-:Y:S05]  /*5320*/  @!P4 BRA `(.L_x_9827) ;  /* 0x000000100040c947 */ /* 0x000fea0003800000 */
[----:B------:R-:W2:Y:S04]  /*5330*/  LDL R32, [R1+0x4] ;  /* 0x0000040001207983 */ /* 0x000ea80000100800 */
[----:B------:R-:W3:Y:S04]  /*5340*/  LDL R15, [R1+0x5c] ;  /* 0x00005c00010f7983 */ /* 0x000ee80000100800 */
[----:B------:R-:W4:Y:S01]  /*5350*/  LDL R14, [R1+0xc] ;  /* 0x00000c00010e7983 */ /* 0x000f220000100800 */
[----:B------:R-:W-:Y:S01]  /*5360*/  SEL R102, R61, R102, !P0 ;  /* 0x000000663d667207 */ /* 0x000fe20004000000 */
[----:B0-----:R-:W-:Y:S01]  /*5370*/  VIADD R40, R157, 0x20 ;  /* 0x000000209d287836 */ /* 0x001fe20000000000 */
[----:B------:R-:W-:Y:S01]  /*5380*/  IADD3 R37, P4, P5, R58, R78, R7 ;  /* 0x0000004e3a257210 */ /* 0x000fe20007d9e007 */
[----:B------:R-:W-:Y:S01]  /*5390*/  BSSY B1, `(.L_x_9847) ;  /* 0x00000ea000017945 */ /* 0x000fe20003800000 */
[----:B------:R-:W-:-:S02]  /*53a0*/  SHF.R.S32.HI R13, RZ, 0x1f, R102 ;  /* 0x0000001fff0d7819 */ /* 0x000fc40000011466 */
[----:B------:R-:W-:Y:S02]  /*53b0*/  IADD3.X R38, R80, R95, R3, P4, P5 ;  /* 0x0000005f50267210 */ /* 0x000fe400027ea403 */
[----:B------:R-:W-:Y:S02]  /*53c0*/  LEA.HI R13, R13, R102, RZ, 0x5 ;  /* 0x000000660d0d7211 */ /* 0x000fe400078f28ff */
[----:B------:R-:W-:Y:S02]  /*53d0*/  ISETP.GE.AND P5, PT, R40, R90, PT ;  /* 0x0000005a2800720c */ /* 0x000fe40003fa6270 */
[----:B------:R-:W-:Y:S02]  /*53e0*/  SHF.R.S32.HI R13, RZ, 0x5, R13 ;  /* 0x00000005ff0d7819 */ /* 0x000fe4000001140d */
        /* <DEDUP_REMOVED lines=25> */
[----:B------:R-:W-:Y:S02]  /*5580*/  LOP3.LUT R30, R31, 0xff0000ff, RZ, 0xc0, !PT ;  /* 0xff0000ff1f1e7812 */ /* 0x000fe400078ec0ff */
[----:B------:R-:W-:Y:S01]  /*5590*/  SHF.R.U32.HI R11, RZ, 0x10, R31 ;  /* 0x00000010ff0b7819 */ /* 0x000fe2000001161f */
[----:B------:R-:W-:Y:S01]  /*55a0*/  IMAD.SHL.U32 R31, R82, 0x100, RZ ;  /* 0x00000100521f7824 */ /* 0x000fe200078e00ff */
[----:B------:R-:W-:Y:S01]  /*55b0*/  SHF.R.U32.HI R41, RZ, 0x18, R29 ;  /* 0x00000018ff297819 */ /* 0x000fe2000001161d */
[----:B------:R-:W-:Y:S01]  /*55c0*/  IMAD.SHL.U32 R83, R83, 0x100, RZ ;  /* 0x0000010053537824 */ /* 0x000fe200078e00ff */
[----:B------:R-:W-:Y:S01]  /*55d0*/  LOP3.LUT R28, R29, 0xff, RZ, 0xc0, !PT ;  /* 0x000000ff1d1c7812 */ /* 0x000fe200078ec0ff */
[----:B------:R-:W-:Y:S01]  /*55e0*/  IMAD.U32 R82, R11, 0x10000, RZ ;  /* 0x000100000b527824 */ /* 0x000fe200078e00ff */
[----:B------:R-:W-:-:S02]  /*55f0*/  SHF.R.U32.HI R42, RZ, 0x10, R9 ;  /* 0x00000010ff2a7819 */ /* 0x000fc40000011609 */
[----:B------:R-:W-:Y:S02]  /*5600*/  PRMT R8, R97, 0x654, R8 ;  /* 0x0000065461087816 */ /* 0x000fe40000000008 */
[----:B------:R-:W-:Y:S01]  /*5610*/  PRMT R28, R41, 0x654, R28 ;  /* 0x00000654291c7816 */ /* 0x000fe2000000001c */
[----:B------:R-:W-:Y:S01]  /*5620*/  IMAD.SHL.U32 R41, R40, 0x100, RZ ;  /* 0x0000010028297824 */ /* 0x000fe200078e00ff */
[----:B------:R-:W-:Y:S01]  /*5630*/  LOP3.LUT R8, R8, 0xff00, R31, 0xf8, !PT ;  /* 0x0000ff0008087812 */ /* 0x000fe200078ef81f */
[----:B------:R-:W-:Y:S01]  /*5640*/  IMAD.U32 R31, R42, 0x10000, RZ ;  /* 0x000100002a1f7824 */ /* 0x000fe200078e00ff */
[----:B------:R-:W-:Y:S02]  /*5650*/  PRMT R10, R85, 0x654, R10 ;  /* 0x00000654550a7816 */ /* 0x000fe4000000000a */
[--C-:B------:R-:W-:Y:S02]  /*5660*/  SHF.R.U32.HI R43, RZ, 0x8, R29.reuse ;  /* 0x00000008ff2b7819 */ /* 0x100fe4000001161d */
[----:B------:R-:W-:-:S02]  /*5670*/  SHF.R.U32.HI R9, RZ, 0x10, R29 ;  /* 0x00000010ff097819 */ /* 0x000fc4000001161d */
[----:B0-----:R-:W-:Y:S01]  /*5680*/  MOV R29, R12 ;  /* 0x0000000c001d7202 */ /* 0x001fe20000000f00 */
        /* <DEDUP_REMOVED lines=54> */
[----:B------:R-:W-:Y:S01]  /*59f0*/  HADD2.F32 R82, -RZ, R42.H0_H0 ;  /* 0x2000002aff527230 */ /* 0x000fe20000004100 */
[----:B------:R-:W-:Y:S01]  /*5a00*/  F2FP.F16.E4M3.UNPACK_B R93, R93 ;  /* 0x0000005dff5d723e */ /* 0x000fe200020006ff */
[----:B------:R-:W-:Y:S01]  /*5a10*/  HADD2.F32 R90, -RZ, R40.H1_H1 ;  /* 0x30000028ff5a7230 */ /* 0x000fe20000004100 */
[----:B------:R-:W-:Y:S01]  /*5a20*/  F2FP.F16.E4M3.UNPACK_B R14, R14 ;  /* 0x0000000eff0e723e */ /* 0x000fe200020006ff */
[----:B------:R-:W-:-:S02]  /*5a30*/  HADD2.F32 R40, -RZ, R38.H0_H0 ;  /* 0x20000026ff287230 */ /* 0x000fc40000004100 */
[----:B------:R-:W-:Y:S01]  /*5a40*/  FMUL.FTZ R99, R82, R97 ;  /* 0x0000006152637220 */ /* 0x000fe20000410000 */
        /* <DEDUP_REMOVED lines=9> */
[----:B------:R-:W-:Y:S01]  /*5ae0*/  FMUL.FTZ R90, R42, R90 ;  /* 0x0000005a2a5a7220 */ /* 0x000fe20000410000 */
[----:B------:R-:W-:Y:S01]  /*5af0*/  FFMA.FTZ R82, R82, R85, R97 ;  /* 0x0000005552527223 */ /* 0x000fe20000010061 */
[----:B------:R-:W-:Y:S01]  /*5b00*/  FFMA.FTZ R101, R42, R84, -R99 ;  /* 0x000000542a657223 */ /* 0x000fe20000010863 */
[----:B------:R-:W-:Y:S01]  /*5b10*/  HADD2.F32 R85, -RZ, R93.H0_H0 ;  /* 0x2000005dff557230 */ /* 0x000fe20000004100 */
[----:B------:R-:W-:Y:S01]  /*5b20*/  F2FP.SATFINITE.E4M3.F32.PACK_AB_MERGE_C R12, R29, R12, RZ ;  /* 0x0000000c1d0c723e */ /* 0x000fe200048070ff */
[----:B------:R-:W-:-:S02]  /*5b30*/  HADD2.F32 R42, -RZ, R40.H0_H0 ;  /* 0x20000028ff2a7230 */ /* 0x000fc40000004100 */
[----:B------:R-:W-:Y:S01]  /*5b40*/  FFMA.FTZ R103, R83, R84, R90 ;  /* 0x0000005453677223 */ /* 0x000fe2000001005a */
[----:B------:R-:W-:Y:S02]  /*5b50*/  HADD2.F32 R34, -RZ, R14.H0_H0 ;  /* 0x2000000eff227230 */ /* 0x000fe40000004100 */
[----:B------:R-:W-:Y:S01]  /*5b60*/  FFMA.FTZ R43, R43, R92, R94 ;  /* 0x0000005c2b2b7223 */ /* 0x000fe2000001005e */
[----:B------:R-:W-:Y:S02]  /*5b70*/  HADD2.F32 R93, -RZ, R93.H1_H1 ;  /* 0x3000005dff5d7230 */ /* 0x000fe40000004100 */
[----:B------:R-:W-:Y:S01]  /*5b80*/  FMUL.FTZ R97, R42, R85 ;  /* 0x000000552a617220 */ /* 0x000fe20000410000 */
[----:B------:R-:W-:Y:S01]  /*5b90*/  HADD2.F32 R40, -RZ, R40.H1_H1 ;  /* 0x30000028ff287230 */ /* 0x000fe20000004100 */
[----:B------:R-:W-:Y:S01]  /*5ba0*/  F2FP.SATFINITE.E4M3.F32.PACK_AB_MERGE_C R28, R31, R28, RZ ;  /* 0x0000001c1f1c723e */ /* 0x000fe200048070ff */
[----:B------:R-:W-:Y:S01]  /*5bb0*/  HADD2.F32 R83, -RZ, R91.H0_H0 ;  /* 0x2000005bff537230 */ /* 0x000fe20000004100 */
[----:B------:R-:W-:Y:S01]  /*5bc0*/  F2FP.SATFINITE.E4M3.F32.PACK_AB_MERGE_C R12, R41, R30, R12 ;  /* 0x0000001e290c723e */ /* 0x000fe2000480700c */
[----:B------:R-:W-:-:S02]  /*5bd0*/  HADD2.F32 R14, -RZ, R14.H1_H1 ;  /* 0x3000000eff0e7230 */ /* 0x000fc40000004100 */
[----:B------:R-:W-:Y:S01]  /*5be0*/  FMUL.FTZ R85, R34, R85 ;  /* 0x0000005522557220 */ /* 0x000fe20000410000 */
[----:B------:R-:W-:Y:S01]  /*5bf0*/  F2FP.F16.E4M3.UNPACK_B R31, R33 ;  /* 0x00000021ff1f723e */ /* 0x000fe200020006ff */
[----:B------:R-:W-:Y:S01]  /*5c00*/  HADD2.F32 R91, -RZ, R91.H1_H1 ;  /* 0x3000005bff5b7230 */ /* 0x000fe20000004100 */
[----:B------:R-:W-:Y:S01]  /*5c10*/  F2FP.F16.E4M3.UNPACK_B R30, R11 ;  /* 0x0000000bff1e723e */ /* 0x000fe200020006ff */
[----:B------:R-:W-:Y:S01]  /*5c20*/  FMUL.FTZ R99, R40, R93 ;  /* 0x0000005d28637220 */ /* 0x000fe20000410000 */
[----:B------:R-:W-:Y:S01]  /*5c30*/  F2FP.F16.E4M3.UNPACK_B R29, R13 ;  /* 0x0000000dff1d723e */ /* 0x000fe200020006ff */
        /* <DEDUP_REMOVED lines=9> */
[----:B------:R-:W-:Y:S01]  /*5cd0*/  FFMA.FTZ R93, R40, R91, R93 ;  /* 0x0000005b285d7223 */ /* 0x000fe2000001005d */
        /* <DEDUP_REMOVED lines=56> */
[-C--:B------:R-:W-:Y:S01]  /*6060*/  FMUL.FTZ R94, R43, R92.reuse ;  /* 0x0000005c2b5e7220 */ /* 0x080fe20000410000 */
[----:B------:R-:W-:Y:S02]  /*6070*/  HADD2.F32 R90, -RZ, R90.H1_H1 ;  /* 0x3000005aff5a7230 */ /* 0x000fe40000004100 */
[----:B------:R-:W-:Y:S01]  /*6080*/  FFMA.FTZ R93, R40, R83, -R93 ;  /* 0x00000053285d7223 */ /* 0x000fe2000001085d */
[----:B------:R-:W-:Y:S02]  /*6090*/  HADD2.F32 R15, -RZ, R15.H1_H1 ;  /* 0x3000000fff0f7230 */ /* 0x000fe40000004100 */
[----:B------:R-:W-:Y:S01]  /*60a0*/  FMUL.FTZ R92, R35, R92 ;  /* 0x0000005c235c7220 */ /* 0x000fe20000410000 */
[----:B------:R-:W-:-:S02]  /*60b0*/  HADD2.F32 R84, -RZ, R9.H0_H0 ;  /* 0x20000009ff547230 */ /* 0x000fc40000004100 */
[----:B------:R-:W-:Y:S01]  /*60c0*/  FFMA.FTZ R91, R8, R83, R91 ;  /* 0x00000053085b7223 */ /* 0x000fe2000001005b */
[----:B------:R-:W-:Y:S02]  /*60d0*/  HADD2.F32 R41, -RZ, R41.H1_H1 ;  /* 0x30000029ff297230 */ /* 0x000fe40000004100 */
[----:B------:R-:W-:Y:S01]  /*60e0*/  FMUL.FTZ R98, R42, R90 ;  /* 0x0000005a2a627220 */ /* 0x000fe20000410000 */
[----:B------:R-:W-:Y:S02]  /*60f0*/  HADD2.F32 R40, -RZ, R85.H1_H1 ;  /* 0x30000055ff287230 */ /* 0x000fe40000004100 */
[-C--:B------:R-:W-:Y:S01]  /*6100*/  FFMA.FTZ R94, R35, R84.reuse, -R94 ;  /* 0x00000054235e7223 */ /* 0x080fe2000001085e */
[----:B------:R-:W-:Y:S02]  /*6110*/  HADD2.F32 R82, -RZ, R82.H1_H1 ;  /* 0x30000052ff527230 */ /* 0x000fe40000004100 */
[----:B------:R-:W-:Y:S01]  /*6120*/  FFMA.FTZ R92, R43, R84, R92 ;  /* 0x000000542b5c7223 */ /* 0x000fe2000001005c */
[----:B------:R-:W-:-:S02]  /*6130*/  HADD2.F32 R33, -RZ, R33.H1_H1 ;  /* 0x30000021ff217230 */ /* 0x000fc40000004100 */
[----:B------:R-:W-:Y:S01]  /*6140*/  FMUL.FTZ R84, R41, R40 ;  /* 0x0000002829547220 */ /* 0x000fe20000410000 */
[----:B------:R-:W-:Y:S02]  /*6150*/  HADD2.F32 R8, -RZ, R9.H1_H1 ;  /* 0x30000009ff087230 */ /* 0x000fe40000004100 */
[C---:B------:R-:W-:Y:S01]  /*6160*/  FMUL.FTZ R9, R15.reuse, R90 ;  /* 0x0000005a0f097220 */ /* 0x040fe20000410000 */
[----:B------:R-:W-:Y:S01]  /*6170*/  FFMA.FTZ R98, R15, R82, -R98 ;  /* 0x000000520f627223 */ /* 0x000fe20000010862 */
[C---:B------:R-:W-:Y:S01]  /*6180*/  FMUL.FTZ R40, R33.reuse, R40 ;  /* 0x0000002821287220 */ /* 0x040fe20000410000 */
[----:B------:R-:W-:Y:S01]  /*6190*/  F2FP.SATFINITE.E4M3.F32.PACK_AB_MERGE_C R14, R14, R97, R101 ;  /* 0x000000610e0e723e */ /* 0x000fe20004807065 */
        /* <DEDUP_REMOVED lines=8> */
[----:B------:R-:W-:-:S07]  /*6220*/  F2FP.SATFINITE.E4M3.F32.PACK_AB_MERGE_C R35, R41, R92, R42 ;  /* 0x0000005c2923723e */ /* 0x000fce000480702a */
.L_x_9848:
[----:B------:R-:W-:Y:S05]  /*6230*/  BSYNC B1 ;  /* 0x0000000000017941 */ /* 0x000fea0003800000 */
.L_x_9847:
        /* <DEDUP_REMOVED lines=10> */
.L_x_9820:
[----:B------:R-:W-:-:S13]  /*62e0*/  ISETP.NE.AND P3, PT, R23, 0x3, PT ;  /* 0x000000031700780c */ /* 0x000fda0003f65270 */
[----:B------:R-:W-:Y:S05]  /*62f0*/  @!P3 BRA `(.L_x_9849) ;  /* 0x000000000004b947 */ /* 0x000fea0003800000 */
[----:B------:R-:W-:Y:S01]  /*6300*/  BPT.TRAP 0x1 ;  /* 0x000000040000795c */ /* 0x000fe20000300000 */
.L_x_9849:
        /* <DEDUP_REMOVED lines=8> */
.L_x_10083:
[----:B------:R-:W-:Y:S05]  /*6390*/  BSYNC B1 ;  /* 0x0000000000017941 */ /* 0x000fea0003800000 */
.L_x_9850:
        /* <DEDUP_REMOVED lines=9> */
.L_x_9827:
[----:B------:R-:W-:Y:S05]  /*6430*/  BSYNC B0 ;  /* 0x0000000000007941 */ /* 0x000fea0003800000 */
.L_x_9819:
        /* <DEDUP_REMOVED lines=17> */
.L_x_9853:
[----:B------:R-:W-:Y:S05]  /*6550*/  BSYNC B0 ;  /* 0x0000000000007941 */ /* 0x000fea0003800000 */
.L_x_9852:
[----:B------:R-:W2:Y:S01]  /*6560*/  SYNCS.PHASECHK.TRANS64.TRYWAIT P5, [R86+URZ+0x19cb0], R89 ;  /* 0x019cb059560075a7 */ /* 0x000ea200080a017f */
[----:B------:R-:W-:Y:S01]  /*6570*/  BSSY B0, `(.L_x_9854) ;  /* 0x0000003000007945 */ /* 0x000fe20003800000 */
[----:B------:R-:W-:-:S03]  /*6580*/  ISETP.GE.AND P3, PT, R19, R88, PT ;  /* 0x000000581300720c */ /* 0x000fc60003f66270 */
[----:B--2---:R-:W-:Y:S10]  /*6590*/  @!P5 BRA `(.L_x_9855) ;  /* 0x000001600090d947 */ /* 0x004ff40003800000 */
.L_x_10084:
[----:B------:R-:W-:Y:S05]  /*65a0*/  BSYNC B0 ;  /* 0x0000000000007941 */ /* 0x000fea0003800000 */
.L_x_9854:
[----:B------:R-:W-:Y:S04]  /*65b0*/  BSSY B0, `(.L_x_9856) ;  /* 0x0000017000007945 */ /* 0x000fe80003800000 */
[----:B------:R-:W-:Y:S05]  /*65c0*/  @P3 BRA `(.L_x_9857) ;  /* 0x0000000000543947 */ /* 0x000fea0003800000 */
[----:B------:R-:W-:Y:S01]  /*65d0*/  ULDC UR8, c[0x0][0x2e4] ;  /* 0x0000b90000087ab9 */ /* 0x000fe20000000800 */
[----:B----4-:R-:W-:Y:S01]  /*65e0*/  IMAD.WIDE R12, R25, 0x80, R46 ;  /* 0x00000080190c7825 */ /* 0x010fe200078e022e */
[C---:B------:R-:W-:Y:S01]  /*65f0*/  ISETP.GE.AND P5, PT, R157.reuse, UR8, PT ;  /* 0x000000089d007c0c */ /* 0x040fe2000bfa6270 */
[----:B------:R-:W-:Y:S01]  /*6600*/  ULDC.64 UR4, c[0x0][0x318] ;  /* 0x0000c60000047ab9 */ /* 0x000fe20000000a00 */
[----:B------:R-:W-:Y:S01]  /*6610*/  ULDC.64 UR6, c[0x0][0x308] ;  /* 0x0000c20000067ab9 */ /* 0x000fe20000000a00 */
[----:B------:R-:W-:Y:S01]  /*6620*/  IMAD.MOV.U32 R14, RZ, RZ, R56 ;  /* 0x000000ffff0e7224 */ /* 0x000fe200078e0038 */
[----:B------:R-:W-:Y:S01]  /*6630*/  IADD3 R30, R157, 0x20, RZ ;  /* 0x000000209d1e7810 */ /* 0x000fe20007ffe0ff */
        /* <DEDUP_REMOVED lines=14> */
.L_x_9857:
[----:B------:R-:W-:Y:S05]  /*6720*/  BSYNC B0 ;  /* 0x0000000000007941 */ /* 0x000fea0003800000 */
.L_x_9856:
        /* <DEDUP_REMOVED lines=16> */
[----:B--2---:R-:W-:Y:S06]  /*6830*/  @P2 BRA `(.L_x_9858) ;  /* 0xffffffb800c02947 */ /* 0x004fec000383ffff */
.L_x_9814:
[----:B------:R-:W2:Y:S01]  /*6840*/  LDL R9, [R1+0x14] ;  /* 0x0000140001097983 */ /* 0x000ea20000100800 */
[----:B------:R-:W1:Y:S03]  /*6850*/  LDC R0, c[0x0][0x428] ;  /* 0x00010a00ff007b82 */ /* 0x000e660000000800 */
[----:B------:R-:W2:Y:S01]  /*6860*/  LDL R8, [R1+0x18] ;  /* 0x0000180001087983 */ /* 0x000ea20000100800 */
[----:B------:R-:W-:Y:S01]  /*6870*/  IMAD.MOV.U32 R57, RZ, RZ, R154 ;  /* 0x000000ffff397224 */ /* 0x000fe200078e009a */
[----:B------:R-:W-:Y:S01]  /*6880*/  BSSY B0, `(.L_x_9859) ;  /* 0x000002d000007945 */ /* 0x000fe20003800000 */
[----:B------:R-:W-:Y:S01]  /*6890*/  PLOP3.LUT P0, PT, PT, PT, PT, 0x80, 0x0 ;  /* 0x000000000000781c */ /* 0x000fe20003f0f070 */
[----:B------:R-:W-:Y:S01]  /*68a0*/  IMAD.MOV.U32 R135, RZ, RZ, RZ ;  /* 0x000000ffff877224 */ /* 0x000fe200078e00ff */
[----:B0-----:R-:W-:Y:S02]  /*68b0*/  CS2R R10, SRZ ;  /* 0x00000000000a7805 */ /* 0x001fe4000001ff00 */
[----:B------:R-:W-:-:S02]  /*68c0*/  CS2R R6, SRZ ;  /* 0x0000000000067805 */ /* 0x000fc4000001ff00 */
[----:B----4-:R-:W-:Y:S02]  /*68d0*/  CS2R R12, SRZ ;  /* 0x00000000000c7805 */ /* 0x010fe4000001ff00 */
        /* <DEDUP_REMOVED lines=13> */
[----:B-1----:R-:W-:Y:S02]  /*69b0*/  ISETP.NE.AND P1, PT, R0, 0x1, PT ;  /* 0x000000010000780c */ /* 0x002fe40003f25270 */
[----:B------:R-:W-:Y:S02]  /*69c0*/  CS2R R46, SRZ ;  /* 0x00000000002e7805 */ /* 0x000fe4000001ff00 */
[----:B------:R-:W-:Y:S02]  /*69d0*/  CS2R R48, SRZ ;  /* 0x0000000000307805 */ /* 0x000fe4000001ff00 */
[----:B------:R-:W-:Y:S02]  /*69e0*/  CS2R R50, SRZ ;  /* 0x0000000000327805 */ /* 0x000fe4000001ff00 */
[----:B------:R-:W-:Y:S01]  /*69f0*/  CS2R R52, SRZ ;  /* 0x0000000000347805 */ /* 0x000fe2000001ff00 */
[----:B------:R-:W-:-:S02]  /*6a00*/  IMAD.MOV.U32 R54, RZ, RZ, RZ ;  /* 0x000000ffff367224 */ /* 0x000fc400078e00ff */
[----:B------:R-:W-:Y:S02]  /*6a10*/  IMAD.MOV.U32 R56, RZ, RZ, RZ ;  /* 0x000000ffff387224 */ /* 0x000fe400078e00ff */
[----:B------:R-:W-:Y:S01]  /*6a20*/  IMAD.MOV.U32 R58, RZ, RZ, RZ ;  /* 0x000000ffff3a7224 */ /* 0x000fe200078e00ff */
[----:B------:R-:W0:Y:S08]  /*6a30*/  @P1 LDC R5, c[0x0][0x42c] ;  /* 0x00010b00ff051b82 */ /* 0x000e300000000800 */
[----:B------:R-:W1:Y:S01]  /*6a40*/  @P1 LDC R4, c[0x0][0x430] ;  /* 0x00010c00ff041b82 */ /* 0x000e620000000800 */
[----:B0-----:R-:W-:-:S05]  /*6a50*/  @P1 IMAD.HI.U32 R5, R154, R5, RZ ;  /* 0x000000059a051227 */ /* 0x001fca00078e00ff */
[----:B-1----:R-:W-:-:S05]  /*6a60*/  @P1 SHF.R.U32.HI R57, RZ, R4, R5 ;  /* 0x00000004ff391219 */ /* 0x002fca0000011605 */
[----:B------:R0:W-:Y:S01]  /*6a70*/  STL [R1+0x30], R57 ;  /* 0x0000303901007387 */ /* 0x0001e20000100800 */
[----:B--2---:R-:W-:Y:S02]  /*6a80*/  IADD3 R0, R8, 0x13f, -R9 ;  /* 0x0000013f08007810 */ /* 0x004fe40007ffe809 */
[----:B------:R-:W-:-:S03]  /*6a90*/  CS2R R8, SRZ ;  /* 0x0000000000087805 */ /* 0x000fc6000001ff00 */
[----:B------:R-:W-:-:S05]  /*6aa0*/  IMAD R0, R153, 0xc0, R0 ;  /* 0x000000c099007824 */ /* 0x000fca00078e0200 */
[----:B------:R-:W-:-:S04]  /*6ab0*/  SHF.R.S32.HI R3, RZ, 0x1f, R0 ;  /* 0x0000001fff037819 */ /* 0x000fc80000011400 */
[----:B------:R-:W-:Y:S01]  /*6ac0*/  LEA.HI R3, R3, R0, RZ, 0x7 ;  /* 0x0000000003037211 */ /* 0x000fe200078f38ff */
[----:B------:R-:W-:-:S03]  /*6ad0*/  IMAD.MOV.U32 R0, RZ, RZ, RZ ;  /* 0x000000ffff007224 */ /* 0x000fc600078e00ff */
[----:B------:R-:W-:-:S04]  /*6ae0*/  SHF.R.S32.HI R3, RZ, 0x7, R3 ;  /* 0x00000007ff037819 */ /* 0x000fc80000011403 */
[----:B------:R-:W-:Y:S02]  /*6af0*/  VIMNMX R88, R2, R3, PT ;  /* 0x0000000302587248 */ /* 0x000fe40003fe0100 */
[----:B------:R-:W-:Y:S02]  /*6b00*/  CS2R R2, SRZ ;  /* 0x0000000000027805 */ /* 0x000fe4000001ff00 */
[----:B------:R-:W-:Y:S01]  /*6b10*/  ISETP.GE.AND P1, PT, R88, 0x1, PT ;  /* 0x000000015800780c */ /* 0x000fe20003f26270 */
[----:B0-----:R-:W-:-:S12]  /*6b20*/  @P3 BRA `(.L_x_9860) ;  /* 0x0000000000083947 */ /* 0x001fd80003800000 */
[----:B------:R-:W0:Y:S02]  /*6b30*/  FENCE.VIEW.ASYNC.G ;  /* 0x00000000000073c6 */ /* 0x000e240000000100 */
[----:B0-----:R-:W-:Y:S06]  /*6b40*/  BAR.ARV 0xc, 0x200 ;  /* 0x0308000000007b1d */ /* 0x001fec0000002000 */
.L_x_9860:
[----:B------:R-:W-:Y:S05]  /*6b50*/  BSYNC B0 ;  /* 0x0000000000007941 */ /* 0x000fea0003800000 */
.L_x_9859:
[----:B------:R-:W-:Y:S02]  /*6b60*/  IMAD.MOV.U32 R55, RZ, RZ, RZ ;  /* 0x000000ffff377224 */ /* 0x000fe400078e00ff */
[----:B------:R-:W-:Y:S01]  /*6b70*/  IMAD.MOV.U32 R60, RZ, RZ, RZ ;  /* 0x000000ffff3c7224 */ /* 0x000fe200078e00ff */
[----:B------:R-:W-:Y:S06]  /*6b80*/  @!P1 BRA `(.L_x_9861) ;  /* 0x000000d400e49947 */ /* 0x000fec0003800000 */
        /* <DEDUP_REMOVED lines=11> */
[----:B------:R-:W-:-:S05]  /*6c40*/  IMAD R3, R3, -0x3, R0 ;  /* 0xfffffffd03037824 */ /* 0x000fca00078e0200 */
        /* <DEDUP_REMOVED lines=20> */
.L_x_9863:
[----:B------:R-:W-:Y:S05]  /*6d90*/  BSYNC B6 ;  /* 0x0000000000067941 */ /* 0x000fea0003800000 */
.L_x_9862:
        /* <DEDUP_REMOVED lines=22> */
[----:B----4-:R-:W-:Y:S02]  /*6f00*/  @P1 IMAD R6, R9, R14, RZ ;  /* 0x0000000e09061224 */ /* 0x010fe400078e02ff */
        /* <DEDUP_REMOVED lines=12> */
[----:B------:R-:W-:Y:S02]  /*6fd0*/  @P1 LEA.HI.X R9, R6, UR7, R3, 0x2, P3 ;  /* 0x0000000706091c11 */ /* 0x000fe400098f1403 */
[----:B------:R-:W-:-:S03]  /*6fe0*/  MOV R3, 0x3f800000 ;  /* 0x3f80000000037802 */ /* 0x000fc60000000f00 */
        /* <DEDUP_REMOVED lines=17> */
.L_x_9867:
[----:B-1----:R1:W2:Y:S02]  /*7100*/  SYNCS.PHASECHK.TRANS64.TRYWAIT P0, [R16+URZ+0x19c00], R3 ;  /* 0x019c0003100075a7 */ /* 0x0022a4000800017f */
[----:B--2---:R-:W-:Y:S05]  /*7110*/  @!P0 NANOSLEEP.SYNCS 0x989680 ;  /* 0x009896800000895d */ /* 0x004fea0003900000 */
[----:B------:R-:W2:Y:S02]  /*7120*/  @!P0 SYNCS.PHASECHK.TRANS64 P0, [R16+URZ+0x19c00], R3 ;  /* 0x019c0003100085a7 */ /* 0x000ea4000800007f */
[----:B--2---:R-:W-:Y:S05]  /*7130*/  @!P0 BRA `(.L_x_9867) ;  /* 0xfffffffc00f08947 */ /* 0x004fea000383ffff */
.L_x_9866:
[----:B------:R-:W-:Y:S05]  /*7140*/  BSYNC B0 ;  /* 0x0000000000007941 */ /* 0x000fea0003800000 */
.L_x_9865:
[----:B------:R-:W-:Y:S05]  /*7150*/  BRA `(.L_x_9868) ;  /* 0x0000004400f87947 */ /* 0x000fea0003800000 */
.L_x_9864:
[----:B------:R-:W0:Y:S01]  /*7160*/  S2R R4, SR_TID.X ;  /* 0x0000000000047919 */ /* 0x000e220000002100 */
[----:B------:R-:W-:Y:S01]  /*7170*/  LOP3.LUT P0, RZ, R26, 0x9f, RZ, 0xc0, !PT ;  /* 0x0000009f1aff7812 */ /* 0x000fe2000780c0ff */
[----:B------:R-:W-:Y:S01]  /*7180*/  ULDC.64 UR4, c[0x0][0x3d8] ;  /* 0x0000f60000047ab9 */ /* 0x000fe20000000a00 */
[----:B-----5:R-:W-:Y:S01]  /*7190*/  SHF.R.S32.HI R0, RZ, 0x1f, R24 ;  /* 0x0000001fff007819 */ /* 0x020fe20000011418 */
[----:B------:R-:W-:Y:S01]  /*71a0*/  ULDC.64 UR6, c[0x0][0x3e8] ;  /* 0x0000fa0000067ab9 */ /* 0x000fe20000000a00 */
[----:B------:R-:W-:Y:S01]  /*71b0*/  IMAD.WIDE.U32 R38, R24, UR4, RZ ;  /* 0x0000000418267c25 */ /* 0x000fe2000f8e00ff */
[----:B------:R-:W-:Y:S01]  /*71c0*/  BSSY B6, `(.L_x_9869) ;  /* 0x0000020000067945 */ /* 0x000fe20003800000 */
[----:B------:R-:W-:Y:S02]  /*71d0*/  SHF.R.S32.HI R50, RZ, 0x1f, R157 ;  /* 0x0000001fff327819 */ /* 0x000fe4000001149d */
        /* <DEDUP_REMOVED lines=8> */
[----:B------:R-:W-:-:S04]  /*7260*/  LEA.HI R35, R4, R4, RZ, 0x1 ;  /* 0x0000000404237211 */ /* 0x000fc800078f08ff */
[----:B------:R-:W-:-:S05]  /*7270*/  LOP3.LUT R35, R35, 0xfffffffe, RZ, 0xc0, !PT ;  /* 0xfffffffe23237812 */ /* 0x000fca00078ec0ff */
[----:B------:R-:W-:-:S04]  /*7280*/  IMAD.IADD R35, R4, 0x1, -R35 ;  /* 0x0000000104237824 */ /* 0x000fc800078e0a23 */
[----:B------:R-:W-:-:S05]  /*7290*/  IMAD.SHL.U32 R35, R35, 0x8, RZ ;  /* 0x0000000823237824 */ /* 0x000fca00078e00ff */
        /* <DEDUP_REMOVED lines=18> */
.L_x_9870:
[----:B------:R-:W-:Y:S05]  /*73c0*/  BSYNC B6 ;  /* 0x0000000000067941 */ /* 0x000fea0003800000 */
.L_x_9869:
[----:B------:R-:W2:Y:S01]  /*73d0*/  LDL R21, [R1+0x14] ;  /* 0x0000140001157983 */ /* 0x000ea20000100800 */
[----:B------:R-:W0:Y:S01]  /*73e0*/  LDC.64 R10, c[0x0][0x3d8] ;  /* 0x0000f600ff0a7b82 */ /* 0x000e220000000a00 */
[----:B------:R-:W-:Y:S02]  /*73f0*/  ULDC.U8 UR4, c[0x0][0x3f0] ;  /* 0x0000fc0000047ab9 */ /* 0x000fe40000000000 */
[----:B------:R-:W3:Y:S01]  /*7400*/  LDL R20, [R1+0x28] ;  /* 0x0000280001147983 */ /* 0x000ee20000100800 */
[----:B------:R-:W-:Y:S01]  /*7410*/  ISETP.NE.AND P0, PT, RZ, UR4, PT ;  /* 0x00000004ff007c0c */ /* 0x000fe2000bf05270 */
[----:B------:R-:W-:Y:S01]  /*7420*/  BSSY B0, `(.L_x_9871) ;  /* 0x0000449000007945 */ /* 0x000fe20003800000 */
[----:B------:R-:W-:Y:S02]  /*7430*/  SHF.R.S32.HI R3, RZ, 0x1f, R153 ;  /* 0x0000001fff037819 */ /* 0x000fe40000011499 */
[----:B------:R-:W1:Y:S03]  /*7440*/  LDC.64 R12, c[0x0][0x3e8] ;  /* 0x0000fa00ff0c7b82 */ /* 0x000e660000000a00 */
[----:B0-----:R-:W-:-:S02]  /*7450*/  IMAD R4, R3, R10, RZ ;  /* 0x0000000a03047224 */ /* 0x001fc400078e02ff */
[----:B------:R-:W-:-:S04]  /*7460*/  IMAD.WIDE.U32 R42, R153, R10, RZ ;  /* 0x0000000a992a7225 */ /* 0x000fc800078e00ff */
[-C--:B-1----:R-:W-:Y:S02]  /*7470*/  IMAD R6, R3, R12.reuse, RZ ;  /* 0x0000000c03067224 */ /* 0x082fe400078e02ff */
[----:B------:R-:W-:-:S04]  /*7480*/  IMAD.WIDE.U32 R14, R153, R12, RZ ;  /* 0x0000000c990e7225 */ /* 0x000fc800078e00ff */
[C---:B------:R-:W-:Y:S02]  /*7490*/  IMAD R3, R153.reuse, R11, R4 ;  /* 0x0000000b99037224 */ /* 0x040fe400078e0204 */
[----:B------:R-:W-:Y:S02]  /*74a0*/  IMAD R5, R153, R13, R6 ;  /* 0x0000000d99057224 */ /* 0x000fe400078e0206 */
[----:B------:R-:W-:Y:S02]  /*74b0*/  IMAD.IADD R44, R43, 0x1, R3 ;  /* 0x000000012b2c7824 */ /* 0x000fe400078e0203 */
[----:B------:R-:W-:Y:S02]  /*74c0*/  IMAD.IADD R48, R15, 0x1, R5 ;  /* 0x000000010f307824 */ /* 0x000fe400078e0205 */
[----:B--2---:R-:W-:Y:S02]  /*74d0*/  IMAD R0, R153, -0xc0, R21 ;  /* 0xffffff4099007824 */ /* 0x004fe400078e0215 */
[----:B---3--:R-:W-:-:S03]  /*74e0*/  IMAD.IADD R20, R16, 0x1, R20 ;  /* 0x0000000110147824 */ /* 0x008fc600078e0214 */
[----:B------:R-:W-:Y:S01]  /*74f0*/  VIMNMX R4, R0, 0xc0, PT ;  /* 0x000000c000047848 */ /* 0x000fe20003fe0100 */
        /* <DEDUP_REMOVED lines=41> */
[----:B------:R-:W-:Y:S01]  /*7790*/  IMAD R25, R48, 0xc0, RZ ;  /* 0x000000c030197824 */ /* 0x000fe200078e02ff */
[----:B------:R-:W-:Y:S02]  /*77a0*/  IADD3 R0, R35, 0x10, RZ ;  /* 0x0000001023007810 */ /* 0x000fe40007ffe0ff */
[----:B------:R-:W-:Y:S01]  /*77b0*/  IADD3.X R41, R45, R9, R26, P2, !PT ;  /* 0x000000092d297210 */ /* 0x000fe200017fe41a */
[----:B------:R-:W-:Y:S01]  /*77c0*/  IMAD.WIDE.U32 R42, R42, 0xc0, R38 ;  /* 0x000000c02a2a7825 */ /* 0x000fe200078e0026 */
[----:B------:R-:W-:Y:S02]  /*77d0*/  ISETP.GE.AND P4, PT, R0, UR4, PT ;  /* 0x0000000400007c0c */ /* 0x000fe4000bf86270 */
[----:B------:R-:W-:Y:S01]  /*77e0*/  CS2R R26, SRZ ;  /* 0x00000000001a7805 */ /* 0x000fe2000001ff00 */
[----:B------:R-:W-:Y:S01]  /*77f0*/  VIADD R0, R35, 0x20 ;  /* 0x0000002023007836 */ /* 0x000fe20000000000 */
[----:B------:R-:W-:Y:S01]  /*7800*/  IADD3 R34, P1, R42, UR6, RZ ;  /* 0x000000062a227c10 */ /* 0x000fe2000ff3e0ff */
[----:B------:R-:W-:-:S03]  /*7810*/  IMAD.WIDE.U32 R14, R14, 0xc0, R40 ;  /* 0x000000c00e0e7825 */ /* 0x000fc600078e0028 */
[----:B------:R-:W-:Y:S01]  /*7820*/  ISETP.GE.AND P5, PT, R0, UR4, PT ;  /* 0x0000000400007c0c */ /* 0x000fe2000bfa6270 */
[----:B------:R-:W-:Y:S01]  /*7830*/  IMAD R9, R44, 0xc0, RZ ;  /* 0x000000c02c097824 */ /* 0x000fe200078e02ff */
[----:B------:R-:W-:-:S04]  /*7840*/  IADD3 R14, P2, R14, UR8, RZ ;  /* 0x000000080e0e7c10 */ /* 0x000fc8000ff5e0ff */
        /* <DEDUP_REMOVED lines=10> */
.L_x_9874:
[----:B------:R-:W-:Y:S05]  /*78f0*/  BSYNC B1 ;  /* 0x0000000000017941 */ /* 0x000fea0003800000 */
.L_x_9873:
        /* <DEDUP_REMOVED lines=19> */
.L_x_10087:
[----:B------:R-:W-:-:S03]  /*7a30*/  UMOV UR4, 0xffffffff ;  /* 0xffffffff00047882 */ /* 0x000fc60000000000 */
[----:B------:R-:W-:Y:S05]  /*7a40*/  BRA.DIV UR4, `(.L_x_9876) ;  /* 0x0000014e049c7947 */ /* 0x000fea000b800000 */
.L_x_10090:
[----:B------:R-:W-:-:S03]  /*7a50*/  UMOV UR4, 0xffffffff ;  /* 0xffffffff00047882 */ /* 0x000fc60000000000 */
[----:B------:R-:W-:Y:S05]  /*7a60*/  BRA.DIV UR4, `(.L_x_9877) ;  /* 0x0000014e04bc7947 */ /* 0x000fea000b800000 */
.L_x_10093:
[----:B------:R-:W-:-:S03]  /*7a70*/  UMOV UR4, 0xffffffff ;  /* 0xffffffff00047882 */ /* 0x000fc60000000000 */
[----:B------:R-:W-:Y:S05]  /*7a80*/  BRA.DIV UR4, `(.L_x_9878) ;  /* 0x0000014e04dc7947 */ /* 0x000fea000b800000 */
.L_x_10096:
[----:B------:R-:W0:Y:S01]  /*7a90*/  SYNCS.PHASECHK.TRANS64.TRYWAIT P1, [R16+URZ+0x19c00], R5 ;  /* 0x019c0005100075a7 */ /* 0x000e22000802017f */
[----:B------:R-:W-:Y:S04]  /*7aa0*/  BSSY B1, `(.L_x_9879) ;  /* 0x0000002000017945 */ /* 0x000fe80003800000 */
[----:B0-----:R-:W-:Y:S05]  /*7ab0*/  @!P1 BRA `(.L_x_9880) ;  /* 0x0000014c00f89947 */ /* 0x001fea0003800000 */
.L_x_10097:
[----:B------:R-:W-:Y:S05]  /*7ac0*/  BSYNC B1 ;  /* 0x0000000000017941 */ /* 0x000fea0003800000 */
.L_x_9879:
        /* <DEDUP_REMOVED lines=10> */
[C---:B0-----:R-:W-:Y:S01]  /*7b70*/  VIADD R5, R4.reuse, 0x20 ;  /* 0x0000002004057836 */ /* 0x041fe20000000000 */
[-C--:B-1----:R-:W-:Y:S02]  /*7b80*/  ISETP.GE.AND P0, PT, R4, R0.reuse, PT ;  /* 0x000000000400720c */ /* 0x082fe40003f06270 */
[-C--:B------:R-:W-:Y:S02]  /*7b90*/  ISETP.GE.AND P1, PT, R3, R0.reuse, PT ;  /* 0x000000000300720c */ /* 0x080fe40003f26270 */
[----:B------:R-:W-:-:S09]  /*7ba0*/  ISETP.GE.AND P2, PT, R5, R0, PT ;  /* 0x000000000500720c */ /* 0x000fd20003f46270 */
[----:B------:R-:W-:Y:S05]  /*7bb0*/  @P0 BRA `(.L_x_9883) ;  /* 0x0000000400d80947 */ /* 0x000fea0003800000 */
[----:B------:R-:W0:Y:S01]  /*7bc0*/  LDS.128 R4, [R20+0xf000] ;  /* 0x00f0000014047984 */ /* 0x000e220000000c00 */
        /* <DEDUP_REMOVED lines=117> */
.L_x_9883:
[----:B------:R-:W-:Y:S05]  /*8320*/  BSYNC B1 ;  /* 0x0000000000017941 */ /* 0x000fea0003800000 */
.L_x_9882:
[----:B------:R-:W-:Y:S04]  /*8330*/  BSSY B1, `(.L_x_9884) ;  /* 0x000007c000017945 */ /* 0x000fe80003800000 */
[----:B------:R-:W-:Y:S05]  /*8340*/  @P1 BRA `(.L_x_9885) ;  /* 0x0000000400e81947 */ /* 0x000fea0003800000 */
[----:B0-----:R-:W0:Y:S01]  /*8350*/  LDS.128 R4, [R20+0x10800] ;  /* 0x0108000014047984 */ /* 0x001e220000000c00 */
        /* <DEDUP_REMOVED lines=121> */
.L_x_9885:
[----:B------:R-:W-:Y:S05]  /*8af0*/  BSYNC B1 ;  /* 0x0000000000017941 */ /* 0x000fea0003800000 */
.L_x_9884:
[----:B------:R-:W-:Y:S05]  /*8b00*/  @P2 BRA `(.L_x_9881) ;  /* 0x0000002c00682947 */ /* 0x000fea0003800000 */
[----:B01----:R-:W0:Y:S01]  /*8b10*/  LDS.128 R4, [R20+0x12000] ;  /* 0x0120000014047984 */ /* 0x003e220000000c00 */
        /* <DEDUP_REMOVED lines=118> */
.L_x_9872:
[----:B------:R-:W0:Y:S01]  /*9280*/  LDC R0, c[0x0][0x428] ;  /* 0x00010a00ff007b82 */ /* 0x000e220000000800 */
[----:B------:R-:W-:Y:S01]  /*9290*/  ISETP.GE.AND P0, PT, R19, R4, PT ;  /* 0x000000041300720c */ /* 0x000fe20003f06270 */
[----:B------:R-:W-:Y:S01]  /*92a0*/  IMAD R3, R153, 0xc0, R19 ;  /* 0x000000c099037824 */ /* 0x000fe200078e0213 */
[----:B------:R-:W-:Y:S01]  /*92b0*/  BSSY B1, `(.L_x_9886) ;  /* 0x000003b000017945 */ /* 0x000fe20003800000 */
[----:B------:R-:W-:Y:S01]  /*92c0*/  IMAD.MOV.U32 R46, RZ, RZ, R38 ;  /* 0x000000ffff2e7224 */ /* 0x000fe200078e0026 */
[----:B------:R-:W-:Y:S01]  /*92d0*/  MOV R47, R37 ;  /* 0x00000025002f7202 */ /* 0x000fe20000000f00 */
        /* <DEDUP_REMOVED lines=17> */
[----:B------:R-:W-:Y:S01]  /*93f0*/  IMAD.MOV.U32 R4, RZ, RZ, R157 ;  /* 0x000000ffff047224 */ /* 0x000fe200078e009d */
[----:B------:R-:W-:Y:S01]  /*9400*/  SHF.R.S32.HI R49, RZ, 0x1f, R19 ;  /* 0x0000001fff317819 */ /* 0x000fe20000011413 */
[----:B------:R-:W-:Y:S01]  /*9410*/  IMAD.MOV.U32 R5, RZ, RZ, R50 ;  /* 0x000000ffff057224 */ /* 0x000fe200078e0032 */
[----:B------:R-:W-:Y:S01]  /*9420*/  ULDC UR4, c[0x0][0x3d4] ;  /* 0x0000f50000047ab9 */ /* 0x000fe20000000800 */
[----:B------:R-:W-:Y:S01]  /*9430*/  ULDC.64 UR6, c[0x0][0x3c8] ;  /* 0x0000f20000067ab9 */ /* 0x000fe20000000a00 */
[----:B------:R-:W-:Y:S01]  /*9440*/  ULDC.64 UR8, c[0x0][0x3e0] ;  /* 0x0000f80000087ab9 */ /* 0x000fe20000000a00 */
[-CC-:B------:R-:W-:Y:S01]  /*9450*/  IMAD.WIDE.U32 R6, R19, R10.reuse, R4.reuse ;  /* 0x0000000a13067225 */ /* 0x180fe200078e0004 */
[----:B------:R-:W-:Y:S02]  /*9460*/  ISETP.GE.AND P3, PT, R157, UR4, PT ;  /* 0x000000049d007c0c */ /* 0x000fe4000bf66270 */
[----:B------:R-:W-:Y:S02]  /*9470*/  CS2R R28, SRZ ;  /* 0x00000000001c7805 */ /* 0x000fe4000001ff00 */
[----:B------:R-:W-:Y:S01]  /*9480*/  CS2R R30, SRZ ;  /* 0x00000000001e7805 */ /* 0x000fe2000001ff00 */
[C---:B------:R-:W-:Y:S01]  /*9490*/  IMAD R0, R49.reuse, R10, RZ ;  /* 0x0000000a31007224 */ /* 0x040fe200078e02ff */
[----:B------:R-:W-:Y:S01]  /*94a0*/  IADD3 R38, P1, R6, R38, RZ ;  /* 0x0000002606267210 */ /* 0x000fe20007f3e0ff */
[-C--:B------:R-:W-:Y:S01]  /*94b0*/  IMAD R24, R49, R12.reuse, RZ ;  /* 0x0000000c31187224 */ /* 0x080fe200078e02ff */
[----:B------:R-:W-:Y:S01]  /*94c0*/  CS2R R32, SRZ ;  /* 0x0000000000207805 */ /* 0x000fe2000001ff00 */
[----:B------:R-:W-:Y:S01]  /*94d0*/  IMAD.WIDE.U32 R4, R19, R12, R4 ;  /* 0x0000000c13047225 */ /* 0x000fe200078e0004 */
[----:B------:R-:W-:-:S02]  /*94e0*/  CS2R R34, SRZ ;  /* 0x0000000000227805 */ /* 0x000fc4000001ff00 */
[----:B------:R-:W-:Y:S01]  /*94f0*/  CS2R R26, SRZ ;  /* 0x00000000001a7805 */ /* 0x000fe2000001ff00 */
[C---:B------:R-:W-:Y:S01]  /*9500*/  IMAD R6, R19.reuse, R11, R0 ;  /* 0x0000000b13067224 */ /* 0x040fe200078e0200 */
[----:B------:R-:W-:Y:S01]  /*9510*/  IADD3 R40, P2, R4, R40, RZ ;  /* 0x0000002804287210 */ /* 0x000fe20007f5e0ff */
[----:B------:R-:W-:Y:S02]  /*9520*/  IMAD R24, R19, R13, R24 ;  /* 0x0000000d13187224 */ /* 0x000fe400078e0218 */
[----:B------:R-:W-:Y:S01]  /*9530*/  VIADD R49, R157, 0x20 ;  /* 0x000000209d317836 */ /* 0x000fe20000000000 */
[----:B------:R-:W-:Y:S01]  /*9540*/  IADD3.X R39, R37, R6, R7, P1, !PT ;  /* 0x0000000625277210 */ /* 0x000fe20000ffe407 */
[----:B------:R-:W-:Y:S01]  /*9550*/  IMAD R7, R48, 0xc0, RZ ;  /* 0x000000c030077824 */ /* 0x000fe200078e02ff */
[----:B------:R-:W-:Y:S01]  /*9560*/  IADD3.X R41, R45, R24, R5, P2, !PT ;  /* 0x000000182d297210 */ /* 0x000fe200017fe405 */
[----:B------:R-:W-:Y:S01]  /*9570*/  IMAD R5, R44, 0xc0, RZ ;  /* 0x000000c02c057824 */ /* 0x000fe200078e02ff */
[----:B------:R-:W-:Y:S01]  /*9580*/  ISETP.GE.AND P4, PT, R49, UR4, PT ;  /* 0x0000000431007c0c */ /* 0x000fe2000bf86270 */
[----:B------:R-:W-:Y:S01]  /*9590*/  IMAD.WIDE.U32 R42, R42, 0xc0, R38 ;  /* 0x000000c02a2a7825 */ /* 0x000fe200078e0026 */
[----:B------:R-:W-:-:S03]  /*95a0*/  CS2R R24, SRZ ;  /* 0x0000000000187805 */ /* 0x000fc6000001ff00 */
[----:B------:R-:W-:Y:S01]  /*95b0*/  IMAD.WIDE.U32 R14, R14, 0xc0, R40 ;  /* 0x000000c00e0e7825 */ /* 0x000fe200078e0028 */
[----:B------:R-:W-:Y:S02]  /*95c0*/  IADD3 R38, P1, R42, UR6, RZ ;  /* 0x000000062a267c10 */ /* 0x000fe4000ff3e0ff */
[----:B------:R-:W-:Y:S02]  /*95d0*/  IADD3 R14, P2, R14, UR8, RZ ;  /* 0x000000080e0e7c10 */ /* 0x000fe4000ff5e0ff */
[----:B------:R-:W-:Y:S02]  /*95e0*/  IADD3.X R39, R5, UR7, R43, P1, !PT ;  /* 0x0000000705277c10 */ /* 0x000fe40008ffe42b */
[----:B------:R-:W-:Y:S02]  /*95f0*/  CS2R R4, SRZ ;  /* 0x0000000000047805 */ /* 0x000fe4000001ff00 */
[----:B------:R-:W-:Y:S02]  /*9600*/  IADD3.X R15, R7, UR9, R15, P2, !PT ;  /* 0x00000009070f7c10 */ /* 0x000fe400097fe40f */
[----:B------:R-:W-:Y:S01]  /*9610*/  CS2R R6, SRZ ;  /* 0x0000000000067805 */ /* 0x000fe2000001ff00 */
[----:B------:R0:W5:Y:S04]  /*9620*/  @!P3 LDG.E.128 R28, desc[UR40][R38.64] ;  /* 0x00000028261cb981 */ /* 0x000168000c1e1d00 */
[----:B------:R0:W5:Y:S04]  /*9630*/  @!P4 LDG.E.128 R32, desc[UR40][R38.64+0x20] ;  /* 0x000020282620c981 */ /* 0x000168000c1e1d00 */
[----:B------:R0:W5:Y:S04]  /*9640*/  @!P3 LDG.E.128 R4, desc[UR40][R14.64] ;  /* 0x000000280e04b981 */ /* 0x000168000c1e1d00 */
[----:B------:R0:W5:Y:S02]  /*9650*/  @!P4 LDG.E.128 R24, desc[UR40][R14.64+0x20] ;  /* 0x000020280e18c981 */ /* 0x000164000c1e1d00 */
.L_x_9887:
[----:B------:R-:W-:Y:S05]  /*9660*/  BSYNC B1 ;  /* 0x0000000000017941 */ /* 0x000fea0003800000 */
.L_x_9886:
        /* <DEDUP_REMOVED lines=19> */
.L_x_10100:
[----:B------:R-:W-:-:S03]  /*97a0*/  UMOV UR4, 0xffffffff ;  /* 0xffffffff00047882 */ /* 0x000fc60000000000 */
[----:B------:R-:W-:Y:S05]  /*97b0*/  BRA.DIV UR4, `(.L_x_9889) ;  /* 0x0000013204f07947 */ /* 0x000fea000b800000 */
.L_x_10103:
[----:B------:R-:W-:-:S03]  /*97c0*/  UMOV UR4, 0xffffffff ;  /* 0xffffffff00047882 */ /* 0x000fc60000000000 */
[----:B------:R-:W-:Y:S05]  /*97d0*/  BRA.DIV UR4, `(.L_x_9890) ;  /* 0x0000013604107947 */ /* 0x000fea000b800000 */
.L_x_10106:
[----:B------:R-:W-:-:S03]  /*97e0*/  UMOV UR4, 0xffffffff ;  /* 0xffffffff00047882 */ /* 0x000fc60000000000 */
[----:B------:R-:W-:Y:S05]  /*97f0*/  BRA.DIV UR4, `(.L_x_9891) ;  /* 0x0000013604307947 */ /* 0x000fea000b800000 */
.L_x_10109:
[----:B------:R-:W0:Y:S01]  /*9800*/  SYNCS.PHASECHK.TRANS64.TRYWAIT P1, [R16+URZ+0x19c00], R9 ;  /* 0x019c0009100075a7 */ /* 0x000e22000802017f */
[----:B------:R-:W-:Y:S04]  /*9810*/  BSSY B1, `(.L_x_9892) ;  /* 0x0000002000017945 */ /* 0x000fe80003800000 */
[----:B0-----:R-:W-:Y:S05]  /*9820*/  @!P1 BRA `(.L_x_9893) ;  /* 0x00000134004c9947 */ /* 0x001fea0003800000 */
.L_x_10110:
[----:B------:R-:W-:Y:S05]  /*9830*/  BSYNC B1 ;  /* 0x0000000000017941 */ /* 0x000fea0003800000 */
.L_x_9892:
[----:B------:R-:W-:Y:S05]  /*9840*/  @P0 BRA `(.L_x_9881) ;  /* 0x0000002000180947 */ /* 0x000fea0003800000 */
[----:B------:R1:W5:Y:S01]  /*9850*/  LDL R62, [R1+0x4] ;  /* 0x00000400013e7983 */ /* 0x0003620000100800 */
[----:B------:R-:W2:Y:S03]  /*9860*/  LDC R0, c[0x0][0x3d4] ;  /* 0x0000f500ff007b82 */ /* 0x000ea60000000800 */
[----:B------:R1:W5:Y:S01]  /*9870*/  LDL R61, [R1+0xc] ;  /* 0x00000c00013d7983 */ /* 0x0003620000100800 */
[----:B------:R-:W-:-:S03]  /*9880*/  VIADD R3, R157, 0x20 ;  /* 0x000000209d037836 */ /* 0x000fc60000000000 */
[----:B------:R1:W5:Y:S01]  /*9890*/  LDL R60, [R1+0x5c] ;  /* 0x00005c00013c7983 */ /* 0x0003620000100800 */
[----:B------:R-:W-:Y:S01]  /*98a0*/  BSSY B1, `(.L_x_9894) ;  /* 0x00000fd000017945 */ /* 0x000fe20003800000 */
[-C--:B--2---:R-:W-:Y:S02]  /*98b0*/  ISETP.GE.AND P0, PT, R157, R0.reuse, PT ;  /* 0x000000009d00720c */ /* 0x084fe40003f06270 */
[----:B------:R-:W-:-:S11]  /*98c0*/  ISETP.GE.AND P1, PT, R3, R0, PT ;  /* 0x000000000300720c */ /* 0x000fd60003f26270 */
[----:B-1----:R-:W-:Y:S05]  /*98d0*/  @P0 BRA `(.L_x_9895) ;  /* 0x0000000c00e40947 */ /* 0x002fea0003800000 */
[----:B------:R-:W1:Y:S01]  /*98e0*/  S2R R11, SR_TID.X ;  /* 0x00000000000b7919 */ /* 0x000e620000002100 */
[----:B-----5:R-:W-:Y:S02]  /*98f0*/  SHF.R.U32.HI R3, RZ, 0x8, R28 ;  /* 0x00000008ff037819 */ /* 0x020fe4000001161c */
[----:B------:R-:W-:Y:S02]  /*9900*/  LOP3.LUT R8, R28, 0xff, RZ, 0xc0, !PT ;  /* 0x000000ff1c087812 */ /* 0x000fe400078ec0ff */
[----:B------:R-:W-:Y:S02]  /*9910*/  LOP3.LUT R3, R3, 0xff, RZ, 0xc0, !PT ;  /* 0x000000ff03037812 */ /* 0x000fe400078ec0ff */
[----:B0-----:R-:W-:Y:S02]  /*9920*/  SHF.R.U32.HI R9, RZ, 0x8, R29 ;  /* 0x00000008ff097819 */ /* 0x001fe4000001161d */
[----:B------:R-:W-:Y:S02]  /*9930*/  PRMT R21, R3, 0x7604, R8 ;  /* 0x0000760403157816 */ /* 0x000fe40000000008 */
[----:B------:R-:W-:-:S02]  /*9940*/  LOP3.LUT R10, R29, 0xff, RZ, 0xc0, !PT ;  /* 0x000000ff1d0a7812 */ /* 0x000fc400078ec0ff */
[----:B------:R-:W-:Y:S02]  /*9950*/  LOP3.LUT R9, R9, 0xff, RZ, 0xc0, !PT ;  /* 0x000000ff09097812 */ /* 0x000fe400078ec0ff */
[----:B------:R-:W-:Y:S02]  /*9960*/  LOP3.LUT R12, R30, 0xff, RZ, 0xc0, !PT ;  /* 0x000000ff1e0c7812 */ /* 0x000fe400078ec0ff */
[----:B------:R-:W-:Y:S02]  /*9970*/  PRMT R37, R9, 0x7604, R10 ;  /* 0x0000760409257816 */ /* 0x000fe4000000000a */
[----:B------:R-:W-:Y:S02]  /*9980*/  SHF.R.U32.HI R9, RZ, 0x8, R31 ;  /* 0x00000008ff097819 */ /* 0x000fe4000001161f */
[----:B------:R-:W-:Y:S02]  /*9990*/  LOP3.LUT R10, R31, 0xff, RZ, 0xc0, !PT ;  /* 0x000000ff1f0a7812 */ /* 0x000fe400078ec0ff */
[----:B------:R-:W-:-:S02]  /*99a0*/  LOP3.LUT R9, R9, 0xff, RZ, 0xc0, !PT ;  /* 0x000000ff09097812 */ /* 0x000fc400078ec0ff */
[----:B------:R-:W-:Y:S02]  /*99b0*/  LOP3.LUT R15, R4, 0xff, RZ, 0xc0, !PT ;  /* 0x000000ff040f7812 */ /* 0x000fe400078ec0ff */
[----:B------:R-:W-:Y:S02]  /*99c0*/  PRMT R40, R9, 0x7604, R10 ;  /* 0x0000760409287816 */ /* 0x000fe4000000000a */
[----:B------:R-:W-:Y:S02]  /*99d0*/  SHF.R.U32.HI R38, RZ, 0x8, R5 ;  /* 0x00000008ff267819 */ /* 0x000fe40000011605 */
[----:B------:R-:W-:Y:S01]  /*99e0*/  SHF.R.U32.HI R42, RZ, 0x8, R6 ;  /* 0x00000008ff2a7819 */ /* 0x000fe20000011606 */
        /* <DEDUP_REMOVED lines=18> */
[----:B------:R-:W-:Y:S01]  /*9b10*/  PRMT R42, R38, 0x7604, R41 ;  /* 0x00007604262a7816 */ /* 0x000fe20000000029 */
[----:B------:R-:W-:Y:S01]  /*9b20*/  IMAD R13, R8, 0x1800, R61 ;  /* 0x00001800080d7824 */ /* 0x000fe200078e023d */
[----:B------:R-:W-:Y:S01]  /*9b30*/  LOP3.LUT R3, R3, R60, RZ, 0x3c, !PT ;  /* 0x0000003c03037212 */ /* 0x000fe200078e3cff */
[----:B------:R-:W0:Y:S01]  /*9b40*/  LDS.128 R8, [R20+0xf000] ;  /* 0x00f0000014087984 */ /* 0x000e220000000c00 */
[----:B------:R-:W-:Y:S02]  /*9b50*/  LOP3.LUT R44, R6, 0xff, RZ, 0xc0, !PT ;  /* 0x000000ff062c7812 */ /* 0x000fe400078ec0ff */
[----:B------:R-:W-:Y:S02]  /*9b60*/  IADD3 R3, R16, R13, R3 ;  /* 0x0000000d10037210 */ /* 0x000fe40007ffe003 */
[----:B------:R-:W-:-:S02]  /*9b70*/  SHF.R.U32.HI R38, RZ, 0x10, R29 ;  /* 0x00000010ff267819 */ /* 0x000fc4000001161d */
[----:B------:R-:W-:Y:S01]  /*9b80*/  SHF.R.U32.HI R46, RZ, 0x8, R7 ;  /* 0x00000008ff2e7819 */ /* 0x000fe20000011607 */
[----:B------:R-:W1:Y:S01]  /*9b90*/  LDS.128 R12, [R3+0xf000] ;  /* 0x00f00000030c7984 */ /* 0x000e620000000c00 */
[----:B------:R-:W-:Y:S01]  /*9ba0*/  PRMT R49, R43, 0x7604, R44 ;  /* 0x000076042b317816 */ /* 0x000fe2000000002c */
[----:B------:R-:W-:Y:S01]  /*9bb0*/  IMAD.U32 R38, R38, 0x10000, RZ ;  /* 0x0001000026267824 */ /* 0x000fe200078e00ff */
[----:B------:R-:W-:Y:S02]  /*9bc0*/  SHF.R.U32.HI R43, RZ, 0x10, R5 ;  /* 0x00000010ff2b7819 */ /* 0x000fe40000011605 */
[----:B------:R-:W-:Y:S02]  /*9bd0*/  SHF.R.U32.HI R41, RZ, 0x10, R31 ;  /* 0x00000010ff297819 */ /* 0x000fe4000001161f */
[----:B------:R-:W-:Y:S02]  /*9be0*/  LOP3.LUT R47, R7, 0xff, RZ, 0xc0, !PT ;  /* 0x000000ff072f7812 */ /* 0x000fe400078ec0ff */
[----:B------:R-:W-:Y:S01]  /*9bf0*/  LOP3.LUT R46, R46, 0xff, RZ, 0xc0, !PT ;  /* 0x000000ff2e2e7812 */ /* 0x000fe200078ec0ff */
[----:B------:R-:W-:Y:S01]  /*9c00*/  IMAD.U32 R41, R41, 0x10000, RZ ;  /* 0x0001000029297824 */ /* 0x000fe200078e00ff */
        /* <DEDUP_REMOVED lines=19> */
[----:B0-----:R-:W-:-:S02]  /*9d40*/  F2FP.F16.E4M3.UNPACK_B R29, R8 ;  /* 0x00000008ff1d723e */ /* 0x001fc400020006ff */
[----:B------:R-:W-:Y:S02]  /*9d50*/  F2FP.F16.E4M3.UNPACK_B R40, R8.H1 ;  /* 0x00000008ff28723e */ /* 0x000fe400030006ff */
[-C--:B------:R-:W-:Y:S02]  /*9d60*/  F2FP.F16.E4M3.UNPACK_B R41, R11.reuse ;  /* 0x0000000bff29723e */ /* 0x080fe400020006ff */
[----:B------:R-:W-:Y:S02]  /*9d70*/  F2FP.F16.E4M3.UNPACK_B R46, R11.H1 ;  /* 0x0000000bff2e723e */ /* 0x000fe400030006ff */
[----:B------:R-:W-:Y:S02]  /*9d80*/  F2FP.F16.E4M3.UNPACK_B R50, R49 ;  /* 0x00000031ff32723e */ /* 0x000fe400020006ff */
[----:B-1----:R-:W-:Y:S02]  /*9d90*/  F2FP.F16.E4M3.UNPACK_B R8, R13 ;  /* 0x0000000dff08723e */ /* 0x002fe400020006ff */
[----:B------:R-:W-:-:S02]  /*9da0*/  F2FP.F16.E4M3.UNPACK_B R11, R43 ;  /* 0x0000002bff0b723e */ /* 0x000fc400020006ff */
        /* <DEDUP_REMOVED lines=39> */
[-C--:B------:R-:W-:Y:S01]  /*a020*/  F2FP.F16.E4M3.UNPACK_B R44, R48.reuse ;  /* 0x00000030ff2c723e */ /* 0x080fe200020006ff */
        /* <DEDUP_REMOVED lines=35> */
[----:B------:R-:W-:Y:S01]  /*a260*/  F2FP.F16.E4M3.UNPACK_B R50, R28.H1 ;  /* 0x0000001cff32723e */ /* 0x000fe200030006ff */
[----:B------:R-:W-:Y:S01]  /*a270*/  FFMA.FTZ R43, R43, R52, R53 ;  /* 0x000000342b2b7223 */ /* 0x000fe20000010035 */
[----:B------:R-:W-:Y:S01]  /*a280*/  F2FP.F16.E4M3.UNPACK_B R53, R30.H1 ;  /* 0x0000001eff35723e */ /* 0x000fe200030006ff */
[----:B------:R-:W-:Y:S01]  /*a290*/  HADD2.F32 R52, -RZ, R48.H1_H1 ;  /* 0x30000030ff347230 */ /* 0x000fe20000004100 */
[----:B------:R-:W-:Y:S01]  /*a2a0*/  F2FP.SATFINITE.E4M3.F32.PACK_AB_MERGE_C R9, R8, R9, R13 ;  /* 0x000000090809723e */ /* 0x000fe2000480700d */
        /* <DEDUP_REMOVED lines=8> */
[CC--:B------:R-:W-:Y:S01]  /*a330*/  FMUL.FTZ R49, R46.reuse, R51.reuse ;  /* 0x000000332e317220 */ /* 0x0c0fe20000410000 */
[----:B------:R-:W-:Y:S02]  /*a340*/  HADD2.F32 R45, -RZ, R45.H1_H1 ;  /* 0x3000002dff2d7230 */ /* 0x000fe40000004100 */
[-C--:B------:R-:W-:Y:S01]  /*a350*/  FMUL.FTZ R56, R46, R54.reuse ;  /* 0x000000362e387220 */ /* 0x080fe20000410000 */
[----:B------:R-:W-:Y:S02]  /*a360*/  HADD2.F32 R50, -RZ, R50.H1_H1 ;  /* 0x30000032ff327230 */ /* 0x000fe40000004100 */
[C---:B------:R-:W-:Y:S01]  /*a370*/  FFMA.FTZ R54, R47.reuse, R54, R49 ;  /* 0x000000362f367223 */ /* 0x040fe20000010031 */
[----:B------:R-:W-:Y:S01]  /*a380*/  HADD2.F32 R53, -RZ, R53.H1_H1 ;  /* 0x30000035ff357230 */ /* 0x000fe20000004100 */
[----:B------:R-:W-:Y:S01]  /*a390*/  F2FP.F16.E4M3.UNPACK_B R49, R30 ;  /* 0x0000001eff31723e */ /* 0x000fe200020006ff */
[----:B------:R-:W-:Y:S01]  /*a3a0*/  FFMA.FTZ R56, R47, R51, -R56 ;  /* 0x000000332f387223 */ /* 0x000fe20000010838 */
[----:B------:R-:W-:Y:S01]  /*a3b0*/  F2FP.F16.E4M3.UNPACK_B R47, R28 ;  /* 0x0000001cff2f723e */ /* 0x000fe200020006ff */
[----:B------:R-:W-:Y:S01]  /*a3c0*/  FFMA.FTZ R46, R48, R52, -R57 ;  /* 0x00000034302e7223 */ /* 0x000fe20000010839 */
[----:B------:R-:W-:-:S02]  /*a3d0*/  HADD2.F32 R40, -RZ, R40.H1_H1 ;  /* 0x30000028ff287230 */ /* 0x000fc40000004100 */
[----:B------:R-:W-:Y:S01]  /*a3e0*/  FFMA.FTZ R48, R48, R55, R58 ;  /* 0x0000003730307223 */ /* 0x000fe2000001003a */
[CC--:B------:R-:W-:Y:S01]  /*a3f0*/  FMUL.FTZ R28, R45.reuse, R50.reuse ;  /* 0x000000322d1c7220 */ /* 0x0c0fe20000410000 */
[-C--:B------:R-:W-:Y:S01]  /*a400*/  FMUL.FTZ R55, R45, R53.reuse ;  /* 0x000000352d377220 */ /* 0x080fe20000410000 */
[----:B------:R-:W-:Y:S02]  /*a410*/  HADD2.F32 R51, -RZ, R49.H0_H0 ;  /* 0x20000031ff337230 */ /* 0x000fe40000004100 */
        /* <DEDUP_REMOVED lines=34> */
[--C-:B------:R-:W-:Y:S02]  /*a640*/  HADD2.F32 R28, -RZ, R4.reuse.H1_H1 ;  /* 0x30000004ff1c7230 */ /* 0x100fe40000004100 */
[C---:B------:R-:W-:Y:S01]  /*a650*/  FMUL.FTZ R29, R14.reuse, R45 ;  /* 0x0000002d0e1d7220 */ /* 0x040fe20000410000 */
[-C--:B------:R-:W-:Y:S01]  /*a660*/  FMUL.FTZ R14, R14, R39.reuse ;  /* 0x000000270e0e7220 */ /* 0x080fe20000410000 */
[----:B------:R-:W-:Y:S02]  /*a670*/  F2FP.SATFINITE.E4M3.F32.PACK_AB_MERGE_C R54, R57, R54, RZ ;  /* 0x000000363936723e */ /* 0x000fe400048070ff */
[C---:B------:R-:W-:Y:S01]  /*a680*/  FFMA.FTZ R52, R10.reuse, R39, -R29 ;  /* 0x000000270a347223 */ /* 0x040fe2000001081d */
        /* <DEDUP_REMOVED lines=30> */
.L_x_9895:
[----:B------:R-:W-:Y:S05]  /*a870*/  BSYNC B1 ;  /* 0x0000000000017941 */ /* 0x000fea0003800000 */
.L_x_9894:
[----:B------:R-:W-:Y:S05]  /*a880*/  @P1 BRA `(.L_x_9881) ;  /* 0x0000001000081947 */ /* 0x000fea0003800000 */
[----:B------:R-:W2:Y:S01]  /*a890*/  LDL R51, [R1+0x58] ;  /* 0x0000580001337983 */ /* 0x000ea20000100800 */
[C---:B------:R-:W-:Y:S01]  /*a8a0*/  VIADD R13, R157.reuse, 0x20 ;  /* 0x000000209d0d7836 */ /* 0x040fe20000000000 */
[----:B-1---5:R-:W-:Y:S01]  /*a8b0*/  SHF.R.U32.HI R4, RZ, 0x8, R32 ;  /* 0x00000008ff047819 */ /* 0x022fe20000011620 */
[----:B------:R-:W-:Y:S01]  /*a8c0*/  VIADD R15, R157, 0x20 ;  /* 0x000000209d0f7836 */ /* 0x000fe20000000000 */
[----:B------:R-:W-:Y:S02]  /*a8d0*/  LOP3.LUT R3, R32, 0xff, RZ, 0xc0, !PT ;  /* 0x000000ff20037812 */ /* 0x000fe400078ec0ff */
[----:B------:R-:W-:Y:S02]  /*a8e0*/  SHF.R.S32.HI R13, RZ, 0x1f, R13 ;  /* 0x0000001fff0d7819 */ /* 0x000fe4000001140d */
[----:B------:R-:W-:Y:S02]  /*a8f0*/  LOP3.LUT R4, R4, 0xff, RZ, 0xc0, !PT ;  /* 0x000000ff04047812 */ /* 0x000fe400078ec0ff */
[----:B------:R-:W-:-:S02]  /*a900*/  LEA.HI R13, R13, R15, RZ, 0x4 ;  /* 0x0000000f0d0d7211 */ /* 0x000fc400078f20ff */
[----:B------:R-:W-:Y:S02]  /*a910*/  SHF.R.U32.HI R6, RZ, 0x8, R34 ;  /* 0x00000008ff067819 */ /* 0x000fe40000011622 */
[----:B------:R-:W-:Y:S02]  /*a920*/  SHF.R.S32.HI R13, RZ, 0x4, R13 ;  /* 0x00000004ff0d7819 */ /* 0x000fe4000001140d */
[----:B------:R-:W-:Y:S02]  /*a930*/  PRMT R12, R4, 0x7604, R3 ;  /* 0x00007604040c7816 */ /* 0x000fe40000000003 */
[----:B------:R-:W-:Y:S02]  /*a940*/  LOP3.LUT R3, R34, 0xff, RZ, 0xc0, !PT ;  /* 0x000000ff22037812 */ /* 0x000fe400078ec0ff */
[----:B------:R-:W-:Y:S02]  /*a950*/  LOP3.LUT R6, R6, 0xff, RZ, 0xc0, !PT ;  /* 0x000000ff06067812 */ /* 0x000fe400078ec0ff */
[----:B------:R-:W-:-:S02]  /*a960*/  LEA.HI R0, R0, R13, RZ, 0x1c ;  /* 0x0000000d00007211 */ /* 0x000fc400078fe0ff */
[----:B------:R-:W-:Y:S02]  /*a970*/  PRMT R21, R6, 0x7604, R3 ;  /* 0x0000760406157816 */ /* 0x000fe40000000003 */
[----:B------:R-:W-:Y:S02]  /*a980*/  SHF.R.U32.HI R10, RZ, 0x8, R24 ;  /* 0x00000008ff0a7819 */ /* 0x000fe40000011618 */
[C---:B------:R-:W-:Y:S01]  /*a990*/  LEA.HI R3, R0.reuse, R0, RZ, 0x1 ;  /* 0x0000000000037211 */ /* 0x040fe200078f08ff */
[----:B------:R-:W-:Y:S01]  /*a9a0*/  IMAD.SHL.U32 R0, R0, 0x10, RZ ;  /* 0x0000001000007824 */ /* 0x000fe200078e00ff */
[----:B------:R-:W-:Y:S02]  /*a9b0*/  SHF.R.U32.HI R11, RZ, 0x8, R33 ;  /* 0x00000008ff0b7819 */ /* 0x000fe40000011621 */
[----:B------:R-:W-:Y:S02]  /*a9c0*/  SHF.R.U32.HI R8, RZ, 0x8, R35 ;  /* 0x00000008ff087819 */ /* 0x000fe40000011623 */
[----:B0-----:R-:W-:-:S02]  /*a9d0*/  LOP3.LUT R9, R24, 0xff, RZ, 0xc0, !PT ;  /* 0x000000ff18097812 */ /* 0x001fc400078ec0ff */
[----:B------:R-:W-:Y:S02]  /*a9e0*/  LOP3.LUT R10, R10, 0xff, RZ, 0xc0, !PT ;  /* 0x000000ff0a0a7812 */ /* 0x000fe400078ec0ff */
[----:B------:R-:W-:Y:S02]  /*a9f0*/  SHF.R.S32.HI R3, RZ, 0x1, R3 ;  /* 0x00000001ff037819 */ /* 0x000fe40000011403 */
[----:B------:R-:W-:Y:S02]  /*aa00*/  LOP3.LUT R0, R62, 0x10, R0, 0xf8, !PT ;  /* 0x000000103e007812 */ /* 0x000fe400078ef800 */
[----:B------:R-:W-:Y:S01]  /*aa10*/  LOP3.LUT R7, R35, 0xff, RZ, 0xc0, !PT ;  /* 0x000000ff23077812 */ /* 0x000fe200078ec0ff */
[----:B------:R-:W-:Y:S01]  /*aa20*/  IMAD R3, R3, 0x1800, R61 ;  /* 0x0000180003037824 */ /* 0x000fe200078e023d */
[----:B------:R-:W-:Y:S02]  /*aa30*/  LOP3.LUT R4, R11, 0xff, RZ, 0xc0, !PT ;  /* 0x000000ff0b047812 */ /* 0x000fe400078ec0ff */
[----:B------:R-:W-:-:S02]  /*aa40*/  LOP3.LUT R8, R8, 0xff, RZ, 0xc0, !PT ;  /* 0x000000ff08087812 */ /* 0x000fc400078ec0ff */
[----:B------:R-:W-:Y:S02]  /*aa50*/  PRMT R31, R10, 0x7604, R9 ;  /* 0x000076040a1f7816 */ /* 0x000fe40000000009 */
[----:B------:R-:W-:Y:S02]  /*aa60*/  SHF.R.U32.HI R9, RZ, 0x8, R25 ;  /* 0x00000008ff097819 */ /* 0x000fe40000011619 */
[----:B------:R-:W-:Y:S02]  /*aa70*/  SHF.R.U32.HI R11, RZ, 0x8, R26 ;  /* 0x00000008ff0b7819 */ /* 0x000fe4000001161a */
[----:B------:R-:W-:Y:S02]  /*aa80*/  LOP3.LUT R0, R0, R60, RZ, 0x3c, !PT ;  /* 0x0000003c00007212 */ /* 0x000fe400078e3cff */
[----:B------:R-:W-:Y:S02]  /*aa90*/  PRMT R29, R8, 0x7604, R7 ;  /* 0x00007604081d7816 */ /* 0x000fe40000000007 */
[----:B------:R-:W-:-:S02]  /*aaa0*/  LOP3.LUT R8, R25, 0xff, RZ, 0xc0, !PT ;  /* 0x000000ff19087812 */ /* 0x000fc400078ec0ff */
[----:B------:R-:W-:Y:S02]  /*aab0*/  LOP3.LUT R10, R26, 0xff, RZ, 0xc0, !PT ;  /* 0x000000ff1a0a7812 */ /* 0x000fe400078ec0ff */
[----:B------:R-:W-:Y:S02]  /*aac0*/  LOP3.LUT R9, R9, 0xff, RZ, 0xc0, !PT ;  /* 0x000000ff09097812 */ /* 0x000fe400078ec0ff */
[----:B------:R-:W-:Y:S02]  /*aad0*/  LOP3.LUT R11, R11, 0xff, RZ, 0xc0, !PT ;  /* 0x000000ff0b0b7812 */ /* 0x000fe400078ec0ff */
[----:B------:R-:W-:Y:S02]  /*aae0*/  IADD3 R0, R16, R3, R0 ;  /* 0x0000000310007210 */ /* 0x000fe40007ffe000 */
[----:B------:R-:W-:Y:S02]  /*aaf0*/  LOP3.LUT R5, R33, 0xff, RZ, 0xc0, !PT ;  /* 0x000000ff21057812 */ /* 0x000fe400078ec0ff */
[----:B------:R-:W-:-:S02]  /*ab00*/  PRMT R30, R9, 0x7604, R8 ;  /* 0x00007604091e7816 */ /* 0x000fc40000000008 */
[----:B------:R-:W-:Y:S02]  /*ab10*/  PRMT R39, R11, 0x7604, R10 ;  /* 0x000076040b277816 */ /* 0x000fe4000000000a */
[----:B------:R-:W0:Y:S01]  /*ab20*/  LDS.128 R8, [R0+0xf000] ;  /* 0x00f0000000087984 */ /* 0x000e220000000c00 */
[----:B------:R-:W-:Y:S02]  /*ab30*/  PRMT R14, R4, 0x7604, R5 ;  /* 0x00007604040e7816 */ /* 0x000fe40000000005 */
[----:B------:R-:W-:Y:S02]  /*ab40*/  SHF.R.U32.HI R20, RZ, 0x8, R27 ;  /* 0x00000008ff147819 */ /* 0x000fe4000001161b */
[----:B------:R-:W-:Y:S02]  /*ab50*/  LOP3.LUT R13, R27, 0xff, RZ, 0xc0, !PT ;  /* 0x000000ff1b0d7812 */ /* 0x000fe400078ec0ff */
[----:B------:R-:W-:Y:S02]  /*ab60*/  LOP3.LUT R20, R20, 0xff, RZ, 0xc0, !PT ;  /* 0x000000ff14147812 */ /* 0x000fe400078ec0ff */
[----:B------:R-:W-:-:S02]  /*ab70*/  SHF.R.U32.HI R15, RZ, 0x10, R34 ;  /* 0x00000010ff0f7819 */ /* 0x000fc40000011622 */
[----:B------:R-:W-:Y:S02]  /*ab80*/  PRMT R43, R20, 0x7604, R13 ;  /* 0x00007604142b7816 */ /* 0x000fe4000000000d */
[----:B------:R-:W-:Y:S02]  /*ab90*/  SHF.R.U32.HI R13, RZ, 0x10, R33 ;  /* 0x00000010ff0d7819 */ /* 0x000fe40000011621 */
[----:B------:R-:W-:Y:S02]  /*aba0*/  SHF.R.U32.HI R3, RZ, 0x10, R32 ;  /* 0x00000010ff037819 */ /* 0x000fe40000011620 */
[----:B------:R-:W-:Y:S02]  /*abb0*/  LOP3.LUT R13, R13, 0xff, RZ, 0xc0, !PT ;  /* 0x000000ff0d0d7812 */ /* 0x000fe400078ec0ff */
[----:B------:R-:W-:Y:S02]  /*abc0*/  LOP3.LUT R20, R15, 0xff, RZ, 0xc0, !PT ;  /* 0x000000ff0f147812 */ /* 0x000fe400078ec0ff */
[----:B------:R-:W-:-:S02]  /*abd0*/  PRMT R15, R13, 0x7054, R14 ;  /* 0x000070540d0f7816 */ /* 0x000fc4000000000e */
[----:B------:R-:W-:Y:S02]  /*abe0*/  SHF.R.U32.HI R13, RZ, 0x10, R25 ;  /* 0x00000010ff0d7819 */ /* 0x000fe40000011619 */
[----:B------:R-:W-:Y:S02]  /*abf0*/  LOP3.LUT R3, R3, 0xff, RZ, 0xc0, !PT ;  /* 0x000000ff03037812 */ /* 0x000fe400078ec0ff */
[----:B------:R-:W-:Y:S02]  /*ac00*/  SHF.R.U32.HI R14, RZ, 0x10, R26 ;  /* 0x00000010ff0e7819 */ /* 0x000fe4000001161a */
[----:B------:R-:W-:Y:S02]  /*ac10*/  LOP3.LUT R13, R13, 0xff, RZ, 0xc0, !PT ;  /* 0x000000ff0d0d7812 */ /* 0x000fe400078ec0ff */
[----:B------:R-:W-:Y:S02]  /*ac20*/  PRMT R3, R3, 0x7054, R12 ;  /* 0x0000705403037816 */ /* 0x000fe4000000000c */
[----:B------:R-:W-:-:S02]  /*ac30*/  SHF.R.U32.HI R12, RZ, 0x10, R24 ;  /* 0x00000010ff0c7819 */ /* 0x000fc40000011618 */
[----:B------:R-:W-:Y:S02]  /*ac40*/  LOP3.LUT R14, R14, 0xff, RZ, 0xc0, !PT ;  /* 0x000000ff0e0e7812 */ /* 0x000fe400078ec0ff */
[----:B------:R-:W-:Y:S02]  /*ac50*/  PRMT R37, R13, 0x7054, R30 ;  /* 0x000070540d257816 */ /* 0x000fe4000000001e */
[----:B------:R-:W-:Y:S02]  /*ac60*/  SHF.R.U32.HI R28, RZ, 0x10, R35 ;  /* 0x00000010ff1c7819 */ /* 0x000fe40000011623 */
[----:B------:R-:W-:Y:S02]  /*ac70*/  LOP3.LUT R12, R12, 0xff, RZ, 0xc0, !PT ;  /* 0x000000ff0c0c7812 */ /* 0x000fe400078ec0ff */
[----:B------:R-:W-:Y:S02]  /*ac80*/  PRMT R41, R14, 0x7054, R39 ;  /* 0x000070540e297816 */ /* 0x000fe40000000027 */
[----:B------:R-:W-:-:S02]  /*ac90*/  PRMT R21, R20, 0x7054, R21 ;  /* 0x0000705414157816 */ /* 0x000fc40000000015 */
[----:B------:R-:W-:Y:S02]  /*aca0*/  LOP3.LUT R39, R37, 0xff000000, R25, 0xf8, !PT ;  /* 0xff00000025277812 */ /* 0x000fe400078ef819 */
[----:B------:R-:W-:Y:S02]  /*acb0*/  SHF.R.U32.HI R20, RZ, 0x10, R27 ;  /* 0x00000010ff147819 */ /* 0x000fe4000001161b */
[----:B------:R-:W-:Y:S02]  /*acc0*/  LOP3.LUT R28, R28, 0xff, RZ, 0xc0, !PT ;  /* 0x000000ff1c1c7812 */ /* 0x000fe400078ec0ff */
[----:B------:R-:W-:Y:S02]  /*acd0*/  PRMT R31, R12, 0x7054, R31 ;  /* 0x000070540c1f7816 */ /* 0x000fe4000000001f */
[----:B------:R-:W-:Y:S02]  /*ace0*/  LOP3.LUT R13, R3, 0xff000000, R32, 0xf8, !PT ;  /* 0xff000000030d7812 */ /* 0x000fe400078ef820 */
[----:B------:R-:W-:-:S02]  /*acf0*/  LOP3.LUT R32, R15, 0xff000000, R33, 0xf8, !PT ;  /* 0xff0000000f207812 */ /* 0x000fc400078ef821 */
[----:B------:R-:W-:Y:S02]  /*ad00*/  LOP3.LUT R12, R41, 0xff000000, R26, 0xf8, !PT ;  /* 0xff000000290c7812 */ /* 0x000fe400078ef81a */
[----:B------:R-:W-:Y:S02]  /*ad10*/  F2FP.F16.E4M3.UNPACK_B R41, R39 ;  /* 0x00000027ff29723e */ /* 0x000fe400020006ff */
[----:B0-----:R-:W-:Y:S02]  /*ad20*/  F2FP.F16.E4M3.UNPACK_B R26, R9 ;  /* 0x00000009ff1a723e */ /* 0x001fe400020006ff */
[----:B------:R-:W-:Y:S01]  /*ad30*/  LOP3.LUT R20, R20, 0xff, RZ, 0xc0, !PT ;  /* 0x000000ff14147812 */ /* 0x000fe200078ec0ff */
[--C-:B------:R-:W-:Y:S01]  /*ad40*/  HADD2.F32 R42, -RZ, R41.reuse.H0_H0 ;  /* 0x20000029ff2a7230 */ /* 0x100fe20000004100 */
[----:B------:R-:W-:Y:S01]  /*ad50*/  PRMT R29, R28, 0x7054, R29 ;  /* 0x000070541c1d7816 */ /* 0x000fe2000000001d */
[----:B------:R-:W-:Y:S01]  /*ad60*/  HADD2.F32 R41, -RZ, R41.H1_H1 ;  /* 0x30000029ff297230 */ /* 0x000fe20000004100 */
[----:B------:R-:W-:-:S02]  /*ad70*/  F2FP.F16.E4M3.UNPACK_B R28, R32 ;  /* 0x00000020ff1c723e */ /* 0x000fc400020006ff */
[----:B------:R-:W-:Y:S02]  /*ad80*/  PRMT R43, R20, 0x7054, R43 ;  /* 0x00007054142b7816 */ /* 0x000fe4000000002b */
[----:B------:R-:W-:Y:S01]  /*ad90*/  LOP3.LUT R3, R21, 0xff000000, R34, 0xf8, !PT ;  /* 0xff00000015037812 */ /* 0x000fe200078ef822 */
[--C-:B------:R-:W-:Y:S01]  /*ada0*/  HADD2.F32 R40, -RZ, R28.reuse.H0_H0 ;  /* 0x2000001cff287230 */ /* 0x100fe20000004100 */
[----:B------:R-:W-:Y:S01]  /*adb0*/  LOP3.LUT R43, R43, 0xff000000, R27, 0xf8, !PT ;  /* 0xff0000002b2b7812 */ /* 0x000fe200078ef81b */
[----:B------:R-:W-:Y:S01]  /*adc0*/  HADD2.F32 R33, -RZ, R28.H1_H1 ;  /* 0x3000001cff217230 */ /* 0x000fe20000004100 */
[-C--:B------:R-:W-:Y:S02]  /*add0*/  F2FP.F16.E4M3.UNPACK_B R21, R8.reuse ;  /* 0x00000008ff15723e */ /* 0x080fe400020006ff */
[----:B------:R-:W-:Y:S02]  /*ade0*/  F2FP.F16.E4M3.UNPACK_B R37, R8.H1 ;  /* 0x00000008ff25723e */ /* 0x000fe400030006ff */
[----:B------:R-:W-:-:S02]  /*adf0*/  F2FP.F16.E4M3.UNPACK_B R27, R9.H1 ;  /* 0x00000009ff1b723e */ /* 0x000fc400030006ff */
[----:B------:R-:W-:Y:S02]  /*ae00*/  F2FP.F16.E4M3.UNPACK_B R39, R39.H1 ;  /* 0x00000027ff27723e */ /* 0x000fe400030006ff */
[----:B------:R-:W-:Y:S02]  /*ae10*/  F2FP.F16.E4M3.UNPACK_B R32, R32.H1 ;  /* 0x00000020ff20723e */ /* 0x000fe400030006ff */
[----:B------:R-:W-:Y:S02]  /*ae20*/  LOP3.LUT R35, R29, 0xff000000, R35, 0xf8, !PT ;  /* 0xff0000001d237812 */ /* 0x000fe400078ef823 */
[----:B------:R-:W-:Y:S01]  /*ae30*/  LOP3.LUT R24, R31, 0xff000000, R24, 0xf8, !PT ;  /* 0xff0000001f187812 */ /* 0x000fe200078ef818 */
[--C-:B------:R-:W-:Y:S01]  /*ae40*/  HADD2.F32 R28, -RZ, R32.reuse.H0_H0 ;  /* 0x20000020ff1c7230 */ /* 0x100fe20000004100 */
[-C--:B------:R-:W-:Y:S01]  /*ae50*/  F2FP.F16.E4M3.UNPACK_B R30, R11.reuse ;  /* 0x0000000bff1e723e */ /* 0x080fe200020006ff */
[----:B------:R-:W-:Y:S01]  /*ae60*/  HADD2.F32 R32, -RZ, R32.H1_H1 ;  /* 0x30000020ff207230 */ /* 0x000fe20000004100 */
[----:B------:R-:W-:-:S02]  /*ae70*/  F2FP.F16.E4M3.UNPACK_B R38, R11.H1 ;  /* 0x0000000bff26723e */ /* 0x000fc400030006ff */
[----:B------:R-:W-:Y:S02]  /*ae80*/  F2FP.F16.E4M3.UNPACK_B R11, R10.H1 ;  /* 0x0000000aff0b723e */ /* 0x000fe400030006ff */
[----:B------:R-:W-:Y:S01]  /*ae90*/  F2FP.F16.E4M3.UNPACK_B R44, R43.H1 ;  /* 0x0000002bff2c723e */ /* 0x000fe200030006ff */
        /* <DEDUP_REMOVED lines=14> */
[C---:B------:R-:W-:Y:S01]  /*af80*/  FMUL.FTZ R45, R26.reuse, R41 ;  /* 0x000000291a2d7220 */ /* 0x040fe20000410000 */
[----:B------:R-:W-:Y:S02]  /*af90*/  HADD2.F32 R8, -RZ, R27.H0_H0 ;  /* 0x2000001bff087230 */ /* 0x000fe40000004100 */
[----:B------:R-:W-:Y:S01]  /*afa0*/  FFMA.FTZ R9, R15, R42, R9 ;  /* 0x0000002a0f097223 */ /* 0x000fe20000010009 */
[----:B------:R-:W-:Y:S01]  /*afb0*/  FMUL.FTZ R26, R26, R33 ;  /* 0x000000211a1a7220 */ /* 0x000fe20000410000 */
[----:B------:R-:W-:Y:S01]  /*afc0*/  HADD2.F32 R15, -RZ, R25.H0_H0 ;  /* 0x20000019ff0f7230 */ /* 0x000fe20000004100 */
        /* <DEDUP_REMOVED lines=8> */
[----:B------:R-:W-:Y:S01]  /*b050*/  F2FP.F16.E4M3.UNPACK_B R41, R43 ;  /* 0x0000002bff29723e */ /* 0x000fe200020006ff */
[C---:B------:R-:W-:Y:S01]  /*b060*/  FFMA.FTZ R14, R15.reuse, R28, -R42 ;  /* 0x0000001c0f0e7223 */ /* 0x040fe2000001082a */
[-C--:B------:R-:W-:Y:S01]  /*b070*/  F2FP.F16.E4M3.UNPACK_B R33, R35.reuse ;  /* 0x00000023ff21723e */ /* 0x080fe200020006ff */
[----:B------:R-:W-:Y:S01]  /*b080*/  FFMA.FTZ R15, R15, R40, R47 ;  /* 0x000000280f0f7223 */ /* 0x000fe2000001002f */
[----:B------:R-:W-:Y:S01]  /*b090*/  HADD2.F32 R40, -RZ, R39.H1_H1 ;  /* 0x30000027ff287230 */ /* 0x000fe20000004100 */
[----:B------:R-:W-:Y:S01]  /*b0a0*/  F2FP.F16.E4M3.UNPACK_B R35, R35.H1 ;  /* 0x00000023ff23723e */ /* 0x000fe200030006ff */
[----:B------:R-:W-:-:S02]  /*b0b0*/  HADD2.F32 R27, -RZ, R27.H1_H1 ;  /* 0x3000001bff1b7230 */ /* 0x000fc40000004100 */
[----:B------:R-:W-:Y:S02]  /*b0c0*/  HADD2.F32 R28, -RZ, R25.H1_H1 ;  /* 0x30000019ff1c7230 */ /* 0x000fe40000004100 */
[----:B------:R-:W-:Y:S02]  /*b0d0*/  HADD2.F32 R42, -RZ, R41.H0_H0 ;  /* 0x20000029ff2a7230 */ /* 0x000fe40000004100 */
[C---:B------:R-:W-:Y:S01]  /*b0e0*/  FMUL.FTZ R45, R27.reuse, R40 ;  /* 0x000000281b2d7220 */ /* 0x040fe20000410000 */
[----:B------:R-:W-:Y:S02]  /*b0f0*/  HADD2.F32 R25, -RZ, R30.H0_H0 ;  /* 0x2000001eff197230 */ /* 0x000fe40000004100 */
[----:B------:R-:W-:Y:S01]  /*b100*/  FMUL.FTZ R27, R27, R32 ;  /* 0x000000201b1b7220 */ /* 0x000fe20000410000 */
[----:B------:R-:W-:Y:S02]  /*b110*/  HADD2.F32 R39, -RZ, R33.H0_H0 ;  /* 0x20000021ff277230 */ /* 0x000fe40000004100 */
[----:B------:R-:W-:-:S02]  /*b120*/  HADD2.F32 R26, -RZ, R29.H0_H0 ;  /* 0x2000001dff1a7230 */ /* 0x000fc40000004100 */
[C---:B------:R-:W-:Y:S01]  /*b130*/  FMUL.FTZ R47, R25.reuse, R42 ;  /* 0x0000002a192f7220 */ /* 0x040fe20000410000 */
[----:B------:R-:W-:Y:S02]  /*b140*/  HADD2.F32 R41, -RZ, R41.H1_H1 ;  /* 0x30000029ff297230 */ /* 0x000fe40000004100 */
[-C--:B------:R-:W-:Y:S01]  /*b150*/  FMUL.FTZ R49, R25, R39.reuse ;  /* 0x0000002719317220 */ /* 0x080fe20000410000 */
[C---:B------:R-:W-:Y:S01]  /*b160*/  FFMA.FTZ R25, R28.reuse, R32, -R45 ;  /* 0x000000201c197223 */ /* 0x040fe2000001082d */
[----:B------:R-:W-:Y:S01]  /*b170*/  FFMA.FTZ R28, R28, R40, R27 ;  /* 0x000000281c1c7223 */ /* 0x000fe2000001001b */
[C---:B------:R-:W-:Y:S01]  /*b180*/  FFMA.FTZ R27, R26.reuse, R39, -R47 ;  /* 0x000000271a1b7223 */ /* 0x040fe2000001082f */
        /* <DEDUP_REMOVED lines=8> */
[C---:B------:R-:W-:Y:S01]  /*b210*/  FMUL.FTZ R50, R32.reuse, R42 ;  /* 0x0000002a20327220 */ /* 0x040fe20000410000 */
[----:B------:R-:W-:Y:S02]  /*b220*/  HADD2.F32 R33, -RZ, R34.H0_H0 ;  /* 0x20000022ff217230 */ /* 0x000fe40000004100 */
[-C--:B------:R-:W-:Y:S01]  /*b230*/  FMUL.FTZ R43, R32, R40.reuse ;  /* 0x00000028202b7220 */ /* 0x080fe20000410000 */
[----:B------:R-:W-:Y:S01]  /*b240*/  HADD2.F32 R30, -RZ, R30.H1_H1 ;  /* 0x3000001eff1e7230 */ /* 0x000fe20000004100 */
[----:B------:R-:W-:Y:S01]  /*b250*/  F2FP.SATFINITE.E4M3.F32.PACK_AB_MERGE_C R9, R8, R9, R15 ;  /* 0x000000090809723e */ /* 0x000fe2000480700f */
[----:B------:R-:W-:Y:S02]  /*b260*/  HADD2.F32 R29, -RZ, R29.H1_H1 ;  /* 0x3000001dff1d7230 */ /* 0x000fe40000004100 */
[C---:B------:R-:W-:Y:S01]  /*b270*/  FFMA.FTZ R32, R33.reuse, R40, -R50 ;  /* 0x0000002821207223 */ /* 0x040fe20000010832 */
[----:B------:R-:W-:Y:S01]  /*b280*/  FFMA.FTZ R33, R33, R42, R43 ;  /* 0x0000002a21217223 */ /* 0x000fe2000001002b */
[C---:B------:R-:W-:Y:S01]  /*b290*/  FMUL.FTZ R46, R30.reuse, R41 ;  /* 0x000000291e2e7220 */ /* 0x040fe20000410000 */
[----:B------:R-:W-:Y:S01]  /*b2a0*/  F2FP.F16.E4M3.UNPACK_B R43, R24.H1 ;  /* 0x00000018ff2b723e */ /* 0x000fe200030006ff */
[----:B------:R-:W-:Y:S01]  /*b2b0*/  FMUL.FTZ R48, R30, R39 ;  /* 0x000000271e307220 */ /* 0x000fe20000410000 */
[----:B------:R-:W-:Y:S01]  /*b2c0*/  F2FP.F16.E4M3.UNPACK_B R40, R13.H1 ;  /* 0x0000000dff28723e */ /* 0x000fe200030006ff */
[----:B------:R-:W-:Y:S01]  /*b2d0*/  FFMA.FTZ R30, R29, R39, -R46 ;  /* 0x000000271d1e7223 */ /* 0x000fe2000001082e */
[----:B------:R-:W-:-:S02]  /*b2e0*/  HADD2.F32 R42, -RZ, R35.H1_H1 ;  /* 0x30000023ff2a7230 */ /* 0x000fc40000004100 */
[----:B------:R-:W-:Y:S01]  /*b2f0*/  FFMA.FTZ R29, R29, R41, R48 ;  /* 0x000000291d1d7223 */ /* 0x000fe20000010030 */
[----:B------:R-:W-:Y:S02]  /*b300*/  HADD2.F32 R44, -RZ, R44.H1_H1 ;  /* 0x3000002cff2c7230 */ /* 0x000fe40000004100 */
[----:B------:R-:W-:Y:S02]  /*b310*/  HADD2.F32 R39, -RZ, R38.H1_H1 ;  /* 0x30000026ff277230 */ /* 0x000fe40000004100 */
[----:B------:R-:W-:Y:S02]  /*b320*/  HADD2.F32 R45, -RZ, R43.H0_H0 ;  /* 0x2000002bff2d7230 */ /* 0x000fe40000004100 */
[----:B------:R-:W-:Y:S02]  /*b330*/  HADD2.F32 R38, -RZ, R37.H0_H0 ;  /* 0x20000025ff267230 */ /* 0x000fe40000004100 */
[----:B------:R-:W-:Y:S01]  /*b340*/  FMUL.FTZ R46, R39, R44 ;  /* 0x0000002c272e7220 */ /* 0x000fe20000410000 */
[----:B------:R-:W-:-:S02]  /*b350*/  HADD2.F32 R41, -RZ, R40.H0_H0 ;  /* 0x20000028ff297230 */ /* 0x000fc40000004100 */
[----:B------:R-:W-:Y:S01]  /*b360*/  FMUL.FTZ R49, R39, R42 ;  /* 0x0000002a27317220 */ /* 0x000fe20000410000 */
[----:B------:R-:W-:Y:S02]  /*b370*/  HADD2.F32 R35, -RZ, R34.H1_H1 ;  /* 0x30000022ff237230 */ /* 0x000fe40000004100 */
[C---:B------:R-:W-:Y:S01]  /*b380*/  FMUL.FTZ R39, R38.reuse, R45 ;  /* 0x0000002d26277220 */ /* 0x040fe20000410000 */
[----:B------:R-:W-:Y:S02]  /*b390*/  HADD2.F32 R34, -RZ, R31.H0_H0 ;  /* 0x2000001fff227230 */ /* 0x000fe40000004100 */
[----:B------:R-:W-:Y:S01]  /*b3a0*/  FMUL.FTZ R38, R38, R41 ;  /* 0x0000002926267220 */ /* 0x000fe20000410000 */
[----:B------:R-:W-:Y:S02]  /*b3b0*/  HADD2.F32 R37, -RZ, R37.H1_H1 ;  /* 0x30000025ff257230 */ /* 0x000fe40000004100 */
[----:B------:R-:W-:Y:S01]  /*b3c0*/  FFMA.FTZ R52, R35, R44, R49 ;  /* 0x0000002c23347223 */ /* 0x000fe20000010031 */
[----:B------:R-:W-:-:S02]  /*b3d0*/  HADD2.F32 R40, -RZ, R40.H1_H1 ;  /* 0x30000028ff287230 */ /* 0x000fc40000004100 */
[C---:B------:R-:W-:Y:S01]  /*b3e0*/  FFMA.FTZ R45, R34.reuse, R45, R38 ;  /* 0x0000002d222d7223 */ /* 0x040fe20000010026 */
[----:B------:R-:W-:Y:S02]  /*b3f0*/  HADD2.F32 R38, -RZ, R43.H1_H1 ;  /* 0x3000002bff267230 */ /* 0x000fe40000004100 */
[----:B------:R-:W-:Y:S01]  /*b400*/  FFMA.FTZ R47, R35, R42, -R46 ;  /* 0x0000002a232f7223 */ /* 0x000fe2000001082e */
[----:B------:R-:W-:Y:S01]  /*b410*/  FFMA.FTZ R44, R34, R41, -R39 ;  /* 0x00000029222c7223 */ /* 0x000fe20000010827 */
        /* <DEDUP_REMOVED lines=73> */
.L_x_9881:
[----:B------:R-:W-:Y:S05]  /*b8b0*/  BSYNC B0 ;  /* 0x0000000000007941 */ /* 0x000fea0003800000 */
.L_x_9871:
        /* <DEDUP_REMOVED lines=8> */
.L_x_9868:
[----:B------:R-:W-:-:S13]  /*b940*/  ISETP.NE.AND P1, PT, R23, 0x3, PT ;  /* 0x000000031700780c */ /* 0x000fda0003f25270 */
[----:B------:R-:W-:Y:S05]  /*b950*/  @!P1 BRA `(.L_x_9896) ;  /* 0x0000000000049947 */ /* 0x000fea0003800000 */
[----:B------:R-:W-:Y:S01]  /*b960*/  BPT.TRAP 0x1 ;  /* 0x000000040000795c */ /* 0x000fe20000300000 */
.L_x_9896:
[----:B--2---:R-:W-:Y:S01]  /*b970*/  IMAD R0, R18, 0x8, R16 ;  /* 0x0000000812007824 */ /* 0x004fe200078e0210 */
[----:B01-3-5:R-:W-:-:S04]  /*b980*/  SHF.L.U32 R7, R22, 0x1f, RZ ;  /* 0x0000001f16077819 */ /* 0x02bfc800000006ff */
[----:B------:R0:W1:Y:S01]  /*b990*/  SYNCS.PHASECHK.TRANS64.TRYWAIT P0, [R0+URZ+0x19c30], R7 ;  /* 0x019c3007000075a7 */ /* 0x000062000800017f */
[----:B------:R-:W-:Y:S05]  /*b9a0*/  @!P1 BRA `(.L_x_9897) ;  /* 0x0000000000049947 */ /* 0x000fea0003800000 */
[----:B------:R-:W-:Y:S01]  /*b9b0*/  BPT.TRAP 0x1 ;  /* 0x000000040000795c */ /* 0x000fe20000300000 */
.L_x_9897:
[----:B------:R-:W-:Y:S01]  /*b9c0*/  VIADD R3, R16, 0x13800 ;  /* 0x0001380010037836 */ /* 0x000fe20000000000 */
[----:B------:R-:W-:Y:S01]  /*b9d0*/  LOP3.LUT R4, R36, 0x10000, RZ, 0xfc, !PT ;  /* 0x0001000024047812 */ /* 0x000fe200078efcff */
[----:B------:R-:W-:-:S03]  /*b9e0*/  IMAD.MOV.U32 R5, RZ, RZ, -0x3ffffff0 ;  /* 0xc0000010ff057424 */ /* 0x000fc600078e00ff */
[----:B------:R-:W-:-:S04]  /*b9f0*/  SHF.R.U32.HI R3, RZ, 0x4, R3 ;  /* 0x00000004ff037819 */ /* 0x000fc80000011603 */
[----:B------:R-:W-:-:S04]  /*ba00*/  LOP3.LUT R3, R3, 0x3fff, RZ, 0xc0, !PT ;  /* 0x00003fff03037812 */ /* 0x000fc800078ec0ff */
[----:B------:R-:W-:Y:S01]  /*ba10*/  LOP3.LUT R154, R3, 0x10000, RZ, 0xfc, !PT ;  /* 0x00010000039a7812 */ /* 0x000fe200078efcff */
[----:B-1----:R-:W-:Y:S06]  /*ba20*/  @P0 BRA `(.L_x_9898) ;  /* 0x0000000000080947 */ /* 0x002fec0003800000 */
[----:B------:R-:W1:Y:S02]  /*ba30*/  SYNCS.PHASECHK.TRANS64.TRYWAIT P0, [R0+URZ+0x19c30], R7 ;  /* 0x019c3007000075a7 */ /* 0x000e64000800017f */
[----:B-1----:R-:W-:Y:S05]  /*ba40*/  @!P0 BRA `(.L_x_9899) ;  /* 0x0000011000d88947 */ /* 0x002fea0003800000 */
.L_x_9898:
[----:B------:R-:W-:Y:S01]  /*ba50*/  IMAD R8, R18, 0x300, R154 ;  /* 0x0000030012087824 */ /* 0x000fe200078e029a */
[----:B------:R-:W2:Y:S01]  /*ba60*/  LDL R96, [R1+0x18] ;  /* 0x0000180001607983 */ /* 0x000ea20000100800 */
[----:B------:R-:W-:Y:S01]  /*ba70*/  IMAD.MOV.U32 R9, RZ, RZ, -0x3ffffff0 ;  /* 0xc0000010ff097424 */ /* 0x000fe200078e00ff */
[----:B------:R-:W-:Y:S05]  /*ba80*/  WARPSYNC.ALL ;  /* 0x0000000000007948 */ /* 0x000fea0003800000 */
[----:B------:R-:W-:Y:S01]  /*ba90*/  R2UR UR4, R4 ;  /* 0x00000000040472ca */ /* 0x000fe200000e0000 */
[----:B------:R-:W3:Y:S01]  /*baa0*/  LDL R98, [R1+0x14] ;  /* 0x0000140001627983 */ /* 0x000ee20000100800 */
[----:B------:R-:W-:-:S02]  /*bab0*/  R2UR UR5, R5 ;  /* 0x00000000050572ca */ /* 0x000fc400000e0000 */
[----:B------:R-:W-:Y:S01]  /*bac0*/  R2UR UR6, R8 ;  /* 0x00000000080672ca */ /* 0x000fe200000e0000 */
[----:B------:R-:W4:Y:S01]  /*bad0*/  LDL R90, [R1+0x24] ;  /* 0x00002400015a7983 */ /* 0x000f220000100800 */
[----:B------:R-:W-:Y:S01]  /*bae0*/  R2UR UR7, R9 ;  /* 0x00000000090772ca */ /* 0x000fe200000e0000 */
[----:B------:R-:W-:Y:S02]  /*baf0*/  WARPGROUP.ARRIVE ;  /* 0x00000000000079c5 */ /* 0x000fe40000000000 */
[----:B------:R-:W5:Y:S10]  /*bb00*/  LDL R91, [R1+0x20] ;  /* 0x00002000015b7983 */ /* 0x000f740000100800 */
[----:B------:R-:W-:Y:S01]  /*bb10*/  QGMMA.64x128x32.F32.E4M3.E4M3 R24, gdesc[UR4], RZ, !UPT, gsb0 ;  /* 0x01e00000041879f3 */ /* 0x000fe2000c0008ff */
[----:B------:R-:W-:-:S02]  /*bb20*/  VIADD R10, R4, 0x180 ;  /* 0x00000180040a7836 */ /* 0x000fc40000000000 */
[----:B------:R-:W-:Y:S02]  /*bb30*/  VIADD R6, R8, 0x100 ;  /* 0x0000010008067836 */ /* 0x000fe40000000000 */
[----:B------:R-:W-:Y:S02]  /*bb40*/  IMAD.MOV.U32 R11, RZ, RZ, -0x3ffffff0 ;  /* 0xc0000010ff0b7424 */ /* 0x000fe400078e00ff */
[----:B01----:R-:W-:Y:S01]  /*bb50*/  IMAD.MOV.U32 R7, RZ, RZ, -0x3ffffff0 ;  /* 0xc0000010ff077424 */ /* 0x003fe200078e00ff */
[----:B------:R-:W-:Y:S02]  /*bb60*/  R2UR UR4, R10 ;  /* 0x000000000a0472ca */ /* 0x000fe400000e0000 */
[----:B------:R-:W-:Y:S02]  /*bb70*/  R2UR UR5, R11 ;  /* 0x000000000b0572ca */ /* 0x000fe400000e0000 */
[----:B------:R-:W-:Y:S02]  /*bb80*/  R2UR UR6, R6 ;  /* 0x00000000060672ca */ /* 0x000fe400000e0000 */
[----:B------:R-:W-:Y:S01]  /*bb90*/  R2UR UR7, R7 ;  /* 0x00000000070772ca */ /* 0x000fe200000e0000 */
[----:B------:R-:W-:Y:S01]  /*bba0*/  VIADD R8, R8, 0x200 ;  /* 0x0000020008087836 */ /* 0x000fe20000000000 */
[----:B------:R-:W-:Y:S01]  /*bbb0*/  IADD3 R6, R4, 0x300, RZ ;  /* 0x0000030004067810 */ /* 0x000fe20007ffe0ff */
        /* <DEDUP_REMOVED lines=12> */
[----:B------:R-:W-:Y:S01]  /*bc80*/  ULDC UR4, c[0x0][0x988] ;  /* 0x0002620000047ab9 */ /* 0x000fe20000000800 */
[----:B----4-:R-:W-:Y:S01]  /*bc90*/  IMAD R90, R153, 0xc0, R90 ;  /* 0x000000c0995a7824 */ /* 0x010fe200078e025a */
[----:B------:R-:W-:Y:S02]  /*bca0*/  WARPGROUP.DEPBAR.LE gsb0, 0x0 ;  /* 0x00008000000079c5 */ /* 0x000fe40000010000 */
[C---:B------:R-:W-:Y:S01]  /*bcb0*/  FMUL.FTZ R109, R2.reuse, R27 ;  /* 0x0000001b026d7220 */ /* 0x040fe20000410000 */
[C---:B------:R-:W-:Y:S01]  /*bcc0*/  FMUL.FTZ R27, R2.reuse, R43 ;  /* 0x0000002b021b7220 */ /* 0x040fe20000410000 */
[----:B------:R-:W-:Y:S02]  /*bcd0*/  IMAD.MOV.U32 R43, RZ, RZ, -0x80 ;  /* 0xffffff80ff2b7424 */ /* 0x000fe400078e00ff */
[----:B------:R-:W-:Y:S02]  /*bce0*/  FMUL.FTZ R111, R2, R26 ;  /* 0x0000001a026f7220 */ /* 0x000fe40000410000 */
[----:B------:R-:W-:-:S04]  /*bcf0*/  IMAD R26, R88, R43, 0x80 ;  /* 0x00000080581a7424 */ /* 0x000fc800078e022b */
[----:B--2---:R-:W-:Y:S02]  /*bd00*/  IMAD.IADD R26, R96, 0x1, R26 ;  /* 0x00000001601a7824 */ /* 0x004fe400078e021a */
[----:B------:R-:W-:-:S03]  /*bd10*/  FMUL.FTZ R107, R2, R30 ;  /* 0x0000001e026b7220 */ /* 0x000fc60000410000 */
[----:B---3--:R-:W-:Y:S01]  /*bd20*/  IADD3 R105, -R98, 0x1, R26 ;  /* 0x0000000162697810 */ /* 0x008fe20007ffe11a */
[----:B------:R-:W0:Y:S01]  /*bd30*/  MUFU.TANH R111, R111 ;  /* 0x0000006f006f7308 */ /* 0x000e220000002400 */
[----:B------:R-:W-:-:S03]  /*bd40*/  FMUL.FTZ R103, R2, R31 ;  /* 0x0000001f02677220 */ /* 0x000fc60000410000 */
[----:B-----5:R-:W-:-:S04]  /*bd50*/  IMAD R105, R91, -0x2, R105 ;  /* 0xfffffffe5b697824 */ /* 0x020fc800078e0269 */
[----:B------:R-:W1:Y:S01]  /*bd60*/  MUFU.TANH R109, R109 ;  /* 0x0000006d006d7308 */ /* 0x000e620000002400 */
[----:B------:R-:W-:Y:S01]  /*bd70*/  IMAD R92, R91, -0x2, R26 ;  /* 0xfffffffe5b5c7824 */ /* 0x000fe200078e021a */
[----:B------:R-:W-:Y:S01]  /*bd80*/  IADD3 R43, R105, 0x8, R90 ;  /* 0x00000008692b7810 */ /* 0x000fe20007ffe05a */
[----:B------:R-:W-:-:S05]  /*bd90*/  FMUL.FTZ R101, R2, R34 ;  /* 0x0000002202657220 */ /* 0x000fca0000410000 */
[----:B------:R-:W2:Y:S01]  /*bda0*/  MUFU.TANH R107, R107 ;  /* 0x0000006b006b7308 */ /* 0x000ea20000002400 */
[----:B------:R-:W-:Y:S01]  /*bdb0*/  VIMNMX R30, R92, R43, PT ;  /* 0x0000002b5c1e7248 */ /* 0x000fe20003fe0100 */
[----:B------:R-:W-:-:S06]  /*bdc0*/  FMUL.FTZ R99, R2, R35 ;  /* 0x0000002302637220 */ /* 0x000fcc0000410000 */
[----:B------:R-:W3:Y:S01]  /*bdd0*/  MUFU.TANH R103, R103 ;  /* 0x0000006700677308 */ /* 0x000ee20000002400 */
[----:B------:R-:W-:Y:S01]  /*bde0*/  ISETP.GT.AND P0, PT, R30, RZ, PT ;  /* 0x000000ff1e00720c */ /* 0x000fe20003f04270 */
[----:B------:R-:W-:Y:S01]  /*bdf0*/  FMUL.FTZ R97, R2, R38 ;  /* 0x0000002602617220 */ /* 0x000fe20000410000 */
[----:B------:R-:W-:-:S05]  /*be00*/  ISETP.GT.AND P2, PT, R30, 0x1, PT ;  /* 0x000000011e00780c */ /* 0x000fca0003f44270 */
[----:B------:R-:W4:Y:S01]  /*be10*/  MUFU.TANH R101, R101 ;  /* 0x0000006500657308 */ /* 0x000f220000002400 */
[----:B------:R-:W-:Y:S01]  /*be20*/  ISETP.GT.AND P3, PT, R30, 0x8, PT ;  /* 0x000000081e00780c */ /* 0x000fe20003f64270 */
[----:B------:R-:W-:Y:S01]  /*be30*/  FMUL.FTZ R89, R2, R39 ;  /* 0x0000002702597220 */ /* 0x000fe20000410000 */
[----:B0-----:R-:W-:Y:S02]  /*be40*/  FSEL R111, R111, -INF , P0 ;  /* 0xff8000006f6f7808 */ /* 0x001fe40000000000 */
[----:B-1----:R-:W-:-:S03]  /*be50*/  FSEL R109, R109, -INF , P2 ;  /* 0xff8000006d6d7808 */ /* 0x002fc60001000000 */
[----:B------:R-:W0:Y:S01]  /*be60*/  MUFU.TANH R99, R99 ;  /* 0x0000006300637308 */ /* 0x000e220000002400 */
[----:B------:R-:W-:Y:S01]  /*be70*/  ISETP.GT.AND P0, PT, R30, 0x9, PT ;  /* 0x000000091e00780c */ /* 0x000fe20003f04270 */
[----:B------:R-:W-:Y:S01]  /*be80*/  FMUL.FTZ R31, R2, R42 ;  /* 0x0000002a021f7220 */ /* 0x000fe20000410000 */
[----:B--2---:R-:W-:Y:S02]  /*be90*/  FSEL R107, R107, -INF , P3 ;  /* 0xff8000006b6b7808 */ /* 0x004fe40001800000 */
[----:B------:R-:W-:-:S03]  /*bea0*/  FMNMX.FTZ R26, R111, R109, !PT ;  /* 0x0000006d6f1a7209 */ /* 0x000fc60007810000 */
[----:B------:R-:W1:Y:S01]  /*beb0*/  MUFU.TANH R97, R97 ;  /* 0x0000006100617308 */ /* 0x000e620000002400 */
[----:B------:R-:W-:Y:S02]  /*bec0*/  ISETP.GT.AND P2, PT, R30, 0x10, PT ;  /* 0x000000101e00780c */ /* 0x000fe40003f44270 */
[----:B---3--:R-:W-:Y:S02]  /*bed0*/  FSEL R103, R103, -INF , P0 ;  /* 0xff80000067677808 */ /* 0x008fe40000000000 */
[----:B------:R-:W-:-:S03]  /*bee0*/  FMNMX.FTZ R26, R107, R26, !PT ;  /* 0x0000001a6b1a7209 */ /* 0x000fc60007810000 */
[----:B------:R-:W2:Y:S01]  /*bef0*/  MUFU.TANH R89, R89 ;  /* 0x0000005900597308 */ /* 0x000ea20000002400 */
[----:B------:R-:W-:Y:S01]  /*bf00*/  ISETP.GT.AND P0, PT, R30, 0x11, PT ;  /* 0x000000111e00780c */ /* 0x000fe20003f04270 */
[----:B------:R-:W-:Y:S01]  /*bf10*/  FMUL.FTZ R39, R2, R46 ;  /* 0x0000002e02277220 */ /* 0x000fe20000410000 */
[----:B----4-:R-:W-:Y:S02]  /*bf20*/  FSEL R101, R101, -INF , P2 ;  /* 0xff80000065657808 */ /* 0x010fe40001000000 */
[----:B------:R-:W-:-:S03]  /*bf30*/  FMNMX.FTZ R26, R103, R26, !PT ;  /* 0x0000001a671a7209 */ /* 0x000fc60007810000 */
[----:B------:R-:W3:Y:S01]  /*bf40*/  MUFU.TANH R31, R31 ;  /* 0x0000001f001f7308 */ /* 0x000ee20000002400 */
[----:B------:R-:W-:Y:S01]  /*bf50*/  ISETP.GT.AND P2, PT, R30, 0x18, PT ;  /* 0x000000181e00780c */ /* 0x000fe20003f44270 */
[----:B------:R-:W-:Y:S01]  /*bf60*/  FMUL.FTZ R35, R2, R47 ;  /* 0x0000002f02237220 */ /* 0x000fe20000410000 */
[----:B0-----:R-:W-:Y:S02]  /*bf70*/  FSEL R99, R99, -INF , P0 ;  /* 0xff80000063637808 */ /* 0x001fe40000000000 */
[----:B------:R-:W-:-:S03]  /*bf80*/  FMNMX.FTZ R26, R101, R26, !PT ;  /* 0x0000001a651a7209 */ /* 0x000fc60007810000 */
[----:B------:R-:W0:Y:S01]  /*bf90*/  MUFU.TANH R27, R27 ;  /* 0x0000001b001b7308 */ /* 0x000e220000002400 */
[C---:B------:R-:W-:Y:S01]  /*bfa0*/  FMUL.FTZ R3, R2.reuse, R24 ;  /* 0x0000001802037220 */ /* 0x040fe20000410000 */
[----:B------:R-:W-:Y:S01]  /*bfb0*/  FMUL.FTZ R24, R2, R41 ;  /* 0x0000002902187220 */ /* 0x000fe20000410000 */
[----:B------:R-:W-:Y:S01]  /*bfc0*/  ISETP.GT.AND P0, PT, R30, 0x19, PT ;  /* 0x000000191e00780c */ /* 0x000fe20003f04270 */
[C---:B------:R-:W-:Y:S01]  /*bfd0*/  FMUL.FTZ R41, R2.reuse, R50 ;  /* 0x0000003202297220 */ /* 0x040fe20000410000 */
[----:B-1----:R-:W-:Y:S02]  /*bfe0*/  FSEL R97, R97, -INF , P2 ;  /* 0xff80000061617808 */ /* 0x002fe40001000000 */
[----:B------:R-:W-:Y:S01]  /*bff0*/  FMNMX.FTZ R26, R99, R26, !PT ;  /* 0x0000001a631a7209 */ /* 0x000fe20007810000 */
[----:B------:R-:W1:Y:S01]  /*c000*/  MUFU.TANH R39, R39 ;  /* 0x0000002700277308 */ /* 0x000e620000002400 */
[C---:B------:R-:W-:Y:S01]  /*c010*/  FMUL.FTZ R9, R2.reuse, R28 ;  /* 0x0000001c02097220 */ /* 0x040fe20000410000 */
[----:B------:R-:W-:Y:S01]  /*c020*/  FMUL.FTZ R28, R2, R45 ;  /* 0x0000002d021c7220 */ /* 0x000fe20000410000 */
[----:B------:R-:W-:Y:S01]  /*c030*/  ISETP.GT.AND P2, PT, R30, 0x20, PT ;  /* 0x000000201e00780c */ /* 0x000fe20003f44270 */
[----:B------:R-:W-:Y:S01]  /*c040*/  FMUL.FTZ R45, R2, R51 ;  /* 0x00000033022d7220 */ /* 0x000fe20000410000 */
[----:B--2---:R-:W-:-:S02]  /*c050*/  FSEL R89, R89, -INF , P0 ;  /* 0xff80000059597808 */ /* 0x004fc40000000000 */
[----:B------:R-:W-:Y:S01]  /*c060*/  FMNMX.FTZ R34, R97, R26, !PT ;  /* 0x0000001a61227209 */ /* 0x000fe20007810000 */
        /* <DEDUP_REMOVED lines=8> */
[----:B------:R-:W-:Y:S01]  /*c0f0*/  ISETP.GT.AND P2, PT, R30, 0x28, PT ;  /* 0x000000281e00780c */ /* 0x000fe20003f44270 */
[----:B------:R-:W-:Y:S01]  /*c100*/  FMUL.FTZ R47, R2, R55 ;  /* 0x00000037022f7220 */ /* 0x000fe20000410000 */
[----:B0-----:R-:W-:-:S02]  /*c110*/  FSEL R27, R27, -INF , P0 ;  /* 0xff8000001b1b7808 */ /* 0x001fc40000000000 */
[----:B------:R-:W-:-:S03]  /*c120*/  FMNMX.FTZ R34, R31, R34, !PT ;  /* 0x000000221f227209 */ /* 0x000fc60007810000 */
[----:B------:R-:W0:Y:S01]  /*c130*/  MUFU.TANH R45, R45 ;  /* 0x0000002d002d7308 */ /* 0x000e220000002400 */
[C---:B------:R-:W-:Y:S01]  /*c140*/  FMUL.FTZ R15, R2.reuse, R36 ;  /* 0x00000024020f7220 */ /* 0x040fe20000410000 */
[----:B------:R-:W-:Y:S01]  /*c150*/  FMUL.FTZ R36, R2, R53 ;  /* 0x0000003502247220 */ /* 0x000fe20000410000 */
[----:B------:R-:W-:Y:S01]  /*c160*/  ISETP.GT.AND P0, PT, R30, 0x29, PT ;  /* 0x000000291e00780c */ /* 0x000fe20003f04270 */
[----:B------:R-:W-:Y:S01]  /*c170*/  FMUL.FTZ R53, R2, R58 ;  /* 0x0000003a02357220 */ /* 0x000fe20000410000 */
[----:B-1----:R-:W-:Y:S02]  /*c180*/  FSEL R39, R39, -INF , P2 ;  /* 0xff80000027277808 */ /* 0x002fe40001000000 */
[----:B------:R-:W-:Y:S01]  /*c190*/  FMNMX.FTZ R34, R27, R34, !PT ;  /* 0x000000221b227209 */ /* 0x000fe20007810000 */
[----:B------:R-:W1:Y:S01]  /*c1a0*/  MUFU.TANH R49, R49 ;  /* 0x0000003100317308 */ /* 0x000e620000002400 */
[----:B------:R-:W-:Y:S01]  /*c1b0*/  ISETP.GT.AND P2, PT, R30, 0x30, PT ;  /* 0x000000301e00780c */ /* 0x000fe20003f44270 */
[----:B------:R-:W-:Y:S01]  /*c1c0*/  FMUL.FTZ R51, R2, R59 ;  /* 0x0000003b02337220 */ /* 0x000fe20000410000 */
[----:B--2---:R-:W-:-:S02]  /*c1d0*/  FSEL R35, R35, -INF , P0 ;  /* 0xff80000023237808 */ /* 0x004fc40000000000 */
[----:B------:R-:W-:-:S03]  /*c1e0*/  FMNMX.FTZ R34, R39, R34, !PT ;  /* 0x0000002227227209 */ /* 0x000fc60007810000 */
        /* <DEDUP_REMOVED lines=38> */
[----:B------:R-:W-:Y:S02]  /*c450*/  ISETP.GT.AND P2, PT, R30, 0x50, PT ;  /* 0x000000501e00780c */ /* 0x000fe40003f44270 */
[----:B--2---:R-:W-:-:S02]  /*c460*/  FSEL R55, R55, -INF , P0 ;  /* 0xff80000037377808 */ /* 0x004fc40000000000 */
[----:B------:R-:W-:-:S03]  /*c470*/  FMNMX.FTZ R38, R57, R38, !PT ;  /* 0x0000002639267209 */ /* 0x000fc60007810000 */
[----:B------:R1:W2:Y:S01]  /*c480*/  MUFU.TANH R67, R71 ;  /* 0x0000004700437308 */ /* 0x0002a20000002400 */
[----:B------:R-:W-:Y:S01]  /*c490*/  FMUL.FTZ R75, R2, R75 ;  /* 0x0000004b024b7220 */ /* 0x000fe20000410000 */
[----:B------:R-:W-:Y:S02]  /*c4a0*/  ISETP.GT.AND P0, PT, R30, 0x51, PT ;  /* 0x000000511e00780c */ /* 0x000fe40003f04270 */
[----:B---3--:R-:W-:Y:S02]  /*c4b0*/  FSEL R63, R63, -INF , P2 ;  /* 0xff8000003f3f7808 */ /* 0x008fe40001000000 */
[----:B------:R-:W-:Y:S02]  /*c4c0*/  FMNMX.FTZ R38, R55, R38, !PT ;  /* 0x0000002637267209 */ /* 0x000fe40007810000 */
[----:B------:R-:W3:Y:S01]  /*c4d0*/  MUFU.TANH R74, R74 ;  /* 0x0000004a004a7308 */ /* 0x000ee20000002400 */
[----:B------:R-:W-:Y:S01]  /*c4e0*/  FMUL.FTZ R78, R2, R78 ;  /* 0x0000004e024e7220 */ /* 0x000fe20000410000 */
[----:B------:R-:W-:-:S02]  /*c4f0*/  ISETP.GT.AND P2, PT, R30, 0x58, PT ;  /* 0x000000581e00780c */ /* 0x000fc40003f44270 */
[----:B0-----:R-:W-:Y:S02]  /*c500*/  FSEL R59, R59, -INF , P0 ;  /* 0xff8000003b3b7808 */ /* 0x001fe40000000000 */
[----:B------:R-:W-:Y:S02]  /*c510*/  FMNMX.FTZ R38, R63, R38, !PT ;  /* 0x000000263f267209 */ /* 0x000fe40007810000 */
[----:B------:R-:W0:Y:S01]  /*c520*/  MUFU.TANH R75, R75 ;  /* 0x0000004b004b7308 */ /* 0x000e220000002400 */
[----:B------:R-:W-:Y:S01]  /*c530*/  FMUL.FTZ R79, R2, R79 ;  /* 0x0000004f024f7220 */ /* 0x000fe20000410000 */
[----:B------:R-:W-:Y:S02]  /*c540*/  ISETP.GT.AND P0, PT, R30, 0x59, PT ;  /* 0x000000591e00780c */ /* 0x000fe40003f04270 */
[----:B-1----:R-:W-:Y:S02]  /*c550*/  FSEL R71, R26, -INF , P2 ;  /* 0xff8000001a477808 */ /* 0x002fe40001000000 */
[----:B------:R-:W-:-:S02]  /*c560*/  FMNMX.FTZ R38, R59, R38, !PT ;  /* 0x000000263b267209 */ /* 0x000fc40007810000 */
[----:B------:R-:W1:Y:S01]  /*c570*/  MUFU.TANH R78, R78 ;  /* 0x0000004e004e7308 */ /* 0x000e620000002400 */
[----:B------:R-:W-:Y:S01]  /*c580*/  FMUL.FTZ R82, R2, R82 ;  /* 0x0000005202527220 */ /* 0x000fe20000410000 */
[----:B------:R-:W-:Y:S02]  /*c590*/  ISETP.GT.AND P2, PT, R30, 0x60, PT ;  /* 0x000000601e00780c */ /* 0x000fe40003f44270 */
[----:B--2---:R-:W-:Y:S02]  /*c5a0*/  FSEL R67, R67, -INF , P0 ;  /* 0xff80000043437808 */ /* 0x004fe40000000000 */
[----:B------:R-:W-:Y:S02]  /*c5b0*/  FMNMX.FTZ R38, R71, R38, !PT ;  /* 0x0000002647267209 */ /* 0x000fe40007810000 */
[----:B------:R3:W2:Y:S01]  /*c5c0*/  MUFU.TANH R34, R79 ;  /* 0x0000004f00227308 */ /* 0x0006a20000002400 */
[C---:B------:R-:W-:Y:S01]  /*c5d0*/  FMUL.FTZ R83, R2.reuse, R83 ;  /* 0x0000005302537220 */ /* 0x040fe20000410000 */
[----:B------:R-:W-:Y:S01]  /*c5e0*/  FMNMX.FTZ R38, R67, R38, !PT ;  /* 0x0000002643267209 */ /* 0x000fe20007810000 */
[----:B------:R-:W-:Y:S01]  /*c5f0*/  FMUL.FTZ R86, R2, R86 ;  /* 0x0000005602567220 */ /* 0x000fe20000410000 */
[----:B------:R-:W-:-:S04]  /*c600*/  ISETP.GT.AND P0, PT, R30, 0x61, PT ;  /* 0x000000611e00780c */ /* 0x000fc80003f04270 */
[----:B------:R-:W4:Y:S01]  /*c610*/  MUFU.TANH R82, R82 ;  /* 0x0000005200527308 */ /* 0x000f220000002400 */
[----:B---3--:R-:W-:Y:S02]  /*c620*/  FSEL R79, R74, -INF , P2 ;  /* 0xff8000004a4f7808 */ /* 0x008fe40001000000 */
[----:B------:R-:W-:Y:S02]  /*c630*/  ISETP.GT.AND P2, PT, R30, 0x68, PT ;  /* 0x000000681e00780c */ /* 0x000fe40003f44270 */
[----:B------:R-:W-:Y:S01]  /*c640*/  FMNMX.FTZ R26, R79, R38, !PT ;  /* 0x000000264f1a7209 */ /* 0x000fe20007810000 */
[----:B------:R-:W-:Y:S01]  /*c650*/  FMUL.FTZ R38, R2, R87 ;  /* 0x0000005702267220 */ /* 0x000fe20000410000 */
[----:B0-----:R-:W-:Y:S01]  /*c660*/  FSEL R75, R75, -INF , P0 ;  /* 0xff8000004b4b7808 */ /* 0x001fe20000000000 */
[----:B------:R2:W0:Y:S01]  /*c670*/  MUFU.TANH R93, R83 ;  /* 0x00000053005d7308 */ /* 0x0004220000002400 */
[----:B------:R-:W-:Y:S02]  /*c680*/  ISETP.GT.AND P0, PT, R30, 0x69, PT ;  /* 0x000000691e00780c */ /* 0x000fe40003f04270 */
[----:B-1----:R-:W-:-:S02]  /*c690*/  FSEL R87, R78, -INF , P2 ;  /* 0xff8000004e577808 */ /* 0x002fc40001000000 */
[----:B------:R-:W-:-:S03]  /*c6a0*/  FMNMX.FTZ R26, R75, R26, !PT ;  /* 0x0000001a4b1a7209 */ /* 0x000fc60007810000 */
[----:B------:R-:W1:Y:S01]  /*c6b0*/  MUFU.TANH R86, R86 ;  /* 0x0000005600567308 */ /* 0x000e620000002400 */
[----:B--2---:R-:W-:Y:S02]  /*c6c0*/  FSEL R83, R34, -INF , P0 ;  /* 0xff80000022537808 */ /* 0x004fe40000000000 */
[----:B------:R-:W-:Y:S02]  /*c6d0*/  ISETP.GT.AND P2, PT, R30, 0x70, PT ;  /* 0x000000701e00780c */ /* 0x000fe40003f44270 */
[----:B------:R-:W-:-:S03]  /*c6e0*/  FMNMX.FTZ R34, R87, R26, !PT ;  /* 0x0000001a57227209 */ /* 0x000fc60007810000 */
[----:B------:R-:W2:Y:S01]  /*c6f0*/  MUFU.TANH R38, R38 ;  /* 0x0000002600267308 */ /* 0x000ea20000002400 */
[----:B------:R-:W-:Y:S02]  /*c700*/  ISETP.GT.AND P0, PT, R30, 0x71, PT ;  /* 0x000000711e00780c */ /* 0x000fe40003f04270 */
[----:B----4-:R-:W-:Y:S02]  /*c710*/  FSEL R91, R82, -INF , P2 ;  /* 0xff800000525b7808 */ /* 0x010fe40001000000 */
[----:B------:R-:W-:Y:S02]  /*c720*/  FMNMX.FTZ R34, R83, R34, !PT ;  /* 0x0000002253227209 */ /* 0x000fe40007810000 */
[----:B------:R-:W-:Y:S02]  /*c730*/  ISETP.GT.AND P2, PT, R30, 0x78, PT ;  /* 0x000000781e00780c */ /* 0x000fe40003f44270 */
[----:B0-----:R-:W-:Y:S02]  /*c740*/  FSEL R93, R93, -INF , P0 ;  /* 0xff8000005d5d7808 */ /* 0x001fe40000000000 */
[----:B------:R-:W-:-:S02]  /*c750*/  FMNMX.FTZ R34, R91, R34, !PT ;  /* 0x000000225b227209 */ /* 0x000fc40007810000 */
[----:B------:R-:W-:Y:S01]  /*c760*/  ISETP.GT.AND P0, PT, R30, 0x79, PT ;  /* 0x000000791e00780c */ /* 0x000fe20003f04270 */
[----:B------:R-:W-:Y:S01]  /*c770*/  FMUL.FTZ R30, R2, R61 ;  /* 0x0000003d021e7220 */ /* 0x000fe20000410000 */
[----:B-1----:R-:W-:Y:S02]  /*c780*/  FSEL R61, R86, -INF , P2 ;  /* 0xff800000563d7808 */ /* 0x002fe40001000000 */
[----:B------:R-:W-:Y:S02]  /*c790*/  FMNMX.FTZ R34, R93, R34, !PT ;  /* 0x000000225d227209 */ /* 0x000fe40007810000 */
[----:B--2---:R-:W-:Y:S02]  /*c7a0*/  FSEL R95, R38, -INF , P0 ;  /* 0xff800000265f7808 */ /* 0x004fe40000000000 */
[----:B------:R-:W-:-:S04]  /*c7b0*/  FMNMX.FTZ R38, R61, R34, !PT ;  /* 0x000000223d267209 */ /* 0x000fc80007810000 */
[----:B------:R-:W-:-:S05]  /*c7c0*/  FMNMX.FTZ R42, R95, R38, !PT ;  /* 0x000000265f2a7209 */ /* 0x000fca0007810000 */
[----:B------:R-:W0:Y:S01]  /*c7d0*/  SHFL.BFLY PT, R43, R42, 0x2, 0x1f ;  /* 0x0c401f002a2b7f89 */ /* 0x000e2200000e0000 */
[C---:B------:R-:W-:Y:S01]  /*c7e0*/  FMUL.FTZ R26, R2.reuse, R60 ;  /* 0x0000003c021a7220 */ /* 0x040fe20000410000 */
[----:B------:R-:W-:Y:S01]  /*c7f0*/  FMUL.FTZ R8, R2, R25 ;  /* 0x0000001902087220 */ /* 0x000fe20000410000 */
[----:B0-----:R-:W-:-:S05]  /*c800*/  FMNMX.FTZ R60, R42, R43, !PT ;  /* 0x0000002b2a3c7209 */ /* 0x001fca0007810000 */
[----:B------:R-:W0:Y:S01]  /*c810*/  SHFL.BFLY PT, R43, R60, 0x1, 0x1f ;  /* 0x0c201f003c2b7f89 */ /* 0x000e2200000e0000 */
[----:B------:R-:W1:Y:S01]  /*c820*/  MUFU.TANH R3, R3 ;  /* 0x0000000300037308 */ /* 0x000e620000002400 */
[----:B------:R-:W-:Y:S01]  /*c830*/  FMUL.FTZ R12, R2, R29 ;  /* 0x0000001d020c7220 */ /* 0x000fe20000410000 */
[----:B------:R-:W-:-:S06]  /*c840*/  IMAD.U32 R42, RZ, RZ, UR4 ;  /* 0x00000004ff2a7e24 */ /* 0x000fcc000f8e00ff */
[----:B------:R-:W2:Y:S01]  /*c850*/  MUFU.TANH R8, R8 ;  /* 0x0000000800087308 */ /* 0x000ea20000002400 */
[C---:B------:R-:W-:Y:S01]  /*c860*/  FMUL.FTZ R25, R2.reuse, R44 ;  /* 0x0000002c02197220 */ /* 0x040fe20000410000 */
[----:B------:R-:W-:Y:S01]  /*c870*/  FMUL.FTZ R44, R2, R68 ;  /* 0x00000044022c7220 */ /* 0x000fe20000410000 */
[----:B------:R-:W-:-:S05]  /*c880*/  VIADDMNMX R68, R90, R105, R92, PT ;  /* 0x000000695a447246 */ /* 0x000fca000380015c */
[----:B------:R-:W3:Y:S01]  /*c890*/  MUFU.TANH R9, R9 ;  /* 0x0000000900097308 */ /* 0x000ee20000002400 */
[----:B0-----:R-:W-:-:S07]  /*c8a0*/  FMNMX.FTZ R43, R60, R43, !PT ;  /* 0x0000002b3c2b7209 */ /* 0x001fce0007810000 */
[----:B------:R-:W0:Y:S01]  /*c8b0*/  MUFU.TANH R12, R12 ;  /* 0x0000000c000c7308 */ /* 0x000e220000002400 */
[----:B------:R-:W-:Y:S01]  /*c8c0*/  FMUL.FTZ R14, R2, R33 ;  /* 0x00000021020e7220 */ /* 0x000fe20000410000 */
[C---:B------:R-:W-:Y:S01]  /*c8d0*/  FSETP.NEU.FTZ.AND P0, PT, R43.reuse, -INF , PT ;  /* 0xff8000002b00780b */ /* 0x040fe20003f1d000 */
[----:B------:R-:W-:-:S01]  /*c8e0*/  FFMA.FTZ R60, R43, R42, -8 ;  /* 0xc10000002b3c7423 */ /* 0x000fc2000001002a */
[----:B------:R-:W-:-:S04]  /*c8f0*/  ISETP.GT.AND P2, PT, R68, 0x1, PT ;  /* 0x000000014400780c */ /* 0x000fc80003f44270 */
[----:B------:R-:W4:Y:S01]  /*c900*/  MUFU.TANH R13, R13 ;  /* 0x0000000d000d7308 */ /* 0x000f220000002400 */
[----:B------:R-:W-:Y:S02]  /*c910*/  FSEL R60, R60, RZ, P0 ;  /* 0x000000ff3c3c7208 */ /* 0x000fe40000000000 */
[----:B------:R-:W-:Y:S01]  /*c920*/  ISETP.GT.AND P0, PT, R68, RZ, PT ;  /* 0x000000ff4400720c */ /* 0x000fe20003f04270 */
[----:B------:R-:W-:Y:S01]  /*c930*/  FMUL.FTZ R46, R2, R69 ;  /* 0x00000045022e7220 */ /* 0x000fe20000410000 */
[----:B------:R-:W-:Y:S01]  /*c940*/  ISETP.GT.AND P3, PT, R68, 0x8, PT ;  /* 0x000000084400780c */ /* 0x000fe20003f64270 */
[----:B------:R-:W-:Y:S01]  /*c950*/  FMUL.FTZ R20, R2, R37 ;  /* 0x0000002502147220 */ /* 0x000fe20000410000 */
[----:B-1----:R-:W-:Y:S01]  /*c960*/  FSEL R69, R3, -INF , P0 ;  /* 0xff80000003457808 */ /* 0x002fe20000000000 */
[----:B------:R-:W1:Y:S01]  /*c970*/  MUFU.TANH R14, R14 ;  /* 0x0000000e000e7308 */ /* 0x000e620000002400 */
[----:B--2---:R-:W-:Y:S02]  /*c980*/  FSEL R8, R8, -INF , P2 ;  /* 0xff80000008087808 */ /* 0x004fe40001000000 */
[----:B------:R-:W-:-:S02]  /*c990*/  ISETP.GT.AND P0, PT, R68, 0x9, PT ;  /* 0x000000094400780c */ /* 0x000fc40003f04270 */
[----:B---3--:R-:W-:Y:S02]  /*c9a0*/  FSEL R9, R9, -INF , P3 ;  /* 0xff80000009097808 */ /* 0x008fe40001800000 */
[----:B------:R-:W-:Y:S01]  /*c9b0*/  FMNMX.FTZ R70, R69, R8, !PT ;  /* 0x0000000845467209 */ /* 0x000fe20007810000 */
[----:B------:R-:W2:Y:S01]  /*c9c0*/  MUFU.TANH R15, R15 ;  /* 0x0000000f000f7308 */ /* 0x000ea20000002400 */
[----:B------:R-:W-:Y:S01]  /*c9d0*/  FMUL.FTZ R50, R2, R73 ;  /* 0x0000004902327220 */ /* 0x000fe20000410000 */
[----:B------:R-:W-:Y:S02]  /*c9e0*/  ISETP.GT.AND P2, PT, R68, 0x10, PT ;  /* 0x000000104400780c */ /* 0x000fe40003f44270 */
[----:B0-----:R-:W-:Y:S02]  /*c9f0*/  FSEL R73, R12, -INF , P0 ;  /* 0xff8000000c497808 */ /* 0x001fe40000000000 */
[----:B------:R-:W-:Y:S02]  /*ca00*/  FMNMX.FTZ R70, R9, R70, !PT ;  /* 0x0000004609467209 */ /* 0x000fe40007810000 */
[----:B------:R-:W0:Y:S01]  /*ca10*/  MUFU.TANH R20, R20 ;  /* 0x0000001400147308 */ /* 0x000e220000002400 */
[----:B------:R-:W-:-:S02]  /*ca20*/  ISETP.GT.AND P0, PT, R68, 0x11, PT ;  /* 0x000000114400780c */ /* 0x000fc40003f04270 */
[----:B----4-:R-:W-:Y:S02]  /*ca30*/  FSEL R13, R13, -INF , P2 ;  /* 0xff8000000d0d7808 */ /* 0x010fe40001000000 */
[----:B------:R-:W-:-:S03]  /*ca40*/  FMNMX.FTZ R70, R73, R70, !PT ;  /* 0x0000004649467209 */ /* 0x000fc60007810000 */
[----:B------:R-:W3:Y:S01]  /*ca50*/  MUFU.TANH R21, R21 ;  /* 0x0000001500157308 */ /* 0x000ee20000002400 */
[----:B------:R-:W-:Y:S01]  /*ca60*/  FMUL.FTZ R54, R2, R77 ;  /* 0x0000004d02367220 */ /* 0x000fe20000410000 */
[----:B------:R-:W-:Y:S02]  /*ca70*/  ISETP.GT.AND P2, PT, R68, 0x18, PT ;  /* 0x000000184400780c */ /* 0x000fe40003f44270 */
[----:B-1----:R-:W-:Y:S02]  /*ca80*/  FSEL R77, R14, -INF , P0 ;  /* 0xff8000000e4d7808 */ /* 0x002fe40000000000 */
[----:B------:R-:W-:Y:S02]  /*ca90*/  FMNMX.FTZ R70, R13, R70, !PT ;  /* 0x000000460d467209 */ /* 0x000fe40007810000 */
        /* <DEDUP_REMOVED lines=8> */
[----:B------:R-:W-:Y:S02]  /*cb20*/  ISETP.GT.AND P2, PT, R68, 0x20, PT ;  /* 0x000000204400780c */ /* 0x000fe40003f44270 */
[----:B0-----:R-:W-:Y:S02]  /*cb30*/  FSEL R85, R20, -INF , P0 ;  /* 0xff80000014557808 */ /* 0x001fe40000000000 */
[----:B------:R-:W-:Y:S01]  /*cb40*/  FMNMX.FTZ R70, R15, R70, !PT ;  /* 0x000000460f467209 */ /* 0x000fe20007810000 */
[----:B------:R-:W0:Y:S01]  /*cb50*/  MUFU.TANH R28, R28 ;  /* 0x0000001c001c7308 */ /* 0x000e220000002400 */
[----:B------:R-:W-:Y:S01]  /*cb60*/  ISETP.GT.AND P0, PT, R68, 0x21, PT ;  /* 0x000000214400780c */ /* 0x000fe20003f04270 */
[----:B------:R-:W-:Y:S01]  /*cb70*/  FMUL.FTZ R33, R2, R52 ;  /* 0x0000003402217220 */ /* 0x000fe20000410000 */
        /* <DEDUP_REMOVED lines=13> */
[----:B------:R-:W-:Y:S01]  /*cc50*/  FMUL.FTZ R58, R2, R81 ;  /* 0x00000051023a7220 */ /* 0x000fe20000410000 */
[----:B------:R-:W-:Y:S01]  /*cc60*/  FFMA.FTZ R81, R99, R42, -R60 ;  /* 0x0000002a63517223 */ /* 0x000fe2000001083c */
[----:B------:R-:W-:Y:S02]  /*cc70*/  ISETP.GT.AND P2, PT, R68, 0x30, PT ;  /* 0x000000304400780c */ /* 0x000fe40003f44270 */
[----:B0-----:R-:W-:Y:S02]  /*cc80*/  FSEL R99, R28, -INF , P0 ;  /* 0xff8000001c637808 */ /* 0x001fe40000000000 */
[----:B------:R-:W-:Y:S01]  /*cc90*/  FMNMX.FTZ R70, R25, R70, !PT ;  /* 0x0000004619467209 */ /* 0x000fe20007810000 */
[----:B------:R-:W-:Y:S01]  /*cca0*/  MUFU.TANH R36, R36 ;  /* 0x0000002400247308 */ /* 0x000fe20000002400 */
[----:B------:R-:W-:Y:S02]  /*ccb0*/  ISETP.GT.AND P0, PT, R68, 0x31, PT ;  /* 0x000000314400780c */ /* 0x000fe40003f04270 */
[----:B---3--:R-:W-:-:S02]  /*ccc0*/  FSEL R29, R29, -INF , P2 ;  /* 0xff8000001d1d7808 */ /* 0x008fc40001000000 */
[----:B------:R-:W-:-:S03]  /*ccd0*/  FMNMX.FTZ R70, R99, R70, !PT ;  /* 0x0000004663467209 */ /* 0x000fc60007810000 */
[----:B------:R-:W0:Y:S01]  /*cce0*/  MUFU.TANH R37, R37 ;  /* 0x0000002500257308 */ /* 0x000e220000002400 */
[----:B------:R-:W-:-:S01]  /*ccf0*/  FFMA.FTZ R24, R31, R42, -R60 ;  /* 0x0000002a1f187223 */ /* 0x000fc2000001083c */
[----:B------:R-:W-:Y:S02]  /*cd00*/  ISETP.GT.AND P2, PT, R68, 0x38, PT ;  /* 0x000000384400780c */ /* 0x000fe40003f44270 */
[----:B-1----:R-:W-:Y:S02]  /*cd10*/  FSEL R31, R32, -INF , P0 ;  /* 0xff800000201f7808 */ /* 0x002fe40000000000 */
[----:B------:R-:W-:Y:S02]  /*cd20*/  FMNMX.FTZ R70, R29, R70, !PT ;  /* 0x000000461d467209 */ /* 0x000fe40007810000 */
[----:B------:R-:W1:Y:S01]  /*cd30*/  MUFU.TANH R40, R40 ;  /* 0x0000002800287308 */ /* 0x000e620000002400 */
[----:B------:R-:W-:-:S01]  /*cd40*/  FFMA.FTZ R101, R101, R42, -R60 ;  /* 0x0000002a65657223 */ /* 0x000fc2000001083c */
[----:B------:R-:W-:-:S02]  /*cd50*/  ISETP.GT.AND P0, PT, R68, 0x39, PT ;  /* 0x000000394400780c */ /* 0x000fc40003f04270 */
[----:B--2---:R-:W-:Y:S02]  /*cd60*/  FSEL R33, R33, -INF , P2 ;  /* 0xff80000021217808 */ /* 0x004fe40001000000 */
[----:B------:R-:W-:Y:S02]  /*cd70*/  FMNMX.FTZ R70, R31, R70, !PT ;  /* 0x000000461f467209 */ /* 0x000fe40007810000 */
[----:B------:R-:W2:Y:S01]  /*cd80*/  MUFU.TANH R26, R26 ;  /* 0x0000001a001a7308 */ /* 0x000ea20000002400 */
[----:B------:R-:W-:Y:S01]  /*cd90*/  ISETP.GT.AND P2, PT, R68, 0x40, PT ;  /* 0x000000404400780c */ /* 0x000fe20003f44270 */
[----:B------:R-:W-:Y:S01]  /*cda0*/  FMUL.FTZ R38, R2, R65 ;  /* 0x0000004102267220 */ /* 0x000fe20000410000 */
[----:B------:R-:W-:-:S05]  /*cdb0*/  FMNMX.FTZ R70, R33, R70, !PT ;  /* 0x0000004621467209 */ /* 0x000fca0007810000 */
[----:B------:R-:W-:Y:S01]  /*cdc0*/  MUFU.TANH R30, R30 ;  /* 0x0000001e001e7308 */ /* 0x000fe20000002400 */
[----:B0-----:R-:W-:-:S07]  /*cdd0*/  FSEL R37, R37, -INF , P2 ;  /* 0xff80000025257808 */ /* 0x001fce0001000000 */
[----:B------:R0:W-:Y:S01]  /*cde0*/  MUFU.EX2 R14, R101 ;  /* 0x00000065000e7308 */ /* 0x0001e20000000800 */
[----:B------:R-:W-:-:S01]  /*cdf0*/  FFMA.FTZ R103, R103, R42, -R60 ;  /* 0x0000002a67677223 */ /* 0x000fc2000001083c */
[----:B------:R-:W-:Y:S01]  /*ce00*/  FFMA.FTZ R28, R39, R42, -R60 ;  /* 0x0000002a271c7223 */ /* 0x000fe2000001083c */
[----:B0-----:R-:W-:-:S05]  /*ce10*/  FSEL R101, R36, -INF , P0 ;  /* 0xff80000024657808 */ /* 0x001fca0000000000 */
[----:B------:R-:W0:Y:S01]  /*ce20*/  MUFU.TANH R34, R34 ;  /* 0x0000002200227308 */ /* 0x000e220000002400 */
[C---:B------:R-:W-:Y:S02]  /*ce30*/  ISETP.GT.AND P0, PT, R68.reuse, 0x41, PT ;  /* 0x000000414400780c */ /* 0x040fe40003f04270 */
[----:B------:R-:W-:Y:S02]  /*ce40*/  FMNMX.FTZ R70, R101, R70, !PT ;  /* 0x0000004665467209 */ /* 0x000fe40007810000 */
[----:B------:R-:W-:Y:S02]  /*ce50*/  ISETP.GT.AND P2, PT, R68, 0x48, PT ;  /* 0x000000484400780c */ /* 0x000fe40003f44270 */
[----:B-1----:R-:W-:Y:S01]  /*ce60*/  FSEL R39, R40, -INF , P0 ;  /* 0xff80000028277808 */ /* 0x002fe20000000000 */
[----:B------:R-:W1:Y:S01]  /*ce70*/  MUFU.TANH R38, R38 ;  /* 0x0000002600267308 */ /* 0x000e620000002400 */
[----:B------:R-:W-:Y:S01]  /*ce80*/  FMNMX.FTZ R70, R37, R70, !PT ;  /* 0x0000004625467209 */ /* 0x000fe20007810000 */
[----:B------:R-:W-:Y:S01]  /*ce90*/  FFMA.FTZ R107, R107, R42, -R60 ;  /* 0x0000002a6b6b7223 */ /* 0x000fe2000001083c */
[----:B------:R-:W-:Y:S01]  /*cea0*/  ISETP.GT.AND P0, PT, R68, 0x49, PT ;  /* 0x000000494400780c */ /* 0x000fe20003f04270 */
[----:B------:R-:W-:Y:S01]  /*ceb0*/  FMUL.FTZ R48, R2, R72 ;  /* 0x0000004802307220 */ /* 0x000fe20000410000 */
[----:B------:R-:W-:-:S03]  /*cec0*/  FMNMX.FTZ R70, R39, R70, !PT ;  /* 0x0000004627467209 */ /* 0x000fc60007810000 */
[----:B------:R-:W3:Y:S08]  /*ced0*/  MUFU.TANH R44, R44 ;  /* 0x0000002c002c7308 */ /* 0x000ef00000002400 */
[----:B------:R2:W-:Y:S02]  /*cee0*/  MUFU.EX2 R12, R103 ;  /* 0x00000067000c7308 */ /* 0x0005e40000000800 */
[----:B--2---:R-:W-:-:S06]  /*cef0*/  FSEL R103, R26, -INF , P2 ;  /* 0xff8000001a677808 */ /* 0x004fcc0001000000 */
[----:B------:R-:W2:Y:S01]  /*cf00*/  MUFU.TANH R46, R46 ;  /* 0x0000002e002e7308 */ /* 0x000ea20000002400 */
[----:B------:R-:W-:Y:S02]  /*cf10*/  ISETP.GT.AND P2, PT, R68, 0x50, PT ;  /* 0x000000504400780c */ /* 0x000fe40003f44270 */
[----:B------:R-:W-:-:S05]  /*cf20*/  FMNMX.FTZ R70, R103, R70, !PT ;  /* 0x0000004667467209 */ /* 0x000fca0007810000 */
[----:B------:R4:W-:Y:S01]  /*cf30*/  MUFU.EX2 R3, R107 ;  /* 0x0000006b00037308 */ /* 0x0009e20000000800 */
[----:B0-----:R-:W-:Y:S01]  /*cf40*/  FSEL R105, R34, -INF , P2 ;  /* 0xff80000022697808 */ /* 0x001fe20001000000 */
[----:B------:R-:W-:Y:S01]  /*cf50*/  FMUL.FTZ R52, R2, R76 ;  /* 0x0000004c02347220 */ /* 0x000fe20000410000 */
[----:B----4-:R-:W-:-:S05]  /*cf60*/  FSEL R107, R30, -INF , P0 ;  /* 0xff8000001e6b7808 */ /* 0x010fca0000000000 */
[----:B------:R-:W0:Y:S01]  /*cf70*/  MUFU.TANH R48, R48 ;  /* 0x0000003000307308 */ /* 0x000e220000002400 */
[----:B------:R-:W-:Y:S02]  /*cf80*/  ISETP.GT.AND P0, PT, R68, 0x51, PT ;  /* 0x000000514400780c */ /* 0x000fe40003f04270 */
[----:B------:R-:W-:Y:S01]  /*cf90*/  FMNMX.FTZ R70, R107, R70, !PT ;  /* 0x000000466b467209 */ /* 0x000fe20007810000 */
[----:B------:R-:W-:-:S01]  /*cfa0*/  FFMA.FTZ R26, R41, R42, -R60 ;  /* 0x0000002a291a7223 */ /* 0x000fc2000001083c */
[----:B------:R-:W-:Y:S02]  /*cfb0*/  ISETP.GT.AND P2, PT, R68, 0x58, PT ;  /* 0x000000584400780c */ /* 0x000fe40003f44270 */
[----:B-1----:R-:W-:Y:S01]  /*cfc0*/  FSEL R41, R38, -INF , P0 ;  /* 0xff80000026297808 */ /* 0x002fe20000000000 */
[----:B------:R-:W1:Y:S01]  /*cfd0*/  MUFU.TANH R50, R50 ;  /* 0x0000003200327308 */ /* 0x000e620000002400 */
[----:B------:R-:W-:Y:S01]  /*cfe0*/  FMNMX.FTZ R70, R105, R70, !PT ;  /* 0x0000004669467209 */ /* 0x000fe20007810000 */
[----:B------:R-:W-:Y:S01]  /*cff0*/  FFMA.FTZ R66, R109, R42, -R60 ;  /* 0x0000002a6d427223 */ /* 0x000fe2000001083c */
[----:B------:R-:W-:Y:S01]  /*d000*/  ISETP.GT.AND P0, PT, R68, 0x59, PT ;  /* 0x000000594400780c */ /* 0x000fe20003f04270 */
[----:B------:R-:W-:Y:S01]  /*d010*/  FMUL.FTZ R56, R2, R80 ;  /* 0x0000005002387220 */ /* 0x000fe20000410000 */
[----:B---3--:R-:W-:-:S02]  /*d020*/  FSEL R109, R44, -INF , P2 ;  /* 0xff8000002c6d7808 */ /* 0x008fc40001000000 */
[----:B------:R-:W-:Y:S01]  /*d030*/  FMNMX.FTZ R70, R41, R70, !PT ;  /* 0x0000004629467209 */ /* 0x000fe20007810000 */
[----:B------:R-:W3:Y:S01]  /*d040*/  MUFU.TANH R52, R52 ;  /* 0x0000003400347308 */ /* 0x000ee20000002400 */
[----:B------:R-:W-:-:S01]  /*d050*/  FFMA.FTZ R65, R111, R42, -R60 ;  /* 0x0000002a6f417223 */ /* 0x000fc2000001083c */
[----:B------:R-:W-:Y:S02]  /*d060*/  ISETP.GT.AND P2, PT, R68, 0x60, PT ;  /* 0x000000604400780c */ /* 0x000fe40003f44270 */
        /* <DEDUP_REMOVED lines=8> */
[----:B------:R-:W-:-:S01]  /*d0f0*/  FFMA.FTZ R30, R49, R42, -R60 ;  /* 0x0000002a311e7223 */ /* 0x000fc2000001083c */
[----:B------:R-:W-:Y:S02]  /*d100*/  ISETP.GT.AND P2, PT, R68, 0x68, PT ;  /* 0x000000684400780c */ /* 0x000fe40003f44270 */
[----:B-1----:R-:W-:Y:S02]  /*d110*/  FSEL R49, R50, -INF , P0 ;  /* 0xff80000032317808 */ /* 0x002fe40000000000 */
[----:B------:R-:W-:Y:S02]  /*d120*/  FMNMX.FTZ R70, R113, R70, !PT ;  /* 0x0000004671467209 */ /* 0x000fe40007810000 */
[----:B------:R-:W1:Y:S01]  /*d130*/  MUFU.TANH R58, R58 ;  /* 0x0000003a003a7308 */ /* 0x000e620000002400 */
[----:B------:R-:W-:Y:S02]  /*d140*/  ISETP.GT.AND P0, PT, R68, 0x69, PT ;  /* 0x000000694400780c */ /* 0x000fe40003f04270 */
[----:B---3--:R-:W-:-:S02]  /*d150*/  FSEL R115, R52, -INF , P2 ;  /* 0xff80000034737808 */ /* 0x008fc40001000000 */
[----:B------:R-:W-:-:S03]  /*d160*/  FMNMX.FTZ R70, R49, R70, !PT ;  /* 0x0000004631467209 */ /* 0x000fc60007810000 */
[----:B------:R-:W3:Y:S01]  /*d170*/  MUFU.TANH R62, R62 ;  /* 0x0000003e003e7308 */ /* 0x000ee20000002400 */
[----:B------:R-:W-:-:S01]  /*d180*/  FFMA.FTZ R117, R47, R42, -R60 ;  /* 0x0000002a2f757223 */ /* 0x000fc2000001083c */
[----:B------:R-:W-:Y:S02]  /*d190*/  ISETP.GT.AND P2, PT, R68, 0x70, PT ;  /* 0x000000704400780c */ /* 0x000fe40003f44270 */
[----:B--2---:R-:W-:Y:S02]  /*d1a0*/  FSEL R47, R54, -INF , P0 ;  /* 0xff800000362f7808 */ /* 0x004fe40000000000 */
[----:B------:R-:W-:Y:S02]  /*d1b0*/  FMNMX.FTZ R70, R115, R70, !PT ;  /* 0x0000004673467209 */ /* 0x000fe40007810000 */
[----:B------:R-:W2:Y:S01]  /*d1c0*/  MUFU.TANH R64, R64 ;  /* 0x0000004000407308 */ /* 0x000ea20000002400 */
[----:B------:R-:W-:Y:S02]  /*d1d0*/  ISETP.GT.AND P0, PT, R68, 0x71, PT ;  /* 0x000000714400780c */ /* 0x000fe40003f04270 */
[----:B0-----:R-:W-:-:S02]  /*d1e0*/  FSEL R119, R56, -INF , P2 ;  /* 0xff80000038777808 */ /* 0x001fc40001000000 */
[----:B------:R-:W-:Y:S01]  /*d1f0*/  FMNMX.FTZ R70, R47, R70, !PT ;  /* 0x000000462f467209 */ /* 0x000fe20007810000 */
[----:B------:R-:W-:Y:S01]  /*d200*/  FFMA.FTZ R32, R53, R42, -R60 ;  /* 0x0000002a35207223 */ /* 0x000fe2000001083c */
[----:B------:R-:W-:Y:S02]  /*d210*/  ISETP.GT.AND P2, PT, R68, 0x78, PT ;  /* 0x000000784400780c */ /* 0x000fe40003f44270 */
[----:B-1----:R-:W-:Y:S02]  /*d220*/  FSEL R53, R58, -INF , P0 ;  /* 0xff8000003a357808 */ /* 0x002fe40000000000 */
[----:B------:R-:W-:Y:S02]  /*d230*/  FMNMX.FTZ R70, R119, R70, !PT ;  /* 0x0000004677467209 */ /* 0x000fe40007810000 */
[----:B------:R-:W-:Y:S02]  /*d240*/  ISETP.GT.AND P0, PT, R68, 0x79, PT ;  /* 0x000000794400780c */ /* 0x000fe40003f04270 */
[----:B---3--:R-:W-:-:S02]  /*d250*/  FSEL R121, R62, -INF , P2 ;  /* 0xff8000003e797808 */ /* 0x008fc40001000000 */
[----:B------:R-:W-:Y:S02]  /*d260*/  FMNMX.FTZ R70, R53, R70, !PT ;  /* 0x0000004635467209 */ /* 0x000fe40007810000 */
[----:B--2---:R-:W-:Y:S02]  /*d270*/  FSEL R123, R64, -INF , P0 ;  /* 0xff800000407b7808 */ /* 0x004fe40000000000 */
[----:B------:R-:W-:-:S04]  /*d280*/  FMNMX.FTZ R70, R121, R70, !PT ;  /* 0x0000004679467209 */ /* 0x000fc80007810000 */
[----:B------:R-:W-:-:S05]  /*d290*/  FMNMX.FTZ R70, R123, R70, !PT ;  /* 0x000000467b467209 */ /* 0x000fca0007810000 */
[----:B------:R-:W0:Y:S02]  /*d2a0*/  SHFL.BFLY PT, R125, R70, 0x2, 0x1f ;  /* 0x0c401f00467d7f89 */ /* 0x000e2400000e0000 */
[----:B0-----:R-:W-:-:S05]  /*d2b0*/  FMNMX.FTZ R125, R70, R125, !PT ;  /* 0x0000007d467d7209 */ /* 0x001fca0007810000 */
[----:B------:R-:W0:Y:S01]  /*d2c0*/  SHFL.BFLY PT, R48, R125, 0x1, 0x1f ;  /* 0x0c201f007d307f89 */ /* 0x000e2200000e0000 */
[----:B------:R-:W-:-:S01]  /*d2d0*/  FFMA.FTZ R34, R63, R42, -R60 ;  /* 0x0000002a3f227223 */ /* 0x000fc2000001083c */
[----:B------:R-:W1:Y:S01]  /*d2e0*/  S2R R94, SR_TID.X ;  /* 0x00000000005e7919 */ /* 0x000e620000002100 */
[----:B0-----:R-:W-:-:S04]  /*d2f0*/  FMNMX.FTZ R63, R125, R48, !PT ;  /* 0x000000307d3f7209 */ /* 0x001fc80007810000 */
[C---:B------:R-:W-:Y:S01]  /*d300*/  FSETP.NEU.FTZ.AND P0, PT, R63.reuse, -INF , PT ;  /* 0xff8000003f00780b */ /* 0x040fe20003f1d000 */
[----:B------:R-:W-:-:S05]  /*d310*/  FFMA.FTZ R52, R63, R42, -8 ;  /* 0xc10000003f347423 */ /* 0x000fca000001002a */
[----:B------:R-:W-:-:S05]  /*d320*/  FSEL R52, R52, RZ, P0 ;  /* 0x000000ff34347208 */ /* 0x000fca0000000000 */
[-CC-:B------:R-:W-:Y:S01]  /*d330*/  FFMA.FTZ R50, R69, R42.reuse, -R52.reuse ;  /* 0x0000002a45327223 */ /* 0x180fe20000010834 */
[----:B------:R-:W-:-:S01]  /*d340*/  FFMA.FTZ R69, R8, R42, -R52 ;  /* 0x0000002a08457223 */ /* 0x000fc20000010834 */
[-CC-:B------:R-:W-:Y:S01]  /*d350*/  FFMA.FTZ R56, R9, R42.reuse, -R52.reuse ;  /* 0x0000002a09387223 */ /* 0x180fe20000010834 */
[----:B------:R-:W-:Y:S01]  /*d360*/  MUFU.EX2 R65, R65 ;  /* 0x0000004100417308 */ /* 0x000fe20000000800 */
[----:B------:R-:W-:-:S07]  /*d370*/  FFMA.FTZ R73, R73, R42, -R52 ;  /* 0x0000002a49497223 */ /* 0x000fce0000010834 */
[----:B------:R-:W0:Y:S01]  /*d380*/  MUFU.EX2 R66, R66 ;  /* 0x0000004200427308 */ /* 0x000e220000000800 */
[----:B------:R-:W-:-:S07]  /*d390*/  FFMA.FTZ R9, R13, R42, -R52 ;  /* 0x0000002a0d097223 */ /* 0x000fce0000010834 */
[----:B------:R-:W-:Y:S08]  /*d3a0*/  MUFU.EX2 R50, R50 ;  /* 0x0000003200327308 */ /* 0x000ff00000000800 */
[----:B------:R-:W2:Y:S01]  /*d3b0*/  MUFU.EX2 R69, R69 ;  /* 0x0000004500457308 */ /* 0x000ea20000000800 */
[----:B------:R-:W-:-:S07]  /*d3c0*/  FFMA.FTZ R54, R77, R42, -R52 ;  /* 0x0000002a4d367223 */ /* 0x000fce0000010834 */
[----:B------:R-:W3:Y:S01]  /*d3d0*/  MUFU.EX2 R56, R56 ;  /* 0x0000003800387308 */ /* 0x000ee20000000800 */
[----:B------:R-:W-:-:S01]  /*d3e0*/  FFMA.FTZ R36, R57, R42, -R60 ;  /* 0x0000002a39247223 */ /* 0x000fc2000001083c */
[----:B------:R-:W-:-:S06]  /*d3f0*/  FFMA.FTZ R57, R55, R42, -R60 ;  /* 0x0000002a37397223 */ /* 0x000fcc000001083c */
[----:B------:R-:W4:Y:S01]  /*d400*/  MUFU.EX2 R73, R73 ;  /* 0x0000004900497308 */ /* 0x000f220000000800 */
[----:B------:R-:W-:-:S01]  /*d410*/  FFMA.FTZ R55, R59, R42, -R60 ;  /* 0x0000002a3b377223 */ /* 0x000fc2000001083c */
[-C--:B------:R-:W-:Y:S01]  /*d420*/  FFMA.FTZ R15, R15, R42.reuse, -R52 ;  /* 0x0000002a0f0f7223 */ /* 0x080fe20000010834 */
[----:B------:R-:W-:-:S01]  /*d430*/  FFMA.FTZ R59, R67, R42, -R60 ;  /* 0x0000002a433b7223 */ /* 0x000fc2000001083c */
[----:B------:R-:W-:-:S04]  /*d440*/  FFMA.FTZ R38, R71, R42, -R60 ;  /* 0x0000002a47267223 */ /* 0x000fc8000001083c */
[----:B------:R-:W5:Y:S01]  /*d450*/  MUFU.EX2 R9, R9 ;  /* 0x0000000900097308 */ /* 0x000f620000000800 */
[----:B------:R-:W-:-:S01]  /*d460*/  FFMA.FTZ R67, R75, R42, -R60 ;  /* 0x0000002a4b437223 */ /* 0x000fc2000001083c */
[-C--:B------:R-:W-:Y:S01]  /*d470*/  FFMA.FTZ R48, R61, R42.reuse, -R60 ;  /* 0x0000002a3d307223 */ /* 0x080fe2000001083c */
[----:B-1----:R-:W-:Y:S01]  /*d480*/  LOP3.LUT R94, R94, 0x7f, RZ, 0xc0, !PT ;  /* 0x0000007f5e5e7812 */ /* 0x002fe200078ec0ff */
[----:B------:R-:W-:Y:S01]  /*d490*/  FFMA.FTZ R68, R39, R42, -R52 ;  /* 0x0000002a27447223 */ /* 0x000fe20000010834 */
[----:B0-----:R-:W-:-:S01]  /*d4a0*/  FADD.FTZ R74, R65, R66 ;  /* 0x00000042414a7221 */ /* 0x001fc20000010000 */
[-CC-:B------:R-:W-:Y:S02]  /*d4b0*/  FFMA.FTZ R89, R89, R42.reuse, -R60.reuse ;  /* 0x0000002a59597223 */ /* 0x180fe4000001083c */
        /* <DEDUP_REMOVED lines=12> */
[----:B--2---:R-:W-:Y:S01]  /*d580*/  FADD.FTZ R39, R50, R69 ;  /* 0x0000004532277221 */ /* 0x004fe20000010000 */
[----:B------:R-:W-:-:S01]  /*d590*/  FFMA.FTZ R60, R85, R42, -R52 ;  /* 0x0000002a553c7223 */ /* 0x000fc20000010834 */
[----:B------:R-:W-:Y:S01]  /*d5a0*/  IMAD.IADD R8, R96, 0x1, -R98 ;  /* 0x0000000160087824 */ /* 0x000fe200078e0a62 */
[----:B------:R-:W-:Y:S01]  /*d5b0*/  ISETP.NE.AND P0, PT, R94, RZ, PT ;  /* 0x000000ff5e00720c */ /* 0x000fe20003f05270 */
[----:B------:R-:W2:Y:S01]  /*d5c0*/  MUFU.EX2 R20, R20 ;  /* 0x0000001400147308 */ /* 0x000ea20000000800 */
[----:B------:R-:W-:-:S01]  /*d5d0*/  FADD.FTZ R77, R3, R74 ;  /* 0x0000004a034d7221 */ /* 0x000fc20000010000 */
[----:B---3--:R-:W-:Y:S01]  /*d5e0*/  FADD.FTZ R74, R56, R39 ;  /* 0x00000027384a7221 */ /* 0x008fe20000010000 */
[----:B------:R-:W-:-:S01]  /*d5f0*/  FFMA.FTZ R13, R21, R42, -R52 ;  /* 0x0000002a150d7223 */ /* 0x000fc20000010834 */
[----:B------:R-:W-:-:S04]  /*d600*/  IMAD R8, R153, 0xc0, R8 ;  /* 0x000000c099087824 */ /* 0x000fc800078e0208 */
[----:B------:R-:W3:Y:S01]  /*d610*/  MUFU.EX2 R15, R15 ;  /* 0x0000000f000f7308 */ /* 0x000ee20000000800 */
[----:B------:R-:W-:-:S01]  /*d620*/  FADD.FTZ R77, R12, R77 ;  /* 0x0000004d0c4d7221 */ /* 0x000fc20000010000 */
[----:B----4-:R-:W-:Y:S01]  /*d630*/  FADD.FTZ R74, R73, R74 ;  /* 0x0000004a494a7221 */ /* 0x010fe20000010000 */
[----:B------:R-:W-:-:S01]  /*d640*/  FFMA.FTZ R58, R97, R42, -R52 ;  /* 0x0000002a613a7223 */ /* 0x000fc20000010834 */
[----:B------:R-:W-:-:S04]  /*d650*/  FFMA.FTZ R21, R29, R42, -R52 ;  /* 0x0000002a1d157223 */ /* 0x000fc80000010834 */
[----:B------:R-:W4:Y:S01]  /*d660*/  MUFU.EX2 R89, R89 ;  /* 0x0000005900597308 */ /* 0x000f220000000800 */
[----:B------:R-:W-:-:S01]  /*d670*/  FFMA.FTZ R29, R37, R42, -R52 ;  /* 0x0000002a251d7223 */ /* 0x000fc20000010834 */
[----:B------:R-:W-:Y:S01]  /*d680*/  SHF.R.S32.HI R37, RZ, 0x1f, R8 ;  /* 0x0000001fff257819 */ /* 0x000fe20000011408 */
[----:B------:R-:W-:-:S05]  /*d690*/  FADD.FTZ R76, R14, R77 ;  /* 0x0000004d0e4c7221 */ /* 0x000fca0000010000 */
[----:B------:R-:W4:Y:S01]  /*d6a0*/  MUFU.EX2 R60, R60 ;  /* 0x0000003c003c7308 */ /* 0x000f220000000800 */
[----:B-----5:R-:W-:-:S01]  /*d6b0*/  FADD.FTZ R77, R9, R74 ;  /* 0x0000004a094d7221 */ /* 0x020fc20000010000 */
[----:B------:R-:W-:Y:S01]  /*d6c0*/  FFMA.FTZ R25, R25, R42, -R52 ;  /* 0x0000002a19197223 */ /* 0x000fe20000010834 */
[----:B------:R-:W-:-:S05]  /*d6d0*/  LEA.HI R8, R37, R8, RZ, 0x7 ;  /* 0x0000000825087211 */ /* 0x000fca00078f38ff */
[----:B------:R-:W5:Y:S01]  /*d6e0*/  MUFU.EX2 R24, R24 ;  /* 0x0000001800187308 */ /* 0x000f620000000800 */
[----:B0-----:R-:W-:-:S01]  /*d6f0*/  FADD.FTZ R79, R81, R76 ;  /* 0x0000004c514f7221 */ /* 0x001fc20000010000 */
[----:B------:R-:W-:Y:S02]  /*d700*/  @!P0 VIADD R37, R0, 0x19c40 ;  /* 0x00019c4000258836 */ /* 0x000fe40000000000 */
[----:B-1----:R-:W-:-:S04]  /*d710*/  FADD.FTZ R76, R54, R77 ;  /* 0x0000004d364c7221 */ /* 0x002fc80000010000 */
[----:B------:R-:W-:Y:S01]  /*d720*/  MUFU.EX2 R13, R13 ;  /* 0x0000000d000d7308 */ /* 0x000fe20000000800 */
[----:B------:R-:W-:-:S01]  /*d730*/  FFMA.FTZ R64, R99, R42, -R52 ;  /* 0x0000002a63407223 */ /* 0x000fc20000010834 */
[----:B--2---:R-:W-:-:S06]  /*d740*/  FADD.FTZ R78, R20, R79 ;  /* 0x0000004f144e7221 */ /* 0x004fcc0000010000 */
[----:B------:R-:W0:Y:S01]  /*d750*/  MUFU.EX2 R27, R27 ;  /* 0x0000001b001b7308 */ /* 0x000e220000000800 */
[----:B---3--:R-:W-:-:S01]  /*d760*/  FADD.FTZ R77, R15, R76 ;  /* 0x0000004c0f4d7221 */ /* 0x008fc20000010000 */
[----:B------:R-:W-:-:S06]  /*d770*/  @!P0 PRMT R37, RZ, 0x654, R37 ;  /* 0x00000654ff258816 */ /* 0x000fcc0000000025 */
[----:B------:R-:W-:Y:S01]  /*d780*/  MUFU.EX2 R58, R58 ;  /* 0x0000003a003a7308 */ /* 0x000fe20000000800 */
[----:B------:R-:W-:-:S01]  /*d790*/  FFMA.FTZ R41, R41, R42, -R52 ;  /* 0x0000002a29297223 */ /* 0x000fc20000010834 */
[----:B----4-:R-:W-:-:S06]  /*d7a0*/  FADD.FTZ R79, R89, R78 ;  /* 0x0000004e594f7221 */ /* 0x010fcc0000010000 */
[----:B------:R-:W1:Y:S01]  /*d7b0*/  MUFU.EX2 R28, R28 ;  /* 0x0000001c001c7308 */ /* 0x000e620000000800 */
[----:B------:R-:W-:-:S01]  /*d7c0*/  FADD.FTZ R76, R60, R77 ;  /* 0x0000004d3c4c7221 */ /* 0x000fc20000010000 */
[----:B------:R-:W-:Y:S01]  /*d7d0*/  FFMA.FTZ R62, R31, R42, -R52 ;  /* 0x0000002a1f3e7223 */ /* 0x000fe20000010834 */
[----:B------:R2:W-:Y:S05]  /*d7e0*/  @!P0 SYNCS.ARRIVE.TRANS64.RED.A1T0 RZ, [R37+URZ], RZ ;  /* 0x000000ff25ff89a7 */ /* 0x0005ea000810043f */
[----:B------:R-:W3:Y:S01]  /*d7f0*/  MUFU.EX2 R25, R25 ;  /* 0x0000001900197308 */ /* 0x000ee20000000800 */
[----:B-----5:R-:W-:-:S07]  /*d800*/  FADD.FTZ R78, R24, R79 ;  /* 0x0000004f184e7221 */ /* 0x020fce0000010000 */
[----:B------:R-:W4:Y:S01]  /*d810*/  MUFU.EX2 R35, R35 ;  /* 0x0000002300237308 */ /* 0x000f220000000800 */
[----:B------:R-:W-:-:S07]  /*d820*/  FFMA.FTZ R31, R33, R42, -R52 ;  /* 0x0000002a211f7223 */ /* 0x000fce0000010834 */
[----:B------:R-:W5:Y:S01]  /*d830*/  MUFU.EX2 R64, R64 ;  /* 0x0000004000407308 */ /* 0x000f620000000800 */
[----:B0-----:R-:W-:-:S07]  /*d840*/  FADD.FTZ R77, R27, R78 ;  /* 0x0000004e1b4d7221 */ /* 0x001fce0000010000 */
[----:B------:R-:W0:Y:S01]  /*d850*/  MUFU.EX2 R26, R26 ;  /* 0x0000001a001a7308 */ /* 0x000e220000000800 */
[----:B------:R-:W-:-:S07]  /*d860*/  FFMA.FTZ R70, R101, R42, -R52 ;  /* 0x0000002a65467223 */ /* 0x000fce0000010834 */
[----:B------:R-:W0:Y:S08]  /*d870*/  MUFU.EX2 R21, R21 ;  /* 0x0000001500157308 */ /* 0x000e300000000800 */
[----:B--2---:R2:W-:Y:S01]  /*d880*/  MUFU.EX2 R37, R41 ;  /* 0x0000002900257308 */ /* 0x0045e20000000800 */
[----:B-1----:R-:W-:-:S01]  /*d890*/  FADD.FTZ R78, R28, R77 ;  /* 0x0000004d1c4e7221 */ /* 0x002fc20000010000 */
[----:B--2---:R-:W-:-:S06]  /*d8a0*/  FADD.FTZ R41, R13, R76 ;  /* 0x0000004c0d297221 */ /* 0x004fcc0000010000 */
[----:B------:R-:W1:Y:S01]  /*d8b0*/  MUFU.EX2 R45, R45 ;  /* 0x0000002d002d7308 */ /* 0x000e620000000800 */
[----:B------:R-:W-:-:S07]  /*d8c0*/  FADD.FTZ R76, R58, R41 ;  /* 0x000000293a4c7221 */ /* 0x000fce0000010000 */
[----:B------:R-:W2:Y:S01]  /*d8d0*/  MUFU.EX2 R62, R62 ;  /* 0x0000003e003e7308 */ /* 0x000ea20000000800 */
[----:B---3--:R-:W-:-:S01]  /*d8e0*/  FADD.FTZ R77, R25, R76 ;  /* 0x0000004c194d7221 */ /* 0x008fc20000010000 */
[----:B----4-:R-:W-:-:S06]  /*d8f0*/  FADD.FTZ R79, R35, R78 ;  /* 0x0000004e234f7221 */ /* 0x010fcc0000010000 */
[----:B------:R-:W3:Y:S01]  /*d900*/  MUFU.EX2 R30, R30 ;  /* 0x0000001e001e7308 */ /* 0x000ee20000000800 */
[----:B-----5:R-:W-:-:S07]  /*d910*/  FADD.FTZ R76, R64, R77 ;  /* 0x0000004d404c7221 */ /* 0x020fce0000010000 */
[----:B------:R-:W4:Y:S01]  /*d920*/  MUFU.EX2 R31, R31 ;  /* 0x0000001f001f7308 */ /* 0x000f220000000800 */
[----:B0-----:R-:W-:-:S01]  /*d930*/  FADD.FTZ R78, R26, R79 ;  /* 0x0000004f1a4e7221 */ /* 0x001fc20000010000 */
[----:B------:R-:W-:-:S06]  /*d940*/  F2FP.SATFINITE.E4M3.F32.PACK_AB_MERGE_C R149, R12, R3, RZ ;  /* 0x000000030c95723e */ /* 0x000fcc00048070ff */
[----:B------:R-:W0:Y:S01]  /*d950*/  MUFU.EX2 R117, R117 ;  /* 0x0000007500757308 */ /* 0x000e220000000800 */
[----:B------:R-:W-:-:S01]  /*d960*/  FADD.FTZ R3, R21, R76 ;  /* 0x0000004c15037221 */ /* 0x000fc20000010000 */
[----:B------:R-:W-:-:S06]  /*d970*/  FFMA.FTZ R33, R103, R42, -R52 ;  /* 0x0000002a67217223 */ /* 0x000fcc0000010834 */
[----:B------:R-:W5:Y:S01]  /*d980*/  MUFU.EX2 R70, R70 ;  /* 0x0000004600467308 */ /* 0x000f620000000800 */
[----:B------:R-:W-:Y:S01]  /*d990*/  F2FP.SATFINITE.E4M3.F32.PACK_AB_MERGE_C R151, R89, R20, RZ ;  /* 0x000000145997723e */ /* 0x000fe200048070ff */
[----:B-1----:R-:W-:-:S06]  /*d9a0*/  FADD.FTZ R77, R45, R78 ;  /* 0x0000004e2d4d7221 */ /* 0x002fcc0000010000 */
[----:B------:R-:W1:Y:S01]  /*d9b0*/  MUFU.EX2 R32, R32 ;  /* 0x0000002000207308 */ /* 0x000e620000000800 */
[----:B--2---:R-:W-:-:S01]  /*d9c0*/  FADD.FTZ R20, R62, R3 ;  /* 0x000000033e147221 */ /* 0x004fc20000010000 */
[----:B------:R-:W-:-:S06]  /*d9d0*/  FFMA.FTZ R72, R107, R42, -R52 ;  /* 0x0000002a6b487223 */ /* 0x000fcc0000010834 */
[----:B------:R-:W2:Y:S01]  /*d9e0*/  MUFU.EX2 R29, R29 ;  /* 0x0000001d001d7308 */ /* 0x000ea20000000800 */
[----:B------:R-:W-:Y:S01]  /*d9f0*/  F2FP.SATFINITE.E4M3.F32.PACK_AB_MERGE_C R145, R35, R28, RZ ;  /* 0x0000001c2391723e */ /* 0x000fe200048070ff */
[----:B---3--:R-:W-:-:S06]  /*da00*/  FADD.FTZ R28, R30, R77 ;  /* 0x0000004d1e1c7221 */ /* 0x008fcc0000010000 */
[----:B------:R-:W3:Y:S01]  /*da10*/  MUFU.EX2 R51, R51 ;  /* 0x0000003300337308 */ /* 0x000ee20000000800 */
[----:B----4-:R-:W-:-:S07]  /*da20*/  FADD.FTZ R35, R31, R20 ;  /* 0x000000141f237221 */ /* 0x010fce0000010000 */
[----:B------:R-:W4:Y:S01]  /*da30*/  MUFU.EX2 R68, R68 ;  /* 0x0000004400447308 */ /* 0x000f220000000800 */
[----:B0-----:R-:W-:Y:S01]  /*da40*/  F2FP.SATFINITE.E4M3.F32.PACK_AB_MERGE_C R147, R117, R30, RZ ;  /* 0x0000001e7593723e */ /* 0x001fe200048070ff */
[----:B------:R-:W-:Y:S01]  /*da50*/  FFMA.FTZ R105, R105, R42, -R52 ;  /* 0x0000002a69697223 */ /* 0x000fe20000010834 */
[----:B------:R-:W-:-:S05]  /*da60*/  FADD.FTZ R117, R117, R28 ;  /* 0x0000001c75757221 */ /* 0x000fca0000010000 */
[----:B------:R-:W0:Y:S01]  /*da70*/  MUFU.EX2 R36, R36 ;  /* 0x0000002400247308 */ /* 0x000e220000000800 */
[----:B-----5:R-:W-:-:S07]  /*da80*/  FADD.FTZ R20, R70, R35 ;  /* 0x0000002346147221 */ /* 0x020fce0000010000 */
        /* <DEDUP_REMOVED lines=10> */
[----:B------:R-:W-:-:S01]  /*db30*/  FFMA.FTZ R74, R111, R42, -R52 ;  /* 0x0000002a6f4a7223 */ /* 0x000fc20000010834 */
[----:B----4-:R-:W-:-:S06]  /*db40*/  FADD.FTZ R28, R68, R15 ;  /* 0x0000000f441c7221 */ /* 0x010fcc0000010000 */
[----:B------:R-:W4:Y:S01]  /*db50*/  MUFU.EX2 R0, R105 ;  /* 0x0000006900007308 */ /* 0x000f220000000800 */
[----:B0-----:R-:W-:-:S01]  /*db60*/  FADD.FTZ R30, R36, R25 ;  /* 0x00000019241e7221 */ /* 0x001fc20000010000 */
[----:B-----5:R-:W-:-:S06]  /*db70*/  FADD.FTZ R15, R33, R28 ;  /* 0x0000001c210f7221 */ /* 0x020fcc0000010000 */
[----:B------:R-:W0:Y:S01]  /*db80*/  MUFU.EX2 R55, R55 ;  /* 0x0000003700377308 */ /* 0x000e220000000800 */
[----:B-1----:R-:W-:Y:S01]  /*db90*/  F2FP.SATFINITE.E4M3.F32.PACK_AB_MERGE_C R141, R57, R36, RZ ;  /* 0x00000024398d723e */ /* 0x002fe200048070ff */
[----:B------:R-:W-:-:S06]  /*dba0*/  FFMA.FTZ R113, R113, R42, -R52 ;  /* 0x0000002a71717223 */ /* 0x000fcc0000010834 */
[----:B------:R-:W-:Y:S01]  /*dbb0*/  MUFU.EX2 R38, R38 ;  /* 0x0000002600267308 */ /* 0x000fe20000000800 */
[----:B------:R-:W-:-:S07]  /*dbc0*/  FADD.FTZ R57, R57, R30 ;  /* 0x0000001e39397221 */ /* 0x000fce0000010000 */
[----:B------:R-:W1:Y:S01]  /*dbd0*/  MUFU.EX2 R59, R59 ;  /* 0x0000003b003b7308 */ /* 0x000e620000000800 */
[----:B--2---:R-:W-:-:S07]  /*dbe0*/  FADD.FTZ R15, R72, R15 ;  /* 0x0000000f480f7221 */ /* 0x004fce0000010000 */
[----:B------:R-:W2:Y:S01]  /*dbf0*/  MUFU.EX2 R39, R39 ;  /* 0x0000002700277308 */ /* 0x000ea20000000800 */
[----:B------:R-:W-:Y:S01]  /*dc00*/  F2FP.SATFINITE.E4M3.F32.PACK_AB_MERGE_C R151, R81, R14, R151 ;  /* 0x0000000e5197723e */ /* 0x000fe20004807097 */
[----:B------:R-:W-:Y:S01]  /*dc10*/  FFMA.FTZ R49, R49, R42, -R52 ;  /* 0x0000002a31317223 */ /* 0x000fe20000010834 */
[----:B---3--:R-:W-:-:S05]  /*dc20*/  FADD.FTZ R14, R34, R57 ;  /* 0x00000039220e7221 */ /* 0x008fca0000010000 */
[----:B------:R-:W3:Y:S01]  /*dc30*/  MUFU.EX2 R74, R74 ;  /* 0x0000004a004a7308 */ /* 0x000ee20000000800 */
[----:B------:R-:W-:Y:S01]  /*dc40*/  F2FP.SATFINITE.E4M3.F32.PACK_AB_MERGE_C R145, R27, R24, R145 ;  /* 0x000000181b91723e */ /* 0x000fe20004807091 */
[----:B----4-:R-:W-:-:S06]  /*dc50*/  FADD.FTZ R24, R0, R15 ;  /* 0x0000000f00187221 */ /* 0x010fcc0000010000 */
[----:B------:R-:W-:Y:S01]  /*dc60*/  MUFU.EX2 R44, R44 ;  /* 0x0000002c002c7308 */ /* 0x000fe20000000800 */
[----:B------:R-:W-:-:S01]  /*dc70*/  FFMA.FTZ R115, R115, R42, -R52 ;  /* 0x0000002a73737223 */ /* 0x000fc20000010834 */
[----:B0-----:R-:W-:-:S06]  /*dc80*/  FADD.FTZ R15, R55, R14 ;  /* 0x0000000e370f7221 */ /* 0x001fcc0000010000 */
[----:B------:R-:W0:Y:S01]  /*dc90*/  MUFU.EX2 R71, R71 ;  /* 0x0000004700477308 */ /* 0x000e220000000800 */
[----:B------:R-:W-:-:S07]  /*dca0*/  FADD.FTZ R24, R37, R24 ;  /* 0x0000001825187221 */ /* 0x000fce0000010000 */
[----:B------:R-:W4:Y:S01]  /*dcb0*/  MUFU.EX2 R40, R40 ;  /* 0x0000002800287308 */ /* 0x000f220000000800 */
[----:B------:R-:W-:-:S07]  /*dcc0*/  FFMA.FTZ R47, R47, R42, -R52 ;  /* 0x0000002a2f2f7223 */ /* 0x000fce0000010834 */
[----:B------:R-:W5:Y:S01]  /*dcd0*/  MUFU.EX2 R41, R113 ;  /* 0x0000007100297308 */ /* 0x000f620000000800 */
[----:B-1----:R-:W-:Y:S01]  /*dce0*/  F2FP.SATFINITE.E4M3.F32.PACK_AB_MERGE_C R143, R59, R38, RZ ;  /* 0x000000263b8f723e */ /* 0x002fe200048070ff */
[----:B------:R-:W-:-:S06]  /*dcf0*/  FADD.FTZ R38, R38, R15 ;  /* 0x0000000f26267221 */ /* 0x000fcc0000010000 */
[----:B------:R-:W1:Y:S01]  /*dd00*/  MUFU.EX2 R67, R67 ;  /* 0x0000004300437308 */ /* 0x000e620000000800 */
[----:B--2---:R-:W-:-:S01]  /*dd10*/  FADD.FTZ R15, R39, R24 ;  /* 0x00000018270f7221 */ /* 0x004fc20000010000 */
[----:B------:R-:W-:-:S06]  /*dd20*/  FFMA.FTZ R119, R119, R42, -R52 ;  /* 0x0000002a77777223 */ /* 0x000fcc0000010834 */
[----:B------:R-:W2:Y:S01]  /*dd30*/  MUFU.EX2 R12, R49 ;  /* 0x00000031000c7308 */ /* 0x000ea20000000800 */
[----:B------:R-:W-:-:S01]  /*dd40*/  FADD.FTZ R59, R59, R38 ;  /* 0x000000263b3b7221 */ /* 0x000fc20000010000 */
[C---:B---3--:R-:W-:Y:S01]  /*dd50*/  F2FP.SATFINITE.E4M3.F32.PACK_AB_MERGE_C R39, R74.reuse, R39, RZ ;  /* 0x000000274a27723e */ /* 0x048fe200048070ff */
[----:B------:R-:W-:-:S05]  /*dd60*/  FADD.FTZ R74, R74, R15 ;  /* 0x0000000f4a4a7221 */ /* 0x000fca0000010000 */
[----:B------:R-:W3:Y:S01]  /*dd70*/  MUFU.EX2 R3, R115 ;  /* 0x0000007300037308 */ /* 0x000ee20000000800 */
[----:B0-----:R-:W-:Y:S01]  /*dd80*/  F2FP.SATFINITE.E4M3.F32.PACK_AB_MERGE_C R137, R71, R44, RZ ;  /* 0x0000002c4789723e */ /* 0x001fe200048070ff */
[-CC-:B------:R-:W-:Y:S01]  /*dd90*/  FFMA.FTZ R53, R53, R42.reuse, -R52.reuse ;  /* 0x0000002a35357223 */ /* 0x180fe20000010834 */
[----:B------:R-:W-:-:S05]  /*dda0*/  FFMA.FTZ R121, R121, R42, -R52 ;  /* 0x0000002a79797223 */ /* 0x000fca0000010834 */
[----:B------:R-:W0:Y:S01]  /*ddb0*/  MUFU.EX2 R20, R47 ;  /* 0x0000002f00147308 */ /* 0x000e220000000800 */
[----:B----4-:R-:W-:-:S01]  /*ddc0*/  FADD.FTZ R24, R40, R59 ;  /* 0x0000003b28187221 */ /* 0x010fc20000010000 */
[----:B------:R-:W-:Y:S01]  /*ddd0*/  FFMA.FTZ R52, R123, R42, -R52 ;  /* 0x0000002a7b347223 */ /* 0x000fe20000010834 */
[----:B-----5:R-:W-:-:S01]  /*dde0*/  FADD.FTZ R15, R41, R74 ;  /* 0x0000004a290f7221 */ /* 0x020fc20000010000 */
[----:B-1----:R-:W-:-:S04]  /*ddf0*/  F2FP.SATFINITE.E4M3.F32.PACK_AB_MERGE_C R137, R67, R40, R137 ;  /* 0x000000284389723e */ /* 0x002fc80004807089 */
[----:B------:R-:W-:Y:S01]  /*de00*/  MUFU.EX2 R48, R48 ;  /* 0x0000003000307308 */ /* 0x000fe20000000800 */
[----:B------:R-:W-:Y:S01]  /*de10*/  F2FP.SATFINITE.E4M3.F32.PACK_AB_MERGE_C R146, R70, R31, RZ ;  /* 0x0000001f4692723e */ /* 0x000fe200048070ff */
[----:B------:R-:W-:-:S06]  /*de20*/  FADD.FTZ R67, R67, R24 ;  /* 0x0000001843437221 */ /* 0x000fcc0000010000 */
[----:B------:R-:W-:Y:S01]  /*de30*/  MUFU.EX2 R61, R61 ;  /* 0x0000003d003d7308 */ /* 0x000fe20000000800 */
[----:B--2---:R-:W-:-:S01]  /*de40*/  FADD.FTZ R24, R12, R15 ;  /* 0x0000000f0c187221 */ /* 0x004fc20000010000 */
[----:B------:R-:W-:-:S06]  /*de50*/  SHF.R.S32.HI R8, RZ, 0x7, R8 ;  /* 0x00000007ff087819 */ /* 0x000fcc0000011408 */
[----:B------:R-:W1:Y:S08]  /*de60*/  MUFU.EX2 R46, R46 ;  /* 0x0000002e002e7308 */ /* 0x000e700000000800 */
[----:B------:R-:W2:Y:S01]  /*de70*/  MUFU.EX2 R119, R119 ;  /* 0x0000007700777308 */ /* 0x000ea20000000800 */
[----:B------:R-:W-:Y:S01]  /*de80*/  F2FP.SATFINITE.E4M3.F32.PACK_AB_MERGE_C R150, R54, R9, R150 ;  /* 0x000000093696723e */ /* 0x000fe20004807096 */
[----:B------:R-:W-:Y:S01]  /*de90*/  FADD.FTZ R44, R44, R67 ;  /* 0x000000432c2c7221 */ /* 0x000fe20000010000 */
[----:B------:R-:W-:-:S05]  /*dea0*/  F2FP.SATFINITE.E4M3.F32.PACK_AB_MERGE_C R146, R62, R21, R146 ;  /* 0x000000153e92723e */ /* 0x000fca0004807092 */
[----:B------:R-:W4:Y:S01]  /*deb0*/  MUFU.EX2 R75, R75 ;  /* 0x0000004b004b7308 */ /* 0x000f220000000800 */
[----:B---3--:R-:W-:-:S01]  /*dec0*/  FADD.FTZ R9, R3, R24 ;  /* 0x0000001803097221 */ /* 0x008fc20000010000 */
[----:B------:R-:W-:-:S06]  /*ded0*/  VIADD R21, R88, 0xfffffffe ;  /* 0xfffffffe58157836 */ /* 0x000fcc0000000000 */
[----:B------:R-:W3:Y:S01]  /*dee0*/  MUFU.EX2 R14, R53 ;  /* 0x00000035000e7308 */ /* 0x000ee20000000800 */
[----:B------:R-:W-:Y:S02]  /*def0*/  VIMNMX R155, RZ, R8, !PT ;  /* 0x00000008ff9b7248 */ /* 0x000fe40007fe0100 */
[----:B------:R-:W-:-:S05]  /*df00*/  F2FP.SATFINITE.E4M3.F32.PACK_AB_MERGE_C R144, R58, R13, R144 ;  /* 0x0000000d3a90723e */ /* 0x000fca0004807090 */
[----:B------:R-:W5:Y:S01]  /*df10*/  MUFU.EX2 R121, R121 ;  /* 0x0000007900797308 */ /* 0x000f620000000800 */
[----:B0-----:R-:W-:Y:S01]  /*df20*/  F2FP.SATFINITE.E4M3.F32.PACK_AB_MERGE_C R13, R20, R3, RZ ;  /* 0x00000003140d723e */ /* 0x001fe200048070ff */
[----:B------:R-:W-:-:S06]  /*df30*/  FADD.FTZ R71, R71, R44 ;  /* 0x0000002c47477221 */ /* 0x000fcc0000010000 */
[----:B------:R-:W0:Y:S01]  /*df40*/  MUFU.EX2 R52, R52 ;  /* 0x0000003400347308 */ /* 0x000e220000000800 */
[----:B------:R-:W-:-:S01]  /*df50*/  FADD.FTZ R20, R20, R9 ;  /* 0x0000000914147221 */ /* 0x000fc20000010000 */
[----:B------:R-:W-:Y:S01]  /*df60*/  ISETP.GE.AND P0, PT, R21, R155, PT ;  /* 0x0000009b1500720c */ /* 0x000fe20003f06270 */
[----:B-1----:R-:W-:-:S01]  /*df70*/  FADD.FTZ R24, R46, R71 ;  /* 0x000000472e187221 */ /* 0x002fc20000010000 */
[----:B------:R-:W-:Y:S01]  /*df80*/  F2FP.SATFINITE.E4M3.F32.PACK_AB_MERGE_C R9, R61, R48, RZ ;  /* 0x000000303d09723e */ /* 0x000fe200048070ff */
[----:B--2---:R-:W-:-:S01]  /*df90*/  FADD.FTZ R3, R119, R20 ;  /* 0x0000001477037221 */ /* 0x004fc20000010000 */
[----:B------:R-:W-:Y:S02]  /*dfa0*/  F2FP.SATFINITE.E4M3.F32.PACK_AB_MERGE_C R142, R37, R0, R39 ;  /* 0x00000000258e723e */ /* 0x000fe40004807027 */
[C---:B----4-:R-:W-:Y:S01]  /*dfb0*/  F2FP.SATFINITE.E4M3.F32.PACK_AB_MERGE_C R139, R75.reuse, R46, R9 ;  /* 0x0000002e4b8b723e */ /* 0x050fe20004807009 */
[----:B------:R-:W-:Y:S01]  /*dfc0*/  FADD.FTZ R75, R75, R24 ;  /* 0x000000184b4b7221 */ /* 0x000fe20000010000 */
[----:B---3--:R-:W-:-:S01]  /*dfd0*/  FADD.FTZ R0, R14, R3 ;  /* 0x000000030e007221 */ /* 0x008fc20000010000 */
[----:B------:R-:W-:Y:S01]  /*dfe0*/  IMAD.MOV.U32 R135, RZ, RZ, RZ ;  /* 0x000000ffff877224 */ /* 0x000fe200078e00ff */
[----:B------:R-:W-:Y:S01]  /*dff0*/  F2FP.SATFINITE.E4M3.F32.PACK_AB_MERGE_C R148, R73, R56, RZ ;  /* 0x000000384994723e */ /* 0x000fe200048070ff */
[----:B------:R-:W-:Y:S01]  /*e000*/  FADD.FTZ R48, R48, R75 ;  /* 0x0000004b30307221 */ /* 0x000fe20000010000 */
[----:B------:R-:W-:Y:S01]  /*e010*/  F2FP.SATFINITE.E4M3.F32.PACK_AB_MERGE_C R140, R72, R33, RZ ;  /* 0x00000021488c723e */ /* 0x000fe200048070ff */
[----:B-----5:R-:W-:Y:S01]  /*e020*/  FADD.FTZ R3, R121, R0 ;  /* 0x0000000079037221 */ /* 0x020fe20000010000 */
[----:B0-----:R-:W-:Y:S01]  /*e030*/  F2FP.SATFINITE.E4M3.F32.PACK_AB_MERGE_C R9, R52, R121, RZ ;  /* 0x000000793409723e */ /* 0x001fe200048070ff */
[----:B------:R-:W-:Y:S01]  /*e040*/  BSSY B0, `(.L_x_9900) ;  /* 0x0000338000007945 */ /* 0x000fe20003800000 */
[----:B------:R-:W-:Y:S01]  /*e050*/  F2FP.SATFINITE.E4M3.F32.PACK_AB_MERGE_C R149, R66, R65, R149 ;  /* 0x000000414295723e */ /* 0x000fe20004807095 */
[----:B------:R-:W-:Y:S01]  /*e060*/  FADD.FTZ R0, R61, R48 ;  /* 0x000000303d007221 */ /* 0x000fe20000010000 */
[----:B------:R-:W-:Y:S01]  /*e070*/  F2FP.SATFINITE.E4M3.F32.PACK_AB_MERGE_C R138, R14, R119, R9 ;  /* 0x000000770e8a723e */ /* 0x000fe20004807009 */
[----:B------:R-:W-:Y:S01]  /*e080*/  FADD.FTZ R3, R52, R3 ;  /* 0x0000000334037221 */ /* 0x000fe20000010000 */
        /* <DEDUP_REMOVED lines=53> */
[----:B------:R-:W-:Y:S06]  /*e3e0*/  @!P0 BRA `(.L_x_9901) ;  /* 0x0000002c00f48947 */ /* 0x000fec0003800000 */
        /* <DEDUP_REMOVED lines=29> */
.L_x_9913:
[----:B------:R-:W-:-:S04]  /*e5c0*/  ISETP.NE.AND P0, PT, R8, 0x1, PT ;  /* 0x000000010800780c */ /* 0x000fc80003f05270 */
[----:B------:R-:W-:-:S04]  /*e5d0*/  SEL R22, RZ, 0x1, P0 ;  /* 0x00000001ff167807 */ /* 0x000fc80000000000 */
[----:B------:R-:W-:Y:S01]  /*e5e0*/  LOP3.LUT R22, R9, R22, RZ, 0x3c, !PT ;  /* 0x0000001609167212 */ /* 0x000fe200078e3cff */
[----:B0-----:R-:W-:Y:S06]  /*e5f0*/  @!P1 BRA `(.L_x_9902) ;  /* 0x0000000000049947 */ /* 0x001fec0003800000 */
[----:B------:R-:W-:Y:S01]  /*e600*/  BPT.TRAP 0x1 ;  /* 0x000000040000795c */ /* 0x000fe20000300000 */
.L_x_9902:
        /* <DEDUP_REMOVED lines=8> */
.L_x_9903:
[----:B------:R-:W-:Y:S01]  /*e690*/  BSSY B2, `(.L_x_9904) ;  /* 0x0000006000027945 */ /* 0x000fe20003800000 */
[----:B------:R-:W-:Y:S02]  /*e6a0*/  IMAD R24, R18, 0x300, R154 ;  /* 0x0000030012187824 */ /* 0x000fe400078e029a */
[----:B------:R-:W-:Y:S01]  /*e6b0*/  IMAD.MOV.U32 R25, RZ, RZ, -0x3ffffff0 ;  /* 0xc0000010ff197424 */ /* 0x000fe200078e00ff */
[----:B-1----:R-:W-:Y:S06]  /*e6c0*/  @P0 BRA `(.L_x_9905) ;  /* 0x0000000000080947 */ /* 0x002fec0003800000 */
[----:B------:R-:W1:Y:S02]  /*e6d0*/  SYNCS.PHASECHK.TRANS64.TRYWAIT P0, [R14+URZ+0x19c30], R13 ;  /* 0x019c300d0e0075a7 */ /* 0x000e64000800017f */
[----:B-1----:R-:W-:Y:S05]  /*e6e0*/  @!P0 BRA `(.L_x_9906) ;  /* 0x000000e400c48947 */ /* 0x002fea0003800000 */
.L_x_9905:
[----:B------:R-:W-:Y:S05]  /*e6f0*/  BSYNC B2 ;  /* 0x0000000000027941 */ /* 0x000fea0003800000 */
.L_x_9904:
[----:B------:R-:W-:Y:S01]  /*e700*/  R2UR UR6, R24 ;  /* 0x00000000180672ca */ /* 0x000fe200000e0000 */
[----:B01----:R-:W-:Y:S01]  /*e710*/  IMAD.MOV.U32 R13, RZ, RZ, -0x3ffffff0 ;  /* 0xc0000010ff0d7424 */ /* 0x003fe200078e00ff */
[----:B------:R-:W-:Y:S01]  /*e720*/  R2UR UR7, R25 ;  /* 0x00000000190772ca */ /* 0x000fe200000e0000 */
[----:B------:R-:W-:Y:S01]  /*e730*/  IMAD.MOV.U32 R25, RZ, RZ, -0x3ffffff0 ;  /* 0xc0000010ff197424 */ /* 0x000fe200078e00ff */
[----:B------:R-:W-:Y:S02]  /*e740*/  R2UR UR4, R4 ;  /* 0x00000000040472ca */ /* 0x000fe400000e0000 */
[----:B------:R-:W-:Y:S02]  /*e750*/  R2UR UR5, R5 ;  /* 0x00000000050572ca */ /* 0x000fe400000e0000 */
[C---:B------:R-:W-:Y:S01]  /*e760*/  IADD3 R12, R24.reuse, 0x100, RZ ;  /* 0x00000100180c7810 */ /* 0x040fe20007ffe0ff */
[----:B------:R-:W-:Y:S01]  /*e770*/  VIADD R24, R24, 0x200 ;  /* 0x0000020018187836 */ /* 0x000fe20000000000 */
        /* <DEDUP_REMOVED lines=19> */
.L_x_9907:
[----:B------:R-:W-:Y:S01]  /*e8b0*/  SHF.L.U32 R9, R9, 0x1f, RZ ;  /* 0x0000001f09097819 */ /* 0x000fe200000006ff */
[----:B------:R-:W-:-:S04]  /*e8c0*/  IMAD R152, R8, 0x8, R16 ;  /* 0x0000000808987824 */ /* 0x000fc800078e0210 */
[----:B------:R0:W1:Y:S01]  /*e8d0*/  SYNCS.PHASECHK.TRANS64.TRYWAIT P0, [R152+URZ+0x19c50], R9 ;  /* 0x019c5009980075a7 */ /* 0x000062000800017f */
[----:B------:R-:W-:Y:S05]  /*e8e0*/  @!P1 BRA `(.L_x_9908) ;  /* 0x0000000000049947 */ /* 0x000fea0003800000 */
[----:B------:R-:W-:Y:S01]  /*e8f0*/  BPT.TRAP 0x1 ;  /* 0x000000040000795c */ /* 0x000fe20000300000 */
.L_x_9908:
[----:B------:R-:W-:Y:S04]  /*e900*/  BSSY B2, `(.L_x_9909) ;  /* 0x0000004000027945 */ /* 0x000fe80003800000 */
[----:B-1----:R-:W-:Y:S05]  /*e910*/  @P0 BRA `(.L_x_9910) ;  /* 0x0000000000080947 */ /* 0x002fea0003800000 */
[----:B------:R-:W1:Y:S02]  /*e920*/  SYNCS.PHASECHK.TRANS64.TRYWAIT P0, [R152+URZ+0x19c50], R9 ;  /* 0x019c5009980075a7 */ /* 0x000e64000800017f */
[----:B-1----:R-:W-:Y:S05]  /*e930*/  @!P0 BRA `(.L_x_9911) ;  /* 0x000000e400448947 */ /* 0x002fea0003800000 */
.L_x_9910:
[----:B------:R-:W-:Y:S05]  /*e940*/  BSYNC B2 ;  /* 0x0000000000027941 */ /* 0x000fea0003800000 */
.L_x_9909:
        /* <DEDUP_REMOVED lines=10> */
[C---:B------:R-:W-:Y:S01]  /*e9f0*/  FMUL.FTZ R73, R2.reuse, R73 ;  /* 0x0000004902497220 */ /* 0x040fe20000410000 */
[C---:B------:R-:W-:Y:S01]  /*ea00*/  FMUL.FTZ R76, R2.reuse, R76 ;  /* 0x0000004c024c7220 */ /* 0x040fe20000410000 */
[C---:B------:R-:W-:Y:S01]  /*ea10*/  FMUL.FTZ R77, R2.reuse, R77 ;  /* 0x0000004d024d7220 */ /* 0x040fe20000410000 */
[----:B------:R-:W-:Y:S01]  /*ea20*/  LOP3.LUT R9, R9, 0x10000, RZ, 0xfc, !PT ;  /* 0x0001000009097812 */ /* 0x000fe200078efcff */
[C---:B------:R-:W-:Y:S01]  /*ea30*/  FMUL.FTZ R80, R2.reuse, R80 ;  /* 0x0000005002507220 */ /* 0x040fe20000410000 */
[C---:B------:R-:W-:Y:S01]  /*ea40*/  FMUL.FTZ R81, R2.reuse, R81 ;  /* 0x0000005102517220 */ /* 0x040fe20000410000 */
[C---:B------:R-:W-:Y:S01]  /*ea50*/  FMUL.FTZ R84, R2.reuse, R84 ;  /* 0x0000005402547220 */ /* 0x040fe20000410000 */
[----:B------:R-:W-:Y:S01]  /*ea60*/  FMUL.FTZ R85, R2, R85 ;  /* 0x0000005502557220 */ /* 0x000fe20000410000 */
[----:B------:R-:W-:-:S02]  /*ea70*/  IMAD R8, R8, 0x300, R9 ;  /* 0x0000030008087824 */ /* 0x000fc400078e0209 */
[----:B------:R-:W-:Y:S01]  /*ea80*/  FMUL.FTZ R63, R2, R63 ;  /* 0x0000003f023f7220 */ /* 0x000fe20000410000 */
[----:B------:R-:W-:Y:S01]  /*ea90*/  IMAD.MOV.U32 R9, RZ, RZ, 0x40000040 ;  /* 0x40000040ff097424 */ /* 0x000fe200078e00ff */
[----:B------:R-:W-:Y:S01]  /*eaa0*/  ULDC UR4, c[0x0][0x988] ;  /* 0x0002620000047ab9 */ /* 0x000fe20000000800 */
[----:B------:R-:W-:-:S03]  /*eab0*/  R2UR UR6, R8 ;  /* 0x00000000080672ca */ /* 0x000fc600000e0000 */
[----:B------:R-:W-:-:S13]  /*eac0*/  R2UR UR7, R9 ;  /* 0x00000000090772ca */ /* 0x000fda00000e0000 */
[----:B------:R-:W-:Y:S03]  /*ead0*/  QGMMA.64x96x32.F32.E4M3.E4M3 R88, R148, gdesc[UR4], R88, gsb0 ;  /* 0x0160000494587df3 */ /* 0x000fe60008000858 */
[----:B------:R-:W-:Y:S02]  /*eae0*/  WARPGROUP.DEPBAR.LE gsb0, 0x0 ;  /* 0x00008000000079c5 */ /* 0x000fe40000010000 */
[----:B------:R-:W2:Y:S04]  /*eaf0*/  LDL R148, [R1+0x18] ;  /* 0x0000180001947983 */ /* 0x000ea80000100800 */
[----:B------:R-:W2:Y:S04]  /*eb00*/  LDL R149, [R1+0x14] ;  /* 0x0000140001957983 */ /* 0x000ea80000100800 */
[----:B------:R-:W3:Y:S04]  /*eb10*/  LDL R150, [R1+0x20] ;  /* 0x0000200001967983 */ /* 0x000ee80000100800 */
[----:B------:R-:W4:Y:S01]  /*eb20*/  LDL R151, [R1+0x24] ;  /* 0x0000240001977983 */ /* 0x000f220000100800 */
[----:B------:R-:W-:Y:S01]  /*eb30*/  VIADD R12, R8, 0x2 ;  /* 0x00000002080c7836 */ /* 0x000fe20000000000 */
[----:B------:R-:W-:Y:S01]  /*eb40*/  R2UR UR7, R13 ;  /* 0x000000000d0772ca */ /* 0x000fe200000e0000 */
[----:B------:R-:W-:Y:S01]  /*eb50*/  WARPGROUP.ARRIVE ;  /* 0x00000000000079c5 */ /* 0x000fe20000000000 */
[----:B------:R-:W-:-:S02]  /*eb60*/  IMAD.MOV.U32 R13, RZ, RZ, 0x40000040 ;  /* 0x40000040ff0d7424 */ /* 0x000fc400078e00ff */
[----:B------:R-:W-:Y:S01]  /*eb70*/  FMUL.FTZ R62, R2, R62 ;  /* 0x0000003e023e7220 */ /* 0x000fe20000410000 */
[----:B------:R-:W-:Y:S01]  /*eb80*/  R2UR UR6, R12 ;  /* 0x000000000c0672ca */ /* 0x000fe200000e0000 */
[----:B------:R-:W-:Y:S02]  /*eb90*/  VIADD R12, R8, 0x4 ;  /* 0x00000004080c7836 */ /* 0x000fe40000000000 */
[C---:B------:R-:W-:Y:S01]  /*eba0*/  FMUL.FTZ R66, R2.reuse, R66 ;  /* 0x0000004202427220 */ /* 0x040fe20000410000 */
[----:B------:R-:W-:Y:S02]  /*ebb0*/  IMAD.MOV.U32 R9, RZ, RZ, 0x40000040 ;  /* 0x40000040ff097424 */ /* 0x000fe400078e00ff */
[----:B------:R-:W-:Y:S01]  /*ebc0*/  FMUL.FTZ R67, R2, R67 ;  /* 0x0000004302437220 */ /* 0x000fe20000410000 */
[----:B------:R-:W-:Y:S01]  /*ebd0*/  VIADD R8, R8, 0x6 ;  /* 0x0000000608087836 */ /* 0x000fe20000000000 */
[----:B------:R-:W-:Y:S01]  /*ebe0*/  MUFU.TANH R62, R62 ;  /* 0x0000003e003e7308 */ /* 0x000fe20000002400 */
[C---:B------:R-:W-:Y:S01]  /*ebf0*/  FMUL.FTZ R70, R2.reuse, R70 ;  /* 0x0000004602467220 */ /* 0x040fe20000410000 */
[C---:B------:R-:W-:Y:S01]  /*ec00*/  FMUL.FTZ R71, R2.reuse, R71 ;  /* 0x0000004702477220 */ /* 0x040fe20000410000 */
[C---:B------:R-:W-:Y:S01]  /*ec10*/  FMUL.FTZ R74, R2.reuse, R74 ;  /* 0x0000004a024a7220 */ /* 0x040fe20000410000 */
[C---:B------:R-:W-:Y:S01]  /*ec20*/  FMUL.FTZ R75, R2.reuse, R75 ;  /* 0x0000004b024b7220 */ /* 0x040fe20000410000 */
[C---:B------:R-:W-:Y:S01]  /*ec30*/  FMUL.FTZ R78, R2.reuse, R78 ;  /* 0x0000004e024e7220 */ /* 0x040fe20000410000 */
[----:B------:R-:W-:Y:S01]  /*ec40*/  FMUL.FTZ R79, R2, R79 ;  /* 0x0000004f024f7220 */ /* 0x000fe20000410000 */
        /* <DEDUP_REMOVED lines=12> */
[----:B------:R-:W-:Y:S01]  /*ed10*/  MOV R53, 0xffffff80 ;  /* 0xffffff8000357802 */ /* 0x000fe20000000f00 */
[----:B------:R-:W-:Y:S01]  /*ed20*/  MUFU.TANH R12, R12 ;  /* 0x0000000c000c7308 */ /* 0x000fe20000002400 */
[C---:B------:R-:W-:Y:S01]  /*ed30*/  FMUL.FTZ R25, R2.reuse, R30 ;  /* 0x0000001e02197220 */ /* 0x040fe20000410000 */
[C---:B------:R-:W-:Y:S01]  /*ed40*/  FMUL.FTZ R30, R2.reuse, R33 ;  /* 0x00000021021e7220 */ /* 0x040fe20000410000 */
[----:B------:R-:W-:Y:S01]  /*ed50*/  FMUL.FTZ R33, R2, R38 ;  /* 0x0000002602217220 */ /* 0x000fe20000410000 */
[----:B------:R-:W-:-:S02]  /*ed60*/  IMAD R53, R21, R53, 0x1 ;  /* 0x0000000115357424 */ /* 0x000fc400078e0235 */
[C---:B------:R-:W-:Y:S01]  /*ed70*/  FMUL.FTZ R38, R2.reuse, R41 ;  /* 0x0000002902267220 */ /* 0x040fe20000410000 */
[C---:B------:R-:W-:Y:S01]  /*ed80*/  FMUL.FTZ R41, R2.reuse, R46 ;  /* 0x0000002e02297220 */ /* 0x040fe20000410000 */
[C---:B------:R-:W-:Y:S01]  /*ed90*/  FMUL.FTZ R46, R2.reuse, R49 ;  /* 0x00000031022e7220 */ /* 0x040fe20000410000 */
[----:B------:R-:W-:Y:S01]  /*eda0*/  IMAD R53, R153, 0xc0, R53 ;  /* 0x000000c099357824 */ /* 0x000fe200078e0235 */
        /* <DEDUP_REMOVED lines=52> */
[----:B------:R-:W-:Y:S01]  /*f0f0*/  MUFU.TANH R33, R33 ;  /* 0x0000002100217308 */ /* 0x000fe20000002400 */
[----:B------:R-:W-:-:S02]  /*f100*/  WARPGROUP.DEPBAR.LE gsb0, 0x0 ;  /* 0x00008000000079c5 */ /* 0x000fc40000010000 */
[----:B------:R-:W-:-:S05]  /*f110*/  WARPGROUP.ARRIVE ;  /* 0x00000000000079c5 */ /* 0x000fca0000000000 */
[----:B------:R-:W-:Y:S01]  /*f120*/  MUFU.TANH R35, R35 ;  /* 0x0000002300237308 */ /* 0x000fe20000002400 */
[----:B------:R-:W-:Y:S07]  /*f130*/  QGMMA.64x96x32.F32.E4M3.E4M3 R88, R136, gdesc[UR4], R88, gsb0 ;  /* 0x0160000488587df3 */ /* 0x000fee0008000858 */
[----:B------:R-:W-:Y:S08]  /*f140*/  MUFU.TANH R37, R37 ;  /* 0x0000002500257308 */ /* 0x000ff00000002400 */
[----:B------:R-:W-:Y:S08]  /*f150*/  MUFU.TANH R39, R39 ;  /* 0x0000002700277308 */ /* 0x000ff00000002400 */
[----:B------:R-:W-:Y:S08]  /*f160*/  MUFU.TANH R41, R41 ;  /* 0x0000002900297308 */ /* 0x000ff00000002400 */
[----:B------:R-:W-:Y:S01]  /*f170*/  MUFU.TANH R43, R43 ;  /* 0x0000002b002b7308 */ /* 0x000fe20000002400 */
[----:B--2---:R-:W-:-:S07]  /*f180*/  IADD3 R55, -R149, R53, R148 ;  /* 0x0000003595377210 */ /* 0x004fce0007ffe194 */
[----:B------:R-:W-:Y:S01]  /*f190*/  MUFU.TANH R45, R45 ;  /* 0x0000002d002d7308 */ /* 0x000fe20000002400 */
[----:B---3--:R-:W-:-:S04]  /*f1a0*/  IMAD R55, R150, -0x2, R55 ;  /* 0xfffffffe96377824 */ /* 0x008fc800078e0237 */
[----:B----4-:R-:W-:-:S03]  /*f1b0*/  IMAD.IADD R55, R151, 0x1, R55 ;  /* 0x0000000197377824 */ /* 0x010fc600078e0237 */
[----:B------:R2:W-:Y:S01]  /*f1c0*/  MUFU.TANH R53, R58 ;  /* 0x0000003a00357308 */ /* 0x0005e20000002400 */
[----:B------:R-:W3:Y:S01]  /*f1d0*/  S2R R151, SR_TID.X ;  /* 0x0000000000977919 */ /* 0x000ee20000002100 */
[C---:B------:R-:W-:Y:S02]  /*f1e0*/  ISETP.GT.AND P0, PT, R55.reuse, RZ, PT ;  /* 0x000000ff3700720c */ /* 0x040fe40003f04270 */
[C---:B------:R-:W-:Y:S02]  /*f1f0*/  ISETP.GT.AND P2, PT, R55.reuse, 0x1, PT ;  /* 0x000000013700780c */ /* 0x040fe40003f44270 */
[----:B0-----:R-:W-:Y:S02]  /*f200*/  FSEL R8, R8, -INF , P0 ;  /* 0xff80000008087808 */ /* 0x001fe40000000000 */
[----:B------:R-:W-:Y:S01]  /*f210*/  MUFU.TANH R47, R47 ;  /* 0x0000002f002f7308 */ /* 0x000fe20000002400 */
[----:B------:R-:W-:Y:S02]  /*f220*/  ISETP.GT.AND P0, PT, R55, 0x8, PT ;  /* 0x000000083700780c */ /* 0x000fe40003f04270 */
[----:B------:R-:W-:-:S02]  /*f230*/  FSEL R12, R12, -INF , P2 ;  /* 0xff8000000c0c7808 */ /* 0x000fc40001000000 */
[----:B--2---:R-:W-:Y:S02]  /*f240*/  FMNMX.FTZ R58, R8, R15, !PT ;  /* 0x0000000f083a7209 */ /* 0x004fe40007810000 */
[C---:B------:R-:W-:Y:S01]  /*f250*/  ISETP.GT.AND P2, PT, R55.reuse, 0x9, PT ;  /* 0x000000093700780c */ /* 0x040fe20003f44270 */
[----:B------:R-:W-:Y:S01]  /*f260*/  MUFU.TANH R49, R49 ;  /* 0x0000003100317308 */ /* 0x000fe20000002400 */
[----:B-1----:R-:W-:Y:S02]  /*f270*/  FSEL R24, R24, -INF , P0 ;  /* 0xff80000018187808 */ /* 0x002fe40000000000 */
[----:B------:R-:W-:Y:S02]  /*f280*/  FMNMX.FTZ R59, R12, R58, !PT ;  /* 0x0000003a0c3b7209 */ /* 0x000fe40007810000 */
[----:B------:R-:W-:Y:S02]  /*f290*/  ISETP.GT.AND P0, PT, R55, 0x10, PT ;  /* 0x000000103700780c */ /* 0x000fe40003f04270 */
[----:B------:R-:W-:Y:S01]  /*f2a0*/  FSEL R27, R27, -INF , P2 ;  /* 0xff8000001b1b7808 */ /* 0x000fe20001000000 */
[----:B------:R0:W1:Y:S01]  /*f2b0*/  MUFU.TANH R58, R61 ;  /* 0x0000003d003a7308 */ /* 0x0000620000002400 */
[----:B------:R-:W-:-:S02]  /*f2c0*/  FMNMX.FTZ R59, R24, R59, !PT ;  /* 0x0000003b183b7209 */ /* 0x000fc40007810000 */
[----:B------:R-:W-:Y:S02]  /*f2d0*/  ISETP.GT.AND P2, PT, R55, 0x11, PT ;  /* 0x000000113700780c */ /* 0x000fe40003f44270 */
[----:B-----5:R-:W-:Y:S02]  /*f2e0*/  FSEL R28, R28, -INF , P0 ;  /* 0xff8000001c1c7808 */ /* 0x020fe40000000000 */
[----:B------:R-:W-:Y:S01]  /*f2f0*/  FMNMX.FTZ R60, R27, R59, !PT ;  /* 0x0000003b1b3c7209 */ /* 0x000fe20007810000 */
[----:B------:R-:W-:Y:S01]  /*f300*/  MUFU.TANH R51, R51 ;  /* 0x0000003300337308 */ /* 0x000fe20000002400 */
[----:B------:R-:W-:Y:S02]  /*f310*/  ISETP.GT.AND P0, PT, R55, 0x18, PT ;  /* 0x000000183700780c */ /* 0x000fe40003f04270 */
[----:B------:R-:W-:Y:S02]  /*f320*/  FSEL R30, R30, -INF , P2 ;  /* 0xff8000001e1e7808 */ /* 0x000fe40001000000 */
[----:B------:R-:W-:-:S02]  /*f330*/  FMNMX.FTZ R60, R28, R60, !PT ;  /* 0x0000003c1c3c7209 */ /* 0x000fc40007810000 */
[C---:B------:R-:W-:Y:S01]  /*f340*/  ISETP.GT.AND P2, PT, R55.reuse, 0x19, PT ;  /* 0x000000193700780c */ /* 0x040fe20003f44270 */
[----:B------:R2:W4:Y:S01]  /*f350*/  MUFU.TANH R59, R64 ;  /* 0x00000040003b7308 */ /* 0x0005220000002400 */
[----:B------:R-:W-:Y:S02]  /*f360*/  FSEL R32, R32, -INF , P0 ;  /* 0xff80000020207808 */ /* 0x000fe40000000000 */
[----:B0-----:R-:W-:Y:S02]  /*f370*/  FMNMX.FTZ R61, R30, R60, !PT ;  /* 0x0000003c1e3d7209 */ /* 0x001fe40007810000 */
[----:B------:R-:W-:Y:S02]  /*f380*/  ISETP.GT.AND P0, PT, R55, 0x20, PT ;  /* 0x000000203700780c */ /* 0x000fe40003f04270 */
[----:B------:R-:W-:Y:S01]  /*f390*/  FSEL R34, R34, -INF , P2 ;  /* 0xff80000022227808 */ /* 0x000fe20001000000 */
[----:B------:R0:W5:Y:S01]  /*f3a0*/  MUFU.TANH R60, R65 ;  /* 0x00000041003c7308 */ /* 0x0001620000002400 */
[----:B------:R-:W-:-:S02]  /*f3b0*/  FMNMX.FTZ R61, R32, R61, !PT ;  /* 0x0000003d203d7209 */ /* 0x000fc40007810000 */
[C---:B------:R-:W-:Y:S02]  /*f3c0*/  ISETP.GT.AND P2, PT, R55.reuse, 0x21, PT ;  /* 0x000000213700780c */ /* 0x040fe40003f44270 */
[----:B------:R-:W-:Y:S02]  /*f3d0*/  FSEL R36, R36, -INF , P0 ;  /* 0xff80000024247808 */ /* 0x000fe40000000000 */
[----:B--2---:R-:W-:Y:S01]  /*f3e0*/  FMNMX.FTZ R64, R34, R61, !PT ;  /* 0x0000003d22407209 */ /* 0x004fe20007810000 */
[----:B------:R-:W-:Y:S01]  /*f3f0*/  MUFU.TANH R56, R56 ;  /* 0x0000003800387308 */ /* 0x000fe20000002400 */
[----:B------:R-:W-:Y:S01]  /*f400*/  ISETP.GT.AND P0, PT, R55, 0x28, PT ;  /* 0x000000283700780c */ /* 0x000fe20003f04270 */
[----:B0-----:R-:W-:Y:S01]  /*f410*/  FMUL.FTZ R65, R2, R69 ;  /* 0x0000004502417220 */ /* 0x001fe20000410000 */
[----:B------:R-:W-:Y:S02]  /*f420*/  FSEL R38, R38, -INF , P2 ;  /* 0xff80000026267808 */ /* 0x000fe40001000000 */
[----:B------:R-:W-:Y:S01]  /*f430*/  FMNMX.FTZ R64, R36, R64, !PT ;  /* 0x0000004024407209 */ /* 0x000fe20007810000 */
[----:B------:R-:W-:-:S02]  /*f440*/  WARPGROUP.DEPBAR.LE gsb0, 0x0 ;  /* 0x00008000000079c5 */ /* 0x000fc40000010000 */
[----:B------:R0:W2:Y:S01]  /*f450*/  MUFU.TANH R61, R68 ;  /* 0x00000044003d7308 */ /* 0x0000a20000002400 */
[C---:B------:R-:W-:Y:S01]  /*f460*/  ISETP.GT.AND P2, PT, R55.reuse, 0x29, PT ;  /* 0x000000293700780c */ /* 0x040fe20003f44270 */
[----:B------:R-:W-:Y:S01]  /*f470*/  FMUL.FTZ R136, R2, R87 ;  /* 0x0000005702887220 */ /* 0x000fe20000410000 */
[----:B------:R-:W-:Y:S02]  /*f480*/  FSEL R40, R40, -INF , P0 ;  /* 0xff80000028287808 */ /* 0x000fe40000000000 */
[----:B------:R-:W-:Y:S02]  /*f490*/  ISETP.GT.AND P0, PT, R55, 0x30, PT ;  /* 0x000000303700780c */ /* 0x000fe40003f04270 */
[----:B---3--:R-:W-:Y:S01]  /*f4a0*/  LOP3.LUT R140, R151, 0x7f, RZ, 0xc0, !PT ;  /* 0x0000007f978c7812 */ /* 0x008fe200078ec0ff */
[----:B------:R-:W3:Y:S01]  /*f4b0*/  MUFU.TANH R65, R65 ;  /* 0x0000004100417308 */ /* 0x000ee20000002400 */
[----:B0-----:R-:W-:Y:S02]  /*f4c0*/  FMNMX.FTZ R68, R38, R64, !PT ;  /* 0x0000004026447209 */ /* 0x001fe40007810000 */
[----:B------:R-:W-:Y:S01]  /*f4d0*/  FSEL R64, R42, -INF , P2 ;  /* 0xff8000002a407808 */ /* 0x000fe20001000000 */
[----:B------:R-:W-:Y:S01]  /*f4e0*/  FMUL.FTZ R42, R2, R72 ;  /* 0x00000048022a7220 */ /* 0x000fe20000410000 */
[----:B------:R-:W-:-:S02]  /*f4f0*/  FMNMX.FTZ R68, R40, R68, !PT ;  /* 0x0000004428447209 */ /* 0x000fc40007810000 */
[C---:B------:R-:W-:Y:S01]  /*f500*/  ISETP.GT.AND P2, PT, R55.reuse, 0x31, PT ;  /* 0x000000313700780c */ /* 0x040fe20003f44270 */
[----:B------:R-:W-:Y:S01]  /*f510*/  MUFU.TANH R66, R66 ;  /* 0x0000004200427308 */ /* 0x000fe20000002400 */
[----:B------:R-:W-:Y:S02]  /*f520*/  FSEL R44, R44, -INF , P0 ;  /* 0xff8000002c2c7808 */ /* 0x000fe40000000000 */
[----:B------:R-:W-:Y:S02]  /*f530*/  FMNMX.FTZ R68, R64, R68, !PT ;  /* 0x0000004440447209 */ /* 0x000fe40007810000 */
[----:B------:R-:W-:Y:S02]  /*f540*/  ISETP.GT.AND P0, PT, R55, 0x38, PT ;  /* 0x000000383700780c */ /* 0x000fe40003f04270 */
[----:B------:R-:W-:Y:S01]  /*f550*/  FSEL R46, R46, -INF , P2 ;  /* 0xff8000002e2e7808 */ /* 0x000fe20001000000 */
[----:B------:R-:W0:Y:S01]  /*f560*/  MUFU.TANH R42, R42 ;  /* 0x0000002a002a7308 */ /* 0x000e220000002400 */
[----:B------:R-:W-:-:S02]  /*f570*/  FMNMX.FTZ R68, R44, R68, !PT ;  /* 0x000000442c447209 */ /* 0x000fc40007810000 */
[C---:B------:R-:W-:Y:S02]  /*f580*/  ISETP.GT.AND P2, PT, R55.reuse, 0x39, PT ;  /* 0x000000393700780c */ /* 0x040fe40003f44270 */
[----:B------:R-:W-:Y:S02]  /*f590*/  FSEL R48, R48, -INF , P0 ;  /* 0xff80000030307808 */ /* 0x000fe40000000000 */
[----:B------:R-:W-:Y:S01]  /*f5a0*/  FMNMX.FTZ R69, R46, R68, !PT ;  /* 0x000000442e457209 */ /* 0x000fe20007810000 */
[----:B------:R-:W-:Y:S01]  /*f5b0*/  MUFU.TANH R67, R67 ;  /* 0x0000004300437308 */ /* 0x000fe20000002400 */
[----:B------:R-:W-:Y:S02]  /*f5c0*/  ISETP.GT.AND P0, PT, R55, 0x40, PT ;  /* 0x000000403700780c */ /* 0x000fe40003f04270 */
[----:B------:R-:W-:Y:S02]  /*f5d0*/  FSEL R50, R50, -INF , P2 ;  /* 0xff80000032327808 */ /* 0x000fe40001000000 */
[----:B------:R-:W-:-:S02]  /*f5e0*/  FMNMX.FTZ R69, R48, R69, !PT ;  /* 0x0000004530457209 */ /* 0x000fc40007810000 */
[C---:B------:R-:W-:Y:S01]  /*f5f0*/  ISETP.GT.AND P2, PT, R55.reuse, 0x41, PT ;  /* 0x000000413700780c */ /* 0x040fe20003f44270 */
[----:B------:R1:W0:Y:S01]  /*f600*/  MUFU.TANH R68, R73 ;  /* 0x0000004900447308 */ /* 0x0002220000002400 */
[----:B------:R-:W-:Y:S02]  /*f610*/  FSEL R52, R52, -INF , P0 ;  /* 0xff80000034347808 */ /* 0x000fe40000000000 */
[----:B------:R-:W-:Y:S02]  /*f620*/  FMNMX.FTZ R72, R50, R69, !PT ;  /* 0x0000004532487209 */ /* 0x000fe40007810000 */
[----:B------:R-:W-:Y:S02]  /*f630*/  ISETP.GT.AND P0, PT, R55, 0x48, PT ;  /* 0x000000483700780c */ /* 0x000fe40003f04270 */
[----:B------:R-:W-:Y:S01]  /*f640*/  FSEL R54, R54, -INF , P2 ;  /* 0xff80000036367808 */ /* 0x000fe20001000000 */
[----:B------:R5:W0:Y:S01]  /*f650*/  MUFU.TANH R69, R76 ;  /* 0x0000004c00457308 */ /* 0x000a220000002400 */
[----:B------:R-:W-:-:S02]  /*f660*/  FMNMX.FTZ R72, R52, R72, !PT ;  /* 0x0000004834487209 */ /* 0x000fc40007810000 */
[----:B------:R-:W-:Y:S02]  /*f670*/  ISETP.GT.AND P2, PT, R55, 0x49, PT ;  /* 0x000000493700780c */ /* 0x000fe40003f44270 */
[----:B------:R-:W-:Y:S02]  /*f680*/  FSEL R57, R57, -INF , P0 ;  /* 0xff80000039397808 */ /* 0x000fe40000000000 */
[----:B-1----:R-:W-:Y:S01]  /*f690*/  FMNMX.FTZ R73, R54, R72, !PT ;  /* 0x0000004836497209 */ /* 0x002fe20007810000 */
[----:B------:R-:W-:Y:S01]  /*f6a0*/  MUFU.TANH R70, R70 ;  /* 0x0000004600467308 */ /* 0x000fe20000002400 */
[----:B------:R-:W-:Y:S02]  /*f6b0*/  ISETP.GT.AND P0, PT, R55, 0x50, PT ;  /* 0x000000503700780c */ /* 0x000fe40003f04270 */
[----:B------:R-:W-:Y:S02]  /*f6c0*/  FSEL R58, R58, -INF , P2 ;  /* 0xff8000003a3a7808 */ /* 0x000fe40001000000 */
[----:B------:R-:W-:-:S02]  /*f6d0*/  FMNMX.FTZ R73, R57, R73, !PT ;  /* 0x0000004939497209 */ /* 0x000fc40007810000 */
[----:B------:R-:W-:Y:S01]  /*f6e0*/  ISETP.GT.AND P2, PT, R55, 0x51, PT ;  /* 0x000000513700780c */ /* 0x000fe20003f44270 */
[----:B------:R1:W0:Y:S01]  /*f6f0*/  MUFU.TANH R72, R77 ;  /* 0x0000004d00487308 */ /* 0x0002220000002400 */
[----:B----4-:R-:W-:Y:S02]  /*f700*/  FSEL R59, R59, -INF , P0 ;  /* 0xff8000003b3b7808 */ /* 0x010fe40000000000 */
[----:B-----5:R-:W-:Y:S02]  /*f710*/  FMNMX.FTZ R76, R58, R73, !PT ;  /* 0x000000493a4c7209 */ /* 0x020fe40007810000 */
[----:B------:R-:W-:Y:S02]  /*f720*/  ISETP.GT.AND P0, PT, R55, 0x58, PT ;  /* 0x000000583700780c */ /* 0x000fe40003f04270 */
[----:B------:R-:W-:Y:S01]  /*f730*/  FSEL R60, R60, -INF , P2 ;  /* 0xff8000003c3c7808 */ /* 0x000fe20001000000 */
[----:B------:R4:W5:Y:S01]  /*f740*/  MUFU.TANH R73, R80 ;  /* 0x0000005000497308 */ /* 0x0009620000002400 */
[----:B------:R-:W-:-:S02]  /*f750*/  FMNMX.FTZ R76, R59, R76, !PT ;  /* 0x0000004c3b4c7209 */ /* 0x000fc40007810000 */
[----:B------:R-:W-:Y:S02]  /*f760*/  ISETP.GT.AND P2, PT, R55, 0x59, PT ;  /* 0x000000593700780c */ /* 0x000fe40003f44270 */
[----:B--2---:R-:W-:Y:S02]  /*f770*/  FSEL R61, R61, -INF , P0 ;  /* 0xff8000003d3d7808 */ /* 0x004fe40000000000 */
[----:B-1----:R-:W-:Y:S01]  /*f780*/  FMNMX.FTZ R77, R60, R76, !PT ;  /* 0x0000004c3c4d7209 */ /* 0x002fe20007810000 */
[----:B------:R-:W-:Y:S01]  /*f790*/  MUFU.TANH R71, R71 ;  /* 0x0000004700477308 */ /* 0x000fe20000002400 */
[----:B------:R-:W-:Y:S02]  /*f7a0*/  ISETP.GT.AND P0, PT, R55, 0x60, PT ;  /* 0x000000603700780c */ /* 0x000fe40003f04270 */
[----:B---3--:R-:W-:Y:S02]  /*f7b0*/  FSEL R65, R65, -INF , P2 ;  /* 0xff80000041417808 */ /* 0x008fe40001000000 */
[----:B----4-:R-:W-:-:S02]  /*f7c0*/  FMNMX.FTZ R80, R61, R77, !PT ;  /* 0x0000004d3d507209 */ /* 0x010fc40007810000 */
[----:B------:R-:W-:Y:S01]  /*f7d0*/  ISETP.GT.AND P2, PT, R55, 0x61, PT ;  /* 0x000000613700780c */ /* 0x000fe20003f44270 */
[----:B------:R1:W2:Y:S01]  /*f7e0*/  MUFU.TANH R76, R81 ;  /* 0x00000051004c7308 */ /* 0x0002a20000002400 */
[----:B0-----:R-:W-:Y:S02]  /*f7f0*/  FSEL R77, R42, -INF , P0 ;  /* 0xff8000002a4d7808 */ /* 0x001fe40000000000 */
[----:B------:R-:W-:Y:S02]  /*f800*/  FMNMX.FTZ R80, R65, R80, !PT ;  /* 0x0000005041507209 */ /* 0x000fe40007810000 */
[----:B------:R-:W-:Y:S02]  /*f810*/  ISETP.GT.AND P0, PT, R55, 0x68, PT ;  /* 0x000000683700780c */ /* 0x000fe40003f04270 */
[----:B------:R-:W-:Y:S01]  /*f820*/  FSEL R68, R68, -INF , P2 ;  /* 0xff80000044447808 */ /* 0x000fe20001000000 */
[----:B------:R0:W3:Y:S01]  /*f830*/  MUFU.TANH R42, R84 ;  /* 0x00000054002a7308 */ /* 0x0000e20000002400 */
        /* <DEDUP_REMOVED lines=9> */
[----:B------:R1:W4:Y:S01]  /*f8d0*/  MUFU.TANH R80, R85 ;  /* 0x0000005500507308 */ /* 0x0003220000002400 */
[----:B-----5:R-:W-:Y:S02]  /*f8e0*/  FSEL R73, R73, -INF , P0 ;  /* 0xff80000049497808 */ /* 0x020fe40000000000 */
[----:B------:R-:W-:Y:S02]  /*f8f0*/  FMNMX.FTZ R81, R72, R81, !PT ;  /* 0x0000005148517209 */ /* 0x000fe40007810000 */
[----:B------:R-:W-:Y:S02]  /*f900*/  ISETP.GT.AND P0, PT, R55, 0x78, PT ;  /* 0x000000783700780c */ /* 0x000fe40003f04270 */
[----:B--2---:R-:W-:Y:S01]  /*f910*/  FSEL R76, R76, -INF , P2 ;  /* 0xff8000004c4c7808 */ /* 0x004fe20001000000 */
[----:B------:R-:W-:Y:S01]  /*f920*/  MUFU.TANH R75, R75 ;  /* 0x0000004b004b7308 */ /* 0x000fe20000002400 */
[----:B0-----:R-:W-:Y:S01]  /*f930*/  FMNMX.FTZ R84, R73, R81, !PT ;  /* 0x0000005149547209 */ /* 0x001fe20007810000 */
[----:B-1----:R-:W-:Y:S01]  /*f940*/  FMUL.FTZ R85, R2, R86 ;  /* 0x0000005602557220 */ /* 0x002fe20000410000 */
[----:B---3--:R-:W-:-:S02]  /*f950*/  FSEL R81, R42, -INF , P0 ;  /* 0xff8000002a517808 */ /* 0x008fc40000000000 */
[C---:B------:R-:W-:Y:S01]  /*f960*/  ISETP.GT.AND P2, PT, R55.reuse, 0x79, PT ;  /* 0x000000793700780c */ /* 0x040fe20003f44270 */
[----:B------:R-:W-:Y:S01]  /*f970*/  VIADD R55, R55, 0x8 ;  /* 0x0000000837377836 */ /* 0x000fe20000000000 */
[----:B------:R-:W-:Y:S01]  /*f980*/  FMNMX.FTZ R42, R76, R84, !PT ;  /* 0x000000544c2a7209 */ /* 0x000fe20007810000 */
[----:B------:R-:W-:Y:S01]  /*f990*/  MUFU.TANH R78, R78 ;  /* 0x0000004e004e7308 */ /* 0x000fe20000002400 */
[----:B----4-:R-:W-:Y:S02]  /*f9a0*/  FSEL R80, R80, -INF , P2 ;  /* 0xff80000050507808 */ /* 0x010fe40001000000 */
[----:B------:R-:W-:Y:S02]  /*f9b0*/  FMNMX.FTZ R42, R81, R42, !PT ;  /* 0x0000002a512a7209 */ /* 0x000fe40007810000 */
[C---:B------:R-:W-:Y:S02]  /*f9c0*/  ISETP.GT.AND P2, PT, R55.reuse, RZ, PT ;  /* 0x000000ff3700720c */ /* 0x040fe40003f44270 */
[----:B------:R-:W-:Y:S01]  /*f9d0*/  FMNMX.FTZ R42, R80, R42, !PT ;  /* 0x0000002a502a7209 */ /* 0x000fe20007810000 */
[----:B------:R0:W1:Y:S01]  /*f9e0*/  MUFU.TANH R84, R63 ;  /* 0x0000003f00547308 */ /* 0x0000620000002400 */
[----:B------:R-:W-:-:S02]  /*f9f0*/  ISETP.GT.AND P4, PT, R55, 0x1, PT ;  /* 0x000000013700780c */ /* 0x000fc40003f84270 */
[----:B------:R-:W-:Y:S02]  /*fa00*/  ISETP.GT.AND P3, PT, R55, 0x8, PT ;  /* 0x000000083700780c */ /* 0x000fe40003f64270 */
[----:B------:R-:W-:Y:S02]  /*fa10*/  FSEL R13, R13, -INF , P4 ;  /* 0xff8000000d0d7808 */ /* 0x000fe40002000000 */
[C---:B------:R-:W-:Y:S01]  /*fa20*/  ISETP.GT.AND P6, PT, R55.reuse, 0x9, PT ;  /* 0x000000093700780c */ /* 0x040fe20003fc4270 */
[----:B------:R-:W-:Y:S01]  /*fa30*/  MUFU.TANH R79, R79 ;  /* 0x0000004f004f7308 */ /* 0x000fe20000002400 */
[----:B0-----:R-:W0:Y:S01]  /*fa40*/  SHFL.BFLY PT, R63, R42, 0x2, 0x1f ;  /* 0x0c401f002a3f7f89 */ /* 0x001e2200000e0000 */
[----:B------:R-:W-:Y:S02]  /*fa50*/  ISETP.GT.AND P5, PT, R55, 0x10, PT ;  /* 0x000000103700780c */ /* 0x000fe40003fa4270 */
[----:B------:R-:W-:Y:S02]  /*fa60*/  FSEL R26, R26, -INF , P6 ;  /* 0xff8000001a1a7808 */ /* 0x000fe40003000000 */
[----:B------:R-:W-:-:S02]  /*fa70*/  FSEL R29, R29, -INF , P5 ;  /* 0xff8000001d1d7808 */ /* 0x000fc40002800000 */
[C---:B------:R-:W-:Y:S01]  /*fa80*/  ISETP.GT.AND P4, PT, R55.reuse, 0x18, PT ;  /* 0x000000183700780c */ /* 0x040fe20003f84270 */
[----:B------:R-:W2:Y:S01]  /*fa90*/  MUFU.TANH R82, R82 ;  /* 0x0000005200527308 */ /* 0x000ea20000002400 */
[----:B------:R-:W-:Y:S02]  /*faa0*/  ISETP.GT.AND P6, PT, R55, 0x20, PT ;  /* 0x000000203700780c */ /* 0x000fe40003fc4270 */
[----:B------:R-:W-:Y:S02]  /*fab0*/  FSEL R33, R33, -INF , P4 ;  /* 0xff80000021217808 */ /* 0x000fe40002000000 */
[----:B------:R-:W-:Y:S02]  /*fac0*/  ISETP.GT.AND P5, PT, R55, 0x21, PT ;  /* 0x000000213700780c */ /* 0x000fe40003fa4270 */
[----:B------:R-:W-:Y:S01]  /*fad0*/  FSEL R37, R37, -INF , P6 ;  /* 0xff80000025257808 */ /* 0x000fe20003000000 */
[----:B------:R-:W3:Y:S01]  /*fae0*/  MUFU.TANH R83, R83 ;  /* 0x0000005300537308 */ /* 0x000ee20000002400 */
[----:B------:R-:W-:-:S02]  /*faf0*/  FSEL R39, R39, -INF , P5 ;  /* 0xff80000027277808 */ /* 0x000fc40002800000 */
[C---:B------:R-:W-:Y:S02]  /*fb00*/  ISETP.GT.AND P4, PT, R55.reuse, 0x29, PT ;  /* 0x000000293700780c */ /* 0x040fe40003f84270 */
[C---:B------:R-:W-:Y:S02]  /*fb10*/  ISETP.GT.AND P6, PT, R55.reuse, 0x31, PT ;  /* 0x000000313700780c */ /* 0x040fe40003fc4270 */
[----:B------:R-:W-:Y:S01]  /*fb20*/  ISETP.GT.AND P5, PT, R55, 0x38, PT ;  /* 0x000000383700780c */ /* 0x000fe20003fa4270 */
[----:B------:R-:W4:Y:S01]  /*fb30*/  MUFU.TANH R85, R85 ;  /* 0x0000005500557308 */ /* 0x000f220000002400 */
[----:B0-----:R-:W-:Y:S02]  /*fb40*/  FMNMX.FTZ R63, R42, R63, !PT ;  /* 0x0000003f2a3f7209 */ /* 0x001fe40007810000 */
[----:B------:R-:W-:Y:S02]  /*fb50*/  FSEL R47, R47, -INF , P6 ;  /* 0xff8000002f2f7808 */ /* 0x000fe40003000000 */
[----:B------:R-:W-:Y:S01]  /*fb60*/  FSEL R49, R49, -INF , P5 ;  /* 0xff80000031317808 */ /* 0x000fe20002800000 */
[----:B------:R-:W0:Y:S01]  /*fb70*/  SHFL.BFLY PT, R42, R63, 0x1, 0x1f ;  /* 0x0c201f003f2a7f89 */ /* 0x000e2200000e0000 */
[----:B------:R-:W-:-:S02]  /*fb80*/  ISETP.GT.AND P6, PT, R55, 0x48, PT ;  /* 0x000000483700780c */ /* 0x000fc40003fc4270 */
[C---:B------:R-:W-:Y:S02]  /*fb90*/  ISETP.GT.AND P5, PT, R55.reuse, 0x49, PT ;  /* 0x000000493700780c */ /* 0x040fe40003fa4270 */
[----:B------:R-:W-:Y:S02]  /*fba0*/  FSEL R62, R62, -INF , P6 ;  /* 0xff8000003e3e7808 */ /* 0x000fe40003000000 */
[----:B-1----:R-:W-:Y:S02]  /*fbb0*/  FSEL R84, R84, -INF , P5 ;  /* 0xff80000054547808 */ /* 0x002fe40002800000 */
[C---:B------:R-:W-:Y:S02]  /*fbc0*/  ISETP.GT.AND P6, PT, R55.reuse, 0x59, PT ;  /* 0x000000593700780c */ /* 0x040fe40003fc4270 */
[----:B------:R-:W-:Y:S02]  /*fbd0*/  ISETP.GT.AND P5, PT, R55, 0x60, PT ;  /* 0x000000603700780c */ /* 0x000fe40003fa4270 */
[----:B------:R-:W-:-:S02]  /*fbe0*/  FSEL R71, R71, -INF , P6 ;  /* 0xff80000047477808 */ /* 0x000fc40003000000 */
[----:B------:R-:W-:Y:S02]  /*fbf0*/  FSEL R74, R74, -INF , P5 ;  /* 0xff8000004a4a7808 */ /* 0x000fe40002800000 */
[C---:B------:R-:W-:Y:S02]  /*fc00*/  ISETP.GT.AND P6, PT, R55.reuse, 0x70, PT ;  /* 0x000000703700780c */ /* 0x040fe40003fc4270 */
[----:B------:R-:W-:Y:S02]  /*fc10*/  ISETP.GT.AND P5, PT, R55, 0x71, PT ;  /* 0x000000713700780c */ /* 0x000fe40003fa4270 */
[----:B--2---:R-:W-:Y:S02]  /*fc20*/  FSEL R82, R82, -INF , P6 ;  /* 0xff80000052527808 */ /* 0x004fe40003000000 */
[----:B---3--:R-:W-:Y:S02]  /*fc30*/  FSEL R83, R83, -INF , P5 ;  /* 0xff80000053537808 */ /* 0x008fe40002800000 */
[----:B0-----:R-:W-:Y:S01]  /*fc40*/  FMNMX.FTZ R63, R63, R42, !PT ;  /* 0x0000002a3f3f7209 */ /* 0x001fe20007810000 */
[----:B------:R-:W-:-:S03]  /*fc50*/  IMAD.U32 R42, RZ, RZ, UR4 ;  /* 0x00000004ff2a7e24 */ /* 0x000fc6000f8e00ff */
[C---:B------:R-:W-:Y:S01]  /*fc60*/  FSETP.NEU.FTZ.AND P0, PT, R63.reuse, -INF , PT ;  /* 0xff8000003f00780b */ /* 0x040fe20003f1d000 */
[----:B------:R-:W-:-:S05]  /*fc70*/  FFMA.FTZ R86, R63, R42, -8 ;  /* 0xc10000003f567423 */ /* 0x000fca000001002a */
[----:B------:R-:W-:Y:S02]  /*fc80*/  FSEL R87, R86, RZ, P0 ;  /* 0x000000ff56577208 */ /* 0x000fe40000000000 */
[----:B------:R0:W1:Y:S03]  /*fc90*/  MUFU.TANH R86, R136 ;  /* 0x0000008800567308 */ /* 0x0000660000002400 */
[----:B------:R-:W-:-:S01]  /*fca0*/  FFMA.FTZ R137, R28, R42, -R87 ;  /* 0x0000002a1c897223 */ /* 0x000fc20000010857 */
[----:B------:R-:W-:Y:S01]  /*fcb0*/  FSEL R28, R25, -INF , P3 ;  /* 0xff800000191c7808 */ /* 0x000fe20001800000 */
[----:B------:R-:W-:-:S01]  /*fcc0*/  FFMA.FTZ R8, R8, R42, -R87 ;  /* 0x0000002a08087223 */ /* 0x000fc20000010857 */
[----:B------:R-:W-:Y:S01]  /*fcd0*/  ISETP.GT.AND P3, PT, R55, 0x19, PT ;  /* 0x000000193700780c */ /* 0x000fe20003f64270 */
[----:B------:R-:W-:-:S01]  /*fce0*/  FFMA.FTZ R12, R12, R42, -R87 ;  /* 0x0000002a0c0c7223 */ /* 0x000fc20000010857 */
        /* <DEDUP_REMOVED lines=8> */
[----:B------:R0:W-:Y:S01]  /*fd70*/  MUFU.EX2 R9, R136 ;  /* 0x0000008800097308 */ /* 0x0001e20000000800 */
[----:B------:R-:W-:Y:S01]  /*fd80*/  FSEL R31, R31, -INF , P2 ;  /* 0xff8000001f1f7808 */ /* 0x000fe20001000000 */
[-CC-:B------:R-:W-:Y:S01]  /*fd90*/  FFMA.FTZ R34, R34, R42.reuse, -R87.reuse ;  /* 0x0000002a22227223 */ /* 0x180fe20000010857 */
[C---:B------:R-:W-:Y:S01]  /*fda0*/  ISETP.GT.AND P2, PT, R55.reuse, 0x28, PT ;  /* 0x000000283700780c */ /* 0x040fe20003f44270 */
[-CC-:B------:R-:W-:Y:S01]  /*fdb0*/  FFMA.FTZ R36, R36, R42.reuse, -R87.reuse ;  /* 0x0000002a24247223 */ /* 0x180fe20000010857 */
[----:B------:R-:W-:Y:S01]  /*fdc0*/  ISETP.GT.AND P3, PT, R55, 0x30, PT ;  /* 0x000000303700780c */ /* 0x000fe20003f64270 */
[-CC-:B------:R-:W-:Y:S01]  /*fdd0*/  FFMA.FTZ R38, R38, R42.reuse, -R87.reuse ;  /* 0x0000002a26267223 */ /* 0x180fe20000010857 */
[----:B------:R-:W-:Y:S01]  /*fde0*/  FSEL R41, R41, -INF , P2 ;  /* 0xff80000029297808 */ /* 0x000fe20001000000 */
[--C-:B------:R-:W-:Y:S01]  /*fdf0*/  FFMA.FTZ R40, R40, R42, -R87.reuse ;  /* 0x0000002a28287223 */ /* 0x100fe20000010857 */
[----:B0-----:R-:W-:Y:S01]  /*fe00*/  FMNMX.FTZ R136, R27, R20, !PT ;  /* 0x000000141b887209 */ /* 0x001fe20007810000 */
[-CC-:B------:R-:W-:Y:S01]  /*fe10*/  FFMA.FTZ R64, R64, R42.reuse, -R87.reuse ;  /* 0x0000002a40407223 */ /* 0x180fe20000010857 */
[----:B------:R-:W-:Y:S01]  /*fe20*/  FSEL R45, R45, -INF , P3 ;  /* 0xff8000002d2d7808 */ /* 0x000fe20001800000 */
[--C-:B------:R-:W-:Y:S01]  /*fe30*/  FFMA.FTZ R44, R44, R42, -R87.reuse ;  /* 0x0000002a2c2c7223 */ /* 0x100fe20000010857 */
        /* <DEDUP_REMOVED lines=21> */
[----:B------:R-:W-:Y:S01]  /*ff90*/  FFMA.FTZ R81, R81, R42, -R87 ;  /* 0x0000002a51517223 */ /* 0x000fe20000010857 */
[----:B------:R-:W-:Y:S01]  /*ffa0*/  FSEL R66, R66, -INF , P2 ;  /* 0xff80000042427808 */ /* 0x000fe20001000000 */
[----:B------:R-:W-:Y:S01]  /*ffb0*/  MUFU.EX2 R8, R8 ;  /* 0x0000000800087308 */ /* 0x000fe20000000800 */
[----:B------:R-:W-:-:S02]  /*ffc0*/  FMNMX.FTZ R136, R35, R136, !PT ;  /* 0x0000008823887209 */ /* 0x000fc40007810000 */
[----:B------:R-:W-:Y:S02]  /*ffd0*/  ISETP.GT.AND P3, PT, R55, 0x58, PT ;  /* 0x000000583700780c */ /* 0x000fe40003f64270 */
[----:B------:R-:W-:Y:S02]  /*ffe0*/  FMNMX.FTZ R136, R37, R136, !PT ;  /* 0x0000008825887209 */ /* 0x000fe40007810000 */
[----:B------:R-:W-:Y:S01]  /*fff0*/  FSEL R70, R70, -INF , P3 ;  /* 0xff80000046467808 */ /* 0x000fe20001800000 */
[----:B------:R-:W-:Y:S01]  /*10000*/  MUFU.EX2 R12, R12 ;  /* 0x0000000c000c7308 */ /* 0x000fe20000000800 */
[----:B------:R-:W-:Y:S02]  /*10010*/  FMNMX.FTZ R137, R39, R136, !PT ;  /* 0x0000008827897209 */ /* 0x000fe40007810000 */
[----:B------:R-:W-:Y:S02]  /*10020*/  FSEL R136, R43, -INF , P4 ;  /* 0xff8000002b887808 */ /* 0x000fe40002000000 */
[----:B------:R-:W-:-:S02]  /*10030*/  FMNMX.FTZ R137, R41, R137, !PT ;  /* 0x0000008929897209 */ /* 0x000fc40007810000 */
[----:B------:R-:W-:Y:S01]  /*10040*/  ISETP.GT.AND P4, PT, R55, 0x40, PT ;  /* 0x000000403700780c */ /* 0x000fe20003f84270 */
[----:B------:R-:W-:Y:S01]  /*10050*/  MUFU.EX2 R24, R24 ;  /* 0x0000001800187308 */ /* 0x000fe20000000800 */
[----:B------:R-:W-:Y:S02]  /*10060*/  FMNMX.FTZ R137, R136, R137, !PT ;  /* 0x0000008988897209 */ /* 0x000fe40007810000 */
[----:B------:R-:W-:Y:S02]  /*10070*/  FSEL R53, R53, -INF , P4 ;  /* 0xff80000035357808 */ /* 0x000fe40002000000 */
[----:B------:R-:W-:Y:S02]  /*10080*/  FMNMX.FTZ R137, R45, R137, !PT ;  /* 0x000000892d897209 */ /* 0x000fe40007810000 */
[----:B------:R-:W-:Y:S01]  /*10090*/  ISETP.GT.AND P4, PT, R55, 0x51, PT ;  /* 0x000000513700780c */ /* 0x000fe20003f84270 */
[----:B------:R-:W-:Y:S01]  /*100a0*/  MUFU.EX2 R30, R30 ;  /* 0x0000001e001e7308 */ /* 0x000fe20000000800 */
[----:B------:R-:W-:-:S02]  /*100b0*/  FMNMX.FTZ R137, R47, R137, !PT ;  /* 0x000000892f897209 */ /* 0x000fc40007810000 */
[----:B------:R-:W-:Y:S02]  /*100c0*/  FSEL R67, R67, -INF , P4 ;  /* 0xff80000043437808 */ /* 0x000fe40002000000 */
[----:B------:R-:W-:Y:S02]  /*100d0*/  FMNMX.FTZ R137, R49, R137, !PT ;  /* 0x0000008931897209 */ /* 0x000fe40007810000 */
[----:B------:R-:W-:Y:S01]  /*100e0*/  ISETP.GT.AND P2, PT, R55, 0x61, PT ;  /* 0x000000613700780c */ /* 0x000fe20003f44270 */
[----:B------:R-:W-:Y:S01]  /*100f0*/  MUFU.EX2 R32, R32 ;  /* 0x0000002000207308 */ /* 0x000fe20000000800 */
[----:B------:R-:W-:Y:S02]  /*10100*/  FMNMX.FTZ R137, R51, R137, !PT ;  /* 0x0000008933897209 */ /* 0x000fe40007810000 */
[----:B------:R-:W-:Y:S02]  /*10110*/  ISETP.GT.AND P4, PT, R55, 0x68, PT ;  /* 0x000000683700780c */ /* 0x000fe40003f84270 */
[----:B------:R-:W-:-:S02]  /*10120*/  FMNMX.FTZ R137, R53, R137, !PT ;  /* 0x0000008935897209 */ /* 0x000fc40007810000 */
[----:B------:R-:W-:Y:S01]  /*10130*/  FSEL R75, R75, -INF , P2 ;  /* 0xff8000004b4b7808 */ /* 0x000fe20001000000 */
[----:B------:R-:W-:Y:S01]  /*10140*/  MUFU.EX2 R34, R34 ;  /* 0x0000002200227308 */ /* 0x000fe20000000800 */
[----:B------:R-:W-:Y:S02]  /*10150*/  FMNMX.FTZ R137, R56, R137, !PT ;  /* 0x0000008938897209 */ /* 0x000fe40007810000 */
[----:B------:R-:W-:Y:S02]  /*10160*/  ISETP.GT.AND P3, PT, R55, 0x69, PT ;  /* 0x000000693700780c */ /* 0x000fe40003f64270 */
[----:B------:R-:W-:Y:S02]  /*10170*/  FMNMX.FTZ R137, R62, R137, !PT ;  /* 0x000000893e897209 */ /* 0x000fe40007810000 */
[----:B------:R-:W-:Y:S01]  /*10180*/  FSEL R78, R78, -INF , P4 ;  /* 0xff8000004e4e7808 */ /* 0x000fe20002000000 */
[----:B------:R-:W-:Y:S01]  /*10190*/  MUFU.EX2 R36, R36 ;  /* 0x0000002400247308 */ /* 0x000fe20000000800 */
[----:B------:R-:W-:-:S02]  /*101a0*/  FMNMX.FTZ R137, R84, R137, !PT ;  /* 0x0000008954897209 */ /* 0x000fc40007810000 */
[----:B------:R-:W-:Y:S02]  /*101b0*/  FSEL R79, R79, -INF , P3 ;  /* 0xff8000004f4f7808 */ /* 0x000fe40001800000 */
[----:B------:R-:W-:Y:S02]  /*101c0*/  FMNMX.FTZ R137, R66, R137, !PT ;  /* 0x0000008942897209 */ /* 0x000fe40007810000 */
[----:B------:R-:W-:Y:S01]  /*101d0*/  ISETP.GT.AND P2, PT, R55, 0x78, PT ;  /* 0x000000783700780c */ /* 0x000fe20003f44270 */
[----:B------:R-:W-:Y:S01]  /*101e0*/  MUFU.EX2 R38, R38 ;  /* 0x0000002600267308 */ /* 0x000fe20000000800 */
[----:B------:R-:W-:Y:S02]  /*101f0*/  FMNMX.FTZ R137, R67, R137, !PT ;  /* 0x0000008943897209 */ /* 0x000fe40007810000 */
[----:B------:R-:W-:Y:S01]  /*10200*/  ISETP.GT.AND P4, PT, R55, 0x79, PT ;  /* 0x000000793700780c */ /* 0x000fe20003f84270 */
[----:B------:R-:W-:-:S01]  /*10210*/  FFMA.FTZ R55, R57, R42, -R87 ;  /* 0x0000002a39377223 */ /* 0x000fc20000010857 */
[----:B------:R-:W-:Y:S01]  /*10220*/  FMNMX.FTZ R137, R70, R137, !PT ;  /* 0x0000008946897209 */ /* 0x000fe20007810000 */
[----:B------:R-:W-:-:S01]  /*10230*/  FFMA.FTZ R57, R58, R42, -R87 ;  /* 0x0000002a3a397223 */ /* 0x000fc20000010857 */
[----:B----4-:R-:W-:Y:S01]  /*10240*/  FSEL R85, R85, -INF , P2 ;  /* 0xff80000055557808 */ /* 0x010fe20001000000 */
[----:B------:R-:W-:-:S01]  /*10250*/  FFMA.FTZ R58, R59, R42, -R87 ;  /* 0x0000002a3b3a7223 */ /* 0x000fc20000010857 */
[----:B------:R-:W-:Y:S01]  /*10260*/  FMNMX.FTZ R137, R71, R137, !PT ;  /* 0x0000008947897209 */ /* 0x000fe20007810000 */
[----:B------:R-:W-:-:S01]  /*10270*/  FFMA.FTZ R59, R60, R42, -R87 ;  /* 0x0000002a3c3b7223 */ /* 0x000fc20000010857 */
[----:B-1----:R-:W-:Y:S01]  /*10280*/  FSEL R86, R86, -INF , P4 ;  /* 0xff80000056567808 */ /* 0x002fe20002000000 */
        /* <DEDUP_REMOVED lines=26> */
[----:B0-----:R-:W-:-:S02]  /*10430*/  FMNMX.FTZ R43, R43, R77, !PT ;  /* 0x0000004d2b2b7209 */ /* 0x001fc40007810000 */
[----:B------:R-:W-:Y:S02]  /*10440*/  FSEL R77, R63, RZ, P0 ;  /* 0x000000ff3f4d7208 */ /* 0x000fe40000000000 */
[C---:B------:R-:W-:Y:S01]  /*10450*/  FSETP.NEU.FTZ.AND P0, PT, R43.reuse, -INF , PT ;  /* 0xff8000002b00780b */ /* 0x040fe20003f1d000 */
[----:B------:R-:W-:Y:S02]  /*10460*/  FFMA.FTZ R80, R43, R42, -8 ;  /* 0xc10000002b507423 */ /* 0x000fe4000001002a */
[----:B------:R-:W-:-:S01]  /*10470*/  FADD.FTZ R77, -R77, R15 ;  /* 0x0000000f4d4d7221 */ /* 0x000fc20000010100 */
[----:B------:R-:W-:Y:S02]  /*10480*/  MUFU.EX2 R59, R59 ;  /* 0x0000003b003b7308 */ /* 0x000fe40000000800 */
[----:B------:R-:W-:Y:S01]  /*10490*/  FSEL R15, R80, RZ, P0 ;  /* 0x000000ff500f7208 */ /* 0x000fe20000000000 */
[----:B------:R-:W-:-:S04]  /*104a0*/  FMUL.FTZ R77, R77, R42 ;  /* 0x0000002a4d4d7220 */ /* 0x000fc80000410000 */
[-CC-:B------:R-:W-:Y:S01]  /*104b0*/  FFMA.FTZ R80, R136, R42.reuse, -R15.reuse ;  /* 0x0000002a88507223 */ /* 0x180fe2000001080f */
[----:B------:R-:W-:Y:S01]  /*104c0*/  FSEL R136, R43, RZ, P0 ;  /* 0x000000ff2b887208 */ /* 0x000fe20000000000 */
[-CC-:B------:R-:W-:Y:S01]  /*104d0*/  FFMA.FTZ R27, R27, R42.reuse, -R15.reuse ;  /* 0x0000002a1b1b7223 */ /* 0x180fe2000001080f */
[----:B------:R-:W-:-:S01]  /*104e0*/  FFMA.FTZ R13, R13, R42, -R15 ;  /* 0x0000002a0d0d7223 */ /* 0x000fc2000001080f */
[----:B------:R-:W0:Y:S01]  /*104f0*/  MUFU.EX2 R77, R77 ;  /* 0x0000004d004d7308 */ /* 0x000e220000000800 */
        /* <DEDUP_REMOVED lines=19> */
[----:B------:R-:W-:Y:S01]  /*10630*/  FFMA.FTZ R56, R56, R42, -R15 ;  /* 0x0000002a38387223 */ /* 0x000fe2000001080f */
[----:B------:R-:W-:-:S01]  /*10640*/  FADD.FTZ R3, R12, R3 ;  /* 0x000000030c037221 */ /* 0x000fc20000010000 */
[-CC-:B------:R-:W-:Y:S01]  /*10650*/  FFMA.FTZ R62, R62, R42.reuse, -R15.reuse ;  /* 0x0000002a3e3e7223 */ /* 0x180fe2000001080f */
[----:B------:R-:W-:-:S01]  /*10660*/  FFMA.FTZ R84, R84, R42, -R15 ;  /* 0x0000002a54547223 */ /* 0x000fc2000001080f */
[----:B------:R-:W0:Y:S01]  /*10670*/  MUFU.EX2 R13, R13 ;  /* 0x0000000d000d7308 */ /* 0x000e220000000800 */
        /* <DEDUP_REMOVED lines=8> */
[----:B-1----:R-:W-:-:S01]  /*10700*/  FFMA.FTZ R0, R20, R0, R27 ;  /* 0x0000000014007223 */ /* 0x002fc2000001001b */
[----:B------:R-:W-:Y:S01]  /*10710*/  FADD.FTZ R3, R25, R3 ;  /* 0x0000000319037221 */ /* 0x000fe20000010000 */
[----:B------:R-:W-:-:S01]  /*10720*/  FFMA.FTZ R75, R75, R42, -R15 ;  /* 0x0000002a4b4b7223 */ /* 0x000fc2000001080f */
[-CC-:B------:R-:W-:Y:S01]  /*10730*/  FFMA.FTZ R78, R78, R42.reuse, -R15.reuse ;  /* 0x0000002a4e4e7223 */ /* 0x180fe2000001080f */
[----:B------:R-:W-:-:S01]  /*10740*/  FFMA.FTZ R79, R79, R42, -R15 ;  /* 0x0000002a4f4f7223 */ /* 0x000fc2000001080f */
[----:B------:R-:W-:Y:S01]  /*10750*/  FADD.FTZ R3, R30, R3 ;  /* 0x000000031e037221 */ /* 0x000fe20000010000 */
[----:B------:R-:W-:-:S01]  /*10760*/  FFMA.FTZ R82, R82, R42, -R15 ;  /* 0x0000002a52527223 */ /* 0x000fc2000001080f */
[----:B------:R-:W1:Y:S01]  /*10770*/  MUFU.EX2 R26, R26 ;  /* 0x0000001a001a7308 */ /* 0x000e620000000800 */
[----:B0-----:R-:W-:-:S01]  /*10780*/  FADD.FTZ R0, R13, R0 ;  /* 0x000000000d007221 */ /* 0x001fc20000010000 */
[----:B------:R-:W-:Y:S01]  /*10790*/  FADD.FTZ R3, R32, R3 ;  /* 0x0000000320037221 */ /* 0x000fe20000010000 */
[----:B------:R-:W-:-:S01]  /*107a0*/  FFMA.FTZ R83, R83, R42, -R15 ;  /* 0x0000002a53537223 */ /* 0x000fc2000001080f */
[-C--:B------:R-:W-:Y:S01]  /*107b0*/  FFMA.FTZ R85, R85, R42.reuse, -R15 ;  /* 0x0000002a55557223 */ /* 0x080fe2000001080f */
[----:B------:R-:W-:Y:S01]  /*107c0*/  ISETP.NE.AND P0, PT, R140, RZ, PT ;  /* 0x000000ff8c00720c */ /* 0x000fe20003f05270 */
[----:B------:R-:W-:Y:S01]  /*107d0*/  FADD.FTZ R3, R34, R3 ;  /* 0x0000000322037221 */ /* 0x000fe20000010000 */
[----:B------:R-:W-:-:S01]  /*107e0*/  FFMA.FTZ R15, R86, R42, -R15 ;  /* 0x0000002a560f7223 */ /* 0x000fc2000001080f */
[----:B------:R-:W0:Y:S01]  /*107f0*/  MUFU.EX2 R29, R29 ;  /* 0x0000001d001d7308 */ /* 0x000e220000000800 */
[----:B--2---:R-:W-:-:S01]  /*10800*/  FADD.FTZ R0, R28, R0 ;  /* 0x000000001c007221 */ /* 0x004fc20000010000 */
[----:B------:R-:W-:-:S04]  /*10810*/  FADD.FTZ R3, R36, R3 ;  /* 0x0000000324037221 */ /* 0x000fc80000010000 */
[----:B------:R-:W-:Y:S02]  /*10820*/  FADD.FTZ R3, R38, R3 ;  /* 0x0000000326037221 */ /* 0x000fe40000010000 */
[----:B------:R-:W2:Y:S01]  /*10830*/  MUFU.EX2 R31, R31 ;  /* 0x0000001f001f7308 */ /* 0x000ea20000000800 */
[----:B-1----:R-:W-:-:S01]  /*10840*/  FADD.FTZ R0, R26, R0 ;  /* 0x000000001a007221 */ /* 0x002fc20000010000 */
[----:B------:R-:W-:Y:S01]  /*10850*/  FADD.FTZ R3, R40, R3 ;  /* 0x0000000328037221 */ /* 0x000fe20000010000 */
[----:B------:R-:W-:-:S03]  /*10860*/  @!P0 VIADD R14, R14, 0x19c40 ;  /* 0x00019c400e0e8836 */ /* 0x000fc60000000000 */
[----:B------:R-:W-:Y:S02]  /*10870*/  FADD.FTZ R3, R64, R3 ;  /* 0x0000000340037221 */ /* 0x000fe40000010000 */
[----:B------:R-:W1:Y:S01]  /*10880*/  MUFU.EX2 R33, R33 ;  /* 0x0000002100217308 */ /* 0x000e620000000800 */
[----:B0-----:R-:W-:-:S01]  /*10890*/  FADD.FTZ R0, R29, R0 ;  /* 0x000000001d007221 */ /* 0x001fc20000010000 */
[----:B------:R-:W-:Y:S01]  /*108a0*/  FADD.FTZ R3, R44, R3 ;  /* 0x000000032c037221 */ /* 0x000fe20000010000 */
[----:B------:R-:W-:-:S03]  /*108b0*/  @!P0 PRMT R14, RZ, 0x654, R14 ;  /* 0x00000654ff0e8816 */ /* 0x000fc6000000000e */
[----:B------:R-:W-:Y:S01]  /*108c0*/  FADD.FTZ R3, R46, R3 ;  /* 0x000000032e037221 */ /* 0x000fe20000010000 */
[----:B------:R0:W-:Y:S01]  /*108d0*/  @!P0 SYNCS.ARRIVE.TRANS64.RED.A1T0 RZ, [R14+URZ], RZ ;  /* 0x000000ff0eff89a7 */ /* 0x0001e2000810043f */
        /* <DEDUP_REMOVED lines=9> */
[----:B---3--:R-:W-:-:S01]  /*10970*/  FADD.FTZ R0, R35, R0 ;  /* 0x0000000023007221 */ /* 0x008fc20000010000 */
[----:B------:R-:W-:-:S04]  /*10980*/  FADD.FTZ R3, R55, R3 ;  /* 0x0000000337037221 */ /* 0x000fc80000010000 */
[----:B------:R-:W-:Y:S02]  /*10990*/  FADD.FTZ R3, R57, R3 ;  /* 0x0000000339037221 */ /* 0x000fe40000010000 */
[----:B------:R-:W3:Y:S01]  /*109a0*/  MUFU.EX2 R41, R41 ;  /* 0x0000002900297308 */ /* 0x000ee20000000800 */
[----:B--2---:R-:W-:-:S01]  /*109b0*/  FADD.FTZ R0, R37, R0 ;  /* 0x0000000025007221 */ /* 0x004fc20000010000 */
[----:B------:R-:W-:-:S04]  /*109c0*/  FADD.FTZ R3, R58, R3 ;  /* 0x000000033a037221 */ /* 0x000fc80000010000 */
[----:B------:R-:W-:Y:S02]  /*109d0*/  FADD.FTZ R3, R59, R3 ;  /* 0x000000033b037221 */ /* 0x000fe40000010000 */
        /* <DEDUP_REMOVED lines=66> */
.L_x_9912:
[----:B------:R-:W2:Y:S01]  /*10e00*/  LDL R14, [R1+0x10] ;  /* 0x00001000010e7983 */ /* 0x000ea20000100800 */
[----:B------:R-:W-:Y:S01]  /*10e10*/  ISETP.GT.AND P0, PT, R21, R155, PT ;  /* 0x0000009b1500720c */ /* 0x000fe20003f04270 */
[----:B------:R-:W-:Y:S01]  /*10e20*/  VIADD R152, R152, 0x19c60 ;  /* 0x00019c6098987836 */ /* 0x000fe20000000000 */
        /* <DEDUP_REMOVED lines=85> */
[----:B--2---:R-:W-:-:S04]  /*11380*/  PRMT R152, R14, 0x654, R152 ;  /* 0x000006540e987816 */ /* 0x004fc80000000098 */
[----:B------:R0:W-:Y:S01]  /*11390*/  SYNCS.ARRIVE.TRANS64.RED.A1T0 RZ, [R152+URZ], RZ ;  /* 0x000000ff98ff79a7 */ /* 0x0001e2000810043f */
[----:B------:R-:W-:Y:S05]  /*113a0*/  @P0 BRA `(.L_x_9913) ;  /* 0xffffffd000840947 */ /* 0x000fea000383ffff */
[----:B------:R-:W-:Y:S05]  /*113b0*/  BSYNC B1 ;  /* 0x0000000000017941 */ /* 0x000fea0003800000 */
.L_x_9901:
[----:B------:R-:W-:Y:S05]  /*113c0*/  BSYNC B0 ;  /* 0x0000000000007941 */ /* 0x000fea0003800000 */
.L_x_9900:
[----:B------:R-:W-:Y:S01]  /*113d0*/  ISETP.GE.AND P0, PT, R21, RZ, PT ;  /* 0x000000ff1500720c */ /* 0x000fe20003f06270 */
[----:B------:R-:W-:-:S12]  /*113e0*/  BSSY B0, `(.L_x_9914) ;  /* 0x0000254000007945 */ /* 0x000fd80003800000 */
[----:B------:R-:W-:Y:S05]  /*113f0*/  @!P0 BRA `(.L_x_9915) ;  /* 0x0000002400488947 */ /* 0x000fea0003800000 */
[----:B------:R-:W-:Y:S01]  /*11400*/  IMAD.MOV.U32 R15, RZ, RZ, R43 ;  /* 0x000000ffff0f7224 */ /* 0x000fe200078e002b */
[----:B------:R-:W-:Y:S01]  /*11410*/  MOV R9, R22 ;  /* 0x0000001600097202 */ /* 0x000fe20000000f00 */
[----:B------:R-:W-:Y:S02]  /*11420*/  IMAD.MOV.U32 R14, RZ, RZ, R63 ;  /* 0x000000ffff0e7224 */ /* 0x000fe400078e003f */
[----:B------:R-:W-:-:S07]  /*11430*/  IMAD.MOV.U32 R8, RZ, RZ, R18 ;  /* 0x000000ffff087224 */ /* 0x000fce00078e0012 */
.L_x_9927:
[----:B------:R-:W-:-:S05]  /*11440*/  VIADD R18, R8, 0x1 ;  /* 0x0000000108127836 */ /* 0x000fca0000000000 */
[----:B------:R-:W-:-:S04]  /*11450*/  ISETP.NE.AND P0, PT, R18, 0x2, PT ;  /* 0x000000021200780c */ /* 0x000fc80003f05270 */
[----:B------:R-:W-:Y:S02]  /*11460*/  SEL R22, RZ, 0x1, P0 ;  /* 0x00000001ff167807 */ /* 0x000fe40000000000 */
[----:B------:R-:W-:Y:S02]  /*11470*/  SEL R18, R18, RZ, P0 ;  /* 0x000000ff12127207 */ /* 0x000fe40000000000 */
[----:B------:R-:W-:Y:S01]  /*11480*/  LOP3.LUT R22, R9, R22, RZ, 0x3c, !PT ;  /* 0x0000001609167212 */ /* 0x000fe200078e3cff */
[----:B-1----:R-:W-:Y:S06]  /*11490*/  @!P1 BRA `(.L_x_9916) ;  /* 0x0000000000049947 */ /* 0x002fec0003800000 */
[----:B------:R-:W-:Y:S01]  /*114a0*/  BPT.TRAP 0x1 ;  /* 0x000000040000795c */ /* 0x000fe20000300000 */
.L_x_9916:
[----:B------:R-:W-:Y:S01]  /*114b0*/  IMAD R12, R18, 0x8, R16 ;  /* 0x00000008120c7824 */ /* 0x000fe200078e0210 */
[----:B------:R-:W-:-:S04]  /*114c0*/  SHF.L.U32 R13, R22, 0x1f, RZ ;  /* 0x0000001f160d7819 */ /* 0x000fc800000006ff */
[----:B------:R1:W2:Y:S01]  /*114d0*/  SYNCS.PHASECHK.TRANS64.TRYWAIT P0, [R12+URZ+0x19c30], R13 ;  /* 0x019c300d0c0075a7 */ /* 0x0002a2000800017f */
[----:B------:R-:W-:Y:S05]  /*114e0*/  @!P1 BRA `(.L_x_9917) ;  /* 0x0000000000049947 */ /* 0x000fea0003800000 */
[----:B------:R-:W-:Y:S01]  /*114f0*/  BPT.TRAP 0x1 ;  /* 0x000000040000795c */ /* 0x000fe20000300000 */
.L_x_9917:
[----:B------:R-:W-:Y:S01]  /*11500*/  BSSY B1, `(.L_x_9918) ;  /* 0x0000006000017945 */ /* 0x000fe20003800000 */
[----:B------:R-:W-:Y:S02]  /*11510*/  IMAD R24, R18, 0x300, R154 ;  /* 0x0000030012187824 */ /* 0x000fe400078e029a */
[----:B------:R-:W-:Y:S01]  /*11520*/  IMAD.MOV.U32 R25, RZ, RZ, -0x3ffffff0 ;  /* 0xc0000010ff197424 */ /* 0x000fe200078e00ff */
[----:B--2---:R-:W-:Y:S06]  /*11530*/  @P0 BRA `(.L_x_9919) ;  /* 0x0000000000080947 */ /* 0x004fec0003800000 */
[----:B------:R-:W2:Y:S02]  /*11540*/  SYNCS.PHASECHK.TRANS64.TRYWAIT P0, [R12+URZ+0x19c30], R13 ;  /* 0x019c300d0c0075a7 */ /* 0x000ea4000800017f */
[----:B--2---:R-:W-:Y:S05]  /*11550*/  @!P0 BRA `(.L_x_9920) ;  /* 0x000000b800508947 */ /* 0x004fea0003800000 */
.L_x_9919:
[----:B------:R-:W-:Y:S05]  /*11560*/  BSYNC B1 ;  /* 0x0000000000017941 */ /* 0x000fea0003800000 */
.L_x_9918:
[C---:B------:R-:W-:Y:S01]  /*11570*/  R2UR UR6, R24.reuse ;  /* 0x00000000180672ca */ /* 0x040fe200000e0000 */
[C---:B-12---:R-:W-:Y:S01]  /*11580*/  VIADD R12, R24.reuse, 0x100 ;  /* 0x00000100180c7836 */ /* 0x046fe20000000000 */
[----:B------:R-:W-:Y:S01]  /*11590*/  R2UR UR7, R25 ;  /* 0x00000000190772ca */ /* 0x000fe200000e0000 */
[----:B------:R-:W-:Y:S01]  /*115a0*/  VIADD R24, R24, 0x200 ;  /* 0x0000020018187836 */ /* 0x000fe20000000000 */
[----:B------:R-:W-:Y:S01]  /*115b0*/  R2UR UR4, R4 ;  /* 0x00000000040472ca */ /* 0x000fe200000e0000 */
[----:B------:R-:W-:Y:S01]  /*115c0*/  IMAD.MOV.U32 R25, RZ, RZ, -0x3ffffff0 ;  /* 0xc0000010ff197424 */ /* 0x000fe200078e00ff */
[----:B------:R-:W-:Y:S01]  /*115d0*/  R2UR UR5, R5 ;  /* 0x00000000050572ca */ /* 0x000fe200000e0000 */
[----:B------:R-:W-:Y:S01]  /*115e0*/  IMAD.MOV.U32 R13, RZ, RZ, -0x3ffffff0 ;  /* 0xc0000010ff0d7424 */ /* 0x000fe200078e00ff */
[----:B------:R-:W-:Y:S02]  /*115f0*/  R2UR UR14, R24 ;  /* 0x00000000180e72ca */ /* 0x000fe400000e0000 */
[----:B------:R-:W-:-:S02]  /*11600*/  R2UR UR15, R25 ;  /* 0x00000000190f72ca */ /* 0x000fc400000e0000 */
[----:B------:R-:W-:Y:S01]  /*11610*/  WARPGROUP.ARRIVE ;  /* 0x00000000000079c5 */ /* 0x000fe20000000000 */
[----:B------:R-:W-:Y:S02]  /*11620*/  R2UR UR10, R12 ;  /* 0x000000000c0a72ca */ /* 0x000fe400000e0000 */
[----:B------:R-:W-:Y:S02]  /*11630*/  R2UR UR11, R13 ;  /* 0x000000000d0b72ca */ /* 0x000fe400000e0000 */
[----:B------:R-:W-:Y:S02]  /*11640*/  R2UR UR8, R10 ;  /* 0x000000000a0872ca */ /* 0x000fe400000e0000 */
[----:B------:R-:W-:Y:S01]  /*11650*/  QGMMA.64x128x32.F32.E4M3.E4M3 R24, gdesc[UR4], RZ, !UPT, gsb0 ;  /* 0x01e00000041879f3 */ /* 0x000fe2000c0008ff */
[----:B------:R-:W-:Y:S02]  /*11660*/  R2UR UR9, R11 ;  /* 0x000000000b0972ca */ /* 0x000fe400000e0000 */
        /* <DEDUP_REMOVED lines=11> */
.L_x_9921:
[----:B------:R-:W-:Y:S01]  /*11720*/  SHF.L.U32 R9, R9, 0x1f, RZ ;  /* 0x0000001f09097819 */ /* 0x000fe200000006ff */
[----:B------:R-:W-:-:S04]  /*11730*/  IMAD R20, R8, 0x8, R16 ;  /* 0x0000000808147824 */ /* 0x000fc800078e0210 */
[----:B------:R1:W2:Y:S01]  /*11740*/  SYNCS.PHASECHK.TRANS64.TRYWAIT P0, [R20+URZ+0x19c50], R9 ;  /* 0x019c5009140075a7 */ /* 0x0002a2000800017f */
[----:B------:R-:W-:Y:S05]  /*11750*/  @!P1 BRA `(.L_x_9922) ;  /* 0x0000000000049947 */ /* 0x000fea0003800000 */
[----:B------:R-:W-:Y:S01]  /*11760*/  BPT.TRAP 0x1 ;  /* 0x000000040000795c */ /* 0x000fe20000300000 */
.L_x_9922:
[----:B------:R-:W-:Y:S04]  /*11770*/  BSSY B1, `(.L_x_9923) ;  /* 0x0000004000017945 */ /* 0x000fe80003800000 */
[----:B--2---:R-:W-:Y:S05]  /*11780*/  @P0 BRA `(.L_x_9924) ;  /* 0x0000000000080947 */ /* 0x004fea0003800000 */
[----:B------:R-:W2:Y:S02]  /*11790*/  SYNCS.PHASECHK.TRANS64.TRYWAIT P0, [R20+URZ+0x19c50], R9 ;  /* 0x019c5009140075a7 */ /* 0x000ea4000800017f */
[----:B--2---:R-:W-:Y:S05]  /*117a0*/  @!P0 BRA `(.L_x_9925) ;  /* 0x000000b400d08947 */ /* 0x004fea0003800000 */
.L_x_9924:
[----:B------:R-:W-:Y:S05]  /*117b0*/  BSYNC B1 ;  /* 0x0000000000017941 */ /* 0x000fea0003800000 */
.L_x_9923:
[----:B-12---:R-:W-:Y:S01]  /*117c0*/  VIADD R9, R16, 0x3000 ;  /* 0x0000300010097836 */ /* 0x006fe20000000000 */
[----:B------:R-:W-:Y:S01]  /*117d0*/  WARPGROUP.ARRIVE ;  /* 0x00000000000079c5 */ /* 0x000fe20000000000 */
[----:B------:R-:W-:Y:S01]  /*117e0*/  MOV R13, 0x40000040 ;  /* 0x40000040000d7802 */ /* 0x000fe20000000f00 */
        /* <DEDUP_REMOVED lines=50> */
[----:B0-----:R-:W0:Y:S06]  /*11b10*/  S2R R152, SR_TID.X ;  /* 0x0000000000987919 */ /* 0x001e2c0000002100 */
[----:B------:R-:W-:Y:S08]  /*11b20*/  MUFU.TANH R30, R30 ;  /* 0x0000001e001e7308 */ /* 0x000ff00000002400 */
[----:B------:R-:W-:Y:S08]  /*11b30*/  MUFU.TANH R33, R33 ;  /* 0x0000002100217308 */ /* 0x000ff00000002400 */
[----:B------:R-:W-:Y:S08]  /*11b40*/  MUFU.TANH R36, R36 ;  /* 0x0000002400247308 */ /* 0x000ff00000002400 */
[----:B------:R-:W-:Y:S01]  /*11b50*/  MUFU.TANH R39, R39 ;  /* 0x0000002700277308 */ /* 0x000fe20000002400 */
[----:B0-----:R-:W-:-:S04]  /*11b60*/  LOP3.LUT R152, R152, 0x7f, RZ, 0xc0, !PT ;  /* 0x0000007f98987812 */ /* 0x001fc800078ec0ff */
[----:B------:R-:W-:-:S03]  /*11b70*/  ISETP.NE.AND P0, PT, R152, RZ, PT ;  /* 0x000000ff9800720c */ /* 0x000fc60003f05270 */
        /* <DEDUP_REMOVED lines=13> */
[----:B------:R-:W-:Y:S01]  /*11c50*/  FMUL.FTZ R13, R2, R26 ;  /* 0x0000001a020d7220 */ /* 0x000fe20000410000 */
        /* <DEDUP_REMOVED lines=25> */
[----:B------:R-:W-:Y:S01]  /*11df0*/  FMUL.FTZ R50, R2, R51 ;  /* 0x0000003302327220 */ /* 0x000fe20000410000 */
[----:B------:R-:W-:Y:S01]  /*11e00*/  FMNMX.FTZ R42, R24, R42, !PT ;  /* 0x0000002a182a7209 */ /* 0x000fe20007810000 */
[C---:B------:R-:W-:Y:S01]  /*11e10*/  FMUL.FTZ R51, R2.reuse, R52 ;  /* 0x0000003402337220 */ /* 0x040fe20000410000 */
[----:B------:R-:W-:Y:S01]  /*11e20*/  FMUL.FTZ R52, R2, R53 ;  /* 0x0000003502347220 */ /* 0x000fe20000410000 */
[----:B------:R-:W0:Y:S01]  /*11e30*/  MUFU.TANH R28, R28 ;  /* 0x0000001c001c7308 */ /* 0x000e220000002400 */
[----:B--2---:R-:W-:Y:S01]  /*11e40*/  FMNMX.FTZ R43, R12, R43, !PT ;  /* 0x0000002b0c2b7209 */ /* 0x004fe20007810000 */
[C---:B------:R-:W-:Y:S01]  /*11e50*/  FMUL.FTZ R53, R2.reuse, R54 ;  /* 0x0000003602357220 */ /* 0x040fe20000410000 */
[----:B------:R-:W-:Y:S01]  /*11e60*/  FMNMX.FTZ R42, R27, R42, !PT ;  /* 0x0000002a1b2a7209 */ /* 0x000fe20007810000 */
        /* <DEDUP_REMOVED lines=10> */
[----:B------:R-:W-:-:S02]  /*11f10*/  FMUL.FTZ R62, R2, R63 ;  /* 0x0000003f023e7220 */ /* 0x000fc40000410000 */
        /* <DEDUP_REMOVED lines=10> */
[----:B--2---:R-:W-:Y:S02]  /*11fc0*/  FMNMX.FTZ R42, R32, R42, !PT ;  /* 0x0000002a202a7209 */ /* 0x004fe40007810000 */
[----:B------:R-:W-:-:S05]  /*11fd0*/  FMNMX.FTZ R43, R33, R43, !PT ;  /* 0x0000002b212b7209 */ /* 0x000fca0007810000 */
[----:B------:R-:W2:Y:S01]  /*11fe0*/  MUFU.TANH R37, R37 ;  /* 0x0000002500257308 */ /* 0x000ea20000002400 */
[----:B-1----:R-:W-:-:S04]  /*11ff0*/  FMNMX.FTZ R42, R35, R42, !PT ;  /* 0x0000002a232a7209 */ /* 0x002fc80007810000 */
[----:B------:R-:W-:-:S03]  /*12000*/  FMNMX.FTZ R42, R36, R42, !PT ;  /* 0x0000002a242a7209 */ /* 0x000fc60007810000 */
[----:B------:R-:W1:Y:S01]  /*12010*/  MUFU.TANH R40, R40 ;  /* 0x0000002800287308 */ /* 0x000e620000002400 */
[----:B0-----:R-:W-:Y:S02]  /*12020*/  FMNMX.FTZ R43, R34, R43, !PT ;  /* 0x0000002b222b7209 */ /* 0x001fe40007810000 */
[----:B------:R-:W-:-:S05]  /*12030*/  FMNMX.FTZ R42, R39, R42, !PT ;  /* 0x0000002a272a7209 */ /* 0x000fca0007810000 */
[----:B------:R-:W0:Y:S01]  /*12040*/  MUFU.TANH R38, R38 ;  /* 0x0000002600267308 */ /* 0x000e220000002400 */
[----:B--2---:R-:W-:Y:S01]  /*12050*/  FMNMX.FTZ R43, R37, R43, !PT ;  /* 0x0000002b252b7209 */ /* 0x004fe20007810000 */
[----:B------:R-:W-:-:S06]  /*12060*/  WARPGROUP.DEPBAR.LE gsb0, 0x0 ;  /* 0x00008000000079c5 */ /* 0x000fcc0000010000 */
[----:B------:R-:W2:Y:S01]  /*12070*/  MUFU.TANH R45, R45 ;  /* 0x0000002d002d7308 */ /* 0x000ea20000002400 */
[----:B------:R-:W-:Y:S01]  /*12080*/  WARPGROUP.ARRIVE ;  /* 0x00000000000079c5 */ /* 0x000fe20000000000 */
[----:B-1----:R-:W-:-:S05]  /*12090*/  FMNMX.FTZ R42, R40, R42, !PT ;  /* 0x0000002a282a7209 */ /* 0x002fca0007810000 */
[----:B------:R-:W-:Y:S01]  /*120a0*/  QGMMA.64x96x32.F32.E4M3.E4M3 R88, R140, gdesc[UR4], R88, gsb0 ;  /* 0x016000048c587df3 */ /* 0x000fe20008000858 */
        /* <DEDUP_REMOVED lines=40> */
[----:B------:R-:W-:Y:S01]  /*12330*/  MUFU.TANH R73, R73 ;  /* 0x0000004900497308 */ /* 0x000fe20000002400 */
[----:B--2---:R-:W-:-:S04]  /*12340*/  FMNMX.FTZ R42, R62, R42, !PT ;  /* 0x0000002a3e2a7209 */ /* 0x004fc80007810000 */
[----:B------:R-:W-:-:S03]  /*12350*/  FMNMX.FTZ R42, R66, R42, !PT ;  /* 0x0000002a422a7209 */ /* 0x000fc60007810000 */
[----:B------:R-:W0:Y:S01]  /*12360*/  MUFU.TANH R78, R78 ;  /* 0x0000004e004e7308 */ /* 0x000e220000002400 */
        /* <DEDUP_REMOVED lines=9> */
[----:B------:R-:W2:Y:S01]  /*12400*/  MUFU.TANH R79, R79 ;  /* 0x0000004f004f7308 */ /* 0x000ea20000002400 */
[----:B------:R-:W-:Y:S02]  /*12410*/  FMNMX.FTZ R43, R69, R43, !PT ;  /* 0x0000002b452b7209 */ /* 0x000fe40007810000 */
[----:B------:R-:W-:Y:S02]  /*12420*/  FMNMX.FTZ R42, R75, R42, !PT ;  /* 0x0000002a4b2a7209 */ /* 0x000fe40007810000 */
[----:B------:R-:W-:Y:S02]  /*12430*/  FMNMX.FTZ R43, R72, R43, !PT ;  /* 0x0000002b482b7209 */ /* 0x000fe40007810000 */
[----:B0-----:R-:W-:Y:S01]  /*12440*/  FMNMX.FTZ R42, R78, R42, !PT ;  /* 0x0000002a4e2a7209 */ /* 0x001fe20007810000 */
        /* <DEDUP_REMOVED lines=23> */
[----:B0-----:R-:W-:Y:S01]  /*125c0*/  FMNMX.FTZ R140, R140, R42, !PT ;  /* 0x0000002a8c8c7209 */ /* 0x001fe20007810000 */
[----:B------:R-:W-:-:S04]  /*125d0*/  VIADD R42, R8, 0x6 ;  /* 0x00000006082a7836 */ /* 0x000fc80000000000 */
[----:B------:R-:W0:Y:S01]  /*125e0*/  SHFL.BFLY PT, R8, R140, 0x1, 0x1f ;  /* 0x0c201f008c087f89 */ /* 0x000e2200000e0000 */
[----:B------:R-:W-:Y:S01]  /*125f0*/  R2UR UR6, R42 ;  /* 0x000000002a0672ca */ /* 0x000fe200000e0000 */
[----:B------:R-:W-:Y:S01]  /*12600*/  IMAD.U32 R42, RZ, RZ, UR4 ;  /* 0x00000004ff2a7e24 */ /* 0x000fe2000f8e00ff */
[----:B-1----:R-:W-:Y:S01]  /*12610*/  FMNMX.FTZ R63, R63, R43, !PT ;  /* 0x0000002b3f3f7209 */ /* 0x002fe20007810000 */
[----:B------:R-:W-:-:S04]  /*12620*/  IMAD.MOV.U32 R43, RZ, RZ, 0x40000040 ;  /* 0x40000040ff2b7424 */ /* 0x000fc800078e00ff */
[----:B------:R-:W1:Y:S01]  /*12630*/  SHFL.BFLY PT, R141, R63, 0x1, 0x1f ;  /* 0x0c201f003f8d7f89 */ /* 0x000e6200000e0000 */
[----:B------:R-:W-:-:S13]  /*12640*/  R2UR UR7, R43 ;  /* 0x000000002b0772ca */ /* 0x000fda00000e0000 */
[----:B------:R-:W-:Y:S01]  /*12650*/  QGMMA.64x96x32.F32.E4M3.E4M3 R88, R136, gdesc[UR4], R88, gsb0 ;  /* 0x0160000488587df3 */ /* 0x000fe20008000858 */
[----:B0-----:R-:W-:-:S05]  /*12660*/  FMNMX.FTZ R43, R140, R8, !PT ;  /* 0x000000088c2b7209 */ /* 0x001fca0007810000 */
[----:B------:R-:W-:Y:S01]  /*12670*/  FADD.FTZ R8, -R43, R15 ;  /* 0x0000000f2b087221 */ /* 0x000fe20000010100 */
[----:B-1----:R-:W-:-:S03]  /*12680*/  FMNMX.FTZ R63, R63, R141, !PT ;  /* 0x0000008d3f3f7209 */ /* 0x002fc60007810000 */
[-C--:B------:R-:W-:Y:S02]  /*12690*/  FMUL.FTZ R8, R8, R42.reuse ;  /* 0x0000002a08087220 */ /* 0x080fe40000410000 */
[----:B------:R-:W-:-:S01]  /*126a0*/  FFMA.FTZ R15, R63, R42, -8 ;  /* 0xc10000003f0f7423 */ /* 0x000fc2000001002a */
[----:B------:R-:W-:-:S03]  /*126b0*/  FADD.FTZ R14, -R63, R14 ;  /* 0x0000000e3f0e7221 */ /* 0x000fc60000010100 */
        /* <DEDUP_REMOVED lines=33> */
[----:B------:R-:W-:-:S01]  /*128d0*/  FFMA.FTZ R85, R43, R42, -8 ;  /* 0xc10000002b557423 */ /* 0x000fc2000001002a */
[-C--:B------:R-:W-:Y:S01]  /*128e0*/  FMUL.FTZ R14, R14, R42.reuse ;  /* 0x0000002a0e0e7220 */ /* 0x080fe20000410000 */
[----:B------:R-:W-:Y:S02]  /*128f0*/  MUFU.EX2 R9, R9 ;  /* 0x0000000900097308 */ /* 0x000fe40000000800 */
        /* <DEDUP_REMOVED lines=39> */
[----:B--2---:R-:W-:-:S07]  /*12b70*/  FADD.FTZ R3, R12, R3 ;  /* 0x000000030c037221 */ /* 0x004fce0000010000 */
        /* <DEDUP_REMOVED lines=125> */
[----:B0-----:R-:W-:Y:S06]  /*13350*/  @!P1 BRA `(.L_x_9926) ;  /* 0x0000000000049947 */ /* 0x001fec0003800000 */
[----:B------:R-:W-:Y:S01]  /*13360*/  BPT.TRAP 0x1 ;  /* 0x000000040000795c */ /* 0x000fe20000300000 */
.L_x_9926:
        /* <DEDUP_REMOVED lines=87> */
[----:B------:R-:W-:Y:S02]  /*138e0*/  MOV R8, R18 ;  /* 0x0000001200087202 */ /* 0x000fe40000000f00 */
[----:B--2---:R-:W-:-:S04]  /*138f0*/  PRMT R20, R87, 0x654, R20 ;  /* 0x0000065457147816 */ /* 0x004fc80000000014 */
[----:B------:R1:W-:Y:S01]  /*13900*/  SYNCS.ARRIVE.TRANS64.RED.A1T0 RZ, [R20+URZ], RZ ;  /* 0x000000ff14ff79a7 */ /* 0x0003e2000810043f */
[----:B------:R-:W-:Y:S05]  /*13910*/  @P0 BRA `(.L_x_9927) ;  /* 0xffffffd800c80947 */ /* 0x000fea000383ffff */
.L_x_9915:
[----:B------:R-:W-:Y:S05]  /*13920*/  BSYNC B0 ;  /* 0x0000000000007941 */ /* 0x000fea0003800000 */
.L_x_9914:
[----:B------:R-:W-:Y:S06]  /*13930*/  BAR.ARV 0x8, 0x1a0 ;  /* 0x0206800000007b1d */ /* 0x000fec0000002000 */
[----:B------:R-:W-:Y:S05]  /*13940*/  @!P1 BRA `(.L_x_9928) ;  /* 0x0000000000049947 */ /* 0x000fea0003800000 */
[----:B------:R-:W-:Y:S01]  /*13950*/  BPT.TRAP 0x1 ;  /* 0x000000040000795c */ /* 0x000fe20000300000 */
.L_x_9928:
[----:B------:R-:W-:Y:S01]  /*13960*/  IMAD R10, R18, 0x8, R16 ;  /* 0x00000008120a7824 */ /* 0x000fe200078e0210 */
[----:B------:R-:W-:-:S04]  /*13970*/  SHF.L.U32 R5, R22, 0x1f, RZ ;  /* 0x0000001f16057819 */ /* 0x000fc800000006ff */
[----:B------:R2:W3:Y:S01]  /*13980*/  SYNCS.PHASECHK.TRANS64.TRYWAIT P0, [R10+URZ+0x19c50], R5 ;  /* 0x019c50050a0075a7 */ /* 0x0004e2000800017f */
[----:B------:R-:W-:Y:S05]  /*13990*/  @!P1 BRA `(.L_x_9929) ;  /* 0x0000000000049947 */ /* 0x000fea0003800000 */
[----:B------:R-:W-:Y:S01]  /*139a0*/  BPT.TRAP 0x1 ;  /* 0x000000040000795c */ /* 0x000fe20000300000 */
.L_x_9929:
[----:B------:R-:W-:Y:S04]  /*139b0*/  BSSY B0, `(.L_x_9930) ;  /* 0x0000004000007945 */ /* 0x000fe80003800000 */
[----:B---3--:R-:W-:Y:S05]  /*139c0*/  @P0 BRA `(.L_x_9931) ;  /* 0x0000000000080947 */ /* 0x008fea0003800000 */
[----:B------:R-:W3:Y:S02]  /*139d0*/  SYNCS.PHASECHK.TRANS64.TRYWAIT P0, [R10+URZ+0x19c50], R5 ;  /* 0x019c50050a0075a7 */ /* 0x000ee4000800017f */
[----:B---3--:R-:W-:Y:S05]  /*139e0*/  @!P0 BRA `(.L_x_9932) ;  /* 0x0000009400548947 */ /* 0x008fea0003800000 */
.L_x_9931:
[----:B------:R-:W-:Y:S05]  /*139f0*/  BSYNC B0 ;  /* 0x0000000000007941 */ /* 0x000fea0003800000 */
.L_x_9930:
[----:B------:R-:W4:Y:S04]  /*13a00*/  LDL R2, [R1+0x50] ;  /* 0x0000500001027983 */ /* 0x000f280000100800 */
[----:B------:R-:W5:Y:S01]  /*13a10*/  LDL R13, [R1+0x2c] ;  /* 0x00002c00010d7983 */ /* 0x000f620000100800 */
        /* <DEDUP_REMOVED lines=8> */
[----:B--23--:R-:W-:-:S05]  /*13aa0*/  LOP3.LUT R5, R16, 0x10000, RZ, 0xfc, !PT ;  /* 0x0001000010057812 */ /* 0x00cfca00078efcff */
[----:B------:R-:W-:Y:S02]  /*13ab0*/  IMAD R4, R18, 0x300, R5 ;  /* 0x0000030012047824 */ /* 0x000fe400078e0205 */
[----:B------:R-:W-:Y:S01]  /*13ac0*/  IMAD.MOV.U32 R5, RZ, RZ, 0x40000040 ;  /* 0x40000040ff057424 */ /* 0x000fe200078e00ff */
[----:B------:R-:W4:Y:S02]  /*13ad0*/  @P0 LDC.64 R8, c[0x0][0x9c8] ;  /* 0x00027200ff080b82 */ /* 0x000f240000000a00 */
[----:B------:R-:W-:Y:S02]  /*13ae0*/  R2UR UR6, R4 ;  /* 0x00000000040672ca */ /* 0x000fe400000e0000 */
[----:B------:R-:W-:-:S04]  /*13af0*/  R2UR UR7, R5 ;  /* 0x00000000050772ca */ /* 0x000fc800000e0000 */
[----:B------:R-:W2:Y:S09]  /*13b00*/  @P0 LDC.64 R6, c[0x0][0x9d0] ;  /* 0x00027400ff060b82 */ /* 0x000eb20000000a00 */
[----:B------:R-:W-:Y:S03]  /*13b10*/  QGMMA.64x96x32.F32.E4M3.E4M3 R88, R148, gdesc[UR4], R88, gsb0 ;  /* 0x0160000494587df3 */ /* 0x000fe60008000858 */
[----:B------:R-:W-:-:S02]  /*13b20*/  WARPGROUP.DEPBAR.LE gsb0, 0x0 ;  /* 0x00008000000079c5 */ /* 0x000fc40000010000 */
[----:B------:R-:W-:Y:S01]  /*13b30*/  WARPGROUP.ARRIVE ;  /* 0x00000000000079c5 */ /* 0x000fe20000000000 */
[----:B----4-:R-:W-:-:S04]  /*13b40*/  @P0 IMAD R2, R2, R8, RZ ;  /* 0x0000000802020224 */ /* 0x010fc800078e02ff */
[C---:B-----5:R-:W-:Y:S02]  /*13b50*/  @P0 IMAD R5, R13.reuse, R9, R2 ;  /* 0x000000090d050224 */ /* 0x060fe400078e0202 */
[----:B------:R-:W-:Y:S01]  /*13b60*/  @P0 IMAD.WIDE.U32 R8, R13, R8, RZ ;  /* 0x000000080d080225 */ /* 0x000fe200078e00ff */
[----:B------:R-:W-:-:S03]  /*13b70*/  @P0 SHF.R.S32.HI R11, RZ, 0x1f, R12 ;  /* 0x0000001fff0b0819 */ /* 0x000fc6000001140c */
[----:B------:R-:W-:Y:S02]  /*13b80*/  @P0 IMAD.IADD R9, R9, 0x1, R5 ;  /* 0x0000000109090824 */ /* 0x000fe400078e0205 */
[-C--:B--2---:R-:W-:Y:S02]  /*13b90*/  @P0 IMAD R2, R11, R6.reuse, RZ ;  /* 0x000000060b020224 */ /* 0x084fe400078e02ff */
[----:B------:R-:W-:Y:S02]  /*13ba0*/  IMAD.MOV.U32 R11, RZ, RZ, 0x3f800000 ;  /* 0x3f800000ff0b7424 */ /* 0x000fe400078e00ff */
[C---:B------:R-:W-:Y:S02]  /*13bb0*/  @P0 IMAD R5, R12.reuse, R7, R2 ;  /* 0x000000070c050224 */ /* 0x040fe400078e0202 */
[----:B------:R-:W-:-:S04]  /*13bc0*/  @P0 IMAD.WIDE.U32 R6, R12, R6, R8 ;  /* 0x000000060c060225 */ /* 0x000fc800078e0008 */
[----:B------:R-:W-:Y:S01]  /*13bd0*/  @P0 IMAD.IADD R5, R7, 0x1, R5 ;  /* 0x0000000107050824 */ /* 0x000fe200078e0205 */
[----:B------:R-:W-:-:S04]  /*13be0*/  @P0 LEA R8, P2, R6, UR4, 0x2 ;  /* 0x0000000406080c11 */ /* 0x000fc8000f8410ff */
[----:B------:R-:W-:-:S05]  /*13bf0*/  @P0 LEA.HI.X R9, R6, UR5, R5, 0x2, P2 ;  /* 0x0000000506090c11 */ /* 0x000fca00090f1405 */
[----:B------:R2:W3:Y:S01]  /*13c00*/  @P0 LDG.E R11, desc[UR40][R8.64] ;  /* 0x00000028080b0981 */ /* 0x0004e2000c1e1900 */
[----:B------:R-:W-:Y:S02]  /*13c10*/  VIADD R6, R4, 0x2 ;  /* 0x0000000204067836 */ /* 0x000fe40000000000 */
[----:B------:R-:W-:Y:S01]  /*13c20*/  IMAD.MOV.U32 R7, RZ, RZ, 0x40000040 ;  /* 0x40000040ff077424 */ /* 0x000fe200078e00ff */
[----:B------:R-:W4:Y:S01]  /*13c30*/  SHFL.BFLY PT, R2, R3, 0x2, 0x1f ;  /* 0x0c401f0003027f89 */ /* 0x000f2200000e0000 */
[----:B------:R-:W-:Y:S01]  /*13c40*/  IMAD.MOV.U32 R5, RZ, RZ, 0x40000040 ;  /* 0x40000040ff057424 */ /* 0x000fe200078e00ff */
[----:B------:R-:W-:Y:S01]  /*13c50*/  R2UR UR6, R6 ;  /* 0x00000000060672ca */ /* 0x000fe200000e0000 */
[C---:B------:R-:W-:Y:S01]  /*13c60*/  VIADD R6, R4.reuse, 0x4 ;  /* 0x0000000404067836 */ /* 0x040fe20000000000 */
[----:B------:R-:W-:Y:S01]  /*13c70*/  R2UR UR7, R7 ;  /* 0x00000000070772ca */ /* 0x000fe200000e0000 */
[----:B------:R-:W-:Y:S02]  /*13c80*/  IMAD.MOV.U32 R7, RZ, RZ, 0x40000040 ;  /* 0x40000040ff077424 */ /* 0x000fe400078e00ff */
[----:B------:R-:W-:-:S02]  /*13c90*/  VIADD R4, R4, 0x6 ;  /* 0x0000000604047836 */ /* 0x000fc40000000000 */
[----:B--2---:R-:W-:-:S08]  /*13ca0*/  IMAD.MOV.U32 R8, RZ, RZ, RZ ;  /* 0x000000ffff087224 */ /* 0x004fd000078e00ff */
[----:B------:R-:W-:Y:S01]  /*13cb0*/  QGMMA.64x96x32.F32.E4M3.E4M3 R88, R144, gdesc[UR4], R88, gsb0 ;  /* 0x0160000490587df3 */ /* 0x000fe20008000858 */
[----:B------:R-:W-:Y:S02]  /*13cc0*/  R2UR UR6, R6 ;  /* 0x00000000060672ca */ /* 0x000fe400000e0000 */
[----:B------:R-:W-:Y:S02]  /*13cd0*/  R2UR UR7, R7 ;  /* 0x00000000070772ca */ /* 0x000fe400000e0000 */
[----:B------:R-:W2:Y:S01]  /*13ce0*/  SHFL.BFLY PT, R7, R0, 0x2, 0x1f ;  /* 0x0c401f0000077f89 */ /* 0x000ea200000e0000 */
[----:B----4-:R-:W-:-:S01]  /*13cf0*/  FADD.FTZ R2, R2, R3 ;  /* 0x0000000302027221 */ /* 0x010fc20000010000 */
[----:B--2---:R-:W-:Y:S01]  /*13d00*/  FADD.FTZ R7, R7, R0 ;  /* 0x0000000007077221 */ /* 0x004fe20000010000 */
[----:B------:R-:W-:Y:S01]  /*13d10*/  IMAD.MOV.U32 R0, RZ, RZ, -0x800000 ;  /* 0xff800000ff007424 */ /* 0x000fe200078e00ff */
[----:B------:R-:W-:Y:S02]  /*13d20*/  WARPGROUP.DEPBAR.LE gsb0, 0x0 ;  /* 0x00008000000079c5 */ /* 0x000fe40000010000 */
[----:B------:R-:W-:-:S06]  /*13d30*/  WARPGROUP.ARRIVE ;  /* 0x00000000000079c5 */ /* 0x000fcc0000000000 */
[----:B------:R-:W-:Y:S01]  /*13d40*/  QGMMA.64x96x32.F32.E4M3.E4M3 R88, R140, gdesc[UR4], R88, gsb0 ;  /* 0x016000048c587df3 */ /* 0x000fe20008000858 */
[----:B------:R-:W-:Y:S02]  /*13d50*/  R2UR UR6, R4 ;  /* 0x00000000040672ca */ /* 0x000fe400000e0000 */
[----:B------:R-:W-:Y:S01]  /*13d60*/  R2UR UR7, R5 ;  /* 0x00000000050772ca */ /* 0x000fe200000e0000 */
[----:B------:R-:W2:Y:S04]  /*13d70*/  SHFL.BFLY PT, R4, R7, 0x1, 0x1f ;  /* 0x0c201f0007047f89 */ /* 0x000ea800000e0000 */
[----:B------:R-:W4:Y:S01]  /*13d80*/  SHFL.BFLY PT, R5, R2, 0x1, 0x1f ;  /* 0x0c201f0002057f89 */ /* 0x000f2200000e0000 */
[----:B--2---:R-:W-:-:S01]  /*13d90*/  FADD.FTZ R13, R7, R4 ;  /* 0x00000004070d7221 */ /* 0x004fc20000010000 */
[----:B------:R-:W-:Y:S01]  /*13da0*/  MOV R4, RZ ;  /* 0x000000ff00047202 */ /* 0x000fe20000000f00 */
[----:B----4-:R-:W-:-:S02]  /*13db0*/  FADD.FTZ R9, R2, R5 ;  /* 0x0000000502097221 */ /* 0x010fc40000010000 */
[----:B------:R-:W-:Y:S01]  /*13dc0*/  FMUL.FTZ R5, R13, 0.00390625 ;  /* 0x3b8000000d057820 */ /* 0x000fe20000410000 */
[----:B------:R-:W-:Y:S02]  /*13dd0*/  IMAD.MOV.U32 R2, RZ, RZ, -0x800000 ;  /* 0xff800000ff027424 */ /* 0x000fe400078e00ff */
[C---:B------:R-:W-:Y:S01]  /*13de0*/  FMUL.FTZ R14, R9.reuse, 0.00390625 ;  /* 0x3b800000090e7820 */ /* 0x040fe20000410000 */
[----:B------:R-:W-:Y:S02]  /*13df0*/  FSETP.NE.FTZ.AND P0, PT, R9, RZ, PT ;  /* 0x000000ff0900720b */ /* 0x000fe40003f15000 */
[----:B------:R-:W-:Y:S02]  /*13e00*/  FSETP.NE.FTZ.AND P3, PT, R5, RZ, PT ;  /* 0x000000ff0500720b */ /* 0x000fe40003f75000 */
[----:B------:R-:W-:-:S09]  /*13e10*/  FSETP.NE.FTZ.AND P2, PT, R14, RZ, PT ;  /* 0x000000ff0e00720b */ /* 0x000fd20003f55000 */
[----:B------:R-:W-:Y:S01]  /*13e20*/  @P0 MUFU.RCP R4, R9 ;  /* 0x0000000900040308 */ /* 0x000fe20000001000 */
[----:B------:R-:W-:Y:S01]  /*13e30*/  FSETP.NE.FTZ.AND P0, PT, R13, RZ, PT ;  /* 0x000000ff0d00720b */ /* 0x000fe20003f15000 */
[C---:B------:R-:W-:Y:S02]  /*13e40*/  @P3 FMUL.FTZ R7, R42.reuse, 0.69314718246459960938 ;  /* 0x3f3172182a073820 */ /* 0x040fe40000410000 */
[----:B------:R-:W-:-:S04]  /*13e50*/  @P2 FMUL.FTZ R6, R42, 0.69314718246459960938 ;  /* 0x3f3172182a062820 */ /* 0x000fc80000410000 */
[----:B------:R-:W2:Y:S08]  /*13e60*/  @P2 MUFU.LG2 R3, R14 ;  /* 0x0000000e00032308 */ /* 0x000eb00000000c00 */
[----:B------:R-:W4:Y:S08]  /*13e70*/  @P3 MUFU.LG2 R5, R5 ;  /* 0x0000000500053308 */ /* 0x000f300000000c00 */
[----:B------:R-:W5:Y:S01]  /*13e80*/  @P0 MUFU.RCP R8, R13 ;  /* 0x0000000d00080308 */ /* 0x000f620000001000 */
[----:B--2---:R-:W-:-:S04]  /*13e90*/  @P2 FMUL.FTZ R3, R3, 0.69314718246459960938 ;  /* 0x3f31721803032820 */ /* 0x004fc80000410000 */
[----:B------:R-:W-:Y:S01]  /*13ea0*/  @P2 FFMA.FTZ R0, R6, R63, R3 ;  /* 0x0000003f06002223 */ /* 0x000fe20000010003 */
[----:B----4-:R-:W-:-:S04]  /*13eb0*/  @P3 FMUL.FTZ R12, R5, 0.69314718246459960938 ;  /* 0x3f317218050c3820 */ /* 0x010fc80000410000 */
[----:B------:R-:W-:Y:S01]  /*13ec0*/  @P3 FFMA.FTZ R2, R7, R43, R12 ;  /* 0x0000002b07023223 */ /* 0x000fe2000001000c */
[----:B------:R-:W-:Y:S02]  /*13ed0*/  WARPGROUP.DEPBAR.LE gsb0, 0x0 ;  /* 0x00008000000079c5 */ /* 0x000fe40000010000 */
[----:B------:R-:W-:-:S06]  /*13ee0*/  WARPGROUP.ARRIVE ;  /* 0x00000000000079c5 */ /* 0x000fcc0000000000 */
[----:B------:R-:W-:Y:S01]  /*13ef0*/  QGMMA.64x96x32.F32.E4M3.E4M3 R88, R136, gdesc[UR4], R88, gsb0 ;  /* 0x0160000488587df3 */ /* 0x000fe20008000858 */
[-C--:B---3--:R-:W-:Y:S01]  /*13f00*/  FMUL.FTZ R5, R4, R11.reuse ;  /* 0x0000000b04057220 */ /* 0x088fe20000410000 */
[----:B-----5:R-:W-:Y:S01]  /*13f10*/  FMUL.FTZ R16, R8, R11 ;  /* 0x0000000b08107220 */ /* 0x020fe20000410000 */
[----:B------:R-:W-:Y:S02]  /*13f20*/  WARPGROUP.DEPBAR.LE gsb0, 0x0 ;  /* 0x00008000000079c5 */ /* 0x000fe40000010000 */
[----:B------:R-:W-:Y:S05]  /*13f30*/  @!P1 BRA `(.L_x_9933) ;  /* 0x0000000000049947 */ /* 0x000fea0003800000 */
[----:B------:R-:W-:Y:S01]  /*13f40*/  BPT.TRAP 0x1 ;  /* 0x000000040000795c */ /* 0x000fe20000300000 */
.L_x_9933:
[----:B------:R-:W2:Y:S01]  /*13f50*/  LDL.LU R3, [R1+0x10] ;  /* 0x0000100001037983 */ /* 0x000ea20000300800 */
[----:B------:R-:W-:Y:S02]  /*13f60*/  VIADD R10, R10, 0x19c60 ;  /* 0x00019c600a0a7836 */ /* 0x000fe40000000000 */
[-C--:B------:R-:W-:Y:S01]  /*13f70*/  FMUL.FTZ R60, R88, R5.reuse ;  /* 0x00000005583c7220 */ /* 0x080fe20000410000 */
[-C--:B------:R-:W-:Y:S01]  /*13f80*/  FMUL.FTZ R56, R89, R5.reuse ;  /* 0x0000000559387220 */ /* 0x080fe20000410000 */
[----:B------:R-:W3:Y:S01]  /*13f90*/  LDL.LU R24, [R1+0x4c] ;  /* 0x00004c0001187983 */ /* 0x000ee20000300800 */
[----:B------:R-:W-:Y:S02]  /*13fa0*/  VIADD R18, R18, 0x1 ;  /* 0x0000000112127836 */ /* 0x000fe40000000000 */
[-C--:B------:R-:W-:Y:S01]  /*13fb0*/  FMUL.FTZ R55, R92, R5.reuse ;  /* 0x000000055c377220 */ /* 0x080fe20000410000 */
[-C--:B------:R-:W-:Y:S02]  /*13fc0*/  FMUL.FTZ R51, R93, R5.reuse ;  /* 0x000000055d337220 */ /* 0x080fe40000410000 */
        /* <DEDUP_REMOVED lines=50> */
[----:B------:R-:W-:Y:S01]  /*142f0*/  FMUL.FTZ R10, R133, R5 ;  /* 0x00000005850a7220 */ /* 0x000fe20000410000 */
[----:B------:R-:W-:-:S04]  /*14300*/  SEL R5, RZ, 0x1, P1 ;  /* 0x00000001ff057807 */ /* 0x000fc80000800000 */
[----:B------:R-:W-:-:S07]  /*14310*/  LOP3.LUT R22, R22, R5, RZ, 0x3c, !PT ;  /* 0x0000000516167212 */ /* 0x000fce00078e3cff */
.L_x_9861:
[----:B------:R-:W1:Y:S08]  /*14320*/  S2UR UR4, SR_CgaCtaId ;  /* 0x00000000000479c3 */ /* 0x000e700000008800 */
[----:B------:R-:W-:Y:S01]  /*14330*/  BAR.SYNC.DEFER_BLOCKING 0x5, 0x200 ;  /* 0x0148000000007b1d */ /* 0x000fe20000010000 */
[----:B------:R-:W-:-:S05]  /*14340*/  MOV R16, 0x400 ;  /* 0x0000040000107802 */ /* 0x000fca0000000f00 */
[----:B------:R-:W-:Y:S01]  /*14350*/  BSSY B0, `(.L_x_9934) ;  /* 0x00001d6000007945 */ /* 0x000fe20003800000 */
[----:B-1----:R-:W-:-:S05]  /*14360*/  IMAD.U32 R4, RZ, RZ, UR4 ;  /* 0x00000004ff047e24 */ /* 0x002fca000f8e00ff */
[----:B------:R1:W-:Y:S01]  /*14370*/  STL [R1+0x10], R4 ;  /* 0x0000100401007387 */ /* 0x0003e20000100800 */
[----:B------:R-:W-:-:S05]  /*14380*/  LEA R16, R4, R16, 0x18 ;  /* 0x0000001004107211 */ /* 0x000fca00078ec0ff */
[----:B0-----:R1:W0:Y:S01]  /*14390*/  LDS.128 R152, [R16+0x19cd0] ;  /* 0x019cd00010987984 */ /* 0x0012220000000c00 */
[----:B------:R-:W-:Y:S06]  /*143a0*/  BAR.ARV 0x4, 0x200 ;  /* 0x0108000000007b1d */ /* 0x000fec0000002000 */
[----:B------:R-:W-:Y:S05]  /*143b0*/  @P0 BRA `(.L_x_9935) ;  /* 0x0000001400380947 */ /* 0x000fea0003800000 */
[----:B------:R-:W2:Y:S01]  /*143c0*/  LDL R57, [R1+0x60] ;  /* 0x0000600001397983 */ /* 0x000ea20000100800 */
[----:B------:R-:W-:Y:S01]  /*143d0*/  ULDC.64 UR4, c[0x4][0x70] ;  /* 0x01001c0000047ab9 */ /* 0x000fe20000000a00 */
[----:B-----5:R-:W1:Y:S01]  /*143e0*/  S2R R24, SR_TID.X ;  /* 0x0000000000187919 */ /* 0x020e620000002100 */
[----:B------:R-:W-:Y:S02]  /*143f0*/  F2FP.BF16.F32.PACK_AB R40, R35, R40 ;  /* 0x000000282328723e */ /* 0x000fe400000010ff */
[----:B------:R-:W3:Y:S01]  /*14400*/  S2R R35, SR_SWINHI ;  /* 0x0000000000237919 */ /* 0x000ee20000002f00 */
[----:B------:R-:W-:Y:S02]  /*14410*/  F2FP.BF16.F32.PACK_AB R21, R21, R28 ;  /* 0x0000001c1515723e */ /* 0x000fe400000010ff */
[----:B------:R-:W-:Y:S01]  /*14420*/  F2FP.BF16.F32.PACK_AB R6, R13, R6 ;  /* 0x000000060d06723e */ /* 0x000fe200000010ff */
[----:B------:R-:W4:Y:S01]  /*14430*/  LDL.LU R59, [R1+0x44] ;  /* 0x00004400013b7983 */ /* 0x000f220000300800 */
[----:B------:R-:W-:-:S02]  /*14440*/  F2FP.BF16.F32.PACK_AB R39, R39, R44 ;  /* 0x0000002c2727723e */ /* 0x000fc400000010ff */
[----:B------:R-:W-:Y:S01]  /*14450*/  F2FP.BF16.F32.PACK_AB R37, R37, R42 ;  /* 0x0000002a2525723e */ /* 0x000fe200000010ff */
[----:B------:R-:W4:Y:S01]  /*14460*/  LDL.64 R76, [R1+0x38] ;  /* 0x00003800014c7983 */ /* 0x000f220000100a00 */
[----:B-1----:R-:W-:-:S05]  /*14470*/  IMAD.SHL.U32 R4, R24, 0x4, RZ ;  /* 0x0000000418047824 */ /* 0x002fca00078e00ff */
[----:B------:R-:W-:-:S04]  /*14480*/  LOP3.LUT R4, R4, 0xc, RZ, 0xc0, !PT ;  /* 0x0000000c04047812 */ /* 0x000fc800078ec0ff */
[----:B------:R-:W-:-:S05]  /*14490*/  IADD3 R4, P0, R4, UR4, RZ ;  /* 0x0000000404047c10 */ /* 0x000fca000ff1e0ff */
[----:B------:R-:W-:Y:S01]  /*144a0*/  IMAD.X R5, RZ, RZ, UR5, P0 ;  /* 0x00000005ff057e24 */ /* 0x000fe200080e06ff */
[----:B------:R-:W-:Y:S01]  /*144b0*/  LOP3.LUT P1, R24, R24, 0x3, RZ, 0xc0, !PT ;  /* 0x0000000318187812 */ /* 0x000fe2000782c0ff */
[----:B------:R-:W-:-:S04]  /*144c0*/  ULDC.64 UR4, c[0x0][0xbd8] ;  /* 0x0002f60000047ab9 */ /* 0x000fc80000000a00 */
[----:B------:R1:W4:Y:S01]  /*144d0*/  LDG.E.CONSTANT R5, desc[UR40][R4.64] ;  /* 0x0000002804057981 */ /* 0x000322000c1e9900 */
[----:B------:R-:W-:Y:S02]  /*144e0*/  ISETP.EQ.OR P1, PT, R24, 0x3, !P1 ;  /* 0x000000031800780c */ /* 0x000fe40004f22670 */
[----:B------:R-:W-:Y:S02]  /*144f0*/  F2FP.BF16.F32.PACK_AB R9, R9, R14 ;  /* 0x0000000e0909723e */ /* 0x000fe400000010ff */
[----:B------:R-:W-:Y:S02]  /*14500*/  SEL R42, R21, R6, P1 ;  /* 0x00000006152a7207 */ /* 0x000fe40000800000 */
[----:B------:R-:W-:Y:S02]  /*14510*/  SEL R44, R6, R21, P1 ;  /* 0x00000015062c7207 */ /* 0x000fe40000800000 */
[----:B------:R-:W-:Y:S02]  /*14520*/  F2FP.BF16.F32.PACK_AB R10, R10, R3 ;  /* 0x000000030a0a723e */ /* 0x000fe400000010ff */
[----:B-1----:R-:W-:-:S02]  /*14530*/  F2FP.BF16.F32.PACK_AB R4, R11, R20 ;  /* 0x000000140b04723e */ /* 0x002fc400000010ff */
[----:B------:R-:W-:Y:S02]  /*14540*/  MOV R20, R16 ;  /* 0x0000001000147202 */ /* 0x000fe40000000f00 */
[----:B---3--:R-:W-:Y:S02]  /*14550*/  MOV R21, R35 ;  /* 0x0000002300157202 */ /* 0x008fe40000000f00 */
        /* <DEDUP_REMOVED lines=15> */
[----:B--2---:R-:W-:Y:S02]  /*14650*/  IMAD.WIDE R8, R57, 0x2, R20 ;  /* 0x0000000239087825 */ /* 0x004fe400078e0214 */
[----:B------:R-:W2:Y:S01]  /*14660*/  LDL.LU R57, [R1+0x48] ;  /* 0x0000480001397983 */ /* 0x000ea20000300800 */
[----:B------:R-:W-:-:S03]  /*14670*/  LOP3.LUT R3, R8, 0x180, RZ, 0xc0, !PT ;  /* 0x0000018008037812 */ /* 0x000fc600078ec0ff */
[----:B------:R1:W3:Y:S01]  /*14680*/  LDL.64 R74, [R1+0x38] ;  /* 0x00003800014a7983 */ /* 0x0002e20000100a00 */
[----:B------:R-:W-:Y:S02]  /*14690*/  IADD3 R6, P5, R8, 0x20, RZ ;  /* 0x0000002008067810 */ /* 0x000fe40007fbe0ff */
[----:B------:R-:W-:Y:S02]  /*146a0*/  SEL R66, R15, R4, P1 ;  /* 0x000000040f427207 */ /* 0x000fe40000800000 */
[----:B------:R-:W-:Y:S02]  /*146b0*/  SEL R68, R4, R15, P1 ;  /* 0x0000000f04447207 */ /* 0x000fe40000800000 */
[----:B------:R-:W-:Y:S02]  /*146c0*/  SHF.R.U64 R3, R3, 0x3, RZ ;  /* 0x0000000303037819 */ /* 0x000fe400000012ff */
[----:B------:R-:W-:Y:S02]  /*146d0*/  SEL R36, R31, R32, P1 ;  /* 0x000000201f247207 */ /* 0x000fe40000800000 */
[----:B------:R-:W-:-:S02]  /*146e0*/  SEL R64, R29, R30, P1 ;  /* 0x0000001e1d407207 */ /* 0x000fc40000800000 */
[----:B------:R-:W-:Y:S02]  /*146f0*/  LOP3.LUT R4, R6, 0x180, RZ, 0xc0, !PT ;  /* 0x0000018006047812 */ /* 0x000fe400078ec0ff */
[----:B------:R-:W-:Y:S02]  /*14700*/  SEL R32, R32, R31, P1 ;  /* 0x0000001f20207207 */ /* 0x000fe40000800000 */
[----:B------:R-:W-:Y:S02]  /*14710*/  SEL R30, R30, R29, P1 ;  /* 0x0000001d1e1e7207 */ /* 0x000fe40000800000 */
[C---:B------:R-:W-:Y:S02]  /*14720*/  IADD3 R10, P4, R8.reuse, 0x3000, RZ ;  /* 0x00003000080a7810 */ /* 0x040fe40007f9e0ff */
[C---:B------:R-:W-:Y:S02]  /*14730*/  IADD3 R27, P3, R8.reuse, 0x3020, RZ ;  /* 0x00003020081b7810 */ /* 0x040fe40007f7e0ff */
[----:B------:R-:W-:-:S02]  /*14740*/  IADD3 R29, P2, R8, 0x6000, RZ ;  /* 0x00006000081d7810 */ /* 0x000fc40007f5e0ff */
[----:B------:R-:W-:Y:S02]  /*14750*/  IADD3 R31, P0, R8, 0x6020, RZ ;  /* 0x00006020081f7810 */ /* 0x000fe40007f1e0ff */
[----:B------:R-:W-:Y:S02]  /*14760*/  LOP3.LUT R8, R3, R8, RZ, 0x3c, !PT ;  /* 0x0000000803087212 */ /* 0x000fe400078e3cff */
[----:B------:R-:W-:Y:S02]  /*14770*/  SHF.R.U64 R3, R4, 0x3, RZ ;  /* 0x0000000304037819 */ /* 0x000fe400000012ff */
[----:B------:R-:W-:Y:S02]  /*14780*/  LOP3.LUT R4, R27, 0x180, RZ, 0xc0, !PT ;  /* 0x000001801b047812 */ /* 0x000fe400078ec0ff */
[----:B------:R-:W-:Y:S02]  /*14790*/  LOP3.LUT R14, R3, R6, RZ, 0x3c, !PT ;  /* 0x00000006030e7212 */ /* 0x000fe400078e3cff */
[----:B------:R-:W-:-:S02]  /*147a0*/  LOP3.LUT R3, R10, 0x180, RZ, 0xc0, !PT ;  /* 0x000001800a037812 */ /* 0x000fc400078ec0ff */
[----:B------:R-:W-:Y:S02]  /*147b0*/  F2FP.BF16.F32.PACK_AB R48, R43, R48 ;  /* 0x000000302b30723e */ /* 0x000fe400000010ff */
[----:B------:R-:W-:Y:S02]  /*147c0*/  SHF.R.U64 R3, R3, 0x3, RZ ;  /* 0x0000000303037819 */ /* 0x000fe400000012ff */
[----:B------:R-:W-:Y:S02]  /*147d0*/  F2FP.BF16.F32.PACK_AB R46, R41, R46 ;  /* 0x0000002e292e723e */ /* 0x000fe400000010ff */
[----:B------:R-:W-:Y:S02]  /*147e0*/  SHF.R.U64 R4, R4, 0x3, RZ ;  /* 0x0000000304047819 */ /* 0x000fe400000012ff */
[----:B------:R-:W-:Y:S01]  /*147f0*/  F2FP.BF16.F32.PACK_AB R38, R33, R38 ;  /* 0x000000262126723e */ /* 0x000fe200000010ff */
[--C-:B------:R-:W-:Y:S01]  /*14800*/  IMAD.X R15, RZ, RZ, R9.reuse, P5 ;  /* 0x000000ffff0f7224 */ /* 0x100fe200028e0609 */
[----:B------:R-:W-:Y:S01]  /*14810*/  SEL R70, R7, R12, P1 ;  /* 0x0000000c07467207 */ /* 0x000fe20000800000 */
[--C-:B------:R-:W-:Y:S01]  /*14820*/  IMAD.X R11, RZ, RZ, R9.reuse, P3 ;  /* 0x000000ffff0b7224 */ /* 0x100fe200018e0609 */
[----:B------:R-:W-:Y:S01]  /*14830*/  SEL R72, R12, R7, P1 ;  /* 0x000000070c487207 */ /* 0x000fe20000800000 */
[----:B------:R-:W-:Y:S01]  /*14840*/  IMAD.X R13, RZ, RZ, R9, P4 ;  /* 0x000000ffff0d7224 */ /* 0x000fe200020e0609 */
[----:B------:R-:W-:-:S02]  /*14850*/  SEL R26, R55, R56, P1 ;  /* 0x00000038371a7207 */ /* 0x000fc40000800000 */
[----:B------:R-:W-:Y:S02]  /*14860*/  SEL R28, R47, R48, P1 ;  /* 0x000000302f1c7207 */ /* 0x000fe40000800000 */
[----:B------:R-:W-:Y:S02]  /*14870*/  SEL R58, R53, R54, P1 ;  /* 0x00000036353a7207 */ /* 0x000fe40000800000 */
[----:B------:R-:W-:Y:S02]  /*14880*/  LOP3.LUT R12, R3, R10, RZ, 0x3c, !PT ;  /* 0x0000000a030c7212 */ /* 0x000fe400078e3cff */
[----:B------:R-:W-:Y:S02]  /*14890*/  SEL R56, R56, R55, P1 ;  /* 0x0000003738387207 */ /* 0x000fe40000800000 */
[----:B------:R-:W-:Y:S02]  /*148a0*/  SEL R48, R48, R47, P1 ;  /* 0x0000002f30307207 */ /* 0x000fe40000800000 */
[----:B------:R-:W-:-:S02]  /*148b0*/  SEL R34, R39, R40, P1 ;  /* 0x0000002827227207 */ /* 0x000fc40000800000 */
[----:B------:R-:W-:Y:S02]  /*148c0*/  SEL R54, R54, R53, P1 ;  /* 0x0000003536367207 */ /* 0x000fe40000800000 */
[----:B------:R-:W-:Y:S02]  /*148d0*/  SEL R60, R45, R46, P1 ;  /* 0x0000002e2d3c7207 */ /* 0x000fe40000800000 */
[----:B------:R-:W-:Y:S01]  /*148e0*/  SEL R62, R37, R38, P1 ;  /* 0x00000026253e7207 */ /* 0x000fe20000800000 */
[----:B------:R-:W-:Y:S01]  /*148f0*/  IMAD.X R25, RZ, RZ, R9, P0 ;  /* 0x000000ffff197224 */ /* 0x000fe200000e0609 */
[----:B------:R-:W-:Y:S02]  /*14900*/  LOP3.LUT R10, R4, R27, RZ, 0x3c, !PT ;  /* 0x0000001b040a7212 */ /* 0x000fe400078e3cff */
[----:B------:R-:W-:Y:S01]  /*14910*/  LOP3.LUT R6, R29, 0x180, RZ, 0xc0, !PT ;  /* 0x000001801d067812 */ /* 0x000fe200078ec0ff */
[----:B----4-:R-:W-:Y:S01]  /*14920*/  SHFL.IDX PT, R26, R26, R5, 0x1c1f ;  /* 0x001c1f051a1a7589 */ /* 0x010fe200000e0000 */
[----:B------:R-:W-:-:S02]  /*14930*/  LOP3.LUT R3, R5, 0x2, RZ, 0x3c, !PT ;  /* 0x0000000205037812 */ /* 0x000fc400078e3cff */
[----:B------:R-:W-:Y:S01]  /*14940*/  SEL R40, R40, R39, P1 ;  /* 0x0000002728287207 */ /* 0x000fe20000800000 */
[----:B------:R-:W-:Y:S01]  /*14950*/  SHFL.IDX PT, R28, R28, R5, 0x1c1f ;  /* 0x001c1f051c1c7589 */ /* 0x000fe200000e0000 */
[----:B------:R-:W-:Y:S02]  /*14960*/  SEL R46, R46, R45, P1 ;  /* 0x0000002d2e2e7207 */ /* 0x000fe40000800000 */
[----:B------:R-:W-:Y:S01]  /*14970*/  SEL R38, R38, R37, P1 ;  /* 0x0000002526267207 */ /* 0x000fe20000800000 */
[----:B------:R-:W-:Y:S01]  /*14980*/  SHFL.IDX PT, R58, R58, R5, 0x1c1f ;  /* 0x001c1f053a3a7589 */ /* 0x000fe200000e0000 */
[-C--:B------:R-:W-:Y:S02]  /*14990*/  IADD3.X R7, RZ, R9.reuse, RZ, P2, !PT ;  /* 0x00000009ff077210 */ /* 0x080fe400017fe4ff */
[----:B------:R-:W-:Y:S02]  /*149a0*/  LOP3.LUT R24, R31, 0x180, RZ, 0xc0, !PT ;  /* 0x000001801f187812 */ /* 0x000fe400078ec0ff */
[----:B------:R-:W-:-:S02]  /*149b0*/  MOV R51, R8 ;  /* 0x0000000800337202 */ /* 0x000fc40000000f00 */
[----:B------:R-:W-:Y:S01]  /*149c0*/  MOV R49, R14 ;  /* 0x0000000e00317202 */ /* 0x000fe20000000f00 */
[----:B------:R-:W4:Y:S01]  /*149d0*/  SHFL.IDX PT, R9, R56, R3, 0x1c1f ;  /* 0x001c1f0338097589 */ /* 0x000f2200000e0000 */
[----:B------:R-:W-:Y:S02]  /*149e0*/  MOV R45, R10 ;  /* 0x0000000a002d7202 */ /* 0x000fe40000000f00 */
[----:B------:R-:W-:Y:S01]  /*149f0*/  MOV R47, R12 ;  /* 0x0000000c002f7202 */ /* 0x000fe20000000f00 */
[----:B------:R-:W0:Y:S01]  /*14a00*/  SHFL.IDX PT, R11, R48, R3, 0x1c1f ;  /* 0x001c1f03300b7589 */ /* 0x000e2200000e0000 */
[----:B------:R-:W-:-:S03]  /*14a10*/  SHF.R.U64 R6, R6, 0x3, RZ ;  /* 0x0000000306067819 */ /* 0x000fc600000012ff */
[----:B------:R-:W1:Y:S01]  /*14a20*/  SHFL.IDX PT, R15, R54, R3, 0x1c1f ;  /* 0x001c1f03360f7589 */ /* 0x000e6200000e0000 */
[----:B------:R-:W-:-:S03]  /*14a30*/  SHF.R.U64 R24, R24, 0x3, RZ ;  /* 0x0000000318187819 */ /* 0x000fc600000012ff */
[----:B------:R-:W-:Y:S04]  /*14a40*/  SHFL.IDX PT, R34, R34, R5, 0x1c1f ;  /* 0x001c1f0522227589 */ /* 0x000fe800000e0000 */
[----:B------:R-:W1:Y:S04]  /*14a50*/  SHFL.IDX PT, R13, R40, R3, 0x1c1f ;  /* 0x001c1f03280d7589 */ /* 0x000e6800000e0000 */
[----:B------:R-:W-:Y:S04]  /*14a60*/  SHFL.IDX PT, R60, R60, R5, 0x1c1f ;  /* 0x001c1f053c3c7589 */ /* 0x000fe800000e0000 */
[----:B------:R-:W1:Y:S04]  /*14a70*/  SHFL.IDX PT, R33, R46, R3, 0x1c1f ;  /* 0x001c1f032e217589 */ /* 0x000e6800000e0000 */
[----:B------:R-:W-:Y:S04]  /*14a80*/  SHFL.IDX PT, R62, R62, R5, 0x1c1f ;  /* 0x001c1f053e3e7589 */ /* 0x000fe800000e0000 */
[----:B------:R-:W1:Y:S01]  /*14a90*/  SHFL.IDX PT, R35, R38, R3, 0x1c1f ;  /* 0x001c1f0326237589 */ /* 0x000e6200000e0000 */
[----:B------:R-:W-:-:S02]  /*14aa0*/  LOP3.LUT R6, R6, R29, RZ, 0x3c, !PT ;  /* 0x0000001d06067212 */ /* 0x000fc400078e3cff */
[----:B------:R-:W-:Y:S01]  /*14ab0*/  LOP3.LUT R24, R24, R31, RZ, 0x3c, !PT ;  /* 0x0000001f18187212 */ /* 0x000fe200078e3cff */
[----:B------:R-:W-:Y:S04]  /*14ac0*/  SHFL.IDX PT, R36, R36, R5, 0x1c1f ;  /* 0x001c1f0524247589 */ /* 0x000fe800000e0000 */
[----:B------:R-:W-:Y:S04]  /*14ad0*/  SHFL.IDX PT, R64, R64, R5, 0x1c1f ;  /* 0x001c1f0540407589 */ /* 0x000fe800000e0000 */
[----:B------:R-:W1:Y:S04]  /*14ae0*/  SHFL.IDX PT, R27, R32, R3, 0x1c1f ;  /* 0x001c1f03201b7589 */ /* 0x000e6800000e0000 */
[----:B------:R-:W1:Y:S04]  /*14af0*/  SHFL.IDX PT, R37, R30, R3, 0x1c1f ;  /* 0x001c1f031e257589 */ /* 0x000e6800000e0000 */
[----:B------:R-:W-:Y:S04]  /*14b00*/  SHFL.IDX PT, R42, R42, R5, 0x1c1f ;  /* 0x001c1f052a2a7589 */ /* 0x000fe800000e0000 */
[----:B------:R-:W-:Y:S04]  /*14b10*/  SHFL.IDX PT, R66, R66, R5, 0x1c1f ;  /* 0x001c1f0542427589 */ /* 0x000fe800000e0000 */
[----:B------:R-:W1:Y:S04]  /*14b20*/  SHFL.IDX PT, R29, R44, R3, 0x1c1f ;  /* 0x001c1f032c1d7589 */ /* 0x000e6800000e0000 */
[----:B------:R-:W1:Y:S04]  /*14b30*/  SHFL.IDX PT, R39, R68, R3, 0x1c1f ;  /* 0x001c1f0344277589 */ /* 0x000e6800000e0000 */
[----:B------:R-:W-:Y:S04]  /*14b40*/  SHFL.IDX PT, R50, R50, R5, 0x1c1f ;  /* 0x001c1f0532327589 */ /* 0x000fe800000e0000 */
[----:B------:R1:W-:Y:S04]  /*14b50*/  SHFL.IDX PT, R70, R70, R5, 0x1c1f ;  /* 0x001c1f0546467589 */ /* 0x0003e800000e0000 */
[----:B------:R-:W1:Y:S04]  /*14b60*/  SHFL.IDX PT, R31, R52, R3, 0x1c1f ;  /* 0x001c1f03341f7589 */ /* 0x000e6800000e0000 */
[----:B------:R-:W1:Y:S01]  /*14b70*/  SHFL.IDX PT, R41, R72, R3, 0x1c1f ;  /* 0x001c1f0348297589 */ /* 0x000e6200000e0000 */
[----:B------:R-:W-:-:S02]  /*14b80*/  MOV R43, R6 ;  /* 0x00000006002b7202 */ /* 0x000fc40000000f00 */
[----:B----4-:R-:W-:Y:S01]  /*14b90*/  SEL R4, R26, R9, P1 ;  /* 0x000000091a047207 */ /* 0x010fe20000800000 */
[----:B------:R-:W4:Y:S01]  /*14ba0*/  LDL R53, [R1+0x1c] ;  /* 0x00001c0001357983 */ /* 0x000f220000100800 */
[----:B------:R-:W-:Y:S02]  /*14bb0*/  SEL R6, R9, R26, P1 ;  /* 0x0000001a09067207 */ /* 0x000fe40000800000 */
[----:B0-----:R-:W-:Y:S01]  /*14bc0*/  SEL R8, R28, R11, P1 ;  /* 0x0000000b1c087207 */ /* 0x001fe20000800000 */
[----:B------:R-:W4:Y:S01]  /*14bd0*/  LDL R55, [R1+0x40] ;  /* 0x0000400001377983 */ /* 0x000f220000100800 */
[----:B------:R-:W-:Y:S02]  /*14be0*/  SEL R10, R11, R28, P1 ;  /* 0x0000001c0b0a7207 */ /* 0x000fe40000800000 */
[----:B-1----:R-:W-:Y:S02]  /*14bf0*/  SEL R5, R58, R15, P1 ;  /* 0x0000000f3a057207 */ /* 0x002fe40000800000 */
[----:B------:R-:W-:Y:S01]  /*14c00*/  SEL R7, R15, R58, P1 ;  /* 0x0000003a0f077207 */ /* 0x000fe20000800000 */
[----:B------:R-:W-:Y:S01]  /*14c10*/  BAR.SYNC.DEFER_BLOCKING 0x1, 0x180 ;  /* 0x0046000000007b1d */ /* 0x000fe20000010000 */
[----:B------:R-:W-:-:S02]  /*14c20*/  SEL R12, R34, R13, P1 ;  /* 0x0000000d220c7207 */ /* 0x000fc40000800000 */
[----:B------:R-:W-:Y:S02]  /*14c30*/  SEL R14, R13, R34, P1 ;  /* 0x000000220d0e7207 */ /* 0x000fe40000800000 */
[----:B------:R-:W-:Y:S02]  /*14c40*/  SEL R9, R60, R33, P1 ;  /* 0x000000213c097207 */ /* 0x000fe40000800000 */
        /* <DEDUP_REMOVED lines=18> */
[----:B------:R-:W-:Y:S02]  /*14d70*/  SEL R12, R50, R31, P1 ;  /* 0x0000001f320c7207 */ /* 0x000fe40000800000 */
[----:B------:R-:W-:Y:S02]  /*14d80*/  SEL R14, R31, R50, P1 ;  /* 0x000000321f0e7207 */ /* 0x000fe40000800000 */
[----:B------:R-:W-:Y:S02]  /*14d90*/  SEL R13, R70, R41, P1 ;  /* 0x00000029460d7207 */ /* 0x000fe40000800000 */
[----:B------:R-:W-:Y:S01]  /*14da0*/  SEL R15, R41, R70, P1 ;  /* 0x00000046290f7207 */ /* 0x000fe20000800000 */
[----:B------:R0:W-:Y:S04]  /*14db0*/  STSM.16.M88.4 [R45], R4 ;  /* 0x000000042d007844 */ /* 0x0001e80000000200 */
[----:B------:R1:W-:Y:S04]  /*14dc0*/  STSM.16.M88.4 [R43], R8 ;  /* 0x000000082b007844 */ /* 0x0003e80000000200 */
[----:B------:R1:W-:Y:S01]  /*14dd0*/  STSM.16.M88.4 [R28], R12 ;  /* 0x0000000c1c007844 */ /* 0x0003e20000000200 */
[----:B------:R-:W-:Y:S01]  /*14de0*/  IMAD.MOV.U32 R41, RZ, RZ, RZ ;  /* 0x000000ffff297224 */ /* 0x000fe200078e00ff */
[----:B--2---:R-:W-:Y:S01]  /*14df0*/  IADD3.X R27, R57, UR5, RZ, P2, !PT ;  /* 0x00000005391b7c10 */ /* 0x004fe200097fe4ff */
[----:B------:R-:W-:Y:S01]  /*14e00*/  ULDC.64 UR4, c[0x0][0xbe0] ;  /* 0x0002f80000047ab9 */ /* 0x000fe20000000a00 */
[----:B------:R-:W-:Y:S01]  /*14e10*/  BAR.SYNC.DEFER_BLOCKING 0x1, 0x180 ;  /* 0x0046000000007b1d */ /* 0x000fe20000010000 */
[----:B------:R-:W-:-:S04]  /*14e20*/  ISETP.NE.U32.AND P1, PT, RZ, UR4, PT ;  /* 0x00000004ff007c0c */ /* 0x000fc8000bf25070 */
[----:B------:R-:W-:-:S13]  /*14e30*/  ISETP.NE.AND.EX P1, PT, RZ, UR5, PT, P1 ;  /* 0x00000005ff007c0c */ /* 0x000fda000bf25310 */
[----:B------:R-:W-:Y:S01]  /*14e40*/  @P1 IADD3 R24, P2, R59, UR4, RZ ;  /* 0x000000043b181c10 */ /* 0x000fe2000ff5e0ff */
[----:B------:R-:W-:Y:S02]  /*14e50*/  ULDC UR4, c[0x0][0xa88] ;  /* 0x0002a20000047ab9 */ /* 0x000fe40000000800 */
[----:B------:R-:W-:Y:S01]  /*14e60*/  IMAD.U32 R40, RZ, RZ, UR4 ;  /* 0x00000004ff287e24 */ /* 0x000fe2000f8e00ff */
[----:B------:R-:W-:Y:S01]  /*14e70*/  @P1 IADD3.X R25, R57, UR5, RZ, P2, !PT ;  /* 0x0000000539191c10 */ /* 0x000fe200097fe4ff */
[----:B------:R1:W5:Y:S04]  /*14e80*/  @P0 LDG.E R41, desc[UR40][R26.64] ;  /* 0x000000281a290981 */ /* 0x000368000c1e1900 */
[----:B------:R1:W5:Y:S01]  /*14e90*/  @P1 LDG.E R40, desc[UR40][R24.64] ;  /* 0x0000002818281981 */ /* 0x000362000c1e1900 */
[----:B---3--:R-:W-:-:S04]  /*14ea0*/  IMAD.MOV.U32 R74, RZ, RZ, R76 ;  /* 0x000000ffff4a7224 */ /* 0x008fc800078e004c */
[----:B----4-:R-:W-:-:S04]  /*14eb0*/  IMAD R3, R74, 0x20, R53 ;  /* 0x000000204a037824 */ /* 0x010fc800078e0235 */
[----:B0-----:R-:W-:Y:S01]  /*14ec0*/  IMAD.WIDE R4, R3, 0x2, R20 ;  /* 0x0000000203047825 */ /* 0x001fe200078e0214 */
[----:B------:R-:W-:Y:S01]  /*14ed0*/  SHF.R.S32.HI R42, RZ, 0x1f, R55 ;  /* 0x0000001fff2a7819 */ /* 0x000fe20000011437 */
[----:B-1----:R-:W-:Y:S06]  /*14ee0*/  @P1 BRA `(.L_x_9936) ;  /* 0x0000000000101947 */ /* 0x002fec0003800000 */
[----:B------:R-:W-:Y:S05]  /*14ef0*/  @!P0 BRA `(.L_x_9936) ;  /* 0x00000000000c8947 */ /* 0x000fea0003800000 */
[----:B------:R-:W2:Y:S04]  /*14f00*/  LDG.E R3, desc[UR40][R26.64] ;  /* 0x000000281a037981 */ /* 0x000ea8000c1e1900 */
[----:B-----5:R-:W2:Y:S02]  /*14f10*/  LDG.E R40, desc[UR40][R26.64+0x4] ;  /* 0x000004281a287981 */ /* 0x020ea4000c1e1900 */
[----:B--2---:R-:W-:-:S07]  /*14f20*/  IMAD.IADD R40, R40, 0x1, -R3 ;  /* 0x0000000128287824 */ /* 0x004fce00078e0a03 */
.L_x_9936:
        /* <DEDUP_REMOVED lines=47> */
[----:B------:R-:W-:-:S03]  /*15220*/  IMAD R9, R43, UR5, R3 ;  /* 0x000000052b097c24 */ /* 0x000fc6000f8e0203 */
[----:B------:R-:W-:Y:S01]  /*15230*/  LOP3.LUT R10, R10, 0xffffff80, RZ, 0xc0, !PT ;  /* 0xffffff800a0a7812 */ /* 0x000fe200078ec0ff */
[----:B------:R-:W-:Y:S01]  /*15240*/  ULDC.64 UR4, c[0x0][0xb40] ;  /* 0x0002d00000047ab9 */ /* 0x000fe20000000a00 */
[----:B------:R-:W-:Y:S02]  /*15250*/  SHF.R.S32.HI R3, RZ, 0x1f, R11 ;  /* 0x0000001fff037819 */ /* 0x000fe4000001140b */
[----:B------:R-:W-:Y:S01]  /*15260*/  IADD3 R6, P5, R11, R6, RZ ;  /* 0x000000060b067210 */ /* 0x000fe20007fbe0ff */
[----:B------:R-:W-:-:S03]  /*15270*/  IMAD.IADD R10, R14, 0x1, -R10 ;  /* 0x000000010e0a7824 */ /* 0x000fc600078e0a0a */
[----:B------:R-:W-:Y:S02]  /*15280*/  IADD3.X R9, R3, R7, R9, P5, !PT ;  /* 0x0000000703097210 */ /* 0x000fe40002ffe409 */
[----:B------:R-:W-:Y:S02]  /*15290*/  LEA R38, P6, R6, UR4, 0x2 ;  /* 0x0000000406267c11 */ /* 0x000fe4000f8c10ff */
[----:B------:R-:W-:Y:S02]  /*152a0*/  LOP3.LUT P0, RZ, R10, 0x3, RZ, 0xc0, !PT ;  /* 0x000000030aff7812 */ /* 0x000fe4000780c0ff */
[----:B------:R-:W-:Y:S02]  /*152b0*/  IADD3 R3, R11, 0x8, RZ ;  /* 0x000000080b037810 */ /* 0x000fe40007ffe0ff */
[----:B------:R-:W-:Y:S01]  /*152c0*/  LEA.HI.X R39, R6, UR5, R9, 0x2, P6 ;  /* 0x0000000506277c11 */ /* 0x000fe2000b0f1409 */
[----:B------:R-:W-:Y:S01]  /*152d0*/  ULDC.64 UR4, c[0x0][0xaa0] ;  /* 0x0002a80000047ab9 */ /* 0x000fe20000000a00 */
[----:B------:R-:W-:-:S02]  /*152e0*/  IADD3 R6, P6, R4, 0x7800, RZ ;  /* 0x0000780004067810 */ /* 0x000fc40007fde0ff */
[-C--:B------:R-:W-:Y:S02]  /*152f0*/  ISETP.GE.OR P5, PT, R11, R40.reuse, P0 ;  /* 0x000000280b00720c */ /* 0x080fe400007a6670 */
[----:B------:R-:W-:Y:S02]  /*15300*/  ISETP.GE.OR P0, PT, R3, R40, P0 ;  /* 0x000000280300720c */ /* 0x000fe40000706670 */
        /* <DEDUP_REMOVED lines=46> */
[C---:B------:R-:W-:Y:S01]  /*155f0*/  VIADD R0, R53.reuse, 0x20 ;  /* 0x0000002035007836 */ /* 0x040fe20000000000 */
[----:B------:R-:W-:Y:S01]  /*15600*/  IADD3 R38, R53, 0x40, RZ ;  /* 0x0000004035267810 */ /* 0x000fe20007ffe0ff */
[----:B------:R-:W-:Y:S01]  /*15610*/  IMAD R39, R21, UR6, RZ ;  /* 0x0000000615277c24 */ /* 0x000fe2000f8e02ff */
[----:B------:R-:W-:Y:S01]  /*15620*/  ULDC UR4, c[0x0][0xa8c] ;  /* 0x0002a30000047ab9 */ /* 0x000fe20000000800 */
[----:B------:R-:W-:Y:S01]  /*15630*/  IMAD.MOV.U32 R2, RZ, RZ, R36 ;  /* 0x000000ffff027224 */ /* 0x000fe200078e0024 */
[----:B------:R-:W-:Y:S01]  /*15640*/  ISETP.GE.AND P1, PT, R0, UR4, PT ;  /* 0x0000000400007c0c */ /* 0x000fe2000bf26270 */
[----:B------:R-:W-:Y:S01]  /*15650*/  IMAD.MOV.U32 R3, RZ, RZ, R41 ;  /* 0x000000ffff037224 */ /* 0x000fe200078e0029 */
[----:B------:R-:W-:Y:S01]  /*15660*/  ISETP.GE.AND P0, PT, R53, UR4, PT ;  /* 0x0000000435007c0c */ /* 0x000fe2000bf06270 */
[----:B------:R-:W-:Y:S01]  /*15670*/  IMAD R39, R20, UR7, R39 ;  /* 0x0000000714277c24 */ /* 0x000fe2000f8e0227 */
[----:B------:R-:W-:Y:S01]  /*15680*/  ISETP.GE.AND P2, PT, R38, UR4, PT ;  /* 0x0000000426007c0c */ /* 0x000fe2000bf46270 */
        /* <DEDUP_REMOVED lines=8> */
.L_x_9938:
[----:B------:R-:W-:Y:S05]  /*15710*/  BSYNC B1 ;  /* 0x0000000000017941 */ /* 0x000fea0003800000 */
.L_x_9937:
        /* <DEDUP_REMOVED lines=24> */
.L_x_9935:
        /* <DEDUP_REMOVED lines=24> */
[----:B--2---:R-:W-:-:S07]  /*15a20*/  IADD3 R0, -R5, R0, RZ ;  /* 0x0000000005007210 */ /* 0x004fce0007ffe1ff */
.L_x_9940:
        /* <DEDUP_REMOVED lines=34> */
.L_x_9942:
[----:B------:R-:W-:Y:S05]  /*15c50*/  BSYNC B1 ;  /* 0x0000000000017941 */ /* 0x000fea0003800000 */
.L_x_9941:
        /* <DEDUP_REMOVED lines=46> */
.L_x_9944:
[----:B------:R-:W-:Y:S05]  /*15f40*/  BSYNC B1 ;  /* 0x0000000000017941 */ /* 0x000fea0003800000 */
.L_x_9943:
        /* <DEDUP_REMOVED lines=22> */
.L_x_9939:
[----:B------:R-:W-:Y:S05]  /*160b0*/  BSYNC B0 ;  /* 0x0000000000007941 */ /* 0x000fea0003800000 */
.L_x_9934:
[----:B------:R-:W-:Y:S02]  /*160c0*/  ULDC UR4, c[0x0][0xc14] ;  /* 0x0003050000047ab9 */ /* 0x000fe40000000800 */
[----:B0-----:R-:W-:-:S13]  /*160d0*/  ISETP.GE.AND P0, PT, R155, UR4, PT ;  /* 0x000000049b007c0c */ /* 0x001fda000bf06270 */
[----:B------:R-:W-:Y:S05]  /*160e0*/  @!P0 BRA `(.L_x_9945) ;  /* 0xfffffeac00e48947 */ /* 0x000fea000383ffff */
[----:B------:R-:W-:Y:S05]  /*160f0*/  BRA `(.L_x_9810) ;  /* 0x0000006400747947 */ /* 0x000fea0003800000 */
.L_x_9808:
[----:B------:R-:W-:-:S08]  /*16100*/  NOP ;  /* 0x0000000000007918 */ /* 0x000fd00000000000 */
[----:B--2---:R-:W0:-:S00]  /*16110*/  USETMAXREG.DEALLOC.CTAPOOL 0x20 ;  /* 0x00000020000079c8 */ /* 0x004e0000080e0500 */
        /* <DEDUP_REMOVED lines=14> */
.L_x_9946:
        /* <DEDUP_REMOVED lines=42> */
.L_x_9952:
        /* <DEDUP_REMOVED lines=12> */
.L_x_9951:
[----:B------:R-:W-:Y:S05]  /*16560*/  BSYNC B0 ;  /* 0x0000000000007941 */ /* 0x000fea0003800000 */
.L_x_9950:
        /* <DEDUP_REMOVED lines=21> */
.L_x_9948:
        /* <DEDUP_REMOVED lines=21> */
.L_x_9953:
        /* <DEDUP_REMOVED lines=52> */
[----:B------:R-:W-:-:S03]  /*16b50*/  IMAD R18, R2, R9, R3 ;  /* 0x0000000902127224 */ /* 0x000fc600078e0203 */
[----:B------:R-:W-:Y:S01]  /*16b60*/  IADD3 R17, R4, R17, RZ ;  /* 0x0000001104117210 */ /* 0x000fe20007ffe0ff */
[----:B------:R-:W-:Y:S06]  /*16b70*/  BRA `(.L_x_9954) ;  /* 0x00000000000c7947 */ /* 0x000fec0003800000 */
.L_x_9949:
[----:B------:R-:W-:Y:S02]  /*16b80*/  IMAD.MOV.U32 R17, RZ, RZ, RZ ;  /* 0x000000ffff117224 */ /* 0x000fe400078e00ff */
[----:B------:R-:W-:Y:S02]  /*16b90*/  IMAD.U32 R16, RZ, RZ, UR6 ;  /* 0x00000006ff107e24 */ /* 0x000fe4000f8e00ff */
[----:B------:R-:W-:-:S07]  /*16ba0*/  IMAD.MOV.U32 R18, RZ, RZ, RZ ;  /* 0x000000ffff127224 */ /* 0x000fce00078e00ff */
.L_x_9954:
[----:B------:R-:W-:-:S13]  /*16bb0*/  ISETP.NE.AND P0, PT, R5, RZ, PT ;  /* 0x000000ff0500720c */ /* 0x000fda0003f05270 */
[----:B------:R-:W0:Y:S01]  /*16bc0*/  @!P0 S2R R3, SR_CgaCtaId ;  /* 0x0000000000038919 */ /* 0x000e220000008800 */
[----:B------:R-:W-:-:S04]  /*16bd0*/  @!P0 MOV R2, 0x400 ;  /* 0x0000040000028802 */ /* 0x000fc80000000f00 */
[----:B0-----:R-:W-:-:S05]  /*16be0*/  @!P0 LEA R2, R3, R2, 0x18 ;  /* 0x0000000203028211 */ /* 0x001fca00078ec0ff */
[----:B------:R0:W-:Y:S01]  /*16bf0*/  @!P0 STS.128 [R2+0x19cd0], R16 ;  /* 0x019cd01002008388 */ /* 0x0001e20000000c00 */
[----:B------:R-:W-:Y:S06]  /*16c00*/  BAR.ARV 0x5, 0x200 ;  /* 0x0148000000007b1d */ /* 0x000fec0000002000 */
.L_x_9947:
[----:B------:R2:W-:Y:S01]  /*16c10*/  STL [R1+0x24], RZ ;  /* 0x000024ff01007387 */ /* 0x0005e20000100800 */
[----:B------:R-:W-:Y:S01]  /*16c20*/  ULDC UR4, c[0x0][0xc14] ;  /* 0x0003050000047ab9 */ /* 0x000fe20000000800 */
[----:B------:R-:W-:Y:S01]  /*16c30*/  IMAD.MOV.U32 R25, RZ, RZ, 0x1 ;  /* 0x00000001ff197424 */ /* 0x000fe200078e00ff */
[----:B-1----:R-:W-:Y:S01]  /*16c40*/  ISETP.GE.AND P0, PT, R19, UR4, PT ;  /* 0x0000000413007c0c */ /* 0x002fe2000bf06270 */
[----:B------:R-:W-:-:S12]  /*16c50*/  IMAD.MOV.U32 R22, RZ, RZ, RZ ;  /* 0x000000ffff167224 */ /* 0x000fd800078e00ff */
[----:B--2---:R-:W-:Y:S05]  /*16c60*/  @P0 BRA `(.L_x_9955) ;  /* 0x0000005400a00947 */ /* 0x004fea0003800000 */
[----:B------:R-:W2:Y:S01]  /*16c70*/  LDL R8, [R1+0x20] ;  /* 0x0000200001087983 */ /* 0x000ea20000100800 */
[----:B------:R-:W1:Y:S01]  /*16c80*/  S2R R10, SR_TID.X ;  /* 0x00000000000a7919 */ /* 0x000e620000002100 */
[----:B------:R-:W3:Y:S01]  /*16c90*/  S2R R7, SR_TID.X ;  /* 0x0000000000077919 */ /* 0x000ee20000002100 */
[----:B------:R-:W-:Y:S01]  /*16ca0*/  IMAD.SHL.U32 R9, R0, 0x800, RZ ;  /* 0x0000080000097824 */ /* 0x000fe200078e00ff */
[----:B-1----:R-:W-:Y:S01]  /*16cb0*/  SHF.R.U32.HI R4, RZ, 0x1, R10 ;  /* 0x00000001ff047819 */ /* 0x002fe2000001160a */
[----:B0-----:R-:W-:-:S03]  /*16cc0*/  IMAD.SHL.U32 R2, R10, 0x20, RZ ;  /* 0x000000200a027824 */ /* 0x001fc600078e00ff */
        /* <DEDUP_REMOVED lines=22> */
[----:B------:R-:W-:Y:S01]  /*16e30*/  MOV R27, 0x1 ;  /* 0x00000001001b7802 */ /* 0x000fe20000000f00 */
[----:B------:R-:W-:Y:S02]  /*16e40*/  IMAD.MOV.U32 R24, RZ, RZ, RZ ;  /* 0x000000ffff187224 */ /* 0x000fe400078e00ff */
[----:B------:R-:W-:Y:S02]  /*16e50*/  IMAD.MOV.U32 R22, RZ, RZ, RZ ;  /* 0x000000ffff167224 */ /* 0x000fe400078e00ff */
[----:B------:R-:W-:Y:S01]  /*16e60*/  IMAD.MOV.U32 R25, RZ, RZ, 0x1 ;  /* 0x00000001ff197424 */ /* 0x000fe200078e00ff */
[----:B------:R-:W-:Y:S01]  /*16e70*/  ULDC UR36, c[0x0][0xc] ;  /* 0x0000030000247ab9 */ /* 0x000fe20000000800 */
[----:B------:R-:W-:Y:S01]  /*16e80*/  ULDC.64 UR38, c[0x0][0x198] ;  /* 0x0000660000267ab9 */ /* 0x000fe20000000a00 */
[----:B--2---:R-:W-:-:S02]  /*16e90*/  LOP3.LUT R3, R8, 0x1, RZ, 0xfc, !PT ;  /* 0x0000000108037812 */ /* 0x004fc400078efcff */
[----:B------:R-:W-:-:S03]  /*16ea0*/  LOP3.LUT R2, R8, 0x2, RZ, 0xfc, !PT ;  /* 0x0000000208027812 */ /* 0x000fc600078efcff */
[----:B------:R-:W-:Y:S04]  /*16eb0*/  STL [R1+0x30], R3 ;  /* 0x0000300301007387 */ /* 0x000fe80000100800 */
[----:B------:R0:W-:Y:S04]  /*16ec0*/  STL [R1+0x18], R2 ;  /* 0x0000180201007387 */ /* 0x0001e80000100800 */
[----:B------:R-:W-:Y:S04]  /*16ed0*/  STL [R1+0x24], RZ ;  /* 0x000024ff01007387 */ /* 0x000fe80000100800 */
[----:B------:R1:W-:Y:S01]  /*16ee0*/  STL [R1], R0 ;  /* 0x0000000001007387 */ /* 0x0003e20000100800 */
[----:B0-----:R-:W-:-:S02]  /*16ef0*/  LOP3.LUT R2, R23, 0x1800, RZ, 0xfc, !PT ;  /* 0x0000180017027812 */ /* 0x001fc400078efcff */
[----:B-1----:R-:W-:-:S07]  /*16f00*/  LOP3.LUT R0, R23, 0x2800, RZ, 0xfc, !PT ;  /* 0x0000280017007812 */ /* 0x002fce00078efcff */
.L_x_10066:
[----:B0-----:R-:W0:Y:S02]  /*16f10*/  LDC.64 R2, c[0x0][0xc60] ;  /* 0x00031800ff027b82 */ /* 0x001e240000000a00 */
[----:B0-----:R-:W-:-:S05]  /*16f20*/  IMAD.WIDE R2, R19, 0x4, R2 ;  /* 0x0000000413027825 */ /* 0x001fca00078e0202 */
[----:B--2---:R-:W2:Y:S01]  /*16f30*/  LDG.E R14, desc[UR40][R2.64] ;  /* 0x00000028020e7981 */ /* 0x004ea2000c1e1900 */
[----:B------:R-:W-:Y:S05]  /*16f40*/  YIELD ;  /* 0x0000000000007946 */ /* 0x000fea0003800000 */
[----:B------:R-:W-:Y:S01]  /*16f50*/  ULDC.64 UR4, c[0x0][0xa28] ;  /* 0x00028a0000047ab9 */ /* 0x000fe20000000a00 */
[----:B------:R-:W-:Y:S01]  /*16f60*/  ULDC.64 UR8, c[0x0][0xa18] ;  /* 0x0002860000087ab9 */ /* 0x000fe20000000a00 */
[----:B------:R-:W-:Y:S01]  /*16f70*/  ISETP.NE.U32.AND P0, PT, RZ, UR4, PT ;  /* 0x00000004ff007c0c */ /* 0x000fe2000bf05070 */
[----:B------:R-:W-:Y:S01]  /*16f80*/  ULDC.64 UR6, c[0x0][0xa00] ;  /* 0x0002800000067ab9 */ /* 0x000fe20000000a00 */
[----:B------:R-:W-:-:S02]  /*16f90*/  CS2R R8, SRZ ;  /* 0x0000000000087805 */ /* 0x000fc4000001ff00 */
[----:B------:R-:W-:Y:S02]  /*16fa0*/  ISETP.NE.AND.EX P1, PT, RZ, UR5, PT, P0 ;  /* 0x00000005ff007c0c */ /* 0x000fe4000bf25300 */
[----:B------:R-:W-:Y:S02]  /*16fb0*/  ISETP.NE.U32.AND P3, PT, RZ, UR8, PT ;  /* 0x00000008ff007c0c */ /* 0x000fe4000bf65070 */
[----:B------:R-:W-:Y:S02]  /*16fc0*/  ISETP.NE.U32.AND P0, PT, RZ, UR6, PT ;  /* 0x00000006ff007c0c */ /* 0x000fe4000bf05070 */
[----:B------:R-:W-:Y:S02]  /*16fd0*/  ISETP.NE.AND.EX P3, PT, RZ, UR9, PT, P3 ;  /* 0x00000009ff007c0c */ /* 0x000fe4000bf65330 */
[----:B------:R-:W-:Y:S01]  /*16fe0*/  ISETP.NE.AND.EX P0, PT, RZ, UR7, PT, P0 ;  /* 0x00000007ff007c0c */ /* 0x000fe2000bf05300 */
[----:B------:R-:W-:Y:S01]  /*16ff0*/  IMAD.MOV.U32 R29, RZ, RZ, RZ ;  /* 0x000000ffff1d7224 */ /* 0x000fe200078e00ff */
[----:B--2---:R-:W-:Y:S01]  /*17000*/  SHF.R.S32.HI R0, RZ, 0x1f, R14 ;  /* 0x0000001fff007819 */ /* 0x004fe2000001140e */
[----:B------:R-:W-:-:S02]  /*17010*/  IMAD.SHL.U32 R20, R14, 0x4, RZ ;  /* 0x000000040e147824 */ /* 0x000fc400078e00ff */
[C---:B------:R-:W-:Y:S01]  /*17020*/  @P1 LEA R4, P2, R14.reuse, UR4, 0x2 ;  /* 0x000000040e041c11 */ /* 0x040fe2000f8410ff */
[----:B------:R-:W-:Y:S01]  /*17030*/  STL [R1+0x8], R14 ;  /* 0x0000080e01007387 */ /* 0x000fe20000100800 */
[C-C-:B------:R-:W-:Y:S02]  /*17040*/  SHF.L.U64.HI R15, R14.reuse, 0x2, R0.reuse ;  /* 0x000000020e0f7819 */ /* 0x140fe40000010200 */
[----:B------:R-:W-:Y:S01]  /*17050*/  @P1 LEA.HI.X R5, R14, UR5, R0, 0x2, P2 ;  /* 0x000000050e051c11 */ /* 0x000fe200090f1400 */
[----:B------:R-:W-:Y:S01]  /*17060*/  ULDC.64 UR4, c[0x0][0xa08] ;  /* 0x0002820000047ab9 */ /* 0x000fe20000000a00 */
[C---:B------:R-:W-:Y:S01]  /*17070*/  IADD3 R2, P2, R20.reuse, UR6, RZ ;  /* 0x0000000614027c10 */ /* 0x040fe2000ff5e0ff */
[----:B------:R-:W-:Y:S01]  /*17080*/  STL [R1+0xc], R20 ;  /* 0x00000c1401007387 */ /* 0x000fe20000100800 */
[----:B------:R-:W-:Y:S02]  /*17090*/  IADD3 R6, P4, R20, UR4, RZ ;  /* 0x0000000414067c10 */ /* 0x000fe4000ff9e0ff */
[----:B------:R-:W-:Y:S01]  /*170a0*/  IADD3.X R3, R15, UR7, RZ, P2, !PT ;  /* 0x000000070f037c10 */ /* 0x000fe200097fe4ff */
[----:B------:R-:W-:Y:S01]  /*170b0*/  ULDC.64 UR6, c[0x0][0xa10] ;  /* 0x0002840000067ab9 */ /* 0x000fe20000000a00 */
[----:B------:R0:W5:Y:S01]  /*170c0*/  @P1 LDG.E R8, desc[UR40][R4.64] ;  /* 0x0000002804081981 */ /* 0x000162000c1e1900 */
[----:B------:R-:W-:-:S02]  /*170d0*/  ISETP.NE.U32.AND P1, PT, RZ, UR4, PT ;  /* 0x00000004ff007c0c */ /* 0x000fc4000bf25070 */
[----:B------:R-:W-:Y:S01]  /*170e0*/  ISETP.NE.U32.AND P2, PT, RZ, UR6, PT ;  /* 0x00000006ff007c0c */ /* 0x000fe2000bf45070 */
[----:B------:R-:W2:Y:S01]  /*170f0*/  @P0 LDG.E R9, desc[UR40][R2.64] ;  /* 0x0000002802090981 */ /* 0x000ea2000c1e1900 */
[----:B------:R-:W-:Y:S02]  /*17100*/  IADD3.X R7, R15, UR5, RZ, P4, !PT ;  /* 0x000000050f077c10 */ /* 0x000fe4000a7fe4ff */
[----:B------:R-:W-:Y:S01]  /*17110*/  ISETP.NE.AND.EX P1, PT, RZ, UR5, PT, P1 ;  /* 0x00000005ff007c0c */ /* 0x000fe2000bf25310 */
[----:B------:R-:W-:Y:S01]  /*17120*/  IMAD.MOV.U32 R0, RZ, RZ, RZ ;  /* 0x000000ffff007224 */ /* 0x000fe200078e00ff */
[----:B------:R-:W-:Y:S01]  /*17130*/  ISETP.NE.AND.EX P2, PT, RZ, UR7, PT, P2 ;  /* 0x00000007ff007c0c */ /* 0x000fe2000bf45320 */
[----:B------:R-:W-:Y:S01]  /*17140*/  STL [R1+0x10], R15 ;  /* 0x0000100f01007387 */ /* 0x000fe20000100800 */
[----:B0-----:R-:W-:Y:S01]  /*17150*/  IADD3 R4, P4, R20, UR6, RZ ;  /* 0x0000000614047c10 */ /* 0x001fe2000ff9e0ff */
[----:B------:R-:W-:-:S03]  /*17160*/  ULDC UR4, c[0x0][0x288] ;  /* 0x0000a20000047ab9 */ /* 0x000fc60000000800 */
[C---:B------:R-:W-:Y:S02]  /*17170*/  IADD3.X R5, R15.reuse, UR7, RZ, P4, !PT ;  /* 0x000000070f057c10 */ /* 0x040fe4000a7fe4ff */
[----:B------:R-:W-:Y:S01]  /*17180*/  @P3 IADD3 R12, P4, R20, UR8, RZ ;  /* 0x00000008140c3c10 */ /* 0x000fe2000ff9e0ff */
[----:B------:R-:W-:Y:S01]  /*17190*/  IMAD.U32 R10, RZ, RZ, UR4 ;  /* 0x00000004ff0a7e24 */ /* 0x000fe2000f8e00ff */
[----:B------:R-:W-:Y:S01]  /*171a0*/  ULDC.64 UR4, c[0x0][0x3f8] ;  /* 0x0000fe0000047ab9 */ /* 0x000fe20000000a00 */
[----:B------:R0:W5:Y:S01]  /*171b0*/  @P1 LDG.E R29, desc[UR40][R6.64] ;  /* 0x00000028061d1981 */ /* 0x000162000c1e1900 */
[----:B------:R-:W-:-:S03]  /*171c0*/  @P3 IADD3.X R13, R15, UR9, RZ, P4, !PT ;  /* 0x000000090f0d3c10 */ /* 0x000fc6000a7fe4ff */
[----:B------:R0:W5:Y:S04]  /*171d0*/  @P2 LDG.E R0, desc[UR40][R4.64] ;  /* 0x0000002804002981 */ /* 0x000168000c1e1900 */
[----:B------:R0:W5:Y:S01]  /*171e0*/  @P3 LDG.E R10, desc[UR40][R12.64] ;  /* 0x000000280c0a3981 */ /* 0x000162000c1e1900 */
[----:B------:R-:W-:-:S03]  /*171f0*/  UISETP.NE.U32.AND UP0, UPT, UR4, URZ, UPT ;  /* 0x0000003f0400728c */ /* 0x000fc6000bf05070 */
[----:B------:R-:W-:Y:S01]  /*17200*/  ULDC UR4, c[0x0][0x404] ;  /* 0x0001010000047ab9 */ /* 0x000fe20000000800 */
[----:B------:R-:W-:-:S03]  /*17210*/  UISETP.NE.AND.EX UP0, UPT, UR5, URZ, UPT, UP0 ;  /* 0x0000003f0500728c */ /* 0x000fc6000bf05300 */
[----:B------:R-:W-:Y:S01]  /*17220*/  ULDC UR5, c[0x0][0x2e0] ;  /* 0x0000b80000057ab9 */ /* 0x000fe20000000800 */
[----:B------:R-:W-:-:S04]  /*17230*/  USEL UR4, UR4, 0x1, UP0 ;  /* 0x0000000104047887 */ /* 0x000fc80008000000 */
[----:B------:R-:W-:-:S03]  /*17240*/  UIMAD UR4, UR4, UR5, URZ ;  /* 0x00000005040472a4 */ /* 0x000fc6000f8e023f */
[----:B------:R-:W-:-:S03]  /*17250*/  ULDC UR5, c[0x0][0x338] ;  /* 0x0000ce0000057ab9 */ /* 0x000fc60000000800 */
[----:B------:R-:W-:Y:S01]  /*17260*/  IMAD.U32 R11, RZ, RZ, UR4 ;  /* 0x00000004ff0b7e24 */ /* 0x000fe2000f8e00ff */
[----:B--2---:R1:W-:Y:S02]  /*17270*/  STL [R1+0x28], R9 ;  /* 0x0000280901007387 */ /* 0x0043e40000100800 */
[----:B-1----:R-:W-:Y:S01]  /*17280*/  IMAD.U32 R9, RZ, RZ, UR5 ;  /* 0x00000005ff097e24 */ /* 0x002fe2000f8e00ff */
[----:B0-----:R-:W-:Y:S06]  /*17290*/  @P3 BRA `(.L_x_9956) ;  /* 0x0000000000103947 */ /* 0x001fec0003800000 */
[----:B------:R-:W-:Y:S05]  /*172a0*/  @!P0 BRA `(.L_x_9956) ;  /* 0x00000000000c8947 */ /* 0x000fea0003800000 */
[----:B-----5:R-:W2:Y:S04]  /*172b0*/  LDG.E R10, desc[UR40][R2.64] ;  /* 0x00000028020a7981 */ /* 0x020ea8000c1e1900 */
[----:B------:R-:W2:Y:S02]  /*172c0*/  LDG.E R2, desc[UR40][R2.64+0x4] ;  /* 0x0000042802027981 */ /* 0x000ea4000c1e1900 */
[----:B--2---:R-:W-:-:S07]  /*172d0*/  IMAD.IADD R10, R2, 0x1, -R10 ;  /* 0x00000001020a7824 */ /* 0x004fce00078e0a0a */
.L_x_9956:
[----:B------:R-:W-:Y:S01]  /*172e0*/  ULDC.64 UR4, c[0x0][0xa20] ;  /* 0x0002880000047ab9 */ /* 0x000fe20000000a00 */
[----:B-----5:R-:W-:Y:S01]  /*172f0*/  IMAD.IADD R29, R29, 0x1, R8 ;  /* 0x000000011d1d7824 */ /* 0x020fe200078e0208 */
[----:B------:R-:W-:-:S04]  /*17300*/  ISETP.NE.U32.AND P0, PT, RZ, UR4, PT ;  /* 0x00000004ff007c0c */ /* 0x000fc8000bf05070 */
[----:B------:R-:W-:-:S13]  /*17310*/  ISETP.NE.AND.EX P0, PT, RZ, UR5, PT, P0 ;  /* 0x00000005ff007c0c */ /* 0x000fda000bf05300 */
[----:B------:R-:W-:Y:S05]  /*17320*/  @!P0 BRA `(.L_x_9957) ;  /* 0x0000000000108947 */ /* 0x000fea0003800000 */
[----:B------:R-:W-:-:S04]  /*17330*/  IADD3 R2, P0, R20, UR4, RZ ;  /* 0x0000000414027c10 */ /* 0x000fc8000ff1e0ff */
[----:B------:R-:W-:-:S05]  /*17340*/  IADD3.X R3, R15, UR5, RZ, P0, !PT ;  /* 0x000000050f037c10 */ /* 0x000fca00087fe4ff */
[----:B------:R0:W5:Y:S01]  /*17350*/  LDG.E R11, desc[UR40][R2.64] ;  /* 0x00000028020b7981 */ /* 0x000162000c1e1900 */
[----:B------:R-:W-:Y:S05]  /*17360*/  BRA `(.L_x_9958) ;  /* 0x0000000000107947 */ /* 0x000fea0003800000 */
.L_x_9957:
[----:B------:R-:W-:Y:S05]  /*17370*/  @!P1 BRA `(.L_x_9958) ;  /* 0x00000000000c9947 */ /* 0x000fea0003800000 */
[----:B------:R-:W2:Y:S04]  /*17380*/  LDG.E R11, desc[UR40][R6.64] ;  /* 0x00000028060b7981 */ /* 0x000ea8000c1e1900 */
[----:B------:R-:W2:Y:S02]  /*17390*/  LDG.E R6, desc[UR40][R6.64+0x4] ;  /* 0x0000042806067981 */ /* 0x000ea4000c1e1900 */
[----:B--2---:R-:W-:-:S07]  /*173a0*/  IADD3 R11, -R11, R6, RZ ;  /* 0x000000060b0b7210 */ /* 0x004fce0007ffe1ff */
.L_x_9958:
[----:B0-----:R-:W2:Y:S01]  /*173b0*/  @P2 LDG.E R2, desc[UR40][R4.64] ;  /* 0x0000002804022981 */ /* 0x001ea2000c1e1900 */
[----:B-----5:R-:W-:-:S03]  /*173c0*/  IMAD.IADD R11, R11, 0x1, -R8 ;  /* 0x000000010b0b7824 */ /* 0x020fc600078e0a08 */
[----:B------:R-:W2:Y:S01]  /*173d0*/  @P2 LDG.E R4, desc[UR40][R4.64+0x4] ;  /* 0x0000042804042981 */ /* 0x000ea2000c1e1900 */
[----:B------:R-:W-:Y:S01]  /*173e0*/  BSSY B0, `(.L_x_9959) ;  /* 0x0000167000007945 */ /* 0x000fe20003800000 */
        /* <DEDUP_REMOVED lines=8> */
[----:B------:R-:W-:-:S04]  /*17470*/  SHF.R.S32.HI R2, RZ, 0x1f, R10 ;  /* 0x0000001fff027819 */ /* 0x000fc8000001140a */
[----:B------:R-:W-:Y:S02]  /*17480*/  LEA.HI R2, R2, R10, RZ, 0x7 ;  /* 0x0000000a02027211 */ /* 0x000fe400078f38ff */
[----:B------:R-:W-:Y:S02]  /*17490*/  SHF.R.S32.HI R3, RZ, 0x7, R3 ;  /* 0x00000007ff037819 */ /* 0x000fe40000011403 */
[----:B------:R-:W-:-:S04]  /*174a0*/  SHF.R.S32.HI R2, RZ, 0x7, R2 ;  /* 0x00000007ff027819 */ /* 0x000fc80000011402 */
[----:B------:R-:W-:-:S05]  /*174b0*/  VIMNMX R6, R3, R2, PT ;  /* 0x0000000203067248 */ /* 0x000fca0003fe0100 */
[--C-:B------:R-:W-:Y:S02]  /*174c0*/  IMAD R2, R6, 0x80, -R11.reuse ;  /* 0x0000008006027824 */ /* 0x100fe400078e0a0b */
[----:B------:R-:W-:-:S03]  /*174d0*/  IMAD.MOV R11, RZ, RZ, -R11 ;  /* 0x000000ffff0b7224 */ /* 0x000fc600078e0a0b */
[----:B------:R-:W-:Y:S02]  /*174e0*/  VIMNMX R2, R2, R9, PT ;  /* 0x0000000902027248 */ /* 0x000fe40003fe0100 */
[----:B------:R-:W-:-:S04]  /*174f0*/  VIMNMX R11, RZ, R11, !PT ;  /* 0x0000000bff0b7248 */ /* 0x000fc80007fe0100 */
[----:B------:R-:W-:Y:S02]  /*17500*/  ISETP.GT.AND P0, PT, R2, R11, PT ;  /* 0x0000000b0200720c */ /* 0x000fe40003f04270 */
[----:B------:R-:W-:-:S11]  /*17510*/  SHF.R.U32.HI R4, RZ, 0x7, R11 ;  /* 0x00000007ff047819 */ /* 0x000fd6000001160b */
[----:B------:R-:W-:-:S05]  /*17520*/  @P0 VIADD R2, R2, 0x7f ;  /* 0x0000007f02020836 */ /* 0x000fca0000000000 */
[----:B------:R-:W-:Y:S01]  /*17530*/  @P0 SHF.R.S32.HI R3, RZ, 0x1f, R2 ;  /* 0x0000001fff030819 */ /* 0x000fe20000011402 */
[----:B------:R0:W-:Y:S03]  /*17540*/  STL [R1+0x14], R6 ;  /* 0x0000140601007387 */ /* 0x0001e60000100800 */
[----:B------:R-:W-:Y:S01]  /*17550*/  @P0 LEA.HI R3, R3, R2, RZ, 0x7 ;  /* 0x0000000203030211 */ /* 0x000fe200078f38ff */
[----:B------:R-:W-:-:S03]  /*17560*/  IMAD.MOV.U32 R5, RZ, RZ, R4 ;  /* 0x000000ffff057224 */ /* 0x000fc600078e0004 */
[----:B------:R-:W-:-:S04]  /*17570*/  @P0 SHF.R.S32.HI R5, RZ, 0x7, R3 ;  /* 0x00000007ff050819 */ /* 0x000fc80000011403 */
        /* <DEDUP_REMOVED lines=17> */
.L_x_10113:
[----:B-1----:R-:W-:Y:S02]  /*17690*/  ISETP.NE.AND P0, PT, R14, RZ, PT ;  /* 0x000000ff0e00720c */ /* 0x002fe40003f05270 */
[----:B------:R-:W-:-:S11]  /*176a0*/  PLOP3.LUT P6, PT, PT, PT, PT, 0x8, 0x0 ;  /* 0x000000000000781c */ /* 0x000fd60003fce170 */
[----:B------:R-:W-:Y:S05]  /*176b0*/  @P0 BRA `(.L_x_9962) ;  /* 0x00000000000c0947 */ /* 0x000fea0003800000 */
[----:B------:R-:W-:-:S03]  /*176c0*/  UMOV UR4, 0xffffffff ;  /* 0xffffffff00047882 */ /* 0x000fc60000000000 */
[----:B------:R-:W-:Y:S05]  /*176d0*/  BRA.DIV UR4, `(.L_x_9963) ;  /* 0x0000005a04607947 */ /* 0x000fea000b800000 */
[----:B------:R-:W-:-:S13]  /*176e0*/  ELECT P6, URZ, PT ;  /* 0x00000000003f782f */ /* 0x000fda00038c0000 */
.L_x_9962:
        /* <DEDUP_REMOVED lines=12> */
.L_x_10116:
[----:B------:R-:W-:Y:S05]  /*177b0*/  BSYNC B1 ;  /* 0x0000000000017941 */ /* 0x000fea0003800000 */
.L_x_9964:
        /* <DEDUP_REMOVED lines=10> */
.L_x_10117:
[----:B------:R-:W-:Y:S05]  /*17860*/  BSYNC B2 ;  /* 0x0000000000027941 */ /* 0x000fea0003800000 */
.L_x_9968:
        /* <DEDUP_REMOVED lines=9> */
.L_x_9971:
[----:B------:R-:W-:Y:S05]  /*17900*/  BSYNC B2 ;  /* 0x0000000000027941 */ /* 0x000fea0003800000 */
.L_x_9970:
        /* <DEDUP_REMOVED lines=12> */
.L_x_9972:
        /* <DEDUP_REMOVED lines=16> */
.L_x_9973:
        /* <DEDUP_REMOVED lines=16> */
.L_x_9974:
        /* <DEDUP_REMOVED lines=13> */
.L_x_10118:
[----:B------:R-:W-:Y:S05]  /*17ca0*/  BSYNC B2 ;  /* 0x0000000000027941 */ /* 0x000fea0003800000 */
.L_x_9975:
[----:B------:R-:W-:Y:S01]  /*17cb0*/  BSSY B2, `(.L_x_9977) ;  /* 0x000000b000027945 */ /* 0x000fe20003800000 */
[----:B------:R-:W-:Y:S02]  /*17cc0*/  IMAD.MOV.U32 R10, RZ, RZ, 0x0 ;  /* 0x00000000ff0a7424 */ /* 0x000fe400078e00ff */
[----:B01----:R-:W-:Y:S01]  /*17cd0*/  IMAD.MOV.U32 R11, RZ, RZ, 0x12f00000 ;  /* 0x12f00000ff0b7424 */ /* 0x003fe200078e00ff */
        /* <DEDUP_REMOVED lines=8> */
.L_x_9978:
[----:B------:R-:W-:Y:S05]  /*17d60*/  BSYNC B2 ;  /* 0x0000000000027941 */ /* 0x000fea0003800000 */
.L_x_9977:
        /* <DEDUP_REMOVED lines=8> */
.L_x_9979:
        /* <DEDUP_REMOVED lines=15> */
.L_x_9980:
        /* <DEDUP_REMOVED lines=15> */
.L_x_9981:
        /* <DEDUP_REMOVED lines=10> */
.L_x_9967:
[----:B------:R-:W-:Y:S05]  /*18070*/  BSYNC B1 ;  /* 0x0000000000017941 */ /* 0x000fea0003800000 */
.L_x_9966:
        /* <DEDUP_REMOVED lines=9> */
.L_x_9998:
        /* <DEDUP_REMOVED lines=11> */
.L_x_10119:
[----:B------:R-:W-:Y:S05]  /*181c0*/  BSYNC B2 ;  /* 0x0000000000027941 */ /* 0x000fea0003800000 */
.L_x_9984:
        /* <DEDUP_REMOVED lines=9> */
.L_x_9987:
[----:B------:R-:W-:Y:S05]  /*18260*/  BSYNC B2 ;  /* 0x0000000000027941 */ /* 0x000fea0003800000 */
.L_x_9986:
        /* <DEDUP_REMOVED lines=11> */
.L_x_9988:
        /* <DEDUP_REMOVED lines=10> */
[----:B------:R-:W-:Y:S01]  /*183c0*/  MOV R21, 0x20 ;  /* 0x0000002000157802 */ /* 0x000fe20000000f00 */
[----:B------:R-:W-:Y:S01]  /*183d0*/  VIADD R11, R7, 0x14800 ;  /* 0x00014800070b7836 */ /* 0x000fe20000000000 */
[----:B------:R-:W-:Y:S01]  /*183e0*/  PLOP3.LUT P1, PT, PT, PT, PT, 0x80, 0x0 ;  /* 0x000000000000781c */ /* 0x000fe20003f2f070 */
[----:B------:R-:W-:Y:S01]  /*183f0*/  UMOV UR6, 0x0 ;  /* 0x0000000000067882 */ /* 0x000fe20000000000 */
[----:B------:R-:W-:Y:S01]  /*18400*/  R2UR UR10, R21 ;  /* 0x00000000150a72ca */ /* 0x000fe200000e0000 */
[----:B------:R-:W-:-:S14]  /*18410*/  UMOV UR7, 0x12f00000 ;  /* 0x12f0000000077882 */ /* 0x000fdc0000000000 */
.L_x_9989:
        /* <DEDUP_REMOVED lines=16> */
.L_x_9990:
        /* <DEDUP_REMOVED lines=13> */
.L_x_10120:
[----:B------:R-:W-:Y:S05]  /*185f0*/  BSYNC B2 ;  /* 0x0000000000027941 */ /* 0x000fea0003800000 */
.L_x_9991:
        /* <DEDUP_REMOVED lines=11> */
.L_x_9994:
[----:B------:R-:W-:Y:S05]  /*186b0*/  BSYNC B2 ;  /* 0x0000000000027941 */ /* 0x000fea0003800000 */
.L_x_9993:
        /* <DEDUP_REMOVED lines=8> */
.L_x_9995:
        /* <DEDUP_REMOVED lines=15> */
.L_x_9996:
        /* <DEDUP_REMOVED lines=15> */
.L_x_9997:
        /* <DEDUP_REMOVED lines=10> */
.L_x_9983:
[----:B------:R-:W-:Y:S05]  /*189c0*/  BSYNC B1 ;  /* 0x0000000000017941 */ /* 0x000fea0003800000 */
.L_x_9982:
        /* <DEDUP_REMOVED lines=8> */
.L_x_9960:
[----:B------:R-:W-:Y:S05]  /*18a50*/  BSYNC B0 ;  /* 0x0000000000007941 */ /* 0x000fea0003800000 */
.L_x_9959:
        /* <DEDUP_REMOVED lines=23> */
.L_x_10000:
[----:B------:R-:W1:Y:S01]  /*18bd0*/  S2R R3, SR_CgaCtaId ;  /* 0x0000000000037919 */ /* 0x000e620000008800 */
[----:B------:R-:W-:-:S04]  /*18be0*/  MOV R28, 0x400 ;  /* 0x00000400001c7802 */ /* 0x000fc80000000f00 */
[----:B-1----:R-:W-:-:S04]  /*18bf0*/  LEA R28, R3, R28, 0x18 ;  /* 0x0000001c031c7211 */ /* 0x002fc800078ec0ff */
[----:B------:R-:W-:-:S04]  /*18c00*/  IADD3 R0, R28, 0x13800, RZ ;  /* 0x000138001c007810 */ /* 0x000fc80007ffe0ff */
        /* <DEDUP_REMOVED lines=18> */
.L_x_10002:
        /* <DEDUP_REMOVED lines=19> */
.L_x_10003:
        /* <DEDUP_REMOVED lines=11> */
[----:B0-----:R-:W-:Y:S02]  /*18f10*/  IMAD.U32 R6, RZ, RZ, UR8 ;  /* 0x00000008ff067e24 */ /* 0x001fe4000f8e00ff */
[----:B------:R-:W-:-:S02]  /*18f20*/  IMAD.U32 R7, RZ, RZ, UR9 ;  /* 0x00000009ff077e24 */ /* 0x000fc4000f8e00ff */
[----:B------:R-:W-:Y:S02]  /*18f30*/  IMAD.U32 R10, RZ, RZ, UR4 ;  /* 0x00000004ff0a7e24 */ /* 0x000fe4000f8e00ff */
[----:B------:R-:W-:Y:S02]  /*18f40*/  IMAD.MOV.U32 R8, RZ, RZ, 0x70 ;  /* 0x00000070ff087424 */ /* 0x000fe400078e00ff */
[----:B------:R-:W-:Y:S02]  /*18f50*/  IMAD.MOV.U32 R12, RZ, RZ, 0x1 ;  /* 0x00000001ff0c7424 */ /* 0x000fe400078e00ff */
[----:B------:R-:W-:-:S07]  /*18f60*/  IMAD.MOV.U32 R13, RZ, RZ, RZ ;  /* 0x000000ffff0d7224 */ /* 0x000fce00078e00ff */
[----:B------:R-:W-:-:S07]  /*18f70*/  LEPC R20, `(.L_x_10004) ;  /* 0x000000001014794e */ /* 0x000fce0000000000 */
[----:B-1----:R-:W-:Y:S05]  /*18f80*/  CALL.ABS.NOINC R2 ;  /* 0x0000000002007343 */ /* 0x002fea0003c00000 */
.L_x_10004:
        /* <DEDUP_REMOVED lines=11> */
[----:B0-----:R-:W-:Y:S02]  /*19040*/  IMAD.U32 R6, RZ, RZ, UR6 ;  /* 0x00000006ff067e24 */ /* 0x001fe4000f8e00ff */
[----:B------:R-:W-:-:S02]  /*19050*/  IMAD.U32 R7, RZ, RZ, UR7 ;  /* 0x00000007ff077e24 */ /* 0x000fc4000f8e00ff */
[----:B------:R-:W-:Y:S02]  /*19060*/  IMAD.U32 R10, RZ, RZ, UR8 ;  /* 0x00000008ff0a7e24 */ /* 0x000fe4000f8e00ff */
[----:B------:R-:W-:Y:S02]  /*19070*/  IMAD.U32 R11, RZ, RZ, UR9 ;  /* 0x00000009ff0b7e24 */ /* 0x000fe4000f8e00ff */
[----:B------:R-:W-:Y:S02]  /*19080*/  IMAD.MOV.U32 R8, RZ, RZ, 0x70 ;  /* 0x00000070ff087424 */ /* 0x000fe400078e00ff */
[----:B------:R-:W-:-:S07]  /*19090*/  IMAD.MOV.U32 R12, RZ, RZ, 0x1 ;  /* 0x00000001ff0c7424 */ /* 0x000fce00078e00ff */
[----:B------:R-:W-:-:S07]  /*190a0*/  LEPC R20, `(.L_x_10005) ;  /* 0x000000001014794e */ /* 0x000fce0000000000 */
[----:B-1----:R-:W-:Y:S05]  /*190b0*/  CALL.ABS.NOINC R2 ;  /* 0x0000000002007343 */ /* 0x002fea0003c00000 */
.L_x_10005:
[----:B------:R-:W2:Y:S01]  /*190c0*/  LDL.LU R2, [R1+0xc] ;  /* 0x00000c0001027983 */ /* 0x000ea20000300800 */
[----:B------:R-:W-:-:S03]  /*190d0*/  ULDC.64 UR4, c[0x0][0x9f8] ;  /* 0x00027e0000047ab9 */ /* 0x000fc60000000a00 */
[----:B------:R-:W3:Y:S04]  /*190e0*/  LDL.LU R20, [R1+0x10] ;  /* 0x0000100001147983 */ /* 0x000ee80000300800 */
[----:B------:R-:W0:Y:S04]  /*190f0*/  LDL.LU R0, [R1+0x28] ;  /* 0x0000280001007983 */ /* 0x000e280000300800 */
[----:B------:R-:W4:Y:S01]  /*19100*/  LDL.LU R21, [R1+0x8] ;  /* 0x0000080001157983 */ /* 0x000f220000300800 */
        /* <DEDUP_REMOVED lines=19> */
[----:B------:R-:W0:Y:S08]  /*19240*/  @P0 LDC R5, c[0x0][0x42c] ;  /* 0x00010b00ff050b82 */ /* 0x000e300000000800 */
[----:B-1----:R-:W1:Y:S01]  /*19250*/  @P0 LDC R2, c[0x0][0x430] ;  /* 0x00010c00ff020b82 */ /* 0x002e620000000800 */
[----:B0-----:R-:W-:-:S05]  /*19260*/  @P0 IMAD.HI.U32 R3, R18, R5, RZ ;  /* 0x0000000512030227 */ /* 0x001fca00078e00ff */
[----:B-1----:R-:W-:Y:S02]  /*19270*/  @P0 SHF.R.U32.HI R0, RZ, R2, R3 ;  /* 0x00000002ff000219 */ /* 0x002fe40000011603 */
[----:B------:R-:W-:-:S04]  /*19280*/  ISETP.NE.U32.AND P0, PT, RZ, UR4, PT ;  /* 0x00000004ff007c0c */ /* 0x000fc8000bf05070 */
[----:B------:R-:W-:-:S04]  /*19290*/  ISETP.NE.AND.EX P2, PT, RZ, UR5, PT, P0 ;  /* 0x00000005ff007c0c */ /* 0x000fc8000bf45300 */
[----:B------:R-:W-:-:S09]  /*192a0*/  SEL R7, R21, RZ, !P2 ;  /* 0x000000ff15077207 */ /* 0x000fd20005000000 */
.L_x_10006:
        /* <DEDUP_REMOVED lines=13> */
.L_x_10007:
        /* <DEDUP_REMOVED lines=12> */
.L_x_10008:
        /* <DEDUP_REMOVED lines=21> */
.L_x_10123:
[----:B-1----:R-:W-:Y:S02]  /*19590*/  ISETP.NE.AND P0, PT, R14, RZ, PT ;  /* 0x000000ff0e00720c */ /* 0x002fe40003f05270 */
[----:B------:R-:W-:-:S11]  /*195a0*/  PLOP3.LUT P6, PT, PT, PT, PT, 0x8, 0x0 ;  /* 0x000000000000781c */ /* 0x000fd60003fce170 */
[----:B------:R-:W-:Y:S05]  /*195b0*/  @P0 BRA `(.L_x_10010) ;  /* 0x00000008001c0947 */ /* 0x000fea0003800000 */
[----:B------:R-:W-:-:S03]  /*195c0*/  UMOV UR4, 0xffffffff ;  /* 0xffffffff00047882 */ /* 0x000fc60000000000 */
[----:B------:R-:W-:Y:S05]  /*195d0*/  BRA.DIV UR4, `(.L_x_10011) ;  /* 0x0000003e04587947 */ /* 0x000fea000b800000 */
[----:B------:R-:W-:-:S13]  /*195e0*/  ELECT P6, URZ, PT ;  /* 0x00000000003f782f */ /* 0x000fda00038c0000 */
.L_x_10126:
[----:B------:R-:W-:Y:S05]  /*195f0*/  @!P6 BRA `(.L_x_10012) ;  /* 0x000000040080e947 */ /* 0x000fea0003800000 */
[----:B0-----:R-:W2:Y:S01]  /*19600*/  LDL R3, [R1+0x14] ;  /* 0x0000140001037983 */ /* 0x001ea20000100800 */
[----:B------:R-:W-:-:S04]  /*19610*/  ISETP.NE.U32.AND P0, PT, R4, RZ, PT ;  /* 0x000000ff0400720c */ /* 0x000fc80003f05070 */
[----:B------:R-:W-:Y:S01]  /*19620*/  ISETP.NE.AND.EX P0, PT, R5, RZ, PT, P0 ;  /* 0x000000ff0500720c */ /* 0x000fe20003f05300 */
[----:B--2---:R-:W-:-:S12]  /*19630*/  VIADD R8, R3, 0xffffffff ;  /* 0xffffffff03087836 */ /* 0x004fd80000000000 */
        /* <DEDUP_REMOVED lines=18> */
.L_x_10013:
[----:B0-----:R-:W-:Y:S01]  /*19760*/  IMAD R5, R22, 0x8, R28 ;  /* 0x0000000816057824 */ /* 0x001fe200078e021c */
[----:B------:R-:W-:Y:S01]  /*19770*/  SHF.L.U32 R4, R25, 0x1f, RZ ;  /* 0x0000001f19047819 */ /* 0x000fe200000006ff */
[----:B------:R-:W0:Y:S03]  /*19780*/  S2R R3, SR_TID.X ;  /* 0x0000000000037919 */ /* 0x000e260000002100 */
[----:B------:R-:W1:Y:S01]  /*19790*/  SYNCS.PHASECHK.TRANS64.TRYWAIT P2, [R5+URZ+0x19c80], R4 ;  /* 0x019c8004050075a7 */ /* 0x000e62000804017f */
[----:B0-----:R-:W-:-:S04]  /*197a0*/  LOP3.LUT R3, R3, 0x7f, RZ, 0xc0, !PT ;  /* 0x0000007f03037812 */ /* 0x001fc800078ec0ff */
[----:B------:R-:W-:Y:S01]  /*197b0*/  ISETP.NE.AND P0, PT, R3, RZ, PT ;  /* 0x000000ff0300720c */ /* 0x000fe20003f05270 */
[----:B-1----:R-:W-:-:S12]  /*197c0*/  @!P2 BRA `(.L_x_10014) ;  /* 0x0000003800fca947 */ /* 0x002fd80003800000 */
.L_x_10127:
        /* <DEDUP_REMOVED lines=8> */
.L_x_10015:
        /* <DEDUP_REMOVED lines=27> */
.L_x_10128:
        /* <DEDUP_REMOVED lines=8> */
.L_x_10017:
        /* <DEDUP_REMOVED lines=24> */
.L_x_10012:
        /* <DEDUP_REMOVED lines=35> */
.L_x_10010:
        /* <DEDUP_REMOVED lines=10> */
.L_x_10129:
[----:B------:R-:W-:Y:S05]  /*19ed0*/  BSYNC B0 ;  /* 0x0000000000007941 */ /* 0x000fea0003800000 */
.L_x_10018:
[----:B------:R-:W2:Y:S02]  /*19ee0*/  LDL R4, [R1+0x14] ;  /* 0x0000140001047983 */ /* 0x000ea40000100800 */
[----:B--2---:R-:W-:-:S13]  /*19ef0*/  ISETP.GE.AND P0, PT, R4, 0x2, PT ;  /* 0x000000020400780c */ /* 0x004fda0003f06270 */
[----:B------:R-:W-:Y:S05]  /*19f00*/  @!P0 BRA `(.L_x_10020) ;  /* 0x00000010002c8947 */ /* 0x000fea0003800000 */
[----:B------:R-:W-:Y:S02]  /*19f10*/  VIADD R12, R4, 0xfffffffe ;  /* 0xfffffffe040c7836 */ /* 0x000fe40000000000 */
[----:B------:R-:W-:Y:S02]  /*19f20*/  IMAD.MOV.U32 R6, RZ, RZ, R22 ;  /* 0x000000ffff067224 */ /* 0x000fe400078e0016 */
[----:B------:R-:W-:-:S07]  /*19f30*/  IMAD.MOV.U32 R7, RZ, RZ, R25 ;  /* 0x000000ffff077224 */ /* 0x000fce00078e0019 */
.L_x_10044:
        /* <DEDUP_REMOVED lines=30> */
.L_x_10023:
        /* <DEDUP_REMOVED lines=8> */
.L_x_10130:
[----:B------:R-:W-:Y:S05]  /*1a1a0*/  BSYNC B1 ;  /* 0x0000000000017941 */ /* 0x000fea0003800000 */
.L_x_10024:
        /* <DEDUP_REMOVED lines=9> */
.L_x_10027:
[----:B------:R-:W-:Y:S05]  /*1a240*/  BSYNC B1 ;  /* 0x0000000000017941 */ /* 0x000fea0003800000 */
.L_x_10026:
[----:B------:R-:W-:Y:S01]  /*1a250*/  IMAD.MOV.U32 R15, RZ, RZ, RZ ;  /* 0x000000ffff0f7224 */ /* 0x000fe200078e00ff */
[----:B------:R-:W-:Y:S01]  /*1a260*/  UIADD3 UR4, UP0, UR38, 0x470, URZ ;  /* 0x0000047026047890 */ /* 0x000fe2000ff1e03f */
[----:B------:R-:W-:Y:S01]  /*1a270*/  IMAD R3, R22, 0x3000, R28 ;  /* 0x0000300016037824 */ /* 0x000fe200078e021c */
[----:B------:R-:W-:Y:S01]  /*1a280*/  PLOP3.LUT P0, PT, PT, PT, PT, 0x80, 0x0 ;  /* 0x000000000000781c */ /* 0x000fe20003f0f070 */
[----:B------:R-:W-:Y:S01]  /*1a290*/  IMAD R9, R8, 0x80, R29 ;  /* 0x0000008008097824 */ /* 0x000fe200078e021d */
[----:B------:R-:W-:Y:S01]  /*1a2a0*/  R2UR UR10, R15 ;  /* 0x000000000f0a72ca */ /* 0x000fe200000e0000 */
[----:B------:R-:W-:Y:S01]  /*1a2b0*/  VIADD R10, R3, 0x9000 ;  /* 0x00009000030a7836 */ /* 0x000fe20000000000 */
[----:B------:R-:W-:Y:S01]  /*1a2c0*/  IADD3 R8, R5, 0x19c70, RZ ;  /* 0x00019c7005087810 */ /* 0x000fe20007ffe0ff */
[----:B------:R-:W-:Y:S01]  /*1a2d0*/  UIADD3.X UR5, URZ, UR39, URZ, UP0, !UPT ;  /* 0x000000273f057290 */ /* 0x000fe200087fe43f */
[----:B------:R-:W-:Y:S01]  /*1a2e0*/  UMOV UR6, 0x0 ;  /* 0x0000000000067882 */ /* 0x000fe20000000000 */
[----:B------:R-:W-:-:S10]  /*1a2f0*/  UMOV UR7, 0x14f00000 ;  /* 0x14f0000000077882 */ /* 0x000fd40000000000 */
.L_x_10028:
        /* <DEDUP_REMOVED lines=16> */
.L_x_10029:
        /* <DEDUP_REMOVED lines=16> */
.L_x_10030:
        /* <DEDUP_REMOVED lines=13> */
.L_x_10131:
[----:B------:R-:W-:Y:S05]  /*1a5d0*/  BSYNC B1 ;  /* 0x0000000000017941 */ /* 0x000fea0003800000 */
.L_x_10031:
        /* <DEDUP_REMOVED lines=11> */
.L_x_10034:
[----:B------:R-:W-:Y:S05]  /*1a690*/  BSYNC B1 ;  /* 0x0000000000017941 */ /* 0x000fea0003800000 */
.L_x_10033:
        /* <DEDUP_REMOVED lines=8> */
.L_x_10035:
        /* <DEDUP_REMOVED lines=15> */
.L_x_10036:
        /* <DEDUP_REMOVED lines=15> */
.L_x_10037:
        /* <DEDUP_REMOVED lines=10> */
.L_x_10022:
[----:B------:R-:W-:Y:S05]  /*1a9a0*/  BSYNC B0 ;  /* 0x0000000000007941 */ /* 0x000fea0003800000 */
.L_x_10021:
[----:B------:R-:W2:Y:S02]  /*1a9b0*/  LDL R4, [R1+0x30] ;  /* 0x0000300001047983 */ /* 0x000ea40000100800 */
[----:B--2---:R-:W-:-:S13]  /*1a9c0*/  ISETP.NE.AND P0, PT, R4, 0x3, PT ;  /* 0x000000030400780c */ /* 0x004fda0003f05270 */
[----:B------:R-:W-:Y:S05]  /*1a9d0*/  @!P0 BRA `(.L_x_10038) ;  /* 0x0000000000048947 */ /* 0x000fea0003800000 */
[----:B------:R-:W-:Y:S01]  /*1a9e0*/  BPT.TRAP 0x1 ;  /* 0x000000040000795c */ /* 0x000fe20000300000 */
.L_x_10038:
[----:B------:R-:W2:Y:S01]  /*1a9f0*/  LDL R4, [R1+0x18] ;  /* 0x0000180001047983 */ /* 0x000ea20000100800 */
[----:B0-----:R-:W-:Y:S01]  /*1aa00*/  LOP3.LUT R3, R7, 0x1, RZ, 0x3c, !PT ;  /* 0x0000000107037812 */ /* 0x001fe200078e3cff */
[----:B------:R-:W-:Y:S01]  /*1aa10*/  BSSY B0, `(.L_x_10039) ;  /* 0x0000006000007945 */ /* 0x000fe20003800000 */
[----:B------:R-:W-:Y:S02]  /*1aa20*/  LEA R13, R6, R28, 0x3 ;  /* 0x0000001c060d7211 */ /* 0x000fe400078e18ff */
[----:B------:R-:W-:-:S04]  /*1aa30*/  SHF.L.U32 R3, R3, 0x1f, RZ ;  /* 0x0000001f03037819 */ /* 0x000fc800000006ff */
[----:B------:R-:W0:Y:S01]  /*1aa40*/  SYNCS.PHASECHK.TRANS64.TRYWAIT P2, [R13+URZ+0x19c70], R3 ;  /* 0x019c70030d0075a7 */ /* 0x000e22000804017f */
[----:B--2---:R-:W-:Y:S01]  /*1aa50*/  ISETP.NE.AND P0, PT, R4, 0x3, PT ;  /* 0x000000030400780c */ /* 0x004fe20003f05270 */
[----:B0-----:R-:W-:-:S12]  /*1aa60*/  @!P2 BRA `(.L_x_10040) ;  /* 0x0000002800b8a947 */ /* 0x001fd80003800000 */
.L_x_10132:
[----:B------:R-:W-:Y:S05]  /*1aa70*/  BSYNC B0 ;  /* 0x0000000000007941 */ /* 0x000fea0003800000 */
.L_x_10039:
[----:B------:R-:W-:Y:S05]  /*1aa80*/  @!P0 BRA `(.L_x_10041) ;  /* 0x0000000000048947 */ /* 0x000fea0003800000 */
[----:B------:R-:W-:Y:S01]  /*1aa90*/  BPT.TRAP 0x1 ;  /* 0x000000040000795c */ /* 0x000fe20000300000 */
.L_x_10041:
[----:B------:R-:W-:Y:S01]  /*1aaa0*/  SHF.L.U32 R4, R7, 0x1f, RZ ;  /* 0x0000001f07047819 */ /* 0x000fe200000006ff */
[----:B0-----:R-:W-:-:S03]  /*1aab0*/  IMAD R3, R6, 0x3000, RZ ;  /* 0x0000300006037824 */ /* 0x001fc600078e02ff */
[----:B------:R-:W0:Y:S02]  /*1aac0*/  SYNCS.PHASECHK.TRANS64.TRYWAIT P2, [R13+URZ+0x19c60], R4 ;  /* 0x019c60040d0075a7 */ /* 0x000e24000804017f */
[----:B0-----:R-:W-:Y:S05]  /*1aad0*/  @!P2 BRA `(.L_x_10042) ;  /* 0x0000002800b0a947 */ /* 0x001fea0003800000 */
.L_x_10133:
[----:B------:R-:W2:Y:S01]  /*1aae0*/  LDL R18, [R1] ;  /* 0x0000000001127983 */ /* 0x000ea20000100800 */
        /* <DEDUP_REMOVED lines=67> */
.L_x_10043:
[----:B-1----:R1:W-:Y:S01]  /*1af20*/  SYNCS.ARRIVE.TRANS64.A1T0 RZ, [R13+URZ+0x19c50], RZ ;  /* 0x019c50ff0dff79a7 */ /* 0x0023e2000810003f */
[----:B------:R-:W-:Y:S01]  /*1af30*/  BAR.SYNC.DEFER_BLOCKING 0x2, 0x80 ;  /* 0x0082000000007b1d */ /* 0x000fe20000010000 */
[C---:B------:R-:W-:Y:S01]  /*1af40*/  ISETP.GT.AND P0, PT, R12.reuse, RZ, PT ;  /* 0x000000ff0c00720c */ /* 0x040fe20003f04270 */
[----:B------:R-:W-:Y:S01]  /*1af50*/  VIADD R12, R12, 0xffffffff ;  /* 0xffffffff0c0c7836 */ /* 0x000fe20000000000 */
[----:B------:R-:W-:Y:S01]  /*1af60*/  MOV R6, R22 ;  /* 0x0000001600067202 */ /* 0x000fe20000000f00 */
[----:B------:R-:W-:Y:S02]  /*1af70*/  IMAD.MOV.U32 R7, RZ, RZ, R25 ;  /* 0x000000ffff077224 */ /* 0x000fe400078e0019 */
[----:B-1----:R-:W-:-:S05]  /*1af80*/  @!P1 VIADD R13, R13, 0x19c80 ;  /* 0x00019c800d0d9836 */ /* 0x002fca0000000000 */
[----:B------:R-:W-:-:S04]  /*1af90*/  @!P1 PRMT R13, RZ, 0x654, R13 ;  /* 0x00000654ff0d9816 */ /* 0x000fc8000000000d */
[----:B------:R1:W-:Y:S01]  /*1afa0*/  @!P1 SYNCS.ARRIVE.TRANS64.RED.A1T0 RZ, [R13+URZ], RZ ;  /* 0x000000ff0dff99a7 */ /* 0x0003e2000810043f */
[----:B------:R-:W-:Y:S05]  /*1afb0*/  @P0 BRA `(.L_x_10044) ;  /* 0xffffffec00e00947 */ /* 0x000fea000383ffff */
.L_x_10020:
        /* <DEDUP_REMOVED lines=16> */
.L_x_10046:
[----:B------:R-:W-:Y:S05]  /*1b0c0*/  BSYNC B0 ;  /* 0x0000000000007941 */ /* 0x000fea0003800000 */
.L_x_10045:
[----:B------:R-:W-:Y:S05]  /*1b0d0*/  @!P2 BRA `(.L_x_10047) ;  /* 0x000000000004a947 */ /* 0x000fea0003800000 */
[----:B------:R-:W-:Y:S01]  /*1b0e0*/  BPT.TRAP 0x1 ;  /* 0x000000040000795c */ /* 0x000fe20000300000 */
.L_x_10047:
        /* <DEDUP_REMOVED lines=8> */
.L_x_10134:
[----:B------:R-:W-:Y:S05]  /*1b170*/  BSYNC B0 ;  /* 0x0000000000007941 */ /* 0x000fea0003800000 */
.L_x_10048:
[----:B------:R-:W-:Y:S05]  /*1b180*/  @!P2 BRA `(.L_x_10050) ;  /* 0x000000000004a947 */ /* 0x000fea0003800000 */
[----:B------:R-:W-:Y:S01]  /*1b190*/  BPT.TRAP 0x1 ;  /* 0x000000040000795c */ /* 0x000fe20000300000 */
.L_x_10050:
[----:B0-----:R-:W-:-:S04]  /*1b1a0*/  SHF.L.U32 R3, R25, 0x1f, RZ ;  /* 0x0000001f19037819 */ /* 0x001fc800000006ff */
[----:B------:R-:W0:Y:S02]  /*1b1b0*/  SYNCS.PHASECHK.TRANS64.TRYWAIT P0, [R0+URZ+0x19c60], R3 ;  /* 0x019c6003000075a7 */ /* 0x000e24000800017f */
[----:B0-----:R-:W-:Y:S05]  /*1b1c0*/  @!P0 BRA `(.L_x_10051) ;  /* 0x00000024001c8947 */ /* 0x001fea0003800000 */
.L_x_10135:
[----:B------:R-:W2:Y:S01]  /*1b1d0*/  LDL R18, [R1] ;  /* 0x0000000001127983 */ /* 0x000ea20000100800 */
        /* <DEDUP_REMOVED lines=18> */
[----:B-1----:R-:W-:Y:S02]  /*1b300*/  IMAD.IADD R13, R15, 0x1, R2 ;  /* 0x000000010f0d7824 */ /* 0x002fe400078e0202 */
        /* <DEDUP_REMOVED lines=49> */
.L_x_10052:
[----:B-1----:R1:W-:Y:S01]  /*1b620*/  SYNCS.ARRIVE.TRANS64.A1T0 RZ, [R0+URZ+0x19c50], RZ ;  /* 0x019c50ff00ff79a7 */ /* 0x0023e2000810003f */
[----:B0-----:R-:W-:Y:S01]  /*1b630*/  @!P1 IADD3 R2, R0, 0x19c80, RZ ;  /* 0x00019c8000029810 */ /* 0x001fe20007ffe0ff */
        /* <DEDUP_REMOVED lines=8> */
.L_x_10001:
[----:B------:R-:W-:Y:S05]  /*1b6c0*/  BSYNC B6 ;  /* 0x0000000000067941 */ /* 0x000fea0003800000 */
.L_x_9999:
[----:B------:R-:W2:Y:S02]  /*1b6d0*/  LDL R0, [R1+0x3c] ;  /* 0x00003c0001007983 */ /* 0x000ea40000100800 */
[----:B--2---:R-:W-:-:S13]  /*1b6e0*/  ISETP.NE.AND P0, PT, R0, RZ, PT ;  /* 0x000000ff0000720c */ /* 0x004fda0003f05270 */
        /* <DEDUP_REMOVED lines=9> */
.L_x_10053:
        /* <DEDUP_REMOVED lines=36> */
.L_x_10145:
[----:B------:R-:W-:Y:S02]  /*1b9c0*/  ULDC UR4, c[0x0][0xc10] ;  /* 0x0003040000047ab9 */ /* 0x000fe40000000800 */
[----:B------:R-:W-:-:S04]  /*1b9d0*/  IMAD.U32 R4, RZ, RZ, UR4 ;  /* 0x00000004ff047e24 */ /* 0x000fc8000f8e00ff */
[----:B-1----:R-:W-:-:S04]  /*1b9e0*/  IMAD R5, R14, R4, RZ ;  /* 0x000000040e057224 */ /* 0x002fc800078e02ff */
[----:B------:R-:W-:-:S05]  /*1b9f0*/  IMAD.IADD R16, R16, 0x1, R5 ;  /* 0x0000000110107824 */ /* 0x000fca00078e0205 */
[----:B------:R-:W-:-:S13]  /*1ba00*/  ISETP.GT.AND P6, PT, R16, R0, PT ;  /* 0x000000001000720c */ /* 0x000fda0003fc4270 */
[----:B------:R-:W-:Y:S05]  /*1ba10*/  @P6 BRA `(.L_x_10056) ;  /* 0x00000000009c6947 */ /* 0x000fea0003800000 */
.L_x_10061:
[----:B------:R-:W1:Y:S01]  /*1ba20*/  LDC R4, c[0x0][0xc14] ;  /* 0x00030500ff047b82 */ /* 0x000e620000000800 */
[----:B------:R-:W-:-:S05]  /*1ba30*/  VIADD R19, R19, 0x1f ;  /* 0x0000001f13137836 */ /* 0x000fca0000000000 */
[----:B-1----:R-:W-:-:S13]  /*1ba40*/  ISETP.GE.AND P6, PT, R19, R4, PT ;  /* 0x000000041300720c */ /* 0x002fda0003fc6270 */
[----:B------:R-:W-:Y:S05]  /*1ba50*/  @P6 BRA `(.L_x_10057) ;  /* 0x0000000400d06947 */ /* 0x000fea0003800000 */
[----:B------:R-:W1:Y:S01]  /*1ba60*/  S2R R2, SR_TID.X ;  /* 0x0000000000027919 */ /* 0x000e620000002100 */
[----:B------:R-:W-:Y:S01]  /*1ba70*/  BSSY B0, `(.L_x_10058) ;  /* 0x0000009000007945 */ /* 0x000fe20003800000 */
[----:B-1----:R-:W-:-:S04]  /*1ba80*/  LOP3.LUT R2, R2, 0x1f, RZ, 0xc0, !PT ;  /* 0x0000001f02027812 */ /* 0x002fc800078ec0ff */
[----:B------:R-:W-:Y:S01]  /*1ba90*/  IADD3 R5, R19, R2, RZ ;  /* 0x0000000213057210 */ /* 0x000fe20007ffe0ff */
[----:B------:R-:W-:-:S03]  /*1baa0*/  IMAD.MOV.U32 R2, RZ, RZ, RZ ;  /* 0x000000ffff027224 */ /* 0x000fc600078e00ff */
[----:B------:R-:W-:-:S13]  /*1bab0*/  ISETP.GE.OR P6, PT, R5, R4, !P0 ;  /* 0x000000040500720c */ /* 0x000fda00047c6670 */
[----:B------:R-:W-:Y:S05]  /*1bac0*/  @P6 BRA `(.L_x_10059) ;  /* 0x00000000000c6947 */ /* 0x000fea0003800000 */
[----:B0-----:R-:W0:Y:S02]  /*1bad0*/  LDC.64 R2, c[0x0][0xc58] ;  /* 0x00031600ff027b82 */ /* 0x001e240000000a00 */
[----:B0-----:R-:W-:-:S06]  /*1bae0*/  IMAD.WIDE R2, R5, 0x4, R2 ;  /* 0x0000000405027825 */ /* 0x001fcc00078e0202 */
[----:B------:R1:W5:Y:S02]  /*1baf0*/  LDG.E R2, desc[UR40][R2.64] ;  /* 0x0000002802027981 */ /* 0x000364000c1e1900 */
.L_x_10059:
[----:B------:R-:W-:Y:S05]  /*1bb00*/  BSYNC B0 ;  /* 0x0000000000007941 */ /* 0x000fea0003800000 */
.L_x_10058:
        /* <DEDUP_REMOVED lines=18> */
.L_x_10153:
[----:B------:R-:W-:Y:S02]  /*1bc30*/  ULDC UR4, c[0x0][0xc10] ;  /* 0x0003040000047ab9 */ /* 0x000fe40000000800 */
[----:B------:R-:W-:-:S04]  /*1bc40*/  IMAD.U32 R4, RZ, RZ, UR4 ;  /* 0x00000004ff047e24 */ /* 0x000fc8000f8e00ff */
[----:B-1----:R-:W-:-:S04]  /*1bc50*/  IMAD R5, R14, R4, RZ ;  /* 0x000000040e057224 */ /* 0x002fc800078e02ff */
[----:B------:R-:W-:-:S05]  /*1bc60*/  IMAD.IADD R16, R5, 0x1, R16 ;  /* 0x0000000105107824 */ /* 0x000fca00078e0210 */
[----:B------:R-:W-:-:S13]  /*1bc70*/  ISETP.GT.AND P6, PT, R16, R0, PT ;  /* 0x000000001000720c */ /* 0x000fda0003fc4270 */
[----:B------:R-:W-:Y:S05]  /*1bc80*/  @!P6 BRA `(.L_x_10061) ;  /* 0xfffffffc0064e947 */ /* 0x000fea000383ffff */
.L_x_10056:
        /* <DEDUP_REMOVED lines=8> */
.L_x_10157:
[----:B------:R-:W-:Y:S01]  /*1bd10*/  ISETP.NE.AND P0, PT, R5, RZ, PT ;  /* 0x000000ff0500720c */ /* 0x000fe20003f05270 */
[----:B------:R-:W-:-:S12]  /*1bd20*/  IMAD.MOV.U32 R5, RZ, RZ, RZ ;  /* 0x000000ffff057224 */ /* 0x000fd800078e00ff */
[----:B------:R-:W-:Y:S05]  /*1bd30*/  @!P0 BRA `(.L_x_10063) ;  /* 0x0000000000108947 */ /* 0x000fea0003800000 */
[----:B------:R-:W-:Y:S01]  /*1bd40*/  UMOV UR4, 0xffffffff ;  /* 0xffffffff00047882 */ /* 0x000fe20000000000 */
[----:B------:R-:W-:Y:S02]  /*1bd50*/  VIADD R12, R6, 0xffffffff ;  /* 0xffffffff060c7836 */ /* 0x000fe40000000000 */
[----:B------:R-:W-:Y:S05]  /*1bd60*/  BRA.DIV UR4, `(.L_x_10064) ;  /* 0x0000002204707947 */ /* 0x000fea000b800000 */
[----:B------:R3:W4:Y:S02]  /*1bd70*/  SHFL.IDX PT, R5, R3, R12, 0x1f ;  /* 0x00001f0c03057589 */ /* 0x00072400000e0000 */
.L_x_10063:
[----:B01-3--:R-:W0:Y:S01]  /*1bd80*/  LDC.64 R2, c[0x0][0xc68] ;  /* 0x00031a00ff027b82 */ /* 0x00be220000000a00 */
[----:B------:R-:W-:-:S04]  /*1bd90*/  IMAD.IADD R19, R6, 0x1, R19 ;  /* 0x0000000106137824 */ /* 0x000fc800078e0213 */
[----:B0-----:R-:W-:-:S05]  /*1bda0*/  IMAD.WIDE R2, R19, 0x4, R2 ;  /* 0x0000000413027825 */ /* 0x001fca00078e0202 */
[----:B------:R0:W2:Y:S01]  /*1bdb0*/  LDG.E R7, desc[UR40][R2.64] ;  /* 0x0000002802077981 */ /* 0x0000a2000c1e1900 */
[----:B----4-:R-:W-:Y:S02]  /*1bdc0*/  IMAD R16, R5, R4, R16 ;  /* 0x0000000405107224 */ /* 0x010fe400078e0210 */
[----:B0-----:R-:W-:Y:S02]  /*1bdd0*/  IMAD.MOV.U32 R2, RZ, RZ, RZ ;  /* 0x000000ffff027224 */ /* 0x001fe400078e00ff */
[----:B--2---:R-:W-:-:S05]  /*1bde0*/  IMAD R6, R17, R7, RZ ;  /* 0x0000000711067224 */ /* 0x004fca00078e02ff */
[----:B------:R-:W-:-:S04]  /*1bdf0*/  IABS R8, R6 ;  /* 0x0000000600087213 */ /* 0x000fc80000000000 */
[----:B------:R-:W0:Y:S08]  /*1be00*/  I2F.RP R9, R8 ;  /* 0x0000000800097306 */ /* 0x000e300000209400 */
[----:B0-----:R-:W0:Y:S02]  /*1be10*/  MUFU.RCP R9, R9 ;  /* 0x0000000900097308 */ /* 0x001e240000001000 */
[----:B0-----:R-:W-:-:S06]  /*1be20*/  IADD3 R10, R9, 0xffffffe, RZ ;  /* 0x0ffffffe090a7810 */ /* 0x001fcc0007ffe0ff */
        /* <DEDUP_REMOVED lines=34> */
[----:B------:R-:W-:Y:S01]  /*1c050*/  IMAD R11, R2, R7, RZ ;  /* 0x00000007020b7224 */ /* 0x000fe200078e02ff */
[----:B------:R-:W-:-:S05]  /*1c060*/  MOV R2, RZ ;  /* 0x000000ff00027202 */ /* 0x000fca0000000f00 */
        /* <DEDUP_REMOVED lines=19> */
.L_x_10057:
[----:B------:R-:W-:Y:S01]  /*1c1a0*/  UMOV UR4, URZ ;  /* 0x0000003f00047c82 */ /* 0x000fe20008000000 */
[----:B------:R-:W-:Y:S01]  /*1c1b0*/  UMOV UR5, URZ ;  /* 0x0000003f00057c82 */ /* 0x000fe20008000000 */
[----:B------:R-:W-:Y:S01]  /*1c1c0*/  ULDC UR6, c[0x0][0xc14] ;  /* 0x0003050000067ab9 */ /* 0x000fe20000000800 */
[----:B------:R-:W-:Y:S02]  /*1c1d0*/  IMAD.MOV.U32 R16, RZ, RZ, R0 ;  /* 0x000000ffff107224 */ /* 0x000fe400078e0000 */
[----:B------:R-:W-:Y:S02]  /*1c1e0*/  IMAD.U32 R17, RZ, RZ, UR4 ;  /* 0x00000004ff117e24 */ /* 0x000fe4000f8e00ff */
[----:B------:R-:W-:Y:S02]  /*1c1f0*/  IMAD.U32 R18, RZ, RZ, UR5 ;  /* 0x00000005ff127e24 */ /* 0x000fe4000f8e00ff */
[----:B------:R-:W-:-:S07]  /*1c200*/  IMAD.U32 R19, RZ, RZ, UR6 ;  /* 0x00000006ff137e24 */ /* 0x000fce000f8e00ff */
.L_x_10065:
        /* <DEDUP_REMOVED lines=10> */
.L_x_10054:
[----:B------:R-:W-:Y:S02]  /*1c2b0*/  ULDC UR4, c[0x0][0xc14] ;  /* 0x0003050000047ab9 */ /* 0x000fe40000000800 */
[----:B-1----:R-:W-:-:S13]  /*1c2c0*/  ISETP.GE.AND P0, PT, R19, UR4, PT ;  /* 0x0000000413007c0c */ /* 0x002fda000bf06270 */
[----:B------:R-:W-:Y:S05]  /*1c2d0*/  @!P0 BRA `(.L_x_10066) ;  /* 0xffffffac000c8947 */ /* 0x000fea000383ffff */
[----:B------:R-:W-:Y:S05]  /*1c2e0*/  BSYNC B7 ;  /* 0x0000000000077941 */ /* 0x000fea0003800000 */
.L_x_9955:
[----:B--2---:R-:W2:Y:S01]  /*1c2f0*/  LDL.LU R0, [R1+0x24] ;  /* 0x0000240001007983 */ /* 0x004ea20000300800 */
[----:B------:R-:W-:Y:S01]  /*1c300*/  BSSY B0, `(.L_x_10067) ;  /* 0x000000b000007945 */ /* 0x000fe20003800000 */
[----:B------:R-:W1:Y:S01]  /*1c310*/  S2R R5, SR_CgaCtaId ;  /* 0x0000000000057919 */ /* 0x000e620000008800 */
[----:B--2---:R-:W-:-:S04]  /*1c320*/  IADD3 R0, R0, 0x1, RZ ;  /* 0x0000000100007810 */ /* 0x004fc80007ffe0ff */
        /* <DEDUP_REMOVED lines=8> */
.L_x_10160:
[----:B------:R-:W-:Y:S05]  /*1c3b0*/  BSYNC B0 ;  /* 0x0000000000007941 */ /* 0x000fea0003800000 */
.L_x_10067:
[----:B------:R-:W-:-:S03]  /*1c3c0*/  UMOV UR4, 0xffffffff ;  /* 0xffffffff00047882 */ /* 0x000fc60000000000 */
[----:B------:R-:W-:Y:S05]  /*1c3d0*/  BRA.DIV UR4, `(.L_x_10069) ;  /* 0x0000001e04107947 */ /* 0x000fea000b800000 */
[----:B0-----:R-:W0:Y:S02]  /*1c3e0*/  S2R R0, SR_TID.X ;  /* 0x0000000000007919 */ /* 0x001e240000002100 */
[----:B0-----:R-:W-:-:S04]  /*1c3f0*/  SHF.R.U32.HI R0, RZ, 0x5, R0 ;  /* 0x00000005ff007819 */ /* 0x001fc80000011600 */
[----:B------:R-:W-:-:S05]  /*1c400*/  LOP3.LUT R0, R0, 0x3, RZ, 0xc0, !PT ;  /* 0x0000000300007812 */ /* 0x000fca00078ec0ff */
[----:B------:R0:W1:Y:S02]  /*1c410*/  SHFL.IDX PT, R14, R0, RZ, 0x1f ;  /* 0x00001fff000e7589 */ /* 0x00006400000e0000 */
.L_x_10163:
[----:B-1----:R-:W-:-:S13]  /*1c420*/  ISETP.NE.AND P0, PT, R14, RZ, PT ;  /* 0x000000ff0e00720c */ /* 0x002fda0003f05270 */
[----:B------:R-:W-:Y:S05]  /*1c430*/  @P0 BRA `(.L_x_9810) ;  /* 0x0000000000a40947 */ /* 0x000fea0003800000 */
[----:B------:R-:W-:-:S03]  /*1c440*/  UMOV UR4, 0xffffffff ;  /* 0xffffffff00047882 */ /* 0x000fc60000000000 */
[----:B------:R-:W-:Y:S05]  /*1c450*/  BRA.DIV UR4, `(.L_x_10070) ;  /* 0x0000001e04247947 */ /* 0x000fea000b800000 */
[----:B------:R-:W-:-:S13]  /*1c460*/  ELECT P6, URZ, PT ;  /* 0x00000000003f782f */ /* 0x000fda00038c0000 */
.L_x_10166:
[----:B------:R-:W-:Y:S05]  /*1c470*/  @!P6 BRA `(.L_x_9810) ;  /* 0x000000000094e947 */ /* 0x000fea0003800000 */
[----:B0-----:R-:W2:Y:S02]  /*1c480*/  LDL.LU R0, [R1+0x20] ;  /* 0x0000200001007983 */ /* 0x001ea40000300800 */
[----:B--2---:R-:W-:-:S04]  /*1c490*/  LOP3.LUT R0, R0, 0x2, RZ, 0xfc, !PT ;  /* 0x0000000200007812 */ /* 0x004fc800078efcff */
[----:B------:R-:W-:-:S13]  /*1c4a0*/  ISETP.NE.AND P0, PT, R0, 0x3, PT ;  /* 0x000000030000780c */ /* 0x000fda0003f05270 */
[----:B------:R-:W-:Y:S05]  /*1c4b0*/  @!P0 BRA `(.L_x_10071) ;  /* 0x0000000000048947 */ /* 0x000fea0003800000 */
[----:B------:R-:W-:Y:S01]  /*1c4c0*/  BPT.TRAP 0x1 ;  /* 0x000000040000795c */ /* 0x000fe20000300000 */
.L_x_10071:
        /* <DEDUP_REMOVED lines=12> */
.L_x_10167:
[----:B------:R-:W1:Y:S02]  /*1c590*/  SYNCS.PHASECHK.TRANS64.TRYWAIT P1, [R3+URZ], R0 ;  /* 0x00000000030075a7 */ /* 0x000e64000802017f */
[----:B-1----:R-:W-:Y:S05]  /*1c5a0*/  @!P1 BRA `(.L_x_10073) ;  /* 0x0000001c00049947 */ /* 0x002fea0003800000 */
.L_x_10168:
[----:B------:R-:W-:Y:S05]  /*1c5b0*/  @!P0 BRA `(.L_x_10074) ;  /* 0x0000000000048947 */ /* 0x000fea0003800000 */
[----:B------:R-:W-:Y:S01]  /*1c5c0*/  BPT.TRAP 0x1 ;  /* 0x000000040000795c */ /* 0x000fe20000300000 */
.L_x_10074:
[----:B-1----:R-:W-:-:S04]  /*1c5d0*/  IMAD R3, R22, 0x8, R7 ;  /* 0x0000000816037824 */ /* 0x002fc800078e0207 */
[----:B------:R-:W1:Y:S02]  /*1c5e0*/  SYNCS.PHASECHK.TRANS64.TRYWAIT P1, [R3+URZ+0x19c60], R4 ;  /* 0x019c6004030075a7 */ /* 0x000e64000802017f */
[----:B-1----:R-:W-:Y:S05]  /*1c5f0*/  @!P1 BRA `(.L_x_10075) ;  /* 0x0000001c00049947 */ /* 0x002fea0003800000 */
.L_x_10169:
[----:B------:R-:W-:Y:S05]  /*1c600*/  @!P0 BRA `(.L_x_10076) ;  /* 0x0000000000048947 */ /* 0x000fea0003800000 */
[----:B------:R-:W-:Y:S01]  /*1c610*/  BPT.TRAP 0x1 ;  /* 0x000000040000795c */ /* 0x000fe20000300000 */
.L_x_10076:
[----:B0-----:R-:W-:-:S04]  /*1c620*/  IMAD R5, R6, 0x8, R7 ;  /* 0x0000000806057824 */ /* 0x001fc800078e0207 */
[----:B------:R-:W0:Y:S02]  /*1c630*/  SYNCS.PHASECHK.TRANS64.TRYWAIT P1, [R5+URZ+0x19c60], R0 ;  /* 0x019c6000050075a7 */ /* 0x000e24000802017f */
[----:B0-----:R-:W-:Y:S05]  /*1c640*/  @!P1 BRA `(.L_x_10077) ;  /* 0x0000001c00049947 */ /* 0x001fea0003800000 */
.L_x_10170:
[----:B------:R-:W-:Y:S05]  /*1c650*/  @!P0 BRA `(.L_x_10078) ;  /* 0x0000000000048947 */ /* 0x000fea0003800000 */
[----:B------:R-:W-:Y:S01]  /*1c660*/  BPT.TRAP 0x1 ;  /* 0x000000040000795c */ /* 0x000fe20000300000 */
.L_x_10078:
[----:B------:R-:W2:Y:S02]  /*1c670*/  SYNCS.PHASECHK.TRANS64.TRYWAIT P0, [R3+URZ+0x19c80], R4 ;  /* 0x019c8004030075a7 */ /* 0x000ea4000800017f */
[----:B--2---:R-:W-:Y:S05]  /*1c680*/  @!P0 BRA `(.L_x_10079) ;  /* 0x0000001c00088947 */ /* 0x004fea0003800000 */
.L_x_10080:
[----:B---3--:R3:W4:Y:S02]  /*1c690*/  SYNCS.PHASECHK.TRANS64.TRYWAIT P0, [R5+URZ+0x19c80], R0 ;  /* 0x019c8000050075a7 */ /* 0x008724000800017f */
[----:B----4-:R-:W-:Y:S05]  /*1c6a0*/  @!P0 NANOSLEEP.SYNCS 0x989680 ;  /* 0x009896800000895d */ /* 0x010fea0003900000 */
[----:B------:R-:W4:Y:S02]  /*1c6b0*/  @!P0 SYNCS.PHASECHK.TRANS64 P0, [R5+URZ+0x19c80], R0 ;  /* 0x019c8000050085a7 */ /* 0x000f24000800007f */
[----:B----4-:R-:W-:Y:S05]  /*1c6c0*/  @!P0 BRA `(.L_x_10080) ;  /* 0xfffffffc00f08947 */ /* 0x010fea000383ffff */
.L_x_9810:
[----:B------:R-:W-:Y:S05]  /*1c6d0*/  BSYNC B8 ;  /* 0x0000000000087941 */ /* 0x000fea0003800000 */
.L_x_9807:
[----:B------:R-:W-:Y:S05]  /*1c6e0*/  EXIT ;  /* 0x000000000000794d */ /* 0x000fea0003800000 */
.L_x_9826:
[----:B0-----:R0:W1:Y:S02]  /*1c6f0*/  SYNCS.PHASECHK.TRANS64.TRYWAIT P5, [R86+URZ+0x19c90], R89 ;  /* 0x019c9059560075a7 */ /* 0x00106400080a017f */
[----:B-1----:R-:W-:Y:S05]  /*1c700*/  @!P5 NANOSLEEP.SYNCS 0x989680 ;  /* 0x009896800000d95d */ /* 0x002fea0003900000 */
[----:B------:R-:W1:Y:S02]  /*1c710*/  @!P5 SYNCS.PHASECHK.TRANS64 P5, [R86+URZ+0x19c90], R89 ;  /* 0x019c90595600d5a7 */ /* 0x000e6400080a007f */
[----:B-1----:R-:W-:Y:S05]  /*1c720*/  @!P5 BRA `(.L_x_9826) ;  /* 0xfffffffc00f0d947 */ /* 0x002fea000383ffff */
[----:B------:R-:W-:Y:S05]  /*1c730*/  BRA `(.L_x_10081) ;  /* 0xfffffe6000507947 */ /* 0x000fea000383ffff */
.L_x_9842:
[----:B-1----:R1:W2:Y:S02]  /*1c740*/  SYNCS.PHASECHK.TRANS64.TRYWAIT P5, [R86+URZ+0x19c90], R89 ;  /* 0x019c9059560075a7 */ /* 0x0022a400080a017f */
[----:B--2---:R-:W-:Y:S05]  /*1c750*/  @!P5 NANOSLEEP.SYNCS 0x989680 ;  /* 0x009896800000d95d */ /* 0x004fea0003900000 */
[----:B------:R-:W2:Y:S02]  /*1c760*/  @!P5 SYNCS.PHASECHK.TRANS64 P5, [R86+URZ+0x19c90], R89 ;  /* 0x019c90595600d5a7 */ /* 0x000ea400080a007f */
[----:B--2---:R-:W-:Y:S05]  /*1c770*/  @!P5 BRA `(.L_x_9842) ;  /* 0xfffffffc00f0d947 */ /* 0x004fea000383ffff */
[----:B------:R-:W-:Y:S05]  /*1c780*/  BRA `(.L_x_10082) ;  /* 0xfffffe7800b87947 */ /* 0x000fea000383ffff */
.L_x_9851:
[----:B0-----:R0:W1:Y:S02]  /*1c790*/  SYNCS.PHASECHK.TRANS64.TRYWAIT P5, [R86+URZ+0x19c90], R89 ;  /* 0x019c9059560075a7 */ /* 0x00106400080a017f */
[----:B-1----:R-:W-:Y:S05]  /*1c7a0*/  @!P5 NANOSLEEP.SYNCS 0x989680 ;  /* 0x009896800000d95d */ /* 0x002fea0003900000 */
[----:B------:R-:W1:Y:S02]  /*1c7b0*/  @!P5 SYNCS.PHASECHK.TRANS64 P5, [R86+URZ+0x19c90], R89 ;  /* 0x019c90595600d5a7 */ /* 0x000e6400080a007f */
[----:B-1----:R-:W-:Y:S05]  /*1c7c0*/  @!P5 BRA `(.L_x_9851) ;  /* 0xfffffffc00f0d947 */ /* 0x002fea000383ffff */
[----:B------:R-:W-:Y:S05]  /*1c7d0*/  BRA `(.L_x_10083) ;  /* 0xfffffe9800ec7947 */ /* 0x000fea000383ffff */
.L_x_9855:
[----:B--2---:R2:W3:Y:S02]  /*1c7e0*/  SYNCS.PHASECHK.TRANS64.TRYWAIT P5, [R86+URZ+0x19cb0], R89 ;  /* 0x019cb059560075a7 */ /* 0x0044e400080a017f */
[----:B---3--:R-:W-:Y:S05]  /*1c7f0*/  @!P5 NANOSLEEP.SYNCS 0x989680 ;  /* 0x009896800000d95d */ /* 0x008fea0003900000 */
[----:B------:R-:W3:Y:S02]  /*1c800*/  @!P5 SYNCS.PHASECHK.TRANS64 P5, [R86+URZ+0x19cb0], R89 ;  /* 0x019cb0595600d5a7 */ /* 0x000ee400080a007f */
[----:B---3--:R-:W-:Y:S05]  /*1c810*/  @!P5 BRA `(.L_x_9855) ;  /* 0xfffffffc00f0d947 */ /* 0x008fea000383ffff */
[----:B------:R-:W-:Y:S05]  /*1c820*/  BRA `(.L_x_10084) ;  /* 0xfffffe9c005c7947 */ /* 0x000fea000383ffff */
.L_x_9875:
[----:B------:R-:W-:Y:S01]  /*1c830*/  BSSY B1, `(.L_x_10085) ;  /* 0x0000007000017945 */ /* 0x000fe20003800000 */
[----:B------:R-:W-:Y:S02]  /*1c840*/  IMAD.MOV.U32 R12, RZ, RZ, RZ ;  /* 0x000000ffff0c7224 */ /* 0x000fe400078e00ff */
[----:B------:R-:W-:Y:S02]  /*1c850*/  IMAD.MOV.U32 R11, RZ, RZ, 0x1e1f ;  /* 0x00001e1fff0b7424 */ /* 0x000fe400078e00ff */
[----:B------:R-:W-:-:S07]  /*1c860*/  IMAD.MOV.U32 R15, RZ, RZ, -0x1 ;  /* 0xffffffffff0f7424 */ /* 0x000fce00078e00ff */
[----:B-----5:R-:W-:Y:S05]  /*1c870*/  WARPSYNC.COLLECTIVE R15, `(.L_x_10086) ;  /* 0x000000000f087348 */ /* 0x020fea0003c00000 */
[----:B------:R0:W1:Y:S02]  /*1c880*/  SHFL.IDX P6, R14, R13, R12, R11 ;  /* 0x0000000c0d0e7389 */ /* 0x00006400000c000b */
[----:B01---5:R-:W-:Y:S01]  /*1c890*/  ENDCOLLECTIVE ;  /* 0x000000000000791b */ /* 0x023fe20003800000 */
.L_x_10086:
[----:B------:R-:W-:Y:S05]  /*1c8a0*/  BSYNC B1 ;  /* 0x0000000000017941 */ /* 0x000fea0003800000 */
.L_x_10085:
[----:B------:R-:W-:Y:S05]  /*1c8b0*/  BRA `(.L_x_10087) ;  /* 0xfffffeb0005c7947 */ /* 0x000fea000383ffff */
.L_x_9876:
        /* <DEDUP_REMOVED lines=8> */
.L_x_10089:
[----:B------:R-:W-:Y:S05]  /*1c940*/  BSYNC B1 ;  /* 0x0000000000017941 */ /* 0x000fea0003800000 */
.L_x_10088:
[----:B------:R-:W-:Y:S05]  /*1c950*/  BRA `(.L_x_10090) ;  /* 0xfffffeb0003c7947 */ /* 0x000fea000383ffff */
.L_x_9877:
        /* <DEDUP_REMOVED lines=8> */
.L_x_10092:
[----:B------:R-:W-:Y:S05]  /*1c9e0*/  BSYNC B1 ;  /* 0x0000000000017941 */ /* 0x000fea0003800000 */
.L_x_10091:
[----:B------:R-:W-:Y:S05]  /*1c9f0*/  BRA `(.L_x_10093) ;  /* 0xfffffeb0001c7947 */ /* 0x000fea000383ffff */
.L_x_9878:
        /* <DEDUP_REMOVED lines=8> */
.L_x_10095:
[----:B------:R-:W-:Y:S05]  /*1ca80*/  BSYNC B1 ;  /* 0x0000000000017941 */ /* 0x000fea0003800000 */
.L_x_10094:
[----:B------:R-:W-:Y:S05]  /*1ca90*/  BRA `(.L_x_10096) ;  /* 0xfffffeac00fc7947 */ /* 0x000fea000383ffff */
.L_x_9880:
[----:B0-----:R0:W1:Y:S02]  /*1caa0*/  SYNCS.PHASECHK.TRANS64.TRYWAIT P1, [R16+URZ+0x19c00], R5 ;  /* 0x019c0005100075a7 */ /* 0x001064000802017f */
[----:B-1----:R-:W-:Y:S05]  /*1cab0*/  @!P1 NANOSLEEP.SYNCS 0x989680 ;  /* 0x009896800000995d */ /* 0x002fea0003900000 */
[----:B------:R-:W1:Y:S02]  /*1cac0*/  @!P1 SYNCS.PHASECHK.TRANS64 P1, [R16+URZ+0x19c00], R5 ;  /* 0x019c0005100095a7 */ /* 0x000e64000802007f */
[----:B-1----:R-:W-:Y:S05]  /*1cad0*/  @!P1 BRA `(.L_x_9880) ;  /* 0xfffffffc00f09947 */ /* 0x002fea000383ffff */
[----:B------:R-:W-:Y:S05]  /*1cae0*/  BRA `(.L_x_10097) ;  /* 0xfffffeac00f47947 */ /* 0x000fea000383ffff */
.L_x_9888:
[----:B------:R-:W-:Y:S01]  /*1caf0*/  BSSY B1, `(.L_x_10098) ;  /* 0x0000007000017945 */ /* 0x000fe20003800000 */
[----:B------:R-:W-:Y:S02]  /*1cb00*/  IMAD.MOV.U32 R12, RZ, RZ, RZ ;  /* 0x000000ffff0c7224 */ /* 0x000fe400078e00ff */
[----:B------:R-:W-:Y:S02]  /*1cb10*/  IMAD.MOV.U32 R11, RZ, RZ, 0x1e1f ;  /* 0x00001e1fff0b7424 */ /* 0x000fe400078e00ff */
[----:B------:R-:W-:-:S07]  /*1cb20*/  IMAD.MOV.U32 R15, RZ, RZ, -0x1 ;  /* 0xffffffffff0f7424 */ /* 0x000fce00078e00ff */
[----:B-----5:R-:W-:Y:S05]  /*1cb30*/  WARPSYNC.COLLECTIVE R15, `(.L_x_10099) ;  /* 0x000000000f087348 */ /* 0x020fea0003c00000 */
[----:B------:R0:W1:Y:S02]  /*1cb40*/  SHFL.IDX P6, R14, R13, R12, R11 ;  /* 0x0000000c0d0e7389 */ /* 0x00006400000c000b */
[----:B01---5:R-:W-:Y:S01]  /*1cb50*/  ENDCOLLECTIVE ;  /* 0x000000000000791b */ /* 0x023fe20003800000 */
.L_x_10099:
[----:B------:R-:W-:Y:S05]  /*1cb60*/  BSYNC B1 ;  /* 0x0000000000017941 */ /* 0x000fea0003800000 */
.L_x_10098:
[----:B------:R-:W-:Y:S05]  /*1cb70*/  BRA `(.L_x_10100) ;  /* 0xfffffecc00087947 */ /* 0x000fea000383ffff */
.L_x_9889:
        /* <DEDUP_REMOVED lines=8> */
.L_x_10102:
[----:B------:R-:W-:Y:S05]  /*1cc00*/  BSYNC B1 ;  /* 0x0000000000017941 */ /* 0x000fea0003800000 */
.L_x_10101:
[----:B------:R-:W-:Y:S05]  /*1cc10*/  BRA `(.L_x_10103) ;  /* 0xfffffec800e87947 */ /* 0x000fea000383ffff */
.L_x_9890:
        /* <DEDUP_REMOVED lines=8> */
.L_x_10105:
[----:B------:R-:W-:Y:S05]  /*1cca0*/  BSYNC B1 ;  /* 0x0000000000017941 */ /* 0x000fea0003800000 */
.L_x_10104:
[----:B------:R-:W-:Y:S05]  /*1ccb0*/  BRA `(.L_x_10106) ;  /* 0xfffffec800c87947 */ /* 0x000fea000383ffff */
.L_x_9891:
        /* <DEDUP_REMOVED lines=8> */
.L_x_10108:
[----:B------:R-:W-:Y:S05]  /*1cd40*/  BSYNC B1 ;  /* 0x0000000000017941 */ /* 0x000fea0003800000 */
.L_x_10107:
[----:B------:R-:W-:Y:S05]  /*1cd50*/  BRA `(.L_x_10109) ;  /* 0xfffffec800a87947 */ /* 0x000fea000383ffff */
.L_x_9893:
[----:B0-----:R0:W1:Y:S02]  /*1cd60*/  SYNCS.PHASECHK.TRANS64.TRYWAIT P1, [R16+URZ+0x19c00], R9 ;  /* 0x019c0009100075a7 */ /* 0x001064000802017f */
[----:B-1----:R-:W-:Y:S05]  /*1cd70*/  @!P1 NANOSLEEP.SYNCS 0x989680 ;  /* 0x009896800000995d */ /* 0x002fea0003900000 */
[----:B------:R-:W1:Y:S02]  /*1cd80*/  @!P1 SYNCS.PHASECHK.TRANS64 P1, [R16+URZ+0x19c00], R9 ;  /* 0x019c0009100095a7 */ /* 0x000e64000802007f */
[----:B-1----:R-:W-:Y:S05]  /*1cd90*/  @!P1 BRA `(.L_x_9893) ;  /* 0xfffffffc00f09947 */ /* 0x002fea000383ffff */
[----:B------:R-:W-:Y:S05]  /*1cda0*/  BRA `(.L_x_10110) ;  /* 0xfffffec800a07947 */ /* 0x000fea000383ffff */
.L_x_9899:
[----:B-1----:R1:W2:Y:S02]  /*1cdb0*/  SYNCS.PHASECHK.TRANS64.TRYWAIT P0, [R0+URZ+0x19c30], R7 ;  /* 0x019c3007000075a7 */ /* 0x0022a4000800017f */
[----:B--2---:R-:W-:Y:S05]  /*1cdc0*/  @!P0 NANOSLEEP.SYNCS 0x989680 ;  /* 0x009896800000895d */ /* 0x004fea0003900000 */
[----:B------:R-:W2:Y:S02]  /*1cdd0*/  @!P0 SYNCS.PHASECHK.TRANS64 P0, [R0+URZ+0x19c30], R7 ;  /* 0x019c3007000085a7 */ /* 0x000ea4000800007f */
[----:B--2---:R-:W-:Y:S05]  /*1cde0*/  @!P0 BRA `(.L_x_9899) ;  /* 0xfffffffc00f08947 */ /* 0x004fea000383ffff */
[----:B------:R-:W-:Y:S05]  /*1cdf0*/  BRA `(.L_x_9898) ;  /* 0xfffffeec00147947 */ /* 0x000fea000383ffff */
.L_x_9906:
[----:B-1----:R1:W2:Y:S02]  /*1ce00*/  SYNCS.PHASECHK.TRANS64.TRYWAIT P0, [R14+URZ+0x19c30], R13 ;  /* 0x019c300d0e0075a7 */ /* 0x0022a4000800017f */
[----:B--2---:R-:W-:Y:S05]  /*1ce10*/  @!P0 NANOSLEEP.SYNCS 0x989680 ;  /* 0x009896800000895d */ /* 0x004fea0003900000 */
[----:B------:R-:W2:Y:S02]  /*1ce20*/  @!P0 SYNCS.PHASECHK.TRANS64 P0, [R14+URZ+0x19c30], R13 ;  /* 0x019c300d0e0085a7 */ /* 0x000ea4000800007f */
[----:B--2---:R-:W-:Y:S05]  /*1ce30*/  @!P0 BRA `(.L_x_9906) ;  /* 0xfffffffc00f08947 */ /* 0x004fea000383ffff */
[----:B------:R-:W-:Y:S05]  /*1ce40*/  BRA `(.L_x_9905) ;  /* 0xffffff1800287947 */ /* 0x000fea000383ffff */
.L_x_9911:
[----:B-1----:R1:W2:Y:S02]  /*1ce50*/  SYNCS.PHASECHK.TRANS64.TRYWAIT P0, [R152+URZ+0x19c50], R9 ;  /* 0x019c5009980075a7 */ /* 0x0022a4000800017f */
[----:B--2---:R-:W-:Y:S05]  /*1ce60*/  @!P0 NANOSLEEP.SYNCS 0x989680 ;  /* 0x009896800000895d */ /* 0x004fea0003900000 */
[----:B------:R-:W2:Y:S02]  /*1ce70*/  @!P0 SYNCS.PHASECHK.TRANS64 P0, [R152+URZ+0x19c50], R9 ;  /* 0x019c5009980085a7 */ /* 0x000ea4000800007f */
[----:B--2---:R-:W-:Y:S05]  /*1ce80*/  @!P0 BRA `(.L_x_9911) ;  /* 0xfffffffc00f08947 */ /* 0x004fea000383ffff */
[----:B------:R-:W-:Y:S05]  /*1ce90*/  BRA `(.L_x_9910) ;  /* 0xffffff1800a87947 */ /* 0x000fea000383ffff */
.L_x_9920:
[----:B--2---:R2:W3:Y:S02]  /*1cea0*/  SYNCS.PHASECHK.TRANS64.TRYWAIT P0, [R12+URZ+0x19c30], R13 ;  /* 0x019c300d0c0075a7 */ /* 0x0044e4000800017f */
[----:B---3--:R-:W-:Y:S05]  /*1ceb0*/  @!P0 NANOSLEEP.SYNCS 0x989680 ;  /* 0x009896800000895d */ /* 0x008fea0003900000 */
[----:B------:R-:W3:Y:S02]  /*1cec0*/  @!P0 SYNCS.PHASECHK.TRANS64 P0, [R12+URZ+0x19c30], R13 ;  /* 0x019c300d0c0085a7 */ /* 0x000ee4000800007f */
[----:B---3--:R-:W-:Y:S05]  /*1ced0*/  @!P0 BRA `(.L_x_9920) ;  /* 0xfffffffc00f08947 */ /* 0x008fea000383ffff */
[----:B------:R-:W-:Y:S05]  /*1cee0*/  BRA `(.L_x_9919) ;  /* 0xffffff44009c7947 */ /* 0x000fea000383ffff */
.L_x_9925:
[----:B--2---:R2:W3:Y:S02]  /*1cef0*/  SYNCS.PHASECHK.TRANS64.TRYWAIT P0, [R20+URZ+0x19c50], R9 ;  /* 0x019c5009140075a7 */ /* 0x0044e4000800017f */
[----:B---3--:R-:W-:Y:S05]  /*1cf00*/  @!P0 NANOSLEEP.SYNCS 0x989680 ;  /* 0x009896800000895d */ /* 0x008fea0003900000 */
[----:B------:R-:W3:Y:S02]  /*1cf10*/  @!P0 SYNCS.PHASECHK.TRANS64 P0, [R20+URZ+0x19c50], R9 ;  /* 0x019c5009140085a7 */ /* 0x000ee4000800007f */
[----:B---3--:R-:W-:Y:S05]  /*1cf20*/  @!P0 BRA `(.L_x_9925) ;  /* 0xfffffffc00f08947 */ /* 0x008fea000383ffff */
[----:B------:R-:W-:Y:S05]  /*1cf30*/  BRA `(.L_x_9924) ;  /* 0xffffff48001c7947 */ /* 0x000fea000383ffff */
.L_x_9932:
[----:B---3--:R3:W4:Y:S02]  /*1cf40*/  SYNCS.PHASECHK.TRANS64.TRYWAIT P0, [R10+URZ+0x19c50], R5 ;  /* 0x019c50050a0075a7 */ /* 0x008724000800017f */
[----:B----4-:R-:W-:Y:S05]  /*1cf50*/  @!P0 NANOSLEEP.SYNCS 0x989680 ;  /* 0x009896800000895d */ /* 0x010fea0003900000 */
[----:B------:R-:W4:Y:S02]  /*1cf60*/  @!P0 SYNCS.PHASECHK.TRANS64 P0, [R10+URZ+0x19c50], R5 ;  /* 0x019c50050a0085a7 */ /* 0x000f24000800007f */
[----:B----4-:R-:W-:Y:S05]  /*1cf70*/  @!P0 BRA `(.L_x_9932) ;  /* 0xfffffffc00f08947 */ /* 0x010fea000383ffff */
[----:B------:R-:W-:Y:S05]  /*1cf80*/  BRA `(.L_x_9931) ;  /* 0xffffff6800987947 */ /* 0x000fea000383ffff */
.L_x_9961:
        /* <DEDUP_REMOVED lines=11> */
.L_x_10112:
[----:B------:R-:W-:Y:S05]  /*1d040*/  BSYNC B1 ;  /* 0x0000000000017941 */ /* 0x000fea0003800000 */
.L_x_10111:
[----:B------:R-:W-:Y:S05]  /*1d050*/  BRA `(.L_x_10113) ;  /* 0xffffffa4008c7947 */ /* 0x000fea000383ffff */
.L_x_9963:
[----:B------:R-:W-:Y:S01]  /*1d060*/  BSSY B1, `(.L_x_10114) ;  /* 0x0000006000017945 */ /* 0x000fe20003800000 */
[----:B------:R-:W-:-:S07]  /*1d070*/  IMAD.MOV.U32 R15, RZ, RZ, -0x1 ;  /* 0xffffffffff0f7424 */ /* 0x000fce00078e00ff */
[----:B0-----:R-:W-:Y:S05]  /*1d080*/  WARPSYNC.COLLECTIVE R15, `(.L_x_10115) ;  /* 0x000000000f0c7348 */ /* 0x001fea0003c00000 */
[----:B------:R-:W-:Y:S02]  /*1d090*/  ELECT P6, UR62, PT ;  /* 0x00000000003e782f */ /* 0x000fe400038c0000 */
[----:B------:R-:W-:Y:S01]  /*1d0a0*/  MOV R14, UR62 ;  /* 0x0000003e000e7c02 */ /* 0x000fe20008000f00 */
[----:B0-----:R-:W-:Y:S10]  /*1d0b0*/  ENDCOLLECTIVE ;  /* 0x000000000000791b */ /* 0x001ff40003800000 */
.L_x_10115:
[----:B------:R-:W-:Y:S05]  /*1d0c0*/  BSYNC B1 ;  /* 0x0000000000017941 */ /* 0x000fea0003800000 */
.L_x_10114:
[----:B------:R-:W-:Y:S05]  /*1d0d0*/  BRA `(.L_x_9962) ;  /* 0xffffffa400847947 */ /* 0x000fea000383ffff */
.L_x_9965:
[----:B0-----:R0:W1:Y:S02]  /*1d0e0*/  SYNCS.PHASECHK.TRANS64.TRYWAIT P0, [R12+URZ+0x19c20], R6 ;  /* 0x019c20060c0075a7 */ /* 0x001064000800017f */
[----:B-1----:R-:W-:Y:S05]  /*1d0f0*/  @!P0 NANOSLEEP.SYNCS 0x989680 ;  /* 0x009896800000895d */ /* 0x002fea0003900000 */
[----:B------:R-:W1:Y:S02]  /*1d100*/  @!P0 SYNCS.PHASECHK.TRANS64 P0, [R12+URZ+0x19c20], R6 ;  /* 0x019c20060c0085a7 */ /* 0x000e64000800007f */
[----:B-1----:R-:W-:Y:S05]  /*1d110*/  @!P0 BRA `(.L_x_9965) ;  /* 0xfffffffc00f08947 */ /* 0x002fea000383ffff */
[----:B------:R-:W-:Y:S05]  /*1d120*/  BRA `(.L_x_10116) ;  /* 0xffffffa400a07947 */ /* 0x000fea000383ffff */
.L_x_9969:
[----:B-1----:R1:W2:Y:S02]  /*1d130*/  SYNCS.PHASECHK.TRANS64.TRYWAIT P0, [R9+URZ+0x19ca0], R11 ;  /* 0x019ca00b090075a7 */ /* 0x0022a4000800017f */
[----:B--2---:R-:W-:Y:S05]  /*1d140*/  @!P0 NANOSLEEP.SYNCS 0x989680 ;  /* 0x009896800000895d */ /* 0x004fea0003900000 */
[----:B------:R-:W2:Y:S02]  /*1d150*/  @!P0 SYNCS.PHASECHK.TRANS64 P0, [R9+URZ+0x19ca0], R11 ;  /* 0x019ca00b090085a7 */ /* 0x000ea4000800007f */
[----:B--2---:R-:W-:Y:S05]  /*1d160*/  @!P0 BRA `(.L_x_9969) ;  /* 0xfffffffc00f08947 */ /* 0x004fea000383ffff */
[----:B------:R-:W-:Y:S05]  /*1d170*/  BRA `(.L_x_10117) ;  /* 0xffffffa400b87947 */ /* 0x000fea000383ffff */
.L_x_9976:
[----:B0-----:R0:W2:Y:S02]  /*1d180*/  SYNCS.PHASECHK.TRANS64.TRYWAIT P0, [R9+URZ+0x19cc0], R11 ;  /* 0x019cc00b090075a7 */ /* 0x0010a4000800017f */
[----:B--2---:R-:W-:Y:S05]  /*1d190*/  @!P0 NANOSLEEP.SYNCS 0x989680 ;  /* 0x009896800000895d */ /* 0x004fea0003900000 */
[----:B------:R-:W2:Y:S02]  /*1d1a0*/  @!P0 SYNCS.PHASECHK.TRANS64 P0, [R9+URZ+0x19cc0], R11 ;  /* 0x019cc00b090085a7 */ /* 0x000ea4000800007f */
[----:B--2---:R-:W-:Y:S05]  /*1d1b0*/  @!P0 BRA `(.L_x_9976) ;  /* 0xfffffffc00f08947 */ /* 0x004fea000383ffff */
[----:B------:R-:W-:Y:S05]  /*1d1c0*/  BRA `(.L_x_10118) ;  /* 0xffffffa800b47947 */ /* 0x000fea000383ffff */
.L_x_9985:
[----:B-1----:R1:W2:Y:S02]  /*1d1d0*/  SYNCS.PHASECHK.TRANS64.TRYWAIT P1, [R9+URZ+0x19ca0], R8 ;  /* 0x019ca008090075a7 */ /* 0x0022a4000802017f */
[----:B--2---:R-:W-:Y:S05]  /*1d1e0*/  @!P1 NANOSLEEP.SYNCS 0x989680 ;  /* 0x009896800000995d */ /* 0x004fea0003900000 */
[----:B------:R-:W2:Y:S02]  /*1d1f0*/  @!P1 SYNCS.PHASECHK.TRANS64 P1, [R9+URZ+0x19ca0], R8 ;  /* 0x019ca008090095a7 */ /* 0x000ea4000802007f */
[----:B--2---:R-:W-:Y:S05]  /*1d200*/  @!P1 BRA `(.L_x_9985) ;  /* 0xfffffffc00f09947 */ /* 0x004fea000383ffff */
[----:B------:R-:W-:Y:S05]  /*1d210*/  BRA `(.L_x_10119) ;  /* 0xffffffac00e87947 */ /* 0x000fea000383ffff */
.L_x_9992:
[----:B0-----:R0:W2:Y:S02]  /*1d220*/  SYNCS.PHASECHK.TRANS64.TRYWAIT P1, [R9+URZ+0x19cc0], R8 ;  /* 0x019cc008090075a7 */ /* 0x0010a4000802017f */
[----:B--2---:R-:W-:Y:S05]  /*1d230*/  @!P1 NANOSLEEP.SYNCS 0x989680 ;  /* 0x009896800000995d */ /* 0x004fea0003900000 */
[----:B------:R-:W2:Y:S02]  /*1d240*/  @!P1 SYNCS.PHASECHK.TRANS64 P1, [R9+URZ+0x19cc0], R8 ;  /* 0x019cc008090095a7 */ /* 0x000ea4000802007f */
[----:B--2---:R-:W-:Y:S05]  /*1d250*/  @!P1 BRA `(.L_x_9992) ;  /* 0xfffffffc00f09947 */ /* 0x004fea000383ffff */
[----:B------:R-:W-:Y:S05]  /*1d260*/  BRA `(.L_x_10120) ;  /* 0xffffffb000e07947 */ /* 0x000fea000383ffff */
.L_x_10009:
        /* <DEDUP_REMOVED lines=11> */
.L_x_10122:
[----:B------:R-:W-:Y:S05]  /*1d320*/  BSYNC B0 ;  /* 0x0000000000007941 */ /* 0x000fea0003800000 */
.L_x_10121:
[----:B------:R-:W-:Y:S05]  /*1d330*/  BRA `(.L_x_10123) ;  /* 0xffffffc000947947 */ /* 0x000fea000383ffff */
.L_x_10011:
[----:B------:R-:W-:Y:S01]  /*1d340*/  BSSY B0, `(.L_x_10124) ;  /* 0x0000006000007945 */ /* 0x000fe20003800000 */
[----:B------:R-:W-:-:S07]  /*1d350*/  IMAD.MOV.U32 R15, RZ, RZ, -0x1 ;  /* 0xffffffffff0f7424 */ /* 0x000fce00078e00ff */
[----:B0-----:R-:W-:Y:S05]  /*1d360*/  WARPSYNC.COLLECTIVE R15, `(.L_x_10125) ;  /* 0x000000000f0c7348 */ /* 0x001fea0003c00000 */
[----:B------:R-:W-:Y:S02]  /*1d370*/  ELECT P6, UR62, PT ;  /* 0x00000000003e782f */ /* 0x000fe400038c0000 */
[----:B------:R-:W-:Y:S01]  /*1d380*/  MOV R14, UR62 ;  /* 0x0000003e000e7c02 */ /* 0x000fe20008000f00 */
[----:B0-----:R-:W-:Y:S10]  /*1d390*/  ENDCOLLECTIVE ;  /* 0x000000000000791b */ /* 0x001ff40003800000 */
.L_x_10125:
[----:B------:R-:W-:Y:S05]  /*1d3a0*/  BSYNC B0 ;  /* 0x0000000000007941 */ /* 0x000fea0003800000 */
.L_x_10124:
[----:B------:R-:W-:Y:S05]  /*1d3b0*/  BRA `(.L_x_10126) ;  /* 0xffffffc0008c7947 */ /* 0x000fea000383ffff */
.L_x_10014:
[----:B0-----:R0:W1:Y:S02]  /*1d3c0*/  SYNCS.PHASECHK.TRANS64.TRYWAIT P2, [R5+URZ+0x19c80], R4 ;  /* 0x019c8004050075a7 */ /* 0x001064000804017f */
[----:B-1----:R-:W-:Y:S05]  /*1d3d0*/  @!P2 NANOSLEEP.SYNCS 0x989680 ;  /* 0x009896800000a95d */ /* 0x002fea0003900000 */
[----:B------:R-:W1:Y:S02]  /*1d3e0*/  @!P2 SYNCS.PHASECHK.TRANS64 P2, [R5+URZ+0x19c80], R4 ;  /* 0x019c80040500a5a7 */ /* 0x000e64000804007f */
[----:B-1----:R-:W-:Y:S05]  /*1d3f0*/  @!P2 BRA `(.L_x_10014) ;  /* 0xfffffffc00f0a947 */ /* 0x002fea000383ffff */
[----:B------:R-:W-:Y:S05]  /*1d400*/  BRA `(.L_x_10127) ;  /* 0xffffffc000f07947 */ /* 0x000fea000383ffff */
.L_x_10016:
[----:B-1----:R1:W2:Y:S02]  /*1d410*/  SYNCS.PHASECHK.TRANS64.TRYWAIT P2, [R5+URZ+0x19c40], R4 ;  /* 0x019c4004050075a7 */ /* 0x0022a4000804017f */
[----:B--2---:R-:W-:Y:S05]  /*1d420*/  @!P2 NANOSLEEP.SYNCS 0x989680 ;  /* 0x009896800000a95d */ /* 0x004fea0003900000 */
[----:B------:R-:W2:Y:S02]  /*1d430*/  @!P2 SYNCS.PHASECHK.TRANS64 P2, [R5+URZ+0x19c40], R4 ;  /* 0x019c40040500a5a7 */ /* 0x000ea4000804007f */
[----:B--2---:R-:W-:Y:S05]  /*1d440*/  @!P2 BRA `(.L_x_10016) ;  /* 0xfffffffc00f0a947 */ /* 0x004fea000383ffff */
[----:B------:R-:W-:Y:S05]  /*1d450*/  BRA `(.L_x_10128) ;  /* 0xffffffc400687947 */ /* 0x000fea000383ffff */
.L_x_10019:
[----:B0-----:R0:W1:Y:S02]  /*1d460*/  SYNCS.PHASECHK.TRANS64.TRYWAIT P0, [R28+URZ+0x19c20], R3 ;  /* 0x019c20031c0075a7 */ /* 0x001064000800017f */
[----:B-1----:R-:W-:Y:S05]  /*1d470*/  @!P0 NANOSLEEP.SYNCS 0x989680 ;  /* 0x009896800000895d */ /* 0x002fea0003900000 */
[----:B------:R-:W1:Y:S02]  /*1d480*/  @!P0 SYNCS.PHASECHK.TRANS64 P0, [R28+URZ+0x19c20], R3 ;  /* 0x019c20031c0085a7 */ /* 0x000e64000800007f */
[----:B-1----:R-:W-:Y:S05]  /*1d490*/  @!P0 BRA `(.L_x_10019) ;  /* 0xfffffffc00f08947 */ /* 0x002fea000383ffff */
[----:B------:R-:W-:Y:S05]  /*1d4a0*/  BRA `(.L_x_10129) ;  /* 0xffffffc800887947 */ /* 0x000fea000383ffff */
.L_x_10025:
[----:B0-----:R0:W1:Y:S02]  /*1d4b0*/  SYNCS.PHASECHK.TRANS64.TRYWAIT P0, [R5+URZ+0x19c80], R4 ;  /* 0x019c8004050075a7 */ /* 0x001064000800017f */
[----:B-1----:R-:W-:Y:S05]  /*1d4c0*/  @!P0 NANOSLEEP.SYNCS 0x989680 ;  /* 0x009896800000895d */ /* 0x002fea0003900000 */
[----:B------:R-:W1:Y:S02]  /*1d4d0*/  @!P0 SYNCS.PHASECHK.TRANS64 P0, [R5+URZ+0x19c80], R4 ;  /* 0x019c8004050085a7 */ /* 0x000e64000800007f */
[----:B-1----:R-:W-:Y:S05]  /*1d4e0*/  @!P0 BRA `(.L_x_10025) ;  /* 0xfffffffc00f08947 */ /* 0x002fea000383ffff */
[----:B------:R-:W-:Y:S05]  /*1d4f0*/  BRA `(.L_x_10130) ;  /* 0xffffffcc00287947 */ /* 0x000fea000383ffff */
.L_x_10032:
[----:B-1----:R1:W2:Y:S02]  /*1d500*/  SYNCS.PHASECHK.TRANS64.TRYWAIT P0, [R5+URZ+0x19c40], R4 ;  /* 0x019c4004050075a7 */ /* 0x0022a4000800017f */
[----:B--2---:R-:W-:Y:S05]  /*1d510*/  @!P0 NANOSLEEP.SYNCS 0x989680 ;  /* 0x009896800000895d */ /* 0x004fea0003900000 */
[----:B------:R-:W2:Y:S02]  /*1d520*/  @!P0 SYNCS.PHASECHK.TRANS64 P0, [R5+URZ+0x19c40], R4 ;  /* 0x019c4004050085a7 */ /* 0x000ea4000800007f */
[----:B--2---:R-:W-:Y:S05]  /*1d530*/  @!P0 BRA `(.L_x_10032) ;  /* 0xfffffffc00f08947 */ /* 0x004fea000383ffff */
[----:B------:R-:W-:Y:S05]  /*1d540*/  BRA `(.L_x_10131) ;  /* 0xffffffd000207947 */ /* 0x000fea000383ffff */
.L_x_10040:
[----:B0-----:R0:W1:Y:S02]  /*1d550*/  SYNCS.PHASECHK.TRANS64.TRYWAIT P2, [R13+URZ+0x19c70], R3 ;  /* 0x019c70030d0075a7 */ /* 0x001064000804017f */
[----:B-1----:R-:W-:Y:S05]  /*1d560*/  @!P2 NANOSLEEP.SYNCS 0x989680 ;  /* 0x009896800000a95d */ /* 0x002fea0003900000 */
[----:B------:R-:W1:Y:S02]  /*1d570*/  @!P2 SYNCS.PHASECHK.TRANS64 P2, [R13+URZ+0x19c70], R3 ;  /* 0x019c70030d00a5a7 */ /* 0x000e64000804007f */
[----:B-1----:R-:W-:Y:S05]  /*1d580*/  @!P2 BRA `(.L_x_10040) ;  /* 0xfffffffc00f0a947 */ /* 0x002fea000383ffff */
[----:B------:R-:W-:Y:S05]  /*1d590*/  BRA `(.L_x_10132) ;  /* 0xffffffd400347947 */ /* 0x000fea000383ffff */
.L_x_10042:
[----:B0-----:R0:W1:Y:S02]  /*1d5a0*/  SYNCS.PHASECHK.TRANS64.TRYWAIT P2, [R13+URZ+0x19c60], R4 ;  /* 0x019c60040d0075a7 */ /* 0x001064000804017f */
[----:B-1----:R-:W-:Y:S05]  /*1d5b0*/  @!P2 NANOSLEEP.SYNCS 0x989680 ;  /* 0x009896800000a95d */ /* 0x002fea0003900000 */
[----:B------:R-:W1:Y:S02]  /*1d5c0*/  @!P2 SYNCS.PHASECHK.TRANS64 P2, [R13+URZ+0x19c60], R4 ;  /* 0x019c60040d00a5a7 */ /* 0x000e64000804007f */
[----:B-1----:R-:W-:Y:S05]  /*1d5d0*/  @!P2 BRA `(.L_x_10042) ;  /* 0xfffffffc00f0a947 */ /* 0x002fea000383ffff */
[----:B------:R-:W-:Y:S05]  /*1d5e0*/  BRA `(.L_x_10133) ;  /* 0xffffffd4003c7947 */ /* 0x000fea000383ffff */
.L_x_10049:
[----:B0-----:R0:W2:Y:S02]  /*1d5f0*/  SYNCS.PHASECHK.TRANS64.TRYWAIT P0, [R0+URZ+0x19c70], R3 ;  /* 0x019c7003000075a7 */ /* 0x0010a4000800017f */
[----:B--2---:R-:W-:Y:S05]  /*1d600*/  @!P0 NANOSLEEP.SYNCS 0x989680 ;  /* 0x009896800000895d */ /* 0x004fea0003900000 */
[----:B------:R-:W2:Y:S02]  /*1d610*/  @!P0 SYNCS.PHASECHK.TRANS64 P0, [R0+URZ+0x19c70], R3 ;  /* 0x019c7003000085a7 */ /* 0x000ea4000800007f */
[----:B--2---:R-:W-:Y:S05]  /*1d620*/  @!P0 BRA `(.L_x_10049) ;  /* 0xfffffffc00f08947 */ /* 0x004fea000383ffff */
[----:B------:R-:W-:Y:S05]  /*1d630*/  BRA `(.L_x_10134) ;  /* 0xffffffd800cc7947 */ /* 0x000fea000383ffff */
.L_x_10051:
[----:B0-----:R0:W2:Y:S02]  /*1d640*/  SYNCS.PHASECHK.TRANS64.TRYWAIT P0, [R0+URZ+0x19c60], R3 ;  /* 0x019c6003000075a7 */ /* 0x0010a4000800017f */
[----:B--2---:R-:W-:Y:S05]  /*1d650*/  @!P0 NANOSLEEP.SYNCS 0x989680 ;  /* 0x009896800000895d */ /* 0x004fea0003900000 */
[----:B------:R-:W2:Y:S02]  /*1d660*/  @!P0 SYNCS.PHASECHK.TRANS64 P0, [R0+URZ+0x19c60], R3 ;  /* 0x019c6003000085a7 */ /* 0x000ea4000800007f */
[----:B--2---:R-:W-:Y:S05]  /*1d670*/  @!P0 BRA `(.L_x_10051) ;  /* 0xfffffffc00f08947 */ /* 0x004fea000383ffff */
[----:B------:R-:W-:Y:S05]  /*1d680*/  BRA `(.L_x_10135) ;  /* 0xffffffd800d07947 */ /* 0x000fea000383ffff */
.L_x_10055:
        /* <DEDUP_REMOVED lines=8> */
.L_x_10137:
[----:B------:R-:W-:Y:S05]  /*1d710*/  BSYNC B0 ;  /* 0x0000000000007941 */ /* 0x000fea0003800000 */
.L_x_10136:
[----:B------:R-:W-:Y:S01]  /*1d720*/  IMAD.MOV.U32 R13, RZ, RZ, R16 ;  /* 0x000000ffff0d7224 */ /* 0x000fe200078e0010 */
[----:B------:R-:W-:Y:S01]  /*1d730*/  MOV R0, R14 ;  /* 0x0000000e00007202 */ /* 0x000fe20000000f00 */
[----:B------:R-:W-:Y:S02]  /*1d740*/  IMAD.MOV.U32 R12, RZ, RZ, 0x1 ;  /* 0x00000001ff0c7424 */ /* 0x000fe400078e00ff */
[----:B------:R-:W-:Y:S02]  /*1d750*/  IMAD.MOV.U32 R11, RZ, RZ, 0x1f ;  /* 0x0000001fff0b7424 */ /* 0x000fe400078e00ff */
[----:B------:R-:W-:Y:S02]  /*1d760*/  IMAD.MOV.U32 R15, RZ, RZ, -0x1 ;  /* 0xffffffffff0f7424 */ /* 0x000fe400078e00ff */
[----:B------:R-:W-:-:S07]  /*1d770*/  IMAD.IADD R5, R19, 0x1, R7 ;  /* 0x0000000113057824 */ /* 0x000fce00078e0207 */
[----:B------:R-:W-:Y:S05]  /*1d780*/  WARPSYNC.COLLECTIVE R15, `(.L_x_10138) ;  /* 0x000000000f087348 */ /* 0x000fea0003c00000 */
[----:B------:R0:W1:Y:S02]  /*1d790*/  SHFL.IDX P6, R14, R13, R12, R11 ;  /* 0x0000000c0d0e7389 */ /* 0x00006400000c000b */
[----:B01----:R-:W-:Y:S01]  /*1d7a0*/  ENDCOLLECTIVE ;  /* 0x000000000000791b */ /* 0x003fe20003800000 */
.L_x_10138:
        /* <DEDUP_REMOVED lines=18> */
.L_x_10139:
[----:B------:R-:W-:Y:S02]  /*1d8d0*/  MOV R12, 0x2 ;  /* 0x00000002000c7802 */ /* 0x000fe40000000f00 */
[----:B------:R-:W-:-:S05]  /*1d8e0*/  SEL R5, R14, RZ, P1 ;  /* 0x000000ff0e057207 */ /* 0x000fca0000800000 */
[----:B------:R-:W-:-:S04]  /*1d8f0*/  IMAD.IADD R4, R2, 0x1, R5 ;  /* 0x0000000102047824 */ /* 0x000fc800078e0205 */
[----:B------:R-:W-:-:S07]  /*1d900*/  IMAD.MOV.U32 R13, RZ, RZ, R4 ;  /* 0x000000ffff0d7224 */ /* 0x000fce00078e0004 */
[----:B------:R-:W-:Y:S05]  /*1d910*/  WARPSYNC.COLLECTIVE R15, `(.L_x_10140) ;  /* 0x000000000f087348 */ /* 0x000fea0003c00000 */
[----:B------:R0:W1:Y:S02]  /*1d920*/  SHFL.UP P6, R14, R13, R12, R11 ;  /* 0x0400000c0d0e7389 */ /* 0x00006400000c000b */
[----:B01----:R-:W-:Y:S01]  /*1d930*/  ENDCOLLECTIVE ;  /* 0x000000000000791b */ /* 0x003fe20003800000 */
.L_x_10140:
[----:B------:R-:W-:Y:S01]  /*1d940*/  IMAD.MOV.U32 R12, RZ, RZ, 0x4 ;  /* 0x00000004ff0c7424 */ /* 0x000fe200078e00ff */
[----:B------:R-:W-:-:S05]  /*1d950*/  SEL R5, R14, RZ, P2 ;  /* 0x000000ff0e057207 */ /* 0x000fca0001000000 */
[----:B------:R-:W-:-:S04]  /*1d960*/  IMAD.IADD R5, R4, 0x1, R5 ;  /* 0x0000000104057824 */ /* 0x000fc800078e0205 */
[----:B------:R-:W-:-:S07]  /*1d970*/  IMAD.MOV.U32 R13, RZ, RZ, R5 ;  /* 0x000000ffff0d7224 */ /* 0x000fce00078e0005 */
[----:B------:R-:W-:Y:S05]  /*1d980*/  WARPSYNC.COLLECTIVE R15, `(.L_x_10141) ;  /* 0x000000000f087348 */ /* 0x000fea0003c00000 */
[----:B------:R0:W1:Y:S02]  /*1d990*/  SHFL.UP P6, R14, R13, R12, R11 ;  /* 0x0400000c0d0e7389 */ /* 0x00006400000c000b */
[----:B01----:R-:W-:Y:S01]  /*1d9a0*/  ENDCOLLECTIVE ;  /* 0x000000000000791b */ /* 0x003fe20003800000 */
.L_x_10141:
[----:B------:R-:W-:Y:S01]  /*1d9b0*/  IMAD.MOV.U32 R12, RZ, RZ, 0x8 ;  /* 0x00000008ff0c7424 */ /* 0x000fe200078e00ff */
[----:B------:R-:W-:-:S05]  /*1d9c0*/  SEL R6, R14, RZ, P3 ;  /* 0x000000ff0e067207 */ /* 0x000fca0001800000 */
[----:B------:R-:W-:-:S04]  /*1d9d0*/  IMAD.IADD R6, R5, 0x1, R6 ;  /* 0x0000000105067824 */ /* 0x000fc800078e0206 */
[----:B------:R-:W-:-:S07]  /*1d9e0*/  IMAD.MOV.U32 R13, RZ, RZ, R6 ;  /* 0x000000ffff0d7224 */ /* 0x000fce00078e0006 */
[----:B------:R-:W-:Y:S05]  /*1d9f0*/  WARPSYNC.COLLECTIVE R15, `(.L_x_10142) ;  /* 0x000000000f087348 */ /* 0x000fea0003c00000 */
[----:B------:R0:W1:Y:S02]  /*1da00*/  SHFL.UP P6, R14, R13, R12, R11 ;  /* 0x0400000c0d0e7389 */ /* 0x00006400000c000b */
[----:B01----:R-:W-:Y:S01]  /*1da10*/  ENDCOLLECTIVE ;  /* 0x000000000000791b */ /* 0x003fe20003800000 */
.L_x_10142:
[----:B------:R-:W-:Y:S01]  /*1da20*/  IMAD.MOV.U32 R12, RZ, RZ, 0x10 ;  /* 0x00000010ff0c7424 */ /* 0x000fe200078e00ff */
[----:B------:R-:W-:-:S05]  /*1da30*/  SEL R3, R14, RZ, P4 ;  /* 0x000000ff0e037207 */ /* 0x000fca0002000000 */
[----:B------:R-:W-:-:S04]  /*1da40*/  IMAD.IADD R4, R6, 0x1, R3 ;  /* 0x0000000106047824 */ /* 0x000fc800078e0203 */
[----:B------:R-:W-:-:S07]  /*1da50*/  IMAD.MOV.U32 R13, RZ, RZ, R4 ;  /* 0x000000ffff0d7224 */ /* 0x000fce00078e0004 */
[----:B------:R-:W-:Y:S05]  /*1da60*/  WARPSYNC.COLLECTIVE R15, `(.L_x_10143) ;  /* 0x000000000f087348 */ /* 0x000fea0003c00000 */
[----:B------:R0:W1:Y:S02]  /*1da70*/  SHFL.UP P6, R14, R13, R12, R11 ;  /* 0x0400000c0d0e7389 */ /* 0x00006400000c000b */
[----:B01----:R-:W-:Y:S01]  /*1da80*/  ENDCOLLECTIVE ;  /* 0x000000000000791b */ /* 0x003fe20003800000 */
.L_x_10143:
        /* <DEDUP_REMOVED lines=8> */
.L_x_10144:
[----:B------:R-:W-:Y:S05]  /*1db10*/  BRA `(.L_x_10145) ;  /* 0xffffffdc00a87947 */ /* 0x000fea000383ffff */
.L_x_10060:
        /* <DEDUP_REMOVED lines=8> */
.L_x_10147:
[----:B------:R-:W-:Y:S05]  /*1dba0*/  BSYNC B0 ;  /* 0x0000000000007941 */ /* 0x000fea0003800000 */
.L_x_10146:
        /* <DEDUP_REMOVED lines=8> */
.L_x_10148:
[----:B------:R-:W-:Y:S01]  /*1dc30*/  IMAD.MOV.U32 R12, RZ, RZ, 0x4 ;  /* 0x00000004ff0c7424 */ /* 0x000fe200078e00ff */
[----:B------:R-:W-:-:S05]  /*1dc40*/  SEL R14, R14, RZ, P2 ;  /* 0x000000ff0e0e7207 */ /* 0x000fca0001000000 */
[----:B------:R-:W-:-:S04]  /*1dc50*/  IMAD.IADD R3, R13, 0x1, R14 ;  /* 0x000000010d037824 */ /* 0x000fc800078e020e */
[----:B------:R-:W-:-:S07]  /*1dc60*/  IMAD.MOV.U32 R13, RZ, RZ, R3 ;  /* 0x000000ffff0d7224 */ /* 0x000fce00078e0003 */
[----:B------:R-:W-:Y:S05]  /*1dc70*/  WARPSYNC.COLLECTIVE R15, `(.L_x_10149) ;  /* 0x000000000f087348 */ /* 0x000fea0003c00000 */
[----:B------:R0:W1:Y:S02]  /*1dc80*/  SHFL.UP P6, R14, R13, R12, R11 ;  /* 0x0400000c0d0e7389 */ /* 0x00006400000c000b */
[----:B01----:R-:W-:Y:S01]  /*1dc90*/  ENDCOLLECTIVE ;  /* 0x000000000000791b */ /* 0x003fe20003800000 */
.L_x_10149:
[----:B------:R-:W-:Y:S01]  /*1dca0*/  IMAD.MOV.U32 R12, RZ, RZ, 0x8 ;  /* 0x00000008ff0c7424 */ /* 0x000fe200078e00ff */
[----:B------:R-:W-:-:S05]  /*1dcb0*/  SEL R4, R14, RZ, P3 ;  /* 0x000000ff0e047207 */ /* 0x000fca0001800000 */
[----:B------:R-:W-:-:S05]  /*1dcc0*/  IMAD.IADD R4, R3, 0x1, R4 ;  /* 0x0000000103047824 */ /* 0x000fca00078e0204 */
[----:B------:R-:W-:-:S07]  /*1dcd0*/  MOV R13, R4 ;  /* 0x00000004000d7202 */ /* 0x000fce0000000f00 */
[----:B------:R-:W-:Y:S05]  /*1dce0*/  WARPSYNC.COLLECTIVE R15, `(.L_x_10150) ;  /* 0x000000000f087348 */ /* 0x000fea0003c00000 */
[----:B------:R0:W1:Y:S02]  /*1dcf0*/  SHFL.UP P6, R14, R13, R12, R11 ;  /* 0x0400000c0d0e7389 */ /* 0x00006400000c000b */
[----:B01----:R-:W-:Y:S01]  /*1dd00*/  ENDCOLLECTIVE ;  /* 0x000000000000791b */ /* 0x003fe20003800000 */
.L_x_10150:
[----:B------:R-:W-:Y:S01]  /*1dd10*/  IMAD.MOV.U32 R12, RZ, RZ, 0x10 ;  /* 0x00000010ff0c7424 */ /* 0x000fe200078e00ff */
[----:B------:R-:W-:-:S05]  /*1dd20*/  SEL R5, R14, RZ, P4 ;  /* 0x000000ff0e057207 */ /* 0x000fca0002000000 */
[----:B------:R-:W-:-:S04]  /*1dd30*/  IMAD.IADD R5, R4, 0x1, R5 ;  /* 0x0000000104057824 */ /* 0x000fc800078e0205 */
[----:B------:R-:W-:-:S07]  /*1dd40*/  IMAD.MOV.U32 R13, RZ, RZ, R5 ;  /* 0x000000ffff0d7224 */ /* 0x000fce00078e0005 */
[----:B------:R-:W-:Y:S05]  /*1dd50*/  WARPSYNC.COLLECTIVE R15, `(.L_x_10151) ;  /* 0x000000000f087348 */ /* 0x000fea0003c00000 */
[----:B------:R0:W1:Y:S02]  /*1dd60*/  SHFL.UP P6, R14, R13, R12, R11 ;  /* 0x0400000c0d0e7389 */ /* 0x00006400000c000b */
[----:B01----:R-:W-:Y:S01]  /*1dd70*/  ENDCOLLECTIVE ;  /* 0x000000000000791b */ /* 0x003fe20003800000 */
.L_x_10151:
        /* <DEDUP_REMOVED lines=8> */
.L_x_10152:
[----:B------:R-:W-:Y:S05]  /*1de00*/  BRA `(.L_x_10153) ;  /* 0xffffffdc00887947 */ /* 0x000fea000383ffff */
.L_x_10062:
[----:B------:R-:W-:Y:S01]  /*1de10*/  BSSY B0, `(.L_x_10154) ;  /* 0x0000006000007945 */ /* 0x000fe20003800000 */
[----:B------:R-:W-:Y:S01]  /*1de20*/  PLOP3.LUT P6, PT, P6, PT, PT, 0x8, 0x0 ;  /* 0x000000000000781c */ /* 0x000fe200037ce170 */
[----:B------:R-:W-:-:S12]  /*1de30*/  IMAD.MOV.U32 R15, RZ, RZ, -0x1 ;  /* 0xffffffffff0f7424 */ /* 0x000fd800078e00ff */
[----:B0-----:R-:W-:Y:S05]  /*1de40*/  WARPSYNC.COLLECTIVE R15, `(.L_x_10155) ;  /* 0x000000000f087348 */ /* 0x001fea0003c00000 */
[----:B------:R-:W-:Y:S01]  /*1de50*/  VOTE.ANY R14, PT, P6 ;  /* 0x00000000000e7806 */ /* 0x000fe200030e0100 */
[----:B0-----:R-:W-:Y:S06]  /*1de60*/  ENDCOLLECTIVE ;  /* 0x000000000000791b */ /* 0x001fec0003800000 */
.L_x_10155:
[----:B------:R-:W-:Y:S05]  /*1de70*/  BSYNC B0 ;  /* 0x0000000000007941 */ /* 0x000fea0003800000 */
.L_x_10154:
        /* <DEDUP_REMOVED lines=9> */
.L_x_10156:
[----:B------:R-:W-:Y:S01]  /*1df10*/  IMAD.MOV.U32 R17, RZ, RZ, R14 ;  /* 0x000000ffff117224 */ /* 0x000fe200078e000e */
[----:B------:R-:W-:Y:S06]  /*1df20*/  BRA `(.L_x_10157) ;  /* 0xffffffdc00787947 */ /* 0x000fec000383ffff */
.L_x_10064:
[----:B------:R-:W-:Y:S01]  /*1df30*/  BSSY B0, `(.L_x_10158) ;  /* 0x0000007000007945 */ /* 0x000fe20003800000 */
[----:B------:R-:W-:Y:S02]  /*1df40*/  IMAD.MOV.U32 R13, RZ, RZ, R3 ;  /* 0x000000ffff0d7224 */ /* 0x000fe400078e0003 */
[----:B------:R-:W-:Y:S02]  /*1df50*/  IMAD.MOV.U32 R11, RZ, RZ, 0x1f ;  /* 0x0000001fff0b7424 */ /* 0x000fe400078e00ff */
[----:B------:R-:W-:-:S07]  /*1df60*/  IMAD.MOV.U32 R15, RZ, RZ, -0x1 ;  /* 0xffffffffff0f7424 */ /* 0x000fce00078e00ff */
[----:B012---:R-:W-:Y:S05]  /*1df70*/  WARPSYNC.COLLECTIVE R15, `(.L_x_10159) ;  /* 0x000000000f087348 */ /* 0x007fea0003c00000 */
[----:B------:R3:W4:Y:S02]  /*1df80*/  SHFL.IDX P6, R14, R13, R12, R11 ;  /* 0x0000000c0d0e7389 */ /* 0x00072400000c000b */
[----:B01234-:R-:W-:Y:S01]  /*1df90*/  ENDCOLLECTIVE ;  /* 0x000000000000791b */ /* 0x01ffe20003800000 */
.L_x_10159:
[----:B------:R-:W-:Y:S05]  /*1dfa0*/  BSYNC B0 ;  /* 0x0000000000007941 */ /* 0x000fea0003800000 */
.L_x_10158:
[----:B------:R-:W-:Y:S01]  /*1dfb0*/  IMAD.MOV.U32 R5, RZ, RZ, R14 ;  /* 0x000000ffff057224 */ /* 0x000fe200078e000e */
[----:B------:R-:W-:Y:S06]  /*1dfc0*/  BRA `(.L_x_10063) ;  /* 0xffffffdc006c7947 */ /* 0x000fec000383ffff */
.L_x_10068:
[----:B0-----:R0:W1:Y:S02]  /*1dfd0*/  SYNCS.PHASECHK.TRANS64.TRYWAIT P0, [R7+URZ+0x19c20], R0 ;  /* 0x019c2000070075a7 */ /* 0x001064000800017f */
[----:B-1----:R-:W-:Y:S05]  /*1dfe0*/  @!P0 NANOSLEEP.SYNCS 0x989680 ;  /* 0x009896800000895d */ /* 0x002fea0003900000 */
[----:B------:R-:W1:Y:S02]  /*1dff0*/  @!P0 SYNCS.PHASECHK.TRANS64 P0, [R7+URZ+0x19c20], R0 ;  /* 0x019c2000070085a7 */ /* 0x000e64000800007f */
[----:B-1----:R-:W-:Y:S05]  /*1e000*/  @!P0 BRA `(.L_x_10068) ;  /* 0xfffffffc00f08947 */ /* 0x002fea000383ffff */
[----:B------:R-:W-:Y:S05]  /*1e010*/  BRA `(.L_x_10160) ;  /* 0xffffffe000e47947 */ /* 0x000fea000383ffff */
.L_x_10069:
        /* <DEDUP_REMOVED lines=11> */
.L_x_10162:
[----:B------:R-:W-:Y:S05]  /*1e0d0*/  BSYNC B0 ;  /* 0x0000000000007941 */ /* 0x000fea0003800000 */
.L_x_10161:
[----:B------:R-:W-:Y:S05]  /*1e0e0*/  BRA `(.L_x_10163) ;  /* 0xffffffe000cc7947 */ /* 0x000fea000383ffff */
.L_x_10070:
[----:B------:R-:W-:Y:S01]  /*1e0f0*/  BSSY B0, `(.L_x_10164) ;  /* 0x0000006000007945 */ /* 0x000fe20003800000 */
[----:B------:R-:W-:-:S07]  /*1e100*/  IMAD.MOV.U32 R15, RZ, RZ, -0x1 ;  /* 0xffffffffff0f7424 */ /* 0x000fce00078e00ff */
[----:B0-----:R-:W-:Y:S05]  /*1e110*/  WARPSYNC.COLLECTIVE R15, `(.L_x_10165) ;  /* 0x000000000f0c7348 */ /* 0x001fea0003c00000 */
[----:B------:R-:W-:Y:S02]  /*1e120*/  ELECT P6, UR62, PT ;  /* 0x00000000003e782f */ /* 0x000fe400038c0000 */
[----:B------:R-:W-:Y:S01]  /*1e130*/  MOV R14, UR62 ;  /* 0x0000003e000e7c02 */ /* 0x000fe20008000f00 */
[----:B0-----:R-:W-:Y:S10]  /*1e140*/  ENDCOLLECTIVE ;  /* 0x000000000000791b */ /* 0x001ff40003800000 */
.L_x_10165:
[----:B------:R-:W-:Y:S05]  /*1e150*/  BSYNC B0 ;  /* 0x0000000000007941 */ /* 0x000fea0003800000 */
.L_x_10164:
[----:B------:R-:W-:Y:S05]  /*1e160*/  BRA `(.L_x_10166) ;  /* 0xffffffe000c07947 */ /* 0x000fea000383ffff */
.L_x_10072:
[----:B0-----:R0:W1:Y:S02]  /*1e170*/  SYNCS.PHASECHK.TRANS64.TRYWAIT P1, [R5+URZ], R4 ;  /* 0x00000004050075a7 */ /* 0x001064000802017f */
[----:B-1----:R-:W-:Y:S05]  /*1e180*/  @!P1 NANOSLEEP.SYNCS 0x989680 ;  /* 0x009896800000995d */ /* 0x002fea0003900000 */
[----:B------:R-:W1:Y:S02]  /*1e190*/  @!P1 SYNCS.PHASECHK.TRANS64 P1, [R5+URZ], R4 ;  /* 0x00000004050095a7 */ /* 0x000e64000802007f */
[----:B-1----:R-:W-:Y:S05]  /*1e1a0*/  @!P1 BRA `(.L_x_10072) ;  /* 0xfffffffc00f09947 */ /* 0x002fea000383ffff */
[----:B------:R-:W-:Y:S05]  /*1e1b0*/  BRA `(.L_x_10167) ;  /* 0xffffffe000f47947 */ /* 0x000fea000383ffff */
.L_x_10073:
[----:B-1----:R1:W2:Y:S02]  /*1e1c0*/  SYNCS.PHASECHK.TRANS64.TRYWAIT P1, [R3+URZ], R0 ;  /* 0x00000000030075a7 */ /* 0x0022a4000802017f */
[----:B--2---:R-:W-:Y:S05]  /*1e1d0*/  @!P1 NANOSLEEP.SYNCS 0x989680 ;  /* 0x009896800000995d */ /* 0x004fea0003900000 */
[----:B------:R-:W2:Y:S02]  /*1e1e0*/  @!P1 SYNCS.PHASECHK.TRANS64 P1, [R3+URZ], R0 ;  /* 0x00000000030095a7 */ /* 0x000ea4000802007f */
[----:B--2---:R-:W-:Y:S05]  /*1e1f0*/  @!P1 BRA `(.L_x_10073) ;  /* 0xfffffffc00f09947 */ /* 0x004fea000383ffff */
[----:B------:R-:W-:Y:S05]  /*1e200*/  BRA `(.L_x_10168) ;  /* 0xffffffe000e87947 */ /* 0x000fea000383ffff */
.L_x_10075:
[----:B-1----:R1:W2:Y:S02]  /*1e210*/  SYNCS.PHASECHK.TRANS64.TRYWAIT P1, [R3+URZ+0x19c60], R4 ;  /* 0x019c6004030075a7 */ /* 0x0022a4000802017f */
[----:B--2---:R-:W-:Y:S05]  /*1e220*/  @!P1 NANOSLEEP.SYNCS 0x989680 ;  /* 0x009896800000995d */ /* 0x004fea0003900000 */
[----:B------:R-:W2:Y:S02]  /*1e230*/  @!P1 SYNCS.PHASECHK.TRANS64 P1, [R3+URZ+0x19c60], R4 ;  /* 0x019c6004030095a7 */ /* 0x000ea4000802007f */
[----:B--2---:R-:W-:Y:S05]  /*1e240*/  @!P1 BRA `(.L_x_10075) ;  /* 0xfffffffc00f09947 */ /* 0x004fea000383ffff */
[----:B------:R-:W-:Y:S05]  /*1e250*/  BRA `(.L_x_10169) ;  /* 0xffffffe000e87947 */ /* 0x000fea000383ffff */
.L_x_10077:
[----:B0-----:R0:W2:Y:S02]  /*1e260*/  SYNCS.PHASECHK.TRANS64.TRYWAIT P1, [R5+URZ+0x19c60], R0 ;  /* 0x019c6000050075a7 */ /* 0x0010a4000802017f */
[----:B--2---:R-:W-:Y:S05]  /*1e270*/  @!P1 NANOSLEEP.SYNCS 0x989680 ;  /* 0x009896800000995d */ /* 0x004fea0003900000 */
[----:B------:R-:W2:Y:S02]  /*1e280*/  @!P1 SYNCS.PHASECHK.TRANS64 P1, [R5+URZ+0x19c60], R0 ;  /* 0x019c6000050095a7 */ /* 0x000ea4000802007f */
[----:B--2---:R-:W-:Y:S05]  /*1e290*/  @!P1 BRA `(.L_x_10077) ;  /* 0xfffffffc00f09947 */ /* 0x004fea000383ffff */
[----:B------:R-:W-:Y:S05]  /*1e2a0*/  BRA `(.L_x_10170) ;  /* 0xffffffe000e87947 */ /* 0x000fea000383ffff */
.L_x_10079:
[----:B--2---:R2:W3:Y:S02]  /*1e2b0*/  SYNCS.PHASECHK.TRANS64.TRYWAIT P0, [R3+URZ+0x19c80], R4 ;  /* 0x019c8004030075a7 */ /* 0x0044e4000800017f */
[----:B---3--:R-:W-:Y:S05]  /*1e2c0*/  @!P0 NANOSLEEP.SYNCS 0x989680 ;  /* 0x009896800000895d */ /* 0x008fea0003900000 */
[----:B------:R-:W3:Y:S02]  /*1e2d0*/  @!P0 SYNCS.PHASECHK.TRANS64 P0, [R3+URZ+0x19c80], R4 ;  /* 0x019c8004030085a7 */ /* 0x000ee4000800007f */
[----:B---3--:R-:W-:Y:S05]  /*1e2e0*/  @!P0 BRA `(.L_x_10079) ;  /* 0xfffffffc00f08947 */ /* 0x008fea000383ffff */
[----:B------:R-:W-:Y:S05]  /*1e2f0*/  BRA `(.L_x_10080) ;  /* 0xffffffe000e47947 */ /* 0x000fea000383ffff */
.L_x_10171:
        /* <DEDUP_REMOVED lines=16> */
.L_x_12370:


//--------------------- .text._ZN7cutlass13device_kernelIN5flash11enable_sm90INS1_16FlashAttnFwdSm90INS1_25CollectiveMainloopFwdSm90ILi2EN4cute5tupleIJNS5_1CILi1EEES8_S8_EEENS6_IJNS7_ILi192EEENS7_ILi160EEENS7_ILi64EEEEEELi64ENS_12float_e4m3_tEfNS_4arch4Sm90ELb0ELb0ELb1ELb0ELb0ELb0ELb0ELb1ELb1ELb0ELb0ELb0EEENS1_21CollectiveEpilogueFwdINS6_IJSA_SC_SB_EEES9_NS_10bfloat16_tESG_Li384ELb0ELb0ELb0ELb1EEENS1_29StaticPersistentTileSchedulerILb0EEEEEEEEEvNT_6ParamsE --------------------------
	.section	.text._ZN7cutlass13device_kernelIN5flash11enable_sm90INS1_16FlashAttnFwdSm90INS1_25CollectiveMainloopFwdSm90ILi2EN4cute5tupleIJNS5_1CILi1EEES8_S8_EEENS6_IJNS7_ILi192EEENS7_ILi160EEENS7_ILi64EEEEEELi64ENS_12float_e4m3_tEfNS_4arch4Sm90ELb0ELb0ELb1ELb0ELb0ELb0ELb0ELb1ELb1ELb0ELb0ELb0EEENS1_21CollectiveEpilogueFwdINS6_IJSA_SC_SB_EEES9_NS_10bfloat16_tESG_Li384ELb0ELb0ELb0ELb1EEENS1_29StaticPersistentTileSchedulerILb0EEEEEEEEEvNT_6ParamsE,"ax",@progbits
	.align	128
.text._ZN7cutlass13device_kernelIN5flash11enable_sm90INS1_16FlashAttnFwdSm90INS1_25CollectiveMainloopFwdSm90ILi2EN4cute5tupleIJNS5_1CILi1EEES8_S8_EEENS6_IJNS7_ILi192EEENS7_ILi160EEENS7_ILi64EEEEEELi64ENS_12float_e4m3_tEfNS_4arch4Sm90ELb0ELb0ELb1ELb0ELb0ELb0ELb0ELb1ELb1ELb0ELb0ELb0EEENS1_21CollectiveEpilogueFwdINS6_IJSA_SC_SB_EEES9_NS_10bfloat16_tESG_Li384ELb0ELb0ELb0ELb1EEENS1_29StaticPersistentTileSchedulerILb0EEEEEEEEEvNT_6ParamsE:
        .type           _ZN7cutlass13device_kernelIN5flash11enable_sm90INS1_16FlashAttnFwdSm90INS1_25CollectiveMainloopFwdSm90ILi2EN4cute5tupleIJNS5_1CILi1EEES8_S8_EEENS6_IJNS7_ILi192EEENS7_ILi160EEENS7_ILi64EEEEEELi64ENS_12float_e4m3_tEfNS_4arch4Sm90ELb0ELb0ELb1ELb0ELb0ELb0ELb0ELb1ELb1ELb0ELb0ELb0EEENS1_21CollectiveEpilogueFwdINS6_IJSA_SC_SB_EEES9_NS_10bfloat16_tESG_Li384ELb0ELb0ELb0ELb1EEENS1_29StaticPersistentTileSchedulerILb0EEEEEEEEEvNT_6ParamsE,@function
        .size           _ZN7cutlass13device_kernelIN5flash11enable_sm90INS1_16FlashAttnFwdSm90INS1_25CollectiveMainloopFwdSm90ILi2EN4cute5tupleIJNS5_1CILi1EEES8_S8_EEENS6_IJNS7_ILi192EEENS7_ILi160EEENS7_ILi64EEEEEELi64ENS_12float_e4m3_tEfNS_4arch4Sm90ELb0ELb0ELb1ELb0ELb0ELb0ELb0ELb1ELb1ELb0ELb0ELb0EEENS1_21CollectiveEpilogueFwdINS6_IJSA_SC_SB_EEES9_NS_10bfloat16_tESG_Li384ELb0ELb0ELb0ELb1EEENS1_29StaticPersistentTileSchedulerILb0EEEEEEEEEvNT_6ParamsE,(.L_x_12371 - _ZN7cutlass13device_kernelIN5flash11enable_sm90INS1_16FlashAttnFwdSm90INS1_25CollectiveMainloopFwdSm90ILi2EN4cute5tupleIJNS5_1CILi1EEES8_S8_EEENS6_IJNS7_ILi192EEENS7_ILi160EEENS7_ILi64EEEEEELi64ENS_12float_e4m3_tEfNS_4arch4Sm90ELb0ELb0ELb1ELb0ELb0ELb0ELb0ELb1ELb1ELb0ELb0ELb0EEENS1_21CollectiveEpilogueFwdINS6_IJSA_SC_SB_EEES9_NS_10bfloat16_tESG_Li384ELb0ELb0ELb0ELb1EEENS1_29StaticPersistentTileSchedulerILb0EEEEEEEEEvNT_6ParamsE)
        .other          _ZN7cutlass13device_kernelIN5flash11enable_sm90INS1_16FlashAttnFwdSm90INS1_25CollectiveMainloopFwdSm90ILi2EN4cute5tupleIJNS5_1CILi1EEES8_S8_EEENS6_IJNS7_ILi192EEENS7_ILi160EEENS7_ILi64EEEEEELi64ENS_12float_e4m3_tEfNS_4arch4Sm90ELb0ELb0ELb1ELb0ELb0ELb0ELb0ELb1ELb1ELb0ELb0ELb0EEENS1_21CollectiveEpilogueFwdINS6_IJSA_SC_SB_EEES9_NS_10bfloat16_tESG_Li384ELb0ELb0ELb0ELb1EEENS1_29StaticPersistentTileSchedulerILb0EEEEEEEEEvNT_6ParamsE,@"STO_CUDA_ENTRY STV_DEFAULT"
_ZN7cutlass13device_kernelIN5flash11enable_sm90INS1_16FlashAttnFwdSm90INS1_25CollectiveMainloopFwdSm90ILi2EN4cute5tupleIJNS5_1CILi1EEES8_S8_EEENS6_IJNS7_ILi192EEENS7_ILi160EEENS7_ILi64EEEEEELi64ENS_12float_e4m3_tEfNS_4arch4Sm90ELb0ELb0ELb1ELb0ELb0ELb0ELb0ELb1ELb1ELb0ELb0ELb0EEENS1_21CollectiveEpilogueFwdINS6_IJSA_SC_SB_EEES9_NS_10bfloat16_tESG_Li384ELb0ELb0ELb0ELb1EEENS1_29StaticPersistentTileSchedulerILb0EEEEEEEEEvNT_6ParamsE:
        /* <DEDUP_REMOVED lines=23> */
.L_x_10173:
[----:B------:R-:W-:Y:S05]  /*0170*/  BSYNC B0 ;  /* 0x0000000000007941 */ /* 0x000fea0003800000 */
.L_x_10172:
        /* <DEDUP_REMOVED lines=37> */
.L_x_10174:
        /* <DEDUP_REMOVED lines=22> */
.L_x_10175:
        /* <DEDUP_REMOVED lines=18> */
.L_x_10176:
        /* <DEDUP_REMOVED lines=22> */
.L_x_10177:
        /* <DEDUP_REMOVED lines=22> */
.L_x_10178:
        /* <DEDUP_REMOVED lines=8> */
.L_x_10180:
        /* <DEDUP_REMOVED lines=34> */
[--C-:B------:R-:W-:Y:S01]  /*0bb0*/  SHF.R.S32.HI R6, RZ, 0x2, R5.reuse ;  /* 0x00000002ff067819 */ /* 0x100fe20000011405 */
[----:B------:R-:W-:Y:S01]  /*0bc0*/  IMAD.MOV.U32 R7, RZ, RZ, -0x2 ;  /* 0xfffffffeff077424 */ /* 0x000fe200078e00ff */
[----:B------:R-:W-:-:S02]  /*0bd0*/  SHF.R.S32.HI R9, RZ, 0x1f, R5 ;  /* 0x0000001fff097819 */ /* 0x000fc40000011405 */
[----:B------:R-:W-:Y:S01]  /*0be0*/  SHF.R.S32.HI R22, RZ, 0x7, R22 ;  /* 0x00000007ff167819 */ /* 0x000fe20000011416 */
[----:B------:R-:W-:Y:S01]  /*0bf0*/  UMOV UR4, UR40 ;  /* 0x0000002800047c82 */ /* 0x000fe20008000000 */
[----:B--2---:R-:W-:Y:S01]  /*0c00*/  UMOV UR5, UR6 ;  /* 0x0000000600057c82 */ /* 0x004fe20008000000 */
[----:B------:R-:W-:Y:S01]  /*0c10*/  LEA.HI R9, R9, R6, RZ, 0x3 ;  /* 0x0000000609097211 */ /* 0x000fe200078f18ff */
[----:B------:R-:W-:Y:S01]  /*0c20*/  IMAD.U32 R157, RZ, RZ, UR5 ;  /* 0x00000005ff9d7e24 */ /* 0x000fe2000f8e00ff */
[----:B------:R-:W-:Y:S01]  /*0c30*/  LEA R3, R17, R0, 0x4 ;  /* 0x0000000011037211 */ /* 0x000fe200078e20ff */
[----:B------:R-:W-:Y:S01]  /*0c40*/  IMAD.HI R0, R22, 0x55555556, RZ ;  /* 0x5555555616007827 */ /* 0x000fe200078e02ff */
[----:B------:R-:W-:Y:S02]  /*0c50*/  LOP3.LUT R9, R9, 0xfffffff8, RZ, 0xc0, !PT ;  /* 0xfffffff809097812 */ /* 0x000fe400078ec0ff */
[----:B------:R-:W-:Y:S01]  /*0c60*/  MOV R156, UR4 ;  /* 0x00000004009c7c02 */ /* 0x000fe20008000f00 */
[----:B------:R-:W-:Y:S01]  /*0c70*/  IMAD R8, R3, 0x8, R8 ;  /* 0x0000000803087824 */ /* 0x000fe200078e0208 */
[----:B------:R-:W-:Y:S01]  /*0c80*/  LEA.HI R3, R0, R0, RZ, 0x1 ;  /* 0x0000000000037211 */ /* 0x000fe200078f08ff */
[----:B------:R-:W-:Y:S01]  /*0c90*/  IMAD.IADD R9, R6, 0x1, -R9 ;  /* 0x0000000106097824 */ /* 0x000fe200078e0a09 */
[----:B------:R-:W-:-:S02]  /*0ca0*/  LEA.HI R6, R4, R19, RZ, 0x5 ;  /* 0x0000001304067211 */ /* 0x000fc400078f28ff */
[----:B------:R-:W-:Y:S01]  /*0cb0*/  LOP3.LUT R4, R5, 0x7ffffffc, RZ, 0xc0, !PT ;  /* 0x7ffffffc05047812 */ /* 0x000fe200078ec0ff */
[----:B------:R-:W-:Y:S01]  /*0cc0*/  IMAD.SHL.U32 R5, R8, 0x8, RZ ;  /* 0x0000000808057824 */ /* 0x000fe200078e00ff */
[----:B------:R-:W-:Y:S01]  /*0cd0*/  SHF.R.S32.HI R6, RZ, 0x5, R6 ;  /* 0x00000005ff067819 */ /* 0x000fe20000011406 */
[----:B------:R-:W-:Y:S02]  /*0ce0*/  IMAD R3, R3, -0x3, R22 ;  /* 0xfffffffd03037824 */ /* 0x000fe400078e0216 */
[----:B------:R-:W-:Y:S02]  /*0cf0*/  IMAD.IADD R4, R19, 0x1, -R4 ;  /* 0x0000000113047824 */ /* 0x000fe400078e0a04 */
[----:B------:R-:W-:Y:S02]  /*0d00*/  IMAD R6, R6, 0x10, R9 ;  /* 0x0000001006067824 */ /* 0x000fe400078e0209 */
[----:B------:R-:W-:Y:S02]  /*0d10*/  IMAD R18, R4, R7, 0xa0 ;  /* 0x000000a004127424 */ /* 0x000fe400078e0207 */
[----:B------:R-:W-:-:S04]  /*0d20*/  IMAD.WIDE R156, R5, 0x2, R156 ;  /* 0x00000002059c7825 */ /* 0x000fc800078e029c */
[----:B------:R-:W-:-:S07]  /*0d30*/  IMAD R16, R3, 0x40, R6 ;  /* 0x0000004003107824 */ /* 0x000fce00078e0206 */
.L_x_10205:
        /* <DEDUP_REMOVED lines=11> */
[----:B------:R-:W-:Y:S01]  /*0df0*/  @UP1 ULDC UR13, c[0x0][0xdb0] ;  /* 0x00036c00000d1ab9 */ /* 0x000fe20000000800 */
[----:B------:R-:W-:Y:S02]  /*0e00*/  UIMAD.WIDE.U32 UR4, UR52, UR4, URZ ;  /* 0x00000004340472a5 */ /* 0x000fe4000f8e003f */
[----:B------:R-:W-:Y:S01]  /*0e10*/  UMOV UR42, UR52 ;  /* 0x00000034002a7c82 */ /* 0x000fe20008000000 */
[----:B------:R-:W-:Y:S02]  /*0e20*/  UISETP.NE.AND UP2, UPT, UR6, 0x1, UPT ;  /* 0x000000010600788c */ /* 0x000fe4000bf45270 */
        /* <DEDUP_REMOVED lines=8> */
[----:B------:R-:W-:Y:S01]  /*0eb0*/  ULOP3.LUT UP0, URZ, UR9, 0x9f, URZ, 0xc0, !UPT ;  /* 0x0000009f093f7892 */ /* 0x000fe2000f80c03f */
[----:B------:R-:W-:Y:S01]  /*0ec0*/  UMOV UR44, UR42 ;  /* 0x0000002a002c7c82 */ /* 0x000fe20008000000 */
[----:B------:R-:W-:-:S03]  /*0ed0*/  @UP3 USHF.R.U32.HI UR44, URZ, UR11, UR5 ;  /* 0x0000000b3f2c3299 */ /* 0x000fc60008011605 */
[----:B------:R-:W-:Y:S01]  /*0ee0*/  UIMAD.WIDE UR6, UR8, 0x55555556, URZ ;  /* 0x55555556080678a5 */ /* 0x000fe2000f8e023f */
[----:B------:R-:W-:Y:S01]  /*0ef0*/  PLOP3.LUT P0, PT, PT, PT, UP0, 0x80, 0x0 ;  /* 0x000000000000781c */ /* 0x000fe20003f0f008 */
[----:B------:R-:W-:Y:S02]  /*0f00*/  UIADD3 UR6, UR53, 0x9f, URZ ;  /* 0x0000009f35067890 */ /* 0x000fe4000fffe03f */
[----:B------:R-:W-:Y:S02]  /*0f10*/  ULEA.HI UR7, UR7, UR7, URZ, 0x1 ;  /* 0x0000000707077291 */ /* 0x000fe4000f8f083f */
[----:B------:R-:W-:Y:S02]  /*0f20*/  UIMAD.WIDE UR4, UR6, 0x66666667, URZ ;  /* 0x66666667060478a5 */ /* 0x000fe4000f8e023f */
[----:B------:R-:W-:Y:S02]  /*0f30*/  UIMAD UR7, UR7, -0x3, UR8 ;  /* 0xfffffffd070778a4 */ /* 0x000fe4000f8e0208 */
[----:B------:R-:W-:-:S02]  /*0f40*/  UIADD3 UR6, -UR44, URZ, URZ ;  /* 0x0000003f2c067290 */ /* 0x000fc4000fffe13f */
[----:B------:R-:W-:Y:S02]  /*0f50*/  ULEA UR7, UR7, UR9, 0xc ;  /* 0x0000000907077291 */ /* 0x000fe4000f8e603f */
[----:B------:R-:W-:Y:S02]  /*0f60*/  UIMAD UR43, UR43, UR6, UR42 ;  /* 0x000000062b2b72a4 */ /* 0x000fe4000f8e022a */
[----:B------:R-:W-:Y:S01]  /*0f70*/  USHF.R.U32.HI UR7, URZ, 0x4, UR7 ;  /* 0x000000043f077899 */ /* 0x000fe20008011607 */
[----:B------:R-:W-:Y:S01]  /*0f80*/  @UP2 ULDC UR8, c[0x0][0x42c] ;  /* 0x00010b0000082ab9 */ /* 0x000fe20000000800 */
[----:B------:R-:W-:Y:S02]  /*0f90*/  UMOV UR45, UR5 ;  /* 0x00000005002d7c82 */ /* 0x000fe40008000000 */
[----:B------:R-:W-:Y:S02]  /*0fa0*/  ULOP3.LUT UR7, UR7, 0x3fff, URZ, 0xc0, !UPT ;  /* 0x00003fff07077892 */ /* 0x000fe4000f8ec03f */
[----:B------:R-:W-:-:S02]  /*0fb0*/  USHF.R.U32.HI UR6, URZ, 0x1f, UR45 ;  /* 0x0000001f3f067899 */ /* 0x000fc4000801162d */
[----:B------:R-:W-:Y:S01]  /*0fc0*/  UIMAD.WIDE.U32 UR4, UR43, UR8, URZ ;  /* 0x000000082b0472a5 */ /* 0x000fe2000f8e003f */
[----:B------:R-:W-:Y:S01]  /*0fd0*/  @UP2 ULDC UR9, c[0x0][0x430] ;  /* 0x00010c0000092ab9 */ /* 0x000fe20000000800 */
[----:B------:R-:W-:Y:S01]  /*0fe0*/  UMOV UR41, UR43 ;  /* 0x0000002b00297c82 */ /* 0x000fe20008000000 */
[----:B------:R-:W-:Y:S02]  /*0ff0*/  ULEA.HI.SX32 UR45, UR45, UR6, 0x1a ;  /* 0x000000062d2d7291 */ /* 0x000fe4000f8fd23f */
[----:B------:R-:W-:Y:S02]  /*1000*/  ULOP3.LUT UR36, UR7, 0x10000, URZ, 0xfc, !UPT ;  /* 0x0001000007247892 */ /* 0x000fe4000f8efc3f */
[----:B------:R-:W-:Y:S01]  /*1010*/  @UP2 USHF.R.U32.HI UR41, URZ, UR9, UR5 ;  /* 0x000000093f292299 */ /* 0x000fe20008011605 */
[----:B------:R-:W-:Y:S01]  /*1020*/  UMOV UR37, 0x80000020 ;  /* 0x8000002000257882 */ /* 0x000fe20000000000 */
[----:B------:R-:W-:Y:S10]  /*1030*/  @!P0 BRA `(.L_x_10181) ;  /* 0x0000000000408947 */ /* 0x000ff40003800000 */
        /* <DEDUP_REMOVED lines=16> */
.L_x_10181:
        /* <DEDUP_REMOVED lines=46> */
[----:B------:R-:W-:Y:S01]  /*1420*/  MOV R8, UR4 ;  /* 0x0000000400087c02 */ /* 0x000fe20008000f00 */
[----:B------:R-:W-:Y:S01]  /*1430*/  ULDC UR4, c[0x0][0x9d8] ;  /* 0x0002760000047ab9 */ /* 0x000fe20000000800 */
[----:B------:R-:W-:Y:S02]  /*1440*/  ISETP.NE.AND P0, PT, R9, 0x3, PT ;  /* 0x000000030900780c */ /* 0x000fe40003f05270 */
[----:B------:R-:W-:-:S04]  /*1450*/  SHF.L.U32 R8, R8, 0x1f, RZ ;  /* 0x0000001f08087819 */ /* 0x000fc800000006ff */
[----:B------:R-:W1:Y:S01]  /*1460*/  SYNCS.PHASECHK.TRANS64.TRYWAIT P1, [UR40+0x13200], R8 ;  /* 0x01320008ff0075a7 */ /* 0x000e620008020168 */
[----:B--2---:R-:W-:-:S04]  /*1470*/  FMUL.FTZ R0, R3, R0 ;  /* 0x0000000003007220 */ /* 0x004fc80000410000 */
[----:B------:R-:W-:Y:S01]  /*1480*/  FMUL.FTZ R0, R0, UR4 ;  /* 0x0000000400007c20 */ /* 0x000fe20008410000 */
[----:B-1----:R-:W-:Y:S06]  /*1490*/  @!P1 BRA `(.L_x_10182) ;  /* 0x0000009400589947 */ /* 0x002fec0003800000 */
.L_x_10262:
[----:B------:R-:W-:Y:S05]  /*14a0*/  @!P0 BRA `(.L_x_10183) ;  /* 0x0000000000048947 */ /* 0x000fea0003800000 */
[----:B------:R-:W-:Y:S01]  /*14b0*/  BPT.TRAP 0x1 ;  /* 0x000000040000795c */ /* 0x000fe20000300000 */
.L_x_10183:
[----:B------:R-:W-:Y:S02]  /*14c0*/  IMAD.U32 R4, RZ, RZ, UR49 ;  /* 0x00000031ff047e24 */ /* 0x000fe4000f8e00ff */
[----:B-1----:R-:W-:-:S03]  /*14d0*/  IMAD.U32 R3, RZ, RZ, UR48 ;  /* 0x00000030ff037e24 */ /* 0x002fc6000f8e00ff */
[----:B------:R-:W-:Y:S02]  /*14e0*/  LEA R4, R4, UR40, 0x3 ;  /* 0x0000002804047c11 */ /* 0x000fe4000f8e18ff */
[----:B------:R-:W-:-:S04]  /*14f0*/  SHF.L.U32 R3, R3, 0x1f, RZ ;  /* 0x0000001f03037819 */ /* 0x000fc800000006ff */
[----:B------:R1:W2:Y:S01]  /*1500*/  SYNCS.PHASECHK.TRANS64.TRYWAIT P1, [R4+URZ+0x13230], R3 ;  /* 0x01323003040075a7 */ /* 0x0002a2000802017f */
[----:B------:R-:W-:Y:S05]  /*1510*/  @!P0 BRA `(.L_x_10184) ;  /* 0x0000000000048947 */ /* 0x000fea0003800000 */
[----:B------:R-:W-:Y:S01]  /*1520*/  BPT.TRAP 0x1 ;  /* 0x000000040000795c */ /* 0x000fe20000300000 */
.L_x_10184:
[----:B--2---:R-:W-:Y:S05]  /*1530*/  @P1 BRA `(.L_x_10185) ;  /* 0x0000000000081947 */ /* 0x004fea0003800000 */
[----:B------:R-:W2:Y:S02]  /*1540*/  SYNCS.PHASECHK.TRANS64.TRYWAIT P1, [R4+URZ+0x13230], R3 ;  /* 0x01323003040075a7 */ /* 0x000ea4000802017f */
[----:B--2---:R-:W-:Y:S05]  /*1550*/  @!P1 BRA `(.L_x_10186) ;  /* 0x0000009400409947 */ /* 0x004fea0003800000 */
.L_x_10185:
[----:B------:R-:W-:Y:S01]  /*1560*/  UIADD3 UR4, UR40, 0xe000, URZ ;  /* 0x0000e00028047890 */ /* 0x000fe2000fffe03f */
[----:B------:R-:W-:Y:S02]  /*1570*/  LOP3.LUT P1, RZ, R2, 0x7f, RZ, 0xc0, !PT ;  /* 0x0000007f02ff7812 */ /* 0x000fe4000782c0ff */
[----:B------:R-:W-:Y:S01]  /*1580*/  MOV R55, RZ ;  /* 0x000000ff00377202 */ /* 0x000fe20000000f00 */
[----:B------:R-:W-:Y:S01]  /*1590*/  USHF.R.U32.HI UR4, URZ, 0x4, UR4 ;  /* 0x000000043f047899 */ /* 0x000fe20008011604 */
[----:B------:R-:W-:-:S03]  /*15a0*/  P2R R5, PR, RZ, 0x2 ;  /* 0x00000002ff057803 */ /* 0x000fc60000000000 */
[----:B------:R-:W-:-:S06]  /*15b0*/  ULOP3.LUT UR4, UR4, 0x3fff, URZ, 0xc0, !UPT ;  /* 0x00003fff04047892 */ /* 0x000fcc000f8ec03f */
[----:B-12---:R-:W-:Y:S01]  /*15c0*/  IMAD.U32 R3, RZ, RZ, UR4 ;  /* 0x00000004ff037e24 */ /* 0x006fe2000f8e00ff */
[----:B------:R-:W-:Y:S05]  /*15d0*/  WARPSYNC.ALL ;  /* 0x0000000000007948 */ /* 0x000fea0003800000 */
[----:B------:R-:W-:-:S04]  /*15e0*/  LOP3.LUT R3, R3, 0x10000, RZ, 0xfc, !PT ;  /* 0x0001000003037812 */ /* 0x000fc800078efcff */
[----:B------:R-:W-:Y:S01]  /*15f0*/  R2UR UR12, R3 ;  /* 0x00000000030c72ca */ /* 0x000fe200000e0000 */
[----:B------:R-:W-:Y:S01]  /*1600*/  WARPGROUP.ARRIVE ;  /* 0x00000000000079c5 */ /* 0x000fe20000000000 */
[----:B------:R-:W-:Y:S01]  /*1610*/  UMOV UR39, 0x80000020 ;  /* 0x8000002000277882 */ /* 0x000fe20000000000 */
[----:B------:R-:W-:Y:S01]  /*1620*/  UMOV UR4, UR36 ;  /* 0x0000002400047c82 */ /* 0x000fe20008000000 */
[----:B------:R-:W-:Y:S01]  /*1630*/  UMOV UR5, UR37 ;  /* 0x0000002500057c82 */ /* 0x000fe20008000000 */
[----:B------:R-:W-:Y:S01]  /*1640*/  UMOV UR7, 0x80000020 ;  /* 0x8000002000077882 */ /* 0x000fe20000000000 */
[----:B------:R-:W-:Y:S01]  /*1650*/  UMOV UR8, UR36 ;  /* 0x0000002400087c82 */ /* 0x000fe20008000000 */
[----:B------:R-:W-:Y:S01]  /*1660*/  UMOV UR9, UR37 ;  /* 0x0000002500097c82 */ /* 0x000fe20008000000 */
[----:B------:R-:W-:Y:S01]  /*1670*/  UMOV UR11, 0x80000020 ;  /* 0x80000020000b7882 */ /* 0x000fe20000000000 */
[----:B------:R-:W-:Y:S01]  /*1680*/  UIADD3 UR13, UR36, 0x2, URZ ;  /* 0x00000002240d7890 */ /* 0x000fe2000fffe03f */
[----:B------:R-:W-:Y:S01]  /*1690*/  VIADD R10, R18, UR53 ;  /* 0x00000035120a7c36 */ /* 0x000fe20008000000 */
[----:B------:R-:W-:Y:S01]  /*16a0*/  ULDC UR16, c[0x0][0x988] ;  /* 0x0002620000107ab9 */ /* 0x000fe20000000800 */
[----:B------:R-:W-:-:S02]  /*16b0*/  UISETP.GE.AND UP0, UPT, UR53, 0xa1, UPT ;  /* 0x000000a13500788c */ /* 0x000fc4000bf06270 */
[----:B------:R-:W-:-:S04]  /*16c0*/  UIMAD UR12, UR49, 0x280, UR12 ;  /* 0x00000280310c78a4 */ /* 0x000fc8000f8e020c */
[----:B------:R-:W-:Y:S02]  /*16d0*/  UIADD3 UR6, UR12, 0x100, URZ ;  /* 0x000001000c067890 */ /* 0x000fe4000fffe03f */
[----:B------:R-:W-:Y:S02]  /*16e0*/  UIADD3 UR10, UR12, 0x180, URZ ;  /* 0x000001800c0a7890 */ /* 0x000fe4000fffe03f */
[----:B------:R-:W-:Y:S02]  /*16f0*/  UMOV UR38, UR12 ;  /* 0x0000000c00267c82 */ /* 0x000fe40008000000 */
[----:B------:R-:W-:Y:S01]  /*1700*/  QGMMA.64x32x32.F32.E4M3.E4M3 R104, gdesc[UR36], RZ, !UPT, gsb0 ;  /* 0x00600000246879f3 */ /* 0x000fe2000c0008ff */
        /* <DEDUP_REMOVED lines=52> */
[----:B------:R-:W-:Y:S08]  /*1a50*/  MUFU.TANH R46, R46 ;  /* 0x0000002e002e7308 */ /* 0x000ff00000002400 */
[----:B------:R-:W5:Y:S01]  /*1a60*/  MUFU.TANH R11, R11 ;  /* 0x0000000b000b7308 */ /* 0x000f620000002400 */
        /* <DEDUP_REMOVED lines=24> */
[----:B------:R-:W-:Y:S08]  /*1bf0*/  MUFU.TANH R23, R23 ;  /* 0x0000001700177308 */ /* 0x000ff00000002400 */
[----:B------:R-:W-:Y:S08]  /*1c00*/  MUFU.TANH R51, R51 ;  /* 0x0000003300337308 */ /* 0x000ff00000002400 */
[----:B------:R-:W5:Y:S08]  /*1c10*/  MUFU.TANH R7, R7 ;  /* 0x0000000700077308 */ /* 0x000f700000002400 */
[----:B------:R-:W5:Y:S08]  /*1c20*/  MUFU.TANH R8, R8 ;  /* 0x0000000800087308 */ /* 0x000f700000002400 */
[----:B------:R-:W-:Y:S01]  /*1c30*/  MUFU.TANH R49, R49 ;  /* 0x0000003100317308 */ /* 0x000fe20000002400 */
        /* <DEDUP_REMOVED lines=9> */
[----:B------:R-:W-:Y:S01]  /*1cd0*/  IMAD.U32 R87, RZ, RZ, UR45 ;  /* 0x0000002dff577e24 */ /* 0x000fe2000f8e00ff */
[----:B------:R-:W-:Y:S01]  /*1ce0*/  UMOV UR7, 0x80000020 ;  /* 0x8000002000077882 */ /* 0x000fe20000000000 */
[C---:B------:R-:W-:Y:S01]  /*1cf0*/  FMUL.FTZ R92, R0.reuse, R72 ;  /* 0x00000048005c7220 */ /* 0x040fe20000410000 */
[----:B------:R-:W-:Y:S01]  /*1d00*/  FMUL.FTZ R72, R0, R81 ;  /* 0x0000005100487220 */ /* 0x000fe20000410000 */
[----:B------:R-:W-:-:S02]  /*1d10*/  IMAD R10, R87, -0xa0, R10 ;  /* 0xffffff60570a7824 */ /* 0x000fc400078e020a */
[C---:B------:R-:W-:Y:S01]  /*1d20*/  FMUL.FTZ R81, R0.reuse, R82 ;  /* 0x0000005200517220 */ /* 0x040fe20000410000 */
[C---:B------:R-:W-:Y:S01]  /*1d30*/  FMUL.FTZ R54, R0.reuse, R77 ;  /* 0x0000004d00367220 */ /* 0x040fe20000410000 */
        /* <DEDUP_REMOVED lines=8> */
[----:B-1----:R-:W-:Y:S01]  /*1dc0*/  FSEL R21, R21, -INF , P1 ;  /* 0xff80000015157808 */ /* 0x002fe20000800000 */
[----:B------:R-:W-:Y:S01]  /*1dd0*/  MUFU.TANH R50, R50 ;  /* 0x0000003200327308 */ /* 0x000fe20000002400 */
[----:B--2---:R-:W-:Y:S01]  /*1de0*/  FSEL R40, R40, -INF , P2 ;  /* 0xff80000028287808 */ /* 0x004fe20001000000 */
[----:B------:R-:W-:Y:S01]  /*1df0*/  FMUL.FTZ R53, R0, R85 ;  /* 0x0000005500357220 */ /* 0x000fe20000410000 */
[----:B------:R-:W-:Y:S01]  /*1e00*/  ISETP.GT.AND P4, PT, R10, 0x9, PT ;  /* 0x000000090a00780c */ /* 0x000fe20003f84270 */
[C---:B------:R-:W-:Y:S01]  /*1e10*/  FMUL.FTZ R73, R0.reuse, R73 ;  /* 0x0000004900497220 */ /* 0x040fe20000410000 */
[----:B---3--:R-:W-:Y:S01]  /*1e20*/  FSEL R5, R5, -INF , P1 ;  /* 0xff80000005057808 */ /* 0x008fe20000800000 */
[----:B------:R-:W-:Y:S01]  /*1e30*/  FMUL.FTZ R75, R0, R75 ;  /* 0x0000004b004b7220 */ /* 0x000fe20000410000 */
[----:B----4-:R-:W-:Y:S01]  /*1e40*/  FSEL R41, R41, -INF , P3 ;  /* 0xff80000029297808 */ /* 0x010fe20001800000 */
[----:B------:R-:W1:Y:S01]  /*1e50*/  MUFU.TANH R14, R14 ;  /* 0x0000000e000e7308 */ /* 0x000e620000002400 */
[----:B------:R-:W-:-:S02]  /*1e60*/  ISETP.GT.AND P1, PT, R10, 0x11, PT ;  /* 0x000000110a00780c */ /* 0x000fc40003f24270 */
[----:B-----5:R-:W-:Y:S02]  /*1e70*/  FSEL R6, R6, -INF , P2 ;  /* 0xff80000006067808 */ /* 0x020fe40001000000 */
[C---:B------:R-:W-:Y:S02]  /*1e80*/  ISETP.GT.AND P2, PT, R10.reuse, 0x18, PT ;  /* 0x000000180a00780c */ /* 0x040fe40003f44270 */
[----:B------:R-:W-:Y:S01]  /*1e90*/  ISETP.GT.AND P5, PT, R10, 0x10, PT ;  /* 0x000000100a00780c */ /* 0x000fe20003fa4270 */
[----:B------:R-:W2:Y:S01]  /*1ea0*/  MUFU.TANH R45, R45 ;  /* 0x0000002d002d7308 */ /* 0x000ea20000002400 */
[----:B------:R-:W-:Y:S02]  /*1eb0*/  FSEL R43, R43, -INF , P4 ;  /* 0xff8000002b2b7808 */ /* 0x000fe40002000000 */
[----:B------:R-:W-:Y:S02]  /*1ec0*/  FSEL R11, R11, -INF , P1 ;  /* 0xff8000000b0b7808 */ /* 0x000fe40000800000 */
[----:B------:R-:W-:-:S02]  /*1ed0*/  FSEL R46, R46, -INF , P1 ;  /* 0xff8000002e2e7808 */ /* 0x000fc40000800000 */
[----:B------:R-:W-:Y:S01]  /*1ee0*/  ISETP.GT.AND P1, PT, R10, 0x28, PT ;  /* 0x000000280a00780c */ /* 0x000fe20003f24270 */
[----:B------:R-:W3:Y:S01]  /*1ef0*/  MUFU.TANH R9, R9 ;  /* 0x0000000900097308 */ /* 0x000ee20000002400 */
[----:B------:R-:W-:Y:S02]  /*1f00*/  FSEL R12, R12, -INF , P2 ;  /* 0xff8000000c0c7808 */ /* 0x000fe40001000000 */
[----:B------:R-:W-:Y:S02]  /*1f10*/  FSEL R48, R48, -INF , P2 ;  /* 0xff80000030307808 */ /* 0x000fe40001000000 */
[----:B------:R-:W-:Y:S02]  /*1f20*/  ISETP.GT.AND P2, PT, R10, 0x29, PT ;  /* 0x000000290a00780c */ /* 0x000fe40003f44270 */
[----:B------:R-:W-:Y:S01]  /*1f30*/  FSEL R44, R44, -INF , P5 ;  /* 0xff8000002c2c7808 */ /* 0x000fe20002800000 */
[----:B------:R-:W4:Y:S01]  /*1f40*/  MUFU.TANH R91, R91 ;  /* 0x0000005b005b7308 */ /* 0x000f220000002400 */
[----:B------:R-:W-:-:S02]  /*1f50*/  FSEL R7, R7, -INF , P3 ;  /* 0xff80000007077808 */ /* 0x000fc40001800000 */
[----:B------:R-:W-:Y:S02]  /*1f60*/  ISETP.GT.AND P3, PT, R10, 0x19, PT ;  /* 0x000000190a00780c */ /* 0x000fe40003f64270 */
[----:B------:R-:W-:Y:S02]  /*1f70*/  FSEL R8, R8, -INF , P4 ;  /* 0xff80000008087808 */ /* 0x000fe40002000000 */
[----:B------:R-:W-:Y:S01]  /*1f80*/  ISETP.GT.AND P4, PT, R10, 0x20, PT ;  /* 0x000000200a00780c */ /* 0x000fe20003f84270 */
[----:B------:R-:W5:Y:S01]  /*1f90*/  MUFU.TANH R52, R52 ;  /* 0x0000003400347308 */ /* 0x000f620000002400 */
[----:B------:R-:W-:Y:S01]  /*1fa0*/  FSEL R13, R13, -INF , P3 ;  /* 0xff8000000d0d7808 */ /* 0x000fe20001800000 */
        /* <DEDUP_REMOVED lines=8> */
[----:B------:R2:W-:Y:S01]  /*2030*/  MUFU.TANH R70, R56 ;  /* 0x0000003800467308 */ /* 0x0005e20000002400 */
[C---:B------:R-:W-:Y:S01]  /*2040*/  FMUL.FTZ R61, R0.reuse, R61 ;  /* 0x0000003d003d7220 */ /* 0x040fe20000410000 */
[----:B------:R-:W-:Y:S01]  /*2050*/  FSEL R49, R49, -INF , P3 ;  /* 0xff80000031317808 */ /* 0x000fe20001800000 */
[----:B------:R-:W-:Y:S01]  /*2060*/  FMUL.FTZ R85, R0, R59 ;  /* 0x0000003b00557220 */ /* 0x000fe20000410000 */
[----:B------:R-:W-:Y:S01]  /*2070*/  ISETP.GT.AND P3, PT, R10, 0x30, PT ;  /* 0x000000300a00780c */ /* 0x000fe20003f64270 */
[----:B------:R-:W-:Y:S01]  /*2080*/  FMUL.FTZ R62, R0, R62 ;  /* 0x0000003e003e7220 */ /* 0x000fe20000410000 */
[----:B-1----:R-:W-:Y:S01]  /*2090*/  FSEL R14, R14, -INF , P4 ;  /* 0xff8000000e0e7808 */ /* 0x002fe20002000000 */
[C---:B------:R-:W-:Y:S01]  /*20a0*/  FMUL.FTZ R69, R0.reuse, R69 ;  /* 0x0000004500457220 */ /* 0x040fe20000410000 */
[----:B------:R1:W-:Y:S01]  /*20b0*/  MUFU.TANH R65, R61 ;  /* 0x0000003d00417308 */ /* 0x0003e20000002400 */
[----:B--2---:R-:W-:Y:S01]  /*20c0*/  FMNMX.FTZ R56, R21, R40, !PT ;  /* 0x0000002815387209 */ /* 0x004fe20007810000 */
[----:B------:R-:W-:Y:S01]  /*20d0*/  FMUL.FTZ R63, R0, R63 ;  /* 0x0000003f003f7220 */ /* 0x000fe20000410000 */
[----:B------:R-:W-:Y:S01]  /*20e0*/  FSEL R50, R50, -INF , P4 ;  /* 0xff80000032327808 */ /* 0x000fe20002000000 */
[C---:B------:R-:W-:Y:S01]  /*20f0*/  FMUL.FTZ R96, R0.reuse, R66 ;  /* 0x0000004200607220 */ /* 0x040fe20000410000 */
[----:B------:R-:W-:Y:S01]  /*2100*/  FMNMX.FTZ R58, R41, R56, !PT ;  /* 0x00000038293a7209 */ /* 0x000fe20007810000 */
[C---:B------:R-:W-:Y:S01]  /*2110*/  FMUL.FTZ R64, R0.reuse, R64 ;  /* 0x0000004000407220 */ /* 0x040fe20000410000 */
[----:B------:R-:W-:Y:S01]  /*2120*/  FSEL R56, R23, -INF , P1 ;  /* 0xff80000017387808 */ /* 0x000fe20000800000 */
[----:B------:R-:W2:Y:S01]  /*2130*/  MUFU.TANH R20, R20 ;  /* 0x0000001400147308 */ /* 0x000ea20000002400 */
[----:B-1----:R-:W-:Y:S01]  /*2140*/  FMNMX.FTZ R61, R43, R58, !PT ;  /* 0x0000003a2b3d7209 */ /* 0x002fe20007810000 */
[C---:B------:R-:W-:Y:S01]  /*2150*/  FMUL.FTZ R98, R0.reuse, R68 ;  /* 0x0000004400627220 */ /* 0x040fe20000410000 */
[----:B------:R-:W-:Y:S01]  /*2160*/  FSEL R23, R51, -INF , P2 ;  /* 0xff80000033177808 */ /* 0x000fe20001000000 */
[----:B------:R-:W-:Y:S01]  /*2170*/  FMUL.FTZ R71, R0, R71 ;  /* 0x0000004700477220 */ /* 0x000fe20000410000 */
[----:B------:R-:W-:Y:S01]  /*2180*/  FMNMX.FTZ R51, R44, R61, !PT ;  /* 0x0000003d2c337209 */ /* 0x000fe20007810000 */
[----:B------:R-:W-:Y:S01]  /*2190*/  FMUL.FTZ R97, R0, R67 ;  /* 0x0000004300617220 */ /* 0x000fe20000410000 */
[----:B------:R-:W-:Y:S01]  /*21a0*/  ISETP.GT.AND P4, PT, R10, 0x31, PT ;  /* 0x000000310a00780c */ /* 0x000fe20003f84270 */
[----:B------:R-:W1:Y:S01]  /*21b0*/  MUFU.TANH R94, R94 ;  /* 0x0000005e005e7308 */ /* 0x000e620000002400 */
[----:B------:R-:W-:Y:S01]  /*21c0*/  FMNMX.FTZ R51, R46, R51, !PT ;  /* 0x000000332e337209 */ /* 0x000fe20007810000 */
[----:B------:R-:W-:Y:S01]  /*21d0*/  FMUL.FTZ R57, R0, R57 ;  /* 0x0000003900397220 */ /* 0x000fe20000410000 */
[----:B------:R-:W-:-:S02]  /*21e0*/  FSEL R61, R45, -INF , P3 ;  /* 0xff8000002d3d7808 */ /* 0x000fc40001800000 */
[----:B------:R-:W-:Y:S02]  /*21f0*/  FMNMX.FTZ R58, R48, R51, !PT ;  /* 0x00000033303a7209 */ /* 0x000fe40007810000 */
[----:B---3--:R-:W-:Y:S01]  /*2200*/  FSEL R9, R9, -INF , P5 ;  /* 0xff80000009097808 */ /* 0x008fe20002800000 */
[----:B------:R-:W3:Y:S01]  /*2210*/  MUFU.TANH R42, R42 ;  /* 0x0000002a002a7308 */ /* 0x000ee20000002400 */
[----:B----4-:R-:W-:Y:S02]  /*2220*/  FSEL R45, R91, -INF , P4 ;  /* 0xff8000005b2d7808 */ /* 0x010fe40002000000 */
[----:B------:R-:W-:Y:S02]  /*2230*/  ISETP.GT.AND P5, PT, R10, 0x21, PT ;  /* 0x000000210a00780c */ /* 0x000fe40003fa4270 */
[----:B------:R-:W-:Y:S02]  /*2240*/  FMNMX.FTZ R91, R49, R58, !PT ;  /* 0x0000003a315b7209 */ /* 0x000fe40007810000 */
[----:B-----5:R-:W-:Y:S01]  /*2250*/  FSEL R52, R52, -INF , P5 ;  /* 0xff80000034347808 */ /* 0x020fe20002800000 */
[----:B------:R-:W4:Y:S01]  /*2260*/  MUFU.TANH R15, R15 ;  /* 0x0000000f000f7308 */ /* 0x000f220000002400 */
[----:B------:R-:W-:-:S02]  /*2270*/  FMNMX.FTZ R91, R50, R91, !PT ;  /* 0x0000005b325b7209 */ /* 0x000fc40007810000 */
[----:B--2---:R-:W-:Y:S02]  /*2280*/  FSEL R20, R20, -INF , P1 ;  /* 0xff80000014147808 */ /* 0x004fe40000800000 */
[----:B------:R-:W-:Y:S02]  /*2290*/  ISETP.GT.AND P1, PT, R10, 0x39, PT ;  /* 0x000000390a00780c */ /* 0x000fe40003f24270 */
[----:B------:R-:W-:Y:S01]  /*22a0*/  FMNMX.FTZ R91, R52, R91, !PT ;  /* 0x0000005b345b7209 */ /* 0x000fe20007810000 */
[----:B------:R-:W-:Y:S01]  /*22b0*/  MUFU.TANH R47, R47 ;  /* 0x0000002f002f7308 */ /* 0x000fe20000002400 */
[----:B-1----:R-:W-:Y:S02]  /*22c0*/  FSEL R51, R94, -INF , P1 ;  /* 0xff8000005e337808 */ /* 0x002fe40000800000 */
[----:B---3--:R-:W-:Y:S02]  /*22d0*/  FSEL R59, R42, -INF , P2 ;  /* 0xff8000002a3b7808 */ /* 0x008fe40001000000 */
[----:B------:R-:W-:-:S02]  /*22e0*/  FMNMX.FTZ R94, R56, R91, !PT ;  /* 0x0000005b385e7209 */ /* 0x000fc40007810000 */
[C---:B------:R-:W-:Y:S01]  /*22f0*/  ISETP.GT.AND P2, PT, R10.reuse, 0x40, PT ;  /* 0x000000400a00780c */ /* 0x040fe20003f44270 */
[----:B------:R-:W1:Y:S01]  /*2300*/  MUFU.TANH R90, R90 ;  /* 0x0000005a005a7308 */ /* 0x000e620000002400 */
[----:B----4-:R-:W-:Y:S02]  /*2310*/  FSEL R15, R15, -INF , P5 ;  /* 0xff8000000f0f7808 */ /* 0x010fe40002800000 */
[----:B------:R-:W-:Y:S01]  /*2320*/  FMNMX.FTZ R94, R59, R94, !PT ;  /* 0x0000005e3b5e7209 */ /* 0x000fe20007810000 */
[----:B------:R-:W-:Y:S02]  /*2330*/  WARPGROUP.DEPBAR.LE gsb0, 0x0 ;  /* 0x00008000000079c5 */ /* 0x000fe40000010000 */
[----:B------:R-:W-:Y:S01]  /*2340*/  ISETP.GT.AND P5, PT, R10, 0x38, PT ;  /* 0x000000380a00780c */ /* 0x000fe20003fa4270 */
[C---:B------:R-:W-:Y:S01]  /*2350*/  FMUL.FTZ R91, R0.reuse, R24 ;  /* 0x00000018005b7220 */ /* 0x040fe20000410000 */
[----:B------:R-:W-:Y:S01]  /*2360*/  MUFU.TANH R89, R89 ;  /* 0x0000005900597308 */ /* 0x000fe20000002400 */
[----:B------:R-:W-:-:S07]  /*2370*/  FMUL.FTZ R36, R0, R36 ;  /* 0x0000002400247220 */ /* 0x000fce0000410000 */
[----:B------:R-:W2:Y:S01]  /*2380*/  MUFU.TANH R93, R93 ;  /* 0x0000005d005d7308 */ /* 0x000ea20000002400 */
[----:B-1----:R-:W-:Y:S02]  /*2390*/  FSEL R42, R90, -INF , P3 ;  /* 0xff8000005a2a7808 */ /* 0x002fe40001800000 */
[----:B------:R-:W-:-:S05]  /*23a0*/  ISETP.GT.AND P3, PT, R10, 0x41, PT ;  /* 0x000000410a00780c */ /* 0x000fca0003f64270 */
[----:B------:R-:W-:Y:S08]  /*23b0*/  MUFU.TANH R78, R78 ;  /* 0x0000004e004e7308 */ /* 0x000ff00000002400 */
[----:B------:R-:W-:Y:S08]  /*23c0*/  MUFU.TANH R88, R88 ;  /* 0x0000005800587308 */ /* 0x000ff00000002400 */
[----:B------:R-:W-:Y:S08]  /*23d0*/  MUFU.TANH R77, R77 ;  /* 0x0000004d004d7308 */ /* 0x000ff00000002400 */
[----:B------:R-:W1:Y:S08]  /*23e0*/  MUFU.TANH R92, R92 ;  /* 0x0000005c005c7308 */ /* 0x000e700000002400 */
[----:B------:R3:W-:Y:S08]  /*23f0*/  MUFU.TANH R66, R62 ;  /* 0x0000003e00427308 */ /* 0x0007f00000002400 */
[----:B------:R-:W-:Y:S01]  /*2400*/  MUFU.TANH R54, R54 ;  /* 0x0000003600367308 */ /* 0x000fe20000002400 */
[----:B---3--:R-:W-:-:S02]  /*2410*/  FSEL R62, R47, -INF , P4 ;  /* 0xff8000002f3e7808 */ /* 0x008fc40002000000 */
[----:B------:R-:W-:Y:S02]  /*2420*/  ISETP.GT.AND P4, PT, R10, 0x48, PT ;  /* 0x000000480a00780c */ /* 0x000fe40003f84270 */
[----:B--2---:R-:W-:Y:S02]  /*2430*/  FSEL R47, R93, -INF , P5 ;  /* 0xff8000005d2f7808 */ /* 0x004fe40002800000 */
[----:B-1----:R-:W-:Y:S01]  /*2440*/  FSEL R92, R92, -INF , P2 ;  /* 0xff8000005c5c7808 */ /* 0x002fe20001000000 */
[----:B------:R-:W1:Y:S08]  /*2450*/  MUFU.TANH R73, R73 ;  /* 0x0000004900497308 */ /* 0x000e700000002400 */
[----:B------:R2:W-:Y:S08]  /*2460*/  MUFU.TANH R90, R69 ;  /* 0x00000045005a7308 */ /* 0x0005f00000002400 */
[----:B------:R3:W-:Y:S01]  /*2470*/  MUFU.TANH R68, R63 ;  /* 0x0000003f00447308 */ /* 0x0007e20000002400 */
[----:B--2---:R-:W-:-:S02]  /*2480*/  FMNMX.FTZ R69, R61, R94, !PT ;  /* 0x0000005e3d457209 */ /* 0x004fc40007810000 */
[----:B-1----:R-:W-:-:S05]  /*2490*/  FSEL R73, R73, -INF , P3 ;  /* 0xff80000049497808 */ /* 0x002fca0001800000 */
[----:B------:R-:W1:Y:S01]  /*24a0*/  MUFU.TANH R74, R74 ;  /* 0x0000004a004a7308 */ /* 0x000e620000002400 */
[----:B---3--:R-:W-:Y:S02]  /*24b0*/  FSEL R63, R89, -INF , P5 ;  /* 0xff800000593f7808 */ /* 0x008fe40002800000 */
[----:B------:R-:W-:-:S05]  /*24c0*/  ISETP.GT.AND P5, PT, R10, 0x49, PT ;  /* 0x000000490a00780c */ /* 0x000fca0003fa4270 */
[----:B------:R2:W-:Y:S08]  /*24d0*/  MUFU.TANH R89, R60 ;  /* 0x0000003c00597308 */ /* 0x0005f00000002400 */
[----:B------:R3:W-:Y:S01]  /*24e0*/  MUFU.TANH R67, R64 ;  /* 0x0000004000437308 */ /* 0x0007e20000002400 */
[----:B--2---:R-:W-:Y:S02]  /*24f0*/  FSEL R60, R78, -INF , P4 ;  /* 0xff8000004e3c7808 */ /* 0x004fe40002000000 */
[----:B------:R-:W-:-:S02]  /*2500*/  FMNMX.FTZ R78, R62, R69, !PT ;  /* 0x000000453e4e7209 */ /* 0x000fc40007810000 */
[----:B------:R-:W-:Y:S02]  /*2510*/  FSEL R69, R54, -INF , P5 ;  /* 0xff80000036457808 */ /* 0x000fe40002800000 */
[----:B-1----:R-:W-:Y:S01]  /*2520*/  FSEL R74, R74, -INF , P4 ;  /* 0xff8000004a4a7808 */ /* 0x002fe20002000000 */
[----:B------:R-:W1:Y:S01]  /*2530*/  MUFU.TANH R75, R75 ;  /* 0x0000004b004b7308 */ /* 0x000e620000002400 */
[----:B---3--:R-:W-:Y:S02]  /*2540*/  FSEL R64, R88, -INF , P1 ;  /* 0xff80000058407808 */ /* 0x008fe40000800000 */
[C---:B------:R-:W-:Y:S02]  /*2550*/  ISETP.GT.AND P1, PT, R10.reuse, 0x50, PT ;  /* 0x000000500a00780c */ /* 0x040fe40003f24270 */
[----:B------:R-:W-:-:S03]  /*2560*/  ISETP.GT.AND P4, PT, R10, 0x59, PT ;  /* 0x000000590a00780c */ /* 0x000fc60003f84270 */
[----:B------:R2:W-:Y:S08]  /*2570*/  MUFU.TANH R88, R71 ;  /* 0x0000004700587308 */ /* 0x0005f00000002400 */
[----:B------:R-:W3:Y:S01]  /*2580*/  MUFU.TANH R95, R95 ;  /* 0x0000005f005f7308 */ /* 0x000ee20000002400 */
[----:B--2---:R-:W-:Y:S01]  /*2590*/  FMUL.FTZ R71, R0, R25 ;  /* 0x0000001900477220 */ /* 0x004fe20000410000 */
[----:B------:R-:W-:-:S02]  /*25a0*/  FSEL R25, R77, -INF , P5 ;  /* 0xff8000004d197808 */ /* 0x000fc40002800000 */
[----:B------:R-:W-:Y:S02]  /*25b0*/  FMNMX.FTZ R77, R63, R78, !PT ;  /* 0x0000004e3f4d7209 */ /* 0x000fe40007810000 */
[----:B-1----:R-:W-:Y:S01]  /*25c0*/  FSEL R24, R75, -INF , P3 ;  /* 0xff8000004b187808 */ /* 0x002fe20001800000 */
[----:B------:R-:W-:Y:S01]  /*25d0*/  FMUL.FTZ R75, R0, R26 ;  /* 0x0000001a004b7220 */ /* 0x000fe20000410000 */
[----:B------:R-:W1:Y:S01]  /*25e0*/  MUFU.TANH R76, R76 ;  /* 0x0000004c004c7308 */ /* 0x000e620000002400 */
[----:B------:R-:W-:Y:S02]  /*25f0*/  FMNMX.FTZ R77, R64, R77, !PT ;  /* 0x0000004d404d7209 */ /* 0x000fe40007810000 */
[----:B------:R-:W-:Y:S02]  /*2600*/  ISETP.GT.AND P3, PT, R10, 0x58, PT ;  /* 0x000000580a00780c */ /* 0x000fe40003f64270 */
[----:B------:R-:W-:Y:S01]  /*2610*/  FMNMX.FTZ R54, R92, R77, !PT ;  /* 0x0000004d5c367209 */ /* 0x000fe20007810000 */
[----:B------:R-:W-:Y:S01]  /*2620*/  FMUL.FTZ R77, R0, R27 ;  /* 0x0000001b004d7220 */ /* 0x000fe20000410000 */
[----:B------:R-:W-:Y:S01]  /*2630*/  ISETP.GT.AND P5, PT, R10, 0x60, PT ;  /* 0x000000600a00780c */ /* 0x000fe20003fa4270 */
[----:B------:R-:W2:Y:S01]  /*2640*/  MUFU.TANH R72, R72 ;  /* 0x0000004800487308 */ /* 0x000ea20000002400 */
[----:B---3--:R-:W-:-:S02]  /*2650*/  FSEL R58, R95, -INF , P2 ;  /* 0xff8000005f3a7808 */ /* 0x008fc40001000000 */
[----:B------:R-:W-:-:S05]  /*2660*/  ISETP.GT.AND P2, PT, R10, 0x51, PT ;  /* 0x000000510a00780c */ /* 0x000fca0003f44270 */
[----:B------:R-:W3:Y:S01]  /*2670*/  MUFU.TANH R84, R84 ;  /* 0x0000005400547308 */ /* 0x000ee20000002400 */
[----:B-1----:R-:W-:-:S07]  /*2680*/  FSEL R76, R76, -INF , P1 ;  /* 0xff8000004c4c7808 */ /* 0x002fce0000800000 */
[----:B------:R-:W1:Y:S01]  /*2690*/  MUFU.TANH R79, R79 ;  /* 0x0000004f004f7308 */ /* 0x000e620000002400 */
[----:B--2---:R-:W-:-:S07]  /*26a0*/  FSEL R72, R72, -INF , P2 ;  /* 0xff80000048487808 */ /* 0x004fce0001000000 */
[----:B------:R2:W-:Y:S08]  /*26b0*/  MUFU.TANH R93, R71 ;  /* 0x00000047005d7308 */ /* 0x0005f00000002400 */
[----:B------:R-:W4:Y:S01]  /*26c0*/  MUFU.TANH R81, R81 ;  /* 0x0000005100517308 */ /* 0x000f220000002400 */
[----:B--2---:R-:W-:Y:S02]  /*26d0*/  FMNMX.FTZ R71, R73, R54, !PT ;  /* 0x0000003649477209 */ /* 0x004fe40007810000 */
[----:B---3--:R-:W-:-:S02]  /*26e0*/  FSEL R54, R84, -INF , P3 ;  /* 0xff80000054367808 */ /* 0x008fc40001800000 */
[----:B------:R-:W-:Y:S02]  /*26f0*/  FMNMX.FTZ R78, R74, R71, !PT ;  /* 0x000000474a4e7209 */ /* 0x000fe40007810000 */
[----:B-1----:R-:W-:Y:S01]  /*2700*/  FSEL R79, R79, -INF , P3 ;  /* 0xff8000004f4f7808 */ /* 0x002fe20001800000 */
[----:B------:R-:W1:Y:S01]  /*2710*/  MUFU.TANH R53, R53 ;  /* 0x0000003500357308 */ /* 0x000e620000002400 */
[----:B------:R-:W-:-:S07]  /*2720*/  ISETP.GT.AND P3, PT, R10, 0x69, PT ;  /* 0x000000690a00780c */ /* 0x000fce0003f64270 */
[----:B------:R-:W-:Y:S01]  /*2730*/  MUFU.TANH R57, R57 ;  /* 0x0000003900397308 */ /* 0x000fe20000002400 */
[----:B----4-:R-:W-:Y:S01]  /*2740*/  FSEL R26, R81, -INF , P1 ;  /* 0xff800000511a7808 */ /* 0x010fe20000800000 */
[----:B------:R-:W-:Y:S01]  /*2750*/  FMUL.FTZ R81, R0, R30 ;  /* 0x0000001e00517220 */ /* 0x000fe20000410000 */
[----:B------:R-:W-:-:S05]  /*2760*/  ISETP.GT.AND P1, PT, R10, 0x61, PT ;  /* 0x000000610a00780c */ /* 0x000fca0003f24270 */
[----:B------:R-:W2:Y:S01]  /*2770*/  MUFU.TANH R82, R82 ;  /* 0x0000005200527308 */ /* 0x000ea20000002400 */
[----:B-1----:R-:W-:-:S07]  /*2780*/  FSEL R71, R53, -INF , P4 ;  /* 0xff80000035477808 */ /* 0x002fce0002000000 */
[----:B------:R1:W-:Y:S08]  /*2790*/  MUFU.TANH R94, R75 ;  /* 0x0000004b005e7308 */ /* 0x0003f00000002400 */
[----:B------:R-:W3:Y:S01]  /*27a0*/  MUFU.TANH R80, R80 ;  /* 0x0000005000507308 */ /* 0x000ee20000002400 */
[----:B-1----:R-:W-:Y:S01]  /*27b0*/  FMNMX.FTZ R75, R69, R78, !PT ;  /* 0x0000004e454b7209 */ /* 0x002fe20007810000 */
[----:B------:R-:W-:Y:S01]  /*27c0*/  FMUL.FTZ R78, R0, R28 ;  /* 0x0000001c004e7220 */ /* 0x000fe20000410000 */
[----:B--2---:R-:W-:-:S02]  /*27d0*/  FSEL R82, R82, -INF , P5 ;  /* 0xff80000052527808 */ /* 0x004fc40002800000 */
[----:B------:R-:W-:-:S03]  /*27e0*/  FMNMX.FTZ R75, R76, R75, !PT ;  /* 0x0000004b4c4b7209 */ /* 0x000fc60007810000 */
[----:B------:R-:W1:Y:S01]  /*27f0*/  MUFU.TANH R87, R87 ;  /* 0x0000005700577308 */ /* 0x000e620000002400 */
[----:B------:R-:W-:Y:S02]  /*2800*/  FMNMX.FTZ R84, R72, R75, !PT ;  /* 0x0000004b48547209 */ /* 0x000fe40007810000 */
[----:B------:R-:W-:Y:S02]  /*2810*/  FSEL R75, R57, -INF , P1 ;  /* 0xff800000394b7808 */ /* 0x000fe40000800000 */
[----:B------:R-:W-:-:S03]  /*2820*/  FMNMX.FTZ R84, R79, R84, !PT ;  /* 0x000000544f547209 */ /* 0x000fc60007810000 */
[----:B------:R-:W2:Y:S01]  /*2830*/  MUFU.TANH R86, R86 ;  /* 0x0000005600567308 */ /* 0x000ea20000002400 */
[----:B------:R-:W-:Y:S02]  /*2840*/  FMNMX.FTZ R57, R71, R84, !PT ;  /* 0x0000005447397209 */ /* 0x000fe40007810000 */
[----:B---3--:R-:W-:Y:S01]  /*2850*/  FSEL R27, R80, -INF , P2 ;  /* 0xff800000501b7808 */ /* 0x008fe20001000000 */
[----:B------:R-:W-:Y:S01]  /*2860*/  FMUL.FTZ R80, R0, R29 ;  /* 0x0000001d00507220 */ /* 0x000fe20000410000 */
[----:B------:R-:W-:-:S03]  /*2870*/  ISETP.GT.AND P2, PT, R10, 0x68, PT ;  /* 0x000000680a00780c */ /* 0x000fc60003f44270 */
[----:B------:R-:W3:Y:S01]  /*2880*/  MUFU.TANH R83, R83 ;  /* 0x0000005300537308 */ /* 0x000ee20000002400 */
[----:B-1----:R-:W-:Y:S02]  /*2890*/  FSEL R87, R87, -INF , P2 ;  /* 0xff80000057577808 */ /* 0x002fe40001000000 */
[----:B------:R-:W-:Y:S02]  /*28a0*/  FSEL R30, R66, -INF , P2 ;  /* 0xff800000421e7808 */ /* 0x000fe40001000000 */
[----:B------:R-:W-:-:S03]  /*28b0*/  ISETP.GT.AND P2, PT, R10, 0x79, PT ;  /* 0x000000790a00780c */ /* 0x000fc60003f44270 */
[----:B------:R-:W1:Y:S01]  /*28c0*/  MUFU.TANH R85, R85 ;  /* 0x0000005500557308 */ /* 0x000e620000002400 */
[----:B--2---:R-:W-:Y:S02]  /*28d0*/  FSEL R29, R86, -INF , P5 ;  /* 0xff800000561d7808 */ /* 0x004fe40002800000 */
[----:B------:R-:W-:-:S04]  /*28e0*/  ISETP.GT.AND P5, PT, R10, 0x71, PT ;  /* 0x000000710a00780c */ /* 0x000fc80003fa4270 */
[----:B------:R-:W-:Y:S01]  /*28f0*/  FSEL R70, R70, -INF , P5 ;  /* 0xff80000046467808 */ /* 0x000fe20002800000 */
[----:B------:R2:W-:Y:S01]  /*2900*/  MUFU.TANH R99, R78 ;  /* 0x0000004e00637308 */ /* 0x0005e20000002400 */
[----:B---3--:R-:W-:Y:S02]  /*2910*/  FSEL R28, R83, -INF , P4 ;  /* 0xff800000531c7808 */ /* 0x008fe40002000000 */
[----:B------:R-:W-:-:S05]  /*2920*/  ISETP.GT.AND P4, PT, R10, 0x70, PT ;  /* 0x000000700a00780c */ /* 0x000fca0003f84270 */
[----:B------:R-:W3:Y:S01]  /*2930*/  MUFU.TANH R98, R98 ;  /* 0x0000006200627308 */ /* 0x000ee20000002400 */
[----:B--2---:R-:W-:Y:S02]  /*2940*/  FMNMX.FTZ R78, R82, R57, !PT ;  /* 0x00000039524e7209 */ /* 0x004fe40007810000 */
[----:B-1----:R-:W-:Y:S01]  /*2950*/  FSEL R53, R85, -INF , P1 ;  /* 0xff80000055357808 */ /* 0x002fe20000800000 */
[----:B------:R-:W-:Y:S01]  /*2960*/  FMUL.FTZ R85, R0, R33 ;  /* 0x0000002100557220 */ /* 0x000fe20000410000 */
[----:B------:R-:W-:Y:S02]  /*2970*/  FMNMX.FTZ R78, R75, R78, !PT ;  /* 0x0000004e4b4e7209 */ /* 0x000fe40007810000 */
[----:B------:R-:W-:Y:S01]  /*2980*/  ISETP.GT.AND P1, PT, R10, 0x78, PT ;  /* 0x000000780a00780c */ /* 0x000fe20003f24270 */
[----:B------:R1:W-:Y:S01]  /*2990*/  MUFU.TANH R95, R77 ;  /* 0x0000004d005f7308 */ /* 0x0003e20000002400 */
[----:B------:R-:W-:Y:S01]  /*29a0*/  FSEL R57, R68, -INF , P3 ;  /* 0xff80000044397808 */ /* 0x000fe20001800000 */
[----:B------:R-:W-:Y:S01]  /*29b0*/  FMUL.FTZ R68, R0, R32 ;  /* 0x0000002000447220 */ /* 0x000fe20000410000 */
[----:B------:R-:W-:-:S05]  /*29c0*/  FSEL R33, R89, -INF , P1 ;  /* 0xff80000059217808 */ /* 0x000fca0000800000 */
[----:B------:R2:W4:Y:S01]  /*29d0*/  MUFU.TANH R86, R80 ;  /* 0x0000005000567308 */ /* 0x0005220000002400 */
[----:B-1----:R-:W-:Y:S02]  /*29e0*/  FSEL R77, R65, -INF , P3 ;  /* 0xff800000414d7808 */ /* 0x002fe40001800000 */
[----:B------:R-:W-:-:S05]  /*29f0*/  ISETP.GT.AND P3, PT, R10, 0x80, PT ;  /* 0x000000800a00780c */ /* 0x000fca0003f64270 */
[----:B------:R-:W1:Y:S01]  /*2a00*/  MUFU.TANH R96, R96 ;  /* 0x0000006000607308 */ /* 0x000e620000002400 */
[----:B--2---:R-:W-:Y:S02]  /*2a10*/  FMNMX.FTZ R80, R87, R78, !PT ;  /* 0x0000004e57507209 */ /* 0x004fe40007810000 */
[----:B------:R-:W-:Y:S02]  /*2a20*/  FSEL R78, R67, -INF , P4 ;  /* 0xff800000434e7808 */ /* 0x000fe40002000000 */
[----:B------:R-:W-:Y:S02]  /*2a30*/  FMNMX.FTZ R83, R77, R80, !PT ;  /* 0x000000504d537209 */ /* 0x000fe40007810000 */
[----:B---3--:R-:W-:Y:S01]  /*2a40*/  FSEL R80, R98, -INF , P1 ;  /* 0xff80000062507808 */ /* 0x008fe20000800000 */
[----:B------:R-:W-:Y:S01]  /*2a50*/  MUFU.TANH R91, R91 ;  /* 0x0000005b005b7308 */ /* 0x000fe20000002400 */
[----:B------:R-:W-:Y:S01]  /*2a60*/  FMNMX.FTZ R83, R78, R83, !PT ;  /* 0x000000534e537209 */ /* 0x000fe20007810000 */
[----:B------:R-:W-:Y:S01]  /*2a70*/  FMUL.FTZ R98, R0, R38 ;  /* 0x0000002600627220 */ /* 0x000fe20000410000 */
[----:B------:R-:W-:-:S02]  /*2a80*/  ISETP.GT.AND P1, PT, R10, 0x89, PT ;  /* 0x000000890a00780c */ /* 0x000fc40003f24270 */
[----:B------:R-:W-:Y:S02]  /*2a90*/  FMNMX.FTZ R83, R70, R83, !PT ;  /* 0x0000005346537209 */ /* 0x000fe40007810000 */
[----:B----4-:R-:W-:Y:S01]  /*2aa0*/  FSEL R86, R86, -INF , P1 ;  /* 0xff80000056567808 */ /* 0x010fe20000800000 */
[----:B------:R-:W2:Y:S01]  /*2ab0*/  MUFU.TANH R97, R97 ;  /* 0x0000006100617308 */ /* 0x000ea20000002400 */
[----:B-1----:R-:W-:Y:S02]  /*2ac0*/  FSEL R32, R96, -INF , P4 ;  /* 0xff80000060207808 */ /* 0x002fe40002000000 */
[----:B------:R-:W-:-:S04]  /*2ad0*/  ISETP.GT.AND P4, PT, R10, 0x81, PT ;  /* 0x000000810a00780c */ /* 0x000fc80003f84270 */
[----:B------:R-:W-:Y:S01]  /*2ae0*/  FSEL R84, R93, -INF , P4 ;  /* 0xff8000005d547808 */ /* 0x000fe20002000000 */
[----:B------:R1:W-:Y:S08]  /*2af0*/  MUFU.TANH R66, R81 ;  /* 0x0000005100427308 */ /* 0x0003f00000002400 */
[----:B------:R3:W4:Y:S01]  /*2b00*/  MUFU.TANH R67, R68 ;  /* 0x0000004400437308 */ /* 0x0007220000002400 */
[----:B-1----:R-:W-:-:S02]  /*2b10*/  FSEL R81, R90, -INF , P2 ;  /* 0xff8000005a517808 */ /* 0x002fc40001000000 */
[----:B--2---:R-:W-:Y:S01]  /*2b20*/  FSEL R65, R97, -INF , P5 ;  /* 0xff80000061417808 */ /* 0x004fe20002800000 */
[----:B------:R-:W-:Y:S01]  /*2b30*/  FMUL.FTZ R97, R0, R39 ;  /* 0x0000002700617220 */ /* 0x000fe20000410000 */
[----:B------:R-:W-:-:S03]  /*2b40*/  ISETP.GT.AND P5, PT, R10, 0x88, PT ;  /* 0x000000880a00780c */ /* 0x000fc60003fa4270 */
[----:B------:R1:W2:Y:S01]  /*2b50*/  MUFU.TANH R96, R85 ;  /* 0x0000005500607308 */ /* 0x0002a20000002400 */
[----:B---3--:R-:W-:Y:S02]  /*2b60*/  FMNMX.FTZ R68, R80, R83, !PT ;  /* 0x0000005350447209 */ /* 0x008fe40007810000 */
[----:B------:R-:W-:Y:S01]  /*2b70*/  FSEL R83, R91, -INF , P3 ;  /* 0xff8000005b537808 */ /* 0x000fe20001800000 */
[----:B------:R-:W-:Y:S01]  /*2b80*/  FMUL.FTZ R91, R0, R37 ;  /* 0x00000025005b7220 */ /* 0x000fe20000410000 */
[----:B------:R-:W-:-:S03]  /*2b90*/  FMNMX.FTZ R68, R81, R68, !PT ;  /* 0x0000004451447209 */ /* 0x000fc60007810000 */
[----:B------:R3:W5:Y:S01]  /*2ba0*/  MUFU.TANH R90, R36 ;  /* 0x00000024005a7308 */ /* 0x0007620000002400 */
[----:B------:R-:W-:Y:S02]  /*2bb0*/  FMNMX.FTZ R89, R83, R68, !PT ;  /* 0x0000004453597209 */ /* 0x000fe40007810000 */
[----:B------:R-:W-:Y:S02]  /*2bc0*/  FSEL R68, R88, -INF , P2 ;  /* 0xff80000058447808 */ /* 0x000fe40001000000 */
[----:B-1----:R-:W-:Y:S02]  /*2bd0*/  FSEL R85, R99, -INF , P5 ;  /* 0xff80000063557808 */ /* 0x002fe40002800000 */
[----:B------:R-:W-:Y:S01]  /*2be0*/  FMNMX.FTZ R88, R84, R89, !PT ;  /* 0x0000005954587209 */ /* 0x000fe20007810000 */
[----:B------:R-:W1:Y:S01]  /*2bf0*/  MUFU.TANH R91, R91 ;  /* 0x0000005b005b7308 */ /* 0x000e620000002400 */
[----:B------:R-:W-:Y:S02]  /*2c00*/  ISETP.GT.AND P2, PT, R10, 0x90, PT ;  /* 0x000000900a00780c */ /* 0x000fe40003f44270 */
[----:B------:R-:W-:-:S02]  /*2c10*/  FMNMX.FTZ R37, R85, R88, !PT ;  /* 0x0000005855257209 */ /* 0x000fc40007810000 */
[----:B---3--:R-:W-:Y:S02]  /*2c20*/  FSEL R36, R94, -INF , P3 ;  /* 0xff8000005e247808 */ /* 0x008fe40001800000 */
[----:B------:R-:W-:Y:S01]  /*2c30*/  ISETP.GT.AND P3, PT, R10, 0x91, PT ;  /* 0x000000910a00780c */ /* 0x000fe20003f64270 */
[----:B------:R-:W3:Y:S01]  /*2c40*/  MUFU.TANH R98, R98 ;  /* 0x0000006200627308 */ /* 0x000ee20000002400 */
[----:B----4-:R-:W-:Y:S02]  /*2c50*/  FSEL R89, R67, -INF , P2 ;  /* 0xff80000043597808 */ /* 0x010fe40001000000 */
[----:B------:R-:W-:Y:S02]  /*2c60*/  FMNMX.FTZ R94, R86, R37, !PT ;  /* 0x00000025565e7209 */ /* 0x000fe40007810000 */
[----:B------:R-:W-:Y:S02]  /*2c70*/  FSEL R37, R95, -INF , P4 ;  /* 0xff8000005f257808 */ /* 0x000fe40002000000 */
[----:B------:R-:W-:Y:S01]  /*2c80*/  ISETP.GT.AND P4, PT, R10, 0x98, PT ;  /* 0x000000980a00780c */ /* 0x000fe20003f84270 */
[----:B------:R-:W4:Y:S01]  /*2c90*/  MUFU.TANH R97, R97 ;  /* 0x0000006100617308 */ /* 0x000f220000002400 */
[----:B--2---:R-:W-:Y:S01]  /*2ca0*/  FSEL R88, R96, -INF , P3 ;  /* 0xff80000060587808 */ /* 0x004fe20001800000 */
[----:B------:R-:W-:Y:S01]  /*2cb0*/  FMUL.FTZ R96, R0, R34 ;  /* 0x0000002200607220 */ /* 0x000fe20000410000 */
[----:B------:R-:W-:-:S02]  /*2cc0*/  FMNMX.FTZ R93, R89, R94, !PT ;  /* 0x0000005e595d7209 */ /* 0x000fc40007810000 */
[----:B------:R-:W-:Y:S02]  /*2cd0*/  FSEL R67, R66, -INF , P5 ;  /* 0xff80000042437808 */ /* 0x000fe40002800000 */
[----:B------:R-:W-:Y:S01]  /*2ce0*/  ISETP.GT.AND P5, PT, R10, 0x99, PT ;  /* 0x000000990a00780c */ /* 0x000fe20003fa4270 */
[----:B------:R-:W2:Y:S01]  /*2cf0*/  MUFU.TANH R96, R96 ;  /* 0x0000006000607308 */ /* 0x000ea20000002400 */
[----:B-----5:R-:W-:Y:S02]  /*2d00*/  FSEL R94, R90, -INF , P4 ;  /* 0xff8000005a5e7808 */ /* 0x020fe40002000000 */
[----:B------:R-:W-:Y:S02]  /*2d10*/  FMNMX.FTZ R93, R88, R93, !PT ;  /* 0x0000005d585d7209 */ /* 0x000fe40007810000 */
[----:B-1----:R-:W-:Y:S02]  /*2d20*/  FSEL R90, R91, -INF , P5 ;  /* 0xff8000005b5a7808 */ /* 0x002fe40002800000 */
[----:B------:R-:W-:-:S02]  /*2d30*/  FMNMX.FTZ R93, R94, R93, !PT ;  /* 0x0000005d5e5d7209 */ /* 0x000fc40007810000 */
[----:B---3--:R-:W-:Y:S02]  /*2d40*/  FSEL R98, R98, -INF , P4 ;  /* 0xff80000062627808 */ /* 0x008fe40002000000 */
[----:B------:R-:W-:Y:S01]  /*2d50*/  FMNMX.FTZ R10, R90, R93, !PT ;  /* 0x0000005d5a0a7209 */ /* 0x000fe20007810000 */
[----:B------:R-:W-:Y:S01]  /*2d60*/  FMUL.FTZ R93, R0, R31 ;  /* 0x0000001f005d7220 */ /* 0x000fe20000410000 */
[----:B----4-:R-:W-:-:S03]  /*2d70*/  FSEL R97, R97, -INF , P5 ;  /* 0xff80000061617808 */ /* 0x010fc60002800000 */
[----:B------:R-:W1:Y:S01]  /*2d80*/  SHFL.BFLY PT, R91, R10, 0x2, 0x1f ;  /* 0x0c401f000a5b7f89 */ /* 0x000e6200000e0000 */
[----:B--2---:R-:W-:Y:S01]  /*2d90*/  FSEL R96, R96, -INF , P2 ;  /* 0xff80000060607808 */ /* 0x004fe20001000000 */
[----:B------:R-:W2:Y:S02]  /*2da0*/  MUFU.TANH R93, R93 ;  /* 0x0000005d005d7308 */ /* 0x000ea40000002400 */
[----:B--2---:R-:W-:Y:S02]  /*2db0*/  FSEL R93, R93, -INF , P1 ;  /* 0xff8000005d5d7808 */ /* 0x004fe40000800000 */
[----:B-1----:R-:W-:Y:S01]  /*2dc0*/  FMNMX.FTZ R95, R10, R91, !PT ;  /* 0x0000005b0a5f7209 */ /* 0x002fe20007810000 */
[----:B------:R-:W-:-:S04]  /*2dd0*/  IMAD.U32 R91, RZ, RZ, UR16 ;  /* 0x00000010ff5b7e24 */ /* 0x000fc8000f8e00ff */
        /* <DEDUP_REMOVED lines=24> */
[----:B-1----:R-:W-:Y:S01]  /*2f60*/  FSEL R95, R95, -INF , P3 ;  /* 0xff8000005f5f7808 */ /* 0x002fe20001800000 */
[----:B------:R-:W-:-:S01]  /*2f70*/  FFMA.FTZ R69, R69, UR16, -R91 ;  /* 0x0000001045457c23 */ /* 0x000fc2000801085b */
[----:B------:R-:W-:Y:S01]  /*2f80*/  FMNMX.FTZ R43, R11, R44, !PT ;  /* 0x0000002c0b2b7209 */ /* 0x000fe20007810000 */
[----:B------:R-:W-:-:S01]  /*2f90*/  FFMA.FTZ R44, R52, UR16, -R91 ;  /* 0x00000010342c7c23 */ /* 0x000fc2000801085b */
[----:B------:R-:W-:Y:S01]  /*2fa0*/  MUFU.EX2 R10, R10 ;  /* 0x0000000a000a7308 */ /* 0x000fe20000000800 */
[----:B------:R-:W-:-:S01]  /*2fb0*/  FFMA.FTZ R75, R75, UR16, -R91 ;  /* 0x000000104b4b7c23 */ /* 0x000fc2000801085b */
[----:B------:R-:W-:Y:S01]  /*2fc0*/  FMNMX.FTZ R46, R12, R43, !PT ;  /* 0x0000002b0c2e7209 */ /* 0x000fe20007810000 */
[----:B------:R-:W-:-:S01]  /*2fd0*/  FFMA.FTZ R77, R77, UR16, -R91 ;  /* 0x000000104d4d7c23 */ /* 0x000fc2000801085b */
[----:B------:R-:W-:-:S02]  /*2fe0*/  FFMA.FTZ R81, R81, UR16, -R91 ;  /* 0x0000001051517c23 */ /* 0x000fc4000801085b */
[----:B------:R-:W-:Y:S02]  /*2ff0*/  FMNMX.FTZ R43, R13, R46, !PT ;  /* 0x0000002e0d2b7209 */ /* 0x000fe40007810000 */
[----:B------:R-:W-:Y:S02]  /*3000*/  MUFU.EX2 R21, R21 ;  /* 0x0000001500157308 */ /* 0x000fe40000000800 */
[----:B------:R-:W-:-:S04]  /*3010*/  FMNMX.FTZ R46, R14, R43, !PT ;  /* 0x0000002b0e2e7209 */ /* 0x000fc80007810000 */
[----:B--2---:R-:W-:Y:S01]  /*3020*/  FMNMX.FTZ R49, R15, R46, !PT ;  /* 0x0000002e0f317209 */ /* 0x004fe20007810000 */
[----:B------:R-:W-:-:S01]  /*3030*/  FFMA.FTZ R46, R59, UR16, -R91 ;  /* 0x000000103b2e7c23 */ /* 0x000fc2000801085b */
[----:B------:R-:W-:Y:S02]  /*3040*/  MUFU.EX2 R43, R56 ;  /* 0x00000038002b7308 */ /* 0x000fe40000000800 */
[----:B------:R-:W-:-:S04]  /*3050*/  FMNMX.FTZ R48, R20, R49, !PT ;  /* 0x0000003114307209 */ /* 0x000fc80007810000 */
[----:B------:R-:W-:Y:S01]  /*3060*/  FMNMX.FTZ R49, R23, R48, !PT ;  /* 0x0000003017317209 */ /* 0x000fe20007810000 */
[----:B------:R-:W-:-:S01]  /*3070*/  FFMA.FTZ R48, R61, UR16, -R91 ;  /* 0x000000103d307c23 */ /* 0x000fc2000801085b */
[--C-:B------:R-:W-:Y:S01]  /*3080*/  FFMA.FTZ R61, R64, UR16, -R91.reuse ;  /* 0x00000010403d7c23 */ /* 0x100fe2000801085b */
[----:B------:R-:W-:Y:S01]  /*3090*/  MUFU.EX2 R31, R31 ;  /* 0x0000001f001f7308 */ /* 0x000fe20000000800 */
[----:B------:R-:W-:Y:S01]  /*30a0*/  FMNMX.FTZ R50, R42, R49, !PT ;  /* 0x000000312a327209 */ /* 0x000fe20007810000 */
[--C-:B------:R-:W-:Y:S01]  /*30b0*/  FFMA.FTZ R49, R62, UR16, -R91.reuse ;  /* 0x000000103e317c23 */ /* 0x100fe2000801085b */
[----:B------:R-:W-:-:S02]  /*30c0*/  FFMA.FTZ R62, R74, UR16, -R91 ;  /* 0x000000104a3e7c23 */ /* 0x000fc4000801085b */
[----:B------:R-:W-:-:S03]  /*30d0*/  FMNMX.FTZ R50, R45, R50, !PT ;  /* 0x000000322d327209 */ /* 0x000fc60007810000 */
[----:B------:R-:W1:Y:S01]  /*30e0*/  MUFU.EX2 R34, R34 ;  /* 0x0000002200227308 */ /* 0x000e620000000800 */
        /* <DEDUP_REMOVED lines=8> */
[----:B-1----:R-:W-:Y:S02]  /*3170*/  F2FP.SATFINITE.E4M3.F32.PACK_AB_MERGE_C R152, R34, R31, RZ ;  /* 0x0000001f2298723e */ /* 0x002fe400048070ff */
[----:B------:R-:W-:Y:S01]  /*3180*/  FMNMX.FTZ R59, R25, R52, !PT ;  /* 0x00000034193b7209 */ /* 0x000fe20007810000 */
[----:B------:R-:W-:Y:S01]  /*3190*/  FFMA.FTZ R52, R92, UR16, -R91 ;  /* 0x000000105c347c23 */ /* 0x000fe2000801085b */
[----:B------:R-:W-:Y:S01]  /*31a0*/  F2FP.SATFINITE.E4M3.F32.PACK_AB_MERGE_C R152, R21, R10, R152 ;  /* 0x0000000a1598723e */ /* 0x000fe20004807098 */
        /* <DEDUP_REMOVED lines=22> */
[----:B------:R-:W1:Y:S03]  /*3310*/  MUFU.EX2 R46, R46 ;  /* 0x0000002e002e7308 */ /* 0x000e660000000800 */
[----:B--2---:R-:W-:Y:S01]  /*3320*/  FMNMX.FTZ R73, R33, R64, !PT ;  /* 0x0000004021497209 */ /* 0x004fe20007810000 */
        /* <DEDUP_REMOVED lines=8> */
[----:B------:R-:W-:Y:S01]  /*33b0*/  FFMA.FTZ R73, R71, UR16, -R91 ;  /* 0x0000001047497c23 */ /* 0x000fe2000801085b */
[----:B------:R-:W-:Y:S02]  /*33c0*/  MUFU.EX2 R48, R48 ;  /* 0x0000003000307308 */ /* 0x000fe40000000800 */
[----:B------:R-:W-:-:S02]  /*33d0*/  FMNMX.FTZ R72, R37, R72, !PT ;  /* 0x0000004825487209 */ /* 0x000fc40007810000 */
[----:B-1----:R-:W-:Y:S02]  /*33e0*/  F2FP.SATFINITE.E4M3.F32.PACK_AB_MERGE_C R136, R46, R43, RZ ;  /* 0x0000002b2e88723e */ /* 0x002fe400048070ff */
[----:B------:R-:W-:Y:S02]  /*33f0*/  FMNMX.FTZ R72, R67, R72, !PT ;  /* 0x0000004843487209 */ /* 0x000fe40007810000 */
[----:B------:R-:W-:Y:S01]  /*3400*/  MUFU.EX2 R49, R49 ;  /* 0x0000003100317308 */ /* 0x000fe20000000800 */
[----:B------:R-:W-:Y:S02]  /*3410*/  F2FP.SATFINITE.E4M3.F32.PACK_AB_MERGE_C R136, R44, R41, R136 ;  /* 0x000000292c88723e */ /* 0x000fe40004807088 */
[----:B------:R-:W-:Y:S01]  /*3420*/  FMNMX.FTZ R71, R93, R72, !PT ;  /* 0x000000485d477209 */ /* 0x000fe20007810000 */
[----:B------:R-:W-:-:S03]  /*3430*/  FFMA.FTZ R72, R82, UR16, -R91 ;  /* 0x0000001052487c23 */ /* 0x000fc6000801085b */
[----:B------:R-:W-:Y:S01]  /*3440*/  FMNMX.FTZ R74, R96, R71, !PT ;  /* 0x00000047604a7209 */ /* 0x000fe20007810000 */
[----:B------:R-:W-:Y:S03]  /*3450*/  MUFU.EX2 R50, R50 ;  /* 0x0000003200327308 */ /* 0x000fe60000000800 */
[----:B------:R-:W-:-:S04]  /*3460*/  FMNMX.FTZ R71, R95, R74, !PT ;  /* 0x0000004a5f477209 */ /* 0x000fc80007810000 */
[----:B------:R-:W-:Y:S01]  /*3470*/  FMNMX.FTZ R74, R98, R71, !PT ;  /* 0x00000047624a7209 */ /* 0x000fe20007810000 */
[----:B------:R-:W1:Y:S03]  /*3480*/  MUFU.EX2 R61, R61 ;  /* 0x0000003d003d7308 */ /* 0x000e660000000800 */
[----:B------:R-:W-:Y:S01]  /*3490*/  FMNMX.FTZ R71, R97, R74, !PT ;  /* 0x0000004a61477209 */ /* 0x000fe20007810000 */
[----:B------:R-:W-:-:S04]  /*34a0*/  FFMA.FTZ R74, R87, UR16, -R91 ;  /* 0x00000010574a7c23 */ /* 0x000fc8000801085b */
[----:B------:R-:W2:Y:S01]  /*34b0*/  SHFL.BFLY PT, R82, R71, 0x2, 0x1f ;  /* 0x0c401f0047527f89 */ /* 0x000ea200000e0000 */
[----:B------:R-:W-:Y:S08]  /*34c0*/  MUFU.EX2 R52, R52 ;  /* 0x0000003400347308 */ /* 0x000ff00000000800 */
[----:B------:R-:W-:Y:S01]  /*34d0*/  MUFU.EX2 R62, R62 ;  /* 0x0000003e003e7308 */ /* 0x000fe20000000800 */
[----:B-1----:R-:W-:-:S04]  /*34e0*/  F2FP.SATFINITE.E4M3.F32.PACK_AB_MERGE_C R138, R61, R50, RZ ;  /* 0x000000323d8a723e */ /* 0x002fc800048070ff */
[----:B------:R-:W-:-:S03]  /*34f0*/  F2FP.SATFINITE.E4M3.F32.PACK_AB_MERGE_C R138, R49, R48, R138 ;  /* 0x00000030318a723e */ /* 0x000fc6000480708a */
[----:B------:R-:W1:Y:S01]  /*3500*/  MUFU.EX2 R69, R69 ;  /* 0x0000004500457308 */ /* 0x000e620000000800 */
[----:B--2---:R-:W-:Y:S01]  /*3510*/  FMNMX.FTZ R87, R71, R82, !PT ;  /* 0x0000005247577209 */ /* 0x004fe20007810000 */
[--C-:B------:R-:W-:Y:S01]  /*3520*/  FFMA.FTZ R82, R89, UR16, -R91.reuse ;  /* 0x0000001059527c23 */ /* 0x100fe2000801085b */
[----:B------:R-:W-:-:S05]  /*3530*/  FFMA.FTZ R89, R90, UR16, -R91 ;  /* 0x000000105a597c23 */ /* 0x000fca000801085b */
[----:B------:R-:W-:Y:S01]  /*3540*/  MUFU.EX2 R56, R56 ;  /* 0x0000003800387308 */ /* 0x000fe20000000800 */
[----:B------:R-:W2:Y:S01]  /*3550*/  SHFL.BFLY PT, R92, R87, 0x1, 0x1f ;  /* 0x0c201f00575c7f89 */ /* 0x000ea200000e0000 */
[----:B-1----:R-:W-:-:S06]  /*3560*/  F2FP.SATFINITE.E4M3.F32.PACK_AB_MERGE_C R140, R69, R62, RZ ;  /* 0x0000003e458c723e */ /* 0x002fcc00048070ff */
[----:B------:R-:W-:Y:S01]  /*3570*/  MUFU.EX2 R63, R63 ;  /* 0x0000003f003f7308 */ /* 0x000fe20000000800 */
[----:B------:R-:W-:-:S07]  /*3580*/  F2FP.SATFINITE.E4M3.F32.PACK_AB_MERGE_C R140, R59, R52, R140 ;  /* 0x000000343b8c723e */ /* 0x000fce000480708c */
[----:B------:R-:W-:Y:S08]  /*3590*/  MUFU.EX2 R64, R64 ;  /* 0x0000004000407308 */ /* 0x000ff00000000800 */
[----:B------:R-:W-:Y:S01]  /*35a0*/  MUFU.EX2 R73, R73 ;  /* 0x0000004900497308 */ /* 0x000fe20000000800 */
[----:B--2---:R-:W-:Y:S01]  /*35b0*/  FMNMX.FTZ R71, R87, R92, !PT ;  /* 0x0000005c57477209 */ /* 0x004fe20007810000 */
[----:B------:R-:W-:-:S03]  /*35c0*/  FFMA.FTZ R87, R88, UR16, -R91 ;  /* 0x0000001058577c23 */ /* 0x000fc6000801085b */
        /* <DEDUP_REMOVED lines=35> */
[----:B------:R-:W-:Y:S01]  /*3800*/  FADD.FTZ R60, R34, R99 ;  /* 0x00000063223c7221 */ /* 0x000fe20000010000 */
[----:B------:R-:W-:Y:S01]  /*3810*/  @!P6 IADD3 R28, R4, 0x13240, RZ ;  /* 0x00013240041ce810 */ /* 0x000fe20007ffe0ff */
[----:B------:R-:W3:Y:S01]  /*3820*/  MUFU.EX2 R91, R91 ;  /* 0x0000005b005b7308 */ /* 0x000ee20000000800 */
[----:B-1----:R-:W-:-:S01]  /*3830*/  FADD.FTZ R51, R5, R6 ;  /* 0x0000000605337221 */ /* 0x002fc20000010000 */
[----:B------:R-:W-:Y:S01]  /*3840*/  FADD.FTZ R99, R35, R60 ;  /* 0x0000003c23637221 */ /* 0x000fe20000010000 */
[----:B------:R-:W-:Y:S01]  /*3850*/  @!P6 PRMT R28, RZ, 0x654, R28 ;  /* 0x00000654ff1ce816 */ /* 0x000fe2000000001c */
[--C-:B------:R-:W-:Y:S01]  /*3860*/  FFMA.FTZ R65, R65, UR16, -R86.reuse ;  /* 0x0000001041417c23 */ /* 0x100fe20008010856 */
[----:B------:R-:W-:-:S01]  /*3870*/  FFMA.FTZ R36, R36, UR16, -R86 ;  /* 0x0000001024247c23 */ /* 0x000fc20008010856 */
[----:B------:R-:W-:Y:S01]  /*3880*/  FFMA.FTZ R68, R68, UR16, -R86 ;  /* 0x0000001044447c23 */ /* 0x000fe20008010856 */
[----:B------:R1:W-:Y:S01]  /*3890*/  @!P6 SYNCS.ARRIVE.TRANS64.RED.A1T0 RZ, [R28+URZ], RZ ;  /* 0x000000ff1cffe9a7 */ /* 0x0003e2000810043f */
[----:B------:R-:W4:Y:S01]  /*38a0*/  MUFU.EX2 R7, R7 ;  /* 0x0000000700077308 */ /* 0x000f220000000800 */
[----:B--2---:R-:W-:-:S01]  /*38b0*/  FADD.FTZ R54, R88, R51 ;  /* 0x0000003358367221 */ /* 0x004fc20000010000 */
[--C-:B------:R-:W-:Y:S01]  /*38c0*/  FFMA.FTZ R51, R29, UR16, -R86.reuse ;  /* 0x000000101d337c23 */ /* 0x100fe20008010856 */
[----:B------:R-:W-:-:S01]  /*38d0*/  FFMA.FTZ R29, R53, UR16, -R86 ;  /* 0x00000010351d7c23 */ /* 0x000fc20008010856 */
[--C-:B------:R-:W-:Y:S01]  /*38e0*/  FFMA.FTZ R37, R37, UR16, -R86.reuse ;  /* 0x0000001025257c23 */ /* 0x100fe20008010856 */
[----:B------:R-:W-:-:S01]  /*38f0*/  FFMA.FTZ R67, R67, UR16, -R86 ;  /* 0x0000001043437c23 */ /* 0x000fc20008010856 */
[--C-:B------:R-:W-:Y:S01]  /*3900*/  FFMA.FTZ R93, R93, UR16, -R86.reuse ;  /* 0x000000105d5d7c23 */ /* 0x100fe20008010856 */
[----:B-1----:R-:W-:-:S01]  /*3910*/  FFMA.FTZ R28, R30, UR16, -R86 ;  /* 0x000000101e1c7c23 */ /* 0x002fc20008010856 */
[----:B------:R-:W1:Y:S01]  /*3920*/  MUFU.EX2 R8, R8 ;  /* 0x0000000800087308 */ /* 0x000e620000000800 */
[----:B---3--:R-:W-:-:S01]  /*3930*/  FADD.FTZ R54, R91, R54 ;  /* 0x000000365b367221 */ /* 0x008fc20000010000 */
[--C-:B------:R-:W-:Y:S01]  /*3940*/  FFMA.FTZ R30, R32, UR16, -R86.reuse ;  /* 0x00000010201e7c23 */ /* 0x100fe20008010856 */
[----:B------:R-:W-:-:S01]  /*3950*/  FFMA.FTZ R32, R33, UR16, -R86 ;  /* 0x0000001021207c23 */ /* 0x000fc20008010856 */
[--C-:B------:R-:W-:Y:S01]  /*3960*/  FFMA.FTZ R96, R96, UR16, -R86.reuse ;  /* 0x0000001060607c23 */ /* 0x100fe20008010856 */
[----:B------:R-:W-:Y:S01]  /*3970*/  F2FP.SATFINITE.E4M3.F32.PACK_AB_MERGE_C R88, R91, R88, RZ ;  /* 0x000000585b58723e */ /* 0x000fe200048070ff */
[--C-:B------:R-:W-:Y:S01]  /*3980*/  FFMA.FTZ R95, R95, UR16, -R86.reuse ;  /* 0x000000105f5f7c23 */ /* 0x100fe20008010856 */
[----:B------:R-:W-:-:S01]  /*3990*/  FFMA.FTZ R98, R98, UR16, -R86 ;  /* 0x0000001062627c23 */ /* 0x000fc20008010856 */
[----:B------:R-:W2:Y:S01]  /*39a0*/  MUFU.EX2 R90, R90 ;  /* 0x0000005a005a7308 */ /* 0x000ea20000000800 */
[----:B----4-:R-:W-:-:S01]  /*39b0*/  FADD.FTZ R101, R7, R54 ;  /* 0x0000003607657221 */ /* 0x010fc20000010000 */
[----:B------:R-:W-:Y:S01]  /*39c0*/  FADD.FTZ R54, R38, R99 ;  /* 0x0000006326367221 */ /* 0x000fe20000010000 */
[----:B------:R-:W-:Y:S01]  /*39d0*/  F2FP.SATFINITE.E4M3.F32.PACK_AB_MERGE_C R153, R6, R5, R88 ;  /* 0x000000050699723e */ /* 0x000fe20004807058 */
[----:B------:R-:W-:Y:S01]  /*39e0*/  IMAD.MOV.U32 R38, RZ, RZ, R55 ;  /* 0x000000ffff267224 */ /* 0x000fe200078e0037 */
[----:B------:R-:W-:Y:S01]  /*39f0*/  MOV R35, R55 ;  /* 0x0000003700237202 */ /* 0x000fe20000000f00 */
[----:B------:R-:W-:-:S02]  /*3a00*/  FADD.FTZ R53, R39, R54 ;  /* 0x0000003627357221 */ /* 0x000fc40000010000 */
[----:B------:R-:W3:Y:S01]  /*3a10*/  MUFU.EX2 R13, R13 ;  /* 0x0000000d000d7308 */ /* 0x000ee20000000800 */
[----:B-1----:R-:W-:-:S01]  /*3a20*/  FADD.FTZ R101, R8, R101 ;  /* 0x0000006508657221 */ /* 0x002fc20000010000 */
[----:B------:R-:W-:-:S04]  /*3a30*/  FADD.FTZ R60, R40, R53 ;  /* 0x00000035283c7221 */ /* 0x000fc80000010000 */
[----:B------:R-:W-:Y:S01]  /*3a40*/  FADD.FTZ R53, R41, R60 ;  /* 0x0000003c29357221 */ /* 0x000fe20000010000 */
[----:B------:R-:W-:Y:S01]  /*3a50*/  IMAD.MOV.U32 R41, RZ, RZ, R55 ;  /* 0x000000ffff297224 */ /* 0x000fe200078e0037 */
[----:B------:R-:W1:Y:S01]  /*3a60*/  MUFU.EX2 R9, R9 ;  /* 0x0000000900097308 */ /* 0x000e620000000800 */
[----:B--2---:R-:W-:-:S07]  /*3a70*/  FADD.FTZ R54, R90, R101 ;  /* 0x000000655a367221 */ /* 0x004fce0000010000 */
[----:B------:R-:W2:Y:S01]  /*3a80*/  MUFU.EX2 R12, R12 ;  /* 0x0000000c000c7308 */ /* 0x000ea20000000800 */
[----:B---3--:R-:W-:-:S01]  /*3a90*/  FADD.FTZ R54, R13, R54 ;  /* 0x000000360d367221 */ /* 0x008fc20000010000 */
[----:B------:R-:W-:-:S04]  /*3aa0*/  F2FP.SATFINITE.E4M3.F32.PACK_AB_MERGE_C R90, R13, R90, RZ ;  /* 0x0000005a0d5a723e */ /* 0x000fc800048070ff */
[----:B------:R-:W-:Y:S02]  /*3ab0*/  F2FP.SATFINITE.E4M3.F32.PACK_AB_MERGE_C R155, R8, R7, R90 ;  /* 0x00000007089b723e */ /* 0x000fe4000480705a */
[----:B------:R-:W3:Y:S08]  /*3ac0*/  MUFU.EX2 R15, R15 ;  /* 0x0000000f000f7308 */ /* 0x000ef00000000800 */
[----:B------:R-:W4:Y:S08]  /*3ad0*/  MUFU.EX2 R92, R92 ;  /* 0x0000005c005c7308 */ /* 0x000f300000000800 */
[----:B------:R5:W-:Y:S08]  /*3ae0*/  MUFU.EX2 R4, R51 ;  /* 0x0000003300047308 */ /* 0x000bf00000000800 */
[----:B------:R-:W4:Y:S01]  /*3af0*/  MUFU.EX2 R11, R11 ;  /* 0x0000000b000b7308 */ /* 0x000f220000000800 */
[----:B-----5:R-:W-:-:S01]  /*3b00*/  FFMA.FTZ R51, R57, UR16, -R86 ;  /* 0x0000001039337c23 */ /* 0x020fc20008010856 */
[----:B-1----:R-:W-:Y:S01]  /*3b10*/  FADD.FTZ R57, R9, R54 ;  /* 0x0000003609397221 */ /* 0x002fe20000010000 */
[----:B------:R-:W-:-:S01]  /*3b20*/  FADD.FTZ R54, R44, R53 ;  /* 0x000000352c367221 */ /* 0x000fc20000010000 */
[----:B------:R-:W-:Y:S01]  /*3b30*/  FFMA.FTZ R86, R97, UR16, -R86 ;  /* 0x0000001061567c23 */ /* 0x000fe20008010856 */
[----:B------:R-:W-:-:S02]  /*3b40*/  IMAD.MOV.U32 R44, RZ, RZ, R55 ;  /* 0x000000ffff2c7224 */ /* 0x000fc400078e0037 */
[----:B--2---:R-:W-:Y:S01]  /*3b50*/  FADD.FTZ R60, R12, R57 ;  /* 0x000000390c3c7221 */ /* 0x004fe20000010000 */
[----:B------:R-:W-:-:S01]  /*3b60*/  FADD.FTZ R33, R43, R54 ;  /* 0x000000362b217221 */ /* 0x000fc20000010000 */
[----:B------:R-:W1:Y:S01]  /*3b70*/  MUFU.EX2 R14, R14 ;  /* 0x0000000e000e7308 */ /* 0x000e620000000800 */
[----:B------:R-:W-:Y:S02]  /*3b80*/  IMAD.MOV.U32 R43, RZ, RZ, R55 ;  /* 0x000000ffff2b7224 */ /* 0x000fe400078e0037 */
[----:B---3--:R-:W-:Y:S01]  /*3b90*/  FADD.FTZ R53, R15, R60 ;  /* 0x0000003c0f357221 */ /* 0x008fe20000010000 */
[----:B------:R-:W-:-:S01]  /*3ba0*/  FADD.FTZ R33, R46, R33 ;  /* 0x000000212e217221 */ /* 0x000fc20000010000 */
[----:B------:R-:W-:Y:S02]  /*3bb0*/  IMAD.MOV.U32 R46, RZ, RZ, R55 ;  /* 0x000000ffff2e7224 */ /* 0x000fe400078e0037 */
[----:B----4-:R-:W-:-:S01]  /*3bc0*/  FADD.FTZ R54, R92, R53 ;  /* 0x000000355c367221 */ /* 0x010fc20000010000 */
[----:B------:R-:W-:Y:S01]  /*3bd0*/  FADD.FTZ R60, R48, R33 ;  /* 0x00000021303c7221 */ /* 0x000fe20000010000 */
[----:B------:R-:W2:Y:S01]  /*3be0*/  MUFU.EX2 R42, R42 ;  /* 0x0000002a002a7308 */ /* 0x000ea20000000800 */
[----:B------:R-:W-:Y:S01]  /*3bf0*/  F2FP.SATFINITE.E4M3.F32.PACK_AB_MERGE_C R92, R92, R15, RZ ;  /* 0x0000000f5c5c723e */ /* 0x000fe200048070ff */
[----:B------:R-:W-:Y:S01]  /*3c00*/  FADD.FTZ R33, R11, R54 ;  /* 0x000000360b217221 */ /* 0x000fe20000010000 */
[----:B------:R-:W-:-:S01]  /*3c10*/  FADD.FTZ R53, R49, R60 ;  /* 0x0000003c31357221 */ /* 0x000fc20000010000 */
[--C-:B------:R-:W-:Y:S01]  /*3c20*/  IMAD.MOV.U32 R49, RZ, RZ, R55.reuse ;  /* 0x000000ffff317224 */ /* 0x100fe200078e0037 */
[----:B------:R-:W-:Y:S01]  /*3c30*/  F2FP.SATFINITE.E4M3.F32.PACK_AB_MERGE_C R137, R12, R9, R92 ;  /* 0x000000090c89723e */ /* 0x000fe2000480705c */
[----:B------:R-:W-:-:S02]  /*3c40*/  IMAD.MOV.U32 R48, RZ, RZ, R55 ;  /* 0x000000ffff307224 */ /* 0x000fc400078e0037 */
[----:B------:R-:W-:-:S01]  /*3c50*/  FADD.FTZ R54, R50, R53 ;  /* 0x0000003532367221 */ /* 0x000fc20000010000 */
[----:B------:R-:W3:Y:S01]  /*3c60*/  MUFU.EX2 R45, R45 ;  /* 0x0000002d002d7308 */ /* 0x000ee20000000800 */
[----:B-1----:R-:W-:-:S01]  /*3c70*/  FADD.FTZ R57, R14, R33 ;  /* 0x000000210e397221 */ /* 0x002fc20000010000 */
[----:B------:R-:W-:Y:S01]  /*3c80*/  MOV R50, R55 ;  /* 0x0000003700327202 */ /* 0x000fe20000000f00 */
[----:B------:R-:W-:-:S01]  /*3c90*/  FADD.FTZ R53, R61, R54 ;  /* 0x000000363d357221 */ /* 0x000fc20000010000 */
[----:B------:R-:W-:-:S03]  /*3ca0*/  IMAD.MOV.U32 R54, RZ, RZ, R55 ;  /* 0x000000ffff367224 */ /* 0x000fc600078e0037 */
[----:B------:R-:W-:Y:S01]  /*3cb0*/  FADD.FTZ R34, R52, R53 ;  /* 0x0000003534227221 */ /* 0x000fe20000010000 */
[----:B------:R-:W1:Y:S01]  /*3cc0*/  MUFU.EX2 R20, R20 ;  /* 0x0000001400147308 */ /* 0x000e620000000800 */
[----:B--2---:R-:W-:-:S01]  /*3cd0*/  FADD.FTZ R60, R42, R57 ;  /* 0x000000392a3c7221 */ /* 0x004fc20000010000 */
[----:B------:R-:W-:Y:S02]  /*3ce0*/  IMAD.MOV.U32 R53, RZ, RZ, R55 ;  /* 0x000000ffff357224 */ /* 0x000fe400078e0037 */
[----:B------:R-:W-:-:S01]  /*3cf0*/  FADD.FTZ R39, R59, R34 ;  /* 0x000000223b277221 */ /* 0x000fc20000010000 */
[----:B------:R-:W-:-:S03]  /*3d00*/  IMAD.MOV.U32 R52, RZ, RZ, R55 ;  /* 0x000000ffff347224 */ /* 0x000fc600078e0037 */
[----:B------:R-:W-:Y:S01]  /*3d10*/  FADD.FTZ R34, R62, R39 ;  /* 0x000000273e227221 */ /* 0x000fe20000010000 */
[----:B------:R-:W2:Y:S01]  /*3d20*/  MUFU.EX2 R23, R23 ;  /* 0x0000001700177308 */ /* 0x000ea20000000800 */
[----:B---3--:R-:W-:-:S01]  /*3d30*/  FADD.FTZ R31, R45, R60 ;  /* 0x0000003c2d1f7221 */ /* 0x008fc20000010000 */
[----:B------:R-:W-:Y:S01]  /*3d40*/  F2FP.SATFINITE.E4M3.F32.PACK_AB_MERGE_C R42, R45, R42, RZ ;  /* 0x0000002a2d2a723e */ /* 0x000fe200048070ff */
[----:B------:R-:W-:-:S01]  /*3d50*/  FADD.FTZ R69, R69, R34 ;  /* 0x0000002245457221 */ /* 0x000fc20000010000 */
[----:B------:R-:W-:Y:S02]  /*3d60*/  MOV R45, R55 ;  /* 0x00000037002d7202 */ /* 0x000fe40000000f00 */
[----:B------:R-:W-:Y:S01]  /*3d70*/  F2FP.SATFINITE.E4M3.F32.PACK_AB_MERGE_C R139, R14, R11, R42 ;  /* 0x0000000b0e8b723e */ /* 0x000fe2000480702a */
[----:B------:R-:W-:Y:S01]  /*3d80*/  FADD.FTZ R34, R56, R69 ;  /* 0x0000004538227221 */ /* 0x000fe20000010000 */
[----:B------:R-:W3:Y:S01]  /*3d90*/  MUFU.EX2 R47, R47 ;  /* 0x0000002f002f7308 */ /* 0x000ee20000000800 */
[----:B-1----:R-:W-:-:S01]  /*3da0*/  FADD.FTZ R40, R20, R31 ;  /* 0x0000001f14287221 */ /* 0x002fc20000010000 */
[----:B------:R-:W-:-:S02]  /*3db0*/  IMAD.MOV.U32 R42, RZ, RZ, R55 ;  /* 0x000000ffff2a7224 */ /* 0x000fc400078e0037 */
[----:B------:R-:W-:-:S04]  /*3dc0*/  FADD.FTZ R15, R63, R34 ;  /* 0x000000223f0f7221 */ /* 0x000fc80000010000 */
[----:B------:R-:W1:Y:S01]  /*3dd0*/  MUFU.EX2 R58, R58 ;  /* 0x0000003a003a7308 */ /* 0x000e620000000800 */
[----:B--2---:R-:W-:-:S07]  /*3de0*/  FADD.FTZ R40, R23, R40 ;  /* 0x0000002817287221 */ /* 0x004fce0000010000 */
[----:B------:R-:W2:Y:S01]  /*3df0*/  MUFU.EX2 R24, R24 ;  /* 0x0000001800187308 */ /* 0x000ea20000000800 */
[----:B---3--:R-:W-:-:S07]  /*3e00*/  FADD.FTZ R39, R47, R40 ;  /* 0x000000282f277221 */ /* 0x008fce0000010000 */
[----:B------:R-:W3:Y:S01]  /*3e10*/  MUFU.EX2 R25, R25 ;  /* 0x0000001900197308 */ /* 0x000ee20000000800 */
[----:B-1----:R-:W-:-:S01]  /*3e20*/  FADD.FTZ R39, R58, R39 ;  /* 0x000000273a277221 */ /* 0x002fc20000010000 */
[----:B------:R-:W-:-:S04]  /*3e30*/  F2FP.SATFINITE.E4M3.F32.PACK_AB_MERGE_C R47, R58, R47, RZ ;  /* 0x0000002f3a2f723e */ /* 0x000fc800048070ff */
[----:B------:R-:W-:Y:S01]  /*3e40*/  F2FP.SATFINITE.E4M3.F32.PACK_AB_MERGE_C R141, R23, R20, R47 ;  /* 0x00000014178d723e */ /* 0x000fe2000480702f */
[----:B------:R-:W-:Y:S01]  /*3e50*/  IMAD.MOV.U32 R47, RZ, RZ, R55 ;  /* 0x000000ffff2f7224 */ /* 0x000fe200078e0037 */
[----:B------:R-:W1:Y:S01]  /*3e60*/  MUFU.EX2 R26, R26 ;  /* 0x0000001a001a7308 */ /* 0x000e620000000800 */
[----:B--2---:R-:W-:-:S07]  /*3e70*/  FADD.FTZ R40, R24, R39 ;  /* 0x0000002718287221 */ /* 0x004fce0000010000 */
        /* <DEDUP_REMOVED lines=8> */
[----:B------:R-:W-:-:S06]  /*3f00*/  MOV R40, R55 ;  /* 0x0000003700287202 */ /* 0x000fcc0000000f00 */
[----:B------:R-:W1:Y:S01]  /*3f10*/  MUFU.EX2 R74, R74 ;  /* 0x0000004a004a7308 */ /* 0x000e620000000800 */
[C---:B--2---:R-:W-:Y:S01]  /*3f20*/  F2FP.SATFINITE.E4M3.F32.PACK_AB_MERGE_C R39, R27.reuse, R26, RZ ;  /* 0x0000001a1b27723e */ /* 0x044fe200048070ff */
[----:B------:R-:W-:Y:S01]  /*3f30*/  FADD.FTZ R27, R27, R10 ;  /* 0x0000000a1b1b7221 */ /* 0x000fe20000010000 */
[----:B------:R-:W-:-:S02]  /*3f40*/  FADD.FTZ R10, R72, R73 ;  /* 0x00000049480a7221 */ /* 0x000fc40000010000 */
[----:B------:R-:W-:Y:S01]  /*3f50*/  F2FP.SATFINITE.E4M3.F32.PACK_AB_MERGE_C R143, R25, R24, R39 ;  /* 0x00000018198f723e */ /* 0x000fe20004807027 */
[----:B------:R-:W-:-:S01]  /*3f60*/  FADD.FTZ R26, R4, R27 ;  /* 0x0000001b041a7221 */ /* 0x000fc20000010000 */
[----:B------:R-:W-:Y:S01]  /*3f70*/  FADD.FTZ R15, R75, R10 ;  /* 0x0000000a4b0f7221 */ /* 0x000fe20000010000 */
[----:B------:R-:W-:Y:S01]  /*3f80*/  MUFU.EX2 R28, R28 ;  /* 0x0000001c001c7308 */ /* 0x000fe20000000800 */
[--C-:B------:R-:W-:Y:S02]  /*3f90*/  IMAD.MOV.U32 R39, RZ, RZ, R55.reuse ;  /* 0x000000ffff277224 */ /* 0x100fe400078e0037 */
[----:B---3--:R-:W-:Y:S01]  /*3fa0*/  FADD.FTZ R21, R29, R26 ;  /* 0x0000001a1d157221 */ /* 0x008fe20000010000 */
[----:B------:R-:W-:Y:S01]  /*3fb0*/  MOV R25, R55 ;  /* 0x0000003700197202 */ /* 0x000fe20000000f00 */
[----:B------:R-:W-:-:S03]  /*3fc0*/  IMAD.MOV.U32 R24, RZ, RZ, R55 ;  /* 0x000000ffff187224 */ /* 0x000fc600078e0037 */
[----:B------:R-:W2:Y:S01]  /*3fd0*/  MUFU.EX2 R77, R77 ;  /* 0x0000004d004d7308 */ /* 0x000ea20000000800 */
[----:B-1----:R-:W-:-:S07]  /*3fe0*/  FADD.FTZ R26, R74, R15 ;  /* 0x0000000f4a1a7221 */ /* 0x002fce0000010000 */
[----:B------:R-:W1:Y:S08]  /*3ff0*/  MUFU.EX2 R51, R51 ;  /* 0x0000003300337308 */ /* 0x000e700000000800 */
[----:B------:R-:W3:Y:S01]  /*4000*/  MUFU.EX2 R76, R76 ;  /* 0x0000004c004c7308 */ /* 0x000ee20000000800 */
[C---:B--2---:R-:W-:Y:S01]  /*4010*/  F2FP.SATFINITE.E4M3.F32.PACK_AB_MERGE_C R74, R77.reuse, R74, RZ ;  /* 0x0000004a4d4a723e */ /* 0x044fe200048070ff */
[----:B------:R-:W-:-:S03]  /*4020*/  FADD.FTZ R77, R77, R26 ;  /* 0x0000001a4d4d7221 */ /* 0x000fc60000010000 */
[----:B------:R-:W-:-:S03]  /*4030*/  F2FP.SATFINITE.E4M3.F32.PACK_AB_MERGE_C R144, R75, R72, R74 ;  /* 0x000000484b90723e */ /* 0x000fc6000480704a */
[----:B------:R-:W-:Y:S01]  /*4040*/  MUFU.EX2 R30, R30 ;  /* 0x0000001e001e7308 */ /* 0x000fe20000000800 */
[----:B-1----:R-:W-:-:S04]  /*4050*/  F2FP.SATFINITE.E4M3.F32.PACK_AB_MERGE_C R27, R51, R28, RZ ;  /* 0x0000001c331b723e */ /* 0x002fc800048070ff */
[----:B------:R-:W-:Y:S01]  /*4060*/  F2FP.SATFINITE.E4M3.F32.PACK_AB_MERGE_C R145, R29, R4, R27 ;  /* 0x000000041d91723e */ /* 0x000fe2000480701b */
[----:B------:R-:W-:Y:S02]  /*4070*/  IMAD.MOV.U32 R29, RZ, RZ, R55 ;  /* 0x000000ffff1d7224 */ /* 0x000fe400078e0037 */
[----:B------:R-:W1:Y:S01]  /*4080*/  MUFU.EX2 R79, R79 ;  /* 0x0000004f004f7308 */ /* 0x000e620000000800 */
[----:B---3--:R-:W-:-:S01]  /*4090*/  FADD.FTZ R26, R76, R77 ;  /* 0x0000004d4c1a7221 */ /* 0x008fc20000010000 */
[----:B------:R-:W-:-:S06]  /*40a0*/  IMAD.MOV.U32 R27, RZ, RZ, R55 ;  /* 0x000000ffff1b7224 */ /* 0x000fcc00078e0037 */
[----:B------:R-:W-:Y:S08]  /*40b0*/  MUFU.EX2 R70, R70 ;  /* 0x0000004600467308 */ /* 0x000ff00000000800 */
[----:B------:R-:W2:Y:S01]  /*40c0*/  MUFU.EX2 R81, R81 ;  /* 0x0000005100517308 */ /* 0x000ea20000000800 */
[----:B-1----:R-:W-:-:S07]  /*40d0*/  FADD.FTZ R15, R79, R26 ;  /* 0x0000001a4f0f7221 */ /* 0x002fce0000010000 */
[----:B------:R-:W1:Y:S08]  /*40e0*/  MUFU.EX2 R33, R65 ;  /* 0x0000004100217308 */ /* 0x000e700000000800 */
[----:B------:R-:W3:Y:S01]  /*40f0*/  MUFU.EX2 R32, R32 ;  /* 0x0000002000207308 */ /* 0x000ee20000000800 */
[----:B--2---:R-:W-:Y:S01]  /*4100*/  F2FP.SATFINITE.E4M3.F32.PACK_AB_MERGE_C R26, R81, R70, RZ ;  /* 0x00000046511a723e */ /* 0x004fe200048070ff */
[----:B------:R-:W-:-:S03]  /*4110*/  FADD.FTZ R70, R70, R15 ;  /* 0x0000000f46467221 */ /* 0x000fc60000010000 */
[----:B------:R-:W-:Y:S01]  /*4120*/  F2FP.SATFINITE.E4M3.F32.PACK_AB_MERGE_C R146, R79, R76, R26 ;  /* 0x0000004c4f92723e */ /* 0x000fe2000480701a */
[----:B------:R-:W-:-:S02]  /*4130*/  FADD.FTZ R81, R81, R70 ;  /* 0x0000004651517221 */ /* 0x000fc40000010000 */
[----:B------:R2:W-:Y:S08]  /*4140*/  MUFU.EX2 R13, R36 ;  /* 0x00000024000d7308 */ /* 0x0005f00000000800 */
[----:B------:R-:W4:Y:S01]  /*4150*/  MUFU.EX2 R31, R68 ;  /* 0x00000044001f7308 */ /* 0x000f220000000800 */
[----:B--2---:R-:W-:-:S04]  /*4160*/  FADD.FTZ R36, R28, R21 ;  /* 0x000000151c247221 */ /* 0x004fc80000010000 */
[----:B------:R-:W-:Y:S01]  /*4170*/  FADD.FTZ R51, R51, R36 ;  /* 0x0000002433337221 */ /* 0x000fe20000010000 */
[----:B------:R-:W-:Y:S02]  /*4180*/  IMAD.MOV.U32 R36, RZ, RZ, R55 ;  /* 0x000000ffff247224 */ /* 0x000fe400078e0037 */
[----:B------:R-:W-:Y:S01]  /*4190*/  MUFU.EX2 R80, R80 ;  /* 0x0000005000507308 */ /* 0x000fe20000000800 */
[----:B------:R-:W-:-:S01]  /*41a0*/  FADD.FTZ R28, R30, R51 ;  /* 0x000000331e1c7221 */ /* 0x000fc20000010000 */
[----:B------:R-:W-:-:S03]  /*41b0*/  IMAD.MOV.U32 R51, RZ, RZ, R55 ;  /* 0x000000ffff337224 */ /* 0x000fc600078e0037 */
[----:B-1----:R-:W-:Y:S01]  /*41c0*/  FADD.FTZ R21, R33, R28 ;  /* 0x0000001c21157221 */ /* 0x002fe20000010000 */
[----:B------:R-:W-:Y:S02]  /*41d0*/  IMAD.MOV.U32 R28, RZ, RZ, R55 ;  /* 0x000000ffff1c7224 */ /* 0x000fe400078e0037 */
[----:B------:R-:W1:Y:S01]  /*41e0*/  MUFU.EX2 R85, R85 ;  /* 0x0000005500557308 */ /* 0x000e620000000800 */
[----:B---3--:R-:W-:-:S01]  /*41f0*/  FADD.FTZ R26, R32, R21 ;  /* 0x00000015201a7221 */ /* 0x008fc20000010000 */
[----:B----4-:R-:W-:-:S03]  /*4200*/  F2FP.SATFINITE.E4M3.F32.PACK_AB_MERGE_C R32, R31, R32, RZ ;  /* 0x000000201f20723e */ /* 0x010fc600048070ff */
[----:B------:R-:W-:Y:S01]  /*4210*/  FADD.FTZ R26, R31, R26 ;  /* 0x0000001a1f1a7221 */ /* 0x000fe20000010000 */
[----:B------:R-:W-:Y:S01]  /*4220*/  F2FP.SATFINITE.E4M3.F32.PACK_AB_MERGE_C R147, R33, R30, R32 ;  /* 0x0000001e2193723e */ /* 0x000fe20004807020 */
[----:B------:R-:W-:Y:S01]  /*4230*/  IMAD.MOV.U32 R33, RZ, RZ, R55 ;  /* 0x000000ffff217224 */ /* 0x000fe200078e0037 */
[----:B------:R-:W2:Y:S01]  /*4240*/  MUFU.EX2 R78, R78 ;  /* 0x0000004e004e7308 */ /* 0x000ea20000000800 */
[----:B------:R-:W-:-:S01]  /*4250*/  FADD.FTZ R5, R13, R26 ;  /* 0x0000001a0d057221 */ /* 0x000fc20000010000 */
[--C-:B------:R-:W-:Y:S01]  /*4260*/  IMAD.MOV.U32 R32, RZ, RZ, R55.reuse ;  /* 0x000000ffff207224 */ /* 0x100fe200078e0037 */
[----:B------:R-:W-:Y:S01]  /*4270*/  MOV R30, R55 ;  /* 0x00000037001e7202 */ /* 0x000fe20000000f00 */
[--C-:B------:R-:W-:Y:S02]  /*4280*/  IMAD.MOV.U32 R31, RZ, RZ, R55.reuse ;  /* 0x000000ffff1f7224 */ /* 0x100fe400078e0037 */
[----:B------:R-:W-:Y:S02]  /*4290*/  IMAD.MOV.U32 R26, RZ, RZ, R55 ;  /* 0x000000ffff1a7224 */ /* 0x000fe400078e0037 */
[----:B------:R-:W3:Y:S01]  /*42a0*/  MUFU.EX2 R83, R83 ;  /* 0x0000005300537308 */ /* 0x000ee20000000800 */
[----:B-1----:R-:W-:-:S07]  /*42b0*/  F2FP.SATFINITE.E4M3.F32.PACK_AB_MERGE_C R15, R85, R80, RZ ;  /* 0x00000050550f723e */ /* 0x002fce00048070ff */
[----:B------:R1:W4:Y:S01]  /*42c0*/  MUFU.EX2 R34, R37 ;  /* 0x0000002500227308 */ /* 0x0003220000000800 */
[----:B--2---:R-:W-:-:S07]  /*42d0*/  FADD.FTZ R6, R78, R81 ;  /* 0x000000514e067221 */ /* 0x004fce0000010000 */
[----:B------:R-:W2:Y:S01]  /*42e0*/  MUFU.EX2 R67, R67 ;  /* 0x0000004300437308 */ /* 0x000ea20000000800 */
[C---:B---3--:R-:W-:Y:S01]  /*42f0*/  F2FP.SATFINITE.E4M3.F32.PACK_AB_MERGE_C R148, R83.reuse, R78, R15 ;  /* 0x0000004e5394723e */ /* 0x048fe2000480700f */
[----:B------:R-:W-:Y:S01]  /*4300*/  FADD.FTZ R83, R83, R6 ;  /* 0x0000000653537221 */ /* 0x000fe20000010000 */
[----:B-1----:R-:W-:-:S03]  /*4310*/  IMAD.MOV.U32 R37, RZ, RZ, R55 ;  /* 0x000000ffff257224 */ /* 0x002fc600078e0037 */
[----:B------:R-:W-:Y:S02]  /*4320*/  FADD.FTZ R80, R80, R83 ;  /* 0x0000005350507221 */ /* 0x000fe40000010000 */
[----:B------:R-:W1:Y:S01]  /*4330*/  MUFU.EX2 R10, R93 ;  /* 0x0000005d000a7308 */ /* 0x000e620000000800 */
[----:B----4-:R-:W-:-:S01]  /*4340*/  FADD.FTZ R6, R34, R5 ;  /* 0x0000000522067221 */ /* 0x010fc20000010000 */
[----:B------:R-:W-:-:S06]  /*4350*/  FADD.FTZ R85, R85, R80 ;  /* 0x0000005055557221 */ /* 0x000fcc0000010000 */
[----:B------:R-:W-:Y:S01]  /*4360*/  MUFU.EX2 R84, R84 ;  /* 0x0000005400547308 */ /* 0x000fe20000000800 */
[----:B--2---:R-:W-:-:S07]  /*4370*/  FADD.FTZ R5, R67, R6 ;  /* 0x0000000643057221 */ /* 0x004fce0000010000 */
[----:B------:R-:W2:Y:S01]  /*4380*/  MUFU.EX2 R89, R89 ;  /* 0x0000005900597308 */ /* 0x000ea20000000800 */
[----:B-1----:R-:W-:-:S01]  /*4390*/  FADD.FTZ R5, R10, R5 ;  /* 0x000000050a057221 */ /* 0x002fc20000010000 */
[----:B------:R-:W-:-:S04]  /*43a0*/  F2FP.SATFINITE.E4M3.F32.PACK_AB_MERGE_C R67, R10, R67, RZ ;  /* 0x000000430a43723e */ /* 0x000fc800048070ff */
[----:B------:R-:W-:Y:S01]  /*43b0*/  F2FP.SATFINITE.E4M3.F32.PACK_AB_MERGE_C R149, R34, R13, R67 ;  /* 0x0000000d2295723e */ /* 0x000fe20004807043 */
[----:B------:R-:W-:Y:S01]  /*43c0*/  IMAD.MOV.U32 R34, RZ, RZ, R55 ;  /* 0x000000ffff227224 */ /* 0x000fe200078e0037 */
[----:B------:R-:W1:Y:S08]  /*43d0*/  MUFU.EX2 R82, R82 ;  /* 0x0000005200527308 */ /* 0x000e700000000800 */
        /* <DEDUP_REMOVED lines=40> */
.L_x_10197:
[----:B------:R-:W-:-:S04]  /*4660*/  UISETP.NE.AND UP0, UPT, UR18, 0x1, UPT ;  /* 0x000000011200788c */ /* 0x000fc8000bf05270 */
[----:B------:R-:W-:-:S04]  /*4670*/  USEL UR48, URZ, 0x1, UP0 ;  /* 0x000000013f307887 */ /* 0x000fc80008000000 */
[----:B------:R-:W-:Y:S01]  /*4680*/  ULOP3.LUT UR48, UR19, UR48, URZ, 0x3c, !UPT ;  /* 0x0000003013307292 */ /* 0x000fe2000f8e3c3f */
[----:B------:R-:W-:Y:S11]  /*4690*/  @!P0 BRA `(.L_x_10188) ;  /* 0x0000000000048947 */ /* 0x000ff60003800000 */
[----:B------:R-:W-:Y:S01]  /*46a0*/  BPT.TRAP 0x1 ;  /* 0x000000040000795c */ /* 0x000fe20000300000 */
.L_x_10188:
        /* <DEDUP_REMOVED lines=9> */
.L_x_10189:
[----:B--2---:R-:W-:Y:S05]  /*4740*/  @P1 BRA `(.L_x_10190) ;  /* 0x0000000000081947 */ /* 0x004fea0003800000 */
[----:B------:R-:W2:Y:S02]  /*4750*/  SYNCS.PHASECHK.TRANS64.TRYWAIT P1, [UR17+0x13230], R4 ;  /* 0x01323004ff0075a7 */ /* 0x000ea40008020151 */
[----:B--2---:R-:W-:Y:S05]  /*4760*/  @!P1 BRA `(.L_x_10191) ;  /* 0x0000006000d09947 */ /* 0x004fea0003800000 */
.L_x_10190:
        /* <DEDUP_REMOVED lines=9> */
[----:B------:R-:W-:-:S04]  /*4800*/  UMOV UR7, 0x80000020 ;  /* 0x8000002000077882 */ /* 0x000fc80000000000 */
        /* <DEDUP_REMOVED lines=54> */
.L_x_10192:
[----:B------:R-:W-:Y:S01]  /*4b70*/  ULEA UR9, UR18, UR40, 0x3 ;  /* 0x0000002812097291 */ /* 0x000fe2000f8e183f */
[----:B-12---:R-:W-:-:S04]  /*4b80*/  MOV R4, UR19 ;  /* 0x0000001300047c02 */ /* 0x006fc80008000f00 */
[----:B------:R-:W-:-:S04]  /*4b90*/  SHF.L.U32 R4, R4, 0x1f, RZ ;  /* 0x0000001f04047819 */ /* 0x000fc800000006ff */
[----:B------:R1:W2:Y:S01]  /*4ba0*/  SYNCS.PHASECHK.TRANS64.TRYWAIT P1, [UR9+0x13250], R4 ;  /* 0x01325004ff0075a7 */ /* 0x0002a20008020149 */
[----:B------:R-:W-:Y:S05]  /*4bb0*/  @!P0 BRA `(.L_x_10193) ;  /* 0x0000000000048947 */ /* 0x000fea0003800000 */
[----:B------:R-:W-:Y:S01]  /*4bc0*/  BPT.TRAP 0x1 ;  /* 0x000000040000795c */ /* 0x000fe20000300000 */
.L_x_10193:
        /* <DEDUP_REMOVED lines=62> */
[----:B------:R-:W-:-:S07]  /*4fb0*/  FMUL.FTZ R126, R0, R85 ;  /* 0x00000055007e7220 */ /* 0x000fce0000410000 */
        /* <DEDUP_REMOVED lines=61> */
[----:B------:R-:W2:Y:S02]  /*5390*/  SYNCS.PHASECHK.TRANS64.TRYWAIT P1, [UR9+0x13250], R4 ;  /* 0x01325004ff0075a7 */ /* 0x000ea40008020149 */
[----:B--2---:R-:W-:Y:S05]  /*53a0*/  @!P1 BRA `(.L_x_10195) ;  /* 0x0000005400d89947 */ /* 0x004fea0003800000 */
.L_x_10194:
[----:B------:R-:W-:Y:S01]  /*53b0*/  FMNMX.FTZ R128, R10, R5, !PT ;  /* 0x000000050a807209 */ /* 0x000fe20007810000 */
[C---:B--2---:R-:W-:Y:S01]  /*53c0*/  FMUL.FTZ R85, R0.reuse, R86 ;  /* 0x0000005600557220 */ /* 0x044fe20000410000 */
[----:B-1----:R-:W-:Y:S01]  /*53d0*/  FMNMX.FTZ R127, R11, R6, !PT ;  /* 0x000000060b7f7209 */ /* 0x002fe20007810000 */
[----:B------:R-:W-:Y:S01]  /*53e0*/  FMUL.FTZ R86, R0, R87 ;  /* 0x0000005700567220 */ /* 0x000fe20000410000 */
[----:B------:R-:W-:Y:S01]  /*53f0*/  FMNMX.FTZ R128, R9, R128, !PT ;  /* 0x0000008009807209 */ /* 0x000fe20007810000 */
[----:B------:R-:W-:Y:S01]  /*5400*/  UIADD3 UR6, UR40, 0x1000, URZ ;  /* 0x0000100028067890 */ /* 0x000fe2000fffe03f */
[----:B------:R-:W-:Y:S01]  /*5410*/  FMNMX.FTZ R130, R12, R127, !PT ;  /* 0x0000007f0c827209 */ /* 0x000fe20007810000 */
[----:B------:R1:W2:Y:S01]  /*5420*/  MUFU.TANH R4, R126 ;  /* 0x0000007e00047308 */ /* 0x0002a20000002400 */
[----:B------:R-:W-:Y:S01]  /*5430*/  FMNMX.FTZ R127, R13, R128, !PT ;  /* 0x000000800d7f7209 */ /* 0x000fe20007810000 */
[----:B------:R-:W-:Y:S01]  /*5440*/  USHF.R.U32.HI UR6, URZ, 0x4, UR6 ;  /* 0x000000043f067899 */ /* 0x000fe20008011606 */
[----:B------:R-:W-:Y:S01]  /*5450*/  FMNMX.FTZ R87, R15, R130, !PT ;  /* 0x000000820f577209 */ /* 0x000fe20007810000 */
[----:B------:R-:W-:Y:S01]  /*5460*/  WARPGROUP.ARRIVE ;  /* 0x00000000000079c5 */ /* 0x000fe20000000000 */
[----:B------:R-:W-:Y:S01]  /*5470*/  FMNMX.FTZ R128, R14, R127, !PT ;  /* 0x0000007f0e807209 */ /* 0x000fe20007810000 */
[----:B------:R-:W-:Y:S01]  /*5480*/  ULOP3.LUT UR6, UR6, 0x3fff, URZ, 0xc0, !UPT ;  /* 0x00003fff06067892 */ /* 0x000fe2000f8ec03f */
[----:B------:R-:W-:Y:S01]  /*5490*/  FMNMX.FTZ R87, R20, R87, !PT ;  /* 0x0000005714577209 */ /* 0x000fe20007810000 */
[----:B------:R-:W-:Y:S01]  /*54a0*/  UMOV UR7, 0xc0000010 ;  /* 0xc000001000077882 */ /* 0x000fe20000000000 */
[----:B------:R-:W-:Y:S01]  /*54b0*/  FMNMX.FTZ R128, R21, R128, !PT ;  /* 0x0000008015807209 */ /* 0x000fe20007810000 */
[----:B------:R-:W-:Y:S01]  /*54c0*/  ULOP3.LUT UR6, UR6, 0x10000, URZ, 0xfc, !UPT ;  /* 0x0001000006067892 */ /* 0x000fe2000f8efc3f */
[----:B-1----:R-:W-:Y:S01]  /*54d0*/  FMNMX.FTZ R126, R120, R87, !PT ;  /* 0x00000057787e7209 */ /* 0x002fe20007810000 */
[----:B------:R-:W-:Y:S01]  /*54e0*/  FMUL.FTZ R56, R0, R56 ;  /* 0x0000003800387220 */ /* 0x000fe20000410000 */
[----:B------:R-:W-:Y:S01]  /*54f0*/  FMNMX.FTZ R87, R23, R128, !PT ;  /* 0x0000008017577209 */ /* 0x000fe20007810000 */
[----:B------:R-:W-:Y:S01]  /*5500*/  UIMAD UR8, UR18, 0x280, UR6 ;  /* 0x00000280120878a4 */ /* 0x000fe2000f8e0206 */
[----:B------:R-:W-:Y:S01]  /*5510*/  FMNMX.FTZ R127, R121, R126, !PT ;  /* 0x0000007e797f7209 */ /* 0x000fe20007810000 */
[----:B------:R-:W1:Y:S01]  /*5520*/  MUFU.TANH R85, R85 ;  /* 0x0000005500557308 */ /* 0x000e620000002400 */
[----:B------:R-:W-:Y:S01]  /*5530*/  FMNMX.FTZ R126, R122, R87, !PT ;  /* 0x000000577a7e7209 */ /* 0x000fe20007810000 */
[----:B------:R-:W-:Y:S01]  /*5540*/  FMUL.FTZ R57, R0, R57 ;  /* 0x0000003900397220 */ /* 0x000fe20000410000 */
[----:B------:R-:W-:Y:S01]  /*5550*/  FMNMX.FTZ R128, R124, R127, !PT ;  /* 0x0000007f7c807209 */ /* 0x000fe20007810000 */
[----:B------:R-:W-:Y:S01]  /*5560*/  FMUL.FTZ R58, R0, R58 ;  /* 0x0000003a003a7220 */ /* 0x000fe20000410000 */
[----:B------:R-:W-:Y:S01]  /*5570*/  FMNMX.FTZ R87, R123, R126, !PT ;  /* 0x0000007e7b577209 */ /* 0x000fe20007810000 */
[----:B------:R-:W-:Y:S01]  /*5580*/  UMOV UR6, UR8 ;  /* 0x0000000800067c82 */ /* 0x000fe20008000000 */
[----:B------:R-:W-:Y:S01]  /*5590*/  FMNMX.FTZ R127, R125, R128, !PT ;  /* 0x000000807d7f7209 */ /* 0x000fe20007810000 */
[----:B------:R-:W-:Y:S01]  /*55a0*/  QGMMA.64x64x32.F32.E4M3.E4M3 R24, R152, gdesc[UR4], R24, gsb0 ;  /* 0x00e0000498187df3 */ /* 0x000fe20008000818 */
[----:B------:R-:W-:Y:S01]  /*55b0*/  FMNMX.FTZ R126, R104, R87, !PT ;  /* 0x00000057687e7209 */ /* 0x000fe20007810000 */
[----:B------:R-:W-:Y:S01]  /*55c0*/  UIADD3 UR6, UR8, 0x80, URZ ;  /* 0x0000008008067890 */ /* 0x000fe2000fffe03f */
[----:B------:R-:W-:Y:S01]  /*55d0*/  FMNMX.FTZ R128, R106, R127, !PT ;  /* 0x0000007f6a807209 */ /* 0x000fe20007810000 */
[----:B------:R-:W3:Y:S01]  /*55e0*/  MUFU.TANH R56, R56 ;  /* 0x0000003800387308 */ /* 0x000ee20000002400 */
[----:B------:R-:W-:Y:S01]  /*55f0*/  FMNMX.FTZ R87, R105, R126, !PT ;  /* 0x0000007e69577209 */ /* 0x000fe20007810000 */
[----:B------:R-:W-:Y:S01]  /*5600*/  UMOV UR7, 0xc0000010 ;  /* 0xc000001000077882 */ /* 0x000fe20000000000 */
[----:B------:R-:W-:Y:S01]  /*5610*/  FMNMX.FTZ R127, R107, R128, !PT ;  /* 0x000000806b7f7209 */ /* 0x000fe20007810000 */
[----:B------:R-:W-:Y:S01]  /*5620*/  FMUL.FTZ R60, R0, R60 ;  /* 0x0000003c003c7220 */ /* 0x000fe20000410000 */
[----:B------:R-:W-:Y:S01]  /*5630*/  FMNMX.FTZ R126, R108, R87, !PT ;  /* 0x000000576c7e7209 */ /* 0x000fe20007810000 */
[----:B------:R-:W-:Y:S01]  /*5640*/  FMUL.FTZ R59, R0, R59 ;  /* 0x0000003b003b7220 */ /* 0x000fe20000410000 */
[----:B------:R-:W-:Y:S01]  /*5650*/  FMNMX.FTZ R128, R110, R127, !PT ;  /* 0x0000007f6e807209 */ /* 0x000fe20007810000 */
[----:B------:R-:W4:Y:S01]  /*5660*/  MUFU.TANH R86, R86 ;  /* 0x0000005600567308 */ /* 0x000f220000002400 */
[----:B------:R-:W-:Y:S01]  /*5670*/  FMNMX.FTZ R87, R109, R126, !PT ;  /* 0x0000007e6d577209 */ /* 0x000fe20007810000 */
[C---:B------:R-:W-:Y:S01]  /*5680*/  FMUL.FTZ R61, R0.reuse, R61 ;  /* 0x0000003d003d7220 */ /* 0x040fe20000410000 */
[----:B------:R-:W-:Y:S01]  /*5690*/  FMNMX.FTZ R127, R111, R128, !PT ;  /* 0x000000806f7f7209 */ /* 0x000fe20007810000 */
[----:B------:R-:W-:Y:S01]  /*56a0*/  FMUL.FTZ R64, R0, R64 ;  /* 0x0000004000407220 */ /* 0x000fe20000410000 */
[----:B------:R-:W-:Y:S01]  /*56b0*/  FMNMX.FTZ R126, R112, R87, !PT ;  /* 0x00000057707e7209 */ /* 0x000fe20007810000 */
[----:B------:R-:W-:Y:S01]  /*56c0*/  FMUL.FTZ R65, R0, R65 ;  /* 0x0000004100417220 */ /* 0x000fe20000410000 */
[----:B------:R-:W-:Y:S01]  /*56d0*/  FMNMX.FTZ R128, R114, R127, !PT ;  /* 0x0000007f72807209 */ /* 0x000fe20007810000 */
[----:B------:R-:W5:Y:S01]  /*56e0*/  MUFU.TANH R57, R57 ;  /* 0x0000003900397308 */ /* 0x000f620000002400 */
        /* <DEDUP_REMOVED lines=30> */
[----:B------:R-:W-:Y:S01]  /*58d0*/  MUFU.TANH R64, R64 ;  /* 0x0000004000407308 */ /* 0x000fe20000002400 */
[----:B------:R-:W-:-:S02]  /*58e0*/  FMNMX.FTZ R87, R101, R126, !PT ;  /* 0x0000007e65577209 */ /* 0x000fc40007810000 */
[----:B------:R-:W-:Y:S02]  /*58f0*/  FMNMX.FTZ R127, R103, R128, !PT ;  /* 0x00000080677f7209 */ /* 0x000fe40007810000 */
[----:B------:R-:W-:Y:S01]  /*5900*/  FMNMX.FTZ R126, R72, R87, !PT ;  /* 0x00000057487e7209 */ /* 0x000fe20007810000 */
[----:B------:R-:W-:Y:S01]  /*5910*/  FMUL.FTZ R87, R0, R66 ;  /* 0x0000004200577220 */ /* 0x000fe20000410000 */
[----:B------:R-:W-:Y:S01]  /*5920*/  FMNMX.FTZ R66, R74, R127, !PT ;  /* 0x0000007f4a427209 */ /* 0x000fe20007810000 */
[----:B------:R-:W-:Y:S01]  /*5930*/  MUFU.TANH R65, R65 ;  /* 0x0000004100417308 */ /* 0x000fe20000002400 */
[----:B------:R-:W-:Y:S02]  /*5940*/  FMNMX.FTZ R127, R73, R126, !PT ;  /* 0x0000007e497f7209 */ /* 0x000fe40007810000 */
[----:B------:R-:W-:Y:S02]  /*5950*/  FMNMX.FTZ R129, R75, R66, !PT ;  /* 0x000000424b817209 */ /* 0x000fe40007810000 */
[----:B------:R-:W-:-:S02]  /*5960*/  FMNMX.FTZ R66, R76, R127, !PT ;  /* 0x0000007f4c427209 */ /* 0x000fc40007810000 */
[----:B------:R-:W-:Y:S01]  /*5970*/  FMNMX.FTZ R126, R78, R129, !PT ;  /* 0x000000814e7e7209 */ /* 0x000fe20007810000 */
[----:B------:R-:W5:Y:S01]  /*5980*/  MUFU.TANH R62, R62 ;  /* 0x0000003e003e7308 */ /* 0x000f620000002400 */
[----:B------:R-:W-:Y:S01]  /*5990*/  FMNMX.FTZ R127, R77, R66, !PT ;  /* 0x000000424d7f7209 */ /* 0x000fe20007810000 */
[----:B------:R-:W-:Y:S02]  /*59a0*/  WARPGROUP.DEPBAR.LE gsb0, 0x0 ;  /* 0x00008000000079c5 */ /* 0x000fe40000010000 */
[----:B------:R-:W-:Y:S01]  /*59b0*/  WARPGROUP.ARRIVE ;  /* 0x00000000000079c5 */ /* 0x000fe20000000000 */
[----:B------:R-:W-:Y:S02]  /*59c0*/  FMNMX.FTZ R66, R80, R127, !PT ;  /* 0x0000007f50427209 */ /* 0x000fe40007810000 */
[----:B------:R-:W-:Y:S01]  /*59d0*/  FMNMX.FTZ R129, R79, R126, !PT ;  /* 0x0000007e4f817209 */ /* 0x000fe20007810000 */
[----:B------:R-:W-:Y:S01]  /*59e0*/  MUFU.TANH R68, R68 ;  /* 0x0000004400447308 */ /* 0x000fe20000002400 */
[----:B------:R-:W-:Y:S01]  /*59f0*/  FMNMX.FTZ R127, R81, R66, !PT ;  /* 0x00000042517f7209 */ /* 0x000fe20007810000 */
[----:B------:R-:W-:Y:S01]  /*5a00*/  QGMMA.64x64x32.F32.E4M3.E4M3 R24, R136, gdesc[UR4], R24, gsb0 ;  /* 0x00e0000488187df3 */ /* 0x000fe20008000818 */
[----:B------:R-:W-:Y:S01]  /*5a10*/  FMNMX.FTZ R126, R82, R129, !PT ;  /* 0x00000081527e7209 */ /* 0x000fe20007810000 */
[----:B------:R-:W-:Y:S01]  /*5a20*/  UIADD3 UR6, UR8, 0x100, URZ ;  /* 0x0000010008067890 */ /* 0x000fe2000fffe03f */
[----:B------:R-:W-:Y:S01]  /*5a30*/  FMNMX.FTZ R127, R84, R127, !PT ;  /* 0x0000007f547f7209 */ /* 0x000fe20007810000 */
[----:B------:R-:W-:Y:S01]  /*5a40*/  UMOV UR7, 0xc0000010 ;  /* 0xc000001000077882 */ /* 0x000fe20000000000 */
[----:B------:R-:W-:Y:S01]  /*5a50*/  FMNMX.FTZ R126, R83, R126, !PT ;  /* 0x0000007e537e7209 */ /* 0x000fe20007810000 */
[----:B------:R-:W5:Y:S01]  /*5a60*/  MUFU.TANH R63, R63 ;  /* 0x0000003f003f7308 */ /* 0x000f620000002400 */
[----:B--2---:R-:W-:-:S02]  /*5a70*/  FMNMX.FTZ R127, R4, R127, !PT ;  /* 0x0000007f047f7209 */ /* 0x004fc40007810000 */
[----:B-1----:R-:W-:Y:S02]  /*5a80*/  FMNMX.FTZ R129, R85, R126, !PT ;  /* 0x0000007e55817209 */ /* 0x002fe40007810000 */
[----:B---3--:R-:W-:Y:S02]  /*5a90*/  FMNMX.FTZ R66, R56, R127, !PT ;  /* 0x0000007f38427209 */ /* 0x008fe40007810000 */
[----:B----4-:R-:W-:Y:S01]  /*5aa0*/  FMNMX.FTZ R129, R86, R129, !PT ;  /* 0x0000008156817209 */ /* 0x010fe20007810000 */
[----:B------:R-:W1:Y:S01]  /*5ab0*/  MUFU.TANH R69, R69 ;  /* 0x0000004500457308 */ /* 0x000e620000002400 */
[----:B-----5:R-:W-:Y:S02]  /*5ac0*/  FMNMX.FTZ R127, R57, R66, !PT ;  /* 0x00000042397f7209 */ /* 0x020fe40007810000 */
[----:B------:R-:W-:Y:S02]  /*5ad0*/  FMNMX.FTZ R126, R58, R129, !PT ;  /* 0x000000813a7e7209 */ /* 0x000fe40007810000 */
[----:B------:R-:W-:-:S02]  /*5ae0*/  FMNMX.FTZ R66, R60, R127, !PT ;  /* 0x0000007f3c427209 */ /* 0x000fc40007810000 */
[----:B------:R-:W-:Y:S01]  /*5af0*/  FMNMX.FTZ R129, R59, R126, !PT ;  /* 0x0000007e3b817209 */ /* 0x000fe20007810000 */
[----:B------:R-:W-:Y:S01]  /*5b00*/  FMUL.FTZ R126, R0, R71 ;  /* 0x00000047007e7220 */ /* 0x000fe20000410000 */
[----:B------:R-:W-:Y:S01]  /*5b10*/  FMNMX.FTZ R71, R61, R66, !PT ;  /* 0x000000423d477209 */ /* 0x000fe20007810000 */
[----:B------:R-:W2:Y:S01]  /*5b20*/  MUFU.TANH R87, R87 ;  /* 0x0000005700577308 */ /* 0x000ea20000002400 */
[----:B------:R-:W-:Y:S02]  /*5b30*/  FMNMX.FTZ R128, R62, R129, !PT ;  /* 0x000000813e807209 */ /* 0x000fe40007810000 */
[----:B------:R-:W-:Y:S02]  /*5b40*/  FMNMX.FTZ R66, R64, R71, !PT ;  /* 0x0000004740427209 */ /* 0x000fe40007810000 */
[----:B------:R-:W-:Y:S02]  /*5b50*/  FMNMX.FTZ R128, R63, R128, !PT ;  /* 0x000000803f807209 */ /* 0x000fe40007810000 */
[----:B------:R-:W-:Y:S01]  /*5b60*/  FMNMX.FTZ R71, R65, R66, !PT ;  /* 0x0000004241477209 */ /* 0x000fe20007810000 */
[----:B------:R-:W3:Y:S01]  /*5b70*/  MUFU.TANH R67, R67 ;  /* 0x0000004300437308 */ /* 0x000ee20000002400 */
[----:B------:R-:W-:-:S02]  /*5b80*/  LOP3.LUT P1, RZ, R2, 0x7f, RZ, 0xc0, !PT ;  /* 0x0000007f02ff7812 */ /* 0x000fc4000782c0ff */
[----:B------:R-:W-:-:S04]  /*5b90*/  FMNMX.FTZ R66, R68, R71, !PT ;  /* 0x0000004744427209 */ /* 0x000fc80007810000 */
[----:B-1----:R-:W-:Y:S01]  /*5ba0*/  FMNMX.FTZ R66, R69, R66, !PT ;  /* 0x0000004245427209 */ /* 0x002fe20007810000 */
[----:B------:R-:W1:Y:S01]  /*5bb0*/  MUFU.TANH R70, R70 ;  /* 0x0000004600467308 */ /* 0x000e620000002400 */
[----:B--2---:R-:W-:-:S03]  /*5bc0*/  FMNMX.FTZ R128, R87, R128, !PT ;  /* 0x0000008057807209 */ /* 0x004fc60007810000 */
[----:B------:R-:W2:Y:S04]  /*5bd0*/  SHFL.BFLY PT, R71, R66, 0x2, 0x1f ;  /* 0x0c401f0042477f89 */ /* 0x000ea800000e0000 */
[----:B------:R-:W4:Y:S01]  /*5be0*/  MUFU.TANH R126, R126 ;  /* 0x0000007e007e7308 */ /* 0x000f220000002400 */
[----:B---3--:R-:W-:-:S04]  /*5bf0*/  FMNMX.FTZ R127, R67, R128, !PT ;  /* 0x00000080437f7209 */ /* 0x008fc80007810000 */
[----:B-1----:R-:W-:-:S04]  /*5c00*/  FMNMX.FTZ R127, R70, R127, !PT ;  /* 0x0000007f467f7209 */ /* 0x002fc80007810000 */
[----:B----4-:R-:W-:Y:S02]  /*5c10*/  FMNMX.FTZ R127, R126, R127, !PT ;  /* 0x0000007f7e7f7209 */ /* 0x010fe40007810000 */
[----:B--2---:R-:W-:-:S03]  /*5c20*/  FMNMX.FTZ R128, R66, R71, !PT ;  /* 0x0000004742807209 */ /* 0x004fc60007810000 */
[----:B------:R-:W1:Y:S04]  /*5c30*/  SHFL.BFLY PT, R130, R127, 0x2, 0x1f ;  /* 0x0c401f007f827f89 */ /* 0x000e6800000e0000 */
[----:B------:R-:W2:Y:S01]  /*5c40*/  SHFL.BFLY PT, R71, R128, 0x1, 0x1f ;  /* 0x0c201f0080477f89 */ /* 0x000ea200000e0000 */
[----:B------:R-:W-:Y:S02]  /*5c50*/  WARPGROUP.DEPBAR.LE gsb0, 0x0 ;  /* 0x00008000000079c5 */ /* 0x000fe40000010000 */
[----:B------:R-:W-:-:S06]  /*5c60*/  WARPGROUP.ARRIVE ;  /* 0x00000000000079c5 */ /* 0x000fcc0000000000 */
[----:B------:R-:W-:Y:S01]  /*5c70*/  QGMMA.64x64x32.F32.E4M3.E4M3 R24, R140, gdesc[UR4], R24, gsb0 ;  /* 0x00e000048c187df3 */ /* 0x000fe20008000818 */
[----:B------:R-:W-:Y:S01]  /*5c80*/  UIADD3 UR6, UR8, 0x180, URZ ;  /* 0x0000018008067890 */ /* 0x000fe2000fffe03f */
[----:B------:R-:W-:Y:S01]  /*5c90*/  UMOV UR7, 0xc0000010 ;  /* 0xc000001000077882 */ /* 0x000fe20000000000 */
[----:B-1----:R-:W-:Y:S01]  /*5ca0*/  FMNMX.FTZ R130, R127, R130, !PT ;  /* 0x000000827f827209 */ /* 0x002fe20007810000 */
[----:B------:R-:W-:Y:S01]  /*5cb0*/  IMAD.U32 R127, RZ, RZ, UR16 ;  /* 0x00000010ff7f7e24 */ /* 0x000fe2000f8e00ff */
[----:B--2---:R-:W-:-:S03]  /*5cc0*/  FMNMX.FTZ R66, R128, R71, !PT ;  /* 0x0000004780427209 */ /* 0x004fc60007810000 */
        /* <DEDUP_REMOVED lines=11> */
[----:B------:R-:W-:Y:S02]  /*5d80*/  IMAD.U32 R68, RZ, RZ, UR16 ;  /* 0x00000010ff447e24 */ /* 0x000fe4000f8e00ff */
[----:B------:R-:W-:Y:S01]  /*5d90*/  FMUL.FTZ R5, R5, UR16 ;  /* 0x0000001005057c20 */ /* 0x000fe20008410000 */
[--C-:B------:R-:W-:Y:S01]  /*5da0*/  FFMA.FTZ R10, R10, UR16, -R127.reuse ;  /* 0x000000100a0a7c23 */ /* 0x100fe2000801087f */
[----:B------:R-:W-:-:S01]  /*5db0*/  FFMA.FTZ R9, R9, UR16, -R127 ;  /* 0x0000001009097c23 */ /* 0x000fc2000801087f */
[--C-:B------:R-:W-:Y:S01]  /*5dc0*/  FFMA.FTZ R13, R13, UR16, -R127.reuse ;  /* 0x000000100d0d7c23 */ /* 0x100fe2000801087f */
[----:B------:R-:W-:-:S01]  /*5dd0*/  FFMA.FTZ R14, R14, UR16, -R127 ;  /* 0x000000100e0e7c23 */ /* 0x000fc2000801087f */
[--C-:B------:R-:W-:Y:S01]  /*5de0*/  FFMA.FTZ R21, R21, UR16, -R127.reuse ;  /* 0x0000001015157c23 */ /* 0x100fe2000801087f */
[----:B------:R-:W-:Y:S01]  /*5df0*/  MUFU.EX2 R5, R5 ;  /* 0x0000000500057308 */ /* 0x000fe20000000800 */
[----:B-1----:R-:W-:Y:S01]  /*5e00*/  FMNMX.FTZ R71, R130, R129, !PT ;  /* 0x0000008182477209 */ /* 0x002fe20007810000 */
[--C-:B------:R-:W-:Y:S01]  /*5e10*/  FFMA.FTZ R104, R104, UR16, -R127.reuse ;  /* 0x0000001068687c23 */ /* 0x100fe2000801087f */
[----:B------:R-:W-:-:S01]  /*5e20*/  FFMA.FTZ R105, R105, UR16, -R127 ;  /* 0x0000001069697c23 */ /* 0x000fc2000801087f */
[--C-:B------:R-:W-:Y:S01]  /*5e30*/  FFMA.FTZ R108, R108, UR16, -R127.reuse ;  /* 0x000000106c6c7c23 */ /* 0x100fe2000801087f */
[----:B------:R-:W-:-:S01]  /*5e40*/  FFMA.FTZ R109, R109, UR16, -R127 ;  /* 0x000000106d6d7c23 */ /* 0x000fc2000801087f */
[C---:B------:R-:W-:Y:S01]  /*5e50*/  FADD.FTZ R6, -R71.reuse, R6 ;  /* 0x0000000647067221 */ /* 0x040fe20000010100 */
[----:B------:R-:W-:-:S01]  /*5e60*/  FFMA.FTZ R68, R71, R68, -8 ;  /* 0xc100000047447423 */ /* 0x000fc20000010044 */
[----:B------:R-:W1:Y:S01]  /*5e70*/  MUFU.EX2 R10, R10 ;  /* 0x0000000a000a7308 */ /* 0x000e620000000800 */
        /* <DEDUP_REMOVED lines=33> */
[----:B------:R-:W-:-:S02]  /*6090*/  WARPGROUP.DEPBAR.LE gsb0, 0x0 ;  /* 0x00008000000079c5 */ /* 0x000fc40000010000 */
[----:B------:R-:W-:Y:S01]  /*60a0*/  WARPGROUP.ARRIVE ;  /* 0x00000000000079c5 */ /* 0x000fe20000000000 */
[--C-:B------:R-:W-:Y:S01]  /*60b0*/  FFMA.FTZ R84, R84, UR16, -R127.reuse ;  /* 0x0000001054547c23 */ /* 0x100fe2000801087f */
[----:B------:R-:W-:-:S01]  /*60c0*/  FFMA.FTZ R57, R57, UR16, -R127 ;  /* 0x0000001039397c23 */ /* 0x000fc2000801087f */
[----:B------:R-:W-:Y:S01]  /*60d0*/  FFMA.FTZ R61, R61, UR16, -R127 ;  /* 0x000000103d3d7c23 */ /* 0x000fe2000801087f */
[----:B------:R-:W2:Y:S01]  /*60e0*/  MUFU.EX2 R13, R13 ;  /* 0x0000000d000d7308 */ /* 0x000ea20000000800 */
[----:B-1----:R-:W-:-:S01]  /*60f0*/  FADD.FTZ R8, R9, R8 ;  /* 0x0000000809087221 */ /* 0x002fc20000010000 */
[----:B------:R-:W-:Y:S01]  /*6100*/  QGMMA.64x64x32.F32.E4M3.E4M3 R24, R144, gdesc[UR4], R24, gsb0 ;  /* 0x00e0000490187df3 */ /* 0x000fe20008000818 */
[----:B------:R-:W-:-:S01]  /*6110*/  FFMA.FTZ R65, R65, UR16, -R127 ;  /* 0x0000001041417c23 */ /* 0x000fc2000801087f */
[----:B------:R-:W-:Y:S01]  /*6120*/  FFMA.FTZ R69, R69, UR16, -R127 ;  /* 0x0000001045457c23 */ /* 0x000fe2000801087f */
        /* <DEDUP_REMOVED lines=12> */
[----:B--2---:R-:W-:-:S01]  /*61f0*/  FADD.FTZ R7, R13, R8 ;  /* 0x000000080d077221 */ /* 0x004fc20000010000 */
[--C-:B------:R-:W-:Y:S01]  /*6200*/  FFMA.FTZ R91, R91, UR16, -R68.reuse ;  /* 0x000000105b5b7c23 */ /* 0x100fe20008010844 */
[----:B------:R-:W-:-:S01]  /*6210*/  FFMA.FTZ R94, R94, UR16, -R68 ;  /* 0x000000105e5e7c23 */ /* 0x000fc20008010844 */
[--C-:B------:R-:W-:Y:S01]  /*6220*/  FFMA.FTZ R95, R95, UR16, -R68.reuse ;  /* 0x000000105f5f7c23 */ /* 0x100fe20008010844 */
[----:B------:R-:W-:-:S01]  /*6230*/  FFMA.FTZ R98, R98, UR16, -R68 ;  /* 0x0000001062627c23 */ /* 0x000fc20008010844 */
[----:B------:R-:W-:Y:S01]  /*6240*/  FFMA.FTZ R99, R99, UR16, -R68 ;  /* 0x0000001063637c23 */ /* 0x000fe20008010844 */
[----:B------:R-:W-:Y:S01]  /*6250*/  UIADD3 UR6, UR8, 0x200, URZ ;  /* 0x0000020008067890 */ /* 0x000fe2000fffe03f */
[----:B------:R-:W2:Y:S01]  /*6260*/  MUFU.EX2 R20, R20 ;  /* 0x0000001400147308 */ /* 0x000ea20000000800 */
[----:B-1----:R-:W-:-:S01]  /*6270*/  FADD.FTZ R127, R15, R130 ;  /* 0x000000820f7f7221 */ /* 0x002fc20000010000 */
[--C-:B------:R-:W-:Y:S01]  /*6280*/  FFMA.FTZ R102, R102, UR16, -R68.reuse ;  /* 0x0000001066667c23 */ /* 0x100fe20008010844 */
[----:B------:R-:W-:-:S01]  /*6290*/  FFMA.FTZ R103, R103, UR16, -R68 ;  /* 0x0000001067677c23 */ /* 0x000fc20008010844 */
[----:B------:R-:W-:Y:S01]  /*62a0*/  UMOV UR7, 0xc0000010 ;  /* 0xc000001000077882 */ /* 0x000fe20000000000 */
        /* <DEDUP_REMOVED lines=17> */
[----:B------:R-:W-:-:S02]  /*63c0*/  IMAD.U32 R129, RZ, RZ, UR17 ;  /* 0x00000011ff817e24 */ /* 0x000fc4000f8e00ff */
        /* <DEDUP_REMOVED lines=14> */
[----:B------:R-:W-:Y:S06]  /*64b0*/  QGMMA.64x64x32.F32.E4M3.E4M3 R24, R148, gdesc[UR4], R24, gsb0 ;  /* 0x00e0000494187df3 */ /* 0x000fec0008000818 */
        /* <DEDUP_REMOVED lines=20> */
[----:B------:R-:W-:-:S06]  /*6600*/  WARPGROUP.DEPBAR.LE gsb0, 0x0 ;  /* 0x00008000000079c5 */ /* 0x000fcc0000010000 */
        /* <DEDUP_REMOVED lines=73> */
[----:B------:R-:W-:-:S01]  /*6aa0*/  FFMA.FTZ R67, R70, UR16, -R68 ;  /* 0x0000001046437c23 */ /* 0x000fc20008010844 */
[----:B------:R-:W-:-:S04]  /*6ab0*/  FFMA.FTZ R68, R126, UR16, -R68 ;  /* 0x000000107e447c23 */ /* 0x000fc80008010844 */
        /* <DEDUP_REMOVED lines=12> */
[----:B------:R-:W-:-:S05]  /*6b80*/  @!P1 VIADD R7, R129, 0x13240 ;  /* 0x0001324081079836 */ /* 0x000fca0000000000 */
[----:B------:R-:W-:Y:S01]  /*6b90*/  @!P1 PRMT R7, RZ, 0x654, R7 ;  /* 0x00000654ff079816 */ /* 0x000fe20000000007 */
[----:B------:R-:W1:Y:S01]  /*6ba0*/  MUFU.EX2 R56, R56 ;  /* 0x0000003800387308 */ /* 0x000e620000000800 */
[----:B---3--:R-:W-:-:S02]  /*6bb0*/  FADD.FTZ R127, R57, R8 ;  /* 0x00000008397f7221 */ /* 0x008fc40000010000 */
[----:B------:R3:W-:Y:S05]  /*6bc0*/  @!P1 SYNCS.ARRIVE.TRANS64.RED.A1T0 RZ, [R7+URZ], RZ ;  /* 0x000000ff07ff99a7 */ /* 0x0007ea000810043f */
        /* <DEDUP_REMOVED lines=26> */
.L_x_10196:
        /* <DEDUP_REMOVED lines=81> */
[----:B------:R-:W-:Y:S01]  /*7280*/  MOV R6, R71 ;  /* 0x0000004700067202 */ /* 0x000fe20000000f00 */
[----:B------:R-:W-:Y:S06]  /*7290*/  @P1 BRA `(.L_x_10197) ;  /* 0xffffffd000f01947 */ /* 0x000fec000383ffff */
.L_x_10187:
[----:B------:R-:W-:Y:S06]  /*72a0*/  BAR.ARV 0x8, 0x1a0 ;  /* 0x0206800000007b1d */ /* 0x000fec0000002000 */
[----:B------:R-:W-:Y:S05]  /*72b0*/  @!P0 BRA `(.L_x_10198) ;  /* 0x0000000000048947 */ /* 0x000fea0003800000 */
[----:B------:R-:W-:Y:S01]  /*72c0*/  BPT.TRAP 0x1 ;  /* 0x000000040000795c */ /* 0x000fe20000300000 */
.L_x_10198:
[----:B------:R-:W-:Y:S01]  /*72d0*/  ULEA UR8, UR49, UR40, 0x3 ;  /* 0x0000002831087291 */ /* 0x000fe2000f8e183f */
[----:B------:R-:W-:-:S05]  /*72e0*/  IMAD.U32 R0, RZ, RZ, UR48 ;  /* 0x00000030ff007e24 */ /* 0x000fca000f8e00ff */
[----:B------:R-:W-:-:S04]  /*72f0*/  SHF.L.U32 R0, R0, 0x1f, RZ ;  /* 0x0000001f00007819 */ /* 0x000fc800000006ff */
[----:B------:R1:W2:Y:S01]  /*7300*/  SYNCS.PHASECHK.TRANS64.TRYWAIT P1, [UR8+0x13250], R0 ;  /* 0x01325000ff0075a7 */ /* 0x0002a20008020148 */
[----:B------:R-:W-:Y:S05]  /*7310*/  @!P0 BRA `(.L_x_10199) ;  /* 0x0000000000048947 */ /* 0x000fea0003800000 */
[----:B------:R-:W-:Y:S01]  /*7320*/  BPT.TRAP 0x1 ;  /* 0x000000040000795c */ /* 0x000fe20000300000 */
.L_x_10199:
[----:B--2---:R-:W-:Y:S05]  /*7330*/  @P1 BRA `(.L_x_10200) ;  /* 0x0000000000081947 */ /* 0x004fea0003800000 */
[----:B------:R-:W2:Y:S02]  /*7340*/  SYNCS.PHASECHK.TRANS64.TRYWAIT P1, [UR8+0x13250], R0 ;  /* 0x01325000ff0075a7 */ /* 0x000ea40008020148 */
[----:B--2---:R-:W-:Y:S05]  /*7350*/  @!P1 BRA `(.L_x_10201) ;  /* 0x0000003800049947 */ /* 0x004fea0003800000 */
.L_x_10200:
        /* <DEDUP_REMOVED lines=9> */
[----:B------:R-:W-:-:S03]  /*73f0*/  PLOP3.LUT P1, PT, PT, PT, UP0, 0x80, 0x0 ;  /* 0x000000000000781c */ /* 0x000fc60003f2f008 */
[----:B------:R-:W-:Y:S02]  /*7400*/  UIMAD UR9, UR49, 0x280, UR9 ;  /* 0x00000280310978a4 */ /* 0x000fe4000f8e0209 */
[----:B------:R-:W-:Y:S01]  /*7410*/  @UP0 USHF.R.S32.HI UR7, URZ, 0x1f, UR44 ;  /* 0x0000001f3f070899 */ /* 0x000fe2000801142c */
[----:B------:R-:W-:Y:S01]  /*7420*/  @UP0 ULDC.64 UR12, c[0x0][0x9c8] ;  /* 0x00027200000c0ab9 */ /* 0x000fe20000000a00 */
[----:B------:R-:W-:Y:S02]  /*7430*/  @UP0 ULDC.64 UR14, c[0x0][0x9d0] ;  /* 0x00027400000e0ab9 */ /* 0x000fe40000000a00 */
[----:B------:R-:W-:Y:S02]  /*7440*/  @UP0 UIMAD UR6, UR7, UR12, URZ ;  /* 0x0000000c070602a4 */ /* 0x000fe4000f8e023f */
[----:B------:R-:W-:Y:S02]  /*7450*/  @UP0 USHF.R.S32.HI UR7, URZ, 0x1f, UR41 ;  /* 0x0000001f3f070899 */ /* 0x000fe40008011429 */
[----:B------:R-:W-:-:S02]  /*7460*/  @UP0 UIMAD UR6, UR44, UR13, UR6 ;  /* 0x0000000d2c0602a4 */ /* 0x000fc4000f8e0206 */
[----:B------:R-:W-:Y:S02]  /*7470*/  @UP0 UIMAD UR7, UR7, UR14, URZ ;  /* 0x0000000e070702a4 */ /* 0x000fe4000f8e023f */
[----:B------:R-:W-:Y:S02]  /*7480*/  @UP0 UIMAD.WIDE.U32 UR10, UR44, UR12, URZ ;  /* 0x0000000c2c0a02a5 */ /* 0x000fe4000f8e003f */
[----:B------:R-:W-:Y:S02]  /*7490*/  @UP0 UIMAD UR12, UR41, UR15, UR7 ;  /* 0x0000000f290c02a4 */ /* 0x000fe4000f8e0207 */
[----:B------:R-:W-:Y:S01]  /*74a0*/  @UP0 UIADD3 UR11, UR11, UR6, URZ ;  /* 0x000000060b0b0290 */ /* 0x000fe2000fffe03f */
[----:B------:R-:W-:Y:S02]  /*74b0*/  UMOV UR7, 0xc0000010 ;  /* 0xc000001000077882 */ /* 0x000fe40000000000 */
[----:B------:R-:W-:Y:S02]  /*74c0*/  UMOV UR6, UR9 ;  /* 0x0000000900067c82 */ /* 0x000fe40008000000 */
[----:B------:R-:W-:Y:S01]  /*74d0*/  QGMMA.64x64x32.F32.E4M3.E4M3 R24, R152, gdesc[UR4], R24, gsb0 ;  /* 0x00e0000498187df3 */ /* 0x000fe20008000818 */
[----:B------:R-:W-:-:S04]  /*74e0*/  @UP0 UIMAD.WIDE.U32 UR6, UR41, UR14, UR10 ;  /* 0x0000000e290602a5 */ /* 0x000fc8000f8e000a */
[----:B------:R-:W-:Y:S02]  /*74f0*/  @UP0 UIADD3 UR7, UR7, UR12, URZ ;  /* 0x0000000c07070290 */ /* 0x000fe4000fffe03f */
[----:B------:R-:W-:-:S04]  /*7500*/  @UP0 ULEA UR4, UP1, UR6, UR4, 0x2 ;  /* 0x0000000406040291 */ /* 0x000fc8000f82103f */
[----:B------:R-:W-:Y:S02]  /*7510*/  @UP0 ULEA.HI.X UR5, UR6, UR5, UR7, 0x2, UP1 ;  /* 0x0000000506050291 */ /* 0x000fe400088f1407 */
[----:B------:R-:W-:-:S04]  /*7520*/  IMAD.U32 R4, RZ, RZ, UR4 ;  /* 0x00000004ff047e24 */ /* 0x000fc8000f8e00ff */
[----:B------:R-:W-:Y:S01]  /*7530*/  MOV R5, UR5 ;  /* 0x0000000500057c02 */ /* 0x000fe20008000f00 */
[----:B------:R-:W-:-:S04]  /*7540*/  UIADD3 UR6, UR9, 0x80, URZ ;  /* 0x0000008009067890 */ /* 0x000fc8000fffe03f */
[----:B------:R3:W4:Y:S01]  /*7550*/  @P1 LDG.E R6, desc[UR54][R4.64] ;  /* 0x0000003604061981 */ /* 0x000722000c1e1900 */
[----:B------:R-:W-:Y:S01]  /*7560*/  UMOV UR7, 0xc0000010 ;  /* 0xc000001000077882 */ /* 0x000fe20000000000 */
[----:B------:R-:W-:Y:S02]  /*7570*/  WARPGROUP.DEPBAR.LE gsb0, 0x0 ;  /* 0x00008000000079c5 */ /* 0x000fe40000010000 */
[----:B------:R-:W-:-:S06]  /*7580*/  WARPGROUP.ARRIVE ;  /* 0x00000000000079c5 */ /* 0x000fcc0000000000 */
[----:B------:R-:W-:Y:S01]  /*7590*/  QGMMA.64x64x32.F32.E4M3.E4M3 R24, R136, gdesc[UR4], R24, gsb0 ;  /* 0x00e0000488187df3 */ /* 0x000fe20008000818 */
[----:B------:R-:W-:Y:S01]  /*75a0*/  UIADD3 UR6, UR9, 0x100, URZ ;  /* 0x0000010009067890 */ /* 0x000fe2000fffe03f */
[----:B------:R-:W-:Y:S01]  /*75b0*/  UMOV UR7, 0xc0000010 ;  /* 0xc000001000077882 */ /* 0x000fe20000000000 */
[----:B------:R-:W-:Y:S02]  /*75c0*/  WARPGROUP.DEPBAR.LE gsb0, 0x0 ;  /* 0x00008000000079c5 */ /* 0x000fe40000010000 */
[----:B------:R-:W-:-:S06]  /*75d0*/  WARPGROUP.ARRIVE ;  /* 0x00000000000079c5 */ /* 0x000fcc0000000000 */
[----:B------:R-:W-:Y:S01]  /*75e0*/  QGMMA.64x64x32.F32.E4M3.E4M3 R24, R140, gdesc[UR4], R24, gsb0 ;  /* 0x00e000048c187df3 */ /* 0x000fe20008000818 */
[----:B------:R-:W-:Y:S01]  /*75f0*/  UIADD3 UR6, UR9, 0x180, URZ ;  /* 0x0000018009067890 */ /* 0x000fe2000fffe03f */
[----:B------:R-:W-:Y:S01]  /*7600*/  UMOV UR7, 0xc0000010 ;  /* 0xc000001000077882 */ /* 0x000fe20000000000 */
[----:B--2---:R-:W2:Y:S04]  /*7610*/  SHFL.BFLY PT, R3, R8, 0x2, 0x1f ;  /* 0x0c401f0008037f89 */ /* 0x004ea800000e0000 */
[----:B---3--:R-:W3:Y:S01]  /*7620*/  SHFL.BFLY PT, R4, R7, 0x2, 0x1f ;  /* 0x0c401f0007047f89 */ /* 0x008ee200000e0000 */
[----:B------:R-:W-:Y:S02]  /*7630*/  WARPGROUP.DEPBAR.LE gsb0, 0x0 ;  /* 0x00008000000079c5 */ /* 0x000fe40000010000 */
[----:B------:R-:W-:-:S06]  /*7640*/  WARPGROUP.ARRIVE ;  /* 0x00000000000079c5 */ /* 0x000fcc0000000000 */
[----:B------:R-:W-:Y:S01]  /*7650*/  QGMMA.64x64x32.F32.E4M3.E4M3 R24, R144, gdesc[UR4], R24, gsb0 ;  /* 0x00e0000490187df3 */ /* 0x000fe20008000818 */
[----:B--2---:R-:W-:-:S01]  /*7660*/  FADD.FTZ R3, R3, R8 ;  /* 0x0000000803037221 */ /* 0x004fc20000010000 */
[----:B------:R-:W-:Y:S01]  /*7670*/  UIADD3 UR6, UR9, 0x200, URZ ;  /* 0x0000020009067890 */ /* 0x000fe2000fffe03f */
[----:B---3--:R-:W-:-:S01]  /*7680*/  FADD.FTZ R4, R4, R7 ;  /* 0x0000000704047221 */ /* 0x008fc20000010000 */
[----:B------:R-:W-:Y:S02]  /*7690*/  UMOV UR7, 0xc0000010 ;  /* 0xc000001000077882 */ /* 0x000fe40000000000 */
[----:B-1----:R-:W1:Y:S04]  /*76a0*/  SHFL.BFLY PT, R0, R3, 0x1, 0x1f ;  /* 0x0c201f0003007f89 */ /* 0x002e6800000e0000 */
[----:B------:R-:W2:Y:S01]  /*76b0*/  SHFL.BFLY PT, R5, R4, 0x1, 0x1f ;  /* 0x0c201f0004057f89 */ /* 0x000ea200000e0000 */
[----:B-1----:R-:W-:-:S01]  /*76c0*/  FADD.FTZ R10, R3, R0 ;  /* 0x00000000030a7221 */ /* 0x002fc20000010000 */
[----:B--2---:R-:W-:-:S04]  /*76d0*/  FADD.FTZ R11, R4, R5 ;  /* 0x00000005040b7221 */ /* 0x004fc80000010000 */
[C---:B------:R-:W-:Y:S01]  /*76e0*/  FSETP.NE.FTZ.AND P1, PT, R10.reuse, RZ, PT ;  /* 0x000000ff0a00720b */ /* 0x040fe20003f35000 */
[----:B------:R-:W-:Y:S01]  /*76f0*/  FMUL.FTZ R12, R10, 0.00390625 ;  /* 0x3b8000000a0c7820 */ /* 0x000fe20000410000 */
[----:B------:R-:W-:Y:S01]  /*7700*/  FMUL.FTZ R13, R11, 0.00390625 ;  /* 0x3b8000000b0d7820 */ /* 0x000fe20000410000 */
[----:B------:R-:W-:Y:S01]  /*7710*/  IMAD.MOV.U32 R5, RZ, RZ, RZ ;  /* 0x000000ffff057224 */ /* 0x000fe200078e00ff */
[----:B------:R-:W-:Y:S02]  /*7720*/  WARPGROUP.DEPBAR.LE gsb0, 0x0 ;  /* 0x00008000000079c5 */ /* 0x000fe40000010000 */
[----:B------:R-:W-:-:S06]  /*7730*/  WARPGROUP.ARRIVE ;  /* 0x00000000000079c5 */ /* 0x000fcc0000000000 */
[----:B------:R-:W-:Y:S01]  /*7740*/  QGMMA.64x64x32.F32.E4M3.E4M3 R24, R148, gdesc[UR4], R24, gsb0 ;  /* 0x00e0000494187df3 */ /* 0x000fe20008000818 */
[----:B------:R-:W-:Y:S02]  /*7750*/  FSETP.NE.FTZ.AND P2, PT, R12, RZ, PT ;  /* 0x000000ff0c00720b */ /* 0x000fe40003f55000 */
[----:B------:R-:W-:Y:S01]  /*7760*/  FSETP.NE.FTZ.AND P3, PT, R13, RZ, PT ;  /* 0x000000ff0d00720b */ /* 0x000fe20003f75000 */
[----:B------:R-:W-:Y:S01]  /*7770*/  @P1 MUFU.RCP R5, R10 ;  /* 0x0000000a00051308 */ /* 0x000fe20000001000 */
[----:B------:R-:W-:Y:S01]  /*7780*/  FSETP.NE.FTZ.AND P1, PT, R11, RZ, PT ;  /* 0x000000ff0b00720b */ /* 0x000fe20003f35000 */
[----:B------:R-:W-:-:S08]  /*7790*/  IMAD.MOV.U32 R9, RZ, RZ, RZ ;  /* 0x000000ffff097224 */ /* 0x000fd000078e00ff */
[----:B------:R-:W1:Y:S08]  /*77a0*/  @P2 MUFU.LG2 R4, R12 ;  /* 0x0000000c00042308 */ /* 0x000e700000000c00 */
[----:B------:R-:W2:Y:S08]  /*77b0*/  @P3 MUFU.LG2 R8, R13 ;  /* 0x0000000d00083308 */ /* 0x000eb00000000c00 */
[----:B------:R-:W3:Y:S01]  /*77c0*/  @P1 MUFU.RCP R9, R11 ;  /* 0x0000000b00091308 */ /* 0x000ee20000001000 */
[----:B------:R-:W-:-:S02]  /*77d0*/  IMAD.U32 R7, RZ, RZ, UR16 ;  /* 0x00000010ff077e24 */ /* 0x000fc4000f8e00ff */
[----:B------:R-:W-:Y:S02]  /*77e0*/  IMAD.U32 R15, RZ, RZ, UR16 ;  /* 0x00000010ff0f7e24 */ /* 0x000fe4000f8e00ff */
[----:B-1----:R-:W-:Y:S01]  /*77f0*/  @P2 FMUL.FTZ R4, R4, 0.69314718246459960938 ;  /* 0x3f31721804042820 */ /* 0x002fe20000410000 */
[----:B------:R-:W-:Y:S01]  /*7800*/  @P2 FMUL.FTZ R7, R7, 0.69314718246459960938 ;  /* 0x3f31721807072820 */ /* 0x000fe20000410000 */
[----:B------:R-:W-:Y:S01]  /*7810*/  @P3 FMUL.FTZ R15, R15, 0.69314718246459960938 ;  /* 0x3f3172180f0f3820 */ /* 0x000fe20000410000 */
[----:B--2---:R-:W-:Y:S01]  /*7820*/  @P3 FMUL.FTZ R8, R8, 0.69314718246459960938 ;  /* 0x3f31721808083820 */ /* 0x004fe20000410000 */
[----:B------:R-:W-:Y:S01]  /*7830*/  MOV R3, 0xff800000 ;  /* 0xff80000000037802 */ /* 0x000fe20000000f00 */
[----:B------:R-:W-:Y:S02]  /*7840*/  IMAD.MOV.U32 R0, RZ, RZ, -0x800000 ;  /* 0xff800000ff007424 */ /* 0x000fe400078e00ff */
[----:B------:R-:W-:-:S01]  /*7850*/  @P2 FFMA.FTZ R3, R7, R66, R4 ;  /* 0x0000004207032223 */ /* 0x000fc20000010004 */
[----:B------:R-:W-:Y:S01]  /*7860*/  @P3 FFMA.FTZ R0, R15, R71, R8 ;  /* 0x000000470f003223 */ /* 0x000fe20000010008 */
[-C--:B----4-:R-:W-:Y:S01]  /*7870*/  FMUL.FTZ R10, R5, R6.reuse ;  /* 0x00000006050a7220 */ /* 0x090fe20000410000 */
[----:B---3--:R-:W-:Y:S01]  /*7880*/  FMUL.FTZ R57, R9, R6 ;  /* 0x0000000609397220 */ /* 0x008fe20000410000 */
[----:B------:R-:W-:-:S02]  /*7890*/  WARPGROUP.DEPBAR.LE gsb0, 0x0 ;  /* 0x00008000000079c5 */ /* 0x000fc40000010000 */
[----:B------:R-:W-:Y:S05]  /*78a0*/  @!P0 BRA `(.L_x_10202) ;  /* 0x0000000000048947 */ /* 0x000fea0003800000 */
[----:B------:R-:W-:Y:S01]  /*78b0*/  BPT.TRAP 0x1 ;  /* 0x000000040000795c */ /* 0x000fe20000300000 */
.L_x_10202:
[----:B------:R-:W-:Y:S01]  /*78c0*/  IMAD.SHL.U32 R4, R2, 0x4, RZ ;  /* 0x0000000402047824 */ /* 0x000fe200078e00ff */
[----:B------:R-:W-:Y:S01]  /*78d0*/  ULDC.64 UR4, c[0x4][0x38] ;  /* 0x01000e0000047ab9 */ /* 0x000fe20000000a00 */
        /* <DEDUP_REMOVED lines=9> */
[----:B------:R-:W-:Y:S01]  /*7970*/  FMUL.FTZ R15, R34, R57 ;  /* 0x00000039220f7220 */ /* 0x000fe20000410000 */
[-C--:B------:R-:W-:Y:S01]  /*7980*/  FMUL.FTZ R20, R37, R10.reuse ;  /* 0x0000000a25147220 */ /* 0x080fe20000410000 */
[----:B------:R-:W-:Y:S01]  /*7990*/  FMUL.FTZ R21, R33, R10 ;  /* 0x0000000a21157220 */ /* 0x000fe20000410000 */
[----:B------:R-:W-:-:S02]  /*79a0*/  IMAD.X R5, RZ, RZ, UR5, P0 ;  /* 0x00000005ff057e24 */ /* 0x000fc400080e06ff */
[-C--:B------:R-:W-:Y:S01]  /*79b0*/  FMUL.FTZ R28, R40, R10.reuse ;  /* 0x0000000a281c7220 */ /* 0x080fe20000410000 */
[----:B------:R-:W-:Y:S01]  /*79c0*/  F2FP.BF16.F32.PACK_AB R6, R6, R7 ;  /* 0x000000070606723e */ /* 0x000fe200000010ff */
[-C--:B------:R-:W-:Y:S01]  /*79d0*/  FMUL.FTZ R25, R44, R10.reuse ;  /* 0x0000000a2c197220 */ /* 0x080fe20000410000 */
[----:B------:R-:W-:Y:S01]  /*79e0*/  F2FP.BF16.F32.PACK_AB R9, R8, R9 ;  /* 0x000000090809723e */ /* 0x000fe200000010ff */
[----:B------:R1:W2:Y:S01]  /*79f0*/  LDG.E.CONSTANT R56, desc[UR54][R4.64] ;  /* 0x0000003604387981 */ /* 0x0002a2000c1e9900 */
[-C--:B------:R-:W-:Y:S01]  /*7a00*/  FMUL.FTZ R29, R45, R10.reuse ;  /* 0x0000000a2d1d7220 */ /* 0x080fe20000410000 */
[-C--:B------:R-:W-:Y:S01]  /*7a10*/  FMUL.FTZ R32, R41, R10.reuse ;  /* 0x0000000a29207220 */ /* 0x080fe20000410000 */
[-C--:B------:R-:W-:Y:S01]  /*7a20*/  FMUL.FTZ R33, R52, R10.reuse ;  /* 0x0000000a34217220 */ /* 0x080fe20000410000 */
[-C--:B------:R-:W-:Y:S01]  /*7a30*/  FMUL.FTZ R36, R48, R10.reuse ;  /* 0x0000000a30247220 */ /* 0x080fe20000410000 */
[-C--:B------:R-:W-:Y:S01]  /*7a40*/  FMUL.FTZ R37, R53, R10.reuse ;  /* 0x0000000a35257220 */ /* 0x080fe20000410000 */
[----:B------:R-:W-:Y:S01]  /*7a50*/  FMUL.FTZ R40, R49, R10 ;  /* 0x0000000a31287220 */ /* 0x000fe20000410000 */
[----:B------:R-:W-:Y:S01]  /*7a60*/  IADD3 R7, P2, R156, 0x40, RZ ;  /* 0x000000409c077810 */ /* 0x000fe20007f5e0ff */
[-C--:B------:R-:W-:Y:S01]  /*7a70*/  FMUL.FTZ R10, R31, R57.reuse ;  /* 0x000000391f0a7220 */ /* 0x080fe20000410000 */
[-C--:B------:R-:W-:Y:S01]  /*7a80*/  FMUL.FTZ R11, R27, R57.reuse ;  /* 0x000000391b0b7220 */ /* 0x080fe20000410000 */
[-C--:B-1----:R-:W-:Y:S01]  /*7a90*/  FMUL.FTZ R4, R30, R57.reuse ;  /* 0x000000391e047220 */ /* 0x082fe20000410000 */
[----:B------:R-:W-:Y:S01]  /*7aa0*/  FMUL.FTZ R5, R26, R57 ;  /* 0x000000391a057220 */ /* 0x000fe20000410000 */
[----:B------:R-:W-:Y:S01]  /*7ab0*/  F2FP.BF16.F32.PACK_AB R12, R12, R13 ;  /* 0x0000000d0c0c723e */ /* 0x000fe200000010ff */
[----:B------:R-:W-:Y:S01]  /*7ac0*/  FMUL.FTZ R23, R39, R57 ;  /* 0x0000003927177220 */ /* 0x000fe20000410000 */
[----:B------:R-:W-:Y:S01]  /*7ad0*/  F2FP.BF16.F32.PACK_AB R14, R14, R15 ;  /* 0x0000000f0e0e723e */ /* 0x000fe200000010ff */
[----:B------:R-:W-:Y:S01]  /*7ae0*/  FMUL.FTZ R24, R35, R57 ;  /* 0x0000003923187220 */ /* 0x000fe20000410000 */
[----:B------:R-:W-:Y:S01]  /*7af0*/  F2FP.BF16.F32.PACK_AB R4, R4, R5 ;  /* 0x000000050404723e */ /* 0x000fe200000010ff */
[-C--:B------:R-:W-:Y:S01]  /*7b00*/  FMUL.FTZ R34, R54, R57.reuse ;  /* 0x0000003936227220 */ /* 0x080fe20000410000 */
[----:B------:R-:W-:Y:S01]  /*7b10*/  LOP3.LUT P0, R5, R2, 0x3, RZ, 0xc0, !PT ;  /* 0x0000000302057812 */ /* 0x000fe2000780c0ff */
[----:B------:R-:W-:Y:S01]  /*7b20*/  FMUL.FTZ R35, R50, R57 ;  /* 0x0000003932237220 */ /* 0x000fe20000410000 */
[----:B------:R-:W-:Y:S01]  /*7b30*/  F2FP.BF16.F32.PACK_AB R11, R10, R11 ;  /* 0x0000000b0a0b723e */ /* 0x000fe200000010ff */
[-C--:B------:R-:W-:Y:S01]  /*7b40*/  FMUL.FTZ R26, R46, R57.reuse ;  /* 0x000000392e1a7220 */ /* 0x080fe20000410000 */
[----:B------:R-:W-:Y:S01]  /*7b50*/  ISETP.EQ.OR P0, PT, R5, 0x3, !P0 ;  /* 0x000000030500780c */ /* 0x000fe20004702670 */
[-C--:B------:R-:W-:Y:S01]  /*7b60*/  FMUL.FTZ R27, R42, R57.reuse ;  /* 0x000000392a1b7220 */ /* 0x080fe20000410000 */
[----:B------:R-:W-:Y:S01]  /*7b70*/  F2FP.BF16.F32.PACK_AB R40, R37, R40 ;  /* 0x000000282528723e */ /* 0x000fe200000010ff */
[----:B------:R-:W-:Y:S01]  /*7b80*/  FMUL.FTZ R30, R47, R57 ;  /* 0x000000392f1e7220 */ /* 0x000fe20000410000 */
[----:B------:R-:W-:Y:S01]  /*7b90*/  SEL R13, R6, R9, P0 ;  /* 0x00000009060d7207 */ /* 0x000fe20000000000 */
[-C--:B------:R-:W-:Y:S01]  /*7ba0*/  FMUL.FTZ R31, R43, R57.reuse ;  /* 0x000000392b1f7220 */ /* 0x080fe20000410000 */
[----:B------:R-:W-:Y:S01]  /*7bb0*/  SEL R15, R9, R6, P0 ;  /* 0x00000006090f7207 */ /* 0x000fe20000000000 */
[-C--:B------:R-:W-:Y:S01]  /*7bc0*/  FMUL.FTZ R38, R55, R57.reuse ;  /* 0x0000003937267220 */ /* 0x080fe20000410000 */
[----:B------:R-:W-:Y:S01]  /*7bd0*/  LOP3.LUT R6, R7, 0x380, RZ, 0xc0, !PT ;  /* 0x0000038007067812 */ /* 0x000fe200078ec0ff */
[----:B------:R-:W-:Y:S01]  /*7be0*/  FMUL.FTZ R51, R51, R57 ;  /* 0x0000003933337220 */ /* 0x000fe20000410000 */
[----:B------:R-:W-:Y:S01]  /*7bf0*/  IADD3 R9, P3, R156, 0x20, RZ ;  /* 0x000000209c097810 */ /* 0x000fe20007f7e0ff */
[----:B------:R-:W1:Y:S01]  /*7c00*/  LDC.64 R46, c[0x0][0xb78] ;  /* 0x0002de00ff2e7b82 */ /* 0x000e620000000a00 */
[----:B------:R-:W-:Y:S01]  /*7c10*/  SHF.R.U64 R6, R6, 0x3, RZ ;  /* 0x0000000306067819 */ /* 0x000fe200000012ff */
[----:B------:R-:W-:Y:S01]  /*7c20*/  UIADD3 UR8, UR8, 0x13260, URZ ;  /* 0x0001326008087890 */ /* 0x000fe2000fffe03f */
[----:B------:R-:W-:Y:S01]  /*7c30*/  LOP3.LUT R8, R9, 0x380, RZ, 0xc0, !PT ;  /* 0x0000038009087812 */ /* 0x000fe200078ec0ff */
[----:B------:R-:W-:Y:S01]  /*7c40*/  USHF.R.S32.HI UR4, URZ, 0x1f, UR43 ;  /* 0x0000001f3f047899 */ /* 0x000fe2000801142b */
[----:B------:R-:W-:Y:S01]  /*7c50*/  SEL R37, R4, R11, P0 ;  /* 0x0000000b04257207 */ /* 0x000fe20000000000 */
[----:B------:R-:W-:Y:S01]  /*7c60*/  ULDC.64 UR6, c[0x0][0xb70] ;  /* 0x0002dc0000067ab9 */ /* 0x000fe20000000a00 */
[----:B------:R-:W-:Y:S01]  /*7c70*/  SEL R39, R11, R4, P0 ;  /* 0x000000040b277207 */ /* 0x000fe20000000000 */
[----:B------:R-:W-:Y:S01]  /*7c80*/  UPRMT UR8, UR50, 0x654, UR8 ;  /* 0x0000065432087896 */ /* 0x000fe20008000008 */
[----:B------:R-:W-:Y:S01]  /*7c90*/  LOP3.LUT R11, R156, 0x380, RZ, 0xc0, !PT ;  /* 0x000003809c0b7812 */ /* 0x000fe200078ec0ff */
[----:B------:R-:W-:Y:S01]  /*7ca0*/  UIADD3 UR42, -UR42, URZ, URZ ;  /* 0x0000003f2a2a7290 */ /* 0x000fe2000fffe13f */
[----:B------:R-:W-:Y:S01]  /*7cb0*/  F2FP.BF16.F32.PACK_AB R33, R33, R36 ;  /* 0x000000242121723e */ /* 0x000fe200000010ff */
[----:B------:R-:W-:Y:S01]  /*7cc0*/  UIMAD UR4, UR4, UR6, URZ ;  /* 0x00000006040472a4 */ /* 0x000fe2000f8e023f */
[----:B------:R-:W-:Y:S01]  /*7cd0*/  LOP3.LUT R6, R6, R7, RZ, 0x3c, !PT ;  /* 0x0000000706067212 */ /* 0x000fe200078e3cff */
[----:B------:R-:W-:Y:S01]  /*7ce0*/  IMAD.X R7, RZ, RZ, R157, P2 ;  /* 0x000000ffff077224 */ /* 0x000fe200010e069d */
[----:B------:R-:W-:Y:S01]  /*7cf0*/  SHF.R.U64 R8, R8, 0x3, RZ ;  /* 0x0000000308087819 */ /* 0x000fe200000012ff */
[----:B------:R-:W-:Y:S01]  /*7d00*/  ULDC UR5, c[0x0][0xda8] ;  /* 0x00036a0000057ab9 */ /* 0x000fe20000000800 */
[----:B------:R-:W-:Y:S01]  /*7d10*/  F2FP.BF16.F32.PACK_AB R21, R20, R21 ;  /* 0x000000151415723e */ /* 0x000fe200000010ff */
[----:B------:R-:W-:Y:S01]  /*7d20*/  UIMAD UR42, UR5, UR42, UR52 ;  /* 0x0000002a052a72a4 */ /* 0x000fe2000f8e0234 */
[----:B------:R-:W-:Y:S01]  /*7d30*/  F2FP.BF16.F32.PACK_AB R34, R34, R35 ;  /* 0x000000232222723e */ /* 0x000fe200000010ff */
[----:B------:R-:W-:Y:S01]  /*7d40*/  UIMAD.WIDE.U32 UR10, UR43, UR6, URZ ;  /* 0x000000062b0a72a5 */ /* 0x000fe2000f8e003f */
[----:B------:R-:W-:Y:S01]  /*7d50*/  SHF.R.U64 R11, R11, 0x3, RZ ;  /* 0x000000030b0b7819 */ /* 0x000fe200000012ff */
[----:B------:R-:W-:Y:S01]  /*7d60*/  UIMAD UR4, UR43, UR7, UR4 ;  /* 0x000000072b0472a4 */ /* 0x000fe2000f8e0204 */
[----:B------:R-:W-:Y:S01]  /*7d70*/  F2FP.BF16.F32.PACK_AB R23, R23, R24 ;  /* 0x000000181717723e */ /* 0x000fe200000010ff */
[----:B------:R-:W-:Y:S01]  /*7d80*/  UIMAD UR42, UR42, 0xc0, URZ ;  /* 0x000000c02a2a78a4 */ /* 0x000fe2000f8e023f */
[----:B------:R-:W-:Y:S01]  /*7d90*/  SEL R35, R33, R40, P0 ;  /* 0x0000002821237207 */ /* 0x000fe20000000000 */
[----:B------:R-:W-:Y:S01]  /*7da0*/  SYNCS.ARRIVE.TRANS64.RED.A1T0 RZ, [UR8], RZ ;  /* 0x000000ffffff79a7 */ /* 0x000fe20008100408 */
[----:B------:R-:W-:Y:S01]  /*7db0*/  IADD3 R5, P1, R156, 0x60, RZ ;  /* 0x000000609c057810 */ /* 0x000fe20007f3e0ff */
[----:B------:R-:W-:Y:S01]  /*7dc0*/  UIADD3 UR4, UR11, UR4, URZ ;  /* 0x000000040b047290 */ /* 0x000fe2000fffe03f */
[----:B------:R-:W-:Y:S01]  /*7dd0*/  F2FP.BF16.F32.PACK_AB R25, R25, R28 ;  /* 0x0000001c1919723e */ /* 0x000fe200000010ff */
[----:B------:R-:W-:Y:S01]  /*7de0*/  USHF.R.S32.HI UR5, URZ, 0x1f, UR44 ;  /* 0x0000001f3f057899 */ /* 0x000fe2000801142c */
[----:B------:R-:W-:Y:S01]  /*7df0*/  F2FP.BF16.F32.PACK_AB R26, R26, R27 ;  /* 0x0000001b1a1a723e */ /* 0x000fe200000010ff */
[----:B------:R-:W-:Y:S01]  /*7e00*/  VIADD R49, R16, UR42 ;  /* 0x0000002a10317c36 */ /* 0x000fe20008000000 */
[----:B------:R-:W-:-:S02]  /*7e10*/  F2FP.BF16.F32.PACK_AB R32, R29, R32 ;  /* 0x000000201d20723e */ /* 0x000fc400000010ff */
[----:B------:R-:W-:Y:S02]  /*7e20*/  F2FP.BF16.F32.PACK_AB R31, R30, R31 ;  /* 0x0000001f1e1f723e */ /* 0x000fe400000010ff */
[----:B------:R-:W-:Y:S02]  /*7e30*/  SEL R33, R40, R33, P0 ;  /* 0x0000002128217207 */ /* 0x000fe40000000000 */
[----:B------:R-:W-:Y:S01]  /*7e40*/  LOP3.LUT R8, R8, R9, RZ, 0x3c, !PT ;  /* 0x0000000908087212 */ /* 0x000fe200078e3cff */
[----:B------:R-:W-:Y:S01]  /*7e50*/  IMAD.X R9, RZ, RZ, R157, P3 ;  /* 0x000000ffff097224 */ /* 0x000fe200018e069d */
[----:B------:R-:W-:Y:S02]  /*7e60*/  F2FP.BF16.F32.PACK_AB R51, R38, R51 ;  /* 0x000000332633723e */ /* 0x000fe400000010ff */
[----:B------:R-:W-:Y:S02]  /*7e70*/  MOV R40, R6 ;  /* 0x0000000600287202 */ /* 0x000fe40000000f00 */
[----:B------:R-:W-:-:S02]  /*7e80*/  SEL R27, R12, R21, P0 ;  /* 0x000000150c1b7207 */ /* 0x000fc40000000000 */
[----:B------:R-:W-:Y:S02]  /*7e90*/  LOP3.LUT R10, R11, R156, RZ, 0x3c, !PT ;  /* 0x0000009c0b0a7212 */ /* 0x000fe400078e3cff */
[----:B------:R-:W-:Y:S01]  /*7ea0*/  SEL R21, R21, R12, P0 ;  /* 0x0000000c15157207 */ /* 0x000fe20000000000 */
[----:B-1----:R-:W-:Y:S01]  /*7eb0*/  IMAD R12, R46, UR5, RZ ;  /* 0x000000052e0c7c24 */ /* 0x002fe2000f8e02ff */
[----:B------:R-:W-:Y:S02]  /*7ec0*/  SEL R41, R14, R23, P0 ;  /* 0x000000170e297207 */ /* 0x000fe40000000000 */
[----:B------:R-:W-:Y:S02]  /*7ed0*/  LOP3.LUT R4, R5, 0x380, RZ, 0xc0, !PT ;  /* 0x0000038005047812 */ /* 0x000fe400078ec0ff */
[----:B------:R-:W-:Y:S02]  /*7ee0*/  MOV R11, R157 ;  /* 0x0000009d000b7202 */ /* 0x000fe40000000f00 */
[----:B------:R-:W-:-:S02]  /*7ef0*/  SEL R29, R25, R32, P0 ;  /* 0x00000020191d7207 */ /* 0x000fc40000000000 */
[----:B------:R-:W-:Y:S02]  /*7f00*/  SEL R23, R23, R14, P0 ;  /* 0x0000000e17177207 */ /* 0x000fe40000000000 */
[----:B------:R-:W-:Y:S02]  /*7f10*/  SEL R43, R26, R31, P0 ;  /* 0x0000001f1a2b7207 */ /* 0x000fe40000000000 */
[----:B------:R-:W-:Y:S02]  /*7f20*/  SEL R25, R32, R25, P0 ;  /* 0x0000001920197207 */ /* 0x000fe40000000000 */
[----:B------:R-:W-:Y:S02]  /*7f30*/  SEL R31, R31, R26, P0 ;  /* 0x0000001a1f1f7207 */ /* 0x000fe40000000000 */
[----:B------:R-:W-:Y:S02]  /*7f40*/  SEL R45, R34, R51, P0 ;  /* 0x00000033222d7207 */ /* 0x000fe40000000000 */
[----:B------:R-:W-:-:S02]  /*7f50*/  SEL R51, R51, R34, P0 ;  /* 0x0000002233337207 */ /* 0x000fc40000000000 */
[----:B------:R-:W-:Y:S01]  /*7f60*/  MOV R42, R8 ;  /* 0x00000008002a7202 */ /* 0x000fe20000000f00 */
[----:B------:R-:W-:Y:S01]  /*7f70*/  VIADD R9, R49, 0x8 ;  /* 0x0000000831097836 */ /* 0x000fe20000000000 */
[----:B------:R-:W-:Y:S02]  /*7f80*/  SHF.R.U64 R4, R4, 0x3, RZ ;  /* 0x0000000304047819 */ /* 0x000fe400000012ff */
[----:B------:R-:W-:Y:S01]  /*7f90*/  MOV R44, R10 ;  /* 0x0000000a002c7202 */ /* 0x000fe20000000f00 */
[----:B------:R-:W-:Y:S01]  /*7fa0*/  IMAD R11, R47, UR44, R12 ;  /* 0x0000002c2f0b7c24 */ /* 0x000fe2000f8e020c */
[----:B------:R-:W-:Y:S01]  /*7fb0*/  LOP3.LUT R4, R4, R5, RZ, 0x3c, !PT ;  /* 0x0000000504047212 */ /* 0x000fe200078e3cff */
[----:B------:R-:W-:Y:S01]  /*7fc0*/  IMAD.X R5, RZ, RZ, R157, P1 ;  /* 0x000000ffff057224 */ /* 0x000fe200008e069d */
[----:B------:R-:W-:-:S04]  /*7fd0*/  LOP3.LUT P1, RZ, R19, 0x3, RZ, 0xc0, !PT ;  /* 0x0000000313ff7812 */ /* 0x000fc8000782c0ff */
[----:B------:R-:W-:Y:S01]  /*7fe0*/  MOV R7, R4 ;  /* 0x0000000400077202 */ /* 0x000fe20000000f00 */
[----:B------:R-:W-:Y:S01]  /*7ff0*/  IMAD.U32 R4, RZ, RZ, UR10 ;  /* 0x0000000aff047e24 */ /* 0x000fe2000f8e00ff */
[----:B------:R-:W-:Y:S01]  /*8000*/  MOV R5, UR11 ;  /* 0x0000000b00057c02 */ /* 0x000fe20008000f00 */
[----:B------:R-:W-:Y:S01]  /*8010*/  IMAD.U32 R5, RZ, RZ, UR4 ;  /* 0x00000004ff057e24 */ /* 0x000fe2000f8e00ff */
[----:B------:R-:W-:Y:S02]  /*8020*/  ULDC UR4, c[0x0][0xa88] ;  /* 0x0002a20000047ab9 */ /* 0x000fe40000000800 */
[----:B------:R-:W-:Y:S01]  /*8030*/  ISETP.GE.OR P2, PT, R9, UR4, P1 ;  /* 0x0000000409007c0c */ /* 0x000fe20008f46670 */
[----:B------:R-:W-:Y:S01]  /*8040*/  IMAD.WIDE.U32 R4, R46, UR44, R4 ;  /* 0x0000002c2e047c25 */ /* 0x000fe2000f8e0004 */
[----:B------:R-:W-:Y:S02]  /*8050*/  SHF.R.S32.HI R9, RZ, 0x1f, R49 ;  /* 0x0000001fff097819 */ /* 0x000fe40000011431 */
[----:B------:R-:W-:Y:S01]  /*8060*/  ISETP.GE.OR P1, PT, R49, UR4, P1 ;  /* 0x0000000431007c0c */ /* 0x000fe20008f26670 */
[----:B------:R-:W-:Y:S01]  /*8070*/  ULDC.64 UR4, c[0x0][0xb40] ;  /* 0x0002d00000047ab9 */ /* 0x000fe20000000a00 */
[----:B--2---:R-:W-:Y:S01]  /*8080*/  LOP3.LUT R6, R56, 0x2, RZ, 0x3c, !PT ;  /* 0x0000000238067812 */ /* 0x004fe200078e3cff */
[----:B------:R-:W-:Y:S04]  /*8090*/  SHFL.IDX PT, R13, R13, R56, 0x1c1f ;  /* 0x001c1f380d0d7589 */ /* 0x000fe800000e0000 */
[----:B------:R-:W1:Y:S04]  /*80a0*/  SHFL.IDX PT, R8, R15, R6, 0x1c1f ;  /* 0x001c1f060f087589 */ /* 0x000e6800000e0000 */
[----:B------:R-:W-:Y:S04]  /*80b0*/  SHFL.IDX PT, R37, R37, R56, 0x1c1f ;  /* 0x001c1f3825257589 */ /* 0x000fe800000e0000 */
[----:B------:R-:W2:Y:S04]  /*80c0*/  SHFL.IDX PT, R24, R39, R6, 0x1c1f ;  /* 0x001c1f0627187589 */ /* 0x000ea800000e0000 */
[----:B------:R-:W-:Y:S04]  /*80d0*/  SHFL.IDX PT, R27, R27, R56, 0x1c1f ;  /* 0x001c1f381b1b7589 */ /* 0x000fe800000e0000 */
[----:B------:R3:W4:Y:S04]  /*80e0*/  SHFL.IDX PT, R10, R21, R6, 0x1c1f ;  /* 0x001c1f06150a7589 */ /* 0x00072800000e0000 */
[----:B------:R-:W-:Y:S04]  /*80f0*/  SHFL.IDX PT, R41, R41, R56, 0x1c1f ;  /* 0x001c1f3829297589 */ /* 0x000fe800000e0000 */
[----:B------:R-:W-:Y:S01]  /*8100*/  SHFL.IDX PT, R30, R23, R6, 0x1c1f ;  /* 0x001c1f06171e7589 */ /* 0x000fe200000e0000 */
[----:B-1----:R-:W-:-:S02]  /*8110*/  SEL R12, R13, R8, P0 ;  /* 0x000000080d0c7207 */ /* 0x002fc40000000000 */
[----:B---3--:R-:W-:Y:S01]  /*8120*/  IADD3 R21, P3, R49, R4, RZ ;  /* 0x0000000431157210 */ /* 0x008fe20007f7e0ff */
[----:B------:R-:W-:Y:S01]  /*8130*/  SHFL.IDX PT, R29, R29, R56, 0x1c1f ;  /* 0x001c1f381d1d7589 */ /* 0x000fe200000e0000 */
[----:B------:R-:W-:-:S03]  /*8140*/  SEL R14, R8, R13, P0 ;  /* 0x0000000d080e7207 */ /* 0x000fc60000000000 */
[----:B------:R-:W-:Y:S01]  /*8150*/  SHFL.IDX PT, R35, R35, R56, 0x1c1f ;  /* 0x001c1f3823237589 */ /* 0x000fe200000e0000 */
[----:B--2---:R-:W-:Y:S02]  /*8160*/  SEL R13, R37, R24, P0 ;  /* 0x00000018250d7207 */ /* 0x004fe40000000000 */
[----:B------:R-:W-:Y:S01]  /*8170*/  SEL R15, R24, R37, P0 ;  /* 0x00000025180f7207 */ /* 0x000fe20000000000 */
[----:B------:R-:W-:Y:S04]  /*8180*/  SHFL.IDX PT, R43, R43, R56, 0x1c1f ;  /* 0x001c1f382b2b7589 */ /* 0x000fe800000e0000 */
[----:B------:R-:W1:Y:S01]  /*8190*/  SHFL.IDX PT, R20, R25, R6, 0x1c1f ;  /* 0x001c1f0619147589 */ /* 0x000e6200000e0000 */
[----:B----4-:R-:W-:Y:S02]  /*81a0*/  SEL R8, R27, R10, P0 ;  /* 0x0000000a1b087207 */ /* 0x010fe40000000000 */
[----:B------:R-:W-:Y:S01]  /*81b0*/  SEL R10, R10, R27, P0 ;  /* 0x0000001b0a0a7207 */ /* 0x000fe20000000000 */
[----:B------:R-:W2:Y:S04]  /*81c0*/  SHFL.IDX PT, R28, R33, R6, 0x1c1f ;  /* 0x001c1f06211c7589 */ /* 0x000ea800000e0000 */
[----:B------:R-:W3:Y:S04]  /*81d0*/  SHFL.IDX PT, R36, R31, R6, 0x1c1f ;  /* 0x001c1f061f247589 */ /* 0x000ee800000e0000 */
[----:B------:R-:W-:Y:S04]  /*81e0*/  SHFL.IDX PT, R45, R45, R56, 0x1c1f ;  /* 0x001c1f382d2d7589 */ /* 0x000fe800000e0000 */
[----:B------:R4:W5:Y:S01]  /*81f0*/  SHFL.IDX PT, R38, R51, R6, 0x1c1f ;  /* 0x001c1f0633267589 */ /* 0x00096200000e0000 */
[----:B------:R-:W-:Y:S01]  /*8200*/  BAR.SYNC.DEFER_BLOCKING 0x1, 0x180 ;  /* 0x0046000000007b1d */ /* 0x000fe20000010000 */
[----:B-1----:R-:W-:-:S02]  /*8210*/  SEL R24, R29, R20, P0 ;  /* 0x000000141d187207 */ /* 0x002fc40000000000 */
[----:B----4-:R-:W-:Y:S02]  /*8220*/  IADD3.X R6, R9, R5, R11, P3, !PT ;  /* 0x0000000509067210 */ /* 0x010fe40001ffe40b */
[----:B------:R-:W-:Y:S02]  /*8230*/  SEL R9, R41, R30, P0 ;  /* 0x0000001e29097207 */ /* 0x000fe40000000000 */
[----:B------:R-:W-:Y:S02]  /*8240*/  SEL R11, R30, R41, P0 ;  /* 0x000000291e0b7207 */ /* 0x000fe40000000000 */
[----:B------:R-:W-:Y:S02]  /*8250*/  SEL R26, R20, R29, P0 ;  /* 0x0000001d141a7207 */ /* 0x000fe40000000000 */
[----:B--2---:R-:W-:Y:S02]  /*8260*/  SEL R32, R35, R28, P0 ;  /* 0x0000001c23207207 */ /* 0x004fe40000000000 */
[----:B------:R-:W-:-:S02]  /*8270*/  SEL R34, R28, R35, P0 ;  /* 0x000000231c227207 */ /* 0x000fc40000000000 */
[----:B---3--:R-:W-:Y:S02]  /*8280*/  SEL R25, R43, R36, P0 ;  /* 0x000000242b197207 */ /* 0x008fe40000000000 */
[----:B------:R-:W-:Y:S02]  /*8290*/  SEL R27, R36, R43, P0 ;  /* 0x0000002b241b7207 */ /* 0x000fe40000000000 */
[----:B-----5:R-:W-:Y:S02]  /*82a0*/  SEL R33, R45, R38, P0 ;  /* 0x000000262d217207 */ /* 0x020fe40000000000 */
[----:B------:R-:W-:Y:S01]  /*82b0*/  SEL R35, R38, R45, P0 ;  /* 0x0000002d26237207 */ /* 0x000fe20000000000 */
[----:B------:R-:W-:Y:S01]  /*82c0*/  STSM.16.M88.4 [R44], R12 ;  /* 0x0000000c2c007844 */ /* 0x000fe20000000200 */
[C---:B------:R-:W-:Y:S01]  /*82d0*/  LEA R4, P3, R21.reuse, UR4, 0x2 ;  /* 0x0000000415047c11 */ /* 0x040fe2000f8610ff */
[----:B------:R-:W-:Y:S02]  /*82e0*/  ULDC UR4, c[0x0][0xc] ;  /* 0x0000030000047ab9 */ /* 0x000fe40000000800 */
[----:B------:R-:W-:Y:S01]  /*82f0*/  STSM.16.M88.4 [R42], R8 ;  /* 0x000000082a007844 */ /* 0x000fe20000000200 */
[----:B------:R-:W-:Y:S01]  /*8300*/  LEA.HI.X R5, R21, UR5, R6, 0x2, P3 ;  /* 0x0000000515057c11 */ /* 0x000fe200098f1406 */
[----:B------:R-:W-:-:S02]  /*8310*/  UIADD3 UR52, UR4, UR52, URZ ;  /* 0x0000003404347290 */ /* 0x000fc4000fffe03f */
[----:B------:R-:W-:Y:S04]  /*8320*/  STSM.16.M88.4 [R40], R24 ;  /* 0x0000001828007844 */ /* 0x000fe80000000200 */
[----:B------:R-:W-:Y:S01]  /*8330*/  STSM.16.M88.4 [R7], R32 ;  /* 0x0000002007007844 */ /* 0x000fe20000000200 */
[----:B------:R-:W-:Y:S01]  /*8340*/  @!PT LDS RZ, [RZ] ;  /* 0x00000000fffff984 */ /* 0x000fe20000000800 */
[----:B------:R-:W-:Y:S01]  /*8350*/  @!PT LDS RZ, [RZ] ;  /* 0x00000000fffff984 */ /* 0x000fe20000000800 */
[----:B------:R-:W-:Y:S01]  /*8360*/  @!PT LDS RZ, [RZ] ;  /* 0x00000000fffff984 */ /* 0x000fe20000000800 */
[----:B------:R-:W-:Y:S01]  /*8370*/  @!PT LDS RZ, [RZ] ;  /* 0x00000000fffff984 */ /* 0x000fe20000000800 */
        /* <DEDUP_REMOVED lines=12> */
[----:B------:R-:W-:Y:S01]  /*8440*/  UIADD3 UR4, UP0, UR56, 0x9f0, URZ ;  /* 0x000009f038047890 */ /* 0x000fe2000ff1e03f */
[----:B------:R-:W-:Y:S01]  /*8450*/  UMOV UR41, URZ ;  /* 0x0000003f00297c82 */ /* 0x000fe20008000000 */
[----:B------:R-:W-:Y:S02]  /*8460*/  UMOV UR45, URZ ;  /* 0x0000003f002d7c82 */ /* 0x000fe40008000000 */
[----:B------:R-:W-:Y:S02]  /*8470*/  UIADD3.X UR5, URZ, UR57, URZ, UP0, !UPT ;  /* 0x000000393f057290 */ /* 0x000fe400087fe43f */
[----:B------:R-:W-:-:S04]  /*8480*/  UIADD3 UR6, UR40, 0x13220, URZ ;  /* 0x0001322028067890 */ /* 0x000fc8000fffe03f */
[----:B------:R-:W-:-:S03]  /*8490*/  UPRMT UR6, URZ, 0x654, UR6 ;  /* 0x000006543f067896 */ /* 0x000fc60008000006 */
[----:B------:R2:W-:Y:S01]  /*84a0*/  UTMASTG.5D [UR40], [UR4] ;  /* 0x00000028040073b5 */ /* 0x0005e20008020000 */
[----:B------:R0:W-:Y:S01]  /*84b0*/  UTMACMDFLUSH ;  /* 0x00000000000079b7 */ /* 0x0001e20000000000 */
[----:B------:R-:W-:-:S04]  /*84c0*/  DEPBAR.LE SB0, 0x0 ;  /* 0x000080000000791a */ /* 0x000fc80000000000 */
[----:B--2---:R-:W-:Y:S03]  /*84d0*/  SYNCS.ARRIVE.TRANS64.RED.A1T0 RZ, [UR6], RZ ;  /* 0x000000ffffff79a7 */ /* 0x004fe60008100406 */
.L_x_10204:
[----:B------:R-:W-:Y:S05]  /*84e0*/  BSYNC B0 ;  /* 0x0000000000007941 */ /* 0x000fea0003800000 */
.L_x_10203:
        /* <DEDUP_REMOVED lines=10> */
.L_x_10179:
        /* <DEDUP_REMOVED lines=10> */
[C---:B------:R-:W-:Y:S01]  /*8630*/  SHF.L.U32 R18, R2.reuse, 0x6, RZ ;  /* 0x0000000602127819 */ /* 0x040fe200000006ff */
[----:B------:R-:W-:Y:S01]  /*8640*/  IMAD.SHL.U32 R4, R2, 0x20, RZ ;  /* 0x0000002002047824 */ /* 0x000fe200078e00ff */
[----:B------:R-:W-:Y:S01]  /*8650*/  SHF.R.U32.HI R0, RZ, 0x1, R2 ;  /* 0x00000001ff007819 */ /* 0x000fe20000011602 */
[----:B------:R-:W-:Y:S01]  /*8660*/  IMAD.SHL.U32 R6, R23, 0x10, RZ ;  /* 0x0000001017067824 */ /* 0x000fe200078e00ff */
[----:B------:R-:W-:Y:S01]  /*8670*/  LOP3.LUT R3, R18, 0x180, RZ, 0xc0, !PT ;  /* 0x0000018012037812 */ /* 0x000fe200078ec0ff */
[----:B------:R-:W-:Y:S01]  /*8680*/  IMAD.MOV.U32 R19, RZ, RZ, RZ ;  /* 0x000000ffff137224 */ /* 0x000fe200078e00ff */
[----:B------:R-:W-:Y:S01]  /*8690*/  LOP3.LUT R5, R4, 0x80, RZ, 0xc0, !PT ;  /* 0x0000008004057812 */ /* 0x000fe200078ec0ff */
[----:B------:R-:W-:Y:S01]  /*86a0*/  ULOP3.LUT UR43, UR46, 0x1, URZ, 0xfc, !UPT ;  /* 0x000000012e2b7892 */ /* 0x000fe2000f8efc3f */
[----:B------:R-:W-:Y:S01]  /*86b0*/  LOP3.LUT R7, R6, 0x600, RZ, 0xc0, !PT ;  /* 0x0000060006077812 */ /* 0x000fe200078ec0ff */
[C---:B------:R-:W-:Y:S01]  /*86c0*/  IMAD.SHL.U32 R6, R2.reuse, 0x4, RZ ;  /* 0x0000000402067824 */ /* 0x040fe200078e00ff */
[----:B------:R-:W-:Y:S01]  /*86d0*/  LOP3.LUT R0, R3, 0x30, R0, 0xf8, !PT ;  /* 0x0000003003007812 */ /* 0x000fe200078ef800 */
[----:B------:R-:W-:Y:S01]  /*86e0*/  IMAD.SHL.U32 R3, R2, 0x8, RZ ;  /* 0x0000000802037824 */ /* 0x000fe200078e00ff */
[----:B------:R-:W-:Y:S01]  /*86f0*/  LOP3.LUT R5, R5, 0x10, R2, 0xf8, !PT ;  /* 0x0000001005057812 */ /* 0x000fe200078ef802 */
[----:B------:R-:W-:Y:S01]  /*8700*/  ULOP3.LUT UR48, UR46, 0x2, URZ, 0xfc, !UPT ;  /* 0x000000022e307892 */ /* 0x000fe2000f8efc3f */
[----:B------:R-:W-:Y:S01]  /*8710*/  LOP3.LUT R7, R7, 0x60, R4, 0xf8, !PT ;  /* 0x0000006007077812 */ /* 0x000fe200078ef804 */
[----:B------:R-:W-:Y:S01]  /*8720*/  ULDC.64 UR50, c[0x0][0x198] ;  /* 0x0000660000327ab9 */ /* 0x000fe20000000a00 */
[----:B------:R-:W-:Y:S01]  /*8730*/  LOP3.LUT R5, R5, 0x10, R6, 0x78, !PT ;  /* 0x0000001005057812 */ /* 0x000fe200078e7806 */
[----:B------:R-:W-:Y:S01]  /*8740*/  ULDC UR44, c[0x0][0xc] ;  /* 0x00000300002c7ab9 */ /* 0x000fe20000000800 */
[----:B------:R-:W-:Y:S01]  /*8750*/  LOP3.LUT R4, R7, 0x100, R4, 0xf8, !PT ;  /* 0x0000010007047812 */ /* 0x000fe200078ef804 */
[----:B------:R-:W-:Y:S01]  /*8760*/  UMOV UR47, URZ ;  /* 0x0000003f002f7c82 */ /* 0x000fe20008000000 */
[----:B------:R-:W-:-:S02]  /*8770*/  LOP3.LUT R3, R0, 0x30, R3, 0x78, !PT ;  /* 0x0000003000037812 */ /* 0x000fc400078e7803 */
[----:B------:R-:W-:Y:S02]  /*8780*/  LOP3.LUT R17, R4, R5, RZ, 0xfc, !PT ;  /* 0x0000000504117212 */ /* 0x000fe400078efcff */
[----:B------:R-:W-:Y:S02]  /*8790*/  LOP3.LUT R18, R3, 0x640, R18, 0xf8, !PT ;  /* 0x0000064003127812 */ /* 0x000fe400078ef812 */
[----:B------:R-:W-:Y:S02]  /*87a0*/  LOP3.LUT R2, R2, 0x1f, RZ, 0xc0, !PT ;  /* 0x0000001f02027812 */ /* 0x000fe400078ec0ff */
[----:B------:R-:W-:-:S07]  /*87b0*/  MOV R16, 0x1 ;  /* 0x0000000100107802 */ /* 0x000fce0000000f00 */
.L_x_10248:
[----:B-1----:R-:W1:Y:S01]  /*87c0*/  S2UR UR4, SR_CgaCtaId ;  /* 0x00000000000479c3 */ /* 0x002e620000008800 */
        /* <DEDUP_REMOVED lines=16> */
[----:B-1----:R-:W-:-:S03]  /*88d0*/  ULEA UR40, UR4, UR40, 0x18 ;  /* 0x0000002804287291 */ /* 0x002fc6000f8ec03f */
        /* <DEDUP_REMOVED lines=14> */
[----:B------:R-:W-:Y:S10]  /*89c0*/  @!P0 BRA `(.L_x_10207) ;  /* 0x0000000000408947 */ /* 0x000ff40003800000 */
[----:B------:R-:W-:Y:S01]  /*89d0*/  MOV R14, 0x0 ;  /* 0x00000000000e7802 */ /* 0x000fe20000000f00 */
[----:B------:R-:W-:Y:S01]  /*89e0*/  ULDC.64 UR4, c[0x4][0x1c8] ;  /* 0x0100720000047ab9 */ /* 0x000fe20000000a00 */
[----:B------:R-:W-:Y:S01]  /*89f0*/  ULDC.64 UR6, c[0x4][0x1d0] ;  /* 0x0100740000067ab9 */ /* 0x000fe20000000a00 */
[----:B------:R-:W-:Y:S01]  /*8a00*/  IMAD.U32 R4, RZ, RZ, UR4 ;  /* 0x00000004ff047e24 */ /* 0x000fe2000f8e00ff */
[----:B------:R-:W-:Y:S01]  /*8a10*/  MOV R7, UR7 ;  /* 0x0000000700077c02 */ /* 0x000fe20008000f00 */
[----:B------:R-:W-:Y:S01]  /*8a20*/  IMAD.U32 R5, RZ, RZ, UR5 ;  /* 0x00000005ff057e24 */ /* 0x000fe2000f8e00ff */
[----:B------:R-:W1:Y:S01]  /*8a30*/  LDC.64 R14, c[0x4][R14] ;  /* 0x010000000e0e7b82 */ /* 0x000e620000000a00 */
[----:B------:R-:W-:Y:S01]  /*8a40*/  ULDC.64 UR4, c[0x4][0x8] ;  /* 0x0100020000047ab9 */ /* 0x000fe20000000a00 */
[----:B------:R-:W-:Y:S01]  /*8a50*/  IMAD.U32 R6, RZ, RZ, UR6 ;  /* 0x00000006ff067e24 */ /* 0x000fe2000f8e00ff */
[----:B------:R-:W-:Y:S01]  /*8a60*/  MOV R13, RZ ;  /* 0x000000ff000d7202 */ /* 0x000fe20000000f00 */
[----:B------:R-:W-:-:S02]  /*8a70*/  IMAD.U32 R10, RZ, RZ, UR4 ;  /* 0x00000004ff0a7e24 */ /* 0x000fc4000f8e00ff */
[----:B------:R-:W-:Y:S02]  /*8a80*/  IMAD.U32 R11, RZ, RZ, UR5 ;  /* 0x00000005ff0b7e24 */ /* 0x000fe4000f8e00ff */
[----:B------:R-:W-:Y:S02]  /*8a90*/  IMAD.MOV.U32 R8, RZ, RZ, 0x70 ;  /* 0x00000070ff087424 */ /* 0x000fe400078e00ff */
[----:B------:R-:W-:-:S07]  /*8aa0*/  IMAD.MOV.U32 R12, RZ, RZ, 0x1 ;  /* 0x00000001ff0c7424 */ /* 0x000fce00078e00ff */
[----:B------:R-:W-:-:S07]  /*8ab0*/  LEPC R20, `(.L_x_10207) ;  /* 0x000000001014794e */ /* 0x000fce0000000000 */
[----:B-1----:R-:W-:Y:S05]  /*8ac0*/  CALL.ABS.NOINC R14 ;  /* 0x000000000e007343 */ /* 0x002fea0003c00000 */
.L_x_10207:
        /* <DEDUP_REMOVED lines=14> */
[----:B------:R-:W-:Y:S01]  /*8bb0*/  MOV R12, 0x1 ;  /* 0x00000001000c7802 */ /* 0x000fe20000000f00 */
[----:B------:R-:W-:-:S02]  /*8bc0*/  IMAD.U32 R10, RZ, RZ, UR4 ;  /* 0x00000004ff0a7e24 */ /* 0x000fc4000f8e00ff */
[----:B------:R-:W-:Y:S02]  /*8bd0*/  IMAD.U32 R11, RZ, RZ, UR5 ;  /* 0x00000005ff0b7e24 */ /* 0x000fe4000f8e00ff */
[----:B------:R-:W-:Y:S02]  /*8be0*/  IMAD.MOV.U32 R8, RZ, RZ, 0x70 ;  /* 0x00000070ff087424 */ /* 0x000fe400078e00ff */
[----:B------:R-:W-:-:S07]  /*8bf0*/  IMAD.MOV.U32 R13, RZ, RZ, RZ ;  /* 0x000000ffff0d7224 */ /* 0x000fce00078e00ff */
[----:B------:R-:W-:-:S07]  /*8c00*/  LEPC R20, `(.L_x_10208) ;  /* 0x000000001014794e */ /* 0x000fce0000000000 */
[----:B-1----:R-:W-:Y:S05]  /*8c10*/  CALL.ABS.NOINC R14 ;  /* 0x000000000e007343 */ /* 0x002fea0003c00000 */
.L_x_10208:
[----:B------:R-:W-:-:S04]  /*8c20*/  UIADD3 UR4, UR40, 0x1000, URZ ;  /* 0x0000100028047890 */ /* 0x000fc8000fffe03f */
[----:B------:R-:W-:-:S06]  /*8c30*/  ULOP3.LUT UP0, URZ, UR4, 0x9f, URZ, 0xc0, !UPT ;  /* 0x0000009f043f7892 */ /* 0x000fcc000f80c03f */
[----:B------:R-:W-:-:S13]  /*8c40*/  PLOP3.LUT P0, PT, PT, PT, UP0, 0x80, 0x0 ;  /* 0x000000000000781c */ /* 0x000fda0003f0f008 */
        /* <DEDUP_REMOVED lines=17> */
.L_x_10209:
[----:B------:R-:W-:-:S13]  /*8d60*/  LOP3.LUT P6, RZ, R24, 0x1bf, RZ, 0xc0, !PT ;  /* 0x000001bf18ff7812 */ /* 0x000fda00078cc0ff */
[----:B------:R-:W-:Y:S05]  /*8d70*/  @!P6 BRA `(.L_x_10210) ;  /* 0x000000000040e947 */ /* 0x000fea0003800000 */
[----:B------:R-:W-:Y:S01]  /*8d80*/  MOV R14, 0x0 ;  /* 0x00000000000e7802 */ /* 0x000fe20000000f00 */
[----:B------:R-:W-:Y:S01]  /*8d90*/  ULDC.64 UR4, c[0x4][0x1c8] ;  /* 0x0100720000047ab9 */ /* 0x000fe20000000a00 */
[----:B------:R-:W-:Y:S01]  /*8da0*/  ULDC.64 UR6, c[0x4][0x1d0] ;  /* 0x0100740000067ab9 */ /* 0x000fe20000000a00 */
[----:B------:R-:W-:Y:S01]  /*8db0*/  IMAD.U32 R4, RZ, RZ, UR4 ;  /* 0x00000004ff047e24 */ /* 0x000fe2000f8e00ff */
[----:B------:R-:W-:Y:S01]  /*8dc0*/  MOV R5, UR5 ;  /* 0x0000000500057c02 */ /* 0x000fe20008000f00 */
[----:B------:R-:W-:Y:S01]  /*8dd0*/  ULDC.64 UR4, c[0x4][0x20] ;  /* 0x0100080000047ab9 */ /* 0x000fe20000000a00 */
[----:B------:R-:W1:Y:S01]  /*8de0*/  LDC.64 R14, c[0x4][R14] ;  /* 0x010000000e0e7b82 */ /* 0x000e620000000a00 */
        /* <DEDUP_REMOVED lines=8> */
[----:B-1----:R-:W-:Y:S05]  /*8e70*/  CALL.ABS.NOINC R14 ;  /* 0x000000000e007343 */ /* 0x002fea0003c00000 */
.L_x_10210:
[----:B------:R-:W-:Y:S01]  /*8e80*/  ULDC.64 UR4, c[0x0][0x9f8] ;  /* 0x00027e0000047ab9 */ /* 0x000fe20000000a00 */
[----:B------:R-:W-:Y:S01]  /*8e90*/  MOV R7, UR39 ;  /* 0x0000002700077c02 */ /* 0x000fe20008000f00 */
[----:B------:R-:W-:Y:S01]  /*8ea0*/  IMAD.U32 R3, RZ, RZ, UR39 ;  /* 0x00000027ff037e24 */ /* 0x000fe2000f8e00ff */
[----:B------:R-:W-:Y:S01]  /*8eb0*/  ISETP.NE.U32.AND P0, PT, RZ, UR4, PT ;  /* 0x00000004ff007c0c */ /* 0x000fe2000bf05070 */
[----:B------:R-:W1:Y:S03]  /*8ec0*/  LDC R0, c[0x0][0x428] ;  /* 0x00010a00ff007b82 */ /* 0x000e660000000800 */
        /* <DEDUP_REMOVED lines=10> */
[----:B------:R-:W-:Y:S01]  /*8f70*/  IMAD.U32 R20, RZ, RZ, UR38 ;  /* 0x00000026ff147e24 */ /* 0x000fe2000f8e00ff */
[----:B---3--:R-:W1:Y:S09]  /*8f80*/  LDC.64 R4, c[0x0][0x3f8] ;  /* 0x0000fe00ff047b82 */ /* 0x008e720000000a00 */
[----:B------:R-:W-:Y:S01]  /*8f90*/  VOTEU.ALL UP1, P2 ;  /* 0x00000000003f7886 */ /* 0x000fe20001020000 */
[----:B------:R-:W3:Y:S01]  /*8fa0*/  @P0 LDC R0, c[0x0][0x42c] ;  /* 0x00010b00ff000b82 */ /* 0x000ee20000000800 */
[----:B--2---:R-:W-:-:S03]  /*8fb0*/  IMAD R8, R7, R8, UR49 ;  /* 0x0000003107087e24 */ /* 0x004fc6000f8e0208 */
[----:B------:R-:W-:Y:S01]  /*8fc0*/  @!UP1 UIADD3 UR4, UP0, UR50, 0x270, URZ ;  /* 0x0000027032049890 */ /* 0x000fe2000ff1e03f */
[----:B------:R-:W-:-:S03]  /*8fd0*/  IMAD R8, R8, 0xc0, RZ ;  /* 0x000000c008087824 */ /* 0x000fc600078e02ff */
[----:B------:R-:W2:Y:S01]  /*8fe0*/  @P0 LDC R7, c[0x0][0x430] ;  /* 0x00010c00ff070b82 */ /* 0x000ea20000000800 */
[----:B------:R-:W-:Y:S01]  /*8ff0*/  @!UP1 UIADD3.X UR5, URZ, UR51, URZ, UP0, !UPT ;  /* 0x000000333f059290 */ /* 0x000fe200087fe43f */
[----:B------:R-:W-:Y:S02]  /*9000*/  R2UR UR37, R8 ;  /* 0x00000000082572ca */ /* 0x000fe400000e0000 */
[----:B-1----:R-:W-:-:S04]  /*9010*/  ISETP.NE.U32.AND P1, PT, R4, RZ, PT ;  /* 0x000000ff0400720c */ /* 0x002fc80003f25070 */
[----:B------:R-:W-:Y:S01]  /*9020*/  ISETP.NE.AND.EX P1, PT, R5, RZ, PT, P1 ;  /* 0x000000ff0500720c */ /* 0x000fe20003f25310 */
[----:B---3--:R-:W-:-:S06]  /*9030*/  @P0 IMAD.HI.U32 R0, R0, UR38, RZ ;  /* 0x0000002600000c27 */ /* 0x008fcc000f8e00ff */
[----:B------:R1:W-:Y:S01]  /*9040*/  @!UP1 UTMAPF.L2.4D [UR36], [UR4] ;  /* 0x00000024040095b8 */ /* 0x0003e20008018000 */
[----:B--2---:R-:W-:Y:S02]  /*9050*/  @P0 SHF.R.U32.HI R20, RZ, R7, R0 ;  /* 0x00000007ff140219 */ /* 0x004fe40000011600 */
[----:B----4-:R-:W-:Y:S02]  /*9060*/  SHF.R.S32.HI R0, RZ, 0x1f, R3 ;  /* 0x0000001fff007819 */ /* 0x010fe40000011403 */
[----:B------:R-:W-:Y:S01]  /*9070*/  SEL R6, R3, RZ, !P1 ;  /* 0x000000ff03067207 */ /* 0x000fe20004800000 */
[----:B-1----:R-:W-:Y:S06]  /*9080*/  BRA.DIV UR6, `(.L_x_10211) ;  /* 0x0000001a06d07947 */ /* 0x002fec000b800000 */
[----:B------:R1:W2:Y:S02]  /*9090*/  SHFL.IDX PT, R14, R22, RZ, 0x1f ;  /* 0x00001fff160e7589 */ /* 0x0002a400000e0000 */
.L_x_10264:
[----:B--2---:R-:W-:Y:S02]  /*90a0*/  ISETP.NE.AND P0, PT, R14, RZ, PT ;  /* 0x000000ff0e00720c */ /* 0x004fe40003f05270 */
[----:B------:R-:W-:Y:S02]  /*90b0*/  PLOP3.LUT P6, PT, PT, PT, PT, 0x8, 0x0 ;  /* 0x000000000000781c */ /* 0x000fe40003fce170 */
[----:B------:R-:W-:-:S09]  /*90c0*/  MOV R12, R6 ;  /* 0x00000006000c7202 */ /* 0x000fd20000000f00 */
[----:B------:R-:W-:Y:S05]  /*90d0*/  @P0 BRA `(.L_x_10212) ;  /* 0x0000000400700947 */ /* 0x000fea0003800000 */
[----:B------:R-:W-:-:S06]  /*90e0*/  UIADD3 UR4, UR41, -0x1, URZ ;  /* 0xffffffff29047890 */ /* 0x000fcc000fffe03f */
[----:B------:R-:W-:Y:S01]  /*90f0*/  IMAD.U32 R9, RZ, RZ, UR4 ;  /* 0x00000004ff097e24 */ /* 0x000fe2000f8e00ff */
[----:B------:R-:W-:-:S03]  /*9100*/  UMOV UR4, 0xffffffff ;  /* 0xffffffff00047882 */ /* 0x000fc60000000000 */
[----:B------:R-:W-:Y:S05]  /*9110*/  BRA.DIV UR4, `(.L_x_10213) ;  /* 0x0000001a04cc7947 */ /* 0x000fea000b800000 */
[----:B------:R-:W-:-:S13]  /*9120*/  ELECT P6, URZ, PT ;  /* 0x00000000003f782f */ /* 0x000fda00038c0000 */
.L_x_10267:
[----:B------:R-:W-:Y:S05]  /*9130*/  @!P6 BRA `(.L_x_10214) ;  /* 0x000000040014e947 */ /* 0x000fea0003800000 */
[----:B------:R-:W-:Y:S01]  /*9140*/  LEA R11, R19, UR40, 0x3 ;  /* 0x00000028130b7c11 */ /* 0x000fe2000f8e18ff */
[----:B------:R-:W-:Y:S01]  /*9150*/  IMAD.MOV.U32 R12, RZ, RZ, R3 ;  /* 0x000000ffff0c7224 */ /* 0x000fe200078e0003 */
[----:B------:R-:W-:Y:S01]  /*9160*/  SHF.L.U32 R10, R16, 0x1f, RZ ;  /* 0x0000001f100a7819 */ /* 0x000fe200000006ff */
        /* <DEDUP_REMOVED lines=10> */
[----:B------:R-:W-:Y:S02]  /*9210*/  SHF.R.S32.HI R7, RZ, 0x1f, R13 ;  /* 0x0000001fff077819 */ /* 0x000fe4000001140d */
[----:B------:R-:W-:-:S05]  /*9220*/  MOV R6, R13 ;  /* 0x0000000d00067202 */ /* 0x000fca0000000f00 */
[----:B------:R-:W-:-:S04]  /*9230*/  IMAD.WIDE.U32 R6, R3, UR4, R6 ;  /* 0x0000000403067c25 */ /* 0x000fc8000f8e0006 */
[----:B------:R-:W-:Y:S01]  /*9240*/  IMAD.IADD R7, R7, 0x1, R15 ;  /* 0x0000000107077824 */ /* 0x000fe200078e020f */
[----:B------:R-:W-:-:S04]  /*9250*/  LEA R4, P0, R6, R4, 0x2 ;  /* 0x0000000406047211 */ /* 0x000fc800078010ff */
[----:B------:R-:W-:-:S05]  /*9260*/  LEA.HI.X R5, R6, R5, R7, 0x2, P0 ;  /* 0x0000000506057211 */ /* 0x000fca00000f1407 */
[----:B------:R2:W5:Y:S01]  /*9270*/  LDG.E R12, desc[UR54][R4.64] ;  /* 0x00000036040c7981 */ /* 0x000562000c1e1900 */
[----:B------:R-:W-:-:S04]  /*9280*/  IMAD.MOV R6, RZ, RZ, -R13 ;  /* 0x000000ffff067224 */ /* 0x000fc800078e0a0d */
[----:B------:R-:W-:-:S07]  /*9290*/  IMAD R9, R14, R6, R9 ;  /* 0x000000060e097224 */ /* 0x000fce00078e0209 */
.L_x_10215:
[----:B------:R-:W3:Y:S01]  /*92a0*/  SYNCS.PHASECHK.TRANS64.TRYWAIT P3, [R11+URZ+0x13280], R10 ;  /* 0x0132800a0b0075a7 */ /* 0x000ee2000806017f */
[----:B------:R-:W-:Y:S01]  /*92b0*/  ISETP.NE.AND P0, PT, R23, RZ, PT ;  /* 0x000000ff1700720c */ /* 0x000fe20003f05270 */
[----:B---3--:R-:W-:-:S12]  /*92c0*/  @!P3 BRA `(.L_x_10216) ;  /* 0x000000180080b947 */ /* 0x008fd80003800000 */
.L_x_10268:
[----:B------:R-:W-:Y:S05]  /*92d0*/  @P0 BRA `(.L_x_10217) ;  /* 0x0000000000140947 */ /* 0x000fea0003800000 */
[----:B------:R-:W-:Y:S01]  /*92e0*/  ISETP.NE.AND P3, PT, R2, RZ, PT ;  /* 0x000000ff0200720c */ /* 0x000fe20003f65270 */
[----:B--2---:R-:W-:-:S04]  /*92f0*/  IMAD.MOV.U32 R4, RZ, RZ, 0x2800 ;  /* 0x00002800ff047424 */ /* 0x004fc800078e00ff */
[----:B------:R4:W-:Y:S08]  /*9300*/  SYNCS.ARRIVE.TRANS64 RZ, [R11+URZ+0x13270], R4 ;  /* 0x013270040bff79a7 */ /* 0x0009f0000800003f */
[----:B------:R-:W-:Y:S05]  /*9310*/  @!P3 BRA `(.L_x_10217) ;  /* 0x000000000004b947 */ /* 0x000fea0003800000 */
[----:B------:R-:W-:Y:S01]  /*9320*/  BPT.TRAP 0x1 ;  /* 0x000000040000795c */ /* 0x000fe20000300000 */
.L_x_10217:
[----:B--2-4-:R-:W-:Y:S01]  /*9330*/  MOV R4, UR40 ;  /* 0x0000002800047c02 */ /* 0x014fe20008000f00 */
[----:B------:R-:W-:Y:S01]  /*9340*/  IMAD R9, R9, 0xa0, RZ ;  /* 0x000000a009097824 */ /* 0x000fe200078e02ff */
[----:B------:R-:W-:Y:S01]  /*9350*/  R2UR UR9, R11 ;  /* 0x000000000b0972ca */ /* 0x000fe200000e0000 */
[----:B------:R-:W-:Y:S01]  /*9360*/  UIADD3 UR4, UP0, UR50, 0x470, URZ ;  /* 0x0000047032047890 */ /* 0x000fe2000ff1e03f */
[----:B------:R-:W-:Y:S01]  /*9370*/  R2UR UR12, R20 ;  /* 0x00000000140c72ca */ /* 0x000fe200000e0000 */
[----:B------:R-:W-:Y:S01]  /*9380*/  IMAD R4, R19, 0x2800, R4 ;  /* 0x0000280013047824 */ /* 0x000fe200078e0204 */
[----:B-----5:R-:W-:Y:S01]  /*9390*/  R2UR UR13, R12 ;  /* 0x000000000c0d72ca */ /* 0x020fe200000e0000 */
[----:B------:R-:W-:Y:S01]  /*93a0*/  UIADD3.X UR5, URZ, UR51, URZ, UP0, !UPT ;  /* 0x000000333f057290 */ /* 0x000fe200087fe43f */
[----:B------:R-:W-:Y:S01]  /*93b0*/  R2UR UR11, R9 ;  /* 0x00000000090b72ca */ /* 0x000fe200000e0000 */
[----:B------:R-:W-:Y:S01]  /*93c0*/  UMOV UR6, 0x0 ;  /* 0x0000000000067882 */ /* 0x000fe20000000000 */
[----:B------:R-:W-:Y:S01]  /*93d0*/  R2UR UR8, R4 ;  /* 0x00000000040872ca */ /* 0x000fe200000e0000 */
[----:B------:R-:W-:Y:S01]  /*93e0*/  UMOV UR7, 0x14f00000 ;  /* 0x14f0000000077882 */ /* 0x000fe20000000000 */
[----:B------:R-:W-:-:S03]  /*93f0*/  UMOV UR10, URZ ;  /* 0x0000003f000a7c82 */ /* 0x000fc60008000000 */
[----:B------:R-:W-:-:S08]  /*9400*/  UIADD3 UR9, UR9, 0x13270, URZ ;  /* 0x0001327009097890 */ /* 0x000fd0000fffe03f */
[----:B------:R-:W-:-:S09]  /*9410*/  UIADD3 UR8, UR8, 0x6000, URZ ;  /* 0x0000600008087890 */ /* 0x000fd2000fffe03f */
[----:B------:R2:W-:Y:S01]  /*9420*/  UTMALDG.4D [UR8], [UR4], desc[UR6] ;  /* 0x00000608040075b4 */ /* 0x0005e20008019000 */
[----:B------:R-:W4:Y:S02]  /*9430*/  SYNCS.PHASECHK.TRANS64.TRYWAIT P3, [R11+URZ+0x13240], R10 ;  /* 0x0132400a0b0075a7 */ /* 0x000f24000806017f */
[----:B--2-4-:R-:W-:Y:S05]  /*9440*/  @!P3 BRA `(.L_x_10218) ;  /* 0x000000180034b947 */ /* 0x014fea0003800000 */
.L_x_10269:
[----:B------:R-:W-:Y:S05]  /*9450*/  @P0 BRA `(.L_x_10219) ;  /* 0x0000000000140947 */ /* 0x000fea0003800000 */
[----:B------:R-:W-:Y:S01]  /*9460*/  ISETP.NE.AND P0, PT, R2, RZ, PT ;  /* 0x000000ff0200720c */ /* 0x000fe20003f05270 */
[----:B------:R-:W-:-:S04]  /*9470*/  IMAD.MOV.U32 R6, RZ, RZ, 0x2800 ;  /* 0x00002800ff067424 */ /* 0x000fc800078e00ff */
[----:B------:R4:W-:Y:S08]  /*9480*/  SYNCS.ARRIVE.TRANS64 RZ, [R11+URZ+0x13230], R6 ;  /* 0x013230060bff79a7 */ /* 0x0009f0000800003f */
[----:B------:R-:W-:Y:S05]  /*9490*/  @!P0 BRA `(.L_x_10219) ;  /* 0x0000000000048947 */ /* 0x000fea0003800000 */
[----:B------:R-:W-:Y:S01]  /*94a0*/  BPT.TRAP 0x1 ;  /* 0x000000040000795c */ /* 0x000fe20000300000 */
.L_x_10219:
        /* <DEDUP_REMOVED lines=13> */
[----:B-1----:R-:W-:Y:S01]  /*9580*/  NOP ;  /* 0x0000000000007918 */ /* 0x002fe20000000000 */
.L_x_10214:
        /* <DEDUP_REMOVED lines=16> */
[----:B-1----:R-:W-:Y:S01]  /*9690*/  NOP ;  /* 0x0000000000007918 */ /* 0x002fe20000000000 */
.L_x_10212:
[----:B------:R-:W-:-:S06]  /*96a0*/  ULOP3.LUT UR4, UR47, 0x1, URZ, 0xc, !UPT ;  /* 0x000000012f047892 */ /* 0x000fcc000f8e0c3f */
[----:B------:R-:W-:-:S05]  /*96b0*/  IMAD.U32 R4, RZ, RZ, UR4 ;  /* 0x00000004ff047e24 */ /* 0x000fca000f8e00ff */
[----:B------:R-:W-:-:S04]  /*96c0*/  SHF.L.U32 R4, R4, 0x1f, RZ ;  /* 0x0000001f04047819 */ /* 0x000fc800000006ff */
[----:B------:R-:W5:Y:S02]  /*96d0*/  SYNCS.PHASECHK.TRANS64.TRYWAIT P0, [UR40+0x13220], R4 ;  /* 0x01322004ff0075a7 */ /* 0x000f640008000168 */
[----:B-----5:R-:W-:Y:S05]  /*96e0*/  @!P0 BRA `(.L_x_10220) ;  /* 0x0000001400a08947 */ /* 0x020fea0003800000 */
.L_x_10270:
[----:B------:R-:W-:-:S06]  /*96f0*/  UISETP.GE.AND UP0, UPT, UR42, 0xa1, UPT ;  /* 0x000000a12a00788c */ /* 0x000fcc000bf06270 */
[----:B------:R-:W-:-:S13]  /*9700*/  PLOP3.LUT P0, PT, PT, PT, UP0, 0x80, 0x0 ;  /* 0x000000000000781c */ /* 0x000fda0003f0f008 */
[----:B------:R-:W-:Y:S05]  /*9710*/  @!P0 BRA `(.L_x_10221) ;  /* 0x0000000800b48947 */ /* 0x000fea0003800000 */
[----:B------:R-:W-:Y:S01]  /*9720*/  UIADD3 UR4, UR41, -0x2, URZ ;  /* 0xfffffffe29047890 */ /* 0x000fe2000fffe03f */
[----:B----4-:R-:W-:Y:S01]  /*9730*/  MOV R6, R16 ;  /* 0x0000001000067202 */ /* 0x010fe20000000f00 */
[----:B------:R-:W-:-:S04]  /*9740*/  IMAD.MOV.U32 R7, RZ, RZ, R19 ;  /* 0x000000ffff077224 */ /* 0x000fc800078e0013 */
[----:B------:R-:W-:-:S07]  /*9750*/  IMAD.U32 R14, RZ, RZ, UR4 ;  /* 0x00000004ff0e7e24 */ /* 0x000fce000f8e00ff */
.L_x_10241:
[----:B------:R-:W-:Y:S01]  /*9760*/  VIADD R19, R7, 0x1 ;  /* 0x0000000107137836 */ /* 0x000fe20000000000 */
[----:B------:R-:W-:Y:S04]  /*9770*/  BSSY B0, `(.L_x_10222) ;  /* 0x0000060000007945 */ /* 0x000fe80003800000 */
[----:B------:R-:W-:-:S04]  /*9780*/  ISETP.NE.AND P0, PT, R19, 0x2, PT ;  /* 0x000000021300780c */ /* 0x000fc80003f05270 */
[----:B------:R-:W-:Y:S02]  /*9790*/  SEL R5, RZ, 0x1, P0 ;  /* 0x00000001ff057807 */ /* 0x000fe40000000000 */
[----:B------:R-:W-:Y:S02]  /*97a0*/  SEL R19, R19, RZ, P0 ;  /* 0x000000ff13137207 */ /* 0x000fe40000000000 */
[----:B------:R-:W-:Y:S01]  /*97b0*/  LOP3.LUT R16, R6, R5, RZ, 0x3c, !PT ;  /* 0x0000000506107212 */ /* 0x000fe200078e3cff */
[----:B--23--:R-:W-:Y:S06]  /*97c0*/  @!P6 BRA `(.L_x_10223) ;  /* 0x000000040068e947 */ /* 0x00cfec0003800000 */
[----:B------:R-:W-:Y:S02]  /*97d0*/  LEA R8, R19, UR40, 0x3 ;  /* 0x0000002813087c11 */ /* 0x000fe4000f8e18ff */
[----:B------:R-:W-:Y:S02]  /*97e0*/  SHF.L.U32 R9, R16, 0x1f, RZ ;  /* 0x0000001f10097819 */ /* 0x000fe400000006ff */
[----:B--23--:R-:W-:Y:S01]  /*97f0*/  MOV R11, R14 ;  /* 0x0000000e000b7202 */ /* 0x00cfe20000000f00 */
        /* <DEDUP_REMOVED lines=18> */
[----:B------:R-:W-:-:S05]  /*9920*/  IADD3 R4, -R15, RZ, RZ ;  /* 0x000000ff0f047210 */ /* 0x000fca0007ffe1ff */
[----:B------:R-:W-:-:S07]  /*9930*/  IMAD R11, R11, R4, R14 ;  /* 0x000000040b0b7224 */ /* 0x000fce00078e020e */
.L_x_10224:
[----:B------:R-:W3:Y:S01]  /*9940*/  SYNCS.PHASECHK.TRANS64.TRYWAIT P0, [R8+URZ+0x13280], R9 ;  /* 0x01328009080075a7 */ /* 0x000ee2000800017f */
[----:B------:R-:W-:Y:S01]  /*9950*/  BSSY B1, `(.L_x_10225) ;  /* 0x0000003000017945 */ /* 0x000fe20003800000 */
[----:B------:R-:W-:-:S03]  /*9960*/  ISETP.NE.AND P3, PT, R23, RZ, PT ;  /* 0x000000ff1700720c */ /* 0x000fc60003f65270 */
[----:B---3--:R-:W-:Y:S10]  /*9970*/  @!P0 BRA `(.L_x_10226) ;  /* 0x0000001400148947 */ /* 0x008ff40003800000 */
.L_x_10271:
[----:B------:R-:W-:Y:S05]  /*9980*/  BSYNC B1 ;  /* 0x0000000000017941 */ /* 0x000fea0003800000 */
.L_x_10225:
[----:B------:R-:W-:Y:S04]  /*9990*/  BSSY B1, `(.L_x_10227) ;  /* 0x0000007000017945 */ /* 0x000fe80003800000 */
[----:B------:R-:W-:Y:S05]  /*99a0*/  @P3 BRA `(.L_x_10228) ;  /* 0x0000000000143947 */ /* 0x000fea0003800000 */
[----:B------:R-:W-:Y:S01]  /*99b0*/  ISETP.NE.AND P0, PT, R2, RZ, PT ;  /* 0x000000ff0200720c */ /* 0x000fe20003f05270 */
[----:B------:R-:W-:-:S04]  /*99c0*/  IMAD.MOV.U32 R5, RZ, RZ, 0x2800 ;  /* 0x00002800ff057424 */ /* 0x000fc800078e00ff */
[----:B------:R4:W-:Y:S08]  /*99d0*/  SYNCS.ARRIVE.TRANS64 RZ, [R8+URZ+0x13270], R5 ;  /* 0x0132700508ff79a7 */ /* 0x0009f0000800003f */
[----:B------:R-:W-:Y:S05]  /*99e0*/  @!P0 BRA `(.L_x_10228) ;  /* 0x0000000000048947 */ /* 0x000fea0003800000 */
[----:B------:R-:W-:Y:S01]  /*99f0*/  BPT.TRAP 0x1 ;  /* 0x000000040000795c */ /* 0x000fe20000300000 */
.L_x_10228:
[----:B------:R-:W-:Y:S05]  /*9a00*/  BSYNC B1 ;  /* 0x0000000000017941 */ /* 0x000fea0003800000 */
.L_x_10227:
[----:B--2---:R-:W-:Y:S01]  /*9a10*/  IMAD.MOV.U32 R13, RZ, RZ, RZ ;  /* 0x000000ffff0d7224 */ /* 0x004fe200078e00ff */
[----:B------:R-:W-:Y:S01]  /*9a20*/  R2UR UR12, R20 ;  /* 0x00000000140c72ca */ /* 0x000fe200000e0000 */
[----:B------:R-:W-:Y:S01]  /*9a30*/  IMAD.U32 R10, RZ, RZ, UR40 ;  /* 0x00000028ff0a7e24 */ /* 0x000fe2000f8e00ff */
[----:B------:R-:W-:Y:S01]  /*9a40*/  UIADD3 UR4, UP0, UR50, 0x470, URZ ;  /* 0x0000047032047890 */ /* 0x000fe2000ff1e03f */
[----:B------:R-:W-:Y:S01]  /*9a50*/  PLOP3.LUT P0, PT, PT, PT, PT, 0x80, 0x0 ;  /* 0x000000000000781c */ /* 0x000fe20003f0f070 */
[----:B------:R-:W-:Y:S01]  /*9a60*/  IMAD R11, R11, 0xa0, RZ ;  /* 0x000000a00b0b7824 */ /* 0x000fe200078e02ff */
[----:B------:R-:W-:Y:S01]  /*9a70*/  R2UR UR10, R13 ;  /* 0x000000000d0a72ca */ /* 0x000fe200000e0000 */
[----:B------:R-:W-:Y:S01]  /*9a80*/  IMAD R10, R19, 0x2800, R10 ;  /* 0x00002800130a7824 */ /* 0x000fe200078e020a */
[----:B----4-:R-:W-:Y:S01]  /*9a90*/  IADD3 R5, R8, 0x13270, RZ ;  /* 0x0001327008057810 */ /* 0x010fe20007ffe0ff */
[----:B------:R-:W-:Y:S02]  /*9aa0*/  UIADD3.X UR5, URZ, UR51, URZ, UP0, !UPT ;  /* 0x000000333f057290 */ /* 0x000fe400087fe43f */
[----:B------:R-:W-:Y:S01]  /*9ab0*/  VIADD R4, R10, 0x6000 ;  /* 0x000060000a047836 */ /* 0x000fe20000000000 */
[----:B------:R-:W-:Y:S01]  /*9ac0*/  UMOV UR6, 0x0 ;  /* 0x0000000000067882 */ /* 0x000fe20000000000 */
[----:B------:R-:W-:-:S08]  /*9ad0*/  UMOV UR7, 0x14f00000 ;  /* 0x14f0000000077882 */ /* 0x000fd00000000000 */
.L_x_10229:
        /* <DEDUP_REMOVED lines=12> */
.L_x_10272:
[----:B------:R-:W-:Y:S05]  /*9ba0*/  BSYNC B1 ;  /* 0x0000000000017941 */ /* 0x000fea0003800000 */
.L_x_10230:
[----:B------:R-:W-:Y:S01]  /*9bb0*/  BSSY B1, `(.L_x_10232) ;  /* 0x0000009000017945 */ /* 0x000fe20003800000 */
[----:B------:R-:W-:Y:S02]  /*9bc0*/  IMAD.MOV.U32 R4, RZ, RZ, 0x0 ;  /* 0x00000000ff047424 */ /* 0x000fe400078e00ff */
[----:B------:R-:W-:Y:S01]  /*9bd0*/  IMAD.MOV.U32 R5, RZ, RZ, 0x14f00000 ;  /* 0x14f00000ff057424 */ /* 0x000fe200078e00ff */
[----:B------:R-:W-:Y:S06]  /*9be0*/  @P3 BRA `(.L_x_10233) ;  /* 0x0000000000143947 */ /* 0x000fec0003800000 */
[----:B------:R-:W-:Y:S02]  /*9bf0*/  ISETP.NE.AND P0, PT, R2, RZ, PT ;  /* 0x000000ff0200720c */ /* 0x000fe40003f05270 */
[----:B--23--:R-:W-:-:S04]  /*9c00*/  MOV R9, 0x2800 ;  /* 0x0000280000097802 */ /* 0x00cfc80000000f00 */
[----:B------:R4:W-:Y:S07]  /*9c10*/  SYNCS.ARRIVE.TRANS64 RZ, [R8+URZ+0x13230], R9 ;  /* 0x0132300908ff79a7 */ /* 0x0009ee000800003f */
[----:B------:R-:W-:Y:S05]  /*9c20*/  @!P0 BRA `(.L_x_10233) ;  /* 0x0000000000048947 */ /* 0x000fea0003800000 */
[----:B------:R-:W-:Y:S01]  /*9c30*/  BPT.TRAP 0x1 ;  /* 0x000000040000795c */ /* 0x000fe20000300000 */
.L_x_10233:
[----:B------:R-:W-:Y:S05]  /*9c40*/  BSYNC B1 ;  /* 0x0000000000017941 */ /* 0x000fea0003800000 */
.L_x_10232:
[----:B------:R-:W-:Y:S01]  /*9c50*/  R2UR UR7, R5 ;  /* 0x00000000050772ca */ /* 0x000fe200000e0000 */
[----:B------:R-:W-:Y:S01]  /*9c60*/  UIADD3 UR4, UP0, UR50, 0x370, URZ ;  /* 0x0000037032047890 */ /* 0x000fe2000ff1e03f */
[----:B------:R-:W-:Y:S01]  /*9c70*/  R2UR UR10, R13 ;  /* 0x000000000d0a72ca */ /* 0x000fe200000e0000 */
[----:B--234-:R-:W-:Y:S01]  /*9c80*/  VIADD R8, R8, 0x13230 ;  /* 0x0001323008087836 */ /* 0x01cfe20000000000 */
[----:B------:R-:W-:Y:S01]  /*9c90*/  R2UR UR12, R20 ;  /* 0x00000000140c72ca */ /* 0x000fe200000e0000 */
[----:B------:R-:W-:Y:S01]  /*9ca0*/  UIADD3.X UR5, URZ, UR51, URZ, UP0, !UPT ;  /* 0x000000333f057290 */ /* 0x000fe200087fe43f */
[----:B------:R-:W-:Y:S01]  /*9cb0*/  R2UR UR6, R4 ;  /* 0x00000000040672ca */ /* 0x000fe200000e0000 */
[----:B------:R-:W-:Y:S01]  /*9cc0*/  VIADD R4, R10, 0xe000 ;  /* 0x0000e0000a047836 */ /* 0x000fe20000000000 */
[----:B------:R-:W-:-:S13]  /*9cd0*/  PLOP3.LUT P0, PT, PT, PT, PT, 0x80, 0x0 ;  /* 0x000000000000781c */ /* 0x000fda0003f0f070 */
.L_x_10234:
        /* <DEDUP_REMOVED lines=9> */
.L_x_10223:
[----:B------:R-:W-:Y:S05]  /*9d70*/  BSYNC B0 ;  /* 0x0000000000007941 */ /* 0x000fea0003800000 */
.L_x_10222:
[----:B------:R-:W-:-:S06]  /*9d80*/  UISETP.NE.AND UP0, UPT, UR43, 0x3, UPT ;  /* 0x000000032b00788c */ /* 0x000fcc000bf05270 */
[----:B------:R-:W-:-:S13]  /*9d90*/  PLOP3.LUT P0, PT, PT, PT, UP0, 0x80, 0x0 ;  /* 0x000000000000781c */ /* 0x000fda0003f0f008 */
[----:B------:R-:W-:Y:S05]  /*9da0*/  @!P0 BRA `(.L_x_10235) ;  /* 0x0000000000048947 */ /* 0x000fea0003800000 */
[----:B------:R-:W-:Y:S01]  /*9db0*/  BPT.TRAP 0x1 ;  /* 0x000000040000795c */ /* 0x000fe20000300000 */
.L_x_10235:
        /* <DEDUP_REMOVED lines=8> */
.L_x_10273:
[----:B------:R-:W-:Y:S05]  /*9e40*/  BSYNC B0 ;  /* 0x0000000000007941 */ /* 0x000fea0003800000 */
.L_x_10236:
[----:B------:R-:W-:Y:S05]  /*9e50*/  @!P0 BRA `(.L_x_10238) ;  /* 0x0000000000048947 */ /* 0x000fea0003800000 */
[----:B------:R-:W-:Y:S01]  /*9e60*/  BPT.TRAP 0x1 ;  /* 0x000000040000795c */ /* 0x000fe20000300000 */
.L_x_10238:
[----:B----4-:R-:W-:Y:S01]  /*9e70*/  SHF.L.U32 R4, R6, 0x1f, RZ ;  /* 0x0000001f06047819 */ /* 0x010fe200000006ff */
[----:B--23--:R-:W-:-:S03]  /*9e80*/  IMAD R10, R7, 0x2800, RZ ;  /* 0x00002800070a7824 */ /* 0x00cfc600078e02ff */
[----:B------:R-:W2:Y:S02]  /*9e90*/  SYNCS.PHASECHK.TRANS64.TRYWAIT P3, [R13+URZ+0x13260], R4 ;  /* 0x013260040d0075a7 */ /* 0x000ea4000806017f */
[----:B------:R-:W-:Y:S01]  /*9ea0*/  LOP3.LUT R21, R10, R18, RZ, 0xfc, !PT ;  /* 0x000000120a157212 */ /* 0x000fe200078efcff */
[----:B--2---:R-:W-:Y:S06]  /*9eb0*/  @!P3 BRA `(.L_x_10239) ;  /* 0x000000100000b947 */ /* 0x004fec0003800000 */
.L_x_10274:
[----:B------:R-:W-:Y:S05]  /*9ec0*/  WARPSYNC.ALL ;  /* 0x0000000000007948 */ /* 0x000fea0003800000 */
[----:B--2---:R-:W2:Y:S01]  /*9ed0*/  LDSM.16.MT88.4 R4, [R21+UR40+0x6000] ;  /* 0x006000281504783b */ /* 0x004ea20008004200 */
[----:B------:R-:W-:-:S04]  /*9ee0*/  LOP3.LUT R15, R10, R17, RZ, 0xfc, !PT ;  /* 0x000000110a0f7212 */ /* 0x000fc800078efcff */
[----:B------:R-:W-:Y:S02]  /*9ef0*/  IADD3 R15, R15, UR40, RZ ;  /* 0x000000280f0f7c10 */ /* 0x000fe4000fffe0ff */
        /* <DEDUP_REMOVED lines=37> */
.L_x_10240:
[----:B---3--:R3:W-:Y:S01]  /*a150*/  SYNCS.ARRIVE.TRANS64.A1T0 RZ, [R13+URZ+0x13250], RZ ;  /* 0x013250ff0dff79a7 */ /* 0x0087e2000810003f */
[----:B------:R-:W-:Y:S01]  /*a160*/  BAR.SYNC.DEFER_BLOCKING 0x2, 0x80 ;  /* 0x0082000000007b1d */ /* 0x000fe20000010000 */
[C---:B------:R-:W-:Y:S01]  /*a170*/  ISETP.GT.AND P0, PT, R14.reuse, RZ, PT ;  /* 0x000000ff0e00720c */ /* 0x040fe20003f04270 */
[----:B------:R-:W-:Y:S01]  /*a180*/  @!P2 VIADD R4, R13, 0x13280 ;  /* 0x000132800d04a836 */ /* 0x000fe20000000000 */
[----:B------:R-:W-:Y:S01]  /*a190*/  MOV R7, R19 ;  /* 0x0000001300077202 */ /* 0x000fe20000000f00 */
[----:B------:R-:W-:Y:S02]  /*a1a0*/  VIADD R14, R14, 0xffffffff ;  /* 0xffffffff0e0e7836 */ /* 0x000fe40000000000 */
[----:B------:R-:W-:Y:S01]  /*a1b0*/  IMAD.MOV.U32 R6, RZ, RZ, R16 ;  /* 0x000000ffff067224 */ /* 0x000fe200078e0010 */
[----:B------:R-:W-:-:S04]  /*a1c0*/  @!P2 PRMT R4, RZ, 0x654, R4 ;  /* 0x00000654ff04a816 */ /* 0x000fc80000000004 */
[----:B------:R3:W-:Y:S03]  /*a1d0*/  @!P2 SYNCS.ARRIVE.TRANS64.RED.A1T0 RZ, [R4+URZ], RZ ;  /* 0x000000ff04ffa9a7 */ /* 0x0007e6000810043f */
[----:B------:R-:W-:Y:S05]  /*a1e0*/  @P0 BRA `(.L_x_10241) ;  /* 0xfffffff4005c0947 */ /* 0x000fea000383ffff */
.L_x_10221:
[----:B------:R-:W-:-:S06]  /*a1f0*/  UISETP.NE.AND UP0, UPT, UR43, 0x3, UPT ;  /* 0x000000032b00788c */ /* 0x000fcc000bf05270 */
[----:B------:R-:W-:-:S13]  /*a200*/  PLOP3.LUT P0, PT, PT, PT, UP0, 0x80, 0x0 ;  /* 0x000000000000781c */ /* 0x000fda0003f0f008 */
[----:B------:R-:W-:Y:S05]  /*a210*/  @!P0 BRA `(.L_x_10242) ;  /* 0x0000000000048947 */ /* 0x000fea0003800000 */
[----:B------:R-:W-:Y:S01]  /*a220*/  BPT.TRAP 0x1 ;  /* 0x000000040000795c */ /* 0x000fe20000300000 */
.L_x_10242:
        /* <DEDUP_REMOVED lines=8> */
.L_x_10275:
[----:B------:R-:W-:Y:S05]  /*a2b0*/  BSYNC B0 ;  /* 0x0000000000007941 */ /* 0x000fea0003800000 */
.L_x_10243:
[----:B------:R-:W-:Y:S05]  /*a2c0*/  @!P1 BRA `(.L_x_10245) ;  /* 0x0000000000049947 */ /* 0x000fea0003800000 */
[----:B------:R-:W-:Y:S01]  /*a2d0*/  BPT.TRAP 0x1 ;  /* 0x000000040000795c */ /* 0x000fe20000300000 */
.L_x_10245:
[----:B------:R-:W-:Y:S01]  /*a2e0*/  SHF.L.U32 R5, R16, 0x1f, RZ ;  /* 0x0000001f10057819 */ /* 0x000fe200000006ff */
[----:B---3--:R-:W-:-:S03]  /*a2f0*/  IMAD R3, R19, 0x2800, RZ ;  /* 0x0000280013037824 */ /* 0x008fc600078e02ff */
[----:B------:R-:W3:Y:S02]  /*a300*/  SYNCS.PHASECHK.TRANS64.TRYWAIT P0, [R0+URZ+0x13260], R5 ;  /* 0x01326005000075a7 */ /* 0x000ee4000800017f */
[----:B------:R-:W-:Y:S01]  /*a310*/  LOP3.LUT R12, R3, R18, RZ, 0xfc, !PT ;  /* 0x00000012030c7212 */ /* 0x000fe200078efcff */
[----:B---3--:R-:W-:Y:S06]  /*a320*/  @!P0 BRA `(.L_x_10246) ;  /* 0x0000000c000c8947 */ /* 0x008fec0003800000 */
.L_x_10276:
[----:B------:R-:W-:Y:S05]  /*a330*/  WARPSYNC.ALL ;  /* 0x0000000000007948 */ /* 0x000fea0003800000 */
[----:B---34-:R-:W2:Y:S01]  /*a340*/  LDSM.16.MT88.4 R4, [R12+UR40+0x6000] ;  /* 0x006000280c04783b */ /* 0x018ea20008004200 */
[----:B------:R-:W-:-:S05]  /*a350*/  LOP3.LUT R3, R3, R17, RZ, 0xfc, !PT ;  /* 0x0000001103037212 */ /* 0x000fca00078efcff */
[----:B------:R-:W-:Y:S01]  /*a360*/  VIADD R3, R3, UR40 ;  /* 0x0000002803037c36 */ /* 0x000fe20008000000 */
        /* <DEDUP_REMOVED lines=37> */
.L_x_10247:
[----:B------:R-:W4:Y:S01]  /*a5c0*/  LDC R4, c[0x0][0xda4] ;  /* 0x00036900ff047b82 */ /* 0x000f220000000800 */
[----:B------:R-:W-:Y:S01]  /*a5d0*/  UIADD3 UR49, UR44, UR49, URZ ;  /* 0x000000312c317290 */ /* 0x000fe2000fffe03f */
[----:B--2---:R-:W-:Y:S01]  /*a5e0*/  @!P2 VIADD R3, R0, 0x13280 ;  /* 0x000132800003a836 */ /* 0x004fe20000000000 */
[----:B------:R-:W-:Y:S01]  /*a5f0*/  IADD3 R19, R19, 0x1, RZ ;  /* 0x0000000113137810 */ /* 0x000fe20007ffe0ff */
[----:B------:R-:W-:-:S03]  /*a600*/  UIADD3 UR47, UR47, 0x1, URZ ;  /* 0x000000012f2f7890 */ /* 0x000fc6000fffe03f */
[----:B------:R-:W-:Y:S01]  /*a610*/  @!P2 PRMT R3, RZ, 0x654, R3 ;  /* 0x00000654ff03a816 */ /* 0x000fe20000000003 */
[----:B---3--:R-:W-:Y:S01]  /*a620*/  SYNCS.ARRIVE.TRANS64.A1T0 RZ, [R0+URZ+0x13250], RZ ;  /* 0x013250ff00ff79a7 */ /* 0x008fe2000810003f */
[----:B------:R-:W-:Y:S01]  /*a630*/  BAR.SYNC.DEFER_BLOCKING 0x2, 0x80 ;  /* 0x0082000000007b1d */ /* 0x000fe20000010000 */
[----:B------:R-:W-:-:S04]  /*a640*/  ISETP.NE.AND P0, PT, R19, 0x2, PT ;  /* 0x000000021300780c */ /* 0x000fc80003f05270 */
[----:B------:R-:W-:Y:S02]  /*a650*/  SEL R19, R19, RZ, P0 ;  /* 0x000000ff13137207 */ /* 0x000fe40000000000 */
[----:B----4-:R-:W-:Y:S01]  /*a660*/  ISETP.LE.AND P1, PT, R4, UR49, PT ;  /* 0x0000003104007c0c */ /* 0x010fe2000bf23270 */
[----:B------:R2:W-:Y:S02]  /*a670*/  @!P2 SYNCS.ARRIVE.TRANS64.RED.A1T0 RZ, [R3+URZ], RZ ;  /* 0x000000ff03ffa9a7 */ /* 0x0005e4000810043f */
[----:B--2---:R-:W-:-:S04]  /*a680*/  SEL R3, RZ, 0x1, P0 ;  /* 0x00000001ff037807 */ /* 0x004fc80000000000 */
[----:B------:R-:W-:-:S06]  /*a690*/  LOP3.LUT R16, R16, R3, RZ, 0x3c, !PT ;  /* 0x0000000310107212 */ /* 0x000fcc00078e3cff */
[----:B------:R-:W-:Y:S05]  /*a6a0*/  @!P1 BRA `(.L_x_10248) ;  /* 0xffffffe000449947 */ /* 0x000fea000383ffff */
[----:B------:R-:W-:-:S12]  /*a6b0*/  ULOP3.LUT UR47, UR47, 0x1, URZ, 0xc, !UPT ;  /* 0x000000012f2f7892 */ /* 0x000fd8000f8e0c3f */
.L_x_10206:
[----:B------:R-:W2:Y:S01]  /*a6c0*/  S2R R3, SR_CgaCtaId ;  /* 0x0000000000037919 */ /* 0x000ea20000008800 */
[----:B------:R-:W-:Y:S01]  /*a6d0*/  MOV R0, 0x400 ;  /* 0x0000040000007802 */ /* 0x000fe20000000f00 */
[----:B------:R-:W-:-:S03]  /*a6e0*/  IMAD.U32 R2, RZ, RZ, UR47 ;  /* 0x0000002fff027e24 */ /* 0x000fc6000f8e00ff */
[----:B--2---:R-:W-:Y:S02]  /*a6f0*/  LEA R6, R3, R0, 0x18 ;  /* 0x0000000003067211 */ /* 0x004fe400078ec0ff */
[----:B------:R-:W-:-:S04]  /*a700*/  SHF.L.U32 R0, R2, 0x1f, RZ ;  /* 0x0000001f02007819 */ /* 0x000fc800000006ff */
[----:B------:R-:W2:Y:S02]  /*a710*/  SYNCS.PHASECHK.TRANS64.TRYWAIT P0, [R6+URZ+0x13220], R0 ;  /* 0x01322000060075a7 */ /* 0x000ea4000800017f */
[----:B--2---:R-:W-:Y:S05]  /*a720*/  @!P0 BRA `(.L_x_10249) ;  /* 0x0000000800208947 */ /* 0x004fea0003800000 */
.L_x_10277:
[----:B-1----:R-:W1:Y:S02]  /*a730*/  SHFL.IDX PT, R22, R22, RZ, 0x1f ;  /* 0x00001fff16167589 */ /* 0x002e6400000e0000 */
[----:B-1----:R-:W-:-:S13]  /*a740*/  ISETP.NE.AND P0, PT, R22, RZ, PT ;  /* 0x000000ff1600720c */ /* 0x002fda0003f05270 */
[----:B------:R-:W-:Y:S05]  /*a750*/  @P0 EXIT ;  /* 0x000000000000094d */ /* 0x000fea0003800000 */
[----:B------:R-:W-:Y:S01]  /*a760*/  ELECT P0, URZ, PT ;  /* 0x00000000003f782f */ /* 0x000fe20003800000 */
[----:B------:R-:W-:-:S12]  /*a770*/  BSSY B0, `(.L_x_10250) ;  /* 0x0000027000007945 */ /* 0x000fd80003800000 */
[----:B------:R-:W-:Y:S05]  /*a780*/  @!P0 BRA `(.L_x_10251) ;  /* 0x0000000000948947 */ /* 0x000fea0003800000 */
[----:B------:R-:W-:-:S06]  /*a790*/  ULOP3.LUT UR4, UR46, 0x2, URZ, 0xfc, !UPT ;  /* 0x000000022e047892 */ /* 0x000fcc000f8efc3f */
[----:B--2---:R-:W-:-:S05]  /*a7a0*/  IMAD.U32 R0, RZ, RZ, UR4 ;  /* 0x00000004ff007e24 */ /* 0x004fca000f8e00ff */
[----:B------:R-:W-:-:S13]  /*a7b0*/  ISETP.NE.AND P0, PT, R0, 0x3, PT ;  /* 0x000000030000780c */ /* 0x000fda0003f05270 */
[----:B------:R-:W-:Y:S05]  /*a7c0*/  @!P0 BRA `(.L_x_10252) ;  /* 0x0000000000048947 */ /* 0x000fea0003800000 */
[----:B------:R-:W-:Y:S01]  /*a7d0*/  BPT.TRAP 0x1 ;  /* 0x000000040000795c */ /* 0x000fe20000300000 */
.L_x_10252:
[----:B------:R-:W-:Y:S01]  /*a7e0*/  VIADD R0, R6, 0x13240 ;  /* 0x0001324006007836 */ /* 0x000fe20000000000 */
[----:B------:R-:W-:Y:S01]  /*a7f0*/  SHF.L.U32 R4, R16, 0x1f, RZ ;  /* 0x0000001f10047819 */ /* 0x000fe200000006ff */
[----:B------:R-:W-:-:S03]  /*a800*/  VIADD R2, R19, 0x1 ;  /* 0x0000000113027836 */ /* 0x000fc60000000000 */
[----:B------:R-:W-:Y:S02]  /*a810*/  LEA R5, R19, R0, 0x3 ;  /* 0x0000000013057211 */ /* 0x000fe400078e18ff */
[C---:B------:R-:W-:Y:S02]  /*a820*/  ISETP.NE.AND P2, PT, R2.reuse, 0x2, PT ;  /* 0x000000020200780c */ /* 0x040fe40003f45270 */
[----:B------:R-:W1:Y:S02]  /*a830*/  SYNCS.PHASECHK.TRANS64.TRYWAIT P1, [R5+URZ], R4 ;  /* 0x00000004050075a7 */ /* 0x000e64000802017f */
[----:B------:R-:W-:Y:S02]  /*a840*/  SEL R3, RZ, 0x1, P2 ;  /* 0x00000001ff037807 */ /* 0x000fe40001000000 */
[----:B------:R-:W-:Y:S02]  /*a850*/  SEL R7, R2, RZ, P2 ;  /* 0x000000ff02077207 */ /* 0x000fe40001000000 */
[----:B------:R-:W-:-:S03]  /*a860*/  LOP3.LUT R3, R16, R3, RZ, 0x3c, !PT ;  /* 0x0000000310037212 */ /* 0x000fc600078e3cff */
[----:B------:R-:W-:Y:S01]  /*a870*/  IMAD R9, R7, 0x8, R0 ;  /* 0x0000000807097824 */ /* 0x000fe200078e0200 */
[----:B------:R-:W-:Y:S01]  /*a880*/  SHF.L.U32 R0, R3, 0x1f, RZ ;  /* 0x0000001f03007819 */ /* 0x000fe200000006ff */
[----:B-1----:R-:W-:Y:S06]  /*a890*/  @!P1 BRA `(.L_x_10253) ;  /* 0x0000000400d89947 */ /* 0x002fec0003800000 */
.L_x_10278:
[----:B------:R-:W2:Y:S02]  /*a8a0*/  SYNCS.PHASECHK.TRANS64.TRYWAIT P1, [R9+URZ], R0 ;  /* 0x00000000090075a7 */ /* 0x000ea4000802017f */
[----:B--2---:R-:W-:Y:S05]  /*a8b0*/  @!P1 BRA `(.L_x_10254) ;  /* 0x0000000400e49947 */ /* 0x004fea0003800000 */
.L_x_10279:
[----:B------:R-:W-:Y:S05]  /*a8c0*/  @!P0 BRA `(.L_x_10255) ;  /* 0x0000000000048947 */ /* 0x000fea0003800000 */
[----:B------:R-:W-:Y:S01]  /*a8d0*/  BPT.TRAP 0x1 ;  /* 0x000000040000795c */ /* 0x000fe20000300000 */
.L_x_10255:
[----:B------:R-:W-:-:S04]  /*a8e0*/  IMAD R19, R19, 0x8, R6 ;  /* 0x0000000813137824 */ /* 0x000fc800078e0206 */
[----:B------:R-:W3:Y:S02]  /*a8f0*/  SYNCS.PHASECHK.TRANS64.TRYWAIT P1, [R19+URZ+0x13260], R4 ;  /* 0x01326004130075a7 */ /* 0x000ee4000802017f */
[----:B---3--:R-:W-:Y:S05]  /*a900*/  @!P1 BRA `(.L_x_10256) ;  /* 0x0000000400e49947 */ /* 0x008fea0003800000 */
.L_x_10280:
[----:B------:R-:W-:Y:S05]  /*a910*/  @!P0 BRA `(.L_x_10257) ;  /* 0x0000000000048947 */ /* 0x000fea0003800000 */
[----:B------:R-:W-:Y:S01]  /*a920*/  BPT.TRAP 0x1 ;  /* 0x000000040000795c */ /* 0x000fe20000300000 */
.L_x_10257:
[----:B------:R-:W-:-:S04]  /*a930*/  LEA R7, R7, R6, 0x3 ;  /* 0x0000000607077211 */ /* 0x000fc800078e18ff */
[----:B------:R-:W4:Y:S02]  /*a940*/  SYNCS.PHASECHK.TRANS64.TRYWAIT P1, [R7+URZ+0x13260], R0 ;  /* 0x01326000070075a7 */ /* 0x000f24000802017f */
[----:B----4-:R-:W-:Y:S05]  /*a950*/  @!P1 BRA `(.L_x_10258) ;  /* 0x0000000400e49947 */ /* 0x010fea0003800000 */
.L_x_10281:
[----:B------:R-:W-:Y:S05]  /*a960*/  @!P0 BRA `(.L_x_10259) ;  /* 0x0000000000048947 */ /* 0x000fea0003800000 */
[----:B------:R-:W-:Y:S01]  /*a970*/  BPT.TRAP 0x1 ;  /* 0x000000040000795c */ /* 0x000fe20000300000 */
.L_x_10259:
[----:B------:R-:W5:Y:S02]  /*a980*/  SYNCS.PHASECHK.TRANS64.TRYWAIT P0, [R19+URZ+0x13280], R4 ;  /* 0x01328004130075a7 */ /* 0x000f64000800017f */
[----:B-----5:R-:W-:Y:S05]  /*a990*/  @!P0 BRA `(.L_x_10260) ;  /* 0x0000000400e88947 */ /* 0x020fea0003800000 */
.L_x_10261:
[----:B------:R1:W1:Y:S02]  /*a9a0*/  SYNCS.PHASECHK.TRANS64.TRYWAIT P0, [R7+URZ+0x13280], R0 ;  /* 0x01328000070075a7 */ /* 0x000264000800017f */
[----:B-1----:R-:W-:Y:S05]  /*a9b0*/  @!P0 NANOSLEEP.SYNCS 0x989680 ;  /* 0x009896800000895d */ /* 0x002fea0003900000 */
[----:B------:R-:W1:Y:S02]  /*a9c0*/  @!P0 SYNCS.PHASECHK.TRANS64 P0, [R7+URZ+0x13280], R0 ;  /* 0x01328000070085a7 */ /* 0x000e64000800007f */
[----:B-1----:R-:W-:Y:S05]  /*a9d0*/  @!P0 BRA `(.L_x_10261) ;  /* 0xfffffffc00f08947 */ /* 0x002fea000383ffff */
.L_x_10251:
[----:B------:R-:W-:Y:S05]  /*a9e0*/  BSYNC B0 ;  /* 0x0000000000007941 */ /* 0x000fea0003800000 */
.L_x_10250:
[----:B------:R-:W-:Y:S05]  /*a9f0*/  EXIT ;  /* 0x000000000000794d */ /* 0x000fea0003800000 */
.L_x_10182:
[----:B-1----:R-:W-:-:S04]  /*aa00*/  IMAD.U32 R3, RZ, RZ, UR40 ;  /* 0x00000028ff037e24 */ /* 0x002fc8000f8e00ff */
[----:B------:R1:W2:Y:S03]  /*aa10*/  SYNCS.PHASECHK.TRANS64.TRYWAIT P1, [R3+URZ+0x13200], R8 ;  /* 0x01320008030075a7 */ /* 0x0002a6000802017f */
[----:B--2---:R-:W-:Y:S05]  /*aa20*/  @!P1 NANOSLEEP.SYNCS 0x989680 ;  /* 0x009896800000995d */ /* 0x004fea0003900000 */
[----:B------:R-:W2:Y:S02]  /*aa30*/  @!P1 SYNCS.PHASECHK.TRANS64 P1, [R3+URZ+0x13200], R8 ;  /* 0x01320008030095a7 */ /* 0x000ea4000802007f */
[----:B--2---:R-:W-:Y:S05]  /*aa40*/  @!P1 BRA `(.L_x_10182) ;  /* 0xfffffffc00ec9947 */ /* 0x004fea000383ffff */
[----:B------:R-:W-:Y:S05]  /*aa50*/  BRA `(.L_x_10262) ;  /* 0xffffff6800907947 */ /* 0x000fea000383ffff */
.L_x_10186:
[----:B--2---:R2:W3:Y:S02]  /*aa60*/  SYNCS.PHASECHK.TRANS64.TRYWAIT P1, [R4+URZ+0x13230], R3 ;  /* 0x01323003040075a7 */ /* 0x0044e4000802017f */
[----:B---3--:R-:W-:Y:S05]  /*aa70*/  @!P1 NANOSLEEP.SYNCS 0x989680 ;  /* 0x009896800000995d */ /* 0x008fea0003900000 */
[----:B------:R-:W3:Y:S02]  /*aa80*/  @!P1 SYNCS.PHASECHK.TRANS64 P1, [R4+URZ+0x13230], R3 ;  /* 0x01323003040095a7 */ /* 0x000ee4000802007f */
[----:B---3--:R-:W-:Y:S05]  /*aa90*/  @!P1 BRA `(.L_x_10186) ;  /* 0xfffffffc00f09947 */ /* 0x008fea000383ffff */
[----:B------:R-:W-:Y:S05]  /*aaa0*/  BRA `(.L_x_10185) ;  /* 0xffffff6800ac7947 */ /* 0x000fea000383ffff */
.L_x_10191:
[----:B--2---:R-:W-:-:S04]  /*aab0*/  IMAD.U32 R9, RZ, RZ, UR17 ;  /* 0x00000011ff097e24 */ /* 0x004fc8000f8e00ff */
[----:B------:R2:W3:Y:S03]  /*aac0*/  SYNCS.PHASECHK.TRANS64.TRYWAIT P1, [R9+URZ+0x13230], R4 ;  /* 0x01323004090075a7 */ /* 0x0004e6000802017f */
[----:B---3--:R-:W-:Y:S05]  /*aad0*/  @!P1 NANOSLEEP.SYNCS 0x989680 ;  /* 0x009896800000995d */ /* 0x008fea0003900000 */
[----:B------:R-:W3:Y:S02]  /*aae0*/  @!P1 SYNCS.PHASECHK.TRANS64 P1, [R9+URZ+0x13230], R4 ;  /* 0x01323004090095a7 */ /* 0x000ee4000802007f */
[----:B---3--:R-:W-:Y:S05]  /*aaf0*/  @!P1 BRA `(.L_x_10191) ;  /* 0xfffffffc00ec9947 */ /* 0x008fea000383ffff */
[----:B------:R-:W-:Y:S05]  /*ab00*/  BRA `(.L_x_10190) ;  /* 0xffffff9c00187947 */ /* 0x000fea000383ffff */
.L_x_10195:
[----:B--2---:R-:W-:-:S04]  /*ab10*/  IMAD.U32 R85, RZ, RZ, UR9 ;  /* 0x00000009ff557e24 */ /* 0x004fc8000f8e00ff */
[----:B------:R2:W3:Y:S03]  /*ab20*/  SYNCS.PHASECHK.TRANS64.TRYWAIT P1, [R85+URZ+0x13250], R4 ;  /* 0x01325004550075a7 */ /* 0x0004e6000802017f */
[----:B---3--:R-:W-:Y:S05]  /*ab30*/  @!P1 NANOSLEEP.SYNCS 0x989680 ;  /* 0x009896800000995d */ /* 0x008fea0003900000 */
[----:B------:R-:W3:Y:S02]  /*ab40*/  @!P1 SYNCS.PHASECHK.TRANS64 P1, [R85+URZ+0x13250], R4 ;  /* 0x01325004550095a7 */ /* 0x000ee4000802007f */
[----:B---3--:R-:W-:Y:S05]  /*ab50*/  @!P1 BRA `(.L_x_10195) ;  /* 0xfffffffc00ec9947 */ /* 0x008fea000383ffff */
[----:B------:R-:W-:Y:S05]  /*ab60*/  BRA `(.L_x_10194) ;  /* 0xffffffa800107947 */ /* 0x000fea000383ffff */
.L_x_10201:
[----:B--2---:R-:W-:-:S04]  /*ab70*/  MOV R3, UR8 ;  /* 0x0000000800037c02 */ /* 0x004fc80008000f00 */
[----:B------:R2:W3:Y:S03]  /*ab80*/  SYNCS.PHASECHK.TRANS64.TRYWAIT P1, [R3+URZ+0x13250], R0 ;  /* 0x01325000030075a7 */ /* 0x0004e6000802017f */
[----:B---3--:R-:W-:Y:S05]  /*ab90*/  @!P1 NANOSLEEP.SYNCS 0x989680 ;  /* 0x009896800000995d */ /* 0x008fea0003900000 */
[----:B------:R-:W3:Y:S02]  /*aba0*/  @!P1 SYNCS.PHASECHK.TRANS64 P1, [R3+URZ+0x13250], R0 ;  /* 0x01325000030095a7 */ /* 0x000ee4000802007f */
[----:B---3--:R-:W-:Y:S05]  /*abb0*/  @!P1 BRA `(.L_x_10201) ;  /* 0xfffffffc00ec9947 */ /* 0x008fea000383ffff */
[----:B------:R-:W-:Y:S05]  /*abc0*/  BRA `(.L_x_10200) ;  /* 0xffffffc400e47947 */ /* 0x000fea000383ffff */
.L_x_10211:
[----:B------:R-:W-:Y:S01]  /*abd0*/  IMAD.MOV.U32 R13, RZ, RZ, R22 ;  /* 0x000000ffff0d7224 */ /* 0x000fe200078e0016 */
[----:B------:R-:W-:Y:S01]  /*abe0*/  MOV R15, 0xffffffff ;  /* 0xffffffff000f7802 */ /* 0x000fe20000000f00 */
[----:B------:R-:W-:Y:S02]  /*abf0*/  IMAD.MOV.U32 R12, RZ, RZ, RZ ;  /* 0x000000ffff0c7224 */ /* 0x000fe400078e00ff */
[----:B------:R-:W-:-:S07]  /*ac00*/  IMAD.MOV.U32 R11, RZ, RZ, 0x1f ;  /* 0x0000001fff0b7424 */ /* 0x000fce00078e00ff */
[----:B------:R-:W-:Y:S05]  /*ac10*/  WARPSYNC.COLLECTIVE R15, `(.L_x_10263) ;  /* 0x000000000f087348 */ /* 0x000fea0003c00000 */
[----:B------:R1:W2:Y:S02]  /*ac20*/  SHFL.IDX P6, R14, R13, R12, R11 ;  /* 0x0000000c0d0e7389 */ /* 0x0002a400000c000b */
[----:B-12---:R-:W-:Y:S01]  /*ac30*/  ENDCOLLECTIVE ;  /* 0x000000000000791b */ /* 0x006fe20003800000 */
.L_x_10263:
[----:B------:R-:W-:Y:S05]  /*ac40*/  BRA `(.L_x_10264) ;  /* 0xffffffe400147947 */ /* 0x000fea000383ffff */
.L_x_10213:
[----:B------:R-:W-:Y:S01]  /*ac50*/  BSSY B0, `(.L_x_10265) ;  /* 0x0000006000007945 */ /* 0x000fe20003800000 */
[----:B------:R-:W-:-:S07]  /*ac60*/  IMAD.MOV.U32 R15, RZ, RZ, -0x1 ;  /* 0xffffffffff0f7424 */ /* 0x000fce00078e00ff */
[----:B-1----:R-:W-:Y:S05]  /*ac70*/  WARPSYNC.COLLECTIVE R15, `(.L_x_10266) ;  /* 0x000000000f0c7348 */ /* 0x002fea0003c00000 */
[----:B------:R-:W-:Y:S02]  /*ac80*/  ELECT P6, UR62, PT ;  /* 0x00000000003e782f */ /* 0x000fe400038c0000 */
[----:B------:R-:W-:Y:S01]  /*ac90*/  MOV R14, UR62 ;  /* 0x0000003e000e7c02 */ /* 0x000fe20008000f00 */
[----:B-1----:R-:W-:Y:S10]  /*aca0*/  ENDCOLLECTIVE ;  /* 0x000000000000791b */ /* 0x002ff40003800000 */
.L_x_10266:
[----:B------:R-:W-:Y:S05]  /*acb0*/  BSYNC B0 ;  /* 0x0000000000007941 */ /* 0x000fea0003800000 */
.L_x_10265:
[----:B------:R-:W-:Y:S05]  /*acc0*/  BRA `(.L_x_10267) ;  /* 0xffffffe400187947 */ /* 0x000fea000383ffff */
.L_x_10216:
[----:B---3--:R3:W4:Y:S02]  /*acd0*/  SYNCS.PHASECHK.TRANS64.TRYWAIT P3, [R11+URZ+0x13280], R10 ;  /* 0x0132800a0b0075a7 */ /* 0x008724000806017f */
[----:B----4-:R-:W-:Y:S05]  /*ace0*/  @!P3 NANOSLEEP.SYNCS 0x989680 ;  /* 0x009896800000b95d */ /* 0x010fea0003900000 */
[----:B------:R-:W4:Y:S02]  /*acf0*/  @!P3 SYNCS.PHASECHK.TRANS64 P3, [R11+URZ+0x13280], R10 ;  /* 0x0132800a0b00b5a7 */ /* 0x000f24000806007f */
[----:B----4-:R-:W-:Y:S05]  /*ad00*/  @!P3 BRA `(.L_x_10216) ;  /* 0xfffffffc00f0b947 */ /* 0x010fea000383ffff */
[----:B------:R-:W-:Y:S05]  /*ad10*/  BRA `(.L_x_10268) ;  /* 0xffffffe4006c7947 */ /* 0x000fea000383ffff */
.L_x_10218:
[----:B--2---:R2:W4:Y:S02]  /*ad20*/  SYNCS.PHASECHK.TRANS64.TRYWAIT P3, [R11+URZ+0x13240], R10 ;  /* 0x0132400a0b0075a7 */ /* 0x004524000806017f */
[----:B----4-:R-:W-:Y:S05]  /*ad30*/  @!P3 NANOSLEEP.SYNCS 0x989680 ;  /* 0x009896800000b95d */ /* 0x010fea0003900000 */
[----:B------:R-:W4:Y:S02]  /*ad40*/  @!P3 SYNCS.PHASECHK.TRANS64 P3, [R11+URZ+0x13240], R10 ;  /* 0x0132400a0b00b5a7 */ /* 0x000f24000806007f */
[----:B----4-:R-:W-:Y:S05]  /*ad50*/  @!P3 BRA `(.L_x_10218) ;  /* 0xfffffffc00f0b947 */ /* 0x010fea000383ffff */
[----:B------:R-:W-:Y:S05]  /*ad60*/  BRA `(.L_x_10269) ;  /* 0xffffffe400b87947 */ /* 0x000fea000383ffff */
.L_x_10220:
[----:B------:R-:W-:-:S04]  /*ad70*/  IMAD.U32 R5, RZ, RZ, UR40 ;  /* 0x00000028ff057e24 */ /* 0x000fc8000f8e00ff */
[----:B------:R1:W1:Y:S03]  /*ad80*/  SYNCS.PHASECHK.TRANS64.TRYWAIT P0, [R5+URZ+0x13220], R4 ;  /* 0x01322004050075a7 */ /* 0x000266000800017f */
[----:B-1----:R-:W-:Y:S05]  /*ad90*/  @!P0 NANOSLEEP.SYNCS 0x989680 ;  /* 0x009896800000895d */ /* 0x002fea0003900000 */
[----:B------:R-:W1:Y:S02]  /*ada0*/  @!P0 SYNCS.PHASECHK.TRANS64 P0, [R5+URZ+0x13220], R4 ;  /* 0x01322004050085a7 */ /* 0x000e64000800007f */
[----:B-1----:R-:W-:Y:S05]  /*adb0*/  @!P0 BRA `(.L_x_10220) ;  /* 0xfffffffc00ec8947 */ /* 0x002fea000383ffff */
[----:B------:R-:W-:Y:S05]  /*adc0*/  BRA `(.L_x_10270) ;  /* 0xffffffe800487947 */ /* 0x000fea000383ffff */
.L_x_10226:
[----:B---3--:R3:W4:Y:S02]  /*add0*/  SYNCS.PHASECHK.TRANS64.TRYWAIT P0, [R8+URZ+0x13280], R9 ;  /* 0x01328009080075a7 */ /* 0x008724000800017f */
[----:B----4-:R-:W-:Y:S05]  /*ade0*/  @!P0 NANOSLEEP.SYNCS 0x989680 ;  /* 0x009896800000895d */ /* 0x010fea0003900000 */
[----:B------:R-:W4:Y:S02]  /*adf0*/  @!P0 SYNCS.PHASECHK.TRANS64 P0, [R8+URZ+0x13280], R9 ;  /* 0x01328009080085a7 */ /* 0x000f24000800007f */
[----:B----4-:R-:W-:Y:S05]  /*ae00*/  @!P0 BRA `(.L_x_10226) ;  /* 0xfffffffc00f08947 */ /* 0x010fea000383ffff */
[----:B------:R-:W-:Y:S05]  /*ae10*/  BRA `(.L_x_10271) ;  /* 0xffffffe800d87947 */ /* 0x000fea000383ffff */
.L_x_10231:
[----:B--2---:R2:W4:Y:S02]  /*ae20*/  SYNCS.PHASECHK.TRANS64.TRYWAIT P0, [R8+URZ+0x13240], R9 ;  /* 0x01324009080075a7 */ /* 0x004524000800017f */
[----:B----4-:R-:W-:Y:S05]  /*ae30*/  @!P0 NANOSLEEP.SYNCS 0x989680 ;  /* 0x009896800000895d */ /* 0x010fea0003900000 */
[----:B------:R-:W4:Y:S02]  /*ae40*/  @!P0 SYNCS.PHASECHK.TRANS64 P0, [R8+URZ+0x13240], R9 ;  /* 0x01324009080085a7 */ /* 0x000f24000800007f */
[----:B----4-:R-:W-:Y:S05]  /*ae50*/  @!P0 BRA `(.L_x_10231) ;  /* 0xfffffffc00f08947 */ /* 0x010fea000383ffff */
[----:B------:R-:W-:Y:S05]  /*ae60*/  BRA `(.L_x_10272) ;  /* 0xffffffec004c7947 */ /* 0x000fea000383ffff */
.L_x_10237:
[----:B----4-:R4:W1:Y:S02]  /*ae70*/  SYNCS.PHASECHK.TRANS64.TRYWAIT P3, [R13+URZ+0x13270], R4 ;  /* 0x013270040d0075a7 */ /* 0x010864000806017f */
[----:B-1----:R-:W-:Y:S05]  /*ae80*/  @!P3 NANOSLEEP.SYNCS 0x989680 ;  /* 0x009896800000b95d */ /* 0x002fea0003900000 */
[----:B------:R-:W1:Y:S02]  /*ae90*/  @!P3 SYNCS.PHASECHK.TRANS64 P3, [R13+URZ+0x13270], R4 ;  /* 0x013270040d00b5a7 */ /* 0x000e64000806007f */
[----:B-1----:R-:W-:Y:S05]  /*aea0*/  @!P3 BRA `(.L_x_10237) ;  /* 0xfffffffc00f0b947 */ /* 0x002fea000383ffff */
[----:B------:R-:W-:Y:S05]  /*aeb0*/  BRA `(.L_x_10273) ;  /* 0xffffffec00e07947 */ /* 0x000fea000383ffff */
.L_x_10239:
[----:B--2---:R2:W3:Y:S02]  /*aec0*/  SYNCS.PHASECHK.TRANS64.TRYWAIT P3, [R13+URZ+0x13260], R4 ;  /* 0x013260040d0075a7 */ /* 0x0044e4000806017f */
[----:B---3--:R-:W-:Y:S05]  /*aed0*/  @!P3 NANOSLEEP.SYNCS 0x989680 ;  /* 0x009896800000b95d */ /* 0x008fea0003900000 */
[----:B------:R-:W3:Y:S02]  /*aee0*/  @!P3 SYNCS.PHASECHK.TRANS64 P3, [R13+URZ+0x13260], R4 ;  /* 0x013260040d00b5a7 */ /* 0x000ee4000806007f */
[----:B---3--:R-:W-:Y:S05]  /*aef0*/  @!P3 BRA `(.L_x_10239) ;  /* 0xfffffffc00f0b947 */ /* 0x008fea000383ffff */
[----:B------:R-:W-:Y:S05]  /*af00*/  BRA `(.L_x_10274) ;  /* 0xffffffec00ec7947 */ /* 0x000fea000383ffff */
.L_x_10244:
[----:B---3--:R3:W1:Y:S02]  /*af10*/  SYNCS.PHASECHK.TRANS64.TRYWAIT P0, [R0+URZ+0x13270], R3 ;  /* 0x01327003000075a7 */ /* 0x008664000800017f */
[----:B-1----:R-:W-:Y:S05]  /*af20*/  @!P0 NANOSLEEP.SYNCS 0x989680 ;  /* 0x009896800000895d */ /* 0x002fea0003900000 */
[----:B------:R-:W1:Y:S02]  /*af30*/  @!P0 SYNCS.PHASECHK.TRANS64 P0, [R0+URZ+0x13270], R3 ;  /* 0x01327003000085a7 */ /* 0x000e64000800007f */
[----:B-1----:R-:W-:Y:S05]  /*af40*/  @!P0 BRA `(.L_x_10244) ;  /* 0xfffffffc00f08947 */ /* 0x002fea000383ffff */
[----:B------:R-:W-:Y:S05]  /*af50*/  BRA `(.L_x_10275) ;  /* 0xfffffff000d47947 */ /* 0x000fea000383ffff */
.L_x_10246:
[----:B---3--:R3:W1:Y:S02]  /*af60*/  SYNCS.PHASECHK.TRANS64.TRYWAIT P0, [R0+URZ+0x13260], R5 ;  /* 0x01326005000075a7 */ /* 0x008664000800017f */
[----:B-1----:R-:W-:Y:S05]  /*af70*/  @!P0 NANOSLEEP.SYNCS 0x989680 ;  /* 0x009896800000895d */ /* 0x002fea0003900000 */
[----:B------:R-:W1:Y:S02]  /*af80*/  @!P0 SYNCS.PHASECHK.TRANS64 P0, [R0+URZ+0x13260], R5 ;  /* 0x01326005000085a7 */ /* 0x000e64000800007f */
[----:B-1----:R-:W-:Y:S05]  /*af90*/  @!P0 BRA `(.L_x_10246) ;  /* 0xfffffffc00f08947 */ /* 0x002fea000383ffff */
[----:B------:R-:W-:Y:S05]  /*afa0*/  BRA `(.L_x_10276) ;  /* 0xfffffff000e07947 */ /* 0x000fea000383ffff */
.L_x_10249:
[----:B--2---:R2:W3:Y:S02]  /*afb0*/  SYNCS.PHASECHK.TRANS64.TRYWAIT P0, [R6+URZ+0x13220], R0 ;  /* 0x01322000060075a7 */ /* 0x0044e4000800017f */
[----:B---3--:R-:W-:Y:S05]  /*afc0*/  @!P0 NANOSLEEP.SYNCS 0x989680 ;  /* 0x009896800000895d */ /* 0x008fea0003900000 */
[----:B------:R-:W3:Y:S02]  /*afd0*/  @!P0 SYNCS.PHASECHK.TRANS64 P0, [R6+URZ+0x13220], R0 ;  /* 0x01322000060085a7 */ /* 0x000ee4000800007f */
[----:B---3--:R-:W-:Y:S05]  /*afe0*/  @!P0 BRA `(.L_x_10249) ;  /* 0xfffffffc00f08947 */ /* 0x008fea000383ffff */
[----:B------:R-:W-:Y:S05]  /*aff0*/  BRA `(.L_x_10277) ;  /* 0xfffffff400cc7947 */ /* 0x000fea000383ffff */
.L_x_10253:
[----:B-1----:R1:W2:Y:S02]  /*b000*/  SYNCS.PHASECHK.TRANS64.TRYWAIT P1, [R5+URZ], R4 ;  /* 0x00000004050075a7 */ /* 0x0022a4000802017f */
[----:B--2---:R-:W-:Y:S05]  /*b010*/  @!P1 NANOSLEEP.SYNCS 0x989680 ;  /* 0x009896800000995d */ /* 0x004fea0003900000 */
[----:B------:R-:W2:Y:S02]  /*b020*/  @!P1 SYNCS.PHASECHK.TRANS64 P1, [R5+URZ], R4 ;  /* 0x00000004050095a7 */ /* 0x000ea4000802007f */
[----:B--2---:R-:W-:Y:S05]  /*b030*/  @!P1 BRA `(.L_x_10253) ;  /* 0xfffffffc00f09947 */ /* 0x004fea000383ffff */
[----:B------:R-:W-:Y:S05]  /*b040*/  BRA `(.L_x_10278) ;  /* 0xfffffff800147947 */ /* 0x000fea000383ffff */
.L_x_10254:
[----:B--2---:R2:W3:Y:S02]  /*b050*/  SYNCS.PHASECHK.TRANS64.TRYWAIT P1, [R9+URZ], R0 ;  /* 0x00000000090075a7 */ /* 0x0044e4000802017f */
[----:B---3--:R-:W-:Y:S05]  /*b060*/  @!P1 NANOSLEEP.SYNCS 0x989680 ;  /* 0x009896800000995d */ /* 0x008fea0003900000 */
[----:B------:R-:W3:Y:S02]  /*b070*/  @!P1 SYNCS.PHASECHK.TRANS64 P1, [R9+URZ], R0 ;  /* 0x00000000090095a7 */ /* 0x000ee4000802007f */
[----:B---3--:R-:W-:Y:S05]  /*b080*/  @!P1 BRA `(.L_x_10254) ;  /* 0xfffffffc00f09947 */ /* 0x008fea000383ffff */
[----:B------:R-:W-:Y:S05]  /*b090*/  BRA `(.L_x_10279) ;  /* 0xfffffff800087947 */ /* 0x000fea000383ffff */
.L_x_10256:
[----:B---3--:R3:W4:Y:S02]  /*b0a0*/  SYNCS.PHASECHK.TRANS64.TRYWAIT P1, [R19+URZ+0x13260], R4 ;  /* 0x01326004130075a7 */ /* 0x008724000802017f */
[----:B----4-:R-:W-:Y:S05]  /*b0b0*/  @!P1 NANOSLEEP.SYNCS 0x989680 ;  /* 0x009896800000995d */ /* 0x010fea0003900000 */
[----:B------:R-:W4:Y:S02]  /*b0c0*/  @!P1 SYNCS.PHASECHK.TRANS64 P1, [R19+URZ+0x13260], R4 ;  /* 0x01326004130095a7 */ /* 0x000f24000802007f */
[----:B----4-:R-:W-:Y:S05]  /*b0d0*/  @!P1 BRA `(.L_x_10256) ;  /* 0xfffffffc00f09947 */ /* 0x010fea000383ffff */
[----:B------:R-:W-:Y:S05]  /*b0e0*/  BRA `(.L_x_10280) ;  /* 0xfffffff800087947 */ /* 0x000fea000383ffff */
.L_x_10258:
[----:B----4-:R4:W1:Y:S02]  /*b0f0*/  SYNCS.PHASECHK.TRANS64.TRYWAIT P1, [R7+URZ+0x13260], R0 ;  /* 0x01326000070075a7 */ /* 0x010864000802017f */
[----:B-1----:R-:W-:Y:S05]  /*b100*/  @!P1 NANOSLEEP.SYNCS 0x989680 ;  /* 0x009896800000995d */ /* 0x002fea0003900000 */
[----:B------:R-:W1:Y:S02]  /*b110*/  @!P1 SYNCS.PHASECHK.TRANS64 P1, [R7+URZ+0x13260], R0 ;  /* 0x01326000070095a7 */ /* 0x000e64000802007f */
[----:B-1----:R-:W-:Y:S05]  /*b120*/  @!P1 BRA `(.L_x_10258) ;  /* 0xfffffffc00f09947 */ /* 0x002fea000383ffff */
[----:B------:R-:W-:Y:S05]  /*b130*/  BRA `(.L_x_10281) ;  /* 0xfffffff800087947 */ /* 0x000fea000383ffff */
.L_x_10260:
[----:B------:R1:W1:Y:S02]  /*b140*/  SYNCS.PHASECHK.TRANS64.TRYWAIT P0, [R19+URZ+0x13280], R4 ;  /* 0x01328004130075a7 */ /* 0x000264000800017f */
[----:B-1----:R-:W-:Y:S05]  /*b150*/  @!P0 NANOSLEEP.SYNCS 0x989680 ;  /* 0x009896800000895d */ /* 0x002fea0003900000 */
[----:B------:R-:W1:Y:S02]  /*b160*/  @!P0 SYNCS.PHASECHK.TRANS64 P0, [R19+URZ+0x13280], R4 ;  /* 0x01328004130085a7 */ /* 0x000e64000800007f */
[----:B-1----:R-:W-:Y:S05]  /*b170*/  @!P0 BRA `(.L_x_10260) ;  /* 0xfffffffc00f08947 */ /* 0x002fea000383ffff */
[----:B------:R-:W-:Y:S05]  /*b180*/  BRA `(.L_x_10261) ;  /* 0xfffffff800047947 */ /* 0x000fea000383ffff */
.L_x_10282:
        /* <DEDUP_REMOVED lines=15> */
.L_x_12371:


//--------------------- .text._ZN7cutlass13device_kernelIN5flash11enable_sm90INS1_16FlashAttnFwdSm90INS1_25CollectiveMainloopFwdSm90ILi2EN4cute5tupleIJNS5_1CILi1EEES8_S8_EEENS6_IJNS7_ILi192EEENS7_ILi160EEENS7_ILi64EEEEEELi64ENS_12float_e4m3_tEfNS_4arch4Sm90ELb0ELb0ELb1ELb1ELb0ELb0ELb0ELb1ELb1ELb0ELb0ELb0EEENS1_21CollectiveEpilogueFwdINS6_IJSA_SC_SB_EEES9_NS_10bfloat16_tESG_Li384ELb1ELb0ELb0ELb1EEENS1_36VarlenDynamicPersistentTileSchedulerILi192ELi160ELi384ELi128ELb0ELb0ELb1ELb0ELb1ELb1EEEEEEEEEvNT_6ParamsE --------------------------
	.section	.text._ZN7cutlass13device_kernelIN5flash11enable_sm90INS1_16FlashAttnFwdSm90INS1_25CollectiveMainloopFwdSm90ILi2EN4cute5tupleIJNS5_1CILi1EEES8_S8_EEENS6_IJNS7_ILi192EEENS7_ILi160EEENS7_ILi64EEEEEELi64ENS_12float_e4m3_tEfNS_4arch4Sm90ELb0ELb0ELb1ELb1ELb0ELb0ELb0ELb1ELb1ELb0ELb0ELb0EEENS1_21CollectiveEpilogueFwdINS6_IJSA_SC_SB_EEES9_NS_10bfloat16_tESG_Li384ELb1ELb0ELb0ELb1EEENS1_36VarlenDynamicPersistentTileSchedulerILi192ELi160ELi384ELi128ELb0ELb0ELb1ELb0ELb1ELb1EEEEEEEEEvNT_6ParamsE,"ax",@progbits
	.align	128
.text._ZN7cutlass13device_kernelIN5flash11enable_sm90INS1_16FlashAttnFwdSm90INS1_25CollectiveMainloopFwdSm90ILi2EN4cute5tupleIJNS5_1CILi1EEES8_S8_EEENS6_IJNS7_ILi192EEENS7_ILi160EEENS7_ILi64EEEEEELi64ENS_12float_e4m3_tEfNS_4arch4Sm90ELb0ELb0ELb1ELb1ELb0ELb0ELb0ELb1ELb1ELb0ELb0ELb0EEENS1_21CollectiveEpilogueFwdINS6_IJSA_SC_SB_EEES9_NS_10bfloat16_tESG_Li384ELb1ELb0ELb0ELb1EEENS1_36VarlenDynamicPersistentTileSchedulerILi192ELi160ELi384ELi128ELb0ELb0ELb1ELb0ELb1ELb1EEEEEEEEEvNT_6ParamsE:
        .type           _ZN7cutlass13device_kernelIN5flash11enable_sm90INS1_16FlashAttnFwdSm90INS1_25CollectiveMainloopFwdSm90ILi2EN4cute5tupleIJNS5_1CILi1EEES8_S8_EEENS6_IJNS7_ILi192EEENS7_ILi160EEENS7_ILi64EEEEEELi64ENS_12float_e4m3_tEfNS_4arch4Sm90ELb0ELb0ELb1ELb1ELb0ELb0ELb0ELb1ELb1ELb0ELb0ELb0EEENS1_21CollectiveEpilogueFwdINS6_IJSA_SC_SB_EEES9_NS_10bfloat16_tESG_Li384ELb1ELb0ELb0ELb1EEENS1_36VarlenDynamicPersistentTileSchedulerILi192ELi160ELi384ELi128ELb0ELb0ELb1ELb0ELb1ELb1EEEEEEEEEvNT_6ParamsE,@function
        .size           _ZN7cutlass13device_kernelIN5flash11enable_sm90INS1_16FlashAttnFwdSm90INS1_25CollectiveMainloopFwdSm90ILi2EN4cute5tupleIJNS5_1CILi1EEES8_S8_EEENS6_IJNS7_ILi192EEENS7_ILi160EEENS7_ILi64EEEEEELi64ENS_12float_e4m3_tEfNS_4arch4Sm90ELb0ELb0ELb1ELb1ELb0ELb0ELb0ELb1ELb1ELb0ELb0ELb0EEENS1_21CollectiveEpilogueFwdINS6_IJSA_SC_SB_EEES9_NS_10bfloat16_tESG_Li384ELb1ELb0ELb0ELb1EEENS1_36VarlenDynamicPersistentTileSchedulerILi192ELi160ELi384ELi128ELb0ELb0ELb1ELb0ELb1ELb1EEEEEEEEEvNT_6ParamsE,(.L_x_12372 - _ZN7cutlass13device_kernelIN5flash11enable_sm90INS1_16FlashAttnFwdSm90INS1_25CollectiveMainloopFwdSm90ILi2EN4cute5tupleIJNS5_1CILi1EEES8_S8_EEENS6_IJNS7_ILi192EEENS7_ILi160EEENS7_ILi64EEEEEELi64ENS_12float_e4m3_tEfNS_4arch4Sm90ELb0ELb0ELb1ELb1ELb0ELb0ELb0ELb1ELb1ELb0ELb0ELb0EEENS1_21CollectiveEpilogueFwdINS6_IJSA_SC_SB_EEES9_NS_10bfloat16_tESG_Li384ELb1ELb0ELb0ELb1EEENS1_36VarlenDynamicPersistentTileSchedulerILi192ELi160ELi384ELi128ELb0ELb0ELb1ELb0ELb1ELb1EEEEEEEEEvNT_6ParamsE)
        .other          _ZN7cutlass13device_kernelIN5flash11enable_sm90INS1_16FlashAttnFwdSm90INS1_25CollectiveMainloopFwdSm90ILi2EN4cute5tupleIJNS5_1CILi1EEES8_S8_EEENS6_IJNS7_ILi192EEENS7_ILi160EEENS7_ILi64EEEEEELi64ENS_12float_e4m3_tEfNS_4arch4Sm90ELb0ELb0ELb1ELb1ELb0ELb0ELb0ELb1ELb1ELb0ELb0ELb0EEENS1_21CollectiveEpilogueFwdINS6_IJSA_SC_SB_EEES9_NS_10bfloat16_tESG_Li384ELb1ELb0ELb0ELb1EEENS1_36VarlenDynamicPersistentTileSchedulerILi192ELi160ELi384ELi128ELb0ELb0ELb1ELb0ELb1ELb1EEEEEEEEEvNT_6ParamsE,@"STO_CUDA_ENTRY STV_DEFAULT"
_ZN7cutlass13device_kernelIN5flash11enable_sm90INS1_16FlashAttnFwdSm90INS1_25CollectiveMainloopFwdSm90ILi2EN4cute5tupleIJNS5_1CILi1EEES8_S8_EEENS6_IJNS7_ILi192EEENS7_ILi160EEENS7_ILi64EEEEEELi64ENS_12float_e4m3_tEfNS_4arch4Sm90ELb0ELb0ELb1ELb1ELb0ELb0ELb0ELb1ELb1ELb0ELb0ELb0EEENS1_21CollectiveEpilogueFwdINS6_IJSA_SC_SB_EEES9_NS_10bfloat16_tESG_Li384ELb1ELb0ELb0ELb1EEENS1_36VarlenDynamicPersistentTileSchedulerILi192ELi160ELi384ELi128ELb0ELb0ELb1ELb0ELb1ELb1EEEEEEEEEvNT_6ParamsE:
        /* <DEDUP_REMOVED lines=21> */
.L_x_10284:
[----:B------:R-:W-:Y:S05]  /*0150*/  BSYNC B0 ;  /* 0x0000000000007941 */ /* 0x000fea0003800000 */
.L_x_10283:
        /* <DEDUP_REMOVED lines=41> */
.L_x_10285:
        /* <DEDUP_REMOVED lines=22> */
.L_x_10286:
        /* <DEDUP_REMOVED lines=18> */
.L_x_10287:
        /* <DEDUP_REMOVED lines=22> */
.L_x_10288:
        /* <DEDUP_REMOVED lines=22> */
.L_x_10289:
[----:B------:R-:W-:Y:S01]  /*0930*/  PLOP3.LUT P0, PT, PT, PT, UP0, 0x80, 0x0 ;  /* 0x000000000000781c */ /* 0x000fe20003f0f008 */
[----:B------:R-:W-:Y:S01]  /*0940*/  UMOV UR40, 0x1 ;  /* 0x0000000100287882 */ /* 0x000fe20000000000 */
[----:B------:R-:W-:Y:S01]  /*0950*/  NOP ;  /* 0x0000000000007918 */ /* 0x000fe20000000000 */
[----:B------:R-:W-:Y:S01]  /*0960*/  USEL UR40, UR40, 0x2, !UP0 ;  /* 0x0000000228287887 */ /* 0x000fe2000c000000 */
[----:B------:R-:W-:Y:S01]  /*0970*/  ULDC.64 UR52, c[0x0][0x208] ;  /* 0x0000820000347ab9 */ /* 0x000fe20000000a00 */
[----:B012-4-:R-:W-:Y:S08]  /*0980*/  BAR.SYNC.DEFER_BLOCKING 0x0 ;  /* 0x0000000000007b1d */ /* 0x017ff00000010000 */
[----:B------:R-:W-:Y:S05]  /*0990*/  @!P0 BRA `(.L_x_10290) ;  /* 0x0000009000d48947 */ /* 0x000fea0003800000 */
.L_x_10291:
        /* <DEDUP_REMOVED lines=31> */
[----:B------:R-:W-:Y:S01]  /*0b90*/  IMAD.IADD R22, R10, 0x1, -R22 ;  /* 0x000000010a167824 */ /* 0x000fe200078e0a16 */
        /* <DEDUP_REMOVED lines=10> */
[--C-:B------:R-:W-:Y:S01]  /*0c40*/  SHF.R.S32.HI R8, RZ, 0x2, R6.reuse ;  /* 0x00000002ff087819 */ /* 0x100fe20000011406 */
[----:B------:R-:W-:Y:S01]  /*0c50*/  IMAD.HI R4, R23, 0x55555556, RZ ;  /* 0x5555555617047827 */ /* 0x000fe200078e02ff */
[----:B------:R-:W-:Y:S02]  /*0c60*/  SHF.R.S32.HI R9, RZ, 0x1f, R6 ;  /* 0x0000001fff097819 */ /* 0x000fe40000011406 */
[----:B------:R0:W-:Y:S01]  /*0c70*/  STL [R1], R3 ;  /* 0x0000000301007387 */ /* 0x0001e20000100800 */
[----:B------:R-:W-:Y:S02]  /*0c80*/  LEA.HI R0, R0, R10, RZ, 0x3 ;  /* 0x0000000a00007211 */ /* 0x000fe400078f18ff */
[----:B------:R-:W-:Y:S02]  /*0c90*/  LEA.HI R9, R9, R8, RZ, 0x3 ;  /* 0x0000000809097211 */ /* 0x000fe400078f18ff */
[----:B------:R-:W-:-:S02]  /*0ca0*/  LOP3.LUT R5, R6, 0x7ffffffc, RZ, 0xc0, !PT ;  /* 0x7ffffffc06057812 */ /* 0x000fc400078ec0ff */
[----:B------:R-:W-:Y:S02]  /*0cb0*/  LOP3.LUT R9, R9, 0xfffffff8, RZ, 0xc0, !PT ;  /* 0xfffffff809097812 */ /* 0x000fe400078ec0ff */
[----:B------:R-:W-:Y:S01]  /*0cc0*/  LEA.HI R4, R4, R4, RZ, 0x1 ;  /* 0x0000000404047211 */ /* 0x000fe200078f08ff */
[----:B------:R-:W-:Y:S01]  /*0cd0*/  IMAD.IADD R5, R22, 0x1, -R5 ;  /* 0x0000000116057824 */ /* 0x000fe200078e0a05 */
[----:B------:R-:W-:Y:S02]  /*0ce0*/  IADD3 R8, R8, -R9, RZ ;  /* 0x8000000908087210 */ /* 0x000fe40007ffe0ff */
[----:B------:R-:W-:Y:S01]  /*0cf0*/  SHF.R.S32.HI R7, RZ, 0x5, R7 ;  /* 0x00000005ff077819 */ /* 0x000fe20000011407 */
[----:B------:R-:W-:Y:S01]  /*0d00*/  IMAD R4, R4, -0x3, R23 ;  /* 0xfffffffd04047824 */ /* 0x000fe200078e0217 */
[----:B------:R-:W-:Y:S01]  /*0d10*/  LOP3.LUT R2, R0, 0x1ffffff8, RZ, 0xc0, !PT ;  /* 0x1ffffff800027812 */ /* 0x000fe200078ec0ff */
[----:B------:R-:W-:Y:S01]  /*0d20*/  IMAD R156, R5, R156, 0xa0 ;  /* 0x000000a0059c7424 */ /* 0x000fe200078e029c */
[----:B------:R-:W-:Y:S01]  /*0d30*/  SHF.R.S32.HI R16, RZ, 0x3, R0 ;  /* 0x00000003ff107819 */ /* 0x000fe20000011400 */
[----:B------:R-:W-:-:S02]  /*0d40*/  IMAD R7, R7, 0x10, R8 ;  /* 0x0000001007077824 */ /* 0x000fc400078e0208 */
[----:B------:R-:W-:Y:S02]  /*0d50*/  IMAD.IADD R2, R10, 0x1, -R2 ;  /* 0x000000010a027824 */ /* 0x000fe400078e0a02 */
[----:B------:R-:W-:Y:S02]  /*0d60*/  IMAD R157, R4, 0x40, R7 ;  /* 0x00000040049d7824 */ /* 0x000fe400078e0207 */
[----:B0-----:R-:W-:-:S07]  /*0d70*/  IMAD.SHL.U32 R18, R2, 0x8, RZ ;  /* 0x0000000802127824 */ /* 0x001fce00078e00ff */
.L_x_10335:
        /* <DEDUP_REMOVED lines=35> */
[----:B-1----:R-:W-:Y:S02]  /*0fb0*/  CS2R R8, SRZ ;  /* 0x0000000000087805 */ /* 0x002fe4000001ff00 */
        /* <DEDUP_REMOVED lines=10> */
[----:B------:R-:W-:Y:S02]  /*1060*/  MOV R56, RZ ;  /* 0x000000ff00387202 */ /* 0x000fe40000000f00 */
        /* <DEDUP_REMOVED lines=18> */
.L_x_10292:
        /* <DEDUP_REMOVED lines=12> */
[----:B------:R-:W-:Y:S01]  /*1250*/  CS2R R58, SRZ ;  /* 0x00000000003a7805 */ /* 0x000fe2000001ff00 */
[----:B------:R-:W-:Y:S01]  /*1260*/  @UP0 USHF.R.U32.HI UR46, URZ, UR4, UR7 ;  /* 0x000000043f2e0299 */ /* 0x000fe20008011607 */
[----:B------:R-:W-:Y:S01]  /*1270*/  CS2R R44, SRZ ;  /* 0x00000000002c7805 */ /* 0x000fe2000001ff00 */
[----:B------:R-:W-:Y:S01]  /*1280*/  USHF.R.U32.HI UR47, URZ, 0x1f, UR9 ;  /* 0x0000001f3f2f7899 */ /* 0x000fe20008011609 */
[----:B------:R-:W-:Y:S01]  /*1290*/  CS2R R60, SRZ ;  /* 0x00000000003c7805 */ /* 0x000fe2000001ff00 */
[----:B------:R-:W-:-:S02]  /*12a0*/  UMOV UR48, UR5 ;  /* 0x0000000500307c82 */ /* 0x000fc40008000000 */
[----:B------:R-:W-:-:S04]  /*12b0*/  ULEA.HI.SX32 UR47, UR9, UR47, 0x1a ;  /* 0x0000002f092f7291 */ /* 0x000fc8000f8fd23f */
[----:B------:R-:W-:Y:S08]  /*12c0*/  @!P1 BRA `(.L_x_10293) ;  /* 0x0000006c00709947 */ /* 0x000ff00003800000 */
[----:B------:R-:W0:Y:S01]  /*12d0*/  SHFL.IDX PT, R0, R23, RZ, 0x1f ;  /* 0x00001fff17007589 */ /* 0x000e2200000e0000 */
[----:B------:R-:W1:Y:S01]  /*12e0*/  S2UR UR8, SR_CgaCtaId ;  /* 0x00000000000879c3 */ /* 0x000e620000008800 */
[----:B------:R-:W-:Y:S01]  /*12f0*/  UMOV UR7, 0x400 ;  /* 0x0000040000077882 */ /* 0x000fe20000000000 */
        /* <DEDUP_REMOVED lines=8> */
[----:B------:R-:W-:Y:S01]  /*1380*/  ULEA UR5, UR5, UR4, 0xc ;  /* 0x0000000405057291 */ /* 0x000fe2000f8e603f */
[----:B------:R-:W-:-:S03]  /*1390*/  PLOP3.LUT P0, PT, PT, PT, UP0, 0x80, 0x0 ;  /* 0x000000000000781c */ /* 0x000fc60003f0f008 */
[----:B------:R-:W-:-:S04]  /*13a0*/  USHF.R.U32.HI UR5, URZ, 0x4, UR5 ;  /* 0x000000043f057899 */ /* 0x000fc80008011605 */
[----:B------:R-:W-:-:S04]  /*13b0*/  ULOP3.LUT UR5, UR5, 0x3fff, URZ, 0xc0, !UPT ;  /* 0x00003fff05057892 */ /* 0x000fc8000f8ec03f */
[----:B------:R-:W-:Y:S02]  /*13c0*/  ULOP3.LUT UR36, UR5, 0x10000, URZ, 0xfc, !UPT ;  /* 0x0001000005247892 */ /* 0x000fe4000f8efc3f */
[----:B------:R-:W-:Y:S10]  /*13d0*/  @!P0 BRA `(.L_x_10294) ;  /* 0x0000000000408947 */ /* 0x000ff40003800000 */
        /* <DEDUP_REMOVED lines=16> */
.L_x_10294:
        /* <DEDUP_REMOVED lines=35> */
[----:B------:R-:W-:Y:S01]  /*1710*/  MOV R4, UR6 ;  /* 0x0000000600047c02 */ /* 0x000fe20008000f00 */
        /* <DEDUP_REMOVED lines=22> */
.L_x_10420:
[----:B------:R-:W-:Y:S05]  /*1880*/  @!P0 BRA `(.L_x_10296) ;  /* 0x0000000000048947 */ /* 0x000fea0003800000 */
[----:B------:R-:W-:Y:S01]  /*1890*/  BPT.TRAP 0x1 ;  /* 0x000000040000795c */ /* 0x000fe20000300000 */
.L_x_10296:
[----:B------:R-:W-:Y:S01]  /*18a0*/  IMAD.U32 R5, RZ, RZ, UR43 ;  /* 0x0000002bff057e24 */ /* 0x000fe2000f8e00ff */
[----:B------:R-:W-:-:S03]  /*18b0*/  MOV R6, UR42 ;  /* 0x0000002a00067c02 */ /* 0x000fc60008000f00 */
[----:B------:R-:W-:Y:S01]  /*18c0*/  IMAD R5, R5, 0x8, R2 ;  /* 0x0000000805057824 */ /* 0x000fe200078e0202 */
[----:B------:R-:W-:-:S04]  /*18d0*/  SHF.L.U32 R6, R6, 0x1f, RZ ;  /* 0x0000001f06067819 */ /* 0x000fc800000006ff */
[----:B------:R1:W2:Y:S01]  /*18e0*/  SYNCS.PHASECHK.TRANS64.TRYWAIT P1, [R5+URZ+0x13230], R6 ;  /* 0x01323006050075a7 */ /* 0x0002a2000802017f */
[----:B------:R-:W-:Y:S05]  /*18f0*/  @!P0 BRA `(.L_x_10297) ;  /* 0x0000000000048947 */ /* 0x000fea0003800000 */
[----:B------:R-:W-:Y:S01]  /*1900*/  BPT.TRAP 0x1 ;  /* 0x000000040000795c */ /* 0x000fe20000300000 */
.L_x_10297:
[----:B------:R-:W3:Y:S01]  /*1910*/  S2R R7, SR_TID.X ;  /* 0x0000000000077919 */ /* 0x000ee20000002100 */
[----:B------:R-:W-:-:S05]  /*1920*/  VIADD R4, R2, 0xe000 ;  /* 0x0000e00002047836 */ /* 0x000fca0000000000 */
[----:B------:R-:W-:-:S04]  /*1930*/  SHF.R.U32.HI R4, RZ, 0x4, R4 ;  /* 0x00000004ff047819 */ /* 0x000fc80000011604 */
[----:B------:R-:W-:Y:S02]  /*1940*/  LOP3.LUT R4, R4, 0x3fff, RZ, 0xc0, !PT ;  /* 0x00003fff04047812 */ /* 0x000fe400078ec0ff */
[----:B---3--:R-:W-:Y:S01]  /*1950*/  LOP3.LUT P2, RZ, R7, 0x7f, RZ, 0xc0, !PT ;  /* 0x0000007f07ff7812 */ /* 0x008fe2000784c0ff */
[----:B--2---:R-:W-:-:S12]  /*1960*/  @P1 BRA `(.L_x_10298) ;  /* 0x0000000000081947 */ /* 0x004fd80003800000 */
[----:B------:R-:W2:Y:S02]  /*1970*/  SYNCS.PHASECHK.TRANS64.TRYWAIT P1, [R5+URZ+0x13230], R6 ;  /* 0x01323006050075a7 */ /* 0x000ea4000802017f */
[----:B--2---:R-:W-:Y:S05]  /*1980*/  @!P1 BRA `(.L_x_10299) ;  /* 0x000000c0005c9947 */ /* 0x004fea0003800000 */
.L_x_10298:
[----:B------:R-:W-:Y:S05]  /*1990*/  WARPSYNC.ALL ;  /* 0x0000000000007948 */ /* 0x000fea0003800000 */
[----:B------:R-:W-:Y:S01]  /*19a0*/  IMAD.MOV.U32 R55, RZ, RZ, RZ ;  /* 0x000000ffff377224 */ /* 0x000fe200078e00ff */
        /* <DEDUP_REMOVED lines=13> */
[----:B------:R-:W3:Y:S01]  /*1a80*/  S2R R120, SR_TID.X ;  /* 0x0000000000787919 */ /* 0x000ee20000002100 */
[----:B------:R-:W-:-:S02]  /*1a90*/  UIMAD UR12, UR43, 0x280, UR12 ;  /* 0x000002802b0c78a4 */ /* 0x000fc4000f8e020c */
[----:B------:R-:W-:Y:S02]  /*1aa0*/  UISETP.GE.AND UP0, UPT, UR49, 0xa1, UPT ;  /* 0x000000a13100788c */ /* 0x000fe4000bf06270 */
[----:B------:R-:W-:Y:S02]  /*1ab0*/  UIADD3 UR6, UR12, 0x100, URZ ;  /* 0x000001000c067890 */ /* 0x000fe4000fffe03f */
[----:B------:R-:W-:Y:S02]  /*1ac0*/  UIADD3 UR10, UR12, 0x180, URZ ;  /* 0x000001800c0a7890 */ /* 0x000fe4000fffe03f */
[----:B------:R-:W-:Y:S02]  /*1ad0*/  UMOV UR38, UR12 ;  /* 0x0000000c00267c82 */ /* 0x000fe40008000000 */
[----:B------:R-:W-:Y:S01]  /*1ae0*/  QGMMA.64x32x32.F32.E4M3.E4M3 R104, gdesc[UR36], RZ, !UPT, gsb0 ;  /* 0x00600000246879f3 */ /* 0x000fe2000c0008ff */
[----:B------:R-:W-:Y:S01]  /*1af0*/  UIADD3 UR38, UR12, 0x80, URZ ;  /* 0x000000800c267890 */ /* 0x000fe2000fffe03f */
[----:B------:R-:W-:Y:S01]  /*1b00*/  UMOV UR39, 0x80000020 ;  /* 0x8000002000277882 */ /* 0x000fe20000000000 */
        /* <DEDUP_REMOVED lines=29> */
[C---:B-12---:R-:W-:Y:S01]  /*1ce0*/  FMUL.FTZ R6, R0.reuse, R106 ;  /* 0x0000006a00067220 */ /* 0x046fe20000410000 */
        /* <DEDUP_REMOVED lines=8> */
[C---:B0-----:R-:W-:Y:S01]  /*1d70*/  FMUL.FTZ R11, R0.reuse, R115 ;  /* 0x00000073000b7220 */ /* 0x041fe20000410000 */
[C---:B------:R-:W-:Y:S01]  /*1d80*/  FMUL.FTZ R8, R0.reuse, R110 ;  /* 0x0000006e00087220 */ /* 0x040fe20000410000 */
[----:B------:R-:W0:Y:S01]  /*1d90*/  MUFU.TANH R47, R47 ;  /* 0x0000002f002f7308 */ /* 0x000e220000002400 */
[C---:B------:R-:W-:Y:S01]  /*1da0*/  FMUL.FTZ R9, R0.reuse, R111 ;  /* 0x0000006f00097220 */ /* 0x040fe20000410000 */
[C---:B------:R-:W-:Y:S01]  /*1db0*/  FMUL.FTZ R13, R0.reuse, R116 ;  /* 0x00000074000d7220 */ /* 0x040fe20000410000 */
[C---:B------:R-:W-:Y:S01]  /*1dc0*/  FMUL.FTZ R105, R0.reuse, R118 ;  /* 0x0000007600697220 */ /* 0x040fe20000410000 */
[C---:B------:R-:W-:Y:S01]  /*1dd0*/  FMUL.FTZ R15, R0.reuse, R117 ;  /* 0x00000075000f7220 */ /* 0x040fe20000410000 */
[----:B------:R-:W-:-:S03]  /*1de0*/  FMUL.FTZ R104, R0, R119 ;  /* 0x0000007700687220 */ /* 0x000fc60000410000 */
[----:B------:R-:W2:Y:S08]  /*1df0*/  MUFU.TANH R46, R46 ;  /* 0x0000002e002e7308 */ /* 0x000eb00000002400 */
[----:B------:R-:W4:Y:S08]  /*1e00*/  MUFU.TANH R48, R48 ;  /* 0x0000003000307308 */ /* 0x000f300000002400 */
[----:B------:R-:W5:Y:S08]  /*1e10*/  MUFU.TANH R6, R6 ;  /* 0x0000000600067308 */ /* 0x000f700000002400 */
[----:B------:R-:W3:Y:S08]  /*1e20*/  MUFU.TANH R50, R50 ;  /* 0x0000003200327308 */ /* 0x000ef00000002400 */
[----:B------:R-:W3:Y:S08]  /*1e30*/  MUFU.TANH R7, R7 ;  /* 0x0000000700077308 */ /* 0x000ef00000002400 */
[----:B------:R-:W-:Y:S01]  /*1e40*/  MUFU.TANH R12, R12 ;  /* 0x0000000c000c7308 */ /* 0x000fe20000002400 */
[----:B------:R-:W-:-:S02]  /*1e50*/  WARPGROUP.DEPBAR.LE gsb0, 0x0 ;  /* 0x00008000000079c5 */ /* 0x000fc40000010000 */
[----:B------:R-:W-:Y:S01]  /*1e60*/  WARPGROUP.ARRIVE ;  /* 0x00000000000079c5 */ /* 0x000fe20000000000 */
[C---:B------:R-:W-:Y:S01]  /*1e70*/  FMUL.FTZ R40, R0.reuse, R92 ;  /* 0x0000005c00287220 */ /* 0x040fe20000410000 */
[C---:B------:R-:W-:Y:S01]  /*1e80*/  FMUL.FTZ R21, R0.reuse, R89 ;  /* 0x0000005900157220 */ /* 0x040fe20000410000 */
[C---:B------:R-:W-:Y:S02]  /*1e90*/  FMUL.FTZ R94, R0.reuse, R94 ;  /* 0x0000005e005e7220 */ /* 0x040fe40000410000 */
[----:B------:R-:W3:Y:S01]  /*1ea0*/  MUFU.TANH R10, R10 ;  /* 0x0000000a000a7308 */ /* 0x000ee20000002400 */
[C---:B------:R-:W-:Y:S01]  /*1eb0*/  FMUL.FTZ R20, R0.reuse, R88 ;  /* 0x0000005800147220 */ /* 0x040fe20000410000 */
[----:B------:R-:W-:Y:S01]  /*1ec0*/  QGMMA.64x32x32.F32.E4M3.E4M3 R72, gdesc[UR4], R72, gsb0 ;  /* 0x00600000044879f3 */ /* 0x000fe20008000848 */
[----:B------:R-:W-:Y:S01]  /*1ed0*/  UIADD3 UR6, UR12, 0x182, URZ ;  /* 0x000001820c067890 */ /* 0x000fe2000fffe03f */
[C---:B------:R-:W-:Y:S01]  /*1ee0*/  FMUL.FTZ R107, R0.reuse, R90 ;  /* 0x0000005a006b7220 */ /* 0x040fe20000410000 */
[----:B------:R-:W-:Y:S01]  /*1ef0*/  UMOV UR7, 0x80000020 ;  /* 0x8000002000077882 */ /* 0x000fe20000000000 */
        /* <DEDUP_REMOVED lines=12> */
[----:B------:R-:W-:-:S06]  /*1fc0*/  FMUL.FTZ R49, R0, R101 ;  /* 0x0000006500317220 */ /* 0x000fcc0000410000 */
[----:B------:R-:W3:Y:S08]  /*1fd0*/  MUFU.TANH R9, R9 ;  /* 0x0000000900097308 */ /* 0x000ef00000002400 */
[----:B------:R-:W3:Y:S08]  /*1fe0*/  MUFU.TANH R13, R13 ;  /* 0x0000000d000d7308 */ /* 0x000ef00000002400 */
[----:B------:R-:W3:Y:S08]  /*1ff0*/  MUFU.TANH R105, R105 ;  /* 0x0000006900697308 */ /* 0x000ef00000002400 */
[----:B------:R-:W-:Y:S08]  /*2000*/  MUFU.TANH R21, R21 ;  /* 0x0000001500157308 */ /* 0x000ff00000002400 */
[----:B------:R-:W-:Y:S01]  /*2010*/  MUFU.TANH R94, R94 ;  /* 0x0000005e005e7308 */ /* 0x000fe20000002400 */
[----:B------:R-:W-:-:S02]  /*2020*/  WARPGROUP.DEPBAR.LE gsb0, 0x0 ;  /* 0x00008000000079c5 */ /* 0x000fc40000010000 */
[----:B------:R-:W-:Y:S01]  /*2030*/  WARPGROUP.ARRIVE ;  /* 0x00000000000079c5 */ /* 0x000fe20000000000 */
[C---:B------:R-:W-:Y:S01]  /*2040*/  FMUL.FTZ R92, R0.reuse, R74 ;  /* 0x0000004a005c7220 */ /* 0x040fe20000410000 */
[C---:B------:R-:W-:Y:S01]  /*2050*/  FMUL.FTZ R74, R0.reuse, R76 ;  /* 0x0000004c004a7220 */ /* 0x040fe20000410000 */
[C---:B------:R-:W-:Y:S01]  /*2060*/  FMUL.FTZ R76, R0.reuse, R83 ;  /* 0x00000053004c7220 */ /* 0x040fe20000410000 */
[----:B------:R-:W-:Y:S02]  /*2070*/  IMAD.U32 R83, RZ, RZ, UR47 ;  /* 0x0000002fff537e24 */ /* 0x000fe4000f8e00ff */
[C---:B------:R-:W-:Y:S01]  /*2080*/  FMUL.FTZ R88, R0.reuse, R72 ;  /* 0x0000004800587220 */ /* 0x040fe20000410000 */
[----:B------:R-:W-:Y:S01]  /*2090*/  QGMMA.64x32x32.F32.E4M3.E4M3 R56, gdesc[UR4], R56, gsb0 ;  /* 0x00600000043879f3 */ /* 0x000fe20008000838 */
[----:B------:R-:W-:Y:S01]  /*20a0*/  UIADD3 UR6, UR12, 0x202, URZ ;  /* 0x000002020c067890 */ /* 0x000fe2000fffe03f */
[----:B------:R-:W-:Y:S01]  /*20b0*/  IMAD R14, R83, -0xa0, R14 ;  /* 0xffffff60530e7824 */ /* 0x000fe200078e020e */
[----:B------:R-:W-:Y:S01]  /*20c0*/  UMOV UR7, 0x80000020 ;  /* 0x8000002000077882 */ /* 0x000fe20000000000 */
[C---:B------:R-:W-:Y:S01]  /*20d0*/  FMUL.FTZ R72, R0.reuse, R84 ;  /* 0x0000005400487220 */ /* 0x040fe20000410000 */
[----:B------:R-:W-:Y:S01]  /*20e0*/  FMUL.FTZ R51, R0, R85 ;  /* 0x0000005500337220 */ /* 0x000fe20000410000 */
[----:B------:R-:W3:Y:S01]  /*20f0*/  MUFU.TANH R15, R15 ;  /* 0x0000000f000f7308 */ /* 0x000ee20000002400 */
        /* <DEDUP_REMOVED lines=8> */
[----:B0-----:R-:W-:Y:S01]  /*2180*/  FSEL R47, R47, -INF , P2 ;  /* 0xff8000002f2f7808 */ /* 0x001fe20001000000 */
[----:B------:R-:W-:Y:S01]  /*2190*/  FMUL.FTZ R78, R0, R79 ;  /* 0x0000004f004e7220 */ /* 0x000fe20000410000 */
[----:B------:R-:W-:Y:S01]  /*21a0*/  ISETP.GT.AND P4, PT, R14, 0x9, PT ;  /* 0x000000090e00780c */ /* 0x000fe20003f84270 */
[----:B------:R-:W-:Y:S01]  /*21b0*/  FMUL.FTZ R77, R0, R87 ;  /* 0x00000057004d7220 */ /* 0x000fe20000410000 */
[----:B--2---:R-:W-:Y:S01]  /*21c0*/  FSEL R46, R46, -INF , P3 ;  /* 0xff8000002e2e7808 */ /* 0x004fe20001800000 */
[----:B------:R-:W-:Y:S01]  /*21d0*/  FMUL.FTZ R89, R0, R75 ;  /* 0x0000004b00597220 */ /* 0x000fe20000410000 */
[----:B------:R-:W-:Y:S01]  /*21e0*/  ISETP.GT.AND P5, PT, R14, 0x10, PT ;  /* 0x000000100e00780c */ /* 0x000fe20003fa4270 */
[----:B------:R-:W0:Y:S01]  /*21f0*/  MUFU.TANH R107, R107 ;  /* 0x0000006b006b7308 */ /* 0x000e220000002400 */
[----:B----4-:R-:W-:Y:S01]  /*2200*/  FSEL R48, R48, -INF , P4 ;  /* 0xff80000030307808 */ /* 0x010fe20002000000 */
[----:B------:R-:W-:Y:S01]  /*2210*/  FMUL.FTZ R75, R0, R80 ;  /* 0x00000050004b7220 */ /* 0x000fe20000410000 */
[----:B-----5:R-:W-:Y:S01]  /*2220*/  FSEL R6, R6, -INF , P1 ;  /* 0xff80000006067808 */ /* 0x020fe20000800000 */
[----:B------:R-:W-:Y:S01]  /*2230*/  FMUL.FTZ R53, R0, R81 ;  /* 0x0000005100357220 */ /* 0x000fe20000410000 */
[----:B------:R-:W-:Y:S01]  /*2240*/  ISETP.GT.AND P1, PT, R14, 0x11, PT ;  /* 0x000000110e00780c */ /* 0x000fe20003f24270 */
[----:B------:R-:W-:Y:S01]  /*2250*/  FMUL.FTZ R81, R0, R82 ;  /* 0x0000005200517220 */ /* 0x000fe20000410000 */
[----:B---3--:R-:W-:Y:S01]  /*2260*/  FSEL R50, R50, -INF , P5 ;  /* 0xff80000032327808 */ /* 0x008fe20002800000 */
[----:B------:R-:W1:Y:S01]  /*2270*/  MUFU.TANH R40, R40 ;  /* 0x0000002800287308 */ /* 0x000e620000002400 */
[----:B------:R-:W-:Y:S01]  /*2280*/  FSEL R7, R7, -INF , P2 ;  /* 0xff80000007077808 */ /* 0x000fe20001000000 */
[----:B------:R-:W-:Y:S01]  /*2290*/  FMUL.FTZ R80, R0, R86 ;  /* 0x0000005600507220 */ /* 0x000fe20000410000 */
[----:B------:R-:W-:-:S02]  /*22a0*/  ISETP.GT.AND P2, PT, R14, 0x18, PT ;  /* 0x000000180e00780c */ /* 0x000fc40003f44270 */
[----:B------:R-:W-:Y:S02]  /*22b0*/  FSEL R10, R10, -INF , P5 ;  /* 0xff8000000a0a7808 */ /* 0x000fe40002800000 */
[----:B------:R-:W-:Y:S01]  /*22c0*/  ISETP.GT.AND P5, PT, R14, 0x21, PT ;  /* 0x000000210e00780c */ /* 0x000fe20003fa4270 */
[----:B------:R-:W-:Y:S01]  /*22d0*/  MUFU.TANH R106, R106 ;  /* 0x0000006a006a7308 */ /* 0x000fe20000002400 */
[----:B------:R-:W-:Y:S02]  /*22e0*/  FSEL R11, R11, -INF , P1 ;  /* 0xff8000000b0b7808 */ /* 0x000fe40000800000 */
[----:B------:R-:W-:Y:S02]  /*22f0*/  FSEL R8, R8, -INF , P3 ;  /* 0xff80000008087808 */ /* 0x000fe40001800000 */
[C---:B------:R-:W-:Y:S02]  /*2300*/  ISETP.GT.AND P3, PT, R14.reuse, 0x19, PT ;  /* 0x000000190e00780c */ /* 0x040fe40003f64270 */
[----:B------:R-:W-:Y:S01]  /*2310*/  FSEL R9, R9, -INF , P4 ;  /* 0xff80000009097808 */ /* 0x000fe20002000000 */
[----:B------:R-:W2:Y:S01]  /*2320*/  MUFU.TANH R93, R93 ;  /* 0x0000005d005d7308 */ /* 0x000ea20000002400 */
[----:B------:R-:W-:-:S07]  /*2330*/  ISETP.GT.AND P4, PT, R14, 0x20, PT ;  /* 0x000000200e00780c */ /* 0x000fce0003f84270 */
[----:B------:R-:W-:Y:S01]  /*2340*/  MUFU.TANH R43, R43 ;  /* 0x0000002b002b7308 */ /* 0x000fe20000002400 */
[----:B------:R-:W-:Y:S02]  /*2350*/  WARPGROUP.DEPBAR.LE gsb0, 0x0 ;  /* 0x00008000000079c5 */ /* 0x000fe40000010000 */
[----:B------:R-:W-:Y:S01]  /*2360*/  WARPGROUP.ARRIVE ;  /* 0x00000000000079c5 */ /* 0x000fe20000000000 */
[----:B------:R-:W-:Y:S01]  /*2370*/  FMUL.FTZ R84, R0, R63 ;  /* 0x0000003f00547220 */ /* 0x000fe20000410000 */
[----:B------:R-:W-:Y:S01]  /*2380*/  FMNMX.FTZ R63, R44, R47, !PT ;  /* 0x0000002f2c3f7209 */ /* 0x000fe20007810000 */
[C---:B------:R-:W-:Y:S02]  /*2390*/  FMUL.FTZ R85, R0.reuse, R65 ;  /* 0x0000004100557220 */ /* 0x040fe40000410000 */
[----:B------:R-:W-:Y:S01]  /*23a0*/  MUFU.TANH R97, R97 ;  /* 0x0000006100617308 */ /* 0x000fe20000002400 */
[----:B------:R-:W-:Y:S01]  /*23b0*/  FMUL.FTZ R73, R0, R56 ;  /* 0x0000003800497220 */ /* 0x000fe20000410000 */
[----:B------:R-:W-:Y:S01]  /*23c0*/  QGMMA.64x32x32.F32.E4M3.E4M3 R24, gdesc[UR4], R24, gsb0 ;  /* 0x00600000041879f3 */ /* 0x000fe20008000818 */
[----:B------:R-:W-:Y:S01]  /*23d0*/  FMNMX.FTZ R65, R46, R63, !PT ;  /* 0x0000003f2e417209 */ /* 0x000fe20007810000 */
[----:B------:R-:W-:Y:S01]  /*23e0*/  FMUL.FTZ R62, R0, R62 ;  /* 0x0000003e003e7220 */ /* 0x000fe20000410000 */
[----:B------:R-:W-:Y:S01]  /*23f0*/  FSEL R56, R12, -INF , P1 ;  /* 0xff8000000c387808 */ /* 0x000fe20000800000 */
[----:B------:R-:W-:Y:S01]  /*2400*/  FMUL.FTZ R79, R0, R58 ;  /* 0x0000003a004f7220 */ /* 0x000fe20000410000 */
[----:B------:R-:W-:Y:S01]  /*2410*/  FMNMX.FTZ R65, R48, R65, !PT ;  /* 0x0000004130417209 */ /* 0x000fe20007810000 */
[----:B------:R-:W3:Y:S01]  /*2420*/  MUFU.TANH R104, R104 ;  /* 0x0000006800687308 */ /* 0x000ee20000002400 */
[----:B------:R-:W-:Y:S01]  /*2430*/  ISETP.GT.AND P1, PT, R14, 0x28, PT ;  /* 0x000000280e00780c */ /* 0x000fe20003f24270 */
[----:B------:R-:W-:Y:S01]  /*2440*/  FMUL.FTZ R58, R0, R59 ;  /* 0x0000003b003a7220 */ /* 0x000fe20000410000 */
[----:B------:R-:W-:Y:S01]  /*2450*/  FMNMX.FTZ R99, R50, R65, !PT ;  /* 0x0000004132637209 */ /* 0x000fe20007810000 */
[C---:B------:R-:W-:Y:S01]  /*2460*/  FMUL.FTZ R67, R0.reuse, R67 ;  /* 0x0000004300437220 */ /* 0x040fe20000410000 */
[C---:B------:R-:W-:Y:S01]  /*2470*/  FMUL.FTZ R87, R0.reuse, R71 ;  /* 0x0000004700577220 */ /* 0x040fe20000410000 */
[----:B------:R-:W-:Y:S01]  /*2480*/  FMUL.FTZ R61, R0, R61 ;  /* 0x0000003d003d7220 */ /* 0x000fe20000410000 */
[----:B------:R-:W-:Y:S01]  /*2490*/  FSEL R59, R13, -INF , P2 ;  /* 0xff8000000d3b7808 */ /* 0x000fe20001000000 */
[----:B------:R-:W-:Y:S01]  /*24a0*/  MUFU.TANH R45, R45 ;  /* 0x0000002d002d7308 */ /* 0x000fe20000002400 */
[----:B------:R-:W-:Y:S01]  /*24b0*/  FMNMX.FTZ R100, R56, R99, !PT ;  /* 0x0000006338647209 */ /* 0x000fe20007810000 */
[C---:B------:R-:W-:Y:S01]  /*24c0*/  FMUL.FTZ R82, R0.reuse, R60 ;  /* 0x0000003c00527220 */ /* 0x040fe20000410000 */
[----:B------:R-:W-:Y:S01]  /*24d0*/  FSEL R12, R105, -INF , P2 ;  /* 0xff800000690c7808 */ /* 0x000fe20001000000 */
[----:B------:R-:W-:Y:S01]  /*24e0*/  FMUL.FTZ R68, R0, R68 ;  /* 0x0000004400447220 */ /* 0x000fe20000410000 */
[----:B------:R-:W-:Y:S01]  /*24f0*/  ISETP.GT.AND P2, PT, R14, 0x29, PT ;  /* 0x000000290e00780c */ /* 0x000fe20003f44270 */
[C---:B------:R-:W-:Y:S01]  /*2500*/  FMUL.FTZ R86, R0.reuse, R70 ;  /* 0x0000004600567220 */ /* 0x040fe20000410000 */
[----:B------:R-:W-:Y:S01]  /*2510*/  FSEL R60, R15, -INF , P3 ;  /* 0xff8000000f3c7808 */ /* 0x000fe20001800000 */
[----:B------:R-:W-:Y:S01]  /*2520*/  MUFU.TANH R90, R90 ;  /* 0x0000005a005a7308 */ /* 0x000fe20000002400 */
[----:B0-----:R-:W-:Y:S01]  /*2530*/  FSEL R15, R107, -INF , P4 ;  /* 0xff8000006b0f7808 */ /* 0x001fe20002000000 */
[----:B------:R-:W-:Y:S01]  /*2540*/  FMUL.FTZ R98, R0, R66 ;  /* 0x0000004200627220 */ /* 0x000fe20000410000 */
[----:B-1----:R-:W-:Y:S01]  /*2550*/  FSEL R63, R40, -INF , P1 ;  /* 0xff800000283f7808 */ /* 0x002fe20000800000 */
[C---:B------:R-:W-:Y:S01]  /*2560*/  FMUL.FTZ R69, R0.reuse, R69 ;  /* 0x0000004500457220 */ /* 0x040fe20000410000 */
[----:B--2---:R-:W-:Y:S01]  /*2570*/  FSEL R40, R93, -INF , P2 ;  /* 0xff8000005d287808 */ /* 0x004fe20001000000 */
[----:B------:R-:W-:Y:S01]  /*2580*/  FMUL.FTZ R83, R0, R64 ;  /* 0x0000004000537220 */ /* 0x000fe20000410000 */
[----:B---3--:R-:W-:Y:S01]  /*2590*/  FSEL R13, R104, -INF , P3 ;  /* 0xff800000680d7808 */ /* 0x008fe20001800000 */
[----:B------:R-:W0:Y:S01]  /*25a0*/  MUFU.TANH R41, R41 ;  /* 0x0000002900297308 */ /* 0x000e220000002400 */
[----:B------:R-:W-:Y:S01]  /*25b0*/  ISETP.GT.AND P3, PT, R14, 0x30, PT ;  /* 0x000000300e00780c */ /* 0x000fe20003f64270 */
[----:B------:R-:W-:-:S06]  /*25c0*/  FMUL.FTZ R57, R0, R57 ;  /* 0x0000003900397220 */ /* 0x000fcc0000410000 */
[----:B------:R1:W-:Y:S08]  /*25d0*/  MUFU.TANH R71, R62 ;  /* 0x0000003e00477308 */ /* 0x0003f00000002400 */
[----:B------:R-:W2:Y:S01]  /*25e0*/  MUFU.TANH R95, R95 ;  /* 0x0000005f005f7308 */ /* 0x000ea20000002400 */
[----:B-1----:R-:W-:Y:S02]  /*25f0*/  FSEL R62, R21, -INF , P5 ;  /* 0xff800000153e7808 */ /* 0x002fe40002800000 */
[----:B------:R-:W-:-:S02]  /*2600*/  FSEL R21, R94, -INF , P1 ;  /* 0xff8000005e157808 */ /* 0x000fc40000800000 */
[C---:B------:R-:W-:Y:S02]  /*2610*/  ISETP.GT.AND P1, PT, R14.reuse, 0x39, PT ;  /* 0x000000390e00780c */ /* 0x040fe40003f24270 */
[----:B0-----:R-:W-:Y:S01]  /*2620*/  FSEL R64, R41, -INF , P2 ;  /* 0xff80000029407808 */ /* 0x001fe20001000000 */
[----:B------:R0:W-:Y:S01]  /*2630*/  MUFU.TANH R94, R67 ;  /* 0x00000043005e7308 */ /* 0x0001e20000002400 */
[----:B------:R-:W-:Y:S01]  /*2640*/  ISETP.GT.AND P2, PT, R14, 0x40, PT ;  /* 0x000000400e00780c */ /* 0x000fe20003f44270 */
[----:B------:R-:W-:-:S06]  /*2650*/  WARPGROUP.DEPBAR.LE gsb0, 0x0 ;  /* 0x00008000000079c5 */ /* 0x000fcc0000010000 */
[----:B------:R-:W1:Y:S01]  /*2660*/  MUFU.TANH R42, R42 ;  /* 0x0000002a002a7308 */ /* 0x000e620000002400 */
[----:B0-----:R-:W-:Y:S01]  /*2670*/  FMNMX.FTZ R67, R59, R100, !PT ;  /* 0x000000643b437209 */ /* 0x001fe20007810000 */
[C---:B------:R-:W-:Y:S01]  /*2680*/  FMUL.FTZ R99, R0.reuse, R26 ;  /* 0x0000001a00637220 */ /* 0x040fe20000410000 */
[----:B--2---:R-:W-:Y:S01]  /*2690*/  FSEL R41, R95, -INF , P3 ;  /* 0xff8000005f297808 */ /* 0x004fe20001800000 */
        /* <DEDUP_REMOVED lines=9> */
[----:B------:R-:W-:-:S03]  /*2730*/  FMUL.FTZ R101, R0, R39 ;  /* 0x0000002700657220 */ /* 0x000fc60000410000 */
[----:B------:R-:W2:Y:S01]  /*2740*/  MUFU.TANH R96, R96 ;  /* 0x0000006000607308 */ /* 0x000ea20000002400 */
[----:B0-----:R-:W-:Y:S02]  /*2750*/  FSEL R61, R20, -INF , P4 ;  /* 0xff800000143d7808 */ /* 0x001fe40002000000 */
[----:B------:R-:W-:Y:S02]  /*2760*/  ISETP.GT.AND P4, PT, R14, 0x31, PT ;  /* 0x000000310e00780c */ /* 0x000fe40003f84270 */
[----:B------:R-:W-:Y:S02]  /*2770*/  FSEL R20, R106, -INF , P5 ;  /* 0xff8000006a147808 */ /* 0x000fe40002800000 */
[----:B------:R-:W-:Y:S01]  /*2780*/  ISETP.GT.AND P5, PT, R14, 0x38, PT ;  /* 0x000000380e00780c */ /* 0x000fe20003fa4270 */
[----:B------:R0:W-:Y:S01]  /*2790*/  MUFU.TANH R93, R68 ;  /* 0x00000044005d7308 */ /* 0x0001e20000002400 */
[----:B------:R-:W-:Y:S02]  /*27a0*/  FSEL R66, R43, -INF , P4 ;  /* 0xff8000002b427808 */ /* 0x000fe40002000000 */
[----:B------:R-:W-:-:S02]  /*27b0*/  FSEL R43, R97, -INF , P5 ;  /* 0xff800000612b7808 */ /* 0x000fc40002800000 */
[----:B-1----:R-:W-:Y:S02]  /*27c0*/  FSEL R65, R42, -INF , P3 ;  /* 0xff8000002a417808 */ /* 0x002fe40001800000 */
[----:B------:R-:W-:Y:S01]  /*27d0*/  ISETP.GT.AND P3, PT, R14, 0x41, PT ;  /* 0x000000410e00780c */ /* 0x000fe20003f64270 */
[----:B------:R-:W-:Y:S01]  /*27e0*/  MUFU.TANH R89, R89 ;  /* 0x0000005900597308 */ /* 0x000fe20000002400 */
[----:B0-----:R-:W-:Y:S02]  /*27f0*/  FMNMX.FTZ R68, R60, R67, !PT ;  /* 0x000000433c447209 */ /* 0x001fe40007810000 */
[----:B------:R-:W-:Y:S02]  /*2800*/  FSEL R67, R45, -INF , P5 ;  /* 0xff8000002d437808 */ /* 0x000fe40002800000 */
[----:B------:R-:W-:Y:S02]  /*2810*/  FMNMX.FTZ R97, R61, R68, !PT ;  /* 0x000000443d617209 */ /* 0x000fe40007810000 */
[----:B------:R-:W-:Y:S01]  /*2820*/  FSEL R45, R90, -INF , P1 ;  /* 0xff8000005a2d7808 */ /* 0x000fe20000800000 */
[----:B------:R-:W0:Y:S01]  /*2830*/  MUFU.TANH R49, R49 ;  /* 0x0000003100317308 */ /* 0x000e220000002400 */
[----:B------:R-:W-:-:S02]  /*2840*/  FMNMX.FTZ R90, R62, R97, !PT ;  /* 0x000000613e5a7209 */ /* 0x000fc40007810000 */
[----:B--2---:R-:W-:Y:S02]  /*2850*/  FSEL R42, R96, -INF , P4 ;  /* 0xff800000602a7808 */ /* 0x004fe40002000000 */
[C---:B------:R-:W-:Y:S02]  /*2860*/  ISETP.GT.AND P4, PT, R14.reuse, 0x48, PT ;  /* 0x000000480e00780c */ /* 0x040fe40003f84270 */
[----:B------:R-:W-:Y:S01]  /*2870*/  ISETP.GT.AND P5, PT, R14, 0x49, PT ;  /* 0x000000490e00780c */ /* 0x000fe20003fa4270 */
[----:B------:R-:W1:Y:S08]  /*2880*/  MUFU.TANH R92, R92 ;  /* 0x0000005c005c7308 */ /* 0x000e700000002400 */
[----:B------:R2:W-:Y:S01]  /*2890*/  MUFU.TANH R95, R69 ;  /* 0x00000045005f7308 */ /* 0x0005e20000002400 */
[----:B0-----:R-:W-:-:S02]  /*28a0*/  FSEL R68, R49, -INF , P1 ;  /* 0xff80000031447808 */ /* 0x001fc40000800000 */
[----:B------:R-:W-:-:S05]  /*28b0*/  ISETP.GT.AND P1, PT, R14, 0x50, PT ;  /* 0x000000500e00780c */ /* 0x000fca0003f24270 */
[----:B------:R-:W0:Y:S01]  /*28c0*/  MUFU.TANH R88, R88 ;  /* 0x0000005800587308 */ /* 0x000e220000002400 */
[----:B--2---:R-:W-:Y:S01]  /*28d0*/  FMNMX.FTZ R69, R63, R90, !PT ;  /* 0x0000005a3f457209 */ /* 0x004fe20007810000 */
[----:B------:R-:W-:Y:S01]  /*28e0*/  FMUL.FTZ R90, R0, R24 ;  /* 0x00000018005a7220 */ /* 0x000fe20000410000 */
[----:B------:R-:W-:Y:S02]  /*28f0*/  FSEL R24, R89, -INF , P3 ;  /* 0xff80000059187808 */ /* 0x000fe40001800000 */
[----:B-1----:R-:W-:-:S03]  /*2900*/  FSEL R49, R92, -INF , P2 ;  /* 0xff8000005c317808 */ /* 0x002fc60001000000 */
[----:B------:R1:W-:Y:S08]  /*2910*/  MUFU.TANH R96, R86 ;  /* 0x0000005600607308 */ /* 0x0003f00000002400 */
[----:B------:R-:W2:Y:S01]  /*2920*/  MUFU.TANH R54, R54 ;  /* 0x0000003600367308 */ /* 0x000ea20000002400 */
[----:B-1----:R-:W-:Y:S02]  /*2930*/  FMNMX.FTZ R86, R64, R69, !PT ;  /* 0x0000004540567209 */ /* 0x002fe40007810000 */
[----:B0-----:R-:W-:-:S02]  /*2940*/  FSEL R88, R88, -INF , P2 ;  /* 0xff80000058587808 */ /* 0x001fc40001000000 */
[----:B------:R-:W-:Y:S01]  /*2950*/  FMNMX.FTZ R89, R65, R86, !PT ;  /* 0x0000005641597209 */ /* 0x000fe20007810000 */
[----:B------:R-:W-:Y:S01]  /*2960*/  FMUL.FTZ R86, R0, R25 ;  /* 0x0000001900567220 */ /* 0x000fe20000410000 */
[----:B------:R-:W-:Y:S01]  /*2970*/  ISETP.GT.AND P2, PT, R14, 0x51, PT ;  /* 0x000000510e00780c */ /* 0x000fe20003f44270 */
[----:B------:R-:W0:Y:S01]  /*2980*/  MUFU.TANH R74, R74 ;  /* 0x0000004a004a7308 */ /* 0x000e220000002400 */
[----:B------:R-:W-:-:S07]  /*2990*/  FMNMX.FTZ R92, R66, R89, !PT ;  /* 0x00000059425c7209 */ /* 0x000fce0007810000 */
[----:B------:R-:W1:Y:S01]  /*29a0*/  MUFU.TANH R52, R52 ;  /* 0x0000003400347308 */ /* 0x000e620000002400 */
[----:B--2---:R-:W-:Y:S02]  /*29b0*/  FSEL R69, R54, -INF , P3 ;  /* 0xff80000036457808 */ /* 0x004fe40001800000 */
[----:B------:R-:W-:-:S05]  /*29c0*/  ISETP.GT.AND P3, PT, R14, 0x58, PT ;  /* 0x000000580e00780c */ /* 0x000fca0003f64270 */
[----:B------:R2:W-:Y:S01]  /*29d0*/  MUFU.TANH R97, R87 ;  /* 0x0000005700617308 */ /* 0x0005e20000002400 */
[----:B0-----:R-:W-:-:S07]  /*29e0*/  FSEL R74, R74, -INF , P4 ;  /* 0xff8000004a4a7808 */ /* 0x001fce0002000000 */
[----:B------:R-:W0:Y:S01]  /*29f0*/  MUFU.TANH R75, R75 ;  /* 0x0000004b004b7308 */ /* 0x000e220000002400 */
[----:B--2---:R-:W-:Y:S02]  /*2a00*/  FMNMX.FTZ R87, R67, R92, !PT ;  /* 0x0000005c43577209 */ /* 0x004fe40007810000 */
[----:B-1----:R-:W-:Y:S02]  /*2a10*/  FSEL R52, R52, -INF , P5 ;  /* 0xff80000034347808 */ /* 0x002fe40002800000 */
[----:B------:R-:W-:-:S03]  /*2a20*/  FMNMX.FTZ R87, R68, R87, !PT ;  /* 0x0000005744577209 */ /* 0x000fc60007810000 */
[----:B------:R-:W1:Y:S01]  /*2a30*/  MUFU.TANH R78, R78 ;  /* 0x0000004e004e7308 */ /* 0x000e620000002400 */
[----:B------:R-:W-:-:S04]  /*2a40*/  FMNMX.FTZ R26, R88, R87, !PT ;  /* 0x00000057581a7209 */ /* 0x000fc80007810000 */
[----:B------:R-:W-:-:S03]  /*2a50*/  FMNMX.FTZ R87, R69, R26, !PT ;  /* 0x0000001a45577209 */ /* 0x000fc60007810000 */
[----:B------:R-:W2:Y:S01]  /*2a60*/  MUFU.TANH R53, R53 ;  /* 0x0000003500357308 */ /* 0x000ea20000002400 */
[----:B------:R-:W-:Y:S02]  /*2a70*/  FMNMX.FTZ R87, R74, R87, !PT ;  /* 0x000000574a577209 */ /* 0x000fe40007810000 */
[----:B0-----:R-:W-:Y:S02]  /*2a80*/  FSEL R75, R75, -INF , P1 ;  /* 0xff8000004b4b7808 */ /* 0x001fe40000800000 */
[----:B------:R-:W-:-:S03]  /*2a90*/  FMNMX.FTZ R26, R52, R87, !PT ;  /* 0x00000057341a7209 */ /* 0x000fc60007810000 */
[----:B------:R-:W0:Y:S01]  /*2aa0*/  MUFU.TANH R91, R91 ;  /* 0x0000005b005b7308 */ /* 0x000e220000002400 */
[----:B-1----:R-:W-:Y:S02]  /*2ab0*/  FSEL R25, R78, -INF , P5 ;  /* 0xff8000004e197808 */ /* 0x002fe40002800000 */
[----:B------:R-:W-:Y:S02]  /*2ac0*/  FMNMX.FTZ R87, R75, R26, !PT ;  /* 0x0000001a4b577209 */ /* 0x000fe40007810000 */
[----:B------:R-:W-:-:S03]  /*2ad0*/  ISETP.GT.AND P5, PT, R14, 0x60, PT ;  /* 0x000000600e00780c */ /* 0x000fc60003fa4270 */
[----:B------:R-:W1:Y:S01]  /*2ae0*/  MUFU.TANH R72, R72 ;  /* 0x0000004800487308 */ /* 0x000e620000002400 */
[----:B--2---:R-:W-:-:S04]  /*2af0*/  FSEL R78, R53, -INF , P2 ;  /* 0xff800000354e7808 */ /* 0x004fc80001000000 */
[----:B------:R-:W-:-:S03]  /*2b00*/  FMNMX.FTZ R87, R78, R87, !PT ;  /* 0x000000574e577209 */ /* 0x000fc60007810000 */
[----:B------:R-:W-:Y:S01]  /*2b10*/  MUFU.TANH R51, R51 ;  /* 0x0000003300337308 */ /* 0x000fe20000002400 */
[----:B0-----:R-:W-:Y:S02]  /*2b20*/  FSEL R54, R91, -INF , P4 ;  /* 0xff8000005b367808 */ /* 0x001fe40002000000 */
[----:B------:R-:W-:-:S05]  /*2b30*/  ISETP.GT.AND P4, PT, R14, 0x59, PT ;  /* 0x000000590e00780c */ /* 0x000fca0003f84270 */
[----:B------:R-:W0:Y:S01]  /*2b40*/  MUFU.TANH R81, R81 ;  /* 0x0000005100517308 */ /* 0x000e220000002400 */
[----:B-1----:R-:W-:-:S07]  /*2b50*/  FSEL R72, R72, -INF , P3 ;  /* 0xff80000048487808 */ /* 0x002fce0001800000 */
[----:B------:R-:W1:Y:S08]  /*2b60*/  MUFU.TANH R73, R73 ;  /* 0x0000004900497308 */ /* 0x000e700000002400 */
[----:B------:R-:W2:Y:S01]  /*2b70*/  MUFU.TANH R76, R76 ;  /* 0x0000004c004c7308 */ /* 0x000ea20000002400 */
[----:B0-----:R-:W-:Y:S02]  /*2b80*/  FSEL R81, R81, -INF , P1 ;  /* 0xff80000051517808 */ /* 0x001fe40000800000 */
[----:B------:R-:W-:-:S05]  /*2b90*/  ISETP.GT.AND P1, PT, R14, 0x61, PT ;  /* 0x000000610e00780c */ /* 0x000fca0003f24270 */
[----:B------:R-:W-:Y:S01]  /*2ba0*/  MUFU.TANH R57, R57 ;  /* 0x0000003900397308 */ /* 0x000fe20000002400 */
[----:B-1----:R-:W-:-:S07]  /*2bb0*/  FSEL R73, R73, -INF , P5 ;  /* 0xff80000049497808 */ /* 0x002fce0002800000 */
[----:B------:R-:W0:Y:S01]  /*2bc0*/  MUFU.TANH R80, R80 ;  /* 0x0000005000507308 */ /* 0x000e220000002400 */
[----:B--2---:R-:W-:Y:S02]  /*2bd0*/  FSEL R76, R76, -INF , P2 ;  /* 0xff8000004c4c7808 */ /* 0x004fe40001000000 */
[----:B------:R-:W-:-:S05]  /*2be0*/  ISETP.GT.AND P2, PT, R14, 0x68, PT ;  /* 0x000000680e00780c */ /* 0x000fca0003f44270 */
[----:B------:R-:W1:Y:S08]  /*2bf0*/  MUFU.TANH R82, R82 ;  /* 0x0000005200527308 */ /* 0x000e700000002400 */
[----:B------:R-:W2:Y:S01]  /*2c00*/  MUFU.TANH R77, R77 ;  /* 0x0000004d004d7308 */ /* 0x000ea20000002400 */
[----:B0-----:R-:W-:Y:S02]  /*2c10*/  FSEL R80, R80, -INF , P3 ;  /* 0xff80000050507808 */ /* 0x001fe40001800000 */
[----:B------:R-:W-:-:S05]  /*2c20*/  ISETP.GT.AND P3, PT, R14, 0x69, PT ;  /* 0x000000690e00780c */ /* 0x000fca0003f64270 */
[----:B------:R-:W-:Y:S01]  /*2c30*/  MUFU.TANH R84, R84 ;  /* 0x0000005400547308 */ /* 0x000fe20000002400 */
[----:B-1----:R-:W-:-:S07]  /*2c40*/  FSEL R82, R82, -INF , P2 ;  /* 0xff80000052527808 */ /* 0x002fce0001000000 */
[----:B------:R0:W-:Y:S01]  /*2c50*/  MUFU.TANH R92, R86 ;  /* 0x00000056005c7308 */ /* 0x0001e20000002400 */
[----:B--2---:R-:W-:-:S07]  /*2c60*/  FSEL R77, R77, -INF , P4 ;  /* 0xff8000004d4d7808 */ /* 0x004fce0002000000 */
[----:B------:R1:W-:Y:S01]  /*2c70*/  MUFU.TANH R53, R27 ;  /* 0x0000001b00357308 */ /* 0x0003e20000002400 */
[----:B0-----:R-:W-:Y:S02]  /*2c80*/  FSEL R86, R51, -INF , P4 ;  /* 0xff80000033567808 */ /* 0x001fe40002000000 */
[----:B------:R-:W-:-:S05]  /*2c90*/  ISETP.GT.AND P4, PT, R14, 0x70, PT ;  /* 0x000000700e00780c */ /* 0x000fca0003f84270 */
[----:B------:R-:W0:Y:S01]  /*2ca0*/  MUFU.TANH R79, R79 ;  /* 0x0000004f004f7308 */ /* 0x000e220000002400 */
[----:B-1----:R-:W-:Y:S02]  /*2cb0*/  FMNMX.FTZ R27, R72, R87, !PT ;  /* 0x00000057481b7209 */ /* 0x002fe40007810000 */
[----:B------:R-:W-:-:S05]  /*2cc0*/  FSEL R87, R57, -INF , P1 ;  /* 0xff80000039577808 */ /* 0x000fca0000800000 */
[----:B------:R-:W1:Y:S08]  /*2cd0*/  MUFU.TANH R83, R83 ;  /* 0x0000005300537308 */ /* 0x000e700000002400 */
[----:B------:R2:W-:Y:S01]  /*2ce0*/  MUFU.TANH R51, R28 ;  /* 0x0000001c00337308 */ /* 0x0005e20000002400 */
[----:B0-----:R-:W-:Y:S02]  /*2cf0*/  FSEL R79, R79, -INF , P5 ;  /* 0xff8000004f4f7808 */ /* 0x001fe40002800000 */
[----:B------:R-:W-:-:S05]  /*2d00*/  ISETP.GT.AND P5, PT, R14, 0x71, PT ;  /* 0x000000710e00780c */ /* 0x000fca0003fa4270 */
[----:B------:R-:W0:Y:S01]  /*2d10*/  MUFU.TANH R58, R58 ;  /* 0x0000003a003a7308 */ /* 0x000e220000002400 */
[----:B--2---:R-:W-:Y:S02]  /*2d20*/  FMNMX.FTZ R28, R86, R27, !PT ;  /* 0x0000001b561c7209 */ /* 0x004fe40007810000 */
[----:B------:R-:W-:Y:S02]  /*2d30*/  FSEL R27, R71, -INF , P2 ;  /* 0xff800000471b7808 */ /* 0x000fe40001000000 */
[----:B------:R-:W-:Y:S02]  /*2d40*/  FMNMX.FTZ R28, R73, R28, !PT ;  /* 0x0000001c491c7209 */ /* 0x000fe40007810000 */
[----:B-1----:R-:W-:Y:S01]  /*2d50*/  FSEL R83, R83, -INF , P4 ;  /* 0xff80000053537808 */ /* 0x002fe20002000000 */
[----:B------:R-:W1:Y:S01]  /*2d60*/  MUFU.TANH R85, R85 ;  /* 0x0000005500557308 */ /* 0x000e620000002400 */
[----:B------:R-:W-:-:S07]  /*2d70*/  ISETP.GT.AND P2, PT, R14, 0x79, PT ;  /* 0x000000790e00780c */ /* 0x000fce0003f44270 */
[----:B------:R2:W-:Y:S01]  /*2d80*/  MUFU.TANH R100, R29 ;  /* 0x0000001d00647308 */ /* 0x0005e20000002400 */
[----:B0-----:R-:W-:Y:S02]  /*2d90*/  FSEL R26, R58, -INF , P1 ;  /* 0xff8000003a1a7808 */ /* 0x001fe40000800000 */
[----:B------:R-:W-:-:S04]  /*2da0*/  ISETP.GT.AND P1, PT, R14, 0x78, PT ;  /* 0x000000780e00780c */ /* 0x000fc80003f24270 */
[----:B------:R-:W-:Y:S01]  /*2db0*/  FSEL R89, R93, -INF , P1 ;  /* 0xff8000005d597808 */ /* 0x000fe20000800000 */
[----:B------:R-:W0:Y:S01]  /*2dc0*/  MUFU.TANH R98, R98 ;  /* 0x0000006200627308 */ /* 0x000e220000002400 */
[----:B--2---:R-:W-:Y:S02]  /*2dd0*/  FMNMX.FTZ R29, R87, R28, !PT ;  /* 0x0000001c571d7209 */ /* 0x004fe40007810000 */
[----:B------:R-:W-:Y:S02]  /*2de0*/  FSEL R28, R84, -INF , P3 ;  /* 0xff800000541c7808 */ /* 0x000fe40001800000 */
[----:B------:R-:W-:Y:S02]  /*2df0*/  FSEL R84, R70, -INF , P3 ;  /* 0xff80000046547808 */ /* 0x000fe40001800000 */
[----:B------:R-:W-:Y:S01]  /*2e00*/  FMNMX.FTZ R71, R82, R29, !PT ;  /* 0x0000001d52477209 */ /* 0x000fe20007810000 */
[----:B------:R2:W3:Y:S01]  /*2e10*/  MUFU.TANH R91, R90 ;  /* 0x0000005a005b7308 */ /* 0x0004e20000002400 */
[----:B-1----:R-:W-:-:S02]  /*2e20*/  FSEL R85, R85, -INF , P5 ;  /* 0xff80000055557808 */ /* 0x002fc40002800000 */
[----:B------:R-:W-:Y:S02]  /*2e30*/  FMNMX.FTZ R70, R84, R71, !PT ;  /* 0x0000004754467209 */ /* 0x000fe40007810000 */
[----:B------:R-:W-:Y:S02]  /*2e40*/  ISETP.GT.AND P3, PT, R14, 0x80, PT ;  /* 0x000000800e00780c */ /* 0x000fe40003f64270 */
[----:B------:R-:W-:Y:S01]  /*2e50*/  FMNMX.FTZ R70, R83, R70, !PT ;  /* 0x0000004653467209 */ /* 0x000fe20007810000 */
[----:B------:R1:W-:Y:S01]  /*2e60*/  MUFU.TANH R57, R30 ;  /* 0x0000001e00397308 */ /* 0x0003e20000002400 */
[----:B--2---:R-:W-:Y:S02]  /*2e70*/  FSEL R90, R95, -INF , P2 ;  /* 0xff8000005f5a7808 */ /* 0x004fe40001000000 */
[----:B0-----:R-:W-:Y:S01]  /*2e80*/  FSEL R29, R98, -INF , P4 ;  /* 0xff800000621d7808 */ /* 0x001fe20002000000 */
[----:B------:R-:W-:Y:S01]  /*2e90*/  FMUL.FTZ R98, R0, R37 ;  /* 0x0000002500627220 */ /* 0x000fe20000410000 */
[----:B------:R-:W-:-:S03]  /*2ea0*/  ISETP.GT.AND P4, PT, R14, 0x81, PT ;  /* 0x000000810e00780c */ /* 0x000fc60003f84270 */
[----:B------:R-:W0:Y:S01]  /*2eb0*/  MUFU.TANH R99, R99 ;  /* 0x0000006300637308 */ /* 0x000e220000002400 */
[----:B-1----:R-:W-:Y:S02]  /*2ec0*/  FSEL R30, R94, -INF , P5 ;  /* 0xff8000005e1e7808 */ /* 0x002fe40002800000 */
[----:B------:R-:W-:Y:S02]  /*2ed0*/  FMNMX.FTZ R94, R85, R70, !PT ;  /* 0x00000046555e7209 */ /* 0x000fe40007810000 */
[----:B---3--:R-:W-:Y:S02]  /*2ee0*/  FSEL R91, R91, -INF , P3 ;  /* 0xff8000005b5b7808 */ /* 0x008fe40001800000 */
[----:B------:R-:W-:Y:S01]  /*2ef0*/  FMNMX.FTZ R71, R89, R94, !PT ;  /* 0x0000005e59477209 */ /* 0x000fe20007810000 */
[----:B------:R1:W2:Y:S01]  /*2f00*/  MUFU.TANH R58, R32 ;  /* 0x00000020003a7308 */ /* 0x0002a20000002400 */
[----:B------:R-:W-:Y:S02]  /*2f10*/  ISETP.GT.AND P5, PT, R14, 0x88, PT ;  /* 0x000000880e00780c */ /* 0x000fe40003fa4270 */
[----:B------:R-:W-:-:S02]  /*2f20*/  FMNMX.FTZ R94, R90, R71, !PT ;  /* 0x000000475a5e7209 */ /* 0x000fc40007810000 */
[----:B------:R-:W-:Y:S02]  /*2f30*/  FSEL R92, R92, -INF , P4 ;  /* 0xff8000005c5c7808 */ /* 0x000fe40002000000 */
[----:B------:R-:W-:Y:S01]  /*2f40*/  FMNMX.FTZ R95, R91, R94, !PT ;  /* 0x0000005e5b5f7209 */ /* 0x000fe20007810000 */
[----:B------:R3:W4:Y:S01]  /*2f50*/  MUFU.TANH R70, R33 ;  /* 0x0000002100467308 */ /* 0x0007220000002400 */
[----:B-1----:R-:W-:Y:S02]  /*2f60*/  FSEL R32, R96, -INF , P1 ;  /* 0xff80000060207808 */ /* 0x002fe40000800000 */
[----:B------:R-:W-:Y:S02]  /*2f70*/  ISETP.GT.AND P1, PT, R14, 0x89, PT ;  /* 0x000000890e00780c */ /* 0x000fe40003f24270 */
[----:B------:R-:W-:Y:S02]  /*2f80*/  FSEL R93, R51, -INF , P5 ;  /* 0xff800000335d7808 */ /* 0x000fe40002800000 */
[----:B------:R-:W-:Y:S01]  /*2f90*/  FMNMX.FTZ R96, R92, R95, !PT ;  /* 0x0000005f5c607209 */ /* 0x000fe20007810000 */
[----:B------:R0:W1:Y:S01]  /*2fa0*/  MUFU.TANH R71, R36 ;  /* 0x0000002400477308 */ /* 0x0000620000002400 */
[----:B---3--:R-:W-:Y:S01]  /*2fb0*/  FSEL R33, R97, -INF , P2 ;  /* 0xff80000061217808 */ /* 0x008fe20001000000 */
[----:B------:R-:W-:Y:S01]  /*2fc0*/  IMAD.U32 R97, RZ, RZ, UR18 ;  /* 0x00000012ff617e24 */ /* 0x000fe2000f8e00ff */
[----:B------:R-:W-:-:S02]  /*2fd0*/  ISETP.GT.AND P2, PT, R14, 0x90, PT ;  /* 0x000000900e00780c */ /* 0x000fc40003f44270 */
[----:B------:R-:W-:Y:S02]  /*2fe0*/  FSEL R94, R100, -INF , P1 ;  /* 0xff800000645e7808 */ /* 0x000fe40000800000 */
[----:B------:R-:W-:Y:S01]  /*2ff0*/  FMNMX.FTZ R37, R93, R96, !PT ;  /* 0x000000605d257209 */ /* 0x000fe20007810000 */
[----:B------:R-:W3:Y:S01]  /*3000*/  MUFU.TANH R98, R98 ;  /* 0x0000006200627308 */ /* 0x000ee20000002400 */
[----:B0-----:R-:W-:Y:S01]  /*3010*/  FSEL R36, R99, -INF , P3 ;  /* 0xff80000063247808 */ /* 0x001fe20001800000 */
[----:B------:R-:W-:Y:S01]  /*3020*/  FMUL.FTZ R99, R0, R34 ;  /* 0x0000002200637220 */ /* 0x000fe20000410000 */
[----:B------:R-:W-:Y:S02]  /*3030*/  ISETP.GT.AND P3, PT, R14, 0x91, PT ;  /* 0x000000910e00780c */ /* 0x000fe40003f64270 */
[----:B--2---:R-:W-:Y:S02]  /*3040*/  FSEL R96, R58, -INF , P2 ;  /* 0xff8000003a607808 */ /* 0x004fe40001000000 */
[----:B------:R-:W-:Y:S01]  /*3050*/  FMNMX.FTZ R51, R94, R37, !PT ;  /* 0x000000255e337209 */ /* 0x000fe20007810000 */
[----:B------:R-:W0:Y:S01]  /*3060*/  MUFU.TANH R99, R99 ;  /* 0x0000006300637308 */ /* 0x000e220000002400 */
[----:B------:R-:W-:-:S02]  /*3070*/  FSEL R37, R53, -INF , P4 ;  /* 0xff80000035257808 */ /* 0x000fc40002000000 */
[----:B------:R-:W-:Y:S02]  /*3080*/  ISETP.GT.AND P4, PT, R14, 0x98, PT ;  /* 0x000000980e00780c */ /* 0x000fe40003f84270 */
[----:B----4-:R-:W-:Y:S01]  /*3090*/  FSEL R95, R70, -INF , P3 ;  /* 0xff800000465f7808 */ /* 0x010fe20001800000 */
[----:B------:R-:W-:Y:S01]  /*30a0*/  FMUL.FTZ R70, R0, R31 ;  /* 0x0000001f00467220 */ /* 0x000fe20000410000 */
[----:B------:R-:W-:Y:S01]  /*30b0*/  FMNMX.FTZ R58, R96, R51, !PT ;  /* 0x00000033603a7209 */ /* 0x000fe20007810000 */
[----:B------:R-:W2:Y:S01]  /*30c0*/  MUFU.TANH R102, R102 ;  /* 0x0000006600667308 */ /* 0x000ea20000002400 */
[----:B------:R-:W-:Y:S02]  /*30d0*/  FSEL R51, R57, -INF , P5 ;  /* 0xff80000039337808 */ /* 0x000fe40002800000 */
[----:B------:R-:W-:Y:S02]  /*30e0*/  ISETP.GT.AND P5, PT, R14, 0x99, PT ;  /* 0x000000990e00780c */ /* 0x000fe40003fa4270 */
[----:B-1----:R-:W-:Y:S01]  /*30f0*/  FSEL R100, R71, -INF , P4 ;  /* 0xff80000047647808 */ /* 0x002fe20002000000 */
[----:B------:R-:W-:Y:S01]  /*3100*/  FMUL.FTZ R71, R0, R35 ;  /* 0x0000002300477220 */ /* 0x000fe20000410000 */
[----:B------:R-:W-:Y:S01]  /*3110*/  FMNMX.FTZ R53, R95, R58, !PT ;  /* 0x0000003a5f357209 */ /* 0x000fe20007810000 */
[----:B------:R-:W-:Y:S01]  /*3120*/  MUFU.TANH R70, R70 ;  /* 0x0000004600467308 */ /* 0x000fe20000002400 */
[----:B---3--:R-:W-:-:S02]  /*3130*/  FSEL R98, R98, -INF , P5 ;  /* 0xff80000062627808 */ /* 0x008fc40002800000 */
[----:B------:R-:W-:Y:S02]  /*3140*/  FMNMX.FTZ R53, R100, R53, !PT ;  /* 0x0000003564357209 */ /* 0x000fe40007810000 */
[----:B0-----:R-:W-:Y:S02]  /*3150*/  FSEL R99, R99, -INF , P2 ;  /* 0xff80000063637808 */ /* 0x001fe40001000000 */
[----:B------:R-:W-:Y:S01]  /*3160*/  FMNMX.FTZ R53, R98, R53, !PT ;  /* 0x0000003562357209 */ /* 0x000fe20007810000 */
[----:B------:R-:W-:Y:S01]  /*3170*/  MUFU.TANH R71, R71 ;  /* 0x0000004700477308 */ /* 0x000fe20000002400 */
[----:B--2---:R-:W-:-:S03]  /*3180*/  FSEL R102, R102, -INF , P4 ;  /* 0xff80000066667808 */ /* 0x004fc60002000000 */
[----:B------:R-:W0:Y:S04]  /*3190*/  SHFL.BFLY PT, R14, R53, 0x2, 0x1f ;  /* 0x0c401f00350e7f89 */ /* 0x000e2800000e0000 */
[----:B------:R-:W1:Y:S02]  /*31a0*/  MUFU.TANH R101, R101 ;  /* 0x0000006500657308 */ /* 0x000e640000002400 */
[----:B-1----:R-:W-:Y:S02]  /*31b0*/  FSEL R101, R101, -INF , P5 ;  /* 0xff80000065657808 */ /* 0x002fe40002800000 */
[----:B0-----:R-:W-:-:S05]  /*31c0*/  FMNMX.FTZ R14, R53, R14, !PT ;  /* 0x0000000e350e7209 */ /* 0x001fca0007810000 */
[----:B------:R-:W0:Y:S02]  /*31d0*/  SHFL.BFLY PT, R57, R14, 0x1, 0x1f ;  /* 0x0c201f000e397f89 */ /* 0x000e2400000e0000 */
[----:B0-----:R-:W-:-:S04]  /*31e0*/  FMNMX.FTZ R58, R14, R57, !PT ;  /* 0x000000390e3a7209 */ /* 0x001fc80007810000 */
        /* <DEDUP_REMOVED lines=33> */
[----:B------:R1:W-:Y:S02]  /*3400*/  MUFU.EX2 R48, R63 ;  /* 0x0000003f00307308 */ /* 0x0003e40000000800 */
[----:B------:R-:W-:Y:S01]  /*3410*/  FMNMX.FTZ R50, R20, R57, !PT ;  /* 0x0000003914327209 */ /* 0x000fe20007810000 */
[----:B------:R-:W-:-:S03]  /*3420*/  FFMA.FTZ R57, R64, UR18, -R97 ;  /* 0x0000001240397c23 */ /* 0x000fc60008010861 */
        /* <DEDUP_REMOVED lines=8> */
[----:B------:R-:W-:Y:S01]  /*34b0*/  FSEL R72, R70, -INF , P1 ;  /* 0xff80000046487808 */ /* 0x000fe20000800000 */
[----:B------:R-:W-:-:S01]  /*34c0*/  FFMA.FTZ R70, R82, UR18, -R97 ;  /* 0x0000001252467c23 */ /* 0x000fc20008010861 */
[----:B------:R-:W-:Y:S01]  /*34d0*/  FMNMX.FTZ R56, R43, R56, !PT ;  /* 0x000000382b387209 */ /* 0x000fe20007810000 */
[----:B------:R-:W-:-:S01]  /*34e0*/  FFMA.FTZ R82, R91, UR18, -R97 ;  /* 0x000000125b527c23 */ /* 0x000fc20008010861 */
[----:B------:R-:W-:Y:S02]  /*34f0*/  MUFU.EX2 R31, R31 ;  /* 0x0000001f001f7308 */ /* 0x000fe40000000800 */
[----:B------:R-:W-:-:S04]  /*3500*/  FMNMX.FTZ R56, R45, R56, !PT ;  /* 0x000000382d387209 */ /* 0x000fc80007810000 */
[----:B------:R-:W-:Y:S02]  /*3510*/  FMNMX.FTZ R61, R49, R56, !PT ;  /* 0x00000038313d7209 */ /* 0x000fe40007810000 */
[----:B------:R-:W-:Y:S02]  /*3520*/  MUFU.EX2 R56, R67 ;  /* 0x0000004300387308 */ /* 0x000fe40000000800 */
[----:B------:R-:W-:-:S04]  /*3530*/  FMNMX.FTZ R61, R24, R61, !PT ;  /* 0x0000003d183d7209 */ /* 0x000fc80007810000 */
[----:B0-----:R-:W-:Y:S02]  /*3540*/  FMNMX.FTZ R60, R54, R61, !PT ;  /* 0x0000003d363c7209 */ /* 0x001fe40007810000 */
[----:B------:R0:W2:Y:S02]  /*3550*/  MUFU.EX2 R61, R68 ;  /* 0x00000044003d7308 */ /* 0x0000a40000000800 */
[----:B------:R-:W-:-:S04]  /*3560*/  FMNMX.FTZ R60, R25, R60, !PT ;  /* 0x0000003c193c7209 */ /* 0x000fc80007810000 */
[----:B-1----:R-:W-:Y:S02]  /*3570*/  FMNMX.FTZ R63, R81, R60, !PT ;  /* 0x0000003c513f7209 */ /* 0x002fe40007810000 */
[----:B------:R-:W-:Y:S01]  /*3580*/  MUFU.EX2 R60, R88 ;  /* 0x00000058003c7308 */ /* 0x000fe20000000800 */
[----:B0-----:R-:W-:-:S01]  /*3590*/  FFMA.FTZ R68, R73, UR18, -R97 ;  /* 0x0000001249447c23 */ /* 0x001fc20008010861 */
[----:B------:R-:W-:Y:S01]  /*35a0*/  FMNMX.FTZ R63, R76, R63, !PT ;  /* 0x0000003f4c3f7209 */ /* 0x000fe20007810000 */
[----:B------:R-:W-:-:S01]  /*35b0*/  FFMA.FTZ R73, R84, UR18, -R97 ;  /* 0x0000001254497c23 */ /* 0x000fc20008010861 */
[----:B------:R-:W-:Y:S01]  /*35c0*/  FFMA.FTZ R84, R93, UR18, -R97 ;  /* 0x000000125d547c23 */ /* 0x000fe20008010861 */
[----:B------:R-:W-:Y:S01]  /*35d0*/  IMAD.U32 R93, RZ, RZ, UR18 ;  /* 0x00000012ff5d7e24 */ /* 0x000fe2000f8e00ff */
[----:B------:R-:W-:Y:S02]  /*35e0*/  FMNMX.FTZ R62, R80, R63, !PT ;  /* 0x0000003f503e7209 */ /* 0x000fe40007810000 */
[----:B------:R-:W-:Y:S01]  /*35f0*/  MUFU.EX2 R63, R69 ;  /* 0x00000045003f7308 */ /* 0x000fe20000000800 */
[----:B--2---:R-:W-:-:S02]  /*3600*/  F2FP.SATFINITE.E4M3.F32.PACK_AB_MERGE_C R150, R61, R56, RZ ;  /* 0x000000383d96723e */ /* 0x004fc400048070ff */
[----:B------:R-:W-:-:S04]  /*3610*/  FMNMX.FTZ R62, R77, R62, !PT ;  /* 0x0000003e4d3e7209 */ /* 0x000fc80007810000 */
[----:B------:R-:W-:Y:S01]  /*3620*/  FMNMX.FTZ R65, R79, R62, !PT ;  /* 0x0000003e4f417209 */ /* 0x000fe20007810000 */
[----:B------:R-:W-:Y:S03]  /*3630*/  MUFU.EX2 R34, R34 ;  /* 0x0000002200227308 */ /* 0x000fe60000000800 */
[----:B------:R-:W-:Y:S01]  /*3640*/  FMNMX.FTZ R64, R26, R65, !PT ;  /* 0x000000411a407209 */ /* 0x000fe20007810000 */
[----:B------:R-:W-:-:S03]  /*3650*/  FFMA.FTZ R65, R52, UR18, -R97 ;  /* 0x0000001234417c23 */ /* 0x000fc60008010861 */
[----:B------:R-:W-:Y:S01]  /*3660*/  FMNMX.FTZ R67, R27, R64, !PT ;  /* 0x000000401b437209 */ /* 0x000fe20007810000 */
[----:B------:R0:W-:Y:S03]  /*3670*/  MUFU.EX2 R62, R74 ;  /* 0x0000004a003e7308 */ /* 0x0001e60000000800 */
[----:B------:R-:W-:-:S04]  /*3680*/  FMNMX.FTZ R52, R28, R67, !PT ;  /* 0x000000431c347209 */ /* 0x000fc80007810000 */
[----:B------:R-:W-:Y:S01]  /*3690*/  FMNMX.FTZ R67, R29, R52, !PT ;  /* 0x000000341d437209 */ /* 0x000fe20007810000 */
[----:B------:R-:W1:Y:S01]  /*36a0*/  MUFU.EX2 R35, R35 ;  /* 0x0000002300237308 */ /* 0x000e620000000800 */
[----:B0-----:R-:W-:-:S01]  /*36b0*/  FFMA.FTZ R74, R83, UR18, -R97 ;  /* 0x00000012534a7c23 */ /* 0x001fc20008010861 */
[--C-:B------:R-:W-:Y:S01]  /*36c0*/  FFMA.FTZ R83, R85, UR18, -R97.reuse ;  /* 0x0000001255537c23 */ /* 0x100fe20008010861 */
[----:B------:R-:W-:Y:S01]  /*36d0*/  FMNMX.FTZ R67, R30, R67, !PT ;  /* 0x000000431e437209 */ /* 0x000fe20007810000 */
[----:B------:R-:W-:-:S03]  /*36e0*/  FFMA.FTZ R85, R90, UR18, -R97 ;  /* 0x000000125a557c23 */ /* 0x000fc60008010861 */
[----:B------:R-:W-:Y:S01]  /*36f0*/  FMNMX.FTZ R64, R32, R67, !PT ;  /* 0x0000004320407209 */ /* 0x000fe20007810000 */
[----:B------:R0:W-:Y:S03]  /*3700*/  MUFU.EX2 R52, R75 ;  /* 0x0000004b00347308 */ /* 0x0001e60000000800 */
[----:B------:R-:W-:-:S04]  /*3710*/  FMNMX.FTZ R69, R33, R64, !PT ;  /* 0x0000004021457209 */ /* 0x000fc80007810000 */
[----:B------:R-:W-:Y:S01]  /*3720*/  FMNMX.FTZ R64, R36, R69, !PT ;  /* 0x0000004524407209 */ /* 0x000fe20007810000 */
[----:B------:R2:W-:Y:S01]  /*3730*/  MUFU.EX2 R67, R78 ;  /* 0x0000004e00437308 */ /* 0x0005e20000000800 */
[----:B------:R-:W-:-:S01]  /*3740*/  FFMA.FTZ R69, R86, UR18, -R97 ;  /* 0x0000001256457c23 */ /* 0x000fc20008010861 */
[--C-:B------:R-:W-:Y:S01]  /*3750*/  FFMA.FTZ R86, R96, UR18, -R97.reuse ;  /* 0x0000001260567c23 */ /* 0x100fe20008010861 */
[----:B------:R-:W-:Y:S02]  /*3760*/  FMNMX.FTZ R64, R37, R64, !PT ;  /* 0x0000004025407209 */ /* 0x000fe40007810000 */
[----:B-1----:R-:W-:Y:S02]  /*3770*/  F2FP.SATFINITE.E4M3.F32.PACK_AB_MERGE_C R152, R35, R34, RZ ;  /* 0x000000222398723e */ /* 0x002fe400048070ff */
[----:B0-----:R-:W-:Y:S01]  /*3780*/  FMNMX.FTZ R75, R51, R64, !PT ;  /* 0x00000040334b7209 */ /* 0x001fe20007810000 */
[----:B------:R-:W-:Y:S01]  /*3790*/  MUFU.EX2 R38, R38 ;  /* 0x0000002600267308 */ /* 0x000fe20000000800 */
[----:B--2---:R-:W-:-:S01]  /*37a0*/  FFMA.FTZ R78, R87, UR18, -R97 ;  /* 0x00000012574e7c23 */ /* 0x004fc20008010861 */
[----:B------:R-:W-:-:S02]  /*37b0*/  F2FP.SATFINITE.E4M3.F32.PACK_AB_MERGE_C R152, R31, R14, R152 ;  /* 0x0000000e1f98723e */ /* 0x000fc40004807098 */
[----:B------:R-:W-:Y:S02]  /*37c0*/  FMNMX.FTZ R64, R72, R75, !PT ;  /* 0x0000004b48407209 */ /* 0x000fe40007810000 */
[----:B------:R-:W-:Y:S02]  /*37d0*/  FSEL R75, R71, -INF , P3 ;  /* 0xff800000474b7808 */ /* 0x000fe40001800000 */
[----:B------:R-:W-:Y:S01]  /*37e0*/  FMNMX.FTZ R64, R99, R64, !PT ;  /* 0x0000004063407209 */ /* 0x000fe20007810000 */
[----:B------:R-:W-:Y:S03]  /*37f0*/  MUFU.EX2 R39, R39 ;  /* 0x0000002700277308 */ /* 0x000fe60000000800 */
[----:B------:R-:W-:-:S04]  /*3800*/  FMNMX.FTZ R71, R75, R64, !PT ;  /* 0x000000404b477209 */ /* 0x000fc80007810000 */
[----:B------:R-:W-:Y:S01]  /*3810*/  FMNMX.FTZ R64, R102, R71, !PT ;  /* 0x0000004766407209 */ /* 0x000fe20007810000 */
[----:B------:R-:W0:Y:S03]  /*3820*/  MUFU.EX2 R44, R44 ;  /* 0x0000002c002c7308 */ /* 0x000e260000000800 */
[----:B------:R-:W-:-:S05]  /*3830*/  FMNMX.FTZ R64, R101, R64, !PT ;  /* 0x0000004065407209 */ /* 0x000fca0007810000 */
[----:B------:R-:W1:Y:S01]  /*3840*/  SHFL.BFLY PT, R87, R64, 0x2, 0x1f ;  /* 0x0c401f0040577f89 */ /* 0x000e6200000e0000 */
[----:B------:R2:W-:Y:S08]  /*3850*/  MUFU.EX2 R71, R78 ;  /* 0x0000004e00477308 */ /* 0x0005f00000000800 */
[----:B------:R-:W-:Y:S01]  /*3860*/  MUFU.EX2 R46, R46 ;  /* 0x0000002e002e7308 */ /* 0x000fe20000000800 */
[----:B--2---:R-:W-:-:S01]  /*3870*/  FFMA.FTZ R78, R89, UR18, -R97 ;  /* 0x00000012594e7c23 */ /* 0x004fc20008010861 */
[----:B------:R-:W-:Y:S01]  /*3880*/  FFMA.FTZ R89, R94, UR18, -R97 ;  /* 0x000000125e597c23 */ /* 0x000fe20008010861 */
[----:B0-----:R-:W-:-:S04]  /*3890*/  F2FP.SATFINITE.E4M3.F32.PACK_AB_MERGE_C R154, R47, R44, RZ ;  /* 0x0000002c2f9a723e */ /* 0x001fc800048070ff */
[----:B------:R-:W-:Y:S01]  /*38a0*/  F2FP.SATFINITE.E4M3.F32.PACK_AB_MERGE_C R154, R39, R38, R154 ;  /* 0x00000026279a723e */ /* 0x000fe2000480709a */
[----:B------:R-:W0:Y:S01]  /*38b0*/  MUFU.EX2 R57, R57 ;  /* 0x0000003900397308 */ /* 0x000e220000000800 */
[----:B-1----:R-:W-:Y:S01]  /*38c0*/  FMNMX.FTZ R88, R64, R87, !PT ;  /* 0x0000005740587209 */ /* 0x002fe20007810000 */
[----:B------:R-:W-:-:S06]  /*38d0*/  FFMA.FTZ R87, R92, UR18, -R97 ;  /* 0x000000125c577c23 */ /* 0x000fcc0008010861 */
[----:B------:R-:W1:Y:S01]  /*38e0*/  MUFU.EX2 R59, R59 ;  /* 0x0000003b003b7308 */ /* 0x000e620000000800 */
[----:B------:R-:W2:Y:S07]  /*38f0*/  SHFL.BFLY PT, R91, R88, 0x1, 0x1f ;  /* 0x0c201f00585b7f89 */ /* 0x000eae00000e0000 */
[----:B------:R-:W3:Y:S01]  /*3900*/  MUFU.EX2 R65, R65 ;  /* 0x0000004100417308 */ /* 0x000ee20000000800 */
[----:B0-----:R-:W-:-:S04]  /*3910*/  F2FP.SATFINITE.E4M3.F32.PACK_AB_MERGE_C R148, R57, R48, RZ ;  /* 0x000000303994723e */ /* 0x001fc800048070ff */
[----:B------:R-:W-:-:S03]  /*3920*/  F2FP.SATFINITE.E4M3.F32.PACK_AB_MERGE_C R148, R53, R46, R148 ;  /* 0x0000002e3594723e */ /* 0x000fc60004807094 */
[----:B------:R-:W-:Y:S01]  /*3930*/  MUFU.EX2 R66, R66 ;  /* 0x0000004200427308 */ /* 0x000fe20000000800 */
[----:B-1----:R-:W-:-:S07]  /*3940*/  F2FP.SATFINITE.E4M3.F32.PACK_AB_MERGE_C R150, R59, R50, R150 ;  /* 0x000000323b96723e */ /* 0x002fce0004807096 */
[----:B------:R-:W-:Y:S01]  /*3950*/  MUFU.EX2 R69, R69 ;  /* 0x0000004500457308 */ /* 0x000fe20000000800 */
[----:B---3--:R-:W-:Y:S02]  /*3960*/  F2FP.SATFINITE.E4M3.F32.PACK_AB_MERGE_C R136, R65, R62, RZ ;  /* 0x0000003e4188723e */ /* 0x008fe400048070ff */
[----:B--2---:R-:W-:Y:S01]  /*3970*/  FMNMX.FTZ R64, R88, R91, !PT ;  /* 0x0000005b58407209 */ /* 0x004fe20007810000 */
[----:B------:R-:W-:-:S01]  /*3980*/  FFMA.FTZ R91, R95, UR18, -R97 ;  /* 0x000000125f5b7c23 */ /* 0x000fc20008010861 */
[--C-:B------:R-:W-:Y:S01]  /*3990*/  FFMA.FTZ R88, R100, UR18, -R97.reuse ;  /* 0x0000001264587c23 */ /* 0x100fe20008010861 */
[----:B------:R-:W-:Y:S02]  /*39a0*/  F2FP.SATFINITE.E4M3.F32.PACK_AB_MERGE_C R136, R63, R60, R136 ;  /* 0x0000003c3f88723e */ /* 0x000fe40004807088 */
[C---:B------:R-:W-:Y:S01]  /*39b0*/  FFMA.FTZ R90, R64.reuse, R93, -8 ;  /* 0xc1000000405a7423 */ /* 0x040fe2000001005d */
[----:B------:R-:W-:Y:S01]  /*39c0*/  FSETP.NEU.FTZ.AND P1, PT, R64, -INF , PT ;  /* 0xff8000004000780b */ /* 0x000fe20003f3d000 */
[----:B------:R-:W-:Y:S01]  /*39d0*/  FFMA.FTZ R93, R98, UR18, -R97 ;  /* 0x00000012625d7c23 */ /* 0x000fe20008010861 */
[----:B------:R-:W-:Y:S02]  /*39e0*/  MUFU.EX2 R68, R68 ;  /* 0x0000004400447308 */ /* 0x000fe40000000800 */
[----:B------:R-:W-:-:S02]  /*39f0*/  FSEL R90, R90, RZ, P1 ;  /* 0x000000ff5a5a7208 */ /* 0x000fc40000800000 */
        /* <DEDUP_REMOVED lines=27> */
[----:B------:R-:W-:Y:S01]  /*3bb0*/  FFMA.FTZ R49, R80, UR18, -R90 ;  /* 0x0000001250317c23 */ /* 0x000fe2000801085a */
[----:B------:R-:W-:-:S01]  /*3bc0*/  FADD.FTZ R80, R34, R77 ;  /* 0x0000004d22507221 */ /* 0x000fc20000010000 */
[----:B------:R-:W-:Y:S01]  /*3bd0*/  @!P6 IADD3 R77, R5, 0x13240, RZ ;  /* 0x00013240054de810 */ /* 0x000fe20007ffe0ff */
[----:B------:R-:W-:-:S01]  /*3be0*/  FFMA.FTZ R21, R21, UR18, -R90 ;  /* 0x0000001215157c23 */ /* 0x000fc2000801085a */
[----:B------:R-:W2:Y:S01]  /*3bf0*/  MUFU.EX2 R95, R95 ;  /* 0x0000005f005f7308 */ /* 0x000ea20000000800 */
[----:B0-----:R-:W-:-:S01]  /*3c00*/  FADD.FTZ R81, R6, R7 ;  /* 0x0000000706517221 */ /* 0x001fc20000010000 */
[----:B------:R-:W-:Y:S01]  /*3c10*/  @!P6 PRMT R77, RZ, 0x654, R77 ;  /* 0x00000654ff4de816 */ /* 0x000fe2000000004d */
[----:B------:R-:W-:-:S01]  /*3c20*/  FFMA.FTZ R79, R79, UR18, -R90 ;  /* 0x000000124f4f7c23 */ /* 0x000fc2000801085a */
[--C-:B------:R-:W-:Y:S01]  /*3c30*/  FFMA.FTZ R26, R26, UR18, -R90.reuse ;  /* 0x000000121a1a7c23 */ /* 0x100fe2000801085a */
[----:B------:R-:W-:-:S01]  /*3c40*/  FFMA.FTZ R27, R27, UR18, -R90 ;  /* 0x000000121b1b7c23 */ /* 0x000fc2000801085a */
[----:B------:R0:W-:Y:S01]  /*3c50*/  @!P6 SYNCS.ARRIVE.TRANS64.RED.A1T0 RZ, [R77+URZ], RZ ;  /* 0x000000ff4dffe9a7 */ /* 0x0001e2000810043f */
        /* <DEDUP_REMOVED lines=9> */
[----:B------:R-:W0:Y:S01]  /*3cf0*/  MUFU.EX2 R9, R9 ;  /* 0x0000000900097308 */ /* 0x000e220000000800 */
[----:B--2---:R-:W-:-:S01]  /*3d00*/  FADD.FTZ R97, R95, R96 ;  /* 0x000000605f617221 */ /* 0x004fc20000010000 */
[----:B------:R-:W-:Y:S01]  /*3d10*/  FADD.FTZ R81, R39, R80 ;  /* 0x0000005027517221 */ /* 0x000fe20000010000 */
[----:B------:R-:W-:-:S01]  /*3d20*/  FFMA.FTZ R72, R72, UR18, -R90 ;  /* 0x0000001248487c23 */ /* 0x000fc2000801085a */
[--C-:B------:R-:W-:Y:S01]  /*3d30*/  FFMA.FTZ R99, R99, UR18, -R90.reuse ;  /* 0x0000001263637c23 */ /* 0x100fe2000801085a */
[----:B------:R-:W-:Y:S01]  /*3d40*/  F2FP.SATFINITE.E4M3.F32.PACK_AB_MERGE_C R92, R95, R92, RZ ;  /* 0x0000005c5f5c723e */ /* 0x000fe200048070ff */
[----:B------:R-:W-:Y:S01]  /*3d50*/  FADD.FTZ R80, R44, R81 ;  /* 0x000000512c507221 */ /* 0x000fe20000010000 */
[----:B------:R-:W-:-:S01]  /*3d60*/  FFMA.FTZ R75, R75, UR18, -R90 ;  /* 0x000000124b4b7c23 */ /* 0x000fc2000801085a */
[----:B------:R-:W1:Y:S01]  /*3d70*/  MUFU.EX2 R12, R12 ;  /* 0x0000000c000c7308 */ /* 0x000e620000000800 */
[----:B---3--:R-:W-:-:S01]  /*3d80*/  FADD.FTZ R96, R8, R97 ;  /* 0x0000006108607221 */ /* 0x008fc20000010000 */
[----:B------:R-:W-:Y:S01]  /*3d90*/  F2FP.SATFINITE.E4M3.F32.PACK_AB_MERGE_C R153, R7, R6, R92 ;  /* 0x000000060799723e */ /* 0x000fe2000480705c */
[----:B------:R-:W-:-:S01]  /*3da0*/  FFMA.FTZ R102, R102, UR18, -R90 ;  /* 0x0000001266667c23 */ /* 0x000fc2000801085a */
[----:B------:R-:W-:Y:S01]  /*3db0*/  MOV R39, R55 ;  /* 0x0000003700277202 */ /* 0x000fe20000000f00 */
[----:B------:R-:W-:-:S03]  /*3dc0*/  IMAD.MOV.U32 R38, RZ, RZ, R55 ;  /* 0x000000ffff267224 */ /* 0x000fc600078e0037 */
[----:B------:R-:W2:Y:S01]  /*3dd0*/  MUFU.EX2 R13, R13 ;  /* 0x0000000d000d7308 */ /* 0x000ea20000000800 */
[----:B0-----:R-:W-:-:S07]  /*3de0*/  FADD.FTZ R77, R9, R96 ;  /* 0x00000060094d7221 */ /* 0x001fce0000010000 */
[----:B------:R-:W0:Y:S01]  /*3df0*/  MUFU.EX2 R10, R10 ;  /* 0x0000000a000a7308 */ /* 0x000e220000000800 */
[----:B-1----:R-:W-:-:S01]  /*3e00*/  FADD.FTZ R96, R12, R77 ;  /* 0x0000004d0c607221 */ /* 0x002fc20000010000 */
[--C-:B------:R-:W-:Y:S01]  /*3e10*/  FFMA.FTZ R77, R28, UR18, -R90.reuse ;  /* 0x000000121c4d7c23 */ /* 0x100fe2000801085a */
[----:B------:R-:W-:-:S01]  /*3e20*/  FFMA.FTZ R28, R29, UR18, -R90 ;  /* 0x000000121d1c7c23 */ /* 0x000fc2000801085a */
[--C-:B------:R-:W-:Y:S01]  /*3e30*/  FFMA.FTZ R29, R30, UR18, -R90.reuse ;  /* 0x000000121e1d7c23 */ /* 0x100fe2000801085a */
[----:B------:R-:W-:-:S03]  /*3e40*/  FFMA.FTZ R90, R101, UR18, -R90 ;  /* 0x00000012655a7c23 */ /* 0x000fc6000801085a */
[----:B------:R-:W1:Y:S01]  /*3e50*/  MUFU.EX2 R11, R11 ;  /* 0x0000000b000b7308 */ /* 0x000e620000000800 */
[----:B--2---:R-:W-:-:S07]  /*3e60*/  FADD.FTZ R81, R13, R96 ;  /* 0x000000600d517221 */ /* 0x004fce0000010000 */
[----:B------:R-:W2:Y:S01]  /*3e70*/  MUFU.EX2 R21, R21 ;  /* 0x0000001500157308 */ /* 0x000ea20000000800 */
[----:B0-----:R-:W-:-:S07]  /*3e80*/  FADD.FTZ R30, R10, R81 ;  /* 0x000000510a1e7221 */ /* 0x001fce0000010000 */
[----:B------:R0:W-:Y:S08]  /*3e90*/  MUFU.EX2 R5, R79 ;  /* 0x0000004f00057308 */ /* 0x0001f00000000800 */
[----:B------:R-:W3:Y:S01]  /*3ea0*/  MUFU.EX2 R94, R94 ;  /* 0x0000005e005e7308 */ /* 0x000ee20000000800 */
[----:B0-----:R-:W-:-:S01]  /*3eb0*/  FADD.FTZ R79, R47, R80 ;  /* 0x000000502f4f7221 */ /* 0x001fc20000010000 */
[----:B------:R-:W-:-:S03]  /*3ec0*/  F2FP.SATFINITE.E4M3.F32.PACK_AB_MERGE_C R47, R13, R12, RZ ;  /* 0x0000000c0d2f723e */ /* 0x000fc600048070ff */
[----:B------:R-:W-:Y:S01]  /*3ed0*/  FADD.FTZ R80, R46, R79 ;  /* 0x0000004f2e507221 */ /* 0x000fe20000010000 */
[----:B------:R-:W-:Y:S01]  /*3ee0*/  F2FP.SATFINITE.E4M3.F32.PACK_AB_MERGE_C R155, R9, R8, R47 ;  /* 0x00000008099b723e */ /* 0x000fe2000480702f */
[----:B------:R-:W-:Y:S01]  /*3ef0*/  IMAD.MOV.U32 R46, RZ, RZ, R55 ;  /* 0x000000ffff2e7224 */ /* 0x000fe200078e0037 */
[----:B------:R-:W0:Y:S01]  /*3f00*/  MUFU.EX2 R15, R15 ;  /* 0x0000000f000f7308 */ /* 0x000e220000000800 */
[----:B------:R-:W-:-:S01]  /*3f10*/  FADD.FTZ R79, R53, R80 ;  /* 0x00000050354f7221 */ /* 0x000fc20000010000 */
[----:B-1----:R-:W-:Y:S01]  /*3f20*/  FADD.FTZ R80, R11, R30 ;  /* 0x0000001e0b507221 */ /* 0x002fe20000010000 */
[----:B------:R-:W-:Y:S01]  /*3f30*/  IMAD.MOV.U32 R53, RZ, RZ, R55 ;  /* 0x000000ffff357224 */ /* 0x000fe200078e0037 */
[----:B------:R-:W-:Y:S01]  /*3f40*/  MOV R47, R55 ;  /* 0x00000037002f7202 */ /* 0x000fe20000000f00 */
[----:B------:R-:W-:-:S01]  /*3f50*/  FADD.FTZ R96, R48, R79 ;  /* 0x0000004f30607221 */ /* 0x000fc20000010000 */
[----:B--2---:R-:W-:Y:S01]  /*3f60*/  FADD.FTZ R79, R21, R80 ;  /* 0x00000050154f7221 */ /* 0x004fe20000010000 */
[----:B------:R-:W-:Y:S01]  /*3f70*/  IMAD.MOV.U32 R48, RZ, RZ, R55 ;  /* 0x000000ffff307224 */ /* 0x000fe200078e0037 */
[----:B------:R-:W1:Y:S01]  /*3f80*/  MUFU.EX2 R20, R20 ;  /* 0x0000001400147308 */ /* 0x000e620000000800 */
[----:B------:R-:W-:-:S01]  /*3f90*/  FADD.FTZ R81, R57, R96 ;  /* 0x0000006039517221 */ /* 0x000fc20000010000 */
[C---:B---3--:R-:W-:Y:S01]  /*3fa0*/  FADD.FTZ R80, R94.reuse, R79 ;  /* 0x0000004f5e507221 */ /* 0x048fe20000010000 */
[----:B------:R-:W-:-:S02]  /*3fb0*/  F2FP.SATFINITE.E4M3.F32.PACK_AB_MERGE_C R94, R94, R21, RZ ;  /* 0x000000155e5e723e */ /* 0x000fc400048070ff */
[----:B------:R-:W-:Y:S01]  /*3fc0*/  FADD.FTZ R96, R50, R81 ;  /* 0x0000005132607221 */ /* 0x000fe20000010000 */
[----:B------:R-:W-:Y:S01]  /*3fd0*/  IMAD.MOV.U32 R50, RZ, RZ, R55 ;  /* 0x000000ffff327224 */ /* 0x000fe200078e0037 */
[----:B------:R-:W-:Y:S01]  /*3fe0*/  F2FP.SATFINITE.E4M3.F32.PACK_AB_MERGE_C R149, R11, R10, R94 ;  /* 0x0000000a0b95723e */ /* 0x000fe2000480705e */
[----:B------:R-:W2:Y:S01]  /*3ff0*/  MUFU.EX2 R42, R42 ;  /* 0x0000002a002a7308 */ /* 0x000ea20000000800 */
[----:B------:R-:W-:-:S07]  /*4000*/  FADD.FTZ R79, R59, R96 ;  /* 0x000000603b4f7221 */ /* 0x000fce0000010000 */
[----:B------:R-:W3:Y:S08]  /*4010*/  MUFU.EX2 R43, R43 ;  /* 0x0000002b002b7308 */ /* 0x000ef00000000800 */
[----:B------:R-:W4:Y:S08]  /*4020*/  MUFU.EX2 R40, R40 ;  /* 0x0000002800287308 */ /* 0x000f300000000800 */
[----:B------:R0:W-:Y:S08]  /*4030*/  MUFU.EX2 R30, R77 ;  /* 0x0000004d001e7308 */ /* 0x0001f00000000800 */
[----:B------:R-:W5:Y:S01]  /*4040*/  MUFU.EX2 R41, R41 ;  /* 0x0000002900297308 */ /* 0x000f620000000800 */
[----:B0-----:R-:W-:-:S01]  /*4050*/  FADD.FTZ R77, R15, R80 ;  /* 0x000000500f4d7221 */ /* 0x001fc20000010000 */
[----:B------:R-:W-:-:S03]  /*4060*/  FADD.FTZ R80, R56, R79 ;  /* 0x0000004f38507221 */ /* 0x000fc60000010000 */
[----:B-1----:R-:W-:-:S03]  /*4070*/  FADD.FTZ R77, R20, R77 ;  /* 0x0000004d144d7221 */ /* 0x002fc60000010000 */
[----:B------:R-:W0:Y:S01]  /*4080*/  MUFU.EX2 R45, R45 ;  /* 0x0000002d002d7308 */ /* 0x000e220000000800 */
[----:B--2---:R-:W-:-:S01]  /*4090*/  FADD.FTZ R96, R42, R77 ;  /* 0x0000004d2a607221 */ /* 0x004fc20000010000 */
[----:B------:R-:W-:Y:S01]  /*40a0*/  FADD.FTZ R77, R61, R80 ;  /* 0x000000503d4d7221 */ /* 0x000fe20000010000 */
[C---:B---3--:R-:W-:Y:S02]  /*40b0*/  F2FP.SATFINITE.E4M3.F32.PACK_AB_MERGE_C R42, R43.reuse, R42, RZ ;  /* 0x0000002a2b2a723e */ /* 0x048fe400048070ff */
[----:B------:R-:W-:Y:S01]  /*40c0*/  FADD.FTZ R35, R43, R96 ;  /* 0x000000602b237221 */ /* 0x000fe20000010000 */
[----:B------:R-:W-:-:S01]  /*40d0*/  FADD.FTZ R34, R60, R77 ;  /* 0x0000004d3c227221 */ /* 0x000fc20000010000 */
[----:B------:R-:W-:Y:S01]  /*40e0*/  F2FP.SATFINITE.E4M3.F32.PACK_AB_MERGE_C R151, R20, R15, R42 ;  /* 0x0000000f1497723e */ /* 0x000fe2000480702a */
[----:B------:R-:W1:Y:S01]  /*40f0*/  MUFU.EX2 R54, R54 ;  /* 0x0000003600367308 */ /* 0x000e620000000800 */
[----:B----4-:R-:W-:-:S01]  /*4100*/  FADD.FTZ R44, R40, R35 ;  /* 0x00000023282c7221 */ /* 0x010fc20000010000 */
[----:B------:R-:W-:Y:S01]  /*4110*/  FADD.FTZ R35, R63, R34 ;  /* 0x000000223f237221 */ /* 0x000fe20000010000 */
[----:B------:R-:W-:-:S02]  /*4120*/  IMAD.MOV.U32 R43, RZ, RZ, R55 ;  /* 0x000000ffff2b7224 */ /* 0x000fc400078e0037 */
[----:B-----5:R-:W-:Y:S01]  /*4130*/  FADD.FTZ R44, R41, R44 ;  /* 0x0000002c292c7221 */ /* 0x020fe20000010000 */
[----:B------:R-:W-:-:S01]  /*4140*/  FADD.FTZ R34, R62, R35 ;  /* 0x000000233e227221 */ /* 0x000fc20000010000 */
[----:B------:R-:W-:Y:S01]  /*4150*/  IMAD.MOV.U32 R42, RZ, RZ, R55 ;  /* 0x000000ffff2a7224 */ /* 0x000fe200078e0037 */
[----:B------:R-:W2:Y:S01]  /*4160*/  MUFU.EX2 R24, R24 ;  /* 0x0000001800187308 */ /* 0x000ea20000000800 */
[----:B0-----:R-:W-:-:S01]  /*4170*/  FADD.FTZ R35, R45, R44 ;  /* 0x0000002c2d237221 */ /* 0x001fc20000010000 */
[----:B------:R-:W-:-:S04]  /*4180*/  FADD.FTZ R65, R65, R34 ;  /* 0x0000002241417221 */ /* 0x000fc80000010000 */
[----:B------:R-:W-:Y:S02]  /*4190*/  FADD.FTZ R34, R52, R65 ;  /* 0x0000004134227221 */ /* 0x000fe40000010000 */
[----:B------:R-:W0:Y:S01]  /*41a0*/  MUFU.EX2 R25, R25 ;  /* 0x0000001900197308 */ /* 0x000e220000000800 */
[----:B-1----:R-:W-:-:S01]  /*41b0*/  FADD.FTZ R35, R54, R35 ;  /* 0x0000002336237221 */ /* 0x002fc20000010000 */
[----:B------:R-:W-:Y:S01]  /*41c0*/  FADD.FTZ R21, R67, R34 ;  /* 0x0000002243157221 */ /* 0x000fe20000010000 */
[----:B------:R-:W-:Y:S01]  /*41d0*/  F2FP.SATFINITE.E4M3.F32.PACK_AB_MERGE_C R45, R54, R45, RZ ;  /* 0x0000002d362d723e */ /* 0x000fe200048070ff */
[----:B------:R-:W-:Y:S02]  /*41e0*/  IMAD.MOV.U32 R54, RZ, RZ, R55 ;  /* 0x000000ffff367224 */ /* 0x000fe400078e0037 */
[----:B------:R-:W-:-:S01]  /*41f0*/  FADD.FTZ R34, R66, R21 ;  /* 0x0000001542227221 */ /* 0x000fc20000010000 */
[----:B------:R-:W-:Y:S01]  /*4200*/  F2FP.SATFINITE.E4M3.F32.PACK_AB_MERGE_C R66, R69, R66, RZ ;  /* 0x000000424542723e */ /* 0x000fe200048070ff */
[----:B------:R-:W1:Y:S01]  /*4210*/  MUFU.EX2 R49, R49 ;  /* 0x0000003100317308 */ /* 0x000e620000000800 */
[----:B--2---:R-:W-:-:S01]  /*4220*/  FADD.FTZ R44, R24, R35 ;  /* 0x00000023182c7221 */ /* 0x004fc20000010000 */
[----:B------:R-:W-:Y:S01]  /*4230*/  FADD.FTZ R69, R69, R34 ;  /* 0x0000002245457221 */ /* 0x000fe20000010000 */
[----:B------:R-:W-:Y:S01]  /*4240*/  F2FP.SATFINITE.E4M3.F32.PACK_AB_MERGE_C R138, R67, R52, R66 ;  /* 0x00000034438a723e */ /* 0x000fe20004807042 */
[----:B------:R-:W-:Y:S01]  /*4250*/  IMAD.MOV.U32 R52, RZ, RZ, R55 ;  /* 0x000000ffff347224 */ /* 0x000fe200078e0037 */
[----:B------:R-:W-:Y:S01]  /*4260*/  F2FP.SATFINITE.E4M3.F32.PACK_AB_MERGE_C R137, R41, R40, R45 ;  /* 0x000000282989723e */ /* 0x000fe2000480702d */
[----:B------:R-:W-:Y:S01]  /*4270*/  FADD.FTZ R14, R68, R69 ;  /* 0x00000045440e7221 */ /* 0x000fe20000010000 */
[----:B------:R-:W-:Y:S01]  /*4280*/  IMAD.MOV.U32 R45, RZ, RZ, R55 ;  /* 0x000000ffff2d7224 */ /* 0x000fe200078e0037 */
[----:B------:R-:W2:Y:S01]  /*4290*/  MUFU.EX2 R76, R76 ;  /* 0x0000004c004c7308 */ /* 0x000ea20000000800 */
[----:B0-----:R-:W-:-:S01]  /*42a0*/  FADD.FTZ R44, R25, R44 ;  /* 0x0000002c192c7221 */ /* 0x001fc20000010000 */
[----:B------:R-:W-:Y:S01]  /*42b0*/  FADD.FTZ R31, R71, R14 ;  /* 0x0000000e471f7221 */ /* 0x000fe20000010000 */
[----:B------:R-:W-:-:S02]  /*42c0*/  IMAD.MOV.U32 R41, RZ, RZ, R55 ;  /* 0x000000ffff297224 */ /* 0x000fc400078e0037 */
[--C-:B------:R-:W-:Y:S02]  /*42d0*/  IMAD.MOV.U32 R40, RZ, RZ, R55.reuse ;  /* 0x000000ffff287224 */ /* 0x100fe400078e0037 */
[----:B------:R-:W-:Y:S01]  /*42e0*/  IMAD.MOV.U32 R35, RZ, RZ, R55 ;  /* 0x000000ffff237224 */ /* 0x000fe200078e0037 */
[----:B------:R-:W0:Y:S01]  /*42f0*/  MUFU.EX2 R26, R26 ;  /* 0x0000001a001a7308 */ /* 0x000e220000000800 */
[----:B-1----:R-:W-:-:S01]  /*4300*/  FADD.FTZ R21, R49, R44 ;  /* 0x0000002c31157221 */ /* 0x002fc20000010000 */
[----:B------:R-:W-:-:S06]  /*4310*/  IMAD.MOV.U32 R44, RZ, RZ, R55 ;  /* 0x000000ffff2c7224 */ /* 0x000fcc00078e0037 */
[----:B------:R-:W1:Y:S01]  /*4320*/  MUFU.EX2 R70, R70 ;  /* 0x0000004600467308 */ /* 0x000e620000000800 */
[C---:B--2---:R-:W-:Y:S01]  /*4330*/  F2FP.SATFINITE.E4M3.F32.PACK_AB_MERGE_C R49, R76.reuse, R49, RZ ;  /* 0x000000314c31723e */ /* 0x044fe200048070ff */
[----:B------:R-:W-:-:S03]  /*4340*/  FADD.FTZ R76, R76, R21 ;  /* 0x000000154c4c7221 */ /* 0x000fc60000010000 */
[----:B------:R-:W-:Y:S01]  /*4350*/  F2FP.SATFINITE.E4M3.F32.PACK_AB_MERGE_C R139, R25, R24, R49 ;  /* 0x00000018198b723e */ /* 0x000fe20004807031 */
[----:B------:R-:W-:-:S01]  /*4360*/  FADD.FTZ R21, R5, R76 ;  /* 0x0000004c05157221 */ /* 0x000fc20000010000 */
[--C-:B------:R-:W-:Y:S01]  /*4370*/  IMAD.MOV.U32 R49, RZ, RZ, R55.reuse ;  /* 0x000000ffff317224 */ /* 0x100fe200078e0037 */
[----:B------:R-:W2:Y:S01]  /*4380*/  MUFU.EX2 R27, R27 ;  /* 0x0000001b001b7308 */ /* 0x000ea20000000800 */
[----:B------:R-:W-:Y:S02]  /*4390*/  IMAD.MOV.U32 R25, RZ, RZ, R55 ;  /* 0x000000ffff197224 */ /* 0x000fe400078e0037 */
[----:B0-----:R-:W-:Y:S01]  /*43a0*/  FADD.FTZ R14, R26, R21 ;  /* 0x000000151a0e7221 */ /* 0x001fe20000010000 */
[----:B------:R-:W-:-:S04]  /*43b0*/  IMAD.MOV.U32 R24, RZ, RZ, R55 ;  /* 0x000000ffff187224 */ /* 0x000fc800078e0037 */
[----:B------:R-:W0:Y:S01]  /*43c0*/  MUFU.EX2 R73, R73 ;  /* 0x0000004900497308 */ /* 0x000e220000000800 */
        /* <DEDUP_REMOVED lines=8> */
[C---:B0-----:R-:W-:Y:S01]  /*4450*/  F2FP.SATFINITE.E4M3.F32.PACK_AB_MERGE_C R70, R73.reuse, R70, RZ ;  /* 0x000000464946723e */ /* 0x041fe200048070ff */
[----:B------:R-:W-:Y:S01]  /*4460*/  FADD.FTZ R73, R73, R34 ;  /* 0x0000002249497221 */ /* 0x000fe20000010000 */
[----:B------:R-:W-:Y:S02]  /*4470*/  MOV R31, R55 ;  /* 0x00000037001f7202 */ /* 0x000fe40000000f00 */
[----:B------:R-:W-:-:S03]  /*4480*/  F2FP.SATFINITE.E4M3.F32.PACK_AB_MERGE_C R140, R71, R68, R70 ;  /* 0x00000044478c723e */ /* 0x000fc60004807046 */
        /* <DEDUP_REMOVED lines=10> */
[----:B0-----:R-:W-:Y:S01]  /*4530*/  F2FP.SATFINITE.E4M3.F32.PACK_AB_MERGE_C R34, R85, R78, RZ ;  /* 0x0000004e5522723e */ /* 0x001fe200048070ff */
[----:B------:R-:W-:-:S03]  /*4540*/  FADD.FTZ R78, R78, R21 ;  /* 0x000000154e4e7221 */ /* 0x000fc60000010000 */
[----:B------:R-:W-:Y:S01]  /*4550*/  F2FP.SATFINITE.E4M3.F32.PACK_AB_MERGE_C R142, R83, R74, R34 ;  /* 0x0000004a538e723e */ /* 0x000fe20004807022 */
[----:B------:R-:W-:-:S01]  /*4560*/  FADD.FTZ R85, R85, R78 ;  /* 0x0000004e55557221 */ /* 0x000fc20000010000 */
[----:B------:R-:W-:Y:S01]  /*4570*/  IMAD.MOV.U32 R34, RZ, RZ, R55 ;  /* 0x000000ffff227224 */ /* 0x000fe200078e0037 */
[----:B------:R-:W-:Y:S01]  /*4580*/  MUFU.EX2 R84, R84 ;  /* 0x0000005400547308 */ /* 0x000fe20000000800 */
[----:B-1----:R-:W-:-:S01]  /*4590*/  FADD.FTZ R30, R32, R27 ;  /* 0x0000001b201e7221 */ /* 0x002fc20000010000 */
[----:B------:R-:W-:-:S06]  /*45a0*/  IMAD.MOV.U32 R27, RZ, RZ, R55 ;  /* 0x000000ffff1b7224 */ /* 0x000fcc00078e0037 */
[----:B------:R-:W0:Y:S01]  /*45b0*/  MUFU.EX2 R89, R89 ;  /* 0x0000005900597308 */ /* 0x000e220000000800 */
[C---:B--2---:R-:W-:Y:S01]  /*45c0*/  F2FP.SATFINITE.E4M3.F32.PACK_AB_MERGE_C R32, R33.reuse, R32, RZ ;  /* 0x000000202120723e */ /* 0x044fe200048070ff */
[----:B------:R-:W-:Y:S01]  /*45d0*/  FADD.FTZ R33, R33, R30 ;  /* 0x0000001e21217221 */ /* 0x000fe20000010000 */
[--C-:B------:R-:W-:Y:S02]  /*45e0*/  IMAD.MOV.U32 R30, RZ, RZ, R55.reuse ;  /* 0x000000ffff1e7224 */ /* 0x100fe400078e0037 */
[----:B------:R-:W-:Y:S01]  /*45f0*/  F2FP.SATFINITE.E4M3.F32.PACK_AB_MERGE_C R143, R29, R28, R32 ;  /* 0x0000001c1d8f723e */ /* 0x000fe20004807020 */
[--C-:B------:R-:W-:Y:S02]  /*4600*/  IMAD.MOV.U32 R32, RZ, RZ, R55.reuse ;  /* 0x000000ffff207224 */ /* 0x100fe400078e0037 */
[----:B------:R-:W1:Y:S01]  /*4610*/  MUFU.EX2 R82, R82 ;  /* 0x0000005200527308 */ /* 0x000e620000000800 */
[--C-:B------:R-:W-:Y:S02]  /*4620*/  IMAD.MOV.U32 R29, RZ, RZ, R55.reuse ;  /* 0x000000ffff1d7224 */ /* 0x100fe400078e0037 */
[----:B------:R-:W-:-:S05]  /*4630*/  IMAD.MOV.U32 R28, RZ, RZ, R55 ;  /* 0x000000ffff1c7224 */ /* 0x000fca00078e0037 */
[----:B------:R2:W3:Y:S01]  /*4640*/  MUFU.EX2 R12, R36 ;  /* 0x00000024000c7308 */ /* 0x0004e20000000800 */
[----:B0-----:R-:W-:-:S07]  /*4650*/  F2FP.SATFINITE.E4M3.F32.PACK_AB_MERGE_C R7, R89, R84, RZ ;  /* 0x000000545907723e */ /* 0x001fce00048070ff */
[----:B------:R-:W0:Y:S01]  /*4660*/  MUFU.EX2 R87, R87 ;  /* 0x0000005700577308 */ /* 0x000e220000000800 */
[----:B-1----:R-:W-:-:S01]  /*4670*/  FADD.FTZ R6, R82, R85 ;  /* 0x0000005552067221 */ /* 0x002fc20000010000 */
[----:B--2---:R-:W-:-:S06]  /*4680*/  IMAD.MOV.U32 R36, RZ, RZ, R55 ;  /* 0x000000ffff247224 */ /* 0x004fcc00078e0037 */
[----:B------:R1:W2:Y:S01]  /*4690*/  MUFU.EX2 R13, R37 ;  /* 0x00000025000d7308 */ /* 0x0002a20000000800 */
[----:B---3--:R-:W-:-:S01]  /*46a0*/  FADD.FTZ R8, R12, R33 ;  /* 0x000000210c087221 */ /* 0x008fc20000010000 */
[----:B------:R-:W-:-:S06]  /*46b0*/  IMAD.MOV.U32 R33, RZ, RZ, R55 ;  /* 0x000000ffff217224 */ /* 0x000fcc00078e0037 */
[----:B------:R-:W3:Y:S01]  /*46c0*/  MUFU.EX2 R51, R51 ;  /* 0x0000003300337308 */ /* 0x000ee20000000800 */
[C---:B0-----:R-:W-:Y:S01]  /*46d0*/  F2FP.SATFINITE.E4M3.F32.PACK_AB_MERGE_C R144, R87.reuse, R82, R7 ;  /* 0x000000525790723e */ /* 0x041fe20004807007 */
[----:B------:R-:W-:Y:S01]  /*46e0*/  FADD.FTZ R87, R87, R6 ;  /* 0x0000000657577221 */ /* 0x000fe20000010000 */
[----:B-1----:R-:W-:-:S03]  /*46f0*/  IMAD.MOV.U32 R37, RZ, RZ, R55 ;  /* 0x000000ffff257224 */ /* 0x002fc600078e0037 */
[----:B------:R-:W-:Y:S02]  /*4700*/  FADD.FTZ R84, R84, R87 ;  /* 0x0000005754547221 */ /* 0x000fe40000010000 */
[----:B------:R-:W0:Y:S01]  /*4710*/  MUFU.EX2 R72, R72 ;  /* 0x0000004800487308 */ /* 0x000e220000000800 */
[----:B--2---:R-:W-:-:S01]  /*4720*/  FADD.FTZ R8, R13, R8 ;  /* 0x000000080d087221 */ /* 0x004fc20000010000 */
[----:B------:R-:W-:-:S06]  /*4730*/  FADD.FTZ R89, R89, R84 ;  /* 0x0000005459597221 */ /* 0x000fcc0000010000 */
[----:B------:R-:W-:Y:S01]  /*4740*/  MUFU.EX2 R88, R88 ;  /* 0x0000005800587308 */ /* 0x000fe20000000800 */
[----:B---3--:R-:W-:-:S07]  /*4750*/  FADD.FTZ R9, R51, R8 ;  /* 0x0000000833097221 */ /* 0x008fce0000010000 */
[----:B------:R-:W1:Y:S01]  /*4760*/  MUFU.EX2 R93, R93 ;  /* 0x0000005d005d7308 */ /* 0x000e620000000800 */
[C---:B0-----:R-:W-:Y:S01]  /*4770*/  F2FP.SATFINITE.E4M3.F32.PACK_AB_MERGE_C R51, R72.reuse, R51, RZ ;  /* 0x000000334833723e */ /* 0x041fe200048070ff */
[----:B------:R-:W-:-:S03]  /*4780*/  FADD.FTZ R72, R72, R9 ;  /* 0x0000000948487221 */ /* 0x000fc60000010000 */
[----:B------:R-:W-:Y:S01]  /*4790*/  F2FP.SATFINITE.E4M3.F32.PACK_AB_MERGE_C R145, R13, R12, R51 ;  /* 0x0000000c0d91723e */ /* 0x000fe20004807033 */
[----:B------:R-:W-:Y:S02]  /*47a0*/  IMAD.MOV.U32 R51, RZ, RZ, R55 ;  /* 0x000000ffff337224 */ /* 0x000fe400078e0037 */
        /* <DEDUP_REMOVED lines=13> */
[----:B------:R-:W-:-:S03]  /*4880*/  FADD.FTZ R8, R93, R8 ;  /* 0x000000085d087221 */ /* 0x000fc60000010000 */
[----:B--2---:R-:W-:Y:S01]  /*4890*/  FADD.FTZ R6, R102, R9 ;  /* 0x0000000966067221 */ /* 0x004fe20000010000 */
[----:B-1----:R-:W-:-:S03]  /*48a0*/  F2FP.SATFINITE.E4M3.F32.PACK_AB_MERGE_C R5, R7, R102, RZ ;  /* 0x000000660705723e */ /* 0x002fc600048070ff */
[----:B------:R-:W-:Y:S01]  /*48b0*/  FADD.FTZ R6, R7, R6 ;  /* 0x0000000607067221 */ /* 0x000fe20000010000 */
[----:B------:R-:W-:Y:S01]  /*48c0*/  F2FP.SATFINITE.E4M3.F32.PACK_AB_MERGE_C R147, R14, R99, R5 ;  /* 0x000000630e93723e */ /* 0x000fe20004807005 */
        /* <DEDUP_REMOVED lines=23> */
.L_x_10310:
[----:B------:R-:W-:-:S04]  /*4a40*/  UISETP.NE.AND UP0, UPT, UR17, 0x1, UPT ;  /* 0x000000011100788c */ /* 0x000fc8000bf05270 */
[----:B------:R-:W-:-:S04]  /*4a50*/  USEL UR42, URZ, 0x1, UP0 ;  /* 0x000000013f2a7887 */ /* 0x000fc80008000000 */
[----:B------:R-:W-:Y:S01]  /*4a60*/  ULOP3.LUT UR42, UR16, UR42, URZ, 0x3c, !UPT ;  /* 0x0000002a102a7292 */ /* 0x000fe2000f8e3c3f */
[----:B------:R-:W-:Y:S11]  /*4a70*/  @!P0 BRA `(.L_x_10301) ;  /* 0x0000000000048947 */ /* 0x000ff60003800000 */
[----:B------:R-:W-:Y:S01]  /*4a80*/  BPT.TRAP 0x1 ;  /* 0x000000040000795c */ /* 0x000fe20000300000 */
.L_x_10301:
        /* <DEDUP_REMOVED lines=14> */
.L_x_10302:
[----:B-1----:R-:W-:Y:S05]  /*4b70*/  @P1 BRA `(.L_x_10303) ;  /* 0x0000000000081947 */ /* 0x002fea0003800000 */
[----:B------:R-:W1:Y:S02]  /*4b80*/  SYNCS.PHASECHK.TRANS64.TRYWAIT P1, [R7+URZ+0x13230], R10 ;  /* 0x0132300a070075a7 */ /* 0x000e64000802017f */
[----:B-1----:R-:W-:Y:S05]  /*4b90*/  @!P1 BRA `(.L_x_10304) ;  /* 0x0000008c00ec9947 */ /* 0x002fea0003800000 */
.L_x_10303:
        /* <DEDUP_REMOVED lines=64> */
.L_x_10305:
[----:B------:R-:W-:Y:S01]  /*4fa0*/  R2UR UR9, R2 ;  /* 0x00000000020972ca */ /* 0x000fe200000e0000 */
[----:B01----:R-:W-:-:S05]  /*4fb0*/  IMAD.U32 R10, RZ, RZ, UR16 ;  /* 0x00000010ff0a7e24 */ /* 0x003fca000f8e00ff */
[----:B------:R-:W-:-:S07]  /*4fc0*/  SHF.L.U32 R10, R10, 0x1f, RZ ;  /* 0x0000001f0a0a7819 */ /* 0x000fce00000006ff */
[----:B------:R-:W-:-:S09]  /*4fd0*/  ULEA UR9, UR17, UR9, 0x3 ;  /* 0x0000000911097291 */ /* 0x000fd2000f8e183f */
[----:B------:R0:W1:Y:S01]  /*4fe0*/  SYNCS.PHASECHK.TRANS64.TRYWAIT P1, [UR9+0x13250], R10 ;  /* 0x0132500aff0075a7 */ /* 0x0000620008020149 */
[----:B------:R-:W-:Y:S05]  /*4ff0*/  @!P0 BRA `(.L_x_10306) ;  /* 0x0000000000048947 */ /* 0x000fea0003800000 */
[----:B------:R-:W-:Y:S01]  /*5000*/  BPT.TRAP 0x1 ;  /* 0x000000040000795c */ /* 0x000fe20000300000 */
.L_x_10306:
[----:B-1----:R-:W-:Y:S05]  /*5010*/  @P1 BRA `(.L_x_10307) ;  /* 0x0000000000081947 */ /* 0x002fea0003800000 */
[----:B------:R-:W1:Y:S02]  /*5020*/  SYNCS.PHASECHK.TRANS64.TRYWAIT P1, [UR9+0x13250], R10 ;  /* 0x0132500aff0075a7 */ /* 0x000e640008020149 */
[----:B-1----:R-:W-:Y:S05]  /*5030*/  @!P1 BRA `(.L_x_10308) ;  /* 0x0000008800d89947 */ /* 0x002fea0003800000 */
.L_x_10307:
[C---:B01----:R-:W-:Y:S01]  /*5040*/  FMUL.FTZ R10, R0.reuse, R120 ;  /* 0x00000078000a7220 */ /* 0x043fe20000410000 */
        /* <DEDUP_REMOVED lines=31> */
[----:B------:R-:W-:Y:S01]  /*5240*/  UIADD3 UR6, UR6, 0x1000, URZ ;  /* 0x0000100006067890 */ /* 0x000fe2000fffe03f */
[C---:B------:R-:W-:Y:S01]  /*5250*/  FMUL.FTZ R114, R0.reuse, R114 ;  /* 0x0000007200727220 */ /* 0x040fe20000410000 */
[C---:B------:R-:W-:Y:S01]  /*5260*/  FMUL.FTZ R113, R0.reuse, R113 ;  /* 0x0000007100717220 */ /* 0x040fe20000410000 */
[C---:B------:R-:W-:Y:S01]  /*5270*/  FMUL.FTZ R115, R0.reuse, R115 ;  /* 0x0000007300737220 */ /* 0x040fe20000410000 */
[----:B------:R-:W-:Y:S01]  /*5280*/  USHF.R.U32.HI UR6, URZ, 0x4, UR6 ;  /* 0x000000043f067899 */ /* 0x000fe20008011606 */
[C---:B------:R-:W-:Y:S01]  /*5290*/  FMUL.FTZ R116, R0.reuse, R116 ;  /* 0x0000007400747220 */ /* 0x040fe20000410000 */
[----:B------:R-:W1:Y:S01]  /*52a0*/  MUFU.TANH R14, R14 ;  /* 0x0000000e000e7308 */ /* 0x000e620000002400 */
[----:B--2---:R-:W-:Y:S01]  /*52b0*/  FMNMX.FTZ R129, R11, R128, !PT ;  /* 0x000000800b817209 */ /* 0x004fe20007810000 */
[----:B------:R-:W-:Y:S01]  /*52c0*/  ULOP3.LUT UR6, UR6, 0x3fff, URZ, 0xc0, !UPT ;  /* 0x00003fff06067892 */ /* 0x000fe2000f8ec03f */
[C---:B------:R-:W-:Y:S01]  /*52d0*/  FMUL.FTZ R118, R0.reuse, R118 ;  /* 0x0000007600767220 */ /* 0x040fe20000410000 */
[C---:B------:R-:W-:Y:S01]  /*52e0*/  FMUL.FTZ R117, R0.reuse, R117 ;  /* 0x0000007500757220 */ /* 0x040fe20000410000 */
[----:B------:R-:W-:Y:S01]  /*52f0*/  WARPGROUP.ARRIVE ;  /* 0x00000000000079c5 */ /* 0x000fe20000000000 */
[----:B------:R-:W-:Y:S01]  /*5300*/  ULOP3.LUT UR6, UR6, 0x10000, URZ, 0xfc, !UPT ;  /* 0x0001000006067892 */ /* 0x000fe2000f8efc3f */
[C---:B------:R-:W-:Y:S01]  /*5310*/  FMUL.FTZ R119, R0.reuse, R119 ;  /* 0x0000007700777220 */ /* 0x040fe20000410000 */
[----:B------:R-:W2:Y:S01]  /*5320*/  MUFU.TANH R20, R20 ;  /* 0x0000001400147308 */ /* 0x000ea20000002400 */
[----:B0-----:R-:W-:Y:S01]  /*5330*/  FMNMX.FTZ R131, R13, R130, !PT ;  /* 0x000000820d837209 */ /* 0x001fe20007810000 */
[----:B------:R-:W-:Y:S01]  /*5340*/  UIMAD UR8, UR17, 0x280, UR6 ;  /* 0x00000280110878a4 */ /* 0x000fe2000f8e0206 */
[C---:B------:R-:W-:Y:S01]  /*5350*/  FMUL.FTZ R88, R0.reuse, R88 ;  /* 0x0000005800587220 */ /* 0x040fe20000410000 */
[----:B------:R-:W-:Y:S01]  /*5360*/  UMOV UR7, 0xc0000010 ;  /* 0xc000001000077882 */ /* 0x000fe20000000000 */
[C---:B------:R-:W-:Y:S01]  /*5370*/  FMUL.FTZ R90, R0.reuse, R90 ;  /* 0x0000005a005a7220 */ /* 0x040fe20000410000 */
[C---:B------:R-:W-:Y:S01]  /*5380*/  FMUL.FTZ R89, R0.reuse, R89 ;  /* 0x0000005900597220 */ /* 0x040fe20000410000 */
[----:B------:R-:W-:Y:S01]  /*5390*/  FMUL.FTZ R91, R0, R91 ;  /* 0x0000005b005b7220 */ /* 0x000fe20000410000 */
[----:B------:R-:W0:Y:S01]  /*53a0*/  MUFU.TANH R15, R15 ;  /* 0x0000000f000f7308 */ /* 0x000e220000002400 */
[----:B-1----:R-:W-:Y:S01]  /*53b0*/  FMNMX.FTZ R128, R14, R129, !PT ;  /* 0x000000810e807209 */ /* 0x002fe20007810000 */
[----:B------:R-:W-:Y:S01]  /*53c0*/  UMOV UR6, UR8 ;  /* 0x0000000800067c82 */ /* 0x000fe20008000000 */
[C---:B------:R-:W-:Y:S01]  /*53d0*/  FMUL.FTZ R92, R0.reuse, R92 ;  /* 0x0000005c005c7220 */ /* 0x040fe20000410000 */
[----:B------:R-:W-:Y:S01]  /*53e0*/  QGMMA.64x64x32.F32.E4M3.E4M3 R24, R152, gdesc[UR4], R24, gsb0 ;  /* 0x00e0000498187df3 */ /* 0x000fe20008000818 */
        /* <DEDUP_REMOVED lines=38> */
[----:B------:R-:W-:Y:S01]  /*5650*/  UIADD3 UR6, UR8, 0x80, URZ ;  /* 0x0000008008067890 */ /* 0x000fe2000fffe03f */
[C---:B------:R-:W-:Y:S01]  /*5660*/  FMUL.FTZ R57, R0.reuse, R57 ;  /* 0x0000003900397220 */ /* 0x040fe20000410000 */
[C---:B------:R-:W-:Y:S01]  /*5670*/  FMUL.FTZ R59, R0.reuse, R59 ;  /* 0x0000003b003b7220 */ /* 0x040fe20000410000 */
[C---:B------:R-:W-:Y:S01]  /*5680*/  FMUL.FTZ R60, R0.reuse, R60 ;  /* 0x0000003c003c7220 */ /* 0x040fe20000410000 */
[----:B------:R-:W-:Y:S01]  /*5690*/  UMOV UR7, 0xc0000010 ;  /* 0xc000001000077882 */ /* 0x000fe20000000000 */
        /* <DEDUP_REMOVED lines=22> */
[----:B------:R-:W-:-:S06]  /*5800*/  WARPGROUP.ARRIVE ;  /* 0x00000000000079c5 */ /* 0x000fcc0000000000 */
[----:B------:R-:W2:Y:S01]  /*5810*/  S2R R155, SR_TID.X ;  /* 0x00000000009b7919 */ /* 0x000ea20000002100 */
[----:B------:R-:W3:Y:S01]  /*5820*/  MUFU.TANH R106, R106 ;  /* 0x0000006a006a7308 */ /* 0x000ee20000002400 */
[----:B0-----:R-:W-:Y:S01]  /*5830*/  FMNMX.FTZ R131, R127, R130, !PT ;  /* 0x000000827f837209 */ /* 0x001fe20007810000 */
[----:B------:R-:W-:Y:S01]  /*5840*/  QGMMA.64x64x32.F32.E4M3.E4M3 R24, R148, gdesc[UR4], R24, gsb0 ;  /* 0x00e0000494187df3 */ /* 0x000fe20008000818 */
[----:B------:R-:W-:Y:S01]  /*5850*/  UIADD3 UR6, UR8, 0x100, URZ ;  /* 0x0000010008067890 */ /* 0x000fe2000fffe03f */
[----:B------:R-:W-:-:S04]  /*5860*/  UMOV UR7, 0xc0000010 ;  /* 0xc000001000077882 */ /* 0x000fc80000000000 */
        /* <DEDUP_REMOVED lines=25> */
[----:B------:R-:W-:Y:S01]  /*5a00*/  QGMMA.64x64x32.F32.E4M3.E4M3 R24, R136, gdesc[UR4], R24, gsb0 ;  /* 0x00e0000488187df3 */ /* 0x000fe20008000818 */
[----:B------:R-:W-:Y:S01]  /*5a10*/  UIADD3 UR6, UR8, 0x180, URZ ;  /* 0x0000018008067890 */ /* 0x000fe2000fffe03f */
[----:B------:R-:W-:Y:S01]  /*5a20*/  UMOV UR7, 0xc0000010 ;  /* 0xc000001000077882 */ /* 0x000fe20000000000 */
[----:B------:R-:W-:-:S03]  /*5a30*/  UIADD3 UR8, UR8, 0x200, URZ ;  /* 0x0000020008087890 */ /* 0x000fc6000fffe03f */
        /* <DEDUP_REMOVED lines=24> */
[----:B------:R-:W-:Y:S01]  /*5bc0*/  QGMMA.64x64x32.F32.E4M3.E4M3 R24, R140, gdesc[UR4], R24, gsb0 ;  /* 0x00e000048c187df3 */ /* 0x000fe20008000818 */
[----:B------:R-:W-:Y:S01]  /*5bd0*/  UMOV UR6, UR8 ;  /* 0x0000000800067c82 */ /* 0x000fe20008000000 */
        /* <DEDUP_REMOVED lines=26> */
[----:B------:R-:W-:Y:S06]  /*5d80*/  QGMMA.64x64x32.F32.E4M3.E4M3 R24, R144, gdesc[UR4], R24, gsb0 ;  /* 0x00e0000490187df3 */ /* 0x000fec0008000818 */
        /* <DEDUP_REMOVED lines=59> */
[----:B0-----:R-:W-:-:S03]  /*6140*/  FMNMX.FTZ R64, R70, R133, !PT ;  /* 0x0000008546407209 */ /* 0x001fc60007810000 */
[----:B------:R-:W0:Y:S01]  /*6150*/  SHFL.BFLY PT, R133, R130, 0x2, 0x1f ;  /* 0x0c401f0082857f89 */ /* 0x000e2200000e0000 */
[----:B-1----:R-:W-:-:S05]  /*6160*/  FMNMX.FTZ R131, R71, R64, !PT ;  /* 0x0000004047837209 */ /* 0x002fca0007810000 */
[----:B------:R-:W1:Y:S01]  /*6170*/  SHFL.BFLY PT, R58, R131, 0x2, 0x1f ;  /* 0x0c401f00833a7f89 */ /* 0x000e6200000e0000 */
[----:B0-----:R-:W-:Y:S02]  /*6180*/  FMNMX.FTZ R133, R130, R133, !PT ;  /* 0x0000008582857209 */ /* 0x001fe40007810000 */
[----:B-1----:R-:W-:-:S03]  /*6190*/  FMNMX.FTZ R132, R131, R58, !PT ;  /* 0x0000003a83847209 */ /* 0x002fc60007810000 */
[----:B------:R-:W0:Y:S04]  /*61a0*/  SHFL.BFLY PT, R58, R133, 0x1, 0x1f ;  /* 0x0c201f00853a7f89 */ /* 0x000e2800000e0000 */
[----:B------:R-:W1:Y:S01]  /*61b0*/  SHFL.BFLY PT, R135, R132, 0x1, 0x1f ;  /* 0x0c201f0084877f89 */ /* 0x000e6200000e0000 */
[----:B0-----:R-:W-:Y:S02]  /*61c0*/  FMNMX.FTZ R58, R133, R58, !PT ;  /* 0x0000003a853a7209 */ /* 0x001fe40007810000 */
[----:B-1----:R-:W-:-:S03]  /*61d0*/  FMNMX.FTZ R64, R132, R135, !PT ;  /* 0x0000008784407209 */ /* 0x002fc60007810000 */
[----:B------:R-:W-:Y:S01]  /*61e0*/  FADD.FTZ R5, -R58, R5 ;  /* 0x000000053a057221 */ /* 0x000fe20000010100 */
[----:B------:R-:W-:-:S03]  /*61f0*/  IMAD.U32 R135, RZ, RZ, UR18 ;  /* 0x00000012ff877e24 */ /* 0x000fc6000f8e00ff */
[----:B------:R-:W-:Y:S01]  /*6200*/  FMUL.FTZ R131, R5, UR18 ;  /* 0x0000001205837c20 */ /* 0x000fe20008410000 */
[----:B------:R-:W-:-:S01]  /*6210*/  FADD.FTZ R5, -R64, R9 ;  /* 0x0000000940057221 */ /* 0x000fc20000010100 */
[----:B------:R-:W-:Y:S02]  /*6220*/  FFMA.FTZ R130, R58, R135, -8 ;  /* 0xc10000003a827423 */ /* 0x000fe40000010087 */
[----:B------:R0:W-:Y:S01]  /*6230*/  MUFU.EX2 R9, R131 ;  /* 0x0000008300097308 */ /* 0x0001e20000000800 */
        /* <DEDUP_REMOVED lines=8> */
[----:B0-----:R-:W-:Y:S01]  /*62c0*/  MOV R131, UR18 ;  /* 0x0000001200837c02 */ /* 0x001fe20008000f00 */
[--C-:B------:R-:W-:Y:S01]  /*62d0*/  FFMA.FTZ R15, R15, UR18, -R130.reuse ;  /* 0x000000120f0f7c23 */ /* 0x100fe20008010882 */
[----:B------:R-:W-:-:S01]  /*62e0*/  FFMA.FTZ R120, R120, UR18, -R130 ;  /* 0x0000001278787c23 */ /* 0x000fc20008010882 */
[--C-:B------:R-:W-:Y:S01]  /*62f0*/  FFMA.FTZ R121, R121, UR18, -R130.reuse ;  /* 0x0000001279797c23 */ /* 0x100fe20008010882 */
[----:B------:R-:W-:-:S01]  /*6300*/  FFMA.FTZ R124, R124, UR18, -R130 ;  /* 0x000000127c7c7c23 */ /* 0x000fc20008010882 */
[----:B------:R-:W-:Y:S01]  /*6310*/  FFMA.FTZ R69, R64, R131, -8 ;  /* 0xc100000040457423 */ /* 0x000fe20000010083 */
        /* <DEDUP_REMOVED lines=15> */
[----:B------:R-:W-:Y:S01]  /*6410*/  FFMA.FTZ R108, R108, UR18, -R130 ;  /* 0x000000126c6c7c23 */ /* 0x000fe20008010882 */
[----:B------:R-:W-:-:S01]  /*6420*/  FFMA.FTZ R110, R110, UR18, -R69 ;  /* 0x000000126e6e7c23 */ /* 0x000fc20008010845 */
[----:B------:R-:W2:Y:S01]  /*6430*/  MUFU.EX2 R11, R11 ;  /* 0x0000000b000b7308 */ /* 0x000ea20000000800 */
[----:B0-----:R-:W-:-:S01]  /*6440*/  FFMA.FTZ R8, R9, R8, R10 ;  /* 0x0000000809087223 */ /* 0x001fc2000001000a */
[----:B------:R-:W-:Y:S01]  /*6450*/  FFMA.FTZ R109, R109, UR18, -R130 ;  /* 0x000000126d6d7c23 */ /* 0x000fe20008010882 */
[----:B------:R-:W-:-:S01]  /*6460*/  FFMA.FTZ R111, R111, UR18, -R69 ;  /* 0x000000126f6f7c23 */ /* 0x000fc20008010845 */
[----:B------:R-:W-:Y:S01]  /*6470*/  FFMA.FTZ R112, R112, UR18, -R130 ;  /* 0x0000001270707c23 */ /* 0x000fe20008010882 */
[----:B------:R-:W-:-:S01]  /*6480*/  FFMA.FTZ R114, R114, UR18, -R69 ;  /* 0x0000001272727c23 */ /* 0x000fc20008010845 */
[----:B------:R-:W-:Y:S01]  /*6490*/  FFMA.FTZ R113, R113, UR18, -R130 ;  /* 0x0000001271717c23 */ /* 0x000fe20008010882 */
[----:B------:R-:W-:-:S01]  /*64a0*/  FFMA.FTZ R115, R115, UR18, -R69 ;  /* 0x0000001273737c23 */ /* 0x000fc20008010845 */
[----:B------:R-:W0:Y:S01]  /*64b0*/  MUFU.EX2 R13, R13 ;  /* 0x0000000d000d7308 */ /* 0x000e220000000800 */
[----:B-1----:R-:W-:-:S01]  /*64c0*/  FFMA.FTZ R6, R5, R6, R12 ;  /* 0x0000000605067223 */ /* 0x002fc2000001000c */
[----:B------:R-:W-:Y:S01]  /*64d0*/  FFMA.FTZ R116, R116, UR18, -R130 ;  /* 0x0000001274747c23 */ /* 0x000fe20008010882 */
[----:B------:R-:W-:-:S01]  /*64e0*/  FFMA.FTZ R118, R118, UR18, -R69 ;  /* 0x0000001276767c23 */ /* 0x000fc20008010845 */
[----:B------:R-:W-:Y:S01]  /*64f0*/  FFMA.FTZ R117, R117, UR18, -R130 ;  /* 0x0000001275757c23 */ /* 0x000fe20008010882 */
[----:B------:R-:W-:-:S01]  /*6500*/  FFMA.FTZ R119, R119, UR18, -R69 ;  /* 0x0000001277777c23 */ /* 0x000fc20008010845 */
[----:B------:R-:W-:Y:S01]  /*6510*/  FFMA.FTZ R88, R88, UR18, -R130 ;  /* 0x0000001258587c23 */ /* 0x000fe20008010882 */
[----:B------:R-:W-:-:S01]  /*6520*/  FFMA.FTZ R90, R90, UR18, -R69 ;  /* 0x000000125a5a7c23 */ /* 0x000fc20008010845 */
[----:B------:R-:W1:Y:S01]  /*6530*/  MUFU.EX2 R14, R14 ;  /* 0x0000000e000e7308 */ /* 0x000e620000000800 */
[----:B--2---:R-:W-:-:S01]  /*6540*/  FADD.FTZ R131, R11, R8 ;  /* 0x000000080b837221 */ /* 0x004fc20000010000 */
[----:B------:R-:W-:Y:S01]  /*6550*/  FFMA.FTZ R89, R89, UR18, -R130 ;  /* 0x0000001259597c23 */ /* 0x000fe20008010882 */
[----:B------:R-:W-:-:S01]  /*6560*/  FFMA.FTZ R91, R91, UR18, -R69 ;  /* 0x000000125b5b7c23 */ /* 0x000fc20008010845 */
[----:B------:R-:W-:Y:S01]  /*6570*/  FFMA.FTZ R92, R92, UR18, -R130 ;  /* 0x000000125c5c7c23 */ /* 0x000fe20008010882 */
[----:B------:R-:W-:-:S01]  /*6580*/  FFMA.FTZ R94, R94, UR18, -R69 ;  /* 0x000000125e5e7c23 */ /* 0x000fc20008010845 */
[----:B------:R-:W-:Y:S01]  /*6590*/  FFMA.FTZ R93, R93, UR18, -R130 ;  /* 0x000000125d5d7c23 */ /* 0x000fe20008010882 */
[----:B------:R-:W-:-:S01]  /*65a0*/  FFMA.FTZ R95, R95, UR18, -R69 ;  /* 0x000000125f5f7c23 */ /* 0x000fc20008010845 */
[----:B------:R-:W2:Y:S01]  /*65b0*/  MUFU.EX2 R20, R20 ;  /* 0x0000001400147308 */ /* 0x000ea20000000800 */
[----:B0-----:R-:W-:-:S01]  /*65c0*/  FADD.FTZ R133, R13, R6 ;  /* 0x000000060d857221 */ /* 0x001fc20000010000 */
[----:B------:R-:W-:Y:S01]  /*65d0*/  FFMA.FTZ R96, R96, UR18, -R130 ;  /* 0x0000001260607c23 */ /* 0x000fe20008010882 */
[----:B------:R-:W-:-:S01]  /*65e0*/  FFMA.FTZ R98, R98, UR18, -R69 ;  /* 0x0000001262627c23 */ /* 0x000fc20008010845 */
[----:B------:R-:W-:Y:S01]  /*65f0*/  FFMA.FTZ R97, R97, UR18, -R130 ;  /* 0x0000001261617c23 */ /* 0x000fe20008010882 */
[----:B------:R-:W-:-:S01]  /*6600*/  FFMA.FTZ R99, R99, UR18, -R69 ;  /* 0x0000001263637c23 */ /* 0x000fc20008010845 */
[----:B------:R-:W-:Y:S01]  /*6610*/  FFMA.FTZ R100, R100, UR18, -R130 ;  /* 0x0000001264647c23 */ /* 0x000fe20008010882 */
[----:B------:R-:W-:-:S01]  /*6620*/  FFMA.FTZ R102, R102, UR18, -R69 ;  /* 0x0000001266667c23 */ /* 0x000fc20008010845 */
[----:B------:R-:W0:Y:S01]  /*6630*/  MUFU.EX2 R15, R15 ;  /* 0x0000000f000f7308 */ /* 0x000e220000000800 */
[----:B-1----:R-:W-:-:S01]  /*6640*/  FADD.FTZ R6, R14, R131 ;  /* 0x000000830e067221 */ /* 0x002fc20000010000 */
        /* <DEDUP_REMOVED lines=148> */
[----:B0-----:R-:W-:-:S01]  /*6f90*/  FADD.FTZ R133, R87, R8 ;  /* 0x0000000857857221 */ /* 0x001fc20000010000 */
[----:B------:R-:W-:Y:S01]  /*6fa0*/  FFMA.FTZ R8, R70, UR18, -R69 ;  /* 0x0000001246087c23 */ /* 0x000fe20008010845 */
[----:B------:R0:W-:Y:S05]  /*6fb0*/  @!P1 SYNCS.ARRIVE.TRANS64.RED.A1T0 RZ, [R6+URZ], RZ ;  /* 0x000000ff06ff99a7 */ /* 0x0001ea000810043f */
        /* <DEDUP_REMOVED lines=15> */
[----:B------:R-:W0:Y:S01]  /*70b0*/  MUFU.EX2 R66, R66 ;  /* 0x0000004200427308 */ /* 0x000e220000000800 */
[----:B--2---:R-:W-:-:S07]  /*70c0*/  FADD.FTZ R69, R63, R134 ;  /* 0x000000863f457221 */ /* 0x004fce0000010000 */
[----:B------:R-:W-:Y:S01]  /*70d0*/  MUFU.EX2 R132, R132 ;  /* 0x0000008400847308 */ /* 0x000fe20000000800 */
[----:B---3--:R-:W-:-:S07]  /*70e0*/  FADD.FTZ R71, R129, R130 ;  /* 0x0000008281477221 */ /* 0x008fce0000010000 */
[----:B------:R-:W1:Y:S01]  /*70f0*/  MUFU.EX2 R67, R67 ;  /* 0x0000004300437308 */ /* 0x000e620000000800 */
[----:B0-----:R-:W-:-:S07]  /*7100*/  FADD.FTZ R6, R66, R69 ;  /* 0x0000004542067221 */ /* 0x001fce0000010000 */
[----:B------:R-:W0:Y:S08]  /*7110*/  MUFU.EX2 R65, R65 ;  /* 0x0000004100417308 */ /* 0x000e300000000800 */
[----:B------:R2:W3:Y:S01]  /*7120*/  MUFU.EX2 R7, R8 ;  /* 0x0000000800077308 */ /* 0x0004e20000000800 */
[----:B-1----:R-:W-:-:S07]  /*7130*/  FADD.FTZ R6, R67, R6 ;  /* 0x0000000643067221 */ /* 0x002fce0000010000 */
[----:B------:R-:W1:Y:S01]  /*7140*/  MUFU.EX2 R68, R68 ;  /* 0x0000004400447308 */ /* 0x000e620000000800 */
[----:B--2---:R-:W-:-:S04]  /*7150*/  FADD.FTZ R8, R132, R71 ;  /* 0x0000004784087221 */ /* 0x004fc80000010000 */
[----:B0-----:R-:W-:-:S03]  /*7160*/  FADD.FTZ R69, R65, R8 ;  /* 0x0000000841457221 */ /* 0x001fc60000010000 */
[----:B------:R-:W0:Y:S01]  /*7170*/  MUFU.EX2 R70, R70 ;  /* 0x0000004600467308 */ /* 0x000e220000000800 */
[----:B---3--:R-:W-:-:S01]  /*7180*/  FADD.FTZ R71, R7, R6 ;  /* 0x0000000607477221 */ /* 0x008fc20000010000 */
[----:B-1----:R-:W-:-:S03]  /*7190*/  FADD.FTZ R8, R68, R69 ;  /* 0x0000004544087221 */ /* 0x002fc60000010000 */
[----:B0-----:R-:W-:Y:S01]  /*71a0*/  FADD.FTZ R6, R70, R71 ;  /* 0x0000004746067221 */ /* 0x001fe20000010000 */
[----:B------:R-:W-:Y:S06]  /*71b0*/  @!P0 BRA `(.L_x_10309) ;  /* 0x0000000000048947 */ /* 0x000fec0003800000 */
[----:B------:R-:W-:Y:S01]  /*71c0*/  BPT.TRAP 0x1 ;  /* 0x000000040000795c */ /* 0x000fe20000300000 */
.L_x_10309:
[----:B------:R-:W-:Y:S01]  /*71d0*/  R2UR UR7, R3 ;  /* 0x00000000030772ca */ /* 0x000fe200000e0000 */
[----:B------:R-:W-:Y:S01]  /*71e0*/  UIADD3 UR6, UR9, 0x13260, URZ ;  /* 0x0001326009067890 */ /* 0x000fe2000fffe03f */
[----:B------:R-:W-:Y:S01]  /*71f0*/  ISETP.LT.AND P1, PT, RZ, UR47, PT ;  /* 0x0000002fff007c0c */ /* 0x000fe2000bf21270 */
        /* <DEDUP_REMOVED lines=10> */
[----:B------:R-:W-:Y:S01]  /*72a0*/  UPRMT UR6, UR7, 0x654, UR6 ;  /* 0x0000065407067896 */ /* 0x000fe20008000006 */
[----:B------:R-:W-:Y:S01]  /*72b0*/  F2FP.SATFINITE.E4M3.F32.PACK_AB_MERGE_C R110, R111, R110, RZ ;  /* 0x0000006e6f6e723e */ /* 0x000fe200048070ff */
[----:B------:R-:W-:Y:S01]  /*72c0*/  UIADD3 UR7, UR47, -0x1, URZ ;  /* 0xffffffff2f077890 */ /* 0x000fe2000fffe03f */
        /* <DEDUP_REMOVED lines=68> */
.L_x_10300:
[----:B------:R-:W-:Y:S06]  /*7710*/  BAR.ARV 0x8, 0x1a0 ;  /* 0x0206800000007b1d */ /* 0x000fec0000002000 */
[----:B------:R-:W-:Y:S05]  /*7720*/  @!P0 BRA `(.L_x_10311) ;  /* 0x0000000000048947 */ /* 0x000fea0003800000 */
[----:B------:R-:W-:Y:S01]  /*7730*/  BPT.TRAP 0x1 ;  /* 0x000000040000795c */ /* 0x000fe20000300000 */
.L_x_10311:
[----:B------:R-:W-:Y:S02]  /*7740*/  IMAD.U32 R0, RZ, RZ, UR42 ;  /* 0x0000002aff007e24 */ /* 0x000fe4000f8e00ff */
[----:B------:R-:W-:-:S03]  /*7750*/  IMAD.U32 R15, RZ, RZ, UR43 ;  /* 0x0000002bff0f7e24 */ /* 0x000fc6000f8e00ff */
[----:B------:R-:W-:Y:S01]  /*7760*/  SHF.L.U32 R0, R0, 0x1f, RZ ;  /* 0x0000001f00007819 */ /* 0x000fe200000006ff */
[----:B------:R-:W-:-:S04]  /*7770*/  IMAD R15, R15, 0x8, R2 ;  /* 0x000000080f0f7824 */ /* 0x000fc800078e0202 */
[----:B------:R0:W1:Y:S01]  /*7780*/  SYNCS.PHASECHK.TRANS64.TRYWAIT P1, [R15+URZ+0x13250], R0 ;  /* 0x013250000f0075a7 */ /* 0x000062000802017f */
[----:B------:R-:W-:Y:S05]  /*7790*/  @!P0 BRA `(.L_x_10312) ;  /* 0x0000000000048947 */ /* 0x000fea0003800000 */
[----:B------:R-:W-:Y:S01]  /*77a0*/  BPT.TRAP 0x1 ;  /* 0x000000040000795c */ /* 0x000fe20000300000 */
.L_x_10312:
[----:B------:R-:W-:Y:S01]  /*77b0*/  VIADD R2, R2, 0x1000 ;  /* 0x0000100002027836 */ /* 0x000fe20000000000 */
[----:B-1----:R-:W-:Y:S06]  /*77c0*/  @P1 BRA `(.L_x_10313) ;  /* 0x0000000000081947 */ /* 0x002fec0003800000 */
[----:B------:R-:W1:Y:S02]  /*77d0*/  SYNCS.PHASECHK.TRANS64.TRYWAIT P1, [R15+URZ+0x13250], R0 ;  /* 0x013250000f0075a7 */ /* 0x000e64000802017f */
[----:B-1----:R-:W-:Y:S05]  /*77e0*/  @!P1 BRA `(.L_x_10314) ;  /* 0x0000006400049947 */ /* 0x002fea0003800000 */
.L_x_10313:
[----:B------:R-:W-:Y:S01]  /*77f0*/  SHF.R.U32.HI R2, RZ, 0x4, R2 ;  /* 0x00000004ff027819 */ /* 0x000fe20000011602 */
[----:B------:R-:W-:Y:S05]  /*7800*/  WARPSYNC.ALL ;  /* 0x0000000000007948 */ /* 0x000fea0003800000 */
[----:B------:R-:W-:Y:S01]  /*7810*/  LOP3.LUT R2, R2, 0x3fff, RZ, 0xc0, !PT ;  /* 0x00003fff02027812 */ /* 0x000fe200078ec0ff */
[----:B------:R-:W-:Y:S01]  /*7820*/  WARPGROUP.ARRIVE ;  /* 0x00000000000079c5 */ /* 0x000fe20000000000 */
[----:B------:R-:W-:Y:S01]  /*7830*/  MOV R5, UR43 ;  /* 0x0000002b00057c02 */ /* 0x000fe20008000f00 */
[----:B------:R-:W-:Y:S01]  /*7840*/  ULDC.64 UR10, c[0x0][0x9a0] ;  /* 0x00026800000a7ab9 */ /* 0x000fe20000000a00 */
[----:B------:R-:W-:Y:S01]  /*7850*/  LOP3.LUT R2, R2, 0x10000, RZ, 0xfc, !PT ;  /* 0x0001000002027812 */ /* 0x000fe200078efcff */
[----:B------:R-:W-:Y:S01]  /*7860*/  UISETP.NE.U32.AND UP0, UPT, UR10, URZ, UPT ;  /* 0x0000003f0a00728c */ /* 0x000fe2000bf05070 */
[----:B------:R-:W-:-:S03]  /*7870*/  IMAD.MOV.U32 R7, RZ, RZ, 0x3f800000 ;  /* 0x3f800000ff077424 */ /* 0x000fc600078e00ff */
[----:B------:R-:W-:Y:S01]  /*7880*/  IMAD R4, R5, 0x280, R2 ;  /* 0x0000028005047824 */ /* 0x000fe200078e0202 */
[----:B------:R-:W-:Y:S01]  /*7890*/  UISETP.NE.AND.EX UP0, UPT, UR11, URZ, UPT, UP0 ;  /* 0x0000003f0b00728c */ /* 0x000fe2000bf05300 */
[----:B------:R-:W-:-:S03]  /*78a0*/  IMAD.MOV.U32 R5, RZ, RZ, -0x3ffffff0 ;  /* 0xc0000010ff057424 */ /* 0x000fc600078e00ff */
[----:B------:R-:W-:Y:S02]  /*78b0*/  R2UR UR6, R4 ;  /* 0x00000000040672ca */ /* 0x000fe400000e0000 */
[----:B------:R-:W-:Y:S02]  /*78c0*/  R2UR UR7, R5 ;  /* 0x00000000050772ca */ /* 0x000fe400000e0000 */
[----:B------:R-:W-:-:S03]  /*78d0*/  PLOP3.LUT P1, PT, PT, PT, UP0, 0x80, 0x0 ;  /* 0x000000000000781c */ /* 0x000fc60003f2f008 */
[----:B------:R-:W-:Y:S01]  /*78e0*/  @UP0 ULDC.64 UR12, c[0x0][0x9c8] ;  /* 0x00027200000c0ab9 */ /* 0x000fe20000000a00 */
[----:B------:R-:W-:Y:S02]  /*78f0*/  @UP0 USHF.R.S32.HI UR9, URZ, 0x1f, UR46 ;  /* 0x0000001f3f090899 */ /* 0x000fe4000801142e */
[----:B------:R-:W-:Y:S02]  /*7900*/  @UP0 UIMAD UR8, UR45, UR12, URZ ;  /* 0x0000000c2d0802a4 */ /* 0x000fe4000f8e023f */
[----:B------:R-:W-:Y:S02]  /*7910*/  @UP0 UIMAD.WIDE.U32 UR4, UR44, UR12, URZ ;  /* 0x0000000c2c0402a5 */ /* 0x000fe4000f8e003f */
[----:B------:R-:W-:-:S07]  /*7920*/  @UP0 UIMAD UR8, UR44, UR13, UR8 ;  /* 0x0000000d2c0802a4 */ /* 0x000fce000f8e0208 */
[----:B------:R-:W-:Y:S01]  /*7930*/  QGMMA.64x64x32.F32.E4M3.E4M3 R24, R152, gdesc[UR4], R24, gsb0 ;  /* 0x00e0000498187df3 */ /* 0x000fe20008000818 */
[----:B------:R-:W-:Y:S01]  /*7940*/  @UP0 ULDC.64 UR12, c[0x0][0x9d0] ;  /* 0x00027400000c0ab9 */ /* 0x000fe20000000a00 */
[----:B------:R-:W-:Y:S02]  /*7950*/  @UP0 UIADD3 UR5, UR5, UR8, URZ ;  /* 0x0000000805050290 */ /* 0x000fe4000fffe03f */
[----:B------:R-:W-:Y:S02]  /*7960*/  @UP0 UIMAD UR8, UR9, UR12, URZ ;  /* 0x0000000c090802a4 */ /* 0x000fe4000f8e023f */
[----:B------:R-:W-:Y:S02]  /*7970*/  @UP0 UIMAD.WIDE.U32 UR4, UR46, UR12, UR4 ;  /* 0x0000000c2e0402a5 */ /* 0x000fe4000f8e0004 */
[----:B------:R-:W-:Y:S02]  /*7980*/  @UP0 UIMAD UR8, UR46, UR13, UR8 ;  /* 0x0000000d2e0802a4 */ /* 0x000fe4000f8e0208 */
[----:B------:R-:W-:-:S02]  /*7990*/  @UP0 ULEA UR6, UP1, UR4, UR10, 0x2 ;  /* 0x0000000a04060291 */ /* 0x000fc4000f82103f */
[----:B------:R-:W-:-:S04]  /*79a0*/  @UP0 UIADD3 UR5, UR5, UR8, URZ ;  /* 0x0000000805050290 */ /* 0x000fc8000fffe03f */
[----:B------:R-:W-:Y:S01]  /*79b0*/  @UP0 ULEA.HI.X UR5, UR4, UR11, UR5, 0x2, UP1 ;  /* 0x0000000b04050291 */ /* 0x000fe200088f1405 */
[----:B------:R-:W-:Y:S02]  /*79c0*/  VIADD R10, R4, 0x80 ;  /* 0x00000080040a7836 */ /* 0x000fe40000000000 */
[----:B------:R-:W-:Y:S01]  /*79d0*/  @UP0 UMOV UR4, UR6 ;  /* 0x0000000600040c82 */ /* 0x000fe20008000000 */
[----:B------:R-:W-:Y:S02]  /*79e0*/  IMAD.MOV.U32 R11, RZ, RZ, -0x3ffffff0 ;  /* 0xc0000010ff0b7424 */ /* 0x000fe400078e00ff */
[----:B------:R-:W-:Y:S02]  /*79f0*/  IMAD.U32 R12, RZ, RZ, UR4 ;  /* 0x00000004ff0c7e24 */ /* 0x000fe4000f8e00ff */
[----:B------:R-:W-:Y:S01]  /*7a00*/  IMAD.U32 R13, RZ, RZ, UR5 ;  /* 0x00000005ff0d7e24 */ /* 0x000fe2000f8e00ff */
[----:B------:R-:W-:Y:S02]  /*7a10*/  R2UR UR6, R10 ;  /* 0x000000000a0672ca */ /* 0x000fe400000e0000 */
[----:B------:R-:W-:-:S02]  /*7a20*/  R2UR UR7, R11 ;  /* 0x000000000b0772ca */ /* 0x000fc400000e0000 */
[----:B------:R2:W3:Y:S01]  /*7a30*/  @P1 LDG.E R7, desc[UR52][R12.64] ;  /* 0x000000340c071981 */ /* 0x0004e2000c1e1900 */
[----:B------:R-:W-:Y:S02]  /*7a40*/  WARPGROUP.DEPBAR.LE gsb0, 0x0 ;  /* 0x00008000000079c5 */ /* 0x000fe40000010000 */
[----:B------:R-:W-:-:S08]  /*7a50*/  WARPGROUP.ARRIVE ;  /* 0x00000000000079c5 */ /* 0x000fd00000000000 */
[----:B------:R-:W-:Y:S01]  /*7a60*/  QGMMA.64x64x32.F32.E4M3.E4M3 R24, R148, gdesc[UR4], R24, gsb0 ;  /* 0x00e0000494187df3 */ /* 0x000fe20008000818 */
[----:B------:R-:W-:Y:S01]  /*7a70*/  VIADD R10, R4, 0x100 ;  /* 0x00000100040a7836 */ /* 0x000fe20000000000 */
[----:B------:R-:W-:-:S04]  /*7a80*/  MOV R11, 0xc0000010 ;  /* 0xc0000010000b7802 */ /* 0x000fc80000000f00 */
[----:B------:R-:W-:Y:S02]  /*7a90*/  R2UR UR6, R10 ;  /* 0x000000000a0672ca */ /* 0x000fe400000e0000 */
[----:B------:R-:W-:Y:S01]  /*7aa0*/  R2UR UR7, R11 ;  /* 0x000000000b0772ca */ /* 0x000fe200000e0000 */
[----:B------:R-:W-:Y:S02]  /*7ab0*/  VIADD R10, R4, 0x180 ;  /* 0x00000180040a7836 */ /* 0x000fe40000000000 */
[----:B------:R-:W-:Y:S01]  /*7ac0*/  IMAD.MOV.U32 R11, RZ, RZ, -0x3ffffff0 ;  /* 0xc0000010ff0b7424 */ /* 0x000fe200078e00ff */
[----:B------:R-:W-:Y:S02]  /*7ad0*/  WARPGROUP.DEPBAR.LE gsb0, 0x0 ;  /* 0x00008000000079c5 */ /* 0x000fe40000010000 */
[----:B------:R-:W-:-:S07]  /*7ae0*/  WARPGROUP.ARRIVE ;  /* 0x00000000000079c5 */ /* 0x000fce0000000000 */
[----:B------:R-:W-:Y:S01]  /*7af0*/  QGMMA.64x64x32.F32.E4M3.E4M3 R24, R136, gdesc[UR4], R24, gsb0 ;  /* 0x00e0000488187df3 */ /* 0x000fe20008000818 */
[----:B------:R-:W-:Y:S02]  /*7b00*/  R2UR UR6, R10 ;  /* 0x000000000a0672ca */ /* 0x000fe400000e0000 */
[----:B------:R-:W-:Y:S01]  /*7b10*/  R2UR UR7, R11 ;  /* 0x000000000b0772ca */ /* 0x000fe200000e0000 */
[----:B------:R-:W0:Y:S04]  /*7b20*/  SHFL.BFLY PT, R5, R8, 0x2, 0x1f ;  /* 0x0c401f0008057f89 */ /* 0x000e2800000e0000 */
[----:B------:R-:W4:Y:S01]  /*7b30*/  SHFL.BFLY PT, R11, R6, 0x2, 0x1f ;  /* 0x0c401f00060b7f89 */ /* 0x000f2200000e0000 */
[----:B------:R-:W-:Y:S01]  /*7b40*/  VIADD R4, R4, 0x200 ;  /* 0x0000020004047836 */ /* 0x000fe20000000000 */
[----:B------:R-:W-:-:S02]  /*7b50*/  WARPGROUP.DEPBAR.LE gsb0, 0x0 ;  /* 0x00008000000079c5 */ /* 0x000fc40000010000 */
[----:B------:R-:W-:-:S06]  /*7b60*/  WARPGROUP.ARRIVE ;  /* 0x00000000000079c5 */ /* 0x000fcc0000000000 */
[----:B------:R-:W-:Y:S01]  /*7b70*/  QGMMA.64x64x32.F32.E4M3.E4M3 R24, R140, gdesc[UR4], R24, gsb0 ;  /* 0x00e000048c187df3 */ /* 0x000fe20008000818 */
[----:B01----:R-:W-:-:S01]  /*7b80*/  FADD.FTZ R0, R5, R8 ;  /* 0x0000000805007221 */ /* 0x003fc20000010000 */
[----:B------:R-:W-:Y:S01]  /*7b90*/  IMAD.MOV.U32 R5, RZ, RZ, -0x3ffffff0 ;  /* 0xc0000010ff057424 */ /* 0x000fe200078e00ff */
[----:B------:R-:W-:-:S04]  /*7ba0*/  R2UR UR6, R4 ;  /* 0x00000000040672ca */ /* 0x000fc800000e0000 */
[----:B------:R-:W-:Y:S01]  /*7bb0*/  R2UR UR7, R5 ;  /* 0x00000000050772ca */ /* 0x000fe200000e0000 */
[----:B------:R-:W0:Y:S01]  /*7bc0*/  SHFL.BFLY PT, R9, R0, 0x1, 0x1f ;  /* 0x0c201f0000097f89 */ /* 0x000e2200000e0000 */
[----:B----4-:R-:W-:-:S05]  /*7bd0*/  FADD.FTZ R11, R11, R6 ;  /* 0x000000060b0b7221 */ /* 0x010fca0000010000 */
[----:B------:R-:W1:Y:S01]  /*7be0*/  SHFL.BFLY PT, R2, R11, 0x1, 0x1f ;  /* 0x0c201f000b027f89 */ /* 0x000e6200000e0000 */
[----:B------:R-:W-:Y:S02]  /*7bf0*/  IMAD.MOV.U32 R4, RZ, RZ, RZ ;  /* 0x000000ffff047224 */ /* 0x000fe400078e00ff */
[----:B0-----:R-:W-:-:S05]  /*7c00*/  FADD.FTZ R5, R0, R9 ;  /* 0x0000000900057221 */ /* 0x001fca0000010000 */
[----:B------:R-:W-:Y:S01]  /*7c10*/  FSETP.NE.FTZ.AND P1, PT, R5, RZ, PT ;  /* 0x000000ff0500720b */ /* 0x000fe20003f35000 */
[----:B-1----:R-:W-:-:S01]  /*7c20*/  FADD.FTZ R10, R11, R2 ;  /* 0x000000020b0a7221 */ /* 0x002fc20000010000 */
[----:B------:R-:W-:Y:S01]  /*7c30*/  FMUL.FTZ R6, R5, 0.00390625 ;  /* 0x3b80000005067820 */ /* 0x000fe20000410000 */
[----:B------:R-:W-:Y:S02]  /*7c40*/  WARPGROUP.DEPBAR.LE gsb0, 0x0 ;  /* 0x00008000000079c5 */ /* 0x000fe40000010000 */
[----:B------:R-:W-:-:S06]  /*7c50*/  WARPGROUP.ARRIVE ;  /* 0x00000000000079c5 */ /* 0x000fcc0000000000 */
[----:B------:R-:W-:Y:S01]  /*7c60*/  QGMMA.64x64x32.F32.E4M3.E4M3 R24, R144, gdesc[UR4], R24, gsb0 ;  /* 0x00e0000490187df3 */ /* 0x000fe20008000818 */
[----:B--2---:R-:W-:Y:S01]  /*7c70*/  FMUL.FTZ R12, R10, 0.00390625 ;  /* 0x3b8000000a0c7820 */ /* 0x004fe20000410000 */
[----:B------:R-:W-:Y:S01]  /*7c80*/  FSETP.NE.FTZ.AND P2, PT, R6, RZ, PT ;  /* 0x000000ff0600720b */ /* 0x000fe20003f55000 */
[----:B------:R-:W-:Y:S03]  /*7c90*/  @P1 MUFU.RCP R4, R5 ;  /* 0x0000000500041308 */ /* 0x000fe60000001000 */
[----:B------:R-:W-:Y:S02]  /*7ca0*/  FSETP.NE.FTZ.AND P3, PT, R12, RZ, PT ;  /* 0x000000ff0c00720b */ /* 0x000fe40003f75000 */
[----:B------:R-:W-:Y:S01]  /*7cb0*/  FSETP.NE.FTZ.AND P1, PT, R10, RZ, PT ;  /* 0x000000ff0a00720b */ /* 0x000fe20003f35000 */
[----:B------:R-:W-:-:S06]  /*7cc0*/  IMAD.MOV.U32 R8, RZ, RZ, RZ ;  /* 0x000000ffff087224 */ /* 0x000fcc00078e00ff */
[----:B------:R-:W0:Y:S08]  /*7cd0*/  @P2 MUFU.LG2 R6, R6 ;  /* 0x0000000600062308 */ /* 0x000e300000000c00 */
[----:B------:R-:W1:Y:S08]  /*7ce0*/  @P3 MUFU.LG2 R9, R12 ;  /* 0x0000000c00093308 */ /* 0x000e700000000c00 */
[----:B------:R-:W2:Y:S01]  /*7cf0*/  @P1 MUFU.RCP R8, R10 ;  /* 0x0000000a00081308 */ /* 0x000ea20000001000 */
[----:B------:R-:W-:Y:S01]  /*7d00*/  IMAD.U32 R11, RZ, RZ, UR18 ;  /* 0x00000012ff0b7e24 */ /* 0x000fe2000f8e00ff */
[----:B------:R-:W-:Y:S01]  /*7d10*/  MOV R14, UR18 ;  /* 0x00000012000e7c02 */ /* 0x000fe20008000f00 */
[----:B0-----:R-:W-:-:S02]  /*7d20*/  @P2 FMUL.FTZ R6, R6, 0.69314718246459960938 ;  /* 0x3f31721806062820 */ /* 0x001fc40000410000 */
[----:B------:R-:W-:Y:S02]  /*7d30*/  @P2 FMUL.FTZ R5, R11, 0.69314718246459960938 ;  /* 0x3f3172180b052820 */ /* 0x000fe40000410000 */
        /* <DEDUP_REMOVED lines=11> */
.L_x_10315:
        /* <DEDUP_REMOVED lines=42> */
.L_x_10293:
        /* <DEDUP_REMOVED lines=21> */
[----:B------:R-:W-:Y:S01]  /*81e0*/  ULEA UR4, UP1, UR44, UR6, 0x2 ;  /* 0x000000062c047291 */ /* 0x000fe2000f82103f */
[----:B------:R-:W-:Y:S01]  /*81f0*/  F2FP.BF16.F32.PACK_AB R10, R55, R6 ;  /* 0x00000006370a723e */ /* 0x000fe200000010ff */
[----:B------:R-:W-:Y:S01]  /*8200*/  UISETP.NE.U32.AND UP0, UPT, UR6, URZ, UPT ;  /* 0x0000003f0600728c */ /* 0x000fe2000bf05070 */
[----:B------:R-:W-:Y:S01]  /*8210*/  F2FP.BF16.F32.PACK_AB R21, R21, R24 ;  /* 0x000000181515723e */ /* 0x000fe200000010ff */
[----:B------:R-:W-:Y:S01]  /*8220*/  ULEA.HI.X UR6, UR44, UR7, UR45, 0x2, UP1 ;  /* 0x000000072c067291 */ /* 0x000fe200088f142d */
[----:B------:R-:W-:Y:S01]  /*8230*/  F2FP.BF16.F32.PACK_AB R14, R13, R14 ;  /* 0x0000000e0d0e723e */ /* 0x000fe200000010ff */
[----:B------:R-:W-:Y:S01]  /*8240*/  UISETP.NE.AND.EX UP0, UPT, UR7, URZ, UPT, UP0 ;  /* 0x0000003f0700728c */ /* 0x000fe2000bf05300 */
[----:B------:R-:W-:-:S02]  /*8250*/  F2FP.BF16.F32.PACK_AB R11, R11, R12 ;  /* 0x0000000c0b0b723e */ /* 0x000fc400000010ff */
[----:B-1----:R-:W-:Y:S02]  /*8260*/  LOP3.LUT P0, R4, R35, 0x3, RZ, 0xc0, !PT ;  /* 0x0000000323047812 */ /* 0x002fe4000780c0ff */
[----:B------:R-:W-:Y:S02]  /*8270*/  F2FP.BF16.F32.PACK_AB R60, R60, R61 ;  /* 0x0000003d3c3c723e */ /* 0x000fe400000010ff */
[----:B------:R-:W-:Y:S02]  /*8280*/  ISETP.EQ.OR P0, PT, R4, 0x3, !P0 ;  /* 0x000000030400780c */ /* 0x000fe40004702670 */
[----:B------:R-:W-:Y:S02]  /*8290*/  F2FP.BF16.F32.PACK_AB R44, R44, R45 ;  /* 0x0000002d2c2c723e */ /* 0x000fe400000010ff */
[----:B------:R-:W-:Y:S02]  /*82a0*/  SEL R39, R11, R8, P0 ;  /* 0x000000080b277207 */ /* 0x000fe40000000000 */
[----:B------:R-:W-:-:S02]  /*82b0*/  SEL R43, R8, R11, P0 ;  /* 0x0000000b082b7207 */ /* 0x000fc40000000000 */
[----:B------:R-:W-:Y:S02]  /*82c0*/  SEL R49, R21, R14, P0 ;  /* 0x0000000e15317207 */ /* 0x000fe40000000000 */
[----:B------:R-:W-:Y:S02]  /*82d0*/  SEL R21, R14, R21, P0 ;  /* 0x000000150e157207 */ /* 0x000fe40000000000 */
[----:B------:R-:W-:Y:S02]  /*82e0*/  F2FP.BF16.F32.PACK_AB R59, R58, R59 ;  /* 0x0000003b3a3b723e */ /* 0x000fe400000010ff */
[----:B------:R-:W-:Y:S02]  /*82f0*/  MOV R4, R3 ;  /* 0x0000000300047202 */ /* 0x000fe40000000f00 */
[----:B0-----:R-:W-:Y:S02]  /*8300*/  MOV R5, R30 ;  /* 0x0000001e00057202 */ /* 0x001fe40000000f00 */
        /* <DEDUP_REMOVED lines=22> */
[----:B------:R-:W-:Y:S02]  /*8470*/  LOP3.LUT R8, R55, 0x380, RZ, 0xc0, !PT ;  /* 0x0000038037087812 */ /* 0x000fe400078ec0ff */
[----:B------:R-:W-:Y:S01]  /*8480*/  LOP3.LUT R13, R6, 0x380, RZ, 0xc0, !PT ;  /* 0x00000380060d7812 */ /* 0x000fe200078ec0ff */
[----:B------:R-:W-:Y:S01]  /*8490*/  IMAD.X R9, RZ, RZ, R7, P1 ;  /* 0x000000ffff097224 */ /* 0x000fe200008e0607 */
[----:B------:R-:W-:Y:S02]  /*84a0*/  LOP3.LUT R14, R61, 0x380, RZ, 0xc0, !PT ;  /* 0x000003803d0e7812 */ /* 0x000fe400078ec0ff */
[----:B------:R-:W-:-:S02]  /*84b0*/  SHF.R.U64 R8, R8, 0x3, RZ ;  /* 0x0000000308087819 */ /* 0x000fc400000012ff */
[----:B------:R-:W-:Y:S02]  /*84c0*/  SHF.R.U64 R13, R13, 0x3, RZ ;  /* 0x000000030d0d7819 */ /* 0x000fe400000012ff */
[----:B------:R-:W-:Y:S02]  /*84d0*/  SHF.R.U64 R14, R14, 0x3, RZ ;  /* 0x000000030e0e7819 */ /* 0x000fe400000012ff */
[----:B------:R-:W-:Y:S02]  /*84e0*/  IADD3 R57, P2, R6, 0x40, RZ ;  /* 0x0000004006397810 */ /* 0x000fe40007f5e0ff */
[----:B------:R-:W-:Y:S02]  /*84f0*/  LOP3.LUT R12, R8, R55, RZ, 0x3c, !PT ;  /* 0x00000037080c7212 */ /* 0x000fe400078e3cff */
[----:B------:R-:W-:Y:S01]  /*8500*/  LOP3.LUT R6, R13, R6, RZ, 0x3c, !PT ;  /* 0x000000060d067212 */ /* 0x000fe200078e3cff */
[----:B------:R-:W-:Y:S01]  /*8510*/  IMAD.X R11, RZ, RZ, R7, P2 ;  /* 0x000000ffff0b7224 */ /* 0x000fe200010e0607 */
[----:B------:R-:W-:-:S02]  /*8520*/  LOP3.LUT R8, R14, R61, RZ, 0x3c, !PT ;  /* 0x0000003d0e087212 */ /* 0x000fc400078e3cff */
[----:B------:R-:W-:Y:S02]  /*8530*/  MOV R46, R6 ;  /* 0x00000006002e7202 */ /* 0x000fe40000000f00 */
[----:B------:R-:W-:Y:S02]  /*8540*/  LOP3.LUT R10, R57, 0x380, RZ, 0xc0, !PT ;  /* 0x00000380390a7812 */ /* 0x000fe400078ec0ff */
[----:B------:R-:W-:Y:S01]  /*8550*/  IADD3.X R13, RZ, R7, RZ, P3, !PT ;  /* 0x00000007ff0d7210 */ /* 0x000fe20001ffe4ff */
[----:B------:R-:W-:Y:S01]  /*8560*/  IMAD.U32 R7, RZ, RZ, UR6 ;  /* 0x00000006ff077e24 */ /* 0x000fe2000f8e00ff */
[----:B------:R-:W-:Y:S01]  /*8570*/  SHF.R.U64 R10, R10, 0x3, RZ ;  /* 0x000000030a0a7819 */ /* 0x000fe200000012ff */
[----:B------:R-:W-:Y:S01]  /*8580*/  ULDC.64 UR6, c[0x0][0xbe0] ;  /* 0x0002f80000067ab9 */ /* 0x000fe20000000a00 */
[----:B------:R-:W-:Y:S02]  /*8590*/  MOV R44, R12 ;  /* 0x0000000c002c7202 */ /* 0x000fe40000000f00 */
[----:B------:R-:W-:-:S02]  /*85a0*/  LOP3.LUT R10, R10, R57, RZ, 0x3c, !PT ;  /* 0x000000390a0a7212 */ /* 0x000fc400078e3cff */
[----:B------:R-:W-:Y:S02]  /*85b0*/  PLOP3.LUT P1, PT, PT, PT, UP0, 0x80, 0x0 ;  /* 0x000000000000781c */ /* 0x000fe40003f2f008 */
[----:B------:R-:W-:Y:S02]  /*85c0*/  MOV R42, R10 ;  /* 0x0000000a002a7202 */ /* 0x000fe40000000f00 */
[----:B---3--:R-:W-:Y:S01]  /*85d0*/  LOP3.LUT R14, R28, 0x2, RZ, 0x3c, !PT ;  /* 0x000000021c0e7812 */ /* 0x008fe200078e3cff */
[----:B------:R-:W-:Y:S04]  /*85e0*/  SHFL.IDX PT, R15, R15, R28, 0x1c1f ;  /* 0x001c1f1c0f0f7589 */ /* 0x000fe800000e0000 */
[----:B------:R-:W0:Y:S04]  /*85f0*/  SHFL.IDX PT, R6, R59, R14, 0x1c1f ;  /* 0x001c1f0e3b067589 */ /* 0x000e2800000e0000 */
[----:B------:R-:W-:Y:S04]  /*8600*/  SHFL.IDX PT, R45, R45, R28, 0x1c1f ;  /* 0x001c1f1c2d2d7589 */ /* 0x000fe800000e0000 */
[----:B------:R1:W2:Y:S04]  /*8610*/  SHFL.IDX PT, R30, R41, R14, 0x1c1f ;  /* 0x001c1f0e291e7589 */ /* 0x0002a800000e0000 */
[----:B------:R-:W-:Y:S04]  /*8620*/  SHFL.IDX PT, R35, R35, R28, 0x1c1f ;  /* 0x001c1f1c23237589 */ /* 0x000fe800000e0000 */
[----:B------:R-:W-:Y:S01]  /*8630*/  SHFL.IDX PT, R37, R37, R28, 0x1c1f ;  /* 0x001c1f1c25257589 */ /* 0x000fe200000e0000 */
[----:B-1----:R-:W-:-:S03]  /*8640*/  MOV R41, R8 ;  /* 0x0000000800297202 */ /* 0x002fc60000000f00 */
[----:B------:R-:W1:Y:S04]  /*8650*/  SHFL.IDX PT, R20, R33, R14, 0x1c1f ;  /* 0x001c1f0e21147589 */ /* 0x000e6800000e0000 */
[----:B------:R-:W3:Y:S01]  /*8660*/  SHFL.IDX PT, R24, R25, R14, 0x1c1f ;  /* 0x001c1f0e19187589 */ /* 0x000ee200000e0000 */
[----:B0-----:R-:W-:Y:S02]  /*8670*/  SEL R8, R15, R6, P0 ;  /* 0x000000060f087207 */ /* 0x001fe40000000000 */
[----:B------:R-:W-:Y:S01]  /*8680*/  SEL R10, R6, R15, P0 ;  /* 0x0000000f060a7207 */ /* 0x000fe20000000000 */
[----:B------:R-:W-:Y:S04]  /*8690*/  SHFL.IDX PT, R47, R47, R28, 0x1c1f ;  /* 0x001c1f1c2f2f7589 */ /* 0x000fe800000e0000 */
[----:B------:R-:W-:Y:S01]  /*86a0*/  SHFL.IDX PT, R39, R39, R28, 0x1c1f ;  /* 0x001c1f1c27277589 */ /* 0x000fe200000e0000 */
[----:B--2---:R-:W-:-:S03]  /*86b0*/  SEL R9, R45, R30, P0 ;  /* 0x0000001e2d097207 */ /* 0x004fc60000000000 */
[----:B------:R-:W-:Y:S01]  /*86c0*/  SHFL.IDX PT, R49, R49, R28, 0x1c1f ;  /* 0x001c1f1c31317589 */ /* 0x000fe200000e0000 */
[----:B------:R-:W-:-:S03]  /*86d0*/  SEL R11, R30, R45, P0 ;  /* 0x0000002d1e0b7207 */ /* 0x000fc60000000000 */
[----:B------:R-:W-:Y:S01]  /*86e0*/  SHFL.IDX PT, R51, R51, R28, 0x1c1f ;  /* 0x001c1f1c33337589 */ /* 0x000fe200000e0000 */
[----:B------:R-:W-:Y:S01]  /*86f0*/  BAR.SYNC.DEFER_BLOCKING 0x1, 0x180 ;  /* 0x0046000000007b1d */ /* 0x000fe20000010000 */
[----:B-1----:R-:W-:Y:S01]  /*8700*/  SEL R12, R35, R20, P0 ;  /* 0x00000014230c7207 */ /* 0x002fe20000000000 */
[----:B------:R-:W-:Y:S01]  /*8710*/  UISETP.NE.U32.AND UP1, UPT, UR6, URZ, UPT ;  /* 0x0000003f0600728c */ /* 0x000fe2000bf25070 */
[----:B------:R-:W-:Y:S01]  /*8720*/  IMAD.U32 R6, RZ, RZ, UR4 ;  /* 0x00000004ff067e24 */ /* 0x000fe2000f8e00ff */
[----:B---3--:R-:W-:Y:S02]  /*8730*/  SEL R32, R37, R24, P0 ;  /* 0x0000001825207207 */ /* 0x008fe40000000000 */
[----:B------:R-:W-:Y:S01]  /*8740*/  SEL R34, R24, R37, P0 ;  /* 0x0000002518227207 */ /* 0x000fe20000000000 */
[----:B------:R-:W0:Y:S04]  /*8750*/  SHFL.IDX PT, R36, R27, R14, 0x1c1f ;  /* 0x001c1f0e1b247589 */ /* 0x000e2800000e0000 */
[----:B------:R-:W1:Y:S04]  /*8760*/  SHFL.IDX PT, R26, R43, R14, 0x1c1f ;  /* 0x001c1f0e2b1a7589 */ /* 0x000e6800000e0000 */
[----:B------:R-:W2:Y:S04]  /*8770*/  SHFL.IDX PT, R38, R21, R14, 0x1c1f ;  /* 0x001c1f0e15267589 */ /* 0x000ea800000e0000 */
[----:B------:R3:W4:Y:S04]  /*8780*/  SHFL.IDX PT, R40, R53, R14, 0x1c1f ;  /* 0x001c1f0e35287589 */ /* 0x00072800000e0000 */
[----:B------:R4:W-:Y:S01]  /*8790*/  STSM.16.M88.4 [R46], R8 ;  /* 0x000000082e007844 */ /* 0x0009e20000000200 */
[----:B---3--:R-:W-:-:S02]  /*87a0*/  SEL R14, R20, R35, P0 ;  /* 0x00000023140e7207 */ /* 0x008fc40000000000 */
[----:B0-----:R-:W-:Y:S02]  /*87b0*/  SEL R13, R47, R36, P0 ;  /* 0x000000242f0d7207 */ /* 0x001fe40000000000 */
[----:B------:R-:W-:Y:S02]  /*87c0*/  SEL R15, R36, R47, P0 ;  /* 0x0000002f240f7207 */ /* 0x000fe40000000000 */
[----:B-1----:R-:W-:Y:S02]  /*87d0*/  SEL R24, R39, R26, P0 ;  /* 0x0000001a27187207 */ /* 0x002fe40000000000 */
[----:B------:R-:W-:Y:S01]  /*87e0*/  SEL R26, R26, R39, P0 ;  /* 0x000000271a1a7207 */ /* 0x000fe20000000000 */
[----:B------:R0:W-:Y:S01]  /*87f0*/  STSM.16.M88.4 [R44], R12 ;  /* 0x0000000c2c007844 */ /* 0x0001e20000000200 */
[----:B--2---:R-:W-:Y:S02]  /*8800*/  SEL R33, R49, R38, P0 ;  /* 0x0000002631217207 */ /* 0x004fe40000000000 */
[----:B------:R-:W-:-:S02]  /*8810*/  SEL R35, R38, R49, P0 ;  /* 0x0000003126237207 */ /* 0x000fc40000000000 */
[----:B----4-:R-:W-:Y:S02]  /*8820*/  SEL R25, R51, R40, P0 ;  /* 0x0000002833197207 */ /* 0x010fe40000000000 */
[----:B------:R-:W-:Y:S01]  /*8830*/  SEL R27, R40, R51, P0 ;  /* 0x00000033281b7207 */ /* 0x000fe20000000000 */
[----:B------:R0:W-:Y:S04]  /*8840*/  STSM.16.M88.4 [R42], R32 ;  /* 0x000000202a007844 */ /* 0x0001e80000000200 */
[----:B------:R0:W-:Y:S01]  /*8850*/  STSM.16.M88.4 [R41], R24 ;  /* 0x0000001829007844 */ /* 0x0001e20000000200 */
[----:B------:R-:W-:Y:S01]  /*8860*/  BAR.SYNC.DEFER_BLOCKING 0x1, 0x180 ;  /* 0x0046000000007b1d */ /* 0x000fe20000010000 */
[----:B------:R-:W-:-:S07]  /*8870*/  UISETP.NE.AND.EX UP1, UPT, UR7, URZ, UPT, UP1 ;  /* 0x0000003f0700728c */ /* 0x000fce000bf25310 */
[----:B------:R-:W1:Y:S01]  /*8880*/  LDC R28, c[0x0][0xa88] ;  /* 0x0002a200ff1c7b82 */ /* 0x000e620000000800 */
[----:B------:R-:W-:-:S03]  /*8890*/  PLOP3.LUT P0, PT, PT, PT, UP1, 0x80, 0x0 ;  /* 0x000000000000781c */ /* 0x000fc60003f0f018 */
[----:B------:R-:W-:Y:S02]  /*88a0*/  @UP1 ULDC.64 UR6, c[0x0][0xbe0] ;  /* 0x0002f80000061ab9 */ /* 0x000fe40000000a00 */
[----:B------:R-:W-:-:S06]  /*88b0*/  @UP1 UIMAD.WIDE UR6, UR44, 0x4, UR6 ;  /* 0x000000042c0618a5 */ /* 0x000fcc000f8e0206 */
[----:B------:R-:W-:Y:S02]  /*88c0*/  IMAD.U32 R8, RZ, RZ, UR6 ;  /* 0x00000006ff087e24 */ /* 0x000fe4000f8e00ff */
[----:B------:R-:W-:Y:S01]  /*88d0*/  IMAD.U32 R9, RZ, RZ, UR7 ;  /* 0x00000007ff097e24 */ /* 0x000fe2000f8e00ff */
[----:B------:R-:W2:Y:S01]  /*88e0*/  @P1 LDG.E R20, desc[UR52][R6.64] ;  /* 0x0000003406141981 */ /* 0x000ea2000c1e1900 */
[----:B------:R-:W-:-:S03]  /*88f0*/  UMOV UR4, URZ ;  /* 0x0000003f00047c82 */ /* 0x000fc60008000000 */
[----:B-1----:R0:W5:Y:S01]  /*8900*/  @P0 LDG.E R28, desc[UR52][R8.64] ;  /* 0x00000034081c0981 */ /* 0x002162000c1e1900 */
[----:B--2---:R-:W-:Y:S01]  /*8910*/  @P1 R2UR UR4, R20 ;  /* 0x00000000140412ca */ /* 0x004fe200000e0000 */
[----:B0-----:R-:W-:-:S14]  /*8920*/  @P0 BRA `(.L_x_10318) ;  /* 0x0000000000100947 */ /* 0x001fdc0003800000 */
[----:B------:R-:W-:Y:S05]  /*8930*/  @!P1 BRA `(.L_x_10318) ;  /* 0x00000000000c9947 */ /* 0x000fea0003800000 */
[----:B------:R-:W2:Y:S04]  /*8940*/  LDG.E R9, desc[UR52][R6.64] ;  /* 0x0000003406097981 */ /* 0x000ea8000c1e1900 */
[----:B-----5:R-:W2:Y:S02]  /*8950*/  LDG.E R28, desc[UR52][R6.64+0x4] ;  /* 0x00000434061c7981 */ /* 0x020ea4000c1e1900 */
[----:B--2---:R-:W-:-:S07]  /*8960*/  IMAD.IADD R28, R28, 0x1, -R9 ;  /* 0x000000011c1c7824 */ /* 0x004fce00078e0a09 */
.L_x_10318:
[----:B------:R-:W-:Y:S01]  /*8970*/  USHF.R.S32.HI UR11, URZ, 0x1f, UR48 ;  /* 0x0000001f3f0b7899 */ /* 0x000fe20008011430 */
[----:B------:R-:W-:Y:S01]  /*8980*/  IMAD R11, R19, 0xc0, R157 ;  /* 0x000000c0130b7824 */ /* 0x000fe200078e029d */
[----:B------:R-:W-:Y:S01]  /*8990*/  ULDC.64 UR12, c[0x0][0xb70] ;  /* 0x0002dc00000c7ab9 */ /* 0x000fe20000000a00 */
[----:B------:R-:W-:Y:S01]  /*89a0*/  USHF.R.S32.HI UR9, URZ, 0x1f, UR4 ;  /* 0x0000001f3f097899 */ /* 0x000fe20008011404 */
[----:B------:R-:W-:Y:S01]  /*89b0*/  IMAD R7, R16, 0x40, R18 ;  /* 0x0000004010077824 */ /* 0x000fe200078e0212 */
[----:B------:R-:W-:Y:S01]  /*89c0*/  UIMAD UR10, UR11, UR12, URZ ;  /* 0x0000000c0b0a72a4 */ /* 0x000fe2000f8e023f */
[----:B------:R-:W-:Y:S01]  /*89d0*/  SHF.R.S32.HI R6, RZ, 0x1f, R11 ;  /* 0x0000001fff067819 */ /* 0x000fe2000001140b */
[----:B------:R-:W-:Y:S01]  /*89e0*/  UMOV UR8, UR4 ;  /* 0x0000000400087c82 */ /* 0x000fe20008000000 */
[----:B------:R-:W-:Y:S01]  /*89f0*/  USEL UR45, UR45, URZ, !UP0 ;  /* 0x0000003f2d2d7287 */ /* 0x000fe2000c000000 */
[----:B------:R-:W-:Y:S01]  /*8a00*/  IMAD.WIDE R4, R7, 0x2, R4 ;  /* 0x0000000207047825 */ /* 0x000fe200078e0204 */
[----:B------:R-:W-:Y:S01]  /*8a10*/  UIMAD.WIDE.U32 UR6, UR48, UR12, UR8 ;  /* 0x0000000c300672a5 */ /* 0x000fe2000f8e0008 */
[----:B------:R-:W-:Y:S01]  /*8a20*/  LOP3.LUT P0, RZ, R22, 0x3, RZ, 0xc0, !PT ;  /* 0x0000000316ff7812 */ /* 0x000fe2000780c0ff */
[----:B------:R-:W-:Y:S01]  /*8a30*/  UIMAD UR10, UR48, UR13, UR10 ;  /* 0x0000000d300a72a4 */ /* 0x000fe2000f8e020a */
[----:B------:R-:W-:Y:S01]  /*8a40*/  VIADD R7, R11, 0x8 ;  /* 0x000000080b077836 */ /* 0x000fe20000000000 */
[----:B------:R-:W-:Y:S01]  /*8a50*/  USEL UR44, UR44, URZ, !UP0 ;  /* 0x0000003f2c2c7287 */ /* 0x000fe2000c000000 */
[C---:B------:R-:W-:Y:S01]  /*8a60*/  LOP3.LUT R25, R4.reuse, 0x380, RZ, 0xc0, !PT ;  /* 0x0000038004197812 */ /* 0x040fe200078ec0ff */
[----:B------:R-:W-:Y:S01]  /*8a70*/  ULDC.64 UR12, c[0x0][0xb78] ;  /* 0x0002de00000c7ab9 */ /* 0x000fe20000000a00 */
[----:B------:R-:W-:Y:S01]  /*8a80*/  UIADD3 UR7, UR7, UR10, URZ ;  /* 0x0000000a07077290 */ /* 0x000fe2000fffe03f */
[----:B------:R-:W-:Y:S01]  /*8a90*/  IADD3 R15, P3, R4, 0x3000, RZ ;  /* 0x00003000040f7810 */ /* 0x000fe20007f7e0ff */
[----:B------:R-:W-:Y:S01]  /*8aa0*/  UIMAD UR8, UR45, UR12, URZ ;  /* 0x0000000c2d0872a4 */ /* 0x000fe2000f8e023f */
[----:B------:R-:W-:Y:S01]  /*8ab0*/  SHF.R.U64 R25, R25, 0x3, RZ ;  /* 0x0000000319197819 */ /* 0x000fe200000012ff */
[----:B------:R-:W-:-:S02]  /*8ac0*/  UIMAD.WIDE.U32 UR6, UR44, UR12, UR6 ;  /* 0x0000000c2c0672a5 */ /* 0x000fc4000f8e0006 */
[----:B------:R-:W-:Y:S01]  /*8ad0*/  UIMAD UR8, UR44, UR13, UR8 ;  /* 0x0000000d2c0872a4 */ /* 0x000fe2000f8e0208 */
[----:B------:R-:W-:Y:S01]  /*8ae0*/  LOP3.LUT R24, R25, R4, RZ, 0x3c, !PT ;  /* 0x0000000419187212 */ /* 0x000fe200078e3cff */
[----:B------:R-:W-:Y:S02]  /*8af0*/  IMAD.MOV.U32 R25, RZ, RZ, R5 ;  /* 0x000000ffff197224 */ /* 0x000fe400078e0005 */
[----:B------:R-:W-:Y:S02]  /*8b00*/  IADD3 R8, P1, R11, UR6, RZ ;  /* 0x000000060b087c10 */ /* 0x000fe4000ff3e0ff */
[----:B------:R-:W-:-:S04]  /*8b10*/  MOV R9, UR8 ;  /* 0x0000000800097c02 */ /* 0x000fc80008000f00 */
[----:B------:R-:W-:Y:S01]  /*8b20*/  IADD3.X R9, R6, UR7, R9, P1, !PT ;  /* 0x0000000706097c10 */ /* 0x000fe20008ffe409 */
[----:B------:R-:W-:Y:S01]  /*8b30*/  ULDC.64 UR6, c[0x0][0xb40] ;  /* 0x0002d00000067ab9 */ /* 0x000fe20000000a00 */
[-C--:B-----5:R-:W-:Y:S02]  /*8b40*/  ISETP.GE.OR P1, PT, R11, R28.reuse, P0 ;  /* 0x0000001c0b00720c */ /* 0x0a0fe40000726670 */
[----:B------:R-:W-:Y:S02]  /*8b50*/  LEA R32, P2, R8, UR6, 0x2 ;  /* 0x0000000608207c11 */ /* 0x000fe4000f8410ff */
[----:B------:R-:W-:Y:S02]  /*8b60*/  IADD3 R11, P4, R4, 0x4800, RZ ;  /* 0x00004800040b7810 */ /* 0x000fe40007f9e0ff */
[----:B------:R-:W-:Y:S01]  /*8b70*/  LEA.HI.X R33, R8, UR7, R9, 0x2, P2 ;  /* 0x0000000708217c11 */ /* 0x000fe200090f1409 */
[----:B------:R-:W-:Y:S01]  /*8b80*/  ULDC.64 UR6, c[0x0][0xaa0] ;  /* 0x0002a80000067ab9 */ /* 0x000fe20000000a00 */
[----:B------:R-:W-:Y:S01]  /*8b90*/  IADD3 R17, P2, R4, 0x1800, RZ ;  /* 0x0000180004117810 */ /* 0x000fe20007f5e0ff */
[--C-:B------:R-:W-:Y:S01]  /*8ba0*/  IMAD.X R9, RZ, RZ, R5.reuse, P3 ;  /* 0x000000ffff097224 */ /* 0x100fe200018e0605 */
[----:B------:R-:W-:Y:S01]  /*8bb0*/  ISETP.GE.OR P0, PT, R7, R28, P0 ;  /* 0x0000001c0700720c */ /* 0x000fe20000706670 */
[--C-:B------:R-:W-:Y:S01]  /*8bc0*/  IMAD.X R7, RZ, RZ, R5.reuse, P4 ;  /* 0x000000ffff077224 */ /* 0x100fe200020e0605 */
[----:B------:R-:W-:Y:S01]  /*8bd0*/  LOP3.LUT R10, R17, 0x380, RZ, 0xc0, !PT ;  /* 0x00000380110a7812 */ /* 0x000fe200078ec0ff */
[----:B------:R-:W-:Y:S01]  /*8be0*/  IMAD.X R13, RZ, RZ, R5, P2 ;  /* 0x000000ffff0d7224 */ /* 0x000fe200010e0605 */
[----:B------:R-:W-:Y:S01]  /*8bf0*/  LOP3.LUT R8, R15, 0x380, RZ, 0xc0, !PT ;  /* 0x000003800f087812 */ /* 0x000fe200078ec0ff */
[----:B------:R-:W-:Y:S01]  /*8c00*/  @!P1 STG.E desc[UR52][R32.64], R2 ;  /* 0x0000000220009986 */ /* 0x000fe2000c101934 */
[----:B------:R-:W-:-:S02]  /*8c10*/  SHF.R.U64 R10, R10, 0x3, RZ ;  /* 0x000000030a0a7819 */ /* 0x000fc400000012ff */
[----:B------:R-:W-:Y:S02]  /*8c20*/  LOP3.LUT R6, R11, 0x380, RZ, 0xc0, !PT ;  /* 0x000003800b067812 */ /* 0x000fe400078ec0ff */
[----:B------:R-:W-:Y:S01]  /*8c30*/  LOP3.LUT R12, R10, R17, RZ, 0x3c, !PT ;  /* 0x000000110a0c7212 */ /* 0x000fe200078e3cff */
[----:B------:R-:W-:Y:S01]  /*8c40*/  IMAD.U32 R17, RZ, RZ, UR6 ;  /* 0x00000006ff117e24 */ /* 0x000fe2000f8e00ff */
[----:B------:R-:W-:Y:S01]  /*8c50*/  SHF.R.U64 R8, R8, 0x3, RZ ;  /* 0x0000000308087819 */ /* 0x000fe200000012ff */
[----:B------:R-:W-:Y:S01]  /*8c60*/  UIMAD UR6, UR9, UR6, URZ ;  /* 0x00000006090672a4 */ /* 0x000fe2000f8e023f */
[----:B------:R-:W-:Y:S01]  /*8c70*/  SHF.R.U64 R4, R6, 0x3, RZ ;  /* 0x0000000306047819 */ /* 0x000fe200000012ff */
[----:B------:R0:W-:Y:S01]  /*8c80*/  @!P0 STG.E desc[UR52][R32.64+0x20], R0 ;  /* 0x0000200020008986 */ /* 0x0001e2000c101934 */
[----:B------:R-:W-:Y:S02]  /*8c90*/  SHF.R.S32.HI R21, RZ, 0x1f, R18 ;  /* 0x0000001fff157819 */ /* 0x000fe40000011412 */
[----:B------:R-:W-:Y:S01]  /*8ca0*/  MOV R20, R18 ;  /* 0x0000001200147202 */ /* 0x000fe20000000f00 */
[----:B------:R-:W-:Y:S01]  /*8cb0*/  UIMAD UR6, UR4, UR7, UR6 ;  /* 0x00000007040672a4 */ /* 0x000fe2000f8e0206 */
[----:B------:R-:W-:Y:S01]  /*8cc0*/  LOP3.LUT R8, R8, R15, RZ, 0x3c, !PT ;  /* 0x0000000f08087212 */ /* 0x000fe200078e3cff */
[----:B------:R-:W5:Y:S01]  /*8cd0*/  LD.E.128 R24, desc[UR52][R24.64] ;  /* 0x0000003418187980 */ /* 0x000f62000c101d00 */
[----:B------:R-:W-:Y:S01]  /*8ce0*/  LOP3.LUT R6, R4, R11, RZ, 0x3c, !PT ;  /* 0x0000000b04067212 */ /* 0x000fe200078e3cff */
[----:B------:R-:W-:Y:S01]  /*8cf0*/  IMAD.WIDE.U32 R20, R17, UR4, R20 ;  /* 0x0000000411147c25 */ /* 0x000fe2000f8e0014 */
[----:B------:R-:W-:Y:S01]  /*8d00*/  ULDC UR4, c[0x0][0xa8c] ;  /* 0x0002a30000047ab9 */ /* 0x000fe20000000800 */
[----:B------:R-:W5:Y:S01]  /*8d10*/  LD.E.128 R12, desc[UR52][R12.64] ;  /* 0x000000340c0c7980 */ /* 0x000f62000c101d00 */
[----:B------:R-:W-:Y:S01]  /*8d20*/  ISETP.GE.AND P0, PT, R18, UR4, PT ;  /* 0x0000000412007c0c */ /* 0x000fe2000bf06270 */
[----:B0-----:R-:W-:-:S02]  /*8d30*/  VIADD R0, R16, 0x30 ;  /* 0x0000003010007836 */ /* 0x001fc40000000000 */
[----:B------:R-:W5:Y:S01]  /*8d40*/  LD.E.128 R8, desc[UR52][R8.64] ;  /* 0x0000003408087980 */ /* 0x000f62000c101d00 */
[----:B------:R-:W-:Y:S02]  /*8d50*/  IMAD R17, R19, -0xc0, R28 ;  /* 0xffffff4013117824 */ /* 0x000fe400078e021c */
[----:B------:R-:W-:Y:S01]  /*8d60*/  VIADD R21, R21, UR6 ;  /* 0x0000000615157c36 */ /* 0x000fe20008000000 */
[----:B------:R-:W5:Y:S01]  /*8d70*/  LD.E.128 R4, desc[UR52][R6.64] ;  /* 0x0000003406047980 */ /* 0x000f62000c101d00 */
[----:B------:R-:W-:Y:S01]  /*8d80*/  ULDC.64 UR6, c[0x0][0xae0] ;  /* 0x0002b80000067ab9 */ /* 0x000fe20000000a00 */
[----:B------:R-:W-:Y:S01]  /*8d90*/  @!PT LDS RZ, [RZ] ;  /* 0x00000000fffff984 */ /* 0x000fe20000000800 */
[----:B------:R-:W-:Y:S01]  /*8da0*/  @!PT LDS RZ, [RZ] ;  /* 0x00000000fffff984 */ /* 0x000fe20000000800 */
[----:B------:R-:W-:Y:S01]  /*8db0*/  @!PT LDS RZ, [RZ] ;  /* 0x00000000fffff984 */ /* 0x000fe20000000800 */
[----:B------:R-:W-:Y:S01]  /*8dc0*/  @!PT LDS RZ, [RZ] ;  /* 0x00000000fffff984 */ /* 0x000fe20000000800 */
[----:B------:R0:W-:Y:S06]  /*8dd0*/  MEMBAR.ALL.CTA ;  /* 0x0000000000007992 */ /* 0x0001ec0000008000 */
[----:B0-----:R-:W0:Y:S01]  /*8de0*/  FENCE.VIEW.ASYNC.S ;  /* 0x00000000000073c6 */ /* 0x001e220000000000 */
[----:B------:R-:W-:Y:S01]  /*8df0*/  UIMAD UR4, UR11, UR6, URZ ;  /* 0x000000060b0472a4 */ /* 0x000fe2000f8e023f */
[----:B------:R-:W-:Y:S01]  /*8e00*/  ISETP.GE.OR P3, PT, R0, R17, P0 ;  /* 0x000000110000720c */ /* 0x000fe20000766670 */
[----:B------:R-:W-:-:S02]  /*8e10*/  IMAD.U32 R33, RZ, RZ, UR6 ;  /* 0x00000006ff217e24 */ /* 0x000fc4000f8e00ff */
[C---:B------:R-:W-:Y:S01]  /*8e20*/  VIADD R0, R16.reuse, 0x60 ;  /* 0x0000006010007836 */ /* 0x040fe20000000000 */
[----:B------:R-:W-:Y:S01]  /*8e30*/  UIMAD UR4, UR48, UR7, UR4 ;  /* 0x00000007300472a4 */ /* 0x000fe2000f8e0204 */
[----:B------:R-:W-:Y:S02]  /*8e40*/  VIADD R2, R16, 0x90 ;  /* 0x0000009010027836 */ /* 0x000fe40000000000 */
[----:B------:R-:W-:Y:S01]  /*8e50*/  IMAD.WIDE.U32 R20, R33, UR48, R20 ;  /* 0x0000003021147c25 */ /* 0x000fe2000f8e0014 */
[-C--:B------:R-:W-:Y:S01]  /*8e60*/  ISETP.GE.OR P1, PT, R0, R17.reuse, P0 ;  /* 0x000000110000720c */ /* 0x080fe20000726670 */
[----:B------:R-:W-:Y:S01]  /*8e70*/  ULDC.64 UR6, c[0x0][0xae8] ;  /* 0x0002ba0000067ab9 */ /* 0x000fe20000000a00 */
[-C--:B------:R-:W-:Y:S01]  /*8e80*/  ISETP.GE.OR P2, PT, R2, R17.reuse, P0 ;  /* 0x000000110200720c */ /* 0x080fe20000746670 */
[----:B------:R-:W-:Y:S01]  /*8e90*/  VIADD R21, R21, UR4 ;  /* 0x0000000415157c36 */ /* 0x000fe20008000000 */
[----:B------:R-:W-:Y:S01]  /*8ea0*/  ISETP.GE.OR P0, PT, R16, R17, P0 ;  /* 0x000000111000720c */ /* 0x000fe20000706670 */
[----:B------:R-:W-:-:S02]  /*8eb0*/  UIMAD UR4, UR45, UR6, URZ ;  /* 0x000000062d0472a4 */ /* 0x000fc4000f8e023f */
[----:B------:R-:W-:Y:S01]  /*8ec0*/  MOV R35, UR6 ;  /* 0x0000000600237c02 */ /* 0x000fe20008000f00 */
[----:B------:R-:W-:Y:S01]  /*8ed0*/  VIADD R3, R3, 0x13220 ;  /* 0x0001322003037836 */ /* 0x000fe20000000000 */
[----:B------:R-:W-:-:S03]  /*8ee0*/  UIMAD UR4, UR44, UR7, UR4 ;  /* 0x000000072c0472a4 */ /* 0x000fc6000f8e0204 */
[----:B------:R-:W-:Y:S01]  /*8ef0*/  IMAD.WIDE.U32 R34, R35, UR44, R20 ;  /* 0x0000002c23227c25 */ /* 0x000fe2000f8e0014 */
[----:B------:R-:W-:Y:S02]  /*8f00*/  PRMT R3, RZ, 0x654, R3 ;  /* 0x00000654ff037816 */ /* 0x000fe40000000003 */
[--C-:B------:R-:W-:Y:S01]  /*8f10*/  SHF.R.S32.HI R17, RZ, 0x1f, R16.reuse ;  /* 0x0000001fff117819 */ /* 0x100fe20000011410 */
[----:B------:R-:W-:Y:S01]  /*8f20*/  VIADD R37, R35, UR4 ;  /* 0x0000000423257c36 */ /* 0x000fe20008000000 */
[----:B0-----:R0:W-:Y:S01]  /*8f30*/  SYNCS.ARRIVE.TRANS64.RED.A1T0 RZ, [R3+URZ], RZ ;  /* 0x000000ff03ff79a7 */ /* 0x0011e2000810043f */
[----:B------:R-:W-:Y:S01]  /*8f40*/  BSSY B1, `(.L_x_10319) ;  /* 0x000000e000017945 */ /* 0x000fe20003800000 */
[----:B------:R-:W-:-:S03]  /*8f50*/  IMAD.WIDE R32, R19, 0xc0, R16 ;  /* 0x000000c013207825 */ /* 0x000fc600078e0210 */
[----:B------:R-:W-:Y:S05]  /*8f60*/  @P0 BRA `(.L_x_10320) ;  /* 0x00000000002c0947 */ /* 0x000fea0003800000 */
[----:B------:R-:W-:Y:S01]  /*8f70*/  ULDC.64 UR6, c[0x0][0xad8] ;  /* 0x0002b60000067ab9 */ /* 0x000fe20000000a00 */
[----:B------:R-:W-:Y:S02]  /*8f80*/  IMAD.MOV.U32 R2, RZ, RZ, R34 ;  /* 0x000000ffff027224 */ /* 0x000fe400078e0022 */
[----:B------:R-:W-:Y:S02]  /*8f90*/  IMAD R19, R33, UR6, RZ ;  /* 0x0000000621137c24 */ /* 0x000fe4000f8e02ff */
[----:B0-----:R-:W-:Y:S02]  /*8fa0*/  IMAD.MOV.U32 R3, RZ, RZ, R37 ;  /* 0x000000ffff037224 */ /* 0x001fe400078e0025 */
[C---:B------:R-:W-:Y:S02]  /*8fb0*/  IMAD R19, R32.reuse, UR7, R19 ;  /* 0x0000000720137c24 */ /* 0x040fe4000f8e0213 */
[----:B------:R-:W-:Y:S01]  /*8fc0*/  IMAD.WIDE.U32 R2, R32, UR6, R2 ;  /* 0x0000000620027c25 */ /* 0x000fe2000f8e0002 */
[----:B------:R-:W-:-:S03]  /*8fd0*/  ULDC.64 UR6, c[0x0][0xa80] ;  /* 0x0002a00000067ab9 */ /* 0x000fc60000000a00 */
[----:B------:R-:W-:Y:S01]  /*8fe0*/  IMAD.IADD R3, R3, 0x1, R19 ;  /* 0x0000000103037824 */ /* 0x000fe200078e0213 */
[----:B------:R-:W-:-:S04]  /*8ff0*/  LEA R20, P0, R2, UR6, 0x1 ;  /* 0x0000000602147c11 */ /* 0x000fc8000f8008ff */
[----:B------:R-:W-:-:S05]  /*9000*/  LEA.HI.X R21, R2, UR7, R3, 0x1, P0 ;  /* 0x0000000702157c11 */ /* 0x000fca00080f0c03 */
[----:B-----5:R1:W-:Y:S04]  /*9010*/  STG.E.128 desc[UR52][R20.64], R24 ;  /* 0x0000001814007986 */ /* 0x0203e8000c101d34 */
.L_x_10320:
[----:B------:R-:W-:Y:S05]  /*9020*/  BSYNC B1 ;  /* 0x0000000000017941 */ /* 0x000fea0003800000 */
.L_x_10319:
[----:B------:R-:W-:Y:S04]  /*9030*/  BSSY B1, `(.L_x_10321) ;  /* 0x000000f000017945 */ /* 0x000fe80003800000 */
[----:B------:R-:W-:Y:S05]  /*9040*/  @P3 BRA `(.L_x_10322) ;  /* 0x0000000000343947 */ /* 0x000fea0003800000 */
[----:B------:R-:W-:Y:S01]  /*9050*/  IADD3 R19, P0, R32, 0x30, RZ ;  /* 0x0000003020137810 */ /* 0x000fe20007f1e0ff */
[----:B------:R-:W-:Y:S01]  /*9060*/  ULDC.64 UR6, c[0x0][0xad8] ;  /* 0x0002b60000067ab9 */ /* 0x000fe20000000a00 */
[----:B------:R-:W-:Y:S01]  /*9070*/  MOV R2, R34 ;  /* 0x0000002200027202 */ /* 0x000fe20000000f00 */
[----:B0-----:R-:W-:Y:S02]  /*9080*/  IMAD.MOV.U32 R3, RZ, RZ, R37 ;  /* 0x000000ffff037224 */ /* 0x001fe400078e0025 */
[----:B------:R-:W-:Y:S02]  /*9090*/  IMAD.X R0, RZ, RZ, R33, P0 ;  /* 0x000000ffff007224 */ /* 0x000fe400000e0621 */
[----:B------:R-:W-:-:S04]  /*90a0*/  IMAD.WIDE.U32 R2, R19, UR6, R2 ;  /* 0x0000000613027c25 */ /* 0x000fc8000f8e0002 */
[----:B------:R-:W-:-:S04]  /*90b0*/  IMAD R0, R0, UR6, RZ ;  /* 0x0000000600007c24 */ /* 0x000fc8000f8e02ff */
[----:B------:R-:W-:Y:S01]  /*90c0*/  IMAD R19, R19, UR7, R0 ;  /* 0x0000000713137c24 */ /* 0x000fe2000f8e0200 */
[----:B------:R-:W-:Y:S02]  /*90d0*/  ULDC.64 UR6, c[0x0][0xa80] ;  /* 0x0002a00000067ab9 */ /* 0x000fe40000000a00 */
[----:B-1----:R-:W-:Y:S01]  /*90e0*/  LEA R20, P0, R2, UR6, 0x1 ;  /* 0x0000000602147c11 */ /* 0x002fe2000f8008ff */
[----:B------:R-:W-:-:S05]  /*90f0*/  IMAD.IADD R3, R3, 0x1, R19 ;  /* 0x0000000103037824 */ /* 0x000fca00078e0213 */
[----:B------:R-:W-:-:S05]  /*9100*/  LEA.HI.X R21, R2, UR7, R3, 0x1, P0 ;  /* 0x0000000702157c11 */ /* 0x000fca00080f0c03 */
[----:B-----5:R2:W-:Y:S02]  /*9110*/  STG.E.128 desc[UR52][R20.64], R12 ;  /* 0x0000000c14007986 */ /* 0x0205e4000c101d34 */
.L_x_10322:
[----:B------:R-:W-:Y:S05]  /*9120*/  BSYNC B1 ;  /* 0x0000000000017941 */ /* 0x000fea0003800000 */
.L_x_10321:
[----:B------:R-:W-:Y:S04]  /*9130*/  BSSY B1, `(.L_x_10323) ;  /* 0x000000f000017945 */ /* 0x000fe80003800000 */
[----:B------:R-:W-:Y:S05]  /*9140*/  @P1 BRA `(.L_x_10324) ;  /* 0x0000000000341947 */ /* 0x000fea0003800000 */
[----:B--2--5:R-:W-:Y:S01]  /*9150*/  IADD3 R13, P0, R32, 0x60, RZ ;  /* 0x00000060200d7810 */ /* 0x024fe20007f1e0ff */
[----:B------:R-:W-:Y:S01]  /*9160*/  ULDC.64 UR6, c[0x0][0xad8] ;  /* 0x0002b60000067ab9 */ /* 0x000fe20000000a00 */
[----:B------:R-:W-:Y:S02]  /*9170*/  IMAD.MOV.U32 R2, RZ, RZ, R34 ;  /* 0x000000ffff027224 */ /* 0x000fe400078e0022 */
[----:B0-----:R-:W-:Y:S02]  /*9180*/  IMAD.MOV.U32 R3, RZ, RZ, R37 ;  /* 0x000000ffff037224 */ /* 0x001fe400078e0025 */
[----:B------:R-:W-:Y:S02]  /*9190*/  IMAD.X R0, RZ, RZ, R33, P0 ;  /* 0x000000ffff007224 */ /* 0x000fe400000e0621 */
[----:B------:R-:W-:-:S04]  /*91a0*/  IMAD.WIDE.U32 R2, R13, UR6, R2 ;  /* 0x000000060d027c25 */ /* 0x000fc8000f8e0002 */
[----:B------:R-:W-:-:S04]  /*91b0*/  IMAD R0, R0, UR6, RZ ;  /* 0x0000000600007c24 */ /* 0x000fc8000f8e02ff */
[----:B------:R-:W-:Y:S01]  /*91c0*/  IMAD R13, R13, UR7, R0 ;  /* 0x000000070d0d7c24 */ /* 0x000fe2000f8e0200 */
[----:B------:R-:W-:Y:S02]  /*91d0*/  ULDC.64 UR6, c[0x0][0xa80] ;  /* 0x0002a00000067ab9 */ /* 0x000fe40000000a00 */
[----:B------:R-:W-:Y:S01]  /*91e0*/  LEA R12, P0, R2, UR6, 0x1 ;  /* 0x00000006020c7c11 */ /* 0x000fe2000f8008ff */
[----:B------:R-:W-:-:S05]  /*91f0*/  IMAD.IADD R3, R3, 0x1, R13 ;  /* 0x0000000103037824 */ /* 0x000fca00078e020d */
[----:B------:R-:W-:-:S05]  /*9200*/  LEA.HI.X R13, R2, UR7, R3, 0x1, P0 ;  /* 0x00000007020d7c11 */ /* 0x000fca00080f0c03 */
[----:B------:R3:W-:Y:S02]  /*9210*/  STG.E.128 desc[UR52][R12.64], R8 ;  /* 0x000000080c007986 */ /* 0x0007e4000c101d34 */
.L_x_10324:
[----:B------:R-:W-:Y:S05]  /*9220*/  BSYNC B1 ;  /* 0x0000000000017941 */ /* 0x000fea0003800000 */
.L_x_10323:
[----:B------:R-:W-:Y:S05]  /*9230*/  @P2 BRA `(.L_x_10325) ;  /* 0x0000000800982947 */ /* 0x000fea0003800000 */
[----:B---3-5:R-:W-:Y:S01]  /*9240*/  IADD3 R9, P0, R32, 0x90, RZ ;  /* 0x0000009020097810 */ /* 0x028fe20007f1e0ff */
[----:B------:R-:W-:Y:S01]  /*9250*/  ULDC.64 UR6, c[0x0][0xad8] ;  /* 0x0002b60000067ab9 */ /* 0x000fe20000000a00 */
[----:B------:R-:W-:Y:S02]  /*9260*/  IMAD.MOV.U32 R2, RZ, RZ, R34 ;  /* 0x000000ffff027224 */ /* 0x000fe400078e0022 */
[----:B------:R-:W-:Y:S01]  /*9270*/  IADD3.X R32, RZ, R33, RZ, P0, !PT ;  /* 0x00000021ff207210 */ /* 0x000fe200007fe4ff */
[----:B0-----:R-:W-:-:S04]  /*9280*/  IMAD.MOV.U32 R3, RZ, RZ, R37 ;  /* 0x000000ffff037224 */ /* 0x001fc800078e0025 */
[----:B------:R-:W-:Y:S02]  /*9290*/  IMAD R32, R32, UR6, RZ ;  /* 0x0000000620207c24 */ /* 0x000fe4000f8e02ff */
[----:B------:R-:W-:-:S04]  /*92a0*/  IMAD.WIDE.U32 R2, R9, UR6, R2 ;  /* 0x0000000609027c25 */ /* 0x000fc8000f8e0002 */
[----:B------:R-:W-:Y:S01]  /*92b0*/  IMAD R9, R9, UR7, R32 ;  /* 0x0000000709097c24 */ /* 0x000fe2000f8e0220 */
[----:B------:R-:W-:Y:S02]  /*92c0*/  ULDC.64 UR6, c[0x0][0xa80] ;  /* 0x0002a00000067ab9 */ /* 0x000fe40000000a00 */
[----:B------:R-:W-:Y:S01]  /*92d0*/  LEA R8, P0, R2, UR6, 0x1 ;  /* 0x0000000602087c11 */ /* 0x000fe2000f8008ff */
[----:B------:R-:W-:-:S05]  /*92e0*/  IMAD.IADD R3, R3, 0x1, R9 ;  /* 0x0000000103037824 */ /* 0x000fca00078e0209 */
[----:B------:R-:W-:-:S05]  /*92f0*/  LEA.HI.X R9, R2, UR7, R3, 0x1, P0 ;  /* 0x0000000702097c11 */ /* 0x000fca00080f0c03 */
[----:B------:R4:W-:Y:S01]  /*9300*/  STG.E.128 desc[UR52][R8.64], R4 ;  /* 0x0000000408007986 */ /* 0x0009e2000c101d34 */
[----:B------:R-:W-:Y:S05]  /*9310*/  BRA `(.L_x_10325) ;  /* 0x0000000800607947 */ /* 0x000fea0003800000 */
.L_x_10317:
[----:B------:R-:W-:Y:S01]  /*9320*/  ULDC.64 UR6, c[0x0][0xbd8] ;  /* 0x0002f60000067ab9 */ /* 0x000fe20000000a00 */
[----:B------:R-:W-:Y:S01]  /*9330*/  IMAD.MOV.U32 R7, RZ, RZ, RZ ;  /* 0x000000ffff077224 */ /* 0x000fe200078e00ff */
[----:B------:R-:W-:Y:S02]  /*9340*/  UISETP.NE.U32.AND UP0, UPT, UR6, URZ, UPT ;  /* 0x0000003f0600728c */ /* 0x000fe4000bf05070 */
[----:B------:R-:W-:Y:S01]  /*9350*/  ULEA UR6, UP1, UR44, UR6, 0x2 ;  /* 0x000000062c067291 */ /* 0x000fe2000f82103f */
[----:B------:R-:W0:Y:S01]  /*9360*/  S2R R4, SR_TID.X ;  /* 0x0000000000047919 */ /* 0x000e220000002100 */
[----:B------:R-:W-:Y:S02]  /*9370*/  UISETP.NE.AND.EX UP0, UPT, UR7, URZ, UPT, UP0 ;  /* 0x0000003f0700728c */ /* 0x000fe4000bf05300 */
[----:B------:R-:W-:Y:S02]  /*9380*/  ULEA.HI.X UR7, UR44, UR7, UR45, 0x2, UP1 ;  /* 0x000000072c077291 */ /* 0x000fe400088f142d */
[----:B------:R-:W-:Y:S01]  /*9390*/  IMAD.U32 R2, RZ, RZ, UR6 ;  /* 0x00000006ff027e24 */ /* 0x000fe2000f8e00ff */
[----:B------:R-:W1:Y:S01]  /*93a0*/  LDC R0, c[0x0][0xa88] ;  /* 0x0002a200ff007b82 */ /* 0x000e620000000800 */
        /* <DEDUP_REMOVED lines=8> */
[----:B------:R-:W-:Y:S01]  /*9430*/  @UP1 UIMAD.WIDE UR6, UR44, 0x4, UR6 ;  /* 0x000000042c0618a5 */ /* 0x000fe2000f8e0206 */
[----:B0-----:R-:W-:-:S05]  /*9440*/  IADD3 R6, R4, -0x80, RZ ;  /* 0xffffff8004067810 */ /* 0x001fca0007ffe0ff */
[----:B------:R-:W-:Y:S02]  /*9450*/  IMAD.U32 R4, RZ, RZ, UR6 ;  /* 0x00000006ff047e24 */ /* 0x000fe4000f8e00ff */
[----:B------:R-:W-:-:S05]  /*9460*/  IMAD.U32 R5, RZ, RZ, UR7 ;  /* 0x00000007ff057e24 */ /* 0x000fca000f8e00ff */
[----:B-1----:R2:W5:Y:S01]  /*9470*/  @P2 LDG.E R0, desc[UR52][R4.64] ;  /* 0x0000003404002981 */ /* 0x002562000c1e1900 */
[----:B------:R-:W-:Y:S01]  /*9480*/  ISETP.GT.AND P0, PT, R6, 0xbf, PT ;  /* 0x000000bf0600780c */ /* 0x000fe20003f04270 */
[----:B------:R-:W-:-:S12]  /*9490*/  @P2 BRA `(.L_x_10326) ;  /* 0x0000000000102947 */ /* 0x000fd80003800000 */
[----:B------:R-:W-:Y:S05]  /*94a0*/  @!P1 BRA `(.L_x_10326) ;  /* 0x00000000000c9947 */ /* 0x000fea0003800000 */
[----:B--2---:R-:W2:Y:S04]  /*94b0*/  LDG.E R5, desc[UR52][R2.64] ;  /* 0x0000003402057981 */ /* 0x004ea8000c1e1900 */
[----:B-----5:R-:W2:Y:S02]  /*94c0*/  LDG.E R0, desc[UR52][R2.64+0x4] ;  /* 0x0000043402007981 */ /* 0x020ea4000c1e1900 */
[----:B--2---:R-:W-:-:S07]  /*94d0*/  IMAD.IADD R0, R0, 0x1, -R5 ;  /* 0x0000000100007824 */ /* 0x004fce00078e0a05 */
.L_x_10326:
[----:B------:R-:W-:Y:S01]  /*94e0*/  USHF.R.S32.HI UR7, URZ, 0x1f, UR48 ;  /* 0x0000001f3f077899 */ /* 0x000fe20008011430 */
[----:B------:R-:W-:Y:S01]  /*94f0*/  BSSY B1, `(.L_x_10327) ;  /* 0x000001e000017945 */ /* 0x000fe20003800000 */
[----:B------:R-:W-:Y:S01]  /*9500*/  USEL UR44, UR44, URZ, !UP0 ;  /* 0x0000003f2c2c7287 */ /* 0x000fe2000c000000 */
[----:B------:R-:W-:Y:S01]  /*9510*/  SHF.R.S32.HI R9, RZ, 0x1f, R18 ;  /* 0x0000001fff097819 */ /* 0x000fe20000011412 */
[----:B------:R-:W-:Y:S01]  /*9520*/  USEL UR45, UR45, URZ, !UP0 ;  /* 0x0000003f2d2d7287 */ /* 0x000fe2000c000000 */
[----:B-----5:R-:W-:Y:S01]  /*9530*/  SHF.R.S32.HI R6, RZ, 0x1f, R7 ;  /* 0x0000001fff067819 */ /* 0x020fe20000011407 */
[----:B------:R-:W-:Y:S10]  /*9540*/  @P0 BRA `(.L_x_10328) ;  /* 0x0000000000600947 */ /* 0x000ff40003800000 */
[----:B--2---:R-:W0:Y:S02]  /*9550*/  S2R R2, SR_TID.X ;  /* 0x0000000000027919 */ /* 0x004e240000002100 */
        /* <DEDUP_REMOVED lines=13> */
[----:B------:R-:W-:Y:S01]  /*9630*/  MOV R5, UR8 ;  /* 0x0000000800057c02 */ /* 0x000fe20008000f00 */
[----:B------:R-:W-:Y:S01]  /*9640*/  VIADD R3, R3, UR4 ;  /* 0x0000000403037c36 */ /* 0x000fe20008000000 */
        /* <DEDUP_REMOVED lines=8> */
.L_x_10328:
[----:B------:R-:W-:Y:S05]  /*96d0*/  BSYNC B1 ;  /* 0x0000000000017941 */ /* 0x000fea0003800000 */
.L_x_10327:
[----:B------:R-:W-:Y:S01]  /*96e0*/  ULDC.64 UR8, c[0x0][0xaa0] ;  /* 0x0002a80000087ab9 */ /* 0x000fe20000000a00 */
[----:B--2---:R-:W-:Y:S01]  /*96f0*/  IMAD.MOV.U32 R2, RZ, RZ, R18 ;  /* 0x000000ffff027224 */ /* 0x004fe200078e0012 */
[----:B------:R-:W-:Y:S01]  /*9700*/  ULDC UR6, c[0x0][0xa8c] ;  /* 0x0002a30000067ab9 */ /* 0x000fe20000000800 */
[----:B0-----:R-:W-:Y:S01]  /*9710*/  IMAD.MOV.U32 R3, RZ, RZ, R9 ;  /* 0x000000ffff037224 */ /* 0x001fe200078e0009 */
[----:B------:R-:W-:Y:S01]  /*9720*/  ISETP.GE.AND P0, PT, R18, UR6, PT ;  /* 0x0000000612007c0c */ /* 0x000fe2000bf06270 */
[----:B------:R-:W-:Y:S01]  /*9730*/  IMAD R4, R6, UR8, RZ ;  /* 0x0000000806047c24 */ /* 0x000fe2000f8e02ff */
[----:B------:R-:W-:Y:S01]  /*9740*/  BSSY B1, `(.L_x_10329) ;  /* 0x0000027000017945 */ /* 0x000fe20003800000 */
[----:B------:R-:W-:-:S04]  /*9750*/  IMAD.WIDE.U32 R2, R7, UR8, R2 ;  /* 0x0000000807027c25 */ /* 0x000fc8000f8e0002 */
[----:B------:R-:W-:Y:S01]  /*9760*/  IMAD R7, R7, UR9, R4 ;  /* 0x0000000907077c24 */ /* 0x000fe2000f8e0204 */
[----:B------:R-:W-:Y:S01]  /*9770*/  ULDC.64 UR8, c[0x0][0xae0] ;  /* 0x0002b80000087ab9 */ /* 0x000fe20000000a00 */
[C---:B------:R-:W-:Y:S01]  /*9780*/  VIADD R4, R16.reuse, 0x30 ;  /* 0x0000003010047836 */ /* 0x040fe20000000000 */
[----:B------:R-:W-:Y:S01]  /*9790*/  UIMAD UR4, UR7, UR8, URZ ;  /* 0x00000008070472a4 */ /* 0x000fe2000f8e023f */
[----:B------:R-:W-:Y:S02]  /*97a0*/  IMAD R5, R19, -0xc0, R0 ;  /* 0xffffff4013057824 */ /* 0x000fe400078e0200 */
[----:B------:R-:W-:Y:S01]  /*97b0*/  IMAD.IADD R3, R3, 0x1, R7 ;  /* 0x0000000103037824 */ /* 0x000fe200078e0207 */
[----:B------:R-:W-:Y:S01]  /*97c0*/  MOV R7, UR8 ;  /* 0x0000000800077c02 */ /* 0x000fe20008000f00 */
[----:B------:R-:W-:Y:S01]  /*97d0*/  VIADD R0, R16, 0x60 ;  /* 0x0000006010007836 */ /* 0x000fe20000000000 */
[----:B------:R-:W-:Y:S01]  /*97e0*/  ISETP.GE.OR P3, PT, R4, R5, P0 ;  /* 0x000000050400720c */ /* 0x000fe20000766670 */
[----:B------:R-:W-:Y:S01]  /*97f0*/  VIADD R4, R16, 0x90 ;  /* 0x0000009010047836 */ /* 0x000fe20000000000 */
[----:B------:R-:W-:-:S02]  /*9800*/  UIMAD UR4, UR48, UR9, UR4 ;  /* 0x00000009300472a4 */ /* 0x000fc4000f8e0204 */
[----:B------:R-:W-:Y:S01]  /*9810*/  IMAD.WIDE.U32 R2, R7, UR48, R2 ;  /* 0x0000003007027c25 */ /* 0x000fe2000f8e0002 */
[-C--:B------:R-:W-:Y:S01]  /*9820*/  ISETP.GE.OR P1, PT, R0, R5.reuse, P0 ;  /* 0x000000050000720c */ /* 0x080fe20000726670 */
[----:B------:R-:W-:Y:S01]  /*9830*/  ULDC.64 UR6, c[0x0][0xae8] ;  /* 0x0002ba0000067ab9 */ /* 0x000fe20000000a00 */
[-C--:B------:R-:W-:Y:S01]  /*9840*/  ISETP.GE.OR P2, PT, R4, R5.reuse, P0 ;  /* 0x000000050400720c */ /* 0x080fe20000746670 */
[----:B------:R-:W-:Y:S01]  /*9850*/  IMAD.U32 R9, RZ, RZ, UR6 ;  /* 0x00000006ff097e24 */ /* 0x000fe2000f8e00ff */
[----:B------:R-:W-:Y:S01]  /*9860*/  ISETP.GE.OR P0, PT, R16, R5, P0 ;  /* 0x000000051000720c */ /* 0x000fe20000706670 */
[----:B------:R-:W-:Y:S01]  /*9870*/  VIADD R3, R3, UR4 ;  /* 0x0000000403037c36 */ /* 0x000fe20008000000 */
[----:B------:R-:W-:Y:S01]  /*9880*/  UIMAD UR4, UR45, UR6, URZ ;  /* 0x000000062d0472a4 */ /* 0x000fe2000f8e023f */
[--C-:B------:R-:W-:Y:S01]  /*9890*/  SHF.R.S32.HI R7, RZ, 0x1f, R16.reuse ;  /* 0x0000001fff077819 */ /* 0x100fe20000011410 */
[----:B------:R-:W-:Y:S02]  /*98a0*/  IMAD.MOV.U32 R6, RZ, RZ, R16 ;  /* 0x000000ffff067224 */ /* 0x000fe400078e0010 */
[----:B------:R-:W-:-:S02]  /*98b0*/  UIMAD UR4, UR44, UR7, UR4 ;  /* 0x000000072c0472a4 */ /* 0x000fc4000f8e0204 */
[----:B------:R-:W-:-:S04]  /*98c0*/  IMAD.WIDE.U32 R4, R9, UR44, R2 ;  /* 0x0000002c09047c25 */ /* 0x000fc8000f8e0002 */
[----:B------:R-:W-:-:S04]  /*98d0*/  IMAD.WIDE R6, R19, 0xc0, R6 ;  /* 0x000000c013067825 */ /* 0x000fc800078e0206 */
[----:B------:R-:W-:Y:S01]  /*98e0*/  VIADD R11, R5, UR4 ;  /* 0x00000004050b7c36 */ /* 0x000fe20008000000 */
[----:B------:R-:W-:Y:S06]  /*98f0*/  @P0 BRA `(.L_x_10330) ;  /* 0x00000000002c0947 */ /* 0x000fec0003800000 */
[----:B------:R-:W-:Y:S01]  /*9900*/  ULDC.64 UR6, c[0x0][0xad8] ;  /* 0x0002b60000067ab9 */ /* 0x000fe20000000a00 */
[----:B------:R-:W-:Y:S01]  /*9910*/  MOV R2, R4 ;  /* 0x0000000400027202 */ /* 0x000fe20000000f00 */
[----:B------:R-:W-:Y:S02]  /*9920*/  IMAD R9, R7, UR6, RZ ;  /* 0x0000000607097c24 */ /* 0x000fe4000f8e02ff */
[----:B------:R-:W-:Y:S02]  /*9930*/  IMAD.MOV.U32 R3, RZ, RZ, R11 ;  /* 0x000000ffff037224 */ /* 0x000fe400078e000b */
[C---:B------:R-:W-:Y:S02]  /*9940*/  IMAD R9, R6.reuse, UR7, R9 ;  /* 0x0000000706097c24 */ /* 0x040fe4000f8e0209 */
[----:B------:R-:W-:Y:S01]  /*9950*/  IMAD.WIDE.U32 R2, R6, UR6, R2 ;  /* 0x0000000606027c25 */ /* 0x000fe2000f8e0002 */
[----:B------:R-:W-:-:S03]  /*9960*/  ULDC.64 UR6, c[0x0][0xa80] ;  /* 0x0002a00000067ab9 */ /* 0x000fc60000000a00 */
[----:B------:R-:W-:Y:S01]  /*9970*/  IMAD.IADD R3, R3, 0x1, R9 ;  /* 0x0000000103037824 */ /* 0x000fe200078e0209 */
[----:B------:R-:W-:-:S04]  /*9980*/  LEA R8, P0, R2, UR6, 0x1 ;  /* 0x0000000602087c11 */ /* 0x000fc8000f8008ff */
[----:B------:R-:W-:-:S05]  /*9990*/  LEA.HI.X R9, R2, UR7, R3, 0x1, P0 ;  /* 0x0000000702097c11 */ /* 0x000fca00080f0c03 */
[----:B------:R0:W-:Y:S04]  /*99a0*/  STG.E.128 desc[UR52][R8.64], RZ ;  /* 0x000000ff08007986 */ /* 0x0001e8000c101d34 */
.L_x_10330:
[----:B------:R-:W-:Y:S05]  /*99b0*/  BSYNC B1 ;  /* 0x0000000000017941 */ /* 0x000fea0003800000 */
.L_x_10329:
[----:B------:R-:W-:Y:S04]  /*99c0*/  BSSY B1, `(.L_x_10331) ;  /* 0x000000f000017945 */ /* 0x000fe80003800000 */
[----:B------:R-:W-:Y:S05]  /*99d0*/  @P3 BRA `(.L_x_10332) ;  /* 0x0000000000343947 */ /* 0x000fea0003800000 */
[----:B0-----:R-:W-:Y:S01]  /*99e0*/  IADD3 R9, P0, R6, 0x30, RZ ;  /* 0x0000003006097810 */ /* 0x001fe20007f1e0ff */
[----:B------:R-:W-:Y:S01]  /*99f0*/  ULDC.64 UR6, c[0x0][0xad8] ;  /* 0x0002b60000067ab9 */ /* 0x000fe20000000a00 */
[----:B------:R-:W-:Y:S02]  /*9a00*/  IMAD.MOV.U32 R2, RZ, RZ, R4 ;  /* 0x000000ffff027224 */ /* 0x000fe400078e0004 */
[----:B------:R-:W-:Y:S02]  /*9a10*/  IMAD.MOV.U32 R3, RZ, RZ, R11 ;  /* 0x000000ffff037224 */ /* 0x000fe400078e000b */
        /* <DEDUP_REMOVED lines=8> */
[----:B------:R1:W-:Y:S02]  /*9aa0*/  STG.E.128 desc[UR52][R8.64], RZ ;  /* 0x000000ff08007986 */ /* 0x0003e4000c101d34 */
.L_x_10332:
[----:B------:R-:W-:Y:S05]  /*9ab0*/  BSYNC B1 ;  /* 0x0000000000017941 */ /* 0x000fea0003800000 */
.L_x_10331:
[----:B------:R-:W-:Y:S04]  /*9ac0*/  BSSY B1, `(.L_x_10333) ;  /* 0x000000f000017945 */ /* 0x000fe80003800000 */
[----:B------:R-:W-:Y:S05]  /*9ad0*/  @P1 BRA `(.L_x_10334) ;  /* 0x0000000000341947 */ /* 0x000fea0003800000 */
[----:B01----:R-:W-:Y:S01]  /*9ae0*/  IADD3 R9, P0, R6, 0x60, RZ ;  /* 0x0000006006097810 */ /* 0x003fe20007f1e0ff */
[----:B------:R-:W-:Y:S01]  /*9af0*/  ULDC.64 UR6, c[0x0][0xad8] ;  /* 0x0002b60000067ab9 */ /* 0x000fe20000000a00 */
[----:B------:R-:W-:Y:S02]  /*9b00*/  IMAD.MOV.U32 R2, RZ, RZ, R4 ;  /* 0x000000ffff027224 */ /* 0x000fe400078e0004 */
[----:B------:R-:W-:Y:S01]  /*9b10*/  IADD3.X R0, RZ, R7, RZ, P0, !PT ;  /* 0x00000007ff007210 */ /* 0x000fe200007fe4ff */
[----:B------:R-:W-:-:S04]  /*9b20*/  IMAD.MOV.U32 R3, RZ, RZ, R11 ;  /* 0x000000ffff037224 */ /* 0x000fc800078e000b */
[----:B------:R-:W-:Y:S02]  /*9b30*/  IMAD R0, R0, UR6, RZ ;  /* 0x0000000600007c24 */ /* 0x000fe4000f8e02ff */
[----:B------:R-:W-:-:S04]  /*9b40*/  IMAD.WIDE.U32 R2, R9, UR6, R2 ;  /* 0x0000000609027c25 */ /* 0x000fc8000f8e0002 */
[----:B------:R-:W-:Y:S01]  /*9b50*/  IMAD R9, R9, UR7, R0 ;  /* 0x0000000709097c24 */ /* 0x000fe2000f8e0200 */
[----:B------:R-:W-:Y:S02]  /*9b60*/  ULDC.64 UR6, c[0x0][0xa80] ;  /* 0x0002a00000067ab9 */ /* 0x000fe40000000a00 */
[----:B------:R-:W-:Y:S01]  /*9b70*/  LEA R8, P0, R2, UR6, 0x1 ;  /* 0x0000000602087c11 */ /* 0x000fe2000f8008ff */
[----:B------:R-:W-:-:S05]  /*9b80*/  IMAD.IADD R3, R3, 0x1, R9 ;  /* 0x0000000103037824 */ /* 0x000fca00078e0209 */
[----:B------:R-:W-:-:S05]  /*9b90*/  LEA.HI.X R9, R2, UR7, R3, 0x1, P0 ;  /* 0x0000000702097c11 */ /* 0x000fca00080f0c03 */
[----:B------:R2:W-:Y:S02]  /*9ba0*/  STG.E.128 desc[UR52][R8.64], RZ ;  /* 0x000000ff08007986 */ /* 0x0005e4000c101d34 */
.L_x_10334:
[----:B------:R-:W-:Y:S05]  /*9bb0*/  BSYNC B1 ;  /* 0x0000000000017941 */ /* 0x000fea0003800000 */
.L_x_10333:
[----:B------:R-:W-:Y:S05]  /*9bc0*/  @P2 BRA `(.L_x_10325) ;  /* 0x0000000000342947 */ /* 0x000fea0003800000 */
[----:B------:R-:W-:Y:S01]  /*9bd0*/  IADD3 R5, P0, R6, 0x90, RZ ;  /* 0x0000009006057810 */ /* 0x000fe20007f1e0ff */
        /* <DEDUP_REMOVED lines=8> */
[----:B------:R-:W-:Y:S02]  /*9c60*/  LEA R4, P0, R2, UR6, 0x1 ;  /* 0x0000000602047c11 */ /* 0x000fe4000f8008ff */
[----:B------:R-:W-:-:S04]  /*9c70*/  IADD3 R3, R3, R5, RZ ;  /* 0x0000000503037210 */ /* 0x000fc80007ffe0ff */
[----:B------:R-:W-:-:S05]  /*9c80*/  LEA.HI.X R5, R2, UR7, R3, 0x1, P0 ;  /* 0x0000000702057c11 */ /* 0x000fca00080f0c03 */
[----:B------:R3:W-:Y:S02]  /*9c90*/  STG.E.128 desc[UR52][R4.64], RZ ;  /* 0x000000ff04007986 */ /* 0x0007e4000c101d34 */
.L_x_10325:
[----:B------:R-:W-:Y:S05]  /*9ca0*/  BSYNC B0 ;  /* 0x0000000000007941 */ /* 0x000fea0003800000 */
.L_x_10316:
[----:B------:R-:W-:Y:S02]  /*9cb0*/  ULDC UR4, c[0x0][0xc14] ;  /* 0x0003050000047ab9 */ /* 0x000fe40000000800 */
[----:B------:R-:W-:-:S13]  /*9cc0*/  ISETP.GE.AND P0, PT, R31, UR4, PT ;  /* 0x000000041f007c0c */ /* 0x000fda000bf06270 */
[----:B------:R-:W-:Y:S05]  /*9cd0*/  @!P0 BRA `(.L_x_10335) ;  /* 0xffffff7000288947 */ /* 0x000fea000383ffff */
[----:B------:R-:W-:Y:S05]  /*9ce0*/  EXIT ;  /* 0x000000000000794d */ /* 0x000fea0003800000 */
.L_x_10290:
        /* <DEDUP_REMOVED lines=18> */
.L_x_10336:
        /* <DEDUP_REMOVED lines=14> */
[----:B------:R-:W-:Y:S02]  /*9ef0*/  ISETP.GE.U32.AND P5, PT, R5, 0x10, PT ;  /* 0x000000100500780c */ /* 0x000fe40003fa6070 */
[----:B------:R-:W-:Y:S01]  /*9f00*/  MOV R24, RZ ;  /* 0x000000ff00187202 */ /* 0x000fe20000000f00 */
        /* <DEDUP_REMOVED lines=25> */
.L_x_10342:
        /* <DEDUP_REMOVED lines=14> */
.L_x_10341:
[----:B------:R-:W-:Y:S05]  /*a180*/  BSYNC B0 ;  /* 0x0000000000007941 */ /* 0x000fea0003800000 */
.L_x_10340:
        /* <DEDUP_REMOVED lines=21> */
.L_x_10338:
        /* <DEDUP_REMOVED lines=15> */
[----:B------:R-:W-:-:S05]  /*a3d0*/  MOV R13, UR5 ;  /* 0x00000005000d7c02 */ /* 0x000fca0008000f00 */
[----:B------:R2:W3:Y:S02]  /*a3e0*/  SHFL.IDX PT, R24, R6, R13, 0x1f ;  /* 0x00001f0d06187589 */ /* 0x0004e400000e0000 */
.L_x_10343:
        /* <DEDUP_REMOVED lines=11> */
[----:B------:R-:W-:Y:S01]  /*a4a0*/  IMAD.MOV.U32 R3, RZ, RZ, R6 ;  /* 0x000000ffff037224 */ /* 0x000fe200078e0006 */
        /* <DEDUP_REMOVED lines=17> */
.L_x_10339:
[----:B------:R-:W-:Y:S01]  /*a5c0*/  IMAD.MOV.U32 R24, RZ, RZ, R7 ;  /* 0x000000ffff187224 */ /* 0x000fe200078e0007 */
[----:B------:R-:W-:Y:S01]  /*a5d0*/  MOV R25, RZ ;  /* 0x000000ff00197202 */ /* 0x000fe20000000f00 */
[----:B------:R-:W-:-:S06]  /*a5e0*/  UMOV UR38, URZ ;  /* 0x0000003f00267c82 */ /* 0x000fcc0008000000 */
.L_x_10344:
        /* <DEDUP_REMOVED lines=8> */
.L_x_10337:
[----:B------:R-:W-:Y:S01]  /*a670*/  ULDC UR4, c[0x0][0xc14] ;  /* 0x0003050000047ab9 */ /* 0x000fe20000000800 */
[----:B------:R-:W-:Y:S01]  /*a680*/  IMAD.MOV.U32 R17, RZ, RZ, 0x1 ;  /* 0x00000001ff117424 */ /* 0x000fe200078e00ff */
[----:B------:R-:W-:Y:S01]  /*a690*/  UISETP.GE.AND UP0, UPT, UR51, UR4, UPT ;  /* 0x000000043300728c */ /* 0x000fe2000bf06270 */
[----:B------:R-:W-:Y:S02]  /*a6a0*/  IMAD.MOV.U32 R28, RZ, RZ, RZ ;  /* 0x000000ffff1c7224 */ /* 0x000fe400078e00ff */
[----:B------:R-:W-:-:S03]  /*a6b0*/  IMAD.MOV.U32 R16, RZ, RZ, RZ ;  /* 0x000000ffff107224 */ /* 0x000fc600078e00ff */
[----:B------:R-:W-:-:S13]  /*a6c0*/  PLOP3.LUT P0, PT, PT, PT, UP0, 0x80, 0x0 ;  /* 0x000000000000781c */ /* 0x000fda0003f0f008 */
[----:B------:R-:W-:Y:S05]  /*a6d0*/  @P0 BRA `(.L_x_10345) ;  /* 0x0000002c00f40947 */ /* 0x000fea0003800000 */
[----:B0-----:R-:W0:Y:S01]  /*a6e0*/  S2R R0, SR_TID.X ;  /* 0x0000000000007919 */ /* 0x001e220000002100 */
[----:B------:R-:W-:Y:S01]  /*a6f0*/  IMAD.MOV.U32 R17, RZ, RZ, 0x1 ;  /* 0x00000001ff117424 */ /* 0x000fe200078e00ff */
[----:B------:R-:W-:Y:S01]  /*a700*/  ULOP3.LUT UR42, UR40, 0x1, URZ, 0xfc, !UPT ;  /* 0x00000001282a7892 */ /* 0x000fe2000f8efc3f */
[----:B------:R-:W-:Y:S01]  /*a710*/  IMAD.MOV.U32 R16, RZ, RZ, RZ ;  /* 0x000000ffff107224 */ /* 0x000fe200078e00ff */
[----:B------:R-:W1:Y:S01]  /*a720*/  S2R R6, SR_TID.X ;  /* 0x0000000000067919 */ /* 0x000e620000002100 */
[----:B------:R-:W-:Y:S01]  /*a730*/  IMAD.MOV.U32 R28, RZ, RZ, RZ ;  /* 0x000000ffff1c7224 */ /* 0x000fe200078e00ff */
[----:B------:R-:W-:Y:S01]  /*a740*/  ULOP3.LUT UR50, UR40, 0x2, URZ, 0xfc, !UPT ;  /* 0x0000000228327892 */ /* 0x000fe2000f8efc3f */
[----:B------:R-:W-:Y:S01]  /*a750*/  ULDC UR49, c[0x0][0xc] ;  /* 0x0000030000317ab9 */ /* 0x000fe20000000800 */
[----:B------:R-:W-:Y:S01]  /*a760*/  ULDC.64 UR54, c[0x0][0x198] ;  /* 0x0000660000367ab9 */ /* 0x000fe20000000a00 */
[----:B0-----:R-:W-:Y:S01]  /*a770*/  LOP3.LUT R2, R0, 0x7f, RZ, 0xc0, !PT ;  /* 0x0000007f00027812 */ /* 0x001fe200078ec0ff */
[----:B-1----:R-:W-:-:S03]  /*a780*/  IMAD.SHL.U32 R23, R6, 0x40, RZ ;  /* 0x0000004006177824 */ /* 0x002fc600078e00ff */
[----:B------:R-:W-:Y:S01]  /*a790*/  SHF.L.U32 R4, R2, 0x4, RZ ;  /* 0x0000000402047819 */ /* 0x000fe200000006ff */
[C---:B------:R-:W-:Y:S01]  /*a7a0*/  IMAD.SHL.U32 R2, R6.reuse, 0x20, RZ ;  /* 0x0000002006027824 */ /* 0x040fe200078e00ff */
[----:B------:R-:W-:Y:S01]  /*a7b0*/  SHF.R.U32.HI R0, RZ, 0x1, R6 ;  /* 0x00000001ff007819 */ /* 0x000fe20000011606 */
[----:B------:R-:W-:Y:S01]  /*a7c0*/  IMAD.SHL.U32 R7, R6, 0x4, RZ ;  /* 0x0000000406077824 */ /* 0x000fe200078e00ff */
[----:B------:R-:W-:Y:S02]  /*a7d0*/  LOP3.LUT R3, R23, 0x180, RZ, 0xc0, !PT ;  /* 0x0000018017037812 */ /* 0x000fe400078ec0ff */
[----:B------:R-:W-:Y:S02]  /*a7e0*/  LOP3.LUT R5, R4, 0x600, RZ, 0xc0, !PT ;  /* 0x0000060004057812 */ /* 0x000fe400078ec0ff */
[----:B------:R-:W-:Y:S02]  /*a7f0*/  LOP3.LUT R4, R2, 0x80, RZ, 0xc0, !PT ;  /* 0x0000008002047812 */ /* 0x000fe400078ec0ff */
[----:B------:R-:W-:Y:S01]  /*a800*/  LOP3.LUT R0, R3, 0x30, R0, 0xf8, !PT ;  /* 0x0000003003007812 */ /* 0x000fe200078ef800 */
[----:B------:R-:W-:Y:S01]  /*a810*/  IMAD.SHL.U32 R3, R6, 0x8, RZ ;  /* 0x0000000806037824 */ /* 0x000fe200078e00ff */
[----:B------:R-:W-:-:S02]  /*a820*/  LOP3.LUT R4, R4, 0x10, R6, 0xf8, !PT ;  /* 0x0000001004047812 */ /* 0x000fc400078ef806 */
[--C-:B------:R-:W-:Y:S02]  /*a830*/  LOP3.LUT R5, R5, 0x60, R2.reuse, 0xf8, !PT ;  /* 0x0000006005057812 */ /* 0x100fe400078ef802 */
[----:B------:R-:W-:Y:S02]  /*a840*/  LOP3.LUT R0, R0, 0x30, R3, 0x78, !PT ;  /* 0x0000003000007812 */ /* 0x000fe400078e7803 */
[----:B------:R-:W-:Y:S02]  /*a850*/  LOP3.LUT R4, R4, 0x10, R7, 0x78, !PT ;  /* 0x0000001004047812 */ /* 0x000fe400078e7807 */
[----:B------:R-:W-:Y:S02]  /*a860*/  LOP3.LUT R5, R5, 0x100, R2, 0xf8, !PT ;  /* 0x0000010005057812 */ /* 0x000fe400078ef802 */
[----:B------:R-:W-:Y:S02]  /*a870*/  LOP3.LUT R23, R0, 0x640, R23, 0xf8, !PT ;  /* 0x0000064000177812 */ /* 0x000fe400078ef817 */
[----:B------:R-:W-:-:S02]  /*a880*/  LOP3.LUT R22, R5, R4, RZ, 0xfc, !PT ;  /* 0x0000000405167212 */ /* 0x000fc400078efcff */
[----:B------:R-:W-:-:S07]  /*a890*/  LOP3.LUT R29, R6, 0x1f, RZ, 0xc0, !PT ;  /* 0x0000001f061d7812 */ /* 0x000fce00078ec0ff */
.L_x_10403:
[----:B------:R-:W-:Y:S01]  /*a8a0*/  ULDC.64 UR4, c[0x0][0xc60] ;  /* 0x0003180000047ab9 */ /* 0x000fe20000000a00 */
[----:B------:R-:W-:Y:S01]  /*a8b0*/  ULDC.64 UR6, c[0x0][0xa20] ;  /* 0x0002880000067ab9 */ /* 0x000fe20000000a00 */
[----:B------:R-:W-:Y:S01]  /*a8c0*/  UIMAD.WIDE UR4, UR51, 0x4, UR4 ;  /* 0x00000004330478a5 */ /* 0x000fe2000f8e0204 */
[----:B------:R-:W-:Y:S01]  /*a8d0*/  ULDC.64 UR8, c[0x0][0xa00] ;  /* 0x0002800000087ab9 */ /* 0x000fe20000000a00 */
[----:B------:R-:W-:Y:S01]  /*a8e0*/  ULDC.64 UR10, c[0x0][0xa08] ;  /* 0x00028200000a7ab9 */ /* 0x000fe20000000a00 */
[----:B------:R-:W-:Y:S01]  /*a8f0*/  IMAD.MOV.U32 R19, RZ, RZ, RZ ;  /* 0x000000ffff137224 */ /* 0x000fe200078e00ff */
[----:B------:R-:W-:Y:S02]  /*a900*/  ULDC UR44, c[0x0][0x2e0] ;  /* 0x0000b800002c7ab9 */ /* 0x000fe40000000800 */
[----:B------:R-:W-:Y:S01]  /*a910*/  MOV R2, UR4 ;  /* 0x0000000400027c02 */ /* 0x000fe20008000f00 */
[----:B0-----:R-:W-:Y:S01]  /*a920*/  IMAD.U32 R3, RZ, RZ, UR5 ;  /* 0x00000005ff037e24 */ /* 0x001fe2000f8e00ff */
[----:B------:R-:W-:-:S04]  /*a930*/  ULDC.64 UR4, c[0x0][0xa28] ;  /* 0x00028a0000047ab9 */ /* 0x000fc80000000a00 */
[----:B------:R-:W2:Y:S01]  /*a940*/  LDG.E R2, desc[UR52][R2.64] ;  /* 0x0000003402027981 */ /* 0x000ea2000c1e1900 */
[----:B------:R-:W-:Y:S02]  /*a950*/  UISETP.NE.U32.AND UP1, UPT, UR4, URZ, UPT ;  /* 0x0000003f0400728c */ /* 0x000fe4000bf25070 */
[----:B------:R-:W-:Y:S02]  /*a960*/  UISETP.NE.U32.AND UP0, UPT, UR6, URZ, UPT ;  /* 0x0000003f0600728c */ /* 0x000fe4000bf05070 */
[----:B------:R-:W-:Y:S02]  /*a970*/  UISETP.NE.AND.EX UP1, UPT, UR5, URZ, UPT, UP1 ;  /* 0x0000003f0500728c */ /* 0x000fe4000bf25310 */
[----:B------:R-:W-:Y:S02]  /*a980*/  UISETP.NE.AND.EX UP0, UPT, UR7, URZ, UPT, UP0 ;  /* 0x0000003f0700728c */ /* 0x000fe4000bf05300 */
[----:B------:R-:W-:Y:S02]  /*a990*/  UISETP.NE.U32.AND UP2, UPT, UR8, URZ, UPT ;  /* 0x0000003f0800728c */ /* 0x000fe4000bf45070 */
[----:B------:R-:W-:-:S02]  /*a9a0*/  PLOP3.LUT P1, PT, PT, PT, UP1, 0x80, 0x0 ;  /* 0x000000000000781c */ /* 0x000fc40003f2f018 */
[----:B------:R-:W-:Y:S01]  /*a9b0*/  UISETP.NE.AND.EX UP2, UPT, UR9, URZ, UPT, UP2 ;  /* 0x0000003f0900728c */ /* 0x000fe2000bf45320 */
[----:B------:R-:W-:Y:S02]  /*a9c0*/  PLOP3.LUT P3, PT, PT, PT, UP0, 0x80, 0x0 ;  /* 0x000000000000781c */ /* 0x000fe40003f6f008 */
        /* <DEDUP_REMOVED lines=10> */
[----:B------:R-:W-:-:S02]  /*aa70*/  @UP0 UIADD3 UR6, UP3, UR46, UR6, URZ ;  /* 0x000000062e060290 */ /* 0x000fc4000ff7e03f */
[----:B------:R-:W-:Y:S01]  /*aa80*/  IMAD.U32 R3, RZ, RZ, UR5 ;  /* 0x00000005ff037e24 */ /* 0x000fe2000f8e00ff */
[----:B------:R-:W-:Y:S02]  /*aa90*/  @UP2 ULEA UR4, UP1, UR48, UR8, 0x2 ;  /* 0x0000000830042291 */ /* 0x000fe4000f82103f */
[----:B------:R-:W-:Y:S02]  /*aaa0*/  @UP0 UIADD3.X UR7, UR47, UR7, URZ, UP3, !UPT ;  /* 0x000000072f070290 */ /* 0x000fe40009ffe43f */
[----:B------:R-:W-:Y:S01]  /*aab0*/  UIADD3 UR8, UP0, UR46, UR10, URZ ;  /* 0x0000000a2e087290 */ /* 0x000fe2000ff1e03f */
[----:B------:R0:W2:Y:S01]  /*aac0*/  @P1 LDG.E R0, desc[UR52][R2.64] ;  /* 0x0000003402001981 */ /* 0x0000a2000c1e1900 */
[----:B------:R-:W-:Y:S01]  /*aad0*/  @UP2 ULEA.HI.X UR5, UR48, UR9, UR12, 0x2, UP1 ;  /* 0x0000000930052291 */ /* 0x000fe200088f140c */
[----:B------:R-:W-:Y:S02]  /*aae0*/  IMAD.U32 R4, RZ, RZ, UR4 ;  /* 0x00000004ff047e24 */ /* 0x000fe4000f8e00ff */
[----:B0-----:R-:W-:Y:S01]  /*aaf0*/  IMAD.U32 R2, RZ, RZ, UR6 ;  /* 0x00000006ff027e24 */ /* 0x001fe2000f8e00ff */
[----:B------:R-:W-:Y:S01]  /*ab00*/  UIADD3.X UR6, UR47, UR11, URZ, UP0, !UPT ;  /* 0x0000000b2f067290 */ /* 0x000fe200087fe43f */
[----:B------:R-:W-:-:S02]  /*ab10*/  IMAD.U32 R3, RZ, RZ, UR7 ;  /* 0x00000007ff037e24 */ /* 0x000fc4000f8e00ff */
[----:B------:R-:W-:Y:S01]  /*ab20*/  IMAD.U32 R5, RZ, RZ, UR5 ;  /* 0x00000005ff057e24 */ /* 0x000fe2000f8e00ff */
[----:B------:R-:W-:Y:S02]  /*ab30*/  ULDC.64 UR4, c[0x0][0x3f8] ;  /* 0x0000fe0000047ab9 */ /* 0x000fe40000000a00 */
[----:B------:R0:W3:Y:S04]  /*ab40*/  @P3 LDG.E R7, desc[UR52][R2.64] ;  /* 0x0000003402073981 */ /* 0x0000e8000c1e1900 */
[----:B------:R1:W5:Y:S01]  /*ab50*/  @P2 LDG.E R19, desc[UR52][R4.64] ;  /* 0x0000003404132981 */ /* 0x000362000c1e1900 */
[----:B0-----:R-:W-:Y:S01]  /*ab60*/  MOV R2, UR8 ;  /* 0x0000000800027c02 */ /* 0x001fe20008000f00 */
[----:B------:R-:W-:-:S05]  /*ab70*/  IMAD.U32 R3, RZ, RZ, UR6 ;  /* 0x00000006ff037e24 */ /* 0x000fca000f8e00ff */
[----:B------:R1:W5:Y:S01]  /*ab80*/  @P0 LDG.E R6, desc[UR52][R2.64] ;  /* 0x0000003402060981 */ /* 0x000362000c1e1900 */
[----:B------:R-:W-:-:S03]  /*ab90*/  UISETP.NE.U32.AND UP0, UPT, UR4, URZ, UPT ;  /* 0x0000003f0400728c */ /* 0x000fc6000bf05070 */
[----:B------:R-:W-:Y:S01]  /*aba0*/  ULDC UR4, c[0x0][0x404] ;  /* 0x0001010000047ab9 */ /* 0x000fe20000000800 */
[----:B------:R-:W-:-:S04]  /*abb0*/  UISETP.NE.AND.EX UP0, UPT, UR5, URZ, UPT, UP0 ;  /* 0x0000003f0500728c */ /* 0x000fc8000bf05300 */
[----:B------:R-:W-:-:S04]  /*abc0*/  USEL UR4, UR4, 0x1, UP0 ;  /* 0x0000000104047887 */ /* 0x000fc80008000000 */
[----:B------:R-:W-:Y:S01]  /*abd0*/  UIMAD UR44, UR4, UR44, URZ ;  /* 0x0000002c042c72a4 */ /* 0x000fe2000f8e023f */
[----:B------:R-:W-:Y:S01]  /*abe0*/  UMOV UR45, URZ ;  /* 0x0000003f002d7c82 */ /* 0x000fe20008000000 */
[----:B--2---:R-:W-:-:S05]  /*abf0*/  @P1 R2UR UR45, R0 ;  /* 0x00000000002d12ca */ /* 0x004fca00000e0000 */
        /* <DEDUP_REMOVED lines=8> */
.L_x_10346:
[----:B------:R-:W-:Y:S01]  /*ac80*/  UIADD3 UR44, -UR45, UR44, URZ ;  /* 0x0000002c2d2c7290 */ /* 0x000fe2000fffe13f */
[----:B------:R-:W-:Y:S01]  /*ac90*/  BSSY B6, `(.L_x_10347) ;  /* 0x000020d000067945 */ /* 0x000fe20003800000 */
[----:B------:R-:W-:Y:S01]  /*aca0*/  UMOV UR4, URZ ;  /* 0x0000003f00047c82 */ /* 0x000fe20008000000 */
[----:B-----5:R-:W-:Y:S01]  /*acb0*/  @P0 R2UR UR4, R6 ;  /* 0x00000000060402ca */ /* 0x020fe200000e0000 */
[----:B------:R-:W-:Y:S02]  /*acc0*/  UIADD3 UR6, UR44, 0x9f, URZ ;  /* 0x0000009f2c067890 */ /* 0x000fe4000fffe03f */
[----:B------:R-:W-:Y:S02]  /*acd0*/  ISETP.LT.AND P0, PT, RZ, UR44, PT ;  /* 0x0000002cff007c0c */ /* 0x000fe4000bf01270 */
[----:B------:R-:W-:-:S04]  /*ace0*/  UIMAD.WIDE UR6, UR6, 0x66666667, URZ ;  /* 0x66666667060678a5 */ /* 0x000fc8000f8e023f */
[----:B------:R-:W-:-:S04]  /*acf0*/  USHF.R.U32.HI UR43, URZ, 0x1f, UR7 ;  /* 0x0000001f3f2b7899 */ /* 0x000fc80008011607 */
[----:B------:R-:W-:Y:S02]  /*ad00*/  UIADD3 UR45, UR4, UR45, URZ ;  /* 0x0000002d042d7290 */ /* 0x000fe4000fffe03f */
[----:B------:R-:W-:Y:S01]  /*ad10*/  ULEA.HI.SX32 UR43, UR7, UR43, 0x1a ;  /* 0x0000002b072b7291 */ /* 0x000fe2000f8fd23f */
[----:B------:R-:W-:Y:S11]  /*ad20*/  @P0 BRA `(.L_x_10348) ;  /* 0x0000000000440947 */ /* 0x000ff60003800000 */
        /* <DEDUP_REMOVED lines=17> */
.L_x_10348:
        /* <DEDUP_REMOVED lines=13> */
[----:B------:R-:W0:Y:S01]  /*af10*/  LDC.64 R2, c[0x4][R2] ;  /* 0x0100000002027b82 */ /* 0x000e220000000a00 */
[----:B------:R-:W-:Y:S01]  /*af20*/  ULDC.64 UR4, c[0x4][0x8] ;  /* 0x0100020000047ab9 */ /* 0x000fe20000000a00 */
        /* <DEDUP_REMOVED lines=8> */
.L_x_10350:
[----:B------:R-:W-:-:S06]  /*afb0*/  UIADD3 UR4, UR41, 0x6000, URZ ;  /* 0x0000600029047890 */ /* 0x000fcc000fffe03f */
[----:B------:R-:W-:-:S05]  /*afc0*/  IMAD.U32 R18, RZ, RZ, UR4 ;  /* 0x00000004ff127e24 */ /* 0x000fca000f8e00ff */
[----:B------:R-:W-:-:S13]  /*afd0*/  LOP3.LUT P0, RZ, R18, 0x1bf, RZ, 0xc0, !PT ;  /* 0x000001bf12ff7812 */ /* 0x000fda000780c0ff */
[----:B------:R-:W-:Y:S05]  /*afe0*/  @!P0 BRA `(.L_x_10351) ;  /* 0x0000000000408947 */ /* 0x000fea0003800000 */
[----:B------:R-:W-:Y:S01]  /*aff0*/  MOV R2, 0x0 ;  /* 0x0000000000027802 */ /* 0x000fe20000000f00 */
[----:B------:R-:W-:Y:S01]  /*b000*/  ULDC.64 UR4, c[0x4][0x1c8] ;  /* 0x0100720000047ab9 */ /* 0x000fe20000000a00 */
[----:B------:R-:W-:Y:S01]  /*b010*/  ULDC.64 UR6, c[0x4][0x1d0] ;  /* 0x0100740000067ab9 */ /* 0x000fe20000000a00 */
[----:B------:R-:W-:Y:S01]  /*b020*/  MOV R4, UR4 ;  /* 0x0000000400047c02 */ /* 0x000fe20008000f00 */
[----:B------:R-:W-:Y:S01]  /*b030*/  IMAD.U32 R5, RZ, RZ, UR5 ;  /* 0x00000005ff057e24 */ /* 0x000fe2000f8e00ff */
[----:B------:R-:W-:Y:S01]  /*b040*/  ULDC.64 UR4, c[0x4][0x10] ;  /* 0x0100040000047ab9 */ /* 0x000fe20000000a00 */
        /* <DEDUP_REMOVED lines=10> */
.L_x_10351:
        /* <DEDUP_REMOVED lines=9> */
[----:B------:R-:W0:Y:S01]  /*b180*/  LDC.64 R2, c[0x4][R2] ;  /* 0x0100000002027b82 */ /* 0x000e220000000a00 */
[----:B------:R-:W-:Y:S01]  /*b190*/  ULDC.64 UR4, c[0x4][0x18] ;  /* 0x0100060000047ab9 */ /* 0x000fe20000000a00 */
[----:B------:R-:W-:Y:S01]  /*b1a0*/  IMAD.U32 R6, RZ, RZ, UR6 ;  /* 0x00000006ff067e24 */ /* 0x000fe2000f8e00ff */
[----:B------:R-:W-:Y:S01]  /*b1b0*/  MOV R11, UR5 ;  /* 0x00000005000b7c02 */ /* 0x000fe20008000f00 */
[----:B------:R-:W-:-:S02]  /*b1c0*/  IMAD.U32 R7, RZ, RZ, UR7 ;  /* 0x00000007ff077e24 */ /* 0x000fc4000f8e00ff */
[----:B------:R-:W-:Y:S02]  /*b1d0*/  IMAD.U32 R10, RZ, RZ, UR4 ;  /* 0x00000004ff0a7e24 */ /* 0x000fe4000f8e00ff */
[----:B------:R-:W-:Y:S02]  /*b1e0*/  IMAD.MOV.U32 R8, RZ, RZ, 0x70 ;  /* 0x00000070ff087424 */ /* 0x000fe400078e00ff */
[----:B------:R-:W-:Y:S02]  /*b1f0*/  IMAD.MOV.U32 R12, RZ, RZ, 0x1 ;  /* 0x00000001ff0c7424 */ /* 0x000fe400078e00ff */
[----:B------:R-:W-:-:S07]  /*b200*/  IMAD.MOV.U32 R13, RZ, RZ, RZ ;  /* 0x000000ffff0d7224 */ /* 0x000fce00078e00ff */
[----:B------:R-:W-:-:S07]  /*b210*/  LEPC R20, `(.L_x_10352) ;  /* 0x000000001014794e */ /* 0x000fce0000000000 */
[----:B0-----:R-:W-:Y:S05]  /*b220*/  CALL.ABS.NOINC R2 ;  /* 0x0000000002007343 */ /* 0x001fea0003c00000 */
.L_x_10352:
[----:B------:R-:W-:-:S13]  /*b230*/  LOP3.LUT P6, RZ, R18, 0x1bf, RZ, 0xc0, !PT ;  /* 0x000001bf12ff7812 */ /* 0x000fda00078cc0ff */
        /* <DEDUP_REMOVED lines=17> */
.L_x_10353:
[----:B------:R-:W-:Y:S01]  /*b350*/  ULDC.64 UR4, c[0x0][0x9f8] ;  /* 0x00027e0000047ab9 */ /* 0x000fe20000000a00 */
[----:B------:R-:W-:Y:S01]  /*b360*/  IMAD.U32 R18, RZ, RZ, UR48 ;  /* 0x00000030ff127e24 */ /* 0x000fe2000f8e00ff */
[----:B------:R-:W-:Y:S01]  /*b370*/  UISETP.NE.U32.AND UP0, UPT, UR4, URZ, UPT ;  /* 0x0000003f0400728c */ /* 0x000fe2000bf05070 */
[----:B------:R-:W0:Y:S01]  /*b380*/  S2R R26, SR_TID.X ;  /* 0x00000000001a7919 */ /* 0x000e220000002100 */
[----:B------:R-:W1:Y:S01]  /*b390*/  LDC R0, c[0x0][0x428] ;  /* 0x00010a00ff007b82 */ /* 0x000e620000000800 */
[----:B------:R-:W-:Y:S01]  /*b3a0*/  IMAD R25, R25, 0xc0, R19 ;  /* 0x000000c019197824 */ /* 0x000fe200078e0213 */
[----:B------:R-:W-:Y:S01]  /*b3b0*/  UISETP.NE.AND.EX UP0, UPT, UR5, URZ, UPT, UP0 ;  /* 0x0000003f0500728c */ /* 0x000fe2000bf05300 */
[----:B------:R-:W-:-:S05]  /*b3c0*/  ULDC.64 UR6, c[0x0][0xa08] ;  /* 0x0002820000067ab9 */ /* 0x000fca0000000a00 */
[----:B------:R-:W-:Y:S01]  /*b3d0*/  PLOP3.LUT P0, PT, PT, PT, UP0, 0x80, 0x0 ;  /* 0x000000000000781c */ /* 0x000fe20003f0f008 */
[----:B------:R-:W2:Y:S04]  /*b3e0*/  LDC.64 R4, c[0x0][0x3f8] ;  /* 0x0000fe00ff047b82 */ /* 0x000ea80000000a00 */
[----:B------:R-:W-:-:S04]  /*b3f0*/  @UP0 UIADD3 UR4, UP1, UR46, UR4, URZ ;  /* 0x000000042e040290 */ /* 0x000fc8000ff3e03f */
[----:B------:R-:W-:Y:S02]  /*b400*/  @UP0 UIADD3.X UR5, UR47, UR5, URZ, UP1, !UPT ;  /* 0x000000052f050290 */ /* 0x000fe40008ffe43f */
[----:B------:R-:W-:-:S04]  /*b410*/  MOV R2, UR4 ;  /* 0x0000000400027c02 */ /* 0x000fc80008000f00 */
[----:B------:R-:W-:Y:S01]  /*b420*/  IMAD.U32 R3, RZ, RZ, UR5 ;  /* 0x00000005ff037e24 */ /* 0x000fe2000f8e00ff */
[----:B-1----:R-:W-:Y:S01]  /*b430*/  ISETP.NE.AND P2, PT, R0, 0x1, PT ;  /* 0x000000010000780c */ /* 0x002fe20003f45270 */
[----:B------:R-:W-:-:S03]  /*b440*/  ULDC.64 UR4, c[0x0][0xa00] ;  /* 0x0002800000047ab9 */ /* 0x000fc60000000a00 */
[----:B------:R1:W3:Y:S01]  /*b450*/  @P0 LDG.E R18, desc[UR52][R2.64] ;  /* 0x0000003402120981 */ /* 0x0002e2000c1e1900 */
[----:B0-----:R-:W-:-:S04]  /*b460*/  LOP3.LUT R21, R26, 0x7f, RZ, 0xc0, !PT ;  /* 0x0000007f1a157812 */ /* 0x001fc800078ec0ff */
[----:B------:R-:W-:Y:S02]  /*b470*/  ISETP.NE.AND P1, PT, R21, RZ, PT ;  /* 0x000000ff1500720c */ /* 0x000fe40003f25270 */
[----:B------:R-:W-:Y:S02]  /*b480*/  ISETP.NE.U32.AND P0, PT, RZ, UR4, PT ;  /* 0x00000004ff007c0c */ /* 0x000fe4000bf05070 */
[----:B------:R-:W0:Y:S02]  /*b490*/  @P2 LDC R0, c[0x0][0x42c] ;  /* 0x00010b00ff002b82 */ /* 0x000e240000000800 */
[----:B------:R-:W-:-:S06]  /*b4a0*/  ISETP.NE.AND.EX P0, PT, RZ, UR5, PT, P0 ;  /* 0x00000005ff007c0c */ /* 0x000fcc000bf05300 */
[----:B-1----:R-:W1:Y:S01]  /*b4b0*/  @P2 LDC R3, c[0x0][0x430] ;  /* 0x00010c00ff032b82 */ /* 0x002e620000000800 */
[----:B------:R-:W-:Y:S01]  /*b4c0*/  SEL R6, RZ, UR48, P0 ;  /* 0x00000030ff067c07 */ /* 0x000fe20008000000 */
[----:B------:R-:W-:Y:S01]  /*b4d0*/  VOTEU.ALL UP1, P1 ;  /* 0x00000000003f7886 */ /* 0x000fe20000820000 */
[----:B------:R-:W-:Y:S02]  /*b4e0*/  R2UR UR37, R25 ;  /* 0x00000000192572ca */ /* 0x000fe400000e0000 */
[----:B------:R-:W-:Y:S02]  /*b4f0*/  R2UR UR39, R6 ;  /* 0x00000000062772ca */ /* 0x000fe400000e0000 */
[----:B------:R-:W-:-:S04]  /*b500*/  @!UP1 UIADD3 UR4, UP0, UR54, 0x270, URZ ;  /* 0x0000027036049890 */ /* 0x000fc8000ff1e03f */
[----:B------:R-:W-:Y:S01]  /*b510*/  @!UP1 UIADD3.X UR5, URZ, UR55, URZ, UP0, !UPT ;  /* 0x000000373f059290 */ /* 0x000fe200087fe43f */
[----:B--2---:R-:W-:Y:S01]  /*b520*/  LOP3.LUT P0, RZ, R4, UR6, RZ, 0xfc, !PT ;  /* 0x0000000604ff7c12 */ /* 0x004fe2000f80fcff */
[----:B------:R-:W-:Y:S01]  /*b530*/  UMOV UR36, URZ ;  /* 0x0000003f00247c82 */ /* 0x000fe20008000000 */
[----:B------:R-:W-:Y:S01]  /*b540*/  SHF.R.U32.HI R7, RZ, 0x5, R26 ;  /* 0x00000005ff077819 */ /* 0x000fe2000001161a */
[----:B0-----:R-:W-:Y:S01]  /*b550*/  @P2 IMAD.HI.U32 R0, R0, UR38, RZ ;  /* 0x0000002600002c27 */ /* 0x001fe2000f8e00ff */
[----:B------:R-:W-:-:S04]  /*b560*/  LOP3.LUT P0, RZ, R5, UR7, RZ, 0xfc, P0 ;  /* 0x0000000705ff7c12 */ /* 0x000fc8000800fcff */
[----:B------:R0:W-:Y:S01]  /*b570*/  @!UP1 UTMAPF.L2.4D [UR36], [UR4] ;  /* 0x00000024040095b8 */ /* 0x0001e20008018000 */
[----:B------:R-:W-:Y:S01]  /*b580*/  IMAD.U32 R19, RZ, RZ, UR38 ;  /* 0x00000026ff137e24 */ /* 0x000fe2000f8e00ff */
[----:B------:R-:W-:Y:S02]  /*b590*/  LOP3.LUT R7, R7, 0x3, RZ, 0xc0, !PT ;  /* 0x0000000307077812 */ /* 0x000fe400078ec0ff */
[----:B-1----:R-:W-:Y:S01]  /*b5a0*/  @P2 SHF.R.U32.HI R19, RZ, R3, R0 ;  /* 0x00000003ff132219 */ /* 0x002fe20000011600 */
[----:B0-----:R-:W-:Y:S01]  /*b5b0*/  UMOV UR4, 0xffffffff ;  /* 0xffffffff00047882 */ /* 0x001fe20000000000 */
[----:B---3--:R-:W-:Y:S02]  /*b5c0*/  SHF.R.S32.HI R20, RZ, 0x1f, R18 ;  /* 0x0000001fff147819 */ /* 0x008fe40000011412 */
[----:B------:R-:W-:Y:S01]  /*b5d0*/  SEL R0, R18, RZ, !P0 ;  /* 0x000000ff12007207 */ /* 0x000fe20004000000 */
[----:B------:R-:W-:Y:S06]  /*b5e0*/  BRA.DIV UR4, `(.L_x_10354) ;  /* 0x0000002604987947 */ /* 0x000fec000b800000 */
[----:B------:R0:W1:Y:S02]  /*b5f0*/  SHFL.IDX PT, R14, R7, RZ, 0x1f ;  /* 0x00001fff070e7589 */ /* 0x00006400000e0000 */
.L_x_10422:
[----:B-1----:R-:W-:Y:S02]  /*b600*/  ISETP.NE.AND P0, PT, R14, RZ, PT ;  /* 0x000000ff0e00720c */ /* 0x002fe40003f05270 */
[----:B------:R-:W-:-:S11]  /*b610*/  PLOP3.LUT P6, PT, PT, PT, PT, 0x8, 0x0 ;  /* 0x000000000000781c */ /* 0x000fd60003fce170 */
[----:B------:R-:W-:Y:S05]  /*b620*/  @P0 BRA `(.L_x_10355) ;  /* 0x0000000400780947 */ /* 0x000fea0003800000 */
[----:B------:R-:W-:-:S06]  /*b630*/  UIADD3 UR4, UR43, -0x1, URZ ;  /* 0xffffffff2b047890 */ /* 0x000fcc000fffe03f */
[----:B0-----:R-:W-:Y:S01]  /*b640*/  IMAD.U32 R7, RZ, RZ, UR4 ;  /* 0x00000004ff077e24 */ /* 0x001fe2000f8e00ff */
[----:B------:R-:W-:-:S03]  /*b650*/  UMOV UR4, 0xffffffff ;  /* 0xffffffff00047882 */ /* 0x000fc60000000000 */
[----:B------:R-:W-:Y:S05]  /*b660*/  BRA.DIV UR4, `(.L_x_10356) ;  /* 0x0000002604987947 */ /* 0x000fea000b800000 */
[----:B------:R-:W-:-:S13]  /*b670*/  ELECT P6, URZ, PT ;  /* 0x00000000003f782f */ /* 0x000fda00038c0000 */
.L_x_10425:
[----:B------:R-:W-:Y:S05]  /*b680*/  @!P6 BRA `(.L_x_10357) ;  /* 0x00000004001ce947 */ /* 0x000fea0003800000 */
[----:B------:R-:W-:-:S04]  /*b690*/  ISETP.NE.U32.AND P0, PT, R4, RZ, PT ;  /* 0x000000ff0400720c */ /* 0x000fc80003f05070 */
[----:B------:R-:W-:-:S13]  /*b6a0*/  ISETP.NE.AND.EX P0, PT, R5, RZ, PT, P0 ;  /* 0x000000ff0500720c */ /* 0x000fda0003f05300 */
        /* <DEDUP_REMOVED lines=17> */
[----:B------:R-:W-:-:S05]  /*b7c0*/  IADD3 R2, -R9, RZ, RZ ;  /* 0x000000ff09027210 */ /* 0x000fca0007ffe1ff */
[----:B------:R-:W-:-:S07]  /*b7d0*/  IMAD R7, R8, R2, R7 ;  /* 0x0000000208077224 */ /* 0x000fce00078e0207 */
.L_x_10358:
[----:B0-----:R-:W-:Y:S02]  /*b7e0*/  LEA R5, R16, UR41, 0x3 ;  /* 0x0000002910057c11 */ /* 0x001fe4000f8e18ff */
[----:B------:R-:W-:Y:S02]  /*b7f0*/  SHF.L.U32 R2, R17, 0x1f, RZ ;  /* 0x0000001f11027819 */ /* 0x000fe400000006ff */
[----:B------:R-:W-:Y:S02]  /*b800*/  ISETP.NE.AND P0, PT, R21, RZ, PT ;  /* 0x000000ff1500720c */ /* 0x000fe40003f05270 */
[----:B------:R-:W0:Y:S02]  /*b810*/  SYNCS.PHASECHK.TRANS64.TRYWAIT P2, [R5+URZ+0x13280], R2 ;  /* 0x01328002050075a7 */ /* 0x000e24000804017f */
[----:B0-----:R-:W-:Y:S09]  /*b820*/  @!P2 BRA `(.L_x_10359) ;  /* 0x000000240048a947 */ /* 0x001ff20003800000 */
.L_x_10426:
[----:B------:R-:W-:Y:S05]  /*b830*/  @P0 BRA `(.L_x_10360) ;  /* 0x0000000000140947 */ /* 0x000fea0003800000 */
[----:B------:R-:W-:Y:S01]  /*b840*/  ISETP.NE.AND P2, PT, R29, RZ, PT ;  /* 0x000000ff1d00720c */ /* 0x000fe20003f45270 */
[----:B------:R-:W-:-:S04]  /*b850*/  IMAD.MOV.U32 R3, RZ, RZ, 0x2800 ;  /* 0x00002800ff037424 */ /* 0x000fc800078e00ff */
[----:B------:R1:W-:Y:S08]  /*b860*/  SYNCS.ARRIVE.TRANS64 RZ, [R5+URZ+0x13270], R3 ;  /* 0x0132700305ff79a7 */ /* 0x0003f0000800003f */
[----:B------:R-:W-:Y:S05]  /*b870*/  @!P2 BRA `(.L_x_10360) ;  /* 0x000000000004a947 */ /* 0x000fea0003800000 */
[----:B------:R-:W-:Y:S01]  /*b880*/  BPT.TRAP 0x1 ;  /* 0x000000040000795c */ /* 0x000fe20000300000 */
.L_x_10360:
[----:B-1----:R-:W-:Y:S01]  /*b890*/  IMAD.U32 R3, RZ, RZ, UR41 ;  /* 0x00000029ff037e24 */ /* 0x002fe2000f8e00ff */
[----:B------:R-:W-:Y:S01]  /*b8a0*/  R2UR UR9, R5 ;  /* 0x00000000050972ca */ /* 0x000fe200000e0000 */
[----:B------:R-:W-:Y:S01]  /*b8b0*/  IMAD.MOV.U32 R4, RZ, RZ, 0xa0 ;  /* 0x000000a0ff047424 */ /* 0x000fe200078e00ff */
[----:B------:R-:W-:Y:S01]  /*b8c0*/  R2UR UR12, R19 ;  /* 0x00000000130c72ca */ /* 0x000fe200000e0000 */
[----:B------:R-:W-:Y:S01]  /*b8d0*/  IMAD R3, R16, 0x2800, R3 ;  /* 0x0000280010037824 */ /* 0x000fe200078e0203 */
[----:B-----5:R-:W-:Y:S01]  /*b8e0*/  R2UR UR13, R0 ;  /* 0x00000000000d72ca */ /* 0x020fe200000e0000 */
[----:B------:R-:W-:Y:S01]  /*b8f0*/  IMAD R7, R7, R4, UR45 ;  /* 0x0000002d07077e24 */ /* 0x000fe2000f8e0204 */
[----:B------:R-:W-:Y:S02]  /*b900*/  UIADD3 UR4, UP0, UR54, 0x470, URZ ;  /* 0x0000047036047890 */ /* 0x000fe4000ff1e03f */
[----:B------:R-:W-:Y:S01]  /*b910*/  R2UR UR8, R3 ;  /* 0x00000000030872ca */ /* 0x000fe200000e0000 */
[----:B------:R-:W-:Y:S01]  /*b920*/  UMOV UR6, 0x0 ;  /* 0x0000000000067882 */ /* 0x000fe20000000000 */
[----:B------:R-:W-:Y:S01]  /*b930*/  R2UR UR11, R7 ;  /* 0x00000000070b72ca */ /* 0x000fe200000e0000 */
[----:B------:R-:W-:-:S02]  /*b940*/  UIADD3.X UR5, URZ, UR55, URZ, UP0, !UPT ;  /* 0x000000373f057290 */ /* 0x000fc400087fe43f */
[----:B------:R-:W-:Y:S01]  /*b950*/  UIADD3 UR9, UR9, 0x13270, URZ ;  /* 0x0001327009097890 */ /* 0x000fe2000fffe03f */
[----:B------:R-:W-:Y:S01]  /*b960*/  UMOV UR7, 0x14f00000 ;  /* 0x14f0000000077882 */ /* 0x000fe20000000000 */
[----:B------:R-:W-:-:S06]  /*b970*/  UMOV UR10, URZ ;  /* 0x0000003f000a7c82 */ /* 0x000fcc0008000000 */
[----:B------:R-:W-:-:S09]  /*b980*/  UIADD3 UR8, UR8, 0x6000, URZ ;  /* 0x0000600008087890 */ /* 0x000fd2000fffe03f */
[----:B------:R1:W-:Y:S01]  /*b990*/  UTMALDG.4D [UR8], [UR4], desc[UR6] ;  /* 0x00000608040075b4 */ /* 0x0003e20008019000 */
[----:B------:R-:W2:Y:S02]  /*b9a0*/  SYNCS.PHASECHK.TRANS64.TRYWAIT P2, [R5+URZ+0x13240], R2 ;  /* 0x01324002050075a7 */ /* 0x000ea4000804017f */
[----:B-12---:R-:W-:Y:S05]  /*b9b0*/  @!P2 BRA `(.L_x_10361) ;  /* 0x0000002000f8a947 */ /* 0x006fea0003800000 */
.L_x_10427:
[----:B------:R-:W-:Y:S05]  /*b9c0*/  @P0 BRA `(.L_x_10362) ;  /* 0x0000000000140947 */ /* 0x000fea0003800000 */
[----:B------:R-:W-:Y:S01]  /*b9d0*/  ISETP.NE.AND P0, PT, R29, RZ, PT ;  /* 0x000000ff1d00720c */ /* 0x000fe20003f05270 */
[----:B01----:R-:W-:-:S04]  /*b9e0*/  IMAD.MOV.U32 R2, RZ, RZ, 0x2800 ;  /* 0x00002800ff027424 */ /* 0x003fc800078e00ff */
[----:B------:R2:W-:Y:S08]  /*b9f0*/  SYNCS.ARRIVE.TRANS64 RZ, [R5+URZ+0x13230], R2 ;  /* 0x0132300205ff79a7 */ /* 0x0005f0000800003f */
[----:B------:R-:W-:Y:S05]  /*ba00*/  @!P0 BRA `(.L_x_10362) ;  /* 0x0000000000048947 */ /* 0x000fea0003800000 */
[----:B------:R-:W-:Y:S01]  /*ba10*/  BPT.TRAP 0x1 ;  /* 0x000000040000795c */ /* 0x000fe20000300000 */
.L_x_10362:
        /* <DEDUP_REMOVED lines=13> */
[----:B---3--:R-:W-:Y:S01]  /*baf0*/  NOP ;  /* 0x0000000000007918 */ /* 0x008fe20000000000 */
.L_x_10357:
        /* <DEDUP_REMOVED lines=11> */
[----:B012---:R-:W-:Y:S01]  /*bbb0*/  @P0 IMAD.MOV.U32 R2, RZ, RZ, 0x3000 ;  /* 0x00003000ff020424 */ /* 0x007fe200078e00ff */
[----:B------:R-:W-:Y:S01]  /*bbc0*/  @P0 R2UR UR13, R6 ;  /* 0x00000000060d02ca */ /* 0x000fe200000e0000 */
[----:B------:R-:W-:Y:S02]  /*bbd0*/  UMOV UR12, UR38 ;  /* 0x00000026000c7c82 */ /* 0x000fe40008000000 */
[----:B------:R1:W-:Y:S10]  /*bbe0*/  @P0 SYNCS.ARRIVE.TRANS64 RZ, [UR41+0x13200], R2 ;  /* 0x01320002ffff09a7 */ /* 0x0003f40008000029 */
[----:B------:R1:W-:Y:S02]  /*bbf0*/  UTMALDG.4D [UR8], [UR4], desc[UR6] ;  /* 0x00000608040075b4 */ /* 0x0003e40008019000 */
[----:B-1----:R-:W-:Y:S01]  /*bc00*/  NOP ;  /* 0x0000000000007918 */ /* 0x002fe20000000000 */
.L_x_10355:
[----:B------:R-:W-:Y:S01]  /*bc10*/  VIADD R28, R28, 0x1 ;  /* 0x000000011c1c7836 */ /* 0x000fe20000000000 */
[----:B------:R-:W-:Y:S04]  /*bc20*/  BSSY B0, `(.L_x_10363) ;  /* 0x0000007000007945 */ /* 0x000fe80003800000 */
[----:B------:R-:W-:-:S04]  /*bc30*/  LEA.HI R2, R28, R28, RZ, 0x1 ;  /* 0x0000001c1c027211 */ /* 0x000fc800078f08ff */
[----:B------:R-:W-:-:S04]  /*bc40*/  LOP3.LUT R3, R2, 0xfffffffe, RZ, 0xc0, !PT ;  /* 0xfffffffe02037812 */ /* 0x000fc800078ec0ff */
[----:B------:R-:W-:-:S04]  /*bc50*/  IADD3 R2, R28, -R3, RZ ;  /* 0x800000031c027210 */ /* 0x000fc80007ffe0ff */
[----:B------:R-:W-:-:S04]  /*bc60*/  SHF.L.U32 R2, R2, 0x1f, RZ ;  /* 0x0000001f02027819 */ /* 0x000fc800000006ff */
[----:B------:R-:W1:Y:S02]  /*bc70*/  SYNCS.PHASECHK.TRANS64.TRYWAIT P0, [UR41+0x13220], R2 ;  /* 0x01322002ff0075a7 */ /* 0x000e640008000169 */
[----:B-1----:R-:W-:Y:S05]  /*bc80*/  @!P0 BRA `(.L_x_10364) ;  /* 0x0000002000588947 */ /* 0x002fea0003800000 */
.L_x_10428:
[----:B------:R-:W-:Y:S05]  /*bc90*/  BSYNC B0 ;  /* 0x0000000000007941 */ /* 0x000fea0003800000 */
.L_x_10363:
[----:B------:R-:W-:-:S06]  /*bca0*/  UISETP.GE.AND UP0, UPT, UR44, 0xa1, UPT ;  /* 0x000000a12c00788c */ /* 0x000fcc000bf06270 */
[----:B------:R-:W-:-:S13]  /*bcb0*/  PLOP3.LUT P0, PT, PT, PT, UP0, 0x80, 0x0 ;  /* 0x000000000000781c */ /* 0x000fda0003f0f008 */
[----:B------:R-:W-:Y:S05]  /*bcc0*/  @!P0 BRA `(.L_x_10365) ;  /* 0x0000000800cc8947 */ /* 0x000fea0003800000 */
[----:B------:R-:W-:Y:S01]  /*bcd0*/  UIADD3 UR4, UR43, -0x2, URZ ;  /* 0xfffffffe2b047890 */ /* 0x000fe2000fffe03f */
[----:B------:R-:W-:Y:S02]  /*bce0*/  IMAD.MOV.U32 R8, RZ, RZ, R17 ;  /* 0x000000ffff087224 */ /* 0x000fe400078e0011 */
[----:B-1----:R-:W-:-:S03]  /*bcf0*/  IMAD.MOV.U32 R3, RZ, RZ, R16 ;  /* 0x000000ffff037224 */ /* 0x002fc600078e0010 */
[----:B------:R-:W-:-:S07]  /*bd00*/  IMAD.U32 R2, RZ, RZ, UR4 ;  /* 0x00000004ff027e24 */ /* 0x000fce000f8e00ff */
.L_x_10385:
        /* <DEDUP_REMOVED lines=9> */
[----:B------:R-:W-:Y:S01]  /*bda0*/  LEA R9, R16, UR41, 0x3 ;  /* 0x0000002910097c11 */ /* 0x000fe2000f8e18ff */
[----:B------:R-:W-:Y:S01]  /*bdb0*/  IMAD.MOV.U32 R11, RZ, RZ, R2 ;  /* 0x000000ffff0b7224 */ /* 0x000fe200078e0002 */
[----:B------:R-:W-:Y:S02]  /*bdc0*/  ISETP.NE.U32.AND P0, PT, RZ, UR4, PT ;  /* 0x00000004ff007c0c */ /* 0x000fe4000bf05070 */
[----:B------:R-:W-:Y:S02]  /*bdd0*/  SHF.L.U32 R10, R17, 0x1f, RZ ;  /* 0x0000001f110a7819 */ /* 0x000fe400000006ff */
[----:B------:R-:W-:-:S13]  /*bde0*/  ISETP.NE.AND.EX P0, PT, RZ, UR5, PT, P0 ;  /* 0x00000005ff007c0c */ /* 0x000fda000bf05300 */
[----:B------:R-:W-:Y:S05]  /*bdf0*/  @!P0 BRA `(.L_x_10368) ;  /* 0x0000000000488947 */ /* 0x000fea0003800000 */
[----:B------:R-:W1:Y:S01]  /*be00*/  LDC R11, c[0x0][0x41c] ;  /* 0x00010700ff0b7b82 */ /* 0x000e620000000800 */
[----:B------:R-:W-:Y:S01]  /*be10*/  IMAD.MOV.U32 R13, RZ, RZ, R2 ;  /* 0x000000ffff0d7224 */ /* 0x000fe200078e0002 */
[----:B------:R-:W-:Y:S02]  /*be20*/  ULDC.64 UR6, c[0x0][0x408] ;  /* 0x0001020000067ab9 */ /* 0x000fe40000000a00 */
[----:B0-----:R-:W-:-:S04]  /*be30*/  IMAD R7, R20, UR6, RZ ;  /* 0x0000000614077c24 */ /* 0x001fc8000f8e02ff */
[----:B------:R-:W-:Y:S01]  /*be40*/  IMAD R7, R18, UR7, R7 ;  /* 0x0000000712077c24 */ /* 0x000fe2000f8e0207 */
[----:B-1----:R-:W-:-:S13]  /*be50*/  ISETP.NE.AND P0, PT, R11, 0x1, PT ;  /* 0x000000010b00780c */ /* 0x002fda0003f05270 */
[----:B------:R-:W0:Y:S02]  /*be60*/  @P0 LDC.64 R4, c[0x0][0x420] ;  /* 0x00010800ff040b82 */ /* 0x000e240000000a00 */
[----:B0-----:R-:W-:-:S05]  /*be70*/  @P0 IMAD.HI.U32 R4, R2, R4, RZ ;  /* 0x0000000402040227 */ /* 0x001fca00078e00ff */
[----:B------:R-:W-:-:S04]  /*be80*/  @P0 SHF.R.U32.HI R13, RZ, R5, R4 ;  /* 0x00000005ff0d0219 */ /* 0x000fc80000011604 */
[----:B------:R-:W-:Y:S02]  /*be90*/  SHF.R.S32.HI R5, RZ, 0x1f, R13 ;  /* 0x0000001fff057819 */ /* 0x000fe4000001140d */
[----:B------:R-:W-:-:S05]  /*bea0*/  MOV R4, R13 ;  /* 0x0000000d00047202 */ /* 0x000fca0000000f00 */
[----:B------:R-:W-:-:S04]  /*beb0*/  IMAD.WIDE.U32 R4, R18, UR6, R4 ;  /* 0x0000000612047c25 */ /* 0x000fc8000f8e0004 */
[----:B------:R-:W-:Y:S01]  /*bec0*/  IMAD.IADD R5, R7, 0x1, R5 ;  /* 0x0000000107057824 */ /* 0x000fe200078e0205 */
[----:B------:R-:W-:-:S04]  /*bed0*/  LEA R6, P0, R4, UR4, 0x2 ;  /* 0x0000000404067c11 */ /* 0x000fc8000f8010ff */
[----:B------:R-:W-:-:S05]  /*bee0*/  LEA.HI.X R7, R4, UR5, R5, 0x2, P0 ;  /* 0x0000000504077c11 */ /* 0x000fca00080f1405 */
[----:B------:R1:W5:Y:S01]  /*bef0*/  LDG.E R0, desc[UR52][R6.64] ;  /* 0x0000003406007981 */ /* 0x000362000c1e1900 */
[----:B------:R-:W-:-:S04]  /*bf00*/  IMAD.MOV R4, RZ, RZ, -R13 ;  /* 0x000000ffff047224 */ /* 0x000fc800078e0a0d */
[----:B------:R-:W-:-:S07]  /*bf10*/  IMAD R11, R11, R4, R2 ;  /* 0x000000040b0b7224 */ /* 0x000fce00078e0202 */
.L_x_10368:
[----:B------:R-:W2:Y:S01]  /*bf20*/  SYNCS.PHASECHK.TRANS64.TRYWAIT P0, [R9+URZ+0x13280], R10 ;  /* 0x0132800a090075a7 */ /* 0x000ea2000800017f */
[----:B------:R-:W3:Y:S01]  /*bf30*/  S2R R4, SR_TID.X ;  /* 0x0000000000047919 */ /* 0x000ee20000002100 */
[----:B------:R-:W-:Y:S01]  /*bf40*/  BSSY B1, `(.L_x_10369) ;  /* 0x0000004000017945 */ /* 0x000fe20003800000 */
[----:B---3--:R-:W-:-:S04]  /*bf50*/  LOP3.LUT R4, R4, 0x7f, RZ, 0xc0, !PT ;  /* 0x0000007f04047812 */ /* 0x008fc800078ec0ff */
[----:B------:R-:W-:Y:S01]  /*bf60*/  ISETP.NE.AND P2, PT, R4, RZ, PT ;  /* 0x000000ff0400720c */ /* 0x000fe20003f45270 */
[----:B--2---:R-:W-:-:S12]  /*bf70*/  @!P0 BRA `(.L_x_10370) ;  /* 0x0000001c00b48947 */ /* 0x004fd80003800000 */
.L_x_10429:
[----:B------:R-:W-:Y:S05]  /*bf80*/  BSYNC B1 ;  /* 0x0000000000017941 */ /* 0x000fea0003800000 */
.L_x_10369:
[----:B------:R-:W-:Y:S04]  /*bf90*/  BSSY B1, `(.L_x_10371) ;  /* 0x0000007000017945 */ /* 0x000fe80003800000 */
[----:B------:R-:W-:Y:S05]  /*bfa0*/  @P2 BRA `(.L_x_10372) ;  /* 0x0000000000142947 */ /* 0x000fea0003800000 */
[----:B------:R-:W-:Y:S01]  /*bfb0*/  ISETP.NE.AND P0, PT, R29, RZ, PT ;  /* 0x000000ff1d00720c */ /* 0x000fe20003f05270 */
[----:B------:R-:W-:-:S04]  /*bfc0*/  IMAD.MOV.U32 R4, RZ, RZ, 0x2800 ;  /* 0x00002800ff047424 */ /* 0x000fc800078e00ff */
[----:B------:R3:W-:Y:S08]  /*bfd0*/  SYNCS.ARRIVE.TRANS64 RZ, [R9+URZ+0x13270], R4 ;  /* 0x0132700409ff79a7 */ /* 0x0007f0000800003f */
[----:B------:R-:W-:Y:S05]  /*bfe0*/  @!P0 BRA `(.L_x_10372) ;  /* 0x0000000000048947 */ /* 0x000fea0003800000 */
[----:B------:R-:W-:Y:S01]  /*bff0*/  BPT.TRAP 0x1 ;  /* 0x000000040000795c */ /* 0x000fe20000300000 */
.L_x_10372:
[----:B------:R-:W-:Y:S05]  /*c000*/  BSYNC B1 ;  /* 0x0000000000017941 */ /* 0x000fea0003800000 */
.L_x_10371:
[----:B------:R-:W-:Y:S01]  /*c010*/  IMAD.MOV.U32 R12, RZ, RZ, RZ ;  /* 0x000000ffff0c7224 */ /* 0x000fe200078e00ff */
[----:B------:R-:W-:Y:S01]  /*c020*/  R2UR UR12, R19 ;  /* 0x00000000130c72ca */ /* 0x000fe200000e0000 */
[----:B01----:R-:W-:Y:S01]  /*c030*/  IMAD.U32 R7, RZ, RZ, UR41 ;  /* 0x00000029ff077e24 */ /* 0x003fe2000f8e00ff */
[----:B------:R-:W-:Y:S01]  /*c040*/  UIADD3 UR4, UP0, UR54, 0x470, URZ ;  /* 0x0000047036047890 */ /* 0x000fe2000ff1e03f */
[----:B------:R-:W-:Y:S01]  /*c050*/  IMAD.MOV.U32 R6, RZ, RZ, 0xa0 ;  /* 0x000000a0ff067424 */ /* 0x000fe200078e00ff */
[----:B------:R-:W-:Y:S01]  /*c060*/  R2UR UR10, R12 ;  /* 0x000000000c0a72ca */ /* 0x000fe200000e0000 */
[----:B------:R-:W-:Y:S01]  /*c070*/  IMAD R7, R16, 0x2800, R7 ;  /* 0x0000280010077824 */ /* 0x000fe200078e0207 */
[----:B------:R-:W-:Y:S01]  /*c080*/  PLOP3.LUT P0, PT, PT, PT, PT, 0x80, 0x0 ;  /* 0x000000000000781c */ /* 0x000fe20003f0f070 */
[----:B------:R-:W-:Y:S01]  /*c090*/  IMAD R6, R11, R6, UR45 ;  /* 0x0000002d0b067e24 */ /* 0x000fe2000f8e0206 */
[----:B------:R-:W-:Y:S01]  /*c0a0*/  IADD3 R5, R9, 0x13270, RZ ;  /* 0x0001327009057810 */ /* 0x000fe20007ffe0ff */
[----:B---3--:R-:W-:Y:S01]  /*c0b0*/  VIADD R4, R7, 0x6000 ;  /* 0x0000600007047836 */ /* 0x008fe20000000000 */
[----:B------:R-:W-:Y:S01]  /*c0c0*/  UIADD3.X UR5, URZ, UR55, URZ, UP0, !UPT ;  /* 0x000000373f057290 */ /* 0x000fe200087fe43f */
[----:B------:R-:W-:Y:S01]  /*c0d0*/  UMOV UR6, 0x0 ;  /* 0x0000000000067882 */ /* 0x000fe20000000000 */
[----:B------:R-:W-:-:S10]  /*c0e0*/  UMOV UR7, 0x14f00000 ;  /* 0x14f0000000077882 */ /* 0x000fd40000000000 */
.L_x_10373:
        /* <DEDUP_REMOVED lines=12> */
.L_x_10430:
[----:B------:R-:W-:Y:S05]  /*c1b0*/  BSYNC B1 ;  /* 0x0000000000017941 */ /* 0x000fea0003800000 */
.L_x_10374:
[----:B------:R-:W-:Y:S01]  /*c1c0*/  BSSY B1, `(.L_x_10376) ;  /* 0x0000009000017945 */ /* 0x000fe20003800000 */
[----:B------:R-:W-:Y:S02]  /*c1d0*/  IMAD.MOV.U32 R4, RZ, RZ, 0x0 ;  /* 0x00000000ff047424 */ /* 0x000fe400078e00ff */
[----:B------:R-:W-:Y:S01]  /*c1e0*/  IMAD.MOV.U32 R5, RZ, RZ, 0x14f00000 ;  /* 0x14f00000ff057424 */ /* 0x000fe200078e00ff */
[----:B------:R-:W-:Y:S06]  /*c1f0*/  @P2 BRA `(.L_x_10377) ;  /* 0x0000000000142947 */ /* 0x000fec0003800000 */
[----:B------:R-:W-:Y:S01]  /*c200*/  ISETP.NE.AND P0, PT, R29, RZ, PT ;  /* 0x000000ff1d00720c */ /* 0x000fe20003f05270 */
[----:B0-2---:R-:W-:-:S04]  /*c210*/  IMAD.MOV.U32 R10, RZ, RZ, 0x2800 ;  /* 0x00002800ff0a7424 */ /* 0x005fc800078e00ff */
[----:B------:R1:W-:Y:S08]  /*c220*/  SYNCS.ARRIVE.TRANS64 RZ, [R9+URZ+0x13230], R10 ;  /* 0x0132300a09ff79a7 */ /* 0x0003f0000800003f */
[----:B------:R-:W-:Y:S05]  /*c230*/  @!P0 BRA `(.L_x_10377) ;  /* 0x0000000000048947 */ /* 0x000fea0003800000 */
[----:B------:R-:W-:Y:S01]  /*c240*/  BPT.TRAP 0x1 ;  /* 0x000000040000795c */ /* 0x000fe20000300000 */
.L_x_10377:
[----:B------:R-:W-:Y:S05]  /*c250*/  BSYNC B1 ;  /* 0x0000000000017941 */ /* 0x000fea0003800000 */
.L_x_10376:
[----:B------:R-:W-:Y:S01]  /*c260*/  R2UR UR7, R5 ;  /* 0x00000000050772ca */ /* 0x000fe200000e0000 */
[----:B------:R-:W-:Y:S01]  /*c270*/  UIADD3 UR4, UP0, UR54, 0x370, URZ ;  /* 0x0000037036047890 */ /* 0x000fe2000ff1e03f */
[----:B------:R-:W-:Y:S01]  /*c280*/  R2UR UR10, R12 ;  /* 0x000000000c0a72ca */ /* 0x000fe200000e0000 */
[----:B012---:R-:W-:Y:S01]  /*c290*/  VIADD R9, R9, 0x13230 ;  /* 0x0001323009097836 */ /* 0x007fe20000000000 */
[----:B------:R-:W-:Y:S01]  /*c2a0*/  R2UR UR12, R19 ;  /* 0x00000000130c72ca */ /* 0x000fe200000e0000 */
[----:B------:R-:W-:Y:S01]  /*c2b0*/  UIADD3.X UR5, URZ, UR55, URZ, UP0, !UPT ;  /* 0x000000373f057290 */ /* 0x000fe200087fe43f */
[----:B------:R-:W-:Y:S01]  /*c2c0*/  R2UR UR6, R4 ;  /* 0x00000000040672ca */ /* 0x000fe200000e0000 */
[----:B------:R-:W-:Y:S01]  /*c2d0*/  VIADD R4, R7, 0xe000 ;  /* 0x0000e00007047836 */ /* 0x000fe20000000000 */
[----:B------:R-:W-:-:S13]  /*c2e0*/  PLOP3.LUT P0, PT, PT, PT, PT, 0x80, 0x0 ;  /* 0x000000000000781c */ /* 0x000fda0003f0f070 */
.L_x_10378:
        /* <DEDUP_REMOVED lines=9> */
.L_x_10367:
[----:B------:R-:W-:Y:S05]  /*c380*/  BSYNC B0 ;  /* 0x0000000000007941 */ /* 0x000fea0003800000 */
.L_x_10366:
[----:B------:R-:W-:-:S06]  /*c390*/  UISETP.NE.AND UP0, UPT, UR42, 0x3, UPT ;  /* 0x000000032a00788c */ /* 0x000fcc000bf05270 */
[----:B------:R-:W-:-:S13]  /*c3a0*/  PLOP3.LUT P0, PT, PT, PT, UP0, 0x80, 0x0 ;  /* 0x000000000000781c */ /* 0x000fda0003f0f008 */
[----:B------:R-:W-:Y:S05]  /*c3b0*/  @!P0 BRA `(.L_x_10379) ;  /* 0x0000000000048947 */ /* 0x000fea0003800000 */
[----:B------:R-:W-:Y:S01]  /*c3c0*/  BPT.TRAP 0x1 ;  /* 0x000000040000795c */ /* 0x000fe20000300000 */
.L_x_10379:
[----:B------:R-:W-:Y:S01]  /*c3d0*/  LOP3.LUT R5, R8, 0x1, RZ, 0x3c, !PT ;  /* 0x0000000108057812 */ /* 0x000fe200078e3cff */
[----:B------:R-:W-:Y:S01]  /*c3e0*/  BSSY B0, `(.L_x_10380) ;  /* 0x0000007000007945 */ /* 0x000fe20003800000 */
[----:B------:R-:W-:Y:S02]  /*c3f0*/  LEA R12, R3, UR41, 0x3 ;  /* 0x00000029030c7c11 */ /* 0x000fe4000f8e18ff */
[----:B------:R-:W-:Y:S02]  /*c400*/  SHF.L.U32 R5, R5, 0x1f, RZ ;  /* 0x0000001f05057819 */ /* 0x000fe400000006ff */
[----:B------:R-:W-:Y:S02]  /*c410*/  MOV R4, UR50 ;  /* 0x0000003200047c02 */ /* 0x000fe40008000f00 */
[----:B------:R-:W1:Y:S02]  /*c420*/  SYNCS.PHASECHK.TRANS64.TRYWAIT P2, [R12+URZ+0x13270], R5 ;  /* 0x013270050c0075a7 */ /* 0x000e64000804017f */
[----:B------:R-:W-:Y:S01]  /*c430*/  ISETP.NE.AND P0, PT, R4, 0x3, PT ;  /* 0x000000030400780c */ /* 0x000fe20003f05270 */
[----:B-1----:R-:W-:-:S12]  /*c440*/  @!P2 BRA `(.L_x_10381) ;  /* 0x0000001800a8a947 */ /* 0x002fd80003800000 */
.L_x_10431:
[----:B------:R-:W-:Y:S05]  /*c450*/  BSYNC B0 ;  /* 0x0000000000007941 */ /* 0x000fea0003800000 */
.L_x_10380:
[----:B------:R-:W-:Y:S05]  /*c460*/  @!P0 BRA `(.L_x_10382) ;  /* 0x0000000000048947 */ /* 0x000fea0003800000 */
[----:B------:R-:W-:Y:S01]  /*c470*/  BPT.TRAP 0x1 ;  /* 0x000000040000795c */ /* 0x000fe20000300000 */
.L_x_10382:
[----:B-1----:R-:W-:Y:S01]  /*c480*/  SHF.L.U32 R5, R8, 0x1f, RZ ;  /* 0x0000001f08057819 */ /* 0x002fe200000006ff */
[----:B------:R-:W-:-:S03]  /*c490*/  IMAD R10, R3, 0x2800, RZ ;  /* 0x00002800030a7824 */ /* 0x000fc600078e02ff */
[----:B------:R-:W1:Y:S02]  /*c4a0*/  SYNCS.PHASECHK.TRANS64.TRYWAIT P2, [R12+URZ+0x13260], R5 ;  /* 0x013260050c0075a7 */ /* 0x000e64000804017f */
[----:B-1----:R-:W-:Y:S05]  /*c4b0*/  @!P2 BRA `(.L_x_10383) ;  /* 0x0000001800a0a947 */ /* 0x002fea0003800000 */
.L_x_10432:
[C---:B------:R-:W-:Y:S01]  /*c4c0*/  LOP3.LUT R3, R10.reuse, R23, RZ, 0xfc, !PT ;  /* 0x000000170a037212 */ /* 0x040fe200078efcff */
[----:B------:R-:W-:Y:S05]  /*c4d0*/  WARPSYNC.ALL ;  /* 0x0000000000007948 */ /* 0x000fea0003800000 */
[----:B01----:R-:W0:Y:S01]  /*c4e0*/  LDSM.16.MT88.4 R4, [R3+UR41+0x6000] ;  /* 0x006000290304783b */ /* 0x003e220008004200 */
[----:B------:R-:W-:-:S05]  /*c4f0*/  LOP3.LUT R13, R10, R22, RZ, 0xfc, !PT ;  /* 0x000000160a0d7212 */ /* 0x000fca00078efcff */
[----:B------:R-:W-:Y:S01]  /*c500*/  VIADD R13, R13, UR41 ;  /* 0x000000290d0d7c36 */ /* 0x000fe20008000000 */
        /* <DEDUP_REMOVED lines=37> */
.L_x_10384:
        /* <DEDUP_REMOVED lines=10> */
.L_x_10365:
[----:B------:R-:W-:Y:S04]  /*c800*/  BSSY B0, `(.L_x_10386) ;  /* 0x000000e000007945 */ /* 0x000fe80003800000 */
[----:B------:R-:W-:Y:S05]  /*c810*/  @P1 BRA `(.L_x_10387) ;  /* 0x0000000000301947 */ /* 0x000fea0003800000 */
[----:B0-----:R-:W0:Y:S01]  /*c820*/  S2R R7, SR_LANEID ;  /* 0x0000000000077919 */ /* 0x001e220000000000 */
[----:B------:R-:W-:Y:S01]  /*c830*/  VOTEU.ANY UR4, UPT, PT ;  /* 0x0000000000047886 */ /* 0x000fe200038e0100 */
[----:B-1----:R-:W1:Y:S01]  /*c840*/  LDC.64 R2, c[0x0][0xc38] ;  /* 0x00030e00ff027b82 */ /* 0x002e620000000a00 */
        /* <DEDUP_REMOVED lines=8> */
[----:B0-----:R-:W-:-:S07]  /*c8d0*/  IADD3 R24, R0, UR49, R7 ;  /* 0x0000003100187c10 */ /* 0x001fce000fffe007 */
.L_x_10387:
[----:B------:R-:W-:Y:S05]  /*c8e0*/  BSYNC B0 ;  /* 0x0000000000007941 */ /* 0x000fea0003800000 */
.L_x_10386:
[----:B------:R-:W-:-:S06]  /*c8f0*/  UISETP.NE.AND UP0, UPT, UR42, 0x3, UPT ;  /* 0x000000032a00788c */ /* 0x000fcc000bf05270 */
[----:B------:R-:W-:-:S13]  /*c900*/  PLOP3.LUT P0, PT, PT, PT, UP0, 0x80, 0x0 ;  /* 0x000000000000781c */ /* 0x000fda0003f0f008 */
[----:B------:R-:W-:Y:S05]  /*c910*/  @!P0 BRA `(.L_x_10388) ;  /* 0x0000000000048947 */ /* 0x000fea0003800000 */
[----:B------:R-:W-:Y:S01]  /*c920*/  BPT.TRAP 0x1 ;  /* 0x000000040000795c */ /* 0x000fe20000300000 */
.L_x_10388:
        /* <DEDUP_REMOVED lines=8> */
.L_x_10433:
[----:B------:R-:W-:Y:S05]  /*c9b0*/  BSYNC B0 ;  /* 0x0000000000007941 */ /* 0x000fea0003800000 */
.L_x_10389:
[----:B------:R-:W-:Y:S05]  /*c9c0*/  @!P2 BRA `(.L_x_10391) ;  /* 0x000000000004a947 */ /* 0x000fea0003800000 */
[----:B------:R-:W-:Y:S01]  /*c9d0*/  BPT.TRAP 0x1 ;  /* 0x000000040000795c */ /* 0x000fe20000300000 */
.L_x_10391:
[----:B------:R-:W-:Y:S01]  /*c9e0*/  SHF.L.U32 R5, R17, 0x1f, RZ ;  /* 0x0000001f11057819 */ /* 0x000fe200000006ff */
[----:B-1----:R-:W-:-:S03]  /*c9f0*/  IMAD R3, R16, 0x2800, RZ ;  /* 0x0000280010037824 */ /* 0x002fc600078e02ff */
[----:B------:R-:W1:Y:S02]  /*ca00*/  SYNCS.PHASECHK.TRANS64.TRYWAIT P0, [R2+URZ+0x13260], R5 ;  /* 0x01326005020075a7 */ /* 0x000e64000800017f */
[----:B------:R-:W-:Y:S01]  /*ca10*/  LOP3.LUT R0, R3, R23, RZ, 0xfc, !PT ;  /* 0x0000001703007212 */ /* 0x000fe200078efcff */
[----:B-1----:R-:W-:Y:S06]  /*ca20*/  @!P0 BRA `(.L_x_10392) ;  /* 0x00000014006c8947 */ /* 0x002fec0003800000 */
.L_x_10434:
[----:B------:R-:W-:Y:S05]  /*ca30*/  WARPSYNC.ALL ;  /* 0x0000000000007948 */ /* 0x000fea0003800000 */
[----:B01----:R-:W0:Y:S01]  /*ca40*/  LDSM.16.MT88.4 R4, [R0+UR41+0x6000] ;  /* 0x006000290004783b */ /* 0x003e220008004200 */
[----:B------:R-:W-:-:S04]  /*ca50*/  LOP3.LUT R3, R3, R22, RZ, 0xfc, !PT ;  /* 0x0000001603037212 */ /* 0x000fc800078efcff */
[----:B------:R-:W-:Y:S02]  /*ca60*/  IADD3 R3, R3, UR41, RZ ;  /* 0x0000002903037c10 */ /* 0x000fe4000fffe0ff */
        /* <DEDUP_REMOVED lines=37> */
.L_x_10393:
        /* <DEDUP_REMOVED lines=10> */
.L_x_10349:
[----:B------:R-:W-:Y:S05]  /*cd60*/  BSYNC B6 ;  /* 0x0000000000067941 */ /* 0x000fea0003800000 */
.L_x_10347:
[----:B------:R-:W2:Y:S02]  /*cd70*/  LDL R0, [R1+0x4] ;  /* 0x0000040001007983 */ /* 0x000ea40000100800 */
[----:B--2---:R-:W-:-:S13]  /*cd80*/  ISETP.NE.AND P0, PT, R0, RZ, PT ;  /* 0x000000ff0000720c */ /* 0x004fda0003f05270 */
        /* <DEDUP_REMOVED lines=10> */
.L_x_10394:
[C---:B------:R-:W-:Y:S01]  /*ce30*/  VIADD R5, R29.reuse, UR51 ;  /* 0x000000331d057c36 */ /* 0x040fe20008000000 */
[----:B------:R-:W-:Y:S01]  /*ce40*/  ISETP.NE.AND P0, PT, R29, 0x1f, PT ;  /* 0x0000001f1d00780c */ /* 0x000fe20003f05270 */
[----:B------:R-:W-:Y:S01]  /*ce50*/  ULDC UR4, c[0x0][0xc14] ;  /* 0x0003050000047ab9 */ /* 0x000fe20000000800 */
[----:B------:R-:W-:Y:S02]  /*ce60*/  IMAD.MOV.U32 R0, RZ, RZ, RZ ;  /* 0x000000ffff007224 */ /* 0x000fe400078e00ff */
[----:B------:R-:W-:Y:S01]  /*ce70*/  ISETP.GE.OR P1, PT, R5, UR4, !P0 ;  /* 0x0000000405007c0c */ /* 0x000fe2000c726670 */
[----:B------:R-:W-:-:S12]  /*ce80*/  ULDC UR4, c[0x0][0xc14] ;  /* 0x0003050000047ab9 */ /* 0x000fd80000000800 */
[----:B0-----:R-:W0:Y:S02]  /*ce90*/  @!P1 LDC.64 R2, c[0x0][0xc58] ;  /* 0x00031600ff029b82 */ /* 0x001e240000000a00 */
        /* <DEDUP_REMOVED lines=15> */
[----:B0-----:R-:W-:-:S04]  /*cf90*/  SEL R3, R6, RZ, P3 ;  /* 0x000000ff06037207 */ /* 0x001fc80001800000 */
[----:B------:R-:W-:Y:S02]  /*cfa0*/  IADD3 R6, R4, R3, RZ ;  /* 0x0000000304067210 */ /* 0x000fe40007ffe0ff */
        /* <DEDUP_REMOVED lines=13> */
.L_x_10400:
[----:B------:R-:W-:-:S04]  /*d080*/  UIADD3 UR51, UR51, 0x1f, URZ ;  /* 0x0000001f33337890 */ /* 0x000fc8000fffe03f */
[----:B------:R-:W-:-:S06]  /*d090*/  UISETP.GE.AND UP0, UPT, UR51, UR4, UPT ;  /* 0x000000043300728c */ /* 0x000fcc000bf06270 */
[----:B------:R-:W-:-:S13]  /*d0a0*/  PLOP3.LUT P6, PT, PT, PT, UP0, 0x40, 0x0 ;  /* 0x000000000000781c */ /* 0x000fda0003fce808 */
[----:B------:R-:W-:Y:S05]  /*d0b0*/  @!P6 BRA `(.L_x_10397) ;  /* 0x000000040030e947 */ /* 0x000fea0003800000 */
[----:B------:R-:W-:Y:S01]  /*d0c0*/  VIADD R7, R29, UR51 ;  /* 0x000000331d077c36 */ /* 0x000fe20008000000 */
[----:B------:R-:W-:Y:S01]  /*d0d0*/  BSSY B0, `(.L_x_10398) ;  /* 0x0000007000007945 */ /* 0x000fe20003800000 */
[----:B------:R-:W-:-:S03]  /*d0e0*/  IMAD.MOV.U32 R0, RZ, RZ, RZ ;  /* 0x000000ffff007224 */ /* 0x000fc600078e00ff */
[----:B------:R-:W-:-:S13]  /*d0f0*/  ISETP.GE.OR P6, PT, R7, UR4, !P0 ;  /* 0x0000000407007c0c */ /* 0x000fda000c7c6670 */
[----:B------:R-:W-:Y:S05]  /*d100*/  @P6 BRA `(.L_x_10399) ;  /* 0x00000000000c6947 */ /* 0x000fea0003800000 */
[----:B------:R-:W0:Y:S02]  /*d110*/  LDC.64 R2, c[0x0][0xc58] ;  /* 0x00031600ff027b82 */ /* 0x000e240000000a00 */
[----:B0-----:R-:W-:-:S05]  /*d120*/  IMAD.WIDE R2, R7, 0x4, R2 ;  /* 0x0000000407027825 */ /* 0x001fca00078e0202 */
[----:B------:R0:W5:Y:S02]  /*d130*/  LDG.E R0, desc[UR52][R2.64] ;  /* 0x0000003402007981 */ /* 0x000164000c1e1900 */
.L_x_10399:
[----:B------:R-:W-:Y:S05]  /*d140*/  BSYNC B0 ;  /* 0x0000000000007941 */ /* 0x000fea0003800000 */
.L_x_10398:
        /* <DEDUP_REMOVED lines=21> */
.L_x_10396:
        /* <DEDUP_REMOVED lines=12> */
[----:B0-----:R-:W-:-:S06]  /*d360*/  IADD3 R8, R6, 0xffffffe, RZ ;  /* 0x0ffffffe06087810 */ /* 0x001fcc0007ffe0ff */
[----:B------:R-:W0:Y:S02]  /*d370*/  F2I.FTZ.U32.TRUNC.NTZ R9, R8 ;  /* 0x0000000800097305 */ /* 0x000e24000021f000 */
[----:B0-----:R-:W-:Y:S01]  /*d380*/  IMAD.MOV R10, RZ, RZ, -R9 ;  /* 0x000000ffff0a7224 */ /* 0x001fe200078e0a09 */
[----:B------:R-:W-:Y:S06]  /*d390*/  @!P0 BRA `(.L_x_10401) ;  /* 0x00000000000c8947 */ /* 0x000fec0003800000 */
[----:B------:R-:W-:-:S06]  /*d3a0*/  UIADD3 UR5, UR4, -0x1, URZ ;  /* 0xffffffff04057890 */ /* 0x000fcc000fffe03f */
[----:B------:R-:W-:-:S05]  /*d3b0*/  IMAD.U32 R6, RZ, RZ, UR5 ;  /* 0x00000005ff067e24 */ /* 0x000fca000f8e00ff */
[----:B------:R0:W1:Y:S02]  /*d3c0*/  SHFL.IDX PT, R7, R3, R6, 0x1f ;  /* 0x00001f0603077589 */ /* 0x00006400000e0000 */
.L_x_10401:
[----:B0-----:R-:W-:Y:S01]  /*d3d0*/  IMAD.MOV.U32 R3, RZ, RZ, R10 ;  /* 0x000000ffff037224 */ /* 0x001fe200078e000a */
[----:B------:R-:W-:Y:S01]  /*d3e0*/  UIADD3 UR51, UR4, UR51, URZ ;  /* 0x0000003304337290 */ /* 0x000fe2000fffe03f */
[----:B-1----:R-:W-:Y:S02]  /*d3f0*/  IMAD R24, R7, R2, R24 ;  /* 0x0000000207187224 */ /* 0x002fe400078e0218 */
[----:B------:R-:W-:Y:S01]  /*d400*/  IMAD R6, R3, R4, RZ ;  /* 0x0000000403067224 */ /* 0x000fe200078e02ff */
[----:B------:R-:W-:Y:S01]  /*d410*/  MOV R3, R9 ;  /* 0x0000000900037202 */ /* 0x000fe20000000f00 */
[----:B------:R-:W-:Y:S02]  /*d420*/  IMAD.IADD R25, R5, 0x1, -R24 ;  /* 0x0000000105197824 */ /* 0x000fe400078e0a18 */
[----:B------:R-:W-:-:S04]  /*d430*/  IMAD.MOV.U32 R2, RZ, RZ, RZ ;  /* 0x000000ffff027224 */ /* 0x000fc800078e00ff */
        /* <DEDUP_REMOVED lines=20> */
.L_x_10397:
[----:B------:R-:W-:Y:S01]  /*d580*/  MOV R24, R5 ;  /* 0x0000000500187202 */ /* 0x000fe20000000f00 */
[----:B------:R-:W-:Y:S01]  /*d590*/  IMAD.MOV.U32 R25, RZ, RZ, RZ ;  /* 0x000000ffff197224 */ /* 0x000fe200078e00ff */
[----:B------:R-:W-:Y:S01]  /*d5a0*/  ULDC UR51, c[0x0][0xc14] ;  /* 0x0003050000337ab9 */ /* 0x000fe20000000800 */
[----:B------:R-:W-:-:S05]  /*d5b0*/  UMOV UR38, URZ ;  /* 0x0000003f00267c82 */ /* 0x000fca0008000000 */
.L_x_10402:
[----:B------:R-:W-:Y:S01]  /*d5c0*/  BAR.SYNC.DEFER_BLOCKING 0x4, 0x200 ;  /* 0x0108000000007b1d */ /* 0x000fe20000010000 */
        /* <DEDUP_REMOVED lines=10> */
.L_x_10395:
[----:B------:R-:W-:Y:S02]  /*d670*/  ULDC UR4, c[0x0][0xc14] ;  /* 0x0003050000047ab9 */ /* 0x000fe40000000800 */
[----:B------:R-:W-:-:S06]  /*d680*/  UISETP.GE.AND UP0, UPT, UR51, UR4, UPT ;  /* 0x000000043300728c */ /* 0x000fcc000bf06270 */
[----:B------:R-:W-:-:S13]  /*d690*/  PLOP3.LUT P0, PT, PT, PT, UP0, 0x80, 0x0 ;  /* 0x000000000000781c */ /* 0x000fda0003f0f008 */
[----:B------:R-:W-:Y:S05]  /*d6a0*/  @!P0 BRA `(.L_x_10403) ;  /* 0xffffffd0007c8947 */ /* 0x000fea000383ffff */
.L_x_10345:
[----:B0-----:R-:W0:Y:S01]  /*d6b0*/  S2R R5, SR_CgaCtaId ;  /* 0x0000000000057919 */ /* 0x001e220000008800 */
[----:B------:R-:W-:Y:S01]  /*d6c0*/  VIADD R28, R28, 0x1 ;  /* 0x000000011c1c7836 */ /* 0x000fe20000000000 */
[----:B------:R-:W-:Y:S01]  /*d6d0*/  MOV R2, 0x400 ;  /* 0x0000040000027802 */ /* 0x000fe20000000f00 */
[----:B------:R-:W-:Y:S03]  /*d6e0*/  BSSY B0, `(.L_x_10404) ;  /* 0x0000008000007945 */ /* 0x000fe60003800000 */
[----:B------:R-:W-:-:S04]  /*d6f0*/  LEA.HI R0, R28, R28, RZ, 0x1 ;  /* 0x0000001c1c007211 */ /* 0x000fc800078f08ff */
[----:B------:R-:W-:-:S04]  /*d700*/  LOP3.LUT R3, R0, 0xfffffffe, RZ, 0xc0, !PT ;  /* 0xfffffffe00037812 */ /* 0x000fc800078ec0ff */
[----:B------:R-:W-:-:S04]  /*d710*/  IADD3 R0, R28, -R3, RZ ;  /* 0x800000031c007210 */ /* 0x000fc80007ffe0ff */
[----:B------:R-:W-:Y:S02]  /*d720*/  SHF.L.U32 R0, R0, 0x1f, RZ ;  /* 0x0000001f00007819 */ /* 0x000fe400000006ff */
[----:B0-----:R-:W-:-:S04]  /*d730*/  LEA R7, R5, R2, 0x18 ;  /* 0x0000000205077211 */ /* 0x001fc800078ec0ff */
[----:B------:R-:W0:Y:S02]  /*d740*/  SYNCS.PHASECHK.TRANS64.TRYWAIT P0, [R7+URZ+0x13220], R0 ;  /* 0x01322000070075a7 */ /* 0x000e24000800017f */
[----:B0-----:R-:W-:Y:S05]  /*d750*/  @!P0 BRA `(.L_x_10405) ;  /* 0x0000000800348947 */ /* 0x001fea0003800000 */
.L_x_10435:
[----:B------:R-:W-:Y:S05]  /*d760*/  BSYNC B0 ;  /* 0x0000000000007941 */ /* 0x000fea0003800000 */
.L_x_10404:
[----:B------:R-:W-:-:S03]  /*d770*/  UMOV UR4, 0xffffffff ;  /* 0xffffffff00047882 */ /* 0x000fc60000000000 */
[----:B------:R-:W-:Y:S05]  /*d780*/  BRA.DIV UR4, `(.L_x_10406) ;  /* 0x0000000a043c7947 */ /* 0x000fea000b800000 */
[----:B0-----:R-:W0:Y:S02]  /*d790*/  S2R R0, SR_TID.X ;  /* 0x0000000000007919 */ /* 0x001e240000002100 */
[----:B0-----:R-:W-:-:S04]  /*d7a0*/  SHF.R.U32.HI R0, RZ, 0x5, R0 ;  /* 0x00000005ff007819 */ /* 0x001fc80000011600 */
[----:B------:R-:W-:-:S05]  /*d7b0*/  LOP3.LUT R0, R0, 0x3, RZ, 0xc0, !PT ;  /* 0x0000000300007812 */ /* 0x000fca00078ec0ff */
[----:B------:R0:W1:Y:S02]  /*d7c0*/  SHFL.IDX PT, R14, R0, RZ, 0x1f ;  /* 0x00001fff000e7589 */ /* 0x00006400000e0000 */
.L_x_10438:
[----:B-1----:R-:W-:Y:S01]  /*d7d0*/  ISETP.NE.AND P0, PT, R14, RZ, PT ;  /* 0x000000ff0e00720c */ /* 0x002fe20003f05270 */
[----:B------:R-:W-:-:S12]  /*d7e0*/  BSSY B0, `(.L_x_10407) ;  /* 0x000002b000007945 */ /* 0x000fd80003800000 */
[----:B------:R-:W-:Y:S05]  /*d7f0*/  @P0 BRA `(.L_x_10408) ;  /* 0x0000000000a40947 */ /* 0x000fea0003800000 */
[----:B------:R-:W-:-:S03]  /*d800*/  UMOV UR4, 0xffffffff ;  /* 0xffffffff00047882 */ /* 0x000fc60000000000 */
[----:B------:R-:W-:Y:S05]  /*d810*/  BRA.DIV UR4, `(.L_x_10409) ;  /* 0x0000000a044c7947 */ /* 0x000fea000b800000 */
[----:B------:R-:W-:-:S13]  /*d820*/  ELECT P6, URZ, PT ;  /* 0x00000000003f782f */ /* 0x000fda00038c0000 */
.L_x_10441:
[----:B------:R-:W-:Y:S05]  /*d830*/  @!P6 BRA `(.L_x_10408) ;  /* 0x000000000094e947 */ /* 0x000fea0003800000 */
[----:B------:R-:W-:-:S06]  /*d840*/  ULOP3.LUT UR4, UR40, 0x2, URZ, 0xfc, !UPT ;  /* 0x0000000228047892 */ /* 0x000fcc000f8efc3f */
[----:B0-----:R-:W-:-:S05]  /*d850*/  IMAD.U32 R0, RZ, RZ, UR4 ;  /* 0x00000004ff007e24 */ /* 0x001fca000f8e00ff */
[----:B------:R-:W-:-:S13]  /*d860*/  ISETP.NE.AND P0, PT, R0, 0x3, PT ;  /* 0x000000030000780c */ /* 0x000fda0003f05270 */
[----:B------:R-:W-:Y:S05]  /*d870*/  @!P0 BRA `(.L_x_10410) ;  /* 0x0000000000048947 */ /* 0x000fea0003800000 */
[----:B------:R-:W-:Y:S01]  /*d880*/  BPT.TRAP 0x1 ;  /* 0x000000040000795c */ /* 0x000fe20000300000 */
.L_x_10410:
        /* <DEDUP_REMOVED lines=12> */
.L_x_10442:
[----:B------:R-:W1:Y:S02]  /*d950*/  SYNCS.PHASECHK.TRANS64.TRYWAIT P1, [R3+URZ], R0 ;  /* 0x00000000030075a7 */ /* 0x000e64000802017f */
[----:B-1----:R-:W-:Y:S05]  /*d960*/  @!P1 BRA `(.L_x_10412) ;  /* 0x00000008002c9947 */ /* 0x002fea0003800000 */
.L_x_10443:
[----:B------:R-:W-:Y:S05]  /*d970*/  @!P0 BRA `(.L_x_10413) ;  /* 0x0000000000048947 */ /* 0x000fea0003800000 */
[----:B------:R-:W-:Y:S01]  /*d980*/  BPT.TRAP 0x1 ;  /* 0x000000040000795c */ /* 0x000fe20000300000 */
.L_x_10413:
[----:B-1----:R-:W-:-:S04]  /*d990*/  IMAD R3, R16, 0x8, R7 ;  /* 0x0000000810037824 */ /* 0x002fc800078e0207 */
[----:B------:R-:W1:Y:S02]  /*d9a0*/  SYNCS.PHASECHK.TRANS64.TRYWAIT P1, [R3+URZ+0x13260], R4 ;  /* 0x01326004030075a7 */ /* 0x000e64000802017f */
[----:B-1----:R-:W-:Y:S05]  /*d9b0*/  @!P1 BRA `(.L_x_10414) ;  /* 0x00000008002c9947 */ /* 0x002fea0003800000 */
.L_x_10444:
[----:B------:R-:W-:Y:S05]  /*d9c0*/  @!P0 BRA `(.L_x_10415) ;  /* 0x0000000000048947 */ /* 0x000fea0003800000 */
[----:B------:R-:W-:Y:S01]  /*d9d0*/  BPT.TRAP 0x1 ;  /* 0x000000040000795c */ /* 0x000fe20000300000 */
.L_x_10415:
[----:B0-----:R-:W-:-:S04]  /*d9e0*/  LEA R5, R6, R7, 0x3 ;  /* 0x0000000706057211 */ /* 0x001fc800078e18ff */
[----:B------:R-:W0:Y:S02]  /*d9f0*/  SYNCS.PHASECHK.TRANS64.TRYWAIT P1, [R5+URZ+0x13260], R0 ;  /* 0x01326000050075a7 */ /* 0x000e24000802017f */
[----:B0-----:R-:W-:Y:S05]  /*da00*/  @!P1 BRA `(.L_x_10416) ;  /* 0x00000008002c9947 */ /* 0x001fea0003800000 */
.L_x_10445:
[----:B------:R-:W-:Y:S05]  /*da10*/  @!P0 BRA `(.L_x_10417) ;  /* 0x0000000000048947 */ /* 0x000fea0003800000 */
[----:B------:R-:W-:Y:S01]  /*da20*/  BPT.TRAP 0x1 ;  /* 0x000000040000795c */ /* 0x000fe20000300000 */
.L_x_10417:
[----:B------:R-:W2:Y:S02]  /*da30*/  SYNCS.PHASECHK.TRANS64.TRYWAIT P0, [R3+URZ+0x13280], R4 ;  /* 0x01328004030075a7 */ /* 0x000ea4000800017f */
[----:B--2---:R-:W-:Y:S05]  /*da40*/  @!P0 BRA `(.L_x_10418) ;  /* 0x0000000800308947 */ /* 0x004fea0003800000 */
.L_x_10419:
[----:B---3--:R3:W4:Y:S02]  /*da50*/  SYNCS.PHASECHK.TRANS64.TRYWAIT P0, [R5+URZ+0x13280], R0 ;  /* 0x01328000050075a7 */ /* 0x008724000800017f */
[----:B----4-:R-:W-:Y:S05]  /*da60*/  @!P0 NANOSLEEP.SYNCS 0x989680 ;  /* 0x009896800000895d */ /* 0x010fea0003900000 */
[----:B------:R-:W4:Y:S02]  /*da70*/  @!P0 SYNCS.PHASECHK.TRANS64 P0, [R5+URZ+0x13280], R0 ;  /* 0x01328000050085a7 */ /* 0x000f24000800007f */
[----:B----4-:R-:W-:Y:S05]  /*da80*/  @!P0 BRA `(.L_x_10419) ;  /* 0xfffffffc00f08947 */ /* 0x010fea000383ffff */
.L_x_10408:
[----:B------:R-:W-:Y:S05]  /*da90*/  BSYNC B0 ;  /* 0x0000000000007941 */ /* 0x000fea0003800000 */
.L_x_10407:
[----:B------:R-:W-:Y:S05]  /*daa0*/  EXIT ;  /* 0x000000000000794d */ /* 0x000fea0003800000 */
.L_x_10295:
[----:B0-----:R0:W1:Y:S02]  /*dab0*/  SYNCS.PHASECHK.TRANS64.TRYWAIT P1, [R2+URZ+0x13200], R11 ;  /* 0x0132000b020075a7 */ /* 0x001064000802017f */
[----:B-1----:R-:W-:Y:S05]  /*dac0*/  @!P1 NANOSLEEP.SYNCS 0x989680 ;  /* 0x009896800000995d */ /* 0x002fea0003900000 */
[----:B------:R-:W1:Y:S02]  /*dad0*/  @!P1 SYNCS.PHASECHK.TRANS64 P1, [R2+URZ+0x13200], R11 ;  /* 0x0132000b020095a7 */ /* 0x000e64000802007f */
[----:B-1----:R-:W-:Y:S05]  /*dae0*/  @!P1 BRA `(.L_x_10295) ;  /* 0xfffffffc00f09947 */ /* 0x002fea000383ffff */
[----:B------:R-:W-:Y:S05]  /*daf0*/  BRA `(.L_x_10420) ;  /* 0xffffff3c00607947 */ /* 0x000fea000383ffff */
.L_x_10299:
[----:B--2---:R2:W3:Y:S02]  /*db00*/  SYNCS.PHASECHK.TRANS64.TRYWAIT P1, [R5+URZ+0x13230], R6 ;  /* 0x01323006050075a7 */ /* 0x0044e4000802017f */
[----:B---3--:R-:W-:Y:S05]  /*db10*/  @!P1 NANOSLEEP.SYNCS 0x989680 ;  /* 0x009896800000995d */ /* 0x008fea0003900000 */
[----:B------:R-:W3:Y:S02]  /*db20*/  @!P1 SYNCS.PHASECHK.TRANS64 P1, [R5+URZ+0x13230], R6 ;  /* 0x01323006050095a7 */ /* 0x000ee4000802007f */
[----:B---3--:R-:W-:Y:S05]  /*db30*/  @!P1 BRA `(.L_x_10299) ;  /* 0xfffffffc00f09947 */ /* 0x008fea000383ffff */
[----:B------:R-:W-:Y:S05]  /*db40*/  BRA `(.L_x_10298) ;  /* 0xffffff3c00907947 */ /* 0x000fea000383ffff */
.L_x_10304:
[----:B-1----:R1:W2:Y:S02]  /*db50*/  SYNCS.PHASECHK.TRANS64.TRYWAIT P1, [R7+URZ+0x13230], R10 ;  /* 0x0132300a070075a7 */ /* 0x0022a4000802017f */
[----:B--2---:R-:W-:Y:S05]  /*db60*/  @!P1 NANOSLEEP.SYNCS 0x989680 ;  /* 0x009896800000995d */ /* 0x004fea0003900000 */
[----:B------:R-:W2:Y:S02]  /*db70*/  @!P1 SYNCS.PHASECHK.TRANS64 P1, [R7+URZ+0x13230], R10 ;  /* 0x0132300a070095a7 */ /* 0x000ea4000802007f */
[----:B--2---:R-:W-:Y:S05]  /*db80*/  @!P1 BRA `(.L_x_10304) ;  /* 0xfffffffc00f09947 */ /* 0x004fea000383ffff */
[----:B------:R-:W-:Y:S05]  /*db90*/  BRA `(.L_x_10303) ;  /* 0xffffff7000007947 */ /* 0x000fea000383ffff */
.L_x_10308:
[----:B-1----:R-:W-:-:S04]  /*dba0*/  IMAD.U32 R11, RZ, RZ, UR9 ;  /* 0x00000009ff0b7e24 */ /* 0x002fc8000f8e00ff */
[----:B------:R1:W2:Y:S03]  /*dbb0*/  SYNCS.PHASECHK.TRANS64.TRYWAIT P1, [R11+URZ+0x13250], R10 ;  /* 0x0132500a0b0075a7 */ /* 0x0002a6000802017f */
[----:B--2---:R-:W-:Y:S05]  /*dbc0*/  @!P1 NANOSLEEP.SYNCS 0x989680 ;  /* 0x009896800000995d */ /* 0x004fea0003900000 */
[----:B------:R-:W2:Y:S02]  /*dbd0*/  @!P1 SYNCS.PHASECHK.TRANS64 P1, [R11+URZ+0x13250], R10 ;  /* 0x0132500a0b0095a7 */ /* 0x000ea4000802007f */
[----:B--2---:R-:W-:Y:S05]  /*dbe0*/  @!P1 BRA `(.L_x_10308) ;  /* 0xfffffffc00ec9947 */ /* 0x004fea000383ffff */
[----:B------:R-:W-:Y:S05]  /*dbf0*/  BRA `(.L_x_10307) ;  /* 0xffffff7400107947 */ /* 0x000fea000383ffff */
.L_x_10314:
[----:B-1----:R1:W2:Y:S02]  /*dc00*/  SYNCS.PHASECHK.TRANS64.TRYWAIT P1, [R15+URZ+0x13250], R0 ;  /* 0x013250000f0075a7 */ /* 0x0022a4000802017f */
[----:B--2---:R-:W-:Y:S05]  /*dc10*/  @!P1 NANOSLEEP.SYNCS 0x989680 ;  /* 0x009896800000995d */ /* 0x004fea0003900000 */
[----:B------:R-:W2:Y:S02]  /*dc20*/  @!P1 SYNCS.PHASECHK.TRANS64 P1, [R15+URZ+0x13250], R0 ;  /* 0x013250000f0095a7 */ /* 0x000ea4000802007f */
[----:B--2---:R-:W-:Y:S05]  /*dc30*/  @!P1 BRA `(.L_x_10314) ;  /* 0xfffffffc00f09947 */ /* 0x004fea000383ffff */
[----:B------:R-:W-:Y:S05]  /*dc40*/  BRA `(.L_x_10313) ;  /* 0xffffff9800e87947 */ /* 0x000fea000383ffff */
.L_x_10354:
[----:B------:R-:W-:Y:S02]  /*dc50*/  IMAD.MOV.U32 R13, RZ, RZ, R7 ;  /* 0x000000ffff0d7224 */ /* 0x000fe400078e0007 */
[----:B------:R-:W-:Y:S02]  /*dc60*/  IMAD.MOV.U32 R12, RZ, RZ, RZ ;  /* 0x000000ffff0c7224 */ /* 0x000fe400078e00ff */
[----:B------:R-:W-:Y:S02]  /*dc70*/  IMAD.MOV.U32 R11, RZ, RZ, 0x1f ;  /* 0x0000001fff0b7424 */ /* 0x000fe400078e00ff */
[----:B------:R-:W-:-:S07]  /*dc80*/  IMAD.MOV.U32 R15, RZ, RZ, -0x1 ;  /* 0xffffffffff0f7424 */ /* 0x000fce00078e00ff */
[----:B------:R-:W-:Y:S05]  /*dc90*/  WARPSYNC.COLLECTIVE R15, `(.L_x_10421) ;  /* 0x000000000f087348 */ /* 0x000fea0003c00000 */
[----:B------:R0:W1:Y:S02]  /*dca0*/  SHFL.IDX P6, R14, R13, R12, R11 ;  /* 0x0000000c0d0e7389 */ /* 0x00006400000c000b */
[----:B01----:R-:W-:Y:S01]  /*dcb0*/  ENDCOLLECTIVE ;  /* 0x000000000000791b */ /* 0x003fe20003800000 */
.L_x_10421:
[----:B------:R-:W-:Y:S05]  /*dcc0*/  BRA `(.L_x_10422) ;  /* 0xffffffd8004c7947 */ /* 0x000fea000383ffff */
.L_x_10356:
[----:B------:R-:W-:Y:S01]  /*dcd0*/  BSSY B0, `(.L_x_10423) ;  /* 0x0000006000007945 */ /* 0x000fe20003800000 */
[----:B------:R-:W-:-:S07]  /*dce0*/  IMAD.MOV.U32 R15, RZ, RZ, -0x1 ;  /* 0xffffffffff0f7424 */ /* 0x000fce00078e00ff */
[----:B------:R-:W-:Y:S05]  /*dcf0*/  WARPSYNC.COLLECTIVE R15, `(.L_x_10424) ;  /* 0x000000000f0c7348 */ /* 0x000fea0003c00000 */
[----:B------:R-:W-:Y:S02]  /*dd00*/  ELECT P6, UR62, PT ;  /* 0x00000000003e782f */ /* 0x000fe400038c0000 */
[----:B------:R-:W-:Y:S01]  /*dd10*/  MOV R14, UR62 ;  /* 0x0000003e000e7c02 */ /* 0x000fe20008000f00 */
[----:B------:R-:W-:Y:S10]  /*dd20*/  ENDCOLLECTIVE ;  /* 0x000000000000791b */ /* 0x000ff40003800000 */
.L_x_10424:
[----:B------:R-:W-:Y:S05]  /*dd30*/  BSYNC B0 ;  /* 0x0000000000007941 */ /* 0x000fea0003800000 */
.L_x_10423:
[----:B------:R-:W-:Y:S05]  /*dd40*/  BRA `(.L_x_10425) ;  /* 0xffffffd8004c7947 */ /* 0x000fea000383ffff */
.L_x_10359:
[----:B0-----:R0:W1:Y:S02]  /*dd50*/  SYNCS.PHASECHK.TRANS64.TRYWAIT P2, [R5+URZ+0x13280], R2 ;  /* 0x01328002050075a7 */ /* 0x001064000804017f */
[----:B-1----:R-:W-:Y:S05]  /*dd60*/  @!P2 NANOSLEEP.SYNCS 0x989680 ;  /* 0x009896800000a95d */ /* 0x002fea0003900000 */
[----:B------:R-:W1:Y:S02]  /*dd70*/  @!P2 SYNCS.PHASECHK.TRANS64 P2, [R5+URZ+0x13280], R2 ;  /* 0x013280020500a5a7 */ /* 0x000e64000804007f */
[----:B-1----:R-:W-:Y:S05]  /*dd80*/  @!P2 BRA `(.L_x_10359) ;  /* 0xfffffffc00f0a947 */ /* 0x002fea000383ffff */
[----:B------:R-:W-:Y:S05]  /*dd90*/  BRA `(.L_x_10426) ;  /* 0xffffffd800a47947 */ /* 0x000fea000383ffff */
.L_x_10361:
[----:B-1----:R1:W2:Y:S02]  /*dda0*/  SYNCS.PHASECHK.TRANS64.TRYWAIT P2, [R5+URZ+0x13240], R2 ;  /* 0x01324002050075a7 */ /* 0x0022a4000804017f */
[----:B--2---:R-:W-:Y:S05]  /*ddb0*/  @!P2 NANOSLEEP.SYNCS 0x989680 ;  /* 0x009896800000a95d */ /* 0x004fea0003900000 */
[----:B------:R-:W2:Y:S02]  /*ddc0*/  @!P2 SYNCS.PHASECHK.TRANS64 P2, [R5+URZ+0x13240], R2 ;  /* 0x013240020500a5a7 */ /* 0x000ea4000804007f */
[----:B--2---:R-:W-:Y:S05]  /*ddd0*/  @!P2 BRA `(.L_x_10361) ;  /* 0xfffffffc00f0a947 */ /* 0x004fea000383ffff */
[----:B------:R-:W-:Y:S05]  /*dde0*/  BRA `(.L_x_10427) ;  /* 0xffffffd800f47947 */ /* 0x000fea000383ffff */
.L_x_10364:
[----:B-1----:R-:W-:-:S04]  /*ddf0*/  MOV R3, UR41 ;  /* 0x0000002900037c02 */ /* 0x002fc80008000f00 */
[----:B------:R1:W2:Y:S03]  /*de00*/  SYNCS.PHASECHK.TRANS64.TRYWAIT P0, [R3+URZ+0x13220], R2 ;  /* 0x01322002030075a7 */ /* 0x0002a6000800017f */
[----:B--2---:R-:W-:Y:S05]  /*de10*/  @!P0 NANOSLEEP.SYNCS 0x989680 ;  /* 0x009896800000895d */ /* 0x004fea0003900000 */
[----:B------:R-:W2:Y:S02]  /*de20*/  @!P0 SYNCS.PHASECHK.TRANS64 P0, [R3+URZ+0x13220], R2 ;  /* 0x01322002030085a7 */ /* 0x000ea4000800007f */
[----:B--2---:R-:W-:Y:S05]  /*de30*/  @!P0 BRA `(.L_x_10364) ;  /* 0xfffffffc00ec8947 */ /* 0x004fea000383ffff */
[----:B------:R-:W-:Y:S05]  /*de40*/  BRA `(.L_x_10428) ;  /* 0xffffffdc00907947 */ /* 0x000fea000383ffff */
.L_x_10370:
[----:B--2---:R2:W3:Y:S02]  /*de50*/  SYNCS.PHASECHK.TRANS64.TRYWAIT P0, [R9+URZ+0x13280], R10 ;  /* 0x0132800a090075a7 */ /* 0x0044e4000800017f */
[----:B---3--:R-:W-:Y:S05]  /*de60*/  @!P0 NANOSLEEP.SYNCS 0x989680 ;  /* 0x009896800000895d */ /* 0x008fea0003900000 */
[----:B------:R-:W3:Y:S02]  /*de70*/  @!P0 SYNCS.PHASECHK.TRANS64 P0, [R9+URZ+0x13280], R10 ;  /* 0x0132800a090085a7 */ /* 0x000ee4000800007f */
[----:B---3--:R-:W-:Y:S05]  /*de80*/  @!P0 BRA `(.L_x_10370) ;  /* 0xfffffffc00f08947 */ /* 0x008fea000383ffff */
[----:B------:R-:W-:Y:S05]  /*de90*/  BRA `(.L_x_10429) ;  /* 0xffffffe000387947 */ /* 0x000fea000383ffff */
.L_x_10375:
[----:B0-----:R0:W1:Y:S02]  /*dea0*/  SYNCS.PHASECHK.TRANS64.TRYWAIT P0, [R9+URZ+0x13240], R10 ;  /* 0x0132400a090075a7 */ /* 0x001064000800017f */
[----:B-1----:R-:W-:Y:S05]  /*deb0*/  @!P0 NANOSLEEP.SYNCS 0x989680 ;  /* 0x009896800000895d */ /* 0x002fea0003900000 */
[----:B------:R-:W1:Y:S02]  /*dec0*/  @!P0 SYNCS.PHASECHK.TRANS64 P0, [R9+URZ+0x13240], R10 ;  /* 0x0132400a090085a7 */ /* 0x000e64000800007f */
[----:B-1----:R-:W-:Y:S05]  /*ded0*/  @!P0 BRA `(.L_x_10375) ;  /* 0xfffffffc00f08947 */ /* 0x002fea000383ffff */
[----:B------:R-:W-:Y:S05]  /*dee0*/  BRA `(.L_x_10430) ;  /* 0xffffffe000b07947 */ /* 0x000fea000383ffff */
.L_x_10381:
[----:B-1----:R1:W2:Y:S02]  /*def0*/  SYNCS.PHASECHK.TRANS64.TRYWAIT P2, [R12+URZ+0x13270], R5 ;  /* 0x013270050c0075a7 */ /* 0x0022a4000804017f */
[----:B--2---:R-:W-:Y:S05]  /*df00*/  @!P2 NANOSLEEP.SYNCS 0x989680 ;  /* 0x009896800000a95d */ /* 0x004fea0003900000 */
[----:B------:R-:W2:Y:S02]  /*df10*/  @!P2 SYNCS.PHASECHK.TRANS64 P2, [R12+URZ+0x13270], R5 ;  /* 0x013270050c00a5a7 */ /* 0x000ea4000804007f */
[----:B--2---:R-:W-:Y:S05]  /*df20*/  @!P2 BRA `(.L_x_10381) ;  /* 0xfffffffc00f0a947 */ /* 0x004fea000383ffff */
[----:B------:R-:W-:Y:S05]  /*df30*/  BRA `(.L_x_10431) ;  /* 0xffffffe400447947 */ /* 0x000fea000383ffff */
.L_x_10383:
[----:B-1----:R1:W2:Y:S02]  /*df40*/  SYNCS.PHASECHK.TRANS64.TRYWAIT P2, [R12+URZ+0x13260], R5 ;  /* 0x013260050c0075a7 */ /* 0x0022a4000804017f */
[----:B--2---:R-:W-:Y:S05]  /*df50*/  @!P2 NANOSLEEP.SYNCS 0x989680 ;  /* 0x009896800000a95d */ /* 0x004fea0003900000 */
[----:B------:R-:W2:Y:S02]  /*df60*/  @!P2 SYNCS.PHASECHK.TRANS64 P2, [R12+URZ+0x13260], R5 ;  /* 0x013260050c00a5a7 */ /* 0x000ea4000804007f */
[----:B--2---:R-:W-:Y:S05]  /*df70*/  @!P2 BRA `(.L_x_10383) ;  /* 0xfffffffc00f0a947 */ /* 0x004fea000383ffff */
[----:B------:R-:W-:Y:S05]  /*df80*/  BRA `(.L_x_10432) ;  /* 0xffffffe4004c7947 */ /* 0x000fea000383ffff */
.L_x_10390:
[----:B-1----:R1:W2:Y:S02]  /*df90*/  SYNCS.PHASECHK.TRANS64.TRYWAIT P0, [R2+URZ+0x13270], R3 ;  /* 0x01327003020075a7 */ /* 0x0022a4000800017f */
[----:B--2---:R-:W-:Y:S05]  /*dfa0*/  @!P0 NANOSLEEP.SYNCS 0x989680 ;  /* 0x009896800000895d */ /* 0x004fea0003900000 */
[----:B------:R-:W2:Y:S02]  /*dfb0*/  @!P0 SYNCS.PHASECHK.TRANS64 P0, [R2+URZ+0x13270], R3 ;  /* 0x01327003020085a7 */ /* 0x000ea4000800007f */
[----:B--2---:R-:W-:Y:S05]  /*dfc0*/  @!P0 BRA `(.L_x_10390) ;  /* 0xfffffffc00f08947 */ /* 0x004fea000383ffff */
[----:B------:R-:W-:Y:S05]  /*dfd0*/  BRA `(.L_x_10433) ;  /* 0xffffffe800747947 */ /* 0x000fea000383ffff */
.L_x_10392:
[----:B-1----:R1:W2:Y:S02]  /*dfe0*/  SYNCS.PHASECHK.TRANS64.TRYWAIT P0, [R2+URZ+0x13260], R5 ;  /* 0x01326005020075a7 */ /* 0x0022a4000800017f */
[----:B--2---:R-:W-:Y:S05]  /*dff0*/  @!P0 NANOSLEEP.SYNCS 0x989680 ;  /* 0x009896800000895d */ /* 0x004fea0003900000 */
[----:B------:R-:W2:Y:S02]  /*e000*/  @!P0 SYNCS.PHASECHK.TRANS64 P0, [R2+URZ+0x13260], R5 ;  /* 0x01326005020085a7 */ /* 0x000ea4000800007f */
[----:B--2---:R-:W-:Y:S05]  /*e010*/  @!P0 BRA `(.L_x_10392) ;  /* 0xfffffffc00f08947 */ /* 0x004fea000383ffff */
[----:B------:R-:W-:Y:S05]  /*e020*/  BRA `(.L_x_10434) ;  /* 0xffffffe800807947 */ /* 0x000fea000383ffff */
.L_x_10405:
[----:B0-----:R0:W1:Y:S02]  /*e030*/  SYNCS.PHASECHK.TRANS64.TRYWAIT P0, [R7+URZ+0x13220], R0 ;  /* 0x01322000070075a7 */ /* 0x001064000800017f */
[----:B-1----:R-:W-:Y:S05]  /*e040*/  @!P0 NANOSLEEP.SYNCS 0x989680 ;  /* 0x009896800000895d */ /* 0x002fea0003900000 */
[----:B------:R-:W1:Y:S02]  /*e050*/  @!P0 SYNCS.PHASECHK.TRANS64 P0, [R7+URZ+0x13220], R0 ;  /* 0x01322000070085a7 */ /* 0x000e64000800007f */
[----:B-1----:R-:W-:Y:S05]  /*e060*/  @!P0 BRA `(.L_x_10405) ;  /* 0xfffffffc00f08947 */ /* 0x002fea000383ffff */
[----:B------:R-:W-:Y:S05]  /*e070*/  BRA `(.L_x_10435) ;  /* 0xfffffff400b87947 */ /* 0x000fea000383ffff */
.L_x_10406:
        /* <DEDUP_REMOVED lines=11> */
.L_x_10437:
[----:B------:R-:W-:Y:S05]  /*e130*/  BSYNC B0 ;  /* 0x0000000000007941 */ /* 0x000fea0003800000 */
.L_x_10436:
[----:B------:R-:W-:Y:S05]  /*e140*/  BRA `(.L_x_10438) ;  /* 0xfffffff400a07947 */ /* 0x000fea000383ffff */
.L_x_10409:
[----:B------:R-:W-:Y:S01]  /*e150*/  BSSY B1, `(.L_x_10439) ;  /* 0x0000006000017945 */ /* 0x000fe20003800000 */
[----:B------:R-:W-:-:S07]  /*e160*/  IMAD.MOV.U32 R15, RZ, RZ, -0x1 ;  /* 0xffffffffff0f7424 */ /* 0x000fce00078e00ff */
[----:B0-----:R-:W-:Y:S05]  /*e170*/  WARPSYNC.COLLECTIVE R15, `(.L_x_10440) ;  /* 0x000000000f0c7348 */ /* 0x001fea0003c00000 */
[----:B------:R-:W-:Y:S02]  /*e180*/  ELECT P6, UR62, PT ;  /* 0x00000000003e782f */ /* 0x000fe400038c0000 */
[----:B------:R-:W-:Y:S01]  /*e190*/  MOV R14, UR62 ;  /* 0x0000003e000e7c02 */ /* 0x000fe20008000f00 */
[----:B0-----:R-:W-:Y:S10]  /*e1a0*/  ENDCOLLECTIVE ;  /* 0x000000000000791b */ /* 0x001ff40003800000 */
.L_x_10440:
[----:B------:R-:W-:Y:S05]  /*e1b0*/  BSYNC B1 ;  /* 0x0000000000017941 */ /* 0x000fea0003800000 */
.L_x_10439:
[----:B------:R-:W-:Y:S05]  /*e1c0*/  BRA `(.L_x_10441) ;  /* 0xfffffff400987947 */ /* 0x000fea000383ffff */
.L_x_10411:
[----:B0-----:R0:W1:Y:S02]  /*e1d0*/  SYNCS.PHASECHK.TRANS64.TRYWAIT P1, [R5+URZ], R4 ;  /* 0x00000004050075a7 */ /* 0x001064000802017f */
[----:B-1----:R-:W-:Y:S05]  /*e1e0*/  @!P1 NANOSLEEP.SYNCS 0x989680 ;  /* 0x009896800000995d */ /* 0x002fea0003900000 */
[----:B------:R-:W1:Y:S02]  /*e1f0*/  @!P1 SYNCS.PHASECHK.TRANS64 P1, [R5+URZ], R4 ;  /* 0x00000004050095a7 */ /* 0x000e64000802007f */
[----:B-1----:R-:W-:Y:S05]  /*e200*/  @!P1 BRA `(.L_x_10411) ;  /* 0xfffffffc00f09947 */ /* 0x002fea000383ffff */
[----:B------:R-:W-:Y:S05]  /*e210*/  BRA `(.L_x_10442) ;  /* 0xfffffff400cc7947 */ /* 0x000fea000383ffff */
.L_x_10412:
[----:B-1----:R1:W2:Y:S02]  /*e220*/  SYNCS.PHASECHK.TRANS64.TRYWAIT P1, [R3+URZ], R0 ;  /* 0x00000000030075a7 */ /* 0x0022a4000802017f */
[----:B--2---:R-:W-:Y:S05]  /*e230*/  @!P1 NANOSLEEP.SYNCS 0x989680 ;  /* 0x009896800000995d */ /* 0x004fea0003900000 */
[----:B------:R-:W2:Y:S02]  /*e240*/  @!P1 SYNCS.PHASECHK.TRANS64 P1, [R3+URZ], R0 ;  /* 0x00000000030095a7 */ /* 0x000ea4000802007f */
[----:B--2---:R-:W-:Y:S05]  /*e250*/  @!P1 BRA `(.L_x_10412) ;  /* 0xfffffffc00f09947 */ /* 0x004fea000383ffff */
[----:B------:R-:W-:Y:S05]  /*e260*/  BRA `(.L_x_10443) ;  /* 0xfffffff400c07947 */ /* 0x000fea000383ffff */
.L_x_10414:
[----:B-1----:R1:W2:Y:S02]  /*e270*/  SYNCS.PHASECHK.TRANS64.TRYWAIT P1, [R3+URZ+0x13260], R4 ;  /* 0x01326004030075a7 */ /* 0x0022a4000802017f */
[----:B--2---:R-:W-:Y:S05]  /*e280*/  @!P1 NANOSLEEP.SYNCS 0x989680 ;  /* 0x009896800000995d */ /* 0x004fea0003900000 */
[----:B------:R-:W2:Y:S02]  /*e290*/  @!P1 SYNCS.PHASECHK.TRANS64 P1, [R3+URZ+0x13260], R4 ;  /* 0x01326004030095a7 */ /* 0x000ea4000802007f */
[----:B--2---:R-:W-:Y:S05]  /*e2a0*/  @!P1 BRA `(.L_x_10414) ;  /* 0xfffffffc00f09947 */ /* 0x004fea000383ffff */
[----:B------:R-:W-:Y:S05]  /*e2b0*/  BRA `(.L_x_10444) ;  /* 0xfffffff400c07947 */ /* 0x000fea000383ffff */
.L_x_10416:
[----:B0-----:R0:W2:Y:S02]  /*e2c0*/  SYNCS.PHASECHK.TRANS64.TRYWAIT P1, [R5+URZ+0x13260], R0 ;  /* 0x01326000050075a7 */ /* 0x0010a4000802017f */
[----:B--2---:R-:W-:Y:S05]  /*e2d0*/  @!P1 NANOSLEEP.SYNCS 0x989680 ;  /* 0x009896800000995d */ /* 0x004fea0003900000 */
[----:B------:R-:W2:Y:S02]  /*e2e0*/  @!P1 SYNCS.PHASECHK.TRANS64 P1, [R5+URZ+0x13260], R0 ;  /* 0x01326000050095a7 */ /* 0x000ea4000802007f */
[----:B--2---:R-:W-:Y:S05]  /*e2f0*/  @!P1 BRA `(.L_x_10416) ;  /* 0xfffffffc00f09947 */ /* 0x004fea000383ffff */
[----:B------:R-:W-:Y:S05]  /*e300*/  BRA `(.L_x_10445) ;  /* 0xfffffff400c07947 */ /* 0x000fea000383ffff */
.L_x_10418:
[----:B--2---:R2:W3:Y:S02]  /*e310*/  SYNCS.PHASECHK.TRANS64.TRYWAIT P0, [R3+URZ+0x13280], R4 ;  /* 0x01328004030075a7 */ /* 0x0044e4000800017f */
[----:B---3--:R-:W-:Y:S05]  /*e320*/  @!P0 NANOSLEEP.SYNCS 0x989680 ;  /* 0x009896800000895d */ /* 0x008fea0003900000 */
[----:B------:R-:W3:Y:S02]  /*e330*/  @!P0 SYNCS.PHASECHK.TRANS64 P0, [R3+URZ+0x13280], R4 ;  /* 0x01328004030085a7 */ /* 0x000ee4000800007f */
[----:B---3--:R-:W-:Y:S05]  /*e340*/  @!P0 BRA `(.L_x_10418) ;  /* 0xfffffffc00f08947 */ /* 0x008fea000383ffff */
[----:B------:R-:W-:Y:S05]  /*e350*/  BRA `(.L_x_10419) ;  /* 0xfffffff400bc7947 */ /* 0x000fea000383ffff */
.L_x_10446:
        /* <DEDUP_REMOVED lines=10> */
.L_x_12372:


//--------------------- .text._ZN7cutlass13device_kernelIN5flash11enable_sm90INS1_16FlashAttnFwdSm90INS1_25CollectiveMainloopFwdSm90ILi2EN4cute5tupleIJNS5_1CILi1EEES8_S8_EEENS6_IJNS7_ILi192EEENS7_ILi160EEENS7_ILi64EEEEEELi64ENS_12float_e4m3_tEfNS_4arch4Sm90ELb0ELb0ELb1ELb1ELb0ELb1ELb0ELb1ELb1ELb0ELb0ELb0EEENS1_21CollectiveEpilogueFwdINS6_IJSA_SC_SB_EEES9_NS_10bfloat16_tESG_Li384ELb1ELb0ELb0ELb1EEENS1_36VarlenDynamicPersistentTileSchedulerILi192ELi160ELi384ELi128ELb0ELb0ELb1ELb0ELb1ELb1EEEEEEEEEvNT_6ParamsE --------------------------
	.section	.text._ZN7cutlass13device_kernelIN5flash11enable_sm90INS1_16FlashAttnFwdSm90INS1_25CollectiveMainloopFwdSm90ILi2EN4cute5tupleIJNS5_1CILi1EEES8_S8_EEENS6_IJNS7_ILi192EEENS7_ILi160EEENS7_ILi64EEEEEELi64ENS_12float_e4m3_tEfNS_4arch4Sm90ELb0ELb0ELb1ELb1ELb0ELb1ELb0ELb1ELb1ELb0ELb0ELb0EEENS1_21CollectiveEpilogueFwdINS6_IJSA_SC_SB_EEES9_NS_10bfloat16_tESG_Li384ELb1ELb0ELb0ELb1EEENS1_36VarlenDynamicPersistentTileSchedulerILi192ELi160ELi384ELi128ELb0ELb0ELb1ELb0ELb1ELb1EEEEEEEEEvNT_6ParamsE,"ax",@progbits
	.align	128
.text._ZN7cutlass13device_kernelIN5flash11enable_sm90INS1_16FlashAttnFwdSm90INS1_25CollectiveMainloopFwdSm90ILi2EN4cute5tupleIJNS5_1CILi1EEES8_S8_EEENS6_IJNS7_ILi192EEENS7_ILi160EEENS7_ILi64EEEEEELi64ENS_12float_e4m3_tEfNS_4arch4Sm90ELb0ELb0ELb1ELb1ELb0ELb1ELb0ELb1ELb1ELb0ELb0ELb0EEENS1_21CollectiveEpilogueFwdINS6_IJSA_SC_SB_EEES9_NS_10bfloat16_tESG_Li384ELb1ELb0ELb0ELb1EEENS1_36VarlenDynamicPersistentTileSchedulerILi192ELi160ELi384ELi128ELb0ELb0ELb1ELb0ELb1ELb1EEEEEEEEEvNT_6ParamsE:
        .type           _ZN7cutlass13device_kernelIN5flash11enable_sm90INS1_16FlashAttnFwdSm90INS1_25CollectiveMainloopFwdSm90ILi2EN4cute5tupleIJNS5_1CILi1EEES8_S8_EEENS6_IJNS7_ILi192EEENS7_ILi160EEENS7_ILi64EEEEEELi64ENS_12float_e4m3_tEfNS_4arch4Sm90ELb0ELb0ELb1ELb1ELb0ELb1ELb0ELb1ELb1ELb0ELb0ELb0EEENS1_21CollectiveEpilogueFwdINS6_IJSA_SC_SB_EEES9_NS_10bfloat16_tESG_Li384ELb1ELb0ELb0ELb1EEENS1_36VarlenDynamicPersistentTileSchedulerILi192ELi160ELi384ELi128ELb0ELb0ELb1ELb0ELb1ELb1EEEEEEEEEvNT_6ParamsE,@function
        .size           _ZN7cutlass13device_kernelIN5flash11enable_sm90INS1_16FlashAttnFwdSm90INS1_25CollectiveMainloopFwdSm90ILi2EN4cute5tupleIJNS5_1CILi1EEES8_S8_EEENS6_IJNS7_ILi192EEENS7_ILi160EEENS7_ILi64EEEEEELi64ENS_12float_e4m3_tEfNS_4arch4Sm90ELb0ELb0ELb1ELb1ELb0ELb1ELb0ELb1ELb1ELb0ELb0ELb0EEENS1_21CollectiveEpilogueFwdINS6_IJSA_SC_SB_EEES9_NS_10bfloat16_tESG_Li384ELb1ELb0ELb0ELb1EEENS1_36VarlenDynamicPersistentTileSchedulerILi192ELi160ELi384ELi128ELb0ELb0ELb1ELb0ELb1ELb1EEEEEEEEEvNT_6ParamsE,(.L_x_12373 - _ZN7cutlass13device_kernelIN5flash11enable_sm90INS1_16FlashAttnFwdSm90INS1_25CollectiveMainloopFwdSm90ILi2EN4cute5tupleIJNS5_1CILi1EEES8_S8_EEENS6_IJNS7_ILi192EEENS7_ILi160EEENS7_ILi64EEEEEELi64ENS_12float_e4m3_tEfNS_4arch4Sm90ELb0ELb0ELb1ELb1ELb0ELb1ELb0ELb1ELb1ELb0ELb0ELb0EEENS1_21CollectiveEpilogueFwdINS6_IJSA_SC_SB_EEES9_NS_10bfloat16_tESG_Li384ELb1ELb0ELb0ELb1EEENS1_36VarlenDynamicPersistentTileSchedulerILi192ELi160ELi384ELi128ELb0ELb0ELb1ELb0ELb1ELb1EEEEEEEEEvNT_6ParamsE)
        .other          _ZN7cutlass13device_kernelIN5flash11enable_sm90INS1_16FlashAttnFwdSm90INS1_25CollectiveMainloopFwdSm90ILi2EN4cute5tupleIJNS5_1CILi1EEES8_S8_EEENS6_IJNS7_ILi192EEENS7_ILi160EEENS7_ILi64EEEEEELi64ENS_12float_e4m3_tEfNS_4arch4Sm90ELb0ELb0ELb1ELb1ELb0ELb1ELb0ELb1ELb1ELb0ELb0ELb0EEENS1_21CollectiveEpilogueFwdINS6_IJSA_SC_SB_EEES9_NS_10bfloat16_tESG_Li384ELb1ELb0ELb0ELb1EEENS1_36VarlenDynamicPersistentTileSchedulerILi192ELi160ELi384ELi128ELb0ELb0ELb1ELb0ELb1ELb1EEEEEEEEEvNT_6ParamsE,@"STO_CUDA_ENTRY STV_DEFAULT"
_ZN7cutlass13device_kernelIN5flash11enable_sm90INS1_16FlashAttnFwdSm90INS1_25CollectiveMainloopFwdSm90ILi2EN4cute5tupleIJNS5_1CILi1EEES8_S8_EEENS6_IJNS7_ILi192EEENS7_ILi160EEENS7_ILi64EEEEEELi64ENS_12float_e4m3_tEfNS_4arch4Sm90ELb0ELb0ELb1ELb1ELb0ELb1ELb0ELb1ELb1ELb0ELb0ELb0EEENS1_21CollectiveEpilogueFwdINS6_IJSA_SC_SB_EEES9_NS_10bfloat16_tESG_Li384ELb1ELb0ELb0ELb1EEENS1_36VarlenDynamicPersistentTileSchedulerILi192ELi160ELi384ELi128ELb0ELb0ELb1ELb0ELb1ELb1EEEEEEEEEvNT_6ParamsE:
        /* <DEDUP_REMOVED lines=27> */
.L_x_10448:
[----:B------:R-:W-:Y:S05]  /*01b0*/  BSYNC B0 ;  /* 0x0000000000007941 */ /* 0x000fea0003800000 */
.L_x_10447:
        /* <DEDUP_REMOVED lines=41> */
.L_x_10449:
        /* <DEDUP_REMOVED lines=22> */
.L_x_10450:
        /* <DEDUP_REMOVED lines=18> */
.L_x_10451:
        /* <DEDUP_REMOVED lines=22> */
.L_x_10452:
        /* <DEDUP_REMOVED lines=22> */
.L_x_10453:
        /* <DEDUP_REMOVED lines=8> */
.L_x_10456:
        /* <DEDUP_REMOVED lines=16> */
[----:B------:R-:W0:Y:S01]  /*0b10*/  S2R R0, SR_TID.X ;  /* 0x0000000000007919 */ /* 0x000e220000002100 */
[----:B------:R-:W-:Y:S01]  /*0b20*/  CS2R R156, SRZ ;  /* 0x00000000009c7805 */ /* 0x000fe2000001ff00 */
[----:B------:R-:W-:Y:S01]  /*0b30*/  ULOP3.LUT UR36, UR37, 0x1, URZ, 0xfc, !UPT ;  /* 0x0000000125247892 */ /* 0x000fe2000f8efc3f */
[----:B0-----:R-:W-:-:S05]  /*0b40*/  VIADD R14, R0, 0xffffff80 ;  /* 0xffffff80000e7836 */ /* 0x001fca0000000000 */
[----:B------:R-:W-:-:S04]  /*0b50*/  SHF.R.S32.HI R0, RZ, 0x1f, R14 ;  /* 0x0000001fff007819 */ /* 0x000fc8000001140e */
[CC--:B------:R-:W-:Y:S02]  /*0b60*/  LEA.HI R2, R0.reuse, R14.reuse, RZ, 0x7 ;  /* 0x0000000e00027211 */ /* 0x0c0fe400078f38ff */
[-C--:B------:R-:W-:Y:S02]  /*0b70*/  LEA.HI R3, R0, R14.reuse, RZ, 0x5 ;  /* 0x0000000e00037211 */ /* 0x080fe400078f28ff */
[----:B------:R-:W-:Y:S02]  /*0b80*/  LOP3.LUT R5, R2, 0xffffff80, RZ, 0xc0, !PT ;  /* 0xffffff8002057812 */ /* 0x000fe400078ec0ff */
[----:B------:R-:W-:Y:S01]  /*0b90*/  LEA.HI R7, R0, R14, RZ, 0x4 ;  /* 0x0000000e00077211 */ /* 0x000fe200078f20ff */
[----:B------:R-:W-:Y:S01]  /*0ba0*/  IMAD.SHL.U32 R4, R3, 0x20, RZ ;  /* 0x0000002003047824 */ /* 0x000fe200078e00ff */
[----:B------:R-:W-:Y:S01]  /*0bb0*/  SHF.R.S32.HI R15, RZ, 0x7, R2 ;  /* 0x00000007ff0f7819 */ /* 0x000fe20000011402 */
[----:B------:R-:W-:Y:S01]  /*0bc0*/  IMAD.IADD R17, R14, 0x1, -R5 ;  /* 0x000000010e117824 */ /* 0x000fe200078e0a05 */
[----:B------:R-:W-:-:S02]  /*0bd0*/  LOP3.LUT R3, R7, 0x3fffff0, RZ, 0xc0, !PT ;  /* 0x03fffff007037812 */ /* 0x000fc400078ec0ff */
[----:B------:R-:W-:Y:S02]  /*0be0*/  LOP3.LUT R6, R4, 0xfffffc00, RZ, 0xc0, !PT ;  /* 0xfffffc0004067812 */ /* 0x000fe400078ec0ff */
[----:B------:R-:W-:Y:S01]  /*0bf0*/  SHF.R.S32.HI R9, RZ, 0x1f, R17 ;  /* 0x0000001fff097819 */ /* 0x000fe20000011411 */
[C---:B------:R-:W-:Y:S01]  /*0c00*/  IMAD.IADD R3, R14.reuse, 0x1, -R3 ;  /* 0x000000010e037824 */ /* 0x040fe200078e0a03 */
[----:B------:R-:W-:Y:S02]  /*0c10*/  LEA.HI R4, R14, R14, RZ, 0x1 ;  /* 0x0000000e0e047211 */ /* 0x000fe400078f08ff */
[----:B------:R-:W-:Y:S02]  /*0c20*/  LEA.HI R11, R9, R17, RZ, 0x2 ;  /* 0x00000011090b7211 */ /* 0x000fe400078f10ff */
[----:B------:R-:W-:Y:S02]  /*0c30*/  SHF.R.S32.HI R23, RZ, 0x1, R4 ;  /* 0x00000001ff177819 */ /* 0x000fe40000011404 */
[----:B------:R-:W-:-:S02]  /*0c40*/  SHF.R.S32.HI R12, RZ, 0x2, R11 ;  /* 0x00000002ff0c7819 */ /* 0x000fc4000001140b */
[----:B------:R-:W-:Y:S02]  /*0c50*/  SHF.R.S32.HI R13, RZ, 0x1f, R11 ;  /* 0x0000001fff0d7819 */ /* 0x000fe4000001140b */
[----:B------:R-:W-:Y:S02]  /*0c60*/  LEA R10, R3, R6, 0x6 ;  /* 0x00000006030a7211 */ /* 0x000fe400078e30ff */
[----:B------:R-:W-:Y:S02]  /*0c70*/  LEA.HI R3, R0, R14, RZ, 0x2 ;  /* 0x0000000e00037211 */ /* 0x000fe400078f10ff */
[----:B------:R-:W-:Y:S02]  /*0c80*/  SHF.R.S32.HI R8, RZ, 0x4, R7 ;  /* 0x00000004ff087819 */ /* 0x000fe40000011407 */
[----:B------:R-:W-:Y:S02]  /*0c90*/  LEA.HI R5, R4, R23, RZ, 0x1 ;  /* 0x0000001704057211 */ /* 0x000fe400078f08ff */
[----:B------:R-:W-:-:S02]  /*0ca0*/  LEA.HI R13, R13, R12, RZ, 0x3 ;  /* 0x0000000c0d0d7211 */ /* 0x000fc400078f18ff */
[--C-:B------:R-:W-:Y:S02]  /*0cb0*/  SHF.R.S32.HI R2, RZ, 0x2, R3.reuse ;  /* 0x00000002ff027819 */ /* 0x100fe40000011403 */
[----:B------:R-:W-:Y:S02]  /*0cc0*/  LEA.HI R7, R7, R8, RZ, 0x1 ;  /* 0x0000000807077211 */ /* 0x000fe400078f08ff */
[----:B------:R-:W-:Y:S01]  /*0cd0*/  LOP3.LUT R6, R5, 0x3fffffe, RZ, 0xc0, !PT ;  /* 0x03fffffe05067812 */ /* 0x000fe200078ec0ff */
[----:B------:R-:W-:Y:S01]  /*0ce0*/  IMAD.HI R5, R15, 0x55555556, RZ ;  /* 0x555555560f057827 */ /* 0x000fe200078e02ff */
[----:B------:R-:W-:Y:S02]  /*0cf0*/  SHF.R.S32.HI R3, RZ, 0x1f, R3 ;  /* 0x0000001fff037819 */ /* 0x000fe40000011403 */
[----:B------:R-:W-:Y:S01]  /*0d00*/  LOP3.LUT R13, R13, 0xfffffff8, RZ, 0xc0, !PT ;  /* 0xfffffff80d0d7812 */ /* 0x000fe200078ec0ff */
[----:B------:R-:W-:Y:S01]  /*0d10*/  IMAD.IADD R6, R23, 0x1, -R6 ;  /* 0x0000000117067824 */ /* 0x000fe200078e0a06 */
[----:B------:R-:W-:-:S02]  /*0d20*/  LEA.HI R9, R9, R17, RZ, 0x5 ;  /* 0x0000001109097211 */ /* 0x000fc400078f28ff */
[----:B------:R-:W-:Y:S01]  /*0d30*/  LOP3.LUT R7, R7, 0x1ffffffe, RZ, 0xc0, !PT ;  /* 0x1ffffffe07077812 */ /* 0x000fe200078ec0ff */
[----:B------:R-:W-:Y:S01]  /*0d40*/  IMAD.IADD R12, R12, 0x1, -R13 ;  /* 0x000000010c0c7824 */ /* 0x000fe200078e0a0d */
[----:B------:R-:W-:Y:S01]  /*0d50*/  LEA.HI R3, R3, R2, RZ, 0x2 ;  /* 0x0000000203037211 */ /* 0x000fe200078f10ff */
[C---:B------:R-:W-:Y:S01]  /*0d60*/  IMAD R6, R8.reuse, 0x8, R6 ;  /* 0x0000000808067824 */ /* 0x040fe200078e0206 */
[----:B------:R-:W-:Y:S01]  /*0d70*/  LOP3.LUT R11, R11, 0x7ffffffc, RZ, 0xc0, !PT ;  /* 0x7ffffffc0b0b7812 */ /* 0x000fe200078ec0ff */
[----:B------:R-:W-:Y:S01]  /*0d80*/  IMAD.IADD R7, R8, 0x1, -R7 ;  /* 0x0000000108077824 */ /* 0x000fe200078e0a07 */
[----:B------:R-:W-:Y:S01]  /*0d90*/  LEA.HI R5, R5, R5, RZ, 0x1 ;  /* 0x0000000505057211 */ /* 0x000fe200078f08ff */
[----:B------:R-:W-:Y:S01]  /*0da0*/  IMAD.MOV.U32 R8, RZ, RZ, -0x2 ;  /* 0xfffffffeff087424 */ /* 0x000fe200078e00ff */
[----:B------:R-:W-:Y:S01]  /*0db0*/  SHF.R.S32.HI R9, RZ, 0x5, R9 ;  /* 0x00000005ff097819 */ /* 0x000fe20000011409 */
[----:B------:R-:W-:Y:S01]  /*0dc0*/  IMAD.IADD R11, R17, 0x1, -R11 ;  /* 0x00000001110b7824 */ /* 0x000fe200078e0a0b */
[----:B------:R-:W-:Y:S01]  /*0dd0*/  LOP3.LUT R3, R3, 0xfffffffc, RZ, 0xc0, !PT ;  /* 0xfffffffc03037812 */ /* 0x000fe200078ec0ff */
[----:B------:R-:W-:Y:S01]  /*0de0*/  IMAD R5, R5, -0x3, R15 ;  /* 0xfffffffd05057824 */ /* 0x000fe200078e020f */
[----:B------:R-:W-:Y:S01]  /*0df0*/  LEA R12, R9, R12, 0x4 ;  /* 0x0000000c090c7211 */ /* 0x000fe200078e20ff */
[----:B------:R-:W-:Y:S01]  /*0e00*/  IMAD R9, R7, 0x8, R10 ;  /* 0x0000000807097824 */ /* 0x000fe200078e020a */
[----:B------:R-:W-:Y:S01]  /*0e10*/  LOP3.LUT R4, R4, 0xfffffffe, RZ, 0xc0, !PT ;  /* 0xfffffffe04047812 */ /* 0x000fe200078ec0ff */
[----:B------:R-:W-:Y:S01]  /*0e20*/  IMAD.IADD R2, R2, 0x1, -R3 ;  /* 0x0000000102027824 */ /* 0x000fe200078e0a03 */
[----:B------:R-:W-:Y:S01]  /*0e30*/  LEA.HI R0, R0, R14, RZ, 0x3 ;  /* 0x0000000e00007211 */ /* 0x000fe200078f18ff */
[----:B------:R-:W-:Y:S01]  /*0e40*/  IMAD R7, R11, R8, 0xa0 ;  /* 0x000000a00b077424 */ /* 0x000fe200078e0208 */
[----:B------:R-:W-:Y:S01]  /*0e50*/  STL [R1+0x54], R9 ;  /* 0x0000540901007387 */ /* 0x000fe20000100800 */
[----:B------:R-:W-:-:S02]  /*0e60*/  IMAD R3, R5, 0x40, R12 ;  /* 0x0000004005037824 */ /* 0x000fc400078e020c */
[----:B------:R-:W-:Y:S01]  /*0e70*/  IMAD.MOV.U32 R17, RZ, RZ, RZ ;  /* 0x000000ffff117224 */ /* 0x000fe200078e00ff */
[----:B------:R0:W-:Y:S04]  /*0e80*/  STL [R1+0x44], R2 ;  /* 0x0000440201007387 */ /* 0x0001e80000100800 */
[----:B------:R-:W-:Y:S04]  /*0e90*/  STL [R1+0x4c], R7 ;  /* 0x00004c0701007387 */ /* 0x000fe80000100800 */
[----:B------:R1:W-:Y:S01]  /*0ea0*/  STL [R1+0x50], R3 ;  /* 0x0000500301007387 */ /* 0x0003e20000100800 */
[----:B0-----:R-:W-:-:S03]  /*0eb0*/  IMAD.SHL.U32 R2, R2, 0x80, RZ ;  /* 0x0000008002027824 */ /* 0x001fc600078e00ff */
[----:B------:R-:W-:Y:S04]  /*0ec0*/  STL [R1+0x38], RZ ;  /* 0x000038ff01007387 */ /* 0x000fe80000100800 */
[----:B------:R-:W-:Y:S01]  /*0ed0*/  STL [R1], RZ ;  /* 0x000000ff01007387 */ /* 0x000fe20000100800 */
[----:B-1----:R-:W-:Y:S01]  /*0ee0*/  IMAD.IADD R3, R14, 0x1, -R4 ;  /* 0x000000010e037824 */ /* 0x002fe200078e0a04 */
[----:B------:R-:W-:Y:S02]  /*0ef0*/  SHF.R.S32.HI R4, RZ, 0x3, R0 ;  /* 0x00000003ff047819 */ /* 0x000fe40000011400 */
[----:B------:R-:W-:Y:S02]  /*0f00*/  LOP3.LUT R0, R0, 0x1ffffff8, RZ, 0xc0, !PT ;  /* 0x1ffffff800007812 */ /* 0x000fe400078ec0ff */
[----:B------:R-:W-:-:S02]  /*0f10*/  SHF.L.U32 R18, R3, 0x4, RZ ;  /* 0x0000000403127819 */ /* 0x000fc400000006ff */
[----:B------:R-:W-:Y:S01]  /*0f20*/  LOP3.LUT R3, R2, 0x180, RZ, 0xc0, !PT ;  /* 0x0000018002037812 */ /* 0x000fe200078ec0ff */
[----:B------:R-:W-:-:S03]  /*0f30*/  IMAD.IADD R0, R14, 0x1, -R0 ;  /* 0x000000010e007824 */ /* 0x000fc600078e0a00 */
[----:B------:R-:W-:Y:S01]  /*0f40*/  LOP3.LUT R2, R3, 0x10, R18, 0xf8, !PT ;  /* 0x0000001003027812 */ /* 0x000fe200078ef812 */
[----:B------:R0:W-:Y:S01]  /*0f50*/  STL [R1+0x14], R3 ;  /* 0x0000140301007387 */ /* 0x0001e20000100800 */
[----:B------:R-:W-:-:S03]  /*0f60*/  SHF.R.U32.HI R5, RZ, 0x3, R3 ;  /* 0x00000003ff057819 */ /* 0x000fc60000011603 */
[----:B------:R1:W-:Y:S01]  /*0f70*/  STL [R1+0x8], R4 ;  /* 0x0000080401007387 */ /* 0x0003e20000100800 */
[----:B------:R-:W-:-:S03]  /*0f80*/  LOP3.LUT R2, R2, R5, RZ, 0x3c, !PT ;  /* 0x0000000502027212 */ /* 0x000fc600078e3cff */
[----:B------:R2:W-:Y:S01]  /*0f90*/  STL [R1+0x18], R5 ;  /* 0x0000180501007387 */ /* 0x0005e20000100800 */
[----:B0-----:R-:W-:Y:S01]  /*0fa0*/  LOP3.LUT R3, R3, 0x30, R18, 0xf8, !PT ;  /* 0x0000003003037812 */ /* 0x001fe200078ef812 */
[----:B-1----:R-:W-:-:S03]  /*0fb0*/  IMAD.SHL.U32 R4, R6, 0x40, RZ ;  /* 0x0000004006047824 */ /* 0x002fc600078e00ff */
[----:B------:R-:W-:Y:S02]  /*0fc0*/  LOP3.LUT R3, R3, R5, RZ, 0x3c, !PT ;  /* 0x0000000503037212 */ /* 0x000fe400078e3cff */
[----:B------:R-:W-:Y:S01]  /*0fd0*/  SHF.R.S32.HI R6, RZ, 0x1f, R23 ;  /* 0x0000001fff067819 */ /* 0x000fe20000011417 */
[----:B--2---:R-:W-:Y:S01]  /*0fe0*/  IMAD.SHL.U32 R5, R0, 0x8, RZ ;  /* 0x0000000800057824 */ /* 0x004fe200078e00ff */
[----:B------:R-:W-:Y:S01]  /*0ff0*/  IADD3 R0, R16, R4, R3 ;  /* 0x0000000410007210 */ /* 0x000fe20007ffe003 */
[----:B------:R-:W-:Y:S01]  /*1000*/  IMAD.IADD R2, R4, 0x1, R2 ;  /* 0x0000000104027824 */ /* 0x000fe200078e0202 */
[----:B------:R0:W-:Y:S04]  /*1010*/  STL [R1+0x1c], R4 ;  /* 0x00001c0401007387 */ /* 0x0001e80000100800 */
[----:B------:R0:W-:Y:S04]  /*1020*/  STL [R1+0x2c], R5 ;  /* 0x00002c0501007387 */ /* 0x0001e80000100800 */
[----:B------:R0:W-:Y:S04]  /*1030*/  STL [R1+0x48], R0 ;  /* 0x0000480001007387 */ /* 0x0001e80000100800 */
[----:B------:R0:W-:Y:S02]  /*1040*/  STL [R1+0x4], R2 ;  /* 0x0000040201007387 */ /* 0x0001e40000100800 */
.L_x_10570:
[----:B0-----:R-:W0:Y:S01]  /*1050*/  LDC.64 R2, c[0x0][0xc60] ;  /* 0x00031800ff027b82 */ /* 0x001e220000000a00 */
[----:B------:R-:W-:Y:S01]  /*1060*/  ULDC.64 UR4, c[0x0][0xa28] ;  /* 0x00028a0000047ab9 */ /* 0x000fe20000000a00 */
[----:B------:R-:W-:Y:S01]  /*1070*/  ULDC.64 UR8, c[0x0][0xa18] ;  /* 0x0002860000087ab9 */ /* 0x000fe20000000a00 */
[----:B------:R-:W-:Y:S01]  /*1080*/  ULDC.64 UR6, c[0x0][0xa08] ;  /* 0x0002820000067ab9 */ /* 0x000fe20000000a00 */
[----:B0-----:R-:W-:-:S05]  /*1090*/  IMAD.WIDE R2, R27, 0x4, R2 ;  /* 0x000000041b027825 */ /* 0x001fca00078e0202 */
[----:B--2---:R-:W2:Y:S01]  /*10a0*/  LDG.E R0, desc[UR42][R2.64] ;  /* 0x0000002a02007981 */ /* 0x004ea2000c1e1900 */
[----:B------:R-:W-:Y:S01]  /*10b0*/  ISETP.NE.U32.AND P2, PT, RZ, UR4, PT ;  /* 0x00000004ff007c0c */ /* 0x000fe2000bf45070 */
[----:B---3-5:R-:W-:Y:S01]  /*10c0*/  IMAD.MOV.U32 R9, RZ, RZ, RZ ;  /* 0x000000ffff097224 */ /* 0x028fe200078e00ff */
[----:B------:R-:W-:Y:S02]  /*10d0*/  ISETP.NE.U32.AND P1, PT, RZ, UR8, PT ;  /* 0x00000008ff007c0c */ /* 0x000fe4000bf25070 */
[----:B------:R-:W-:Y:S02]  /*10e0*/  ISETP.NE.AND.EX P2, PT, RZ, UR5, PT, P2 ;  /* 0x00000005ff007c0c */ /* 0x000fe4000bf45320 */
[----:B------:R-:W-:Y:S02]  /*10f0*/  ISETP.NE.AND.EX P1, PT, RZ, UR9, PT, P1 ;  /* 0x00000009ff007c0c */ /* 0x000fe4000bf25310 */
[----:B------:R-:W-:Y:S02]  /*1100*/  ISETP.NE.U32.AND P0, PT, RZ, UR6, PT ;  /* 0x00000006ff007c0c */ /* 0x000fe4000bf05070 */
[----:B------:R-:W-:-:S02]  /*1110*/  MOV R31, RZ ;  /* 0x000000ff001f7202 */ /* 0x000fc40000000f00 */
        /* <DEDUP_REMOVED lines=43> */
.L_x_10458:
[----:B------:R-:W-:Y:S02]  /*13d0*/  IMAD.U32 R33, RZ, RZ, UR5 ;  /* 0x00000005ff217e24 */ /* 0x000fe4000f8e00ff */
[----:B------:R-:W-:Y:S01]  /*13e0*/  IMAD.U32 R28, RZ, RZ, UR4 ;  /* 0x00000004ff1c7e24 */ /* 0x000fe2000f8e00ff */
[----:B------:R-:W-:Y:S06]  /*13f0*/  @!P2 BRA `(.L_x_10459) ;  /* 0x000000000010a947 */ /* 0x000fec0003800000 */
[----:B------:R-:W-:-:S04]  /*1400*/  IADD3 R2, P0, R34, UR8, RZ ;  /* 0x0000000822027c10 */ /* 0x000fc8000ff1e0ff */
[----:B------:R-:W-:-:S05]  /*1410*/  IADD3.X R3, R30, UR9, RZ, P0, !PT ;  /* 0x000000091e037c10 */ /* 0x000fca00087fe4ff */
[----:B------:R0:W5:Y:S01]  /*1420*/  LDG.E R28, desc[UR42][R2.64] ;  /* 0x0000002a021c7981 */ /* 0x000162000c1e1900 */
[----:B------:R-:W-:Y:S05]  /*1430*/  BRA `(.L_x_10460) ;  /* 0x0000000000107947 */ /* 0x000fea0003800000 */
.L_x_10459:
[----:B------:R-:W-:Y:S05]  /*1440*/  @!P0 BRA `(.L_x_10460) ;  /* 0x00000000000c8947 */ /* 0x000fea0003800000 */
[----:B------:R-:W2:Y:S04]  /*1450*/  LDG.E R3, desc[UR42][R6.64] ;  /* 0x0000002a06037981 */ /* 0x000ea8000c1e1900 */
[----:B------:R-:W2:Y:S02]  /*1460*/  LDG.E R28, desc[UR42][R6.64+0x4] ;  /* 0x0000042a061c7981 */ /* 0x000ea4000c1e1900 */
[----:B--2---:R-:W-:-:S07]  /*1470*/  IMAD.IADD R28, R28, 0x1, -R3 ;  /* 0x000000011c1c7824 */ /* 0x004fce00078e0a03 */
.L_x_10460:
        /* <DEDUP_REMOVED lines=11> */
[----:B------:R-:W-:Y:S01]  /*1530*/  ISETP.NE.AND.EX P1, PT, RZ, UR5, PT, P1 ;  /* 0x00000005ff007c0c */ /* 0x000fe2000bf25310 */
[----:B0-----:R-:W-:-:S12]  /*1540*/  IMAD.MOV R2, RZ, RZ, -R9 ;  /* 0x000000ffff027224 */ /* 0x001fd800078e0a09 */
[----:B------:R-:W-:-:S04]  /*1550*/  @P1 IADD3 R4, P2, R34, UR4, RZ ;  /* 0x0000000422041c10 */ /* 0x000fc8000ff5e0ff */
[----:B------:R-:W-:Y:S02]  /*1560*/  @P1 IADD3.X R5, R30, UR5, RZ, P2, !PT ;  /* 0x000000051e051c10 */ /* 0x000fe400097fe4ff */
[----:B------:R-:W-:-:S03]  /*1570*/  VIMNMX R2, RZ, R2, !PT ;  /* 0x00000002ff027248 */ /* 0x000fc60007fe0100 */
[----:B------:R0:W5:Y:S01]  /*1580*/  @P1 LDG.E R24, desc[UR42][R4.64] ;  /* 0x0000002a04181981 */ /* 0x000162000c1e1900 */
[----:B--2---:R-:W-:-:S04]  /*1590*/  @P0 IMAD.IADD R33, R7, 0x1, -R0 ;  /* 0x0000000107210824 */ /* 0x004fc800078e0a00 */
[----:B------:R-:W-:-:S04]  /*15a0*/  IMAD.IADD R105, R9, 0x1, R33 ;  /* 0x0000000109697824 */ /* 0x000fc800078e0221 */
[----:B------:R-:W-:-:S04]  /*15b0*/  VIADD R0, R105, 0x9f ;  /* 0x0000009f69007836 */ /* 0x000fc80000000000 */
[----:B------:R-:W-:-:S05]  /*15c0*/  IMAD.HI R0, R0, 0x66666667, RZ ;  /* 0x6666666700007827 */ /* 0x000fca00078e02ff */
[----:B------:R-:W-:-:S04]  /*15d0*/  SHF.R.U32.HI R3, RZ, 0x1f, R0 ;  /* 0x0000001fff037819 */ /* 0x000fc80000011600 */
[----:B------:R-:W-:-:S05]  /*15e0*/  LEA.HI.SX32 R104, R0, R3, 0x1a ;  /* 0x0000000300687211 */ /* 0x000fca00078fd2ff */
[----:B------:R-:W-:-:S05]  /*15f0*/  IMAD R0, R104, 0xa0, -R9 ;  /* 0x000000a068007824 */ /* 0x000fca00078e0a09 */
[----:B0-----:R-:W-:-:S04]  /*1600*/  VIMNMX R5, R0, R33, PT ;  /* 0x0000002100057248 */ /* 0x001fc80003fe0100 */
[----:B------:R-:W-:Y:S01]  /*1610*/  ISETP.GT.AND P0, PT, R5, R2, PT ;  /* 0x000000020500720c */ /* 0x000fe20003f04270 */
[----:B------:R-:W-:-:S05]  /*1620*/  IMAD.WIDE.U32 R2, R2, -0x33333333, RZ ;  /* 0xcccccccd02027825 */ /* 0x000fca00078e00ff */
[----:B------:R-:W-:-:S04]  /*1630*/  SHF.R.U32.HI R32, RZ, 0x7, R3 ;  /* 0x00000007ff207819 */ /* 0x000fc80000011603 */
[----:B------:R-:W-:-:S03]  /*1640*/  MOV R2, R32 ;  /* 0x0000002000027202 */ /* 0x000fc60000000f00 */
        /* <DEDUP_REMOVED lines=27> */
.L_x_10463:
[----:B------:R-:W-:Y:S05]  /*1800*/  BSYNC B6 ;  /* 0x0000000000067941 */ /* 0x000fea0003800000 */
.L_x_10462:
        /* <DEDUP_REMOVED lines=20> */
.L_x_10465:
[----:B------:R-:W-:Y:S05]  /*1950*/  BSYNC B6 ;  /* 0x0000000000067941 */ /* 0x000fea0003800000 */
.L_x_10464:
[----:B------:R-:W-:Y:S01]  /*1960*/  ULDC.64 UR4, c[0x0][0x9f8] ;  /* 0x00027e0000047ab9 */ /* 0x000fe20000000a00 */
[----:B------:R-:W0:Y:S01]  /*1970*/  LDC R0, c[0x0][0x428] ;  /* 0x00010a00ff007b82 */ /* 0x000e220000000800 */
[----:B------:R-:W-:-:S07]  /*1980*/  ISETP.NE.U32.AND P0, PT, RZ, UR4, PT ;  /* 0x00000004ff007c0c */ /* 0x000fce000bf05070 */
[----:B------:R-:W1:Y:S01]  /*1990*/  LDC.64 R48, c[0x0][0x2f0] ;  /* 0x0000bc00ff307b82 */ /* 0x000e620000000a00 */
[----:B------:R-:W-:Y:S02]  /*19a0*/  ISETP.NE.AND.EX P0, PT, RZ, UR5, PT, P0 ;  /* 0x00000005ff007c0c */ /* 0x000fe4000bf05300 */
[----:B------:R-:W-:Y:S01]  /*19b0*/  IADD3 R56, R31, R28, RZ ;  /* 0x0000001c1f387210 */ /* 0x000fe20007ffe0ff */
[----:B------:R-:W-:Y:S01]  /*19c0*/  IMAD.MOV.U32 R3, RZ, RZ, R26 ;  /* 0x000000ffff037224 */ /* 0x000fe200078e001a */
[----:B------:R-:W-:Y:S01]  /*19d0*/  ULDC.64 UR6, c[0x0][0xa08] ;  /* 0x0002820000067ab9 */ /* 0x000fe20000000a00 */
[----:B------:R-:W2:Y:S02]  /*19e0*/  LDL R28, [R1+0x18] ;  /* 0x00001800011c7983 */ /* 0x000ea40000100800 */
[----:B------:R-:W3:Y:S02]  /*19f0*/  LDC.64 R42, c[0x0][0x3d8] ;  /* 0x0000f600ff2a7b82 */ /* 0x000ee40000000a00 */
[----:B------:R-:W4:Y:S04]  /*1a00*/  LDL R14, [R1+0x1c] ;  /* 0x00001c00010e7983 */ /* 0x000f280000100800 */
[----:B------:R-:W-:-:S02]  /*1a10*/  @P0 IADD3 R4, P1, R34, UR4, RZ ;  /* 0x0000000422040c10 */ /* 0x000fc4000ff3e0ff */
[----:B------:R-:W-:Y:S01]  /*1a20*/  SHF.R.S32.HI R13, RZ, 0x1f, R56 ;  /* 0x0000001fff0d7819 */ /* 0x000fe20000011438 */
[----:B------:R-:W2:Y:S01]  /*1a30*/  LDL R34, [R1+0x44] ;  /* 0x0000440001227983 */ /* 0x000ea20000100800 */
[----:B------:R-:W-:Y:S01]  /*1a40*/  @P0 IADD3.X R5, R30, UR5, RZ, P1, !PT ;  /* 0x000000051e050c10 */ /* 0x000fe20008ffe4ff */
[----:B------:R-:W-:Y:S01]  /*1a50*/  ULDC.64 UR4, c[0x0][0x2f8] ;  /* 0x0000be0000047ab9 */ /* 0x000fe20000000a00 */
[----:B------:R-:W3:Y:S03]  /*1a60*/  LDC R31, c[0x0][0x3d4] ;  /* 0x0000f500ff1f7b82 */ /* 0x000ee60000000800 */
[----:B------:R1:W4:Y:S01]  /*1a70*/  @P0 LDG.E R29, desc[UR42][R4.64] ;  /* 0x0000002a041d0981 */ /* 0x000322000c1e1900 */
[----:B0-----:R-:W-:Y:S01]  /*1a80*/  ISETP.NE.AND P0, PT, R0, 0x1, PT ;  /* 0x000000010000780c */ /* 0x001fe20003f05270 */
[-C--:B-1----:R-:W-:Y:S01]  /*1a90*/  IMAD R6, R13, R48.reuse, RZ ;  /* 0x000000300d067224 */ /* 0x082fe200078e02ff */
[----:B------:R-:W-:Y:S01]  /*1aa0*/  SHF.R.S32.HI R19, RZ, 0x1f, R18 ;  /* 0x0000001fff137819 */ /* 0x000fe20000011412 */
[----:B------:R-:W0:Y:S01]  /*1ab0*/  S2R R10, SR_TID.X ;  /* 0x00000000000a7919 */ /* 0x000e220000002100 */
[----:B------:R-:W1:Y:S01]  /*1ac0*/  LDC.64 R36, c[0x0][0x3e8] ;  /* 0x0000fa00ff247b82 */ /* 0x000e620000000a00 */
[----:B------:R-:W-:Y:S01]  /*1ad0*/  SHF.R.S32.HI R30, RZ, 0x1f, R23 ;  /* 0x0000001fff1e7819 */ /* 0x000fe20000011417 */
[----:B------:R-:W-:-:S07]  /*1ae0*/  IMAD.WIDE.U32 R4, R56, R48, RZ ;  /* 0x0000003038047225 */ /* 0x000fce00078e00ff */
[----:B------:R-:W3:Y:S08]  /*1af0*/  @P0 LDC R7, c[0x0][0x42c] ;  /* 0x00010b00ff070b82 */ /* 0x000ef00000000800 */
[----:B------:R-:W1:Y:S01]  /*1b00*/  @P0 LDC R9, c[0x0][0x430] ;  /* 0x00010c00ff090b82 */ /* 0x000e620000000800 */
[----:B------:R-:W4:Y:S01]  /*1b10*/  S2R R35, SR_TID.X ;  /* 0x0000000000237919 */ /* 0x000f220000002100 */
[----:B0-----:R-:W-:-:S02]  /*1b20*/  VIADD R20, R10, 0xffffff80 ;  /* 0xffffff800a147836 */ /* 0x001fc40000000000 */
[----:B---3--:R-:W-:-:S03]  /*1b30*/  @P0 IMAD.HI.U32 R0, R26, R7, RZ ;  /* 0x000000071a000227 */ /* 0x008fc600078e00ff */
[----:B------:R-:W-:Y:S01]  /*1b40*/  LEA.HI R10, R20, R20, RZ, 0x1 ;  /* 0x00000014140a7211 */ /* 0x000fe200078f08ff */
[----:B------:R-:W-:-:S03]  /*1b50*/  IMAD R7, R56, R49, R6 ;  /* 0x0000003138077224 */ /* 0x000fc600078e0206 */
[----:B------:R-:W-:Y:S01]  /*1b60*/  LOP3.LUT R10, R10, 0xfffffffe, RZ, 0xc0, !PT ;  /* 0xfffffffe0a0a7812 */ /* 0x000fe200078ec0ff */
[----:B------:R-:W-:Y:S01]  /*1b70*/  IMAD.IADD R5, R5, 0x1, R7 ;  /* 0x0000000105057824 */ /* 0x000fe200078e0207 */
[----:B-1----:R-:W-:Y:S02]  /*1b80*/  @P0 SHF.R.U32.HI R3, RZ, R9, R0 ;  /* 0x00000009ff030219 */ /* 0x002fe40000011600 */
[----:B------:R-:W-:Y:S01]  /*1b90*/  ISETP.NE.U32.AND P0, PT, RZ, UR6, PT ;  /* 0x00000006ff007c0c */ /* 0x000fe2000bf05070 */
[----:B------:R-:W-:Y:S01]  /*1ba0*/  IMAD.IADD R10, R20, 0x1, -R10 ;  /* 0x00000001140a7824 */ /* 0x000fe200078e0a0a */
[----:B------:R-:W-:Y:S01]  /*1bb0*/  SHF.R.S32.HI R0, RZ, 0x1f, R3 ;  /* 0x0000001fff007819 */ /* 0x000fe20000011403 */
[----:B------:R-:W-:Y:S01]  /*1bc0*/  IMAD.WIDE.U32 R4, R3, UR4, R4 ;  /* 0x0000000403047c25 */ /* 0x000fe2000f8e0004 */
[----:B------:R-:W-:Y:S01]  /*1bd0*/  ISETP.NE.AND.EX P0, PT, RZ, UR7, PT, P0 ;  /* 0x00000007ff007c0c */ /* 0x000fe2000bf05300 */
[----:B------:R-:W-:Y:S01]  /*1be0*/  ULDC.64 UR6, c[0x0][0x320] ;  /* 0x0000c80000067ab9 */ /* 0x000fe20000000a00 */
[----:B------:R-:W-:Y:S01]  /*1bf0*/  ISETP.GE.AND P2, PT, R18, R31, PT ;  /* 0x0000001f1200720c */ /* 0x000fe20003f46270 */
[----:B------:R-:W-:Y:S01]  /*1c00*/  IMAD R6, R0, UR4, RZ ;  /* 0x0000000400067c24 */ /* 0x000fe2000f8e02ff */
[----:B------:R-:W-:Y:S01]  /*1c10*/  SHF.L.U32 R52, R10, 0x3, RZ ;  /* 0x000000030a347819 */ /* 0x000fe200000006ff */
[----:B------:R-:W-:-:S02]  /*1c20*/  IMAD R0, R0, UR6, RZ ;  /* 0x0000000600007c24 */ /* 0x000fc4000f8e02ff */
[C---:B------:R-:W-:Y:S01]  /*1c30*/  IMAD R9, R3.reuse, UR5, R6 ;  /* 0x0000000503097c24 */ /* 0x040fe2000f8e0206 */
[----:B------:R-:W-:Y:S01]  /*1c40*/  ULDC.64 UR4, c[0x0][0x300] ;  /* 0x0000c00000047ab9 */ /* 0x000fe20000000a00 */
[----:B------:R-:W-:Y:S02]  /*1c50*/  IMAD R11, R3, UR7, R0 ;  /* 0x00000007030b7c24 */ /* 0x000fe4000f8e0200 */
[----:B------:R-:W-:Y:S02]  /*1c60*/  IMAD.IADD R5, R5, 0x1, R9 ;  /* 0x0000000105057824 */ /* 0x000fe400078e0209 */
[----:B------:R-:W-:-:S04]  /*1c70*/  IMAD.WIDE.U32 R6, R3, UR6, R18 ;  /* 0x0000000603067c25 */ /* 0x000fc8000f8e0012 */
[----:B------:R-:W-:Y:S01]  /*1c80*/  IMAD.WIDE.U32 R20, R23, R48, R18 ;  /* 0x0000003017147225 */ /* 0x000fe200078e0012 */
[----:B------:R-:W-:-:S03]  /*1c90*/  SHF.R.S32.HI R53, RZ, 0x1f, R52 ;  /* 0x0000001fff357819 */ /* 0x000fc60000011434 */
[----:B------:R-:W-:Y:S01]  /*1ca0*/  IMAD.IADD R7, R7, 0x1, R11 ;  /* 0x0000000107077824 */ /* 0x000fe200078e020b */
[----:B----4-:R-:W-:Y:S02]  /*1cb0*/  SHF.R.S32.HI R0, RZ, 0x1f, R29 ;  /* 0x0000001fff007819 */ /* 0x010fe4000001141d */
[----:B------:R-:W-:Y:S02]  /*1cc0*/  SEL R9, R29, RZ, !P0 ;  /* 0x000000ff1d097207 */ /* 0x000fe40004000000 */
[----:B------:R-:W3:Y:S01]  /*1cd0*/  LDL R29, [R1+0x14] ;  /* 0x00001400011d7983 */ /* 0x000ee20000100800 */
[----:B------:R-:W-:Y:S02]  /*1ce0*/  SEL R0, R0, RZ, !P0 ;  /* 0x000000ff00007207 */ /* 0x000fe40004000000 */
[----:B------:R-:W-:-:S04]  /*1cf0*/  IMAD.WIDE.U32 R54, R9, UR4, R4 ;  /* 0x0000000409367c25 */ /* 0x000fc8000f8e0004 */
[----:B------:R-:W-:Y:S02]  /*1d00*/  IMAD R8, R0, UR4, RZ ;  /* 0x0000000400087c24 */ /* 0x000fe4000f8e02ff */
[----:B------:R-:W-:Y:S02]  /*1d10*/  IMAD R4, R30, R48, RZ ;  /* 0x000000301e047224 */ /* 0x000fe400078e02ff */
[----:B------:R-:W-:Y:S01]  /*1d20*/  IMAD R3, R9, UR5, R8 ;  /* 0x0000000509037c24 */ /* 0x000fe2000f8e0208 */
[----:B------:R-:W-:Y:S01]  /*1d30*/  ULDC.64 UR4, c[0x0][0x328] ;  /* 0x0000ca0000047ab9 */ /* 0x000fe20000000a00 */
[----:B------:R-:W-:Y:S01]  /*1d40*/  SEL R11, R31, RZ, P2 ;  /* 0x000000ff1f0b7207 */ /* 0x000fe20001000000 */
[----:B------:R-:W-:Y:S02]  /*1d50*/  IMAD R8, R0, UR4, RZ ;  /* 0x0000000400087c24 */ /* 0x000fe4000f8e02ff */
[----:B------:R-:W-:Y:S02]  /*1d60*/  IMAD R5, R23, R49, R4 ;  /* 0x0000003117057224 */ /* 0x000fe400078e0204 */
[----:B------:R-:W-:Y:S01]  /*1d70*/  IMAD.IADD R0, R55, 0x1, R3 ;  /* 0x0000000137007824 */ /* 0x000fe200078e0203 */
[----:B------:R-:W-:Y:S01]  /*1d80*/  IADD3 R3, P0, R54, R20, RZ ;  /* 0x0000001436037210 */ /* 0x000fe20007f1e0ff */
[----:B------:R-:W-:-:S02]  /*1d90*/  IMAD R4, R30, R42, RZ ;  /* 0x0000002a1e047224 */ /* 0x000fc400078e02ff */
[C---:B------:R-:W-:Y:S01]  /*1da0*/  IMAD.WIDE.U32 R50, R9.reuse, UR4, R6 ;  /* 0x0000000409327c25 */ /* 0x040fe2000f8e0006 */
[----:B------:R-:W-:Y:S01]  /*1db0*/  IADD3.X R20, R0, R21, R5, P0, !PT ;  /* 0x0000001500147210 */ /* 0x000fe200007fe405 */
[----:B------:R-:W-:Y:S02]  /*1dc0*/  ULDC UR4, c[0x0][0x2e4] ;  /* 0x0000b90000047ab9 */ /* 0x000fe40000000800 */
[----:B------:R-:W-:Y:S02]  /*1dd0*/  IMAD R6, R30, R36, RZ ;  /* 0x000000241e067224 */ /* 0x000fe400078e02ff */
[----:B------:R-:W-:Y:S02]  /*1de0*/  IMAD.IADD R11, R18, 0x1, R11 ;  /* 0x00000001120b7824 */ /* 0x000fe400078e020b */
[----:B------:R-:W-:Y:S02]  /*1df0*/  IMAD R75, R9, UR5, R8 ;  /* 0x00000005094b7c24 */ /* 0x000fe4000f8e0208 */
[----:B------:R-:W-:-:S02]  /*1e00*/  IMAD R15, R23, R43, R4 ;  /* 0x0000002b170f7224 */ /* 0x000fc400078e0204 */
[----:B------:R-:W-:Y:S01]  /*1e10*/  IMAD.WIDE.U32 R8, R23, R42, R18 ;  /* 0x0000002a17087225 */ /* 0x000fe200078e0012 */
[----:B------:R-:W-:-:S03]  /*1e20*/  SHF.R.S32.HI R10, RZ, 0x1f, R11 ;  /* 0x0000001fff0a7819 */ /* 0x000fc6000001140b */
[----:B------:R-:W-:-:S04]  /*1e30*/  IMAD.WIDE.U32 R4, R23, R42, R52 ;  /* 0x0000002a17047225 */ /* 0x000fc800078e0034 */
[C---:B------:R-:W-:Y:S02]  /*1e40*/  IMAD R21, R23.reuse, R37, R6 ;  /* 0x0000002517157224 */ /* 0x040fe400078e0206 */
[----:B------:R-:W-:-:S04]  /*1e50*/  IMAD.WIDE.U32 R40, R23, R36, R18 ;  /* 0x0000002417287225 */ /* 0x000fc800078e0012 */
[----:B------:R-:W-:-:S04]  /*1e60*/  IMAD.WIDE.U32 R6, R23, R36, R52 ;  /* 0x0000002417067225 */ /* 0x000fc800078e0034 */
[----:B------:R-:W-:Y:S02]  /*1e70*/  IMAD.IADD R9, R15, 0x1, R9 ;  /* 0x000000010f097824 */ /* 0x000fe400078e0209 */
[----:B------:R-:W-:Y:S01]  /*1e80*/  IMAD.IADD R5, R5, 0x1, R15 ;  /* 0x0000000105057824 */ /* 0x000fe200078e020f */
[----:B-----5:R-:W-:Y:S01]  /*1e90*/  SHF.R.S32.HI R15, RZ, 0x1f, R24 ;  /* 0x0000001fff0f7819 */ /* 0x020fe20000011418 */
[----:B------:R-:W-:Y:S02]  /*1ea0*/  IMAD.IADD R41, R21, 0x1, R41 ;  /* 0x0000000115297824 */ /* 0x000fe400078e0229 */
[----:B------:R-:W-:Y:S01]  /*1eb0*/  IMAD.IADD R7, R7, 0x1, R21 ;  /* 0x0000000107077824 */ /* 0x000fe200078e0215 */
[----:B------:R-:W-:Y:S01]  /*1ec0*/  LEA.HI R21, R10, R11, RZ, 0x4 ;  /* 0x0000000b0a157211 */ /* 0x000fe200078f20ff */
[-C--:B------:R-:W-:Y:S02]  /*1ed0*/  IMAD R12, R15, R42.reuse, RZ ;  /* 0x0000002a0f0c7224 */ /* 0x080fe400078e02ff */
[----:B------:R-:W-:-:S04]  /*1ee0*/  IMAD.WIDE.U32 R44, R24, R42, R4 ;  /* 0x0000002a182c7225 */ /* 0x000fc800078e0004 */
[----:B------:R-:W-:Y:S01]  /*1ef0*/  IMAD R15, R15, R36, RZ ;  /* 0x000000240f0f7224 */ /* 0x000fe200078e02ff */
[----:B------:R-:W-:Y:S01]  /*1f00*/  LOP3.LUT R22, R22, 0xfffffffb, RZ, 0xc0, !PT ;  /* 0xfffffffb16167812 */ /* 0x000fe200078ec0ff */
[C---:B------:R-:W-:Y:S01]  /*1f10*/  IMAD R65, R24.reuse, R43, R12 ;  /* 0x0000002b18417224 */ /* 0x040fe200078e020c */
[----:B------:R-:W-:Y:S01]  /*1f20*/  SHF.R.U32.HI R35, RZ, 0x7, R35 ;  /* 0x00000007ff237819 */ /* 0x000fe20000011623 */
[----:B------:R-:W-:Y:S01]  /*1f30*/  IMAD.WIDE.U32 R46, R24, R42, R8 ;  /* 0x0000002a182e7225 */ /* 0x000fe200078e0008 */
[----:B--2---:R-:W-:Y:S02]  /*1f40*/  LOP3.LUT P4, RZ, R34, 0x2, RZ, 0xc0, !PT ;  /* 0x0000000222ff7812 */ /* 0x004fe4000788c0ff */
[----:B------:R-:W-:Y:S01]  /*1f50*/  IADD3 R56, P0, R23, R56, RZ ;  /* 0x0000003817387210 */ /* 0x000fe20007f1e0ff */
[----:B------:R-:W-:Y:S01]  /*1f60*/  IMAD R59, R49, 0xa0, RZ ;  /* 0x000000a0313b7824 */ /* 0x000fe200078e02ff */
[----:B------:R-:W-:Y:S01]  /*1f70*/  IADD3 R34, R18, 0x20, RZ ;  /* 0x0000002012227810 */ /* 0x000fe20007ffe0ff */
[----:B------:R-:W-:Y:S01]  /*1f80*/  IMAD R11, R43, 0xa0, RZ ;  /* 0x000000a02b0b7824 */ /* 0x000fe200078e02ff */
[----:B------:R-:W-:Y:S01]  /*1f90*/  LOP3.LUT R64, R21, 0xfffffff0, RZ, 0xc0, !PT ;  /* 0xfffffff015407812 */ /* 0x000fe200078ec0ff */
[----:B------:R-:W-:-:S02]  /*1fa0*/  IMAD R15, R24, R37, R15 ;  /* 0x00000025180f7224 */ /* 0x000fc400078e020f */
[----:B------:R-:W-:Y:S02]  /*1fb0*/  IMAD R61, R37, 0xa0, RZ ;  /* 0x000000a0253d7824 */ /* 0x000fe400078e02ff */
[----:B------:R-:W-:-:S04]  /*1fc0*/  IMAD.WIDE.U32 R40, R24, R36, R40 ;  /* 0x0000002418287225 */ /* 0x000fc800078e0028 */
[----:B------:R-:W-:Y:S01]  /*1fd0*/  IMAD.WIDE.U32 R38, R24, R36, R6 ;  /* 0x0000002418267225 */ /* 0x000fe200078e0006 */
[----:B------:R-:W-:-:S03]  /*1fe0*/  @P2 LOP3.LUT R22, R22, 0x4, RZ, 0xfc, !PT ;  /* 0x0000000416162812 */ /* 0x000fc600078efcff */
[----:B------:R-:W-:Y:S01]  /*1ff0*/  IMAD.WIDE.U32 R48, R48, 0xa0, RZ ;  /* 0x000000a030307825 */ /* 0x000fe200078e00ff */
[----:B------:R-:W-:-:S03]  /*2000*/  IADD3 R62, R65, R47, RZ ;  /* 0x0000002f413e7210 */ /* 0x000fc60007ffe0ff */
[----:B------:R-:W-:-:S04]  /*2010*/  IMAD.WIDE.U32 R42, R42, 0xa0, RZ ;  /* 0x000000a02a2a7825 */ /* 0x000fc800078e00ff */
[----:B------:R-:W-:Y:S01]  /*2020*/  IMAD.WIDE.U32 R36, R36, 0xa0, RZ ;  /* 0x000000a024247825 */ /* 0x000fe200078e00ff */
[----:B------:R-:W-:Y:S02]  /*2030*/  ISETP.GE.AND P3, PT, R18, UR4, PT ;  /* 0x0000000412007c0c */ /* 0x000fe4000bf66270 */
[----:B------:R-:W-:Y:S01]  /*2040*/  ISETP.GE.AND P2, PT, R34, UR4, PT ;  /* 0x0000000422007c0c */ /* 0x000fe2000bf46270 */
[----:B------:R-:W-:Y:S01]  /*2050*/  VIADD R35, R35, 0x8 ;  /* 0x0000000823237836 */ /* 0x000fe20000000000 */
[----:B------:R-:W-:Y:S01]  /*2060*/  SHF.R.S32.HI R73, RZ, 0x1f, R64 ;  /* 0x0000001fff497819 */ /* 0x000fe20000011440 */
[----:B------:R-:W-:Y:S02]  /*2070*/  IMAD.SHL.U32 R58, R31, 0x2, RZ ;  /* 0x000000021f3a7824 */ /* 0x000fe400078e00ff */
[----:B------:R-:W-:Y:S02]  /*2080*/  IMAD.X R57, R30, 0x1, R13, P0 ;  /* 0x000000011e397824 */ /* 0x000fe400000e060d */
[----:B------:R-:W-:-:S02]  /*2090*/  IMAD.IADD R59, R49, 0x1, R59 ;  /* 0x00000001313b7824 */ /* 0x000fc400078e023b */
[----:B------:R-:W-:Y:S02]  /*20a0*/  IMAD.IADD R60, R43, 0x1, R11 ;  /* 0x000000012b3c7824 */ /* 0x000fe400078e020b */
[----:B------:R-:W-:Y:S02]  /*20b0*/  IMAD.IADD R61, R37, 0x1, R61 ;  /* 0x00000001253d7824 */ /* 0x000fe400078e023d */
[----:B------:R-:W-:Y:S02]  /*20c0*/  IMAD.IADD R63, R15, 0x1, R41 ;  /* 0x000000010f3f7824 */ /* 0x000fe400078e0229 */
[----:B------:R-:W-:Y:S02]  /*20d0*/  IMAD.IADD R65, R45, 0x1, R65 ;  /* 0x000000012d417824 */ /* 0x000fe400078e0241 */
[----:B------:R-:W-:Y:S02]  /*20e0*/  IMAD.IADD R72, R39, 0x1, R15 ;  /* 0x0000000127487824 */ /* 0x000fe400078e020f */
[----:B------:R-:W-:Y:S01]  /*20f0*/  IMAD.IADD R75, R51, 0x1, R75 ;  /* 0x00000001334b7824 */ /* 0x000fe200078e024b */
[----:B---3--:R-:W-:-:S04]  /*2100*/  LOP3.LUT R4, R29, 0x30, R21, 0xf8, !PT ;  /* 0x000000301d047812 */ /* 0x008fc800078ef815 */
[----:B------:R-:W-:-:S05]  /*2110*/  LOP3.LUT R4, R4, R28, RZ, 0x3c, !PT ;  /* 0x0000001c04047212 */ /* 0x000fca00078e3cff */
[----:B------:R-:W-:-:S07]  /*2120*/  IMAD.IADD R74, R14, 0x1, R4 ;  /* 0x000000010e4a7824 */ /* 0x000fce00078e0204 */
.L_x_10495:
[----:B0-----:R-:W2:Y:S01]  /*2130*/  LDL R4, [R1+0x4] ;  /* 0x0000040001047983 */ /* 0x001ea20000100800 */
[----:B----4-:R-:W0:Y:S01]  /*2140*/  LDC.64 R66, c[0x0][0x2d8] ;  /* 0x0000b600ff427b82 */ /* 0x010e220000000a00 */
[----:B------:R-:W-:Y:S01]  /*2150*/  VIADD R2, R2, 0xffffffff ;  /* 0xffffffff02027836 */ /* 0x000fe20000000000 */
[----:B------:R-:W-:Y:S01]  /*2160*/  LOP3.LUT R22, R22, 0xfffffffd, RZ, 0xc0, !PT ;  /* 0xfffffffd16167812 */ /* 0x000fe200078ec0ff */
[----:B------:R-:W-:Y:S05]  /*2170*/  YIELD ;  /* 0x0000000000007946 */ /* 0x000fea0003800000 */
[----:B------:R-:W1:Y:S01]  /*2180*/  LDC R31, c[0x0][0x3d4] ;  /* 0x0000f500ff1f7b82 */ /* 0x000e620000000800 */
[----:B------:R-:W-:Y:S01]  /*2190*/  SHF.R.S32.HI R69, RZ, 0x1f, R2 ;  /* 0x0000001fff457819 */ /* 0x000fe20000011402 */
[----:B------:R-:W-:Y:S01]  /*21a0*/  IMAD R5, R59, R2, RZ ;  /* 0x000000023b057224 */ /* 0x000fe200078e02ff */
[----:B------:R-:W-:Y:S01]  /*21b0*/  ISETP.GT.AND P5, PT, R2, R32, PT ;  /* 0x000000200200720c */ /* 0x000fe20003fa4270 */
[----:B---3--:R-:W-:Y:S01]  /*21c0*/  IMAD.WIDE.U32 R14, R48, R2, RZ ;  /* 0x00000002300e7225 */ /* 0x008fe200078e00ff */
[----:B------:R-:W-:Y:S03]  /*21d0*/  BSSY B0, `(.L_x_10466) ;  /* 0x0000268000007945 */ /* 0x000fe60003800000 */
[----:B------:R-:W-:-:S04]  /*21e0*/  IMAD R7, R69, R48, R5 ;  /* 0x0000003045077224 */ /* 0x000fc800078e0205 */
[----:B------:R-:W-:Y:S01]  /*21f0*/  IMAD.IADD R71, R15, 0x1, R7 ;  /* 0x000000010f477824 */ /* 0x000fe200078e0207 */
[----:B0-----:R-:W-:-:S03]  /*2200*/  IADD3 R12, P0, P1, R14, R66, R3 ;  /* 0x000000420e0c7210 */ /* 0x001fc6000791e003 */
[----:B------:R-:W-:Y:S02]  /*2210*/  @P5 LOP3.LUT R22, R22, 0x2, RZ, 0xfc, !PT ;  /* 0x0000000216165812 */ /* 0x000fe400078efcff */
[----:B------:R-:W-:Y:S02]  /*2220*/  IADD3.X R13, R71, R67, R20, P0, P1 ;  /* 0x00000043470d7210 */ /* 0x000fe400007e2414 */
[----:B-1----:R-:W-:Y:S01]  /*2230*/  ISETP.GE.AND P0, PT, R31, 0x1, PT ;  /* 0x000000011f00780c */ /* 0x002fe20003f06270 */
[----:B--2---:R-:W-:-:S05]  /*2240*/  IMAD R77, R17, 0x2800, R4 ;  /* 0x00002800114d7824 */ /* 0x004fca00078e0204 */
[C---:B------:R-:W-:Y:S01]  /*2250*/  IADD3 R5, R77.reuse, 0x20, RZ ;  /* 0x000000204d057810 */ /* 0x040fe20007ffe0ff */
[----:B------:R-:W-:Y:S02]  /*2260*/  @P4 VIADD R5, R77, 0xffffffe0 ;  /* 0xffffffe04d054836 */ /* 0x000fe40000000000 */
[C---:B------:R-:W-:Y:S02]  /*2270*/  IMAD.IADD R77, R16.reuse, 0x1, R77 ;  /* 0x00000001104d7824 */ /* 0x040fe400078e024d */
[----:B------:R-:W-:Y:S02]  /*2280*/  IMAD.IADD R76, R16, 0x1, R5 ;  /* 0x00000001104c7824 */ /* 0x000fe400078e0205 */
[----:B------:R-:W-:Y:S05]  /*2290*/  @!P0 BRA `(.L_x_10467) ;  /* 0x0000002400248947 */ /* 0x000fea0003800000 */
[----:B------:R-:W-:Y:S01]  /*22a0*/  ULDC.U8 UR4, c[0x0][0x3f0] ;  /* 0x0000fc0000047ab9 */ /* 0x000fe20000000000 */
[-C--:B------:R-:W-:Y:S01]  /*22b0*/  IMAD R7, R60, R2.reuse, RZ ;  /* 0x000000023c077224 */ /* 0x080fe200078e02ff */
[----:B------:R-:W-:Y:S01]  /*22c0*/  ISETP.NE.AND P0, PT, RZ, UR4, PT ;  /* 0x00000004ff007c0c */ /* 0x000fe2000bf05270 */
[----:B------:R-:W-:-:S04]  /*22d0*/  IMAD.WIDE.U32 R4, R42, R2, RZ ;  /* 0x000000022a047225 */ /* 0x000fc800078e00ff */
[----:B------:R-:W-:-:S04]  /*22e0*/  IMAD R7, R69, R42, R7 ;  /* 0x0000002a45077224 */ /* 0x000fc800078e0207 */
[----:B------:R-:W-:-:S04]  /*22f0*/  IMAD.IADD R30, R5, 0x1, R7 ;  /* 0x00000001051e7824 */ /* 0x000fc800078e0207 */
[----:B------:R-:W-:Y:S05]  /*2300*/  @!P0 BRA `(.L_x_10468) ;  /* 0x0000001000648947 */ /* 0x000fea0003800000 */
[----:B------:R-:W-:Y:S01]  /*2310*/  IMAD R6, R2, -0xa0, R33 ;  /* 0xffffff6002067824 */ /* 0x000fe200078e0221 */
[----:B------:R-:W-:Y:S01]  /*2320*/  BSSY B1, `(.L_x_10469) ;  /* 0x000001c000017945 */ /* 0x000fe20003800000 */
[----:B------:R-:W-:Y:S02]  /*2330*/  CS2R R8, SRZ ;  /* 0x0000000000087805 */ /* 0x000fe4000001ff00 */
[----:B------:R-:W-:Y:S02]  /*2340*/  CS2R R14, SRZ ;  /* 0x00000000000e7805 */ /* 0x000fe4000001ff00 */
[----:B------:R-:W-:Y:S02]  /*2350*/  CS2R R10, SRZ ;  /* 0x00000000000a7805 */ /* 0x000fe4000001ff00 */
[----:B------:R-:W-:Y:S02]  /*2360*/  VIMNMX R6, R6, 0xa0, PT ;  /* 0x000000a006067848 */ /* 0x000fe40003fe0100 */
[----:B------:R-:W-:-:S02]  /*2370*/  CS2R R28, SRZ ;  /* 0x00000000001c7805 */ /* 0x000fc4000001ff00 */
[----:B------:R-:W-:-:S13]  /*2380*/  ISETP.GE.AND P1, PT, R23, R6, PT ;  /* 0x000000061700720c */ /* 0x000fda0003f26270 */
[----:B------:R-:W-:Y:S05]  /*2390*/  @P1 BRA `(.L_x_10470) ;  /* 0x0000000000501947 */ /* 0x000fea0003800000 */
[----:B------:R-:W-:Y:S01]  /*23a0*/  MOV R7, R72 ;  /* 0x0000004800077202 */ /* 0x000fe20000000f00 */
[----:B------:R-:W-:Y:S01]  /*23b0*/  ULDC.64 UR4, c[0x0][0x3c8] ;  /* 0x0000f20000047ab9 */ /* 0x000fe20000000a00 */
[----:B------:R-:W-:Y:S01]  /*23c0*/  IMAD.MOV.U32 R6, RZ, RZ, R38 ;  /* 0x000000ffff067224 */ /* 0x000fe200078e0026 */
[----:B------:R-:W-:Y:S01]  /*23d0*/  IADD3 R4, P0, P5, R44, UR4, R4 ;  /* 0x000000042c047c10 */ /* 0x000fe2000fd1e004 */
[----:B------:R-:W-:Y:S02]  /*23e0*/  IMAD R9, R61, R2, RZ ;  /* 0x000000023d097224 */ /* 0x000fe400078e02ff */
[-C--:B------:R-:W-:Y:S01]  /*23f0*/  IMAD.WIDE.U32 R6, R2, R36.reuse, R6 ;  /* 0x0000002402067225 */ /* 0x080fe200078e0006 */
[----:B------:R-:W-:Y:S01]  /*2400*/  IADD3.X R5, R65, UR5, R30, P0, P5 ;  /* 0x0000000541057c10 */ /* 0x000fe200087ea41e */
[----:B------:R-:W-:Y:S02]  /*2410*/  ULDC.64 UR4, c[0x0][0x3e0] ;  /* 0x0000f80000047ab9 */ /* 0x000fe40000000a00 */
[----:B------:R-:W-:Y:S01]  /*2420*/  IMAD R9, R69, R36, R9 ;  /* 0x0000002445097224 */ /* 0x000fe200078e0209 */
[----:B------:R-:W-:Y:S01]  /*2430*/  IADD3 R6, P0, R6, UR4, RZ ;  /* 0x0000000406067c10 */ /* 0x000fe2000ff1e0ff */
[----:B------:R-:W-:-:S03]  /*2440*/  VIADD R8, R52, 0x10 ;  /* 0x0000001034087836 */ /* 0x000fc60000000000 */
[----:B------:R-:W-:Y:S02]  /*2450*/  IADD3.X R7, R7, UR5, R9, P0, !PT ;  /* 0x0000000507077c10 */ /* 0x000fe400087fe409 */
[----:B------:R-:W-:Y:S02]  /*2460*/  ISETP.GE.AND P0, PT, R52, R31, PT ;  /* 0x0000001f3400720c */ /* 0x000fe40003f06270 */
[----:B------:R-:W-:-:S11]  /*2470*/  CS2R R10, SRZ ;  /* 0x00000000000a7805 */ /* 0x000fd6000001ff00 */
[----:B------:R0:W5:Y:S04]  /*2480*/  @!P0 LDG.E.64 R14, desc[UR42][R4.64] ;  /* 0x0000002a040e8981 */ /* 0x000168000c1e1b00 */
[----:B------:R0:W5:Y:S01]  /*2490*/  @!P0 LDG.E.64 R28, desc[UR42][R6.64] ;  /* 0x0000002a061c8981 */ /* 0x000162000c1e1b00 */
[----:B------:R-:W-:Y:S02]  /*24a0*/  ISETP.GE.AND P0, PT, R8, R31, PT ;  /* 0x0000001f0800720c */ /* 0x000fe40003f06270 */
[----:B------:R-:W-:-:S11]  /*24b0*/  CS2R R8, SRZ ;  /* 0x0000000000087805 */ /* 0x000fd6000001ff00 */
[----:B------:R0:W5:Y:S04]  /*24c0*/  @!P0 LDG.E.64 R8, desc[UR42][R4.64+0x10] ;  /* 0x0000102a04088981 */ /* 0x000168000c1e1b00 */
[----:B------:R0:W5:Y:S02]  /*24d0*/  @!P0 LDG.E.64 R10, desc[UR42][R6.64+0x10] ;  /* 0x0000102a060a8981 */ /* 0x000164000c1e1b00 */
.L_x_10470:
[----:B------:R-:W-:Y:S05]  /*24e0*/  BSYNC B1 ;  /* 0x0000000000017941 */ /* 0x000fea0003800000 */
.L_x_10469:
[----:B------:R-:W-:Y:S01]  /*24f0*/  UISETP.NE.AND UP0, UPT, UR36, 0x3, UPT ;  /* 0x000000032400788c */ /* 0x000fe2000bf05270 */
[----:B-----5:R-:W-:Y:S02]  /*2500*/  IMAD.MOV.U32 R30, RZ, RZ, R8 ;  /* 0x000000ffff1e7224 */ /* 0x020fe400078e0008 */
[----:B------:R-:W-:Y:S02]  /*2510*/  IMAD.MOV.U32 R85, RZ, RZ, R14 ;  /* 0x000000ffff557224 */ /* 0x000fe400078e000e */
[----:B------:R-:W-:Y:S01]  /*2520*/  IMAD.MOV.U32 R66, RZ, RZ, R10 ;  /* 0x000000ffff427224 */ /* 0x000fe200078e000a */
[----:B------:R-:W-:Y:S01]  /*2530*/  PLOP3.LUT P0, PT, PT, PT, UP0, 0x80, 0x0 ;  /* 0x000000000000781c */ /* 0x000fe20003f0f008 */
[----:B------:R-:W-:-:S12]  /*2540*/  IMAD.MOV.U32 R83, RZ, RZ, R28 ;  /* 0x000000ffff537224 */ /* 0x000fd800078e001c */
[----:B------:R-:W-:Y:S05]  /*2550*/  @!P0 BRA `(.L_x_10471) ;  /* 0x0000000000048947 */ /* 0x000fea0003800000 */
[----:B------:R-:W-:Y:S01]  /*2560*/  BPT.TRAP 0x1 ;  /* 0x000000040000795c */ /* 0x000fe20000300000 */
.L_x_10471:
[----:B------:R-:W-:Y:S01]  /*2570*/  IMAD R78, R17, 0x8, R16 ;  /* 0x00000008114e7824 */ /* 0x000fe200078e0210 */
[----:B------:R-:W-:Y:S01]  /*2580*/  SHF.L.U32 R79, R156, 0x1f, RZ ;  /* 0x0000001f9c4f7819 */ /* 0x000fe200000006ff */
[----:B------:R-:W-:Y:S03]  /*2590*/  BSSY B1, `(.L_x_10472) ;  /* 0x0000003000017945 */ /* 0x000fe60003800000 */
[----:B------:R-:W1:Y:S02]  /*25a0*/  SYNCS.PHASECHK.TRANS64.TRYWAIT P5, [R78+URZ+0x13290], R79 ;  /* 0x0132904f4e0075a7 */ /* 0x000e6400080a017f */
[----:B-1----:R-:W-:Y:S05]  /*25b0*/  @!P5 BRA `(.L_x_10473) ;  /* 0x000001300000d947 */ /* 0x002fea0003800000 */
.L_x_10690:
[----:B------:R-:W-:Y:S05]  /*25c0*/  BSYNC B1 ;  /* 0x0000000000017941 */ /* 0x000fea0003800000 */
.L_x_10472:
[----:B------:R-:W-:Y:S05]  /*25d0*/  @P1 BRA `(.L_x_10474) ;  /* 0x00000020009c1947 */ /* 0x000fea0003800000 */
[----:B------:R-:W-:Y:S04]  /*25e0*/  BSSY B1, `(.L_x_10475) ;  /* 0x0000073000017945 */ /* 0x000fe80003800000 */
[----:B------:R-:W-:Y:S05]  /*25f0*/  @P3 BRA `(.L_x_10476) ;  /* 0x0000000400c43947 */ /* 0x000fea0003800000 */
        /* <DEDUP_REMOVED lines=12> */
[----:B------:R-:W-:Y:S02]  /*26c0*/  PRMT R29, R67, 0x654, R14 ;  /* 0x00000654431d7816 */ /* 0x000fe4000000000e */
[----:B------:R-:W-:Y:S01]  /*26d0*/  PRMT R67, R28, 0x654, R15 ;  /* 0x000006541c437816 */ /* 0x000fe2000000000f */
[----:B------:R-:W-:Y:S01]  /*26e0*/  IMAD.SHL.U32 R28, R68, 0x100, RZ ;  /* 0x00000100441c7824 */ /* 0x000fe200078e00ff */
[----:B------:R-:W-:Y:S01]  /*26f0*/  SHF.L.U32 R14, R69, 0x8, RZ ;  /* 0x00000008450e7819 */ /* 0x000fe200000006ff */
[----:B--2---:R-:W-:Y:S01]  /*2700*/  IMAD.MOV.U32 R15, RZ, RZ, R4 ;  /* 0x000000ffff0f7224 */ /* 0x004fe200078e0004 */
[----:B------:R-:W-:-:S02]  /*2710*/  F2FP.F16.E4M3.UNPACK_B R4, R5 ;  /* 0x00000005ff04723e */ /* 0x000fc400020006ff */
[----:B------:R-:W-:Y:S01]  /*2720*/  LOP3.LUT R69, R67, 0xff00, R28, 0xf8, !PT ;  /* 0x0000ff0043457812 */ /* 0x000fe200078ef81c */
[----:B------:R-:W-:Y:S01]  /*2730*/  IMAD.U32 R28, R70, 0x10000, RZ ;  /* 0x00010000461c7824 */ /* 0x000fe200078e00ff */
[----:B------:R-:W-:Y:S02]  /*2740*/  F2FP.F16.E4M3.UNPACK_B R67, R83.H1 ;  /* 0x00000053ff43723e */ /* 0x000fe400030006ff */
[----:B------:R-:W-:Y:S01]  /*2750*/  LOP3.LUT R29, R29, 0xff00, R14, 0xf8, !PT ;  /* 0x0000ff001d1d7812 */ /* 0x000fe200078ef80e */
[----:B------:R-:W-:Y:S01]  /*2760*/  IMAD.U32 R14, R71, 0x10000, RZ ;  /* 0x00010000470e7824 */ /* 0x000fe200078e00ff */
[----:B------:R-:W-:Y:S01]  /*2770*/  LOP3.LUT R80, R69, 0xff0000, R28, 0xf8, !PT ;  /* 0x00ff000045507812 */ /* 0x000fe200078ef81c */
[--C-:B------:R-:W-:Y:S01]  /*2780*/  HADD2.F32 R28, -RZ, R4.reuse.H1_H1 ;  /* 0x30000004ff1c7230 */ /* 0x100fe20000004100 */
[----:B------:R-:W-:Y:S01]  /*2790*/  F2FP.F16.E4M3.UNPACK_B R68, R85.H1 ;  /* 0x00000055ff44723e */ /* 0x000fe200030006ff */
[--C-:B------:R-:W-:Y:S01]  /*27a0*/  HADD2.F32 R71, -RZ, R67.reuse.H0_H0 ;  /* 0x20000043ff477230 */ /* 0x100fe20000004100 */
[----:B------:R-:W-:Y:S01]  /*27b0*/  F2FP.F16.E4M3.UNPACK_B R5, R5.H1 ;  /* 0x00000005ff05723e */ /* 0x000fe200030006ff */
[----:B------:R-:W-:Y:S01]  /*27c0*/  HADD2.F32 R4, -RZ, R4.H0_H0 ;  /* 0x20000004ff047230 */ /* 0x000fe20000004100 */
[----:B------:R-:W-:Y:S01]  /*27d0*/  LOP3.LUT R14, R29, 0xff0000, R14, 0xf8, !PT ;  /* 0x00ff00001d0e7812 */ /* 0x000fe200078ef80e */
[----:B------:R-:W-:-:S02]  /*27e0*/  HADD2.F32 R70, -RZ, R67.H1_H1 ;  /* 0x30000043ff467230 */ /* 0x000fc40000004100 */
[-C--:B------:R-:W-:Y:S01]  /*27f0*/  FMUL.FTZ R81, R28, R71.reuse ;  /* 0x000000471c517220 */ /* 0x080fe20000410000 */
[--C-:B------:R-:W-:Y:S02]  /*2800*/  HADD2.F32 R69, -RZ, R68.reuse.H0_H0 ;  /* 0x20000044ff457230 */ /* 0x100fe40000004100 */
[--C-:B------:R-:W-:Y:S02]  /*2810*/  HADD2.F32 R67, -RZ, R5.reuse.H1_H1 ;  /* 0x30000005ff437230 */ /* 0x100fe40000004100 */
[----:B------:R-:W-:Y:S02]  /*2820*/  HADD2.F32 R29, -RZ, R5.H0_H0 ;  /* 0x20000005ff1d7230 */ /* 0x000fe40000004100 */
[C---:B------:R-:W-:Y:S01]  /*2830*/  FMUL.FTZ R5, R4.reuse, R71 ;  /* 0x0000004704057220 */ /* 0x040fe20000410000 */
[----:B------:R-:W-:Y:S02]  /*2840*/  HADD2.F32 R68, -RZ, R68.H1_H1 ;  /* 0x30000044ff447230 */ /* 0x000fe40000004100 */
[-C--:B------:R-:W-:Y:S01]  /*2850*/  FMUL.FTZ R82, R67, R70.reuse ;  /* 0x0000004643527220 */ /* 0x080fe20000410000 */
[-C--:B------:R-:W-:Y:S01]  /*2860*/  FFMA.FTZ R4, R4, R69.reuse, -R81 ;  /* 0x0000004504047223 */ /* 0x080fe20000010851 */
[C---:B------:R-:W-:Y:S01]  /*2870*/  FMUL.FTZ R84, R29.reuse, R70 ;  /* 0x000000461d547220 */ /* 0x040fe20000410000 */
[----:B------:R-:W-:Y:S01]  /*2880*/  FFMA.FTZ R5, R28, R69, R5 ;  /* 0x000000451c057223 */ /* 0x000fe20000010005 */
[----:B------:R-:W-:Y:S01]  /*2890*/  F2FP.F16.E4M3.UNPACK_B R70, R83 ;  /* 0x00000053ff46723e */ /* 0x000fe200020006ff */
        /* <DEDUP_REMOVED lines=11> */
[----:B------:R-:W-:Y:S02]  /*2950*/  HADD2.F32 R29, -RZ, R15.H1_H1 ;  /* 0x3000000fff1d7230 */ /* 0x000fe40000004100 */
[----:B------:R-:W-:Y:S01]  /*2960*/  FMUL.FTZ R82, R68, R71 ;  /* 0x0000004744527220 */ /* 0x000fe20000410000 */
[----:B------:R-:W-:Y:S01]  /*2970*/  HADD2.F32 R70, -RZ, R70.H0_H0 ;  /* 0x20000046ff467230 */ /* 0x000fe20000004100 */
[----:B------:R-:W-:Y:S01]  /*2980*/  F2FP.SATFINITE.E4M3.F32.PACK_AB_MERGE_C R5, R5, R4, R88 ;  /* 0x000000040505723e */ /* 0x000fe20004807058 */
        /* <DEDUP_REMOVED lines=9> */
[----:B------:R-:W-:Y:S02]  /*2a20*/  F2FP.SATFINITE.E4M3.F32.PACK_AB_MERGE_C R87, R81, R82, RZ ;  /* 0x000000525157723e */ /* 0x000fe400048070ff */
[----:B------:R-:W-:Y:S01]  /*2a30*/  F2FP.F16.E4M3.UNPACK_B R81, R80.H1 ;  /* 0x00000050ff51723e */ /* 0x000fe200030006ff */
        /* <DEDUP_REMOVED lines=15> */
[CC--:B------:R-:W-:Y:S01]  /*2b30*/  FMUL.FTZ R67, R29.reuse, R82.reuse ;  /* 0x000000521d437220 */ /* 0x0c0fe20000410000 */
[----:B------:R-:W-:Y:S01]  /*2b40*/  F2FP.F16.E4M3.UNPACK_B R7, R7 ;  /* 0x00000007ff07723e */ /* 0x000fe200020006ff */
[----:B------:R-:W-:Y:S01]  /*2b50*/  FMUL.FTZ R82, R28, R82 ;  /* 0x000000521c527220 */ /* 0x000fe20000410000 */
        /* <DEDUP_REMOVED lines=12> */
[-C--:B------:R-:W-:Y:S01]  /*2c20*/  FMUL.FTZ R83, R28, R81.reuse ;  /* 0x000000511c537220 */ /* 0x080fe20000410000 */
[----:B------:R-:W-:Y:S02]  /*2c30*/  HADD2.F32 R80, -RZ, R80.H0_H0 ;  /* 0x20000050ff507230 */ /* 0x000fe40000004100 */
        /* <DEDUP_REMOVED lines=11> */
.L_x_10478:
[----:B------:R-:W-:Y:S05]  /*2cf0*/  BSYNC B2 ;  /* 0x0000000000027941 */ /* 0x000fea0003800000 */
.L_x_10477:
[----:B--2---:R2:W-:Y:S02]  /*2d00*/  STG.E.128 desc[UR42][R12.64], R4 ;  /* 0x000000040c007986 */ /* 0x0045e4000c101d2a */
.L_x_10476:
[----:B------:R-:W-:Y:S05]  /*2d10*/  BSYNC B1 ;  /* 0x0000000000017941 */ /* 0x000fea0003800000 */
.L_x_10475:
[----:B------:R-:W-:Y:S05]  /*2d20*/  @P2 BRA `(.L_x_10474) ;  /* 0x0000001800c82947 */ /* 0x000fea0003800000 */
[----:B0-2---:R-:W2:Y:S01]  /*2d30*/  LDL R6, [R1+0x4] ;  /* 0x0000040001067983 */ /* 0x005ea20000100800 */
[----:B------:R-:W-:Y:S01]  /*2d40*/  IMAD.MOV.U32 R5, RZ, RZ, 0x20 ;  /* 0x00000020ff057424 */ /* 0x000fe200078e00ff */
[----:B------:R-:W-:Y:S01]  /*2d50*/  IADD3 R14, R52, 0x10, RZ ;  /* 0x00000010340e7810 */ /* 0x000fe20007ffe0ff */
[----:B------:R-:W-:Y:S01]  /*2d60*/  IMAD R4, R17, 0x2800, RZ ;  /* 0x0000280011047824 */ /* 0x000fe200078e02ff */
[----:B------:R-:W-:Y:S02]  /*2d70*/  BSSY B1, `(.L_x_10479) ;  /* 0x0000070000017945 */ /* 0x000fe40003800000 */
[----:B------:R-:W-:Y:S02]  /*2d80*/  SEL R5, R5, 0xffffffe0, !P4 ;  /* 0xffffffe005057807 */ /* 0x000fe40006000000 */
[----:B------:R-:W-:Y:S02]  /*2d90*/  ISETP.GE.AND P5, PT, R14, R31, PT ;  /* 0x0000001f0e00720c */ /* 0x000fe40003fa6270 */
[----:B--2---:R-:W-:-:S05]  /*2da0*/  IADD3 R5, R5, R6, R4 ;  /* 0x0000000605057210 */ /* 0x004fca0007ffe004 */
[----:B------:R-:W-:-:S06]  /*2db0*/  IMAD.IADD R4, R16, 0x1, R5 ;  /* 0x0000000110047824 */ /* 0x000fcc00078e0205 */
[----:B------:R-:W0:Y:S01]  /*2dc0*/  LDS.128 R4, [R4+0xe000] ;  /* 0x00e0000004047984 */ /* 0x000e220000000c00 */
[----:B------:R-:W-:Y:S05]  /*2dd0*/  @P5 BRA `(.L_x_10480) ;  /* 0x0000000400a45947 */ /* 0x000fea0003800000 */
[--C-:B------:R-:W-:Y:S02]  /*2de0*/  SHF.R.U32.HI R10, RZ, 0x8, R9.reuse ;  /* 0x00000008ff0a7819 */ /* 0x100fe40000011609 */
[----:B------:R-:W-:Y:S02]  /*2df0*/  SHF.R.U32.HI R31, RZ, 0x18, R9 ;  /* 0x00000018ff1f7819 */ /* 0x000fe40000011609 */
[----:B------:R-:W-:Y:S01]  /*2e00*/  LOP3.LUT R8, R9, 0xff, RZ, 0xc0, !PT ;  /* 0x000000ff09087812 */ /* 0x000fe200078ec0ff */
[----:B------:R-:W-:Y:S01]  /*2e10*/  IMAD.SHL.U32 R10, R10, 0x100, RZ ;  /* 0x000001000a0a7824 */ /* 0x000fe200078e00ff */
[----:B------:R-:W-:Y:S02]  /*2e20*/  SHF.R.U32.HI R28, RZ, 0x8, R11 ;  /* 0x00000008ff1c7819 */ /* 0x000fe4000001160b */
[----:B------:R-:W-:Y:S02]  /*2e30*/  SHF.R.U32.HI R29, RZ, 0x10, R9 ;  /* 0x00000010ff1d7819 */ /* 0x000fe40000011609 */
[----:B------:R-:W-:-:S02]  /*2e40*/  LOP3.LUT R14, R11, 0xff0000ff, RZ, 0xc0, !PT ;  /* 0xff0000ff0b0e7812 */ /* 0x000fc400078ec0ff */
[----:B------:R-:W-:Y:S01]  /*2e50*/  SHF.R.U32.HI R15, RZ, 0x10, R11 ;  /* 0x00000010ff0f7819 */ /* 0x000fe2000001160b */
[----:B------:R-:W-:Y:S01]  /*2e60*/  IMAD.SHL.U32 R11, R28, 0x100, RZ ;  /* 0x000001001c0b7824 */ /* 0x000fe200078e00ff */
[----:B------:R-:W-:Y:S01]  /*2e70*/  PRMT R9, R31, 0x654, R8 ;  /* 0x000006541f097816 */ /* 0x000fe20000000008 */
[----:B0-----:R-:W-:Y:S01]  /*2e80*/  IMAD.MOV.U32 R8, RZ, RZ, R4 ;  /* 0x000000ffff087224 */ /* 0x001fe200078e0004 */
[----:B------:R-:W-:Y:S01]  /*2e90*/  F2FP.F16.E4M3.UNPACK_B R4, R5 ;  /* 0x00000005ff04723e */ /* 0x000fe200020006ff */
[----:B------:R-:W-:Y:S01]  /*2ea0*/  IMAD.U32 R15, R15, 0x10000, RZ ;  /* 0x000100000f0f7824 */ /* 0x000fe200078e00ff */
[----:B------:R-:W-:Y:S01]  /*2eb0*/  LOP3.LUT R9, R9, 0xff00, R10, 0xf8, !PT ;  /* 0x0000ff0009097812 */ /* 0x000fe200078ef80a */
[----:B------:R-:W-:Y:S01]  /*2ec0*/  IMAD.U32 R10, R29, 0x10000, RZ ;  /* 0x000100001d0a7824 */ /* 0x000fe200078e00ff */
[----:B------:R-:W-:Y:S02]  /*2ed0*/  LOP3.LUT R14, R14, 0xff00, R11, 0xf8, !PT ;  /* 0x0000ff000e0e7812 */ /* 0x000fe400078ef80b */
[----:B------:R-:W-:-:S02]  /*2ee0*/  F2FP.F16.E4M3.UNPACK_B R11, R66.H1 ;  /* 0x00000042ff0b723e */ /* 0x000fc400030006ff */
        /* <DEDUP_REMOVED lines=88> */
.L_x_10480:
[----:B------:R-:W-:Y:S05]  /*3470*/  BSYNC B1 ;  /* 0x0000000000017941 */ /* 0x000fea0003800000 */
.L_x_10479:
[----:B0-----:R0:W-:Y:S01]  /*3480*/  STG.E.128 desc[UR42][R12.64+0x20], R4 ;  /* 0x000020040c007986 */ /* 0x0011e2000c101d2a */
[----:B------:R-:W-:Y:S05]  /*3490*/  BRA `(.L_x_10474) ;  /* 0x0000001000ec7947 */ /* 0x000fea0003800000 */
.L_x_10468:
[----:B------:R-:W-:Y:S01]  /*34a0*/  IMAD R5, R2, -0xa0, R33 ;  /* 0xffffff6002057824 */ /* 0x000fe200078e0221 */
[----:B------:R-:W-:Y:S02]  /*34b0*/  CS2R R8, SRZ ;  /* 0x0000000000087805 */ /* 0x000fe4000001ff00 */
[----:B------:R-:W-:Y:S02]  /*34c0*/  CS2R R10, SRZ ;  /* 0x00000000000a7805 */ /* 0x000fe4000001ff00 */
[----:B------:R-:W-:-:S04]  /*34d0*/  VIMNMX R6, R5, 0xa0, PT ;  /* 0x000000a005067848 */ /* 0x000fc80003fe0100 */
[----:B------:R-:W-:-:S04]  /*34e0*/  ISETP.GE.AND P1, PT, R23, R6, PT ;  /* 0x000000061700720c */ /* 0x000fc80003f26270 */
[----:B------:R-:W-:-:S13]  /*34f0*/  ISETP.GE.OR P0, PT, R18, R31, P1 ;  /* 0x0000001f1200720c */ /* 0x000fda0000f06670 */
[----:B------:R-:W0:Y:S01]  /*3500*/  @!P0 LDC.64 R12, c[0x0][0x3c8] ;  /* 0x0000f200ff0c8b82 */ /* 0x000e220000000a00 */
[----:B------:R-:W-:Y:S01]  /*3510*/  @!P0 MOV R5, R63 ;  /* 0x0000003f00058202 */ /* 0x000fe20000000f00 */
[----:B------:R-:W-:-:S04]  /*3520*/  @!P0 IMAD R6, R61, R2, RZ ;  /* 0x000000023d068224 */ /* 0x000fc800078e02ff */
[----:B------:R-:W-:Y:S02]  /*3530*/  @!P0 IMAD R6, R69, R36, R6 ;  /* 0x0000002445068224 */ /* 0x000fe400078e0206 */
[----:B------:R-:W1:Y:S01]  /*3540*/  @!P0 LDC.64 R28, c[0x0][0x3e0] ;  /* 0x0000f800ff1c8b82 */ /* 0x000e620000000a00 */
[----:B0-----:R-:W-:Y:S01]  /*3550*/  @!P0 IADD3 R12, P5, P6, R46, R12, R4 ;  /* 0x0000000c2e0c8210 */ /* 0x001fe20007ebe004 */
[----:B------:R-:W-:-:S03]  /*3560*/  @!P0 IMAD.MOV.U32 R4, RZ, RZ, R40 ;  /* 0x000000ffff048224 */ /* 0x000fc600078e0028 */
[----:B------:R-:W-:Y:S01]  /*3570*/  @!P0 IADD3.X R13, R62, R13, R30, P5, P6 ;  /* 0x0000000d3e0d8210 */ /* 0x000fe20002fec41e */
[----:B------:R-:W-:-:S03]  /*3580*/  @!P0 IMAD.WIDE.U32 R4, R2, R36, R4 ;  /* 0x0000002402048225 */ /* 0x000fc600078e0004 */
[----:B-1----:R-:W-:-:S04]  /*3590*/  @!P0 IADD3 R28, P5, R4, R28, RZ ;  /* 0x0000001c041c8210 */ /* 0x002fc80007fbe0ff */
[----:B------:R-:W-:Y:S02]  /*35a0*/  @!P0 IADD3.X R29, R29, R6, R5, P5, !PT ;  /* 0x000000061d1d8210 */ /* 0x000fe40002ffe405 */
[----:B------:R-:W-:Y:S02]  /*35b0*/  CS2R R4, SRZ ;  /* 0x0000000000047805 */ /* 0x000fe4000001ff00 */
[----:B------:R-:W-:Y:S01]  /*35c0*/  CS2R R6, SRZ ;  /* 0x0000000000067805 */ /* 0x000fe2000001ff00 */
[----:B------:R-:W2:Y:S05]  /*35d0*/  @!P0 LDG.E.128 R8, desc[UR42][R28.64] ;  /* 0x0000002a1c088981 */ /* 0x000eaa000c1e1d00 */
[----:B------:R-:W3:Y:S01]  /*35e0*/  @!P0 LDG.E.128 R4, desc[UR42][R12.64] ;  /* 0x0000002a0c048981 */ /* 0x000ee2000c1e1d00 */
[----:B------:R-:W-:Y:S01]  /*35f0*/  ISETP.GE.AND P0, PT, R18, R31, PT ;  /* 0x0000001f1200720c */ /* 0x000fe20003f06270 */
[----:B------:R-:W-:Y:S01]  /*3600*/  UISETP.NE.AND UP0, UPT, UR36, 0x3, UPT ;  /* 0x000000032400788c */ /* 0x000fe2000bf05270 */
[----:B------:R-:W-:-:S11]  /*3610*/  LOP3.LUT R22, R22, 0xfffffffe, RZ, 0xc0, !PT ;  /* 0xfffffffe16167812 */ /* 0x000fd600078ec0ff */
[----:B------:R-:W-:Y:S02]  /*3620*/  @P0 LOP3.LUT R22, R22, 0x1, RZ, 0xfc, !PT ;  /* 0x0000000116160812 */ /* 0x000fe400078efcff */
[----:B------:R-:W-:Y:S01]  /*3630*/  PLOP3.LUT P0, PT, PT, PT, UP0, 0x80, 0x0 ;  /* 0x000000000000781c */ /* 0x000fe20003f0f008 */
[----:B--2---:R-:W-:Y:S02]  /*3640*/  IMAD.MOV.U32 R86, RZ, RZ, R8 ;  /* 0x000000ffff567224 */ /* 0x004fe400078e0008 */
[----:B------:R-:W-:Y:S02]  /*3650*/  IMAD.MOV.U32 R80, RZ, RZ, R10 ;  /* 0x000000ffff507224 */ /* 0x000fe400078e000a */
[----:B---3--:R-:W-:Y:S02]  /*3660*/  IMAD.MOV.U32 R84, RZ, RZ, R4 ;  /* 0x000000ffff547224 */ /* 0x008fe400078e0004 */
[----:B------:R-:W-:-:S06]  /*3670*/  IMAD.MOV.U32 R82, RZ, RZ, R6 ;  /* 0x000000ffff527224 */ /* 0x000fcc00078e0006 */
[----:B------:R-:W-:Y:S05]  /*3680*/  @!P0 BRA `(.L_x_10481) ;  /* 0x0000000000048947 */ /* 0x000fea0003800000 */
[----:B------:R-:W-:Y:S01]  /*3690*/  BPT.TRAP 0x1 ;  /* 0x000000040000795c */ /* 0x000fe20000300000 */
.L_x_10481:
[----:B------:R-:W-:Y:S01]  /*36a0*/  IMAD R78, R17, 0x8, R16 ;  /* 0x00000008114e7824 */ /* 0x000fe200078e0210 */
[----:B------:R-:W-:Y:S01]  /*36b0*/  SHF.L.U32 R79, R156, 0x1f, RZ ;  /* 0x0000001f9c4f7819 */ /* 0x000fe200000006ff */
[----:B------:R-:W0:Y:S01]  /*36c0*/  LDC R81, c[0x0][0x2e4] ;  /* 0x0000b900ff517b82 */ /* 0x000e220000000800 */
[----:B------:R-:W-:Y:S02]  /*36d0*/  BSSY B1, `(.L_x_10482) ;  /* 0x0000003000017945 */ /* 0x000fe40003800000 */
[----:B------:R-:W1:Y:S02]  /*36e0*/  SYNCS.PHASECHK.TRANS64.TRYWAIT P5, [R78+URZ+0x13290], R79 ;  /* 0x0132904f4e0075a7 */ /* 0x000e6400080a017f */
[----:B-1----:R-:W-:Y:S05]  /*36f0*/  @!P5 BRA `(.L_x_10483) ;  /* 0x0000011c00c4d947 */ /* 0x002fea0003800000 */
.L_x_10691:
[----:B------:R-:W-:Y:S05]  /*3700*/  BSYNC B1 ;  /* 0x0000000000017941 */ /* 0x000fea0003800000 */
.L_x_10482:
[----:B0-----:R-:W-:Y:S01]  /*3710*/  ISETP.GE.OR P5, PT, R18, R81, P1 ;  /* 0x000000511200720c */ /* 0x001fe20000fa6670 */
[----:B------:R-:W-:Y:S01]  /*3720*/  ULDC.64 UR4, c[0x0][0x2f0] ;  /* 0x0000bc0000047ab9 */ /* 0x000fe20000000a00 */
[----:B------:R-:W-:Y:S01]  /*3730*/  SHF.R.S32.HI R12, RZ, 0x1f, R23 ;  /* 0x0000001fff0c7819 */ /* 0x000fe20000011417 */
[----:B------:R-:W-:Y:S01]  /*3740*/  IMAD.MOV.U32 R68, RZ, RZ, R14 ;  /* 0x000000ffff447224 */ /* 0x000fe200078e000e */
[----:B------:R-:W-:-:S03]  /*3750*/  MOV R69, R71 ;  /* 0x0000004700457202 */ /* 0x000fc60000000f00 */
[----:B------:R-:W-:Y:S02]  /*3760*/  IMAD R12, R12, UR4, RZ ;  /* 0x000000040c0c7c24 */ /* 0x000fe4000f8e02ff */
[----:B------:R-:W-:-:S04]  /*3770*/  IMAD.WIDE.U32 R68, R23, UR4, R68 ;  /* 0x0000000417447c25 */ /* 0x000fc8000f8e0044 */
[----:B------:R-:W-:Y:S01]  /*3780*/  IMAD R83, R23, UR5, R12 ;  /* 0x0000000517537c24 */ /* 0x000fe2000f8e020c */
[----:B------:R-:W-:Y:S06]  /*3790*/  @P5 BRA `(.L_x_10474) ;  /* 0x00000010002c5947 */ /* 0x000fec0003800000 */
[----:B------:R-:W2:Y:S04]  /*37a0*/  LDL R30, [R1+0x14] ;  /* 0x00001400011e7983 */ /* 0x000ea80000100800 */
[----:B------:R-:W3:Y:S04]  /*37b0*/  LDL R29, [R1+0x18] ;  /* 0x00001800011d7983 */ /* 0x000ee80000100800 */
[----:B------:R-:W4:Y:S01]  /*37c0*/  LDL R28, [R1+0x1c] ;  /* 0x00001c00011c7983 */ /* 0x000f220000100800 */
[----:B------:R-:W-:Y:S01]  /*37d0*/  IMAD.IADD R83, R83, 0x1, R69 ;  /* 0x0000000153537824 */ /* 0x000fe200078e0245 */
[----:B------:R-:W-:Y:S01]  /*37e0*/  IADD3 R71, P5, P6, R54, R68, R64 ;  /* 0x0000004436477210 */ /* 0x000fe20007ebe040 */
[----:B------:R-:W-:Y:S01]  /*37f0*/  IMAD.IADD R13, R81, 0x1, -R58 ;  /* 0x00000001510d7824 */ /* 0x000fe200078e0a3a */
[----:B------:R-:W-:Y:S02]  /*3800*/  BSSY B1, `(.L_x_10484) ;  /* 0x00000e8000017945 */ /* 0x000fe40003800000 */
[----:B------:R-:W-:-:S02]  /*3810*/  IADD3.X R12, R0, R83, R73, P5, P6 ;  /* 0x00000053000c7210 */ /* 0x000fc40002fec449 */
[----:B------:R-:W-:Y:S02]  /*3820*/  IADD3 R70, P5, R71, R66, RZ ;  /* 0x0000004247467210 */ /* 0x000fe40007fbe0ff */
[----:B------:R-:W-:-:S03]  /*3830*/  LOP3.LUT P6, RZ, R22, 0x1, RZ, 0xc0, !PT ;  /* 0x0000000116ff7812 */ /* 0x000fc600078cc0ff */
[----:B------:R-:W-:Y:S01]  /*3840*/  IMAD.X R71, R12, 0x1, R67, P5 ;  /* 0x000000010c477824 */ /* 0x000fe200028e0643 */
[----:B------:R-:W-:-:S04]  /*3850*/  LOP3.LUT P5, RZ, R22, 0x4, RZ, 0xc0, !PT ;  /* 0x0000000416ff7812 */ /* 0x000fc800078ac0ff */
[----:B------:R-:W-:-:S04]  /*3860*/  SEL R13, R58, R13, !P5 ;  /* 0x0000000d3a0d7207 */ /* 0x000fc80006800000 */
[----:B------:R-:W-:-:S04]  /*3870*/  SHF.R.S32.HI R12, RZ, 0x1f, R13 ;  /* 0x0000001fff0c7819 */ /* 0x000fc8000001140d */
[----:B------:R-:W-:Y:S01]  /*3880*/  LEA.HI R12, R12, R13, RZ, 0x5 ;  /* 0x0000000d0c0c7211 */ /* 0x000fe200078f28ff */
[----:B------:R-:W-:-:S03]  /*3890*/  IMAD R13, R17, 0x2800, R74 ;  /* 0x00002800110d7824 */ /* 0x000fc600078e024a */
[----:B------:R-:W-:Y:S01]  /*38a0*/  SHF.R.S32.HI R12, RZ, 0x5, R12 ;  /* 0x00000005ff0c7819 */ /* 0x000fe2000001140c */
[----:B------:R-:W-:-:S03]  /*38b0*/  IMAD.IADD R13, R16, 0x1, R13 ;  /* 0x00000001100d7824 */ /* 0x000fc600078e020d */
[----:B------:R-:W-:-:S05]  /*38c0*/  LEA.HI.SX32 R12, R21, R12, 0x1c ;  /* 0x0000000c150c7211 */ /* 0x000fca00078fe2ff */
[----:B------:R-:W-:-:S05]  /*38d0*/  IMAD.SHL.U32 R85, R12, 0x10, RZ ;  /* 0x000000100c557824 */ /* 0x000fca00078e00ff */
[----:B--2---:R-:W-:-:S04]  /*38e0*/  LOP3.LUT R12, R30, 0x30, R85, 0xf8, !PT ;  /* 0x000000301e0c7812 */ /* 0x004fc800078ef855 */
[----:B---3--:R-:W-:-:S05]  /*38f0*/  LOP3.LUT R12, R12, R29, RZ, 0x3c, !PT ;  /* 0x0000001d0c0c7212 */ /* 0x008fca00078e3cff */
[----:B----4-:R-:W-:-:S04]  /*3900*/  IMAD.IADD R12, R28, 0x1, R12 ;  /* 0x000000011c0c7824 */ /* 0x010fc800078e020c */
[----:B------:R-:W-:-:S05]  /*3910*/  IMAD R15, R17, 0x2800, R12 ;  /* 0x00002800110f7824 */ /* 0x000fca00078e020c */
[----:B------:R-:W-:Y:S02]  /*3920*/  IADD3 R28, R16, R15, RZ ;  /* 0x0000000f101c7210 */ /* 0x000fe40007ffe0ff */
        /* <DEDUP_REMOVED lines=9> */
[----:B------:R-:W-:Y:S01]  /*39c0*/  SHF.R.U32.HI R90, RZ, 0x10, R7 ;  /* 0x00000010ff5a7819 */ /* 0x000fe20000011607 */
[----:B------:R-:W-:Y:S01]  /*39d0*/  IMAD.SHL.U32 R7, R95, 0x100, RZ ;  /* 0x000001005f077824 */ /* 0x000fe200078e00ff */
[----:B------:R-:W-:Y:S02]  /*39e0*/  SHF.R.U32.HI R92, RZ, 0x10, R5 ;  /* 0x00000010ff5c7819 */ /* 0x000fe40000011605 */
[----:B------:R-:W-:Y:S02]  /*39f0*/  PRMT R4, R97, 0x654, R4 ;  /* 0x0000065461047816 */ /* 0x000fe40000000004 */
[----:B------:R-:W-:Y:S02]  /*3a00*/  SHF.R.U32.HI R88, RZ, 0x8, R9 ;  /* 0x00000008ff587819 */ /* 0x000fe40000011609 */
[----:B------:R-:W-:Y:S02]  /*3a10*/  SHF.R.U32.HI R87, RZ, 0x8, R11 ;  /* 0x00000008ff577819 */ /* 0x000fe4000001160b */
[----:B------:R-:W-:-:S02]  /*3a20*/  SHF.R.U32.HI R89, RZ, 0x18, R9 ;  /* 0x00000018ff597819 */ /* 0x000fc40000011609 */
[----:B------:R-:W-:Y:S01]  /*3a30*/  LOP3.LUT R8, R9, 0xff, RZ, 0xc0, !PT ;  /* 0x000000ff09087812 */ /* 0x000fe200078ec0ff */
[----:B------:R-:W-:Y:S01]  /*3a40*/  IMAD.SHL.U32 R87, R87, 0x100, RZ ;  /* 0x0000010057577824 */ /* 0x000fe200078e00ff */
[----:B------:R-:W-:Y:S01]  /*3a50*/  SHF.R.U32.HI R5, RZ, 0x10, R9 ;  /* 0x00000010ff057819 */ /* 0x000fe20000011609 */
[----:B------:R-:W-:Y:S01]  /*3a60*/  IMAD.SHL.U32 R9, R91, 0x100, RZ ;  /* 0x000001005b097824 */ /* 0x000fe200078e00ff */
[----:B------:R-:W-:Y:S01]  /*3a70*/  LOP3.LUT R4, R4, 0xff00, R7, 0xf8, !PT ;  /* 0x0000ff0004047812 */ /* 0x000fe200078ef807 */
[----:B------:R-:W-:Y:S01]  /*3a80*/  IMAD.U32 R7, R92, 0x10000, RZ ;  /* 0x000100005c077824 */ /* 0x000fe200078e00ff */
[----:B------:R-:W-:Y:S02]  /*3a90*/  LOP3.LUT R10, R11, 0xff0000ff, RZ, 0xc0, !PT ;  /* 0xff0000ff0b0a7812 */ /* 0x000fe400078ec0ff */
        /* <DEDUP_REMOVED lines=33> */
[----:B------:R-:W-:-:S02]  /*3cb0*/  F2FP.F16.E4M3.UNPACK_B R84, R12 ;  /* 0x0000000cff54723e */ /* 0x000fc400020006ff */
[----:B------:R-:W-:Y:S01]  /*3cc0*/  LOP3.LUT R5, R91, 0xff0000, R94, 0xf8, !PT ;  /* 0x00ff00005b057812 */ /* 0x000fe200078ef85e */
[CC--:B------:R-:W-:Y:S01]  /*3cd0*/  FMUL.FTZ R11, R87.reuse, R92.reuse ;  /* 0x0000005c570b7220 */ /* 0x0c0fe20000410000 */
[----:B------:R-:W-:Y:S02]  /*3ce0*/  HADD2.F32 R91, -RZ, R90.H0_H0 ;  /* 0x2000005aff5b7230 */ /* 0x000fe40000004100 */
[C---:B------:R-:W-:Y:S01]  /*3cf0*/  FMUL.FTZ R92, R10.reuse, R92 ;  /* 0x0000005c0a5c7220 */ /* 0x040fe20000410000 */
[----:B------:R-:W-:Y:S02]  /*3d00*/  HADD2.F32 R12, -RZ, R84.H0_H0 ;  /* 0x20000054ff0c7230 */ /* 0x000fe40000004100 */
[-C--:B------:R-:W-:Y:S01]  /*3d10*/  FFMA.FTZ R11, R10, R89.reuse, -R11 ;  /* 0x000000590a0b7223 */ /* 0x080fe2000001080b */
[----:B------:R-:W-:Y:S02]  /*3d20*/  HADD2.F32 R90, -RZ, R90.H1_H1 ;  /* 0x3000005aff5a7230 */ /* 0x000fe40000004100 */
[----:B------:R-:W-:Y:S01]  /*3d30*/  FFMA.FTZ R10, R87, R89, R92 ;  /* 0x00000059570a7223 */ /* 0x000fe2000001005c */
        /* <DEDUP_REMOVED lines=8> */
[----:B------:R-:W-:Y:S01]  /*3dc0*/  FMUL.FTZ R87, R89, R90 ;  /* 0x0000005a59577220 */ /* 0x000fe20000410000 */
[----:B------:R-:W-:Y:S01]  /*3dd0*/  HADD2.F32 R86, -RZ, R88.H1_H1 ;  /* 0x30000058ff567230 */ /* 0x000fe20000004100 */
[----:B------:R-:W-:Y:S01]  /*3de0*/  F2FP.F16.E4M3.UNPACK_B R88, R30.H1 ;  /* 0x0000001eff58723e */ /* 0x000fe200030006ff */
[----:B------:R-:W-:-:S02]  /*3df0*/  HADD2.F32 R95, -RZ, R92.H0_H0 ;  /* 0x2000005cff5f7230 */ /* 0x000fc40000004100 */
        /* <DEDUP_REMOVED lines=8> */
[----:B------:R-:W-:Y:S02]  /*3e80*/  HADD2.F32 R86, -RZ, R84.H0_H0 ;  /* 0x20000054ff567230 */ /* 0x000fe40000004100 */
[----:B------:R-:W-:Y:S01]  /*3e90*/  FMUL.FTZ R99, R90, R95 ;  /* 0x0000005f5a637220 */ /* 0x000fe20000410000 */
[----:B------:R-:W-:Y:S01]  /*3ea0*/  HADD2.F32 R97, -RZ, R92.H1_H1 ;  /* 0x3000005cff617230 */ /* 0x000fe20000004100 */
[----:B------:R-:W-:Y:S01]  /*3eb0*/  F2FP.SATFINITE.E4M3.F32.PACK_AB_MERGE_C R9, R10, R9, RZ ;  /* 0x000000090a09723e */ /* 0x000fe200048070ff */
        /* <DEDUP_REMOVED lines=9> */
[----:B------:R-:W-:Y:S01]  /*3f50*/  FFMA.FTZ R103, R84, R91, -R99 ;  /* 0x0000005b54677223 */ /* 0x000fe20000010863 */
[----:B------:R-:W-:Y:S01]  /*3f60*/  F2FP.F16.E4M3.UNPACK_B R84, R82 ;  /* 0x00000052ff54723e */ /* 0x000fe200020006ff */
[----:B------:R-:W-:Y:S01]  /*3f70*/  FFMA.FTZ R90, R90, R93, R95 ;  /* 0x0000005d5a5a7223 */ /* 0x000fe2000001005f */
[----:B------:R-:W-:Y:S01]  /*3f80*/  FFMA.FTZ R107, R88, R91, R97 ;  /* 0x0000005b586b7223 */ /* 0x000fe20000010061 */
[----:B------:R-:W-:Y:S01]  /*3f90*/  HADD2.F32 R82, -RZ, R80.H0_H0 ;  /* 0x20000050ff527230 */ /* 0x000fe20000004100 */
[----:B------:R-:W-:Y:S01]  /*3fa0*/  F2FP.SATFINITE.E4M3.F32.PACK_AB_MERGE_C R8, R11, R8, RZ ;  /* 0x000000080b08723e */ /* 0x000fe200048070ff */
[--C-:B------:R-:W-:Y:S01]  /*3fb0*/  HADD2.F32 R95, -RZ, R86.reuse.H0_H0 ;  /* 0x20000056ff5f7230 */ /* 0x100fe20000004100 */
        /* <DEDUP_REMOVED lines=33> */
[C---:B------:R-:W-:Y:S01]  /*41d0*/  FMUL.FTZ R80, R10.reuse, R84 ;  /* 0x000000540a507220 */ /* 0x040fe20000410000 */
[----:B------:R-:W-:Y:S01]  /*41e0*/  F2FP.F16.E4M3.UNPACK_B R6, R6.H1 ;  /* 0x00000006ff06723e */ /* 0x000fe200030006ff */
[C---:B------:R-:W-:Y:S01]  /*41f0*/  FMUL.FTZ R87, R11.reuse, R84 ;  /* 0x000000540b577220 */ /* 0x040fe20000410000 */
[----:B------:R-:W-:Y:S01]  /*4200*/  F2FP.F16.E4M3.UNPACK_B R84, R7.H1 ;  /* 0x00000007ff54723e */ /* 0x000fe200030006ff */
[-C--:B------:R-:W-:Y:S01]  /*4210*/  FFMA.FTZ R11, R11, R82.reuse, -R80 ;  /* 0x000000520b0b7223 */ /* 0x080fe20000010850 */
[----:B------:R-:W-:Y:S02]  /*4220*/  HADD2.F32 R80, -RZ, R29.H0_H0 ;  /* 0x2000001dff507230 */ /* 0x000fe40000004100 */
[----:B------:R-:W-:Y:S01]  /*4230*/  FFMA.FTZ R10, R10, R82, R87 ;  /* 0x000000520a0a7223 */ /* 0x000fe20000010057 */
[----:B------:R-:W-:Y:S01]  /*4240*/  HADD2.F32 R7, -RZ, R13.H0_H0 ;  /* 0x2000000dff077230 */ /* 0x000fe20000004100 */
[----:B------:R-:W-:Y:S01]  /*4250*/  F2FP.SATFINITE.E4M3.F32.PACK_AB_MERGE_C R90, R107, R90, RZ ;  /* 0x0000005a6b5a723e */ /* 0x000fe200048070ff */
[----:B------:R-:W-:Y:S01]  /*4260*/  HADD2.F32 R86, -RZ, R84.H0_H0 ;  /* 0x20000054ff567230 */ /* 0x000fe20000004100 */
[----:B------:R-:W-:Y:S01]  /*4270*/  F2FP.F16.E4M3.UNPACK_B R91, R5.H1 ;  /* 0x00000005ff5b723e */ /* 0x000fe200030006ff */
[----:B------:R-:W-:Y:S01]  /*4280*/  HADD2.F32 R82, -RZ, R29.H1_H1 ;  /* 0x3000001dff527230 */ /* 0x000fe20000004100 */
[----:B------:R-:W-:Y:S01]  /*4290*/  F2FP.SATFINITE.E4M3.F32.PACK_AB_MERGE_C R30, R97, R30, R90 ;  /* 0x0000001e611e723e */ /* 0x000fe2000480705a */
[----:B------:R-:W-:-:S02]  /*42a0*/  HADD2.F32 R29, -RZ, R6.H0_H0 ;  /* 0x20000006ff1d7230 */ /* 0x000fc40000004100 */
[-C--:B------:R-:W-:Y:S01]  /*42b0*/  FMUL.FTZ R88, R80, R86.reuse ;  /* 0x0000005650587220 */ /* 0x080fe20000410000 */
[----:B------:R-:W-:Y:S02]  /*42c0*/  HADD2.F32 R13, -RZ, R13.H1_H1 ;  /* 0x3000000dff0d7230 */ /* 0x000fe40000004100 */
[C---:B------:R-:W-:Y:S01]  /*42d0*/  FMUL.FTZ R87, R7.reuse, R86 ;  /* 0x0000005607577220 */ /* 0x040fe20000410000 */
[----:B------:R-:W-:Y:S02]  /*42e0*/  HADD2.F32 R84, -RZ, R84.H1_H1 ;  /* 0x30000054ff547230 */ /* 0x000fe40000004100 */
[----:B------:R-:W-:Y:S01]  /*42f0*/  FFMA.FTZ R14, R14, R93, -R101 ;  /* 0x0000005d0e0e7223 */ /* 0x000fe20000010865 */
        /* <DEDUP_REMOVED lines=11> */
[----:B------:R-:W-:Y:S01]  /*43b0*/  HADD2.F32 R91, -RZ, R91.H1_H1 ;  /* 0x3000005bff5b7230 */ /* 0x000fe20000004100 */
[----:B------:R-:W-:Y:S02]  /*43c0*/  F2FP.F16.E4M3.UNPACK_B R15, R15.H1 ;  /* 0x0000000fff0f723e */ /* 0x000fe400030006ff */
[-C--:B------:R-:W-:Y:S02]  /*43d0*/  F2FP.F16.E4M3.UNPACK_B R5, R4.reuse ;  /* 0x00000004ff05723e */ /* 0x080fe400020006ff */
[----:B------:R-:W-:Y:S01]  /*43e0*/  F2FP.F16.E4M3.UNPACK_B R87, R4.H1 ;  /* 0x00000004ff57723e */ /* 0x000fe200030006ff */
[----:B------:R-:W-:Y:S01]  /*43f0*/  HADD2.F32 R4, -RZ, R82.H0_H0 ;  /* 0x20000052ff047230 */ /* 0x000fe20000004100 */
[----:B------:R-:W-:Y:S01]  /*4400*/  F2FP.SATFINITE.E4M3.F32.PACK_AB_MERGE_C R92, R103, R92, RZ ;  /* 0x0000005c675c723e */ /* 0x000fe200048070ff */
[----:B------:R-:W-:Y:S01]  /*4410*/  HADD2.F32 R80, -RZ, R15.H0_H0 ;  /* 0x2000000fff507230 */ /* 0x000fe20000004100 */
[----:B------:R-:W-:Y:S01]  /*4420*/  F2FP.F16.E4M3.UNPACK_B R84, R31 ;  /* 0x0000001fff54723e */ /* 0x000fe200020006ff */
[----:B------:R-:W-:Y:S01]  /*4430*/  HADD2.F32 R89, -RZ, R87.H0_H0 ;  /* 0x20000057ff597230 */ /* 0x000fe20000004100 */
[----:B------:R-:W-:Y:S01]  /*4440*/  F2FP.SATFINITE.E4M3.F32.PACK_AB_MERGE_C R14, R14, R99, R92 ;  /* 0x000000630e0e723e */ /* 0x000fe2000480705c */
[----:B------:R-:W-:-:S02]  /*4450*/  HADD2.F32 R92, -RZ, R90.H0_H0 ;  /* 0x2000005aff5c7230 */ /* 0x000fc40000004100 */
[-C--:B------:R-:W-:Y:S01]  /*4460*/  FMUL.FTZ R97, R4, R93.reuse ;  /* 0x0000005d04617220 */ /* 0x080fe20000410000 */
[----:B------:R-:W-:Y:S02]  /*4470*/  HADD2.F32 R86, -RZ, R84.H0_H0 ;  /* 0x20000054ff567230 */ /* 0x000fe40000004100 */
[C---:B------:R-:W-:Y:S01]  /*4480*/  FMUL.FTZ R93, R80.reuse, R93 ;  /* 0x0000005d505d7220 */ /* 0x040fe20000410000 */
[----:B------:R-:W-:Y:S02]  /*4490*/  HADD2.F32 R82, -RZ, R82.H1_H1 ;  /* 0x30000052ff527230 */ /* 0x000fe40000004100 */
[----:B------:R-:W-:Y:S01]  /*44a0*/  FFMA.FTZ R97, R80, R89, -R97 ;  /* 0x0000005950617223 */ /* 0x000fe20000010861 */
[----:B------:R-:W-:Y:S02]  /*44b0*/  HADD2.F32 R15, -RZ, R15.H1_H1 ;  /* 0x3000000fff0f7230 */ /* 0x000fe40000004100 */
[----:B------:R-:W-:Y:S01]  /*44c0*/  FMUL.FTZ R96, R86, R92 ;  /* 0x0000005c56607220 */ /* 0x000fe20000410000 */
[----:B------:R-:W-:-:S02]  /*44d0*/  HADD2.F32 R31, -RZ, R29.H0_H0 ;  /* 0x2000001dff1f7230 */ /* 0x000fc40000004100 */
[-C--:B------:R-:W-:Y:S01]  /*44e0*/  FMUL.FTZ R80, R82, R91.reuse ;  /* 0x0000005b52507220 */ /* 0x080fe20000410000 */
[----:B------:R-:W-:Y:S02]  /*44f0*/  HADD2.F32 R88, -RZ, R5.H0_H0 ;  /* 0x20000005ff587230 */ /* 0x000fe40000004100 */
[----:B------:R-:W-:Y:S01]  /*4500*/  FMUL.FTZ R91, R15, R91 ;  /* 0x0000005b0f5b7220 */ /* 0x000fe20000410000 */
[----:B------:R-:W-:Y:S02]  /*4510*/  HADD2.F32 R84, -RZ, R84.H1_H1 ;  /* 0x30000054ff547230 */ /* 0x000fe40000004100 */
[----:B------:R-:W-:Y:S01]  /*4520*/  FFMA.FTZ R93, R4, R89, R93 ;  /* 0x00000059045d7223 */ /* 0x000fe2000001005d */
[----:B------:R-:W-:Y:S02]  /*4530*/  HADD2.F32 R90, -RZ, R90.H1_H1 ;  /* 0x3000005aff5a7230 */ /* 0x000fe40000004100 */
[----:B------:R-:W-:Y:S01]  /*4540*/  FMUL.FTZ R95, R31, R92 ;  /* 0x0000005c1f5f7220 */ /* 0x000fe20000410000 */
[----:B------:R-:W-:-:S02]  /*4550*/  HADD2.F32 R87, -RZ, R87.H1_H1 ;  /* 0x30000057ff577230 */ /* 0x000fc40000004100 */
[----:B------:R-:W-:Y:S01]  /*4560*/  FFMA.FTZ R96, R31, R88, -R96 ;  /* 0x000000581f607223 */ /* 0x000fe20000010860 */
[----:B------:R-:W-:Y:S02]  /*4570*/  HADD2.F32 R29, -RZ, R29.H1_H1 ;  /* 0x3000001dff1d7230 */ /* 0x000fe40000004100 */
[-C--:B------:R-:W-:Y:S01]  /*4580*/  FMUL.FTZ R4, R84, R90.reuse ;  /* 0x0000005a54047220 */ /* 0x080fe20000410000 */
[----:B------:R-:W-:Y:S02]  /*4590*/  HADD2.F32 R5, -RZ, R5.H1_H1 ;  /* 0x30000005ff057230 */ /* 0x000fe40000004100 */
[-C--:B------:R-:W-:Y:S01]  /*45a0*/  FFMA.FTZ R80, R15, R87.reuse, -R80 ;  /* 0x000000570f507223 */ /* 0x080fe20000010850 */
[----:B------:R-:W-:Y:S01]  /*45b0*/  FFMA.FTZ R82, R82, R87, R91 ;  /* 0x0000005752527223 */ /* 0x000fe2000001005b */
        /* <DEDUP_REMOVED lines=12> */
.L_x_10485:
[----:B------:R-:W-:Y:S05]  /*4680*/  BSYNC B1 ;  /* 0x0000000000017941 */ /* 0x000fea0003800000 */
.L_x_10484:
        /* <DEDUP_REMOVED lines=10> */
.L_x_10467:
[----:B------:R-:W-:-:S06]  /*4730*/  UISETP.NE.AND UP0, UPT, UR36, 0x3, UPT ;  /* 0x000000032400788c */ /* 0x000fcc000bf05270 */
[----:B------:R-:W-:-:S13]  /*4740*/  PLOP3.LUT P0, PT, PT, PT, UP0, 0x80, 0x0 ;  /* 0x000000000000781c */ /* 0x000fda0003f0f008 */
[----:B------:R-:W-:Y:S05]  /*4750*/  @!P0 BRA `(.L_x_10486) ;  /* 0x0000000000048947 */ /* 0x000fea0003800000 */
[----:B------:R-:W-:Y:S01]  /*4760*/  BPT.TRAP 0x1 ;  /* 0x000000040000795c */ /* 0x000fe20000300000 */
.L_x_10486:
[----:B------:R-:W-:Y:S01]  /*4770*/  IMAD R78, R17, 0x8, R16 ;  /* 0x00000008114e7824 */ /* 0x000fe200078e0210 */
[----:B------:R-:W-:Y:S01]  /*4780*/  SHF.L.U32 R79, R156, 0x1f, RZ ;  /* 0x0000001f9c4f7819 */ /* 0x000fe200000006ff */
[----:B------:R-:W-:Y:S01]  /*4790*/  IMAD R4, R2, -0xa0, R33 ;  /* 0xffffff6002047824 */ /* 0x000fe200078e0221 */
[----:B------:R-:W-:Y:S02]  /*47a0*/  BSSY B1, `(.L_x_10487) ;  /* 0x0000004000017945 */ /* 0x000fe40003800000 */
[----:B------:R-:W0:Y:S02]  /*47b0*/  SYNCS.PHASECHK.TRANS64.TRYWAIT P1, [R78+URZ+0x13290], R79 ;  /* 0x0132904f4e0075a7 */ /* 0x000e24000802017f */
[----:B------:R-:W-:Y:S01]  /*47c0*/  VIMNMX R4, R4, 0xa0, PT ;  /* 0x000000a004047848 */ /* 0x000fe20003fe0100 */
[----:B0-----:R-:W-:Y:S06]  /*47d0*/  @!P1 BRA `(.L_x_10488) ;  /* 0x0000010c00a09947 */ /* 0x001fec0003800000 */
.L_x_10692:
[----:B------:R-:W-:Y:S05]  /*47e0*/  BSYNC B1 ;  /* 0x0000000000017941 */ /* 0x000fea0003800000 */
.L_x_10487:
[----:B------:R-:W-:-:S13]  /*47f0*/  ISETP.GE.AND P1, PT, R23, R4, PT ;  /* 0x000000041700720c */ /* 0x000fda0003f26270 */
[----:B------:R-:W-:Y:S05]  /*4800*/  @P1 BRA `(.L_x_10474) ;  /* 0x0000000000101947 */ /* 0x000fea0003800000 */
[----:B------:R-:W1:Y:S04]  /*4810*/  @!P3 LDS.128 R4, [R77+0xe000] ;  /* 0x00e000004d04b984 */ /* 0x000e680000000c00 */
[----:B------:R-:W2:Y:S04]  /*4820*/  @!P2 LDS.128 R8, [R76+0xe000] ;  /* 0x00e000004c08a984 */ /* 0x000ea80000000c00 */
[----:B-1----:R1:W-:Y:S04]  /*4830*/  @!P3 STG.E.128 desc[UR42][R12.64], R4 ;  /* 0x000000040c00b986 */ /* 0x0023e8000c101d2a */
[----:B--2---:R1:W-:Y:S02]  /*4840*/  @!P2 STG.E.128 desc[UR42][R12.64+0x20], R8 ;  /* 0x000020080c00a986 */ /* 0x0043e4000c101d2a */
.L_x_10474:
[----:B------:R-:W-:Y:S05]  /*4850*/  BSYNC B0 ;  /* 0x0000000000007941 */ /* 0x000fea0003800000 */
.L_x_10466:
[----:B012---:R-:W0:Y:S01]  /*4860*/  S2R R4, SR_TID.X ;  /* 0x0000000000047919 */ /* 0x007e220000002100 */
        /* <DEDUP_REMOVED lines=16> */
.L_x_10490:
[----:B------:R-:W-:Y:S05]  /*4970*/  BSYNC B0 ;  /* 0x0000000000007941 */ /* 0x000fea0003800000 */
.L_x_10489:
[----:B------:R-:W1:Y:S01]  /*4980*/  SYNCS.PHASECHK.TRANS64.TRYWAIT P0, [R78+URZ+0x132b0], R79 ;  /* 0x0132b04f4e0075a7 */ /* 0x000e62000800017f */
[----:B------:R-:W-:Y:S04]  /*4990*/  BSSY B0, `(.L_x_10491) ;  /* 0x0000002000007945 */ /* 0x000fe80003800000 */
[----:B-1----:R-:W-:Y:S05]  /*49a0*/  @!P0 BRA `(.L_x_10492) ;  /* 0x0000010c00408947 */ /* 0x002fea0003800000 */
.L_x_10693:
[----:B------:R-:W-:Y:S05]  /*49b0*/  BSYNC B0 ;  /* 0x0000000000007941 */ /* 0x000fea0003800000 */
.L_x_10491:
[----:B------:R-:W-:Y:S04]  /*49c0*/  BSSY B0, `(.L_x_10493) ;  /* 0x0000013000007945 */ /* 0x000fe80003800000 */
[----:B------:R-:W-:Y:S05]  /*49d0*/  @P1 BRA `(.L_x_10494) ;  /* 0x0000000000441947 */ /* 0x000fea0003800000 */
[----:B0-----:R-:W-:Y:S01]  /*49e0*/  IMAD.WIDE R4, R2, 0xa0, R56 ;  /* 0x000000a002047825 */ /* 0x001fe200078e0238 */
        /* <DEDUP_REMOVED lines=16> */
.L_x_10494:
[----:B------:R-:W-:Y:S05]  /*4af0*/  BSYNC B0 ;  /* 0x0000000000007941 */ /* 0x000fea0003800000 */
.L_x_10493:
[----:B------:R-:W-:Y:S01]  /*4b00*/  @!PT LDS RZ, [RZ] ;  /* 0x00000000fffff984 */ /* 0x000fe20000000800 */
[----:B------:R-:W-:Y:S01]  /*4b10*/  @!PT LDS RZ, [RZ] ;  /* 0x00000000fffff984 */ /* 0x000fe20000000800 */
[----:B------:R-:W-:Y:S01]  /*4b20*/  @!PT LDS RZ, [RZ] ;  /* 0x00000000fffff984 */ /* 0x000fe20000000800 */
[----:B------:R-:W-:Y:S01]  /*4b30*/  @!PT LDS RZ, [RZ] ;  /* 0x00000000fffff984 */ /* 0x000fe20000000800 */
[----:B------:R5:W-:Y:S06]  /*4b40*/  MEMBAR.ALL.CTA ;  /* 0x0000000000007992 */ /* 0x000bec0000008000 */
[----:B-----5:R-:W5:Y:S02]  /*4b50*/  FENCE.VIEW.ASYNC.S ;  /* 0x00000000000073c6 */ /* 0x020f640000000000 */
[----:B-----5:R0:W-:Y:S01]  /*4b60*/  BAR.SYNC.DEFER_BLOCKING R35, 0x80 ;  /* 0x000200230000751d */ /* 0x0201e20000010000 */
[----:B------:R-:W-:Y:S01]  /*4b70*/  LOP3.LUT P6, RZ, R22, 0x2, RZ, 0xc0, !PT ;  /* 0x0000000216ff7812 */ /* 0x000fe200078cc0ff */
[----:B------:R-:W-:Y:S01]  /*4b80*/  VIADD R17, R17, 0x1 ;  /* 0x0000000111117836 */ /* 0x000fe20000000000 */
[----:B-1----:R-:W-:-:S02]  /*4b90*/  @!P5 IADD3 R78, R78, 0x132c0, RZ ;  /* 0x000132c04e4ed810 */ /* 0x002fc40007ffe0ff */
[----:B------:R-:W-:Y:S02]  /*4ba0*/  PLOP3.LUT P0, PT, PT, PT, PT, 0x8, 0x0 ;  /* 0x000000000000781c */ /* 0x000fe40003f0e170 */
[C---:B------:R-:W-:Y:S02]  /*4bb0*/  ISETP.NE.AND P1, PT, R17.reuse, 0x2, PT ;  /* 0x000000021100780c */ /* 0x040fe40003f25270 */
[----:B------:R-:W-:Y:S02]  /*4bc0*/  @!P5 PRMT R78, RZ, 0x654, R78 ;  /* 0x00000654ff4ed816 */ /* 0x000fe4000000004e */
[----:B--2---:R-:W-:Y:S02]  /*4bd0*/  SEL R5, RZ, 0x1, P1 ;  /* 0x00000001ff057807 */ /* 0x004fe40000800000 */
[----:B------:R-:W-:Y:S02]  /*4be0*/  SEL R17, R17, RZ, P1 ;  /* 0x000000ff11117207 */ /* 0x000fe40000800000 */
[----:B------:R-:W-:Y:S01]  /*4bf0*/  LOP3.LUT R156, R156, R5, RZ, 0x3c, !PT ;  /* 0x000000059c9c7212 */ /* 0x000fe200078e3cff */
[----:B------:R0:W-:Y:S01]  /*4c00*/  @!P5 SYNCS.ARRIVE.TRANS64.RED.A1T0 RZ, [R78+URZ], RZ ;  /* 0x000000ff4effd9a7 */ /* 0x0001e2000810043f */
[----:B------:R-:W-:Y:S05]  /*4c10*/  @P6 BRA `(.L_x_10495) ;  /* 0xffffffd400446947 */ /* 0x000fea000383ffff */
.L_x_10461:
[----:B------:R-:W1:Y:S01]  /*4c20*/  LDC R0, c[0x0][0x428] ;  /* 0x00010a00ff007b82 */ /* 0x000e620000000800 */
[----:B0-----:R-:W-:Y:S01]  /*4c30*/  IMAD.MOV.U32 R35, RZ, RZ, R26 ;  /* 0x000000ffff237224 */ /* 0x001fe200078e001a */
[----:B------:R-:W-:Y:S01]  /*4c40*/  BSSY B0, `(.L_x_10496) ;  /* 0x000001e000007945 */ /* 0x000fe20003800000 */
[----:B------:R-:W-:Y:S01]  /*4c50*/  ISETP.GE.AND P2, PT, R105, 0x1, PT ;  /* 0x000000016900780c */ /* 0x000fe20003f46270 */
[----:B------:R-:W-:Y:S01]  /*4c60*/  IMAD.MOV.U32 R55, RZ, RZ, RZ ;  /* 0x000000ffff377224 */ /* 0x000fe200078e00ff */
[----:B------:R-:W-:Y:S02]  /*4c70*/  PLOP3.LUT P1, PT, PT, PT, PT, 0x80, 0x0 ;  /* 0x000000000000781c */ /* 0x000fe40003f2f070 */
[----:B------:R-:W-:Y:S02]  /*4c80*/  CS2R R6, SRZ ;  /* 0x0000000000067805 */ /* 0x000fe4000001ff00 */
[----:B------:R-:W-:Y:S02]  /*4c90*/  CS2R R8, SRZ ;  /* 0x0000000000087805 */ /* 0x000fe4000001ff00 */
[----:B------:R-:W-:-:S02]  /*4ca0*/  CS2R R10, SRZ ;  /* 0x00000000000a7805 */ /* 0x000fc4000001ff00 */
[----:B---3--:R-:W-:Y:S02]  /*4cb0*/  CS2R R12, SRZ ;  /* 0x00000000000c7805 */ /* 0x008fe4000001ff00 */
[----:B------:R-:W-:Y:S02]  /*4cc0*/  CS2R R14, SRZ ;  /* 0x00000000000e7805 */ /* 0x000fe4000001ff00 */
[----:B------:R-:W-:Y:S02]  /*4cd0*/  CS2R R20, SRZ ;  /* 0x0000000000147805 */ /* 0x000fe4000001ff00 */
[----:B----4-:R-:W-:Y:S02]  /*4ce0*/  CS2R R28, SRZ ;  /* 0x00000000001c7805 */ /* 0x010fe4000001ff00 */
[----:B------:R-:W-:Y:S02]  /*4cf0*/  CS2R R32, SRZ ;  /* 0x0000000000207805 */ /* 0x000fe4000001ff00 */
[----:B------:R-:W-:-:S02]  /*4d00*/  CS2R R30, SRZ ;  /* 0x00000000001e7805 */ /* 0x000fc4000001ff00 */
[----:B------:R-:W-:Y:S01]  /*4d10*/  CS2R R56, SRZ ;  /* 0x0000000000387805 */ /* 0x000fe2000001ff00 */
[----:B------:R-:W-:Y:S01]  /*4d20*/  IMAD.MOV.U32 R34, RZ, RZ, RZ ;  /* 0x000000ffff227224 */ /* 0x000fe200078e00ff */
[----:B------:R-:W-:Y:S02]  /*4d30*/  CS2R R36, SRZ ;  /* 0x0000000000247805 */ /* 0x000fe4000001ff00 */
[----:B------:R-:W-:Y:S02]  /*4d40*/  CS2R R40, SRZ ;  /* 0x0000000000287805 */ /* 0x000fe4000001ff00 */
[----:B------:R-:W-:Y:S01]  /*4d50*/  CS2R R58, SRZ ;  /* 0x00000000003a7805 */ /* 0x000fe2000001ff00 */
[----:B------:R-:W-:Y:S01]  /*4d60*/  IMAD.MOV.U32 R44, RZ, RZ, RZ ;  /* 0x000000ffff2c7224 */ /* 0x000fe200078e00ff */
[----:B-1----:R-:W-:-:S13]  /*4d70*/  ISETP.NE.AND P3, PT, R0, 0x1, PT ;  /* 0x000000010000780c */ /* 0x002fda0003f65270 */
[----:B------:R-:W0:Y:S08]  /*4d80*/  @P3 LDC R3, c[0x0][0x42c] ;  /* 0x00010b00ff033b82 */ /* 0x000e300000000800 */
[----:B------:R-:W1:Y:S01]  /*4d90*/  @P3 LDC R0, c[0x0][0x430] ;  /* 0x00010c00ff003b82 */ /* 0x000e620000000800 */
[----:B0-----:R-:W-:-:S05]  /*4da0*/  @P3 IMAD.HI.U32 R3, R26, R3, RZ ;  /* 0x000000031a033227 */ /* 0x001fca00078e00ff */
[----:B-1----:R-:W-:Y:S02]  /*4db0*/  @P3 SHF.R.U32.HI R35, RZ, R0, R3 ;  /* 0x00000000ff233219 */ /* 0x002fe40000011603 */
[----:B------:R-:W-:Y:S01]  /*4dc0*/  CS2R R2, SRZ ;  /* 0x0000000000027805 */ /* 0x000fe2000001ff00 */
[----:B------:R-:W-:Y:S02]  /*4dd0*/  IMAD.MOV.U32 R0, RZ, RZ, RZ ;  /* 0x000000ffff007224 */ /* 0x000fe400078e00ff */
[----:B------:R0:W-:Y:S01]  /*4de0*/  STL [R1+0x24], R35 ;  /* 0x0000242301007387 */ /* 0x0001e20000100800 */
[----:B------:R-:W-:Y:S05]  /*4df0*/  @P0 BRA `(.L_x_10497) ;  /* 0x0000000000080947 */ /* 0x000fea0003800000 */
[----:B------:R-:W1:Y:S02]  /*4e00*/  FENCE.VIEW.ASYNC.G ;  /* 0x00000000000073c6 */ /* 0x000e640000000100 */
[----:B-1----:R-:W-:Y:S06]  /*4e10*/  BAR.ARV 0xc, 0x200 ;  /* 0x0308000000007b1d */ /* 0x002fec0000002000 */
.L_x_10497:
[----:B------:R-:W-:Y:S05]  /*4e20*/  BSYNC B0 ;  /* 0x0000000000007941 */ /* 0x000fea0003800000 */
.L_x_10496:
[----:B------:R-:W-:Y:S01]  /*4e30*/  CS2R R60, SRZ ;  /* 0x00000000003c7805 */ /* 0x000fe2000001ff00 */
[----:B------:R-:W-:Y:S06]  /*4e40*/  @!P2 BRA `(.L_x_10498) ;  /* 0x00000098009ca947 */ /* 0x000fec0003800000 */
[----:B------:R-:W1:Y:S01]  /*4e50*/  S2R R4, SR_TID.X ;  /* 0x0000000000047919 */ /* 0x000e620000002100 */
[----:B------:R-:W-:Y:S01]  /*4e60*/  VIADD R26, R16, 0xb000 ;  /* 0x0000b000101a7836 */ /* 0x000fe20000000000 */
[----:B------:R-:W-:Y:S04]  /*4e70*/  BSSY B6, `(.L_x_10499) ;  /* 0x000001e000067945 */ /* 0x000fe80003800000 */
[----:B------:R-:W-:Y:S02]  /*4e80*/  LOP3.LUT P0, RZ, R26, 0x9f, RZ, 0xc0, !PT ;  /* 0x0000009f1aff7812 */ /* 0x000fe4000780c0ff */
[----:B-1----:R-:W-:-:S04]  /*4e90*/  IADD3 R5, R4, -0x80, RZ ;  /* 0xffffff8004057810 */ /* 0x002fc80007ffe0ff */
        /* <DEDUP_REMOVED lines=27> */
.L_x_10500:
[----:B------:R-:W-:Y:S05]  /*5050*/  BSYNC B6 ;  /* 0x0000000000067941 */ /* 0x000fea0003800000 */
.L_x_10499:
        /* <DEDUP_REMOVED lines=54> */
.L_x_10504:
[----:B-1----:R1:W2:Y:S02]  /*53c0*/  SYNCS.PHASECHK.TRANS64.TRYWAIT P0, [R16+URZ+0x13200], R3 ;  /* 0x01320003100075a7 */ /* 0x0022a4000800017f */
[----:B--2---:R-:W-:Y:S05]  /*53d0*/  @!P0 NANOSLEEP.SYNCS 0x989680 ;  /* 0x009896800000895d */ /* 0x004fea0003900000 */
[----:B------:R-:W2:Y:S02]  /*53e0*/  @!P0 SYNCS.PHASECHK.TRANS64 P0, [R16+URZ+0x13200], R3 ;  /* 0x01320003100085a7 */ /* 0x000ea4000800007f */
[----:B--2---:R-:W-:Y:S05]  /*53f0*/  @!P0 BRA `(.L_x_10504) ;  /* 0xfffffffc00f08947 */ /* 0x004fea000383ffff */
.L_x_10503:
[----:B------:R-:W-:Y:S05]  /*5400*/  BSYNC B0 ;  /* 0x0000000000007941 */ /* 0x000fea0003800000 */
.L_x_10502:
[----:B------:R-:W-:Y:S05]  /*5410*/  BRA `(.L_x_10505) ;  /* 0x0000002800187947 */ /* 0x000fea0003800000 */
.L_x_10501:
[----:B------:R-:W0:Y:S01]  /*5420*/  S2R R3, SR_TID.X ;  /* 0x0000000000037919 */ /* 0x000e220000002100 */
[----:B------:R-:W1:Y:S01]  /*5430*/  LDC.64 R28, c[0x0][0x3c8] ;  /* 0x0000f200ff1c7b82 */ /* 0x000e620000000a00 */
[----:B-----5:R-:W-:Y:S01]  /*5440*/  SHF.R.S32.HI R0, RZ, 0x1f, R24 ;  /* 0x0000001fff007819 */ /* 0x020fe20000011418 */
[----:B------:R-:W-:Y:S01]  /*5450*/  ULDC.64 UR4, c[0x0][0x3d8] ;  /* 0x0000f60000047ab9 */ /* 0x000fe20000000a00 */
[----:B------:R-:W-:Y:S01]  /*5460*/  SHF.R.S32.HI R9, RZ, 0x1f, R18 ;  /* 0x0000001fff097819 */ /* 0x000fe20000011412 */
[----:B------:R-:W-:Y:S01]  /*5470*/  ULDC.64 UR8, c[0x0][0x3c8] ;  /* 0x0000f20000087ab9 */ /* 0x000fe20000000a00 */
[----:B------:R-:W-:Y:S01]  /*5480*/  MOV R8, R18 ;  /* 0x0000001200087202 */ /* 0x000fe20000000f00 */
[----:B------:R-:W-:Y:S01]  /*5490*/  ULDC.64 UR6, c[0x0][0x3e8] ;  /* 0x0000fa0000067ab9 */ /* 0x000fe20000000a00 */
[----:B------:R-:W-:Y:S01]  /*54a0*/  LOP3.LUT P0, RZ, R26, 0x1bf, RZ, 0xc0, !PT ;  /* 0x000001bf1aff7812 */ /* 0x000fe2000780c0ff */
[----:B------:R-:W2:Y:S01]  /*54b0*/  LDC.64 R30, c[0x0][0x3e0] ;  /* 0x0000f800ff1e7b82 */ /* 0x000ea20000000a00 */
[----:B------:R-:W-:Y:S01]  /*54c0*/  IMAD R11, R0, UR6, RZ ;  /* 0x00000006000b7c24 */ /* 0x000fe2000f8e02ff */
[----:B------:R-:W-:Y:S01]  /*54d0*/  BSSY B6, `(.L_x_10506) ;  /* 0x000002c000067945 */ /* 0x000fe20003800000 */
[----:B------:R-:W-:-:S04]  /*54e0*/  IMAD.WIDE.U32 R4, R24, UR4, R8 ;  /* 0x0000000418047c25 */ /* 0x000fc8000f8e0008 */
[----:B------:R-:W-:Y:S01]  /*54f0*/  IMAD.WIDE.U32 R8, R24, UR6, R8 ;  /* 0x0000000618087c25 */ /* 0x000fe2000f8e0008 */
[----:B------:R-:W-:-:S03]  /*5500*/  IADD3 R38, P1, R4, UR8, RZ ;  /* 0x0000000804267c10 */ /* 0x000fc6000ff3e0ff */
[C---:B------:R-:W-:Y:S02]  /*5510*/  IMAD R11, R24.reuse, UR7, R11 ;  /* 0x00000007180b7c24 */ /* 0x040fe4000f8e020b */
[----:B-1----:R-:W-:-:S04]  /*5520*/  IMAD.WIDE.U32 R28, R24, UR4, R28 ;  /* 0x00000004181c7c25 */ /* 0x002fc8000f8e001c */
[----:B0-----:R-:W-:Y:S02]  /*5530*/  VIADD R3, R3, 0xffffff80 ;  /* 0xffffff8003037836 */ /* 0x001fe40000000000 */
[----:B--2---:R-:W-:-:S03]  /*5540*/  IMAD.WIDE.U32 R30, R24, UR6, R30 ;  /* 0x00000006181e7c25 */ /* 0x004fc6000f8e001e */
[----:B------:R-:W-:Y:S01]  /*5550*/  LEA.HI R6, R3, R3, RZ, 0x1 ;  /* 0x0000000303067211 */ /* 0x000fe200078f08ff */
[----:B------:R-:W-:-:S03]  /*5560*/  IMAD.IADD R33, R11, 0x1, R31 ;  /* 0x000000010b217824 */ /* 0x000fc600078e021f */
[----:B------:R-:W-:-:S05]  /*5570*/  LOP3.LUT R6, R6, 0xfffffffe, RZ, 0xc0, !PT ;  /* 0xfffffffe06067812 */ /* 0x000fca00078ec0ff */
[----:B------:R-:W-:Y:S02]  /*5580*/  IMAD.IADD R6, R3, 0x1, -R6 ;  /* 0x0000000103067824 */ /* 0x000fe400078e0a06 */
[----:B------:R-:W-:Y:S02]  /*5590*/  IMAD R3, R0, UR4, RZ ;  /* 0x0000000400037c24 */ /* 0x000fe4000f8e02ff */
[----:B------:R-:W-:Y:S02]  /*55a0*/  IMAD.SHL.U32 R36, R6, 0x8, RZ ;  /* 0x0000000806247824 */ /* 0x000fe400078e00ff */
[----:B------:R-:W-:-:S03]  /*55b0*/  IMAD R3, R24, UR5, R3 ;  /* 0x0000000518037c24 */ /* 0x000fc6000f8e0203 */
[--C-:B------:R-:W-:Y:S01]  /*55c0*/  SHF.R.S32.HI R37, RZ, 0x1f, R36.reuse ;  /* 0x0000001fff257819 */ /* 0x100fe20000011424 */
[C---:B------:R-:W-:Y:S01]  /*55d0*/  IMAD.IADD R32, R3.reuse, 0x1, R29 ;  /* 0x0000000103207824 */ /* 0x040fe200078e021d */
[----:B------:R-:W-:Y:S01]  /*55e0*/  IADD3.X R39, R3, UR9, R5, P1, !PT ;  /* 0x0000000903277c10 */ /* 0x000fe20008ffe405 */
[--C-:B------:R-:W-:Y:S01]  /*55f0*/  IMAD.WIDE.U32 R4, R24, UR4, R36.reuse ;  /* 0x0000000418047c25 */ /* 0x100fe2000f8e0024 */
[----:B------:R-:W-:Y:S02]  /*5600*/  ULDC.64 UR4, c[0x0][0x3e0] ;  /* 0x0000f80000047ab9 */ /* 0x000fe40000000a00 */
[----:B------:R-:W-:Y:S01]  /*5610*/  IADD3 R44, P3, R8, UR4, RZ ;  /* 0x00000004082c7c10 */ /* 0x000fe2000ff7e0ff */
[----:B------:R-:W-:Y:S01]  /*5620*/  IMAD.WIDE.U32 R6, R24, UR6, R36 ;  /* 0x0000000618067c25 */ /* 0x000fe2000f8e0024 */
[----:B------:R-:W-:Y:S02]  /*5630*/  IADD3 R40, P1, R4, UR8, RZ ;  /* 0x0000000804287c10 */ /* 0x000fe4000ff3e0ff */
[----:B------:R-:W-:-:S02]  /*5640*/  IADD3.X R45, R11, UR5, R9, P3, !PT ;  /* 0x000000050b2d7c10 */ /* 0x000fc40009ffe409 */
[----:B------:R-:W-:Y:S02]  /*5650*/  IADD3 R42, P2, R6, UR4, RZ ;  /* 0x00000004062a7c10 */ /* 0x000fe4000ff5e0ff */
[----:B------:R-:W-:Y:S02]  /*5660*/  IADD3.X R41, R3, UR9, R5, P1, !PT ;  /* 0x0000000903297c10 */ /* 0x000fe40008ffe405 */
[----:B------:R-:W-:Y:S01]  /*5670*/  IADD3.X R43, R11, UR5, R7, P2, !PT ;  /* 0x000000050b2b7c10 */ /* 0x000fe200097fe407 */
        /* <DEDUP_REMOVED lines=17> */
.L_x_10507:
[----:B------:R-:W-:Y:S05]  /*5790*/  BSYNC B6 ;  /* 0x0000000000067941 */ /* 0x000fea0003800000 */
.L_x_10506:
[----:B------:R-:W-:Y:S01]  /*57a0*/  ULDC.U8 UR4, c[0x0][0x3f0] ;  /* 0x0000fc0000047ab9 */ /* 0x000fe20000000000 */
[----:B------:R-:W-:Y:S01]  /*57b0*/  IMAD R27, R25, -0xc0, R27 ;  /* 0xffffff40191b7824 */ /* 0x000fe200078e021b */
[----:B------:R-:W-:Y:S01]  /*57c0*/  ISETP.NE.AND P0, PT, RZ, UR4, PT ;  /* 0x00000004ff007c0c */ /* 0x000fe2000bf05270 */
[----:B------:R-:W-:Y:S03]  /*57d0*/  BSSY B0, `(.L_x_10508) ;  /* 0x0000242000007945 */ /* 0x000fe60003800000 */
[----:B------:R-:W-:-:S09]  /*57e0*/  VIMNMX R0, R27, 0xc0, PT ;  /* 0x000000c01b007848 */ /* 0x000fd20003fe0100 */
[----:B------:R-:W-:Y:S05]  /*57f0*/  @!P0 BRA `(.L_x_10509) ;  /* 0x0000001000988947 */ /* 0x000fea0003800000 */
[----:B------:R-:W2:Y:S01]  /*5800*/  LDL R20, [R1+0x38] ;  /* 0x0000380001147983 */ /* 0x000ea20000100800 */
[----:B------:R-:W-:Y:S01]  /*5810*/  ISETP.GE.AND P1, PT, R23, R0, PT ;  /* 0x000000001700720c */ /* 0x000fe20003f26270 */
[----:B------:R-:W-:Y:S01]  /*5820*/  BSSY B1, `(.L_x_10510) ;  /* 0x0000015000017945 */ /* 0x000fe20003800000 */
[----:B------:R-:W-:Y:S02]  /*5830*/  CS2R R24, SRZ ;  /* 0x0000000000187805 */ /* 0x000fe4000001ff00 */
[----:B------:R-:W-:Y:S02]  /*5840*/  CS2R R8, SRZ ;  /* 0x0000000000087805 */ /* 0x000fe4000001ff00 */
[----:B------:R-:W-:Y:S02]  /*5850*/  CS2R R26, SRZ ;  /* 0x00000000001a7805 */ /* 0x000fe4000001ff00 */
[----:B--2---:R-:W-:-:S04]  /*5860*/  LEA.HI R3, R20, R20, RZ, 0x1 ;  /* 0x0000001414037211 */ /* 0x004fc800078f08ff */
[----:B------:R-:W-:-:S05]  /*5870*/  LOP3.LUT R3, R3, 0xfffffffe, RZ, 0xc0, !PT ;  /* 0xfffffffe03037812 */ /* 0x000fca00078ec0ff */
[----:B------:R-:W-:Y:S01]  /*5880*/  IMAD.IADD R3, R20, 0x1, -R3 ;  /* 0x0000000114037824 */ /* 0x000fe200078e0a03 */
[----:B------:R-:W-:Y:S01]  /*5890*/  CS2R R20, SRZ ;  /* 0x0000000000147805 */ /* 0x000fe2000001ff00 */
[----:B------:R-:W-:Y:S06]  /*58a0*/  @P1 BRA `(.L_x_10511) ;  /* 0x0000000000301947 */ /* 0x000fec0003800000 */
[C---:B------:R-:W-:Y:S01]  /*58b0*/  IADD3 R0, R36.reuse, 0x10, RZ ;  /* 0x0000001024007810 */ /* 0x040fe20007ffe0ff */
[----:B------:R-:W-:Y:S01]  /*58c0*/  ULDC UR4, c[0x0][0x3d4] ;  /* 0x0000f50000047ab9 */ /* 0x000fe20000000800 */
[----:B------:R-:W-:Y:S02]  /*58d0*/  CS2R R26, SRZ ;  /* 0x00000000001a7805 */ /* 0x000fe4000001ff00 */
[----:B------:R-:W-:Y:S02]  /*58e0*/  ISETP.GE.AND P0, PT, R36, UR4, PT ;  /* 0x0000000424007c0c */ /* 0x000fe4000bf06270 */
[----:B------:R-:W-:Y:S02]  /*58f0*/  CS2R R20, SRZ ;  /* 0x0000000000147805 */ /* 0x000fe4000001ff00 */
[----:B------:R-:W-:Y:S02]  /*5900*/  ISETP.GE.AND P2, PT, R0, UR4, PT ;  /* 0x0000000400007c0c */ /* 0x000fe4000bf46270 */
[----:B------:R-:W-:-:S02]  /*5910*/  CS2R R24, SRZ ;  /* 0x0000000000187805 */ /* 0x000fc4000001ff00 */
[----:B------:R-:W-:-:S05]  /*5920*/  CS2R R8, SRZ ;  /* 0x0000000000087805 */ /* 0x000fca000001ff00 */
[----:B------:R0:W5:Y:S04]  /*5930*/  @!P0 LDG.E.64 R26, desc[UR42][R40.64] ;  /* 0x0000002a281a8981 */ /* 0x000168000c1e1b00 */
[----:B------:R0:W5:Y:S04]  /*5940*/  @!P2 LDG.E.64 R20, desc[UR42][R40.64+0x10] ;  /* 0x0000102a2814a981 */ /* 0x000168000c1e1b00 */
[----:B------:R0:W5:Y:S04]  /*5950*/  @!P0 LDG.E.64 R24, desc[UR42][R42.64] ;  /* 0x0000002a2a188981 */ /* 0x000168000c1e1b00 */
[----:B------:R0:W5:Y:S02]  /*5960*/  @!P2 LDG.E.64 R8, desc[UR42][R42.64+0x10] ;  /* 0x0000102a2a08a981 */ /* 0x000164000c1e1b00 */
.L_x_10511:
[----:B------:R-:W-:Y:S05]  /*5970*/  BSYNC B1 ;  /* 0x0000000000017941 */ /* 0x000fea0003800000 */
.L_x_10510:
[----:B------:R-:W-:Y:S01]  /*5980*/  UMOV UR4, 0xffffffff ;  /* 0xffffffff00047882 */ /* 0x000fe20000000000 */
[----:B------:R-:W-:Y:S02]  /*5990*/  SHF.L.U32 R3, R3, 0x1f, RZ ;  /* 0x0000001f03037819 */ /* 0x000fe400000006ff */
[----:B------:R-:W-:Y:S05]  /*59a0*/  BRA.DIV UR4, `(.L_x_10512) ;  /* 0x000000fe04547947 */ /* 0x000fea000b800000 */
.L_x_10696:
[----:B------:R-:W-:-:S03]  /*59b0*/  UMOV UR4, 0xffffffff ;  /* 0xffffffff00047882 */ /* 0x000fc60000000000 */
[----:B------:R-:W-:Y:S05]  /*59c0*/  BRA.DIV UR4, `(.L_x_10513) ;  /* 0x000000fe04747947 */ /* 0x000fea000b800000 */
.L_x_10699:
[----:B------:R-:W-:-:S03]  /*59d0*/  UMOV UR4, 0xffffffff ;  /* 0xffffffff00047882 */ /* 0x000fc60000000000 */
[----:B------:R-:W-:Y:S05]  /*59e0*/  BRA.DIV UR4, `(.L_x_10514) ;  /* 0x000000fe04947947 */ /* 0x000fea000b800000 */
.L_x_10702:
[----:B------:R-:W-:-:S03]  /*59f0*/  UMOV UR4, 0xffffffff ;  /* 0xffffffff00047882 */ /* 0x000fc60000000000 */
[----:B------:R-:W-:Y:S05]  /*5a00*/  BRA.DIV UR4, `(.L_x_10515) ;  /* 0x000000fe04b47947 */ /* 0x000fea000b800000 */
.L_x_10705:
[----:B------:R-:W1:Y:S01]  /*5a10*/  SYNCS.PHASECHK.TRANS64.TRYWAIT P0, [R16+URZ+0x13200], R3 ;  /* 0x01320003100075a7 */ /* 0x000e62000800017f */
[----:B------:R-:W-:Y:S04]  /*5a20*/  BSSY B1, `(.L_x_10516) ;  /* 0x0000002000017945 */ /* 0x000fe80003800000 */
[----:B-1----:R-:W-:Y:S05]  /*5a30*/  @!P0 BRA `(.L_x_10517) ;  /* 0x000000fc00d08947 */ /* 0x002fea0003800000 */
.L_x_10706:
[----:B------:R-:W-:Y:S05]  /*5a40*/  BSYNC B1 ;  /* 0x0000000000017941 */ /* 0x000fea0003800000 */
.L_x_10516:
[----:B------:R-:W-:Y:S05]  /*5a50*/  @P1 BRA `(.L_x_10518) ;  /* 0x0000002000641947 */ /* 0x000fea0003800000 */
[----:B------:R2:W5:Y:S01]  /*5a60*/  LDL R35, [R1+0x4] ;  /* 0x0000040001237983 */ /* 0x0005620000100800 */
[----:B-1----:R-:W1:Y:S01]  /*5a70*/  LDC R3, c[0x0][0x3d4] ;  /* 0x0000f500ff037b82 */ /* 0x002e620000000800 */
[C---:B------:R-:W-:Y:S01]  /*5a80*/  VIADD R0, R36.reuse, 0x10 ;  /* 0x0000001024007836 */ /* 0x040fe20000000000 */
[----:B------:R-:W-:Y:S01]  /*5a90*/  BSSY B1, `(.L_x_10519) ;  /* 0x000007b000017945 */ /* 0x000fe20003800000 */
[----:B-1----:R-:W-:-:S03]  /*5aa0*/  ISETP.GE.AND P0, PT, R36, R3, PT ;  /* 0x000000032400720c */ /* 0x002fc60003f06270 */
[----:B------:R-:W-:-:S10]  /*5ab0*/  ISETP.GE.AND P1, PT, R0, R3, PT ;  /* 0x000000030000720c */ /* 0x000fd40003f26270 */
[----:B--2---:R-:W-:Y:S05]  /*5ac0*/  @P0 BRA `(.L_x_10520) ;  /* 0x0000000400dc0947 */ /* 0x004fea0003800000 */
[----:B-----5:R-:W-:Y:S01]  /*5ad0*/  IMAD.IADD R0, R16, 0x1, R35 ;  /* 0x0000000110007824 */ /* 0x020fe200078e0223 */
[----:B------:R-:W-:Y:S02]  /*5ae0*/  SHF.R.U32.HI R10, RZ, 0x8, R26 ;  /* 0x00000008ff0a7819 */ /* 0x000fe4000001161a */
[----:B------:R-:W-:Y:S02]  /*5af0*/  LOP3.LUT R3, R26, 0xff, RZ, 0xc0, !PT ;  /* 0x000000ff1a037812 */ /* 0x000fe400078ec0ff */
[----:B------:R-:W1:Y:S01]  /*5b00*/  LDS.128 R4, [R0+0xb000] ;  /* 0x00b0000000047984 */ /* 0x000e620000000c00 */
[----:B------:R-:W-:Y:S02]  /*5b10*/  LOP3.LUT R10, R10, 0xff, RZ, 0xc0, !PT ;  /* 0x000000ff0a0a7812 */ /* 0x000fe400078ec0ff */
[----:B------:R-:W-:Y:S02]  /*5b20*/  SHF.R.U32.HI R12, RZ, 0x8, R27 ;  /* 0x00000008ff0c7819 */ /* 0x000fe4000001161b */
[----:B------:R-:W-:-:S02]  /*5b30*/  PRMT R3, R10, 0x7604, R3 ;  /* 0x000076040a037816 */ /* 0x000fc40000000003 */
[----:B------:R-:W-:Y:S02]  /*5b40*/  LOP3.LUT R11, R27, 0xff, RZ, 0xc0, !PT ;  /* 0x000000ff1b0b7812 */ /* 0x000fe400078ec0ff */
[----:B------:R-:W-:Y:S02]  /*5b50*/  LOP3.LUT R12, R12, 0xff, RZ, 0xc0, !PT ;  /* 0x000000ff0c0c7812 */ /* 0x000fe400078ec0ff */
[----:B------:R-:W-:Y:S02]  /*5b60*/  SHF.R.U32.HI R28, RZ, 0x10, R27 ;  /* 0x00000010ff1c7819 */ /* 0x000fe4000001161b */
[--C-:B------:R-:W-:Y:S02]  /*5b70*/  SHF.R.U32.HI R15, RZ, 0x8, R25.reuse ;  /* 0x00000008ff0f7819 */ /* 0x100fe40000011619 */
[----:B------:R-:W-:Y:S02]  /*5b80*/  SHF.R.U32.HI R10, RZ, 0x8, R24 ;  /* 0x00000008ff0a7819 */ /* 0x000fe40000011618 */
[----:B------:R-:W-:-:S02]  /*5b90*/  SHF.R.U32.HI R29, RZ, 0x10, R25 ;  /* 0x00000010ff1d7819 */ /* 0x000fc40000011619 */
[----:B------:R-:W-:Y:S02]  /*5ba0*/  PRMT R11, R12, 0x7604, R11 ;  /* 0x000076040c0b7816 */ /* 0x000fe4000000000b */
[----:B------:R-:W-:Y:S01]  /*5bb0*/  LOP3.LUT R14, R25, 0xff, RZ, 0xc0, !PT ;  /* 0x000000ff190e7812 */ /* 0x000fe200078ec0ff */
[----:B------:R-:W-:Y:S01]  /*5bc0*/  IMAD.U32 R29, R29, 0x10000, RZ ;  /* 0x000100001d1d7824 */ /* 0x000fe200078e00ff */
[----:B------:R-:W-:Y:S02]  /*5bd0*/  LOP3.LUT R15, R15, 0xff, RZ, 0xc0, !PT ;  /* 0x000000ff0f0f7812 */ /* 0x000fe400078ec0ff */
[----:B------:R-:W-:Y:S01]  /*5be0*/  LOP3.LUT R13, R10, 0xff, RZ, 0xc0, !PT ;  /* 0x000000ff0a0d7812 */ /* 0x000fe200078ec0ff */
[----:B------:R-:W-:Y:S01]  /*5bf0*/  IMAD.U32 R10, R28, 0x10000, RZ ;  /* 0x000100001c0a7824 */ /* 0x000fe200078e00ff */
[----:B------:R-:W-:Y:S02]  /*5c00*/  LOP3.LUT R12, R24, 0xff, RZ, 0xc0, !PT ;  /* 0x000000ff180c7812 */ /* 0x000fe400078ec0ff */
[----:B------:R-:W-:-:S02]  /*5c10*/  PRMT R14, R15, 0x7604, R14 ;  /* 0x000076040f0e7816 */ /* 0x000fc4000000000e */
        /* <DEDUP_REMOVED lines=59> */
[----:B------:R-:W-:-:S02]  /*5fd0*/  HADD2.F32 R6, -RZ, R4.H1_H1 ;  /* 0x30000004ff067230 */ /* 0x000fc40000004100 */
[----:B------:R-:W-:Y:S02]  /*5fe0*/  HADD2.F32 R12, -RZ, R11.H1_H1 ;  /* 0x3000000bff0c7230 */ /* 0x000fe40000004100 */
[----:B------:R-:W-:Y:S02]  /*5ff0*/  HADD2.F32 R5, -RZ, R4.H0_H0 ;  /* 0x20000004ff057230 */ /* 0x000fe40000004100 */
[C---:B------:R-:W-:Y:S01]  /*6000*/  FMUL.FTZ R24, R6.reuse, R15 ;  /* 0x0000000f06187220 */ /* 0x040fe20000410000 */
[----:B------:R-:W-:Y:S02]  /*6010*/  HADD2.F32 R4, -RZ, R3.H1_H1 ;  /* 0x30000003ff047230 */ /* 0x000fe40000004100 */
[-C--:B------:R-:W-:Y:S01]  /*6020*/  FMUL.FTZ R26, R6, R12.reuse ;  /* 0x0000000c061a7220 */ /* 0x080fe20000410000 */
[----:B------:R-:W-:Y:S02]  /*6030*/  HADD2.F32 R11, -RZ, R11.H0_H0 ;  /* 0x2000000bff0b7230 */ /* 0x000fe40000004100 */
[----:B------:R-:W-:Y:S01]  /*6040*/  FFMA.FTZ R24, R5, R12, -R24 ;  /* 0x0000000c05187223 */ /* 0x000fe20000010818 */
[----:B------:R-:W-:-:S02]  /*6050*/  HADD2.F32 R3, -RZ, R3.H0_H0 ;  /* 0x20000003ff037230 */ /* 0x000fc40000004100 */
[C---:B------:R-:W-:Y:S01]  /*6060*/  FMUL.FTZ R6, R4.reuse, R13 ;  /* 0x0000000d04067220 */ /* 0x040fe20000410000 */
[----:B------:R-:W-:Y:S01]  /*6070*/  FFMA.FTZ R15, R5, R15, R26 ;  /* 0x0000000f050f7223 */ /* 0x000fe2000001001a */
[-C--:B------:R-:W-:Y:S01]  /*6080*/  FMUL.FTZ R4, R4, R11.reuse ;  /* 0x0000000b04047220 */ /* 0x080fe20000410000 */
[----:B------:R-:W-:Y:S02]  /*6090*/  HADD2.F32 R5, -RZ, R14.H1_H1 ;  /* 0x3000000eff057230 */ /* 0x000fe40000004100 */
[C---:B------:R-:W-:Y:S01]  /*60a0*/  FFMA.FTZ R12, R3.reuse, R11, -R6 ;  /* 0x0000000b030c7223 */ /* 0x040fe20000010806 */
[--C-:B------:R-:W-:Y:S02]  /*60b0*/  HADD2.F32 R11, -RZ, R25.reuse.H1_H1 ;  /* 0x30000019ff0b7230 */ /* 0x100fe40000004100 */
[----:B------:R-:W-:Y:S01]  /*60c0*/  FFMA.FTZ R13, R3, R13, R4 ;  /* 0x0000000d030d7223 */ /* 0x000fe20000010004 */
[----:B------:R-:W-:Y:S02]  /*60d0*/  HADD2.F32 R4, -RZ, R10.H1_H1 ;  /* 0x3000000aff047230 */ /* 0x000fe40000004100 */
[----:B------:R-:W-:-:S02]  /*60e0*/  HADD2.F32 R6, -RZ, R25.H0_H0 ;  /* 0x20000019ff067230 */ /* 0x000fc40000004100 */
[--C-:B------:R-:W-:Y:S02]  /*60f0*/  HADD2.F32 R3, -RZ, R7.reuse.H1_H1 ;  /* 0x30000007ff037230 */ /* 0x100fe40000004100 */
[C---:B------:R-:W-:Y:S01]  /*6100*/  FMUL.FTZ R25, R4.reuse, R11 ;  /* 0x0000000b04197220 */ /* 0x040fe20000410000 */
[----:B------:R-:W-:Y:S02]  /*6110*/  HADD2.F32 R14, -RZ, R14.H0_H0 ;  /* 0x2000000eff0e7230 */ /* 0x000fe40000004100 */
        /* <DEDUP_REMOVED lines=18> */
.L_x_10520:
[----:B------:R-:W-:Y:S05]  /*6240*/  BSYNC B1 ;  /* 0x0000000000017941 */ /* 0x000fea0003800000 */
.L_x_10519:
[----:B------:R-:W-:Y:S05]  /*6250*/  @P1 BRA `(.L_x_10518) ;  /* 0x0000001800641947 */ /* 0x000fea0003800000 */
[----:B-1----:R-:W2:Y:S01]  /*6260*/  LDL R0, [R1+0x44] ;  /* 0x0000440001007983 */ /* 0x002ea20000100800 */
[----:B-----5:R-:W-:Y:S01]  /*6270*/  IMAD.IADD R3, R16, 0x1, R35 ;  /* 0x0000000110037824 */ /* 0x020fe200078e0223 */
        /* <DEDUP_REMOVED lines=16> */
[----:B------:R-:W-:-:S02]  /*6380*/  SHF.R.U32.HI R11, RZ, 0x10, R8 ;  /* 0x00000010ff0b7819 */ /* 0x000fc40000011608 */
[----:B------:R-:W-:Y:S02]  /*6390*/  PRMT R13, R12, 0x7054, R13 ;  /* 0x000070540c0d7816 */ /* 0x000fe4000000000d */
[----:B------:R-:W-:Y:S02]  /*63a0*/  PRMT R25, R24, 0x7054, R25 ;  /* 0x0000705418197816 */ /* 0x000fe40000000019 */
[----:B------:R-:W-:Y:S02]  /*63b0*/  PRMT R15, R14, 0x7604, R15 ;  /* 0x000076040e0f7816 */ /* 0x000fe4000000000f */
[----:B------:R-:W-:Y:S02]  /*63c0*/  LOP3.LUT R14, R11, 0xff, RZ, 0xc0, !PT ;  /* 0x000000ff0b0e7812 */ /* 0x000fe400078ec0ff */
[----:B------:R-:W-:Y:S02]  /*63d0*/  LOP3.LUT R25, R25, 0xff000000, R9, 0xf8, !PT ;  /* 0xff00000019197812 */ /* 0x000fe400078ef809 */
[----:B------:R-:W-:-:S02]  /*63e0*/  LOP3.LUT R13, R13, 0xff000000, R21, 0xf8, !PT ;  /* 0xff0000000d0d7812 */ /* 0x000fc400078ef815 */
[----:B------:R-:W-:Y:S02]  /*63f0*/  PRMT R15, R14, 0x7054, R15 ;  /* 0x000070540e0f7816 */ /* 0x000fe4000000000f */
[----:B------:R-:W-:Y:S02]  /*6400*/  F2FP.F16.E4M3.UNPACK_B R21, R25 ;  /* 0x00000019ff15723e */ /* 0x000fe400020006ff */
[----:B------:R-:W-:Y:S02]  /*6410*/  F2FP.F16.E4M3.UNPACK_B R14, R13 ;  /* 0x0000000dff0e723e */ /* 0x000fe400020006ff */
[----:B------:R-:W-:Y:S01]  /*6420*/  F2FP.F16.E4M3.UNPACK_B R25, R25.H1 ;  /* 0x00000019ff19723e */ /* 0x000fe200030006ff */
[--C-:B------:R-:W-:Y:S01]  /*6430*/  HADD2.F32 R24, -RZ, R21.reuse.H1_H1 ;  /* 0x30000015ff187230 */ /* 0x100fe20000004100 */
[----:B------:R-:W-:Y:S01]  /*6440*/  F2FP.F16.E4M3.UNPACK_B R13, R13.H1 ;  /* 0x0000000dff0d723e */ /* 0x000fe200030006ff */
[----:B------:R-:W-:Y:S01]  /*6450*/  HADD2.F32 R21, -RZ, R21.H0_H0 ;  /* 0x20000015ff157230 */ /* 0x000fe20000004100 */
[----:B--2---:R-:W-:Y:S01]  /*6460*/  LOP3.LUT P0, RZ, R0, 0x2, RZ, 0xc0, !PT ;  /* 0x0000000200ff7812 */ /* 0x004fe2000780c0ff */
[----:B------:R-:W-:-:S12]  /*6470*/  VIADD R0, R3, 0x20 ;  /* 0x0000002003007836 */ /* 0x000fd80000000000 */
[----:B------:R-:W-:Y:S02]  /*6480*/  @P0 IADD3 R0, R3, -0x20, RZ ;  /* 0xffffffe003000810 */ /* 0x000fe40007ffe0ff */
[----:B------:R-:W-:-:S03]  /*6490*/  SHF.R.U32.HI R3, RZ, 0x8, R20 ;  /* 0x00000008ff037819 */ /* 0x000fc60000011614 */
[----:B------:R-:W1:Y:S01]  /*64a0*/  LDS.128 R4, [R0+0xb000] ;  /* 0x00b0000000047984 */ /* 0x000e620000000c00 */
[----:B------:R-:W-:-:S04]  /*64b0*/  LOP3.LUT R3, R3, 0xff, RZ, 0xc0, !PT ;  /* 0x000000ff03037812 */ /* 0x000fc800078ec0ff */
[----:B------:R-:W-:Y:S02]  /*64c0*/  PRMT R10, R3, 0x7604, R10 ;  /* 0x00007604030a7816 */ /* 0x000fe4000000000a */
[----:B------:R-:W-:-:S04]  /*64d0*/  SHF.R.U32.HI R3, RZ, 0x10, R20 ;  /* 0x00000010ff037819 */ /* 0x000fc80000011614 */
[----:B------:R-:W-:-:S04]  /*64e0*/  LOP3.LUT R3, R3, 0xff, RZ, 0xc0, !PT ;  /* 0x000000ff03037812 */ /* 0x000fc800078ec0ff */
[----:B------:R-:W-:-:S04]  /*64f0*/  PRMT R11, R3, 0x7054, R10 ;  /* 0x00007054030b7816 */ /* 0x000fc8000000000a */
[----:B------:R-:W-:Y:S02]  /*6500*/  LOP3.LUT R12, R11, 0xff000000, R20, 0xf8, !PT ;  /* 0xff0000000b0c7812 */ /* 0x000fe400078ef814 */
[----:B------:R-:W-:Y:S01]  /*6510*/  LOP3.LUT R20, R15, 0xff000000, R8, 0xf8, !PT ;  /* 0xff0000000f147812 */ /* 0x000fe200078ef808 */
[--C-:B------:R-:W-:Y:S02]  /*6520*/  HADD2.F32 R15, -RZ, R14.reuse.H1_H1 ;  /* 0x3000000eff0f7230 */ /* 0x100fe40000004100 */
[----:B------:R-:W-:Y:S01]  /*6530*/  HADD2.F32 R14, -RZ, R14.H0_H0 ;  /* 0x2000000eff0e7230 */ /* 0x000fe20000004100 */
[-C--:B-1----:R-:W-:Y:S02]  /*6540*/  F2FP.F16.E4M3.UNPACK_B R3, R6.reuse.H1 ;  /* 0x00000006ff03723e */ /* 0x082fe400030006ff */
[----:B------:R-:W-:Y:S02]  /*6550*/  F2FP.F16.E4M3.UNPACK_B R6, R6 ;  /* 0x00000006ff06723e */ /* 0x000fe400020006ff */
[-C--:B------:R-:W-:Y:S01]  /*6560*/  F2FP.F16.E4M3.UNPACK_B R10, R7.reuse ;  /* 0x00000007ff0a723e */ /* 0x080fe200020006ff */
[--C-:B------:R-:W-:Y:S01]  /*6570*/  HADD2.F32 R8, -RZ, R3.reuse.H1_H1 ;  /* 0x30000003ff087230 */ /* 0x100fe20000004100 */
[----:B------:R-:W-:Y:S01]  /*6580*/  F2FP.F16.E4M3.UNPACK_B R11, R7.H1 ;  /* 0x00000007ff0b723e */ /* 0x000fe200030006ff */
[----:B------:R-:W-:Y:S01]  /*6590*/  HADD2.F32 R9, -RZ, R3.H0_H0 ;  /* 0x20000003ff097230 */ /* 0x000fe20000004100 */
[----:B------:R-:W-:-:S02]  /*65a0*/  F2FP.F16.E4M3.UNPACK_B R7, R5 ;  /* 0x00000005ff07723e */ /* 0x000fc400020006ff */
[CC--:B------:R-:W-:Y:S01]  /*65b0*/  FMUL.FTZ R26, R8.reuse, R24.reuse ;  /* 0x00000018081a7220 */ /* 0x0c0fe20000410000 */
[----:B------:R-:W-:Y:S01]  /*65c0*/  FMUL.FTZ R29, R8, R15 ;  /* 0x0000000f081d7220 */ /* 0x000fe20000410000 */
[----:B------:R-:W-:Y:S01]  /*65d0*/  F2FP.F16.E4M3.UNPACK_B R8, R5.H1 ;  /* 0x00000005ff08723e */ /* 0x000fe200030006ff */
[--C-:B------:R-:W-:Y:S02]  /*65e0*/  HADD2.F32 R5, -RZ, R6.reuse.H1_H1 ;  /* 0x30000006ff057230 */ /* 0x100fe40000004100 */
[C---:B------:R-:W-:Y:S01]  /*65f0*/  FFMA.FTZ R27, R9.reuse, R15, -R26 ;  /* 0x0000000f091b7223 */ /* 0x040fe2000001081a */
[----:B------:R-:W-:Y:S01]  /*6600*/  FFMA.FTZ R28, R9, R24, R29 ;  /* 0x00000018091c7223 */ /* 0x000fe2000001001d */
[----:B------:R-:W-:Y:S01]  /*6610*/  HADD2.F32 R6, -RZ, R6.H0_H0 ;  /* 0x20000006ff067230 */ /* 0x000fe20000004100 */
[----:B------:R-:W-:Y:S01]  /*6620*/  F2FP.F16.E4M3.UNPACK_B R3, R4 ;  /* 0x00000004ff03723e */ /* 0x000fe200020006ff */
[C---:B------:R-:W-:Y:S01]  /*6630*/  FMUL.FTZ R9, R5.reuse, R21 ;  /* 0x0000001505097220 */ /* 0x040fe20000410000 */
[----:B------:R-:W-:Y:S01]  /*6640*/  FMUL.FTZ R24, R5, R14 ;  /* 0x0000000e05187220 */ /* 0x000fe20000410000 */
[----:B------:R-:W-:Y:S01]  /*6650*/  HADD2.F32 R5, -RZ, R10.H1_H1 ;  /* 0x3000000aff057230 */ /* 0x000fe20000004100 */
[----:B------:R-:W-:Y:S01]  /*6660*/  F2FP.F16.E4M3.UNPACK_B R4, R4.H1 ;  /* 0x00000004ff04723e */ /* 0x000fe200030006ff */
        /* <DEDUP_REMOVED lines=26> */
[----:B------:R-:W-:Y:S01]  /*6810*/  HADD2.F32 R5, -RZ, R4.H0_H0 ;  /* 0x20000004ff057230 */ /* 0x000fe20000004100 */
[----:B------:R-:W-:Y:S01]  /*6820*/  F2FP.SATFINITE.E4M3.F32.PACK_AB_MERGE_C R27, R28, R27, RZ ;  /* 0x0000001b1c1b723e */ /* 0x000fe200048070ff */
[----:B------:R-:W-:-:S02]  /*6830*/  HADD2.F32 R4, -RZ, R3.H1_H1 ;  /* 0x30000003ff047230 */ /* 0x000fc40000004100 */
[-C--:B------:R-:W-:Y:S01]  /*6840*/  FMUL.FTZ R24, R6, R10.reuse ;  /* 0x0000000a06187220 */ /* 0x080fe20000410000 */
[----:B------:R-:W-:Y:S02]  /*6850*/  HADD2.F32 R9, -RZ, R9.H0_H0 ;  /* 0x20000009ff097230 */ /* 0x000fe40000004100 */
[C---:B------:R-:W-:Y:S01]  /*6860*/  FFMA.FTZ R14, R5.reuse, R10, -R14 ;  /* 0x0000000a050e7223 */ /* 0x040fe2000001080e */
[----:B------:R-:W-:Y:S02]  /*6870*/  HADD2.F32 R3, -RZ, R3.H0_H0 ;  /* 0x20000003ff037230 */ /* 0x000fe40000004100 */
[C---:B------:R-:W-:Y:S01]  /*6880*/  FMUL.FTZ R6, R4.reuse, R11 ;  /* 0x0000000b04067220 */ /* 0x040fe20000410000 */
[----:B------:R-:W-:Y:S01]  /*6890*/  FFMA.FTZ R13, R5, R13, R24 ;  /* 0x0000000d050d7223 */ /* 0x000fe20000010018 */
[-C--:B------:R-:W-:Y:S01]  /*68a0*/  FMUL.FTZ R4, R4, R9.reuse ;  /* 0x0000000904047220 */ /* 0x080fe20000410000 */
[----:B------:R-:W-:Y:S02]  /*68b0*/  HADD2.F32 R5, -RZ, R12.H1_H1 ;  /* 0x3000000cff057230 */ /* 0x000fe40000004100 */
[----:B------:R-:W-:Y:S01]  /*68c0*/  FFMA.FTZ R10, R3, R9, -R6 ;  /* 0x00000009030a7223 */ /* 0x000fe20000010806 */
[----:B------:R-:W-:-:S02]  /*68d0*/  HADD2.F32 R9, -RZ, R20.H1_H1 ;  /* 0x30000014ff097230 */ /* 0x000fc40000004100 */
[----:B------:R-:W-:Y:S01]  /*68e0*/  FFMA.FTZ R11, R3, R11, R4 ;  /* 0x0000000b030b7223 */ /* 0x000fe20000010004 */
[----:B------:R-:W-:Y:S02]  /*68f0*/  HADD2.F32 R4, -RZ, R8.H1_H1 ;  /* 0x30000008ff047230 */ /* 0x000fe40000004100 */
[----:B------:R-:W-:Y:S02]  /*6900*/  HADD2.F32 R20, -RZ, R20.H0_H0 ;  /* 0x20000014ff147230 */ /* 0x000fe40000004100 */
[----:B------:R-:W-:Y:S02]  /*6910*/  HADD2.F32 R3, -RZ, R7.H1_H1 ;  /* 0x30000007ff037230 */ /* 0x000fe40000004100 */
[C---:B------:R-:W-:Y:S01]  /*6920*/  FMUL.FTZ R15, R4.reuse, R9 ;  /* 0x00000009040f7220 */ /* 0x040fe20000410000 */
        /* <DEDUP_REMOVED lines=17> */
[----:B------:R2:W-:Y:S01]  /*6a40*/  STS.128 [R0+0xb000], R4 ;  /* 0x00b0000400007388 */ /* 0x0005e20000000c00 */
[----:B------:R-:W-:Y:S05]  /*6a50*/  BRA `(.L_x_10518) ;  /* 0x0000001000647947 */ /* 0x000fea0003800000 */
.L_x_10509:
[----:B------:R-:W0:Y:S01]  /*6a60*/  LDC R21, c[0x0][0x3d4] ;  /* 0x0000f500ff157b82 */ /* 0x000e220000000800 */
[----:B------:R-:W-:Y:S02]  /*6a70*/  ISETP.GE.AND P0, PT, R23, R0, PT ;  /* 0x000000001700720c */ /* 0x000fe40003f06270 */
[----:B------:R-:W-:Y:S02]  /*6a80*/  CS2R R4, SRZ ;  /* 0x0000000000047805 */ /* 0x000fe4000001ff00 */
[----:B------:R-:W-:Y:S02]  /*6a90*/  CS2R R6, SRZ ;  /* 0x0000000000067805 */ /* 0x000fe4000001ff00 */
[----:B------:R-:W-:Y:S02]  /*6aa0*/  CS2R R24, SRZ ;  /* 0x0000000000187805 */ /* 0x000fe4000001ff00 */
[----:B------:R-:W-:Y:S01]  /*6ab0*/  CS2R R26, SRZ ;  /* 0x00000000001a7805 */ /* 0x000fe2000001ff00 */
[----:B------:R-:W2:Y:S01]  /*6ac0*/  LDL R8, [R1+0x38] ;  /* 0x0000380001087983 */ /* 0x000ea20000100800 */
[----:B0-----:R-:W-:-:S13]  /*6ad0*/  ISETP.GE.OR P0, PT, R18, R21, P0 ;  /* 0x000000151200720c */ /* 0x001fda0000706670 */
[----:B------:R0:W5:Y:S04]  /*6ae0*/  @!P0 LDG.E.128 R4, desc[UR42][R38.64] ;  /* 0x0000002a26048981 */ /* 0x000168000c1e1d00 */
[----:B------:R0:W5:Y:S01]  /*6af0*/  @!P0 LDG.E.128 R24, desc[UR42][R44.64] ;  /* 0x0000002a2c188981 */ /* 0x000162000c1e1d00 */
[----:B------:R-:W-:Y:S01]  /*6b00*/  UMOV UR4, 0xffffffff ;  /* 0xffffffff00047882 */ /* 0x000fe20000000000 */
[----:B--2---:R-:W-:Y:S02]  /*6b10*/  LEA.HI R3, R8, R8, RZ, 0x1 ;  /* 0x0000000808037211 */ /* 0x004fe400078f08ff */
[----:B0-----:R-:W-:Y:S05]  /*6b20*/  BRA.DIV UR4, `(.L_x_10521) ;  /* 0x000000ee04a87947 */ /* 0x001fea000b800000 */
.L_x_10709:
[----:B------:R-:W-:Y:S01]  /*6b30*/  UMOV UR4, 0xffffffff ;  /* 0xffffffff00047882 */ /* 0x000fe20000000000 */
[----:B------:R-:W-:Y:S02]  /*6b40*/  LOP3.LUT R3, R3, 0xfffffffe, RZ, 0xc0, !PT ;  /* 0xfffffffe03037812 */ /* 0x000fe400078ec0ff */
[----:B------:R-:W-:Y:S05]  /*6b50*/  BRA.DIV UR4, `(.L_x_10522) ;  /* 0x000000ee04c47947 */ /* 0x000fea000b800000 */
.L_x_10712:
[----:B------:R-:W-:Y:S01]  /*6b60*/  UMOV UR4, 0xffffffff ;  /* 0xffffffff00047882 */ /* 0x000fe20000000000 */
[----:B------:R-:W-:Y:S02]  /*6b70*/  IMAD.IADD R3, R8, 0x1, -R3 ;  /* 0x0000000108037824 */ /* 0x000fe400078e0a03 */
[----:B------:R-:W-:Y:S05]  /*6b80*/  BRA.DIV UR4, `(.L_x_10523) ;  /* 0x000000ee04e07947 */ /* 0x000fea000b800000 */
.L_x_10715:
[----:B------:R-:W-:Y:S01]  /*6b90*/  UMOV UR4, 0xffffffff ;  /* 0xffffffff00047882 */ /* 0x000fe20000000000 */
[----:B------:R-:W-:Y:S02]  /*6ba0*/  SHF.L.U32 R3, R3, 0x1f, RZ ;  /* 0x0000001f03037819 */ /* 0x000fe400000006ff */
[----:B------:R-:W-:Y:S05]  /*6bb0*/  BRA.DIV UR4, `(.L_x_10524) ;  /* 0x000000ee04fc7947 */ /* 0x000fea000b800000 */
.L_x_10718:
[----:B------:R-:W0:Y:S01]  /*6bc0*/  SYNCS.PHASECHK.TRANS64.TRYWAIT P1, [R16+URZ+0x13200], R3 ;  /* 0x01320003100075a7 */ /* 0x000e22000802017f */
[----:B------:R-:W-:Y:S01]  /*6bd0*/  ISETP.GE.AND P0, PT, R18, R21, PT ;  /* 0x000000151200720c */ /* 0x000fe20003f06270 */
[----:B------:R-:W-:Y:S03]  /*6be0*/  BSSY B1, `(.L_x_10525) ;  /* 0x0000003000017945 */ /* 0x000fe60003800000 */
[----:B------:R-:W-:Y:S01]  /*6bf0*/  ISETP.GE.OR P0, PT, R23, R0, P0 ;  /* 0x000000001700720c */ /* 0x000fe20000706670 */
[----:B0-----:R-:W-:-:S12]  /*6c00*/  @!P1 BRA `(.L_x_10526) ;  /* 0x000000f000109947 */ /* 0x001fd80003800000 */
.L_x_10719:
[----:B------:R-:W-:Y:S05]  /*6c10*/  BSYNC B1 ;  /* 0x0000000000017941 */ /* 0x000fea0003800000 */
.L_x_10525:
        /* <DEDUP_REMOVED lines=8> */
[----:B------:R-:W-:Y:S02]  /*6ca0*/  SHF.R.U32.HI R14, RZ, 0x8, R5 ;  /* 0x00000008ff0e7819 */ /* 0x000fe40000011605 */
[----:B------:R-:W-:Y:S02]  /*6cb0*/  PRMT R20, R0, 0x7604, R3 ;  /* 0x0000760400147816 */ /* 0x000fe40000000003 */
[----:B------:R-:W-:Y:S02]  /*6cc0*/  LOP3.LUT R9, R5, 0xff, RZ, 0xc0, !PT ;  /* 0x000000ff05097812 */ /* 0x000fe400078ec0ff */
[----:B------:R-:W-:-:S02]  /*6cd0*/  SHF.R.U32.HI R3, RZ, 0x8, R6 ;  /* 0x00000008ff037819 */ /* 0x000fc40000011606 */
[----:B------:R-:W-:Y:S02]  /*6ce0*/  LOP3.LUT R0, R14, 0xff, RZ, 0xc0, !PT ;  /* 0x000000ff0e007812 */ /* 0x000fe400078ec0ff */
[----:B------:R-:W-:Y:S02]  /*6cf0*/  LOP3.LUT R8, R6, 0xff, RZ, 0xc0, !PT ;  /* 0x000000ff06087812 */ /* 0x000fe400078ec0ff */
[----:B------:R-:W-:Y:S02]  /*6d00*/  SHF.R.U32.HI R12, RZ, 0x8, R24 ;  /* 0x00000008ff0c7819 */ /* 0x000fe40000011618 */
[----:B------:R-:W-:Y:S02]  /*6d10*/  LOP3.LUT R3, R3, 0xff, RZ, 0xc0, !PT ;  /* 0x000000ff03037812 */ /* 0x000fe400078ec0ff */
[----:B------:R-:W-:Y:S01]  /*6d20*/  PRMT R28, R0, 0x7604, R9 ;  /* 0x00007604001c7816 */ /* 0x000fe20000000009 */
[----:B------:R-:W-:Y:S01]  /*6d30*/  IMAD.IADD R0, R18, 0x1, R21 ;  /* 0x0000000112007824 */ /* 0x000fe200078e0215 */
[----:B------:R-:W-:-:S02]  /*6d40*/  LOP3.LUT R13, R24, 0xff, RZ, 0xc0, !PT ;  /* 0x000000ff180d7812 */ /* 0x000fc400078ec0ff */
[----:B------:R-:W-:Y:S02]  /*6d50*/  LOP3.LUT R12, R12, 0xff, RZ, 0xc0, !PT ;  /* 0x000000ff0c0c7812 */ /* 0x000fe400078ec0ff */
[----:B------:R-:W-:Y:S02]  /*6d60*/  PRMT R30, R3, 0x7604, R8 ;  /* 0x00007604031e7816 */ /* 0x000fe40000000008 */
[----:B------:R-:W-:Y:S02]  /*6d70*/  SHF.R.U32.HI R3, RZ, 0x8, R26 ;  /* 0x00000008ff037819 */ /* 0x000fe4000001161a */
        /* <DEDUP_REMOVED lines=13> */
[----:B------:R-:W-:Y:S02]  /*6e50*/  LOP3.LUT R36, R27, 0xff, RZ, 0xc0, !PT ;  /* 0x000000ff1b247812 */ /* 0x000fe400078ec0ff */
[----:B------:R-:W-:-:S04]  /*6e60*/  LOP3.LUT R21, R21, 0xff, RZ, 0xc0, !PT ;  /* 0x000000ff15157812 */ /* 0x000fc800078ec0ff */
[----:B------:R-:W-:Y:S02]  /*6e70*/  PRMT R43, R21, 0x7604, R36 ;  /* 0x00007604152b7816 */ /* 0x000fe40000000024 */
[----:B------:R-:W-:-:S04]  /*6e80*/  SHF.R.U32.HI R21, RZ, 0x10, R5 ;  /* 0x00000010ff157819 */ /* 0x000fc80000011605 */
[----:B------:R-:W-:-:S04]  /*6e90*/  LOP3.LUT R21, R21, 0xff, RZ, 0xc0, !PT ;  /* 0x000000ff15157812 */ /* 0x000fc800078ec0ff */
[----:B------:R-:W-:Y:S02]  /*6ea0*/  PRMT R21, R21, 0x7054, R28 ;  /* 0x0000705415157816 */ /* 0x000fe4000000001c */
[----:B------:R-:W-:-:S04]  /*6eb0*/  SHF.R.U32.HI R28, RZ, 0x10, R25 ;  /* 0x00000010ff1c7819 */ /* 0x000fc80000011619 */
[----:B------:R-:W-:-:S04]  /*6ec0*/  LOP3.LUT R28, R28, 0xff, RZ, 0xc0, !PT ;  /* 0x000000ff1c1c7812 */ /* 0x000fc800078ec0ff */
[----:B------:R-:W-:-:S04]  /*6ed0*/  PRMT R39, R28, 0x7054, R37 ;  /* 0x000070541c277816 */ /* 0x000fc80000000025 */
[----:B------:R-:W-:-:S04]  /*6ee0*/  LOP3.LUT R39, R39, 0xff000000, R25, 0xf8, !PT ;  /* 0xff00000027277812 */ /* 0x000fc800078ef819 */
[-C--:B------:R-:W-:Y:S02]  /*6ef0*/  F2FP.F16.E4M3.UNPACK_B R38, R39.reuse ;  /* 0x00000027ff26723e */ /* 0x080fe400020006ff */
[----:B------:R-:W-:-:S03]  /*6f00*/  F2FP.F16.E4M3.UNPACK_B R39, R39.H1 ;  /* 0x00000027ff27723e */ /* 0x000fc600030006ff */
[----:B------:R-:W-:Y:S01]  /*6f10*/  HADD2.F32 R40, -RZ, R38.H0_H0 ;  /* 0x20000026ff287230 */ /* 0x000fe20000004100 */
[----:B--2---:R-:W-:-:S04]  /*6f20*/  LOP3.LUT R0, R35, 0x30, R0, 0xf8, !PT ;  /* 0x0000003023007812 */ /* 0x004fc800078ef800 */
[----:B---3--:R-:W-:Y:S02]  /*6f30*/  LOP3.LUT R3, R0, R31, RZ, 0x3c, !PT ;  /* 0x0000001f00037212 */ /* 0x008fe400078e3cff */
[----:B------:R-:W-:Y:S02]  /*6f40*/  SHF.R.U32.HI R31, RZ, 0x10, R7 ;  /* 0x00000010ff1f7819 */ /* 0x000fe40000011607 */
[----:B----4-:R-:W-:Y:S02]  /*6f50*/  IADD3 R0, R16, R29, R3 ;  /* 0x0000001d10007210 */ /* 0x010fe40007ffe003 */
[----:B------:R-:W-:Y:S01]  /*6f60*/  SHF.R.U32.HI R3, RZ, 0x10, R4 ;  /* 0x00000010ff037819 */ /* 0x000fe20000011604 */
[----:B------:R-:W0:Y:S01]  /*6f70*/  LDS.128 R8, [R51+0xb000] ;  /* 0x00b0000033087984 */ /* 0x000e220000000c00 */
[----:B------:R-:W-:Y:S02]  /*6f80*/  SHF.R.U32.HI R29, RZ, 0x10, R6 ;  /* 0x00000010ff1d7819 */ /* 0x000fe40000011606 */
[----:B------:R-:W-:Y:S01]  /*6f90*/  LOP3.LUT R3, R3, 0xff, RZ, 0xc0, !PT ;  /* 0x000000ff03037812 */ /* 0x000fe200078ec0ff */
[----:B------:R-:W1:Y:S01]  /*6fa0*/  LDS.128 R12, [R0+0xb000] ;  /* 0x00b00000000c7984 */ /* 0x000e620000000c00 */
[----:B------:R-:W-:-:S02]  /*6fb0*/  LOP3.LUT R31, R31, 0xff, RZ, 0xc0, !PT ;  /* 0x000000ff1f1f7812 */ /* 0x000fc400078ec0ff */
[----:B------:R-:W-:Y:S02]  /*6fc0*/  LOP3.LUT R29, R29, 0xff, RZ, 0xc0, !PT ;  /* 0x000000ff1d1d7812 */ /* 0x000fe400078ec0ff */
[----:B------:R-:W-:Y:S02]  /*6fd0*/  PRMT R3, R3, 0x7054, R20 ;  /* 0x0000705403037816 */ /* 0x000fe40000000014 */
[----:B------:R-:W-:Y:S02]  /*6fe0*/  SHF.R.U32.HI R20, RZ, 0x10, R24 ;  /* 0x00000010ff147819 */ /* 0x000fe40000011618 */
[----:B------:R-:W-:Y:S02]  /*6ff0*/  PRMT R31, R31, 0x7054, R32 ;  /* 0x000070541f1f7816 */ /* 0x000fe40000000020 */
[----:B------:R-:W-:Y:S02]  /*7000*/  PRMT R29, R29, 0x7054, R30 ;  /* 0x000070541d1d7816 */ /* 0x000fe4000000001e */
[----:B------:R-:W-:-:S02]  /*7010*/  SHF.R.U32.HI R32, RZ, 0x10, R27 ;  /* 0x00000010ff207819 */ /* 0x000fc4000001161b */
[----:B------:R-:W-:Y:S02]  /*7020*/  SHF.R.U32.HI R30, RZ, 0x10, R26 ;  /* 0x00000010ff1e7819 */ /* 0x000fe4000001161a */
[----:B------:R-:W-:Y:S02]  /*7030*/  LOP3.LUT R20, R20, 0xff, RZ, 0xc0, !PT ;  /* 0x000000ff14147812 */ /* 0x000fe400078ec0ff */
[----:B------:R-:W-:Y:S02]  /*7040*/  LOP3.LUT R32, R32, 0xff, RZ, 0xc0, !PT ;  /* 0x000000ff20207812 */ /* 0x000fe400078ec0ff */
[----:B------:R-:W-:Y:S02]  /*7050*/  LOP3.LUT R30, R30, 0xff, RZ, 0xc0, !PT ;  /* 0x000000ff1e1e7812 */ /* 0x000fe400078ec0ff */
[----:B------:R-:W-:Y:S02]  /*7060*/  PRMT R35, R20, 0x7054, R33 ;  /* 0x0000705414237816 */ /* 0x000fe40000000021 */
[----:B------:R-:W-:-:S02]  /*7070*/  LOP3.LUT R33, R21, 0xff000000, R5, 0xf8, !PT ;  /* 0xff00000015217812 */ /* 0x000fc400078ef805 */
[----:B------:R-:W-:Y:S02]  /*7080*/  LOP3.LUT R20, R3, 0xff000000, R4, 0xf8, !PT ;  /* 0xff00000003147812 */ /* 0x000fe400078ef804 */
[----:B------:R-:W-:Y:S02]  /*7090*/  LOP3.LUT R37, R31, 0xff000000, R7, 0xf8, !PT ;  /* 0xff0000001f257812 */ /* 0x000fe400078ef807 */
[----:B------:R-:W-:Y:S02]  /*70a0*/  PRMT R43, R32, 0x7054, R43 ;  /* 0x00007054202b7816 */ /* 0x000fe4000000002b */
[----:B------:R-:W-:Y:S02]  /*70b0*/  LOP3.LUT R3, R29, 0xff000000, R6, 0xf8, !PT ;  /* 0xff0000001d037812 */ /* 0x000fe400078ef806 */
[----:B------:R-:W-:Y:S02]  /*70c0*/  PRMT R41, R30, 0x7054, R41 ;  /* 0x000070541e297816 */ /* 0x000fe40000000029 */
[----:B0-----:R-:W-:-:S02]  /*70d0*/  F2FP.F16.E4M3.UNPACK_B R21, R8 ;  /* 0x00000008ff15723e */ /* 0x001fc400020006ff */
[----:B------:R-:W-:Y:S02]  /*70e0*/  F2FP.F16.E4M3.UNPACK_B R31, R8.H1 ;  /* 0x00000008ff1f723e */ /* 0x000fe400030006ff */
[-C--:B------:R-:W-:Y:S02]  /*70f0*/  F2FP.F16.E4M3.UNPACK_B R29, R11.reuse ;  /* 0x0000000bff1d723e */ /* 0x080fe400020006ff */
[----:B------:R-:W-:Y:S02]  /*7100*/  F2FP.F16.E4M3.UNPACK_B R32, R11.H1 ;  /* 0x0000000bff20723e */ /* 0x000fe400030006ff */
[----:B-1----:R-:W-:Y:S02]  /*7110*/  F2FP.F16.E4M3.UNPACK_B R8, R13 ;  /* 0x0000000dff08723e */ /* 0x002fe400020006ff */
[----:B------:R-:W-:Y:S02]  /*7120*/  F2FP.F16.E4M3.UNPACK_B R11, R33 ;  /* 0x00000021ff0b723e */ /* 0x000fe400020006ff */
[----:B------:R-:W-:Y:S01]  /*7130*/  LOP3.LUT R28, R35, 0xff000000, R24, 0xf8, !PT ;  /* 0xff000000231c7812 */ /* 0x000fe200078ef818 */
[----:B------:R-:W-:Y:S01]  /*7140*/  HADD2.F32 R6, -RZ, R8.H0_H0 ;  /* 0x20000008ff067230 */ /* 0x000fe20000004100 */
[----:B------:R-:W-:Y:S01]  /*7150*/  LOP3.LUT R5, R41, 0xff000000, R26, 0xf8, !PT ;  /* 0xff00000029057812 */ /* 0x000fe200078ef81a */
[----:B------:R-:W-:Y:S01]  /*7160*/  HADD2.F32 R41, -RZ, R38.H1_H1 ;  /* 0x30000026ff297230 */ /* 0x000fe20000004100 */
[----:B------:R-:W-:Y:S01]  /*7170*/  F2FP.F16.E4M3.UNPACK_B R24, R9 ;  /* 0x00000009ff18723e */ /* 0x000fe200020006ff */
[----:B------:R-:W-:Y:S01]  /*7180*/  HADD2.F32 R8, -RZ, R8.H1_H1 ;  /* 0x30000008ff087230 */ /* 0x000fe20000004100 */
[----:B------:R-:W-:Y:S01]  /*7190*/  F2FP.F16.E4M3.UNPACK_B R26, R13.H1 ;  /* 0x0000000dff1a723e */ /* 0x000fe200030006ff */
[----:B------:R-:W-:Y:S01]  /*71a0*/  HADD2.F32 R13, -RZ, R11.H0_H0 ;  /* 0x2000000bff0d7230 */ /* 0x000fe20000004100 */
[----:B------:R-:W-:Y:S01]  /*71b0*/  LOP3.LUT R43, R43, 0xff000000, R27, 0xf8, !PT ;  /* 0xff0000002b2b7812 */ /* 0x000fe200078ef81b */
[----:B------:R-:W-:Y:S01]  /*71c0*/  HADD2.F32 R38, -RZ, R39.H0_H0 ;  /* 0x20000027ff267230 */ /* 0x000fe20000004100 */
[----:B------:R-:W-:Y:S01]  /*71d0*/  F2FP.F16.E4M3.UNPACK_B R25, R9.H1 ;  /* 0x00000009ff19723e */ /* 0x000fe200030006ff */
[--C-:B------:R-:W-:Y:S01]  /*71e0*/  HADD2.F32 R9, -RZ, R24.reuse.H0_H0 ;  /* 0x20000018ff097230 */ /* 0x100fe20000004100 */
[-C--:B------:R-:W-:Y:S01]  /*71f0*/  F2FP.F16.E4M3.UNPACK_B R27, R12.reuse ;  /* 0x0000000cff1b723e */ /* 0x080fe200020006ff */
[----:B------:R-:W-:Y:S01]  /*7200*/  HADD2.F32 R24, -RZ, R24.H1_H1 ;  /* 0x30000018ff187230 */ /* 0x000fe20000004100 */
[----:B------:R-:W-:Y:S01]  /*7210*/  F2FP.F16.E4M3.UNPACK_B R35, R12.H1 ;  /* 0x0000000cff23723e */ /* 0x000fe200030006ff */
[----:B------:R-:W-:Y:S01]  /*7220*/  FMUL.FTZ R12, R6, R40 ;  /* 0x00000028060c7220 */ /* 0x000fe20000410000 */
[----:B------:R-:W-:Y:S01]  /*7230*/  F2FP.F16.E4M3.UNPACK_B R30, R15 ;  /* 0x0000000fff1e723e */ /* 0x000fe200020006ff */
[----:B------:R-:W-:Y:S01]  /*7240*/  FMUL.FTZ R45, R8, R41 ;  /* 0x00000029082d7220 */ /* 0x000fe20000410000 */
[----:B------:R-:W-:Y:S01]  /*7250*/  F2FP.F16.E4M3.UNPACK_B R36, R15.H1 ;  /* 0x0000000fff24723e */ /* 0x000fe200030006ff */
[----:B------:R-:W-:Y:S01]  /*7260*/  FMUL.FTZ R15, R6, R13 ;  /* 0x0000000d060f7220 */ /* 0x000fe20000410000 */
[----:B------:R-:W-:Y:S01]  /*7270*/  F2FP.F16.E4M3.UNPACK_B R33, R33.H1 ;  /* 0x00000021ff21723e */ /* 0x000fe200030006ff */
[----:B------:R-:W-:Y:S01]  /*7280*/  FFMA.FTZ R6, R9, R13, -R12 ;  /* 0x0000000d09067223 */ /* 0x000fe2000001080c */
[----:B------:R-:W-:-:S02]  /*7290*/  HADD2.F32 R13, -RZ, R25.H0_H0 ;  /* 0x20000019ff0d7230 */ /* 0x000fc40000004100 */
[----:B------:R-:W-:Y:S01]  /*72a0*/  FFMA.FTZ R9, R9, R40, R15 ;  /* 0x0000002809097223 */ /* 0x000fe2000001000f */
[----:B------:R-:W-:Y:S01]  /*72b0*/  HADD2.F32 R15, -RZ, R11.H1_H1 ;  /* 0x3000000bff0f7230 */ /* 0x000fe20000004100 */
[-C--:B------:R-:W-:Y:S01]  /*72c0*/  F2FP.F16.E4M3.UNPACK_B R7, R14.reuse ;  /* 0x0000000eff07723e */ /* 0x080fe200020006ff */
[--C-:B------:R-:W-:Y:S01]  /*72d0*/  HADD2.F32 R11, -RZ, R26.reuse.H0_H0 ;  /* 0x2000001aff0b7230 */ /* 0x100fe20000004100 */
[----:B------:R-:W-:Y:S01]  /*72e0*/  F2FP.F16.E4M3.UNPACK_B R14, R14.H1 ;  /* 0x0000000eff0e723e */ /* 0x000fe200030006ff */
[--C-:B------:R-:W-:Y:S02]  /*72f0*/  HADD2.F32 R12, -RZ, R33.reuse.H0_H0 ;  /* 0x20000021ff0c7230 */ /* 0x100fe40000004100 */
[----:B------:R-:W-:Y:S01]  /*7300*/  FMUL.FTZ R8, R8, R15 ;  /* 0x0000000f08087220 */ /* 0x000fe20000410000 */
[----:B------:R-:W-:Y:S02]  /*7310*/  HADD2.F32 R33, -RZ, R33.H1_H1 ;  /* 0x30000021ff217230 */ /* 0x000fe40000004100 */
[----:B------:R-:W-:Y:S01]  /*7320*/  FMUL.FTZ R40, R11, R38 ;  /* 0x000000260b287220 */ /* 0x000fe20000410000 */
[----:B------:R-:W-:-:S02]  /*7330*/  HADD2.F32 R26, -RZ, R26.H1_H1 ;  /* 0x3000001aff1a7230 */ /* 0x000fc40000004100 */
[-C--:B------:R-:W-:Y:S01]  /*7340*/  FMUL.FTZ R47, R11, R12.reuse ;  /* 0x0000000c0b2f7220 */ /* 0x080fe20000410000 */
[C---:B------:R-:W-:Y:S01]  /*7350*/  FFMA.FTZ R8, R24.reuse, R41, R8 ;  /* 0x0000002918087223 */ /* 0x040fe20000010008 */
[C---:B------:R-:W-:Y:S01]  /*7360*/  FFMA.FTZ R12, R13.reuse, R12, -R40 ;  /* 0x0000000c0d0c7223 */ /* 0x040fe20000010828 */
[----:B------:R-:W-:Y:S01]  /*7370*/  F2FP.F16.E4M3.UNPACK_B R41, R43 ;  /* 0x0000002bff29723e */ /* 0x000fe200020006ff */
[----:B------:R-:W-:Y:S01]  /*7380*/  FFMA.FTZ R13, R13, R38, R47 ;  /* 0x000000260d0d7223 */ /* 0x000fe2000001002f */
[----:B------:R-:W-:Y:S01]  /*7390*/  F2FP.F16.E4M3.UNPACK_B R38, R37 ;  /* 0x00000025ff26723e */ /* 0x000fe200020006ff */
[----:B------:R-:W-:Y:S01]  /*73a0*/  FFMA.FTZ R11, R24, R15, -R45 ;  /* 0x0000000f180b7223 */ /* 0x000fe2000001082d */
[----:B------:R-:W-:Y:S02]  /*73b0*/  HADD2.F32 R40, -RZ, R39.H1_H1 ;  /* 0x30000027ff287230 */ /* 0x000fe40000004100 */
[----:B------:R-:W-:Y:S01]  /*73c0*/  FMUL.FTZ R45, R26, R33 ;  /* 0x000000211a2d7220 */ /* 0x000fe20000410000 */
[----:B------:R-:W-:Y:S01]  /*73d0*/  HADD2.F32 R42, -RZ, R41.H0_H0 ;  /* 0x20000029ff2a7230 */ /* 0x000fe20000004100 */
[----:B------:R-:W-:Y:S01]  /*73e0*/  F2FP.F16.E4M3.UNPACK_B R43, R43.H1 ;  /* 0x0000002bff2b723e */ /* 0x000fe200030006ff */
[----:B------:R-:W-:-:S02]  /*73f0*/  HADD2.F32 R15, -RZ, R30.H0_H0 ;  /* 0x2000001eff0f7230 */ /* 0x000fc40000004100 */
[----:B------:R-:W-:Y:S01]  /*7400*/  FMUL.FTZ R44, R26, R40 ;  /* 0x000000281a2c7220 */ /* 0x000fe20000410000 */
[--C-:B------:R-:W-:Y:S01]  /*7410*/  HADD2.F32 R39, -RZ, R38.reuse.H0_H0 ;  /* 0x20000026ff277230 */ /* 0x100fe20000004100 */
[----:B------:R-:W-:Y:S01]  /*7420*/  F2FP.F16.E4M3.UNPACK_B R4, R10 ;  /* 0x0000000aff04723e */ /* 0x000fe200020006ff */
[----:B------:R-:W-:Y:S02]  /*7430*/  HADD2.F32 R25, -RZ, R25.H1_H1 ;  /* 0x30000019ff197230 */ /* 0x000fe40000004100 */
[C---:B------:R-:W-:Y:S01]  /*7440*/  FMUL.FTZ R47, R15.reuse, R42 ;  /* 0x0000002a0f2f7220 */ /* 0x040fe20000410000 */
[----:B------:R-:W-:Y:S02]  /*7450*/  HADD2.F32 R24, -RZ, R29.H0_H0 ;  /* 0x2000001dff187230 */ /* 0x000fe40000004100 */
[----:B------:R-:W-:Y:S01]  /*7460*/  FMUL.FTZ R49, R15, R39 ;  /* 0x000000270f317220 */ /* 0x000fe20000410000 */
[----:B------:R-:W-:Y:S02]  /*7470*/  HADD2.F32 R41, -RZ, R41.H1_H1 ;  /* 0x30000029ff297230 */ /* 0x000fe40000004100 */
[C---:B------:R-:W-:Y:S01]  /*7480*/  FFMA.FTZ R15, R25.reuse, R33, -R44 ;  /* 0x00000021190f7223 */ /* 0x040fe2000001082c */
[----:B------:R-:W-:Y:S01]  /*7490*/  FFMA.FTZ R26, R25, R40, R45 ;  /* 0x00000028191a7223 */ /* 0x000fe2000001002d */
[----:B------:R-:W-:Y:S01]  /*74a0*/  FFMA.FTZ R25, R24, R39, -R47 ;  /* 0x0000002718197223 */ /* 0x000fe2000001082f */
[----:B------:R-:W-:-:S02]  /*74b0*/  HADD2.F32 R39, -RZ, R38.H1_H1 ;  /* 0x30000026ff277230 */ /* 0x000fc40000004100 */
[----:B------:R-:W-:Y:S01]  /*74c0*/  FFMA.FTZ R24, R24, R42, R49 ;  /* 0x0000002a18187223 */ /* 0x000fe20000010031 */
[----:B------:R-:W-:Y:S01]  /*74d0*/  F2FP.F16.E4M3.UNPACK_B R38, R37.H1 ;  /* 0x00000025ff26723e */ /* 0x000fe200030006ff */
[----:B------:R-:W-:Y:S01]  /*74e0*/  HADD2.F32 R30, -RZ, R30.H1_H1 ;  /* 0x3000001eff1e7230 */ /* 0x000fe20000004100 */
[----:B------:R-:W-:Y:S01]  /*74f0*/  F2FP.F16.E4M3.UNPACK_B R10, R10.H1 ;  /* 0x0000000aff0a723e */ /* 0x000fe200030006ff */
[----:B------:R-:W-:Y:S01]  /*7500*/  HADD2.F32 R42, -RZ, R43.H0_H0 ;  /* 0x2000002bff2a7230 */ /* 0x000fe20000004100 */
[----:B------:R-:W-:Y:S01]  /*7510*/  F2FP.SATFINITE.E4M3.F32.PACK_AB_MERGE_C R13, R26, R13, RZ ;  /* 0x0000000d1a0d723e */ /* 0x000fe200048070ff */
[----:B------:R-:W-:Y:S02]  /*7520*/  HADD2.F32 R37, -RZ, R36.H0_H0 ;  /* 0x20000024ff257230 */ /* 0x000fe40000004100 */
[C---:B------:R-:W-:Y:S01]  /*7530*/  FMUL.FTZ R44, R30.reuse, R41 ;  /* 0x000000291e2c7220 */ /* 0x040fe20000410000 */
[----:B------:R-:W-:Y:S02]  /*7540*/  HADD2.F32 R29, -RZ, R29.H1_H1 ;  /* 0x3000001dff1d7230 */ /* 0x000fe40000004100 */
[----:B------:R-:W-:Y:S01]  /*7550*/  FMUL.FTZ R46, R30, R39 ;  /* 0x000000271e2e7220 */ /* 0x000fe20000410000 */
[----:B------:R-:W-:-:S02]  /*7560*/  HADD2.F32 R40, -RZ, R38.H0_H0 ;  /* 0x20000026ff287230 */ /* 0x000fc40000004100 */
[----:B------:R-:W-:Y:S01]  /*7570*/  FMUL.FTZ R48, R37, R42 ;  /* 0x0000002a25307220 */ /* 0x000fe20000410000 */
[----:B------:R-:W-:Y:S02]  /*7580*/  HADD2.F32 R33, -RZ, R32.H0_H0 ;  /* 0x20000020ff217230 */ /* 0x000fe40000004100 */
[C---:B------:R-:W-:Y:S01]  /*7590*/  FFMA.FTZ R30, R29.reuse, R39, -R44 ;  /* 0x000000271d1e7223 */ /* 0x040fe2000001082c */
[----:B------:R-:W-:Y:S01]  /*75a0*/  FFMA.FTZ R29, R29, R41, R46 ;  /* 0x000000291d1d7223 */ /* 0x000fe2000001002e */
[----:B------:R-:W-:Y:S01]  /*75b0*/  FMUL.FTZ R37, R37, R40 ;  /* 0x0000002825257220 */ /* 0x000fe20000410000 */
[----:B------:R-:W-:Y:S01]  /*75c0*/  F2FP.F16.E4M3.UNPACK_B R41, R28.H1 ;  /* 0x0000001cff29723e */ /* 0x000fe200030006ff */
[C---:B------:R-:W-:Y:S01]  /*75d0*/  FFMA.FTZ R48, R33.reuse, R40, -R48 ;  /* 0x0000002821307223 */ /* 0x040fe20000010830 */
[----:B------:R-:W-:Y:S01]  /*75e0*/  HADD2.F32 R40, -RZ, R38.H1_H1 ;  /* 0x30000026ff287230 */ /* 0x000fe20000004100 */
[----:B------:R-:W-:Y:S01]  /*75f0*/  F2FP.F16.E4M3.UNPACK_B R38, R20.H1 ;  /* 0x00000014ff26723e */ /* 0x000fe200030006ff */
[----:B------:R-:W-:Y:S01]  /*7600*/  FFMA.FTZ R45, R33, R42, R37 ;  /* 0x0000002a212d7223 */ /* 0x000fe20000010025 */
[----:B------:R-:W-:Y:S01]  /*7610*/  HADD2.F32 R42, -RZ, R43.H1_H1 ;  /* 0x3000002bff2a7230 */ /* 0x000fe20000004100 */
[----:B------:R-:W-:Y:S01]  /*7620*/  F2FP.SATFINITE.E4M3.F32.PACK_AB_MERGE_C R9, R8, R9, R13 ;  /* 0x000000090809723e */ /* 0x000fe2000480700d */
[----:B------:R-:W-:-:S02]  /*7630*/  HADD2.F32 R37, -RZ, R36.H1_H1 ;  /* 0x30000024ff257230 */ /* 0x000fc40000004100 */
[----:B------:R-:W-:Y:S02]  /*7640*/  HADD2.F32 R43, -RZ, R41.H0_H0 ;  /* 0x20000029ff2b7230 */ /* 0x000fe40000004100 */
        /* <DEDUP_REMOVED lines=10> */
[----:B------:R-:W-:Y:S02]  /*76f0*/  HADD2.F32 R38, -RZ, R38.H1_H1 ;  /* 0x30000026ff267230 */ /* 0x000fe40000004100 */
[C---:B------:R-:W-:Y:S01]  /*7700*/  FFMA.FTZ R43, R32.reuse, R43, R36 ;  /* 0x0000002b202b7223 */ /* 0x040fe20000010024 */
[----:B------:R-:W-:Y:S02]  /*7710*/  HADD2.F32 R36, -RZ, R41.H1_H1 ;  /* 0x30000029ff247230 */ /* 0x000fe40000004100 */
[----:B------:R-:W-:Y:S01]  /*7720*/  FFMA.FTZ R39, R32, R39, -R37 ;  /* 0x0000002720277223 */ /* 0x000fe20000010825 */
[----:B------:R-:W-:Y:S01]  /*7730*/  FFMA.FTZ R50, R33, R42, R49 ;  /* 0x0000002a21327223 */ /* 0x000fe20000010031 */
[----:B------:R-:W-:Y:S01]  /*7740*/  HADD2.F32 R31, -RZ, R31.H1_H1 ;  /* 0x3000001fff1f7230 */ /* 0x000fe20000004100 */
[----:B------:R-:W-:Y:S01]  /*7750*/  F2FP.F16.E4M3.UNPACK_B R32, R20 ;  /* 0x00000014ff20723e */ /* 0x000fe200020006ff */
[C---:B------:R-:W-:Y:S01]  /*7760*/  FMUL.FTZ R20, R35.reuse, R36 ;  /* 0x0000002423147220 */ /* 0x040fe20000410000 */
[----:B------:R-:W-:Y:S01]  /*7770*/  F2FP.F16.E4M3.UNPACK_B R33, R28 ;  /* 0x0000001cff21723e */ /* 0x000fe200020006ff */
[----:B------:R-:W-:Y:S01]  /*7780*/  FMUL.FTZ R37, R35, R38 ;  /* 0x0000002623257220 */ /* 0x000fe20000410000 */
[----:B------:R-:W-:-:S02]  /*7790*/  HADD2.F32 R28, -RZ, R27.H0_H0 ;  /* 0x2000001bff1c7230 */ /* 0x000fc40000004100 */
[C---:B------:R-:W-:Y:S01]  /*77a0*/  FFMA.FTZ R40, R31.reuse, R38, -R20 ;  /* 0x000000261f287223 */ /* 0x040fe20000010814 */
[----:B------:R-:W-:Y:S02]  /*77b0*/  HADD2.F32 R20, -RZ, R21.H0_H0 ;  /* 0x20000015ff147230 */ /* 0x000fe40000004100 */
[----:B------:R-:W-:Y:S01]  /*77c0*/  FFMA.FTZ R42, R31, R36, R37 ;  /* 0x000000241f2a7223 */ /* 0x000fe20000010025 */
[--C-:B------:R-:W-:Y:S01]  /*77d0*/  HADD2.F32 R35, -RZ, R33.reuse.H0_H0 ;  /* 0x20000021ff237230 */ /* 0x100fe20000004100 */
[----:B------:R-:W-:Y:S01]  /*77e0*/  F2FP.SATFINITE.E4M3.F32.PACK_AB_MERGE_C R45, R50, R45, RZ ;  /* 0x0000002d322d723e */ /* 0x000fe200048070ff */
[----:B------:R-:W-:Y:S02]  /*77f0*/  HADD2.F32 R31, -RZ, R32.H0_H0 ;  /* 0x20000020ff1f7230 */ /* 0x000fe40000004100 */
[----:B------:R-:W-:Y:S02]  /*7800*/  HADD2.F32 R36, -RZ, R33.H1_H1 ;  /* 0x30000021ff247230 */ /* 0x000fe40000004100 */
[----:B------:R-:W-:Y:S01]  /*7810*/  FMUL.FTZ R37, R28, R35 ;  /* 0x000000231c257220 */ /* 0x000fe20000410000 */
[----:B------:R-:W-:-:S02]  /*7820*/  HADD2.F32 R27, -RZ, R27.H1_H1 ;  /* 0x3000001bff1b7230 */ /* 0x000fc40000004100 */
[-C--:B------:R-:W-:Y:S01]  /*7830*/  FMUL.FTZ R33, R28, R31.reuse ;  /* 0x0000001f1c217220 */ /* 0x080fe20000410000 */
[----:B------:R-:W-:Y:S02]  /*7840*/  HADD2.F32 R32, -RZ, R32.H1_H1 ;  /* 0x30000020ff207230 */ /* 0x000fe40000004100 */
[C---:B------:R-:W-:Y:S01]  /*7850*/  FFMA.FTZ R37, R20.reuse, R31, -R37 ;  /* 0x0000001f14257223 */ /* 0x040fe20000010825 */
[----:B------:R-:W-:Y:S01]  /*7860*/  HADD2.F32 R21, -RZ, R21.H1_H1 ;  /* 0x30000015ff157230 */ /* 0x000fe20000004100 */
[----:B------:R-:W-:Y:S01]  /*7870*/  F2FP.F16.E4M3.UNPACK_B R28, R5.H1 ;  /* 0x00000005ff1c723e */ /* 0x000fe200030006ff */
        /* <DEDUP_REMOVED lines=19> */
[----:B------:R-:W-:Y:S01]  /*79b0*/  FFMA.FTZ R27, R20, R32, R27 ;  /* 0x00000020141b7223 */ /* 0x000fe2000001001b */
[----:B------:R-:W-:Y:S01]  /*79c0*/  HADD2.F32 R10, -RZ, R10.H1_H1 ;  /* 0x3000000aff0a7230 */ /* 0x000fe20000004100 */
[----:B------:R-:W-:Y:S01]  /*79d0*/  F2FP.F16.E4M3.UNPACK_B R20, R5 ;  /* 0x00000005ff14723e */ /* 0x000fe200020006ff */
[C---:B------:R-:W-:Y:S01]  /*79e0*/  FMUL.FTZ R21, R14.reuse, R33 ;  /* 0x000000210e157220 */ /* 0x040fe20000410000 */
[-C--:B------:R-:W-:Y:S01]  /*79f0*/  FMUL.FTZ R14, R14, R31.reuse ;  /* 0x0000001f0e0e7220 */ /* 0x080fe20000410000 */
[----:B------:R-:W-:Y:S02]  /*7a00*/  HADD2.F32 R5, -RZ, R7.H0_H0 ;  /* 0x20000007ff057230 */ /* 0x000fe40000004100 */
[C---:B------:R-:W-:Y:S01]  /*7a10*/  FFMA.FTZ R44, R10.reuse, R31, -R21 ;  /* 0x0000001f0a2c7223 */ /* 0x040fe20000010815 */
[----:B------:R-:W-:Y:S01]  /*7a20*/  FFMA.FTZ R46, R10, R33, R14 ;  /* 0x000000210a2e7223 */ /* 0x000fe2000001000e */
[----:B------:R-:W-:-:S02]  /*7a30*/  HADD2.F32 R28, -RZ, R20.H0_H0 ;  /* 0x20000014ff1c7230 */ /* 0x000fc40000004100 */
[----:B------:R-:W-:Y:S01]  /*7a40*/  HADD2.F32 R10, -RZ, R3.H0_H0 ;  /* 0x20000003ff0a7230 */ /* 0x000fe20000004100 */
[----:B------:R-:W-:Y:S01]  /*7a50*/  F2FP.SATFINITE.E4M3.F32.PACK_AB_MERGE_C R41, R44, R41, RZ ;  /* 0x000000292c29723e */ /* 0x000fe200048070ff */
        /* <DEDUP_REMOVED lines=25> */
.L_x_10518:
[----:B------:R-:W-:Y:S05]  /*7bf0*/  BSYNC B0 ;  /* 0x0000000000007941 */ /* 0x000fea0003800000 */
.L_x_10508:
[----:B------:R-:W-:Y:S01]  /*7c00*/  @!PT LDS RZ, [RZ] ;  /* 0x00000000fffff984 */ /* 0x000fe20000000800 */
[----:B------:R-:W-:Y:S01]  /*7c10*/  @!PT LDS RZ, [RZ] ;  /* 0x00000000fffff984 */ /* 0x000fe20000000800 */
[----:B------:R-:W-:Y:S01]  /*7c20*/  @!PT LDS RZ, [RZ] ;  /* 0x00000000fffff984 */ /* 0x000fe20000000800 */
[----:B------:R-:W-:Y:S01]  /*7c30*/  @!PT LDS RZ, [RZ] ;  /* 0x00000000fffff984 */ /* 0x000fe20000000800 */
[----:B------:R3:W-:Y:S06]  /*7c40*/  MEMBAR.ALL.CTA ;  /* 0x0000000000007992 */ /* 0x0007ec0000008000 */
[----:B---3--:R-:W3:Y:S01]  /*7c50*/  FENCE.VIEW.ASYNC.S ;  /* 0x00000000000073c6 */ /* 0x008ee20000000000 */
[----:B------:R-:W-:Y:S05]  /*7c60*/  WARPSYNC.ALL ;  /* 0x0000000000007948 */ /* 0x000fea0003800000 */
[----:B---3--:R-:W-:Y:S06]  /*7c70*/  BAR.SYNC.DEFER_BLOCKING 0xd, 0x180 ;  /* 0x0346000000007b1d */ /* 0x008fec0000010000 */
.L_x_10505:
[----:B-12---:R-:W-:-:S05]  /*7c80*/  IMAD.U32 R0, RZ, RZ, UR36 ;  /* 0x00000024ff007e24 */ /* 0x006fca000f8e00ff */
[----:B------:R-:W-:-:S13]  /*7c90*/  ISETP.NE.AND P0, PT, R0, 0x3, PT ;  /* 0x000000030000780c */ /* 0x000fda0003f05270 */
[----:B------:R-:W-:Y:S05]  /*7ca0*/  @!P0 BRA `(.L_x_10527) ;  /* 0x0000000000048947 */ /* 0x000fea0003800000 */
[----:B------:R-:W-:Y:S01]  /*7cb0*/  BPT.TRAP 0x1 ;  /* 0x000000040000795c */ /* 0x000fe20000300000 */
.L_x_10527:
[----:B0-----:R-:W2:Y:S01]  /*7cc0*/  LDL R3, [R1] ;  /* 0x0000000001037983 */ /* 0x001ea20000100800 */
[----:B------:R-:W-:Y:S01]  /*7cd0*/  IMAD R0, R157, 0x8, R16 ;  /* 0x000000089d007824 */ /* 0x000fe200078e0210 */
[----:B--2--5:R-:W-:-:S04]  /*7ce0*/  SHF.L.U32 R7, R3, 0x1f, RZ ;  /* 0x0000001f03077819 */ /* 0x024fc800000006ff */
[----:B------:R0:W1:Y:S01]  /*7cf0*/  SYNCS.PHASECHK.TRANS64.TRYWAIT P1, [R0+URZ+0x13230], R7 ;  /* 0x01323007000075a7 */ /* 0x000062000802017f */
[----:B------:R-:W-:Y:S05]  /*7d00*/  @!P0 BRA `(.L_x_10528) ;  /* 0x0000000000048947 */ /* 0x000fea0003800000 */
[----:B------:R-:W-:Y:S01]  /*7d10*/  BPT.TRAP 0x1 ;  /* 0x000000040000795c */ /* 0x000fe20000300000 */
.L_x_10528:
        /* <DEDUP_REMOVED lines=9> */
.L_x_10529:
[----:B------:R-:W-:Y:S01]  /*7db0*/  IMAD R8, R157, 0x280, R21 ;  /* 0x000002809d087824 */ /* 0x000fe200078e0215 */
[----:B------:R-:W-:Y:S01]  /*7dc0*/  MOV R9, 0x80000020 ;  /* 0x8000002000097802 */ /* 0x000fe20000000f00 */
[----:B------:R-:W-:Y:S05]  /*7dd0*/  WARPSYNC.ALL ;  /* 0x0000000000007948 */ /* 0x000fea0003800000 */
[----:B------:R-:W-:Y:S01]  /*7de0*/  R2UR UR4, R4 ;  /* 0x00000000040472ca */ /* 0x000fe200000e0000 */
[----:B------:R-:W2:Y:S01]  /*7df0*/  LDL R107, [R1+0x4c] ;  /* 0x00004c00016b7983 */ /* 0x000ea20000100800 */
[----:B------:R-:W-:Y:S01]  /*7e00*/  R2UR UR5, R5 ;  /* 0x00000000050572ca */ /* 0x000fe200000e0000 */
[----:B------:R-:W-:Y:S01]  /*7e10*/  WARPGROUP.ARRIVE ;  /* 0x00000000000079c5 */ /* 0x000fe20000000000 */
[C---:B------:R-:W-:Y:S01]  /*7e20*/  R2UR UR6, R8.reuse ;  /* 0x00000000080672ca */ /* 0x040fe200000e0000 */
[----:B------:R-:W-:Y:S01]  /*7e30*/  VIADD R6, R8, 0x80 ;  /* 0x0000008008067836 */ /* 0x000fe20000000000 */
[----:B------:R-:W-:Y:S01]  /*7e40*/  R2UR UR7, R9 ;  /* 0x00000000090772ca */ /* 0x000fe200000e0000 */
[----:B01----:R-:W-:Y:S01]  /*7e50*/  IMAD.MOV.U32 R7, RZ, RZ, -0x7fffffe0 ;  /* 0x80000020ff077424 */ /* 0x003fe200078e00ff */
[----:B------:R-:W-:Y:S01]  /*7e60*/  R2UR UR8, R4 ;  /* 0x00000000040872ca */ /* 0x000fe200000e0000 */
[----:B------:R-:W-:Y:S01]  /*7e70*/  VIADD R10, R8, 0x100 ;  /* 0x00000100080a7836 */ /* 0x000fe20000000000 */
[----:B------:R-:W-:Y:S01]  /*7e80*/  R2UR UR9, R5 ;  /* 0x00000000050972ca */ /* 0x000fe200000e0000 */
[----:B------:R-:W-:Y:S01]  /*7e90*/  IMAD.MOV.U32 R11, RZ, RZ, -0x7fffffe0 ;  /* 0x80000020ff0b7424 */ /* 0x000fe200078e00ff */
[----:B------:R-:W-:Y:S01]  /*7ea0*/  R2UR UR12, R4 ;  /* 0x00000000040c72ca */ /* 0x000fe200000e0000 */
[----:B------:R-:W-:Y:S01]  /*7eb0*/  IMAD.MOV.U32 R13, RZ, RZ, -0x7fffffe0 ;  /* 0x80000020ff0d7424 */ /* 0x000fe200078e00ff */
[----:B------:R-:W-:Y:S01]  /*7ec0*/  R2UR UR10, R10 ;  /* 0x000000000a0a72ca */ /* 0x000fe200000e0000 */
[----:B------:R-:W-:Y:S01]  /*7ed0*/  VIADD R10, R8, 0x200 ;  /* 0x00000200080a7836 */ /* 0x000fe20000000000 */
[----:B------:R-:W-:Y:S01]  /*7ee0*/  R2UR UR11, R11 ;  /* 0x000000000b0b72ca */ /* 0x000fe200000e0000 */
[----:B------:R-:W-:Y:S01]  /*7ef0*/  IMAD.MOV.U32 R11, RZ, RZ, -0x7fffffe0 ;  /* 0x80000020ff0b7424 */ /* 0x000fe200078e00ff */
[----:B------:R-:W-:Y:S01]  /*7f00*/  R2UR UR13, R5 ;  /* 0x00000000050d72ca */ /* 0x000fe200000e0000 */
[----:B------:R-:W-:Y:S01]  /*7f10*/  QGMMA.64x32x32.F32.E4M3.E4M3 R88, gdesc[UR4], RZ, !UPT, gsb0 ;  /* 0x00600000045879f3 */ /* 0x000fe2000c0008ff */
[----:B------:R-:W-:Y:S01]  /*7f20*/  R2UR UR6, R6 ;  /* 0x00000000060672ca */ /* 0x000fe200000e0000 */
[----:B------:R-:W-:Y:S01]  /*7f30*/  VIADD R6, R8, 0x180 ;  /* 0x0000018008067836 */ /* 0x000fe20000000000 */
[----:B------:R-:W-:Y:S01]  /*7f40*/  R2UR UR7, R7 ;  /* 0x00000000070772ca */ /* 0x000fe200000e0000 */
[----:B------:R-:W-:Y:S01]  /*7f50*/  IMAD.MOV.U32 R7, RZ, RZ, -0x7fffffe0 ;  /* 0x80000020ff077424 */ /* 0x000fe200078e00ff */
[----:B------:R-:W-:Y:S01]  /*7f60*/  R2UR UR4, R4 ;  /* 0x00000000040472ca */ /* 0x000fe200000e0000 */
[----:B------:R-:W0:Y:S01]  /*7f70*/  S2R R108, SR_TID.X ;  /* 0x00000000006c7919 */ /* 0x000e220000002100 */
[----:B------:R-:W-:Y:S01]  /*7f80*/  R2UR UR5, R5 ;  /* 0x00000000050572ca */ /* 0x000fe200000e0000 */
[----:B------:R-:W-:Y:S01]  /*7f90*/  BSSY B0, `(.L_x_10531) ;  /* 0x00005f9000007945 */ /* 0x000fe20003800000 */
[----:B------:R-:W-:Y:S01]  /*7fa0*/  R2UR UR14, R6 ;  /* 0x00000000060e72ca */ /* 0x000fe200000e0000 */
[----:B------:R-:W-:Y:S01]  /*7fb0*/  VIADD R6, R4, 0x2 ;  /* 0x0000000204067836 */ /* 0x000fe20000000000 */
[----:B------:R-:W-:Y:S01]  /*7fc0*/  R2UR UR15, R7 ;  /* 0x00000000070f72ca */ /* 0x000fe200000e0000 */
[----:B------:R-:W-:Y:S01]  /*7fd0*/  IMAD.MOV.U32 R7, RZ, RZ, -0x7fffffe0 ;  /* 0x80000020ff077424 */ /* 0x000fe200078e00ff */
[----:B------:R-:W-:Y:S01]  /*7fe0*/  R2UR UR18, R10 ;  /* 0x000000000a1272ca */ /* 0x000fe200000e0000 */
[----:B------:R-:W-:Y:S01]  /*7ff0*/  VIADD R10, R8, 0x82 ;  /* 0x00000082080a7836 */ /* 0x000fe20000000000 */
[----:B------:R-:W-:-:S02]  /*8000*/  R2UR UR19, R11 ;  /* 0x000000000b1372ca */ /* 0x000fc400000e0000 */
[----:B------:R-:W-:Y:S02]  /*8010*/  R2UR UR16, R4 ;  /* 0x00000000041072ca */ /* 0x000fe400000e0000 */
[----:B------:R-:W-:Y:S02]  /*8020*/  R2UR UR17, R5 ;  /* 0x00000000051172ca */ /* 0x000fe400000e0000 */
[----:B------:R-:W-:Y:S02]  /*8030*/  IADD3 R12, R8, 0x2, RZ ;  /* 0x00000002080c7810 */ /* 0x000fe40007ffe0ff */
[----:B------:R-:W-:Y:S02]  /*8040*/  R2UR UR23, R13 ;  /* 0x000000000d1772ca */ /* 0x000fe400000e0000 */
[----:B------:R-:W-:Y:S02]  /*8050*/  R2UR UR22, R12 ;  /* 0x000000000c1672ca */ /* 0x000fe400000e0000 */
[----:B------:R-:W-:-:S02]  /*8060*/  R2UR UR20, R6 ;  /* 0x00000000061472ca */ /* 0x000fc400000e0000 */
[----:B------:R-:W-:Y:S02]  /*8070*/  R2UR UR21, R7 ;  /* 0x00000000071572ca */ /* 0x000fe400000e0000 */
[----:B------:R-:W-:Y:S02]  /*8080*/  MOV R11, 0x80000020 ;  /* 0x80000020000b7802 */ /* 0x000fe40000000f00 */
[----:B------:R-:W-:Y:S01]  /*8090*/  P2R R106, PR, RZ, 0x1 ;  /* 0x00000001ff6a7803 */ /* 0x000fe20000000000 */
[----:B------:R-:W-:Y:S02]  /*80a0*/  WARPGROUP.DEPBAR.LE gsb0, 0x0 ;  /* 0x00008000000079c5 */ /* 0x000fe40000010000 */
[----:B------:R-:W-:-:S06]  /*80b0*/  WARPGROUP.ARRIVE ;  /* 0x00000000000079c5 */ /* 0x000fcc0000000000 */
[----:B------:R-:W-:Y:S01]  /*80c0*/  QGMMA.64x32x32.F32.E4M3.E4M3 R72, gdesc[UR4], RZ, !UPT, gsb0 ;  /* 0x00600000044879f3 */ /* 0x000fe2000c0008ff */
[----:B------:R-:W-:Y:S01]  /*80d0*/  R2UR UR6, R10 ;  /* 0x000000000a0672ca */ /* 0x000fe200000e0000 */
[----:B------:R-:W-:Y:S01]  /*80e0*/  VIADD R10, R8, 0x102 ;  /* 0x00000102080a7836 */ /* 0x000fe20000000000 */
[----:B------:R-:W-:Y:S01]  /*80f0*/  R2UR UR7, R11 ;  /* 0x000000000b0772ca */ /* 0x000fe200000e0000 */
[----:B------:R-:W-:Y:S01]  /*8100*/  IMAD.MOV.U32 R11, RZ, RZ, -0x7fffffe0 ;  /* 0x80000020ff0b7424 */ /* 0x000fe200078e00ff */
[----:B------:R-:W-:Y:S02]  /*8110*/  R2UR UR4, R6 ;  /* 0x00000000060472ca */ /* 0x000fe400000e0000 */
[----:B------:R-:W-:Y:S01]  /*8120*/  R2UR UR5, R7 ;  /* 0x00000000070572ca */ /* 0x000fe200000e0000 */
        /* <DEDUP_REMOVED lines=8> */
[----:B------:R-:W-:Y:S01]  /*81b0*/  QGMMA.64x32x32.F32.E4M3.E4M3 R24, gdesc[UR16], RZ, !UPT, gsb0 ;  /* 0x00600000101879f3 */ /* 0x000fe2000c0008ff */
[----:B--2---:R-:W-:Y:S02]  /*81c0*/  IMAD.IADD R9, R107, 0x1, R105 ;  /* 0x000000016b097824 */ /* 0x004fe400078e0269 */
[----:B------:R-:W-:Y:S02]  /*81d0*/  WARPGROUP.DEPBAR.LE gsb0, 0x0 ;  /* 0x00008000000079c5 */ /* 0x000fe40000010000 */
[----:B------:R-:W-:-:S06]  /*81e0*/  WARPGROUP.ARRIVE ;  /* 0x00000000000079c5 */ /* 0x000fcc0000000000 */
[----:B------:R-:W-:Y:S03]  /*81f0*/  QGMMA.64x32x32.F32.E4M3.E4M3 R88, gdesc[UR20], R88, gsb0 ;  /* 0x00600000145879f3 */ /* 0x000fe60008000858 */
[----:B------:R-:W-:Y:S02]  /*8200*/  WARPGROUP.DEPBAR.LE gsb0, 0x0 ;  /* 0x00008000000079c5 */ /* 0x000fe40000010000 */
        /* <DEDUP_REMOVED lines=8> */
[----:B------:R-:W-:Y:S01]  /*8290*/  VIADD R10, R8, 0x182 ;  /* 0x00000182080a7836 */ /* 0x000fe20000000000 */
[----:B------:R-:W-:Y:S01]  /*82a0*/  R2UR UR7, R11 ;  /* 0x000000000b0772ca */ /* 0x000fe200000e0000 */
[----:B------:R-:W-:Y:S01]  /*82b0*/  IMAD.MOV.U32 R11, RZ, RZ, -0x7fffffe0 ;  /* 0x80000020ff0b7424 */ /* 0x000fe200078e00ff */
        /* <DEDUP_REMOVED lines=13> */
[----:B------:R-:W-:Y:S01]  /*8390*/  FMUL.FTZ R96, R2, R102 ;  /* 0x0000006602607220 */ /* 0x000fe20000410000 */
[----:B------:R-:W-:-:S02]  /*83a0*/  VIADD R8, R8, 0x202 ;  /* 0x0000020208087836 */ /* 0x000fc40000000000 */
[----:B------:R-:W-:Y:S01]  /*83b0*/  FMUL.FTZ R97, R2, R103 ;  /* 0x0000006702617220 */ /* 0x000fe20000410000 */
[----:B0-----:R-:W-:Y:S01]  /*83c0*/  LOP3.LUT R102, R108, 0x7f, RZ, 0xc0, !PT ;  /* 0x0000007f6c667812 */ /* 0x001fe200078ec0ff */
[----:B------:R-:W0:Y:S08]  /*83d0*/  MUFU.TANH R3, R3 ;  /* 0x0000000300037308 */ /* 0x000e300000002400 */
[----:B------:R-:W2:Y:S08]  /*83e0*/  MUFU.TANH R12, R12 ;  /* 0x0000000c000c7308 */ /* 0x000eb00000002400 */
[----:B------:R-:W-:Y:S08]  /*83f0*/  MUFU.TANH R20, R20 ;  /* 0x0000001400147308 */ /* 0x000ff00000002400 */
[----:B------:R-:W-:Y:S08]  /*8400*/  MUFU.TANH R90, R90 ;  /* 0x0000005a005a7308 */ /* 0x000ff00000002400 */
[----:B------:R-:W-:Y:S01]  /*8410*/  MUFU.TANH R13, R13 ;  /* 0x0000000d000d7308 */ /* 0x000fe20000002400 */
[----:B------:R-:W-:-:S02]  /*8420*/  WARPGROUP.DEPBAR.LE gsb0, 0x0 ;  /* 0x00008000000079c5 */ /* 0x000fc40000010000 */
[----:B------:R-:W-:Y:S01]  /*8430*/  WARPGROUP.ARRIVE ;  /* 0x00000000000079c5 */ /* 0x000fe20000000000 */
[----:B------:R-:W-:-:S04]  /*8440*/  FMUL.FTZ R74, R2, R74 ;  /* 0x0000004a024a7220 */ /* 0x000fc80000410000 */
[----:B------:R-:W-:Y:S01]  /*8450*/  MUFU.TANH R91, R91 ;  /* 0x0000005b005b7308 */ /* 0x000fe20000002400 */
[C---:B------:R-:W-:Y:S01]  /*8460*/  FMUL.FTZ R72, R2.reuse, R72 ;  /* 0x0000004802487220 */ /* 0x040fe20000410000 */
[C---:B------:R-:W-:Y:S01]  /*8470*/  FMUL.FTZ R73, R2.reuse, R73 ;  /* 0x0000004902497220 */ /* 0x040fe20000410000 */
[----:B------:R-:W-:Y:S01]  /*8480*/  FMUL.FTZ R76, R2, R76 ;  /* 0x0000004c024c7220 */ /* 0x000fe20000410000 */
[----:B------:R-:W-:Y:S01]  /*8490*/  QGMMA.64x32x32.F32.E4M3.E4M3 R56, gdesc[UR4], R56, gsb0 ;  /* 0x00600000043879f3 */ /* 0x000fe20008000838 */
[----:B------:R-:W-:Y:S01]  /*84a0*/  R2UR UR6, R10 ;  /* 0x000000000a0672ca */ /* 0x000fe200000e0000 */
[----:B------:R-:W-:Y:S01]  /*84b0*/  FMUL.FTZ R77, R2, R77 ;  /* 0x0000004d024d7220 */ /* 0x000fe20000410000 */
[----:B------:R-:W-:Y:S01]  /*84c0*/  R2UR UR7, R11 ;  /* 0x000000000b0772ca */ /* 0x000fe200000e0000 */
[----:B------:R-:W3:Y:S01]  /*84d0*/  MUFU.TANH R74, R74 ;  /* 0x0000004a004a7308 */ /* 0x000ee20000002400 */
[----:B------:R-:W-:Y:S01]  /*84e0*/  R2UR UR4, R6 ;  /* 0x00000000060472ca */ /* 0x000fe200000e0000 */
[C---:B------:R-:W-:Y:S01]  /*84f0*/  FMUL.FTZ R80, R2.reuse, R80 ;  /* 0x0000005002507220 */ /* 0x040fe20000410000 */
[----:B------:R-:W-:Y:S01]  /*8500*/  R2UR UR5, R7 ;  /* 0x00000000070572ca */ /* 0x000fe200000e0000 */
        /* <DEDUP_REMOVED lines=10> */
[----:B------:R-:W-:-:S02]  /*85b0*/  FMUL.FTZ R87, R2, R87 ;  /* 0x0000005702577220 */ /* 0x000fc40000410000 */
        /* <DEDUP_REMOVED lines=13> */
[C---:B------:R-:W-:Y:S01]  /*8690*/  FMUL.FTZ R66, R2.reuse, R68 ;  /* 0x0000004402427220 */ /* 0x040fe20000410000 */
[----:B------:R-:W-:Y:S01]  /*86a0*/  FMUL.FTZ R68, R2, R70 ;  /* 0x0000004602447220 */ /* 0x000fe20000410000 */
[----:B------:R-:W-:Y:S01]  /*86b0*/  IMAD R70, R104, -0xa0, R9 ;  /* 0xffffff6068467824 */ /* 0x000fe200078e0209 */
[----:B------:R-:W-:Y:S01]  /*86c0*/  MOV R9, 0x80000020 ;  /* 0x8000002000097802 */ /* 0x000fe20000000f00 */
[C---:B------:R-:W-:Y:S01]  /*86d0*/  FMUL.FTZ R11, R2.reuse, R59 ;  /* 0x0000003b020b7220 */ /* 0x040fe20000410000 */
[C---:B------:R-:W-:Y:S01]  /*86e0*/  FMUL.FTZ R59, R2.reuse, R61 ;  /* 0x0000003d023b7220 */ /* 0x040fe20000410000 */
[----:B------:R-:W-:Y:S01]  /*86f0*/  FMUL.FTZ R61, R2, R63 ;  /* 0x0000003f023d7220 */ /* 0x000fe20000410000 */
[----:B------:R-:W-:Y:S01]  /*8700*/  ISETP.GT.AND P1, PT, R70, 0x8, PT ;  /* 0x000000084600780c */ /* 0x000fe20003f24270 */
[----:B------:R-:W-:Y:S01]  /*8710*/  FMUL.FTZ R63, R2, R65 ;  /* 0x00000041023f7220 */ /* 0x000fe20000410000 */
[----:B------:R-:W-:Y:S01]  /*8720*/  ISETP.GT.AND P4, PT, R70, RZ, PT ;  /* 0x000000ff4600720c */ /* 0x000fe20003f84270 */
[----:B------:R-:W-:Y:S01]  /*8730*/  FMUL.FTZ R65, R2, R67 ;  /* 0x0000004302417220 */ /* 0x000fe20000410000 */
[----:B------:R-:W-:Y:S01]  /*8740*/  ISETP.GT.AND P3, PT, R70, 0x1, PT ;  /* 0x000000014600780c */ /* 0x000fe20003f64270 */
[C---:B------:R-:W-:Y:S01]  /*8750*/  FMUL.FTZ R67, R2.reuse, R69 ;  /* 0x0000004502437220 */ /* 0x040fe20000410000 */
[----:B------:R-:W-:Y:S01]  /*8760*/  R2UR UR7, R9 ;  /* 0x00000000090772ca */ /* 0x000fe200000e0000 */
[----:B------:R-:W-:Y:S01]  /*8770*/  FMUL.FTZ R69, R2, R71 ;  /* 0x0000004702457220 */ /* 0x000fe20000410000 */
[----:B-1----:R-:W-:Y:S01]  /*8780*/  FSEL R9, R88, -INF , P1 ;  /* 0xff80000058097808 */ /* 0x002fe20000800000 */
[----:B------:R-:W1:Y:S01]  /*8790*/  MUFU.TANH R73, R73 ;  /* 0x0000004900497308 */ /* 0x000e620000002400 */
[----:B------:R-:W-:Y:S01]  /*87a0*/  FSEL R15, R15, -INF , P1 ;  /* 0xff8000000f0f7808 */ /* 0x000fe20000800000 */
[----:B------:R-:W-:Y:S01]  /*87b0*/  FMUL.FTZ R56, R2, R56 ;  /* 0x0000003802387220 */ /* 0x000fe20000410000 */
[----:B------:R-:W-:Y:S01]  /*87c0*/  ISETP.GT.AND P1, PT, R70, 0x20, PT ;  /* 0x000000204600780c */ /* 0x000fe20003f24270 */
[----:B------:R-:W-:Y:S01]  /*87d0*/  FMUL.FTZ R57, R2, R57 ;  /* 0x0000003902397220 */ /* 0x000fe20000410000 */
[----:B0-----:R-:W-:-:S02]  /*87e0*/  FSEL R3, R3, -INF , P4 ;  /* 0xff80000003037808 */ /* 0x001fc40002000000 */
[----:B--2---:R-:W-:Y:S01]  /*87f0*/  FSEL R12, R12, -INF , P3 ;  /* 0xff8000000c0c7808 */ /* 0x004fe20001800000 */
[----:B------:R-:W0:Y:S01]  /*8800*/  MUFU.TANH R93, R93 ;  /* 0x0000005d005d7308 */ /* 0x000e220000002400 */
[----:B---3--:R-:W-:Y:S02]  /*8810*/  FSEL R101, R74, -INF , P1 ;  /* 0xff8000004a657808 */ /* 0x008fe40000800000 */
[C---:B------:R-:W-:Y:S02]  /*8820*/  ISETP.GT.AND P2, PT, R70.reuse, 0x9, PT ;  /* 0x000000094600780c */ /* 0x040fe40003f44270 */
[----:B------:R-:W-:Y:S02]  /*8830*/  FMNMX.FTZ R74, R3, R12, !PT ;  /* 0x0000000c034a7209 */ /* 0x000fe40007810000 */
[----:B------:R-:W-:Y:S01]  /*8840*/  ISETP.GT.AND P6, PT, R70, 0x10, PT ;  /* 0x000000104600780c */ /* 0x000fe20003fc4270 */
[----:B------:R-:W2:Y:S01]  /*8850*/  MUFU.TANH R76, R76 ;  /* 0x0000004c004c7308 */ /* 0x000ea20000002400 */
[----:B------:R-:W-:-:S02]  /*8860*/  FMNMX.FTZ R74, R15, R74, !PT ;  /* 0x0000004a0f4a7209 */ /* 0x000fc40007810000 */
[C---:B------:R-:W-:Y:S02]  /*8870*/  ISETP.GT.AND P5, PT, R70.reuse, 0x11, PT ;  /* 0x000000114600780c */ /* 0x040fe40003fa4270 */
[----:B------:R-:W-:Y:S02]  /*8880*/  FSEL R13, R13, -INF , P4 ;  /* 0xff8000000d0d7808 */ /* 0x000fe40002000000 */
[----:B------:R-:W-:Y:S01]  /*8890*/  ISETP.GT.AND P4, PT, R70, 0x18, PT ;  /* 0x000000184600780c */ /* 0x000fe20003f84270 */
[----:B------:R-:W-:Y:S01]  /*88a0*/  MUFU.TANH R96, R96 ;  /* 0x0000006000607308 */ /* 0x000fe20000002400 */
[----:B------:R-:W-:Y:S02]  /*88b0*/  FSEL R91, R91, -INF , P5 ;  /* 0xff8000005b5b7808 */ /* 0x000fe40002800000 */
[----:B----4-:R-:W-:Y:S02]  /*88c0*/  FSEL R14, R14, -INF , P3 ;  /* 0xff8000000e0e7808 */ /* 0x010fe40001800000 */
[----:B------:R-:W-:-:S02]  /*88d0*/  ISETP.GT.AND P3, PT, R70, 0x19, PT ;  /* 0x000000194600780c */ /* 0x000fc40003f64270 */
[----:B-----5:R-:W-:Y:S01]  /*88e0*/  FSEL R99, R94, -INF , P4 ;  /* 0xff8000005e637808 */ /* 0x020fe20002000000 */
[----:B------:R-:W3:Y:S01]  /*88f0*/  MUFU.TANH R77, R77 ;  /* 0x0000004d004d7308 */ /* 0x000ee20000002400 */
[----:B------:R-:W-:Y:S02]  /*8900*/  R2UR UR6, R8 ;  /* 0x00000000080672ca */ /* 0x000fe400000e0000 */
[----:B------:R-:W-:Y:S02]  /*8910*/  R2UR UR4, R6 ;  /* 0x00000000060472ca */ /* 0x000fe400000e0000 */
[----:B------:R-:W-:Y:S02]  /*8920*/  R2UR UR5, R7 ;  /* 0x00000000070572ca */ /* 0x000fe400000e0000 */
[----:B------:R-:W-:Y:S01]  /*8930*/  FSEL R95, R95, -INF , P3 ;  /* 0xff8000005f5f7808 */ /* 0x000fe20001800000 */
[----:B------:R-:W4:Y:S01]  /*8940*/  MUFU.TANH R97, R97 ;  /* 0x0000006100617308 */ /* 0x000f220000002400 */
[----:B------:R-:W-:Y:S01]  /*8950*/  FSEL R89, R89, -INF , P2 ;  /* 0xff80000059597808 */ /* 0x000fe20001000000 */
[----:B------:R-:W-:-:S02]  /*8960*/  WARPGROUP.DEPBAR.LE gsb0, 0x0 ;  /* 0x00008000000079c5 */ /* 0x000fc40000010000 */
[C---:B------:R-:W-:Y:S01]  /*8970*/  FMUL.FTZ R71, R2.reuse, R45 ;  /* 0x0000002d02477220 */ /* 0x040fe20000410000 */
[C---:B------:R-:W-:Y:S01]  /*8980*/  FMUL.FTZ R45, R2.reuse, R46 ;  /* 0x0000002e022d7220 */ /* 0x040fe20000410000 */
[----:B------:R-:W-:Y:S01]  /*8990*/  FMUL.FTZ R46, R2, R47 ;  /* 0x0000002f022e7220 */ /* 0x000fe20000410000 */
[----:B------:R-:W-:Y:S01]  /*89a0*/  FSEL R47, R20, -INF , P2 ;  /* 0xff800000142f7808 */ /* 0x000fe20001000000 */
[----:B------:R-:W-:Y:S01]  /*89b0*/  FMUL.FTZ R98, R2, R51 ;  /* 0x0000003302627220 */ /* 0x000fe20000410000 */
[----:B------:R-:W-:Y:S01]  /*89c0*/  FSEL R51, R90, -INF , P6 ;  /* 0xff8000005a337808 */ /* 0x000fe20003000000 */
[----:B------:R-:W-:Y:S01]  /*89d0*/  MUFU.TANH R80, R80 ;  /* 0x0000005000507308 */ /* 0x000fe20000002400 */
[----:B------:R-:W-:Y:S01]  /*89e0*/  FMNMX.FTZ R74, R47, R74, !PT ;  /* 0x0000004a2f4a7209 */ /* 0x000fe20007810000 */
[----:B------:R-:W-:Y:S01]  /*89f0*/  WARPGROUP.ARRIVE ;  /* 0x00000000000079c5 */ /* 0x000fe20000000000 */
[----:B------:R-:W-:Y:S01]  /*8a00*/  ISETP.GT.AND P2, PT, R70, 0x21, PT ;  /* 0x000000214600780c */ /* 0x000fe20003f44270 */
[C---:B------:R-:W-:Y:S01]  /*8a10*/  FMUL.FTZ R100, R2.reuse, R48 ;  /* 0x0000003002647220 */ /* 0x040fe20000410000 */
[----:B------:R-:W-:Y:S01]  /*8a20*/  FMNMX.FTZ R74, R51, R74, !PT ;  /* 0x0000004a334a7209 */ /* 0x000fe20007810000 */
[----:B------:R-:W-:Y:S01]  /*8a30*/  FMUL.FTZ R48, R2, R49 ;  /* 0x0000003102307220 */ /* 0x000fe20000410000 */
[----:B------:R-:W-:Y:S01]  /*8a40*/  FSEL R103, R72, -INF , P1 ;  /* 0xff80000048677808 */ /* 0x000fe20000800000 */
[----:B------:R-:W5:Y:S01]  /*8a50*/  MUFU.TANH R81, R81 ;  /* 0x0000005100517308 */ /* 0x000f620000002400 */
[----:B------:R-:W-:Y:S01]  /*8a60*/  FMNMX.FTZ R74, R91, R74, !PT ;  /* 0x0000004a5b4a7209 */ /* 0x000fe20007810000 */
[----:B------:R-:W-:Y:S01]  /*8a70*/  QGMMA.64x32x32.F32.E4M3.E4M3 R24, gdesc[UR4], R24, gsb0 ;  /* 0x00600000041879f3 */ /* 0x000fe20008000818 */
[----:B------:R-:W-:Y:S01]  /*8a80*/  FSEL R49, R92, -INF , P6 ;  /* 0xff8000005c317808 */ /* 0x000fe20003000000 */
[C---:B------:R-:W-:Y:S01]  /*8a90*/  FMUL.FTZ R40, R2.reuse, R40 ;  /* 0x0000002802287220 */ /* 0x040fe20000410000 */
[----:B------:R-:W-:Y:S01]  /*8aa0*/  FMNMX.FTZ R74, R99, R74, !PT ;  /* 0x0000004a634a7209 */ /* 0x000fe20007810000 */
[----:B------:R-:W-:Y:S01]  /*8ab0*/  FMUL.FTZ R41, R2, R41 ;  /* 0x0000002902297220 */ /* 0x000fe20000410000 */
[----:B------:R-:W-:Y:S01]  /*8ac0*/  ISETP.GT.AND P6, PT, R70, 0x28, PT ;  /* 0x000000284600780c */ /* 0x000fe20003fc4270 */
[----:B------:R-:W5:Y:S01]  /*8ad0*/  MUFU.TANH R75, R75 ;  /* 0x0000004b004b7308 */ /* 0x000f620000002400 */
[----:B------:R-:W-:Y:S01]  /*8ae0*/  FMNMX.FTZ R74, R95, R74, !PT ;  /* 0x0000004a5f4a7209 */ /* 0x000fe20007810000 */
[C---:B------:R-:W-:Y:S01]  /*8af0*/  FMUL.FTZ R44, R2.reuse, R44 ;  /* 0x0000002c022c7220 */ /* 0x040fe20000410000 */
[----:B-1----:R-:W-:Y:S01]  /*8b00*/  FSEL R107, R73, -INF , P2 ;  /* 0xff800000496b7808 */ /* 0x002fe20001000000 */
[C---:B------:R-:W-:Y:S01]  /*8b10*/  FMUL.FTZ R42, R2.reuse, R42 ;  /* 0x0000002a022a7220 */ /* 0x040fe20000410000 */
[----:B------:R-:W-:Y:S01]  /*8b20*/  FMNMX.FTZ R74, R103, R74, !PT ;  /* 0x0000004a674a7209 */ /* 0x000fe20007810000 */
[----:B------:R-:W-:Y:S01]  /*8b30*/  FMUL.FTZ R43, R2, R43 ;  /* 0x0000002b022b7220 */ /* 0x000fe20000410000 */
[----:B0-----:R-:W-:Y:S01]  /*8b40*/  FSEL R93, R93, -INF , P5 ;  /* 0xff8000005d5d7808 */ /* 0x001fe20002800000 */
[----:B------:R-:W0:Y:S01]  /*8b50*/  MUFU.TANH R84, R84 ;  /* 0x0000005400547308 */ /* 0x000e220000002400 */
[----:B------:R-:W-:Y:S01]  /*8b60*/  ISETP.GT.AND P5, PT, R70, 0x29, PT ;  /* 0x000000294600780c */ /* 0x000fe20003fa4270 */
[----:B------:R-:W-:Y:S01]  /*8b70*/  FMUL.FTZ R52, R2, R52 ;  /* 0x0000003402347220 */ /* 0x000fe20000410000 */
[----:B--2---:R-:W-:Y:S01]  /*8b80*/  FSEL R109, R76, -INF , P6 ;  /* 0xff8000004c6d7808 */ /* 0x004fe20003000000 */
[C---:B------:R-:W-:Y:S01]  /*8b90*/  FMUL.FTZ R53, R2.reuse, R53 ;  /* 0x0000003502357220 */ /* 0x040fe20000410000 */
[----:B------:R-:W-:Y:S01]  /*8ba0*/  FMNMX.FTZ R74, R107, R74, !PT ;  /* 0x0000004a6b4a7209 */ /* 0x000fe20007810000 */
[C---:B------:R-:W-:Y:S01]  /*8bb0*/  FMUL.FTZ R50, R2.reuse, R50 ;  /* 0x0000003202327220 */ /* 0x040fe20000410000 */
[----:B---3--:R-:W-:Y:S01]  /*8bc0*/  FSEL R111, R77, -INF , P5 ;  /* 0xff8000004d6f7808 */ /* 0x008fe20002800000 */
[----:B------:R-:W1:Y:S01]  /*8bd0*/  MUFU.TANH R78, R78 ;  /* 0x0000004e004e7308 */ /* 0x000e620000002400 */
[----:B------:R-:W-:Y:S01]  /*8be0*/  FMNMX.FTZ R74, R109, R74, !PT ;  /* 0x0000004a6d4a7209 */ /* 0x000fe20007810000 */
[C---:B------:R-:W-:Y:S01]  /*8bf0*/  FMUL.FTZ R54, R2.reuse, R54 ;  /* 0x0000003602367220 */ /* 0x040fe20000410000 */
[----:B----4-:R-:W-:Y:S01]  /*8c00*/  FSEL R97, R97, -INF , P3 ;  /* 0xff80000061617808 */ /* 0x010fe20001800000 */
[----:B------:R-:W-:Y:S01]  /*8c10*/  FMUL.FTZ R55, R2, R55 ;  /* 0x0000003702377220 */ /* 0x000fe20000410000 */
[C---:B------:R-:W-:Y:S01]  /*8c20*/  ISETP.GT.AND P3, PT, R70.reuse, 0x31, PT ;  /* 0x000000314600780c */ /* 0x040fe20003f64270 */
[----:B------:R-:W-:Y:S01]  /*8c30*/  ULDC UR4, c[0x0][0x988] ;  /* 0x0002620000047ab9 */ /* 0x000fe20000000800 */
[----:B------:R-:W-:Y:S01]  /*8c40*/  FMNMX.FTZ R74, R111, R74, !PT ;  /* 0x0000004a6f4a7209 */ /* 0x000fe20007810000 */
[----:B------:R2:W-:Y:S01]  /*8c50*/  MUFU.TANH R8, R71 ;  /* 0x0000004700087308 */ /* 0x0005e20000002400 */
[----:B------:R-:W-:-:S02]  /*8c60*/  ISETP.GT.AND P1, PT, R70, 0x38, PT ;  /* 0x000000384600780c */ /* 0x000fc40003f24270 */
[----:B-----5:R-:W-:Y:S02]  /*8c70*/  FSEL R115, R81, -INF , P3 ;  /* 0xff80000051737808 */ /* 0x020fe40001800000 */
[----:B------:R-:W-:Y:S02]  /*8c80*/  FSEL R75, R75, -INF , P2 ;  /* 0xff8000004b4b7808 */ /* 0x000fe40001000000 */
[----:B------:R-:W-:Y:S01]  /*8c90*/  ISETP.GT.AND P2, PT, R70, 0x39, PT ;  /* 0x000000394600780c */ /* 0x000fe20003f44270 */
[----:B------:R-:W3:Y:S01]  /*8ca0*/  MUFU.TANH R85, R85 ;  /* 0x0000005500557308 */ /* 0x000ee20000002400 */
[----:B--2---:R-:W-:Y:S02]  /*8cb0*/  FSEL R71, R96, -INF , P4 ;  /* 0xff80000060477808 */ /* 0x004fe40002000000 */
[----:B------:R-:W-:Y:S02]  /*8cc0*/  ISETP.GT.AND P4, PT, R70, 0x30, PT ;  /* 0x000000304600780c */ /* 0x000fe40003f84270 */
[----:B0-----:R-:W-:-:S02]  /*8cd0*/  FSEL R117, R84, -INF , P1 ;  /* 0xff80000054757808 */ /* 0x001fc40000800000 */
[----:B------:R-:W-:Y:S01]  /*8ce0*/  FSEL R113, R80, -INF , P4 ;  /* 0xff80000050717808 */ /* 0x000fe20002000000 */
[----:B------:R-:W0:Y:S01]  /*8cf0*/  MUFU.TANH R79, R79 ;  /* 0x0000004f004f7308 */ /* 0x000e220000002400 */
[----:B-1----:R-:W-:Y:S02]  /*8d00*/  FSEL R73, R78, -INF , P6 ;  /* 0xff8000004e497808 */ /* 0x002fe40003000000 */
[----:B------:R-:W-:Y:S02]  /*8d10*/  FMNMX.FTZ R74, R113, R74, !PT ;  /* 0x0000004a714a7209 */ /* 0x000fe40007810000 */
[----:B------:R-:W-:Y:S02]  /*8d20*/  ISETP.GT.AND P6, PT, R70, 0x40, PT ;  /* 0x000000404600780c */ /* 0x000fe40003fc4270 */
[----:B------:R-:W-:Y:S01]  /*8d30*/  FMNMX.FTZ R74, R115, R74, !PT ;  /* 0x0000004a734a7209 */ /* 0x000fe20007810000 */
[----:B------:R-:W1:Y:S01]  /*8d40*/  MUFU.TANH R56, R56 ;  /* 0x0000003800387308 */ /* 0x000e620000002400 */
[----:B---3--:R-:W-:-:S02]  /*8d50*/  FSEL R85, R85, -INF , P2 ;  /* 0xff80000055557808 */ /* 0x008fc40001000000 */
[----:B------:R-:W-:Y:S01]  /*8d60*/  FMNMX.FTZ R74, R117, R74, !PT ;  /* 0x0000004a754a7209 */ /* 0x000fe20007810000 */
[----:B------:R-:W-:-:S04]  /*8d70*/  WARPGROUP.DEPBAR.LE gsb0, 0x0 ;  /* 0x00008000000079c5 */ /* 0x000fc80000010000 */
[----:B------:R-:W2:Y:S01]  /*8d80*/  MUFU.TANH R82, R82 ;  /* 0x0000005200527308 */ /* 0x000ea20000002400 */
[----:B0-----:R-:W-:Y:S01]  /*8d90*/  FSEL R79, R79, -INF , P5 ;  /* 0xff8000004f4f7808 */ /* 0x001fe20002800000 */
[----:B------:R-:W-:Y:S01]  /*8da0*/  FMUL.FTZ R149, R2, R25 ;  /* 0x0000001902957220 */ /* 0x000fe20000410000 */
        /* <DEDUP_REMOVED lines=8> */
[C---:B------:R-:W-:Y:S01]  /*8e30*/  FMUL.FTZ R32, R2.reuse, R32 ;  /* 0x0000002002207220 */ /* 0x040fe20000410000 */
[C---:B------:R-:W-:Y:S01]  /*8e40*/  FMUL.FTZ R36, R2.reuse, R36 ;  /* 0x0000002402247220 */ /* 0x040fe20000410000 */
[----:B------:R-:W-:Y:S01]  /*8e50*/  FMNMX.FTZ R74, R121, R74, !PT ;  /* 0x0000004a794a7209 */ /* 0x000fe20007810000 */
[C---:B------:R-:W-:Y:S01]  /*8e60*/  FMUL.FTZ R30, R2.reuse, R30 ;  /* 0x0000001e021e7220 */ /* 0x040fe20000410000 */
[----:B------:R-:W-:Y:S01]  /*8e70*/  FMUL.FTZ R31, R2, R31 ;  /* 0x0000001f021f7220 */ /* 0x000fe20000410000 */
[----:B------:R-:W1:Y:S01]  /*8e80*/  MUFU.TANH R83, R83 ;  /* 0x0000005300537308 */ /* 0x000e620000002400 */
[----:B--2---:R-:W-:Y:S01]  /*8e90*/  FSEL R77, R82, -INF , P4 ;  /* 0xff800000524d7808 */ /* 0x004fe20002000000 */
[----:B------:R-:W-:Y:S01]  /*8ea0*/  FMUL.FTZ R34, R2, R34 ;  /* 0x0000002202227220 */ /* 0x000fe20000410000 */
[----:B------:R-:W-:Y:S01]  /*8eb0*/  ISETP.GT.AND P4, PT, R70, 0x48, PT ;  /* 0x000000484600780c */ /* 0x000fe20003f84270 */
[----:B------:R-:W-:-:S04]  /*8ec0*/  FMUL.FTZ R35, R2, R35 ;  /* 0x0000002302237220 */ /* 0x000fc80000410000 */
[----:B------:R-:W2:Y:S01]  /*8ed0*/  MUFU.TANH R58, R58 ;  /* 0x0000003a003a7308 */ /* 0x000ea20000002400 */
[----:B0-----:R-:W-:-:S04]  /*8ee0*/  FSEL R57, R57, -INF , P5 ;  /* 0xff80000039397808 */ /* 0x001fc80002800000 */
[----:B------:R-:W-:-:S03]  /*8ef0*/  FMNMX.FTZ R74, R57, R74, !PT ;  /* 0x0000004a394a7209 */ /* 0x000fc60007810000 */
[----:B------:R-:W0:Y:S01]  /*8f00*/  MUFU.TANH R86, R86 ;  /* 0x0000005600567308 */ /* 0x000e220000002400 */
[----:B-1----:R-:W-:Y:S02]  /*8f10*/  FSEL R83, R83, -INF , P3 ;  /* 0xff80000053537808 */ /* 0x002fe40001800000 */
[----:B------:R-:W-:-:S05]  /*8f20*/  ISETP.GT.AND P3, PT, R70, 0x49, PT ;  /* 0x000000494600780c */ /* 0x000fca0003f64270 */
[----:B------:R-:W1:Y:S01]  /*8f30*/  MUFU.TANH R59, R59 ;  /* 0x0000003b003b7308 */ /* 0x000e620000002400 */
[----:B--2---:R-:W-:Y:S01]  /*8f40*/  FSEL R125, R58, -INF , P4 ;  /* 0xff8000003a7d7808 */ /* 0x004fe20002000000 */
[----:B------:R-:W-:-:S03]  /*8f50*/  IMAD.U32 R58, RZ, RZ, UR4 ;  /* 0x00000004ff3a7e24 */ /* 0x000fc6000f8e00ff */
        /* <DEDUP_REMOVED lines=49> */
[----:B0-----:R-:W-:Y:S01]  /*9270*/  FSEL R137, R44, -INF , P1 ;  /* 0xff8000002c897808 */ /* 0x001fe20000800000 */
[----:B------:R-:W-:-:S03]  /*9280*/  FMUL.FTZ R8, R2, R33 ;  /* 0x0000002102087220 */ /* 0x000fc60000410000 */
        /* <DEDUP_REMOVED lines=9> */
[----:B0-----:R-:W-:Y:S01]  /*9320*/  FSEL R141, R20, -INF , P6 ;  /* 0xff800000148d7808 */ /* 0x001fe20003000000 */
[----:B------:R-:W-:-:S03]  /*9330*/  FMUL.FTZ R20, R2, R37 ;  /* 0x0000002502147220 */ /* 0x000fc60000410000 */
[----:B------:R-:W-:-:S03]  /*9340*/  FMNMX.FTZ R74, R141, R74, !PT ;  /* 0x0000004a8d4a7209 */ /* 0x000fc60007810000 */
[----:B------:R-:W0:Y:S01]  /*9350*/  MUFU.TANH R48, R48 ;  /* 0x0000003000307308 */ /* 0x000e220000002400 */
[----:B-1----:R-:W-:Y:S02]  /*9360*/  FSEL R29, R46, -INF , P2 ;  /* 0xff8000002e1d7808 */ /* 0x002fe40001000000 */
[----:B------:R-:W-:Y:S02]  /*9370*/  FMNMX.FTZ R46, R13, R14, !PT ;  /* 0x0000000e0d2e7209 */ /* 0x000fe40007810000 */
[----:B------:R-:W-:Y:S02]  /*9380*/  ISETP.GT.AND P2, PT, R70, 0x80, PT ;  /* 0x000000804600780c */ /* 0x000fe40003f44270 */
[----:B------:R-:W-:Y:S01]  /*9390*/  FMNMX.FTZ R46, R9, R46, !PT ;  /* 0x0000002e092e7209 */ /* 0x000fe20007810000 */
[----:B------:R-:W1:Y:S01]  /*93a0*/  MUFU.TANH R43, R43 ;  /* 0x0000002b002b7308 */ /* 0x000e620000002400 */
[----:B--2---:R-:W-:Y:S02]  /*93b0*/  FSEL R27, R42, -INF , P4 ;  /* 0xff8000002a1b7808 */ /* 0x004fe40002000000 */
[----:B------:R-:W-:-:S05]  /*93c0*/  ISETP.GT.AND P4, PT, R70, 0x78, PT ;  /* 0x000000784600780c */ /* 0x000fca0003f84270 */
[----:B------:R-:W2:Y:S01]  /*93d0*/  MUFU.TANH R52, R52 ;  /* 0x0000003400347308 */ /* 0x000ea20000002400 */
[----:B0-----:R-:W-:Y:S02]  /*93e0*/  FSEL R143, R48, -INF , P5 ;  /* 0xff800000308f7808 */ /* 0x001fe40002800000 */
[----:B------:R-:W-:Y:S02]  /*93f0*/  FMNMX.FTZ R48, R89, R46, !PT ;  /* 0x0000002e59307209 */ /* 0x000fe40007810000 */
[----:B------:R-:W-:Y:S02]  /*9400*/  FMNMX.FTZ R74, R143, R74, !PT ;  /* 0x0000004a8f4a7209 */ /* 0x000fe40007810000 */
[----:B------:R-:W-:Y:S01]  /*9410*/  FMNMX.FTZ R48, R49, R48, !PT ;  /* 0x0000003031307209 */ /* 0x000fe20007810000 */
[----:B------:R-:W0:Y:S01]  /*9420*/  MUFU.TANH R53, R53 ;  /* 0x0000003500357308 */ /* 0x000e220000002400 */
[----:B-1----:R-:W-:Y:S02]  /*9430*/  FSEL R43, R43, -INF , P3 ;  /* 0xff8000002b2b7808 */ /* 0x002fe40001800000 */
[----:B------:R-:W-:-:S02]  /*9440*/  ISETP.GT.AND P3, PT, R70, 0x79, PT ;  /* 0x000000794600780c */ /* 0x000fc40003f64270 */
[----:B------:R-:W-:-:S03]  /*9450*/  FMNMX.FTZ R48, R93, R48, !PT ;  /* 0x000000305d307209 */ /* 0x000fc60007810000 */
[----:B------:R-:W1:Y:S01]  /*9460*/  MUFU.TANH R45, R45 ;  /* 0x0000002d002d7308 */ /* 0x000e620000002400 */
[----:B--2---:R-:W-:Y:S02]  /*9470*/  FSEL R145, R52, -INF , P4 ;  /* 0xff80000034917808 */ /* 0x004fe40002000000 */
[----:B------:R-:W-:Y:S02]  /*9480*/  FMNMX.FTZ R48, R71, R48, !PT ;  /* 0x0000003047307209 */ /* 0x000fe40007810000 */
        /* <DEDUP_REMOVED lines=12> */
[----:B------:R-:W-:Y:S02]  /*9550*/  ISETP.GT.AND P6, PT, R70, 0x88, PT ;  /* 0x000000884600780c */ /* 0x000fe40003fc4270 */
[----:B------:R-:W-:-:S03]  /*9560*/  FMNMX.FTZ R50, R97, R48, !PT ;  /* 0x0000003061327209 */ /* 0x000fc60007810000 */
[----:B------:R-:W-:Y:S01]  /*9570*/  MUFU.TANH R24, R24 ;  /* 0x0000001800187308 */ /* 0x000fe20000002400 */
[----:B-1----:R-:W-:Y:S02]  /*9580*/  FSEL R149, R149, -INF , P1 ;  /* 0xff80000095957808 */ /* 0x002fe40000800000 */
[----:B------:R-:W-:Y:S02]  /*9590*/  FMNMX.FTZ R50, R101, R50, !PT ;  /* 0x0000003265327209 */ /* 0x000fe40007810000 */
[----:B------:R-:W-:Y:S02]  /*95a0*/  FMNMX.FTZ R59, R149, R74, !PT ;  /* 0x0000004a953b7209 */ /* 0x000fe40007810000 */
[----:B------:R-:W-:Y:S01]  /*95b0*/  FMNMX.FTZ R50, R75, R50, !PT ;  /* 0x000000324b327209 */ /* 0x000fe20007810000 */
[----:B------:R-:W0:Y:S01]  /*95c0*/  MUFU.TANH R54, R54 ;  /* 0x0000003600367308 */ /* 0x000e220000002400 */
[----:B--2---:R-:W-:Y:S02]  /*95d0*/  FSEL R147, R72, -INF , P5 ;  /* 0xff80000048937808 */ /* 0x004fe40002800000 */
[----:B------:R-:W-:-:S02]  /*95e0*/  ISETP.GT.AND P5, PT, R70, 0x89, PT ;  /* 0x000000894600780c */ /* 0x000fc40003fa4270 */
[----:B------:R-:W-:-:S03]  /*95f0*/  FMNMX.FTZ R50, R73, R50, !PT ;  /* 0x0000003249327209 */ /* 0x000fc60007810000 */
[----:B------:R-:W1:Y:S01]  /*9600*/  MUFU.TANH R153, R153 ;  /* 0x0000009900997308 */ /* 0x000e620000002400 */
[----:B------:R-:W-:-:S04]  /*9610*/  FMNMX.FTZ R52, R79, R50, !PT ;  /* 0x000000324f347209 */ /* 0x000fc80007810000 */
[----:B------:R-:W-:-:S03]  /*9620*/  FMNMX.FTZ R52, R77, R52, !PT ;  /* 0x000000344d347209 */ /* 0x000fc60007810000 */
[----:B------:R-:W2:Y:S01]  /*9630*/  MUFU.TANH R55, R55 ;  /* 0x0000003700377308 */ /* 0x000ea20000002400 */
[----:B0-----:R-:W-:Y:S02]  /*9640*/  FSEL R37, R54, -INF , P4 ;  /* 0xff80000036257808 */ /* 0x001fe40002000000 */
[----:B------:R-:W-:Y:S02]  /*9650*/  ISETP.GT.AND P4, PT, R70, 0x90, PT ;  /* 0x000000904600780c */ /* 0x000fe40003f84270 */
[----:B------:R-:W-:-:S03]  /*9660*/  FMNMX.FTZ R52, R83, R52, !PT ;  /* 0x0000003453347209 */ /* 0x000fc60007810000 */
[----:B------:R-:W0:Y:S01]  /*9670*/  MUFU.TANH R32, R32 ;  /* 0x0000002000207308 */ /* 0x000e220000002400 */
[----:B-1----:R-:W-:Y:S02]  /*9680*/  FSEL R153, R153, -INF , P5 ;  /* 0xff80000099997808 */ /* 0x002fe40002800000 */
[----:B------:R-:W-:-:S04]  /*9690*/  FMNMX.FTZ R52, R81, R52, !PT ;  /* 0x0000003451347209 */ /* 0x000fc80007810000 */
[----:B------:R-:W-:Y:S01]  /*96a0*/  FMNMX.FTZ R54, R87, R52, !PT ;  /* 0x0000003457367209 */ /* 0x000fe20007810000 */
[----:B------:R-:W1:Y:S01]  /*96b0*/  MUFU.TANH R10, R10 ;  /* 0x0000000a000a7308 */ /* 0x000e620000002400 */
[----:B--2---:R-:W-:Y:S02]  /*96c0*/  FSEL R55, R55, -INF , P3 ;  /* 0xff80000037377808 */ /* 0x004fe40001800000 */
[----:B------:R-:W-:Y:S02]  /*96d0*/  ISETP.GT.AND P3, PT, R70, 0x91, PT ;  /* 0x000000914600780c */ /* 0x000fe40003f64270 */
[----:B------:R-:W-:-:S03]  /*96e0*/  FMNMX.FTZ R54, R119, R54, !PT ;  /* 0x0000003677367209 */ /* 0x000fc60007810000 */
[----:B------:R2:W3:Y:S01]  /*96f0*/  MUFU.TANH R26, R8 ;  /* 0x00000008001a7308 */ /* 0x0004e20000002400 */
[----:B0-----:R-:W-:Y:S02]  /*9700*/  FSEL R32, R32, -INF , P4 ;  /* 0xff80000020207808 */ /* 0x001fe40002000000 */
[----:B------:R-:W-:-:S04]  /*9710*/  FMNMX.FTZ R54, R11, R54, !PT ;  /* 0x000000360b367209 */ /* 0x000fc80007810000 */
[----:B------:R-:W-:Y:S01]  /*9720*/  FMNMX.FTZ R54, R123, R54, !PT ;  /* 0x000000367b367209 */ /* 0x000fe20007810000 */
[----:B------:R-:W0:Y:S01]  /*9730*/  MUFU.TANH R155, R155 ;  /* 0x0000009b009b7308 */ /* 0x000e220000002400 */
[----:B--2---:R-:W-:Y:S02]  /*9740*/  FSEL R8, R24, -INF , P6 ;  /* 0xff80000018087808 */ /* 0x004fe40003000000 */
[----:B-1----:R-:W-:Y:S02]  /*9750*/  FSEL R10, R10, -INF , P2 ;  /* 0xff8000000a0a7808 */ /* 0x002fe40001000000 */
[----:B------:R-:W-:Y:S02]  /*9760*/  FMNMX.FTZ R24, R8, R59, !PT ;  /* 0x0000003b08187209 */ /* 0x000fe40007810000 */
[----:B------:R-:W-:Y:S01]  /*9770*/  ISETP.GT.AND P2, PT, R70, 0x98, PT ;  /* 0x000000984600780c */ /* 0x000fe20003f44270 */
[----:B------:R-:W1:Y:S01]  /*9780*/  MUFU.TANH R36, R36 ;  /* 0x0000002400247308 */ /* 0x000e620000002400 */
[----:B------:R-:W-:-:S02]  /*9790*/  FMNMX.FTZ R59, R153, R24, !PT ;  /* 0x00000018993b7209 */ /* 0x000fc40007810000 */
[----:B---3--:R-:W-:Y:S02]  /*97a0*/  FSEL R26, R26, -INF , P3 ;  /* 0xff8000001a1a7808 */ /* 0x008fe40001800000 */
[----:B------:R-:W-:Y:S02]  /*97b0*/  FMNMX.FTZ R59, R32, R59, !PT ;  /* 0x0000003b203b7209 */ /* 0x000fe40007810000 */
[----:B------:R-:W-:Y:S01]  /*97c0*/  FMNMX.FTZ R56, R61, R54, !PT ;  /* 0x000000363d387209 */ /* 0x000fe20007810000 */
[----:B------:R-:W2:Y:S01]  /*97d0*/  MUFU.TANH R20, R20 ;  /* 0x0000001400147308 */ /* 0x000ea20000002400 */
[----:B0-----:R-:W-:Y:S02]  /*97e0*/  FSEL R155, R155, -INF , P1 ;  /* 0xff8000009b9b7808 */ /* 0x001fe40000800000 */
[----:B------:R-:W-:Y:S02]  /*97f0*/  ISETP.GT.AND P1, PT, R70, 0x99, PT ;  /* 0x000000994600780c */ /* 0x000fe40003f24270 */
[----:B------:R-:W-:-:S02]  /*9800*/  FMNMX.FTZ R59, R26, R59, !PT ;  /* 0x0000003b1a3b7209 */ /* 0x000fc40007810000 */
[----:B------:R-:W-:Y:S01]  /*9810*/  FMNMX.FTZ R56, R25, R56, !PT ;  /* 0x0000003819387209 */ /* 0x000fe20007810000 */
[----:B------:R-:W-:Y:S01]  /*9820*/  MUFU.TANH R30, R30 ;  /* 0x0000001e001e7308 */ /* 0x000fe20000002400 */
[----:B-1----:R-:W-:Y:S02]  /*9830*/  FSEL R24, R36, -INF , P2 ;  /* 0xff80000024187808 */ /* 0x002fe40001000000 */
[----:B------:R-:W-:Y:S02]  /*9840*/  FMNMX.FTZ R56, R65, R56, !PT ;  /* 0x0000003841387209 */ /* 0x000fe40007810000 */
[----:B------:R-:W-:Y:S02]  /*9850*/  FMNMX.FTZ R59, R24, R59, !PT ;  /* 0x0000003b183b7209 */ /* 0x000fe40007810000 */
[----:B------:R-:W-:Y:S01]  /*9860*/  FMNMX.FTZ R56, R63, R56, !PT ;  /* 0x000000383f387209 */ /* 0x000fe20007810000 */
[----:B------:R-:W0:Y:S01]  /*9870*/  MUFU.TANH R31, R31 ;  /* 0x0000001f001f7308 */ /* 0x000e220000002400 */
[----:B--2---:R-:W-:-:S02]  /*9880*/  FSEL R28, R20, -INF , P1 ;  /* 0xff800000141c7808 */ /* 0x004fc40000800000 */
[----:B------:R-:W-:Y:S02]  /*9890*/  FMNMX.FTZ R60, R69, R56, !PT ;  /* 0x00000038453c7209 */ /* 0x000fe40007810000 */
[----:B------:R-:W-:Y:S02]  /*98a0*/  FMNMX.FTZ R36, R28, R59, !PT ;  /* 0x0000003b1c247209 */ /* 0x000fe40007810000 */
[----:B------:R-:W-:Y:S01]  /*98b0*/  FMNMX.FTZ R60, R27, R60, !PT ;  /* 0x0000003c1b3c7209 */ /* 0x000fe20007810000 */
[----:B------:R-:W-:Y:S02]  /*98c0*/  MUFU.TANH R34, R34 ;  /* 0x0000002200227308 */ /* 0x000fe40000002400 */
[----:B------:R-:W1:Y:S01]  /*98d0*/  SHFL.BFLY PT, R59, R36, 0x2, 0x1f ;  /* 0x0c401f00243b7f89 */ /* 0x000e6200000e0000 */
[----:B------:R-:W-:-:S04]  /*98e0*/  FMNMX.FTZ R60, R43, R60, !PT ;  /* 0x0000003c2b3c7209 */ /* 0x000fc80007810000 */
[----:B------:R-:W-:Y:S01]  /*98f0*/  FMNMX.FTZ R60, R45, R60, !PT ;  /* 0x0000003c2d3c7209 */ /* 0x000fe20007810000 */
[----:B------:R-:W2:Y:S01]  /*9900*/  MUFU.TANH R35, R35 ;  /* 0x0000002300237308 */ /* 0x000ea20000002400 */
[----:B0-----:R-:W-:Y:S02]  /*9910*/  FSEL R31, R31, -INF , P5 ;  /* 0xff8000001f1f7808 */ /* 0x001fe40002800000 */
[----:B------:R-:W-:-:S04]  /*9920*/  FMNMX.FTZ R60, R29, R60, !PT ;  /* 0x0000003c1d3c7209 */ /* 0x000fc80007810000 */
[----:B------:R-:W-:-:S04]  /*9930*/  FMNMX.FTZ R60, R33, R60, !PT ;  /* 0x0000003c213c7209 */ /* 0x000fc80007810000 */
[----:B------:R-:W-:-:S04]  /*9940*/  FMNMX.FTZ R60, R147, R60, !PT ;  /* 0x0000003c933c7209 */ /* 0x000fc80007810000 */
[----:B------:R-:W-:Y:S02]  /*9950*/  FMNMX.FTZ R60, R37, R60, !PT ;  /* 0x0000003c253c7209 */ /* 0x000fe40007810000 */
[----:B--2---:R-:W-:Y:S02]  /*9960*/  FSEL R35, R35, -INF , P3 ;  /* 0xff80000023237808 */ /* 0x004fe40001800000 */
[----:B-1----:R-:W-:Y:S01]  /*9970*/  FMNMX.FTZ R40, R36, R59, !PT ;  /* 0x0000003b24287209 */ /* 0x002fe20007810000 */
[C---:B------:R-:W-:Y:S01]  /*9980*/  FMUL.FTZ R36, R2.reuse, R38 ;  /* 0x0000002602247220 */ /* 0x040fe20000410000 */
[----:B------:R-:W-:-:S03]  /*9990*/  FMUL.FTZ R38, R2, R39 ;  /* 0x0000002702267220 */ /* 0x000fc60000410000 */
[----:B------:R-:W0:Y:S02]  /*99a0*/  SHFL.BFLY PT, R59, R40, 0x1, 0x1f ;  /* 0x0c201f00283b7f89 */ /* 0x000e2400000e0000 */
[----:B------:R-:W1:Y:S08]  /*99b0*/  MUFU.TANH R36, R36 ;  /* 0x0000002400247308 */ /* 0x000e700000002400 */
[----:B------:R-:W2:Y:S01]  /*99c0*/  MUFU.TANH R38, R38 ;  /* 0x0000002600267308 */ /* 0x000ea20000002400 */
[----:B0-----:R-:W-:-:S04]  /*99d0*/  FMNMX.FTZ R59, R40, R59, !PT ;  /* 0x0000003b283b7209 */ /* 0x001fc80007810000 */
[C---:B------:R-:W-:Y:S01]  /*99e0*/  FSETP.NEU.FTZ.AND P0, PT, R59.reuse, -INF , PT ;  /* 0xff8000003b00780b */ /* 0x040fe20003f1d000 */
[----:B------:R-:W-:-:S05]  /*99f0*/  FFMA.FTZ R20, R59, R58, -8 ;  /* 0xc10000003b147423 */ /* 0x000fca000001003a */
[----:B------:R-:W-:Y:S02]  /*9a00*/  FSEL R20, R20, RZ, P0 ;  /* 0x000000ff14147208 */ /* 0x000fe40000000000 */
[----:B------:R-:W-:-:S03]  /*9a10*/  ISETP.NE.AND P0, PT, R106, RZ, PT ;  /* 0x000000ff6a00720c */ /* 0x000fc60003f05270 */
[-CC-:B------:R-:W-:Y:S01]  /*9a20*/  FFMA.FTZ R39, R51, R58.reuse, -R20.reuse ;  /* 0x0000003a33277223 */ /* 0x180fe20000010814 */
[----:B------:R-:W-:-:S01]  /*9a30*/  FFMA.FTZ R51, R107, R58, -R20 ;  /* 0x0000003a6b337223 */ /* 0x000fc20000010814 */
[----:B------:R-:W-:Y:S01]  /*9a40*/  FMNMX.FTZ R107, R55, R60, !PT ;  /* 0x0000003c376b7209 */ /* 0x000fe20007810000 */
[----:B------:R-:W-:-:S01]  /*9a50*/  FFMA.FTZ R109, R109, R58, -R20 ;  /* 0x0000003a6d6d7223 */ /* 0x000fc20000010814 */
[-CC-:B------:R-:W-:Y:S01]  /*9a60*/  FFMA.FTZ R42, R91, R58.reuse, -R20.reuse ;  /* 0x0000003a5b2a7223 */ /* 0x180fe20000010814 */
[----:B------:R-:W-:-:S01]  /*9a70*/  FFMA.FTZ R91, R111, R58, -R20 ;  /* 0x0000003a6f5b7223 */ /* 0x000fc20000010814 */
[----:B------:R-:W-:Y:S01]  /*9a80*/  FMNMX.FTZ R60, R10, R107, !PT ;  /* 0x0000006b0a3c7209 */ /* 0x000fe20007810000 */
[----:B------:R0:W-:Y:S01]  /*9a90*/  MUFU.EX2 R48, R109 ;  /* 0x0000006d00307308 */ /* 0x0001e20000000800 */
[----:B------:R-:W-:Y:S01]  /*9aa0*/  FSEL R107, R30, -INF , P6 ;  /* 0xff8000001e6b7808 */ /* 0x000fe20003000000 */
[--C-:B------:R-:W-:Y:S01]  /*9ab0*/  FFMA.FTZ R113, R113, R58, -R20.reuse ;  /* 0x0000003a71717223 */ /* 0x100fe20000010814 */
[----:B------:R-:W-:Y:S01]  /*9ac0*/  FMNMX.FTZ R60, R155, R60, !PT ;  /* 0x0000003c9b3c7209 */ /* 0x000fe20007810000 */
[-CC-:B------:R-:W-:Y:S01]  /*9ad0*/  FFMA.FTZ R121, R121, R58.reuse, -R20.reuse ;  /* 0x0000003a79797223 */ /* 0x180fe20000010814 */
[----:B-1----:R-:W-:Y:S01]  /*9ae0*/  FSEL R111, R36, -INF , P2 ;  /* 0xff800000246f7808 */ /* 0x002fe20001000000 */
[--C-:B------:R-:W-:Y:S01]  /*9af0*/  FFMA.FTZ R44, R99, R58, -R20.reuse ;  /* 0x0000003a632c7223 */ /* 0x100fe20000010814 */
[----:B------:R-:W-:Y:S01]  /*9b00*/  FMNMX.FTZ R60, R107, R60, !PT ;  /* 0x0000003c6b3c7209 */ /* 0x000fe20007810000 */
[----:B------:R2:W-:Y:S01]  /*9b10*/  MUFU.EX2 R50, R113 ;  /* 0x0000007100327308 */ /* 0x0005e20000000800 */
[----:B0-----:R-:W-:Y:S01]  /*9b20*/  FSEL R109, R34, -INF , P4 ;  /* 0xff800000226d7808 */ /* 0x001fe20002000000 */
[--C-:B------:R-:W-:Y:S01]  /*9b30*/  FFMA.FTZ R99, R127, R58, -R20.reuse ;  /* 0x0000003a7f637223 */ /* 0x100fe20000010814 */
[----:B------:R-:W-:Y:S01]  /*9b40*/  FMNMX.FTZ R60, R31, R60, !PT ;  /* 0x0000003c1f3c7209 */ /* 0x000fe20007810000 */
[-CC-:B------:R-:W-:Y:S01]  /*9b50*/  FFMA.FTZ R103, R103, R58.reuse, -R20.reuse ;  /* 0x0000003a67677223 */ /* 0x180fe20000010814 */
[----:B------:R-:W-:-:S01]  /*9b60*/  FFMA.FTZ R117, R117, R58, -R20 ;  /* 0x0000003a75757223 */ /* 0x000fc20000010814 */
[--C-:B------:R-:W-:Y:S01]  /*9b70*/  FFMA.FTZ R125, R125, R58, -R20.reuse ;  /* 0x0000003a7d7d7223 */ /* 0x100fe20000010814 */
[----:B------:R-:W-:Y:S01]  /*9b80*/  FMNMX.FTZ R60, R109, R60, !PT ;  /* 0x0000003c6d3c7209 */ /* 0x000fe20007810000 */
[----:B------:R0:W-:Y:S01]  /*9b90*/  MUFU.EX2 R54, R121 ;  /* 0x0000007900367308 */ /* 0x0001e20000000800 */
[----:B--2---:R-:W-:Y:S01]  /*9ba0*/  FSEL R113, R38, -INF , P1 ;  /* 0xff80000026717808 */ /* 0x004fe20000800000 */
[--C-:B------:R-:W-:Y:S01]  /*9bb0*/  FFMA.FTZ R40, R47, R58, -R20.reuse ;  /* 0x0000003a2f287223 */ /* 0x100fe20000010814 */
[----:B------:R-:W-:Y:S01]  /*9bc0*/  FMNMX.FTZ R60, R35, R60, !PT ;  /* 0x0000003c233c7209 */ /* 0x000fe20007810000 */
[-CC-:B------:R-:W-:Y:S01]  /*9bd0*/  FFMA.FTZ R47, R95, R58.reuse, -R20.reuse ;  /* 0x0000003a5f2f7223 */ /* 0x180fe20000010814 */
[----:B------:R-:W-:-:S01]  /*9be0*/  FFMA.FTZ R95, R115, R58, -R20 ;  /* 0x0000003a735f7223 */ /* 0x000fc20000010814 */
[--C-:B------:R-:W-:Y:S01]  /*9bf0*/  FFMA.FTZ R62, R129, R58, -R20.reuse ;  /* 0x0000003a813e7223 */ /* 0x100fe20000010814 */
[----:B------:R-:W-:Y:S01]  /*9c00*/  FMNMX.FTZ R60, R111, R60, !PT ;  /* 0x0000003c6f3c7209 */ /* 0x000fe20007810000 */
[----:B------:R1:W-:Y:S01]  /*9c10*/  MUFU.EX2 R46, R103 ;  /* 0x00000067002e7308 */ /* 0x0003e20000000800 */
[----:B------:R-:W-:-:S01]  /*9c20*/  FFMA.FTZ R3, R3, R58, -R20 ;  /* 0x0000003a03037223 */ /* 0x000fc20000010814 */
[--C-:B------:R-:W-:Y:S01]  /*9c30*/  FFMA.FTZ R12, R12, R58, -R20.reuse ;  /* 0x0000003a0c0c7223 */ /* 0x100fe20000010814 */
[----:B------:R-:W-:Y:S01]  /*9c40*/  FMNMX.FTZ R60, R113, R60, !PT ;  /* 0x0000003c713c7209 */ /* 0x000fe20007810000 */
[-CC-:B------:R-:W-:Y:S01]  /*9c50*/  FFMA.FTZ R15, R15, R58.reuse, -R20.reuse ;  /* 0x0000003a0f0f7223 */ /* 0x180fe20000010814 */
[----:B------:R-:W-:-:S01]  /*9c60*/  FFMA.FTZ R85, R85, R58, -R20 ;  /* 0x0000003a55557223 */ /* 0x000fc20000010814 */
[-CC-:B------:R-:W-:Y:S01]  /*9c70*/  FFMA.FTZ R57, R57, R58.reuse, -R20.reuse ;  /* 0x0000003a39397223 */ /* 0x180fe20000010814 */
[----:B------:R-:W-:-:S01]  /*9c80*/  FFMA.FTZ R64, R133, R58, -R20 ;  /* 0x0000003a85407223 */ /* 0x000fc20000010814 */
[----:B0-----:R-:W0:Y:S01]  /*9c90*/  SHFL.BFLY PT, R121, R60, 0x2, 0x1f ;  /* 0x0c401f003c797f89 */ /* 0x001e2200000e0000 */
[----:B------:R2:W-:Y:S01]  /*9ca0*/  MUFU.EX2 R52, R117 ;  /* 0x0000007500347308 */ /* 0x0005e20000000800 */
[----:B-1----:R-:W-:-:S01]  /*9cb0*/  FFMA.FTZ R103, R131, R58, -R20 ;  /* 0x0000003a83677223 */ /* 0x002fc20000010814 */
[-CC-:B------:R-:W-:Y:S01]  /*9cc0*/  FFMA.FTZ R67, R67, R58.reuse, -R20.reuse ;  /* 0x0000003a43437223 */ /* 0x180fe20000010814 */
[----:B------:R-:W-:-:S01]  /*9cd0*/  FFMA.FTZ R30, R135, R58, -R20 ;  /* 0x0000003a871e7223 */ /* 0x000fc20000010814 */
[-CC-:B------:R-:W-:Y:S01]  /*9ce0*/  FFMA.FTZ R41, R41, R58.reuse, -R20.reuse ;  /* 0x0000003a29297223 */ /* 0x180fe20000010814 */
[----:B------:R-:W-:-:S01]  /*9cf0*/  FFMA.FTZ R34, R137, R58, -R20 ;  /* 0x0000003a89227223 */ /* 0x000fc20000010814 */
[-CC-:B------:R-:W-:Y:S01]  /*9d00*/  FFMA.FTZ R115, R139, R58.reuse, -R20.reuse ;  /* 0x0000003a8b737223 */ /* 0x180fe20000010814 */
[----:B------:R-:W-:-:S01]  /*9d10*/  FFMA.FTZ R36, R141, R58, -R20 ;  /* 0x0000003a8d247223 */ /* 0x000fc20000010814 */
[----:B------:R1:W-:Y:S01]  /*9d20*/  MUFU.EX2 R56, R125 ;  /* 0x0000007d00387308 */ /* 0x0003e20000000800 */
[----:B--2---:R-:W-:-:S01]  /*9d30*/  FFMA.FTZ R117, R143, R58, -R20 ;  /* 0x0000003a8f757223 */ /* 0x004fc20000010814 */
[-CC-:B------:R-:W-:Y:S01]  /*9d40*/  FFMA.FTZ R38, R145, R58.reuse, -R20.reuse ;  /* 0x0000003a91267223 */ /* 0x180fe20000010814 */
[----:B------:R-:W-:-:S01]  /*9d50*/  FFMA.FTZ R53, R53, R58, -R20 ;  /* 0x0000003a35357223 */ /* 0x000fc20000010814 */
[-CC-:B------:R-:W-:Y:S01]  /*9d60*/  FFMA.FTZ R66, R151, R58.reuse, -R20.reuse ;  /* 0x0000003a97427223 */ /* 0x180fe20000010814 */
[----:B------:R-:W-:-:S01]  /*9d70*/  FFMA.FTZ R8, R8, R58, -R20 ;  /* 0x0000003a08087223 */ /* 0x000fc20000010814 */
[-CC-:B------:R-:W-:Y:S01]  /*9d80*/  FFMA.FTZ R32, R32, R58.reuse, -R20.reuse ;  /* 0x0000003a20207223 */ /* 0x180fe20000010814 */
[----:B------:R-:W-:-:S01]  /*9d90*/  FFMA.FTZ R26, R26, R58, -R20 ;  /* 0x0000003a1a1a7223 */ /* 0x000fc20000010814 */
[-CC-:B------:R-:W-:Y:S01]  /*9da0*/  FFMA.FTZ R24, R24, R58.reuse, -R20.reuse ;  /* 0x0000003a18187223 */ /* 0x180fe20000010814 */
[----:B-1----:R-:W-:-:S01]  /*9db0*/  FFMA.FTZ R125, R153, R58, -R20 ;  /* 0x0000003a997d7223 */ /* 0x002fc20000010814 */
[----:B------:R-:W-:Y:S01]  /*9dc0*/  FFMA.FTZ R129, R28, R58, -R20 ;  /* 0x0000003a1c817223 */ /* 0x000fe20000010814 */
[----:B------:R-:W-:Y:S01]  /*9dd0*/  MUFU.EX2 R3, R3 ;  /* 0x0000000300037308 */ /* 0x000fe20000000800 */
[----:B------:R-:W-:-:S02]  /*9de0*/  ISETP.NE.AND P2, PT, R102, RZ, PT ;  /* 0x000000ff6600720c */ /* 0x000fc40003f45270 */
[----:B0-----:R-:W-:Y:S01]  /*9df0*/  FMNMX.FTZ R68, R60, R121, !PT ;  /* 0x000000793c447209 */ /* 0x001fe20007810000 */
[----:B------:R-:W-:-:S04]  /*9e00*/  FFMA.FTZ R121, R149, R58, -R20 ;  /* 0x0000003a95797223 */ /* 0x000fc80000010814 */
[----:B------:R-:W0:Y:S01]  /*9e10*/  MUFU.EX2 R12, R12 ;  /* 0x0000000c000c7308 */ /* 0x000e220000000800 */
[----:B------:R-:W1:Y:S05]  /*9e20*/  SHFL.BFLY PT, R127, R68, 0x1, 0x1f ;  /* 0x0c201f00447f7f89 */ /* 0x000e6a00000e0000 */
[----:B------:R-:W-:Y:S02]  /*9e30*/  @!P2 VIADD R0, R0, 0x13240 ;  /* 0x000132400000a836 */ /* 0x000fe40000000000 */
[----:B------:R-:W-:Y:S08]  /*9e40*/  MUFU.EX2 R15, R15 ;  /* 0x0000000f000f7308 */ /* 0x000ff00000000800 */
[----:B------:R-:W2:Y:S01]  /*9e50*/  MUFU.EX2 R40, R40 ;  /* 0x0000002800287308 */ /* 0x000ea20000000800 */
[----:B0-----:R-:W-:-:S07]  /*9e60*/  FADD.FTZ R86, R3, R12 ;  /* 0x0000000c03567221 */ /* 0x001fce0000010000 */
[----:B------:R-:W0:Y:S01]  /*9e70*/  MUFU.EX2 R39, R39 ;  /* 0x0000002700277308 */ /* 0x000e220000000800 */
[----:B-1----:R-:W-:-:S04]  /*9e80*/  FMNMX.FTZ R60, R68, R127, !PT ;  /* 0x0000007f443c7209 */ /* 0x002fc80007810000 */
[C---:B------:R-:W-:Y:S01]  /*9e90*/  FSETP.NEU.FTZ.AND P1, PT, R60.reuse, -INF , PT ;  /* 0xff8000003c00780b */ /* 0x040fe20003f3d000 */
[----:B------:R-:W-:-:S02]  /*9ea0*/  FFMA.FTZ R68, R60, R58, -8 ;  /* 0xc10000003c447423 */ /* 0x000fc4000001003a */
[----:B------:R1:W-:Y:S01]  /*9eb0*/  MUFU.EX2 R127, R26 ;  /* 0x0000001a007f7308 */ /* 0x0003e20000000800 */
[----:B--2---:R-:W-:Y:S02]  /*9ec0*/  F2FP.SATFINITE.E4M3.F32.PACK_AB_MERGE_C R152, R40, R15, RZ ;  /* 0x0000000f2898723e */ /* 0x004fe400048070ff */
[----:B------:R-:W-:Y:S02]  /*9ed0*/  FSEL R20, R68, RZ, P1 ;  /* 0x000000ff44147208 */ /* 0x000fe40000800000 */
[----:B------:R-:W-:Y:S02]  /*9ee0*/  F2FP.SATFINITE.E4M3.F32.PACK_AB_MERGE_C R152, R12, R3, R152 ;  /* 0x000000030c98723e */ /* 0x000fe40004807098 */
[----:B------:R-:W-:Y:S01]  /*9ef0*/  ISETP.GE.AND P1, PT, R105, 0xa1, PT ;  /* 0x000000a16900780c */ /* 0x000fe20003f26270 */
[----:B------:R-:W-:-:S01]  /*9f00*/  FFMA.FTZ R13, R13, R58, -R20 ;  /* 0x0000003a0d0d7223 */ /* 0x000fc20000010814 */
[-CC-:B------:R-:W-:Y:S01]  /*9f10*/  FFMA.FTZ R14, R14, R58.reuse, -R20.reuse ;  /* 0x0000003a0e0e7223 */ /* 0x180fe20000010814 */
[----:B------:R-:W-:-:S01]  /*9f20*/  FFMA.FTZ R9, R9, R58, -R20 ;  /* 0x0000003a09097223 */ /* 0x000fc20000010814 */
[-CC-:B------:R-:W-:Y:S01]  /*9f30*/  FFMA.FTZ R28, R89, R58.reuse, -R20.reuse ;  /* 0x0000003a591c7223 */ /* 0x180fe20000010814 */
[----:B-1----:R-:W-:-:S01]  /*9f40*/  FFMA.FTZ R26, R49, R58, -R20 ;  /* 0x0000003a311a7223 */ /* 0x002fc20000010814 */
[-CC-:B------:R-:W-:Y:S01]  /*9f50*/  FFMA.FTZ R49, R93, R58.reuse, -R20.reuse ;  /* 0x0000003a5d317223 */ /* 0x180fe20000010814 */
        /* <DEDUP_REMOVED lines=12> */
[-C--:B------:R-:W-:Y:S01]  /*a020*/  FFMA.FTZ R63, R27, R58.reuse, -R20 ;  /* 0x0000003a1b3f7223 */ /* 0x080fe20000010814 */
[----:B------:R-:W-:Y:S01]  /*a030*/  @!P2 PRMT R27, RZ, 0x654, R0 ;  /* 0x00000654ff1ba816 */ /* 0x000fe20000000000 */
[----:B0-----:R-:W-:Y:S01]  /*a040*/  FADD.FTZ R65, R39, R86 ;  /* 0x0000005627417221 */ /* 0x001fe20000010000 */
[----:B------:R-:W-:-:S01]  /*a050*/  FFMA.FTZ R72, R73, R58, -R20 ;  /* 0x0000003a49487223 */ /* 0x000fc20000010814 */
[----:B------:R-:W0:Y:S01]  /*a060*/  MUFU.EX2 R9, R9 ;  /* 0x0000000900097308 */ /* 0x000e220000000800 */
        /* <DEDUP_REMOVED lines=8> */
[----:B-1----:R-:W-:-:S01]  /*a0f0*/  FADD.FTZ R88, R13, R14 ;  /* 0x0000000e0d587221 */ /* 0x002fc20000010000 */
[-CC-:B--2---:R-:W-:Y:S01]  /*a100*/  FFMA.FTZ R27, R43, R58.reuse, -R20.reuse ;  /* 0x0000003a2b1b7223 */ /* 0x184fe20000010814 */
        /* <DEDUP_REMOVED lines=14> */
[----:B---3--:R-:W-:-:S01]  /*a1f0*/  FADD.FTZ R69, R28, R69 ;  /* 0x000000451c457221 */ /* 0x008fc20000010000 */
[----:B------:R-:W-:-:S04]  /*a200*/  F2FP.SATFINITE.E4M3.F32.PACK_AB_MERGE_C R9, R28, R9, RZ ;  /* 0x000000091c09723e */ /* 0x000fc800048070ff */
[----:B------:R-:W-:Y:S02]  /*a210*/  F2FP.SATFINITE.E4M3.F32.PACK_AB_MERGE_C R153, R14, R13, R9 ;  /* 0x0000000d0e99723e */ /* 0x000fe40004807009 */
        /* <DEDUP_REMOVED lines=11> */
[-CC-:B------:R-:W-:Y:S01]  /*a2d0*/  FFMA.FTZ R43, R37, R58.reuse, -R20.reuse ;  /* 0x0000003a252b7223 */ /* 0x180fe20000010814 */
[----:B------:R-:W-:-:S05]  /*a2e0*/  FFMA.FTZ R37, R10, R58, -R20 ;  /* 0x0000003a0a257223 */ /* 0x000fca0000010814 */
[----:B------:R-:W0:Y:S01]  /*a2f0*/  MUFU.EX2 R70, R70 ;  /* 0x0000004600467308 */ /* 0x000e220000000800 */
[----:B--2---:R-:W-:-:S04]  /*a300*/  F2FP.SATFINITE.E4M3.F32.PACK_AB_MERGE_C R154, R47, R44, RZ ;  /* 0x0000002c2f9a723e */ /* 0x004fc800048070ff */
[----:B------:R-:W-:-:S03]  /*a310*/  F2FP.SATFINITE.E4M3.F32.PACK_AB_MERGE_C R154, R42, R39, R154 ;  /* 0x000000272a9a723e */ /* 0x000fc6000480709a */
[----:B------:R-:W-:Y:S01]  /*a320*/  MUFU.EX2 R51, R51 ;  /* 0x0000003300337308 */ /* 0x000fe20000000800 */
[----:B-1----:R-:W-:-:S01]  /*a330*/  FADD.FTZ R65, R89, R90 ;  /* 0x0000005a59417221 */ /* 0x002fc20000010000 */
[----:B------:R-:W-:-:S06]  /*a340*/  F2FP.SATFINITE.E4M3.F32.PACK_AB_MERGE_C R68, R89, R68, RZ ;  /* 0x000000445944723e */ /* 0x000fcc00048070ff */
[----:B------:R-:W1:Y:S01]  /*a350*/  MUFU.EX2 R71, R71 ;  /* 0x0000004700477308 */ /* 0x000e620000000800 */
[----:B0-----:R-:W-:-:S07]  /*a360*/  FADD.FTZ R90, R70, R65 ;  /* 0x00000041465a7221 */ /* 0x001fce0000010000 */
[----:B------:R-:W0:Y:S08]  /*a370*/  MUFU.EX2 R72, R72 ;  /* 0x0000004800487308 */ /* 0x000e300000000800 */
[----:B------:R2:W-:Y:S01]  /*a380*/  MUFU.EX2 R0, R63 ;  /* 0x0000003f00007308 */ /* 0x0005e20000000800 */
[----:B-1----:R-:W-:-:S07]  /*a390*/  FADD.FTZ R65, R71, R90 ;  /* 0x0000005a47417221 */ /* 0x002fce0000010000 */
[----:B------:R-:W1:Y:S01]  /*a3a0*/  MUFU.EX2 R91, R91 ;  /* 0x0000005b005b7308 */ /* 0x000e620000000800 */
[----:B--2---:R-:W-:-:S01]  /*a3b0*/  FFMA.FTZ R63, R33, R58, -R20 ;  /* 0x0000003a213f7223 */ /* 0x004fc20000010814 */
[----:B------:R-:W-:-:S04]  /*a3c0*/  FADD.FTZ R33, R47, R88 ;  /* 0x000000582f217221 */ /* 0x000fc80000010000 */
[----:B------:R-:W-:Y:S02]  /*a3d0*/  FADD.FTZ R88, R46, R33 ;  /* 0x000000212e587221 */ /* 0x000fe40000010000 */
[----:B------:R-:W2:Y:S02]  /*a3e0*/  MUFU.EX2 R75, R75 ;  /* 0x0000004b004b7308 */ /* 0x000ea40000000800 */
[----:B------:R-:W-:-:S01]  /*a3f0*/  FADD.FTZ R33, R51, R88 ;  /* 0x0000005833217221 */ /* 0x000fc20000010000 */
[----:B0-----:R-:W-:-:S03]  /*a400*/  FADD.FTZ R88, R72, R65 ;  /* 0x0000004148587221 */ /* 0x001fc60000010000 */
[----:B------:R-:W-:Y:S01]  /*a410*/  FADD.FTZ R10, R48, R33 ;  /* 0x00000021300a7221 */ /* 0x000fe20000010000 */
[----:B------:R-:W-:-:S01]  /*a420*/  FFMA.FTZ R33, R31, R58, -R20 ;  /* 0x0000003a1f217223 */ /* 0x000fc20000010814 */
[----:B------:R-:W0:Y:S01]  /*a430*/  MUFU.EX2 R73, R73 ;  /* 0x0000004900497308 */ /* 0x000e220000000800 */
[----:B------:R-:W-:-:S01]  /*a440*/  FFMA.FTZ R20, R113, R58, -R20 ;  /* 0x0000003a71147223 */ /* 0x000fc20000010814 */
[----:B-1----:R-:W-:-:S04]  /*a450*/  F2FP.SATFINITE.E4M3.F32.PACK_AB_MERGE_C R148, R91, R48, RZ ;  /* 0x000000305b94723e */ /* 0x002fc800048070ff */
[----:B------:R-:W-:Y:S02]  /*a460*/  F2FP.SATFINITE.E4M3.F32.PACK_AB_MERGE_C R148, R51, R46, R148 ;  /* 0x0000002e3394723e */ /* 0x000fe40004807094 */
[----:B------:R-:W-:Y:S01]  /*a470*/  MUFU.EX2 R95, R95 ;  /* 0x0000005f005f7308 */ /* 0x000fe20000000800 */
[----:B--2---:R-:W-:-:S01]  /*a480*/  FADD.FTZ R88, R75, R88 ;  /* 0x000000584b587221 */ /* 0x004fc20000010000 */
[----:B------:R-:W-:-:S04]  /*a490*/  F2FP.SATFINITE.E4M3.F32.PACK_AB_MERGE_C R72, R75, R72, RZ ;  /* 0x000000484b48723e */ /* 0x000fc800048070ff */
[----:B------:R-:W-:Y:S02]  /*a4a0*/  F2FP.SATFINITE.E4M3.F32.PACK_AB_MERGE_C R149, R71, R70, R72 ;  /* 0x000000464795723e */ /* 0x000fe40004807048 */
[----:B------:R-:W1:Y:S01]  /*a4b0*/  MUFU.EX2 R74, R74 ;  /* 0x0000004a004a7308 */ /* 0x000e620000000800 */
[----:B0-----:R-:W-:-:S07]  /*a4c0*/  FADD.FTZ R31, R73, R88 ;  /* 0x00000058491f7221 */ /* 0x001fce0000010000 */
[----:B------:R-:W-:Y:S08]  /*a4d0*/  MUFU.EX2 R77, R77 ;  /* 0x0000004d004d7308 */ /* 0x000ff00000000800 */
[----:B------:R-:W0:Y:S01]  /*a4e0*/  MUFU.EX2 R85, R85 ;  /* 0x0000005500557308 */ /* 0x000e220000000800 */
[----:B-1----:R-:W-:-:S07]  /*a4f0*/  FADD.FTZ R88, R74, R31 ;  /* 0x0000001f4a587221 */ /* 0x002fce0000010000 */
[----:B------:R1:W-:Y:S08]  /*a500*/  MUFU.EX2 R29, R45 ;  /* 0x0000002d001d7308 */ /* 0x0003f00000000800 */
[----:B------:R-:W2:Y:S01]  /*a510*/  MUFU.EX2 R78, R78 ;  /* 0x0000004e004e7308 */ /* 0x000ea20000000800 */
[----:B-1----:R-:W-:-:S01]  /*a520*/  FADD.FTZ R45, R91, R10 ;  /* 0x0000000a5b2d7221 */ /* 0x002fc20000010000 */
[----:B0-----:R-:W-:-:S03]  /*a530*/  F2FP.SATFINITE.E4M3.F32.PACK_AB_MERGE_C R150, R85, R52, RZ ;  /* 0x000000345596723e */ /* 0x001fc600048070ff */
[----:B------:R-:W-:Y:S01]  /*a540*/  FADD.FTZ R90, R50, R45 ;  /* 0x0000002d325a7221 */ /* 0x000fe20000010000 */
[C---:B------:R-:W-:Y:S02]  /*a550*/  F2FP.SATFINITE.E4M3.F32.PACK_AB_MERGE_C R150, R95.reuse, R50, R150 ;  /* 0x000000325f96723e */ /* 0x040fe40004807096 */
[----:B------:R-:W0:Y:S01]  /*a560*/  MUFU.EX2 R76, R76 ;  /* 0x0000004c004c7308 */ /* 0x000e220000000800 */
[----:B------:R-:W-:-:S04]  /*a570*/  FADD.FTZ R45, R95, R90 ;  /* 0x0000005a5f2d7221 */ /* 0x000fc80000010000 */
[----:B------:R-:W-:Y:S01]  /*a580*/  FADD.FTZ R90, R52, R45 ;  /* 0x0000002d345a7221 */ /* 0x000fe20000010000 */
[----:B------:R-:W-:-:S02]  /*a590*/  FADD.FTZ R45, R77, R88 ;  /* 0x000000584d2d7221 */ /* 0x000fc40000010000 */
[----:B------:R-:W1:Y:S01]  /*a5a0*/  MUFU.EX2 R57, R57 ;  /* 0x0000003900397308 */ /* 0x000e620000000800 */
[----:B------:R-:W-:-:S01]  /*a5b0*/  FADD.FTZ R15, R85, R90 ;  /* 0x0000005a550f7221 */ /* 0x000fc20000010000 */
[C---:B--2---:R-:W-:Y:S01]  /*a5c0*/  FADD.FTZ R45, R78.reuse, R45 ;  /* 0x0000002d4e2d7221 */ /* 0x044fe20000010000 */
[----:B------:R-:W-:Y:S02]  /*a5d0*/  F2FP.SATFINITE.E4M3.F32.PACK_AB_MERGE_C R77, R78, R77, RZ ;  /* 0x0000004d4e4d723e */ /* 0x000fe400048070ff */
[----:B------:R-:W-:Y:S02]  /*a5e0*/  FADD.FTZ R40, R54, R15 ;  /* 0x0000000f36287221 */ /* 0x000fe40000010000 */
[----:B------:R-:W-:Y:S01]  /*a5f0*/  F2FP.SATFINITE.E4M3.F32.PACK_AB_MERGE_C R151, R74, R73, R77 ;  /* 0x000000494a97723e */ /* 0x000fe2000480704d */
        /* <DEDUP_REMOVED lines=10> */
[C---:B-1----:R-:W-:Y:S01]  /*a6a0*/  F2FP.SATFINITE.E4M3.F32.PACK_AB_MERGE_C R136, R99.reuse, R56, RZ ;  /* 0x000000386388723e */ /* 0x042fe200048070ff */
[----:B------:R-:W-:-:S03]  /*a6b0*/  FADD.FTZ R99, R99, R40 ;  /* 0x0000002863637221 */ /* 0x000fc60000010000 */
[----:B------:R-:W-:-:S03]  /*a6c0*/  F2FP.SATFINITE.E4M3.F32.PACK_AB_MERGE_C R136, R57, R54, R136 ;  /* 0x000000363988723e */ /* 0x000fc60004807088 */
        /* <DEDUP_REMOVED lines=17> */
[C---:B0-----:R-:W-:Y:S01]  /*a7e0*/  F2FP.SATFINITE.E4M3.F32.PACK_AB_MERGE_C R138, R67.reuse, R64, RZ ;  /* 0x00000040438a723e */ /* 0x041fe200048070ff */
[----:B------:R-:W-:-:S03]  /*a7f0*/  FADD.FTZ R67, R67, R44 ;  /* 0x0000002c43437221 */ /* 0x000fc60000010000 */
[----:B------:R-:W-:-:S03]  /*a800*/  F2FP.SATFINITE.E4M3.F32.PACK_AB_MERGE_C R138, R103, R62, R138 ;  /* 0x0000003e678a723e */ /* 0x000fc6000480708a */
        /* <DEDUP_REMOVED lines=13> */
[----:B------:R-:W-:-:S06]  /*a8e0*/  FADD.FTZ R3, R29, R42 ;  /* 0x0000002a1d037221 */ /* 0x000fcc0000010000 */
[----:B------:R-:W-:Y:S01]  /*a8f0*/  MUFU.EX2 R38, R38 ;  /* 0x0000002600267308 */ /* 0x000fe20000000800 */
[C---:B0-----:R-:W-:Y:S01]  /*a900*/  F2FP.SATFINITE.E4M3.F32.PACK_AB_MERGE_C R140, R115.reuse, R34, RZ ;  /* 0x00000022738c723e */ /* 0x041fe200048070ff */
[----:B------:R-:W-:-:S03]  /*a910*/  FADD.FTZ R115, R115, R44 ;  /* 0x0000002c73737221 */ /* 0x000fc60000010000 */
[----:B------:R-:W-:-:S03]  /*a920*/  F2FP.SATFINITE.E4M3.F32.PACK_AB_MERGE_C R140, R41, R30, R140 ;  /* 0x0000001e298c723e */ /* 0x000fc6000480708c */
[----:B------:R-:W0:Y:S01]  /*a930*/  MUFU.EX2 R53, R53 ;  /* 0x0000003500357308 */ /* 0x000e220000000800 */
[----:B-1----:R-:W-:-:S01]  /*a940*/  FADD.FTZ R3, R86, R3 ;  /* 0x0000000356037221 */ /* 0x002fc20000010000 */
[----:B------:R-:W-:-:S04]  /*a950*/  F2FP.SATFINITE.E4M3.F32.PACK_AB_MERGE_C R29, R86, R29, RZ ;  /* 0x0000001d561d723e */ /* 0x000fc800048070ff */
[----:B------:R-:W-:Y:S02]  /*a960*/  F2FP.SATFINITE.E4M3.F32.PACK_AB_MERGE_C R141, R27, R0, R29 ;  /* 0x000000001b8d723e */ /* 0x000fe4000480701d */
        /* <DEDUP_REMOVED lines=11> */
[----:B------:R0:W3:Y:S01]  /*aa20*/  MUFU.EX2 R28, R55 ;  /* 0x00000037001c7308 */ /* 0x0000e20000000800 */
[----:B-1----:R-:W-:-:S01]  /*aa30*/  FADD.FTZ R30, R31, R30 ;  /* 0x0000001e1f1e7221 */ /* 0x002fc20000010000 */
[----:B------:R-:W-:-:S06]  /*aa40*/  FADD.FTZ R53, R53, R38 ;  /* 0x0000002635357221 */ /* 0x000fcc0000010000 */
[----:B------:R-:W-:Y:S01]  /*aa50*/  MUFU.EX2 R66, R66 ;  /* 0x0000004200427308 */ /* 0x000fe20000000800 */
[----:B--2---:R-:W-:-:S01]  /*aa60*/  FADD.FTZ R3, R43, R30 ;  /* 0x0000001e2b037221 */ /* 0x004fc20000010000 */
[----:B0-----:R-:W-:-:S04]  /*aa70*/  IMAD.MOV.U32 R55, RZ, RZ, RZ ;  /* 0x000000ffff377224 */ /* 0x001fc800078e00ff */
[----:B------:R-:W-:Y:S01]  /*aa80*/  IMAD.MOV.U32 R54, RZ, RZ, R55 ;  /* 0x000000ffff367224 */ /* 0x000fe200078e0037 */
[----:B------:R-:W-:Y:S01]  /*aa90*/  MOV R51, R55 ;  /* 0x0000003700337202 */ /* 0x000fe20000000f00 */
[----:B------:R-:W0:Y:S01]  /*aaa0*/  MUFU.EX2 R37, R37 ;  /* 0x0000002500257308 */ /* 0x000e220000000800 */
[C---:B---3--:R-:W-:Y:S01]  /*aab0*/  F2FP.SATFINITE.E4M3.F32.PACK_AB_MERGE_C R43, R28.reuse, R43, RZ ;  /* 0x0000002b1c2b723e */ /* 0x048fe200048070ff */
[----:B------:R-:W-:Y:S01]  /*aac0*/  FADD.FTZ R28, R28, R3 ;  /* 0x000000031c1c7221 */ /* 0x000fe20000010000 */
[--C-:B------:R-:W-:Y:S01]  /*aad0*/  IMAD.MOV.U32 R52, RZ, RZ, R55.reuse ;  /* 0x000000ffff347224 */ /* 0x100fe200078e0037 */
[----:B------:R-:W-:Y:S01]  /*aae0*/  MOV R44, R55 ;  /* 0x00000037002c7202 */ /* 0x000fe20000000f00 */
[----:B------:R-:W-:Y:S01]  /*aaf0*/  IMAD.MOV.U32 R50, RZ, RZ, R55 ;  /* 0x000000ffff327224 */ /* 0x000fe200078e0037 */
[----:B------:R-:W-:Y:S01]  /*ab00*/  F2FP.SATFINITE.E4M3.F32.PACK_AB_MERGE_C R143, R31, R10, R43 ;  /* 0x0000000a1f8f723e */ /* 0x000fe2000480702b */
[--C-:B------:R-:W-:Y:S01]  /*ab10*/  IMAD.MOV.U32 R48, RZ, RZ, R55.reuse ;  /* 0x000000ffff307224 */ /* 0x100fe200078e0037 */
[----:B------:R-:W1:Y:S01]  /*ab20*/  MUFU.EX2 R121, R121 ;  /* 0x0000007900797308 */ /* 0x000e620000000800 */
[----:B------:R-:W-:-:S02]  /*ab30*/  IMAD.MOV.U32 R47, RZ, RZ, R55 ;  /* 0x000000ffff2f7224 */ /* 0x000fc400078e0037 */
[--C-:B------:R-:W-:Y:S02]  /*ab40*/  IMAD.MOV.U32 R46, RZ, RZ, R55.reuse ;  /* 0x000000ffff2e7224 */ /* 0x100fe400078e0037 */
[--C-:B------:R-:W-:Y:S02]  /*ab50*/  IMAD.MOV.U32 R45, RZ, RZ, R55.reuse ;  /* 0x000000ffff2d7224 */ /* 0x100fe400078e0037 */
[----:B------:R-:W-:Y:S01]  /*ab60*/  IMAD.MOV.U32 R43, RZ, RZ, R55 ;  /* 0x000000ffff2b7224 */ /* 0x000fe200078e0037 */
[----:B------:R2:W3:Y:S01]  /*ab70*/  MUFU.EX2 R12, R155 ;  /* 0x0000009b000c7308 */ /* 0x0004e20000000800 */
[----:B0-----:R-:W-:-:S01]  /*ab80*/  FADD.FTZ R3, R37, R28 ;  /* 0x0000001c25037221 */ /* 0x001fc20000010000 */
[--C-:B------:R-:W-:Y:S02]  /*ab90*/  IMAD.MOV.U32 R42, RZ, RZ, R55.reuse ;  /* 0x000000ffff2a7224 */ /* 0x100fe400078e0037 */
[--C-:B------:R-:W-:Y:S02]  /*aba0*/  IMAD.MOV.U32 R41, RZ, RZ, R55.reuse ;  /* 0x000000ffff297224 */ /* 0x100fe400078e0037 */
[----:B------:R-:W-:-:S02]  /*abb0*/  IMAD.MOV.U32 R39, RZ, RZ, R55 ;  /* 0x000000ffff277224 */ /* 0x000fc400078e0037 */
[----:B------:R-:W0:Y:S01]  /*abc0*/  MUFU.EX2 R8, R8 ;  /* 0x0000000800087308 */ /* 0x000e220000000800 */
[----:B--2---:R-:W-:Y:S01]  /*abd0*/  F2FP.SATFINITE.E4M3.F32.PACK_AB_MERGE_C R155, R49, R26, R68 ;  /* 0x0000001a319b723e */ /* 0x004fe20004807044 */
[----:B------:R-:W-:Y:S01]  /*abe0*/  FADD.FTZ R26, R66, R53 ;  /* 0x00000035421a7221 */ /* 0x000fe20000010000 */
[--C-:B------:R-:W-:Y:S02]  /*abf0*/  IMAD.MOV.U32 R53, RZ, RZ, R55.reuse ;  /* 0x000000ffff357224 */ /* 0x100fe400078e0037 */
[----:B------:R-:W-:Y:S02]  /*ac00*/  IMAD.MOV.U32 R49, RZ, RZ, R55 ;  /* 0x000000ffff317224 */ /* 0x000fe400078e0037 */
[----:B-1----:R-:W-:-:S01]  /*ac10*/  FADD.FTZ R9, R121, R26 ;  /* 0x0000001a79097221 */ /* 0x002fc20000010000 */
[----:B------:R-:W-:Y:S01]  /*ac20*/  IMAD.MOV.U32 R38, RZ, RZ, R55 ;  /* 0x000000ffff267224 */ /* 0x000fe200078e0037 */
[----:B------:R-:W1:Y:S01]  /*ac30*/  MUFU.EX2 R107, R107 ;  /* 0x0000006b006b7308 */ /* 0x000e620000000800 */
[----:B---3--:R-:W-:-:S01]  /*ac40*/  FADD.FTZ R28, R12, R3 ;  /* 0x000000030c1c7221 */ /* 0x008fc20000010000 */
[----:B------:R-:W-:-:S02]  /*ac50*/  IMAD.MOV.U32 R36, RZ, RZ, R55 ;  /* 0x000000ffff247224 */ /* 0x000fc400078e0037 */
[--C-:B------:R-:W-:Y:S02]  /*ac60*/  IMAD.MOV.U32 R34, RZ, RZ, R55.reuse ;  /* 0x000000ffff227224 */ /* 0x100fe400078e0037 */
[----:B------:R-:W-:Y:S02]  /*ac70*/  IMAD.MOV.U32 R31, RZ, RZ, R55 ;  /* 0x000000ffff1f7224 */ /* 0x000fe400078e0037 */
[----:B------:R-:W2:Y:S01]  /*ac80*/  MUFU.EX2 R125, R125 ;  /* 0x0000007d007d7308 */ /* 0x000ea20000000800 */
[----:B0-----:R-:W-:-:S01]  /*ac90*/  FADD.FTZ R30, R8, R9 ;  /* 0x00000009081e7221 */ /* 0x001fc20000010000 */
[--C-:B------:R-:W-:Y:S02]  /*aca0*/  IMAD.MOV.U32 R29, RZ, RZ, R55.reuse ;  /* 0x000000ffff1d7224 */ /* 0x100fe400078e0037 */
[--C-:B------:R-:W-:Y:S02]  /*acb0*/  IMAD.MOV.U32 R27, RZ, RZ, R55.reuse ;  /* 0x000000ffff1b7224 */ /* 0x100fe400078e0037 */
[----:B------:R-:W-:-:S02]  /*acc0*/  IMAD.MOV.U32 R25, RZ, RZ, R55 ;  /* 0x000000ffff197224 */ /* 0x000fc400078e0037 */
[----:B------:R0:W3:Y:S01]  /*acd0*/  MUFU.EX2 R40, R33 ;  /* 0x0000002100287308 */ /* 0x0000e20000000800 */
[----:B-1----:R-:W-:-:S01]  /*ace0*/  FADD.FTZ R3, R107, R28 ;  /* 0x0000001c6b037221 */ /* 0x002fc20000010000 */
[----:B------:R-:W-:-:S06]  /*acf0*/  IMAD.MOV.U32 R28, RZ, RZ, R55 ;  /* 0x000000ffff1c7224 */ /* 0x000fcc00078e0037 */
[----:B------:R-:W1:Y:S01]  /*ad00*/  MUFU.EX2 R32, R32 ;  /* 0x0000002000207308 */ /* 0x000e620000000800 */
[C---:B--2---:R-:W-:Y:S01]  /*ad10*/  F2FP.SATFINITE.E4M3.F32.PACK_AB_MERGE_C R8, R125.reuse, R8, RZ ;  /* 0x000000087d08723e */ /* 0x044fe200048070ff */
[----:B------:R-:W-:Y:S01]  /*ad20*/  FADD.FTZ R125, R125, R30 ;  /* 0x0000001e7d7d7221 */ /* 0x000fe20000010000 */
[----:B0-----:R-:W-:Y:S01]  /*ad30*/  IMAD.MOV.U32 R33, RZ, RZ, R55 ;  /* 0x000000ffff217224 */ /* 0x001fe200078e0037 */
[----:B------:R-:W-:Y:S02]  /*ad40*/  MOV R30, R55 ;  /* 0x00000037001e7202 */ /* 0x000fe40000000f00 */
[----:B------:R-:W-:Y:S02]  /*ad50*/  F2FP.SATFINITE.E4M3.F32.PACK_AB_MERGE_C R144, R121, R66, R8 ;  /* 0x000000427990723e */ /* 0x000fe40004807008 */
[----:B------:R-:W0:Y:S01]  /*ad60*/  MUFU.EX2 R109, R109 ;  /* 0x0000006d006d7308 */ /* 0x000e220000000800 */
[C---:B---3--:R-:W-:Y:S01]  /*ad70*/  F2FP.SATFINITE.E4M3.F32.PACK_AB_MERGE_C R107, R40.reuse, R107, RZ ;  /* 0x0000006b286b723e */ /* 0x048fe200048070ff */
[----:B------:R-:W-:-:S03]  /*ad80*/  FADD.FTZ R40, R40, R3 ;  /* 0x0000000328287221 */ /* 0x000fc60000010000 */
[----:B------:R-:W-:Y:S02]  /*ad90*/  F2FP.SATFINITE.E4M3.F32.PACK_AB_MERGE_C R145, R12, R37, R107 ;  /* 0x000000250c91723e */ /* 0x000fe4000480706b */
[----:B------:R-:W-:Y:S01]  /*ada0*/  MOV R37, R55 ;  /* 0x0000003700257202 */ /* 0x000fe20000000f00 */
[----:B------:R2:W3:Y:S01]  /*adb0*/  MUFU.EX2 R14, R35 ;  /* 0x00000023000e7308 */ /* 0x0004e20000000800 */
[----:B-1----:R-:W-:-:S04]  /*adc0*/  FADD.FTZ R0, R32, R125 ;  /* 0x0000007d20007221 */ /* 0x002fc80000010000 */
[----:B------:R-:W-:-:S03]  /*add0*/  FADD.FTZ R9, R127, R0 ;  /* 0x000000007f097221 */ /* 0x000fc60000010000 */
[----:B------:R-:W-:Y:S01]  /*ade0*/  MUFU.EX2 R111, R111 ;  /* 0x0000006f006f7308 */ /* 0x000fe20000000800 */
[----:B0-----:R-:W-:-:S01]  /*adf0*/  FADD.FTZ R3, R109, R40 ;  /* 0x000000286d037221 */ /* 0x001fc20000010000 */
[--C-:B------:R-:W-:Y:S02]  /*ae00*/  IMAD.MOV.U32 R40, RZ, RZ, R55.reuse ;  /* 0x000000ffff287224 */ /* 0x100fe400078e0037 */
[----:B--2---:R-:W-:-:S04]  /*ae10*/  IMAD.MOV.U32 R35, RZ, RZ, R55 ;  /* 0x000000ffff237224 */ /* 0x004fc800078e0037 */
[----:B------:R-:W0:Y:S01]  /*ae20*/  MUFU.EX2 R26, R20 ;  /* 0x00000014001a7308 */ /* 0x000e220000000800 */
[----:B---3--:R-:W-:-:S07]  /*ae30*/  FADD.FTZ R0, R14, R3 ;  /* 0x000000030e007221 */ /* 0x008fce0000010000 */
[----:B------:R-:W1:Y:S08]  /*ae40*/  MUFU.EX2 R24, R24 ;  /* 0x0000001800187308 */ /* 0x000e700000000800 */
[----:B------:R-:W2:Y:S01]  /*ae50*/  MUFU.EX2 R129, R129 ;  /* 0x0000008100817308 */ /* 0x000ea20000000800 */
[----:B0-----:R-:W-:Y:S01]  /*ae60*/  F2FP.SATFINITE.E4M3.F32.PACK_AB_MERGE_C R3, R26, R111, RZ ;  /* 0x0000006f1a03723e */ /* 0x001fe200048070ff */
[----:B------:R-:W-:-:S03]  /*ae70*/  FADD.FTZ R111, R111, R0 ;  /* 0x000000006f6f7221 */ /* 0x000fc60000010000 */
[----:B------:R-:W-:Y:S01]  /*ae80*/  F2FP.SATFINITE.E4M3.F32.PACK_AB_MERGE_C R147, R14, R109, R3 ;  /* 0x0000006d0e93723e */ /* 0x000fe20004807003 */
[----:B------:R-:W-:-:S01]  /*ae90*/  FADD.FTZ R0, R26, R111 ;  /* 0x0000006f1a007221 */ /* 0x000fc20000010000 */
[----:B------:R-:W-:Y:S02]  /*aea0*/  IMAD.MOV.U32 R26, RZ, RZ, R55 ;  /* 0x000000ffff1a7224 */ /* 0x000fe400078e0037 */
[----:B-1----:R-:W-:-:S01]  /*aeb0*/  FADD.FTZ R20, R24, R9 ;  /* 0x0000000918147221 */ /* 0x002fc20000010000 */
[----:B--2---:R-:W-:-:S03]  /*aec0*/  F2FP.SATFINITE.E4M3.F32.PACK_AB_MERGE_C R8, R129, R24, RZ ;  /* 0x000000188108723e */ /* 0x004fc600048070ff */
[----:B------:R-:W-:Y:S01]  /*aed0*/  FADD.FTZ R20, R129, R20 ;  /* 0x0000001481147221 */ /* 0x000fe20000010000 */
[--C-:B------:R-:W-:Y:S01]  /*aee0*/  IMAD.MOV.U32 R24, RZ, RZ, R55.reuse ;  /* 0x000000ffff187224 */ /* 0x100fe200078e0037 */
[----:B------:R-:W-:Y:S01]  /*aef0*/  F2FP.SATFINITE.E4M3.F32.PACK_AB_MERGE_C R146, R127, R32, R8 ;  /* 0x000000207f92723e */ /* 0x000fe20004807008 */
[----:B------:R-:W-:Y:S01]  /*af00*/  IMAD.MOV.U32 R32, RZ, RZ, R55 ;  /* 0x000000ffff207224 */ /* 0x000fe200078e0037 */
[----:B------:R-:W-:Y:S06]  /*af10*/  @!P1 BRA `(.L_x_10532) ;  /* 0x0000003000009947 */ /* 0x000fec0003800000 */
[----:B------:R0:W5:Y:S01]  /*af20*/  LDL.LU R9, [R1] ;  /* 0x0000000001097983 */ /* 0x0001620000300800 */
        /* <DEDUP_REMOVED lines=19> */
[----:B0-----:R-:W-:-:S07]  /*b060*/  CS2R R24, SRZ ;  /* 0x0000000000187805 */ /* 0x001fce000001ff00 */
.L_x_10544:
[----:B------:R-:W-:-:S04]  /*b070*/  ISETP.NE.AND P1, PT, R8, 0x1, PT ;  /* 0x000000010800780c */ /* 0x000fc80003f25270 */
[----:B------:R-:W-:-:S04]  /*b080*/  SEL R10, RZ, 0x1, P1 ;  /* 0x00000001ff0a7807 */ /* 0x000fc80000800000 */
[----:B-----5:R-:W-:-:S05]  /*b090*/  LOP3.LUT R11, R9, R10, RZ, 0x3c, !PT ;  /* 0x0000000a090b7212 */ /* 0x020fca00078e3cff */
[----:B0-----:R0:W-:Y:S01]  /*b0a0*/  STL [R1], R11 ;  /* 0x0000000b01007387 */ /* 0x0011e20000100800 */
[----:B------:R-:W-:Y:S05]  /*b0b0*/  @!P0 BRA `(.L_x_10533) ;  /* 0x0000000000048947 */ /* 0x000fea0003800000 */
[----:B------:R-:W-:Y:S01]  /*b0c0*/  BPT.TRAP 0x1 ;  /* 0x000000040000795c */ /* 0x000fe20000300000 */
.L_x_10533:
[----:B------:R-:W-:Y:S01]  /*b0d0*/  VIADD R157, R8, 0x1 ;  /* 0x00000001089d7836 */ /* 0x000fe20000000000 */
[----:B0-----:R-:W-:-:S04]  /*b0e0*/  SHF.L.U32 R11, R11, 0x1f, RZ ;  /* 0x0000001f0b0b7819 */ /* 0x001fc800000006ff */
[----:B------:R-:W-:-:S04]  /*b0f0*/  ISETP.NE.AND P1, PT, R157, 0x2, PT ;  /* 0x000000029d00780c */ /* 0x000fc80003f25270 */
[----:B------:R-:W-:-:S05]  /*b100*/  SEL R157, R157, RZ, P1 ;  /* 0x000000ff9d9d7207 */ /* 0x000fca0000800000 */
[----:B------:R-:W-:-:S04]  /*b110*/  IMAD R14, R157, 0x8, R16 ;  /* 0x000000089d0e7824 */ /* 0x000fc800078e0210 */
[----:B------:R0:W1:Y:S01]  /*b120*/  SYNCS.PHASECHK.TRANS64.TRYWAIT P1, [R14+URZ+0x13230], R11 ;  /* 0x0132300b0e0075a7 */ /* 0x000062000802017f */
[----:B------:R-:W-:Y:S05]  /*b130*/  @!P0 BRA `(.L_x_10534) ;  /* 0x0000000000048947 */ /* 0x000fea0003800000 */
[----:B------:R-:W-:Y:S01]  /*b140*/  BPT.TRAP 0x1 ;  /* 0x000000040000795c */ /* 0x000fe20000300000 */
.L_x_10534:
[----:B------:R-:W-:Y:S01]  /*b150*/  IMAD R15, R157, 0x280, R21 ;  /* 0x000002809d0f7824 */ /* 0x000fe200078e0215 */
[----:B------:R-:W-:Y:S03]  /*b160*/  BSSY B1, `(.L_x_10535) ;  /* 0x0000006000017945 */ /* 0x000fe60003800000 */
[C---:B------:R-:W-:Y:S01]  /*b170*/  VIADD R56, R15.reuse, 0x80 ;  /* 0x000000800f387836 */ /* 0x040fe20000000000 */
[----:B------:R-:W-:Y:S01]  /*b180*/  IADD3 R58, R15, 0x100, RZ ;  /* 0x000001000f3a7810 */ /* 0x000fe20007ffe0ff */
[----:B-1----:R-:W-:Y:S06]  /*b190*/  @P1 BRA `(.L_x_10536) ;  /* 0x0000000000081947 */ /* 0x002fec0003800000 */
[----:B------:R-:W1:Y:S02]  /*b1a0*/  SYNCS.PHASECHK.TRANS64.TRYWAIT P1, [R14+URZ+0x13230], R11 ;  /* 0x0132300b0e0075a7 */ /* 0x000e64000802017f */
[----:B-1----:R-:W-:Y:S05]  /*b1b0*/  @!P1 BRA `(.L_x_10537) ;  /* 0x000000a800cc9947 */ /* 0x002fea0003800000 */
.L_x_10536:
[----:B------:R-:W-:Y:S05]  /*b1c0*/  BSYNC B1 ;  /* 0x0000000000017941 */ /* 0x000fea0003800000 */
.L_x_10535:
[----:B------:R-:W-:Y:S01]  /*b1d0*/  IMAD.MOV.U32 R10, RZ, RZ, R15 ;  /* 0x000000ffff0a7224 */ /* 0x000fe200078e000f */
[----:B------:R-:W-:Y:S01]  /*b1e0*/  R2UR UR4, R4 ;  /* 0x00000000040472ca */ /* 0x000fe200000e0000 */
[----:B01----:R-:W-:Y:S01]  /*b1f0*/  IMAD.MOV.U32 R11, RZ, RZ, -0x7fffffe0 ;  /* 0x80000020ff0b7424 */ /* 0x003fe200078e00ff */
[----:B------:R-:W-:Y:S01]  /*b200*/  R2UR UR5, R5 ;  /* 0x00000000050572ca */ /* 0x000fe200000e0000 */
[----:B------:R-:W-:Y:S01]  /*b210*/  WARPGROUP.ARRIVE ;  /* 0x00000000000079c5 */ /* 0x000fe20000000000 */
[----:B------:R-:W-:Y:S01]  /*b220*/  R2UR UR6, R10 ;  /* 0x000000000a0672ca */ /* 0x000fe200000e0000 */
[----:B------:R-:W-:Y:S01]  /*b230*/  IMAD.MOV.U32 R57, RZ, RZ, -0x7fffffe0 ;  /* 0x80000020ff397424 */ /* 0x000fe200078e00ff */
[----:B------:R-:W-:Y:S01]  /*b240*/  R2UR UR7, R11 ;  /* 0x000000000b0772ca */ /* 0x000fe200000e0000 */
[----:B------:R-:W-:Y:S01]  /*b250*/  IMAD.MOV.U32 R10, RZ, RZ, R58 ;  /* 0x000000ffff0a7224 */ /* 0x000fe200078e003a */
[----:B------:R-:W-:Y:S01]  /*b260*/  R2UR UR10, R56 ;  /* 0x00000000380a72ca */ /* 0x000fe200000e0000 */
[----:B------:R-:W-:Y:S01]  /*b270*/  VIADD R56, R15, 0x180 ;  /* 0x000001800f387836 */ /* 0x000fe20000000000 */
[----:B------:R-:W-:Y:S01]  /*b280*/  R2UR UR11, R57 ;  /* 0x00000000390b72ca */ /* 0x000fe200000e0000 */
[----:B------:R-:W-:Y:S01]  /*b290*/  VIADD R58, R15, 0x182 ;  /* 0x000001820f3a7836 */ /* 0x000fe20000000000 */
[----:B------:R-:W-:-:S02]  /*b2a0*/  R2UR UR8, R4 ;  /* 0x00000000040872ca */ /* 0x000fc400000e0000 */
[----:B------:R-:W-:Y:S02]  /*b2b0*/  R2UR UR9, R5 ;  /* 0x00000000050972ca */ /* 0x000fe400000e0000 */
[----:B------:R-:W-:Y:S01]  /*b2c0*/  R2UR UR14, R10 ;  /* 0x000000000a0e72ca */ /* 0x000fe200000e0000 */
[----:B------:R-:W-:Y:S01]  /*b2d0*/  VIADD R10, R15, 0x200 ;  /* 0x000002000f0a7836 */ /* 0x000fe20000000000 */
[----:B------:R-:W-:Y:S01]  /*b2e0*/  R2UR UR15, R11 ;  /* 0x000000000b0f72ca */ /* 0x000fe200000e0000 */
[----:B------:R-:W-:Y:S01]  /*b2f0*/  QGMMA.64x32x32.F32.E4M3.E4M3 R120, gdesc[UR4], RZ, !UPT, gsb0 ;  /* 0x00600000047879f3 */ /* 0x000fe2000c0008ff */
[----:B------:R-:W-:Y:S02]  /*b300*/  R2UR UR12, R4 ;  /* 0x00000000040c72ca */ /* 0x000fe400000e0000 */
[----:B------:R-:W-:Y:S02]  /*b310*/  R2UR UR13, R5 ;  /* 0x00000000050d72ca */ /* 0x000fe400000e0000 */
[----:B------:R-:W-:-:S02]  /*b320*/  R2UR UR18, R56 ;  /* 0x00000000381272ca */ /* 0x000fc400000e0000 */
[----:B------:R-:W-:Y:S02]  /*b330*/  R2UR UR19, R57 ;  /* 0x00000000391372ca */ /* 0x000fe400000e0000 */
[----:B------:R-:W-:Y:S02]  /*b340*/  R2UR UR16, R4 ;  /* 0x00000000041072ca */ /* 0x000fe400000e0000 */
[----:B------:R-:W-:Y:S02]  /*b350*/  R2UR UR17, R5 ;  /* 0x00000000051172ca */ /* 0x000fe400000e0000 */
[C---:B------:R-:W-:Y:S02]  /*b360*/  IADD3 R56, R15.reuse, 0x2, RZ ;  /* 0x000000020f387810 */ /* 0x040fe40007ffe0ff */
[----:B------:R-:W-:Y:S01]  /*b370*/  R2UR UR22, R10 ;  /* 0x000000000a1672ca */ /* 0x000fe200000e0000 */
[----:B------:R-:W-:Y:S01]  /*b380*/  VIADD R10, R15, 0x82 ;  /* 0x000000820f0a7836 */ /* 0x000fe20000000000 */
        /* <DEDUP_REMOVED lines=8> */
[----:B------:R-:W-:Y:S02]  /*b410*/  MOV R59, 0x80000020 ;  /* 0x80000020003b7802 */ /* 0x000fe40000000f00 */
[----:B------:R-:W-:Y:S02]  /*b420*/  R2UR UR24, R6 ;  /* 0x00000000061872ca */ /* 0x000fe400000e0000 */
[----:B------:R-:W-:Y:S02]  /*b430*/  R2UR UR25, R7 ;  /* 0x00000000071972ca */ /* 0x000fe400000e0000 */
[----:B------:R-:W-:Y:S01]  /*b440*/  R2UR UR6, R10 ;  /* 0x000000000a0672ca */ /* 0x000fe200000e0000 */
[----:B------:R-:W-:Y:S01]  /*b450*/  VIADD R10, R15, 0x202 ;  /* 0x000002020f0a7836 */ /* 0x000fe20000000000 */
[----:B------:R-:W-:Y:S01]  /*b460*/  R2UR UR7, R11 ;  /* 0x000000000b0772ca */ /* 0x000fe200000e0000 */
[----:B------:R-:W-:Y:S01]  /*b470*/  IMAD.MOV.U32 R11, RZ, RZ, -0x7fffffe0 ;  /* 0x80000020ff0b7424 */ /* 0x000fe200078e00ff */
[----:B------:R-:W-:-:S02]  /*b480*/  R2UR UR4, R6 ;  /* 0x00000000060472ca */ /* 0x000fc400000e0000 */
        /* <DEDUP_REMOVED lines=24> */
[----:B------:R-:W-:Y:S03]  /*b610*/  QGMMA.64x32x32.F32.E4M3.E4M3 R56, gdesc[UR20], RZ, !UPT, gsb0 ;  /* 0x00600000143879f3 */ /* 0x000fe6000c0008ff */
        /* <DEDUP_REMOVED lines=16> */
[----:B------:R-:W-:Y:S05]  /*b720*/  @!P0 BRA `(.L_x_10538) ;  /* 0x0000000000048947 */ /* 0x000fea0003800000 */
[----:B------:R-:W-:Y:S01]  /*b730*/  BPT.TRAP 0x1 ;  /* 0x000000040000795c */ /* 0x000fe20000300000 */
.L_x_10538:
[----:B------:R-:W-:Y:S01]  /*b740*/  SHF.L.U32 R9, R9, 0x1f, RZ ;  /* 0x0000001f09097819 */ /* 0x000fe200000006ff */
[----:B------:R-:W-:-:S04]  /*b750*/  IMAD R15, R8, 0x8, R16 ;  /* 0x00000008080f7824 */ /* 0x000fc800078e0210 */
[----:B------:R0:W1:Y:S01]  /*b760*/  SYNCS.PHASECHK.TRANS64.TRYWAIT P1, [R15+URZ+0x13250], R9 ;  /* 0x013250090f0075a7 */ /* 0x000062000802017f */
[----:B------:R-:W-:Y:S05]  /*b770*/  @!P0 BRA `(.L_x_10539) ;  /* 0x0000000000048947 */ /* 0x000fea0003800000 */
[----:B------:R-:W-:Y:S01]  /*b780*/  BPT.TRAP 0x1 ;  /* 0x000000040000795c */ /* 0x000fe20000300000 */
.L_x_10539:
[----:B------:R-:W-:Y:S04]  /*b790*/  BSSY B1, `(.L_x_10540) ;  /* 0x0000004000017945 */ /* 0x000fe80003800000 */
[----:B-1----:R-:W-:Y:S05]  /*b7a0*/  @P1 BRA `(.L_x_10541) ;  /* 0x0000000000081947 */ /* 0x002fea0003800000 */
[----:B------:R-:W1:Y:S02]  /*b7b0*/  SYNCS.PHASECHK.TRANS64.TRYWAIT P1, [R15+URZ+0x13250], R9 ;  /* 0x013250090f0075a7 */ /* 0x000e64000802017f */
[----:B-1----:R-:W-:Y:S05]  /*b7c0*/  @!P1 BRA `(.L_x_10542) ;  /* 0x000000a4005c9947 */ /* 0x002fea0003800000 */
.L_x_10541:
[----:B------:R-:W-:Y:S05]  /*b7d0*/  BSYNC B1 ;  /* 0x0000000000017941 */ /* 0x000fea0003800000 */
.L_x_10540:
[----:B01----:R-:W-:Y:S01]  /*b7e0*/  VIADD R9, R16, 0x1000 ;  /* 0x0000100010097836 */ /* 0x003fe20000000000 */
[----:B------:R-:W-:Y:S01]  /*b7f0*/  WARPGROUP.ARRIVE ;  /* 0x00000000000079c5 */ /* 0x000fe20000000000 */
[----:B------:R-:W-:Y:S02]  /*b800*/  IMAD.MOV.U32 R11, RZ, RZ, -0x3ffffff0 ;  /* 0xc0000010ff0b7424 */ /* 0x000fe400078e00ff */
        /* <DEDUP_REMOVED lines=17> */
[----:B------:R-:W-:-:S02]  /*b920*/  IMAD.MOV.U32 R9, RZ, RZ, -0x3ffffff0 ;  /* 0xc0000010ff097424 */ /* 0x000fc400078e00ff */
        /* <DEDUP_REMOVED lines=17> */
[----:B------:R-:W-:Y:S01]  /*ba40*/  QGMMA.64x64x32.F32.E4M3.E4M3 R24, R152, gdesc[UR4], R24, gsb0 ;  /* 0x00e0000498187df3 */ /* 0x000fe20008000818 */
[----:B------:R-:W-:Y:S01]  /*ba50*/  R2UR UR6, R10 ;  /* 0x000000000a0672ca */ /* 0x000fe200000e0000 */
[----:B------:R-:W-:Y:S01]  /*ba60*/  MUFU.TANH R120, R120 ;  /* 0x0000007800787308 */ /* 0x000fe20000002400 */
[----:B------:R-:W-:Y:S01]  /*ba70*/  R2UR UR7, R11 ;  /* 0x000000000b0772ca */ /* 0x000fe200000e0000 */
[----:B------:R-:W-:Y:S01]  /*ba80*/  IMAD.MOV.U32 R11, RZ, RZ, -0x3ffffff0 ;  /* 0xc0000010ff0b7424 */ /* 0x000fe200078e00ff */
[----:B------:R-:W-:Y:S01]  /*ba90*/  IADD3 R10, R8, 0x100, RZ ;  /* 0x00000100080a7810 */ /* 0x000fe20007ffe0ff */
        /* <DEDUP_REMOVED lines=46> */
[----:B------:R-:W-:Y:S01]  /*bd80*/  FMUL.FTZ R71, R2, R71 ;  /* 0x0000004702477220 */ /* 0x000fe20000410000 */
[----:B------:R-:W-:-:S05]  /*bd90*/  ULDC UR4, c[0x0][0x988] ;  /* 0x0002620000047ab9 */ /* 0x000fca0000000800 */
[----:B------:R-:W-:Y:S08]  /*bda0*/  MUFU.TANH R107, R107 ;  /* 0x0000006b006b7308 */ /* 0x000ff00000002400 */
[----:B------:R-:W-:Y:S08]  /*bdb0*/  MUFU.TANH R109, R109 ;  /* 0x0000006d006d7308 */ /* 0x000ff00000002400 */
[----:B------:R-:W-:Y:S01]  /*bdc0*/  MUFU.TANH R110, R110 ;  /* 0x0000006e006e7308 */ /* 0x000fe20000002400 */
[----:B------:R-:W-:-:S02]  /*bdd0*/  WARPGROUP.DEPBAR.LE gsb0, 0x0 ;  /* 0x00008000000079c5 */ /* 0x000fc40000010000 */
[----:B------:R-:W-:-:S06]  /*bde0*/  WARPGROUP.ARRIVE ;  /* 0x00000000000079c5 */ /* 0x000fcc0000000000 */
[----:B------:R-:W1:Y:S01]  /*bdf0*/  S2R R155, SR_TID.X ;  /* 0x00000000009b7919 */ /* 0x000e620000002100 */
[----:B------:R-:W-:Y:S01]  /*be00*/  MUFU.TANH R112, R112 ;  /* 0x0000007000707308 */ /* 0x000fe20000002400 */
[----:B------:R-:W-:Y:S01]  /*be10*/  QGMMA.64x64x32.F32.E4M3.E4M3 R24, R148, gdesc[UR4], R24, gsb0 ;  /* 0x00e0000494187df3 */ /* 0x000fe20008000818 */
        /* <DEDUP_REMOVED lines=16> */
[----:B------:R-:W3:Y:S01]  /*bf20*/  MUFU.TANH R121, R121 ;  /* 0x0000007900797308 */ /* 0x000ee20000002400 */
[----:B--2---:R-:W-:-:S02]  /*bf30*/  FMNMX.FTZ R134, R10, R134, !PT ;  /* 0x000000860a867209 */ /* 0x004fc40007810000 */
[----:B-1----:R-:W-:-:S04]  /*bf40*/  LOP3.LUT R155, R155, 0x7f, RZ, 0xc0, !PT ;  /* 0x0000007f9b9b7812 */ /* 0x002fc800078ec0ff */
[----:B------:R-:W-:Y:S01]  /*bf50*/  ISETP.NE.AND P1, PT, R155, RZ, PT ;  /* 0x000000ff9b00720c */ /* 0x000fe20003f25270 */
[----:B------:R-:W1:Y:S01]  /*bf60*/  MUFU.TANH R122, R122 ;  /* 0x0000007a007a7308 */ /* 0x000e620000002400 */
[----:B0-----:R-:W-:-:S04]  /*bf70*/  FMNMX.FTZ R135, R11, R12, !PT ;  /* 0x0000000c0b877209 */ /* 0x001fc80007810000 */
[----:B------:R-:W-:-:S03]  /*bf80*/  FMNMX.FTZ R135, R120, R135, !PT ;  /* 0x0000008778877209 */ /* 0x000fc60007810000 */
[----:B------:R-:W0:Y:S01]  /*bf90*/  MUFU.TANH R125, R125 ;  /* 0x0000007d007d7308 */ /* 0x000e220000002400 */
[----:B---3--:R-:W-:Y:S02]  /*bfa0*/  FMNMX.FTZ R134, R121, R134, !PT ;  /* 0x0000008679867209 */ /* 0x008fe40007810000 */
[----:B------:R-:W-:Y:S02]  /*bfb0*/  FMNMX.FTZ R135, R123, R135, !PT ;  /* 0x000000877b877209 */ /* 0x000fe40007810000 */
[----:B------:R-:W-:-:S03]  /*bfc0*/  @!P1 IADD3 R14, R14, 0x13240, RZ ;  /* 0x000132400e0e9810 */ /* 0x000fc60007ffe0ff */
[----:B------:R-:W2:Y:S01]  /*bfd0*/  MUFU.TANH R124, R124 ;  /* 0x0000007c007c7308 */ /* 0x000ea20000002400 */
[----:B-1----:R-:W-:Y:S02]  /*bfe0*/  FMNMX.FTZ R134, R122, R134, !PT ;  /* 0x000000867a867209 */ /* 0x002fe40007810000 */
[----:B------:R-:W-:-:S05]  /*bff0*/  @!P1 PRMT R14, RZ, 0x654, R14 ;  /* 0x00000654ff0e9816 */ /* 0x000fca000000000e */
[----:B------:R-:W1:Y:S01]  /*c000*/  MUFU.TANH R127, R127 ;  /* 0x0000007f007f7308 */ /* 0x000e620000002400 */
[----:B0-----:R-:W-:-:S04]  /*c010*/  FMNMX.FTZ R134, R125, R134, !PT ;  /* 0x000000867d867209 */ /* 0x001fc80007810000 */
[----:B------:R-:W-:-:S03]  /*c020*/  FMNMX.FTZ R134, R126, R134, !PT ;  /* 0x000000867e867209 */ /* 0x000fc60007810000 */
[----:B------:R-:W0:Y:S01]  /*c030*/  MUFU.TANH R128, R128 ;  /* 0x0000008000807308 */ /* 0x000e220000002400 */
[----:B--2---:R-:W-:Y:S02]  /*c040*/  FMNMX.FTZ R135, R124, R135, !PT ;  /* 0x000000877c877209 */ /* 0x004fe40007810000 */
[----:B------:R-:W-:-:S05]  /*c050*/  FMNMX.FTZ R134, R129, R134, !PT ;  /* 0x0000008681867209 */ /* 0x000fca0007810000 */
[----:B------:R-:W2:Y:S01]  /*c060*/  MUFU.TANH R130, R130 ;  /* 0x0000008200827308 */ /* 0x000ea20000002400 */
[----:B-1----:R-:W-:Y:S01]  /*c070*/  FMNMX.FTZ R56, R127, R135, !PT ;  /* 0x000000877f387209 */ /* 0x002fe20007810000 */
[----:B------:R-:W-:Y:S01]  /*c080*/  FMUL.FTZ R135, R2, R57 ;  /* 0x0000003902877220 */ /* 0x000fe20000410000 */
[----:B------:R-:W-:-:S05]  /*c090*/  WARPGROUP.DEPBAR.LE gsb0, 0x0 ;  /* 0x00008000000079c5 */ /* 0x000fca0000010000 */
[----:B------:R-:W1:Y:S01]  /*c0a0*/  MUFU.TANH R131, R131 ;  /* 0x0000008300837308 */ /* 0x000e620000002400 */
[----:B0-----:R-:W-:Y:S01]  /*c0b0*/  FMNMX.FTZ R56, R128, R56, !PT ;  /* 0x0000003880387209 */ /* 0x001fe20007810000 */
[----:B------:R-:W-:-:S06]  /*c0c0*/  WARPGROUP.ARRIVE ;  /* 0x00000000000079c5 */ /* 0x000fcc0000000000 */
[----:B------:R-:W-:Y:S01]  /*c0d0*/  MUFU.TANH R111, R111 ;  /* 0x0000006f006f7308 */ /* 0x000fe20000002400 */
[----:B--2---:R-:W-:Y:S01]  /*c0e0*/  FMNMX.FTZ R134, R130, R134, !PT ;  /* 0x0000008682867209 */ /* 0x004fe20007810000 */
[----:B------:R-:W-:Y:S03]  /*c0f0*/  QGMMA.64x64x32.F32.E4M3.E4M3 R24, R136, gdesc[UR4], R24, gsb0 ;  /* 0x00e0000488187df3 */ /* 0x000fe60008000818 */
        /* <DEDUP_REMOVED lines=13> */
[----:B0-----:R-:W-:Y:S02]  /*c1d0*/  FMNMX.FTZ R57, R113, R57, !PT ;  /* 0x0000003971397209 */ /* 0x001fe40007810000 */
[----:B------:R-:W-:-:S03]  /*c1e0*/  FMNMX.FTZ R56, R111, R56, !PT ;  /* 0x000000386f387209 */ /* 0x000fc60007810000 */
        /* <DEDUP_REMOVED lines=15> */
[C---:B------:R-:W-:Y:S01]  /*c2e0*/  FMUL.FTZ R137, R2.reuse, R60 ;  /* 0x0000003c02897220 */ /* 0x040fe20000410000 */
[----:B------:R-:W-:Y:S01]  /*c2f0*/  FMUL.FTZ R136, R2, R59 ;  /* 0x0000003b02887220 */ /* 0x000fe20000410000 */
[----:B------:R-:W-:Y:S02]  /*c300*/  WARPGROUP.ARRIVE ;  /* 0x00000000000079c5 */ /* 0x000fe40000000000 */
        /* <DEDUP_REMOVED lines=56> */
[----:B------:R2:W-:Y:S01]  /*c690*/  MUFU.TANH R134, R135 ;  /* 0x0000008700867308 */ /* 0x0005e20000002400 */
[----:B0-----:R-:W-:-:S07]  /*c6a0*/  FMNMX.FTZ R57, R85, R57, !PT ;  /* 0x0000003955397209 */ /* 0x001fce0007810000 */
[----:B------:R-:W0:Y:S01]  /*c6b0*/  MUFU.TANH R133, R133 ;  /* 0x0000008500857308 */ /* 0x000e220000002400 */
[----:B--2---:R-:W-:Y:S01]  /*c6c0*/  FMUL.FTZ R135, R2, R58 ;  /* 0x0000003a02877220 */ /* 0x004fe20000410000 */
[----:B-1----:R-:W-:-:S06]  /*c6d0*/  FMNMX.FTZ R56, R86, R56, !PT ;  /* 0x0000003856387209 */ /* 0x002fcc0007810000 */
[----:B------:R-:W1:Y:S08]  /*c6e0*/  MUFU.TANH R87, R87 ;  /* 0x0000005700577308 */ /* 0x000e700000002400 */
[----:B------:R-:W2:Y:S01]  /*c6f0*/  MUFU.TANH R135, R135 ;  /* 0x0000008700877308 */ /* 0x000ea20000002400 */
[----:B0-----:R-:W-:-:S04]  /*c700*/  FMNMX.FTZ R57, R133, R57, !PT ;  /* 0x0000003985397209 */ /* 0x001fc80007810000 */
        /* <DEDUP_REMOVED lines=27> */
[----:B------:R-:W-:-:S05]  /*c8c0*/  IMAD.MOV.U32 R57, RZ, RZ, -0x3ffffff0 ;  /* 0xc0000010ff397424 */ /* 0x000fca00078e00ff */
[----:B------:R-:W-:Y:S02]  /*c8d0*/  R2UR UR7, R57 ;  /* 0x00000000390772ca */ /* 0x000fe400000e0000 */
[----:B--2---:R-:W-:Y:S02]  /*c8e0*/  FMNMX.FTZ R58, R70, R56, !PT ;  /* 0x00000038463a7209 */ /* 0x004fe40007810000 */
[----:B------:R-:W1:Y:S02]  /*c8f0*/  SHFL.BFLY PT, R56, R59, 0x2, 0x1f ;  /* 0x0c401f003b387f89 */ /* 0x000e6400000e0000 */
[----:B0-----:R-:W-:-:S05]  /*c900*/  FMNMX.FTZ R58, R71, R58, !PT ;  /* 0x0000003a473a7209 */ /* 0x001fca0007810000 */
[----:B------:R-:W0:Y:S01]  /*c910*/  SHFL.BFLY PT, R60, R58, 0x2, 0x1f ;  /* 0x0c401f003a3c7f89 */ /* 0x000e2200000e0000 */
[----:B-1----:R-:W-:Y:S01]  /*c920*/  FMNMX.FTZ R59, R59, R56, !PT ;  /* 0x000000383b3b7209 */ /* 0x002fe20007810000 */
[----:B------:R-:W-:-:S04]  /*c930*/  VIADD R56, R8, 0x180 ;  /* 0x0000018008387836 */ /* 0x000fc80000000000 */
[----:B------:R-:W1:Y:S01]  /*c940*/  SHFL.BFLY PT, R57, R59, 0x1, 0x1f ;  /* 0x0c201f003b397f89 */ /* 0x000e6200000e0000 */
[----:B------:R-:W-:Y:S02]  /*c950*/  R2UR UR6, R56 ;  /* 0x00000000380672ca */ /* 0x000fe400000e0000 */
[----:B0-----:R-:W-:Y:S01]  /*c960*/  FMNMX.FTZ R60, R58, R60, !PT ;  /* 0x0000003c3a3c7209 */ /* 0x001fe20007810000 */
[----:B------:R-:W-:-:S04]  /*c970*/  IMAD.U32 R58, RZ, RZ, UR4 ;  /* 0x00000004ff3a7e24 */ /* 0x000fc8000f8e00ff */
[----:B------:R-:W0:Y:S06]  /*c980*/  SHFL.BFLY PT, R56, R60, 0x1, 0x1f ;  /* 0x0c201f003c387f89 */ /* 0x000e2c00000e0000 */
[----:B------:R-:W-:Y:S01]  /*c990*/  QGMMA.64x64x32.F32.E4M3.E4M3 R24, R140, gdesc[UR4], R24, gsb0 ;  /* 0x00e000048c187df3 */ /* 0x000fe20008000818 */
[----:B-1----:R-:W-:Y:S01]  /*c9a0*/  FMNMX.FTZ R59, R59, R57, !PT ;  /* 0x000000393b3b7209 */ /* 0x002fe20007810000 */
[----:B------:R-:W-:-:S04]  /*c9b0*/  IMAD.MOV.U32 R57, RZ, RZ, -0x3ffffff0 ;  /* 0xc0000010ff397424 */ /* 0x000fc800078e00ff */
[----:B------:R-:W-:Y:S01]  /*c9c0*/  FADD.FTZ R13, -R59, R13 ;  /* 0x0000000d3b0d7221 */ /* 0x000fe20000010100 */
[----:B------:R-:W-:Y:S01]  /*c9d0*/  R2UR UR7, R57 ;  /* 0x00000000390772ca */ /* 0x000fe200000e0000 */
[-C--:B------:R-:W-:Y:S02]  /*c9e0*/  FFMA.FTZ R57, R59, R58.reuse, -8 ;  /* 0xc10000003b397423 */ /* 0x080fe4000001003a */
[----:B------:R-:W-:Y:S01]  /*c9f0*/  FMUL.FTZ R13, R13, R58 ;  /* 0x0000003a0d0d7220 */ /* 0x000fe20000410000 */
[----:B0-----:R-:W-:Y:S01]  /*ca00*/  FMNMX.FTZ R60, R60, R56, !PT ;  /* 0x000000383c3c7209 */ /* 0x001fe20007810000 */
[----:B------:R-:W-:Y:S02]  /*ca10*/  VIADD R56, R8, 0x200 ;  /* 0x0000020008387836 */ /* 0x000fe40000000000 */
[-CC-:B------:R-:W-:Y:S01]  /*ca20*/  FFMA.FTZ R9, R9, R58.reuse, -R57.reuse ;  /* 0x0000003a09097223 */ /* 0x180fe20000010839 */
[----:B------:R-:W-:-:S01]  /*ca30*/  FFMA.FTZ R10, R10, R58, -R57 ;  /* 0x0000003a0a0a7223 */ /* 0x000fc20000010839 */
[----:B------:R-:W-:Y:S01]  /*ca40*/  FFMA.FTZ R104, R104, R58, -R57 ;  /* 0x0000003a68687223 */ /* 0x000fe20000010839 */
[----:B------:R-:W-:-:S01]  /*ca50*/  FADD.FTZ R8, -R60, R12 ;  /* 0x0000000c3c087221 */ /* 0x000fc20000010100 */
[----:B------:R-:W-:Y:S01]  /*ca60*/  R2UR UR6, R56 ;  /* 0x00000000380672ca */ /* 0x000fe200000e0000 */
        /* <DEDUP_REMOVED lines=69> */
[----:B------:R-:W-:-:S02]  /*cec0*/  WARPGROUP.DEPBAR.LE gsb0, 0x0 ;  /* 0x00008000000079c5 */ /* 0x000fc40000010000 */
[----:B------:R-:W2:Y:S01]  /*ced0*/  MUFU.EX2 R10, R10 ;  /* 0x0000000a000a7308 */ /* 0x000ea20000000800 */
[----:B0-----:R-:W-:-:S01]  /*cee0*/  FFMA.FTZ R20, R13, R20, R9 ;  /* 0x000000140d147223 */ /* 0x001fc20000010009 */
[----:B------:R-:W-:Y:S01]  /*cef0*/  WARPGROUP.ARRIVE ;  /* 0x00000000000079c5 */ /* 0x000fe20000000000 */
[----:B------:R-:W-:-:S01]  /*cf00*/  FFMA.FTZ R78, R78, R58, -R69 ;  /* 0x0000003a4e4e7223 */ /* 0x000fc20000010845 */
[-CC-:B------:R-:W-:Y:S01]  /*cf10*/  FFMA.FTZ R79, R79, R58.reuse, -R69.reuse ;  /* 0x0000003a4f4f7223 */ /* 0x180fe20000010845 */
[----:B------:R-:W-:-:S01]  /*cf20*/  FFMA.FTZ R82, R82, R58, -R69 ;  /* 0x0000003a52527223 */ /* 0x000fc20000010845 */
[-CC-:B------:R-:W-:Y:S01]  /*cf30*/  FFMA.FTZ R83, R83, R58.reuse, -R69.reuse ;  /* 0x0000003a53537223 */ /* 0x180fe20000010845 */
[----:B------:R-:W-:-:S01]  /*cf40*/  FFMA.FTZ R86, R86, R58, -R69 ;  /* 0x0000003a56567223 */ /* 0x000fc20000010845 */
[----:B------:R-:W0:Y:S01]  /*cf50*/  MUFU.EX2 R120, R120 ;  /* 0x0000007800787308 */ /* 0x000e220000000800 */
[----:B-1----:R-:W-:-:S01]  /*cf60*/  FFMA.FTZ R0, R8, R0, R11 ;  /* 0x0000000008007223 */ /* 0x002fc2000001000b */
[----:B------:R-:W-:Y:S01]  /*cf70*/  QGMMA.64x64x32.F32.E4M3.E4M3 R24, R144, gdesc[UR4], R24, gsb0 ;  /* 0x00e0000490187df3 */ /* 0x000fe20008000818 */
        /* <DEDUP_REMOVED lines=10> */
[----:B------:R-:W-:-:S03]  /*d020*/  FFMA.FTZ R69, R71, R58, -R69 ;  /* 0x0000003a47457223 */ /* 0x000fc60000010845 */
        /* <DEDUP_REMOVED lines=19> */
[----:B------:R2:W-:Y:S04]  /*d160*/  @!P1 SYNCS.ARRIVE.TRANS64.RED.A1T0 RZ, [R14+URZ], RZ ;  /* 0x000000ff0eff99a7 */ /* 0x0005e8000810043f */
        /* <DEDUP_REMOVED lines=136> */
.L_x_10543:
[----:B------:R-:W2:Y:S01]  /*d9f0*/  LDL R14, [R1+0x10] ;  /* 0x00001000010e7983 */ /* 0x000ea20000100800 */
[----:B------:R-:W-:Y:S01]  /*da00*/  F2FP.SATFINITE.E4M3.F32.PACK_AB_MERGE_C R12, R56, R12, RZ ;  /* 0x0000000c380c723e */ /* 0x000fe200048070ff */
[----:B------:R-:W-:Y:S01]  /*da10*/  VIADD R15, R15, 0x13260 ;  /* 0x000132600f0f7836 */ /* 0x000fe20000000000 */
[----:B------:R-:W-:Y:S01]  /*da20*/  ISETP.GT.AND P1, PT, R3, RZ, PT ;  /* 0x000000ff0300720c */ /* 0x000fe20003f24270 */
[----:B------:R-:W-:Y:S01]  /*da30*/  FMUL.FTZ R24, R24, R13 ;  /* 0x0000000d18187220 */ /* 0x000fe20000410000 */
[----:B------:R-:W-:Y:S01]  /*da40*/  F2FP.SATFINITE.E4M3.F32.PACK_AB_MERGE_C R152, R10, R9, R12 ;  /* 0x000000090a98723e */ /* 0x000fe2000480700c */
[----:B------:R-:W-:Y:S01]  /*da50*/  FMUL.FTZ R25, R25, R13 ;  /* 0x0000000d19197220 */ /* 0x000fe20000410000 */
[----:B------:R0:W5:Y:S01]  /*da60*/  LDL R9, [R1] ;  /* 0x0000000001097983 */ /* 0x0001620000100800 */
        /* <DEDUP_REMOVED lines=72> */
[----:B--2---:R-:W-:-:S04]  /*def0*/  PRMT R15, R14, 0x654, R15 ;  /* 0x000006540e0f7816 */ /* 0x004fc8000000000f */
[----:B------:R0:W-:Y:S01]  /*df00*/  SYNCS.ARRIVE.TRANS64.RED.A1T0 RZ, [R15+URZ], RZ ;  /* 0x000000ff0fff79a7 */ /* 0x0001e2000810043f */
[----:B------:R-:W-:Y:S05]  /*df10*/  @P1 BRA `(.L_x_10544) ;  /* 0xffffffd000541947 */ /* 0x000fea000383ffff */
.L_x_10532:
[----:B------:R-:W-:Y:S05]  /*df20*/  BSYNC B0 ;  /* 0x0000000000007941 */ /* 0x000fea0003800000 */
.L_x_10531:
[----:B------:R-:W-:Y:S06]  /*df30*/  BAR.ARV 0x8, 0x1a0 ;  /* 0x0206800000007b1d */ /* 0x000fec0000002000 */
[----:B------:R-:W-:Y:S05]  /*df40*/  @!P0 BRA `(.L_x_10545) ;  /* 0x0000000000048947 */ /* 0x000fea0003800000 */
[----:B------:R-:W-:Y:S01]  /*df50*/  BPT.TRAP 0x1 ;  /* 0x000000040000795c */ /* 0x000fe20000300000 */
.L_x_10545:
[----:B------:R-:W2:Y:S01]  /*df60*/  LDL R2, [R1] ;  /* 0x0000000001027983 */ /* 0x000ea20000100800 */
[----:B------:R-:W-:Y:S01]  /*df70*/  IMAD R11, R157, 0x8, R16 ;  /* 0x000000089d0b7824 */ /* 0x000fe200078e0210 */
[----:B--2---:R-:W-:-:S04]  /*df80*/  SHF.L.U32 R2, R2, 0x1f, RZ ;  /* 0x0000001f02027819 */ /* 0x004fc800000006ff */
[----:B------:R1:W2:Y:S01]  /*df90*/  SYNCS.PHASECHK.TRANS64.TRYWAIT P1, [R11+URZ+0x13250], R2 ;  /* 0x013250020b0075a7 */ /* 0x0002a2000802017f */
[----:B------:R-:W-:Y:S05]  /*dfa0*/  @!P0 BRA `(.L_x_10546) ;  /* 0x0000000000048947 */ /* 0x000fea0003800000 */
[----:B------:R-:W-:Y:S01]  /*dfb0*/  BPT.TRAP 0x1 ;  /* 0x000000040000795c */ /* 0x000fe20000300000 */
.L_x_10546:
[----:B------:R-:W-:Y:S04]  /*dfc0*/  BSSY B0, `(.L_x_10547) ;  /* 0x0000004000007945 */ /* 0x000fe80003800000 */
[----:B--2---:R-:W-:Y:S05]  /*dfd0*/  @P1 BRA `(.L_x_10548) ;  /* 0x0000000000081947 */ /* 0x004fea0003800000 */
[----:B------:R-:W2:Y:S02]  /*dfe0*/  SYNCS.PHASECHK.TRANS64.TRYWAIT P1, [R11+URZ+0x13250], R2 ;  /* 0x013250020b0075a7 */ /* 0x000ea4000802017f */
[----:B--2---:R-:W-:Y:S05]  /*dff0*/  @!P1 BRA `(.L_x_10549) ;  /* 0x0000007c00649947 */ /* 0x004fea0003800000 */
.L_x_10548:
[----:B------:R-:W-:Y:S05]  /*e000*/  BSYNC B0 ;  /* 0x0000000000007941 */ /* 0x000fea0003800000 */
.L_x_10547:
[----:B------:R-:W3:Y:S04]  /*e010*/  LDL R4, [R1+0x3c] ;  /* 0x00003c0001047983 */ /* 0x000ee80000100800 */
[----:B------:R-:W4:Y:S01]  /*e020*/  LDL R5, [R1+0x20] ;  /* 0x0000200001057983 */ /* 0x000f220000100800 */
[----:B------:R-:W-:-:S03]  /*e030*/  ULDC.64 UR4, c[0x0][0x9a0] ;  /* 0x0002680000047ab9 */ /* 0x000fc60000000a00 */
[----:B------:R-:W4:Y:S01]  /*e040*/  LDL.LU R10, [R1+0x24] ;  /* 0x00002400010a7983 */ /* 0x000f220000300800 */
[----:B------:R-:W-:Y:S01]  /*e050*/  IADD3 R16, R16, 0x1000, RZ ;  /* 0x0000100010107810 */ /* 0x000fe20007ffe0ff */
[----:B------:R-:W-:Y:S01]  /*e060*/  IMAD.MOV.U32 R3, RZ, RZ, -0x3ffffff0 ;  /* 0xc0000010ff037424 */ /* 0x000fe200078e00ff */
[----:B------:R-:W-:Y:S01]  /*e070*/  ISETP.NE.U32.AND P1, PT, RZ, UR4, PT ;  /* 0x00000004ff007c0c */ /* 0x000fe2000bf25070 */
[----:B------:R-:W-:Y:S01]  /*e080*/  WARPGROUP.ARRIVE ;  /* 0x00000000000079c5 */ /* 0x000fe20000000000 */
[----:B------:R-:W-:Y:S02]  /*e090*/  SHF.R.U32.HI R16, RZ, 0x4, R16 ;  /* 0x00000004ff107819 */ /* 0x000fe40000011610 */
[----:B------:R-:W-:Y:S02]  /*e0a0*/  R2UR UR7, R3 ;  /* 0x00000000030772ca */ /* 0x000fe400000e0000 */
[----:B------:R-:W-:Y:S02]  /*e0b0*/  LOP3.LUT R16, R16, 0x3fff, RZ, 0xc0, !PT ;  /* 0x00003fff10107812 */ /* 0x000fe400078ec0ff */
[----:B------:R-:W-:-:S02]  /*e0c0*/  ISETP.NE.AND.EX P1, PT, RZ, UR5, PT, P1 ;  /* 0x00000005ff007c0c */ /* 0x000fc4000bf25310 */
[----:B------:R-:W-:-:S05]  /*e0d0*/  LOP3.LUT R16, R16, 0x10000, RZ, 0xfc, !PT ;  /* 0x0001000010107812 */ /* 0x000fca00078efcff */
[----:B-12---:R-:W-:-:S05]  /*e0e0*/  IMAD R2, R157, 0x280, R16 ;  /* 0x000002809d027824 */ /* 0x006fca00078e0210 */
[----:B------:R-:W-:Y:S01]  /*e0f0*/  R2UR UR6, R2 ;  /* 0x00000000020672ca */ /* 0x000fe200000e0000 */
[----:B------:R-:W3:Y:S08]  /*e100*/  @P1 LDC.64 R6, c[0x0][0x9c8] ;  /* 0x00027200ff061b82 */ /* 0x000ef00000000a00 */
[----:B-----5:R-:W1:Y:S04]  /*e110*/  @P1 LDC.64 R8, c[0x0][0x9d0] ;  /* 0x00027400ff081b82 */ /* 0x020e680000000a00 */
[----:B------:R-:W-:Y:S03]  /*e120*/  QGMMA.64x64x32.F32.E4M3.E4M3 R24, R152, gdesc[UR4], R24, gsb0 ;  /* 0x00e0000498187df3 */ /* 0x000fe60008000818 */
[----:B------:R-:W-:-:S02]  /*e130*/  WARPGROUP.DEPBAR.LE gsb0, 0x0 ;  /* 0x00008000000079c5 */ /* 0x000fc40000010000 */
[----:B------:R-:W-:Y:S01]  /*e140*/  WARPGROUP.ARRIVE ;  /* 0x00000000000079c5 */ /* 0x000fe20000000000 */
[----:B---3--:R-:W-:-:S04]  /*e150*/  @P1 IMAD R4, R4, R6, RZ ;  /* 0x0000000604041224 */ /* 0x008fc800078e02ff */
[C---:B----4-:R-:W-:Y:S02]  /*e160*/  @P1 IMAD R3, R5.reuse, R7, R4 ;  /* 0x0000000705031224 */ /* 0x050fe400078e0204 */
[----:B------:R-:W-:Y:S01]  /*e170*/  @P1 IMAD.WIDE.U32 R4, R5, R6, RZ ;  /* 0x0000000605041225 */ /* 0x000fe200078e00ff */
[----:B------:R-:W-:-:S03]  /*e180*/  @P1 SHF.R.S32.HI R7, RZ, 0x1f, R10 ;  /* 0x0000001fff071819 */ /* 0x000fc6000001140a */
[----:B------:R-:W-:Y:S02]  /*e190*/  @P1 IMAD.IADD R5, R5, 0x1, R3 ;  /* 0x0000000105051824 */ /* 0x000fe400078e0203 */
[-C--:B-1----:R-:W-:Y:S02]  /*e1a0*/  @P1 IMAD R6, R7, R8.reuse, RZ ;  /* 0x0000000807061224 */ /* 0x082fe400078e02ff */
[----:B------:R-:W-:-:S04]  /*e1b0*/  @P1 IMAD.WIDE.U32 R4, R10, R8, R4 ;  /* 0x000000080a041225 */ /* 0x000fc800078e0004 */
[----:B------:R-:W-:Y:S01]  /*e1c0*/  @P1 IMAD R3, R10, R9, R6 ;  /* 0x000000090a031224 */ /* 0x000fe200078e0206 */
[----:B------:R-:W-:Y:S01]  /*e1d0*/  @P1 LEA R6, P2, R4, UR4, 0x2 ;  /* 0x0000000404061c11 */ /* 0x000fe2000f8410ff */
[----:B------:R-:W-:Y:S02]  /*e1e0*/  IMAD.MOV.U32 R8, RZ, RZ, 0x3f800000 ;  /* 0x3f800000ff087424 */ /* 0x000fe400078e00ff */
[----:B------:R-:W-:Y:S02]  /*e1f0*/  @P1 IMAD.IADD R3, R5, 0x1, R3 ;  /* 0x0000000105031824 */ /* 0x000fe400078e0203 */
[----:B------:R-:W-:-:S03]  /*e200*/  IMAD.MOV.U32 R5, RZ, RZ, -0x3ffffff0 ;  /* 0xc0000010ff057424 */ /* 0x000fc600078e00ff */
[----:B------:R-:W-:Y:S01]  /*e210*/  @P1 LEA.HI.X R7, R4, UR5, R3, 0x2, P2 ;  /* 0x0000000504071c11 */ /* 0x000fe200090f1403 */
[----:B------:R-:W-:Y:S01]  /*e220*/  VIADD R4, R2, 0x80 ;  /* 0x0000008002047836 */ /* 0x000fe20000000000 */
[----:B------:R-:W-:-:S03]  /*e230*/  R2UR UR7, R5 ;  /* 0x00000000050772ca */ /* 0x000fc600000e0000 */
[----:B------:R1:W2:Y:S01]  /*e240*/  @P1 LDG.E R8, desc[UR42][R6.64] ;  /* 0x0000002a06081981 */ /* 0x0002a2000c1e1900 */
[----:B------:R-:W-:Y:S01]  /*e250*/  R2UR UR6, R4 ;  /* 0x00000000040672ca */ /* 0x000fe200000e0000 */
[----:B------:R-:W-:Y:S01]  /*e260*/  IMAD.MOV.U32 R5, RZ, RZ, -0x3ffffff0 ;  /* 0xc0000010ff057424 */ /* 0x000fe200078e00ff */
[----:B------:R-:W-:Y:S01]  /*e270*/  IADD3 R4, R2, 0x100, RZ ;  /* 0x0000010002047810 */ /* 0x000fe20007ffe0ff */
[----:B------:R-:W-:Y:S04]  /*e280*/  SHFL.BFLY PT, R3, R20, 0x2, 0x1f ;  /* 0x0c401f0014037f89 */ /* 0x000fe800000e0000 */
[----:B-1----:R-:W1:Y:S06]  /*e290*/  SHFL.BFLY PT, R7, R0, 0x2, 0x1f ;  /* 0x0c401f0000077f89 */ /* 0x002e6c00000e0000 */
[----:B------:R-:W-:Y:S01]  /*e2a0*/  QGMMA.64x64x32.F32.E4M3.E4M3 R24, R148, gdesc[UR4], R24, gsb0 ;  /* 0x00e0000494187df3 */ /* 0x000fe20008000818 */
[----:B------:R-:W-:Y:S01]  /*e2b0*/  R2UR UR6, R4 ;  /* 0x00000000040672ca */ /* 0x000fe200000e0000 */
[----:B------:R-:W-:Y:S01]  /*e2c0*/  VIADD R4, R2, 0x180 ;  /* 0x0000018002047836 */ /* 0x000fe20000000000 */
[----:B------:R-:W-:Y:S01]  /*e2d0*/  R2UR UR7, R5 ;  /* 0x00000000050772ca */ /* 0x000fe200000e0000 */
[----:B------:R-:W-:-:S02]  /*e2e0*/  IMAD.MOV.U32 R5, RZ, RZ, -0x3ffffff0 ;  /* 0xc0000010ff057424 */ /* 0x000fc400078e00ff */
[----:B------:R-:W-:Y:S02]  /*e2f0*/  VIADD R2, R2, 0x200 ;  /* 0x0000020002027836 */ /* 0x000fe40000000000 */
[----:B-1----:R-:W-:-:S01]  /*e300*/  FADD.FTZ R7, R7, R0 ;  /* 0x0000000007077221 */ /* 0x002fc20000010000 */
[----:B------:R-:W-:Y:S01]  /*e310*/  IMAD.MOV.U32 R0, RZ, RZ, -0x800000 ;  /* 0xff800000ff007424 */ /* 0x000fe200078e00ff */
[----:B------:R-:W-:Y:S02]  /*e320*/  WARPGROUP.DEPBAR.LE gsb0, 0x0 ;  /* 0x00008000000079c5 */ /* 0x000fe40000010000 */
[----:B------:R-:W-:-:S06]  /*e330*/  WARPGROUP.ARRIVE ;  /* 0x00000000000079c5 */ /* 0x000fcc0000000000 */
[----:B------:R-:W-:Y:S01]  /*e340*/  QGMMA.64x64x32.F32.E4M3.E4M3 R24, R136, gdesc[UR4], R24, gsb0 ;  /* 0x00e0000488187df3 */ /* 0x000fe20008000818 */
[----:B------:R-:W-:Y:S01]  /*e350*/  R2UR UR6, R4 ;  /* 0x00000000040672ca */ /* 0x000fe200000e0000 */
[----:B------:R-:W-:Y:S01]  /*e360*/  FADD.FTZ R4, R3, R20 ;  /* 0x0000001403047221 */ /* 0x000fe20000010000 */
[----:B------:R-:W-:Y:S01]  /*e370*/  R2UR UR7, R5 ;  /* 0x00000000050772ca */ /* 0x000fe200000e0000 */
[----:B------:R-:W-:-:S03]  /*e380*/  IMAD.MOV.U32 R3, RZ, RZ, -0x3ffffff0 ;  /* 0xc0000010ff037424 */ /* 0x000fc600078e00ff */
[----:B------:R-:W1:Y:S02]  /*e390*/  SHFL.BFLY PT, R5, R4, 0x1, 0x1f ;  /* 0x0c201f0004057f89 */ /* 0x000e6400000e0000 */
[----:B-1----:R-:W-:-:S04]  /*e3a0*/  FADD.FTZ R9, R4, R5 ;  /* 0x0000000504097221 */ /* 0x002fc80000010000 */
[C---:B------:R-:W-:Y:S01]  /*e3b0*/  FMUL.FTZ R12, R9.reuse, 0.00390625 ;  /* 0x3b800000090c7820 */ /* 0x040fe20000410000 */
[----:B------:R-:W-:-:S04]  /*e3c0*/  FSETP.NE.FTZ.AND P1, PT, R9, RZ, PT ;  /* 0x000000ff0900720b */ /* 0x000fc80003f35000 */
[----:B------:R-:W-:-:S13]  /*e3d0*/  FSETP.NE.FTZ.AND P2, PT, R12, RZ, PT ;  /* 0x000000ff0c00720b */ /* 0x000fda0003f55000 */
[----:B------:R-:W1:Y:S01]  /*e3e0*/  @P2 MUFU.LG2 R5, R12 ;  /* 0x0000000c00052308 */ /* 0x000e620000000c00 */
[----:B------:R-:W-:Y:S01]  /*e3f0*/  @P2 FMUL.FTZ R4, R58, 0.69314718246459960938 ;  /* 0x3f3172183a042820 */ /* 0x000fe20000410000 */
[----:B-1----:R-:W-:-:S04]  /*e400*/  @P2 FMUL.FTZ R5, R5, 0.69314718246459960938 ;  /* 0x3f31721805052820 */ /* 0x002fc80000410000 */
[----:B------:R-:W-:Y:S01]  /*e410*/  @P2 FFMA.FTZ R0, R4, R59, R5 ;  /* 0x0000003b04002223 */ /* 0x000fe20000010005 */
[----:B------:R-:W-:Y:S02]  /*e420*/  WARPGROUP.DEPBAR.LE gsb0, 0x0 ;  /* 0x00008000000079c5 */ /* 0x000fe40000010000 */
[----:B------:R-:W-:-:S06]  /*e430*/  WARPGROUP.ARRIVE ;  /* 0x00000000000079c5 */ /* 0x000fcc0000000000 */
[----:B------:R-:W-:Y:S01]  /*e440*/  QGMMA.64x64x32.F32.E4M3.E4M3 R24, R140, gdesc[UR4], R24, gsb0 ;  /* 0x00e000048c187df3 */ /* 0x000fe20008000818 */
[----:B------:R-:W-:Y:S02]  /*e450*/  R2UR UR6, R2 ;  /* 0x00000000020672ca */ /* 0x000fe400000e0000 */
[----:B------:R-:W-:Y:S01]  /*e460*/  R2UR UR7, R3 ;  /* 0x00000000030772ca */ /* 0x000fe200000e0000 */
[----:B------:R-:W1:Y:S01]  /*e470*/  SHFL.BFLY PT, R2, R7, 0x1, 0x1f ;  /* 0x0c201f0007027f89 */ /* 0x000e6200000e0000 */
[----:B------:R-:W-:-:S06]  /*e480*/  IMAD.MOV.U32 R3, RZ, RZ, RZ ;  /* 0x000000ffff037224 */ /* 0x000fcc00078e00ff */
[----:B------:R-:W-:Y:S01]  /*e490*/  @P1 MUFU.RCP R3, R9 ;  /* 0x0000000900031308 */ /* 0x000fe20000001000 */
[----:B-1----:R-:W-:-:S01]  /*e4a0*/  FADD.FTZ R10, R7, R2 ;  /* 0x00000002070a7221 */ /* 0x002fc20000010000 */
[----:B------:R-:W-:Y:S01]  /*e4b0*/  MOV R7, RZ ;  /* 0x000000ff00077202 */ /* 0x000fe20000000f00 */
[----:B------:R-:W-:Y:S02]  /*e4c0*/  IMAD.MOV.U32 R2, RZ, RZ, -0x800000 ;  /* 0xff800000ff027424 */ /* 0x000fe400078e00ff */
[C---:B------:R-:W-:Y:S01]  /*e4d0*/  FMUL.FTZ R6, R10.reuse, 0.00390625 ;  /* 0x3b8000000a067820 */ /* 0x040fe20000410000 */
[----:B------:R-:W-:-:S04]  /*e4e0*/  FSETP.NE.FTZ.AND P1, PT, R10, RZ, PT ;  /* 0x000000ff0a00720b */ /* 0x000fc80003f35000 */
[----:B------:R-:W-:-:S09]  /*e4f0*/  FSETP.NE.FTZ.AND P3, PT, R6, RZ, PT ;  /* 0x000000ff0600720b */ /* 0x000fd20003f75000 */
[----:B------:R-:W-:Y:S04]  /*e500*/  @P1 MUFU.RCP R7, R10 ;  /* 0x0000000a00071308 */ /* 0x000fe80000001000 */
[----:B------:R-:W-:-:S04]  /*e510*/  @P3 FMUL.FTZ R58, R58, 0.69314718246459960938 ;  /* 0x3f3172183a3a3820 */ /* 0x000fc80000410000 */
[----:B------:R-:W1:Y:S02]  /*e520*/  @P3 MUFU.LG2 R6, R6 ;  /* 0x0000000600063308 */ /* 0x000e640000000c00 */
[----:B-1----:R-:W-:-:S04]  /*e530*/  @P3 FMUL.FTZ R9, R6, 0.69314718246459960938 ;  /* 0x3f31721806093820 */ /* 0x002fc80000410000 */
[----:B------:R-:W-:Y:S01]  /*e540*/  @P3 FFMA.FTZ R2, R58, R60, R9 ;  /* 0x0000003c3a023223 */ /* 0x000fe20000010009 */
[----:B------:R-:W-:Y:S02]  /*e550*/  WARPGROUP.DEPBAR.LE gsb0, 0x0 ;  /* 0x00008000000079c5 */ /* 0x000fe40000010000 */
[----:B------:R-:W-:-:S06]  /*e560*/  WARPGROUP.ARRIVE ;  /* 0x00000000000079c5 */ /* 0x000fcc0000000000 */
[----:B------:R-:W-:Y:S01]  /*e570*/  QGMMA.64x64x32.F32.E4M3.E4M3 R24, R144, gdesc[UR4], R24, gsb0 ;  /* 0x00e0000490187df3 */ /* 0x000fe20008000818 */
[-C--:B--2---:R-:W-:Y:S01]  /*e580*/  FMUL.FTZ R5, R3, R8.reuse ;  /* 0x0000000803057220 */ /* 0x084fe20000410000 */
[----:B------:R-:W-:Y:S01]  /*e590*/  FMUL.FTZ R16, R7, R8 ;  /* 0x0000000807107220 */ /* 0x000fe20000410000 */
[----:B------:R-:W-:Y:S02]  /*e5a0*/  WARPGROUP.DEPBAR.LE gsb0, 0x0 ;  /* 0x00008000000079c5 */ /* 0x000fe40000010000 */
[----:B------:R-:W-:Y:S05]  /*e5b0*/  @!P0 BRA `(.L_x_10550) ;  /* 0x0000000000048947 */ /* 0x000fea0003800000 */
[----:B------:R-:W-:Y:S01]  /*e5c0*/  BPT.TRAP 0x1 ;  /* 0x000000040000795c */ /* 0x000fe20000300000 */
.L_x_10550:
[----:B------:R-:W2:Y:S01]  /*e5d0*/  LDL.LU R4, [R1+0x10] ;  /* 0x0000100001047983 */ /* 0x000ea20000300800 */
[-C--:B------:R-:W-:Y:S01]  /*e5e0*/  FMUL.FTZ R59, R25, R5.reuse ;  /* 0x00000005193b7220 */ /* 0x080fe20000410000 */
[----:B------:R-:W-:Y:S01]  /*e5f0*/  FMUL.FTZ R61, R24, R5 ;  /* 0x00000005183d7220 */ /* 0x000fe20000410000 */
[----:B------:R-:W-:Y:S01]  /*e600*/  VIADD R3, R11, 0x13260 ;  /* 0x000132600b037836 */ /* 0x000fe20000000000 */
[----:B------:R-:W3:Y:S04]  /*e610*/  LDL.LU R25, [R1] ;  /* 0x0000000001197983 */ /* 0x000ee80000300800 */
[----:B------:R-:W4:Y:S01]  /*e620*/  LDL.LU R24, [R1+0x38] ;  /* 0x0000380001187983 */ /* 0x000f220000300800 */
        /* <DEDUP_REMOVED lines=28> */
[----:B------:R-:W-:Y:S01]  /*e7f0*/  PLOP3.LUT P1, PT, PT, PT, PT, 0x8, 0x0 ;  /* 0x000000000000781c */ /* 0x000fe20003f2e170 */
[-C--:B------:R-:W-:Y:S01]  /*e800*/  FMUL.FTZ R6, R51, R16.reuse ;  /* 0x0000001033067220 */ /* 0x080fe20000410000 */
[-C--:B------:R-:W-:Y:S01]  /*e810*/  FMUL.FTZ R7, R54, R16.reuse ;  /* 0x0000001036077220 */ /* 0x080fe20000410000 */
[----:B------:R-:W-:Y:S01]  /*e820*/  FMUL.FTZ R55, R55, R16 ;  /* 0x0000001037377220 */ /* 0x000fe20000410000 */
[----:B------:R-:W-:-:S02]  /*e830*/  SEL R157, R157, RZ, P0 ;  /* 0x000000ff9d9d7207 */ /* 0x000fc40000000000 */
[----:B--2---:R-:W-:-:S04]  /*e840*/  PRMT R4, R4, 0x654, R3 ;  /* 0x0000065404047816 */ /* 0x004fc80000000003 */
[----:B------:R0:W-:Y:S01]  /*e850*/  SYNCS.ARRIVE.TRANS64.RED.A1T0 RZ, [R4+URZ], RZ ;  /* 0x000000ff04ff79a7 */ /* 0x0001e2000810043f */
[----:B----4-:R-:W-:Y:S01]  /*e860*/  VIADD R24, R24, 0x1 ;  /* 0x0000000118187836 */ /* 0x010fe20000000000 */
[----:B0-----:R-:W-:-:S04]  /*e870*/  SEL R4, RZ, 0x1, P0 ;  /* 0x00000001ff047807 */ /* 0x001fc80000000000 */
[----:B---3--:R-:W-:Y:S01]  /*e880*/  LOP3.LUT R25, R25, R4, RZ, 0x3c, !PT ;  /* 0x0000000419197212 */ /* 0x008fe200078e3cff */
[----:B------:R1:W-:Y:S04]  /*e890*/  STL [R1+0x38], R24 ;  /* 0x0000381801007387 */ /* 0x0003e80000100800 */
[----:B------:R1:W-:Y:S01]  /*e8a0*/  STL [R1], R25 ;  /* 0x0000001901007387 */ /* 0x0003e20000100800 */
[----:B------:R-:W-:-:S07]  /*e8b0*/  FMUL.FTZ R3, R53, R5 ;  /* 0x0000000535037220 */ /* 0x000fce0000410000 */
.L_x_10498:
[----:B------:R-:W2:Y:S08]  /*e8c0*/  S2UR UR4, SR_CgaCtaId ;  /* 0x00000000000479c3 */ /* 0x000eb00000008800 */
[----:B------:R-:W-:Y:S01]  /*e8d0*/  BAR.SYNC.DEFER_BLOCKING 0x5, 0x200 ;  /* 0x0148000000007b1d */ /* 0x000fe20000010000 */
[----:B------:R-:W-:-:S05]  /*e8e0*/  MOV R16, 0x400 ;  /* 0x0000040000107802 */ /* 0x000fca0000000f00 */
[----:B------:R-:W-:Y:S01]  /*e8f0*/  BSSY B0, `(.L_x_10551) ;  /* 0x00001c6000007945 */ /* 0x000fe20003800000 */
[----:B--2---:R-:W-:-:S05]  /*e900*/  IMAD.U32 R4, RZ, RZ, UR4 ;  /* 0x00000004ff047e24 */ /* 0x004fca000f8e00ff */
[----:B------:R2:W-:Y:S01]  /*e910*/  STL [R1+0x10], R4 ;  /* 0x0000100401007387 */ /* 0x0005e20000100800 */
[----:B------:R-:W-:-:S05]  /*e920*/  LEA R16, R4, R16, 0x18 ;  /* 0x0000001004107211 */ /* 0x000fca00078ec0ff */
[----:B-1---5:R2:W1:Y:S01]  /*e930*/  LDS.128 R24, [R16+0x132d0] ;  /* 0x0132d00010187984 */ /* 0x0224620000000c00 */
[----:B------:R-:W-:Y:S06]  /*e940*/  BAR.ARV 0x4, 0x200 ;  /* 0x0108000000007b1d */ /* 0x000fec0000002000 */
[----:B------:R-:W-:Y:S05]  /*e950*/  @P1 BRA `(.L_x_10552) ;  /* 0x0000001000a01947 */ /* 0x000fea0003800000 */
[----:B0-----:R-:W2:Y:S01]  /*e960*/  S2R R35, SR_TID.X ;  /* 0x0000000000237919 */ /* 0x001ea20000002100 */
[----:B------:R-:W-:Y:S01]  /*e970*/  ULDC.64 UR4, c[0x4][0x38] ;  /* 0x01000e0000047ab9 */ /* 0x000fe20000000a00 */
[----:B------:R-:W3:Y:S04]  /*e980*/  LDL R42, [R1+0x54] ;  /* 0x00005400012a7983 */ /* 0x000ee80000100800 */
[----:B------:R-:W4:Y:S04]  /*e990*/  LDL.LU R49, [R1+0x30] ;  /* 0x0000300001317983 */ /* 0x000f280000300800 */
[----:B------:R-:W4:Y:S01]  /*e9a0*/  LDL.LU R48, [R1+0x34] ;  /* 0x0000340001307983 */ /* 0x000f220000300800 */
[----:B------:R-:W0:Y:S01]  /*e9b0*/  S2R R39, SR_SWINHI ;  /* 0x0000000000277919 */ /* 0x000e220000002f00 */
[----:B------:R-:W-:-:S02]  /*e9c0*/  F2FP.BF16.F32.PACK_AB R36, R36, R57 ;  /* 0x000000392424723e */ /* 0x000fc400000010ff */
[----:B------:R-:W-:Y:S01]  /*e9d0*/  F2FP.BF16.F32.PACK_AB R33, R33, R56 ;  /* 0x000000382121723e */ /* 0x000fe200000010ff */
[----:B------:R-:W4:Y:S01]  /*e9e0*/  LDL R46, [R1+0x28] ;  /* 0x00002800012e7983 */ /* 0x000f220000100800 */
[----:B--2---:R-:W-:-:S04]  /*e9f0*/  SHF.L.U32 R4, R35, 0x2, RZ ;  /* 0x0000000223047819 */ /* 0x004fc800000006ff */
[----:B------:R-:W-:-:S04]  /*ea00*/  LOP3.LUT R4, R4, 0xc, RZ, 0xc0, !PT ;  /* 0x0000000c04047812 */ /* 0x000fc800078ec0ff */
[----:B------:R-:W-:-:S05]  /*ea10*/  IADD3 R4, P0, R4, UR4, RZ ;  /* 0x0000000404047c10 */ /* 0x000fca000ff1e0ff */
[----:B------:R-:W-:Y:S01]  /*ea20*/  IMAD.X R5, RZ, RZ, UR5, P0 ;  /* 0x00000005ff057e24 */ /* 0x000fe200080e06ff */
[----:B------:R-:W-:Y:S01]  /*ea30*/  F2FP.BF16.F32.PACK_AB R21, R21, R32 ;  /* 0x000000201515723e */ /* 0x000fe200000010ff */
[----:B------:R-:W-:-:S03]  /*ea40*/  ULDC.64 UR4, c[0x0][0xbd8] ;  /* 0x0002f60000047ab9 */ /* 0x000fc60000000a00 */
[----:B-1----:R1:W2:Y:S01]  /*ea50*/  LDG.E.CONSTANT R24, desc[UR42][R4.64] ;  /* 0x0000002a04187981 */ /* 0x0022a2000c1e9900 */
[----:B------:R-:W-:Y:S02]  /*ea60*/  F2FP.BF16.F32.PACK_AB R20, R13, R20 ;  /* 0x000000140d14723e */ /* 0x000fe400000010ff */
[----:B------:R-:W-:Y:S02]  /*ea70*/  F2FP.BF16.F32.PACK_AB R30, R29, R30 ;  /* 0x0000001e1d1e723e */ /* 0x000fe400000010ff */
        /* <DEDUP_REMOVED lines=9> */
[----:B------:R-:W-:-:S02]  /*eb10*/  SEL R33, R21, R20, P0 ;  /* 0x0000001415217207 */ /* 0x000fc40000000000 */
[----:B------:R-:W-:Y:S02]  /*eb20*/  SEL R32, R20, R21, P0 ;  /* 0x0000001514207207 */ /* 0x000fe40000000000 */
[----:B------:R-:W-:Y:S02]  /*eb30*/  MOV R20, R16 ;  /* 0x0000001000147202 */ /* 0x000fe40000000f00 */
[----:B0-----:R-:W-:Y:S02]  /*eb40*/  MOV R21, R39 ;  /* 0x0000002700157202 */ /* 0x001fe40000000f00 */
        /* <DEDUP_REMOVED lines=9> */
[----:B------:R-:W-:Y:S02]  /*ebe0*/  F2FP.BF16.F32.PACK_AB R9, R9, R12 ;  /* 0x0000000c0909723e */ /* 0x000fe400000010ff */
[----:B------:R-:W-:Y:S02]  /*ebf0*/  F2FP.BF16.F32.PACK_AB R8, R3, R8 ;  /* 0x000000080308723e */ /* 0x000fe400000010ff */
[----:B------:R-:W-:Y:S02]  /*ec00*/  SEL R60, R59, R60, P0 ;  /* 0x0000003c3b3c7207 */ /* 0x000fe40000000000 */
[----:B------:R-:W-:Y:S02]  /*ec10*/  SEL R14, R14, R15, P0 ;  /* 0x0000000f0e0e7207 */ /* 0x000fe40000000000 */
[----:B------:R-:W-:Y:S02]  /*ec20*/  F2FP.BF16.F32.PACK_AB R6, R55, R6 ;  /* 0x000000063706723e */ /* 0x000fe400000010ff */
[----:B------:R-:W-:-:S02]  /*ec30*/  SEL R35, R9, R8, P0 ;  /* 0x0000000809237207 */ /* 0x000fc40000000000 */
[----:B------:R-:W-:Y:S02]  /*ec40*/  SEL R34, R8, R9, P0 ;  /* 0x0000000908227207 */ /* 0x000fe40000000000 */
[----:B------:R-:W-:Y:S01]  /*ec50*/  SEL R43, R7, R6, P0 ;  /* 0x00000006072b7207 */ /* 0x000fe20000000000 */
[----:B---3--:R-:W-:-:S03]  /*ec60*/  IMAD.WIDE R10, R42, 0x2, R20 ;  /* 0x000000022a0a7825 */ /* 0x008fc600078e0214 */
[C---:B------:R-:W-:Y:S02]  /*ec70*/  IADD3 R47, P1, R10.reuse, 0x60, RZ ;  /* 0x000000600a2f7810 */ /* 0x040fe40007f3e0ff */
[C---:B------:R-:W-:Y:S02]  /*ec80*/  IADD3 R31, P3, R10.reuse, 0x20, RZ ;  /* 0x000000200a1f7810 */ /* 0x040fe40007f7e0ff */
[----:B------:R-:W-:Y:S02]  /*ec90*/  LOP3.LUT R15, R10, 0x380, RZ, 0xc0, !PT ;  /* 0x000003800a0f7812 */ /* 0x000fe400078ec0ff */
[----:B------:R-:W-:Y:S02]  /*eca0*/  LOP3.LUT R4, R31, 0x380, RZ, 0xc0, !PT ;  /* 0x000003801f047812 */ /* 0x000fe400078ec0ff */
[----:B------:R-:W-:Y:S02]  /*ecb0*/  LOP3.LUT R12, R47, 0x380, RZ, 0xc0, !PT ;  /* 0x000003802f0c7812 */ /* 0x000fe400078ec0ff */
[----:B------:R-:W-:-:S02]  /*ecc0*/  SHF.R.U64 R15, R15, 0x3, RZ ;  /* 0x000000030f0f7819 */ /* 0x000fc400000012ff */
[----:B------:R-:W-:Y:S02]  /*ecd0*/  SHF.R.U64 R4, R4, 0x3, RZ ;  /* 0x0000000304047819 */ /* 0x000fe400000012ff */
[----:B------:R-:W-:Y:S02]  /*ece0*/  SHF.R.U64 R12, R12, 0x3, RZ ;  /* 0x000000030c0c7819 */ /* 0x000fe400000012ff */
[----:B------:R-:W-:Y:S02]  /*ecf0*/  SEL R42, R6, R7, P0 ;  /* 0x00000007062a7207 */ /* 0x000fe40000000000 */
[----:B------:R-:W-:Y:S02]  /*ed00*/  IADD3 R45, P2, R10, 0x40, RZ ;  /* 0x000000400a2d7810 */ /* 0x000fe40007f5e0ff */
[----:B------:R-:W-:Y:S02]  /*ed10*/  LOP3.LUT R8, R4, R31, RZ, 0x3c, !PT ;  /* 0x0000001f04087212 */ /* 0x000fe400078e3cff */
[----:B------:R-:W-:-:S02]  /*ed20*/  LOP3.LUT R10, R15, R10, RZ, 0x3c, !PT ;  /* 0x0000000a0f0a7212 */ /* 0x000fc400078e3cff */
[----:B------:R-:W-:Y:S02]  /*ed30*/  LOP3.LUT R4, R12, R47, RZ, 0x3c, !PT ;  /* 0x0000002f0c047212 */ /* 0x000fe400078e3cff */
[----:B--2---:R-:W-:Y:S01]  /*ed40*/  LOP3.LUT R3, R24, 0x2, RZ, 0x3c, !PT ;  /* 0x0000000218037812 */ /* 0x004fe200078e3cff */
[----:B------:R-:W-:Y:S04]  /*ed50*/  SHFL.IDX PT, R13, R13, R24, 0x1c1f ;  /* 0x001c1f180d0d7589 */ /* 0x000fe800000e0000 */
[----:B------:R-:W0:Y:S04]  /*ed60*/  SHFL.IDX PT, R60, R60, R3, 0x1c1f ;  /* 0x001c1f033c3c7589 */ /* 0x000e2800000e0000 */
[----:B------:R-:W-:Y:S04]  /*ed70*/  SHFL.IDX PT, R37, R37, R24, 0x1c1f ;  /* 0x001c1f1825257589 */ /* 0x000fe800000e0000 */
[----:B------:R-:W1:Y:S04]  /*ed80*/  SHFL.IDX PT, R40, R40, R3, 0x1c1f ;  /* 0x001c1f0328287589 */ /* 0x000e6800000e0000 */
[----:B------:R1:W-:Y:S04]  /*ed90*/  SHFL.IDX PT, R12, R29, R24, 0x1c1f ;  /* 0x001c1f181d0c7589 */ /* 0x0003e800000e0000 */
[----:B------:R-:W2:Y:S04]  /*eda0*/  SHFL.IDX PT, R15, R36, R3, 0x1c1f ;  /* 0x001c1f03240f7589 */ /* 0x000ea800000e0000 */
[----:B------:R-:W-:Y:S04]  /*edb0*/  SHFL.IDX PT, R39, R39, R24, 0x1c1f ;  /* 0x001c1f1827277589 */ /* 0x000fe800000e0000 */
[----:B------:R-:W3:Y:S04]  /*edc0*/  SHFL.IDX PT, R38, R38, R3, 0x1c1f ;  /* 0x001c1f0326267589 */ /* 0x000ee800000e0000 */
[----:B------:R-:W-:Y:S04]  /*edd0*/  SHFL.IDX PT, R33, R33, R24, 0x1c1f ;  /* 0x001c1f1821217589 */ /* 0x000fe800000e0000 */
[----:B------:R-:W4:Y:S04]  /*ede0*/  SHFL.IDX PT, R32, R32, R3, 0x1c1f ;  /* 0x001c1f0320207589 */ /* 0x000f2800000e0000 */
[----:B------:R-:W-:Y:S04]  /*edf0*/  SHFL.IDX PT, R41, R41, R24, 0x1c1f ;  /* 0x001c1f1829297589 */ /* 0x000fe800000e0000 */
[----:B------:R-:W4:Y:S04]  /*ee00*/  SHFL.IDX PT, R36, R14, R3, 0x1c1f ;  /* 0x001c1f030e247589 */ /* 0x000f2800000e0000 */
[----:B------:R-:W-:Y:S04]  /*ee10*/  SHFL.IDX PT, R35, R35, R24, 0x1c1f ;  /* 0x001c1f1823237589 */ /* 0x000fe800000e0000 */
[----:B------:R-:W4:Y:S04]  /*ee20*/  SHFL.IDX PT, R34, R34, R3, 0x1c1f ;  /* 0x001c1f0322227589 */ /* 0x000f2800000e0000 */
[----:B------:R-:W-:Y:S04]  /*ee30*/  SHFL.IDX PT, R43, R43, R24, 0x1c1f ;  /* 0x001c1f182b2b7589 */ /* 0x000fe800000e0000 */
[----:B------:R-:W4:Y:S01]  /*ee40*/  SHFL.IDX PT, R42, R42, R3, 0x1c1f ;  /* 0x001c1f032a2a7589 */ /* 0x000f2200000e0000 */
[----:B------:R-:W-:Y:S01]  /*ee50*/  LOP3.LUT R6, R45, 0x380, RZ, 0xc0, !PT ;  /* 0x000003802d067812 */ /* 0x000fe200078ec0ff */
[----:B------:R-:W-:-:S03]  /*ee60*/  IMAD.X R5, RZ, RZ, R11, P1 ;  /* 0x000000ffff057224 */ /* 0x000fc600008e060b */
[----:B------:R-:W-:Y:S01]  /*ee70*/  SHF.R.U64 R6, R6, 0x3, RZ ;  /* 0x0000000306067819 */ /* 0x000fe200000012ff */
[--C-:B------:R-:W-:Y:S01]  /*ee80*/  IMAD.X R7, RZ, RZ, R11.reuse, P2 ;  /* 0x000000ffff077224 */ /* 0x100fe200010e060b */
[----:B0-----:R-:W-:Y:S01]  /*ee90*/  SEL R28, R13, R60, P0 ;  /* 0x0000003c0d1c7207 */ /* 0x001fe20000000000 */
[----:B------:R-:W-:Y:S01]  /*eea0*/  IMAD.X R9, RZ, RZ, R11, P3 ;  /* 0x000000ffff097224 */ /* 0x000fe200018e060b */
[----:B------:R-:W-:Y:S02]  /*eeb0*/  LOP3.LUT R6, R6, R45, RZ, 0x3c, !PT ;  /* 0x0000002d06067212 */ /* 0x000fe400078e3cff */
[----:B------:R-:W-:Y:S02]  /*eec0*/  MOV R11, R10 ;  /* 0x0000000a000b7202 */ /* 0x000fe40000000f00 */
[----:B------:R-:W-:Y:S02]  /*eed0*/  SEL R30, R60, R13, P0 ;  /* 0x0000000d3c1e7207 */ /* 0x000fe40000000000 */
[----:B-1----:R-:W-:-:S02]  /*eee0*/  SEL R29, R37, R40, P0 ;  /* 0x00000028251d7207 */ /* 0x002fc40000000000 */
[----:B------:R-:W-:Y:S01]  /*eef0*/  SEL R31, R40, R37, P0 ;  /* 0x00000025281f7207 */ /* 0x000fe20000000000 */
[----:B------:R-:W-:Y:S01]  /*ef00*/  BAR.SYNC.DEFER_BLOCKING 0x1, 0x180 ;  /* 0x0046000000007b1d */ /* 0x000fe20000010000 */
[----:B------:R-:W-:Y:S02]  /*ef10*/  MOV R40, R6 ;  /* 0x0000000600287202 */ /* 0x000fe40000000f00 */
[----:B------:R-:W-:Y:S02]  /*ef20*/  MOV R37, R4 ;  /* 0x0000000400257202 */ /* 0x000fe40000000f00 */
[----:B------:R-:W-:Y:S02]  /*ef30*/  MOV R44, R8 ;  /* 0x00000008002c7202 */ /* 0x000fe40000000f00 */
[----:B--2---:R-:W-:Y:S02]  /*ef40*/  SEL R4, R12, R15, P0 ;  /* 0x0000000f0c047207 */ /* 0x004fe40000000000 */
[----:B------:R-:W-:-:S02]  /*ef50*/  SEL R6, R15, R12, P0 ;  /* 0x0000000c0f067207 */ /* 0x000fc40000000000 */
[----:B---3--:R-:W-:Y:S02]  /*ef60*/  SEL R5, R39, R38, P0 ;  /* 0x0000002627057207 */ /* 0x008fe40000000000 */
[----:B------:R-:W-:Y:S02]  /*ef70*/  SEL R7, R38, R39, P0 ;  /* 0x0000002726077207 */ /* 0x000fe40000000000 */
[----:B----4-:R-:W-:Y:S02]  /*ef80*/  SEL R8, R33, R32, P0 ;  /* 0x0000002021087207 */ /* 0x010fe40000000000 */
[----:B------:R-:W-:Y:S02]  /*ef90*/  SEL R10, R32, R33, P0 ;  /* 0x00000021200a7207 */ /* 0x000fe40000000000 */
[----:B------:R-:W-:Y:S02]  /*efa0*/  SEL R9, R41, R36, P0 ;  /* 0x0000002429097207 */ /* 0x000fe40000000000 */
[----:B------:R-:W-:Y:S01]  /*efb0*/  SEL R12, R35, R34, P0 ;  /* 0x00000022230c7207 */ /* 0x000fe20000000000 */
[----:B------:R0:W-:Y:S01]  /*efc0*/  STSM.16.M88.4 [R11], R28 ;  /* 0x0000001c0b007844 */ /* 0x0001e20000000200 */
[----:B------:R-:W-:-:S02]  /*efd0*/  SEL R14, R34, R35, P0 ;  /* 0x00000023220e7207 */ /* 0x000fc40000000000 */
[----:B------:R-:W-:Y:S02]  /*efe0*/  SEL R13, R43, R42, P0 ;  /* 0x0000002a2b0d7207 */ /* 0x000fe40000000000 */
[----:B------:R-:W-:Y:S02]  /*eff0*/  SEL R15, R42, R43, P0 ;  /* 0x0000002b2a0f7207 */ /* 0x000fe40000000000 */
[----:B------:R-:W-:Y:S01]  /*f000*/  ISETP.NE.U32.AND P1, PT, RZ, UR4, PT ;  /* 0x00000004ff007c0c */ /* 0x000fe2000bf25070 */
[----:B------:R1:W-:Y:S01]  /*f010*/  STSM.16.M88.4 [R44], R4 ;  /* 0x000000042c007844 */ /* 0x0003e20000000200 */
[----:B0-----:R-:W-:Y:S02]  /*f020*/  SEL R11, R36, R41, P0 ;  /* 0x00000029240b7207 */ /* 0x001fe40000000000 */
[----:B------:R-:W-:Y:S02]  /*f030*/  IADD3 R30, P2, R49, UR4, RZ ;  /* 0x00000004311e7c10 */ /* 0x000fe4000ff5e0ff */
[----:B------:R-:W-:Y:S01]  /*f040*/  ISETP.NE.AND.EX P1, PT, RZ, UR5, PT, P1 ;  /* 0x00000005ff007c0c */ /* 0x000fe2000bf25310 */
[----:B------:R1:W-:Y:S01]  /*f050*/  STSM.16.M88.4 [R40], R8 ;  /* 0x0000000828007844 */ /* 0x0003e20000000200 */
[----:B------:R-:W-:Y:S01]  /*f060*/  IADD3.X R31, R48, UR5, RZ, P2, !PT ;  /* 0x00000005301f7c10 */ /* 0x000fe200097fe4ff */
[----:B------:R-:W-:-:S02]  /*f070*/  ULDC.64 UR4, c[0x0][0xbe0] ;  /* 0x0002f80000047ab9 */ /* 0x000fc40000000a00 */
[----:B------:R1:W-:Y:S01]  /*f080*/  STSM.16.M88.4 [R37], R12 ;  /* 0x0000000c25007844 */ /* 0x0003e20000000200 */
[----:B------:R-:W-:Y:S01]  /*f090*/  BAR.SYNC.DEFER_BLOCKING 0x1, 0x180 ;  /* 0x0046000000007b1d */ /* 0x000fe20000010000 */
[----:B------:R-:W-:-:S04]  /*f0a0*/  ISETP.NE.U32.AND P0, PT, RZ, UR4, PT ;  /* 0x00000004ff007c0c */ /* 0x000fc8000bf05070 */
[----:B------:R-:W-:Y:S01]  /*f0b0*/  ISETP.NE.AND.EX P0, PT, RZ, UR5, PT, P0 ;  /* 0x00000005ff007c0c */ /* 0x000fe2000bf05300 */
[----:B------:R-:W-:-:S12]  /*f0c0*/  IMAD.MOV.U32 R3, RZ, RZ, RZ ;  /* 0x000000ffff037224 */ /* 0x000fd800078e00ff */
[----:B------:R-:W-:Y:S01]  /*f0d0*/  @P0 IADD3 R28, P2, R49, UR4, RZ ;  /* 0x00000004311c0c10 */ /* 0x000fe2000ff5e0ff */
[----:B------:R-:W-:Y:S02]  /*f0e0*/  ULDC UR4, c[0x0][0xa88] ;  /* 0x0002a20000047ab9 */ /* 0x000fe40000000800 */
[----:B------:R-:W-:Y:S01]  /*f0f0*/  IMAD.U32 R24, RZ, RZ, UR4 ;  /* 0x00000004ff187e24 */ /* 0x000fe2000f8e00ff */
[----:B------:R-:W-:Y:S01]  /*f100*/  @P0 IADD3.X R29, R48, UR5, RZ, P2, !PT ;  /* 0x00000005301d0c10 */ /* 0x000fe200097fe4ff */
[----:B------:R-:W2:Y:S04]  /*f110*/  @P1 LDG.E R3, desc[UR42][R30.64] ;  /* 0x0000002a1e031981 */ /* 0x000ea8000c1e1900 */
[----:B------:R1:W5:Y:S01]  /*f120*/  @P0 LDG.E R24, desc[UR42][R28.64] ;  /* 0x0000002a1c180981 */ /* 0x000362000c1e1900 */
[----:B------:R-:W-:-:S02]  /*f130*/  SHF.R.S32.HI R38, RZ, 0x1f, R46 ;  /* 0x0000001fff267819 */ /* 0x000fc4000001142e */
[----:B--2---:R-:W-:Y:S01]  /*f140*/  SHF.R.S32.HI R36, RZ, 0x1f, R3 ;  /* 0x0000001fff247819 */ /* 0x004fe20000011403 */
[----:B-1----:R-:W-:Y:S06]  /*f150*/  @P0 BRA `(.L_x_10553) ;  /* 0x0000000000100947 */ /* 0x002fec0003800000 */
[----:B------:R-:W-:Y:S05]  /*f160*/  @!P1 BRA `(.L_x_10553) ;  /* 0x00000000000c9947 */ /* 0x000fea0003800000 */
[----:B------:R-:W2:Y:S04]  /*f170*/  LDG.E R5, desc[UR42][R30.64] ;  /* 0x0000002a1e057981 */ /* 0x000ea8000c1e1900 */
[----:B-----5:R-:W2:Y:S02]  /*f180*/  LDG.E R24, desc[UR42][R30.64+0x4] ;  /* 0x0000042a1e187981 */ /* 0x020ea4000c1e1900 */
[----:B--2---:R-:W-:-:S07]  /*f190*/  IADD3 R24, -R5, R24, RZ ;  /* 0x0000001805187210 */ /* 0x004fce0007ffe1ff */
.L_x_10553:
[----:B------:R-:W2:Y:S01]  /*f1a0*/  LDL.LU R10, [R1+0x3c] ;  /* 0x00003c00010a7983 */ /* 0x000ea20000300800 */
[----:B------:R-:W-:Y:S01]  /*f1b0*/  ULDC.64 UR4, c[0x0][0xb70] ;  /* 0x0002dc0000047ab9 */ /* 0x000fe20000000a00 */
[----:B------:R-:W-:Y:S01]  /*f1c0*/  IMAD.MOV.U32 R4, RZ, RZ, R3 ;  /* 0x000000ffff047224 */ /* 0x000fe200078e0003 */
[----:B------:R-:W-:Y:S01]  /*f1d0*/  ULDC.64 UR6, c[0x0][0xae0] ;  /* 0x0002b80000067ab9 */ /* 0x000fe20000000a00 */
[----:B------:R-:W3:Y:S04]  /*f1e0*/  LDL.LU R8, [R1+0x20] ;  /* 0x0000200001087983 */ /* 0x000ee80000300800 */
[----:B------:R-:W4:Y:S04]  /*f1f0*/  LDL R9, [R1+0x50] ;  /* 0x0000500001097983 */ /* 0x000f280000100800 */
[----:B------:R-:W4:Y:S04]  /*f200*/  LDL.64 R12, [R1+0x8] ;  /* 0x00000800010c7983 */ /* 0x000f280000100a00 */
[----:B------:R-:W4:Y:S04]  /*f210*/  LDL R44, [R1+0x2c] ;  /* 0x00002c00012c7983 */ /* 0x000f280000100800 */
[----:B------:R-:W4:Y:S04]  /*f220*/  LDL.64 R42, [R1+0x8] ;  /* 0x00000800012a7983 */ /* 0x000f280000100a00 */
[----:B------:R-:W4:Y:S01]  /*f230*/  LDL.LU R40, [R1+0x40] ;  /* 0x0000400001287983 */ /* 0x000f220000300800 */
[----:B------:R-:W-:-:S02]  /*f240*/  IMAD R6, R38, UR4, RZ ;  /* 0x0000000426067c24 */ /* 0x000fc4000f8e02ff */
[----:B------:R-:W-:Y:S02]  /*f250*/  IMAD.MOV.U32 R5, RZ, RZ, R36 ;  /* 0x000000ffff057224 */ /* 0x000fe400078e0024 */
[C---:B------:R-:W-:Y:S02]  /*f260*/  IMAD R7, R46.reuse, UR5, R6 ;  /* 0x000000052e077c24 */ /* 0x040fe4000f8e0206 */
[----:B------:R-:W-:Y:S01]  /*f270*/  IMAD.WIDE.U32 R4, R46, UR4, R4 ;  /* 0x000000042e047c25 */ /* 0x000fe2000f8e0004 */
[----:B------:R-:W-:-:S03]  /*f280*/  ULDC.64 UR4, c[0x0][0xb78] ;  /* 0x0002de0000047ab9 */ /* 0x000fc60000000a00 */
[----:B------:R-:W-:Y:S01]  /*f290*/  IMAD.IADD R5, R5, 0x1, R7 ;  /* 0x0000000105057824 */ /* 0x000fe200078e0207 */
[----:B------:R-:W-:Y:S01]  /*f2a0*/  BSSY B1, `(.L_x_10554) ;  /* 0x0000064000017945 */ /* 0x000fe20003800000 */
[----:B--2---:R-:W-:Y:S02]  /*f2b0*/  SEL R39, R10, RZ, !P1 ;  /* 0x000000ff0a277207 */ /* 0x004fe40004800000 */
[----:B---3--:R-:W-:-:S03]  /*f2c0*/  SEL R37, R8, RZ, !P1 ;  /* 0x000000ff08257207 */ /* 0x008fc60004800000 */
[----:B------:R-:W-:Y:S01]  /*f2d0*/  IMAD R6, R39, UR4, RZ ;  /* 0x0000000427067c24 */ /* 0x000fe2000f8e02ff */
[----:B------:R-:W0:Y:S01]  /*f2e0*/  S2R R8, SR_TID.X ;  /* 0x0000000000087919 */ /* 0x000e220000002100 */
[----:B------:R-:W-:-:S04]  /*f2f0*/  IMAD.WIDE.U32 R4, R37, UR4, R4 ;  /* 0x0000000425047c25 */ /* 0x000fc8000f8e0004 */
[----:B------:R-:W-:Y:S01]  /*f300*/  IMAD R6, R37, UR5, R6 ;  /* 0x0000000525067c24 */ /* 0x000fe2000f8e0206 */
[----:B------:R-:W-:Y:S01]  /*f310*/  ULDC.64 UR4, c[0x0][0xb40] ;  /* 0x0002d00000047ab9 */ /* 0x000fe20000000a00 */
[----:B----4-:R-:W-:Y:S02]  /*f320*/  IMAD.MOV.U32 R42, RZ, RZ, R12 ;  /* 0x000000ffff2a7224 */ /* 0x010fe400078e000c */
[----:B------:R-:W-:Y:S02]  /*f330*/  IMAD R11, R40, 0xc0, R9 ;  /* 0x000000c0280b7824 */ /* 0x000fe400078e0209 */
[----:B------:R-:W-:-:S03]  /*f340*/  IMAD R7, R42, 0x40, R44 ;  /* 0x000000402a077824 */ /* 0x000fc600078e022c */
[----:B------:R-:W-:Y:S01]  /*f350*/  IADD3 R4, P1, R11, R4, RZ ;  /* 0x000000040b047210 */ /* 0x000fe20007f3e0ff */
[----:B------:R-:W-:-:S03]  /*f360*/  IMAD.WIDE R20, R7, 0x2, R20 ;  /* 0x0000000207147825 */ /* 0x000fc600078e0214 */
[----:B------:R-:W-:Y:S02]  /*f370*/  LEA R34, P2, R4, UR4, 0x2 ;  /* 0x0000000404227c11 */ /* 0x000fe4000f8410ff */
[C---:B------:R-:W-:Y:S02]  /*f380*/  IADD3 R7, P3, R20.reuse, 0x3000, RZ ;  /* 0x0000300014077810 */ /* 0x040fe40007f7e0ff */
[----:B------:R-:W-:Y:S01]  /*f390*/  LOP3.LUT R15, R20, 0x380, RZ, 0xc0, !PT ;  /* 0x00000380140f7812 */ /* 0x000fe200078ec0ff */
[----:B0-----:R-:W-:Y:S02]  /*f3a0*/  VIADD R9, R8, 0xffffff80 ;  /* 0xffffff8008097836 */ /* 0x001fe40000000000 */
[----:B------:R-:W-:Y:S01]  /*f3b0*/  IMAD.X R13, RZ, RZ, R21, P3 ;  /* 0x000000ffff0d7224 */ /* 0x000fe200018e0615 */
[----:B------:R-:W-:Y:S02]  /*f3c0*/  SHF.R.U64 R15, R15, 0x3, RZ ;  /* 0x000000030f0f7819 */ /* 0x000fe400000012ff */
[----:B------:R-:W-:-:S04]  /*f3d0*/  SHF.R.S32.HI R8, RZ, 0x1f, R9 ;  /* 0x0000001fff087819 */ /* 0x000fc80000011409 */
[----:B------:R-:W-:-:S04]  /*f3e0*/  LEA.HI R8, R8, R9, RZ, 0x7 ;  /* 0x0000000908087211 */ /* 0x000fc800078f38ff */
[----:B------:R-:W-:-:S04]  /*f3f0*/  LOP3.LUT R8, R8, 0xffffff80, RZ, 0xc0, !PT ;  /* 0xffffff8008087812 */ /* 0x000fc800078ec0ff */
[----:B------:R-:W-:Y:S02]  /*f400*/  IADD3 R8, R9, -R8, RZ ;  /* 0x8000000809087210 */ /* 0x000fe40007ffe0ff */
[----:B------:R-:W-:Y:S02]  /*f410*/  SHF.R.S32.HI R9, RZ, 0x1f, R11 ;  /* 0x0000001fff097819 */ /* 0x000fe4000001140b */
[----:B------:R-:W-:Y:S02]  /*f420*/  LOP3.LUT P0, RZ, R8, 0x3, RZ, 0xc0, !PT ;  /* 0x0000000308ff7812 */ /* 0x000fe4000780c0ff */
[----:B------:R-:W-:Y:S01]  /*f430*/  IADD3.X R9, R9, R5, R6, P1, !PT ;  /* 0x0000000509097210 */ /* 0x000fe20000ffe406 */
[C---:B------:R-:W-:Y:S01]  /*f440*/  VIADD R5, R11.reuse, 0x8 ;  /* 0x000000080b057836 */ /* 0x040fe20000000000 */
[-C--:B-----5:R-:W-:Y:S02]  /*f450*/  ISETP.GE.OR P1, PT, R11, R24.reuse, P0 ;  /* 0x000000180b00720c */ /* 0x0a0fe40000726670 */
[----:B------:R-:W-:Y:S01]  /*f460*/  LEA.HI.X R35, R4, UR5, R9, 0x2, P2 ;  /* 0x0000000504237c11 */ /* 0x000fe200090f1409 */
[----:B------:R-:W-:Y:S01]  /*f470*/  IMAD.MOV.U32 R32, RZ, RZ, R44 ;  /* 0x000000ffff207224 */ /* 0x000fe200078e002c */
[----:B------:R-:W-:Y:S01]  /*f480*/  ISETP.GE.OR P0, PT, R5, R24, P0 ;  /* 0x000000180500720c */ /* 0x000fe20000706670 */
[----:B------:R-:W-:Y:S01]  /*f490*/  ULDC.64 UR4, c[0x0][0xaa0] ;  /* 0x0002a80000047ab9 */ /* 0x000fe20000000a00 */
[----:B------:R-:W-:-:S02]  /*f4a0*/  IADD3 R11, P2, R20, 0x1800, RZ ;  /* 0x00001800140b7810 */ /* 0x000fc40007f5e0ff */
[----:B------:R-:W-:Y:S02]  /*f4b0*/  IADD3 R5, P4, R20, 0x4800, RZ ;  /* 0x0000480014057810 */ /* 0x000fe40007f9e0ff */
[----:B------:R-:W-:Y:S01]  /*f4c0*/  LOP3.LUT R8, R11, 0x380, RZ, 0xc0, !PT ;  /* 0x000003800b087812 */ /* 0x000fe200078ec0ff */
[--C-:B------:R-:W-:Y:S01]  /*f4d0*/  IMAD.X R9, RZ, RZ, R21.reuse, P2 ;  /* 0x000000ffff097224 */ /* 0x100fe200010e0615 */
[----:B------:R-:W-:Y:S01]  /*f4e0*/  LOP3.LUT R6, R7, 0x380, RZ, 0xc0, !PT ;  /* 0x0000038007067812 */ /* 0x000fe200078ec0ff */
[----:B------:R-:W-:Y:S01]  /*f4f0*/  IMAD.X R29, RZ, RZ, R21, P4 ;  /* 0x000000ffff1d7224 */ /* 0x000fe200020e0615 */
[----:B------:R-:W-:Y:S01]  /*f500*/  LOP3.LUT R4, R5, 0x380, RZ, 0xc0, !PT ;  /* 0x0000038005047812 */ /* 0x000fe200078ec0ff */
[----:B------:R0:W-:Y:S01]  /*f510*/  @!P1 STG.E desc[UR42][R34.64], R0 ;  /* 0x0000000022009986 */ /* 0x0001e2000c10192a */
[----:B------:R-:W-:Y:S02]  /*f520*/  SHF.R.U64 R8, R8, 0x3, RZ ;  /* 0x0000000308087819 */ /* 0x000fe400000012ff */
[----:B------:R-:W-:Y:S01]  /*f530*/  SHF.R.U64 R6, R6, 0x3, RZ ;  /* 0x0000000306067819 */ /* 0x000fe200000012ff */
[----:B------:R1:W-:Y:S01]  /*f540*/  @!P0 STG.E desc[UR42][R34.64+0x20], R2 ;  /* 0x0000200222008986 */ /* 0x0003e2000c10192a */
[----:B------:R-:W-:-:S02]  /*f550*/  SHF.R.U64 R4, R4, 0x3, RZ ;  /* 0x0000000304047819 */ /* 0x000fc400000012ff */
[----:B------:R-:W-:Y:S02]  /*f560*/  LOP3.LUT R8, R8, R11, RZ, 0x3c, !PT ;  /* 0x0000000b08087212 */ /* 0x000fe400078e3cff */
[----:B------:R-:W-:Y:S02]  /*f570*/  LOP3.LUT R12, R6, R7, RZ, 0x3c, !PT ;  /* 0x00000007060c7212 */ /* 0x000fe400078e3cff */
[----:B------:R-:W-:Y:S02]  /*f580*/  LOP3.LUT R28, R4, R5, RZ, 0x3c, !PT ;  /* 0x00000005041c7212 */ /* 0x000fe400078e3cff */
[----:B------:R-:W-:Y:S01]  /*f590*/  LOP3.LUT R20, R15, R20, RZ, 0x3c, !PT ;  /* 0x000000140f147212 */ /* 0x000fe200078e3cff */
[----:B------:R-:W5:Y:S01]  /*f5a0*/  LD.E.128 R8, desc[UR42][R8.64] ;  /* 0x0000002a08087980 */ /* 0x000f62000c101d00 */
[----:B------:R-:W-:-:S03]  /*f5b0*/  SHF.R.S32.HI R33, RZ, 0x1f, R44 ;  /* 0x0000001fff217819 */ /* 0x000fc6000001142c */
[----:B------:R2:W5:Y:S01]  /*f5c0*/  LD.E.128 R4, desc[UR42][R20.64] ;  /* 0x0000002a14047980 */ /* 0x000562000c101d00 */
[----:B------:R-:W-:-:S03]  /*f5d0*/  SHF.R.S32.HI R43, RZ, 0x1f, R42 ;  /* 0x0000001fff2b7819 */ /* 0x000fc6000001142a */
        /* <DEDUP_REMOVED lines=8> */
[----:B---3--:R-:W3:Y:S01]  /*f660*/  FENCE.VIEW.ASYNC.S ;  /* 0x00000000000073c6 */ /* 0x008ee20000000000 */
[----:B------:R-:W-:Y:S01]  /*f670*/  IMAD.WIDE.U32 R32, R3, UR4, R32 ;  /* 0x0000000403207c25 */ /* 0x000fe2000f8e0020 */
[----:B------:R-:W-:Y:S01]  /*f680*/  ULDC UR4, c[0x0][0xa8c] ;  /* 0x0002a30000047ab9 */ /* 0x000fe20000000800 */
[C---:B0-----:R-:W-:Y:S01]  /*f690*/  IADD3 R0, R42.reuse, 0x30, RZ ;  /* 0x000000302a007810 */ /* 0x041fe20007ffe0ff */
[----:B------:R0:W-:Y:S01]  /*f6a0*/  STL [R1+0xc], R43 ;  /* 0x00000c2b01007387 */ /* 0x0001e20000100800 */
[----:B--2---:R-:W-:Y:S01]  /*f6b0*/  VIADD R20, R42, 0x60 ;  /* 0x000000602a147836 */ /* 0x004fe20000000000 */
[----:B------:R-:W-:Y:S01]  /*f6c0*/  ISETP.GE.AND P0, PT, R44, UR4, PT ;  /* 0x000000042c007c0c */ /* 0x000fe2000bf06270 */
[----:B------:R-:W-:-:S02]  /*f6d0*/  IMAD R41, R40, -0xc0, R24 ;  /* 0xffffff4028297824 */ /* 0x000fc400078e0218 */
[----:B------:R-:W-:Y:S02]  /*f6e0*/  VIADD R21, R42, 0x90 ;  /* 0x000000902a157836 */ /* 0x000fe40000000000 */
[----:B------:R-:W-:Y:S01]  /*f6f0*/  IMAD R3, R3, UR5, R36 ;  /* 0x0000000503037c24 */ /* 0x000fe2000f8e0224 */
[-C--:B------:R-:W-:Y:S01]  /*f700*/  ISETP.GE.OR P3, PT, R0, R41.reuse, P0 ;  /* 0x000000290000720c */ /* 0x080fe20000766670 */
[----:B-1----:R-:W-:Y:S01]  /*f710*/  IMAD R2, R38, UR6, RZ ;  /* 0x0000000626027c24 */ /* 0x002fe2000f8e02ff */
[-C--:B------:R-:W-:Y:S01]  /*f720*/  ISETP.GE.OR P1, PT, R20, R41.reuse, P0 ;  /* 0x000000291400720c */ /* 0x080fe20000726670 */
[----:B------:R-:W-:Y:S01]  /*f730*/  IMAD.IADD R33, R33, 0x1, R3 ;  /* 0x0000000121217824 */ /* 0x000fe200078e0203 */
[-C--:B------:R-:W-:Y:S01]  /*f740*/  ISETP.GE.OR P2, PT, R21, R41.reuse, P0 ;  /* 0x000000291500720c */ /* 0x080fe20000746670 */
[----:B------:R-:W-:Y:S01]  /*f750*/  ULDC.64 UR4, c[0x0][0xae8] ;  /* 0x0002ba0000047ab9 */ /* 0x000fe20000000a00 */
[----:B------:R-:W-:Y:S01]  /*f760*/  ISETP.GE.OR P0, PT, R42, R41, P0 ;  /* 0x000000292a00720c */ /* 0x000fe20000706670 */
[----:B------:R-:W-:-:S02]  /*f770*/  IMAD R35, R46, UR7, R2 ;  /* 0x000000072e237c24 */ /* 0x000fc4000f8e0202 */
[----:B------:R-:W-:-:S04]  /*f780*/  IMAD.WIDE.U32 R2, R46, UR6, R32 ;  /* 0x000000062e027c25 */ /* 0x000fc8000f8e0020 */
[----:B------:R-:W-:Y:S02]  /*f790*/  VIADD R0, R16, 0x13220 ;  /* 0x0001322010007836 */ /* 0x000fe40000000000 */
[----:B------:R-:W-:Y:S02]  /*f7a0*/  IMAD.IADD R3, R3, 0x1, R35 ;  /* 0x0000000103037824 */ /* 0x000fe400078e0223 */
[----:B------:R-:W-:Y:S01]  /*f7b0*/  IMAD R20, R39, UR4, RZ ;  /* 0x0000000427147c24 */ /* 0x000fe2000f8e02ff */
[----:B------:R-:W-:Y:S01]  /*f7c0*/  PRMT R0, RZ, 0x654, R0 ;  /* 0x00000654ff007816 */ /* 0x000fe20000000000 */
[----:B------:R-:W-:-:S03]  /*f7d0*/  IMAD.WIDE.U32 R34, R37, UR4, R2 ;  /* 0x0000000425227c25 */ /* 0x000fc6000f8e0002 */
[----:B---3--:R0:W-:Y:S01]  /*f7e0*/  SYNCS.ARRIVE.TRANS64.RED.A1T0 RZ, [R0+URZ], RZ ;  /* 0x000000ff00ff79a7 */ /* 0x0081e2000810043f */
[----:B------:R-:W-:Y:S02]  /*f7f0*/  IMAD R21, R37, UR5, R20 ;  /* 0x0000000525157c24 */ /* 0x000fe4000f8e0214 */
[----:B------:R-:W-:-:S04]  /*f800*/  IMAD.WIDE R32, R40, 0xc0, R42 ;  /* 0x000000c028207825 */ /* 0x000fc800078e022a */
[----:B------:R-:W-:Y:S01]  /*f810*/  IMAD.IADD R37, R35, 0x1, R21 ;  /* 0x0000000123257824 */ /* 0x000fe200078e0215 */
[----:B0-----:R-:W-:Y:S06]  /*f820*/  @P0 BRA `(.L_x_10555) ;  /* 0x00000000002c0947 */ /* 0x001fec0003800000 */
        /* <DEDUP_REMOVED lines=10> */
[----:B-----5:R0:W-:Y:S04]  /*f8d0*/  STG.E.128 desc[UR42][R20.64], R4 ;  /* 0x0000000414007986 */ /* 0x0201e8000c101d2a */
.L_x_10555:
[----:B------:R-:W-:Y:S05]  /*f8e0*/  BSYNC B1 ;  /* 0x0000000000017941 */ /* 0x000fea0003800000 */
.L_x_10554:
[----:B------:R-:W-:Y:S04]  /*f8f0*/  BSSY B1, `(.L_x_10556) ;  /* 0x000000f000017945 */ /* 0x000fe80003800000 */
[----:B------:R-:W-:Y:S05]  /*f900*/  @P3 BRA `(.L_x_10557) ;  /* 0x0000000000343947 */ /* 0x000fea0003800000 */
[----:B0----5:R-:W-:Y:S01]  /*f910*/  IADD3 R5, P0, R32, 0x30, RZ ;  /* 0x0000003020057810 */ /* 0x021fe20007f1e0ff */
        /* <DEDUP_REMOVED lines=12> */
.L_x_10557:
[----:B------:R-:W-:Y:S05]  /*f9e0*/  BSYNC B1 ;  /* 0x0000000000017941 */ /* 0x000fea0003800000 */
.L_x_10556:
[----:B------:R-:W-:Y:S04]  /*f9f0*/  BSSY B1, `(.L_x_10558) ;  /* 0x000000f000017945 */ /* 0x000fe80003800000 */
[----:B------:R-:W-:Y:S05]  /*fa00*/  @P1 BRA `(.L_x_10559) ;  /* 0x0000000000341947 */ /* 0x000fea0003800000 */
[----:B01---5:R-:W-:Y:S01]  /*fa10*/  IADD3 R5, P0, R32, 0x60, RZ ;  /* 0x0000006020057810 */ /* 0x023fe20007f1e0ff */
[----:B------:R-:W-:Y:S01]  /*fa20*/  ULDC.64 UR4, c[0x0][0xad8] ;  /* 0x0002b60000047ab9 */ /* 0x000fe20000000a00 */
[----:B------:R-:W-:Y:S01]  /*fa30*/  MOV R2, R34 ;  /* 0x0000002200027202 */ /* 0x000fe20000000f00 */
        /* <DEDUP_REMOVED lines=10> */
.L_x_10559:
[----:B------:R-:W-:Y:S05]  /*fae0*/  BSYNC B1 ;  /* 0x0000000000017941 */ /* 0x000fea0003800000 */
.L_x_10558:
[----:B------:R-:W-:Y:S05]  /*faf0*/  @P2 BRA `(.L_x_10560) ;  /* 0x0000000800942947 */ /* 0x000fea0003800000 */
[----:B012--5:R-:W-:Y:S01]  /*fb00*/  IADD3 R5, P0, R32, 0x90, RZ ;  /* 0x0000009020057810 */ /* 0x027fe20007f1e0ff */
        /* <DEDUP_REMOVED lines=11> */
[----:B------:R3:W-:Y:S01]  /*fbc0*/  STG.E.128 desc[UR42][R4.64], R28 ;  /* 0x0000001c04007986 */ /* 0x0007e2000c101d2a */
[----:B------:R-:W-:Y:S05]  /*fbd0*/  BRA `(.L_x_10560) ;  /* 0x00000008005c7947 */ /* 0x000fea0003800000 */
.L_x_10552:
[----:B--2---:R-:W2:Y:S01]  /*fbe0*/  LDL.LU R4, [R1+0x30] ;  /* 0x0000300001047983 */ /* 0x004ea20000300800 */
[----:B------:R-:W-:-:S03]  /*fbf0*/  ULDC.64 UR4, c[0x0][0xbd8] ;  /* 0x0002f60000047ab9 */ /* 0x000fc60000000a00 */
[----:B------:R-:W3:Y:S01]  /*fc00*/  LDL.LU R0, [R1+0x34] ;  /* 0x0000340001007983 */ /* 0x000ee20000300800 */
[----:B------:R-:W-:Y:S02]  /*fc10*/  ISETP.NE.U32.AND P0, PT, RZ, UR4, PT ;  /* 0x00000004ff007c0c */ /* 0x000fe4000bf05070 */
[----:B------:R-:W-:Y:S02]  /*fc20*/  MOV R7, RZ ;  /* 0x000000ff00077202 */ /* 0x000fe40000000f00 */
        /* <DEDUP_REMOVED lines=14> */
[----:B------:R-:W-:Y:S01]  /*fd10*/  ISETP.GT.AND P2, PT, R6, 0xbf, PT ;  /* 0x000000bf0600780c */ /* 0x000fe20003f44270 */
[----:B--2---:R-:W-:-:S12]  /*fd20*/  @P1 BRA `(.L_x_10561) ;  /* 0x0000000000101947 */ /* 0x004fd80003800000 */
[----:B------:R-:W-:Y:S05]  /*fd30*/  @!P0 BRA `(.L_x_10561) ;  /* 0x00000000000c8947 */ /* 0x000fea0003800000 */
[----:B------:R-:W2:Y:S04]  /*fd40*/  LDG.E R5, desc[UR42][R2.64] ;  /* 0x0000002a02057981 */ /* 0x000ea8000c1e1900 */
[----:B-----5:R-:W2:Y:S02]  /*fd50*/  LDG.E R0, desc[UR42][R2.64+0x4] ;  /* 0x0000042a02007981 */ /* 0x020ea4000c1e1900 */
[----:B--2---:R-:W-:-:S07]  /*fd60*/  IMAD.IADD R0, R0, 0x1, -R5 ;  /* 0x0000000100007824 */ /* 0x004fce00078e0a05 */
.L_x_10561:
        /* <DEDUP_REMOVED lines=31> */
[----:B------:R-:W-:Y:S02]  /*ff60*/  LEA.HI.X R5, R2, UR5, R3, 0x2, P0 ;  /* 0x0000000502057c11 */ /* 0x000fe400080f1403 */
[----:B------:R-:W-:-:S05]  /*ff70*/  MOV R3, 0xff800000 ;  /* 0xff80000000037802 */ /* 0x000fca0000000f00 */
[----:B------:R0:W-:Y:S02]  /*ff80*/  STG.E desc[UR42][R4.64], R3 ;  /* 0x0000000304007986 */ /* 0x0001e4000c10192a */
.L_x_10563:
[----:B------:R-:W-:Y:S05]  /*ff90*/  BSYNC B1 ;  /* 0x0000000000017941 */ /* 0x000fea0003800000 */
.L_x_10562:
[----:B------:R-:W2:Y:S01]  /*ffa0*/  LDL.64 R14, [R1+0x8] ;  /* 0x00000800010e7983 */ /* 0x000ea20000100a00 */
[----:B------:R-:W-:Y:S01]  /*ffb0*/  ULDC.64 UR4, c[0x0][0xaa0] ;  /* 0x0002a80000047ab9 */ /* 0x000fe20000000a00 */
[----:B------:R-:W-:Y:S01]  /*ffc0*/  IMAD.MOV.U32 R2, RZ, RZ, R20 ;  /* 0x000000ffff027224 */ /* 0x000fe200078e0014 */
[----:B------:R-:W-:Y:S01]  /*ffd0*/  ULDC.64 UR6, c[0x0][0xae0] ;  /* 0x0002b80000067ab9 */ /* 0x000fe20000000a00 */
[----:B0-----:R-:W-:Y:S01]  /*ffe0*/  IMAD.MOV.U32 R3, RZ, RZ, R10 ;  /* 0x000000ffff037224 */ /* 0x001fe200078e000a */
[----:B------:R-:W-:Y:S01]  /*fff0*/  BSSY B1, `(.L_x_10564) ;  /* 0x0000027000017945 */ /* 0x000fe20003800000 */
[----:B------:R-:W-:Y:S02]  /*10000*/  IMAD R4, R6, UR4, RZ ;  /* 0x0000000406047c24 */ /* 0x000fe4000f8e02ff */
[C---:B------:R-:W-:Y:S01]  /*10010*/  IMAD.WIDE.U32 R2, R7.reuse, UR4, R2 ;  /* 0x0000000407027c25 */ /* 0x040fe2000f8e0002 */
[----:B------:R-:W-:Y:S02]  /*10020*/  ULDC UR4, c[0x0][0xa8c] ;  /* 0x0002a30000047ab9 */ /* 0x000fe40000000800 */
[----:B------:R-:W-:Y:S01]  /*10030*/  ISETP.GE.AND P0, PT, R20, UR4, PT ;  /* 0x0000000414007c0c */ /* 0x000fe2000bf06270 */
[----:B------:R-:W-:Y:S01]  /*10040*/  IMAD R7, R7, UR5, R4 ;  /* 0x0000000507077c24 */ /* 0x000fe2000f8e0204 */
[----:B------:R-:W-:Y:S01]  /*10050*/  ULDC.64 UR4, c[0x0][0xae8] ;  /* 0x0002ba0000047ab9 */ /* 0x000fe20000000a00 */
[----:B------:R-:W-:-:S02]  /*10060*/  IMAD R6, R12, -0xc0, R0 ;  /* 0xffffff400c067824 */ /* 0x000fc400078e0200 */
[----:B------:R-:W-:Y:S02]  /*10070*/  IMAD.IADD R3, R3, 0x1, R7 ;  /* 0x0000000103037824 */ /* 0x000fe400078e0207 */
[----:B------:R-:W-:Y:S02]  /*10080*/  IMAD R4, R8, UR6, RZ ;  /* 0x0000000608047c24 */ /* 0x000fe4000f8e02ff */
[----:B------:R-:W-:-:S04]  /*10090*/  IMAD.WIDE.U32 R2, R13, UR6, R2 ;  /* 0x000000060d027c25 */ /* 0x000fc8000f8e0002 */
[----:B------:R-:W-:Y:S02]  /*100a0*/  IMAD R5, R13, UR7, R4 ;  /* 0x000000070d057c24 */ /* 0x000fe4000f8e0204 */
[----:B------:R-:W-:-:S03]  /*100b0*/  IMAD R0, R9, UR4, RZ ;  /* 0x0000000409007c24 */ /* 0x000fc6000f8e02ff */
[----:B------:R-:W-:Y:S01]  /*100c0*/  IADD3 R3, R3, R5, RZ ;  /* 0x0000000503037210 */ /* 0x000fe20007ffe0ff */
[C---:B------:R-:W-:Y:S02]  /*100d0*/  IMAD R9, R11.reuse, UR5, R0 ;  /* 0x000000050b097c24 */ /* 0x040fe4000f8e0200 */
[----:B------:R-:W-:-:S04]  /*100e0*/  IMAD.WIDE.U32 R4, R11, UR4, R2 ;  /* 0x000000040b047c25 */ /* 0x000fc8000f8e0002 */
[----:B------:R-:W-:Y:S02]  /*100f0*/  IMAD.IADD R11, R5, 0x1, R9 ;  /* 0x00000001050b7824 */ /* 0x000fe400078e0209 */
[C---:B--2---:R-:W-:Y:S02]  /*10100*/  VIADD R7, R14.reuse, 0x30 ;  /* 0x000000300e077836 */ /* 0x044fe40000000000 */
[----:B------:R-:W-:-:S03]  /*10110*/  VIADD R13, R14, 0x60 ;  /* 0x000000600e0d7836 */ /* 0x000fc60000000000 */
[-C--:B------:R-:W-:Y:S01]  /*10120*/  ISETP.GE.OR P3, PT, R7, R6.reuse, P0 ;  /* 0x000000060700720c */ /* 0x080fe20000766670 */
[----:B------:R-:W-:Y:S01]  /*10130*/  VIADD R7, R14, 0x90 ;  /* 0x000000900e077836 */ /* 0x000fe20000000000 */
[----:B------:R-:W-:-:S04]  /*10140*/  ISETP.GE.OR P1, PT, R13, R6, P0 ;  /* 0x000000060d00720c */ /* 0x000fc80000726670 */
[-C--:B------:R-:W-:Y:S02]  /*10150*/  ISETP.GE.OR P2, PT, R7, R6.reuse, P0 ;  /* 0x000000060700720c */ /* 0x080fe40000746670 */
[----:B------:R-:W-:Y:S01]  /*10160*/  ISETP.GE.OR P0, PT, R14, R6, P0 ;  /* 0x000000060e00720c */ /* 0x000fe20000706670 */
[--C-:B------:R-:W-:Y:S01]  /*10170*/  IMAD.MOV.U32 R6, RZ, RZ, R14.reuse ;  /* 0x000000ffff067224 */ /* 0x100fe200078e000e */
[----:B------:R-:W-:-:S03]  /*10180*/  SHF.R.S32.HI R7, RZ, 0x1f, R14 ;  /* 0x0000001fff077819 */ /* 0x000fc6000001140e */
[----:B------:R-:W-:-:S08]  /*10190*/  IMAD.WIDE R6, R12, 0xc0, R6 ;  /* 0x000000c00c067825 */ /* 0x000fd000078e0206 */
[----:B------:R-:W-:Y:S05]  /*101a0*/  @P0 BRA `(.L_x_10565) ;  /* 0x00000000002c0947 */ /* 0x000fea0003800000 */
[----:B------:R-:W-:Y:S01]  /*101b0*/  ULDC.64 UR4, c[0x0][0xad8] ;  /* 0x0002b60000047ab9 */ /* 0x000fe20000000a00 */
[----:B------:R-:W-:Y:S02]  /*101c0*/  IMAD.MOV.U32 R2, RZ, RZ, R4 ;  /* 0x000000ffff027224 */ /* 0x000fe400078e0004 */
        /* <DEDUP_REMOVED lines=9> */
.L_x_10565:
[----:B------:R-:W-:Y:S05]  /*10260*/  BSYNC B1 ;  /* 0x0000000000017941 */ /* 0x000fea0003800000 */
.L_x_10564:
[----:B------:R-:W-:Y:S04]  /*10270*/  BSSY B1, `(.L_x_10566) ;  /* 0x000000f000017945 */ /* 0x000fe80003800000 */
[----:B------:R-:W-:Y:S05]  /*10280*/  @P3 BRA `(.L_x_10567) ;  /* 0x0000000000343947 */ /* 0x000fea0003800000 */
[----:B0-----:R-:W-:Y:S01]  /*10290*/  IADD3 R9, P0, R6, 0x30, RZ ;  /* 0x0000003006097810 */ /* 0x001fe20007f1e0ff */
        /* <DEDUP_REMOVED lines=12> */
.L_x_10567:
[----:B------:R-:W-:Y:S05]  /*10360*/  BSYNC B1 ;  /* 0x0000000000017941 */ /* 0x000fea0003800000 */
.L_x_10566:
[----:B------:R-:W-:Y:S04]  /*10370*/  BSSY B1, `(.L_x_10568) ;  /* 0x000000f000017945 */ /* 0x000fe80003800000 */
[----:B------:R-:W-:Y:S05]  /*10380*/  @P1 BRA `(.L_x_10569) ;  /* 0x0000000000341947 */ /* 0x000fea0003800000 */
[----:B0-2---:R-:W-:Y:S01]  /*10390*/  IADD3 R9, P0, R6, 0x60, RZ ;  /* 0x0000006006097810 */ /* 0x005fe20007f1e0ff */
        /* <DEDUP_REMOVED lines=12> */
.L_x_10569:
[----:B------:R-:W-:Y:S05]  /*10460*/  BSYNC B1 ;  /* 0x0000000000017941 */ /* 0x000fea0003800000 */
.L_x_10568:
[----:B------:R-:W-:Y:S05]  /*10470*/  @P2 BRA `(.L_x_10560) ;  /* 0x0000000000342947 */ /* 0x000fea0003800000 */
[----:B------:R-:W-:Y:S01]  /*10480*/  IADD3 R5, P0, R6, 0x90, RZ ;  /* 0x0000009006057810 */ /* 0x000fe20007f1e0ff */
        /* <DEDUP_REMOVED lines=12> */
.L_x_10560:
[----:B------:R-:W-:Y:S05]  /*10550*/  BSYNC B0 ;  /* 0x0000000000007941 */ /* 0x000fea0003800000 */
.L_x_10551:
[----:B------:R-:W-:Y:S02]  /*10560*/  ULDC UR4, c[0x0][0xc14] ;  /* 0x0003050000047ab9 */ /* 0x000fe40000000800 */
[----:B-1----:R-:W-:-:S13]  /*10570*/  ISETP.GE.AND P0, PT, R27, UR4, PT ;  /* 0x000000041b007c0c */ /* 0x002fda000bf06270 */
[----:B------:R-:W-:Y:S05]  /*10580*/  @!P0 BRA `(.L_x_10570) ;  /* 0xffffff0800b08947 */ /* 0x000fea000383ffff */
[----:B------:R-:W-:Y:S05]  /*10590*/  BRA `(.L_x_10457) ;  /* 0x0000005000007947 */ /* 0x000fea0003800000 */
.L_x_10455:
[----:B------:R-:W-:-:S08]  /*105a0*/  NOP ;  /* 0x0000000000007918 */ /* 0x000fd00000000000 */
[----:B------:R-:W0:-:S00]  /*105b0*/  USETMAXREG.DEALLOC.CTAPOOL 0x20 ;  /* 0x00000020000079c8 */ /* 0x000e0000080e0500 */
[----:B0-----:R-:W-:Y:S02]  /*105c0*/  LOP3.LUT R0, R0, 0x3, RZ, 0xc0, !PT ;  /* 0x0000000300007812 */ /* 0x001fe400078ec0ff */
[----:B------:R-:W-:-:S04]  /*105d0*/  LOP3.LUT R22, R22, 0xfffffffd, RZ, 0xc0, !PT ;  /* 0xfffffffd16167812 */ /* 0x000fc800078ec0ff */
[----:B------:R-:W0:Y:S02]  /*105e0*/  SHFL.IDX PT, R0, R0, RZ, 0x1f ;  /* 0x00001fff00007589 */ /* 0x000e2400000e0000 */
[----:B0-----:R-:W-:Y:S01]  /*105f0*/  ISETP.NE.AND P0, PT, R0, RZ, PT ;  /* 0x000000ff0000720c */ /* 0x001fe20003f05270 */
[----:B------:R-:W-:-:S12]  /*10600*/  IMAD.MOV.U32 R0, RZ, RZ, RZ ;  /* 0x000000ffff007224 */ /* 0x000fd800078e00ff */
        /* <DEDUP_REMOVED lines=9> */
.L_x_10571:
        /* <DEDUP_REMOVED lines=42> */
.L_x_10577:
        /* <DEDUP_REMOVED lines=12> */
.L_x_10576:
[----:B------:R-:W-:Y:S05]  /*10a00*/  BSYNC B0 ;  /* 0x0000000000007941 */ /* 0x000fea0003800000 */
.L_x_10575:
        /* <DEDUP_REMOVED lines=21> */
.L_x_10573:
        /* <DEDUP_REMOVED lines=11> */
[----:B------:R0:W1:Y:S01]  /*10c10*/  F2I.FTZ.U32.TRUNC.NTZ R3, R2 ;  /* 0x0000000200037305 */ /* 0x000062000021f000 */
[----:B------:R-:W-:Y:S05]  /*10c20*/  @!P0 BRA `(.L_x_10578) ;  /* 0x0000000000088947 */ /* 0x000fea0003800000 */
[----:B------:R-:W-:-:S06]  /*10c30*/  VIADD R16, R19, 0xffffffff ;  /* 0xffffffff13107836 */ /* 0x000fcc0000000000 */
[----:B------:R2:W3:Y:S02]  /*10c40*/  SHFL.IDX PT, R16, R7, R16, 0x1f ;  /* 0x00001f1007107589 */ /* 0x0004e400000e0000 */
.L_x_10578:
[----:B---3--:R-:W-:Y:S01]  /*10c50*/  IMAD R16, R16, UR5, R9 ;  /* 0x0000000510107c24 */ /* 0x008fe2000f8e0209 */
[----:B0-----:R-:W-:Y:S01]  /*10c60*/  IABS R2, R0 ;  /* 0x0000000000027213 */ /* 0x001fe20000000000 */
[----:B-12---:R-:W-:Y:S02]  /*10c70*/  IMAD.MOV R7, RZ, RZ, -R3 ;  /* 0x000000ffff077224 */ /* 0x006fe400078e0a03 */
[----:B------:R-:W-:Y:S01]  /*10c80*/  VIADD R19, R19, UR4 ;  /* 0x0000000413137c36 */ /* 0x000fe20008000000 */
[----:B------:R-:W-:Y:S01]  /*10c90*/  IADD3 R9, -R16, UR6, RZ ;  /* 0x0000000610097c10 */ /* 0x000fe2000fffe1ff */
[----:B------:R-:W-:Y:S01]  /*10ca0*/  IMAD.MOV R8, RZ, RZ, -R2 ;  /* 0x000000ffff087224 */ /* 0x000fe200078e0a02 */
[----:B------:R-:W-:Y:S01]  /*10cb0*/  MOV R2, RZ ;  /* 0x000000ff00027202 */ /* 0x000fe20000000f00 */
[----:B------:R-:W-:Y:S01]  /*10cc0*/  IMAD R7, R7, R4, RZ ;  /* 0x0000000407077224 */ /* 0x000fe200078e02ff */
[----:B------:R-:W-:-:S03]  /*10cd0*/  IABS R6, R9 ;  /* 0x0000000900067213 */ /* 0x000fc60000000000 */
        /* <DEDUP_REMOVED lines=15> */
[----:B------:R-:W-:Y:S01]  /*10dd0*/  IADD3 R17, -R2, RZ, RZ ;  /* 0x000000ff02117210 */ /* 0x000fe20007ffe1ff */
[----:B------:R-:W-:-:S04]  /*10de0*/  IMAD.MOV.U32 R18, RZ, RZ, R2 ;  /* 0x000000ffff127224 */ /* 0x000fc800078e0002 */
[----:B------:R-:W-:Y:S01]  /*10df0*/  IMAD R17, R0, R17, R9 ;  /* 0x0000001100117224 */ /* 0x000fe200078e0209 */
[----:B------:R-:W-:Y:S06]  /*10e00*/  BRA `(.L_x_10579) ;  /* 0x00000000000c7947 */ /* 0x000fec0003800000 */
.L_x_10574:
[----:B------:R-:W-:Y:S02]  /*10e10*/  IMAD.MOV.U32 R17, RZ, RZ, RZ ;  /* 0x000000ffff117224 */ /* 0x000fe400078e00ff */
[----:B------:R-:W-:Y:S02]  /*10e20*/  IMAD.U32 R16, RZ, RZ, UR6 ;  /* 0x00000006ff107e24 */ /* 0x000fe4000f8e00ff */
[----:B------:R-:W-:-:S07]  /*10e30*/  IMAD.MOV.U32 R18, RZ, RZ, RZ ;  /* 0x000000ffff127224 */ /* 0x000fce00078e00ff */
.L_x_10579:
[----:B------:R-:W-:-:S13]  /*10e40*/  ISETP.NE.AND P0, PT, R5, RZ, PT ;  /* 0x000000ff0500720c */ /* 0x000fda0003f05270 */
[----:B------:R-:W0:Y:S01]  /*10e50*/  @!P0 S2R R3, SR_CgaCtaId ;  /* 0x0000000000038919 */ /* 0x000e220000008800 */
[----:B------:R-:W-:-:S04]  /*10e60*/  @!P0 MOV R0, 0x400 ;  /* 0x0000040000008802 */ /* 0x000fc80000000f00 */
[----:B0-----:R-:W-:-:S05]  /*10e70*/  @!P0 LEA R0, R3, R0, 0x18 ;  /* 0x0000000003008211 */ /* 0x001fca00078ec0ff */
[----:B------:R1:W-:Y:S01]  /*10e80*/  @!P0 STS.128 [R0+0x132d0], R16 ;  /* 0x0132d01000008388 */ /* 0x0003e20000000c00 */
[----:B------:R-:W-:Y:S06]  /*10e90*/  BAR.ARV 0x5, 0x200 ;  /* 0x0148000000007b1d */ /* 0x000fec0000002000 */
.L_x_10572:
[----:B------:R2:W-:Y:S01]  /*10ea0*/  STL [R1+0x1c], RZ ;  /* 0x00001cff01007387 */ /* 0x0005e20000100800 */
[----:B------:R-:W-:Y:S01]  /*10eb0*/  ULDC UR4, c[0x0][0xc14] ;  /* 0x0003050000047ab9 */ /* 0x000fe20000000800 */
[----:B------:R-:W-:Y:S01]  /*10ec0*/  IMAD.MOV.U32 R27, RZ, RZ, 0x1 ;  /* 0x00000001ff1b7424 */ /* 0x000fe200078e00ff */
[----:B0-----:R-:W-:Y:S02]  /*10ed0*/  ISETP.GE.AND P0, PT, R19, UR4, PT ;  /* 0x0000000413007c0c */ /* 0x001fe4000bf06270 */
[----:B------:R-:W-:-:S11]  /*10ee0*/  MOV R25, RZ ;  /* 0x000000ff00197202 */ /* 0x000fd60000000f00 */
[----:B--2---:R-:W-:Y:S05]  /*10ef0*/  @P0 BRA `(.L_x_10580) ;  /* 0x0000004000b00947 */ /* 0x004fea0003800000 */
[----:B-1----:R-:W0:Y:S01]  /*10f00*/  S2R R0, SR_TID.X ;  /* 0x0000000000007919 */ /* 0x002e220000002100 */
[----:B------:R-:W-:Y:S01]  /*10f10*/  BSSY B7, `(.L_x_10580) ;  /* 0x000042a000077945 */ /* 0x000fe20003800000 */
[----:B------:R-:W-:Y:S01]  /*10f20*/  IMAD.MOV.U32 R28, RZ, RZ, 0x1 ;  /* 0x00000001ff1c7424 */ /* 0x000fe200078e00ff */
[----:B------:R-:W-:Y:S01]  /*10f30*/  MOV R26, RZ ;  /* 0x000000ff001a7202 */ /* 0x000fe20000000f00 */
[----:B------:R-:W1:Y:S01]  /*10f40*/  S2R R6, SR_TID.X ;  /* 0x0000000000067919 */ /* 0x000e620000002100 */
[----:B------:R-:W-:Y:S01]  /*10f50*/  IMAD.MOV.U32 R25, RZ, RZ, RZ ;  /* 0x000000ffff197224 */ /* 0x000fe200078e00ff */
[----:B------:R-:W-:Y:S01]  /*10f60*/  ULOP3.LUT UR36, UR37, 0x1, URZ, 0xfc, !UPT ;  /* 0x0000000125247892 */ /* 0x000fe2000f8efc3f */
[----:B------:R-:W-:Y:S01]  /*10f70*/  IMAD.MOV.U32 R27, RZ, RZ, 0x1 ;  /* 0x00000001ff1b7424 */ /* 0x000fe200078e00ff */
[----:B------:R2:W-:Y:S01]  /*10f80*/  STL [R1+0x1c], RZ ;  /* 0x00001cff01007387 */ /* 0x0005e20000100800 */
[----:B------:R-:W-:Y:S01]  /*10f90*/  ULOP3.LUT UR39, UR37, 0x2, URZ, 0xfc, !UPT ;  /* 0x0000000225277892 */ /* 0x000fe2000f8efc3f */
[----:B------:R-:W-:Y:S01]  /*10fa0*/  ULDC UR38, c[0x0][0xc] ;  /* 0x0000030000267ab9 */ /* 0x000fe20000000800 */
[----:B------:R-:W-:Y:S01]  /*10fb0*/  ULDC.64 UR40, c[0x0][0x198] ;  /* 0x0000660000287ab9 */ /* 0x000fe20000000a00 */
[----:B0-----:R-:W-:Y:S01]  /*10fc0*/  LOP3.LUT R2, R0, 0x7f, RZ, 0xc0, !PT ;  /* 0x0000007f00027812 */ /* 0x001fe200078ec0ff */
[----:B-1----:R-:W-:Y:S01]  /*10fd0*/  IMAD.SHL.U32 R24, R6, 0x40, RZ ;  /* 0x0000004006187824 */ /* 0x002fe200078e00ff */
[----:B------:R-:W-:-:S03]  /*10fe0*/  SHF.R.U32.HI R0, RZ, 0x1, R6 ;  /* 0x00000001ff007819 */ /* 0x000fc60000011606 */
[----:B------:R-:W-:Y:S02]  /*10ff0*/  IMAD.SHL.U32 R4, R2, 0x10, RZ ;  /* 0x0000001002047824 */ /* 0x000fe400078e00ff */
[----:B------:R-:W-:Y:S01]  /*11000*/  IMAD.SHL.U32 R2, R6, 0x20, RZ ;  /* 0x0000002006027824 */ /* 0x000fe200078e00ff */
[----:B------:R-:W-:Y:S01]  /*11010*/  LOP3.LUT R3, R24, 0x180, RZ, 0xc0, !PT ;  /* 0x0000018018037812 */ /* 0x000fe200078ec0ff */
[----:B------:R-:W-:Y:S01]  /*11020*/  IMAD.SHL.U32 R7, R6, 0x4, RZ ;  /* 0x0000000406077824 */ /* 0x000fe200078e00ff */
        /* <DEDUP_REMOVED lines=10> */
[----:B--2---:R-:W-:-:S07]  /*110d0*/  LOP3.LUT R23, R5, R4, RZ, 0xfc, !PT ;  /* 0x0000000405177212 */ /* 0x004fce00078efcff */
.L_x_10675:
[----:B------:R-:W0:Y:S02]  /*110e0*/  LDC.64 R2, c[0x0][0xc60] ;  /* 0x00031800ff027b82 */ /* 0x000e240000000a00 */
[----:B0-----:R-:W-:-:S05]  /*110f0*/  IMAD.WIDE R2, R19, 0x4, R2 ;  /* 0x0000000413027825 */ /* 0x001fca00078e0202 */
[----:B------:R-:W2:Y:S01]  /*11100*/  LDG.E R11, desc[UR42][R2.64] ;  /* 0x0000002a020b7981 */ /* 0x000ea2000c1e1900 */
        /* <DEDUP_REMOVED lines=8> */
[----:B-12---:R-:W-:Y:S01]  /*11190*/  SHF.R.S32.HI R0, RZ, 0x1f, R11 ;  /* 0x0000001fff007819 */ /* 0x006fe2000001140b */
[----:B------:R-:W-:-:S10]  /*111a0*/  IMAD.SHL.U32 R12, R11, 0x4, RZ ;  /* 0x000000040b0c7824 */ /* 0x000fd400078e00ff */
[C---:B------:R-:W-:Y:S01]  /*111b0*/  @P0 LEA R4, P3, R11.reuse, UR6, 0x2 ;  /* 0x000000060b040c11 */ /* 0x040fe2000f8610ff */
[----:B------:R-:W-:Y:S01]  /*111c0*/  STL [R1+0x4], R11 ;  /* 0x0000040b01007387 */ /* 0x000fe20000100800 */
        /* <DEDUP_REMOVED lines=25> */
[----:B0-----:R-:W-:-:S06]  /*11360*/  IMAD.MOV.U32 R7, RZ, RZ, RZ ;  /* 0x000000ffff077224 */ /* 0x001fcc00078e00ff */
        /* <DEDUP_REMOVED lines=14> */
[----:B0-----:R-:W-:Y:S01]  /*11450*/  MOV R4, UR4 ;  /* 0x0000000400047c02 */ /* 0x001fe20008000f00 */
[----:B------:R-:W-:Y:S06]  /*11460*/  @P2 BRA `(.L_x_10581) ;  /* 0x0000000000102947 */ /* 0x000fec0003800000 */
[----:B------:R-:W-:Y:S05]  /*11470*/  @!P0 BRA `(.L_x_10581) ;  /* 0x00000000000c8947 */ /* 0x000fea0003800000 */
[----:B------:R-:W2:Y:S04]  /*11480*/  LDG.E R5, desc[UR42][R2.64] ;  /* 0x0000002a02057981 */ /* 0x000ea8000c1e1900 */
[----:B-----5:R-:W2:Y:S02]  /*11490*/  LDG.E R10, desc[UR42][R2.64+0x4] ;  /* 0x0000042a020a7981 */ /* 0x020ea4000c1e1900 */
[----:B--2---:R-:W-:-:S07]  /*114a0*/  IMAD.IADD R10, R10, 0x1, -R5 ;  /* 0x000000010a0a7824 */ /* 0x004fce00078e0a05 */
.L_x_10581:
[----:B-----5:R-:W-:Y:S01]  /*114b0*/  @P1 IMAD.IADD R4, R9, 0x1, -R8 ;  /* 0x0000000109041824 */ /* 0x020fe200078e0a08 */
[----:B------:R-:W-:Y:S01]  /*114c0*/  BSSY B0, `(.L_x_10582) ;  /* 0x00000e8000007945 */ /* 0x000fe20003800000 */
[----:B------:R-:W-:-:S04]  /*114d0*/  IMAD.IADD R3, R10, 0x1, -R6 ;  /* 0x000000010a037824 */ /* 0x000fc800078e0a06 */
[----:B------:R-:W-:-:S05]  /*114e0*/  IMAD.IADD R2, R3, 0x1, R4 ;  /* 0x0000000103027824 */ /* 0x000fca00078e0204 */
[----:B------:R0:W-:Y:S02]  /*114f0*/  STL [R1+0x14], R2 ;  /* 0x0000140201007387 */ /* 0x0001e40000100800 */
[----:B0-----:R-:W-:-:S04]  /*11500*/  VIADD R2, R2, 0x9f ;  /* 0x0000009f02027836 */ /* 0x001fc80000000000 */
[----:B------:R-:W-:-:S05]  /*11510*/  IMAD.HI R2, R2, 0x66666667, RZ ;  /* 0x6666666702027827 */ /* 0x000fca00078e02ff */
[----:B------:R-:W-:-:S04]  /*11520*/  SHF.R.U32.HI R5, RZ, 0x1f, R2 ;  /* 0x0000001fff057819 */ /* 0x000fc80000011602 */
[----:B------:R-:W-:Y:S01]  /*11530*/  LEA.HI.SX32 R8, R2, R5, 0x1a ;  /* 0x0000000502087211 */ /* 0x000fe200078fd2ff */
[----:B------:R-:W-:-:S04]  /*11540*/  IMAD.MOV R2, RZ, RZ, -R3 ;  /* 0x000000ffff027224 */ /* 0x000fc800078e0a03 */
[----:B------:R-:W-:Y:S01]  /*11550*/  IMAD R5, R8, 0xa0, -R3 ;  /* 0x000000a008057824 */ /* 0x000fe200078e0a03 */
[----:B------:R-:W-:Y:S01]  /*11560*/  VIMNMX R2, RZ, R2, !PT ;  /* 0x00000002ff027248 */ /* 0x000fe20007fe0100 */
[----:B------:R0:W-:Y:S03]  /*11570*/  STL [R1+0x18], R8 ;  /* 0x0000180801007387 */ /* 0x0001e60000100800 */
[----:B------:R-:W-:-:S04]  /*11580*/  VIMNMX R5, R5, R4, PT ;  /* 0x0000000405057248 */ /* 0x000fc80003fe0100 */
[----:B------:R-:W-:Y:S01]  /*11590*/  ISETP.GT.AND P0, PT, R5, R2, PT ;  /* 0x000000020500720c */ /* 0x000fe20003f04270 */
[----:B------:R-:W-:-:S05]  /*115a0*/  IMAD.WIDE.U32 R2, R2, -0x33333333, RZ ;  /* 0xcccccccd02027825 */ /* 0x000fca00078e00ff */
[----:B------:R-:W-:-:S05]  /*115b0*/  SHF.R.U32.HI R3, RZ, 0x7, R3 ;  /* 0x00000007ff037819 */ /* 0x000fca0000011603 */
[----:B------:R-:W-:Y:S02]  /*115c0*/  IMAD.MOV.U32 R2, RZ, RZ, R3 ;  /* 0x000000ffff027224 */ /* 0x000fe400078e0003 */
[----:B------:R-:W-:-:S05]  /*115d0*/  @P0 IADD3 R4, R5, 0x9f, RZ ;  /* 0x0000009f05040810 */ /* 0x000fca0007ffe0ff */
[----:B------:R-:W-:-:S05]  /*115e0*/  @P0 IMAD.HI R4, R4, 0x66666667, RZ ;  /* 0x6666666704040827 */ /* 0x000fca00078e02ff */
[----:B------:R-:W-:-:S04]  /*115f0*/  @P0 SHF.R.U32.HI R5, RZ, 0x1f, R4 ;  /* 0x0000001fff050819 */ /* 0x000fc80000011604 */
[----:B------:R-:W-:Y:S01]  /*11600*/  @P0 LEA.HI.SX32 R2, R4, R5, 0x1a ;  /* 0x0000000504020211 */ /* 0x000fe200078fd2ff */
[----:B------:R-:W-:Y:S01]  /*11610*/  IMAD.IADD R4, R7, 0x1, R6 ;  /* 0x0000000107047824 */ /* 0x000fe200078e0206 */
[----:B------:R-:W-:Y:S02]  /*11620*/  PLOP3.LUT P0, PT, PT, PT, PT, 0x80, 0x0 ;  /* 0x000000000000781c */ /* 0x000fe40003f0f070 */
[----:B------:R-:W-:Y:S02]  /*11630*/  ISETP.GT.AND P2, PT, R2, R3, PT ;  /* 0x000000030200720c */ /* 0x000fe40003f44270 */
[----:B------:R0:W-:Y:S11]  /*11640*/  STL [R1], R4 ;  /* 0x0000000401007387 */ /* 0x0001f60000100800 */
[----:B0-----:R-:W-:Y:S05]  /*11650*/  @!P2 BRA `(.L_x_10583) ;  /* 0x0000000c0038a947 */ /* 0x001fea0003800000 */
[----:B------:R-:W0:Y:S01]  /*11660*/  LDC R4, c[0x0][0x428] ;  /* 0x00010a00ff047b82 */ /* 0x000e220000000800 */
[----:B------:R-:W-:Y:S01]  /*11670*/  UMOV UR4, 0xffffffff ;  /* 0xffffffff00047882 */ /* 0x000fe20000000000 */
[----:B0-----:R-:W-:-:S13]  /*11680*/  ISETP.NE.AND P0, PT, R4, 0x1, PT ;  /* 0x000000010400780c */ /* 0x001fda0003f05270 */
[----:B------:R-:W0:Y:S08]  /*11690*/  @P0 LDC R5, c[0x0][0x42c] ;  /* 0x00010b00ff050b82 */ /* 0x000e300000000800 */
[----:B------:R-:W1:Y:S01]  /*116a0*/  @P0 LDC R7, c[0x0][0x430] ;  /* 0x00010c00ff070b82 */ /* 0x000e620000000800 */
[----:B0-----:R-:W-:-:S04]  /*116b0*/  @P0 IMAD.HI.U32 R4, R18, R5, RZ ;  /* 0x0000000512040227 */ /* 0x001fc800078e00ff */
[----:B------:R-:W-:Y:S01]  /*116c0*/  IMAD.MOV.U32 R5, RZ, RZ, R18 ;  /* 0x000000ffff057224 */ /* 0x000fe200078e0012 */
[----:B-1----:R-:W-:Y:S02]  /*116d0*/  @P0 SHF.R.U32.HI R5, RZ, R7, R4 ;  /* 0x00000007ff050219 */ /* 0x002fe40000011604 */
[----:B------:R-:W-:Y:S01]  /*116e0*/  SEL R4, R11, RZ, !P1 ;  /* 0x000000ff0b047207 */ /* 0x000fe20004800000 */
[----:B------:R-:W-:Y:S06]  /*116f0*/  BRA.DIV UR4, `(.L_x_10584) ;  /* 0x0000004604b87947 */ /* 0x000fec000b800000 */
[----:B------:R-:W0:Y:S02]  /*11700*/  S2R R6, SR_TID.X ;  /* 0x0000000000067919 */ /* 0x000e240000002100 */
[----:B0-----:R-:W-:-:S04]  /*11710*/  SHF.R.U32.HI R6, RZ, 0x5, R6 ;  /* 0x00000005ff067819 */ /* 0x001fc80000011606 */
[----:B------:R-:W-:-:S05]  /*11720*/  LOP3.LUT R6, R6, 0x3, RZ, 0xc0, !PT ;  /* 0x0000000306067812 */ /* 0x000fca00078ec0ff */
[----:B------:R0:W1:Y:S02]  /*11730*/  SHFL.IDX PT, R14, R6, RZ, 0x1f ;  /* 0x00001fff060e7589 */ /* 0x00006400000e0000 */
.L_x_10722:
[----:B-1----:R-:W-:Y:S02]  /*11740*/  ISETP.NE.AND P0, PT, R14, RZ, PT ;  /* 0x000000ff0e00720c */ /* 0x002fe40003f05270 */
[----:B------:R-:W-:-:S11]  /*11750*/  PLOP3.LUT P6, PT, PT, PT, PT, 0x8, 0x0 ;  /* 0x000000000000781c */ /* 0x000fd60003fce170 */
[----:B------:R-:W-:Y:S05]  /*11760*/  @P0 BRA `(.L_x_10585) ;  /* 0x00000000000c0947 */ /* 0x000fea0003800000 */
[----:B------:R-:W-:-:S03]  /*11770*/  UMOV UR4, 0xffffffff ;  /* 0xffffffff00047882 */ /* 0x000fc60000000000 */
[----:B------:R-:W-:Y:S05]  /*11780*/  BRA.DIV UR4, `(.L_x_10586) ;  /* 0x0000004604c87947 */ /* 0x000fea000b800000 */
[----:B------:R-:W-:-:S13]  /*11790*/  ELECT P6, URZ, PT ;  /* 0x00000000003f782f */ /* 0x000fda00038c0000 */
.L_x_10585:
[----:B0-----:R-:W2:Y:S01]  /*117a0*/  LDL R6, [R1+0x1c] ;  /* 0x00001c0001067983 */ /* 0x001ea20000100800 */
[----:B------:R-:W-:Y:S01]  /*117b0*/  MOV R8, 0x400 ;  /* 0x0000040000087802 */ /* 0x000fe20000000f00 */
[----:B------:R-:W-:Y:S01]  /*117c0*/  BSSY B1, `(.L_x_10587) ;  /* 0x000000a000017945 */ /* 0x000fe20003800000 */
[----:B--2---:R-:W-:-:S05]  /*117d0*/  VIADD R7, R6, 0x1 ;  /* 0x0000000106077836 */ /* 0x004fca0000000000 */
[----:B------:R-:W-:-:S04]  /*117e0*/  LEA.HI R6, R7, R7, RZ, 0x1 ;  /* 0x0000000707067211 */ /* 0x000fc800078f08ff */
[----:B------:R-:W-:-:S05]  /*117f0*/  LOP3.LUT R6, R6, 0xfffffffe, RZ, 0xc0, !PT ;  /* 0xfffffffe06067812 */ /* 0x000fca00078ec0ff */
[----:B------:R-:W-:Y:S02]  /*11800*/  IMAD.IADD R7, R7, 0x1, -R6 ;  /* 0x0000000107077824 */ /* 0x000fe400078e0a06 */
[----:B------:R-:W0:Y:S03]  /*11810*/  S2R R6, SR_CgaCtaId ;  /* 0x0000000000067919 */ /* 0x000e260000008800 */
[----:B------:R-:W-:Y:S02]  /*11820*/  SHF.L.U32 R7, R7, 0x1f, RZ ;  /* 0x0000001f07077819 */ /* 0x000fe400000006ff */
[----:B0-----:R-:W-:-:S04]  /*11830*/  LEA R6, R6, R8, 0x18 ;  /* 0x0000000806067211 */ /* 0x001fc800078ec0ff */
[----:B------:R-:W0:Y:S02]  /*11840*/  SYNCS.PHASECHK.TRANS64.TRYWAIT P0, [R6+URZ+0x13220], R7 ;  /* 0x01322007060075a7 */ /* 0x000e24000800017f */
[----:B0-----:R-:W-:Y:S05]  /*11850*/  @!P0 BRA `(.L_x_10588) ;  /* 0x0000004400b48947 */ /* 0x001fea0003800000 */
.L_x_10725:
[----:B------:R-:W-:Y:S05]  /*11860*/  BSYNC B1 ;  /* 0x0000000000017941 */ /* 0x000fea0003800000 */
.L_x_10587:
[----:B------:R-:W-:Y:S04]  /*11870*/  BSSY B1, `(.L_x_10589) ;  /* 0x000004d000017945 */ /* 0x000fe80003800000 */
[----:B------:R-:W-:Y:S05]  /*11880*/  @!P6 BRA `(.L_x_10590) ;  /* 0x00000004002ce947 */ /* 0x000fea0003800000 */
[----:B------:R-:W1:Y:S01]  /*11890*/  S2R R8, SR_TID.X ;  /* 0x0000000000087919 */ /* 0x000e620000002100 */
[----:B0-----:R-:W-:Y:S01]  /*118a0*/  IMAD R7, R26, 0x8, R6 ;  /* 0x000000081a077824 */ /* 0x001fe200078e0206 */
[----:B------:R-:W-:Y:S01]  /*118b0*/  BSSY B2, `(.L_x_10591) ;  /* 0x0000006000027945 */ /* 0x000fe20003800000 */
[----:B-1----:R-:W-:Y:S02]  /*118c0*/  LOP3.LUT R9, R8, 0x7f, RZ, 0xc0, !PT ;  /* 0x0000007f08097812 */ /* 0x002fe400078ec0ff */
[----:B------:R-:W-:Y:S02]  /*118d0*/  SHF.L.U32 R8, R28, 0x1f, RZ ;  /* 0x0000001f1c087819 */ /* 0x000fe400000006ff */
[----:B------:R-:W-:Y:S02]  /*118e0*/  ISETP.NE.AND P1, PT, R9, RZ, PT ;  /* 0x000000ff0900720c */ /* 0x000fe40003f25270 */
[----:B------:R-:W0:Y:S02]  /*118f0*/  SYNCS.PHASECHK.TRANS64.TRYWAIT P0, [R7+URZ+0x132a0], R8 ;  /* 0x0132a008070075a7 */ /* 0x000e24000800017f */
[----:B0-----:R-:W-:Y:S09]  /*11900*/  @!P0 BRA `(.L_x_10592) ;  /* 0x00000044009c8947 */ /* 0x001ff20003800000 */
.L_x_10726:
[----:B------:R-:W-:Y:S05]  /*11910*/  BSYNC B2 ;  /* 0x0000000000027941 */ /* 0x000fea0003800000 */
.L_x_10591:
[----:B------:R-:W-:Y:S04]  /*11920*/  BSSY B2, `(.L_x_10593) ;  /* 0x0000009000027945 */ /* 0x000fe80003800000 */
        /* <DEDUP_REMOVED lines=8> */
.L_x_10594:
[----:B------:R-:W-:Y:S05]  /*119b0*/  BSYNC B2 ;  /* 0x0000000000027941 */ /* 0x000fea0003800000 */
.L_x_10593:
        /* <DEDUP_REMOVED lines=12> */
.L_x_10595:
        /* <DEDUP_REMOVED lines=13> */
.L_x_10727:
[----:B------:R-:W-:Y:S05]  /*11b50*/  BSYNC B2 ;  /* 0x0000000000027941 */ /* 0x000fea0003800000 */
.L_x_10596:
        /* <DEDUP_REMOVED lines=11> */
.L_x_10599:
[----:B------:R-:W-:Y:S05]  /*11c10*/  BSYNC B2 ;  /* 0x0000000000027941 */ /* 0x000fea0003800000 */
.L_x_10598:
        /* <DEDUP_REMOVED lines=8> */
.L_x_10600:
        /* <DEDUP_REMOVED lines=10> */
.L_x_10590:
[----:B------:R-:W-:Y:S05]  /*11d40*/  BSYNC B1 ;  /* 0x0000000000017941 */ /* 0x000fea0003800000 */
.L_x_10589:
[----:B------:R-:W-:Y:S01]  /*11d50*/  VIADD R2, R2, 0xfffffffe ;  /* 0xfffffffe02027836 */ /* 0x000fe20000000000 */
[----:B------:R-:W-:Y:S01]  /*11d60*/  PLOP3.LUT P0, PT, PT, PT, PT, 0x8, 0x0 ;  /* 0x000000000000781c */ /* 0x000fe20003f0e170 */
[----:B------:R-:W-:-:S03]  /*11d70*/  VIADD R26, R26, 0x1 ;  /* 0x000000011a1a7836 */ /* 0x000fc60000000000 */
[----:B------:R-:W-:Y:S02]  /*11d80*/  ISETP.GE.AND P2, PT, R2, R3, PT ;  /* 0x000000030200720c */ /* 0x000fe40003f46270 */
[----:B------:R-:W-:-:S04]  /*11d90*/  ISETP.NE.AND P1, PT, R26, 0x2, PT ;  /* 0x000000021a00780c */ /* 0x000fc80003f25270 */
[----:B0-----:R-:W-:Y:S02]  /*11da0*/  SEL R7, RZ, 0x1, P1 ;  /* 0x00000001ff077807 */ /* 0x001fe40000800000 */
[----:B------:R-:W-:Y:S02]  /*11db0*/  SEL R26, R26, RZ, P1 ;  /* 0x000000ff1a1a7207 */ /* 0x000fe40000800000 */
[----:B------:R-:W-:-:S03]  /*11dc0*/  LOP3.LUT R28, R28, R7, RZ, 0x3c, !PT ;  /* 0x000000071c1c7212 */ /* 0x000fc600078e3cff */
[----:B------:R-:W-:Y:S05]  /*11dd0*/  @!P2 BRA `(.L_x_10583) ;  /* 0x000000040058a947 */ /* 0x000fea0003800000 */
.L_x_10613:
[----:B------:R-:W-:Y:S05]  /*11de0*/  YIELD ;  /* 0x0000000000007946 */ /* 0x000fea0003800000 */
[----:B------:R-:W-:Y:S04]  /*11df0*/  BSSY B1, `(.L_x_10601) ;  /* 0x000004c000017945 */ /* 0x000fe80003800000 */
[----:B------:R-:W-:Y:S05]  /*11e00*/  @!P6 BRA `(.L_x_10602) ;  /* 0x000000040028e947 */ /* 0x000fea0003800000 */
[----:B------:R-:W0:Y:S01]  /*11e10*/  S2R R7, SR_TID.X ;  /* 0x0000000000077919 */ /* 0x000e220000002100 */
[----:B------:R-:W-:Y:S01]  /*11e20*/  SHF.L.U32 R8, R28, 0x1f, RZ ;  /* 0x0000001f1c087819 */ /* 0x000fe200000006ff */
[----:B------:R-:W-:Y:S01]  /*11e30*/  BSSY B2, `(.L_x_10603) ;  /* 0x0000006000027945 */ /* 0x000fe20003800000 */
[----:B0-----:R-:W-:Y:S01]  /*11e40*/  LOP3.LUT R9, R7, 0x7f, RZ, 0xc0, !PT ;  /* 0x0000007f07097812 */ /* 0x001fe200078ec0ff */
[----:B------:R-:W-:-:S03]  /*11e50*/  IMAD R7, R26, 0x8, R6 ;  /* 0x000000081a077824 */ /* 0x000fc600078e0206 */
[----:B------:R-:W-:Y:S01]  /*11e60*/  ISETP.NE.AND P2, PT, R9, RZ, PT ;  /* 0x000000ff0900720c */ /* 0x000fe20003f45270 */
[----:B------:R-:W0:Y:S02]  /*11e70*/  SYNCS.PHASECHK.TRANS64.TRYWAIT P1, [R7+URZ+0x132a0], R8 ;  /* 0x0132a008070075a7 */ /* 0x000e24000802017f */
[----:B0-----:R-:W-:Y:S10]  /*11e80*/  @!P1 BRA `(.L_x_10604) ;  /* 0x0000004000649947 */ /* 0x001ff40003800000 */
.L_x_10728:
[----:B------:R-:W-:Y:S05]  /*11e90*/  BSYNC B2 ;  /* 0x0000000000027941 */ /* 0x000fea0003800000 */
.L_x_10603:
        /* <DEDUP_REMOVED lines=9> */
.L_x_10606:
[----:B------:R-:W-:Y:S05]  /*11f30*/  BSYNC B2 ;  /* 0x0000000000027941 */ /* 0x000fea0003800000 */
.L_x_10605:
[----:B------:R-:W-:Y:S01]  /*11f40*/  MOV R13, RZ ;  /* 0x000000ff000d7202 */ /* 0x000fe20000000f00 */
        /* <DEDUP_REMOVED lines=10> */
.L_x_10607:
        /* <DEDUP_REMOVED lines=13> */
.L_x_10729:
[----:B------:R-:W-:Y:S05]  /*120c0*/  BSYNC B2 ;  /* 0x0000000000027941 */ /* 0x000fea0003800000 */
.L_x_10608:
        /* <DEDUP_REMOVED lines=11> */
.L_x_10611:
[----:B------:R-:W-:Y:S05]  /*12180*/  BSYNC B2 ;  /* 0x0000000000027941 */ /* 0x000fea0003800000 */
.L_x_10610:
[----:B------:R-:W-:Y:S01]  /*12190*/  R2UR UR10, R13 ;  /* 0x000000000d0a72ca */ /* 0x000fe200000e0000 */
[----:B------:R-:W-:Y:S01]  /*121a0*/  UIADD3 UR4, UP0, UR40, 0x670, URZ ;  /* 0x0000067028047890 */ /* 0x000fe2000ff1e03f */
[----:B------:R-:W-:Y:S01]  /*121b0*/  R2UR UR6, R14 ;  /* 0x000000000e0672ca */ /* 0x000fe200000e0000 */
[----:B------:R-:W-:Y:S01]  /*121c0*/  VIADD R9, R9, 0x6000 ;  /* 0x0000600009097836 */ /* 0x000fe20000000000 */
[----:B------:R-:W-:Y:S01]  /*121d0*/  R2UR UR7, R15 ;  /* 0x000000000f0772ca */ /* 0x000fe200000e0000 */
[----:B------:R-:W-:Y:S01]  /*121e0*/  UIADD3.X UR5, URZ, UR41, URZ, UP0, !UPT ;  /* 0x000000293f057290 */ /* 0x000fe200087fe43f */
[----:B------:R-:W-:Y:S02]  /*121f0*/  PLOP3.LUT P1, PT, PT, PT, PT, 0x80, 0x0 ;  /* 0x000000000000781c */ /* 0x000fe40003f2f070 */
[----:B01----:R-:W-:-:S11]  /*12200*/  IADD3 R7, R7, 0x132b0, RZ ;  /* 0x000132b007077810 */ /* 0x003fd60007ffe0ff */
.L_x_10612:
        /* <DEDUP_REMOVED lines=10> */
.L_x_10602:
[----:B------:R-:W-:Y:S05]  /*122b0*/  BSYNC B1 ;  /* 0x0000000000017941 */ /* 0x000fea0003800000 */
.L_x_10601:
        /* <DEDUP_REMOVED lines=8> */
.L_x_10583:
[----:B------:R-:W-:Y:S05]  /*12340*/  BSYNC B0 ;  /* 0x0000000000007941 */ /* 0x000fea0003800000 */
.L_x_10582:
[----:B------:R-:W2:Y:S01]  /*12350*/  LDL R7, [R1+0x14] ;  /* 0x0000140001077983 */ /* 0x000ea20000100800 */
        /* <DEDUP_REMOVED lines=22> */
.L_x_10615:
[----:B------:R-:W0:Y:S01]  /*124c0*/  S2R R0, SR_CgaCtaId ;  /* 0x0000000000007919 */ /* 0x000e220000008800 */
[----:B------:R-:W-:-:S04]  /*124d0*/  MOV R29, 0x400 ;  /* 0x00000400001d7802 */ /* 0x000fc80000000f00 */
[----:B0-----:R-:W-:-:S05]  /*124e0*/  LEA R29, R0, R29, 0x18 ;  /* 0x0000001d001d7211 */ /* 0x001fca00078ec0ff */
        /* <DEDUP_REMOVED lines=19> */
.L_x_10617:
        /* <DEDUP_REMOVED lines=21> */
.L_x_10618:
        /* <DEDUP_REMOVED lines=19> */
.L_x_10619:
        /* <DEDUP_REMOVED lines=19> */
.L_x_10620:
[----:B------:R-:W2:Y:S01]  /*129d0*/  LDL.LU R2, [R1+0x8] ;  /* 0x0000080001027983 */ /* 0x000ea20000300800 */
[----:B------:R-:W-:Y:S01]  /*129e0*/  ULDC.64 UR4, c[0x0][0x9f8] ;  /* 0x00027e0000047ab9 */ /* 0x000fe20000000a00 */
[----:B------:R-:W0:Y:S02]  /*129f0*/  LDC R0, c[0x0][0x428] ;  /* 0x00010a00ff007b82 */ /* 0x000e240000000800 */
[----:B------:R-:W3:Y:S04]  /*12a00*/  LDL.LU R20, [R1+0xc] ;  /* 0x00000c0001147983 */ /* 0x000ee80000300800 */
[----:B------:R-:W4:Y:S04]  /*12a10*/  LDL.LU R6, [R1+0x20] ;  /* 0x0000200001067983 */ /* 0x000f280000300800 */
[----:B------:R-:W4:Y:S01]  /*12a20*/  LDL.LU R21, [R1+0x4] ;  /* 0x0000040001157983 */ /* 0x000f220000300800 */
[----:B------:R-:W-:Y:S01]  /*12a30*/  ISETP.NE.U32.AND P0, PT, RZ, UR4, PT ;  /* 0x00000004ff007c0c */ /* 0x000fe2000bf05070 */
[----:B------:R-:W1:Y:S03]  /*12a40*/  S2R R4, SR_TID.X ;  /* 0x0000000000047919 */ /* 0x000e660000002100 */
[----:B------:R-:W-:-:S02]  /*12a50*/  ISETP.NE.AND.EX P0, PT, RZ, UR5, PT, P0 ;  /* 0x00000005ff007c0c */ /* 0x000fc4000bf05300 */
[----:B-1----:R-:W-:-:S11]  /*12a60*/  LOP3.LUT R7, R4, 0x7f, RZ, 0xc0, !PT ;  /* 0x0000007f04077812 */ /* 0x002fd600078ec0ff */
[----:B--2---:R-:W-:-:S04]  /*12a70*/  @P0 IADD3 R2, P1, R2, UR4, RZ ;  /* 0x0000000402020c10 */ /* 0x004fc8000ff3e0ff */
[----:B---3--:R-:W-:Y:S01]  /*12a80*/  @P0 IADD3.X R3, R20, UR5, RZ, P1, !PT ;  /* 0x0000000514030c10 */ /* 0x008fe20008ffe4ff */
[----:B------:R-:W-:Y:S01]  /*12a90*/  ULDC.64 UR4, c[0x0][0xa00] ;  /* 0x0002800000047ab9 */ /* 0x000fe20000000a00 */
[----:B----4-:R-:W-:-:S06]  /*12aa0*/  IMAD.MOV.U32 R20, RZ, RZ, R21 ;  /* 0x000000ffff147224 */ /* 0x010fcc00078e0015 */
[----:B------:R1:W5:Y:S01]  /*12ab0*/  @P0 LDG.E R20, desc[UR42][R2.64] ;  /* 0x0000002a02140981 */ /* 0x000362000c1e1900 */
[----:B0-----:R-:W-:Y:S01]  /*12ac0*/  ISETP.NE.AND P0, PT, R0, 0x1, PT ;  /* 0x000000010000780c */ /* 0x001fe20003f05270 */
[----:B------:R-:W-:Y:S01]  /*12ad0*/  IMAD.MOV.U32 R0, RZ, RZ, R18 ;  /* 0x000000ffff007224 */ /* 0x000fe200078e0012 */
[----:B------:R-:W-:Y:S01]  /*12ae0*/  ISETP.NE.AND P1, PT, R7, RZ, PT ;  /* 0x000000ff0700720c */ /* 0x000fe20003f25270 */
[----:B------:R-:W-:-:S03]  /*12af0*/  IMAD R6, R17, 0xc0, R6 ;  /* 0x000000c011067824 */ /* 0x000fc600078e0206 */
[----:B------:R-:W-:-:S07]  /*12b00*/  PLOP3.LUT P3, PT, P1, PT, PT, 0x8, 0x0 ;  /* 0x000000000000781c */ /* 0x000fce0000f6e170 */
[----:B------:R-:W0:Y:S02]  /*12b10*/  @P0 LDC R5, c[0x0][0x42c] ;  /* 0x00010b00ff050b82 */ /* 0x000e240000000800 */
[----:B------:R-:W-:-:S05]  /*12b20*/  VOTEU.ALL UP1, P1 ;  /* 0x00000000003f7886 */ /* 0x000fca0000820000 */
[----:B------:R-:W-:Y:S01]  /*12b30*/  @!UP1 UIADD3 UR8, UP0, UR40, 0x270, URZ ;  /* 0x0000027028089890 */ /* 0x000fe2000ff1e03f */
[----:B------:R-:W2:Y:S03]  /*12b40*/  @P0 LDC R4, c[0x0][0x430] ;  /* 0x00010c00ff040b82 */ /* 0x000ea60000000800 */
[----:B------:R-:W-:-:S03]  /*12b50*/  @!UP1 UIADD3.X UR9, URZ, UR41, URZ, UP0, !UPT ;  /* 0x000000293f099290 */ /* 0x000fc600087fe43f */
[----:B------:R-:W-:Y:S01]  /*12b60*/  VOTEU.ALL UP0, P1 ;  /* 0x00000000003f7886 */ /* 0x000fe20000800000 */
[----:B0-----:R-:W-:-:S05]  /*12b70*/  @P0 IMAD.HI.U32 R5, R18, R5, RZ ;  /* 0x0000000512050227 */ /* 0x001fca00078e00ff */
[----:B--2---:R-:W-:Y:S02]  /*12b80*/  @P0 SHF.R.U32.HI R0, RZ, R4, R5 ;  /* 0x00000004ff000219 */ /* 0x004fe40000011605 */
[----:B------:R-:W-:-:S04]  /*12b90*/  ISETP.NE.U32.AND P0, PT, RZ, UR4, PT ;  /* 0x00000004ff007c0c */ /* 0x000fc8000bf05070 */
[----:B------:R-:W-:-:S04]  /*12ba0*/  ISETP.NE.AND.EX P2, PT, RZ, UR5, PT, P0 ;  /* 0x00000005ff007c0c */ /* 0x000fc8000bf45300 */
[----:B-1----:R-:W-:-:S09]  /*12bb0*/  SEL R7, R21, RZ, !P2 ;  /* 0x000000ff15077207 */ /* 0x002fd20005000000 */
.L_x_10621:
        /* <DEDUP_REMOVED lines=22> */
.L_x_10732:
[----:B-1----:R-:W-:Y:S02]  /*12d20*/  ISETP.NE.AND P0, PT, R14, RZ, PT ;  /* 0x000000ff0e00720c */ /* 0x002fe40003f05270 */
[----:B------:R-:W-:-:S11]  /*12d30*/  PLOP3.LUT P6, PT, PT, PT, PT, 0x8, 0x0 ;  /* 0x000000000000781c */ /* 0x000fd60003fce170 */
[----:B------:R-:W-:Y:S05]  /*12d40*/  @P0 BRA `(.L_x_10623) ;  /* 0x00000004008c0947 */ /* 0x000fea0003800000 */
[----:B------:R-:W-:-:S03]  /*12d50*/  UMOV UR4, 0xffffffff ;  /* 0xffffffff00047882 */ /* 0x000fc60000000000 */
[----:B------:R-:W-:Y:S05]  /*12d60*/  BRA.DIV UR4, `(.L_x_10624) ;  /* 0x0000003604087947 */ /* 0x000fea000b800000 */
[----:B------:R-:W-:-:S13]  /*12d70*/  ELECT P6, URZ, PT ;  /* 0x00000000003f782f */ /* 0x000fda00038c0000 */
.L_x_10735:
        /* <DEDUP_REMOVED lines=23> */
.L_x_10626:
[----:B------:R-:W1:Y:S01]  /*12ef0*/  S2R R3, SR_TID.X ;  /* 0x0000000000037919 */ /* 0x000e620000002100 */
[----:B0-----:R-:W-:Y:S02]  /*12f00*/  LEA R4, R25, R29, 0x3 ;  /* 0x0000001d19047211 */ /* 0x001fe400078e18ff */
[----:B-1----:R-:W-:Y:S02]  /*12f10*/  LOP3.LUT R5, R3, 0x7f, RZ, 0xc0, !PT ;  /* 0x0000007f03057812 */ /* 0x002fe400078ec0ff */
[----:B------:R-:W-:Y:S02]  /*12f20*/  SHF.L.U32 R3, R27, 0x1f, RZ ;  /* 0x0000001f1b037819 */ /* 0x000fe400000006ff */
[----:B------:R-:W-:Y:S02]  /*12f30*/  ISETP.NE.AND P0, PT, R5, RZ, PT ;  /* 0x000000ff0500720c */ /* 0x000fe40003f05270 */
[----:B------:R-:W0:Y:S02]  /*12f40*/  SYNCS.PHASECHK.TRANS64.TRYWAIT P2, [R4+URZ+0x13280], R3 ;  /* 0x01328003040075a7 */ /* 0x000e24000804017f */
[----:B0-----:R-:W-:Y:S09]  /*12f50*/  @!P2 BRA `(.L_x_10627) ;  /* 0x0000003000aca947 */ /* 0x001ff20003800000 */
.L_x_10736:
        /* <DEDUP_REMOVED lines=8> */
.L_x_10628:
[----:B------:R-:W2:Y:S01]  /*12fe0*/  LDL R9, [R1] ;  /* 0x0000000001097983 */ /* 0x000ea20000100800 */
[----:B------:R-:W-:Y:S01]  /*12ff0*/  IMAD R5, R25, 0x2800, R29 ;  /* 0x0000280019057824 */ /* 0x000fe200078e021d */
[----:B------:R-:W-:Y:S01]  /*13000*/  R2UR UR9, R4 ;  /* 0x00000000040972ca */ /* 0x000fe200000e0000 */
[----:B------:R-:W-:Y:S01]  /*13010*/  UIADD3 UR4, UP0, UR40, 0x470, URZ ;  /* 0x0000047028047890 */ /* 0x000fe2000ff1e03f */
[----:B------:R-:W-:Y:S01]  /*13020*/  R2UR UR12, R0 ;  /* 0x00000000000c72ca */ /* 0x000fe200000e0000 */
[----:B------:R-:W-:Y:S01]  /*13030*/  UMOV UR6, 0x0 ;  /* 0x0000000000067882 */ /* 0x000fe20000000000 */
[----:B------:R-:W-:Y:S01]  /*13040*/  R2UR UR8, R5 ;  /* 0x00000000050872ca */ /* 0x000fe200000e0000 */
[----:B------:R-:W-:Y:S01]  /*13050*/  UIADD3.X UR5, URZ, UR41, URZ, UP0, !UPT ;  /* 0x000000293f057290 */ /* 0x000fe200087fe43f */
[----:B-----5:R-:W-:Y:S01]  /*13060*/  R2UR UR13, R2 ;  /* 0x00000000020d72ca */ /* 0x020fe200000e0000 */
[----:B------:R-:W-:Y:S01]  /*13070*/  UMOV UR7, 0x14f00000 ;  /* 0x14f0000000077882 */ /* 0x000fe20000000000 */
[----:B------:R-:W-:-:S05]  /*13080*/  UMOV UR10, URZ ;  /* 0x0000003f000a7c82 */ /* 0x000fca0008000000 */
[----:B------:R-:W-:-:S04]  /*13090*/  UIADD3 UR9, UR9, 0x13270, URZ ;  /* 0x0001327009097890 */ /* 0x000fc8000fffe03f */
[----:B------:R-:W-:Y:S01]  /*130a0*/  UIADD3 UR8, UR8, 0x6000, URZ ;  /* 0x0000600008087890 */ /* 0x000fe2000fffe03f */
[----:B--2---:R-:W-:-:S05]  /*130b0*/  IMAD R8, R8, 0xa0, R9 ;  /* 0x000000a008087824 */ /* 0x004fca00078e0209 */
[----:B------:R-:W-:-:S13]  /*130c0*/  R2UR UR11, R8 ;  /* 0x00000000080b72ca */ /* 0x000fda00000e0000 */
[----:B------:R1:W-:Y:S01]  /*130d0*/  UTMALDG.4D [UR8], [UR4], desc[UR6] ;  /* 0x00000608040075b4 */ /* 0x0003e20008019000 */
[----:B------:R-:W2:Y:S02]  /*130e0*/  SYNCS.PHASECHK.TRANS64.TRYWAIT P2, [R4+URZ+0x13240], R3 ;  /* 0x01324003040075a7 */ /* 0x000ea4000804017f */
[----:B-12---:R-:W-:Y:S05]  /*130f0*/  @!P2 BRA `(.L_x_10629) ;  /* 0x000000300058a947 */ /* 0x006fea0003800000 */
.L_x_10737:
        /* <DEDUP_REMOVED lines=8> */
.L_x_10630:
        /* <DEDUP_REMOVED lines=14> */
.L_x_10625:
[----:B------:R-:W-:Y:S05]  /*13260*/  WARPSYNC.ALL ;  /* 0x0000000000007948 */ /* 0x000fea0003800000 */
[----:B------:R-:W-:Y:S01]  /*13270*/  BAR.SYNC.DEFER_BLOCKING 0x8, 0x1a0 ;  /* 0x0206800000007b1d */ /* 0x000fe20000010000 */
[----:B------:R-:W-:Y:S02]  /*13280*/  R2UR UR9, R29 ;  /* 0x000000001d0972ca */ /* 0x000fe400000e0000 */
[----:B------:R-:W-:-:S13]  /*13290*/  ELECT P0, URZ, PT ;  /* 0x00000000003f782f */ /* 0x000fda0003800000 */
[----:B------:R-:W-:Y:S01]  /*132a0*/  @P0 R2UR UR13, R7 ;  /* 0x00000000070d02ca */ /* 0x000fe200000e0000 */
[----:B------:R-:W-:Y:S01]  /*132b0*/  UIADD3 UR4, UP0, UR40, 0x270, URZ ;  /* 0x0000027028047890 */ /* 0x000fe2000ff1e03f */
[----:B------:R-:W-:Y:S01]  /*132c0*/  @P0 R2UR UR12, R18 ;  /* 0x00000000120c02ca */ /* 0x000fe200000e0000 */
[----:B------:R-:W-:Y:S01]  /*132d0*/  UMOV UR6, 0x0 ;  /* 0x0000000000067882 */ /* 0x000fe20000000000 */
[----:B------:R-:W-:Y:S01]  /*132e0*/  @P0 R2UR UR11, R6 ;  /* 0x00000000060b02ca */ /* 0x000fe200000e0000 */
[----:B------:R-:W-:Y:S01]  /*132f0*/  UIADD3.X UR5, URZ, UR41, URZ, UP0, !UPT ;  /* 0x000000293f057290 */ /* 0x000fe200087fe43f */
[----:B------:R-:W-:Y:S01]  /*13300*/  UMOV UR7, 0x12f00000 ;  /* 0x12f0000000077882 */ /* 0x000fe20000000000 */
[----:B------:R-:W-:Y:S01]  /*13310*/  UMOV UR10, URZ ;  /* 0x0000003f000a7c82 */ /* 0x000fe20008000000 */
[----:B------:R-:W-:Y:S01]  /*13320*/  UIADD3 UR8, UR9, 0xb000, URZ ;  /* 0x0000b00009087890 */ /* 0x000fe2000fffe03f */
[----:B01----:R-:W-:Y:S01]  /*13330*/  @P0 IMAD.MOV.U32 R4, RZ, RZ, 0x3000 ;  /* 0x00003000ff040424 */ /* 0x003fe200078e00ff */
[----:B------:R-:W-:-:S03]  /*13340*/  UIADD3 UR9, UR9, 0x13200, URZ ;  /* 0x0001320009097890 */ /* 0x000fc6000fffe03f */
[----:B------:R1:W-:Y:S06]  /*13350*/  @P0 SYNCS.ARRIVE.TRANS64 RZ, [R29+URZ+0x13200], R4 ;  /* 0x013200041dff09a7 */ /* 0x0003ec000800003f */
[----:B------:R1:W-:Y:S01]  /*13360*/  UTMALDG.4D [UR8], [UR4], desc[UR6] ;  /* 0x00000608040075b4 */ /* 0x0003e20008019000 */
[----:B------:R-:W-:Y:S02]  /*13370*/  NOP ;  /* 0x0000000000007918 */ /* 0x000fe40000000000 */
.L_x_10623:
[----:B-1----:R-:W2:Y:S04]  /*13380*/  LDL.LU R4, [R1+0x1c] ;  /* 0x00001c0001047983 */ /* 0x002ea80000300800 */
[----:B------:R-:W3:Y:S01]  /*13390*/  LDL.LU R5, [R1+0x14] ;  /* 0x0000140001057983 */ /* 0x000ee20000300800 */
[----:B------:R-:W-:Y:S01]  /*133a0*/  BSSY B0, `(.L_x_10631) ;  /* 0x000000a000007945 */ /* 0x000fe20003800000 */
[----:B--2---:R-:W-:Y:S01]  /*133b0*/  VIADD R4, R4, 0x1 ;  /* 0x0000000104047836 */ /* 0x004fe20000000000 */
[----:B---3--:R-:W-:-:S04]  /*133c0*/  ISETP.GE.AND P2, PT, R5, 0xa1, PT ;  /* 0x000000a10500780c */ /* 0x008fc80003f46270 */
[----:B------:R1:W-:Y:S01]  /*133d0*/  STL [R1+0x1c], R4 ;  /* 0x00001c0401007387 */ /* 0x0003e20000100800 */
[----:B0-----:R-:W-:-:S04]  /*133e0*/  LEA.HI R3, R4, R4, RZ, 0x1 ;  /* 0x0000000404037211 */ /* 0x001fc800078f08ff */
[----:B------:R-:W-:-:S05]  /*133f0*/  LOP3.LUT R3, R3, 0xfffffffe, RZ, 0xc0, !PT ;  /* 0xfffffffe03037812 */ /* 0x000fca00078ec0ff */
[----:B------:R-:W-:-:S05]  /*13400*/  IMAD.IADD R3, R4, 0x1, -R3 ;  /* 0x0000000104037824 */ /* 0x000fca00078e0a03 */
[----:B-1----:R-:W-:-:S04]  /*13410*/  SHF.L.U32 R4, R3, 0x1f, RZ ;  /* 0x0000001f03047819 */ /* 0x002fc800000006ff */
[----:B------:R-:W0:Y:S02]  /*13420*/  SYNCS.PHASECHK.TRANS64.TRYWAIT P0, [R29+URZ+0x13220], R4 ;  /* 0x013220041d0075a7 */ /* 0x000e24000800017f */
[----:B0-----:R-:W-:Y:S05]  /*13430*/  @!P0 BRA `(.L_x_10632) ;  /* 0x0000002c009c8947 */ /* 0x001fea0003800000 */
.L_x_10738:
[----:B------:R-:W-:Y:S05]  /*13440*/  BSYNC B0 ;  /* 0x0000000000007941 */ /* 0x000fea0003800000 */
.L_x_10631:
[----:B------:R-:W-:Y:S05]  /*13450*/  @!P2 BRA `(.L_x_10633) ;  /* 0x0000000c002ca947 */ /* 0x000fea0003800000 */
[----:B------:R-:W2:Y:S01]  /*13460*/  LDL.LU R3, [R1+0x18] ;  /* 0x0000180001037983 */ /* 0x000ea20000300800 */
[----:B------:R-:W-:Y:S02]  /*13470*/  IMAD.MOV.U32 R6, RZ, RZ, R25 ;  /* 0x000000ffff067224 */ /* 0x000fe400078e0019 */
[----:B------:R-:W-:Y:S01]  /*13480*/  IMAD.MOV.U32 R7, RZ, RZ, R27 ;  /* 0x000000ffff077224 */ /* 0x000fe200078e001b */
[----:B--2---:R-:W-:-:S07]  /*13490*/  IADD3 R12, R3, -0x2, RZ ;  /* 0xfffffffe030c7810 */ /* 0x004fce0007ffe0ff */
.L_x_10653:
[----:B------:R-:W-:Y:S01]  /*134a0*/  VIADD R25, R6, 0x1 ;  /* 0x0000000106197836 */ /* 0x000fe20000000000 */
[----:B------:R-:W-:Y:S05]  /*134b0*/  YIELD ;  /* 0x0000000000007946 */ /* 0x000fea0003800000 */
[----:B------:R-:W-:Y:S01]  /*134c0*/  ISETP.NE.AND P0, PT, R25, 0x2, PT ;  /* 0x000000021900780c */ /* 0x000fe20003f05270 */
[----:B------:R-:W-:Y:S03]  /*134d0*/  BSSY B0, `(.L_x_10634) ;  /* 0x0000066000007945 */ /* 0x000fe60003800000 */
[----:B0-----:R-:W-:-:S02]  /*134e0*/  SEL R4, RZ, 0x1, P0 ;  /* 0x00000001ff047807 */ /* 0x001fc40000000000 */
[----:B------:R-:W-:Y:S02]  /*134f0*/  SEL R25, R25, RZ, P0 ;  /* 0x000000ff19197207 */ /* 0x000fe40000000000 */
[----:B------:R-:W-:Y:S01]  /*13500*/  LOP3.LUT R27, R7, R4, RZ, 0x3c, !PT ;  /* 0x00000004071b7212 */ /* 0x000fe200078e3cff */
[----:B-1----:R-:W-:Y:S06]  /*13510*/  @!P6 BRA `(.L_x_10635) ;  /* 0x000000040084e947 */ /* 0x002fec0003800000 */
        /* <DEDUP_REMOVED lines=14> */
[--C-:B------:R-:W-:Y:S02]  /*13600*/  SHF.R.S32.HI R3, RZ, 0x1f, R2.reuse ;  /* 0x0000001fff037819 */ /* 0x100fe40000011402 */
[----:B------:R-:W-:Y:S01]  /*13610*/  IADD3 R8, -R2, RZ, RZ ;  /* 0x000000ff02087210 */ /* 0x000fe20007ffe1ff */
[----:B------:R-:W-:-:S04]  /*13620*/  IMAD.WIDE.U32 R2, R20, UR6, R2 ;  /* 0x0000000614027c25 */ /* 0x000fc8000f8e0002 */
[----:B------:R-:W-:Y:S01]  /*13630*/  IMAD.IADD R9, R9, 0x1, R3 ;  /* 0x0000000109097824 */ /* 0x000fe200078e0203 */
[----:B------:R-:W-:Y:S01]  /*13640*/  LEA R4, P0, R2, UR4, 0x2 ;  /* 0x0000000402047c11 */ /* 0x000fe2000f8010ff */
[----:B------:R-:W-:-:S03]  /*13650*/  IMAD R8, R5, R8, R12 ;  /* 0x0000000805087224 */ /* 0x000fc600078e020c */
[----:B------:R-:W-:-:S05]  /*13660*/  LEA.HI.X R5, R2, UR5, R9, 0x2, P0 ;  /* 0x0000000502057c11 */ /* 0x000fca00080f1409 */
[----:B------:R0:W5:Y:S04]  /*13670*/  LDG.E R2, desc[UR42][R4.64] ;  /* 0x0000002a04027981 */ /* 0x000168000c1e1900 */
.L_x_10636:
[----:B------:R-:W1:Y:S01]  /*13680*/  S2R R3, SR_TID.X ;  /* 0x0000000000037919 */ /* 0x000e620000002100 */
[----:B0-----:R-:W-:Y:S01]  /*13690*/  SHF.L.U32 R4, R27, 0x1f, RZ ;  /* 0x0000001f1b047819 */ /* 0x001fe200000006ff */
[----:B------:R-:W-:Y:S01]  /*136a0*/  BSSY B1, `(.L_x_10637) ;  /* 0x0000006000017945 */ /* 0x000fe20003800000 */
[----:B-1----:R-:W-:Y:S01]  /*136b0*/  LOP3.LUT R5, R3, 0x7f, RZ, 0xc0, !PT ;  /* 0x0000007f03057812 */ /* 0x002fe200078ec0ff */
[----:B------:R-:W-:-:S03]  /*136c0*/  IMAD R3, R25, 0x8, R29 ;  /* 0x0000000819037824 */ /* 0x000fc600078e021d */
[----:B------:R-:W-:Y:S01]  /*136d0*/  ISETP.NE.AND P2, PT, R5, RZ, PT ;  /* 0x000000ff0500720c */ /* 0x000fe20003f45270 */
[----:B------:R-:W0:Y:S02]  /*136e0*/  SYNCS.PHASECHK.TRANS64.TRYWAIT P0, [R3+URZ+0x13280], R4 ;  /* 0x01328004030075a7 */ /* 0x000e24000800017f */
[----:B0-----:R-:W-:Y:S10]  /*136f0*/  @!P0 BRA `(.L_x_10638) ;  /* 0x0000002c00008947 */ /* 0x001ff40003800000 */
.L_x_10739:
[----:B------:R-:W-:Y:S05]  /*13700*/  BSYNC B1 ;  /* 0x0000000000017941 */ /* 0x000fea0003800000 */
.L_x_10637:
[----:B------:R-:W-:Y:S04]  /*13710*/  BSSY B1, `(.L_x_10639) ;  /* 0x0000009000017945 */ /* 0x000fe80003800000 */
        /* <DEDUP_REMOVED lines=8> */
.L_x_10640:
[----:B------:R-:W-:Y:S05]  /*137a0*/  BSYNC B1 ;  /* 0x0000000000017941 */ /* 0x000fea0003800000 */
.L_x_10639:
[----:B------:R-:W2:Y:S01]  /*137b0*/  LDL R5, [R1] ;  /* 0x0000000001057983 */ /* 0x000ea20000100800 */
[----:B------:R-:W-:Y:S01]  /*137c0*/  IMAD.MOV.U32 R9, RZ, RZ, RZ ;  /* 0x000000ffff097224 */ /* 0x000fe200078e00ff */
[----:B------:R-:W-:Y:S01]  /*137d0*/  UIADD3 UR4, UP0, UR40, 0x470, URZ ;  /* 0x0000047028047890 */ /* 0x000fe2000ff1e03f */
[----:B------:R-:W-:Y:S01]  /*137e0*/  IMAD R10, R25, 0x2800, R29 ;  /* 0x00002800190a7824 */ /* 0x000fe200078e021d */
[----:B------:R-:W-:Y:S01]  /*137f0*/  PLOP3.LUT P0, PT, PT, PT, PT, 0x80, 0x0 ;  /* 0x000000000000781c */ /* 0x000fe20003f0f070 */
[----:B------:R-:W-:Y:S01]  /*13800*/  UMOV UR6, 0x0 ;  /* 0x0000000000067882 */ /* 0x000fe20000000000 */
[----:B------:R-:W-:Y:S01]  /*13810*/  R2UR UR10, R9 ;  /* 0x00000000090a72ca */ /* 0x000fe200000e0000 */
[----:B------:R-:W-:Y:S01]  /*13820*/  UIADD3.X UR5, URZ, UR41, URZ, UP0, !UPT ;  /* 0x000000293f057290 */ /* 0x000fe200087fe43f */
[----:B------:R-:W-:Y:S01]  /*13830*/  IADD3 R11, R10, 0x6000, RZ ;  /* 0x000060000a0b7810 */ /* 0x000fe20007ffe0ff */
[----:B------:R-:W-:Y:S01]  /*13840*/  UMOV UR7, 0x14f00000 ;  /* 0x14f0000000077882 */ /* 0x000fe20000000000 */
[----:B--2---:R-:W-:-:S02]  /*13850*/  IMAD R8, R8, 0xa0, R5 ;  /* 0x000000a008087824 */ /* 0x004fc400078e0205 */
[----:B------:R-:W-:-:S09]  /*13860*/  VIADD R5, R3, 0x13270 ;  /* 0x0001327003057836 */ /* 0x000fd20000000000 */
.L_x_10641:
        /* <DEDUP_REMOVED lines=13> */
.L_x_10740:
[----:B------:R-:W-:Y:S05]  /*13940*/  BSYNC B1 ;  /* 0x0000000000017941 */ /* 0x000fea0003800000 */
.L_x_10642:
        /* <DEDUP_REMOVED lines=11> */
.L_x_10645:
[----:B------:R-:W-:Y:S05]  /*13a00*/  BSYNC B1 ;  /* 0x0000000000017941 */ /* 0x000fea0003800000 */
.L_x_10644:
        /* <DEDUP_REMOVED lines=8> */
.L_x_10646:
        /* <DEDUP_REMOVED lines=10> */
.L_x_10635:
[----:B------:R-:W-:Y:S05]  /*13b30*/  BSYNC B0 ;  /* 0x0000000000007941 */ /* 0x000fea0003800000 */
.L_x_10634:
[----:B------:R-:W-:-:S06]  /*13b40*/  UISETP.NE.AND UP0, UPT, UR36, 0x3, UPT ;  /* 0x000000032400788c */ /* 0x000fcc000bf05270 */
[----:B------:R-:W-:-:S13]  /*13b50*/  PLOP3.LUT P0, PT, PT, PT, UP0, 0x80, 0x0 ;  /* 0x000000000000781c */ /* 0x000fda0003f0f008 */
[----:B------:R-:W-:Y:S05]  /*13b60*/  @!P0 BRA `(.L_x_10647) ;  /* 0x0000000000048947 */ /* 0x000fea0003800000 */
[----:B------:R-:W-:Y:S01]  /*13b70*/  BPT.TRAP 0x1 ;  /* 0x000000040000795c */ /* 0x000fe20000300000 */
.L_x_10647:
[----:B------:R-:W-:Y:S01]  /*13b80*/  LOP3.LUT R4, R7, 0x1, RZ, 0x3c, !PT ;  /* 0x0000000107047812 */ /* 0x000fe200078e3cff */
[----:B------:R-:W-:Y:S01]  /*13b90*/  IMAD.U32 R3, RZ, RZ, UR39 ;  /* 0x00000027ff037e24 */ /* 0x000fe2000f8e00ff */
[----:B------:R-:W-:Y:S01]  /*13ba0*/  LEA R13, R6, R29, 0x3 ;  /* 0x0000001d060d7211 */ /* 0x000fe200078e18ff */
[----:B------:R-:W-:Y:S01]  /*13bb0*/  BSSY B0, `(.L_x_10648) ;  /* 0x0000005000007945 */ /* 0x000fe20003800000 */
[----:B------:R-:W-:Y:S02]  /*13bc0*/  SHF.L.U32 R4, R4, 0x1f, RZ ;  /* 0x0000001f04047819 */ /* 0x000fe400000006ff */
[----:B------:R-:W-:Y:S02]  /*13bd0*/  ISETP.NE.AND P0, PT, R3, 0x3, PT ;  /* 0x000000030300780c */ /* 0x000fe40003f05270 */
[----:B------:R-:W0:Y:S02]  /*13be0*/  SYNCS.PHASECHK.TRANS64.TRYWAIT P2, [R13+URZ+0x13270], R4 ;  /* 0x013270040d0075a7 */ /* 0x000e24000804017f */
[----:B0-----:R-:W-:Y:S09]  /*13bf0*/  @!P2 BRA `(.L_x_10649) ;  /* 0x0000002400e8a947 */ /* 0x001ff20003800000 */
.L_x_10741:
[----:B------:R-:W-:Y:S05]  /*13c00*/  BSYNC B0 ;  /* 0x0000000000007941 */ /* 0x000fea0003800000 */
.L_x_10648:
[----:B------:R-:W-:Y:S05]  /*13c10*/  @!P0 BRA `(.L_x_10650) ;  /* 0x0000000000048947 */ /* 0x000fea0003800000 */
[----:B------:R-:W-:Y:S01]  /*13c20*/  BPT.TRAP 0x1 ;  /* 0x000000040000795c */ /* 0x000fe20000300000 */
.L_x_10650:
[----:B0-----:R-:W-:Y:S01]  /*13c30*/  SHF.L.U32 R4, R7, 0x1f, RZ ;  /* 0x0000001f07047819 */ /* 0x001fe200000006ff */
[----:B------:R-:W-:-:S03]  /*13c40*/  IMAD R3, R6, 0x2800, RZ ;  /* 0x0000280006037824 */ /* 0x000fc600078e02ff */
[----:B------:R-:W0:Y:S02]  /*13c50*/  SYNCS.PHASECHK.TRANS64.TRYWAIT P2, [R13+URZ+0x13260], R4 ;  /* 0x013260040d0075a7 */ /* 0x000e24000804017f */
[----:B0-----:R-:W-:Y:S05]  /*13c60*/  @!P2 BRA `(.L_x_10651) ;  /* 0x0000002400e0a947 */ /* 0x001fea0003800000 */
.L_x_10742:
[----:B0-----:R-:W-:Y:S01]  /*13c70*/  LOP3.LUT R4, R3, R24, RZ, 0xfc, !PT ;  /* 0x0000001803047212 */ /* 0x001fe200078efcff */
[----:B------:R-:W-:Y:S05]  /*13c80*/  WARPSYNC.ALL ;  /* 0x0000000000007948 */ /* 0x000fea0003800000 */
[C---:B------:R-:W-:Y:S02]  /*13c90*/  IMAD.IADD R5, R29.reuse, 0x1, R4 ;  /* 0x000000011d057824 */ /* 0x040fe400078e0204 */
        /* <DEDUP_REMOVED lines=31> */
[C---:B0-----:R-:W-:Y:S02]  /*13e90*/  VIADD R10, R3.reuse, 0x1800 ;  /* 0x00001800030a7836 */ /* 0x041fe40000000000 */
[----:B------:R-:W-:-:S03]  /*13ea0*/  VIADD R3, R3, 0x2000 ;  /* 0x0000200003037836 */ /* 0x000fc60000000000 */
        /* <DEDUP_REMOVED lines=12> */
[----:B------:R-:W-:Y:S02]  /*13f70*/  IMAD.IADD R4, R29, 0x1, R4 ;  /* 0x000000011d047824 */ /* 0x000fe400078e0204 */
[----:B------:R-:W-:-:S04]  /*13f80*/  IMAD.IADD R3, R18, 0x1, R3 ;  /* 0x0000000112037824 */ /* 0x000fc800078e0203 */
[----:B------:R-:W0:Y:S02]  /*13f90*/  LDSM.16.MT88.4 R4, [R4+0x6000] ;  /* 0x006000000404783b */ /* 0x000e240000004200 */
        /* <DEDUP_REMOVED lines=13> */
.L_x_10652:
[----:B-1----:R1:W-:Y:S01]  /*14070*/  SYNCS.ARRIVE.TRANS64.A1T0 RZ, [R13+URZ+0x13250], RZ ;  /* 0x013250ff0dff79a7 */ /* 0x0023e2000810003f */
[----:B------:R-:W-:Y:S01]  /*14080*/  BAR.SYNC.DEFER_BLOCKING 0x2, 0x80 ;  /* 0x0082000000007b1d */ /* 0x000fe20000010000 */
[C---:B------:R-:W-:Y:S01]  /*14090*/  ISETP.GT.AND P0, PT, R12.reuse, RZ, PT ;  /* 0x000000ff0c00720c */ /* 0x040fe20003f04270 */
[----:B0-----:R-:W-:Y:S01]  /*140a0*/  @!P1 VIADD R3, R13, 0x13280 ;  /* 0x000132800d039836 */ /* 0x001fe20000000000 */
[----:B------:R-:W-:Y:S01]  /*140b0*/  IADD3 R12, R12, -0x1, RZ ;  /* 0xffffffff0c0c7810 */ /* 0x000fe20007ffe0ff */
[----:B------:R-:W-:Y:S02]  /*140c0*/  IMAD.MOV.U32 R6, RZ, RZ, R25 ;  /* 0x000000ffff067224 */ /* 0x000fe400078e0019 */
[----:B------:R-:W-:Y:S01]  /*140d0*/  IMAD.MOV.U32 R7, RZ, RZ, R27 ;  /* 0x000000ffff077224 */ /* 0x000fe200078e001b */
[----:B------:R-:W-:-:S04]  /*140e0*/  @!P1 PRMT R3, RZ, 0x654, R3 ;  /* 0x00000654ff039816 */ /* 0x000fc80000000003 */
[----:B------:R1:W-:Y:S03]  /*140f0*/  @!P1 SYNCS.ARRIVE.TRANS64.RED.A1T0 RZ, [R3+URZ], RZ ;  /* 0x000000ff03ff99a7 */ /* 0x0003e6000810043f */
[----:B------:R-:W-:Y:S05]  /*14100*/  @P0 BRA `(.L_x_10653) ;  /* 0xfffffff000e40947 */ /* 0x000fea000383ffff */
.L_x_10633:
[----:B------:R-:W-:Y:S04]  /*14110*/  BSSY B0, `(.L_x_10654) ;  /* 0x000000e000007945 */ /* 0x000fe80003800000 */
[----:B------:R-:W-:Y:S05]  /*14120*/  @P1 BRA `(.L_x_10655) ;  /* 0x0000000000301947 */ /* 0x000fea0003800000 */
[----:B------:R-:W2:Y:S01]  /*14130*/  S2R R5, SR_LANEID ;  /* 0x0000000000057919 */ /* 0x000ea20000000000 */
[----:B------:R-:W-:Y:S01]  /*14140*/  VOTEU.ANY UR4, UPT, PT ;  /* 0x0000000000047886 */ /* 0x000fe200038e0100 */
[----:B-1----:R-:W1:Y:S01]  /*14150*/  LDC.64 R2, c[0x0][0xc38] ;  /* 0x00030e00ff027b82 */ /* 0x002e620000000a00 */
[----:B------:R-:W2:Y:S02]  /*14160*/  FLO.U32 R0, UR4 ;  /* 0x0000000400007d00 */ /* 0x000ea400080e0000 */
[----:B--2---:R-:W-:-:S06]  /*14170*/  ISETP.EQ.U32.AND P0, PT, R0, R5, PT ;  /* 0x000000050000720c */ /* 0x004fcc0003f02070 */
[----:B------:R-:W1:Y:S07]  /*14180*/  POPC R5, UR4 ;  /* 0x0000000400057d09 */ /* 0x000e6e0008000000 */
[----:B-1----:R-:W2:Y:S01]  /*14190*/  @P0 ATOMG.E.ADD.STRONG.GPU PT, R3, desc[UR42][R2.64], R5 ;  /* 0x00000005020309a8 */ /* 0x002ea200081ee1ea */
[----:B0-----:R-:W0:Y:S02]  /*141a0*/  S2R R4, SR_LTMASK ;  /* 0x0000000000047919 */ /* 0x001e240000003900 */
[----:B0-----:R-:W-:-:S04]  /*141b0*/  LOP3.LUT R4, R4, UR4, RZ, 0xc0, !PT ;  /* 0x0000000404047c12 */ /* 0x001fc8000f8ec0ff */
[----:B------:R-:W0:Y:S01]  /*141c0*/  POPC R7, R4 ;  /* 0x0000000400077309 */ /* 0x000e220000000000 */
[----:B--2---:R-:W0:Y:S02]  /*141d0*/  SHFL.IDX PT, R0, R3, R0, 0x1f ;  /* 0x00001f0003007589 */ /* 0x004e2400000e0000 */
[----:B0-----:R-:W-:-:S07]  /*141e0*/  IADD3 R16, R0, UR38, R7 ;  /* 0x0000002600107c10 */ /* 0x001fce000fffe007 */
.L_x_10655:
[----:B------:R-:W-:Y:S05]  /*141f0*/  BSYNC B0 ;  /* 0x0000000000007941 */ /* 0x000fea0003800000 */
.L_x_10654:
[----:B------:R-:W-:-:S06]  /*14200*/  UISETP.NE.AND UP0, UPT, UR36, 0x3, UPT ;  /* 0x000000032400788c */ /* 0x000fcc000bf05270 */
[----:B------:R-:W-:-:S13]  /*14210*/  PLOP3.LUT P0, PT, PT, PT, UP0, 0x80, 0x0 ;  /* 0x000000000000781c */ /* 0x000fda0003f0f008 */
[----:B------:R-:W-:Y:S05]  /*14220*/  @!P0 BRA `(.L_x_10656) ;  /* 0x0000000000048947 */ /* 0x000fea0003800000 */
[----:B------:R-:W-:Y:S01]  /*14230*/  BPT.TRAP 0x1 ;  /* 0x000000040000795c */ /* 0x000fe20000300000 */
.L_x_10656:
[----:B-1----:R-:W-:Y:S01]  /*14240*/  LOP3.LUT R3, R27, 0x1, RZ, 0x3c, !PT ;  /* 0x000000011b037812 */ /* 0x002fe200078e3cff */
[----:B------:R-:W-:Y:S01]  /*14250*/  IMAD R2, R25, 0x8, R29 ;  /* 0x0000000819027824 */ /* 0x000fe200078e021d */
[----:B------:R-:W-:Y:S01]  /*14260*/  BSSY B0, `(.L_x_10657) ;  /* 0x0000006000007945 */ /* 0x000fe20003800000 */
[----:B------:R-:W-:Y:S01]  /*14270*/  IMAD.U32 R0, RZ, RZ, UR39 ;  /* 0x00000027ff007e24 */ /* 0x000fe2000f8e00ff */
[----:B------:R-:W-:-:S04]  /*14280*/  SHF.L.U32 R3, R3, 0x1f, RZ ;  /* 0x0000001f03037819 */ /* 0x000fc800000006ff */
[----:B------:R-:W1:Y:S01]  /*14290*/  SYNCS.PHASECHK.TRANS64.TRYWAIT P0, [R2+URZ+0x13270], R3 ;  /* 0x01327003020075a7 */ /* 0x000e62000800017f */
[----:B------:R-:W-:Y:S01]  /*142a0*/  ISETP.NE.AND P2, PT, R0, 0x3, PT ;  /* 0x000000030000780c */ /* 0x000fe20003f45270 */
[----:B-1----:R-:W-:-:S12]  /*142b0*/  @!P0 BRA `(.L_x_10658) ;  /* 0x0000002000608947 */ /* 0x002fd80003800000 */
.L_x_10743:
[----:B------:R-:W-:Y:S05]  /*142c0*/  BSYNC B0 ;  /* 0x0000000000007941 */ /* 0x000fea0003800000 */
.L_x_10657:
[----:B------:R-:W-:Y:S05]  /*142d0*/  @!P2 BRA `(.L_x_10659) ;  /* 0x000000000004a947 */ /* 0x000fea0003800000 */
[----:B------:R-:W-:Y:S01]  /*142e0*/  BPT.TRAP 0x1 ;  /* 0x000000040000795c */ /* 0x000fe20000300000 */
.L_x_10659:
[----:B-1----:R-:W-:Y:S01]  /*142f0*/  SHF.L.U32 R3, R27, 0x1f, RZ ;  /* 0x0000001f1b037819 */ /* 0x002fe200000006ff */
[----:B------:R-:W-:-:S03]  /*14300*/  IMAD R0, R25, 0x2800, RZ ;  /* 0x0000280019007824 */ /* 0x000fc600078e02ff */
[----:B------:R-:W1:Y:S02]  /*14310*/  SYNCS.PHASECHK.TRANS64.TRYWAIT P0, [R2+URZ+0x13260], R3 ;  /* 0x01326003020075a7 */ /* 0x000e64000800017f */
[----:B-1----:R-:W-:Y:S05]  /*14320*/  @!P0 BRA `(.L_x_10660) ;  /* 0x0000002000588947 */ /* 0x002fea0003800000 */
.L_x_10744:
[C---:B0-----:R-:W-:Y:S01]  /*14330*/  LOP3.LUT R4, R0.reuse, R24, RZ, 0xfc, !PT ;  /* 0x0000001800047212 */ /* 0x041fe200078efcff */
[----:B------:R-:W-:Y:S05]  /*14340*/  WARPSYNC.ALL ;  /* 0x0000000000007948 */ /* 0x000fea0003800000 */
[C---:B------:R-:W-:Y:S01]  /*14350*/  IMAD.IADD R5, R29.reuse, 0x1, R4 ;  /* 0x000000011d057824 */ /* 0x040fe200078e0204 */
[----:B------:R-:W-:Y:S01]  /*14360*/  IADD3 R13, R29, 0x1000, RZ ;  /* 0x000010001d0d7810 */ /* 0x000fe20007ffe0ff */
[C---:B------:R-:W-:Y:S01]  /*14370*/  VIADD R12, R0.reuse, 0x800 ;  /* 0x00000800000c7836 */ /* 0x040fe20000000000 */
[----:B-1----:R-:W-:-:S03]  /*14380*/  LOP3.LUT R3, R0, R23, RZ, 0xfc, !PT ;  /* 0x0000001700037212 */ /* 0x002fc600078efcff */
[----:B------:R-:W0:Y:S02]  /*14390*/  LDSM.16.MT88.4 R4, [R5+0x6000] ;  /* 0x006000000504783b */ /* 0x000e240000004200 */
[----:B------:R-:W-:Y:S01]  /*143a0*/  IMAD.IADD R3, R13, 0x1, R3 ;  /* 0x000000010d037824 */ /* 0x000fe200078e0203 */
[C-C-:B0-----:R-:W-:Y:S02]  /*143b0*/  PRMT R8, R4.reuse, 0x6420, R5.reuse ;  /* 0x0000642004087816 */ /* 0x141fe40000000005 */
[----:B------:R-:W-:Y:S02]  /*143c0*/  PRMT R9, R4, 0x7531, R5 ;  /* 0x0000753104097816 */ /* 0x000fe40000000005 */
[----:B------:R-:W-:Y:S02]  /*143d0*/  LOP3.LUT R4, R12, R24, RZ, 0xfc, !PT ;  /* 0x000000180c047212 */ /* 0x000fe400078efcff */
[C-C-:B------:R-:W-:Y:S02]  /*143e0*/  PRMT R10, R6.reuse, 0x6420, R7.reuse ;  /* 0x00006420060a7816 */ /* 0x140fe40000000007 */
[----:B------:R-:W-:Y:S01]  /*143f0*/  PRMT R11, R6, 0x7531, R7 ;  /* 0x00007531060b7816 */ /* 0x000fe20000000007 */
[----:B------:R-:W-:Y:S01]  /*14400*/  IMAD.IADD R6, R29, 0x1, R4 ;  /* 0x000000011d067824 */ /* 0x000fe200078e0204 */
[----:B------:R-:W-:-:S03]  /*14410*/  LOP3.LUT R12, R12, R23, RZ, 0xfc, !PT ;  /* 0x000000170c0c7212 */ /* 0x000fc600078efcff */
[----:B------:R0:W-:Y:S02]  /*14420*/  STSM.16.M88.4 [R3], R8 ;  /* 0x0000000803007844 */ /* 0x0001e40000000200 */
[----:B------:R-:W-:Y:S02]  /*14430*/  IMAD.IADD R12, R13, 0x1, R12 ;  /* 0x000000010d0c7824 */ /* 0x000fe400078e020c */
[----:B------:R-:W1:Y:S01]  /*14440*/  LDSM.16.MT88.4 R4, [R6+0x6000] ;  /* 0x006000000604783b */ /* 0x000e620000004200 */
[----:B0-----:R-:W-:Y:S01]  /*14450*/  VIADD R3, R0, 0x1000 ;  /* 0x0000100000037836 */ /* 0x001fe20000000000 */
[C-C-:B-1----:R-:W-:Y:S02]  /*14460*/  PRMT R8, R4.reuse, 0x6420, R5.reuse ;  /* 0x0000642004087816 */ /* 0x142fe40000000005 */
[----:B------:R-:W-:Y:S02]  /*14470*/  PRMT R9, R4, 0x7531, R5 ;  /* 0x0000753104097816 */ /* 0x000fe40000000005 */
[----:B------:R-:W-:-:S02]  /*14480*/  LOP3.LUT R4, R3, R24, RZ, 0xfc, !PT ;  /* 0x0000001803047212 */ /* 0x000fc400078efcff */
[C-C-:B------:R-:W-:Y:S02]  /*14490*/  PRMT R10, R6.reuse, 0x6420, R7.reuse ;  /* 0x00006420060a7816 */ /* 0x140fe40000000007 */
[----:B------:R-:W-:Y:S02]  /*144a0*/  PRMT R11, R6, 0x7531, R7 ;  /* 0x00007531060b7816 */ /* 0x000fe40000000007 */
[----:B------:R-:W-:Y:S02]  /*144b0*/  IADD3 R5, R29, R4, RZ ;  /* 0x000000041d057210 */ /* 0x000fe40007ffe0ff */
[----:B------:R-:W-:Y:S01]  /*144c0*/  LOP3.LUT R3, R3, R23, RZ, 0xfc, !PT ;  /* 0x0000001703037212 */ /* 0x000fe200078efcff */
[----:B------:R0:W-:Y:S04]  /*144d0*/  STSM.16.M88.4 [R12], R8 ;  /* 0x000000080c007844 */ /* 0x0001e80000000200 */
[----:B------:R-:W1:Y:S01]  /*144e0*/  LDSM.16.MT88.4 R4, [R5+0x6000] ;  /* 0x006000000504783b */ /* 0x000e620000004200 */
[----:B------:R-:W-:-:S02]  /*144f0*/  IMAD.IADD R3, R13, 0x1, R3 ;  /* 0x000000010d037824 */ /* 0x000fc400078e0203 */
[C---:B0-----:R-:W-:Y:S02]  /*14500*/  VIADD R12, R0.reuse, 0x1800 ;  /* 0x00001800000c7836 */ /* 0x041fe40000000000 */
[----:B------:R-:W-:Y:S01]  /*14510*/  VIADD R0, R0, 0x2000 ;  /* 0x0000200000007836 */ /* 0x000fe20000000000 */
[C-C-:B-1----:R-:W-:Y:S02]  /*14520*/  PRMT R8, R4.reuse, 0x6420, R5.reuse ;  /* 0x0000642004087816 */ /* 0x142fe40000000005 */
        /* <DEDUP_REMOVED lines=32> */
.L_x_10661:
[----:B-1----:R-:W-:Y:S01]  /*14730*/  SYNCS.ARRIVE.TRANS64.A1T0 RZ, [R2+URZ+0x13250], RZ ;  /* 0x013250ff02ff79a7 */ /* 0x002fe2000810003f */
[----:B0-----:R-:W-:Y:S02]  /*14740*/  @!P1 VIADD R0, R2, 0x13280 ;  /* 0x0001328002009836 */ /* 0x001fe40000000000 */
[----:B------:R-:W-:-:S03]  /*14750*/  VIADD R25, R25, 0x1 ;  /* 0x0000000119197836 */ /* 0x000fc60000000000 */
[----:B------:R-:W-:Y:S01]  /*14760*/  @!P1 PRMT R0, RZ, 0x654, R0 ;  /* 0x00000654ff009816 */ /* 0x000fe20000000000 */
[----:B------:R-:W-:Y:S01]  /*14770*/  BAR.SYNC.DEFER_BLOCKING 0x2, 0x80 ;  /* 0x0082000000007b1d */ /* 0x000fe20000010000 */
[----:B------:R-:W-:-:S04]  /*14780*/  ISETP.NE.AND P0, PT, R25, 0x2, PT ;  /* 0x000000021900780c */ /* 0x000fc80003f05270 */
[----:B------:R-:W-:Y:S01]  /*14790*/  SEL R25, R25, RZ, P0 ;  /* 0x000000ff19197207 */ /* 0x000fe20000000000 */
[----:B------:R0:W-:Y:S02]  /*147a0*/  @!P1 SYNCS.ARRIVE.TRANS64.RED.A1T0 RZ, [R0+URZ], RZ ;  /* 0x000000ff00ff99a7 */ /* 0x0001e4000810043f */
[----:B0-----:R-:W-:-:S04]  /*147b0*/  SEL R0, RZ, 0x1, P0 ;  /* 0x00000001ff007807 */ /* 0x001fc80000000000 */
[----:B------:R-:W-:-:S07]  /*147c0*/  LOP3.LUT R27, R27, R0, RZ, 0x3c, !PT ;  /* 0x000000001b1b7212 */ /* 0x000fce00078e3cff */
.L_x_10616:
[----:B------:R-:W-:Y:S05]  /*147d0*/  BSYNC B6 ;  /* 0x0000000000067941 */ /* 0x000fea0003800000 */
.L_x_10614:
[----:B------:R-:W-:-:S13]  /*147e0*/  LOP3.LUT P0, RZ, R22, 0x2, RZ, 0xc0, !PT ;  /* 0x0000000216ff7812 */ /* 0x000fda000780c0ff */
        /* <DEDUP_REMOVED lines=9> */
.L_x_10662:
        /* <DEDUP_REMOVED lines=10> */
[----:B------:R-:W2:Y:S01]  /*14920*/  @!P1 LDG.E R2, desc[UR42][R2.64] ;  /* 0x0000002a02029981 */ /* 0x000ea2000c1e1900 */
[----:B------:R-:W-:Y:S01]  /*14930*/  IMAD.MOV.U32 R4, RZ, RZ, RZ ;  /* 0x000000ffff047224 */ /* 0x000fe200078e00ff */
[C---:B------:R-:W-:Y:S02]  /*14940*/  ISETP.GE.U32.AND P2, PT, R8.reuse, 0x2, PT ;  /* 0x000000020800780c */ /* 0x040fe40003f46070 */
[C---:B------:R-:W-:Y:S01]  /*14950*/  ISETP.GE.U32.AND P3, PT, R8.reuse, 0x4, PT ;  /* 0x000000040800780c */ /* 0x040fe20003f66070 */
[----:B------:R-:W-:Y:S01]  /*14960*/  SHFL.IDX PT, R0, R16, 0x1, 0x1f ;  /* 0x00201f0010007f89 */ /* 0x000fe200000e0000 */
[C---:B------:R-:W-:Y:S02]  /*14970*/  ISETP.GE.U32.AND P4, PT, R8.reuse, 0x8, PT ;  /* 0x000000080800780c */ /* 0x040fe40003f86070 */
[----:B------:R-:W-:Y:S02]  /*14980*/  ISETP.GE.U32.AND P5, PT, R8, 0x10, PT ;  /* 0x000000100800780c */ /* 0x000fe40003fa6070 */
[----:B--2---:R-:W-:-:S02]  /*14990*/  @!P1 MOV R4, R2 ;  /* 0x0000000200049202 */ /* 0x004fc40000000f00 */
[----:B------:R-:W-:-:S03]  /*149a0*/  ISETP.NE.AND P1, PT, R8, RZ, PT ;  /* 0x000000ff0800720c */ /* 0x000fc60003f25270 */
[----:B------:R-:W0:Y:S02]  /*149b0*/  SHFL.UP PT, R14, R4, 0x1, RZ ;  /* 0x04200000040e7989 */ /* 0x000e2400000e00ff */
[----:B0-----:R-:W-:-:S05]  /*149c0*/  SEL R5, R14, RZ, P1 ;  /* 0x000000ff0e057207 */ /* 0x001fca0000800000 */
        /* <DEDUP_REMOVED lines=15> */
.L_x_10754:
[----:B------:R-:W-:Y:S02]  /*14ac0*/  ULDC UR4, c[0x0][0xc10] ;  /* 0x0003040000047ab9 */ /* 0x000fe40000000800 */
[----:B------:R-:W-:-:S05]  /*14ad0*/  MOV R7, UR4 ;  /* 0x0000000400077c02 */ /* 0x000fca0008000f00 */
[----:B-1----:R-:W-:-:S04]  /*14ae0*/  IMAD R3, R14, R7, RZ ;  /* 0x000000070e037224 */ /* 0x002fc800078e02ff */
[----:B------:R-:W-:-:S05]  /*14af0*/  IMAD.IADD R0, R0, 0x1, R3 ;  /* 0x0000000100007824 */ /* 0x000fca00078e0203 */
[----:B------:R-:W-:-:S13]  /*14b00*/  ISETP.GT.AND P6, PT, R0, R5, PT ;  /* 0x000000050000720c */ /* 0x000fda0003fc4270 */
[----:B------:R-:W-:Y:S05]  /*14b10*/  @P6 BRA `(.L_x_10665) ;  /* 0x00000000009c6947 */ /* 0x000fea0003800000 */
.L_x_10670:
[----:B0-----:R-:W0:Y:S01]  /*14b20*/  LDC R2, c[0x0][0xc14] ;  /* 0x00030500ff027b82 */ /* 0x001e220000000800 */
[----:B------:R-:W-:-:S05]  /*14b30*/  VIADD R19, R19, 0x1f ;  /* 0x0000001f13137836 */ /* 0x000fca0000000000 */
[----:B0-----:R-:W-:-:S13]  /*14b40*/  ISETP.GE.AND P6, PT, R19, R2, PT ;  /* 0x000000021300720c */ /* 0x001fda0003fc6270 */
[----:B------:R-:W-:Y:S05]  /*14b50*/  @P6 BRA `(.L_x_10666) ;  /* 0x0000000400446947 */ /* 0x000fea0003800000 */
[----:B------:R-:W0:Y:S01]  /*14b60*/  S2R R3, SR_TID.X ;  /* 0x0000000000037919 */ /* 0x000e220000002100 */
[----:B------:R-:W-:Y:S01]  /*14b70*/  BSSY B0, `(.L_x_10667) ;  /* 0x0000009000007945 */ /* 0x000fe20003800000 */
[----:B------:R-:W-:Y:S01]  /*14b80*/  IMAD.MOV.U32 R4, RZ, RZ, RZ ;  /* 0x000000ffff047224 */ /* 0x000fe200078e00ff */
[----:B0-----:R-:W-:-:S05]  /*14b90*/  LOP3.LUT R3, R3, 0x1f, RZ, 0xc0, !PT ;  /* 0x0000001f03037812 */ /* 0x001fca00078ec0ff */
[----:B------:R-:W-:-:S05]  /*14ba0*/  IMAD.IADD R7, R19, 0x1, R3 ;  /* 0x0000000113077824 */ /* 0x000fca00078e0203 */
[----:B------:R-:W-:-:S13]  /*14bb0*/  ISETP.GE.OR P6, PT, R7, R2, !P0 ;  /* 0x000000020700720c */ /* 0x000fda00047c6670 */
[----:B------:R-:W-:Y:S05]  /*14bc0*/  @P6 BRA `(.L_x_10668) ;  /* 0x00000000000c6947 */ /* 0x000fea0003800000 */
[----:B------:R-:W0:Y:S02]  /*14bd0*/  LDC.64 R2, c[0x0][0xc58] ;  /* 0x00031600ff027b82 */ /* 0x000e240000000a00 */
[----:B0-----:R-:W-:-:S05]  /*14be0*/  IMAD.WIDE R2, R7, 0x4, R2 ;  /* 0x0000000407027825 */ /* 0x001fca00078e0202 */
[----:B------:R0:W5:Y:S02]  /*14bf0*/  LDG.E R4, desc[UR42][R2.64] ;  /* 0x0000002a02047981 */ /* 0x000164000c1e1900 */
.L_x_10668:
[----:B------:R-:W-:Y:S05]  /*14c00*/  BSYNC B0 ;  /* 0x0000000000007941 */ /* 0x000fea0003800000 */
.L_x_10667:
[----:B------:R-:W-:-:S03]  /*14c10*/  UMOV UR4, 0xffffffff ;  /* 0xffffffff00047882 */ /* 0x000fc60000000000 */
[----:B------:R-:W-:Y:S05]  /*14c20*/  BRA.DIV UR4, `(.L_x_10669) ;  /* 0x0000001e04507947 */ /* 0x000fea000b800000 */
[----:B-----5:R-:W1:Y:S02]  /*14c30*/  SHFL.UP PT, R14, R4, 0x1, RZ ;  /* 0x04200000040e7989 */ /* 0x020e6400000e00ff */
[----:B-1----:R-:W-:-:S05]  /*14c40*/  SEL R13, R14, RZ, P1 ;  /* 0x000000ff0e0d7207 */ /* 0x002fca0000800000 */
        /* <DEDUP_REMOVED lines=14> */
.L_x_10762:
[----:B------:R-:W-:Y:S02]  /*14d30*/  ULDC UR4, c[0x0][0xc10] ;  /* 0x0003040000047ab9 */ /* 0x000fe40000000800 */
[----:B------:R-:W-:-:S04]  /*14d40*/  IMAD.U32 R7, RZ, RZ, UR4 ;  /* 0x00000004ff077e24 */ /* 0x000fc8000f8e00ff */
[----:B-1----:R-:W-:-:S04]  /*14d50*/  IMAD R3, R14, R7, RZ ;  /* 0x000000070e037224 */ /* 0x002fc800078e02ff */
[----:B------:R-:W-:-:S05]  /*14d60*/  IMAD.IADD R0, R3, 0x1, R0 ;  /* 0x0000000103007824 */ /* 0x000fca00078e0200 */
[----:B------:R-:W-:-:S13]  /*14d70*/  ISETP.GT.AND P6, PT, R0, R5, PT ;  /* 0x000000050000720c */ /* 0x000fda0003fc4270 */
[----:B------:R-:W-:Y:S05]  /*14d80*/  @!P6 BRA `(.L_x_10670) ;  /* 0xfffffffc0064e947 */ /* 0x000fea000383ffff */
.L_x_10665:
        /* <DEDUP_REMOVED lines=8> */
.L_x_10766:
[----:B------:R-:W-:Y:S01]  /*14e10*/  ISETP.NE.AND P0, PT, R3, RZ, PT ;  /* 0x000000ff0300720c */ /* 0x000fe20003f05270 */
[----:B------:R-:W-:-:S12]  /*14e20*/  IMAD.MOV.U32 R14, RZ, RZ, RZ ;  /* 0x000000ffff0e7224 */ /* 0x000fd800078e00ff */
[----:B------:R-:W-:Y:S05]  /*14e30*/  @!P0 BRA `(.L_x_10672) ;  /* 0x0000000000108947 */ /* 0x000fea0003800000 */
[----:B------:R-:W-:Y:S01]  /*14e40*/  UMOV UR4, 0xffffffff ;  /* 0xffffffff00047882 */ /* 0x000fe20000000000 */
[----:B------:R-:W-:Y:S02]  /*14e50*/  VIADD R12, R0, 0xffffffff ;  /* 0xffffffff000c7836 */ /* 0x000fe40000000000 */
[----:B------:R-:W-:Y:S05]  /*14e60*/  BRA.DIV UR4, `(.L_x_10673) ;  /* 0x0000001e04c47947 */ /* 0x000fea000b800000 */
[----:B------:R3:W4:Y:S02]  /*14e70*/  SHFL.IDX PT, R14, R2, R12, 0x1f ;  /* 0x00001f0c020e7589 */ /* 0x00072400000e0000 */
.L_x_10672:
[----:B--2---:R-:W-:Y:S01]  /*14e80*/  IABS R6, R4 ;  /* 0x0000000400067213 */ /* 0x004fe20000000000 */
[----:B----4-:R-:W-:Y:S02]  /*14e90*/  IMAD R16, R14, R7, R16 ;  /* 0x000000070e107224 */ /* 0x010fe400078e0210 */
[----:B------:R-:W-:Y:S01]  /*14ea0*/  IMAD.IADD R19, R0, 0x1, R19 ;  /* 0x0000000100137824 */ /* 0x000fe200078e0213 */
[----:B------:R-:W2:Y:S08]  /*14eb0*/  I2F.RP R8, R6 ;  /* 0x0000000600087306 */ /* 0x000eb00000209400 */
[----:B--2---:R-:W0:Y:S02]  /*14ec0*/  MUFU.RCP R8, R8 ;  /* 0x0000000800087308 */ /* 0x004e240000001000 */
[----:B0--3--:R-:W-:-:S06]  /*14ed0*/  VIADD R2, R8, 0xffffffe ;  /* 0x0ffffffe08027836 */ /* 0x009fcc0000000000 */
[----:B------:R0:W2:Y:S02]  /*14ee0*/  F2I.FTZ.U32.TRUNC.NTZ R3, R2 ;  /* 0x0000000200037305 */ /* 0x0000a4000021f000 */
[----:B0-----:R-:W-:Y:S02]  /*14ef0*/  IMAD.MOV.U32 R2, RZ, RZ, RZ ;  /* 0x000000ffff027224 */ /* 0x001fe400078e00ff */
[----:B--2---:R-:W-:-:S04]  /*14f00*/  IMAD.MOV R7, RZ, RZ, -R3 ;  /* 0x000000ffff077224 */ /* 0x004fc800078e0a03 */
[----:B------:R-:W-:-:S04]  /*14f10*/  IMAD R7, R7, R6, RZ ;  /* 0x0000000607077224 */ /* 0x000fc800078e02ff */
[----:B------:R-:W-:Y:S01]  /*14f20*/  IMAD.HI.U32 R3, R3, R7, R2 ;  /* 0x0000000703037227 */ /* 0x000fe200078e0002 */
[----:B------:R-:W-:Y:S02]  /*14f30*/  IADD3 R7, R5, -R16, RZ ;  /* 0x8000001005077210 */ /* 0x000fe40007ffe0ff */
        /* <DEDUP_REMOVED lines=15> */
[----:B------:R-:W-:Y:S01]  /*15030*/  IADD3 R17, -R3, RZ, RZ ;  /* 0x000000ff03117210 */ /* 0x000fe20007ffe1ff */
[----:B------:R-:W-:-:S04]  /*15040*/  IMAD.MOV.U32 R18, RZ, RZ, R3 ;  /* 0x000000ffff127224 */ /* 0x000fc800078e0003 */
[----:B------:R-:W-:Y:S01]  /*15050*/  IMAD R17, R4, R17, R7 ;  /* 0x0000001104117224 */ /* 0x000fe200078e0207 */
[----:B------:R-:W-:Y:S06]  /*15060*/  BRA `(.L_x_10674) ;  /* 0x00000000001c7947 */ /* 0x000fec0003800000 */
.L_x_10666:
[----:B------:R-:W-:Y:S01]  /*15070*/  UMOV UR4, URZ ;  /* 0x0000003f00047c82 */ /* 0x000fe20008000000 */
[----:B------:R-:W-:Y:S01]  /*15080*/  UMOV UR5, URZ ;  /* 0x0000003f00057c82 */ /* 0x000fe20008000000 */
[----:B------:R-:W-:Y:S01]  /*15090*/  ULDC UR6, c[0x0][0xc14] ;  /* 0x0003050000067ab9 */ /* 0x000fe20000000800 */
[----:B------:R-:W-:Y:S01]  /*150a0*/  IMAD.MOV.U32 R16, RZ, RZ, R5 ;  /* 0x000000ffff107224 */ /* 0x000fe200078e0005 */
[----:B------:R-:W-:Y:S01]  /*150b0*/  MOV R19, UR6 ;  /* 0x0000000600137c02 */ /* 0x000fe20008000f00 */
[----:B------:R-:W-:Y:S02]  /*150c0*/  IMAD.U32 R17, RZ, RZ, UR4 ;  /* 0x00000004ff117e24 */ /* 0x000fe4000f8e00ff */
[----:B------:R-:W-:-:S07]  /*150d0*/  IMAD.U32 R18, RZ, RZ, UR5 ;  /* 0x00000005ff127e24 */ /* 0x000fce000f8e00ff */
.L_x_10674:
[----:B-1----:R-:W0:Y:S01]  /*150e0*/  S2R R0, SR_TID.X ;  /* 0x0000000000007919 */ /* 0x002e220000002100 */
[----:B------:R-:W-:Y:S05]  /*150f0*/  WARPSYNC.ALL ;  /* 0x0000000000007948 */ /* 0x000fea0003800000 */
[----:B------:R-:W-:Y:S01]  /*15100*/  BAR.SYNC.DEFER_BLOCKING 0x4, 0x200 ;  /* 0x0108000000007b1d */ /* 0x000fe20000010000 */
[----:B0-----:R-:W-:-:S04]  /*15110*/  LOP3.LUT R0, R0, 0x1f, RZ, 0xc0, !PT ;  /* 0x0000001f00007812 */ /* 0x001fc800078ec0ff */
[----:B------:R-:W-:-:S13]  /*15120*/  ISETP.NE.AND P0, PT, R0, RZ, PT ;  /* 0x000000ff0000720c */ /* 0x000fda0003f05270 */
[----:B------:R-:W0:Y:S01]  /*15130*/  @!P0 S2R R3, SR_CgaCtaId ;  /* 0x0000000000038919 */ /* 0x000e220000008800 */
[----:B------:R-:W-:-:S04]  /*15140*/  @!P0 MOV R0, 0x400 ;  /* 0x0000040000008802 */ /* 0x000fc80000000f00 */
[----:B0-----:R-:W-:-:S05]  /*15150*/  @!P0 LEA R0, R3, R0, 0x18 ;  /* 0x0000000003008211 */ /* 0x001fca00078ec0ff */
[----:B------:R1:W-:Y:S01]  /*15160*/  @!P0 STS.128 [R0+0x132d0], R16 ;  /* 0x0132d01000008388 */ /* 0x0003e20000000c00 */
[----:B------:R-:W-:Y:S06]  /*15170*/  BAR.ARV 0x5, 0x200 ;  /* 0x0148000000007b1d */ /* 0x000fec0000002000 */
.L_x_10663:
[----:B------:R-:W-:Y:S02]  /*15180*/  ULDC UR4, c[0x0][0xc14] ;  /* 0x0003050000047ab9 */ /* 0x000fe40000000800 */
[----:B0-----:R-:W-:-:S13]  /*15190*/  ISETP.GE.AND P0, PT, R19, UR4, PT ;  /* 0x0000000413007c0c */ /* 0x001fda000bf06270 */
[----:B------:R-:W-:Y:S05]  /*151a0*/  @!P0 BRA `(.L_x_10675) ;  /* 0xffffffbc00cc8947 */ /* 0x000fea000383ffff */
[----:B------:R-:W-:Y:S05]  /*151b0*/  BSYNC B7 ;  /* 0x0000000000077941 */ /* 0x000fea0003800000 */
.L_x_10580:
[----:B-1----:R-:W2:Y:S01]  /*151c0*/  LDL.LU R0, [R1+0x1c] ;  /* 0x00001c0001007983 */ /* 0x002ea20000300800 */
        /* <DEDUP_REMOVED lines=11> */
.L_x_10769:
[----:B------:R-:W-:Y:S05]  /*15280*/  BSYNC B0 ;  /* 0x0000000000007941 */ /* 0x000fea0003800000 */
.L_x_10676:
[----:B------:R-:W-:-:S03]  /*15290*/  UMOV UR4, 0xffffffff ;  /* 0xffffffff00047882 */ /* 0x000fc60000000000 */
[----:B------:R-:W-:Y:S05]  /*152a0*/  BRA.DIV UR4, `(.L_x_10678) ;  /* 0x0000001a04ec7947 */ /* 0x000fea000b800000 */
[----:B0-----:R-:W0:Y:S02]  /*152b0*/  S2R R0, SR_TID.X ;  /* 0x0000000000007919 */ /* 0x001e240000002100 */
[----:B0-----:R-:W-:-:S04]  /*152c0*/  SHF.R.U32.HI R0, RZ, 0x5, R0 ;  /* 0x00000005ff007819 */ /* 0x001fc80000011600 */
[----:B------:R-:W-:-:S05]  /*152d0*/  LOP3.LUT R0, R0, 0x3, RZ, 0xc0, !PT ;  /* 0x0000000300007812 */ /* 0x000fca00078ec0ff */
[----:B------:R0:W1:Y:S02]  /*152e0*/  SHFL.IDX PT, R14, R0, RZ, 0x1f ;  /* 0x00001fff000e7589 */ /* 0x00006400000e0000 */
.L_x_10772:
[----:B-1----:R-:W-:-:S13]  /*152f0*/  ISETP.NE.AND P0, PT, R14, RZ, PT ;  /* 0x000000ff0e00720c */ /* 0x002fda0003f05270 */
[----:B------:R-:W-:Y:S05]  /*15300*/  @P0 BRA `(.L_x_10457) ;  /* 0x0000000000a40947 */ /* 0x000fea0003800000 */
[----:B------:R-:W-:-:S03]  /*15310*/  UMOV UR4, 0xffffffff ;  /* 0xffffffff00047882 */ /* 0x000fc60000000000 */
[----:B------:R-:W-:Y:S05]  /*15320*/  BRA.DIV UR4, `(.L_x_10679) ;  /* 0x0000001e04007947 */ /* 0x000fea000b800000 */
[----:B------:R-:W-:-:S13]  /*15330*/  ELECT P6, URZ, PT ;  /* 0x00000000003f782f */ /* 0x000fda00038c0000 */
.L_x_10775:
[----:B------:R-:W-:Y:S05]  /*15340*/  @!P6 BRA `(.L_x_10457) ;  /* 0x000000000094e947 */ /* 0x000fea0003800000 */
[----:B------:R-:W-:-:S06]  /*15350*/  ULOP3.LUT UR4, UR37, 0x2, URZ, 0xfc, !UPT ;  /* 0x0000000225047892 */ /* 0x000fcc000f8efc3f */
[----:B0-----:R-:W-:-:S05]  /*15360*/  IMAD.U32 R0, RZ, RZ, UR4 ;  /* 0x00000004ff007e24 */ /* 0x001fca000f8e00ff */
[----:B------:R-:W-:-:S13]  /*15370*/  ISETP.NE.AND P0, PT, R0, 0x3, PT ;  /* 0x000000030000780c */ /* 0x000fda0003f05270 */
[----:B------:R-:W-:Y:S05]  /*15380*/  @!P0 BRA `(.L_x_10680) ;  /* 0x0000000000048947 */ /* 0x000fea0003800000 */
[----:B------:R-:W-:Y:S01]  /*15390*/  BPT.TRAP 0x1 ;  /* 0x000000040000795c */ /* 0x000fe20000300000 */
.L_x_10680:
[----:B------:R-:W-:Y:S01]  /*153a0*/  VIADD R0, R8, 0x13240 ;  /* 0x0001324008007836 */ /* 0x000fe20000000000 */
[----:B------:R-:W-:Y:S02]  /*153b0*/  SHF.L.U32 R3, R27, 0x1f, RZ ;  /* 0x0000001f1b037819 */ /* 0x000fe400000006ff */
[C---:B------:R-:W-:Y:S01]  /*153c0*/  IADD3 R2, R25.reuse, 0x1, RZ ;  /* 0x0000000119027810 */ /* 0x040fe20007ffe0ff */
        /* <DEDUP_REMOVED lines=9> */
.L_x_10776:
[----:B------:R-:W1:Y:S02]  /*15460*/  SYNCS.PHASECHK.TRANS64.TRYWAIT P1, [R7+URZ], R0 ;  /* 0x00000000070075a7 */ /* 0x000e64000802017f */
[----:B-1----:R-:W-:Y:S05]  /*15470*/  @!P1 BRA `(.L_x_10682) ;  /* 0x0000001800e09947 */ /* 0x002fea0003800000 */
.L_x_10777:
[----:B------:R-:W-:Y:S05]  /*15480*/  @!P0 BRA `(.L_x_10683) ;  /* 0x0000000000048947 */ /* 0x000fea0003800000 */
[----:B------:R-:W-:Y:S01]  /*15490*/  BPT.TRAP 0x1 ;  /* 0x000000040000795c */ /* 0x000fe20000300000 */
.L_x_10683:
[----:B------:R-:W-:-:S04]  /*154a0*/  IMAD R2, R25, 0x8, R8 ;  /* 0x0000000819027824 */ /* 0x000fc800078e0208 */
[----:B------:R-:W2:Y:S02]  /*154b0*/  SYNCS.PHASECHK.TRANS64.TRYWAIT P1, [R2+URZ+0x13260], R3 ;  /* 0x01326003020075a7 */ /* 0x000ea4000802017f */
[----:B--2---:R-:W-:Y:S05]  /*154c0*/  @!P1 BRA `(.L_x_10684) ;  /* 0x0000001800e09947 */ /* 0x004fea0003800000 */
.L_x_10778:
[----:B------:R-:W-:Y:S05]  /*154d0*/  @!P0 BRA `(.L_x_10685) ;  /* 0x0000000000048947 */ /* 0x000fea0003800000 */
[----:B------:R-:W-:Y:S01]  /*154e0*/  BPT.TRAP 0x1 ;  /* 0x000000040000795c */ /* 0x000fe20000300000 */
.L_x_10685:
[----:B------:R-:W-:-:S04]  /*154f0*/  IMAD R5, R5, 0x8, R8 ;  /* 0x0000000805057824 */ /* 0x000fc800078e0208 */
[----:B------:R-:W3:Y:S02]  /*15500*/  SYNCS.PHASECHK.TRANS64.TRYWAIT P1, [R5+URZ+0x13260], R0 ;  /* 0x01326000050075a7 */ /* 0x000ee4000802017f */
[----:B---3--:R-:W-:Y:S05]  /*15510*/  @!P1 BRA `(.L_x_10686) ;  /* 0x0000001800e09947 */ /* 0x008fea0003800000 */
.L_x_10779:
[----:B------:R-:W-:Y:S05]  /*15520*/  @!P0 BRA `(.L_x_10687) ;  /* 0x0000000000048947 */ /* 0x000fea0003800000 */
[----:B------:R-:W-:Y:S01]  /*15530*/  BPT.TRAP 0x1 ;  /* 0x000000040000795c */ /* 0x000fe20000300000 */
.L_x_10687:
[----:B------:R-:W4:Y:S02]  /*15540*/  SYNCS.PHASECHK.TRANS64.TRYWAIT P0, [R2+URZ+0x13280], R3 ;  /* 0x01328003020075a7 */ /* 0x000f24000800017f */
[----:B----4-:R-:W-:Y:S05]  /*15550*/  @!P0 BRA `(.L_x_10688) ;  /* 0x0000001800e48947 */ /* 0x010fea0003800000 */
.L_x_10689:
[----:B------:R0:W0:Y:S02]  /*15560*/  SYNCS.PHASECHK.TRANS64.TRYWAIT P0, [R5+URZ+0x13280], R0 ;  /* 0x01328000050075a7 */ /* 0x000024000800017f */
[----:B0-----:R-:W-:Y:S05]  /*15570*/  @!P0 NANOSLEEP.SYNCS 0x989680 ;  /* 0x009896800000895d */ /* 0x001fea0003900000 */
[----:B------:R-:W0:Y:S02]  /*15580*/  @!P0 SYNCS.PHASECHK.TRANS64 P0, [R5+URZ+0x13280], R0 ;  /* 0x01328000050085a7 */ /* 0x000e24000800007f */
[----:B0-----:R-:W-:Y:S05]  /*15590*/  @!P0 BRA `(.L_x_10689) ;  /* 0xfffffffc00f08947 */ /* 0x001fea000383ffff */
.L_x_10457:
[----:B------:R-:W-:Y:S05]  /*155a0*/  BSYNC B8 ;  /* 0x0000000000087941 */ /* 0x000fea0003800000 */
.L_x_10454:
[----:B------:R-:W-:Y:S05]  /*155b0*/  EXIT ;  /* 0x000000000000794d */ /* 0x000fea0003800000 */
.L_x_10473:
[----:B-1----:R1:W2:Y:S02]  /*155c0*/  SYNCS.PHASECHK.TRANS64.TRYWAIT P5, [R78+URZ+0x13290], R79 ;  /* 0x0132904f4e0075a7 */ /* 0x0022a400080a017f */
[----:B--2---:R-:W-:Y:S05]  /*155d0*/  @!P5 NANOSLEEP.SYNCS 0x989680 ;  /* 0x009896800000d95d */ /* 0x004fea0003900000 */
[----:B------:R-:W2:Y:S02]  /*155e0*/  @!P5 SYNCS.PHASECHK.TRANS64 P5, [R78+URZ+0x13290], R79 ;  /* 0x0132904f4e00d5a7 */ /* 0x000ea400080a007f */
[----:B--2---:R-:W-:Y:S05]  /*155f0*/  @!P5 BRA `(.L_x_10473) ;  /* 0xfffffffc00f0d947 */ /* 0x004fea000383ffff */
[----:B------:R-:W-:Y:S05]  /*15600*/  BRA `(.L_x_10690) ;  /* 0xfffffecc00ec7947 */ /* 0x000fea000383ffff */
.L_x_10483:
[----:B-1----:R1:W2:Y:S02]  /*15610*/  SYNCS.PHASECHK.TRANS64.TRYWAIT P5, [R78+URZ+0x13290], R79 ;  /* 0x0132904f4e0075a7 */ /* 0x0022a400080a017f */
[----:B--2---:R-:W-:Y:S05]  /*15620*/  @!P5 NANOSLEEP.SYNCS 0x989680 ;  /* 0x009896800000d95d */ /* 0x004fea0003900000 */
[----:B------:R-:W2:Y:S02]  /*15630*/  @!P5 SYNCS.PHASECHK.TRANS64 P5, [R78+URZ+0x13290], R79 ;  /* 0x0132904f4e00d5a7 */ /* 0x000ea400080a007f */
[----:B--2---:R-:W-:Y:S05]  /*15640*/  @!P5 BRA `(.L_x_10483) ;  /* 0xfffffffc00f0d947 */ /* 0x004fea000383ffff */
[----:B------:R-:W-:Y:S05]  /*15650*/  BRA `(.L_x_10691) ;  /* 0xfffffee000287947 */ /* 0x000fea000383ffff */
.L_x_10488:
[----:B0-----:R0:W1:Y:S02]  /*15660*/  SYNCS.PHASECHK.TRANS64.TRYWAIT P1, [R78+URZ+0x13290], R79 ;  /* 0x0132904f4e0075a7 */ /* 0x001064000802017f */
[----:B-1----:R-:W-:Y:S05]  /*15670*/  @!P1 NANOSLEEP.SYNCS 0x989680 ;  /* 0x009896800000995d */ /* 0x002fea0003900000 */
[----:B------:R-:W1:Y:S02]  /*15680*/  @!P1 SYNCS.PHASECHK.TRANS64 P1, [R78+URZ+0x13290], R79 ;  /* 0x0132904f4e0095a7 */ /* 0x000e64000802007f */
[----:B-1----:R-:W-:Y:S05]  /*15690*/  @!P1 BRA `(.L_x_10488) ;  /* 0xfffffffc00f09947 */ /* 0x002fea000383ffff */
[----:B------:R-:W-:Y:S05]  /*156a0*/  BRA `(.L_x_10692) ;  /* 0xfffffef0004c7947 */ /* 0x000fea000383ffff */
.L_x_10492:
[----:B-1----:R1:W2:Y:S02]  /*156b0*/  SYNCS.PHASECHK.TRANS64.TRYWAIT P0, [R78+URZ+0x132b0], R79 ;  /* 0x0132b04f4e0075a7 */ /* 0x0022a4000800017f */
[----:B--2---:R-:W-:Y:S05]  /*156c0*/  @!P0 NANOSLEEP.SYNCS 0x989680 ;  /* 0x009896800000895d */ /* 0x004fea0003900000 */
[----:B------:R-:W2:Y:S02]  /*156d0*/  @!P0 SYNCS.PHASECHK.TRANS64 P0, [R78+URZ+0x132b0], R79 ;  /* 0x0132b04f4e0085a7 */ /* 0x000ea4000800007f */
[----:B--2---:R-:W-:Y:S05]  /*156e0*/  @!P0 BRA `(.L_x_10492) ;  /* 0xfffffffc00f08947 */ /* 0x004fea000383ffff */
[----:B------:R-:W-:Y:S05]  /*156f0*/  BRA `(.L_x_10693) ;  /* 0xfffffef000ac7947 */ /* 0x000fea000383ffff */
.L_x_10512:
        /* <DEDUP_REMOVED lines=8> */
.L_x_10695:
[----:B------:R-:W-:Y:S05]  /*15780*/  BSYNC B1 ;  /* 0x0000000000017941 */ /* 0x000fea0003800000 */
.L_x_10694:
[----:B------:R-:W-:Y:S05]  /*15790*/  BRA `(.L_x_10696) ;  /* 0xffffff0000847947 */ /* 0x000fea000383ffff */
.L_x_10513:
        /* <DEDUP_REMOVED lines=8> */
.L_x_10698:
[----:B------:R-:W-:Y:S05]  /*15820*/  BSYNC B1 ;  /* 0x0000000000017941 */ /* 0x000fea0003800000 */
.L_x_10697:
[----:B------:R-:W-:Y:S05]  /*15830*/  BRA `(.L_x_10699) ;  /* 0xffffff0000647947 */ /* 0x000fea000383ffff */
.L_x_10514:
        /* <DEDUP_REMOVED lines=8> */
.L_x_10701:
[----:B------:R-:W-:Y:S05]  /*158c0*/  BSYNC B1 ;  /* 0x0000000000017941 */ /* 0x000fea0003800000 */
.L_x_10700:
[----:B------:R-:W-:Y:S05]  /*158d0*/  BRA `(.L_x_10702) ;  /* 0xffffff0000447947 */ /* 0x000fea000383ffff */
.L_x_10515:
        /* <DEDUP_REMOVED lines=8> */
.L_x_10704:
[----:B------:R-:W-:Y:S05]  /*15960*/  BSYNC B1 ;  /* 0x0000000000017941 */ /* 0x000fea0003800000 */
.L_x_10703:
[----:B------:R-:W-:Y:S05]  /*15970*/  BRA `(.L_x_10705) ;  /* 0xffffff0000247947 */ /* 0x000fea000383ffff */
.L_x_10517:
[----:B-1----:R1:W2:Y:S02]  /*15980*/  SYNCS.PHASECHK.TRANS64.TRYWAIT P0, [R16+URZ+0x13200], R3 ;  /* 0x01320003100075a7 */ /* 0x0022a4000800017f */
[----:B--2---:R-:W-:Y:S05]  /*15990*/  @!P0 NANOSLEEP.SYNCS 0x989680 ;  /* 0x009896800000895d */ /* 0x004fea0003900000 */
[----:B------:R-:W2:Y:S02]  /*159a0*/  @!P0 SYNCS.PHASECHK.TRANS64 P0, [R16+URZ+0x13200], R3 ;  /* 0x01320003100085a7 */ /* 0x000ea4000800007f */
[----:B--2---:R-:W-:Y:S05]  /*159b0*/  @!P0 BRA `(.L_x_10517) ;  /* 0xfffffffc00f08947 */ /* 0x004fea000383ffff */
[----:B------:R-:W-:Y:S05]  /*159c0*/  BRA `(.L_x_10706) ;  /* 0xffffff00001c7947 */ /* 0x000fea000383ffff */
.L_x_10521:
        /* <DEDUP_REMOVED lines=8> */
.L_x_10708:
[----:B------:R-:W-:Y:S05]  /*15a50*/  BSYNC B1 ;  /* 0x0000000000017941 */ /* 0x000fea0003800000 */
.L_x_10707:
[----:B------:R-:W-:Y:S05]  /*15a60*/  BRA `(.L_x_10709) ;  /* 0xffffff1000307947 */ /* 0x000fea000383ffff */
.L_x_10522:
        /* <DEDUP_REMOVED lines=8> */
.L_x_10711:
[----:B------:R-:W-:Y:S05]  /*15af0*/  BSYNC B1 ;  /* 0x0000000000017941 */ /* 0x000fea0003800000 */
.L_x_10710:
[----:B------:R-:W-:Y:S05]  /*15b00*/  BRA `(.L_x_10712) ;  /* 0xffffff1000147947 */ /* 0x000fea000383ffff */
.L_x_10523:
        /* <DEDUP_REMOVED lines=8> */
.L_x_10714:
[----:B------:R-:W-:Y:S05]  /*15b90*/  BSYNC B1 ;  /* 0x0000000000017941 */ /* 0x000fea0003800000 */
.L_x_10713:
[----:B------:R-:W-:Y:S05]  /*15ba0*/  BRA `(.L_x_10715) ;  /* 0xffffff0c00f87947 */ /* 0x000fea000383ffff */
.L_x_10524:
        /* <DEDUP_REMOVED lines=8> */
.L_x_10717:
[----:B------:R-:W-:Y:S05]  /*15c30*/  BSYNC B1 ;  /* 0x0000000000017941 */ /* 0x000fea0003800000 */
.L_x_10716:
[----:B------:R-:W-:Y:S05]  /*15c40*/  BRA `(.L_x_10718) ;  /* 0xffffff0c00dc7947 */ /* 0x000fea000383ffff */
.L_x_10526:
[----:B0-----:R0:W1:Y:S02]  /*15c50*/  SYNCS.PHASECHK.TRANS64.TRYWAIT P1, [R16+URZ+0x13200], R3 ;  /* 0x01320003100075a7 */ /* 0x001064000802017f */
[----:B-1----:R-:W-:Y:S05]  /*15c60*/  @!P1 NANOSLEEP.SYNCS 0x989680 ;  /* 0x009896800000995d */ /* 0x002fea0003900000 */
[----:B------:R-:W1:Y:S02]  /*15c70*/  @!P1 SYNCS.PHASECHK.TRANS64 P1, [R16+URZ+0x13200], R3 ;  /* 0x01320003100095a7 */ /* 0x000e64000802007f */
[----:B-1----:R-:W-:Y:S05]  /*15c80*/  @!P1 BRA `(.L_x_10526) ;  /* 0xfffffffc00f09947 */ /* 0x002fea000383ffff */
[----:B------:R-:W-:Y:S05]  /*15c90*/  BRA `(.L_x_10719) ;  /* 0xffffff0c00dc7947 */ /* 0x000fea000383ffff */
.L_x_10530:
[----:B-1----:R1:W2:Y:S02]  /*15ca0*/  SYNCS.PHASECHK.TRANS64.TRYWAIT P1, [R0+URZ+0x13230], R7 ;  /* 0x01323007000075a7 */ /* 0x0022a4000802017f */
[----:B--2---:R-:W-:Y:S05]  /*15cb0*/  @!P1 NANOSLEEP.SYNCS 0x989680 ;  /* 0x009896800000995d */ /* 0x004fea0003900000 */
[----:B------:R-:W2:Y:S02]  /*15cc0*/  @!P1 SYNCS.PHASECHK.TRANS64 P1, [R0+URZ+0x13230], R7 ;  /* 0x01323007000095a7 */ /* 0x000ea4000802007f */
[----:B--2---:R-:W-:Y:S05]  /*15cd0*/  @!P1 BRA `(.L_x_10530) ;  /* 0xfffffffc00f09947 */ /* 0x004fea000383ffff */
[----:B------:R-:W-:Y:S05]  /*15ce0*/  BRA `(.L_x_10529) ;  /* 0xffffff2000307947 */ /* 0x000fea000383ffff */
.L_x_10537:
[----:B-1----:R1:W2:Y:S02]  /*15cf0*/  SYNCS.PHASECHK.TRANS64.TRYWAIT P1, [R14+URZ+0x13230], R11 ;  /* 0x0132300b0e0075a7 */ /* 0x0022a4000802017f */
[----:B--2---:R-:W-:Y:S05]  /*15d00*/  @!P1 NANOSLEEP.SYNCS 0x989680 ;  /* 0x009896800000995d */ /* 0x004fea0003900000 */
[----:B------:R-:W2:Y:S02]  /*15d10*/  @!P1 SYNCS.PHASECHK.TRANS64 P1, [R14+URZ+0x13230], R11 ;  /* 0x0132300b0e0095a7 */ /* 0x000ea4000802007f */
[----:B--2---:R-:W-:Y:S05]  /*15d20*/  @!P1 BRA `(.L_x_10537) ;  /* 0xfffffffc00f09947 */ /* 0x004fea000383ffff */
[----:B------:R-:W-:Y:S05]  /*15d30*/  BRA `(.L_x_10536) ;  /* 0xffffff5400207947 */ /* 0x000fea000383ffff */
.L_x_10542:
[----:B-1----:R1:W2:Y:S02]  /*15d40*/  SYNCS.PHASECHK.TRANS64.TRYWAIT P1, [R15+URZ+0x13250], R9 ;  /* 0x013250090f0075a7 */ /* 0x0022a4000802017f */
[----:B--2---:R-:W-:Y:S05]  /*15d50*/  @!P1 NANOSLEEP.SYNCS 0x989680 ;  /* 0x009896800000995d */ /* 0x004fea0003900000 */
[----:B------:R-:W2:Y:S02]  /*15d60*/  @!P1 SYNCS.PHASECHK.TRANS64 P1, [R15+URZ+0x13250], R9 ;  /* 0x013250090f0095a7 */ /* 0x000ea4000802007f */
[----:B--2---:R-:W-:Y:S05]  /*15d70*/  @!P1 BRA `(.L_x_10542) ;  /* 0xfffffffc00f09947 */ /* 0x004fea000383ffff */
[----:B------:R-:W-:Y:S05]  /*15d80*/  BRA `(.L_x_10541) ;  /* 0xffffff5800907947 */ /* 0x000fea000383ffff */
.L_x_10549:
[----:B--2---:R2:W3:Y:S02]  /*15d90*/  SYNCS.PHASECHK.TRANS64.TRYWAIT P1, [R11+URZ+0x13250], R2 ;  /* 0x013250020b0075a7 */ /* 0x0044e4000802017f */
[----:B---3--:R-:W-:Y:S05]  /*15da0*/  @!P1 NANOSLEEP.SYNCS 0x989680 ;  /* 0x009896800000995d */ /* 0x008fea0003900000 */
[----:B------:R-:W3:Y:S02]  /*15db0*/  @!P1 SYNCS.PHASECHK.TRANS64 P1, [R11+URZ+0x13250], R2 ;  /* 0x013250020b0095a7 */ /* 0x000ee4000802007f */
[----:B---3--:R-:W-:Y:S05]  /*15dc0*/  @!P1 BRA `(.L_x_10549) ;  /* 0xfffffffc00f09947 */ /* 0x008fea000383ffff */
[----:B------:R-:W-:Y:S05]  /*15dd0*/  BRA `(.L_x_10548) ;  /* 0xffffff8000887947 */ /* 0x000fea000383ffff */
.L_x_10584:
[----:B------:R-:W0:Y:S01]  /*15de0*/  S2R R11, SR_TID.X ;  /* 0x00000000000b7919 */ /* 0x000e220000002100 */
[----:B------:R-:W-:Y:S01]  /*15df0*/  BSSY B1, `(.L_x_10720) ;  /* 0x000000a000017945 */ /* 0x000fe20003800000 */
[----:B------:R-:W-:Y:S02]  /*15e00*/  IMAD.MOV.U32 R12, RZ, RZ, RZ ;  /* 0x000000ffff0c7224 */ /* 0x000fe400078e00ff */
[----:B------:R-:W-:Y:S01]  /*15e10*/  IMAD.MOV.U32 R15, RZ, RZ, -0x1 ;  /* 0xffffffffff0f7424 */ /* 0x000fe200078e00ff */
[----:B0-----:R-:W-:Y:S01]  /*15e20*/  SHF.R.U32.HI R8, RZ, 0x5, R11 ;  /* 0x00000005ff087819 */ /* 0x001fe2000001160b */
[----:B------:R-:W-:-:S03]  /*15e30*/  IMAD.MOV.U32 R11, RZ, RZ, 0x1f ;  /* 0x0000001fff0b7424 */ /* 0x000fc600078e00ff */
[----:B------:R-:W-:-:S04]  /*15e40*/  LOP3.LUT R8, R8, 0x3, RZ, 0xc0, !PT ;  /* 0x0000000308087812 */ /* 0x000fc800078ec0ff */
[----:B------:R-:W-:-:S07]  /*15e50*/  MOV R13, R8 ;  /* 0x00000008000d7202 */ /* 0x000fce0000000f00 */
[----:B------:R-:W-:Y:S05]  /*15e60*/  WARPSYNC.COLLECTIVE R15, `(.L_x_10721) ;  /* 0x000000000f087348 */ /* 0x000fea0003c00000 */
[----:B------:R0:W1:Y:S02]  /*15e70*/  SHFL.IDX P6, R14, R13, R12, R11 ;  /* 0x0000000c0d0e7389 */ /* 0x00006400000c000b */
[----:B01----:R-:W-:Y:S01]  /*15e80*/  ENDCOLLECTIVE ;  /* 0x000000000000791b */ /* 0x003fe20003800000 */
.L_x_10721:
[----:B------:R-:W-:Y:S05]  /*15e90*/  BSYNC B1 ;  /* 0x0000000000017941 */ /* 0x000fea0003800000 */
.L_x_10720:
[----:B------:R-:W-:Y:S05]  /*15ea0*/  BRA `(.L_x_10722) ;  /* 0xffffffb800247947 */ /* 0x000fea000383ffff */
.L_x_10586:
[----:B------:R-:W-:Y:S01]  /*15eb0*/  BSSY B1, `(.L_x_10723) ;  /* 0x0000006000017945 */ /* 0x000fe20003800000 */
[----:B------:R-:W-:-:S07]  /*15ec0*/  IMAD.MOV.U32 R15, RZ, RZ, -0x1 ;  /* 0xffffffffff0f7424 */ /* 0x000fce00078e00ff */
[----:B0-----:R-:W-:Y:S05]  /*15ed0*/  WARPSYNC.COLLECTIVE R15, `(.L_x_10724) ;  /* 0x000000000f0c7348 */ /* 0x001fea0003c00000 */
[----:B------:R-:W-:Y:S02]  /*15ee0*/  ELECT P6, UR62, PT ;  /* 0x00000000003e782f */ /* 0x000fe400038c0000 */
[----:B------:R-:W-:Y:S01]  /*15ef0*/  MOV R14, UR62 ;  /* 0x0000003e000e7c02 */ /* 0x000fe20008000f00 */
[----:B0-----:R-:W-:Y:S10]  /*15f00*/  ENDCOLLECTIVE ;  /* 0x000000000000791b */ /* 0x001ff40003800000 */
.L_x_10724:
[----:B------:R-:W-:Y:S05]  /*15f10*/  BSYNC B1 ;  /* 0x0000000000017941 */ /* 0x000fea0003800000 */
.L_x_10723:
[----:B------:R-:W-:Y:S05]  /*15f20*/  BRA `(.L_x_10585) ;  /* 0xffffffb8001c7947 */ /* 0x000fea000383ffff */
.L_x_10588:
[----:B0-----:R0:W1:Y:S02]  /*15f30*/  SYNCS.PHASECHK.TRANS64.TRYWAIT P0, [R6+URZ+0x13220], R7 ;  /* 0x01322007060075a7 */ /* 0x001064000800017f */
[----:B-1----:R-:W-:Y:S05]  /*15f40*/  @!P0 NANOSLEEP.SYNCS 0x989680 ;  /* 0x009896800000895d */ /* 0x002fea0003900000 */
[----:B------:R-:W1:Y:S02]  /*15f50*/  @!P0 SYNCS.PHASECHK.TRANS64 P0, [R6+URZ+0x13220], R7 ;  /* 0x01322007060085a7 */ /* 0x000e64000800007f */
[----:B-1----:R-:W-:Y:S05]  /*15f60*/  @!P0 BRA `(.L_x_10588) ;  /* 0xfffffffc00f08947 */ /* 0x002fea000383ffff */
[----:B------:R-:W-:Y:S05]  /*15f70*/  BRA `(.L_x_10725) ;  /* 0xffffffb800387947 */ /* 0x000fea000383ffff */
.L_x_10592:
[----:B0-----:R0:W1:Y:S02]  /*15f80*/  SYNCS.PHASECHK.TRANS64.TRYWAIT P0, [R7+URZ+0x132a0], R8 ;  /* 0x0132a008070075a7 */ /* 0x001064000800017f */
[----:B-1----:R-:W-:Y:S05]  /*15f90*/  @!P0 NANOSLEEP.SYNCS 0x989680 ;  /* 0x009896800000895d */ /* 0x002fea0003900000 */
[----:B------:R-:W1:Y:S02]  /*15fa0*/  @!P0 SYNCS.PHASECHK.TRANS64 P0, [R7+URZ+0x132a0], R8 ;  /* 0x0132a008070085a7 */ /* 0x000e64000800007f */
[----:B-1----:R-:W-:Y:S05]  /*15fb0*/  @!P0 BRA `(.L_x_10592) ;  /* 0xfffffffc00f08947 */ /* 0x002fea000383ffff */
[----:B------:R-:W-:Y:S05]  /*15fc0*/  BRA `(.L_x_10726) ;  /* 0xffffffb800507947 */ /* 0x000fea000383ffff */
.L_x_10597:
[----:B-1----:R1:W2:Y:S02]  /*15fd0*/  SYNCS.PHASECHK.TRANS64.TRYWAIT P0, [R7+URZ+0x132c0], R8 ;  /* 0x0132c008070075a7 */ /* 0x0022a4000800017f */
[----:B--2---:R-:W-:Y:S05]  /*15fe0*/  @!P0 NANOSLEEP.SYNCS 0x989680 ;  /* 0x009896800000895d */ /* 0x004fea0003900000 */
[----:B------:R-:W2:Y:S02]  /*15ff0*/  @!P0 SYNCS.PHASECHK.TRANS64 P0, [R7+URZ+0x132c0], R8 ;  /* 0x0132c008070085a7 */ /* 0x000ea4000800007f */
[----:B--2---:R-:W-:Y:S05]  /*16000*/  @!P0 BRA `(.L_x_10597) ;  /* 0xfffffffc00f08947 */ /* 0x004fea000383ffff */
[----:B------:R-:W-:Y:S05]  /*16010*/  BRA `(.L_x_10727) ;  /* 0xffffffb800cc7947 */ /* 0x000fea000383ffff */
.L_x_10604:
[----:B0-----:R0:W1:Y:S02]  /*16020*/  SYNCS.PHASECHK.TRANS64.TRYWAIT P1, [R7+URZ+0x132a0], R8 ;  /* 0x0132a008070075a7 */ /* 0x001064000802017f */
[----:B-1----:R-:W-:Y:S05]  /*16030*/  @!P1 NANOSLEEP.SYNCS 0x989680 ;  /* 0x009896800000995d */ /* 0x002fea0003900000 */
[----:B------:R-:W1:Y:S02]  /*16040*/  @!P1 SYNCS.PHASECHK.TRANS64 P1, [R7+URZ+0x132a0], R8 ;  /* 0x0132a008070095a7 */ /* 0x000e64000802007f */
[----:B-1----:R-:W-:Y:S05]  /*16050*/  @!P1 BRA `(.L_x_10604) ;  /* 0xfffffffc00f09947 */ /* 0x002fea000383ffff */
[----:B------:R-:W-:Y:S05]  /*16060*/  BRA `(.L_x_10728) ;  /* 0xffffffbc00887947 */ /* 0x000fea000383ffff */
.L_x_10609:
[----:B-1----:R1:W2:Y:S02]  /*16070*/  SYNCS.PHASECHK.TRANS64.TRYWAIT P1, [R7+URZ+0x132c0], R8 ;  /* 0x0132c008070075a7 */ /* 0x0022a4000802017f */
[----:B--2---:R-:W-:Y:S05]  /*16080*/  @!P1 NANOSLEEP.SYNCS 0x989680 ;  /* 0x009896800000995d */ /* 0x004fea0003900000 */
[----:B------:R-:W2:Y:S02]  /*16090*/  @!P1 SYNCS.PHASECHK.TRANS64 P1, [R7+URZ+0x132c0], R8 ;  /* 0x0132c008070095a7 */ /* 0x000ea4000802007f */
[----:B--2---:R-:W-:Y:S05]  /*160a0*/  @!P1 BRA `(.L_x_10609) ;  /* 0xfffffffc00f09947 */ /* 0x004fea000383ffff */
[----:B------:R-:W-:Y:S05]  /*160b0*/  BRA `(.L_x_10729) ;  /* 0xffffffc000007947 */ /* 0x000fea000383ffff */
.L_x_10622:
        /* <DEDUP_REMOVED lines=11> */
.L_x_10731:
[----:B------:R-:W-:Y:S05]  /*16170*/  BSYNC B0 ;  /* 0x0000000000007941 */ /* 0x000fea0003800000 */
.L_x_10730:
[----:B------:R-:W-:Y:S05]  /*16180*/  BRA `(.L_x_10732) ;  /* 0xffffffc800e47947 */ /* 0x000fea000383ffff */
.L_x_10624:
[----:B------:R-:W-:Y:S01]  /*16190*/  BSSY B0, `(.L_x_10733) ;  /* 0x0000006000007945 */ /* 0x000fe20003800000 */
[----:B------:R-:W-:-:S07]  /*161a0*/  IMAD.MOV.U32 R15, RZ, RZ, -0x1 ;  /* 0xffffffffff0f7424 */ /* 0x000fce00078e00ff */
[----:B0-----:R-:W-:Y:S05]  /*161b0*/  WARPSYNC.COLLECTIVE R15, `(.L_x_10734) ;  /* 0x000000000f0c7348 */ /* 0x001fea0003c00000 */
[----:B------:R-:W-:Y:S02]  /*161c0*/  ELECT P6, UR62, PT ;  /* 0x00000000003e782f */ /* 0x000fe400038c0000 */
[----:B------:R-:W-:Y:S01]  /*161d0*/  MOV R14, UR62 ;  /* 0x0000003e000e7c02 */ /* 0x000fe20008000f00 */
[----:B0-----:R-:W-:Y:S10]  /*161e0*/  ENDCOLLECTIVE ;  /* 0x000000000000791b */ /* 0x001ff40003800000 */
.L_x_10734:
[----:B------:R-:W-:Y:S05]  /*161f0*/  BSYNC B0 ;  /* 0x0000000000007941 */ /* 0x000fea0003800000 */
.L_x_10733:
[----:B------:R-:W-:Y:S05]  /*16200*/  BRA `(.L_x_10735) ;  /* 0xffffffc800dc7947 */ /* 0x000fea000383ffff */
.L_x_10627:
[----:B0-----:R0:W1:Y:S02]  /*16210*/  SYNCS.PHASECHK.TRANS64.TRYWAIT P2, [R4+URZ+0x13280], R3 ;  /* 0x01328003040075a7 */ /* 0x001064000804017f */
[----:B-1----:R-:W-:Y:S05]  /*16220*/  @!P2 NANOSLEEP.SYNCS 0x989680 ;  /* 0x009896800000a95d */ /* 0x002fea0003900000 */
[----:B------:R-:W1:Y:S02]  /*16230*/  @!P2 SYNCS.PHASECHK.TRANS64 P2, [R4+URZ+0x13280], R3 ;  /* 0x013280030400a5a7 */ /* 0x000e64000804007f */
[----:B-1----:R-:W-:Y:S05]  /*16240*/  @!P2 BRA `(.L_x_10627) ;  /* 0xfffffffc00f0a947 */ /* 0x002fea000383ffff */
[----:B------:R-:W-:Y:S05]  /*16250*/  BRA `(.L_x_10736) ;  /* 0xffffffcc00407947 */ /* 0x000fea000383ffff */
.L_x_10629:
[----:B-1----:R1:W2:Y:S02]  /*16260*/  SYNCS.PHASECHK.TRANS64.TRYWAIT P2, [R4+URZ+0x13240], R3 ;  /* 0x01324003040075a7 */ /* 0x0022a4000804017f */
[----:B--2---:R-:W-:Y:S05]  /*16270*/  @!P2 NANOSLEEP.SYNCS 0x989680 ;  /* 0x009896800000a95d */ /* 0x004fea0003900000 */
[----:B------:R-:W2:Y:S02]  /*16280*/  @!P2 SYNCS.PHASECHK.TRANS64 P2, [R4+URZ+0x13240], R3 ;  /* 0x013240030400a5a7 */ /* 0x000ea4000804007f */
[----:B--2---:R-:W-:Y:S05]  /*16290*/  @!P2 BRA `(.L_x_10629) ;  /* 0xfffffffc00f0a947 */ /* 0x004fea000383ffff */
[----:B------:R-:W-:Y:S05]  /*162a0*/  BRA `(.L_x_10737) ;  /* 0xffffffcc00947947 */ /* 0x000fea000383ffff */
.L_x_10632:
[----:B0-----:R0:W1:Y:S02]  /*162b0*/  SYNCS.PHASECHK.TRANS64.TRYWAIT P0, [R29+URZ+0x13220], R4 ;  /* 0x013220041d0075a7 */ /* 0x001064000800017f */
[----:B-1----:R-:W-:Y:S05]  /*162c0*/  @!P0 NANOSLEEP.SYNCS 0x989680 ;  /* 0x009896800000895d */ /* 0x002fea0003900000 */
[----:B------:R-:W1:Y:S02]  /*162d0*/  @!P0 SYNCS.PHASECHK.TRANS64 P0, [R29+URZ+0x13220], R4 ;  /* 0x013220041d0085a7 */ /* 0x000e64000800007f */
[----:B-1----:R-:W-:Y:S05]  /*162e0*/  @!P0 BRA `(.L_x_10632) ;  /* 0xfffffffc00f08947 */ /* 0x002fea000383ffff */
[----:B------:R-:W-:Y:S05]  /*162f0*/  BRA `(.L_x_10738) ;  /* 0xffffffd000507947 */ /* 0x000fea000383ffff */
.L_x_10638:
[----:B0-----:R0:W1:Y:S02]  /*16300*/  SYNCS.PHASECHK.TRANS64.TRYWAIT P0, [R3+URZ+0x13280], R4 ;  /* 0x01328004030075a7 */ /* 0x001064000800017f */
[----:B-1----:R-:W-:Y:S05]  /*16310*/  @!P0 NANOSLEEP.SYNCS 0x989680 ;  /* 0x009896800000895d */ /* 0x002fea0003900000 */
[----:B------:R-:W1:Y:S02]  /*16320*/  @!P0 SYNCS.PHASECHK.TRANS64 P0, [R3+URZ+0x13280], R4 ;  /* 0x01328004030085a7 */ /* 0x000e64000800007f */
[----:B-1----:R-:W-:Y:S05]  /*16330*/  @!P0 BRA `(.L_x_10638) ;  /* 0xfffffffc00f08947 */ /* 0x002fea000383ffff */
[----:B------:R-:W-:Y:S05]  /*16340*/  BRA `(.L_x_10739) ;  /* 0xffffffd000ec7947 */ /* 0x000fea000383ffff */
.L_x_10643:
[----:B-1----:R1:W2:Y:S02]  /*16350*/  SYNCS.PHASECHK.TRANS64.TRYWAIT P0, [R3+URZ+0x13240], R4 ;  /* 0x01324004030075a7 */ /* 0x0022a4000800017f */
[----:B--2---:R-:W-:Y:S05]  /*16360*/  @!P0 NANOSLEEP.SYNCS 0x989680 ;  /* 0x009896800000895d */ /* 0x004fea0003900000 */
[----:B------:R-:W2:Y:S02]  /*16370*/  @!P0 SYNCS.PHASECHK.TRANS64 P0, [R3+URZ+0x13240], R4 ;  /* 0x01324004030085a7 */ /* 0x000ea4000800007f */
[----:B--2---:R-:W-:Y:S05]  /*16380*/  @!P0 BRA `(.L_x_10643) ;  /* 0xfffffffc00f08947 */ /* 0x004fea000383ffff */
[----:B------:R-:W-:Y:S05]  /*16390*/  BRA `(.L_x_10740) ;  /* 0xffffffd400687947 */ /* 0x000fea000383ffff */
.L_x_10649:
[----:B0-----:R0:W1:Y:S02]  /*163a0*/  SYNCS.PHASECHK.TRANS64.TRYWAIT P2, [R13+URZ+0x13270], R4 ;  /* 0x013270040d0075a7 */ /* 0x001064000804017f */
[----:B-1----:R-:W-:Y:S05]  /*163b0*/  @!P2 NANOSLEEP.SYNCS 0x989680 ;  /* 0x009896800000a95d */ /* 0x002fea0003900000 */
[----:B------:R-:W1:Y:S02]  /*163c0*/  @!P2 SYNCS.PHASECHK.TRANS64 P2, [R13+URZ+0x13270], R4 ;  /* 0x013270040d00a5a7 */ /* 0x000e64000804007f */
[----:B-1----:R-:W-:Y:S05]  /*163d0*/  @!P2 BRA `(.L_x_10649) ;  /* 0xfffffffc00f0a947 */ /* 0x002fea000383ffff */
[----:B------:R-:W-:Y:S05]  /*163e0*/  BRA `(.L_x_10741) ;  /* 0xffffffd800047947 */ /* 0x000fea000383ffff */
.L_x_10651:
[----:B0-----:R0:W1:Y:S02]  /*163f0*/  SYNCS.PHASECHK.TRANS64.TRYWAIT P2, [R13+URZ+0x13260], R4 ;  /* 0x013260040d0075a7 */ /* 0x001064000804017f */
[----:B-1----:R-:W-:Y:S05]  /*16400*/  @!P2 NANOSLEEP.SYNCS 0x989680 ;  /* 0x009896800000a95d */ /* 0x002fea0003900000 */
[----:B------:R-:W1:Y:S02]  /*16410*/  @!P2 SYNCS.PHASECHK.TRANS64 P2, [R13+URZ+0x13260], R4 ;  /* 0x013260040d00a5a7 */ /* 0x000e64000804007f */
[----:B-1----:R-:W-:Y:S05]  /*16420*/  @!P2 BRA `(.L_x_10651) ;  /* 0xfffffffc00f0a947 */ /* 0x002fea000383ffff */
[----:B------:R-:W-:Y:S05]  /*16430*/  BRA `(.L_x_10742) ;  /* 0xffffffd8000c7947 */ /* 0x000fea000383ffff */
.L_x_10658:
[----:B-1----:R1:W2:Y:S02]  /*16440*/  SYNCS.PHASECHK.TRANS64.TRYWAIT P0, [R2+URZ+0x13270], R3 ;  /* 0x01327003020075a7 */ /* 0x0022a4000800017f */
[----:B--2---:R-:W-:Y:S05]  /*16450*/  @!P0 NANOSLEEP.SYNCS 0x989680 ;  /* 0x009896800000895d */ /* 0x004fea0003900000 */
[----:B------:R-:W2:Y:S02]  /*16460*/  @!P0 SYNCS.PHASECHK.TRANS64 P0, [R2+URZ+0x13270], R3 ;  /* 0x01327003020085a7 */ /* 0x000ea4000800007f */
[----:B--2---:R-:W-:Y:S05]  /*16470*/  @!P0 BRA `(.L_x_10658) ;  /* 0xfffffffc00f08947 */ /* 0x004fea000383ffff */
[----:B------:R-:W-:Y:S05]  /*16480*/  BRA `(.L_x_10743) ;  /* 0xffffffdc008c7947 */ /* 0x000fea000383ffff */
.L_x_10660:
[----:B-1----:R1:W2:Y:S02]  /*16490*/  SYNCS.PHASECHK.TRANS64.TRYWAIT P0, [R2+URZ+0x13260], R3 ;  /* 0x01326003020075a7 */ /* 0x0022a4000800017f */
[----:B--2---:R-:W-:Y:S05]  /*164a0*/  @!P0 NANOSLEEP.SYNCS 0x989680 ;  /* 0x009896800000895d */ /* 0x004fea0003900000 */
[----:B------:R-:W2:Y:S02]  /*164b0*/  @!P0 SYNCS.PHASECHK.TRANS64 P0, [R2+URZ+0x13260], R3 ;  /* 0x01326003020085a7 */ /* 0x000ea4000800007f */
[----:B--2---:R-:W-:Y:S05]  /*164c0*/  @!P0 BRA `(.L_x_10660) ;  /* 0xfffffffc00f08947 */ /* 0x004fea000383ffff */
[----:B------:R-:W-:Y:S05]  /*164d0*/  BRA `(.L_x_10744) ;  /* 0xffffffdc00947947 */ /* 0x000fea000383ffff */
.L_x_10664:
[----:B------:R-:W-:Y:S01]  /*164e0*/  BSSY B0, `(.L_x_10745) ;  /* 0x0000008000007945 */ /* 0x000fe20003800000 */
[----:B------:R-:W-:Y:S01]  /*164f0*/  IMAD.MOV.U32 R13, RZ, RZ, R16 ;  /* 0x000000ffff0d7224 */ /* 0x000fe200078e0010 */
[----:B------:R-:W-:Y:S01]  /*16500*/  MOV R11, 0x1f ;  /* 0x0000001f000b7802 */ /* 0x000fe20000000f00 */
[----:B------:R-:W-:Y:S02]  /*16510*/  IMAD.MOV.U32 R12, RZ, RZ, RZ ;  /* 0x000000ffff0c7224 */ /* 0x000fe400078e00ff */
[----:B------:R-:W-:-:S07]  /*16520*/  IMAD.MOV.U32 R15, RZ, RZ, -0x1 ;  /* 0xffffffffff0f7424 */ /* 0x000fce00078e00ff */
[----:B------:R-:W-:Y:S05]  /*16530*/  WARPSYNC.COLLECTIVE R15, `(.L_x_10746) ;  /* 0x000000000f087348 */ /* 0x000fea0003c00000 */
[----:B------:R0:W1:Y:S02]  /*16540*/  SHFL.IDX P6, R14, R13, R12, R11 ;  /* 0x0000000c0d0e7389 */ /* 0x00006400000c000b */
[----:B01----:R-:W-:Y:S01]  /*16550*/  ENDCOLLECTIVE ;  /* 0x000000000000791b */ /* 0x003fe20003800000 */
.L_x_10746:
[----:B------:R-:W-:Y:S05]  /*16560*/  BSYNC B0 ;  /* 0x0000000000007941 */ /* 0x000fea0003800000 */
.L_x_10745:
        /* <DEDUP_REMOVED lines=9> */
.L_x_10747:
[----:B------:R-:W-:Y:S02]  /*16600*/  ULDC UR4, c[0x0][0xc14] ;  /* 0x0003050000047ab9 */ /* 0x000fe40000000800 */
[----:B------:R-:W-:-:S13]  /*16610*/  ISETP.GE.OR P1, PT, R7, UR4, !P0 ;  /* 0x0000000407007c0c */ /* 0x000fda000c726670 */
[----:B------:R-:W0:Y:S01]  /*16620*/  @!P1 LDC.64 R2, c[0x0][0xc58] ;  /* 0x00031600ff029b82 */ /* 0x000e220000000a00 */
[----:B------:R-:W-:Y:S01]  /*16630*/  IMAD.MOV.U32 R4, RZ, RZ, RZ ;  /* 0x000000ffff047224 */ /* 0x000fe200078e00ff */
[----:B------:R-:W-:Y:S01]  /*16640*/  MOV R11, RZ ;  /* 0x000000ff000b7202 */ /* 0x000fe20000000f00 */
[----:B------:R-:W-:Y:S02]  /*16650*/  IMAD.MOV.U32 R0, RZ, RZ, R14 ;  /* 0x000000ffff007224 */ /* 0x000fe400078e000e */
[----:B0-----:R-:W-:-:S06]  /*16660*/  @!P1 IMAD.WIDE R2, R7, 0x4, R2 ;  /* 0x0000000407029825 */ /* 0x001fcc00078e0202 */
[----:B------:R-:W2:Y:S01]  /*16670*/  @!P1 LDG.E R2, desc[UR42][R2.64] ;  /* 0x0000002a02029981 */ /* 0x000ea2000c1e1900 */
[C---:B------:R-:W-:Y:S02]  /*16680*/  ISETP.GE.U32.AND P2, PT, R8.reuse, 0x2, PT ;  /* 0x000000020800780c */ /* 0x040fe40003f46070 */
[C---:B------:R-:W-:Y:S02]  /*16690*/  ISETP.GE.U32.AND P3, PT, R8.reuse, 0x4, PT ;  /* 0x000000040800780c */ /* 0x040fe40003f66070 */
[C---:B------:R-:W-:Y:S02]  /*166a0*/  ISETP.GE.U32.AND P4, PT, R8.reuse, 0x8, PT ;  /* 0x000000080800780c */ /* 0x040fe40003f86070 */
[C---:B------:R-:W-:Y:S01]  /*166b0*/  ISETP.GE.U32.AND P5, PT, R8.reuse, 0x10, PT ;  /* 0x000000100800780c */ /* 0x040fe20003fa6070 */
[----:B--2---:R-:W-:Y:S01]  /*166c0*/  @!P1 IMAD.MOV.U32 R4, RZ, RZ, R2 ;  /* 0x000000ffff049224 */ /* 0x004fe200078e0002 */
[----:B------:R-:W-:-:S03]  /*166d0*/  ISETP.NE.AND P1, PT, R8, RZ, PT ;  /* 0x000000ff0800720c */ /* 0x000fc60003f25270 */
[----:B------:R-:W-:-:S10]  /*166e0*/  IMAD.MOV.U32 R13, RZ, RZ, R4 ;  /* 0x000000ffff0d7224 */ /* 0x000fd400078e0004 */
[----:B------:R-:W-:Y:S05]  /*166f0*/  WARPSYNC.COLLECTIVE R15, `(.L_x_10748) ;  /* 0x000000000f087348 */ /* 0x000fea0003c00000 */
[----:B------:R0:W1:Y:S02]  /*16700*/  SHFL.UP P6, R14, R13, R12, R11 ;  /* 0x0400000c0d0e7389 */ /* 0x00006400000c000b */
[----:B01----:R-:W-:Y:S01]  /*16710*/  ENDCOLLECTIVE ;  /* 0x000000000000791b */ /* 0x003fe20003800000 */
.L_x_10748:
[----:B------:R-:W-:Y:S01]  /*16720*/  IMAD.MOV.U32 R12, RZ, RZ, 0x2 ;  /* 0x00000002ff0c7424 */ /* 0x000fe200078e00ff */
[----:B------:R-:W-:-:S05]  /*16730*/  SEL R7, R14, RZ, P1 ;  /* 0x000000ff0e077207 */ /* 0x000fca0000800000 */
[----:B------:R-:W-:-:S04]  /*16740*/  IMAD.IADD R6, R4, 0x1, R7 ;  /* 0x0000000104067824 */ /* 0x000fc800078e0207 */
[----:B------:R-:W-:-:S07]  /*16750*/  IMAD.MOV.U32 R13, RZ, RZ, R6 ;  /* 0x000000ffff0d7224 */ /* 0x000fce00078e0006 */
[----:B------:R-:W-:Y:S05]  /*16760*/  WARPSYNC.COLLECTIVE R15, `(.L_x_10749) ;  /* 0x000000000f087348 */ /* 0x000fea0003c00000 */
[----:B------:R0:W1:Y:S02]  /*16770*/  SHFL.UP P6, R14, R13, R12, R11 ;  /* 0x0400000c0d0e7389 */ /* 0x00006400000c000b */
[----:B01----:R-:W-:Y:S01]  /*16780*/  ENDCOLLECTIVE ;  /* 0x000000000000791b */ /* 0x003fe20003800000 */
.L_x_10749:
[----:B------:R-:W-:Y:S02]  /*16790*/  MOV R12, 0x4 ;  /* 0x00000004000c7802 */ /* 0x000fe40000000f00 */
[----:B------:R-:W-:-:S05]  /*167a0*/  SEL R7, R14, RZ, P2 ;  /* 0x000000ff0e077207 */ /* 0x000fca0001000000 */
[----:B------:R-:W-:-:S04]  /*167b0*/  IMAD.IADD R7, R6, 0x1, R7 ;  /* 0x0000000106077824 */ /* 0x000fc800078e0207 */
[----:B------:R-:W-:-:S07]  /*167c0*/  IMAD.MOV.U32 R13, RZ, RZ, R7 ;  /* 0x000000ffff0d7224 */ /* 0x000fce00078e0007 */
[----:B------:R-:W-:Y:S05]  /*167d0*/  WARPSYNC.COLLECTIVE R15, `(.L_x_10750) ;  /* 0x000000000f087348 */ /* 0x000fea0003c00000 */
[----:B------:R0:W1:Y:S02]  /*167e0*/  SHFL.UP P6, R14, R13, R12, R11 ;  /* 0x0400000c0d0e7389 */ /* 0x00006400000c000b */
[----:B01----:R-:W-:Y:S01]  /*167f0*/  ENDCOLLECTIVE ;  /* 0x000000000000791b */ /* 0x003fe20003800000 */
.L_x_10750:
[----:B------:R-:W-:Y:S01]  /*16800*/  IMAD.MOV.U32 R12, RZ, RZ, 0x8 ;  /* 0x00000008ff0c7424 */ /* 0x000fe200078e00ff */
[----:B------:R-:W-:-:S05]  /*16810*/  SEL R2, R14, RZ, P3 ;  /* 0x000000ff0e027207 */ /* 0x000fca0001800000 */
[----:B------:R-:W-:-:S04]  /*16820*/  IMAD.IADD R2, R7, 0x1, R2 ;  /* 0x0000000107027824 */ /* 0x000fc800078e0202 */
[----:B------:R-:W-:-:S07]  /*16830*/  IMAD.MOV.U32 R13, RZ, RZ, R2 ;  /* 0x000000ffff0d7224 */ /* 0x000fce00078e0002 */
[----:B------:R-:W-:Y:S05]  /*16840*/  WARPSYNC.COLLECTIVE R15, `(.L_x_10751) ;  /* 0x000000000f087348 */ /* 0x000fea0003c00000 */
[----:B------:R0:W1:Y:S02]  /*16850*/  SHFL.UP P6, R14, R13, R12, R11 ;  /* 0x0400000c0d0e7389 */ /* 0x00006400000c000b */
[----:B01----:R-:W-:Y:S01]  /*16860*/  ENDCOLLECTIVE ;  /* 0x000000000000791b */ /* 0x003fe20003800000 */
.L_x_10751:
[----:B------:R-:W-:Y:S02]  /*16870*/  MOV R12, 0x10 ;  /* 0x00000010000c7802 */ /* 0x000fe40000000f00 */
[----:B------:R-:W-:-:S05]  /*16880*/  SEL R3, R14, RZ, P4 ;  /* 0x000000ff0e037207 */ /* 0x000fca0002000000 */
[----:B------:R-:W-:-:S04]  /*16890*/  IMAD.IADD R3, R2, 0x1, R3 ;  /* 0x0000000102037824 */ /* 0x000fc800078e0203 */
[----:B------:R-:W-:-:S07]  /*168a0*/  IMAD.MOV.U32 R13, RZ, RZ, R3 ;  /* 0x000000ffff0d7224 */ /* 0x000fce00078e0003 */
[----:B------:R-:W-:Y:S05]  /*168b0*/  WARPSYNC.COLLECTIVE R15, `(.L_x_10752) ;  /* 0x000000000f087348 */ /* 0x000fea0003c00000 */
[----:B------:R0:W1:Y:S02]  /*168c0*/  SHFL.UP P6, R14, R13, R12, R11 ;  /* 0x0400000c0d0e7389 */ /* 0x00006400000c000b */
[----:B01----:R-:W-:Y:S01]  /*168d0*/  ENDCOLLECTIVE ;  /* 0x000000000000791b */ /* 0x003fe20003800000 */
.L_x_10752:
        /* <DEDUP_REMOVED lines=8> */
.L_x_10753:
[----:B------:R-:W-:Y:S05]  /*16960*/  BRA `(.L_x_10754) ;  /* 0xffffffe000547947 */ /* 0x000fea000383ffff */
.L_x_10669:
        /* <DEDUP_REMOVED lines=8> */
.L_x_10756:
[----:B------:R-:W-:Y:S05]  /*169f0*/  BSYNC B0 ;  /* 0x0000000000007941 */ /* 0x000fea0003800000 */
.L_x_10755:
        /* <DEDUP_REMOVED lines=8> */
.L_x_10757:
[----:B------:R-:W-:Y:S01]  /*16a80*/  IMAD.MOV.U32 R12, RZ, RZ, 0x4 ;  /* 0x00000004ff0c7424 */ /* 0x000fe200078e00ff */
[----:B------:R-:W-:-:S05]  /*16a90*/  SEL R2, R14, RZ, P2 ;  /* 0x000000ff0e027207 */ /* 0x000fca0001000000 */
[----:B------:R-:W-:-:S04]  /*16aa0*/  IMAD.IADD R2, R13, 0x1, R2 ;  /* 0x000000010d027824 */ /* 0x000fc800078e0202 */
[----:B------:R-:W-:-:S07]  /*16ab0*/  IMAD.MOV.U32 R13, RZ, RZ, R2 ;  /* 0x000000ffff0d7224 */ /* 0x000fce00078e0002 */
[----:B------:R-:W-:Y:S05]  /*16ac0*/  WARPSYNC.COLLECTIVE R15, `(.L_x_10758) ;  /* 0x000000000f087348 */ /* 0x000fea0003c00000 */
[----:B------:R0:W1:Y:S02]  /*16ad0*/  SHFL.UP P6, R14, R13, R12, R11 ;  /* 0x0400000c0d0e7389 */ /* 0x00006400000c000b */
[----:B01----:R-:W-:Y:S01]  /*16ae0*/  ENDCOLLECTIVE ;  /* 0x000000000000791b */ /* 0x003fe20003800000 */
.L_x_10758:
[----:B------:R-:W-:Y:S02]  /*16af0*/  MOV R12, 0x8 ;  /* 0x00000008000c7802 */ /* 0x000fe40000000f00 */
[----:B------:R-:W-:-:S05]  /*16b00*/  SEL R3, R14, RZ, P3 ;  /* 0x000000ff0e037207 */ /* 0x000fca0001800000 */
[----:B------:R-:W-:-:S04]  /*16b10*/  IMAD.IADD R3, R2, 0x1, R3 ;  /* 0x0000000102037824 */ /* 0x000fc800078e0203 */
[----:B------:R-:W-:-:S07]  /*16b20*/  IMAD.MOV.U32 R13, RZ, RZ, R3 ;  /* 0x000000ffff0d7224 */ /* 0x000fce00078e0003 */
[----:B------:R-:W-:Y:S05]  /*16b30*/  WARPSYNC.COLLECTIVE R15, `(.L_x_10759) ;  /* 0x000000000f087348 */ /* 0x000fea0003c00000 */
[----:B------:R0:W1:Y:S02]  /*16b40*/  SHFL.UP P6, R14, R13, R12, R11 ;  /* 0x0400000c0d0e7389 */ /* 0x00006400000c000b */
[----:B01----:R-:W-:Y:S01]  /*16b50*/  ENDCOLLECTIVE ;  /* 0x000000000000791b */ /* 0x003fe20003800000 */
.L_x_10759:
[----:B------:R-:W-:Y:S01]  /*16b60*/  IMAD.MOV.U32 R12, RZ, RZ, 0x10 ;  /* 0x00000010ff0c7424 */ /* 0x000fe200078e00ff */
[----:B------:R-:W-:-:S05]  /*16b70*/  SEL R6, R14, RZ, P4 ;  /* 0x000000ff0e067207 */ /* 0x000fca0002000000 */
[----:B------:R-:W-:-:S04]  /*16b80*/  IMAD.IADD R6, R3, 0x1, R6 ;  /* 0x0000000103067824 */ /* 0x000fc800078e0206 */
[----:B------:R-:W-:-:S07]  /*16b90*/  IMAD.MOV.U32 R13, RZ, RZ, R6 ;  /* 0x000000ffff0d7224 */ /* 0x000fce00078e0006 */
[----:B------:R-:W-:Y:S05]  /*16ba0*/  WARPSYNC.COLLECTIVE R15, `(.L_x_10760) ;  /* 0x000000000f087348 */ /* 0x000fea0003c00000 */
[----:B------:R0:W1:Y:S02]  /*16bb0*/  SHFL.UP P6, R14, R13, R12, R11 ;  /* 0x0400000c0d0e7389 */ /* 0x00006400000c000b */
[----:B01----:R-:W-:Y:S01]  /*16bc0*/  ENDCOLLECTIVE ;  /* 0x000000000000791b */ /* 0x003fe20003800000 */
.L_x_10760:
        /* <DEDUP_REMOVED lines=8> */
.L_x_10761:
[----:B------:R-:W-:Y:S05]  /*16c50*/  BRA `(.L_x_10762) ;  /* 0xffffffe000347947 */ /* 0x000fea000383ffff */
.L_x_10671:
[----:B------:R-:W-:Y:S01]  /*16c60*/  BSSY B0, `(.L_x_10763) ;  /* 0x0000006000007945 */ /* 0x000fe20003800000 */
[----:B------:R-:W-:Y:S01]  /*16c70*/  PLOP3.LUT P6, PT, P6, PT, PT, 0x8, 0x0 ;  /* 0x000000000000781c */ /* 0x000fe200037ce170 */
[----:B------:R-:W-:-:S12]  /*16c80*/  IMAD.MOV.U32 R15, RZ, RZ, -0x1 ;  /* 0xffffffffff0f7424 */ /* 0x000fd800078e00ff */
[----:B0-----:R-:W-:Y:S05]  /*16c90*/  WARPSYNC.COLLECTIVE R15, `(.L_x_10764) ;  /* 0x000000000f087348 */ /* 0x001fea0003c00000 */
[----:B------:R-:W-:Y:S01]  /*16ca0*/  VOTE.ANY R14, PT, P6 ;  /* 0x00000000000e7806 */ /* 0x000fe200030e0100 */
[----:B0-----:R-:W-:Y:S06]  /*16cb0*/  ENDCOLLECTIVE ;  /* 0x000000000000791b */ /* 0x001fec0003800000 */
.L_x_10764:
[----:B------:R-:W-:Y:S05]  /*16cc0*/  BSYNC B0 ;  /* 0x0000000000007941 */ /* 0x000fea0003800000 */
.L_x_10763:
        /* <DEDUP_REMOVED lines=9> */
.L_x_10765:
[----:B------:R-:W-:Y:S01]  /*16d60*/  IMAD.MOV.U32 R4, RZ, RZ, R14 ;  /* 0x000000ffff047224 */ /* 0x000fe200078e000e */
[----:B------:R-:W-:Y:S06]  /*16d70*/  BRA `(.L_x_10766) ;  /* 0xffffffe000247947 */ /* 0x000fec000383ffff */
.L_x_10673:
[----:B------:R-:W-:Y:S01]  /*16d80*/  BSSY B0, `(.L_x_10767) ;  /* 0x0000007000007945 */ /* 0x000fe20003800000 */
[----:B------:R-:W-:Y:S02]  /*16d90*/  IMAD.MOV.U32 R13, RZ, RZ, R2 ;  /* 0x000000ffff0d7224 */ /* 0x000fe400078e0002 */
[----:B------:R-:W-:Y:S02]  /*16da0*/  IMAD.MOV.U32 R11, RZ, RZ, 0x1f ;  /* 0x0000001fff0b7424 */ /* 0x000fe400078e00ff */
[----:B------:R-:W-:-:S07]  /*16db0*/  IMAD.MOV.U32 R15, RZ, RZ, -0x1 ;  /* 0xffffffffff0f7424 */ /* 0x000fce00078e00ff */
[----:B012---:R-:W-:Y:S05]  /*16dc0*/  WARPSYNC.COLLECTIVE R15, `(.L_x_10768) ;  /* 0x000000000f087348 */ /* 0x007fea0003c00000 */
[----:B------:R3:W4:Y:S02]  /*16dd0*/  SHFL.IDX P6, R14, R13, R12, R11 ;  /* 0x0000000c0d0e7389 */ /* 0x00072400000c000b */
[----:B01234-:R-:W-:Y:S01]  /*16de0*/  ENDCOLLECTIVE ;  /* 0x000000000000791b */ /* 0x01ffe20003800000 */
.L_x_10768:
[----:B------:R-:W-:Y:S05]  /*16df0*/  BSYNC B0 ;  /* 0x0000000000007941 */ /* 0x000fea0003800000 */
.L_x_10767:
[----:B------:R-:W-:Y:S05]  /*16e00*/  BRA `(.L_x_10672) ;  /* 0xffffffe0001c7947 */ /* 0x000fea000383ffff */
.L_x_10677:
[----:B0-----:R0:W1:Y:S02]  /*16e10*/  SYNCS.PHASECHK.TRANS64.TRYWAIT P0, [R8+URZ+0x13220], R0 ;  /* 0x01322000080075a7 */ /* 0x001064000800017f */
[----:B-1----:R-:W-:Y:S05]  /*16e20*/  @!P0 NANOSLEEP.SYNCS 0x989680 ;  /* 0x009896800000895d */ /* 0x002fea0003900000 */
[----:B------:R-:W1:Y:S02]  /*16e30*/  @!P0 SYNCS.PHASECHK.TRANS64 P0, [R8+URZ+0x13220], R0 ;  /* 0x01322000080085a7 */ /* 0x000e64000800007f */
[----:B-1----:R-:W-:Y:S05]  /*16e40*/  @!P0 BRA `(.L_x_10677) ;  /* 0xfffffffc00f08947 */ /* 0x002fea000383ffff */
[----:B------:R-:W-:Y:S05]  /*16e50*/  BRA `(.L_x_10769) ;  /* 0xffffffe400087947 */ /* 0x000fea000383ffff */
.L_x_10678:
[----:B------:R-:W1:Y:S01]  /*16e60*/  S2R R2, SR_TID.X ;  /* 0x0000000000027919 */ /* 0x000e620000002100 */
[----:B------:R-:W-:Y:S01]  /*16e70*/  BSSY B0, `(.L_x_10770) ;  /* 0x000000a000007945 */ /* 0x000fe20003800000 */
[----:B------:R-:W-:Y:S02]  /*16e80*/  IMAD.MOV.U32 R12, RZ, RZ, RZ ;  /* 0x000000ffff0c7224 */ /* 0x000fe400078e00ff */
[----:B------:R-:W-:Y:S02]  /*16e90*/  IMAD.MOV.U32 R11, RZ, RZ, 0x1f ;  /* 0x0000001fff0b7424 */ /* 0x000fe400078e00ff */
[----:B------:R-:W-:Y:S01]  /*16ea0*/  IMAD.MOV.U32 R15, RZ, RZ, -0x1 ;  /* 0xffffffffff0f7424 */ /* 0x000fe200078e00ff */
[----:B-1----:R-:W-:-:S04]  /*16eb0*/  SHF.R.U32.HI R2, RZ, 0x5, R2 ;  /* 0x00000005ff027819 */ /* 0x002fc80000011602 */
[----:B------:R-:W-:-:S04]  /*16ec0*/  LOP3.LUT R2, R2, 0x3, RZ, 0xc0, !PT ;  /* 0x0000000302027812 */ /* 0x000fc800078ec0ff */
[----:B------:R-:W-:-:S07]  /*16ed0*/  MOV R13, R2 ;  /* 0x00000002000d7202 */ /* 0x000fce0000000f00 */
[----:B0-----:R-:W-:Y:S05]  /*16ee0*/  WARPSYNC.COLLECTIVE R15, `(.L_x_10771) ;  /* 0x000000000f087348 */ /* 0x001fea0003c00000 */
[----:B------:R1:W2:Y:S02]  /*16ef0*/  SHFL.IDX P6, R14, R13, R12, R11 ;  /* 0x0000000c0d0e7389 */ /* 0x0002a400000c000b */
[----:B012---:R-:W-:Y:S01]  /*16f00*/  ENDCOLLECTIVE ;  /* 0x000000000000791b */ /* 0x007fe20003800000 */
.L_x_10771:
[----:B------:R-:W-:Y:S05]  /*16f10*/  BSYNC B0 ;  /* 0x0000000000007941 */ /* 0x000fea0003800000 */
.L_x_10770:
[----:B------:R-:W-:Y:S05]  /*16f20*/  BRA `(.L_x_10772) ;  /* 0xffffffe000f07947 */ /* 0x000fea000383ffff */
.L_x_10679:
[----:B------:R-:W-:Y:S01]  /*16f30*/  BSSY B0, `(.L_x_10773) ;  /* 0x0000006000007945 */ /* 0x000fe20003800000 */
[----:B------:R-:W-:-:S07]  /*16f40*/  IMAD.MOV.U32 R15, RZ, RZ, -0x1 ;  /* 0xffffffffff0f7424 */ /* 0x000fce00078e00ff */
[----:B0-----:R-:W-:Y:S05]  /*16f50*/  WARPSYNC.COLLECTIVE R15, `(.L_x_10774) ;  /* 0x000000000f0c7348 */ /* 0x001fea0003c00000 */
[----:B------:R-:W-:Y:S02]  /*16f60*/  ELECT P6, UR62, PT ;  /* 0x00000000003e782f */ /* 0x000fe400038c0000 */
[----:B------:R-:W-:Y:S01]  /*16f70*/  MOV R14, UR62 ;  /* 0x0000003e000e7c02 */ /* 0x000fe20008000f00 */
[----:B0-----:R-:W-:Y:S10]  /*16f80*/  ENDCOLLECTIVE ;  /* 0x000000000000791b */ /* 0x001ff40003800000 */
.L_x_10774:
[----:B------:R-:W-:Y:S05]  /*16f90*/  BSYNC B0 ;  /* 0x0000000000007941 */ /* 0x000fea0003800000 */
.L_x_10773:
[----:B------:R-:W-:Y:S05]  /*16fa0*/  BRA `(.L_x_10775) ;  /* 0xffffffe000e47947 */ /* 0x000fea000383ffff */
.L_x_10681:
[----:B0-----:R0:W1:Y:S02]  /*16fb0*/  SYNCS.PHASECHK.TRANS64.TRYWAIT P1, [R6+URZ], R3 ;  /* 0x00000003060075a7 */ /* 0x001064000802017f */
[----:B-1----:R-:W-:Y:S05]  /*16fc0*/  @!P1 NANOSLEEP.SYNCS 0x989680 ;  /* 0x009896800000995d */ /* 0x002fea0003900000 */
[----:B------:R-:W1:Y:S02]  /*16fd0*/  @!P1 SYNCS.PHASECHK.TRANS64 P1, [R6+URZ], R3 ;  /* 0x00000003060095a7 */ /* 0x000e64000802007f */
[----:B-1----:R-:W-:Y:S05]  /*16fe0*/  @!P1 BRA `(.L_x_10681) ;  /* 0xfffffffc00f09947 */ /* 0x002fea000383ffff */
[----:B------:R-:W-:Y:S05]  /*16ff0*/  BRA `(.L_x_10776) ;  /* 0xffffffe400187947 */ /* 0x000fea000383ffff */
.L_x_10682:
[----:B-1----:R1:W2:Y:S02]  /*17000*/  SYNCS.PHASECHK.TRANS64.TRYWAIT P1, [R7+URZ], R0 ;  /* 0x00000000070075a7 */ /* 0x0022a4000802017f */
[----:B--2---:R-:W-:Y:S05]  /*17010*/  @!P1 NANOSLEEP.SYNCS 0x989680 ;  /* 0x009896800000995d */ /* 0x004fea0003900000 */
[----:B------:R-:W2:Y:S02]  /*17020*/  @!P1 SYNCS.PHASECHK.TRANS64 P1, [R7+URZ], R0 ;  /* 0x00000000070095a7 */ /* 0x000ea4000802007f */
[----:B--2---:R-:W-:Y:S05]  /*17030*/  @!P1 BRA `(.L_x_10682) ;  /* 0xfffffffc00f09947 */ /* 0x004fea000383ffff */
[----:B------:R-:W-:Y:S05]  /*17040*/  BRA `(.L_x_10777) ;  /* 0xffffffe4000c7947 */ /* 0x000fea000383ffff */
.L_x_10684:
[----:B--2---:R2:W3:Y:S02]  /*17050*/  SYNCS.PHASECHK.TRANS64.TRYWAIT P1, [R2+URZ+0x13260], R3 ;  /* 0x01326003020075a7 */ /* 0x0044e4000802017f */
[----:B---3--:R-:W-:Y:S05]  /*17060*/  @!P1 NANOSLEEP.SYNCS 0x989680 ;  /* 0x009896800000995d */ /* 0x008fea0003900000 */
[----:B------:R-:W3:Y:S02]  /*17070*/  @!P1 SYNCS.PHASECHK.TRANS64 P1, [R2+URZ+0x13260], R3 ;  /* 0x01326003020095a7 */ /* 0x000ee4000802007f */
[----:B---3--:R-:W-:Y:S05]  /*17080*/  @!P1 BRA `(.L_x_10684) ;  /* 0xfffffffc00f09947 */ /* 0x008fea000383ffff */
[----:B------:R-:W-:Y:S05]  /*17090*/  BRA `(.L_x_10778) ;  /* 0xffffffe4000c7947 */ /* 0x000fea000383ffff */
.L_x_10686:
[----:B---3--:R3:W4:Y:S02]  /*170a0*/  SYNCS.PHASECHK.TRANS64.TRYWAIT P1, [R5+URZ+0x13260], R0 ;  /* 0x01326000050075a7 */ /* 0x008724000802017f */
[----:B----4-:R-:W-:Y:S05]  /*170b0*/  @!P1 NANOSLEEP.SYNCS 0x989680 ;  /* 0x009896800000995d */ /* 0x010fea0003900000 */
[----:B------:R-:W4:Y:S02]  /*170c0*/  @!P1 SYNCS.PHASECHK.TRANS64 P1, [R5+URZ+0x13260], R0 ;  /* 0x01326000050095a7 */ /* 0x000f24000802007f */
[----:B----4-:R-:W-:Y:S05]  /*170d0*/  @!P1 BRA `(.L_x_10686) ;  /* 0xfffffffc00f09947 */ /* 0x010fea000383ffff */
[----:B------:R-:W-:Y:S05]  /*170e0*/  BRA `(.L_x_10779) ;  /* 0xffffffe4000c7947 */ /* 0x000fea000383ffff */
.L_x_10688:
[----:B----4-:R4:W0:Y:S02]  /*170f0*/  SYNCS.PHASECHK.TRANS64.TRYWAIT P0, [R2+URZ+0x13280], R3 ;  /* 0x01328003020075a7 */ /* 0x010824000800017f */
[----:B0-----:R-:W-:Y:S05]  /*17100*/  @!P0 NANOSLEEP.SYNCS 0x989680 ;  /* 0x009896800000895d */ /* 0x001fea0003900000 */
[----:B------:R-:W0:Y:S02]  /*17110*/  @!P0 SYNCS.PHASECHK.TRANS64 P0, [R2+URZ+0x13280], R3 ;  /* 0x01328003020085a7 */ /* 0x000e24000800007f */
[----:B0-----:R-:W-:Y:S05]  /*17120*/  @!P0 BRA `(.L_x_10688) ;  /* 0xfffffffc00f08947 */ /* 0x001fea000383ffff */
[----:B------:R-:W-:Y:S05]  /*17130*/  BRA `(.L_x_10689) ;  /* 0xffffffe400087947 */ /* 0x000fea000383ffff */
.L_x_10780:
        /* <DEDUP_REMOVED lines=12> */
.L_x_12373:


//--------------------- .text._ZN7cutlass13device_kernelIN5flash11enable_sm90INS1_16FlashAttnFwdSm90INS1_25CollectiveMainloopFwdSm90ILi2EN4cute5tupleIJNS5_1CILi1EEES8_S8_EEENS6_IJNS7_ILi192EEENS7_ILi160EEENS7_ILi64EEEEEELi64ENS_12float_e4m3_tEfNS_4arch4Sm90ELb0ELb1ELb1ELb0ELb0ELb0ELb0ELb1ELb1ELb0ELb0ELb0EEENS1_21CollectiveEpilogueFwdINS6_IJSA_SC_SB_EEES9_NS_10bfloat16_tESG_Li384ELb0ELb0ELb0ELb1EEENS1_30DynamicPersistentTileSchedulerILi384ELi128ELb0ELb0ELb1EEEEEEEEEvNT_6ParamsE --------------------------
	.section	.text._ZN7cutlass13device_kernelIN5flash11enable_sm90INS1_16FlashAttnFwdSm90INS1_25CollectiveMainloopFwdSm90ILi2EN4cute5tupleIJNS5_1CILi1EEES8_S8_EEENS6_IJNS7_ILi192EEENS7_ILi160EEENS7_ILi64EEEEEELi64ENS_12float_e4m3_tEfNS_4arch4Sm90ELb0ELb1ELb1ELb0ELb0ELb0ELb0ELb1ELb1ELb0ELb0ELb0EEENS1_21CollectiveEpilogueFwdINS6_IJSA_SC_SB_EEES9_NS_10bfloat16_tESG_Li384ELb0ELb0ELb0ELb1EEENS1_30DynamicPersistentTileSchedulerILi384ELi128ELb0ELb0ELb1EEEEEEEEEvNT_6ParamsE,"ax",@progbits
	.align	128
.text._ZN7cutlass13device_kernelIN5flash11enable_sm90INS1_16FlashAttnFwdSm90INS1_25CollectiveMainloopFwdSm90ILi2EN4cute5tupleIJNS5_1CILi1EEES8_S8_EEENS6_IJNS7_ILi192EEENS7_ILi160EEENS7_ILi64EEEEEELi64ENS_12float_e4m3_tEfNS_4arch4Sm90ELb0ELb1ELb1ELb0ELb0ELb0ELb0ELb1ELb1ELb0ELb0ELb0EEENS1_21CollectiveEpilogueFwdINS6_IJSA_SC_SB_EEES9_NS_10bfloat16_tESG_Li384ELb0ELb0ELb0ELb1EEENS1_30DynamicPersistentTileSchedulerILi384ELi128ELb0ELb0ELb1EEEEEEEEEvNT_6ParamsE:
        .type           _ZN7cutlass13device_kernelIN5flash11enable_sm90INS1_16FlashAttnFwdSm90INS1_25CollectiveMainloopFwdSm90ILi2EN4cute5tupleIJNS5_1CILi1EEES8_S8_EEENS6_IJNS7_ILi192EEENS7_ILi160EEENS7_ILi64EEEEEELi64ENS_12float_e4m3_tEfNS_4arch4Sm90ELb0ELb1ELb1ELb0ELb0ELb0ELb0ELb1ELb1ELb0ELb0ELb0EEENS1_21CollectiveEpilogueFwdINS6_IJSA_SC_SB_EEES9_NS_10bfloat16_tESG_Li384ELb0ELb0ELb0ELb1EEENS1_30DynamicPersistentTileSchedulerILi384ELi128ELb0ELb0ELb1EEEEEEEEEvNT_6ParamsE,@function
        .size           _ZN7cutlass13device_kernelIN5flash11enable_sm90INS1_16FlashAttnFwdSm90INS1_25CollectiveMainloopFwdSm90ILi2EN4cute5tupleIJNS5_1CILi1EEES8_S8_EEENS6_IJNS7_ILi192EEENS7_ILi160EEENS7_ILi64EEEEEELi64ENS_12float_e4m3_tEfNS_4arch4Sm90ELb0ELb1ELb1ELb0ELb0ELb0ELb0ELb1ELb1ELb0ELb0ELb0EEENS1_21CollectiveEpilogueFwdINS6_IJSA_SC_SB_EEES9_NS_10bfloat16_tESG_Li384ELb0ELb0ELb0ELb1EEENS1_30DynamicPersistentTileSchedulerILi384ELi128ELb0ELb0ELb1EEEEEEEEEvNT_6ParamsE,(.L_x_12374 - _ZN7cutlass13device_kernelIN5flash11enable_sm90INS1_16FlashAttnFwdSm90INS1_25CollectiveMainloopFwdSm90ILi2EN4cute5tupleIJNS5_1CILi1EEES8_S8_EEENS6_IJNS7_ILi192EEENS7_ILi160EEENS7_ILi64EEEEEELi64ENS_12float_e4m3_tEfNS_4arch4Sm90ELb0ELb1ELb1ELb0ELb0ELb0ELb0ELb1ELb1ELb0ELb0ELb0EEENS1_21CollectiveEpilogueFwdINS6_IJSA_SC_SB_EEES9_NS_10bfloat16_tESG_Li384ELb0ELb0ELb0ELb1EEENS1_30DynamicPersistentTileSchedulerILi384ELi128ELb0ELb0ELb1EEEEEEEEEvNT_6ParamsE)
        .other          _ZN7cutlass13device_kernelIN5flash11enable_sm90INS1_16FlashAttnFwdSm90INS1_25CollectiveMainloopFwdSm90ILi2EN4cute5tupleIJNS5_1CILi1EEES8_S8_EEENS6_IJNS7_ILi192EEENS7_ILi160EEENS7_ILi64EEEEEELi64ENS_12float_e4m3_tEfNS_4arch4Sm90ELb0ELb1ELb1ELb0ELb0ELb0ELb0ELb1ELb1ELb0ELb0ELb0EEENS1_21CollectiveEpilogueFwdINS6_IJSA_SC_SB_EEES9_NS_10bfloat16_tESG_Li384ELb0ELb0ELb0ELb1EEENS1_30DynamicPersistentTileSchedulerILi384ELi128ELb0ELb0ELb1EEEEEEEEEvNT_6ParamsE,@"STO_CUDA_ENTRY STV_DEFAULT"
_ZN7cutlass13device_kernelIN5flash11enable_sm90INS1_16FlashAttnFwdSm90INS1_25CollectiveMainloopFwdSm90ILi2EN4cute5tupleIJNS5_1CILi1EEES8_S8_EEENS6_IJNS7_ILi192EEENS7_ILi160EEENS7_ILi64EEEEEELi64ENS_12float_e4m3_tEfNS_4arch4Sm90ELb0ELb1ELb1ELb0ELb0ELb0ELb0ELb1ELb1ELb0ELb0ELb0EEENS1_21CollectiveEpilogueFwdINS6_IJSA_SC_SB_EEES9_NS_10bfloat16_tESG_Li384ELb0ELb0ELb0ELb1EEENS1_30DynamicPersistentTileSchedulerILi384ELi128ELb0ELb0ELb1EEEEEEEEEvNT_6ParamsE:
        /* <DEDUP_REMOVED lines=23> */
.L_x_10782:
[----:B------:R-:W-:Y:S05]  /*0170*/  BSYNC B0 ;  /* 0x0000000000007941 */ /* 0x000fea0003800000 */
.L_x_10781:
        /* <DEDUP_REMOVED lines=37> */
.L_x_10783:
        /* <DEDUP_REMOVED lines=22> */
.L_x_10784:
        /* <DEDUP_REMOVED lines=18> */
.L_x_10785:
        /* <DEDUP_REMOVED lines=22> */
.L_x_10786:
        /* <DEDUP_REMOVED lines=22> */
.L_x_10787:
        /* <DEDUP_REMOVED lines=8> */
.L_x_10789:
        /* <DEDUP_REMOVED lines=14> */
[----:B------:R-:W-:Y:S01]  /*0a70*/  UMOV UR36, URZ ;  /* 0x0000003f00247c82 */ /* 0x000fe20008000000 */
[----:B------:R-:W-:Y:S01]  /*0a80*/  UMOV UR37, URZ ;  /* 0x0000003f00257c82 */ /* 0x000fe20008000000 */
[----:B------:R-:W-:-:S03]  /*0a90*/  UMOV UR38, URZ ;  /* 0x0000003f00267c82 */ /* 0x000fc60008000000 */
        /* <DEDUP_REMOVED lines=10> */
[CC--:B------:R-:W-:Y:S02]  /*0b40*/  LEA.HI R4, R3.reuse, R0.reuse, RZ, 0x4 ;  /* 0x0000000003047211 */ /* 0x0c0fe400078f20ff */
[----:B------:R-:W-:Y:S02]  /*0b50*/  LOP3.LUT R5, R2, 0xffffff80, RZ, 0xc0, !PT ;  /* 0xffffff8002057812 */ /* 0x000fe400078ec0ff */
[----:B------:R-:W-:Y:S02]  /*0b60*/  SHF.R.S32.HI R7, RZ, 0x4, R4 ;  /* 0x00000004ff077819 */ /* 0x000fe40000011404 */
[----:B------:R-:W-:Y:S01]  /*0b70*/  LEA.HI R3, R3, R0, RZ, 0x5 ;  /* 0x0000000003037211 */ /* 0x000fe200078f28ff */
[----:B------:R-:W-:Y:S01]  /*0b80*/  IMAD.IADD R17, R0, 0x1, -R5 ;  /* 0x0000000100117824 */ /* 0x000fe200078e0a05 */
[----:B------:R-:W-:-:S02]  /*0b90*/  LOP3.LUT R5, R4, 0x3fffff0, RZ, 0xc0, !PT ;  /* 0x03fffff004057812 */ /* 0x000fc400078ec0ff */
[----:B------:R-:W-:Y:S02]  /*0ba0*/  LEA.HI R4, R4, R7, RZ, 0x1 ;  /* 0x0000000704047211 */ /* 0x000fe400078f08ff */
[----:B------:R-:W-:Y:S01]  /*0bb0*/  SHF.R.S32.HI R6, RZ, 0x1f, R17 ;  /* 0x0000001fff067819 */ /* 0x000fe20000011411 */
[----:B------:R-:W-:Y:S01]  /*0bc0*/  IMAD.IADD R5, R0, 0x1, -R5 ;  /* 0x0000000100057824 */ /* 0x000fe200078e0a05 */
[----:B------:R-:W-:Y:S02]  /*0bd0*/  SHF.R.S32.HI R0, RZ, 0x5, R3 ;  /* 0x00000005ff007819 */ /* 0x000fe40000011403 */
[----:B------:R-:W-:Y:S02]  /*0be0*/  LEA.HI R8, R6, R17, RZ, 0x2 ;  /* 0x0000001106087211 */ /* 0x000fe400078f10ff */
[----:B------:R-:W-:Y:S01]  /*0bf0*/  LOP3.LUT R4, R4, 0x1ffffffe, RZ, 0xc0, !PT ;  /* 0x1ffffffe04047812 */ /* 0x000fe200078ec0ff */
[----:B------:R-:W-:Y:S01]  /*0c00*/  IMAD R5, R0, 0x10, R5 ;  /* 0x0000001000057824 */ /* 0x000fe200078e0205 */
[----:B------:R-:W-:-:S02]  /*0c10*/  SHF.R.S32.HI R3, RZ, 0x2, R8 ;  /* 0x00000002ff037819 */ /* 0x000fc40000011408 */
[----:B------:R-:W-:Y:S01]  /*0c20*/  SHF.R.S32.HI R10, RZ, 0x1f, R8 ;  /* 0x0000001fff0a7819 */ /* 0x000fe20000011408 */
[----:B------:R-:W-:Y:S01]  /*0c30*/  IMAD.IADD R4, R7, 0x1, -R4 ;  /* 0x0000000107047824 */ /* 0x000fe200078e0a04 */
[----:B------:R-:W-:Y:S02]  /*0c40*/  SHF.R.S32.HI R2, RZ, 0x7, R2 ;  /* 0x00000007ff027819 */ /* 0x000fe40000011402 */
[----:B------:R-:W-:Y:S01]  /*0c50*/  LEA.HI R10, R10, R3, RZ, 0x3 ;  /* 0x000000030a0a7211 */ /* 0x000fe200078f18ff */
[----:B------:R-:W-:Y:S01]  /*0c60*/  IMAD R4, R5, 0x8, R4 ;  /* 0x0000000805047824 */ /* 0x000fe200078e0204 */
[----:B------:R-:W-:Y:S01]  /*0c70*/  LEA.HI R6, R6, R17, RZ, 0x5 ;  /* 0x0000001106067211 */ /* 0x000fe200078f28ff */
[----:B------:R-:W-:Y:S01]  /*0c80*/  IMAD.HI R0, R2, 0x55555556, RZ ;  /* 0x5555555602007827 */ /* 0x000fe200078e02ff */
[----:B------:R-:W-:Y:S02]  /*0c90*/  LOP3.LUT R10, R10, 0xfffffff8, RZ, 0xc0, !PT ;  /* 0xfffffff80a0a7812 */ /* 0x000fe400078ec0ff */
[----:B------:R-:W-:-:S02]  /*0ca0*/  SHF.R.S32.HI R6, RZ, 0x5, R6 ;  /* 0x00000005ff067819 */ /* 0x000fc40000011406 */
[----:B------:R-:W-:Y:S01]  /*0cb0*/  LEA.HI R5, R0, R0, RZ, 0x1 ;  /* 0x0000000000057211 */ /* 0x000fe200078f08ff */
[----:B------:R-:W-:Y:S01]  /*0cc0*/  IMAD.IADD R7, R3, 0x1, -R10 ;  /* 0x0000000103077824 */ /* 0x000fe200078e0a0a */
[----:B------:R-:W-:Y:S01]  /*0cd0*/  LOP3.LUT R8, R8, 0x7ffffffc, RZ, 0xc0, !PT ;  /* 0x7ffffffc08087812 */ /* 0x000fe200078ec0ff */
[----:B------:R-:W-:Y:S02]  /*0ce0*/  IMAD.SHL.U32 R3, R4, 0x8, RZ ;  /* 0x0000000804037824 */ /* 0x000fe400078e00ff */
[----:B------:R-:W-:Y:S02]  /*0cf0*/  IMAD R5, R5, -0x3, R2 ;  /* 0xfffffffd05057824 */ /* 0x000fe400078e0202 */
[----:B------:R-:W-:Y:S02]  /*0d00*/  IMAD R6, R6, 0x10, R7 ;  /* 0x0000001006067824 */ /* 0x000fe400078e0207 */
[----:B------:R-:W-:Y:S02]  /*0d10*/  IMAD.IADD R17, R17, 0x1, -R8 ;  /* 0x0000000111117824 */ /* 0x000fe400078e0a08 */
[----:B------:R-:W-:-:S04]  /*0d20*/  IMAD.WIDE R22, R3, 0x2, R22 ;  /* 0x0000000203167825 */ /* 0x000fc800078e0216 */
[----:B------:R-:W-:-:S07]  /*0d30*/  IMAD R157, R5, 0x40, R6 ;  /* 0x00000040059d7824 */ /* 0x000fce00078e0206 */
.L_x_10886:
        /* <DEDUP_REMOVED lines=20> */
.L_x_10790:
[----:B------:R-:W-:Y:S01]  /*0e80*/  ULDC UR6, c[0x0][0xdc4] ;  /* 0x0003710000067ab9 */ /* 0x000fe20000000800 */
[----:B------:R-:W-:Y:S01]  /*0e90*/  UMOV UR48, UR7 ;  /* 0x0000000700307c82 */ /* 0x000fe20008000000 */
[----:B------:R-:W-:-:S11]  /*0ea0*/  UISETP.NE.AND UP0, UPT, UR6, 0x1, UPT ;  /* 0x000000010600788c */ /* 0x000fd6000bf05270 */
[----:B------:R-:W-:Y:S02]  /*0eb0*/  @UP0 ULDC.64 UR10, c[0x0][0xdc8] ;  /* 0x00037200000a0ab9 */ /* 0x000fe40000000a00 */
[----:B------:R-:W-:-:S04]  /*0ec0*/  UIMAD.WIDE.U32 UR4, UR7, UR10, URZ ;  /* 0x0000000a070472a5 */ /* 0x000fc8000f8e003f */
[----:B------:R-:W-:-:S04]  /*0ed0*/  @UP0 USHF.R.U32.HI UR48, URZ, UR11, UR5 ;  /* 0x0000000b3f300299 */ /* 0x000fc80008011605 */
[----:B------:R-:W-:-:S12]  /*0ee0*/  UIMAD UR4, UR48, UR6, URZ ;  /* 0x00000006300472a4 */ /* 0x000fd8000f8e023f */
.L_x_10791:
        /* <DEDUP_REMOVED lines=25> */
[----:B------:R-:W-:Y:S01]  /*1080*/  UIMAD UR42, UR42, 0xc0, URZ ;  /* 0x000000c02a2a78a4 */ /* 0x000fe2000f8e023f */
[----:B--2---:R-:W-:Y:S01]  /*1090*/  IADD3 R3, -R156, 0xc0, RZ ;  /* 0x000000c09c037810 */ /* 0x004fe20007ffe1ff */
[----:B------:R-:W-:Y:S01]  /*10a0*/  @UP1 ULDC UR4, c[0x0][0x42c] ;  /* 0x00010b0000041ab9 */ /* 0x000fe20000000800 */
[----:B------:R-:W-:Y:S01]  /*10b0*/  @UP1 ULDC UR6, c[0x0][0x430] ;  /* 0x00010c0000061ab9 */ /* 0x000fe20000000800 */
[----:B------:R-:W-:Y:S02]  /*10c0*/  UIMAD.WIDE.U32 UR4, UR43, UR4, URZ ;  /* 0x000000042b0472a5 */ /* 0x000fe4000f8e003f */
[----:B------:R-:W-:Y:S02]  /*10d0*/  UMOV UR41, UR43 ;  /* 0x0000002b00297c82 */ /* 0x000fe40008000000 */
[----:B------:R-:W-:Y:S01]  /*10e0*/  @UP1 USHF.R.U32.HI UR41, URZ, UR6, UR5 ;  /* 0x000000063f291299 */ /* 0x000fe20008011605 */
[----:B---3--:R-:W-:-:S05]  /*10f0*/  SEL R18, R18, 0x1, P0 ;  /* 0x0000000112127807 */ /* 0x008fca0000000000 */
[CC--:B----4-:R-:W-:Y:S02]  /*1100*/  IMAD R3, R18.reuse, R5.reuse, R3 ;  /* 0x0000000512037224 */ /* 0x0d0fe400078e0203 */
[----:B------:R-:W-:Y:S02]  /*1110*/  IMAD R107, R18, R5, RZ ;  /* 0x00000005126b7224 */ /* 0x000fe400078e02ff */
        /* <DEDUP_REMOVED lines=13> */
.L_x_10793:
[----:B------:R-:W-:-:S13]  /*11f0*/  ISETP.NE.AND P0, PT, R7, 0x1, PT ;  /* 0x000000010700780c */ /* 0x000fda0003f05270 */
[----:B------:R-:W1:Y:S02]  /*1200*/  @P0 LDC.64 R8, c[0x0][0x9e8] ;  /* 0x00027a00ff080b82 */ /* 0x000e640000000a00 */
[----:B-1----:R-:W-:-:S05]  /*1210*/  @P0 IMAD.HI.U32 R4, R3, R8, RZ ;  /* 0x0000000803040227 */ /* 0x002fca00078e00ff */
[----:B------:R-:W-:-:S07]  /*1220*/  @P0 SHF.R.U32.HI R3, RZ, R9, R4 ;  /* 0x00000009ff030219 */ /* 0x000fce0000011604 */
.L_x_10794:
[----:B------:R-:W-:-:S05]  /*1230*/  IMAD R3, R3, R7, R7 ;  /* 0x0000000703037224 */ /* 0x000fca00078e0207 */
[----:B------:R-:W-:-:S07]  /*1240*/  VIMNMX R0, R0, R3, PT ;  /* 0x0000000300007248 */ /* 0x000fce0003fe0100 */
.L_x_10792:
[----:B------:R-:W-:Y:S01]  /*1250*/  VIADD R3, R0, 0x9f ;  /* 0x0000009f00037836 */ /* 0x000fe20000000000 */
[----:B------:R-:W-:Y:S01]  /*1260*/  ULDC UR4, c[0x0][0x9dc] ;  /* 0x0002770000047ab9 */ /* 0x000fe20000000800 */
[CC--:B------:R-:W-:Y:S02]  /*1270*/  IMAD R0, R18.reuse, R5.reuse, 0x9f ;  /* 0x0000009f12007424 */ /* 0x0c0fe400078e0205 */
[----:B------:R-:W-:Y:S02]  /*1280*/  IMAD R156, R18, R5, -R156 ;  /* 0x00000005129c7224 */ /* 0x000fe400078e0a9c */
[----:B------:R-:W-:-:S04]  /*1290*/  IMAD.HI R4, R3, 0x66666667, RZ ;  /* 0x6666666703047827 */ /* 0x000fc800078e02ff */
[----:B------:R-:W-:Y:S01]  /*12a0*/  IMAD.HI R0, R0, 0x66666667, RZ ;  /* 0x6666666700007827 */ /* 0x000fe200078e02ff */
[----:B------:R-:W-:-:S03]  /*12b0*/  SHF.R.U32.HI R5, RZ, 0x1f, R4 ;  /* 0x0000001fff057819 */ /* 0x000fc60000011604 */
[----:B------:R-:W-:Y:S01]  /*12c0*/  VIADD R105, R156, UR42 ;  /* 0x0000002a9c697c36 */ /* 0x000fe20008000000 */
[----:B------:R-:W-:Y:S02]  /*12d0*/  SHF.R.U32.HI R3, RZ, 0x1f, R0 ;  /* 0x0000001fff037819 */ /* 0x000fe40000011600 */
[----:B------:R-:W-:Y:S01]  /*12e0*/  LEA.HI.SX32 R104, R4, R5, 0x1a ;  /* 0x0000000504687211 */ /* 0x000fe200078fd2ff */
[----:B------:R-:W-:Y:S01]  /*12f0*/  VIADD R6, R105, -UR4 ;  /* 0x8000000469067c36 */ /* 0x000fe20008000000 */
[----:B------:R-:W-:-:S04]  /*1300*/  LEA.HI.SX32 R3, R0, R3, 0x1a ;  /* 0x0000000300037211 */ /* 0x000fc800078fd2ff */
        /* <DEDUP_REMOVED lines=12> */
.L_x_10796:
[----:B------:R-:W-:Y:S01]  /*13d0*/  ISETP.NE.AND P0, PT, R7, 0x1, PT ;  /* 0x000000010700780c */ /* 0x000fe20003f05270 */
[----:B------:R-:W-:-:S12]  /*13e0*/  IMAD.MOV.U32 R0, RZ, RZ, R105 ;  /* 0x000000ffff007224 */ /* 0x000fd800078e0069 */
[----:B------:R-:W1:Y:S02]  /*13f0*/  @P0 LDC.64 R4, c[0x0][0x9e8] ;  /* 0x00027a00ff040b82 */ /* 0x000e640000000a00 */
[----:B-1----:R-:W-:-:S05]  /*1400*/  @P0 IMAD.HI.U32 R4, R105, R4, RZ ;  /* 0x0000000469040227 */ /* 0x002fca00078e00ff */
[----:B------:R-:W-:-:S07]  /*1410*/  @P0 SHF.R.U32.HI R0, RZ, R5, R4 ;  /* 0x00000005ff000219 */ /* 0x000fce0000011604 */
.L_x_10797:
[----:B------:R-:W-:-:S05]  /*1420*/  IMAD R0, R0, R7, RZ ;  /* 0x0000000700007224 */ /* 0x000fca00078e02ff */
[----:B------:R-:W-:-:S13]  /*1430*/  R2UR UR5, R0 ;  /* 0x00000000000572ca */ /* 0x000fda00000e0000 */
[----:B------:R-:W-:-:S04]  /*1440*/  UISETP.LT.AND UP0, UPT, UR4, UR5, UPT ;  /* 0x000000050400728c */ /* 0x000fc8000bf01270 */
[----:B------:R-:W-:-:S12]  /*1450*/  USEL UR4, UR4, UR5, !UP0 ;  /* 0x0000000504047287 */ /* 0x000fd8000c000000 */
.L_x_10795:
[----:B------:R-:W-:Y:S01]  /*1460*/  UIMAD.WIDE UR4, UR4, 0x66666667, URZ ;  /* 0x66666667040478a5 */ /* 0x000fe2000f8e023f */
[----:B------:R-:W-:Y:S01]  /*1470*/  PLOP3.LUT P0, PT, PT, PT, PT, 0x80, 0x0 ;  /* 0x000000000000781c */ /* 0x000fe20003f0f070 */
[----:B------:R-:W-:Y:S01]  /*1480*/  IMAD.MOV.U32 R0, RZ, RZ, RZ ;  /* 0x000000ffff007224 */ /* 0x000fe200078e00ff */
[----:B------:R-:W-:Y:S01]  /*1490*/  CS2R R54, SRZ ;  /* 0x0000000000367805 */ /* 0x000fe2000001ff00 */
[----:B------:R-:W-:Y:S01]  /*14a0*/  USHF.R.U32.HI UR4, URZ, 0x1f, UR5 ;  /* 0x0000001f3f047899 */ /* 0x000fe20008011605 */
[----:B------:R-:W-:Y:S01]  /*14b0*/  IMAD.MOV.U32 R3, RZ, RZ, RZ ;  /* 0x000000ffff037224 */ /* 0x000fe200078e00ff */
[----:B------:R-:W-:Y:S02]  /*14c0*/  CS2R R6, SRZ ;  /* 0x0000000000067805 */ /* 0x000fe4000001ff00 */
[----:B------:R-:W-:Y:S01]  /*14d0*/  CS2R R52, SRZ ;  /* 0x0000000000347805 */ /* 0x000fe2000001ff00 */
[----:B------:R-:W-:Y:S01]  /*14e0*/  ULEA.HI.SX32 UR4, UR5, UR4, 0x1a ;  /* 0x0000000405047291 */ /* 0x000fe2000f8fd23f */
        /* <DEDUP_REMOVED lines=15> */
[----:B------:R-:W-:-:S09]  /*15e0*/  CS2R R56, SRZ ;  /* 0x0000000000387805 */ /* 0x000fd2000001ff00 */
[----:B------:R-:W-:Y:S05]  /*15f0*/  @!P1 BRA `(.L_x_10798) ;  /* 0x00000114004c9947 */ /* 0x000fea0003800000 */
[----:B------:R-:W1:Y:S02]  /*1600*/  S2R R4, SR_TID.X ;  /* 0x0000000000047919 */ /* 0x000e640000002100 */
[----:B-1----:R-:W-:-:S05]  /*1610*/  VIADD R0, R4, 0xffffff80 ;  /* 0xffffff8004007836 */ /* 0x002fca0000000000 */
[----:B------:R-:W-:-:S04]  /*1620*/  SHF.R.S32.HI R3, RZ, 0x1f, R0 ;  /* 0x0000001fff037819 */ /* 0x000fc80000011400 */
[----:B------:R-:W-:-:S04]  /*1630*/  LEA.HI R3, R3, R0, RZ, 0x7 ;  /* 0x0000000003037211 */ /* 0x000fc800078f38ff */
[----:B------:R-:W-:-:S06]  /*1640*/  SHF.R.S32.HI R3, RZ, 0x7, R3 ;  /* 0x00000007ff037819 */ /* 0x000fcc0000011403 */
        /* <DEDUP_REMOVED lines=28> */
.L_x_10799:
        /* <DEDUP_REMOVED lines=56> */
.L_x_10962:
[----:B------:R-:W-:Y:S05]  /*1b90*/  @!P0 BRA `(.L_x_10801) ;  /* 0x0000000000048947 */ /* 0x000fea0003800000 */
[----:B------:R-:W-:Y:S01]  /*1ba0*/  BPT.TRAP 0x1 ;  /* 0x000000040000795c */ /* 0x000fe20000300000 */
.L_x_10801:
[----:B------:R-:W-:Y:S02]  /*1bb0*/  IMAD.U32 R4, RZ, RZ, UR38 ;  /* 0x00000026ff047e24 */ /* 0x000fe4000f8e00ff */
[----:B-1----:R-:W-:-:S03]  /*1bc0*/  IMAD.U32 R3, RZ, RZ, UR37 ;  /* 0x00000025ff037e24 */ /* 0x002fc6000f8e00ff */
[----:B------:R-:W-:Y:S02]  /*1bd0*/  LEA R4, R4, UR40, 0x3 ;  /* 0x0000002804047c11 */ /* 0x000fe4000f8e18ff */
[----:B------:R-:W-:-:S04]  /*1be0*/  SHF.L.U32 R3, R3, 0x1f, RZ ;  /* 0x0000001f03037819 */ /* 0x000fc800000006ff */
[----:B------:R1:W2:Y:S01]  /*1bf0*/  SYNCS.PHASECHK.TRANS64.TRYWAIT P1, [R4+URZ+0x13230], R3 ;  /* 0x01323003040075a7 */ /* 0x0002a2000802017f */
[----:B------:R-:W-:Y:S05]  /*1c00*/  @!P0 BRA `(.L_x_10802) ;  /* 0x0000000000048947 */ /* 0x000fea0003800000 */
[----:B------:R-:W-:Y:S01]  /*1c10*/  BPT.TRAP 0x1 ;  /* 0x000000040000795c */ /* 0x000fe20000300000 */
.L_x_10802:
[----:B--2---:R-:W-:Y:S05]  /*1c20*/  @P1 BRA `(.L_x_10803) ;  /* 0x0000000000081947 */ /* 0x004fea0003800000 */
[----:B------:R-:W2:Y:S02]  /*1c30*/  SYNCS.PHASECHK.TRANS64.TRYWAIT P1, [R4+URZ+0x13230], R3 ;  /* 0x01323003040075a7 */ /* 0x000ea4000802017f */
[----:B--2---:R-:W-:Y:S05]  /*1c40*/  @!P1 BRA `(.L_x_10804) ;  /* 0x0000014c00e49947 */ /* 0x004fea0003800000 */
.L_x_10803:
[----:B------:R-:W3:Y:S01]  /*1c50*/  S2R R5, SR_TID.X ;  /* 0x0000000000057919 */ /* 0x000ee20000002100 */
[----:B------:R-:W-:Y:S01]  /*1c60*/  UIADD3 UR4, UR40, 0xe000, URZ ;  /* 0x0000e00028047890 */ /* 0x000fe2000fffe03f */
[----:B------:R-:W-:-:S03]  /*1c70*/  LOP3.LUT R2, R2, 0xfffffff7, RZ, 0xc0, !PT ;  /* 0xfffffff702027812 */ /* 0x000fc600078ec0ff */
[----:B------:R-:W-:-:S04]  /*1c80*/  USHF.R.U32.HI UR4, URZ, 0x4, UR4 ;  /* 0x000000043f047899 */ /* 0x000fc80008011604 */
[----:B------:R-:W-:-:S06]  /*1c90*/  ULOP3.LUT UR4, UR4, 0x3fff, URZ, 0xc0, !UPT ;  /* 0x00003fff04047892 */ /* 0x000fcc000f8ec03f */
[----:B------:R-:W-:Y:S01]  /*1ca0*/  IMAD.U32 R8, RZ, RZ, UR4 ;  /* 0x00000004ff087e24 */ /* 0x000fe2000f8e00ff */
[----:B------:R-:W-:Y:S05]  /*1cb0*/  WARPSYNC.ALL ;  /* 0x0000000000007948 */ /* 0x000fea0003800000 */
[----:B------:R-:W-:Y:S02]  /*1cc0*/  LOP3.LUT R8, R8, 0x10000, RZ, 0xfc, !PT ;  /* 0x0001000008087812 */ /* 0x000fe400078efcff */
[----:B---3--:R-:W-:-:S13]  /*1cd0*/  LOP3.LUT P1, RZ, R5, 0x7f, RZ, 0xc0, !PT ;  /* 0x0000007f05ff7812 */ /* 0x008fda000782c0ff */
[----:B------:R-:W-:Y:S02]  /*1ce0*/  @P1 LOP3.LUT R2, R2, 0x8, RZ, 0xfc, !PT ;  /* 0x0000000802021812 */ /* 0x000fe400078efcff */
[----:B------:R-:W-:Y:S01]  /*1cf0*/  R2UR UR12, R8 ;  /* 0x00000000080c72ca */ /* 0x000fe200000e0000 */
[----:B------:R-:W-:Y:S01]  /*1d00*/  ULOP3.LUT UR8, UR49, 0x10000, URZ, 0xfc, !UPT ;  /* 0x0001000031087892 */ /* 0x000fe2000f8efc3f */
[----:B------:R-:W-:Y:S01]  /*1d10*/  WARPGROUP.ARRIVE ;  /* 0x00000000000079c5 */ /* 0x000fe20000000000 */
[----:B------:R-:W-:Y:S01]  /*1d20*/  UMOV UR9, 0x80000020 ;  /* 0x8000002000097882 */ /* 0x000fe20000000000 */
[----:B------:R-:W-:Y:S01]  /*1d30*/  UMOV UR11, 0x80000020 ;  /* 0x80000020000b7882 */ /* 0x000fe20000000000 */
[----:B------:R-:W-:Y:S01]  /*1d40*/  UIADD3 UR7, UR8, 0x2, URZ ;  /* 0x0000000208077890 */ /* 0x000fe2000fffe03f */
[----:B------:R-:W3:Y:S01]  /*1d50*/  LDC R109, c[0x0][0x288] ;  /* 0x0000a200ff6d7b82 */ /* 0x000ee20000000800 */
[----:B-12---:R-:W-:Y:S01]  /*1d60*/  @!P1 VIADD R4, R4, 0x13240 ;  /* 0x0001324004049836 */ /* 0x006fe20000000000 */
[----:B------:R-:W-:-:S02]  /*1d70*/  ULDC UR20, c[0x0][0x9dc] ;  /* 0x0002770000147ab9 */ /* 0x000fc40000000800 */
[----:B------:R-:W-:Y:S02]  /*1d80*/  ULOP3.LUT UR20, URZ, UR20, URZ, 0x33, !UPT ;  /* 0x000000143f147292 */ /* 0x000fe4000f8e333f */
[----:B------:R-:W-:Y:S01]  /*1d90*/  @!P1 PRMT R4, RZ, 0x654, R4 ;  /* 0x00000654ff049816 */ /* 0x000fe20000000004 */
[----:B------:R-:W-:Y:S01]  /*1da0*/  UIMAD UR12, UR38, 0x280, UR12 ;  /* 0x00000280260c78a4 */ /* 0x000fe2000f8e020c */
[----:B------:R-:W1:Y:S03]  /*1db0*/  LDC R111, c[0x0][0x2e0] ;  /* 0x0000b800ff6f7b82 */ /* 0x000e660000000800 */
[----:B------:R-:W-:Y:S02]  /*1dc0*/  UIADD3 UR4, UR12, 0x100, URZ ;  /* 0x000001000c047890 */ /* 0x000fe4000fffe03f */
[----:B------:R-:W-:Y:S02]  /*1dd0*/  UIADD3 UR5, UR12, 0x180, URZ ;  /* 0x000001800c057890 */ /* 0x000fe4000fffe03f */
[----:B------:R-:W-:Y:S01]  /*1de0*/  UMOV UR10, UR12 ;  /* 0x0000000c000a7c82 */ /* 0x000fe20008000000 */
[----:B------:R-:W-:Y:S01]  /*1df0*/  UIADD3 UR6, UR12, 0x200, URZ ;  /* 0x000002000c067890 */ /* 0x000fe2000fffe03f */
[----:B------:R-:W-:Y:S01]  /*1e00*/  QGMMA.64x32x32.F32.E4M3.E4M3 R88, gdesc[UR8], RZ, !UPT, gsb0 ;  /* 0x00600000085879f3 */ /* 0x000fe2000c0008ff */
[----:B------:R-:W-:Y:S01]  /*1e10*/  UIADD3 UR10, UR12, 0x80, URZ ;  /* 0x000000800c0a7890 */ /* 0x000fe2000fffe03f */
[----:B------:R-:W-:Y:S01]  /*1e20*/  UMOV UR11, 0x80000020 ;  /* 0x80000020000b7882 */ /* 0x000fe20000000000 */
[----:B------:R-:W-:Y:S01]  /*1e30*/  UIADD3 UR13, UR12, 0x2, URZ ;  /* 0x000000020c0d7890 */ /* 0x000fe2000fffe03f */
[----:B------:R-:W-:-:S02]  /*1e40*/  WARPGROUP.DEPBAR.LE gsb0, 0x0 ;  /* 0x00008000000079c5 */ /* 0x000fc40000010000 */
        /* <DEDUP_REMOVED lines=15> */
[----:B------:R-:W-:Y:S01]  /*1f40*/  UMOV UR10, UR6 ;  /* 0x00000006000a7c82 */ /* 0x000fe20008000000 */
[----:B------:R-:W-:Y:S01]  /*1f50*/  UMOV UR11, 0x80000020 ;  /* 0x80000020000b7882 */ /* 0x000fe20000000000 */
[----:B------:R-:W-:Y:S01]  /*1f60*/  UMOV UR6, UR13 ;  /* 0x0000000d00067c82 */ /* 0x000fe20008000000 */
        /* <DEDUP_REMOVED lines=29> */
[----:B------:R-:W2:Y:S08]  /*2140*/  MUFU.TANH R5, R5 ;  /* 0x0000000500057308 */ /* 0x000eb00000002400 */
[----:B------:R-:W4:Y:S08]  /*2150*/  MUFU.TANH R88, R88 ;  /* 0x0000005800587308 */ /* 0x000f300000002400 */
        /* <DEDUP_REMOVED lines=66> */
[----:B------:R-:W-:Y:S01]  /*2580*/  ULDC.64 UR6, c[0x0][0x9e0] ;  /* 0x0002780000067ab9 */ /* 0x000fe20000000a00 */
[C---:B------:R-:W-:Y:S01]  /*2590*/  FMUL.FTZ R41, R0.reuse, R43 ;  /* 0x0000002b00297220 */ /* 0x040fe20000410000 */
[----:B------:R-:W-:Y:S01]  /*25a0*/  UISETP.GE.AND UP0, UPT, UR7, 0x1, UPT ;  /* 0x000000010700788c */ /* 0x000fe2000bf06270 */
        /* <DEDUP_REMOVED lines=17> */
[C---:B------:R-:W-:Y:S01]  /*26c0*/  FMUL.FTZ R50, R0.reuse, R24 ;  /* 0x0000001800327220 */ /* 0x040fe20000410000 */
[C---:B------:R-:W-:Y:S01]  /*26d0*/  FMUL.FTZ R103, R0.reuse, R25 ;  /* 0x0000001900677220 */ /* 0x040fe20000410000 */
[C---:B------:R-:W-:Y:S01]  /*26e0*/  FMUL.FTZ R24, R0.reuse, R26 ;  /* 0x0000001a00187220 */ /* 0x040fe20000410000 */
[C---:B------:R-:W-:Y:S01]  /*26f0*/  FMUL.FTZ R25, R0.reuse, R27 ;  /* 0x0000001b00197220 */ /* 0x040fe20000410000 */
[----:B------:R5:W-:Y:S01]  /*2700*/  @!P1 SYNCS.ARRIVE.TRANS64.RED.A1T0 RZ, [R4+URZ], RZ ;  /* 0x000000ff04ff99a7 */ /* 0x000be2000810043f */
[C---:B------:R-:W-:Y:S01]  /*2710*/  FMUL.FTZ R106, R0.reuse, R28 ;  /* 0x0000001c006a7220 */ /* 0x040fe20000410000 */
[C---:B------:R-:W-:Y:S01]  /*2720*/  FMUL.FTZ R108, R0.reuse, R29 ;  /* 0x0000001d006c7220 */ /* 0x040fe20000410000 */
[C---:B------:R-:W-:Y:S01]  /*2730*/  FMUL.FTZ R27, R0.reuse, R30 ;  /* 0x0000001e001b7220 */ /* 0x040fe20000410000 */
[C---:B------:R-:W-:Y:S01]  /*2740*/  FMUL.FTZ R26, R0.reuse, R31 ;  /* 0x0000001f001a7220 */ /* 0x040fe20000410000 */
[C---:B------:R-:W-:Y:S01]  /*2750*/  FMUL.FTZ R32, R0.reuse, R32 ;  /* 0x0000002000207220 */ /* 0x040fe20000410000 */
[C---:B------:R-:W-:Y:S01]  /*2760*/  FMUL.FTZ R33, R0.reuse, R33 ;  /* 0x0000002100217220 */ /* 0x040fe20000410000 */
[----:B------:R-:W-:Y:S01]  /*2770*/  FMUL.FTZ R28, R0, R34 ;  /* 0x00000022001c7220 */ /* 0x000fe20000410000 */
[----:B-----5:R-:W-:-:S02]  /*2780*/  IMAD R4, R104, -0xa0, R107 ;  /* 0xffffff6068047824 */ /* 0x020fc400078e026b */
[C---:B------:R-:W-:Y:S01]  /*2790*/  FMUL.FTZ R29, R0.reuse, R35 ;  /* 0x00000023001d7220 */ /* 0x040fe20000410000 */
[C---:B------:R-:W-:Y:S01]  /*27a0*/  FMUL.FTZ R110, R0.reuse, R36 ;  /* 0x00000024006e7220 */ /* 0x040fe20000410000 */
[C---:B------:R-:W-:Y:S01]  /*27b0*/  FMUL.FTZ R112, R0.reuse, R37 ;  /* 0x0000002500707220 */ /* 0x040fe20000410000 */
[C---:B------:R-:W-:Y:S01]  /*27c0*/  FMUL.FTZ R30, R0.reuse, R38 ;  /* 0x00000026001e7220 */ /* 0x040fe20000410000 */
[----:B------:R-:W-:Y:S01]  /*27d0*/  FMUL.FTZ R31, R0, R39 ;  /* 0x00000027001f7220 */ /* 0x000fe20000410000 */
[----:B------:R-:W-:Y:S01]  /*27e0*/  IMAD.MOV.U32 R35, RZ, RZ, -0xa0 ;  /* 0xffffff60ff237424 */ /* 0x000fe200078e00ff */
[----:B------:R-:W-:Y:S01]  /*27f0*/  PLOP3.LUT P1, PT, PT, PT, UP0, 0x40, 0x0 ;  /* 0x000000000000781c */ /* 0x000fe20003f2e808 */
[----:B------:R-:W2:Y:S01]  /*2800*/  MUFU.TANH R78, R78 ;  /* 0x0000004e004e7308 */ /* 0x000ea20000002400 */
[----:B---3--:R-:W-:Y:S01]  /*2810*/  IADD3 R4, -R109, 0xa1, R4 ;  /* 0x000000a16d047810 */ /* 0x008fe20007ffe104 */
[----:B------:R-:W-:-:S04]  /*2820*/  IMAD R116, R104, R35, 0xa0 ;  /* 0x000000a068747424 */ /* 0x000fc800078e0223 */
[----:B------:R-:W-:Y:S02]  /*2830*/  IMAD R35, R17, -0x2, R4 ;  /* 0xfffffffe11237824 */ /* 0x000fe400078e0204 */
[----:B------:R-:W3:Y:S01]  /*2840*/  MUFU.TANH R77, R77 ;  /* 0x0000004d004d7308 */ /* 0x000ee20000002400 */
[----:B-1----:R-:W-:Y:S02]  /*2850*/  IMAD R34, R18, R111, R116 ;  /* 0x0000006f12227224 */ /* 0x002fe400078e0274 */
[----:B------:R-:W-:Y:S02]  /*2860*/  VIADD R4, R157, UR42 ;  /* 0x0000002a9d047c36 */ /* 0x000fe40008000000 */
[----:B------:R-:W-:Y:S02]  /*2870*/  IMAD R115, R17, -0x2, R34 ;  /* 0xfffffffe11737824 */ /* 0x000fe400078e0222 */
[C---:B------:R-:W-:Y:S01]  /*2880*/  VIADD R118, R35.reuse, UR6 ;  /* 0x0000000623767c36 */ /* 0x040fe20008000000 */
[----:B------:R-:W1:Y:S01]  /*2890*/  MUFU.TANH R72, R72 ;  /* 0x0000004800487308 */ /* 0x000e620000002400 */
[----:B------:R-:W-:-:S02]  /*28a0*/  VIADD R117, R35, UR20 ;  /* 0x0000001423757c36 */ /* 0x000fc40008000000 */
[----:B------:R-:W-:Y:S01]  /*28b0*/  IMAD R107, R17, -0x2, R116 ;  /* 0xfffffffe116b7824 */ /* 0x000fe200078e0274 */
[----:B------:R-:W-:Y:S01]  /*28c0*/  VIADDMNMX R113, R4, R118, R115, PT ;  /* 0x0000007604717246 */ /* 0x000fe20003800173 */
        /* <DEDUP_REMOVED lines=55> */
[----:B------:R-:W-:Y:S01]  /*2c40*/  IMAD R34, R18, R111, R4 ;  /* 0x0000006f12227224 */ /* 0x000fe200078e0204 */
        /* <DEDUP_REMOVED lines=12> */
.L_x_10807:
[----:B------:R-:W-:-:S06]  /*2d10*/  UISETP.NE.AND UP1, UPT, UR7, 0x1, UPT ;  /* 0x000000010700788c */ /* 0x000fcc000bf25270 */
[----:B------:R-:W-:-:S05]  /*2d20*/  PLOP3.LUT P1, PT, PT, PT, UP1, 0x80, 0x0 ;  /* 0x000000000000781c */ /* 0x000fca0003f2f018 */
[----:B------:R-:W-:-:S08]  /*2d30*/  @UP1 ULDC.64 UR10, c[0x0][0x9e8] ;  /* 0x00027a00000a1ab9 */ /* 0x000fd00000000a00 */
[----:B------:R-:W-:-:S05]  /*2d40*/  @P1 IMAD.HI.U32 R35, R34, UR10, RZ ;  /* 0x0000000a22231c27 */ /* 0x000fca000f8e00ff */
[----:B------:R-:W-:-:S07]  /*2d50*/  @P1 SHF.R.U32.HI R34, RZ, UR11, R35 ;  /* 0x0000000bff221c19 */ /* 0x000fce0008011623 */
.L_x_10808:
[----:B------:R-:W-:Y:S05]  /*2d60*/  BSYNC B0 ;  /* 0x0000000000007941 */ /* 0x000fea0003800000 */
.L_x_10806:
[----:B------:R-:W-:-:S05]  /*2d70*/  IMAD R34, R34, UR7, R107 ;  /* 0x0000000722227c24 */ /* 0x000fca000f8e026b */
[----:B------:R-:W-:Y:S02]  /*2d80*/  VIMNMX R114, R114, R34, !PT ;  /* 0x0000002272727248 */ /* 0x000fe40007fe0100 */
[----:B------:R-:W-:-:S07]  /*2d90*/  VIADDMNMX R113, R34, UR7, R113, PT ;  /* 0x0000000722717c46 */ /* 0x000fce000b800171 */
.L_x_10805:
[C---:B------:R-:W-:Y:S02]  /*2da0*/  ISETP.GE.AND P5, PT, R116.reuse, 0x9, PT ;  /* 0x000000097400780c */ /* 0x040fe40003fa6270 */
[C---:B------:R-:W-:Y:S02]  /*2db0*/  ISETP.GE.AND P1, PT, R116.reuse, 0x2, PT ;  /* 0x000000027400780c */ /* 0x040fe40003f26270 */
[----:B------:R-:W-:Y:S02]  /*2dc0*/  ISETP.GE.AND P4, PT, R116, 0xa, PT ;  /* 0x0000000a7400780c */ /* 0x000fe40003f86270 */
[----:B------:R-:W-:Y:S02]  /*2dd0*/  ISETP.GT.AND P2, PT, R114, 0x1, !P1 ;  /* 0x000000017200780c */ /* 0x000fe40004f44270 */
[----:B------:R-:W-:Y:S02]  /*2de0*/  LOP3.LUT R16, R16, 0xfffffffd, RZ, 0xc0, !PT ;  /* 0xfffffffd10107812 */ /* 0x000fe400078ec0ff */
[----:B------:R-:W-:-:S02]  /*2df0*/  ISETP.LT.OR P3, PT, R113, 0x2, P2 ;  /* 0x000000027100780c */ /* 0x000fc40001761670 */
[----:B------:R-:W-:Y:S02]  /*2e00*/  ISETP.GT.AND P2, PT, R114, 0x8, !P5 ;  /* 0x000000087200780c */ /* 0x000fe40006f44270 */
[----:B------:R-:W-:Y:S02]  /*2e10*/  @P5 LOP3.LUT R16, R16, 0x2, RZ, 0xfc, !PT ;  /* 0x0000000210105812 */ /* 0x000fe400078efcff */
[----:B------:R-:W-:Y:S02]  /*2e20*/  FSEL R88, R88, -INF , !P3 ;  /* 0xff80000058587808 */ /* 0x000fe40005800000 */
[----:B------:R-:W-:Y:S02]  /*2e30*/  LOP3.LUT R16, R16, 0xfffffffb, RZ, 0xc0, !PT ;  /* 0xfffffffb10107812 */ /* 0x000fe400078ec0ff */
[----:B------:R-:W-:Y:S02]  /*2e40*/  ISETP.GT.AND P3, PT, R114, 0x9, !P4 ;  /* 0x000000097200780c */ /* 0x000fe40006764270 */
[----:B------:R-:W-:-:S02]  /*2e50*/  ISETP.LT.OR P2, PT, R113, 0x9, P2 ;  /* 0x000000097100780c */ /* 0x000fc40001741670 */
[----:B------:R-:W-:Y:S02]  /*2e60*/  @P4 LOP3.LUT R16, R16, 0x4, RZ, 0xfc, !PT ;  /* 0x0000000410104812 */ /* 0x000fe400078efcff */
[----:B------:R-:W-:Y:S02]  /*2e70*/  ISETP.LT.OR P3, PT, R113, 0xa, P3 ;  /* 0x0000000a7100780c */ /* 0x000fe40001f61670 */
[----:B------:R-:W-:Y:S02]  /*2e80*/  FSEL R90, R90, -INF , !P2 ;  /* 0xff8000005a5a7808 */ /* 0x000fe40005000000 */
[C---:B------:R-:W-:Y:S02]  /*2e90*/  ISETP.GE.AND P2, PT, R116.reuse, 0x11, PT ;  /* 0x000000117400780c */ /* 0x040fe40003f46270 */
[----:B------:R-:W-:Y:S02]  /*2ea0*/  ISETP.GE.AND P4, PT, R116, 0x12, PT ;  /* 0x000000127400780c */ /* 0x000fe40003f86270 */
[----:B------:R-:W-:-:S02]  /*2eb0*/  FSEL R89, R89, -INF , !P3 ;  /* 0xff80000059597808 */ /* 0x000fc40005800000 */
[----:B------:R-:W-:Y:S02]  /*2ec0*/  ISETP.GT.AND P3, PT, R114, 0x10, !P2 ;  /* 0x000000107200780c */ /* 0x000fe40005764270 */
[----:B------:R-:W-:Y:S02]  /*2ed0*/  LOP3.LUT R2, R2, 0xfffffffe, RZ, 0xc0, !PT ;  /* 0xfffffffe02027812 */ /* 0x000fe400078ec0ff */
[----:B------:R-:W-:Y:S02]  /*2ee0*/  ISETP.LT.OR P3, PT, R113, 0x11, P3 ;  /* 0x000000117100780c */ /* 0x000fe40001f61670 */
[----:B------:R-:W-:Y:S02]  /*2ef0*/  LOP3.LUT R16, R16, 0x7fffffff, RZ, 0xc0, !PT ;  /* 0x7fffffff10107812 */ /* 0x000fe400078ec0ff */
[----:B------:R-:W-:Y:S02]  /*2f00*/  FSEL R64, R92, -INF , !P3 ;  /* 0xff8000005c407808 */ /* 0x000fe40005800000 */
[----:B------:R-:W-:-:S02]  /*2f10*/  @P4 LOP3.LUT R2, R2, 0x1, RZ, 0xfc, !PT ;  /* 0x0000000102024812 */ /* 0x000fc400078efcff */
[----:B------:R-:W-:Y:S02]  /*2f20*/  ISETP.GT.AND P3, PT, R114, 0x11, !P4 ;  /* 0x000000117200780c */ /* 0x000fe40006764270 */
[----:B------:R-:W-:Y:S02]  /*2f30*/  ISETP.GE.AND P4, PT, R116, 0x19, PT ;  /* 0x000000197400780c */ /* 0x000fe40003f86270 */
[----:B------:R-:W-:Y:S02]  /*2f40*/  ISETP.LT.OR P3, PT, R113, 0x12, P3 ;  /* 0x000000127100780c */ /* 0x000fe40001f61670 */
[----:B------:R-:W-:Y:S02]  /*2f50*/  LOP3.LUT R2, R2, 0xfffffffd, RZ, 0xc0, !PT ;  /* 0xfffffffd02027812 */ /* 0x000fe400078ec0ff */
        /* <DEDUP_REMOVED lines=54> */
[----:B-1----:R-:W-:Y:S02]  /*32c0*/  FSEL R78, R80, -INF , !P3 ;  /* 0xff800000504e7808 */ /* 0x002fe40005800000 */
        /* <DEDUP_REMOVED lines=141> */
[----:B------:R-:W-:Y:S01]  /*3ba0*/  FSEL R96, R5, -INF , !P6 ;  /* 0xff80000005607808 */ /* 0x000fe20007000000 */
[----:B------:R-:W-:Y:S01]  /*3bb0*/  VIADD R5, R4, 0x8 ;  /* 0x0000000804057836 */ /* 0x000fe20000000000 */
[----:B------:R-:W-:-:S03]  /*3bc0*/  ISETP.GE.AND P6, PT, R116, 0x9a, PT ;  /* 0x0000009a7400780c */ /* 0x000fc60003fc6270 */
[----:B------:R-:W-:Y:S01]  /*3bd0*/  IMAD.IADD R92, R117, 0x1, R5 ;  /* 0x00000001755c7824 */ /* 0x000fe200078e0205 */
[----:B------:R-:W-:-:S09]  /*3be0*/  VIADDMNMX R91, R5, R118, R115, PT ;  /* 0x00000076055b7246 */ /* 0x000fd20003800173 */
[----:B------:R-:W-:Y:S02]  /*3bf0*/  @P6 LOP3.LUT R2, R2, 0x4, RZ, 0xfc, !PT ;  /* 0x0000000402026812 */ /* 0x000fe400078efcff */
[----:B------:R-:W-:-:S04]  /*3c00*/  ISETP.GT.AND P6, PT, R114, 0x99, !P6 ;  /* 0x000000997200780c */ /* 0x000fc800077c4270 */
[----:B------:R-:W-:-:S04]  /*3c10*/  ISETP.LT.OR P6, PT, R113, 0x9a, P6 ;  /* 0x0000009a7100780c */ /* 0x000fc800037c1670 */
[----:B------:R-:W-:Y:S02]  /*3c20*/  FSEL R33, R112, -INF , !P6 ;  /* 0xff80000070217808 */ /* 0x000fe40007000000 */
[----:B------:R-:W-:-:S13]  /*3c30*/  PLOP3.LUT P6, PT, PT, PT, UP0, 0x40, 0x0 ;  /* 0x000000000000781c */ /* 0x000fda0003fce808 */
[----:B------:R-:W-:Y:S05]  /*3c40*/  @P6 BRA `(.L_x_10809) ;  /* 0x0000000000606947 */ /* 0x000fea0003800000 */
        /* <DEDUP_REMOVED lines=14> */
.L_x_10811:
[----:B------:R-:W-:-:S06]  /*3d30*/  UISETP.NE.AND UP1, UPT, UR7, 0x1, UPT ;  /* 0x000000010700788c */ /* 0x000fcc000bf25270 */
[----:B------:R-:W-:-:S05]  /*3d40*/  PLOP3.LUT P6, PT, PT, PT, UP1, 0x80, 0x0 ;  /* 0x000000000000781c */ /* 0x000fca0003fcf018 */
[----:B------:R-:W-:-:S08]  /*3d50*/  @UP1 ULDC.64 UR10, c[0x0][0x9e8] ;  /* 0x00027a00000a1ab9 */ /* 0x000fd00000000a00 */
[----:B------:R-:W-:Y:S01]  /*3d60*/  @P6 IMAD.HI.U32 R93, R94, UR10, RZ ;  /* 0x0000000a5e5d6c27 */ /* 0x000fe2000f8e00ff */
[----:B------:R-:W-:-:S13]  /*3d70*/  PLOP3.LUT P6, PT, PT, PT, UP1, 0x80, 0x0 ;  /* 0x000000000000781c */ /* 0x000fda0003fcf018 */
[----:B------:R-:W-:-:S07]  /*3d80*/  @P6 SHF.R.U32.HI R94, RZ, UR11, R93 ;  /* 0x0000000bff5e6c19 */ /* 0x000fce000801165d */
.L_x_10812:
[----:B------:R-:W-:Y:S05]  /*3d90*/  BSYNC B0 ;  /* 0x0000000000007941 */ /* 0x000fea0003800000 */
.L_x_10810:
[----:B------:R-:W-:-:S05]  /*3da0*/  IMAD R94, R94, UR7, R107 ;  /* 0x000000075e5e7c24 */ /* 0x000fca000f8e026b */
[----:B------:R-:W-:Y:S02]  /*3db0*/  VIMNMX R92, R92, R94, !PT ;  /* 0x0000005e5c5c7248 */ /* 0x000fe40007fe0100 */
[----:B------:R-:W-:-:S07]  /*3dc0*/  VIADDMNMX R91, R94, UR7, R91, PT ;  /* 0x000000075e5b7c46 */ /* 0x000fce000b80015b */
.L_x_10809:
[C---:B------:R-:W-:Y:S01]  /*3dd0*/  ISETP.GT.AND P1, PT, R92.reuse, 0x1, !P1 ;  /* 0x000000015c00780c */ /* 0x040fe20004f24270 */
[----:B------:R-:W-:Y:S01]  /*3de0*/  ULDC UR21, c[0x0][0x988] ;  /* 0x0002620000157ab9 */ /* 0x000fe20000000800 */
[----:B------:R-:W-:Y:S01]  /*3df0*/  ISETP.GT.AND P2, PT, R92, 0x10, !P2 ;  /* 0x000000105c00780c */ /* 0x000fe20005744270 */
[----:B------:R-:W-:Y:S01]  /*3e00*/  IMAD.U32 R100, RZ, RZ, UR21 ;  /* 0x00000015ff647e24 */ /* 0x000fe2000f8e00ff */
[C---:B------:R-:W-:Y:S02]  /*3e10*/  ISETP.LT.OR P1, PT, R91.reuse, 0x2, P1 ;  /* 0x000000025b00780c */ /* 0x040fe40000f21670 */
[----:B------:R-:W-:Y:S02]  /*3e20*/  ISETP.LT.OR P2, PT, R91, 0x11, P2 ;  /* 0x000000115b00780c */ /* 0x000fe40001741670 */
[----:B------:R-:W-:Y:S02]  /*3e30*/  FSEL R6, R6, -INF , !P1 ;  /* 0xff80000006067808 */ /* 0x000fe40004800000 */
[----:B------:R-:W-:-:S02]  /*3e40*/  LOP3.LUT P1, RZ, R16, 0x2, RZ, 0xc0, !PT ;  /* 0x0000000210ff7812 */ /* 0x000fc4000782c0ff */
[----:B------:R-:W-:Y:S02]  /*3e50*/  FSEL R93, R10, -INF , !P2 ;  /* 0xff8000000a5d7808 */ /* 0x000fe40005000000 */
[----:B------:R-:W-:Y:S02]  /*3e60*/  ISETP.GT.AND P1, PT, R92, 0x8, !P1 ;  /* 0x000000085c00780c */ /* 0x000fe40004f24270 */
[C---:B------:R-:W-:Y:S02]  /*3e70*/  LOP3.LUT P2, RZ, R16.reuse, 0x4000000, RZ, 0xc0, !PT ;  /* 0x0400000010ff7812 */ /* 0x040fe4000784c0ff */
[----:B------:R-:W-:Y:S02]  /*3e80*/  ISETP.LT.OR P1, PT, R91, 0x9, P1 ;  /* 0x000000095b00780c */ /* 0x000fe40000f21670 */
[----:B------:R-:W-:Y:S02]  /*3e90*/  LOP3.LUT P6, RZ, R16, 0x2000000, RZ, 0xc0, !PT ;  /* 0x0200000010ff7812 */ /* 0x000fe400078cc0ff */
[----:B------:R-:W-:-:S02]  /*3ea0*/  FSEL R7, R7, -INF , !P1 ;  /* 0xff80000007077808 */ /* 0x000fc40004800000 */
[----:B------:R-:W-:Y:S02]  /*3eb0*/  LOP3.LUT P1, RZ, R16, 0x4, RZ, 0xc0, !PT ;  /* 0x0000000410ff7812 */ /* 0x000fe4000782c0ff */
[C---:B------:R-:W-:Y:S02]  /*3ec0*/  ISETP.GT.AND P3, PT, R92.reuse, 0x90, !P3 ;  /* 0x000000905c00780c */ /* 0x040fe40005f64270 */
[C---:B------:R-:W-:Y:S02]  /*3ed0*/  ISETP.GT.AND P1, PT, R92.reuse, 0x9, !P1 ;  /* 0x000000095c00780c */ /* 0x040fe40004f24270 */
[----:B------:R-:W-:Y:S02]  /*3ee0*/  ISETP.GT.AND P4, PT, R92, 0x91, !P4 ;  /* 0x000000915c00780c */ /* 0x000fe40006784270 */
[C---:B------:R-:W-:Y:S02]  /*3ef0*/  ISETP.LT.OR P1, PT, R91.reuse, 0xa, P1 ;  /* 0x0000000a5b00780c */ /* 0x040fe40000f21670 */
[----:B------:R-:W-:-:S02]  /*3f00*/  ISETP.LT.OR P3, PT, R91, 0x91, P3 ;  /* 0x000000915b00780c */ /* 0x000fc40001f61670 */
[----:B------:R-:W-:Y:S02]  /*3f10*/  FSEL R9, R9, -INF , !P1 ;  /* 0xff80000009097808 */ /* 0x000fe40004800000 */
[----:B------:R-:W-:Y:S02]  /*3f20*/  LOP3.LUT P1, RZ, R2, 0x1, RZ, 0xc0, !PT ;  /* 0x0000000102ff7812 */ /* 0x000fe4000782c0ff */
[C---:B------:R-:W-:Y:S02]  /*3f30*/  ISETP.GT.AND P5, PT, R92.reuse, 0x98, !P5 ;  /* 0x000000985c00780c */ /* 0x040fe40006fa4270 */
[----:B------:R-:W-:Y:S02]  /*3f40*/  ISETP.GT.AND P1, PT, R92, 0x11, !P1 ;  /* 0x000000115c00780c */ /* 0x000fe40004f24270 */
[C---:B------:R-:W-:Y:S02]  /*3f50*/  ISETP.LT.OR P4, PT, R91.reuse, 0x92, P4 ;  /* 0x000000925b00780c */ /* 0x040fe40002781670 */
[----:B------:R-:W-:-:S02]  /*3f60*/  ISETP.LT.OR P1, PT, R91, 0x12, P1 ;  /* 0x000000125b00780c */ /* 0x000fc40000f21670 */
[----:B------:R-:W-:Y:S02]  /*3f70*/  FSEL R28, R28, -INF , !P3 ;  /* 0xff8000001c1c7808 */ /* 0x000fe40005800000 */
        /* <DEDUP_REMOVED lines=37> */
[----:B------:R-:W-:Y:S02]  /*41d0*/  LOP3.LUT P2, RZ, R16, 0x8000, RZ, 0xc0, !PT ;  /* 0x0000800010ff7812 */ /* 0x000fe4000784c0ff */
[----:B------:R-:W-:Y:S02]  /*41e0*/  ISETP.LT.OR P1, PT, R91, 0x2a, P1 ;  /* 0x0000002a5b00780c */ /* 0x000fe40000f21670 */
[----:B------:R-:W-:Y:S02]  /*41f0*/  FMNMX.FTZ R10, R80, R11, !PT ;  /* 0x0000000b500a7209 */ /* 0x000fe40007810000 */
[----:B------:R-:W-:-:S02]  /*4200*/  FSEL R21, R21, -INF , !P1 ;  /* 0xff80000015157808 */ /* 0x000fc40004800000 */
[----:B------:R-:W-:Y:S02]  /*4210*/  ISETP.GT.AND P1, PT, R92, 0x30, !P6 ;  /* 0x000000305c00780c */ /* 0x000fe40007724270 */
[----:B------:R-:W-:Y:S02]  /*4220*/  FMNMX.FTZ R11, R81, R10, !PT ;  /* 0x0000000a510b7209 */ /* 0x000fe40007810000 */
[----:B------:R-:W-:Y:S02]  /*4230*/  ISETP.LT.OR P1, PT, R91, 0x31, P1 ;  /* 0x000000315b00780c */ /* 0x000fe40000f21670 */
[----:B------:R-:W-:Y:S02]  /*4240*/  LOP3.LUT P6, RZ, R16, 0x4000, RZ, 0xc0, !PT ;  /* 0x0000400010ff7812 */ /* 0x000fe400078cc0ff */
        /* <DEDUP_REMOVED lines=53> */
[C---:B------:R-:W-:Y:S01]  /*45a0*/  ISETP.LT.OR P5, PT, R91.reuse, 0x99, P5 ;  /* 0x000000995b00780c */ /* 0x040fe20002fa1670 */
[----:B------:R-:W1:Y:S01]  /*45b0*/  SHFL.BFLY PT, R11, R10, 0x2, 0x1f ;  /* 0x0c401f000a0b7f89 */ /* 0x000e6200000e0000 */
[----:B------:R-:W-:Y:S02]  /*45c0*/  ISETP.LT.OR P1, PT, R91, 0x51, P1 ;  /* 0x000000515b00780c */ /* 0x000fe40000f21670 */
[----:B------:R-:W-:-:S02]  /*45d0*/  FSEL R29, R29, -INF , !P4 ;  /* 0xff8000001d1d7808 */ /* 0x000fc40006000000 */
[----:B------:R-:W-:Y:S02]  /*45e0*/  FSEL R60, R60, -INF , !P1 ;  /* 0xff8000003c3c7808 */ /* 0x000fe40004800000 */
[----:B------:R-:W-:Y:S02]  /*45f0*/  LOP3.LUT P1, RZ, R16, 0x10000, RZ, 0xc0, !PT ;  /* 0x0001000010ff7812 */ /* 0x000fe4000782c0ff */
[----:B------:R-:W-:Y:S02]  /*4600*/  FSEL R30, R30, -INF , !P5 ;  /* 0xff8000001e1e7808 */ /* 0x000fe40006800000 */
[----:B------:R-:W-:Y:S02]  /*4610*/  ISETP.GT.AND P1, PT, R92, 0x51, !P1 ;  /* 0x000000515c00780c */ /* 0x000fe40004f24270 */
[----:B------:R-:W-:Y:S02]  /*4620*/  R2UR UR10, R105 ;  /* 0x00000000690a72ca */ /* 0x000fe400000e0000 */
[----:B------:R-:W-:-:S04]  /*4630*/  ISETP.LT.OR P1, PT, R91, 0x52, P1 ;  /* 0x000000525b00780c */ /* 0x000fc80000f21670 */
[----:B------:R-:W-:Y:S02]  /*4640*/  FSEL R61, R61, -INF , !P1 ;  /* 0xff8000003d3d7808 */ /* 0x000fe40004800000 */
[----:B------:R-:W-:Y:S02]  /*4650*/  ISETP.GT.AND P1, PT, R92, 0x58, !P2 ;  /* 0x000000585c00780c */ /* 0x000fe40005724270 */
[----:B------:R-:W-:Y:S02]  /*4660*/  LOP3.LUT P2, RZ, R16, 0x10, RZ, 0xc0, !PT ;  /* 0x0000001010ff7812 */ /* 0x000fe4000784c0ff */
[----:B------:R-:W-:Y:S01]  /*4670*/  ISETP.LT.OR P1, PT, R91, 0x59, P1 ;  /* 0x000000595b00780c */ /* 0x000fe20000f21670 */
[----:B------:R-:W-:Y:S01]  /*4680*/  UIADD3 UR6, UR10, UR6, URZ ;  /* 0x000000060a067290 */ /* 0x000fe2000fffe03f */
[----:B-1----:R-:W-:Y:S02]  /*4690*/  FMNMX.FTZ R98, R10, R11, !PT ;  /* 0x0000000b0a627209 */ /* 0x002fe40007810000 */
[----:B------:R-:W-:-:S02]  /*46a0*/  FSEL R62, R62, -INF , !P1 ;  /* 0xff8000003e3e7808 */ /* 0x000fc40004800000 */
[----:B------:R-:W-:Y:S01]  /*46b0*/  ISETP.GT.AND P1, PT, R92, 0x59, !P6 ;  /* 0x000000595c00780c */ /* 0x000fe20007724270 */
[----:B------:R-:W1:Y:S01]  /*46c0*/  SHFL.BFLY PT, R11, R98, 0x1, 0x1f ;  /* 0x0c201f00620b7f89 */ /* 0x000e6200000e0000 */
        /* <DEDUP_REMOVED lines=8> */
[----:B-1----:R-:W-:Y:S02]  /*4750*/  FMNMX.FTZ R11, R98, R11, !PT ;  /* 0x0000000b620b7209 */ /* 0x002fe40007810000 */
[----:B------:R-:W-:-:S03]  /*4760*/  ISETP.GT.AND P1, PT, R92, 0x61, !P1 ;  /* 0x000000615c00780c */ /* 0x000fc60004f24270 */
[----:B------:R-:W-:Y:S01]  /*4770*/  FFMA.FTZ R97, R11, R100, -8 ;  /* 0xc10000000b617423 */ /* 0x000fe20000010064 */
        /* <DEDUP_REMOVED lines=52> */
[----:B------:R-:W-:-:S01]  /*4ac0*/  FFMA.FTZ R54, R53, UR21, -R97 ;  /* 0x0000001535367c23 */ /* 0x000fc20008010861 */
[----:B------:R-:W-:Y:S01]  /*4ad0*/  ISETP.LT.OR P1, PT, R91, 0x8a, P1 ;  /* 0x0000008a5b00780c */ /* 0x000fe20000f21670 */
[----:B------:R-:W-:-:S01]  /*4ae0*/  FFMA.FTZ R53, R50, UR21, -R97 ;  /* 0x0000001532357c23 */ /* 0x000fc20008010861 */
[----:B------:R-:W-:Y:S01]  /*4af0*/  FMNMX.FTZ R10, R7, R10, !PT ;  /* 0x0000000a070a7209 */ /* 0x000fe20007810000 */
[----:B------:R-:W-:Y:S01]  /*4b00*/  MUFU.EX2 R3, R3 ;  /* 0x0000000300037308 */ /* 0x000fe20000000800 */
[----:B------:R-:W-:Y:S01]  /*4b10*/  FSEL R26, R26, -INF , !P1 ;  /* 0xff8000001a1a7808 */ /* 0x000fe20004800000 */
[--C-:B------:R-:W-:Y:S01]  /*4b20*/  FFMA.FTZ R65, R65, UR21, -R97.reuse ;  /* 0x0000001541417c23 */ /* 0x100fe20008010861 */
[----:B------:R-:W-:Y:S01]  /*4b30*/  FMNMX.FTZ R10, R9, R10, !PT ;  /* 0x0000000a090a7209 */ /* 0x000fe20007810000 */
[--C-:B------:R-:W-:Y:S01]  /*4b40*/  FFMA.FTZ R66, R66, UR21, -R97.reuse ;  /* 0x0000001542427c23 */ /* 0x100fe20008010861 */
[----:B------:R-:W-:Y:S01]  /*4b50*/  ISETP.GT.AND P2, PT, R92, 0x99, !P6 ;  /* 0x000000995c00780c */ /* 0x000fe20007744270 */
[--C-:B------:R-:W-:Y:S01]  /*4b60*/  FFMA.FTZ R92, R35, UR21, -R97.reuse ;  /* 0x00000015235c7c23 */ /* 0x100fe20008010861 */
        /* <DEDUP_REMOVED lines=34> */
[----:B-1----:R-:W-:Y:S01]  /*4d90*/  F2FP.SATFINITE.E4M3.F32.PACK_AB_MERGE_C R152, R89, R90, RZ ;  /* 0x0000005a5998723e */ /* 0x002fe200048070ff */
[--C-:B------:R-:W-:Y:S01]  /*4da0*/  FFMA.FTZ R55, R55, UR21, -R97.reuse ;  /* 0x0000001537377c23 */ /* 0x100fe20008010861 */
[----:B------:R-:W-:Y:S01]  /*4db0*/  FMNMX.FTZ R99, R73, R10, !PT ;  /* 0x0000000a49637209 */ /* 0x000fe20007810000 */
[--C-:B------:R-:W-:Y:S01]  /*4dc0*/  FFMA.FTZ R52, R52, UR21, -R97.reuse ;  /* 0x0000001534347c23 */ /* 0x100fe20008010861 */
[----:B------:R-:W-:Y:S01]  /*4dd0*/  F2FP.SATFINITE.E4M3.F32.PACK_AB_MERGE_C R152, R88, R3, R152 ;  /* 0x000000035898723e */ /* 0x000fe20004807098 */
        /* <DEDUP_REMOVED lines=14> */
[----:B------:R-:W-:-:S03]  /*4ec0*/  FFMA.FTZ R38, R38, UR21, -R97 ;  /* 0x0000001526267c23 */ /* 0x000fc60008010861 */
        /* <DEDUP_REMOVED lines=38> */
[----:B------:R-:W-:-:S05]  /*5130*/  FMNMX.FTZ R10, R31, R10, !PT ;  /* 0x0000000a1f0a7209 */ /* 0x000fca0007810000 */
[----:B------:R-:W1:Y:S01]  /*5140*/  SHFL.BFLY PT, R91, R10, 0x2, 0x1f ;  /* 0x0c401f000a5b7f89 */ /* 0x000e6200000e0000 */
[----:B------:R-:W-:Y:S08]  /*5150*/  MUFU.EX2 R35, R96 ;  /* 0x0000006000237308 */ /* 0x000ff00000000800 */
[----:B------:R-:W2:Y:S08]  /*5160*/  MUFU.EX2 R83, R83 ;  /* 0x0000005300537308 */ /* 0x000eb00000000800 */
[----:B------:R-:W-:Y:S01]  /*5170*/  MUFU.EX2 R84, R84 ;  /* 0x0000005400547308 */ /* 0x000fe20000000800 */
[----:B-1----:R-:W-:-:S07]  /*5180*/  FMNMX.FTZ R91, R10, R91, !PT ;  /* 0x0000005b0a5b7209 */ /* 0x002fce0007810000 */
[----:B------:R-:W-:Y:S01]  /*5190*/  MUFU.EX2 R85, R85 ;  /* 0x0000005500557308 */ /* 0x000fe20000000800 */
[----:B--2---:R-:W-:Y:S01]  /*51a0*/  F2FP.SATFINITE.E4M3.F32.PACK_AB_MERGE_C R144, R83, R82, RZ ;  /* 0x000000525390723e */ /* 0x004fe200048070ff */
[----:B------:R-:W1:Y:S03]  /*51b0*/  SHFL.BFLY PT, R10, R91, 0x1, 0x1f ;  /* 0x0c201f005b0a7f89 */ /* 0x000e6600000e0000 */
[----:B------:R-:W-:-:S03]  /*51c0*/  F2FP.SATFINITE.E4M3.F32.PACK_AB_MERGE_C R144, R81, R80, R144 ;  /* 0x000000505190723e */ /* 0x000fc60004807090 */
[----:B------:R-:W-:Y:S08]  /*51d0*/  MUFU.EX2 R86, R86 ;  /* 0x0000005600567308 */ /* 0x000ff00000000800 */
[----:B------:R-:W2:Y:S08]  /*51e0*/  MUFU.EX2 R87, R87 ;  /* 0x0000005700577308 */ /* 0x000eb00000000800 */
[----:B------:R-:W-:Y:S01]  /*51f0*/  MUFU.EX2 R34, R34 ;  /* 0x0000002200227308 */ /* 0x000fe20000000800 */
[----:B-1----:R-:W-:Y:S01]  /*5200*/  FMNMX.FTZ R10, R91, R10, !PT ;  /* 0x0000000a5b0a7209 */ /* 0x002fe20007810000 */
[----:B------:R-:W-:-:S03]  /*5210*/  IMAD.U32 R91, RZ, RZ, UR21 ;  /* 0x00000015ff5b7e24 */ /* 0x000fc6000f8e00ff */
[C---:B------:R-:W-:Y:S01]  /*5220*/  FSETP.NEU.FTZ.AND P1, PT, R10.reuse, -INF , PT ;  /* 0xff8000000a00780b */ /* 0x040fe20003f3d000 */
[----:B------:R-:W-:-:S02]  /*5230*/  FFMA.FTZ R50, R10, R91, -8 ;  /* 0xc10000000a327423 */ /* 0x000fc4000001005b */
[----:B------:R-:W-:Y:S01]  /*5240*/  MUFU.EX2 R55, R55 ;  /* 0x0000003700377308 */ /* 0x000fe20000000800 */
[----:B--2---:R-:W-:Y:S02]  /*5250*/  F2FP.SATFINITE.E4M3.F32.PACK_AB_MERGE_C R146, R87, R86, RZ ;  /* 0x000000565792723e */ /* 0x004fe400048070ff */
        /* <DEDUP_REMOVED lines=24> */
[----:B------:R-:W-:Y:S01]  /*53e0*/  FADD.FTZ R95, R89, R62 ;  /* 0x0000003e595f7221 */ /* 0x000fe20000010000 */
[----:B------:R-:W-:-:S01]  /*53f0*/  FFMA.FTZ R62, R63, UR21, -R50 ;  /* 0x000000153f3e7c23 */ /* 0x000fc20008010832 */
[----:B------:R-:W2:Y:S01]  /*5400*/  MUFU.EX2 R7, R7 ;  /* 0x0000000700077308 */ /* 0x000ea20000000800 */
[----:B------:R-:W-:-:S01]  /*5410*/  FFMA.FTZ R14, R14, UR21, -R50 ;  /* 0x000000150e0e7c23 */ /* 0x000fc20008010832 */
[----:B------:R-:W-:Y:S01]  /*5420*/  FADD.FTZ R100, R64, R95 ;  /* 0x0000005f40647221 */ /* 0x000fe20000010000 */
[----:B------:R-:W-:-:S01]  /*5430*/  FFMA.FTZ R15, R15, UR21, -R50 ;  /* 0x000000150f0f7c23 */ /* 0x000fc20008010832 */
[--C-:B------:R-:W-:Y:S01]  /*5440*/  FFMA.FTZ R20, R20, UR21, -R50.reuse ;  /* 0x0000001514147c23 */ /* 0x100fe20008010832 */
        /* <DEDUP_REMOVED lines=13> */
[--C-:B------:R-:W-:Y:S01]  /*5520*/  FFMA.FTZ R42, R42, UR21, -R50.reuse ;  /* 0x000000152a2a7c23 */ /* 0x100fe20008010832 */
[----:B------:R-:W-:-:S01]  /*5530*/  FFMA.FTZ R43, R43, UR21, -R50 ;  /* 0x000000152b2b7c23 */ /* 0x000fc20008010832 */
[----:B------:R-:W-:Y:S01]  /*5540*/  F2FP.SATFINITE.E4M3.F32.PACK_AB_MERGE_C R140, R34, R35, RZ ;  /* 0x00000023228c723e */ /* 0x000fe200048070ff */
[----:B------:R-:W-:-:S01]  /*5550*/  FFMA.FTZ R46, R46, UR21, -R50 ;  /* 0x000000152e2e7c23 */ /* 0x000fc20008010832 */
[--C-:B------:R-:W-:Y:S01]  /*5560*/  FFMA.FTZ R47, R47, UR21, -R50.reuse ;  /* 0x000000152f2f7c23 */ /* 0x100fe20008010832 */
[----:B------:R-:W-:-:S01]  /*5570*/  FFMA.FTZ R24, R24, UR21, -R50 ;  /* 0x0000001518187c23 */ /* 0x000fc20008010832 */
[----:B------:R-:W2:Y:S01]  /*5580*/  MUFU.EX2 R94, R94 ;  /* 0x0000005e005e7308 */ /* 0x000ea20000000800 */
[----:B---3--:R-:W-:-:S01]  /*5590*/  FADD.FTZ R98, R96, R63 ;  /* 0x0000003f60627221 */ /* 0x008fc20000010000 */
[----:B------:R-:W-:Y:S01]  /*55a0*/  F2FP.SATFINITE.E4M3.F32.PACK_AB_MERGE_C R140, R92, R55, R140 ;  /* 0x000000375c8c723e */ /* 0x000fe2000480708c */
[----:B------:R-:W-:-:S01]  /*55b0*/  FFMA.FTZ R25, R25, UR21, -R50 ;  /* 0x0000001519197c23 */ /* 0x000fc20008010832 */
[--C-:B------:R-:W-:Y:S01]  /*55c0*/  FFMA.FTZ R27, R27, UR21, -R50.reuse ;  /* 0x000000151b1b7c23 */ /* 0x100fe20008010832 */
[----:B------:R-:W-:-:S01]  /*55d0*/  FFMA.FTZ R26, R26, UR21, -R50 ;  /* 0x000000151a1a7c23 */ /* 0x000fc20008010832 */
[--C-:B------:R-:W-:Y:S01]  /*55e0*/  FFMA.FTZ R28, R28, UR21, -R50.reuse ;  /* 0x000000151c1c7c23 */ /* 0x100fe20008010832 */
[----:B------:R-:W-:-:S01]  /*55f0*/  FFMA.FTZ R29, R29, UR21, -R50 ;  /* 0x000000151d1d7c23 */ /* 0x000fc20008010832 */
[----:B------:R-:W3:Y:S01]  /*5600*/  MUFU.EX2 R12, R12 ;  /* 0x0000000c000c7308 */ /* 0x000ee20000000800 */
[----:B-1----:R-:W-:-:S01]  /*5610*/  FADD.FTZ R63, R9, R98 ;  /* 0x00000062093f7221 */ /* 0x002fc20000010000 */
[----:B------:R-:W-:Y:S01]  /*5620*/  FADD.FTZ R98, R68, R95 ;  /* 0x0000005f44627221 */ /* 0x000fe20000010000 */
[----:B------:R-:W-:-:S01]  /*5630*/  FFMA.FTZ R30, R30, UR21, -R50 ;  /* 0x000000151e1e7c23 */ /* 0x000fc20008010832 */
[----:B------:R-:W-:Y:S01]  /*5640*/  FFMA.FTZ R31, R31, UR21, -R50 ;  /* 0x000000151f1f7c23 */ /* 0x000fe20008010832 */
[----:B------:R-:W-:Y:S01]  /*5650*/  F2FP.SATFINITE.E4M3.F32.PACK_AB_MERGE_C R96, R96, R7, RZ ;  /* 0x000000076060723e */ /* 0x000fe200048070ff */
[----:B------:R-:W-:Y:S01]  /*5660*/  FADD.FTZ R95, R69, R98 ;  /* 0x00000062455f7221 */ /* 0x000fe20000010000 */
[----:B------:R-:W-:Y:S01]  /*5670*/  F2FP.SATFINITE.E4M3.F32.PACK_AB_MERGE_C R146, R85, R84, R146 ;  /* 0x000000545592723e */ /* 0x000fe20004807092 */
[----:B------:R-:W1:Y:S01]  /*5680*/  MUFU.EX2 R13, R13 ;  /* 0x0000000d000d7308 */ /* 0x000e620000000800 */
[----:B--2---:R-:W-:-:S01]  /*5690*/  FADD.FTZ R63, R94, R63 ;  /* 0x0000003f5e3f7221 */ /* 0x004fc20000010000 */
[----:B------:R-:W-:Y:S01]  /*56a0*/  FADD.FTZ R100, R70, R95 ;  /* 0x0000005f46647221 */ /* 0x000fe20000010000 */
[----:B------:R-:W-:-:S03]  /*56b0*/  F2FP.SATFINITE.E4M3.F32.PACK_AB_MERGE_C R153, R6, R91, R96 ;  /* 0x0000005b0699723e */ /* 0x000fc60004807060 */
[----:B------:R-:W-:Y:S02]  /*56c0*/  FADD.FTZ R89, R71, R100 ;  /* 0x0000006447597221 */ /* 0x000fe40000010000 */
[----:B------:R-:W2:Y:S01]  /*56d0*/  MUFU.EX2 R14, R14 ;  /* 0x0000000e000e7308 */ /* 0x000ea20000000800 */
[----:B---3--:R-:W-:-:S01]  /*56e0*/  FADD.FTZ R98, R12, R63 ;  /* 0x0000003f0c627221 */ /* 0x008fc20000010000 */
[----:B------:R-:W-:-:S04]  /*56f0*/  FADD.FTZ R90, R76, R89 ;  /* 0x000000594c5a7221 */ /* 0x000fc80000010000 */
[----:B------:R-:W-:Y:S02]  /*5700*/  FADD.FTZ R67, R77, R90 ;  /* 0x0000005a4d437221 */ /* 0x000fe40000010000 */
[----:B------:R-:W3:Y:S01]  /*5710*/  MUFU.EX2 R15, R15 ;  /* 0x0000000f000f7308 */ /* 0x000ee20000000800 */
[----:B-1----:R-:W-:-:S01]  /*5720*/  FADD.FTZ R63, R13, R98 ;  /* 0x000000620d3f7221 */ /* 0x002fc20000010000 */
[----:B------:R-:W-:Y:S01]  /*5730*/  FADD.FTZ R44, R78, R67 ;  /* 0x000000434e2c7221 */ /* 0x000fe20000010000 */
[----:B------:R-:W-:-:S03]  /*5740*/  F2FP.SATFINITE.E4M3.F32.PACK_AB_MERGE_C R13, R13, R12, RZ ;  /* 0x0000000c0d0d723e */ /* 0x000fc600048070ff */
[----:B------:R-:W-:Y:S01]  /*5750*/  FADD.FTZ R79, R79, R44 ;  /* 0x0000002c4f4f7221 */ /* 0x000fe20000010000 */
[----:B------:R-:W-:-:S01]  /*5760*/  FFMA.FTZ R44, R45, UR21, -R50 ;  /* 0x000000152d2c7c23 */ /* 0x000fc20008010832 */
[----:B------:R-:W1:Y:S01]  /*5770*/  MUFU.EX2 R20, R20 ;  /* 0x0000001400147308 */ /* 0x000e620000000800 */
[----:B--2---:R-:W-:-:S01]  /*5780*/  FADD.FTZ R66, R14, R63 ;  /* 0x0000003f0e427221 */ /* 0x004fc20000010000 */
[----:B------:R-:W-:-:S06]  /*5790*/  F2FP.SATFINITE.E4M3.F32.PACK_AB_MERGE_C R155, R94, R9, R13 ;  /* 0x000000095e9b723e */ /* 0x000fcc000480700d */
[----:B------:R-:W2:Y:S01]  /*57a0*/  MUFU.EX2 R93, R93 ;  /* 0x0000005d005d7308 */ /* 0x000ea20000000800 */
[----:B---3--:R-:W-:-:S07]  /*57b0*/  FADD.FTZ R63, R15, R66 ;  /* 0x000000420f3f7221 */ /* 0x008fce0000010000 */
[----:B------:R-:W3:Y:S01]  /*57c0*/  MUFU.EX2 R21, R21 ;  /* 0x0000001500157308 */ /* 0x000ee20000000800 */
[----:B-1----:R-:W-:-:S07]  /*57d0*/  FADD.FTZ R66, R20, R63 ;  /* 0x0000003f14427221 */ /* 0x002fce0000010000 */
[----:B------:R-:W1:Y:S01]  /*57e0*/  MUFU.EX2 R72, R72 ;  /* 0x0000004800487308 */ /* 0x000e620000000800 */
[----:B--2---:R-:W-:-:S01]  /*57f0*/  FADD.FTZ R66, R93, R66 ;  /* 0x000000425d427221 */ /* 0x004fc20000010000 */
[----:B------:R-:W-:-:S04]  /*5800*/  F2FP.SATFINITE.E4M3.F32.PACK_AB_MERGE_C R20, R93, R20, RZ ;  /* 0x000000145d14723e */ /* 0x000fc800048070ff */
[----:B------:R-:W-:Y:S02]  /*5810*/  F2FP.SATFINITE.E4M3.F32.PACK_AB_MERGE_C R149, R15, R14, R20 ;  /* 0x0000000e0f95723e */ /* 0x000fe40004807014 */
[----:B------:R-:W2:Y:S01]  /*5820*/  MUFU.EX2 R73, R73 ;  /* 0x0000004900497308 */ /* 0x000ea20000000800 */
[----:B---3--:R-:W-:-:S01]  /*5830*/  FADD.FTZ R63, R21, R66 ;  /* 0x00000042153f7221 */ /* 0x008fc20000010000 */
[----:B------:R-:W-:-:S06]  /*5840*/  FADD.FTZ R66, R80, R79 ;  /* 0x0000004f50427221 */ /* 0x000fcc0000010000 */
[----:B------:R-:W3:Y:S01]  /*5850*/  MUFU.EX2 R74, R74 ;  /* 0x0000004a004a7308 */ /* 0x000ee20000000800 */
[----:B-1----:R-:W-:-:S01]  /*5860*/  FADD.FTZ R64, R72, R63 ;  /* 0x0000003f48407221 */ /* 0x002fc20000010000 */
[----:B------:R-:W-:-:S06]  /*5870*/  FADD.FTZ R63, R81, R66 ;  /* 0x00000042513f7221 */ /* 0x000fcc0000010000 */
[----:B------:R-:W1:Y:S01]  /*5880*/  MUFU.EX2 R56, R56 ;  /* 0x0000003800387308 */ /* 0x000e620000000800 */
[----:B--2---:R-:W-:-:S01]  /*5890*/  FADD.FTZ R45, R73, R64 ;  /* 0x00000040492d7221 */ /* 0x004fc20000010000 */
[----:B------:R-:W-:-:S04]  /*58a0*/  FADD.FTZ R64, R82, R63 ;  /* 0x0000003f52407221 */ /* 0x000fc80000010000 */
[----:B------:R-:W-:Y:S02]  /*58b0*/  FADD.FTZ R83, R83, R64 ;  /* 0x0000004053537221 */ /* 0x000fe40000010000 */
        /* <DEDUP_REMOVED lines=33> */
[----:B---3--:R-:W-:-:S07]  /*5ad0*/  FADD.FTZ R50, R40, R45 ;  /* 0x0000002d28327221 */ /* 0x008fce0000010000 */
[----:B------:R-:W-:Y:S01]  /*5ae0*/  MUFU.EX2 R52, R52 ;  /* 0x0000003400347308 */ /* 0x000fe20000000800 */
[----:B-1----:R-:W-:-:S07]  /*5af0*/  FADD.FTZ R7, R41, R50 ;  /* 0x0000003229077221 */ /* 0x002fce0000010000 */
[----:B------:R-:W1:Y:S01]  /*5b00*/  MUFU.EX2 R51, R51 ;  /* 0x0000003300337308 */ /* 0x000e620000000800 */
[----:B--2---:R-:W-:-:S07]  /*5b10*/  FADD.FTZ R12, R42, R7 ;  /* 0x000000072a0c7221 */ /* 0x004fce0000010000 */
        /* <DEDUP_REMOVED lines=24> */
[C---:B-1----:R-:W-:Y:S01]  /*5ca0*/  F2FP.SATFINITE.E4M3.F32.PACK_AB_MERGE_C R46, R47.reuse, R46, RZ ;  /* 0x0000002e2f2e723e */ /* 0x042fe200048070ff */
[----:B------:R-:W-:-:S03]  /*5cb0*/  FADD.FTZ R47, R47, R12 ;  /* 0x0000000c2f2f7221 */ /* 0x000fc60000010000 */
[----:B------:R-:W-:-:S03]  /*5cc0*/  F2FP.SATFINITE.E4M3.F32.PACK_AB_MERGE_C R143, R44, R3, R46 ;  /* 0x000000032c8f723e */ /* 0x000fc6000480702e */
        /* <DEDUP_REMOVED lines=48> */
.L_x_10814:
[----:B------:R-:W-:-:S11]  /*5fd0*/  UISETP.NE.AND UP1, UPT, UR7, 0x1, UPT ;  /* 0x000000010700788c */ /* 0x000fd6000bf25270 */
[----:B------:R-:W-:Y:S02]  /*5fe0*/  @UP1 ULDC.64 UR14, c[0x0][0x9e8] ;  /* 0x00027a00000e1ab9 */ /* 0x000fe40000000a00 */
[----:B------:R-:W-:-:S04]  /*5ff0*/  UIMAD.WIDE.U32 UR10, UR12, UR14, URZ ;  /* 0x0000000e0c0a72a5 */ /* 0x000fc8000f8e003f */
[----:B------:R-:W-:-:S12]  /*6000*/  @UP1 USHF.R.U32.HI UR12, URZ, UR15, UR11 ;  /* 0x0000000f3f0c1299 */ /* 0x000fd8000801160b */
.L_x_10815:
[----:B------:R-:W-:-:S04]  /*6010*/  UIMAD UR7, UR12, UR7, UR7 ;  /* 0x000000070c0772a4 */ /* 0x000fc8000f8e0207 */
[----:B------:R-:W-:-:S04]  /*6020*/  UISETP.LT.AND UP1, UPT, UR6, UR7, UPT ;  /* 0x000000070600728c */ /* 0x000fc8000bf21270 */
[----:B------:R-:W-:-:S12]  /*6030*/  USEL UR6, UR6, UR7, UP1 ;  /* 0x0000000706067287 */ /* 0x000fd80008800000 */
.L_x_10813:
[----:B------:R-:W-:Y:S01]  /*6040*/  UIMAD.WIDE UR6, UR6, 0x66666667, URZ ;  /* 0x66666667060678a5 */ /* 0x000fe2000f8e023f */
[----:B------:R-:W-:Y:S02]  /*6050*/  CS2R R54, SRZ ;  /* 0x0000000000367805 */ /* 0x000fe4000001ff00 */
[----:B------:R-:W-:Y:S02]  /*6060*/  CS2R R52, SRZ ;  /* 0x0000000000347805 */ /* 0x000fe4000001ff00 */
[----:B------:R-:W-:Y:S01]  /*6070*/  CS2R R50, SRZ ;  /* 0x0000000000327805 */ /* 0x000fe2000001ff00 */
[----:B------:R-:W-:Y:S01]  /*6080*/  USHF.R.U32.HI UR6, URZ, 0x1f, UR7 ;  /* 0x0000001f3f067899 */ /* 0x000fe20008011607 */
[----:B------:R-:W-:Y:S02]  /*6090*/  CS2R R48, SRZ ;  /* 0x0000000000307805 */ /* 0x000fe4000001ff00 */
[----:B------:R-:W-:Y:S02]  /*60a0*/  CS2R R46, SRZ ;  /* 0x00000000002e7805 */ /* 0x000fe4000001ff00 */
[----:B------:R-:W-:Y:S01]  /*60b0*/  CS2R R44, SRZ ;  /* 0x00000000002c7805 */ /* 0x000fe2000001ff00 */
[----:B------:R-:W-:Y:S01]  /*60c0*/  ULEA.HI.SX32 UR6, UR7, UR6, 0x1a ;  /* 0x0000000607067291 */ /* 0x000fe2000f8fd23f */
        /* <DEDUP_REMOVED lines=12> */
[----:B------:R-:W-:-:S13]  /*6190*/  ISETP.GE.AND P1, PT, R3, UR28, PT ;  /* 0x0000001c03007c0c */ /* 0x000fda000bf26270 */
[----:B------:R-:W-:Y:S05]  /*61a0*/  @!P1 BRA `(.L_x_10816) ;  /* 0x00000048003c9947 */ /* 0x000fea0003800000 */
[----:B------:R-:W-:Y:S01]  /*61b0*/  IMAD.IADD R9, R156, 0x1, R4 ;  /* 0x000000019c097824 */ /* 0x000fe200078e0204 */
[----:B------:R-:W-:Y:S01]  /*61c0*/  ULDC UR22, c[0x0][0x9e4] ;  /* 0x0002790000167ab9 */ /* 0x000fe20000000800 */
[----:B------:R-:W-:Y:S01]  /*61d0*/  IMAD.MOV.U32 R55, RZ, RZ, RZ ;  /* 0x000000ffff377224 */ /* 0x000fe200078e00ff */
[----:B------:R-:W-:Y:S01]  /*61e0*/  ULDC UR24, c[0x0][0x2e0] ;  /* 0x0000b80000187ab9 */ /* 0x000fe20000000800 */
[----:B------:R-:W-:Y:S01]  /*61f0*/  ULDC UR21, c[0x0][0x988] ;  /* 0x0002620000157ab9 */ /* 0x000fe20000000800 */
[----:B------:R-:W-:-:S05]  /*6200*/  ULDC UR23, c[0x0][0x9e0] ;  /* 0x0002780000177ab9 */ /* 0x000fca0000000800 */
.L_x_10834:
[----:B------:R-:W-:-:S04]  /*6210*/  UIADD3 UR27, UR38, 0x1, URZ ;  /* 0x00000001261b7890 */ /* 0x000fc8000fffe03f */
[----:B------:R-:W-:-:S04]  /*6220*/  UISETP.NE.AND UP1, UPT, UR27, 0x2, UPT ;  /* 0x000000021b00788c */ /* 0x000fc8000bf25270 */
[----:B------:R-:W-:Y:S02]  /*6230*/  USEL UR26, URZ, 0x1, UP1 ;  /* 0x000000013f1a7887 */ /* 0x000fe40008800000 */
[----:B------:R-:W-:Y:S02]  /*6240*/  USEL UR27, UR27, URZ, UP1 ;  /* 0x0000003f1b1b7287 */ /* 0x000fe40008800000 */
[----:B------:R-:W-:Y:S01]  /*6250*/  ULOP3.LUT UR26, UR37, UR26, URZ, 0x3c, !UPT ;  /* 0x0000001a251a7292 */ /* 0x000fe2000f8e3c3f */
[----:B------:R-:W-:Y:S11]  /*6260*/  @!P0 BRA `(.L_x_10817) ;  /* 0x0000000000048947 */ /* 0x000ff60003800000 */
[----:B------:R-:W-:Y:S01]  /*6270*/  BPT.TRAP 0x1 ;  /* 0x000000040000795c */ /* 0x000fe20000300000 */
.L_x_10817:
[----:B------:R-:W-:Y:S01]  /*6280*/  ULEA UR25, UR27, UR40, 0x3 ;  /* 0x000000281b197291 */ /* 0x000fe2000f8e183f */
[----:B------:R-:W-:-:S05]  /*6290*/  IMAD.U32 R12, RZ, RZ, UR26 ;  /* 0x0000001aff0c7e24 */ /* 0x000fca000f8e00ff */
[----:B------:R-:W-:-:S04]  /*62a0*/  SHF.L.U32 R12, R12, 0x1f, RZ ;  /* 0x0000001f0c0c7819 */ /* 0x000fc800000006ff */
[----:B------:R1:W2:Y:S01]  /*62b0*/  SYNCS.PHASECHK.TRANS64.TRYWAIT P1, [UR25+0x13230], R12 ;  /* 0x0132300cff0075a7 */ /* 0x0002a20008020159 */
[----:B------:R-:W-:Y:S05]  /*62c0*/  @!P0 BRA `(.L_x_10818) ;  /* 0x0000000000048947 */ /* 0x000fea0003800000 */
[----:B------:R-:W-:Y:S01]  /*62d0*/  BPT.TRAP 0x1 ;  /* 0x000000040000795c */ /* 0x000fe20000300000 */
.L_x_10818:
[----:B--2---:R-:W-:Y:S05]  /*62e0*/  @P1 BRA `(.L_x_10819) ;  /* 0x0000000000081947 */ /* 0x004fea0003800000 */
[----:B------:R-:W2:Y:S02]  /*62f0*/  SYNCS.PHASECHK.TRANS64.TRYWAIT P1, [UR25+0x13230], R12 ;  /* 0x0132300cff0075a7 */ /* 0x000ea40008020159 */
[----:B--2---:R-:W-:Y:S05]  /*6300*/  @!P1 BRA `(.L_x_10820) ;  /* 0x0000010800489947 */ /* 0x004fea0003800000 */
.L_x_10819:
        /* <DEDUP_REMOVED lines=64> */
.L_x_10821:
[----:B------:R-:W-:Y:S01]  /*6710*/  ULEA UR11, UR38, UR40, 0x3 ;  /* 0x00000028260b7291 */ /* 0x000fe2000f8e183f */
[----:B-12---:R-:W-:-:S05]  /*6720*/  IMAD.U32 R12, RZ, RZ, UR37 ;  /* 0x00000025ff0c7e24 */ /* 0x006fca000f8e00ff */
[----:B------:R-:W-:-:S04]  /*6730*/  SHF.L.U32 R12, R12, 0x1f, RZ ;  /* 0x0000001f0c0c7819 */ /* 0x000fc800000006ff */
[----:B------:R1:W2:Y:S01]  /*6740*/  SYNCS.PHASECHK.TRANS64.TRYWAIT P1, [UR11+0x13250], R12 ;  /* 0x0132500cff0075a7 */ /* 0x0002a2000802014b */
[----:B------:R-:W-:Y:S05]  /*6750*/  @!P0 BRA `(.L_x_10822) ;  /* 0x0000000000048947 */ /* 0x000fea0003800000 */
[----:B------:R-:W-:Y:S01]  /*6760*/  BPT.TRAP 0x1 ;  /* 0x000000040000795c */ /* 0x000fe20000300000 */
.L_x_10822:
[----:B--2---:R-:W-:Y:S05]  /*6770*/  @P1 BRA `(.L_x_10823) ;  /* 0x0000000000081947 */ /* 0x004fea0003800000 */
[----:B------:R-:W2:Y:S02]  /*6780*/  SYNCS.PHASECHK.TRANS64.TRYWAIT P1, [UR11+0x13250], R12 ;  /* 0x0132500cff0075a7 */ /* 0x000ea4000802014b */
[----:B--2---:R-:W-:Y:S05]  /*6790*/  @!P1 BRA `(.L_x_10824) ;  /* 0x00000104003c9947 */ /* 0x004fea0003800000 */
.L_x_10823:
        /* <DEDUP_REMOVED lines=11> */
[----:B------:R-:W-:Y:S01]  /*6850*/  FMUL.FTZ R86, R0, R56 ;  /* 0x0000003800567220 */ /* 0x000fe20000410000 */
[----:B------:R-:W-:Y:S01]  /*6860*/  ULOP3.LUT UR6, UR6, 0x10000, URZ, 0xfc, !UPT ;  /* 0x0001000006067892 */ /* 0x000fe2000f8efc3f */
[----:B------:R-:W-:-:S02]  /*6870*/  IMAD.U32 R56, RZ, RZ, UR25 ;  /* 0x00000019ff387e24 */ /* 0x000fc4000f8e00ff */
[C---:B------:R-:W-:Y:S01]  /*6880*/  FMUL.FTZ R15, R0.reuse, R123 ;  /* 0x0000007b000f7220 */ /* 0x040fe20000410000 */
[C---:B-12---:R-:W-:Y:S01]  /*6890*/  FMUL.FTZ R12, R0.reuse, R120 ;  /* 0x00000078000c7220 */ /* 0x046fe20000410000 */
        /* <DEDUP_REMOVED lines=9> */
[----:B------:R-:W-:Y:S01]  /*6930*/  QGMMA.64x64x32.F32.E4M3.E4M3 R24, R152, gdesc[UR4], R24, gsb0 ;  /* 0x00e0000498187df3 */ /* 0x000fe20008000818 */
[----:B------:R-:W-:Y:S01]  /*6940*/  UIADD3 UR6, UR10, 0x80, URZ ;  /* 0x000000800a067890 */ /* 0x000fe2000fffe03f */
[C---:B------:R-:W-:Y:S01]  /*6950*/  FMUL.FTZ R14, R0.reuse, R122 ;  /* 0x0000007a000e7220 */ /* 0x040fe20000410000 */
[----:B------:R-:W-:Y:S01]  /*6960*/  UMOV UR7, 0xc0000010 ;  /* 0xc000001000077882 */ /* 0x000fe20000000000 */
        /* <DEDUP_REMOVED lines=64> */
[----:B------:R-:W-:Y:S01]  /*6d70*/  FMUL.FTZ R68, R0, R71 ;  /* 0x0000004700447220 */ /* 0x000fe20000410000 */
[----:B------:R-:W1:Y:S01]  /*6d80*/  MUFU.TANH R12, R12 ;  /* 0x0000000c000c7308 */ /* 0x000e620000002400 */
[----:B------:R-:W-:-:S07]  /*6d90*/  IMAD R67, R17, -0x2, R69 ;  /* 0xfffffffe11437824 */ /* 0x000fce00078e0245 */
[----:B------:R-:W2:Y:S01]  /*6da0*/  MUFU.TANH R13, R13 ;  /* 0x0000000d000d7308 */ /* 0x000ea20000002400 */
[----:B------:R-:W-:Y:S02]  /*6db0*/  WARPGROUP.DEPBAR.LE gsb0, 0x0 ;  /* 0x00008000000079c5 */ /* 0x000fe40000010000 */
[----:B------:R-:W-:-:S06]  /*6dc0*/  WARPGROUP.ARRIVE ;  /* 0x00000000000079c5 */ /* 0x000fcc0000000000 */
[----:B------:R-:W3:Y:S01]  /*6dd0*/  S2R R155, SR_TID.X ;  /* 0x00000000009b7919 */ /* 0x000ee20000002100 */
[----:B------:R-:W4:Y:S01]  /*6de0*/  MUFU.TANH R14, R14 ;  /* 0x0000000e000e7308 */ /* 0x000f220000002400 */
[----:B------:R-:W-:Y:S01]  /*6df0*/  QGMMA.64x64x32.F32.E4M3.E4M3 R24, R148, gdesc[UR4], R24, gsb0 ;  /* 0x00e0000494187df3 */ /* 0x000fe20008000818 */
[----:B------:R-:W-:Y:S01]  /*6e00*/  UIADD3 UR6, UR10, 0x100, URZ ;  /* 0x000001000a067890 */ /* 0x000fe2000fffe03f */
[----:B------:R-:W-:-:S05]  /*6e10*/  UMOV UR7, 0xc0000010 ;  /* 0xc000001000077882 */ /* 0x000fca0000000000 */
[----:B------:R-:W1:Y:S08]  /*6e20*/  MUFU.TANH R15, R15 ;  /* 0x0000000f000f7308 */ /* 0x000e700000002400 */
[----:B------:R-:W1:Y:S08]  /*6e30*/  MUFU.TANH R20, R20 ;  /* 0x0000001400147308 */ /* 0x000e700000002400 */
[----:B------:R-:W1:Y:S01]  /*6e40*/  MUFU.TANH R21, R21 ;  /* 0x0000001500157308 */ /* 0x000e620000002400 */
[----:B---3--:R-:W-:-:S07]  /*6e50*/  LOP3.LUT P1, RZ, R155, 0x7f, RZ, 0xc0, !PT ;  /* 0x0000007f9bff7812 */ /* 0x008fce000782c0ff */
[----:B------:R-:W3:Y:S08]  /*6e60*/  MUFU.TANH R120, R120 ;  /* 0x0000007800787308 */ /* 0x000ef00000002400 */
[----:B------:R-:W1:Y:S01]  /*6e70*/  MUFU.TANH R121, R121 ;  /* 0x0000007900797308 */ /* 0x000e620000002400 */
[----:B------:R-:W-:-:S05]  /*6e80*/  @!P1 VIADD R56, R56, 0x13240 ;  /* 0x0001324038389836 */ /* 0x000fca0000000000 */
[----:B------:R-:W-:Y:S02]  /*6e90*/  @!P1 PRMT R56, RZ, 0x654, R56 ;  /* 0x00000654ff389816 */ /* 0x000fe40000000038 */
[----:B------:R-:W1:Y:S08]  /*6ea0*/  MUFU.TANH R122, R122 ;  /* 0x0000007a007a7308 */ /* 0x000e700000002400 */
[----:B------:R-:W1:Y:S08]  /*6eb0*/  MUFU.TANH R123, R123 ;  /* 0x0000007b007b7308 */ /* 0x000e700000002400 */
[----:B------:R-:W1:Y:S08]  /*6ec0*/  MUFU.TANH R124, R124 ;  /* 0x0000007c007c7308 */ /* 0x000e700000002400 */
[----:B------:R-:W1:Y:S01]  /*6ed0*/  MUFU.TANH R125, R125 ;  /* 0x0000007d007d7308 */ /* 0x000e620000002400 */
[----:B------:R-:W-:-:S02]  /*6ee0*/  WARPGROUP.DEPBAR.LE gsb0, 0x0 ;  /* 0x00008000000079c5 */ /* 0x000fc40000010000 */
[----:B------:R-:W-:-:S05]  /*6ef0*/  WARPGROUP.ARRIVE ;  /* 0x00000000000079c5 */ /* 0x000fca0000000000 */
[----:B------:R-:W1:Y:S01]  /*6f00*/  MUFU.TANH R126, R126 ;  /* 0x0000007e007e7308 */ /* 0x000e620000002400 */
[----:B------:R-:W-:Y:S01]  /*6f10*/  QGMMA.64x64x32.F32.E4M3.E4M3 R24, R144, gdesc[UR4], R24, gsb0 ;  /* 0x00e0000490187df3 */ /* 0x000fe20008000818 */
        /* <DEDUP_REMOVED lines=30> */
[----:B------:R-:W-:Y:S07]  /*7100*/  QGMMA.64x64x32.F32.E4M3.E4M3 R24, R136, gdesc[UR4], R24, gsb0 ;  /* 0x00e0000488187df3 */ /* 0x000fee0008000818 */
        /* <DEDUP_REMOVED lines=11> */
[----:B------:R-:W5:Y:S05]  /*71c0*/  LDC R136, c[0x0][0x288] ;  /* 0x0000a200ff887b82 */ /* 0x000f6a0000000800 */
[----:B------:R-:W1:Y:S01]  /*71d0*/  MUFU.TANH R100, R100 ;  /* 0x0000006400647308 */ /* 0x000e620000002400 */
[----:B------:R5:W-:Y:S01]  /*71e0*/  @!P1 SYNCS.ARRIVE.TRANS64.RED.A1T0 RZ, [R56+URZ], RZ ;  /* 0x000000ff38ff99a7 */ /* 0x000be2000810043f */
[----:B------:R-:W-:-:S06]  /*71f0*/  PLOP3.LUT P1, PT, PT, PT, UP0, 0x40, 0x0 ;  /* 0x000000000000781c */ /* 0x000fcc0003f2e808 */
[----:B------:R-:W1:Y:S08]  /*7200*/  MUFU.TANH R101, R101 ;  /* 0x0000006500657308 */ /* 0x000e700000002400 */
[----:B------:R-:W1:Y:S01]  /*7210*/  MUFU.TANH R102, R102 ;  /* 0x0000006600667308 */ /* 0x000e620000002400 */
[----:B-----5:R-:W-:-:S07]  /*7220*/  IADD3 R56, R57, 0x1, -R136 ;  /* 0x0000000139387810 */ /* 0x020fce0007ffe888 */
[----:B------:R-:W1:Y:S01]  /*7230*/  MUFU.TANH R103, R103 ;  /* 0x0000006700677308 */ /* 0x000e620000002400 */
[----:B------:R-:W-:-:S04]  /*7240*/  IMAD R56, R17, -0x2, R56 ;  /* 0xfffffffe11387824 */ /* 0x000fc800078e0238 */
[----:B------:R-:W-:-:S03]  /*7250*/  VIADD R137, R56, UR23 ;  /* 0x0000001738897c36 */ /* 0x000fc60008000000 */
[----:B------:R-:W1:Y:S01]  /*7260*/  MUFU.TANH R72, R72 ;  /* 0x0000004800487308 */ /* 0x000e620000002400 */
[----:B------:R-:W-:Y:S02]  /*7270*/  VIADD R136, R56, UR20 ;  /* 0x0000001438887c36 */ /* 0x000fe40008000000 */
        /* <DEDUP_REMOVED lines=40> */
[----:B------:R-:W2:Y:S02]  /*7500*/  @P1 LDC.64 R56, c[0x0][0x9e8] ;  /* 0x00027a00ff381b82 */ /* 0x000ea40000000a00 */
[----:B--2---:R-:W-:-:S05]  /*7510*/  @P1 IMAD.HI.U32 R56, R139, R56, RZ ;  /* 0x000000388b381227 */ /* 0x004fca00078e00ff */
[----:B------:R-:W-:-:S04]  /*7520*/  @P1 SHF.R.U32.HI R139, RZ, R57, R56 ;  /* 0x00000039ff8b1219 */ /* 0x000fc80000011638 */
[----:B------:R-:W-:Y:S01]  /*7530*/  LOP3.LUT R56, RZ, R139, RZ, 0x33, !PT ;  /* 0x0000008bff387212 */ /* 0x000fe200078e33ff */
[----:B------:R-:W-:Y:S06]  /*7540*/  BRA `(.L_x_10828) ;  /* 0x00000000001c7947 */ /* 0x000fec0003800000 */
.L_x_10827:
[----:B------:R-:W-:-:S05]  /*7550*/  IMAD.U32 R140, RZ, RZ, UR22 ;  /* 0x00000016ff8c7e24 */ /* 0x000fca000f8e00ff */
[----:B------:R-:W-:-:S13]  /*7560*/  ISETP.NE.AND P1, PT, R140, 0x1, PT ;  /* 0x000000018c00780c */ /* 0x000fda0003f25270 */
[----:B------:R-:W2:Y:S01]  /*7570*/  @P1 LDC.64 R56, c[0x0][0x9e8] ;  /* 0x00027a00ff381b82 */ /* 0x000ea20000000a00 */
[----:B------:R-:W-:-:S04]  /*7580*/  @P1 IMAD.IADD R139, R156, 0x1, R4 ;  /* 0x000000019c8b1824 */ /* 0x000fc800078e0204 */
[----:B--2---:R-:W-:-:S04]  /*7590*/  @P1 IMAD.HI.U32 R138, R139, R56, RZ ;  /* 0x000000388b8a1227 */ /* 0x004fc800078e00ff */
[----:B------:R-:W-:Y:S01]  /*75a0*/  IMAD.MOV.U32 R56, RZ, RZ, R9 ;  /* 0x000000ffff387224 */ /* 0x000fe200078e0009 */
[----:B------:R-:W-:-:S07]  /*75b0*/  @P1 SHF.R.U32.HI R56, RZ, R57, R138 ;  /* 0x00000039ff381219 */ /* 0x000fce000001168a */
.L_x_10828:
[----:B------:R-:W-:Y:S05]  /*75c0*/  BSYNC B0 ;  /* 0x0000000000007941 */ /* 0x000fea0003800000 */
.L_x_10826:
[----:B------:R-:W-:-:S05]  /*75d0*/  IMAD R56, R56, R140, R67 ;  /* 0x0000008c38387224 */ /* 0x000fca00078e0243 */
[----:B------:R-:W-:Y:S02]  /*75e0*/  VIADDMNMX R71, R56, R140, R71, PT ;  /* 0x0000008c38477246 */ /* 0x000fe40003800147 */
[----:B------:R-:W-:-:S07]  /*75f0*/  VIMNMX R70, R70, R56, !PT ;  /* 0x0000003846467248 */ /* 0x000fce0007fe0100 */
.L_x_10825:
[----:B------:R-:W-:Y:S01]  /*7600*/  ISETP.GE.AND P3, PT, R69, 0x9, PT ;  /* 0x000000094500780c */ /* 0x000fe20003f66270 */
[----:B------:R-:W-:Y:S01]  /*7610*/  IMAD.IADD R137, R5, 0x1, R137 ;  /* 0x0000000105897824 */ /* 0x000fe200078e0289 */
[----:B------:R-:W-:Y:S01]  /*7620*/  ISETP.GE.AND P1, PT, R69, 0x2, PT ;  /* 0x000000024500780c */ /* 0x000fe20003f26270 */
[----:B------:R-:W-:Y:S01]  /*7630*/  IMAD.IADD R136, R5, 0x1, R136 ;  /* 0x0000000105887824 */ /* 0x000fe200078e0288 */
[----:B------:R-:W-:Y:S02]  /*7640*/  ISETP.GE.AND P4, PT, R69, 0xa, PT ;  /* 0x0000000a4500780c */ /* 0x000fe40003f86270 */
[----:B------:R-:W-:Y:S02]  /*7650*/  LOP3.LUT R16, R16, 0xfffffffd, RZ, 0xc0, !PT ;  /* 0xfffffffd10107812 */ /* 0x000fe400078ec0ff */
[----:B------:R-:W-:Y:S02]  /*7660*/  ISETP.GT.AND P2, PT, R70, 0x1, !P1 ;  /* 0x000000014600780c */ /* 0x000fe40004f44270 */
[----:B------:R-:W-:-:S02]  /*7670*/  LOP3.LUT R2, R2, 0xfffffffd, RZ, 0xc0, !PT ;  /* 0xfffffffd02027812 */ /* 0x000fc400078ec0ff */
[----:B------:R-:W-:Y:S02]  /*7680*/  ISETP.LT.OR P2, PT, R71, 0x2, P2 ;  /* 0x000000024700780c */ /* 0x000fe40001741670 */
[----:B------:R-:W-:Y:S02]  /*7690*/  @P3 LOP3.LUT R16, R16, 0x2, RZ, 0xfc, !PT ;  /* 0x0000000210103812 */ /* 0x000fe400078efcff */
[----:B------:R-:W-:Y:S02]  /*76a0*/  FSEL R56, R13, -INF , !P2 ;  /* 0xff8000000d387808 */ /* 0x000fe40005000000 */
[----:B------:R-:W-:Y:S02]  /*76b0*/  LOP3.LUT R16, R16, 0xfffffffb, RZ, 0xc0, !PT ;  /* 0xfffffffb10107812 */ /* 0x000fe400078ec0ff */
[----:B------:R-:W-:Y:S02]  /*76c0*/  ISETP.GT.AND P3, PT, R70, 0x8, !P3 ;  /* 0x000000084600780c */ /* 0x000fe40005f64270 */
[----:B------:R-:W-:-:S02]  /*76d0*/  @P4 LOP3.LUT R16, R16, 0x4, RZ, 0xfc, !PT ;  /* 0x0000000410104812 */ /* 0x000fc400078efcff */
[----:B------:R-:W-:Y:S02]  /*76e0*/  ISETP.GT.AND P2, PT, R70, 0x9, !P4 ;  /* 0x000000094600780c */ /* 0x000fe40006744270 */
[----:B------:R-:W-:Y:S02]  /*76f0*/  ISETP.GE.AND P4, PT, R69, 0x11, PT ;  /* 0x000000114500780c */ /* 0x000fe40003f86270 */
        /* <DEDUP_REMOVED lines=216> */
[----:B------:R-:W-:-:S13]  /*8480*/  PLOP3.LUT P6, PT, PT, PT, UP0, 0x40, 0x0 ;  /* 0x000000000000781c */ /* 0x000fda0003fce808 */
[----:B------:R-:W-:Y:S05]  /*8490*/  @P6 BRA `(.L_x_10829) ;  /* 0x0000000000546947 */ /* 0x000fea0003800000 */
        /* <DEDUP_REMOVED lines=12> */
.L_x_10831:
[----:B------:R-:W-:-:S05]  /*8560*/  IMAD.U32 R70, RZ, RZ, UR22 ;  /* 0x00000016ff467e24 */ /* 0x000fca000f8e00ff */
[----:B------:R-:W-:-:S13]  /*8570*/  ISETP.NE.AND P6, PT, R70, 0x1, PT ;  /* 0x000000014600780c */ /* 0x000fda0003fc5270 */
[----:B------:R-:W1:Y:S02]  /*8580*/  @P6 LDC.64 R12, c[0x0][0x9e8] ;  /* 0x00027a00ff0c6b82 */ /* 0x000e640000000a00 */
[----:B-1----:R-:W-:-:S05]  /*8590*/  @P6 IMAD.HI.U32 R12, R57, R12, RZ ;  /* 0x0000000c390c6227 */ /* 0x002fca00078e00ff */
[----:B------:R-:W-:-:S07]  /*85a0*/  @P6 SHF.R.U32.HI R57, RZ, R13, R12 ;  /* 0x0000000dff396219 */ /* 0x000fce000001160c */
.L_x_10832:
[----:B------:R-:W-:Y:S05]  /*85b0*/  BSYNC B0 ;  /* 0x0000000000007941 */ /* 0x000fea0003800000 */
.L_x_10830:
[----:B------:R-:W-:-:S05]  /*85c0*/  IMAD R57, R57, R70, R67 ;  /* 0x0000004639397224 */ /* 0x000fca00078e0243 */
[----:B------:R-:W-:Y:S02]  /*85d0*/  VIADDMNMX R137, R57, R70, R137, PT ;  /* 0x0000004639897246 */ /* 0x000fe40003800189 */
[----:B------:R-:W-:-:S07]  /*85e0*/  VIMNMX R136, R136, R57, !PT ;  /* 0x0000003988887248 */ /* 0x000fce0007fe0100 */
.L_x_10829:
[----:B------:R-:W-:Y:S01]  /*85f0*/  ISETP.GT.AND P1, PT, R136, 0x1, !P1 ;  /* 0x000000018800780c */ /* 0x000fe20004f24270 */
[----:B------:R-:W-:Y:S01]  /*8600*/  IMAD.U32 R69, RZ, RZ, UR21 ;  /* 0x00000015ff457e24 */ /* 0x000fe2000f8e00ff */
        /* <DEDUP_REMOVED lines=74> */
[----:B------:R-:W-:Y:S02]  /*8ab0*/  ISETP.GT.AND P1, PT, R136, 0x30, !P6 ;  /* 0x000000308800780c */ /* 0x000fe40007724270 */
[----:B------:R-:W-:Y:S02]  /*8ac0*/  LOP3.LUT P6, RZ, R16, 0x10000, RZ, 0xc0, !PT ;  /* 0x0001000010ff7812 */ /* 0x000fe400078cc0ff */
        /* <DEDUP_REMOVED lines=19> */
[C---:B------:R-:W-:Y:S02]  /*8c00*/  ISETP.GT.AND P1, PT, R136.reuse, 0x39, !P1 ;  /* 0x000000398800780c */ /* 0x040fe40004f24270 */
[----:B------:R-:W-:Y:S02]  /*8c10*/  FMNMX.FTZ R57, R135, R12, !PT ;  /* 0x0000000c87397209 */ /* 0x000fe40007810000 */
[----:B------:R-:W-:Y:S02]  /*8c20*/  ISETP.LT.OR P1, PT, R137, 0x3a, P1 ;  /* 0x0000003a8900780c */ /* 0x000fe40000f21670 */
[----:B------:R-:W-:Y:S01]  /*8c30*/  ISETP.GT.AND P2, PT, R136, 0x89, !P2 ;  /* 0x000000898800780c */ /* 0x000fe20005744270 */
[----:B------:R-:W1:Y:S01]  /*8c40*/  SHFL.BFLY PT, R12, R57, 0x2, 0x1f ;  /* 0x0c401f00390c7f89 */ /* 0x000e6200000e0000 */
        /* <DEDUP_REMOVED lines=9> */
[C---:B------:R-:W-:Y:S02]  /*8ce0*/  ISETP.GT.AND P4, PT, R136.reuse, 0x91, !P4 ;  /* 0x000000918800780c */ /* 0x040fe40006784270 */
[----:B------:R-:W-:Y:S02]  /*8cf0*/  ISETP.GT.AND P1, PT, R136, 0x41, !P1 ;  /* 0x000000418800780c */ /* 0x000fe40004f24270 */
[C---:B------:R-:W-:Y:S02]  /*8d00*/  ISETP.LT.OR P3, PT, R137.reuse, 0x91, P3 ;  /* 0x000000918900780c */ /* 0x040fe40001f61670 */
[----:B------:R-:W-:Y:S02]  /*8d10*/  ISETP.LT.OR P1, PT, R137, 0x42, P1 ;  /* 0x000000428900780c */ /* 0x000fe40000f21670 */
[----:B-1----:R-:W-:-:S02]  /*8d20*/  FMNMX.FTZ R67, R57, R12, !PT ;  /* 0x0000000c39437209 */ /* 0x002fc40007810000 */
[----:B------:R-:W-:Y:S02]  /*8d30*/  FSEL R91, R91, -INF , !P1 ;  /* 0xff8000005b5b7808 */ /* 0x000fe40004800000 */
[----:B------:R-:W-:Y:S01]  /*8d40*/  LOP3.LUT P1, RZ, R16, 0x200000, RZ, 0xc0, !PT ;  /* 0x0020000010ff7812 */ /* 0x000fe2000782c0ff */
[----:B------:R-:W1:Y:S01]  /*8d50*/  SHFL.BFLY PT, R12, R67, 0x1, 0x1f ;  /* 0x0c201f00430c7f89 */ /* 0x000e6200000e0000 */
[C---:B------:R-:W-:Y:S02]  /*8d60*/  ISETP.GT.AND P5, PT, R136.reuse, 0x98, !P5 ;  /* 0x000000988800780c */ /* 0x040fe40006fa4270 */
[----:B------:R-:W-:Y:S02]  /*8d70*/  ISETP.GT.AND P1, PT, R136, 0x48, !P1 ;  /* 0x000000488800780c */ /* 0x000fe40004f24270 */
[C---:B------:R-:W-:Y:S02]  /*8d80*/  ISETP.LT.OR P4, PT, R137.reuse, 0x92, P4 ;  /* 0x000000928900780c */ /* 0x040fe40002781670 */
[----:B------:R-:W-:-:S02]  /*8d90*/  ISETP.LT.OR P1, PT, R137, 0x49, P1 ;  /* 0x000000498900780c */ /* 0x000fc40000f21670 */
[----:B------:R-:W-:Y:S02]  /*8da0*/  FSEL R63, R63, -INF , !P3 ;  /* 0xff8000003f3f7808 */ /* 0x000fe40005800000 */
[----:B------:R-:W-:Y:S02]  /*8db0*/  FSEL R94, R94, -INF , !P1 ;  /* 0xff8000005e5e7808 */ /* 0x000fe40004800000 */
[----:B------:R-:W-:Y:S02]  /*8dc0*/  LOP3.LUT P1, RZ, R16, 0x100000, RZ, 0xc0, !PT ;  /* 0x0010000010ff7812 */ /* 0x000fe4000782c0ff */
[----:B------:R-:W-:Y:S02]  /*8dd0*/  ISETP.LT.OR P5, PT, R137, 0x99, P5 ;  /* 0x000000998900780c */ /* 0x000fe40002fa1670 */
[----:B------:R-:W-:Y:S02]  /*8de0*/  ISETP.GT.AND P1, PT, R136, 0x49, !P1 ;  /* 0x000000498800780c */ /* 0x000fe40004f24270 */
[----:B------:R-:W-:-:S02]  /*8df0*/  FSEL R66, R66, -INF , !P5 ;  /* 0xff80000042427808 */ /* 0x000fc40006800000 */
[----:B------:R-:W-:Y:S02]  /*8e00*/  ISETP.LT.OR P1, PT, R137, 0x4a, P1 ;  /* 0x0000004a8900780c */ /* 0x000fe40000f21670 */
[----:B-1----:R-:W-:Y:S02]  /*8e10*/  FMNMX.FTZ R12, R67, R12, !PT ;  /* 0x0000000c430c7209 */ /* 0x002fe40007810000 */
        /* <DEDUP_REMOVED lines=94> */
[--C-:B-1----:R-:W-:Y:S01]  /*9400*/  FFMA.FTZ R127, R113, UR21, -R14.reuse ;  /* 0x00000015717f7c23 */ /* 0x102fe2000801080e */
        /* <DEDUP_REMOVED lines=15> */
[----:B------:R-:W-:Y:S01]  /*9500*/  FMNMX.FTZ R126, R110, R113, !PT ;  /* 0x000000716e7e7209 */ /* 0x000fe20007810000 */
[----:B------:R-:W-:-:S02]  /*9510*/  FFMA.FTZ R113, R116, UR21, -R14 ;  /* 0x0000001574717c23 */ /* 0x000fc4000801080e */
[----:B------:R-:W-:Y:S01]  /*9520*/  MUFU.EX2 R112, R127 ;  /* 0x0000007f00707308 */ /* 0x000fe20000000800 */
[----:B------:R-:W-:-:S04]  /*9530*/  FMNMX.FTZ R123, R111, R126, !PT ;  /* 0x0000007e6f7b7209 */ /* 0x000fc80007810000 */
[----:B------:R-:W-:Y:S01]  /*9540*/  FMNMX.FTZ R116, R114, R123, !PT ;  /* 0x0000007b72747209 */ /* 0x000fe20007810000 */
[----:B------:R-:W-:-:S02]  /*9550*/  FFMA.FTZ R123, R117, UR21, -R14 ;  /* 0x00000015757b7c23 */ /* 0x000fc4000801080e */
        /* <DEDUP_REMOVED lines=8> */
[----:B-1----:R-:W-:Y:S01]  /*95e0*/  FFMA.FTZ R123, R76, UR21, -R14 ;  /* 0x000000154c7b7c23 */ /* 0x002fe2000801080e */
[----:B------:R-:W-:Y:S02]  /*95f0*/  FSEL R76, R64, -INF , !P4 ;  /* 0xff800000404c7808 */ /* 0x000fe40006000000 */
[----:B------:R-:W-:-:S03]  /*9600*/  FMNMX.FTZ R126, R94, R117, !PT ;  /* 0x000000755e7e7209 */ /* 0x000fc60007810000 */
        /* <DEDUP_REMOVED lines=36> */
[----:B------:R-:W-:Y:S01]  /*9850*/  MUFU.EX2 R109, R109 ;  /* 0x0000006d006d7308 */ /* 0x000fe20000000800 */
[----:B------:R-:W-:-:S02]  /*9860*/  FSEL R134, R12, RZ, P1 ;  /* 0x000000ff0c867208 */ /* 0x000fc40000800000 */
[----:B------:R-:W-:Y:S01]  /*9870*/  FMNMX.FTZ R127, R68, R117, !PT ;  /* 0x00000075447f7209 */ /* 0x000fe20007810000 */
[----:B------:R-:W-:-:S02]  /*9880*/  FFMA.FTZ R117, R130, UR21, -R14 ;  /* 0x0000001582757c23 */ /* 0x000fc4000801080e */
[----:B------:R-:W-:Y:S02]  /*9890*/  FADD.FTZ R11, -R134, R11 ;  /* 0x0000000b860b7221 */ /* 0x000fe40000010100 */
[----:B------:R-:W1:Y:S01]  /*98a0*/  SHFL.BFLY PT, R130, R127, 0x2, 0x1f ;  /* 0x0c401f007f827f89 */ /* 0x000e6200000e0000 */
[----:B------:R-:W-:Y:S01]  /*98b0*/  MUFU.EX2 R113, R113 ;  /* 0x0000007100717308 */ /* 0x000fe20000000800 */
[----:B------:R-:W-:-:S07]  /*98c0*/  FMUL.FTZ R11, R11, UR21 ;  /* 0x000000150b0b7c20 */ /* 0x000fce0008410000 */
[----:B------:R-:W2:Y:S08]  /*98d0*/  MUFU.EX2 R11, R11 ;  /* 0x0000000b000b7308 */ /* 0x000eb00000000800 */
[----:B------:R-:W-:Y:S01]  /*98e0*/  MUFU.EX2 R88, R88 ;  /* 0x0000005800587308 */ /* 0x000fe20000000800 */
[----:B-1----:R-:W-:Y:S01]  /*98f0*/  FMNMX.FTZ R131, R127, R130, !PT ;  /* 0x000000827f837209 */ /* 0x002fe20007810000 */
[--C-:B------:R-:W-:Y:S01]  /*9900*/  FFMA.FTZ R130, R61, UR21, -R14.reuse ;  /* 0x000000153d827c23 */ /* 0x100fe2000801080e */
[----:B------:R-:W-:-:S01]  /*9910*/  FFMA.FTZ R61, R133, UR21, -R14 ;  /* 0x00000015853d7c23 */ /* 0x000fc2000801080e */
[----:B------:R-:W-:-:S02]  /*9920*/  IMAD.U32 R127, RZ, RZ, UR21 ;  /* 0x00000015ff7f7e24 */ /* 0x000fc4000f8e00ff */
[----:B--2---:R-:W-:-:S01]  /*9930*/  FFMA.FTZ R138, R11, R7, R70 ;  /* 0x000000070b8a7223 */ /* 0x004fc20000010046 */
[----:B------:R-:W1:Y:S01]  /*9940*/  SHFL.BFLY PT, R136, R131, 0x1, 0x1f ;  /* 0x0c201f0083887f89 */ /* 0x000e6200000e0000 */
[----:B------:R-:W-:Y:S08]  /*9950*/  MUFU.EX2 R89, R89 ;  /* 0x0000005900597308 */ /* 0x000ff00000000800 */
[----:B------:R-:W-:Y:S08]  /*9960*/  MUFU.EX2 R92, R92 ;  /* 0x0000005c005c7308 */ /* 0x000ff00000000800 */
[----:B------:R-:W-:Y:S01]  /*9970*/  MUFU.EX2 R93, R93 ;  /* 0x0000005d005d7308 */ /* 0x000fe20000000800 */
[----:B-1----:R-:W-:-:S07]  /*9980*/  FMNMX.FTZ R14, R131, R136, !PT ;  /* 0x00000088830e7209 */ /* 0x002fce0007810000 */
[----:B------:R-:W-:Y:S01]  /*9990*/  MUFU.EX2 R96, R96 ;  /* 0x0000006000607308 */ /* 0x000fe20000000800 */
[C---:B------:R-:W-:Y:S01]  /*99a0*/  FSETP.NEU.FTZ.AND P1, PT, R14.reuse, -INF , PT ;  /* 0xff8000000e00780b */ /* 0x040fe20003f3d000 */
[----:B------:R-:W-:-:S06]  /*99b0*/  FFMA.FTZ R127, R14, R127, -8 ;  /* 0xc10000000e7f7423 */ /* 0x000fcc000001007f */
[----:B------:R-:W-:Y:S01]  /*99c0*/  MUFU.EX2 R97, R97 ;  /* 0x0000006100617308 */ /* 0x000fe20000000800 */
        /* <DEDUP_REMOVED lines=15> */
[--C-:B------:R-:W-:Y:S01]  /*9ac0*/  FFMA.FTZ R110, R110, UR21, -R127.reuse ;  /* 0x000000156e6e7c23 */ /* 0x100fe2000801087f */
[----:B------:R-:W-:-:S01]  /*9ad0*/  FFMA.FTZ R111, R111, UR21, -R127 ;  /* 0x000000156f6f7c23 */ /* 0x000fc2000801087f */
[----:B------:R-:W-:Y:S01]  /*9ae0*/  FMUL.FTZ R94, R129, UR21 ;  /* 0x00000015815e7c20 */ /* 0x000fe20008410000 */
[----:B------:R-:W-:-:S01]  /*9af0*/  FADD.FTZ R129, R57, R138 ;  /* 0x0000008a39817221 */ /* 0x000fc20000010000 */
        /* <DEDUP_REMOVED lines=71> */
[----:B------:R-:W-:-:S06]  /*9f70*/  FADD.FTZ R6, R88, R129 ;  /* 0x0000008158067221 */ /* 0x000fcc0000010000 */
        /* <DEDUP_REMOVED lines=31> */
[----:B-1----:R-:W-:-:S04]  /*a170*/  FADD.FTZ R7, R73, R6 ;  /* 0x0000000649077221 */ /* 0x002fc80000010000 */
[----:B------:R-:W-:-:S03]  /*a180*/  FADD.FTZ R6, R64, R7 ;  /* 0x0000000740067221 */ /* 0x000fc60000010000 */
        /* <DEDUP_REMOVED lines=59> */
.L_x_10833:
        /* <DEDUP_REMOVED lines=42> */
[----:B------:R-:W-:Y:S01]  /*a7e0*/  VIADD R3, R3, 0xffffffff ;  /* 0xffffffff03037836 */ /* 0x000fe20000000000 */
        /* <DEDUP_REMOVED lines=33> */
[----:B------:R-:W-:Y:S01]  /*aa00*/  IMAD.MOV.U32 R10, RZ, RZ, R14 ;  /* 0x000000ffff0a7224 */ /* 0x000fe200078e000e */
[----:B------:R-:W-:Y:S01]  /*aa10*/  F2FP.SATFINITE.E4M3.F32.PACK_AB_MERGE_C R137, R59, R58, R60 ;  /* 0x0000003a3b89723e */ /* 0x000fe2000480703c */
[----:B------:R-:W-:Y:S01]  /*aa20*/  IMAD.MOV.U32 R11, RZ, RZ, R12 ;  /* 0x000000ffff0b7224 */ /* 0x000fe200078e000c */
[----:B------:R-:W-:-:S02]  /*aa30*/  F2FP.SATFINITE.E4M3.F32.PACK_AB_MERGE_C R138, R132, R61, R65 ;  /* 0x0000003d848a723e */ /* 0x000fc40004807041 */
[----:B------:R-:W-:Y:S01]  /*aa40*/  F2FP.SATFINITE.E4M3.F32.PACK_AB_MERGE_C R139, R63, R62, R66 ;  /* 0x0000003e3f8b723e */ /* 0x000fe20004807042 */
[----:B------:R-:W-:Y:S06]  /*aa50*/  @P1 BRA `(.L_x_10834) ;  /* 0xffffffb400ec1947 */ /* 0x000fec000383ffff */
[----:B------:R-:W-:Y:S01]  /*aa60*/  IMAD.MOV.U32 R10, RZ, RZ, R14 ;  /* 0x000000ffff0a7224 */ /* 0x000fe200078e000e */
[----:B------:R-:W-:Y:S01]  /*aa70*/  UMOV UR38, UR27 ;  /* 0x0000001b00267c82 */ /* 0x000fe20008000000 */
[----:B------:R-:W-:Y:S01]  /*aa80*/  IMAD.MOV.U32 R11, RZ, RZ, R12 ;  /* 0x000000ffff0b7224 */ /* 0x000fe200078e000c */
[----:B------:R-:W-:-:S06]  /*aa90*/  UMOV UR37, UR26 ;  /* 0x0000001a00257c82 */ /* 0x000fcc0008000000 */
.L_x_10816:
[----:B------:R-:W1:Y:S01]  /*aaa0*/  LDC R9, c[0x0][0x9e4] ;  /* 0x00027900ff097b82 */ /* 0x000e620000000800 */
[----:B------:R-:W-:Y:S01]  /*aab0*/  ULDC UR6, c[0x0][0x9dc] ;  /* 0x0002770000067ab9 */ /* 0x000fe20000000800 */
[----:B------:R-:W-:Y:S01]  /*aac0*/  LOP3.LUT R2, R2, 0xffffffef, RZ, 0xc0, !PT ;  /* 0xffffffef02027812 */ /* 0x000fe200078ec0ff */
[----:B------:R-:W-:-:S05]  /*aad0*/  VIADD R12, R19, -UR6 ;  /* 0x80000006130c7c36 */ /* 0x000fca0008000000 */
[----:B------:R-:W-:Y:S02]  /*aae0*/  R2UR UR6, R12 ;  /* 0x000000000c0672ca */ /* 0x000fe400000e0000 */
        /* <DEDUP_REMOVED lines=12> */
.L_x_10836:
[----:B------:R-:W-:-:S13]  /*abb0*/  ISETP.NE.AND P1, PT, R9, 0x1, PT ;  /* 0x000000010900780c */ /* 0x000fda0003f25270 */
[----:B------:R-:W1:Y:S02]  /*abc0*/  @P1 LDC.64 R12, c[0x0][0x9e8] ;  /* 0x00027a00ff0c1b82 */ /* 0x000e640000000a00 */
[----:B-1----:R-:W-:-:S05]  /*abd0*/  @P1 IMAD.HI.U32 R12, R19, R12, RZ ;  /* 0x0000000c130c1227 */ /* 0x002fca00078e00ff */
[----:B------:R-:W-:-:S07]  /*abe0*/  @P1 SHF.R.U32.HI R19, RZ, R13, R12 ;  /* 0x0000000dff131219 */ /* 0x000fce000001160c */
.L_x_10837:
[----:B------:R-:W-:-:S05]  /*abf0*/  IMAD R19, R19, R9, RZ ;  /* 0x0000000913137224 */ /* 0x000fca00078e02ff */
[----:B------:R-:W-:-:S13]  /*ac00*/  R2UR UR7, R19 ;  /* 0x00000000130772ca */ /* 0x000fda00000e0000 */
[----:B------:R-:W-:-:S04]  /*ac10*/  UISETP.LT.AND UP0, UPT, UR6, UR7, UPT ;  /* 0x000000070600728c */ /* 0x000fc8000bf01270 */
[----:B------:R-:W-:-:S12]  /*ac20*/  USEL UR6, UR6, UR7, !UP0 ;  /* 0x0000000706067287 */ /* 0x000fd8000c000000 */
.L_x_10835:
[----:B------:R-:W-:-:S04]  /*ac30*/  UIADD3 UR6, UR6, 0x9f, URZ ;  /* 0x0000009f06067890 */ /* 0x000fc8000fffe03f */
[----:B------:R-:W-:-:S04]  /*ac40*/  UIMAD.WIDE UR6, UR6, 0x66666667, URZ ;  /* 0x66666667060678a5 */ /* 0x000fc8000f8e023f */
[----:B------:R-:W-:-:S04]  /*ac50*/  USHF.R.U32.HI UR6, URZ, 0x1f, UR7 ;  /* 0x0000001f3f067899 */ /* 0x000fc80008011607 */
[----:B------:R-:W-:-:S04]  /*ac60*/  ULEA.HI.SX32 UR6, UR7, UR6, 0x1a ;  /* 0x0000000607067291 */ /* 0x000fc8000f8fd23f */
        /* <DEDUP_REMOVED lines=9> */
.L_x_10848:
[----:B------:R-:W-:-:S04]  /*ad00*/  UIADD3 UR38, UR23, 0x1, URZ ;  /* 0x0000000117267890 */ /* 0x000fc8000fffe03f */
[----:B------:R-:W-:-:S04]  /*ad10*/  UISETP.NE.AND UP0, UPT, UR38, 0x2, UPT ;  /* 0x000000022600788c */ /* 0x000fc8000bf05270 */
[----:B------:R-:W-:Y:S02]  /*ad20*/  USEL UR37, URZ, 0x1, UP0 ;  /* 0x000000013f257887 */ /* 0x000fe40008000000 */
[----:B------:R-:W-:Y:S02]  /*ad30*/  USEL UR38, UR38, URZ, UP0 ;  /* 0x0000003f26267287 */ /* 0x000fe40008000000 */
[----:B------:R-:W-:Y:S01]  /*ad40*/  ULOP3.LUT UR37, UR24, UR37, URZ, 0x3c, !UPT ;  /* 0x0000002518257292 */ /* 0x000fe2000f8e3c3f */
[----:B------:R-:W-:Y:S11]  /*ad50*/  @!P0 BRA `(.L_x_10839) ;  /* 0x0000000000048947 */ /* 0x000ff60003800000 */
[----:B------:R-:W-:Y:S01]  /*ad60*/  BPT.TRAP 0x1 ;  /* 0x000000040000795c */ /* 0x000fe20000300000 */
.L_x_10839:
[----:B------:R-:W-:Y:S01]  /*ad70*/  ULEA UR6, UR38, UR40, 0x3 ;  /* 0x0000002826067291 */ /* 0x000fe2000f8e183f */
[----:B------:R-:W-:-:S05]  /*ad80*/  IMAD.U32 R10, RZ, RZ, UR37 ;  /* 0x00000025ff0a7e24 */ /* 0x000fca000f8e00ff */
[----:B------:R-:W-:-:S04]  /*ad90*/  SHF.L.U32 R10, R10, 0x1f, RZ ;  /* 0x0000001f0a0a7819 */ /* 0x000fc800000006ff */
[----:B------:R1:W2:Y:S01]  /*ada0*/  SYNCS.PHASECHK.TRANS64.TRYWAIT P1, [UR6+0x13230], R10 ;  /* 0x0132300aff0075a7 */ /* 0x0002a20008020146 */
[----:B------:R-:W-:Y:S05]  /*adb0*/  @!P0 BRA `(.L_x_10840) ;  /* 0x0000000000048947 */ /* 0x000fea0003800000 */
[----:B------:R-:W-:Y:S01]  /*adc0*/  BPT.TRAP 0x1 ;  /* 0x000000040000795c */ /* 0x000fe20000300000 */
.L_x_10840:
[----:B--2---:R-:W-:Y:S05]  /*add0*/  @P1 BRA `(.L_x_10841) ;  /* 0x0000000000081947 */ /* 0x004fea0003800000 */
[----:B------:R-:W2:Y:S02]  /*ade0*/  SYNCS.PHASECHK.TRANS64.TRYWAIT P1, [UR6+0x13230], R10 ;  /* 0x0132300aff0075a7 */ /* 0x000ea40008020146 */
[----:B--2---:R-:W-:Y:S05]  /*adf0*/  @!P1 BRA `(.L_x_10842) ;  /* 0x000000bc00bc9947 */ /* 0x004fea0003800000 */
.L_x_10841:
        /* <DEDUP_REMOVED lines=64> */
.L_x_10843:
[----:B------:R-:W-:Y:S01]  /*b200*/  ULEA UR11, UR23, UR40, 0x3 ;  /* 0x00000028170b7291 */ /* 0x000fe2000f8e183f */
[----:B-12---:R-:W-:-:S05]  /*b210*/  IMAD.U32 R10, RZ, RZ, UR24 ;  /* 0x00000018ff0a7e24 */ /* 0x006fca000f8e00ff */
[----:B------:R-:W-:-:S04]  /*b220*/  SHF.L.U32 R10, R10, 0x1f, RZ ;  /* 0x0000001f0a0a7819 */ /* 0x000fc800000006ff */
[----:B------:R1:W2:Y:S01]  /*b230*/  SYNCS.PHASECHK.TRANS64.TRYWAIT P1, [UR11+0x13250], R10 ;  /* 0x0132500aff0075a7 */ /* 0x0002a2000802014b */
[----:B------:R-:W-:Y:S05]  /*b240*/  @!P0 BRA `(.L_x_10844) ;  /* 0x0000000000048947 */ /* 0x000fea0003800000 */
[----:B------:R-:W-:Y:S01]  /*b250*/  BPT.TRAP 0x1 ;  /* 0x000000040000795c */ /* 0x000fe20000300000 */
.L_x_10844:
[----:B--2---:R-:W-:Y:S05]  /*b260*/  @P1 BRA `(.L_x_10845) ;  /* 0x0000000000081947 */ /* 0x004fea0003800000 */
[----:B------:R-:W2:Y:S02]  /*b270*/  SYNCS.PHASECHK.TRANS64.TRYWAIT P1, [UR11+0x13250], R10 ;  /* 0x0132500aff0075a7 */ /* 0x000ea4000802014b */
[----:B--2---:R-:W-:Y:S05]  /*b280*/  @!P1 BRA `(.L_x_10846) ;  /* 0x000000b800b09947 */ /* 0x004fea0003800000 */
.L_x_10845:
        /* <DEDUP_REMOVED lines=18> */
[----:B------:R-:W-:Y:S01]  /*b3b0*/  UIADD3 UR6, UR40, 0x1000, URZ ;  /* 0x0000100028067890 */ /* 0x000fe2000fffe03f */
[C---:B------:R-:W-:Y:S01]  /*b3c0*/  FMUL.FTZ R104, R0.reuse, R104 ;  /* 0x0000006800687220 */ /* 0x040fe20000410000 */
[C---:B------:R-:W-:Y:S01]  /*b3d0*/  FMUL.FTZ R106, R0.reuse, R106 ;  /* 0x0000006a006a7220 */ /* 0x040fe20000410000 */
[C---:B------:R-:W-:Y:S01]  /*b3e0*/  FMUL.FTZ R105, R0.reuse, R105 ;  /* 0x0000006900697220 */ /* 0x040fe20000410000 */
[----:B------:R-:W3:Y:S01]  /*b3f0*/  MUFU.TANH R14, R14 ;  /* 0x0000000e000e7308 */ /* 0x000ee20000002400 */
[----:B--2---:R-:W-:Y:S01]  /*b400*/  FMNMX.FTZ R11, R15, R12, !PT ;  /* 0x0000000c0f0b7209 */ /* 0x004fe20007810000 */
[----:B------:R-:W-:Y:S01]  /*b410*/  USHF.R.U32.HI UR6, URZ, 0x4, UR6 ;  /* 0x000000043f067899 */ /* 0x000fe20008011606 */
[C---:B------:R-:W-:Y:S01]  /*b420*/  FMUL.FTZ R107, R0.reuse, R107 ;  /* 0x0000006b006b7220 */ /* 0x040fe20000410000 */
[C---:B------:R-:W-:Y:S01]  /*b430*/  FMUL.FTZ R108, R0.reuse, R108 ;  /* 0x0000006c006c7220 */ /* 0x040fe20000410000 */
[C---:B------:R-:W-:Y:S01]  /*b440*/  FMUL.FTZ R110, R0.reuse, R110 ;  /* 0x0000006e006e7220 */ /* 0x040fe20000410000 */
[----:B------:R-:W-:Y:S01]  /*b450*/  ULOP3.LUT UR6, UR6, 0x3fff, URZ, 0xc0, !UPT ;  /* 0x00003fff06067892 */ /* 0x000fe2000f8ec03f */
[----:B------:R-:W-:Y:S01]  /*b460*/  FMUL.FTZ R109, R0, R109 ;  /* 0x0000006d006d7220 */ /* 0x000fe20000410000 */
[----:B------:R-:W2:Y:S01]  /*b470*/  MUFU.TANH R19, R19 ;  /* 0x0000001300137308 */ /* 0x000ea20000002400 */
[----:B-1----:R-:W-:Y:S01]  /*b480*/  FMNMX.FTZ R10, R20, R13, !PT ;  /* 0x0000000d140a7209 */ /* 0x002fe20007810000 */
[----:B------:R-:W-:Y:S01]  /*b490*/  ULOP3.LUT UR6, UR6, 0x10000, URZ, 0xfc, !UPT ;  /* 0x0001000006067892 */ /* 0x000fe2000f8efc3f */
[C---:B------:R-:W-:Y:S01]  /*b4a0*/  FMUL.FTZ R111, R0.reuse, R111 ;  /* 0x0000006f006f7220 */ /* 0x040fe20000410000 */
[C---:B------:R-:W-:Y:S01]  /*b4b0*/  FMUL.FTZ R112, R0.reuse, R112 ;  /* 0x0000007000707220 */ /* 0x040fe20000410000 */
[----:B------:R-:W-:Y:S01]  /*b4c0*/  WARPGROUP.ARRIVE ;  /* 0x00000000000079c5 */ /* 0x000fe20000000000 */
[----:B------:R-:W-:Y:S01]  /*b4d0*/  UIMAD UR10, UR23, 0x280, UR6 ;  /* 0x00000280170a78a4 */ /* 0x000fe2000f8e0206 */
[----:B------:R-:W-:Y:S01]  /*b4e0*/  FMUL.FTZ R114, R0, R114 ;  /* 0x0000007200727220 */ /* 0x000fe20000410000 */
[----:B------:R-:W1:Y:S01]  /*b4f0*/  MUFU.TANH R21, R21 ;  /* 0x0000001500157308 */ /* 0x000e620000002400 */
[----:B---3--:R-:W-:Y:S01]  /*b500*/  FMNMX.FTZ R132, R14, R11, !PT ;  /* 0x0000000b0e847209 */ /* 0x008fe20007810000 */
[C---:B------:R-:W-:Y:S01]  /*b510*/  FMUL.FTZ R113, R0.reuse, R113 ;  /* 0x0000007100717220 */ /* 0x040fe20000410000 */
[----:B------:R-:W-:Y:S01]  /*b520*/  UMOV UR7, 0xc0000010 ;  /* 0xc000001000077882 */ /* 0x000fe20000000000 */
[C---:B------:R-:W-:Y:S01]  /*b530*/  FMUL.FTZ R115, R0.reuse, R115 ;  /* 0x0000007300737220 */ /* 0x040fe20000410000 */
[----:B------:R-:W-:Y:S01]  /*b540*/  UMOV UR6, UR10 ;  /* 0x0000000a00067c82 */ /* 0x000fe20008000000 */
[C---:B------:R-:W-:Y:S01]  /*b550*/  FMUL.FTZ R116, R0.reuse, R116 ;  /* 0x0000007400747220 */ /* 0x040fe20000410000 */
[----:B------:R-:W-:Y:S01]  /*b560*/  QGMMA.64x64x32.F32.E4M3.E4M3 R24, R152, gdesc[UR4], R24, gsb0 ;  /* 0x00e0000498187df3 */ /* 0x000fe20008000818 */
        /* <DEDUP_REMOVED lines=50> */
[C---:B------:R-:W-:Y:S01]  /*b890*/  FMUL.FTZ R56, R0.reuse, R56 ;  /* 0x0000003800387220 */ /* 0x040fe20000410000 */
[----:B------:R-:W-:Y:S01]  /*b8a0*/  UMOV UR7, 0xc0000010 ;  /* 0xc000001000077882 */ /* 0x000fe20000000000 */
        /* <DEDUP_REMOVED lines=18> */
[----:B------:R-:W-:-:S02]  /*b9d0*/  FMUL.FTZ R71, R0, R71 ;  /* 0x0000004700477220 */ /* 0x000fc40000410000 */
[----:B------:R-:W3:Y:S01]  /*b9e0*/  MUFU.TANH R128, R128 ;  /* 0x0000008000807308 */ /* 0x000ee20000002400 */
[----:B--2---:R-:W-:Y:S01]  /*b9f0*/  FMNMX.FTZ R11, R127, R10, !PT ;  /* 0x0000000a7f0b7209 */ /* 0x004fe20007810000 */
[----:B------:R-:W-:Y:S02]  /*ba00*/  WARPGROUP.DEPBAR.LE gsb0, 0x0 ;  /* 0x00008000000079c5 */ /* 0x000fe40000010000 */
[----:B------:R-:W-:-:S04]  /*ba10*/  WARPGROUP.ARRIVE ;  /* 0x00000000000079c5 */ /* 0x000fc80000000000 */
[----:B------:R-:W2:Y:S01]  /*ba20*/  MUFU.TANH R130, R130 ;  /* 0x0000008200827308 */ /* 0x000ea20000002400 */
[----:B-1----:R-:W-:Y:S01]  /*ba30*/  FMNMX.FTZ R131, R129, R132, !PT ;  /* 0x0000008481837209 */ /* 0x002fe20007810000 */
[----:B------:R-:W1:Y:S01]  /*ba40*/  S2R R155, SR_TID.X ;  /* 0x00000000009b7919 */ /* 0x000e620000002100 */
[----:B------:R-:W-:Y:S01]  /*ba50*/  QGMMA.64x64x32.F32.E4M3.E4M3 R24, R148, gdesc[UR4], R24, gsb0 ;  /* 0x00e0000494187df3 */ /* 0x000fe20008000818 */
[----:B------:R-:W-:-:S04]  /*ba60*/  UIADD3 UR6, UR10, 0x100, URZ ;  /* 0x000001000a067890 */ /* 0x000fc8000fffe03f */
[----:B------:R-:W4:Y:S01]  /*ba70*/  MUFU.TANH R104, R104 ;  /* 0x0000006800687308 */ /* 0x000f220000002400 */
[----:B---3--:R-:W-:Y:S01]  /*ba80*/  FMNMX.FTZ R11, R128, R11, !PT ;  /* 0x0000000b800b7209 */ /* 0x008fe20007810000 */
[----:B------:R-:W-:-:S06]  /*ba90*/  UMOV UR7, 0xc0000010 ;  /* 0xc000001000077882 */ /* 0x000fcc0000000000 */
[----:B------:R-:W3:Y:S01]  /*baa0*/  MUFU.TANH R106, R106 ;  /* 0x0000006a006a7308 */ /* 0x000ee20000002400 */
[----:B--2---:R-:W-:-:S07]  /*bab0*/  FMNMX.FTZ R131, R130, R131, !PT ;  /* 0x0000008382837209 */ /* 0x004fce0007810000 */
[----:B------:R-:W2:Y:S01]  /*bac0*/  MUFU.TANH R105, R105 ;  /* 0x0000006900697308 */ /* 0x000ea20000002400 */
[----:B----4-:R-:W-:-:S07]  /*bad0*/  FMNMX.FTZ R10, R104, R11, !PT ;  /* 0x0000000b680a7209 */ /* 0x010fce0007810000 */
[----:B------:R-:W4:Y:S01]  /*bae0*/  MUFU.TANH R107, R107 ;  /* 0x0000006b006b7308 */ /* 0x000f220000002400 */
[----:B---3--:R-:W-:Y:S02]  /*baf0*/  FMNMX.FTZ R132, R106, R131, !PT ;  /* 0x000000836a847209 */ /* 0x008fe40007810000 */
[----:B-1----:R-:W-:-:S05]  /*bb00*/  LOP3.LUT P1, RZ, R155, 0x7f, RZ, 0xc0, !PT ;  /* 0x0000007f9bff7812 */ /* 0x002fca000782c0ff */
[----:B------:R-:W1:Y:S01]  /*bb10*/  MUFU.TANH R108, R108 ;  /* 0x0000006c006c7308 */ /* 0x000e620000002400 */
[----:B--2---:R-:W-:-:S07]  /*bb20*/  FMNMX.FTZ R11, R105, R10, !PT ;  /* 0x0000000a690b7209 */ /* 0x004fce0007810000 */
        /* <DEDUP_REMOVED lines=14> */
[----:B------:R-:W-:Y:S01]  /*bc10*/  QGMMA.64x64x32.F32.E4M3.E4M3 R24, R144, gdesc[UR4], R24, gsb0 ;  /* 0x00e0000490187df3 */ /* 0x000fe20008000818 */
[----:B------:R-:W-:Y:S01]  /*bc20*/  UIADD3 UR6, UR10, 0x180, URZ ;  /* 0x000001800a067890 */ /* 0x000fe2000fffe03f */
[----:B------:R-:W-:-:S04]  /*bc30*/  UMOV UR7, 0xc0000010 ;  /* 0xc000001000077882 */ /* 0x000fc80000000000 */
        /* <DEDUP_REMOVED lines=20> */
[----:B------:R-:W-:Y:S02]  /*bd80*/  WARPGROUP.DEPBAR.LE gsb0, 0x0 ;  /* 0x00008000000079c5 */ /* 0x000fe40000010000 */
[----:B------:R-:W-:-:S04]  /*bd90*/  WARPGROUP.ARRIVE ;  /* 0x00000000000079c5 */ /* 0x000fc80000000000 */
[----:B------:R-:W3:Y:S01]  /*bda0*/  MUFU.TANH R94, R94 ;  /* 0x0000005e005e7308 */ /* 0x000ee20000002400 */
[----:B-1----:R-:W-:Y:S01]  /*bdb0*/  FMNMX.FTZ R131, R91, R132, !PT ;  /* 0x000000845b837209 */ /* 0x002fe20007810000 */
[----:B------:R-:W-:Y:S01]  /*bdc0*/  QGMMA.64x64x32.F32.E4M3.E4M3 R24, R140, gdesc[UR4], R24, gsb0 ;  /* 0x00e000048c187df3 */ /* 0x000fe20008000818 */
[----:B------:R-:W-:Y:S01]  /*bdd0*/  UIADD3 UR6, UR10, 0x200, URZ ;  /* 0x000002000a067890 */ /* 0x000fe2000fffe03f */
[----:B------:R-:W-:-:S04]  /*bde0*/  UMOV UR7, 0xc0000010 ;  /* 0xc000001000077882 */ /* 0x000fc80000000000 */
        /* <DEDUP_REMOVED lines=24> */
[----:B------:R-:W-:Y:S06]  /*bf70*/  QGMMA.64x64x32.F32.E4M3.E4M3 R24, R136, gdesc[UR4], R24, gsb0 ;  /* 0x00e0000488187df3 */ /* 0x000fec0008000818 */
        /* <DEDUP_REMOVED lines=20> */
[----:B------:R-:W-:-:S06]  /*c0c0*/  WARPGROUP.DEPBAR.LE gsb0, 0x0 ;  /* 0x00008000000079c5 */ /* 0x000fcc0000010000 */
        /* <DEDUP_REMOVED lines=46> */
[----:B-1----:R-:W-:-:S05]  /*c3b0*/  FMNMX.FTZ R133, R131, R10, !PT ;  /* 0x0000000a83857209 */ /* 0x002fca0007810000 */
[----:B------:R-:W1:Y:S01]  /*c3c0*/  SHFL.BFLY PT, R10, R133, 0x1, 0x1f ;  /* 0x0c201f00850a7f89 */ /* 0x000e6200000e0000 */
[----:B--2---:R-:W-:Y:S01]  /*c3d0*/  FMNMX.FTZ R134, R132, R11, !PT ;  /* 0x0000000b84867209 */ /* 0x004fe20007810000 */
[----:B------:R-:W-:-:S04]  /*c3e0*/  IMAD.U32 R132, RZ, RZ, UR21 ;  /* 0x00000015ff847e24 */ /* 0x000fc8000f8e00ff */
        /* <DEDUP_REMOVED lines=95> */
[----:B------:R-:W-:-:S02]  /*c9e0*/  IMAD.U32 R134, RZ, RZ, UR38 ;  /* 0x00000026ff867e24 */ /* 0x000fc4000f8e00ff */
[----:B------:R-:W-:-:S01]  /*c9f0*/  FFMA.FTZ R67, R67, UR21, -R131 ;  /* 0x0000001543437c23 */ /* 0x000fc20008010883 */
[----:B------:R-:W2:Y:S01]  /*ca00*/  MUFU.EX2 R21, R21 ;  /* 0x0000001500157308 */ /* 0x000ea20000000800 */
[----:B-1----:R-:W-:-:S01]  /*ca10*/  FADD.FTZ R132, R14, R7 ;  /* 0x000000070e847221 */ /* 0x002fc20000010000 */
[--C-:B------:R-:W-:Y:S01]  /*ca20*/  FFMA.FTZ R70, R70, UR21, -R131.reuse ;  /* 0x0000001546467c23 */ /* 0x100fe20008010883 */
[----:B------:R-:W-:-:S05]  /*ca30*/  FFMA.FTZ R71, R71, UR21, -R131 ;  /* 0x0000001547477c23 */ /* 0x000fca0008010883 */
        /* <DEDUP_REMOVED lines=122> */
[----:B------:R-:W1:Y:S01]  /*d1e0*/  MUFU.EX2 R58, R58 ;  /* 0x0000003a003a7308 */ /* 0x000e620000000800 */
[----:B---3--:R-:W-:-:S03]  /*d1f0*/  FADD.FTZ R133, R87, R132 ;  /* 0x0000008457857221 */ /* 0x008fc60000010000 */
[----:B------:R-:W-:-:S04]  /*d200*/  @!P1 PRMT R6, RZ, 0x654, R6 ;  /* 0x00000654ff069816 */ /* 0x000fc80000000006 */
[----:B------:R-:W3:Y:S01]  /*d210*/  MUFU.EX2 R57, R57 ;  /* 0x0000003900397308 */ /* 0x000ee20000000800 */
[----:B--2---:R-:W-:-:S01]  /*d220*/  FADD.FTZ R132, R56, R7 ;  /* 0x0000000738847221 */ /* 0x004fc20000010000 */
[----:B------:R2:W-:Y:S06]  /*d230*/  @!P1 SYNCS.ARRIVE.TRANS64.RED.A1T0 RZ, [R6+URZ], RZ ;  /* 0x000000ff06ff99a7 */ /* 0x0005ec000810043f */
        /* <DEDUP_REMOVED lines=30> */
.L_x_10847:
        /* <DEDUP_REMOVED lines=81> */
[----:B------:R-:W-:Y:S06]  /*d930*/  @P1 BRA `(.L_x_10848) ;  /* 0xffffffd000f01947 */ /* 0x000fec000383ffff */
.L_x_10838:
        /* <DEDUP_REMOVED lines=10> */
[----:B------:R-:W-:-:S05]  /*d9e0*/  ULDC UR23, c[0x0][0x9e0] ;  /* 0x0002780000177ab9 */ /* 0x000fca0000000800 */
.L_x_10867:
[----:B------:R-:W-:-:S04]  /*d9f0*/  UISETP.NE.AND UP0, UPT, UR26, 0x1, UPT ;  /* 0x000000011a00788c */ /* 0x000fc8000bf05270 */
[----:B------:R-:W-:-:S04]  /*da00*/  USEL UR37, URZ, 0x1, UP0 ;  /* 0x000000013f257887 */ /* 0x000fc80008000000 */
[----:B------:R-:W-:Y:S01]  /*da10*/  ULOP3.LUT UR37, UR27, UR37, URZ, 0x3c, !UPT ;  /* 0x000000251b257292 */ /* 0x000fe2000f8e3c3f */
[----:B------:R-:W-:Y:S11]  /*da20*/  @!P0 BRA `(.L_x_10850) ;  /* 0x0000000000048947 */ /* 0x000ff60003800000 */
[----:B------:R-:W-:Y:S01]  /*da30*/  BPT.TRAP 0x1 ;  /* 0x000000040000795c */ /* 0x000fe20000300000 */
.L_x_10850:
        /* <DEDUP_REMOVED lines=9> */
.L_x_10851:
[----:B--2---:R-:W-:Y:S05]  /*dad0*/  @P1 BRA `(.L_x_10852) ;  /* 0x0000000000081947 */ /* 0x004fea0003800000 */
[----:B------:R-:W2:Y:S02]  /*dae0*/  SYNCS.PHASECHK.TRANS64.TRYWAIT P1, [UR25+0x13230], R10 ;  /* 0x0132300aff0075a7 */ /* 0x000ea40008020159 */
[----:B--2---:R-:W-:Y:S05]  /*daf0*/  @!P1 BRA `(.L_x_10853) ;  /* 0x0000009000ac9947 */ /* 0x004fea0003800000 */
.L_x_10852:
        /* <DEDUP_REMOVED lines=64> */
.L_x_10854:
[----:B------:R-:W-:Y:S01]  /*df00*/  ULEA UR11, UR26, UR40, 0x3 ;  /* 0x000000281a0b7291 */ /* 0x000fe2000f8e183f */
[----:B-12---:R-:W-:-:S05]  /*df10*/  IMAD.U32 R10, RZ, RZ, UR27 ;  /* 0x0000001bff0a7e24 */ /* 0x006fca000f8e00ff */
[----:B------:R-:W-:-:S04]  /*df20*/  SHF.L.U32 R10, R10, 0x1f, RZ ;  /* 0x0000001f0a0a7819 */ /* 0x000fc800000006ff */
[----:B------:R1:W2:Y:S01]  /*df30*/  SYNCS.PHASECHK.TRANS64.TRYWAIT P1, [UR11+0x13250], R10 ;  /* 0x0132500aff0075a7 */ /* 0x0002a2000802014b */
[----:B------:R-:W-:Y:S05]  /*df40*/  @!P0 BRA `(.L_x_10855) ;  /* 0x0000000000048947 */ /* 0x000fea0003800000 */
[----:B------:R-:W-:Y:S01]  /*df50*/  BPT.TRAP 0x1 ;  /* 0x000000040000795c */ /* 0x000fe20000300000 */
.L_x_10855:
[----:B--2---:R-:W-:Y:S05]  /*df60*/  @P1 BRA `(.L_x_10856) ;  /* 0x0000000000081947 */ /* 0x004fea0003800000 */
[----:B------:R-:W2:Y:S02]  /*df70*/  SYNCS.PHASECHK.TRANS64.TRYWAIT P1, [UR11+0x13250], R10 ;  /* 0x0132500aff0075a7 */ /* 0x000ea4000802014b */
[----:B--2---:R-:W-:Y:S05]  /*df80*/  @!P1 BRA `(.L_x_10857) ;  /* 0x0000008c00a09947 */ /* 0x004fea0003800000 */
.L_x_10856:
        /* <DEDUP_REMOVED lines=15> */
[C---:B------:R-:W-:Y:S01]  /*e080*/  FMUL.FTZ R123, R0.reuse, R129 ;  /* 0x00000081007b7220 */ /* 0x040fe20000410000 */
[----:B------:R-:W-:Y:S01]  /*e090*/  UIMAD UR10, UR26, 0x280, UR6 ;  /* 0x000002801a0a78a4 */ /* 0x000fe2000f8e0206 */
[C---:B-12---:R-:W-:Y:S01]  /*e0a0*/  FMUL.FTZ R10, R0.reuse, R120 ;  /* 0x00000078000a7220 */ /* 0x046fe20000410000 */
        /* <DEDUP_REMOVED lines=147> */
[----:B------:R-:W-:-:S06]  /*e9e0*/  ISETP.GE.AND P1, PT, R9, 0x1, PT ;  /* 0x000000010900780c */ /* 0x000fcc0003f26270 */
        /* <DEDUP_REMOVED lines=53> */
.L_x_10860:
[----:B------:R-:W-:-:S05]  /*ed40*/  IMAD.U32 R138, RZ, RZ, UR22 ;  /* 0x00000016ff8a7e24 */ /* 0x000fca000f8e00ff */
[----:B------:R-:W-:-:S13]  /*ed50*/  ISETP.NE.AND P1, PT, R138, 0x1, PT ;  /* 0x000000018a00780c */ /* 0x000fda0003f25270 */
[----:B------:R-:W2:Y:S01]  /*ed60*/  @P1 LDC.64 R56, c[0x0][0x9e8] ;  /* 0x00027a00ff381b82 */ /* 0x000ea20000000a00 */
[----:B------:R-:W-:-:S04]  /*ed70*/  @P1 IMAD.IADD R139, R156, 0x1, R4 ;  /* 0x000000019c8b1824 */ /* 0x000fc800078e0204 */
[----:B--2---:R-:W-:-:S04]  /*ed80*/  @P1 IMAD.HI.U32 R140, R139, R56, RZ ;  /* 0x000000388b8c1227 */ /* 0x004fc800078e00ff */
[----:B------:R-:W-:Y:S01]  /*ed90*/  IMAD.MOV.U32 R56, RZ, RZ, R12 ;  /* 0x000000ffff387224 */ /* 0x000fe200078e000c */
[----:B------:R-:W-:-:S07]  /*eda0*/  @P1 SHF.R.U32.HI R56, RZ, R57, R140 ;  /* 0x00000039ff381219 */ /* 0x000fce000001168c */
.L_x_10861:
[----:B------:R-:W-:Y:S05]  /*edb0*/  BSYNC B0 ;  /* 0x0000000000007941 */ /* 0x000fea0003800000 */
.L_x_10859:
[----:B------:R-:W-:-:S05]  /*edc0*/  IMAD R56, R56, R138, R67 ;  /* 0x0000008a38387224 */ /* 0x000fca00078e0243 */
[----:B------:R-:W-:Y:S02]  /*edd0*/  VIADDMNMX R71, R56, R138, R71, PT ;  /* 0x0000008a38477246 */ /* 0x000fe40003800147 */
[----:B------:R-:W-:-:S07]  /*ede0*/  VIMNMX R70, R70, R56, !PT ;  /* 0x0000003846467248 */ /* 0x000fce0007fe0100 */
.L_x_10858:
        /* <DEDUP_REMOVED lines=15> */
[----:B-1----:R-:W-:Y:S02]  /*eee0*/  FSEL R20, R20, -INF , !P2 ;  /* 0xff80000014147808 */ /* 0x002fe40005000000 */
        /* <DEDUP_REMOVED lines=230> */
.L_x_10864:
[----:B------:R-:W-:-:S05]  /*fd50*/  IMAD.U32 R69, RZ, RZ, UR22 ;  /* 0x00000016ff457e24 */ /* 0x000fca000f8e00ff */
[----:B------:R-:W-:-:S13]  /*fd60*/  ISETP.NE.AND P6, PT, R69, 0x1, PT ;  /* 0x000000014500780c */ /* 0x000fda0003fc5270 */
[----:B------:R-:W1:Y:S02]  /*fd70*/  @P6 LDC.64 R10, c[0x0][0x9e8] ;  /* 0x00027a00ff0a6b82 */ /* 0x000e640000000a00 */
[----:B-1----:R-:W-:-:S05]  /*fd80*/  @P6 IMAD.HI.U32 R10, R70, R10, RZ ;  /* 0x0000000a460a6227 */ /* 0x002fca00078e00ff */
[----:B------:R-:W-:-:S07]  /*fd90*/  @P6 SHF.R.U32.HI R70, RZ, R11, R10 ;  /* 0x0000000bff466219 */ /* 0x000fce000001160a */
.L_x_10865:
[----:B------:R-:W-:Y:S05]  /*fda0*/  BSYNC B0 ;  /* 0x0000000000007941 */ /* 0x000fea0003800000 */
.L_x_10863:
[----:B------:R-:W-:-:S05]  /*fdb0*/  IMAD R70, R70, R69, R67 ;  /* 0x0000004546467224 */ /* 0x000fca00078e0243 */
[----:B------:R-:W-:Y:S02]  /*fdc0*/  VIADDMNMX R137, R70, R69, R137, PT ;  /* 0x0000004546897246 */ /* 0x000fe40003800189 */
[----:B------:R-:W-:-:S07]  /*fdd0*/  VIMNMX R136, R136, R70, !PT ;  /* 0x0000004688887248 */ /* 0x000fce0007fe0100 */
.L_x_10862:
        /* <DEDUP_REMOVED lines=110> */
[C---:B------:R-:W-:Y:S02]  /*104c0*/  ISETP.LT.OR P3, PT, R137.reuse, 0x91, P3 ;  /* 0x000000918900780c */ /* 0x040fe40001f61670 */
[C---:B------:R-:W-:Y:S02]  /*104d0*/  ISETP.GT.AND P1, PT, R136.reuse, 0x41, !P1 ;  /* 0x000000418800780c */ /* 0x040fe40004f24270 */
[----:B------:R-:W-:Y:S02]  /*104e0*/  ISETP.GT.AND P4, PT, R136, 0x91, !P4 ;  /* 0x000000918800780c */ /* 0x000fe40006784270 */
[----:B------:R-:W-:Y:S02]  /*104f0*/  ISETP.LT.OR P1, PT, R137, 0x42, P1 ;  /* 0x000000428900780c */ /* 0x000fe40000f21670 */
[----:B-1----:R-:W-:-:S02]  /*10500*/  FMNMX.FTZ R67, R10, R11, !PT ;  /* 0x0000000b0a437209 */ /* 0x002fc40007810000 */
[----:B------:R-:W-:Y:S02]  /*10510*/  FSEL R91, R91, -INF , !P1 ;  /* 0xff8000005b5b7808 */ /* 0x000fe40004800000 */
[----:B------:R-:W-:Y:S01]  /*10520*/  LOP3.LUT P1, RZ, R16, 0x200000, RZ, 0xc0, !PT ;  /* 0x0020000010ff7812 */ /* 0x000fe2000782c0ff */
[----:B------:R-:W1:Y:S01]  /*10530*/  SHFL.BFLY PT, R70, R67, 0x1, 0x1f ;  /* 0x0c201f0043467f89 */ /* 0x000e6200000e0000 */
[----:B------:R-:W-:Y:S02]  /*10540*/  FSEL R64, R64, -INF , !P3 ;  /* 0xff80000040407808 */ /* 0x000fe40005800000 */
[C---:B------:R-:W-:Y:S02]  /*10550*/  ISETP.GT.AND P1, PT, R136.reuse, 0x48, !P1 ;  /* 0x000000488800780c */ /* 0x040fe40004f24270 */
[----:B------:R-:W-:Y:S02]  /*10560*/  ISETP.GT.AND P5, PT, R136, 0x98, !P5 ;  /* 0x000000988800780c */ /* 0x000fe40006fa4270 */
[----:B------:R-:W-:-:S02]  /*10570*/  ISETP.LT.OR P1, PT, R137, 0x49, P1 ;  /* 0x000000498900780c */ /* 0x000fc40000f21670 */
[C---:B------:R-:W-:Y:S02]  /*10580*/  ISETP.LT.OR P4, PT, R137.reuse, 0x92, P4 ;  /* 0x000000928900780c */ /* 0x040fe40002781670 */
[----:B------:R-:W-:Y:S02]  /*10590*/  FSEL R94, R94, -INF , !P1 ;  /* 0xff8000005e5e7808 */ /* 0x000fe40004800000 */
[----:B------:R-:W-:Y:S02]  /*105a0*/  LOP3.LUT P1, RZ, R16, 0x100000, RZ, 0xc0, !PT ;  /* 0x0010000010ff7812 */ /* 0x000fe4000782c0ff */
[----:B------:R-:W-:Y:S02]  /*105b0*/  ISETP.LT.OR P5, PT, R137, 0x99, P5 ;  /* 0x000000998900780c */ /* 0x000fe40002fa1670 */
[----:B------:R-:W-:Y:S02]  /*105c0*/  ISETP.GT.AND P1, PT, R136, 0x49, !P1 ;  /* 0x000000498800780c */ /* 0x000fe40004f24270 */
[----:B------:R-:W-:-:S02]  /*105d0*/  FSEL R65, R65, -INF , !P5 ;  /* 0xff80000041417808 */ /* 0x000fc40006800000 */
[----:B------:R-:W-:Y:S02]  /*105e0*/  ISETP.LT.OR P1, PT, R137, 0x4a, P1 ;  /* 0x0000004a8900780c */ /* 0x000fe40000f21670 */
[----:B-1----:R-:W-:Y:S01]  /*105f0*/  FMNMX.FTZ R11, R67, R70, !PT ;  /* 0x00000046430b7209 */ /* 0x002fe20007810000 */
[----:B------:R-:W-:Y:S01]  /*10600*/  IMAD.U32 R70, RZ, RZ, UR21 ;  /* 0x00000015ff467e24 */ /* 0x000fe2000f8e00ff */
        /* <DEDUP_REMOVED lines=70> */
[----:B------:R-:W-:-:S03]  /*10a70*/  ISETP.LT.OR P2, PT, R137, 0x9a, P2 ;  /* 0x0000009a8900780c */ /* 0x000fc60001741670 */
[--C-:B------:R-:W-:Y:S01]  /*10a80*/  FFMA.FTZ R69, R123, UR21, -R57.reuse ;  /* 0x000000157b457c23 */ /* 0x100fe20008010839 */
[----:B------:R-:W-:Y:S01]  /*10a90*/  FMNMX.FTZ R123, R19, R10, !PT ;  /* 0x0000000a137b7209 */ /* 0x000fe20007810000 */
[--C-:B------:R-:W-:Y:S01]  /*10aa0*/  FFMA.FTZ R71, R126, UR21, -R57.reuse ;  /* 0x000000157e477c23 */ /* 0x100fe20008010839 */
        /* <DEDUP_REMOVED lines=18> */
[----:B-1----:R-:W-:-:S01]  /*10bd0*/  FFMA.FTZ R126, R131, UR21, -R57 ;  /* 0x00000015837e7c23 */ /* 0x002fc20008010839 */
        /* <DEDUP_REMOVED lines=33> */
[----:B------:R-:W-:-:S03]  /*10df0*/  FFMA.FTZ R68, R68, UR21, -R57 ;  /* 0x0000001544447c23 */ /* 0x000fc60008010839 */
        /* <DEDUP_REMOVED lines=34> */
[----:B------:R-:W-:-:S01]  /*11020*/  FFMA.FTZ R123, R130, UR21, -R57 ;  /* 0x00000015827b7c23 */ /* 0x000fc20008010839 */
[--C-:B------:R-:W-:Y:S01]  /*11030*/  FFMA.FTZ R130, R61, UR21, -R57.reuse ;  /* 0x000000153d827c23 */ /* 0x100fe20008010839 */
[----:B------:R-:W-:-:S01]  /*11040*/  FFMA.FTZ R61, R133, UR21, -R57 ;  /* 0x00000015853d7c23 */ /* 0x000fc20008010839 */
        /* <DEDUP_REMOVED lines=13> */
[----:B------:R-:W-:-:S01]  /*11120*/  FFMA.FTZ R57, R135, UR21, -R57 ;  /* 0x0000001587397c23 */ /* 0x000fc20008010839 */
[----:B------:R-:W-:-:S04]  /*11130*/  FADD.FTZ R134, -R134, R13 ;  /* 0x0000000d86867221 */ /* 0x000fc80000010100 */
[----:B------:R-:W-:Y:S01]  /*11140*/  FMUL.FTZ R13, R134, UR21 ;  /* 0x00000015860d7c20 */ /* 0x000fe20008410000 */
[----:B------:R-:W-:Y:S08]  /*11150*/  MUFU.EX2 R96, R96 ;  /* 0x0000006000607308 */ /* 0x000ff00000000800 */
[----:B------:R-:W2:Y:S01]  /*11160*/  MUFU.EX2 R13, R13 ;  /* 0x0000000d000d7308 */ /* 0x000ea20000000800 */
[----:B-1----:R-:W-:Y:S01]  /*11170*/  FMNMX.FTZ R10, R131, R10, !PT ;  /* 0x0000000a830a7209 */ /* 0x002fe20007810000 */
[----:B------:R-:W-:-:S06]  /*11180*/  IMAD.U32 R131, RZ, RZ, UR21 ;  /* 0x00000015ff837e24 */ /* 0x000fcc000f8e00ff */
[----:B------:R-:W-:Y:S01]  /*11190*/  MUFU.EX2 R97, R97 ;  /* 0x0000006100617308 */ /* 0x000fe20000000800 */
[C---:B------:R-:W-:Y:S01]  /*111a0*/  FSETP.NEU.FTZ.AND P1, PT, R10.reuse, -INF , PT ;  /* 0xff8000000a00780b */ /* 0x040fe20003f3d000 */
[----:B------:R-:W-:Y:S01]  /*111b0*/  FFMA.FTZ R131, R10, R131, -8 ;  /* 0xc10000000a837423 */ /* 0x000fe20000010083 */
[----:B--2---:R-:W-:-:S04]  /*111c0*/  FFMA.FTZ R136, R13, R7, R70 ;  /* 0x000000070d887223 */ /* 0x004fc80000010046 */
[----:B------:R-:W-:Y:S01]  /*111d0*/  FSEL R131, R131, RZ, P1 ;  /* 0x000000ff83837208 */ /* 0x000fe20000800000 */
[----:B------:R-:W-:Y:S04]  /*111e0*/  MUFU.EX2 R100, R100 ;  /* 0x0000006400647308 */ /* 0x000fe80000000800 */
[----:B------:R-:W-:-:S01]  /*111f0*/  FFMA.FTZ R134, R19, UR21, -R131 ;  /* 0x0000001513867c23 */ /* 0x000fc20008010883 */
[--C-:B------:R-:W-:Y:S01]  /*11200*/  FFMA.FTZ R19, R120, UR21, -R131.reuse ;  /* 0x0000001578137c23 */ /* 0x100fe20008010883 */
[----:B------:R-:W-:-:S01]  /*11210*/  FFMA.FTZ R120, R121, UR21, -R131 ;  /* 0x0000001579787c23 */ /* 0x000fc20008010883 */
[--C-:B------:R-:W-:Y:S01]  /*11220*/  FFMA.FTZ R121, R124, UR21, -R131.reuse ;  /* 0x000000157c797c23 */ /* 0x100fe20008010883 */
[----:B------:R-:W-:-:S01]  /*11230*/  FFMA.FTZ R124, R125, UR21, -R131 ;  /* 0x000000157d7c7c23 */ /* 0x000fc20008010883 */
[--C-:B------:R-:W-:Y:S01]  /*11240*/  FFMA.FTZ R125, R128, UR21, -R131.reuse ;  /* 0x00000015807d7c23 */ /* 0x100fe20008010883 */
[----:B------:R-:W-:-:S01]  /*11250*/  FFMA.FTZ R128, R129, UR21, -R131 ;  /* 0x0000001581807c23 */ /* 0x000fc20008010883 */
[----:B------:R-:W-:Y:S01]  /*11260*/  FSEL R129, R10, RZ, P1 ;  /* 0x000000ff0a817208 */ /* 0x000fe20000800000 */
[----:B------:R-:W-:-:S01]  /*11270*/  FFMA.FTZ R133, R94, UR21, -R131 ;  /* 0x000000155e857c23 */ /* 0x000fc20008010883 */
[--C-:B------:R-:W-:Y:S01]  /*11280*/  FFMA.FTZ R15, R15, UR21, -R131.reuse ;  /* 0x000000150f0f7c23 */ /* 0x100fe20008010883 */
        /* <DEDUP_REMOVED lines=108> */
[----:B------:R-:W-:-:S05]  /*11950*/  FFMA.FTZ R62, R64, UR21, -R131 ;  /* 0x00000015403e7c23 */ /* 0x000fca0008010883 */
[----:B------:R-:W2:Y:S01]  /*11960*/  MUFU.EX2 R78, R78 ;  /* 0x0000004e004e7308 */ /* 0x000ea20000000800 */
[----:B---3--:R-:W-:-:S04]  /*11970*/  FADD.FTZ R6, R73, R6 ;  /* 0x0000000649067221 */ /* 0x008fc80000010000 */
[----:B------:R-:W-:-:S03]  /*11980*/  FADD.FTZ R133, R63, R6 ;  /* 0x000000063f857221 */ /* 0x000fc60000010000 */
        /* <DEDUP_REMOVED lines=58> */
.L_x_10866:
        /* <DEDUP_REMOVED lines=42> */
[----:B------:R-:W-:Y:S01]  /*11fd0*/  VIADD R3, R3, 0xffffffff ;  /* 0xffffffff03037836 */ /* 0x000fe20000000000 */
        /* <DEDUP_REMOVED lines=39> */
.L_x_10849:
[----:B------:R-:W-:Y:S06]  /*12250*/  BAR.ARV 0x8, 0x1a0 ;  /* 0x0206800000007b1d */ /* 0x000fec0000002000 */
[----:B------:R-:W-:Y:S05]  /*12260*/  @!P0 BRA `(.L_x_10868) ;  /* 0x0000000000048947 */ /* 0x000fea0003800000 */
[----:B------:R-:W-:Y:S01]  /*12270*/  BPT.TRAP 0x1 ;  /* 0x000000040000795c */ /* 0x000fe20000300000 */
.L_x_10868:
[----:B------:R-:W-:Y:S01]  /*12280*/  ULEA UR14, UR38, UR40, 0x3 ;  /* 0x00000028260e7291 */ /* 0x000fe2000f8e183f */
[----:B------:R-:W-:-:S05]  /*12290*/  IMAD.U32 R0, RZ, RZ, UR37 ;  /* 0x00000025ff007e24 */ /* 0x000fca000f8e00ff */
[----:B------:R-:W-:-:S04]  /*122a0*/  SHF.L.U32 R0, R0, 0x1f, RZ ;  /* 0x0000001f00007819 */ /* 0x000fc800000006ff */
[----:B------:R1:W2:Y:S01]  /*122b0*/  SYNCS.PHASECHK.TRANS64.TRYWAIT P1, [UR14+0x13250], R0 ;  /* 0x01325000ff0075a7 */ /* 0x0002a2000802014e */
[----:B------:R-:W-:Y:S05]  /*122c0*/  @!P0 BRA `(.L_x_10869) ;  /* 0x0000000000048947 */ /* 0x000fea0003800000 */
[----:B------:R-:W-:Y:S01]  /*122d0*/  BPT.TRAP 0x1 ;  /* 0x000000040000795c */ /* 0x000fe20000300000 */
.L_x_10869:
[----:B--2---:R-:W-:Y:S05]  /*122e0*/  @P1 BRA `(.L_x_10870) ;  /* 0x0000000000081947 */ /* 0x004fea0003800000 */
[----:B------:R-:W2:Y:S02]  /*122f0*/  SYNCS.PHASECHK.TRANS64.TRYWAIT P1, [UR14+0x13250], R0 ;  /* 0x01325000ff0075a7 */ /* 0x000ea4000802014e */
[----:B--2---:R-:W-:Y:S05]  /*12300*/  @!P1 BRA `(.L_x_10871) ;  /* 0x0000004800d89947 */ /* 0x004fea0003800000 */
.L_x_10870:
        /* <DEDUP_REMOVED lines=15> */
[----:B------:R-:W-:Y:S02]  /*12400*/  UIMAD UR10, UR38, 0x280, UR40 ;  /* 0x00000280260a78a4 */ /* 0x000fe4000f8e0228 */
[----:B------:R-:W-:Y:S01]  /*12410*/  @UP0 UIMAD UR8, UR44, UR11, UR8 ;  /* 0x0000000b2c0802a4 */ /* 0x000fe2000f8e0208 */
[----:B------:R-:W-:-:S02]  /*12420*/  @UP0 ULDC.64 UR12, c[0x0][0x9d0] ;  /* 0x00027400000c0ab9 */ /* 0x000fc40000000a00 */
[----:B------:R-:W-:Y:S01]  /*12430*/  UMOV UR11, 0xc0000010 ;  /* 0xc0000010000b7882 */ /* 0x000fe20000000000 */
[----:B------:R-:W-:Y:S02]  /*12440*/  @UP0 UIMAD UR9, UR9, UR12, URZ ;  /* 0x0000000c090902a4 */ /* 0x000fe4000f8e023f */
[----:B------:R-:W-:-:S07]  /*12450*/  @UP0 UIADD3 UR7, UR7, UR8, URZ ;  /* 0x0000000807070290 */ /* 0x000fce000fffe03f */
[----:B------:R-:W-:Y:S01]  /*12460*/  QGMMA.64x64x32.F32.E4M3.E4M3 R24, R152, gdesc[UR8], R24, gsb0 ;  /* 0x00e0000898187df3 */ /* 0x000fe20008000818 */
[----:B------:R-:W-:Y:S02]  /*12470*/  @UP0 UIMAD UR9, UR41, UR13, UR9 ;  /* 0x0000000d290902a4 */ /* 0x000fe4000f8e0209 */
[----:B------:R-:W-:-:S04]  /*12480*/  @UP0 UIMAD.WIDE.U32 UR6, UR41, UR12, UR6 ;  /* 0x0000000c290602a5 */ /* 0x000fc8000f8e0006 */
[----:B------:R-:W-:Y:S02]  /*12490*/  @UP0 UIADD3 UR7, UR7, UR9, URZ ;  /* 0x0000000907070290 */ /* 0x000fe4000fffe03f */
[----:B------:R-:W-:-:S04]  /*124a0*/  @UP0 ULEA UR4, UP1, UR6, UR4, 0x2 ;  /* 0x0000000406040291 */ /* 0x000fc8000f82103f */
[----:B------:R-:W-:Y:S02]  /*124b0*/  @UP0 ULEA.HI.X UR5, UR6, UR5, UR7, 0x2, UP1 ;  /* 0x0000000506050291 */ /* 0x000fe400088f1407 */
[----:B------:R-:W-:-:S04]  /*124c0*/  IMAD.U32 R4, RZ, RZ, UR4 ;  /* 0x00000004ff047e24 */ /* 0x000fc8000f8e00ff */
[----:B------:R-:W-:Y:S01]  /*124d0*/  IMAD.U32 R5, RZ, RZ, UR5 ;  /* 0x00000005ff057e24 */ /* 0x000fe2000f8e00ff */
[----:B------:R-:W-:-:S04]  /*124e0*/  UIADD3 UR4, UR10, 0x80, URZ ;  /* 0x000000800a047890 */ /* 0x000fc8000fffe03f */
[----:B------:R3:W4:Y:S01]  /*124f0*/  @P1 LDG.E R8, desc[UR50][R4.64] ;  /* 0x0000003204081981 */ /* 0x000722000c1e1900 */
[----:B------:R-:W-:Y:S02]  /*12500*/  UMOV UR7, 0xc0000010 ;  /* 0xc000001000077882 */ /* 0x000fe40000000000 */
[----:B------:R-:W-:Y:S01]  /*12510*/  UMOV UR6, UR4 ;  /* 0x0000000400067c82 */ /* 0x000fe20008000000 */
[----:B------:R-:W-:Y:S02]  /*12520*/  WARPGROUP.DEPBAR.LE gsb0, 0x0 ;  /* 0x00008000000079c5 */ /* 0x000fe40000010000 */
[----:B------:R-:W-:-:S06]  /*12530*/  WARPGROUP.ARRIVE ;  /* 0x00000000000079c5 */ /* 0x000fcc0000000000 */
[----:B------:R-:W-:Y:S01]  /*12540*/  QGMMA.64x64x32.F32.E4M3.E4M3 R24, R148, gdesc[UR4], R24, gsb0 ;  /* 0x00e0000494187df3 */ /* 0x000fe20008000818 */
[----:B------:R-:W-:Y:S01]  /*12550*/  UIADD3 UR4, UR10, 0x100, URZ ;  /* 0x000001000a047890 */ /* 0x000fe2000fffe03f */
[----:B------:R-:W-:-:S06]  /*12560*/  UMOV UR7, 0xc0000010 ;  /* 0xc000001000077882 */ /* 0x000fcc0000000000 */
[----:B------:R-:W-:Y:S01]  /*12570*/  UMOV UR6, UR4 ;  /* 0x0000000400067c82 */ /* 0x000fe20008000000 */
[----:B------:R-:W-:Y:S02]  /*12580*/  WARPGROUP.DEPBAR.LE gsb0, 0x0 ;  /* 0x00008000000079c5 */ /* 0x000fe40000010000 */
[----:B------:R-:W-:-:S06]  /*12590*/  WARPGROUP.ARRIVE ;  /* 0x00000000000079c5 */ /* 0x000fcc0000000000 */
[----:B------:R-:W-:Y:S01]  /*125a0*/  QGMMA.64x64x32.F32.E4M3.E4M3 R24, R144, gdesc[UR4], R24, gsb0 ;  /* 0x00e0000490187df3 */ /* 0x000fe20008000818 */
[----:B------:R-:W-:Y:S01]  /*125b0*/  UIADD3 UR4, UR10, 0x180, URZ ;  /* 0x000001800a047890 */ /* 0x000fe2000fffe03f */
[----:B------:R-:W-:-:S06]  /*125c0*/  UMOV UR7, 0xc0000010 ;  /* 0xc000001000077882 */ /* 0x000fcc0000000000 */
[----:B------:R-:W-:Y:S01]  /*125d0*/  UMOV UR6, UR4 ;  /* 0x0000000400067c82 */ /* 0x000fe20008000000 */
[----:B-12---:R-:W1:Y:S04]  /*125e0*/  SHFL.BFLY PT, R0, R7, 0x2, 0x1f ;  /* 0x0c401f0007007f89 */ /* 0x006e6800000e0000 */
[----:B---3--:R-:W2:Y:S01]  /*125f0*/  SHFL.BFLY PT, R5, R6, 0x2, 0x1f ;  /* 0x0c401f0006057f89 */ /* 0x008ea200000e0000 */
[----:B------:R-:W-:Y:S02]  /*12600*/  WARPGROUP.DEPBAR.LE gsb0, 0x0 ;  /* 0x00008000000079c5 */ /* 0x000fe40000010000 */
[----:B------:R-:W-:-:S06]  /*12610*/  WARPGROUP.ARRIVE ;  /* 0x00000000000079c5 */ /* 0x000fcc0000000000 */
[----:B------:R-:W-:Y:S01]  /*12620*/  QGMMA.64x64x32.F32.E4M3.E4M3 R24, R140, gdesc[UR4], R24, gsb0 ;  /* 0x00e000048c187df3 */ /* 0x000fe20008000818 */
[----:B-1----:R-:W-:-:S01]  /*12630*/  FADD.FTZ R0, R0, R7 ;  /* 0x0000000700007221 */ /* 0x002fc20000010000 */
[----:B------:R-:W-:Y:S01]  /*12640*/  UIADD3 UR10, UR10, 0x200, URZ ;  /* 0x000002000a0a7890 */ /* 0x000fe2000fffe03f */
[----:B--2---:R-:W-:-:S01]  /*12650*/  FADD.FTZ R5, R5, R6 ;  /* 0x0000000605057221 */ /* 0x004fc20000010000 */
[----:B------:R-:W-:Y:S02]  /*12660*/  UMOV UR11, 0xc0000010 ;  /* 0xc0000010000b7882 */ /* 0x000fe40000000000 */
[----:B------:R-:W1:Y:S04]  /*12670*/  SHFL.BFLY PT, R3, R0, 0x1, 0x1f ;  /* 0x0c201f0000037f89 */ /* 0x000e6800000e0000 */
[----:B------:R-:W2:Y:S01]  /*12680*/  SHFL.BFLY PT, R4, R5, 0x1, 0x1f ;  /* 0x0c201f0005047f89 */ /* 0x000ea200000e0000 */
[----:B------:R-:W-:-:S02]  /*12690*/  IMAD.MOV.U32 R7, RZ, RZ, RZ ;  /* 0x000000ffff077224 */ /* 0x000fc400078e00ff */
[----:B-1----:R-:W-:Y:S01]  /*126a0*/  FADD.FTZ R12, R0, R3 ;  /* 0x00000003000c7221 */ /* 0x002fe20000010000 */
[----:B--2---:R-:W-:-:S04]  /*126b0*/  FADD.FTZ R14, R5, R4 ;  /* 0x00000004050e7221 */ /* 0x004fc80000010000 */
[C---:B------:R-:W-:Y:S01]  /*126c0*/  FSETP.NE.FTZ.AND P1, PT, R12.reuse, RZ, PT ;  /* 0x000000ff0c00720b */ /* 0x040fe20003f35000 */
[----:B------:R-:W-:Y:S01]  /*126d0*/  FMUL.FTZ R13, R12, 0.00390625 ;  /* 0x3b8000000c0d7820 */ /* 0x000fe20000410000 */
[----:B------:R-:W-:Y:S01]  /*126e0*/  FMUL.FTZ R6, R14, 0.00390625 ;  /* 0x3b8000000e067820 */ /* 0x000fe20000410000 */
        /* <DEDUP_REMOVED lines=26> */
.L_x_10872:
        /* <DEDUP_REMOVED lines=42> */
.L_x_10798:
[----:B------:R-:W1:Y:S08]  /*12b30*/  S2UR UR39, SR_CgaCtaId ;  /* 0x00000000002779c3 */ /* 0x000e700000008800 */
[----:B------:R-:W-:Y:S06]  /*12b40*/  BAR.SYNC.DEFER_BLOCKING 0x5, 0x200 ;  /* 0x0148000000007b1d */ /* 0x000fec0000010000 */
[----:B------:R-:W-:Y:S01]  /*12b50*/  UMOV UR40, 0x400 ;  /* 0x0000040000287882 */ /* 0x000fe20000000000 */
[----:B------:R-:W2:Y:S01]  /*12b60*/  S2R R50, SR_TID.X ;  /* 0x0000000000327919 */ /* 0x000ea20000002100 */
[----:B-1----:R-:W-:-:S09]  /*12b70*/  ULEA UR40, UR39, UR40, 0x18 ;  /* 0x0000002827287291 */ /* 0x002fd2000f8ec03f */
[----:B------:R-:W1:Y:S01]  /*12b80*/  LDS R4, [UR40+0x132d0] ;  /* 0x0132d028ff047984 */ /* 0x000e620008000800 */
[----:B--2---:R-:W-:Y:S01]  /*12b90*/  VIADD R26, R50, 0xffffff80 ;  /* 0xffffff80321a7836 */ /* 0x004fe20000000000 */
[----:B-1----:R-:W-:Y:S01]  /*12ba0*/  R2UR UR4, R4 ;  /* 0x00000000040472ca */ /* 0x002fe200000e0000 */
[----:B------:R-:W-:Y:S06]  /*12bb0*/  BAR.ARV 0x4, 0x200 ;  /* 0x0108000000007b1d */ /* 0x000fec0000002000 */
[----:B------:R-:W-:Y:S08]  /*12bc0*/  @P0 BRA `(.L_x_10873) ;  /* 0x0000000800780947 */ /* 0x000ff00003800000 */
[----:B------:R-:W-:Y:S01]  /*12bd0*/  IMAD.SHL.U32 R4, R50, 0x4, RZ ;  /* 0x0000000432047824 */ /* 0x000fe200078e00ff */
[----:B------:R-:W-:Y:S01]  /*12be0*/  ULDC.64 UR6, c[0x4][0x38] ;  /* 0x01000e0000067ab9 */ /* 0x000fe20000000a00 */
[----:B------:R-:W-:Y:S02]  /*12bf0*/  F2FP.BF16.F32.PACK_AB R11, R46, R11 ;  /* 0x0000000b2e0b723e */ /* 0x000fe400000010ff */
[----:B------:R-:W-:Y:S02]  /*12c00*/  F2FP.BF16.F32.PACK_AB R10, R47, R10 ;  /* 0x0000000a2f0a723e */ /* 0x000fe400000010ff */
[----:B------:R-:W-:Y:S02]  /*12c10*/  F2FP.BF16.F32.PACK_AB R9, R52, R9 ;  /* 0x000000093409723e */ /* 0x000fe400000010ff */
[----:B------:R-:W-:Y:S02]  /*12c20*/  F2FP.BF16.F32.PACK_AB R8, R53, R8 ;  /* 0x000000083508723e */ /* 0x000fe400000010ff */
[----:B------:R-:W-:-:S02]  /*12c30*/  F2FP.BF16.F32.PACK_AB R7, R54, R7 ;  /* 0x000000073607723e */ /* 0x000fc400000010ff */
[----:B------:R-:W-:Y:S02]  /*12c40*/  F2FP.BF16.F32.PACK_AB R6, R55, R6 ;  /* 0x000000063706723e */ /* 0x000fe400000010ff */
[----:B------:R-:W-:Y:S02]  /*12c50*/  IADD3 R49, P2, R22, 0x60, RZ ;  /* 0x0000006016317810 */ /* 0x000fe40007f5e0ff */
[----:B------:R-:W-:Y:S02]  /*12c60*/  F2FP.BF16.F32.PACK_AB R12, R45, R12 ;  /* 0x0000000c2d0c723e */ /* 0x000fe400000010ff */
[----:B------:R-:W-:Y:S02]  /*12c70*/  F2FP.BF16.F32.PACK_AB R28, R28, R57 ;  /* 0x000000391c1c723e */ /* 0x000fe400000010ff */
[----:B------:R-:W-:Y:S02]  /*12c80*/  F2FP.BF16.F32.PACK_AB R29, R29, R56 ;  /* 0x000000381d1d723e */ /* 0x000fe400000010ff */
[----:B------:R-:W-:Y:S01]  /*12c90*/  F2FP.BF16.F32.PACK_AB R13, R44, R13 ;  /* 0x0000000d2c0d723e */ /* 0x000fe200000010ff */
[----:B------:R-:W-:Y:S01]  /*12ca0*/  USHF.R.S32.HI UR5, URZ, 0x1f, UR43 ;  /* 0x0000001f3f057899 */ /* 0x000fe2000801142b */
[----:B------:R-:W-:Y:S01]  /*12cb0*/  LOP3.LUT R4, R4, 0xc, RZ, 0xc0, !PT ;  /* 0x0000000c04047812 */ /* 0x000fe200078ec0ff */
[----:B------:R-:W-:-:S03]  /*12cc0*/  ULDC.64 UR8, c[0x0][0xb70] ;  /* 0x0002dc0000087ab9 */ /* 0x000fc60000000a00 */
[----:B------:R-:W-:-:S05]  /*12cd0*/  IADD3 R4, P0, R4, UR6, RZ ;  /* 0x0000000604047c10 */ /* 0x000fca000ff1e0ff */
[----:B------:R-:W-:-:S05]  /*12ce0*/  IMAD.X R5, RZ, RZ, UR7, P0 ;  /* 0x00000007ff057e24 */ /* 0x000fca00080e06ff */
[----:B------:R1:W2:Y:S01]  /*12cf0*/  LDG.E.CONSTANT R18, desc[UR50][R4.64] ;  /* 0x0000003204127981 */ /* 0x0002a2000c1e9900 */
[----:B------:R-:W-:Y:S01]  /*12d00*/  F2FP.BF16.F32.PACK_AB R24, R31, R24 ;  /* 0x000000181f18723e */ /* 0x000fe200000010ff */
[----:B------:R-:W-:Y:S01]  /*12d10*/  UIMAD UR5, UR5, UR8, URZ ;  /* 0x00000008050572a4 */ /* 0x000fe2000f8e023f */
[----:B------:R-:W-:Y:S01]  /*12d20*/  F2FP.BF16.F32.PACK_AB R25, R30, R25 ;  /* 0x000000191e19723e */ /* 0x000fe200000010ff */
[----:B------:R-:W-:Y:S01]  /*12d30*/  UIMAD.WIDE.U32 UR6, UR43, UR8, URZ ;  /* 0x000000082b0672a5 */ /* 0x000fe2000f8e003f */
[----:B------:R-:W-:Y:S01]  /*12d40*/  F2FP.BF16.F32.PACK_AB R21, R36, R21 ;  /* 0x000000152415723e */ /* 0x000fe200000010ff */
[----:B------:R-:W-:Y:S01]  /*12d50*/  UIMAD UR5, UR43, UR9, UR5 ;  /* 0x000000092b0572a4 */ /* 0x000fe2000f8e0205 */
[----:B------:R-:W-:Y:S02]  /*12d60*/  F2FP.BF16.F32.PACK_AB R20, R37, R20 ;  /* 0x000000142514723e */ /* 0x000fe400000010ff */
[----:B------:R-:W-:Y:S01]  /*12d70*/  F2FP.BF16.F32.PACK_AB R15, R38, R15 ;  /* 0x0000000f260f723e */ /* 0x000fe200000010ff */
[----:B------:R-:W-:Y:S01]  /*12d80*/  UIADD3 UR5, UR7, UR5, URZ ;  /* 0x0000000507057290 */ /* 0x000fe2000fffe03f */
[----:B------:R-:W-:Y:S01]  /*12d90*/  BAR.SYNC.DEFER_BLOCKING 0x1, 0x180 ;  /* 0x0046000000007b1d */ /* 0x000fe20000010000 */
[----:B-1----:R-:W-:-:S02]  /*12da0*/  LOP3.LUT P0, R4, R50, 0x3, RZ, 0xc0, !PT ;  /* 0x0000000332047812 */ /* 0x002fc4000780c0ff */
[----:B------:R-:W-:Y:S02]  /*12db0*/  IADD3 R5, P3, R22, 0x40, RZ ;  /* 0x0000004016057810 */ /* 0x000fe40007f7e0ff */
[----:B------:R-:W-:Y:S02]  /*12dc0*/  ISETP.EQ.OR P0, PT, R4, 0x3, !P0 ;  /* 0x000000030400780c */ /* 0x000fe40004702670 */
[----:B------:R-:W-:Y:S02]  /*12dd0*/  LOP3.LUT R4, R5, 0x380, RZ, 0xc0, !PT ;  /* 0x0000038005047812 */ /* 0x000fe400078ec0ff */
[----:B------:R-:W-:Y:S02]  /*12de0*/  SEL R41, R11, R10, P0 ;  /* 0x0000000a0b297207 */ /* 0x000fe40000000000 */
[----:B------:R-:W-:Y:S02]  /*12df0*/  SEL R43, R10, R11, P0 ;  /* 0x0000000b0a2b7207 */ /* 0x000fe40000000000 */
[----:B------:R-:W-:-:S02]  /*12e00*/  LOP3.LUT R11, R22, 0x380, RZ, 0xc0, !PT ;  /* 0x00000380160b7812 */ /* 0x000fc400078ec0ff */
[----:B------:R-:W-:Y:S02]  /*12e10*/  SEL R33, R9, R8, P0 ;  /* 0x0000000809217207 */ /* 0x000fe40000000000 */
[----:B------:R-:W-:Y:S02]  /*12e20*/  SEL R35, R8, R9, P0 ;  /* 0x0000000908237207 */ /* 0x000fe40000000000 */
[----:B------:R-:W-:Y:S02]  /*12e30*/  IADD3 R9, P1, R22, 0x20, RZ ;  /* 0x0000002016097810 */ /* 0x000fe40007f3e0ff */
[----:B------:R-:W-:Y:S02]  /*12e40*/  SHF.R.U64 R11, R11, 0x3, RZ ;  /* 0x000000030b0b7819 */ /* 0x000fe400000012ff */
[----:B------:R-:W-:Y:S02]  /*12e50*/  LOP3.LUT R8, R9, 0x380, RZ, 0xc0, !PT ;  /* 0x0000038009087812 */ /* 0x000fe400078ec0ff */
[----:B------:R-:W-:-:S02]  /*12e60*/  SEL R45, R7, R6, P0 ;  /* 0x00000006072d7207 */ /* 0x000fc40000000000 */
[----:B------:R-:W-:Y:S02]  /*12e70*/  SEL R47, R6, R7, P0 ;  /* 0x00000007062f7207 */ /* 0x000fe40000000000 */
[----:B------:R-:W-:Y:S02]  /*12e80*/  LOP3.LUT R7, R49, 0x380, RZ, 0xc0, !PT ;  /* 0x0000038031077812 */ /* 0x000fe400078ec0ff */
[----:B------:R-:W-:Y:S01]  /*12e90*/  LOP3.LUT R10, R11, R22, RZ, 0x3c, !PT ;  /* 0x000000160b0a7212 */ /* 0x000fe200078e3cff */
[--C-:B------:R-:W-:Y:S01]  /*12ea0*/  IMAD.MOV.U32 R11, RZ, RZ, R23.reuse ;  /* 0x000000ffff0b7224 */ /* 0x100fe200078e0017 */
[----:B------:R-:W-:Y:S02]  /*12eb0*/  SHF.R.U64 R8, R8, 0x3, RZ ;  /* 0x0000000308087819 */ /* 0x000fe400000012ff */
[----:B------:R-:W-:Y:S02]  /*12ec0*/  SHF.R.U64 R6, R4, 0x3, RZ ;  /* 0x0000000304067819 */ /* 0x000fe400000012ff */
[----:B------:R-:W-:Y:S01]  /*12ed0*/  SHF.R.U64 R4, R7, 0x3, RZ ;  /* 0x0000000307047819 */ /* 0x000fe200000012ff */
[----:B------:R-:W-:Y:S01]  /*12ee0*/  IMAD.X R7, RZ, RZ, R23, P3 ;  /* 0x000000ffff077224 */ /* 0x000fe200018e0617 */
[----:B------:R-:W-:-:S02]  /*12ef0*/  SEL R19, R28, R29, P0 ;  /* 0x0000001d1c137207 */ /* 0x000fc40000000000 */
[----:B------:R-:W-:Y:S02]  /*12f00*/  LOP3.LUT R8, R8, R9, RZ, 0x3c, !PT ;  /* 0x0000000908087212 */ /* 0x000fe400078e3cff */
[----:B------:R-:W-:Y:S02]  /*12f10*/  MOV R44, R10 ;  /* 0x0000000a002c7202 */ /* 0x000fe40000000f00 */
[----:B------:R-:W-:Y:S02]  /*12f20*/  SEL R29, R29, R28, P0 ;  /* 0x0000001c1d1d7207 */ /* 0x000fe40000000000 */
[----:B------:R-:W-:Y:S02]  /*12f30*/  SHF.R.S32.HI R9, RZ, 0x1f, R26 ;  /* 0x0000001fff097819 */ /* 0x000fe4000001141a */
[----:B------:R-:W-:Y:S02]  /*12f40*/  LOP3.LUT R4, R4, R49, RZ, 0x3c, !PT ;  /* 0x0000003104047212 */ /* 0x000fe400078e3cff */
[----:B------:R-:W1:Y:S01]  /*12f50*/  LDC.64 R48, c[0x0][0xb78] ;  /* 0x0002de00ff307b82 */ /* 0x000e620000000a00 */
[----:B------:R-:W-:-:S02]  /*12f60*/  SEL R31, R13, R12, P0 ;  /* 0x0000000c0d1f7207 */ /* 0x000fc40000000000 */
[----:B------:R-:W-:Y:S02]  /*12f70*/  LOP3.LUT R6, R6, R5, RZ, 0x3c, !PT ;  /* 0x0000000506067212 */ /* 0x000fe400078e3cff */
[----:B------:R-:W-:Y:S02]  /*12f80*/  SEL R13, R12, R13, P0 ;  /* 0x0000000d0c0d7207 */ /* 0x000fe40000000000 */
[----:B------:R-:W-:Y:S02]  /*12f90*/  LEA.HI R5, R9, R26, RZ, 0x7 ;  /* 0x0000001a09057211 */ /* 0x000fe400078f38ff */
[----:B------:R-:W-:Y:S02]  /*12fa0*/  F2FP.BF16.F32.PACK_AB R14, R39, R14 ;  /* 0x0000000e270e723e */ /* 0x000fe400000010ff */
[----:B------:R-:W-:Y:S02]  /*12fb0*/  LOP3.LUT R5, R5, 0xffffff80, RZ, 0xc0, !PT ;  /* 0xffffff8005057812 */ /* 0x000fe400078ec0ff */
[----:B------:R-:W-:-:S02]  /*12fc0*/  SEL R27, R21, R20, P0 ;  /* 0x00000014151b7207 */ /* 0x000fc40000000000 */
[----:B------:R-:W-:Y:S01]  /*12fd0*/  SEL R37, R25, R24, P0 ;  /* 0x0000001819257207 */ /* 0x000fe20000000000 */
[----:B------:R-:W-:Y:S01]  /*12fe0*/  IMAD.IADD R5, R26, 0x1, -R5 ;  /* 0x000000011a057824 */ /* 0x000fe200078e0a05 */
[----:B------:R-:W-:Y:S02]  /*12ff0*/  SEL R21, R20, R21, P0 ;  /* 0x0000001514157207 */ /* 0x000fe40000000000 */
[----:B------:R-:W-:Y:S02]  /*13000*/  SEL R25, R24, R25, P0 ;  /* 0x0000001918197207 */ /* 0x000fe40000000000 */
[----:B------:R-:W-:Y:S02]  /*13010*/  SEL R39, R15, R14, P0 ;  /* 0x0000000e0f277207 */ /* 0x000fe40000000000 */
[----:B------:R-:W-:Y:S01]  /*13020*/  LEA.HI R46, R9, R26, RZ, 0x5 ;  /* 0x0000001a092e7211 */ /* 0x000fe200078f28ff */
[----:B------:R-:W-:Y:S01]  /*13030*/  IMAD.X R9, RZ, RZ, R23, P1 ;  /* 0x000000ffff097224 */ /* 0x000fe200008e0617 */
[----:B------:R-:W-:-:S02]  /*13040*/  SEL R15, R14, R15, P0 ;  /* 0x0000000f0e0f7207 */ /* 0x000fc40000000000 */
[----:B------:R-:W-:Y:S02]  /*13050*/  MOV R40, R6 ;  /* 0x0000000600287202 */ /* 0x000fe40000000f00 */
[----:B------:R-:W-:Y:S01]  /*13060*/  MOV R42, R8 ;  /* 0x00000008002a7202 */ /* 0x000fe20000000f00 */
[----:B------:R-:W-:Y:S01]  /*13070*/  IMAD.U32 R9, RZ, RZ, UR7 ;  /* 0x00000007ff097e24 */ /* 0x000fe2000f8e00ff */
[----:B------:R-:W-:Y:S01]  /*13080*/  LOP3.LUT P1, RZ, R5, 0x3, RZ, 0xc0, !PT ;  /* 0x0000000305ff7812 */ /* 0x000fe2000782c0ff */
[----:B------:R-:W-:Y:S01]  /*13090*/  IMAD.U32 R9, RZ, RZ, UR5 ;  /* 0x00000005ff097e24 */ /* 0x000fe2000f8e00ff */
[----:B------:R-:W-:Y:S01]  /*130a0*/  USHF.R.S32.HI UR5, URZ, 0x1f, UR44 ;  /* 0x0000001f3f057899 */ /* 0x000fe2000801142c */
[----:B------:R-:W-:Y:S02]  /*130b0*/  IMAD.X R5, RZ, RZ, R23, P2 ;  /* 0x000000ffff057224 */ /* 0x000fe400010e0617 */
[----:B------:R-:W-:Y:S01]  /*130c0*/  IMAD.U32 R8, RZ, RZ, UR6 ;  /* 0x00000006ff087e24 */ /* 0x000fe2000f8e00ff */
[----:B------:R-:W-:-:S02]  /*130d0*/  ULDC.64 UR6, c[0x0][0xb40] ;  /* 0x0002d00000067ab9 */ /* 0x000fc40000000a00 */
[----:B------:R-:W-:Y:S01]  /*130e0*/  MOV R38, R4 ;  /* 0x0000000400267202 */ /* 0x000fe20000000f00 */
[----:B-1----:R-:W-:Y:S01]  /*130f0*/  IMAD R4, R48, UR5, RZ ;  /* 0x0000000530047c24 */ /* 0x002fe2000f8e02ff */
[----:B------:R-:W-:-:S03]  /*13100*/  ULDC UR5, c[0x0][0xa88] ;  /* 0x0002a20000057ab9 */ /* 0x000fc60000000800 */
[----:B------:R-:W-:Y:S02]  /*13110*/  IMAD R11, R49, UR44, R4 ;  /* 0x0000002c310b7c24 */ /* 0x000fe4000f8e0204 */
[----:B------:R-:W-:Y:S01]  /*13120*/  IMAD.WIDE.U32 R4, R48, UR44, R8 ;  /* 0x0000002c30047c25 */ /* 0x000fe2000f8e0008 */
[----:B--2---:R-:W-:Y:S01]  /*13130*/  LOP3.LUT R10, R18, 0x2, RZ, 0x3c, !PT ;  /* 0x00000002120a7812 */ /* 0x004fe200078e3cff */
[----:B------:R-:W-:Y:S04]  /*13140*/  SHFL.IDX PT, R19, R19, R18, 0x1c1f ;  /* 0x001c1f1213137589 */ /* 0x000fe800000e0000 */
[----:B------:R-:W1:Y:S04]  /*13150*/  SHFL.IDX PT, R12, R29, R10, 0x1c1f ;  /* 0x001c1f0a1d0c7589 */ /* 0x000e6800000e0000 */
[----:B------:R-:W-:Y:S04]  /*13160*/  SHFL.IDX PT, R37, R37, R18, 0x1c1f ;  /* 0x001c1f1225257589 */ /* 0x000fe800000e0000 */
[----:B------:R-:W2:Y:S04]  /*13170*/  SHFL.IDX PT, R28, R25, R10, 0x1c1f ;  /* 0x001c1f0a191c7589 */ /* 0x000ea800000e0000 */
[----:B------:R3:W-:Y:S04]  /*13180*/  SHFL.IDX PT, R6, R27, R18, 0x1c1f ;  /* 0x001c1f121b067589 */ /* 0x0007e800000e0000 */
[----:B------:R-:W-:Y:S04]  /*13190*/  SHFL.IDX PT, R31, R31, R18, 0x1c1f ;  /* 0x001c1f121f1f7589 */ /* 0x000fe800000e0000 */
[----:B------:R-:W-:Y:S04]  /*131a0*/  SHFL.IDX PT, R39, R39, R18, 0x1c1f ;  /* 0x001c1f1227277589 */ /* 0x000fe800000e0000 */
[----:B------:R-:W4:Y:S01]  /*131b0*/  SHFL.IDX PT, R21, R21, R10, 0x1c1f ;  /* 0x001c1f0a15157589 */ /* 0x000f2200000e0000 */
[----:B-1----:R-:W-:-:S02]  /*131c0*/  SEL R24, R19, R12, P0 ;  /* 0x0000000c13187207 */ /* 0x002fc40000000000 */
[----:B------:R-:W-:Y:S01]  /*131d0*/  SEL R26, R12, R19, P0 ;  /* 0x000000130c1a7207 */ /* 0x000fe20000000000 */
[----:B------:R-:W1:Y:S01]  /*131e0*/  SHFL.IDX PT, R14, R13, R10, 0x1c1f ;  /* 0x001c1f0a0d0e7589 */ /* 0x000e6200000e0000 */
[----:B------:R-:W-:-:S03]  /*131f0*/  VIADD R19, R157, UR42 ;  /* 0x0000002a9d137c36 */ /* 0x000fc60008000000 */
[----:B------:R-:W5:Y:S01]  /*13200*/  SHFL.IDX PT, R32, R15, R10, 0x1c1f ;  /* 0x001c1f0a0f207589 */ /* 0x000f6200000e0000 */
[----:B--2---:R-:W-:Y:S01]  /*13210*/  SEL R25, R37, R28, P0 ;  /* 0x0000001c25197207 */ /* 0x004fe20000000000 */
[C---:B------:R-:W-:Y:S01]  /*13220*/  VIADD R7, R19.reuse, 0x8 ;  /* 0x0000000813077836 */ /* 0x040fe20000000000 */
[----:B------:R-:W-:Y:S01]  /*13230*/  SHF.R.S32.HI R9, RZ, 0x1f, R19 ;  /* 0x0000001fff097819 */ /* 0x000fe20000011413 */
[----:B------:R-:W-:Y:S01]  /*13240*/  SHFL.IDX PT, R41, R41, R18, 0x1c1f ;  /* 0x001c1f1229297589 */ /* 0x000fe200000e0000 */
[----:B---3--:R-:W-:Y:S02]  /*13250*/  SEL R27, R28, R37, P0 ;  /* 0x000000251c1b7207 */ /* 0x008fe40000000000 */
[----:B------:R-:W-:Y:S01]  /*13260*/  ISETP.GE.OR P2, PT, R19, UR5, P1 ;  /* 0x0000000513007c0c */ /* 0x000fe20008f46670 */
[----:B------:R-:W2:Y:S01]  /*13270*/  SHFL.IDX PT, R34, R43, R10, 0x1c1f ;  /* 0x001c1f0a2b227589 */ /* 0x000ea200000e0000 */
[----:B------:R-:W-:-:S03]  /*13280*/  ISETP.GE.OR P1, PT, R7, UR5, P1 ;  /* 0x0000000507007c0c */ /* 0x000fc60008f26670 */
[----:B------:R-:W-:Y:S04]  /*13290*/  SHFL.IDX PT, R33, R33, R18, 0x1c1f ;  /* 0x001c1f1221217589 */ /* 0x000fe800000e0000 */
[----:B------:R3:W-:Y:S01]  /*132a0*/  SHFL.IDX PT, R45, R45, R18, 0x1c1f ;  /* 0x001c1f122d2d7589 */ /* 0x0007e200000e0000 */
[----:B----4-:R-:W-:-:S03]  /*132b0*/  SEL R8, R6, R21, P0 ;  /* 0x0000001506087207 */ /* 0x010fc60000000000 */
[----:B------:R-:W4:Y:S01]  /*132c0*/  SHFL.IDX PT, R20, R35, R10, 0x1c1f ;  /* 0x001c1f0a23147589 */ /* 0x000f2200000e0000 */
[----:B-1----:R-:W-:Y:S02]  /*132d0*/  SEL R12, R31, R14, P0 ;  /* 0x0000000e1f0c7207 */ /* 0x002fe40000000000 */
[----:B------:R-:W-:Y:S01]  /*132e0*/  SEL R14, R14, R31, P0 ;  /* 0x0000001f0e0e7207 */ /* 0x000fe20000000000 */
[----:B------:R1:W4:Y:S01]  /*132f0*/  SHFL.IDX PT, R36, R47, R10, 0x1c1f ;  /* 0x001c1f0a2f247589 */ /* 0x00032200000e0000 */
[----:B---3--:R-:W-:-:S03]  /*13300*/  IADD3 R18, P3, R19, R4, RZ ;  /* 0x0000000413127210 */ /* 0x008fc60007f7e0ff */
[----:B------:R-:W-:Y:S01]  /*13310*/  STSM.16.M88.4 [R44], R24 ;  /* 0x000000182c007844 */ /* 0x000fe20000000200 */
[----:B------:R-:W-:Y:S02]  /*13320*/  IADD3.X R5, R9, R5, R11, P3, !PT ;  /* 0x0000000509057210 */ /* 0x000fe40001ffe40b */
[----:B-----5:R-:W-:Y:S02]  /*13330*/  SEL R9, R39, R32, P0 ;  /* 0x0000002027097207 */ /* 0x020fe40000000000 */
[----:B-1----:R-:W-:Y:S02]  /*13340*/  SEL R10, R21, R6, P0 ;  /* 0x00000006150a7207 */ /* 0x002fe40000000000 */
[----:B------:R-:W-:Y:S02]  /*13350*/  SEL R11, R32, R39, P0 ;  /* 0x00000027200b7207 */ /* 0x000fe40000000000 */
[----:B--2---:R-:W-:Y:S02]  /*13360*/  SEL R13, R41, R34, P0 ;  /* 0x00000022290d7207 */ /* 0x004fe40000000000 */
[----:B------:R-:W-:Y:S01]  /*13370*/  SEL R15, R34, R41, P0 ;  /* 0x00000029220f7207 */ /* 0x000fe20000000000 */
[----:B------:R-:W-:Y:S01]  /*13380*/  STSM.16.M88.4 [R42], R8 ;  /* 0x000000082a007844 */ /* 0x000fe20000000200 */
[----:B------:R-:W-:-:S02]  /*13390*/  SHF.R.S32.HI R6, RZ, 0x5, R46 ;  /* 0x00000005ff067819 */ /* 0x000fc4000001142e */
[----:B----4-:R-:W-:Y:S01]  /*133a0*/  SEL R28, R33, R20, P0 ;  /* 0x00000014211c7207 */ /* 0x010fe20000000000 */
[----:B------:R-:W-:Y:S01]  /*133b0*/  STSM.16.M88.4 [R40], R12 ;  /* 0x0000000c28007844 */ /* 0x000fe20000000200 */
[----:B------:R-:W-:Y:S02]  /*133c0*/  SEL R30, R20, R33, P0 ;  /* 0x00000021141e7207 */ /* 0x000fe40000000000 */
[----:B------:R-:W-:Y:S01]  /*133d0*/  SEL R29, R45, R36, P0 ;  /* 0x000000242d1d7207 */ /* 0x000fe20000000000 */
[----:B------:R-:W1:Y:S01]  /*133e0*/  SHFL.IDX PT, R6, R6, RZ, 0x1f ;  /* 0x00001fff06067589 */ /* 0x000e6200000e0000 */
[----:B------:R-:W-:Y:S02]  /*133f0*/  SEL R31, R36, R45, P0 ;  /* 0x0000002d241f7207 */ /* 0x000fe40000000000 */
[----:B------:R-:W-:-:S03]  /*13400*/  LEA R4, P3, R18, UR6, 0x2 ;  /* 0x0000000612047c11 */ /* 0x000fc6000f8610ff */
[----:B------:R2:W-:Y:S01]  /*13410*/  STSM.16.M88.4 [R38], R28 ;  /* 0x0000001c26007844 */ /* 0x0005e20000000200 */
[----:B------:R-:W-:Y:S01]  /*13420*/  LEA.HI.X R5, R18, UR7, R5, 0x2, P3 ;  /* 0x0000000712057c11 */ /* 0x000fe200098f1405 */
        /* <DEDUP_REMOVED lines=12> */
[----:B------:R-:W-:Y:S01]  /*134f0*/  UMOV UR41, URZ ;  /* 0x0000003f00297c82 */ /* 0x000fe20008000000 */
[----:B------:R-:W-:Y:S01]  /*13500*/  UIADD3 UR6, UP0, UR6, 0x9f0, URZ ;  /* 0x000009f006067890 */ /* 0x000fe2000ff1e03f */
[----:B------:R-:W-:Y:S01]  /*13510*/  UMOV UR45, URZ ;  /* 0x0000003f002d7c82 */ /* 0x000fe20008000000 */
[----:B------:R-:W-:Y:S02]  /*13520*/  UIADD3 UR5, UR40, 0x13220, URZ ;  /* 0x0001322028057890 */ /* 0x000fe4000fffe03f */
[----:B------:R-:W-:Y:S02]  /*13530*/  UIADD3.X UR7, URZ, UR7, URZ, UP0, !UPT ;  /* 0x000000073f077290 */ /* 0x000fe400087fe43f */
[----:B------:R-:W-:-:S07]  /*13540*/  UPRMT UR5, URZ, 0x654, UR5 ;  /* 0x000006543f057896 */ /* 0x000fce0008000005 */
[----:B------:R1:W-:Y:S01]  /*13550*/  UTMASTG.5D [UR40], [UR6] ;  /* 0x00000028060073b5 */ /* 0x0003e20008020000 */
[----:B------:R0:W-:Y:S01]  /*13560*/  UTMACMDFLUSH ;  /* 0x00000000000079b7 */ /* 0x0001e20000000000 */
[----:B------:R-:W-:-:S04]  /*13570*/  DEPBAR.LE SB0, 0x0 ;  /* 0x000080000000791a */ /* 0x000fc80000000000 */
[----:B-1----:R-:W-:Y:S01]  /*13580*/  SYNCS.ARRIVE.TRANS64.RED.A1T0 RZ, [UR5], RZ ;  /* 0x000000ffffff79a7 */ /* 0x002fe20008100405 */
.L_x_10876:
[----:B------:R-:W-:Y:S05]  /*13590*/  BSYNC B0 ;  /* 0x0000000000007941 */ /* 0x000fea0003800000 */
.L_x_10875:
[----:B------:R-:W-:Y:S05]  /*135a0*/  BRA `(.L_x_10874) ;  /* 0x0000000400e47947 */ /* 0x000fea0003800000 */
.L_x_10873:
        /* <DEDUP_REMOVED lines=9> */
[----:B------:R-:W-:Y:S02]  /*13640*/  IMAD.IADD R3, R26, 0x1, -R3 ;  /* 0x000000011a037824 */ /* 0x000fe400078e0a03 */
[----:B------:R-:W3:Y:S02]  /*13650*/  LDC.64 R20, c[0x0][0xa88] ;  /* 0x0002a200ff147b82 */ /* 0x000ee40000000a00 */
[----:B------:R-:W-:-:S05]  /*13660*/  IMAD.SHL.U32 R8, R3, 0x8, RZ ;  /* 0x0000000803087824 */ /* 0x000fca00078e00ff */
[----:B------:R-:W-:Y:S01]  /*13670*/  SHF.R.S32.HI R9, RZ, 0x1f, R8 ;  /* 0x0000001fff097819 */ /* 0x000fe20000011408 */
[----:B------:R-:W4:Y:S01]  /*13680*/  LDC.64 R14, c[0x0][0xae8] ;  /* 0x0002ba00ff0e7b82 */ /* 0x000f220000000a00 */
[----:B-1----:R-:W-:Y:S01]  /*13690*/  IMAD R10, R12, UR5, RZ ;  /* 0x000000050c0a7c24 */ /* 0x002fe2000f8e02ff */
[----:B------:R-:W-:Y:S06]  /*136a0*/  @P0 BRA `(.L_x_10878) ;  /* 0x0000000000540947 */ /* 0x000fec0003800000 */
[----:B------:R-:W-:Y:S01]  /*136b0*/  IMAD.U32 R4, RZ, RZ, UR42 ;  /* 0x0000002aff047e24 */ /* 0x000fe2000f8e00ff */
[----:B------:R-:W-:-:S04]  /*136c0*/  ULDC UR7, c[0x0][0xa88] ;  /* 0x0002a20000077ab9 */ /* 0x000fc80000000800 */
[----:B------:R-:W-:-:S04]  /*136d0*/  IADD3 R4, R4, -0x80, R50 ;  /* 0xffffff8004047810 */ /* 0x000fc80007ffe032 */
[----:B------:R-:W-:-:S13]  /*136e0*/  ISETP.GE.AND P0, PT, R4, UR7, PT ;  /* 0x0000000704007c0c */ /* 0x000fda000bf06270 */
[----:B------:R-:W-:Y:S05]  /*136f0*/  @P0 BRA `(.L_x_10878) ;  /* 0x0000000000400947 */ /* 0x000fea0003800000 */
[----:B------:R-:W1:Y:S01]  /*13700*/  LDC.64 R6, c[0x0][0xb70] ;  /* 0x0002dc00ff067b82 */ /* 0x000e620000000a00 */
[----:B------:R-:W-:Y:S01]  /*13710*/  SHF.R.S32.HI R5, RZ, 0x1f, R4 ;  /* 0x0000001fff057819 */ /* 0x000fe20000011404 */
[----:B------:R-:W-:-:S06]  /*13720*/  ULDC.64 UR8, c[0x0][0xb40] ;  /* 0x0002d00000087ab9 */ /* 0x000fcc0000000a00 */
[----:B------:R-:W5:Y:S01]  /*13730*/  LDC.64 R18, c[0x0][0xb78] ;  /* 0x0002de00ff127b82 */ /* 0x000f620000000a00 */
[C---:B-1----:R-:W-:Y:S02]  /*13740*/  IMAD R0, R6.reuse, UR5, RZ ;  /* 0x0000000506007c24 */ /* 0x042fe4000f8e02ff */
        /* <DEDUP_REMOVED lines=11> */
.L_x_10878:
[----:B------:R-:W-:Y:S05]  /*13800*/  BSYNC B0 ;  /* 0x0000000000007941 */ /* 0x000fea0003800000 */
.L_x_10877:
[----:B------:R-:W-:Y:S01]  /*13810*/  ULOP3.LUT UR48, URZ, UR48, URZ, 0x33, !UPT ;  /* 0x000000303f307292 */ /* 0x000fe2000f8e333f */
[----:B-1----:R-:W-:Y:S01]  /*13820*/  IMAD R3, R13, UR43, R10 ;  /* 0x0000002b0d037c24 */ /* 0x002fe2000f8e020a */
[----:B------:R-:W-:Y:S01]  /*13830*/  SHF.R.S32.HI R4, RZ, 0x3, R24 ;  /* 0x00000003ff047819 */ /* 0x000fe20000011418 */
[----:B------:R-:W-:Y:S01]  /*13840*/  IMAD.WIDE.U32 R6, R12, UR43, R8 ;  /* 0x0000002b0c067c25 */ /* 0x000fe2000f8e0008 */
[----:B---3--:R-:W-:Y:S01]  /*13850*/  ISETP.GE.AND P0, PT, R8, R21, PT ;  /* 0x000000150800720c */ /* 0x008fe20003f06270 */
[----:B------:R-:W-:Y:S02]  /*13860*/  BSSY B0, `(.L_x_10879) ;  /* 0x000001d000007945 */ /* 0x000fe40003800000 */
[----:B--2---:R-:W-:Y:S02]  /*13870*/  VIADD R11, R11, UR48 ;  /* 0x000000300b0b7c36 */ /* 0x004fe40008000000 */
[----:B------:R-:W-:Y:S02]  /*13880*/  IMAD.IADD R7, R7, 0x1, R3 ;  /* 0x0000000107077824 */ /* 0x000fe400078e0203 */
[----:B------:R-:W-:-:S02]  /*13890*/  IMAD R8, R11, -0xc0, R20 ;  /* 0xffffff400b087824 */ /* 0x000fc400078e0214 */
[C---:B------:R-:W-:Y:S02]  /*138a0*/  VIADD R0, R4.reuse, 0x30 ;  /* 0x0000003004007836 */ /* 0x040fe40000000000 */
[C---:B------:R-:W-:Y:S02]  /*138b0*/  VIADD R3, R4.reuse, 0x60 ;  /* 0x0000006004037836 */ /* 0x040fe40000000000 */
[----:B------:R-:W-:Y:S01]  /*138c0*/  VIADD R5, R4, 0x90 ;  /* 0x0000009004057836 */ /* 0x000fe20000000000 */
[-C--:B------:R-:W-:Y:S01]  /*138d0*/  ISETP.GE.OR P3, PT, R0, R8.reuse, P0 ;  /* 0x000000080000720c */ /* 0x080fe20000766670 */
[----:B----4-:R-:W-:Y:S01]  /*138e0*/  IMAD R0, R14, UR6, RZ ;  /* 0x000000060e007c24 */ /* 0x010fe2000f8e02ff */
[-C--:B------:R-:W-:Y:S02]  /*138f0*/  ISETP.GE.OR P1, PT, R3, R8.reuse, P0 ;  /* 0x000000080300720c */ /* 0x080fe40000726670 */
[-C--:B------:R-:W-:Y:S01]  /*13900*/  ISETP.GE.OR P2, PT, R5, R8.reuse, P0 ;  /* 0x000000080500720c */ /* 0x080fe20000746670 */
[----:B------:R-:W-:Y:S01]  /*13910*/  IMAD R3, R15, UR44, R0 ;  /* 0x0000002c0f037c24 */ /* 0x000fe2000f8e0200 */
[----:B------:R-:W-:Y:S01]  /*13920*/  ISETP.GE.OR P0, PT, R4, R8, P0 ;  /* 0x000000080400720c */ /* 0x000fe20000706670 */
[----:B------:R-:W-:Y:S01]  /*13930*/  IMAD.WIDE.U32 R8, R14, UR44, R6 ;  /* 0x0000002c0e087c25 */ /* 0x000fe2000f8e0006 */
[----:B------:R-:W-:-:S03]  /*13940*/  SHF.R.S32.HI R5, RZ, 0x1f, R4 ;  /* 0x0000001fff057819 */ /* 0x000fc60000011404 */
[----:B------:R-:W-:-:S04]  /*13950*/  IMAD.WIDE R6, R11, 0xc0, R4 ;  /* 0x000000c00b067825 */ /* 0x000fc800078e0204 */
[----:B------:R-:W-:-:S04]  /*13960*/  IMAD.IADD R11, R9, 0x1, R3 ;  /* 0x00000001090b7824 */ /* 0x000fc800078e0203 */
        /* <DEDUP_REMOVED lines=12> */
.L_x_10880:
[----:B------:R-:W-:Y:S05]  /*13a30*/  BSYNC B0 ;  /* 0x0000000000007941 */ /* 0x000fea0003800000 */
.L_x_10879:
[----:B------:R-:W-:Y:S04]  /*13a40*/  BSSY B0, `(.L_x_10881) ;  /* 0x000000f000007945 */ /* 0x000fe80003800000 */
        /* <DEDUP_REMOVED lines=13> */
[----:B------:R2:W-:Y:S02]  /*13b20*/  STG.E.128 desc[UR50][R12.64], RZ ;  /* 0x000000ff0c007986 */ /* 0x0005e4000c101d32 */
.L_x_10882:
[----:B------:R-:W-:Y:S05]  /*13b30*/  BSYNC B0 ;  /* 0x0000000000007941 */ /* 0x000fea0003800000 */
.L_x_10881:
        /* <DEDUP_REMOVED lines=11> */
[----:B-12---:R-:W-:Y:S01]  /*13bf0*/  LEA R12, P0, R4, UR6, 0x1 ;  /* 0x00000006040c7c11 */ /* 0x006fe2000f8008ff */
[----:B------:R-:W-:-:S05]  /*13c00*/  IMAD.IADD R3, R5, 0x1, R3 ;  /* 0x0000000105037824 */ /* 0x000fca00078e0203 */
[----:B------:R-:W-:-:S05]  /*13c10*/  LEA.HI.X R13, R4, UR7, R3, 0x1, P0 ;  /* 0x00000007040d7c11 */ /* 0x000fca00080f0c03 */
[----:B------:R3:W-:Y:S02]  /*13c20*/  STG.E.128 desc[UR50][R12.64], RZ ;  /* 0x000000ff0c007986 */ /* 0x0007e4000c101d32 */
.L_x_10884:
[----:B------:R-:W-:Y:S05]  /*13c30*/  BSYNC B0 ;  /* 0x0000000000007941 */ /* 0x000fea0003800000 */
.L_x_10883:
        /* <DEDUP_REMOVED lines=15> */
.L_x_10885:
[----:B------:R-:W-:Y:S05]  /*13d30*/  BSYNC B0 ;  /* 0x0000000000007941 */ /* 0x000fea0003800000 */
.L_x_10874:
[----:B--2---:R-:W2:Y:S02]  /*13d40*/  LDC R0, c[0x0][0xda8] ;  /* 0x00036a00ff007b82 */ /* 0x004ea40000000800 */
[----:B--2---:R-:W-:-:S13]  /*13d50*/  ISETP.LE.AND P0, PT, R0, UR4, PT ;  /* 0x0000000400007c0c */ /* 0x004fda000bf03270 */
[----:B------:R-:W-:Y:S05]  /*13d60*/  @!P0 BRA `(.L_x_10886) ;  /* 0xfffffecc00f48947 */ /* 0x000fea000383ffff */
[----:B------:R-:W-:Y:S05]  /*13d70*/  EXIT ;  /* 0x000000000000794d */ /* 0x000fea0003800000 */
.L_x_10788:
[----:B------:R-:W-:-:S08]  /*13d80*/  NOP ;  /* 0x0000000000007918 */ /* 0x000fd00000000000 */
[----:B------:R-:W1:-:S00]  /*13d90*/  USETMAXREG.DEALLOC.CTAPOOL 0x20 ;  /* 0x00000020000079c8 */ /* 0x000e4000080e0500 */
[----:B-1----:R-:W-:-:S06]  /*13da0*/  LOP3.LUT R28, R28, 0x3, RZ, 0xc0, !PT ;  /* 0x000000031c1c7812 */ /* 0x002fcc00078ec0ff */
[----:B------:R-:W1:Y:S01]  /*13db0*/  S2UR UR4, SR_CTAID.X ;  /* 0x00000000000479c3 */ /* 0x000e620000002500 */
[----:B------:R-:W-:Y:S01]  /*13dc0*/  LOP3.LUT R16, R16, 0xfffffffd, RZ, 0xc0, !PT ;  /* 0xfffffffd10107812 */ /* 0x000fe200078ec0ff */
[----:B------:R-:W-:Y:S01]  /*13dd0*/  IMAD.MOV.U32 R17, RZ, RZ, RZ ;  /* 0x000000ffff117224 */ /* 0x000fe200078e00ff */
[----:B------:R-:W2:Y:S01]  /*13de0*/  SHFL.IDX PT, R2, R28, RZ, 0x1f ;  /* 0x00001fff1c027589 */ /* 0x000ea200000e0000 */
[----:B------:R-:W-:Y:S02]  /*13df0*/  IMAD.MOV.U32 R18, RZ, RZ, 0x1 ;  /* 0x00000001ff127424 */ /* 0x000fe400078e00ff */
[----:B------:R-:W-:Y:S02]  /*13e00*/  IMAD.MOV.U32 R25, RZ, RZ, RZ ;  /* 0x000000ffff197224 */ /* 0x000fe400078e00ff */
[----:B------:R-:W1:Y:S01]  /*13e10*/  LDC R0, c[0x0][0xda8] ;  /* 0x00036a00ff007b82 */ /* 0x000e620000000800 */
[----:B--2---:R-:W-:-:S13]  /*13e20*/  ISETP.NE.AND P0, PT, R2, RZ, PT ;  /* 0x000000ff0200720c */ /* 0x004fda0003f05270 */
        /* <DEDUP_REMOVED lines=8> */
[----:B------:R-:W-:Y:S01]  /*13eb0*/  ULOP3.LUT UR45, UR46, 0x2, URZ, 0xfc, !UPT ;  /* 0x000000022e2d7892 */ /* 0x000fe2000f8efc3f */
[----:B------:R-:W-:Y:S01]  /*13ec0*/  IMAD.MOV.U32 R18, RZ, RZ, 0x1 ;  /* 0x00000001ff127424 */ /* 0x000fe200078e00ff */
[----:B------:R-:W-:Y:S01]  /*13ed0*/  LOP3.LUT R5, R5, 0x600, RZ, 0xc0, !PT ;  /* 0x0000060005057812 */ /* 0x000fe200078ec0ff */
[----:B------:R-:W-:Y:S01]  /*13ee0*/  IMAD.MOV.U32 R25, RZ, RZ, RZ ;  /* 0x000000ffff197224 */ /* 0x000fe200078e00ff */
[----:B------:R-:W-:Y:S01]  /*13ef0*/  ULDC UR44, c[0x0][0xc] ;  /* 0x00000300002c7ab9 */ /* 0x000fe20000000800 */
[----:B------:R-:W-:Y:S01]  /*13f00*/  IMAD.MOV.U32 R17, RZ, RZ, RZ ;  /* 0x000000ffff117224 */ /* 0x000fe200078e00ff */
[----:B------:R-:W-:Y:S01]  /*13f10*/  ULDC.64 UR48, c[0x0][0x198] ;  /* 0x0000660000307ab9 */ /* 0x000fe20000000a00 */
[C---:B-1----:R-:W-:Y:S01]  /*13f20*/  IMAD.SHL.U32 R23, R6.reuse, 0x40, RZ ;  /* 0x0000004006177824 */ /* 0x042fe200078e00ff */
[----:B------:R-:W-:Y:S01]  /*13f30*/  SHF.R.U32.HI R0, RZ, 0x1, R6 ;  /* 0x00000001ff007819 */ /* 0x000fe20000011606 */
[C---:B------:R-:W-:Y:S01]  /*13f40*/  IMAD.SHL.U32 R2, R6.reuse, 0x20, RZ ;  /* 0x0000002006027824 */ /* 0x040fe200078e00ff */
[C---:B------:R-:W-:Y:S01]  /*13f50*/  LOP3.LUT R26, R6.reuse, 0x1f, RZ, 0xc0, !PT ;  /* 0x0000001f061a7812 */ /* 0x040fe200078ec0ff */
[----:B------:R-:W-:Y:S01]  /*13f60*/  IMAD.SHL.U32 R7, R6, 0x4, RZ ;  /* 0x0000000406077824 */ /* 0x000fe200078e00ff */
[----:B------:R-:W-:-:S02]  /*13f70*/  LOP3.LUT R3, R23, 0x180, RZ, 0xc0, !PT ;  /* 0x0000018017037812 */ /* 0x000fc400078ec0ff */
[----:B------:R-:W-:Y:S02]  /*13f80*/  LOP3.LUT R4, R2, 0x80, RZ, 0xc0, !PT ;  /* 0x0000008002047812 */ /* 0x000fe400078ec0ff */
[----:B------:R-:W-:Y:S01]  /*13f90*/  LOP3.LUT R0, R3, 0x30, R0, 0xf8, !PT ;  /* 0x0000003003007812 */ /* 0x000fe200078ef800 */
[----:B------:R-:W-:Y:S01]  /*13fa0*/  IMAD.SHL.U32 R3, R6, 0x8, RZ ;  /* 0x0000000806037824 */ /* 0x000fe200078e00ff */
[----:B------:R-:W-:Y:S02]  /*13fb0*/  LOP3.LUT R4, R4, 0x10, R6, 0xf8, !PT ;  /* 0x0000001004047812 */ /* 0x000fe400078ef806 */
[--C-:B------:R-:W-:Y:S02]  /*13fc0*/  LOP3.LUT R5, R5, 0x60, R2.reuse, 0xf8, !PT ;  /* 0x0000006005057812 */ /* 0x100fe400078ef802 */
[----:B------:R-:W-:Y:S02]  /*13fd0*/  LOP3.LUT R4, R4, 0x10, R7, 0x78, !PT ;  /* 0x0000001004047812 */ /* 0x000fe400078e7807 */
[----:B------:R-:W-:-:S02]  /*13fe0*/  LOP3.LUT R5, R5, 0x100, R2, 0xf8, !PT ;  /* 0x0000010005057812 */ /* 0x000fc400078ef802 */
[----:B------:R-:W-:Y:S02]  /*13ff0*/  LOP3.LUT R0, R0, 0x30, R3, 0x78, !PT ;  /* 0x0000003000007812 */ /* 0x000fe400078e7803 */
[----:B------:R-:W-:Y:S02]  /*14000*/  LOP3.LUT R22, R5, R4, RZ, 0xfc, !PT ;  /* 0x0000000405167212 */ /* 0x000fe400078efcff */
[----:B------:R-:W-:-:S07]  /*14010*/  LOP3.LUT R23, R0, 0x640, R23, 0xf8, !PT ;  /* 0x0000064000177812 */ /* 0x000fce00078ef817 */
.L_x_10945:
[----:B------:R-:W-:Y:S01]  /*14020*/  ULDC UR8, c[0x0][0xdd0] ;  /* 0x0003740000087ab9 */ /* 0x000fe20000000800 */
[----:B-1-3--:R-:W1:Y:S01]  /*14030*/  LDC R0, c[0x0][0xde8] ;  /* 0x00037a00ff007b82 */ /* 0x00ae620000000800 */
        /* <DEDUP_REMOVED lines=19> */
.L_x_10888:
[----:B------:R-:W-:Y:S01]  /*14170*/  ULDC UR9, c[0x0][0xdc4] ;  /* 0x0003710000097ab9 */ /* 0x000fe20000000800 */
[----:B------:R-:W-:Y:S01]  /*14180*/  UMOV UR6, UR8 ;  /* 0x0000000800067c82 */ /* 0x000fe20008000000 */
[----:B------:R-:W-:-:S11]  /*14190*/  UISETP.NE.AND UP0, UPT, UR9, 0x1, UPT ;  /* 0x000000010900788c */ /* 0x000fd6000bf05270 */
[----:B------:R-:W-:Y:S02]  /*141a0*/  @UP0 ULDC.64 UR10, c[0x0][0xdc8] ;  /* 0x00037200000a0ab9 */ /* 0x000fe40000000a00 */
[----:B------:R-:W-:-:S04]  /*141b0*/  UIMAD.WIDE.U32 UR4, UR8, UR10, URZ ;  /* 0x0000000a080472a5 */ /* 0x000fc8000f8e003f */
[----:B------:R-:W-:-:S04]  /*141c0*/  @UP0 USHF.R.U32.HI UR6, URZ, UR11, UR5 ;  /* 0x0000000b3f060299 */ /* 0x000fc80008011605 */
[----:B------:R-:W-:-:S12]  /*141d0*/  UIMAD UR4, UR6, UR9, URZ ;  /* 0x00000009060472a4 */ /* 0x000fd8000f8e023f */
.L_x_10889:
[----:B------:R-:W-:Y:S01]  /*141e0*/  ULDC.64 UR10, c[0x0][0x3f8] ;  /* 0x0000fe00000a7ab9 */ /* 0x000fe20000000a00 */
[----:B------:R-:W-:Y:S02]  /*141f0*/  UIADD3 UR8, UR8, -UR4, URZ ;  /* 0x8000000408087290 */ /* 0x000fe4000fffe03f */
[----:B------:R-:W-:Y:S02]  /*14200*/  UISETP.NE.U32.AND UP0, UPT, UR10, URZ, UPT ;  /* 0x0000003f0a00728c */ /* 0x000fe4000bf05070 */
[----:B------:R-:W-:Y:S02]  /*14210*/  ULOP3.LUT UR9, URZ, UR6, URZ, 0x33, !UPT ;  /* 0x000000063f097292 */ /* 0x000fe4000f8e333f */
[----:B------:R-:W-:Y:S01]  /*14220*/  UISETP.NE.AND.EX UP0, UPT, UR11, URZ, UPT, UP0 ;  /* 0x0000003f0b00728c */ /* 0x000fe2000bf05300 */
[----:B------:R-:W-:Y:S02]  /*14230*/  ULDC.64 UR4, c[0x0][0x9e0] ;  /* 0x0002780000047ab9 */ /* 0x000fe40000000a00 */
[----:B------:R-:W-:Y:S01]  /*14240*/  ULDC UR11, c[0x0][0xdb8] ;  /* 0x00036e00000b7ab9 */ /* 0x000fe20000000800 */
[----:B------:R-:W-:Y:S01]  /*14250*/  ULDC UR10, c[0x0][0xdc4] ;  /* 0x00037100000a7ab9 */ /* 0x000fe20000000800 */
[----:B------:R-:W-:Y:S01]  /*14260*/  UISETP.NE.AND UP1, UPT, UR11, 0x1, UPT ;  /* 0x000000010b00788c */ /* 0x000fe2000bf25270 */
[----:B------:R-:W-:Y:S01]  /*14270*/  ULDC UR37, c[0x0][0xdac] ;  /* 0x00036b0000257ab9 */ /* 0x000fe20000000800 */
[----:B------:R-:W-:-:S02]  /*14280*/  UISETP.GE.AND UP2, UPT, UR5, 0x1, UPT ;  /* 0x000000010500788c */ /* 0x000fc4000bf46270 */
[----:B------:R-:W-:Y:S02]  /*14290*/  UIMAD UR10, UR7, UR10, UR8 ;  /* 0x0000000a070a72a4 */ /* 0x000fe4000f8e0208 */
[----:B------:R-:W-:Y:S02]  /*142a0*/  UIADD3 UR37, UR9, UR37, URZ ;  /* 0x0000002509257290 */ /* 0x000fe4000fffe03f */
[----:B------:R-:W-:Y:S01]  /*142b0*/  PLOP3.LUT P1, PT, PT, PT, UP2, 0x80, 0x0 ;  /* 0x000000000000781c */ /* 0x000fe20003f2f028 */
[----:B------:R-:W-:Y:S02]  /*142c0*/  ULDC UR12, c[0x0][0x404] ;  /* 0x00010100000c7ab9 */ /* 0x000fe40000000800 */
[----:B------:R-:W-:Y:S01]  /*142d0*/  @UP1 ULDC UR8, c[0x0][0xdbc] ;  /* 0x00036f0000081ab9 */ /* 0x000fe20000000800 */
[----:B------:R-:W-:Y:S02]  /*142e0*/  UIMAD UR37, UR37, 0xc0, URZ ;  /* 0x000000c0252578a4 */ /* 0x000fe4000f8e023f */
[----:B------:R-:W-:Y:S01]  /*142f0*/  UIMAD.WIDE.U32 UR8, UR10, UR8, URZ ;  /* 0x000000080a0872a5 */ /* 0x000fe2000f8e003f */
        /* <DEDUP_REMOVED lines=22> */
.L_x_10891:
[----:B------:R-:W-:-:S11]  /*14460*/  UISETP.NE.AND UP0, UPT, UR5, 0x1, UPT ;  /* 0x000000010500788c */ /* 0x000fd6000bf05270 */
[----:B------:R-:W-:Y:S02]  /*14470*/  @UP0 ULDC.64 UR10, c[0x0][0x9e8] ;  /* 0x00027a00000a0ab9 */ /* 0x000fe40000000a00 */
[----:B------:R-:W-:-:S04]  /*14480*/  UIMAD.WIDE.U32 UR8, UR7, UR10, URZ ;  /* 0x0000000a070872a5 */ /* 0x000fc8000f8e003f */
[----:B------:R-:W-:-:S12]  /*14490*/  @UP0 USHF.R.U32.HI UR7, URZ, UR11, UR9 ;  /* 0x0000000b3f070299 */ /* 0x000fd80008011609 */
.L_x_10892:
[----:B------:R-:W-:-:S04]  /*144a0*/  UIMAD UR7, UR7, UR5, UR5 ;  /* 0x00000005070772a4 */ /* 0x000fc8000f8e0205 */
[----:B------:R-:W-:-:S04]  /*144b0*/  UISETP.LT.AND UP0, UPT, UR4, UR7, UPT ;  /* 0x000000070400728c */ /* 0x000fc8000bf01270 */
[----:B------:R-:W-:-:S12]  /*144c0*/  USEL UR4, UR4, UR7, UP0 ;  /* 0x0000000704047287 */ /* 0x000fd80008000000 */
.L_x_10890:
[----:B------:R-:W-:Y:S02]  /*144d0*/  UIMAD UR8, UR12, UR6, 0x9f ;  /* 0x0000009f0c0874a4 */ /* 0x000fe4000f8e0206 */
[----:B------:R-:W-:Y:S02]  /*144e0*/  UIADD3 UR10, UR4, 0x9f, URZ ;  /* 0x0000009f040a7890 */ /* 0x000fe4000fffe03f */
[----:B------:R-:W-:Y:S02]  /*144f0*/  UIMAD.WIDE UR8, UR8, 0x66666667, URZ ;  /* 0x66666667080878a5 */ /* 0x000fe4000f8e023f */
[----:B------:R-:W-:Y:S02]  /*14500*/  UIMAD.WIDE UR10, UR10, 0x66666667, URZ ;  /* 0x666666670a0a78a5 */ /* 0x000fe4000f8e023f */
[----:B------:R-:W-:Y:S02]  /*14510*/  USHF.R.U32.HI UR8, URZ, 0x1f, UR9 ;  /* 0x0000001f3f087899 */ /* 0x000fe40008011609 */
[----:B------:R-:W-:-:S02]  /*14520*/  USHF.R.U32.HI UR4, URZ, 0x1f, UR11 ;  /* 0x0000001f3f047899 */ /* 0x000fc4000801160b */
[----:B------:R-:W-:Y:S02]  /*14530*/  UIADD3 UR7, UR37, -UR13, URZ ;  /* 0x8000000d25077290 */ /* 0x000fe4000fffe03f */
[----:B------:R-:W-:Y:S02]  /*14540*/  ULEA.HI.SX32 UR9, UR9, UR8, 0x1a ;  /* 0x0000000809097291 */ /* 0x000fe4000f8fd23f */
[----:B------:R-:W-:Y:S02]  /*14550*/  ULEA.HI.SX32 UR4, UR11, UR4, 0x1a ;  /* 0x000000040b047291 */ /* 0x000fe4000f8fd23f */
[----:B------:R-:W-:Y:S02]  /*14560*/  UIMAD UR7, UR12, UR6, UR7 ;  /* 0x000000060c0772a4 */ /* 0x000fe4000f8e0207 */
[----:B------:R-:W-:Y:S01]  /*14570*/  UISETP.LT.AND UP0, UPT, UR9, UR4, UPT ;  /* 0x000000040900728c */ /* 0x000fe2000bf01270 */
[----:B------:R-:W-:Y:S02]  /*14580*/  ULDC UR8, c[0x0][0x9dc] ;  /* 0x0002770000087ab9 */ /* 0x000fe40000000800 */
[----:B------:R-:W-:-:S02]  /*14590*/  UIADD3 UR8, UR7, -UR8, URZ ;  /* 0x8000000807087290 */ /* 0x000fc4000fffe03f */
[----:B------:R-:W-:Y:S01]  /*145a0*/  USEL UR43, UR9, UR4, UP0 ;  /* 0x00000004092b7287 */ /* 0x000fe20008000000 */
[----:B------:R-:W-:Y:S11]  /*145b0*/  @!P1 BRA `(.L_x_10893) ;  /* 0x0000000000489947 */ /* 0x000ff60003800000 */
[----:B------:R-:W-:Y:S02]  /*145c0*/  UMOV UR4, UR7 ;  /* 0x0000000700047c82 */ /* 0x000fe40008000000 */
        /* <DEDUP_REMOVED lines=10> */
.L_x_10894:
[----:B------:R-:W-:-:S11]  /*14670*/  UISETP.NE.AND UP0, UPT, UR5, 0x1, UPT ;  /* 0x000000010500788c */ /* 0x000fd6000bf05270 */
[----:B------:R-:W-:Y:S02]  /*14680*/  @UP0 ULDC.64 UR10, c[0x0][0x9e8] ;  /* 0x00027a00000a0ab9 */ /* 0x000fe40000000a00 */
[----:B------:R-:W-:-:S04]  /*14690*/  UIMAD.WIDE.U32 UR6, UR4, UR10, URZ ;  /* 0x0000000a040672a5 */ /* 0x000fc8000f8e003f */
[----:B------:R-:W-:-:S12]  /*146a0*/  @UP0 USHF.R.U32.HI UR4, URZ, UR11, UR7 ;  /* 0x0000000b3f040299 */ /* 0x000fd80008011607 */
.L_x_10895:
[----:B------:R-:W-:-:S04]  /*146b0*/  UIMAD UR4, UR4, UR5, URZ ;  /* 0x00000005040472a4 */ /* 0x000fc8000f8e023f */
[----:B------:R-:W-:-:S04]  /*146c0*/  UISETP.LT.AND UP0, UPT, UR8, UR4, UPT ;  /* 0x000000040800728c */ /* 0x000fc8000bf01270 */
[----:B------:R-:W-:-:S12]  /*146d0*/  USEL UR8, UR8, UR4, !UP0 ;  /* 0x0000000408087287 */ /* 0x000fd8000c000000 */
.L_x_10893:
[----:B------:R-:W-:Y:S01]  /*146e0*/  UIMAD.WIDE UR4, UR8, 0x66666667, URZ ;  /* 0x66666667080478a5 */ /* 0x000fe2000f8e023f */
[----:B------:R-:W-:Y:S03]  /*146f0*/  BSSY B6, `(.L_x_10896) ;  /* 0x00001f6000067945 */ /* 0x000fe60003800000 */
[----:B------:R-:W-:-:S04]  /*14700*/  USHF.R.U32.HI UR4, URZ, 0x1f, UR5 ;  /* 0x0000001f3f047899 */ /* 0x000fc80008011605 */
[----:B------:R-:W-:-:S04]  /*14710*/  ULEA.HI.SX32 UR4, UR5, UR4, 0x1a ;  /* 0x0000000405047291 */ /* 0x000fc8000f8fd23f */
[----:B------:R-:W-:-:S04]  /*14720*/  UISETP.LT.AND UP0, UPT, URZ, UR4, UPT ;  /* 0x000000043f00728c */ /* 0x000fc8000bf01270 */
[----:B------:R-:W-:-:S04]  /*14730*/  USEL UR42, URZ, UR4, !UP0 ;  /* 0x000000043f2a7287 */ /* 0x000fc8000c000000 */
[----:B------:R-:W-:-:S06]  /*14740*/  UISETP.GT.AND UP0, UPT, UR43, UR42, UPT ;  /* 0x0000002a2b00728c */ /* 0x000fcc000bf04270 */
[----:B------:R-:W-:-:S13]  /*14750*/  PLOP3.LUT P0, PT, PT, PT, UP0, 0x80, 0x0 ;  /* 0x000000000000781c */ /* 0x000fda0003f0f008 */
[----:B------:R-:W-:Y:S05]  /*14760*/  @P0 BRA `(.L_x_10897) ;  /* 0x00000000003c0947 */ /* 0x000fea0003800000 */
        /* <DEDUP_REMOVED lines=15> */
.L_x_10897:
        /* <DEDUP_REMOVED lines=23> */
.L_x_10899:
        /* <DEDUP_REMOVED lines=22> */
.L_x_10900:
        /* <DEDUP_REMOVED lines=20> */
.L_x_10901:
        /* <DEDUP_REMOVED lines=18> */
.L_x_10902:
[----:B------:R-:W-:Y:S01]  /*14d90*/  ULDC.64 UR4, c[0x0][0x9f8] ;  /* 0x00027e0000047ab9 */ /* 0x000fe20000000a00 */
[----:B------:R-:W-:Y:S01]  /*14da0*/  IMAD.U32 R5, RZ, RZ, UR39 ;  /* 0x00000027ff057e24 */ /* 0x000fe2000f8e00ff */
[----:B------:R-:W-:Y:S01]  /*14db0*/  ISETP.NE.U32.AND P0, PT, RZ, UR4, PT ;  /* 0x00000004ff007c0c */ /* 0x000fe2000bf05070 */
[----:B------:R-:W-:Y:S01]  /*14dc0*/  IMAD.U32 R19, RZ, RZ, UR39 ;  /* 0x00000027ff137e24 */ /* 0x000fe2000f8e00ff */
[----:B------:R-:W1:Y:S02]  /*14dd0*/  LDC R0, c[0x0][0x428] ;  /* 0x00010a00ff007b82 */ /* 0x000e640000000800 */
[----:B------:R-:W-:-:S13]  /*14de0*/  ISETP.NE.AND.EX P0, PT, RZ, UR5, PT, P0 ;  /* 0x00000005ff007c0c */ /* 0x000fda000bf05300 */
[----:B------:R-:W2:Y:S02]  /*14df0*/  @P0 LDC.64 R2, c[0x0][0x9f8] ;  /* 0x00027e00ff020b82 */ /* 0x000ea40000000a00 */
[----:B--2---:R-:W-:-:S05]  /*14e00*/  @P0 IMAD.WIDE R2, R5, 0x4, R2 ;  /* 0x0000000405020825 */ /* 0x004fca00078e0202 */
[----:B------:R2:W3:Y:S01]  /*14e10*/  @P0 LDG.E R19, desc[UR50][R2.64] ;  /* 0x0000003202130981 */ /* 0x0004e2000c1e1900 */
[----:B-1----:R-:W-:Y:S01]  /*14e20*/  ISETP.NE.AND P0, PT, R0, 0x1, PT ;  /* 0x000000010000780c */ /* 0x002fe20003f05270 */
[----:B------:R-:W-:Y:S01]  /*14e30*/  UMOV UR36, URZ ;  /* 0x0000003f00247c82 */ /* 0x000fe20008000000 */
[----:B------:R-:W-:Y:S01]  /*14e40*/  ISETP.NE.AND P2, PT, R27, RZ, PT ;  /* 0x000000ff1b00720c */ /* 0x000fe20003f45270 */
[----:B------:R-:W-:Y:S01]  /*14e50*/  UMOV UR6, 0xffffffff ;  /* 0xffffffff00067882 */ /* 0x000fe20000000000 */
[----:B------:R-:W-:Y:S01]  /*14e60*/  IMAD.U32 R20, RZ, RZ, UR38 ;  /* 0x00000026ff147e24 */ /* 0x000fe2000f8e00ff */
[----:B--2---:R-:W1:Y:S10]  /*14e70*/  LDC.64 R2, c[0x0][0x3f8] ;  /* 0x0000fe00ff027b82 */ /* 0x004e740000000a00 */
[----:B------:R-:W-:Y:S01]  /*14e80*/  VOTEU.ALL UP1, P2 ;  /* 0x00000000003f7886 */ /* 0x000fe20001020000 */
[----:B------:R-:W2:Y:S04]  /*14e90*/  @P0 LDC R0, c[0x0][0x42c] ;  /* 0x00010b00ff000b82 */ /* 0x000ea80000000800 */
[----:B------:R-:W-:-:S04]  /*14ea0*/  @!UP1 UIADD3 UR4, UP0, UR48, 0x270, URZ ;  /* 0x0000027030049890 */ /* 0x000fc8000ff1e03f */
[----:B------:R-:W-:Y:S01]  /*14eb0*/  @!UP1 UIADD3.X UR5, URZ, UR49, URZ, UP0, !UPT ;  /* 0x000000313f059290 */ /* 0x000fe200087fe43f */
[----:B------:R-:W4:Y:S01]  /*14ec0*/  @P0 LDC R5, c[0x0][0x430] ;  /* 0x00010c00ff050b82 */ /* 0x000f220000000800 */
[----:B-1----:R-:W-:-:S07]  /*14ed0*/  ISETP.NE.U32.AND P1, PT, R2, RZ, PT ;  /* 0x000000ff0200720c */ /* 0x002fce0003f25070 */
[----:B------:R1:W-:Y:S01]  /*14ee0*/  @!UP1 UTMAPF.L2.4D [UR36], [UR4] ;  /* 0x00000024040095b8 */ /* 0x0003e20008018000 */
[----:B------:R-:W-:Y:S01]  /*14ef0*/  ISETP.NE.AND.EX P1, PT, R3, RZ, PT, P1 ;  /* 0x000000ff0300720c */ /* 0x000fe20003f25310 */
[----:B--2---:R-:W-:-:S05]  /*14f00*/  @P0 IMAD.HI.U32 R0, R0, UR38, RZ ;  /* 0x0000002600000c27 */ /* 0x004fca000f8e00ff */
[----:B----4-:R-:W-:Y:S02]  /*14f10*/  @P0 SHF.R.U32.HI R20, RZ, R5, R0 ;  /* 0x00000005ff140219 */ /* 0x010fe40000011600 */
[----:B---3--:R-:W-:Y:S02]  /*14f20*/  SHF.R.S32.HI R21, RZ, 0x1f, R19 ;  /* 0x0000001fff157819 */ /* 0x008fe40000011413 */
[----:B------:R-:W-:Y:S01]  /*14f30*/  SEL R0, R19, RZ, !P1 ;  /* 0x000000ff13007207 */ /* 0x000fe20004800000 */
[----:B-1----:R-:W-:Y:S06]  /*14f40*/  BRA.DIV UR6, `(.L_x_10903) ;  /* 0x0000001e06e07947 */ /* 0x002fec000b800000 */
[----:B------:R1:W2:Y:S02]  /*14f50*/  SHFL.IDX PT, R14, R28, RZ, 0x1f ;  /* 0x00001fff1c0e7589 */ /* 0x0002a400000e0000 */
.L_x_10964:
        /* <DEDUP_REMOVED lines=8> */
.L_x_10967:
        /* <DEDUP_REMOVED lines=21> */
.L_x_10907:
[----:B------:R-:W-:Y:S02]  /*15130*/  LEA R5, R17, UR40, 0x3 ;  /* 0x0000002811057c11 */ /* 0x000fe4000f8e18ff */
[----:B--2---:R-:W-:Y:S02]  /*15140*/  SHF.L.U32 R2, R18, 0x1f, RZ ;  /* 0x0000001f12027819 */ /* 0x004fe400000006ff */
[----:B------:R-:W-:Y:S02]  /*15150*/  ISETP.NE.AND P0, PT, R27, RZ, PT ;  /* 0x000000ff1b00720c */ /* 0x000fe40003f05270 */
[----:B------:R-:W2:Y:S02]  /*15160*/  SYNCS.PHASECHK.TRANS64.TRYWAIT P3, [R5+URZ+0x13280], R2 ;  /* 0x01328002050075a7 */ /* 0x000ea4000806017f */
[----:B--2---:R-:W-:Y:S09]  /*15170*/  @!P3 BRA `(.L_x_10908) ;  /* 0x0000001c0094b947 */ /* 0x004ff20003800000 */
.L_x_10968:
[----:B------:R-:W-:Y:S05]  /*15180*/  @P0 BRA `(.L_x_10909) ;  /* 0x0000000000140947 */ /* 0x000fea0003800000 */
[----:B------:R-:W-:Y:S01]  /*15190*/  ISETP.NE.AND P3, PT, R26, RZ, PT ;  /* 0x000000ff1a00720c */ /* 0x000fe20003f65270 */
[----:B------:R-:W-:-:S04]  /*151a0*/  IMAD.MOV.U32 R3, RZ, RZ, 0x2800 ;  /* 0x00002800ff037424 */ /* 0x000fc800078e00ff */
[----:B------:R3:W-:Y:S08]  /*151b0*/  SYNCS.ARRIVE.TRANS64 RZ, [R5+URZ+0x13270], R3 ;  /* 0x0132700305ff79a7 */ /* 0x0007f0000800003f */
[----:B------:R-:W-:Y:S05]  /*151c0*/  @!P3 BRA `(.L_x_10909) ;  /* 0x000000000004b947 */ /* 0x000fea0003800000 */
[----:B------:R-:W-:Y:S01]  /*151d0*/  BPT.TRAP 0x1 ;  /* 0x000000040000795c */ /* 0x000fe20000300000 */
.L_x_10909:
[----:B------:R-:W-:Y:S01]  /*151e0*/  IMAD.U32 R4, RZ, RZ, UR40 ;  /* 0x00000028ff047e24 */ /* 0x000fe2000f8e00ff */
[----:B------:R-:W-:Y:S01]  /*151f0*/  R2UR UR9, R5 ;  /* 0x00000000050972ca */ /* 0x000fe200000e0000 */
[----:B------:R-:W-:Y:S01]  /*15200*/  IMAD R7, R7, 0xa0, RZ ;  /* 0x000000a007077824 */ /* 0x000fe200078e02ff */
[----:B------:R-:W-:Y:S01]  /*15210*/  R2UR UR12, R20 ;  /* 0x00000000140c72ca */ /* 0x000fe200000e0000 */
[----:B---3--:R-:W-:Y:S01]  /*15220*/  IMAD R3, R17, 0x2800, R4 ;  /* 0x0000280011037824 */ /* 0x008fe200078e0204 */
[----:B-----5:R-:W-:Y:S01]  /*15230*/  R2UR UR13, R0 ;  /* 0x00000000000d72ca */ /* 0x020fe200000e0000 */
[----:B------:R-:W-:Y:S01]  /*15240*/  UIADD3 UR4, UP0, UR48, 0x470, URZ ;  /* 0x0000047030047890 */ /* 0x000fe2000ff1e03f */
[----:B------:R-:W-:Y:S01]  /*15250*/  R2UR UR11, R7 ;  /* 0x00000000070b72ca */ /* 0x000fe200000e0000 */
[----:B------:R-:W-:Y:S01]  /*15260*/  UMOV UR6, 0x0 ;  /* 0x0000000000067882 */ /* 0x000fe20000000000 */
[----:B------:R-:W-:Y:S01]  /*15270*/  R2UR UR8, R3 ;  /* 0x00000000030872ca */ /* 0x000fe200000e0000 */
[----:B------:R-:W-:Y:S01]  /*15280*/  UIADD3.X UR5, URZ, UR49, URZ, UP0, !UPT ;  /* 0x000000313f057290 */ /* 0x000fe200087fe43f */
[----:B------:R-:W-:Y:S01]  /*15290*/  UMOV UR7, 0x14f00000 ;  /* 0x14f0000000077882 */ /* 0x000fe20000000000 */
[----:B------:R-:W-:-:S02]  /*152a0*/  UMOV UR10, URZ ;  /* 0x0000003f000a7c82 */ /* 0x000fc40008000000 */
[----:B------:R-:W-:-:S08]  /*152b0*/  UIADD3 UR9, UR9, 0x13270, URZ ;  /* 0x0001327009097890 */ /* 0x000fd0000fffe03f */
[----:B------:R-:W-:-:S09]  /*152c0*/  UIADD3 UR8, UR8, 0x6000, URZ ;  /* 0x0000600008087890 */ /* 0x000fd2000fffe03f */
[----:B------:R3:W-:Y:S01]  /*152d0*/  UTMALDG.4D [UR8], [UR4], desc[UR6] ;  /* 0x00000608040075b4 */ /* 0x0007e20008019000 */
[----:B------:R-:W4:Y:S02]  /*152e0*/  SYNCS.PHASECHK.TRANS64.TRYWAIT P3, [R5+URZ+0x13240], R2 ;  /* 0x01324002050075a7 */ /* 0x000f24000806017f */
[----:B---34-:R-:W-:Y:S05]  /*152f0*/  @!P3 BRA `(.L_x_10910) ;  /* 0x0000001c0048b947 */ /* 0x018fea0003800000 */
.L_x_10969:
[----:B------:R-:W-:Y:S05]  /*15300*/  @P0 BRA `(.L_x_10911) ;  /* 0x0000000000140947 */ /* 0x000fea0003800000 */
[----:B------:R-:W-:Y:S01]  /*15310*/  ISETP.NE.AND P0, PT, R26, RZ, PT ;  /* 0x000000ff1a00720c */ /* 0x000fe20003f05270 */
[----:B--23--:R-:W-:-:S04]  /*15320*/  IMAD.MOV.U32 R2, RZ, RZ, 0x2800 ;  /* 0x00002800ff027424 */ /* 0x00cfc800078e00ff */
[----:B------:R4:W-:Y:S08]  /*15330*/  SYNCS.ARRIVE.TRANS64 RZ, [R5+URZ+0x13230], R2 ;  /* 0x0132300205ff79a7 */ /* 0x0009f0000800003f */
[----:B------:R-:W-:Y:S05]  /*15340*/  @!P0 BRA `(.L_x_10911) ;  /* 0x0000000000048947 */ /* 0x000fea0003800000 */
[----:B------:R-:W-:Y:S01]  /*15350*/  BPT.TRAP 0x1 ;  /* 0x000000040000795c */ /* 0x000fe20000300000 */
.L_x_10911:
        /* <DEDUP_REMOVED lines=14> */
.L_x_10906:
        /* <DEDUP_REMOVED lines=10> */
[----:B--234-:R-:W-:Y:S01]  /*154e0*/  @P0 IMAD.MOV.U32 R2, RZ, RZ, 0x3000 ;  /* 0x00003000ff020424 */ /* 0x01cfe200078e00ff */
[----:B------:R-:W-:Y:S01]  /*154f0*/  UMOV UR11, UR37 ;  /* 0x00000025000b7c82 */ /* 0x000fe20008000000 */
[----:B------:R-:W-:Y:S01]  /*15500*/  UMOV UR12, UR38 ;  /* 0x00000026000c7c82 */ /* 0x000fe20008000000 */
[----:B------:R-:W-:Y:S01]  /*15510*/  UMOV UR13, UR39 ;  /* 0x00000027000d7c82 */ /* 0x000fe20008000000 */
[----:B------:R2:W-:Y:S01]  /*15520*/  @P0 SYNCS.ARRIVE.TRANS64 RZ, [UR40+0x13200], R2 ;  /* 0x01320002ffff09a7 */ /* 0x0005e20008000028 */
[----:B------:R2:W-:Y:S01]  /*15530*/  UTMALDG.4D [UR8], [UR4], desc[UR6] ;  /* 0x00000608040075b4 */ /* 0x0005e20008019000 */
[----:B------:R-:W-:Y:S02]  /*15540*/  NOP ;  /* 0x0000000000007918 */ /* 0x000fe40000000000 */
.L_x_10904:
[----:B------:R-:W-:Y:S01]  /*15550*/  VIADD R25, R25, 0x1 ;  /* 0x0000000119197836 */ /* 0x000fe20000000000 */
[----:B------:R-:W-:Y:S04]  /*15560*/  BSSY B0, `(.L_x_10912) ;  /* 0x0000007000007945 */ /* 0x000fe80003800000 */
[----:B--2---:R-:W-:-:S04]  /*15570*/  LEA.HI R2, R25, R25, RZ, 0x1 ;  /* 0x0000001919027211 */ /* 0x004fc800078f08ff */
[----:B------:R-:W-:-:S05]  /*15580*/  LOP3.LUT R2, R2, 0xfffffffe, RZ, 0xc0, !PT ;  /* 0xfffffffe02027812 */ /* 0x000fca00078ec0ff */
[----:B------:R-:W-:-:S05]  /*15590*/  IMAD.IADD R2, R25, 0x1, -R2 ;  /* 0x0000000119027824 */ /* 0x000fca00078e0a02 */
[----:B------:R-:W-:-:S04]  /*155a0*/  SHF.L.U32 R2, R2, 0x1f, RZ ;  /* 0x0000001f02027819 */ /* 0x000fc800000006ff */
[----:B------:R-:W2:Y:S02]  /*155b0*/  SYNCS.PHASECHK.TRANS64.TRYWAIT P0, [UR40+0x13220], R2 ;  /* 0x01322002ff0075a7 */ /* 0x000ea40008000168 */
[----:B--2---:R-:W-:Y:S05]  /*155c0*/  @!P0 BRA `(.L_x_10913) ;  /* 0x0000001800a88947 */ /* 0x004fea0003800000 */
.L_x_10970:
[----:B------:R-:W-:Y:S05]  /*155d0*/  BSYNC B0 ;  /* 0x0000000000007941 */ /* 0x000fea0003800000 */
.L_x_10912:
[----:B------:R-:W-:-:S04]  /*155e0*/  UIADD3 UR4, UR43, -0x2, URZ ;  /* 0xfffffffe2b047890 */ /* 0x000fc8000fffe03f */
[----:B------:R-:W-:-:S06]  /*155f0*/  UISETP.GE.AND UP0, UPT, UR4, UR42, UPT ;  /* 0x0000002a0400728c */ /* 0x000fcc000bf06270 */
[----:B------:R-:W-:-:S13]  /*15600*/  PLOP3.LUT P0, PT, PT, PT, UP0, 0x80, 0x0 ;  /* 0x000000000000781c */ /* 0x000fda0003f0f008 */
[----:B------:R-:W-:Y:S05]  /*15610*/  @!P0 BRA `(.L_x_10914) ;  /* 0x0000000800b48947 */ /* 0x000fea0003800000 */
[----:B------:R-:W-:Y:S02]  /*15620*/  IMAD.MOV.U32 R8, RZ, RZ, R17 ;  /* 0x000000ffff087224 */ /* 0x000fe400078e0011 */
[----:B--2---:R-:W-:Y:S02]  /*15630*/  IMAD.MOV.U32 R3, RZ, RZ, R18 ;  /* 0x000000ffff037224 */ /* 0x004fe400078e0012 */
[----:B------:R-:W-:-:S07]  /*15640*/  IMAD.U32 R2, RZ, RZ, UR4 ;  /* 0x00000004ff027e24 */ /* 0x000fce000f8e00ff */
.L_x_10934:
        /* <DEDUP_REMOVED lines=31> */
.L_x_10917:
[----:B------:R-:W3:Y:S01]  /*15840*/  SYNCS.PHASECHK.TRANS64.TRYWAIT P0, [R9+URZ+0x13280], R10 ;  /* 0x0132800a090075a7 */ /* 0x000ee2000800017f */
[----:B------:R-:W-:Y:S01]  /*15850*/  BSSY B1, `(.L_x_10918) ;  /* 0x0000003000017945 */ /* 0x000fe20003800000 */
[----:B------:R-:W-:-:S03]  /*15860*/  ISETP.NE.AND P3, PT, R27, RZ, PT ;  /* 0x000000ff1b00720c */ /* 0x000fc60003f65270 */
[----:B---3--:R-:W-:Y:S10]  /*15870*/  @!P0 BRA `(.L_x_10919) ;  /* 0x0000001800148947 */ /* 0x008ff40003800000 */
.L_x_10971:
[----:B------:R-:W-:Y:S05]  /*15880*/  BSYNC B1 ;  /* 0x0000000000017941 */ /* 0x000fea0003800000 */
.L_x_10918:
[----:B------:R-:W-:Y:S04]  /*15890*/  BSSY B1, `(.L_x_10920) ;  /* 0x0000007000017945 */ /* 0x000fe80003800000 */
[----:B------:R-:W-:Y:S05]  /*158a0*/  @P3 BRA `(.L_x_10921) ;  /* 0x0000000000143947 */ /* 0x000fea0003800000 */
[----:B------:R-:W-:Y:S01]  /*158b0*/  ISETP.NE.AND P0, PT, R26, RZ, PT ;  /* 0x000000ff1a00720c */ /* 0x000fe20003f05270 */
[----:B------:R-:W-:-:S04]  /*158c0*/  IMAD.MOV.U32 R4, RZ, RZ, 0x2800 ;  /* 0x00002800ff047424 */ /* 0x000fc800078e00ff */
[----:B------:R4:W-:Y:S08]  /*158d0*/  SYNCS.ARRIVE.TRANS64 RZ, [R9+URZ+0x13270], R4 ;  /* 0x0132700409ff79a7 */ /* 0x0009f0000800003f */
[----:B------:R-:W-:Y:S05]  /*158e0*/  @!P0 BRA `(.L_x_10921) ;  /* 0x0000000000048947 */ /* 0x000fea0003800000 */
[----:B------:R-:W-:Y:S01]  /*158f0*/  BPT.TRAP 0x1 ;  /* 0x000000040000795c */ /* 0x000fe20000300000 */
.L_x_10921:
[----:B------:R-:W-:Y:S05]  /*15900*/  BSYNC B1 ;  /* 0x0000000000017941 */ /* 0x000fea0003800000 */
.L_x_10920:
[----:B------:R-:W-:Y:S01]  /*15910*/  IMAD.MOV.U32 R12, RZ, RZ, RZ ;  /* 0x000000ffff0c7224 */ /* 0x000fe200078e00ff */
[----:B------:R-:W-:Y:S01]  /*15920*/  R2UR UR12, R20 ;  /* 0x00000000140c72ca */ /* 0x000fe200000e0000 */
[----:B--2---:R-:W-:Y:S01]  /*15930*/  IMAD.U32 R6, RZ, RZ, UR40 ;  /* 0x00000028ff067e24 */ /* 0x004fe2000f8e00ff */
        /* <DEDUP_REMOVED lines=8> */
[----:B----4-:R-:W-:Y:S01]  /*159c0*/  VIADD R4, R6, 0x6000 ;  /* 0x0000600006047836 */ /* 0x010fe20000000000 */
[----:B------:R-:W-:-:S09]  /*159d0*/  UMOV UR7, 0x14f00000 ;  /* 0x14f0000000077882 */ /* 0x000fd20000000000 */
.L_x_10922:
        /* <DEDUP_REMOVED lines=12> */
.L_x_10972:
[----:B------:R-:W-:Y:S05]  /*15aa0*/  BSYNC B1 ;  /* 0x0000000000017941 */ /* 0x000fea0003800000 */
.L_x_10923:
[----:B------:R-:W-:Y:S01]  /*15ab0*/  BSSY B1, `(.L_x_10925) ;  /* 0x0000009000017945 */ /* 0x000fe20003800000 */
[----:B------:R-:W-:Y:S02]  /*15ac0*/  IMAD.MOV.U32 R4, RZ, RZ, 0x0 ;  /* 0x00000000ff047424 */ /* 0x000fe400078e00ff */
[----:B------:R-:W-:Y:S01]  /*15ad0*/  IMAD.MOV.U32 R5, RZ, RZ, 0x14f00000 ;  /* 0x14f00000ff057424 */ /* 0x000fe200078e00ff */
[----:B------:R-:W-:Y:S06]  /*15ae0*/  @P3 BRA `(.L_x_10926) ;  /* 0x0000000000143947 */ /* 0x000fec0003800000 */
[----:B------:R-:W-:Y:S01]  /*15af0*/  ISETP.NE.AND P0, PT, R26, RZ, PT ;  /* 0x000000ff1a00720c */ /* 0x000fe20003f05270 */
[----:B--23--:R-:W-:-:S04]  /*15b00*/  IMAD.MOV.U32 R10, RZ, RZ, 0x2800 ;  /* 0x00002800ff0a7424 */ /* 0x00cfc800078e00ff */
[----:B------:R4:W-:Y:S08]  /*15b10*/  SYNCS.ARRIVE.TRANS64 RZ, [R9+URZ+0x13230], R10 ;  /* 0x0132300a09ff79a7 */ /* 0x0009f0000800003f */
[----:B------:R-:W-:Y:S05]  /*15b20*/  @!P0 BRA `(.L_x_10926) ;  /* 0x0000000000048947 */ /* 0x000fea0003800000 */
[----:B------:R-:W-:Y:S01]  /*15b30*/  BPT.TRAP 0x1 ;  /* 0x000000040000795c */ /* 0x000fe20000300000 */
.L_x_10926:
[----:B------:R-:W-:Y:S05]  /*15b40*/  BSYNC B1 ;  /* 0x0000000000017941 */ /* 0x000fea0003800000 */
.L_x_10925:
        /* <DEDUP_REMOVED lines=9> */
.L_x_10927:
        /* <DEDUP_REMOVED lines=9> */
.L_x_10916:
[----:B------:R-:W-:Y:S05]  /*15c70*/  BSYNC B0 ;  /* 0x0000000000007941 */ /* 0x000fea0003800000 */
.L_x_10915:
[----:B------:R-:W-:-:S06]  /*15c80*/  UISETP.NE.AND UP0, UPT, UR41, 0x3, UPT ;  /* 0x000000032900788c */ /* 0x000fcc000bf05270 */
[----:B------:R-:W-:-:S13]  /*15c90*/  PLOP3.LUT P0, PT, PT, PT, UP0, 0x80, 0x0 ;  /* 0x000000000000781c */ /* 0x000fda0003f0f008 */
[----:B------:R-:W-:Y:S05]  /*15ca0*/  @!P0 BRA `(.L_x_10928) ;  /* 0x0000000000048947 */ /* 0x000fea0003800000 */
[----:B------:R-:W-:Y:S01]  /*15cb0*/  BPT.TRAP 0x1 ;  /* 0x000000040000795c */ /* 0x000fe20000300000 */
.L_x_10928:
        /* <DEDUP_REMOVED lines=8> */
.L_x_10973:
[----:B------:R-:W-:Y:S05]  /*15d40*/  BSYNC B0 ;  /* 0x0000000000007941 */ /* 0x000fea0003800000 */
.L_x_10929:
[----:B------:R-:W-:Y:S05]  /*15d50*/  @!P0 BRA `(.L_x_10931) ;  /* 0x0000000000048947 */ /* 0x000fea0003800000 */
[----:B------:R-:W-:Y:S01]  /*15d60*/  BPT.TRAP 0x1 ;  /* 0x000000040000795c */ /* 0x000fe20000300000 */
.L_x_10931:
[----:B------:R-:W-:Y:S01]  /*15d70*/  SHF.L.U32 R3, R3, 0x1f, RZ ;  /* 0x0000001f03037819 */ /* 0x000fe200000006ff */
[----:B------:R-:W-:-:S03]  /*15d80*/  IMAD R10, R8, 0x2800, RZ ;  /* 0x00002800080a7824 */ /* 0x000fc600078e02ff */
[----:B------:R-:W3:Y:S02]  /*15d90*/  SYNCS.PHASECHK.TRANS64.TRYWAIT P3, [R12+URZ+0x13260], R3 ;  /* 0x013260030c0075a7 */ /* 0x000ee4000806017f */
[----:B---3--:R-:W-:Y:S05]  /*15da0*/  @!P3 BRA `(.L_x_10932) ;  /* 0x000000140004b947 */ /* 0x008fea0003800000 */
.L_x_10974:
[C---:B---3--:R-:W-:Y:S01]  /*15db0*/  LOP3.LUT R3, R10.reuse, R23, RZ, 0xfc, !PT ;  /* 0x000000170a037212 */ /* 0x048fe200078efcff */
[----:B------:R-:W-:Y:S05]  /*15dc0*/  WARPSYNC.ALL ;  /* 0x0000000000007948 */ /* 0x000fea0003800000 */
[----:B--2---:R-:W2:Y:S01]  /*15dd0*/  LDSM.16.MT88.4 R4, [R3+UR40+0x6000] ;  /* 0x006000280304783b */ /* 0x004ea20008004200 */
        /* <DEDUP_REMOVED lines=39> */
.L_x_10933:
[----:B---3--:R-:W-:Y:S01]  /*16050*/  SYNCS.ARRIVE.TRANS64.A1T0 RZ, [R12+URZ+0x13250], RZ ;  /* 0x013250ff0cff79a7 */ /* 0x008fe2000810003f */
[----:B------:R-:W-:Y:S01]  /*16060*/  BAR.SYNC.DEFER_BLOCKING 0x2, 0x80 ;  /* 0x0082000000007b1d */ /* 0x000fe20000010000 */
[----:B------:R-:W-:Y:S01]  /*16070*/  ISETP.GT.AND P0, PT, R2, UR42, PT ;  /* 0x0000002a02007c0c */ /* 0x000fe2000bf04270 */
[----:B------:R-:W-:Y:S02]  /*16080*/  @!P2 VIADD R3, R12, 0x13280 ;  /* 0x000132800c03a836 */ /* 0x000fe40000000000 */
[----:B------:R-:W-:Y:S02]  /*16090*/  VIADD R2, R2, 0xffffffff ;  /* 0xffffffff02027836 */ /* 0x000fe40000000000 */
[----:B--2---:R-:W-:Y:S01]  /*160a0*/  IMAD.MOV.U32 R8, RZ, RZ, R17 ;  /* 0x000000ffff087224 */ /* 0x004fe200078e0011 */
[----:B------:R-:W-:-:S04]  /*160b0*/  @!P2 PRMT R3, RZ, 0x654, R3 ;  /* 0x00000654ff03a816 */ /* 0x000fc80000000003 */
[----:B------:R2:W-:Y:S02]  /*160c0*/  @!P2 SYNCS.ARRIVE.TRANS64.RED.A1T0 RZ, [R3+URZ], RZ ;  /* 0x000000ff03ffa9a7 */ /* 0x0005e4000810043f */
[----:B--2---:R-:W-:Y:S01]  /*160d0*/  IMAD.MOV.U32 R3, RZ, RZ, R18 ;  /* 0x000000ffff037224 */ /* 0x004fe200078e0012 */
[----:B------:R-:W-:Y:S06]  /*160e0*/  @P0 BRA `(.L_x_10934) ;  /* 0xfffffff400580947 */ /* 0x000fec000383ffff */
.L_x_10914:
        /* <DEDUP_REMOVED lines=9> */
[----:B------:R-:W3:Y:S02]  /*16180*/  S2R R4, SR_LTMASK ;  /* 0x0000000000047919 */ /* 0x000ee40000003900 */
[----:B---3--:R-:W-:-:S04]  /*16190*/  LOP3.LUT R4, R4, UR4, RZ, 0xc0, !PT ;  /* 0x0000000404047c12 */ /* 0x008fc8000f8ec0ff */
[----:B------:R-:W3:Y:S01]  /*161a0*/  POPC R7, R4 ;  /* 0x0000000400077309 */ /* 0x000ee20000000000 */
[----:B--2---:R-:W3:Y:S02]  /*161b0*/  SHFL.IDX PT, R0, R3, R0, 0x1f ;  /* 0x00001f0003007589 */ /* 0x004ee400000e0000 */
[----:B---3--:R-:W-:-:S07]  /*161c0*/  IADD3 R24, R0, UR44, R7 ;  /* 0x0000002c00187c10 */ /* 0x008fce000fffe007 */
.L_x_10936:
[----:B------:R-:W-:Y:S05]  /*161d0*/  BSYNC B0 ;  /* 0x0000000000007941 */ /* 0x000fea0003800000 */
.L_x_10935:
[----:B------:R-:W-:-:S06]  /*161e0*/  UISETP.NE.AND UP0, UPT, UR41, 0x3, UPT ;  /* 0x000000032900788c */ /* 0x000fcc000bf05270 */
[----:B------:R-:W-:-:S13]  /*161f0*/  PLOP3.LUT P0, PT, PT, PT, UP0, 0x80, 0x0 ;  /* 0x000000000000781c */ /* 0x000fda0003f0f008 */
[----:B------:R-:W-:Y:S05]  /*16200*/  @!P0 BRA `(.L_x_10937) ;  /* 0x0000000000048947 */ /* 0x000fea0003800000 */
[----:B------:R-:W-:Y:S01]  /*16210*/  BPT.TRAP 0x1 ;  /* 0x000000040000795c */ /* 0x000fe20000300000 */
.L_x_10937:
        /* <DEDUP_REMOVED lines=8> */
.L_x_10975:
[----:B------:R-:W-:Y:S05]  /*162a0*/  BSYNC B0 ;  /* 0x0000000000007941 */ /* 0x000fea0003800000 */
.L_x_10938:
[----:B------:R-:W-:Y:S05]  /*162b0*/  @!P1 BRA `(.L_x_10940) ;  /* 0x0000000000049947 */ /* 0x000fea0003800000 */
[----:B------:R-:W-:Y:S01]  /*162c0*/  BPT.TRAP 0x1 ;  /* 0x000000040000795c */ /* 0x000fe20000300000 */
.L_x_10940:
[----:B------:R-:W-:Y:S01]  /*162d0*/  SHF.L.U32 R5, R18, 0x1f, RZ ;  /* 0x0000001f12057819 */ /* 0x000fe200000006ff */
[----:B--2---:R-:W-:-:S03]  /*162e0*/  IMAD R3, R17, 0x2800, RZ ;  /* 0x0000280011037824 */ /* 0x004fc600078e02ff */
[----:B------:R-:W2:Y:S02]  /*162f0*/  SYNCS.PHASECHK.TRANS64.TRYWAIT P0, [R2+URZ+0x13260], R5 ;  /* 0x01326005020075a7 */ /* 0x000ea4000800017f */
[----:B------:R-:W-:Y:S01]  /*16300*/  LOP3.LUT R0, R3, R23, RZ, 0xfc, !PT ;  /* 0x0000001703007212 */ /* 0x000fe200078efcff */
[----:B--2---:R-:W-:Y:S06]  /*16310*/  @!P0 BRA `(.L_x_10941) ;  /* 0x0000000c00d08947 */ /* 0x004fec0003800000 */
.L_x_10976:
        /* <DEDUP_REMOVED lines=41> */
.L_x_10942:
[----:B---3--:R3:W-:Y:S01]  /*165b0*/  SYNCS.ARRIVE.TRANS64.A1T0 RZ, [R2+URZ+0x13250], RZ ;  /* 0x013250ff02ff79a7 */ /* 0x0087e2000810003f */
        /* <DEDUP_REMOVED lines=9> */
.L_x_10898:
[----:B------:R-:W-:Y:S05]  /*16650*/  BSYNC B6 ;  /* 0x0000000000067941 */ /* 0x000fea0003800000 */
.L_x_10896:
[----:B------:R-:W-:-:S13]  /*16660*/  LOP3.LUT P0, RZ, R16, 0x2, RZ, 0xc0, !PT ;  /* 0x0000000210ff7812 */ /* 0x000fda000780c0ff */
[----:B------:R-:W-:Y:S05]  /*16670*/  @!P0 BRA `(.L_x_10943) ;  /* 0x00000000001c8947 */ /* 0x000fea0003800000 */
[----:B------:R-:W2:Y:S08]  /*16680*/  S2UR UR5, SR_CgaCtaId ;  /* 0x00000000000579c3 */ /* 0x000eb00000008800 */
[----:B------:R-:W-:Y:S06]  /*16690*/  BAR.SYNC.DEFER_BLOCKING 0x5, 0x200 ;  /* 0x0148000000007b1d */ /* 0x000fec0000010000 */
[----:B------:R-:W-:-:S02]  /*166a0*/  UMOV UR4, 0x400 ;  /* 0x0000040000047882 */ /* 0x000fc40000000000 */
[----:B--2---:R-:W-:-:S09]  /*166b0*/  ULEA UR4, UR5, UR4, 0x18 ;  /* 0x0000000405047291 */ /* 0x004fd2000f8ec03f */
[----:B------:R-:W2:Y:S01]  /*166c0*/  LDS R24, [UR4+0x132d0] ;  /* 0x0132d004ff187984 */ /* 0x000ea20008000800 */
[----:B------:R-:W-:Y:S06]  /*166d0*/  BAR.ARV 0x4, 0x200 ;  /* 0x0108000000007b1d */ /* 0x000fec0000002000 */
[----:B------:R-:W-:Y:S05]  /*166e0*/  BRA `(.L_x_10944) ;  /* 0x0000000000247947 */ /* 0x000fea0003800000 */
.L_x_10943:
[----:B------:R-:W-:Y:S01]  /*166f0*/  BAR.SYNC.DEFER_BLOCKING 0x4, 0x200 ;  /* 0x0108000000007b1d */ /* 0x000fe20000010000 */
[----:B------:R-:W-:-:S13]  /*16700*/  ISETP.NE.AND P0, PT, R27, RZ, PT ;  /* 0x000000ff1b00720c */ /* 0x000fda0003f05270 */
[----:B------:R-:W2:Y:S01]  /*16710*/  @!P0 S2R R3, SR_CgaCtaId ;  /* 0x0000000000038919 */ /* 0x000ea20000008800 */
[----:B---3--:R-:W-:-:S04]  /*16720*/  @!P0 MOV R0, 0x400 ;  /* 0x0000040000008802 */ /* 0x008fc80000000f00 */
[----:B--2---:R-:W-:Y:S02]  /*16730*/  @!P0 LEA R3, R3, R0, 0x18 ;  /* 0x0000000003038211 */ /* 0x004fe400078ec0ff */
[----:B------:R-:W2:Y:S04]  /*16740*/  SHFL.IDX PT, R0, R24, RZ, 0x1f ;  /* 0x00001fff18007589 */ /* 0x000ea800000e0000 */
[----:B------:R2:W-:Y:S02]  /*16750*/  @!P0 STS [R3+0x132d0], R24 ;  /* 0x0132d01803008388 */ /* 0x0005e40000000800 */
[----:B--2---:R-:W-:Y:S01]  /*16760*/  IMAD.MOV.U32 R24, RZ, RZ, R0 ;  /* 0x000000ffff187224 */ /* 0x004fe200078e0000 */
[----:B------:R-:W-:Y:S06]  /*16770*/  BAR.ARV 0x5, 0x200 ;  /* 0x0148000000007b1d */ /* 0x000fec0000002000 */
.L_x_10944:
[----:B------:R-:W-:Y:S02]  /*16780*/  ULDC UR4, c[0x0][0xda8] ;  /* 0x00036a0000047ab9 */ /* 0x000fe40000000800 */
[----:B--2---:R-:W-:-:S13]  /*16790*/  ISETP.GE.AND P0, PT, R24, UR4, PT ;  /* 0x0000000418007c0c */ /* 0x004fda000bf06270 */
[----:B------:R-:W-:Y:S05]  /*167a0*/  @!P0 BRA `(.L_x_10945) ;  /* 0xffffffd8001c8947 */ /* 0x000fea000383ffff */
.L_x_10887:
[----:B------:R-:W2:Y:S01]  /*167b0*/  S2R R3, SR_CgaCtaId ;  /* 0x0000000000037919 */ /* 0x000ea20000008800 */
[----:B------:R-:W-:Y:S01]  /*167c0*/  VIADD R25, R25, 0x1 ;  /* 0x0000000119197836 */ /* 0x000fe20000000000 */
[----:B---3--:R-:W-:Y:S01]  /*167d0*/  MOV R2, 0x400 ;  /* 0x0000040000027802 */ /* 0x008fe20000000f00 */
[----:B------:R-:W-:Y:S03]  /*167e0*/  BSSY B0, `(.L_x_10946) ;  /* 0x0000008000007945 */ /* 0x000fe60003800000 */
[----:B------:R-:W-:-:S04]  /*167f0*/  LEA.HI R0, R25, R25, RZ, 0x1 ;  /* 0x0000001919007211 */ /* 0x000fc800078f08ff */
[----:B------:R-:W-:-:S05]  /*16800*/  LOP3.LUT R0, R0, 0xfffffffe, RZ, 0xc0, !PT ;  /* 0xfffffffe00007812 */ /* 0x000fca00078ec0ff */
[----:B------:R-:W-:-:S05]  /*16810*/  IMAD.IADD R0, R25, 0x1, -R0 ;  /* 0x0000000119007824 */ /* 0x000fca00078e0a00 */
[----:B------:R-:W-:Y:S02]  /*16820*/  SHF.L.U32 R0, R0, 0x1f, RZ ;  /* 0x0000001f00007819 */ /* 0x000fe400000006ff */
[----:B--2---:R-:W-:-:S04]  /*16830*/  LEA R6, R3, R2, 0x18 ;  /* 0x0000000203067211 */ /* 0x004fc800078ec0ff */
[----:B------:R-:W2:Y:S02]  /*16840*/  SYNCS.PHASECHK.TRANS64.TRYWAIT P0, [R6+URZ+0x13220], R0 ;  /* 0x01322000060075a7 */ /* 0x000ea4000800017f */
[----:B--2---:R-:W-:Y:S05]  /*16850*/  @!P0 BRA `(.L_x_10947) ;  /* 0x0000000800948947 */ /* 0x004fea0003800000 */
.L_x_10977:
[----:B------:R-:W-:Y:S05]  /*16860*/  BSYNC B0 ;  /* 0x0000000000007941 */ /* 0x000fea0003800000 */
.L_x_10946:
[----:B------:R-:W-:-:S03]  /*16870*/  UMOV UR4, 0xffffffff ;  /* 0xffffffff00047882 */ /* 0x000fc60000000000 */
[----:B------:R-:W-:Y:S05]  /*16880*/  BRA.DIV UR4, `(.L_x_10948) ;  /* 0x0000000a049c7947 */ /* 0x000fea000b800000 */
[----:B------:R3:W4:Y:S02]  /*16890*/  SHFL.IDX PT, R14, R28, RZ, 0x1f ;  /* 0x00001fff1c0e7589 */ /* 0x00072400000e0000 */
.L_x_10980:
[----:B----4-:R-:W-:Y:S01]  /*168a0*/  ISETP.NE.AND P0, PT, R14, RZ, PT ;  /* 0x000000ff0e00720c */ /* 0x010fe20003f05270 */
[----:B------:R-:W-:-:S12]  /*168b0*/  BSSY B0, `(.L_x_10949) ;  /* 0x000002b000007945 */ /* 0x000fd80003800000 */
[----:B------:R-:W-:Y:S05]  /*168c0*/  @P0 BRA `(.L_x_10950) ;  /* 0x0000000000a40947 */ /* 0x000fea0003800000 */
[----:B------:R-:W-:-:S03]  /*168d0*/  UMOV UR4, 0xffffffff ;  /* 0xffffffff00047882 */ /* 0x000fc60000000000 */
[----:B------:R-:W-:Y:S05]  /*168e0*/  BRA.DIV UR4, `(.L_x_10951) ;  /* 0x0000000a04ac7947 */ /* 0x000fea000b800000 */
[----:B------:R-:W-:-:S13]  /*168f0*/  ELECT P6, URZ, PT ;  /* 0x00000000003f782f */ /* 0x000fda00038c0000 */
.L_x_10983:
[----:B------:R-:W-:Y:S05]  /*16900*/  @!P6 BRA `(.L_x_10950) ;  /* 0x000000000094e947 */ /* 0x000fea0003800000 */
[----:B------:R-:W-:-:S06]  /*16910*/  ULOP3.LUT UR4, UR46, 0x2, URZ, 0xfc, !UPT ;  /* 0x000000022e047892 */ /* 0x000fcc000f8efc3f */
[----:B--2---:R-:W-:-:S05]  /*16920*/  IMAD.U32 R0, RZ, RZ, UR4 ;  /* 0x00000004ff007e24 */ /* 0x004fca000f8e00ff */
[----:B------:R-:W-:-:S13]  /*16930*/  ISETP.NE.AND P0, PT, R0, 0x3, PT ;  /* 0x000000030000780c */ /* 0x000fda0003f05270 */
[----:B------:R-:W-:Y:S05]  /*16940*/  @!P0 BRA `(.L_x_10952) ;  /* 0x0000000000048947 */ /* 0x000fea0003800000 */
[----:B------:R-:W-:Y:S01]  /*16950*/  BPT.TRAP 0x1 ;  /* 0x000000040000795c */ /* 0x000fe20000300000 */
.L_x_10952:
        /* <DEDUP_REMOVED lines=9> */
[----:B------:R-:W-:Y:S01]  /*169f0*/  IMAD R9, R7, 0x8, R0 ;  /* 0x0000000807097824 */ /* 0x000fe200078e0200 */
[----:B------:R-:W-:Y:S01]  /*16a00*/  SHF.L.U32 R0, R3, 0x1f, RZ ;  /* 0x0000001f03007819 */ /* 0x000fe200000006ff */
[----:B--2---:R-:W-:Y:S06]  /*16a10*/  @!P1 BRA `(.L_x_10953) ;  /* 0x0000000800809947 */ /* 0x004fec0003800000 */
.L_x_10984:
[----:B------:R-:W4:Y:S02]  /*16a20*/  SYNCS.PHASECHK.TRANS64.TRYWAIT P1, [R9+URZ], R0 ;  /* 0x00000000090075a7 */ /* 0x000f24000802017f */
[----:B----4-:R-:W-:Y:S05]  /*16a30*/  @!P1 BRA `(.L_x_10954) ;  /* 0x00000008008c9947 */ /* 0x010fea0003800000 */
.L_x_10985:
[----:B------:R-:W-:Y:S05]  /*16a40*/  @!P0 BRA `(.L_x_10955) ;  /* 0x0000000000048947 */ /* 0x000fea0003800000 */
[----:B------:R-:W-:Y:S01]  /*16a50*/  BPT.TRAP 0x1 ;  /* 0x000000040000795c */ /* 0x000fe20000300000 */
.L_x_10955:
[----:B------:R-:W-:-:S04]  /*16a60*/  IMAD R17, R17, 0x8, R6 ;  /* 0x0000000811117824 */ /* 0x000fc800078e0206 */
[----:B------:R-:W5:Y:S02]  /*16a70*/  SYNCS.PHASECHK.TRANS64.TRYWAIT P1, [R17+URZ+0x13260], R4 ;  /* 0x01326004110075a7 */ /* 0x000f64000802017f */
[----:B-----5:R-:W-:Y:S05]  /*16a80*/  @!P1 BRA `(.L_x_10956) ;  /* 0x00000008008c9947 */ /* 0x020fea0003800000 */
.L_x_10986:
[----:B------:R-:W-:Y:S05]  /*16a90*/  @!P0 BRA `(.L_x_10957) ;  /* 0x0000000000048947 */ /* 0x000fea0003800000 */
[----:B------:R-:W-:Y:S01]  /*16aa0*/  BPT.TRAP 0x1 ;  /* 0x000000040000795c */ /* 0x000fe20000300000 */
.L_x_10957:
[----:B------:R-:W-:-:S04]  /*16ab0*/  IMAD R7, R7, 0x8, R6 ;  /* 0x0000000807077824 */ /* 0x000fc800078e0206 */
[----:B------:R-:W5:Y:S02]  /*16ac0*/  SYNCS.PHASECHK.TRANS64.TRYWAIT P1, [R7+URZ+0x13260], R0 ;  /* 0x01326000070075a7 */ /* 0x000f64000802017f */
[----:B-----5:R-:W-:Y:S05]  /*16ad0*/  @!P1 BRA `(.L_x_10958) ;  /* 0x00000008008c9947 */ /* 0x020fea0003800000 */
.L_x_10987:
[----:B------:R-:W-:Y:S05]  /*16ae0*/  @!P0 BRA `(.L_x_10959) ;  /* 0x0000000000048947 */ /* 0x000fea0003800000 */
[----:B------:R-:W-:Y:S01]  /*16af0*/  BPT.TRAP 0x1 ;  /* 0x000000040000795c */ /* 0x000fe20000300000 */
.L_x_10959:
[----:B------:R-:W5:Y:S02]  /*16b00*/  SYNCS.PHASECHK.TRANS64.TRYWAIT P0, [R17+URZ+0x13280], R4 ;  /* 0x01328004110075a7 */ /* 0x000f64000800017f */
[----:B-----5:R-:W-:Y:S05]  /*16b10*/  @!P0 BRA `(.L_x_10960) ;  /* 0x0000000800908947 */ /* 0x020fea0003800000 */
.L_x_10961:
[----:B------:R1:W1:Y:S02]  /*16b20*/  SYNCS.PHASECHK.TRANS64.TRYWAIT P0, [R7+URZ+0x13280], R0 ;  /* 0x01328000070075a7 */ /* 0x000264000800017f */
[----:B-1----:R-:W-:Y:S05]  /*16b30*/  @!P0 NANOSLEEP.SYNCS 0x989680 ;  /* 0x009896800000895d */ /* 0x002fea0003900000 */
[----:B------:R-:W1:Y:S02]  /*16b40*/  @!P0 SYNCS.PHASECHK.TRANS64 P0, [R7+URZ+0x13280], R0 ;  /* 0x01328000070085a7 */ /* 0x000e64000800007f */
[----:B-1----:R-:W-:Y:S05]  /*16b50*/  @!P0 BRA `(.L_x_10961) ;  /* 0xfffffffc00f08947 */ /* 0x002fea000383ffff */
.L_x_10950:
[----:B------:R-:W-:Y:S05]  /*16b60*/  BSYNC B0 ;  /* 0x0000000000007941 */ /* 0x000fea0003800000 */
.L_x_10949:
[----:B------:R-:W-:Y:S05]  /*16b70*/  EXIT ;  /* 0x000000000000794d */ /* 0x000fea0003800000 */
.L_x_10800:
[----:B-1----:R-:W-:-:S04]  /*16b80*/  IMAD.U32 R3, RZ, RZ, UR40 ;  /* 0x00000028ff037e24 */ /* 0x002fc8000f8e00ff */
[----:B------:R1:W2:Y:S03]  /*16b90*/  SYNCS.PHASECHK.TRANS64.TRYWAIT P1, [R3+URZ+0x13200], R8 ;  /* 0x01320008030075a7 */ /* 0x0002a6000802017f */
[----:B--2---:R-:W-:Y:S05]  /*16ba0*/  @!P1 NANOSLEEP.SYNCS 0x989680 ;  /* 0x009896800000995d */ /* 0x004fea0003900000 */
[----:B------:R-:W2:Y:S02]  /*16bb0*/  @!P1 SYNCS.PHASECHK.TRANS64 P1, [R3+URZ+0x13200], R8 ;  /* 0x01320008030095a7 */ /* 0x000ea4000802007f */
[----:B--2---:R-:W-:Y:S05]  /*16bc0*/  @!P1 BRA `(.L_x_10800) ;  /* 0xfffffffc00ec9947 */ /* 0x004fea000383ffff */
[----:B------:R-:W-:Y:S05]  /*16bd0*/  BRA `(.L_x_10962) ;  /* 0xfffffeac00ec7947 */ /* 0x000fea000383ffff */
.L_x_10804:
[----:B--2---:R2:W3:Y:S02]  /*16be0*/  SYNCS.PHASECHK.TRANS64.TRYWAIT P1, [R4+URZ+0x13230], R3 ;  /* 0x01323003040075a7 */ /* 0x0044e4000802017f */
[----:B---3--:R-:W-:Y:S05]  /*16bf0*/  @!P1 NANOSLEEP.SYNCS 0x989680 ;  /* 0x009896800000995d */ /* 0x008fea0003900000 */
[----:B------:R-:W3:Y:S02]  /*16c00*/  @!P1 SYNCS.PHASECHK.TRANS64 P1, [R4+URZ+0x13230], R3 ;  /* 0x01323003040095a7 */ /* 0x000ee4000802007f */
[----:B---3--:R-:W-:Y:S05]  /*16c10*/  @!P1 BRA `(.L_x_10804) ;  /* 0xfffffffc00f09947 */ /* 0x008fea000383ffff */
[----:B------:R-:W-:Y:S05]  /*16c20*/  BRA `(.L_x_10803) ;  /* 0xfffffeb000087947 */ /* 0x000fea000383ffff */
.L_x_10820:
[----:B--2---:R-:W-:-:S04]  /*16c30*/  IMAD.U32 R13, RZ, RZ, UR25 ;  /* 0x00000019ff0d7e24 */ /* 0x004fc8000f8e00ff */
[----:B------:R2:W3:Y:S03]  /*16c40*/  SYNCS.PHASECHK.TRANS64.TRYWAIT P1, [R13+URZ+0x13230], R12 ;  /* 0x0132300c0d0075a7 */ /* 0x0004e6000802017f */
[----:B---3--:R-:W-:Y:S05]  /*16c50*/  @!P1 NANOSLEEP.SYNCS 0x989680 ;  /* 0x009896800000995d */ /* 0x008fea0003900000 */
[----:B------:R-:W3:Y:S02]  /*16c60*/  @!P1 SYNCS.PHASECHK.TRANS64 P1, [R13+URZ+0x13230], R12 ;  /* 0x0132300c0d0095a7 */ /* 0x000ee4000802007f */
[----:B---3--:R-:W-:Y:S05]  /*16c70*/  @!P1 BRA `(.L_x_10820) ;  /* 0xfffffffc00ec9947 */ /* 0x008fea000383ffff */
[----:B------:R-:W-:Y:S05]  /*16c80*/  BRA `(.L_x_10819) ;  /* 0xfffffef400a07947 */ /* 0x000fea000383ffff */
.L_x_10824:
[----:B--2---:R-:W-:-:S04]  /*16c90*/  IMAD.U32 R13, RZ, RZ, UR11 ;  /* 0x0000000bff0d7e24 */ /* 0x004fc8000f8e00ff */
[----:B------:R2:W3:Y:S03]  /*16ca0*/  SYNCS.PHASECHK.TRANS64.TRYWAIT P1, [R13+URZ+0x13250], R12 ;  /* 0x0132500c0d0075a7 */ /* 0x0004e6000802017f */
[----:B---3--:R-:W-:Y:S05]  /*16cb0*/  @!P1 NANOSLEEP.SYNCS 0x989680 ;  /* 0x009896800000995d */ /* 0x008fea0003900000 */
[----:B------:R-:W3:Y:S02]  /*16cc0*/  @!P1 SYNCS.PHASECHK.TRANS64 P1, [R13+URZ+0x13250], R12 ;  /* 0x0132500c0d0095a7 */ /* 0x000ee4000802007f */
[----:B---3--:R-:W-:Y:S05]  /*16cd0*/  @!P1 BRA `(.L_x_10824) ;  /* 0xfffffffc00ec9947 */ /* 0x008fea000383ffff */
[----:B------:R-:W-:Y:S05]  /*16ce0*/  BRA `(.L_x_10823) ;  /* 0xfffffef800ac7947 */ /* 0x000fea000383ffff */
.L_x_10842:
[----:B--2---:R-:W-:-:S04]  /*16cf0*/  IMAD.U32 R11, RZ, RZ, UR6 ;  /* 0x00000006ff0b7e24 */ /* 0x004fc8000f8e00ff */
[----:B------:R2:W3:Y:S03]  /*16d00*/  SYNCS.PHASECHK.TRANS64.TRYWAIT P1, [R11+URZ+0x13230], R10 ;  /* 0x0132300a0b0075a7 */ /* 0x0004e6000802017f */
[----:B---3--:R-:W-:Y:S05]  /*16d10*/  @!P1 NANOSLEEP.SYNCS 0x989680 ;  /* 0x009896800000995d */ /* 0x008fea0003900000 */
[----:B------:R-:W3:Y:S02]  /*16d20*/  @!P1 SYNCS.PHASECHK.TRANS64 P1, [R11+URZ+0x13230], R10 ;  /* 0x0132300a0b0095a7 */ /* 0x000ee4000802007f */
[----:B---3--:R-:W-:Y:S05]  /*16d30*/  @!P1 BRA `(.L_x_10842) ;  /* 0xfffffffc00ec9947 */ /* 0x008fea000383ffff */
[----:B------:R-:W-:Y:S05]  /*16d40*/  BRA `(.L_x_10841) ;  /* 0xffffff40002c7947 */ /* 0x000fea000383ffff */
.L_x_10846:
[----:B--2---:R-:W-:-:S04]  /*16d50*/  IMAD.U32 R11, RZ, RZ, UR11 ;  /* 0x0000000bff0b7e24 */ /* 0x004fc8000f8e00ff */
[----:B------:R2:W3:Y:S03]  /*16d60*/  SYNCS.PHASECHK.TRANS64.TRYWAIT P1, [R11+URZ+0x13250], R10 ;  /* 0x0132500a0b0075a7 */ /* 0x0004e6000802017f */
[----:B---3--:R-:W-:Y:S05]  /*16d70*/  @!P1 NANOSLEEP.SYNCS 0x989680 ;  /* 0x009896800000995d */ /* 0x008fea0003900000 */
[----:B------:R-:W3:Y:S02]  /*16d80*/  @!P1 SYNCS.PHASECHK.TRANS64 P1, [R11+URZ+0x13250], R10 ;  /* 0x0132500a0b0095a7 */ /* 0x000ee4000802007f */
[----:B---3--:R-:W-:Y:S05]  /*16d90*/  @!P1 BRA `(.L_x_10846) ;  /* 0xfffffffc00ec9947 */ /* 0x008fea000383ffff */
[----:B------:R-:W-:Y:S05]  /*16da0*/  BRA `(.L_x_10845) ;  /* 0xffffff4400387947 */ /* 0x000fea000383ffff */
.L_x_10853:
[----:B--2---:R-:W-:-:S04]  /*16db0*/  IMAD.U32 R11, RZ, RZ, UR25 ;  /* 0x00000019ff0b7e24 */ /* 0x004fc8000f8e00ff */
[----:B------:R2:W3:Y:S03]  /*16dc0*/  SYNCS.PHASECHK.TRANS64.TRYWAIT P1, [R11+URZ+0x13230], R10 ;  /* 0x0132300a0b0075a7 */ /* 0x0004e6000802017f */
[----:B---3--:R-:W-:Y:S05]  /*16dd0*/  @!P1 NANOSLEEP.SYNCS 0x989680 ;  /* 0x009896800000995d */ /* 0x008fea0003900000 */
[----:B------:R-:W3:Y:S02]  /*16de0*/  @!P1 SYNCS.PHASECHK.TRANS64 P1, [R11+URZ+0x13230], R10 ;  /* 0x0132300a0b0095a7 */ /* 0x000ee4000802007f */
[----:B---3--:R-:W-:Y:S05]  /*16df0*/  @!P1 BRA `(.L_x_10853) ;  /* 0xfffffffc00ec9947 */ /* 0x008fea000383ffff */
[----:B------:R-:W-:Y:S05]  /*16e00*/  BRA `(.L_x_10852) ;  /* 0xffffff6c003c7947 */ /* 0x000fea000383ffff */
.L_x_10857:
[----:B--2---:R-:W-:-:S04]  /*16e10*/  IMAD.U32 R11, RZ, RZ, UR11 ;  /* 0x0000000bff0b7e24 */ /* 0x004fc8000f8e00ff */
[----:B------:R2:W3:Y:S03]  /*16e20*/  SYNCS.PHASECHK.TRANS64.TRYWAIT P1, [R11+URZ+0x13250], R10 ;  /* 0x0132500a0b0075a7 */ /* 0x0004e6000802017f */
[----:B---3--:R-:W-:Y:S05]  /*16e30*/  @!P1 NANOSLEEP.SYNCS 0x989680 ;  /* 0x009896800000995d */ /* 0x008fea0003900000 */
[----:B------:R-:W3:Y:S02]  /*16e40*/  @!P1 SYNCS.PHASECHK.TRANS64 P1, [R11+URZ+0x13250], R10 ;  /* 0x0132500a0b0095a7 */ /* 0x000ee4000802007f */
[----:B---3--:R-:W-:Y:S05]  /*16e50*/  @!P1 BRA `(.L_x_10857) ;  /* 0xfffffffc00ec9947 */ /* 0x008fea000383ffff */
[----:B------:R-:W-:Y:S05]  /*16e60*/  BRA `(.L_x_10856) ;  /* 0xffffff7000487947 */ /* 0x000fea000383ffff */
.L_x_10871:
[----:B--2---:R-:W-:-:S04]  /*16e70*/  IMAD.U32 R3, RZ, RZ, UR14 ;  /* 0x0000000eff037e24 */ /* 0x004fc8000f8e00ff */
[----:B------:R2:W3:Y:S03]  /*16e80*/  SYNCS.PHASECHK.TRANS64.TRYWAIT P1, [R3+URZ+0x13250], R0 ;  /* 0x01325000030075a7 */ /* 0x0004e6000802017f */
[----:B---3--:R-:W-:Y:S05]  /*16e90*/  @!P1 NANOSLEEP.SYNCS 0x989680 ;  /* 0x009896800000995d */ /* 0x008fea0003900000 */
[----:B------:R-:W3:Y:S02]  /*16ea0*/  @!P1 SYNCS.PHASECHK.TRANS64 P1, [R3+URZ+0x13250], R0 ;  /* 0x01325000030095a7 */ /* 0x000ee4000802007f */
[----:B---3--:R-:W-:Y:S05]  /*16eb0*/  @!P1 BRA `(.L_x_10871) ;  /* 0xfffffffc00ec9947 */ /* 0x008fea000383ffff */
[----:B------:R-:W-:Y:S05]  /*16ec0*/  BRA `(.L_x_10870) ;  /* 0xffffffb400107947 */ /* 0x000fea000383ffff */
.L_x_10903:
[----:B------:R-:W-:Y:S02]  /*16ed0*/  IMAD.MOV.U32 R13, RZ, RZ, R28 ;  /* 0x000000ffff0d7224 */ /* 0x000fe400078e001c */
[----:B------:R-:W-:Y:S02]  /*16ee0*/  IMAD.MOV.U32 R12, RZ, RZ, RZ ;  /* 0x000000ffff0c7224 */ /* 0x000fe400078e00ff */
[----:B------:R-:W-:Y:S02]  /*16ef0*/  IMAD.MOV.U32 R11, RZ, RZ, 0x1f ;  /* 0x0000001fff0b7424 */ /* 0x000fe400078e00ff */
[----:B------:R-:W-:-:S07]  /*16f00*/  IMAD.MOV.U32 R15, RZ, RZ, -0x1 ;  /* 0xffffffffff0f7424 */ /* 0x000fce00078e00ff */
[----:B------:R-:W-:Y:S05]  /*16f10*/  WARPSYNC.COLLECTIVE R15, `(.L_x_10963) ;  /* 0x000000000f087348 */ /* 0x000fea0003c00000 */
[----:B------:R1:W2:Y:S02]  /*16f20*/  SHFL.IDX P6, R14, R13, R12, R11 ;  /* 0x0000000c0d0e7389 */ /* 0x0002a400000c000b */
[----:B-12---:R-:W-:Y:S01]  /*16f30*/  ENDCOLLECTIVE ;  /* 0x000000000000791b */ /* 0x006fe20003800000 */
.L_x_10963:
[----:B------:R-:W-:Y:S05]  /*16f40*/  BRA `(.L_x_10964) ;  /* 0xffffffe000047947 */ /* 0x000fea000383ffff */
.L_x_10905:
[----:B------:R-:W-:Y:S01]  /*16f50*/  BSSY B0, `(.L_x_10965) ;  /* 0x0000006000007945 */ /* 0x000fe20003800000 */
[----:B------:R-:W-:-:S07]  /*16f60*/  IMAD.MOV.U32 R15, RZ, RZ, -0x1 ;  /* 0xffffffffff0f7424 */ /* 0x000fce00078e00ff */
[----:B-1----:R-:W-:Y:S05]  /*16f70*/  WARPSYNC.COLLECTIVE R15, `(.L_x_10966) ;  /* 0x000000000f0c7348 */ /* 0x002fea0003c00000 */
[----:B------:R-:W-:Y:S02]  /*16f80*/  ELECT P6, UR62, PT ;  /* 0x00000000003e782f */ /* 0x000fe400038c0000 */
[----:B------:R-:W-:Y:S01]  /*16f90*/  MOV R14, UR62 ;  /* 0x0000003e000e7c02 */ /* 0x000fe20008000f00 */
[----:B-1----:R-:W-:Y:S10]  /*16fa0*/  ENDCOLLECTIVE ;  /* 0x000000000000791b */ /* 0x002ff40003800000 */
.L_x_10966:
[----:B------:R-:W-:Y:S05]  /*16fb0*/  BSYNC B0 ;  /* 0x0000000000007941 */ /* 0x000fea0003800000 */
.L_x_10965:
[----:B------:R-:W-:Y:S05]  /*16fc0*/  BRA `(.L_x_10967) ;  /* 0xffffffe000047947 */ /* 0x000fea000383ffff */
.L_x_10908:
[----:B--2---:R2:W3:Y:S02]  /*16fd0*/  SYNCS.PHASECHK.TRANS64.TRYWAIT P3, [R5+URZ+0x13280], R2 ;  /* 0x01328002050075a7 */ /* 0x0044e4000806017f */
[----:B---3--:R-:W-:Y:S05]  /*16fe0*/  @!P3 NANOSLEEP.SYNCS 0x989680 ;  /* 0x009896800000b95d */ /* 0x008fea0003900000 */
[----:B------:R-:W3:Y:S02]  /*16ff0*/  @!P3 SYNCS.PHASECHK.TRANS64 P3, [R5+URZ+0x13280], R2 ;  /* 0x013280020500b5a7 */ /* 0x000ee4000806007f */
[----:B---3--:R-:W-:Y:S05]  /*17000*/  @!P3 BRA `(.L_x_10908) ;  /* 0xfffffffc00f0b947 */ /* 0x008fea000383ffff */
[----:B------:R-:W-:Y:S05]  /*17010*/  BRA `(.L_x_10968) ;  /* 0xffffffe000587947 */ /* 0x000fea000383ffff */
.L_x_10910:
[----:B---3--:R3:W4:Y:S02]  /*17020*/  SYNCS.PHASECHK.TRANS64.TRYWAIT P3, [R5+URZ+0x13240], R2 ;  /* 0x01324002050075a7 */ /* 0x008724000806017f */
[----:B----4-:R-:W-:Y:S05]  /*17030*/  @!P3 NANOSLEEP.SYNCS 0x989680 ;  /* 0x009896800000b95d */ /* 0x010fea0003900000 */
[----:B------:R-:W4:Y:S02]  /*17040*/  @!P3 SYNCS.PHASECHK.TRANS64 P3, [R5+URZ+0x13240], R2 ;  /* 0x013240020500b5a7 */ /* 0x000f24000806007f */
[----:B----4-:R-:W-:Y:S05]  /*17050*/  @!P3 BRA `(.L_x_10910) ;  /* 0xfffffffc00f0b947 */ /* 0x010fea000383ffff */
[----:B------:R-:W-:Y:S05]  /*17060*/  BRA `(.L_x_10969) ;  /* 0xffffffe000a47947 */ /* 0x000fea000383ffff */
.L_x_10913:
[----:B--2---:R-:W-:-:S04]  /*17070*/  IMAD.U32 R3, RZ, RZ, UR40 ;  /* 0x00000028ff037e24 */ /* 0x004fc8000f8e00ff */
[----:B------:R2:W3:Y:S03]  /*17080*/  SYNCS.PHASECHK.TRANS64.TRYWAIT P0, [R3+URZ+0x13220], R2 ;  /* 0x01322002030075a7 */ /* 0x0004e6000800017f */
[----:B---3--:R-:W-:Y:S05]  /*17090*/  @!P0 NANOSLEEP.SYNCS 0x989680 ;  /* 0x009896800000895d */ /* 0x008fea0003900000 */
[----:B------:R-:W3:Y:S02]  /*170a0*/  @!P0 SYNCS.PHASECHK.TRANS64 P0, [R3+URZ+0x13220], R2 ;  /* 0x01322002030085a7 */ /* 0x000ee4000800007f */
[----:B---3--:R-:W-:Y:S05]  /*170b0*/  @!P0 BRA `(.L_x_10913) ;  /* 0xfffffffc00ec8947 */ /* 0x008fea000383ffff */
[----:B------:R-:W-:Y:S05]  /*170c0*/  BRA `(.L_x_10970) ;  /* 0xffffffe400407947 */ /* 0x000fea000383ffff */
.L_x_10919:
[----:B---3--:R3:W4:Y:S02]  /*170d0*/  SYNCS.PHASECHK.TRANS64.TRYWAIT P0, [R9+URZ+0x13280], R10 ;  /* 0x0132800a090075a7 */ /* 0x008724000800017f */
[----:B----4-:R-:W-:Y:S05]  /*170e0*/  @!P0 NANOSLEEP.SYNCS 0x989680 ;  /* 0x009896800000895d */ /* 0x010fea0003900000 */
[----:B------:R-:W4:Y:S02]  /*170f0*/  @!P0 SYNCS.PHASECHK.TRANS64 P0, [R9+URZ+0x13280], R10 ;  /* 0x0132800a090085a7 */ /* 0x000f24000800007f */
[----:B----4-:R-:W-:Y:S05]  /*17100*/  @!P0 BRA `(.L_x_10919) ;  /* 0xfffffffc00f08947 */ /* 0x010fea000383ffff */
[----:B------:R-:W-:Y:S05]  /*17110*/  BRA `(.L_x_10971) ;  /* 0xffffffe400d87947 */ /* 0x000fea000383ffff */
.L_x_10924:
[----:B--2---:R2:W4:Y:S02]  /*17120*/  SYNCS.PHASECHK.TRANS64.TRYWAIT P0, [R9+URZ+0x13240], R10 ;  /* 0x0132400a090075a7 */ /* 0x004524000800017f */
[----:B----4-:R-:W-:Y:S05]  /*17130*/  @!P0 NANOSLEEP.SYNCS 0x989680 ;  /* 0x009896800000895d */ /* 0x010fea0003900000 */
[----:B------:R-:W4:Y:S02]  /*17140*/  @!P0 SYNCS.PHASECHK.TRANS64 P0, [R9+URZ+0x13240], R10 ;  /* 0x0132400a090085a7 */ /* 0x000f24000800007f */
[----:B----4-:R-:W-:Y:S05]  /*17150*/  @!P0 BRA `(.L_x_10924) ;  /* 0xfffffffc00f08947 */ /* 0x010fea000383ffff */
[----:B------:R-:W-:Y:S05]  /*17160*/  BRA `(.L_x_10972) ;  /* 0xffffffe8004c7947 */ /* 0x000fea000383ffff */
.L_x_10930:
[----:B--2---:R2:W3:Y:S02]  /*17170*/  SYNCS.PHASECHK.TRANS64.TRYWAIT P3, [R12+URZ+0x13270], R5 ;  /* 0x013270050c0075a7 */ /* 0x0044e4000806017f */
[----:B---3--:R-:W-:Y:S05]  /*17180*/  @!P3 NANOSLEEP.SYNCS 0x989680 ;  /* 0x009896800000b95d */ /* 0x008fea0003900000 */
[----:B------:R-:W3:Y:S02]  /*17190*/  @!P3 SYNCS.PHASECHK.TRANS64 P3, [R12+URZ+0x13270], R5 ;  /* 0x013270050c00b5a7 */ /* 0x000ee4000806007f */
[----:B---3--:R-:W-:Y:S05]  /*171a0*/  @!P3 BRA `(.L_x_10930) ;  /* 0xfffffffc00f0b947 */ /* 0x008fea000383ffff */
[----:B------:R-:W-:Y:S05]  /*171b0*/  BRA `(.L_x_10973) ;  /* 0xffffffe800e07947 */ /* 0x000fea000383ffff */
.L_x_10932:
[----:B---3--:R3:W4:Y:S02]  /*171c0*/  SYNCS.PHASECHK.TRANS64.TRYWAIT P3, [R12+URZ+0x13260], R3 ;  /* 0x013260030c0075a7 */ /* 0x008724000806017f */
[----:B----4-:R-:W-:Y:S05]  /*171d0*/  @!P3 NANOSLEEP.SYNCS 0x989680 ;  /* 0x009896800000b95d */ /* 0x010fea0003900000 */
[----:B------:R-:W4:Y:S02]  /*171e0*/  @!P3 SYNCS.PHASECHK.TRANS64 P3, [R12+URZ+0x13260], R3 ;  /* 0x013260030c00b5a7 */ /* 0x000f24000806007f */
[----:B----4-:R-:W-:Y:S05]  /*171f0*/  @!P3 BRA `(.L_x_10932) ;  /* 0xfffffffc00f0b947 */ /* 0x010fea000383ffff */
[----:B------:R-:W-:Y:S05]  /*17200*/  BRA `(.L_x_10974) ;  /* 0xffffffe800e87947 */ /* 0x000fea000383ffff */
.L_x_10939:
[----:B--2---:R2:W3:Y:S02]  /*17210*/  SYNCS.PHASECHK.TRANS64.TRYWAIT P0, [R2+URZ+0x13270], R3 ;  /* 0x01327003020075a7 */ /* 0x0044e4000800017f */
[----:B---3--:R-:W-:Y:S05]  /*17220*/  @!P0 NANOSLEEP.SYNCS 0x989680 ;  /* 0x009896800000895d */ /* 0x008fea0003900000 */
[----:B------:R-:W3:Y:S02]  /*17230*/  @!P0 SYNCS.PHASECHK.TRANS64 P0, [R2+URZ+0x13270], R3 ;  /* 0x01327003020085a7 */ /* 0x000ee4000800007f */
[----:B---3--:R-:W-:Y:S05]  /*17240*/  @!P0 BRA `(.L_x_10939) ;  /* 0xfffffffc00f08947 */ /* 0x008fea000383ffff */
[----:B------:R-:W-:Y:S05]  /*17250*/  BRA `(.L_x_10975) ;  /* 0xfffffff000107947 */ /* 0x000fea000383ffff */
.L_x_10941:
[----:B--2---:R2:W3:Y:S02]  /*17260*/  SYNCS.PHASECHK.TRANS64.TRYWAIT P0, [R2+URZ+0x13260], R5 ;  /* 0x01326005020075a7 */ /* 0x0044e4000800017f */
[----:B---3--:R-:W-:Y:S05]  /*17270*/  @!P0 NANOSLEEP.SYNCS 0x989680 ;  /* 0x009896800000895d */ /* 0x008fea0003900000 */
[----:B------:R-:W3:Y:S02]  /*17280*/  @!P0 SYNCS.PHASECHK.TRANS64 P0, [R2+URZ+0x13260], R5 ;  /* 0x01326005020085a7 */ /* 0x000ee4000800007f */
[----:B---3--:R-:W-:Y:S05]  /*17290*/  @!P0 BRA `(.L_x_10941) ;  /* 0xfffffffc00f08947 */ /* 0x008fea000383ffff */
[----:B------:R-:W-:Y:S05]  /*172a0*/  BRA `(.L_x_10976) ;  /* 0xfffffff0001c7947 */ /* 0x000fea000383ffff */
.L_x_10947:
[----:B--2---:R2:W3:Y:S02]  /*172b0*/  SYNCS.PHASECHK.TRANS64.TRYWAIT P0, [R6+URZ+0x13220], R0 ;  /* 0x01322000060075a7 */ /* 0x0044e4000800017f */
[----:B---3--:R-:W-:Y:S05]  /*172c0*/  @!P0 NANOSLEEP.SYNCS 0x989680 ;  /* 0x009896800000895d */ /* 0x008fea0003900000 */
[----:B------:R-:W3:Y:S02]  /*172d0*/  @!P0 SYNCS.PHASECHK.TRANS64 P0, [R6+URZ+0x13220], R0 ;  /* 0x01322000060085a7 */ /* 0x000ee4000800007f */
[----:B---3--:R-:W-:Y:S05]  /*172e0*/  @!P0 BRA `(.L_x_10947) ;  /* 0xfffffffc00f08947 */ /* 0x008fea000383ffff */
[----:B------:R-:W-:Y:S05]  /*172f0*/  BRA `(.L_x_10977) ;  /* 0xfffffff400587947 */ /* 0x000fea000383ffff */
.L_x_10948:
[----:B------:R-:W-:Y:S01]  /*17300*/  BSSY B0, `(.L_x_10978) ;  /* 0x0000008000007945 */ /* 0x000fe20003800000 */
[----:B------:R-:W-:Y:S02]  /*17310*/  IMAD.MOV.U32 R13, RZ, RZ, R28 ;  /* 0x000000ffff0d7224 */ /* 0x000fe400078e001c */
[----:B------:R-:W-:Y:S02]  /*17320*/  IMAD.MOV.U32 R12, RZ, RZ, RZ ;  /* 0x000000ffff0c7224 */ /* 0x000fe400078e00ff */
[----:B------:R-:W-:Y:S02]  /*17330*/  IMAD.MOV.U32 R11, RZ, RZ, 0x1f ;  /* 0x0000001fff0b7424 */ /* 0x000fe400078e00ff */
[----:B------:R-:W-:-:S07]  /*17340*/  IMAD.MOV.U32 R15, RZ, RZ, -0x1 ;  /* 0xffffffffff0f7424 */ /* 0x000fce00078e00ff */
[----:B-12---:R-:W-:Y:S05]  /*17350*/  WARPSYNC.COLLECTIVE R15, `(.L_x_10979) ;  /* 0x000000000f087348 */ /* 0x006fea0003c00000 */
[----:B------:R3:W4:Y:S02]  /*17360*/  SHFL.IDX P6, R14, R13, R12, R11 ;  /* 0x0000000c0d0e7389 */ /* 0x00072400000c000b */
[----:B-1234-:R-:W-:Y:S01]  /*17370*/  ENDCOLLECTIVE ;  /* 0x000000000000791b */ /* 0x01efe20003800000 */
.L_x_10979:
[----:B------:R-:W-:Y:S05]  /*17380*/  BSYNC B0 ;  /* 0x0000000000007941 */ /* 0x000fea0003800000 */
.L_x_10978:
[----:B------:R-:W-:Y:S05]  /*17390*/  BRA `(.L_x_10980) ;  /* 0xfffffff400407947 */ /* 0x000fea000383ffff */
.L_x_10951:
[----:B------:R-:W-:Y:S01]  /*173a0*/  BSSY B1, `(.L_x_10981) ;  /* 0x0000006000017945 */ /* 0x000fe20003800000 */
[----:B------:R-:W-:-:S07]  /*173b0*/  IMAD.MOV.U32 R15, RZ, RZ, -0x1 ;  /* 0xffffffffff0f7424 */ /* 0x000fce00078e00ff */
[----:B-123--:R-:W-:Y:S05]  /*173c0*/  WARPSYNC.COLLECTIVE R15, `(.L_x_10982) ;  /* 0x000000000f0c7348 */ /* 0x00efea0003c00000 */
[----:B------:R-:W-:Y:S02]  /*173d0*/  ELECT P6, UR62, PT ;  /* 0x00000000003e782f */ /* 0x000fe400038c0000 */
[----:B------:R-:W-:Y:S01]  /*173e0*/  MOV R14, UR62 ;  /* 0x0000003e000e7c02 */ /* 0x000fe20008000f00 */
[----:B-123--:R-:W-:Y:S10]  /*173f0*/  ENDCOLLECTIVE ;  /* 0x000000000000791b */ /* 0x00eff40003800000 */
.L_x_10982:
[----:B------:R-:W-:Y:S05]  /*17400*/  BSYNC B1 ;  /* 0x0000000000017941 */ /* 0x000fea0003800000 */
.L_x_10981:
[----:B------:R-:W-:Y:S05]  /*17410*/  BRA `(.L_x_10983) ;  /* 0xfffffff400387947 */ /* 0x000fea000383ffff */
.L_x_10953:
[----:B--2---:R2:W4:Y:S02]  /*17420*/  SYNCS.PHASECHK.TRANS64.TRYWAIT P1, [R5+URZ], R4 ;  /* 0x00000004050075a7 */ /* 0x004524000802017f */
[----:B----4-:R-:W-:Y:S05]  /*17430*/  @!P1 NANOSLEEP.SYNCS 0x989680 ;  /* 0x009896800000995d */ /* 0x010fea0003900000 */
[----:B------:R-:W4:Y:S02]  /*17440*/  @!P1 SYNCS.PHASECHK.TRANS64 P1, [R5+URZ], R4 ;  /* 0x00000004050095a7 */ /* 0x000f24000802007f */
[----:B----4-:R-:W-:Y:S05]  /*17450*/  @!P1 BRA `(.L_x_10953) ;  /* 0xfffffffc00f09947 */ /* 0x010fea000383ffff */
[----:B------:R-:W-:Y:S05]  /*17460*/  BRA `(.L_x_10984) ;  /* 0xfffffff4006c7947 */ /* 0x000fea000383ffff */
.L_x_10954:
[----:B----4-:R4:W1:Y:S02]  /*17470*/  SYNCS.PHASECHK.TRANS64.TRYWAIT P1, [R9+URZ], R0 ;  /* 0x00000000090075a7 */ /* 0x010864000802017f */
[----:B-1----:R-:W-:Y:S05]  /*17480*/  @!P1 NANOSLEEP.SYNCS 0x989680 ;  /* 0x009896800000995d */ /* 0x002fea0003900000 */
[----:B------:R-:W1:Y:S02]  /*17490*/  @!P1 SYNCS.PHASECHK.TRANS64 P1, [R9+URZ], R0 ;  /* 0x00000000090095a7 */ /* 0x000e64000802007f */
[----:B-1----:R-:W-:Y:S05]  /*174a0*/  @!P1 BRA `(.L_x_10954) ;  /* 0xfffffffc00f09947 */ /* 0x002fea000383ffff */
[----:B------:R-:W-:Y:S05]  /*174b0*/  BRA `(.L_x_10985) ;  /* 0xfffffff400607947 */ /* 0x000fea000383ffff */
.L_x_10956:
[----:B------:R1:W1:Y:S02]  /*174c0*/  SYNCS.PHASECHK.TRANS64.TRYWAIT P1, [R17+URZ+0x13260], R4 ;  /* 0x01326004110075a7 */ /* 0x000264000802017f */
[----:B-1----:R-:W-:Y:S05]  /*174d0*/  @!P1 NANOSLEEP.SYNCS 0x989680 ;  /* 0x009896800000995d */ /* 0x002fea0003900000 */
[----:B------:R-:W1:Y:S02]  /*174e0*/  @!P1 SYNCS.PHASECHK.TRANS64 P1, [R17+URZ+0x13260], R4 ;  /* 0x01326004110095a7 */ /* 0x000e64000802007f */
[----:B-1----:R-:W-:Y:S05]  /*174f0*/  @!P1 BRA `(.L_x_10956) ;  /* 0xfffffffc00f09947 */ /* 0x002fea000383ffff */
[----:B------:R-:W-:Y:S05]  /*17500*/  BRA `(.L_x_10986) ;  /* 0xfffffff400607947 */ /* 0x000fea000383ffff */
.L_x_10958:
[----:B------:R1:W1:Y:S02]  /*17510*/  SYNCS.PHASECHK.TRANS64.TRYWAIT P1, [R7+URZ+0x13260], R0 ;  /* 0x01326000070075a7 */ /* 0x000264000802017f */
[----:B-1----:R-:W-:Y:S05]  /*17520*/  @!P1 NANOSLEEP.SYNCS 0x989680 ;  /* 0x009896800000995d */ /* 0x002fea0003900000 */
[----:B------:R-:W1:Y:S02]  /*17530*/  @!P1 SYNCS.PHASECHK.TRANS64 P1, [R7+URZ+0x13260], R0 ;  /* 0x01326000070095a7 */ /* 0x000e64000802007f */
[----:B-1----:R-:W-:Y:S05]  /*17540*/  @!P1 BRA `(.L_x_10958) ;  /* 0xfffffffc00f09947 */ /* 0x002fea000383ffff */
[----:B------:R-:W-:Y:S05]  /*17550*/  BRA `(.L_x_10987) ;  /* 0xfffffff400607947 */ /* 0x000fea000383ffff */
.L_x_10960:
[----:B------:R1:W1:Y:S02]  /*17560*/  SYNCS.PHASECHK.TRANS64.TRYWAIT P0, [R17+URZ+0x13280], R4 ;  /* 0x01328004110075a7 */ /* 0x000264000800017f */
[----:B-1----:R-:W-:Y:S05]  /*17570*/  @!P0 NANOSLEEP.SYNCS 0x989680 ;  /* 0x009896800000895d */ /* 0x002fea0003900000 */
[----:B------:R-:W1:Y:S02]  /*17580*/  @!P0 SYNCS.PHASECHK.TRANS64 P0, [R17+URZ+0x13280], R4 ;  /* 0x01328004110085a7 */ /* 0x000e64000800007f */
[----:B-1----:R-:W-:Y:S05]  /*17590*/  @!P0 BRA `(.L_x_10960) ;  /* 0xfffffffc00f08947 */ /* 0x002fea000383ffff */
[----:B------:R-:W-:Y:S05]  /*175a0*/  BRA `(.L_x_10961) ;  /* 0xfffffff4005c7947 */ /* 0x000fea000383ffff */
.L_x_10988:
        /* <DEDUP_REMOVED lines=13> */
.L_x_12374:


//--------------------- .text._ZN7cutlass13device_kernelIN5flash11enable_sm90INS1_16FlashAttnFwdSm90INS1_25CollectiveMainloopFwdSm90ILi2EN4cute5tupleIJNS5_1CILi1EEES8_S8_EEENS6_IJNS7_ILi192EEENS7_ILi160EEENS7_ILi64EEEEEELi64ENS_12float_e4m3_tEfNS_4arch4Sm90ELb0ELb1ELb1ELb1ELb0ELb0ELb0ELb1ELb1ELb0ELb0ELb0EEENS1_21CollectiveEpilogueFwdINS6_IJSA_SC_SB_EEES9_NS_10bfloat16_tESG_Li384ELb1ELb0ELb0ELb1EEENS1_36VarlenDynamicPersistentTileSchedulerILi192ELi160ELi384ELi128ELb0ELb0ELb1ELb1ELb0ELb1EEEEEEEEEvNT_6ParamsE --------------------------
	.section	.text._ZN7cutlass13device_kernelIN5flash11enable_sm90INS1_16FlashAttnFwdSm90INS1_25CollectiveMainloopFwdSm90ILi2EN4cute5tupleIJNS5_1CILi1EEES8_S8_EEENS6_IJNS7_ILi192EEENS7_ILi160EEENS7_ILi64EEEEEELi64ENS_12float_e4m3_tEfNS_4arch4Sm90ELb0ELb1ELb1ELb1ELb0ELb0ELb0ELb1ELb1ELb0ELb0ELb0EEENS1_21CollectiveEpilogueFwdINS6_IJSA_SC_SB_EEES9_NS_10bfloat16_tESG_Li384ELb1ELb0ELb0ELb1EEENS1_36VarlenDynamicPersistentTileSchedulerILi192ELi160ELi384ELi128ELb0ELb0ELb1ELb1ELb0ELb1EEEEEEEEEvNT_6ParamsE,"ax",@progbits
	.align	128
.text._ZN7cutlass13device_kernelIN5flash11enable_sm90INS1_16FlashAttnFwdSm90INS1_25CollectiveMainloopFwdSm90ILi2EN4cute5tupleIJNS5_1CILi1EEES8_S8_EEENS6_IJNS7_ILi192EEENS7_ILi160EEENS7_ILi64EEEEEELi64ENS_12float_e4m3_tEfNS_4arch4Sm90ELb0ELb1ELb1ELb1ELb0ELb0ELb0ELb1ELb1ELb0ELb0ELb0EEENS1_21CollectiveEpilogueFwdINS6_IJSA_SC_SB_EEES9_NS_10bfloat16_tESG_Li384ELb1ELb0ELb0ELb1EEENS1_36VarlenDynamicPersistentTileSchedulerILi192ELi160ELi384ELi128ELb0ELb0ELb1ELb1ELb0ELb1EEEEEEEEEvNT_6ParamsE:
        .type           _ZN7cutlass13device_kernelIN5flash11enable_sm90INS1_16FlashAttnFwdSm90INS1_25CollectiveMainloopFwdSm90ILi2EN4cute5tupleIJNS5_1CILi1EEES8_S8_EEENS6_IJNS7_ILi192EEENS7_ILi160EEENS7_ILi64EEEEEELi64ENS_12float_e4m3_tEfNS_4arch4Sm90ELb0ELb1ELb1ELb1ELb0ELb0ELb0ELb1ELb1ELb0ELb0ELb0EEENS1_21CollectiveEpilogueFwdINS6_IJSA_SC_SB_EEES9_NS_10bfloat16_tESG_Li384ELb1ELb0ELb0ELb1EEENS1_36VarlenDynamicPersistentTileSchedulerILi192ELi160ELi384ELi128ELb0ELb0ELb1ELb1ELb0ELb1EEEEEEEEEvNT_6ParamsE,@function
        .size           _ZN7cutlass13device_kernelIN5flash11enable_sm90INS1_16FlashAttnFwdSm90INS1_25CollectiveMainloopFwdSm90ILi2EN4cute5tupleIJNS5_1CILi1EEES8_S8_EEENS6_IJNS7_ILi192EEENS7_ILi160EEENS7_ILi64EEEEEELi64ENS_12float_e4m3_tEfNS_4arch4Sm90ELb0ELb1ELb1ELb1ELb0ELb0ELb0ELb1ELb1ELb0ELb0ELb0EEENS1_21CollectiveEpilogueFwdINS6_IJSA_SC_SB_EEES9_NS_10bfloat16_tESG_Li384ELb1ELb0ELb0ELb1EEENS1_36VarlenDynamicPersistentTileSchedulerILi192ELi160ELi384ELi128ELb0ELb0ELb1ELb1ELb0ELb1EEEEEEEEEvNT_6ParamsE,(.L_x_12375 - _ZN7cutlass13device_kernelIN5flash11enable_sm90INS1_16FlashAttnFwdSm90INS1_25CollectiveMainloopFwdSm90ILi2EN4cute5tupleIJNS5_1CILi1EEES8_S8_EEENS6_IJNS7_ILi192EEENS7_ILi160EEENS7_ILi64EEEEEELi64ENS_12float_e4m3_tEfNS_4arch4Sm90ELb0ELb1ELb1ELb1ELb0ELb0ELb0ELb1ELb1ELb0ELb0ELb0EEENS1_21CollectiveEpilogueFwdINS6_IJSA_SC_SB_EEES9_NS_10bfloat16_tESG_Li384ELb1ELb0ELb0ELb1EEENS1_36VarlenDynamicPersistentTileSchedulerILi192ELi160ELi384ELi128ELb0ELb0ELb1ELb1ELb0ELb1EEEEEEEEEvNT_6ParamsE)
        .other          _ZN7cutlass13device_kernelIN5flash11enable_sm90INS1_16FlashAttnFwdSm90INS1_25CollectiveMainloopFwdSm90ILi2EN4cute5tupleIJNS5_1CILi1EEES8_S8_EEENS6_IJNS7_ILi192EEENS7_ILi160EEENS7_ILi64EEEEEELi64ENS_12float_e4m3_tEfNS_4arch4Sm90ELb0ELb1ELb1ELb1ELb0ELb0ELb0ELb1ELb1ELb0ELb0ELb0EEENS1_21CollectiveEpilogueFwdINS6_IJSA_SC_SB_EEES9_NS_10bfloat16_tESG_Li384ELb1ELb0ELb0ELb1EEENS1_36VarlenDynamicPersistentTileSchedulerILi192ELi160ELi384ELi128ELb0ELb0ELb1ELb1ELb0ELb1EEEEEEEEEvNT_6ParamsE,@"STO_CUDA_ENTRY STV_DEFAULT"
_ZN7cutlass13device_kernelIN5flash11enable_sm90INS1_16FlashAttnFwdSm90INS1_25CollectiveMainloopFwdSm90ILi2EN4cute5tupleIJNS5_1CILi1EEES8_S8_EEENS6_IJNS7_ILi192EEENS7_ILi160EEENS7_ILi64EEEEEELi64ENS_12float_e4m3_tEfNS_4arch4Sm90ELb0ELb1ELb1ELb1ELb0ELb0ELb0ELb1ELb1ELb0ELb0ELb0EEENS1_21CollectiveEpilogueFwdINS6_IJSA_SC_SB_EEES9_NS_10bfloat16_tESG_Li384ELb1ELb0ELb0ELb1EEENS1_36VarlenDynamicPersistentTileSchedulerILi192ELi160ELi384ELi128ELb0ELb0ELb1ELb1ELb0ELb1EEEEEEEEEvNT_6ParamsE:
        /* <DEDUP_REMOVED lines=21> */
.L_x_10990:
[----:B------:R-:W-:Y:S05]  /*0150*/  BSYNC B0 ;  /* 0x0000000000007941 */ /* 0x000fea0003800000 */
.L_x_10989:
        /* <DEDUP_REMOVED lines=41> */
.L_x_10991:
        /* <DEDUP_REMOVED lines=22> */
.L_x_10992:
        /* <DEDUP_REMOVED lines=18> */
.L_x_10993:
        /* <DEDUP_REMOVED lines=22> */
.L_x_10994:
        /* <DEDUP_REMOVED lines=22> */
.L_x_10995:
[----:B------:R-:W-:Y:S01]  /*0930*/  PLOP3.LUT P0, PT, PT, PT, UP0, 0x80, 0x0 ;  /* 0x000000000000781c */ /* 0x000fe20003f0f008 */
[----:B------:R-:W-:Y:S01]  /*0940*/  UMOV UR40, 0x1 ;  /* 0x0000000100287882 */ /* 0x000fe20000000000 */
[----:B------:R-:W-:Y:S01]  /*0950*/  NOP ;  /* 0x0000000000007918 */ /* 0x000fe20000000000 */
[----:B------:R-:W-:Y:S01]  /*0960*/  USEL UR40, UR40, 0x2, !UP0 ;  /* 0x0000000228287887 */ /* 0x000fe2000c000000 */
[----:B------:R-:W-:Y:S01]  /*0970*/  ULDC.64 UR48, c[0x0][0x208] ;  /* 0x0000820000307ab9 */ /* 0x000fe20000000a00 */
[----:B012-4-:R-:W-:Y:S08]  /*0980*/  BAR.SYNC.DEFER_BLOCKING 0x0 ;  /* 0x0000000000007b1d */ /* 0x017ff00000010000 */
[----:B------:R-:W-:Y:S05]  /*0990*/  @!P0 BRA `(.L_x_10996) ;  /* 0x0000013c00c08947 */ /* 0x000fea0003800000 */
.L_x_10997:
        /* <DEDUP_REMOVED lines=26> */
[----:B------:R-:W-:Y:S02]  /*0b40*/  SHF.R.S32.HI R2, RZ, 0x7, R2 ;  /* 0x00000007ff027819 */ /* 0x000fe40000011402 */
[----:B------:R-:W-:Y:S01]  /*0b50*/  SHF.R.S32.HI R7, RZ, 0x4, R4 ;  /* 0x00000004ff077819 */ /* 0x000fe20000011404 */
[----:B------:R-:W-:Y:S01]  /*0b60*/  IMAD.IADD R17, R0, 0x1, -R5 ;  /* 0x0000000100117824 */ /* 0x000fe200078e0a05 */
[----:B------:R-:W-:Y:S01]  /*0b70*/  LEA.HI R5, R3, R0, RZ, 0x5 ;  /* 0x0000000003057211 */ /* 0x000fe200078f28ff */
[----:B------:R-:W-:Y:S01]  /*0b80*/  IMAD.HI R6, R2, 0x55555556, RZ ;  /* 0x5555555602067827 */ /* 0x000fe200078e02ff */
[----:B------:R-:W-:-:S02]  /*0b90*/  LOP3.LUT R3, R4, 0x3fffff0, RZ, 0xc0, !PT ;  /* 0x03fffff004037812 */ /* 0x000fc400078ec0ff */
[----:B------:R-:W-:Y:S01]  /*0ba0*/  SHF.R.S32.HI R8, RZ, 0x1f, R17 ;  /* 0x0000001fff087819 */ /* 0x000fe20000011411 */
[----:B------:R-:W-:Y:S01]  /*0bb0*/  IMAD.SHL.U32 R5, R5, 0x20, RZ ;  /* 0x0000002005057824 */ /* 0x000fe200078e00ff */
[----:B------:R-:W-:Y:S01]  /*0bc0*/  LEA.HI R4, R4, R7, RZ, 0x1 ;  /* 0x0000000704047211 */ /* 0x000fe200078f08ff */
[----:B------:R-:W-:Y:S01]  /*0bd0*/  IMAD.IADD R3, R0, 0x1, -R3 ;  /* 0x0000000100037824 */ /* 0x000fe200078e0a03 */
[CC--:B------:R-:W-:Y:S02]  /*0be0*/  LEA.HI R9, R8.reuse, R17.reuse, RZ, 0x2 ;  /* 0x0000001108097211 */ /* 0x0c0fe400078f10ff */
[----:B------:R-:W-:Y:S02]  /*0bf0*/  LEA.HI R8, R8, R17, RZ, 0x5 ;  /* 0x0000001108087211 */ /* 0x000fe400078f28ff */
[--C-:B------:R-:W-:Y:S02]  /*0c00*/  SHF.R.S32.HI R10, RZ, 0x2, R9.reuse ;  /* 0x00000002ff0a7819 */ /* 0x100fe40000011409 */
[----:B------:R-:W-:-:S02]  /*0c10*/  SHF.R.S32.HI R11, RZ, 0x1f, R9 ;  /* 0x0000001fff0b7819 */ /* 0x000fc40000011409 */
[----:B------:R-:W-:Y:S02]  /*0c20*/  LOP3.LUT R0, R5, 0xfffffc00, RZ, 0xc0, !PT ;  /* 0xfffffc0005007812 */ /* 0x000fe400078ec0ff */
[----:B------:R-:W-:Y:S02]  /*0c30*/  LEA.HI R11, R11, R10, RZ, 0x3 ;  /* 0x0000000a0b0b7211 */ /* 0x000fe400078f18ff */
[----:B------:R-:W-:Y:S01]  /*0c40*/  LOP3.LUT R4, R4, 0x1ffffffe, RZ, 0xc0, !PT ;  /* 0x1ffffffe04047812 */ /* 0x000fe200078ec0ff */
[----:B------:R-:W-:Y:S01]  /*0c50*/  IMAD R3, R3, 0x40, R0 ;  /* 0x0000004003037824 */ /* 0x000fe200078e0200 */
[----:B------:R-:W-:Y:S02]  /*0c60*/  LOP3.LUT R11, R11, 0xfffffff8, RZ, 0xc0, !PT ;  /* 0xfffffff80b0b7812 */ /* 0x000fe400078ec0ff */
[----:B------:R-:W-:Y:S01]  /*0c70*/  LEA.HI R5, R6, R6, RZ, 0x1 ;  /* 0x0000000606057211 */ /* 0x000fe200078f08ff */
[----:B------:R-:W-:Y:S01]  /*0c80*/  IMAD.IADD R4, R7, 0x1, -R4 ;  /* 0x0000000107047824 */ /* 0x000fe200078e0a04 */
[----:B------:R-:W-:Y:S01]  /*0c90*/  SHF.R.S32.HI R8, RZ, 0x5, R8 ;  /* 0x00000005ff087819 */ /* 0x000fe20000011408 */
[----:B------:R-:W-:Y:S01]  /*0ca0*/  IMAD.IADD R11, R10, 0x1, -R11 ;  /* 0x000000010a0b7824 */ /* 0x000fe200078e0a0b */
[----:B------:R-:W-:Y:S01]  /*0cb0*/  LOP3.LUT R0, R9, 0x7ffffffc, RZ, 0xc0, !PT ;  /* 0x7ffffffc09007812 */ /* 0x000fe200078ec0ff */
[----:B------:R-:W-:-:S02]  /*0cc0*/  IMAD R5, R5, -0x3, R2 ;  /* 0xfffffffd05057824 */ /* 0x000fc400078e0202 */
[----:B------:R-:W-:Y:S02]  /*0cd0*/  IMAD R8, R8, 0x10, R11 ;  /* 0x0000001008087824 */ /* 0x000fe400078e020b */
[----:B------:R-:W-:Y:S02]  /*0ce0*/  IMAD R157, R4, 0x8, R3 ;  /* 0x00000008049d7824 */ /* 0x000fe400078e0203 */
[----:B------:R-:W-:Y:S02]  /*0cf0*/  IMAD.IADD R17, R17, 0x1, -R0 ;  /* 0x0000000111117824 */ /* 0x000fe400078e0a00 */
[----:B------:R-:W-:-:S07]  /*0d00*/  IMAD R156, R5, 0x40, R8 ;  /* 0x00000040059c7824 */ /* 0x000fce00078e0208 */
.L_x_11101:
[----:B------:R-:W-:Y:S01]  /*0d10*/  ULDC.64 UR4, c[0x0][0xa28] ;  /* 0x00028a0000047ab9 */ /* 0x000fe20000000a00 */
[----:B0-----:R-:W0:Y:S01]  /*0d20*/  LDC R19, c[0x0][0x288] ;  /* 0x0000a200ff137b82 */ /* 0x001e220000000800 */
[----:B------:R-:W-:Y:S01]  /*0d30*/  UISETP.NE.U32.AND UP0, UPT, UR4, URZ, UPT ;  /* 0x0000003f0400728c */ /* 0x000fe2000bf05070 */
[----:B------:R-:W-:-:S03]  /*0d40*/  IMAD.MOV.U32 R3, RZ, RZ, RZ ;  /* 0x000000ffff037224 */ /* 0x000fc600078e00ff */
[----:B------:R-:W-:-:S03]  /*0d50*/  UISETP.NE.AND.EX UP0, UPT, UR5, URZ, UPT, UP0 ;  /* 0x0000003f0500728c */ /* 0x000fc6000bf05300 */
[----:B------:R-:W-:Y:S01]  /*0d60*/  ULDC.64 UR4, c[0x0][0xa18] ;  /* 0x0002860000047ab9 */ /* 0x000fe20000000a00 */
[----:B-1--45:R-:W1:Y:S01]  /*0d70*/  LDC.64 R8, c[0x0][0x3f8] ;  /* 0x0000fe00ff087b82 */ /* 0x032e620000000a00 */
        /* <DEDUP_REMOVED lines=34> */
.L_x_10998:
        /* <DEDUP_REMOVED lines=11> */
.L_x_10999:
        /* <DEDUP_REMOVED lines=11> */
.L_x_11000:
        /* <DEDUP_REMOVED lines=23> */
.L_x_11002:
[----:B------:R-:W-:-:S13]  /*1270*/  ISETP.NE.AND P0, PT, R7, 0x1, PT ;  /* 0x000000010700780c */ /* 0x000fda0003f05270 */
[----:B0-----:R-:W0:Y:S02]  /*1280*/  @P0 LDC.64 R4, c[0x0][0x9e8] ;  /* 0x00027a00ff040b82 */ /* 0x001e240000000a00 */
[----:B0-----:R-:W-:-:S05]  /*1290*/  @P0 IMAD.HI.U32 R4, R3, R4, RZ ;  /* 0x0000000403040227 */ /* 0x001fca00078e00ff */
[----:B------:R-:W-:-:S07]  /*12a0*/  @P0 SHF.R.U32.HI R3, RZ, R5, R4 ;  /* 0x00000005ff030219 */ /* 0x000fce0000011604 */
.L_x_11003:
[----:B------:R-:W-:-:S05]  /*12b0*/  IMAD R3, R3, R7, R7 ;  /* 0x0000000703037224 */ /* 0x000fca00078e0207 */
[----:B------:R-:W-:-:S07]  /*12c0*/  VIMNMX R0, R0, R3, PT ;  /* 0x0000000300007248 */ /* 0x000fce0003fe0100 */
.L_x_11001:
[----:B0-----:R-:W-:Y:S01]  /*12d0*/  IMAD.IADD R4, R18, 0x1, -R19 ;  /* 0x0000000112047824 */ /* 0x001fe200078e0a13 */
[----:B------:R-:W-:Y:S01]  /*12e0*/  ULDC UR4, c[0x0][0x9dc] ;  /* 0x0002770000047ab9 */ /* 0x000fe20000000800 */
[----:B------:R-:W-:Y:S02]  /*12f0*/  VIADD R3, R0, 0x9f ;  /* 0x0000009f00037836 */ /* 0x000fe40000000000 */
[----:B------:R-:W-:Y:S02]  /*1300*/  VIADD R0, R18, 0x9f ;  /* 0x0000009f12007836 */ /* 0x000fe40000000000 */
[----:B------:R-:W-:Y:S02]  /*1310*/  IMAD R107, R105, 0xc0, R4 ;  /* 0x000000c0696b7824 */ /* 0x000fe400078e0204 */
[----:B------:R-:W-:-:S04]  /*1320*/  IMAD.HI R4, R3, 0x66666667, RZ ;  /* 0x6666666703047827 */ /* 0x000fc800078e02ff */
[----:B------:R-:W-:Y:S01]  /*1330*/  IMAD.HI R0, R0, 0x66666667, RZ ;  /* 0x6666666700007827 */ /* 0x000fe200078e02ff */
[----:B------:R-:W-:-:S03]  /*1340*/  SHF.R.U32.HI R5, RZ, 0x1f, R4 ;  /* 0x0000001fff057819 */ /* 0x000fc60000011604 */
[----:B------:R-:W-:Y:S01]  /*1350*/  VIADD R6, R107, -UR4 ;  /* 0x800000046b067c36 */ /* 0x000fe20008000000 */
[----:B------:R-:W-:Y:S02]  /*1360*/  SHF.R.U32.HI R3, RZ, 0x1f, R0 ;  /* 0x0000001fff037819 */ /* 0x000fe40000011600 */
[----:B------:R-:W-:Y:S02]  /*1370*/  LEA.HI.SX32 R104, R4, R5, 0x1a ;  /* 0x0000000504687211 */ /* 0x000fe400078fd2ff */
[----:B------:R-:W-:Y:S02]  /*1380*/  LEA.HI.SX32 R3, R0, R3, 0x1a ;  /* 0x0000000300037211 */ /* 0x000fe400078fd2ff */
        /* <DEDUP_REMOVED lines=12> */
.L_x_11005:
[----:B------:R-:W-:Y:S01]  /*1450*/  ISETP.NE.AND P0, PT, R7, 0x1, PT ;  /* 0x000000010700780c */ /* 0x000fe20003f05270 */
[----:B------:R-:W-:-:S12]  /*1460*/  IMAD.MOV.U32 R0, RZ, RZ, R107 ;  /* 0x000000ffff007224 */ /* 0x000fd800078e006b */
[----:B------:R-:W0:Y:S02]  /*1470*/  @P0 LDC.64 R4, c[0x0][0x9e8] ;  /* 0x00027a00ff040b82 */ /* 0x000e240000000a00 */
[----:B0-----:R-:W-:-:S05]  /*1480*/  @P0 IMAD.HI.U32 R4, R107, R4, RZ ;  /* 0x000000046b040227 */ /* 0x001fca00078e00ff */
[----:B------:R-:W-:-:S07]  /*1490*/  @P0 SHF.R.U32.HI R0, RZ, R5, R4 ;  /* 0x00000005ff000219 */ /* 0x000fce0000011604 */
.L_x_11006:
[----:B------:R-:W-:-:S05]  /*14a0*/  IMAD R0, R0, R7, RZ ;  /* 0x0000000700007224 */ /* 0x000fca00078e02ff */
[----:B------:R-:W-:-:S13]  /*14b0*/  R2UR UR5, R0 ;  /* 0x00000000000572ca */ /* 0x000fda00000e0000 */
[----:B------:R-:W-:-:S04]  /*14c0*/  UISETP.LT.AND UP0, UPT, UR4, UR5, UPT ;  /* 0x000000050400728c */ /* 0x000fc8000bf01270 */
[----:B------:R-:W-:-:S12]  /*14d0*/  USEL UR4, UR4, UR5, !UP0 ;  /* 0x0000000504047287 */ /* 0x000fd8000c000000 */
.L_x_11004:
        /* <DEDUP_REMOVED lines=17> */
[----:B------:R-:W-:Y:S01]  /*15f0*/  CS2R R38, SRZ ;  /* 0x0000000000267805 */ /* 0x000fe2000001ff00 */
[----:B------:R-:W-:Y:S01]  /*1600*/  IMAD.MOV.U32 R26, RZ, RZ, RZ ;  /* 0x000000ffff1a7224 */ /* 0x000fe200078e00ff */
[----:B------:R-:W-:Y:S02]  /*1610*/  CS2R R36, SRZ ;  /* 0x0000000000247805 */ /* 0x000fe4000001ff00 */
[----:B------:R-:W-:Y:S02]  /*1620*/  CS2R R28, SRZ ;  /* 0x00000000001c7805 */ /* 0x000fe4000001ff00 */
[----:B------:R-:W-:-:S02]  /*1630*/  CS2R R30, SRZ ;  /* 0x00000000001e7805 */ /* 0x000fc4000001ff00 */
[----:B------:R-:W-:Y:S02]  /*1640*/  ISETP.GT.AND P1, PT, R104, UR43, PT ;  /* 0x0000002b68007c0c */ /* 0x000fe4000bf24270 */
[----:B------:R-:W-:Y:S02]  /*1650*/  CS2R R32, SRZ ;  /* 0x0000000000207805 */ /* 0x000fe4000001ff00 */
[----:B------:R-:W-:Y:S02]  /*1660*/  CS2R R56, SRZ ;  /* 0x0000000000387805 */ /* 0x000fe4000001ff00 */
[----:B------:R-:W-:-:S07]  /*1670*/  CS2R R58, SRZ ;  /* 0x00000000003a7805 */ /* 0x000fce000001ff00 */
[----:B------:R-:W-:Y:S05]  /*1680*/  @!P1 BRA `(.L_x_11007) ;  /* 0x0000011400509947 */ /* 0x000fea0003800000 */
[----:B------:R-:W0:Y:S01]  /*1690*/  S2R R4, SR_TID.X ;  /* 0x0000000000047919 */ /* 0x000e220000002100 */
[----:B------:R-:W1:Y:S01]  /*16a0*/  S2UR UR44, SR_CgaCtaId ;  /* 0x00000000002c79c3 */ /* 0x000e620000008800 */
[----:B------:R-:W-:Y:S02]  /*16b0*/  UMOV UR45, 0x400 ;  /* 0x00000400002d7882 */ /* 0x000fe40000000000 */
[----:B-1----:R-:W-:Y:S01]  /*16c0*/  ULEA UR45, UR44, UR45, 0x18 ;  /* 0x0000002d2c2d7291 */ /* 0x002fe2000f8ec03f */
[----:B0-----:R-:W-:-:S05]  /*16d0*/  VIADD R0, R4, 0xffffff80 ;  /* 0xffffff8004007836 */ /* 0x001fca0000000000 */
[----:B------:R-:W-:-:S04]  /*16e0*/  SHF.R.S32.HI R3, RZ, 0x1f, R0 ;  /* 0x0000001fff037819 */ /* 0x000fc80000011400 */
[----:B------:R-:W-:-:S04]  /*16f0*/  LEA.HI R3, R3, R0, RZ, 0x7 ;  /* 0x0000000003037211 */ /* 0x000fc800078f38ff */
[----:B------:R-:W-:-:S06]  /*1700*/  SHF.R.S32.HI R3, RZ, 0x7, R3 ;  /* 0x00000007ff037819 */ /* 0x000fcc0000011403 */
[----:B------:R-:W0:Y:S02]  /*1710*/  SHFL.IDX PT, R3, R3, RZ, 0x1f ;  /* 0x00001fff03037589 */ /* 0x000e2400000e0000 */
[----:B0-----:R-:W-:-:S13]  /*1720*/  R2UR UR6, R3 ;  /* 0x00000000030672ca */ /* 0x001fda00000e0000 */
        /* <DEDUP_REMOVED lines=26> */
.L_x_11008:
        /* <DEDUP_REMOVED lines=56> */
.L_x_11194:
[----:B------:R-:W-:Y:S05]  /*1c50*/  @!P0 BRA `(.L_x_11010) ;  /* 0x0000000000048947 */ /* 0x000fea0003800000 */
[----:B------:R-:W-:Y:S01]  /*1c60*/  BPT.TRAP 0x1 ;  /* 0x000000040000795c */ /* 0x000fe20000300000 */
.L_x_11010:
[----:B------:R-:W-:Y:S02]  /*1c70*/  IMAD.U32 R6, RZ, RZ, UR38 ;  /* 0x00000026ff067e24 */ /* 0x000fe4000f8e00ff */
[----:B0-----:R-:W-:-:S03]  /*1c80*/  IMAD.U32 R3, RZ, RZ, UR37 ;  /* 0x00000025ff037e24 */ /* 0x001fc6000f8e00ff */
[----:B------:R-:W-:Y:S02]  /*1c90*/  LEA R6, R6, UR45, 0x3 ;  /* 0x0000002d06067c11 */ /* 0x000fe4000f8e18ff */
[----:B------:R-:W-:-:S04]  /*1ca0*/  SHF.L.U32 R3, R3, 0x1f, RZ ;  /* 0x0000001f03037819 */ /* 0x000fc800000006ff */
[----:B------:R0:W1:Y:S01]  /*1cb0*/  SYNCS.PHASECHK.TRANS64.TRYWAIT P1, [R6+URZ+0x13230], R3 ;  /* 0x01323003060075a7 */ /* 0x000062000802017f */
[----:B------:R-:W-:Y:S05]  /*1cc0*/  @!P0 BRA `(.L_x_11011) ;  /* 0x0000000000048947 */ /* 0x000fea0003800000 */
[----:B------:R-:W-:Y:S01]  /*1cd0*/  BPT.TRAP 0x1 ;  /* 0x000000040000795c */ /* 0x000fe20000300000 */
.L_x_11011:
[----:B-1----:R-:W-:Y:S05]  /*1ce0*/  @P1 BRA `(.L_x_11012) ;  /* 0x0000000000081947 */ /* 0x002fea0003800000 */
[----:B------:R-:W1:Y:S02]  /*1cf0*/  SYNCS.PHASECHK.TRANS64.TRYWAIT P1, [R6+URZ+0x13230], R3 ;  /* 0x01323003060075a7 */ /* 0x000e64000802017f */
[----:B-1----:R-:W-:Y:S05]  /*1d00*/  @!P1 BRA `(.L_x_11013) ;  /* 0x0000017000c89947 */ /* 0x002fea0003800000 */
.L_x_11012:
[----:B------:R-:W2:Y:S01]  /*1d10*/  S2R R4, SR_TID.X ;  /* 0x0000000000047919 */ /* 0x000ea20000002100 */
[----:B------:R-:W-:Y:S01]  /*1d20*/  UIADD3 UR4, UR45, 0xe000, URZ ;  /* 0x0000e0002d047890 */ /* 0x000fe2000fffe03f */
[----:B------:R-:W-:-:S03]  /*1d30*/  LOP3.LUT R2, R2, 0xfffffff7, RZ, 0xc0, !PT ;  /* 0xfffffff702027812 */ /* 0x000fc600078ec0ff */
[----:B------:R-:W-:-:S04]  /*1d40*/  USHF.R.U32.HI UR4, URZ, 0x4, UR4 ;  /* 0x000000043f047899 */ /* 0x000fc80008011604 */
[----:B------:R-:W-:-:S06]  /*1d50*/  ULOP3.LUT UR4, UR4, 0x3fff, URZ, 0xc0, !UPT ;  /* 0x00003fff04047892 */ /* 0x000fcc000f8ec03f */
[----:B------:R-:W-:Y:S01]  /*1d60*/  IMAD.U32 R8, RZ, RZ, UR4 ;  /* 0x00000004ff087e24 */ /* 0x000fe2000f8e00ff */
[----:B------:R-:W-:Y:S05]  /*1d70*/  WARPSYNC.ALL ;  /* 0x0000000000007948 */ /* 0x000fea0003800000 */
[----:B------:R-:W-:Y:S02]  /*1d80*/  LOP3.LUT R8, R8, 0x10000, RZ, 0xfc, !PT ;  /* 0x0001000008087812 */ /* 0x000fe400078efcff */
[----:B--2---:R-:W-:-:S13]  /*1d90*/  LOP3.LUT P1, RZ, R4, 0x7f, RZ, 0xc0, !PT ;  /* 0x0000007f04ff7812 */ /* 0x004fda000782c0ff */
[----:B------:R-:W-:Y:S02]  /*1da0*/  @P1 LOP3.LUT R2, R2, 0x8, RZ, 0xfc, !PT ;  /* 0x0000000802021812 */ /* 0x000fe400078efcff */
[----:B------:R-:W-:Y:S01]  /*1db0*/  R2UR UR12, R8 ;  /* 0x00000000080c72ca */ /* 0x000fe200000e0000 */
[----:B------:R-:W-:Y:S01]  /*1dc0*/  ULOP3.LUT UR8, UR50, 0x10000, URZ, 0xfc, !UPT ;  /* 0x0001000032087892 */ /* 0x000fe2000f8efc3f */
[----:B------:R-:W-:Y:S01]  /*1dd0*/  WARPGROUP.ARRIVE ;  /* 0x00000000000079c5 */ /* 0x000fe20000000000 */
[----:B------:R-:W-:Y:S01]  /*1de0*/  UMOV UR9, 0x80000020 ;  /* 0x8000002000097882 */ /* 0x000fe20000000000 */
[----:B------:R-:W-:Y:S01]  /*1df0*/  UMOV UR11, 0x80000020 ;  /* 0x80000020000b7882 */ /* 0x000fe20000000000 */
[----:B------:R-:W-:Y:S01]  /*1e00*/  UIADD3 UR7, UR8, 0x2, URZ ;  /* 0x0000000208077890 */ /* 0x000fe2000fffe03f */
[----:B01----:R-:W-:Y:S01]  /*1e10*/  @!P1 VIADD R6, R6, 0x13240 ;  /* 0x0001324006069836 */ /* 0x003fe20000000000 */
[----:B------:R-:W-:Y:S02]  /*1e20*/  ULDC UR20, c[0x0][0x9dc] ;  /* 0x0002770000147ab9 */ /* 0x000fe40000000800 */
[----:B------:R-:W-:-:S02]  /*1e30*/  ULOP3.LUT UR20, URZ, UR20, URZ, 0x33, !UPT ;  /* 0x000000143f147292 */ /* 0x000fc4000f8e333f */
[----:B------:R-:W-:Y:S02]  /*1e40*/  @!P1 PRMT R6, RZ, 0x654, R6 ;  /* 0x00000654ff069816 */ /* 0x000fe40000000006 */
        /* <DEDUP_REMOVED lines=146> */
[----:B------:R-:W-:Y:S02]  /*2770*/  IMAD.MOV.U32 R27, RZ, RZ, -0xa0 ;  /* 0xffffff60ff1b7424 */ /* 0x000fe400078e00ff */
[C---:B------:R-:W-:Y:S01]  /*2780*/  FMUL.FTZ R54, R0.reuse, R30 ;  /* 0x0000001e00367220 */ /* 0x040fe20000410000 */
[C---:B------:R-:W-:Y:S01]  /*2790*/  FMUL.FTZ R108, R0.reuse, R24 ;  /* 0x00000018006c7220 */ /* 0x040fe20000410000 */
[----:B------:R-:W-:Y:S01]  /*27a0*/  FMUL.FTZ R109, R0, R25 ;  /* 0x00000019006d7220 */ /* 0x000fe20000410000 */
[----:B------:R-:W-:Y:S02]  /*27b0*/  IMAD R116, R104, R27, 0xa0 ;  /* 0x000000a068747424 */ /* 0x000fe400078e021b */
        /* <DEDUP_REMOVED lines=14> */
[----:B------:R-:W-:Y:S01]  /*28a0*/  PLOP3.LUT P1, PT, PT, PT, UP0, 0x40, 0x0 ;  /* 0x000000000000781c */ /* 0x000fe20003f2e808 */
[----:B------:R-:W0:Y:S01]  /*28b0*/  MUFU.TANH R79, R79 ;  /* 0x0000004f004f7308 */ /* 0x000e220000002400 */
[----:B------:R-:W-:-:S02]  /*28c0*/  IMAD R117, R17, -0x2, R30 ;  /* 0xfffffffe11757824 */ /* 0x000fc400078e021e */
[----:B------:R-:W-:Y:S01]  /*28d0*/  IMAD R121, R17, -0x2, R116 ;  /* 0xfffffffe11797824 */ /* 0x000fe200078e0274 */
[----:B-----5:R-:W-:-:S04]  /*28e0*/  IADD3 R6, -R19, 0x1, R30 ;  /* 0x0000000113067810 */ /* 0x020fc80007ffe11e */
[----:B------:R-:W0:Y:S01]  /*28f0*/  MUFU.TANH R78, R78 ;  /* 0x0000004e004e7308 */ /* 0x000e220000002400 */
[----:B------:R-:W-:Y:S02]  /*2900*/  IMAD R31, R17, -0x2, R6 ;  /* 0xfffffffe111f7824 */ /* 0x000fe400078e0206 */
[----:B------:R-:W-:Y:S02]  /*2910*/  IMAD R6, R105, 0xc0, R156 ;  /* 0x000000c069067824 */ /* 0x000fe400078e029c */
[----:B------:R-:W-:-:S03]  /*2920*/  VIADD R118, R31, UR6 ;  /* 0x000000061f767c36 */ /* 0x000fc60008000000 */
[----:B------:R-:W0:Y:S01]  /*2930*/  MUFU.TANH R73, R73 ;  /* 0x0000004900497308 */ /* 0x000e220000002400 */
        /* <DEDUP_REMOVED lines=55> */
[----:B------:R-:W0:Y:S01]  /*2cb0*/  MUFU.TANH R28, R28 ;  /* 0x0000001c001c7308 */ /* 0x000e220000002400 */
[----:B-1234-:R-:W-:Y:S05]  /*2cc0*/  @P1 BRA `(.L_x_11014) ;  /* 0x0000000000541947 */ /* 0x01efea0003800000 */
        /* <DEDUP_REMOVED lines=12> */
.L_x_11016:
[----:B------:R-:W-:-:S06]  /*2d90*/  UISETP.NE.AND UP1, UPT, UR7, 0x1, UPT ;  /* 0x000000010700788c */ /* 0x000fcc000bf25270 */
[----:B------:R-:W-:-:S05]  /*2da0*/  PLOP3.LUT P1, PT, PT, PT, UP1, 0x80, 0x0 ;  /* 0x000000000000781c */ /* 0x000fca0003f2f018 */
[----:B------:R-:W-:-:S08]  /*2db0*/  @UP1 ULDC.64 UR10, c[0x0][0x9e8] ;  /* 0x00027a00000a1ab9 */ /* 0x000fd00000000a00 */
[----:B------:R-:W-:-:S05]  /*2dc0*/  @P1 IMAD.HI.U32 R31, R30, UR10, RZ ;  /* 0x0000000a1e1f1c27 */ /* 0x000fca000f8e00ff */
[----:B------:R-:W-:-:S07]  /*2dd0*/  @P1 SHF.R.U32.HI R30, RZ, UR11, R31 ;  /* 0x0000000bff1e1c19 */ /* 0x000fce000801161f */
.L_x_11017:
[----:B------:R-:W-:Y:S05]  /*2de0*/  BSYNC B0 ;  /* 0x0000000000007941 */ /* 0x000fea0003800000 */
.L_x_11015:
[----:B------:R-:W-:-:S05]  /*2df0*/  IMAD R30, R30, UR7, R121 ;  /* 0x000000071e1e7c24 */ /* 0x000fca000f8e0279 */
[----:B------:R-:W-:Y:S02]  /*2e00*/  VIMNMX R114, R114, R30, !PT ;  /* 0x0000001e72727248 */ /* 0x000fe40007fe0100 */
[----:B------:R-:W-:-:S07]  /*2e10*/  VIADDMNMX R105, R30, UR7, R105, PT ;  /* 0x000000071e697c46 */ /* 0x000fce000b800169 */
.L_x_11014:
        /* <DEDUP_REMOVED lines=8> */
[----:B------:R-:W-:Y:S01]  /*2ea0*/  FSEL R55, R7, -INF , !P3 ;  /* 0xff80000007377808 */ /* 0x000fe20005800000 */
[----:B------:R-:W-:Y:S01]  /*2eb0*/  VIADD R7, R6, 0x8 ;  /* 0x0000000806077836 */ /* 0x000fe20000000000 */
        /* <DEDUP_REMOVED lines=8> */
[----:B0-----:R-:W-:-:S02]  /*2f40*/  FSEL R88, R88, -INF , !P3 ;  /* 0xff80000058587808 */ /* 0x001fc40005800000 */
        /* <DEDUP_REMOVED lines=11> */
[----:B------:R-:W-:-:S02]  /*3000*/  ISETP.GT.AND P3, PT, R114, 0x18, !P4 ;  /* 0x000000187200780c */ /* 0x000fc40006764270 */
[----:B------:R-:W-:Y:S02]  /*3010*/  VIADDMNMX R91, R7, R118, R117, PT ;  /* 0x00000076075b7246 */ /* 0x000fe40003800175 */
[----:B------:R-:W-:Y:S02]  /*3020*/  ISETP.LT.OR P3, PT, R105, 0x19, P3 ;  /* 0x000000196900780c */ /* 0x000fe40001f61670 */
[----:B------:R-:W-:Y:S02]  /*3030*/  @P4 LOP3.LUT R16, R16, 0x80000000, RZ, 0xfc, !PT ;  /* 0x8000000010104812 */ /* 0x000fe400078efcff */
[----:B------:R-:W-:Y:S02]  /*3040*/  ISETP.GE.AND P4, PT, R116, 0x1a, PT ;  /* 0x0000001a7400780c */ /* 0x000fe40003f86270 */
[----:B------:R-:W-:Y:S02]  /*3050*/  LOP3.LUT R16, R16, 0xbfffffff, RZ, 0xc0, !PT ;  /* 0xbfffffff10107812 */ /* 0x000fe400078ec0ff */
[----:B------:R-:W-:-:S02]  /*3060*/  FSEL R66, R93, -INF , !P3 ;  /* 0xff8000005d427808 */ /* 0x000fc40005800000 */
[----:B------:R-:W-:-:S04]  /*3070*/  ISETP.GT.AND P3, PT, R114, 0x19, !P4 ;  /* 0x000000197200780c */ /* 0x000fc80006764270 */
[----:B------:R-:W-:-:S03]  /*3080*/  ISETP.LT.OR P3, PT, R105, 0x1a, P3 ;  /* 0x0000001a6900780c */ /* 0x000fc60001f61670 */
[----:B------:R-:W-:Y:S02]  /*3090*/  @P4 LOP3.LUT R16, R16, 0x40000000, RZ, 0xfc, !PT ;  /* 0x4000000010104812 */ /* 0x000fe400078efcff */
[----:B------:R-:W-:Y:S02]  /*30a0*/  ISETP.GE.AND P4, PT, R116, 0x21, PT ;  /* 0x000000217400780c */ /* 0x000fe40003f86270 */
[----:B------:R-:W-:Y:S02]  /*30b0*/  LOP3.LUT R16, R16, 0xdfffffff, RZ, 0xc0, !PT ;  /* 0xdfffffff10107812 */ /* 0x000fe400078ec0ff */
[----:B------:R-:W-:Y:S01]  /*30c0*/  FSEL R67, R92, -INF , !P3 ;  /* 0xff8000005c437808 */ /* 0x000fe20005800000 */
[----:B------:R-:W-:Y:S01]  /*30d0*/  IMAD.IADD R92, R119, 0x1, R7 ;  /* 0x00000001775c7824 */ /* 0x000fe200078e0207 */
        /* <DEDUP_REMOVED lines=205> */
.L_x_11020:
[----:B------:R-:W-:-:S06]  /*3db0*/  UISETP.NE.AND UP1, UPT, UR7, 0x1, UPT ;  /* 0x000000010700788c */ /* 0x000fcc000bf25270 */
[----:B------:R-:W-:-:S05]  /*3dc0*/  PLOP3.LUT P6, PT, PT, PT, UP1, 0x80, 0x0 ;  /* 0x000000000000781c */ /* 0x000fca0003fcf018 */
[----:B------:R-:W-:-:S08]  /*3dd0*/  @UP1 ULDC.64 UR10, c[0x0][0x9e8] ;  /* 0x00027a00000a1ab9 */ /* 0x000fd00000000a00 */
[----:B------:R-:W-:Y:S01]  /*3de0*/  @P6 IMAD.HI.U32 R93, R94, UR10, RZ ;  /* 0x0000000a5e5d6c27 */ /* 0x000fe2000f8e00ff */
[----:B------:R-:W-:-:S13]  /*3df0*/  PLOP3.LUT P6, PT, PT, PT, UP1, 0x80, 0x0 ;  /* 0x000000000000781c */ /* 0x000fda0003fcf018 */
[----:B------:R-:W-:-:S07]  /*3e00*/  @P6 SHF.R.U32.HI R94, RZ, UR11, R93 ;  /* 0x0000000bff5e6c19 */ /* 0x000fce000801165d */
.L_x_11021:
[----:B------:R-:W-:Y:S05]  /*3e10*/  BSYNC B0 ;  /* 0x0000000000007941 */ /* 0x000fea0003800000 */
.L_x_11019:
[----:B------:R-:W-:-:S05]  /*3e20*/  IMAD R94, R94, UR7, R121 ;  /* 0x000000075e5e7c24 */ /* 0x000fca000f8e0279 */
[----:B------:R-:W-:Y:S02]  /*3e30*/  VIMNMX R92, R92, R94, !PT ;  /* 0x0000005e5c5c7248 */ /* 0x000fe40007fe0100 */
[----:B------:R-:W-:-:S07]  /*3e40*/  VIADDMNMX R91, R94, UR7, R91, PT ;  /* 0x000000075e5b7c46 */ /* 0x000fce000b80015b */
.L_x_11018:
        /* <DEDUP_REMOVED lines=69> */
[C---:B------:R-:W-:Y:S02]  /*42a0*/  LOP3.LUT P6, RZ, R16.reuse, 0x4000, RZ, 0xc0, !PT ;  /* 0x0000400010ff7812 */ /* 0x040fe400078cc0ff */
        /* <DEDUP_REMOVED lines=47> */
[C---:B------:R-:W-:Y:S02]  /*45a0*/  ISETP.GT.AND P1, PT, R92.reuse, 0x49, !P1 ;  /* 0x000000495c00780c */ /* 0x040fe40004f24270 */
[----:B------:R-:W-:Y:S01]  /*45b0*/  ISETP.GT.AND P5, PT, R92, 0x98, !P5 ;  /* 0x000000985c00780c */ /* 0x000fe20006fa4270 */
[----:B------:R-:W0:Y:S01]  /*45c0*/  SHFL.BFLY PT, R11, R10, 0x2, 0x1f ;  /* 0x0c401f000a0b7f89 */ /* 0x000e2200000e0000 */
[C---:B------:R-:W-:Y:S02]  /*45d0*/  ISETP.LT.OR P1, PT, R91.reuse, 0x4a, P1 ;  /* 0x0000004a5b00780c */ /* 0x040fe40000f21670 */
[----:B------:R-:W-:Y:S02]  /*45e0*/  ISETP.LT.OR P4, PT, R91, 0x92, P4 ;  /* 0x000000925b00780c */ /* 0x000fe40002781670 */
[----:B------:R-:W-:-:S02]  /*45f0*/  FSEL R59, R59, -INF , !P1 ;  /* 0xff8000003b3b7808 */ /* 0x000fc40004800000 */
[----:B------:R-:W-:Y:S02]  /*4600*/  LOP3.LUT P1, RZ, R16, 0x20000, RZ, 0xc0, !PT ;  /* 0x0002000010ff7812 */ /* 0x000fe4000782c0ff */
[----:B------:R-:W-:Y:S02]  /*4610*/  FSEL R25, R25, -INF , !P3 ;  /* 0xff80000019197808 */ /* 0x000fe40005800000 */
[----:B------:R-:W-:Y:S02]  /*4620*/  ISETP.GT.AND P1, PT, R92, 0x50, !P1 ;  /* 0x000000505c00780c */ /* 0x000fe40004f24270 */
[C---:B------:R-:W-:Y:S02]  /*4630*/  ISETP.LT.OR P5, PT, R91.reuse, 0x99, P5 ;  /* 0x000000995b00780c */ /* 0x040fe40002fa1670 */
[----:B------:R-:W-:Y:S02]  /*4640*/  ISETP.LT.OR P1, PT, R91, 0x51, P1 ;  /* 0x000000515b00780c */ /* 0x000fe40000f21670 */
[----:B------:R-:W-:-:S02]  /*4650*/  FSEL R26, R26, -INF , !P4 ;  /* 0xff8000001a1a7808 */ /* 0x000fc40006000000 */
[----:B------:R-:W-:Y:S02]  /*4660*/  FSEL R60, R60, -INF , !P1 ;  /* 0xff8000003c3c7808 */ /* 0x000fe40004800000 */
[----:B------:R-:W-:Y:S02]  /*4670*/  LOP3.LUT P1, RZ, R16, 0x10000, RZ, 0xc0, !PT ;  /* 0x0001000010ff7812 */ /* 0x000fe4000782c0ff */
[----:B------:R-:W-:Y:S02]  /*4680*/  FSEL R27, R27, -INF , !P5 ;  /* 0xff8000001b1b7808 */ /* 0x000fe40006800000 */
[----:B------:R-:W-:Y:S02]  /*4690*/  ISETP.GT.AND P1, PT, R92, 0x51, !P1 ;  /* 0x000000515c00780c */ /* 0x000fe40004f24270 */
[----:B0-----:R-:W-:Y:S02]  /*46a0*/  FMNMX.FTZ R96, R10, R11, !PT ;  /* 0x0000000b0a607209 */ /* 0x001fe40007810000 */
[----:B------:R-:W-:-:S02]  /*46b0*/  ISETP.LT.OR P1, PT, R91, 0x52, P1 ;  /* 0x000000525b00780c */ /* 0x000fc40000f21670 */
[----:B------:R-:W-:Y:S01]  /*46c0*/  R2UR UR10, R107 ;  /* 0x000000006b0a72ca */ /* 0x000fe200000e0000 */
[----:B------:R-:W0:Y:S01]  /*46d0*/  SHFL.BFLY PT, R11, R96, 0x1, 0x1f ;  /* 0x0c201f00600b7f89 */ /* 0x000e2200000e0000 */
[----:B------:R-:W-:Y:S02]  /*46e0*/  FSEL R61, R61, -INF , !P1 ;  /* 0xff8000003d3d7808 */ /* 0x000fe40004800000 */
[----:B------:R-:W-:Y:S02]  /*46f0*/  ISETP.GT.AND P1, PT, R92, 0x58, !P2 ;  /* 0x000000585c00780c */ /* 0x000fe40005724270 */
[----:B------:R-:W-:Y:S02]  /*4700*/  LOP3.LUT P2, RZ, R16, 0x10, RZ, 0xc0, !PT ;  /* 0x0000001010ff7812 */ /* 0x000fe4000784c0ff */
[----:B------:R-:W-:-:S04]  /*4710*/  ISETP.LT.OR P1, PT, R91, 0x59, P1 ;  /* 0x000000595b00780c */ /* 0x000fc80000f21670 */
[----:B------:R-:W-:Y:S01]  /*4720*/  FSEL R62, R62, -INF , !P1 ;  /* 0xff8000003e3e7808 */ /* 0x000fe20004800000 */
[----:B------:R-:W-:Y:S01]  /*4730*/  UIADD3 UR6, UR10, UR6, URZ ;  /* 0x000000060a067290 */ /* 0x000fe2000fffe03f */
[----:B------:R-:W-:Y:S02]  /*4740*/  ISETP.GT.AND P1, PT, R92, 0x59, !P6 ;  /* 0x000000595c00780c */ /* 0x000fe40007724270 */
[----:B------:R-:W-:Y:S02]  /*4750*/  LOP3.LUT P6, RZ, R16, 0x8, RZ, 0xc0, !PT ;  /* 0x0000000810ff7812 */ /* 0x000fe400078cc0ff */
[----:B------:R-:W-:-:S04]  /*4760*/  ISETP.LT.OR P1, PT, R91, 0x5a, P1 ;  /* 0x0000005a5b00780c */ /* 0x000fc80000f21670 */
[----:B------:R-:W-:Y:S02]  /*4770*/  FSEL R63, R63, -INF , !P1 ;  /* 0xff8000003f3f7808 */ /* 0x000fe40004800000 */
[----:B------:R-:W-:Y:S02]  /*4780*/  LOP3.LUT P1, RZ, R16, 0x2000, RZ, 0xc0, !PT ;  /* 0x0000200010ff7812 */ /* 0x000fe4000782c0ff */
[----:B0-----:R-:W-:Y:S02]  /*4790*/  FMNMX.FTZ R11, R96, R11, !PT ;  /* 0x0000000b600b7209 */ /* 0x001fe40007810000 */
        /* <DEDUP_REMOVED lines=56> */
[----:B------:R-:W-:Y:S01]  /*4b20*/  MUFU.EX2 R96, R96 ;  /* 0x0000006000607308 */ /* 0x000fe20000000800 */
        /* <DEDUP_REMOVED lines=59> */
[----:B0-----:R-:W-:-:S02]  /*4ee0*/  F2FP.SATFINITE.E4M3.F32.PACK_AB_MERGE_C R152, R88, R55, RZ ;  /* 0x000000375898723e */ /* 0x001fc400048070ff */
[----:B------:R-:W-:Y:S02]  /*4ef0*/  FMNMX.FTZ R10, R56, R89, !PT ;  /* 0x00000059380a7209 */ /* 0x000fe40007810000 */
[----:B------:R-:W-:Y:S01]  /*4f00*/  MUFU.EX2 R68, R68 ;  /* 0x0000004400447308 */ /* 0x000fe20000000800 */
[----:B------:R-:W-:Y:S02]  /*4f10*/  F2FP.SATFINITE.E4M3.F32.PACK_AB_MERGE_C R152, R96, R3, R152 ;  /* 0x000000036098723e */ /* 0x000fe40004807098 */
        /* <DEDUP_REMOVED lines=36> */
[----:B------:R-:W-:Y:S01]  /*5160*/  FMNMX.FTZ R10, R26, R31, !PT ;  /* 0x0000001f1a0a7209 */ /* 0x000fe20007810000 */
[--C-:B------:R-:W-:Y:S01]  /*5170*/  FFMA.FTZ R31, R50, UR21, -R100.reuse ;  /* 0x00000015321f7c23 */ /* 0x100fe20008010864 */
[----:B------:R-:W-:-:S01]  /*5180*/  FFMA.FTZ R50, R49, UR21, -R100 ;  /* 0x0000001531327c23 */ /* 0x000fc20008010864 */
[----:B------:R-:W-:Y:S01]  /*5190*/  FFMA.FTZ R49, R38, UR21, -R100 ;  /* 0x0000001526317c23 */ /* 0x000fe20008010864 */
[----:B------:R-:W-:Y:S01]  /*51a0*/  FMNMX.FTZ R89, R27, R10, !PT ;  /* 0x0000000a1b597209 */ /* 0x000fe20007810000 */
[----:B------:R-:W0:Y:S03]  /*51b0*/  MUFU.EX2 R84, R84 ;  /* 0x0000005400547308 */ /* 0x000e260000000800 */
[----:B------:R-:W-:-:S05]  /*51c0*/  FMNMX.FTZ R89, R28, R89, !PT ;  /* 0x000000591c597209 */ /* 0x000fca0007810000 */
[----:B------:R-:W1:Y:S01]  /*51d0*/  SHFL.BFLY PT, R10, R89, 0x2, 0x1f ;  /* 0x0c401f00590a7f89 */ /* 0x000e6200000e0000 */
[----:B------:R-:W-:Y:S08]  /*51e0*/  MUFU.EX2 R85, R85 ;  /* 0x0000005500557308 */ /* 0x000ff00000000800 */
[----:B------:R-:W-:Y:S01]  /*51f0*/  MUFU.EX2 R86, R86 ;  /* 0x0000005600567308 */ /* 0x000fe20000000800 */
[----:B0-----:R-:W-:-:S04]  /*5200*/  F2FP.SATFINITE.E4M3.F32.PACK_AB_MERGE_C R144, R84, R83, RZ ;  /* 0x000000535490723e */ /* 0x001fc800048070ff */
[----:B------:R-:W-:-:S03]  /*5210*/  F2FP.SATFINITE.E4M3.F32.PACK_AB_MERGE_C R144, R82, R81, R144 ;  /* 0x000000515290723e */ /* 0x000fc60004807090 */
[----:B------:R-:W-:Y:S01]  /*5220*/  MUFU.EX2 R87, R87 ;  /* 0x0000005700577308 */ /* 0x000fe20000000800 */
[----:B-1----:R-:W-:Y:S01]  /*5230*/  FMNMX.FTZ R91, R89, R10, !PT ;  /* 0x0000000a595b7209 */ /* 0x002fe20007810000 */
[----:B------:R-:W-:-:S06]  /*5240*/  IMAD.U32 R89, RZ, RZ, UR21 ;  /* 0x00000015ff597e24 */ /* 0x000fcc000f8e00ff */
[----:B------:R-:W0:Y:S01]  /*5250*/  MUFU.EX2 R90, R90 ;  /* 0x0000005a005a7308 */ /* 0x000e220000000800 */
[----:B------:R-:W1:Y:S07]  /*5260*/  SHFL.BFLY PT, R10, R91, 0x1, 0x1f ;  /* 0x0c201f005b0a7f89 */ /* 0x000e6e00000e0000 */
[----:B------:R-:W-:Y:S08]  /*5270*/  MUFU.EX2 R31, R31 ;  /* 0x0000001f001f7308 */ /* 0x000ff00000000800 */
[----:B------:R-:W2:Y:S01]  /*5280*/  MUFU.EX2 R30, R30 ;  /* 0x0000001e001e7308 */ /* 0x000ea20000000800 */
[----:B0-----:R-:W-:-:S04]  /*5290*/  F2FP.SATFINITE.E4M3.F32.PACK_AB_MERGE_C R146, R90, R87, RZ ;  /* 0x000000575a92723e */ /* 0x001fc800048070ff */
[----:B------:R-:W-:-:S03]  /*52a0*/  F2FP.SATFINITE.E4M3.F32.PACK_AB_MERGE_C R146, R86, R85, R146 ;  /* 0x000000555692723e */ /* 0x000fc60004807092 */
[----:B------:R-:W-:Y:S01]  /*52b0*/  MUFU.EX2 R51, R51 ;  /* 0x0000003300337308 */ /* 0x000fe20000000800 */
[----:B-1----:R-:W-:-:S04]  /*52c0*/  FMNMX.FTZ R10, R91, R10, !PT ;  /* 0x0000000a5b0a7209 */ /* 0x002fc80007810000 */
        /* <DEDUP_REMOVED lines=52> */
[----:B------:R-:W-:Y:S01]  /*5610*/  FADD.FTZ R95, R69, R100 ;  /* 0x00000064455f7221 */ /* 0x000fe20000010000 */
[----:B------:R-:W-:Y:S01]  /*5620*/  F2FP.SATFINITE.E4M3.F32.PACK_AB_MERGE_C R140, R92, R51, R140 ;  /* 0x000000335c8c723e */ /* 0x000fe2000480708c */
        /* <DEDUP_REMOVED lines=9> */
[----:B0-----:R-:W-:-:S01]  /*56c0*/  FADD.FTZ R63, R91, R76 ;  /* 0x0000004c5b3f7221 */ /* 0x001fc20000010000 */
[--C-:B------:R-:W-:Y:S01]  /*56d0*/  FFMA.FTZ R24, R24, UR21, -R89.reuse ;  /* 0x0000001518187c23 */ /* 0x100fe20008010859 */
[----:B------:R-:W-:Y:S01]  /*56e0*/  F2FP.SATFINITE.E4M3.F32.PACK_AB_MERGE_C R98, R98, R9, RZ ;  /* 0x000000096262723e */ /* 0x000fe200048070ff */
[--C-:B------:R-:W-:Y:S01]  /*56f0*/  FFMA.FTZ R25, R25, UR21, -R89.reuse ;  /* 0x0000001519197c23 */ /* 0x100fe20008010859 */
[----:B------:R-:W-:-:S01]  /*5700*/  FFMA.FTZ R26, R26, UR21, -R89 ;  /* 0x000000151a1a7c23 */ /* 0x000fc20008010859 */
[----:B------:R-:W-:Y:S01]  /*5710*/  FFMA.FTZ R27, R27, UR21, -R89 ;  /* 0x000000151b1b7c23 */ /* 0x000fe20008010859 */
[----:B------:R-:W-:Y:S01]  /*5720*/  F2FP.SATFINITE.E4M3.F32.PACK_AB_MERGE_C R153, R5, R38, R98 ;  /* 0x000000260599723e */ /* 0x000fe20004807062 */
[----:B------:R-:W0:Y:S01]  /*5730*/  MUFU.EX2 R14, R14 ;  /* 0x0000000e000e7308 */ /* 0x000e220000000800 */
[----:B-1----:R-:W-:-:S01]  /*5740*/  FADD.FTZ R76, R12, R63 ;  /* 0x0000003f0c4c7221 */ /* 0x002fc20000010000 */
[----:B------:R-:W-:-:S06]  /*5750*/  FFMA.FTZ R28, R28, UR21, -R89 ;  /* 0x000000151c1c7c23 */ /* 0x000fcc0008010859 */
        /* <DEDUP_REMOVED lines=46> */
[----:B------:R-:W-:-:S06]  /*5a40*/  FFMA.FTZ R45, R52, UR21, -R89 ;  /* 0x00000015342d7c23 */ /* 0x000fcc0008010859 */
        /* <DEDUP_REMOVED lines=18> */
[----:B------:R-:W-:Y:S01]  /*5b70*/  MUFU.EX2 R39, R39 ;  /* 0x0000002700277308 */ /* 0x000fe20000000800 */
[----:B0-----:R-:W-:-:S07]  /*5b80*/  FADD.FTZ R13, R41, R64 ;  /* 0x00000040290d7221 */ /* 0x001fce0000010000 */
[----:B------:R-:W0:Y:S01]  /*5b90*/  MUFU.EX2 R43, R43 ;  /* 0x0000002b002b7308 */ /* 0x000e220000000800 */
[----:B-1----:R-:W-:-:S07]  /*5ba0*/  FADD.FTZ R14, R42, R13 ;  /* 0x0000000d2a0e7221 */ /* 0x002fce0000010000 */
[----:B------:R-:W-:Y:S08]  /*5bb0*/  MUFU.EX2 R33, R33 ;  /* 0x0000002100217308 */ /* 0x000ff00000000800 */
[----:B------:R-:W-:Y:S01]  /*5bc0*/  MUFU.EX2 R50, R50 ;  /* 0x0000003200327308 */ /* 0x000fe20000000800 */
[----:B0-----:R-:W-:-:S01]  /*5bd0*/  FADD.FTZ R14, R43, R14 ;  /* 0x0000000e2b0e7221 */ /* 0x001fc20000010000 */
[----:B------:R-:W-:-:S04]  /*5be0*/  F2FP.SATFINITE.E4M3.F32.PACK_AB_MERGE_C R42, R43, R42, RZ ;  /* 0x0000002a2b2a723e */ /* 0x000fc800048070ff */
[----:B------:R-:W-:Y:S02]  /*5bf0*/  F2FP.SATFINITE.E4M3.F32.PACK_AB_MERGE_C R141, R41, R40, R42 ;  /* 0x00000028298d723e */ /* 0x000fe4000480702a */
[----:B------:R-:W0:Y:S08]  /*5c00*/  MUFU.EX2 R3, R3 ;  /* 0x0000000300037308 */ /* 0x000e300000000800 */
[----:B------:R-:W1:Y:S08]  /*5c10*/  MUFU.EX2 R44, R44 ;  /* 0x0000002c002c7308 */ /* 0x000e700000000800 */
[----:B------:R-:W2:Y:S01]  /*5c20*/  MUFU.EX2 R46, R46 ;  /* 0x0000002e002e7308 */ /* 0x000ea20000000800 */
[----:B0-----:R-:W-:-:S07]  /*5c30*/  FADD.FTZ R13, R3, R14 ;  /* 0x0000000e030d7221 */ /* 0x001fce0000010000 */
[----:B------:R-:W-:Y:S01]  /*5c40*/  MUFU.EX2 R37, R37 ;  /* 0x0000002500257308 */ /* 0x000fe20000000800 */
[----:B-1----:R-:W-:-:S07]  /*5c50*/  FADD.FTZ R13, R44, R13 ;  /* 0x0000000d2c0d7221 */ /* 0x002fce0000010000 */
[----:B------:R-:W-:Y:S01]  /*5c60*/  MUFU.EX2 R36, R36 ;  /* 0x0000002400247308 */ /* 0x000fe20000000800 */
[----:B--2---:R-:W-:-:S07]  /*5c70*/  FADD.FTZ R14, R46, R13 ;  /* 0x0000000d2e0e7221 */ /* 0x004fce0000010000 */
[----:B------:R0:W-:Y:S08]  /*5c80*/  MUFU.EX2 R52, R53 ;  /* 0x0000003500347308 */ /* 0x0001f00000000800 */
[----:B------:R-:W1:Y:S01]  /*5c90*/  MUFU.EX2 R47, R47 ;  /* 0x0000002f002f7308 */ /* 0x000e620000000800 */
[----:B0-----:R-:W-:-:S04]  /*5ca0*/  F2FP.SATFINITE.E4M3.F32.PACK_AB_MERGE_C R53, R39, R48, RZ ;  /* 0x000000302735723e */ /* 0x001fc800048070ff */
[----:B------:R-:W-:Y:S01]  /*5cb0*/  F2FP.SATFINITE.E4M3.F32.PACK_AB_MERGE_C R142, R50, R33, R53 ;  /* 0x00000021328e723e */ /* 0x000fe20004807035 */
[----:B------:R-:W-:-:S02]  /*5cc0*/  FADD.FTZ R33, R33, R30 ;  /* 0x0000001e21217221 */ /* 0x000fc40000010000 */
[----:B------:R-:W-:Y:S02]  /*5cd0*/  MUFU.EX2 R32, R32 ;  /* 0x0000002000207308 */ /* 0x000fe40000000800 */
[----:B------:R-:W-:-:S04]  /*5ce0*/  FADD.FTZ R33, R50, R33 ;  /* 0x0000002132217221 */ /* 0x000fc80000010000 */
[----:B------:R-:W-:Y:S02]  /*5cf0*/  FADD.FTZ R48, R48, R33 ;  /* 0x0000002130307221 */ /* 0x000fe40000010000 */
[----:B------:R-:W-:Y:S01]  /*5d00*/  MUFU.EX2 R49, R49 ;  /* 0x0000003100317308 */ /* 0x000fe20000000800 */
[----:B-1----:R-:W-:-:S01]  /*5d10*/  FADD.FTZ R14, R47, R14 ;  /* 0x0000000e2f0e7221 */ /* 0x002fc20000010000 */
[----:B------:R-:W-:Y:S01]  /*5d20*/  FADD.FTZ R39, R39, R48 ;  /* 0x0000003027277221 */ /* 0x000fe20000010000 */
[----:B------:R-:W-:-:S04]  /*5d30*/  F2FP.SATFINITE.E4M3.F32.PACK_AB_MERGE_C R46, R47, R46, RZ ;  /* 0x0000002e2f2e723e */ /* 0x000fc800048070ff */
[----:B------:R-:W-:Y:S01]  /*5d40*/  F2FP.SATFINITE.E4M3.F32.PACK_AB_MERGE_C R143, R44, R3, R46 ;  /* 0x000000032c8f723e */ /* 0x000fe2000480702e */
[----:B------:R-:W0:Y:S08]  /*5d50*/  MUFU.EX2 R45, R45 ;  /* 0x0000002d002d7308 */ /* 0x000e300000000800 */
[----:B------:R-:W1:Y:S08]  /*5d60*/  MUFU.EX2 R54, R54 ;  /* 0x0000003600367308 */ /* 0x000e700000000800 */
[----:B------:R-:W-:Y:S01]  /*5d70*/  MUFU.EX2 R29, R29 ;  /* 0x0000001d001d7308 */ /* 0x000fe20000000800 */
[----:B0-----:R-:W-:-:S04]  /*5d80*/  FADD.FTZ R5, R45, R14 ;  /* 0x0000000e2d057221 */ /* 0x001fc80000010000 */
[----:B------:R-:W-:-:S03]  /*5d90*/  FADD.FTZ R5, R52, R5 ;  /* 0x0000000534057221 */ /* 0x000fc60000010000 */
[----:B------:R-:W0:Y:S01]  /*5da0*/  MUFU.EX2 R4, R4 ;  /* 0x0000000400047308 */ /* 0x000e220000000800 */
[----:B-1----:R-:W-:-:S07]  /*5db0*/  FADD.FTZ R12, R54, R5 ;  /* 0x00000005360c7221 */ /* 0x002fce0000010000 */
[----:B------:R1:W2:Y:S08]  /*5dc0*/  MUFU.EX2 R9, R24 ;  /* 0x0000001800097308 */ /* 0x0002b00000000800 */
[----:B------:R-:W-:Y:S01]  /*5dd0*/  MUFU.EX2 R35, R35 ;  /* 0x0000002300237308 */ /* 0x000fe20000000800 */
[----:B-1----:R-:W-:Y:S02]  /*5de0*/  F2FP.SATFINITE.E4M3.F32.PACK_AB_MERGE_C R24, R36, R37, RZ ;  /* 0x000000252418723e */ /* 0x002fe400048070ff */
[----:B0-----:R-:W-:-:S02]  /*5df0*/  F2FP.SATFINITE.E4M3.F32.PACK_AB_MERGE_C R5, R4, R29, RZ ;  /* 0x0000001d0405723e */ /* 0x001fc400048070ff */
[----:B------:R-:W-:Y:S01]  /*5e00*/  F2FP.SATFINITE.E4M3.F32.PACK_AB_MERGE_C R136, R49, R32, R24 ;  /* 0x000000203188723e */ /* 0x000fe20004807018 */
[----:B------:R-:W-:Y:S02]  /*5e10*/  FADD.FTZ R32, R32, R39 ;  /* 0x0000002720207221 */ /* 0x000fe40000010000 */
[----:B------:R-:W0:Y:S01]  /*5e20*/  MUFU.EX2 R34, R34 ;  /* 0x0000002200227308 */ /* 0x000e220000000800 */
[----:B--2---:R-:W-:-:S01]  /*5e30*/  FADD.FTZ R12, R9, R12 ;  /* 0x0000000c090c7221 */ /* 0x004fc20000010000 */
[----:B------:R-:W-:Y:S01]  /*5e40*/  FADD.FTZ R32, R49, R32 ;  /* 0x0000002031207221 */ /* 0x000fe20000010000 */
[----:B------:R-:W-:-:S03]  /*5e50*/  F2FP.SATFINITE.E4M3.F32.PACK_AB_MERGE_C R54, R9, R54, RZ ;  /* 0x000000360936723e */ /* 0x000fc600048070ff */
[----:B------:R-:W-:Y:S01]  /*5e60*/  FADD.FTZ R37, R37, R32 ;  /* 0x0000002025257221 */ /* 0x000fe20000010000 */
[----:B------:R-:W-:Y:S01]  /*5e70*/  F2FP.SATFINITE.E4M3.F32.PACK_AB_MERGE_C R137, R52, R45, R54 ;  /* 0x0000002d3489723e */ /* 0x000fe20004807036 */
[----:B------:R-:W1:Y:S02]  /*5e80*/  MUFU.EX2 R25, R25 ;  /* 0x0000001900197308 */ /* 0x000e640000000800 */
[----:B------:R-:W-:-:S06]  /*5e90*/  FADD.FTZ R36, R36, R37 ;  /* 0x0000002524247221 */ /* 0x000fcc0000010000 */
[----:B------:R-:W2:Y:S01]  /*5ea0*/  MUFU.EX2 R26, R26 ;  /* 0x0000001a001a7308 */ /* 0x000ea20000000800 */
[----:B0-----:R-:W-:Y:S01]  /*5eb0*/  F2FP.SATFINITE.E4M3.F32.PACK_AB_MERGE_C R138, R34, R35, R5 ;  /* 0x00000023228a723e */ /* 0x001fe20004807005 */
[----:B------:R-:W-:-:S04]  /*5ec0*/  FADD.FTZ R35, R35, R36 ;  /* 0x0000002423237221 */ /* 0x000fc80000010000 */
[----:B------:R-:W-:Y:S02]  /*5ed0*/  FADD.FTZ R34, R34, R35 ;  /* 0x0000002322227221 */ /* 0x000fe40000010000 */
[----:B------:R-:W-:Y:S01]  /*5ee0*/  MUFU.EX2 R27, R27 ;  /* 0x0000001b001b7308 */ /* 0x000fe20000000800 */
[----:B-1----:R-:W-:-:S07]  /*5ef0*/  FADD.FTZ R5, R25, R12 ;  /* 0x0000000c19057221 */ /* 0x002fce0000010000 */
[----:B------:R-:W0:Y:S01]  /*5f00*/  MUFU.EX2 R28, R28 ;  /* 0x0000001c001c7308 */ /* 0x000e220000000800 */
[----:B--2---:R-:W-:-:S01]  /*5f10*/  FADD.FTZ R12, R26, R5 ;  /* 0x000000051a0c7221 */ /* 0x004fc20000010000 */
[----:B------:R-:W-:-:S04]  /*5f20*/  FADD.FTZ R5, R29, R34 ;  /* 0x000000221d057221 */ /* 0x000fc80000010000 */
[----:B------:R-:W-:Y:S01]  /*5f30*/  FADD.FTZ R5, R4, R5 ;  /* 0x0000000504057221 */ /* 0x000fe20000010000 */
[----:B0-----:R-:W-:Y:S01]  /*5f40*/  F2FP.SATFINITE.E4M3.F32.PACK_AB_MERGE_C R3, R28, R27, RZ ;  /* 0x0000001b1c03723e */ /* 0x001fe200048070ff */
        /* <DEDUP_REMOVED lines=16> */
.L_x_11023:
[----:B------:R-:W-:-:S11]  /*6050*/  UISETP.NE.AND UP1, UPT, UR7, 0x1, UPT ;  /* 0x000000010700788c */ /* 0x000fd6000bf25270 */
[----:B------:R-:W-:Y:S02]  /*6060*/  @UP1 ULDC.64 UR14, c[0x0][0x9e8] ;  /* 0x00027a00000e1ab9 */ /* 0x000fe40000000a00 */
[----:B------:R-:W-:-:S04]  /*6070*/  UIMAD.WIDE.U32 UR10, UR12, UR14, URZ ;  /* 0x0000000e0c0a72a5 */ /* 0x000fc8000f8e003f */
[----:B------:R-:W-:-:S12]  /*6080*/  @UP1 USHF.R.U32.HI UR12, URZ, UR15, UR11 ;  /* 0x0000000f3f0c1299 */ /* 0x000fd8000801160b */
.L_x_11024:
[----:B------:R-:W-:-:S04]  /*6090*/  UIMAD UR7, UR12, UR7, UR7 ;  /* 0x000000070c0772a4 */ /* 0x000fc8000f8e0207 */
[----:B------:R-:W-:-:S04]  /*60a0*/  UISETP.LT.AND UP1, UPT, UR6, UR7, UPT ;  /* 0x000000070600728c */ /* 0x000fc8000bf21270 */
[----:B------:R-:W-:-:S12]  /*60b0*/  USEL UR6, UR6, UR7, UP1 ;  /* 0x0000000706067287 */ /* 0x000fd80008800000 */
.L_x_11022:
        /* <DEDUP_REMOVED lines=31> */
.L_x_11043:
[----:B------:R-:W-:-:S04]  /*62b0*/  UIADD3 UR26, UR38, 0x1, URZ ;  /* 0x00000001261a7890 */ /* 0x000fc8000fffe03f */
[----:B------:R-:W-:-:S04]  /*62c0*/  UISETP.NE.AND UP1, UPT, UR26, 0x2, UPT ;  /* 0x000000021a00788c */ /* 0x000fc8000bf25270 */
[----:B------:R-:W-:Y:S02]  /*62d0*/  USEL UR25, URZ, 0x1, UP1 ;  /* 0x000000013f197887 */ /* 0x000fe40008800000 */
[----:B------:R-:W-:Y:S02]  /*62e0*/  USEL UR26, UR26, URZ, UP1 ;  /* 0x0000003f1a1a7287 */ /* 0x000fe40008800000 */
[----:B------:R-:W-:Y:S01]  /*62f0*/  ULOP3.LUT UR25, UR37, UR25, URZ, 0x3c, !UPT ;  /* 0x0000001925197292 */ /* 0x000fe2000f8e3c3f */
[----:B------:R-:W-:Y:S11]  /*6300*/  @!P0 BRA `(.L_x_11026) ;  /* 0x0000000000048947 */ /* 0x000ff60003800000 */
[----:B------:R-:W-:Y:S01]  /*6310*/  BPT.TRAP 0x1 ;  /* 0x000000040000795c */ /* 0x000fe20000300000 */
.L_x_11026:
[----:B------:R-:W-:Y:S01]  /*6320*/  ULEA UR24, UR26, UR45, 0x3 ;  /* 0x0000002d1a187291 */ /* 0x000fe2000f8e183f */
[----:B------:R-:W-:-:S05]  /*6330*/  IMAD.U32 R12, RZ, RZ, UR25 ;  /* 0x00000019ff0c7e24 */ /* 0x000fca000f8e00ff */
[----:B------:R-:W-:-:S04]  /*6340*/  SHF.L.U32 R12, R12, 0x1f, RZ ;  /* 0x0000001f0c0c7819 */ /* 0x000fc800000006ff */
[----:B------:R0:W1:Y:S01]  /*6350*/  SYNCS.PHASECHK.TRANS64.TRYWAIT P1, [UR24+0x13230], R12 ;  /* 0x0132300cff0075a7 */ /* 0x0000620008020158 */
[----:B------:R-:W-:Y:S05]  /*6360*/  @!P0 BRA `(.L_x_11027) ;  /* 0x0000000000048947 */ /* 0x000fea0003800000 */
[----:B------:R-:W-:Y:S01]  /*6370*/  BPT.TRAP 0x1 ;  /* 0x000000040000795c */ /* 0x000fe20000300000 */
.L_x_11027:
[----:B-1----:R-:W-:Y:S05]  /*6380*/  @P1 BRA `(.L_x_11028) ;  /* 0x0000000000081947 */ /* 0x002fea0003800000 */
[----:B------:R-:W1:Y:S02]  /*6390*/  SYNCS.PHASECHK.TRANS64.TRYWAIT P1, [UR24+0x13230], R12 ;  /* 0x0132300cff0075a7 */ /* 0x000e640008020158 */
[----:B-1----:R-:W-:Y:S05]  /*63a0*/  @!P1 BRA `(.L_x_11029) ;  /* 0x0000012c00349947 */ /* 0x002fea0003800000 */
.L_x_11028:
        /* <DEDUP_REMOVED lines=39> */
[----:B-1----:R-:W-:-:S06]  /*6620*/  WARPGROUP.ARRIVE ;  /* 0x00000000000079c5 */ /* 0x002fcc0000000000 */
        /* <DEDUP_REMOVED lines=24> */
.L_x_11030:
[----:B------:R-:W-:Y:S01]  /*67b0*/  ULEA UR11, UR38, UR45, 0x3 ;  /* 0x0000002d260b7291 */ /* 0x000fe2000f8e183f */
[----:B0-----:R-:W-:-:S05]  /*67c0*/  IMAD.U32 R12, RZ, RZ, UR37 ;  /* 0x00000025ff0c7e24 */ /* 0x001fca000f8e00ff */
[----:B------:R-:W-:-:S04]  /*67d0*/  SHF.L.U32 R12, R12, 0x1f, RZ ;  /* 0x0000001f0c0c7819 */ /* 0x000fc800000006ff */
[----:B------:R0:W1:Y:S01]  /*67e0*/  SYNCS.PHASECHK.TRANS64.TRYWAIT P1, [UR11+0x13250], R12 ;  /* 0x0132500cff0075a7 */ /* 0x000062000802014b */
[----:B------:R-:W-:Y:S05]  /*67f0*/  @!P0 BRA `(.L_x_11031) ;  /* 0x0000000000048947 */ /* 0x000fea0003800000 */
[----:B------:R-:W-:Y:S01]  /*6800*/  BPT.TRAP 0x1 ;  /* 0x000000040000795c */ /* 0x000fe20000300000 */
.L_x_11031:
[----:B-1----:R-:W-:Y:S05]  /*6810*/  @P1 BRA `(.L_x_11032) ;  /* 0x0000000000081947 */ /* 0x002fea0003800000 */
[----:B------:R-:W1:Y:S02]  /*6820*/  SYNCS.PHASECHK.TRANS64.TRYWAIT P1, [UR11+0x13250], R12 ;  /* 0x0132500cff0075a7 */ /* 0x000e64000802014b */
[----:B-1----:R-:W-:Y:S05]  /*6830*/  @!P1 BRA `(.L_x_11033) ;  /* 0x0000012800289947 */ /* 0x002fea0003800000 */
.L_x_11032:
[----:B------:R-:W-:Y:S01]  /*6840*/  UIADD3 UR6, UR45, 0x1000, URZ ;  /* 0x000010002d067890 */ /* 0x000fe2000fffe03f */
[----:B------:R-:W-:Y:S01]  /*6850*/  WARPGROUP.ARRIVE ;  /* 0x00000000000079c5 */ /* 0x000fe20000000000 */
[----:B------:R-:W-:Y:S01]  /*6860*/  UMOV UR7, 0xc0000010 ;  /* 0xc000001000077882 */ /* 0x000fe20000000000 */
[C---:B-1----:R-:W-:Y:S01]  /*6870*/  FMUL.FTZ R14, R0.reuse, R121 ;  /* 0x00000079000e7220 */ /* 0x042fe20000410000 */
        /* <DEDUP_REMOVED lines=10> */
[C---:B0-----:R-:W-:Y:S01]  /*6920*/  FMUL.FTZ R12, R0.reuse, R120 ;  /* 0x00000078000c7220 */ /* 0x041fe20000410000 */
        /* <DEDUP_REMOVED lines=12> */
[----:B------:R-:W-:Y:S01]  /*69f0*/  IMAD.U32 R56, RZ, RZ, UR24 ;  /* 0x00000018ff387e24 */ /* 0x000fe2000f8e00ff */
        /* <DEDUP_REMOVED lines=61> */
[----:B------:R-:W1:Y:S01]  /*6dd0*/  MUFU.TANH R14, R14 ;  /* 0x0000000e000e7308 */ /* 0x000e620000002400 */
[----:B------:R-:W-:-:S02]  /*6de0*/  WARPGROUP.DEPBAR.LE gsb0, 0x0 ;  /* 0x00008000000079c5 */ /* 0x000fc40000010000 */
[----:B------:R-:W-:-:S06]  /*6df0*/  WARPGROUP.ARRIVE ;  /* 0x00000000000079c5 */ /* 0x000fcc0000000000 */
[----:B------:R-:W2:Y:S01]  /*6e00*/  S2R R155, SR_TID.X ;  /* 0x00000000009b7919 */ /* 0x000ea20000002100 */
[----:B------:R-:W3:Y:S01]  /*6e10*/  MUFU.TANH R20, R20 ;  /* 0x0000001400147308 */ /* 0x000ee20000002400 */
[----:B------:R-:W-:Y:S01]  /*6e20*/  QGMMA.64x64x32.F32.E4M3.E4M3 R24, R148, gdesc[UR4], R24, gsb0 ;  /* 0x00e0000494187df3 */ /* 0x000fe20008000818 */
[----:B------:R-:W-:Y:S01]  /*6e30*/  UIADD3 UR6, UR10, 0x100, URZ ;  /* 0x000001000a067890 */ /* 0x000fe2000fffe03f */
[----:B------:R-:W-:-:S05]  /*6e40*/  UMOV UR7, 0xc0000010 ;  /* 0xc000001000077882 */ /* 0x000fca0000000000 */
[----:B------:R-:W4:Y:S08]  /*6e50*/  MUFU.TANH R120, R120 ;  /* 0x0000007800787308 */ /* 0x000f300000002400 */
[----:B------:R-:W0:Y:S08]  /*6e60*/  MUFU.TANH R121, R121 ;  /* 0x0000007900797308 */ /* 0x000e300000002400 */
[----:B------:R-:W0:Y:S01]  /*6e70*/  MUFU.TANH R122, R122 ;  /* 0x0000007a007a7308 */ /* 0x000e220000002400 */
[----:B--2---:R-:W-:-:S07]  /*6e80*/  LOP3.LUT P1, RZ, R155, 0x7f, RZ, 0xc0, !PT ;  /* 0x0000007f9bff7812 */ /* 0x004fce000782c0ff */
[----:B------:R-:W2:Y:S08]  /*6e90*/  MUFU.TANH R123, R123 ;  /* 0x0000007b007b7308 */ /* 0x000eb00000002400 */
[----:B------:R-:W0:Y:S01]  /*6ea0*/  MUFU.TANH R124, R124 ;  /* 0x0000007c007c7308 */ /* 0x000e220000002400 */
[----:B------:R-:W-:-:S07]  /*6eb0*/  @!P1 VIADD R56, R56, 0x13240 ;  /* 0x0001324038389836 */ /* 0x000fce0000000000 */
[----:B------:R-:W0:Y:S01]  /*6ec0*/  MUFU.TANH R125, R125 ;  /* 0x0000007d007d7308 */ /* 0x000e220000002400 */
[----:B------:R-:W-:-:S07]  /*6ed0*/  @!P1 PRMT R56, RZ, 0x654, R56 ;  /* 0x00000654ff389816 */ /* 0x000fce0000000038 */
[----:B------:R-:W0:Y:S08]  /*6ee0*/  MUFU.TANH R126, R126 ;  /* 0x0000007e007e7308 */ /* 0x000e300000002400 */
[----:B------:R-:W0:Y:S08]  /*6ef0*/  MUFU.TANH R127, R127 ;  /* 0x0000007f007f7308 */ /* 0x000e300000002400 */
[----:B------:R-:W0:Y:S08]  /*6f00*/  MUFU.TANH R128, R128 ;  /* 0x0000008000807308 */ /* 0x000e300000002400 */
[----:B------:R-:W0:Y:S01]  /*6f10*/  MUFU.TANH R129, R129 ;  /* 0x0000008100817308 */ /* 0x000e220000002400 */
[----:B------:R-:W-:-:S02]  /*6f20*/  WARPGROUP.DEPBAR.LE gsb0, 0x0 ;  /* 0x00008000000079c5 */ /* 0x000fc40000010000 */
[----:B------:R-:W-:-:S05]  /*6f30*/  WARPGROUP.ARRIVE ;  /* 0x00000000000079c5 */ /* 0x000fca0000000000 */
[----:B------:R-:W0:Y:S01]  /*6f40*/  MUFU.TANH R130, R130 ;  /* 0x0000008200827308 */ /* 0x000e220000002400 */
[----:B------:R-:W-:Y:S01]  /*6f50*/  QGMMA.64x64x32.F32.E4M3.E4M3 R24, R144, gdesc[UR4], R24, gsb0 ;  /* 0x00e0000490187df3 */ /* 0x000fe20008000818 */
        /* <DEDUP_REMOVED lines=31> */
[----:B------:R-:W-:Y:S02]  /*7150*/  FMUL.FTZ R63, R0, R67 ;  /* 0x00000043003f7220 */ /* 0x000fe40000410000 */
[----:B------:R-:W0:Y:S01]  /*7160*/  MUFU.TANH R90, R90 ;  /* 0x0000005a005a7308 */ /* 0x000e220000002400 */
[----:B------:R-:W-:Y:S01]  /*7170*/  IMAD R67, R17, -0x2, R70 ;  /* 0xfffffffe11437824 */ /* 0x000fe200078e0246 */
[----:B------:R-:W-:Y:S06]  /*7180*/  QGMMA.64x64x32.F32.E4M3.E4M3 R24, R136, gdesc[UR4], R24, gsb0 ;  /* 0x00e0000488187df3 */ /* 0x000fec0008000818 */
        /* <DEDUP_REMOVED lines=11> */
[----:B------:R-:W-:Y:S01]  /*7240*/  IADD3 R138, R70, 0x1, R18 ;  /* 0x00000001468a7810 */ /* 0x000fe20007ffe012 */
[----:B------:R-:W-:Y:S01]  /*7250*/  FMUL.FTZ R68, R0, R71 ;  /* 0x0000004700447220 */ /* 0x000fe20000410000 */
[----:B------:R0:W-:Y:S01]  /*7260*/  @!P1 SYNCS.ARRIVE.TRANS64.RED.A1T0 RZ, [R56+URZ], RZ ;  /* 0x000000ff38ff99a7 */ /* 0x0001e2000810043f */
[----:B------:R-:W-:Y:S01]  /*7270*/  PLOP3.LUT P1, PT, PT, PT, UP0, 0x40, 0x0 ;  /* 0x000000000000781c */ /* 0x000fe20003f2e808 */
[----:B------:R-:W0:Y:S01]  /*7280*/  MUFU.TANH R100, R100 ;  /* 0x0000006400647308 */ /* 0x000e220000002400 */
[----:B------:R-:W-:-:S04]  /*7290*/  IMAD.IADD R138, R138, 0x1, -R19 ;  /* 0x000000018a8a7824 */ /* 0x000fc800078e0a13 */
[----:B------:R-:W-:-:S03]  /*72a0*/  IMAD R138, R17, -0x2, R138 ;  /* 0xfffffffe118a7824 */ /* 0x000fc600078e028a */
[----:B------:R-:W0:Y:S01]  /*72b0*/  MUFU.TANH R101, R101 ;  /* 0x0000006500657308 */ /* 0x000e220000002400 */
[C---:B------:R-:W-:Y:S02]  /*72c0*/  VIADD R139, R138.reuse, UR23 ;  /* 0x000000178a8b7c36 */ /* 0x040fe40008000000 */
[----:B------:R-:W-:Y:S02]  /*72d0*/  VIADD R138, R138, UR20 ;  /* 0x000000148a8a7c36 */ /* 0x000fe40008000000 */
[C---:B------:R-:W-:Y:S02]  /*72e0*/  IMAD.IADD R137, R6.reuse, 0x1, R139 ;  /* 0x0000000106897824 */ /* 0x040fe400078e028b */
        /* <DEDUP_REMOVED lines=47> */
.L_x_11036:
[----:B------:R-:W-:-:S05]  /*75e0*/  IMAD.U32 R141, RZ, RZ, UR22 ;  /* 0x00000016ff8d7e24 */ /* 0x000fca000f8e00ff */
[----:B------:R-:W-:-:S13]  /*75f0*/  ISETP.NE.AND P1, PT, R141, 0x1, PT ;  /* 0x000000018d00780c */ /* 0x000fda0003f25270 */
[----:B0-----:R-:W0:Y:S02]  /*7600*/  @P1 LDC.64 R56, c[0x0][0x9e8] ;  /* 0x00027a00ff381b82 */ /* 0x001e240000000a00 */
[----:B0-----:R-:W-:-:S04]  /*7610*/  @P1 IMAD.HI.U32 R142, R21, R56, RZ ;  /* 0x00000038158e1227 */ /* 0x001fc800078e00ff */
[----:B------:R-:W-:Y:S01]  /*7620*/  IMAD.MOV.U32 R56, RZ, RZ, R21 ;  /* 0x000000ffff387224 */ /* 0x000fe200078e0015 */
[----:B------:R-:W-:-:S07]  /*7630*/  @P1 SHF.R.U32.HI R56, RZ, R57, R142 ;  /* 0x00000039ff381219 */ /* 0x000fce000001168e */
.L_x_11037:
[----:B------:R-:W-:Y:S05]  /*7640*/  BSYNC B0 ;  /* 0x0000000000007941 */ /* 0x000fea0003800000 */
.L_x_11035:
[----:B------:R-:W-:-:S05]  /*7650*/  IMAD R56, R56, R141, R67 ;  /* 0x0000008d38387224 */ /* 0x000fca00078e0243 */
[----:B------:R-:W-:Y:S02]  /*7660*/  VIADDMNMX R137, R56, R141, R137, PT ;  /* 0x0000008d38897246 */ /* 0x000fe40003800189 */
[----:B------:R-:W-:-:S07]  /*7670*/  VIMNMX R71, R71, R56, !PT ;  /* 0x0000003847477248 */ /* 0x000fce0007fe0100 */
.L_x_11034:
[C---:B------:R-:W-:Y:S01]  /*7680*/  ISETP.GE.AND P3, PT, R70.reuse, 0x9, PT ;  /* 0x000000094600780c */ /* 0x040fe20003f66270 */
[C---:B------:R-:W-:Y:S01]  /*7690*/  IMAD.IADD R139, R7.reuse, 0x1, R139 ;  /* 0x00000001078b7824 */ /* 0x040fe200078e028b */
[C---:B------:R-:W-:Y:S01]  /*76a0*/  ISETP.GE.AND P1, PT, R70.reuse, 0x2, PT ;  /* 0x000000024600780c */ /* 0x040fe20003f26270 */
        /* <DEDUP_REMOVED lines=15> */
[----:B0-----:R-:W-:Y:S02]  /*77a0*/  FSEL R121, R121, -INF , !P3 ;  /* 0xff80000079797808 */ /* 0x001fe40005800000 */
        /* <DEDUP_REMOVED lines=226> */
.L_x_11040:
[----:B------:R-:W-:-:S05]  /*85d0*/  IMAD.U32 R142, RZ, RZ, UR22 ;  /* 0x00000016ff8e7e24 */ /* 0x000fca000f8e00ff */
[----:B------:R-:W-:-:S13]  /*85e0*/  ISETP.NE.AND P6, PT, R142, 0x1, PT ;  /* 0x000000018e00780c */ /* 0x000fda0003fc5270 */
[----:B------:R-:W0:Y:S02]  /*85f0*/  @P6 LDC.64 R56, c[0x0][0x9e8] ;  /* 0x00027a00ff386b82 */ /* 0x000e240000000a00 */
[----:B0-----:R-:W-:-:S04]  /*8600*/  @P6 IMAD.HI.U32 R70, R15, R56, RZ ;  /* 0x000000380f466227 */ /* 0x001fc800078e00ff */
[----:B------:R-:W-:Y:S01]  /*8610*/  IMAD.MOV.U32 R56, RZ, RZ, R15 ;  /* 0x000000ffff387224 */ /* 0x000fe200078e000f */
[----:B------:R-:W-:-:S07]  /*8620*/  @P6 SHF.R.U32.HI R56, RZ, R57, R70 ;  /* 0x00000039ff386219 */ /* 0x000fce0000011646 */
.L_x_11041:
[----:B------:R-:W-:Y:S05]  /*8630*/  BSYNC B0 ;  /* 0x0000000000007941 */ /* 0x000fea0003800000 */
.L_x_11039:
[----:B------:R-:W-:-:S05]  /*8640*/  IMAD R67, R56, R142, R67 ;  /* 0x0000008e38437224 */ /* 0x000fca00078e0243 */
[----:B------:R-:W-:Y:S02]  /*8650*/  VIADDMNMX R139, R67, R142, R139, PT ;  /* 0x0000008e438b7246 */ /* 0x000fe4000380018b */
[----:B------:R-:W-:-:S07]  /*8660*/  VIMNMX R138, R138, R67, !PT ;  /* 0x000000438a8a7248 */ /* 0x000fce0007fe0100 */
.L_x_11038:
        /* <DEDUP_REMOVED lines=101> */
[----:B------:R-:W0:Y:S01]  /*8cc0*/  SHFL.BFLY PT, R56, R67, 0x2, 0x1f ;  /* 0x0c401f0043387f89 */ /* 0x000e2200000e0000 */
        /* <DEDUP_REMOVED lines=13> */
[----:B0-----:R-:W-:-:S02]  /*8da0*/  FMNMX.FTZ R70, R67, R56, !PT ;  /* 0x0000003843467209 */ /* 0x001fc40007810000 */
[----:B------:R-:W-:Y:S02]  /*8db0*/  FSEL R91, R91, -INF , !P1 ;  /* 0xff8000005b5b7808 */ /* 0x000fe40004800000 */
[----:B------:R-:W-:Y:S01]  /*8dc0*/  LOP3.LUT P1, RZ, R16, 0x200000, RZ, 0xc0, !PT ;  /* 0x0020000010ff7812 */ /* 0x000fe2000782c0ff */
[----:B------:R-:W0:Y:S01]  /*8dd0*/  SHFL.BFLY PT, R57, R70, 0x1, 0x1f ;  /* 0x0c201f0046397f89 */ /* 0x000e2200000e0000 */
[C---:B------:R-:W-:Y:S02]  /*8de0*/  ISETP.GT.AND P5, PT, R138.reuse, 0x98, !P5 ;  /* 0x000000988a00780c */ /* 0x040fe40006fa4270 */
[----:B------:R-:W-:Y:S02]  /*8df0*/  ISETP.GT.AND P1, PT, R138, 0x48, !P1 ;  /* 0x000000488a00780c */ /* 0x000fe40004f24270 */
[C---:B------:R-:W-:Y:S02]  /*8e00*/  ISETP.LT.OR P4, PT, R139.reuse, 0x92, P4 ;  /* 0x000000928b00780c */ /* 0x040fe40002781670 */
[----:B------:R-:W-:-:S02]  /*8e10*/  ISETP.LT.OR P1, PT, R139, 0x49, P1 ;  /* 0x000000498b00780c */ /* 0x000fc40000f21670 */
[----:B------:R-:W-:Y:S02]  /*8e20*/  ISETP.LT.OR P5, PT, R139, 0x99, P5 ;  /* 0x000000998b00780c */ /* 0x000fe40002fa1670 */
[----:B------:R-:W-:Y:S02]  /*8e30*/  FSEL R94, R94, -INF , !P1 ;  /* 0xff8000005e5e7808 */ /* 0x000fe40004800000 */
[----:B------:R-:W-:Y:S02]  /*8e40*/  LOP3.LUT P1, RZ, R16, 0x100000, RZ, 0xc0, !PT ;  /* 0x0010000010ff7812 */ /* 0x000fe4000782c0ff */
[----:B------:R-:W-:Y:S02]  /*8e50*/  FSEL R66, R66, -INF , !P5 ;  /* 0xff80000042427808 */ /* 0x000fe40006800000 */
[----:B------:R-:W-:-:S04]  /*8e60*/  ISETP.GT.AND P1, PT, R138, 0x49, !P1 ;  /* 0x000000498a00780c */ /* 0x000fc80004f24270 */
[----:B------:R-:W-:Y:S02]  /*8e70*/  ISETP.LT.OR P1, PT, R139, 0x4a, P1 ;  /* 0x0000004a8b00780c */ /* 0x000fe40000f21670 */
[----:B0-----:R-:W-:Y:S02]  /*8e80*/  FMNMX.FTZ R56, R70, R57, !PT ;  /* 0x0000003946387209 */ /* 0x001fe40007810000 */
        /* <DEDUP_REMOVED lines=68> */
[----:B------:R-:W-:Y:S02]  /*92d0*/  FMNMX.FTZ R137, R57, R10, !PT ;  /* 0x0000000a39897209 */ /* 0x000fe40007810000 */
[----:B------:R-:W-:Y:S02]  /*92e0*/  FSEL R67, R20, RZ, P1 ;  /* 0x000000ff14437208 */ /* 0x000fe40000800000 */
[----:B------:R-:W-:-:S03]  /*92f0*/  ISETP.LT.OR P2, PT, R139, 0x9a, P2 ;  /* 0x0000009a8b00780c */ /* 0x000fc60001741670 */
        /* <DEDUP_REMOVED lines=80> */
[----:B------:R-:W-:Y:S02]  /*9800*/  FMNMX.FTZ R137, R59, R122, !PT ;  /* 0x0000007a3b897209 */ /* 0x000fe40007810000 */
[----:B------:R-:W-:Y:S01]  /*9810*/  FSEL R122, R62, -INF , !P3 ;  /* 0xff8000003e7a7808 */ /* 0x000fe20005800000 */
[----:B------:R-:W-:-:S01]  /*9820*/  FFMA.FTZ R62, R76, UR21, -R67 ;  /* 0x000000154c3e7c23 */ /* 0x000fc20008010843 */
[----:B------:R-:W-:Y:S02]  /*9830*/  FMNMX.FTZ R126, R60, R137, !PT ;  /* 0x000000893c7e7209 */ /* 0x000fe40007810000 */
[----:B------:R-:W-:Y:S01]  /*9840*/  FSEL R76, R63, -INF , !P4 ;  /* 0xff8000003f4c7808 */ /* 0x000fe20006000000 */
[----:B------:R-:W-:Y:S01]  /*9850*/  MUFU.EX2 R109, R109 ;  /* 0x0000006d006d7308 */ /* 0x000fe20000000800 */
[----:B------:R-:W-:-:S02]  /*9860*/  FMNMX.FTZ R137, R61, R126, !PT ;  /* 0x0000007e3d897209 */ /* 0x000fc40007810000 */
[----:B------:R-:W-:Y:S02]  /*9870*/  FSEL R126, R68, -INF , !P2 ;  /* 0xff800000447e7808 */ /* 0x000fe40005000000 */
[----:B------:R-:W-:-:S03]  /*9880*/  FMNMX.FTZ R137, R122, R137, !PT ;  /* 0x000000897a897209 */ /* 0x000fc60007810000 */
[----:B------:R0:W-:Y:S01]  /*9890*/  MUFU.EX2 R63, R62 ;  /* 0x0000003e003f7308 */ /* 0x0001e20000000800 */
[----:B------:R-:W-:-:S04]  /*98a0*/  FMNMX.FTZ R137, R76, R137, !PT ;  /* 0x000000894c897209 */ /* 0x000fc80007810000 */
[----:B------:R-:W-:-:S03]  /*98b0*/  FMNMX.FTZ R137, R66, R137, !PT ;  /* 0x0000008942897209 */ /* 0x000fc60007810000 */
[----:B------:R1:W-:Y:S01]  /*98c0*/  MUFU.EX2 R68, R133 ;  /* 0x0000008500447308 */ /* 0x0003e20000000800 */
[----:B------:R-:W-:-:S05]  /*98d0*/  FMNMX.FTZ R137, R126, R137, !PT ;  /* 0x000000897e897209 */ /* 0x000fca0007810000 */
[----:B0-----:R-:W0:Y:S02]  /*98e0*/  SHFL.BFLY PT, R62, R137, 0x2, 0x1f ;  /* 0x0c401f00893e7f89 */ /* 0x001e2400000e0000 */
[----:B------:R-:W-:Y:S01]  /*98f0*/  MUFU.EX2 R112, R112 ;  /* 0x0000007000707308 */ /* 0x000fe20000000800 */
[----:B-1----:R-:W-:-:S01]  /*9900*/  FFMA.FTZ R133, R135, UR21, -R67 ;  /* 0x0000001587857c23 */ /* 0x002fc20008010843 */
[----:B------:R-:W-:Y:S01]  /*9910*/  FFMA.FTZ R135, R136, UR21, -R67 ;  /* 0x0000001588877c23 */ /* 0x000fe20008010843 */
[----:B------:R-:W-:Y:S01]  /*9920*/  IMAD.U32 R67, RZ, RZ, UR21 ;  /* 0x00000015ff437e24 */ /* 0x000fe2000f8e00ff */
[----:B------:R-:W-:-:S04]  /*9930*/  FSEL R136, R56, RZ, P1 ;  /* 0x000000ff38887208 */ /* 0x000fc80000800000 */
[----:B------:R-:W-:Y:S01]  /*9940*/  MUFU.EX2 R113, R113 ;  /* 0x0000007100717308 */ /* 0x000fe20000000800 */
[----:B------:R-:W-:-:S04]  /*9950*/  FADD.FTZ R11, -R136, R11 ;  /* 0x0000000b880b7221 */ /* 0x000fc80000010100 */
[----:B------:R-:W-:-:S03]  /*9960*/  FMUL.FTZ R11, R11, UR21 ;  /* 0x000000150b0b7c20 */ /* 0x000fc60008410000 */
[----:B------:R-:W-:Y:S01]  /*9970*/  MUFU.EX2 R136, R69 ;  /* 0x0000004500887308 */ /* 0x000fe20000000800 */
[----:B0-----:R-:W-:-:S07]  /*9980*/  FMNMX.FTZ R62, R137, R62, !PT ;  /* 0x0000003e893e7209 */ /* 0x001fce0007810000 */
[----:B------:R-:W0:Y:S01]  /*9990*/  MUFU.EX2 R11, R11 ;  /* 0x0000000b000b7308 */ /* 0x000e220000000800 */
[----:B------:R-:W1:Y:S07]  /*99a0*/  SHFL.BFLY PT, R137, R62, 0x1, 0x1f ;  /* 0x0c201f003e897f89 */ /* 0x000e6e00000e0000 */
[----:B------:R-:W-:Y:S08]  /*99b0*/  MUFU.EX2 R116, R116 ;  /* 0x0000007400747308 */ /* 0x000ff00000000800 */
[----:B------:R-:W-:Y:S01]  /*99c0*/  MUFU.EX2 R117, R117 ;  /* 0x0000007500757308 */ /* 0x000fe20000000800 */
[----:B0-----:R-:W-:-:S07]  /*99d0*/  FFMA.FTZ R138, R11, R5, R12 ;  /* 0x000000050b8a7223 */ /* 0x001fce000001000c */
[----:B------:R-:W-:Y:S01]  /*99e0*/  MUFU.EX2 R88, R88 ;  /* 0x0000005800587308 */ /* 0x000fe20000000800 */
[----:B-1----:R-:W-:-:S04]  /*99f0*/  FMNMX.FTZ R62, R62, R137, !PT ;  /* 0x000000893e3e7209 */ /* 0x002fc80007810000 */
        /* <DEDUP_REMOVED lines=8> */
[----:B------:R-:W-:Y:S01]  /*9a80*/  FSEL R131, R62, RZ, P1 ;  /* 0x000000ff3e837208 */ /* 0x000fe20000800000 */
[----:B------:R-:W-:-:S01]  /*9a90*/  FFMA.FTZ R57, R57, UR21, -R67 ;  /* 0x0000001539397c23 */ /* 0x000fc20008010843 */
[--C-:B------:R-:W-:Y:S01]  /*9aa0*/  FFMA.FTZ R120, R120, UR21, -R67.reuse ;  /* 0x0000001578787c23 */ /* 0x100fe20008010843 */
[----:B------:R-:W-:-:S01]  /*9ab0*/  FFMA.FTZ R124, R124, UR21, -R67 ;  /* 0x000000157c7c7c23 */ /* 0x000fc20008010843 */
[----:B------:R-:W-:Y:S01]  /*9ac0*/  MUFU.EX2 R69, R137 ;  /* 0x0000008900457308 */ /* 0x000fe20000000800 */
[----:B------:R-:W-:-:S01]  /*9ad0*/  FADD.FTZ R131, -R131, R10 ;  /* 0x0000000a83837221 */ /* 0x000fc20000010100 */
[--C-:B------:R-:W-:Y:S01]  /*9ae0*/  FFMA.FTZ R128, R128, UR21, -R67.reuse ;  /* 0x0000001580807c23 */ /* 0x100fe20008010843 */
[----:B------:R-:W-:-:S01]  /*9af0*/  FFMA.FTZ R132, R132, UR21, -R67 ;  /* 0x0000001584847c23 */ /* 0x000fc20008010843 */
[--C-:B------:R-:W-:Y:S01]  /*9b00*/  FFMA.FTZ R106, R106, UR21, -R67.reuse ;  /* 0x000000156a6a7c23 */ /* 0x100fe20008010843 */
[----:B------:R-:W-:Y:S01]  /*9b10*/  FMUL.FTZ R10, R131, UR21 ;  /* 0x00000015830a7c20 */ /* 0x000fe20008410000 */
[----:B------:R-:W-:Y:S01]  /*9b20*/  FADD.FTZ R131, R71, R138 ;  /* 0x0000008a47837221 */ /* 0x000fe20000010000 */
[----:B------:R-:W-:-:S01]  /*9b30*/  FFMA.FTZ R107, R107, UR21, -R67 ;  /* 0x000000156b6b7c23 */ /* 0x000fc20008010843 */
[----:B------:R-:W-:Y:S01]  /*9b40*/  MUFU.EX2 R57, R57 ;  /* 0x0000003900397308 */ /* 0x000fe20000000800 */
[----:B------:R-:W-:-:S01]  /*9b50*/  FFMA.FTZ R110, R110, UR21, -R67 ;  /* 0x000000156e6e7c23 */ /* 0x000fc20008010843 */
[----:B------:R-:W-:Y:S01]  /*9b60*/  FADD.FTZ R138, R14, R131 ;  /* 0x000000830e8a7221 */ /* 0x000fe20000010000 */
[----:B------:R-:W-:-:S01]  /*9b70*/  FFMA.FTZ R111, R111, UR21, -R67 ;  /* 0x000000156f6f7c23 */ /* 0x000fc20008010843 */
[--C-:B------:R-:W-:Y:S01]  /*9b80*/  FFMA.FTZ R114, R114, UR21, -R67.reuse ;  /* 0x0000001572727c23 */ /* 0x100fe20008010843 */
[----:B------:R-:W-:-:S01]  /*9b90*/  FFMA.FTZ R115, R115, UR21, -R67 ;  /* 0x0000001573737c23 */ /* 0x000fc20008010843 */
[----:B------:R-:W-:Y:S01]  /*9ba0*/  FADD.FTZ R131, R121, R138 ;  /* 0x0000008a79837221 */ /* 0x000fe20000010000 */
[----:B------:R-:W-:-:S01]  /*9bb0*/  FFMA.FTZ R118, R118, UR21, -R67 ;  /* 0x0000001576767c23 */ /* 0x000fc20008010843 */
[----:B------:R-:W0:Y:S01]  /*9bc0*/  MUFU.EX2 R10, R10 ;  /* 0x0000000a000a7308 */ /* 0x000e220000000800 */
[----:B------:R-:W-:-:S01]  /*9bd0*/  FFMA.FTZ R119, R119, UR21, -R67 ;  /* 0x0000001577777c23 */ /* 0x000fc20008010843 */
[----:B------:R-:W-:Y:S01]  /*9be0*/  FADD.FTZ R138, R20, R131 ;  /* 0x00000083148a7221 */ /* 0x000fe20000010000 */
[----:B------:R-:W-:-:S01]  /*9bf0*/  FFMA.FTZ R90, R90, UR21, -R67 ;  /* 0x000000155a5a7c23 */ /* 0x000fc20008010843 */
[--C-:B------:R-:W-:Y:S01]  /*9c00*/  FFMA.FTZ R91, R91, UR21, -R67.reuse ;  /* 0x000000155b5b7c23 */ /* 0x100fe20008010843 */
[----:B------:R-:W-:-:S01]  /*9c10*/  FFMA.FTZ R94, R94, UR21, -R67 ;  /* 0x000000155e5e7c23 */ /* 0x000fc20008010843 */
[----:B------:R-:W-:Y:S01]  /*9c20*/  FADD.FTZ R131, R125, R138 ;  /* 0x0000008a7d837221 */ /* 0x000fe20000010000 */
        /* <DEDUP_REMOVED lines=153> */
.L_x_11042:
        /* <DEDUP_REMOVED lines=86> */
.L_x_11025:
[----:B------:R-:W0:Y:S01]  /*ab20*/  LDC R9, c[0x0][0x9e4] ;  /* 0x00027900ff097b82 */ /* 0x000e220000000800 */
[----:B------:R-:W-:Y:S01]  /*ab30*/  ULDC UR6, c[0x0][0x9dc] ;  /* 0x0002770000067ab9 */ /* 0x000fe20000000800 */
[----:B------:R-:W-:Y:S01]  /*ab40*/  LOP3.LUT R2, R2, 0xffffffef, RZ, 0xc0, !PT ;  /* 0xffffffef02027812 */ /* 0x000fe200078ec0ff */
[----:B------:R-:W-:-:S05]  /*ab50*/  VIADD R12, R22, -UR6 ;  /* 0x80000006160c7c36 */ /* 0x000fca0008000000 */
[----:B------:R-:W-:Y:S02]  /*ab60*/  R2UR UR6, R12 ;  /* 0x000000000c0672ca */ /* 0x000fe400000e0000 */
        /* <DEDUP_REMOVED lines=12> */
.L_x_11045:
[----:B------:R-:W-:-:S13]  /*ac30*/  ISETP.NE.AND P1, PT, R9, 0x1, PT ;  /* 0x000000010900780c */ /* 0x000fda0003f25270 */
[----:B------:R-:W0:Y:S02]  /*ac40*/  @P1 LDC.64 R12, c[0x0][0x9e8] ;  /* 0x00027a00ff0c1b82 */ /* 0x000e240000000a00 */
[----:B0-----:R-:W-:-:S05]  /*ac50*/  @P1 IMAD.HI.U32 R12, R22, R12, RZ ;  /* 0x0000000c160c1227 */ /* 0x001fca00078e00ff */
[----:B------:R-:W-:-:S07]  /*ac60*/  @P1 SHF.R.U32.HI R22, RZ, R13, R12 ;  /* 0x0000000dff161219 */ /* 0x000fce000001160c */
.L_x_11046:
[----:B------:R-:W-:-:S05]  /*ac70*/  IMAD R22, R22, R9, RZ ;  /* 0x0000000916167224 */ /* 0x000fca00078e02ff */
[----:B------:R-:W-:-:S13]  /*ac80*/  R2UR UR7, R22 ;  /* 0x00000000160772ca */ /* 0x000fda00000e0000 */
[----:B------:R-:W-:-:S04]  /*ac90*/  UISETP.LT.AND UP0, UPT, UR6, UR7, UPT ;  /* 0x000000070600728c */ /* 0x000fc8000bf01270 */
[----:B------:R-:W-:-:S12]  /*aca0*/  USEL UR6, UR6, UR7, !UP0 ;  /* 0x0000000706067287 */ /* 0x000fd8000c000000 */
.L_x_11044:
        /* <DEDUP_REMOVED lines=13> */
.L_x_11057:
[----:B------:R-:W-:-:S04]  /*ad80*/  UIADD3 UR38, UR23, 0x1, URZ ;  /* 0x0000000117267890 */ /* 0x000fc8000fffe03f */
[----:B------:R-:W-:-:S04]  /*ad90*/  UISETP.NE.AND UP0, UPT, UR38, 0x2, UPT ;  /* 0x000000022600788c */ /* 0x000fc8000bf05270 */
[----:B------:R-:W-:Y:S02]  /*ada0*/  USEL UR37, URZ, 0x1, UP0 ;  /* 0x000000013f257887 */ /* 0x000fe40008000000 */
[----:B------:R-:W-:Y:S02]  /*adb0*/  USEL UR38, UR38, URZ, UP0 ;  /* 0x0000003f26267287 */ /* 0x000fe40008000000 */
[----:B------:R-:W-:Y:S01]  /*adc0*/  ULOP3.LUT UR37, UR24, UR37, URZ, 0x3c, !UPT ;  /* 0x0000002518257292 */ /* 0x000fe2000f8e3c3f */
[----:B------:R-:W-:Y:S11]  /*add0*/  @!P0 BRA `(.L_x_11048) ;  /* 0x0000000000048947 */ /* 0x000ff60003800000 */
[----:B------:R-:W-:Y:S01]  /*ade0*/  BPT.TRAP 0x1 ;  /* 0x000000040000795c */ /* 0x000fe20000300000 */
.L_x_11048:
[----:B------:R-:W-:Y:S01]  /*adf0*/  ULEA UR6, UR38, UR45, 0x3 ;  /* 0x0000002d26067291 */ /* 0x000fe2000f8e183f */
[----:B------:R-:W-:-:S05]  /*ae00*/  IMAD.U32 R10, RZ, RZ, UR37 ;  /* 0x00000025ff0a7e24 */ /* 0x000fca000f8e00ff */
[----:B------:R-:W-:-:S04]  /*ae10*/  SHF.L.U32 R10, R10, 0x1f, RZ ;  /* 0x0000001f0a0a7819 */ /* 0x000fc800000006ff */
[----:B------:R0:W1:Y:S01]  /*ae20*/  SYNCS.PHASECHK.TRANS64.TRYWAIT P1, [UR6+0x13230], R10 ;  /* 0x0132300aff0075a7 */ /* 0x0000620008020146 */
[----:B------:R-:W-:Y:S05]  /*ae30*/  @!P0 BRA `(.L_x_11049) ;  /* 0x0000000000048947 */ /* 0x000fea0003800000 */
[----:B------:R-:W-:Y:S01]  /*ae40*/  BPT.TRAP 0x1 ;  /* 0x000000040000795c */ /* 0x000fe20000300000 */
.L_x_11049:
[----:B-1----:R-:W-:Y:S05]  /*ae50*/  @P1 BRA `(.L_x_11050) ;  /* 0x0000000000081947 */ /* 0x002fea0003800000 */
[----:B------:R-:W1:Y:S02]  /*ae60*/  SYNCS.PHASECHK.TRANS64.TRYWAIT P1, [UR6+0x13230], R10 ;  /* 0x0132300aff0075a7 */ /* 0x000e640008020146 */
[----:B-1----:R-:W-:Y:S05]  /*ae70*/  @!P1 BRA `(.L_x_11051) ;  /* 0x000000e000b09947 */ /* 0x002fea0003800000 */
.L_x_11050:
        /* <DEDUP_REMOVED lines=64> */
.L_x_11052:
[----:B------:R-:W-:Y:S01]  /*b280*/  ULEA UR11, UR23, UR45, 0x3 ;  /* 0x0000002d170b7291 */ /* 0x000fe2000f8e183f */
[----:B01----:R-:W-:-:S05]  /*b290*/  IMAD.U32 R10, RZ, RZ, UR24 ;  /* 0x00000018ff0a7e24 */ /* 0x003fca000f8e00ff */
[----:B------:R-:W-:-:S04]  /*b2a0*/  SHF.L.U32 R10, R10, 0x1f, RZ ;  /* 0x0000001f0a0a7819 */ /* 0x000fc800000006ff */
[----:B------:R0:W1:Y:S01]  /*b2b0*/  SYNCS.PHASECHK.TRANS64.TRYWAIT P1, [UR11+0x13250], R10 ;  /* 0x0132500aff0075a7 */ /* 0x000062000802014b */
[----:B------:R-:W-:Y:S05]  /*b2c0*/  @!P0 BRA `(.L_x_11053) ;  /* 0x0000000000048947 */ /* 0x000fea0003800000 */
[----:B------:R-:W-:Y:S01]  /*b2d0*/  BPT.TRAP 0x1 ;  /* 0x000000040000795c */ /* 0x000fe20000300000 */
.L_x_11053:
[----:B-1----:R-:W-:Y:S05]  /*b2e0*/  @P1 BRA `(.L_x_11054) ;  /* 0x0000000000081947 */ /* 0x002fea0003800000 */
[----:B------:R-:W1:Y:S02]  /*b2f0*/  SYNCS.PHASECHK.TRANS64.TRYWAIT P1, [UR11+0x13250], R10 ;  /* 0x0132500aff0075a7 */ /* 0x000e64000802014b */
[----:B-1----:R-:W-:Y:S05]  /*b300*/  @!P1 BRA `(.L_x_11055) ;  /* 0x000000dc00a49947 */ /* 0x002fea0003800000 */
.L_x_11054:
        /* <DEDUP_REMOVED lines=20> */
[----:B------:R-:W-:Y:S01]  /*b450*/  UIADD3 UR6, UR45, 0x1000, URZ ;  /* 0x000010002d067890 */ /* 0x000fe2000fffe03f */
[C---:B------:R-:W-:Y:S01]  /*b460*/  FMUL.FTZ R105, R0.reuse, R105 ;  /* 0x0000006900697220 */ /* 0x040fe20000410000 */
[----:B------:R-:W2:Y:S01]  /*b470*/  MUFU.TANH R14, R14 ;  /* 0x0000000e000e7308 */ /* 0x000ea20000002400 */
[----:B-1----:R-:W-:Y:S01]  /*b480*/  FMNMX.FTZ R11, R15, R12, !PT ;  /* 0x0000000c0f0b7209 */ /* 0x002fe20007810000 */
[C---:B------:R-:W-:Y:S01]  /*b490*/  FMUL.FTZ R107, R0.reuse, R107 ;  /* 0x0000006b006b7220 */ /* 0x040fe20000410000 */
[----:B------:R-:W-:Y:S01]  /*b4a0*/  USHF.R.U32.HI UR6, URZ, 0x4, UR6 ;  /* 0x000000043f067899 */ /* 0x000fe20008011606 */
[C---:B------:R-:W-:Y:S01]  /*b4b0*/  FMUL.FTZ R108, R0.reuse, R108 ;  /* 0x0000006c006c7220 */ /* 0x040fe20000410000 */
[C---:B------:R-:W-:Y:S01]  /*b4c0*/  FMUL.FTZ R110, R0.reuse, R110 ;  /* 0x0000006e006e7220 */ /* 0x040fe20000410000 */
[----:B------:R-:W-:Y:S01]  /*b4d0*/  FMUL.FTZ R109, R0, R109 ;  /* 0x0000006d006d7220 */ /* 0x000fe20000410000 */
[----:B------:R-:W-:Y:S01]  /*b4e0*/  ULOP3.LUT UR6, UR6, 0x3fff, URZ, 0xc0, !UPT ;  /* 0x00003fff06067892 */ /* 0x000fe2000f8ec03f */
[----:B------:R-:W1:Y:S01]  /*b4f0*/  MUFU.TANH R21, R21 ;  /* 0x0000001500157308 */ /* 0x000e620000002400 */
[----:B0-----:R-:W-:Y:S01]  /*b500*/  FMNMX.FTZ R10, R20, R13, !PT ;  /* 0x0000000d140a7209 */ /* 0x001fe20007810000 */
[C---:B------:R-:W-:Y:S01]  /*b510*/  FMUL.FTZ R111, R0.reuse, R111 ;  /* 0x0000006f006f7220 */ /* 0x040fe20000410000 */
[----:B------:R-:W-:Y:S01]  /*b520*/  ULOP3.LUT UR6, UR6, 0x10000, URZ, 0xfc, !UPT ;  /* 0x0001000006067892 */ /* 0x000fe2000f8efc3f */
[C---:B------:R-:W-:Y:S01]  /*b530*/  FMUL.FTZ R112, R0.reuse, R112 ;  /* 0x0000007000707220 */ /* 0x040fe20000410000 */
[C---:B------:R-:W-:Y:S01]  /*b540*/  FMUL.FTZ R114, R0.reuse, R114 ;  /* 0x0000007200727220 */ /* 0x040fe20000410000 */
[----:B------:R-:W-:Y:S01]  /*b550*/  FMUL.FTZ R113, R0, R113 ;  /* 0x0000007100717220 */ /* 0x000fe20000410000 */
[----:B------:R-:W-:Y:S01]  /*b560*/  UIMAD UR10, UR23, 0x280, UR6 ;  /* 0x00000280170a78a4 */ /* 0x000fe2000f8e0206 */
[----:B------:R-:W0:Y:S01]  /*b570*/  MUFU.TANH R22, R22 ;  /* 0x0000001600167308 */ /* 0x000e220000002400 */
[----:B--2---:R-:W-:Y:S01]  /*b580*/  FMNMX.FTZ R11, R14, R11, !PT ;  /* 0x0000000b0e0b7209 */ /* 0x004fe20007810000 */
[----:B------:R-:W-:Y:S01]  /*b590*/  WARPGROUP.ARRIVE ;  /* 0x00000000000079c5 */ /* 0x000fe20000000000 */
[C---:B------:R-:W-:Y:S01]  /*b5a0*/  FMUL.FTZ R115, R0.reuse, R115 ;  /* 0x0000007300737220 */ /* 0x040fe20000410000 */
[C---:B------:R-:W-:Y:S01]  /*b5b0*/  FMUL.FTZ R116, R0.reuse, R116 ;  /* 0x0000007400747220 */ /* 0x040fe20000410000 */
[----:B------:R-:W-:Y:S01]  /*b5c0*/  UMOV UR7, 0xc0000010 ;  /* 0xc000001000077882 */ /* 0x000fe20000000000 */
[----:B------:R-:W-:Y:S01]  /*b5d0*/  UMOV UR6, UR10 ;  /* 0x0000000a00067c82 */ /* 0x000fe20008000000 */
[C---:B------:R-:W-:Y:S01]  /*b5e0*/  FMUL.FTZ R118, R0.reuse, R118 ;  /* 0x0000007600767220 */ /* 0x040fe20000410000 */
[----:B------:R-:W2:Y:S01]  /*b5f0*/  MUFU.TANH R121, R121 ;  /* 0x0000007900797308 */ /* 0x000ea20000002400 */
[----:B-1----:R-:W-:Y:S01]  /*b600*/  FMNMX.FTZ R10, R21, R10, !PT ;  /* 0x0000000a150a7209 */ /* 0x002fe20007810000 */
[C---:B------:R-:W-:Y:S01]  /*b610*/  FMUL.FTZ R117, R0.reuse, R117 ;  /* 0x0000007500757220 */ /* 0x040fe20000410000 */
[----:B------:R-:W-:Y:S01]  /*b620*/  QGMMA.64x64x32.F32.E4M3.E4M3 R24, R152, gdesc[UR4], R24, gsb0 ;  /* 0x00e0000498187df3 */ /* 0x000fe20008000818 */
        /* <DEDUP_REMOVED lines=47> */
[C---:B------:R-:W-:Y:S01]  /*b920*/  FMUL.FTZ R58, R0.reuse, R58 ;  /* 0x0000003a003a7220 */ /* 0x040fe20000410000 */
[C---:B------:R-:W-:Y:S01]  /*b930*/  FMUL.FTZ R57, R0.reuse, R57 ;  /* 0x0000003900397220 */ /* 0x040fe20000410000 */
[----:B------:R-:W-:Y:S01]  /*b940*/  UMOV UR7, 0xc0000010 ;  /* 0xc000001000077882 */ /* 0x000fe20000000000 */
        /* <DEDUP_REMOVED lines=11> */
[----:B--2---:R-:W-:Y:S01]  /*ba00*/  FMNMX.FTZ R132, R126, R131, !PT ;  /* 0x000000837e847209 */ /* 0x004fe20007810000 */
[C---:B------:R-:W-:Y:S01]  /*ba10*/  FMUL.FTZ R67, R0.reuse, R67 ;  /* 0x0000004300437220 */ /* 0x040fe20000410000 */
[C---:B------:R-:W-:Y:S01]  /*ba20*/  FMUL.FTZ R68, R0.reuse, R68 ;  /* 0x0000004400447220 */ /* 0x040fe20000410000 */
[C---:B------:R-:W-:Y:S01]  /*ba30*/  FMUL.FTZ R70, R0.reuse, R70 ;  /* 0x0000004600467220 */ /* 0x040fe20000410000 */
[C---:B------:R-:W-:Y:S01]  /*ba40*/  FMUL.FTZ R69, R0.reuse, R69 ;  /* 0x0000004500457220 */ /* 0x040fe20000410000 */
[----:B------:R-:W-:-:S02]  /*ba50*/  FMUL.FTZ R71, R0, R71 ;  /* 0x0000004700477220 */ /* 0x000fc40000410000 */
[----:B------:R-:W2:Y:S01]  /*ba60*/  MUFU.TANH R128, R128 ;  /* 0x0000008000807308 */ /* 0x000ea20000002400 */
[----:B-1----:R-:W-:-:S07]  /*ba70*/  FMNMX.FTZ R11, R127, R10, !PT ;  /* 0x0000000a7f0b7209 */ /* 0x002fce0007810000 */
[----:B------:R-:W1:Y:S01]  /*ba80*/  MUFU.TANH R130, R130 ;  /* 0x0000008200827308 */ /* 0x000e620000002400 */
[----:B0-----:R-:W-:Y:S01]  /*ba90*/  FMNMX.FTZ R131, R129, R132, !PT ;  /* 0x0000008481837209 */ /* 0x001fe20007810000 */
[----:B------:R-:W-:Y:S02]  /*baa0*/  WARPGROUP.DEPBAR.LE gsb0, 0x0 ;  /* 0x00008000000079c5 */ /* 0x000fe40000010000 */
[----:B------:R-:W-:-:S06]  /*bab0*/  WARPGROUP.ARRIVE ;  /* 0x00000000000079c5 */ /* 0x000fcc0000000000 */
[----:B------:R-:W0:Y:S01]  /*bac0*/  S2R R155, SR_TID.X ;  /* 0x00000000009b7919 */ /* 0x000e220000002100 */
[----:B------:R-:W3:Y:S01]  /*bad0*/  MUFU.TANH R104, R104 ;  /* 0x0000006800687308 */ /* 0x000ee20000002400 */
[----:B--2---:R-:W-:Y:S01]  /*bae0*/  FMNMX.FTZ R11, R128, R11, !PT ;  /* 0x0000000b800b7209 */ /* 0x004fe20007810000 */
[----:B------:R-:W-:Y:S01]  /*baf0*/  QGMMA.64x64x32.F32.E4M3.E4M3 R24, R148, gdesc[UR4], R24, gsb0 ;  /* 0x00e0000494187df3 */ /* 0x000fe20008000818 */
[----:B------:R-:W-:Y:S01]  /*bb00*/  UIADD3 UR6, UR10, 0x100, URZ ;  /* 0x000001000a067890 */ /* 0x000fe2000fffe03f */
[----:B------:R-:W-:-:S04]  /*bb10*/  UMOV UR7, 0xc0000010 ;  /* 0xc000001000077882 */ /* 0x000fc80000000000 */
[----:B------:R-:W2:Y:S01]  /*bb20*/  MUFU.TANH R106, R106 ;  /* 0x0000006a006a7308 */ /* 0x000ea20000002400 */
[----:B-1----:R-:W-:-:S07]  /*bb30*/  FMNMX.FTZ R131, R130, R131, !PT ;  /* 0x0000008382837209 */ /* 0x002fce0007810000 */
[----:B------:R-:W1:Y:S01]  /*bb40*/  MUFU.TANH R105, R105 ;  /* 0x0000006900697308 */ /* 0x000e620000002400 */
[----:B---3--:R-:W-:-:S07]  /*bb50*/  FMNMX.FTZ R10, R104, R11, !PT ;  /* 0x0000000b680a7209 */ /* 0x008fce0007810000 */
[----:B------:R-:W3:Y:S01]  /*bb60*/  MUFU.TANH R107, R107 ;  /* 0x0000006b006b7308 */ /* 0x000ee20000002400 */
[----:B--2---:R-:W-:Y:S02]  /*bb70*/  FMNMX.FTZ R132, R106, R131, !PT ;  /* 0x000000836a847209 */ /* 0x004fe40007810000 */
[----:B0-----:R-:W-:-:S05]  /*bb80*/  LOP3.LUT P1, RZ, R155, 0x7f, RZ, 0xc0, !PT ;  /* 0x0000007f9bff7812 */ /* 0x001fca000782c0ff */
        /* <DEDUP_REMOVED lines=149> */
[----:B------:R-:W-:Y:S02]  /*c4e0*/  IMAD.U32 R135, RZ, RZ, UR21 ;  /* 0x00000015ff877e24 */ /* 0x000fe4000f8e00ff */
        /* <DEDUP_REMOVED lines=251> */
.L_x_11056:
        /* <DEDUP_REMOVED lines=82> */
.L_x_11047:
        /* <DEDUP_REMOVED lines=14> */
.L_x_11076:
[----:B------:R-:W-:-:S04]  /*daa0*/  UISETP.NE.AND UP0, UPT, UR25, 0x1, UPT ;  /* 0x000000011900788c */ /* 0x000fc8000bf05270 */
[----:B------:R-:W-:-:S04]  /*dab0*/  USEL UR37, URZ, 0x1, UP0 ;  /* 0x000000013f257887 */ /* 0x000fc80008000000 */
[----:B------:R-:W-:Y:S01]  /*dac0*/  ULOP3.LUT UR37, UR26, UR37, URZ, 0x3c, !UPT ;  /* 0x000000251a257292 */ /* 0x000fe2000f8e3c3f */
[----:B------:R-:W-:Y:S11]  /*dad0*/  @!P0 BRA `(.L_x_11059) ;  /* 0x0000000000048947 */ /* 0x000ff60003800000 */
[----:B------:R-:W-:Y:S01]  /*dae0*/  BPT.TRAP 0x1 ;  /* 0x000000040000795c */ /* 0x000fe20000300000 */
.L_x_11059:
        /* <DEDUP_REMOVED lines=9> */
.L_x_11060:
[----:B-1----:R-:W-:Y:S05]  /*db80*/  @P1 BRA `(.L_x_11061) ;  /* 0x0000000000081947 */ /* 0x002fea0003800000 */
[----:B------:R-:W1:Y:S02]  /*db90*/  SYNCS.PHASECHK.TRANS64.TRYWAIT P1, [UR24+0x13230], R10 ;  /* 0x0132300aff0075a7 */ /* 0x000e640008020158 */
[----:B-1----:R-:W-:Y:S05]  /*dba0*/  @!P1 BRA `(.L_x_11062) ;  /* 0x000000b400949947 */ /* 0x002fea0003800000 */
.L_x_11061:
        /* <DEDUP_REMOVED lines=64> */
.L_x_11063:
[----:B------:R-:W-:Y:S01]  /*dfb0*/  ULEA UR11, UR25, UR45, 0x3 ;  /* 0x0000002d190b7291 */ /* 0x000fe2000f8e183f */
[----:B01----:R-:W-:-:S05]  /*dfc0*/  IMAD.U32 R10, RZ, RZ, UR26 ;  /* 0x0000001aff0a7e24 */ /* 0x003fca000f8e00ff */
[----:B------:R-:W-:-:S04]  /*dfd0*/  SHF.L.U32 R10, R10, 0x1f, RZ ;  /* 0x0000001f0a0a7819 */ /* 0x000fc800000006ff */
[----:B------:R0:W1:Y:S01]  /*dfe0*/  SYNCS.PHASECHK.TRANS64.TRYWAIT P1, [UR11+0x13250], R10 ;  /* 0x0132500aff0075a7 */ /* 0x000062000802014b */
[----:B------:R-:W-:Y:S05]  /*dff0*/  @!P0 BRA `(.L_x_11064) ;  /* 0x0000000000048947 */ /* 0x000fea0003800000 */
[----:B------:R-:W-:Y:S01]  /*e000*/  BPT.TRAP 0x1 ;  /* 0x000000040000795c */ /* 0x000fe20000300000 */
.L_x_11064:
[----:B-1----:R-:W-:Y:S05]  /*e010*/  @P1 BRA `(.L_x_11065) ;  /* 0x0000000000081947 */ /* 0x002fea0003800000 */
[----:B------:R-:W1:Y:S02]  /*e020*/  SYNCS.PHASECHK.TRANS64.TRYWAIT P1, [UR11+0x13250], R10 ;  /* 0x0132500aff0075a7 */ /* 0x000e64000802014b */
[----:B-1----:R-:W-:Y:S05]  /*e030*/  @!P1 BRA `(.L_x_11066) ;  /* 0x000000b000889947 */ /* 0x002fea0003800000 */
.L_x_11065:
        /* <DEDUP_REMOVED lines=17> */
[----:B------:R-:W-:Y:S01]  /*e150*/  FMUL.FTZ R22, R0, R122 ;  /* 0x0000007a00167220 */ /* 0x000fe20000410000 */
[----:B------:R-:W-:-:S02]  /*e160*/  IMAD.U32 R56, RZ, RZ, UR24 ;  /* 0x00000018ff387e24 */ /* 0x000fc4000f8e00ff */
[C---:B------:R-:W-:Y:S01]  /*e170*/  FMUL.FTZ R122, R0.reuse, R125 ;  /* 0x0000007d007a7220 */ /* 0x040fe20000410000 */
[C---:B------:R-:W-:Y:S01]  /*e180*/  FMUL.FTZ R125, R0.reuse, R128 ;  /* 0x00000080007d7220 */ /* 0x040fe20000410000 */
[C---:B0-----:R-:W-:Y:S01]  /*e190*/  FMUL.FTZ R10, R0.reuse, R120 ;  /* 0x00000078000a7220 */ /* 0x041fe20000410000 */
        /* <DEDUP_REMOVED lines=66> */
[----:B------:R-:W2:Y:S01]  /*e5c0*/  MUFU.TANH R22, R22 ;  /* 0x0000001600167308 */ /* 0x000ea20000002400 */
[----:B------:R-:W-:-:S02]  /*e5d0*/  WARPGROUP.DEPBAR.LE gsb0, 0x0 ;  /* 0x00008000000079c5 */ /* 0x000fc40000010000 */
[----:B------:R-:W-:-:S06]  /*e5e0*/  WARPGROUP.ARRIVE ;  /* 0x00000000000079c5 */ /* 0x000fcc0000000000 */
[----:B------:R-:W3:Y:S01]  /*e5f0*/  S2R R155, SR_TID.X ;  /* 0x00000000009b7919 */ /* 0x000ee20000002100 */
[----:B------:R-:W4:Y:S01]  /*e600*/  MUFU.TANH R120, R120 ;  /* 0x0000007800787308 */ /* 0x000f220000002400 */
[----:B------:R-:W-:Y:S01]  /*e610*/  QGMMA.64x64x32.F32.E4M3.E4M3 R24, R148, gdesc[UR4], R24, gsb0 ;  /* 0x00e0000494187df3 */ /* 0x000fe20008000818 */
[----:B------:R-:W-:Y:S01]  /*e620*/  UIADD3 UR6, UR10, 0x100, URZ ;  /* 0x000001000a067890 */ /* 0x000fe2000fffe03f */
[----:B------:R-:W-:-:S05]  /*e630*/  UMOV UR7, 0xc0000010 ;  /* 0xc000001000077882 */ /* 0x000fca0000000000 */
[----:B------:R-:W0:Y:S08]  /*e640*/  MUFU.TANH R121, R121 ;  /* 0x0000007900797308 */ /* 0x000e300000002400 */
[----:B------:R-:W0:Y:S08]  /*e650*/  MUFU.TANH R122, R122 ;  /* 0x0000007a007a7308 */ /* 0x000e300000002400 */
[----:B------:R-:W0:Y:S01]  /*e660*/  MUFU.TANH R123, R123 ;  /* 0x0000007b007b7308 */ /* 0x000e220000002400 */
[----:B---3--:R-:W-:-:S07]  /*e670*/  LOP3.LUT P1, RZ, R155, 0x7f, RZ, 0xc0, !PT ;  /* 0x0000007f9bff7812 */ /* 0x008fce000782c0ff */
[----:B------:R-:W3:Y:S08]  /*e680*/  MUFU.TANH R124, R124 ;  /* 0x0000007c007c7308 */ /* 0x000ef00000002400 */
[----:B------:R-:W0:Y:S01]  /*e690*/  MUFU.TANH R125, R125 ;  /* 0x0000007d007d7308 */ /* 0x000e220000002400 */
[----:B------:R-:W-:-:S05]  /*e6a0*/  @!P1 VIADD R56, R56, 0x13240 ;  /* 0x0001324038389836 */ /* 0x000fca0000000000 */
[----:B------:R-:W-:Y:S02]  /*e6b0*/  @!P1 PRMT R56, RZ, 0x654, R56 ;  /* 0x00000654ff389816 */ /* 0x000fe40000000038 */
        /* <DEDUP_REMOVED lines=40> */
[----:B------:R-:W-:Y:S01]  /*e940*/  FMUL.FTZ R66, R0, R71 ;  /* 0x0000004700427220 */ /* 0x000fe20000410000 */
[----:B------:R-:W0:Y:S01]  /*e950*/  MUFU.TANH R90, R90 ;  /* 0x0000005a005a7308 */ /* 0x000e220000002400 */
[----:B------:R-:W-:Y:S07]  /*e960*/  QGMMA.64x64x32.F32.E4M3.E4M3 R24, R136, gdesc[UR4], R24, gsb0 ;  /* 0x00e0000488187df3 */ /* 0x000fee0008000818 */
        /* <DEDUP_REMOVED lines=13> */
[----:B------:R0:W-:Y:S01]  /*ea40*/  @!P1 SYNCS.ARRIVE.TRANS64.RED.A1T0 RZ, [R56+URZ], RZ ;  /* 0x000000ff38ff99a7 */ /* 0x0001e2000810043f */
[----:B------:R-:W-:Y:S01]  /*ea50*/  ISETP.GE.AND P1, PT, R9, 0x1, PT ;  /* 0x000000010900780c */ /* 0x000fe20003f26270 */
[----:B------:R-:W0:Y:S01]  /*ea60*/  MUFU.TANH R100, R100 ;  /* 0x0000006400647308 */ /* 0x000e220000002400 */
[----:B------:R-:W-:Y:S01]  /*ea70*/  IMAD R67, R17, -0x2, R70 ;  /* 0xfffffffe11437824 */ /* 0x000fe200078e0246 */
[----:B------:R-:W-:-:S05]  /*ea80*/  IADD3 R138, R70, 0x1, R18 ;  /* 0x00000001468a7810 */ /* 0x000fca0007ffe012 */
[----:B------:R-:W-:Y:S01]  /*ea90*/  IMAD.IADD R138, R138, 0x1, -R19 ;  /* 0x000000018a8a7824 */ /* 0x000fe200078e0a13 */
[----:B------:R-:W0:Y:S03]  /*eaa0*/  MUFU.TANH R101, R101 ;  /* 0x0000006500657308 */ /* 0x000e260000002400 */
[----:B------:R-:W-:-:S04]  /*eab0*/  IMAD R138, R17, -0x2, R138 ;  /* 0xfffffffe118a7824 */ /* 0x000fc800078e028a */
[C---:B------:R-:W-:Y:S01]  /*eac0*/  VIADD R139, R138.reuse, UR23 ;  /* 0x000000178a8b7c36 */ /* 0x040fe20008000000 */
[----:B------:R-:W0:Y:S01]  /*ead0*/  MUFU.TANH R102, R102 ;  /* 0x0000006600667308 */ /* 0x000e220000002400 */
[----:B------:R-:W-:Y:S02]  /*eae0*/  VIADD R138, R138, UR20 ;  /* 0x000000148a8a7c36 */ /* 0x000fe40008000000 */
        /* <DEDUP_REMOVED lines=47> */
.L_x_11069:
[----:B------:R-:W-:-:S05]  /*ede0*/  IMAD.U32 R141, RZ, RZ, UR22 ;  /* 0x00000016ff8d7e24 */ /* 0x000fca000f8e00ff */
[----:B------:R-:W-:-:S13]  /*edf0*/  ISETP.NE.AND P1, PT, R141, 0x1, PT ;  /* 0x000000018d00780c */ /* 0x000fda0003f25270 */
[----:B0-----:R-:W0:Y:S02]  /*ee00*/  @P1 LDC.64 R56, c[0x0][0x9e8] ;  /* 0x00027a00ff381b82 */ /* 0x001e240000000a00 */
[----:B0-----:R-:W-:-:S04]  /*ee10*/  @P1 IMAD.HI.U32 R142, R12, R56, RZ ;  /* 0x000000380c8e1227 */ /* 0x001fc800078e00ff */
[----:B------:R-:W-:Y:S01]  /*ee20*/  IMAD.MOV.U32 R56, RZ, RZ, R12 ;  /* 0x000000ffff387224 */ /* 0x000fe200078e000c */
[----:B------:R-:W-:-:S07]  /*ee30*/  @P1 SHF.R.U32.HI R56, RZ, R57, R142 ;  /* 0x00000039ff381219 */ /* 0x000fce000001168e */
.L_x_11070:
[----:B------:R-:W-:Y:S05]  /*ee40*/  BSYNC B0 ;  /* 0x0000000000007941 */ /* 0x000fea0003800000 */
.L_x_11068:
[----:B------:R-:W-:-:S05]  /*ee50*/  IMAD R56, R56, R141, R67 ;  /* 0x0000008d38387224 */ /* 0x000fca00078e0243 */
[----:B------:R-:W-:Y:S02]  /*ee60*/  VIADDMNMX R137, R56, R141, R137, PT ;  /* 0x0000008d38897246 */ /* 0x000fe40003800189 */
[----:B------:R-:W-:-:S07]  /*ee70*/  VIMNMX R71, R71, R56, !PT ;  /* 0x0000003847477248 */ /* 0x000fce0007fe0100 */
.L_x_11067:
[C---:B------:R-:W-:Y:S01]  /*ee80*/  ISETP.GE.AND P2, PT, R70.reuse, 0x9, PT ;  /* 0x000000094600780c */ /* 0x040fe20003f46270 */
[C---:B------:R-:W-:Y:S01]  /*ee90*/  IMAD.IADD R139, R7.reuse, 0x1, R139 ;  /* 0x00000001078b7824 */ /* 0x040fe200078e028b */
        /* <DEDUP_REMOVED lines=243> */
.L_x_11073:
[----:B------:R-:W-:-:S05]  /*fdd0*/  IMAD.U32 R142, RZ, RZ, UR22 ;  /* 0x00000016ff8e7e24 */ /* 0x000fca000f8e00ff */
[----:B------:R-:W-:-:S13]  /*fde0*/  ISETP.NE.AND P6, PT, R142, 0x1, PT ;  /* 0x000000018e00780c */ /* 0x000fda0003fc5270 */
[----:B------:R-:W0:Y:S02]  /*fdf0*/  @P6 LDC.64 R10, c[0x0][0x9e8] ;  /* 0x00027a00ff0a6b82 */ /* 0x000e240000000a00 */
[----:B0-----:R-:W-:-:S04]  /*fe00*/  @P6 IMAD.HI.U32 R70, R21, R10, RZ ;  /* 0x0000000a15466227 */ /* 0x001fc800078e00ff */
[----:B------:R-:W-:Y:S01]  /*fe10*/  IMAD.MOV.U32 R10, RZ, RZ, R21 ;  /* 0x000000ffff0a7224 */ /* 0x000fe200078e0015 */
[----:B------:R-:W-:-:S07]  /*fe20*/  @P6 SHF.R.U32.HI R10, RZ, R11, R70 ;  /* 0x0000000bff0a6219 */ /* 0x000fce0000011646 */
.L_x_11074:
[----:B------:R-:W-:Y:S05]  /*fe30*/  BSYNC B0 ;  /* 0x0000000000007941 */ /* 0x000fea0003800000 */
.L_x_11072:
[----:B------:R-:W-:-:S05]  /*fe40*/  IMAD R67, R10, R142, R67 ;  /* 0x0000008e0a437224 */ /* 0x000fca00078e0243 */
[----:B------:R-:W-:Y:S02]  /*fe50*/  VIADDMNMX R139, R67, R142, R139, PT ;  /* 0x0000008e438b7246 */ /* 0x000fe4000380018b */
[----:B------:R-:W-:-:S07]  /*fe60*/  VIMNMX R138, R138, R67, !PT ;  /* 0x000000438a8a7248 */ /* 0x000fce0007fe0100 */
.L_x_11071:
        /* <DEDUP_REMOVED lines=115> */
[----:B0-----:R-:W-:-:S02]  /*105a0*/  FMNMX.FTZ R70, R10, R11, !PT ;  /* 0x0000000b0a467209 */ /* 0x001fc40007810000 */
[----:B------:R-:W-:Y:S02]  /*105b0*/  FSEL R91, R91, -INF , !P1 ;  /* 0xff8000005b5b7808 */ /* 0x000fe40004800000 */
[----:B------:R-:W-:Y:S01]  /*105c0*/  LOP3.LUT P1, RZ, R16, 0x200000, RZ, 0xc0, !PT ;  /* 0x0020000010ff7812 */ /* 0x000fe2000782c0ff */
[----:B------:R-:W0:Y:S01]  /*105d0*/  SHFL.BFLY PT, R11, R70, 0x1, 0x1f ;  /* 0x0c201f00460b7f89 */ /* 0x000e2200000e0000 */
        /* <DEDUP_REMOVED lines=96> */
[----:B------:R-:W-:Y:S01]  /*10be0*/  FSEL R126, R62, -INF , !P4 ;  /* 0xff8000003e7e7808 */ /* 0x000fe20006000000 */
[--C-:B------:R-:W-:Y:S01]  /*10bf0*/  FFMA.FTZ R104, R104, UR21, -R71.reuse ;  /* 0x0000001568687c23 */ /* 0x100fe20008010847 */
[----:B------:R-:W-:Y:S01]  /*10c00*/  FMNMX.FTZ R10, R128, R137, !PT ;  /* 0x00000089800a7209 */ /* 0x000fe20007810000 */
[----:B------:R0:W-:Y:S01]  /*10c10*/  MUFU.EX2 R62, R130 ;  /* 0x00000082003e7308 */ /* 0x0001e20000000800 */
        /* <DEDUP_REMOVED lines=8> */
[----:B0-----:R-:W-:-:S01]  /*10ca0*/  FFMA.FTZ R130, R135, UR21, -R71 ;  /* 0x0000001587827c23 */ /* 0x001fc20008010847 */
        /* <DEDUP_REMOVED lines=71> */
[----:B0-----:R-:W-:Y:S01]  /*11120*/  FMNMX.FTZ R10, R137, R10, !PT ;  /* 0x0000000a890a7209 */ /* 0x001fe20007810000 */
[--C-:B------:R-:W-:Y:S01]  /*11130*/  FFMA.FTZ R137, R136, UR21, -R71.reuse ;  /* 0x0000001588897c23 */ /* 0x100fe20008010847 */
[----:B------:R-:W-:-:S01]  /*11140*/  FFMA.FTZ R71, R69, UR21, -R71 ;  /* 0x0000001545477c23 */ /* 0x000fc20008010847 */
[----:B------:R-:W-:-:S04]  /*11150*/  FSEL R69, R11, RZ, P1 ;  /* 0x000000ff0b457208 */ /* 0x000fc80000800000 */
[----:B------:R-:W-:Y:S01]  /*11160*/  MUFU.EX2 R117, R117 ;  /* 0x0000007500757308 */ /* 0x000fe20000000800 */
[----:B------:R-:W0:Y:S01]  /*11170*/  SHFL.BFLY PT, R139, R10, 0x1, 0x1f ;  /* 0x0c201f000a8b7f89 */ /* 0x000e2200000e0000 */
[----:B------:R-:W-:-:S04]  /*11180*/  FADD.FTZ R69, -R69, R14 ;  /* 0x0000000e45457221 */ /* 0x000fc80000010100 */
[----:B------:R-:W-:Y:S02]  /*11190*/  FMUL.FTZ R69, R69, UR21 ;  /* 0x0000001545457c20 */ /* 0x000fe40008410000 */
[----:B------:R-:W-:Y:S08]  /*111a0*/  MUFU.EX2 R88, R88 ;  /* 0x0000005800587308 */ /* 0x000ff00000000800 */
[----:B------:R-:W1:Y:S01]  /*111b0*/  MUFU.EX2 R69, R69 ;  /* 0x0000004500457308 */ /* 0x000e620000000800 */
[----:B0-----:R-:W-:Y:S01]  /*111c0*/  FMNMX.FTZ R10, R10, R139, !PT ;  /* 0x0000008b0a0a7209 */ /* 0x001fe20007810000 */
[----:B------:R-:W-:-:S06]  /*111d0*/  IMAD.U32 R139, RZ, RZ, UR21 ;  /* 0x00000015ff8b7e24 */ /* 0x000fcc000f8e00ff */
[----:B------:R-:W-:Y:S01]  /*111e0*/  MUFU.EX2 R89, R89 ;  /* 0x0000005900597308 */ /* 0x000fe20000000800 */
[C---:B------:R-:W-:Y:S01]  /*111f0*/  FSETP.NEU.FTZ.AND P1, PT, R10.reuse, -INF , PT ;  /* 0xff8000000a00780b */ /* 0x040fe20003f3d000 */
[----:B------:R-:W-:-:S03]  /*11200*/  FFMA.FTZ R14, R10, R139, -8 ;  /* 0xc10000000a0e7423 */ /* 0x000fc6000001008b */
[----:B------:R-:W-:Y:S01]  /*11210*/  FSEL R139, R10, RZ, P1 ;  /* 0x000000ff0a8b7208 */ /* 0x000fe20000800000 */
[----:B-1----:R-:W-:-:S01]  /*11220*/  FFMA.FTZ R134, R69, R5, R22 ;  /* 0x0000000545867223 */ /* 0x002fc20000010016 */
        /* <DEDUP_REMOVED lines=34> */
[----:B0-----:R-:W-:-:S01]  /*11450*/  FFMA.FTZ R5, R20, R4, R67 ;  /* 0x0000000414057223 */ /* 0x001fc20000010043 */
[----:B------:R-:W-:Y:S01]  /*11460*/  FFMA.FTZ R98, R98, UR21, -R14 ;  /* 0x0000001562627c23 */ /* 0x000fe2000801080e */
[----:B------:R-:W-:-:S01]  /*11470*/  FADD.FTZ R139, R129, R134 ;  /* 0x00000086818b7221 */ /* 0x000fc20000010000 */
        /* <DEDUP_REMOVED lines=24> */
[----:B------:R-:W-:-:S04]  /*11600*/  FFMA.FTZ R14, R66, UR21, -R14 ;  /* 0x00000015420e7c23 */ /* 0x000fc8000801080e */
[----:B------:R-:W0:Y:S01]  /*11610*/  MUFU.EX2 R131, R131 ;  /* 0x0000008300837308 */ /* 0x000e220000000800 */
[----:B-1----:R-:W-:-:S07]  /*11620*/  FADD.FTZ R5, R127, R4 ;  /* 0x000000047f057221 */ /* 0x002fce0000010000 */
[----:B------:R-:W1:Y:S01]  /*11630*/  MUFU.EX2 R132, R132 ;  /* 0x0000008400847308 */ /* 0x000e620000000800 */
[----:B--2---:R-:W-:-:S07]  /*11640*/  FADD.FTZ R4, R128, R5 ;  /* 0x0000000580047221 */ /* 0x004fce0000010000 */
[----:B------:R-:W2:Y:S01]  /*11650*/  MUFU.EX2 R106, R106 ;  /* 0x0000006a006a7308 */ /* 0x000ea20000000800 */
[----:B0-----:R-:W-:-:S01]  /*11660*/  FADD.FTZ R5, R131, R4 ;  /* 0x0000000483057221 */ /* 0x001fc20000010000 */
[----:B------:R-:W-:-:S06]  /*11670*/  FADD.FTZ R4, R104, R139 ;  /* 0x0000008b68047221 */ /* 0x000fcc0000010000 */
        /* <DEDUP_REMOVED lines=63> */
[----:B------:R-:W-:-:S06]  /*11a70*/  FADD.FTZ R4, R133, R4 ;  /* 0x0000000485047221 */ /* 0x000fcc0000010000 */
        /* <DEDUP_REMOVED lines=52> */
.L_x_11075:
        /* <DEDUP_REMOVED lines=9> */
[----:B------:R-:W-:Y:S01]  /*11e50*/  F2FP.SATFINITE.E4M3.F32.PACK_AB_MERGE_C R60, R59, R58, R60 ;  /* 0x0000003a3b3c723e */ /* 0x000fe2000480703c */
        /* <DEDUP_REMOVED lines=72> */
[----:B------:R-:W-:Y:S06]  /*122e0*/  @P1 BRA `(.L_x_11076) ;  /* 0xffffffb400ec1947 */ /* 0x000fec000383ffff */
.L_x_11058:
[----:B------:R-:W-:Y:S06]  /*122f0*/  BAR.ARV 0x8, 0x1a0 ;  /* 0x0206800000007b1d */ /* 0x000fec0000002000 */
[----:B------:R-:W-:Y:S05]  /*12300*/  @!P0 BRA `(.L_x_11077) ;  /* 0x0000000000048947 */ /* 0x000fea0003800000 */
[----:B------:R-:W-:Y:S01]  /*12310*/  BPT.TRAP 0x1 ;  /* 0x000000040000795c */ /* 0x000fe20000300000 */
.L_x_11077:
[----:B------:R-:W-:Y:S01]  /*12320*/  ULEA UR14, UR38, UR45, 0x3 ;  /* 0x0000002d260e7291 */ /* 0x000fe2000f8e183f */
[----:B------:R-:W-:-:S05]  /*12330*/  IMAD.U32 R0, RZ, RZ, UR37 ;  /* 0x00000025ff007e24 */ /* 0x000fca000f8e00ff */
[----:B------:R-:W-:-:S04]  /*12340*/  SHF.L.U32 R0, R0, 0x1f, RZ ;  /* 0x0000001f00007819 */ /* 0x000fc800000006ff */
[----:B------:R0:W1:Y:S01]  /*12350*/  SYNCS.PHASECHK.TRANS64.TRYWAIT P1, [UR14+0x13250], R0 ;  /* 0x01325000ff0075a7 */ /* 0x000062000802014e */
[----:B------:R-:W-:Y:S05]  /*12360*/  @!P0 BRA `(.L_x_11078) ;  /* 0x0000000000048947 */ /* 0x000fea0003800000 */
[----:B------:R-:W-:Y:S01]  /*12370*/  BPT.TRAP 0x1 ;  /* 0x000000040000795c */ /* 0x000fe20000300000 */
.L_x_11078:
[----:B-1----:R-:W-:Y:S05]  /*12380*/  @P1 BRA `(.L_x_11079) ;  /* 0x0000000000081947 */ /* 0x002fea0003800000 */
[----:B------:R-:W1:Y:S02]  /*12390*/  SYNCS.PHASECHK.TRANS64.TRYWAIT P1, [UR14+0x13250], R0 ;  /* 0x01325000ff0075a7 */ /* 0x000e64000802014e */
[----:B-1----:R-:W-:Y:S05]  /*123a0*/  @!P1 BRA `(.L_x_11080) ;  /* 0x0000006c00c49947 */ /* 0x002fea0003800000 */
.L_x_11079:
        /* <DEDUP_REMOVED lines=30> */
[----:B------:R2:W3:Y:S01]  /*12590*/  @P1 LDG.E R8, desc[UR48][R6.64] ;  /* 0x0000003006081981 */ /* 0x0004e2000c1e1900 */
        /* <DEDUP_REMOVED lines=14> */
[----:B01----:R-:W0:Y:S04]  /*12680*/  SHFL.BFLY PT, R0, R5, 0x2, 0x1f ;  /* 0x0c401f0005007f89 */ /* 0x003e2800000e0000 */
[----:B--2---:R-:W1:Y:S01]  /*12690*/  SHFL.BFLY PT, R7, R4, 0x2, 0x1f ;  /* 0x0c401f0004077f89 */ /* 0x004e6200000e0000 */
[----:B------:R-:W-:Y:S02]  /*126a0*/  WARPGROUP.DEPBAR.LE gsb0, 0x0 ;  /* 0x00008000000079c5 */ /* 0x000fe40000010000 */
[----:B------:R-:W-:-:S06]  /*126b0*/  WARPGROUP.ARRIVE ;  /* 0x00000000000079c5 */ /* 0x000fcc0000000000 */
[----:B------:R-:W-:Y:S01]  /*126c0*/  QGMMA.64x64x32.F32.E4M3.E4M3 R24, R140, gdesc[UR4], R24, gsb0 ;  /* 0x00e000048c187df3 */ /* 0x000fe20008000818 */
[----:B0-----:R-:W-:-:S01]  /*126d0*/  FADD.FTZ R0, R0, R5 ;  /* 0x0000000500007221 */ /* 0x001fc20000010000 */
[----:B------:R-:W-:Y:S01]  /*126e0*/  UIADD3 UR10, UR10, 0x200, URZ ;  /* 0x000002000a0a7890 */ /* 0x000fe2000fffe03f */
[----:B-1----:R-:W-:-:S01]  /*126f0*/  FADD.FTZ R7, R7, R4 ;  /* 0x0000000407077221 */ /* 0x002fc20000010000 */
[----:B------:R-:W-:Y:S02]  /*12700*/  UMOV UR11, 0xc0000010 ;  /* 0xc0000010000b7882 */ /* 0x000fe40000000000 */
[----:B------:R-:W0:Y:S04]  /*12710*/  SHFL.BFLY PT, R3, R0, 0x1, 0x1f ;  /* 0x0c201f0000037f89 */ /* 0x000e2800000e0000 */
[----:B------:R-:W1:Y:S01]  /*12720*/  SHFL.BFLY PT, R6, R7, 0x1, 0x1f ;  /* 0x0c201f0007067f89 */ /* 0x000e6200000e0000 */
[----:B------:R-:W-:-:S02]  /*12730*/  IMAD.MOV.U32 R5, RZ, RZ, RZ ;  /* 0x000000ffff057224 */ /* 0x000fc400078e00ff */
[----:B0-----:R-:W-:Y:S01]  /*12740*/  FADD.FTZ R13, R0, R3 ;  /* 0x00000003000d7221 */ /* 0x001fe20000010000 */
[----:B-1----:R-:W-:-:S04]  /*12750*/  FADD.FTZ R14, R7, R6 ;  /* 0x00000006070e7221 */ /* 0x002fc80000010000 */
        /* <DEDUP_REMOVED lines=29> */
.L_x_11081:
        /* <DEDUP_REMOVED lines=9> */
[----:B------:R-:W-:Y:S01]  /*129c0*/  FMUL.FTZ R29, R32, R5 ;  /* 0x00000005201d7220 */ /* 0x000fe20000410000 */
[----:B------:R-:W-:Y:S01]  /*129d0*/  FMUL.FTZ R33, R26, R9 ;  /* 0x000000091a217220 */ /* 0x000fe20000410000 */
        /* <DEDUP_REMOVED lines=31> */
.L_x_11007:
[----:B------:R-:W0:Y:S01]  /*12bd0*/  S2R R4, SR_CgaCtaId ;  /* 0x0000000000047919 */ /* 0x000e220000008800 */
[----:B------:R-:W-:Y:S01]  /*12be0*/  MOV R7, 0x400 ;  /* 0x0000040000077802 */ /* 0x000fe20000000f00 */
[----:B------:R-:W-:Y:S01]  /*12bf0*/  BSSY B0, `(.L_x_11082) ;  /* 0x00001c5000007945 */ /* 0x000fe20003800000 */
[----:B------:R-:W-:Y:S06]  /*12c00*/  BAR.SYNC.DEFER_BLOCKING 0x5, 0x200 ;  /* 0x0148000000007b1d */ /* 0x000fec0000010000 */
[----:B------:R-:W1:Y:S01]  /*12c10*/  S2R R48, SR_TID.X ;  /* 0x0000000000307919 */ /* 0x000e620000002100 */
[----:B0-----:R-:W-:-:S05]  /*12c20*/  LEA R7, R4, R7, 0x18 ;  /* 0x0000000704077211 */ /* 0x001fca00078ec0ff */
[----:B------:R-:W0:Y:S01]  /*12c30*/  LDS.128 R104, [R7+0x132d0] ;  /* 0x0132d00007687984 */ /* 0x000e220000000c00 */
[----:B-1----:R-:W-:-:S05]  /*12c40*/  VIADD R5, R48, 0xffffff80 ;  /* 0xffffff8030057836 */ /* 0x002fca0000000000 */
[----:B------:R-:W-:-:S04]  /*12c50*/  SHF.R.S32.HI R10, RZ, 0x1f, R5 ;  /* 0x0000001fff0a7819 */ /* 0x000fc80000011405 */
[----:B------:R-:W-:-:S04]  /*12c60*/  LEA.HI R4, R10, R5, RZ, 0x3 ;  /* 0x000000050a047211 */ /* 0x000fc800078f18ff */
[----:B------:R-:W-:Y:S02]  /*12c70*/  LOP3.LUT R6, R4, 0x1ffffff8, RZ, 0xc0, !PT ;  /* 0x1ffffff804067812 */ /* 0x000fe400078ec0ff */
[----:B------:R-:W-:-:S03]  /*12c80*/  SHF.R.S32.HI R4, RZ, 0x3, R4 ;  /* 0x00000003ff047819 */ /* 0x000fc60000011404 */
[----:B------:R-:W-:-:S04]  /*12c90*/  IMAD.IADD R6, R5, 0x1, -R6 ;  /* 0x0000000105067824 */ /* 0x000fc800078e0a06 */
[----:B------:R-:W-:Y:S01]  /*12ca0*/  IMAD.SHL.U32 R6, R6, 0x8, RZ ;  /* 0x0000000806067824 */ /* 0x000fe200078e00ff */
[----:B0-----:R-:W-:Y:S02]  /*12cb0*/  R2UR UR42, R106 ;  /* 0x000000006a2a72ca */ /* 0x001fe400000e0000 */
[----:B------:R-:W-:Y:S01]  /*12cc0*/  R2UR UR47, R107 ;  /* 0x000000006b2f72ca */ /* 0x000fe200000e0000 */
[----:B------:R-:W-:Y:S06]  /*12cd0*/  BAR.ARV 0x4, 0x200 ;  /* 0x0108000000007b1d */ /* 0x000fec0000002000 */
[----:B------:R-:W-:Y:S08]  /*12ce0*/  @P0 BRA `(.L_x_11083) ;  /* 0x0000001000840947 */ /* 0x000ff00003800000 */
[----:B------:R-:W-:Y:S01]  /*12cf0*/  IMAD.SHL.U32 R8, R48, 0x4, RZ ;  /* 0x0000000430087824 */ /* 0x000fe200078e00ff */
[----:B------:R-:W-:-:S04]  /*12d00*/  ULDC.64 UR4, c[0x4][0x38] ;  /* 0x01000e0000047ab9 */ /* 0x000fc80000000a00 */
[----:B------:R-:W-:-:S04]  /*12d10*/  LOP3.LUT R8, R8, 0xc, RZ, 0xc0, !PT ;  /* 0x0000000c08087812 */ /* 0x000fc800078ec0ff */
[----:B------:R-:W-:-:S05]  /*12d20*/  IADD3 R8, P0, R8, UR4, RZ ;  /* 0x0000000408087c10 */ /* 0x000fca000ff1e0ff */
[----:B------:R-:W-:Y:S01]  /*12d30*/  IMAD.X R9, RZ, RZ, UR5, P0 ;  /* 0x00000005ff097e24 */ /* 0x000fe200080e06ff */
[----:B------:R-:W0:Y:S01]  /*12d40*/  S2R R34, SR_SWINHI ;  /* 0x0000000000227919 */ /* 0x000e220000002f00 */
[----:B------:R-:W-:Y:S01]  /*12d50*/  F2FP.BF16.F32.PACK_AB R13, R52, R13 ;  /* 0x0000000d340d723e */ /* 0x000fe200000010ff */
[----:B------:R-:W-:Y:S02]  /*12d60*/  ULDC.64 UR4, c[0x0][0xbd8] ;  /* 0x0002f60000047ab9 */ /* 0x000fe40000000a00 */
[----:B------:R1:W2:Y:S01]  /*12d70*/  LDG.E.CONSTANT R22, desc[UR48][R8.64] ;  /* 0x0000003008167981 */ /* 0x0002a2000c1e9900 */
        /* <DEDUP_REMOVED lines=21> */
[----:B------:R-:W-:Y:S01]  /*12ed0*/  F2FP.BF16.F32.PACK_AB R20, R47, R20 ;  /* 0x000000142f14723e */ /* 0x000fe200000010ff */
[----:B------:R-:W-:Y:S01]  /*12ee0*/  IMAD.WIDE R12, R157, 0x2, R8 ;  /* 0x000000029d0c7825 */ /* 0x000fe200078e0208 */
[----:B------:R-:W-:Y:S02]  /*12ef0*/  SEL R37, R30, R31, P0 ;  /* 0x0000001f1e257207 */ /* 0x000fe40000000000 */
[----:B------:R-:W-:Y:S02]  /*12f00*/  SEL R34, R31, R30, P0 ;  /* 0x0000001e1f227207 */ /* 0x000fe40000000000 */
[C---:B------:R-:W-:Y:S02]  /*12f10*/  LOP3.LUT R11, R12.reuse, 0x380, RZ, 0xc0, !PT ;  /* 0x000003800c0b7812 */ /* 0x040fe400078ec0ff */
[----:B------:R-:W-:-:S02]  /*12f20*/  IADD3 R18, P3, R12, 0x20, RZ ;  /* 0x000000200c127810 */ /* 0x000fc40007f7e0ff */
[----:B------:R-:W-:Y:S02]  /*12f30*/  IADD3 R41, P2, R12, 0x40, RZ ;  /* 0x000000400c297810 */ /* 0x000fe40007f5e0ff */
[----:B------:R-:W-:Y:S02]  /*12f40*/  SHF.R.U64 R11, R11, 0x3, RZ ;  /* 0x000000030b0b7819 */ /* 0x000fe400000012ff */
[----:B------:R-:W-:Y:S01]  /*12f50*/  SEL R31, R25, R26, P0 ;  /* 0x0000001a191f7207 */ /* 0x000fe20000000000 */
[----:B------:R-:W-:Y:S01]  /*12f60*/  IMAD.X R19, RZ, RZ, R13, P2 ;  /* 0x000000ffff137224 */ /* 0x000fe200010e060d */
[----:B------:R-:W-:Y:S02]  /*12f70*/  LOP3.LUT R14, R18, 0x380, RZ, 0xc0, !PT ;  /* 0x00000380120e7812 */ /* 0x000fe400078ec0ff */
[----:B------:R-:W-:Y:S02]  /*12f80*/  F2FP.BF16.F32.PACK_AB R29, R36, R29 ;  /* 0x0000001d241d723e */ /* 0x000fe400000010ff */
[----:B------:R-:W-:-:S02]  /*12f90*/  SEL R26, R26, R25, P0 ;  /* 0x000000191a1a7207 */ /* 0x000fc40000000000 */
[----:B------:R-:W-:Y:S02]  /*12fa0*/  IADD3 R43, P1, R12, 0x60, RZ ;  /* 0x000000600c2b7810 */ /* 0x000fe40007f3e0ff */
[----:B------:R-:W-:Y:S02]  /*12fb0*/  SEL R25, R15, R20, P0 ;  /* 0x000000140f197207 */ /* 0x000fe40000000000 */
[----:B------:R-:W-:Y:S01]  /*12fc0*/  SEL R36, R20, R15, P0 ;  /* 0x0000000f14247207 */ /* 0x000fe20000000000 */
[----:B------:R-:W-:Y:S01]  /*12fd0*/  IMAD.X R15, RZ, RZ, R13, P1 ;  /* 0x000000ffff0f7224 */ /* 0x000fe200008e060d */
[----:B------:R-:W-:Y:S02]  /*12fe0*/  LOP3.LUT R12, R11, R12, RZ, 0x3c, !PT ;  /* 0x0000000c0b0c7212 */ /* 0x000fe400078e3cff */
[----:B------:R-:W-:Y:S02]  /*12ff0*/  LOP3.LUT R20, R41, 0x380, RZ, 0xc0, !PT ;  /* 0x0000038029147812 */ /* 0x000fe400078ec0ff */
[----:B------:R-:W-:-:S02]  /*13000*/  F2FP.BF16.F32.PACK_AB R58, R58, R59 ;  /* 0x0000003b3a3a723e */ /* 0x000fc400000010ff */
[----:B------:R-:W-:Y:S02]  /*13010*/  F2FP.BF16.F32.PACK_AB R57, R56, R57 ;  /* 0x000000393839723e */ /* 0x000fe400000010ff */
[----:B------:R-:W-:Y:S02]  /*13020*/  SHF.R.U64 R11, R14, 0x3, RZ ;  /* 0x000000030e0b7819 */ /* 0x000fe400000012ff */
[----:B------:R-:W-:Y:S02]  /*13030*/  F2FP.BF16.F32.PACK_AB R21, R44, R21 ;  /* 0x000000152c15723e */ /* 0x000fe400000010ff */
[----:B------:R-:W-:Y:S02]  /*13040*/  F2FP.BF16.F32.PACK_AB R24, R45, R24 ;  /* 0x000000182d18723e */ /* 0x000fe400000010ff */
[----:B------:R-:W-:Y:S02]  /*13050*/  LOP3.LUT R30, R43, 0x380, RZ, 0xc0, !PT ;  /* 0x000003802b1e7812 */ /* 0x000fe400078ec0ff */
[----:B------:R-:W-:-:S02]  /*13060*/  SEL R33, R29, R28, P0 ;  /* 0x0000001c1d217207 */ /* 0x000fc40000000000 */
[----:B------:R-:W-:Y:S02]  /*13070*/  SHF.R.U64 R14, R20, 0x3, RZ ;  /* 0x00000003140e7819 */ /* 0x000fe400000012ff */
[----:B------:R-:W-:Y:S02]  /*13080*/  SEL R27, R58, R57, P0 ;  /* 0x000000393a1b7207 */ /* 0x000fe40000000000 */
[----:B------:R-:W-:Y:S02]  /*13090*/  SEL R28, R28, R29, P0 ;  /* 0x0000001d1c1c7207 */ /* 0x000fe40000000000 */
[----:B------:R-:W-:Y:S02]  /*130a0*/  LOP3.LUT R20, R11, R18, RZ, 0x3c, !PT ;  /* 0x000000120b147212 */ /* 0x000fe400078e3cff */
[----:B------:R-:W-:Y:S02]  /*130b0*/  SEL R58, R57, R58, P0 ;  /* 0x0000003a393a7207 */ /* 0x000fe40000000000 */
[----:B------:R-:W-:-:S02]  /*130c0*/  SEL R29, R21, R24, P0 ;  /* 0x00000018151d7207 */ /* 0x000fc40000000000 */
[----:B------:R-:W-:Y:S02]  /*130d0*/  SHF.R.U64 R30, R30, 0x3, RZ ;  /* 0x000000031e1e7819 */ /* 0x000fe400000012ff */
[----:B------:R-:W-:Y:S01]  /*130e0*/  SEL R24, R24, R21, P0 ;  /* 0x0000001518187207 */ /* 0x000fe20000000000 */
[----:B------:R-:W-:Y:S01]  /*130f0*/  IMAD.X R21, RZ, RZ, R13, P3 ;  /* 0x000000ffff157224 */ /* 0x000fe200018e060d */
[----:B------:R-:W-:Y:S02]  /*13100*/  LOP3.LUT R18, R14, R41, RZ, 0x3c, !PT ;  /* 0x000000290e127212 */ /* 0x000fe400078e3cff */
[----:B------:R-:W-:Y:S02]  /*13110*/  LOP3.LUT R14, R30, R43, RZ, 0x3c, !PT ;  /* 0x0000002b1e0e7212 */ /* 0x000fe400078e3cff */
[----:B------:R-:W-:Y:S02]  /*13120*/  MOV R44, R20 ;  /* 0x00000014002c7202 */ /* 0x000fe40000000f00 */
[----:B------:R-:W-:-:S02]  /*13130*/  MOV R45, R12 ;  /* 0x0000000c002d7202 */ /* 0x000fc40000000f00 */
[----:B------:R-:W-:Y:S02]  /*13140*/  MOV R41, R14 ;  /* 0x0000000e00297202 */ /* 0x000fe40000000f00 */
[----:B------:R-:W-:Y:S01]  /*13150*/  MOV R43, R18 ;  /* 0x00000012002b7202 */ /* 0x000fe20000000f00 */
[----:B------:R-:W-:Y:S01]  /*13160*/  IMAD.U32 R18, RZ, RZ, UR4 ;  /* 0x00000004ff127e24 */ /* 0x000fe2000f8e00ff */
[----:B------:R-:W-:Y:S01]  /*13170*/  PLOP3.LUT P1, PT, PT, PT, UP0, 0x80, 0x0 ;  /* 0x000000000000781c */ /* 0x000fe20003f2f008 */
[----:B------:R-:W-:Y:S01]  /*13180*/  IMAD.U32 R19, RZ, RZ, UR5 ;  /* 0x00000005ff137e24 */ /* 0x000fe2000f8e00ff */
[----:B------:R-:W-:Y:S02]  /*13190*/  ULDC.64 UR4, c[0x0][0xbe0] ;  /* 0x0002f80000047ab9 */ /* 0x000fe40000000a00 */
[----:B------:R-:W-:-:S04]  /*131a0*/  UISETP.NE.U32.AND UP1, UPT, UR4, URZ, UPT ;  /* 0x0000003f0400728c */ /* 0x000fc8000bf25070 */
[----:B------:R-:W-:-:S11]  /*131b0*/  UISETP.NE.AND.EX UP1, UPT, UR5, URZ, UPT, UP1 ;  /* 0x0000003f0500728c */ /* 0x000fd6000bf25310 */
[----:B------:R-:W-:Y:S02]  /*131c0*/  @UP1 ULDC.64 UR6, c[0x0][0xbe0] ;  /* 0x0002f80000061ab9 */ /* 0x000fe40000000a00 */
[----:B------:R-:W-:Y:S01]  /*131d0*/  @UP1 UIMAD.WIDE UR6, UR41, 0x4, UR6 ;  /* 0x00000004290618a5 */ /* 0x000fe2000f8e0206 */
[----:B--2---:R-:W-:Y:S01]  /*131e0*/  LOP3.LUT R11, R22, 0x2, RZ, 0x3c, !PT ;  /* 0x00000002160b7812 */ /* 0x004fe200078e3cff */
[----:B------:R-:W-:Y:S04]  /*131f0*/  SHFL.IDX PT, R33, R33, R22, 0x1c1f ;  /* 0x001c1f1621217589 */ /* 0x000fe800000e0000 */
[----:B------:R-:W0:Y:S04]  /*13200*/  SHFL.IDX PT, R28, R28, R11, 0x1c1f ;  /* 0x001c1f0b1c1c7589 */ /* 0x000e2800000e0000 */
[----:B------:R-:W-:Y:S04]  /*13210*/  SHFL.IDX PT, R27, R27, R22, 0x1c1f ;  /* 0x001c1f161b1b7589 */ /* 0x000fe800000e0000 */
[----:B------:R-:W1:Y:S04]  /*13220*/  SHFL.IDX PT, R58, R58, R11, 0x1c1f ;  /* 0x001c1f0b3a3a7589 */ /* 0x000e6800000e0000 */
[----:B------:R-:W-:Y:S04]  /*13230*/  SHFL.IDX PT, R29, R29, R22, 0x1c1f ;  /* 0x001c1f161d1d7589 */ /* 0x000fe800000e0000 */
[----:B------:R0:W2:Y:S04]  /*13240*/  SHFL.IDX PT, R30, R24, R11, 0x1c1f ;  /* 0x001c1f0b181e7589 */ /* 0x0000a800000e0000 */
[----:B------:R-:W-:Y:S04]  /*13250*/  SHFL.IDX PT, R37, R37, R22, 0x1c1f ;  /* 0x001c1f1625257589 */ /* 0x000fe800000e0000 */
[----:B------:R-:W3:Y:S01]  /*13260*/  SHFL.IDX PT, R34, R34, R11, 0x1c1f ;  /* 0x001c1f0b22227589 */ /* 0x000ee200000e0000 */
[----:B0-----:R-:W-:-:S03]  /*13270*/  SEL R24, R33, R28, P0 ;  /* 0x0000001c21187207 */ /* 0x001fc60000000000 */
[----:B------:R-:W-:Y:S04]  /*13280*/  SHFL.IDX PT, R31, R31, R22, 0x1c1f ;  /* 0x001c1f161f1f7589 */ /* 0x000fe800000e0000 */
[----:B------:R0:W4:Y:S01]  /*13290*/  SHFL.IDX PT, R40, R26, R11, 0x1c1f ;  /* 0x001c1f0b1a287589 */ /* 0x00012200000e0000 */
[----:B-1----:R-:W-:Y:S02]  /*132a0*/  SEL R12, R27, R58, P0 ;  /* 0x0000003a1b0c7207 */ /* 0x002fe40000000000 */
[----:B------:R-:W-:Y:S01]  /*132b0*/  SEL R14, R58, R27, P0 ;  /* 0x0000001b3a0e7207 */ /* 0x000fe20000000000 */
[----:B------:R4:W-:Y:S04]  /*132c0*/  SHFL.IDX PT, R20, R25, R22, 0x1c1f ;  /* 0x001c1f1619147589 */ /* 0x0009e800000e0000 */
[----:B------:R-:W-:Y:S01]  /*132d0*/  SHFL.IDX PT, R39, R39, R22, 0x1c1f ;  /* 0x001c1f1627277589 */ /* 0x000fe200000e0000 */
[----:B0-----:R-:W-:-:S03]  /*132e0*/  SEL R26, R28, R33, P0 ;  /* 0x000000211c1a7207 */ /* 0x001fc60000000000 */
[----:B------:R-:W0:Y:S01]  /*132f0*/  SHFL.IDX PT, R21, R36, R11, 0x1c1f ;  /* 0x001c1f0b24157589 */ /* 0x000e2200000e0000 */
[----:B--2---:R-:W-:Y:S02]  /*13300*/  SEL R28, R29, R30, P0 ;  /* 0x0000001e1d1c7207 */ /* 0x004fe40000000000 */
[----:B------:R-:W-:Y:S01]  /*13310*/  SEL R30, R30, R29, P0 ;  /* 0x0000001d1e1e7207 */ /* 0x000fe20000000000 */
[----:B------:R-:W1:Y:S01]  /*13320*/  SHFL.IDX PT, R42, R38, R11, 0x1c1f ;  /* 0x001c1f0b262a7589 */ /* 0x000e6200000e0000 */
[----:B---3--:R-:W-:Y:S02]  /*13330*/  SEL R13, R37, R34, P0 ;  /* 0x00000022250d7207 */ /* 0x008fe40000000000 */
[----:B------:R-:W-:Y:S01]  /*13340*/  SEL R15, R34, R37, P0 ;  /* 0x00000025220f7207 */ /* 0x000fe20000000000 */
[----:B------:R-:W-:Y:S04]  /*13350*/  SHFL.IDX PT, R35, R35, R22, 0x1c1f ;  /* 0x001c1f1623237589 */ /* 0x000fe800000e0000 */
[----:B------:R-:W2:Y:S01]  /*13360*/  SHFL.IDX PT, R32, R32, R11, 0x1c1f ;  /* 0x001c1f0b20207589 */ /* 0x000ea200000e0000 */
[----:B----4-:R-:W-:-:S02]  /*13370*/  SEL R25, R31, R40, P0 ;  /* 0x000000281f197207 */ /* 0x010fc40000000000 */
[----:B------:R-:W-:Y:S01]  /*13380*/  SEL R27, R40, R31, P0 ;  /* 0x0000001f281b7207 */ /* 0x000fe20000000000 */
[----:B------:R-:W-:Y:S01]  /*13390*/  BAR.SYNC.DEFER_BLOCKING 0x1, 0x180 ;  /* 0x0046000000007b1d */ /* 0x000fe20000010000 */
[----:B0-----:R-:W-:Y:S02]  /*133a0*/  SEL R29, R20, R21, P0 ;  /* 0x00000015141d7207 */ /* 0x001fe40000000000 */
[----:B------:R-:W-:Y:S02]  /*133b0*/  SEL R31, R21, R20, P0 ;  /* 0x00000014151f7207 */ /* 0x000fe40000000000 */
[----:B-1----:R-:W-:Y:S02]  /*133c0*/  SEL R37, R39, R42, P0 ;  /* 0x0000002a27257207 */ /* 0x002fe40000000000 */
[----:B------:R-:W-:Y:S02]  /*133d0*/  SEL R39, R42, R39, P0 ;  /* 0x000000272a277207 */ /* 0x000fe40000000000 */
[----:B--2---:R-:W-:-:S02]  /*133e0*/  SEL R36, R35, R32, P0 ;  /* 0x0000002023247207 */ /* 0x004fc40000000000 */
[----:B------:R-:W-:Y:S01]  /*133f0*/  SEL R38, R32, R35, P0 ;  /* 0x0000002320267207 */ /* 0x000fe20000000000 */
[----:B------:R0:W-:Y:S04]  /*13400*/  STSM.16.M88.4 [R45], R12 ;  /* 0x0000000c2d007844 */ /* 0x0001e80000000200 */
[----:B------:R1:W-:Y:S04]  /*13410*/  STSM.16.M88.4 [R44], R24 ;  /* 0x000000182c007844 */ /* 0x0003e80000000200 */
[----:B------:R1:W-:Y:S04]  /*13420*/  STSM.16.M88.4 [R43], R28 ;  /* 0x0000001c2b007844 */ /* 0x0003e80000000200 */
[----:B------:R1:W-:Y:S01]  /*13430*/  STSM.16.M88.4 [R41], R36 ;  /* 0x0000002429007844 */ /* 0x0003e20000000200 */
[----:B------:R-:W-:Y:S08]  /*13440*/  BAR.SYNC.DEFER_BLOCKING 0x1, 0x180 ;  /* 0x0046000000007b1d */ /* 0x000ff00000010000 */
[----:B------:R-:W2:Y:S01]  /*13450*/  LDC R22, c[0x0][0xa88] ;  /* 0x0002a200ff167b82 */ /* 0x000ea20000000800 */
[----:B------:R-:W-:Y:S01]  /*13460*/  PLOP3.LUT P0, PT, PT, PT, UP1, 0x80, 0x0 ;  /* 0x000000000000781c */ /* 0x000fe20003f0f018 */
[----:B0-----:R-:W-:-:S02]  /*13470*/  IMAD.U32 R12, RZ, RZ, UR6 ;  /* 0x00000006ff0c7e24 */ /* 0x001fc4000f8e00ff */
[----:B------:R-:W-:Y:S01]  /*13480*/  IMAD.U32 R13, RZ, RZ, UR7 ;  /* 0x00000007ff0d7e24 */ /* 0x000fe2000f8e00ff */
[----:B------:R-:W3:Y:S01]  /*13490*/  @P1 LDG.E R11, desc[UR48][R18.64] ;  /* 0x00000030120b1981 */ /* 0x000ee2000c1e1900 */
[----:B------:R-:W-:-:S08]  /*134a0*/  UMOV UR4, URZ ;  /* 0x0000003f00047c82 */ /* 0x000fd00008000000 */
[----:B--2---:R1:W5:Y:S01]  /*134b0*/  @P0 LDG.E R22, desc[UR48][R12.64] ;  /* 0x000000300c160981 */ /* 0x004362000c1e1900 */
[----:B---3--:R-:W-:Y:S01]  /*134c0*/  @P1 R2UR UR4, R11 ;  /* 0x000000000b0412ca */ /* 0x008fe200000e0000 */
[----:B-1----:R-:W-:-:S14]  /*134d0*/  @P0 BRA `(.L_x_11084) ;  /* 0x0000000000100947 */ /* 0x002fdc0003800000 */
[----:B------:R-:W-:Y:S05]  /*134e0*/  @!P1 BRA `(.L_x_11084) ;  /* 0x00000000000c9947 */ /* 0x000fea0003800000 */
[----:B------:R-:W2:Y:S04]  /*134f0*/  LDG.E R11, desc[UR48][R18.64] ;  /* 0x00000030120b7981 */ /* 0x000ea8000c1e1900 */
[----:B-----5:R-:W2:Y:S02]  /*13500*/  LDG.E R22, desc[UR48][R18.64+0x4] ;  /* 0x0000043012167981 */ /* 0x020ea4000c1e1900 */
[----:B--2---:R-:W-:-:S07]  /*13510*/  IMAD.IADD R22, R22, 0x1, -R11 ;  /* 0x0000000116167824 */ /* 0x004fce00078e0a0b */
.L_x_11084:
[----:B------:R-:W-:Y:S01]  /*13520*/  USHF.R.S32.HI UR9, URZ, 0x1f, UR39 ;  /* 0x0000001f3f097899 */ /* 0x000fe20008011427 */
[----:B------:R-:W-:Y:S01]  /*13530*/  LEA.HI R10, R10, R5, RZ, 0x7 ;  /* 0x000000050a0a7211 */ /* 0x000fe200078f38ff */
[----:B------:R-:W-:Y:S01]  /*13540*/  ULDC.64 UR10, c[0x0][0xb70] ;  /* 0x0002dc00000a7ab9 */ /* 0x000fe20000000a00 */
[----:B------:R-:W-:Y:S01]  /*13550*/  USHF.R.S32.HI UR5, URZ, 0x1f, UR4 ;  /* 0x0000001f3f057899 */ /* 0x000fe20008011404 */
[----:B------:R-:W-:Y:S01]  /*13560*/  IMAD R13, R23, 0xc0, R156 ;  /* 0x000000c0170d7824 */ /* 0x000fe200078e029c */
[----:B------:R-:W-:Y:S01]  /*13570*/  UIMAD UR8, UR9, UR10, URZ ;  /* 0x0000000a090872a4 */ /* 0x000fe2000f8e023f */
[----:B------:R-:W-:Y:S01]  /*13580*/  LOP3.LUT R10, R10, 0xffffff80, RZ, 0xc0, !PT ;  /* 0xffffff800a0a7812 */ /* 0x000fe200078ec0ff */
[----:B------:R-:W-:Y:S02]  /*13590*/  USHF.R.S32.HI UR13, URZ, 0x1f, UR41 ;  /* 0x0000001f3f0d7899 */ /* 0x000fe40008011429 */
[----:B------:R-:W-:Y:S02]  /*135a0*/  UIMAD.WIDE.U32 UR6, UR39, UR10, UR4 ;  /* 0x0000000a270672a5 */ /* 0x000fe4000f8e0004 */
[----:B------:R-:W-:Y:S01]  /*135b0*/  UIMAD UR8, UR39, UR11, UR8 ;  /* 0x0000000b270872a4 */ /* 0x000fe2000f8e0208 */
[----:B------:R-:W-:Y:S01]  /*135c0*/  IMAD.IADD R12, R5, 0x1, -R10 ;  /* 0x00000001050c7824 */ /* 0x000fe200078e0a0a */
[----:B------:R-:W-:Y:S01]  /*135d0*/  USEL UR13, UR13, URZ, !UP0 ;  /* 0x0000003f0d0d7287 */ /* 0x000fe2000c000000 */
[----:B------:R-:W-:Y:S01]  /*135e0*/  SHF.R.S32.HI R10, RZ, 0x1f, R13 ;  /* 0x0000001fff0a7819 */ /* 0x000fe2000001140d */
[----:B------:R-:W-:Y:S01]  /*135f0*/  ULDC.64 UR10, c[0x0][0xb78] ;  /* 0x0002de00000a7ab9 */ /* 0x000fe20000000a00 */
[----:B------:R-:W-:Y:S01]  /*13600*/  UIADD3 UR7, UR7, UR8, URZ ;  /* 0x0000000807077290 */ /* 0x000fe2000fffe03f */
[----:B------:R-:W-:Y:S01]  /*13610*/  IMAD R5, R4, 0x40, R6 ;  /* 0x0000004004057824 */ /* 0x000fe200078e0206 */
[----:B------:R-:W-:Y:S01]  /*13620*/  USEL UR12, UR41, URZ, !UP0 ;  /* 0x0000003f290c7287 */ /* 0x000fe2000c000000 */
[----:B------:R-:W-:Y:S01]  /*13630*/  LOP3.LUT P0, RZ, R12, 0x3, RZ, 0xc0, !PT ;  /* 0x000000030cff7812 */ /* 0x000fe2000780c0ff */
[----:B------:R-:W-:Y:S01]  /*13640*/  UIMAD UR8, UR13, UR10, URZ ;  /* 0x0000000a0d0872a4 */ /* 0x000fe2000f8e023f */
[----:B------:R-:W-:Y:S01]  /*13650*/  IMAD.WIDE R8, R5, 0x2, R8 ;  /* 0x0000000205087825 */ /* 0x000fe200078e0208 */
[----:B------:R-:W-:-:S02]  /*13660*/  UIMAD.WIDE.U32 UR6, UR12, UR10, UR6 ;  /* 0x0000000a0c0672a5 */ /* 0x000fc4000f8e0006 */
[----:B------:R-:W-:Y:S01]  /*13670*/  UIMAD UR8, UR12, UR11, UR8 ;  /* 0x0000000b0c0872a4 */ /* 0x000fe2000f8e0208 */
[C---:B------:R-:W-:Y:S01]  /*13680*/  VIADD R5, R13.reuse, 0x8 ;  /* 0x000000080d057836 */ /* 0x040fe20000000000 */
[----:B------:R-:W-:Y:S02]  /*13690*/  LOP3.LUT R29, R8, 0x380, RZ, 0xc0, !PT ;  /* 0x00000380081d7812 */ /* 0x000fe400078ec0ff */
[----:B------:R-:W-:Y:S02]  /*136a0*/  IADD3 R11, P1, R13, UR6, RZ ;  /* 0x000000060d0b7c10 */ /* 0x000fe4000ff3e0ff */
[----:B------:R-:W-:Y:S01]  /*136b0*/  IMAD.U32 R15, RZ, RZ, UR8 ;  /* 0x00000008ff0f7e24 */ /* 0x000fe2000f8e00ff */
[----:B------:R-:W-:-:S04]  /*136c0*/  SHF.R.U64 R29, R29, 0x3, RZ ;  /* 0x000000031d1d7819 */ /* 0x000fc800000012ff */
[----:B------:R-:W-:Y:S01]  /*136d0*/  IADD3.X R10, R10, UR7, R15, P1, !PT ;  /* 0x000000070a0a7c10 */ /* 0x000fe20008ffe40f */
[----:B------:R-:W-:Y:S01]  /*136e0*/  ULDC.64 UR6, c[0x0][0xb40] ;  /* 0x0002d00000067ab9 */ /* 0x000fe20000000a00 */
[C---:B------:R-:W-:Y:S02]  /*136f0*/  IADD3 R15, P3, R8.reuse, 0x3000, RZ ;  /* 0x00003000080f7810 */ /* 0x040fe40007f7e0ff */
[----:B------:R-:W-:Y:S02]  /*13700*/  LEA R20, P2, R11, UR6, 0x2 ;  /* 0x000000060b147c11 */ /* 0x000fe4000f8410ff */
[----:B-----5:R-:W-:Y:S01]  /*13710*/  ISETP.GE.OR P1, PT, R13, R22, P0 ;  /* 0x000000160d00720c */ /* 0x020fe20000726670 */
[----:B------:R-:W-:Y:S01]  /*13720*/  IMAD.X R13, RZ, RZ, R9, P3 ;  /* 0x000000ffff0d7224 */ /* 0x000fe200018e0609 */
[----:B------:R-:W-:Y:S01]  /*13730*/  LEA.HI.X R21, R11, UR7, R10, 0x2, P2 ;  /* 0x000000070b157c11 */ /* 0x000fe200090f140a */
[----:B------:R-:W-:Y:S01]  /*13740*/  ULDC.64 UR6, c[0x0][0xaa0] ;  /* 0x0002a80000067ab9 */ /* 0x000fe20000000a00 */
[----:B------:R-:W-:-:S02]  /*13750*/  IADD3 R19, P2, R8, 0x1800, RZ ;  /* 0x0000180008137810 */ /* 0x000fc40007f5e0ff */
[----:B------:R-:W-:Y:S02]  /*13760*/  IADD3 R10, P4, R8, 0x4800, RZ ;  /* 0x00004800080a7810 */ /* 0x000fe40007f9e0ff */
[----:B------:R-:W-:Y:S01]  /*13770*/  ISETP.GE.OR P0, PT, R5, R22, P0 ;  /* 0x000000160500720c */ /* 0x000fe20000706670 */
[--C-:B------:R-:W-:Y:S01]  /*13780*/  IMAD.X R25, RZ, RZ, R9.reuse, P2 ;  /* 0x000000ffff197224 */ /* 0x100fe200010e0609 */
[----:B------:R-:W-:Y:S01]  /*13790*/  LOP3.LUT R14, R19, 0x380, RZ, 0xc0, !PT ;  /* 0x00000380130e7812 */ /* 0x000fe200078ec0ff */
[--C-:B------:R-:W-:Y:S01]  /*137a0*/  IMAD.X R11, RZ, RZ, R9.reuse, P4 ;  /* 0x000000ffff0b7224 */ /* 0x100fe200020e0609 */
[----:B------:R-:W-:Y:S01]  /*137b0*/  LOP3.LUT R12, R15, 0x380, RZ, 0xc0, !PT ;  /* 0x000003800f0c7812 */ /* 0x000fe200078ec0ff */
[----:B------:R-:W-:Y:S01]  /*137c0*/  IMAD.MOV.U32 R18, RZ, RZ, R6 ;  /* 0x000000ffff127224 */ /* 0x000fe200078e0006 */
[----:B------:R-:W-:Y:S01]  /*137d0*/  LOP3.LUT R5, R10, 0x380, RZ, 0xc0, !PT ;  /* 0x000003800a057812 */ /* 0x000fe200078ec0ff */
[----:B------:R-:W-:Y:S01]  /*137e0*/  @!P1 STG.E desc[UR48][R20.64], R3 ;  /* 0x0000000314009986 */ /* 0x000fe2000c101930 */
[----:B------:R-:W-:Y:S01]  /*137f0*/  LOP3.LUT R28, R29, R8, RZ, 0x3c, !PT ;  /* 0x000000081d1c7212 */ /* 0x000fe200078e3cff */
[----:B------:R-:W-:Y:S01]  /*13800*/  IMAD.MOV.U32 R29, RZ, RZ, R9 ;  /* 0x000000ffff1d7224 */ /* 0x000fe200078e0009 */
[----:B------:R-:W-:-:S02]  /*13810*/  SHF.R.U64 R14, R14, 0x3, RZ ;  /* 0x000000030e0e7819 */ /* 0x000fc400000012ff */
[----:B------:R-:W-:Y:S01]  /*13820*/  SHF.R.U64 R8, R12, 0x3, RZ ;  /* 0x000000030c087819 */ /* 0x000fe200000012ff */
[----:B------:R-:W-:Y:S01]  /*13830*/  UIMAD UR5, UR5, UR6, URZ ;  /* 0x00000006050572a4 */ /* 0x000fe2000f8e023f */
[----:B------:R-:W-:Y:S01]  /*13840*/  SHF.R.U64 R5, R5, 0x3, RZ ;  /* 0x0000000305057819 */ /* 0x000fe200000012ff */
[----:B------:R0:W-:Y:S01]  /*13850*/  @!P0 STG.E desc[UR48][R20.64+0x20], R0 ;  /* 0x0000200014008986 */ /* 0x0001e2000c101930 */
[----:B------:R-:W-:Y:S02]  /*13860*/  LOP3.LUT R24, R14, R19, RZ, 0x3c, !PT ;  /* 0x000000130e187212 */ /* 0x000fe400078e3cff */
[----:B------:R-:W-:Y:S01]  /*13870*/  LOP3.LUT R12, R8, R15, RZ, 0x3c, !PT ;  /* 0x0000000f080c7212 */ /* 0x000fe200078e3cff */
[----:B------:R-:W5:Y:S01]  /*13880*/  LD.E.128 R28, desc[UR48][R28.64] ;  /* 0x000000301c1c7980 */ /* 0x000f62000c101d00 */
[----:B------:R-:W-:Y:S01]  /*13890*/  LOP3.LUT R10, R5, R10, RZ, 0x3c, !PT ;  /* 0x0000000a050a7212 */ /* 0x000fe200078e3cff */
[----:B------:R-:W-:Y:S01]  /*138a0*/  IMAD.U32 R5, RZ, RZ, UR6 ;  /* 0x00000006ff057e24 */ /* 0x000fe2000f8e00ff */
[----:B------:R-:W-:Y:S01]  /*138b0*/  SHF.R.S32.HI R19, RZ, 0x1f, R6 ;  /* 0x0000001fff137819 */ /* 0x000fe20000011406 */
[----:B------:R-:W-:Y:S01]  /*138c0*/  ULDC UR6, c[0x0][0xa8c] ;  /* 0x0002a30000067ab9 */ /* 0x000fe20000000800 */
[----:B------:R-:W5:Y:S01]  /*138d0*/  LD.E.128 R24, desc[UR48][R24.64] ;  /* 0x0000003018187980 */ /* 0x000f62000c101d00 */
[----:B------:R-:W-:Y:S01]  /*138e0*/  UIMAD UR5, UR4, UR7, UR5 ;  /* 0x00000007040572a4 */ /* 0x000fe2000f8e0205 */
[----:B------:R-:W-:Y:S01]  /*138f0*/  ISETP.GE.AND P0, PT, R6, UR6, PT ;  /* 0x0000000606007c0c */ /* 0x000fe2000bf06270 */
[----:B------:R-:W-:Y:S01]  /*13900*/  IMAD.WIDE.U32 R18, R5, UR4, R18 ;  /* 0x0000000405127c25 */ /* 0x000fe2000f8e0012 */
[----:B------:R-:W5:Y:S01]  /*13910*/  LD.E.128 R12, desc[UR48][R12.64] ;  /* 0x000000300c0c7980 */ /* 0x000f62000c101d00 */
[----:B------:R-:W-:-:S02]  /*13920*/  ULDC.64 UR6, c[0x0][0xae0] ;  /* 0x0002b80000067ab9 */ /* 0x000fc40000000a00 */
[----:B------:R-:W-:Y:S01]  /*13930*/  IMAD R5, R23, -0xc0, R22 ;  /* 0xffffff4017057824 */ /* 0x000fe200078e0216 */
[----:B------:R-:W5:Y:S01]  /*13940*/  LD.E.128 R8, desc[UR48][R10.64] ;  /* 0x000000300a087980 */ /* 0x000f62000c101d00 */
[----:B0-----:R-:W-:Y:S01]  /*13950*/  VIADD R0, R4, 0x30 ;  /* 0x0000003004007836 */ /* 0x001fe20000000000 */
[----:B------:R-:W-:Y:S01]  /*13960*/  @!PT LDS RZ, [RZ] ;  /* 0x00000000fffff984 */ /* 0x000fe20000000800 */
[----:B------:R-:W-:Y:S01]  /*13970*/  @!PT LDS RZ, [RZ] ;  /* 0x00000000fffff984 */ /* 0x000fe20000000800 */
[----:B------:R-:W-:Y:S01]  /*13980*/  @!PT LDS RZ, [RZ] ;  /* 0x00000000fffff984 */ /* 0x000fe20000000800 */
[----:B------:R-:W-:Y:S01]  /*13990*/  @!PT LDS RZ, [RZ] ;  /* 0x00000000fffff984 */ /* 0x000fe20000000800 */
[----:B------:R0:W-:Y:S06]  /*139a0*/  MEMBAR.ALL.CTA ;  /* 0x0000000000007992 */ /* 0x0001ec0000008000 */
[----:B0-----:R-:W0:Y:S01]  /*139b0*/  FENCE.VIEW.ASYNC.S ;  /* 0x00000000000073c6 */ /* 0x001e220000000000 */
[----:B------:R-:W-:Y:S01]  /*139c0*/  UIMAD UR4, UR9, UR6, URZ ;  /* 0x00000006090472a4 */ /* 0x000fe2000f8e023f */
[----:B------:R-:W-:Y:S01]  /*139d0*/  VIADD R19, R19, UR5 ;  /* 0x0000000513137c36 */ /* 0x000fe20008000000 */
[----:B------:R-:W-:Y:S01]  /*139e0*/  ISETP.GE.OR P3, PT, R0, R5, P0 ;  /* 0x000000050000720c */ /* 0x000fe20000766670 */
[----:B------:R-:W-:Y:S01]  /*139f0*/  IMAD.U32 R21, RZ, RZ, UR6 ;  /* 0x00000006ff157e24 */ /* 0x000fe2000f8e00ff */
[----:B------:R-:W-:Y:S01]  /*13a00*/  UIMAD UR4, UR39, UR7, UR4 ;  /* 0x00000007270472a4 */ /* 0x000fe2000f8e0204 */
[----:B------:R-:W-:-:S02]  /*13a10*/  VIADD R0, R4, 0x60 ;  /* 0x0000006004007836 */ /* 0x000fc40000000000 */
[----:B------:R-:W-:Y:S01]  /*13a20*/  VIADD R3, R4, 0x90 ;  /* 0x0000009004037836 */ /* 0x000fe20000000000 */
[----:B------:R-:W-:Y:S01]  /*13a30*/  ULDC.64 UR6, c[0x0][0xae8] ;  /* 0x0002ba0000067ab9 */ /* 0x000fe20000000a00 */
[----:B------:R-:W-:Y:S01]  /*13a40*/  IMAD.WIDE.U32 R18, R21, UR39, R18 ;  /* 0x0000002715127c25 */ /* 0x000fe2000f8e0012 */
[-C--:B------:R-:W-:Y:S02]  /*13a50*/  ISETP.GE.OR P1, PT, R0, R5.reuse, P0 ;  /* 0x000000050000720c */ /* 0x080fe40000726670 */
[-C--:B------:R-:W-:Y:S01]  /*13a60*/  ISETP.GE.OR P2, PT, R3, R5.reuse, P0 ;  /* 0x000000050300720c */ /* 0x080fe20000746670 */
[----:B------:R-:W-:Y:S01]  /*13a70*/  VIADD R19, R19, UR4 ;  /* 0x0000000413137c36 */ /* 0x000fe20008000000 */
[----:B------:R-:W-:Y:S01]  /*13a80*/  ISETP.GE.OR P0, PT, R4, R5, P0 ;  /* 0x000000050400720c */ /* 0x000fe20000706670 */
[----:B------:R-:W-:Y:S01]  /*13a90*/  UIMAD UR4, UR13, UR6, URZ ;  /* 0x000000060d0472a4 */ /* 0x000fe2000f8e023f */
[----:B------:R-:W-:Y:S02]  /*13aa0*/  VIADD R7, R7, 0x13220 ;  /* 0x0001322007077836 */ /* 0x000fe40000000000 */
[----:B------:R-:W-:Y:S01]  /*13ab0*/  IMAD.U32 R21, RZ, RZ, UR6 ;  /* 0x00000006ff157e24 */ /* 0x000fe2000f8e00ff */
[----:B------:R-:W-:Y:S01]  /*13ac0*/  SHF.R.S32.HI R5, RZ, 0x1f, R4 ;  /* 0x0000001fff057819 */ /* 0x000fe20000011404 */
[----:B------:R-:W-:Y:S01]  /*13ad0*/  UIMAD UR4, UR12, UR7, UR4 ;  /* 0x000000070c0472a4 */ /* 0x000fe2000f8e0204 */
[----:B------:R-:W-:Y:S01]  /*13ae0*/  PRMT R7, RZ, 0x654, R7 ;  /* 0x00000654ff077816 */ /* 0x000fe20000000007 */
[----:B------:R-:W-:Y:S01]  /*13af0*/  IMAD.WIDE.U32 R20, R21, UR12, R18 ;  /* 0x0000000c15147c25 */ /* 0x000fe2000f8e0012 */
[----:B------:R-:W-:Y:S02]  /*13b00*/  BSSY B1, `(.L_x_11085) ;  /* 0x0000010000017945 */ /* 0x000fe40003800000 */
[----:B0-----:R0:W-:Y:S01]  /*13b10*/  SYNCS.ARRIVE.TRANS64.RED.A1T0 RZ, [R7+URZ], RZ ;  /* 0x000000ff07ff79a7 */ /* 0x0011e2000810043f */
[----:B------:R-:W-:-:S04]  /*13b20*/  IMAD.WIDE R18, R23, 0xc0, R4 ;  /* 0x000000c017127825 */ /* 0x000fc800078e0204 */
[----:B------:R-:W-:Y:S01]  /*13b30*/  VIADD R23, R21, UR4 ;  /* 0x0000000415177c36 */ /* 0x000fe20008000000 */
[----:B------:R-:W-:Y:S06]  /*13b40*/  @P0 BRA `(.L_x_11086) ;  /* 0x00000000002c0947 */ /* 0x000fec0003800000 */
        /* <DEDUP_REMOVED lines=9> */
[----:B0-----:R-:W-:-:S05]  /*13be0*/  LEA.HI.X R7, R4, UR5, R3, 0x1, P0 ;  /* 0x0000000504077c11 */ /* 0x001fca00080f0c03 */
[----:B-----5:R1:W-:Y:S04]  /*13bf0*/  STG.E.128 desc[UR48][R6.64], R28 ;  /* 0x0000001c06007986 */ /* 0x0203e8000c101d30 */
.L_x_11086:
[----:B------:R-:W-:Y:S05]  /*13c00*/  BSYNC B1 ;  /* 0x0000000000017941 */ /* 0x000fea0003800000 */
.L_x_11085:
        /* <DEDUP_REMOVED lines=13> */
[----:B0-----:R-:W-:-:S05]  /*13ce0*/  LEA.HI.X R7, R4, UR5, R3, 0x1, P0 ;  /* 0x0000000504077c11 */ /* 0x001fca00080f0c03 */
[----:B-----5:R2:W-:Y:S02]  /*13cf0*/  STG.E.128 desc[UR48][R6.64], R24 ;  /* 0x0000001806007986 */ /* 0x0205e4000c101d30 */
.L_x_11088:
[----:B------:R-:W-:Y:S05]  /*13d00*/  BSYNC B1 ;  /* 0x0000000000017941 */ /* 0x000fea0003800000 */
.L_x_11087:
        /* <DEDUP_REMOVED lines=13> */
[----:B0-----:R-:W-:-:S05]  /*13de0*/  LEA.HI.X R7, R4, UR5, R3, 0x1, P0 ;  /* 0x0000000504077c11 */ /* 0x001fca00080f0c03 */
[----:B-----5:R3:W-:Y:S02]  /*13df0*/  STG.E.128 desc[UR48][R6.64], R12 ;  /* 0x0000000c06007986 */ /* 0x0207e4000c101d30 */
.L_x_11090:
[----:B------:R-:W-:Y:S05]  /*13e00*/  BSYNC B1 ;  /* 0x0000000000017941 */ /* 0x000fea0003800000 */
.L_x_11089:
        /* <DEDUP_REMOVED lines=10> */
[----:B-123--:R-:W-:Y:S01]  /*13eb0*/  LEA R6, P0, R4, UR4, 0x1 ;  /* 0x0000000404067c11 */ /* 0x00efe2000f8008ff */
[----:B------:R-:W-:-:S05]  /*13ec0*/  IMAD.IADD R3, R5, 0x1, R3 ;  /* 0x0000000105037824 */ /* 0x000fca00078e0203 */
[----:B0-----:R-:W-:-:S05]  /*13ed0*/  LEA.HI.X R7, R4, UR5, R3, 0x1, P0 ;  /* 0x0000000504077c11 */ /* 0x001fca00080f0c03 */
[----:B-----5:R4:W-:Y:S01]  /*13ee0*/  STG.E.128 desc[UR48][R6.64], R8 ;  /* 0x0000000806007986 */ /* 0x0209e2000c101d30 */
[----:B------:R-:W-:Y:S05]  /*13ef0*/  BRA `(.L_x_11091) ;  /* 0x0000000800507947 */ /* 0x000fea0003800000 */
.L_x_11083:
        /* <DEDUP_REMOVED lines=24> */
[----:B------:R-:W2:Y:S04]  /*14080*/  LDG.E R7, desc[UR48][R8.64] ;  /* 0x0000003008077981 */ /* 0x000ea8000c1e1900 */
[----:B-----5:R-:W2:Y:S02]  /*14090*/  LDG.E R0, desc[UR48][R8.64+0x4] ;  /* 0x0000043008007981 */ /* 0x020ea4000c1e1900 */
[----:B--2---:R-:W-:-:S07]  /*140a0*/  IMAD.IADD R0, R0, 0x1, -R7 ;  /* 0x0000000100007824 */ /* 0x004fce00078e0a07 */
.L_x_11092:
[----:B------:R-:W-:Y:S01]  /*140b0*/  USHF.R.S32.HI UR4, URZ, 0x1f, UR41 ;  /* 0x0000001f3f047899 */ /* 0x000fe20008011429 */
[----:B------:R-:W-:Y:S01]  /*140c0*/  BSSY B1, `(.L_x_11093) ;  /* 0x000001d000017945 */ /* 0x000fe20003800000 */
[----:B------:R-:W-:Y:S01]  /*140d0*/  USEL UR8, UR41, URZ, !UP0 ;  /* 0x0000003f29087287 */ /* 0x000fe2000c000000 */
[----:B------:R-:W-:Y:S01]  /*140e0*/  SHF.R.S32.HI R13, RZ, 0x1f, R6 ;  /* 0x0000001fff0d7819 */ /* 0x000fe20000011406 */
[----:B------:R-:W-:Y:S01]  /*140f0*/  USEL UR7, UR4, URZ, !UP0 ;  /* 0x0000003f04077287 */ /* 0x000fe2000c000000 */
[----:B-----5:R-:W-:Y:S01]  /*14100*/  SHF.R.S32.HI R12, RZ, 0x1f, R3 ;  /* 0x0000001fff0c7819 */ /* 0x020fe20000011403 */
[----:B------:R-:W-:Y:S10]  /*14110*/  @P0 BRA `(.L_x_11094) ;  /* 0x00000000005c0947 */ /* 0x000ff40003800000 */
[----:B------:R-:W-:-:S04]  /*14120*/  IMAD R7, R23, 0xc0, R48 ;  /* 0x000000c017077824 */ /* 0x000fc800078e0230 */
        /* <DEDUP_REMOVED lines=22> */
.L_x_11094:
[----:B------:R-:W-:Y:S05]  /*14290*/  BSYNC B1 ;  /* 0x0000000000017941 */ /* 0x000fea0003800000 */
.L_x_11093:
[----:B------:R-:W-:Y:S01]  /*142a0*/  ULDC.64 UR4, c[0x0][0xaa0] ;  /* 0x0002a80000047ab9 */ /* 0x000fe20000000a00 */
[----:B0-----:R-:W-:Y:S01]  /*142b0*/  IMAD.MOV.U32 R7, RZ, RZ, R13 ;  /* 0x000000ffff077224 */ /* 0x001fe200078e000d */
[----:B------:R-:W-:Y:S01]  /*142c0*/  ULDC.64 UR10, c[0x0][0xae0] ;  /* 0x0002b800000a7ab9 */ /* 0x000fe20000000a00 */
[----:B-1----:R-:W-:Y:S01]  /*142d0*/  IMAD R10, R12, UR4, RZ ;  /* 0x000000040c0a7c24 */ /* 0x002fe2000f8e02ff */
[----:B------:R-:W-:Y:S01]  /*142e0*/  SHF.R.S32.HI R5, RZ, 0x1f, R4 ;  /* 0x0000001fff057819 */ /* 0x000fe20000011404 */
[C---:B------:R-:W-:Y:S01]  /*142f0*/  IMAD.WIDE.U32 R8, R3.reuse, UR4, R6 ;  /* 0x0000000403087c25 */ /* 0x040fe2000f8e0006 */
[----:B------:R-:W-:Y:S01]  /*14300*/  ULDC UR4, c[0x0][0xa8c] ;  /* 0x0002a30000047ab9 */ /* 0x000fe20000000800 */
[----:B------:R-:W-:Y:S01]  /*14310*/  BSSY B1, `(.L_x_11095) ;  /* 0x0000024000017945 */ /* 0x000fe20003800000 */
[----:B------:R-:W-:Y:S01]  /*14320*/  ISETP.GE.AND P0, PT, R6, UR4, PT ;  /* 0x0000000406007c0c */ /* 0x000fe2000bf06270 */
[----:B------:R-:W-:Y:S01]  /*14330*/  IMAD R3, R3, UR5, R10 ;  /* 0x0000000503037c24 */ /* 0x000fe2000f8e020a */
[----:B------:R-:W-:-:S02]  /*14340*/  UIMAD UR4, UR6, UR10, URZ ;  /* 0x0000000a060472a4 */ /* 0x000fc4000f8e023f */
[----:B------:R-:W-:Y:S02]  /*14350*/  IMAD.U32 R7, RZ, RZ, UR10 ;  /* 0x0000000aff077e24 */ /* 0x000fe4000f8e00ff */
[----:B------:R-:W-:Y:S01]  /*14360*/  IMAD.IADD R9, R9, 0x1, R3 ;  /* 0x0000000109097824 */ /* 0x000fe200078e0203 */
[----:B------:R-:W-:Y:S01]  /*14370*/  UIMAD UR4, UR39, UR11, UR4 ;  /* 0x0000000b270472a4 */ /* 0x000fe2000f8e0204 */
[----:B------:R-:W-:Y:S02]  /*14380*/  IMAD R3, R23, -0xc0, R0 ;  /* 0xffffff4017037824 */ /* 0x000fe400078e0200 */
[C---:B------:R-:W-:Y:S01]  /*14390*/  VIADD R0, R4.reuse, 0x30 ;  /* 0x0000003004007836 */ /* 0x040fe20000000000 */
[----:B------:R-:W-:Y:S01]  /*143a0*/  ULDC.64 UR10, c[0x0][0xae8] ;  /* 0x0002ba00000a7ab9 */ /* 0x000fe20000000a00 */
[----:B------:R-:W-:Y:S02]  /*143b0*/  VIADD R10, R4, 0x60 ;  /* 0x00000060040a7836 */ /* 0x000fe40000000000 */
[----:B------:R-:W-:Y:S01]  /*143c0*/  IMAD.WIDE.U32 R6, R7, UR39, R8 ;  /* 0x0000002707067c25 */ /* 0x000fe2000f8e0008 */
[----:B------:R-:W-:-:S02]  /*143d0*/  ISETP.GE.OR P3, PT, R0, R3, P0 ;  /* 0x000000030000720c */ /* 0x000fc40000766670 */
[-C--:B------:R-:W-:Y:S01]  /*143e0*/  ISETP.GE.OR P1, PT, R10, R3.reuse, P0 ;  /* 0x000000030a00720c */ /* 0x080fe20000726670 */
[----:B------:R-:W-:Y:S02]  /*143f0*/  VIADD R0, R4, 0x90 ;  /* 0x0000009004007836 */ /* 0x000fe40000000000 */
[----:B------:R-:W-:Y:S01]  /*14400*/  VIADD R7, R7, UR4 ;  /* 0x0000000407077c36 */ /* 0x000fe20008000000 */
[----:B------:R-:W-:Y:S02]  /*14410*/  UIMAD UR4, UR7, UR10, URZ ;  /* 0x0000000a070472a4 */ /* 0x000fe4000f8e023f */
[----:B------:R-:W-:Y:S01]  /*14420*/  IMAD.U32 R9, RZ, RZ, UR10 ;  /* 0x0000000aff097e24 */ /* 0x000fe2000f8e00ff */
[-C--:B------:R-:W-:Y:S02]  /*14430*/  ISETP.GE.OR P2, PT, R0, R3.reuse, P0 ;  /* 0x000000030000720c */ /* 0x080fe40000746670 */
[----:B------:R-:W-:Y:S01]  /*14440*/  ISETP.GE.OR P0, PT, R4, R3, P0 ;  /* 0x000000030400720c */ /* 0x000fe20000706670 */
[----:B------:R-:W-:-:S02]  /*14450*/  UIMAD UR4, UR8, UR11, UR4 ;  /* 0x0000000b080472a4 */ /* 0x000fc4000f8e0204 */
[----:B------:R-:W-:-:S04]  /*14460*/  IMAD.WIDE.U32 R6, R9, UR8, R6 ;  /* 0x0000000809067c25 */ /* 0x000fc8000f8e0006 */
[----:B------:R-:W-:-:S04]  /*14470*/  IMAD.WIDE R8, R23, 0xc0, R4 ;  /* 0x000000c017087825 */ /* 0x000fc800078e0204 */
[----:B------:R-:W-:Y:S02]  /*14480*/  VIADD R11, R7, UR4 ;  /* 0x00000004070b7c36 */ /* 0x000fe40008000000 */
        /* <DEDUP_REMOVED lines=12> */
.L_x_11096:
[----:B------:R-:W-:Y:S05]  /*14550*/  BSYNC B1 ;  /* 0x0000000000017941 */ /* 0x000fea0003800000 */
.L_x_11095:
        /* <DEDUP_REMOVED lines=11> */
[----:B0-----:R-:W-:Y:S01]  /*14610*/  LEA R12, P0, R4, UR4, 0x1 ;  /* 0x00000004040c7c11 */ /* 0x001fe2000f8008ff */
[----:B------:R-:W-:-:S05]  /*14620*/  IMAD.IADD R3, R5, 0x1, R3 ;  /* 0x0000000105037824 */ /* 0x000fca00078e0203 */
[----:B------:R-:W-:-:S05]  /*14630*/  LEA.HI.X R13, R4, UR5, R3, 0x1, P0 ;  /* 0x00000005040d7c11 */ /* 0x000fca00080f0c03 */
[----:B------:R1:W-:Y:S02]  /*14640*/  STG.E.128 desc[UR48][R12.64], RZ ;  /* 0x000000ff0c007986 */ /* 0x0003e4000c101d30 */
.L_x_11098:
[----:B------:R-:W-:Y:S05]  /*14650*/  BSYNC B1 ;  /* 0x0000000000017941 */ /* 0x000fea0003800000 */
.L_x_11097:
        /* <DEDUP_REMOVED lines=11> */
[----:B01----:R-:W-:Y:S01]  /*14710*/  LEA R12, P0, R4, UR4, 0x1 ;  /* 0x00000004040c7c11 */ /* 0x003fe2000f8008ff */
[----:B------:R-:W-:-:S05]  /*14720*/  IMAD.IADD R3, R5, 0x1, R3 ;  /* 0x0000000105037824 */ /* 0x000fca00078e0203 */
[----:B------:R-:W-:-:S05]  /*14730*/  LEA.HI.X R13, R4, UR5, R3, 0x1, P0 ;  /* 0x00000005040d7c11 */ /* 0x000fca00080f0c03 */
[----:B------:R2:W-:Y:S02]  /*14740*/  STG.E.128 desc[UR48][R12.64], RZ ;  /* 0x000000ff0c007986 */ /* 0x0005e4000c101d30 */
.L_x_11100:
[----:B------:R-:W-:Y:S05]  /*14750*/  BSYNC B1 ;  /* 0x0000000000017941 */ /* 0x000fea0003800000 */
.L_x_11099:
        /* <DEDUP_REMOVED lines=14> */
.L_x_11091:
[----:B------:R-:W-:Y:S05]  /*14840*/  BSYNC B0 ;  /* 0x0000000000007941 */ /* 0x000fea0003800000 */
.L_x_11082:
[----:B------:R-:W-:Y:S02]  /*14850*/  ULDC UR4, c[0x0][0xc14] ;  /* 0x0003050000047ab9 */ /* 0x000fe40000000800 */
[----:B------:R-:W-:-:S06]  /*14860*/  UISETP.GE.AND UP0, UPT, UR47, UR4, UPT ;  /* 0x000000042f00728c */ /* 0x000fcc000bf06270 */
[----:B------:R-:W-:-:S13]  /*14870*/  PLOP3.LUT P0, PT, PT, PT, UP0, 0x80, 0x0 ;  /* 0x000000000000781c */ /* 0x000fda0003f0f008 */
[----:B------:R-:W-:Y:S05]  /*14880*/  @!P0 BRA `(.L_x_11101) ;  /* 0xfffffec400208947 */ /* 0x000fea000383ffff */
[----:B------:R-:W-:Y:S05]  /*14890*/  EXIT ;  /* 0x000000000000794d */ /* 0x000fea0003800000 */
.L_x_10996:
        /* <DEDUP_REMOVED lines=18> */
.L_x_11102:
        /* <DEDUP_REMOVED lines=41> */
.L_x_11108:
        /* <DEDUP_REMOVED lines=14> */
.L_x_11107:
[----:B------:R-:W-:Y:S05]  /*14d30*/  BSYNC B0 ;  /* 0x0000000000007941 */ /* 0x000fea0003800000 */
.L_x_11106:
        /* <DEDUP_REMOVED lines=21> */
.L_x_11104:
        /* <DEDUP_REMOVED lines=25> */
.L_x_11109:
[----:B-1----:R-:W-:Y:S01]  /*15020*/  IMAD R24, R24, R9, R13 ;  /* 0x0000000918187224 */ /* 0x002fe200078e020d */
[----:B------:R-:W-:Y:S01]  /*15030*/  IABS R12, R4 ;  /* 0x00000004000c7213 */ /* 0x000fe20000000000 */
[----:B0-----:R-:W-:Y:S02]  /*15040*/  IMAD.MOV.U32 R11, RZ, RZ, R14 ;  /* 0x000000ffff0b7224 */ /* 0x001fe400078e000e */
[----:B------:R-:W-:Y:S02]  /*15050*/  IMAD.IADD R7, R7, 0x1, -R24 ;  /* 0x0000000107077824 */ /* 0x000fe400078e0a18 */
[----:B------:R-:W-:Y:S02]  /*15060*/  IMAD R11, R11, R10, RZ ;  /* 0x0000000a0b0b7224 */ /* 0x000fe400078e02ff */
[----:B------:R-:W-:Y:S01]  /*15070*/  IMAD.MOV.U32 R2, RZ, RZ, RZ ;  /* 0x000000ffff027224 */ /* 0x000fe200078e00ff */
[----:B------:R-:W-:Y:S01]  /*15080*/  IABS R8, R7 ;  /* 0x0000000700087213 */ /* 0x000fe20000000000 */
[----:B------:R-:W-:-:S02]  /*15090*/  IMAD.MOV R12, RZ, RZ, -R12 ;  /* 0x000000ffff0c7224 */ /* 0x000fc400078e0a0c */
        /* <DEDUP_REMOVED lines=28> */
[----:B------:R-:W-:Y:S01]  /*15260*/  IMAD.MOV.U32 R2, RZ, RZ, R11 ;  /* 0x000000ffff027224 */ /* 0x000fe200078e000b */
[----:B------:R-:W-:-:S03]  /*15270*/  IABS R11, R13 ;  /* 0x0000000d000b7213 */ /* 0x000fc60000000000 */
[----:B------:R-:W-:Y:S02]  /*15280*/  IMAD R7, R2, R9, RZ ;  /* 0x0000000902077224 */ /* 0x000fe400078e02ff */
[----:B------:R-:W-:-:S04]  /*15290*/  IMAD.MOV.U32 R2, RZ, RZ, RZ ;  /* 0x000000ffff027224 */ /* 0x000fc800078e00ff */
[----:B------:R-:W-:Y:S01]  /*152a0*/  IMAD.HI.U32 R2, R3, R7, R2 ;  /* 0x0000000703027227 */ /* 0x000fe200078e0002 */
[----:B------:R-:W-:-:S04]  /*152b0*/  LOP3.LUT R3, R13, R6, RZ, 0x3c, !PT ;  /* 0x000000060d037212 */ /* 0x000fc800078e3cff */
[----:B------:R-:W-:Y:S01]  /*152c0*/  ISETP.GE.AND P2, PT, R3, RZ, PT ;  /* 0x000000ff0300720c */ /* 0x000fe20003f46270 */
        /* <DEDUP_REMOVED lines=17> */
.L_x_11105:
[----:B------:R-:W-:Y:S01]  /*153e0*/  IMAD.MOV.U32 R24, RZ, RZ, R7 ;  /* 0x000000ffff187224 */ /* 0x000fe200078e0007 */
[----:B------:R-:W-:Y:S01]  /*153f0*/  UMOV UR38, URZ ;  /* 0x0000003f00267c82 */ /* 0x000fe20008000000 */
[----:B------:R-:W-:-:S07]  /*15400*/  IMAD.MOV.U32 R25, RZ, RZ, RZ ;  /* 0x000000ffff197224 */ /* 0x000fce00078e00ff */
.L_x_11110:
        /* <DEDUP_REMOVED lines=8> */
.L_x_11103:
[----:B------:R-:W-:Y:S01]  /*15490*/  ULDC UR4, c[0x0][0xc14] ;  /* 0x0003050000047ab9 */ /* 0x000fe20000000800 */
[----:B------:R1:W-:Y:S01]  /*154a0*/  STL [R1], RZ ;  /* 0x000000ff01007387 */ /* 0x0003e20000100800 */
[----:B------:R-:W-:Y:S01]  /*154b0*/  UISETP.GE.AND UP0, UPT, UR45, UR4, UPT ;  /* 0x000000042d00728c */ /* 0x000fe2000bf06270 */
[----:B------:R-:W-:Y:S02]  /*154c0*/  IMAD.MOV.U32 R18, RZ, RZ, 0x1 ;  /* 0x00000001ff127424 */ /* 0x000fe400078e00ff */
[----:B------:R-:W-:-:S03]  /*154d0*/  IMAD.MOV.U32 R17, RZ, RZ, RZ ;  /* 0x000000ffff117224 */ /* 0x000fc600078e00ff */
[----:B------:R-:W-:-:S13]  /*154e0*/  PLOP3.LUT P0, PT, PT, PT, UP0, 0x80, 0x0 ;  /* 0x000000000000781c */ /* 0x000fda0003f0f008 */
[----:B-1----:R-:W-:Y:S05]  /*154f0*/  @P0 BRA `(.L_x_11111) ;  /* 0x0000003400b00947 */ /* 0x002fea0003800000 */
[----:B0-----:R-:W0:Y:S01]  /*15500*/  S2R R0, SR_TID.X ;  /* 0x0000000000007919 */ /* 0x001e220000002100 */
[----:B------:R-:W-:Y:S01]  /*15510*/  IMAD.MOV.U32 R18, RZ, RZ, 0x1 ;  /* 0x00000001ff127424 */ /* 0x000fe200078e00ff */
[----:B------:R-:W-:Y:S01]  /*15520*/  ULOP3.LUT UR42, UR40, 0x1, URZ, 0xfc, !UPT ;  /* 0x00000001282a7892 */ /* 0x000fe2000f8efc3f */
[----:B------:R-:W-:Y:S01]  /*15530*/  IMAD.MOV.U32 R17, RZ, RZ, RZ ;  /* 0x000000ffff117224 */ /* 0x000fe200078e00ff */
[----:B------:R-:W1:Y:S01]  /*15540*/  S2R R6, SR_TID.X ;  /* 0x0000000000067919 */ /* 0x000e620000002100 */
[----:B------:R-:W-:Y:S01]  /*15550*/  ULOP3.LUT UR44, UR40, 0x2, URZ, 0xfc, !UPT ;  /* 0x00000002282c7892 */ /* 0x000fe2000f8efc3f */
[----:B------:R-:W-:Y:S01]  /*15560*/  ULDC UR43, c[0x0][0xc] ;  /* 0x00000300002b7ab9 */ /* 0x000fe20000000800 */
[----:B------:R2:W-:Y:S01]  /*15570*/  STL [R1], RZ ;  /* 0x000000ff01007387 */ /* 0x0005e20000100800 */
[----:B------:R-:W-:Y:S01]  /*15580*/  ULDC.64 UR46, c[0x0][0x198] ;  /* 0x00006600002e7ab9 */ /* 0x000fe20000000a00 */
[----:B0-----:R-:W-:Y:S01]  /*15590*/  LOP3.LUT R2, R0, 0x7f, RZ, 0xc0, !PT ;  /* 0x0000007f00027812 */ /* 0x001fe200078ec0ff */
[----:B-1----:R-:W-:Y:S01]  /*155a0*/  IMAD.SHL.U32 R29, R6, 0x40, RZ ;  /* 0x00000040061d7824 */ /* 0x002fe200078e00ff */
[----:B------:R-:W-:-:S03]  /*155b0*/  SHF.R.U32.HI R0, RZ, 0x1, R6 ;  /* 0x00000001ff007819 */ /* 0x000fc60000011606 */
[----:B------:R-:W-:Y:S02]  /*155c0*/  IMAD.SHL.U32 R4, R2, 0x10, RZ ;  /* 0x0000001002047824 */ /* 0x000fe400078e00ff */
[C---:B------:R-:W-:Y:S01]  /*155d0*/  IMAD.SHL.U32 R2, R6.reuse, 0x20, RZ ;  /* 0x0000002006027824 */ /* 0x040fe200078e00ff */
        /* <DEDUP_REMOVED lines=13> */
.L_x_11177:
[----:B------:R-:W-:Y:S01]  /*156b0*/  ULDC.64 UR4, c[0x0][0xa28] ;  /* 0x00028a0000047ab9 */ /* 0x000fe20000000a00 */
[----:B------:R-:W-:Y:S01]  /*156c0*/  ULDC.64 UR8, c[0x0][0xa08] ;  /* 0x0002820000087ab9 */ /* 0x000fe20000000a00 */
[----:B------:R-:W-:Y:S01]  /*156d0*/  UISETP.NE.U32.AND UP0, UPT, UR4, URZ, UPT ;  /* 0x0000003f0400728c */ /* 0x000fe2000bf05070 */
[----:B------:R-:W-:Y:S01]  /*156e0*/  ISETP.NE.U32.AND P1, PT, RZ, UR8, PT ;  /* 0x00000008ff007c0c */ /* 0x000fe2000bf25070 */
[----:B------:R-:W-:Y:S01]  /*156f0*/  ULDC.64 UR10, c[0x0][0xa18] ;  /* 0x00028600000a7ab9 */ /* 0x000fe20000000a00 */
[----:B01----:R-:W0:Y:S01]  /*15700*/  LDC R0, c[0x0][0x288] ;  /* 0x0000a200ff007b82 */ /* 0x003e220000000800 */
[----:B------:R-:W-:Y:S01]  /*15710*/  UISETP.NE.AND.EX UP0, UPT, UR5, URZ, UPT, UP0 ;  /* 0x0000003f0500728c */ /* 0x000fe2000bf05300 */
[----:B------:R-:W-:Y:S01]  /*15720*/  ISETP.NE.AND.EX P1, PT, RZ, UR9, PT, P1 ;  /* 0x00000009ff007c0c */ /* 0x000fe2000bf25310 */
[----:B------:R-:W-:Y:S01]  /*15730*/  UISETP.NE.U32.AND UP1, UPT, UR10, URZ, UPT ;  /* 0x0000003f0a00728c */ /* 0x000fe2000bf25070 */
[----:B------:R-:W-:Y:S01]  /*15740*/  IMAD.MOV.U32 R23, RZ, RZ, RZ ;  /* 0x000000ffff177224 */ /* 0x000fe200078e00ff */
[----:B------:R-:W-:Y:S01]  /*15750*/  ULDC.64 UR8, c[0x0][0xa08] ;  /* 0x0002820000087ab9 */ /* 0x000fe20000000a00 */
[----:B------:R-:W-:Y:S01]  /*15760*/  ULDC.64 UR6, c[0x0][0xa00] ;  /* 0x0002800000067ab9 */ /* 0x000fe20000000a00 */
[----:B------:R-:W-:Y:S01]  /*15770*/  UISETP.NE.AND.EX UP1, UPT, UR11, URZ, UPT, UP1 ;  /* 0x0000003f0b00728c */ /* 0x000fe2000bf25310 */
[----:B------:R-:W-:Y:S01]  /*15780*/  PLOP3.LUT P2, PT, PT, PT, UP0, 0x80, 0x0 ;  /* 0x000000000000781c */ /* 0x000fe20003f4f008 */
[----:B------:R-:W-:Y:S01]  /*15790*/  UIMAD.WIDE UR8, UR45, 0x4, UR8 ;  /* 0x000000042d0878a5 */ /* 0x000fe2000f8e0208 */
[----:B------:R-:W-:Y:S01]  /*157a0*/  ISETP.NE.U32.AND P0, PT, RZ, UR6, PT ;  /* 0x00000006ff007c0c */ /* 0x000fe2000bf05070 */
[----:B------:R-:W-:Y:S01]  /*157b0*/  IMAD.MOV.U32 R27, RZ, RZ, RZ ;  /* 0x000000ffff1b7224 */ /* 0x000fe200078e00ff */
[----:B------:R-:W-:-:S02]  /*157c0*/  @UP0 ULDC.64 UR4, c[0x0][0xa28] ;  /* 0x00028a0000040ab9 */ /* 0x000fc40000000a00 */
[----:B------:R-:W-:Y:S01]  /*157d0*/  @UP0 UIMAD.WIDE UR4, UR45, 0x4, UR4 ;  /* 0x000000042d0408a5 */ /* 0x000fe2000f8e0204 */
[----:B------:R-:W-:Y:S01]  /*157e0*/  IMAD.U32 R2, RZ, RZ, UR8 ;  /* 0x00000008ff027e24 */ /* 0x000fe2000f8e00ff */
[----:B------:R-:W-:Y:S01]  /*157f0*/  ISETP.NE.AND.EX P0, PT, RZ, UR7, PT, P0 ;  /* 0x00000007ff007c0c */ /* 0x000fe2000bf05300 */
[----:B------:R-:W-:Y:S01]  /*15800*/  IMAD.U32 R3, RZ, RZ, UR9 ;  /* 0x00000009ff037e24 */ /* 0x000fe2000f8e00ff */
[----:B------:R-:W-:Y:S01]  /*15810*/  ULDC.64 UR6, c[0x0][0xa00] ;  /* 0x0002800000067ab9 */ /* 0x000fe20000000a00 */
[----:B------:R-:W-:Y:S01]  /*15820*/  @UP1 ULDC.64 UR10, c[0x0][0xa18] ;  /* 0x00028600000a1ab9 */ /* 0x000fe20000000a00 */
[----:B------:R-:W-:Y:S01]  /*15830*/  PLOP3.LUT P3, PT, PT, PT, UP1, 0x80, 0x0 ;  /* 0x000000000000781c */ /* 0x000fe20003f6f018 */
[----:B------:R-:W-:Y:S01]  /*15840*/  IMAD.MOV.U32 R6, RZ, RZ, RZ ;  /* 0x000000ffff067224 */ /* 0x000fe200078e00ff */
[----:B------:R1:W5:Y:S01]  /*15850*/  @P1 LDG.E R23, desc[UR48][R2.64] ;  /* 0x0000003002171981 */ /* 0x000362000c1e1900 */
[----:B------:R-:W-:-:S06]  /*15860*/  UIMAD.WIDE UR6, UR45, 0x4, UR6 ;  /* 0x000000042d0678a5 */ /* 0x000fcc000f8e0206 */
[----:B------:R-:W-:Y:S02]  /*15870*/  IMAD.U32 R4, RZ, RZ, UR6 ;  /* 0x00000006ff047e24 */ /* 0x000fe4000f8e00ff */
[----:B------:R-:W-:Y:S02]  /*15880*/  IMAD.U32 R5, RZ, RZ, UR7 ;  /* 0x00000007ff057e24 */ /* 0x000fe4000f8e00ff */
[----:B-1----:R-:W-:Y:S02]  /*15890*/  IMAD.U32 R2, RZ, RZ, UR4 ;  /* 0x00000004ff027e24 */ /* 0x002fe4000f8e00ff */
[----:B------:R-:W-:Y:S01]  /*158a0*/  IMAD.U32 R3, RZ, RZ, UR5 ;  /* 0x00000005ff037e24 */ /* 0x000fe2000f8e00ff */
[----:B------:R-:W-:Y:S01]  /*158b0*/  @UP1 UIMAD.WIDE UR4, UR45, 0x4, UR10 ;  /* 0x000000042d0418a5 */ /* 0x000fe2000f8e020a */
[----:B------:R-:W5:Y:S02]  /*158c0*/  @P0 LDG.E R27, desc[UR48][R4.64] ;  /* 0x00000030041b0981 */ /* 0x000f64000c1e1900 */
[----:B------:R-:W-:-:S02]  /*158d0*/  ULDC.64 UR10, c[0x0][0xa20] ;  /* 0x00028800000a7ab9 */ /* 0x000fc40000000a00 */
[----:B------:R1:W5:Y:S02]  /*158e0*/  @P2 LDG.E R6, desc[UR48][R2.64] ;  /* 0x0000003002062981 */ /* 0x000364000c1e1900 */
[----:B-1----:R-:W-:Y:S02]  /*158f0*/  IMAD.U32 R2, RZ, RZ, UR4 ;  /* 0x00000004ff027e24 */ /* 0x002fe4000f8e00ff */
[----:B------:R-:W-:Y:S01]  /*15900*/  IMAD.U32 R3, RZ, RZ, UR5 ;  /* 0x00000005ff037e24 */ /* 0x000fe2000f8e00ff */
[----:B------:R-:W-:-:S04]  /*15910*/  ULDC.64 UR4, c[0x0][0x3f8] ;  /* 0x0000fe0000047ab9 */ /* 0x000fc80000000a00 */
[----:B0-----:R0:W5:Y:S01]  /*15920*/  @P3 LDG.E R0, desc[UR48][R2.64] ;  /* 0x0000003002003981 */ /* 0x001162000c1e1900 */
[----:B------:R-:W-:Y:S01]  /*15930*/  UISETP.NE.U32.AND UP0, UPT, UR4, URZ, UPT ;  /* 0x0000003f0400728c */ /* 0x000fe2000bf05070 */
[----:B------:R-:W-:Y:S02]  /*15940*/  ISETP.NE.U32.AND P2, PT, RZ, UR10, PT ;  /* 0x0000000aff007c0c */ /* 0x000fe4000bf45070 */
        /* <DEDUP_REMOVED lines=9> */
[----:B------:R-:W-:Y:S02]  /*159e0*/  IMAD.U32 R2, RZ, RZ, UR6 ;  /* 0x00000006ff027e24 */ /* 0x000fe4000f8e00ff */
[----:B------:R-:W-:Y:S02]  /*159f0*/  IMAD.U32 R4, RZ, RZ, UR6 ;  /* 0x00000006ff047e24 */ /* 0x000fe4000f8e00ff */
[----:B------:R-:W-:-:S03]  /*15a00*/  IMAD.U32 R3, RZ, RZ, UR7 ;  /* 0x00000007ff037e24 */ /* 0x000fc6000f8e00ff */
[----:B------:R-:W2:Y:S04]  /*15a10*/  LDG.E R5, desc[UR48][R4.64] ;  /* 0x0000003004057981 */ /* 0x000ea8000c1e1900 */
[----:B------:R-:W2:Y:S02]  /*15a20*/  LDG.E R2, desc[UR48][R2.64+0x4] ;  /* 0x0000043002027981 */ /* 0x000ea4000c1e1900 */
[----:B--2--5:R-:W-:-:S07]  /*15a30*/  IMAD.IADD R0, R2, 0x1, -R5 ;  /* 0x0000000102007824 */ /* 0x024fce00078e0a05 */
.L_x_11112:
        /* <DEDUP_REMOVED lines=9> */
.L_x_11113:
[----:B------:R-:W-:Y:S05]  /*15ad0*/  @!P1 BRA `(.L_x_11114) ;  /* 0x00000000001c9947 */ /* 0x000fea0003800000 */
[----:B------:R-:W-:Y:S02]  /*15ae0*/  IMAD.U32 R5, RZ, RZ, UR9 ;  /* 0x00000009ff057e24 */ /* 0x000fe4000f8e00ff */
[----:B------:R-:W-:Y:S02]  /*15af0*/  IMAD.U32 R2, RZ, RZ, UR8 ;  /* 0x00000008ff027e24 */ /* 0x000fe4000f8e00ff */
[----:B------:R-:W-:Y:S02]  /*15b00*/  IMAD.U32 R4, RZ, RZ, UR8 ;  /* 0x00000008ff047e24 */ /* 0x000fe4000f8e00ff */
[----:B------:R-:W-:-:S03]  /*15b10*/  IMAD.U32 R3, RZ, RZ, UR9 ;  /* 0x00000009ff037e24 */ /* 0x000fc6000f8e00ff */
[----:B------:R-:W2:Y:S04]  /*15b20*/  LDG.E R5, desc[UR48][R4.64] ;  /* 0x0000003004057981 */ /* 0x000ea8000c1e1900 */
[----:B------:R-:W2:Y:S02]  /*15b30*/  LDG.E R2, desc[UR48][R2.64+0x4] ;  /* 0x0000043002027981 */ /* 0x000ea4000c1e1900 */
[----:B--2---:R-:W-:-:S07]  /*15b40*/  IMAD.IADD R7, R2, 0x1, -R5 ;  /* 0x0000000102077824 */ /* 0x004fce00078e0a05 */
.L_x_11114:
[----:B0-----:R-:W0:Y:S01]  /*15b50*/  LDC.64 R2, c[0x0][0x9e0] ;  /* 0x00027800ff027b82 */ /* 0x001e220000000a00 */
[----:B------:R-:W-:Y:S02]  /*15b60*/  IMAD R5, R25, 0xc0, RZ ;  /* 0x000000c019057824 */ /* 0x000fe400078e02ff */
[----:B-----5:R-:W-:-:S03]  /*15b70*/  IMAD.IADD R6, R7, 0x1, -R6 ;  /* 0x0000000107067824 */ /* 0x020fc600078e0a06 */
        /* <DEDUP_REMOVED lines=15> */
.L_x_11116:
[----:B------:R-:W-:-:S13]  /*15c70*/  ISETP.NE.AND P0, PT, R3, 0x1, PT ;  /* 0x000000010300780c */ /* 0x000fda0003f05270 */
[----:B------:R-:W0:Y:S02]  /*15c80*/  @P0 LDC.64 R4, c[0x0][0x9e8] ;  /* 0x00027a00ff040b82 */ /* 0x000e240000000a00 */
[----:B0-----:R-:W-:-:S05]  /*15c90*/  @P0 IMAD.HI.U32 R4, R7, R4, RZ ;  /* 0x0000000407040227 */ /* 0x001fca00078e00ff */
[----:B------:R-:W-:-:S07]  /*15ca0*/  @P0 SHF.R.U32.HI R7, RZ, R5, R4 ;  /* 0x00000005ff070219 */ /* 0x000fce0000011604 */
.L_x_11117:
[----:B------:R-:W-:-:S05]  /*15cb0*/  IMAD R7, R7, R3, R3 ;  /* 0x0000000307077224 */ /* 0x000fca00078e0203 */
[----:B------:R-:W-:-:S07]  /*15cc0*/  VIMNMX R2, R2, R7, PT ;  /* 0x0000000702027248 */ /* 0x000fce0003fe0100 */
.L_x_11115:
[----:B------:R-:W-:Y:S01]  /*15cd0*/  VIADD R4, R2, 0x9f ;  /* 0x0000009f02047836 */ /* 0x000fe20000000000 */
[----:B------:R-:W-:Y:S01]  /*15ce0*/  ULDC UR4, c[0x0][0x9dc] ;  /* 0x0002770000047ab9 */ /* 0x000fe20000000800 */
[----:B------:R-:W-:Y:S02]  /*15cf0*/  VIADD R2, R6, 0x9f ;  /* 0x0000009f06027836 */ /* 0x000fe40000000000 */
[----:B------:R-:W-:-:S04]  /*15d00*/  IMAD.HI R4, R4, 0x66666667, RZ ;  /* 0x6666666704047827 */ /* 0x000fc800078e02ff */
[----:B------:R-:W-:Y:S01]  /*15d10*/  IMAD.HI R2, R2, 0x66666667, RZ ;  /* 0x6666666702027827 */ /* 0x000fe200078e02ff */
[----:B------:R-:W-:-:S03]  /*15d20*/  SHF.R.U32.HI R5, RZ, 0x1f, R4 ;  /* 0x0000001fff057819 */ /* 0x000fc60000011604 */
[----:B------:R-:W-:Y:S01]  /*15d30*/  IMAD R7, R25, 0xc0, -R0 ;  /* 0x000000c019077824 */ /* 0x000fe200078e0a00 */
[----:B------:R-:W-:Y:S02]  /*15d40*/  LEA.HI.SX32 R26, R4, R5, 0x1a ;  /* 0x00000005041a7211 */ /* 0x000fe400078fd2ff */
[----:B------:R-:W-:Y:S01]  /*15d50*/  SHF.R.U32.HI R5, RZ, 0x1f, R2 ;  /* 0x0000001fff057819 */ /* 0x000fe20000011602 */
[----:B------:R-:W-:-:S03]  /*15d60*/  IMAD.IADD R7, R6, 0x1, R7 ;  /* 0x0000000106077824 */ /* 0x000fc600078e0207 */
[----:B------:R-:W-:Y:S01]  /*15d70*/  LEA.HI.SX32 R5, R2, R5, 0x1a ;  /* 0x0000000502057211 */ /* 0x000fe200078fd2ff */
[----:B------:R-:W-:-:S03]  /*15d80*/  VIADD R0, R7, -UR4 ;  /* 0x8000000407007c36 */ /* 0x000fc60008000000 */
        /* <DEDUP_REMOVED lines=11> */
.L_x_11119:
[----:B------:R-:W-:-:S13]  /*15e40*/  ISETP.NE.AND P0, PT, R3, 0x1, PT ;  /* 0x000000010300780c */ /* 0x000fda0003f05270 */
[----:B------:R-:W0:Y:S02]  /*15e50*/  @P0 LDC.64 R4, c[0x0][0x9e8] ;  /* 0x00027a00ff040b82 */ /* 0x000e240000000a00 */
[----:B0-----:R-:W-:-:S05]  /*15e60*/  @P0 IMAD.HI.U32 R4, R7, R4, RZ ;  /* 0x0000000407040227 */ /* 0x001fca00078e00ff */
[----:B------:R-:W-:-:S07]  /*15e70*/  @P0 SHF.R.U32.HI R7, RZ, R5, R4 ;  /* 0x00000005ff070219 */ /* 0x000fce0000011604 */
.L_x_11120:
[----:B------:R-:W-:-:S05]  /*15e80*/  IMAD R3, R7, R3, RZ ;  /* 0x0000000307037224 */ /* 0x000fca00078e02ff */
[----:B------:R-:W-:-:S07]  /*15e90*/  VIMNMX R0, R0, R3, !PT ;  /* 0x0000000300007248 */ /* 0x000fce0007fe0100 */
.L_x_11118:
[----:B------:R-:W-:Y:S01]  /*15ea0*/  IMAD.HI R0, R0, 0x66666667, RZ ;  /* 0x6666666700007827 */ /* 0x000fe200078e02ff */
[----:B------:R-:W-:Y:S04]  /*15eb0*/  BSSY B6, `(.L_x_11121) ;  /* 0x0000210000067945 */ /* 0x000fe80003800000 */
[----:B------:R-:W-:-:S04]  /*15ec0*/  SHF.R.U32.HI R3, RZ, 0x1f, R0 ;  /* 0x0000001fff037819 */ /* 0x000fc80000011600 */
[----:B------:R-:W-:-:S04]  /*15ed0*/  LEA.HI.SX32 R3, R0, R3, 0x1a ;  /* 0x0000000300037211 */ /* 0x000fc800078fd2ff */
[----:B------:R-:W-:-:S04]  /*15ee0*/  VIMNMX R22, RZ, R3, !PT ;  /* 0x00000003ff167248 */ /* 0x000fc80007fe0100 */
[----:B------:R-:W-:-:S13]  /*15ef0*/  ISETP.GT.AND P0, PT, R26, R22, PT ;  /* 0x000000161a00720c */ /* 0x000fda0003f04270 */
        /* <DEDUP_REMOVED lines=18> */
.L_x_11122:
        /* <DEDUP_REMOVED lines=23> */
.L_x_11124:
        /* <DEDUP_REMOVED lines=22> */
.L_x_11125:
        /* <DEDUP_REMOVED lines=20> */
.L_x_11126:
        /* <DEDUP_REMOVED lines=18> */
.L_x_11127:
[----:B------:R-:W-:Y:S01]  /*16550*/  ULDC.64 UR4, c[0x0][0x9f8] ;  /* 0x00027e0000047ab9 */ /* 0x000fe20000000a00 */
[----:B------:R-:W-:Y:S01]  /*16560*/  IMAD.U32 R19, RZ, RZ, UR45 ;  /* 0x0000002dff137e24 */ /* 0x000fe2000f8e00ff */
[----:B------:R-:W-:Y:S01]  /*16570*/  UISETP.NE.U32.AND UP0, UPT, UR4, URZ, UPT ;  /* 0x0000003f0400728c */ /* 0x000fe2000bf05070 */
[----:B------:R-:W0:Y:S01]  /*16580*/  LDC R0, c[0x0][0x428] ;  /* 0x00010a00ff007b82 */ /* 0x000e220000000800 */
[----:B------:R-:W1:Y:S01]  /*16590*/  S2R R4, SR_TID.X ;  /* 0x0000000000047919 */ /* 0x000e620000002100 */
[----:B------:R-:W-:Y:S01]  /*165a0*/  IMAD.U32 R20, RZ, RZ, UR38 ;  /* 0x00000026ff147e24 */ /* 0x000fe2000f8e00ff */
[----:B------:R-:W-:Y:S01]  /*165b0*/  UISETP.NE.AND.EX UP0, UPT, UR5, URZ, UPT, UP0 ;  /* 0x0000003f0500728c */ /* 0x000fe2000bf05300 */
[----:B------:R-:W-:Y:S01]  /*165c0*/  IMAD R25, R25, 0xc0, R27 ;  /* 0x000000c019197824 */ /* 0x000fe200078e021b */
[----:B------:R-:W-:-:S04]  /*165d0*/  ULDC.64 UR6, c[0x0][0xa08] ;  /* 0x0002820000067ab9 */ /* 0x000fc80000000a00 */
[----:B------:R-:W-:-:S05]  /*165e0*/  PLOP3.LUT P0, PT, PT, PT, UP0, 0x80, 0x0 ;  /* 0x000000000000781c */ /* 0x000fca0003f0f008 */
[----:B------:R-:W-:Y:S02]  /*165f0*/  @UP0 ULDC.64 UR4, c[0x0][0x9f8] ;  /* 0x00027e0000040ab9 */ /* 0x000fe40000000a00 */
[----:B------:R-:W-:-:S06]  /*16600*/  @UP0 UIMAD.WIDE UR4, UR45, 0x4, UR4 ;  /* 0x000000042d0408a5 */ /* 0x000fcc000f8e0204 */
[----:B------:R-:W-:Y:S02]  /*16610*/  IMAD.U32 R2, RZ, RZ, UR4 ;  /* 0x00000004ff027e24 */ /* 0x000fe4000f8e00ff */
[----:B------:R-:W-:Y:S01]  /*16620*/  IMAD.U32 R3, RZ, RZ, UR5 ;  /* 0x00000005ff037e24 */ /* 0x000fe2000f8e00ff */
[----:B------:R-:W-:-:S04]  /*16630*/  ULDC.64 UR4, c[0x0][0xa00] ;  /* 0x0002800000047ab9 */ /* 0x000fc80000000a00 */
[----:B------:R2:W3:Y:S01]  /*16640*/  @P0 LDG.E R19, desc[UR48][R2.64] ;  /* 0x0000003002130981 */ /* 0x0004e2000c1e1900 */
[----:B0-----:R-:W-:Y:S01]  /*16650*/  ISETP.NE.AND P0, PT, R0, 0x1, PT ;  /* 0x000000010000780c */ /* 0x001fe20003f05270 */
[----:B------:R-:W-:Y:S01]  /*16660*/  UMOV UR36, URZ ;  /* 0x0000003f00247c82 */ /* 0x000fe20008000000 */
[----:B------:R-:W-:Y:S02]  /*16670*/  R2UR UR37, R25 ;  /* 0x00000000192572ca */ /* 0x000fe400000e0000 */
[----:B-1----:R-:W-:Y:S02]  /*16680*/  LOP3.LUT R10, R4, 0x7f, RZ, 0xc0, !PT ;  /* 0x0000007f040a7812 */ /* 0x002fe400078ec0ff */
[----:B------:R-:W-:Y:S02]  /*16690*/  SHF.R.U32.HI R4, RZ, 0x5, R4 ;  /* 0x00000005ff047819 */ /* 0x000fe40000011604 */
[----:B------:R-:W-:Y:S01]  /*166a0*/  ISETP.NE.AND P1, PT, R10, RZ, PT ;  /* 0x000000ff0a00720c */ /* 0x000fe20003f25270 */
[----:B--2---:R-:W0:Y:S01]  /*166b0*/  LDC.64 R2, c[0x0][0x3f8] ;  /* 0x0000fe00ff027b82 */ /* 0x004e220000000a00 */
[----:B------:R-:W-:-:S07]  /*166c0*/  LOP3.LUT R4, R4, 0x3, RZ, 0xc0, !PT ;  /* 0x0000000304047812 */ /* 0x000fce00078ec0ff */
[----:B------:R-:W1:Y:S04]  /*166d0*/  @P0 LDC R0, c[0x0][0x42c] ;  /* 0x00010b00ff000b82 */ /* 0x000e680000000800 */
[----:B------:R-:W-:-:S04]  /*166e0*/  VOTEU.ALL UP1, P1 ;  /* 0x00000000003f7886 */ /* 0x000fc80000820000 */
[----:B------:R-:W2:Y:S01]  /*166f0*/  @P0 LDC R5, c[0x0][0x430] ;  /* 0x00010c00ff050b82 */ /* 0x000ea20000000800 */
[----:B-1----:R-:W-:-:S05]  /*16700*/  @P0 IMAD.HI.U32 R0, R0, UR38, RZ ;  /* 0x0000002600000c27 */ /* 0x002fca000f8e00ff */
[----:B--2---:R-:W-:Y:S02]  /*16710*/  @P0 SHF.R.U32.HI R20, RZ, R5, R0 ;  /* 0x00000005ff140219 */ /* 0x004fe40000011600 */
[----:B------:R-:W-:Y:S01]  /*16720*/  ISETP.NE.U32.AND P0, PT, RZ, UR4, PT ;  /* 0x00000004ff007c0c */ /* 0x000fe2000bf05070 */
[----:B------:R-:W-:-:S03]  /*16730*/  @!UP1 UIADD3 UR4, UP0, UR46, 0x270, URZ ;  /* 0x000002702e049890 */ /* 0x000fc6000ff1e03f */
[----:B------:R-:W-:Y:S01]  /*16740*/  ISETP.NE.AND.EX P0, PT, RZ, UR5, PT, P0 ;  /* 0x00000005ff007c0c */ /* 0x000fe2000bf05300 */
[----:B------:R-:W-:-:S03]  /*16750*/  @!UP1 UIADD3.X UR5, URZ, UR47, URZ, UP0, !UPT ;  /* 0x0000002f3f059290 */ /* 0x000fc600087fe43f */
[----:B------:R-:W-:Y:S02]  /*16760*/  SEL R6, RZ, UR45, P0 ;  /* 0x0000002dff067c07 */ /* 0x000fe40008000000 */
[----:B0-----:R-:W-:Y:S01]  /*16770*/  LOP3.LUT P0, RZ, R2, UR6, RZ, 0xfc, !PT ;  /* 0x0000000602ff7c12 */ /* 0x001fe2000f80fcff */
[----:B------:R-:W-:Y:S01]  /*16780*/  UMOV UR6, 0xffffffff ;  /* 0xffffffff00067882 */ /* 0x000fe20000000000 */
[----:B------:R-:W-:Y:S02]  /*16790*/  R2UR UR39, R6 ;  /* 0x00000000062772ca */ /* 0x000fe400000e0000 */
[----:B------:R-:W-:-:S11]  /*167a0*/  LOP3.LUT P0, RZ, R3, UR7, RZ, 0xfc, P0 ;  /* 0x0000000703ff7c12 */ /* 0x000fd6000800fcff */
[----:B------:R0:W-:Y:S01]  /*167b0*/  @!UP1 UTMAPF.L2.4D [UR36], [UR4] ;  /* 0x00000024040095b8 */ /* 0x0001e20008018000 */
[----:B---3--:R-:W-:Y:S02]  /*167c0*/  SHF.R.S32.HI R21, RZ, 0x1f, R19 ;  /* 0x0000001fff157819 */ /* 0x008fe40000011413 */
[----:B------:R-:W-:Y:S01]  /*167d0*/  SEL R0, R19, RZ, !P0 ;  /* 0x000000ff13007207 */ /* 0x000fe20004000000 */
[----:B0-----:R-:W-:Y:S06]  /*167e0*/  BRA.DIV UR6, `(.L_x_11128) ;  /* 0x0000002a06cc7947 */ /* 0x001fec000b800000 */
[----:B------:R0:W1:Y:S02]  /*167f0*/  SHFL.IDX PT, R14, R4, RZ, 0x1f ;  /* 0x00001fff040e7589 */ /* 0x00006400000e0000 */
.L_x_11196:
[----:B-1----:R-:W-:Y:S02]  /*16800*/  ISETP.NE.AND P0, PT, R14, RZ, PT ;  /* 0x000000ff0e00720c */ /* 0x002fe40003f05270 */
[----:B------:R-:W-:-:S11]  /*16810*/  PLOP3.LUT P6, PT, PT, PT, PT, 0x8, 0x0 ;  /* 0x000000000000781c */ /* 0x000fd60003fce170 */
[----:B------:R-:W-:Y:S05]  /*16820*/  @P0 BRA `(.L_x_11129) ;  /* 0x0000000400800947 */ /* 0x000fea0003800000 */
[----:B------:R-:W-:Y:S01]  /*16830*/  UMOV UR4, 0xffffffff ;  /* 0xffffffff00047882 */ /* 0x000fe20000000000 */
[----:B------:R-:W-:Y:S02]  /*16840*/  VIADD R7, R26, 0xffffffff ;  /* 0xffffffff1a077836 */ /* 0x000fe40000000000 */
[----:B------:R-:W-:Y:S05]  /*16850*/  BRA.DIV UR4, `(.L_x_11130) ;  /* 0x0000002a04d07947 */ /* 0x000fea000b800000 */
[----:B------:R-:W-:-:S13]  /*16860*/  ELECT P6, URZ, PT ;  /* 0x00000000003f782f */ /* 0x000fda00038c0000 */
.L_x_11199:
[----:B------:R-:W-:Y:S05]  /*16870*/  @!P6 BRA `(.L_x_11131) ;  /* 0x000000040028e947 */ /* 0x000fea0003800000 */
[----:B------:R-:W-:-:S04]  /*16880*/  ISETP.NE.U32.AND P0, PT, R2, RZ, PT ;  /* 0x000000ff0200720c */ /* 0x000fc80003f05070 */
[----:B------:R-:W-:-:S13]  /*16890*/  ISETP.NE.AND.EX P0, PT, R3, RZ, PT, P0 ;  /* 0x000000ff0300720c */ /* 0x000fda0003f05300 */
[----:B------:R-:W-:Y:S05]  /*168a0*/  @!P0 BRA `(.L_x_11132) ;  /* 0x0000000000488947 */ /* 0x000fea0003800000 */
[----:B------:R-:W1:Y:S01]  /*168b0*/  LDC R9, c[0x0][0x41c] ;  /* 0x00010700ff097b82 */ /* 0x000e620000000800 */
[----:B------:R-:W-:Y:S01]  /*168c0*/  IMAD.MOV.U32 R8, RZ, RZ, R7 ;  /* 0x000000ffff087224 */ /* 0x000fe200078e0007 */
[----:B------:R-:W-:Y:S02]  /*168d0*/  ULDC.64 UR4, c[0x0][0x408] ;  /* 0x0001020000047ab9 */ /* 0x000fe40000000a00 */
[----:B------:R-:W-:-:S04]  /*168e0*/  IMAD R0, R21, UR4, RZ ;  /* 0x0000000415007c24 */ /* 0x000fc8000f8e02ff */
[----:B------:R-:W-:Y:S01]  /*168f0*/  IMAD R11, R19, UR5, R0 ;  /* 0x00000005130b7c24 */ /* 0x000fe2000f8e0200 */
[----:B-1----:R-:W-:-:S13]  /*16900*/  ISETP.NE.AND P0, PT, R9, 0x1, PT ;  /* 0x000000010900780c */ /* 0x002fda0003f05270 */
[----:B0-----:R-:W0:Y:S02]  /*16910*/  @P0 LDC.64 R4, c[0x0][0x420] ;  /* 0x00010800ff040b82 */ /* 0x001e240000000a00 */
        /* <DEDUP_REMOVED lines=11> */
.L_x_11132:
[----:B------:R-:W-:Y:S02]  /*169d0*/  LEA R5, R17, UR41, 0x3 ;  /* 0x0000002911057c11 */ /* 0x000fe4000f8e18ff */
[----:B-1----:R-:W-:Y:S02]  /*169e0*/  SHF.L.U32 R2, R18, 0x1f, RZ ;  /* 0x0000001f12027819 */ /* 0x002fe400000006ff */
[----:B------:R-:W-:Y:S02]  /*169f0*/  ISETP.NE.AND P0, PT, R10, RZ, PT ;  /* 0x000000ff0a00720c */ /* 0x000fe40003f05270 */
[----:B------:R-:W1:Y:S02]  /*16a00*/  SYNCS.PHASECHK.TRANS64.TRYWAIT P2, [R5+URZ+0x13280], R2 ;  /* 0x01328002050075a7 */ /* 0x000e64000804017f */
[----:B-1----:R-:W-:Y:S09]  /*16a10*/  @!P2 BRA `(.L_x_11133) ;  /* 0x000000280080a947 */ /* 0x002ff20003800000 */
.L_x_11200:
        /* <DEDUP_REMOVED lines=8> */
.L_x_11134:
[----:B0-----:R-:W-:Y:S01]  /*16aa0*/  IMAD.U32 R4, RZ, RZ, UR41 ;  /* 0x00000029ff047e24 */ /* 0x001fe2000f8e00ff */
[----:B------:R-:W-:Y:S01]  /*16ab0*/  R2UR UR9, R5 ;  /* 0x00000000050972ca */ /* 0x000fe200000e0000 */
[----:B------:R-:W-:Y:S01]  /*16ac0*/  IMAD R7, R7, 0xa0, R23 ;  /* 0x000000a007077824 */ /* 0x000fe200078e0217 */
[----:B------:R-:W-:Y:S01]  /*16ad0*/  R2UR UR12, R20 ;  /* 0x00000000140c72ca */ /* 0x000fe200000e0000 */
[----:B------:R-:W-:Y:S01]  /*16ae0*/  IMAD R3, R17, 0x2800, R4 ;  /* 0x0000280011037824 */ /* 0x000fe200078e0204 */
        /* <DEDUP_REMOVED lines=11> */
[----:B------:R-:W2:Y:S02]  /*16ba0*/  SYNCS.PHASECHK.TRANS64.TRYWAIT P2, [R5+URZ+0x13240], R2 ;  /* 0x01324002050075a7 */ /* 0x000ea4000804017f */
[----:B0-2---:R-:W-:Y:S05]  /*16bb0*/  @!P2 BRA `(.L_x_11135) ;  /* 0x00000028002ca947 */ /* 0x005fea0003800000 */
.L_x_11201:
        /* <DEDUP_REMOVED lines=8> */
.L_x_11136:
        /* <DEDUP_REMOVED lines=14> */
.L_x_11131:
        /* <DEDUP_REMOVED lines=11> */
[----:B01----:R-:W-:Y:S01]  /*16dd0*/  @P0 IMAD.MOV.U32 R2, RZ, RZ, 0x3000 ;  /* 0x00003000ff020424 */ /* 0x003fe200078e00ff */
[----:B------:R-:W-:Y:S01]  /*16de0*/  @P0 R2UR UR13, R6 ;  /* 0x00000000060d02ca */ /* 0x000fe200000e0000 */
[----:B------:R-:W-:Y:S02]  /*16df0*/  UMOV UR12, UR38 ;  /* 0x00000026000c7c82 */ /* 0x000fe40008000000 */
[----:B------:R1:W-:Y:S10]  /*16e00*/  @P0 SYNCS.ARRIVE.TRANS64 RZ, [UR41+0x13200], R2 ;  /* 0x01320002ffff09a7 */ /* 0x0003f40008000029 */
[----:B------:R1:W-:Y:S02]  /*16e10*/  UTMALDG.4D [UR8], [UR4], desc[UR6] ;  /* 0x00000608040075b4 */ /* 0x0003e40008019000 */
[----:B-1----:R-:W-:Y:S01]  /*16e20*/  NOP ;  /* 0x0000000000007918 */ /* 0x002fe20000000000 */
.L_x_11129:
[----:B------:R-:W2:Y:S01]  /*16e30*/  LDL.LU R3, [R1] ;  /* 0x0000000001037983 */ /* 0x000ea20000300800 */
[----:B------:R-:W-:Y:S01]  /*16e40*/  BSSY B0, `(.L_x_11137) ;  /* 0x000000b000007945 */ /* 0x000fe20003800000 */
[----:B--2---:R-:W-:-:S05]  /*16e50*/  VIADD R3, R3, 0x1 ;  /* 0x0000000103037836 */ /* 0x004fca0000000000 */
[----:B------:R-:W-:Y:S01]  /*16e60*/  LEA.HI R2, R3, R3, RZ, 0x1 ;  /* 0x0000000303027211 */ /* 0x000fe200078f08ff */
[----:B------:R1:W-:Y:S03]  /*16e70*/  STL [R1], R3 ;  /* 0x0000000301007387 */ /* 0x0003e60000100800 */
[----:B------:R-:W-:-:S05]  /*16e80*/  LOP3.LUT R2, R2, 0xfffffffe, RZ, 0xc0, !PT ;  /* 0xfffffffe02027812 */ /* 0x000fca00078ec0ff */
[----:B------:R-:W-:-:S05]  /*16e90*/  IMAD.IADD R2, R3, 0x1, -R2 ;  /* 0x0000000103027824 */ /* 0x000fca00078e0a02 */
[----:B-1----:R-:W-:Y:S01]  /*16ea0*/  SHF.L.U32 R3, R2, 0x1f, RZ ;  /* 0x0000001f02037819 */ /* 0x002fe200000006ff */
[----:B------:R-:W-:-:S03]  /*16eb0*/  VIADD R2, R26, 0xfffffffe ;  /* 0xfffffffe1a027836 */ /* 0x000fc60000000000 */
[----:B------:R-:W1:Y:S02]  /*16ec0*/  SYNCS.PHASECHK.TRANS64.TRYWAIT P0, [UR41+0x13220], R3 ;  /* 0x01322003ff0075a7 */ /* 0x000e640008000169 */
[----:B------:R-:W-:Y:S01]  /*16ed0*/  ISETP.GE.AND P2, PT, R2, R22, PT ;  /* 0x000000160200720c */ /* 0x000fe20003f46270 */
[----:B-1----:R-:W-:-:S12]  /*16ee0*/  @!P0 BRA `(.L_x_11138) ;  /* 0x0000002400748947 */ /* 0x002fd80003800000 */
.L_x_11202:
[----:B------:R-:W-:Y:S05]  /*16ef0*/  BSYNC B0 ;  /* 0x0000000000007941 */ /* 0x000fea0003800000 */
.L_x_11137:
[----:B------:R-:W-:Y:S05]  /*16f00*/  @!P2 BRA `(.L_x_11139) ;  /* 0x0000000800d0a947 */ /* 0x000fea0003800000 */
[----:B0-----:R-:W-:Y:S02]  /*16f10*/  IMAD.MOV.U32 R3, RZ, RZ, R17 ;  /* 0x000000ffff037224 */ /* 0x001fe400078e0011 */
[----:B------:R-:W-:-:S07]  /*16f20*/  IMAD.MOV.U32 R8, RZ, RZ, R18 ;  /* 0x000000ffff087224 */ /* 0x000fce00078e0012 */
.L_x_11159:
        /* <DEDUP_REMOVED lines=31> */
.L_x_11142:
        /* <DEDUP_REMOVED lines=8> */
.L_x_11203:
[----:B------:R-:W-:Y:S05]  /*171a0*/  BSYNC B1 ;  /* 0x0000000000017941 */ /* 0x000fea0003800000 */
.L_x_11143:
        /* <DEDUP_REMOVED lines=9> */
.L_x_11146:
[----:B------:R-:W-:Y:S05]  /*17240*/  BSYNC B1 ;  /* 0x0000000000017941 */ /* 0x000fea0003800000 */
.L_x_11145:
[----:B------:R-:W-:Y:S01]  /*17250*/  IMAD.MOV.U32 R11, RZ, RZ, RZ ;  /* 0x000000ffff0b7224 */ /* 0x000fe200078e00ff */
[----:B------:R-:W-:Y:S01]  /*17260*/  R2UR UR12, R20 ;  /* 0x00000000140c72ca */ /* 0x000fe200000e0000 */
[----:B------:R-:W-:Y:S01]  /*17270*/  IMAD.U32 R10, RZ, RZ, UR41 ;  /* 0x00000029ff0a7e24 */ /* 0x000fe2000f8e00ff */
[----:B------:R-:W-:Y:S01]  /*17280*/  UIADD3 UR4, UP0, UR46, 0x470, URZ ;  /* 0x000004702e047890 */ /* 0x000fe2000ff1e03f */
[----:B------:R-:W-:Y:S01]  /*17290*/  PLOP3.LUT P0, PT, PT, PT, PT, 0x80, 0x0 ;  /* 0x000000000000781c */ /* 0x000fe20003f0f070 */
[----:B------:R-:W-:Y:S01]  /*172a0*/  VIADD R9, R6, 0x13270 ;  /* 0x0001327006097836 */ /* 0x000fe20000000000 */
[----:B------:R-:W-:Y:S01]  /*172b0*/  R2UR UR10, R11 ;  /* 0x000000000b0a72ca */ /* 0x000fe200000e0000 */
[----:B------:R-:W-:Y:S01]  /*172c0*/  IMAD R7, R17, 0x2800, R10 ;  /* 0x0000280011077824 */ /* 0x000fe200078e020a */
[----:B------:R-:W-:Y:S01]  /*172d0*/  UIADD3.X UR5, URZ, UR47, URZ, UP0, !UPT ;  /* 0x0000002f3f057290 */ /* 0x000fe200087fe43f */
[----:B------:R-:W-:Y:S01]  /*172e0*/  IMAD R10, R4, 0xa0, R23 ;  /* 0x000000a0040a7824 */ /* 0x000fe200078e0217 */
[----:B------:R-:W-:Y:S01]  /*172f0*/  UMOV UR6, 0x0 ;  /* 0x0000000000067882 */ /* 0x000fe20000000000 */
[----:B------:R-:W-:Y:S01]  /*17300*/  VIADD R4, R7, 0x6000 ;  /* 0x0000600007047836 */ /* 0x000fe20000000000 */
[----:B------:R-:W-:-:S09]  /*17310*/  UMOV UR7, 0x14f00000 ;  /* 0x14f0000000077882 */ /* 0x000fd20000000000 */
.L_x_11147:
        /* <DEDUP_REMOVED lines=12> */
.L_x_11204:
[----:B------:R-:W-:Y:S05]  /*173e0*/  BSYNC B1 ;  /* 0x0000000000017941 */ /* 0x000fea0003800000 */
.L_x_11148:
[----:B------:R-:W-:Y:S01]  /*173f0*/  BSSY B1, `(.L_x_11150) ;  /* 0x000000b000017945 */ /* 0x000fe20003800000 */
[----:B------:R-:W-:Y:S02]  /*17400*/  IMAD.MOV.U32 R4, RZ, RZ, 0x0 ;  /* 0x00000000ff047424 */ /* 0x000fe400078e00ff */
[----:B01----:R-:W-:Y:S01]  /*17410*/  IMAD.MOV.U32 R5, RZ, RZ, 0x14f00000 ;  /* 0x14f00000ff057424 */ /* 0x003fe200078e00ff */
        /* <DEDUP_REMOVED lines=8> */
.L_x_11151:
[----:B------:R-:W-:Y:S05]  /*174a0*/  BSYNC B1 ;  /* 0x0000000000017941 */ /* 0x000fea0003800000 */
.L_x_11150:
        /* <DEDUP_REMOVED lines=9> */
.L_x_11152:
        /* <DEDUP_REMOVED lines=9> */
.L_x_11141:
[----:B------:R-:W-:Y:S05]  /*175d0*/  BSYNC B0 ;  /* 0x0000000000007941 */ /* 0x000fea0003800000 */
.L_x_11140:
[----:B------:R-:W-:-:S06]  /*175e0*/  UISETP.NE.AND UP0, UPT, UR42, 0x3, UPT ;  /* 0x000000032a00788c */ /* 0x000fcc000bf05270 */
[----:B------:R-:W-:-:S13]  /*175f0*/  PLOP3.LUT P0, PT, PT, PT, UP0, 0x80, 0x0 ;  /* 0x000000000000781c */ /* 0x000fda0003f0f008 */
[----:B------:R-:W-:Y:S05]  /*17600*/  @!P0 BRA `(.L_x_11153) ;  /* 0x0000000000048947 */ /* 0x000fea0003800000 */
[----:B------:R-:W-:Y:S01]  /*17610*/  BPT.TRAP 0x1 ;  /* 0x000000040000795c */ /* 0x000fe20000300000 */
.L_x_11153:
        /* <DEDUP_REMOVED lines=8> */
.L_x_11205:
[----:B------:R-:W-:Y:S05]  /*176a0*/  BSYNC B0 ;  /* 0x0000000000007941 */ /* 0x000fea0003800000 */
.L_x_11154:
[----:B------:R-:W-:Y:S05]  /*176b0*/  @!P0 BRA `(.L_x_11156) ;  /* 0x0000000000048947 */ /* 0x000fea0003800000 */
[----:B------:R-:W-:Y:S01]  /*176c0*/  BPT.TRAP 0x1 ;  /* 0x000000040000795c */ /* 0x000fe20000300000 */
.L_x_11156:
[----:B0-----:R-:W-:Y:S01]  /*176d0*/  SHF.L.U32 R5, R8, 0x1f, RZ ;  /* 0x0000001f08057819 */ /* 0x001fe200000006ff */
[----:B------:R-:W-:-:S03]  /*176e0*/  IMAD R10, R3, 0x2800, RZ ;  /* 0x00002800030a7824 */ /* 0x000fc600078e02ff */
[----:B------:R-:W0:Y:S02]  /*176f0*/  SYNCS.PHASECHK.TRANS64.TRYWAIT P2, [R12+URZ+0x13260], R5 ;  /* 0x013260050c0075a7 */ /* 0x000e24000804017f */
[----:B0-----:R-:W-:Y:S05]  /*17700*/  @!P2 BRA `(.L_x_11157) ;  /* 0x0000001c00c0a947 */ /* 0x001fea0003800000 */
.L_x_11206:
[C---:B------:R-:W-:Y:S01]  /*17710*/  LOP3.LUT R3, R10.reuse, R29, RZ, 0xfc, !PT ;  /* 0x0000001d0a037212 */ /* 0x040fe200078efcff */
[----:B------:R-:W-:Y:S05]  /*17720*/  WARPSYNC.ALL ;  /* 0x0000000000007948 */ /* 0x000fea0003800000 */
[----:B0-----:R-:W0:Y:S01]  /*17730*/  LDSM.16.MT88.4 R4, [R3+UR41+0x6000] ;  /* 0x006000290304783b */ /* 0x001e220008004200 */
        /* <DEDUP_REMOVED lines=39> */
.L_x_11158:
        /* <DEDUP_REMOVED lines=10> */
.L_x_11139:
        /* <DEDUP_REMOVED lines=14> */
.L_x_11161:
[----:B------:R-:W-:Y:S05]  /*17b30*/  BSYNC B0 ;  /* 0x0000000000007941 */ /* 0x000fea0003800000 */
.L_x_11160:
[----:B------:R-:W-:-:S06]  /*17b40*/  UISETP.NE.AND UP0, UPT, UR42, 0x3, UPT ;  /* 0x000000032a00788c */ /* 0x000fcc000bf05270 */
[----:B------:R-:W-:-:S13]  /*17b50*/  PLOP3.LUT P0, PT, PT, PT, UP0, 0x80, 0x0 ;  /* 0x000000000000781c */ /* 0x000fda0003f0f008 */
[----:B------:R-:W-:Y:S05]  /*17b60*/  @!P0 BRA `(.L_x_11162) ;  /* 0x0000000000048947 */ /* 0x000fea0003800000 */
[----:B------:R-:W-:Y:S01]  /*17b70*/  BPT.TRAP 0x1 ;  /* 0x000000040000795c */ /* 0x000fe20000300000 */
.L_x_11162:
        /* <DEDUP_REMOVED lines=8> */
.L_x_11207:
[----:B------:R-:W-:Y:S05]  /*17c00*/  BSYNC B0 ;  /* 0x0000000000007941 */ /* 0x000fea0003800000 */
.L_x_11163:
[----:B------:R-:W-:Y:S05]  /*17c10*/  @!P2 BRA `(.L_x_11165) ;  /* 0x000000000004a947 */ /* 0x000fea0003800000 */
[----:B------:R-:W-:Y:S01]  /*17c20*/  BPT.TRAP 0x1 ;  /* 0x000000040000795c */ /* 0x000fe20000300000 */
.L_x_11165:
[----:B------:R-:W-:Y:S01]  /*17c30*/  SHF.L.U32 R5, R18, 0x1f, RZ ;  /* 0x0000001f12057819 */ /* 0x000fe200000006ff */
[----:B0-----:R-:W-:-:S03]  /*17c40*/  IMAD R3, R17, 0x2800, RZ ;  /* 0x0000280011037824 */ /* 0x001fc600078e02ff */
[----:B------:R-:W0:Y:S02]  /*17c50*/  SYNCS.PHASECHK.TRANS64.TRYWAIT P0, [R2+URZ+0x13260], R5 ;  /* 0x01326005020075a7 */ /* 0x000e24000800017f */
[----:B------:R-:W-:Y:S01]  /*17c60*/  LOP3.LUT R0, R3, R29, RZ, 0xfc, !PT ;  /* 0x0000001d03007212 */ /* 0x000fe200078efcff */
[----:B0-----:R-:W-:Y:S06]  /*17c70*/  @!P0 BRA `(.L_x_11166) ;  /* 0x00000018008c8947 */ /* 0x001fec0003800000 */
.L_x_11208:
        /* <DEDUP_REMOVED lines=41> */
.L_x_11167:
        /* <DEDUP_REMOVED lines=10> */
.L_x_11123:
[----:B------:R-:W-:Y:S05]  /*17fb0*/  BSYNC B6 ;  /* 0x0000000000067941 */ /* 0x000fea0003800000 */
.L_x_11121:
[----:B------:R-:W-:-:S13]  /*17fc0*/  LOP3.LUT P0, RZ, R16, 0x2, RZ, 0xc0, !PT ;  /* 0x0000000210ff7812 */ /* 0x000fda000780c0ff */
[----:B------:R-:W-:Y:S05]  /*17fd0*/  @!P0 BRA `(.L_x_11168) ;  /* 0x0000000000248947 */ /* 0x000fea0003800000 */
        /* <DEDUP_REMOVED lines=9> */
.L_x_11168:
[----:B-1----:R-:W0:Y:S01]  /*18070*/  S2R R0, SR_TID.X ;  /* 0x0000000000007919 */ /* 0x002e220000002100 */
        /* <DEDUP_REMOVED lines=24> */
[----:B------:R-:W-:Y:S02]  /*18200*/  IMAD.IADD R3, R4, 0x1, R3 ;  /* 0x0000000104037824 */ /* 0x000fe400078e0203 */
[----:B------:R-:W-:Y:S04]  /*18210*/  SHFL.IDX PT, R4, R24, 0x1, 0x1f ;  /* 0x00201f0018047f89 */ /* 0x000fe800000e0000 */
        /* <DEDUP_REMOVED lines=12> */
.L_x_11174:
        /* <DEDUP_REMOVED lines=14> */
.L_x_11173:
[----:B------:R-:W-:Y:S05]  /*183c0*/  BSYNC B0 ;  /* 0x0000000000007941 */ /* 0x000fea0003800000 */
.L_x_11172:
        /* <DEDUP_REMOVED lines=21> */
[----:B------:R-:W-:Y:S02]  /*18520*/  IMAD.MOV.U32 R7, RZ, RZ, R9 ;  /* 0x000000ffff077224 */ /* 0x000fe400078e0009 */
[----:B------:R-:W-:-:S07]  /*18530*/  IMAD.MOV.U32 R9, RZ, RZ, R3 ;  /* 0x000000ffff097224 */ /* 0x000fce00078e0003 */
.L_x_11170:
        /* <DEDUP_REMOVED lines=26> */
.L_x_11175:
[----:B-1----:R-:W-:Y:S02]  /*186e0*/  IMAD R24, R24, R6, R11 ;  /* 0x0000000618187224 */ /* 0x002fe400078e020b */
[----:B0-----:R-:W-:Y:S02]  /*186f0*/  IMAD R7, R15, R8, RZ ;  /* 0x000000080f077224 */ /* 0x001fe400078e02ff */
[----:B------:R-:W-:Y:S02]  /*18700*/  IMAD.MOV.U32 R2, RZ, RZ, RZ ;  /* 0x000000ffff027224 */ /* 0x000fe400078e00ff */
[----:B------:R-:W-:Y:S02]  /*18710*/  IMAD.IADD R5, R5, 0x1, -R24 ;  /* 0x0000000105057824 */ /* 0x000fe400078e0a18 */
        /* <DEDUP_REMOVED lines=14> */
[----:B------:R-:W-:-:S04]  /*18800*/  IMAD.MOV.U32 R2, RZ, RZ, R3 ;  /* 0x000000ffff027224 */ /* 0x000fc800078e0003 */
[----:B------:R-:W-:Y:S01]  /*18810*/  @!P2 IMAD.MOV R2, RZ, RZ, -R2 ;  /* 0x000000ffff02a224 */ /* 0x000fe200078e0a02 */
[----:B------:R-:W-:-:S05]  /*18820*/  @!P1 LOP3.LUT R2, RZ, R4, RZ, 0x33, !PT ;  /* 0x00000004ff029212 */ /* 0x000fca00078e33ff */
[----:B------:R-:W-:Y:S02]  /*18830*/  IMAD R7, R9, R2, RZ ;  /* 0x0000000209077224 */ /* 0x000fe400078e02ff */
[----:B------:R-:W-:Y:S02]  /*18840*/  IMAD.MOV R2, RZ, RZ, -R2 ;  /* 0x000000ffff027224 */ /* 0x000fe400078e0a02 */
[----:B------:R-:W-:Y:S02]  /*18850*/  IMAD.MOV R3, RZ, RZ, -R7 ;  /* 0x000000ffff037224 */ /* 0x000fe400078e0a07 */
[----:B------:R-:W-:Y:S02]  /*18860*/  IMAD R4, R4, R2, R5 ;  /* 0x0000000204047224 */ /* 0x000fe400078e0205 */
[----:B------:R-:W-:Y:S01]  /*18870*/  IMAD.MOV.U32 R2, RZ, RZ, RZ ;  /* 0x000000ffff027224 */ /* 0x000fe200078e00ff */
[----:B------:R-:W-:Y:S01]  /*18880*/  VIADDMNMX R6, R3, R6, R9, PT ;  /* 0x0000000603067246 */ /* 0x000fe20003800109 */
[----:B------:R-:W-:-:S03]  /*18890*/  IMAD.IADD R7, R4, 0x1, R7 ;  /* 0x0000000104077824 */ /* 0x000fc600078e0207 */
        /* <DEDUP_REMOVED lines=20> */
[----:B------:R-:W-:-:S06]  /*189e0*/  IMAD.MOV R3, RZ, RZ, -R6 ;  /* 0x000000ffff037224 */ /* 0x000fcc00078e0a06 */
[----:B------:R-:W-:-:S06]  /*189f0*/  @P0 VIADD R2, R2, 0x1 ;  /* 0x0000000102020836 */ /* 0x000fcc0000000000 */
[----:B------:R-:W-:Y:S01]  /*18a00*/  @!P2 IMAD.MOV R2, RZ, RZ, -R2 ;  /* 0x000000ffff02a224 */ /* 0x000fe200078e0a02 */
[----:B------:R-:W-:-:S04]  /*18a10*/  @!P1 LOP3.LUT R2, RZ, R6, RZ, 0x33, !PT ;  /* 0x00000006ff029212 */ /* 0x000fc800078e33ff */
[----:B------:R-:W-:Y:S01]  /*18a20*/  LOP3.LUT R25, RZ, R2, RZ, 0x33, !PT ;  /* 0x00000002ff197212 */ /* 0x000fe200078e33ff */
[----:B------:R-:W-:-:S04]  /*18a30*/  IMAD R3, R2, R3, R7 ;  /* 0x0000000302037224 */ /* 0x000fc800078e0207 */
[----:B------:R-:W-:Y:S01]  /*18a40*/  IMAD.IADD R25, R0, 0x1, R25 ;  /* 0x0000000100197824 */ /* 0x000fe200078e0219 */
[----:B------:R-:W-:Y:S01]  /*18a50*/  R2UR UR38, R3 ;  /* 0x00000000032672ca */ /* 0x000fe200000e0000 */
[----:B------:R-:W-:-:S14]  /*18a60*/  BRA `(.L_x_11176) ;  /* 0x0000000000107947 */ /* 0x000fdc0003800000 */
.L_x_11171:
[----:B------:R-:W-:Y:S01]  /*18a70*/  IMAD.MOV.U32 R24, RZ, RZ, R5 ;  /* 0x000000ffff187224 */ /* 0x000fe200078e0005 */
[----:B------:R-:W-:Y:S01]  /*18a80*/  ULDC UR45, c[0x0][0xc14] ;  /* 0x00030500002d7ab9 */ /* 0x000fe20000000800 */
[----:B------:R-:W-:Y:S01]  /*18a90*/  IMAD.MOV.U32 R25, RZ, RZ, RZ ;  /* 0x000000ffff197224 */ /* 0x000fe200078e00ff */
[----:B------:R-:W-:-:S06]  /*18aa0*/  UMOV UR38, URZ ;  /* 0x0000003f00267c82 */ /* 0x000fcc0008000000 */
.L_x_11176:
        /* <DEDUP_REMOVED lines=13> */
.L_x_11169:
[----:B------:R-:W-:Y:S02]  /*18b80*/  ULDC UR4, c[0x0][0xc14] ;  /* 0x0003050000047ab9 */ /* 0x000fe40000000800 */
[----:B------:R-:W-:-:S06]  /*18b90*/  UISETP.GE.AND UP0, UPT, UR45, UR4, UPT ;  /* 0x000000042d00728c */ /* 0x000fcc000bf06270 */
[----:B------:R-:W-:-:S13]  /*18ba0*/  PLOP3.LUT P0, PT, PT, PT, UP0, 0x80, 0x0 ;  /* 0x000000000000781c */ /* 0x000fda0003f0f008 */
[----:B------:R-:W-:Y:S05]  /*18bb0*/  @!P0 BRA `(.L_x_11177) ;  /* 0xffffffc800bc8947 */ /* 0x000fea000383ffff */
.L_x_11111:
[----:B01----:R-:W2:Y:S01]  /*18bc0*/  LDL.LU R0, [R1] ;  /* 0x0000000001007983 */ /* 0x003ea20000300800 */
        /* <DEDUP_REMOVED lines=11> */
.L_x_11209:
[----:B------:R-:W-:Y:S05]  /*18c80*/  BSYNC B0 ;  /* 0x0000000000007941 */ /* 0x000fea0003800000 */
.L_x_11178:
[----:B------:R-:W-:-:S03]  /*18c90*/  UMOV UR4, 0xffffffff ;  /* 0xffffffff00047882 */ /* 0x000fc60000000000 */
[----:B------:R-:W-:Y:S05]  /*18ca0*/  BRA.DIV UR4, `(.L_x_11180) ;  /* 0x0000000a04a87947 */ /* 0x000fea000b800000 */
[----:B0-----:R-:W0:Y:S02]  /*18cb0*/  S2R R0, SR_TID.X ;  /* 0x0000000000007919 */ /* 0x001e240000002100 */
[----:B0-----:R-:W-:-:S04]  /*18cc0*/  SHF.R.U32.HI R0, RZ, 0x5, R0 ;  /* 0x00000005ff007819 */ /* 0x001fc80000011600 */
[----:B------:R-:W-:-:S05]  /*18cd0*/  LOP3.LUT R0, R0, 0x3, RZ, 0xc0, !PT ;  /* 0x0000000300007812 */ /* 0x000fca00078ec0ff */
[----:B------:R0:W1:Y:S02]  /*18ce0*/  SHFL.IDX PT, R14, R0, RZ, 0x1f ;  /* 0x00001fff000e7589 */ /* 0x00006400000e0000 */
.L_x_11212:
[----:B-1----:R-:W-:Y:S01]  /*18cf0*/  ISETP.NE.AND P0, PT, R14, RZ, PT ;  /* 0x000000ff0e00720c */ /* 0x002fe20003f05270 */
[----:B------:R-:W-:-:S12]  /*18d00*/  BSSY B0, `(.L_x_11181) ;  /* 0x000002b000007945 */ /* 0x000fd80003800000 */
[----:B------:R-:W-:Y:S05]  /*18d10*/  @P0 BRA `(.L_x_11182) ;  /* 0x0000000000a40947 */ /* 0x000fea0003800000 */
[----:B------:R-:W-:-:S03]  /*18d20*/  UMOV UR4, 0xffffffff ;  /* 0xffffffff00047882 */ /* 0x000fc60000000000 */
[----:B------:R-:W-:Y:S05]  /*18d30*/  BRA.DIV UR4, `(.L_x_11183) ;  /* 0x0000000a04b87947 */ /* 0x000fea000b800000 */
[----:B------:R-:W-:-:S13]  /*18d40*/  ELECT P6, URZ, PT ;  /* 0x00000000003f782f */ /* 0x000fda00038c0000 */
.L_x_11215:
[----:B------:R-:W-:Y:S05]  /*18d50*/  @!P6 BRA `(.L_x_11182) ;  /* 0x000000000094e947 */ /* 0x000fea0003800000 */
[----:B------:R-:W-:-:S06]  /*18d60*/  ULOP3.LUT UR4, UR40, 0x2, URZ, 0xfc, !UPT ;  /* 0x0000000228047892 */ /* 0x000fcc000f8efc3f */
[----:B0-----:R-:W-:-:S05]  /*18d70*/  IMAD.U32 R0, RZ, RZ, UR4 ;  /* 0x00000004ff007e24 */ /* 0x001fca000f8e00ff */
[----:B------:R-:W-:-:S13]  /*18d80*/  ISETP.NE.AND P0, PT, R0, 0x3, PT ;  /* 0x000000030000780c */ /* 0x000fda0003f05270 */
[----:B------:R-:W-:Y:S05]  /*18d90*/  @!P0 BRA `(.L_x_11184) ;  /* 0x0000000000048947 */ /* 0x000fea0003800000 */
[----:B------:R-:W-:Y:S01]  /*18da0*/  BPT.TRAP 0x1 ;  /* 0x000000040000795c */ /* 0x000fe20000300000 */
.L_x_11184:
        /* <DEDUP_REMOVED lines=12> */
.L_x_11216:
[----:B------:R-:W1:Y:S02]  /*18e70*/  SYNCS.PHASECHK.TRANS64.TRYWAIT P1, [R9+URZ], R0 ;  /* 0x00000000090075a7 */ /* 0x000e64000802017f */
[----:B-1----:R-:W-:Y:S05]  /*18e80*/  @!P1 BRA `(.L_x_11186) ;  /* 0x0000000800989947 */ /* 0x002fea0003800000 */
.L_x_11217:
[----:B------:R-:W-:Y:S05]  /*18e90*/  @!P0 BRA `(.L_x_11187) ;  /* 0x0000000000048947 */ /* 0x000fea0003800000 */
[----:B------:R-:W-:Y:S01]  /*18ea0*/  BPT.TRAP 0x1 ;  /* 0x000000040000795c */ /* 0x000fe20000300000 */
.L_x_11187:
[----:B------:R-:W-:-:S04]  /*18eb0*/  IMAD R17, R17, 0x8, R6 ;  /* 0x0000000811117824 */ /* 0x000fc800078e0206 */
[----:B------:R-:W2:Y:S02]  /*18ec0*/  SYNCS.PHASECHK.TRANS64.TRYWAIT P1, [R17+URZ+0x13260], R4 ;  /* 0x01326004110075a7 */ /* 0x000ea4000802017f */
[----:B--2---:R-:W-:Y:S05]  /*18ed0*/  @!P1 BRA `(.L_x_11188) ;  /* 0x0000000800989947 */ /* 0x004fea0003800000 */
.L_x_11218:
[----:B------:R-:W-:Y:S05]  /*18ee0*/  @!P0 BRA `(.L_x_11189) ;  /* 0x0000000000048947 */ /* 0x000fea0003800000 */
[----:B------:R-:W-:Y:S01]  /*18ef0*/  BPT.TRAP 0x1 ;  /* 0x000000040000795c */ /* 0x000fe20000300000 */
.L_x_11189:
[----:B------:R-:W-:-:S04]  /*18f00*/  IMAD R7, R7, 0x8, R6 ;  /* 0x0000000807077824 */ /* 0x000fc800078e0206 */
[----:B------:R-:W3:Y:S02]  /*18f10*/  SYNCS.PHASECHK.TRANS64.TRYWAIT P1, [R7+URZ+0x13260], R0 ;  /* 0x01326000070075a7 */ /* 0x000ee4000802017f */
[----:B---3--:R-:W-:Y:S05]  /*18f20*/  @!P1 BRA `(.L_x_11190) ;  /* 0x0000000800989947 */ /* 0x008fea0003800000 */
.L_x_11219:
[----:B------:R-:W-:Y:S05]  /*18f30*/  @!P0 BRA `(.L_x_11191) ;  /* 0x0000000000048947 */ /* 0x000fea0003800000 */
[----:B------:R-:W-:Y:S01]  /*18f40*/  BPT.TRAP 0x1 ;  /* 0x000000040000795c */ /* 0x000fe20000300000 */
.L_x_11191:
[----:B------:R-:W4:Y:S02]  /*18f50*/  SYNCS.PHASECHK.TRANS64.TRYWAIT P0, [R17+URZ+0x13280], R4 ;  /* 0x01328004110075a7 */ /* 0x000f24000800017f */
[----:B----4-:R-:W-:Y:S05]  /*18f60*/  @!P0 BRA `(.L_x_11192) ;  /* 0x00000008009c8947 */ /* 0x010fea0003800000 */
.L_x_11193:
[----:B------:R0:W0:Y:S02]  /*18f70*/  SYNCS.PHASECHK.TRANS64.TRYWAIT P0, [R7+URZ+0x13280], R0 ;  /* 0x01328000070075a7 */ /* 0x000024000800017f */
[----:B0-----:R-:W-:Y:S05]  /*18f80*/  @!P0 NANOSLEEP.SYNCS 0x989680 ;  /* 0x009896800000895d */ /* 0x001fea0003900000 */
[----:B------:R-:W0:Y:S02]  /*18f90*/  @!P0 SYNCS.PHASECHK.TRANS64 P0, [R7+URZ+0x13280], R0 ;  /* 0x01328000070085a7 */ /* 0x000e24000800007f */
[----:B0-----:R-:W-:Y:S05]  /*18fa0*/  @!P0 BRA `(.L_x_11193) ;  /* 0xfffffffc00f08947 */ /* 0x001fea000383ffff */
.L_x_11182:
[----:B------:R-:W-:Y:S05]  /*18fb0*/  BSYNC B0 ;  /* 0x0000000000007941 */ /* 0x000fea0003800000 */
.L_x_11181:
[----:B------:R-:W-:Y:S05]  /*18fc0*/  EXIT ;  /* 0x000000000000794d */ /* 0x000fea0003800000 */
.L_x_11009:
[----:B0-----:R-:W-:-:S04]  /*18fd0*/  IMAD.U32 R3, RZ, RZ, UR45 ;  /* 0x0000002dff037e24 */ /* 0x001fc8000f8e00ff */
[----:B------:R0:W1:Y:S03]  /*18fe0*/  SYNCS.PHASECHK.TRANS64.TRYWAIT P1, [R3+URZ+0x13200], R8 ;  /* 0x01320008030075a7 */ /* 0x000066000802017f */
[----:B-1----:R-:W-:Y:S05]  /*18ff0*/  @!P1 NANOSLEEP.SYNCS 0x989680 ;  /* 0x009896800000995d */ /* 0x002fea0003900000 */
[----:B------:R-:W1:Y:S02]  /*19000*/  @!P1 SYNCS.PHASECHK.TRANS64 P1, [R3+URZ+0x13200], R8 ;  /* 0x01320008030095a7 */ /* 0x000e64000802007f */
[----:B-1----:R-:W-:Y:S05]  /*19010*/  @!P1 BRA `(.L_x_11009) ;  /* 0xfffffffc00ec9947 */ /* 0x002fea000383ffff */
[----:B------:R-:W-:Y:S05]  /*19020*/  BRA `(.L_x_11194) ;  /* 0xfffffe8c00087947 */ /* 0x000fea000383ffff */
.L_x_11013:
[----:B-1----:R1:W2:Y:S02]  /*19030*/  SYNCS.PHASECHK.TRANS64.TRYWAIT P1, [R6+URZ+0x13230], R3 ;  /* 0x01323003060075a7 */ /* 0x0022a4000802017f */
[----:B--2---:R-:W-:Y:S05]  /*19040*/  @!P1 NANOSLEEP.SYNCS 0x989680 ;  /* 0x009896800000995d */ /* 0x004fea0003900000 */
[----:B------:R-:W2:Y:S02]  /*19050*/  @!P1 SYNCS.PHASECHK.TRANS64 P1, [R6+URZ+0x13230], R3 ;  /* 0x01323003060095a7 */ /* 0x000ea4000802007f */
[----:B--2---:R-:W-:Y:S05]  /*19060*/  @!P1 BRA `(.L_x_11013) ;  /* 0xfffffffc00f09947 */ /* 0x004fea000383ffff */
[----:B------:R-:W-:Y:S05]  /*19070*/  BRA `(.L_x_11012) ;  /* 0xfffffe8c00247947 */ /* 0x000fea000383ffff */
.L_x_11029:
[----:B-1----:R-:W-:-:S04]  /*19080*/  IMAD.U32 R57, RZ, RZ, UR24 ;  /* 0x00000018ff397e24 */ /* 0x002fc8000f8e00ff */
[----:B------:R1:W2:Y:S03]  /*19090*/  SYNCS.PHASECHK.TRANS64.TRYWAIT P1, [R57+URZ+0x13230], R12 ;  /* 0x0132300c390075a7 */ /* 0x0002a6000802017f */
[----:B--2---:R-:W-:Y:S05]  /*190a0*/  @!P1 NANOSLEEP.SYNCS 0x989680 ;  /* 0x009896800000995d */ /* 0x004fea0003900000 */
[----:B------:R-:W2:Y:S02]  /*190b0*/  @!P1 SYNCS.PHASECHK.TRANS64 P1, [R57+URZ+0x13230], R12 ;  /* 0x0132300c390095a7 */ /* 0x000ea4000802007f */
[----:B--2---:R-:W-:Y:S05]  /*190c0*/  @!P1 BRA `(.L_x_11029) ;  /* 0xfffffffc00ec9947 */ /* 0x004fea000383ffff */
[----:B------:R-:W-:Y:S05]  /*190d0*/  BRA `(.L_x_11028) ;  /* 0xfffffed000b47947 */ /* 0x000fea000383ffff */
.L_x_11033:
[----:B-1----:R-:W-:-:S04]  /*190e0*/  IMAD.U32 R14, RZ, RZ, UR11 ;  /* 0x0000000bff0e7e24 */ /* 0x002fc8000f8e00ff */
[----:B------:R1:W2:Y:S03]  /*190f0*/  SYNCS.PHASECHK.TRANS64.TRYWAIT P1, [R14+URZ+0x13250], R12 ;  /* 0x0132500c0e0075a7 */ /* 0x0002a6000802017f */
[----:B--2---:R-:W-:Y:S05]  /*19100*/  @!P1 NANOSLEEP.SYNCS 0x989680 ;  /* 0x009896800000995d */ /* 0x004fea0003900000 */
[----:B------:R-:W2:Y:S02]  /*19110*/  @!P1 SYNCS.PHASECHK.TRANS64 P1, [R14+URZ+0x13250], R12 ;  /* 0x0132500c0e0095a7 */ /* 0x000ea4000802007f */
[----:B--2---:R-:W-:Y:S05]  /*19120*/  @!P1 BRA `(.L_x_11033) ;  /* 0xfffffffc00ec9947 */ /* 0x004fea000383ffff */
[----:B------:R-:W-:Y:S05]  /*19130*/  BRA `(.L_x_11032) ;  /* 0xfffffed400c07947 */ /* 0x000fea000383ffff */
.L_x_11051:
[----:B-1----:R-:W-:-:S04]  /*19140*/  IMAD.U32 R11, RZ, RZ, UR6 ;  /* 0x00000006ff0b7e24 */ /* 0x002fc8000f8e00ff */
[----:B------:R1:W2:Y:S03]  /*19150*/  SYNCS.PHASECHK.TRANS64.TRYWAIT P1, [R11+URZ+0x13230], R10 ;  /* 0x0132300a0b0075a7 */ /* 0x0002a6000802017f */
[----:B--2---:R-:W-:Y:S05]  /*19160*/  @!P1 NANOSLEEP.SYNCS 0x989680 ;  /* 0x009896800000995d */ /* 0x004fea0003900000 */
[----:B------:R-:W2:Y:S02]  /*19170*/  @!P1 SYNCS.PHASECHK.TRANS64 P1, [R11+URZ+0x13230], R10 ;  /* 0x0132300a0b0095a7 */ /* 0x000ea4000802007f */
[----:B--2---:R-:W-:Y:S05]  /*19180*/  @!P1 BRA `(.L_x_11051) ;  /* 0xfffffffc00ec9947 */ /* 0x004fea000383ffff */
[----:B------:R-:W-:Y:S05]  /*19190*/  BRA `(.L_x_11050) ;  /* 0xffffff1c00387947 */ /* 0x000fea000383ffff */
.L_x_11055:
[----:B-1----:R-:W-:-:S04]  /*191a0*/  IMAD.U32 R11, RZ, RZ, UR11 ;  /* 0x0000000bff0b7e24 */ /* 0x002fc8000f8e00ff */
[----:B------:R1:W2:Y:S03]  /*191b0*/  SYNCS.PHASECHK.TRANS64.TRYWAIT P1, [R11+URZ+0x13250], R10 ;  /* 0x0132500a0b0075a7 */ /* 0x0002a6000802017f */
[----:B--2---:R-:W-:Y:S05]  /*191c0*/  @!P1 NANOSLEEP.SYNCS 0x989680 ;  /* 0x009896800000995d */ /* 0x004fea0003900000 */
[----:B------:R-:W2:Y:S02]  /*191d0*/  @!P1 SYNCS.PHASECHK.TRANS64 P1, [R11+URZ+0x13250], R10 ;  /* 0x0132500a0b0095a7 */ /* 0x000ea4000802007f */
[----:B--2---:R-:W-:Y:S05]  /*191e0*/  @!P1 BRA `(.L_x_11055) ;  /* 0xfffffffc00ec9947 */ /* 0x004fea000383ffff */
[----:B------:R-:W-:Y:S05]  /*191f0*/  BRA `(.L_x_11054) ;  /* 0xffffff2000447947 */ /* 0x000fea000383ffff */
.L_x_11062:
[----:B-1----:R-:W-:-:S04]  /*19200*/  IMAD.U32 R11, RZ, RZ, UR24 ;  /* 0x00000018ff0b7e24 */ /* 0x002fc8000f8e00ff */
[----:B------:R1:W2:Y:S03]  /*19210*/  SYNCS.PHASECHK.TRANS64.TRYWAIT P1, [R11+URZ+0x13230], R10 ;  /* 0x0132300a0b0075a7 */ /* 0x0002a6000802017f */
[----:B--2---:R-:W-:Y:S05]  /*19220*/  @!P1 NANOSLEEP.SYNCS 0x989680 ;  /* 0x009896800000995d */ /* 0x004fea0003900000 */
[----:B------:R-:W2:Y:S02]  /*19230*/  @!P1 SYNCS.PHASECHK.TRANS64 P1, [R11+URZ+0x13230], R10 ;  /* 0x0132300a0b0095a7 */ /* 0x000ea4000802007f */
[----:B--2---:R-:W-:Y:S05]  /*19240*/  @!P1 BRA `(.L_x_11062) ;  /* 0xfffffffc00ec9947 */ /* 0x004fea000383ffff */
[----:B------:R-:W-:Y:S05]  /*19250*/  BRA `(.L_x_11061) ;  /* 0xffffff4800547947 */ /* 0x000fea000383ffff */
.L_x_11066:
[----:B-1----:R-:W-:-:S04]  /*19260*/  IMAD.U32 R11, RZ, RZ, UR11 ;  /* 0x0000000bff0b7e24 */ /* 0x002fc8000f8e00ff */
[----:B------:R1:W2:Y:S03]  /*19270*/  SYNCS.PHASECHK.TRANS64.TRYWAIT P1, [R11+URZ+0x13250], R10 ;  /* 0x0132500a0b0075a7 */ /* 0x0002a6000802017f */
[----:B--2---:R-:W-:Y:S05]  /*19280*/  @!P1 NANOSLEEP.SYNCS 0x989680 ;  /* 0x009896800000995d */ /* 0x004fea0003900000 */
[----:B------:R-:W2:Y:S02]  /*19290*/  @!P1 SYNCS.PHASECHK.TRANS64 P1, [R11+URZ+0x13250], R10 ;  /* 0x0132500a0b0095a7 */ /* 0x000ea4000802007f */
[----:B--2---:R-:W-:Y:S05]  /*192a0*/  @!P1 BRA `(.L_x_11066) ;  /* 0xfffffffc00ec9947 */ /* 0x004fea000383ffff */
[----:B------:R-:W-:Y:S05]  /*192b0*/  BRA `(.L_x_11065) ;  /* 0xffffff4c00607947 */ /* 0x000fea000383ffff */
.L_x_11080:
[----:B-1----:R-:W-:-:S04]  /*192c0*/  IMAD.U32 R3, RZ, RZ, UR14 ;  /* 0x0000000eff037e24 */ /* 0x002fc8000f8e00ff */
[----:B------:R1:W2:Y:S03]  /*192d0*/  SYNCS.PHASECHK.TRANS64.TRYWAIT P1, [R3+URZ+0x13250], R0 ;  /* 0x01325000030075a7 */ /* 0x0002a6000802017f */
[----:B--2---:R-:W-:Y:S05]  /*192e0*/  @!P1 NANOSLEEP.SYNCS 0x989680 ;  /* 0x009896800000995d */ /* 0x004fea0003900000 */
[----:B------:R-:W2:Y:S02]  /*192f0*/  @!P1 SYNCS.PHASECHK.TRANS64 P1, [R3+URZ+0x13250], R0 ;  /* 0x01325000030095a7 */ /* 0x000ea4000802007f */
[----:B--2---:R-:W-:Y:S05]  /*19300*/  @!P1 BRA `(.L_x_11080) ;  /* 0xfffffffc00ec9947 */ /* 0x004fea000383ffff */
[----:B------:R-:W-:Y:S05]  /*19310*/  BRA `(.L_x_11079) ;  /* 0xffffff9000247947 */ /* 0x000fea000383ffff */
.L_x_11128:
[----:B------:R-:W-:Y:S02]  /*19320*/  IMAD.MOV.U32 R13, RZ, RZ, R4 ;  /* 0x000000ffff0d7224 */ /* 0x000fe400078e0004 */
[----:B------:R-:W-:Y:S02]  /*19330*/  IMAD.MOV.U32 R12, RZ, RZ, RZ ;  /* 0x000000ffff0c7224 */ /* 0x000fe400078e00ff */
[----:B------:R-:W-:Y:S02]  /*19340*/  IMAD.MOV.U32 R11, RZ, RZ, 0x1f ;  /* 0x0000001fff0b7424 */ /* 0x000fe400078e00ff */
[----:B------:R-:W-:-:S07]  /*19350*/  IMAD.MOV.U32 R15, RZ, RZ, -0x1 ;  /* 0xffffffffff0f7424 */ /* 0x000fce00078e00ff */
[----:B------:R-:W-:Y:S05]  /*19360*/  WARPSYNC.COLLECTIVE R15, `(.L_x_11195) ;  /* 0x000000000f087348 */ /* 0x000fea0003c00000 */
[----:B------:R0:W1:Y:S02]  /*19370*/  SHFL.IDX P6, R14, R13, R12, R11 ;  /* 0x0000000c0d0e7389 */ /* 0x00006400000c000b */
[----:B01----:R-:W-:Y:S01]  /*19380*/  ENDCOLLECTIVE ;  /* 0x000000000000791b */ /* 0x003fe20003800000 */
.L_x_11195:
[----:B------:R-:W-:Y:S05]  /*19390*/  BRA `(.L_x_11196) ;  /* 0xffffffd400187947 */ /* 0x000fea000383ffff */
.L_x_11130:
[----:B------:R-:W-:Y:S01]  /*193a0*/  BSSY B0, `(.L_x_11197) ;  /* 0x0000006000007945 */ /* 0x000fe20003800000 */
[----:B------:R-:W-:-:S07]  /*193b0*/  IMAD.MOV.U32 R15, RZ, RZ, -0x1 ;  /* 0xffffffffff0f7424 */ /* 0x000fce00078e00ff */
[----:B0-----:R-:W-:Y:S05]  /*193c0*/  WARPSYNC.COLLECTIVE R15, `(.L_x_11198) ;  /* 0x000000000f0c7348 */ /* 0x001fea0003c00000 */
[----:B------:R-:W-:Y:S02]  /*193d0*/  ELECT P6, UR62, PT ;  /* 0x00000000003e782f */ /* 0x000fe400038c0000 */
[----:B------:R-:W-:Y:S01]  /*193e0*/  MOV R14, UR62 ;  /* 0x0000003e000e7c02 */ /* 0x000fe20008000f00 */
[----:B0-----:R-:W-:Y:S10]  /*193f0*/  ENDCOLLECTIVE ;  /* 0x000000000000791b */ /* 0x001ff40003800000 */
.L_x_11198:
[----:B------:R-:W-:Y:S05]  /*19400*/  BSYNC B0 ;  /* 0x0000000000007941 */ /* 0x000fea0003800000 */
.L_x_11197:
[----:B------:R-:W-:Y:S05]  /*19410*/  BRA `(.L_x_11199) ;  /* 0xffffffd400147947 */ /* 0x000fea000383ffff */
.L_x_11133:
[----:B-1----:R1:W2:Y:S02]  /*19420*/  SYNCS.PHASECHK.TRANS64.TRYWAIT P2, [R5+URZ+0x13280], R2 ;  /* 0x01328002050075a7 */ /* 0x0022a4000804017f */
[----:B--2---:R-:W-:Y:S05]  /*19430*/  @!P2 NANOSLEEP.SYNCS 0x989680 ;  /* 0x009896800000a95d */ /* 0x004fea0003900000 */
[----:B------:R-:W2:Y:S02]  /*19440*/  @!P2 SYNCS.PHASECHK.TRANS64 P2, [R5+URZ+0x13280], R2 ;  /* 0x013280020500a5a7 */ /* 0x000ea4000804007f */
[----:B--2---:R-:W-:Y:S05]  /*19450*/  @!P2 BRA `(.L_x_11133) ;  /* 0xfffffffc00f0a947 */ /* 0x004fea000383ffff */
[----:B------:R-:W-:Y:S05]  /*19460*/  BRA `(.L_x_11200) ;  /* 0xffffffd4006c7947 */ /* 0x000fea000383ffff */
.L_x_11135:
[----:B0-----:R0:W2:Y:S02]  /*19470*/  SYNCS.PHASECHK.TRANS64.TRYWAIT P2, [R5+URZ+0x13240], R2 ;  /* 0x01324002050075a7 */ /* 0x0010a4000804017f */
[----:B--2---:R-:W-:Y:S05]  /*19480*/  @!P2 NANOSLEEP.SYNCS 0x989680 ;  /* 0x009896800000a95d */ /* 0x004fea0003900000 */
[----:B------:R-:W2:Y:S02]  /*19490*/  @!P2 SYNCS.PHASECHK.TRANS64 P2, [R5+URZ+0x13240], R2 ;  /* 0x013240020500a5a7 */ /* 0x000ea4000804007f */
[----:B--2---:R-:W-:Y:S05]  /*194a0*/  @!P2 BRA `(.L_x_11135) ;  /* 0xfffffffc00f0a947 */ /* 0x004fea000383ffff */
[----:B------:R-:W-:Y:S05]  /*194b0*/  BRA `(.L_x_11201) ;  /* 0xffffffd400c07947 */ /* 0x000fea000383ffff */
.L_x_11138:
[----:B0-----:R-:W-:-:S04]  /*194c0*/  IMAD.U32 R4, RZ, RZ, UR41 ;  /* 0x00000029ff047e24 */ /* 0x001fc8000f8e00ff */
[----:B------:R0:W1:Y:S03]  /*194d0*/  SYNCS.PHASECHK.TRANS64.TRYWAIT P0, [R4+URZ+0x13220], R3 ;  /* 0x01322003040075a7 */ /* 0x000066000800017f */
[----:B-1----:R-:W-:Y:S05]  /*194e0*/  @!P0 NANOSLEEP.SYNCS 0x989680 ;  /* 0x009896800000895d */ /* 0x002fea0003900000 */
[----:B------:R-:W1:Y:S02]  /*194f0*/  @!P0 SYNCS.PHASECHK.TRANS64 P0, [R4+URZ+0x13220], R3 ;  /* 0x01322003040085a7 */ /* 0x000e64000800007f */
[----:B-1----:R-:W-:Y:S05]  /*19500*/  @!P0 BRA `(.L_x_11138) ;  /* 0xfffffffc00ec8947 */ /* 0x002fea000383ffff */
[----:B------:R-:W-:Y:S05]  /*19510*/  BRA `(.L_x_11202) ;  /* 0xffffffd800747947 */ /* 0x000fea000383ffff */
.L_x_11144:
[----:B0-----:R0:W1:Y:S02]  /*19520*/  SYNCS.PHASECHK.TRANS64.TRYWAIT P0, [R6+URZ+0x13280], R5 ;  /* 0x01328005060075a7 */ /* 0x001064000800017f */
[----:B-1----:R-:W-:Y:S05]  /*19530*/  @!P0 NANOSLEEP.SYNCS 0x989680 ;  /* 0x009896800000895d */ /* 0x002fea0003900000 */
[----:B------:R-:W1:Y:S02]  /*19540*/  @!P0 SYNCS.PHASECHK.TRANS64 P0, [R6+URZ+0x13280], R5 ;  /* 0x01328005060085a7 */ /* 0x000e64000800007f */
[----:B-1----:R-:W-:Y:S05]  /*19550*/  @!P0 BRA `(.L_x_11144) ;  /* 0xfffffffc00f08947 */ /* 0x002fea000383ffff */
[----:B------:R-:W-:Y:S05]  /*19560*/  BRA `(.L_x_11203) ;  /* 0xffffffdc000c7947 */ /* 0x000fea000383ffff */
.L_x_11149:
[----:B-1----:R1:W2:Y:S02]  /*19570*/  SYNCS.PHASECHK.TRANS64.TRYWAIT P0, [R6+URZ+0x13240], R5 ;  /* 0x01324005060075a7 */ /* 0x0022a4000800017f */
[----:B--2---:R-:W-:Y:S05]  /*19580*/  @!P0 NANOSLEEP.SYNCS 0x989680 ;  /* 0x009896800000895d */ /* 0x004fea0003900000 */
[----:B------:R-:W2:Y:S02]  /*19590*/  @!P0 SYNCS.PHASECHK.TRANS64 P0, [R6+URZ+0x13240], R5 ;  /* 0x01324005060085a7 */ /* 0x000ea4000800007f */
[----:B--2---:R-:W-:Y:S05]  /*195a0*/  @!P0 BRA `(.L_x_11149) ;  /* 0xfffffffc00f08947 */ /* 0x004fea000383ffff */
[----:B------:R-:W-:Y:S05]  /*195b0*/  BRA `(.L_x_11204) ;  /* 0xffffffdc00887947 */ /* 0x000fea000383ffff */
.L_x_11155:
[----:B0-----:R0:W1:Y:S02]  /*195c0*/  SYNCS.PHASECHK.TRANS64.TRYWAIT P2, [R12+URZ+0x13270], R5 ;  /* 0x013270050c0075a7 */ /* 0x001064000804017f */
[----:B-1----:R-:W-:Y:S05]  /*195d0*/  @!P2 NANOSLEEP.SYNCS 0x989680 ;  /* 0x009896800000a95d */ /* 0x002fea0003900000 */
[----:B------:R-:W1:Y:S02]  /*195e0*/  @!P2 SYNCS.PHASECHK.TRANS64 P2, [R12+URZ+0x13270], R5 ;  /* 0x013270050c00a5a7 */ /* 0x000e64000804007f */
[----:B-1----:R-:W-:Y:S05]  /*195f0*/  @!P2 BRA `(.L_x_11155) ;  /* 0xfffffffc00f0a947 */ /* 0x002fea000383ffff */
[----:B------:R-:W-:Y:S05]  /*19600*/  BRA `(.L_x_11205) ;  /* 0xffffffe000247947 */ /* 0x000fea000383ffff */
.L_x_11157:
[----:B0-----:R0:W1:Y:S02]  /*19610*/  SYNCS.PHASECHK.TRANS64.TRYWAIT P2, [R12+URZ+0x13260], R5 ;  /* 0x013260050c0075a7 */ /* 0x001064000804017f */
[----:B-1----:R-:W-:Y:S05]  /*19620*/  @!P2 NANOSLEEP.SYNCS 0x989680 ;  /* 0x009896800000a95d */ /* 0x002fea0003900000 */
[----:B------:R-:W1:Y:S02]  /*19630*/  @!P2 SYNCS.PHASECHK.TRANS64 P2, [R12+URZ+0x13260], R5 ;  /* 0x013260050c00a5a7 */ /* 0x000e64000804007f */
[----:B-1----:R-:W-:Y:S05]  /*19640*/  @!P2 BRA `(.L_x_11157) ;  /* 0xfffffffc00f0a947 */ /* 0x002fea000383ffff */
[----:B------:R-:W-:Y:S05]  /*19650*/  BRA `(.L_x_11206) ;  /* 0xffffffe0002c7947 */ /* 0x000fea000383ffff */
.L_x_11164:
[----:B0-----:R0:W1:Y:S02]  /*19660*/  SYNCS.PHASECHK.TRANS64.TRYWAIT P0, [R2+URZ+0x13270], R3 ;  /* 0x01327003020075a7 */ /* 0x001064000800017f */
[----:B-1----:R-:W-:Y:S05]  /*19670*/  @!P0 NANOSLEEP.SYNCS 0x989680 ;  /* 0x009896800000895d */ /* 0x002fea0003900000 */
[----:B------:R-:W1:Y:S02]  /*19680*/  @!P0 SYNCS.PHASECHK.TRANS64 P0, [R2+URZ+0x13270], R3 ;  /* 0x01327003020085a7 */ /* 0x000e64000800007f */
[----:B-1----:R-:W-:Y:S05]  /*19690*/  @!P0 BRA `(.L_x_11164) ;  /* 0xfffffffc00f08947 */ /* 0x002fea000383ffff */
[----:B------:R-:W-:Y:S05]  /*196a0*/  BRA `(.L_x_11207) ;  /* 0xffffffe400547947 */ /* 0x000fea000383ffff */
.L_x_11166:
[----:B0-----:R0:W1:Y:S02]  /*196b0*/  SYNCS.PHASECHK.TRANS64.TRYWAIT P0, [R2+URZ+0x13260], R5 ;  /* 0x01326005020075a7 */ /* 0x001064000800017f */
[----:B-1----:R-:W-:Y:S05]  /*196c0*/  @!P0 NANOSLEEP.SYNCS 0x989680 ;  /* 0x009896800000895d */ /* 0x002fea0003900000 */
[----:B------:R-:W1:Y:S02]  /*196d0*/  @!P0 SYNCS.PHASECHK.TRANS64 P0, [R2+URZ+0x13260], R5 ;  /* 0x01326005020085a7 */ /* 0x000e64000800007f */
[----:B-1----:R-:W-:Y:S05]  /*196e0*/  @!P0 BRA `(.L_x_11166) ;  /* 0xfffffffc00f08947 */ /* 0x002fea000383ffff */
[----:B------:R-:W-:Y:S05]  /*196f0*/  BRA `(.L_x_11208) ;  /* 0xffffffe400607947 */ /* 0x000fea000383ffff */
.L_x_11179:
[----:B0-----:R0:W1:Y:S02]  /*19700*/  SYNCS.PHASECHK.TRANS64.TRYWAIT P0, [R6+URZ+0x13220], R0 ;  /* 0x01322000060075a7 */ /* 0x001064000800017f */
[----:B-1----:R-:W-:Y:S05]  /*19710*/  @!P0 NANOSLEEP.SYNCS 0x989680 ;  /* 0x009896800000895d */ /* 0x002fea0003900000 */
[----:B------:R-:W1:Y:S02]  /*19720*/  @!P0 SYNCS.PHASECHK.TRANS64 P0, [R6+URZ+0x13220], R0 ;  /* 0x01322000060085a7 */ /* 0x000e64000800007f */
[----:B-1----:R-:W-:Y:S05]  /*19730*/  @!P0 BRA `(.L_x_11179) ;  /* 0xfffffffc00f08947 */ /* 0x002fea000383ffff */
[----:B------:R-:W-:Y:S05]  /*19740*/  BRA `(.L_x_11209) ;  /* 0xfffffff4004c7947 */ /* 0x000fea000383ffff */
.L_x_11180:
        /* <DEDUP_REMOVED lines=11> */
.L_x_11211:
[----:B------:R-:W-:Y:S05]  /*19800*/  BSYNC B0 ;  /* 0x0000000000007941 */ /* 0x000fea0003800000 */
.L_x_11210:
[----:B------:R-:W-:Y:S05]  /*19810*/  BRA `(.L_x_11212) ;  /* 0xfffffff400347947 */ /* 0x000fea000383ffff */
.L_x_11183:
[----:B------:R-:W-:Y:S01]  /*19820*/  BSSY B1, `(.L_x_11213) ;  /* 0x0000006000017945 */ /* 0x000fe20003800000 */
[----:B------:R-:W-:-:S07]  /*19830*/  IMAD.MOV.U32 R15, RZ, RZ, -0x1 ;  /* 0xffffffffff0f7424 */ /* 0x000fce00078e00ff */
[----:B0-----:R-:W-:Y:S05]  /*19840*/  WARPSYNC.COLLECTIVE R15, `(.L_x_11214) ;  /* 0x000000000f0c7348 */ /* 0x001fea0003c00000 */
[----:B------:R-:W-:Y:S02]  /*19850*/  ELECT P6, UR62, PT ;  /* 0x00000000003e782f */ /* 0x000fe400038c0000 */
[----:B------:R-:W-:Y:S01]  /*19860*/  MOV R14, UR62 ;  /* 0x0000003e000e7c02 */ /* 0x000fe20008000f00 */
[----:B0-----:R-:W-:Y:S10]  /*19870*/  ENDCOLLECTIVE ;  /* 0x000000000000791b */ /* 0x001ff40003800000 */
.L_x_11214:
[----:B------:R-:W-:Y:S05]  /*19880*/  BSYNC B1 ;  /* 0x0000000000017941 */ /* 0x000fea0003800000 */
.L_x_11213:
[----:B------:R-:W-:Y:S05]  /*19890*/  BRA `(.L_x_11215) ;  /* 0xfffffff4002c7947 */ /* 0x000fea000383ffff */
.L_x_11185:
[----:B0-----:R0:W1:Y:S02]  /*198a0*/  SYNCS.PHASECHK.TRANS64.TRYWAIT P1, [R5+URZ], R4 ;  /* 0x00000004050075a7 */ /* 0x001064000802017f */
[----:B-1----:R-:W-:Y:S05]  /*198b0*/  @!P1 NANOSLEEP.SYNCS 0x989680 ;  /* 0x009896800000995d */ /* 0x002fea0003900000 */
[----:B------:R-:W1:Y:S02]  /*198c0*/  @!P1 SYNCS.PHASECHK.TRANS64 P1, [R5+URZ], R4 ;  /* 0x00000004050095a7 */ /* 0x000e64000802007f */
[----:B-1----:R-:W-:Y:S05]  /*198d0*/  @!P1 BRA `(.L_x_11185) ;  /* 0xfffffffc00f09947 */ /* 0x002fea000383ffff */
[----:B------:R-:W-:Y:S05]  /*198e0*/  BRA `(.L_x_11216) ;  /* 0xfffffff400607947 */ /* 0x000fea000383ffff */
.L_x_11186:
[----:B-1----:R1:W2:Y:S02]  /*198f0*/  SYNCS.PHASECHK.TRANS64.TRYWAIT P1, [R9+URZ], R0 ;  /* 0x00000000090075a7 */ /* 0x0022a4000802017f */
[----:B--2---:R-:W-:Y:S05]  /*19900*/  @!P1 NANOSLEEP.SYNCS 0x989680 ;  /* 0x009896800000995d */ /* 0x004fea0003900000 */
[----:B------:R-:W2:Y:S02]  /*19910*/  @!P1 SYNCS.PHASECHK.TRANS64 P1, [R9+URZ], R0 ;  /* 0x00000000090095a7 */ /* 0x000ea4000802007f */
[----:B--2---:R-:W-:Y:S05]  /*19920*/  @!P1 BRA `(.L_x_11186) ;  /* 0xfffffffc00f09947 */ /* 0x004fea000383ffff */
[----:B------:R-:W-:Y:S05]  /*19930*/  BRA `(.L_x_11217) ;  /* 0xfffffff400547947 */ /* 0x000fea000383ffff */
.L_x_11188:
[----:B--2---:R2:W3:Y:S02]  /*19940*/  SYNCS.PHASECHK.TRANS64.TRYWAIT P1, [R17+URZ+0x13260], R4 ;  /* 0x01326004110075a7 */ /* 0x0044e4000802017f */
[----:B---3--:R-:W-:Y:S05]  /*19950*/  @!P1 NANOSLEEP.SYNCS 0x989680 ;  /* 0x009896800000995d */ /* 0x008fea0003900000 */
[----:B------:R-:W3:Y:S02]  /*19960*/  @!P1 SYNCS.PHASECHK.TRANS64 P1, [R17+URZ+0x13260], R4 ;  /* 0x01326004110095a7 */ /* 0x000ee4000802007f */
[----:B---3--:R-:W-:Y:S05]  /*19970*/  @!P1 BRA `(.L_x_11188) ;  /* 0xfffffffc00f09947 */ /* 0x008fea000383ffff */
[----:B------:R-:W-:Y:S05]  /*19980*/  BRA `(.L_x_11218) ;  /* 0xfffffff400547947 */ /* 0x000fea000383ffff */
.L_x_11190:
[----:B---3--:R3:W4:Y:S02]  /*19990*/  SYNCS.PHASECHK.TRANS64.TRYWAIT P1, [R7+URZ+0x13260], R0 ;  /* 0x01326000070075a7 */ /* 0x008724000802017f */
[----:B----4-:R-:W-:Y:S05]  /*199a0*/  @!P1 NANOSLEEP.SYNCS 0x989680 ;  /* 0x009896800000995d */ /* 0x010fea0003900000 */
[----:B------:R-:W4:Y:S02]  /*199b0*/  @!P1 SYNCS.PHASECHK.TRANS64 P1, [R7+URZ+0x13260], R0 ;  /* 0x01326000070095a7 */ /* 0x000f24000802007f */
[----:B----4-:R-:W-:Y:S05]  /*199c0*/  @!P1 BRA `(.L_x_11190) ;  /* 0xfffffffc00f09947 */ /* 0x010fea000383ffff */
[----:B------:R-:W-:Y:S05]  /*199d0*/  BRA `(.L_x_11219) ;  /* 0xfffffff400547947 */ /* 0x000fea000383ffff */
.L_x_11192:
[----:B----4-:R4:W0:Y:S02]  /*199e0*/  SYNCS.PHASECHK.TRANS64.TRYWAIT P0, [R17+URZ+0x13280], R4 ;  /* 0x01328004110075a7 */ /* 0x010824000800017f */
[----:B0-----:R-:W-:Y:S05]  /*199f0*/  @!P0 NANOSLEEP.SYNCS 0x989680 ;  /* 0x009896800000895d */ /* 0x001fea0003900000 */
[----:B------:R-:W0:Y:S02]  /*19a00*/  @!P0 SYNCS.PHASECHK.TRANS64 P0, [R17+URZ+0x13280], R4 ;  /* 0x01328004110085a7 */ /* 0x000e24000800007f */
[----:B0-----:R-:W-:Y:S05]  /*19a10*/  @!P0 BRA `(.L_x_11192) ;  /* 0xfffffffc00f08947 */ /* 0x001fea000383ffff */
[----:B------:R-:W-:Y:S05]  /*19a20*/  BRA `(.L_x_11193) ;  /* 0xfffffff400507947 */ /* 0x000fea000383ffff */
.L_x_11220:
        /* <DEDUP_REMOVED lines=13> */
.L_x_12375:


//--------------------- .text._ZN7cutlass13device_kernelIN5flash11enable_sm90INS1_16FlashAttnFwdSm90INS1_25CollectiveMainloopFwdSm90ILi2EN4cute5tupleIJNS5_1CILi1EEES8_S8_EEENS6_IJNS7_ILi192EEENS7_ILi160EEENS7_ILi64EEEEEELi64ENS_12float_e4m3_tEfNS_4arch4Sm90ELb0ELb1ELb1ELb1ELb0ELb1ELb0ELb1ELb1ELb0ELb0ELb0EEENS1_21CollectiveEpilogueFwdINS6_IJSA_SC_SB_EEES9_NS_10bfloat16_tESG_Li384ELb1ELb0ELb0ELb1EEENS1_36VarlenDynamicPersistentTileSchedulerILi192ELi160ELi384ELi128ELb0ELb0ELb1ELb1ELb0ELb1EEEEEEEEEvNT_6ParamsE --------------------------
	.section	.text._ZN7cutlass13device_kernelIN5flash11enable_sm90INS1_16FlashAttnFwdSm90INS1_25CollectiveMainloopFwdSm90ILi2EN4cute5tupleIJNS5_1CILi1EEES8_S8_EEENS6_IJNS7_ILi192EEENS7_ILi160EEENS7_ILi64EEEEEELi64ENS_12float_e4m3_tEfNS_4arch4Sm90ELb0ELb1ELb1ELb1ELb0ELb1ELb0ELb1ELb1ELb0ELb0ELb0EEENS1_21CollectiveEpilogueFwdINS6_IJSA_SC_SB_EEES9_NS_10bfloat16_tESG_Li384ELb1ELb0ELb0ELb1EEENS1_36VarlenDynamicPersistentTileSchedulerILi192ELi160ELi384ELi128ELb0ELb0ELb1ELb1ELb0ELb1EEEEEEEEEvNT_6ParamsE,"ax",@progbits
	.align	128
.text._ZN7cutlass13device_kernelIN5flash11enable_sm90INS1_16FlashAttnFwdSm90INS1_25CollectiveMainloopFwdSm90ILi2EN4cute5tupleIJNS5_1CILi1EEES8_S8_EEENS6_IJNS7_ILi192EEENS7_ILi160EEENS7_ILi64EEEEEELi64ENS_12float_e4m3_tEfNS_4arch4Sm90ELb0ELb1ELb1ELb1ELb0ELb1ELb0ELb1ELb1ELb0ELb0ELb0EEENS1_21CollectiveEpilogueFwdINS6_IJSA_SC_SB_EEES9_NS_10bfloat16_tESG_Li384ELb1ELb0ELb0ELb1EEENS1_36VarlenDynamicPersistentTileSchedulerILi192ELi160ELi384ELi128ELb0ELb0ELb1ELb1ELb0ELb1EEEEEEEEEvNT_6ParamsE:
        .type           _ZN7cutlass13device_kernelIN5flash11enable_sm90INS1_16FlashAttnFwdSm90INS1_25CollectiveMainloopFwdSm90ILi2EN4cute5tupleIJNS5_1CILi1EEES8_S8_EEENS6_IJNS7_ILi192EEENS7_ILi160EEENS7_ILi64EEEEEELi64ENS_12float_e4m3_tEfNS_4arch4Sm90ELb0ELb1ELb1ELb1ELb0ELb1ELb0ELb1ELb1ELb0ELb0ELb0EEENS1_21CollectiveEpilogueFwdINS6_IJSA_SC_SB_EEES9_NS_10bfloat16_tESG_Li384ELb1ELb0ELb0ELb1EEENS1_36VarlenDynamicPersistentTileSchedulerILi192ELi160ELi384ELi128ELb0ELb0ELb1ELb1ELb0ELb1EEEEEEEEEvNT_6ParamsE,@function
        .size           _ZN7cutlass13device_kernelIN5flash11enable_sm90INS1_16FlashAttnFwdSm90INS1_25CollectiveMainloopFwdSm90ILi2EN4cute5tupleIJNS5_1CILi1EEES8_S8_EEENS6_IJNS7_ILi192EEENS7_ILi160EEENS7_ILi64EEEEEELi64ENS_12float_e4m3_tEfNS_4arch4Sm90ELb0ELb1ELb1ELb1ELb0ELb1ELb0ELb1ELb1ELb0ELb0ELb0EEENS1_21CollectiveEpilogueFwdINS6_IJSA_SC_SB_EEES9_NS_10bfloat16_tESG_Li384ELb1ELb0ELb0ELb1EEENS1_36VarlenDynamicPersistentTileSchedulerILi192ELi160ELi384ELi128ELb0ELb0ELb1ELb1ELb0ELb1EEEEEEEEEvNT_6ParamsE,(.L_x_12376 - _ZN7cutlass13device_kernelIN5flash11enable_sm90INS1_16FlashAttnFwdSm90INS1_25CollectiveMainloopFwdSm90ILi2EN4cute5tupleIJNS5_1CILi1EEES8_S8_EEENS6_IJNS7_ILi192EEENS7_ILi160EEENS7_ILi64EEEEEELi64ENS_12float_e4m3_tEfNS_4arch4Sm90ELb0ELb1ELb1ELb1ELb0ELb1ELb0ELb1ELb1ELb0ELb0ELb0EEENS1_21CollectiveEpilogueFwdINS6_IJSA_SC_SB_EEES9_NS_10bfloat16_tESG_Li384ELb1ELb0ELb0ELb1EEENS1_36VarlenDynamicPersistentTileSchedulerILi192ELi160ELi384ELi128ELb0ELb0ELb1ELb1ELb0ELb1EEEEEEEEEvNT_6ParamsE)
        .other          _ZN7cutlass13device_kernelIN5flash11enable_sm90INS1_16FlashAttnFwdSm90INS1_25CollectiveMainloopFwdSm90ILi2EN4cute5tupleIJNS5_1CILi1EEES8_S8_EEENS6_IJNS7_ILi192EEENS7_ILi160EEENS7_ILi64EEEEEELi64ENS_12float_e4m3_tEfNS_4arch4Sm90ELb0ELb1ELb1ELb1ELb0ELb1ELb0ELb1ELb1ELb0ELb0ELb0EEENS1_21CollectiveEpilogueFwdINS6_IJSA_SC_SB_EEES9_NS_10bfloat16_tESG_Li384ELb1ELb0ELb0ELb1EEENS1_36VarlenDynamicPersistentTileSchedulerILi192ELi160ELi384ELi128ELb0ELb0ELb1ELb1ELb0ELb1EEEEEEEEEvNT_6ParamsE,@"STO_CUDA_ENTRY STV_DEFAULT"
_ZN7cutlass13device_kernelIN5flash11enable_sm90INS1_16FlashAttnFwdSm90INS1_25CollectiveMainloopFwdSm90ILi2EN4cute5tupleIJNS5_1CILi1EEES8_S8_EEENS6_IJNS7_ILi192EEENS7_ILi160EEENS7_ILi64EEEEEELi64ENS_12float_e4m3_tEfNS_4arch4Sm90ELb0ELb1ELb1ELb1ELb0ELb1ELb0ELb1ELb1ELb0ELb0ELb0EEENS1_21CollectiveEpilogueFwdINS6_IJSA_SC_SB_EEES9_NS_10bfloat16_tESG_Li384ELb1ELb0ELb0ELb1EEENS1_36VarlenDynamicPersistentTileSchedulerILi192ELi160ELi384ELi128ELb0ELb0ELb1ELb1ELb0ELb1EEEEEEEEEvNT_6ParamsE:
        /* <DEDUP_REMOVED lines=26> */
.L_x_11222:
[----:B------:R-:W-:Y:S05]  /*01a0*/  BSYNC B0 ;  /* 0x0000000000007941 */ /* 0x000fea0003800000 */
.L_x_11221:
[----:B------:R-:W-:Y:S01]  /*01b0*/  VOTEU.ANY UP0, P0 ;  /* 0x00000000003f7886 */ /* 0x000fe20000000100 */
[----:B------:R-:W0:Y:S01]  /*01c0*/  SHFL.IDX PT, R2, R0, RZ, 0x1f ;  /* 0x00001fff00027589 */ /* 0x000e2200000e0000 */
[----:B------:R-:W-:Y:S01]  /*01d0*/  UMOV UR4, 0x1 ;  /* 0x0000000100047882 */ /* 0x000fe20000000000 */
[----:B------:R-:W-:Y:S01]  /*01e0*/  UMOV UR7, 0x180 ;  /* 0x0000018000077882 */ /* 0x000fe20000000000 */
[----:B------:R-:W-:Y:S01]  /*01f0*/  VOTEU.ANY UP1, P0 ;  /* 0x00000000003f7886 */ /* 0x000fe20000020100 */
[----:B------:R-:W1:Y:S01]  /*0200*/  @UP0 S2UR UR8, SR_CgaCtaId ;  /* 0x00000000000809c3 */ /* 0x000e620000008800 */
[----:B------:R-:W-:Y:S01]  /*0210*/  @UP0 UMOV UR6, 0x400 ;  /* 0x0000040000060882 */ /* 0x000fe20000000000 */
[----:B------:R-:W-:-:S04]  /*0220*/  @UP0 UIADD3 UR4, -UR4, 0x100000, URZ ;  /* 0x0010000004040890 */ /* 0x000fc8000fffe13f */
[----:B------:R-:W-:Y:S02]  /*0230*/  @UP0 USHF.L.U32 UR5, UR4, 0xb, URZ ;  /* 0x0000000b04050899 */ /* 0x000fe4000800063f */
[----:B------:R-:W-:Y:S01]  /*0240*/  @UP0 USHF.L.U32 UR4, UR4, 0x1, URZ ;  /* 0x0000000104040899 */ /* 0x000fe2000800063f */
[----:B0-----:R-:W-:Y:S02]  /*0250*/  ISETP.NE.AND P1, PT, R2, RZ, PT ;  /* 0x000000ff0200720c */ /* 0x001fe40003f25270 */
[----:B------:R-:W-:Y:S01]  /*0260*/  SHF.R.U32.HI R2, RZ, 0x7, R3 ;  /* 0x00000007ff027819 */ /* 0x000fe20000011603 */
[----:B-1----:R-:W-:Y:S02]  /*0270*/  @UP0 ULEA UR8, UR8, UR6, 0x18 ;  /* 0x0000000608080291 */ /* 0x002fe4000f8ec03f */
[----:B------:R-:W-:-:S04]  /*0280*/  @UP0 UIADD3 UR6, -UR7, 0x100000, URZ ;  /* 0x0010000007060890 */ /* 0x000fc8000fffe13f */
[----:B------:R-:W-:Y:S02]  /*0290*/  @UP0 USHF.L.U32 UR7, UR6, 0xb, URZ ;  /* 0x0000000b06070899 */ /* 0x000fe4000800063f */
[----:B------:R-:W-:Y:S01]  /*02a0*/  @UP0 USHF.L.U32 UR6, UR6, 0x1, URZ ;  /* 0x0000000106060899 */ /* 0x000fe2000800063f */
[----:B------:R-:W-:Y:S01]  /*02b0*/  VOTEU.ANY UP0, P0 ;  /* 0x00000000003f7886 */ /* 0x000fe20000000100 */
[----:B------:R-:W0:Y:S04]  /*02c0*/  SHFL.IDX PT, R2, R2, RZ, 0x1f ;  /* 0x00001fff02027589 */ /* 0x000e2800000e0000 */
[----:B------:R-:W1:Y:S02]  /*02d0*/  FENCE.VIEW.ASYNC.S ;  /* 0x00000000000073c6 */ /* 0x000e640000000000 */
[----:B-1----:R1:W2:Y:S04]  /*02e0*/  @UP0 SYNCS.EXCH.64 URZ, [UR8+0x13200], UR4 ;  /* 0x01320004083f05b2 */ /* 0x0022a80008000100 */
        /* <DEDUP_REMOVED lines=16> */
[----:B------:R4:W0:Y:S01]  /*03f0*/  SYNCS.EXCH.64 URZ, [UR8+0x13240], UR4 ;  /* 0x01324004083f75b2 */ /* 0x0008220008000100 */
[----:B------:R4:W0:Y:S01]  /*0400*/  SYNCS.EXCH.64 URZ, [UR8+0x13238], UR6 ;  /* 0x01323806083f75b2 */ /* 0x0008220008000100 */
[----:B------:R4:W0:Y:S02]  /*0410*/  SYNCS.EXCH.64 URZ, [UR8+0x13248], UR4 ;  /* 0x01324804083f75b2 */ /* 0x0008240008000100 */
[----:B----4-:R-:W-:Y:S01]  /*0420*/  NOP ;  /* 0x0000000000007918 */ /* 0x010fe20000000000 */
.L_x_11223:
        /* <DEDUP_REMOVED lines=22> */
.L_x_11224:
        /* <DEDUP_REMOVED lines=14> */
[----:B------:R4:W0:Y:S01]  /*0670*/  SYNCS.EXCH.64 URZ, [UR6+0x13280], UR4 ;  /* 0x01328004063f75b2 */ /* 0x0008220008000100 */
[----:B------:R4:W0:Y:S01]  /*0680*/  SYNCS.EXCH.64 URZ, [UR6+0x13278], UR4 ;  /* 0x01327804063f75b2 */ /* 0x0008220008000100 */
[----:B------:R4:W0:Y:S02]  /*0690*/  SYNCS.EXCH.64 URZ, [UR6+0x13288], UR4 ;  /* 0x01328804063f75b2 */ /* 0x0008240008000100 */
[----:B----4-:R-:W-:Y:S01]  /*06a0*/  NOP ;  /* 0x0000000000007918 */ /* 0x010fe20000000000 */
.L_x_11225:
        /* <DEDUP_REMOVED lines=22> */
.L_x_11226:
        /* <DEDUP_REMOVED lines=22> */
.L_x_11227:
[----:B0-----:R-:W-:Y:S01]  /*0970*/  ISETP.NE.AND P0, PT, R2, RZ, PT ;  /* 0x000000ff0200720c */ /* 0x001fe20003f05270 */
[----:B------:R-:W-:Y:S01]  /*0980*/  IMAD.MOV.U32 R2, RZ, RZ, 0x1 ;  /* 0x00000001ff027424 */ /* 0x000fe200078e00ff */
[----:B------:R-:W-:Y:S01]  /*0990*/  NOP ;  /* 0x0000000000007918 */ /* 0x000fe20000000000 */
[----:B------:R-:W-:Y:S01]  /*09a0*/  ULDC.64 UR44, c[0x0][0x208] ;  /* 0x00008200002c7ab9 */ /* 0x000fe20000000a00 */
[----:B------:R-:W-:Y:S02]  /*09b0*/  BSSY B8, `(.L_x_11228) ;  /* 0x0002192000087945 */ /* 0x000fe40003800000 */
[----:B------:R-:W-:-:S05]  /*09c0*/  SEL R2, R2, 0x2, !P0 ;  /* 0x0000000202027807 */ /* 0x000fca0004000000 */
[----:B------:R0:W-:Y:S01]  /*09d0*/  STL [R1+0x14], R2 ;  /* 0x0000140201007387 */ /* 0x0001e20000100800 */
[----:B-123--:R-:W-:Y:S06]  /*09e0*/  BAR.SYNC.DEFER_BLOCKING 0x0 ;  /* 0x0000000000007b1d */ /* 0x00efec0000010000 */
[----:B------:R-:W-:Y:S05]  /*09f0*/  @!P0 BRA `(.L_x_11229) ;  /* 0x000001bc005c8947 */ /* 0x000fea0003800000 */
.L_x_11230:
[----:B------:R-:W-:-:S08]  /*0a00*/  NOP ;  /* 0x0000000000007918 */ /* 0x000fd00000000000 */
[----:B------:R-:W1:Y:S02]  /*0a10*/  USETMAXREG.TRY_ALLOC.CTAPOOL UP0, 0xa0 ;  /* 0x000000a0000079c8 */ /* 0x000e640008000600 */
[----:B-1----:R-:W-:-:S13]  /*0a20*/  PLOP3.LUT P0, PT, PT, PT, UP0, 0x80, 0x0 ;  /* 0x000000000000781c */ /* 0x002fda0003f0f008 */
[----:B------:R-:W-:Y:S05]  /*0a30*/  @!P0 BRA `(.L_x_11230) ;  /* 0xfffffffc00f08947 */ /* 0x000fea000383ffff */
[----:B------:R-:W1:Y:S08]  /*0a40*/  S2UR UR4, SR_CgaCtaId ;  /* 0x00000000000479c3 */ /* 0x000e700000008800 */
[----:B------:R-:W-:Y:S06]  /*0a50*/  BAR.ARV 0x8, 0x1a0 ;  /* 0x0206800000007b1d */ /* 0x000fec0000002000 */
[----:B------:R-:W-:-:S02]  /*0a60*/  MOV R18, 0x400 ;  /* 0x0000040000127802 */ /* 0x000fc40000000f00 */
[----:B------:R-:W-:Y:S01]  /*0a70*/  BAR.SYNC.DEFER_BLOCKING 0x5, 0x200 ;  /* 0x0148000000007b1d */ /* 0x000fe20000010000 */
[----:B-1----:R-:W-:-:S05]  /*0a80*/  IMAD.U32 R0, RZ, RZ, UR4 ;  /* 0x00000004ff007e24 */ /* 0x002fca000f8e00ff */
[----:B------:R-:W-:Y:S01]  /*0a90*/  ULDC UR4, c[0x0][0xc14] ;  /* 0x0003050000047ab9 */ /* 0x000fe20000000800 */
[----:B------:R-:W-:Y:S01]  /*0aa0*/  LEA R18, R0, R18, 0x18 ;  /* 0x0000001200127211 */ /* 0x000fe200078ec0ff */
[----:B------:R-:W-:Y:S04]  /*0ab0*/  STL [R1+0x30], R0 ;  /* 0x0000300001007387 */ /* 0x000fe80000100800 */
[----:B------:R-:W1:Y:S01]  /*0ac0*/  LDS.128 R12, [R18+0x132d0] ;  /* 0x0132d000120c7984 */ /* 0x000e620000000c00 */
[----:B------:R-:W-:Y:S06]  /*0ad0*/  BAR.ARV 0x4, 0x200 ;  /* 0x0108000000007b1d */ /* 0x000fec0000002000 */
[----:B-1----:R-:W-:-:S13]  /*0ae0*/  ISETP.GE.AND P0, PT, R15, UR4, PT ;  /* 0x000000040f007c0c */ /* 0x002fda000bf06270 */
[----:B------:R-:W-:Y:S05]  /*0af0*/  @P0 BRA `(.L_x_11231) ;  /* 0x0000021400f40947 */ /* 0x000fea0003800000 */
[----:B------:R-:W2:Y:S01]  /*0b00*/  LDL.LU R12, [R1+0x14] ;  /* 0x00001400010c7983 */ /* 0x000ea20000300800 */
[----:B------:R-:W1:Y:S02]  /*0b10*/  S2R R0, SR_TID.X ;  /* 0x0000000000007919 */ /* 0x000e640000002100 */
[----:B-1----:R-:W-:-:S05]  /*0b20*/  VIADD R0, R0, 0xffffff80 ;  /* 0xffffff8000007836 */ /* 0x002fca0000000000 */
[----:B------:R-:W-:-:S04]  /*0b30*/  SHF.R.S32.HI R3, RZ, 0x1f, R0 ;  /* 0x0000001fff037819 */ /* 0x000fc80000011400 */
[CC--:B0-----:R-:W-:Y:S02]  /*0b40*/  LEA.HI R2, R3.reuse, R0.reuse, RZ, 0x7 ;  /* 0x0000000003027211 */ /* 0x0c1fe400078f38ff */
[-C--:B------:R-:W-:Y:S02]  /*0b50*/  LEA.HI R4, R0, R0.reuse, RZ, 0x1 ;  /* 0x0000000000047211 */ /* 0x080fe400078f08ff */
[----:B------:R-:W-:Y:S02]  /*0b60*/  LOP3.LUT R9, R2, 0xffffff80, RZ, 0xc0, !PT ;  /* 0xffffff8002097812 */ /* 0x000fe400078ec0ff */
[----:B------:R-:W-:Y:S02]  /*0b70*/  SHF.R.S32.HI R16, RZ, 0x1, R4 ;  /* 0x00000001ff107819 */ /* 0x000fe40000011404 */
[CC--:B------:R-:W-:Y:S01]  /*0b80*/  LEA.HI R5, R3.reuse, R0.reuse, RZ, 0x2 ;  /* 0x0000000003057211 */ /* 0x0c0fe200078f10ff */
[----:B------:R-:W-:Y:S01]  /*0b90*/  IMAD.IADD R9, R0, 0x1, -R9 ;  /* 0x0000000100097824 */ /* 0x000fe200078e0a09 */
[----:B------:R-:W-:-:S02]  /*0ba0*/  LEA.HI R7, R3, R0, RZ, 0x4 ;  /* 0x0000000003077211 */ /* 0x000fc400078f20ff */
[----:B------:R-:W-:Y:S02]  /*0bb0*/  SHF.R.S32.HI R2, RZ, 0x7, R2 ;  /* 0x00000007ff027819 */ /* 0x000fe40000011402 */
[C---:B------:R-:W-:Y:S02]  /*0bc0*/  LOP3.LUT R3, R4.reuse, 0xfffffffe, RZ, 0xc0, !PT ;  /* 0xfffffffe04037812 */ /* 0x040fe400078ec0ff */
[----:B------:R-:W-:Y:S02]  /*0bd0*/  LEA.HI R6, R4, R16, RZ, 0x1 ;  /* 0x0000001004067211 */ /* 0x000fe400078f08ff */
[--C-:B------:R-:W-:Y:S02]  /*0be0*/  SHF.R.S32.HI R4, RZ, 0x2, R5.reuse ;  /* 0x00000002ff047819 */ /* 0x100fe40000011405 */
[----:B------:R-:W-:Y:S02]  /*0bf0*/  SHF.R.S32.HI R5, RZ, 0x1f, R5 ;  /* 0x0000001fff057819 */ /* 0x000fe40000011405 */
[----:B------:R-:W-:Y:S01]  /*0c00*/  SHF.R.S32.HI R10, RZ, 0x1f, R9 ;  /* 0x0000001fff0a7819 */ /* 0x000fe20000011409 */
[----:B------:R-:W-:Y:S01]  /*0c10*/  IMAD.HI R8, R2, 0x55555556, RZ ;  /* 0x5555555602087827 */ /* 0x000fe200078e02ff */
[----:B------:R-:W-:-:S03]  /*0c20*/  LEA.HI R5, R5, R4, RZ, 0x2 ;  /* 0x0000000405057211 */ /* 0x000fc600078f10ff */
[----:B------:R-:W-:Y:S01]  /*0c30*/  IMAD.IADD R3, R0, 0x1, -R3 ;  /* 0x0000000100037824 */ /* 0x000fe200078e0a03 */
[----:B------:R-:W-:Y:S02]  /*0c40*/  LEA.HI R0, R10, R9, RZ, 0x2 ;  /* 0x000000090a007211 */ /* 0x000fe400078f10ff */
[----:B------:R-:W-:Y:S02]  /*0c50*/  LEA.HI R11, R8, R8, RZ, 0x1 ;  /* 0x00000008080b7211 */ /* 0x000fe400078f08ff */
[----:B------:R-:W-:Y:S02]  /*0c60*/  LOP3.LUT R5, R5, 0xfffffffc, RZ, 0xc0, !PT ;  /* 0xfffffffc05057812 */ /* 0x000fe400078ec0ff */
[--C-:B------:R-:W-:Y:S02]  /*0c70*/  SHF.R.S32.HI R8, RZ, 0x2, R0.reuse ;  /* 0x00000002ff087819 */ /* 0x100fe40000011400 */
[----:B------:R-:W-:Y:S01]  /*0c80*/  SHF.R.S32.HI R17, RZ, 0x1f, R0 ;  /* 0x0000001fff117819 */ /* 0x000fe20000011400 */
[----:B------:R-:W-:-:S03]  /*0c90*/  IMAD.IADD R5, R4, 0x1, -R5 ;  /* 0x0000000104057824 */ /* 0x000fc600078e0a05 */
[----:B------:R-:W-:Y:S01]  /*0ca0*/  LEA.HI R17, R17, R8, RZ, 0x3 ;  /* 0x0000000811117211 */ /* 0x000fe200078f18ff */
[----:B------:R-:W-:Y:S01]  /*0cb0*/  IMAD R11, R11, -0x3, R2 ;  /* 0xfffffffd0b0b7824 */ /* 0x000fe200078e0202 */
[----:B------:R-:W-:Y:S01]  /*0cc0*/  LOP3.LUT R6, R6, 0x3fffffe, RZ, 0xc0, !PT ;  /* 0x03fffffe06067812 */ /* 0x000fe200078ec0ff */
[----:B------:R-:W-:Y:S01]  /*0cd0*/  IMAD.SHL.U32 R5, R5, 0x80, RZ ;  /* 0x0000008005057824 */ /* 0x000fe200078e00ff */
[----:B------:R-:W-:Y:S02]  /*0ce0*/  LOP3.LUT R17, R17, 0xfffffff8, RZ, 0xc0, !PT ;  /* 0xfffffff811117812 */ /* 0x000fe400078ec0ff */
[----:B------:R-:W-:Y:S02]  /*0cf0*/  LEA.HI R10, R10, R9, RZ, 0x5 ;  /* 0x000000090a0a7211 */ /* 0x000fe400078f28ff */
[----:B------:R-:W-:Y:S01]  /*0d00*/  LOP3.LUT R2, R0, 0x7ffffffc, RZ, 0xc0, !PT ;  /* 0x7ffffffc00027812 */ /* 0x000fe200078ec0ff */
[----:B------:R-:W-:Y:S01]  /*0d10*/  IMAD.IADD R6, R16, 0x1, -R6 ;  /* 0x0000000110067824 */ /* 0x000fe200078e0a06 */
[----:B------:R-:W-:Y:S01]  /*0d20*/  SHF.R.S32.HI R10, RZ, 0x5, R10 ;  /* 0x00000005ff0a7819 */ /* 0x000fe2000001140a */
[----:B------:R-:W-:Y:S01]  /*0d30*/  IMAD.IADD R17, R8, 0x1, -R17 ;  /* 0x0000000108117824 */ /* 0x000fe200078e0a11 */
[----:B------:R-:W-:Y:S01]  /*0d40*/  LOP3.LUT R16, R5, 0x180, RZ, 0xc0, !PT ;  /* 0x0000018005107812 */ /* 0x000fe200078ec0ff */
[----:B------:R-:W-:-:S02]  /*0d50*/  IMAD.IADD R2, R9, 0x1, -R2 ;  /* 0x0000000109027824 */ /* 0x000fc400078e0a02 */
[----:B------:R-:W-:Y:S02]  /*0d60*/  IMAD R10, R10, 0x10, R17 ;  /* 0x000000100a0a7824 */ /* 0x000fe400078e0211 */
[----:B------:R-:W-:Y:S01]  /*0d70*/  STL [R1+0x4c], R16 ;  /* 0x00004c1001007387 */ /* 0x000fe20000100800 */
[----:B------:R-:W-:-:S03]  /*0d80*/  IMAD.SHL.U32 R22, R3, 0x10, RZ ;  /* 0x0000001003167824 */ /* 0x000fc600078e00ff */
[----:B------:R0:W-:Y:S01]  /*0d90*/  STL [R1+0x28], R2 ;  /* 0x0000280201007387 */ /* 0x0001e20000100800 */
[----:B------:R-:W-:-:S03]  /*0da0*/  SHF.R.S32.HI R7, RZ, 0x4, R7 ;  /* 0x00000004ff077819 */ /* 0x000fc60000011407 */
[----:B------:R-:W-:Y:S01]  /*0db0*/  STL [R1+0x54], R13 ;  /* 0x0000540d01007387 */ /* 0x000fe20000100800 */
[----:B0-----:R-:W-:Y:S01]  /*0dc0*/  IMAD R2, R11, 0x40, R10 ;  /* 0x000000400b027824 */ /* 0x001fe200078e020a */
[C---:B------:R-:W-:Y:S01]  /*0dd0*/  LOP3.LUT R0, R16.reuse, 0x10, R22, 0xf8, !PT ;  /* 0x0000001010007812 */ /* 0x040fe200078ef816 */
[----:B------:R-:W-:Y:S01]  /*0de0*/  IMAD R6, R7, 0x8, R6 ;  /* 0x0000000807067824 */ /* 0x000fe200078e0206 */
[----:B------:R-:W-:Y:S02]  /*0df0*/  SHF.R.U32.HI R3, RZ, 0x3, R16 ;  /* 0x00000003ff037819 */ /* 0x000fe40000011610 */
[----:B------:R2:W-:Y:S01]  /*0e00*/  STL [R1+0x78], R2 ;  /* 0x0000780201007387 */ /* 0x0005e20000100800 */
[----:B------:R-:W-:-:S03]  /*0e10*/  LOP3.LUT R4, R16, 0x30, R22, 0xf8, !PT ;  /* 0x0000003010047812 */ /* 0x000fc600078ef816 */
[----:B------:R-:W-:Y:S01]  /*0e20*/  STL [R1+0x58], R14 ;  /* 0x0000580e01007387 */ /* 0x000fe20000100800 */
[----:B------:R-:W-:-:S03]  /*0e30*/  LOP3.LUT R0, R0, R3, RZ, 0x3c, !PT ;  /* 0x0000000300007212 */ /* 0x000fc600078e3cff */
[----:B------:R-:W-:Y:S01]  /*0e40*/  STL [R1+0x5c], R15 ;  /* 0x00005c0f01007387 */ /* 0x000fe20000100800 */
[----:B------:R-:W-:-:S03]  /*0e50*/  LOP3.LUT R3, R4, R3, RZ, 0x3c, !PT ;  /* 0x0000000304037212 */ /* 0x000fc600078e3cff */
[----:B------:R-:W-:Y:S01]  /*0e60*/  STL [R1+0x6c], RZ ;  /* 0x00006cff01007387 */ /* 0x000fe20000100800 */
[----:B------:R-:W-:Y:S01]  /*0e70*/  CS2R R156, SRZ ;  /* 0x00000000009c7805 */ /* 0x000fe2000001ff00 */
[----:B------:R-:W-:Y:S01]  /*0e80*/  IMAD.MOV.U32 R19, RZ, RZ, RZ ;  /* 0x000000ffff137224 */ /* 0x000fe200078e00ff */
[----:B--2---:R-:W-:-:S05]  /*0e90*/  LOP3.LUT R2, R12, 0x1, RZ, 0xfc, !PT ;  /* 0x000000010c027812 */ /* 0x004fca00078efcff */
[----:B------:R0:W-:Y:S02]  /*0ea0*/  STL [R1+0x10], R2 ;  /* 0x0000100201007387 */ /* 0x0001e40000100800 */
[----:B0-----:R-:W-:-:S04]  /*0eb0*/  IMAD.SHL.U32 R2, R6, 0x40, RZ ;  /* 0x0000004006027824 */ /* 0x001fc800078e00ff */
[----:B------:R-:W-:Y:S01]  /*0ec0*/  IMAD.IADD R4, R2, 0x1, R0 ;  /* 0x0000000102047824 */ /* 0x000fe200078e0200 */
[----:B------:R-:W-:Y:S01]  /*0ed0*/  IADD3 R0, R18, R2, R3 ;  /* 0x0000000212007210 */ /* 0x000fe20007ffe003 */
[----:B------:R0:W-:Y:S04]  /*0ee0*/  STL [R1+0x24], RZ ;  /* 0x000024ff01007387 */ /* 0x0001e80000100800 */
[----:B------:R0:W-:Y:S04]  /*0ef0*/  STL [R1+0x60], R2 ;  /* 0x0000600201007387 */ /* 0x0001e80000100800 */
[----:B------:R0:W-:Y:S04]  /*0f00*/  STL [R1+0x74], R0 ;  /* 0x0000740001007387 */ /* 0x0001e80000100800 */
[----:B------:R0:W-:Y:S02]  /*0f10*/  STL [R1+0x40], R4 ;  /* 0x0000400401007387 */ /* 0x0001e40000100800 */
.L_x_11421:
[----:B--23-5:R-:W2:Y:S01]  /*0f20*/  LDL R27, [R1+0x5c] ;  /* 0x00005c00011b7983 */ /* 0x02cea20000100800 */
[----:B------:R-:W-:Y:S01]  /*0f30*/  ULDC.64 UR4, c[0x0][0xa28] ;  /* 0x00028a0000047ab9 */ /* 0x000fe20000000a00 */
[----:B01----:R-:W2:Y:S01]  /*0f40*/  LDC.64 R4, c[0x0][0xa08] ;  /* 0x00028200ff047b82 */ /* 0x003ea20000000a00 */
        /* <DEDUP_REMOVED lines=49> */
.L_x_11232:
[----:B------:R-:W-:Y:S02]  /*1260*/  IMAD.U32 R50, RZ, RZ, UR5 ;  /* 0x00000005ff327e24 */ /* 0x000fe4000f8e00ff */
[----:B------:R-:W-:Y:S01]  /*1270*/  IMAD.U32 R25, RZ, RZ, UR4 ;  /* 0x00000004ff197e24 */ /* 0x000fe2000f8e00ff */
[----:B------:R-:W-:Y:S06]  /*1280*/  @!P2 BRA `(.L_x_11233) ;  /* 0x000000000010a947 */ /* 0x000fec0003800000 */
[----:B-1----:R-:W1:Y:S02]  /*1290*/  LDC.64 R2, c[0x0][0xa20] ;  /* 0x00028800ff027b82 */ /* 0x002e640000000a00 */
[----:B-1----:R-:W-:-:S05]  /*12a0*/  IMAD.WIDE R2, R27, 0x4, R2 ;  /* 0x000000041b027825 */ /* 0x002fca00078e0202 */
[----:B------:R2:W5:Y:S01]  /*12b0*/  LDG.E R25, desc[UR44][R2.64] ;  /* 0x0000002c02197981 */ /* 0x000562000c1e1900 */
[----:B------:R-:W-:Y:S05]  /*12c0*/  BRA `(.L_x_11234) ;  /* 0x0000000000107947 */ /* 0x000fea0003800000 */
.L_x_11233:
[----:B------:R-:W-:Y:S05]  /*12d0*/  @!P3 BRA `(.L_x_11234) ;  /* 0x00000000000cb947 */ /* 0x000fea0003800000 */
[----:B-1----:R-:W2:Y:S04]  /*12e0*/  LDG.E R2, desc[UR44][R8.64] ;  /* 0x0000002c08027981 */ /* 0x002ea8000c1e1900 */
[----:B------:R-:W2:Y:S02]  /*12f0*/  LDG.E R25, desc[UR44][R8.64+0x4] ;  /* 0x0000042c08197981 */ /* 0x000ea4000c1e1900 */
[----:B--2---:R-:W-:-:S07]  /*1300*/  IMAD.IADD R25, R25, 0x1, -R2 ;  /* 0x0000000119197824 */ /* 0x004fce00078e0a02 */
.L_x_11234:
        /* <DEDUP_REMOVED lines=23> */
[----:B------:R-:W-:Y:S01]  /*1480*/  IADD3 R7, R11, R2, -R13 ;  /* 0x000000020b077210 */ /* 0x000fe20007ffe80d */
[----:B------:R-:W-:-:S05]  /*1490*/  IMAD.HI R0, R0, 0x66666667, RZ ;  /* 0x6666666700007827 */ /* 0x000fca00078e02ff */
[----:B------:R-:W-:-:S04]  /*14a0*/  SHF.R.U32.HI R3, RZ, 0x1f, R0 ;  /* 0x0000001fff037819 */ /* 0x000fc80000011600 */
[----:B------:R-:W-:Y:S01]  /*14b0*/  LEA.HI.SX32 R106, R0, R3, 0x1a ;  /* 0x00000003006a7211 */ /* 0x000fe200078fd2ff */
[----:B------:R-:W-:Y:S01]  /*14c0*/  IMAD.IADD R0, R7, 0x1, R8 ;  /* 0x0000000107007824 */ /* 0x000fe200078e0208 */
        /* <DEDUP_REMOVED lines=12> */
.L_x_11237:
[----:B------:R-:W-:-:S13]  /*1590*/  ISETP.NE.AND P0, PT, R9, 0x1, PT ;  /* 0x000000010900780c */ /* 0x000fda0003f05270 */
[----:B------:R-:W1:Y:S02]  /*15a0*/  @P0 LDC.64 R4, c[0x0][0x9e8] ;  /* 0x00027a00ff040b82 */ /* 0x000e640000000a00 */
[----:B-1----:R-:W-:-:S05]  /*15b0*/  @P0 IMAD.HI.U32 R4, R2, R4, RZ ;  /* 0x0000000402040227 */ /* 0x002fca00078e00ff */
[----:B------:R-:W-:-:S07]  /*15c0*/  @P0 SHF.R.U32.HI R2, RZ, R5, R4 ;  /* 0x00000005ff020219 */ /* 0x000fce0000011604 */
.L_x_11238:
[----:B------:R-:W-:Y:S05]  /*15d0*/  BSYNC B0 ;  /* 0x0000000000007941 */ /* 0x000fea0003800000 */
.L_x_11236:
[----:B------:R-:W-:-:S05]  /*15e0*/  IMAD R3, R2, R9, R9 ;  /* 0x0000000902037224 */ /* 0x000fca00078e0209 */
[----:B------:R-:W-:-:S07]  /*15f0*/  VIMNMX R0, R0, R3, PT ;  /* 0x0000000300007248 */ /* 0x000fce0003fe0100 */
.L_x_11235:
        /* <DEDUP_REMOVED lines=15> */
.L_x_11241:
[----:B------:R-:W-:-:S13]  /*16f0*/  ISETP.NE.AND P0, PT, R9, 0x1, PT ;  /* 0x000000010900780c */ /* 0x000fda0003f05270 */
[----:B------:R-:W1:Y:S02]  /*1700*/  @P0 LDC.64 R4, c[0x0][0x9e8] ;  /* 0x00027a00ff040b82 */ /* 0x000e640000000a00 */
[----:B-1----:R-:W-:-:S05]  /*1710*/  @P0 IMAD.HI.U32 R4, R2, R4, RZ ;  /* 0x0000000402040227 */ /* 0x002fca00078e00ff */
[----:B------:R-:W-:-:S07]  /*1720*/  @P0 SHF.R.U32.HI R2, RZ, R5, R4 ;  /* 0x00000005ff020219 */ /* 0x000fce0000011604 */
.L_x_11242:
[----:B------:R-:W-:Y:S05]  /*1730*/  BSYNC B0 ;  /* 0x0000000000007941 */ /* 0x000fea0003800000 */
.L_x_11240:
[----:B------:R-:W-:-:S05]  /*1740*/  IMAD R2, R2, R9, RZ ;  /* 0x0000000902027224 */ /* 0x000fca00078e02ff */
[----:B------:R-:W-:-:S07]  /*1750*/  VIMNMX R3, R3, R2, !PT ;  /* 0x0000000203037248 */ /* 0x000fce0007fe0100 */
.L_x_11239:
        /* <DEDUP_REMOVED lines=44> */
.L_x_11245:
[----:B------:R-:W-:Y:S05]  /*1a20*/  BSYNC B6 ;  /* 0x0000000000067941 */ /* 0x000fea0003800000 */
.L_x_11244:
        /* <DEDUP_REMOVED lines=20> */
.L_x_11247:
[----:B------:R-:W-:Y:S05]  /*1b70*/  BSYNC B6 ;  /* 0x0000000000067941 */ /* 0x000fea0003800000 */
.L_x_11246:
[----:B------:R-:W-:Y:S01]  /*1b80*/  ULDC.64 UR4, c[0x0][0x9f8] ;  /* 0x00027e0000047ab9 */ /* 0x000fe20000000a00 */
[----:B------:R-:W1:Y:S01]  /*1b90*/  LDC R0, c[0x0][0x428] ;  /* 0x00010a00ff007b82 */ /* 0x000e620000000800 */
[----:B------:R-:W-:Y:S01]  /*1ba0*/  ISETP.NE.U32.AND P0, PT, RZ, UR4, PT ;  /* 0x00000004ff007c0c */ /* 0x000fe2000bf05070 */
[----:B------:R-:W2:Y:S01]  /*1bb0*/  S2R R49, SR_TID.X ;  /* 0x0000000000317919 */ /* 0x000ea20000002100 */
[----:B------:R-:W-:Y:S01]  /*1bc0*/  IMAD.MOV.U32 R6, RZ, RZ, R27 ;  /* 0x000000ffff067224 */ /* 0x000fe200078e001b */
[----:B------:R-:W-:Y:S01]  /*1bd0*/  ULDC.64 UR6, c[0x0][0x320] ;  /* 0x0000c80000067ab9 */ /* 0x000fe20000000a00 */
[----:B------:R-:W-:-:S03]  /*1be0*/  ISETP.NE.AND.EX P0, PT, RZ, UR5, PT, P0 ;  /* 0x00000005ff007c0c */ /* 0x000fc6000bf05300 */
[----:B------:R-:W3:Y:S01]  /*1bf0*/  LDC.64 R38, c[0x0][0x2f0] ;  /* 0x0000bc00ff267b82 */ /* 0x000ee20000000a00 */
[----:B------:R-:W-:Y:S01]  /*1c00*/  IMAD.IADD R24, R24, 0x1, R25 ;  /* 0x0000000118187824 */ /* 0x000fe200078e0219 */
[----:B------:R-:W4:Y:S01]  /*1c10*/  LDL R14, [R1+0x60] ;  /* 0x00006000010e7983 */ /* 0x000f220000100800 */
[----:B------:R-:W-:-:S05]  /*1c20*/  ULDC.64 UR4, c[0x0][0xa08] ;  /* 0x0002820000047ab9 */ /* 0x000fca0000000a00 */
[----:B------:R-:W3:Y:S08]  /*1c30*/  LDC.64 R32, c[0x0][0x3d8] ;  /* 0x0000f600ff207b82 */ /* 0x000ef00000000a00 */
[----:B------:R-:W0:Y:S01]  /*1c40*/  @P0 LDC.64 R2, c[0x0][0x9f8] ;  /* 0x00027e00ff020b82 */ /* 0x000e220000000a00 */
[----:B-1----:R-:W-:-:S07]  /*1c50*/  ISETP.NE.AND P1, PT, R0, 0x1, PT ;  /* 0x000000010000780c */ /* 0x002fce0003f25270 */
[----:B------:R-:W1:Y:S01]  /*1c60*/  LDC R25, c[0x0][0x3d4] ;  /* 0x0000f500ff197b82 */ /* 0x000e620000000800 */
[----:B--2---:R-:W-:-:S07]  /*1c70*/  VIADD R8, R49, 0xffffff80 ;  /* 0xffffff8031087836 */ /* 0x004fce0000000000 */
[----:B------:R-:W2:Y:S01]  /*1c80*/  @P1 LDC R4, c[0x0][0x42c] ;  /* 0x00010b00ff041b82 */ /* 0x000ea20000000800 */
[----:B0-----:R-:W-:Y:S01]  /*1c90*/  @P0 IMAD.WIDE R2, R27, 0x4, R2 ;  /* 0x000000041b020825 */ /* 0x001fe200078e0202 */
[----:B------:R-:W-:-:S06]  /*1ca0*/  SHF.R.S32.HI R10, RZ, 0x1f, R24 ;  /* 0x0000001fff0a7819 */ /* 0x000fcc0000011418 */
[----:B------:R-:W0:Y:S01]  /*1cb0*/  @P1 LDC R9, c[0x0][0x430] ;  /* 0x00010c00ff091b82 */ /* 0x000e220000000800 */
[----:B------:R3:W4:Y:S01]  /*1cc0*/  @P0 LDG.E R6, desc[UR44][R2.64] ;  /* 0x0000002c02060981 */ /* 0x000722000c1e1900 */
[----:B------:R-:W-:Y:S02]  /*1cd0*/  SHF.R.S32.HI R5, RZ, 0x1f, R8 ;  /* 0x0000001fff057819 */ /* 0x000fe40000011408 */
[-C--:B------:R-:W-:Y:S02]  /*1ce0*/  LEA.HI R12, R8, R8.reuse, RZ, 0x1 ;  /* 0x00000008080c7211 */ /* 0x080fe400078f08ff */
[----:B------:R-:W-:Y:S02]  /*1cf0*/  LEA.HI R5, R5, R8, RZ, 0x2 ;  /* 0x0000000805057211 */ /* 0x000fe400078f10ff */
[----:B------:R-:W1:Y:S01]  /*1d00*/  LDC.64 R20, c[0x0][0x3e8] ;  /* 0x0000fa00ff147b82 */ /* 0x000e620000000a00 */
[----:B------:R-:W-:Y:S02]  /*1d10*/  ISETP.NE.U32.AND P0, PT, RZ, UR4, PT ;  /* 0x00000004ff007c0c */ /* 0x000fe4000bf05070 */
[----:B------:R-:W-:-:S02]  /*1d20*/  SHF.R.S32.HI R7, RZ, 0x2, R5 ;  /* 0x00000002ff077819 */ /* 0x000fc40000011405 */
[----:B------:R-:W-:Y:S02]  /*1d30*/  SHF.R.S32.HI R0, RZ, 0x1f, R5 ;  /* 0x0000001fff007819 */ /* 0x000fe40000011405 */
[----:B------:R-:W-:Y:S02]  /*1d40*/  LOP3.LUT R13, R12, 0xfffffffe, RZ, 0xc0, !PT ;  /* 0xfffffffe0c0d7812 */ /* 0x000fe400078ec0ff */
[----:B------:R-:W-:-:S04]  /*1d50*/  LEA.HI R0, R0, R7, RZ, 0x2 ;  /* 0x0000000700007211 */ /* 0x000fc800078f10ff */
[----:B---3--:R-:W-:Y:S01]  /*1d60*/  LOP3.LUT R2, R0, 0xfffffffc, RZ, 0xc0, !PT ;  /* 0xfffffffc00027812 */ /* 0x008fe200078ec0ff */
[----:B------:R-:W-:-:S04]  /*1d70*/  IMAD R0, R10, R38, RZ ;  /* 0x000000260a007224 */ /* 0x000fc800078e02ff */
[----:B------:R-:W-:Y:S02]  /*1d80*/  IMAD.IADD R11, R7, 0x1, -R2 ;  /* 0x00000001070b7824 */ /* 0x000fe400078e0a02 */
[----:B------:R-:W-:Y:S02]  /*1d90*/  IMAD R5, R24, R39, R0 ;  /* 0x0000002718057224 */ /* 0x000fe400078e0200 */
[----:B------:R-:W-:Y:S02]  /*1da0*/  IMAD.MOV.U32 R7, RZ, RZ, R26 ;  /* 0x000000ffff077224 */ /* 0x000fe400078e001a */
[----:B--2---:R-:W-:Y:S02]  /*1db0*/  @P1 IMAD.HI.U32 R0, R26, R4, RZ ;  /* 0x000000041a001227 */ /* 0x004fe400078e00ff */
[----:B------:R-:W2:Y:S01]  /*1dc0*/  LDL R26, [R1+0x4c] ;  /* 0x00004c00011a7983 */ /* 0x000ea20000100800 */
[----:B------:R-:W-:Y:S01]  /*1dd0*/  ISETP.NE.AND.EX P0, PT, RZ, UR5, PT, P0 ;  /* 0x00000005ff007c0c */ /* 0x000fe2000bf05300 */
[C---:B------:R-:W-:Y:S01]  /*1de0*/  VIADD R48, R49.reuse, 0xffffff80 ;  /* 0xffffff8031307836 */ /* 0x040fe20000000000 */
[----:B0-----:R-:W-:Y:S01]  /*1df0*/  @P1 SHF.R.U32.HI R7, RZ, R9, R0 ;  /* 0x00000009ff071219 */ /* 0x001fe20000011600 */
[----:B------:R-:W-:Y:S01]  /*1e00*/  VIADD R27, R49, 0xffffff80 ;  /* 0xffffff80311b7836 */ /* 0x000fe20000000000 */
[----:B------:R-:W-:Y:S01]  /*1e10*/  ULDC.64 UR4, c[0x0][0x2f8] ;  /* 0x0000be0000047ab9 */ /* 0x000fe20000000a00 */
[----:B------:R-:W-:Y:S01]  /*1e20*/  IMAD.WIDE.U32 R2, R24, R38, RZ ;  /* 0x0000002618027225 */ /* 0x000fe200078e00ff */
[----:B------:R-:W-:-:S03]  /*1e30*/  SHF.R.S32.HI R0, RZ, 0x1f, R7 ;  /* 0x0000001fff007819 */ /* 0x000fc60000011407 */
[----:B------:R-:W-:Y:S01]  /*1e40*/  IMAD.IADD R13, R8, 0x1, -R13 ;  /* 0x00000001080d7824 */ /* 0x000fe200078e0a0d */
[----:B------:R-:W-:Y:S01]  /*1e50*/  LEA.HI R27, R27, R48, RZ, 0x1 ;  /* 0x000000301b1b7211 */ /* 0x000fe200078f08ff */
[C---:B------:R-:W-:Y:S02]  /*1e60*/  IMAD R12, R0.reuse, UR6, RZ ;  /* 0x00000006000c7c24 */ /* 0x040fe4000f8e02ff */
[----:B------:R-:W-:Y:S02]  /*1e70*/  IMAD R8, R0, UR4, RZ ;  /* 0x0000000400087c24 */ /* 0x000fe4000f8e02ff */
[----:B------:R-:W-:Y:S01]  /*1e80*/  IMAD.IADD R3, R3, 0x1, R5 ;  /* 0x0000000103037824 */ /* 0x000fe200078e0205 */
[----:B------:R-:W-:Y:S01]  /*1e90*/  SHF.R.S32.HI R27, RZ, 0x1, R27 ;  /* 0x00000001ff1b7819 */ /* 0x000fe2000001141b */
[C---:B------:R-:W-:Y:S02]  /*1ea0*/  IMAD R9, R7.reuse, UR5, R8 ;  /* 0x0000000507097c24 */ /* 0x040fe4000f8e0208 */
[----:B------:R-:W-:Y:S01]  /*1eb0*/  IMAD.WIDE.U32 R2, R7, UR4, R2 ;  /* 0x0000000407027c25 */ /* 0x000fe2000f8e0002 */
[--C-:B------:R-:W-:Y:S01]  /*1ec0*/  SHF.R.S32.HI R23, RZ, 0x1f, R22.reuse ;  /* 0x0000001fff177819 */ /* 0x100fe20000011416 */
[----:B------:R-:W-:Y:S01]  /*1ed0*/  ULDC.64 UR4, c[0x0][0x300] ;  /* 0x0000c00000047ab9 */ /* 0x000fe20000000a00 */
[----:B------:R-:W-:Y:S01]  /*1ee0*/  SHF.R.S32.HI R57, RZ, 0x1f, R27 ;  /* 0x0000001fff397819 */ /* 0x000fe2000001141b */
[----:B------:R-:W-:Y:S01]  /*1ef0*/  IMAD.IADD R3, R3, 0x1, R9 ;  /* 0x0000000103037824 */ /* 0x000fe200078e0209 */
[----:B------:R-:W-:Y:S01]  /*1f00*/  LOP3.LUT P4, RZ, R11, 0x2, RZ, 0xc0, !PT ;  /* 0x000000020bff7812 */ /* 0x000fe2000788c0ff */
[----:B------:R-:W-:-:S04]  /*1f10*/  IMAD.WIDE.U32 R4, R7, UR6, R22 ;  /* 0x0000000607047c25 */ /* 0x000fc8000f8e0016 */
[----:B------:R-:W-:Y:S02]  /*1f20*/  IMAD R11, R7, UR7, R12 ;  /* 0x00000007070b7c24 */ /* 0x000fe4000f8e020c */
[----:B------:R-:W-:Y:S02]  /*1f30*/  IMAD R8, R57, R38, RZ ;  /* 0x0000002639087224 */ /* 0x000fe400078e02ff */
[----:B------:R-:W-:Y:S01]  /*1f40*/  IMAD.SHL.U32 R40, R13, 0x8, RZ ;  /* 0x000000080d287824 */ /* 0x000fe200078e00ff */
[----:B-1----:R-:W-:Y:S01]  /*1f50*/  ISETP.GE.AND P2, PT, R22, R25, PT ;  /* 0x000000191600720c */ /* 0x002fe20003f46270 */
[----:B------:R-:W-:Y:S02]  /*1f60*/  IMAD R9, R27, R39, R8 ;  /* 0x000000271b097224 */ /* 0x000fe400078e0208 */
[----:B------:R-:W-:Y:S01]  /*1f70*/  IMAD.IADD R5, R5, 0x1, R11 ;  /* 0x0000000105057824 */ /* 0x000fe200078e020b */
[----:B------:R-:W-:Y:S02]  /*1f80*/  SHF.R.S32.HI R41, RZ, 0x1f, R40 ;  /* 0x0000001fff297819 */ /* 0x000fe40000011428 */
[----:B------:R-:W-:-:S05]  /*1f90*/  SEL R11, R25, RZ, P2 ;  /* 0x000000ff190b7207 */ /* 0x000fca0001000000 */
[----:B------:R-:W-:-:S05]  /*1fa0*/  IMAD.IADD R11, R22, 0x1, R11 ;  /* 0x00000001160b7824 */ /* 0x000fca00078e020b */
[----:B------:R-:W-:-:S04]  /*1fb0*/  SHF.R.S32.HI R58, RZ, 0x1f, R11 ;  /* 0x0000001fff3a7819 */ /* 0x000fc8000001140b */
[----:B------:R-:W-:Y:S01]  /*1fc0*/  LEA.HI R58, R58, R11, RZ, 0x4 ;  /* 0x0000000b3a3a7211 */ /* 0x000fe200078f20ff */
[----:B------:R-:W-:Y:S01]  /*1fd0*/  IMAD R63, R39, 0xa0, RZ ;  /* 0x000000a0273f7824 */ /* 0x000fe200078e02ff */
[----:B------:R-:W-:Y:S01]  /*1fe0*/  LOP3.LUT R16, R16, 0xfffffffb, RZ, 0xc0, !PT ;  /* 0xfffffffb10107812 */ /* 0x000fe200078ec0ff */
[----:B------:R-:W-:Y:S01]  /*1ff0*/  IMAD R11, R33, 0xa0, RZ ;  /* 0x000000a0210b7824 */ /* 0x000fe200078e02ff */
[----:B------:R-:W-:Y:S01]  /*2000*/  SHF.R.U32.HI R61, RZ, 0x7, R49 ;  /* 0x00000007ff3d7819 */ /* 0x000fe20000011631 */
[----:B------:R-:W-:Y:S01]  /*2010*/  IMAD R65, R21, 0xa0, RZ ;  /* 0x000000a015417824 */ /* 0x000fe200078e02ff */
[----:B------:R-:W-:Y:S01]  /*2020*/  LOP3.LUT R67, R58, 0xfffffff0, RZ, 0xc0, !PT ;  /* 0xfffffff03a437812 */ /* 0x000fe200078ec0ff */
[----:B------:R-:W-:Y:S01]  /*2030*/  VIADD R82, R22, 0x20 ;  /* 0x0000002016527836 */ /* 0x000fe20000000000 */
[----:B------:R-:W-:Y:S01]  /*2040*/  @P2 LOP3.LUT R16, R16, 0x4, RZ, 0xfc, !PT ;  /* 0x0000000410102812 */ /* 0x000fe200078efcff */
[----:B------:R-:W-:Y:S01]  /*2050*/  VIADD R61, R61, 0x8 ;  /* 0x000000083d3d7836 */ /* 0x000fe20000000000 */
[----:B------:R-:W-:Y:S01]  /*2060*/  SHF.R.S32.HI R71, RZ, 0x1f, R67 ;  /* 0x0000001fff477819 */ /* 0x000fe20000011443 */
[----:B------:R-:W-:Y:S01]  /*2070*/  IMAD.SHL.U32 R62, R25, 0x2, RZ ;  /* 0x00000002193e7824 */ /* 0x000fe200078e00ff */
[----:B----4-:R-:W-:-:S04]  /*2080*/  SHF.R.S32.HI R0, RZ, 0x1f, R6 ;  /* 0x0000001fff007819 */ /* 0x010fc80000011406 */
[----:B------:R-:W-:Y:S02]  /*2090*/  SEL R0, R0, RZ, !P0 ;  /* 0x000000ff00007207 */ /* 0x000fe40004000000 */
[----:B------:R-:W-:-:S03]  /*20a0*/  SEL R43, R6, RZ, !P0 ;  /* 0x000000ff062b7207 */ /* 0x000fc60004000000 */
[----:B------:R-:W-:Y:S02]  /*20b0*/  IMAD R6, R0, UR4, RZ ;  /* 0x0000000400067c24 */ /* 0x000fe4000f8e02ff */
[----:B------:R-:W-:-:S04]  /*20c0*/  IMAD.WIDE.U32 R44, R43, UR4, R2 ;  /* 0x000000042b2c7c25 */ /* 0x000fc8000f8e0002 */
[----:B------:R-:W-:Y:S01]  /*20d0*/  IMAD R7, R43, UR5, R6 ;  /* 0x000000052b077c24 */ /* 0x000fe2000f8e0206 */
[----:B------:R-:W-:Y:S01]  /*20e0*/  ULDC.64 UR4, c[0x0][0x328] ;  /* 0x0000ca0000047ab9 */ /* 0x000fe20000000a00 */
[----:B------:R-:W-:-:S04]  /*20f0*/  IMAD.WIDE.U32 R2, R27, R38, R22 ;  /* 0x000000261b027225 */ /* 0x000fc800078e0016 */
[----:B------:R-:W-:Y:S01]  /*2100*/  IMAD R12, R0, UR4, RZ ;  /* 0x00000004000c7c24 */ /* 0x000fe2000f8e02ff */
[----:B------:R-:W-:Y:S01]  /*2110*/  IADD3 R59, P0, R44, R2, RZ ;  /* 0x000000022c3b7210 */ /* 0x000fe20007f1e0ff */
[----:B------:R-:W-:Y:S02]  /*2120*/  IMAD.IADD R0, R45, 0x1, R7 ;  /* 0x000000012d007824 */ /* 0x000fe400078e0207 */
[----:B------:R-:W-:Y:S02]  /*2130*/  IMAD R6, R57, R32, RZ ;  /* 0x0000002039067224 */ /* 0x000fe400078e02ff */
[----:B------:R-:W-:Y:S01]  /*2140*/  IMAD R73, R43, UR5, R12 ;  /* 0x000000052b497c24 */ /* 0x000fe2000f8e020c */
[----:B------:R-:W-:Y:S01]  /*2150*/  IADD3.X R56, R0, R3, R9, P0, !PT ;  /* 0x0000000300387210 */ /* 0x000fe200007fe409 */
[----:B------:R-:W-:Y:S02]  /*2160*/  IMAD R13, R27, R33, R6 ;  /* 0x000000211b0d7224 */ /* 0x000fe400078e0206 */
[----:B------:R-:W-:Y:S01]  /*2170*/  IMAD.WIDE.U32 R42, R43, UR4, R4 ;  /* 0x000000042b2a7c25 */ /* 0x000fe2000f8e0004 */
[----:B--2---:R-:W-:Y:S01]  /*2180*/  SHF.R.U32.HI R60, RZ, 0x3, R26 ;  /* 0x00000003ff3c7819 */ /* 0x004fe2000001161a */
[----:B------:R-:W-:-:S02]  /*2190*/  ULDC UR4, c[0x0][0x2e4] ;  /* 0x0000b90000047ab9 */ /* 0x000fc40000000800 */
[----:B------:R-:W-:-:S04]  /*21a0*/  IMAD.WIDE.U32 R6, R27, R32, R22 ;  /* 0x000000201b067225 */ /* 0x000fc800078e0016 */
[----:B------:R-:W-:-:S04]  /*21b0*/  IMAD.WIDE.U32 R2, R27, R32, R40 ;  /* 0x000000201b027225 */ /* 0x000fc800078e0028 */
[-C--:B------:R-:W-:Y:S02]  /*21c0*/  IMAD R4, R57, R20.reuse, RZ ;  /* 0x0000001439047224 */ /* 0x080fe400078e02ff */
[----:B------:R-:W-:Y:S02]  /*21d0*/  IMAD.IADD R7, R13, 0x1, R7 ;  /* 0x000000010d077824 */ /* 0x000fe400078e0207 */
[----:B------:R-:W-:Y:S01]  /*21e0*/  IMAD.IADD R3, R3, 0x1, R13 ;  /* 0x0000000103037824 */ /* 0x000fe200078e020d */
[----:B-----5:R-:W-:Y:S01]  /*21f0*/  SHF.R.S32.HI R13, RZ, 0x1f, R47 ;  /* 0x0000001fff0d7819 */ /* 0x020fe2000001142f */
[C---:B------:R-:W-:Y:S02]  /*2200*/  IMAD R15, R27.reuse, R21, R4 ;  /* 0x000000151b0f7224 */ /* 0x040fe400078e0204 */
[----:B------:R-:W-:-:S04]  /*2210*/  IMAD.WIDE.U32 R4, R27, R20, R40 ;  /* 0x000000141b047225 */ /* 0x000fc800078e0028 */
[----:B------:R-:W-:-:S04]  /*2220*/  IMAD.WIDE.U32 R8, R27, R20, R22 ;  /* 0x000000141b087225 */ /* 0x000fc800078e0016 */
[----:B------:R-:W-:Y:S02]  /*2230*/  IMAD.IADD R5, R5, 0x1, R15 ;  /* 0x0000000105057824 */ /* 0x000fe400078e020f */
[----:B------:R-:W-:Y:S02]  /*2240*/  IMAD R12, R13, R32, RZ ;  /* 0x000000200d0c7224 */ /* 0x000fe400078e02ff */
[----:B------:R-:W-:Y:S02]  /*2250*/  IMAD.IADD R9, R15, 0x1, R9 ;  /* 0x000000010f097824 */ /* 0x000fe400078e0209 */
[C---:B------:R-:W-:Y:S02]  /*2260*/  IMAD R15, R47.reuse, R33, R12 ;  /* 0x000000212f0f7224 */ /* 0x040fe400078e020c */
[----:B------:R-:W-:Y:S01]  /*2270*/  IMAD.WIDE.U32 R28, R47, R20, R4 ;  /* 0x000000142f1c7225 */ /* 0x000fe200078e0004 */
[----:B------:R-:W-:-:S03]  /*2280*/  LOP3.LUT R5, R26, 0x30, R58, 0xf8, !PT ;  /* 0x000000301a057812 */ /* 0x000fc600078ef83a */
[----:B------:R-:W-:Y:S01]  /*2290*/  IMAD R12, R13, R20, RZ ;  /* 0x000000140d0c7224 */ /* 0x000fe200078e02ff */
[----:B------:R-:W-:Y:S01]  /*22a0*/  LOP3.LUT R5, R5, R60, RZ, 0x3c, !PT ;  /* 0x0000003c05057212 */ /* 0x000fe200078e3cff */
[----:B------:R-:W-:Y:S01]  /*22b0*/  IMAD.WIDE.U32 R34, R47, R32, R2 ;  /* 0x000000202f227225 */ /* 0x000fe200078e0002 */
[----:B------:R-:W-:-:S03]  /*22c0*/  IADD3 R2, P0, R27, R24, RZ ;  /* 0x000000181b027210 */ /* 0x000fc60007f1e0ff */
[----:B------:R-:W-:-:S04]  /*22d0*/  IMAD.WIDE.U32 R36, R47, R32, R6 ;  /* 0x000000202f247225 */ /* 0x000fc800078e0006 */
[C---:B------:R-:W-:Y:S02]  /*22e0*/  IMAD R75, R47.reuse, R21, R12 ;  /* 0x000000152f4b7224 */ /* 0x040fe400078e020c */
[----:B------:R-:W-:-:S04]  /*22f0*/  IMAD.WIDE.U32 R30, R47, R20, R8 ;  /* 0x000000142f1e7225 */ /* 0x000fc800078e0008 */
[----:B------:R-:W-:-:S04]  /*2300*/  IMAD.WIDE.U32 R38, R38, 0xa0, RZ ;  /* 0x000000a026267825 */ /* 0x000fc800078e00ff */
[----:B------:R-:W-:-:S04]  /*2310*/  IMAD.WIDE.U32 R32, R32, 0xa0, RZ ;  /* 0x000000a020207825 */ /* 0x000fc800078e00ff */
[----:B------:R-:W-:Y:S01]  /*2320*/  IMAD.WIDE.U32 R20, R20, 0xa0, RZ ;  /* 0x000000a014147825 */ /* 0x000fe200078e00ff */
[----:B------:R-:W-:Y:S02]  /*2330*/  ISETP.GE.AND P3, PT, R22, UR4, PT ;  /* 0x0000000416007c0c */ /* 0x000fe4000bf66270 */
[----:B------:R-:W-:Y:S01]  /*2340*/  ISETP.GE.AND P2, PT, R82, UR4, PT ;  /* 0x0000000452007c0c */ /* 0x000fe2000bf46270 */
[----:B------:R-:W-:Y:S02]  /*2350*/  IMAD.IADD R69, R75, 0x1, R31 ;  /* 0x000000014b457824 */ /* 0x000fe400078e021f */
[----:B------:R-:W-:Y:S02]  /*2360*/  IMAD.X R3, R57, 0x1, R10, P0 ;  /* 0x0000000139037824 */ /* 0x000fe400000e060a */
[----:B------:R-:W-:Y:S02]  /*2370*/  IMAD.IADD R63, R39, 0x1, R63 ;  /* 0x00000001273f7824 */ /* 0x000fe400078e023f */
[----:B------:R-:W-:-:S02]  /*2380*/  IMAD.IADD R64, R33, 0x1, R11 ;  /* 0x0000000121407824 */ /* 0x000fc400078e020b */
[----:B------:R-:W-:Y:S02]  /*2390*/  IMAD.IADD R65, R21, 0x1, R65 ;  /* 0x0000000115417824 */ /* 0x000fe400078e0241 */
[----:B------:R-:W-:Y:S02]  /*23a0*/  IMAD.IADD R66, R15, 0x1, R37 ;  /* 0x000000010f427824 */ /* 0x000fe400078e0225 */
[----:B------:R-:W-:Y:S02]  /*23b0*/  IMAD.IADD R68, R14, 0x1, R5 ;  /* 0x000000010e447824 */ /* 0x000fe400078e0205 */
[----:B------:R-:W-:Y:S02]  /*23c0*/  IMAD.IADD R73, R43, 0x1, R73 ;  /* 0x000000012b497824 */ /* 0x000fe400078e0249 */
[----:B------:R-:W-:Y:S02]  /*23d0*/  IMAD.IADD R70, R35, 0x1, R15 ;  /* 0x0000000123467824 */ /* 0x000fe400078e020f */
[----:B------:R-:W-:-:S07]  /*23e0*/  IMAD.IADD R75, R29, 0x1, R75 ;  /* 0x000000011d4b7824 */ /* 0x000fce00078e024b */
.L_x_11277:
[----:B--2---:R-:W2:Y:S01]  /*23f0*/  LDL R4, [R1+0x40] ;  /* 0x0000400001047983 */ /* 0x004ea20000100800 */
[----:B----4-:R-:W0:Y:S01]  /*2400*/  LDC.64 R48, c[0x0][0x2d8] ;  /* 0x0000b600ff307b82 */ /* 0x010e220000000a00 */
[----:B------:R-:W-:Y:S01]  /*2410*/  VIADD R51, R51, 0xffffffff ;  /* 0xffffffff33337836 */ /* 0x000fe20000000000 */
[----:B------:R-:W-:Y:S01]  /*2420*/  LOP3.LUT R16, R16, 0xfffffffd, RZ, 0xc0, !PT ;  /* 0xfffffffd10107812 */ /* 0x000fe200078ec0ff */
[----:B------:R-:W-:Y:S05]  /*2430*/  YIELD ;  /* 0x0000000000007946 */ /* 0x000fea0003800000 */
[----:B------:R-:W1:Y:S01]  /*2440*/  LDC R27, c[0x0][0x3d4] ;  /* 0x0000f500ff1b7b82 */ /* 0x000e620000000800 */
[----:B------:R-:W-:Y:S01]  /*2450*/  SHF.R.S32.HI R53, RZ, 0x1f, R51 ;  /* 0x0000001fff357819 */ /* 0x000fe20000011433 */
[-C--:B------:R-:W-:Y:S01]  /*2460*/  IMAD R7, R63, R51.reuse, RZ ;  /* 0x000000333f077224 */ /* 0x080fe200078e02ff */
        /* <DEDUP_REMOVED lines=9> */
[----:B--2---:R-:W-:-:S04]  /*2500*/  IMAD R5, R157, 0x2800, R4 ;  /* 0x000028009d057824 */ /* 0x004fc800078e0204 */
[C---:B------:R-:W-:Y:S02]  /*2510*/  VIADD R7, R5.reuse, 0x20 ;  /* 0x0000002005077836 */ /* 0x040fe40000000000 */
        /* <DEDUP_REMOVED lines=11> */
[----:B------:R-:W0:Y:S01]  /*25d0*/  S2R R6, SR_TID.X ;  /* 0x0000000000067919 */ /* 0x000e220000002100 */
[----:B------:R-:W-:Y:S01]  /*25e0*/  BSSY B1, `(.L_x_11251) ;  /* 0x0000021000017945 */ /* 0x000fe20003800000 */
[----:B------:R-:W-:Y:S02]  /*25f0*/  CS2R R24, SRZ ;  /* 0x0000000000187805 */ /* 0x000fe4000001ff00 */
[----:B------:R-:W-:Y:S01]  /*2600*/  CS2R R14, SRZ ;  /* 0x00000000000e7805 */ /* 0x000fe2000001ff00 */
[C---:B0-----:R-:W-:Y:S02]  /*2610*/  VIADD R10, R6.reuse, 0xffffff80 ;  /* 0xffffff80060a7836 */ /* 0x041fe40000000000 */
[----:B------:R-:W-:Y:S02]  /*2620*/  VIADD R8, R6, 0xffffff80 ;  /* 0xffffff8006087836 */ /* 0x000fe40000000000 */
[----:B------:R-:W-:-:S03]  /*2630*/  IMAD R6, R51, -0xa0, R50 ;  /* 0xffffff6033067824 */ /* 0x000fc600078e0232 */
[----:B------:R-:W-:Y:S02]  /*2640*/  LEA.HI R8, R8, R10, RZ, 0x1 ;  /* 0x0000000a08087211 */ /* 0x000fe400078f08ff */
[----:B------:R-:W-:Y:S02]  /*2650*/  CS2R R10, SRZ ;  /* 0x00000000000a7805 */ /* 0x000fe4000001ff00 */
[----:B------:R-:W-:Y:S02]  /*2660*/  VIMNMX R6, R6, 0xa0, PT ;  /* 0x000000a006067848 */ /* 0x000fe40003fe0100 */
[----:B------:R-:W-:-:S04]  /*2670*/  SHF.R.S32.HI R8, RZ, 0x1, R8 ;  /* 0x00000001ff087819 */ /* 0x000fc80000011408 */
[----:B------:R-:W-:Y:S02]  /*2680*/  ISETP.GE.AND P1, PT, R8, R6, PT ;  /* 0x000000060800720c */ /* 0x000fe40003f26270 */
[----:B------:R-:W-:-:S11]  /*2690*/  CS2R R8, SRZ ;  /* 0x0000000000087805 */ /* 0x000fd6000001ff00 */
[----:B------:R-:W-:Y:S05]  /*26a0*/  @P1 BRA `(.L_x_11252) ;  /* 0x0000000000501947 */ /* 0x000fea0003800000 */
[----:B------:R-:W-:Y:S01]  /*26b0*/  ULDC.64 UR4, c[0x0][0x3c8] ;  /* 0x0000f20000047ab9 */ /* 0x000fe20000000a00 */
[----:B------:R-:W-:Y:S01]  /*26c0*/  IMAD.MOV.U32 R6, RZ, RZ, R28 ;  /* 0x000000ffff067224 */ /* 0x000fe200078e001c */
[----:B------:R-:W-:Y:S01]  /*26d0*/  IADD3 R4, P0, P5, R34, UR4, R4 ;  /* 0x0000000422047c10 */ /* 0x000fe2000fd1e004 */
[----:B------:R-:W-:Y:S02]  /*26e0*/  IMAD R9, R65, R51, RZ ;  /* 0x0000003341097224 */ /* 0x000fe400078e02ff */
[----:B------:R-:W-:Y:S01]  /*26f0*/  VIADD R8, R40, 0x10 ;  /* 0x0000001028087836 */ /* 0x000fe20000000000 */
[----:B------:R-:W-:Y:S01]  /*2700*/  IADD3.X R5, R70, UR5, R7, P0, P5 ;  /* 0x0000000546057c10 */ /* 0x000fe200087ea407 */
[----:B------:R-:W-:Y:S01]  /*2710*/  IMAD.MOV.U32 R7, RZ, RZ, R75 ;  /* 0x000000ffff077224 */ /* 0x000fe200078e004b */
[----:B------:R-:W-:Y:S01]  /*2720*/  ULDC.64 UR4, c[0x0][0x3e0] ;  /* 0x0000f80000047ab9 */ /* 0x000fe20000000a00 */
[-C--:B------:R-:W-:Y:S02]  /*2730*/  IMAD R9, R53, R20.reuse, R9 ;  /* 0x0000001435097224 */ /* 0x080fe400078e0209 */
[----:B------:R-:W-:-:S03]  /*2740*/  IMAD.WIDE.U32 R6, R51, R20, R6 ;  /* 0x0000001433067225 */ /* 0x000fc600078e0006 */
[----:B------:R-:W-:-:S04]  /*2750*/  IADD3 R6, P0, R6, UR4, RZ ;  /* 0x0000000406067c10 */ /* 0x000fc8000ff1e0ff */
        /* <DEDUP_REMOVED lines=9> */
.L_x_11252:
[----:B------:R-:W-:Y:S05]  /*27f0*/  BSYNC B1 ;  /* 0x0000000000017941 */ /* 0x000fea0003800000 */
.L_x_11251:
[----:B0-----:R-:W2:Y:S01]  /*2800*/  LDL R4, [R1+0x10] ;  /* 0x0000100001047983 */ /* 0x001ea20000100800 */
[----:B-----5:R-:W-:Y:S02]  /*2810*/  IMAD.MOV.U32 R26, RZ, RZ, R8 ;  /* 0x000000ffff1a7224 */ /* 0x020fe400078e0008 */
[----:B------:R-:W-:Y:S02]  /*2820*/  IMAD.MOV.U32 R81, RZ, RZ, R24 ;  /* 0x000000ffff517224 */ /* 0x000fe400078e0018 */
[----:B------:R-:W-:Y:S02]  /*2830*/  IMAD.MOV.U32 R48, RZ, RZ, R10 ;  /* 0x000000ffff307224 */ /* 0x000fe400078e000a */
[----:B------:R-:W-:Y:S01]  /*2840*/  IMAD.MOV.U32 R83, RZ, RZ, R14 ;  /* 0x000000ffff537224 */ /* 0x000fe200078e000e */
[----:B--2---:R-:W-:-:S13]  /*2850*/  ISETP.NE.AND P0, PT, R4, 0x3, PT ;  /* 0x000000030400780c */ /* 0x004fda0003f05270 */
[----:B------:R-:W-:Y:S05]  /*2860*/  @!P0 BRA `(.L_x_11253) ;  /* 0x0000000000048947 */ /* 0x000fea0003800000 */
[----:B------:R-:W-:Y:S01]  /*2870*/  BPT.TRAP 0x1 ;  /* 0x000000040000795c */ /* 0x000fe20000300000 */
.L_x_11253:
[----:B------:R-:W2:Y:S01]  /*2880*/  LDL R4, [R1+0x24] ;  /* 0x0000240001047983 */ /* 0x000ea20000100800 */
[----:B------:R-:W-:Y:S01]  /*2890*/  IMAD R72, R157, 0x8, R18 ;  /* 0x000000089d487824 */ /* 0x000fe200078e0212 */
[----:B------:R-:W-:Y:S01]  /*28a0*/  BSSY B1, `(.L_x_11254) ;  /* 0x0000004000017945 */ /* 0x000fe20003800000 */
[----:B--2---:R-:W-:-:S04]  /*28b0*/  SHF.L.U32 R77, R4, 0x1f, RZ ;  /* 0x0000001f044d7819 */ /* 0x004fc800000006ff */
[----:B------:R-:W0:Y:S02]  /*28c0*/  SYNCS.PHASECHK.TRANS64.TRYWAIT P5, [R72+URZ+0x13290], R77 ;  /* 0x0132904d480075a7 */ /* 0x000e2400080a017f */
[----:B0-----:R-:W-:Y:S05]  /*28d0*/  @!P5 BRA `(.L_x_11255) ;  /* 0x000001f80084d947 */ /* 0x001fea0003800000 */
.L_x_11559:
[----:B------:R-:W-:Y:S05]  /*28e0*/  BSYNC B1 ;  /* 0x0000000000017941 */ /* 0x000fea0003800000 */
.L_x_11254:
[----:B------:R-:W-:Y:S05]  /*28f0*/  @P1 BRA `(.L_x_11256) ;  /* 0x0000002000dc1947 */ /* 0x000fea0003800000 */
[----:B------:R-:W-:Y:S04]  /*2900*/  BSSY B1, `(.L_x_11257) ;  /* 0x0000073000017945 */ /* 0x000fe80003800000 */
[----:B------:R-:W-:Y:S05]  /*2910*/  @P3 BRA `(.L_x_11258) ;  /* 0x0000000400c43947 */ /* 0x000fea0003800000 */
        /* <DEDUP_REMOVED lines=14> */
[----:B--2---:R-:W-:Y:S01]  /*2a00*/  IMAD.MOV.U32 R14, RZ, RZ, R4 ;  /* 0x000000ffff0e7224 */ /* 0x004fe200078e0004 */
[----:B------:R-:W-:Y:S01]  /*2a10*/  PRMT R52, R52, 0x654, R25 ;  /* 0x0000065434347816 */ /* 0x000fe20000000019 */
[----:B------:R-:W-:Y:S01]  /*2a20*/  IMAD.SHL.U32 R25, R49, 0x100, RZ ;  /* 0x0000010031197824 */ /* 0x000fe200078e00ff */
[----:B------:R-:W-:Y:S01]  /*2a30*/  LOP3.LUT R24, R24, 0xff00, R15, 0xf8, !PT ;  /* 0x0000ff0018187812 */ /* 0x000fe200078ef80f */
[----:B------:R-:W-:Y:S01]  /*2a40*/  IMAD.U32 R15, R78, 0x10000, RZ ;  /* 0x000100004e0f7824 */ /* 0x000fe200078e00ff */
[----:B------:R-:W-:Y:S01]  /*2a50*/  F2FP.F16.E4M3.UNPACK_B R4, R5 ;  /* 0x00000005ff04723e */ /* 0x000fe200020006ff */
        /* <DEDUP_REMOVED lines=41> */
[----:B------:R-:W-:Y:S01]  /*2cf0*/  F2FP.F16.E4M3.UNPACK_B R54, R78.H1 ;  /* 0x0000004eff36723e */ /* 0x000fe200030006ff */
        /* <DEDUP_REMOVED lines=49> */
.L_x_11260:
[----:B------:R-:W-:Y:S05]  /*3010*/  BSYNC B2 ;  /* 0x0000000000027941 */ /* 0x000fea0003800000 */
.L_x_11259:
[----:B--2---:R1:W-:Y:S02]  /*3020*/  STG.E.128 desc[UR44][R12.64], R4 ;  /* 0x000000040c007986 */ /* 0x0043e4000c101d2c */
.L_x_11258:
[----:B------:R-:W-:Y:S05]  /*3030*/  BSYNC B1 ;  /* 0x0000000000017941 */ /* 0x000fea0003800000 */
.L_x_11257:
[----:B------:R-:W-:Y:S05]  /*3040*/  @P2 BRA `(.L_x_11256) ;  /* 0x0000001c00082947 */ /* 0x000fea0003800000 */
[----:B-1----:R-:W2:Y:S01]  /*3050*/  LDL R6, [R1+0x40] ;  /* 0x0000400001067983 */ /* 0x002ea20000100800 */
[----:B------:R-:W-:Y:S01]  /*3060*/  IMAD.MOV.U32 R5, RZ, RZ, 0x20 ;  /* 0x00000020ff057424 */ /* 0x000fe200078e00ff */
[----:B------:R-:W-:Y:S01]  /*3070*/  BSSY B1, `(.L_x_11261) ;  /* 0x0000072000017945 */ /* 0x000fe20003800000 */
[----:B------:R-:W-:Y:S02]  /*3080*/  IMAD R4, R157, 0x2800, RZ ;  /* 0x000028009d047824 */ /* 0x000fe400078e02ff */
[----:B------:R-:W-:Y:S01]  /*3090*/  VIADD R14, R40, 0x10 ;  /* 0x00000010280e7836 */ /* 0x000fe20000000000 */
[----:B------:R-:W-:-:S04]  /*30a0*/  SEL R5, R5, 0xffffffe0, !P4 ;  /* 0xffffffe005057807 */ /* 0x000fc80006000000 */
[----:B------:R-:W-:Y:S02]  /*30b0*/  ISETP.GE.AND P5, PT, R14, R27, PT ;  /* 0x0000001b0e00720c */ /* 0x000fe40003fa6270 */
[----:B--2---:R-:W-:-:S05]  /*30c0*/  IADD3 R5, R5, R6, R4 ;  /* 0x0000000605057210 */ /* 0x004fca0007ffe004 */
[----:B------:R-:W-:-:S06]  /*30d0*/  IMAD.IADD R4, R18, 0x1, R5 ;  /* 0x0000000112047824 */ /* 0x000fcc00078e0205 */
[----:B------:R-:W1:Y:S01]  /*30e0*/  LDS.128 R4, [R4+0xe000] ;  /* 0x00e0000004047984 */ /* 0x000e620000000c00 */
        /* <DEDUP_REMOVED lines=11> */
[----:B-1----:R-:W-:Y:S01]  /*31a0*/  IMAD.MOV.U32 R8, RZ, RZ, R4 ;  /* 0x000000ffff087224 */ /* 0x002fe200078e0004 */
        /* <DEDUP_REMOVED lines=94> */
.L_x_11262:
[----:B------:R-:W-:Y:S05]  /*3790*/  BSYNC B1 ;  /* 0x0000000000017941 */ /* 0x000fea0003800000 */
.L_x_11261:
[----:B-1----:R2:W-:Y:S01]  /*37a0*/  STG.E.128 desc[UR44][R12.64+0x20], R4 ;  /* 0x000020040c007986 */ /* 0x0025e2000c101d2c */
[----:B------:R-:W-:Y:S05]  /*37b0*/  BRA `(.L_x_11256) ;  /* 0x00000014002c7947 */ /* 0x000fea0003800000 */
.L_x_11250:
[----:B------:R-:W0:Y:S01]  /*37c0*/  S2R R5, SR_TID.X ;  /* 0x0000000000057919 */ /* 0x000e220000002100 */
[----:B------:R-:W2:Y:S01]  /*37d0*/  LDL R26, [R1+0x10] ;  /* 0x00001000011a7983 */ /* 0x000ea20000100800 */
[C---:B0-----:R-:W-:Y:S02]  /*37e0*/  VIADD R8, R5.reuse, 0xffffff80 ;  /* 0xffffff8005087836 */ /* 0x041fe40000000000 */
[----:B------:R-:W-:Y:S02]  /*37f0*/  VIADD R6, R5, 0xffffff80 ;  /* 0xffffff8005067836 */ /* 0x000fe40000000000 */
[----:B------:R-:W-:-:S03]  /*3800*/  IMAD R5, R51, -0xa0, R50 ;  /* 0xffffff6033057824 */ /* 0x000fc600078e0232 */
[----:B------:R-:W-:Y:S02]  /*3810*/  LEA.HI R6, R6, R8, RZ, 0x1 ;  /* 0x0000000806067211 */ /* 0x000fe400078f08ff */
[----:B------:R-:W-:Y:S02]  /*3820*/  VIMNMX R5, R5, 0xa0, PT ;  /* 0x000000a005057848 */ /* 0x000fe40003fe0100 */
[----:B------:R-:W-:-:S04]  /*3830*/  SHF.R.S32.HI R6, RZ, 0x1, R6 ;  /* 0x00000001ff067819 */ /* 0x000fc80000011406 */
[----:B------:R-:W-:-:S04]  /*3840*/  ISETP.GE.AND P1, PT, R6, R5, PT ;  /* 0x000000050600720c */ /* 0x000fc80003f26270 */
[----:B------:R-:W-:-:S13]  /*3850*/  ISETP.GE.OR P0, PT, R22, R27, P1 ;  /* 0x0000001b1600720c */ /* 0x000fda0000f06670 */
[----:B------:R-:W0:Y:S08]  /*3860*/  @!P0 LDC.64 R12, c[0x0][0x3c8] ;  /* 0x0000f200ff0c8b82 */ /* 0x000e300000000a00 */
[----:B------:R-:W1:Y:S01]  /*3870*/  @!P0 LDC.64 R24, c[0x0][0x3e0] ;  /* 0x0000f800ff188b82 */ /* 0x000e620000000a00 */
[----:B------:R-:W-:Y:S02]  /*3880*/  @!P0 IMAD.MOV.U32 R5, RZ, RZ, R69 ;  /* 0x000000ffff058224 */ /* 0x000fe400078e0045 */
[----:B------:R-:W-:-:S04]  /*3890*/  @!P0 IMAD R6, R65, R51, RZ ;  /* 0x0000003341068224 */ /* 0x000fc800078e02ff */
[----:B------:R-:W-:Y:S01]  /*38a0*/  @!P0 IMAD R6, R53, R20, R6 ;  /* 0x0000001435068224 */ /* 0x000fe200078e0206 */
[----:B0-----:R-:W-:Y:S01]  /*38b0*/  @!P0 IADD3 R12, P5, P6, R36, R12, R4 ;  /* 0x0000000c240c8210 */ /* 0x001fe20007ebe004 */
[----:B------:R-:W-:-:S04]  /*38c0*/  @!P0 IMAD.MOV.U32 R4, RZ, RZ, R30 ;  /* 0x000000ffff048224 */ /* 0x000fc800078e001e */
[----:B------:R-:W-:Y:S01]  /*38d0*/  @!P0 IMAD.WIDE.U32 R4, R51, R20, R4 ;  /* 0x0000001433048225 */ /* 0x000fe200078e0004 */
[----:B------:R-:W-:Y:S02]  /*38e0*/  @!P0 IADD3.X R13, R66, R13, R7, P5, P6 ;  /* 0x0000000d420d8210 */ /* 0x000fe40002fec407 */
[----:B-1----:R-:W-:Y:S02]  /*38f0*/  @!P0 IADD3 R24, P5, R4, R24, RZ ;  /* 0x0000001804188210 */ /* 0x002fe40007fbe0ff */
[----:B------:R-:W-:Y:S02]  /*3900*/  CS2R R8, SRZ ;  /* 0x0000000000087805 */ /* 0x000fe4000001ff00 */
[----:B------:R-:W-:Y:S02]  /*3910*/  CS2R R10, SRZ ;  /* 0x00000000000a7805 */ /* 0x000fe4000001ff00 */
[----:B------:R-:W-:Y:S02]  /*3920*/  @!P0 IADD3.X R25, R25, R6, R5, P5, !PT ;  /* 0x0000000619198210 */ /* 0x000fe40002ffe405 */
[----:B------:R-:W-:-:S02]  /*3930*/  CS2R R4, SRZ ;  /* 0x0000000000047805 */ /* 0x000fc4000001ff00 */
[----:B------:R-:W-:Y:S01]  /*3940*/  CS2R R6, SRZ ;  /* 0x0000000000067805 */ /* 0x000fe2000001ff00 */
[----:B------:R-:W3:Y:S05]  /*3950*/  @!P0 LDG.E.128 R8, desc[UR44][R24.64] ;  /* 0x0000002c18088981 */ /* 0x000eea000c1e1d00 */
[----:B------:R-:W4:Y:S01]  /*3960*/  @!P0 LDG.E.128 R4, desc[UR44][R12.64] ;  /* 0x0000002c0c048981 */ /* 0x000f22000c1e1d00 */
[----:B------:R-:W-:Y:S02]  /*3970*/  ISETP.GE.AND P0, PT, R22, R27, PT ;  /* 0x0000001b1600720c */ /* 0x000fe40003f06270 */
[----:B------:R-:W-:-:S11]  /*3980*/  LOP3.LUT R16, R16, 0xfffffffe, RZ, 0xc0, !PT ;  /* 0xfffffffe10107812 */ /* 0x000fd600078ec0ff */
[----:B------:R-:W-:Y:S02]  /*3990*/  @P0 LOP3.LUT R16, R16, 0x1, RZ, 0xfc, !PT ;  /* 0x0000000110100812 */ /* 0x000fe400078efcff */
[----:B--2---:R-:W-:Y:S01]  /*39a0*/  ISETP.NE.AND P0, PT, R26, 0x3, PT ;  /* 0x000000031a00780c */ /* 0x004fe20003f05270 */
[----:B---3--:R-:W-:Y:S02]  /*39b0*/  IMAD.MOV.U32 R85, RZ, RZ, R8 ;  /* 0x000000ffff557224 */ /* 0x008fe400078e0008 */
[----:B------:R-:W-:Y:S02]  /*39c0*/  IMAD.MOV.U32 R80, RZ, RZ, R10 ;  /* 0x000000ffff507224 */ /* 0x000fe400078e000a */
[----:B----4-:R-:W-:Y:S02]  /*39d0*/  IMAD.MOV.U32 R84, RZ, RZ, R4 ;  /* 0x000000ffff547224 */ /* 0x010fe400078e0004 */
[----:B------:R-:W-:-:S06]  /*39e0*/  IMAD.MOV.U32 R78, RZ, RZ, R6 ;  /* 0x000000ffff4e7224 */ /* 0x000fcc00078e0006 */
[----:B------:R-:W-:Y:S05]  /*39f0*/  @!P0 BRA `(.L_x_11263) ;  /* 0x0000000000048947 */ /* 0x000fea0003800000 */
[----:B------:R-:W-:Y:S01]  /*3a00*/  BPT.TRAP 0x1 ;  /* 0x000000040000795c */ /* 0x000fe20000300000 */
.L_x_11263:
[----:B------:R-:W2:Y:S01]  /*3a10*/  LDL R12, [R1+0x24] ;  /* 0x00002400010c7983 */ /* 0x000ea20000100800 */
[----:B------:R-:W-:Y:S01]  /*3a20*/  IMAD R72, R157, 0x8, R18 ;  /* 0x000000089d487824 */ /* 0x000fe200078e0212 */
[----:B------:R-:W0:Y:S01]  /*3a30*/  LDC R79, c[0x0][0x2e4] ;  /* 0x0000b900ff4f7b82 */ /* 0x000e220000000800 */
[----:B------:R-:W-:Y:S01]  /*3a40*/  BSSY B1, `(.L_x_11264) ;  /* 0x0000004000017945 */ /* 0x000fe20003800000 */
[----:B--2---:R-:W-:-:S04]  /*3a50*/  SHF.L.U32 R77, R12, 0x1f, RZ ;  /* 0x0000001f0c4d7819 */ /* 0x004fc800000006ff */
[----:B------:R-:W1:Y:S02]  /*3a60*/  SYNCS.PHASECHK.TRANS64.TRYWAIT P5, [R72+URZ+0x13290], R77 ;  /* 0x0132904d480075a7 */ /* 0x000e6400080a017f */
[----:B01----:R-:W-:Y:S05]  /*3a70*/  @!P5 BRA `(.L_x_11265) ;  /* 0x000001e80030d947 */ /* 0x003fea0003800000 */
.L_x_11560:
[----:B------:R-:W-:Y:S05]  /*3a80*/  BSYNC B1 ;  /* 0x0000000000017941 */ /* 0x000fea0003800000 */
.L_x_11264:
[----:B------:R-:W1:Y:S01]  /*3a90*/  S2R R12, SR_TID.X ;  /* 0x00000000000c7919 */ /* 0x000e620000002100 */
[----:B------:R-:W-:Y:S01]  /*3aa0*/  ISETP.GE.OR P5, PT, R22, R79, P1 ;  /* 0x0000004f1600720c */ /* 0x000fe20000fa6670 */
[----:B------:R-:W-:Y:S01]  /*3ab0*/  ULDC.64 UR4, c[0x0][0x2f0] ;  /* 0x0000bc0000047ab9 */ /* 0x000fe20000000a00 */
[----:B------:R-:W-:Y:S02]  /*3ac0*/  IMAD.MOV.U32 R52, RZ, RZ, R14 ;  /* 0x000000ffff347224 */ /* 0x000fe400078e000e */
[----:B------:R-:W-:Y:S02]  /*3ad0*/  IMAD.MOV.U32 R53, RZ, RZ, R55 ;  /* 0x000000ffff357224 */ /* 0x000fe400078e0037 */
[C---:B-1----:R-:W-:Y:S02]  /*3ae0*/  VIADD R24, R12.reuse, 0xffffff80 ;  /* 0xffffff800c187836 */ /* 0x042fe40000000000 */
[----:B------:R-:W-:Y:S02]  /*3af0*/  VIADD R13, R12, 0xffffff80 ;  /* 0xffffff800c0d7836 */ /* 0x000fe40000000000 */
[----:B------:R-:W-:-:S03]  /*3b00*/  IMAD R12, R57, UR4, RZ ;  /* 0x00000004390c7c24 */ /* 0x000fc6000f8e02ff */
[----:B------:R-:W-:-:S04]  /*3b10*/  LEA.HI R13, R13, R24, RZ, 0x1 ;  /* 0x000000180d0d7211 */ /* 0x000fc800078f08ff */
[----:B------:R-:W-:-:S05]  /*3b20*/  SHF.R.S32.HI R13, RZ, 0x1, R13 ;  /* 0x00000001ff0d7819 */ /* 0x000fca000001140d */
[----:B------:R-:W-:-:S04]  /*3b30*/  IMAD.WIDE.U32 R52, R13, UR4, R52 ;  /* 0x000000040d347c25 */ /* 0x000fc8000f8e0034 */
[----:B------:R-:W-:Y:S01]  /*3b40*/  IMAD R81, R13, UR5, R12 ;  /* 0x000000050d517c24 */ /* 0x000fe2000f8e020c */
[----:B------:R-:W-:Y:S06]  /*3b50*/  @P5 BRA `(.L_x_11256) ;  /* 0x0000001000445947 */ /* 0x000fec0003800000 */
[----:B------:R-:W2:Y:S04]  /*3b60*/  LDL R25, [R1+0x4c] ;  /* 0x00004c0001197983 */ /* 0x000ea80000100800 */
[----:B------:R-:W3:Y:S01]  /*3b70*/  LDL R24, [R1+0x60] ;  /* 0x0000600001187983 */ /* 0x000ee20000100800 */
        /* <DEDUP_REMOVED lines=11> */
[----:B------:R-:W-:-:S04]  /*3c30*/  LEA.HI R12, R12, R13, RZ, 0x5 ;  /* 0x0000000d0c0c7211 */ /* 0x000fc800078f28ff */
[----:B------:R-:W-:-:S04]  /*3c40*/  SHF.R.S32.HI R13, RZ, 0x5, R12 ;  /* 0x00000005ff0d7819 */ /* 0x000fc8000001140c */
[----:B------:R-:W-:-:S05]  /*3c50*/  LEA.HI.SX32 R13, R58, R13, 0x1c ;  /* 0x0000000d3a0d7211 */ /* 0x000fca00078fe2ff */
[----:B------:R-:W-:-:S05]  /*3c60*/  IMAD.SHL.U32 R83, R13, 0x10, RZ ;  /* 0x000000100d537824 */ /* 0x000fca00078e00ff */
[----:B--2---:R-:W-:-:S04]  /*3c70*/  LOP3.LUT R13, R25, 0x30, R83, 0xf8, !PT ;  /* 0x00000030190d7812 */ /* 0x004fc800078ef853 */
[----:B------:R-:W-:-:S05]  /*3c80*/  LOP3.LUT R13, R13, R60, RZ, 0x3c, !PT ;  /* 0x0000003c0d0d7212 */ /* 0x000fca00078e3cff */
[----:B---3--:R-:W-:Y:S02]  /*3c90*/  IMAD.IADD R12, R24, 0x1, R13 ;  /* 0x00000001180c7824 */ /* 0x008fe400078e020d */
        /* <DEDUP_REMOVED lines=20> */
[----:B------:R-:W-:Y:S01]  /*3de0*/  PRMT R8, R8, 0x654, R7 ;  /* 0x0000065408087816 */ /* 0x000fe20000000007 */
[----:B------:R-:W-:Y:S01]  /*3df0*/  IMAD.SHL.U32 R7, R89, 0x100, RZ ;  /* 0x0000010059077824 */ /* 0x000fe200078e00ff */
[----:B------:R-:W-:Y:S01]  /*3e00*/  LOP3.LUT R4, R4, 0xff00, R5, 0xf8, !PT ;  /* 0x0000ff0004047812 */ /* 0x000fe200078ef805 */
[----:B------:R-:W-:Y:S01]  /*3e10*/  IMAD.U32 R5, R93, 0x10000, RZ ;  /* 0x000100005d057824 */ /* 0x000fe200078e00ff */
[----:B------:R-:W-:Y:S02]  /*3e20*/  LOP3.LUT R10, R11, 0xff0000ff, RZ, 0xc0, !PT ;  /* 0xff0000ff0b0a7812 */ /* 0x000fe400078ec0ff */
[----:B------:R-:W-:Y:S01]  /*3e30*/  SHF.R.U32.HI R92, RZ, 0x10, R11 ;  /* 0x00000010ff5c7819 */ /* 0x000fe2000001160b */
[----:B------:R-:W-:Y:S01]  /*3e40*/  IMAD.SHL.U32 R11, R86, 0x100, RZ ;  /* 0x00000100560b7824 */ /* 0x000fe200078e00ff */
[----:B------:R-:W-:Y:S02]  /*3e50*/  PRMT R6, R91, 0x654, R6 ;  /* 0x000006545b067816 */ /* 0x000fe40000000006 */
[----:B------:R-:W-:Y:S01]  /*3e60*/  SHF.R.U32.HI R87, RZ, 0x8, R9 ;  /* 0x00000008ff577819 */ /* 0x000fe20000011609 */
[----:B------:R-:W-:Y:S01]  /*3e70*/  IMAD.U32 R92, R92, 0x10000, RZ ;  /* 0x000100005c5c7824 */ /* 0x000fe200078e00ff */
[----:B------:R-:W-:-:S02]  /*3e80*/  LOP3.LUT R7, R6, 0xff00, R7, 0xf8, !PT ;  /* 0x0000ff0006077812 */ /* 0x000fc400078ef807 */
[----:B------:R-:W-:Y:S01]  /*3e90*/  SHF.R.U32.HI R90, RZ, 0x10, R9 ;  /* 0x00000010ff5a7819 */ /* 0x000fe20000011609 */
[----:B------:R-:W-:Y:S01]  /*3ea0*/  IMAD.SHL.U32 R9, R87, 0x100, RZ ;  /* 0x0000010057097824 */ /* 0x000fe200078e00ff */
[----:B------:R-:W-:Y:S01]  /*3eb0*/  LOP3.LUT R6, R4, 0xff0000, R5, 0xf8, !PT ;  /* 0x00ff000004067812 */ /* 0x000fe200078ef805 */
[----:B------:R-:W-:Y:S01]  /*3ec0*/  IMAD.U32 R4, R88, 0x10000, RZ ;  /* 0x0001000058047824 */ /* 0x000fe200078e00ff */
[----:B------:R-:W-:Y:S01]  /*3ed0*/  LOP3.LUT R91, R10, 0xff00, R11, 0xf8, !PT ;  /* 0x0000ff000a5b7812 */ /* 0x000fe200078ef80b */
[----:B------:R-:W-:Y:S01]  /*3ee0*/  IMAD.U32 R90, R90, 0x10000, RZ ;  /* 0x000100005a5a7824 */ /* 0x000fe200078e00ff */
[----:B------:R-:W-:Y:S02]  /*3ef0*/  F2FP.F16.E4M3.UNPACK_B R88, R85.H1 ;  /* 0x00000055ff58723e */ /* 0x000fe400030006ff */
        /* <DEDUP_REMOVED lines=10> */
[--C-:B------:R-:W-:Y:S02]  /*3fa0*/  HADD2.F32 R87, -RZ, R86.reuse.H0_H0 ;  /* 0x20000056ff577230 */ /* 0x100fe40000004100 */
[C---:B------:R-:W-:Y:S01]  /*3fb0*/  FMUL.FTZ R94, R8.reuse, R5 ;  /* 0x00000005085e7220 */ /* 0x040fe20000410000 */
[----:B------:R-:W-:Y:S01]  /*3fc0*/  LOP3.LUT R7, R89, 0xff0000, R90, 0xf8, !PT ;  /* 0x00ff000059077812 */ /* 0x000fe200078ef85a */
[----:B------:R-:W-:Y:S01]  /*3fd0*/  HADD2.F32 R89, -RZ, R86.H1_H1 ;  /* 0x30000056ff597230 */ /* 0x000fe20000004100 */
[----:B------:R-:W-:Y:S01]  /*3fe0*/  F2FP.F16.E4M3.UNPACK_B R90, R85 ;  /* 0x00000055ff5a723e */ /* 0x000fe200020006ff */
[-C--:B------:R-:W-:Y:S01]  /*3ff0*/  FFMA.FTZ R8, R8, R87.reuse, -R93 ;  /* 0x0000005708087223 */ /* 0x080fe2000001085d */
[----:B------:R-:W-:Y:S01]  /*4000*/  FFMA.FTZ R9, R9, R87, R94 ;  /* 0x0000005709097223 */ /* 0x000fe2000001005e */
[----:B------:R-:W-:Y:S01]  /*4010*/  F2FP.F16.E4M3.UNPACK_B R87, R84 ;  /* 0x00000054ff57723e */ /* 0x000fe200020006ff */
[----:B------:R-:W-:Y:S01]  /*4020*/  HADD2.F32 R93, -RZ, R88.H1_H1 ;  /* 0x30000058ff5d7230 */ /* 0x000fe20000004100 */
[----:B------:R-:W-:Y:S01]  /*4030*/  F2FP.F16.E4M3.UNPACK_B R84, R12 ;  /* 0x0000000cff54723e */ /* 0x000fe200020006ff */
[----:B------:R-:W-:Y:S01]  /*4040*/  HADD2.F32 R86, -RZ, R11.H1_H1 ;  /* 0x3000000bff567230 */ /* 0x000fe20000004100 */
[----:B------:R-:W-:Y:S01]  /*4050*/  LOP3.LUT R5, R91, 0xff0000, R92, 0xf8, !PT ;  /* 0x00ff00005b057812 */ /* 0x000fe200078ef85c */
[----:B------:R-:W-:Y:S01]  /*4060*/  HADD2.F32 R91, -RZ, R90.H0_H0 ;  /* 0x2000005aff5b7230 */ /* 0x000fe20000004100 */
[----:B------:R-:W-:Y:S01]  /*4070*/  F2FP.F16.E4M3.UNPACK_B R24, R24 ;  /* 0x00000018ff18723e */ /* 0x000fe200020006ff */
[----:B------:R-:W-:-:S02]  /*4080*/  HADD2.F32 R12, -RZ, R84.H0_H0 ;  /* 0x20000054ff0c7230 */ /* 0x000fc40000004100 */
[-C--:B------:R-:W-:Y:S01]  /*4090*/  FMUL.FTZ R11, R86, R93.reuse ;  /* 0x0000005d560b7220 */ /* 0x080fe20000410000 */
[C---:B------:R-:W-:Y:S01]  /*40a0*/  FMUL.FTZ R93, R10.reuse, R93 ;  /* 0x0000005d0a5d7220 */ /* 0x040fe20000410000 */
[----:B------:R-:W-:Y:S02]  /*40b0*/  HADD2.F32 R88, -RZ, R87.H0_H0 ;  /* 0x20000057ff587230 */ /* 0x000fe40000004100 */
[----:B------:R-:W-:Y:S02]  /*40c0*/  HADD2.F32 R85, -RZ, R24.H0_H0 ;  /* 0x20000018ff557230 */ /* 0x000fe40000004100 */
[-C--:B------:R-:W-:Y:S01]  /*40d0*/  FFMA.FTZ R11, R10, R89.reuse, -R11 ;  /* 0x000000590a0b7223 */ /* 0x080fe2000001080b */
[----:B------:R-:W-:Y:S01]  /*40e0*/  FFMA.FTZ R10, R86, R89, R93 ;  /* 0x00000059560a7223 */ /* 0x000fe2000001005d */
[-C--:B------:R-:W-:Y:S01]  /*40f0*/  FMUL.FTZ R92, R12, R91.reuse ;  /* 0x0000005b0c5c7220 */ /* 0x080fe20000410000 */
[----:B------:R-:W-:Y:S02]  /*4100*/  HADD2.F32 R89, -RZ, R90.H1_H1 ;  /* 0x3000005aff597230 */ /* 0x000fe40000004100 */
[----:B------:R-:W-:Y:S01]  /*4110*/  FMUL.FTZ R93, R85, R91 ;  /* 0x0000005b555d7220 */ /* 0x000fe20000410000 */
[----:B------:R-:W-:-:S02]  /*4120*/  HADD2.F32 R86, -RZ, R24.H1_H1 ;  /* 0x30000018ff567230 */ /* 0x000fc40000004100 */
[----:B------:R-:W-:Y:S01]  /*4130*/  FFMA.FTZ R24, R85, R88, R92 ;  /* 0x0000005855187223 */ /* 0x000fe2000001005c */
[----:B------:R-:W-:Y:S01]  /*4140*/  HADD2.F32 R84, -RZ, R84.H1_H1 ;  /* 0x30000054ff547230 */ /* 0x000fe20000004100 */
[----:B------:R-:W-:Y:S01]  /*4150*/  F2FP.F16.E4M3.UNPACK_B R90, R80.H1 ;  /* 0x00000050ff5a723e */ /* 0x000fe200030006ff */
[----:B------:R-:W-:Y:S02]  /*4160*/  HADD2.F32 R85, -RZ, R87.H1_H1 ;  /* 0x30000057ff557230 */ /* 0x000fe40000004100 */
[-C--:B------:R-:W-:Y:S01]  /*4170*/  FMUL.FTZ R91, R86, R89.reuse ;  /* 0x00000059565b7220 */ /* 0x080fe20000410000 */
[----:B------:R-:W-:Y:S01]  /*4180*/  F2FP.F16.E4M3.UNPACK_B R87, R26.H1 ;  /* 0x0000001aff57723e */ /* 0x000fe200030006ff */
[----:B------:R-:W-:Y:S01]  /*4190*/  FFMA.FTZ R12, R12, R88, -R93 ;  /* 0x000000580c0c7223 */ /* 0x000fe2000001085d */
[C---:B------:R-:W-:Y:S01]  /*41a0*/  FMUL.FTZ R95, R84.reuse, R89 ;  /* 0x00000059545f7220 */ /* 0x040fe20000410000 */
        /* <DEDUP_REMOVED lines=11> */
[----:B------:R-:W-:Y:S01]  /*4260*/  F2FP.SATFINITE.E4M3.F32.PACK_AB_MERGE_C R9, R10, R9, RZ ;  /* 0x000000090a09723e */ /* 0x000fe200048070ff */
[----:B------:R-:W-:Y:S02]  /*4270*/  HADD2.F32 R87, -RZ, R87.H1_H1 ;  /* 0x30000057ff577230 */ /* 0x000fe40000004100 */
[----:B------:R-:W-:Y:S01]  /*4280*/  FMUL.FTZ R91, R85, R91 ;  /* 0x0000005b555b7220 */ /* 0x000fe20000410000 */
[----:B------:R-:W-:-:S02]  /*4290*/  HADD2.F32 R84, -RZ, R84.H1_H1 ;  /* 0x30000054ff547230 */ /* 0x000fc40000004100 */
[----:B------:R-:W-:Y:S01]  /*42a0*/  FFMA.FTZ R92, R85, R86, -R92 ;  /* 0x00000056555c7223 */ /* 0x000fe2000001085c */
[----:B------:R-:W-:Y:S02]  /*42b0*/  HADD2.F32 R89, -RZ, R89.H1_H1 ;  /* 0x30000059ff597230 */ /* 0x000fe40000004100 */
[C---:B------:R-:W-:Y:S01]  /*42c0*/  FMUL.FTZ R97, R87.reuse, R90 ;  /* 0x0000005a57617220 */ /* 0x040fe20000410000 */
[----:B------:R-:W-:Y:S01]  /*42d0*/  F2FP.F16.E4M3.UNPACK_B R85, R80 ;  /* 0x00000050ff55723e */ /* 0x000fe200020006ff */
[C---:B------:R-:W-:Y:S01]  /*42e0*/  FMUL.FTZ R90, R84.reuse, R90 ;  /* 0x0000005a545a7220 */ /* 0x040fe20000410000 */
[----:B------:R-:W-:Y:S01]  /*42f0*/  F2FP.F16.E4M3.UNPACK_B R80, R26 ;  /* 0x0000001aff50723e */ /* 0x000fe200020006ff */
[-C--:B------:R-:W-:Y:S01]  /*4300*/  FFMA.FTZ R101, R84, R89.reuse, -R97 ;  /* 0x0000005954657223 */ /* 0x080fe20000010861 */
        /* <DEDUP_REMOVED lines=41> */
[----:B------:R-:W-:Y:S01]  /*45a0*/  F2FP.SATFINITE.E4M3.F32.PACK_AB_MERGE_C R86, R103, R86, RZ ;  /* 0x000000566756723e */ /* 0x000fe200048070ff */
[C---:B------:R-:W-:Y:S01]  /*45b0*/  FMUL.FTZ R85, R11.reuse, R84 ;  /* 0x000000540b557220 */ /* 0x040fe20000410000 */
[----:B------:R-:W-:Y:S01]  /*45c0*/  F2FP.F16.E4M3.UNPACK_B R84, R7.H1 ;  /* 0x00000007ff54723e */ /* 0x000fe200030006ff */
[-C--:B------:R-:W-:Y:S01]  /*45d0*/  FFMA.FTZ R11, R11, R80.reuse, -R78 ;  /* 0x000000500b0b7223 */ /* 0x080fe2000001084e */
[----:B------:R-:W-:Y:S02]  /*45e0*/  HADD2.F32 R78, -RZ, R25.H0_H0 ;  /* 0x20000019ff4e7230 */ /* 0x000fe40000004100 */
[----:B------:R-:W-:Y:S01]  /*45f0*/  FFMA.FTZ R10, R10, R80, R85 ;  /* 0x000000500a0a7223 */ /* 0x000fe20000010055 */
[----:B------:R-:W-:Y:S01]  /*4600*/  F2FP.F16.E4M3.UNPACK_B R6, R6.H1 ;  /* 0x00000006ff06723e */ /* 0x000fe200030006ff */
[----:B------:R-:W-:Y:S01]  /*4610*/  HADD2.F32 R85, -RZ, R84.H0_H0 ;  /* 0x20000054ff557230 */ /* 0x000fe20000004100 */
[----:B------:R-:W-:Y:S01]  /*4620*/  F2FP.SATFINITE.E4M3.F32.PACK_AB_MERGE_C R26, R91, R26, R86 ;  /* 0x0000001a5b1a723e */ /* 0x000fe20004807056 */
[----:B------:R-:W-:Y:S01]  /*4630*/  HADD2.F32 R7, -RZ, R13.H0_H0 ;  /* 0x2000000dff077230 */ /* 0x000fe20000004100 */
[----:B------:R-:W-:Y:S01]  /*4640*/  F2FP.SATFINITE.E4M3.F32.PACK_AB_MERGE_C R92, R101, R92, RZ ;  /* 0x0000005c655c723e */ /* 0x000fe200048070ff */
[----:B------:R-:W-:-:S02]  /*4650*/  HADD2.F32 R25, -RZ, R25.H1_H1 ;  /* 0x30000019ff197230 */ /* 0x000fc40000004100 */
[-C--:B------:R-:W-:Y:S01]  /*4660*/  FMUL.FTZ R88, R78, R85.reuse ;  /* 0x000000554e587220 */ /* 0x080fe20000410000 */
[----:B------:R-:W-:Y:S02]  /*4670*/  HADD2.F32 R86, -RZ, R84.H1_H1 ;  /* 0x30000054ff567230 */ /* 0x000fe40000004100 */
[----:B------:R-:W-:Y:S01]  /*4680*/  FMUL.FTZ R85, R7, R85 ;  /* 0x0000005507557220 */ /* 0x000fe20000410000 */
[----:B------:R-:W-:Y:S01]  /*4690*/  HADD2.F32 R13, -RZ, R13.H1_H1 ;  /* 0x3000000dff0d7230 */ /* 0x000fe20000004100 */
[----:B------:R-:W-:Y:S01]  /*46a0*/  F2FP.F16.E4M3.UNPACK_B R87, R5.H1 ;  /* 0x00000005ff57723e */ /* 0x000fe200030006ff */
[--C-:B------:R-:W-:Y:S01]  /*46b0*/  HADD2.F32 R80, -RZ, R6.reuse.H0_H0 ;  /* 0x20000006ff507230 */ /* 0x100fe20000004100 */
[----:B------:R-:W-:Y:S01]  /*46c0*/  F2FP.SATFINITE.E4M3.F32.PACK_AB_MERGE_C R14, R14, R97, R92 ;  /* 0x000000610e0e723e */ /* 0x000fe2000480705c */
[----:B------:R-:W-:Y:S02]  /*46d0*/  HADD2.F32 R84, -RZ, R6.H1_H1 ;  /* 0x30000006ff547230 */ /* 0x000fe40000004100 */
[-C--:B------:R-:W-:Y:S01]  /*46e0*/  FMUL.FTZ R6, R25, R86.reuse ;  /* 0x0000005619067220 */ /* 0x080fe20000410000 */
[C---:B------:R-:W-:Y:S01]  /*46f0*/  FMUL.FTZ R86, R13.reuse, R86 ;  /* 0x000000560d567220 */ /* 0x040fe20000410000 */
[----:B------:R-:W-:Y:S01]  /*4700*/  FFMA.FTZ R91, R78, R80, R85 ;  /* 0x000000504e5b7223 */ /* 0x000fe20000010055 */
[----:B------:R-:W-:Y:S01]  /*4710*/  F2FP.F16.E4M3.UNPACK_B R78, R27 ;  /* 0x0000001bff4e723e */ /* 0x000fe200020006ff */
        /* <DEDUP_REMOVED lines=17> */
[CC--:B------:R-:W-:Y:S01]  /*4830*/  FMUL.FTZ R96, R4.reuse, R89.reuse ;  /* 0x0000005904607220 */ /* 0x0c0fe20000410000 */
[----:B------:R-:W-:Y:S02]  /*4840*/  HADD2.F32 R7, -RZ, R6.H0_H0 ;  /* 0x20000006ff077230 */ /* 0x000fe40000004100 */
[----:B------:R-:W-:Y:S01]  /*4850*/  FMUL.FTZ R89, R13, R89 ;  /* 0x000000590d597220 */ /* 0x000fe20000410000 */
[----:B------:R-:W-:Y:S02]  /*4860*/  HADD2.F32 R84, -RZ, R5.H0_H0 ;  /* 0x20000005ff547230 */ /* 0x000fe40000004100 */
[-C--:B------:R-:W-:Y:S01]  /*4870*/  FMUL.FTZ R94, R25, R88.reuse ;  /* 0x00000058195e7220 */ /* 0x080fe20000410000 */
[----:B------:R-:W-:Y:S02]  /*4880*/  HADD2.F32 R27, -RZ, R27.H1_H1 ;  /* 0x3000001bff1b7230 */ /* 0x000fe40000004100 */
[----:B------:R-:W-:Y:S01]  /*4890*/  FFMA.FTZ R89, R4, R85, R89 ;  /* 0x0000005504597223 */ /* 0x000fe20000010059 */
        /* <DEDUP_REMOVED lines=17> */
[----:B------:R-:W-:Y:S01]  /*49b0*/  F2FP.SATFINITE.E4M3.F32.PACK_AB_MERGE_C R11, R11, R8, R90 ;  /* 0x000000080b0b723e */ /* 0x000fe2000480705a */
[-C--:B------:R-:W-:Y:S01]  /*49c0*/  FFMA.FTZ R13, R6, R5.reuse, -R13 ;  /* 0x00000005060d7223 */ /* 0x080fe2000001080d */
[----:B------:R-:W-:Y:S01]  /*49d0*/  F2FP.SATFINITE.E4M3.F32.PACK_AB_MERGE_C R15, R15, R96, RZ ;  /* 0x000000600f0f723e */ /* 0x000fe200048070ff */
[----:B------:R-:W-:Y:S01]  /*49e0*/  FFMA.FTZ R7, R78, R5, R7 ;  /* 0x000000054e077223 */ /* 0x000fe20000010007 */
[----:B------:R-:W-:-:S02]  /*49f0*/  F2FP.SATFINITE.E4M3.F32.PACK_AB_MERGE_C R4, R4, R89, RZ ;  /* 0x000000590404723e */ /* 0x000fc400048070ff */
[----:B------:R-:W-:Y:S01]  /*4a00*/  F2FP.SATFINITE.E4M3.F32.PACK_AB_MERGE_C R15, R13, R94, R15 ;  /* 0x0000005e0d0f723e */ /* 0x000fe2000480700f */
[----:B------:R-:W-:Y:S01]  /*4a10*/  IMAD.MOV.U32 R13, RZ, RZ, R11 ;  /* 0x000000ffff0d7224 */ /* 0x000fe200078e000b */
[----:B------:R-:W-:Y:S02]  /*4a20*/  F2FP.SATFINITE.E4M3.F32.PACK_AB_MERGE_C R25, R10, R9, R91 ;  /* 0x000000090a19723e */ /* 0x000fe4000480705b */
[----:B------:R-:W-:-:S07]  /*4a30*/  F2FP.SATFINITE.E4M3.F32.PACK_AB_MERGE_C R27, R7, R88, R4 ;  /* 0x00000058071b723e */ /* 0x000fce0004807004 */
.L_x_11267:
[----:B------:R-:W-:Y:S05]  /*4a40*/  BSYNC B1 ;  /* 0x0000000000017941 */ /* 0x000fea0003800000 */
.L_x_11266:
        /* <DEDUP_REMOVED lines=10> */
.L_x_11249:
[----:B------:R-:W2:Y:S02]  /*4af0*/  LDL R4, [R1+0x10] ;  /* 0x0000100001047983 */ /* 0x000ea40000100800 */
[----:B--2---:R-:W-:-:S13]  /*4b00*/  ISETP.NE.AND P0, PT, R4, 0x3, PT ;  /* 0x000000030400780c */ /* 0x004fda0003f05270 */
[----:B------:R-:W-:Y:S05]  /*4b10*/  @!P0 BRA `(.L_x_11268) ;  /* 0x0000000000048947 */ /* 0x000fea0003800000 */
[----:B------:R-:W-:Y:S01]  /*4b20*/  BPT.TRAP 0x1 ;  /* 0x000000040000795c */ /* 0x000fe20000300000 */
.L_x_11268:
[----:B------:R-:W2:Y:S01]  /*4b30*/  LDL R4, [R1+0x24] ;  /* 0x0000240001047983 */ /* 0x000ea20000100800 */
[----:B------:R-:W-:Y:S01]  /*4b40*/  IMAD R72, R157, 0x8, R18 ;  /* 0x000000089d487824 */ /* 0x000fe200078e0212 */
[----:B------:R-:W-:Y:S01]  /*4b50*/  BSSY B1, `(.L_x_11269) ;  /* 0x0000006000017945 */ /* 0x000fe20003800000 */
[----:B--2---:R-:W-:Y:S01]  /*4b60*/  SHF.L.U32 R77, R4, 0x1f, RZ ;  /* 0x0000001f044d7819 */ /* 0x004fe200000006ff */
[----:B------:R-:W-:-:S03]  /*4b70*/  IMAD R4, R51, -0xa0, R50 ;  /* 0xffffff6033047824 */ /* 0x000fc600078e0232 */
[----:B------:R-:W0:Y:S02]  /*4b80*/  SYNCS.PHASECHK.TRANS64.TRYWAIT P1, [R72+URZ+0x13290], R77 ;  /* 0x0132904d480075a7 */ /* 0x000e24000802017f */
[----:B------:R-:W-:Y:S01]  /*4b90*/  VIMNMX R4, R4, 0xa0, PT ;  /* 0x000000a004047848 */ /* 0x000fe20003fe0100 */
[----:B0-----:R-:W-:Y:S06]  /*4ba0*/  @!P1 BRA `(.L_x_11270) ;  /* 0x000001d400f89947 */ /* 0x001fec0003800000 */
.L_x_11561:
[----:B------:R-:W-:Y:S05]  /*4bb0*/  BSYNC B1 ;  /* 0x0000000000017941 */ /* 0x000fea0003800000 */
.L_x_11269:
[----:B------:R-:W1:Y:S02]  /*4bc0*/  S2R R5, SR_TID.X ;  /* 0x0000000000057919 */ /* 0x000e640000002100 */
[C---:B-1----:R-:W-:Y:S02]  /*4bd0*/  VIADD R6, R5.reuse, 0xffffff80 ;  /* 0xffffff8005067836 */ /* 0x042fe40000000000 */
[----:B------:R-:W-:-:S05]  /*4be0*/  VIADD R5, R5, 0xffffff80 ;  /* 0xffffff8005057836 */ /* 0x000fca0000000000 */
[----:B------:R-:W-:-:S04]  /*4bf0*/  LEA.HI R5, R5, R6, RZ, 0x1 ;  /* 0x0000000605057211 */ /* 0x000fc800078f08ff */
[----:B------:R-:W-:-:S04]  /*4c00*/  SHF.R.S32.HI R5, RZ, 0x1, R5 ;  /* 0x00000001ff057819 */ /* 0x000fc80000011405 */
[----:B------:R-:W-:-:S13]  /*4c10*/  ISETP.GE.AND P1, PT, R5, R4, PT ;  /* 0x000000040500720c */ /* 0x000fda0003f26270 */
[----:B------:R-:W-:Y:S05]  /*4c20*/  @P1 BRA `(.L_x_11256) ;  /* 0x0000000000101947 */ /* 0x000fea0003800000 */
[----:B------:R-:W1:Y:S04]  /*4c30*/  @!P3 LDS.128 R4, [R76+0xe000] ;  /* 0x00e000004c04b984 */ /* 0x000e680000000c00 */
[----:B------:R-:W2:Y:S04]  /*4c40*/  @!P2 LDS.128 R8, [R74+0xe000] ;  /* 0x00e000004a08a984 */ /* 0x000ea80000000c00 */
[----:B-1----:R1:W-:Y:S04]  /*4c50*/  @!P3 STG.E.128 desc[UR44][R12.64], R4 ;  /* 0x000000040c00b986 */ /* 0x0023e8000c101d2c */
[----:B--2---:R1:W-:Y:S02]  /*4c60*/  @!P2 STG.E.128 desc[UR44][R12.64+0x20], R8 ;  /* 0x000020080c00a986 */ /* 0x0043e4000c101d2c */
.L_x_11256:
[----:B------:R-:W-:Y:S05]  /*4c70*/  BSYNC B0 ;  /* 0x0000000000007941 */ /* 0x000fea0003800000 */
.L_x_11248:
[----:B-12---:R-:W1:Y:S01]  /*4c80*/  S2R R4, SR_TID.X ;  /* 0x0000000000047919 */ /* 0x006e620000002100 */
        /* <DEDUP_REMOVED lines=16> */
.L_x_11272:
[----:B------:R-:W-:Y:S05]  /*4d90*/  BSYNC B0 ;  /* 0x0000000000007941 */ /* 0x000fea0003800000 */
.L_x_11271:
[----:B------:R-:W2:Y:S01]  /*4da0*/  SYNCS.PHASECHK.TRANS64.TRYWAIT P0, [R72+URZ+0x132b0], R77 ;  /* 0x0132b04d480075a7 */ /* 0x000ea2000800017f */
[----:B------:R-:W-:Y:S04]  /*4db0*/  BSSY B0, `(.L_x_11273) ;  /* 0x0000002000007945 */ /* 0x000fe80003800000 */
[----:B--2---:R-:W-:Y:S05]  /*4dc0*/  @!P0 BRA `(.L_x_11274) ;  /* 0x000001d400848947 */ /* 0x004fea0003800000 */
.L_x_11562:
[----:B------:R-:W-:Y:S05]  /*4dd0*/  BSYNC B0 ;  /* 0x0000000000007941 */ /* 0x000fea0003800000 */
.L_x_11273:
[----:B------:R-:W-:Y:S04]  /*4de0*/  BSSY B0, `(.L_x_11275) ;  /* 0x0000013000007945 */ /* 0x000fe80003800000 */
        /* <DEDUP_REMOVED lines=10> */
[----:B---3--:R-:W-:-:S04]  /*4e90*/  IADD3 R12, P0, R6, UR6, RZ ;  /* 0x00000006060c7c10 */ /* 0x008fc8000ff1e0ff */
[----:B------:R-:W-:Y:S02]  /*4ea0*/  IADD3.X R13, R7, UR7, R5, P0, !PT ;  /* 0x00000007070d7c10 */ /* 0x000fe400087fe405 */
[----:B------:R-:W-:-:S13]  /*4eb0*/  ISETP.GE.AND P0, PT, R22, UR4, PT ;  /* 0x0000000416007c0c */ /* 0x000fda000bf06270 */
[----:B------:R-:W1:Y:S04]  /*4ec0*/  @!P0 LDS.128 R4, [R76+0x6000] ;  /* 0x006000004c048984 */ /* 0x000e680000000c00 */
[----:B-1----:R-:W-:Y:S01]  /*4ed0*/  @!P0 STG.E.128 desc[UR44][R12.64], R4 ;  /* 0x000000040c008986 */ /* 0x002fe2000c101d2c */
[----:B------:R-:W-:-:S13]  /*4ee0*/  ISETP.GE.AND P0, PT, R82, UR4, PT ;  /* 0x0000000452007c0c */ /* 0x000fda000bf06270 */
[----:B------:R-:W1:Y:S04]  /*4ef0*/  @!P0 LDS.128 R8, [R74+0x6000] ;  /* 0x006000004a088984 */ /* 0x000e680000000c00 */
[----:B-1----:R1:W-:Y:S02]  /*4f00*/  @!P0 STG.E.128 desc[UR44][R12.64+0x20], R8 ;  /* 0x000020080c008986 */ /* 0x0023e4000c101d2c */
.L_x_11276:
[----:B------:R-:W-:Y:S05]  /*4f10*/  BSYNC B0 ;  /* 0x0000000000007941 */ /* 0x000fea0003800000 */
.L_x_11275:
[----:B------:R-:W5:Y:S01]  /*4f20*/  LDL.LU R5, [R1+0x24] ;  /* 0x0000240001057983 */ /* 0x000f620000300800 */
[----:B------:R-:W-:Y:S01]  /*4f30*/  VIADD R157, R157, 0x1 ;  /* 0x000000019d9d7836 */ /* 0x000fe20000000000 */
[----:B------:R-:W-:Y:S01]  /*4f40*/  LOP3.LUT P6, RZ, R16, 0x2, RZ, 0xc0, !PT ;  /* 0x0000000210ff7812 */ /* 0x000fe200078cc0ff */
[----:B0-2---:R-:W-:Y:S01]  /*4f50*/  @!P5 VIADD R72, R72, 0x132c0 ;  /* 0x000132c04848d836 */ /* 0x005fe20000000000 */
[----:B------:R-:W-:Y:S01]  /*4f60*/  @!PT LDS RZ, [RZ] ;  /* 0x00000000fffff984 */ /* 0x000fe20000000800 */
[----:B------:R-:W-:Y:S01]  /*4f70*/  @!PT LDS RZ, [RZ] ;  /* 0x00000000fffff984 */ /* 0x000fe20000000800 */
[----:B------:R-:W-:Y:S01]  /*4f80*/  @!PT LDS RZ, [RZ] ;  /* 0x00000000fffff984 */ /* 0x000fe20000000800 */
[----:B------:R-:W-:Y:S01]  /*4f90*/  @!PT LDS RZ, [RZ] ;  /* 0x00000000fffff984 */ /* 0x000fe20000000800 */
[----:B------:R0:W-:Y:S06]  /*4fa0*/  MEMBAR.ALL.CTA ;  /* 0x0000000000007992 */ /* 0x0001ec0000008000 */
[----:B0-----:R-:W0:Y:S02]  /*4fb0*/  FENCE.VIEW.ASYNC.S ;  /* 0x00000000000073c6 */ /* 0x001e240000000000 */
[----:B0-----:R2:W-:Y:S01]  /*4fc0*/  BAR.SYNC.DEFER_BLOCKING R61, 0x80 ;  /* 0x0002003d0000751d */ /* 0x0015e20000010000 */
[----:B------:R-:W-:-:S02]  /*4fd0*/  ISETP.NE.AND P1, PT, R157, 0x2, PT ;  /* 0x000000029d00780c */ /* 0x000fc40003f25270 */
[----:B------:R-:W-:Y:S02]  /*4fe0*/  @!P5 PRMT R72, RZ, 0x654, R72 ;  /* 0x00000654ff48d816 */ /* 0x000fe40000000048 */
[----:B-1----:R-:W-:Y:S02]  /*4ff0*/  SEL R4, RZ, 0x1, P1 ;  /* 0x00000001ff047807 */ /* 0x002fe40000800000 */
[----:B------:R-:W-:Y:S02]  /*5000*/  PLOP3.LUT P0, PT, PT, PT, PT, 0x8, 0x0 ;  /* 0x000000000000781c */ /* 0x000fe40003f0e170 */
[----:B------:R-:W-:Y:S01]  /*5010*/  SEL R157, R157, RZ, P1 ;  /* 0x000000ff9d9d7207 */ /* 0x000fe20000800000 */
[----:B------:R2:W-:Y:S01]  /*5020*/  @!P5 SYNCS.ARRIVE.TRANS64.RED.A1T0 RZ, [R72+URZ], RZ ;  /* 0x000000ff48ffd9a7 */ /* 0x0005e2000810043f */
[----:B-----5:R-:W-:-:S05]  /*5030*/  LOP3.LUT R5, R5, R4, RZ, 0x3c, !PT ;  /* 0x0000000405057212 */ /* 0x020fca00078e3cff */
[----:B------:R2:W-:Y:S01]  /*5040*/  STL [R1+0x24], R5 ;  /* 0x0000240501007387 */ /* 0x0005e20000100800 */
[----:B------:R-:W-:Y:S05]  /*5050*/  @P6 BRA `(.L_x_11277) ;  /* 0xffffffd000e46947 */ /* 0x000fea000383ffff */
.L_x_11243:
[----:B------:R-:W3:Y:S01]  /*5060*/  LDL.LU R6, [R1+0x58] ;  /* 0x0000580001067983 */ /* 0x000ee20000300800 */
[----:B------:R-:W1:Y:S03]  /*5070*/  LDC R0, c[0x0][0x428] ;  /* 0x00010a00ff007b82 */ /* 0x000e660000000800 */
[----:B------:R-:W4:Y:S04]  /*5080*/  LDL R10, [R1+0x38] ;  /* 0x00003800010a7983 */ /* 0x000f280000100800 */
[----:B------:R-:W4:Y:S01]  /*5090*/  LDL R9, [R1+0x3c] ;  /* 0x00003c0001097983 */ /* 0x000f220000100800 */
[----:B--2---:R-:W2:Y:S03]  /*50a0*/  LDC.64 R4, c[0x0][0x9e0] ;  /* 0x00027800ff047b82 */ /* 0x004ea60000000a00 */
[----:B------:R-:W4:Y:S01]  /*50b0*/  LDL R8, [R1+0x54] ;  /* 0x0000540001087983 */ /* 0x000f220000100800 */
[----:B------:R-:W-:Y:S01]  /*50c0*/  BSSY B0, `(.L_x_11278) ;  /* 0x000000d000007945 */ /* 0x000fe20003800000 */
[----:B-1----:R-:W-:-:S02]  /*50d0*/  ISETP.NE.AND P1, PT, R0, 0x1, PT ;  /* 0x000000010000780c */ /* 0x002fc40003f25270 */
[----:B--2---:R-:W-:-:S11]  /*50e0*/  ISETP.GE.AND P2, PT, R5, 0x1, PT ;  /* 0x000000010500780c */ /* 0x004fd60003f46270 */
[----:B------:R-:W3:Y:S08]  /*50f0*/  @P1 LDC R2, c[0x0][0x42c] ;  /* 0x00010b00ff021b82 */ /* 0x000ef00000000800 */
[----:B------:R-:W1:Y:S01]  /*5100*/  @P1 LDC R3, c[0x0][0x430] ;  /* 0x00010c00ff031b82 */ /* 0x000e620000000800 */
[----:B---3--:R-:W-:Y:S01]  /*5110*/  @P1 IMAD.HI.U32 R2, R6, R2, RZ ;  /* 0x0000000206021227 */ /* 0x008fe200078e00ff */
[----:B----4-:R-:W-:-:S05]  /*5120*/  IADD3 R0, R9, 0xc0, -R10 ;  /* 0x000000c009007810 */ /* 0x010fca0007ffe80a */
[----:B------:R-:W-:-:S05]  /*5130*/  IMAD R11, R8, 0xc0, R0 ;  /* 0x000000c0080b7824 */ /* 0x000fca00078e0200 */
[----:B------:R2:W-:Y:S04]  /*5140*/  STL [R1+0x44], R11 ;  /* 0x0000440b01007387 */ /* 0x0005e80000100800 */
[----:B------:R2:W-:Y:S01]  /*5150*/  STL [R1+0x50], R6 ;  /* 0x0000500601007387 */ /* 0x0005e20000100800 */
[----:B-1----:R-:W-:Y:S05]  /*5160*/  @P0 BRA `(.L_x_11279) ;  /* 0x0000000000080947 */ /* 0x002fea0003800000 */
[----:B------:R-:W1:Y:S02]  /*5170*/  FENCE.VIEW.ASYNC.G ;  /* 0x00000000000073c6 */ /* 0x000e640000000100 */
[----:B-1----:R-:W-:Y:S06]  /*5180*/  BAR.ARV 0xc, 0x200 ;  /* 0x0308000000007b1d */ /* 0x002fec0000002000 */
.L_x_11279:
[----:B------:R-:W-:Y:S05]  /*5190*/  BSYNC B0 ;  /* 0x0000000000007941 */ /* 0x000fea0003800000 */
.L_x_11278:
        /* <DEDUP_REMOVED lines=16> */
.L_x_11282:
[----:B------:R-:W-:-:S13]  /*52a0*/  ISETP.NE.AND P0, PT, R5, 0x1, PT ;  /* 0x000000010500780c */ /* 0x000fda0003f05270 */
[----:B--2---:R-:W2:Y:S02]  /*52b0*/  @P0 LDC.64 R6, c[0x0][0x9e8] ;  /* 0x00027a00ff060b82 */ /* 0x004ea40000000a00 */
[----:B--2---:R-:W-:-:S05]  /*52c0*/  @P0 IMAD.HI.U32 R4, R2, R6, RZ ;  /* 0x0000000602040227 */ /* 0x004fca00078e00ff */
[----:B------:R-:W-:-:S07]  /*52d0*/  @P0 SHF.R.U32.HI R2, RZ, R7, R4 ;  /* 0x00000007ff020219 */ /* 0x000fce0000011604 */
.L_x_11283:
[----:B------:R-:W-:Y:S05]  /*52e0*/  BSYNC B0 ;  /* 0x0000000000007941 */ /* 0x000fea0003800000 */
.L_x_11281:
[----:B------:R-:W-:-:S05]  /*52f0*/  IMAD R3, R2, R5, R5 ;  /* 0x0000000502037224 */ /* 0x000fca00078e0205 */
[----:B------:R-:W-:-:S07]  /*5300*/  VIMNMX R0, R0, R3, PT ;  /* 0x0000000300007248 */ /* 0x000fce0003fe0100 */
.L_x_11280:
        /* <DEDUP_REMOVED lines=20> */
.L_x_11286:
[----:B------:R-:W-:-:S13]  /*5450*/  ISETP.NE.AND P0, PT, R5, 0x1, PT ;  /* 0x000000010500780c */ /* 0x000fda0003f05270 */
[----:B------:R-:W3:Y:S02]  /*5460*/  @P0 LDC.64 R2, c[0x0][0x9e8] ;  /* 0x00027a00ff020b82 */ /* 0x000ee40000000a00 */
[----:B---3--:R-:W-:-:S04]  /*5470*/  @P0 IMAD.HI.U32 R4, R105, R2, RZ ;  /* 0x0000000269040227 */ /* 0x008fc800078e00ff */
[----:B------:R-:W-:Y:S01]  /*5480*/  IMAD.MOV.U32 R2, RZ, RZ, R105 ;  /* 0x000000ffff027224 */ /* 0x000fe200078e0069 */
[----:B------:R-:W-:-:S07]  /*5490*/  @P0 SHF.R.U32.HI R2, RZ, R3, R4 ;  /* 0x00000003ff020219 */ /* 0x000fce0000011604 */
.L_x_11287:
[----:B------:R-:W-:Y:S05]  /*54a0*/  BSYNC B0 ;  /* 0x0000000000007941 */ /* 0x000fea0003800000 */
.L_x_11285:
[----:B------:R-:W-:-:S05]  /*54b0*/  IMAD R3, R2, R5, RZ ;  /* 0x0000000502037224 */ /* 0x000fca00078e02ff */
[----:B------:R-:W-:-:S07]  /*54c0*/  VIMNMX R0, R0, R3, !PT ;  /* 0x0000000300007248 */ /* 0x000fce0007fe0100 */
.L_x_11284:
[----:B------:R-:W-:Y:S01]  /*54d0*/  IMAD.HI R2, R0, 0x66666667, RZ ;  /* 0x6666666700027827 */ /* 0x000fe200078e02ff */
[----:B------:R-:W-:Y:S02]  /*54e0*/  PLOP3.LUT P0, PT, PT, PT, PT, 0x80, 0x0 ;  /* 0x000000000000781c */ /* 0x000fe40003f0f070 */
[----:B------:R-:W-:Y:S02]  /*54f0*/  CS2R R20, SRZ ;  /* 0x0000000000147805 */ /* 0x000fe4000001ff00 */
[----:B------:R-:W-:Y:S01]  /*5500*/  CS2R R54, SRZ ;  /* 0x0000000000367805 */ /* 0x000fe2000001ff00 */
[----:B------:R-:W-:Y:S01]  /*5510*/  IMAD.MOV.U32 R0, RZ, RZ, RZ ;  /* 0x000000ffff007224 */ /* 0x000fe200078e00ff */
[----:B------:R-:W-:Y:S02]  /*5520*/  SHF.R.U32.HI R3, RZ, 0x1f, R2 ;  /* 0x0000001fff037819 */ /* 0x000fe40000011602 */
[----:B--2---:R-:W-:Y:S02]  /*5530*/  CS2R R6, SRZ ;  /* 0x0000000000067805 */ /* 0x004fe4000001ff00 */
[----:B------:R-:W-:-:S02]  /*5540*/  CS2R R52, SRZ ;  /* 0x0000000000347805 */ /* 0x000fc4000001ff00 */
[----:B------:R-:W-:Y:S02]  /*5550*/  CS2R R8, SRZ ;  /* 0x0000000000087805 */ /* 0x000fe4000001ff00 */
[----:B------:R-:W-:Y:S02]  /*5560*/  LEA.HI.SX32 R3, R2, R3, 0x1a ;  /* 0x0000000302037211 */ /* 0x000fe400078fd2ff */
[----:B------:R-:W-:Y:S01]  /*5570*/  CS2R R10, SRZ ;  /* 0x00000000000a7805 */ /* 0x000fe2000001ff00 */
[----:B------:R-:W-:Y:S01]  /*5580*/  IMAD.MOV.U32 R43, RZ, RZ, RZ ;  /* 0x000000ffff2b7224 */ /* 0x000fe200078e00ff */
[----:B------:R-:W-:Y:S02]  /*5590*/  CS2R R44, SRZ ;  /* 0x00000000002c7805 */ /* 0x000fe4000001ff00 */
[----:B------:R-:W-:Y:S02]  /*55a0*/  VIMNMX R4, RZ, R3, !PT ;  /* 0x00000003ff047248 */ /* 0x000fe40007fe0100 */
[----:B0-----:R-:W-:Y:S01]  /*55b0*/  CS2R R12, SRZ ;  /* 0x00000000000c7805 */ /* 0x001fe2000001ff00 */
[----:B------:R-:W-:Y:S01]  /*55c0*/  IMAD.MOV.U32 R46, RZ, RZ, RZ ;  /* 0x000000ffff2e7224 */ /* 0x000fe200078e00ff */
[----:B------:R-:W-:-:S02]  /*55d0*/  CS2R R38, SRZ ;  /* 0x0000000000267805 */ /* 0x000fc4000001ff00 */
[----:B------:R-:W-:Y:S01]  /*55e0*/  ISETP.GT.AND P1, PT, R106, R4, PT ;  /* 0x000000046a00720c */ /* 0x000fe20003f24270 */
[----:B------:R0:W-:Y:S01]  /*55f0*/  STL [R1+0x48], R4 ;  /* 0x0000480401007387 */ /* 0x0001e20000100800 */
[----:B------:R-:W-:Y:S02]  /*5600*/  CS2R R14, SRZ ;  /* 0x00000000000e7805 */ /* 0x000fe4000001ff00 */
[----:B------:R-:W-:Y:S02]  /*5610*/  CS2R R36, SRZ ;  /* 0x0000000000247805 */ /* 0x000fe4000001ff00 */
[----:B------:R-:W-:Y:S02]  /*5620*/  CS2R R24, SRZ ;  /* 0x0000000000187805 */ /* 0x000fe4000001ff00 */
[----:B------:R-:W-:Y:S01]  /*5630*/  CS2R R30, SRZ ;  /* 0x00000000001e7805 */ /* 0x000fe2000001ff00 */
[----:B------:R-:W-:Y:S01]  /*5640*/  IMAD.MOV.U32 R32, RZ, RZ, RZ ;  /* 0x000000ffff207224 */ /* 0x000fe200078e00ff */
[----:B------:R-:W-:Y:S01]  /*5650*/  CS2R R56, SRZ ;  /* 0x0000000000387805 */ /* 0x000fe2000001ff00 */
[----:B------:R-:W-:-:S02]  /*5660*/  IMAD.MOV.U32 R29, RZ, RZ, RZ ;  /* 0x000000ffff1d7224 */ /* 0x000fc400078e00ff */
[----:B------:R-:W-:Y:S01]  /*5670*/  IMAD.MOV.U32 R58, RZ, RZ, RZ ;  /* 0x000000ffff3a7224 */ /* 0x000fe200078e00ff */
[----:B0-----:R-:W-:Y:S06]  /*5680*/  @!P1 BRA `(.L_x_11288) ;  /* 0x0000015000fc9947 */ /* 0x001fec0003800000 */
[----:B------:R-:W0:Y:S01]  /*5690*/  S2R R4, SR_TID.X ;  /* 0x0000000000047919 */ /* 0x000e220000002100 */
[----:B------:R-:W-:Y:S01]  /*56a0*/  VIADD R24, R18, 0xb000 ;  /* 0x0000b00012187836 */ /* 0x000fe20000000000 */
[----:B------:R-:W-:Y:S04]  /*56b0*/  BSSY B6, `(.L_x_11289) ;  /* 0x000001e000067945 */ /* 0x000fe80003800000 */
[----:B------:R-:W-:Y:S01]  /*56c0*/  LOP3.LUT P0, RZ, R24, 0x9f, RZ, 0xc0, !PT ;  /* 0x0000009f18ff7812 */ /* 0x000fe2000780c0ff */
[----:B0-----:R-:W-:-:S05]  /*56d0*/  VIADD R26, R4, 0xffffff80 ;  /* 0xffffff80041a7836 */ /* 0x001fca0000000000 */
[----:B------:R-:W-:-:S04]  /*56e0*/  SHF.R.S32.HI R27, RZ, 0x1f, R26 ;  /* 0x0000001fff1b7819 */ /* 0x000fc8000001141a */
[----:B------:R-:W-:-:S04]  /*56f0*/  LEA.HI R0, R27, R26, RZ, 0x7 ;  /* 0x0000001a1b007211 */ /* 0x000fc800078f38ff */
[----:B------:R-:W-:-:S06]  /*5700*/  SHF.R.S32.HI R0, RZ, 0x7, R0 ;  /* 0x00000007ff007819 */ /* 0x000fcc0000011400 */
        /* <DEDUP_REMOVED lines=24> */
.L_x_11290:
[----:B------:R-:W-:Y:S05]  /*5890*/  BSYNC B6 ;  /* 0x0000000000067941 */ /* 0x000fea0003800000 */
.L_x_11289:
        /* <DEDUP_REMOVED lines=55> */
.L_x_11294:
[----:B-1----:R1:W2:Y:S02]  /*5c10*/  SYNCS.PHASECHK.TRANS64.TRYWAIT P0, [R18+URZ+0x13200], R3 ;  /* 0x01320003120075a7 */ /* 0x0022a4000800017f */
[----:B--2---:R-:W-:Y:S05]  /*5c20*/  @!P0 NANOSLEEP.SYNCS 0x989680 ;  /* 0x009896800000895d */ /* 0x004fea0003900000 */
[----:B------:R-:W2:Y:S02]  /*5c30*/  @!P0 SYNCS.PHASECHK.TRANS64 P0, [R18+URZ+0x13200], R3 ;  /* 0x01320003120085a7 */ /* 0x000ea4000800007f */
[----:B--2---:R-:W-:Y:S05]  /*5c40*/  @!P0 BRA `(.L_x_11294) ;  /* 0xfffffffc00f08947 */ /* 0x004fea000383ffff */
.L_x_11293:
[----:B------:R-:W-:Y:S05]  /*5c50*/  BSYNC B0 ;  /* 0x0000000000007941 */ /* 0x000fea0003800000 */
.L_x_11292:
[----:B------:R-:W-:Y:S05]  /*5c60*/  BRA `(.L_x_11295) ;  /* 0x0000002c00ac7947 */ /* 0x000fea0003800000 */
.L_x_11291:
[----:B------:R-:W-:Y:S01]  /*5c70*/  LEA.HI R3, R26, R26, RZ, 0x1 ;  /* 0x0000001a1a037211 */ /* 0x000fe200078f08ff */
[----:B------:R-:W-:Y:S01]  /*5c80*/  ULDC.64 UR4, c[0x0][0x3d8] ;  /* 0x0000f60000047ab9 */ /* 0x000fe20000000a00 */
[----:B------:R-:W-:Y:S01]  /*5c90*/  LOP3.LUT P0, RZ, R24, 0x1bf, RZ, 0xc0, !PT ;  /* 0x000001bf18ff7812 */ /* 0x000fe2000780c0ff */
[----:B------:R-:W-:Y:S01]  /*5ca0*/  ULDC.64 UR6, c[0x0][0x3e8] ;  /* 0x0000fa0000067ab9 */ /* 0x000fe20000000a00 */
[----:B-----5:R-:W-:Y:S01]  /*5cb0*/  SHF.R.S32.HI R0, RZ, 0x1f, R47 ;  /* 0x0000001fff007819 */ /* 0x020fe2000001142f */
[----:B------:R-:W-:Y:S01]  /*5cc0*/  IMAD.WIDE.U32 R32, R47, UR4, RZ ;  /* 0x000000042f207c25 */ /* 0x000fe2000f8e00ff */
[----:B------:R-:W-:Y:S01]  /*5cd0*/  LOP3.LUT R3, R3, 0xfffffffe, RZ, 0xc0, !PT ;  /* 0xfffffffe03037812 */ /* 0x000fe200078ec0ff */
[----:B------:R-:W-:Y:S02]  /*5ce0*/  BSSY B6, `(.L_x_11296) ;  /* 0x000001c000067945 */ /* 0x000fe40003800000 */
[----:B------:R-:W-:Y:S02]  /*5cf0*/  IMAD R4, R0, UR4, RZ ;  /* 0x0000000400047c24 */ /* 0x000fe4000f8e02ff */
[----:B------:R-:W-:-:S02]  /*5d00*/  IMAD.IADD R3, R26, 0x1, -R3 ;  /* 0x000000011a037824 */ /* 0x000fc400078e0a03 */
[----:B------:R-:W-:Y:S02]  /*5d10*/  IMAD R0, R0, UR6, RZ ;  /* 0x0000000600007c24 */ /* 0x000fe4000f8e02ff */
[----:B------:R-:W-:Y:S02]  /*5d20*/  IMAD.SHL.U32 R24, R3, 0x8, RZ ;  /* 0x0000000803187824 */ /* 0x000fe400078e00ff */
[C---:B------:R-:W-:Y:S02]  /*5d30*/  IMAD R43, R47.reuse, UR5, R4 ;  /* 0x000000052f2b7c24 */ /* 0x040fe4000f8e0204 */
[C---:B------:R-:W-:Y:S01]  /*5d40*/  IMAD R29, R47.reuse, UR7, R0 ;  /* 0x000000072f1d7c24 */ /* 0x040fe2000f8e0200 */
[----:B------:R-:W-:Y:S01]  /*5d50*/  SHF.R.S32.HI R25, RZ, 0x1f, R24 ;  /* 0x0000001fff197819 */ /* 0x000fe20000011418 */
        /* <DEDUP_REMOVED lines=20> */
.L_x_11297:
[----:B------:R-:W-:Y:S05]  /*5ea0*/  BSYNC B6 ;  /* 0x0000000000067941 */ /* 0x000fea0003800000 */
.L_x_11296:
[----:B------:R-:W2:Y:S01]  /*5eb0*/  LDL R20, [R1+0x54] ;  /* 0x0000540001147983 */ /* 0x000ea20000100800 */
[----:B------:R-:W0:Y:S01]  /*5ec0*/  LDC.64 R8, c[0x0][0x3d8] ;  /* 0x0000f600ff087b82 */ /* 0x000e220000000a00 */
[----:B------:R-:W-:Y:S01]  /*5ed0*/  ULDC.U8 UR4, c[0x0][0x3f0] ;  /* 0x0000fc0000047ab9 */ /* 0x000fe20000000000 */
[----:B------:R-:W-:Y:S01]  /*5ee0*/  BSSY B0, `(.L_x_11298) ;  /* 0x00002bb000007945 */ /* 0x000fe20003800000 */
[----:B------:R-:W1:Y:S01]  /*5ef0*/  S2R R21, SR_TID.X ;  /* 0x0000000000157919 */ /* 0x000e620000002100 */
[----:B------:R-:W-:-:S04]  /*5f00*/  ISETP.NE.AND P0, PT, RZ, UR4, PT ;  /* 0x00000004ff007c0c */ /* 0x000fc8000bf05270 */
[----:B------:R-:W3:Y:S01]  /*5f10*/  LDC.64 R10, c[0x0][0x3e8] ;  /* 0x0000fa00ff0a7b82 */ /* 0x000ee20000000a00 */
[C---:B-1----:R-:W-:Y:S02]  /*5f20*/  VIADD R46, R21.reuse, 0xffffff80 ;  /* 0xffffff80152e7836 */ /* 0x042fe40000000000 */
[----:B------:R-:W-:-:S05]  /*5f30*/  VIADD R44, R21, 0xffffff80 ;  /* 0xffffff80152c7836 */ /* 0x000fca0000000000 */
[----:B------:R-:W-:-:S04]  /*5f40*/  LEA.HI R44, R44, R46, RZ, 0x1 ;  /* 0x0000002e2c2c7211 */ /* 0x000fc800078f08ff */
[----:B------:R-:W-:-:S04]  /*5f50*/  SHF.R.S32.HI R44, RZ, 0x1, R44 ;  /* 0x00000001ff2c7819 */ /* 0x000fc8000001142c */
[----:B------:R-:W-:Y:S02]  /*5f60*/  SHF.R.S32.HI R45, RZ, 0x1f, R44 ;  /* 0x0000001fff2d7819 */ /* 0x000fe4000001142c */
[----:B--2---:R-:W-:Y:S01]  /*5f70*/  SHF.R.S32.HI R3, RZ, 0x1f, R20 ;  /* 0x0000001fff037819 */ /* 0x004fe20000011414 */
[----:B0-----:R-:W-:-:S04]  /*5f80*/  IMAD.WIDE.U32 R6, R20, R8, RZ ;  /* 0x0000000814067225 */ /* 0x001fc800078e00ff */
[C---:B------:R-:W-:Y:S02]  /*5f90*/  IMAD R0, R3.reuse, R8, RZ ;  /* 0x0000000803007224 */ /* 0x040fe400078e02ff */
[-C--:B---3--:R-:W-:Y:S02]  /*5fa0*/  IMAD R12, R3, R10.reuse, RZ ;  /* 0x0000000a030c7224 */ /* 0x088fe400078e02ff */
[----:B------:R-:W-:-:S04]  /*5fb0*/  IMAD.WIDE.U32 R4, R20, R10, RZ ;  /* 0x0000000a14047225 */ /* 0x000fc800078e00ff */
[C---:B------:R-:W-:Y:S02]  /*5fc0*/  IMAD R3, R20.reuse, R9, R0 ;  /* 0x0000000914037224 */ /* 0x040fe400078e0200 */
[----:B------:R-:W-:Y:S02]  /*5fd0*/  IMAD R13, R20, R11, R12 ;  /* 0x0000000b140d7224 */ /* 0x000fe400078e020c */
[----:B------:R-:W-:Y:S02]  /*5fe0*/  IMAD.IADD R40, R7, 0x1, R3 ;  /* 0x0000000107287824 */ /* 0x000fe400078e0203 */
[----:B------:R-:W-:Y:S01]  /*5ff0*/  IMAD.IADD R42, R5, 0x1, R13 ;  /* 0x00000001052a7824 */ /* 0x000fe200078e020d */
[----:B------:R-:W-:Y:S06]  /*6000*/  @!P0 BRA `(.L_x_11299) ;  /* 0x0000001400688947 */ /* 0x000fec0003800000 */
[----:B------:R-:W2:Y:S01]  /*6010*/  LDL R21, [R1+0x38] ;  /* 0x0000380001157983 */ /* 0x000ea20000100800 */
[----:B------:R-:W0:Y:S01]  /*6020*/  LDC R0, c[0x0][0x428] ;  /* 0x00010a00ff007b82 */ /* 0x000e220000000800 */
[----:B------:R-:W-:Y:S01]  /*6030*/  IMAD R3, R20, 0xc0, R44 ;  /* 0x000000c014037824 */ /* 0x000fe200078e022c */
[----:B------:R-:W-:Y:S01]  /*6040*/  BSSY B1, `(.L_x_11300) ;  /* 0x0000033000017945 */ /* 0x000fe20003800000 */
[----:B------:R-:W-:Y:S02]  /*6050*/  CS2R R36, SRZ ;  /* 0x0000000000247805 */ /* 0x000fe4000001ff00 */
[----:B------:R-:W-:Y:S02]  /*6060*/  CS2R R38, SRZ ;  /* 0x0000000000267805 */ /* 0x000fe4000001ff00 */
[----:B------:R-:W-:Y:S01]  /*6070*/  CS2R R34, SRZ ;  /* 0x0000000000227805 */ /* 0x000fe2000001ff00 */
[----:B------:R-:W-:Y:S02]  /*6080*/  IMAD.MOV.U32 R14, RZ, RZ, R30 ;  /* 0x000000ffff0e7224 */ /* 0x000fe400078e001e */
[----:B------:R-:W-:Y:S01]  /*6090*/  IMAD.MOV.U32 R15, RZ, RZ, R29 ;  /* 0x000000ffff0f7224 */ /* 0x000fe200078e001d */
[----:B0-----:R-:W-:-:S13]  /*60a0*/  ISETP.NE.AND P1, PT, R0, 0x1, PT ;  /* 0x000000010000780c */ /* 0x001fda0003f25270 */
[----:B------:R-:W0:Y:S08]  /*60b0*/  @P1 LDC R12, c[0x0][0x42c] ;  /* 0x00010b00ff0c1b82 */ /* 0x000e300000000800 */
[----:B------:R-:W1:Y:S01]  /*60c0*/  @P1 LDC R13, c[0x0][0x430] ;  /* 0x00010c00ff0d1b82 */ /* 0x000e620000000800 */
[----:B0-----:R-:W-:-:S05]  /*60d0*/  @P1 IMAD.HI.U32 R12, R3, R12, RZ ;  /* 0x0000000c030c1227 */ /* 0x001fca00078e00ff */
[----:B-1----:R-:W-:Y:S01]  /*60e0*/  @P1 SHF.R.U32.HI R3, RZ, R13, R12 ;  /* 0x0000000dff031219 */ /* 0x002fe2000001160c */
[----:B------:R-:W-:Y:S02]  /*60f0*/  IMAD.MOV.U32 R12, RZ, RZ, R32 ;  /* 0x000000ffff0c7224 */ /* 0x000fe400078e0020 */
[----:B------:R-:W-:Y:S01]  /*6100*/  IMAD.MOV.U32 R13, RZ, RZ, R43 ;  /* 0x000000ffff0d7224 */ /* 0x000fe200078e002b */
[----:B------:R-:W-:Y:S01]  /*6110*/  SHF.R.S32.HI R41, RZ, 0x1f, R3 ;  /* 0x0000001fff297819 */ /* 0x000fe20000011403 */
[----:B--2---:R-:W-:Y:S01]  /*6120*/  IMAD R0, R20, -0xc0, R21 ;  /* 0xffffff4014007824 */ /* 0x004fe200078e0215 */
[----:B------:R-:W-:-:S04]  /*6130*/  CS2R R20, SRZ ;  /* 0x0000000000147805 */ /* 0x000fc8000001ff00 */
[----:B------:R-:W-:-:S04]  /*6140*/  VIMNMX R0, R0, 0xc0, PT ;  /* 0x000000c000007848 */ /* 0x000fc80003fe0100 */
[----:B------:R-:W-:-:S13]  /*6150*/  ISETP.GE.AND P0, PT, R44, R0, PT ;  /* 0x000000002c00720c */ /* 0x000fda0003f06270 */
[----:B------:R-:W-:Y:S05]  /*6160*/  @P0 BRA `(.L_x_11301) ;  /* 0x0000000000800947 */ /* 0x000fea0003800000 */
[CC--:B------:R-:W-:Y:S01]  /*6170*/  IMAD R0, R45.reuse, R8.reuse, RZ ;  /* 0x000000082d007224 */ /* 0x0c0fe200078e02ff */
[----:B------:R-:W-:Y:S01]  /*6180*/  ULDC UR4, c[0x0][0x3d4] ;  /* 0x0000f50000047ab9 */ /* 0x000fe20000000800 */
[--C-:B------:R-:W-:Y:S01]  /*6190*/  IMAD.WIDE.U32 R20, R44, R8, R24.reuse ;  /* 0x000000082c147225 */ /* 0x100fe200078e0018 */
[----:B------:R-:W-:Y:S01]  /*61a0*/  ULDC.64 UR6, c[0x0][0x3c8] ;  /* 0x0000f20000067ab9 */ /* 0x000fe20000000a00 */
[----:B------:R-:W-:Y:S02]  /*61b0*/  ISETP.GE.AND P3, PT, R24, UR4, PT ;  /* 0x0000000418007c0c */ /* 0x000fe4000bf66270 */
[----:B------:R-:W-:Y:S01]  /*61c0*/  CS2R R38, SRZ ;  /* 0x0000000000267805 */ /* 0x000fe2000001ff00 */
[----:B------:R-:W-:Y:S01]  /*61d0*/  IMAD R36, R45, R10, RZ ;  /* 0x0000000a2d247224 */ /* 0x000fe200078e02ff */
[----:B------:R-:W-:Y:S01]  /*61e0*/  IADD3 R32, P1, R20, R32, RZ ;  /* 0x0000002014207210 */ /* 0x000fe20007f3e0ff */
[----:B------:R-:W-:-:S04]  /*61f0*/  IMAD.WIDE.U32 R34, R44, R10, R24 ;  /* 0x0000000a2c227225 */ /* 0x000fc800078e0018 */
[----:B------:R-:W-:Y:S01]  /*6200*/  IMAD R0, R44, R9, R0 ;  /* 0x000000092c007224 */ /* 0x000fe200078e0200 */
        /* <DEDUP_REMOVED lines=8> */
[----:B------:R-:W-:Y:S01]  /*6290*/  ISETP.GE.AND P4, PT, R0, UR4, PT ;  /* 0x0000000400007c0c */ /* 0x000fe2000bf86270 */
[----:B------:R-:W-:Y:S01]  /*62a0*/  ULDC.64 UR4, c[0x0][0x3e0] ;  /* 0x0000f80000047ab9 */ /* 0x000fe20000000a00 */
[----:B------:R-:W-:Y:S01]  /*62b0*/  CS2R R36, SRZ ;  /* 0x0000000000247805 */ /* 0x000fe2000001ff00 */
[----:B------:R-:W-:Y:S01]  /*62c0*/  IMAD.WIDE.U32 R4, R4, 0xc0, R30 ;  /* 0x000000c004047825 */ /* 0x000fe200078e001e */
[----:B------:R-:W-:-:S03]  /*62d0*/  IADD3 R6, P1, R6, UR6, RZ ;  /* 0x0000000606067c10 */ /* 0x000fc6000ff3e0ff */
[----:B------:R-:W-:Y:S01]  /*62e0*/  IMAD R29, R42, 0xc0, RZ ;  /* 0x000000c02a1d7824 */ /* 0x000fe200078e02ff */
[----:B------:R-:W-:Y:S02]  /*62f0*/  IADD3 R4, P2, R4, UR4, RZ ;  /* 0x0000000404047c10 */ /* 0x000fe4000ff5e0ff */
[----:B------:R-:W-:Y:S02]  /*6300*/  IADD3.X R7, R7, UR7, R21, P1, !PT ;  /* 0x0000000707077c10 */ /* 0x000fe40008ffe415 */
[----:B------:R-:W-:Y:S02]  /*6310*/  CS2R R20, SRZ ;  /* 0x0000000000147805 */ /* 0x000fe4000001ff00 */
[----:B------:R-:W-:Y:S01]  /*6320*/  IADD3.X R5, R5, UR5, R29, P2, !PT ;  /* 0x0000000505057c10 */ /* 0x000fe200097fe41d */
[----:B------:R0:W5:Y:S04]  /*6330*/  @!P3 LDG.E.64 R38, desc[UR44][R6.64] ;  /* 0x0000002c0626b981 */ /* 0x000168000c1e1b00 */
[----:B------:R0:W5:Y:S04]  /*6340*/  @!P4 LDG.E.64 R34, desc[UR44][R6.64+0x10] ;  /* 0x0000102c0622c981 */ /* 0x000168000c1e1b00 */
[----:B------:R0:W5:Y:S04]  /*6350*/  @!P3 LDG.E.64 R36, desc[UR44][R4.64] ;  /* 0x0000002c0424b981 */ /* 0x000168000c1e1b00 */
[----:B------:R0:W5:Y:S02]  /*6360*/  @!P4 LDG.E.64 R20, desc[UR44][R4.64+0x10] ;  /* 0x0000102c0414c981 */ /* 0x000164000c1e1b00 */
.L_x_11301:
[----:B------:R-:W-:Y:S05]  /*6370*/  BSYNC B1 ;  /* 0x0000000000017941 */ /* 0x000fea0003800000 */
.L_x_11300:
[----:B------:R-:W2:Y:S01]  /*6380*/  LDL R29, [R1+0x6c] ;  /* 0x00006c00011d7983 */ /* 0x000ea20000100800 */
[-C--:B0-----:R-:W-:Y:S01]  /*6390*/  IMAD.WIDE.U32 R4, R3, R8.reuse, R12 ;  /* 0x0000000803047225 */ /* 0x081fe200078e000c */
[----:B------:R-:W-:Y:S01]  /*63a0*/  ULDC.64 UR4, c[0x0][0x3c8] ;  /* 0x0000f20000047ab9 */ /* 0x000fe20000000a00 */
[----:B------:R-:W-:Y:S02]  /*63b0*/  ULDC.64 UR6, c[0x0][0x3e0] ;  /* 0x0000f80000067ab9 */ /* 0x000fe40000000a00 */
[C---:B------:R-:W-:Y:S01]  /*63c0*/  IMAD R8, R41.reuse, R8, RZ ;  /* 0x0000000829087224 */ /* 0x040fe200078e02ff */
[----:B------:R-:W-:Y:S01]  /*63d0*/  IADD3 R4, P1, R4, UR4, RZ ;  /* 0x0000000404047c10 */ /* 0x000fe2000ff3e0ff */
[-C--:B------:R-:W-:Y:S01]  /*63e0*/  IMAD R0, R41, R10.reuse, RZ ;  /* 0x0000000a29007224 */ /* 0x080fe200078e02ff */
[----:B------:R-:W-:Y:S01]  /*63f0*/  UMOV UR4, 0xffffffff ;  /* 0xffffffff00047882 */ /* 0x000fe20000000000 */
[----:B------:R-:W-:-:S04]  /*6400*/  IMAD.WIDE.U32 R6, R3, R10, R14 ;  /* 0x0000000a03067225 */ /* 0x000fc800078e000e */
        /* <DEDUP_REMOVED lines=10> */
.L_x_11565:
[----:B------:R-:W-:-:S03]  /*64b0*/  UMOV UR4, 0xffffffff ;  /* 0xffffffff00047882 */ /* 0x000fc60000000000 */
[----:B------:R-:W-:Y:S05]  /*64c0*/  BRA.DIV UR4, `(.L_x_11303) ;  /* 0x000001be04fc7947 */ /* 0x000fea000b800000 */
.L_x_11568:
[----:B------:R-:W-:-:S03]  /*64d0*/  UMOV UR4, 0xffffffff ;  /* 0xffffffff00047882 */ /* 0x000fc60000000000 */
[----:B------:R-:W-:Y:S05]  /*64e0*/  BRA.DIV UR4, `(.L_x_11304) ;  /* 0x000001c2041c7947 */ /* 0x000fea000b800000 */
.L_x_11571:
[----:B------:R-:W-:-:S03]  /*64f0*/  UMOV UR4, 0xffffffff ;  /* 0xffffffff00047882 */ /* 0x000fc60000000000 */
[----:B------:R-:W-:Y:S05]  /*6500*/  BRA.DIV UR4, `(.L_x_11305) ;  /* 0x000001c2043c7947 */ /* 0x000fea000b800000 */
.L_x_11574:
[----:B------:R-:W0:Y:S01]  /*6510*/  SYNCS.PHASECHK.TRANS64.TRYWAIT P1, [R18+URZ+0x13200], R5 ;  /* 0x01320005120075a7 */ /* 0x000e22000802017f */
[----:B------:R-:W-:Y:S04]  /*6520*/  BSSY B1, `(.L_x_11306) ;  /* 0x0000002000017945 */ /* 0x000fe80003800000 */
[----:B0-----:R-:W-:Y:S05]  /*6530*/  @!P1 BRA `(.L_x_11307) ;  /* 0x000001c000589947 */ /* 0x001fea0003800000 */
.L_x_11575:
[----:B------:R-:W-:Y:S05]  /*6540*/  BSYNC B1 ;  /* 0x0000000000017941 */ /* 0x000fea0003800000 */
.L_x_11306:
[----:B------:R-:W-:Y:S05]  /*6550*/  @P0 BRA `(.L_x_11308) ;  /* 0x00000024004c0947 */ /* 0x000fea0003800000 */
[----:B------:R1:W5:Y:S01]  /*6560*/  LDL R41, [R1+0x40] ;  /* 0x0000400001297983 */ /* 0x0003620000100800 */
[----:B------:R-:W2:Y:S01]  /*6570*/  LDC R3, c[0x0][0x3d4] ;  /* 0x0000f500ff037b82 */ /* 0x000ea20000000800 */
[C---:B------:R-:W-:Y:S01]  /*6580*/  VIADD R0, R24.reuse, 0x10 ;  /* 0x0000001018007836 */ /* 0x040fe20000000000 */
[----:B------:R-:W-:Y:S01]  /*6590*/  BSSY B1, `(.L_x_11309) ;  /* 0x000007b000017945 */ /* 0x000fe20003800000 */
[----:B--2---:R-:W-:-:S03]  /*65a0*/  ISETP.GE.AND P0, PT, R24, R3, PT ;  /* 0x000000031800720c */ /* 0x004fc60003f06270 */
[----:B------:R-:W-:-:S10]  /*65b0*/  ISETP.GE.AND P1, PT, R0, R3, PT ;  /* 0x000000030000720c */ /* 0x000fd40003f26270 */
[----:B-1----:R-:W-:Y:S05]  /*65c0*/  @P0 BRA `(.L_x_11310) ;  /* 0x0000000400dc0947 */ /* 0x002fea0003800000 */
[----:B-----5:R-:W-:Y:S01]  /*65d0*/  IMAD.IADD R0, R18, 0x1, R41 ;  /* 0x0000000112007824 */ /* 0x020fe200078e0229 */
[----:B------:R-:W-:Y:S02]  /*65e0*/  SHF.R.U32.HI R3, RZ, 0x8, R38 ;  /* 0x00000008ff037819 */ /* 0x000fe40000011626 */
[----:B------:R-:W-:Y:S02]  /*65f0*/  SHF.R.U32.HI R9, RZ, 0x8, R39 ;  /* 0x00000008ff097819 */ /* 0x000fe40000011627 */
[----:B0-----:R-:W0:Y:S01]  /*6600*/  LDS.128 R4, [R0+0xb000] ;  /* 0x00b0000000047984 */ /* 0x001e220000000c00 */
[----:B------:R-:W-:Y:S02]  /*6610*/  LOP3.LUT R8, R38, 0xff, RZ, 0xc0, !PT ;  /* 0x000000ff26087812 */ /* 0x000fe400078ec0ff */
[----:B------:R-:W-:Y:S02]  /*6620*/  LOP3.LUT R3, R3, 0xff, RZ, 0xc0, !PT ;  /* 0x000000ff03037812 */ /* 0x000fe400078ec0ff */
[----:B------:R-:W-:-:S02]  /*6630*/  LOP3.LUT R10, R39, 0xff, RZ, 0xc0, !PT ;  /* 0x000000ff270a7812 */ /* 0x000fc400078ec0ff */
[----:B------:R-:W-:Y:S02]  /*6640*/  LOP3.LUT R9, R9, 0xff, RZ, 0xc0, !PT ;  /* 0x000000ff09097812 */ /* 0x000fe400078ec0ff */
[----:B------:R-:W-:Y:S02]  /*6650*/  PRMT R3, R3, 0x7604, R8 ;  /* 0x0000760403037816 */ /* 0x000fe40000000008 */
        /* <DEDUP_REMOVED lines=21> */
[----:B0-----:R-:W-:Y:S02]  /*67b0*/  F2FP.F16.E4M3.UNPACK_B R3, R6.H1 ;  /* 0x00000006ff03723e */ /* 0x001fe400030006ff */
        /* <DEDUP_REMOVED lines=88> */
.L_x_11310:
[----:B------:R-:W-:Y:S05]  /*6d40*/  BSYNC B1 ;  /* 0x0000000000017941 */ /* 0x000fea0003800000 */
.L_x_11309:
[----:B------:R-:W-:Y:S05]  /*6d50*/  @P1 BRA `(.L_x_11308) ;  /* 0x0000001c004c1947 */ /* 0x000fea0003800000 */
[----:B------:R-:W-:Y:S02]  /*6d60*/  LEA.HI R26, R27, R26, RZ, 0x2 ;  /* 0x0000001a1b1a7211 */ /* 0x000fe400078f10ff */
[----:B-----5:R-:W-:Y:S02]  /*6d70*/  SHF.R.U32.HI R10, RZ, 0x8, R35 ;  /* 0x00000008ff0a7819 */ /* 0x020fe40000011623 */
[--C-:B-1----:R-:W-:Y:S02]  /*6d80*/  SHF.R.S32.HI R0, RZ, 0x2, R26.reuse ;  /* 0x00000002ff007819 */ /* 0x102fe4000001141a */
[----:B------:R-:W-:Y:S02]  /*6d90*/  SHF.R.S32.HI R3, RZ, 0x1f, R26 ;  /* 0x0000001fff037819 */ /* 0x000fe4000001141a */
[----:B------:R-:W-:Y:S02]  /*6da0*/  SHF.R.U32.HI R15, RZ, 0x8, R21 ;  /* 0x00000008ff0f7819 */ /* 0x000fe40000011615 */
[----:B------:R-:W-:-:S02]  /*6db0*/  LEA.HI R3, R3, R0, RZ, 0x2 ;  /* 0x0000000003037211 */ /* 0x000fc400078f10ff */
[----:B------:R-:W-:Y:S02]  /*6dc0*/  SHF.R.U32.HI R12, RZ, 0x8, R20 ;  /* 0x00000008ff0c7819 */ /* 0x000fe40000011614 */
[----:B------:R-:W-:Y:S02]  /*6dd0*/  LOP3.LUT R3, R3, 0xfffffffc, RZ, 0xc0, !PT ;  /* 0xfffffffc03037812 */ /* 0x000fe400078ec0ff */
[----:B------:R-:W-:Y:S02]  /*6de0*/  LOP3.LUT R9, R35, 0xff, RZ, 0xc0, !PT ;  /* 0x000000ff23097812 */ /* 0x000fe400078ec0ff */
[----:B------:R-:W-:Y:S01]  /*6df0*/  LOP3.LUT R14, R21, 0xff, RZ, 0xc0, !PT ;  /* 0x000000ff150e7812 */ /* 0x000fe200078ec0ff */
[----:B------:R-:W-:Y:S01]  /*6e00*/  IMAD.IADD R3, R0, 0x1, -R3 ;  /* 0x0000000100037824 */ /* 0x000fe200078e0a03 */
[----:B------:R-:W-:Y:S02]  /*6e10*/  LOP3.LUT R10, R10, 0xff, RZ, 0xc0, !PT ;  /* 0x000000ff0a0a7812 */ /* 0x000fe400078ec0ff */
[----:B------:R-:W-:-:S02]  /*6e20*/  LOP3.LUT R15, R15, 0xff, RZ, 0xc0, !PT ;  /* 0x000000ff0f0f7812 */ /* 0x000fc400078ec0ff */
[----:B------:R-:W-:Y:S01]  /*6e30*/  LOP3.LUT P0, RZ, R3, 0x2, RZ, 0xc0, !PT ;  /* 0x0000000203ff7812 */ /* 0x000fe2000780c0ff */
[----:B------:R-:W-:Y:S01]  /*6e40*/  IMAD.IADD R3, R18, 0x1, R41 ;  /* 0x0000000112037824 */ /* 0x000fe200078e0229 */
[----:B------:R-:W-:Y:S02]  /*6e50*/  SHF.R.U32.HI R8, RZ, 0x8, R34 ;  /* 0x00000008ff087819 */ /* 0x000fe40000011622 */
[----:B------:R-:W-:Y:S01]  /*6e60*/  LOP3.LUT R11, R20, 0xff, RZ, 0xc0, !PT ;  /* 0x000000ff140b7812 */ /* 0x000fe200078ec0ff */
[----:B------:R-:W-:Y:S01]  /*6e70*/  VIADD R0, R3, 0x20 ;  /* 0x0000002003007836 */ /* 0x000fe20000000000 */
[----:B------:R-:W-:Y:S02]  /*6e80*/  LOP3.LUT R12, R12, 0xff, RZ, 0xc0, !PT ;  /* 0x000000ff0c0c7812 */ /* 0x000fe400078ec0ff */
[----:B------:R-:W-:Y:S02]  /*6e90*/  PRMT R10, R10, 0x7604, R9 ;  /* 0x000076040a0a7816 */ /* 0x000fe40000000009 */
[----:B------:R-:W-:-:S02]  /*6ea0*/  PRMT R15, R15, 0x7604, R14 ;  /* 0x000076040f0f7816 */ /* 0x000fc4000000000e */
[----:B------:R-:W-:Y:S01]  /*6eb0*/  SHF.R.U32.HI R9, RZ, 0x10, R35 ;  /* 0x00000010ff097819 */ /* 0x000fe20000011623 */
[----:B------:R-:W-:Y:S01]  /*6ec0*/  @P0 VIADD R0, R3, 0xffffffe0 ;  /* 0xffffffe003000836 */ /* 0x000fe20000000000 */
[----:B------:R-:W-:Y:S02]  /*6ed0*/  SHF.R.U32.HI R14, RZ, 0x10, R21 ;  /* 0x00000010ff0e7819 */ /* 0x000fe40000011615 */
[----:B------:R-:W-:Y:S02]  /*6ee0*/  LOP3.LUT R3, R34, 0xff, RZ, 0xc0, !PT ;  /* 0x000000ff22037812 */ /* 0x000fe400078ec0ff */
[----:B0-----:R-:W0:Y:S01]  /*6ef0*/  LDS.128 R4, [R0+0xb000] ;  /* 0x00b0000000047984 */ /* 0x001e220000000c00 */
[----:B------:R-:W-:Y:S02]  /*6f00*/  LOP3.LUT R8, R8, 0xff, RZ, 0xc0, !PT ;  /* 0x000000ff08087812 */ /* 0x000fe400078ec0ff */
[----:B------:R-:W-:Y:S02]  /*6f10*/  PRMT R13, R12, 0x7604, R11 ;  /* 0x000076040c0d7816 */ /* 0x000fe4000000000b */
[----:B------:R-:W-:-:S02]  /*6f20*/  SHF.R.U32.HI R11, RZ, 0x10, R20 ;  /* 0x00000010ff0b7819 */ /* 0x000fc40000011614 */
[----:B------:R-:W-:Y:S02]  /*6f30*/  LOP3.LUT R9, R9, 0xff, RZ, 0xc0, !PT ;  /* 0x000000ff09097812 */ /* 0x000fe400078ec0ff */
[----:B------:R-:W-:Y:S02]  /*6f40*/  LOP3.LUT R14, R14, 0xff, RZ, 0xc0, !PT ;  /* 0x000000ff0e0e7812 */ /* 0x000fe400078ec0ff */
[----:B------:R-:W-:Y:S02]  /*6f50*/  PRMT R8, R8, 0x7604, R3 ;  /* 0x0000760408087816 */ /* 0x000fe40000000003 */
[----:B------:R-:W-:Y:S02]  /*6f60*/  SHF.R.U32.HI R3, RZ, 0x10, R34 ;  /* 0x00000010ff037819 */ /* 0x000fe40000011622 */
[----:B------:R-:W-:Y:S02]  /*6f70*/  LOP3.LUT R12, R11, 0xff, RZ, 0xc0, !PT ;  /* 0x000000ff0b0c7812 */ /* 0x000fe400078ec0ff */
[----:B------:R-:W-:-:S02]  /*6f80*/  PRMT R11, R9, 0x7054, R10 ;  /* 0x00007054090b7816 */ /* 0x000fc4000000000a */
[----:B------:R-:W-:Y:S02]  /*6f90*/  PRMT R25, R14, 0x7054, R15 ;  /* 0x000070540e197816 */ /* 0x000fe4000000000f */
[----:B------:R-:W-:Y:S02]  /*6fa0*/  LOP3.LUT R3, R3, 0xff, RZ, 0xc0, !PT ;  /* 0x000000ff03037812 */ /* 0x000fe400078ec0ff */
[----:B------:R-:W-:Y:S02]  /*6fb0*/  PRMT R15, R12, 0x7054, R13 ;  /* 0x000070540c0f7816 */ /* 0x000fe4000000000d */
[----:B------:R-:W-:Y:S02]  /*6fc0*/  LOP3.LUT R12, R11, 0xff000000, R35, 0xf8, !PT ;  /* 0xff0000000b0c7812 */ /* 0x000fe400078ef823 */
[----:B------:R-:W-:Y:S02]  /*6fd0*/  LOP3.LUT R25, R25, 0xff000000, R21, 0xf8, !PT ;  /* 0xff00000019197812 */ /* 0x000fe400078ef815 */
[----:B------:R-:W-:-:S02]  /*6fe0*/  PRMT R9, R3, 0x7054, R8 ;  /* 0x0000705403097816 */ /* 0x000fc40000000008 */
[----:B------:R-:W-:Y:S02]  /*6ff0*/  F2FP.F16.E4M3.UNPACK_B R13, R12 ;  /* 0x0000000cff0d723e */ /* 0x000fe400020006ff */
[-C--:B------:R-:W-:Y:S02]  /*7000*/  F2FP.F16.E4M3.UNPACK_B R21, R25.reuse ;  /* 0x00000019ff15723e */ /* 0x080fe400020006ff */
[----:B------:R-:W-:Y:S01]  /*7010*/  LOP3.LUT R15, R15, 0xff000000, R20, 0xf8, !PT ;  /* 0xff0000000f0f7812 */ /* 0x000fe200078ef814 */
[----:B------:R-:W-:Y:S01]  /*7020*/  HADD2.F32 R14, -RZ, R13.H1_H1 ;  /* 0x3000000dff0e7230 */ /* 0x000fe20000004100 */
[----:B------:R-:W-:Y:S01]  /*7030*/  LOP3.LUT R34, R9, 0xff000000, R34, 0xf8, !PT ;  /* 0xff00000009227812 */ /* 0x000fe200078ef822 */
[--C-:B------:R-:W-:Y:S01]  /*7040*/  HADD2.F32 R20, -RZ, R21.reuse.H1_H1 ;  /* 0x30000015ff147230 */ /* 0x100fe20000004100 */
[----:B------:R-:W-:Y:S01]  /*7050*/  F2FP.F16.E4M3.UNPACK_B R25, R25.H1 ;  /* 0x00000019ff19723e */ /* 0x000fe200030006ff */
[----:B------:R-:W-:Y:S01]  /*7060*/  HADD2.F32 R21, -RZ, R21.H0_H0 ;  /* 0x20000015ff157230 */ /* 0x000fe20000004100 */
[-C--:B0-----:R-:W-:Y:S01]  /*7070*/  F2FP.F16.E4M3.UNPACK_B R3, R6.reuse.H1 ;  /* 0x00000006ff03723e */ /* 0x081fe200030006ff */
[----:B------:R-:W-:Y:S01]  /*7080*/  HADD2.F32 R13, -RZ, R13.H0_H0 ;  /* 0x2000000dff0d7230 */ /* 0x000fe20000004100 */
[----:B------:R-:W-:-:S02]  /*7090*/  F2FP.F16.E4M3.UNPACK_B R6, R6 ;  /* 0x00000006ff06723e */ /* 0x000fc400020006ff */
[-C--:B------:R-:W-:Y:S01]  /*70a0*/  F2FP.F16.E4M3.UNPACK_B R10, R7.reuse ;  /* 0x00000007ff0a723e */ /* 0x080fe200020006ff */
[--C-:B------:R-:W-:Y:S01]  /*70b0*/  HADD2.F32 R8, -RZ, R3.reuse.H1_H1 ;  /* 0x30000003ff087230 */ /* 0x100fe20000004100 */
[----:B------:R-:W-:Y:S01]  /*70c0*/  F2FP.F16.E4M3.UNPACK_B R11, R7.H1 ;  /* 0x00000007ff0b723e */ /* 0x000fe200030006ff */
[----:B------:R-:W-:Y:S01]  /*70d0*/  HADD2.F32 R9, -RZ, R3.H0_H0 ;  /* 0x20000003ff097230 */ /* 0x000fe20000004100 */
[-C--:B------:R-:W-:Y:S02]  /*70e0*/  F2FP.F16.E4M3.UNPACK_B R7, R5.reuse ;  /* 0x00000005ff07723e */ /* 0x080fe400020006ff */
[C---:B------:R-:W-:Y:S01]  /*70f0*/  FMUL.FTZ R24, R8.reuse, R20 ;  /* 0x0000001408187220 */ /* 0x040fe20000410000 */
[-C--:B------:R-:W-:Y:S01]  /*7100*/  FMUL.FTZ R27, R8, R14.reuse ;  /* 0x0000000e081b7220 */ /* 0x080fe20000410000 */
[----:B------:R-:W-:Y:S01]  /*7110*/  F2FP.F16.E4M3.UNPACK_B R8, R5.H1 ;  /* 0x00000005ff08723e */ /* 0x000fe200030006ff */
[--C-:B------:R-:W-:Y:S02]  /*7120*/  HADD2.F32 R5, -RZ, R6.reuse.H1_H1 ;  /* 0x30000006ff057230 */ /* 0x100fe40000004100 */
[C---:B------:R-:W-:Y:S01]  /*7130*/  FFMA.FTZ R26, R9.reuse, R14, -R24 ;  /* 0x0000000e091a7223 */ /* 0x040fe20000010818 */
[----:B------:R-:W-:Y:S01]  /*7140*/  FFMA.FTZ R27, R9, R20, R27 ;  /* 0x00000014091b7223 */ /* 0x000fe2000001001b */
[----:B------:R-:W-:Y:S01]  /*7150*/  HADD2.F32 R6, -RZ, R6.H0_H0 ;  /* 0x20000006ff067230 */ /* 0x000fe20000004100 */
[----:B------:R-:W-:Y:S01]  /*7160*/  F2FP.F16.E4M3.UNPACK_B R12, R12.H1 ;  /* 0x0000000cff0c723e */ /* 0x000fe200030006ff */
[C---:B------:R-:W-:Y:S01]  /*7170*/  FMUL.FTZ R9, R5.reuse, R21 ;  /* 0x0000001505097220 */ /* 0x040fe20000410000 */
[----:B------:R-:W-:Y:S01]  /*7180*/  FMUL.FTZ R20, R5, R13 ;  /* 0x0000000d05147220 */ /* 0x000fe20000410000 */
[----:B------:R-:W-:Y:S01]  /*7190*/  HADD2.F32 R14, -RZ, R25.H0_H0 ;  /* 0x20000019ff0e7230 */ /* 0x000fe20000004100 */
[----:B------:R-:W-:Y:S01]  /*71a0*/  F2FP.F16.E4M3.UNPACK_B R3, R4 ;  /* 0x00000004ff03723e */ /* 0x000fe200020006ff */
[----:B------:R-:W-:-:S02]  /*71b0*/  HADD2.F32 R5, -RZ, R10.H1_H1 ;  /* 0x3000000aff057230 */ /* 0x000fc40000004100 */
        /* <DEDUP_REMOVED lines=11> */
[----:B------:R-:W-:Y:S01]  /*7270*/  HADD2.F32 R11, -RZ, R11.H0_H0 ;  /* 0x2000000bff0b7230 */ /* 0x000fe20000004100 */
[----:B------:R-:W-:Y:S01]  /*7280*/  F2FP.F16.E4M3.UNPACK_B R5, R34 ;  /* 0x00000022ff05723e */ /* 0x000fe200020006ff */
[C---:B------:R-:W-:Y:S01]  /*7290*/  FMUL.FTZ R10, R6.reuse, R12 ;  /* 0x0000000c060a7220 */ /* 0x040fe20000410000 */
[----:B------:R-:W-:Y:S01]  /*72a0*/  F2FP.F16.E4M3.UNPACK_B R4, R4.H1 ;  /* 0x00000004ff04723e */ /* 0x000fe200030006ff */
[----:B------:R-:W-:Y:S01]  /*72b0*/  FMUL.FTZ R20, R6, R25 ;  /* 0x0000001906147220 */ /* 0x000fe20000410000 */
[----:B------:R-:W-:Y:S01]  /*72c0*/  F2FP.F16.E4M3.UNPACK_B R13, R15 ;  /* 0x0000000fff0d723e */ /* 0x000fe200020006ff */
[----:B------:R-:W-:Y:S01]  /*72d0*/  FFMA.FTZ R32, R11, R25, R10 ;  /* 0x000000190b207223 */ /* 0x000fe2000001000a */
[----:B------:R-:W-:-:S02]  /*72e0*/  HADD2.F32 R10, -RZ, R5.H1_H1 ;  /* 0x30000005ff0a7230 */ /* 0x000fc40000004100 */
[----:B------:R-:W-:Y:S01]  /*72f0*/  FFMA.FTZ R31, R11, R12, -R20 ;  /* 0x0000000c0b1f7223 */ /* 0x000fe20000010814 */
[----:B------:R-:W-:Y:S01]  /*7300*/  HADD2.F32 R9, -RZ, R5.H0_H0 ;  /* 0x20000005ff097230 */ /* 0x000fe20000004100 */
[----:B------:R-:W-:Y:S01]  /*7310*/  F2FP.F16.E4M3.UNPACK_B R34, R34.H1 ;  /* 0x00000022ff22723e */ /* 0x000fe200030006ff */
[--C-:B------:R-:W-:Y:S01]  /*7320*/  HADD2.F32 R12, -RZ, R13.reuse.H1_H1 ;  /* 0x3000000dff0c7230 */ /* 0x100fe20000004100 */
[----:B------:R-:W-:Y:S01]  /*7330*/  F2FP.F16.E4M3.UNPACK_B R15, R15.H1 ;  /* 0x0000000fff0f723e */ /* 0x000fe200030006ff */
[--C-:B------:R-:W-:Y:S02]  /*7340*/  HADD2.F32 R6, -RZ, R4.reuse.H1_H1 ;  /* 0x30000004ff067230 */ /* 0x100fe40000004100 */
[----:B------:R-:W-:Y:S02]  /*7350*/  HADD2.F32 R5, -RZ, R4.H0_H0 ;  /* 0x20000004ff057230 */ /* 0x000fe40000004100 */
[----:B------:R-:W-:Y:S02]  /*7360*/  HADD2.F32 R13, -RZ, R13.H0_H0 ;  /* 0x2000000dff0d7230 */ /* 0x000fe40000004100 */
[----:B------:R-:W-:Y:S01]  /*7370*/  FMUL.FTZ R14, R6, R12 ;  /* 0x0000000c060e7220 */ /* 0x000fe20000410000 */
[----:B------:R-:W-:-:S02]  /*7380*/  HADD2.F32 R4, -RZ, R3.H1_H1 ;  /* 0x30000003ff047230 */ /* 0x000fc40000004100 */
[-C--:B------:R-:W-:Y:S01]  /*7390*/  FMUL.FTZ R20, R6, R10.reuse ;  /* 0x0000000a06147220 */ /* 0x080fe20000410000 */
[----:B------:R-:W-:Y:S02]  /*73a0*/  HADD2.F32 R3, -RZ, R3.H0_H0 ;  /* 0x20000003ff037230 */ /* 0x000fe40000004100 */
[C---:B------:R-:W-:Y:S01]  /*73b0*/  FFMA.FTZ R14, R5.reuse, R10, -R14 ;  /* 0x0000000a050e7223 */ /* 0x040fe2000001080e */
[C---:B------:R-:W-:Y:S01]  /*73c0*/  FMUL.FTZ R6, R4.reuse, R13 ;  /* 0x0000000d04067220 */ /* 0x040fe20000410000 */
[-C--:B------:R-:W-:Y:S01]  /*73d0*/  FMUL.FTZ R4, R4, R9.reuse ;  /* 0x0000000904047220 */ /* 0x080fe20000410000 */
[----:B------:R-:W-:Y:S01]  /*73e0*/  FFMA.FTZ R11, R5, R12, R20 ;  /* 0x0000000c050b7223 */ /* 0x000fe20000010014 */
[----:B------:R-:W-:Y:S02]  /*73f0*/  HADD2.F32 R5, -RZ, R34.H1_H1 ;  /* 0x30000022ff057230 */ /* 0x000fe40000004100 */
[C---:B------:R-:W-:Y:S01]  /*7400*/  FFMA.FTZ R10, R3.reuse, R9, -R6 ;  /* 0x00000009030a7223 */ /* 0x040fe20000010806 */
        /* <DEDUP_REMOVED lines=26> */
.L_x_11299:
[----:B------:R-:W2:Y:S04]  /*75b0*/  LDL R3, [R1+0x38] ;  /* 0x0000380001037983 */ /* 0x000ea80000100800 */
[----:B------:R-:W2:Y:S01]  /*75c0*/  LDL R36, [R1+0x54] ;  /* 0x0000540001247983 */ /* 0x000ea20000100800 */
[----:B------:R-:W0:Y:S01]  /*75d0*/  S2R R0, SR_TID.X ;  /* 0x0000000000007919 */ /* 0x000e220000002100 */
[--C-:B------:R-:W-:Y:S01]  /*75e0*/  SHF.R.S32.HI R13, RZ, 0x1f, R22.reuse ;  /* 0x0000001fff0d7819 */ /* 0x100fe20000011416 */
[----:B------:R-:W1:Y:S01]  /*75f0*/  LDC R31, c[0x0][0x3d4] ;  /* 0x0000f500ff1f7b82 */ /* 0x000e620000000800 */
[----:B------:R-:W-:Y:S01]  /*7600*/  IMAD.MOV.U32 R12, RZ, RZ, R22 ;  /* 0x000000ffff0c7224 */ /* 0x000fe200078e0016 */
[----:B------:R-:W-:Y:S01]  /*7610*/  ULDC.64 UR4, c[0x0][0x3c8] ;  /* 0x0000f20000047ab9 */ /* 0x000fe20000000a00 */
[----:B------:R-:W-:Y:S01]  /*7620*/  IMAD R24, R45, R10, RZ ;  /* 0x0000000a2d187224 */ /* 0x000fe200078e02ff */
[----:B------:R-:W-:Y:S01]  /*7630*/  ULDC.64 UR6, c[0x0][0x3e0] ;  /* 0x0000f80000067ab9 */ /* 0x000fe20000000a00 */
[----:B0-----:R-:W-:-:S02]  /*7640*/  VIADD R35, R0, 0xffffff80 ;  /* 0xffffff8000237836 */ /* 0x001fc40000000000 */
[----:B------:R-:W-:-:S05]  /*7650*/  VIADD R34, R0, 0xffffff80 ;  /* 0xffffff8000227836 */ /* 0x000fca0000000000 */
[----:B------:R-:W-:Y:S02]  /*7660*/  LEA.HI R34, R34, R35, RZ, 0x1 ;  /* 0x0000002322227211 */ /* 0x000fe400078f08ff */
[----:B------:R-:W3:Y:S02]  /*7670*/  LDL R35, [R1+0x6c] ;  /* 0x00006c0001237983 */ /* 0x000ee40000100800 */
[----:B------:R-:W-:Y:S01]  /*7680*/  SHF.R.S32.HI R34, RZ, 0x1, R34 ;  /* 0x00000001ff227819 */ /* 0x000fe20000011422 */
[----:B------:R-:W-:-:S04]  /*7690*/  IMAD R0, R45, R8, RZ ;  /* 0x000000082d007224 */ /* 0x000fc800078e02ff */
[----:B------:R-:W-:-:S04]  /*76a0*/  IMAD.WIDE.U32 R14, R34, R8, R12 ;  /* 0x00000008220e7225 */ /* 0x000fc800078e000c */
[----:B------:R-:W-:Y:S01]  /*76b0*/  IMAD.WIDE.U32 R20, R34, R10, R12 ;  /* 0x0000000a22147225 */ /* 0x000fe200078e000c */
[----:B------:R-:W-:-:S03]  /*76c0*/  IADD3 R12, P0, R14, R32, RZ ;  /* 0x000000200e0c7210 */ /* 0x000fc60007f1e0ff */
[----:B------:R-:W-:Y:S01]  /*76d0*/  IMAD R0, R34, R9, R0 ;  /* 0x0000000922007224 */ /* 0x000fe200078e0200 */
[----:B------:R-:W-:Y:S01]  /*76e0*/  IADD3 R14, P1, R20, R30, RZ ;  /* 0x0000001e140e7210 */ /* 0x000fe20007f3e0ff */
[----:B------:R-:W-:-:S03]  /*76f0*/  IMAD R24, R34, R11, R24 ;  /* 0x0000000b22187224 */ /* 0x000fc600078e0218 */
[----:B------:R-:W-:Y:S02]  /*7700*/  IADD3.X R13, R43, R0, R15, P0, !PT ;  /* 0x000000002b0d7210 */ /* 0x000fe400007fe40f */
[----:B------:R-:W0:Y:S01]  /*7710*/  LDC R0, c[0x0][0x428] ;  /* 0x00010a00ff007b82 */ /* 0x000e220000000800 */
[----:B------:R-:W-:Y:S01]  /*7720*/  IADD3.X R15, R29, R24, R21, P1, !PT ;  /* 0x000000181d0f7210 */ /* 0x000fe20000ffe415 */
[----:B------:R-:W-:-:S04]  /*7730*/  IMAD.WIDE.U32 R6, R6, 0xc0, R12 ;  /* 0x000000c006067825 */ /* 0x000fc800078e000c */
[----:B------:R-:W-:Y:S01]  /*7740*/  IMAD.WIDE.U32 R4, R4, 0xc0, R14 ;  /* 0x000000c004047825 */ /* 0x000fe200078e000e */
[----:B------:R-:W-:-:S03]  /*7750*/  IADD3 R12, P1, R6, UR4, RZ ;  /* 0x00000004060c7c10 */ /* 0x000fc6000ff3e0ff */
[----:B------:R-:W-:Y:S01]  /*7760*/  IMAD R15, R42, 0xc0, RZ ;  /* 0x000000c02a0f7824 */ /* 0x000fe200078e02ff */
[----:B------:R-:W-:Y:S02]  /*7770*/  IADD3 R14, P2, R4, UR6, RZ ;  /* 0x00000006040e7c10 */ /* 0x000fe4000ff5e0ff */
[----:B------:R-:W-:Y:S02]  /*7780*/  CS2R R24, SRZ ;  /* 0x0000000000187805 */ /* 0x000fe4000001ff00 */
[----:B------:R-:W-:Y:S02]  /*7790*/  CS2R R26, SRZ ;  /* 0x00000000001a7805 */ /* 0x000fe4000001ff00 */
[----:B------:R-:W-:Y:S02]  /*77a0*/  IADD3.X R15, R15, UR7, R5, P2, !PT ;  /* 0x000000070f0f7c10 */ /* 0x000fe400097fe405 */
[----:B------:R-:W-:Y:S01]  /*77b0*/  CS2R R4, SRZ ;  /* 0x0000000000047805 */ /* 0x000fe2000001ff00 */
[----:B--2---:R-:W-:-:S05]  /*77c0*/  IMAD R3, R36, -0xc0, R3 ;  /* 0xffffff4024037824 */ /* 0x004fca00078e0203 */
[----:B------:R-:W-:-:S04]  /*77d0*/  VIMNMX R20, R3, 0xc0, PT ;  /* 0x000000c003147848 */ /* 0x000fc80003fe0100 */
[----:B------:R-:W-:Y:S01]  /*77e0*/  ISETP.GE.AND P0, PT, R34, R20, PT ;  /* 0x000000142200720c */ /* 0x000fe20003f06270 */
[----:B------:R-:W-:-:S03]  /*77f0*/  IMAD R3, R40, 0xc0, RZ ;  /* 0x000000c028037824 */ /* 0x000fc600078e02ff */
[----:B-1----:R-:W-:Y:S02]  /*7800*/  ISETP.GE.OR P0, PT, R22, R31, P0 ;  /* 0x0000001f1600720c */ /* 0x002fe40000706670 */
[----:B------:R-:W-:Y:S02]  /*7810*/  IADD3.X R13, R3, UR5, R7, P1, !PT ;  /* 0x00000005030d7c10 */ /* 0x000fe40008ffe407 */
[----:B------:R-:W-:-:S09]  /*7820*/  CS2R R6, SRZ ;  /* 0x0000000000067805 */ /* 0x000fd2000001ff00 */
[----:B------:R1:W5:Y:S04]  /*7830*/  @!P0 LDG.E.128 R24, desc[UR44][R12.64] ;  /* 0x0000002c0c188981 */ /* 0x000368000c1e1d00 */
[----:B------:R2:W5:Y:S01]  /*7840*/  @!P0 LDG.E.128 R4, desc[UR44][R14.64] ;  /* 0x0000002c0e048981 */ /* 0x000562000c1e1d00 */
[----:B0-----:R-:W-:-:S13]  /*7850*/  ISETP.NE.AND P0, PT, R0, 0x1, PT ;  /* 0x000000010000780c */ /* 0x001fda0003f05270 */
[----:B------:R-:W0:Y:S08]  /*7860*/  @P0 LDC R0, c[0x0][0x42c] ;  /* 0x00010b00ff000b82 */ /* 0x000e300000000800 */
[----:B------:R-:W4:Y:S01]  /*7870*/  @P0 LDC R21, c[0x0][0x430] ;  /* 0x00010c00ff150b82 */ /* 0x000f220000000800 */
[----:B------:R-:W-:Y:S02]  /*7880*/  IMAD R3, R36, 0xc0, R34 ;  /* 0x000000c024037824 */ /* 0x000fe400078e0222 */
[----:B-1----:R-:W-:-:S02]  /*7890*/  IMAD.MOV.U32 R12, RZ, RZ, R32 ;  /* 0x000000ffff0c7224 */ /* 0x002fc400078e0020 */
[----:B------:R-:W-:Y:S02]  /*78a0*/  IMAD.MOV.U32 R13, RZ, RZ, R43 ;  /* 0x000000ffff0d7224 */ /* 0x000fe400078e002b */
[----:B0-----:R-:W-:-:S05]  /*78b0*/  @P0 IMAD.HI.U32 R0, R3, R0, RZ ;  /* 0x0000000003000227 */ /* 0x001fca00078e00ff */
[----:B----4-:R-:W-:Y:S01]  /*78c0*/  @P0 SHF.R.U32.HI R3, RZ, R21, R0 ;  /* 0x00000015ff030219 */ /* 0x010fe20000011600 */
[----:B--2---:R-:W-:-:S03]  /*78d0*/  IMAD.MOV.U32 R14, RZ, RZ, R30 ;  /* 0x000000ffff0e7224 */ /* 0x004fc600078e001e */
[----:B------:R-:W-:Y:S01]  /*78e0*/  SHF.R.S32.HI R21, RZ, 0x1f, R3 ;  /* 0x0000001fff157819 */ /* 0x000fe20000011403 */
[----:B------:R-:W-:Y:S02]  /*78f0*/  IMAD.MOV.U32 R15, RZ, RZ, R29 ;  /* 0x000000ffff0f7224 */ /* 0x000fe400078e001d */
[----:B------:R-:W-:-:S04]  /*7900*/  IMAD.WIDE.U32 R12, R3, R8, R12 ;  /* 0x00000008030c7225 */ /* 0x000fc800078e000c */
[C---:B------:R-:W-:Y:S02]  /*7910*/  IMAD R8, R21.reuse, R8, RZ ;  /* 0x0000000815087224 */ /* 0x040fe400078e02ff */
[-C--:B------:R-:W-:Y:S02]  /*7920*/  IMAD R0, R21, R10.reuse, RZ ;  /* 0x0000000a15007224 */ /* 0x080fe400078e02ff */
[----:B------:R-:W-:-:S04]  /*7930*/  IMAD.WIDE.U32 R14, R3, R10, R14 ;  /* 0x0000000a030e7225 */ /* 0x000fc800078e000e */
[C---:B------:R-:W-:Y:S01]  /*7940*/  IMAD R9, R3.reuse, R9, R8 ;  /* 0x0000000903097224 */ /* 0x040fe200078e0208 */
[----:B------:R-:W-:Y:S01]  /*7950*/  IADD3 R8, P0, R12, UR4, RZ ;  /* 0x000000040c087c10 */ /* 0x000fe2000ff1e0ff */
[----:B------:R-:W-:Y:S01]  /*7960*/  IMAD R3, R3, R11, R0 ;  /* 0x0000000b03037224 */ /* 0x000fe200078e0200 */
[----:B------:R-:W-:Y:S01]  /*7970*/  IADD3 R0, P1, R14, UR6, RZ ;  /* 0x000000060e007c10 */ /* 0x000fe2000ff3e0ff */
[----:B------:R-:W-:Y:S01]  /*7980*/  UMOV UR4, 0xffffffff ;  /* 0xffffffff00047882 */ /* 0x000fe20000000000 */
[----:B------:R-:W-:Y:S02]  /*7990*/  IADD3.X R13, R13, UR5, R9, P0, !PT ;  /* 0x000000050d0d7c10 */ /* 0x000fe400087fe409 */
[----:B------:R-:W-:Y:S02]  /*79a0*/  IADD3.X R3, R15, UR7, R3, P1, !PT ;  /* 0x000000070f037c10 */ /* 0x000fe40008ffe403 */
[----:B---3--:R-:W-:Y:S01]  /*79b0*/  LEA.HI R9, R35, R35, RZ, 0x1 ;  /* 0x0000002323097211 */ /* 0x008fe200078f08ff */
[----:B------:R-:W-:Y:S06]  /*79c0*/  BRA.DIV UR4, `(.L_x_11311) ;  /* 0x000001ae04487947 */ /* 0x000fec000b800000 */
.L_x_11578:
[----:B------:R-:W-:Y:S01]  /*79d0*/  UMOV UR4, 0xffffffff ;  /* 0xffffffff00047882 */ /* 0x000fe20000000000 */
[----:B------:R-:W-:Y:S02]  /*79e0*/  LOP3.LUT R9, R9, 0xfffffffe, RZ, 0xc0, !PT ;  /* 0xfffffffe09097812 */ /* 0x000fe400078ec0ff */
[----:B------:R-:W-:Y:S05]  /*79f0*/  BRA.DIV UR4, `(.L_x_11312) ;  /* 0x000001ae04607947 */ /* 0x000fea000b800000 */
.L_x_11581:
[----:B------:R-:W-:Y:S01]  /*7a00*/  UMOV UR4, 0xffffffff ;  /* 0xffffffff00047882 */ /* 0x000fe20000000000 */
[----:B------:R-:W-:Y:S02]  /*7a10*/  IMAD.IADD R9, R35, 0x1, -R9 ;  /* 0x0000000123097824 */ /* 0x000fe400078e0a09 */
[----:B------:R-:W-:Y:S05]  /*7a20*/  BRA.DIV UR4, `(.L_x_11313) ;  /* 0x000001ae047c7947 */ /* 0x000fea000b800000 */
.L_x_11584:
[----:B------:R-:W-:Y:S01]  /*7a30*/  UMOV UR4, 0xffffffff ;  /* 0xffffffff00047882 */ /* 0x000fe20000000000 */
[----:B------:R-:W-:Y:S02]  /*7a40*/  SHF.L.U32 R3, R9, 0x1f, RZ ;  /* 0x0000001f09037819 */ /* 0x000fe400000006ff */
[----:B------:R-:W-:Y:S05]  /*7a50*/  BRA.DIV UR4, `(.L_x_11314) ;  /* 0x000001ae04987947 */ /* 0x000fea000b800000 */
.L_x_11587:
[----:B------:R-:W0:Y:S01]  /*7a60*/  SYNCS.PHASECHK.TRANS64.TRYWAIT P1, [R18+URZ+0x13200], R3 ;  /* 0x01320003120075a7 */ /* 0x000e22000802017f */
[----:B------:R-:W-:Y:S01]  /*7a70*/  ISETP.GE.AND P0, PT, R22, R31, PT ;  /* 0x0000001f1600720c */ /* 0x000fe20003f06270 */
[----:B------:R-:W-:Y:S03]  /*7a80*/  BSSY B1, `(.L_x_11315) ;  /* 0x0000003000017945 */ /* 0x000fe60003800000 */
[----:B------:R-:W-:Y:S01]  /*7a90*/  ISETP.GE.OR P0, PT, R34, R20, P0 ;  /* 0x000000142200720c */ /* 0x000fe20000706670 */
[----:B0-----:R-:W-:-:S12]  /*7aa0*/  @!P1 BRA `(.L_x_11316) ;  /* 0x000001ac00ac9947 */ /* 0x001fd80003800000 */
.L_x_11588:
[----:B------:R-:W-:Y:S05]  /*7ab0*/  BSYNC B1 ;  /* 0x0000000000017941 */ /* 0x000fea0003800000 */
.L_x_11315:
[----:B------:R-:W-:Y:S05]  /*7ac0*/  @P0 BRA `(.L_x_11308) ;  /* 0x0000000c00f00947 */ /* 0x000fea0003800000 */
[----:B------:R-:W2:Y:S04]  /*7ad0*/  LDL R14, [R1+0x4c] ;  /* 0x00004c00010e7983 */ /* 0x000ea80000100800 */
[----:B------:R-:W3:Y:S04]  /*7ae0*/  LDL R29, [R1+0x60] ;  /* 0x00006000011d7983 */ /* 0x000ee80000100800 */
[----:B------:R-:W4:Y:S01]  /*7af0*/  LDL R51, [R1+0x74] ;  /* 0x0000740001337983 */ /* 0x000f220000100800 */
[----:B0----5:R-:W-:Y:S02]  /*7b00*/  SHF.R.U32.HI R3, RZ, 0x8, R24 ;  /* 0x00000008ff037819 */ /* 0x021fe40000011618 */
[----:B------:R-:W-:-:S02]  /*7b10*/  SHF.R.U32.HI R9, RZ, 0x8, R25 ;  /* 0x00000008ff097819 */ /* 0x000fc40000011619 */
[----:B------:R-:W-:Y:S02]  /*7b20*/  LOP3.LUT R0, R24, 0xff, RZ, 0xc0, !PT ;  /* 0x000000ff18007812 */ /* 0x000fe400078ec0ff */
[----:B------:R-:W-:Y:S02]  /*7b30*/  LOP3.LUT R3, R3, 0xff, RZ, 0xc0, !PT ;  /* 0x000000ff03037812 */ /* 0x000fe400078ec0ff */
[----:B------:R-:W-:Y:S02]  /*7b40*/  LOP3.LUT R8, R25, 0xff, RZ, 0xc0, !PT ;  /* 0x000000ff19087812 */ /* 0x000fe400078ec0ff */
[----:B------:R-:W-:Y:S02]  /*7b50*/  LOP3.LUT R9, R9, 0xff, RZ, 0xc0, !PT ;  /* 0x000000ff09097812 */ /* 0x000fe400078ec0ff */
[----:B------:R-:W-:Y:S01]  /*7b60*/  PRMT R20, R3, 0x7604, R0 ;  /* 0x0000760403147816 */ /* 0x000fe20000000000 */
[----:B------:R-:W-:Y:S01]  /*7b70*/  IMAD.IADD R0, R22, 0x1, R31 ;  /* 0x0000000116007824 */ /* 0x000fe200078e021f */
[----:B------:R-:W-:-:S02]  /*7b80*/  PRMT R30, R9, 0x7604, R8 ;  /* 0x00007604091e7816 */ /* 0x000fc40000000008 */
[----:B------:R-:W-:Y:S02]  /*7b90*/  SHF.R.U32.HI R8, RZ, 0x8, R26 ;  /* 0x00000008ff087819 */ /* 0x000fe4000001161a */
[----:B------:R-:W-:Y:S02]  /*7ba0*/  LOP3.LUT R3, R26, 0xff, RZ, 0xc0, !PT ;  /* 0x000000ff1a037812 */ /* 0x000fe400078ec0ff */
[----:B------:R-:W-:Y:S02]  /*7bb0*/  LOP3.LUT R8, R8, 0xff, RZ, 0xc0, !PT ;  /* 0x000000ff08087812 */ /* 0x000fe400078ec0ff */
[----:B------:R-:W-:Y:S02]  /*7bc0*/  SHF.R.U32.HI R12, RZ, 0x8, R4 ;  /* 0x00000008ff0c7819 */ /* 0x000fe40000011604 */
[----:B------:R-:W-:Y:S02]  /*7bd0*/  PRMT R32, R8, 0x7604, R3 ;  /* 0x0000760408207816 */ /* 0x000fe40000000003 */
[----:B------:R-:W-:-:S02]  /*7be0*/  SHF.R.U32.HI R10, RZ, 0x8, R27 ;  /* 0x00000008ff0a7819 */ /* 0x000fc4000001161b */
[----:B------:R-:W-:Y:S02]  /*7bf0*/  LOP3.LUT R11, R4, 0xff, RZ, 0xc0, !PT ;  /* 0x000000ff040b7812 */ /* 0x000fe400078ec0ff */
[----:B------:R-:W-:Y:S02]  /*7c00*/  LOP3.LUT R12, R12, 0xff, RZ, 0xc0, !PT ;  /* 0x000000ff0c0c7812 */ /* 0x000fe400078ec0ff */
[----:B------:R-:W-:Y:S02]  /*7c10*/  SHF.R.U32.HI R21, RZ, 0x8, R7 ;  /* 0x00000008ff157819 */ /* 0x000fe40000011607 */
[----:B------:R-:W-:Y:S02]  /*7c20*/  LOP3.LUT R9, R27, 0xff, RZ, 0xc0, !PT ;  /* 0x000000ff1b097812 */ /* 0x000fe400078ec0ff */
[----:B------:R-:W-:Y:S02]  /*7c30*/  LOP3.LUT R10, R10, 0xff, RZ, 0xc0, !PT ;  /* 0x000000ff0a0a7812 */ /* 0x000fe400078ec0ff */
[----:B------:R-:W-:-:S02]  /*7c40*/  PRMT R33, R12, 0x7604, R11 ;  /* 0x000076040c217816 */ /* 0x000fc4000000000b */
[----:B------:R-:W-:Y:S02]  /*7c50*/  LOP3.LUT R12, R6, 0xff, RZ, 0xc0, !PT ;  /* 0x000000ff060c7812 */ /* 0x000fe400078ec0ff */
[----:B------:R-:W-:Y:S02]  /*7c60*/  LOP3.LUT R21, R21, 0xff, RZ, 0xc0, !PT ;  /* 0x000000ff15157812 */ /* 0x000fe400078ec0ff */
[----:B------:R-:W-:Y:S02]  /*7c70*/  PRMT R34, R10, 0x7604, R9 ;  /* 0x000076040a227816 */ /* 0x000fe40000000009 */
[----:B------:R-:W-:-:S04]  /*7c80*/  SHF.R.U32.HI R31, RZ, 0x10, R27 ;  /* 0x00000010ff1f7819 */ /* 0x000fc8000001161b */
[----:B------:R-:W-:-:S04]  /*7c90*/  LOP3.LUT R31, R31, 0xff, RZ, 0xc0, !PT ;  /* 0x000000ff1f1f7812 */ /* 0x000fc800078ec0ff */
[----:B------:R-:W-:Y:S02]  /*7ca0*/  PRMT R31, R31, 0x7054, R34 ;  /* 0x000070541f1f7816 */ /* 0x000fe40000000022 */
[----:B------:R-:W-:-:S04]  /*7cb0*/  SHF.R.U32.HI R34, RZ, 0x10, R7 ;  /* 0x00000010ff227819 */ /* 0x000fc80000011607 */
[----:B------:R-:W-:Y:S02]  /*7cc0*/  LOP3.LUT R34, R34, 0xff, RZ, 0xc0, !PT ;  /* 0x000000ff22227812 */ /* 0x000fe400078ec0ff */
[----:B--2---:R-:W-:Y:S02]  /*7cd0*/  SHF.R.U32.HI R13, RZ, 0x3, R14 ;  /* 0x00000003ff0d7819 */ /* 0x004fe4000001160e */
[----:B------:R-:W-:Y:S02]  /*7ce0*/  LOP3.LUT R0, R14, 0x30, R0, 0xf8, !PT ;  /* 0x000000300e007812 */ /* 0x000fe400078ef800 */
[----:B------:R-:W-:Y:S02]  /*7cf0*/  SHF.R.U32.HI R14, RZ, 0x8, R6 ;  /* 0x00000008ff0e7819 */ /* 0x000fe40000011606 */
[----:B------:R-:W-:Y:S02]  /*7d00*/  LOP3.LUT R3, R0, R13, RZ, 0x3c, !PT ;  /* 0x0000000d00037212 */ /* 0x000fe400078e3cff */
[----:B------:R-:W-:Y:S01]  /*7d10*/  SHF.R.U32.HI R13, RZ, 0x8, R5 ;  /* 0x00000008ff0d7819 */ /* 0x000fe20000011605 */
[----:B----4-:R-:W0:Y:S01]  /*7d20*/  LDS.128 R8, [R51+0xb000] ;  /* 0x00b0000033087984 */ /* 0x010e220000000c00 */
[----:B------:R-:W-:-:S02]  /*7d30*/  LOP3.LUT R0, R5, 0xff, RZ, 0xc0, !PT ;  /* 0x000000ff05007812 */ /* 0x000fc400078ec0ff */
[----:B------:R-:W-:Y:S02]  /*7d40*/  LOP3.LUT R13, R13, 0xff, RZ, 0xc0, !PT ;  /* 0x000000ff0d0d7812 */ /* 0x000fe400078ec0ff */
[----:B------:R-:W-:Y:S02]  /*7d50*/  LOP3.LUT R15, R14, 0xff, RZ, 0xc0, !PT ;  /* 0x000000ff0e0f7812 */ /* 0x000fe400078ec0ff */
[----:B------:R-:W-:Y:S02]  /*7d60*/  LOP3.LUT R14, R7, 0xff, RZ, 0xc0, !PT ;  /* 0x000000ff070e7812 */ /* 0x000fe400078ec0ff */
[----:B------:R-:W-:Y:S02]  /*7d70*/  PRMT R35, R13, 0x7604, R0 ;  /* 0x000076040d237816 */ /* 0x000fe40000000000 */
[----:B---3--:R-:W-:Y:S02]  /*7d80*/  IADD3 R0, R18, R29, R3 ;  /* 0x0000001d12007210 */ /* 0x008fe40007ffe003 */
[----:B------:R-:W-:-:S02]  /*7d90*/  PRMT R37, R15, 0x7604, R12 ;  /* 0x000076040f257816 */ /* 0x000fc4000000000c */
[----:B------:R-:W-:Y:S02]  /*7da0*/  PRMT R39, R21, 0x7604, R14 ;  /* 0x0000760415277816 */ /* 0x000fe4000000000e */
[----:B------:R-:W1:Y:S01]  /*7db0*/  LDS.128 R12, [R0+0xb000] ;  /* 0x00b00000000c7984 */ /* 0x000e620000000c00 */
[----:B------:R-:W-:Y:S02]  /*7dc0*/  SHF.R.U32.HI R21, RZ, 0x10, R25 ;  /* 0x00000010ff157819 */ /* 0x000fe40000011619 */
[----:B------:R-:W-:Y:S02]  /*7dd0*/  SHF.R.U32.HI R3, RZ, 0x10, R24 ;  /* 0x00000010ff037819 */ /* 0x000fe40000011618 */
[----:B------:R-:W-:Y:S02]  /*7de0*/  SHF.R.U32.HI R29, RZ, 0x10, R26 ;  /* 0x00000010ff1d7819 */ /* 0x000fe4000001161a */
[----:B------:R-:W-:Y:S02]  /*7df0*/  LOP3.LUT R21, R21, 0xff, RZ, 0xc0, !PT ;  /* 0x000000ff15157812 */ /* 0x000fe400078ec0ff */
        /* <DEDUP_REMOVED lines=13> */
[----:B------:R-:W-:Y:S02]  /*7ed0*/  PRMT R41, R32, 0x7054, R37 ;  /* 0x0000705420297816 */ /* 0x000fe40000000025 */
[----:B------:R-:W-:Y:S02]  /*7ee0*/  PRMT R43, R34, 0x7054, R39 ;  /* 0x00007054222b7816 */ /* 0x000fe40000000027 */
[----:B------:R-:W-:Y:S02]  /*7ef0*/  LOP3.LUT R37, R35, 0xff000000, R5, 0xf8, !PT ;  /* 0xff00000023257812 */ /* 0x000fe400078ef805 */
[----:B------:R-:W-:Y:S02]  /*7f00*/  LOP3.LUT R20, R3, 0xff000000, R24, 0xf8, !PT ;  /* 0xff00000003147812 */ /* 0x000fe400078ef818 */
[----:B------:R-:W-:Y:S02]  /*7f10*/  LOP3.LUT R34, R21, 0xff000000, R25, 0xf8, !PT ;  /* 0xff00000015227812 */ /* 0x000fe400078ef819 */
[----:B------:R-:W-:-:S02]  /*7f20*/  LOP3.LUT R3, R29, 0xff000000, R26, 0xf8, !PT ;  /* 0xff0000001d037812 */ /* 0x000fc400078ef81a */
[----:B------:R-:W-:Y:S02]  /*7f30*/  LOP3.LUT R29, R33, 0xff000000, R4, 0xf8, !PT ;  /* 0xff000000211d7812 */ /* 0x000fe400078ef804 */
[-C--:B0-----:R-:W-:Y:S02]  /*7f40*/  F2FP.F16.E4M3.UNPACK_B R25, R8.reuse ;  /* 0x00000008ff19723e */ /* 0x081fe400020006ff */
[----:B------:R-:W-:Y:S02]  /*7f50*/  F2FP.F16.E4M3.UNPACK_B R32, R8.H1 ;  /* 0x00000008ff20723e */ /* 0x000fe400030006ff */
[-C--:B------:R-:W-:Y:S02]  /*7f60*/  F2FP.F16.E4M3.UNPACK_B R30, R11.reuse ;  /* 0x0000000bff1e723e */ /* 0x080fe400020006ff */
[----:B------:R-:W-:Y:S02]  /*7f70*/  F2FP.F16.E4M3.UNPACK_B R33, R11.H1 ;  /* 0x0000000bff21723e */ /* 0x000fe400030006ff */
[----:B------:R-:W-:-:S02]  /*7f80*/  F2FP.F16.E4M3.UNPACK_B R38, R37 ;  /* 0x00000025ff26723e */ /* 0x000fc400020006ff */
[----:B-1----:R-:W-:Y:S02]  /*7f90*/  F2FP.F16.E4M3.UNPACK_B R8, R13 ;  /* 0x0000000dff08723e */ /* 0x002fe400020006ff */
[----:B------:R-:W-:Y:S01]  /*7fa0*/  F2FP.F16.E4M3.UNPACK_B R11, R34 ;  /* 0x00000022ff0b723e */ /* 0x000fe200020006ff */
[----:B------:R-:W-:Y:S01]  /*7fb0*/  HADD2.F32 R40, -RZ, R38.H0_H0 ;  /* 0x20000026ff287230 */ /* 0x000fe20000004100 */
[----:B------:R-:W-:Y:S01]  /*7fc0*/  LOP3.LUT R5, R41, 0xff000000, R6, 0xf8, !PT ;  /* 0xff00000029057812 */ /* 0x000fe200078ef806 */
[--C-:B------:R-:W-:Y:S01]  /*7fd0*/  HADD2.F32 R6, -RZ, R8.reuse.H0_H0 ;  /* 0x20000008ff067230 */ /* 0x100fe20000004100 */
[----:B------:R-:W-:Y:S01]  /*7fe0*/  F2FP.F16.E4M3.UNPACK_B R21, R9 ;  /* 0x00000009ff15723e */ /* 0x000fe200020006ff */
[----:B------:R-:W-:Y:S01]  /*7ff0*/  HADD2.F32 R8, -RZ, R8.H1_H1 ;  /* 0x30000008ff087230 */ /* 0x000fe20000004100 */
[----:B------:R-:W-:Y:S01]  /*8000*/  F2FP.F16.E4M3.UNPACK_B R26, R13.H1 ;  /* 0x0000000dff1a723e */ /* 0x000fe200030006ff */
[----:B------:R-:W-:Y:S01]  /*8010*/  HADD2.F32 R13, -RZ, R11.H0_H0 ;  /* 0x2000000bff0d7230 */ /* 0x000fe20000004100 */
[----:B------:R-:W-:-:S02]  /*8020*/  LOP3.LUT R39, R31, 0xff000000, R27, 0xf8, !PT ;  /* 0xff0000001f277812 */ /* 0x000fc400078ef81b */
[----:B------:R-:W-:Y:S01]  /*8030*/  F2FP.F16.E4M3.UNPACK_B R24, R9.H1 ;  /* 0x00000009ff18723e */ /* 0x000fe200030006ff */
[--C-:B------:R-:W-:Y:S01]  /*8040*/  HADD2.F32 R9, -RZ, R21.reuse.H0_H0 ;  /* 0x20000015ff097230 */ /* 0x100fe20000004100 */
[-C--:B------:R-:W-:Y:S01]  /*8050*/  F2FP.F16.E4M3.UNPACK_B R27, R12.reuse ;  /* 0x0000000cff1b723e */ /* 0x080fe200020006ff */
[----:B------:R-:W-:Y:S01]  /*8060*/  HADD2.F32 R21, -RZ, R21.H1_H1 ;  /* 0x30000015ff157230 */ /* 0x000fe20000004100 */
[----:B------:R-:W-:Y:S01]  /*8070*/  F2FP.F16.E4M3.UNPACK_B R35, R12.H1 ;  /* 0x0000000cff23723e */ /* 0x000fe200030006ff */
[C---:B------:R-:W-:Y:S01]  /*8080*/  FMUL.FTZ R12, R6.reuse, R40 ;  /* 0x00000028060c7220 */ /* 0x040fe20000410000 */
[-C--:B------:R-:W-:Y:S02]  /*8090*/  F2FP.F16.E4M3.UNPACK_B R31, R15.reuse ;  /* 0x0000000fff1f723e */ /* 0x080fe400020006ff */
[----:B------:R-:W-:Y:S01]  /*80a0*/  F2FP.F16.E4M3.UNPACK_B R36, R15.H1 ;  /* 0x0000000fff24723e */ /* 0x000fe200030006ff */
[-C--:B------:R-:W-:Y:S01]  /*80b0*/  FMUL.FTZ R15, R6, R13.reuse ;  /* 0x0000000d060f7220 */ /* 0x080fe20000410000 */
[----:B------:R-:W-:Y:S01]  /*80c0*/  FFMA.FTZ R6, R9, R13, -R12 ;  /* 0x0000000d09067223 */ /* 0x000fe2000001080c */
[----:B------:R-:W-:Y:S01]  /*80d0*/  F2FP.F16.E4M3.UNPACK_B R34, R34.H1 ;  /* 0x00000022ff22723e */ /* 0x000fe200030006ff */
[----:B------:R-:W-:-:S02]  /*80e0*/  HADD2.F32 R12, -RZ, R11.H1_H1 ;  /* 0x3000000bff0c7230 */ /* 0x000fc40000004100 */
[----:B------:R-:W-:Y:S01]  /*80f0*/  FFMA.FTZ R9, R9, R40, R15 ;  /* 0x0000002809097223 */ /* 0x000fe2000001000f */
[----:B------:R-:W-:Y:S01]  /*8100*/  F2FP.F16.E4M3.UNPACK_B R15, R37.H1 ;  /* 0x00000025ff0f723e */ /* 0x000fe200030006ff */
[----:B------:R-:W-:Y:S01]  /*8110*/  HADD2.F32 R37, -RZ, R38.H1_H1 ;  /* 0x30000026ff257230 */ /* 0x000fe20000004100 */
[----:B------:R-:W-:Y:S01]  /*8120*/  LOP3.LUT R43, R43, 0xff000000, R7, 0xf8, !PT ;  /* 0xff0000002b2b7812 */ /* 0x000fe200078ef807 */
        /* <DEDUP_REMOVED lines=9> */
[----:B------:R-:W-:Y:S01]  /*81c0*/  FMUL.FTZ R41, R11, R38 ;  /* 0x000000260b297220 */ /* 0x000fe20000410000 */
[----:B------:R-:W-:Y:S01]  /*81d0*/  FFMA.FTZ R11, R21, R12, -R42 ;  /* 0x0000000c150b7223 */ /* 0x000fe2000001082a */
[----:B------:R-:W-:Y:S01]  /*81e0*/  FFMA.FTZ R12, R13, R38, -R44 ;  /* 0x000000260d0c7223 */ /* 0x000fe2000001082c */
[----:B------:R-:W-:Y:S01]  /*81f0*/  FFMA.FTZ R8, R21, R37, R8 ;  /* 0x0000002515087223 */ /* 0x000fe20000010008 */
[----:B------:R-:W-:Y:S01]  /*8200*/  FFMA.FTZ R13, R13, R40, R41 ;  /* 0x000000280d0d7223 */ /* 0x000fe20000010029 */
[----:B------:R-:W-:Y:S01]  /*8210*/  HADD2.F32 R37, -RZ, R34.H1_H1 ;  /* 0x30000022ff257230 */ /* 0x000fe20000004100 */
[----:B------:R-:W-:Y:S01]  /*8220*/  F2FP.F16.E4M3.UNPACK_B R40, R43 ;  /* 0x0000002bff28723e */ /* 0x000fe200020006ff */
[----:B------:R-:W-:Y:S01]  /*8230*/  HADD2.F32 R41, -RZ, R15.H1_H1 ;  /* 0x3000000fff297230 */ /* 0x000fe20000004100 */
[----:B------:R-:W-:Y:S01]  /*8240*/  F2FP.F16.E4M3.UNPACK_B R34, R39 ;  /* 0x00000027ff22723e */ /* 0x000fe200020006ff */
        /* <DEDUP_REMOVED lines=9> */
[-C--:B------:R-:W-:Y:S01]  /*82e0*/  FMUL.FTZ R47, R15, R38.reuse ;  /* 0x000000260f2f7220 */ /* 0x080fe20000410000 */
[----:B------:R-:W-:Y:S01]  /*82f0*/  F2FP.F16.E4M3.UNPACK_B R39, R39.H1 ;  /* 0x00000027ff27723e */ /* 0x000fe200030006ff */
[C---:B------:R-:W-:Y:S01]  /*8300*/  FFMA.FTZ R15, R24.reuse, R37, -R45 ;  /* 0x00000025180f7223 */ /* 0x040fe2000001082d */
[----:B------:R-:W-:Y:S01]  /*8310*/  FFMA.FTZ R26, R24, R41, R26 ;  /* 0x00000029181a7223 */ /* 0x000fe2000001001a */
[----:B------:R-:W-:Y:S01]  /*8320*/  FFMA.FTZ R24, R21, R38, -R44 ;  /* 0x0000002615187223 */ /* 0x000fe2000001082c */
[----:B------:R-:W-:-:S02]  /*8330*/  HADD2.F32 R41, -RZ, R40.H1_H1 ;  /* 0x30000028ff297230 */ /* 0x000fc40000004100 */
[----:B------:R-:W-:Y:S01]  /*8340*/  FFMA.FTZ R21, R21, R42, R47 ;  /* 0x0000002a15157223 */ /* 0x000fe2000001002f */
        /* <DEDUP_REMOVED lines=8> */
[----:B------:R-:W-:Y:S01]  /*83d0*/  HADD2.F32 R40, -RZ, R39.H0_H0 ;  /* 0x20000027ff287230 */ /* 0x000fe20000004100 */
[----:B------:R-:W-:Y:S01]  /*83e0*/  F2FP.F16.E4M3.UNPACK_B R10, R10.H1 ;  /* 0x0000000aff0a723e */ /* 0x000fe200030006ff */
[----:B------:R-:W-:-:S02]  /*83f0*/  HADD2.F32 R30, -RZ, R30.H1_H1 ;  /* 0x3000001eff1e7230 */ /* 0x000fc40000004100 */
[C---:B------:R-:W-:Y:S01]  /*8400*/  FMUL.FTZ R47, R37.reuse, R42 ;  /* 0x0000002a252f7220 */ /* 0x040fe20000410000 */
[----:B------:R-:W-:Y:S02]  /*8410*/  HADD2.F32 R34, -RZ, R33.H0_H0 ;  /* 0x20000021ff227230 */ /* 0x000fe40000004100 */
[----:B------:R-:W-:Y:S01]  /*8420*/  FMUL.FTZ R37, R37, R40 ;  /* 0x0000002825257220 */ /* 0x000fe20000410000 */
[----:B------:R-:W-:Y:S02]  /*8430*/  HADD2.F32 R43, -RZ, R43.H1_H1 ;  /* 0x3000002bff2b7230 */ /* 0x000fe40000004100 */
[C---:B------:R-:W-:Y:S01]  /*8440*/  FFMA.FTZ R31, R30.reuse, R38, -R45 ;  /* 0x000000261e1f7223 */ /* 0x040fe2000001082d */
[----:B------:R-:W-:Y:S01]  /*8450*/  FFMA.FTZ R30, R30, R41, R44 ;  /* 0x000000291e1e7223 */ /* 0x000fe2000001002c */
[----:B------:R-:W-:Y:S01]  /*8460*/  F2FP.F16.E4M3.UNPACK_B R41, R29.H1 ;  /* 0x0000001dff29723e */ /* 0x000fe200030006ff */
[C---:B------:R-:W-:Y:S01]  /*8470*/  FFMA.FTZ R47, R34.reuse, R40, -R47 ;  /* 0x00000028222f7223 */ /* 0x040fe2000001082f */
[----:B------:R-:W-:Y:S01]  /*8480*/  F2FP.F16.E4M3.UNPACK_B R38, R20.H1 ;  /* 0x00000014ff26723e */ /* 0x000fe200030006ff */
[----:B------:R-:W-:Y:S01]  /*8490*/  FFMA.FTZ R45, R34, R42, R37 ;  /* 0x0000002a222d7223 */ /* 0x000fe20000010025 */
[----:B------:R-:W-:Y:S01]  /*84a0*/  HADD2.F32 R40, -RZ, R39.H1_H1 ;  /* 0x30000027ff287230 */ /* 0x000fe20000004100 */
[----:B------:R-:W-:Y:S01]  /*84b0*/  F2FP.SATFINITE.E4M3.F32.PACK_AB_MERGE_C R13, R26, R13, RZ ;  /* 0x0000000d1a0d723e */ /* 0x000fe200048070ff */
[----:B------:R-:W-:-:S02]  /*84c0*/  HADD2.F32 R37, -RZ, R36.H1_H1 ;  /* 0x30000024ff257230 */ /* 0x000fc40000004100 */
[----:B------:R-:W-:Y:S01]  /*84d0*/  HADD2.F32 R42, -RZ, R41.H0_H0 ;  /* 0x20000029ff2a7230 */ /* 0x000fe20000004100 */
[----:B------:R-:W-:Y:S01]  /*84e0*/  F2FP.SATFINITE.E4M3.F32.PACK_AB_MERGE_C R9, R8, R9, R13 ;  /* 0x000000090809723e */ /* 0x000fe2000480700d */
        /* <DEDUP_REMOVED lines=90> */
.L_x_11308:
[----:B------:R-:W-:Y:S05]  /*8a90*/  BSYNC B0 ;  /* 0x0000000000007941 */ /* 0x000fea0003800000 */
.L_x_11298:
        /* <DEDUP_REMOVED lines=8> */
.L_x_11295:
[----:B-12---:R-:W2:Y:S02]  /*8b20*/  LDL R0, [R1+0x10] ;  /* 0x0000100001007983 */ /* 0x006ea40000100800 */
[----:B--2---:R-:W-:-:S13]  /*8b30*/  ISETP.NE.AND P0, PT, R0, 0x3, PT ;  /* 0x000000030000780c */ /* 0x004fda0003f05270 */
[----:B------:R-:W-:Y:S05]  /*8b40*/  @!P0 BRA `(.L_x_11317) ;  /* 0x0000000000048947 */ /* 0x000fea0003800000 */
[----:B------:R-:W-:Y:S01]  /*8b50*/  BPT.TRAP 0x1 ;  /* 0x000000040000795c */ /* 0x000fe20000300000 */
.L_x_11317:
[----:B------:R-:W-:Y:S01]  /*8b60*/  IMAD R13, R19, 0x8, R18 ;  /* 0x00000008130d7824 */ /* 0x000fe200078e0212 */
[----:B-----5:R-:W-:-:S04]  /*8b70*/  SHF.L.U32 R4, R156, 0x1f, RZ ;  /* 0x0000001f9c047819 */ /* 0x020fc800000006ff */
[----:B------:R1:W2:Y:S01]  /*8b80*/  SYNCS.PHASECHK.TRANS64.TRYWAIT P1, [R13+URZ+0x13230], R4 ;  /* 0x013230040d0075a7 */ /* 0x0002a2000802017f */
[----:B------:R-:W-:Y:S05]  /*8b90*/  @!P0 BRA `(.L_x_11318) ;  /* 0x0000000000048947 */ /* 0x000fea0003800000 */
[----:B------:R-:W-:Y:S01]  /*8ba0*/  BPT.TRAP 0x1 ;  /* 0x000000040000795c */ /* 0x000fe20000300000 */
.L_x_11318:
[----:B------:R-:W3:Y:S01]  /*8bb0*/  S2R R0, SR_TID.X ;  /* 0x0000000000007919 */ /* 0x000ee20000002100 */
[----:B------:R-:W-:Y:S02]  /*8bc0*/  LOP3.LUT R17, R17, 0xfffffffb, RZ, 0xc0, !PT ;  /* 0xfffffffb11117812 */ /* 0x000fe400078ec0ff */
[----:B---3--:R-:W-:-:S04]  /*8bd0*/  LOP3.LUT R0, R0, 0x7f, RZ, 0xc0, !PT ;  /* 0x0000007f00007812 */ /* 0x008fc800078ec0ff */
[----:B------:R-:W-:Y:S01]  /*8be0*/  ISETP.NE.AND P2, PT, R0, RZ, PT ;  /* 0x000000ff0000720c */ /* 0x000fe20003f45270 */
[----:B------:R-:W-:-:S05]  /*8bf0*/  VIADD R0, R18, 0xe000 ;  /* 0x0000e00012007836 */ /* 0x000fca0000000000 */
[----:B------:R-:W-:-:S07]  /*8c00*/  SHF.R.U32.HI R0, RZ, 0x4, R0 ;  /* 0x00000004ff007819 */ /* 0x000fce0000011600 */
[----:B------:R-:W-:Y:S01]  /*8c10*/  @P2 LOP3.LUT R17, R17, 0x4, RZ, 0xfc, !PT ;  /* 0x0000000411112812 */ /* 0x000fe200078efcff */
[----:B--2---:R-:W-:Y:S06]  /*8c20*/  @P1 BRA `(.L_x_11319) ;  /* 0x0000000000081947 */ /* 0x004fec0003800000 */
[----:B------:R-:W2:Y:S02]  /*8c30*/  SYNCS.PHASECHK.TRANS64.TRYWAIT P1, [R13+URZ+0x13230], R4 ;  /* 0x013230040d0075a7 */ /* 0x000ea4000802017f */
[----:B--2---:R-:W-:Y:S05]  /*8c40*/  @!P1 BRA `(.L_x_11320) ;  /* 0x0000019c00589947 */ /* 0x004fea0003800000 */
.L_x_11319:
[----:B------:R-:W-:Y:S01]  /*8c50*/  LOP3.LUT R0, R0, 0x3fff, RZ, 0xc0, !PT ;  /* 0x00003fff00007812 */ /* 0x000fe200078ec0ff */
[----:B------:R-:W-:Y:S05]  /*8c60*/  WARPSYNC.ALL ;  /* 0x0000000000007948 */ /* 0x000fea0003800000 */
[----:B0-----:R-:W-:-:S05]  /*8c70*/  LOP3.LUT R3, R0, 0x10000, RZ, 0xfc, !PT ;  /* 0x0001000000037812 */ /* 0x001fca00078efcff */
[----:B------:R0:W-:Y:S01]  /*8c80*/  STL [R1+0x2c], R3 ;  /* 0x00002c0301007387 */ /* 0x0001e20000100800 */
[----:B------:R-:W-:Y:S01]  /*8c90*/  IMAD R8, R19, 0x280, R3 ;  /* 0x0000028013087824 */ /* 0x000fe200078e0203 */
[----:B-12---:R-:W-:Y:S01]  /*8ca0*/  LOP3.LUT R4, R28, 0x10000, RZ, 0xfc, !PT ;  /* 0x000100001c047812 */ /* 0x006fe200078efcff */
[----:B------:R-:W-:Y:S01]  /*8cb0*/  IMAD.MOV.U32 R9, RZ, RZ, -0x7fffffe0 ;  /* 0x80000020ff097424 */ /* 0x000fe200078e00ff */
[----:B------:R-:W2:Y:S01]  /*8cc0*/  LDL R109, [R1+0x78] ;  /* 0x00007800016d7983 */ /* 0x000ea20000100800 */
[----:B------:R-:W-:Y:S01]  /*8cd0*/  IMAD.MOV.U32 R5, RZ, RZ, -0x7fffffe0 ;  /* 0x80000020ff057424 */ /* 0x000fe200078e00ff */
[C---:B------:R-:W-:Y:S01]  /*8ce0*/  R2UR UR6, R8.reuse ;  /* 0x00000000080672ca */ /* 0x040fe200000e0000 */
[----:B------:R-:W-:Y:S01]  /*8cf0*/  WARPGROUP.ARRIVE ;  /* 0x00000000000079c5 */ /* 0x000fe20000000000 */
[----:B------:R-:W-:Y:S01]  /*8d00*/  R2UR UR7, R9 ;  /* 0x00000000090772ca */ /* 0x000fe200000e0000 */
[----:B------:R-:W-:Y:S01]  /*8d10*/  VIADD R6, R8, 0x80 ;  /* 0x0000008008067836 */ /* 0x000fe20000000000 */
[----:B------:R-:W-:Y:S01]  /*8d20*/  R2UR UR4, R4 ;  /* 0x00000000040472ca */ /* 0x000fe200000e0000 */
[----:B------:R-:W-:Y:S01]  /*8d30*/  IMAD.MOV.U32 R7, RZ, RZ, -0x7fffffe0 ;  /* 0x80000020ff077424 */ /* 0x000fe200078e00ff */
[----:B------:R-:W-:Y:S01]  /*8d40*/  R2UR UR5, R5 ;  /* 0x00000000050572ca */ /* 0x000fe200000e0000 */
[----:B------:R-:W-:-:S02]  /*8d50*/  VIADD R10, R8, 0x100 ;  /* 0x00000100080a7836 */ /* 0x000fc40000000000 */
[----:B------:R-:W-:Y:S01]  /*8d60*/  IMAD.MOV.U32 R11, RZ, RZ, -0x7fffffe0 ;  /* 0x80000020ff0b7424 */ /* 0x000fe200078e00ff */
[----:B------:R-:W-:Y:S01]  /*8d70*/  R2UR UR8, R4 ;  /* 0x00000000040872ca */ /* 0x000fe200000e0000 */
[----:B------:R-:W-:Y:S01]  /*8d80*/  VIADD R14, R8, 0x2 ;  /* 0x00000002080e7836 */ /* 0x000fe20000000000 */
[C---:B------:R-:W-:Y:S01]  /*8d90*/  R2UR UR12, R4.reuse ;  /* 0x00000000040c72ca */ /* 0x040fe200000e0000 */
[----:B------:R-:W-:Y:S01]  /*8da0*/  IMAD.MOV.U32 R15, RZ, RZ, -0x7fffffe0 ;  /* 0x80000020ff0f7424 */ /* 0x000fe200078e00ff */
[----:B------:R-:W-:Y:S01]  /*8db0*/  R2UR UR16, R4 ;  /* 0x00000000041072ca */ /* 0x000fe200000e0000 */
[----:B------:R-:W2:Y:S01]  /*8dc0*/  LDL.LU R108, [R1+0x54] ;  /* 0x00005400016c7983 */ /* 0x000ea20000300800 */
[----:B------:R-:W-:-:S03]  /*8dd0*/  ULDC UR43, c[0x0][0x9dc] ;  /* 0x00027700002b7ab9 */ /* 0x000fc60000000800 */
[----:B------:R-:W-:Y:S01]  /*8de0*/  QGMMA.64x32x32.F32.E4M3.E4M3 R88, gdesc[UR4], RZ, !UPT, gsb0 ;  /* 0x00600000045879f3 */ /* 0x000fe2000c0008ff */
[----:B------:R-:W-:Y:S01]  /*8df0*/  R2UR UR6, R6 ;  /* 0x00000000060672ca */ /* 0x000fe200000e0000 */
[----:B------:R-:W3:Y:S01]  /*8e00*/  LDL R114, [R1+0x3c] ;  /* 0x00003c0001727983 */ /* 0x000ee20000100800 */
[----:B------:R-:W-:Y:S02]  /*8e10*/  R2UR UR7, R7 ;  /* 0x00000000070772ca */ /* 0x000fe400000e0000 */
[----:B------:R-:W-:Y:S01]  /*8e20*/  R2UR UR4, R4 ;  /* 0x00000000040472ca */ /* 0x000fe200000e0000 */
[----:B------:R-:W4:Y:S01]  /*8e30*/  LDL R112, [R1+0x38] ;  /* 0x0000380001707983 */ /* 0x000f220000100800 */
[----:B------:R-:W-:Y:S02]  /*8e40*/  R2UR UR5, R5 ;  /* 0x00000000050572ca */ /* 0x000fe400000e0000 */
[----:B------:R-:W-:Y:S01]  /*8e50*/  R2UR UR10, R10 ;  /* 0x000000000a0a72ca */ /* 0x000fe200000e0000 */
[----:B------:R-:W5:Y:S01]  /*8e60*/  LDL R107, [R1+0x28] ;  /* 0x00002800016b7983 */ /* 0x000f620000100800 */
[----:B------:R-:W-:-:S02]  /*8e70*/  WARPGROUP.DEPBAR.LE gsb0, 0x0 ;  /* 0x00008000000079c5 */ /* 0x000fc40000010000 */
[----:B------:R-:W-:-:S07]  /*8e80*/  WARPGROUP.ARRIVE ;  /* 0x00000000000079c5 */ /* 0x000fce0000000000 */
[----:B------:R-:W-:Y:S01]  /*8e90*/  QGMMA.64x32x32.F32.E4M3.E4M3 R72, gdesc[UR4], RZ, !UPT, gsb0 ;  /* 0x00600000044879f3 */ /* 0x000fe2000c0008ff */
[----:B------:R-:W-:Y:S02]  /*8ea0*/  R2UR UR11, R11 ;  /* 0x000000000b0b72ca */ /* 0x000fe400000e0000 */
[----:B------:R-:W-:Y:S01]  /*8eb0*/  R2UR UR9, R5 ;  /* 0x00000000050972ca */ /* 0x000fe200000e0000 */
[----:B------:R-:W-:Y:S01]  /*8ec0*/  VIADD R6, R8, 0x180 ;  /* 0x0000018008067836 */ /* 0x000fe20000000000 */
[----:B------:R-:W-:Y:S02]  /*8ed0*/  WARPGROUP.DEPBAR.LE gsb0, 0x0 ;  /* 0x00008000000079c5 */ /* 0x000fe40000010000 */
[----:B------:R-:W-:-:S09]  /*8ee0*/  WARPGROUP.ARRIVE ;  /* 0x00000000000079c5 */ /* 0x000fd20000000000 */
[----:B------:R-:W-:Y:S01]  /*8ef0*/  QGMMA.64x32x32.F32.E4M3.E4M3 R56, gdesc[UR8], RZ, !UPT, gsb0 ;  /* 0x00600000083879f3 */ /* 0x000fe2000c0008ff */
[----:B------:R-:W-:Y:S01]  /*8f00*/  IMAD.MOV.U32 R7, RZ, RZ, -0x7fffffe0 ;  /* 0x80000020ff077424 */ /* 0x000fe200078e00ff */
[----:B------:R-:W-:Y:S02]  /*8f10*/  R2UR UR14, R6 ;  /* 0x00000000060e72ca */ /* 0x000fe400000e0000 */
[----:B------:R-:W-:Y:S02]  /*8f20*/  R2UR UR13, R5 ;  /* 0x00000000050d72ca */ /* 0x000fe400000e0000 */
[----:B------:R-:W-:Y:S01]  /*8f30*/  R2UR UR15, R7 ;  /* 0x00000000070f72ca */ /* 0x000fe200000e0000 */
[----:B------:R-:W-:Y:S02]  /*8f40*/  WARPGROUP.DEPBAR.LE gsb0, 0x0 ;  /* 0x00008000000079c5 */ /* 0x000fe40000010000 */
[----:B------:R-:W-:-:S10]  /*8f50*/  WARPGROUP.ARRIVE ;  /* 0x00000000000079c5 */ /* 0x000fd40000000000 */
[----:B------:R-:W-:Y:S01]  /*8f60*/  QGMMA.64x32x32.F32.E4M3.E4M3 R40, gdesc[UR12], RZ, !UPT, gsb0 ;  /* 0x006000000c2879f3 */ /* 0x000fe2000c0008ff */
[----:B------:R-:W-:Y:S02]  /*8f70*/  VIADD R10, R8, 0x200 ;  /* 0x00000200080a7836 */ /* 0x000fe40000000000 */
        /* <DEDUP_REMOVED lines=49> */
[----:B------:R-:W1:Y:S01]  /*9290*/  S2R R110, SR_TID.X ;  /* 0x00000000006e7919 */ /* 0x000e620000002100 */
[----:B------:R-:W-:Y:S01]  /*92a0*/  FMUL.FTZ R0, R2, R88 ;  /* 0x0000005802007220 */ /* 0x000fe20000410000 */
[----:B------:R-:W-:-:S02]  /*92b0*/  WARPGROUP.DEPBAR.LE gsb0, 0x0 ;  /* 0x00008000000079c5 */ /* 0x000fc40000010000 */
[----:B------:R-:W-:Y:S01]  /*92c0*/  WARPGROUP.ARRIVE ;  /* 0x00000000000079c5 */ /* 0x000fe20000000000 */
[----:B------:R-:W3:Y:S07]  /*92d0*/  LDC.64 R10, c[0x0][0x9e0] ;  /* 0x00027800ff0a7b82 */ /* 0x000eee0000000a00 */
[----:B------:R-:W-:Y:S01]  /*92e0*/  QGMMA.64x32x32.F32.E4M3.E4M3 R24, gdesc[UR4], R24, gsb0 ;  /* 0x00600000041879f3 */ /* 0x000fe20008000818 */
[C---:B------:R-:W-:Y:S01]  /*92f0*/  FMUL.FTZ R88, R2.reuse, R96 ;  /* 0x0000006002587220 */ /* 0x040fe20000410000 */
[C---:B------:R-:W-:Y:S01]  /*9300*/  FMUL.FTZ R96, R2.reuse, R77 ;  /* 0x0000004d02607220 */ /* 0x040fe20000410000 */
[C---:B------:R-:W-:Y:S01]  /*9310*/  FMUL.FTZ R77, R2.reuse, R78 ;  /* 0x0000004e024d7220 */ /* 0x040fe20000410000 */
[C---:B------:R-:W-:Y:S01]  /*9320*/  FMUL.FTZ R78, R2.reuse, R79 ;  /* 0x0000004f024e7220 */ /* 0x040fe20000410000 */
[----:B------:R-:W-:Y:S01]  /*9330*/  FMUL.FTZ R79, R2, R80 ;  /* 0x00000050024f7220 */ /* 0x000fe20000410000 */
[----:B-1----:R-:W-:Y:S01]  /*9340*/  LOP3.LUT R110, R110, 0x7f, RZ, 0xc0, !PT ;  /* 0x0000007f6e6e7812 */ /* 0x002fe200078ec0ff */
[C---:B------:R-:W-:Y:S01]  /*9350*/  FMUL.FTZ R80, R2.reuse, R82 ;  /* 0x0000005202507220 */ /* 0x040fe20000410000 */
[C---:B------:R-:W-:Y:S01]  /*9360*/  FMUL.FTZ R82, R2.reuse, R86 ;  /* 0x0000005602527220 */ /* 0x040fe20000410000 */
[C---:B------:R-:W-:Y:S01]  /*9370*/  FMUL.FTZ R86, R2.reuse, R56 ;  /* 0x0000003802567220 */ /* 0x040fe20000410000 */
[----:B------:R-:W-:Y:S01]  /*9380*/  FMUL.FTZ R56, R2, R58 ;  /* 0x0000003a02387220 */ /* 0x000fe20000410000 */
[----:B------:R-:W-:Y:S01]  /*9390*/  ISETP.NE.AND P1, PT, R110, RZ, PT ;  /* 0x000000ff6e00720c */ /* 0x000fe20003f25270 */
[C---:B------:R-:W-:Y:S01]  /*93a0*/  FMUL.FTZ R58, R2.reuse, R62 ;  /* 0x0000003e023a7220 */ /* 0x040fe20000410000 */
[C---:B------:R-:W-:Y:S01]  /*93b0*/  FMUL.FTZ R62, R2.reuse, R67 ;  /* 0x00000043023e7220 */ /* 0x040fe20000410000 */
[C---:B------:R-:W-:Y:S01]  /*93c0*/  FMUL.FTZ R67, R2.reuse, R68 ;  /* 0x0000004402437220 */ /* 0x040fe20000410000 */
[C---:B------:R-:W-:Y:S01]  /*93d0*/  FMUL.FTZ R68, R2.reuse, R69 ;  /* 0x0000004502447220 */ /* 0x040fe20000410000 */
[C---:B------:R-:W-:Y:S01]  /*93e0*/  FMUL.FTZ R9, R2.reuse, R90 ;  /* 0x0000005a02097220 */ /* 0x040fe20000410000 */
[C---:B------:R-:W-:Y:S01]  /*93f0*/  FMUL.FTZ R69, R2.reuse, R41 ;  /* 0x0000002902457220 */ /* 0x040fe20000410000 */
        /* <DEDUP_REMOVED lines=20> */
[----:B------:R-:W-:Y:S01]  /*9540*/  FMUL.FTZ R64, R2, R70 ;  /* 0x0000004602407220 */ /* 0x000fe20000410000 */
[----:B--2---:R-:W-:Y:S02]  /*9550*/  IMAD R110, R108, 0xc0, R109 ;  /* 0x000000c06c6e7824 */ /* 0x004fe400078e026d */
        /* <DEDUP_REMOVED lines=10> */
[----:B------:R0:W-:Y:S01]  /*9600*/  STL [R1+0x14], R110 ;  /* 0x0000146e01007387 */ /* 0x0001e20000100800 */
[----:B------:R-:W-:Y:S01]  /*9610*/  FMUL.FTZ R14, R2, R92 ;  /* 0x0000005c020e7220 */ /* 0x000fe20000410000 */
[----:B------:R-:W-:-:S02]  /*9620*/  WARPGROUP.DEPBAR.LE gsb0, 0x0 ;  /* 0x00008000000079c5 */ /* 0x000fc40000010000 */
[C---:B------:R-:W-:Y:S01]  /*9630*/  FMUL.FTZ R54, R2.reuse, R25 ;  /* 0x0000001902367220 */ /* 0x040fe20000410000 */
        /* <DEDUP_REMOVED lines=8> */
[----:B------:R-:W-:Y:S01]  /*96c0*/  @!P1 PRMT R24, RZ, 0x654, R13 ;  /* 0x00000654ff189816 */ /* 0x000fe2000000000d */
[C---:B------:R-:W-:Y:S01]  /*96d0*/  FMUL.FTZ R20, R2.reuse, R93 ;  /* 0x0000005d02147220 */ /* 0x040fe20000410000 */
[C---:B------:R-:W-:Y:S01]  /*96e0*/  FMUL.FTZ R15, R2.reuse, R94 ;  /* 0x0000005e020f7220 */ /* 0x040fe20000410000 */
[C---:B------:R-:W-:Y:S01]  /*96f0*/  FMUL.FTZ R28, R2.reuse, R30 ;  /* 0x0000001e021c7220 */ /* 0x040fe20000410000 */
[----:B------:R-:W-:Y:S01]  /*9700*/  FMUL.FTZ R99, R2, R33 ;  /* 0x0000002102637220 */ /* 0x000fe20000410000 */
[----:B---3--:R-:W-:-:S02]  /*9710*/  IMAD.IADD R103, R114, 0x1, R36 ;  /* 0x0000000172677824 */ /* 0x008fc400078e0224 */
        /* <DEDUP_REMOVED lines=22> */
[----:B------:R-:W-:Y:S01]  /*9880*/  ISETP.GE.AND P1, PT, R11, 0x1, PT ;  /* 0x000000010b00780c */ /* 0x000fe20003f26270 */
[----:B------:R-:W1:Y:S01]  /*9890*/  MUFU.TANH R0, R0 ;  /* 0x0000000000007308 */ /* 0x000e620000002400 */
[----:B------:R-:W-:Y:S01]  /*98a0*/  FMUL.FTZ R38, R2, R38 ;  /* 0x0000002602267220 */ /* 0x000fe20000410000 */
[----:B------:R-:W-:Y:S01]  /*98b0*/  ULOP3.LUT UR43, URZ, UR43, URZ, 0x33, !UPT ;  /* 0x0000002b3f2b7292 */ /* 0x000fe2000f8e333f */
[----:B----4-:R-:W-:-:S05]  /*98c0*/  IADD3 R24, -R112, 0x1, R103 ;  /* 0x0000000170187810 */ /* 0x010fca0007ffe167 */
[----:B------:R-:W2:Y:S01]  /*98d0*/  MUFU.TANH R3, R3 ;  /* 0x0000000300037308 */ /* 0x000ea20000002400 */
[----:B-----5:R-:W-:-:S07]  /*98e0*/  IMAD R25, R107, -0x2, R24 ;  /* 0xfffffffe6b197824 */ /* 0x020fce00078e0218 */
[----:B------:R-:W3:Y:S01]  /*98f0*/  MUFU.TANH R9, R9 ;  /* 0x0000000900097308 */ /* 0x000ee20000002400 */
[----:B------:R-:W-:-:S07]  /*9900*/  IMAD R103, R107, -0x2, R103 ;  /* 0xfffffffe6b677824 */ /* 0x000fce00078e0267 */
        /* <DEDUP_REMOVED lines=76> */
[----:B------:R-:W-:Y:S01]  /*9dd0*/  VIADD R100, R25, UR43 ;  /* 0x0000002b19647c36 */ /* 0x000fe20008000000 */
[----:B------:R-:W-:-:S06]  /*9de0*/  LOP3.LUT R17, R17, 0xffffffef, RZ, 0xc0, !PT ;  /* 0xffffffef11117812 */ /* 0x000fcc00078ec0ff */
[----:B------:R5:W0:Y:S01]  /*9df0*/  MUFU.TANH R13, R38 ;  /* 0x00000026000d7308 */ /* 0x000a220000002400 */
[----:B------:R-:W-:Y:S01]  /*9e00*/  @P1 LOP3.LUT R17, R17, 0x10, RZ, 0xfc, !PT ;  /* 0x0000001011111812 */ /* 0x000fe200078efcff */
[----:B------:R-:W-:Y:S02]  /*9e10*/  IMAD R34, R107, -0x2, R36 ;  /* 0xfffffffe6b227824 */ /* 0x000fe400078e0224 */
[----:B------:R-:W-:Y:S02]  /*9e20*/  IMAD.IADD R108, R100, 0x1, R110 ;  /* 0x00000001646c7824 */ /* 0x000fe400078e026e */
[----:B-----5:R-:W-:-:S05]  /*9e30*/  IMAD.IADD R38, R25, 0x1, R10 ;  /* 0x0000000119267824 */ /* 0x020fca00078e020a */
[----:B------:R-:W-:Y:S01]  /*9e40*/  VIADDMNMX R102, R110, R38, R103, PT ;  /* 0x000000266e667246 */ /* 0x000fe20003800167 */
[----:B-1234-:R-:W-:Y:S06]  /*9e50*/  @!P1 BRA `(.L_x_11321) ;  /* 0x00000000004c9947 */ /* 0x01efec0003800000 */
        /* <DEDUP_REMOVED lines=11> */
.L_x_11323:
[----:B------:R-:W-:-:S13]  /*9f10*/  ISETP.NE.AND P1, PT, R11, 0x1, PT ;  /* 0x000000010b00780c */ /* 0x000fda0003f25270 */
[----:B------:R-:W1:Y:S02]  /*9f20*/  @P1 LDC.64 R24, c[0x0][0x9e8] ;  /* 0x00027a00ff181b82 */ /* 0x000e640000000a00 */
[----:B-1----:R-:W-:-:S05]  /*9f30*/  @P1 IMAD.HI.U32 R24, R39, R24, RZ ;  /* 0x0000001827181227 */ /* 0x002fca00078e00ff */
[----:B------:R-:W-:-:S07]  /*9f40*/  @P1 SHF.R.U32.HI R39, RZ, R25, R24 ;  /* 0x00000019ff271219 */ /* 0x000fce0000011618 */
.L_x_11324:
[----:B------:R-:W-:Y:S05]  /*9f50*/  BSYNC B0 ;  /* 0x0000000000007941 */ /* 0x000fea0003800000 */
.L_x_11322:
[----:B------:R-:W-:-:S05]  /*9f60*/  IMAD R39, R39, R11, R34 ;  /* 0x0000000b27277224 */ /* 0x000fca00078e0222 */
[----:B------:R-:W-:Y:S02]  /*9f70*/  VIMNMX R108, R108, R39, !PT ;  /* 0x000000276c6c7248 */ /* 0x000fe40007fe0100 */
[----:B------:R-:W-:-:S07]  /*9f80*/  VIADDMNMX R102, R39, R11, R102, PT ;  /* 0x0000000b27667246 */ /* 0x000fce0003800166 */
.L_x_11321:
[----:B------:R-:W-:Y:S01]  /*9f90*/  ISETP.GE.AND P1, PT, R36, 0x2, PT ;  /* 0x000000022400780c */ /* 0x000fe20003f26270 */
[----:B------:R-:W-:Y:S01]  /*9fa0*/  VIADD R24, R110, 0x8 ;  /* 0x000000086e187836 */ /* 0x000fe20000000000 */
[----:B------:R-:W-:Y:S02]  /*9fb0*/  ISETP.GE.AND P2, PT, R36, 0x9, PT ;  /* 0x000000092400780c */ /* 0x000fe40003f46270 */
[----:B------:R-:W-:Y:S01]  /*9fc0*/  ISETP.GT.AND P4, PT, R108, 0x1, !P1 ;  /* 0x000000016c00780c */ /* 0x000fe20004f84270 */
[----:B------:R-:W-:Y:S01]  /*9fd0*/  IMAD.IADD R100, R100, 0x1, R24 ;  /* 0x0000000164647824 */ /* 0x000fe200078e0218 */
[----:B------:R-:W-:Y:S01]  /*9fe0*/  ISETP.GT.AND P3, PT, R108, 0x8, !P2 ;  /* 0x000000086c00780c */ /* 0x000fe20005764270 */
[----:B------:R1:W-:Y:S01]  /*9ff0*/  STL [R1+0x20], R24 ;  /* 0x0000201801007387 */ /* 0x0003e20000100800 */
[C---:B------:R-:W-:Y:S02]  /*a000*/  ISETP.LT.OR P4, PT, R102.reuse, 0x2, P4 ;  /* 0x000000026600780c */ /* 0x040fe40002781670 */
[----:B------:R-:W-:-:S02]  /*a010*/  ISETP.LT.OR P3, PT, R102, 0x9, P3 ;  /* 0x000000096600780c */ /* 0x000fc40001f61670 */
[----:B------:R-:W-:Y:S02]  /*a020*/  FSEL R39, R3, -INF , !P4 ;  /* 0xff80000003277808 */ /* 0x000fe40006000000 */
[C---:B------:R-:W-:Y:S02]  /*a030*/  ISETP.GE.AND P5, PT, R36.reuse, 0xa, PT ;  /* 0x0000000a2400780c */ /* 0x040fe40003fa6270 */
[----:B------:R-:W-:Y:S02]  /*a040*/  ISETP.GE.AND P4, PT, R36, 0x11, PT ;  /* 0x000000112400780c */ /* 0x000fe40003f86270 */
[----:B0-----:R-:W-:Y:S02]  /*a050*/  FSEL R101, R14, -INF , !P3 ;  /* 0xff8000000e657808 */ /* 0x001fe40005800000 */
[----:B------:R-:W-:Y:S02]  /*a060*/  ISETP.GT.AND P3, PT, R108, 0x9, !P5 ;  /* 0x000000096c00780c */ /* 0x000fe40006f64270 */
[----:B------:R-:W-:-:S02]  /*a070*/  LOP3.LUT R17, R17, 0xfffffffe, RZ, 0xc0, !PT ;  /* 0xfffffffe11117812 */ /* 0x000fc400078ec0ff */
[----:B------:R-:W-:Y:S02]  /*a080*/  ISETP.LT.OR P3, PT, R102, 0xa, P3 ;  /* 0x0000000a6600780c */ /* 0x000fe40001f61670 */
[----:B------:R-:W-:Y:S02]  /*a090*/  LOP3.LUT R16, R16, 0xfffffffe, RZ, 0xc0, !PT ;  /* 0xfffffffe10107812 */ /* 0x000fe400078ec0ff */
[----:B------:R-:W-:Y:S02]  /*a0a0*/  FSEL R107, R20, -INF , !P3 ;  /* 0xff800000146b7808 */ /* 0x000fe40005800000 */
[----:B------:R-:W-:Y:S02]  /*a0b0*/  @P4 LOP3.LUT R17, R17, 0x1, RZ, 0xfc, !PT ;  /* 0x0000000111114812 */ /* 0x000fe400078efcff */
[----:B------:R-:W-:Y:S02]  /*a0c0*/  ISETP.GT.AND P3, PT, R108, 0x10, !P4 ;  /* 0x000000106c00780c */ /* 0x000fe40006764270 */
[----:B------:R-:W-:-:S02]  /*a0d0*/  ISETP.GE.AND P4, PT, R36, 0x12, PT ;  /* 0x000000122400780c */ /* 0x000fc40003f86270 */
[----:B------:R-:W-:Y:S02]  /*a0e0*/  @P5 LOP3.LUT R16, R16, 0x1, RZ, 0xfc, !PT ;  /* 0x0000000110105812 */ /* 0x000fe400078efcff */
[----:B------:R-:W-:Y:S02]  /*a0f0*/  ISETP.LT.OR P3, PT, R102, 0x11, P3 ;  /* 0x000000116600780c */ /* 0x000fe40001f61670 */
[----:B------:R-:W-:Y:S02]  /*a100*/  LOP3.LUT R16, R16, 0x7fffffff, RZ, 0xc0, !PT ;  /* 0x7fffffff10107812 */ /* 0x000fe400078ec0ff */
[----:B------:R-:W-:Y:S02]  /*a110*/  FSEL R109, R88, -INF , !P3 ;  /* 0xff800000586d7808 */ /* 0x000fe40005800000 */
[----:B------:R-:W-:Y:S02]  /*a120*/  ISETP.GT.AND P3, PT, R108, 0x11, !P4 ;  /* 0x000000116c00780c */ /* 0x000fe40006764270 */
[----:B------:R-:W-:-:S02]  /*a130*/  LOP3.LUT R17, R17, 0xfffffffd, RZ, 0xc0, !PT ;  /* 0xfffffffd11117812 */ /* 0x000fc400078ec0ff */
[----:B------:R-:W-:Y:S02]  /*a140*/  @P4 LOP3.LUT R16, R16, 0x80000000, RZ, 0xfc, !PT ;  /* 0x8000000010104812 */ /* 0x000fe400078efcff */
[----:B------:R-:W-:Y:S02]  /*a150*/  ISETP.GE.AND P4, PT, R36, 0x19, PT ;  /* 0x000000192400780c */ /* 0x000fe40003f86270 */
[----:B------:R-:W-:Y:S02]  /*a160*/  ISETP.LT.OR P3, PT, R102, 0x12, P3 ;  /* 0x000000126600780c */ /* 0x000fe40001f61670 */
[----:B------:R-:W-:Y:S02]  /*a170*/  LOP3.LUT R16, R16, 0xbfffffff, RZ, 0xc0, !PT ;  /* 0xbfffffff10107812 */ /* 0x000fe400078ec0ff */
[----:B------:R-:W-:Y:S02]  /*a180*/  FSEL R111, R90, -INF , !P3 ;  /* 0xff8000005a6f7808 */ /* 0x000fe40005800000 */
[----:B------:R-:W-:-:S02]  /*a190*/  ISETP.GT.AND P3, PT, R108, 0x18, !P4 ;  /* 0x000000186c00780c */ /* 0x000fc40006764270 */
[----:B------:R-:W-:Y:S02]  /*a1a0*/  ISETP.GE.AND P6, PT, R36, 0x1, PT ;  /* 0x000000012400780c */ /* 0x000fe40003fc6270 */
[----:B------:R-:W-:Y:S02]  /*a1b0*/  ISETP.LT.OR P3, PT, R102, 0x19, P3 ;  /* 0x000000196600780c */ /* 0x000fe40001f61670 */
[----:B------:R-:W-:Y:S02]  /*a1c0*/  @P4 LOP3.LUT R16, R16, 0x40000000, RZ, 0xfc, !PT ;  /* 0x4000000010104812 */ /* 0x000fe400078efcff */
[----:B------:R-:W-:Y:S02]  /*a1d0*/  ISETP.GE.AND P4, PT, R36, 0x1a, PT ;  /* 0x0000001a2400780c */ /* 0x000fe40003f86270 */
[----:B------:R-:W-:Y:S02]  /*a1e0*/  LOP3.LUT R16, R16, 0xdfffffff, RZ, 0xc0, !PT ;  /* 0xdfffffff10107812 */ /* 0x000fe400078ec0ff */
[----:B------:R-:W-:-:S02]  /*a1f0*/  FSEL R113, R92, -INF , !P3 ;  /* 0xff8000005c717808 */ /* 0x000fc40005800000 */
[----:B------:R-:W-:Y:S02]  /*a200*/  ISETP.GT.AND P3, PT, R108, 0x19, !P4 ;  /* 0x000000196c00780c */ /* 0x000fe40006764270 */
[----:B------:R-:W-:Y:S02]  /*a210*/  VIADDMNMX R38, R24, R38, R103, PT ;  /* 0x0000002618267246 */ /* 0x000fe40003800167 */
        /* <DEDUP_REMOVED lines=207> */
.L_x_11327:
[----:B------:R-:W-:-:S13]  /*af10*/  ISETP.NE.AND P5, PT, R11, 0x1, PT ;  /* 0x000000010b00780c */ /* 0x000fda0003fa5270 */
[----:B------:R-:W0:Y:S02]  /*af20*/  @P5 LDC.64 R24, c[0x0][0x9e8] ;  /* 0x00027a00ff185b82 */ /* 0x000e240000000a00 */
[----:B0-----:R-:W-:-:S05]  /*af30*/  @P5 IMAD.HI.U32 R24, R3, R24, RZ ;  /* 0x0000001803185227 */ /* 0x001fca00078e00ff */
[----:B------:R-:W-:-:S07]  /*af40*/  @P5 SHF.R.U32.HI R3, RZ, R25, R24 ;  /* 0x00000019ff035219 */ /* 0x000fce0000011618 */
.L_x_11328:
[----:B------:R-:W-:Y:S05]  /*af50*/  BSYNC B0 ;  /* 0x0000000000007941 */ /* 0x000fea0003800000 */
.L_x_11326:
[----:B------:R-:W-:-:S05]  /*af60*/  IMAD R3, R3, R11, R34 ;  /* 0x0000000b03037224 */ /* 0x000fca00078e0222 */
[----:B------:R-:W-:Y:S02]  /*af70*/  VIMNMX R100, R100, R3, !PT ;  /* 0x0000000364647248 */ /* 0x000fe40007fe0100 */
[----:B------:R-:W-:-:S07]  /*af80*/  VIADDMNMX R38, R3, R11, R38, PT ;  /* 0x0000000b03267246 */ /* 0x000fce0003800126 */
.L_x_11325:
[C---:B------:R-:W-:Y:S01]  /*af90*/  ISETP.GT.AND P1, PT, R100.reuse, 0x1, !P1 ;  /* 0x000000016400780c */ /* 0x040fe20004f24270 */
[----:B------:R-:W-:Y:S01]  /*afa0*/  ULDC UR4, c[0x0][0x988] ;  /* 0x0002620000047ab9 */ /* 0x000fe20000000800 */
[----:B------:R-:W-:Y:S01]  /*afb0*/  ISETP.GT.AND P2, PT, R100, 0x8, !P2 ;  /* 0x000000086400780c */ /* 0x000fe20005744270 */
[----:B------:R-:W-:Y:S01]  /*afc0*/  IMAD.IADD R10, R105, 0x1, R10 ;  /* 0x00000001690a7824 */ /* 0x000fe200078e020a */
[C---:B------:R-:W-:Y:S02]  /*afd0*/  ISETP.LT.OR P1, PT, R38.reuse, 0x2, P1 ;  /* 0x000000022600780c */ /* 0x040fe40000f21670 */
[----:B------:R-:W-:Y:S02]  /*afe0*/  ISETP.LT.OR P2, PT, R38, 0x9, P2 ;  /* 0x000000092600780c */ /* 0x000fe40001741670 */
[----:B------:R-:W-:Y:S02]  /*aff0*/  FSEL R25, R12, -INF , !P1 ;  /* 0xff8000000c197808 */ /* 0x000fe40004800000 */
[----:B------:R-:W-:-:S02]  /*b000*/  LOP3.LUT P1, RZ, R16, 0x1, RZ, 0xc0, !PT ;  /* 0x0000000110ff7812 */ /* 0x000fc4000782c0ff */
[----:B------:R-:W-:Y:S02]  /*b010*/  FSEL R15, R15, -INF , !P2 ;  /* 0xff8000000f0f7808 */ /* 0x000fe40005000000 */
[----:B------:R-:W-:Y:S02]  /*b020*/  ISETP.GT.AND P1, PT, R100, 0x9, !P1 ;  /* 0x000000096400780c */ /* 0x000fe40004f24270 */
[----:B------:R-:W-:Y:S02]  /*b030*/  LOP3.LUT P2, RZ, R16, 0x1000000, RZ, 0xc0, !PT ;  /* 0x0100000010ff7812 */ /* 0x000fe4000784c0ff */
[----:B------:R-:W-:Y:S02]  /*b040*/  ISETP.LT.OR P1, PT, R38, 0xa, P1 ;  /* 0x0000000a2600780c */ /* 0x000fe40000f21670 */
[----:B------:R-:W-:Y:S02]  /*b050*/  LOP3.LUT P5, RZ, R16, 0x800000, RZ, 0xc0, !PT ;  /* 0x0080000010ff7812 */ /* 0x000fe400078ac0ff */
        /* <DEDUP_REMOVED lines=62> */
[----:B------:R-:W-:Y:S02]  /*b440*/  ISETP.GT.AND P1, PT, R100, 0x31, !P5 ;  /* 0x000000316400780c */ /* 0x000fe40006f24270 */
[----:B------:R-:W-:Y:S02]  /*b450*/  FMNMX.FTZ R12, R135, R12, !PT ;  /* 0x0000000c870c7209 */ /* 0x000fe40007810000 */
        /* <DEDUP_REMOVED lines=23> */
[----:B------:R-:W-:Y:S01]  /*b5d0*/  FSEL R151, R56, -INF , !P1 ;  /* 0xff80000038977808 */ /* 0x000fe20004800000 */
[----:B------:R-:W-:Y:S01]  /*b5e0*/  IMAD.U32 R56, RZ, RZ, UR4 ;  /* 0x00000004ff387e24 */ /* 0x000fe2000f8e00ff */
        /* <DEDUP_REMOVED lines=10> */
[----:B------:R-:W-:Y:S01]  /*b690*/  ISETP.GT.AND P6, PT, R100, RZ, !P6 ;  /* 0x000000ff6400720c */ /* 0x000fe200077c4270 */
[----:B------:R-:W0:Y:S01]  /*b6a0*/  SHFL.BFLY PT, R3, R14, 0x2, 0x1f ;  /* 0x0c401f000e037f89 */ /* 0x000e2200000e0000 */
[C---:B------:R-:W-:Y:S02]  /*b6b0*/  ISETP.LT.OR P1, PT, R38.reuse, 0x49, P1 ;  /* 0x000000492600780c */ /* 0x040fe40000f21670 */
[----:B------:R-:W-:Y:S02]  /*b6c0*/  ISETP.LT.OR P6, PT, R38, 0x1, P6 ;  /* 0x000000012600780c */ /* 0x000fe400037c1670 */
[----:B------:R-:W-:Y:S02]  /*b6d0*/  FSEL R153, R58, -INF , !P1 ;  /* 0xff8000003a997808 */ /* 0x000fe40004800000 */
[----:B------:R-:W-:-:S02]  /*b6e0*/  LOP3.LUT P1, RZ, R16, 0x20000, RZ, 0xc0, !PT ;  /* 0x0002000010ff7812 */ /* 0x000fc4000782c0ff */
[C---:B------:R-:W-:Y:S02]  /*b6f0*/  ISETP.GT.AND P3, PT, R100.reuse, 0x91, !P3 ;  /* 0x000000916400780c */ /* 0x040fe40005f64270 */
[C---:B------:R-:W-:Y:S02]  /*b700*/  ISETP.GT.AND P1, PT, R100.reuse, 0x49, !P1 ;  /* 0x000000496400780c */ /* 0x040fe40004f24270 */
[----:B------:R-:W-:Y:S02]  /*b710*/  ISETP.GT.AND P4, PT, R100, 0x98, !P4 ;  /* 0x000000986400780c */ /* 0x000fe40006784270 */
[C---:B------:R-:W-:Y:S02]  /*b720*/  ISETP.LT.OR P1, PT, R38.reuse, 0x4a, P1 ;  /* 0x0000004a2600780c */ /* 0x040fe40000f21670 */
[----:B------:R-:W-:Y:S02]  /*b730*/  ISETP.LT.OR P3, PT, R38, 0x92, P3 ;  /* 0x000000922600780c */ /* 0x000fe40001f61670 */
[----:B------:R-:W-:-:S02]  /*b740*/  FSEL R59, R59, -INF , !P1 ;  /* 0xff8000003b3b7808 */ /* 0x000fc40004800000 */
[----:B------:R-:W-:Y:S02]  /*b750*/  LOP3.LUT P1, RZ, R16, 0x10000, RZ, 0xc0, !PT ;  /* 0x0001000010ff7812 */ /* 0x000fe4000782c0ff */
[----:B------:R-:W-:Y:S02]  /*b760*/  ISETP.LT.OR P4, PT, R38, 0x99, P4 ;  /* 0x000000992600780c */ /* 0x000fe40002781670 */
[----:B------:R-:W-:Y:S02]  /*b770*/  ISETP.GT.AND P1, PT, R100, 0x50, !P1 ;  /* 0x000000506400780c */ /* 0x000fe40004f24270 */
[----:B0-----:R-:W-:Y:S02]  /*b780*/  FMNMX.FTZ R20, R14, R3, !PT ;  /* 0x000000030e147209 */ /* 0x001fe40007810000 */
[----:B------:R-:W-:Y:S02]  /*b790*/  ISETP.LT.OR P1, PT, R38, 0x51, P1 ;  /* 0x000000512600780c */ /* 0x000fe40000f21670 */
[----:B------:R-:W-:Y:S01]  /*b7a0*/  FSEL R14, R9, -INF , !P6 ;  /* 0xff800000090e7808 */ /* 0x000fe20007000000 */
        /* <DEDUP_REMOVED lines=45> */
[----:B------:R-:W-:Y:S01]  /*ba80*/  FMNMX.FTZ R52, R151, R52, !PT ;  /* 0x0000003497347209 */ /* 0x000fe20007810000 */
[----:B------:R-:W-:-:S01]  /*ba90*/  FFMA.FTZ R12, R3, R56, -8 ;  /* 0xc1000000030c7423 */ /* 0x000fc20000010038 */
        /* <DEDUP_REMOVED lines=11> */
[----:B------:R-:W-:Y:S02]  /*bb50*/  FSEL R31, R31, -INF , !P3 ;  /* 0xff8000001f1f7808 */ /* 0x000fe40005800000 */
[----:B------:R-:W-:Y:S02]  /*bb60*/  ISETP.LT.OR P1, PT, R38, 0x72, P1 ;  /* 0x000000722600780c */ /* 0x000fe40000f21670 */
[----:B------:R-:W-:Y:S02]  /*bb70*/  FSEL R13, R13, -INF , !P4 ;  /* 0xff8000000d0d7808 */ /* 0x000fe40006000000 */
        /* <DEDUP_REMOVED lines=27> */
[C---:B------:R-:W-:Y:S02]  /*bd30*/  ISETP.GT.AND P1, PT, R100.reuse, 0x90, !P2 ;  /* 0x000000906400780c */ /* 0x040fe40005724270 */
[----:B------:R-:W-:Y:S01]  /*bd40*/  ISETP.GT.AND P2, PT, R100, 0x99, !P5 ;  /* 0x000000996400780c */ /* 0x000fe20006f44270 */
[----:B------:R-:W-:-:S01]  /*bd50*/  FFMA.FTZ R9, R79, R56, -R12 ;  /* 0x000000384f097223 */ /* 0x000fc2000001080c */
[----:B------:R-:W-:Y:S01]  /*bd60*/  ISETP.LT.OR P1, PT, R38, 0x91, P1 ;  /* 0x000000912600780c */ /* 0x000fe20000f21670 */
[----:B------:R-:W-:-:S01]  /*bd70*/  FFMA.FTZ R0, R0, R56, -R12 ;  /* 0x0000003800007223 */ /* 0x000fc2000001080c */
[----:B------:R-:W-:Y:S01]  /*bd80*/  ISETP.LT.OR P2, PT, R38, 0x9a, P2 ;  /* 0x0000009a2600780c */ /* 0x000fe20001741670 */
[----:B------:R0:W-:Y:S01]  /*bd90*/  MUFU.EX2 R40, R9 ;  /* 0x0000000900287308 */ /* 0x0001e20000000800 */
[----:B------:R-:W-:-:S01]  /*bda0*/  FFMA.FTZ R39, R39, R56, -R12 ;  /* 0x0000003827277223 */ /* 0x000fc2000001080c */
[-CC-:B------:R-:W-:Y:S01]  /*bdb0*/  FFMA.FTZ R72, R71, R56.reuse, -R12.reuse ;  /* 0x0000003847487223 */ /* 0x180fe2000001080c */
[----:B------:R-:W-:Y:S01]  /*bdc0*/  FSEL R33, R33, -INF , !P2 ;  /* 0xff80000021217808 */ /* 0x000fe20005000000 */
[-CC-:B------:R-:W-:Y:S01]  /*bdd0*/  FFMA.FTZ R20, R101, R56.reuse, -R12.reuse ;  /* 0x0000003865147223 */ /* 0x180fe2000001080c */
[----:B------:R-:W-:-:S01]  /*bde0*/  FFMA.FTZ R101, R107, R56, -R12 ;  /* 0x000000386b657223 */ /* 0x000fc2000001080c */
[-CC-:B------:R-:W-:Y:S01]  /*bdf0*/  FFMA.FTZ R24, R109, R56.reuse, -R12.reuse ;  /* 0x000000386d187223 */ /* 0x180fe2000001080c */
[----:B------:R-:W-:-:S01]  /*be00*/  FFMA.FTZ R107, R111, R56, -R12 ;  /* 0x000000386f6b7223 */ /* 0x000fc2000001080c */
[----:B------:R-:W-:Y:S01]  /*be10*/  MUFU.EX2 R0, R0 ;  /* 0x0000000000007308 */ /* 0x000fe20000000800 */
[----:B0-----:R-:W-:Y:S01]  /*be20*/  FMNMX.FTZ R9, R155, R54, !PT ;  /* 0x000000369b097209 */ /* 0x001fe20007810000 */
[-CC-:B------:R-:W-:Y:S01]  /*be30*/  FFMA.FTZ R32, R113, R56.reuse, -R12.reuse ;  /* 0x0000003871207223 */ /* 0x180fe2000001080c */
[----:B------:R-:W-:-:S01]  /*be40*/  FFMA.FTZ R79, R97, R56, -R12 ;  /* 0x00000038614f7223 */ /* 0x000fc2000001080c */
[-CC-:B------:R-:W-:Y:S01]  /*be50*/  FFMA.FTZ R109, R115, R56.reuse, -R12.reuse ;  /* 0x00000038736d7223 */ /* 0x180fe2000001080c */
[----:B------:R-:W-:Y:S01]  /*be60*/  FMNMX.FTZ R9, R64, R9, !PT ;  /* 0x0000000940097209 */ /* 0x000fe20007810000 */
[-CC-:B------:R-:W-:Y:S01]  /*be70*/  FFMA.FTZ R117, R117, R56.reuse, -R12.reuse ;  /* 0x0000003875757223 */ /* 0x180fe2000001080c */
[----:B------:R-:W-:-:S01]  /*be80*/  FFMA.FTZ R73, R73, R56, -R12 ;  /* 0x0000003849497223 */ /* 0x000fc2000001080c */
[----:B------:R-:W-:Y:S01]  /*be90*/  MUFU.EX2 R39, R39 ;  /* 0x0000002700277308 */ /* 0x000fe20000000800 */
        /* <DEDUP_REMOVED lines=22> */
[----:B------:R-:W-:Y:S01]  /*c000*/  FSEL R67, R30, -INF , !P1 ;  /* 0xff8000001e437808 */ /* 0x000fe20004800000 */
[-CC-:B------:R-:W-:Y:S01]  /*c010*/  FFMA.FTZ R47, R47, R56.reuse, -R12.reuse ;  /* 0x000000382f2f7223 */ /* 0x180fe2000001080c */
[----:B------:R-:W-:Y:S01]  /*c020*/  FMNMX.FTZ R9, R46, R9, !PT ;  /* 0x000000092e097209 */ /* 0x000fe20007810000 */
[-CC-:B------:R-:W-:Y:S01]  /*c030*/  FFMA.FTZ R68, R139, R56.reuse, -R12.reuse ;  /* 0x000000388b447223 */ /* 0x180fe2000001080c */
[----:B------:R-:W-:-:S01]  /*c040*/  FFMA.FTZ R74, R99, R56, -R12 ;  /* 0x00000038634a7223 */ /* 0x000fc2000001080c */
[----:B------:R-:W-:Y:S01]  /*c050*/  FFMA.FTZ R35, R35, R56, -R12 ;  /* 0x0000003823237223 */ /* 0x000fe2000001080c */
[----:B------:R-:W-:Y:S01]  /*c060*/  FMNMX.FTZ R9, R48, R9, !PT ;  /* 0x0000000930097209 */ /* 0x000fe20007810000 */
[----:B------:R-:W-:Y:S01]  /*c070*/  MUFU.EX2 R20, R20 ;  /* 0x0000001400147308 */ /* 0x000fe20000000800 */
[----:B------:R-:W-:-:S02]  /*c080*/  ISETP.GE.AND P5, PT, R11, 0x1, PT ;  /* 0x000000010b00780c */ /* 0x000fc40003fa6270 */
        /* <DEDUP_REMOVED lines=15> */
[-CC-:B------:R-:W-:Y:S01]  /*c180*/  FFMA.FTZ R62, R49, R56.reuse, -R12.reuse ;  /* 0x00000038313e7223 */ /* 0x180fe2000001080c */
[----:B------:R-:W-:-:S01]  /*c190*/  FFMA.FTZ R49, R51, R56, -R12 ;  /* 0x0000003833317223 */ /* 0x000fc2000001080c */
[-CC-:B------:R-:W-:Y:S01]  /*c1a0*/  FFMA.FTZ R51, R53, R56.reuse, -R12.reuse ;  /* 0x0000003835337223 */ /* 0x180fe2000001080c */
[----:B------:R-:W-:-:S01]  /*c1b0*/  FFMA.FTZ R53, R55, R56, -R12 ;  /* 0x0000003837357223 */ /* 0x000fc2000001080c */
[----:B------:R-:W0:Y:S01]  /*c1c0*/  SHFL.BFLY PT, R70, R9, 0x2, 0x1f ;  /* 0x0c401f0009467f89 */ /* 0x000e2200000e0000 */
[----:B------:R-:W-:-:S01]  /*c1d0*/  FFMA.FTZ R55, R143, R56, -R12 ;  /* 0x000000388f377223 */ /* 0x000fc2000001080c */
[----:B------:R-:W1:Y:S08]  /*c1e0*/  MUFU.EX2 R109, R109 ;  /* 0x0000006d006d7308 */ /* 0x000e700000000800 */
[----:B------:R-:W-:Y:S08]  /*c1f0*/  MUFU.EX2 R34, R117 ;  /* 0x0000007500227308 */ /* 0x000ff00000000800 */
[----:B------:R-:W-:Y:S01]  /*c200*/  MUFU.EX2 R73, R73 ;  /* 0x0000004900497308 */ /* 0x000fe20000000800 */
[----:B-1----:R-:W-:-:S04]  /*c210*/  F2FP.SATFINITE.E4M3.F32.PACK_AB_MERGE_C R154, R109, R32, RZ ;  /* 0x000000206d9a723e */ /* 0x002fc800048070ff */
[----:B------:R-:W-:Y:S02]  /*c220*/  F2FP.SATFINITE.E4M3.F32.PACK_AB_MERGE_C R154, R107, R24, R154 ;  /* 0x000000186b9a723e */ /* 0x000fe4000480709a */
[----:B0-----:R-:W-:Y:S01]  /*c230*/  FMNMX.FTZ R76, R9, R70, !PT ;  /* 0x00000046094c7209 */ /* 0x001fe20007810000 */
[----:B------:R-:W-:Y:S01]  /*c240*/  FFMA.FTZ R70, R141, R56, -R12 ;  /* 0x000000388d467223 */ /* 0x000fe2000001080c */
[----:B------:R-:W-:Y:S03]  /*c250*/  MUFU.EX2 R36, R119 ;  /* 0x0000007700247308 */ /* 0x000fe60000000800 */
[----:B------:R-:W0:Y:S05]  /*c260*/  SHFL.BFLY PT, R9, R76, 0x1, 0x1f ;  /* 0x0c201f004c097f89 */ /* 0x000e2a00000e0000 */
[----:B------:R-:W1:Y:S08]  /*c270*/  MUFU.EX2 R111, R111 ;  /* 0x0000006f006f7308 */ /* 0x000e700000000800 */
[----:B------:R-:W-:Y:S08]  /*c280*/  MUFU.EX2 R79, R79 ;  /* 0x0000004f004f7308 */ /* 0x000ff00000000800 */
[----:B------:R-:W-:Y:S01]  /*c290*/  MUFU.EX2 R44, R123 ;  /* 0x0000007b002c7308 */ /* 0x000fe20000000800 */
[----:B-1----:R-:W-:-:S02]  /*c2a0*/  F2FP.SATFINITE.E4M3.F32.PACK_AB_MERGE_C R148, R111, R36, RZ ;  /* 0x000000246f94723e */ /* 0x002fc400048070ff */
[----:B0-----:R-:W-:Y:S01]  /*c2b0*/  FMNMX.FTZ R9, R76, R9, !PT ;  /* 0x000000094c097209 */ /* 0x001fe20007810000 */
[----:B------:R-:W-:-:S01]  /*c2c0*/  FFMA.FTZ R76, R37, R56, -R12 ;  /* 0x00000038254c7223 */ /* 0x000fc2000001080c */
[----:B------:R-:W-:Y:S02]  /*c2d0*/  F2FP.SATFINITE.E4M3.F32.PACK_AB_MERGE_C R148, R73, R34, R148 ;  /* 0x000000224994723e */ /* 0x000fe40004807094 */
[C---:B------:R-:W-:Y:S01]  /*c2e0*/  FSETP.NEU.FTZ.AND P1, PT, R9.reuse, -INF , PT ;  /* 0xff8000000900780b */ /* 0x040fe20003f3d000 */
[----:B------:R-:W-:Y:S01]  /*c2f0*/  FFMA.FTZ R71, R9, R56, -8 ;  /* 0xc100000009477423 */ /* 0x000fe20000010038 */
[----:B------:R-:W-:Y:S04]  /*c300*/  MUFU.EX2 R85, R85 ;  /* 0x0000005500557308 */ /* 0x000fe80000000800 */
[----:B------:R-:W-:-:S04]  /*c310*/  FSEL R12, R71, RZ, P1 ;  /* 0x000000ff470c7208 */ /* 0x000fc80000800000 */
[----:B------:R-:W-:Y:S01]  /*c320*/  MUFU.EX2 R52, R125 ;  /* 0x0000007d00347308 */ /* 0x000fe20000000800 */
[----:B------:R-:W-:-:S01]  /*c330*/  FFMA.FTZ R14, R14, R56, -R12 ;  /* 0x000000380e0e7223 */ /* 0x000fc2000001080c */
        /* <DEDUP_REMOVED lines=31> */
[----:B0-----:R-:W-:-:S01]  /*c530*/  FADD.FTZ R66, R14, R25 ;  /* 0x000000190e427221 */ /* 0x001fc20000010000 */
[----:B------:R-:W-:Y:S01]  /*c540*/  FFMA.FTZ R92, R57, R56, -R12 ;  /* 0x00000038395c7223 */ /* 0x000fe2000001080c */
[----:B------:R-:W-:-:S01]  /*c550*/  FADD.FTZ R98, R34, R91 ;  /* 0x0000005b22627221 */ /* 0x000fc20000010000 */
[----:B------:R-:W-:Y:S01]  /*c560*/  F2FP.SATFINITE.E4M3.F32.PACK_AB_MERGE_C R150, R85, R44, RZ ;  /* 0x0000002c5596723e */ /* 0x000fe200048070ff */
        /* <DEDUP_REMOVED lines=9> */
[----:B------:R-:W-:Y:S01]  /*c600*/  F2FP.SATFINITE.E4M3.F32.PACK_AB_MERGE_C R150, R79, R40, R150 ;  /* 0x000000284f96723e */ /* 0x000fe20004807096 */
[----:B------:R-:W-:-:S01]  /*c610*/  FADD.FTZ R91, R111, R98 ;  /* 0x000000626f5b7221 */ /* 0x000fc20000010000 */
        /* <DEDUP_REMOVED lines=12> */
[-CC-:B------:R-:W-:Y:S01]  /*c6e0*/  FFMA.FTZ R29, R29, R56.reuse, -R12.reuse ;  /* 0x000000381d1d7223 */ /* 0x180fe2000001080c */
[----:B------:R-:W-:-:S01]  /*c6f0*/  FFMA.FTZ R67, R67, R56, -R12 ;  /* 0x0000003843437223 */ /* 0x000fc2000001080c */
[-CC-:B------:R-:W-:Y:S01]  /*c700*/  FFMA.FTZ R31, R31, R56.reuse, -R12.reuse ;  /* 0x000000381f1f7223 */ /* 0x180fe2000001080c */
[----:B------:R-:W-:-:S01]  /*c710*/  FFMA.FTZ R13, R13, R56, -R12 ;  /* 0x000000380d0d7223 */ /* 0x000fc2000001080c */
[----:B------:R-:W0:Y:S01]  /*c720*/  MUFU.EX2 R82, R82 ;  /* 0x0000005200527308 */ /* 0x000e220000000800 */
[----:B-1----:R-:W-:-:S01]  /*c730*/  FADD.FTZ R66, R80, R89 ;  /* 0x0000005950427221 */ /* 0x002fc20000010000 */
[----:B------:R-:W-:Y:S01]  /*c740*/  FFMA.FTZ R33, R33, R56, -R12 ;  /* 0x0000003821217223 */ /* 0x000fe2000001080c */
[----:B------:R-:W-:-:S04]  /*c750*/  F2FP.SATFINITE.E4M3.F32.PACK_AB_MERGE_C R78, R78, R15, RZ ;  /* 0x0000000f4e4e723e */ /* 0x000fc800048070ff */
[----:B------:R-:W-:Y:S01]  /*c760*/  F2FP.SATFINITE.E4M3.F32.PACK_AB_MERGE_C R153, R25, R14, R78 ;  /* 0x0000000e1999723e */ /* 0x000fe2000480704e */
        /* <DEDUP_REMOVED lines=14> */
[----:B------:R-:W-:Y:S01]  /*c850*/  FADD.FTZ R89, R85, R32 ;  /* 0x0000002055597221 */ /* 0x000fe20000010000 */
[----:B------:R-:W-:-:S03]  /*c860*/  F2FP.SATFINITE.E4M3.F32.PACK_AB_MERGE_C R75, R86, R75, RZ ;  /* 0x0000004b564b723e */ /* 0x000fc600048070ff */
[----:B------:R-:W-:Y:S01]  /*c870*/  FADD.FTZ R24, R52, R89 ;  /* 0x0000005934187221 */ /* 0x000fe20000010000 */
[----:B------:R-:W-:Y:S01]  /*c880*/  F2FP.SATFINITE.E4M3.F32.PACK_AB_MERGE_C R149, R84, R71, R75 ;  /* 0x000000475495723e */ /* 0x000fe2000480704b */
        /* <DEDUP_REMOVED lines=8> */
[----:B------:R-:W-:Y:S01]  /*c910*/  MUFU.EX2 R92, R92 ;  /* 0x0000005c005c7308 */ /* 0x000fe20000000800 */
[----:B0-----:R-:W-:-:S07]  /*c920*/  FADD.FTZ R32, R54, R73 ;  /* 0x0000004936207221 */ /* 0x001fce0000010000 */
[----:B------:R-:W0:Y:S08]  /*c930*/  MUFU.EX2 R97, R97 ;  /* 0x0000006100617308 */ /* 0x000e300000000800 */
[----:B------:R-:W1:Y:S08]  /*c940*/  MUFU.EX2 R57, R57 ;  /* 0x0000003900397308 */ /* 0x000e700000000800 */
[----:B------:R2:W-:Y:S01]  /*c950*/  MUFU.EX2 R0, R45 ;  /* 0x0000002d00007308 */ /* 0x0005e20000000800 */
[C---:B0-----:R-:W-:Y:S01]  /*c960*/  F2FP.SATFINITE.E4M3.F32.PACK_AB_MERGE_C R144, R97.reuse, R54, RZ ;  /* 0x000000366190723e */ /* 0x041fe200048070ff */
[----:B------:R-:W-:-:S03]  /*c970*/  FADD.FTZ R97, R97, R32 ;  /* 0x0000002061617221 */ /* 0x000fc60000010000 */
[----:B------:R-:W-:-:S03]  /*c980*/  F2FP.SATFINITE.E4M3.F32.PACK_AB_MERGE_C R144, R87, R52, R144 ;  /* 0x000000345790723e */ /* 0x000fc60004807090 */
[----:B------:R-:W0:Y:S01]  /*c990*/  MUFU.EX2 R58, R58 ;  /* 0x0000003a003a7308 */ /* 0x000e220000000800 */
[----:B--2---:R-:W-:-:S01]  /*c9a0*/  FADD.FTZ R45, R81, R20 ;  /* 0x00000014512d7221 */ /* 0x004fc20000010000 */
[-CC-:B------:R-:W-:Y:S01]  /*c9b0*/  FFMA.FTZ R20, R48, R56.reuse, -R12.reuse ;  /* 0x0000003830147223 */ /* 0x180fe2000001080c */
[C---:B------:R-:W-:Y:S02]  /*c9c0*/  F2FP.SATFINITE.E4M3.F32.PACK_AB_MERGE_C R81, R90.reuse, R81, RZ ;  /* 0x000000515a51723e */ /* 0x040fe400048070ff */
[----:B------:R-:W-:Y:S01]  /*c9d0*/  FADD.FTZ R24, R90, R45 ;  /* 0x0000002d5a187221 */ /* 0x000fe20000010000 */
[----:B------:R-:W-:-:S01]  /*c9e0*/  FFMA.FTZ R45, R50, R56, -R12 ;  /* 0x00000038322d7223 */ /* 0x000fc2000001080c */
[----:B------:R-:W-:Y:S01]  /*c9f0*/  F2FP.SATFINITE.E4M3.F32.PACK_AB_MERGE_C R151, R88, R77, R81 ;  /* 0x0000004d5897723e */ /* 0x000fe20004807051 */
[----:B------:R-:W-:Y:S01]  /*ca00*/  MUFU.EX2 R60, R60 ;  /* 0x0000003c003c7308 */ /* 0x000fe20000000800 */
[----:B------:R-:W-:-:S04]  /*ca10*/  FADD.FTZ R73, R83, R24 ;  /* 0x0000001853497221 */ /* 0x000fc80000010000 */
[----:B------:R-:W-:-:S03]  /*ca20*/  FADD.FTZ R24, R92, R73 ;  /* 0x000000495c187221 */ /* 0x000fc60000010000 */
[----:B------:R-:W2:Y:S01]  /*ca30*/  MUFU.EX2 R65, R65 ;  /* 0x0000004100417308 */ /* 0x000ea20000000800 */
[----:B-1----:R-:W-:-:S01]  /*ca40*/  FADD.FTZ R73, R57, R24 ;  /* 0x0000001839497221 */ /* 0x002fc20000010000 */
[----:B0-----:R-:W-:Y:S01]  /*ca50*/  FADD.FTZ R32, R58, R97 ;  /* 0x000000613a207221 */ /* 0x001fe20000010000 */
[----:B------:R-:W-:-:S05]  /*ca60*/  FFMA.FTZ R24, R26, R56, -R12 ;  /* 0x000000381a187223 */ /* 0x000fca000001080c */
[----:B------:R-:W0:Y:S08]  /*ca70*/  MUFU.EX2 R94, R94 ;  /* 0x0000005e005e7308 */ /* 0x000e300000000800 */
[----:B------:R-:W1:Y:S01]  /*ca80*/  MUFU.EX2 R63, R63 ;  /* 0x0000003f003f7308 */ /* 0x000e620000000800 */
[----:B--2---:R-:W-:-:S07]  /*ca90*/  F2FP.SATFINITE.E4M3.F32.PACK_AB_MERGE_C R146, R65, R60, RZ ;  /* 0x0000003c4192723e */ /* 0x004fce00048070ff */
[----:B------:R-:W2:Y:S01]  /*caa0*/  MUFU.EX2 R59, R59 ;  /* 0x0000003b003b7308 */ /* 0x000ea20000000800 */
[----:B0-----:R-:W-:-:S01]  /*cab0*/  FADD.FTZ R26, R94, R73 ;  /* 0x000000495e1a7221 */ /* 0x001fc20000010000 */
[----:B------:R-:W-:-:S04]  /*cac0*/  F2FP.SATFINITE.E4M3.F32.PACK_AB_MERGE_C R57, R94, R57, RZ ;  /* 0x000000395e39723e */ /* 0x000fc800048070ff */
[----:B------:R-:W-:Y:S02]  /*cad0*/  F2FP.SATFINITE.E4M3.F32.PACK_AB_MERGE_C R145, R92, R83, R57 ;  /* 0x000000535c91723e */ /* 0x000fe40004807039 */
[----:B------:R-:W0:Y:S01]  /*cae0*/  MUFU.EX2 R96, R96 ;  /* 0x0000006000607308 */ /* 0x000e220000000800 */
[----:B-1----:R-:W-:-:S01]  /*caf0*/  FADD.FTZ R79, R63, R32 ;  /* 0x000000203f4f7221 */ /* 0x002fc20000010000 */
[----:B------:R-:W-:-:S03]  /*cb00*/  F2FP.SATFINITE.E4M3.F32.PACK_AB_MERGE_C R146, R63, R58, R146 ;  /* 0x0000003a3f92723e */ /* 0x000fc60004807092 */
[----:B------:R-:W-:-:S03]  /*cb10*/  FADD.FTZ R60, R60, R79 ;  /* 0x0000004f3c3c7221 */ /* 0x000fc60000010000 */
[----:B------:R-:W1:Y:S01]  /*cb20*/  MUFU.EX2 R61, R61 ;  /* 0x0000003d003d7308 */ /* 0x000e620000000800 */
[----:B--2---:R-:W-:-:S01]  /*cb30*/  FADD.FTZ R63, R59, R26 ;  /* 0x0000001a3b3f7221 */ /* 0x004fc20000010000 */
[----:B------:R-:W-:-:S06]  /*cb40*/  FADD.FTZ R65, R65, R60 ;  /* 0x0000003c41417221 */ /* 0x000fcc0000010000 */
        /* <DEDUP_REMOVED lines=29> */
[----:B------:R-:W-:-:S03]  /*cd20*/  F2FP.SATFINITE.E4M3.F32.PACK_AB_MERGE_C R42, R43, R42, RZ ;  /* 0x0000002a2b2a723e */ /* 0x000fc600048070ff */
[----:B------:R-:W-:Y:S01]  /*cd30*/  FADD.FTZ R12, R0, R15 ;  /* 0x0000000f000c7221 */ /* 0x000fe20000010000 */
        /* <DEDUP_REMOVED lines=46> */
[----:B------:R-:W-:-:S06]  /*d020*/  FADD.FTZ R35, R35, R74 ;  /* 0x0000004a23237221 */ /* 0x000fcc0000010000 */
[----:B------:R-:W0:Y:S01]  /*d030*/  MUFU.EX2 R14, R33 ;  /* 0x00000021000e7308 */ /* 0x000e220000000800 */
[----:B--2---:R-:W-:-:S01]  /*d040*/  FADD.FTZ R8, R12, R15 ;  /* 0x0000000f0c087221 */ /* 0x004fc20000010000 */
[----:B0-----:R-:W-:-:S03]  /*d050*/  F2FP.SATFINITE.E4M3.F32.PACK_AB_MERGE_C R0, R14, R13, RZ ;  /* 0x0000000d0e00723e */ /* 0x001fc600048070ff */
[----:B------:R-:W-:Y:S01]  /*d060*/  FADD.FTZ R13, R13, R8 ;  /* 0x000000080d0d7221 */ /* 0x000fe20000010000 */
[----:B------:R-:W-:Y:S01]  /*d070*/  F2FP.SATFINITE.E4M3.F32.PACK_AB_MERGE_C R139, R12, R67, R0 ;  /* 0x000000430c8b723e */ /* 0x000fe20004807000 */
[----:B------:R-:W-:Y:S02]  /*d080*/  FADD.FTZ R12, R76, R35 ;  /* 0x000000234c0c7221 */ /* 0x000fe40000010000 */
[----:B------:R-:W-:-:S01]  /*d090*/  FADD.FTZ R8, R14, R13 ;  /* 0x0000000d0e087221 */ /* 0x000fc20000010000 */
[----:B------:R-:W-:Y:S02]  /*d0a0*/  VIADD R0, R106, 0xfffffffe ;  /* 0xfffffffe6a007836 */ /* 0x000fe40000000000 */
[----:B------:R0:W-:Y:S04]  /*d0b0*/  STL [R1+0x8], R12 ;  /* 0x0000080c01007387 */ /* 0x0001e80000100800 */
[----:B------:R0:W-:Y:S01]  /*d0c0*/  STL [R1+0x4], R8 ;  /* 0x0000040801007387 */ /* 0x0001e20000100800 */
[----:B------:R-:W-:Y:S05]  /*d0d0*/  @!P5 BRA `(.L_x_11329) ;  /* 0x000000000048d947 */ /* 0x000fea0003800000 */
[C---:B------:R-:W-:Y:S01]  /*d0e0*/  ISETP.GT.AND P1, PT, R105.reuse, RZ, PT ;  /* 0x000000ff6900720c */ /* 0x040fe20003f24270 */
[----:B------:R-:W-:Y:S01]  /*d0f0*/  BSSY B0, `(.L_x_11330) ;  /* 0x000000e000007945 */ /* 0x000fe20003800000 */
[----:B0-----:R-:W-:-:S11]  /*d100*/  VIADD R8, R105, 0xffffffff ;  /* 0xffffffff69087836 */ /* 0x001fd60000000000 */
        /* <DEDUP_REMOVED lines=8> */
.L_x_11331:
[----:B------:R-:W-:-:S13]  /*d190*/  ISETP.NE.AND P1, PT, R11, 0x1, PT ;  /* 0x000000010b00780c */ /* 0x000fda0003f25270 */
[----:B------:R-:W0:Y:S02]  /*d1a0*/  @P1 LDC.64 R12, c[0x0][0x9e8] ;  /* 0x00027a00ff0c1b82 */ /* 0x000e240000000a00 */
[----:B0-----:R-:W-:-:S05]  /*d1b0*/  @P1 IMAD.HI.U32 R12, R8, R12, RZ ;  /* 0x0000000c080c1227 */ /* 0x001fca00078e00ff */
[----:B------:R-:W-:-:S07]  /*d1c0*/  @P1 SHF.R.U32.HI R8, RZ, R13, R12 ;  /* 0x0000000dff081219 */ /* 0x000fce000001160c */
.L_x_11332:
[----:B------:R-:W-:Y:S05]  /*d1d0*/  BSYNC B0 ;  /* 0x0000000000007941 */ /* 0x000fea0003800000 */
.L_x_11330:
[----:B------:R-:W-:-:S05]  /*d1e0*/  IMAD R11, R8, R11, R11 ;  /* 0x0000000b080b7224 */ /* 0x000fca00078e020b */
[----:B------:R-:W-:-:S07]  /*d1f0*/  VIMNMX R10, R10, R11, PT ;  /* 0x0000000b0a0a7248 */ /* 0x000fce0003fe0100 */
.L_x_11329:
[----:B0-----:R-:W2:Y:S01]  /*d200*/  LDL R8, [R1+0x48] ;  /* 0x0000480001087983 */ /* 0x001ea20000100800 */
        /* <DEDUP_REMOVED lines=9> */
[----:B------:R-:W-:Y:S01]  /*d2a0*/  LEA.HI.SX32 R11, R10, R11, 0x1a ;  /* 0x0000000b0a0b7211 */ /* 0x000fe200078fd2ff */
        /* <DEDUP_REMOVED lines=29> */
.L_x_11355:
[----:B------:R-:W-:-:S05]  /*d480*/  VIADD R14, R19, 0x1 ;  /* 0x00000001130e7836 */ /* 0x000fca0000000000 */
[----:B------:R-:W-:-:S04]  /*d490*/  ISETP.NE.AND P1, PT, R14, 0x2, PT ;  /* 0x000000020e00780c */ /* 0x000fc80003f25270 */
[----:B------:R-:W-:Y:S02]  /*d4a0*/  SEL R11, RZ, 0x1, P1 ;  /* 0x00000001ff0b7807 */ /* 0x000fe40000800000 */
[----:B------:R-:W-:Y:S02]  /*d4b0*/  SEL R14, R14, RZ, P1 ;  /* 0x000000ff0e0e7207 */ /* 0x000fe40000800000 */
[----:B0-----:R-:W-:-:S05]  /*d4c0*/  LOP3.LUT R10, R156, R11, RZ, 0x3c, !PT ;  /* 0x0000000b9c0a7212 */ /* 0x001fca00078e3cff */
[----:B------:R0:W-:Y:S01]  /*d4d0*/  STL [R1], R10 ;  /* 0x0000000a01007387 */ /* 0x0001e20000100800 */
[----:B------:R-:W-:Y:S05]  /*d4e0*/  @!P0 BRA `(.L_x_11336) ;  /* 0x0000000000048947 */ /* 0x000fea0003800000 */
[----:B------:R-:W-:Y:S01]  /*d4f0*/  BPT.TRAP 0x1 ;  /* 0x000000040000795c */ /* 0x000fe20000300000 */
.L_x_11336:
[----:B------:R-:W-:Y:S01]  /*d500*/  IMAD R8, R14, 0x8, R18 ;  /* 0x000000080e087824 */ /* 0x000fe200078e0212 */
[----:B------:R-:W-:-:S04]  /*d510*/  SHF.L.U32 R11, R10, 0x1f, RZ ;  /* 0x0000001f0a0b7819 */ /* 0x000fc800000006ff */
[----:B------:R1:W2:Y:S01]  /*d520*/  SYNCS.PHASECHK.TRANS64.TRYWAIT P1, [R8+URZ+0x13230], R11 ;  /* 0x0132300b080075a7 */ /* 0x0002a2000802017f */
[----:B------:R-:W-:Y:S05]  /*d530*/  @!P0 BRA `(.L_x_11337) ;  /* 0x0000000000048947 */ /* 0x000fea0003800000 */
[----:B------:R-:W-:Y:S01]  /*d540*/  BPT.TRAP 0x1 ;  /* 0x000000040000795c */ /* 0x000fe20000300000 */
.L_x_11337:
[----:B0-----:R-:W3:Y:S01]  /*d550*/  LDL R10, [R1+0x2c] ;  /* 0x00002c00010a7983 */ /* 0x001ee20000100800 */
[----:B------:R-:W-:Y:S01]  /*d560*/  BSSY B2, `(.L_x_11338) ;  /* 0x0000007000027945 */ /* 0x000fe20003800000 */
[----:B---3--:R-:W-:-:S04]  /*d570*/  IMAD R20, R14, 0x280, R10 ;  /* 0x000002800e147824 */ /* 0x008fc800078e020a */
[C---:B------:R-:W-:Y:S02]  /*d580*/  VIADD R12, R20.reuse, 0x80 ;  /* 0x00000080140c7836 */ /* 0x040fe40000000000 */
[----:B------:R-:W-:Y:S01]  /*d590*/  VIADD R56, R20, 0x100 ;  /* 0x0000010014387836 */ /* 0x000fe20000000000 */
[----:B--2---:R-:W-:Y:S06]  /*d5a0*/  @P1 BRA `(.L_x_11339) ;  /* 0x0000000000081947 */ /* 0x004fec0003800000 */
[----:B------:R-:W0:Y:S02]  /*d5b0*/  SYNCS.PHASECHK.TRANS64.TRYWAIT P1, [R8+URZ+0x13230], R11 ;  /* 0x0132300b080075a7 */ /* 0x000e24000802017f */
[----:B0-----:R-:W-:Y:S05]  /*d5c0*/  @!P1 BRA `(.L_x_11340) ;  /* 0x00000154000c9947 */ /* 0x001fea0003800000 */
.L_x_11339:
[----:B------:R-:W-:Y:S05]  /*d5d0*/  BSYNC B2 ;  /* 0x0000000000027941 */ /* 0x000fea0003800000 */
.L_x_11338:
        /* <DEDUP_REMOVED lines=10> */
[C---:B------:R-:W-:Y:S01]  /*d680*/  VIADD R12, R20.reuse, 0x180 ;  /* 0x00000180140c7836 */ /* 0x040fe20000000000 */
[----:B------:R-:W-:Y:S01]  /*d690*/  R2UR UR23, R13 ;  /* 0x000000000d1772ca */ /* 0x000fe200000e0000 */
[----:B------:R-:W-:Y:S01]  /*d6a0*/  VIADD R56, R20, 0x182 ;  /* 0x0000018214387836 */ /* 0x000fe20000000000 */
[----:B------:R-:W-:Y:S01]  /*d6b0*/  R2UR UR20, R4 ;  /* 0x00000000041472ca */ /* 0x000fe200000e0000 */
[----:B------:R-:W-:Y:S01]  /*d6c0*/  IMAD.MOV.U32 R57, RZ, RZ, -0x7fffffe0 ;  /* 0x80000020ff397424 */ /* 0x000fe200078e00ff */
[----:B------:R-:W-:-:S02]  /*d6d0*/  R2UR UR21, R5 ;  /* 0x00000000051572ca */ /* 0x000fc400000e0000 */
[----:B------:R-:W-:Y:S01]  /*d6e0*/  R2UR UR26, R10 ;  /* 0x000000000a1a72ca */ /* 0x000fe200000e0000 */
[----:B------:R-:W-:Y:S01]  /*d6f0*/  VIADD R10, R20, 0x200 ;  /* 0x00000200140a7836 */ /* 0x000fe20000000000 */
[----:B------:R-:W-:Y:S01]  /*d700*/  R2UR UR27, R11 ;  /* 0x000000000b1b72ca */ /* 0x000fe200000e0000 */
[----:B------:R-:W-:Y:S01]  /*d710*/  QGMMA.64x32x32.F32.E4M3.E4M3 R120, gdesc[UR12], RZ, !UPT, gsb0 ;  /* 0x006000000c7879f3 */ /* 0x000fe2000c0008ff */
[----:B------:R-:W-:Y:S02]  /*d720*/  R2UR UR24, R4 ;  /* 0x00000000041872ca */ /* 0x000fe400000e0000 */
[----:B------:R-:W-:Y:S02]  /*d730*/  R2UR UR25, R5 ;  /* 0x00000000051972ca */ /* 0x000fe400000e0000 */
[----:B------:R-:W-:Y:S01]  /*d740*/  R2UR UR10, R12 ;  /* 0x000000000c0a72ca */ /* 0x000fe200000e0000 */
[----:B------:R-:W-:Y:S01]  /*d750*/  VIADD R12, R20, 0x2 ;  /* 0x00000002140c7836 */ /* 0x000fe20000000000 */
[----:B------:R-:W-:-:S02]  /*d760*/  R2UR UR11, R13 ;  /* 0x000000000d0b72ca */ /* 0x000fc400000e0000 */
[----:B------:R-:W-:Y:S02]  /*d770*/  R2UR UR8, R4 ;  /* 0x00000000040872ca */ /* 0x000fe400000e0000 */
[----:B------:R-:W-:Y:S02]  /*d780*/  R2UR UR9, R5 ;  /* 0x00000000050972ca */ /* 0x000fe400000e0000 */
[----:B------:R-:W-:Y:S01]  /*d790*/  R2UR UR6, R10 ;  /* 0x000000000a0672ca */ /* 0x000fe200000e0000 */
[----:B------:R-:W-:Y:S01]  /*d7a0*/  VIADD R10, R20, 0x82 ;  /* 0x00000082140a7836 */ /* 0x000fe20000000000 */
[----:B------:R-:W-:Y:S01]  /*d7b0*/  R2UR UR7, R11 ;  /* 0x000000000b0772ca */ /* 0x000fe200000e0000 */
[----:B------:R-:W-:Y:S01]  /*d7c0*/  IMAD.MOV.U32 R11, RZ, RZ, -0x7fffffe0 ;  /* 0x80000020ff0b7424 */ /* 0x000fe200078e00ff */
[----:B------:R-:W-:Y:S02]  /*d7d0*/  R2UR UR4, R4 ;  /* 0x00000000040472ca */ /* 0x000fe400000e0000 */
[----:B------:R-:W-:-:S02]  /*d7e0*/  R2UR UR5, R5 ;  /* 0x00000000050572ca */ /* 0x000fc400000e0000 */
[----:B------:R-:W-:Y:S01]  /*d7f0*/  R2UR UR18, R12 ;  /* 0x000000000c1272ca */ /* 0x000fe200000e0000 */
[----:B------:R-:W-:Y:S01]  /*d800*/  VIADD R12, R20, 0x102 ;  /* 0x00000102140c7836 */ /* 0x000fe20000000000 */
[----:B------:R-:W-:Y:S01]  /*d810*/  R2UR UR19, R13 ;  /* 0x000000000d1372ca */ /* 0x000fe200000e0000 */
[----:B------:R-:W-:Y:S01]  /*d820*/  IMAD.MOV.U32 R13, RZ, RZ, -0x7fffffe0 ;  /* 0x80000020ff0d7424 */ /* 0x000fe200078e00ff */
        /* <DEDUP_REMOVED lines=50> */
.L_x_11341:
[----:B------:R-:W-:Y:S01]  /*db50*/  SHF.L.U32 R10, R156, 0x1f, RZ ;  /* 0x0000001f9c0a7819 */ /* 0x000fe200000006ff */
[----:B------:R-:W-:-:S04]  /*db60*/  IMAD R20, R19, 0x8, R18 ;  /* 0x0000000813147824 */ /* 0x000fc800078e0212 */
[----:B------:R0:W1:Y:S01]  /*db70*/  SYNCS.PHASECHK.TRANS64.TRYWAIT P1, [R20+URZ+0x13250], R10 ;  /* 0x0132500a140075a7 */ /* 0x000062000802017f */
[----:B------:R-:W-:Y:S05]  /*db80*/  @!P0 BRA `(.L_x_11342) ;  /* 0x0000000000048947 */ /* 0x000fea0003800000 */
[----:B------:R-:W-:Y:S01]  /*db90*/  BPT.TRAP 0x1 ;  /* 0x000000040000795c */ /* 0x000fe20000300000 */
.L_x_11342:
[----:B------:R-:W-:Y:S04]  /*dba0*/  BSSY B2, `(.L_x_11343) ;  /* 0x0000004000027945 */ /* 0x000fe80003800000 */
[----:B-1----:R-:W-:Y:S05]  /*dbb0*/  @P1 BRA `(.L_x_11344) ;  /* 0x0000000000081947 */ /* 0x002fea0003800000 */
[----:B------:R-:W1:Y:S02]  /*dbc0*/  SYNCS.PHASECHK.TRANS64.TRYWAIT P1, [R20+URZ+0x13250], R10 ;  /* 0x0132500a140075a7 */ /* 0x000e64000802017f */
[----:B-1----:R-:W-:Y:S05]  /*dbd0*/  @!P1 BRA `(.L_x_11345) ;  /* 0x0000014c009c9947 */ /* 0x002fea0003800000 */
.L_x_11344:
[----:B------:R-:W-:Y:S05]  /*dbe0*/  BSYNC B2 ;  /* 0x0000000000027941 */ /* 0x000fea0003800000 */
.L_x_11343:
[----:B01----:R-:W-:Y:S01]  /*dbf0*/  VIADD R10, R18, 0x1000 ;  /* 0x00001000120a7836 */ /* 0x003fe20000000000 */
[----:B------:R-:W-:Y:S01]  /*dc00*/  WARPGROUP.ARRIVE ;  /* 0x00000000000079c5 */ /* 0x000fe20000000000 */
[----:B------:R-:W-:Y:S01]  /*dc10*/  IMAD.MOV.U32 R11, RZ, RZ, -0x3ffffff0 ;  /* 0xc0000010ff0b7424 */ /* 0x000fe200078e00ff */
[----:B------:R-:W-:Y:S02]  /*dc20*/  LOP3.LUT P1, RZ, R17, 0x10, RZ, 0xc0, !PT ;  /* 0x0000001011ff7812 */ /* 0x000fe4000782c0ff */
[----:B------:R-:W-:Y:S02]  /*dc30*/  SHF.R.U32.HI R10, RZ, 0x4, R10 ;  /* 0x00000004ff0a7819 */ /* 0x000fe4000001160a */
[----:B------:R-:W-:Y:S02]  /*dc40*/  R2UR UR7, R11 ;  /* 0x000000000b0772ca */ /* 0x000fe400000e0000 */
[----:B------:R-:W-:-:S04]  /*dc50*/  LOP3.LUT R10, R10, 0x3fff, RZ, 0xc0, !PT ;  /* 0x00003fff0a0a7812 */ /* 0x000fc800078ec0ff */
[----:B------:R-:W-:-:S05]  /*dc60*/  LOP3.LUT R10, R10, 0x10000, RZ, 0xfc, !PT ;  /* 0x000100000a0a7812 */ /* 0x000fca00078efcff */
[----:B------:R-:W-:-:S05]  /*dc70*/  IMAD R10, R19, 0x280, R10 ;  /* 0x00000280130a7824 */ /* 0x000fca00078e020a */
[----:B------:R-:W-:-:S13]  /*dc80*/  R2UR UR6, R10 ;  /* 0x000000000a0672ca */ /* 0x000fda00000e0000 */
[----:B------:R-:W-:Y:S01]  /*dc90*/  QGMMA.64x64x32.F32.E4M3.E4M3 R24, R152, gdesc[UR4], R24, gsb0 ;  /* 0x00e0000498187df3 */ /* 0x000fe20008000818 */
[----:B------:R-:W-:Y:S02]  /*dca0*/  VIADD R12, R10, 0x80 ;  /* 0x000000800a0c7836 */ /* 0x000fe40000000000 */
[----:B------:R-:W-:-:S03]  /*dcb0*/  IMAD.MOV.U32 R13, RZ, RZ, -0x3ffffff0 ;  /* 0xc0000010ff0d7424 */ /* 0x000fc600078e00ff */
[----:B------:R-:W-:Y:S02]  /*dcc0*/  R2UR UR6, R12 ;  /* 0x000000000c0672ca */ /* 0x000fe400000e0000 */
[----:B------:R-:W-:Y:S01]  /*dcd0*/  R2UR UR7, R13 ;  /* 0x000000000d0772ca */ /* 0x000fe200000e0000 */
[----:B------:R-:W-:Y:S02]  /*dce0*/  WARPGROUP.DEPBAR.LE gsb0, 0x0 ;  /* 0x00008000000079c5 */ /* 0x000fe40000010000 */
[----:B------:R-:W2:Y:S04]  /*dcf0*/  LDL R152, [R1+0x3c] ;  /* 0x00003c0001987983 */ /* 0x000ea80000100800 */
[----:B------:R-:W3:Y:S04]  /*dd00*/  LDL R153, [R1+0x38] ;  /* 0x0000380001997983 */ /* 0x000ee80000100800 */
[----:B------:R-:W4:Y:S04]  /*dd10*/  LDL R154, [R1+0x28] ;  /* 0x00002800019a7983 */ /* 0x000f280000100800 */
[----:B------:R-:W5:Y:S01]  /*dd20*/  LDL R155, [R1+0x14] ;  /* 0x00001400019b7983 */ /* 0x000f620000100800 */
[----:B------:R-:W-:Y:S01]  /*dd30*/  WARPGROUP.ARRIVE ;  /* 0x00000000000079c5 */ /* 0x000fe20000000000 */
[----:B------:R-:W-:-:S02]  /*dd40*/  VIADD R12, R10, 0x100 ;  /* 0x000001000a0c7836 */ /* 0x000fc40000000000 */
[C---:B------:R-:W-:Y:S01]  /*dd50*/  FMUL.FTZ R11, R2.reuse, R120 ;  /* 0x00000078020b7220 */ /* 0x040fe20000410000 */
[----:B------:R-:W-:Y:S02]  /*dd60*/  IMAD.MOV.U32 R13, RZ, RZ, -0x3ffffff0 ;  /* 0xc0000010ff0d7424 */ /* 0x000fe400078e00ff */
[C---:B------:R-:W-:Y:S01]  /*dd70*/  FMUL.FTZ R120, R2.reuse, R124 ;  /* 0x0000007c02787220 */ /* 0x040fe20000410000 */
[----:B------:R-:W-:Y:S01]  /*dd80*/  FMUL.FTZ R124, R2, R128 ;  /* 0x00000080027c7220 */ /* 0x000fe20000410000 */
[----:B------:R-:W-:Y:S01]  /*dd90*/  QGMMA.64x64x32.F32.E4M3.E4M3 R24, R148, gdesc[UR4], R24, gsb0 ;  /* 0x00e0000494187df3 */ /* 0x000fe20008000818 */
[----:B------:R-:W-:Y:S01]  /*dda0*/  R2UR UR6, R12 ;  /* 0x000000000c0672ca */ /* 0x000fe200000e0000 */
[----:B------:R-:W-:Y:S01]  /*ddb0*/  VIADD R12, R10, 0x180 ;  /* 0x000001800a0c7836 */ /* 0x000fe20000000000 */
[----:B------:R-:W-:Y:S01]  /*ddc0*/  R2UR UR7, R13 ;  /* 0x000000000d0772ca */ /* 0x000fe200000e0000 */
[----:B------:R-:W-:Y:S02]  /*ddd0*/  IMAD.MOV.U32 R13, RZ, RZ, -0x3ffffff0 ;  /* 0xc0000010ff0d7424 */ /* 0x000fe400078e00ff */
[C---:B------:R-:W-:Y:S01]  /*dde0*/  FMUL.FTZ R128, R2.reuse, R132 ;  /* 0x0000008402807220 */ /* 0x040fe20000410000 */
[----:B------:R-:W-:Y:S01]  /*ddf0*/  FMUL.FTZ R132, R2, R56 ;  /* 0x0000003802847220 */ /* 0x000fe20000410000 */
[----:B------:R-:W-:-:S02]  /*de00*/  VIADD R56, R10, 0x200 ;  /* 0x000002000a387836 */ /* 0x000fc40000000000 */
        /* <DEDUP_REMOVED lines=65> */
[----:B------:R-:W-:-:S02]  /*e220*/  WARPGROUP.DEPBAR.LE gsb0, 0x0 ;  /* 0x00008000000079c5 */ /* 0x000fc40000010000 */
[----:B------:R-:W-:-:S06]  /*e230*/  WARPGROUP.ARRIVE ;  /* 0x00000000000079c5 */ /* 0x000fcc0000000000 */
[----:B------:R-:W1:Y:S01]  /*e240*/  S2R R151, SR_TID.X ;  /* 0x0000000000977919 */ /* 0x000e620000002100 */
[----:B------:R-:W0:Y:S01]  /*e250*/  MUFU.TANH R19, R19 ;  /* 0x0000001300137308 */ /* 0x000e220000002400 */
[----:B------:R-:W-:Y:S01]  /*e260*/  QGMMA.64x64x32.F32.E4M3.E4M3 R24, R144, gdesc[UR4], R24, gsb0 ;  /* 0x00e0000490187df3 */ /* 0x000fe20008000818 */
[----:B------:R-:W-:Y:S01]  /*e270*/  R2UR UR6, R12 ;  /* 0x000000000c0672ca */ /* 0x000fe200000e0000 */
[C---:B------:R-:W-:Y:S01]  /*e280*/  FMUL.FTZ R12, R2.reuse, R121 ;  /* 0x00000079020c7220 */ /* 0x040fe20000410000 */
[----:B------:R-:W-:Y:S01]  /*e290*/  R2UR UR7, R13 ;  /* 0x000000000d0772ca */ /* 0x000fe200000e0000 */
[C---:B------:R-:W-:Y:S01]  /*e2a0*/  FMUL.FTZ R121, R2.reuse, R125 ;  /* 0x0000007d02797220 */ /* 0x040fe20000410000 */
[C---:B------:R-:W-:Y:S01]  /*e2b0*/  FMUL.FTZ R125, R2.reuse, R129 ;  /* 0x00000081027d7220 */ /* 0x040fe20000410000 */
        /* <DEDUP_REMOVED lines=8> */
[----:B------:R-:W-:Y:S01]  /*e340*/  FMUL.FTZ R64, R2, R67 ;  /* 0x0000004302407220 */ /* 0x000fe20000410000 */
[----:B------:R-:W0:Y:S08]  /*e350*/  MUFU.TANH R12, R12 ;  /* 0x0000000c000c7308 */ /* 0x000e300000002400 */
[----:B------:R-:W0:Y:S01]  /*e360*/  MUFU.TANH R13, R13 ;  /* 0x0000000d000d7308 */ /* 0x000e220000002400 */
[----:B-1----:R-:W-:-:S04]  /*e370*/  LOP3.LUT R151, R151, 0x7f, RZ, 0xc0, !PT ;  /* 0x0000007f97977812 */ /* 0x002fc800078ec0ff */
[----:B------:R-:W-:-:S03]  /*e380*/  ISETP.NE.AND P2, PT, R151, RZ, PT ;  /* 0x000000ff9700720c */ /* 0x000fc60003f45270 */
[----:B------:R-:W1:Y:S08]  /*e390*/  MUFU.TANH R120, R120 ;  /* 0x0000007800787308 */ /* 0x000e700000002400 */
        /* <DEDUP_REMOVED lines=9> */
[----:B------:R-:W-:Y:S01]  /*e430*/  R2UR UR6, R56 ;  /* 0x00000000380672ca */ /* 0x000fe200000e0000 */
[----:B------:R-:W-:Y:S01]  /*e440*/  @!P2 VIADD R56, R8, 0x13240 ;  /* 0x000132400838a836 */ /* 0x000fe20000000000 */
[----:B------:R-:W-:Y:S01]  /*e450*/  R2UR UR7, R57 ;  /* 0x00000000390772ca */ /* 0x000fe200000e0000 */
[----:B------:R-:W-:Y:S01]  /*e460*/  FMUL.FTZ R57, R2, R70 ;  /* 0x0000004602397220 */ /* 0x000fe20000410000 */
[----:B------:R-:W-:Y:S02]  /*e470*/  IMAD R70, R0, -0xa0, RZ ;  /* 0xffffff6000467824 */ /* 0x000fe400078e02ff */
[----:B------:R-:W0:Y:S01]  /*e480*/  MUFU.TANH R127, R127 ;  /* 0x0000007f007f7308 */ /* 0x000e220000002400 */
[----:B------:R-:W-:-:S07]  /*e490*/  @!P2 PRMT R56, RZ, 0x654, R56 ;  /* 0x00000654ff38a816 */ /* 0x000fce0000000038 */
[----:B------:R2:W0:Y:S08]  /*e4a0*/  MUFU.TANH R8, R57 ;  /* 0x0000003900087308 */ /* 0x0004300000002400 */
        /* <DEDUP_REMOVED lines=10> */
[----:B------:R-:W-:Y:S07]  /*e550*/  QGMMA.64x64x32.F32.E4M3.E4M3 R24, R136, gdesc[UR4], R24, gsb0 ;  /* 0x00e0000488187df3 */ /* 0x000fee0008000818 */
[----:B------:R-:W0:Y:S08]  /*e560*/  MUFU.TANH R108, R108 ;  /* 0x0000006c006c7308 */ /* 0x000e300000002400 */
[----:B------:R-:W0:Y:S08]  /*e570*/  MUFU.TANH R109, R109 ;  /* 0x0000006d006d7308 */ /* 0x000e300000002400 */
[----:B------:R-:W0:Y:S01]  /*e580*/  MUFU.TANH R110, R110 ;  /* 0x0000006e006e7308 */ /* 0x000e220000002400 */
[----:B--2---:R-:W-:-:S07]  /*e590*/  IADD3 R57, R70, 0x1, R152 ;  /* 0x0000000146397810 */ /* 0x004fce0007ffe098 */
[----:B------:R-:W2:Y:S01]  /*e5a0*/  MUFU.TANH R111, R111 ;  /* 0x0000006f006f7308 */ /* 0x000ea20000002400 */
[----:B---3--:R-:W-:Y:S02]  /*e5b0*/  IMAD.IADD R57, R57, 0x1, -R153 ;  /* 0x0000000139397824 */ /* 0x008fe400078e0a99 */
[C---:B----4-:R-:W-:Y:S02]  /*e5c0*/  IMAD R67, R154.reuse, -0x2, R70 ;  /* 0xfffffffe9a437824 */ /* 0x050fe400078e0246 */
[----:B------:R-:W-:-:S03]  /*e5d0*/  IMAD R57, R154, -0x2, R57 ;  /* 0xfffffffe9a397824 */ /* 0x000fc600078e0239 */
[----:B------:R-:W3:Y:S08]  /*e5e0*/  MUFU.TANH R112, R112 ;  /* 0x0000007000707308 */ /* 0x000ef00000002400 */
[----:B------:R-:W4:Y:S08]  /*e5f0*/  MUFU.TANH R113, R113 ;  /* 0x0000007100717308 */ /* 0x000f300000002400 */
        /* <DEDUP_REMOVED lines=9> */
[C---:B-----5:R-:W-:Y:S02]  /*e690*/  IMAD.IADD R135, R155.reuse, 0x1, R137 ;  /* 0x000000019b877824 */ /* 0x060fe400078e0289 */
        /* <DEDUP_REMOVED lines=61> */
.L_x_11348:
[----:B------:R-:W-:-:S05]  /*ea70*/  IMAD.U32 R138, RZ, RZ, UR40 ;  /* 0x00000028ff8a7e24 */ /* 0x000fca000f8e00ff */
[----:B------:R-:W-:-:S13]  /*ea80*/  ISETP.NE.AND P1, PT, R138, 0x1, PT ;  /* 0x000000018a00780c */ /* 0x000fda0003f25270 */
[----:B0-----:R-:W0:Y:S02]  /*ea90*/  @P1 LDC.64 R56, c[0x0][0x9e8] ;  /* 0x00027a00ff381b82 */ /* 0x001e240000000a00 */
[----:B0-----:R-:W-:-:S04]  /*eaa0*/  @P1 IMAD.HI.U32 R139, R15, R56, RZ ;  /* 0x000000380f8b1227 */ /* 0x001fc800078e00ff */
[----:B------:R-:W-:Y:S01]  /*eab0*/  IMAD.MOV.U32 R56, RZ, RZ, R15 ;  /* 0x000000ffff387224 */ /* 0x000fe200078e000f */
[----:B------:R-:W-:-:S07]  /*eac0*/  @P1 SHF.R.U32.HI R56, RZ, R57, R139 ;  /* 0x00000039ff381219 */ /* 0x000fce000001168b */
.L_x_11349:
[----:B------:R-:W-:Y:S05]  /*ead0*/  BSYNC B2 ;  /* 0x0000000000027941 */ /* 0x000fea0003800000 */
.L_x_11347:
[----:B------:R-:W-:-:S05]  /*eae0*/  IMAD R56, R56, R138, R67 ;  /* 0x0000008a38387224 */ /* 0x000fca00078e0243 */
[----:B------:R-:W-:Y:S02]  /*eaf0*/  VIMNMX R71, R71, R56, !PT ;  /* 0x0000003847477248 */ /* 0x000fe40007fe0100 */
[----:B------:R-:W-:-:S07]  /*eb00*/  VIADDMNMX R135, R56, R138, R135, PT ;  /* 0x0000008a38877246 */ /* 0x000fce0003800187 */
.L_x_11346:
[C---:B------:R-:W-:Y:S01]  /*eb10*/  ISETP.GE.AND P1, PT, R70.reuse, 0x2, PT ;  /* 0x000000024600780c */ /* 0x040fe20003f26270 */
[----:B0-----:R-:W2:Y:S01]  /*eb20*/  LDL R56, [R1+0x20] ;  /* 0x0000200001387983 */ /* 0x001ea20000100800 */
[----:B------:R-:W-:Y:S02]  /*eb30*/  ISETP.GE.AND P2, PT, R70, 0x9, PT ;  /* 0x000000094600780c */ /* 0x000fe40003f46270 */
[C---:B------:R-:W-:Y:S02]  /*eb40*/  ISETP.GT.AND P3, PT, R71.reuse, 0x1, !P1 ;  /* 0x000000014700780c */ /* 0x040fe40004f64270 */
[----:B------:R-:W-:Y:S02]  /*eb50*/  ISETP.GT.AND P4, PT, R71, 0x8, !P2 ;  /* 0x000000084700780c */ /* 0x000fe40005784270 */
[C---:B------:R-:W-:Y:S02]  /*eb60*/  ISETP.LT.OR P3, PT, R135.reuse, 0x2, P3 ;  /* 0x000000028700780c */ /* 0x040fe40001f61670 */
[----:B------:R-:W-:-:S02]  /*eb70*/  ISETP.LT.OR P4, PT, R135, 0x9, P4 ;  /* 0x000000098700780c */ /* 0x000fc40002781670 */
[----:B------:R-:W-:Y:S02]  /*eb80*/  FSEL R12, R12, -INF , !P3 ;  /* 0xff8000000c0c7808 */ /* 0x000fe40005800000 */
[----:B------:R-:W-:Y:S02]  /*eb90*/  ISETP.GE.AND P3, PT, R70, 0xa, PT ;  /* 0x0000000a4600780c */ /* 0x000fe40003f66270 */
[----:B------:R-:W-:Y:S02]  /*eba0*/  FSEL R120, R120, -INF , !P4 ;  /* 0xff80000078787808 */ /* 0x000fe40006000000 */
[----:B------:R-:W-:Y:S02]  /*ebb0*/  ISETP.GT.AND P4, PT, R71, 0x9, !P3 ;  /* 0x000000094700780c */ /* 0x000fe40005f84270 */
[----:B------:R-:W-:Y:S02]  /*ebc0*/  LOP3.LUT R17, R17, 0xfffffffd, RZ, 0xc0, !PT ;  /* 0xfffffffd11117812 */ /* 0x000fe400078ec0ff */
[----:B------:R-:W-:-:S02]  /*ebd0*/  ISETP.LT.OR P4, PT, R135, 0xa, P4 ;  /* 0x0000000a8700780c */ /* 0x000fc40002781670 */
[----:B------:R-:W-:Y:S02]  /*ebe0*/  LOP3.LUT R16, R16, 0x7fffffff, RZ, 0xc0, !PT ;  /* 0x7fffffff10107812 */ /* 0x000fe400078ec0ff */
        /* <DEDUP_REMOVED lines=11> */
[----:B------:R-:W-:Y:S02]  /*eca0*/  ISETP.GT.AND P6, PT, R71, 0x18, !P6 ;  /* 0x000000184700780c */ /* 0x000fe400077c4270 */
[----:B------:R-:W-:Y:S02]  /*ecb0*/  LOP3.LUT R17, R17, 0xfffffffe, RZ, 0xc0, !PT ;  /* 0xfffffffe11117812 */ /* 0x000fe400078ec0ff */
        /* <DEDUP_REMOVED lines=54> */
[----:B------:R-:W-:Y:S01]  /*f020*/  ISETP.LT.OR P6, PT, R135, 0x3a, P6 ;  /* 0x0000003a8700780c */ /* 0x000fe200037c1670 */
[C---:B--2---:R-:W-:Y:S02]  /*f030*/  IMAD.IADD R137, R56.reuse, 0x1, R137 ;  /* 0x0000000138897824 */ /* 0x044fe400078e0289 */
[----:B------:R-:W-:Y:S01]  /*f040*/  IMAD.IADD R136, R56, 0x1, R136 ;  /* 0x0000000138887824 */ /* 0x000fe200078e0288 */
[----:B------:R-:W-:-:S02]  /*f050*/  FSEL R117, R117, -INF , !P6 ;  /* 0xff80000075757808 */ /* 0x000fc40007000000 */
        /* <DEDUP_REMOVED lines=162> */
.L_x_11352:
[----:B------:R-:W-:-:S05]  /*fa80*/  IMAD.U32 R56, RZ, RZ, UR40 ;  /* 0x00000028ff387e24 */ /* 0x000fca000f8e00ff */
[----:B------:R-:W-:-:S13]  /*fa90*/  ISETP.NE.AND P6, PT, R56, 0x1, PT ;  /* 0x000000013800780c */ /* 0x000fda0003fc5270 */
[----:B------:R-:W0:Y:S02]  /*faa0*/  @P6 LDC.64 R10, c[0x0][0x9e8] ;  /* 0x00027a00ff0a6b82 */ /* 0x000e240000000a00 */
[----:B0-----:R-:W-:-:S04]  /*fab0*/  @P6 IMAD.HI.U32 R70, R21, R10, RZ ;  /* 0x0000000a15466227 */ /* 0x001fc800078e00ff */
[----:B------:R-:W-:Y:S01]  /*fac0*/  IMAD.MOV.U32 R10, RZ, RZ, R21 ;  /* 0x000000ffff0a7224 */ /* 0x000fe200078e0015 */
[----:B------:R-:W-:-:S07]  /*fad0*/  @P6 SHF.R.U32.HI R10, RZ, R11, R70 ;  /* 0x0000000bff0a6219 */ /* 0x000fce0000011646 */
.L_x_11353:
[----:B------:R-:W-:Y:S05]  /*fae0*/  BSYNC B2 ;  /* 0x0000000000027941 */ /* 0x000fea0003800000 */
.L_x_11351:
[----:B------:R-:W-:-:S05]  /*faf0*/  IMAD R67, R10, R56, R67 ;  /* 0x000000380a437224 */ /* 0x000fca00078e0243 */
[----:B------:R-:W-:Y:S02]  /*fb00*/  VIMNMX R136, R136, R67, !PT ;  /* 0x0000004388887248 */ /* 0x000fe40007fe0100 */
[----:B------:R-:W-:-:S07]  /*fb10*/  VIADDMNMX R137, R67, R56, R137, PT ;  /* 0x0000003843897246 */ /* 0x000fce0003800189 */
.L_x_11350:
[C---:B------:R-:W-:Y:S01]  /*fb20*/  ISETP.GT.AND P1, PT, R136.reuse, 0x1, !P1 ;  /* 0x000000018800780c */ /* 0x040fe20004f24270 */
[----:B------:R-:W2:Y:S01]  /*fb30*/  LDL.LU R135, [R1+0x8] ;  /* 0x0000080001877983 */ /* 0x000ea20000300800 */
[----:B------:R-:W-:Y:S02]  /*fb40*/  LOP3.LUT P6, RZ, R17, 0x2, RZ, 0xc0, !PT ;  /* 0x0000000211ff7812 */ /* 0x000fe400078cc0ff */
[----:B------:R-:W-:Y:S01]  /*fb50*/  ISETP.LT.OR P1, PT, R137, 0x2, P1 ;  /* 0x000000028900780c */ /* 0x000fe20000f21670 */
[----:B------:R-:W3:Y:S01]  /*fb60*/  LDL.LU R71, [R1+0x4] ;  /* 0x0000040001477983 */ /* 0x000ee20000300800 */
[----:B------:R-:W-:Y:S01]  /*fb70*/  LOP3.LUT R17, R17, 0xffffffdf, RZ, 0xc0, !PT ;  /* 0xffffffdf11117812 */ /* 0x000fe200078ec0ff */
[----:B------:R-:W-:Y:S01]  /*fb80*/  IMAD.U32 R56, RZ, RZ, UR39 ;  /* 0x00000027ff387e24 */ /* 0x000fe2000f8e00ff */
[----:B------:R-:W-:Y:S02]  /*fb90*/  FSEL R19, R19, -INF , !P1 ;  /* 0xff80000013137808 */ /* 0x000fe40004800000 */
[----:B------:R-:W-:-:S02]  /*fba0*/  ISETP.GT.AND P1, PT, R136, 0x18, !P6 ;  /* 0x000000188800780c */ /* 0x000fc40007724270 */
[----:B------:R-:W-:Y:S02]  /*fbb0*/  @P0 LOP3.LUT R17, R17, 0x20, RZ, 0xfc, !PT ;  /* 0x0000002011110812 */ /* 0x000fe400078efcff */
[----:B------:R-:W-:Y:S02]  /*fbc0*/  ISETP.LT.OR P1, PT, R137, 0x19, P1 ;  /* 0x000000198900780c */ /* 0x000fe40000f21670 */
[----:B------:R-:W-:Y:S02]  /*fbd0*/  ISETP.GT.AND P5, PT, R136, 0x11, !P5 ;  /* 0x000000118800780c */ /* 0x000fe40006fa4270 */
[----:B------:R-:W-:Y:S02]  /*fbe0*/  FSEL R130, R130, -INF , !P1 ;  /* 0xff80000082827808 */ /* 0x000fe40004800000 */
[----:B------:R-:W-:Y:S02]  /*fbf0*/  LOP3.LUT P1, RZ, R17, 0x1, RZ, 0xc0, !PT ;  /* 0x0000000111ff7812 */ /* 0x000fe4000782c0ff */
[----:B------:R-:W-:-:S02]  /*fc00*/  ISETP.LT.OR P5, PT, R137, 0x12, P5 ;  /* 0x000000128900780c */ /* 0x000fc40002fa1670 */
[C---:B------:R-:W-:Y:S02]  /*fc10*/  ISETP.GT.AND P1, PT, R136.reuse, 0x19, !P1 ;  /* 0x000000198800780c */ /* 0x040fe40004f24270 */
[----:B------:R-:W-:Y:S02]  /*fc20*/  FSEL R127, R127, -INF , !P5 ;  /* 0xff8000007f7f7808 */ /* 0x000fe40006800000 */
[----:B------:R-:W-:Y:S02]  /*fc30*/  ISETP.LT.OR P1, PT, R137, 0x1a, P1 ;  /* 0x0000001a8900780c */ /* 0x000fe40000f21670 */
[----:B------:R-:W-:Y:S02]  /*fc40*/  ISETP.GT.AND P4, PT, R136, 0x10, !P4 ;  /* 0x000000108800780c */ /* 0x000fe40006784270 */
[----:B------:R-:W-:Y:S02]  /*fc50*/  FSEL R131, R131, -INF , !P1 ;  /* 0xff80000083837808 */ /* 0x000fe40004800000 */
[----:B------:R-:W-:-:S02]  /*fc60*/  LOP3.LUT P1, RZ, R16, 0x80000000, RZ, 0xc0, !PT ;  /* 0x8000000010ff7812 */ /* 0x000fc4000782c0ff */
[----:B------:R-:W-:Y:S02]  /*fc70*/  LOP3.LUT P5, RZ, R16, 0x20000000, RZ, 0xc0, !PT ;  /* 0x2000000010ff7812 */ /* 0x000fe400078ac0ff */
[----:B------:R-:W-:Y:S02]  /*fc80*/  ISETP.GT.AND P1, PT, R136, 0x20, !P1 ;  /* 0x000000208800780c */ /* 0x000fe40004f24270 */
[C---:B------:R-:W-:Y:S02]  /*fc90*/  ISETP.LT.OR P4, PT, R137.reuse, 0x11, P4 ;  /* 0x000000118900780c */ /* 0x040fe40002781670 */
[----:B------:R-:W-:Y:S02]  /*fca0*/  ISETP.LT.OR P1, PT, R137, 0x21, P1 ;  /* 0x000000218900780c */ /* 0x000fe40000f21670 */
[----:B------:R-:W-:Y:S02]  /*fcb0*/  FSEL R126, R126, -INF , !P4 ;  /* 0xff8000007e7e7808 */ /* 0x000fe40006000000 */
[----:B------:R-:W-:-:S02]  /*fcc0*/  FSEL R106, R106, -INF , !P1 ;  /* 0xff8000006a6a7808 */ /* 0x000fc40004800000 */
[----:B------:R-:W-:Y:S02]  /*fcd0*/  LOP3.LUT P1, RZ, R16, 0x40000000, RZ, 0xc0, !PT ;  /* 0x4000000010ff7812 */ /* 0x000fe4000782c0ff */
[C---:B------:R-:W-:Y:S02]  /*fce0*/  ISETP.GT.AND P3, PT, R136.reuse, 0x9, !P3 ;  /* 0x000000098800780c */ /* 0x040fe40005f64270 */
[----:B------:R-:W-:Y:S02]  /*fcf0*/  ISETP.GT.AND P1, PT, R136, 0x21, !P1 ;  /* 0x000000218800780c */ /* 0x000fe40004f24270 */
[----:B------:R-:W-:Y:S02]  /*fd00*/  LOP3.LUT P4, RZ, R16, 0x10000000, RZ, 0xc0, !PT ;  /* 0x1000000010ff7812 */ /* 0x000fe4000788c0ff */
[C---:B------:R-:W-:Y:S02]  /*fd10*/  ISETP.LT.OR P1, PT, R137.reuse, 0x22, P1 ;  /* 0x000000228900780c */ /* 0x040fe40000f21670 */
[----:B------:R-:W-:-:S02]  /*fd20*/  ISETP.LT.OR P3, PT, R137, 0xa, P3 ;  /* 0x0000000a8900780c */ /* 0x000fc40001f61670 */
[----:B------:R-:W-:Y:S02]  /*fd30*/  FSEL R107, R107, -INF , !P1 ;  /* 0xff8000006b6b7808 */ /* 0x000fe40004800000 */
[C---:B------:R-:W-:Y:S02]  /*fd40*/  ISETP.GT.AND P1, PT, R136.reuse, 0x28, !P5 ;  /* 0x000000288800780c */ /* 0x040fe40006f24270 */
[----:B------:R-:W-:Y:S02]  /*fd50*/  FSEL R123, R123, -INF , !P3 ;  /* 0xff8000007b7b7808 */ /* 0x000fe40005800000 */
[----:B------:R-:W-:Y:S02]  /*fd60*/  ISETP.LT.OR P1, PT, R137, 0x29, P1 ;  /* 0x000000298900780c */ /* 0x000fe40000f21670 */
[----:B------:R-:W-:Y:S02]  /*fd70*/  ISETP.GT.AND P2, PT, R136, 0x8, !P2 ;  /* 0x000000088800780c */ /* 0x000fe40005744270 */
[----:B------:R-:W-:-:S02]  /*fd80*/  FSEL R110, R110, -INF , !P1 ;  /* 0xff8000006e6e7808 */ /* 0x000fc40004800000 */
[----:B------:R-:W-:Y:S02]  /*fd90*/  ISETP.GT.AND P1, PT, R136, 0x29, !P4 ;  /* 0x000000298800780c */ /* 0x000fe40006724270 */
[----:B------:R-:W-:Y:S02]  /*fda0*/  LOP3.LUT P3, RZ, R16, 0x8000000, RZ, 0xc0, !PT ;  /* 0x0800000010ff7812 */ /* 0x000fe4000786c0ff */
[C---:B------:R-:W-:Y:S02]  /*fdb0*/  ISETP.LT.OR P1, PT, R137.reuse, 0x2a, P1 ;  /* 0x0000002a8900780c */ /* 0x040fe40000f21670 */
[----:B------:R-:W-:Y:S02]  /*fdc0*/  ISETP.LT.OR P2, PT, R137, 0x9, P2 ;  /* 0x000000098900780c */ /* 0x000fe40001741670 */
[----:B------:R-:W-:Y:S02]  /*fdd0*/  FSEL R111, R111, -INF , !P1 ;  /* 0xff8000006f6f7808 */ /* 0x000fe40004800000 */
[----:B------:R-:W-:-:S02]  /*fde0*/  ISETP.GT.AND P1, PT, R136, 0x30, !P3 ;  /* 0x000000308800780c */ /* 0x000fc40005f24270 */
[----:B------:R-:W-:Y:S02]  /*fdf0*/  FSEL R122, R122, -INF , !P2 ;  /* 0xff8000007a7a7808 */ /* 0x000fe40005000000 */
[----:B------:R-:W-:Y:S02]  /*fe00*/  ISETP.LT.OR P1, PT, R137, 0x31, P1 ;  /* 0x000000318900780c */ /* 0x000fe40000f21670 */
[----:B------:R-:W-:Y:S02]  /*fe10*/  LOP3.LUT P2, RZ, R16, 0x4000000, RZ, 0xc0, !PT ;  /* 0x0400000010ff7812 */ /* 0x000fe4000784c0ff */
[----:B------:R-:W-:Y:S02]  /*fe20*/  FSEL R114, R114, -INF , !P1 ;  /* 0xff80000072727808 */ /* 0x000fe40004800000 */
[----:B------:R-:W-:Y:S02]  /*fe30*/  ISETP.GT.AND P1, PT, R136, 0x31, !P2 ;  /* 0x000000318800780c */ /* 0x000fe40005724270 */
[----:B------:R-:W-:-:S02]  /*fe40*/  LOP3.LUT P0, RZ, R16, 0x2000000, RZ, 0xc0, !PT ;  /* 0x0200000010ff7812 */ /* 0x000fc4000780c0ff */
[----:B------:R-:W-:Y:S02]  /*fe50*/  ISETP.LT.OR P1, PT, R137, 0x32, P1 ;  /* 0x000000328900780c */ /* 0x000fe40000f21670 */
[----:B------:R-:W-:Y:S02]  /*fe60*/  LOP3.LUT P6, RZ, R16, 0x1000000, RZ, 0xc0, !PT ;  /* 0x0100000010ff7812 */ /* 0x000fe400078cc0ff */
[----:B------:R-:W-:Y:S02]  /*fe70*/  FSEL R115, R115, -INF , !P1 ;  /* 0xff80000073737808 */ /* 0x000fe40004800000 */
        /* <DEDUP_REMOVED lines=22> */
[C---:B------:R-:W-:Y:S02]  /*ffe0*/  LOP3.LUT P5, RZ, R16.reuse, 0x80000, RZ, 0xc0, !PT ;  /* 0x0008000010ff7812 */ /* 0x040fe400078ac0ff */
[----:B------:R-:W-:Y:S02]  /*fff0*/  FSEL R91, R91, -INF , !P1 ;  /* 0xff8000005b5b7808 */ /* 0x000fe40004800000 */
[----:B------:R-:W-:Y:S02]  /*10000*/  LOP3.LUT P1, RZ, R16, 0x200000, RZ, 0xc0, !PT ;  /* 0x0020000010ff7812 */ /* 0x000fe4000782c0ff */
[----:B------:R-:W-:Y:S02]  /*10010*/  FMNMX.FTZ R10, R105, R10, !PT ;  /* 0x0000000a690a7209 */ /* 0x000fe40007810000 */
[----:B------:R-:W-:-:S02]  /*10020*/  ISETP.GT.AND P1, PT, R136, 0x48, !P1 ;  /* 0x000000488800780c */ /* 0x000fc40004f24270 */
[----:B------:R-:W-:Y:S02]  /*10030*/  FMNMX.FTZ R10, R108, R10, !PT ;  /* 0x0000000a6c0a7209 */ /* 0x000fe40007810000 */
[----:B------:R-:W-:Y:S02]  /*10040*/  ISETP.LT.OR P1, PT, R137, 0x49, P1 ;  /* 0x000000498900780c */ /* 0x000fe40000f21670 */
[----:B------:R-:W-:Y:S02]  /*10050*/  LOP3.LUT P4, RZ, R16, 0x40000, RZ, 0xc0, !PT ;  /* 0x0004000010ff7812 */ /* 0x000fe4000788c0ff */
[----:B------:R-:W-:Y:S02]  /*10060*/  FSEL R94, R94, -INF , !P1 ;  /* 0xff8000005e5e7808 */ /* 0x000fe40004800000 */
[----:B------:R-:W-:Y:S02]  /*10070*/  LOP3.LUT P1, RZ, R16, 0x100000, RZ, 0xc0, !PT ;  /* 0x0010000010ff7812 */ /* 0x000fe4000782c0ff */
[----:B------:R-:W-:-:S02]  /*10080*/  FMNMX.FTZ R10, R109, R10, !PT ;  /* 0x0000000a6d0a7209 */ /* 0x000fc40007810000 */
[----:B------:R-:W-:Y:S02]  /*10090*/  ISETP.GT.AND P1, PT, R136, 0x49, !P1 ;  /* 0x000000498800780c */ /* 0x000fe40004f24270 */
[----:B------:R-:W-:Y:S02]  /*100a0*/  FMNMX.FTZ R10, R112, R10, !PT ;  /* 0x0000000a700a7209 */ /* 0x000fe40007810000 */
[----:B------:R-:W-:Y:S02]  /*100b0*/  ISETP.LT.OR P1, PT, R137, 0x4a, P1 ;  /* 0x0000004a8900780c */ /* 0x000fe40000f21670 */
[----:B------:R-:W-:Y:S02]  /*100c0*/  LOP3.LUT P3, RZ, R16, 0x20000, RZ, 0xc0, !PT ;  /* 0x0002000010ff7812 */ /* 0x000fe4000786c0ff */
[----:B------:R-:W-:Y:S02]  /*100d0*/  FSEL R95, R95, -INF , !P1 ;  /* 0xff8000005f5f7808 */ /* 0x000fe40004800000 */
        /* <DEDUP_REMOVED lines=24> */
[----:B------:R-:W-:-:S02]  /*10260*/  FMNMX.FTZ R10, R96, R10, !PT ;  /* 0x0000000a600a7209 */ /* 0x000fc40007810000 */
[----:B------:R-:W-:Y:S02]  /*10270*/  FSEL R74, R74, -INF , !P1 ;  /* 0xff8000004a4a7808 */ /* 0x000fe40004800000 */
[----:B------:R-:W-:Y:S02]  /*10280*/  ISETP.GT.AND P1, PT, R136, 0x61, !P6 ;  /* 0x000000618800780c */ /* 0x000fe40007724270 */
[----:B------:R-:W-:Y:S02]  /*10290*/  FMNMX.FTZ R10, R97, R10, !PT ;  /* 0x0000000a610a7209 */ /* 0x000fe40007810000 */
[----:B------:R-:W-:Y:S02]  /*102a0*/  ISETP.LT.OR P1, PT, R137, 0x62, P1 ;  /* 0x000000628900780c */ /* 0x000fe40000f21670 */
[----:B------:R-:W-:Y:S02]  /*102b0*/  FMNMX.FTZ R10, R100, R10, !PT ;  /* 0x0000000a640a7209 */ /* 0x000fe40007810000 */
[----:B------:R-:W-:-:S02]  /*102c0*/  LOP3.LUT P0, RZ, R16, 0x1, RZ, 0xc0, !PT ;  /* 0x0000000110ff7812 */ /* 0x000fc4000780c0ff */
[----:B------:R-:W-:Y:S02]  /*102d0*/  FSEL R75, R75, -INF , !P1 ;  /* 0xff8000004b4b7808 */ /* 0x000fe40004800000 */
[----:B------:R-:W-:Y:S02]  /*102e0*/  LOP3.LUT P1, RZ, R16, 0x2000, RZ, 0xc0, !PT ;  /* 0x0000200010ff7812 */ /* 0x000fe4000782c0ff */
[----:B------:R-:W-:Y:S02]  /*102f0*/  FMNMX.FTZ R10, R101, R10, !PT ;  /* 0x0000000a650a7209 */ /* 0x000fe40007810000 */
[C---:B------:R-:W-:Y:S02]  /*10300*/  ISETP.GT.AND P0, PT, R136.reuse, RZ, !P0 ;  /* 0x000000ff8800720c */ /* 0x040fe40004704270 */
[----:B------:R-:W-:Y:S02]  /*10310*/  ISETP.GT.AND P1, PT, R136, 0x68, !P1 ;  /* 0x000000688800780c */ /* 0x000fe40004f24270 */
[----:B------:R-:W-:-:S02]  /*10320*/  FMNMX.FTZ R10, R72, R10, !PT ;  /* 0x0000000a480a7209 */ /* 0x000fc40007810000 */
[C---:B------:R-:W-:Y:S02]  /*10330*/  ISETP.LT.OR P0, PT, R137.reuse, 0x1, P0 ;  /* 0x000000018900780c */ /* 0x040fe40000701670 */
[----:B------:R-:W-:Y:S02]  /*10340*/  ISETP.LT.OR P1, PT, R137, 0x69, P1 ;  /* 0x000000698900780c */ /* 0x000fe40000f21670 */
[----:B------:R-:W-:Y:S02]  /*10350*/  FMNMX.FTZ R10, R73, R10, !PT ;  /* 0x0000000a490a7209 */ /* 0x000fe40007810000 */
[----:B------:R-:W-:Y:S02]  /*10360*/  FSEL R13, R13, -INF , !P0 ;  /* 0xff8000000d0d7808 */ /* 0x000fe40004000000 */
[----:B------:R-:W-:Y:S02]  /*10370*/  FSEL R78, R78, -INF , !P1 ;  /* 0xff8000004e4e7808 */ /* 0x000fe40004800000 */
[----:B------:R-:W-:-:S02]  /*10380*/  FMNMX.FTZ R10, R76, R10, !PT ;  /* 0x0000000a4c0a7209 */ /* 0x000fc40007810000 */
[----:B------:R-:W-:Y:S02]  /*10390*/  LOP3.LUT P1, RZ, R16, 0x1000, RZ, 0xc0, !PT ;  /* 0x0000100010ff7812 */ /* 0x000fe4000782c0ff */
[----:B------:R-:W-:Y:S02]  /*103a0*/  FMNMX.FTZ R67, R13, R9, !PT ;  /* 0x000000090d437209 */ /* 0x000fe40007810000 */
[----:B------:R-:W-:Y:S02]  /*103b0*/  FMNMX.FTZ R10, R77, R10, !PT ;  /* 0x0000000a4d0a7209 */ /* 0x000fe40007810000 */
[----:B------:R-:W-:Y:S02]  /*103c0*/  ISETP.GT.AND P1, PT, R136, 0x69, !P1 ;  /* 0x000000698800780c */ /* 0x000fe40004f24270 */
[----:B------:R-:W-:Y:S02]  /*103d0*/  FMNMX.FTZ R67, R19, R67, !PT ;  /* 0x0000004313437209 */ /* 0x000fe40007810000 */
[----:B------:R-:W-:-:S02]  /*103e0*/  FMNMX.FTZ R10, R80, R10, !PT ;  /* 0x0000000a500a7209 */ /* 0x000fc40007810000 */
[----:B------:R-:W-:Y:S02]  /*103f0*/  ISETP.LT.OR P1, PT, R137, 0x6a, P1 ;  /* 0x0000006a8900780c */ /* 0x000fe40000f21670 */
[----:B------:R-:W-:Y:S02]  /*10400*/  FMNMX.FTZ R67, R122, R67, !PT ;  /* 0x000000437a437209 */ /* 0x000fe40007810000 */
[----:B------:R-:W-:Y:S02]  /*10410*/  FMNMX.FTZ R10, R81, R10, !PT ;  /* 0x0000000a510a7209 */ /* 0x000fe40007810000 */
[----:B------:R-:W-:Y:S02]  /*10420*/  FSEL R79, R79, -INF , !P1 ;  /* 0xff8000004f4f7808 */ /* 0x000fe40004800000 */
[----:B------:R-:W-:Y:S02]  /*10430*/  LOP3.LUT P1, RZ, R16, 0x800, RZ, 0xc0, !PT ;  /* 0x0000080010ff7812 */ /* 0x000fe4000782c0ff */
[----:B------:R-:W-:-:S02]  /*10440*/  FMNMX.FTZ R67, R123, R67, !PT ;  /* 0x000000437b437209 */ /* 0x000fc40007810000 */
[----:B------:R-:W-:Y:S02]  /*10450*/  FMNMX.FTZ R10, R84, R10, !PT ;  /* 0x0000000a540a7209 */ /* 0x000fe40007810000 */
[----:B------:R-:W-:Y:S02]  /*10460*/  ISETP.GT.AND P1, PT, R136, 0x70, !P1 ;  /* 0x000000708800780c */ /* 0x000fe40004f24270 */
[----:B------:R-:W-:Y:S02]  /*10470*/  FMNMX.FTZ R67, R126, R67, !PT ;  /* 0x000000437e437209 */ /* 0x000fe40007810000 */
[----:B------:R-:W-:Y:S02]  /*10480*/  FMNMX.FTZ R10, R85, R10, !PT ;  /* 0x0000000a550a7209 */ /* 0x000fe40007810000 */
[----:B------:R-:W-:Y:S02]  /*10490*/  ISETP.LT.OR P1, PT, R137, 0x71, P1 ;  /* 0x000000718900780c */ /* 0x000fe40000f21670 */
[----:B------:R-:W-:-:S02]  /*104a0*/  FMNMX.FTZ R67, R127, R67, !PT ;  /* 0x000000437f437209 */ /* 0x000fc40007810000 */
[----:B------:R-:W-:Y:S02]  /*104b0*/  FMNMX.FTZ R10, R132, R10, !PT ;  /* 0x0000000a840a7209 */ /* 0x000fe40007810000 */
[----:B------:R-:W-:Y:S02]  /*104c0*/  FSEL R82, R82, -INF , !P1 ;  /* 0xff80000052527808 */ /* 0x000fe40004800000 */
[----:B------:R-:W-:Y:S02]  /*104d0*/  FMNMX.FTZ R67, R130, R67, !PT ;  /* 0x0000004382437209 */ /* 0x000fe40007810000 */
[----:B------:R-:W-:Y:S02]  /*104e0*/  LOP3.LUT P1, RZ, R16, 0x400, RZ, 0xc0, !PT ;  /* 0x0000040010ff7812 */ /* 0x000fe4000782c0ff */
[----:B------:R-:W-:Y:S02]  /*104f0*/  FMNMX.FTZ R10, R133, R10, !PT ;  /* 0x0000000a850a7209 */ /* 0x000fe40007810000 */
[----:B------:R-:W-:-:S02]  /*10500*/  FMNMX.FTZ R67, R131, R67, !PT ;  /* 0x0000004383437209 */ /* 0x000fc40007810000 */
[----:B------:R-:W-:Y:S02]  /*10510*/  ISETP.GT.AND P1, PT, R136, 0x71, !P1 ;  /* 0x000000718800780c */ /* 0x000fe40004f24270 */
[----:B------:R-:W-:Y:S02]  /*10520*/  FMNMX.FTZ R10, R60, R10, !PT ;  /* 0x0000000a3c0a7209 */ /* 0x000fe40007810000 */
[----:B------:R-:W-:Y:S02]  /*10530*/  FMNMX.FTZ R67, R106, R67, !PT ;  /* 0x000000436a437209 */ /* 0x000fe40007810000 */
[----:B------:R-:W-:Y:S02]  /*10540*/  ISETP.LT.OR P1, PT, R137, 0x72, P1 ;  /* 0x000000728900780c */ /* 0x000fe40000f21670 */
[----:B------:R-:W-:Y:S02]  /*10550*/  FMNMX.FTZ R10, R57, R10, !PT ;  /* 0x0000000a390a7209 */ /* 0x000fe40007810000 */
[----:B------:R-:W-:-:S02]  /*10560*/  FMNMX.FTZ R67, R107, R67, !PT ;  /* 0x000000436b437209 */ /* 0x000fc40007810000 */
[----:B------:R-:W-:Y:S02]  /*10570*/  FSEL R83, R83, -INF , !P1 ;  /* 0xff80000053537808 */ /* 0x000fe40004800000 */
[----:B------:R-:W-:Y:S02]  /*10580*/  LOP3.LUT P1, RZ, R16, 0x200, RZ, 0xc0, !PT ;  /* 0x0000020010ff7812 */ /* 0x000fe4000782c0ff */
[----:B------:R-:W-:Y:S02]  /*10590*/  FMNMX.FTZ R10, R134, R10, !PT ;  /* 0x0000000a860a7209 */ /* 0x000fe40007810000 */
[----:B------:R-:W-:Y:S02]  /*105a0*/  FMNMX.FTZ R67, R110, R67, !PT ;  /* 0x000000436e437209 */ /* 0x000fe40007810000 */
[----:B------:R-:W-:Y:S02]  /*105b0*/  ISETP.GT.AND P1, PT, R136, 0x78, !P1 ;  /* 0x000000788800780c */ /* 0x000fe40004f24270 */
[----:B------:R-:W-:-:S02]  /*105c0*/  FMNMX.FTZ R10, R65, R10, !PT ;  /* 0x0000000a410a7209 */ /* 0x000fc40007810000 */
[----:B------:R-:W-:Y:S02]  /*105d0*/  LOP3.LUT P5, RZ, R16, 0x40, RZ, 0xc0, !PT ;  /* 0x0000004010ff7812 */ /* 0x000fe400078ac0ff */
[----:B------:R-:W-:Y:S02]  /*105e0*/  FMNMX.FTZ R67, R111, R67, !PT ;  /* 0x000000436f437209 */ /* 0x000fe40007810000 */
[----:B------:R-:W-:Y:S02]  /*105f0*/  ISETP.LT.OR P1, PT, R137, 0x79, P1 ;  /* 0x000000798900780c */ /* 0x000fe40000f21670 */
[----:B------:R-:W-:Y:S02]  /*10600*/  FMNMX.FTZ R10, R68, R10, !PT ;  /* 0x0000000a440a7209 */ /* 0x000fe40007810000 */
[----:B------:R-:W-:Y:S02]  /*10610*/  ISETP.GT.AND P5, PT, R136, 0x81, !P5 ;  /* 0x000000818800780c */ /* 0x000fe40006fa4270 */
[----:B------:R-:W-:-:S02]  /*10620*/  FMNMX.FTZ R67, R114, R67, !PT ;  /* 0x0000004372437209 */ /* 0x000fc40007810000 */
[----:B------:R-:W-:Y:S02]  /*10630*/  FSEL R86, R86, -INF , !P1 ;  /* 0xff80000056567808 */ /* 0x000fe40004800000 */
[----:B------:R-:W-:Y:S02]  /*10640*/  FMNMX.FTZ R10, R69, R10, !PT ;  /* 0x0000000a450a7209 */ /* 0x000fe40007810000 */
[----:B------:R-:W-:Y:S02]  /*10650*/  LOP3.LUT P1, RZ, R16, 0x100, RZ, 0xc0, !PT ;  /* 0x0000010010ff7812 */ /* 0x000fe4000782c0ff */
[----:B------:R-:W-:Y:S01]  /*10660*/  FMNMX.FTZ R67, R115, R67, !PT ;  /* 0x0000004373437209 */ /* 0x000fe20007810000 */
[----:B------:R-:W0:Y:S01]  /*10670*/  SHFL.BFLY PT, R11, R10, 0x2, 0x1f ;  /* 0x0c401f000a0b7f89 */ /* 0x000e2200000e0000 */
[----:B------:R-:W-:Y:S02]  /*10680*/  ISETP.GT.AND P1, PT, R136, 0x79, !P1 ;  /* 0x000000798800780c */ /* 0x000fe40004f24270 */
[----:B------:R-:W-:-:S02]  /*10690*/  FMNMX.FTZ R67, R118, R67, !PT ;  /* 0x0000004376437209 */ /* 0x000fc40007810000 */
[----:B------:R-:W-:Y:S02]  /*106a0*/  LOP3.LUT R17, R17, 0xffffff7f, RZ, 0xc0, !PT ;  /* 0xffffff7f11117812 */ /* 0x000fe400078ec0ff */
[----:B------:R-:W-:Y:S02]  /*106b0*/  ISETP.LT.OR P1, PT, R137, 0x7a, P1 ;  /* 0x0000007a8900780c */ /* 0x000fe40000f21670 */
[----:B------:R-:W-:Y:S02]  /*106c0*/  FMNMX.FTZ R67, R119, R67, !PT ;  /* 0x0000004377437209 */ /* 0x000fe40007810000 */
[----:B------:R-:W-:Y:S02]  /*106d0*/  @P5 LOP3.LUT R17, R17, 0x80, RZ, 0xfc, !PT ;  /* 0x0000008011115812 */ /* 0x000fe400078efcff */
[----:B------:R-:W-:Y:S02]  /*106e0*/  FSEL R87, R87, -INF , !P1 ;  /* 0xff80000057577808 */ /* 0x000fe40004800000 */
[----:B------:R-:W-:-:S02]  /*106f0*/  LOP3.LUT P1, RZ, R16, 0x80, RZ, 0xc0, !PT ;  /* 0x0000008010ff7812 */ /* 0x000fc4000782c0ff */
[----:B------:R-:W-:Y:S02]  /*10700*/  FMNMX.FTZ R67, R90, R67, !PT ;  /* 0x000000435a437209 */ /* 0x000fe40007810000 */
[----:B------:R-:W-:Y:S02]  /*10710*/  LOP3.LUT P5, RZ, R17, 0x8, RZ, 0xc0, !PT ;  /* 0x0000000811ff7812 */ /* 0x000fe400078ac0ff */
[C---:B------:R-:W-:Y:S02]  /*10720*/  ISETP.GT.AND P1, PT, R136.reuse, 0x80, !P1 ;  /* 0x000000808800780c */ /* 0x040fe40004f24270 */
[----:B------:R-:W-:Y:S02]  /*10730*/  FMNMX.FTZ R67, R91, R67, !PT ;  /* 0x000000435b437209 */ /* 0x000fe40007810000 */
[----:B------:R-:W-:Y:S02]  /*10740*/  ISETP.GT.AND P5, PT, R136, 0x99, !P5 ;  /* 0x000000998800780c */ /* 0x000fe40006fa4270 */
[----:B------:R-:W-:-:S02]  /*10750*/  ISETP.LT.OR P1, PT, R137, 0x81, P1 ;  /* 0x000000818900780c */ /* 0x000fc40000f21670 */
[----:B------:R-:W-:Y:S02]  /*10760*/  FMNMX.FTZ R67, R94, R67, !PT ;  /* 0x000000435e437209 */ /* 0x000fe40007810000 */
[----:B------:R-:W-:Y:S02]  /*10770*/  FSEL R58, R58, -INF , !P1 ;  /* 0xff8000003a3a7808 */ /* 0x000fe40004800000 */
[----:B------:R-:W-:Y:S02]  /*10780*/  FMNMX.FTZ R67, R95, R67, !PT ;  /* 0x000000435f437209 */ /* 0x000fe40007810000 */
[C---:B------:R-:W-:Y:S02]  /*10790*/  LOP3.LUT P4, RZ, R16.reuse, 0x20, RZ, 0xc0, !PT ;  /* 0x0000002010ff7812 */ /* 0x040fe4000788c0ff */
[C---:B------:R-:W-:Y:S02]  /*107a0*/  LOP3.LUT P6, RZ, R16.reuse, 0x10, RZ, 0xc0, !PT ;  /* 0x0000001010ff7812 */ /* 0x040fe400078cc0ff */
[----:B------:R-:W-:-:S02]  /*107b0*/  LOP3.LUT P3, RZ, R16, 0x8, RZ, 0xc0, !PT ;  /* 0x0000000810ff7812 */ /* 0x000fc4000786c0ff */
[C---:B------:R-:W-:Y:S02]  /*107c0*/  LOP3.LUT P2, RZ, R16.reuse, 0x4, RZ, 0xc0, !PT ;  /* 0x0000000410ff7812 */ /* 0x040fe4000784c0ff */
[C---:B------:R-:W-:Y:S02]  /*107d0*/  LOP3.LUT P1, RZ, R16.reuse, 0x2, RZ, 0xc0, !PT ;  /* 0x0000000210ff7812 */ /* 0x040fe4000782c0ff */
[----:B------:R-:W-:Y:S02]  /*107e0*/  LOP3.LUT R16, R16, 0xfffffffd, RZ, 0xc0, !PT ;  /* 0xfffffffd10107812 */ /* 0x000fe400078ec0ff */
[----:B0-----:R-:W-:Y:S02]  /*107f0*/  FMNMX.FTZ R10, R10, R11, !PT ;  /* 0x0000000b0a0a7209 */ /* 0x001fe40007810000 */
[----:B------:R-:W-:Y:S02]  /*10800*/  FMNMX.FTZ R67, R98, R67, !PT ;  /* 0x0000004362437209 */ /* 0x000fe40007810000 */
[----:B------:R-:W-:Y:S01]  /*10810*/  @P5 LOP3.LUT R16, R16, 0x2, RZ, 0xfc, !PT ;  /* 0x0000000210105812 */ /* 0x000fe200078efcff */
[----:B------:R-:W0:Y:S01]  /*10820*/  SHFL.BFLY PT, R11, R10, 0x1, 0x1f ;  /* 0x0c201f000a0b7f89 */ /* 0x000e2200000e0000 */
[----:B------:R-:W-:-:S02]  /*10830*/  LOP3.LUT P5, RZ, R17, 0x80, RZ, 0xc0, !PT ;  /* 0x0000008011ff7812 */ /* 0x000fc400078ac0ff */
[----:B------:R-:W-:Y:S02]  /*10840*/  FMNMX.FTZ R67, R99, R67, !PT ;  /* 0x0000004363437209 */ /* 0x000fe40007810000 */
[----:B------:R-:W-:Y:S02]  /*10850*/  ISETP.LT.OR P5, PT, R137, 0x82, P5 ;  /* 0x000000828900780c */ /* 0x000fe40002fa1670 */
[----:B------:R-:W-:Y:S02]  /*10860*/  FMNMX.FTZ R67, R102, R67, !PT ;  /* 0x0000004366437209 */ /* 0x000fe40007810000 */
[----:B------:R-:W-:Y:S02]  /*10870*/  ISETP.GT.AND P4, PT, R136, 0x88, !P4 ;  /* 0x000000888800780c */ /* 0x000fe40006784270 */
[----:B------:R-:W-:Y:S02]  /*10880*/  FMNMX.FTZ R67, R103, R67, !PT ;  /* 0x0000004367437209 */ /* 0x000fe40007810000 */
[----:B------:R-:W-:-:S02]  /*10890*/  LOP3.LUT R16, R16, 0xfffffff7, RZ, 0xc0, !PT ;  /* 0xfffffff710107812 */ /* 0x000fc400078ec0ff */
[----:B------:R-:W-:Y:S02]  /*108a0*/  ISETP.LT.OR P4, PT, R137, 0x89, P4 ;  /* 0x000000898900780c */ /* 0x000fe40002781670 */
[----:B------:R-:W-:Y:S02]  /*108b0*/  FMNMX.FTZ R67, R74, R67, !PT ;  /* 0x000000434a437209 */ /* 0x000fe40007810000 */
[----:B------:R-:W-:Y:S02]  /*108c0*/  @P5 LOP3.LUT R16, R16, 0x8, RZ, 0xfc, !PT ;  /* 0x0000000810105812 */ /* 0x000fe400078efcff */
[----:B------:R-:W-:Y:S02]  /*108d0*/  FMNMX.FTZ R67, R75, R67, !PT ;  /* 0x000000434b437209 */ /* 0x000fe40007810000 */
[----:B------:R-:W-:Y:S02]  /*108e0*/  LOP3.LUT P5, RZ, R16, 0x2, RZ, 0xc0, !PT ;  /* 0x0000000210ff7812 */ /* 0x000fe400078ac0ff */
[----:B------:R-:W-:-:S02]  /*108f0*/  FMNMX.FTZ R67, R78, R67, !PT ;  /* 0x000000434e437209 */ /* 0x000fc40007810000 */
[----:B------:R-:W-:Y:S02]  /*10900*/  LOP3.LUT R16, R16, 0xfffffffb, RZ, 0xc0, !PT ;  /* 0xfffffffb10107812 */ /* 0x000fe400078ec0ff */
[----:B------:R-:W-:Y:S02]  /*10910*/  ISETP.GT.AND P6, PT, R136, 0x89, !P6 ;  /* 0x000000898800780c */ /* 0x000fe400077c4270 */
[----:B0-----:R-:W-:Y:S02]  /*10920*/  FMNMX.FTZ R10, R10, R11, !PT ;  /* 0x0000000b0a0a7209 */ /* 0x001fe40007810000 */
[----:B------:R-:W-:Y:S02]  /*10930*/  FMNMX.FTZ R67, R79, R67, !PT ;  /* 0x000000434f437209 */ /* 0x000fe40007810000 */
[----:B------:R-:W-:Y:S02]  /*10940*/  @P4 LOP3.LUT R16, R16, 0x4, RZ, 0xfc, !PT ;  /* 0x0000000410104812 */ /* 0x000fe400078efcff */
[----:B------:R-:W-:-:S02]  /*10950*/  ISETP.LT.OR P4, PT, R137, 0x8a, P6 ;  /* 0x0000008a8900780c */ /* 0x000fc40003781670 */
[----:B------:R-:W-:Y:S02]  /*10960*/  FSETP.NEU.FTZ.AND P6, PT, R10, -INF , PT ;  /* 0xff8000000a00780b */ /* 0x000fe40003fdd000 */
[----:B------:R-:W-:Y:S02]  /*10970*/  FMNMX.FTZ R67, R82, R67, !PT ;  /* 0x0000004352437209 */ /* 0x000fe40007810000 */
[----:B------:R-:W-:Y:S02]  /*10980*/  FSEL R11, R10, RZ, P6 ;  /* 0x000000ff0a0b7208 */ /* 0x000fe40003000000 */
[----:B------:R-:W-:Y:S02]  /*10990*/  FMNMX.FTZ R67, R83, R67, !PT ;  /* 0x0000004353437209 */ /* 0x000fe40007810000 */
[----:B------:R-:W-:Y:S01]  /*109a0*/  LOP3.LUT R17, R17, 0xffffffbf, RZ, 0xc0, !PT ;  /* 0xffffffbf11117812 */ /* 0x000fe200078ec0ff */
[----:B------:R-:W-:-:S01]  /*109b0*/  FADD.FTZ R3, -R11, R3 ;  /* 0x000000030b037221 */ /* 0x000fc20000010100 */
[----:B------:R-:W-:Y:S01]  /*109c0*/  FMNMX.FTZ R67, R86, R67, !PT ;  /* 0x0000004356437209 */ /* 0x000fe20007810000 */
[----:B------:R-:W-:-:S01]  /*109d0*/  FFMA.FTZ R11, R10, R56, -8 ;  /* 0xc10000000a0b7423 */ /* 0x000fc20000010038 */
[----:B------:R-:W-:Y:S01]  /*109e0*/  @P4 LOP3.LUT R17, R17, 0x40, RZ, 0xfc, !PT ;  /* 0x0000004011114812 */ /* 0x000fe200078efcff */
[----:B------:R-:W-:Y:S01]  /*109f0*/  FMUL.FTZ R3, R3, R56 ;  /* 0x0000003803037220 */ /* 0x000fe20000410000 */
[----:B------:R-:W-:-:S02]  /*10a00*/  LOP3.LUT P4, RZ, R16, 0x8, RZ, 0xc0, !PT ;  /* 0x0000000810ff7812 */ /* 0x000fc4000788c0ff */
[----:B------:R-:W-:Y:S02]  /*10a10*/  FMNMX.FTZ R67, R87, R67, !PT ;  /* 0x0000004357437209 */ /* 0x000fe40007810000 */
[----:B------:R-:W-:Y:S01]  /*10a20*/  FSEL R11, R11, RZ, P6 ;  /* 0x000000ff0b0b7208 */ /* 0x000fe20003000000 */
[----:B------:R-:W-:Y:S01]  /*10a30*/  MUFU.EX2 R3, R3 ;  /* 0x0000000300037308 */ /* 0x000fe20000000800 */
[----:B------:R-:W-:Y:S02]  /*10a40*/  LOP3.LUT P6, RZ, R16, 0x4, RZ, 0xc0, !PT ;  /* 0x0000000410ff7812 */ /* 0x000fe400078cc0ff */
[----:B------:R-:W-:Y:S01]  /*10a50*/  FSEL R59, R59, -INF , !P4 ;  /* 0xff8000003b3b7808 */ /* 0x000fe20006000000 */
[----:B------:R-:W-:-:S01]  /*10a60*/  FFMA.FTZ R138, R138, R56, -R11 ;  /* 0x000000388a8a7223 */ /* 0x000fc2000001080b */
[----:B------:R-:W-:Y:S01]  /*10a70*/  FMNMX.FTZ R67, R58, R67, !PT ;  /* 0x000000433a437209 */ /* 0x000fe20007810000 */
[----:B------:R-:W-:-:S01]  /*10a80*/  FFMA.FTZ R12, R12, R56, -R11 ;  /* 0x000000380c0c7223 */ /* 0x000fc2000001080b */
[----:B------:R-:W-:Y:S01]  /*10a90*/  ISETP.GT.AND P3, PT, R136, 0x90, !P3 ;  /* 0x000000908800780c */ /* 0x000fe20005f64270 */
[----:B------:R-:W-:-:S01]  /*10aa0*/  FFMA.FTZ R120, R120, R56, -R11 ;  /* 0x0000003878787223 */ /* 0x000fc2000001080b */
[----:B------:R-:W-:Y:S01]  /*10ab0*/  LOP3.LUT P4, RZ, R17, 0x40, RZ, 0xc0, !PT ;  /* 0x0000004011ff7812 */ /* 0x000fe2000788c0ff */
[----:B------:R-:W-:-:S01]  /*10ac0*/  FFMA.FTZ R121, R121, R56, -R11 ;  /* 0x0000003879797223 */ /* 0x000fc2000001080b */
[----:B------:R-:W-:Y:S01]  /*10ad0*/  FSEL R61, R61, -INF , !P6 ;  /* 0xff8000003d3d7808 */ /* 0x000fe20007000000 */
[----:B------:R-:W-:-:S01]  /*10ae0*/  FFMA.FTZ R124, R124, R56, -R11 ;  /* 0x000000387c7c7223 */ /* 0x000fc2000001080b */
[----:B------:R-:W-:Y:S01]  /*10af0*/  FMNMX.FTZ R67, R59, R67, !PT ;  /* 0x000000433b437209 */ /* 0x000fe20007810000 */
[----:B------:R-:W-:-:S01]  /*10b00*/  FFMA.FTZ R125, R125, R56, -R11 ;  /* 0x000000387d7d7223 */ /* 0x000fc2000001080b */
[----:B------:R-:W-:Y:S01]  /*10b10*/  ISETP.GT.AND P2, PT, R136, 0x91, !P2 ;  /* 0x000000918800780c */ /* 0x000fe20005744270 */
[----:B------:R-:W-:-:S01]  /*10b20*/  FFMA.FTZ R128, R128, R56, -R11 ;  /* 0x0000003880807223 */ /* 0x000fc2000001080b */
[----:B------:R-:W-:Y:S01]  /*10b30*/  ISETP.LT.OR P3, PT, R137, 0x91, P3 ;  /* 0x000000918900780c */ /* 0x000fe20001f61670 */
        /* <DEDUP_REMOVED lines=48> */
[----:B------:R0:W-:Y:S01]  /*10e40*/  MUFU.EX2 R70, R57 ;  /* 0x0000003900467308 */ /* 0x0001e20000000800 */
[----:B------:R-:W1:Y:S01]  /*10e50*/  SHFL.BFLY PT, R69, R67, 0x2, 0x1f ;  /* 0x0c401f0043457f89 */ /* 0x000e6200000e0000 */
[----:B------:R-:W-:-:S06]  /*10e60*/  LOP3.LUT P0, RZ, R17, 0x20, RZ, 0xc0, !PT ;  /* 0x0000002011ff7812 */ /* 0x000fcc000780c0ff */
[----:B------:R-:W2:Y:S08]  /*10e70*/  MUFU.EX2 R138, R138 ;  /* 0x0000008a008a7308 */ /* 0x000eb00000000800 */
[----:B------:R-:W-:Y:S08]  /*10e80*/  MUFU.EX2 R12, R12 ;  /* 0x0000000c000c7308 */ /* 0x000ff00000000800 */
[----:B------:R-:W-:Y:S01]  /*10e90*/  MUFU.EX2 R120, R120 ;  /* 0x0000007800787308 */ /* 0x000fe20000000800 */
[----:B-1----:R-:W-:-:S05]  /*10ea0*/  FMNMX.FTZ R69, R67, R69, !PT ;  /* 0x0000004543457209 */ /* 0x002fca0007810000 */
[----:B------:R-:W0:Y:S02]  /*10eb0*/  SHFL.BFLY PT, R67, R69, 0x1, 0x1f ;  /* 0x0c201f0045437f89 */ /* 0x000e2400000e0000 */
[----:B------:R-:W-:Y:S08]  /*10ec0*/  MUFU.EX2 R121, R121 ;  /* 0x0000007900797308 */ /* 0x000ff00000000800 */
        /* <DEDUP_REMOVED lines=46> */
[----:B------:R-:W4:Y:S01]  /*111b0*/  MUFU.EX2 R123, R123 ;  /* 0x0000007b007b7308 */ /* 0x000f220000000800 */
        /* <DEDUP_REMOVED lines=10> */
[----:B------:R-:W5:Y:S01]  /*11260*/  MUFU.EX2 R126, R126 ;  /* 0x0000007e007e7308 */ /* 0x000f620000000800 */
[----:B--2---:R-:W-:-:S01]  /*11270*/  FFMA.FTZ R67, R3, R135, R138 ;  /* 0x0000008703437223 */ /* 0x004fc2000001008a */
[----:B---3--:R-:W-:-:S03]  /*11280*/  FFMA.FTZ R69, R9, R71, R13 ;  /* 0x0000004709457223 */ /* 0x008fc6000001000d */
[----:B------:R-:W-:Y:S01]  /*11290*/  FADD.FTZ R67, R12, R67 ;  /* 0x000000430c437221 */ /* 0x000fe20000010000 */
[----:B0-----:R-:W-:-:S02]  /*112a0*/  FADD.FTZ R69, R19, R69 ;  /* 0x0000004513457221 */ /* 0x001fc40000010000 */
[----:B------:R-:W0:Y:S01]  /*112b0*/  MUFU.EX2 R127, R127 ;  /* 0x0000007f007f7308 */ /* 0x000e220000000800 */
[----:B------:R-:W-:-:S01]  /*112c0*/  FADD.FTZ R67, R120, R67 ;  /* 0x0000004378437221 */ /* 0x000fc20000010000 */
[----:B-1----:R-:W-:-:S03]  /*112d0*/  FADD.FTZ R69, R122, R69 ;  /* 0x000000457a457221 */ /* 0x002fc60000010000 */
[----:B------:R-:W-:Y:S01]  /*112e0*/  FADD.FTZ R67, R121, R67 ;  /* 0x0000004379437221 */ /* 0x000fe20000010000 */
[----:B----4-:R-:W-:-:S02]  /*112f0*/  FADD.FTZ R69, R123, R69 ;  /* 0x000000457b457221 */ /* 0x010fc40000010000 */
[----:B------:R-:W1:Y:S01]  /*11300*/  MUFU.EX2 R130, R130 ;  /* 0x0000008200827308 */ /* 0x000e620000000800 */
[----:B------:R-:W-:-:S01]  /*11310*/  FADD.FTZ R67, R124, R67 ;  /* 0x000000437c437221 */ /* 0x000fc20000010000 */
[----:B-----5:R-:W-:-:S03]  /*11320*/  FADD.FTZ R69, R126, R69 ;  /* 0x000000457e457221 */ /* 0x020fc60000010000 */
[----:B------:R-:W-:-:S03]  /*11330*/  FADD.FTZ R67, R125, R67 ;  /* 0x000000437d437221 */ /* 0x000fc60000010000 */
        /* <DEDUP_REMOVED lines=131> */
[----:B-1----:R-:W-:-:S05]  /*11b70*/  FADD.FTZ R67, R66, R69 ;  /* 0x0000004542437221 */ /* 0x002fca0000010000 */
[----:B------:R0:W-:Y:S04]  /*11b80*/  STL [R1+0x4], R67 ;  /* 0x0000044301007387 */ /* 0x0001e80000100800 */
[----:B------:R0:W-:Y:S01]  /*11b90*/  STL [R1+0x8], R71 ;  /* 0x0000084701007387 */ /* 0x0001e20000100800 */
[----:B------:R-:W-:Y:S05]  /*11ba0*/  @!P0 BRA `(.L_x_11354) ;  /* 0x0000000000048947 */ /* 0x000fea0003800000 */
[----:B------:R-:W-:Y:S01]  /*11bb0*/  BPT.TRAP 0x1 ;  /* 0x000000040000795c */ /* 0x000fe20000300000 */
.L_x_11354:
[----:B0-----:R-:W2:Y:S01]  /*11bc0*/  LDL R67, [R1+0x30] ;  /* 0x0000300001437983 */ /* 0x001ea20000100800 */
[----:B------:R-:W-:-:S03]  /*11bd0*/  VIADD R20, R20, 0x13260 ;  /* 0x0001326014147836 */ /* 0x000fc60000000000 */
[----:B------:R-:W3:Y:S02]  /*11be0*/  LDL R69, [R1+0x34] ;  /* 0x0000340001457983 */ /* 0x000ee40000100800 */
[----:B--2---:R-:W-:Y:S02]  /*11bf0*/  PRMT R20, R67, 0x654, R20 ;  /* 0x0000065443147816 */ /* 0x004fe40000000014 */
[----:B------:R-:W2:Y:S01]  /*11c00*/  LDL R67, [R1] ;  /* 0x0000000001437983 */ /* 0x000ea20000100800 */
[----:B---3--:R-:W-:Y:S01]  /*11c10*/  ISETP.GT.AND P1, PT, R0, R69, PT ;  /* 0x000000450000720c */ /* 0x008fe20003f24270 */
[----:B------:R1:W-:Y:S01]  /*11c20*/  SYNCS.ARRIVE.TRANS64.RED.A1T0 RZ, [R20+URZ], RZ ;  /* 0x000000ff14ff79a7 */ /* 0x0003e2000810043f */
        /* <DEDUP_REMOVED lines=76> */
[----:B--2---:R-:W-:Y:S01]  /*120f0*/  IMAD.MOV.U32 R156, RZ, RZ, R67 ;  /* 0x000000ffff9c7224 */ /* 0x004fe200078e0043 */
[----:B-1----:R-:W-:Y:S06]  /*12100*/  @P1 BRA `(.L_x_11355) ;  /* 0xffffffb000dc1947 */ /* 0x002fec000383ffff */
[----:B------:R-:W-:Y:S05]  /*12110*/  BSYNC B0 ;  /* 0x0000000000007941 */ /* 0x000fea0003800000 */
.L_x_11335:
[----:B------:R-:W-:Y:S02]  /*12120*/  IMAD.MOV.U32 R9, RZ, RZ, R57 ;  /* 0x000000ffff097224 */ /* 0x000fe400078e0039 */
[----:B------:R-:W-:Y:S02]  /*12130*/  IMAD.MOV.U32 R3, RZ, RZ, R10 ;  /* 0x000000ffff037224 */ /* 0x000fe400078e000a */
[----:B------:R-:W-:Y:S02]  /*12140*/  IMAD.MOV.U32 R19, RZ, RZ, R14 ;  /* 0x000000ffff137224 */ /* 0x000fe400078e000e */
[----:B------:R-:W-:-:S07]  /*12150*/  IMAD.MOV.U32 R156, RZ, RZ, R67 ;  /* 0x000000ffff9c7224 */ /* 0x000fce00078e0043 */
.L_x_11334:
[----:B------:R-:W-:Y:S05]  /*12160*/  BSYNC B1 ;  /* 0x0000000000017941 */ /* 0x000fea0003800000 */
.L_x_11333:
        /* <DEDUP_REMOVED lines=19> */
.L_x_11358:
[----:B------:R-:W-:Y:S01]  /*122a0*/  ISETP.NE.AND P1, PT, R14, 0x1, PT ;  /* 0x000000010e00780c */ /* 0x000fe20003f25270 */
[----:B------:R-:W-:-:S12]  /*122b0*/  IMAD.MOV.U32 R12, RZ, RZ, R15 ;  /* 0x000000ffff0c7224 */ /* 0x000fd800078e000f */
[----:B------:R-:W0:Y:S02]  /*122c0*/  @P1 LDC.64 R10, c[0x0][0x9e8] ;  /* 0x00027a00ff0a1b82 */ /* 0x000e240000000a00 */
[----:B0-----:R-:W-:-:S05]  /*122d0*/  @P1 IMAD.HI.U32 R10, R12, R10, RZ ;  /* 0x0000000a0c0a1227 */ /* 0x001fca00078e00ff */
[----:B------:R-:W-:-:S05]  /*122e0*/  @P1 SHF.R.U32.HI R12, RZ, R11, R10 ;  /* 0x0000000bff0c1219 */ /* 0x000fca000001160a */
[----:B------:R1:W-:Y:S02]  /*122f0*/  @P1 STL [R1+0x44], R12 ;  /* 0x0000440c01001387 */ /* 0x0003e40000100800 */
.L_x_11359:
[----:B------:R-:W-:Y:S05]  /*12300*/  BSYNC B0 ;  /* 0x0000000000007941 */ /* 0x000fea0003800000 */
.L_x_11357:
[----:B------:R-:W2:Y:S02]  /*12310*/  LDL.LU R10, [R1+0x44] ;  /* 0x00004400010a7983 */ /* 0x000ea40000300800 */
[----:B--2---:R-:W-:-:S05]  /*12320*/  IMAD R11, R10, R14, RZ ;  /* 0x0000000e0a0b7224 */ /* 0x004fca00078e02ff */
[----:B------:R-:W-:-:S07]  /*12330*/  VIMNMX R8, R8, R11, !PT ;  /* 0x0000000b08087248 */ /* 0x000fce0007fe0100 */
.L_x_11356:
[----:B------:R-:W2:Y:S01]  /*12340*/  LDL R10, [R1+0x48] ;  /* 0x00004800010a7983 */ /* 0x000ea20000100800 */
[----:B------:R-:W-:Y:S01]  /*12350*/  VIADD R8, R8, 0x9f ;  /* 0x0000009f08087836 */ /* 0x000fe20000000000 */
[----:B------:R-:W-:Y:S03]  /*12360*/  BSSY B0, `(.L_x_11360) ;  /* 0x00002fe000007945 */ /* 0x000fe60003800000 */
[----:B------:R-:W-:-:S05]  /*12370*/  IMAD.HI R8, R8, 0x66666667, RZ ;  /* 0x6666666708087827 */ /* 0x000fca00078e02ff */
[----:B------:R-:W-:-:S04]  /*12380*/  SHF.R.U32.HI R11, RZ, 0x1f, R8 ;  /* 0x0000001fff0b7819 */ /* 0x000fc80000011608 */
[----:B------:R-:W-:-:S04]  /*12390*/  LEA.HI.SX32 R11, R8, R11, 0x1a ;  /* 0x0000000b080b7211 */ /* 0x000fc800078fd2ff */
[----:B--2---:R-:W-:-:S04]  /*123a0*/  VIMNMX R10, R10, R11, !PT ;  /* 0x0000000b0a0a7248 */ /* 0x004fc80007fe0100 */
[----:B------:R-:W-:Y:S01]  /*123b0*/  ISETP.GE.AND P1, PT, R0, R10, PT ;  /* 0x0000000a0000720c */ /* 0x000fe20003f26270 */
[----:B------:R2:W-:-:S12]  /*123c0*/  STL [R1], R10 ;  /* 0x0000000a01007387 */ /* 0x0005d80000100800 */
[----:B--2---:R-:W-:Y:S05]  /*123d0*/  @!P1 BRA `(.L_x_11361) ;  /* 0x0000002c00d89947 */ /* 0x004fea0003800000 */
[----:B------:R-:W-:Y:S01]  /*123e0*/  BSSY B1, `(.L_x_11361) ;  /* 0x00002f5000017945 */ /* 0x000fe20003800000 */
[----:B------:R-:W-:Y:S02]  /*123f0*/  IMAD.MOV.U32 R11, RZ, RZ, R9 ;  /* 0x000000ffff0b7224 */ /* 0x000fe400078e0009 */
[----:B------:R-:W-:Y:S02]  /*12400*/  IMAD.MOV.U32 R10, RZ, RZ, R3 ;  /* 0x000000ffff0a7224 */ /* 0x000fe400078e0003 */
[----:B-1----:R-:W-:Y:S02]  /*12410*/  IMAD.MOV.U32 R12, RZ, RZ, R156 ;  /* 0x000000ffff0c7224 */ /* 0x002fe400078e009c */
[----:B------:R-:W-:-:S07]  /*12420*/  IMAD.MOV.U32 R8, RZ, RZ, R19 ;  /* 0x000000ffff087224 */ /* 0x000fce00078e0013 */
.L_x_11373:
[----:B0-----:R-:W-:-:S05]  /*12430*/  VIADD R15, R8, 0x1 ;  /* 0x00000001080f7836 */ /* 0x001fca0000000000 */
[----:B------:R-:W-:-:S04]  /*12440*/  ISETP.NE.AND P1, PT, R15, 0x2, PT ;  /* 0x000000020f00780c */ /* 0x000fc80003f25270 */
[----:B------:R-:W-:Y:S02]  /*12450*/  SEL R15, R15, RZ, P1 ;  /* 0x000000ff0f0f7207 */ /* 0x000fe40000800000 */
[----:B------:R-:W-:-:S03]  /*12460*/  SEL R3, RZ, 0x1, P1 ;  /* 0x00000001ff037807 */ /* 0x000fc60000800000 */
[----:B------:R-:W-:Y:S01]  /*12470*/  IMAD.MOV.U32 R19, RZ, RZ, R15 ;  /* 0x000000ffff137224 */ /* 0x000fe200078e000f */
[----:B------:R-:W-:Y:S01]  /*12480*/  LOP3.LUT R156, R12, R3, RZ, 0x3c, !PT ;  /* 0x000000030c9c7212 */ /* 0x000fe200078e3cff */
[----:B------:R-:W-:Y:S06]  /*12490*/  @!P0 BRA `(.L_x_11362) ;  /* 0x0000000000048947 */ /* 0x000fec0003800000 */
[----:B------:R-:W-:Y:S01]  /*124a0*/  BPT.TRAP 0x1 ;  /* 0x000000040000795c */ /* 0x000fe20000300000 */
.L_x_11362:
[----:B------:R-:W-:Y:S01]  /*124b0*/  IMAD R3, R19, 0x8, R18 ;  /* 0x0000000813037824 */ /* 0x000fe200078e0212 */
[----:B------:R-:W-:-:S04]  /*124c0*/  SHF.L.U32 R14, R156, 0x1f, RZ ;  /* 0x0000001f9c0e7819 */ /* 0x000fc800000006ff */
[----:B------:R0:W1:Y:S01]  /*124d0*/  SYNCS.PHASECHK.TRANS64.TRYWAIT P1, [R3+URZ+0x13230], R14 ;  /* 0x0132300e030075a7 */ /* 0x000062000802017f */
[----:B------:R-:W-:Y:S05]  /*124e0*/  @!P0 BRA `(.L_x_11363) ;  /* 0x0000000000048947 */ /* 0x000fea0003800000 */
[----:B------:R-:W-:Y:S01]  /*124f0*/  BPT.TRAP 0x1 ;  /* 0x000000040000795c */ /* 0x000fe20000300000 */
.L_x_11363:
[----:B------:R-:W2:Y:S01]  /*12500*/  LDL R9, [R1+0x2c] ;  /* 0x00002c0001097983 */ /* 0x000ea20000100800 */
[----:B------:R-:W-:Y:S01]  /*12510*/  BSSY B2, `(.L_x_11364) ;  /* 0x0000007000027945 */ /* 0x000fe20003800000 */
[----:B--2---:R-:W-:-:S04]  /*12520*/  IMAD R9, R19, 0x280, R9 ;  /* 0x0000028013097824 */ /* 0x004fc800078e0209 */
[C---:B------:R-:W-:Y:S02]  /*12530*/  VIADD R56, R9.reuse, 0x80 ;  /* 0x0000008009387836 */ /* 0x040fe40000000000 */
[----:B------:R-:W-:Y:S01]  /*12540*/  VIADD R13, R9, 0x100 ;  /* 0x00000100090d7836 */ /* 0x000fe20000000000 */
[----:B-1----:R-:W-:Y:S06]  /*12550*/  @P1 BRA `(.L_x_11365) ;  /* 0x0000000000081947 */ /* 0x002fec0003800000 */
[----:B------:R-:W1:Y:S02]  /*12560*/  SYNCS.PHASECHK.TRANS64.TRYWAIT P1, [R3+URZ+0x13230], R14 ;  /* 0x0132300e030075a7 */ /* 0x000e64000802017f */
[----:B-1----:R-:W-:Y:S05]  /*12570*/  @!P1 BRA `(.L_x_11366) ;  /* 0x0000010400489947 */ /* 0x002fea0003800000 */
.L_x_11365:
[----:B------:R-:W-:Y:S05]  /*12580*/  BSYNC B2 ;  /* 0x0000000000027941 */ /* 0x000fea0003800000 */
.L_x_11364:
[----:B------:R-:W-:Y:S01]  /*12590*/  IMAD.MOV.U32 R20, RZ, RZ, R9 ;  /* 0x000000ffff147224 */ /* 0x000fe200078e0009 */
[----:B------:R-:W-:Y:S01]  /*125a0*/  R2UR UR12, R4 ;  /* 0x00000000040c72ca */ /* 0x000fe200000e0000 */
[----:B------:R-:W-:Y:S01]  /*125b0*/  IMAD.MOV.U32 R21, RZ, RZ, -0x7fffffe0 ;  /* 0x80000020ff157424 */ /* 0x000fe200078e00ff */
        /* <DEDUP_REMOVED lines=84> */
.L_x_11367:
[----:B01----:R-:W-:Y:S01]  /*12b00*/  SHF.L.U32 R3, R12, 0x1f, RZ ;  /* 0x0000001f0c037819 */ /* 0x003fe200000006ff */
[----:B------:R-:W-:-:S04]  /*12b10*/  IMAD R14, R8, 0x8, R18 ;  /* 0x00000008080e7824 */ /* 0x000fc800078e0212 */
[----:B------:R0:W1:Y:S01]  /*12b20*/  SYNCS.PHASECHK.TRANS64.TRYWAIT P1, [R14+URZ+0x13250], R3 ;  /* 0x013250030e0075a7 */ /* 0x000062000802017f */
[----:B------:R-:W-:Y:S05]  /*12b30*/  @!P0 BRA `(.L_x_11368) ;  /* 0x0000000000048947 */ /* 0x000fea0003800000 */
[----:B------:R-:W-:Y:S01]  /*12b40*/  BPT.TRAP 0x1 ;  /* 0x000000040000795c */ /* 0x000fe20000300000 */
.L_x_11368:
[----:B------:R-:W-:Y:S04]  /*12b50*/  BSSY B2, `(.L_x_11369) ;  /* 0x0000004000027945 */ /* 0x000fe80003800000 */
[----:B-1----:R-:W-:Y:S05]  /*12b60*/  @P1 BRA `(.L_x_11370) ;  /* 0x0000000000081947 */ /* 0x002fea0003800000 */
[----:B------:R-:W1:Y:S02]  /*12b70*/  SYNCS.PHASECHK.TRANS64.TRYWAIT P1, [R14+URZ+0x13250], R3 ;  /* 0x013250030e0075a7 */ /* 0x000e64000802017f */
[----:B-1----:R-:W-:Y:S05]  /*12b80*/  @!P1 BRA `(.L_x_11371) ;  /* 0x000000fc00d89947 */ /* 0x002fea0003800000 */
.L_x_11370:
[----:B------:R-:W-:Y:S05]  /*12b90*/  BSYNC B2 ;  /* 0x0000000000027941 */ /* 0x000fea0003800000 */
.L_x_11369:
[----:B01----:R-:W-:Y:S01]  /*12ba0*/  VIADD R3, R18, 0x1000 ;  /* 0x0000100012037836 */ /* 0x003fe20000000000 */
[----:B------:R-:W-:Y:S01]  /*12bb0*/  WARPGROUP.ARRIVE ;  /* 0x00000000000079c5 */ /* 0x000fe20000000000 */
[----:B------:R-:W-:-:S03]  /*12bc0*/  IMAD.MOV.U32 R9, RZ, RZ, -0x3ffffff0 ;  /* 0xc0000010ff097424 */ /* 0x000fc600078e00ff */
        /* <DEDUP_REMOVED lines=11> */
[----:B------:R-:W-:Y:S02]  /*12c80*/  VIADD R12, R8, 0x100 ;  /* 0x00000100080c7836 */ /* 0x000fe40000000000 */
[----:B------:R-:W-:Y:S02]  /*12c90*/  IMAD.MOV.U32 R13, RZ, RZ, -0x3ffffff0 ;  /* 0xc0000010ff0d7424 */ /* 0x000fe400078e00ff */
[C---:B------:R-:W-:Y:S01]  /*12ca0*/  FMUL.FTZ R20, R2.reuse, R122 ;  /* 0x0000007a02147220 */ /* 0x040fe20000410000 */
[C---:B------:R-:W-:Y:S01]  /*12cb0*/  FMUL.FTZ R21, R2.reuse, R123 ;  /* 0x0000007b02157220 */ /* 0x040fe20000410000 */
[----:B------:R-:W-:-:S04]  /*12cc0*/  FMUL.FTZ R122, R2, R126 ;  /* 0x0000007e027a7220 */ /* 0x000fc80000410000 */
[----:B------:R-:W0:Y:S01]  /*12cd0*/  MUFU.TANH R20, R20 ;  /* 0x0000001400147308 */ /* 0x000e220000002400 */
[C---:B------:R-:W-:Y:S01]  /*12ce0*/  FMUL.FTZ R123, R2.reuse, R127 ;  /* 0x0000007f027b7220 */ /* 0x040fe20000410000 */
[----:B------:R-:W-:-:S06]  /*12cf0*/  FMUL.FTZ R126, R2, R130 ;  /* 0x00000082027e7220 */ /* 0x000fcc0000410000 */
[----:B------:R-:W1:Y:S01]  /*12d00*/  MUFU.TANH R21, R21 ;  /* 0x0000001500157308 */ /* 0x000e620000002400 */
[----:B------:R-:W-:-:S07]  /*12d10*/  FMUL.FTZ R127, R2, R131 ;  /* 0x00000083027f7220 */ /* 0x000fce0000410000 */
[----:B------:R-:W2:Y:S01]  /*12d20*/  MUFU.TANH R122, R122 ;  /* 0x0000007a007a7308 */ /* 0x000ea20000002400 */
[----:B0-----:R-:W-:Y:S01]  /*12d30*/  FMNMX.FTZ R3, R20, R11, !PT ;  /* 0x0000000b14037209 */ /* 0x001fe20007810000 */
[----:B------:R-:W-:-:S06]  /*12d40*/  FMUL.FTZ R130, R2, R134 ;  /* 0x0000008602827220 */ /* 0x000fcc0000410000 */
[----:B------:R-:W0:Y:S01]  /*12d50*/  MUFU.TANH R123, R123 ;  /* 0x0000007b007b7308 */ /* 0x000e220000002400 */
[----:B------:R-:W-:Y:S02]  /*12d60*/  WARPGROUP.DEPBAR.LE gsb0, 0x0 ;  /* 0x00008000000079c5 */ /* 0x000fe40000010000 */
[----:B------:R-:W3:Y:S01]  /*12d70*/  LDL.LU R154, [R1+0x8] ;  /* 0x00000800019a7983 */ /* 0x000ee20000300800 */
[----:B------:R-:W-:-:S03]  /*12d80*/  WARPGROUP.ARRIVE ;  /* 0x00000000000079c5 */ /* 0x000fc60000000000 */
[----:B------:R-:W4:Y:S01]  /*12d90*/  LDL.LU R155, [R1+0x4] ;  /* 0x00000400019b7983 */ /* 0x000f220000300800 */
[----:B------:R-:W-:Y:S01]  /*12da0*/  MUFU.TANH R126, R126 ;  /* 0x0000007e007e7308 */ /* 0x000fe20000002400 */
[----:B------:R-:W-:Y:S01]  /*12db0*/  FMUL.FTZ R104, R2, R104 ;  /* 0x0000006802687220 */ /* 0x000fe20000410000 */
        /* <DEDUP_REMOVED lines=12> */
[----:B-1----:R-:W-:Y:S01]  /*12e80*/  FMNMX.FTZ R3, R21, R3, !PT ;  /* 0x0000000315037209 */ /* 0x002fe20007810000 */
        /* <DEDUP_REMOVED lines=8> */
[----:B0-----:R-:W-:Y:S01]  /*12f10*/  FMNMX.FTZ R3, R123, R3, !PT ;  /* 0x000000037b037209 */ /* 0x001fe20007810000 */
[C---:B------:R-:W-:Y:S01]  /*12f20*/  FMUL.FTZ R110, R2.reuse, R110 ;  /* 0x0000006e026e7220 */ /* 0x040fe20000410000 */
[----:B------:R-:W-:Y:S01]  /*12f30*/  FMUL.FTZ R112, R2, R112 ;  /* 0x0000007002707220 */ /* 0x000fe20000410000 */
[----:B------:R-:W0:Y:S01]  /*12f40*/  MUFU.TANH R120, R120 ;  /* 0x0000007800787308 */ /* 0x000e220000002400 */
[----:B-----5:R-:W-:Y:S01]  /*12f50*/  FMNMX.FTZ R9, R12, R10, !PT ;  /* 0x0000000a0c097209 */ /* 0x020fe20007810000 */
[----:B------:R-:W-:Y:S01]  /*12f60*/  FMUL.FTZ R111, R2, R111 ;  /* 0x0000006f026f7220 */ /* 0x000fe20000410000 */
        /* <DEDUP_REMOVED lines=73> */
[----:B------:R-:W-:Y:S01]  /*13400*/  FMUL.FTZ R71, R2, R71 ;  /* 0x0000004702477220 */ /* 0x000fe20000410000 */
[----:B------:R-:W-:-:S02]  /*13410*/  WARPGROUP.DEPBAR.LE gsb0, 0x0 ;  /* 0x00008000000079c5 */ /* 0x000fc40000010000 */
[----:B------:R-:W-:Y:S01]  /*13420*/  WARPGROUP.ARRIVE ;  /* 0x00000000000079c5 */ /* 0x000fe20000000000 */
[----:B------:R-:W2:Y:S01]  /*13430*/  MUFU.TANH R105, R105 ;  /* 0x0000006900697308 */ /* 0x000ea20000002400 */
[----:B-1----:R-:W-:Y:S01]  /*13440*/  FMNMX.FTZ R9, R104, R9, !PT ;  /* 0x0000000968097209 */ /* 0x002fe20007810000 */
[----:B------:R-:W-:-:S03]  /*13450*/  IMAD.MOV.U32 R57, RZ, RZ, -0x3ffffff0 ;  /* 0xc0000010ff397424 */ /* 0x000fc600078e00ff */
[----:B------:R-:W-:Y:S02]  /*13460*/  QGMMA.64x64x32.F32.E4M3.E4M3 R24, R144, gdesc[UR4], R24, gsb0 ;  /* 0x00e0000490187df3 */ /* 0x000fe40008000818 */
[----:B------:R-:W-:Y:S01]  /*13470*/  R2UR UR7, R57 ;  /* 0x00000000390772ca */ /* 0x000fe200000e0000 */
        /* <DEDUP_REMOVED lines=125> */
[----:B--2---:R-:W-:Y:S02]  /*13c50*/  FMNMX.FTZ R3, R69, R9, !PT ;  /* 0x0000000945037209 */ /* 0x004fe40007810000 */
[----:B-1----:R-:W-:-:S03]  /*13c60*/  FMNMX.FTZ R9, R70, R56, !PT ;  /* 0x0000003846097209 */ /* 0x002fc60007810000 */
[----:B------:R-:W1:Y:S01]  /*13c70*/  SHFL.BFLY PT, R56, R3, 0x2, 0x1f ;  /* 0x0c401f0003387f89 */ /* 0x000e6200000e0000 */
[----:B0-----:R-:W-:-:S05]  /*13c80*/  FMNMX.FTZ R9, R71, R9, !PT ;  /* 0x0000000947097209 */ /* 0x001fca0007810000 */
[----:B------:R-:W0:Y:S01]  /*13c90*/  SHFL.BFLY PT, R134, R9, 0x2, 0x1f ;  /* 0x0c401f0009867f89 */ /* 0x000e2200000e0000 */
[----:B-1----:R-:W-:Y:S01]  /*13ca0*/  FMNMX.FTZ R3, R3, R56, !PT ;  /* 0x0000003803037209 */ /* 0x002fe20007810000 */
[----:B------:R-:W-:-:S05]  /*13cb0*/  VIADD R56, R8, 0x180 ;  /* 0x0000018008387836 */ /* 0x000fca0000000000 */
[----:B------:R-:W-:Y:S02]  /*13cc0*/  R2UR UR6, R56 ;  /* 0x00000000380672ca */ /* 0x000fe400000e0000 */
[----:B------:R-:W1:Y:S01]  /*13cd0*/  SHFL.BFLY PT, R56, R3, 0x1, 0x1f ;  /* 0x0c201f0003387f89 */ /* 0x000e6200000e0000 */
[----:B0-----:R-:W-:-:S05]  /*13ce0*/  FMNMX.FTZ R9, R9, R134, !PT ;  /* 0x0000008609097209 */ /* 0x001fca0007810000 */
[----:B------:R-:W0:Y:S05]  /*13cf0*/  SHFL.BFLY PT, R57, R9, 0x1, 0x1f ;  /* 0x0c201f0009397f89 */ /* 0x000e2a00000e0000 */
[----:B------:R-:W-:Y:S01]  /*13d00*/  QGMMA.64x64x32.F32.E4M3.E4M3 R24, R140, gdesc[UR4], R24, gsb0 ;  /* 0x00e000048c187df3 */ /* 0x000fe20008000818 */
[----:B-1----:R-:W-:Y:S01]  /*13d10*/  FMNMX.FTZ R3, R3, R56, !PT ;  /* 0x0000003803037209 */ /* 0x002fe20007810000 */
[----:B------:R-:W-:-:S04]  /*13d20*/  IMAD.U32 R56, RZ, RZ, UR38 ;  /* 0x00000026ff387e24 */ /* 0x000fc8000f8e00ff */
[----:B------:R-:W-:Y:S01]  /*13d30*/  FADD.FTZ R134, -R3, R10 ;  /* 0x0000000a03867221 */ /* 0x000fe20000010100 */
[----:B------:R-:W-:Y:S01]  /*13d40*/  VIADD R10, R8, 0x200 ;  /* 0x00000200080a7836 */ /* 0x000fe20000000000 */
[----:B0-----:R-:W-:Y:S02]  /*13d50*/  FMNMX.FTZ R9, R9, R57, !PT ;  /* 0x0000003909097209 */ /* 0x001fe40007810000 */
[----:B------:R-:W-:Y:S02]  /*13d60*/  FMUL.FTZ R134, R134, R56 ;  /* 0x0000003886867220 */ /* 0x000fe40000410000 */
[----:B------:R-:W-:Y:S01]  /*13d70*/  R2UR UR6, R10 ;  /* 0x000000000a0672ca */ /* 0x000fe200000e0000 */
[----:B------:R-:W-:-:S01]  /*13d80*/  FADD.FTZ R8, -R9, R11 ;  /* 0x0000000b09087221 */ /* 0x000fc20000010100 */
[----:B------:R-:W-:Y:S02]  /*13d90*/  IMAD.MOV.U32 R11, RZ, RZ, -0x3ffffff0 ;  /* 0xc0000010ff0b7424 */ /* 0x000fe400078e00ff */
[----:B------:R-:W-:Y:S01]  /*13da0*/  MUFU.EX2 R134, R134 ;  /* 0x0000008600867308 */ /* 0x000fe20000000800 */
[----:B------:R-:W-:-:S02]  /*13db0*/  FMUL.FTZ R8, R8, R56 ;  /* 0x0000003808087220 */ /* 0x000fc40000410000 */
[----:B------:R-:W-:Y:S01]  /*13dc0*/  R2UR UR7, R11 ;  /* 0x000000000b0772ca */ /* 0x000fe200000e0000 */
[----:B------:R-:W-:-:S04]  /*13dd0*/  FFMA.FTZ R11, R3, R56, -8 ;  /* 0xc1000000030b7423 */ /* 0x000fc80000010038 */
        /* <DEDUP_REMOVED lines=42> */
[----:B------:R-:W3:Y:S01]  /*14080*/  MUFU.EX2 R10, R10 ;  /* 0x0000000a000a7308 */ /* 0x000ee20000000800 */
[----:B------:R-:W-:-:S02]  /*14090*/  WARPGROUP.DEPBAR.LE gsb0, 0x0 ;  /* 0x00008000000079c5 */ /* 0x000fc40000010000 */
        /* <DEDUP_REMOVED lines=14> */
[----:B---3--:R-:W-:-:S01]  /*14180*/  FFMA.FTZ R132, R134, R154, R10 ;  /* 0x0000009a86847223 */ /* 0x008fc2000001000a */
        /* <DEDUP_REMOVED lines=15> */
[----:B----4-:R-:W-:-:S01]  /*14280*/  FFMA.FTZ R133, R8, R155, R20 ;  /* 0x0000009b08857223 */ /* 0x010fc20000010014 */
[-CC-:B------:R-:W-:Y:S01]  /*14290*/  FFMA.FTZ R74, R74, R56.reuse, -R69.reuse ;  /* 0x000000384a4a7223 */ /* 0x180fe20000010845 */
[----:B------:R-:W-:-:S01]  /*142a0*/  FFMA.FTZ R75, R75, R56, -R69 ;  /* 0x000000384b4b7223 */ /* 0x000fc20000010845 */
[-CC-:B------:R-:W-:Y:S01]  /*142b0*/  FFMA.FTZ R78, R78, R56.reuse, -R69.reuse ;  /* 0x000000384e4e7223 */ /* 0x180fe20000010845 */
[----:B------:R-:W-:Y:S01]  /*142c0*/  WARPGROUP.ARRIVE ;  /* 0x00000000000079c5 */ /* 0x000fe20000000000 */
[-CC-:B------:R-:W-:Y:S01]  /*142d0*/  FFMA.FTZ R79, R79, R56.reuse, -R69.reuse ;  /* 0x000000384f4f7223 */ /* 0x180fe20000010845 */
[----:B------:R-:W-:-:S01]  /*142e0*/  FFMA.FTZ R82, R82, R56, -R69 ;  /* 0x0000003852527223 */ /* 0x000fc20000010845 */
[----:B------:R-:W2:Y:S01]  /*142f0*/  MUFU.EX2 R13, R13 ;  /* 0x0000000d000d7308 */ /* 0x000ea20000000800 */
[----:B-1----:R-:W-:-:S01]  /*14300*/  FADD.FTZ R133, R21, R133 ;  /* 0x0000008515857221 */ /* 0x002fc20000010000 */
[-CC-:B------:R-:W-:Y:S01]  /*14310*/  FFMA.FTZ R83, R83, R56.reuse, -R69.reuse ;  /* 0x0000003853537223 */ /* 0x180fe20000010845 */
[----:B------:R-:W-:Y:S03]  /*14320*/  QGMMA.64x64x32.F32.E4M3.E4M3 R24, R136, gdesc[UR4], R24, gsb0 ;  /* 0x00e0000488187df3 */ /* 0x000fe60008000818 */
[----:B------:R-:W1:Y:S01]  /*14330*/  S2R R155, SR_TID.X ;  /* 0x00000000009b7919 */ /* 0x000e620000002100 */
[----:B------:R-:W-:-:S01]  /*14340*/  FFMA.FTZ R86, R86, R56, -R69 ;  /* 0x0000003856567223 */ /* 0x000fc20000010845 */
[-CC-:B------:R-:W-:Y:S01]  /*14350*/  FFMA.FTZ R87, R87, R56.reuse, -R69.reuse ;  /* 0x0000003857577223 */ /* 0x180fe20000010845 */
[----:B------:R-:W-:-:S01]  /*14360*/  FFMA.FTZ R58, R58, R56, -R69 ;  /* 0x000000383a3a7223 */ /* 0x000fc20000010845 */
[----:B------:R-:W3:Y:S01]  /*14370*/  MUFU.EX2 R123, R123 ;  /* 0x0000007b007b7308 */ /* 0x000ee20000000800 */
        /* <DEDUP_REMOVED lines=9> */
[----:B------:R-:W-:-:S06]  /*14410*/  FFMA.FTZ R69, R71, R56, -R69 ;  /* 0x0000003847457223 */ /* 0x000fcc0000010845 */
[----:B------:R-:W2:Y:S01]  /*14420*/  MUFU.EX2 R126, R126 ;  /* 0x0000007e007e7308 */ /* 0x000ea20000000800 */
[----:B---3--:R-:W-:-:S07]  /*14430*/  FADD.FTZ R133, R123, R133 ;  /* 0x000000857b857221 */ /* 0x008fce0000010000 */
[----:B------:R-:W3:Y:S01]  /*14440*/  MUFU.EX2 R120, R120 ;  /* 0x0000007800787308 */ /* 0x000ee20000000800 */
[----:B0-----:R-:W-:-:S01]  /*14450*/  FADD.FTZ R132, R57, R132 ;  /* 0x0000008439847221 */ /* 0x001fc20000010000 */
[----:B-1----:R-:W-:-:S06]  /*14460*/  LOP3.LUT R135, R155, 0x7f, RZ, 0xc0, !PT ;  /* 0x0000007f9b877812 */ /* 0x002fcc00078ec0ff */
[----:B------:R-:W0:Y:S01]  /*14470*/  MUFU.EX2 R127, R127 ;  /* 0x0000007f007f7308 */ /* 0x000e220000000800 */
[----:B--2---:R-:W-:-:S01]  /*14480*/  FADD.FTZ R133, R126, R133 ;  /* 0x000000857e857221 */ /* 0x004fc20000010000 */
[----:B------:R-:W-:-:S06]  /*14490*/  ISETP.NE.AND P1, PT, R135, RZ, PT ;  /* 0x000000ff8700720c */ /* 0x000fcc0003f25270 */
[----:B------:R-:W1:Y:S01]  /*144a0*/  MUFU.EX2 R121, R121 ;  /* 0x0000007900797308 */ /* 0x000e620000000800 */
[----:B---3--:R-:W-:-:S06]  /*144b0*/  FADD.FTZ R132, R120, R132 ;  /* 0x0000008478847221 */ /* 0x008fcc0000010000 */
[----:B------:R-:W-:Y:S01]  /*144c0*/  @!P1 IMAD R15, R15, 0x8, R18 ;  /* 0x000000080f0f9824 */ /* 0x000fe200078e0212 */
[----:B------:R-:W2:Y:S01]  /*144d0*/  MUFU.EX2 R130, R130 ;  /* 0x0000008200827308 */ /* 0x000ea20000000800 */
[----:B0-----:R-:W-:-:S02]  /*144e0*/  FADD.FTZ R133, R127, R133 ;  /* 0x000000857f857221 */ /* 0x001fc40000010000 */
[----:B------:R-:W-:-:S05]  /*144f0*/  @!P1 VIADD R15, R15, 0x13240 ;  /* 0x000132400f0f9836 */ /* 0x000fca0000000000 */
[----:B------:R-:W0:Y:S01]  /*14500*/  MUFU.EX2 R124, R124 ;  /* 0x0000007c007c7308 */ /* 0x000e220000000800 */
[----:B-1----:R-:W-:-:S01]  /*14510*/  FADD.FTZ R132, R121, R132 ;  /* 0x0000008479847221 */ /* 0x002fc20000010000 */
[----:B------:R-:W-:-:S06]  /*14520*/  @!P1 PRMT R15, RZ, 0x654, R15 ;  /* 0x00000654ff0f9816 */ /* 0x000fcc000000000f */
[----:B------:R-:W1:Y:S01]  /*14530*/  MUFU.EX2 R131, R131 ;  /* 0x0000008300837308 */ /* 0x000e620000000800 */
[----:B--2---:R-:W-:-:S07]  /*14540*/  FADD.FTZ R133, R130, R133 ;  /* 0x0000008582857221 */ /* 0x004fce0000010000 */
        /* <DEDUP_REMOVED lines=128> */
[----:B------:R-:W0:Y:S01]  /*14d50*/  MUFU.EX2 R69, R69 ;  /* 0x0000004500457308 */ /* 0x000e220000000800 */
[----:B---3--:R-:W-:-:S07]  /*14d60*/  FADD.FTZ R133, R70, R133 ;  /* 0x0000008546857221 */ /* 0x008fce0000010000 */
[----:B------:R-:W2:Y:S01]  /*14d70*/  MUFU.EX2 R11, R11 ;  /* 0x0000000b000b7308 */ /* 0x000ea20000000800 */
[----:B-1----:R-:W-:-:S01]  /*14d80*/  FADD.FTZ R132, R68, R132 ;  /* 0x0000008444847221 */ /* 0x002fc20000010000 */
[----:B0-----:R-:W-:-:S05]  /*14d90*/  FADD.FTZ R15, R69, R133 ;  /* 0x00000085450f7221 */ /* 0x001fca0000010000 */
[----:B------:R0:W-:Y:S01]  /*14da0*/  STL [R1+0x4], R15 ;  /* 0x0000040f01007387 */ /* 0x0001e20000100800 */
[----:B--2---:R-:W-:-:S05]  /*14db0*/  FADD.FTZ R71, R11, R132 ;  /* 0x000000840b477221 */ /* 0x004fca0000010000 */
[----:B------:R0:W-:Y:S01]  /*14dc0*/  STL [R1+0x8], R71 ;  /* 0x0000084701007387 */ /* 0x0001e20000100800 */
[----:B------:R-:W-:Y:S05]  /*14dd0*/  @!P0 BRA `(.L_x_11372) ;  /* 0x0000000000048947 */ /* 0x000fea0003800000 */
[----:B------:R-:W-:Y:S01]  /*14de0*/  BPT.TRAP 0x1 ;  /* 0x000000040000795c */ /* 0x000fe20000300000 */
.L_x_11372:
[----:B0-----:R-:W2:Y:S01]  /*14df0*/  LDL R15, [R1+0x30] ;  /* 0x00003000010f7983 */ /* 0x001ea20000100800 */
[----:B------:R-:W-:-:S05]  /*14e00*/  VIADD R14, R14, 0x13260 ;  /* 0x000132600e0e7836 */ /* 0x000fca0000000000 */
[----:B--2---:R-:W-:Y:S02]  /*14e10*/  PRMT R14, R15, 0x654, R14 ;  /* 0x000006540f0e7816 */ /* 0x004fe4000000000e */
[----:B------:R-:W2:Y:S01]  /*14e20*/  LDL R15, [R1] ;  /* 0x00000000010f7983 */ /* 0x000ea20000100800 */
        /* <DEDUP_REMOVED lines=77> */
[C---:B--2---:R-:W-:Y:S01]  /*15300*/  ISETP.GT.AND P1, PT, R0.reuse, R15, PT ;  /* 0x0000000f0000720c */ /* 0x044fe20003f24270 */
[----:B------:R-:W-:-:S12]  /*15310*/  VIADD R0, R0, 0xffffffff ;  /* 0xffffffff00007836 */ /* 0x000fd80000000000 */
[----:B-1----:R-:W-:Y:S05]  /*15320*/  @P1 BRA `(.L_x_11373) ;  /* 0xffffffd000401947 */ /* 0x002fea000383ffff */
[----:B------:R-:W-:Y:S05]  /*15330*/  BSYNC B1 ;  /* 0x0000000000017941 */ /* 0x000fea0003800000 */
.L_x_11361:
[----:B------:R-:W-:Y:S05]  /*15340*/  BSYNC B0 ;  /* 0x0000000000007941 */ /* 0x000fea0003800000 */
.L_x_11360:
[----:B------:R-:W2:Y:S01]  /*15350*/  LDL R8, [R1+0x48] ;  /* 0x0000480001087983 */ /* 0x000ea20000100800 */
[----:B------:R-:W-:Y:S01]  /*15360*/  BSSY B0, `(.L_x_11374) ;  /* 0x00004d9000007945 */ /* 0x000fe20003800000 */
[----:B--2---:R-:W-:-:S13]  /*15370*/  ISETP.GE.AND P1, PT, R0, R8, PT ;  /* 0x000000080000720c */ /* 0x004fda0003f26270 */
[----:B------:R-:W-:Y:S05]  /*15380*/  @!P1 BRA `(.L_x_11375) ;  /* 0x0000004c00589947 */ /* 0x000fea0003800000 */
[----:B-1----:R-:W2:Y:S04]  /*15390*/  LDL R12, [R1+0x38] ;  /* 0x00003800010c7983 */ /* 0x002ea80000100800 */
[----:B------:R-:W2:Y:S04]  /*153a0*/  LDL R11, [R1+0x3c] ;  /* 0x00003c00010b7983 */ /* 0x000ea80000100800 */
[----:B------:R-:W3:Y:S04]  /*153b0*/  LDL R10, [R1+0x14] ;  /* 0x00001400010a7983 */ /* 0x000ee80000100800 */
[----:B------:R-:W4:Y:S01]  /*153c0*/  LDL R8, [R1+0x20] ;  /* 0x0000200001087983 */ /* 0x000f220000100800 */
[----:B0-----:R-:W-:-:S02]  /*153d0*/  IMAD.MOV.U32 R15, RZ, RZ, R3 ;  /* 0x000000ffff0f7224 */ /* 0x001fc400078e0003 */
[----:B------:R-:W-:Y:S02]  /*153e0*/  IMAD.MOV.U32 R20, RZ, RZ, R9 ;  /* 0x000000ffff147224 */ /* 0x000fe400078e0009 */
[----:B--2---:R-:W-:Y:S02]  /*153f0*/  IMAD.IADD R11, R11, 0x1, -R12 ;  /* 0x000000010b0b7824 */ /* 0x004fe400078e0a0c */
[----:B------:R-:W-:Y:S02]  /*15400*/  IMAD.MOV.U32 R12, RZ, RZ, R156 ;  /* 0x000000ffff0c7224 */ /* 0x000fe400078e009c */
[--C-:B---3--:R-:W-:Y:S02]  /*15410*/  IMAD.IADD R10, R10, 0x1, R11.reuse ;  /* 0x000000010a0a7824 */ /* 0x108fe400078e020b */
[----:B----4-:R-:W-:-:S03]  /*15420*/  IMAD.IADD R11, R8, 0x1, R11 ;  /* 0x00000001080b7824 */ /* 0x010fc600078e020b */
[----:B------:R-:W-:Y:S01]  /*15430*/  LOP3.LUT R3, RZ, R10, RZ, 0x33, !PT ;  /* 0x0000000aff037212 */ /* 0x000fe200078e33ff */
[----:B------:R-:W-:Y:S01]  /*15440*/  IMAD.MOV.U32 R8, RZ, RZ, R19 ;  /* 0x000000ffff087224 */ /* 0x000fe200078e0013 */
[----:B------:R-:W-:-:S03]  /*15450*/  LOP3.LUT R21, RZ, R11, RZ, 0x33, !PT ;  /* 0x0000000bff157212 */ /* 0x000fc600078e33ff */
[----:B------:R0:W-:Y:S04]  /*15460*/  STL [R1], R3 ;  /* 0x0000000301007387 */ /* 0x0001e80000100800 */
.L_x_11395:
[----:B------:R-:W-:-:S04]  /*15470*/  ISETP.NE.AND P1, PT, R8, 0x1, PT ;  /* 0x000000010800780c */ /* 0x000fc80003f25270 */
[----:B0-----:R-:W-:-:S04]  /*15480*/  SEL R3, RZ, 0x1, P1 ;  /* 0x00000001ff037807 */ /* 0x001fc80000800000 */
[----:B------:R-:W-:Y:S01]  /*15490*/  LOP3.LUT R156, R12, R3, RZ, 0x3c, !PT ;  /* 0x000000030c9c7212 */ /* 0x000fe200078e3cff */
[----:B------:R-:W-:Y:S06]  /*154a0*/  @!P0 BRA `(.L_x_11376) ;  /* 0x0000000000048947 */ /* 0x000fec0003800000 */
[----:B------:R-:W-:Y:S01]  /*154b0*/  BPT.TRAP 0x1 ;  /* 0x000000040000795c */ /* 0x000fe20000300000 */
.L_x_11376:
        /* <DEDUP_REMOVED lines=8> */
.L_x_11377:
        /* <DEDUP_REMOVED lines=8> */
.L_x_11379:
[----:B------:R-:W-:Y:S05]  /*155c0*/  BSYNC B1 ;  /* 0x0000000000017941 */ /* 0x000fea0003800000 */
.L_x_11378:
        /* <DEDUP_REMOVED lines=37> */
[----:B------:R-:W-:Y:S01]  /*15820*/  R2UR UR14, R56 ;  /* 0x00000000380e72ca */ /* 0x000fe200000e0000 */
[----:B------:R-:W-:Y:S01]  /*15830*/  VIADD R56, R9, 0x202 ;  /* 0x0000020209387836 */ /* 0x000fe20000000000 */
[----:B------:R-:W-:Y:S01]  /*15840*/  R2UR UR15, R57 ;  /* 0x00000000390f72ca */ /* 0x000fe200000e0000 */
[----:B------:R-:W-:Y:S01]  /*15850*/  IMAD.MOV.U32 R57, RZ, RZ, -0x7fffffe0 ;  /* 0x80000020ff397424 */ /* 0x000fe200078e00ff */
[C---:B------:R-:W-:Y:S02]  /*15860*/  R2UR UR16, R6.reuse ;  /* 0x00000000061072ca */ /* 0x040fe400000e0000 */
[----:B------:R-:W-:Y:S02]  /*15870*/  R2UR UR17, R7 ;  /* 0x00000000071172ca */ /* 0x000fe400000e0000 */
        /* <DEDUP_REMOVED lines=44> */
.L_x_11381:
[----:B------:R-:W-:Y:S01]  /*15b40*/  SHF.L.U32 R9, R12, 0x1f, RZ ;  /* 0x0000001f0c097819 */ /* 0x000fe200000006ff */
[----:B01----:R-:W-:-:S04]  /*15b50*/  IMAD R14, R8, 0x8, R18 ;  /* 0x00000008080e7824 */ /* 0x003fc800078e0212 */
[----:B------:R0:W1:Y:S01]  /*15b60*/  SYNCS.PHASECHK.TRANS64.TRYWAIT P1, [R14+URZ+0x13250], R9 ;  /* 0x013250090e0075a7 */ /* 0x000062000802017f */
[----:B------:R-:W-:Y:S05]  /*15b70*/  @!P0 BRA `(.L_x_11382) ;  /* 0x0000000000048947 */ /* 0x000fea0003800000 */
[----:B------:R-:W-:Y:S01]  /*15b80*/  BPT.TRAP 0x1 ;  /* 0x000000040000795c */ /* 0x000fe20000300000 */
.L_x_11382:
[----:B------:R-:W-:Y:S04]  /*15b90*/  BSSY B1, `(.L_x_11383) ;  /* 0x0000004000017945 */ /* 0x000fe80003800000 */
[----:B-1----:R-:W-:Y:S05]  /*15ba0*/  @P1 BRA `(.L_x_11384) ;  /* 0x0000000000081947 */ /* 0x002fea0003800000 */
[----:B------:R-:W1:Y:S02]  /*15bb0*/  SYNCS.PHASECHK.TRANS64.TRYWAIT P1, [R14+URZ+0x13250], R9 ;  /* 0x013250090e0075a7 */ /* 0x000e64000802017f */
[----:B-1----:R-:W-:Y:S05]  /*15bc0*/  @!P1 BRA `(.L_x_11385) ;  /* 0x000000cc00f09947 */ /* 0x002fea0003800000 */
.L_x_11384:
[----:B------:R-:W-:Y:S05]  /*15bd0*/  BSYNC B1 ;  /* 0x0000000000017941 */ /* 0x000fea0003800000 */
.L_x_11383:
[----:B01----:R-:W-:Y:S01]  /*15be0*/  VIADD R9, R18, 0x1000 ;  /* 0x0000100012097836 */ /* 0x003fe20000000000 */
[----:B------:R-:W-:-:S04]  /*15bf0*/  WARPGROUP.ARRIVE ;  /* 0x00000000000079c5 */ /* 0x000fc80000000000 */
[----:B------:R-:W-:-:S04]  /*15c00*/  SHF.R.U32.HI R9, RZ, 0x4, R9 ;  /* 0x00000004ff097819 */ /* 0x000fc80000011609 */
[----:B------:R-:W-:-:S04]  /*15c10*/  LOP3.LUT R9, R9, 0x3fff, RZ, 0xc0, !PT ;  /* 0x00003fff09097812 */ /* 0x000fc800078ec0ff */
[----:B------:R-:W-:-:S05]  /*15c20*/  LOP3.LUT R9, R9, 0x10000, RZ, 0xfc, !PT ;  /* 0x0001000009097812 */ /* 0x000fca00078efcff */
[----:B------:R-:W-:Y:S02]  /*15c30*/  IMAD R8, R8, 0x280, R9 ;  /* 0x0000028008087824 */ /* 0x000fe400078e0209 */
[----:B------:R-:W-:-:S03]  /*15c40*/  IMAD.MOV.U32 R9, RZ, RZ, -0x3ffffff0 ;  /* 0xc0000010ff097424 */ /* 0x000fc600078e00ff */
[----:B------:R-:W-:Y:S02]  /*15c50*/  R2UR UR6, R8 ;  /* 0x00000000080672ca */ /* 0x000fe400000e0000 */
        /* <DEDUP_REMOVED lines=8> */
[----:B------:R-:W3:Y:S01]  /*15ce0*/  LDL R155, [R1+0x38] ;  /* 0x00003800019b7983 */ /* 0x000ee20000100800 */
[----:B------:R-:W-:-:S03]  /*15cf0*/  WARPGROUP.ARRIVE ;  /* 0x00000000000079c5 */ /* 0x000fc60000000000 */
[----:B------:R-:W4:Y:S03]  /*15d00*/  LDL R153, [R1+0x28] ;  /* 0x0000280001997983 */ /* 0x000f260000100800 */
[----:B------:R-:W-:Y:S01]  /*15d10*/  QGMMA.64x64x32.F32.E4M3.E4M3 R24, R148, gdesc[UR4], R24, gsb0 ;  /* 0x00e0000494187df3 */ /* 0x000fe20008000818 */
[----:B------:R-:W5:Y:S01]  /*15d20*/  LDL R154, [R1+0x14] ;  /* 0x00001400019a7983 */ /* 0x000f620000100800 */
[----:B------:R-:W-:Y:S02]  /*15d30*/  VIADD R12, R8, 0x100 ;  /* 0x00000100080c7836 */ /* 0x000fe40000000000 */
[C---:B------:R-:W-:Y:S01]  /*15d40*/  FMUL.FTZ R9, R2.reuse, R120 ;  /* 0x0000007802097220 */ /* 0x040fe20000410000 */
[----:B------:R-:W-:Y:S02]  /*15d50*/  IMAD.MOV.U32 R13, RZ, RZ, -0x3ffffff0 ;  /* 0xc0000010ff0d7424 */ /* 0x000fe400078e00ff */
[C---:B------:R-:W-:Y:S01]  /*15d60*/  FMUL.FTZ R120, R2.reuse, R123 ;  /* 0x0000007b02787220 */ /* 0x040fe20000410000 */
[----:B------:R-:W-:Y:S01]  /*15d70*/  FMUL.FTZ R123, R2, R126 ;  /* 0x0000007e027b7220 */ /* 0x000fe20000410000 */
[----:B------:R-:W-:Y:S01]  /*15d80*/  R2UR UR6, R12 ;  /* 0x000000000c0672ca */ /* 0x000fe200000e0000 */
[----:B------:R-:W-:Y:S01]  /*15d90*/  VIADD R12, R8, 0x180 ;  /* 0x00000180080c7836 */ /* 0x000fe20000000000 */
[----:B------:R-:W-:Y:S01]  /*15da0*/  R2UR UR7, R13 ;  /* 0x000000000d0772ca */ /* 0x000fe200000e0000 */
[----:B------:R-:W-:-:S02]  /*15db0*/  IMAD.MOV.U32 R13, RZ, RZ, -0x3ffffff0 ;  /* 0xc0000010ff0d7424 */ /* 0x000fc400078e00ff */
[C---:B------:R-:W-:Y:S01]  /*15dc0*/  FMUL.FTZ R126, R2.reuse, R129 ;  /* 0x00000081027e7220 */ /* 0x040fe20000410000 */
[C---:B------:R-:W-:Y:S01]  /*15dd0*/  FMUL.FTZ R129, R2.reuse, R132 ;  /* 0x0000008402817220 */ /* 0x040fe20000410000 */
[C---:B------:R-:W-:Y:S01]  /*15de0*/  FMUL.FTZ R132, R2.reuse, R135 ;  /* 0x0000008702847220 */ /* 0x040fe20000410000 */
[C---:B------:R-:W-:Y:S01]  /*15df0*/  FMUL.FTZ R135, R2.reuse, R60 ;  /* 0x0000003c02877220 */ /* 0x040fe20000410000 */
[C---:B------:R-:W-:Y:S01]  /*15e00*/  FMUL.FTZ R60, R2.reuse, R62 ;  /* 0x0000003e023c7220 */ /* 0x040fe20000410000 */
[C---:B------:R-:W-:Y:S01]  /*15e10*/  FMUL.FTZ R62, R2.reuse, R66 ;  /* 0x00000042023e7220 */ /* 0x040fe20000410000 */
[----:B------:R-:W-:Y:S01]  /*15e20*/  FMUL.FTZ R66, R2, R70 ;  /* 0x0000004602427220 */ /* 0x000fe20000410000 */
[----:B------:R-:W-:Y:S02]  /*15e30*/  IMAD R70, R0, -0xa0, RZ ;  /* 0xffffff6000467824 */ /* 0x000fe400078e02ff */
        /* <DEDUP_REMOVED lines=75> */
[----:B------:R-:W-:Y:S01]  /*162f0*/  VIADD R56, R8, 0x200 ;  /* 0x0000020008387836 */ /* 0x000fe20000000000 */
[----:B------:R-:W0:Y:S01]  /*16300*/  MUFU.TANH R13, R13 ;  /* 0x0000000d000d7308 */ /* 0x000e220000002400 */
[----:B------:R-:W-:-:S07]  /*16310*/  IMAD.MOV.U32 R57, RZ, RZ, -0x3ffffff0 ;  /* 0xc0000010ff397424 */ /* 0x000fce00078e00ff */
[----:B------:R0:W2:Y:S01]  /*16320*/  MUFU.TANH R8, R61 ;  /* 0x0000003d00087308 */ /* 0x0000a20000002400 */
[----:B-1----:R-:W-:-:S04]  /*16330*/  LOP3.LUT R151, R151, 0x7f, RZ, 0xc0, !PT ;  /* 0x0000007f97977812 */ /* 0x002fc800078ec0ff */
[----:B------:R-:W-:-:S03]  /*16340*/  ISETP.NE.AND P1, PT, R151, RZ, PT ;  /* 0x000000ff9700720c */ /* 0x000fc60003f25270 */
[----:B------:R-:W1:Y:S01]  /*16350*/  MUFU.TANH R12, R12 ;  /* 0x0000000c000c7308 */ /* 0x000e620000002400 */
[C---:B0-----:R-:W-:Y:S01]  /*16360*/  FMUL.FTZ R61, R2.reuse, R63 ;  /* 0x0000003f023d7220 */ /* 0x041fe20000410000 */
[C---:B------:R-:W-:Y:S01]  /*16370*/  FMUL.FTZ R63, R2.reuse, R67 ;  /* 0x00000043023f7220 */ /* 0x040fe20000410000 */
[----:B------:R-:W-:-:S05]  /*16380*/  FMUL.FTZ R67, R2, R71 ;  /* 0x0000004702437220 */ /* 0x000fca0000410000 */
[----:B------:R-:W0:Y:S02]  /*16390*/  MUFU.TANH R121, R121 ;  /* 0x0000007900797308 */ /* 0x000e240000002400 */
[----:B------:R-:W-:-:S06]  /*163a0*/  @!P1 VIADD R3, R3, 0x13240 ;  /* 0x0001324003039836 */ /* 0x000fcc0000000000 */
[----:B------:R-:W0:Y:S01]  /*163b0*/  MUFU.TANH R122, R122 ;  /* 0x0000007a007a7308 */ /* 0x000e220000002400 */
[----:B------:R-:W-:-:S07]  /*163c0*/  @!P1 PRMT R3, RZ, 0x654, R3 ;  /* 0x00000654ff039816 */ /* 0x000fce0000000003 */
[----:B------:R-:W0:Y:S08]  /*163d0*/  MUFU.TANH R123, R123 ;  /* 0x0000007b007b7308 */ /* 0x000e300000002400 */
[----:B------:R-:W0:Y:S08]  /*163e0*/  MUFU.TANH R124, R124 ;  /* 0x0000007c007c7308 */ /* 0x000e300000002400 */
[----:B------:R-:W0:Y:S01]  /*163f0*/  MUFU.TANH R125, R125 ;  /* 0x0000007d007d7308 */ /* 0x000e220000002400 */
[----:B------:R-:W-:-:S02]  /*16400*/  WARPGROUP.DEPBAR.LE gsb0, 0x0 ;  /* 0x00008000000079c5 */ /* 0x000fc40000010000 */
[----:B------:R-:W-:-:S05]  /*16410*/  WARPGROUP.ARRIVE ;  /* 0x00000000000079c5 */ /* 0x000fca0000000000 */
[----:B------:R-:W0:Y:S01]  /*16420*/  MUFU.TANH R126, R126 ;  /* 0x0000007e007e7308 */ /* 0x000e220000002400 */
[----:B------:R-:W-:Y:S01]  /*16430*/  QGMMA.64x64x32.F32.E4M3.E4M3 R24, R140, gdesc[UR4], R24, gsb0 ;  /* 0x00e000048c187df3 */ /* 0x000fe20008000818 */
[----:B------:R-:W-:Y:S02]  /*16440*/  R2UR UR6, R56 ;  /* 0x00000000380672ca */ /* 0x000fe400000e0000 */
[----:B------:R-:W-:-:S04]  /*16450*/  R2UR UR7, R57 ;  /* 0x00000000390772ca */ /* 0x000fc800000e0000 */
        /* <DEDUP_REMOVED lines=16> */
[----:B------:R-:W0:Y:S08]  /*16560*/  MUFU.TANH R111, R111 ;  /* 0x0000006f006f7308 */ /* 0x000e300000002400 */
[----:B------:R-:W0:Y:S01]  /*16570*/  MUFU.TANH R112, R112 ;  /* 0x0000007000707308 */ /* 0x000e220000002400 */
[----:B--2---:R-:W-:-:S05]  /*16580*/  IADD3 R56, R70, 0x1, R152 ;  /* 0x0000000146387810 */ /* 0x004fca0007ffe098 */
[----:B---3--:R-:W-:Y:S02]  /*16590*/  IMAD.IADD R56, R56, 0x1, -R155 ;  /* 0x0000000138387824 */ /* 0x008fe400078e0a9b */
[----:B------:R-:W2:Y:S01]  /*165a0*/  LDC R155, c[0x0][0x9e4] ;  /* 0x00027900ff9b7b82 */ /* 0x000ea20000000800 */
[----:B------:R-:W3:Y:S01]  /*165b0*/  MUFU.TANH R113, R113 ;  /* 0x0000007100717308 */ /* 0x000ee20000002400 */
[----:B----4-:R-:W-:-:S07]  /*165c0*/  IMAD R56, R153, -0x2, R56 ;  /* 0xfffffffe99387824 */ /* 0x010fce00078e0238 */
[----:B------:R-:W4:Y:S08]  /*165d0*/  MUFU.TANH R114, R114 ;  /* 0x0000007200727308 */ /* 0x000f300000002400 */
[----:B------:R-:W0:Y:S08]  /*165e0*/  MUFU.TANH R115, R115 ;  /* 0x0000007300737308 */ /* 0x000e300000002400 */
[----:B------:R-:W0:Y:S08]  /*165f0*/  MUFU.TANH R116, R116 ;  /* 0x0000007400747308 */ /* 0x000e300000002400 */
[----:B------:R-:W0:Y:S01]  /*16600*/  MUFU.TANH R117, R117 ;  /* 0x0000007500757308 */ /* 0x000e220000002400 */
[----:B------:R-:W-:-:S02]  /*16610*/  WARPGROUP.DEPBAR.LE gsb0, 0x0 ;  /* 0x00008000000079c5 */ /* 0x000fc40000010000 */
[----:B------:R1:W-:Y:S01]  /*16620*/  @!P1 SYNCS.ARRIVE.TRANS64.RED.A1T0 RZ, [R3+URZ], RZ ;  /* 0x000000ff03ff99a7 */ /* 0x0003e2000810043f */
[----:B--2---:R-:W-:-:S04]  /*16630*/  ISETP.GE.AND P1, PT, R155, 0x1, PT ;  /* 0x000000019b00780c */ /* 0x004fc80003f26270 */
[----:B------:R-:W2:Y:S01]  /*16640*/  MUFU.TANH R118, R118 ;  /* 0x0000007600767308 */ /* 0x000ea20000002400 */
[C---:B------:R-:W-:Y:S02]  /*16650*/  VIADD R138, R56.reuse, UR41 ;  /* 0x00000029388a7c36 */ /* 0x040fe40008000000 */
[----:B------:R-:W-:Y:S02]  /*16660*/  VIADD R137, R56, UR43 ;  /* 0x0000002b38897c36 */ /* 0x000fe40008000000 */
[C---:B-----5:R-:W-:Y:S02]  /*16670*/  IMAD.IADD R136, R154.reuse, 0x1, R138 ;  /* 0x000000019a887824 */ /* 0x060fe400078e028a */
[----:B-1----:R-:W-:Y:S01]  /*16680*/  IMAD R3, R153, -0x2, R70 ;  /* 0xfffffffe99037824 */ /* 0x002fe200078e0246 */
[----:B------:R-:W1:Y:S01]  /*16690*/  MUFU.TANH R119, R119 ;  /* 0x0000007700777308 */ /* 0x000e620000002400 */
        /* <DEDUP_REMOVED lines=52> */
[----:B------:R-:W2:Y:S01]  /*169e0*/  LDL R154, [R1] ;  /* 0x00000000019a7983 */ /* 0x000ea20000100800 */
        /* <DEDUP_REMOVED lines=8> */
.L_x_11388:
[----:B------:R-:W-:-:S05]  /*16a70*/  IMAD.U32 R139, RZ, RZ, UR37 ;  /* 0x00000025ff8b7e24 */ /* 0x000fca000f8e00ff */
[----:B------:R-:W-:-:S13]  /*16a80*/  ISETP.NE.AND P1, PT, R139, 0x1, PT ;  /* 0x000000018b00780c */ /* 0x000fda0003f25270 */
[----:B------:R-:W1:Y:S02]  /*16a90*/  @P1 LDC.64 R56, c[0x0][0x9e8] ;  /* 0x00027a00ff381b82 */ /* 0x000e640000000a00 */
[----:B-1----:R-:W-:-:S04]  /*16aa0*/  @P1 IMAD.HI.U32 R140, R10, R56, RZ ;  /* 0x000000380a8c1227 */ /* 0x002fc800078e00ff */
[----:B------:R-:W-:Y:S01]  /*16ab0*/  IMAD.MOV.U32 R56, RZ, RZ, R10 ;  /* 0x000000ffff387224 */ /* 0x000fe200078e000a */
[----:B------:R-:W-:-:S07]  /*16ac0*/  @P1 SHF.R.U32.HI R56, RZ, R57, R140 ;  /* 0x00000039ff381219 */ /* 0x000fce000001168c */
.L_x_11389:
[----:B------:R-:W-:Y:S05]  /*16ad0*/  BSYNC B1 ;  /* 0x0000000000017941 */ /* 0x000fea0003800000 */
.L_x_11387:
[----:B------:R-:W-:-:S05]  /*16ae0*/  IMAD R56, R56, R139, R3 ;  /* 0x0000008b38387224 */ /* 0x000fca00078e0203 */
[----:B------:R-:W-:Y:S02]  /*16af0*/  VIMNMX R71, R71, R56, !PT ;  /* 0x0000003847477248 */ /* 0x000fe40007fe0100 */
[----:B------:R-:W-:-:S07]  /*16b00*/  VIADDMNMX R136, R56, R139, R136, PT ;  /* 0x0000008b38887246 */ /* 0x000fce0003800188 */
.L_x_11386:
[C---:B------:R-:W-:Y:S01]  /*16b10*/  ISETP.GE.AND P1, PT, R70.reuse, 0x2, PT ;  /* 0x000000024600780c */ /* 0x040fe20003f26270 */
[----:B------:R-:W2:Y:S01]  /*16b20*/  LDL R56, [R1+0x20] ;  /* 0x0000200001387983 */ /* 0x000ea20000100800 */
[----:B------:R-:W-:Y:S02]  /*16b30*/  ISETP.GE.AND P2, PT, R70, 0x9, PT ;  /* 0x000000094600780c */ /* 0x000fe40003f46270 */
[C---:B------:R-:W-:Y:S02]  /*16b40*/  ISETP.GT.AND P3, PT, R71.reuse, 0x1, !P1 ;  /* 0x000000014700780c */ /* 0x040fe40004f64270 */
[----:B------:R-:W-:Y:S02]  /*16b50*/  ISETP.GT.AND P4, PT, R71, 0x8, !P2 ;  /* 0x000000084700780c */ /* 0x000fe40005784270 */
[C---:B------:R-:W-:Y:S02]  /*16b60*/  ISETP.LT.OR P3, PT, R136.reuse, 0x2, P3 ;  /* 0x000000028800780c */ /* 0x040fe40001f61670 */
[----:B------:R-:W-:-:S02]  /*16b70*/  ISETP.LT.OR P4, PT, R136, 0x9, P4 ;  /* 0x000000098800780c */ /* 0x000fc40002781670 */
[----:B------:R-:W-:Y:S02]  /*16b80*/  FSEL R13, R13, -INF , !P3 ;  /* 0xff8000000d0d7808 */ /* 0x000fe40005800000 */
[----:B------:R-:W-:Y:S02]  /*16b90*/  ISETP.GE.AND P3, PT, R70, 0xa, PT ;  /* 0x0000000a4600780c */ /* 0x000fe40003f66270 */
[----:B0-----:R-:W-:Y:S02]  /*16ba0*/  FSEL R121, R121, -INF , !P4 ;  /* 0xff80000079797808 */ /* 0x001fe40006000000 */
        /* <DEDUP_REMOVED lines=236> */
.L_x_11392:
[----:B------:R-:W-:-:S05]  /*17a70*/  IMAD.U32 R56, RZ, RZ, UR37 ;  /* 0x00000025ff387e24 */ /* 0x000fca000f8e00ff */
[----:B------:R-:W-:-:S13]  /*17a80*/  ISETP.NE.AND P6, PT, R56, 0x1, PT ;  /* 0x000000013800780c */ /* 0x000fda0003fc5270 */
[----:B------:R-:W0:Y:S02]  /*17a90*/  @P6 LDC.64 R8, c[0x0][0x9e8] ;  /* 0x00027a00ff086b82 */ /* 0x000e240000000a00 */
[----:B0-----:R-:W-:-:S04]  /*17aa0*/  @P6 IMAD.HI.U32 R70, R11, R8, RZ ;  /* 0x000000080b466227 */ /* 0x001fc800078e00ff */
[----:B------:R-:W-:Y:S01]  /*17ab0*/  IMAD.MOV.U32 R8, RZ, RZ, R11 ;  /* 0x000000ffff087224 */ /* 0x000fe200078e000b */
[----:B------:R-:W-:-:S07]  /*17ac0*/  @P6 SHF.R.U32.HI R8, RZ, R9, R70 ;  /* 0x00000009ff086219 */ /* 0x000fce0000011646 */
.L_x_11393:
[----:B------:R-:W-:Y:S05]  /*17ad0*/  BSYNC B1 ;  /* 0x0000000000017941 */ /* 0x000fea0003800000 */
.L_x_11391:
[----:B------:R-:W-:-:S05]  /*17ae0*/  IMAD R3, R8, R56, R3 ;  /* 0x0000003808037224 */ /* 0x000fca00078e0203 */
[----:B------:R-:W-:Y:S02]  /*17af0*/  VIMNMX R137, R137, R3, !PT ;  /* 0x0000000389897248 */ /* 0x000fe40007fe0100 */
[----:B------:R-:W-:-:S07]  /*17b00*/  VIADDMNMX R138, R3, R56, R138, PT ;  /* 0x00000038038a7246 */ /* 0x000fce000380018a */
.L_x_11390:
[----:B------:R-:W-:Y:S01]  /*17b10*/  ISETP.GT.AND P1, PT, R137, 0x1, !P1 ;  /* 0x000000018900780c */ /* 0x000fe20004f24270 */
[----:B------:R-:W2:Y:S01]  /*17b20*/  LDL.LU R136, [R1+0x8] ;  /* 0x0000080001887983 */ /* 0x000ea20000300800 */
[C---:B------:R-:W-:Y:S02]  /*17b30*/  LOP3.LUT P6, RZ, R17.reuse, 0x2, RZ, 0xc0, !PT ;  /* 0x0000000211ff7812 */ /* 0x040fe400078cc0ff */
[----:B------:R-:W-:Y:S01]  /*17b40*/  ISETP.LT.OR P1, PT, R138, 0x2, P1 ;  /* 0x000000028a00780c */ /* 0x000fe20000f21670 */
[----:B------:R-:W3:Y:S01]  /*17b50*/  LDL.LU R70, [R1+0x4] ;  /* 0x0000040001467983 */ /* 0x000ee20000300800 */
[----:B------:R-:W-:Y:S01]  /*17b60*/  LOP3.LUT R17, R17, 0xffffffdf, RZ, 0xc0, !PT ;  /* 0xffffffdf11117812 */ /* 0x000fe200078ec0ff */
[----:B------:R-:W-:Y:S01]  /*17b70*/  IMAD.U32 R56, RZ, RZ, UR36 ;  /* 0x00000024ff387e24 */ /* 0x000fe2000f8e00ff */
[----:B------:R-:W-:Y:S02]  /*17b80*/  FSEL R120, R120, -INF , !P1 ;  /* 0xff80000078787808 */ /* 0x000fe40004800000 */
[----:B------:R-:W-:-:S02]  /*17b90*/  ISETP.GT.AND P1, PT, R137, 0x18, !P6 ;  /* 0x000000188900780c */ /* 0x000fc40007724270 */
[----:B------:R-:W-:Y:S02]  /*17ba0*/  @P0 LOP3.LUT R17, R17, 0x20, RZ, 0xfc, !PT ;  /* 0x0000002011110812 */ /* 0x000fe400078efcff */
[C---:B------:R-:W-:Y:S02]  /*17bb0*/  ISETP.LT.OR P1, PT, R138.reuse, 0x19, P1 ;  /* 0x000000198a00780c */ /* 0x040fe40000f21670 */
        /* <DEDUP_REMOVED lines=16> */
[C---:B------:R-:W-:Y:S02]  /*17cc0*/  LOP3.LUT P1, RZ, R16.reuse, 0x40000000, RZ, 0xc0, !PT ;  /* 0x4000000010ff7812 */ /* 0x040fe4000782c0ff */
        /* <DEDUP_REMOVED lines=50> */
[C---:B------:R-:W-:Y:S02]  /*17ff0*/  LOP3.LUT P1, RZ, R16.reuse, 0x200000, RZ, 0xc0, !PT ;  /* 0x0020000010ff7812 */ /* 0x040fe4000782c0ff */
[----:B------:R-:W-:Y:S02]  /*18000*/  LOP3.LUT P5, RZ, R16, 0x80000, RZ, 0xc0, !PT ;  /* 0x0008000010ff7812 */ /* 0x000fe400078ac0ff */
[----:B------:R-:W-:-:S02]  /*18010*/  ISETP.GT.AND P1, PT, R137, 0x48, !P1 ;  /* 0x000000488900780c */ /* 0x000fc40004f24270 */
[----:B------:R-:W-:Y:S02]  /*18020*/  FMNMX.FTZ R3, R108, R3, !PT ;  /* 0x000000036c037209 */ /* 0x000fe40007810000 */
[----:B------:R-:W-:Y:S02]  /*18030*/  ISETP.LT.OR P1, PT, R138, 0x49, P1 ;  /* 0x000000498a00780c */ /* 0x000fe40000f21670 */
[----:B------:R-:W-:Y:S02]  /*18040*/  FMNMX.FTZ R3, R109, R3, !PT ;  /* 0x000000036d037209 */ /* 0x000fe40007810000 */
[----:B------:R-:W-:Y:S02]  /*18050*/  FSEL R94, R94, -INF , !P1 ;  /* 0xff8000005e5e7808 */ /* 0x000fe40004800000 */
[C---:B------:R-:W-:Y:S02]  /*18060*/  LOP3.LUT P1, RZ, R16.reuse, 0x100000, RZ, 0xc0, !PT ;  /* 0x0010000010ff7812 */ /* 0x040fe4000782c0ff */
[----:B------:R-:W-:-:S02]  /*18070*/  LOP3.LUT P4, RZ, R16, 0x40000, RZ, 0xc0, !PT ;  /* 0x0004000010ff7812 */ /* 0x000fc4000788c0ff */
[----:B------:R-:W-:Y:S02]  /*18080*/  ISETP.GT.AND P1, PT, R137, 0x49, !P1 ;  /* 0x000000498900780c */ /* 0x000fe40004f24270 */
[----:B------:R-:W-:Y:S02]  /*18090*/  FMNMX.FTZ R3, R112, R3, !PT ;  /* 0x0000000370037209 */ /* 0x000fe40007810000 */
[----:B------:R-:W-:Y:S02]  /*180a0*/  ISETP.LT.OR P1, PT, R138, 0x4a, P1 ;  /* 0x0000004a8a00780c */ /* 0x000fe40000f21670 */
[----:B------:R-:W-:Y:S02]  /*180b0*/  FMNMX.FTZ R3, R113, R3, !PT ;  /* 0x0000000371037209 */ /* 0x000fe40007810000 */
[----:B------:R-:W-:Y:S02]  /*180c0*/  FSEL R95, R95, -INF , !P1 ;  /* 0xff8000005f5f7808 */ /* 0x000fe40004800000 */
[----:B------:R-:W-:-:S02]  /*180d0*/  ISETP.GT.AND P1, PT, R137, 0x50, !P5 ;  /* 0x000000508900780c */ /* 0x000fc40006f24270 */
[----:B------:R-:W-:Y:S02]  /*180e0*/  LOP3.LUT P3, RZ, R16, 0x20000, RZ, 0xc0, !PT ;  /* 0x0002000010ff7812 */ /* 0x000fe4000786c0ff */
        /* <DEDUP_REMOVED lines=16> */
[----:B------:R-:W-:-:S02]  /*181f0*/  LOP3.LUT P0, RZ, R16, 0x8000, RZ, 0xc0, !PT ;  /* 0x0000800010ff7812 */ /* 0x000fc4000780c0ff */
[----:B------:R-:W-:Y:S02]  /*18200*/  FSEL R103, R103, -INF , !P1 ;  /* 0xff80000067677808 */ /* 0x000fe40004800000 */
[----:B------:R-:W-:Y:S02]  /*18210*/  FMNMX.FTZ R3, R93, R3, !PT ;  /* 0x000000035d037209 */ /* 0x000fe40007810000 */
[----:B------:R-:W-:Y:S02]  /*18220*/  ISETP.GT.AND P1, PT, R137, 0x60, !P0 ;  /* 0x000000608900780c */ /* 0x000fe40004724270 */
[----:B------:R-:W-:Y:S02]  /*18230*/  FMNMX.FTZ R3, R96, R3, !PT ;  /* 0x0000000360037209 */ /* 0x000fe40007810000 */
[----:B------:R-:W-:Y:S02]  /*18240*/  ISETP.LT.OR P1, PT, R138, 0x61, P1 ;  /* 0x000000618a00780c */ /* 0x000fe40000f21670 */
[----:B------:R-:W-:-:S02]  /*18250*/  LOP3.LUT P6, RZ, R16, 0x4000, RZ, 0xc0, !PT ;  /* 0x0000400010ff7812 */ /* 0x000fc400078cc0ff */
        /* <DEDUP_REMOVED lines=21> */
[----:B------:R-:W-:Y:S02]  /*183b0*/  FMNMX.FTZ R3, R84, R3, !PT ;  /* 0x0000000354037209 */ /* 0x000fe40007810000 */
        /* <DEDUP_REMOVED lines=18> */
[----:B------:R-:W-:Y:S02]  /*184e0*/  LOP3.LUT P5, RZ, R16, 0x40, RZ, 0xc0, !PT ;  /* 0x0000004010ff7812 */ /* 0x000fe400078ac0ff */
[----:B------:R-:W-:-:S02]  /*184f0*/  ISETP.LT.OR P1, PT, R138, 0x79, P1 ;  /* 0x000000798a00780c */ /* 0x000fc40000f21670 */
[----:B------:R-:W-:Y:S02]  /*18500*/  FMNMX.FTZ R3, R69, R3, !PT ;  /* 0x0000000345037209 */ /* 0x000fe40007810000 */
[----:B------:R-:W-:Y:S02]  /*18510*/  ISETP.GT.AND P5, PT, R137, 0x81, !P5 ;  /* 0x000000818900780c */ /* 0x000fe40006fa4270 */
[----:B------:R-:W-:Y:S01]  /*18520*/  FSEL R86, R86, -INF , !P1 ;  /* 0xff80000056567808 */ /* 0x000fe20004800000 */
[----:B------:R-:W0:Y:S01]  /*18530*/  SHFL.BFLY PT, R8, R3, 0x2, 0x1f ;  /* 0x0c401f0003087f89 */ /* 0x000e2200000e0000 */
[----:B------:R-:W-:Y:S02]  /*18540*/  LOP3.LUT P1, RZ, R16, 0x100, RZ, 0xc0, !PT ;  /* 0x0000010010ff7812 */ /* 0x000fe4000782c0ff */
[----:B------:R-:W-:Y:S02]  /*18550*/  LOP3.LUT R17, R17, 0xffffff7f, RZ, 0xc0, !PT ;  /* 0xffffff7f11117812 */ /* 0x000fe400078ec0ff */
[----:B------:R-:W-:-:S02]  /*18560*/  ISETP.GT.AND P1, PT, R137, 0x79, !P1 ;  /* 0x000000798900780c */ /* 0x000fc40004f24270 */
[----:B------:R-:W-:Y:S02]  /*18570*/  LOP3.LUT P4, RZ, R16, 0x20, RZ, 0xc0, !PT ;  /* 0x0000002010ff7812 */ /* 0x000fe4000788c0ff */
[----:B------:R-:W-:Y:S02]  /*18580*/  ISETP.LT.OR P1, PT, R138, 0x7a, P1 ;  /* 0x0000007a8a00780c */ /* 0x000fe40000f21670 */
[----:B------:R-:W-:Y:S02]  /*18590*/  @P5 LOP3.LUT R17, R17, 0x80, RZ, 0xfc, !PT ;  /* 0x0000008011115812 */ /* 0x000fe400078efcff */
[----:B------:R-:W-:Y:S02]  /*185a0*/  FSEL R87, R87, -INF , !P1 ;  /* 0xff80000057577808 */ /* 0x000fe40004800000 */
[----:B------:R-:W-:Y:S02]  /*185b0*/  LOP3.LUT P1, RZ, R16, 0x80, RZ, 0xc0, !PT ;  /* 0x0000008010ff7812 */ /* 0x000fe4000782c0ff */
[----:B------:R-:W-:-:S02]  /*185c0*/  LOP3.LUT P5, RZ, R17, 0x8, RZ, 0xc0, !PT ;  /* 0x0000000811ff7812 */ /* 0x000fc400078ac0ff */
[C---:B------:R-:W-:Y:S02]  /*185d0*/  ISETP.GT.AND P1, PT, R137.reuse, 0x80, !P1 ;  /* 0x000000808900780c */ /* 0x040fe40004f24270 */
[----:B------:R-:W-:Y:S02]  /*185e0*/  ISETP.GT.AND P5, PT, R137, 0x99, !P5 ;  /* 0x000000998900780c */ /* 0x000fe40006fa4270 */
[----:B------:R-:W-:Y:S02]  /*185f0*/  ISETP.LT.OR P1, PT, R138, 0x81, P1 ;  /* 0x000000818a00780c */ /* 0x000fe40000f21670 */
[----:B0-----:R-:W-:Y:S02]  /*18600*/  FMNMX.FTZ R3, R3, R8, !PT ;  /* 0x0000000803037209 */ /* 0x001fe40007810000 */
[----:B------:R-:W-:Y:S02]  /*18610*/  FSEL R58, R58, -INF , !P1 ;  /* 0xff8000003a3a7808 */ /* 0x000fe40004800000 */
[C---:B------:R-:W-:Y:S01]  /*18620*/  LOP3.LUT P6, RZ, R16.reuse, 0x10, RZ, 0xc0, !PT ;  /* 0x0000001010ff7812 */ /* 0x040fe200078cc0ff */
[----:B------:R-:W0:Y:S01]  /*18630*/  SHFL.BFLY PT, R8, R3, 0x1, 0x1f ;  /* 0x0c201f0003087f89 */ /* 0x000e2200000e0000 */
[----:B------:R-:W-:-:S02]  /*18640*/  LOP3.LUT P3, RZ, R16, 0x8, RZ, 0xc0, !PT ;  /* 0x0000000810ff7812 */ /* 0x000fc4000786c0ff */
[C---:B------:R-:W-:Y:S02]  /*18650*/  LOP3.LUT P2, RZ, R16.reuse, 0x4, RZ, 0xc0, !PT ;  /* 0x0000000410ff7812 */ /* 0x040fe4000784c0ff */
[C---:B------:R-:W-:Y:S02]  /*18660*/  LOP3.LUT P0, RZ, R16.reuse, 0x1, RZ, 0xc0, !PT ;  /* 0x0000000110ff7812 */ /* 0x040fe4000780c0ff */
[C---:B------:R-:W-:Y:S02]  /*18670*/  LOP3.LUT P1, RZ, R16.reuse, 0x2, RZ, 0xc0, !PT ;  /* 0x0000000210ff7812 */ /* 0x040fe4000782c0ff */
[----:B------:R-:W-:Y:S02]  /*18680*/  LOP3.LUT R16, R16, 0xfffffffd, RZ, 0xc0, !PT ;  /* 0xfffffffd10107812 */ /* 0x000fe400078ec0ff */
[----:B------:R-:W-:Y:S02]  /*18690*/  ISETP.GT.AND P4, PT, R137, 0x88, !P4 ;  /* 0x000000888900780c */ /* 0x000fe40006784270 */
[----:B------:R-:W-:-:S02]  /*186a0*/  @P5 LOP3.LUT R16, R16, 0x2, RZ, 0xfc, !PT ;  /* 0x0000000210105812 */ /* 0x000fc400078efcff */
[----:B------:R-:W-:Y:S02]  /*186b0*/  LOP3.LUT P5, RZ, R17, 0x80, RZ, 0xc0, !PT ;  /* 0x0000008011ff7812 */ /* 0x000fe400078ac0ff */
[----:B------:R-:W-:Y:S02]  /*186c0*/  LOP3.LUT R16, R16, 0xfffffff7, RZ, 0xc0, !PT ;  /* 0xfffffff710107812 */ /* 0x000fe400078ec0ff */
[C---:B------:R-:W-:Y:S02]  /*186d0*/  ISETP.LT.OR P5, PT, R138.reuse, 0x82, P5 ;  /* 0x000000828a00780c */ /* 0x040fe40002fa1670 */
[----:B------:R-:W-:Y:S02]  /*186e0*/  ISETP.LT.OR P4, PT, R138, 0x89, P4 ;  /* 0x000000898a00780c */ /* 0x000fe40002781670 */
[----:B------:R-:W-:Y:S02]  /*186f0*/  ISETP.GT.AND P6, PT, R137, 0x89, !P6 ;  /* 0x000000898900780c */ /* 0x000fe400077c4270 */
[----:B0-----:R-:W-:-:S02]  /*18700*/  FMNMX.FTZ R3, R3, R8, !PT ;  /* 0x0000000803037209 */ /* 0x001fc40007810000 */
[----:B------:R-:W-:Y:S02]  /*18710*/  ISETP.GT.AND P0, PT, R137, RZ, !P0 ;  /* 0x000000ff8900720c */ /* 0x000fe40004704270 */
[----:B------:R-:W-:Y:S01]  /*18720*/  LOP3.LUT R17, R17, 0xffffffbf, RZ, 0xc0, !PT ;  /* 0xffffffbf11117812 */ /* 0x000fe200078ec0ff */
[----:B------:R-:W-:-:S01]  /*18730*/  FFMA.FTZ R9, R3, R56, -8 ;  /* 0xc100000003097423 */ /* 0x000fc20000010038 */
[----:B------:R-:W-:Y:S02]  /*18740*/  ISETP.LT.OR P0, PT, R138, 0x1, P0 ;  /* 0x000000018a00780c */ /* 0x000fe40000701670 */
[----:B------:R-:W-:Y:S02]  /*18750*/  @P5 LOP3.LUT R16, R16, 0x8, RZ, 0xfc, !PT ;  /* 0x0000000810105812 */ /* 0x000fe400078efcff */
[----:B------:R-:W-:Y:S02]  /*18760*/  FSEL R12, R12, -INF , !P0 ;  /* 0xff8000000c0c7808 */ /* 0x000fe40004000000 */
[----:B------:R-:W-:-:S02]  /*18770*/  LOP3.LUT P5, RZ, R16, 0x2, RZ, 0xc0, !PT ;  /* 0x0000000210ff7812 */ /* 0x000fc400078ac0ff */
[----:B------:R-:W-:Y:S02]  /*18780*/  LOP3.LUT R16, R16, 0xfffffffb, RZ, 0xc0, !PT ;  /* 0xfffffffb10107812 */ /* 0x000fe400078ec0ff */
[----:B------:R-:W-:Y:S02]  /*18790*/  ISETP.GT.AND P3, PT, R137, 0x90, !P3 ;  /* 0x000000908900780c */ /* 0x000fe40005f64270 */
[----:B------:R-:W-:Y:S02]  /*187a0*/  @P4 LOP3.LUT R16, R16, 0x4, RZ, 0xfc, !PT ;  /* 0x0000000410104812 */ /* 0x000fe400078efcff */
[----:B------:R-:W-:Y:S02]  /*187b0*/  ISETP.LT.OR P4, PT, R138, 0x8a, P6 ;  /* 0x0000008a8a00780c */ /* 0x000fe40003781670 */
[----:B------:R-:W-:Y:S02]  /*187c0*/  FSETP.NEU.FTZ.AND P6, PT, R3, -INF , PT ;  /* 0xff8000000300780b */ /* 0x000fe40003fdd000 */
[----:B------:R-:W-:-:S02]  /*187d0*/  ISETP.GT.AND P2, PT, R137, 0x91, !P2 ;  /* 0x000000918900780c */ /* 0x000fc40005744270 */
[----:B------:R-:W-:Y:S02]  /*187e0*/  FSEL R9, R9, RZ, P6 ;  /* 0x000000ff09097208 */ /* 0x000fe40003000000 */
[----:B------:R-:W-:Y:S02]  /*187f0*/  FSEL R8, R3, RZ, P6 ;  /* 0x000000ff03087208 */ /* 0x000fe40003000000 */
[----:B------:R-:W-:Y:S01]  /*18800*/  LOP3.LUT P6, RZ, R16, 0x4, RZ, 0xc0, !PT ;  /* 0x0000000410ff7812 */ /* 0x000fe200078cc0ff */
        /* <DEDUP_REMOVED lines=40> */
[----:B------:R-:W-:Y:S01]  /*18a90*/  FMNMX.FTZ R9, R12, R20, !PT ;  /* 0x000000140c097209 */ /* 0x000fe20007810000 */
[----:B------:R-:W-:Y:S01]  /*18aa0*/  FADD.FTZ R8, -R8, R15 ;  /* 0x0000000f08087221 */ /* 0x000fe20000010100 */
[----:B------:R-:W-:Y:S01]  /*18ab0*/  @P4 LOP3.LUT R17, R17, 0x40, RZ, 0xfc, !PT ;  /* 0x0000004011114812 */ /* 0x000fe200078efcff */
[----:B------:R-:W-:Y:S01]  /*18ac0*/  MUFU.EX2 R139, R139 ;  /* 0x0000008b008b7308 */ /* 0x000fe20000000800 */
[----:B------:R-:W-:Y:S01]  /*18ad0*/  FMNMX.FTZ R9, R120, R9, !PT ;  /* 0x0000000978097209 */ /* 0x000fe20007810000 */
[----:B------:R-:W-:Y:S01]  /*18ae0*/  FMUL.FTZ R8, R8, R56 ;  /* 0x0000003808087220 */ /* 0x000fe20000410000 */
[----:B------:R-:W-:-:S02]  /*18af0*/  LOP3.LUT P4, RZ, R16, 0x8, RZ, 0xc0, !PT ;  /* 0x0000000810ff7812 */ /* 0x000fc4000788c0ff */
[----:B------:R-:W-:Y:S02]  /*18b00*/  FMNMX.FTZ R9, R123, R9, !PT ;  /* 0x000000097b097209 */ /* 0x000fe40007810000 */
[----:B------:R-:W-:Y:S01]  /*18b10*/  FSEL R59, R59, -INF , !P4 ;  /* 0xff8000003b3b7808 */ /* 0x000fe20006000000 */
[----:B------:R-:W2:Y:S01]  /*18b20*/  MUFU.EX2 R8, R8 ;  /* 0x0000000800087308 */ /* 0x000ea20000000800 */
[----:B------:R-:W-:Y:S02]  /*18b30*/  FMNMX.FTZ R9, R124, R9, !PT ;  /* 0x000000097c097209 */ /* 0x000fe40007810000 */
[----:B------:R-:W-:Y:S02]  /*18b40*/  LOP3.LUT P4, RZ, R17, 0x40, RZ, 0xc0, !PT ;  /* 0x0000004011ff7812 */ /* 0x000fe4000788c0ff */
[----:B------:R-:W-:Y:S02]  /*18b50*/  FMNMX.FTZ R9, R127, R9, !PT ;  /* 0x000000097f097209 */ /* 0x000fe40007810000 */
[----:B------:R-:W-:Y:S01]  /*18b60*/  FSEL R60, R60, -INF , !P6 ;  /* 0xff8000003c3c7808 */ /* 0x000fe20007000000 */
[----:B------:R-:W0:Y:S01]  /*18b70*/  MUFU.EX2 R13, R13 ;  /* 0x0000000d000d7308 */ /* 0x000e220000000800 */
[----:B------:R-:W-:-:S02]  /*18b80*/  FMNMX.FTZ R9, R128, R9, !PT ;  /* 0x0000000980097209 */ /* 0x000fc40007810000 */
[----:B------:R-:W-:Y:S02]  /*18b90*/  ISETP.LT.OR P3, PT, R138, 0x91, P3 ;  /* 0x000000918a00780c */ /* 0x000fe40001f61670 */
[----:B------:R-:W-:Y:S02]  /*18ba0*/  FMNMX.FTZ R9, R131, R9, !PT ;  /* 0x0000000983097209 */ /* 0x000fe40007810000 */
[----:B------:R-:W-:Y:S01]  /*18bb0*/  FSEL R61, R61, -INF , !P4 ;  /* 0xff8000003d3d7808 */ /* 0x000fe20006000000 */
[----:B------:R-:W1:Y:S01]  /*18bc0*/  MUFU.EX2 R121, R121 ;  /* 0x0000007900797308 */ /* 0x000e620000000800 */
[----:B------:R-:W-:Y:S02]  /*18bd0*/  FMNMX.FTZ R9, R132, R9, !PT ;  /* 0x0000000984097209 */ /* 0x000fe40007810000 */
[----:B------:R-:W-:Y:S02]  /*18be0*/  ISETP.GT.AND P1, PT, R137, 0x98, !P1 ;  /* 0x000000988900780c */ /* 0x000fe40004f24270 */
[----:B------:R-:W-:-:S02]  /*18bf0*/  FMNMX.FTZ R9, R106, R9, !PT ;  /* 0x000000096a097209 */ /* 0x000fc40007810000 */
[----:B------:R-:W-:Y:S01]  /*18c00*/  ISETP.LT.OR P2, PT, R138, 0x92, P2 ;  /* 0x000000928a00780c */ /* 0x000fe20001741670 */
[----:B------:R-:W4:Y:S01]  /*18c10*/  MUFU.EX2 R122, R122 ;  /* 0x0000007a007a7308 */ /* 0x000f220000000800 */
[----:B------:R-:W-:Y:S02]  /*18c20*/  FMNMX.FTZ R9, R107, R9, !PT ;  /* 0x000000096b097209 */ /* 0x000fe40007810000 */
[----:B------:R-:W-:Y:S02]  /*18c30*/  FSEL R62, R62, -INF , !P3 ;  /* 0xff8000003e3e7808 */ /* 0x000fe40005800000 */
[----:B------:R-:W-:Y:S02]  /*18c40*/  FMNMX.FTZ R9, R110, R9, !PT ;  /* 0x000000096e097209 */ /* 0x000fe40007810000 */
[----:B------:R-:W-:Y:S01]  /*18c50*/  ISETP.LT.OR P1, PT, R138, 0x99, P1 ;  /* 0x000000998a00780c */ /* 0x000fe20000f21670 */
[----:B------:R-:W5:Y:S01]  /*18c60*/  MUFU.EX2 R125, R125 ;  /* 0x0000007d007d7308 */ /* 0x000f620000000800 */
[----:B------:R-:W-:-:S02]  /*18c70*/  FMNMX.FTZ R9, R111, R9, !PT ;  /* 0x000000096f097209 */ /* 0x000fc40007810000 */
[----:B------:R-:W-:Y:S02]  /*18c80*/  FSEL R63, R63, -INF , !P2 ;  /* 0xff8000003f3f7808 */ /* 0x000fe40005000000 */
[----:B------:R-:W-:Y:S02]  /*18c90*/  FMNMX.FTZ R9, R114, R9, !PT ;  /* 0x0000000972097209 */ /* 0x000fe40007810000 */
[----:B------:R-:W-:Y:S01]  /*18ca0*/  ISETP.LT.OR P5, PT, R138, 0x9a, P5 ;  /* 0x0000009a8a00780c */ /* 0x000fe20002fa1670 */
[----:B------:R-:W-:Y:S01]  /*18cb0*/  MUFU.EX2 R126, R126 ;  /* 0x0000007e007e7308 */ /* 0x000fe20000000800 */
[----:B------:R-:W-:Y:S02]  /*18cc0*/  FMNMX.FTZ R9, R115, R9, !PT ;  /* 0x0000000973097209 */ /* 0x000fe40007810000 */
[----:B------:R-:W-:Y:S02]  /*18cd0*/  FSEL R66, R66, -INF , !P1 ;  /* 0xff80000042427808 */ /* 0x000fe40004800000 */
[----:B------:R-:W-:-:S02]  /*18ce0*/  FMNMX.FTZ R9, R118, R9, !PT ;  /* 0x0000000976097209 */ /* 0x000fc40007810000 */
[----:B------:R-:W-:Y:S01]  /*18cf0*/  FSEL R67, R67, -INF , !P5 ;  /* 0xff80000043437808 */ /* 0x000fe20006800000 */
[----:B------:R-:W-:Y:S01]  /*18d00*/  MUFU.EX2 R129, R129 ;  /* 0x0000008100817308 */ /* 0x000fe20000000800 */
[----:B------:R-:W-:Y:S02]  /*18d10*/  FMNMX.FTZ R9, R119, R9, !PT ;  /* 0x0000000977097209 */ /* 0x000fe40007810000 */
[----:B------:R-:W-:Y:S02]  /*18d20*/  LOP3.LUT P0, RZ, R17, 0x20, RZ, 0xc0, !PT ;  /* 0x0000002011ff7812 */ /* 0x000fe4000780c0ff */
        /* <DEDUP_REMOVED lines=36> */
[----:B------:R-:W3:Y:S02]  /*18f70*/  SHFL.BFLY PT, R15, R9, 0x2, 0x1f ;  /* 0x0c401f00090f7f89 */ /* 0x000ee400000e0000 */
[----:B------:R-:W-:Y:S08]  /*18f80*/  MUFU.EX2 R93, R93 ;  /* 0x0000005d005d7308 */ /* 0x000ff00000000800 */
[----:B------:R-:W-:Y:S08]  /*18f90*/  MUFU.EX2 R96, R96 ;  /* 0x0000006000607308 */ /* 0x000ff00000000800 */
[----:B------:R-:W-:Y:S01]  /*18fa0*/  MUFU.EX2 R97, R97 ;  /* 0x0000006100617308 */ /* 0x000fe20000000800 */
[----:B---3--:R-:W-:-:S07]  /*18fb0*/  FMNMX.FTZ R9, R9, R15, !PT ;  /* 0x0000000f09097209 */ /* 0x008fce0007810000 */
[----:B------:R-:W-:Y:S01]  /*18fc0*/  MUFU.EX2 R100, R100 ;  /* 0x0000006400647308 */ /* 0x000fe20000000800 */
[----:B------:R-:W3:Y:S07]  /*18fd0*/  SHFL.BFLY PT, R15, R9, 0x1, 0x1f ;  /* 0x0c201f00090f7f89 */ /* 0x000eee00000e0000 */
[----:B------:R-:W-:Y:S08]  /*18fe0*/  MUFU.EX2 R101, R101 ;  /* 0x0000006500657308 */ /* 0x000ff00000000800 */
[----:B------:R-:W-:Y:S08]  /*18ff0*/  MUFU.EX2 R72, R72 ;  /* 0x0000004800487308 */ /* 0x000ff00000000800 */
[----:B------:R-:W-:Y:S01]  /*19000*/  MUFU.EX2 R73, R73 ;  /* 0x0000004900497308 */ /* 0x000fe20000000800 */
[----:B---3--:R-:W-:-:S04]  /*19010*/  FMNMX.FTZ R9, R9, R15, !PT ;  /* 0x0000000f09097209 */ /* 0x008fc80007810000 */
[----:B------:R-:W-:-:S03]  /*19020*/  FSETP.NEU.FTZ.AND P1, PT, R9, -INF , PT ;  /* 0xff8000000900780b */ /* 0x000fc60003f3d000 */
[----:B------:R-:W-:Y:S01]  /*19030*/  MUFU.EX2 R76, R76 ;  /* 0x0000004c004c7308 */ /* 0x000fe20000000800 */
[----:B------:R-:W-:-:S05]  /*19040*/  FSEL R15, R9, RZ, P1 ;  /* 0x000000ff090f7208 */ /* 0x000fca0000800000 */
[----:B------:R-:W-:Y:S01]  /*19050*/  FADD.FTZ R15, -R15, R20 ;  /* 0x000000140f0f7221 */ /* 0x000fe20000010100 */
[----:B------:R-:W-:-:S01]  /*19060*/  FFMA.FTZ R20, R9, R56, -8 ;  /* 0xc100000009147423 */ /* 0x000fc20000010038 */
[----:B------:R-:W-:Y:S02]  /*19070*/  MUFU.EX2 R77, R77 ;  /* 0x0000004d004d7308 */ /* 0x000fe40000000800 */
[----:B------:R-:W-:Y:S02]  /*19080*/  FMUL.FTZ R15, R15, R56 ;  /* 0x000000380f0f7220 */ /* 0x000fe40000410000 */
[----:B------:R-:W-:Y:S01]  /*19090*/  FSEL R71, R20, RZ, P1 ;  /* 0x000000ff14477208 */ /* 0x000fe20000800000 */
[----:B--2---:R-:W-:-:S03]  /*190a0*/  FFMA.FTZ R20, R8, R136, R139 ;  /* 0x0000008808147223 */ /* 0x004fc6000001008b */
        /* <DEDUP_REMOVED lines=12> */
[----:B------:R-:W-:Y:S01]  /*19170*/  FFMA.FTZ R107, R107, R56, -R71 ;  /* 0x000000386b6b7223 */ /* 0x000fe20000010847 */
[----:B-1----:R-:W-:-:S01]  /*19180*/  FADD.FTZ R20, R121, R20 ;  /* 0x0000001479147221 */ /* 0x002fc20000010000 */
[-CC-:B------:R-:W-:Y:S01]  /*19190*/  FFMA.FTZ R110, R110, R56.reuse, -R71.reuse ;  /* 0x000000386e6e7223 */ /* 0x180fe20000010847 */
[----:B------:R-:W-:-:S01]  /*191a0*/  FFMA.FTZ R111, R111, R56, -R71 ;  /* 0x000000386f6f7223 */ /* 0x000fc20000010847 */
[----:B------:R-:W0:Y:S01]  /*191b0*/  MUFU.EX2 R120, R120 ;  /* 0x0000007800787308 */ /* 0x000e220000000800 */
[----:B----4-:R-:W-:-:S01]  /*191c0*/  FADD.FTZ R20, R122, R20 ;  /* 0x000000147a147221 */ /* 0x010fc20000010000 */
[-CC-:B------:R-:W-:Y:S01]  /*191d0*/  FFMA.FTZ R114, R114, R56.reuse, -R71.reuse ;  /* 0x0000003872727223 */ /* 0x180fe20000010847 */
[----:B------:R-:W-:-:S01]  /*191e0*/  FFMA.FTZ R115, R115, R56, -R71 ;  /* 0x0000003873737223 */ /* 0x000fc20000010847 */
[----:B------:R-:W-:Y:S01]  /*191f0*/  FFMA.FTZ R118, R118, R56, -R71 ;  /* 0x0000003876767223 */ /* 0x000fe20000010847 */
[----:B-----5:R-:W-:-:S01]  /*19200*/  FADD.FTZ R20, R125, R20 ;  /* 0x000000147d147221 */ /* 0x020fc20000010000 */
[-CC-:B------:R-:W-:Y:S01]  /*19210*/  FFMA.FTZ R119, R119, R56.reuse, -R71.reuse ;  /* 0x0000003877777223 */ /* 0x180fe20000010847 */
[----:B------:R-:W-:-:S01]  /*19220*/  FFMA.FTZ R90, R90, R56, -R71 ;  /* 0x000000385a5a7223 */ /* 0x000fc20000010847 */
[----:B------:R-:W1:Y:S01]  /*19230*/  MUFU.EX2 R123, R123 ;  /* 0x0000007b007b7308 */ /* 0x000e620000000800 */
        /* <DEDUP_REMOVED lines=146> */
[----:B--2---:R-:W-:-:S05]  /*19b60*/  FADD.FTZ R20, R67, R70 ;  /* 0x0000004643147221 */ /* 0x004fca0000010000 */
[----:B------:R0:W-:Y:S04]  /*19b70*/  STL [R1+0x4], R20 ;  /* 0x0000041401007387 */ /* 0x0001e80000100800 */
[----:B------:R0:W-:Y:S01]  /*19b80*/  STL [R1+0x8], R71 ;  /* 0x0000084701007387 */ /* 0x0001e20000100800 */
[----:B------:R-:W-:Y:S05]  /*19b90*/  @!P0 BRA `(.L_x_11394) ;  /* 0x0000000000048947 */ /* 0x000fea0003800000 */
[----:B------:R-:W-:Y:S01]  /*19ba0*/  BPT.TRAP 0x1 ;  /* 0x000000040000795c */ /* 0x000fe20000300000 */
.L_x_11394:
[----:B0-----:R-:W2:Y:S01]  /*19bb0*/  LDL R20, [R1+0x30] ;  /* 0x0000300001147983 */ /* 0x001ea20000100800 */
        /* <DEDUP_REMOVED lines=79> */
[C---:B--2---:R-:W-:Y:S01]  /*1a0b0*/  ISETP.GT.AND P1, PT, R0.reuse, R20, PT ;  /* 0x000000140000720c */ /* 0x044fe20003f24270 */
[----:B------:R-:W-:Y:S02]  /*1a0c0*/  VIADD R0, R0, 0xffffffff ;  /* 0xffffffff00007836 */ /* 0x000fe40000000000 */
[----:B------:R-:W-:-:S10]  /*1a0d0*/  IMAD.MOV.U32 R20, RZ, RZ, R9 ;  /* 0x000000ffff147224 */ /* 0x000fd400078e0009 */
[----:B---3--:R-:W-:Y:S05]  /*1a0e0*/  @P1 BRA `(.L_x_11395) ;  /* 0xffffffb000e01947 */ /* 0x008fea000383ffff */
.L_x_11375:
[----:B------:R-:W-:Y:S05]  /*1a0f0*/  BSYNC B0 ;  /* 0x0000000000007941 */ /* 0x000fea0003800000 */
.L_x_11374:
[----:B------:R-:W-:Y:S06]  /*1a100*/  BAR.ARV 0x8, 0x1a0 ;  /* 0x0206800000007b1d */ /* 0x000fec0000002000 */
[----:B------:R-:W-:Y:S05]  /*1a110*/  @!P0 BRA `(.L_x_11396) ;  /* 0x0000000000048947 */ /* 0x000fea0003800000 */
[----:B------:R-:W-:Y:S01]  /*1a120*/  BPT.TRAP 0x1 ;  /* 0x000000040000795c */ /* 0x000fe20000300000 */
.L_x_11396:
[----:B------:R-:W-:Y:S01]  /*1a130*/  IMAD R13, R19, 0x8, R18 ;  /* 0x00000008130d7824 */ /* 0x000fe200078e0212 */
[----:B------:R-:W-:-:S04]  /*1a140*/  SHF.L.U32 R0, R156, 0x1f, RZ ;  /* 0x0000001f9c007819 */ /* 0x000fc800000006ff */
[----:B------:R2:W3:Y:S01]  /*1a150*/  SYNCS.PHASECHK.TRANS64.TRYWAIT P1, [R13+URZ+0x13250], R0 ;  /* 0x013250000d0075a7 */ /* 0x0004e2000802017f */
[----:B------:R-:W-:Y:S05]  /*1a160*/  @!P0 BRA `(.L_x_11397) ;  /* 0x0000000000048947 */ /* 0x000fea0003800000 */
[----:B------:R-:W-:Y:S01]  /*1a170*/  BPT.TRAP 0x1 ;  /* 0x000000040000795c */ /* 0x000fe20000300000 */
.L_x_11397:
[----:B------:R-:W-:Y:S04]  /*1a180*/  BSSY B0, `(.L_x_11398) ;  /* 0x0000004000007945 */ /* 0x000fe80003800000 */
[----:B---3--:R-:W-:Y:S05]  /*1a190*/  @P1 BRA `(.L_x_11399) ;  /* 0x0000000000081947 */ /* 0x008fea0003800000 */
[----:B------:R-:W3:Y:S02]  /*1a1a0*/  SYNCS.PHASECHK.TRANS64.TRYWAIT P1, [R13+URZ+0x13250], R0 ;  /* 0x013250000d0075a7 */ /* 0x000ee4000802017f */
[----:B---3--:R-:W-:Y:S05]  /*1a1b0*/  @!P1 BRA `(.L_x_11400) ;  /* 0x0000008800889947 */ /* 0x008fea0003800000 */
.L_x_11399:
[----:B------:R-:W-:Y:S05]  /*1a1c0*/  BSYNC B0 ;  /* 0x0000000000007941 */ /* 0x000fea0003800000 */
.L_x_11398:
[----:B------:R-:W0:Y:S01]  /*1a1d0*/  LDL.LU R14, [R1+0x5c] ;  /* 0x00005c00010e7983 */ /* 0x000e220000300800 */
[----:B------:R-:W-:-:S03]  /*1a1e0*/  ULDC.64 UR4, c[0x0][0x9a0] ;  /* 0x0002680000047ab9 */ /* 0x000fc60000000a00 */
[----:B------:R-:W4:Y:S04]  /*1a1f0*/  LDL.LU R2, [R1+0x50] ;  /* 0x0000500001027983 */ /* 0x000f280000300800 */
[----:B-1----:R-:W5:Y:S04]  /*1a200*/  LDL.LU R12, [R1+0x8] ;  /* 0x00000800010c7983 */ /* 0x002f680000300800 */
[----:B------:R-:W5:Y:S01]  /*1a210*/  LDL.LU R8, [R1+0x4] ;  /* 0x0000040001087983 */ /* 0x000f620000300800 */
[----:B------:R-:W-:Y:S01]  /*1a220*/  VIADD R18, R18, 0x1000 ;  /* 0x0000100012127836 */ /* 0x000fe20000000000 */
[----:B------:R-:W-:Y:S01]  /*1a230*/  ISETP.NE.U32.AND P1, PT, RZ, UR4, PT ;  /* 0x00000004ff007c0c */ /* 0x000fe2000bf25070 */
[----:B------:R-:W-:Y:S01]  /*1a240*/  IMAD.MOV.U32 R5, RZ, RZ, -0x3ffffff0 ;  /* 0xc0000010ff057424 */ /* 0x000fe200078e00ff */
[----:B------:R-:W-:-:S02]  /*1a250*/  WARPGROUP.ARRIVE ;  /* 0x00000000000079c5 */ /* 0x000fc40000000000 */
[----:B------:R-:W-:Y:S02]  /*1a260*/  SHF.R.U32.HI R18, RZ, 0x4, R18 ;  /* 0x00000004ff127819 */ /* 0x000fe40000011612 */
[----:B------:R-:W-:Y:S02]  /*1a270*/  R2UR UR7, R5 ;  /* 0x00000000050772ca */ /* 0x000fe400000e0000 */
[----:B------:R-:W-:Y:S02]  /*1a280*/  LOP3.LUT R18, R18, 0x3fff, RZ, 0xc0, !PT ;  /* 0x00003fff12127812 */ /* 0x000fe400078ec0ff */
[----:B------:R-:W-:Y:S02]  /*1a290*/  ISETP.NE.AND.EX P1, PT, RZ, UR5, PT, P1 ;  /* 0x00000005ff007c0c */ /* 0x000fe4000bf25310 */
[----:B------:R-:W-:-:S05]  /*1a2a0*/  LOP3.LUT R18, R18, 0x10000, RZ, 0xfc, !PT ;  /* 0x0001000012127812 */ /* 0x000fca00078efcff */
[----:B------:R-:W-:-:S05]  /*1a2b0*/  IMAD R4, R19, 0x280, R18 ;  /* 0x0000028013047824 */ /* 0x000fca00078e0212 */
[----:B------:R-:W-:Y:S01]  /*1a2c0*/  R2UR UR6, R4 ;  /* 0x00000000040672ca */ /* 0x000fe200000e0000 */
[----:B------:R-:W2:Y:S08]  /*1a2d0*/  @P1 LDC.64 R6, c[0x0][0x9c8] ;  /* 0x00027200ff061b82 */ /* 0x000eb00000000a00 */
[----:B------:R-:W1:Y:S04]  /*1a2e0*/  @P1 LDC.64 R10, c[0x0][0x9d0] ;  /* 0x00027400ff0a1b82 */ /* 0x000e680000000a00 */
[----:B------:R-:W-:Y:S03]  /*1a2f0*/  QGMMA.64x64x32.F32.E4M3.E4M3 R24, R152, gdesc[UR4], R24, gsb0 ;  /* 0x00e0000498187df3 */ /* 0x000fe60008000818 */
[----:B------:R-:W-:-:S02]  /*1a300*/  WARPGROUP.DEPBAR.LE gsb0, 0x0 ;  /* 0x00008000000079c5 */ /* 0x000fc40000010000 */
[----:B------:R-:W-:Y:S01]  /*1a310*/  WARPGROUP.ARRIVE ;  /* 0x00000000000079c5 */ /* 0x000fe20000000000 */
[----:B0-----:R-:W-:-:S05]  /*1a320*/  @P1 SHF.R.S32.HI R15, RZ, 0x1f, R14 ;  /* 0x0000001fff0f1819 */ /* 0x001fca000001140e */
[----:B--23--:R-:W-:Y:S01]  /*1a330*/  @P1 IMAD R0, R15, R6, RZ ;  /* 0x000000060f001224 */ /* 0x00cfe200078e02ff */
[----:B----4-:R-:W-:-:S03]  /*1a340*/  @P1 SHF.R.S32.HI R15, RZ, 0x1f, R2 ;  /* 0x0000001fff0f1819 */ /* 0x010fc60000011402 */
[C---:B------:R-:W-:Y:S02]  /*1a350*/  @P1 IMAD R5, R14.reuse, R7, R0 ;  /* 0x000000070e051224 */ /* 0x040fe400078e0200 */
[----:B------:R-:W-:-:S04]  /*1a360*/  @P1 IMAD.WIDE.U32 R6, R14, R6, RZ ;  /* 0x000000060e061225 */ /* 0x000fc800078e00ff */
[-C--:B-1----:R-:W-:Y:S02]  /*1a370*/  @P1 IMAD R0, R15, R10.reuse, RZ ;  /* 0x0000000a0f001224 */ /* 0x082fe400078e02ff */
[----:B------:R-:W-:Y:S02]  /*1a380*/  @P1 IMAD.IADD R7, R7, 0x1, R5 ;  /* 0x0000000107071824 */ /* 0x000fe400078e0205 */
[C---:B------:R-:W-:Y:S02]  /*1a390*/  @P1 IMAD R5, R2.reuse, R11, R0 ;  /* 0x0000000b02051224 */ /* 0x040fe400078e0200 */
[----:B------:R-:W-:-:S04]  /*1a3a0*/  @P1 IMAD.WIDE.U32 R6, R2, R10, R6 ;  /* 0x0000000a02061225 */ /* 0x000fc800078e0006 */
[----:B------:R-:W-:Y:S01]  /*1a3b0*/  @P1 IMAD.IADD R5, R7, 0x1, R5 ;  /* 0x0000000107051824 */ /* 0x000fe200078e0205 */
[C---:B------:R-:W-:Y:S01]  /*1a3c0*/  @P1 LEA R10, P2, R6.reuse, UR4, 0x2 ;  /* 0x00000004060a1c11 */ /* 0x040fe2000f8410ff */
[----:B------:R-:W-:Y:S02]  /*1a3d0*/  IMAD.MOV.U32 R2, RZ, RZ, 0x3f800000 ;  /* 0x3f800000ff027424 */ /* 0x000fe400078e00ff */
[----:B------:R-:W-:Y:S01]  /*1a3e0*/  IMAD.MOV.U32 R7, RZ, RZ, -0x3ffffff0 ;  /* 0xc0000010ff077424 */ /* 0x000fe200078e00ff */
[----:B------:R-:W-:Y:S01]  /*1a3f0*/  @P1 LEA.HI.X R11, R6, UR5, R5, 0x2, P2 ;  /* 0x00000005060b1c11 */ /* 0x000fe200090f1405 */
[----:B------:R-:W-:-:S03]  /*1a400*/  VIADD R6, R4, 0x80 ;  /* 0x0000008004067836 */ /* 0x000fc60000000000 */
[----:B------:R-:W-:Y:S01]  /*1a410*/  R2UR UR7, R7 ;  /* 0x00000000070772ca */ /* 0x000fe200000e0000 */
[----:B------:R0:W2:Y:S01]  /*1a420*/  @P1 LDG.E R2, desc[UR44][R10.64] ;  /* 0x0000002c0a021981 */ /* 0x0000a2000c1e1900 */
[----:B------:R-:W-:Y:S01]  /*1a430*/  R2UR UR6, R6 ;  /* 0x00000000060672ca */ /* 0x000fe200000e0000 */
[----:B------:R-:W-:Y:S02]  /*1a440*/  VIADD R6, R4, 0x100 ;  /* 0x0000010004067836 */ /* 0x000fe40000000000 */
[----:B------:R-:W-:Y:S01]  /*1a450*/  IMAD.MOV.U32 R7, RZ, RZ, -0x3ffffff0 ;  /* 0xc0000010ff077424 */ /* 0x000fe200078e00ff */
[----:B-----5:R-:W-:Y:S01]  /*1a460*/  SHFL.BFLY PT, R5, R8, 0x2, 0x1f ;  /* 0x0c401f0008057f89 */ /* 0x020fe200000e0000 */
[----:B------:R-:W-:-:S03]  /*1a470*/  IMAD.MOV.U32 R20, RZ, RZ, -0x800000 ;  /* 0xff800000ff147424 */ /* 0x000fc600078e00ff */
[----:B------:R-:W1:Y:S01]  /*1a480*/  SHFL.BFLY PT, R0, R12, 0x2, 0x1f ;  /* 0x0c401f000c007f89 */ /* 0x000e6200000e0000 */
[----:B0-----:R-:W-:-:S04]  /*1a490*/  IMAD.MOV.U32 R11, RZ, RZ, RZ ;  /* 0x000000ffff0b7224 */ /* 0x001fc800078e00ff */
[----:B------:R-:W-:Y:S01]  /*1a4a0*/  QGMMA.64x64x32.F32.E4M3.E4M3 R24, R148, gdesc[UR4], R24, gsb0 ;  /* 0x00e0000494187df3 */ /* 0x000fe20008000818 */
[----:B------:R-:W-:Y:S01]  /*1a4b0*/  R2UR UR6, R6 ;  /* 0x00000000060672ca */ /* 0x000fe200000e0000 */
[C---:B------:R-:W-:Y:S01]  /*1a4c0*/  VIADD R6, R4.reuse, 0x180 ;  /* 0x0000018004067836 */ /* 0x040fe20000000000 */
[----:B------:R-:W-:Y:S01]  /*1a4d0*/  R2UR UR7, R7 ;  /* 0x00000000070772ca */ /* 0x000fe200000e0000 */
[----:B------:R-:W-:Y:S02]  /*1a4e0*/  IMAD.MOV.U32 R7, RZ, RZ, -0x3ffffff0 ;  /* 0xc0000010ff077424 */ /* 0x000fe400078e00ff */
[----:B------:R-:W-:Y:S02]  /*1a4f0*/  VIADD R4, R4, 0x200 ;  /* 0x0000020004047836 */ /* 0x000fe40000000000 */
[----:B-1----:R-:W-:-:S01]  /*1a500*/  FADD.FTZ R0, R0, R12 ;  /* 0x0000000c00007221 */ /* 0x002fc20000010000 */
[----:B------:R-:W-:Y:S02]  /*1a510*/  WARPGROUP.DEPBAR.LE gsb0, 0x0 ;  /* 0x00008000000079c5 */ /* 0x000fe40000010000 */
[----:B------:R-:W-:-:S06]  /*1a520*/  WARPGROUP.ARRIVE ;  /* 0x00000000000079c5 */ /* 0x000fcc0000000000 */
[----:B------:R-:W-:Y:S01]  /*1a530*/  QGMMA.64x64x32.F32.E4M3.E4M3 R24, R144, gdesc[UR4], R24, gsb0 ;  /* 0x00e0000490187df3 */ /* 0x000fe20008000818 */
[----:B------:R-:W-:Y:S01]  /*1a540*/  R2UR UR6, R6 ;  /* 0x00000000060672ca */ /* 0x000fe200000e0000 */
[----:B------:R-:W-:Y:S01]  /*1a550*/  FADD.FTZ R6, R5, R8 ;  /* 0x0000000805067221 */ /* 0x000fe20000010000 */
[----:B------:R-:W-:Y:S01]  /*1a560*/  R2UR UR7, R7 ;  /* 0x00000000070772ca */ /* 0x000fe200000e0000 */
[----:B------:R-:W-:Y:S01]  /*1a570*/  IMAD.MOV.U32 R5, RZ, RZ, -0x3ffffff0 ;  /* 0xc0000010ff057424 */ /* 0x000fe200078e00ff */
[----:B------:R-:W0:Y:S02]  /*1a580*/  SHFL.BFLY PT, R7, R0, 0x1, 0x1f ;  /* 0x0c201f0000077f89 */ /* 0x000e2400000e0000 */
[----:B0-----:R-:W-:-:S01]  /*1a590*/  FADD.FTZ R7, R0, R7 ;  /* 0x0000000700077221 */ /* 0x001fc20000010000 */
[----:B------:R-:W-:-:S03]  /*1a5a0*/  IMAD.MOV.U32 R0, RZ, RZ, -0x800000 ;  /* 0xff800000ff007424 */ /* 0x000fc600078e00ff */
[C---:B------:R-:W-:Y:S01]  /*1a5b0*/  FMUL.FTZ R12, R7.reuse, 0.00390625 ;  /* 0x3b800000070c7820 */ /* 0x040fe20000410000 */
[----:B------:R-:W-:-:S04]  /*1a5c0*/  FSETP.NE.FTZ.AND P1, PT, R7, RZ, PT ;  /* 0x000000ff0700720b */ /* 0x000fc80003f35000 */
[----:B------:R-:W-:Y:S01]  /*1a5d0*/  FSETP.NE.FTZ.AND P2, PT, R12, RZ, PT ;  /* 0x000000ff0c00720b */ /* 0x000fe20003f55000 */
[----:B------:R-:W-:Y:S02]  /*1a5e0*/  WARPGROUP.DEPBAR.LE gsb0, 0x0 ;  /* 0x00008000000079c5 */ /* 0x000fe40000010000 */
[----:B------:R-:W-:-:S06]  /*1a5f0*/  WARPGROUP.ARRIVE ;  /* 0x00000000000079c5 */ /* 0x000fcc0000000000 */
[----:B------:R-:W-:Y:S01]  /*1a600*/  QGMMA.64x64x32.F32.E4M3.E4M3 R24, R140, gdesc[UR4], R24, gsb0 ;  /* 0x00e000048c187df3 */ /* 0x000fe20008000818 */
[----:B------:R-:W-:-:S03]  /*1a610*/  R2UR UR6, R4 ;  /* 0x00000000040672ca */ /* 0x000fc600000e0000 */
[----:B------:R-:W-:Y:S01]  /*1a620*/  @P2 FMUL.FTZ R4, R56, 0.69314718246459960938 ;  /* 0x3f31721838042820 */ /* 0x000fe20000410000 */
[----:B------:R-:W-:Y:S02]  /*1a630*/  R2UR UR7, R5 ;  /* 0x00000000050772ca */ /* 0x000fe400000e0000 */
[----:B------:R-:W0:Y:S02]  /*1a640*/  SHFL.BFLY PT, R5, R6, 0x1, 0x1f ;  /* 0x0c201f0006057f89 */ /* 0x000e2400000e0000 */
[----:B0-----:R-:W-:-:S01]  /*1a650*/  FADD.FTZ R10, R6, R5 ;  /* 0x00000005060a7221 */ /* 0x001fc20000010000 */
[----:B------:R-:W-:Y:S01]  /*1a660*/  IMAD.MOV.U32 R5, RZ, RZ, RZ ;  /* 0x000000ffff057224 */ /* 0x000fe200078e00ff */
[----:B------:R-:W0:Y:S02]  /*1a670*/  @P2 MUFU.LG2 R6, R12 ;  /* 0x0000000c00062308 */ /* 0x000e240000000c00 */
[----:B------:R-:W-:-:S05]  /*1a680*/  FMUL.FTZ R14, R10, 0.00390625 ;  /* 0x3b8000000a0e7820 */ /* 0x000fca0000410000 */
[----:B------:R-:W-:Y:S01]  /*1a690*/  FSETP.NE.FTZ.AND P3, PT, R14, RZ, PT ;  /* 0x000000ff0e00720b */ /* 0x000fe20003f75000 */
[----:B------:R0:W-:Y:S01]  /*1a6a0*/  @P1 MUFU.RCP R5, R7 ;  /* 0x0000000700051308 */ /* 0x0001e20000001000 */
[----:B------:R-:W-:Y:S01]  /*1a6b0*/  FSETP.NE.FTZ.AND P1, PT, R10, RZ, PT ;  /* 0x000000ff0a00720b */ /* 0x000fe20003f35000 */
[----:B0-----:R-:W-:-:S10]  /*1a6c0*/  @P2 FMUL.FTZ R7, R6, 0.69314718246459960938 ;  /* 0x3f31721806072820 */ /* 0x001fd40000410000 */
[----:B------:R-:W0:Y:S01]  /*1a6d0*/  @P3 MUFU.LG2 R8, R14 ;  /* 0x0000000e00083308 */ /* 0x000e220000000c00 */
[----:B------:R-:W-:Y:S01]  /*1a6e0*/  @P3 FMUL.FTZ R15, R56, 0.69314718246459960938 ;  /* 0x3f317218380f3820 */ /* 0x000fe20000410000 */
[----:B------:R-:W-:-:S06]  /*1a6f0*/  @P2 FFMA.FTZ R20, R4, R3, R7 ;  /* 0x0000000304142223 */ /* 0x000fcc0000010007 */
[----:B------:R-:W1:Y:S01]  /*1a700*/  @P1 MUFU.RCP R11, R10 ;  /* 0x0000000a000b1308 */ /* 0x000e620000001000 */
[----:B0-----:R-:W-:-:S04]  /*1a710*/  @P3 FMUL.FTZ R8, R8, 0.69314718246459960938 ;  /* 0x3f31721808083820 */ /* 0x001fc80000410000 */
[----:B------:R-:W-:Y:S01]  /*1a720*/  @P3 FFMA.FTZ R0, R15, R9, R8 ;  /* 0x000000090f003223 */ /* 0x000fe20000010008 */
[----:B------:R-:W-:Y:S02]  /*1a730*/  WARPGROUP.DEPBAR.LE gsb0, 0x0 ;  /* 0x00008000000079c5 */ /* 0x000fe40000010000 */
[----:B------:R-:W-:-:S06]  /*1a740*/  WARPGROUP.ARRIVE ;  /* 0x00000000000079c5 */ /* 0x000fcc0000000000 */
[----:B------:R-:W-:Y:S01]  /*1a750*/  QGMMA.64x64x32.F32.E4M3.E4M3 R24, R136, gdesc[UR4], R24, gsb0 ;  /* 0x00e0000488187df3 */ /* 0x000fe20008000818 */
[-C--:B--2---:R-:W-:Y:S01]  /*1a760*/  FMUL.FTZ R5, R5, R2.reuse ;  /* 0x0000000205057220 */ /* 0x084fe20000410000 */
[----:B-1----:R-:W-:Y:S01]  /*1a770*/  FMUL.FTZ R4, R11, R2 ;  /* 0x000000020b047220 */ /* 0x002fe20000410000 */
[----:B------:R-:W-:Y:S02]  /*1a780*/  WARPGROUP.DEPBAR.LE gsb0, 0x0 ;  /* 0x00008000000079c5 */ /* 0x000fe40000010000 */
[----:B------:R-:W-:Y:S05]  /*1a790*/  @!P0 BRA `(.L_x_11401) ;  /* 0x0000000000048947 */ /* 0x000fea0003800000 */
[----:B------:R-:W-:Y:S01]  /*1a7a0*/  BPT.TRAP 0x1 ;  /* 0x000000040000795c */ /* 0x000fe20000300000 */
.L_x_11401:
        /* <DEDUP_REMOVED lines=45> */
.L_x_11288:
[----:B------:R-:W2:Y:S08]  /*1aa80*/  S2UR UR4, SR_CgaCtaId ;  /* 0x00000000000479c3 */ /* 0x000eb00000008800 */
[----:B------:R-:W-:Y:S01]  /*1aa90*/  BAR.SYNC.DEFER_BLOCKING 0x5, 0x200 ;  /* 0x0148000000007b1d */ /* 0x000fe20000010000 */
[----:B0-----:R-:W-:-:S05]  /*1aaa0*/  MOV R18, 0x400 ;  /* 0x0000040000127802 */ /* 0x001fca0000000f00 */
[----:B------:R-:W-:Y:S01]  /*1aab0*/  BSSY B0, `(.L_x_11402) ;  /* 0x00001c6000007945 */ /* 0x000fe20003800000 */
[----:B-----5:R-:W0:Y:S01]  /*1aac0*/  S2R R47, SR_TID.X ;  /* 0x00000000002f7919 */ /* 0x020e220000002100 */
[----:B--2---:R-:W-:-:S05]  /*1aad0*/  IMAD.U32 R2, RZ, RZ, UR4 ;  /* 0x00000004ff027e24 */ /* 0x004fca000f8e00ff */
[----:B------:R-:W-:Y:S01]  /*1aae0*/  LEA R18, R2, R18, 0x18 ;  /* 0x0000001202127211 */ /* 0x000fe200078ec0ff */
[----:B------:R2:W-:Y:S04]  /*1aaf0*/  STL [R1+0x30], R2 ;  /* 0x0000300201007387 */ /* 0x0005e80000100800 */
[----:B------:R-:W3:Y:S01]  /*1ab00*/  LDS.128 R48, [R18+0x132d0] ;  /* 0x0132d00012307984 */ /* 0x000ee20000000c00 */
[----:B0-----:R-:W-:-:S05]  /*1ab10*/  VIADD R3, R47, 0xffffff80 ;  /* 0xffffff802f037836 */ /* 0x001fca0000000000 */
[----:B------:R-:W-:-:S04]  /*1ab20*/  SHF.R.S32.HI R26, RZ, 0x1f, R3 ;  /* 0x0000001fff1a7819 */ /* 0x000fc80000011403 */
[----:B--2---:R-:W-:-:S04]  /*1ab30*/  LEA.HI R2, R26, R3, RZ, 0x3 ;  /* 0x000000031a027211 */ /* 0x004fc800078f18ff */
        /* <DEDUP_REMOVED lines=10> */
[----:B0-----:R-:W2:Y:S03]  /*1abe0*/  LDL R49, [R1+0x68] ;  /* 0x0000680001317983 */ /* 0x001ea60000100800 */
[----:B------:R-:W-:Y:S01]  /*1abf0*/  LOP3.LUT R4, R4, 0xc, RZ, 0xc0, !PT ;  /* 0x0000000c04047812 */ /* 0x000fe200078ec0ff */
[----:B------:R-:W3:Y:S03]  /*1ac00*/  LDL R48, [R1+0x64] ;  /* 0x0000640001307983 */ /* 0x000ee60000100800 */
[----:B------:R-:W-:-:S05]  /*1ac10*/  IADD3 R4, P0, R4, UR4, RZ ;  /* 0x0000000404047c10 */ /* 0x000fca000ff1e0ff */
[----:B------:R-:W-:Y:S01]  /*1ac20*/  IMAD.X R5, RZ, RZ, UR5, P0 ;  /* 0x00000005ff057e24 */ /* 0x000fe200080e06ff */
[----:B------:R-:W-:Y:S01]  /*1ac30*/  F2FP.BF16.F32.PACK_AB R56, R29, R56 ;  /* 0x000000381d38723e */ /* 0x000fe200000010ff */
[----:B------:R-:W-:-:S03]  /*1ac40*/  ULDC.64 UR4, c[0x0][0xbd8] ;  /* 0x0002f60000047ab9 */ /* 0x000fc60000000a00 */
[----:B------:R0:W4:Y:S01]  /*1ac50*/  LDG.E.CONSTANT R27, desc[UR44][R4.64] ;  /* 0x0000002c041b7981 */ /* 0x000122000c1e9900 */
[----:B------:R-:W-:Y:S02]  /*1ac60*/  F2FP.BF16.F32.PACK_AB R30, R30, R25 ;  /* 0x000000191e1e723e */ /* 0x000fe400000010ff */
[----:B------:R-:W-:Y:S01]  /*1ac70*/  LEA.HI R25, R26, R3, RZ, 0x5 ;  /* 0x000000031a197211 */ /* 0x000fe200078f28ff */
[----:B------:R-:W0:Y:S01]  /*1ac80*/  S2R R29, SR_SWINHI ;  /* 0x00000000001d7919 */ /* 0x000e220000002f00 */
[----:B------:R-:W-:Y:S02]  /*1ac90*/  F2FP.BF16.F32.PACK_AB R31, R31, R32 ;  /* 0x000000201f1f723e */ /* 0x000fe400000010ff */
[----:B------:R-:W-:Y:S01]  /*1aca0*/  LOP3.LUT P0, R34, R47, 0x3, RZ, 0xc0, !PT ;  /* 0x000000032f227812 */ /* 0x000fe2000780c0ff */
[----:B-1----:R-:W-:Y:S01]  /*1acb0*/  IMAD.SHL.U32 R33, R25, 0x20, RZ ;  /* 0x0000002019217824 */ /* 0x002fe200078e00ff */
[----:B------:R-:W-:Y:S02]  /*1acc0*/  F2FP.BF16.F32.PACK_AB R21, R36, R21 ;  /* 0x000000152415723e */ /* 0x000fe400000010ff */
[----:B0-----:R-:W-:-:S02]  /*1acd0*/  LEA.HI R4, R26, R3, RZ, 0x4 ;  /* 0x000000031a047211 */ /* 0x001fc400078f20ff */
[----:B------:R-:W-:Y:S02]  /*1ace0*/  ISETP.EQ.OR P0, PT, R34, 0x3, !P0 ;  /* 0x000000032200780c */ /* 0x000fe40004702670 */
[----:B------:R-:W-:Y:S02]  /*1acf0*/  SHF.R.S32.HI R5, RZ, 0x4, R4 ;  /* 0x00000004ff057819 */ /* 0x000fe40000011404 */
[C---:B------:R-:W-:Y:S02]  /*1ad00*/  LOP3.LUT R32, R4.reuse, 0x3fffff0, RZ, 0xc0, !PT ;  /* 0x03fffff004207812 */ /* 0x040fe400078ec0ff */
[----:B------:R-:W-:Y:S02]  /*1ad10*/  LEA.HI R25, R4, R5, RZ, 0x1 ;  /* 0x0000000504197211 */ /* 0x000fe400078f08ff */
[----:B------:R-:W-:Y:S01]  /*1ad20*/  LOP3.LUT R33, R33, 0xfffffc00, RZ, 0xc0, !PT ;  /* 0xfffffc0021217812 */ /* 0x000fe200078ec0ff */
[----:B------:R-:W-:Y:S01]  /*1ad30*/  IMAD.IADD R4, R3, 0x1, -R32 ;  /* 0x0000000103047824 */ /* 0x000fe200078e0a20 */
[----:B------:R-:W-:-:S02]  /*1ad40*/  LOP3.LUT R34, R25, 0x1ffffffe, RZ, 0xc0, !PT ;  /* 0x1ffffffe19227812 */ /* 0x000fc400078ec0ff */
[----:B------:R-:W-:Y:S01]  /*1ad50*/  F2FP.BF16.F32.PACK_AB R24, R37, R24 ;  /* 0x000000182518723e */ /* 0x000fe200000010ff */
[----:B------:R-:W-:Y:S01]  /*1ad60*/  IMAD R4, R4, 0x40, R33 ;  /* 0x0000004004047824 */ /* 0x000fe200078e0221 */
[----:B------:R-:W-:Y:S01]  /*1ad70*/  F2FP.BF16.F32.PACK_AB R9, R52, R9 ;  /* 0x000000093409723e */ /* 0x000fe200000010ff */
[----:B------:R-:W-:Y:S01]  /*1ad80*/  IMAD.IADD R5, R5, 0x1, -R34 ;  /* 0x0000000105057824 */ /* 0x000fe200078e0a22 */
[----:B------:R-:W-:Y:S02]  /*1ad90*/  SEL R34, R21, R24, P0 ;  /* 0x0000001815227207 */ /* 0x000fe40000000000 */
[----:B------:R-:W-:Y:S01]  /*1ada0*/  SEL R21, R24, R21, P0 ;  /* 0x0000001518157207 */ /* 0x000fe20000000000 */
[----:B------:R-:W-:Y:S01]  /*1adb0*/  IMAD R5, R5, 0x8, R4 ;  /* 0x0000000805057824 */ /* 0x000fe200078e0204 */
[----:B------:R-:W-:Y:S02]  /*1adc0*/  F2FP.BF16.F32.PACK_AB R8, R53, R8 ;  /* 0x000000083508723e */ /* 0x000fe400000010ff */
[----:B------:R-:W-:-:S02]  /*1add0*/  F2FP.BF16.F32.PACK_AB R15, R38, R15 ;  /* 0x0000000f260f723e */ /* 0x000fc400000010ff */
[----:B------:R-:W-:Y:S02]  /*1ade0*/  MOV R24, R18 ;  /* 0x0000001200187202 */ /* 0x000fe40000000f00 */
[----:B------:R-:W-:Y:S02]  /*1adf0*/  MOV R25, R29 ;  /* 0x0000001d00197202 */ /* 0x000fe40000000f00 */
[----:B------:R-:W-:Y:S02]  /*1ae00*/  SEL R38, R9, R8, P0 ;  /* 0x0000000809267207 */ /* 0x000fe40000000000 */
[----:B------:R-:W-:Y:S01]  /*1ae10*/  SEL R29, R8, R9, P0 ;  /* 0x00000009081d7207 */ /* 0x000fe20000000000 */
[----:B------:R-:W-:Y:S01]  /*1ae20*/  IMAD.WIDE R8, R5, 0x2, R24 ;  /* 0x0000000205087825 */ /* 0x000fe200078e0218 */
[----:B------:R-:W-:Y:S02]  /*1ae30*/  F2FP.BF16.F32.PACK_AB R14, R39, R14 ;  /* 0x0000000e270e723e */ /* 0x000fe400000010ff */
[----:B------:R-:W-:-:S02]  /*1ae40*/  F2FP.BF16.F32.PACK_AB R11, R46, R11 ;  /* 0x0000000b2e0b723e */ /* 0x000fc400000010ff */
[----:B------:R-:W-:Y:S02]  /*1ae50*/  SEL R42, R15, R14, P0 ;  /* 0x0000000e0f2a7207 */ /* 0x000fe40000000000 */
[----:B------:R-:W-:Y:S02]  /*1ae60*/  SEL R33, R14, R15, P0 ;  /* 0x0000000f0e217207 */ /* 0x000fe40000000000 */
[----:B------:R-:W-:Y:S02]  /*1ae70*/  IADD3 R15, P3, R8, 0x20, RZ ;  /* 0x00000020080f7810 */ /* 0x000fe40007f7e0ff */
[----:B------:R-:W-:Y:S02]  /*1ae80*/  F2FP.BF16.F32.PACK_AB R10, R10, R43 ;  /* 0x0000002b0a0a723e */ /* 0x000fe400000010ff */
[----:B------:R-:W-:Y:S02]  /*1ae90*/  LOP3.LUT R4, R15, 0x380, RZ, 0xc0, !PT ;  /* 0x000003800f047812 */ /* 0x000fe400078ec0ff */
[----:B------:R-:W-:-:S02]  /*1aea0*/  IADD3 R37, P2, R8, 0x40, RZ ;  /* 0x0000004008257810 */ /* 0x000fc40007f5e0ff */
[----:B------:R-:W-:Y:S02]  /*1aeb0*/  SHF.R.U64 R4, R4, 0x3, RZ ;  /* 0x0000000304047819 */ /* 0x000fe400000012ff */
        /* <DEDUP_REMOVED lines=8> */
[----:B------:R-:W-:Y:S02]  /*1af40*/  LOP3.LUT R10, R4, R15, RZ, 0x3c, !PT ;  /* 0x0000000f040a7212 */ /* 0x000fe400078e3cff */
[----:B------:R-:W-:Y:S02]  /*1af50*/  LOP3.LUT R4, R37, 0x380, RZ, 0xc0, !PT ;  /* 0x0000038025047812 */ /* 0x000fe400078ec0ff */
        /* <DEDUP_REMOVED lines=8> */
[----:B------:R-:W-:Y:S01]  /*1afe0*/  IMAD.X R7, RZ, RZ, R9, P2 ;  /* 0x000000ffff077224 */ /* 0x000fe200010e0609 */
[----:B------:R-:W-:-:S02]  /*1aff0*/  SHF.R.U64 R4, R4, 0x3, RZ ;  /* 0x0000000304047819 */ /* 0x000fc400000012ff */
[----:B------:R-:W-:Y:S02]  /*1b000*/  IADD3 R41, P1, R8, 0x60, RZ ;  /* 0x0000006008297810 */ /* 0x000fe40007f3e0ff */
[----:B------:R-:W-:Y:S02]  /*1b010*/  LOP3.LUT R6, R4, R37, RZ, 0x3c, !PT ;  /* 0x0000002504067212 */ /* 0x000fe400078e3cff */
[----:B------:R-:W-:Y:S02]  /*1b020*/  LOP3.LUT R5, R8, 0x380, RZ, 0xc0, !PT ;  /* 0x0000038008057812 */ /* 0x000fe400078ec0ff */
[----:B------:R-:W-:Y:S02]  /*1b030*/  LOP3.LUT R30, R41, 0x380, RZ, 0xc0, !PT ;  /* 0x00000380291e7812 */ /* 0x000fe400078ec0ff */
[----:B------:R-:W-:Y:S02]  /*1b040*/  SHF.R.U64 R5, R5, 0x3, RZ ;  /* 0x0000000305057819 */ /* 0x000fe400000012ff */
[----:B------:R-:W-:-:S02]  /*1b050*/  SHF.R.U64 R30, R30, 0x3, RZ ;  /* 0x000000031e1e7819 */ /* 0x000fc400000012ff */
[----:B------:R-:W-:Y:S01]  /*1b060*/  LOP3.LUT R8, R5, R8, RZ, 0x3c, !PT ;  /* 0x0000000805087212 */ /* 0x000fe200078e3cff */
[----:B------:R-:W-:Y:S01]  /*1b070*/  IMAD.X R5, RZ, RZ, R9, P1 ;  /* 0x000000ffff057224 */ /* 0x000fe200008e0609 */
[----:B------:R-:W-:Y:S02]  /*1b080*/  LOP3.LUT R4, R30, R41, RZ, 0x3c, !PT ;  /* 0x000000291e047212 */ /* 0x000fe400078e3cff */
[----:B------:R-:W-:Y:S02]  /*1b090*/  ISETP.NE.U32.AND P1, PT, RZ, UR4, PT ;  /* 0x00000004ff007c0c */ /* 0x000fe4000bf25070 */
[----:B------:R-:W-:Y:S02]  /*1b0a0*/  MOV R45, R8 ;  /* 0x00000008002d7202 */ /* 0x000fe40000000f00 */
[----:B------:R-:W-:Y:S02]  /*1b0b0*/  MOV R43, R10 ;  /* 0x0000000a002b7202 */ /* 0x000fe40000000f00 */
[----:B------:R-:W-:-:S02]  /*1b0c0*/  MOV R41, R6 ;  /* 0x0000000600297202 */ /* 0x000fc40000000f00 */
[----:B------:R-:W-:Y:S01]  /*1b0d0*/  ISETP.NE.AND.EX P1, PT, RZ, UR5, PT, P1 ;  /* 0x00000005ff007c0c */ /* 0x000fe2000bf25310 */
[----:B------:R-:W-:Y:S01]  /*1b0e0*/  ULDC.64 UR4, c[0x0][0xbe0] ;  /* 0x0002f80000047ab9 */ /* 0x000fe20000000a00 */
[----:B----4-:R-:W-:Y:S01]  /*1b0f0*/  LOP3.LUT R12, R27, 0x2, RZ, 0x3c, !PT ;  /* 0x000000021b0c7812 */ /* 0x010fe200078e3cff */
[----:B------:R-:W-:Y:S04]  /*1b100*/  SHFL.IDX PT, R32, R32, R27, 0x1c1f ;  /* 0x001c1f1b20207589 */ /* 0x000fe800000e0000 */
[----:B------:R-:W0:Y:S04]  /*1b110*/  SHFL.IDX PT, R57, R57, R12, 0x1c1f ;  /* 0x001c1f0c39397589 */ /* 0x000e2800000e0000 */
[----:B------:R-:W-:Y:S04]  /*1b120*/  SHFL.IDX PT, R40, R40, R27, 0x1c1f ;  /* 0x001c1f1b28287589 */ /* 0x000fe800000e0000 */
[----:B------:R1:W4:Y:S04]  /*1b130*/  SHFL.IDX PT, R15, R31, R12, 0x1c1f ;  /* 0x001c1f0c1f0f7589 */ /* 0x00032800000e0000 */
[----:B------:R-:W-:Y:S04]  /*1b140*/  SHFL.IDX PT, R34, R34, R27, 0x1c1f ;  /* 0x001c1f1b22227589 */ /* 0x000fe800000e0000 */
[----:B------:R-:W-:Y:S01]  /*1b150*/  SHFL.IDX PT, R36, R36, R27, 0x1c1f ;  /* 0x001c1f1b24247589 */ /* 0x000fe200000e0000 */
[----:B-1----:R-:W2:Y:S03]  /*1b160*/  LDC.64 R30, c[0x0][0xbd8] ;  /* 0x0002f600ff1e7b82 */ /* 0x002ea60000000a00 */
[----:B------:R-:W1:Y:S04]  /*1b170*/  SHFL.IDX PT, R21, R21, R12, 0x1c1f ;  /* 0x001c1f0c15157589 */ /* 0x000e6800000e0000 */
[----:B------:R-:W3:Y:S01]  /*1b180*/  SHFL.IDX PT, R13, R13, R12, 0x1c1f ;  /* 0x001c1f0c0d0d7589 */ /* 0x000ee200000e0000 */
[----:B0-----:R-:W-:-:S02]  /*1b190*/  SEL R8, R32, R57, P0 ;  /* 0x0000003920087207 */ /* 0x001fc40000000000 */
[----:B------:R-:W-:Y:S01]  /*1b1a0*/  SEL R10, R57, R32, P0 ;  /* 0x00000020390a7207 */ /* 0x000fe20000000000 */
[----:B------:R-:W-:Y:S04]  /*1b1b0*/  SHFL.IDX PT, R42, R42, R27, 0x1c1f ;  /* 0x001c1f1b2a2a7589 */ /* 0x000fe800000e0000 */
[----:B------:R-:W0:Y:S01]  /*1b1c0*/  SHFL.IDX PT, R33, R33, R12, 0x1c1f ;  /* 0x001c1f0c21217589 */ /* 0x000e2200000e0000 */
[----:B----4-:R-:W-:Y:S02]  /*1b1d0*/  SEL R9, R40, R15, P0 ;  /* 0x0000000f28097207 */ /* 0x010fe40000000000 */
[----:B------:R-:W-:Y:S01]  /*1b1e0*/  SEL R11, R15, R40, P0 ;  /* 0x000000280f0b7207 */ /* 0x000fe20000000000 */
[----:B------:R-:W-:Y:S04]  /*1b1f0*/  SHFL.IDX PT, R38, R38, R27, 0x1c1f ;  /* 0x001c1f1b26267589 */ /* 0x000fe800000e0000 */
[----:B------:R-:W4:Y:S01]  /*1b200*/  SHFL.IDX PT, R29, R29, R12, 0x1c1f ;  /* 0x001c1f0c1d1d7589 */ /* 0x000f2200000e0000 */
[----:B--2---:R-:W-:-:S03]  /*1b210*/  IMAD.WIDE R30, R49, 0x4, R30 ;  /* 0x00000004311e7825 */ /* 0x004fc600078e021e */
[----:B------:R3:W-:Y:S01]  /*1b220*/  SHFL.IDX PT, R37, R14, R27, 0x1c1f ;  /* 0x001c1f1b0e257589 */ /* 0x0007e200000e0000 */
[----:B-1----:R-:W-:-:S03]  /*1b230*/  SEL R6, R21, R34, P0 ;  /* 0x0000002215067207 */ /* 0x002fc60000000000 */
[----:B------:R1:W-:Y:S04]  /*1b240*/  SHFL.IDX PT, R46, R46, R27, 0x1c1f ;  /* 0x001c1f1b2e2e7589 */ /* 0x0003e800000e0000 */
[----:B------:R-:W2:Y:S01]  /*1b250*/  SHFL.IDX PT, R44, R35, R12, 0x1c1f ;  /* 0x001c1f0c232c7589 */ /* 0x000ea200000e0000 */
[----:B---3--:R-:W-:-:S03]  /*1b260*/  SEL R14, R13, R36, P0 ;  /* 0x000000240d0e7207 */ /* 0x008fc60000000000 */
[----:B------:R3:W2:Y:S01]  /*1b270*/  SHFL.IDX PT, R39, R39, R12, 0x1c1f ;  /* 0x001c1f0c27277589 */ /* 0x0006a200000e0000 */
[----:B0-----:R-:W-:Y:S02]  /*1b280*/  SEL R7, R33, R42, P0 ;  /* 0x0000002a21077207 */ /* 0x001fe40000000000 */
[----:B-1----:R-:W-:Y:S01]  /*1b290*/  MOV R27, R4 ;  /* 0x00000004001b7202 */ /* 0x002fe20000000f00 */
[----:B------:R-:W-:Y:S01]  /*1b2a0*/  BAR.SYNC.DEFER_BLOCKING 0x1, 0x180 ;  /* 0x0046000000007b1d */ /* 0x000fe20000010000 */
[----:B------:R-:W-:Y:S01]  /*1b2b0*/  SEL R4, R34, R21, P0 ;  /* 0x0000001522047207 */ /* 0x000fe20000000000 */
[----:B------:R-:W-:Y:S01]  /*1b2c0*/  IMAD.MOV.U32 R21, RZ, RZ, RZ ;  /* 0x000000ffff157224 */ /* 0x000fe200078e00ff */
[----:B------:R-:W-:Y:S02]  /*1b2d0*/  SEL R5, R42, R33, P0 ;  /* 0x000000212a057207 */ /* 0x000fe40000000000 */
[----:B----4-:R-:W-:Y:S02]  /*1b2e0*/  SEL R32, R38, R29, P0 ;  /* 0x0000001d26207207 */ /* 0x010fe40000000000 */
[----:B---3--:R-:W-:-:S02]  /*1b2f0*/  SEL R12, R36, R13, P0 ;  /* 0x0000000d240c7207 */ /* 0x008fc40000000000 */
[----:B------:R-:W-:Y:S02]  /*1b300*/  SEL R34, R29, R38, P0 ;  /* 0x000000261d227207 */ /* 0x000fe40000000000 */
[----:B--2---:R-:W-:Y:S02]  /*1b310*/  SEL R13, R37, R44, P0 ;  /* 0x0000002c250d7207 */ /* 0x004fe40000000000 */
[----:B------:R-:W-:Y:S02]  /*1b320*/  SEL R15, R44, R37, P0 ;  /* 0x000000252c0f7207 */ /* 0x000fe40000000000 */
[----:B------:R-:W-:Y:S02]  /*1b330*/  SEL R33, R46, R39, P0 ;  /* 0x000000272e217207 */ /* 0x000fe40000000000 */
[----:B------:R-:W-:Y:S02]  /*1b340*/  SEL R35, R39, R46, P0 ;  /* 0x0000002e27237207 */ /* 0x000fe40000000000 */
[----:B------:R-:W-:Y:S01]  /*1b350*/  ISETP.NE.U32.AND P0, PT, RZ, UR4, PT ;  /* 0x00000004ff007c0c */ /* 0x000fe2000bf05070 */
[----:B------:R0:W-:Y:S03]  /*1b360*/  STSM.16.M88.4 [R45], R8 ;  /* 0x000000082d007844 */ /* 0x0001e60000000200 */
[----:B------:R-:W-:Y:S01]  /*1b370*/  ISETP.NE.AND.EX P0, PT, RZ, UR5, PT, P0 ;  /* 0x00000005ff007c0c */ /* 0x000fe2000bf05300 */
[----:B------:R1:W-:Y:S04]  /*1b380*/  STSM.16.M88.4 [R43], R4 ;  /* 0x000000042b007844 */ /* 0x0003e80000000200 */
[----:B------:R-:W-:Y:S04]  /*1b390*/  STSM.16.M88.4 [R41], R12 ;  /* 0x0000000c29007844 */ /* 0x000fe80000000200 */
[----:B------:R2:W-:Y:S04]  /*1b3a0*/  STSM.16.M88.4 [R27], R32 ;  /* 0x000000201b007844 */ /* 0x0005e80000000200 */
[----:B0-----:R-:W1:Y:S08]  /*1b3b0*/  @P0 LDC.64 R8, c[0x0][0xbe0] ;  /* 0x0002f800ff080b82 */ /* 0x001e700000000a00 */
[----:B------:R-:W-:Y:S06]  /*1b3c0*/  BAR.SYNC.DEFER_BLOCKING 0x1, 0x180 ;  /* 0x0046000000007b1d */ /* 0x000fec0000010000 */
[----:B------:R-:W-:-:S02]  /*1b3d0*/  ULDC UR4, c[0x0][0xa88] ;  /* 0x0002a20000047ab9 */ /* 0x000fc40000000800 */
[----:B------:R-:W-:Y:S02]  /*1b3e0*/  IMAD.U32 R36, RZ, RZ, UR4 ;  /* 0x00000004ff247e24 */ /* 0x000fe4000f8e00ff */
[----:B-1----:R-:W-:Y:S01]  /*1b3f0*/  @P0 IMAD.WIDE R4, R49, 0x4, R8 ;  /* 0x0000000431040825 */ /* 0x002fe200078e0208 */
[----:B------:R-:W2:Y:S01]  /*1b400*/  @P1 LDG.E R21, desc[UR44][R30.64] ;  /* 0x0000002c1e151981 */ /* 0x000ea2000c1e1900 */
[----:B------:R-:W-:-:S03]  /*1b410*/  SHF.R.S32.HI R37, RZ, 0x1f, R48 ;  /* 0x0000001fff257819 */ /* 0x000fc60000011430 */
[----:B------:R0:W5:Y:S01]  /*1b420*/  @P0 LDG.E R36, desc[UR44][R4.64] ;  /* 0x0000002c04240981 */ /* 0x000162000c1e1900 */
[----:B--2---:R-:W-:Y:S01]  /*1b430*/  SHF.R.S32.HI R34, RZ, 0x1f, R21 ;  /* 0x0000001fff227819 */ /* 0x004fe20000011415 */
[----:B0-----:R-:W-:Y:S06]  /*1b440*/  @P0 BRA `(.L_x_11404) ;  /* 0x0000000000100947 */ /* 0x001fec0003800000 */
[----:B------:R-:W-:Y:S05]  /*1b450*/  @!P1 BRA `(.L_x_11404) ;  /* 0x00000000000c9947 */ /* 0x000fea0003800000 */
[----:B------:R-:W2:Y:S04]  /*1b460*/  LDG.E R5, desc[UR44][R30.64] ;  /* 0x0000002c1e057981 */ /* 0x000ea8000c1e1900 */
[----:B-----5:R-:W2:Y:S02]  /*1b470*/  LDG.E R36, desc[UR44][R30.64+0x4] ;  /* 0x0000042c1e247981 */ /* 0x020ea4000c1e1900 */
[----:B--2---:R-:W-:-:S07]  /*1b480*/  IMAD.IADD R36, R36, 0x1, -R5 ;  /* 0x0000000124247824 */ /* 0x004fce00078e0a05 */
.L_x_11404:
[----:B------:R-:W2:Y:S01]  /*1b490*/  LDL R8, [R1+0x78] ;  /* 0x0000780001087983 */ /* 0x000ea20000100800 */
[----:B------:R-:W-:-:S03]  /*1b4a0*/  ULDC.64 UR4, c[0x0][0xb70] ;  /* 0x0002dc0000047ab9 */ /* 0x000fc60000000a00 */
[----:B------:R-:W2:Y:S01]  /*1b4b0*/  LDL.LU R39, [R1+0x70] ;  /* 0x0000700001277983 */ /* 0x000ea20000300800 */
[----:B------:R-:W-:Y:S01]  /*1b4c0*/  IMAD R6, R37, UR4, RZ ;  /* 0x0000000425067c24 */ /* 0x000fe2000f8e02ff */
[----:B------:R-:W-:Y:S01]  /*1b4d0*/  SHF.R.S32.HI R38, RZ, 0x1f, R49 ;  /* 0x0000001fff267819 */ /* 0x000fe20000011431 */
[----:B------:R-:W-:Y:S01]  /*1b4e0*/  IMAD.MOV.U32 R4, RZ, RZ, R21 ;  /* 0x000000ffff047224 */ /* 0x000fe200078e0015 */
[----:B------:R-:W-:Y:S01]  /*1b4f0*/  LEA.HI R26, R26, R3, RZ, 0x7 ;  /* 0x000000031a1a7211 */ /* 0x000fe200078f38ff */
[----:B------:R-:W-:Y:S01]  /*1b500*/  IMAD.MOV.U32 R5, RZ, RZ, R34 ;  /* 0x000000ffff057224 */ /* 0x000fe200078e0022 */
[----:B------:R-:W-:Y:S01]  /*1b510*/  SEL R38, R38, RZ, !P1 ;  /* 0x000000ff26267207 */ /* 0x000fe20004800000 */
[C---:B------:R-:W-:Y:S01]  /*1b520*/  IMAD R7, R48.reuse, UR5, R6 ;  /* 0x0000000530077c24 */ /* 0x040fe2000f8e0206 */
[----:B------:R-:W-:Y:S01]  /*1b530*/  SEL R35, R49, RZ, !P1 ;  /* 0x000000ff31237207 */ /* 0x000fe20004800000 */
[----:B------:R-:W-:Y:S01]  /*1b540*/  IMAD.WIDE.U32 R4, R48, UR4, R4 ;  /* 0x0000000430047c25 */ /* 0x000fe2000f8e0004 */
[----:B------:R-:W-:Y:S01]  /*1b550*/  ULDC.64 UR4, c[0x0][0xb78] ;  /* 0x0002de0000047ab9 */ /* 0x000fe20000000a00 */
[----:B------:R-:W-:-:S02]  /*1b560*/  LOP3.LUT R26, R26, 0xffffff80, RZ, 0xc0, !PT ;  /* 0xffffff801a1a7812 */ /* 0x000fc400078ec0ff */
[----:B------:R-:W-:Y:S02]  /*1b570*/  IMAD.IADD R5, R5, 0x1, R7 ;  /* 0x0000000105057824 */ /* 0x000fe400078e0207 */
[----:B------:R-:W-:Y:S02]  /*1b580*/  IMAD R6, R38, UR4, RZ ;  /* 0x0000000426067c24 */ /* 0x000fe4000f8e02ff */
[----:B------:R-:W-:-:S04]  /*1b590*/  IMAD.WIDE.U32 R4, R35, UR4, R4 ;  /* 0x0000000423047c25 */ /* 0x000fc8000f8e0004 */
[----:B------:R-:W-:Y:S02]  /*1b5a0*/  IMAD.IADD R26, R3, 0x1, -R26 ;  /* 0x00000001031a7824 */ /* 0x000fe400078e0a1a */
[----:B------:R-:W-:Y:S01]  /*1b5b0*/  IMAD R6, R35, UR5, R6 ;  /* 0x0000000523067c24 */ /* 0x000fe2000f8e0206 */
[----:B------:R-:W-:Y:S01]  /*1b5c0*/  ULDC.64 UR4, c[0x0][0xb40] ;  /* 0x0002d00000047ab9 */ /* 0x000fe20000000a00 */
[----:B------:R-:W-:Y:S01]  /*1b5d0*/  IMAD R3, R2, 0x40, R28 ;  /* 0x0000004002037824 */ /* 0x000fe200078e021c */
[----:B------:R-:W-:-:S03]  /*1b5e0*/  LOP3.LUT P0, RZ, R26, 0x3, RZ, 0xc0, !PT ;  /* 0x000000031aff7812 */ /* 0x000fc6000780c0ff */
[----:B------:R-:W-:-:S03]  /*1b5f0*/  IMAD.WIDE R24, R3, 0x2, R24 ;  /* 0x0000000203187825 */ /* 0x000fc600078e0218 */
[----:B------:R-:W-:-:S05]  /*1b600*/  IADD3 R10, P3, R24, 0x3000, RZ ;  /* 0x00003000180a7810 */ /* 0x000fca0007f7e0ff */
[----:B------:R-:W-:Y:S01]  /*1b610*/  IMAD.X R13, RZ, RZ, R25, P3 ;  /* 0x000000ffff0d7224 */ /* 0x000fe200018e0619 */
[----:B------:R-:W-:Y:S01]  /*1b620*/  SHF.R.S32.HI R29, RZ, 0x1f, R28 ;  /* 0x0000001fff1d7819 */ /* 0x000fe2000001141c */
[----:B------:R-:W-:Y:S01]  /*1b630*/  BSSY B1, `(.L_x_11405) ;  /* 0x0000051000017945 */ /* 0x000fe20003800000 */
[----:B--2---:R-:W-:-:S04]  /*1b640*/  IMAD R9, R39, 0xc0, R8 ;  /* 0x000000c027097824 */ /* 0x004fc800078e0208 */
[C---:B------:R-:W-:Y:S01]  /*1b650*/  VIADD R3, R9.reuse, 0x8 ;  /* 0x0000000809037836 */ /* 0x040fe20000000000 */
[----:B------:R-:W-:Y:S02]  /*1b660*/  SHF.R.S32.HI R7, RZ, 0x1f, R9 ;  /* 0x0000001fff077819 */ /* 0x000fe40000011409 */
[----:B------:R-:W-:-:S04]  /*1b670*/  IADD3 R4, P1, R9, R4, RZ ;  /* 0x0000000409047210 */ /* 0x000fc80007f3e0ff */
[----:B------:R-:W-:Y:S02]  /*1b680*/  IADD3.X R7, R7, R5, R6, P1, !PT ;  /* 0x0000000507077210 */ /* 0x000fe40000ffe406 */
[----:B------:R-:W-:Y:S02]  /*1b690*/  LEA R32, P2, R4, UR4, 0x2 ;  /* 0x0000000404207c11 */ /* 0x000fe4000f8410ff */
[----:B------:R-:W-:Y:S02]  /*1b6a0*/  IADD3 R6, P4, R24, 0x4800, RZ ;  /* 0x0000480018067810 */ /* 0x000fe40007f9e0ff */
[----:B------:R-:W-:Y:S01]  /*1b6b0*/  LEA.HI.X R33, R4, UR5, R7, 0x2, P2 ;  /* 0x0000000504217c11 */ /* 0x000fe200090f1407 */
[----:B------:R-:W-:Y:S01]  /*1b6c0*/  ULDC.64 UR4, c[0x0][0xaa0] ;  /* 0x0002a80000047ab9 */ /* 0x000fe20000000a00 */
[----:B------:R-:W-:Y:S01]  /*1b6d0*/  IADD3 R11, P2, R24, 0x1800, RZ ;  /* 0x00001800180b7810 */ /* 0x000fe20007f5e0ff */
[----:B------:R-:W-:Y:S01]  /*1b6e0*/  IMAD.X R27, RZ, RZ, R25, P4 ;  /* 0x000000ffff1b7224 */ /* 0x000fe200020e0619 */
[----:B-----5:R-:W-:-:S02]  /*1b6f0*/  ISETP.GE.OR P1, PT, R9, R36, P0 ;  /* 0x000000240900720c */ /* 0x020fc40000726670 */
[----:B------:R-:W-:Y:S01]  /*1b700*/  ISETP.GE.OR P0, PT, R3, R36, P0 ;  /* 0x000000240300720c */ /* 0x000fe20000706670 */
[----:B------:R-:W-:Y:S01]  /*1b710*/  IMAD.X R9, RZ, RZ, R25, P2 ;  /* 0x000000ffff097224 */ /* 0x000fe200010e0619 */
[----:B------:R-:W-:Y:S02]  /*1b720*/  LOP3.LUT R5, R24, 0x380, RZ, 0xc0, !PT ;  /* 0x0000038018057812 */ /* 0x000fe400078ec0ff */
[----:B------:R-:W-:Y:S02]  /*1b730*/  LOP3.LUT R8, R11, 0x380, RZ, 0xc0, !PT ;  /* 0x000003800b087812 */ /* 0x000fe400078ec0ff */
[----:B------:R-:W-:Y:S02]  /*1b740*/  LOP3.LUT R7, R10, 0x380, RZ, 0xc0, !PT ;  /* 0x000003800a077812 */ /* 0x000fe400078ec0ff */
[----:B------:R-:W-:Y:S02]  /*1b750*/  LOP3.LUT R3, R6, 0x380, RZ, 0xc0, !PT ;  /* 0x0000038006037812 */ /* 0x000fe400078ec0ff */
[----:B------:R-:W-:Y:S01]  /*1b760*/  SHF.R.U64 R5, R5, 0x3, RZ ;  /* 0x0000000305057819 */ /* 0x000fe200000012ff */
[----:B------:R-:W-:Y:S01]  /*1b770*/  @!P1 STG.E desc[UR44][R32.64], R20 ;  /* 0x0000001420009986 */ /* 0x000fe2000c10192c */
[----:B------:R-:W-:-:S02]  /*1b780*/  SHF.R.U64 R8, R8, 0x3, RZ ;  /* 0x0000000308087819 */ /* 0x000fc400000012ff */
[----:B------:R-:W-:Y:S01]  /*1b790*/  SHF.R.U64 R7, R7, 0x3, RZ ;  /* 0x0000000307077819 */ /* 0x000fe200000012ff */
[----:B------:R0:W-:Y:S01]  /*1b7a0*/  @!P0 STG.E desc[UR44][R32.64+0x20], R0 ;  /* 0x0000200020008986 */ /* 0x0001e2000c10192c */
[----:B------:R-:W-:Y:S02]  /*1b7b0*/  SHF.R.U64 R3, R3, 0x3, RZ ;  /* 0x0000000303037819 */ /* 0x000fe400000012ff */
[----:B------:R-:W-:Y:S01]  /*1b7c0*/  LOP3.LUT R4, R5, R24, RZ, 0x3c, !PT ;  /* 0x0000001805047212 */ /* 0x000fe200078e3cff */
[----:B------:R-:W-:Y:S01]  /*1b7d0*/  IMAD.MOV.U32 R5, RZ, RZ, R25 ;  /* 0x000000ffff057224 */ /* 0x000fe200078e0019 */
[----:B------:R-:W-:Y:S02]  /*1b7e0*/  LOP3.LUT R8, R8, R11, RZ, 0x3c, !PT ;  /* 0x0000000b08087212 */ /* 0x000fe400078e3cff */
[----:B------:R-:W-:Y:S02]  /*1b7f0*/  LOP3.LUT R12, R7, R10, RZ, 0x3c, !PT ;  /* 0x0000000a070c7212 */ /* 0x000fe400078e3cff */
[----:B------:R-:W-:-:S02]  /*1b800*/  LOP3.LUT R26, R3, R6, RZ, 0x3c, !PT ;  /* 0x00000006031a7212 */ /* 0x000fc400078e3cff */
[----:B------:R-:W5:Y:S01]  /*1b810*/  LD.E.128 R4, desc[UR44][R4.64] ;  /* 0x0000002c04047980 */ /* 0x000f62000c101d00 */
[----:B------:R-:W-:-:S03]  /*1b820*/  IMAD R34, R34, UR4, RZ ;  /* 0x0000000422227c24 */ /* 0x000fc6000f8e02ff */
[----:B------:R-:W5:Y:S01]  /*1b830*/  LD.E.128 R8, desc[UR44][R8.64] ;  /* 0x0000002c08087980 */ /* 0x000f62000c101d00 */
[----:B------:R-:W-:Y:S01]  /*1b840*/  IMAD.WIDE.U32 R30, R21, UR4, R28 ;  /* 0x00000004151e7c25 */ /* 0x000fe2000f8e001c */
[----:B------:R-:W-:Y:S02]  /*1b850*/  ULDC UR4, c[0x0][0xa8c] ;  /* 0x0002a30000047ab9 */ /* 0x000fe40000000800 */
[----:B------:R-:W5:Y:S04]  /*1b860*/  LD.E.128 R12, desc[UR44][R12.64] ;  /* 0x0000002c0c0c7980 */ /* 0x000f68000c101d00 */
[----:B------:R-:W5:Y:S01]  /*1b870*/  LD.E.128 R24, desc[UR44][R26.64] ;  /* 0x0000002c1a187980 */ /* 0x000f62000c101d00 */
[----:B------:R-:W-:Y:S01]  /*1b880*/  ISETP.GE.AND P0, PT, R28, UR4, PT ;  /* 0x000000041c007c0c */ /* 0x000fe2000bf06270 */
[----:B0-----:R-:W-:Y:S01]  /*1b890*/  VIADD R0, R2, 0x30 ;  /* 0x0000003002007836 */ /* 0x001fe20000000000 */
[----:B------:R-:W-:Y:S01]  /*1b8a0*/  @!PT LDS RZ, [RZ] ;  /* 0x00000000fffff984 */ /* 0x000fe20000000800 */
[----:B------:R-:W-:Y:S01]  /*1b8b0*/  @!PT LDS RZ, [RZ] ;  /* 0x00000000fffff984 */ /* 0x000fe20000000800 */
[----:B------:R-:W-:Y:S01]  /*1b8c0*/  @!PT LDS RZ, [RZ] ;  /* 0x00000000fffff984 */ /* 0x000fe20000000800 */
[----:B------:R-:W-:Y:S01]  /*1b8d0*/  @!PT LDS RZ, [RZ] ;  /* 0x00000000fffff984 */ /* 0x000fe20000000800 */
[----:B------:R0:W-:Y:S06]  /*1b8e0*/  MEMBAR.ALL.CTA ;  /* 0x0000000000007992 */ /* 0x0001ec0000008000 */
[----:B0-----:R-:W0:Y:S01]  /*1b8f0*/  FENCE.VIEW.ASYNC.S ;  /* 0x00000000000073c6 */ /* 0x001e220000000000 */
[----:B------:R-:W-:-:S02]  /*1b900*/  IMAD R33, R39, -0xc0, R36 ;  /* 0xffffff4027217824 */ /* 0x000fc400078e0224 */
[C---:B------:R-:W-:Y:S02]  /*1b910*/  VIADD R3, R2.reuse, 0x60 ;  /* 0x0000006002037836 */ /* 0x040fe40000000000 */
[----:B------:R-:W-:Y:S01]  /*1b920*/  VIADD R28, R2, 0x90 ;  /* 0x00000090021c7836 */ /* 0x000fe20000000000 */
[-C--:B------:R-:W-:Y:S01]  /*1b930*/  ISETP.GE.OR P3, PT, R0, R33.reuse, P0 ;  /* 0x000000210000720c */ /* 0x080fe20000766670 */
[----:B------:R-:W-:Y:S01]  /*1b940*/  IMAD R21, R21, UR5, R34 ;  /* 0x0000000515157c24 */ /* 0x000fe2000f8e0222 */
[----:B------:R-:W-:Y:S01]  /*1b950*/  ULDC.64 UR4, c[0x0][0xae0] ;  /* 0x0002b80000047ab9 */ /* 0x000fe20000000a00 */
[-C--:B------:R-:W-:Y:S01]  /*1b960*/  ISETP.GE.OR P1, PT, R3, R33.reuse, P0 ;  /* 0x000000210300720c */ /* 0x080fe20000726670 */
[----:B------:R-:W-:Y:S01]  /*1b970*/  IMAD R20, R37, UR4, RZ ;  /* 0x0000000425147c24 */ /* 0x000fe2000f8e02ff */
[-C--:B------:R-:W-:Y:S01]  /*1b980*/  ISETP.GE.OR P2, PT, R28, R33.reuse, P0 ;  /* 0x000000211c00720c */ /* 0x080fe20000746670 */
[----:B------:R-:W-:Y:S01]  /*1b990*/  IMAD.IADD R31, R31, 0x1, R21 ;  /* 0x000000011f1f7824 */ /* 0x000fe200078e0215 */
[----:B------:R-:W-:Y:S01]  /*1b9a0*/  ISETP.GE.OR P0, PT, R2, R33, P0 ;  /* 0x000000210200720c */ /* 0x000fe20000706670 */
[C---:B------:R-:W-:Y:S01]  /*1b9b0*/  IMAD R29, R48.reuse, UR5, R20 ;  /* 0x00000005301d7c24 */ /* 0x040fe2000f8e0214 */
[----:B------:R-:W-:Y:S01]  /*1b9c0*/  SHF.R.S32.HI R3, RZ, 0x1f, R2 ;  /* 0x0000001fff037819 */ /* 0x000fe20000011402 */
[----:B------:R-:W-:Y:S01]  /*1b9d0*/  IMAD.WIDE.U32 R20, R48, UR4, R30 ;  /* 0x0000000430147c25 */ /* 0x000fe2000f8e001e */
[----:B------:R-:W-:-:S03]  /*1b9e0*/  ULDC.64 UR4, c[0x0][0xae8] ;  /* 0x0002ba0000047ab9 */ /* 0x000fc60000000a00 */
[----:B------:R-:W-:Y:S02]  /*1b9f0*/  VIADD R0, R18, 0x13220 ;  /* 0x0001322012007836 */ /* 0x000fe40000000000 */
[----:B------:R-:W-:Y:S02]  /*1ba00*/  IMAD.IADD R21, R21, 0x1, R29 ;  /* 0x0000000115157824 */ /* 0x000fe400078e021d */
[----:B------:R-:W-:Y:S01]  /*1ba10*/  IMAD R28, R38, UR4, RZ ;  /* 0x00000004261c7c24 */ /* 0x000fe2000f8e02ff */
[----:B------:R-:W-:Y:S01]  /*1ba20*/  PRMT R0, RZ, 0x654, R0 ;  /* 0x00000654ff007816 */ /* 0x000fe20000000000 */
[----:B------:R-:W-:-:S03]  /*1ba30*/  IMAD.WIDE.U32 R30, R35, UR4, R20 ;  /* 0x00000004231e7c25 */ /* 0x000fc6000f8e0014 */
[----:B0-----:R0:W-:Y:S01]  /*1ba40*/  SYNCS.ARRIVE.TRANS64.RED.A1T0 RZ, [R0+URZ], RZ ;  /* 0x000000ff00ff79a7 */ /* 0x0011e2000810043f */
[----:B------:R-:W-:Y:S02]  /*1ba50*/  IMAD R33, R35, UR5, R28 ;  /* 0x0000000523217c24 */ /* 0x000fe4000f8e021c */
[----:B------:R-:W-:-:S04]  /*1ba60*/  IMAD.WIDE R28, R39, 0xc0, R2 ;  /* 0x000000c0271c7825 */ /* 0x000fc800078e0202 */
[----:B------:R-:W-:Y:S01]  /*1ba70*/  IMAD.IADD R33, R31, 0x1, R33 ;  /* 0x000000011f217824 */ /* 0x000fe200078e0221 */
[----:B0-----:R-:W-:Y:S06]  /*1ba80*/  @P0 BRA `(.L_x_11406) ;  /* 0x00000000002c0947 */ /* 0x001fec0003800000 */
        /* <DEDUP_REMOVED lines=11> */
.L_x_11406:
[----:B------:R-:W-:Y:S05]  /*1bb40*/  BSYNC B1 ;  /* 0x0000000000017941 */ /* 0x000fea0003800000 */
.L_x_11405:
        /* <DEDUP_REMOVED lines=15> */
.L_x_11408:
[----:B------:R-:W-:Y:S05]  /*1bc40*/  BSYNC B1 ;  /* 0x0000000000017941 */ /* 0x000fea0003800000 */
.L_x_11407:
[----:B------:R-:W-:Y:S04]  /*1bc50*/  BSSY B1, `(.L_x_11409) ;  /* 0x000000f000017945 */ /* 0x000fe80003800000 */
[----:B------:R-:W-:Y:S05]  /*1bc60*/  @P1 BRA `(.L_x_11410) ;  /* 0x0000000000341947 */ /* 0x000fea0003800000 */
[----:B01---5:R-:W-:Y:S01]  /*1bc70*/  IADD3 R5, P0, R28, 0x60, RZ ;  /* 0x000000601c057810 */ /* 0x023fe20007f1e0ff */
        /* <DEDUP_REMOVED lines=12> */
.L_x_11410:
[----:B------:R-:W-:Y:S05]  /*1bd40*/  BSYNC B1 ;  /* 0x0000000000017941 */ /* 0x000fea0003800000 */
.L_x_11409:
        /* <DEDUP_REMOVED lines=15> */
.L_x_11403:
        /* <DEDUP_REMOVED lines=9> */
[----:B------:R-:W3:Y:S01]  /*1bed0*/  @P1 LDC.64 R6, c[0x0][0xbe0] ;  /* 0x0002f800ff061b82 */ /* 0x000ee20000000a00 */
[----:B------:R-:W-:Y:S02]  /*1bee0*/  ULDC UR4, c[0x0][0xa88] ;  /* 0x0002a20000047ab9 */ /* 0x000fe40000000800 */
[----:B------:R-:W-:Y:S02]  /*1bef0*/  IMAD.U32 R0, RZ, RZ, UR4 ;  /* 0x00000004ff007e24 */ /* 0x000fe4000f8e00ff */
[----:B--2---:R-:W-:-:S04]  /*1bf00*/  IMAD.WIDE R4, R8, 0x4, R4 ;  /* 0x0000000408047825 */ /* 0x004fc800078e0204 */
[----:B---3--:R-:W-:Y:S01]  /*1bf10*/  @P1 IMAD.WIDE R6, R8, 0x4, R6 ;  /* 0x0000000408061825 */ /* 0x008fe200078e0206 */
[----:B------:R2:W5:Y:S04]  /*1bf20*/  @P0 LDG.E R9, desc[UR44][R4.64] ;  /* 0x0000002c04090981 */ /* 0x000568000c1e1900 */
[----:B------:R2:W5:Y:S01]  /*1bf30*/  @P1 LDG.E R0, desc[UR44][R6.64] ;  /* 0x0000002c06001981 */ /* 0x000562000c1e1900 */
[----:B------:R-:W-:Y:S01]  /*1bf40*/  ISETP.GT.AND P2, PT, R3, 0xbf, PT ;  /* 0x000000bf0300780c */ /* 0x000fe20003f44270 */
[----:B------:R-:W-:-:S12]  /*1bf50*/  @P1 BRA `(.L_x_11412) ;  /* 0x0000000000101947 */ /* 0x000fd80003800000 */
[----:B------:R-:W-:Y:S05]  /*1bf60*/  @!P0 BRA `(.L_x_11412) ;  /* 0x00000000000c8947 */ /* 0x000fea0003800000 */
[----:B--2---:R-:W2:Y:S04]  /*1bf70*/  LDG.E R7, desc[UR44][R4.64] ;  /* 0x0000002c04077981 */ /* 0x004ea8000c1e1900 */
[----:B-----5:R-:W2:Y:S02]  /*1bf80*/  LDG.E R0, desc[UR44][R4.64+0x4] ;  /* 0x0000042c04007981 */ /* 0x020ea4000c1e1900 */
[----:B--2---:R-:W-:-:S07]  /*1bf90*/  IMAD.IADD R0, R0, 0x1, -R7 ;  /* 0x0000000100007824 */ /* 0x004fce00078e0a07 */
.L_x_11412:
[----:B------:R-:W3:Y:S04]  /*1bfa0*/  LDL R14, [R1+0x64] ;  /* 0x00006400010e7983 */ /* 0x000ee80000100800 */
[----:B------:R4:W5:Y:S01]  /*1bfb0*/  LDL R13, [R1+0x70] ;  /* 0x00007000010d7983 */ /* 0x0009620000100800 */
[----:B--2---:R-:W-:Y:S01]  /*1bfc0*/  SHF.R.S32.HI R4, RZ, 0x1f, R8 ;  /* 0x0000001fff047819 */ /* 0x004fe20000011408 */
[----:B------:R-:W-:Y:S01]  /*1bfd0*/  BSSY B1, `(.L_x_11413) ;  /* 0x000001c000017945 */ /* 0x000fe20003800000 */
[----:B------:R-:W-:Y:S02]  /*1bfe0*/  SEL R11, R8, RZ, !P0 ;  /* 0x000000ff080b7207 */ /* 0x000fe40004000000 */
[----:B------:R-:W-:Y:S02]  /*1bff0*/  SHF.R.S32.HI R29, RZ, 0x1f, R28 ;  /* 0x0000001fff1d7819 */ /* 0x000fe4000001141c */
        /* <DEDUP_REMOVED lines=25> */
.L_x_11414:
[----:B------:R-:W-:Y:S05]  /*1c190*/  BSYNC B1 ;  /* 0x0000000000017941 */ /* 0x000fea0003800000 */
.L_x_11413:
[----:B------:R-:W-:Y:S01]  /*1c1a0*/  ULDC.64 UR4, c[0x0][0xaa0] ;  /* 0x0002a80000047ab9 */ /* 0x000fe20000000a00 */
[----:B--2---:R-:W-:Y:S01]  /*1c1b0*/  IMAD R7, R13, -0xc0, R0 ;  /* 0xffffff400d077824 */ /* 0x004fe200078e0200 */
[----:B------:R-:W-:Y:S01]  /*1c1c0*/  ULDC.64 UR6, c[0x0][0xae0] ;  /* 0x0002b80000067ab9 */ /* 0x000fe20000000a00 */
[----:B------:R-:W-:Y:S01]  /*1c1d0*/  IMAD R6, R8, UR4, RZ ;  /* 0x0000000408067c24 */ /* 0x000fe2000f8e02ff */
[----:B------:R-:W-:Y:S01]  /*1c1e0*/  BSSY B1, `(.L_x_11415) ;  /* 0x0000024000017945 */ /* 0x000fe20003800000 */
[C---:B------:R-:W-:Y:S01]  /*1c1f0*/  IMAD.WIDE.U32 R4, R9.reuse, UR4, R28 ;  /* 0x0000000409047c25 */ /* 0x040fe2000f8e001c */
[----:B------:R-:W-:Y:S02]  /*1c200*/  ULDC UR4, c[0x0][0xa8c] ;  /* 0x0002a30000047ab9 */ /* 0x000fe40000000800 */
[----:B------:R-:W-:Y:S01]  /*1c210*/  ISETP.GE.AND P0, PT, R28, UR4, PT ;  /* 0x000000041c007c0c */ /* 0x000fe2000bf06270 */
[----:B------:R-:W-:Y:S01]  /*1c220*/  IMAD R9, R9, UR5, R6 ;  /* 0x0000000509097c24 */ /* 0x000fe2000f8e0206 */
[----:B------:R-:W-:Y:S01]  /*1c230*/  ULDC.64 UR4, c[0x0][0xae8] ;  /* 0x0002ba0000047ab9 */ /* 0x000fe20000000a00 */
[----:B------:R-:W-:-:S02]  /*1c240*/  VIADD R6, R2, 0x30 ;  /* 0x0000003002067836 */ /* 0x000fc40000000000 */
[----:B------:R-:W-:Y:S02]  /*1c250*/  VIADD R0, R2, 0x60 ;  /* 0x0000006002007836 */ /* 0x000fe40000000000 */
[----:B------:R-:W-:Y:S01]  /*1c260*/  IMAD.IADD R5, R5, 0x1, R9 ;  /* 0x0000000105057824 */ /* 0x000fe200078e0209 */
[-C--:B------:R-:W-:Y:S01]  /*1c270*/  ISETP.GE.OR P3, PT, R6, R7.reuse, P0 ;  /* 0x000000070600720c */ /* 0x080fe20000766670 */
[----:B------:R-:W-:Y:S01]  /*1c280*/  VIADD R6, R2, 0x90 ;  /* 0x0000009002067836 */ /* 0x000fe20000000000 */
[-C--:B------:R-:W-:Y:S01]  /*1c290*/  ISETP.GE.OR P1, PT, R0, R7.reuse, P0 ;  /* 0x000000070000720c */ /* 0x080fe20000726670 */
[----:B------:R-:W-:Y:S02]  /*1c2a0*/  IMAD R3, R10, UR6, RZ ;  /* 0x000000060a037c24 */ /* 0x000fe4000f8e02ff */
[----:B------:R-:W-:Y:S01]  /*1c2b0*/  IMAD.WIDE.U32 R4, R14, UR6, R4 ;  /* 0x000000060e047c25 */ /* 0x000fe2000f8e0004 */
[-C--:B------:R-:W-:Y:S02]  /*1c2c0*/  ISETP.GE.OR P2, PT, R6, R7.reuse, P0 ;  /* 0x000000070600720c */ /* 0x080fe40000746670 */
[----:B------:R-:W-:Y:S01]  /*1c2d0*/  ISETP.GE.OR P0, PT, R2, R7, P0 ;  /* 0x000000070200720c */ /* 0x000fe20000706670 */
[----:B------:R-:W-:-:S02]  /*1c2e0*/  IMAD R3, R14, UR7, R3 ;  /* 0x000000070e037c24 */ /* 0x000fc4000f8e0203 */
[----:B------:R-:W-:Y:S02]  /*1c2f0*/  IMAD R0, R12, UR4, RZ ;  /* 0x000000040c007c24 */ /* 0x000fe4000f8e02ff */
[----:B------:R-:W-:Y:S01]  /*1c300*/  IMAD.IADD R5, R5, 0x1, R3 ;  /* 0x0000000105057824 */ /* 0x000fe200078e0203 */
[----:B------:R-:W-:Y:S01]  /*1c310*/  SHF.R.S32.HI R3, RZ, 0x1f, R2 ;  /* 0x0000001fff037819 */ /* 0x000fe20000011402 */
[C---:B------:R-:W-:Y:S02]  /*1c320*/  IMAD R9, R11.reuse, UR5, R0 ;  /* 0x000000050b097c24 */ /* 0x040fe4000f8e0200 */
[----:B------:R-:W-:-:S04]  /*1c330*/  IMAD.WIDE.U32 R4, R11, UR4, R4 ;  /* 0x000000040b047c25 */ /* 0x000fc8000f8e0004 */
[----:B------:R-:W-:-:S04]  /*1c340*/  IMAD.WIDE R6, R13, 0xc0, R2 ;  /* 0x000000c00d067825 */ /* 0x000fc800078e0202 */
[----:B------:R-:W-:Y:S01]  /*1c350*/  IMAD.IADD R11, R5, 0x1, R9 ;  /* 0x00000001050b7824 */ /* 0x000fe200078e0209 */
        /* <DEDUP_REMOVED lines=12> */
.L_x_11416:
[----:B------:R-:W-:Y:S05]  /*1c420*/  BSYNC B1 ;  /* 0x0000000000017941 */ /* 0x000fea0003800000 */
.L_x_11415:
[----:B------:R-:W-:Y:S04]  /*1c430*/  BSSY B1, `(.L_x_11417) ;  /* 0x000000f000017945 */ /* 0x000fe80003800000 */
[----:B------:R-:W-:Y:S05]  /*1c440*/  @P3 BRA `(.L_x_11418) ;  /* 0x0000000000343947 */ /* 0x000fea0003800000 */
[----:B--2---:R-:W-:Y:S01]  /*1c450*/  IADD3 R9, P0, R6, 0x30, RZ ;  /* 0x0000003006097810 */ /* 0x004fe20007f1e0ff */
        /* <DEDUP_REMOVED lines=12> */
.L_x_11418:
[----:B------:R-:W-:Y:S05]  /*1c520*/  BSYNC B1 ;  /* 0x0000000000017941 */ /* 0x000fea0003800000 */
.L_x_11417:
[----:B------:R-:W-:Y:S04]  /*1c530*/  BSSY B1, `(.L_x_11419) ;  /* 0x000000f000017945 */ /* 0x000fe80003800000 */
[----:B------:R-:W-:Y:S05]  /*1c540*/  @P1 BRA `(.L_x_11420) ;  /* 0x0000000000341947 */ /* 0x000fea0003800000 */
[----:B--23--:R-:W-:Y:S01]  /*1c550*/  IADD3 R9, P0, R6, 0x60, RZ ;  /* 0x0000006006097810 */ /* 0x00cfe20007f1e0ff */
        /* <DEDUP_REMOVED lines=12> */
.L_x_11420:
[----:B------:R-:W-:Y:S05]  /*1c620*/  BSYNC B1 ;  /* 0x0000000000017941 */ /* 0x000fea0003800000 */
.L_x_11419:
        /* <DEDUP_REMOVED lines=14> */
.L_x_11411:
[----:B------:R-:W-:Y:S05]  /*1c710*/  BSYNC B0 ;  /* 0x0000000000007941 */ /* 0x000fea0003800000 */
.L_x_11402:
[----:B------:R-:W4:Y:S01]  /*1c720*/  LDL R0, [R1+0x5c] ;  /* 0x00005c0001007983 */ /* 0x000f220000100800 */
[----:B------:R-:W-:Y:S02]  /*1c730*/  ULDC UR4, c[0x0][0xc14] ;  /* 0x0003050000047ab9 */ /* 0x000fe40000000800 */
[----:B----4-:R-:W-:-:S13]  /*1c740*/  ISETP.GE.AND P0, PT, R0, UR4, PT ;  /* 0x0000000400007c0c */ /* 0x010fda000bf06270 */
[----:B------:R-:W-:Y:S05]  /*1c750*/  @!P0 BRA `(.L_x_11421) ;  /* 0xfffffe4400f08947 */ /* 0x000fea000383ffff */
[----:B------:R-:W-:Y:S05]  /*1c760*/  BRA `(.L_x_11231) ;  /* 0x0000005800d87947 */ /* 0x000fea0003800000 */
.L_x_11229:
[----:B------:R-:W-:-:S08]  /*1c770*/  NOP ;  /* 0x0000000000007918 */ /* 0x000fd00000000000 */
[----:B0-----:R-:W0:-:S00]  /*1c780*/  USETMAXREG.DEALLOC.CTAPOOL 0x20 ;  /* 0x00000020000079c8 */ /* 0x001e0000080e0500 */
        /* <DEDUP_REMOVED lines=11> */
[----:B------:R-:W1:Y:S01]  /*1c840*/  LDS.128 R24, [UR4+0x132d0] ;  /* 0x0132d004ff187984 */ /* 0x000e620008000c00 */
[----:B------:R-:W-:Y:S06]  /*1c850*/  BAR.ARV 0x4, 0x200 ;  /* 0x0108000000007b1d */ /* 0x000fec0000002000 */
[----:B------:R-:W-:Y:S05]  /*1c860*/  BRA `(.L_x_11423) ;  /* 0x0000000800887947 */ /* 0x000fea0003800000 */
.L_x_11422:
        /* <DEDUP_REMOVED lines=42> */
.L_x_11428:
        /* <DEDUP_REMOVED lines=12> */
.L_x_11427:
[----:B------:R-:W-:Y:S05]  /*1cbd0*/  BSYNC B0 ;  /* 0x0000000000007941 */ /* 0x000fea0003800000 */
.L_x_11426:
        /* <DEDUP_REMOVED lines=22> */
.L_x_11424:
        /* <DEDUP_REMOVED lines=21> */
.L_x_11429:
[----:B-1----:R-:W-:Y:S01]  /*1ce90*/  IMAD R24, R24, UR5, R9 ;  /* 0x0000000518187c24 */ /* 0x002fe2000f8e0209 */
[----:B0-----:R-:W-:Y:S01]  /*1cea0*/  IABS R6, R4 ;  /* 0x0000000400067213 */ /* 0x001fe20000000000 */
[----:B------:R-:W-:Y:S02]  /*1ceb0*/  IMAD R11, R15, R8, RZ ;  /* 0x000000080f0b7224 */ /* 0x000fe400078e02ff */
[----:B------:R-:W-:Y:S01]  /*1cec0*/  IMAD.MOV.U32 R2, RZ, RZ, RZ ;  /* 0x000000ffff027224 */ /* 0x000fe200078e00ff */
[----:B------:R-:W-:Y:S01]  /*1ced0*/  IADD3 R9, -R24, UR6, RZ ;  /* 0x0000000618097c10 */ /* 0x000fe2000fffe1ff */
        /* <DEDUP_REMOVED lines=50> */
.L_x_11425:
[----:B------:R-:W-:Y:S02]  /*1d200*/  IMAD.MOV.U32 R25, RZ, RZ, RZ ;  /* 0x000000ffff197224 */ /* 0x000fe400078e00ff */
[----:B------:R-:W-:Y:S02]  /*1d210*/  IMAD.U32 R24, RZ, RZ, UR6 ;  /* 0x00000006ff187e24 */ /* 0x000fe4000f8e00ff */
[----:B------:R-:W-:-:S07]  /*1d220*/  IMAD.MOV.U32 R26, RZ, RZ, RZ ;  /* 0x000000ffff1a7224 */ /* 0x000fce00078e00ff */
.L_x_11430:
[----:B------:R-:W-:-:S13]  /*1d230*/  ISETP.NE.AND P0, PT, R5, RZ, PT ;  /* 0x000000ff0500720c */ /* 0x000fda0003f05270 */
[----:B------:R-:W0:Y:S01]  /*1d240*/  @!P0 S2R R3, SR_CgaCtaId ;  /* 0x0000000000038919 */ /* 0x000e220000008800 */
[----:B------:R-:W-:-:S04]  /*1d250*/  @!P0 MOV R0, 0x400 ;  /* 0x0000040000008802 */ /* 0x000fc80000000f00 */
[----:B0-----:R-:W-:-:S05]  /*1d260*/  @!P0 LEA R0, R3, R0, 0x18 ;  /* 0x0000000003008211 */ /* 0x001fca00078ec0ff */
[----:B------:R0:W-:Y:S01]  /*1d270*/  @!P0 STS.128 [R0+0x132d0], R24 ;  /* 0x0132d01800008388 */ /* 0x0001e20000000c00 */
[----:B------:R-:W-:Y:S06]  /*1d280*/  BAR.ARV 0x5, 0x200 ;  /* 0x0148000000007b1d */ /* 0x000fec0000002000 */
.L_x_11423:
[----:B------:R2:W-:Y:S01]  /*1d290*/  STL [R1+0x18], RZ ;  /* 0x000018ff01007387 */ /* 0x0005e20000100800 */
[----:B------:R-:W-:Y:S01]  /*1d2a0*/  ULDC UR4, c[0x0][0xc14] ;  /* 0x0003050000047ab9 */ /* 0x000fe20000000800 */
[----:B------:R-:W-:Y:S01]  /*1d2b0*/  IMAD.MOV.U32 R23, RZ, RZ, 0x1 ;  /* 0x00000001ff177424 */ /* 0x000fe200078e00ff */
[----:B-1----:R-:W-:Y:S01]  /*1d2c0*/  ISETP.GE.AND P0, PT, R27, UR4, PT ;  /* 0x000000041b007c0c */ /* 0x002fe2000bf06270 */
[----:B------:R-:W-:-:S12]  /*1d2d0*/  IMAD.MOV.U32 R19, RZ, RZ, RZ ;  /* 0x000000ffff137224 */ /* 0x000fd800078e00ff */
[----:B--2---:R-:W-:Y:S05]  /*1d2e0*/  @P0 BRA `(.L_x_11431) ;  /* 0x0000004c00000947 */ /* 0x004fea0003800000 */
[----:B------:R-:W2:Y:S01]  /*1d2f0*/  LDL R6, [R1+0x14] ;  /* 0x0000140001067983 */ /* 0x000ea20000100800 */
[----:B0-----:R-:W0:Y:S01]  /*1d300*/  S2R R0, SR_TID.X ;  /* 0x0000000000007919 */ /* 0x001e220000002100 */
[----:B------:R-:W1:Y:S01]  /*1d310*/  S2R R8, SR_TID.X ;  /* 0x0000000000087919 */ /* 0x000e620000002100 */
[----:B0-----:R-:W-:Y:S01]  /*1d320*/  LOP3.LUT R2, R0, 0x7f, RZ, 0xc0, !PT ;  /* 0x0000007f00027812 */ /* 0x001fe200078ec0ff */
[----:B-1----:R-:W-:-:S04]  /*1d330*/  IMAD.SHL.U32 R18, R8, 0x40, RZ ;  /* 0x0000004008127824 */ /* 0x002fc800078e00ff */
[----:B------:R-:W-:Y:S01]  /*1d340*/  IMAD.SHL.U32 R4, R2, 0x10, RZ ;  /* 0x0000001002047824 */ /* 0x000fe200078e00ff */
[----:B------:R-:W-:Y:S01]  /*1d350*/  SHF.R.U32.HI R0, RZ, 0x1, R8 ;  /* 0x00000001ff007819 */ /* 0x000fe20000011608 */
[----:B------:R-:W-:Y:S01]  /*1d360*/  IMAD.SHL.U32 R2, R8, 0x20, RZ ;  /* 0x0000002008027824 */ /* 0x000fe200078e00ff */
[----:B------:R-:W-:Y:S02]  /*1d370*/  LOP3.LUT R3, R18, 0x180, RZ, 0xc0, !PT ;  /* 0x0000018012037812 */ /* 0x000fe400078ec0ff */
[----:B------:R-:W-:Y:S02]  /*1d380*/  LOP3.LUT R5, R4, 0x600, RZ, 0xc0, !PT ;  /* 0x0000060004057812 */ /* 0x000fe400078ec0ff */
[----:B------:R-:W-:Y:S01]  /*1d390*/  LOP3.LUT R0, R3, 0x30, R0, 0xf8, !PT ;  /* 0x0000003003007812 */ /* 0x000fe200078ef800 */
[----:B------:R-:W-:Y:S01]  /*1d3a0*/  IMAD.SHL.U32 R3, R8, 0x8, RZ ;  /* 0x0000000808037824 */ /* 0x000fe200078e00ff */
[----:B------:R-:W-:Y:S02]  /*1d3b0*/  LOP3.LUT R5, R5, 0x60, R2, 0xf8, !PT ;  /* 0x0000006005057812 */ /* 0x000fe400078ef802 */
[----:B------:R-:W-:-:S02]  /*1d3c0*/  LOP3.LUT R4, R2, 0x80, RZ, 0xc0, !PT ;  /* 0x0000008002047812 */ /* 0x000fc400078ec0ff */
[----:B------:R-:W-:Y:S02]  /*1d3d0*/  LOP3.LUT R5, R5, 0x100, R2, 0xf8, !PT ;  /* 0x0000010005057812 */ /* 0x000fe400078ef802 */
[----:B------:R-:W-:Y:S01]  /*1d3e0*/  LOP3.LUT R3, R0, 0x30, R3, 0x78, !PT ;  /* 0x0000003000037812 */ /* 0x000fe200078e7803 */
[----:B------:R-:W-:Y:S01]  /*1d3f0*/  IMAD.SHL.U32 R7, R8, 0x4, RZ ;  /* 0x0000000408077824 */ /* 0x000fe200078e00ff */
[----:B------:R-:W-:Y:S01]  /*1d400*/  LOP3.LUT R4, R4, 0x10, R8, 0xf8, !PT ;  /* 0x0000001004047812 */ /* 0x000fe200078ef808 */
[----:B------:R-:W-:Y:S03]  /*1d410*/  BSSY B7, `(.L_x_11431) ;  /* 0x00004ad000077945 */ /* 0x000fe60003800000 */
[----:B------:R-:W-:Y:S01]  /*1d420*/  LOP3.LUT R4, R4, 0x10, R7, 0x78, !PT ;  /* 0x0000001004047812 */ /* 0x000fe200078e7807 */
[----:B------:R-:W-:Y:S01]  /*1d430*/  IMAD.MOV.U32 R28, RZ, RZ, 0x1 ;  /* 0x00000001ff1c7424 */ /* 0x000fe200078e00ff */
[----:B------:R-:W-:Y:S01]  /*1d440*/  LOP3.LUT R18, R3, 0x640, R18, 0xf8, !PT ;  /* 0x0000064003127812 */ /* 0x000fe200078ef812 */
[----:B------:R-:W-:Y:S01]  /*1d450*/  IMAD.MOV.U32 R22, RZ, RZ, RZ ;  /* 0x000000ffff167224 */ /* 0x000fe200078e00ff */
[----:B------:R-:W-:Y:S01]  /*1d460*/  LOP3.LUT R17, R5, R4, RZ, 0xfc, !PT ;  /* 0x0000000405117212 */ /* 0x000fe200078efcff */
[----:B------:R-:W-:-:S02]  /*1d470*/  IMAD.MOV.U32 R19, RZ, RZ, RZ ;  /* 0x000000ffff137224 */ /* 0x000fc400078e00ff */
[----:B------:R-:W-:Y:S01]  /*1d480*/  IMAD.MOV.U32 R23, RZ, RZ, 0x1 ;  /* 0x00000001ff177424 */ /* 0x000fe200078e00ff */
[----:B------:R-:W-:Y:S01]  /*1d490*/  ULDC.64 UR38, c[0x0][0x198] ;  /* 0x0000660000267ab9 */ /* 0x000fe20000000a00 */
[----:B------:R-:W-:Y:S01]  /*1d4a0*/  ULDC UR36, c[0x0][0xc] ;  /* 0x0000030000247ab9 */ /* 0x000fe20000000800 */
[C---:B--2---:R-:W-:Y:S02]  /*1d4b0*/  LOP3.LUT R2, R6.reuse, 0x1, RZ, 0xfc, !PT ;  /* 0x0000000106027812 */ /* 0x044fe400078efcff */
[----:B------:R-:W-:-:S03]  /*1d4c0*/  LOP3.LUT R0, R6, 0x2, RZ, 0xfc, !PT ;  /* 0x0000000206007812 */ /* 0x000fc600078efcff */
[----:B------:R0:W-:Y:S04]  /*1d4d0*/  STL [R1+0x24], R2 ;  /* 0x0000240201007387 */ /* 0x0001e80000100800 */
[----:B------:R0:W-:Y:S04]  /*1d4e0*/  STL [R1+0x8], R0 ;  /* 0x0000080001007387 */ /* 0x0001e80000100800 */
[----:B------:R0:W-:Y:S02]  /*1d4f0*/  STL [R1+0x18], RZ ;  /* 0x000018ff01007387 */ /* 0x0001e40000100800 */
.L_x_11544:
[----:B------:R-:W-:Y:S05]  /*1d500*/  YIELD ;  /* 0x0000000000007946 */ /* 0x000fea0003800000 */
[----:B------:R-:W-:Y:S01]  /*1d510*/  ULDC.64 UR4, c[0x0][0xa28] ;  /* 0x00028a0000047ab9 */ /* 0x000fe20000000a00 */
[----:B------:R-:W-:Y:S02]  /*1d520*/  CS2R R8, SRZ ;  /* 0x0000000000087805 */ /* 0x000fe4000001ff00 */
[----:B------:R-:W-:Y:S01]  /*1d530*/  ISETP.NE.U32.AND P0, PT, RZ, UR4, PT ;  /* 0x00000004ff007c0c */ /* 0x000fe2000bf05070 */
[----:B------:R-:W1:Y:S01]  /*1d540*/  LDC.64 R6, c[0x0][0xa00] ;  /* 0x00028000ff067b82 */ /* 0x000e620000000a00 */
[----:B------:R-:W-:Y:S01]  /*1d550*/  ULDC.64 UR6, c[0x0][0xa08] ;  /* 0x0002820000067ab9 */ /* 0x000fe20000000a00 */
[----:B------:R-:W-:Y:S01]  /*1d560*/  ULDC.64 UR8, c[0x0][0xa10] ;  /* 0x0002840000087ab9 */ /* 0x000fe20000000a00 */
[----:B------:R-:W-:Y:S01]  /*1d570*/  ISETP.NE.AND.EX P0, PT, RZ, UR5, PT, P0 ;  /* 0x00000005ff007c0c */ /* 0x000fe2000bf05300 */
[----:B------:R-:W-:-:S04]  /*1d580*/  ULDC.64 UR4, c[0x0][0xa18] ;  /* 0x0002860000047ab9 */ /* 0x000fc80000000a00 */
[----:B--2---:R-:W2:Y:S08]  /*1d590*/  LDC.64 R4, c[0x0][0xa08] ;  /* 0x00028200ff047b82 */ /* 0x004eb00000000a00 */
[----:B0-----:R-:W0:Y:S01]  /*1d5a0*/  @P0 LDC.64 R2, c[0x0][0xa28] ;  /* 0x00028a00ff020b82 */ /* 0x001e220000000a00 */
[----:B------:R-:W-:Y:S02]  /*1d5b0*/  ISETP.NE.U32.AND P2, PT, RZ, UR6, PT ;  /* 0x00000006ff007c0c */ /* 0x000fe4000bf45070 */
[----:B------:R-:W-:Y:S01]  /*1d5c0*/  ISETP.NE.U32.AND P4, PT, RZ, UR8, PT ;  /* 0x00000008ff007c0c */ /* 0x000fe2000bf85070 */
[----:B0-----:R-:W-:-:S05]  /*1d5d0*/  @P0 IMAD.WIDE R2, R27, 0x4, R2 ;  /* 0x000000041b020825 */ /* 0x001fca00078e0202 */
[----:B------:R0:W5:Y:S01]  /*1d5e0*/  @P0 LDG.E R9, desc[UR44][R2.64] ;  /* 0x0000002c02090981 */ /* 0x000162000c1e1900 */
[----:B------:R-:W-:Y:S01]  /*1d5f0*/  ISETP.NE.U32.AND P0, PT, RZ, UR4, PT ;  /* 0x00000004ff007c0c */ /* 0x000fe2000bf05070 */
[----:B-1----:R-:W-:-:S03]  /*1d600*/  IMAD.WIDE R6, R27, 0x4, R6 ;  /* 0x000000041b067825 */ /* 0x002fc600078e0206 */
[----:B------:R-:W-:Y:S01]  /*1d610*/  ISETP.NE.AND.EX P0, PT, RZ, UR5, PT, P0 ;  /* 0x00000005ff007c0c */ /* 0x000fe2000bf05300 */
[----:B------:R-:W-:Y:S01]  /*1d620*/  ULDC.64 UR4, c[0x0][0xa00] ;  /* 0x0002800000047ab9 */ /* 0x000fe20000000a00 */
[----:B------:R-:W-:Y:S01]  /*1d630*/  IMAD.MOV.U32 R11, RZ, RZ, RZ ;  /* 0x000000ffff0b7224 */ /* 0x000fe200078e00ff */
[----:B------:R-:W-:Y:S01]  /*1d640*/  ISETP.NE.U32.AND P1, PT, RZ, UR4, PT ;  /* 0x00000004ff007c0c */ /* 0x000fe2000bf25070 */
[----:B------:R-:W-:Y:S01]  /*1d650*/  IMAD.MOV.U32 R0, RZ, RZ, RZ ;  /* 0x000000ffff007224 */ /* 0x000fe200078e00ff */
[----:B0-----:R-:W0:Y:S01]  /*1d660*/  LDC.64 R2, c[0x0][0xa10] ;  /* 0x00028400ff027b82 */ /* 0x001e220000000a00 */
[----:B--2---:R-:W-:Y:S01]  /*1d670*/  IMAD.WIDE R4, R27, 0x4, R4 ;  /* 0x000000041b047825 */ /* 0x004fe200078e0204 */
[----:B------:R-:W-:Y:S02]  /*1d680*/  ISETP.NE.AND.EX P3, PT, RZ, UR5, PT, P1 ;  /* 0x00000005ff007c0c */ /* 0x000fe4000bf65310 */
[----:B------:R-:W-:Y:S02]  /*1d690*/  ISETP.NE.AND.EX P1, PT, RZ, UR7, PT, P2 ;  /* 0x00000007ff007c0c */ /* 0x000fe4000bf25320 */
[----:B------:R-:W-:-:S02]  /*1d6a0*/  ISETP.NE.AND.EX P2, PT, RZ, UR9, PT, P4 ;  /* 0x00000009ff007c0c */ /* 0x000fc4000bf45340 */
[----:B------:R-:W1:Y:S07]  /*1d6b0*/  @P0 LDC.64 R12, c[0x0][0xa18] ;  /* 0x00028600ff0c0b82 */ /* 0x000e6e0000000a00 */
[----:B------:R-:W2:Y:S04]  /*1d6c0*/  @P3 LDG.E R8, desc[UR44][R6.64] ;  /* 0x0000002c06083981 */ /* 0x000ea8000c1e1900 */
        /* <DEDUP_REMOVED lines=15> */
[----:B0-----:R-:W-:Y:S01]  /*1d7c0*/  IMAD.U32 R12, RZ, RZ, UR4 ;  /* 0x00000004ff0c7e24 */ /* 0x001fe2000f8e00ff */
[----:B--2---:R0:W-:Y:S02]  /*1d7d0*/  STL [R1+0x20], R8 ;  /* 0x0000200801007387 */ /* 0x0041e40000100800 */
[----:B0-----:R-:W-:Y:S01]  /*1d7e0*/  IMAD.U32 R8, RZ, RZ, UR5 ;  /* 0x00000005ff087e24 */ /* 0x001fe2000f8e00ff */
[----:B------:R-:W-:Y:S06]  /*1d7f0*/  @P0 BRA `(.L_x_11432) ;  /* 0x0000000000100947 */ /* 0x000fec0003800000 */
[----:B------:R-:W-:Y:S05]  /*1d800*/  @!P3 BRA `(.L_x_11432) ;  /* 0x00000000000cb947 */ /* 0x000fea0003800000 */
[----:B-----5:R-:W2:Y:S04]  /*1d810*/  LDG.E R10, desc[UR44][R6.64] ;  /* 0x0000002c060a7981 */ /* 0x020ea8000c1e1900 */
[----:B------:R-:W2:Y:S02]  /*1d820*/  LDG.E R6, desc[UR44][R6.64+0x4] ;  /* 0x0000042c06067981 */ /* 0x000ea4000c1e1900 */
[----:B--2---:R-:W-:-:S07]  /*1d830*/  IMAD.IADD R10, R6, 0x1, -R10 ;  /* 0x00000001060a7824 */ /* 0x004fce00078e0a0a */
.L_x_11432:
        /* <DEDUP_REMOVED lines=10> */
.L_x_11433:
[----:B------:R-:W-:Y:S05]  /*1d8e0*/  @!P1 BRA `(.L_x_11434) ;  /* 0x00000000000c9947 */ /* 0x000fea0003800000 */
[----:B------:R-:W2:Y:S04]  /*1d8f0*/  LDG.E R12, desc[UR44][R4.64] ;  /* 0x0000002c040c7981 */ /* 0x000ea8000c1e1900 */
[----:B------:R-:W2:Y:S02]  /*1d900*/  LDG.E R7, desc[UR44][R4.64+0x4] ;  /* 0x0000042c04077981 */ /* 0x000ea4000c1e1900 */
[----:B--2---:R-:W-:-:S07]  /*1d910*/  IMAD.IADD R12, R7, 0x1, -R12 ;  /* 0x00000001070c7824 */ /* 0x004fce00078e0a0c */
.L_x_11434:
[----:B0-----:R-:W2:Y:S04]  /*1d920*/  @P2 LDG.E R5, desc[UR44][R2.64] ;  /* 0x0000002c02052981 */ /* 0x001ea8000c1e1900 */
[----:B------:R-:W2:Y:S01]  /*1d930*/  @P2 LDG.E R4, desc[UR44][R2.64+0x4] ;  /* 0x0000042c02042981 */ /* 0x000ea2000c1e1900 */
[----:B-----5:R-:W-:Y:S02]  /*1d940*/  IMAD.IADD R9, R12, 0x1, -R9 ;  /* 0x000000010c097824 */ /* 0x020fe400078e0a09 */
[----:B------:R-:W-:-:S05]  /*1d950*/  IMAD R7, R25, 0xc0, RZ ;  /* 0x000000c019077824 */ /* 0x000fca00078e02ff */
[----:B------:R-:W-:Y:S01]  /*1d960*/  IADD3 R6, -R10, 0xc0, R7 ;  /* 0x000000c00a067810 */ /* 0x000fe20007ffe107 */
[----:B--2---:R-:W-:-:S04]  /*1d970*/  @P2 IMAD.IADD R8, R4, 0x1, -R5 ;  /* 0x0000000104082824 */ /* 0x004fc800078e0a05 */
[----:B------:R-:W-:-:S04]  /*1d980*/  IMAD.IADD R3, R9, 0x1, R8 ;  /* 0x0000000109037824 */ /* 0x000fc800078e0208 */
[C---:B------:R-:W-:Y:S02]  /*1d990*/  VIADD R4, R3.reuse, 0x9f ;  /* 0x0000009f03047836 */ /* 0x040fe40000000000 */
[----:B------:R-:W-:Y:S02]  /*1d9a0*/  IMAD.IADD R2, R3, 0x1, R6 ;  /* 0x0000000103027824 */ /* 0x000fe400078e0206 */
[----:B------:R-:W-:-:S05]  /*1d9b0*/  IMAD.HI R4, R4, 0x66666667, RZ ;  /* 0x6666666704047827 */ /* 0x000fca00078e02ff */
[----:B------:R-:W-:-:S04]  /*1d9c0*/  SHF.R.U32.HI R5, RZ, 0x1f, R4 ;  /* 0x0000001fff057819 */ /* 0x000fc80000011604 */
[----:B------:R-:W-:Y:S02]  /*1d9d0*/  LEA.HI.SX32 R20, R4, R5, 0x1a ;  /* 0x0000000504147211 */ /* 0x000fe400078fd2ff */
[----:B------:R-:W0:Y:S02]  /*1d9e0*/  LDC.64 R4, c[0x0][0x9e0] ;  /* 0x00027800ff047b82 */ /* 0x000e240000000a00 */
        /* <DEDUP_REMOVED lines=14> */
.L_x_11437:
[----:B------:R-:W-:-:S13]  /*1dad0*/  ISETP.NE.AND P0, PT, R5, 0x1, PT ;  /* 0x000000010500780c */ /* 0x000fda0003f05270 */
[----:B------:R-:W0:Y:S02]  /*1dae0*/  @P0 LDC.64 R6, c[0x0][0x9e8] ;  /* 0x00027a00ff060b82 */ /* 0x000e240000000a00 */
[----:B0-----:R-:W-:-:S05]  /*1daf0*/  @P0 IMAD.HI.U32 R6, R11, R6, RZ ;  /* 0x000000060b060227 */ /* 0x001fca00078e00ff */
[----:B------:R-:W-:-:S07]  /*1db00*/  @P0 SHF.R.U32.HI R11, RZ, R7, R6 ;  /* 0x00000007ff0b0219 */ /* 0x000fce0000011606 */
.L_x_11438:
[----:B------:R-:W-:Y:S05]  /*1db10*/  BSYNC B0 ;  /* 0x0000000000007941 */ /* 0x000fea0003800000 */
.L_x_11436:
[----:B------:R-:W-:-:S05]  /*1db20*/  IMAD R11, R11, R5, R5 ;  /* 0x000000050b0b7224 */ /* 0x000fca00078e0205 */
[----:B------:R-:W-:-:S07]  /*1db30*/  VIMNMX R4, R4, R11, PT ;  /* 0x0000000b04047248 */ /* 0x000fce0003fe0100 */
.L_x_11435:
        /* <DEDUP_REMOVED lines=15> */
.L_x_11441:
[----:B------:R-:W-:Y:S01]  /*1dc30*/  ISETP.NE.AND P0, PT, R5, 0x1, PT ;  /* 0x000000010500780c */ /* 0x000fe20003f05270 */
[----:B------:R-:W-:-:S12]  /*1dc40*/  IMAD.MOV.U32 R11, RZ, RZ, R3 ;  /* 0x000000ffff0b7224 */ /* 0x000fd800078e0003 */
[----:B------:R-:W0:Y:S02]  /*1dc50*/  @P0 LDC.64 R6, c[0x0][0x9e8] ;  /* 0x00027a00ff060b82 */ /* 0x000e240000000a00 */
[----:B0-----:R-:W-:-:S05]  /*1dc60*/  @P0 IMAD.HI.U32 R6, R3, R6, RZ ;  /* 0x0000000603060227 */ /* 0x001fca00078e00ff */
[----:B------:R-:W-:-:S07]  /*1dc70*/  @P0 SHF.R.U32.HI R11, RZ, R7, R6 ;  /* 0x00000007ff0b0219 */ /* 0x000fce0000011606 */
.L_x_11442:
[----:B------:R-:W-:Y:S05]  /*1dc80*/  BSYNC B0 ;  /* 0x0000000000007941 */ /* 0x000fea0003800000 */
.L_x_11440:
[----:B------:R-:W-:-:S05]  /*1dc90*/  IMAD R5, R11, R5, RZ ;  /* 0x000000050b057224 */ /* 0x000fca00078e02ff */
[----:B------:R-:W-:-:S07]  /*1dca0*/  VIMNMX R10, R10, R5, !PT ;  /* 0x000000050a0a7248 */ /* 0x000fce0007fe0100 */
.L_x_11439:
        /* <DEDUP_REMOVED lines=13> */
[----:B------:R-:W-:-:S04]  /*1dd80*/  VIMNMX R9, R9, R8, PT ;  /* 0x0000000809097248 */ /* 0x000fc80003fe0100 */
[----:B------:R-:W-:Y:S01]  /*1dd90*/  ISETP.GT.AND P0, PT, R9, R4, PT ;  /* 0x000000040900720c */ /* 0x000fe20003f04270 */
[----:B------:R-:W-:-:S05]  /*1dda0*/  IMAD.WIDE.U32 R4, R4, -0x33333333, RZ ;  /* 0xcccccccd04047825 */ /* 0x000fca00078e00ff */
[----:B------:R-:W-:-:S07]  /*1ddb0*/  SHF.R.U32.HI R7, RZ, 0x7, R5 ;  /* 0x00000007ff077819 */ /* 0x000fce0000011605 */
[----:B------:R-:W-:-:S04]  /*1ddc0*/  @P0 VIADD R6, R9, 0x9f ;  /* 0x0000009f09060836 */ /* 0x000fc80000000000 */
[----:B------:R-:W-:-:S04]  /*1ddd0*/  @P0 IMAD.HI R4, R6, 0x66666667, RZ ;  /* 0x6666666706040827 */ /* 0x000fc800078e02ff */
[----:B------:R-:W-:Y:S01]  /*1dde0*/  IMAD.MOV.U32 R6, RZ, RZ, R7 ;  /* 0x000000ffff067224 */ /* 0x000fe200078e0007 */
[----:B------:R-:W-:-:S04]  /*1ddf0*/  @P0 SHF.R.U32.HI R5, RZ, 0x1f, R4 ;  /* 0x0000001fff050819 */ /* 0x000fc80000011604 */
[----:B------:R-:W-:Y:S02]  /*1de00*/  @P0 LEA.HI.SX32 R6, R4, R5, 0x1a ;  /* 0x0000000504060211 */ /* 0x000fe400078fd2ff */
        /* <DEDUP_REMOVED lines=17> */
.L_x_11591:
[----:B-1----:R-:W-:Y:S02]  /*1df20*/  ISETP.NE.AND P0, PT, R14, RZ, PT ;  /* 0x000000ff0e00720c */ /* 0x002fe40003f05270 */
[----:B------:R-:W-:-:S11]  /*1df30*/  PLOP3.LUT P6, PT, PT, PT, PT, 0x8, 0x0 ;  /* 0x000000000000781c */ /* 0x000fd60003fce170 */
[----:B------:R-:W-:Y:S05]  /*1df40*/  @P0 BRA `(.L_x_11446) ;  /* 0x00000000000c0947 */ /* 0x000fea0003800000 */
[----:B------:R-:W-:-:S03]  /*1df50*/  UMOV UR4, 0xffffffff ;  /* 0xffffffff00047882 */ /* 0x000fc60000000000 */
[----:B------:R-:W-:Y:S05]  /*1df60*/  BRA.DIV UR4, `(.L_x_11447) ;  /* 0x0000004e04647947 */ /* 0x000fea000b800000 */
[----:B------:R-:W-:-:S13]  /*1df70*/  ELECT P6, URZ, PT ;  /* 0x00000000003f782f */ /* 0x000fda00038c0000 */
.L_x_11446:
        /* <DEDUP_REMOVED lines=12> */
.L_x_11594:
[----:B------:R-:W-:Y:S05]  /*1e040*/  BSYNC B1 ;  /* 0x0000000000017941 */ /* 0x000fea0003800000 */
.L_x_11448:
        /* <DEDUP_REMOVED lines=10> */
.L_x_11595:
[----:B------:R-:W-:Y:S05]  /*1e0f0*/  BSYNC B2 ;  /* 0x0000000000027941 */ /* 0x000fea0003800000 */
.L_x_11452:
        /* <DEDUP_REMOVED lines=9> */
.L_x_11455:
[----:B------:R-:W-:Y:S05]  /*1e190*/  BSYNC B2 ;  /* 0x0000000000027941 */ /* 0x000fea0003800000 */
.L_x_11454:
        /* <DEDUP_REMOVED lines=12> */
.L_x_11456:
        /* <DEDUP_REMOVED lines=13> */
.L_x_11596:
[----:B------:R-:W-:Y:S05]  /*1e330*/  BSYNC B2 ;  /* 0x0000000000027941 */ /* 0x000fea0003800000 */
.L_x_11457:
[----:B------:R-:W-:Y:S04]  /*1e340*/  BSSY B2, `(.L_x_11459) ;  /* 0x0000009000027945 */ /* 0x000fe80003800000 */
        /* <DEDUP_REMOVED lines=8> */
.L_x_11460:
[----:B------:R-:W-:Y:S05]  /*1e3d0*/  BSYNC B2 ;  /* 0x0000000000027941 */ /* 0x000fea0003800000 */
.L_x_11459:
[----:B------:R-:W-:Y:S01]  /*1e3e0*/  R2UR UR10, R15 ;  /* 0x000000000f0a72ca */ /* 0x000fe200000e0000 */
[----:B------:R-:W-:Y:S01]  /*1e3f0*/  IMAD.MOV.U32 R14, RZ, RZ, 0x0 ;  /* 0x00000000ff0e7424 */ /* 0x000fe200078e00ff */
[----:B------:R-:W-:Y:S01]  /*1e400*/  UIADD3 UR4, UP0, UR38, 0x670, URZ ;  /* 0x0000067026047890 */ /* 0x000fe2000ff1e03f */
[----:B------:R-:W-:Y:S01]  /*1e410*/  IMAD.MOV.U32 R15, RZ, RZ, 0x12f00000 ;  /* 0x12f00000ff0f7424 */ /* 0x000fe200078e00ff */
[----:B------:R-:W-:Y:S01]  /*1e420*/  PLOP3.LUT P0, PT, PT, PT, PT, 0x80, 0x0 ;  /* 0x000000000000781c */ /* 0x000fe20003f0f070 */
[----:B------:R-:W-:Y:S01]  /*1e430*/  VIADD R11, R11, 0x6000 ;  /* 0x000060000b0b7836 */ /* 0x000fe20000000000 */
[----:B------:R-:W-:Y:S01]  /*1e440*/  R2UR UR6, R14 ;  /* 0x000000000e0672ca */ /* 0x000fe200000e0000 */
[----:B01----:R-:W-:Y:S01]  /*1e450*/  VIADD R9, R9, 0x132b0 ;  /* 0x000132b009097836 */ /* 0x003fe20000000000 */
[----:B------:R-:W-:Y:S01]  /*1e460*/  R2UR UR7, R15 ;  /* 0x000000000f0772ca */ /* 0x000fe200000e0000 */
[----:B------:R-:W-:-:S14]  /*1e470*/  UIADD3.X UR5, URZ, UR39, URZ, UP0, !UPT ;  /* 0x000000273f057290 */ /* 0x000fdc00087fe43f */
.L_x_11461:
        /* <DEDUP_REMOVED lines=10> */
.L_x_11451:
[----:B------:R-:W-:Y:S05]  /*1e520*/  BSYNC B1 ;  /* 0x0000000000017941 */ /* 0x000fea0003800000 */
.L_x_11450:
        /* <DEDUP_REMOVED lines=9> */
.L_x_11474:
        /* <DEDUP_REMOVED lines=11> */
.L_x_11597:
[----:B------:R-:W-:Y:S05]  /*1e670*/  BSYNC B2 ;  /* 0x0000000000027941 */ /* 0x000fea0003800000 */
.L_x_11464:
        /* <DEDUP_REMOVED lines=9> */
.L_x_11467:
[----:B------:R-:W-:Y:S05]  /*1e710*/  BSYNC B2 ;  /* 0x0000000000027941 */ /* 0x000fea0003800000 */
.L_x_11466:
        /* <DEDUP_REMOVED lines=11> */
.L_x_11468:
        /* <DEDUP_REMOVED lines=13> */
.L_x_11598:
[----:B------:R-:W-:Y:S05]  /*1e8a0*/  BSYNC B2 ;  /* 0x0000000000027941 */ /* 0x000fea0003800000 */
.L_x_11469:
        /* <DEDUP_REMOVED lines=9> */
.L_x_11472:
[----:B------:R-:W-:Y:S05]  /*1e940*/  BSYNC B2 ;  /* 0x0000000000027941 */ /* 0x000fea0003800000 */
.L_x_11471:
        /* <DEDUP_REMOVED lines=10> */
.L_x_11473:
        /* <DEDUP_REMOVED lines=10> */
.L_x_11463:
[----:B------:R-:W-:Y:S05]  /*1ea90*/  BSYNC B1 ;  /* 0x0000000000017941 */ /* 0x000fea0003800000 */
.L_x_11462:
        /* <DEDUP_REMOVED lines=8> */
.L_x_11444:
[----:B------:R-:W-:Y:S05]  /*1eb20*/  BSYNC B0 ;  /* 0x0000000000007941 */ /* 0x000fea0003800000 */
.L_x_11443:
[----:B------:R-:W0:Y:S01]  /*1eb30*/  LDC.64 R4, c[0x0][0x9e0] ;  /* 0x00027800ff047b82 */ /* 0x000e220000000a00 */
[----:B------:R-:W-:Y:S07]  /*1eb40*/  @!P0 WARPSYNC.ALL ;  /* 0x0000000000008948 */ /* 0x000fee0003800000 */
[----:B------:R-:W-:Y:S01]  /*1eb50*/  @!P0 BAR.SYNC.DEFER_BLOCKING 0xc, 0x200 ;  /* 0x0308000000008b1d */ /* 0x000fe20000010000 */
        /* <DEDUP_REMOVED lines=14> */
.L_x_11477:
[----:B------:R-:W-:-:S13]  /*1ec40*/  ISETP.NE.AND P1, PT, R5, 0x1, PT ;  /* 0x000000010500780c */ /* 0x000fda0003f25270 */
[----:B------:R-:W0:Y:S02]  /*1ec50*/  @P1 LDC.64 R6, c[0x0][0x9e8] ;  /* 0x00027a00ff061b82 */ /* 0x000e240000000a00 */
[----:B0-----:R-:W-:-:S05]  /*1ec60*/  @P1 IMAD.HI.U32 R6, R0, R6, RZ ;  /* 0x0000000600061227 */ /* 0x001fca00078e00ff */
[----:B------:R-:W-:-:S07]  /*1ec70*/  @P1 SHF.R.U32.HI R0, RZ, R7, R6 ;  /* 0x00000007ff001219 */ /* 0x000fce0000011606 */
.L_x_11478:
[----:B------:R-:W-:Y:S05]  /*1ec80*/  BSYNC B0 ;  /* 0x0000000000007941 */ /* 0x000fea0003800000 */
.L_x_11476:
[----:B------:R-:W-:-:S05]  /*1ec90*/  IMAD R7, R0, R5, R5 ;  /* 0x0000000500077224 */ /* 0x000fca00078e0205 */
[----:B------:R-:W-:-:S07]  /*1eca0*/  VIMNMX R4, R4, R7, PT ;  /* 0x0000000704047248 */ /* 0x000fce0003fe0100 */
.L_x_11475:
[----:B------:R-:W-:Y:S01]  /*1ecb0*/  VIADD R4, R4, 0x9f ;  /* 0x0000009f04047836 */ /* 0x000fe20000000000 */
[----:B------:R-:W-:Y:S02]  /*1ecc0*/  ULDC UR4, c[0x0][0x9dc] ;  /* 0x0002770000047ab9 */ /* 0x000fe40000000800 */
[----:B------:R-:W-:Y:S02]  /*1ecd0*/  VIADD R0, R3, -UR4 ;  /* 0x8000000403007c36 */ /* 0x000fe40008000000 */
[----:B------:R-:W-:-:S05]  /*1ece0*/  IMAD.HI R4, R4, 0x66666667, RZ ;  /* 0x6666666704047827 */ /* 0x000fca00078e02ff */
[----:B------:R-:W-:-:S04]  /*1ecf0*/  SHF.R.U32.HI R7, RZ, 0x1f, R4 ;  /* 0x0000001fff077819 */ /* 0x000fc80000011604 */
[----:B------:R-:W-:-:S04]  /*1ed00*/  LEA.HI.SX32 R7, R4, R7, 0x1a ;  /* 0x0000000704077211 */ /* 0x000fc800078fd2ff */
        /* <DEDUP_REMOVED lines=13> */
.L_x_11481:
[----:B------:R-:W-:-:S13]  /*1ede0*/  ISETP.NE.AND P0, PT, R5, 0x1, PT ;  /* 0x000000010500780c */ /* 0x000fda0003f05270 */
[----:B------:R-:W1:Y:S02]  /*1edf0*/  @P0 LDC.64 R6, c[0x0][0x9e8] ;  /* 0x00027a00ff060b82 */ /* 0x000e640000000a00 */
[----:B-1----:R-:W-:-:S05]  /*1ee00*/  @P0 IMAD.HI.U32 R6, R3, R6, RZ ;  /* 0x0000000603060227 */ /* 0x002fca00078e00ff */
[----:B------:R-:W-:-:S07]  /*1ee10*/  @P0 SHF.R.U32.HI R3, RZ, R7, R6 ;  /* 0x00000007ff030219 */ /* 0x000fce0000011606 */
.L_x_11482:
[----:B------:R-:W-:Y:S05]  /*1ee20*/  BSYNC B0 ;  /* 0x0000000000007941 */ /* 0x000fea0003800000 */
.L_x_11480:
[----:B------:R-:W-:-:S05]  /*1ee30*/  IMAD R3, R3, R5, RZ ;  /* 0x0000000503037224 */ /* 0x000fca00078e02ff */
[----:B------:R-:W-:-:S07]  /*1ee40*/  VIMNMX R0, R0, R3, !PT ;  /* 0x0000000300007248 */ /* 0x000fce0007fe0100 */
.L_x_11479:
[----:B------:R-:W-:Y:S01]  /*1ee50*/  IMAD.HI R0, R0, 0x66666667, RZ ;  /* 0x6666666700007827 */ /* 0x000fe200078e02ff */
[----:B------:R-:W-:Y:S04]  /*1ee60*/  BSSY B6, `(.L_x_11483) ;  /* 0x0000247000067945 */ /* 0x000fe80003800000 */
[----:B------:R-:W-:-:S04]  /*1ee70*/  SHF.R.U32.HI R3, RZ, 0x1f, R0 ;  /* 0x0000001fff037819 */ /* 0x000fc80000011600 */
[----:B------:R-:W-:-:S04]  /*1ee80*/  LEA.HI.SX32 R3, R0, R3, 0x1a ;  /* 0x0000000300037211 */ /* 0x000fc800078fd2ff */
[----:B------:R-:W-:-:S04]  /*1ee90*/  VIMNMX R4, RZ, R3, !PT ;  /* 0x00000003ff047248 */ /* 0x000fc80007fe0100 */
[----:B------:R-:W-:Y:S01]  /*1eea0*/  ISETP.GT.AND P0, PT, R2, R4, PT ;  /* 0x000000040200720c */ /* 0x000fe20003f04270 */
[----:B------:R1:W-:-:S12]  /*1eeb0*/  STL [R1], R4 ;  /* 0x0000000401007387 */ /* 0x0003d80000100800 */
[----:B-1----:R-:W-:Y:S05]  /*1eec0*/  @P0 BRA `(.L_x_11484) ;  /* 0x0000000000440947 */ /* 0x002fea0003800000 */
[----:B0-----:R-:W0:Y:S02]  /*1eed0*/  S2R R2, SR_TID.X ;  /* 0x0000000000027919 */ /* 0x001e240000002100 */
        /* <DEDUP_REMOVED lines=16> */
.L_x_11484:
[----:B------:R-:W1:Y:S01]  /*1efe0*/  S2R R0, SR_CgaCtaId ;  /* 0x0000000000007919 */ /* 0x000e620000008800 */
[----:B------:R-:W-:-:S04]  /*1eff0*/  MOV R29, 0x400 ;  /* 0x00000400001d7802 */ /* 0x000fc80000000f00 */
[----:B-1----:R-:W-:-:S05]  /*1f000*/  LEA R29, R0, R29, 0x18 ;  /* 0x0000001d001d7211 */ /* 0x002fca00078ec0ff */
        /* <DEDUP_REMOVED lines=19> */
.L_x_11486:
[----:B------:R-:W-:Y:S01]  /*1f140*/  VIADD R0, R29, 0x6000 ;  /* 0x000060001d007836 */ /* 0x000fe20000000000 */
[----:B------:R-:W-:-:S04]  /*1f150*/  LOP3.LUT R16, R16, 0xfffffffe, RZ, 0xc0, !PT ;  /* 0xfffffffe10107812 */ /* 0x000fc800078ec0ff */
[----:B------:R-:W-:-:S13]  /*1f160*/  LOP3.LUT P0, RZ, R0, 0x1bf, RZ, 0xc0, !PT ;  /* 0x000001bf00ff7812 */ /* 0x000fda000780c0ff */
[----:B------:R-:W-:Y:S01]  /*1f170*/  @P0 LOP3.LUT R16, R16, 0x1, RZ, 0xfc, !PT ;  /* 0x0000000110100812 */ /* 0x000fe200078efcff */
[----:B------:R-:W-:Y:S06]  /*1f180*/  @!P0 BRA `(.L_x_11487) ;  /* 0x0000000000408947 */ /* 0x000fec0003800000 */
        /* <DEDUP_REMOVED lines=16> */
.L_x_11487:
        /* <DEDUP_REMOVED lines=19> */
.L_x_11488:
[----:B0-----:R-:W-:-:S05]  /*1f3c0*/  VIADD R2, R29, 0x6000 ;  /* 0x000060001d027836 */ /* 0x001fca0000000000 */
        /* <DEDUP_REMOVED lines=18> */
.L_x_11489:
[----:B------:R-:W2:Y:S01]  /*1f4f0*/  LDL.LU R21, [R1+0x20] ;  /* 0x0000200001157983 */ /* 0x000ea20000300800 */
[----:B------:R-:W0:Y:S01]  /*1f500*/  LDC R0, c[0x0][0x428] ;  /* 0x00010a00ff007b82 */ /* 0x000e220000000800 */
[----:B------:R-:W-:Y:S01]  /*1f510*/  ULDC.64 UR4, c[0x0][0x9f8] ;  /* 0x00027e0000047ab9 */ /* 0x000fe20000000a00 */
[----:B------:R-:W1:Y:S01]  /*1f520*/  S2R R20, SR_TID.X ;  /* 0x0000000000147919 */ /* 0x000e620000002100 */
[----:B------:R-:W-:-:S04]  /*1f530*/  ISETP.NE.U32.AND P0, PT, RZ, UR4, PT ;  /* 0x00000004ff007c0c */ /* 0x000fc8000bf05070 */
[----:B------:R-:W-:Y:S01]  /*1f540*/  ISETP.NE.AND.EX P0, PT, RZ, UR5, PT, P0 ;  /* 0x00000005ff007c0c */ /* 0x000fe2000bf05300 */
[----:B------:R-:W-:Y:S01]  /*1f550*/  ULDC.64 UR4, c[0x0][0xa00] ;  /* 0x0002800000047ab9 */ /* 0x000fe20000000a00 */
[----:B0-----:R-:W-:Y:S01]  /*1f560*/  ISETP.NE.AND P1, PT, R0, 0x1, PT ;  /* 0x000000010000780c */ /* 0x001fe20003f25270 */
[----:B------:R-:W-:-:S12]  /*1f570*/  IMAD.MOV.U32 R0, RZ, RZ, R26 ;  /* 0x000000ffff007224 */ /* 0x000fd800078e001a */
[----:B------:R-:W0:Y:S08]  /*1f580*/  @P1 LDC R3, c[0x0][0x42c] ;  /* 0x00010b00ff031b82 */ /* 0x000e300000000800 */
[----:B------:R-:W3:Y:S01]  /*1f590*/  @P1 LDC R2, c[0x0][0x430] ;  /* 0x00010c00ff021b82 */ /* 0x000ee20000000800 */
[----:B0-----:R-:W-:-:S05]  /*1f5a0*/  @P1 IMAD.HI.U32 R3, R26, R3, RZ ;  /* 0x000000031a031227 */ /* 0x001fca00078e00ff */
[----:B---3--:R-:W-:Y:S02]  /*1f5b0*/  @P1 SHF.R.U32.HI R0, RZ, R2, R3 ;  /* 0x00000002ff001219 */ /* 0x008fe40000011603 */
[----:B------:R-:W0:Y:S02]  /*1f5c0*/  @P0 LDC.64 R2, c[0x0][0x9f8] ;  /* 0x00027e00ff020b82 */ /* 0x000e240000000a00 */
[----:B0-----:R-:W-:-:S04]  /*1f5d0*/  @P0 IMAD.WIDE R2, R27, 0x4, R2 ;  /* 0x000000041b020825 */ /* 0x001fc800078e0202 */
[----:B--2---:R-:W-:Y:S01]  /*1f5e0*/  IMAD R25, R25, 0xc0, R21 ;  /* 0x000000c019197824 */ /* 0x004fe200078e0215 */
[----:B-1----:R-:W-:Y:S01]  /*1f5f0*/  LOP3.LUT R21, R20, 0x7f, RZ, 0xc0, !PT ;  /* 0x0000007f14157812 */ /* 0x002fe200078ec0ff */
[----:B------:R-:W-:-:S03]  /*1f600*/  IMAD.MOV.U32 R20, RZ, RZ, R27 ;  /* 0x000000ffff147224 */ /* 0x000fc600078e001b */
[----:B------:R-:W-:-:S03]  /*1f610*/  ISETP.NE.AND P1, PT, R21, RZ, PT ;  /* 0x000000ff1500720c */ /* 0x000fc60003f25270 */
[----:B------:R0:W5:Y:S01]  /*1f620*/  @P0 LDG.E R20, desc[UR44][R2.64] ;  /* 0x0000002c02140981 */ /* 0x000162000c1e1900 */
[----:B------:R-:W-:Y:S02]  /*1f630*/  ISETP.NE.U32.AND P0, PT, RZ, UR4, PT ;  /* 0x00000004ff007c0c */ /* 0x000fe4000bf05070 */
[----:B------:R-:W-:Y:S02]  /*1f640*/  PLOP3.LUT P3, PT, P1, PT, PT, 0x8, 0x0 ;  /* 0x000000000000781c */ /* 0x000fe40000f6e170 */
[----:B------:R-:W-:-:S04]  /*1f650*/  ISETP.NE.AND.EX P2, PT, RZ, UR5, PT, P0 ;  /* 0x00000005ff007c0c */ /* 0x000fc8000bf45300 */
[----:B------:R-:W-:Y:S01]  /*1f660*/  SEL R6, R27, RZ, !P2 ;  /* 0x000000ff1b067207 */ /* 0x000fe20005000000 */
[----:B------:R-:W-:-:S05]  /*1f670*/  VOTEU.ALL UP1, P1 ;  /* 0x00000000003f7886 */ /* 0x000fca0000820000 */
[----:B------:R-:W-:-:S04]  /*1f680*/  @!UP1 UIADD3 UR8, UP0, UR38, 0x270, URZ ;  /* 0x0000027026089890 */ /* 0x000fc8000ff1e03f */
[----:B------:R-:W-:-:S03]  /*1f690*/  @!UP1 UIADD3.X UR9, URZ, UR39, URZ, UP0, !UPT ;  /* 0x000000273f099290 */ /* 0x000fc600087fe43f */
[----:B0-----:R-:W-:-:S09]  /*1f6a0*/  VOTEU.ALL UP0, P1 ;  /* 0x00000000003f7886 */ /* 0x001fd20000800000 */
.L_x_11490:
        /* <DEDUP_REMOVED lines=22> */
.L_x_11601:
[----:B-1----:R-:W-:Y:S02]  /*1f810*/  ISETP.NE.AND P0, PT, R14, RZ, PT ;  /* 0x000000ff0e00720c */ /* 0x002fe40003f05270 */
[----:B------:R-:W-:-:S11]  /*1f820*/  PLOP3.LUT P6, PT, PT, PT, PT, 0x8, 0x0 ;  /* 0x000000000000781c */ /* 0x000fd60003fce170 */
[----:B------:R-:W-:Y:S05]  /*1f830*/  @P0 BRA `(.L_x_11492) ;  /* 0x00000004008c0947 */ /* 0x000fea0003800000 */
[----:B------:R-:W-:-:S03]  /*1f840*/  UMOV UR4, 0xffffffff ;  /* 0xffffffff00047882 */ /* 0x000fc60000000000 */
[----:B------:R-:W-:Y:S05]  /*1f850*/  BRA.DIV UR4, `(.L_x_11493) ;  /* 0x0000003604e07947 */ /* 0x000fea000b800000 */
[----:B------:R-:W-:-:S13]  /*1f860*/  ELECT P6, URZ, PT ;  /* 0x00000000003f782f */ /* 0x000fda00038c0000 */
.L_x_11604:
        /* <DEDUP_REMOVED lines=23> */
.L_x_11495:
[----:B0-----:R-:W-:Y:S01]  /*1f9e0*/  IMAD R5, R19, 0x8, R29 ;  /* 0x0000000813057824 */ /* 0x001fe200078e021d */
[----:B------:R-:W-:Y:S01]  /*1f9f0*/  SHF.L.U32 R4, R23, 0x1f, RZ ;  /* 0x0000001f17047819 */ /* 0x000fe200000006ff */
[----:B------:R-:W0:Y:S03]  /*1fa00*/  S2R R3, SR_TID.X ;  /* 0x0000000000037919 */ /* 0x000e260000002100 */
[----:B------:R-:W1:Y:S01]  /*1fa10*/  SYNCS.PHASECHK.TRANS64.TRYWAIT P2, [R5+URZ+0x13280], R4 ;  /* 0x01328004050075a7 */ /* 0x000e62000804017f */
[----:B0-----:R-:W-:-:S04]  /*1fa20*/  LOP3.LUT R3, R3, 0x7f, RZ, 0xc0, !PT ;  /* 0x0000007f03037812 */ /* 0x001fc800078ec0ff */
[----:B------:R-:W-:Y:S01]  /*1fa30*/  ISETP.NE.AND P0, PT, R3, RZ, PT ;  /* 0x000000ff0300720c */ /* 0x000fe20003f05270 */
[----:B-1----:R-:W-:-:S12]  /*1fa40*/  @!P2 BRA `(.L_x_11496) ;  /* 0x000000340084a947 */ /* 0x002fd80003800000 */
.L_x_11605:
        /* <DEDUP_REMOVED lines=8> */
.L_x_11497:
[----:B------:R-:W2:Y:S01]  /*1fad0*/  LDL R8, [R1+0x4] ;  /* 0x0000040001087983 */ /* 0x000ea20000100800 */
        /* <DEDUP_REMOVED lines=17> */
.L_x_11606:
        /* <DEDUP_REMOVED lines=8> */
.L_x_11499:
        /* <DEDUP_REMOVED lines=14> */
.L_x_11494:
        /* <DEDUP_REMOVED lines=18> */
.L_x_11492:
[----:B-1----:R-:W2:Y:S04]  /*1fe70*/  LDL.LU R4, [R1+0x18] ;  /* 0x0000180001047983 */ /* 0x002ea80000300800 */
[----:B------:R-:W3:Y:S04]  /*1fe80*/  LDL.LU R6, [R1+0xc] ;  /* 0x00000c0001067983 */ /* 0x000ee80000300800 */
[----:B------:R-:W4:Y:S01]  /*1fe90*/  LDL R5, [R1] ;  /* 0x0000000001057983 */ /* 0x000f220000100800 */
[----:B------:R-:W-:Y:S01]  /*1fea0*/  BSSY B0, `(.L_x_11500) ;  /* 0x000000b000007945 */ /* 0x000fe20003800000 */
[----:B--2---:R-:W-:-:S02]  /*1feb0*/  VIADD R4, R4, 0x1 ;  /* 0x0000000104047836 */ /* 0x004fc40000000000 */
[----:B---3--:R-:W-:-:S03]  /*1fec0*/  VIADD R12, R6, 0xfffffffe ;  /* 0xfffffffe060c7836 */ /* 0x008fc60000000000 */
[----:B0-----:R-:W-:Y:S01]  /*1fed0*/  LEA.HI R3, R4, R4, RZ, 0x1 ;  /* 0x0000000404037211 */ /* 0x001fe200078f08ff */
[----:B------:R0:W-:Y:S03]  /*1fee0*/  STL [R1+0x18], R4 ;  /* 0x0000180401007387 */ /* 0x0001e60000100800 */
[----:B------:R-:W-:Y:S02]  /*1fef0*/  LOP3.LUT R3, R3, 0xfffffffe, RZ, 0xc0, !PT ;  /* 0xfffffffe03037812 */ /* 0x000fe400078ec0ff */
[----:B----4-:R-:W-:-:S03]  /*1ff00*/  ISETP.GE.AND P2, PT, R12, R5, PT ;  /* 0x000000050c00720c */ /* 0x010fc60003f46270 */
[----:B------:R-:W-:-:S05]  /*1ff10*/  IMAD.IADD R3, R4, 0x1, -R3 ;  /* 0x0000000104037824 */ /* 0x000fca00078e0a03 */
[----:B0-----:R-:W-:-:S04]  /*1ff20*/  SHF.L.U32 R4, R3, 0x1f, RZ ;  /* 0x0000001f03047819 */ /* 0x001fc800000006ff */
[----:B------:R-:W0:Y:S02]  /*1ff30*/  SYNCS.PHASECHK.TRANS64.TRYWAIT P0, [R29+URZ+0x13220], R4 ;  /* 0x013220041d0075a7 */ /* 0x000e24000800017f */
[----:B0-----:R-:W-:Y:S05]  /*1ff40*/  @!P0 BRA `(.L_x_11501) ;  /* 0x00000030006c8947 */ /* 0x001fea0003800000 */
.L_x_11607:
[----:B------:R-:W-:Y:S05]  /*1ff50*/  BSYNC B0 ;  /* 0x0000000000007941 */ /* 0x000fea0003800000 */
.L_x_11500:
[----:B------:R-:W-:Y:S05]  /*1ff60*/  @!P2 BRA `(.L_x_11502) ;  /* 0x0000000c0028a947 */ /* 0x000fea0003800000 */
[----:B------:R-:W-:Y:S02]  /*1ff70*/  IMAD.MOV.U32 R6, RZ, RZ, R19 ;  /* 0x000000ffff067224 */ /* 0x000fe400078e0013 */
[----:B------:R-:W-:-:S07]  /*1ff80*/  IMAD.MOV.U32 R7, RZ, RZ, R23 ;  /* 0x000000ffff077224 */ /* 0x000fce00078e0017 */
.L_x_11522:
[----:B------:R-:W-:Y:S01]  /*1ff90*/  VIADD R19, R6, 0x1 ;  /* 0x0000000106137836 */ /* 0x000fe20000000000 */
[----:B------:R-:W-:Y:S05]  /*1ffa0*/  YIELD ;  /* 0x0000000000007946 */ /* 0x000fea0003800000 */
[----:B------:R-:W-:Y:S01]  /*1ffb0*/  ISETP.NE.AND P0, PT, R19, 0x2, PT ;  /* 0x000000021300780c */ /* 0x000fe20003f05270 */
[----:B------:R-:W-:Y:S03]  /*1ffc0*/  BSSY B0, `(.L_x_11503) ;  /* 0x0000066000007945 */ /* 0x000fe60003800000 */
[----:B0-----:R-:W-:-:S02]  /*1ffd0*/  SEL R4, RZ, 0x1, P0 ;  /* 0x00000001ff047807 */ /* 0x001fc40000000000 */
        /* <DEDUP_REMOVED lines=25> */
.L_x_11505:
[----:B0-----:R-:W-:Y:S01]  /*20170*/  IMAD R5, R19, 0x8, R29 ;  /* 0x0000000813057824 */ /* 0x001fe200078e021d */
[----:B------:R-:W-:Y:S01]  /*20180*/  SHF.L.U32 R4, R23, 0x1f, RZ ;  /* 0x0000001f17047819 */ /* 0x000fe200000006ff */
[----:B------:R-:W0:Y:S01]  /*20190*/  S2R R3, SR_TID.X ;  /* 0x0000000000037919 */ /* 0x000e220000002100 */
[----:B------:R-:W-:Y:S02]  /*201a0*/  BSSY B1, `(.L_x_11506) ;  /* 0x0000005000017945 */ /* 0x000fe40003800000 */
[----:B------:R-:W1:Y:S01]  /*201b0*/  SYNCS.PHASECHK.TRANS64.TRYWAIT P0, [R5+URZ+0x13280], R4 ;  /* 0x01328004050075a7 */ /* 0x000e62000800017f */
[----:B0-----:R-:W-:-:S04]  /*201c0*/  LOP3.LUT R3, R3, 0x7f, RZ, 0xc0, !PT ;  /* 0x0000007f03037812 */ /* 0x001fc800078ec0ff */
[----:B------:R-:W-:Y:S01]  /*201d0*/  ISETP.NE.AND P2, PT, R3, RZ, PT ;  /* 0x000000ff0300720c */ /* 0x000fe20003f45270 */
[----:B-1----:R-:W-:-:S12]  /*201e0*/  @!P0 BRA `(.L_x_11507) ;  /* 0x0000002c00d88947 */ /* 0x002fd80003800000 */
.L_x_11608:
[----:B------:R-:W-:Y:S05]  /*201f0*/  BSYNC B1 ;  /* 0x0000000000017941 */ /* 0x000fea0003800000 */
.L_x_11506:
        /* <DEDUP_REMOVED lines=9> */
.L_x_11509:
[----:B------:R-:W-:Y:S05]  /*20290*/  BSYNC B1 ;  /* 0x0000000000017941 */ /* 0x000fea0003800000 */
.L_x_11508:
        /* <DEDUP_REMOVED lines=12> */
.L_x_11510:
        /* <DEDUP_REMOVED lines=13> */
.L_x_11609:
[----:B------:R-:W-:Y:S05]  /*20430*/  BSYNC B1 ;  /* 0x0000000000017941 */ /* 0x000fea0003800000 */
.L_x_11511:
        /* <DEDUP_REMOVED lines=11> */
.L_x_11514:
[----:B------:R-:W-:Y:S05]  /*204f0*/  BSYNC B1 ;  /* 0x0000000000017941 */ /* 0x000fea0003800000 */
.L_x_11513:
        /* <DEDUP_REMOVED lines=8> */
.L_x_11515:
        /* <DEDUP_REMOVED lines=10> */
.L_x_11504:
[----:B------:R-:W-:Y:S05]  /*20620*/  BSYNC B0 ;  /* 0x0000000000007941 */ /* 0x000fea0003800000 */
.L_x_11503:
[----:B------:R-:W2:Y:S02]  /*20630*/  LDL R4, [R1+0x24] ;  /* 0x0000240001047983 */ /* 0x000ea40000100800 */
[----:B--2---:R-:W-:-:S13]  /*20640*/  ISETP.NE.AND P0, PT, R4, 0x3, PT ;  /* 0x000000030400780c */ /* 0x004fda0003f05270 */
[----:B------:R-:W-:Y:S05]  /*20650*/  @!P0 BRA `(.L_x_11516) ;  /* 0x0000000000048947 */ /* 0x000fea0003800000 */
[----:B------:R-:W-:Y:S01]  /*20660*/  BPT.TRAP 0x1 ;  /* 0x000000040000795c */ /* 0x000fe20000300000 */
.L_x_11516:
        /* <DEDUP_REMOVED lines=8> */
.L_x_11610:
[----:B------:R-:W-:Y:S05]  /*206f0*/  BSYNC B0 ;  /* 0x0000000000007941 */ /* 0x000fea0003800000 */
.L_x_11517:
[----:B------:R-:W-:Y:S05]  /*20700*/  @!P0 BRA `(.L_x_11519) ;  /* 0x0000000000048947 */ /* 0x000fea0003800000 */
[----:B------:R-:W-:Y:S01]  /*20710*/  BPT.TRAP 0x1 ;  /* 0x000000040000795c */ /* 0x000fe20000300000 */
.L_x_11519:
[----:B0-----:R-:W-:Y:S01]  /*20720*/  SHF.L.U32 R4, R7, 0x1f, RZ ;  /* 0x0000001f07047819 */ /* 0x001fe200000006ff */
[----:B------:R-:W-:-:S03]  /*20730*/  IMAD R3, R6, 0x2800, RZ ;  /* 0x0000280006037824 */ /* 0x000fc600078e02ff */
[----:B------:R-:W0:Y:S02]  /*20740*/  SYNCS.PHASECHK.TRANS64.TRYWAIT P2, [R13+URZ+0x13260], R4 ;  /* 0x013260040d0075a7 */ /* 0x000e24000804017f */
[----:B0-----:R-:W-:Y:S05]  /*20750*/  @!P2 BRA `(.L_x_11520) ;  /* 0x0000002800b8a947 */ /* 0x001fea0003800000 */
.L_x_11611:
        /* <DEDUP_REMOVED lines=64> */
.L_x_11521:
[----:B------:R-:W2:Y:S01]  /*20b60*/  LDL R4, [R1] ;  /* 0x0000000001047983 */ /* 0x000ea20000100800 */
[----:B-1----:R1:W-:Y:S01]  /*20b70*/  SYNCS.ARRIVE.TRANS64.A1T0 RZ, [R13+URZ+0x13250], RZ ;  /* 0x013250ff0dff79a7 */ /* 0x0023e2000810003f */
[----:B0-----:R-:W-:Y:S02]  /*20b80*/  @!P1 VIADD R3, R13, 0x13280 ;  /* 0x000132800d039836 */ /* 0x001fe40000000000 */
[----:B------:R-:W-:Y:S02]  /*20b90*/  IMAD.MOV.U32 R6, RZ, RZ, R19 ;  /* 0x000000ffff067224 */ /* 0x000fe400078e0013 */
[----:B------:R-:W-:Y:S01]  /*20ba0*/  IMAD.MOV.U32 R7, RZ, RZ, R23 ;  /* 0x000000ffff077224 */ /* 0x000fe200078e0017 */
[----:B------:R-:W-:Y:S01]  /*20bb0*/  @!P1 PRMT R3, RZ, 0x654, R3 ;  /* 0x00000654ff039816 */ /* 0x000fe20000000003 */
[----:B------:R-:W-:Y:S06]  /*20bc0*/  BAR.SYNC.DEFER_BLOCKING 0x2, 0x80 ;  /* 0x0082000000007b1d */ /* 0x000fec0000010000 */
[----:B------:R1:W-:Y:S01]  /*20bd0*/  @!P1 SYNCS.ARRIVE.TRANS64.RED.A1T0 RZ, [R3+URZ], RZ ;  /* 0x000000ff03ff99a7 */ /* 0x0003e2000810043f */
[C---:B--2---:R-:W-:Y:S01]  /*20be0*/  ISETP.GT.AND P0, PT, R12.reuse, R4, PT ;  /* 0x000000040c00720c */ /* 0x044fe20003f04270 */
[----:B------:R-:W-:-:S12]  /*20bf0*/  VIADD R12, R12, 0xffffffff ;  /* 0xffffffff0c0c7836 */ /* 0x000fd80000000000 */
[----:B-1----:R-:W-:Y:S05]  /*20c00*/  @P0 BRA `(.L_x_11522) ;  /* 0xfffffff000e00947 */ /* 0x002fea000383ffff */
.L_x_11502:
[----:B------:R-:W2:Y:S01]  /*20c10*/  LDL R3, [R1+0x24] ;  /* 0x0000240001037983 */ /* 0x000ea20000100800 */
[----:B------:R-:W-:Y:S01]  /*20c20*/  BSSY B0, `(.L_x_11523) ;  /* 0x000000f000007945 */ /* 0x000fe20003800000 */
[----:B--2---:R-:W-:-:S03]  /*20c30*/  ISETP.NE.AND P2, PT, R3, 0x3, PT ;  /* 0x000000030300780c */ /* 0x004fc60003f45270 */
[----:B------:R-:W-:Y:S10]  /*20c40*/  @P1 BRA `(.L_x_11524) ;  /* 0x0000000000301947 */ /* 0x000ff40003800000 */
[----:B------:R-:W1:Y:S01]  /*20c50*/  S2R R5, SR_LANEID ;  /* 0x0000000000057919 */ /* 0x000e620000000000 */
[----:B------:R-:W-:Y:S01]  /*20c60*/  VOTEU.ANY UR4, UPT, PT ;  /* 0x0000000000047886 */ /* 0x000fe200038e0100 */
[----:B------:R-:W2:Y:S01]  /*20c70*/  LDC.64 R2, c[0x0][0xc38] ;  /* 0x00030e00ff027b82 */ /* 0x000ea20000000a00 */
[----:B------:R-:W1:Y:S02]  /*20c80*/  FLO.U32 R0, UR4 ;  /* 0x0000000400007d00 */ /* 0x000e6400080e0000 */
[----:B-1----:R-:W-:-:S06]  /*20c90*/  ISETP.EQ.U32.AND P0, PT, R0, R5, PT ;  /* 0x000000050000720c */ /* 0x002fcc0003f02070 */
[----:B------:R-:W2:Y:S07]  /*20ca0*/  POPC R5, UR4 ;  /* 0x0000000400057d09 */ /* 0x000eae0008000000 */
[----:B--2---:R-:W2:Y:S01]  /*20cb0*/  @P0 ATOMG.E.ADD.STRONG.GPU PT, R3, desc[UR44][R2.64], R5 ;  /* 0x00000005020309a8 */ /* 0x004ea200081ee1ec */
[----:B0-----:R-:W0:Y:S02]  /*20cc0*/  S2R R4, SR_LTMASK ;  /* 0x0000000000047919 */ /* 0x001e240000003900 */
[----:B0-----:R-:W-:-:S04]  /*20cd0*/  LOP3.LUT R4, R4, UR4, RZ, 0xc0, !PT ;  /* 0x0000000404047c12 */ /* 0x001fc8000f8ec0ff */
[----:B------:R-:W0:Y:S01]  /*20ce0*/  POPC R7, R4 ;  /* 0x0000000400077309 */ /* 0x000e220000000000 */
[----:B--2---:R-:W0:Y:S02]  /*20cf0*/  SHFL.IDX PT, R0, R3, R0, 0x1f ;  /* 0x00001f0003007589 */ /* 0x004e2400000e0000 */
[----:B0-----:R-:W-:-:S07]  /*20d00*/  IADD3 R24, R0, UR36, R7 ;  /* 0x0000002400187c10 */ /* 0x001fce000fffe007 */
.L_x_11524:
[----:B------:R-:W-:Y:S05]  /*20d10*/  BSYNC B0 ;  /* 0x0000000000007941 */ /* 0x000fea0003800000 */
.L_x_11523:
[----:B------:R-:W-:Y:S05]  /*20d20*/  @!P2 BRA `(.L_x_11525) ;  /* 0x000000000004a947 */ /* 0x000fea0003800000 */
[----:B------:R-:W-:Y:S01]  /*20d30*/  BPT.TRAP 0x1 ;  /* 0x000000040000795c */ /* 0x000fe20000300000 */
.L_x_11525:
[----:B------:R-:W2:Y:S01]  /*20d40*/  LDL R2, [R1+0x8] ;  /* 0x0000080001027983 */ /* 0x000ea20000100800 */
[----:B------:R-:W-:Y:S01]  /*20d50*/  LOP3.LUT R3, R23, 0x1, RZ, 0x3c, !PT ;  /* 0x0000000117037812 */ /* 0x000fe200078e3cff */
[----:B------:R-:W-:Y:S01]  /*20d60*/  IMAD R0, R19, 0x8, R29 ;  /* 0x0000000813007824 */ /* 0x000fe200078e021d */
[----:B------:R-:W-:Y:S02]  /*20d70*/  BSSY B0, `(.L_x_11526) ;  /* 0x0000005000007945 */ /* 0x000fe40003800000 */
[----:B------:R-:W-:-:S04]  /*20d80*/  SHF.L.U32 R3, R3, 0x1f, RZ ;  /* 0x0000001f03037819 */ /* 0x000fc800000006ff */
[----:B------:R-:W1:Y:S01]  /*20d90*/  SYNCS.PHASECHK.TRANS64.TRYWAIT P0, [R0+URZ+0x13270], R3 ;  /* 0x01327003000075a7 */ /* 0x000e62000800017f */
[----:B--2---:R-:W-:Y:S01]  /*20da0*/  ISETP.NE.AND P2, PT, R2, 0x3, PT ;  /* 0x000000030200780c */ /* 0x004fe20003f45270 */
[----:B-1----:R-:W-:-:S12]  /*20db0*/  @!P0 BRA `(.L_x_11527) ;  /* 0x0000002400348947 */ /* 0x002fd80003800000 */
.L_x_11612:
[----:B------:R-:W-:Y:S05]  /*20dc0*/  BSYNC B0 ;  /* 0x0000000000007941 */ /* 0x000fea0003800000 */
.L_x_11526:
[----:B------:R-:W-:Y:S05]  /*20dd0*/  @!P2 BRA `(.L_x_11528) ;  /* 0x000000000004a947 */ /* 0x000fea0003800000 */
[----:B------:R-:W-:Y:S01]  /*20de0*/  BPT.TRAP 0x1 ;  /* 0x000000040000795c */ /* 0x000fe20000300000 */
.L_x_11528:
[----:B-1----:R-:W-:-:S04]  /*20df0*/  SHF.L.U32 R3, R23, 0x1f, RZ ;  /* 0x0000001f17037819 */ /* 0x002fc800000006ff */
[----:B------:R-:W1:Y:S02]  /*20e00*/  SYNCS.PHASECHK.TRANS64.TRYWAIT P0, [R0+URZ+0x13260], R3 ;  /* 0x01326003000075a7 */ /* 0x000e64000800017f */
[----:B-1----:R-:W-:Y:S05]  /*20e10*/  @!P0 BRA `(.L_x_11529) ;  /* 0x0000002400308947 */ /* 0x002fea0003800000 */
.L_x_11613:
[----:B------:R-:W-:Y:S01]  /*20e20*/  IMAD R2, R19, 0x2800, RZ ;  /* 0x0000280013027824 */ /* 0x000fe200078e02ff */
[----:B------:R-:W-:Y:S05]  /*20e30*/  WARPSYNC.ALL ;  /* 0x0000000000007948 */ /* 0x000fea0003800000 */
[C---:B0-----:R-:W-:Y:S01]  /*20e40*/  LOP3.LUT R4, R2.reuse, R18, RZ, 0xfc, !PT ;  /* 0x0000001202047212 */ /* 0x041fe200078efcff */
[C---:B------:R-:W-:Y:S01]  /*20e50*/  VIADD R12, R2.reuse, 0x800 ;  /* 0x00000800020c7836 */ /* 0x040fe20000000000 */
[----:B-1----:R-:W-:Y:S01]  /*20e60*/  LOP3.LUT R3, R2, R17, RZ, 0xfc, !PT ;  /* 0x0000001102037212 */ /* 0x002fe200078efcff */
[C---:B------:R-:W-:Y:S02]  /*20e70*/  VIADD R13, R29.reuse, 0x1000 ;  /* 0x000010001d0d7836 */ /* 0x040fe40000000000 */
[----:B------:R-:W-:-:S02]  /*20e80*/  IMAD.IADD R5, R29, 0x1, R4 ;  /* 0x000000011d057824 */ /* 0x000fc400078e0204 */
[----:B------:R-:W-:-:S04]  /*20e90*/  IMAD.IADD R3, R13, 0x1, R3 ;  /* 0x000000010d037824 */ /* 0x000fc800078e0203 */
[----:B------:R-:W0:Y:S02]  /*20ea0*/  LDSM.16.MT88.4 R4, [R5+0x6000] ;  /* 0x006000000504783b */ /* 0x000e240000004200 */
        /* <DEDUP_REMOVED lines=15> */
[----:B------:R-:W-:Y:S01]  /*20fa0*/  PRMT R11, R6, 0x7531, R7 ;  /* 0x00007531060b7816 */ /* 0x000fe20000000007 */
[----:B------:R-:W-:Y:S01]  /*20fb0*/  IMAD.IADD R5, R29, 0x1, R4 ;  /* 0x000000011d057824 */ /* 0x000fe200078e0204 */
[----:B------:R-:W-:-:S03]  /*20fc0*/  LOP3.LUT R3, R3, R17, RZ, 0xfc, !PT ;  /* 0x0000001103037212 */ /* 0x000fc600078efcff */
[----:B------:R0:W-:Y:S02]  /*20fd0*/  STSM.16.M88.4 [R12], R8 ;  /* 0x000000080c007844 */ /* 0x0001e40000000200 */
[----:B------:R-:W-:Y:S02]  /*20fe0*/  IMAD.IADD R3, R13, 0x1, R3 ;  /* 0x000000010d037824 */ /* 0x000fe400078e0203 */
[----:B------:R-:W1:Y:S01]  /*20ff0*/  LDSM.16.MT88.4 R4, [R5+0x6000] ;  /* 0x006000000504783b */ /* 0x000e620000004200 */
[C---:B0-----:R-:W-:Y:S02]  /*21000*/  VIADD R12, R2.reuse, 0x1800 ;  /* 0x00001800020c7836 */ /* 0x041fe40000000000 */
[----:B------:R-:W-:Y:S01]  /*21010*/  VIADD R2, R2, 0x2000 ;  /* 0x0000200002027836 */ /* 0x000fe20000000000 */
[C-C-:B-1----:R-:W-:Y:S02]  /*21020*/  PRMT R8, R4.reuse, 0x6420, R5.reuse ;  /* 0x0000642004087816 */ /* 0x142fe40000000005 */
[----:B------:R-:W-:-:S02]  /*21030*/  PRMT R9, R4, 0x7531, R5 ;  /* 0x0000753104097816 */ /* 0x000fc40000000005 */
        /* <DEDUP_REMOVED lines=31> */
.L_x_11530:
        /* <DEDUP_REMOVED lines=10> */
.L_x_11485:
[----:B------:R-:W-:Y:S05]  /*212d0*/  BSYNC B6 ;  /* 0x0000000000067941 */ /* 0x000fea0003800000 */
.L_x_11483:
[----:B------:R-:W-:-:S13]  /*212e0*/  LOP3.LUT P0, RZ, R16, 0x2, RZ, 0xc0, !PT ;  /* 0x0000000210ff7812 */ /* 0x000fda000780c0ff */
        /* <DEDUP_REMOVED lines=9> */
.L_x_11531:
        /* <DEDUP_REMOVED lines=10> */
[----:B------:R-:W2:Y:S01]  /*21420*/  @!P1 LDG.E R2, desc[UR44][R2.64] ;  /* 0x0000002c02029981 */ /* 0x000ea2000c1e1900 */
[----:B------:R-:W-:Y:S01]  /*21430*/  IMAD.MOV.U32 R25, RZ, RZ, RZ ;  /* 0x000000ffff197224 */ /* 0x000fe200078e00ff */
[C---:B------:R-:W-:Y:S02]  /*21440*/  ISETP.GE.U32.AND P2, PT, R8.reuse, 0x2, PT ;  /* 0x000000020800780c */ /* 0x040fe40003f46070 */
[C---:B------:R-:W-:Y:S01]  /*21450*/  ISETP.GE.U32.AND P3, PT, R8.reuse, 0x4, PT ;  /* 0x000000040800780c */ /* 0x040fe20003f66070 */
[----:B------:R-:W-:Y:S01]  /*21460*/  SHFL.IDX PT, R0, R24, RZ, 0x1f ;  /* 0x00001fff18007589 */ /* 0x000fe200000e0000 */
[C---:B------:R-:W-:Y:S02]  /*21470*/  ISETP.GE.U32.AND P4, PT, R8.reuse, 0x8, PT ;  /* 0x000000080800780c */ /* 0x040fe40003f86070 */
[C---:B------:R-:W-:Y:S01]  /*21480*/  ISETP.GE.U32.AND P5, PT, R8.reuse, 0x10, PT ;  /* 0x000000100800780c */ /* 0x040fe20003fa6070 */
[----:B--2---:R-:W-:Y:S01]  /*21490*/  @!P1 IMAD.MOV.U32 R25, RZ, RZ, R2 ;  /* 0x000000ffff199224 */ /* 0x004fe200078e0002 */
[----:B------:R-:W-:-:S04]  /*214a0*/  ISETP.NE.AND P1, PT, R8, RZ, PT ;  /* 0x000000ff0800720c */ /* 0x000fc80003f25270 */
[----:B------:R-:W0:Y:S02]  /*214b0*/  SHFL.UP PT, R14, R25, 0x1, RZ ;  /* 0x04200000190e7989 */ /* 0x000e2400000e00ff */
[----:B0-----:R-:W-:-:S05]  /*214c0*/  SEL R4, R14, RZ, P1 ;  /* 0x000000ff0e047207 */ /* 0x001fca0000800000 */
[----:B------:R-:W-:-:S05]  /*214d0*/  IMAD.IADD R4, R25, 0x1, R4 ;  /* 0x0000000119047824 */ /* 0x000fca00078e0204 */
        /* <DEDUP_REMOVED lines=14> */
.L_x_11623:
[----:B------:R-:W-:Y:S02]  /*215c0*/  ULDC UR4, c[0x0][0xc10] ;  /* 0x0003040000047ab9 */ /* 0x000fe40000000800 */
[----:B------:R-:W-:-:S04]  /*215d0*/  IMAD.U32 R4, RZ, RZ, UR4 ;  /* 0x00000004ff047e24 */ /* 0x000fc8000f8e00ff */
[----:B-1----:R-:W-:-:S04]  /*215e0*/  IMAD R14, R14, R4, RZ ;  /* 0x000000040e0e7224 */ /* 0x002fc800078e02ff */
[----:B------:R-:W-:-:S05]  /*215f0*/  IMAD.IADD R5, R5, 0x1, R14 ;  /* 0x0000000105057824 */ /* 0x000fca00078e020e */
[----:B------:R-:W-:-:S13]  /*21600*/  ISETP.GT.AND P6, PT, R5, R0, PT ;  /* 0x000000000500720c */ /* 0x000fda0003fc4270 */
[----:B------:R-:W-:Y:S05]  /*21610*/  @P6 BRA `(.L_x_11534) ;  /* 0x00000000009c6947 */ /* 0x000fea0003800000 */
.L_x_11539:
[----:B------:R-:W1:Y:S01]  /*21620*/  LDC R2, c[0x0][0xc14] ;  /* 0x00030500ff027b82 */ /* 0x000e620000000800 */
[----:B------:R-:W-:-:S05]  /*21630*/  VIADD R27, R27, 0x1f ;  /* 0x0000001f1b1b7836 */ /* 0x000fca0000000000 */
[----:B-1----:R-:W-:-:S13]  /*21640*/  ISETP.GE.AND P6, PT, R27, R2, PT ;  /* 0x000000021b00720c */ /* 0x002fda0003fc6270 */
[----:B------:R-:W-:Y:S05]  /*21650*/  @P6 BRA `(.L_x_11535) ;  /* 0x0000000400d06947 */ /* 0x000fea0003800000 */
[----:B0-----:R-:W0:Y:S01]  /*21660*/  S2R R3, SR_TID.X ;  /* 0x0000000000037919 */ /* 0x001e220000002100 */
        /* <DEDUP_REMOVED lines=9> */
.L_x_11537:
[----:B------:R-:W-:Y:S05]  /*21700*/  BSYNC B0 ;  /* 0x0000000000007941 */ /* 0x000fea0003800000 */
.L_x_11536:
[----:B------:R-:W-:-:S03]  /*21710*/  UMOV UR4, 0xffffffff ;  /* 0xffffffff00047882 */ /* 0x000fc60000000000 */
[----:B------:R-:W-:Y:S05]  /*21720*/  BRA.DIV UR4, `(.L_x_11538) ;  /* 0x0000002204247947 */ /* 0x000fea000b800000 */
[----:B-----5:R-:W1:Y:S02]  /*21730*/  SHFL.UP PT, R14, R25, 0x1, RZ ;  /* 0x04200000190e7989 */ /* 0x020e6400000e00ff */
[----:B-1----:R-:W-:-:S05]  /*21740*/  SEL R14, R14, RZ, P1 ;  /* 0x000000ff0e0e7207 */ /* 0x002fca0000800000 */
        /* <DEDUP_REMOVED lines=14> */
.L_x_11631:
[----:B------:R-:W-:Y:S02]  /*21830*/  ULDC UR4, c[0x0][0xc10] ;  /* 0x0003040000047ab9 */ /* 0x000fe40000000800 */
[----:B------:R-:W-:-:S04]  /*21840*/  IMAD.U32 R4, RZ, RZ, UR4 ;  /* 0x00000004ff047e24 */ /* 0x000fc8000f8e00ff */
[----:B-1----:R-:W-:-:S04]  /*21850*/  IMAD R14, R14, R4, RZ ;  /* 0x000000040e0e7224 */ /* 0x002fc800078e02ff */
[----:B------:R-:W-:-:S05]  /*21860*/  IMAD.IADD R5, R14, 0x1, R5 ;  /* 0x000000010e057824 */ /* 0x000fca00078e0205 */
[----:B------:R-:W-:-:S13]  /*21870*/  ISETP.GT.AND P6, PT, R5, R0, PT ;  /* 0x000000000500720c */ /* 0x000fda0003fc4270 */
[----:B------:R-:W-:Y:S05]  /*21880*/  @!P6 BRA `(.L_x_11539) ;  /* 0xfffffffc0064e947 */ /* 0x000fea000383ffff */
.L_x_11534:
        /* <DEDUP_REMOVED lines=8> */
.L_x_11635:
[----:B------:R-:W-:Y:S01]  /*21910*/  ISETP.NE.AND P0, PT, R2, RZ, PT ;  /* 0x000000ff0200720c */ /* 0x000fe20003f05270 */
[----:B------:R-:W-:-:S12]  /*21920*/  IMAD.MOV.U32 R14, RZ, RZ, RZ ;  /* 0x000000ffff0e7224 */ /* 0x000fd800078e00ff */
[----:B------:R-:W-:Y:S05]  /*21930*/  @!P0 BRA `(.L_x_11541) ;  /* 0x0000000000108947 */ /* 0x000fea0003800000 */
[----:B------:R-:W-:Y:S01]  /*21940*/  UMOV UR4, 0xffffffff ;  /* 0xffffffff00047882 */ /* 0x000fe20000000000 */
[----:B------:R-:W-:Y:S02]  /*21950*/  VIADD R12, R6, 0xffffffff ;  /* 0xffffffff060c7836 */ /* 0x000fe40000000000 */
[----:B------:R-:W-:Y:S05]  /*21960*/  BRA.DIV UR4, `(.L_x_11542) ;  /* 0x0000002204987947 */ /* 0x000fea000b800000 */
[----:B------:R3:W4:Y:S02]  /*21970*/  SHFL.IDX PT, R14, R3, R12, 0x1f ;  /* 0x00001f0c030e7589 */ /* 0x00072400000e0000 */
.L_x_11541:
[----:B0--3--:R-:W0:Y:S01]  /*21980*/  LDC.64 R2, c[0x0][0xc68] ;  /* 0x00031a00ff027b82 */ /* 0x009e220000000a00 */
[----:B------:R-:W-:-:S04]  /*21990*/  IMAD.IADD R27, R6, 0x1, R27 ;  /* 0x00000001061b7824 */ /* 0x000fc800078e021b */
[----:B0-----:R-:W-:-:S05]  /*219a0*/  IMAD.WIDE R2, R27, 0x4, R2 ;  /* 0x000000041b027825 */ /* 0x001fca00078e0202 */
[----:B-1----:R0:W2:Y:S01]  /*219b0*/  LDG.E R6, desc[UR44][R2.64] ;  /* 0x0000002c02067981 */ /* 0x0020a2000c1e1900 */
[----:B----4-:R-:W-:-:S04]  /*219c0*/  IMAD R24, R14, R4, R24 ;  /* 0x000000040e187224 */ /* 0x010fc800078e0218 */
[----:B------:R-:W-:Y:S02]  /*219d0*/  IMAD.IADD R0, R0, 0x1, -R24 ;  /* 0x0000000100007824 */ /* 0x000fe400078e0a18 */
[----:B0-----:R-:W-:Y:S02]  /*219e0*/  IMAD.MOV.U32 R2, RZ, RZ, RZ ;  /* 0x000000ffff027224 */ /* 0x001fe400078e00ff */
[----:B--2---:R-:W-:-:S05]  /*219f0*/  IMAD R5, R25, R6, RZ ;  /* 0x0000000619057224 */ /* 0x004fca00078e02ff */
[----:B------:R-:W-:-:S04]  /*21a00*/  IABS R7, R5 ;  /* 0x0000000500077213 */ /* 0x000fc80000000000 */
[----:B------:R-:W0:Y:S08]  /*21a10*/  I2F.RP R8, R7 ;  /* 0x0000000700087306 */ /* 0x000e300000209400 */
[----:B0-----:R-:W0:Y:S02]  /*21a20*/  MUFU.RCP R8, R8 ;  /* 0x0000000800087308 */ /* 0x001e240000001000 */
[----:B0-----:R-:W-:Y:S01]  /*21a30*/  VIADD R9, R8, 0xffffffe ;  /* 0x0ffffffe08097836 */ /* 0x001fe20000000000 */
[----:B------:R-:W-:-:S05]  /*21a40*/  IABS R8, R5 ;  /* 0x0000000500087213 */ /* 0x000fca0000000000 */
[----:B------:R-:W0:Y:S01]  /*21a50*/  F2I.FTZ.U32.TRUNC.NTZ R3, R9 ;  /* 0x0000000900037305 */ /* 0x000e22000021f000 */
[----:B------:R-:W-:Y:S02]  /*21a60*/  IMAD.MOV R8, RZ, RZ, -R8 ;  /* 0x000000ffff087224 */ /* 0x000fe400078e0a08 */
        /* <DEDUP_REMOVED lines=47> */
[----:B------:R-:W-:Y:S01]  /*21d60*/  IMAD R26, R3, R4, R0 ;  /* 0x00000004031a7224 */ /* 0x000fe200078e0200 */
[----:B------:R-:W-:-:S05]  /*21d70*/  LOP3.LUT R0, RZ, R3, RZ, 0x33, !PT ;  /* 0x00000003ff007212 */ /* 0x000fca00078e33ff */
[----:B------:R-:W-:Y:S01]  /*21d80*/  IMAD.IADD R25, R25, 0x1, R0 ;  /* 0x0000000119197824 */ /* 0x000fe200078e0200 */
[----:B------:R-:W-:Y:S06]  /*21d90*/  BRA `(.L_x_11543) ;  /* 0x00000000001c7947 */ /* 0x000fec0003800000 */
.L_x_11535:
[----:B------:R-:W-:Y:S01]  /*21da0*/  UMOV UR4, URZ ;  /* 0x0000003f00047c82 */ /* 0x000fe20008000000 */
[----:B------:R-:W-:Y:S01]  /*21db0*/  UMOV UR5, URZ ;  /* 0x0000003f00057c82 */ /* 0x000fe20008000000 */
[----:B------:R-:W-:Y:S01]  /*21dc0*/  ULDC UR6, c[0x0][0xc14] ;  /* 0x0003050000067ab9 */ /* 0x000fe20000000800 */
[----:B------:R-:W-:Y:S02]  /*21dd0*/  IMAD.MOV.U32 R24, RZ, RZ, R0 ;  /* 0x000000ffff187224 */ /* 0x000fe400078e0000 */
[----:B------:R-:W-:Y:S02]  /*21de0*/  IMAD.U32 R25, RZ, RZ, UR4 ;  /* 0x00000004ff197e24 */ /* 0x000fe4000f8e00ff */
[----:B------:R-:W-:Y:S02]  /*21df0*/  IMAD.U32 R26, RZ, RZ, UR5 ;  /* 0x00000005ff1a7e24 */ /* 0x000fe4000f8e00ff */
[----:B------:R-:W-:-:S07]  /*21e00*/  IMAD.U32 R27, RZ, RZ, UR6 ;  /* 0x00000006ff1b7e24 */ /* 0x000fce000f8e00ff */
.L_x_11543:
        /* <DEDUP_REMOVED lines=10> */
.L_x_11532:
[----:B------:R-:W-:Y:S02]  /*21eb0*/  ULDC UR4, c[0x0][0xc14] ;  /* 0x0003050000047ab9 */ /* 0x000fe40000000800 */
[----:B-1----:R-:W-:-:S13]  /*21ec0*/  ISETP.GE.AND P0, PT, R27, UR4, PT ;  /* 0x000000041b007c0c */ /* 0x002fda000bf06270 */
[----:B------:R-:W-:Y:S05]  /*21ed0*/  @!P0 BRA `(.L_x_11544) ;  /* 0xffffffb400888947 */ /* 0x000fea000383ffff */
[----:B------:R-:W-:Y:S05]  /*21ee0*/  BSYNC B7 ;  /* 0x0000000000077941 */ /* 0x000fea0003800000 */
.L_x_11431:
[----:B0-2---:R-:W2:Y:S01]  /*21ef0*/  LDL.LU R0, [R1+0x18] ;  /* 0x0000180001007983 */ /* 0x005ea20000300800 */
        /* <DEDUP_REMOVED lines=11> */
.L_x_11638:
[----:B------:R-:W-:Y:S05]  /*21fb0*/  BSYNC B0 ;  /* 0x0000000000007941 */ /* 0x000fea0003800000 */
.L_x_11545:
[----:B------:R-:W-:-:S03]  /*21fc0*/  UMOV UR4, 0xffffffff ;  /* 0xffffffff00047882 */ /* 0x000fc60000000000 */
[----:B------:R-:W-:Y:S05]  /*21fd0*/  BRA.DIV UR4, `(.L_x_11547) ;  /* 0x0000001e04347947 */ /* 0x000fea000b800000 */
[----:B0-----:R-:W0:Y:S02]  /*21fe0*/  S2R R0, SR_TID.X ;  /* 0x0000000000007919 */ /* 0x001e240000002100 */
[----:B0-----:R-:W-:-:S04]  /*21ff0*/  SHF.R.U32.HI R0, RZ, 0x5, R0 ;  /* 0x00000005ff007819 */ /* 0x001fc80000011600 */
[----:B------:R-:W-:-:S05]  /*22000*/  LOP3.LUT R0, R0, 0x3, RZ, 0xc0, !PT ;  /* 0x0000000300007812 */ /* 0x000fca00078ec0ff */
[----:B------:R0:W1:Y:S02]  /*22010*/  SHFL.IDX PT, R14, R0, RZ, 0x1f ;  /* 0x00001fff000e7589 */ /* 0x00006400000e0000 */
.L_x_11641:
[----:B-1----:R-:W-:-:S13]  /*22020*/  ISETP.NE.AND P0, PT, R14, RZ, PT ;  /* 0x000000ff0e00720c */ /* 0x002fda0003f05270 */
[----:B------:R-:W-:Y:S05]  /*22030*/  @P0 BRA `(.L_x_11231) ;  /* 0x0000000000a40947 */ /* 0x000fea0003800000 */
[----:B------:R-:W-:-:S03]  /*22040*/  UMOV UR4, 0xffffffff ;  /* 0xffffffff00047882 */ /* 0x000fc60000000000 */
[----:B------:R-:W-:Y:S05]  /*22050*/  BRA.DIV UR4, `(.L_x_11548) ;  /* 0x0000001e04487947 */ /* 0x000fea000b800000 */
[----:B------:R-:W-:-:S13]  /*22060*/  ELECT P6, URZ, PT ;  /* 0x00000000003f782f */ /* 0x000fda00038c0000 */
.L_x_11644:
[----:B------:R-:W-:Y:S05]  /*22070*/  @!P6 BRA `(.L_x_11231) ;  /* 0x000000000094e947 */ /* 0x000fea0003800000 */
[----:B0-----:R-:W2:Y:S02]  /*22080*/  LDL.LU R0, [R1+0x14] ;  /* 0x0000140001007983 */ /* 0x001ea40000300800 */
[----:B--2---:R-:W-:-:S04]  /*22090*/  LOP3.LUT R0, R0, 0x2, RZ, 0xfc, !PT ;  /* 0x0000000200007812 */ /* 0x004fc800078efcff */
[----:B------:R-:W-:-:S13]  /*220a0*/  ISETP.NE.AND P0, PT, R0, 0x3, PT ;  /* 0x000000030000780c */ /* 0x000fda0003f05270 */
[----:B------:R-:W-:Y:S05]  /*220b0*/  @!P0 BRA `(.L_x_11549) ;  /* 0x0000000000048947 */ /* 0x000fea0003800000 */
[----:B------:R-:W-:Y:S01]  /*220c0*/  BPT.TRAP 0x1 ;  /* 0x000000040000795c */ /* 0x000fe20000300000 */
.L_x_11549:
        /* <DEDUP_REMOVED lines=12> */
.L_x_11645:
[----:B------:R-:W1:Y:S02]  /*22190*/  SYNCS.PHASECHK.TRANS64.TRYWAIT P1, [R7+URZ], R0 ;  /* 0x00000000070075a7 */ /* 0x000e64000802017f */
[----:B-1----:R-:W-:Y:S05]  /*221a0*/  @!P1 BRA `(.L_x_11551) ;  /* 0x0000001c00289947 */ /* 0x002fea0003800000 */
.L_x_11646:
[----:B------:R-:W-:Y:S05]  /*221b0*/  @!P0 BRA `(.L_x_11552) ;  /* 0x0000000000048947 */ /* 0x000fea0003800000 */
[----:B------:R-:W-:Y:S01]  /*221c0*/  BPT.TRAP 0x1 ;  /* 0x000000040000795c */ /* 0x000fe20000300000 */
.L_x_11552:
[----:B------:R-:W-:-:S04]  /*221d0*/  IMAD R2, R19, 0x8, R8 ;  /* 0x0000000813027824 */ /* 0x000fc800078e0208 */
[----:B------:R-:W2:Y:S02]  /*221e0*/  SYNCS.PHASECHK.TRANS64.TRYWAIT P1, [R2+URZ+0x13260], R3 ;  /* 0x01326003020075a7 */ /* 0x000ea4000802017f */
[----:B--2---:R-:W-:Y:S05]  /*221f0*/  @!P1 BRA `(.L_x_11553) ;  /* 0x0000001c00289947 */ /* 0x004fea0003800000 */
.L_x_11647:
[----:B------:R-:W-:Y:S05]  /*22200*/  @!P0 BRA `(.L_x_11554) ;  /* 0x0000000000048947 */ /* 0x000fea0003800000 */
[----:B------:R-:W-:Y:S01]  /*22210*/  BPT.TRAP 0x1 ;  /* 0x000000040000795c */ /* 0x000fe20000300000 */
.L_x_11554:
[----:B------:R-:W-:-:S04]  /*22220*/  IMAD R5, R5, 0x8, R8 ;  /* 0x0000000805057824 */ /* 0x000fc800078e0208 */
[----:B------:R-:W3:Y:S02]  /*22230*/  SYNCS.PHASECHK.TRANS64.TRYWAIT P1, [R5+URZ+0x13260], R0 ;  /* 0x01326000050075a7 */ /* 0x000ee4000802017f */
[----:B---3--:R-:W-:Y:S05]  /*22240*/  @!P1 BRA `(.L_x_11555) ;  /* 0x0000001c00289947 */ /* 0x008fea0003800000 */
.L_x_11648:
[----:B------:R-:W-:Y:S05]  /*22250*/  @!P0 BRA `(.L_x_11556) ;  /* 0x0000000000048947 */ /* 0x000fea0003800000 */
[----:B------:R-:W-:Y:S01]  /*22260*/  BPT.TRAP 0x1 ;  /* 0x000000040000795c */ /* 0x000fe20000300000 */
.L_x_11556:
[----:B------:R-:W4:Y:S02]  /*22270*/  SYNCS.PHASECHK.TRANS64.TRYWAIT P0, [R2+URZ+0x13280], R3 ;  /* 0x01328003020075a7 */ /* 0x000f24000800017f */
[----:B----4-:R-:W-:Y:S05]  /*22280*/  @!P0 BRA `(.L_x_11557) ;  /* 0x0000001c002c8947 */ /* 0x010fea0003800000 */
.L_x_11558:
[----:B------:R0:W0:Y:S02]  /*22290*/  SYNCS.PHASECHK.TRANS64.TRYWAIT P0, [R5+URZ+0x13280], R0 ;  /* 0x01328000050075a7 */ /* 0x000024000800017f */
[----:B0-----:R-:W-:Y:S05]  /*222a0*/  @!P0 NANOSLEEP.SYNCS 0x989680 ;  /* 0x009896800000895d */ /* 0x001fea0003900000 */
[----:B------:R-:W0:Y:S02]  /*222b0*/  @!P0 SYNCS.PHASECHK.TRANS64 P0, [R5+URZ+0x13280], R0 ;  /* 0x01328000050085a7 */ /* 0x000e24000800007f */
[----:B0-----:R-:W-:Y:S05]  /*222c0*/  @!P0 BRA `(.L_x_11558) ;  /* 0xfffffffc00f08947 */ /* 0x001fea000383ffff */
.L_x_11231:
[----:B------:R-:W-:Y:S05]  /*222d0*/  BSYNC B8 ;  /* 0x0000000000087941 */ /* 0x000fea0003800000 */
.L_x_11228:
[----:B------:R-:W-:Y:S05]  /*222e0*/  EXIT ;  /* 0x000000000000794d */ /* 0x000fea0003800000 */
.L_x_11255:
[----:B0-----:R0:W1:Y:S02]  /*222f0*/  SYNCS.PHASECHK.TRANS64.TRYWAIT P5, [R72+URZ+0x13290], R77 ;  /* 0x0132904d480075a7 */ /* 0x00106400080a017f */
[----:B-1----:R-:W-:Y:S05]  /*22300*/  @!P5 NANOSLEEP.SYNCS 0x989680 ;  /* 0x009896800000d95d */ /* 0x002fea0003900000 */
[----:B------:R-:W1:Y:S02]  /*22310*/  @!P5 SYNCS.PHASECHK.TRANS64 P5, [R72+URZ+0x13290], R77 ;  /* 0x0132904d4800d5a7 */ /* 0x000e6400080a007f */
[----:B-1----:R-:W-:Y:S05]  /*22320*/  @!P5 BRA `(.L_x_11255) ;  /* 0xfffffffc00f0d947 */ /* 0x002fea000383ffff */
[----:B------:R-:W-:Y:S05]  /*22330*/  BRA `(.L_x_11559) ;  /* 0xfffffe0400687947 */ /* 0x000fea000383ffff */
.L_x_11265:
[----:B0-----:R0:W1:Y:S02]  /*22340*/  SYNCS.PHASECHK.TRANS64.TRYWAIT P5, [R72+URZ+0x13290], R77 ;  /* 0x0132904d480075a7 */ /* 0x00106400080a017f */
[----:B-1----:R-:W-:Y:S05]  /*22350*/  @!P5 NANOSLEEP.SYNCS 0x989680 ;  /* 0x009896800000d95d */ /* 0x002fea0003900000 */
[----:B------:R-:W1:Y:S02]  /*22360*/  @!P5 SYNCS.PHASECHK.TRANS64 P5, [R72+URZ+0x13290], R77 ;  /* 0x0132904d4800d5a7 */ /* 0x000e6400080a007f */
[----:B-1----:R-:W-:Y:S05]  /*22370*/  @!P5 BRA `(.L_x_11265) ;  /* 0xfffffffc00f0d947 */ /* 0x002fea000383ffff */
[----:B------:R-:W-:Y:S05]  /*22380*/  BRA `(.L_x_11560) ;  /* 0xfffffe1400bc7947 */ /* 0x000fea000383ffff */
.L_x_11270:
[----:B0-----:R0:W1:Y:S02]  /*22390*/  SYNCS.PHASECHK.TRANS64.TRYWAIT P1, [R72+URZ+0x13290], R77 ;  /* 0x0132904d480075a7 */ /* 0x001064000802017f */
[----:B-1----:R-:W-:Y:S05]  /*223a0*/  @!P1 NANOSLEEP.SYNCS 0x989680 ;  /* 0x009896800000995d */ /* 0x002fea0003900000 */
[----:B------:R-:W1:Y:S02]  /*223b0*/  @!P1 SYNCS.PHASECHK.TRANS64 P1, [R72+URZ+0x13290], R77 ;  /* 0x0132904d480095a7 */ /* 0x000e64000802007f */
[----:B-1----:R-:W-:Y:S05]  /*223c0*/  @!P1 BRA `(.L_x_11270) ;  /* 0xfffffffc00f09947 */ /* 0x002fea000383ffff */
[----:B------:R-:W-:Y:S05]  /*223d0*/  BRA `(.L_x_11561) ;  /* 0xfffffe2400f47947 */ /* 0x000fea000383ffff */
.L_x_11274:
[----:B--2---:R2:W0:Y:S02]  /*223e0*/  SYNCS.PHASECHK.TRANS64.TRYWAIT P0, [R72+URZ+0x132b0], R77 ;  /* 0x0132b04d480075a7 */ /* 0x004424000800017f */
[----:B0-----:R-:W-:Y:S05]  /*223f0*/  @!P0 NANOSLEEP.SYNCS 0x989680 ;  /* 0x009896800000895d */ /* 0x001fea0003900000 */
[----:B------:R-:W0:Y:S02]  /*22400*/  @!P0 SYNCS.PHASECHK.TRANS64 P0, [R72+URZ+0x132b0], R77 ;  /* 0x0132b04d480085a7 */ /* 0x000e24000800007f */
[----:B0-----:R-:W-:Y:S05]  /*22410*/  @!P0 BRA `(.L_x_11274) ;  /* 0xfffffffc00f08947 */ /* 0x001fea000383ffff */
[----:B------:R-:W-:Y:S05]  /*22420*/  BRA `(.L_x_11562) ;  /* 0xfffffe2800687947 */ /* 0x000fea000383ffff */
.L_x_11302:
[----:B------:R-:W-:Y:S01]  /*22430*/  BSSY B1, `(.L_x_11563) ;  /* 0x0000007000017945 */ /* 0x000fe20003800000 */
[----:B------:R-:W-:Y:S02]  /*22440*/  IMAD.MOV.U32 R12, RZ, RZ, RZ ;  /* 0x000000ffff0c7224 */ /* 0x000fe400078e00ff */
[----:B------:R-:W-:Y:S02]  /*22450*/  IMAD.MOV.U32 R11, RZ, RZ, 0x1e1f ;  /* 0x00001e1fff0b7424 */ /* 0x000fe400078e00ff */
[----:B------:R-:W-:-:S07]  /*22460*/  IMAD.MOV.U32 R15, RZ, RZ, -0x1 ;  /* 0xffffffffff0f7424 */ /* 0x000fce00078e00ff */
[----:B-----5:R-:W-:Y:S05]  /*22470*/  WARPSYNC.COLLECTIVE R15, `(.L_x_11564) ;  /* 0x000000000f087348 */ /* 0x020fea0003c00000 */
[----:B------:R0:W1:Y:S02]  /*22480*/  SHFL.IDX P6, R14, R13, R12, R11 ;  /* 0x0000000c0d0e7389 */ /* 0x00006400000c000b */
[----:B01---5:R-:W-:Y:S01]  /*22490*/  ENDCOLLECTIVE ;  /* 0x000000000000791b */ /* 0x023fe20003800000 */
.L_x_11564:
[----:B------:R-:W-:Y:S05]  /*224a0*/  BSYNC B1 ;  /* 0x0000000000017941 */ /* 0x000fea0003800000 */
.L_x_11563:
[----:B------:R-:W-:Y:S05]  /*224b0*/  BRA `(.L_x_11565) ;  /* 0xfffffe3c00fc7947 */ /* 0x000fea000383ffff */
.L_x_11303:
        /* <DEDUP_REMOVED lines=8> */
.L_x_11567:
[----:B------:R-:W-:Y:S05]  /*22540*/  BSYNC B1 ;  /* 0x0000000000017941 */ /* 0x000fea0003800000 */
.L_x_11566:
[----:B------:R-:W-:Y:S05]  /*22550*/  BRA `(.L_x_11568) ;  /* 0xfffffe3c00dc7947 */ /* 0x000fea000383ffff */
.L_x_11304:
        /* <DEDUP_REMOVED lines=8> */
.L_x_11570:
[----:B------:R-:W-:Y:S05]  /*225e0*/  BSYNC B1 ;  /* 0x0000000000017941 */ /* 0x000fea0003800000 */
.L_x_11569:
[----:B------:R-:W-:Y:S05]  /*225f0*/  BRA `(.L_x_11571) ;  /* 0xfffffe3c00bc7947 */ /* 0x000fea000383ffff */
.L_x_11305:
        /* <DEDUP_REMOVED lines=8> */
.L_x_11573:
[----:B------:R-:W-:Y:S05]  /*22680*/  BSYNC B1 ;  /* 0x0000000000017941 */ /* 0x000fea0003800000 */
.L_x_11572:
[----:B------:R-:W-:Y:S05]  /*22690*/  BRA `(.L_x_11574) ;  /* 0xfffffe3c009c7947 */ /* 0x000fea000383ffff */
.L_x_11307:
[----:B0-----:R0:W1:Y:S02]  /*226a0*/  SYNCS.PHASECHK.TRANS64.TRYWAIT P1, [R18+URZ+0x13200], R5 ;  /* 0x01320005120075a7 */ /* 0x001064000802017f */
[----:B-1----:R-:W-:Y:S05]  /*226b0*/  @!P1 NANOSLEEP.SYNCS 0x989680 ;  /* 0x009896800000995d */ /* 0x002fea0003900000 */
[----:B------:R-:W1:Y:S02]  /*226c0*/  @!P1 SYNCS.PHASECHK.TRANS64 P1, [R18+URZ+0x13200], R5 ;  /* 0x01320005120095a7 */ /* 0x000e64000802007f */
[----:B-1----:R-:W-:Y:S05]  /*226d0*/  @!P1 BRA `(.L_x_11307) ;  /* 0xfffffffc00f09947 */ /* 0x002fea000383ffff */
[----:B------:R-:W-:Y:S05]  /*226e0*/  BRA `(.L_x_11575) ;  /* 0xfffffe3c00947947 */ /* 0x000fea000383ffff */
.L_x_11311:
[----:B------:R-:W-:Y:S01]  /*226f0*/  BSSY B1, `(.L_x_11576) ;  /* 0x0000007000017945 */ /* 0x000fe20003800000 */
[----:B------:R-:W-:Y:S02]  /*22700*/  IMAD.MOV.U32 R12, RZ, RZ, RZ ;  /* 0x000000ffff0c7224 */ /* 0x000fe400078e00ff */
[----:B------:R-:W-:Y:S02]  /*22710*/  IMAD.MOV.U32 R11, RZ, RZ, 0x1e1f ;  /* 0x00001e1fff0b7424 */ /* 0x000fe400078e00ff */
[----:B------:R-:W-:-:S07]  /*22720*/  IMAD.MOV.U32 R15, RZ, RZ, -0x1 ;  /* 0xffffffffff0f7424 */ /* 0x000fce00078e00ff */
[----:B-----5:R-:W-:Y:S05]  /*22730*/  WARPSYNC.COLLECTIVE R15, `(.L_x_11577) ;  /* 0x000000000f087348 */ /* 0x020fea0003c00000 */
[----:B------:R0:W1:Y:S02]  /*22740*/  SHFL.IDX P6, R14, R13, R12, R11 ;  /* 0x0000000c0d0e7389 */ /* 0x00006400000c000b */
[----:B01---5:R-:W-:Y:S01]  /*22750*/  ENDCOLLECTIVE ;  /* 0x000000000000791b */ /* 0x023fe20003800000 */
.L_x_11577:
[----:B------:R-:W-:Y:S05]  /*22760*/  BSYNC B1 ;  /* 0x0000000000017941 */ /* 0x000fea0003800000 */
.L_x_11576:
[----:B------:R-:W-:Y:S05]  /*22770*/  BRA `(.L_x_11578) ;  /* 0xfffffe5000947947 */ /* 0x000fea000383ffff */
.L_x_11312:
        /* <DEDUP_REMOVED lines=8> */
.L_x_11580:
[----:B------:R-:W-:Y:S05]  /*22800*/  BSYNC B1 ;  /* 0x0000000000017941 */ /* 0x000fea0003800000 */
.L_x_11579:
[----:B------:R-:W-:Y:S05]  /*22810*/  BRA `(.L_x_11581) ;  /* 0xfffffe5000787947 */ /* 0x000fea000383ffff */
.L_x_11313:
        /* <DEDUP_REMOVED lines=8> */
.L_x_11583:
[----:B------:R-:W-:Y:S05]  /*228a0*/  BSYNC B1 ;  /* 0x0000000000017941 */ /* 0x000fea0003800000 */
.L_x_11582:
[----:B------:R-:W-:Y:S05]  /*228b0*/  BRA `(.L_x_11584) ;  /* 0xfffffe50005c7947 */ /* 0x000fea000383ffff */
.L_x_11314:
        /* <DEDUP_REMOVED lines=8> */
.L_x_11586:
[----:B------:R-:W-:Y:S05]  /*22940*/  BSYNC B1 ;  /* 0x0000000000017941 */ /* 0x000fea0003800000 */
.L_x_11585:
[----:B------:R-:W-:Y:S05]  /*22950*/  BRA `(.L_x_11587) ;  /* 0xfffffe5000407947 */ /* 0x000fea000383ffff */
.L_x_11316:
[----:B0-----:R0:W1:Y:S02]  /*22960*/  SYNCS.PHASECHK.TRANS64.TRYWAIT P1, [R18+URZ+0x13200], R3 ;  /* 0x01320003120075a7 */ /* 0x001064000802017f */
[----:B-1----:R-:W-:Y:S05]  /*22970*/  @!P1 NANOSLEEP.SYNCS 0x989680 ;  /* 0x009896800000995d */ /* 0x002fea0003900000 */
[----:B------:R-:W1:Y:S02]  /*22980*/  @!P1 SYNCS.PHASECHK.TRANS64 P1, [R18+URZ+0x13200], R3 ;  /* 0x01320003120095a7 */ /* 0x000e64000802007f */
[----:B-1----:R-:W-:Y:S05]  /*22990*/  @!P1 BRA `(.L_x_11316) ;  /* 0xfffffffc00f09947 */ /* 0x002fea000383ffff */
[----:B------:R-:W-:Y:S05]  /*229a0*/  BRA `(.L_x_11588) ;  /* 0xfffffe5000407947 */ /* 0x000fea000383ffff */
.L_x_11320:
[----:B--2---:R2:W3:Y:S02]  /*229b0*/  SYNCS.PHASECHK.TRANS64.TRYWAIT P1, [R13+URZ+0x13230], R4 ;  /* 0x013230040d0075a7 */ /* 0x0044e4000802017f */
[----:B---3--:R-:W-:Y:S05]  /*229c0*/  @!P1 NANOSLEEP.SYNCS 0x989680 ;  /* 0x009896800000995d */ /* 0x008fea0003900000 */
[----:B------:R-:W3:Y:S02]  /*229d0*/  @!P1 SYNCS.PHASECHK.TRANS64 P1, [R13+URZ+0x13230], R4 ;  /* 0x013230040d0095a7 */ /* 0x000ee4000802007f */
[----:B---3--:R-:W-:Y:S05]  /*229e0*/  @!P1 BRA `(.L_x_11320) ;  /* 0xfffffffc00f09947 */ /* 0x008fea000383ffff */
[----:B------:R-:W-:Y:S05]  /*229f0*/  BRA `(.L_x_11319) ;  /* 0xfffffe6000947947 */ /* 0x000fea000383ffff */
.L_x_11340:
[----:B0-----:R0:W2:Y:S02]  /*22a00*/  SYNCS.PHASECHK.TRANS64.TRYWAIT P1, [R8+URZ+0x13230], R11 ;  /* 0x0132300b080075a7 */ /* 0x0010a4000802017f */
[----:B--2---:R-:W-:Y:S05]  /*22a10*/  @!P1 NANOSLEEP.SYNCS 0x989680 ;  /* 0x009896800000995d */ /* 0x004fea0003900000 */
[----:B------:R-:W2:Y:S02]  /*22a20*/  @!P1 SYNCS.PHASECHK.TRANS64 P1, [R8+URZ+0x13230], R11 ;  /* 0x0132300b080095a7 */ /* 0x000ea4000802007f */
[----:B--2---:R-:W-:Y:S05]  /*22a30*/  @!P1 BRA `(.L_x_11340) ;  /* 0xfffffffc00f09947 */ /* 0x004fea000383ffff */
[----:B------:R-:W-:Y:S05]  /*22a40*/  BRA `(.L_x_11339) ;  /* 0xfffffea800e07947 */ /* 0x000fea000383ffff */
.L_x_11345:
[----:B-1----:R1:W2:Y:S02]  /*22a50*/  SYNCS.PHASECHK.TRANS64.TRYWAIT P1, [R20+URZ+0x13250], R10 ;  /* 0x0132500a140075a7 */ /* 0x0022a4000802017f */
[----:B--2---:R-:W-:Y:S05]  /*22a60*/  @!P1 NANOSLEEP.SYNCS 0x989680 ;  /* 0x009896800000995d */ /* 0x004fea0003900000 */
[----:B------:R-:W2:Y:S02]  /*22a70*/  @!P1 SYNCS.PHASECHK.TRANS64 P1, [R20+URZ+0x13250], R10 ;  /* 0x0132500a140095a7 */ /* 0x000ea4000802007f */
[----:B--2---:R-:W-:Y:S05]  /*22a80*/  @!P1 BRA `(.L_x_11345) ;  /* 0xfffffffc00f09947 */ /* 0x004fea000383ffff */
[----:B------:R-:W-:Y:S05]  /*22a90*/  BRA `(.L_x_11344) ;  /* 0xfffffeb000507947 */ /* 0x000fea000383ffff */
.L_x_11366:
[----:B-1----:R1:W2:Y:S02]  /*22aa0*/  SYNCS.PHASECHK.TRANS64.TRYWAIT P1, [R3+URZ+0x13230], R14 ;  /* 0x0132300e030075a7 */ /* 0x0022a4000802017f */
[----:B--2---:R-:W-:Y:S05]  /*22ab0*/  @!P1 NANOSLEEP.SYNCS 0x989680 ;  /* 0x009896800000995d */ /* 0x004fea0003900000 */
[----:B------:R-:W2:Y:S02]  /*22ac0*/  @!P1 SYNCS.PHASECHK.TRANS64 P1, [R3+URZ+0x13230], R14 ;  /* 0x0132300e030095a7 */ /* 0x000ea4000802007f */
[----:B--2---:R-:W-:Y:S05]  /*22ad0*/  @!P1 BRA `(.L_x_11366) ;  /* 0xfffffffc00f09947 */ /* 0x004fea000383ffff */
[----:B------:R-:W-:Y:S05]  /*22ae0*/  BRA `(.L_x_11365) ;  /* 0xfffffef800a47947 */ /* 0x000fea000383ffff */
.L_x_11371:
[----:B-1----:R1:W2:Y:S02]  /*22af0*/  SYNCS.PHASECHK.TRANS64.TRYWAIT P1, [R14+URZ+0x13250], R3 ;  /* 0x013250030e0075a7 */ /* 0x0022a4000802017f */
[----:B--2---:R-:W-:Y:S05]  /*22b00*/  @!P1 NANOSLEEP.SYNCS 0x989680 ;  /* 0x009896800000995d */ /* 0x004fea0003900000 */
[----:B------:R-:W2:Y:S02]  /*22b10*/  @!P1 SYNCS.PHASECHK.TRANS64 P1, [R14+URZ+0x13250], R3 ;  /* 0x013250030e0095a7 */ /* 0x000ea4000802007f */
[----:B--2---:R-:W-:Y:S05]  /*22b20*/  @!P1 BRA `(.L_x_11371) ;  /* 0xfffffffc00f09947 */ /* 0x004fea000383ffff */
[----:B------:R-:W-:Y:S05]  /*22b30*/  BRA `(.L_x_11370) ;  /* 0xffffff0000147947 */ /* 0x000fea000383ffff */
.L_x_11380:
[----:B-1----:R1:W2:Y:S02]  /*22b40*/  SYNCS.PHASECHK.TRANS64.TRYWAIT P1, [R3+URZ+0x13230], R14 ;  /* 0x0132300e030075a7 */ /* 0x0022a4000802017f */
[----:B--2---:R-:W-:Y:S05]  /*22b50*/  @!P1 NANOSLEEP.SYNCS 0x989680 ;  /* 0x009896800000995d */ /* 0x004fea0003900000 */
[----:B------:R-:W2:Y:S02]  /*22b60*/  @!P1 SYNCS.PHASECHK.TRANS64 P1, [R3+URZ+0x13230], R14 ;  /* 0x0132300e030095a7 */ /* 0x000ea4000802007f */
[----:B--2---:R-:W-:Y:S05]  /*22b70*/  @!P1 BRA `(.L_x_11380) ;  /* 0xfffffffc00f09947 */ /* 0x004fea000383ffff */
[----:B------:R-:W-:Y:S05]  /*22b80*/  BRA `(.L_x_11379) ;  /* 0xffffff28008c7947 */ /* 0x000fea000383ffff */
.L_x_11385:
[----:B-1----:R1:W2:Y:S02]  /*22b90*/  SYNCS.PHASECHK.TRANS64.TRYWAIT P1, [R14+URZ+0x13250], R9 ;  /* 0x013250090e0075a7 */ /* 0x0022a4000802017f */
[----:B--2---:R-:W-:Y:S05]  /*22ba0*/  @!P1 NANOSLEEP.SYNCS 0x989680 ;  /* 0x009896800000995d */ /* 0x004fea0003900000 */
[----:B------:R-:W2:Y:S02]  /*22bb0*/  @!P1 SYNCS.PHASECHK.TRANS64 P1, [R14+URZ+0x13250], R9 ;  /* 0x013250090e0095a7 */ /* 0x000ea4000802007f */
[----:B--2---:R-:W-:Y:S05]  /*22bc0*/  @!P1 BRA `(.L_x_11385) ;  /* 0xfffffffc00f09947 */ /* 0x004fea000383ffff */
[----:B------:R-:W-:Y:S05]  /*22bd0*/  BRA `(.L_x_11384) ;  /* 0xffffff2c00fc7947 */ /* 0x000fea000383ffff */
.L_x_11400:
[----:B---3--:R3:W4:Y:S02]  /*22be0*/  SYNCS.PHASECHK.TRANS64.TRYWAIT P1, [R13+URZ+0x13250], R0 ;  /* 0x013250000d0075a7 */ /* 0x008724000802017f */
[----:B----4-:R-:W-:Y:S05]  /*22bf0*/  @!P1 NANOSLEEP.SYNCS 0x989680 ;  /* 0x009896800000995d */ /* 0x010fea0003900000 */
[----:B------:R-:W4:Y:S02]  /*22c00*/  @!P1 SYNCS.PHASECHK.TRANS64 P1, [R13+URZ+0x13250], R0 ;  /* 0x013250000d0095a7 */ /* 0x000f24000802007f */
[----:B----4-:R-:W-:Y:S05]  /*22c10*/  @!P1 BRA `(.L_x_11400) ;  /* 0xfffffffc00f09947 */ /* 0x010fea000383ffff */
[----:B------:R-:W-:Y:S05]  /*22c20*/  BRA `(.L_x_11399) ;  /* 0xffffff7400647947 */ /* 0x000fea000383ffff */
.L_x_11445:
        /* <DEDUP_REMOVED lines=11> */
.L_x_11590:
[----:B------:R-:W-:Y:S05]  /*22ce0*/  BSYNC B1 ;  /* 0x0000000000017941 */ /* 0x000fea0003800000 */
.L_x_11589:
[----:B------:R-:W-:Y:S05]  /*22cf0*/  BRA `(.L_x_11591) ;  /* 0xffffffb000887947 */ /* 0x000fea000383ffff */
.L_x_11447:
[----:B------:R-:W-:Y:S01]  /*22d00*/  BSSY B1, `(.L_x_11592) ;  /* 0x0000006000017945 */ /* 0x000fe20003800000 */
[----:B------:R-:W-:-:S07]  /*22d10*/  IMAD.MOV.U32 R15, RZ, RZ, -0x1 ;  /* 0xffffffffff0f7424 */ /* 0x000fce00078e00ff */
[----:B0-----:R-:W-:Y:S05]  /*22d20*/  WARPSYNC.COLLECTIVE R15, `(.L_x_11593) ;  /* 0x000000000f0c7348 */ /* 0x001fea0003c00000 */
[----:B------:R-:W-:Y:S02]  /*22d30*/  ELECT P6, UR62, PT ;  /* 0x00000000003e782f */ /* 0x000fe400038c0000 */
[----:B------:R-:W-:Y:S01]  /*22d40*/  MOV R14, UR62 ;  /* 0x0000003e000e7c02 */ /* 0x000fe20008000f00 */
[----:B0-----:R-:W-:Y:S10]  /*22d50*/  ENDCOLLECTIVE ;  /* 0x000000000000791b */ /* 0x001ff40003800000 */
.L_x_11593:
[----:B------:R-:W-:Y:S05]  /*22d60*/  BSYNC B1 ;  /* 0x0000000000017941 */ /* 0x000fea0003800000 */
.L_x_11592:
[----:B------:R-:W-:Y:S05]  /*22d70*/  BRA `(.L_x_11446) ;  /* 0xffffffb000807947 */ /* 0x000fea000383ffff */
.L_x_11449:
[----:B0-----:R0:W1:Y:S02]  /*22d80*/  SYNCS.PHASECHK.TRANS64.TRYWAIT P0, [R8+URZ+0x13220], R9 ;  /* 0x01322009080075a7 */ /* 0x001064000800017f */
[----:B-1----:R-:W-:Y:S05]  /*22d90*/  @!P0 NANOSLEEP.SYNCS 0x989680 ;  /* 0x009896800000895d */ /* 0x002fea0003900000 */
[----:B------:R-:W1:Y:S02]  /*22da0*/  @!P0 SYNCS.PHASECHK.TRANS64 P0, [R8+URZ+0x13220], R9 ;  /* 0x01322009080085a7 */ /* 0x000e64000800007f */
[----:B-1----:R-:W-:Y:S05]  /*22db0*/  @!P0 BRA `(.L_x_11449) ;  /* 0xfffffffc00f08947 */ /* 0x002fea000383ffff */
[----:B------:R-:W-:Y:S05]  /*22dc0*/  BRA `(.L_x_11594) ;  /* 0xffffffb0009c7947 */ /* 0x000fea000383ffff */
.L_x_11453:
[----:B0-----:R0:W1:Y:S02]  /*22dd0*/  SYNCS.PHASECHK.TRANS64.TRYWAIT P0, [R9+URZ+0x132a0], R10 ;  /* 0x0132a00a090075a7 */ /* 0x001064000800017f */
[----:B-1----:R-:W-:Y:S05]  /*22de0*/  @!P0 NANOSLEEP.SYNCS 0x989680 ;  /* 0x009896800000895d */ /* 0x002fea0003900000 */
[----:B------:R-:W1:Y:S02]  /*22df0*/  @!P0 SYNCS.PHASECHK.TRANS64 P0, [R9+URZ+0x132a0], R10 ;  /* 0x0132a00a090085a7 */ /* 0x000e64000800007f */
[----:B-1----:R-:W-:Y:S05]  /*22e00*/  @!P0 BRA `(.L_x_11453) ;  /* 0xfffffffc00f08947 */ /* 0x002fea000383ffff */
[----:B------:R-:W-:Y:S05]  /*22e10*/  BRA `(.L_x_11595) ;  /* 0xffffffb000b47947 */ /* 0x000fea000383ffff */
.L_x_11458:
[----:B-1----:R1:W2:Y:S02]  /*22e20*/  SYNCS.PHASECHK.TRANS64.TRYWAIT P0, [R9+URZ+0x132c0], R10 ;  /* 0x0132c00a090075a7 */ /* 0x0022a4000800017f */
[----:B--2---:R-:W-:Y:S05]  /*22e30*/  @!P0 NANOSLEEP.SYNCS 0x989680 ;  /* 0x009896800000895d */ /* 0x004fea0003900000 */
[----:B------:R-:W2:Y:S02]  /*22e40*/  @!P0 SYNCS.PHASECHK.TRANS64 P0, [R9+URZ+0x132c0], R10 ;  /* 0x0132c00a090085a7 */ /* 0x000ea4000800007f */
[----:B--2---:R-:W-:Y:S05]  /*22e50*/  @!P0 BRA `(.L_x_11458) ;  /* 0xfffffffc00f08947 */ /* 0x004fea000383ffff */
[----:B------:R-:W-:Y:S05]  /*22e60*/  BRA `(.L_x_11596) ;  /* 0xffffffb400307947 */ /* 0x000fea000383ffff */
.L_x_11465:
[----:B0-----:R0:W1:Y:S02]  /*22e70*/  SYNCS.PHASECHK.TRANS64.TRYWAIT P1, [R9+URZ+0x132a0], R10 ;  /* 0x0132a00a090075a7 */ /* 0x001064000802017f */
[----:B-1----:R-:W-:Y:S05]  /*22e80*/  @!P1 NANOSLEEP.SYNCS 0x989680 ;  /* 0x009896800000995d */ /* 0x002fea0003900000 */
[----:B------:R-:W1:Y:S02]  /*22e90*/  @!P1 SYNCS.PHASECHK.TRANS64 P1, [R9+URZ+0x132a0], R10 ;  /* 0x0132a00a090095a7 */ /* 0x000e64000802007f */
[----:B-1----:R-:W-:Y:S05]  /*22ea0*/  @!P1 BRA `(.L_x_11465) ;  /* 0xfffffffc00f09947 */ /* 0x002fea000383ffff */
[----:B------:R-:W-:Y:S05]  /*22eb0*/  BRA `(.L_x_11597) ;  /* 0xffffffb400ec7947 */ /* 0x000fea000383ffff */
.L_x_11470:
[----:B-1----:R1:W2:Y:S02]  /*22ec0*/  SYNCS.PHASECHK.TRANS64.TRYWAIT P1, [R9+URZ+0x132c0], R10 ;  /* 0x0132c00a090075a7 */ /* 0x0022a4000802017f */
[----:B--2---:R-:W-:Y:S05]  /*22ed0*/  @!P1 NANOSLEEP.SYNCS 0x989680 ;  /* 0x009896800000995d */ /* 0x004fea0003900000 */
[----:B------:R-:W2:Y:S02]  /*22ee0*/  @!P1 SYNCS.PHASECHK.TRANS64 P1, [R9+URZ+0x132c0], R10 ;  /* 0x0132c00a090095a7 */ /* 0x000ea4000802007f */
[----:B--2---:R-:W-:Y:S05]  /*22ef0*/  @!P1 BRA `(.L_x_11470) ;  /* 0xfffffffc00f09947 */ /* 0x004fea000383ffff */
[----:B------:R-:W-:Y:S05]  /*22f00*/  BRA `(.L_x_11598) ;  /* 0xffffffb800647947 */ /* 0x000fea000383ffff */
.L_x_11491:
        /* <DEDUP_REMOVED lines=11> */
.L_x_11600:
[----:B------:R-:W-:Y:S05]  /*22fc0*/  BSYNC B0 ;  /* 0x0000000000007941 */ /* 0x000fea0003800000 */
.L_x_11599:
[----:B------:R-:W-:Y:S05]  /*22fd0*/  BRA `(.L_x_11601) ;  /* 0xffffffc8000c7947 */ /* 0x000fea000383ffff */
.L_x_11493:
[----:B------:R-:W-:Y:S01]  /*22fe0*/  BSSY B0, `(.L_x_11602) ;  /* 0x0000006000007945 */ /* 0x000fe20003800000 */
[----:B------:R-:W-:-:S07]  /*22ff0*/  IMAD.MOV.U32 R15, RZ, RZ, -0x1 ;  /* 0xffffffffff0f7424 */ /* 0x000fce00078e00ff */
[----:B0-----:R-:W-:Y:S05]  /*23000*/  WARPSYNC.COLLECTIVE R15, `(.L_x_11603) ;  /* 0x000000000f0c7348 */ /* 0x001fea0003c00000 */
[----:B------:R-:W-:Y:S02]  /*23010*/  ELECT P6, UR62, PT ;  /* 0x00000000003e782f */ /* 0x000fe400038c0000 */
[----:B------:R-:W-:Y:S01]  /*23020*/  MOV R14, UR62 ;  /* 0x0000003e000e7c02 */ /* 0x000fe20008000f00 */
[----:B0-----:R-:W-:Y:S10]  /*23030*/  ENDCOLLECTIVE ;  /* 0x000000000000791b */ /* 0x001ff40003800000 */
.L_x_11603:
[----:B------:R-:W-:Y:S05]  /*23040*/  BSYNC B0 ;  /* 0x0000000000007941 */ /* 0x000fea0003800000 */
.L_x_11602:
[----:B------:R-:W-:Y:S05]  /*23050*/  BRA `(.L_x_11604) ;  /* 0xffffffc800047947 */ /* 0x000fea000383ffff */
.L_x_11496:
[----:B0-----:R0:W1:Y:S02]  /*23060*/  SYNCS.PHASECHK.TRANS64.TRYWAIT P2, [R5+URZ+0x13280], R4 ;  /* 0x01328004050075a7 */ /* 0x001064000804017f */
[----:B-1----:R-:W-:Y:S05]  /*23070*/  @!P2 NANOSLEEP.SYNCS 0x989680 ;  /* 0x009896800000a95d */ /* 0x002fea0003900000 */
[----:B------:R-:W1:Y:S02]  /*23080*/  @!P2 SYNCS.PHASECHK.TRANS64 P2, [R5+URZ+0x13280], R4 ;  /* 0x013280040500a5a7 */ /* 0x000e64000804007f */
[----:B-1----:R-:W-:Y:S05]  /*23090*/  @!P2 BRA `(.L_x_11496) ;  /* 0xfffffffc00f0a947 */ /* 0x002fea000383ffff */
[----:B------:R-:W-:Y:S05]  /*230a0*/  BRA `(.L_x_11605) ;  /* 0xffffffc800687947 */ /* 0x000fea000383ffff */
.L_x_11498:
[----:B-1----:R1:W2:Y:S02]  /*230b0*/  SYNCS.PHASECHK.TRANS64.TRYWAIT P2, [R5+URZ+0x13240], R4 ;  /* 0x01324004050075a7 */ /* 0x0022a4000804017f */
[----:B--2---:R-:W-:Y:S05]  /*230c0*/  @!P2 NANOSLEEP.SYNCS 0x989680 ;  /* 0x009896800000a95d */ /* 0x004fea0003900000 */
[----:B------:R-:W2:Y:S02]  /*230d0*/  @!P2 SYNCS.PHASECHK.TRANS64 P2, [R5+URZ+0x13240], R4 ;  /* 0x013240040500a5a7 */ /* 0x000ea4000804007f */
[----:B--2---:R-:W-:Y:S05]  /*230e0*/  @!P2 BRA `(.L_x_11498) ;  /* 0xfffffffc00f0a947 */ /* 0x004fea000383ffff */
[----:B------:R-:W-:Y:S05]  /*230f0*/  BRA `(.L_x_11606) ;  /* 0xffffffc800bc7947 */ /* 0x000fea000383ffff */
.L_x_11501:
[----:B0-----:R0:W1:Y:S02]  /*23100*/  SYNCS.PHASECHK.TRANS64.TRYWAIT P0, [R29+URZ+0x13220], R4 ;  /* 0x013220041d0075a7 */ /* 0x001064000800017f */
[----:B-1----:R-:W-:Y:S05]  /*23110*/  @!P0 NANOSLEEP.SYNCS 0x989680 ;  /* 0x009896800000895d */ /* 0x002fea0003900000 */
[----:B------:R-:W1:Y:S02]  /*23120*/  @!P0 SYNCS.PHASECHK.TRANS64 P0, [R29+URZ+0x13220], R4 ;  /* 0x013220041d0085a7 */ /* 0x000e64000800007f */
[----:B-1----:R-:W-:Y:S05]  /*23130*/  @!P0 BRA `(.L_x_11501) ;  /* 0xfffffffc00f08947 */ /* 0x002fea000383ffff */
[----:B------:R-:W-:Y:S05]  /*23140*/  BRA `(.L_x_11607) ;  /* 0xffffffcc00807947 */ /* 0x000fea000383ffff */
.L_x_11507:
[----:B0-----:R0:W1:Y:S02]  /*23150*/  SYNCS.PHASECHK.TRANS64.TRYWAIT P0, [R5+URZ+0x13280], R4 ;  /* 0x01328004050075a7 */ /* 0x001064000800017f */
[----:B-1----:R-:W-:Y:S05]  /*23160*/  @!P0 NANOSLEEP.SYNCS 0x989680 ;  /* 0x009896800000895d */ /* 0x002fea0003900000 */
[----:B------:R-:W1:Y:S02]  /*23170*/  @!P0 SYNCS.PHASECHK.TRANS64 P0, [R5+URZ+0x13280], R4 ;  /* 0x01328004050085a7 */ /* 0x000e64000800007f */
[----:B-1----:R-:W-:Y:S05]  /*23180*/  @!P0 BRA `(.L_x_11507) ;  /* 0xfffffffc00f08947 */ /* 0x002fea000383ffff */
[----:B------:R-:W-:Y:S05]  /*23190*/  BRA `(.L_x_11608) ;  /* 0xffffffd000147947 */ /* 0x000fea000383ffff */
.L_x_11512:
[----:B-1----:R1:W2:Y:S02]  /*231a0*/  SYNCS.PHASECHK.TRANS64.TRYWAIT P0, [R5+URZ+0x13240], R4 ;  /* 0x01324004050075a7 */ /* 0x0022a4000800017f */
[----:B--2---:R-:W-:Y:S05]  /*231b0*/  @!P0 NANOSLEEP.SYNCS 0x989680 ;  /* 0x009896800000895d */ /* 0x004fea0003900000 */
[----:B------:R-:W2:Y:S02]  /*231c0*/  @!P0 SYNCS.PHASECHK.TRANS64 P0, [R5+URZ+0x13240], R4 ;  /* 0x01324004050085a7 */ /* 0x000ea4000800007f */
[----:B--2---:R-:W-:Y:S05]  /*231d0*/  @!P0 BRA `(.L_x_11512) ;  /* 0xfffffffc00f08947 */ /* 0x004fea000383ffff */
[----:B------:R-:W-:Y:S05]  /*231e0*/  BRA `(.L_x_11609) ;  /* 0xffffffd000907947 */ /* 0x000fea000383ffff */
.L_x_11518:
[----:B0-----:R0:W1:Y:S02]  /*231f0*/  SYNCS.PHASECHK.TRANS64.TRYWAIT P2, [R13+URZ+0x13270], R4 ;  /* 0x013270040d0075a7 */ /* 0x001064000804017f */
[----:B-1----:R-:W-:Y:S05]  /*23200*/  @!P2 NANOSLEEP.SYNCS 0x989680 ;  /* 0x009896800000a95d */ /* 0x002fea0003900000 */
[----:B------:R-:W1:Y:S02]  /*23210*/  @!P2 SYNCS.PHASECHK.TRANS64 P2, [R13+URZ+0x13270], R4 ;  /* 0x013270040d00a5a7 */ /* 0x000e64000804007f */
[----:B-1----:R-:W-:Y:S05]  /*23220*/  @!P2 BRA `(.L_x_11518) ;  /* 0xfffffffc00f0a947 */ /* 0x002fea000383ffff */
[----:B------:R-:W-:Y:S05]  /*23230*/  BRA `(.L_x_11610) ;  /* 0xffffffd4002c7947 */ /* 0x000fea000383ffff */
.L_x_11520:
[----:B0-----:R0:W1:Y:S02]  /*23240*/  SYNCS.PHASECHK.TRANS64.TRYWAIT P2, [R13+URZ+0x13260], R4 ;  /* 0x013260040d0075a7 */ /* 0x001064000804017f */
[----:B-1----:R-:W-:Y:S05]  /*23250*/  @!P2 NANOSLEEP.SYNCS 0x989680 ;  /* 0x009896800000a95d */ /* 0x002fea0003900000 */
[----:B------:R-:W1:Y:S02]  /*23260*/  @!P2 SYNCS.PHASECHK.TRANS64 P2, [R13+URZ+0x13260], R4 ;  /* 0x013260040d00a5a7 */ /* 0x000e64000804007f */
[----:B-1----:R-:W-:Y:S05]  /*23270*/  @!P2 BRA `(.L_x_11520) ;  /* 0xfffffffc00f0a947 */ /* 0x002fea000383ffff */
[----:B------:R-:W-:Y:S05]  /*23280*/  BRA `(.L_x_11611) ;  /* 0xffffffd400347947 */ /* 0x000fea000383ffff */
.L_x_11527:
[----:B-1----:R1:W2:Y:S02]  /*23290*/  SYNCS.PHASECHK.TRANS64.TRYWAIT P0, [R0+URZ+0x13270], R3 ;  /* 0x01327003000075a7 */ /* 0x0022a4000800017f */
[----:B--2---:R-:W-:Y:S05]  /*232a0*/  @!P0 NANOSLEEP.SYNCS 0x989680 ;  /* 0x009896800000895d */ /* 0x004fea0003900000 */
[----:B------:R-:W2:Y:S02]  /*232b0*/  @!P0 SYNCS.PHASECHK.TRANS64 P0, [R0+URZ+0x13270], R3 ;  /* 0x01327003000085a7 */ /* 0x000ea4000800007f */
[----:B--2---:R-:W-:Y:S05]  /*232c0*/  @!P0 BRA `(.L_x_11527) ;  /* 0xfffffffc00f08947 */ /* 0x004fea000383ffff */
[----:B------:R-:W-:Y:S05]  /*232d0*/  BRA `(.L_x_11612) ;  /* 0xffffffd800b87947 */ /* 0x000fea000383ffff */
.L_x_11529:
[----:B-1----:R1:W2:Y:S02]  /*232e0*/  SYNCS.PHASECHK.TRANS64.TRYWAIT P0, [R0+URZ+0x13260], R3 ;  /* 0x01326003000075a7 */ /* 0x0022a4000800017f */
[----:B--2---:R-:W-:Y:S05]  /*232f0*/  @!P0 NANOSLEEP.SYNCS 0x989680 ;  /* 0x009896800000895d */ /* 0x004fea0003900000 */
[----:B------:R-:W2:Y:S02]  /*23300*/  @!P0 SYNCS.PHASECHK.TRANS64 P0, [R0+URZ+0x13260], R3 ;  /* 0x01326003000085a7 */ /* 0x000ea4000800007f */
[----:B--2---:R-:W-:Y:S05]  /*23310*/  @!P0 BRA `(.L_x_11529) ;  /* 0xfffffffc00f08947 */ /* 0x004fea000383ffff */
[----:B------:R-:W-:Y:S05]  /*23320*/  BRA `(.L_x_11613) ;  /* 0xffffffd800bc7947 */ /* 0x000fea000383ffff */
.L_x_11533:
        /* <DEDUP_REMOVED lines=8> */
.L_x_11615:
[----:B------:R-:W-:Y:S05]  /*233b0*/  BSYNC B0 ;  /* 0x0000000000007941 */ /* 0x000fea0003800000 */
.L_x_11614:
        /* <DEDUP_REMOVED lines=9> */
.L_x_11616:
[----:B------:R-:W-:Y:S02]  /*23450*/  ULDC UR4, c[0x0][0xc14] ;  /* 0x0003050000047ab9 */ /* 0x000fe40000000800 */
[----:B------:R-:W-:-:S13]  /*23460*/  ISETP.GE.OR P1, PT, R7, UR4, !P0 ;  /* 0x0000000407007c0c */ /* 0x000fda000c726670 */
[----:B------:R-:W0:Y:S01]  /*23470*/  @!P1 LDC.64 R2, c[0x0][0xc58] ;  /* 0x00031600ff029b82 */ /* 0x000e220000000a00 */
[----:B------:R-:W-:Y:S02]  /*23480*/  IMAD.MOV.U32 R25, RZ, RZ, RZ ;  /* 0x000000ffff197224 */ /* 0x000fe400078e00ff */
[----:B------:R-:W-:Y:S02]  /*23490*/  IMAD.MOV.U32 R11, RZ, RZ, RZ ;  /* 0x000000ffff0b7224 */ /* 0x000fe400078e00ff */
        /* <DEDUP_REMOVED lines=13> */
.L_x_11617:
[----:B------:R-:W-:Y:S01]  /*23570*/  IMAD.MOV.U32 R12, RZ, RZ, 0x2 ;  /* 0x00000002ff0c7424 */ /* 0x000fe200078e00ff */
[----:B------:R-:W-:-:S05]  /*23580*/  SEL R4, R14, RZ, P1 ;  /* 0x000000ff0e047207 */ /* 0x000fca0000800000 */
[----:B------:R-:W-:-:S04]  /*23590*/  IMAD.IADD R4, R25, 0x1, R4 ;  /* 0x0000000119047824 */ /* 0x000fc800078e0204 */
[----:B------:R-:W-:-:S07]  /*235a0*/  IMAD.MOV.U32 R13, RZ, RZ, R4 ;  /* 0x000000ffff0d7224 */ /* 0x000fce00078e0004 */
[----:B------:R-:W-:Y:S05]  /*235b0*/  WARPSYNC.COLLECTIVE R15, `(.L_x_11618) ;  /* 0x000000000f087348 */ /* 0x000fea0003c00000 */
[----:B------:R0:W1:Y:S02]  /*235c0*/  SHFL.UP P6, R14, R13, R12, R11 ;  /* 0x0400000c0d0e7389 */ /* 0x00006400000c000b */
[----:B01----:R-:W-:Y:S01]  /*235d0*/  ENDCOLLECTIVE ;  /* 0x000000000000791b */ /* 0x003fe20003800000 */
.L_x_11618:
[----:B------:R-:W-:Y:S01]  /*235e0*/  IMAD.MOV.U32 R12, RZ, RZ, 0x4 ;  /* 0x00000004ff0c7424 */ /* 0x000fe200078e00ff */
[----:B------:R-:W-:-:S05]  /*235f0*/  SEL R3, R14, RZ, P2 ;  /* 0x000000ff0e037207 */ /* 0x000fca0001000000 */
[----:B------:R-:W-:-:S04]  /*23600*/  IMAD.IADD R6, R4, 0x1, R3 ;  /* 0x0000000104067824 */ /* 0x000fc800078e0203 */
[----:B------:R-:W-:-:S07]  /*23610*/  IMAD.MOV.U32 R13, RZ, RZ, R6 ;  /* 0x000000ffff0d7224 */ /* 0x000fce00078e0006 */
[----:B------:R-:W-:Y:S05]  /*23620*/  WARPSYNC.COLLECTIVE R15, `(.L_x_11619) ;  /* 0x000000000f087348 */ /* 0x000fea0003c00000 */
[----:B------:R0:W1:Y:S02]  /*23630*/  SHFL.UP P6, R14, R13, R12, R11 ;  /* 0x0400000c0d0e7389 */ /* 0x00006400000c000b */
[----:B01----:R-:W-:Y:S01]  /*23640*/  ENDCOLLECTIVE ;  /* 0x000000000000791b */ /* 0x003fe20003800000 */
.L_x_11619:
[----:B------:R-:W-:Y:S01]  /*23650*/  IMAD.MOV.U32 R12, RZ, RZ, 0x8 ;  /* 0x00000008ff0c7424 */ /* 0x000fe200078e00ff */
[----:B------:R-:W-:-:S05]  /*23660*/  SEL R3, R14, RZ, P3 ;  /* 0x000000ff0e037207 */ /* 0x000fca0001800000 */
[----:B------:R-:W-:-:S04]  /*23670*/  IMAD.IADD R2, R6, 0x1, R3 ;  /* 0x0000000106027824 */ /* 0x000fc800078e0203 */
[----:B------:R-:W-:-:S07]  /*23680*/  IMAD.MOV.U32 R13, RZ, RZ, R2 ;  /* 0x000000ffff0d7224 */ /* 0x000fce00078e0002 */
[----:B------:R-:W-:Y:S05]  /*23690*/  WARPSYNC.COLLECTIVE R15, `(.L_x_11620) ;  /* 0x000000000f087348 */ /* 0x000fea0003c00000 */
[----:B------:R0:W1:Y:S02]  /*236a0*/  SHFL.UP P6, R14, R13, R12, R11 ;  /* 0x0400000c0d0e7389 */ /* 0x00006400000c000b */
[----:B01----:R-:W-:Y:S01]  /*236b0*/  ENDCOLLECTIVE ;  /* 0x000000000000791b */ /* 0x003fe20003800000 */
.L_x_11620:
[----:B------:R-:W-:Y:S01]  /*236c0*/  IMAD.MOV.U32 R12, RZ, RZ, 0x10 ;  /* 0x00000010ff0c7424 */ /* 0x000fe200078e00ff */
[----:B------:R-:W-:-:S05]  /*236d0*/  SEL R3, R14, RZ, P4 ;  /* 0x000000ff0e037207 */ /* 0x000fca0002000000 */
[----:B------:R-:W-:-:S04]  /*236e0*/  IMAD.IADD R3, R2, 0x1, R3 ;  /* 0x0000000102037824 */ /* 0x000fc800078e0203 */
[----:B------:R-:W-:-:S07]  /*236f0*/  IMAD.MOV.U32 R13, RZ, RZ, R3 ;  /* 0x000000ffff0d7224 */ /* 0x000fce00078e0003 */
[----:B------:R-:W-:Y:S05]  /*23700*/  WARPSYNC.COLLECTIVE R15, `(.L_x_11621) ;  /* 0x000000000f087348 */ /* 0x000fea0003c00000 */
[----:B------:R0:W1:Y:S02]  /*23710*/  SHFL.UP P6, R14, R13, R12, R11 ;  /* 0x0400000c0d0e7389 */ /* 0x00006400000c000b */
[----:B01----:R-:W-:Y:S01]  /*23720*/  ENDCOLLECTIVE ;  /* 0x000000000000791b */ /* 0x003fe20003800000 */
.L_x_11621:
        /* <DEDUP_REMOVED lines=8> */
.L_x_11622:
[----:B------:R-:W-:Y:S05]  /*237b0*/  BRA `(.L_x_11623) ;  /* 0xffffffdc00807947 */ /* 0x000fea000383ffff */
.L_x_11538:
        /* <DEDUP_REMOVED lines=8> */
.L_x_11625:
[----:B------:R-:W-:Y:S05]  /*23840*/  BSYNC B0 ;  /* 0x0000000000007941 */ /* 0x000fea0003800000 */
.L_x_11624:
        /* <DEDUP_REMOVED lines=8> */
.L_x_11626:
[----:B------:R-:W-:Y:S01]  /*238d0*/  IMAD.MOV.U32 R12, RZ, RZ, 0x4 ;  /* 0x00000004ff0c7424 */ /* 0x000fe200078e00ff */
[----:B------:R-:W-:-:S05]  /*238e0*/  SEL R2, R14, RZ, P2 ;  /* 0x000000ff0e027207 */ /* 0x000fca0001000000 */
[----:B------:R-:W-:-:S04]  /*238f0*/  IMAD.IADD R2, R13, 0x1, R2 ;  /* 0x000000010d027824 */ /* 0x000fc800078e0202 */
[----:B------:R-:W-:-:S07]  /*23900*/  IMAD.MOV.U32 R13, RZ, RZ, R2 ;  /* 0x000000ffff0d7224 */ /* 0x000fce00078e0002 */
[----:B------:R-:W-:Y:S05]  /*23910*/  WARPSYNC.COLLECTIVE R15, `(.L_x_11627) ;  /* 0x000000000f087348 */ /* 0x000fea0003c00000 */
[----:B------:R0:W1:Y:S02]  /*23920*/  SHFL.UP P6, R14, R13, R12, R11 ;  /* 0x0400000c0d0e7389 */ /* 0x00006400000c000b */
[----:B01----:R-:W-:Y:S01]  /*23930*/  ENDCOLLECTIVE ;  /* 0x000000000000791b */ /* 0x003fe20003800000 */
.L_x_11627:
[----:B------:R-:W-:Y:S01]  /*23940*/  IMAD.MOV.U32 R12, RZ, RZ, 0x8 ;  /* 0x00000008ff0c7424 */ /* 0x000fe200078e00ff */
[----:B------:R-:W-:-:S05]  /*23950*/  SEL R3, R14, RZ, P3 ;  /* 0x000000ff0e037207 */ /* 0x000fca0001800000 */
[----:B------:R-:W-:-:S04]  /*23960*/  IMAD.IADD R3, R2, 0x1, R3 ;  /* 0x0000000102037824 */ /* 0x000fc800078e0203 */
[----:B------:R-:W-:-:S07]  /*23970*/  IMAD.MOV.U32 R13, RZ, RZ, R3 ;  /* 0x000000ffff0d7224 */ /* 0x000fce00078e0003 */
[----:B------:R-:W-:Y:S05]  /*23980*/  WARPSYNC.COLLECTIVE R15, `(.L_x_11628) ;  /* 0x000000000f087348 */ /* 0x000fea0003c00000 */
[----:B------:R0:W1:Y:S02]  /*23990*/  SHFL.UP P6, R14, R13, R12, R11 ;  /* 0x0400000c0d0e7389 */ /* 0x00006400000c000b */
[----:B01----:R-:W-:Y:S01]  /*239a0*/  ENDCOLLECTIVE ;  /* 0x000000000000791b */ /* 0x003fe20003800000 */
.L_x_11628:
[----:B------:R-:W-:Y:S01]  /*239b0*/  IMAD.MOV.U32 R12, RZ, RZ, 0x10 ;  /* 0x00000010ff0c7424 */ /* 0x000fe200078e00ff */
[----:B------:R-:W-:-:S05]  /*239c0*/  SEL R4, R14, RZ, P4 ;  /* 0x000000ff0e047207 */ /* 0x000fca0002000000 */
[----:B------:R-:W-:-:S04]  /*239d0*/  IMAD.IADD R4, R3, 0x1, R4 ;  /* 0x0000000103047824 */ /* 0x000fc800078e0204 */
[----:B------:R-:W-:-:S07]  /*239e0*/  IMAD.MOV.U32 R13, RZ, RZ, R4 ;  /* 0x000000ffff0d7224 */ /* 0x000fce00078e0004 */
[----:B------:R-:W-:Y:S05]  /*239f0*/  WARPSYNC.COLLECTIVE R15, `(.L_x_11629) ;  /* 0x000000000f087348 */ /* 0x000fea0003c00000 */
[----:B------:R0:W1:Y:S02]  /*23a00*/  SHFL.UP P6, R14, R13, R12, R11 ;  /* 0x0400000c0d0e7389 */ /* 0x00006400000c000b */
[----:B01----:R-:W-:Y:S01]  /*23a10*/  ENDCOLLECTIVE ;  /* 0x000000000000791b */ /* 0x003fe20003800000 */
.L_x_11629:
        /* <DEDUP_REMOVED lines=8> */
.L_x_11630:
[----:B------:R-:W-:Y:S05]  /*23aa0*/  BRA `(.L_x_11631) ;  /* 0xffffffdc00607947 */ /* 0x000fea000383ffff */
.L_x_11540:
[----:B------:R-:W-:Y:S01]  /*23ab0*/  BSSY B0, `(.L_x_11632) ;  /* 0x0000006000007945 */ /* 0x000fe20003800000 */
[----:B------:R-:W-:Y:S01]  /*23ac0*/  PLOP3.LUT P6, PT, P6, PT, PT, 0x8, 0x0 ;  /* 0x000000000000781c */ /* 0x000fe200037ce170 */
[----:B------:R-:W-:-:S12]  /*23ad0*/  IMAD.MOV.U32 R15, RZ, RZ, -0x1 ;  /* 0xffffffffff0f7424 */ /* 0x000fd800078e00ff */
[----:B0-----:R-:W-:Y:S05]  /*23ae0*/  WARPSYNC.COLLECTIVE R15, `(.L_x_11633) ;  /* 0x000000000f087348 */ /* 0x001fea0003c00000 */
[----:B------:R-:W-:Y:S01]  /*23af0*/  VOTE.ANY R14, PT, P6 ;  /* 0x00000000000e7806 */ /* 0x000fe200030e0100 */
[----:B0-----:R-:W-:Y:S06]  /*23b00*/  ENDCOLLECTIVE ;  /* 0x000000000000791b */ /* 0x001fec0003800000 */
.L_x_11633:
[----:B------:R-:W-:Y:S05]  /*23b10*/  BSYNC B0 ;  /* 0x0000000000007941 */ /* 0x000fea0003800000 */
.L_x_11632:
        /* <DEDUP_REMOVED lines=9> */
.L_x_11634:
[----:B------:R-:W-:Y:S01]  /*23bb0*/  IMAD.MOV.U32 R25, RZ, RZ, R14 ;  /* 0x000000ffff197224 */ /* 0x000fe200078e000e */
[----:B------:R-:W-:Y:S06]  /*23bc0*/  BRA `(.L_x_11635) ;  /* 0xffffffdc00507947 */ /* 0x000fec000383ffff */
.L_x_11542:
[----:B------:R-:W-:Y:S01]  /*23bd0*/  BSSY B0, `(.L_x_11636) ;  /* 0x0000007000007945 */ /* 0x000fe20003800000 */
[----:B------:R-:W-:Y:S02]  /*23be0*/  IMAD.MOV.U32 R13, RZ, RZ, R3 ;  /* 0x000000ffff0d7224 */ /* 0x000fe400078e0003 */
[----:B------:R-:W-:Y:S02]  /*23bf0*/  IMAD.MOV.U32 R11, RZ, RZ, 0x1f ;  /* 0x0000001fff0b7424 */ /* 0x000fe400078e00ff */
[----:B------:R-:W-:-:S07]  /*23c00*/  IMAD.MOV.U32 R15, RZ, RZ, -0x1 ;  /* 0xffffffffff0f7424 */ /* 0x000fce00078e00ff */
[----:B012---:R-:W-:Y:S05]  /*23c10*/  WARPSYNC.COLLECTIVE R15, `(.L_x_11637) ;  /* 0x000000000f087348 */ /* 0x007fea0003c00000 */
[----:B------:R3:W4:Y:S02]  /*23c20*/  SHFL.IDX P6, R14, R13, R12, R11 ;  /* 0x0000000c0d0e7389 */ /* 0x00072400000c000b */
[----:B01234-:R-:W-:Y:S01]  /*23c30*/  ENDCOLLECTIVE ;  /* 0x000000000000791b */ /* 0x01ffe20003800000 */
.L_x_11637:
[----:B------:R-:W-:Y:S05]  /*23c40*/  BSYNC B0 ;  /* 0x0000000000007941 */ /* 0x000fea0003800000 */
.L_x_11636:
[----:B------:R-:W-:Y:S05]  /*23c50*/  BRA `(.L_x_11541) ;  /* 0xffffffdc00487947 */ /* 0x000fea000383ffff */
.L_x_11546:
[----:B0-----:R0:W1:Y:S02]  /*23c60*/  SYNCS.PHASECHK.TRANS64.TRYWAIT P0, [R8+URZ+0x13220], R0 ;  /* 0x01322000080075a7 */ /* 0x001064000800017f */
[----:B-1----:R-:W-:Y:S05]  /*23c70*/  @!P0 NANOSLEEP.SYNCS 0x989680 ;  /* 0x009896800000895d */ /* 0x002fea0003900000 */
[----:B------:R-:W1:Y:S02]  /*23c80*/  @!P0 SYNCS.PHASECHK.TRANS64 P0, [R8+URZ+0x13220], R0 ;  /* 0x01322000080085a7 */ /* 0x000e64000800007f */
[----:B-1----:R-:W-:Y:S05]  /*23c90*/  @!P0 BRA `(.L_x_11546) ;  /* 0xfffffffc00f08947 */ /* 0x002fea000383ffff */
[----:B------:R-:W-:Y:S05]  /*23ca0*/  BRA `(.L_x_11638) ;  /* 0xffffffe000c07947 */ /* 0x000fea000383ffff */
.L_x_11547:
        /* <DEDUP_REMOVED lines=11> */
.L_x_11640:
[----:B------:R-:W-:Y:S05]  /*23d60*/  BSYNC B0 ;  /* 0x0000000000007941 */ /* 0x000fea0003800000 */
.L_x_11639:
[----:B------:R-:W-:Y:S05]  /*23d70*/  BRA `(.L_x_11641) ;  /* 0xffffffe000a87947 */ /* 0x000fea000383ffff */
.L_x_11548:
[----:B------:R-:W-:Y:S01]  /*23d80*/  BSSY B0, `(.L_x_11642) ;  /* 0x0000006000007945 */ /* 0x000fe20003800000 */
[----:B------:R-:W-:-:S07]  /*23d90*/  IMAD.MOV.U32 R15, RZ, RZ, -0x1 ;  /* 0xffffffffff0f7424 */ /* 0x000fce00078e00ff */
[----:B0-----:R-:W-:Y:S05]  /*23da0*/  WARPSYNC.COLLECTIVE R15, `(.L_x_11643) ;  /* 0x000000000f0c7348 */ /* 0x001fea0003c00000 */
[----:B------:R-:W-:Y:S02]  /*23db0*/  ELECT P6, UR62, PT ;  /* 0x00000000003e782f */ /* 0x000fe400038c0000 */
[----:B------:R-:W-:Y:S01]  /*23dc0*/  MOV R14, UR62 ;  /* 0x0000003e000e7c02 */ /* 0x000fe20008000f00 */
[----:B0-----:R-:W-:Y:S10]  /*23dd0*/  ENDCOLLECTIVE ;  /* 0x000000000000791b */ /* 0x001ff40003800000 */
.L_x_11643:
[----:B------:R-:W-:Y:S05]  /*23de0*/  BSYNC B0 ;  /* 0x0000000000007941 */ /* 0x000fea0003800000 */
.L_x_11642:
[----:B------:R-:W-:Y:S05]  /*23df0*/  BRA `(.L_x_11644) ;  /* 0xffffffe0009c7947 */ /* 0x000fea000383ffff */
.L_x_11550:
[----:B0-----:R0:W1:Y:S02]  /*23e00*/  SYNCS.PHASECHK.TRANS64.TRYWAIT P1, [R6+URZ], R3 ;  /* 0x00000003060075a7 */ /* 0x001064000802017f */
[----:B-1----:R-:W-:Y:S05]  /*23e10*/  @!P1 NANOSLEEP.SYNCS 0x989680 ;  /* 0x009896800000995d */ /* 0x002fea0003900000 */
[----:B------:R-:W1:Y:S02]  /*23e20*/  @!P1 SYNCS.PHASECHK.TRANS64 P1, [R6+URZ], R3 ;  /* 0x00000003060095a7 */ /* 0x000e64000802007f */
[----:B-1----:R-:W-:Y:S05]  /*23e30*/  @!P1 BRA `(.L_x_11550) ;  /* 0xfffffffc00f09947 */ /* 0x002fea000383ffff */
[----:B------:R-:W-:Y:S05]  /*23e40*/  BRA `(.L_x_11645) ;  /* 0xffffffe000d07947 */ /* 0x000fea000383ffff */
.L_x_11551:
[----:B-1----:R1:W2:Y:S02]  /*23e50*/  SYNCS.PHASECHK.TRANS64.TRYWAIT P1, [R7+URZ], R0 ;  /* 0x00000000070075a7 */ /* 0x0022a4000802017f */
[----:B--2---:R-:W-:Y:S05]  /*23e60*/  @!P1 NANOSLEEP.SYNCS 0x989680 ;  /* 0x009896800000995d */ /* 0x004fea0003900000 */
[----:B------:R-:W2:Y:S02]  /*23e70*/  @!P1 SYNCS.PHASECHK.TRANS64 P1, [R7+URZ], R0 ;  /* 0x00000000070095a7 */ /* 0x000ea4000802007f */
[----:B--2---:R-:W-:Y:S05]  /*23e80*/  @!P1 BRA `(.L_x_11551) ;  /* 0xfffffffc00f09947 */ /* 0x004fea000383ffff */
[----:B------:R-:W-:Y:S05]  /*23e90*/  BRA `(.L_x_11646) ;  /* 0xffffffe000c47947 */ /* 0x000fea000383ffff */
.L_x_11553:
[----:B--2---:R2:W3:Y:S02]  /*23ea0*/  SYNCS.PHASECHK.TRANS64.TRYWAIT P1, [R2+URZ+0x13260], R3 ;  /* 0x01326003020075a7 */ /* 0x0044e4000802017f */
[----:B---3--:R-:W-:Y:S05]  /*23eb0*/  @!P1 NANOSLEEP.SYNCS 0x989680 ;  /* 0x009896800000995d */ /* 0x008fea0003900000 */
[----:B------:R-:W3:Y:S02]  /*23ec0*/  @!P1 SYNCS.PHASECHK.TRANS64 P1, [R2+URZ+0x13260], R3 ;  /* 0x01326003020095a7 */ /* 0x000ee4000802007f */
[----:B---3--:R-:W-:Y:S05]  /*23ed0*/  @!P1 BRA `(.L_x_11553) ;  /* 0xfffffffc00f09947 */ /* 0x008fea000383ffff */
[----:B------:R-:W-:Y:S05]  /*23ee0*/  BRA `(.L_x_11647) ;  /* 0xffffffe000c47947 */ /* 0x000fea000383ffff */
.L_x_11555:
[----:B---3--:R3:W4:Y:S02]  /*23ef0*/  SYNCS.PHASECHK.TRANS64.TRYWAIT P1, [R5+URZ+0x13260], R0 ;  /* 0x01326000050075a7 */ /* 0x008724000802017f */
[----:B----4-:R-:W-:Y:S05]  /*23f00*/  @!P1 NANOSLEEP.SYNCS 0x989680 ;  /* 0x009896800000995d */ /* 0x010fea0003900000 */
[----:B------:R-:W4:Y:S02]  /*23f10*/  @!P1 SYNCS.PHASECHK.TRANS64 P1, [R5+URZ+0x13260], R0 ;  /* 0x01326000050095a7 */ /* 0x000f24000802007f */
[----:B----4-:R-:W-:Y:S05]  /*23f20*/  @!P1 BRA `(.L_x_11555) ;  /* 0xfffffffc00f09947 */ /* 0x010fea000383ffff */
[----:B------:R-:W-:Y:S05]  /*23f30*/  BRA `(.L_x_11648) ;  /* 0xffffffe000c47947 */ /* 0x000fea000383ffff */
.L_x_11557:
[----:B----4-:R4:W0:Y:S02]  /*23f40*/  SYNCS.PHASECHK.TRANS64.TRYWAIT P0, [R2+URZ+0x13280], R3 ;  /* 0x01328003020075a7 */ /* 0x010824000800017f */
[----:B0-----:R-:W-:Y:S05]  /*23f50*/  @!P0 NANOSLEEP.SYNCS 0x989680 ;  /* 0x009896800000895d */ /* 0x001fea0003900000 */
[----:B------:R-:W0:Y:S02]  /*23f60*/  @!P0 SYNCS.PHASECHK.TRANS64 P0, [R2+URZ+0x13280], R3 ;  /* 0x01328003020085a7 */ /* 0x000e24000800007f */
[----:B0-----:R-:W-:Y:S05]  /*23f70*/  @!P0 BRA `(.L_x_11557) ;  /* 0xfffffffc00f08947 */ /* 0x001fea000383ffff */
[----:B------:R-:W-:Y:S05]  /*23f80*/  BRA `(.L_x_11558) ;  /* 0xffffffe000c07947 */ /* 0x000fea000383ffff */
.L_x_11649:
        /* <DEDUP_REMOVED lines=15> */
.L_x_12376:


//--------------------- .text._ZN7cutlass13device_kernelIN5flash11enable_sm90INS1_16FlashAttnFwdSm90INS1_25CollectiveMainloopFwdSm90ILi2EN4cute5tupleIJNS5_1CILi1EEES8_S8_EEENS6_IJNS7_ILi192EEENS7_ILi160EEENS7_ILi64EEEEEELi64ENS_12float_e4m3_tEfNS_4arch4Sm90ELb1ELb0ELb1ELb0ELb0ELb0ELb0ELb1ELb1ELb0ELb0ELb0EEENS1_21CollectiveEpilogueFwdINS6_IJSA_SC_SB_EEES9_NS_10bfloat16_tESG_Li384ELb0ELb0ELb0ELb1EEENS1_30DynamicPersistentTileSchedulerILi384ELi128ELb0ELb0ELb1EEEEEEEEEvNT_6ParamsE --------------------------
	.section	.text._ZN7cutlass13device_kernelIN5flash11enable_sm90INS1_16FlashAttnFwdSm90INS1_25CollectiveMainloopFwdSm90ILi2EN4cute5tupleIJNS5_1CILi1EEES8_S8_EEENS6_IJNS7_ILi192EEENS7_ILi160EEENS7_ILi64EEEEEELi64ENS_12float_e4m3_tEfNS_4arch4Sm90ELb1ELb0ELb1ELb0ELb0ELb0ELb0ELb1ELb1ELb0ELb0ELb0EEENS1_21CollectiveEpilogueFwdINS6_IJSA_SC_SB_EEES9_NS_10bfloat16_tESG_Li384ELb0ELb0ELb0ELb1EEENS1_30DynamicPersistentTileSchedulerILi384ELi128ELb0ELb0ELb1EEEEEEEEEvNT_6ParamsE,"ax",@progbits
	.align	128
.text._ZN7cutlass13device_kernelIN5flash11enable_sm90INS1_16FlashAttnFwdSm90INS1_25CollectiveMainloopFwdSm90ILi2EN4cute5tupleIJNS5_1CILi1EEES8_S8_EEENS6_IJNS7_ILi192EEENS7_ILi160EEENS7_ILi64EEEEEELi64ENS_12float_e4m3_tEfNS_4arch4Sm90ELb1ELb0ELb1ELb0ELb0ELb0ELb0ELb1ELb1ELb0ELb0ELb0EEENS1_21CollectiveEpilogueFwdINS6_IJSA_SC_SB_EEES9_NS_10bfloat16_tESG_Li384ELb0ELb0ELb0ELb1EEENS1_30DynamicPersistentTileSchedulerILi384ELi128ELb0ELb0ELb1EEEEEEEEEvNT_6ParamsE:
        .type           _ZN7cutlass13device_kernelIN5flash11enable_sm90INS1_16FlashAttnFwdSm90INS1_25CollectiveMainloopFwdSm90ILi2EN4cute5tupleIJNS5_1CILi1EEES8_S8_EEENS6_IJNS7_ILi192EEENS7_ILi160EEENS7_ILi64EEEEEELi64ENS_12float_e4m3_tEfNS_4arch4Sm90ELb1ELb0ELb1ELb0ELb0ELb0ELb0ELb1ELb1ELb0ELb0ELb0EEENS1_21CollectiveEpilogueFwdINS6_IJSA_SC_SB_EEES9_NS_10bfloat16_tESG_Li384ELb0ELb0ELb0ELb1EEENS1_30DynamicPersistentTileSchedulerILi384ELi128ELb0ELb0ELb1EEEEEEEEEvNT_6ParamsE,@function
        .size           _ZN7cutlass13device_kernelIN5flash11enable_sm90INS1_16FlashAttnFwdSm90INS1_25CollectiveMainloopFwdSm90ILi2EN4cute5tupleIJNS5_1CILi1EEES8_S8_EEENS6_IJNS7_ILi192EEENS7_ILi160EEENS7_ILi64EEEEEELi64ENS_12float_e4m3_tEfNS_4arch4Sm90ELb1ELb0ELb1ELb0ELb0ELb0ELb0ELb1ELb1ELb0ELb0ELb0EEENS1_21CollectiveEpilogueFwdINS6_IJSA_SC_SB_EEES9_NS_10bfloat16_tESG_Li384ELb0ELb0ELb0ELb1EEENS1_30DynamicPersistentTileSchedulerILi384ELi128ELb0ELb0ELb1EEEEEEEEEvNT_6ParamsE,(.L_x_12377 - _ZN7cutlass13device_kernelIN5flash11enable_sm90INS1_16FlashAttnFwdSm90INS1_25CollectiveMainloopFwdSm90ILi2EN4cute5tupleIJNS5_1CILi1EEES8_S8_EEENS6_IJNS7_ILi192EEENS7_ILi160EEENS7_ILi64EEEEEELi64ENS_12float_e4m3_tEfNS_4arch4Sm90ELb1ELb0ELb1ELb0ELb0ELb0ELb0ELb1ELb1ELb0ELb0ELb0EEENS1_21CollectiveEpilogueFwdINS6_IJSA_SC_SB_EEES9_NS_10bfloat16_tESG_Li384ELb0ELb0ELb0ELb1EEENS1_30DynamicPersistentTileSchedulerILi384ELi128ELb0ELb0ELb1EEEEEEEEEvNT_6ParamsE)
        .other          _ZN7cutlass13device_kernelIN5flash11enable_sm90INS1_16FlashAttnFwdSm90INS1_25CollectiveMainloopFwdSm90ILi2EN4cute5tupleIJNS5_1CILi1EEES8_S8_EEENS6_IJNS7_ILi192EEENS7_ILi160EEENS7_ILi64EEEEEELi64ENS_12float_e4m3_tEfNS_4arch4Sm90ELb1ELb0ELb1ELb0ELb0ELb0ELb0ELb1ELb1ELb0ELb0ELb0EEENS1_21CollectiveEpilogueFwdINS6_IJSA_SC_SB_EEES9_NS_10bfloat16_tESG_Li384ELb0ELb0ELb0ELb1EEENS1_30DynamicPersistentTileSchedulerILi384ELi128ELb0ELb0ELb1EEEEEEEEEvNT_6ParamsE,@"STO_CUDA_ENTRY STV_DEFAULT"
_ZN7cutlass13device_kernelIN5flash11enable_sm90INS1_16FlashAttnFwdSm90INS1_25CollectiveMainloopFwdSm90ILi2EN4cute5tupleIJNS5_1CILi1EEES8_S8_EEENS6_IJNS7_ILi192EEENS7_ILi160EEENS7_ILi64EEEEEELi64ENS_12float_e4m3_tEfNS_4arch4Sm90ELb1ELb0ELb1ELb0ELb0ELb0ELb0ELb1ELb1ELb0ELb0ELb0EEENS1_21CollectiveEpilogueFwdINS6_IJSA_SC_SB_EEES9_NS_10bfloat16_tESG_Li384ELb0ELb0ELb0ELb1EEENS1_30DynamicPersistentTileSchedulerILi384ELi128ELb0ELb0ELb1EEEEEEEEEvNT_6ParamsE:
        /* <DEDUP_REMOVED lines=23> */
.L_x_11651:
[----:B------:R-:W-:Y:S05]  /*0170*/  BSYNC B0 ;  /* 0x0000000000007941 */ /* 0x000fea0003800000 */
.L_x_11650:
        /* <DEDUP_REMOVED lines=36> */
.L_x_11652:
        /* <DEDUP_REMOVED lines=22> */
.L_x_11653:
        /* <DEDUP_REMOVED lines=18> */
.L_x_11654:
        /* <DEDUP_REMOVED lines=22> */
.L_x_11655:
        /* <DEDUP_REMOVED lines=22> */
.L_x_11656:
[----:B-1----:R-:W-:Y:S01]  /*0900*/  ISETP.NE.AND P0, PT, R2, RZ, PT ;  /* 0x000000ff0200720c */ /* 0x002fe20003f05270 */
[----:B------:R-:W-:Y:S01]  /*0910*/  IMAD.MOV.U32 R26, RZ, RZ, 0x1 ;  /* 0x00000001ff1a7424 */ /* 0x000fe200078e00ff */
[----:B------:R-:W-:Y:S01]  /*0920*/  NOP ;  /* 0x0000000000007918 */ /* 0x000fe20000000000 */
[----:B------:R-:W-:-:S03]  /*0930*/  ULDC.64 UR46, c[0x0][0x208] ;  /* 0x00008200002e7ab9 */ /* 0x000fc60000000a00 */
[----:B------:R-:W-:Y:S01]  /*0940*/  SEL R26, R26, 0x2, !P0 ;  /* 0x000000021a1a7807 */ /* 0x000fe20004000000 */
[----:B---34-:R-:W-:Y:S06]  /*0950*/  BAR.SYNC.DEFER_BLOCKING 0x0 ;  /* 0x0000000000007b1d */ /* 0x018fec0000010000 */
[----:B------:R-:W-:Y:S05]  /*0960*/  @!P0 BRA `(.L_x_11657) ;  /* 0x000000c000b48947 */ /* 0x000fea0003800000 */
.L_x_11658:
[----:B------:R-:W-:-:S08]  /*0970*/  NOP ;  /* 0x0000000000007918 */ /* 0x000fd00000000000 */
[----:B------:R-:W1:Y:S02]  /*0980*/  USETMAXREG.TRY_ALLOC.CTAPOOL UP0, 0xa0 ;  /* 0x000000a0000079c8 */ /* 0x000e640008000600 */
[----:B-1----:R-:W-:-:S13]  /*0990*/  PLOP3.LUT P0, PT, PT, PT, UP0, 0x80, 0x0 ;  /* 0x000000000000781c */ /* 0x002fda0003f0f008 */
[----:B------:R-:W-:Y:S05]  /*09a0*/  @!P0 BRA `(.L_x_11658) ;  /* 0xfffffffc00f08947 */ /* 0x000fea000383ffff */
[----:B--2---:R-:W1:Y:S08]  /*09b0*/  S2UR UR7, SR_CTAID.X ;  /* 0x00000000000779c3 */ /* 0x004e700000002500 */
        /* <DEDUP_REMOVED lines=8> */
[----:B------:R-:W-:Y:S01]  /*0a40*/  LOP3.LUT R16, R26, 0x1, RZ, 0xfc, !PT ;  /* 0x000000011a107812 */ /* 0x000fe200078efcff */
[----:B------:R3:W-:Y:S01]  /*0a50*/  STL [R1], RZ ;  /* 0x000000ff01007387 */ /* 0x0007e20000100800 */
[----:B------:R-:W-:Y:S01]  /*0a60*/  ULDC.64 UR36, c[0x0][0x198] ;  /* 0x0000660000247ab9 */ /* 0x000fe20000000a00 */
[----:B------:R-:W-:-:S03]  /*0a70*/  UMOV UR38, URZ ;  /* 0x0000003f00267c82 */ /* 0x000fc60008000000 */
[----:B------:R-:W4:Y:S01]  /*0a80*/  S2UR UR6, SR_SWINHI ;  /* 0x00000000000679c3 */ /* 0x000f220000002f00 */
[----:B--2---:R-:W-:Y:S01]  /*0a90*/  ULEA UR40, UR39, UR40, 0x18 ;  /* 0x0000002827287291 */ /* 0x004fe2000f8ec03f */
[----:B-1----:R-:W-:-:S06]  /*0aa0*/  VIADD R11, R2, 0xffffff80 ;  /* 0xffffff80020b7836 */ /* 0x002fcc0000000000 */
[----:B------:R-:W-:Y:S01]  /*0ab0*/  UMOV UR4, UR40 ;  /* 0x0000002800047c82 */ /* 0x000fe20008000000 */
[----:B----4-:R-:W-:Y:S01]  /*0ac0*/  UMOV UR5, UR6 ;  /* 0x0000000600057c82 */ /* 0x010fe20008000000 */
        /* <DEDUP_REMOVED lines=25> */
[----:B------:R-:W-:Y:S01]  /*0c60*/  LEA.HI R0, R0, R11, RZ, 0x3 ;  /* 0x0000000b00007211 */ /* 0x000fe200078f18ff */
[----:B------:R-:W-:Y:S01]  /*0c70*/  IMAD.HI R2, R12, 0x55555556, RZ ;  /* 0x555555560c027827 */ /* 0x000fe200078e02ff */
[----:B------:R-:W-:Y:S02]  /*0c80*/  LOP3.LUT R9, R9, 0xfffffff8, RZ, 0xc0, !PT ;  /* 0xfffffff809097812 */ /* 0x000fe400078ec0ff */
[----:B------:R-:W-:Y:S01]  /*0c90*/  SHF.R.S32.HI R6, RZ, 0x5, R6 ;  /* 0x00000005ff067819 */ /* 0x000fe20000011406 */
[----:B------:R-:W-:Y:S01]  /*0ca0*/  IMAD.SHL.U32 R3, R3, 0x8, RZ ;  /* 0x0000000803037824 */ /* 0x000fe200078e00ff */
[----:B------:R-:W-:Y:S01]  /*0cb0*/  LEA.HI R4, R2, R2, RZ, 0x1 ;  /* 0x0000000202047211 */ /* 0x000fe200078f08ff */
[----:B------:R-:W-:Y:S01]  /*0cc0*/  IMAD.IADD R9, R8, 0x1, -R9 ;  /* 0x0000000108097824 */ /* 0x000fe200078e0a09 */
[----:B------:R-:W-:Y:S01]  /*0cd0*/  LOP3.LUT R2, R0, 0x1ffffff8, RZ, 0xc0, !PT ;  /* 0x1ffffff800027812 */ /* 0x000fe200078ec0ff */
[----:B------:R-:W-:Y:S01]  /*0ce0*/  IMAD.WIDE R22, R3, 0x2, R22 ;  /* 0x0000000203167825 */ /* 0x000fe200078e0216 */
[----:B------:R-:W-:-:S02]  /*0cf0*/  LOP3.LUT R17, R7, 0x7ffffffc, RZ, 0xc0, !PT ;  /* 0x7ffffffc07117812 */ /* 0x000fc400078ec0ff */
[----:B------:R-:W-:Y:S01]  /*0d00*/  SHF.R.S32.HI R156, RZ, 0x3, R0 ;  /* 0x00000003ff9c7819 */ /* 0x000fe20000011400 */
[----:B------:R-:W-:Y:S02]  /*0d10*/  IMAD R4, R4, -0x3, R12 ;  /* 0xfffffffd04047824 */ /* 0x000fe400078e020c */
[----:B------:R-:W-:Y:S02]  /*0d20*/  IMAD R9, R6, 0x10, R9 ;  /* 0x0000001006097824 */ /* 0x000fe400078e0209 */
[----:B------:R-:W-:Y:S02]  /*0d30*/  IMAD.IADD R2, R11, 0x1, -R2 ;  /* 0x000000010b027824 */ /* 0x000fe400078e0a02 */
[----:B------:R-:W-:Y:S02]  /*0d40*/  IMAD R18, R4, 0x40, R9 ;  /* 0x0000004004127824 */ /* 0x000fe400078e0209 */
[----:B------:R-:W-:Y:S02]  /*0d50*/  IMAD.SHL.U32 R4, R2, 0x8, RZ ;  /* 0x0000000802047824 */ /* 0x000fe400078e00ff */
[----:B------:R-:W-:-:S02]  /*0d60*/  IMAD.MOV.U32 R2, RZ, RZ, RZ ;  /* 0x000000ffff027224 */ /* 0x000fc400078e00ff */
[----:B------:R-:W-:Y:S01]  /*0d70*/  IMAD.IADD R17, R10, 0x1, -R17 ;  /* 0x000000010a117824 */ /* 0x000fe200078e0a11 */
[----:B------:R-:W-:-:S05]  /*0d80*/  SHF.R.S32.HI R5, RZ, 0x1f, R4 ;  /* 0x0000001fff057819 */ /* 0x000fca0000011404 */
[----:B------:R3:W-:Y:S02]  /*0d90*/  STL.64 [R1+0x8], R4 ;  /* 0x0000080401007387 */ /* 0x0007e40000100a00 */
.L_x_11708:
        /* <DEDUP_REMOVED lines=20> */
.L_x_11659:
[----:B------:R-:W-:Y:S01]  /*0ee0*/  ULDC UR6, c[0x0][0xdc4] ;  /* 0x0003710000067ab9 */ /* 0x000fe20000000800 */
[----:B------:R-:W-:Y:S01]  /*0ef0*/  UMOV UR41, UR7 ;  /* 0x0000000700297c82 */ /* 0x000fe20008000000 */
[----:B------:R-:W-:-:S11]  /*0f00*/  UISETP.NE.AND UP0, UPT, UR6, 0x1, UPT ;  /* 0x000000010600788c */ /* 0x000fd6000bf05270 */
[----:B------:R-:W-:Y:S02]  /*0f10*/  @UP0 ULDC.64 UR10, c[0x0][0xdc8] ;  /* 0x00037200000a0ab9 */ /* 0x000fe40000000a00 */
[----:B------:R-:W-:-:S04]  /*0f20*/  UIMAD.WIDE.U32 UR4, UR7, UR10, URZ ;  /* 0x0000000a070472a5 */ /* 0x000fc8000f8e003f */
[----:B------:R-:W-:-:S04]  /*0f30*/  @UP0 USHF.R.U32.HI UR41, URZ, UR11, UR5 ;  /* 0x0000000b3f290299 */ /* 0x000fc80008011605 */
[----:B------:R-:W-:-:S12]  /*0f40*/  UIMAD UR4, UR41, UR6, URZ ;  /* 0x00000006290472a4 */ /* 0x000fd8000f8e023f */
.L_x_11660:
        /* <DEDUP_REMOVED lines=16> */
[----:B------:R-:W4:Y:S01]  /*1050*/  LDC R0, c[0x0][0x288] ;  /* 0x0000a200ff007b82 */ /* 0x000f220000000800 */
[----:B------:R-:W-:Y:S01]  /*1060*/  UIMAD UR42, UR42, 0xc0, URZ ;  /* 0x000000c02a2a78a4 */ /* 0x000fe2000f8e023f */
        /* <DEDUP_REMOVED lines=15> */
[----:B------:R-:W-:Y:S01]  /*1160*/  UMOV UR44, UR8 ;  /* 0x00000008002c7c82 */ /* 0x000fe20008000000 */
[----:B------:R-:W-:Y:S01]  /*1170*/  @UP1 USHF.R.U32.HI UR44, URZ, UR6, UR5 ;  /* 0x000000063f2c1299 */ /* 0x000fe20008011605 */
[----:B------:R-:W-:Y:S02]  /*1180*/  CS2R R36, SRZ ;  /* 0x0000000000247805 */ /* 0x000fe4000001ff00 */
[----:B------:R-:W-:Y:S02]  /*1190*/  CS2R R58, SRZ ;  /* 0x00000000003a7805 */ /* 0x000fe4000001ff00 */
[----:B------:R-:W-:Y:S01]  /*11a0*/  CS2R R44, SRZ ;  /* 0x00000000002c7805 */ /* 0x000fe2000001ff00 */
[----:B------:R-:W-:Y:S01]  /*11b0*/  UIADD3 UR4, -UR44, URZ, URZ ;  /* 0x0000003f2c047290 */ /* 0x000fe2000fffe13f */
[----:B------:R-:W-:Y:S01]  /*11c0*/  IMAD.MOV.U32 R60, RZ, RZ, RZ ;  /* 0x000000ffff3c7224 */ /* 0x000fe200078e00ff */
[C---:B----4-:R-:W-:Y:S01]  /*11d0*/  IADD3 R3, R41.reuse, 0x15f, -R0 ;  /* 0x0000015f29037810 */ /* 0x050fe20007ffe800 */
[----:B------:R-:W-:Y:S01]  /*11e0*/  VIADD R0, R41, 0x9f ;  /* 0x0000009f29007836 */ /* 0x000fe20000000000 */
[----:B------:R-:W-:-:S03]  /*11f0*/  UIMAD UR43, UR43, UR4, UR8 ;  /* 0x000000042b2b72a4 */ /* 0x000fc6000f8e0208 */
[----:B---3--:R-:W-:Y:S01]  /*1200*/  VIADD R4, R3, UR42 ;  /* 0x0000002a03047c36 */ /* 0x008fe20008000000 */
[----:B------:R-:W1:Y:S01]  /*1210*/  @P0 LDC R7, c[0x0][0x42c] ;  /* 0x00010b00ff070b82 */ /* 0x000e620000000800 */
[----:B------:R-:W-:-:S04]  /*1220*/  IMAD.HI R3, R0, 0x66666667, RZ ;  /* 0x6666666700037827 */ /* 0x000fc800078e02ff */
[----:B------:R-:W-:Y:S01]  /*1230*/  IMAD.HI R5, R4, 0x66666667, RZ ;  /* 0x6666666704057827 */ /* 0x000fe200078e02ff */
[----:B------:R-:W-:Y:S02]  /*1240*/  SHF.R.U32.HI R4, RZ, 0x1f, R3 ;  /* 0x0000001fff047819 */ /* 0x000fe40000011603 */
[----:B------:R-:W2:Y:S01]  /*1250*/  @P0 LDC R9, c[0x0][0x430] ;  /* 0x00010c00ff090b82 */ /* 0x000ea20000000800 */
[----:B------:R-:W-:Y:S01]  /*1260*/  IMAD.U32 R19, RZ, RZ, UR43 ;  /* 0x0000002bff137e24 */ /* 0x000fe2000f8e00ff */
[----:B------:R-:W-:Y:S02]  /*1270*/  SHF.R.U32.HI R6, RZ, 0x1f, R5 ;  /* 0x0000001fff067819 */ /* 0x000fe40000011605 */
[----:B------:R-:W-:Y:S01]  /*1280*/  LEA.HI.SX32 R4, R3, R4, 0x1a ;  /* 0x0000000403047211 */ /* 0x000fe200078fd2ff */
[----:B------:R-:W-:Y:S01]  /*1290*/  IMAD.MOV.U32 R3, RZ, RZ, RZ ;  /* 0x000000ffff037224 */ /* 0x000fe200078e00ff */
[----:B------:R-:W-:-:S04]  /*12a0*/  LEA.HI.SX32 R5, R5, R6, 0x1a ;  /* 0x0000000605057211 */ /* 0x000fc800078fd2ff */
[----:B------:R-:W-:-:S04]  /*12b0*/  VIMNMX R40, R4, R5, PT ;  /* 0x0000000504287248 */ /* 0x000fc80003fe0100 */
[----:B------:R-:W-:Y:S01]  /*12c0*/  ISETP.GE.AND P1, PT, R40, 0x1, PT ;  /* 0x000000012800780c */ /* 0x000fe20003f26270 */
[----:B-1----:R-:W-:Y:S01]  /*12d0*/  @P0 IMAD.HI.U32 R0, R7, UR43, RZ ;  /* 0x0000002b07000c27 */ /* 0x002fe2000f8e00ff */
[----:B------:R-:W-:-:S04]  /*12e0*/  CS2R R6, SRZ ;  /* 0x0000000000067805 */ /* 0x000fc8000001ff00 */
[----:B--2---:R-:W-:Y:S01]  /*12f0*/  @P0 SHF.R.U32.HI R19, RZ, R9, R0 ;  /* 0x00000009ff130219 */ /* 0x004fe20000011600 */
[----:B------:R-:W-:Y:S01]  /*1300*/  IMAD.MOV.U32 R0, RZ, RZ, RZ ;  /* 0x000000ffff007224 */ /* 0x000fe200078e00ff */
[----:B------:R-:W-:Y:S02]  /*1310*/  PLOP3.LUT P0, PT, PT, PT, PT, 0x80, 0x0 ;  /* 0x000000000000781c */ /* 0x000fe40003f0f070 */
[----:B------:R-:W-:-:S03]  /*1320*/  CS2R R8, SRZ ;  /* 0x0000000000087805 */ /* 0x000fc6000001ff00 */
[----:B------:R-:W-:Y:S08]  /*1330*/  @!P1 BRA `(.L_x_11661) ;  /* 0x000000a400b09947 */ /* 0x000ff00003800000 */
        /* <DEDUP_REMOVED lines=33> */
.L_x_11662:
[----:B------:R-:W1:Y:S01]  /*1550*/  LDC.64 R12, c[0x0][0x990] ;  /* 0x00026400ff0c7b82 */ /* 0x000e620000000a00 */
[----:B------:R-:W2:Y:S01]  /*1560*/  LDL R26, [R1] ;  /* 0x00000000011a7983 */ /* 0x000ea20000100800 */
[----:B------:R-:W-:Y:S01]  /*1570*/  IMAD.U32 R5, RZ, RZ, UR44 ;  /* 0x0000002cff057e24 */ /* 0x000fe2000f8e00ff */
[----:B------:R-:W-:-:S05]  /*1580*/  ULDC UR4, c[0x0][0x9d8] ;  /* 0x0002760000047ab9 */ /* 0x000fca0000000800 */
[----:B------:R-:W3:Y:S01]  /*1590*/  LDC.64 R20, c[0x0][0x998] ;  /* 0x00026600ff147b82 */ /* 0x000ee20000000a00 */
[----:B-1----:R-:W-:-:S04]  /*15a0*/  ISETP.NE.U32.AND P0, PT, R12, RZ, PT ;  /* 0x000000ff0c00720c */ /* 0x002fc80003f05070 */
[----:B------:R-:W-:Y:S02]  /*15b0*/  ISETP.NE.AND.EX P0, PT, R13, RZ, PT, P0 ;  /* 0x000000ff0d00720c */ /* 0x000fe40003f05300 */
[----:B---3--:R-:W-:-:S04]  /*15c0*/  ISETP.NE.U32.AND P1, PT, R20, RZ, PT ;  /* 0x000000ff1400720c */ /* 0x008fc80003f25070 */
[----:B------:R-:W-:-:S07]  /*15d0*/  ISETP.NE.AND.EX P1, PT, R21, RZ, PT, P1 ;  /* 0x000000ff1500720c */ /* 0x000fce0003f25310 */
[----:B------:R-:W1:Y:S01]  /*15e0*/  @P0 LDC.64 R8, c[0x0][0x9a8] ;  /* 0x00026a00ff080b82 */ /* 0x000e620000000a00 */
[----:B------:R-:W-:-:S07]  /*15f0*/  @P0 SHF.R.S32.HI R3, RZ, 0x1f, R5 ;  /* 0x0000001fff030819 */ /* 0x000fce0000011405 */
[----:B------:R-:W3:Y:S01]  /*1600*/  @P1 LDC.64 R10, c[0x0][0x9b8] ;  /* 0x00026e00ff0a1b82 */ /* 0x000ee20000000a00 */
[----:B------:R-:W-:-:S07]  /*1610*/  @P1 SHF.R.S32.HI R5, RZ, 0x1f, R5 ;  /* 0x0000001fff051819 */ /* 0x000fce0000011405 */
[----:B------:R-:W4:Y:S08]  /*1620*/  @P1 LDC.64 R24, c[0x0][0x9c0] ;  /* 0x00027000ff181b82 */ /* 0x000f300000000a00 */
[----:B------:R-:W5:Y:S01]  /*1630*/  @P0 LDC.64 R14, c[0x0][0x9b0] ;  /* 0x00026c00ff0e0b82 */ /* 0x000f620000000a00 */
[----:B-1----:R-:W-:Y:S01]  /*1640*/  @P0 IMAD R0, R3, R8, RZ ;  /* 0x0000000803000224 */ /* 0x002fe200078e02ff */
[----:B------:R-:W-:-:S03]  /*1650*/  @P0 SHF.R.S32.HI R3, RZ, 0x1f, R19 ;  /* 0x0000001fff030819 */ /* 0x000fc60000011413 */
[----:B------:R-:W-:Y:S02]  /*1660*/  @P0 IMAD R9, R9, UR44, R0 ;  /* 0x0000002c09090c24 */ /* 0x000fe4000f8e0200 */
[----:B---3--:R-:W-:Y:S02]  /*1670*/  @P1 IMAD R6, R5, R10, RZ ;  /* 0x0000000a05061224 */ /* 0x008fe400078e02ff */
[----:B------:R-:W-:-:S04]  /*1680*/  @P0 IMAD.WIDE.U32 R4, R8, UR44, RZ ;  /* 0x0000002c08040c25 */ /* 0x000fc8000f8e00ff */
[----:B------:R-:W-:Y:S01]  /*1690*/  @P0 IMAD.IADD R5, R5, 0x1, R9 ;  /* 0x0000000105050824 */ /* 0x000fe200078e0209 */
[----:B------:R-:W-:Y:S01]  /*16a0*/  @P1 SHF.R.S32.HI R9, RZ, 0x1f, R19 ;  /* 0x0000001fff091819 */ /* 0x000fe20000011413 */
[----:B------:R-:W-:Y:S02]  /*16b0*/  @P1 IMAD R11, R11, UR44, R6 ;  /* 0x0000002c0b0b1c24 */ /* 0x000fe4000f8e0206 */
[----:B------:R-:W-:-:S04]  /*16c0*/  @P1 IMAD.WIDE.U32 R6, R10, UR44, RZ ;  /* 0x0000002c0a061c25 */ /* 0x000fc8000f8e00ff */
[----:B----4-:R-:W-:Y:S02]  /*16d0*/  @P1 IMAD R8, R9, R24, RZ ;  /* 0x0000001809081224 */ /* 0x010fe400078e02ff */
[-C--:B-----5:R-:W-:Y:S02]  /*16e0*/  @P0 IMAD R0, R3, R14.reuse, RZ ;  /* 0x0000000e03000224 */ /* 0x0a0fe400078e02ff */
[----:B------:R-:W-:Y:S02]  /*16f0*/  @P1 IMAD.IADD R7, R7, 0x1, R11 ;  /* 0x0000000107071824 */ /* 0x000fe400078e020b */
[C---:B------:R-:W-:Y:S02]  /*1700*/  @P1 IMAD R11, R19.reuse, R25, R8 ;  /* 0x00000019130b1224 */ /* 0x040fe400078e0208 */
[C---:B------:R-:W-:Y:S02]  /*1710*/  @P0 IMAD R3, R19.reuse, R15, R0 ;  /* 0x0000000f13030224 */ /* 0x040fe400078e0200 */
[----:B------:R-:W-:-:S04]  /*1720*/  @P0 IMAD.WIDE.U32 R4, R19, R14, R4 ;  /* 0x0000000e13040225 */ /* 0x000fc800078e0004 */
[----:B------:R-:W-:Y:S01]  /*1730*/  @P1 IMAD.WIDE.U32 R8, R19, R24, R6 ;  /* 0x0000001813081225 */ /* 0x000fe200078e0006 */
[----:B------:R-:W-:Y:S02]  /*1740*/  @P0 IADD3 R3, R5, R3, RZ ;  /* 0x0000000305030210 */ /* 0x000fe40007ffe0ff */
[----:B------:R-:W-:Y:S01]  /*1750*/  @P0 LEA R6, P2, R4, R12, 0x2 ;  /* 0x0000000c04060211 */ /* 0x000fe200078410ff */
[----:B------:R-:W-:Y:S01]  /*1760*/  @P1 IMAD.IADD R0, R9, 0x1, R11 ;  /* 0x0000000109001824 */ /* 0x000fe200078e020b */
[----:B------:R-:W-:Y:S02]  /*1770*/  @P1 LEA R10, P3, R8, R20, 0x2 ;  /* 0x00000014080a1211 */ /* 0x000fe400078610ff */
[----:B------:R-:W-:Y:S01]  /*1780*/  @P0 LEA.HI.X R7, R4, R13, R3, 0x2, P2 ;  /* 0x0000000d04070211 */ /* 0x000fe200010f1403 */
[----:B------:R-:W-:Y:S01]  /*1790*/  IMAD.MOV.U32 R3, RZ, RZ, 0x3f800000 ;  /* 0x3f800000ff037424 */ /* 0x000fe200078e00ff */
[----:B------:R-:W-:Y:S01]  /*17a0*/  @P1 LEA.HI.X R11, R8, R21, R0, 0x2, P3 ;  /* 0x00000015080b1211 */ /* 0x000fe200018f1400 */
[----:B------:R-:W-:-:S04]  /*17b0*/  IMAD.MOV.U32 R0, RZ, RZ, 0x3f800000 ;  /* 0x3f800000ff007424 */ /* 0x000fc800078e00ff */
[----:B------:R-:W3:Y:S04]  /*17c0*/  @P0 LDG.E R3, desc[UR46][R6.64] ;  /* 0x0000002e06030981 */ /* 0x000ee8000c1e1900 */
[----:B------:R-:W3:Y:S01]  /*17d0*/  @P1 LDG.E R0, desc[UR46][R10.64] ;  /* 0x0000002e0a001981 */ /* 0x000ee2000c1e1900 */
[----:B------:R-:W-:Y:S02]  /*17e0*/  ISETP.NE.AND P1, PT, R16, 0x3, PT ;  /* 0x000000031000780c */ /* 0x000fe40003f25270 */
[----:B--2---:R-:W-:-:S04]  /*17f0*/  LEA.HI R4, R26, R26, RZ, 0x1 ;  /* 0x0000001a1a047211 */ /* 0x004fc800078f08ff */
[----:B------:R-:W-:-:S05]  /*1800*/  LOP3.LUT R4, R4, 0xfffffffe, RZ, 0xc0, !PT ;  /* 0xfffffffe04047812 */ /* 0x000fca00078ec0ff */
[----:B------:R-:W-:-:S05]  /*1810*/  IMAD.IADD R4, R26, 0x1, -R4 ;  /* 0x000000011a047824 */ /* 0x000fca00078e0a04 */
[----:B------:R-:W-:-:S04]  /*1820*/  SHF.L.U32 R4, R4, 0x1f, RZ ;  /* 0x0000001f04047819 */ /* 0x000fc800000006ff */
[----:B------:R-:W1:Y:S01]  /*1830*/  SYNCS.PHASECHK.TRANS64.TRYWAIT P0, [UR40+0x13200], R4 ;  /* 0x01320004ff0075a7 */ /* 0x000e620008000168 */
[----:B---3--:R-:W-:-:S04]  /*1840*/  FMUL.FTZ R0, R3, R0 ;  /* 0x0000000003007220 */ /* 0x008fc80000410000 */
[----:B------:R-:W-:Y:S01]  /*1850*/  FMUL.FTZ R0, R0, UR4 ;  /* 0x0000000400007c20 */ /* 0x000fe20008410000 */
[----:B-1----:R-:W-:Y:S06]  /*1860*/  @!P0 BRA `(.L_x_11663) ;  /* 0x000000dc00cc8947 */ /* 0x002fec0003800000 */
.L_x_11778:
[----:B------:R-:W-:Y:S05]  /*1870*/  @!P1 BRA `(.L_x_11664) ;  /* 0x0000000000049947 */ /* 0x000fea0003800000 */
[----:B------:R-:W-:Y:S01]  /*1880*/  BPT.TRAP 0x1 ;  /* 0x000000040000795c */ /* 0x000fe20000300000 */
.L_x_11664:
[----:B-1----:R-:W-:Y:S01]  /*1890*/  IMAD.U32 R3, RZ, RZ, UR38 ;  /* 0x00000026ff037e24 */ /* 0x002fe2000f8e00ff */
[----:B------:R-:W-:-:S04]  /*18a0*/  SHF.L.U32 R4, R2, 0x1f, RZ ;  /* 0x0000001f02047819 */ /* 0x000fc800000006ff */
[----:B------:R-:W-:-:S04]  /*18b0*/  LEA R3, R3, UR40, 0x3 ;  /* 0x0000002803037c11 */ /* 0x000fc8000f8e18ff */
[----:B------:R1:W2:Y:S01]  /*18c0*/  SYNCS.PHASECHK.TRANS64.TRYWAIT P0, [R3+URZ+0x13230], R4 ;  /* 0x01323004030075a7 */ /* 0x0002a2000800017f */
[----:B------:R-:W-:Y:S05]  /*18d0*/  @!P1 BRA `(.L_x_11665) ;  /* 0x0000000000049947 */ /* 0x000fea0003800000 */
[----:B------:R-:W-:Y:S01]  /*18e0*/  BPT.TRAP 0x1 ;  /* 0x000000040000795c */ /* 0x000fe20000300000 */
.L_x_11665:
[----:B--2---:R-:W-:Y:S05]  /*18f0*/  @P0 BRA `(.L_x_11666) ;  /* 0x0000000000080947 */ /* 0x004fea0003800000 */
[----:B------:R-:W2:Y:S02]  /*1900*/  SYNCS.PHASECHK.TRANS64.TRYWAIT P0, [R3+URZ+0x13230], R4 ;  /* 0x01323004030075a7 */ /* 0x000ea4000800017f */
[----:B--2---:R-:W-:Y:S05]  /*1910*/  @!P0 BRA `(.L_x_11667) ;  /* 0x000000dc00b88947 */ /* 0x004fea0003800000 */
.L_x_11666:
        /* <DEDUP_REMOVED lines=15> */
[----:B------:R-:W3:Y:S01]  /*1a10*/  LDC R54, c[0x0][0x288] ;  /* 0x0000a200ff367b82 */ /* 0x000ee20000000800 */
[----:B------:R-:W-:Y:S01]  /*1a20*/  UMOV UR9, 0x80000020 ;  /* 0x8000002000097882 */ /* 0x000fe20000000000 */
[----:B------:R-:W-:Y:S01]  /*1a30*/  UMOV UR11, 0x80000020 ;  /* 0x80000020000b7882 */ /* 0x000fe20000000000 */
[----:B------:R-:W-:-:S02]  /*1a40*/  IMAD R53, R40, -0xa0, R41 ;  /* 0xffffff6028357824 */ /* 0x000fc400078e0229 */
[----:B-12---:R-:W-:Y:S02]  /*1a50*/  @!P0 VIADD R3, R3, 0x13240 ;  /* 0x0001324003038836 */ /* 0x006fe40000000000 */
[----:B------:R-:W-:-:S03]  /*1a60*/  UIMAD UR4, UR38, 0x280, UR4 ;  /* 0x00000280260478a4 */ /* 0x000fc6000f8e0204 */
[----:B------:R-:W-:Y:S01]  /*1a70*/  @!P0 PRMT R3, RZ, 0x654, R3 ;  /* 0x00000654ff038816 */ /* 0x000fe20000000003 */
        /* <DEDUP_REMOVED lines=8> */
[----:B---3--:R-:W-:Y:S01]  /*1b00*/  IADD3 R41, -R54, UR42, R41 ;  /* 0x0000002a36297c10 */ /* 0x008fe2000fffe129 */
        /* <DEDUP_REMOVED lines=31> */
[----:B------:R-:W-:Y:S01]  /*1d00*/  UIADD3 UR10, UR4, 0x102, URZ ;  /* 0x00000102040a7890 */ /* 0x000fe2000fffe03f */
[----:B------:R-:W1:Y:S01]  /*1d10*/  MUFU.TANH R104, R104 ;  /* 0x0000006800687308 */ /* 0x000e620000002400 */
[----:B------:R-:W-:Y:S01]  /*1d20*/  UMOV UR11, 0x80000020 ;  /* 0x80000020000b7882 */ /* 0x000fe20000000000 */
[----:B------:R-:W-:-:S02]  /*1d30*/  VIADD R115, R18, UR42 ;  /* 0x0000002a12737c36 */ /* 0x000fc40008000000 */
        /* <DEDUP_REMOVED lines=11> */
[----:B------:R-:W-:-:S02]  /*1df0*/  FMUL.FTZ R11, R0, R116 ;  /* 0x00000074000b7220 */ /* 0x000fc40000410000 */
        /* <DEDUP_REMOVED lines=37> */
[----:B------:R-:W-:Y:S01]  /*2050*/  FMUL.FTZ R45, R0, R72 ;  /* 0x00000048002d7220 */ /* 0x000fe20000410000 */
[----:B------:R-:W-:Y:S01]  /*2060*/  IADD3 R72, -R54, 0xa1, R53 ;  /* 0x000000a136487810 */ /* 0x000fe20007ffe135 */
[C---:B------:R-:W-:Y:S01]  /*2070*/  FMUL.FTZ R49, R0.reuse, R80 ;  /* 0x0000005000317220 */ /* 0x040fe20000410000 */
[C---:B------:R-:W-:Y:S01]  /*2080*/  FMUL.FTZ R80, R0.reuse, R74 ;  /* 0x0000004a00507220 */ /* 0x040fe20000410000 */
[----:B------:R-:W-:Y:S01]  /*2090*/  VIADD R74, R53, 0xa0 ;  /* 0x000000a0354a7836 */ /* 0x000fe20000000000 */
[----:B------:R-:W-:Y:S01]  /*20a0*/  QGMMA.64x32x32.F32.E4M3.E4M3 R56, gdesc[UR8], R56, gsb0 ;  /* 0x00600000083879f3 */ /* 0x000fe20008000838 */
[C---:B------:R-:W-:Y:S02]  /*20b0*/  IMAD R72, R17.reuse, -0x2, R72 ;  /* 0xfffffffe11487824 */ /* 0x040fe400078e0248 */
[----:B------:R-:W-:Y:S01]  /*20c0*/  FMUL.FTZ R47, R0, R76 ;  /* 0x0000004c002f7220 */ /* 0x000fe20000410000 */
[----:B------:R-:W-:-:S02]  /*20d0*/  IMAD R74, R17, -0x2, R74 ;  /* 0xfffffffe114a7824 */ /* 0x000fc400078e024a */
[----:B------:R-:W-:Y:S01]  /*20e0*/  FMUL.FTZ R51, R0, R84 ;  /* 0x0000005400337220 */ /* 0x000fe20000410000 */
[----:B------:R-:W-:Y:S01]  /*20f0*/  UIADD3 UR10, UR4, 0x202, URZ ;  /* 0x00000202040a7890 */ /* 0x000fe2000fffe03f */
[----:B------:R-:W-:Y:S01]  /*2100*/  IADD3 R53, R72, 0x8, R115 ;  /* 0x0000000848357810 */ /* 0x000fe20007ffe073 */
[----:B------:R-:W-:Y:S01]  /*2110*/  UMOV UR11, 0x80000020 ;  /* 0x80000020000b7882 */ /* 0x000fe20000000000 */
[C---:B------:R-:W-:Y:S01]  /*2120*/  FMUL.FTZ R48, R0.reuse, R77 ;  /* 0x0000004d00307220 */ /* 0x040fe20000410000 */
[----:B------:R-:W-:Y:S01]  /*2130*/  FMUL.FTZ R77, R0, R75 ;  /* 0x0000004b004d7220 */ /* 0x000fe20000410000 */
[----:B------:R-:W-:Y:S01]  /*2140*/  VIMNMX R76, R74, R53, PT ;  /* 0x000000354a4c7248 */ /* 0x000fe20003fe0100 */
        /* <DEDUP_REMOVED lines=10> */
[----:B------:R-:W1:Y:S01]  /*21f0*/  MUFU.TANH R77, R77 ;  /* 0x0000004d004d7308 */ /* 0x000e620000002400 */
[----:B--2---:R-:W-:Y:S01]  /*2200*/  FSEL R125, R125, -INF , P4 ;  /* 0xff8000007d7d7808 */ /* 0x004fe20002000000 */
[----:B------:R-:W-:Y:S01]  /*2210*/  FMUL.FTZ R81, R0, R82 ;  /* 0x0000005200517220 */ /* 0x000fe20000410000 */
[----:B------:R-:W-:Y:S01]  /*2220*/  ISETP.GT.AND P2, PT, R76, 0x9, PT ;  /* 0x000000094c00780c */ /* 0x000fe20003f44270 */
[C---:B------:R-:W-:Y:S01]  /*2230*/  FMUL.FTZ R83, R0.reuse, R83 ;  /* 0x0000005300537220 */ /* 0x040fe20000410000 */
[----:B---3--:R-:W-:Y:S01]  /*2240*/  FSEL R129, R129, -INF , P5 ;  /* 0xff80000081817808 */ /* 0x008fe20002800000 */
[----:B------:R-:W-:Y:S01]  /*2250*/  FMUL.FTZ R82, R0, R86 ;  /* 0x0000005600527220 */ /* 0x000fe20000410000 */
[----:B------:R-:W-:Y:S01]  /*2260*/  ISETP.GT.AND P3, PT, R76, 0x10, PT ;  /* 0x000000104c00780c */ /* 0x000fe20003f64270 */
[----:B------:R-:W2:Y:S01]  /*2270*/  MUFU.TANH R78, R78 ;  /* 0x0000004e004e7308 */ /* 0x000ea20000002400 */
[----:B----4-:R-:W-:Y:S01]  /*2280*/  FSEL R131, R131, -INF , P2 ;  /* 0xff80000083837808 */ /* 0x010fe20001000000 */
[----:B------:R-:W-:Y:S01]  /*2290*/  FMUL.FTZ R87, R0, R87 ;  /* 0x0000005700577220 */ /* 0x000fe20000410000 */
[----:B------:R-:W-:Y:S01]  /*22a0*/  ISETP.GT.AND P4, PT, R76, 0x11, PT ;  /* 0x000000114c00780c */ /* 0x000fe20003f84270 */
[----:B------:R-:W-:Y:S01]  /*22b0*/  ULDC UR4, c[0x0][0x988] ;  /* 0x0002620000047ab9 */ /* 0x000fe20000000800 */
[----:B-----5:R-:W-:-:S02]  /*22c0*/  FSEL R133, R133, -INF , P3 ;  /* 0xff80000085857808 */ /* 0x020fc40001800000 */
[C---:B------:R-:W-:Y:S01]  /*22d0*/  ISETP.GT.AND P2, PT, R76.reuse, 0x18, PT ;  /* 0x000000184c00780c */ /* 0x040fe20003f44270 */
[----:B------:R-:W3:Y:S01]  /*22e0*/  MUFU.TANH R79, R79 ;  /* 0x0000004f004f7308 */ /* 0x000ee20000002400 */
[----:B------:R-:W-:Y:S02]  /*22f0*/  FSEL R135, R135, -INF , P4 ;  /* 0xff80000087877808 */ /* 0x000fe40002000000 */
[C---:B------:R-:W-:Y:S02]  /*2300*/  ISETP.GT.AND P3, PT, R76.reuse, 0x19, PT ;  /* 0x000000194c00780c */ /* 0x040fe40003f64270 */
[----:B------:R-:W-:Y:S02]  /*2310*/  FSEL R137, R137, -INF , P2 ;  /* 0xff80000089897808 */ /* 0x000fe40001000000 */
[----:B------:R-:W-:Y:S01]  /*2320*/  ISETP.GT.AND P2, PT, R76, 0x20, PT ;  /* 0x000000204c00780c */ /* 0x000fe20003f44270 */
[----:B------:R-:W4:Y:S01]  /*2330*/  MUFU.TANH R81, R81 ;  /* 0x0000005100517308 */ /* 0x000f220000002400 */
[----:B------:R-:W-:-:S02]  /*2340*/  FSEL R117, R117, -INF , P3 ;  /* 0xff80000075757808 */ /* 0x000fc40001800000 */
[C---:B------:R-:W-:Y:S02]  /*2350*/  ISETP.GT.AND P3, PT, R76.reuse, 0x21, PT ;  /* 0x000000214c00780c */ /* 0x040fe40003f64270 */
[----:B------:R-:W-:Y:S02]  /*2360*/  FSEL R121, R121, -INF , P2 ;  /* 0xff80000079797808 */ /* 0x000fe40001000000 */
[C---:B------:R-:W-:Y:S01]  /*2370*/  ISETP.GT.AND P2, PT, R76.reuse, 0x28, PT ;  /* 0x000000284c00780c */ /* 0x040fe20003f44270 */
[----:B------:R-:W5:Y:S01]  /*2380*/  MUFU.TANH R83, R83 ;  /* 0x0000005300537308 */ /* 0x000f620000002400 */
[----:B------:R-:W-:Y:S02]  /*2390*/  FSEL R123, R123, -INF , P3 ;  /* 0xff8000007b7b7808 */ /* 0x000fe40001800000 */
[----:B------:R-:W-:Y:S02]  /*23a0*/  ISETP.GT.AND P3, PT, R76, 0x29, PT ;  /* 0x000000294c00780c */ /* 0x000fe40003f64270 */
[----:B------:R-:W-:Y:S01]  /*23b0*/  FSEL R127, R127, -INF , P2 ;  /* 0xff8000007f7f7808 */ /* 0x000fe20001000000 */
[----:B------:R-:W-:-:S02]  /*23c0*/  WARPGROUP.DEPBAR.LE gsb0, 0x0 ;  /* 0x00008000000079c5 */ /* 0x000fc40000010000 */
[----:B------:R-:W-:Y:S01]  /*23d0*/  FMUL.FTZ R53, R0, R56 ;  /* 0x0000003800357220 */ /* 0x000fe20000410000 */
[----:B------:R-:W-:Y:S01]  /*23e0*/  FMNMX.FTZ R56, R119, R125, !PT ;  /* 0x0000007d77387209 */ /* 0x000fe20007810000 */
[----:B------:R-:W-:Y:S01]  /*23f0*/  WARPGROUP.ARRIVE ;  /* 0x00000000000079c5 */ /* 0x000fe20000000000 */
[----:B------:R-:W-:Y:S01]  /*2400*/  ISETP.GT.AND P2, PT, R76, 0x30, PT ;  /* 0x000000304c00780c */ /* 0x000fe20003f44270 */
[C---:B------:R-:W-:Y:S01]  /*2410*/  FMUL.FTZ R63, R0.reuse, R63 ;  /* 0x0000003f003f7220 */ /* 0x040fe20000410000 */
[----:B------:R-:W-:Y:S01]  /*2420*/  FMNMX.FTZ R84, R129, R56, !PT ;  /* 0x0000003881547209 */ /* 0x000fe20007810000 */
[----:B------:R-:W-:Y:S01]  /*2430*/  FMUL.FTZ R56, R0, R58 ;  /* 0x0000003a00387220 */ /* 0x000fe20000410000 */
[----:B------:R-:W-:Y:S01]  /*2440*/  FSEL R93, R93, -INF , P3 ;  /* 0xff8000005d5d7808 */ /* 0x000fe20001800000 */
[----:B------:R-:W-:Y:S01]  /*2450*/  QGMMA.64x32x32.F32.E4M3.E4M3 R24, gdesc[UR8], R24, gsb0 ;  /* 0x00600000081879f3 */ /* 0x000fe20008000818 */
[----:B------:R-:W-:Y:S01]  /*2460*/  FMNMX.FTZ R84, R131, R84, !PT ;  /* 0x0000005483547209 */ /* 0x000fe20007810000 */
[----:B------:R1:W-:Y:S01]  /*2470*/  MUFU.TANH R95, R63 ;  /* 0x0000003f005f7308 */ /* 0x0003e20000002400 */
[----:B------:R-:W-:Y:S01]  /*2480*/  ISETP.GT.AND P3, PT, R76, 0x31, PT ;  /* 0x000000314c00780c */ /* 0x000fe20003f64270 */
[C---:B------:R-:W-:Y:S01]  /*2490*/  FMUL.FTZ R58, R0.reuse, R59 ;  /* 0x0000003b003a7220 */ /* 0x040fe20000410000 */
[----:B------:R-:W-:Y:S01]  /*24a0*/  FMNMX.FTZ R84, R133, R84, !PT ;  /* 0x0000005485547209 */ /* 0x000fe20007810000 */
[----:B------:R-:W-:Y:S01]  /*24b0*/  FMUL.FTZ R59, R0, R62 ;  /* 0x0000003e003b7220 */ /* 0x000fe20000410000 */
[----:B------:R-:W-:Y:S01]  /*24c0*/  FSEL R85, R88, -INF , P2 ;  /* 0xff80000058557808 */ /* 0x000fe20001000000 */
[----:B------:R-:W-:Y:S01]  /*24d0*/  FMUL.FTZ R62, R0, R67 ;  /* 0x00000043003e7220 */ /* 0x000fe20000410000 */
[----:B------:R-:W-:Y:S01]  /*24e0*/  FMNMX.FTZ R84, R135, R84, !PT ;  /* 0x0000005487547209 */ /* 0x000fe20007810000 */
[----:B------:R-:W5:Y:S01]  /*24f0*/  MUFU.TANH R82, R82 ;  /* 0x0000005200527308 */ /* 0x000f620000002400 */
[----:B------:R-:W-:Y:S01]  /*2500*/  ISETP.GT.AND P2, PT, R76, 0x38, PT ;  /* 0x000000384c00780c */ /* 0x000fe20003f44270 */
[C---:B------:R-:W-:Y:S01]  /*2510*/  FMUL.FTZ R66, R0.reuse, R66 ;  /* 0x0000004200427220 */ /* 0x040fe20000410000 */
[----:B------:R-:W-:Y:S01]  /*2520*/  FMNMX.FTZ R84, R137, R84, !PT ;  /* 0x0000005489547209 */ /* 0x000fe20007810000 */
[C---:B------:R-:W-:Y:S01]  /*2530*/  FMUL.FTZ R70, R0.reuse, R70 ;  /* 0x0000004600467220 */ /* 0x040fe20000410000 */
[----:B------:R-:W-:Y:S01]  /*2540*/  FSEL R73, R89, -INF , P3 ;  /* 0xff80000059497808 */ /* 0x000fe20001800000 */
[----:B------:R-:W-:Y:S01]  /*2550*/  FMUL.FTZ R57, R0, R57 ;  /* 0x0000003900397220 */ /* 0x000fe20000410000 */
[----:B------:R-:W-:Y:S01]  /*2560*/  FMNMX.FTZ R84, R117, R84, !PT ;  /* 0x0000005475547209 */ /* 0x000fe20007810000 */
[----:B------:R-:W5:Y:S01]  /*2570*/  MUFU.TANH R87, R87 ;  /* 0x0000005700577308 */ /* 0x000f620000002400 */
[----:B------:R-:W-:-:S02]  /*2580*/  ISETP.GT.AND P3, PT, R76, 0x39, PT ;  /* 0x000000394c00780c */ /* 0x000fc40003f64270 */
[----:B------:R-:W-:Y:S02]  /*2590*/  FMNMX.FTZ R84, R121, R84, !PT ;  /* 0x0000005479547209 */ /* 0x000fe40007810000 */
[----:B-1----:R-:W-:Y:S02]  /*25a0*/  FSEL R63, R90, -INF , P2 ;  /* 0xff8000005a3f7808 */ /* 0x002fe40001000000 */
[----:B------:R-:W-:Y:S01]  /*25b0*/  FMNMX.FTZ R84, R123, R84, !PT ;  /* 0x000000547b547209 */ /* 0x000fe20007810000 */
[----:B------:R-:W1:Y:S01]  /*25c0*/  MUFU.TANH R56, R56 ;  /* 0x0000003800387308 */ /* 0x000e620000002400 */
[----:B------:R-:W-:Y:S02]  /*25d0*/  ISETP.GT.AND P2, PT, R76, 0x40, PT ;  /* 0x000000404c00780c */ /* 0x000fe40003f44270 */
[----:B------:R-:W-:Y:S02]  /*25e0*/  FMNMX.FTZ R84, R127, R84, !PT ;  /* 0x000000547f547209 */ /* 0x000fe40007810000 */
[----:B------:R-:W-:-:S02]  /*25f0*/  FSEL R67, R91, -INF , P3 ;  /* 0xff8000005b437808 */ /* 0x000fc40001800000 */
[----:B------:R-:W-:Y:S01]  /*2600*/  FMNMX.FTZ R84, R93, R84, !PT ;  /* 0x000000545d547209 */ /* 0x000fe20007810000 */
[----:B------:R-:W1:Y:S01]  /*2610*/  MUFU.TANH R58, R58 ;  /* 0x0000003a003a7308 */ /* 0x000e620000002400 */
[----:B------:R-:W-:Y:S02]  /*2620*/  ISETP.GT.AND P3, PT, R76, 0x41, PT ;  /* 0x000000414c00780c */ /* 0x000fe40003f64270 */
[----:B------:R-:W-:Y:S02]  /*2630*/  FMNMX.FTZ R84, R85, R84, !PT ;  /* 0x0000005455547209 */ /* 0x000fe40007810000 */
[----:B------:R-:W-:Y:S01]  /*2640*/  FSEL R75, R80, -INF , P2 ;  /* 0xff800000504b7808 */ /* 0x000fe20001000000 */
[----:B------:R-:W-:Y:S01]  /*2650*/  FMUL.FTZ R80, R0, R71 ;  /* 0x0000004700507220 */ /* 0x000fe20000410000 */
[----:B------:R-:W-:Y:S01]  /*2660*/  FMNMX.FTZ R84, R73, R84, !PT ;  /* 0x0000005449547209 */ /* 0x000fe20007810000 */
[----:B------:R-:W1:Y:S01]  /*2670*/  MUFU.TANH R59, R59 ;  /* 0x0000003b003b7308 */ /* 0x000e620000002400 */
[----:B------:R-:W-:-:S02]  /*2680*/  ISETP.GT.AND P2, PT, R76, 0x48, PT ;  /* 0x000000484c00780c */ /* 0x000fc40003f44270 */
[----:B------:R-:W-:Y:S02]  /*2690*/  FMNMX.FTZ R84, R63, R84, !PT ;  /* 0x000000543f547209 */ /* 0x000fe40007810000 */
[----:B------:R-:W-:Y:S02]  /*26a0*/  FSEL R77, R77, -INF , P3 ;  /* 0xff8000004d4d7808 */ /* 0x000fe40001800000 */
[----:B------:R-:W-:Y:S01]  /*26b0*/  FMNMX.FTZ R84, R67, R84, !PT ;  /* 0x0000005443547209 */ /* 0x000fe20007810000 */
[----:B------:R-:W1:Y:S01]  /*26c0*/  MUFU.TANH R66, R66 ;  /* 0x0000004200427308 */ /* 0x000e620000002400 */
[----:B------:R-:W-:Y:S02]  /*26d0*/  ISETP.GT.AND P3, PT, R76, 0x49, PT ;  /* 0x000000494c00780c */ /* 0x000fe40003f64270 */
[----:B------:R-:W-:Y:S02]  /*26e0*/  FMNMX.FTZ R84, R75, R84, !PT ;  /* 0x000000544b547209 */ /* 0x000fe40007810000 */
[----:B--2---:R-:W-:-:S02]  /*26f0*/  FSEL R71, R78, -INF , P2 ;  /* 0xff8000004e477808 */ /* 0x004fc40001000000 */
[----:B------:R-:W-:Y:S01]  /*2700*/  FMNMX.FTZ R84, R77, R84, !PT ;  /* 0x000000544d547209 */ /* 0x000fe20007810000 */
[----:B------:R-:W2:Y:S01]  /*2710*/  MUFU.TANH R62, R62 ;  /* 0x0000003e003e7308 */ /* 0x000ea20000002400 */
[----:B------:R-:W-:Y:S01]  /*2720*/  ISETP.GT.AND P2, PT, R76, 0x50, PT ;  /* 0x000000504c00780c */ /* 0x000fe20003f44270 */
[----:B------:R-:W-:Y:S02]  /*2730*/  WARPGROUP.DEPBAR.LE gsb0, 0x0 ;  /* 0x00008000000079c5 */ /* 0x000fe40000010000 */
[----:B---3--:R-:W-:Y:S01]  /*2740*/  FSEL R79, R79, -INF , P3 ;  /* 0xff8000004f4f7808 */ /* 0x008fe20001800000 */
[C---:B------:R-:W-:Y:S01]  /*2750*/  FMUL.FTZ R78, R0.reuse, R27 ;  /* 0x0000001b004e7220 */ /* 0x040fe20000410000 */
[----:B------:R-:W-:Y:S01]  /*2760*/  FMNMX.FTZ R84, R71, R84, !PT ;  /* 0x0000005447547209 */ /* 0x000fe20007810000 */
[----:B------:R-:W-:Y:S01]  /*2770*/  FMUL.FTZ R26, R0, R26 ;  /* 0x0000001a001a7220 */ /* 0x000fe20000410000 */
[----:B------:R-:W-:Y:S01]  /*2780*/  ISETP.GT.AND P3, PT, R76, 0x51, PT ;  /* 0x000000514c00780c */ /* 0x000fe20003f64270 */
[----:B------:R-:W3:Y:S01]  /*2790*/  MUFU.TANH R70, R70 ;  /* 0x0000004600467308 */ /* 0x000ee20000002400 */
[----:B----4-:R-:W-:Y:S01]  /*27a0*/  FSEL R81, R81, -INF , P2 ;  /* 0xff80000051517808 */ /* 0x010fe20001000000 */
[C---:B------:R-:W-:Y:S01]  /*27b0*/  FMUL.FTZ R30, R0.reuse, R30 ;  /* 0x0000001e001e7220 */ /* 0x040fe20000410000 */
[----:B------:R-:W-:Y:S01]  /*27c0*/  FMNMX.FTZ R84, R79, R84, !PT ;  /* 0x000000544f547209 */ /* 0x000fe20007810000 */
[----:B------:R-:W-:Y:S01]  /*27d0*/  FMUL.FTZ R34, R0, R34 ;  /* 0x0000002200227220 */ /* 0x000fe20000410000 */
[----:B------:R-:W-:Y:S01]  /*27e0*/  ISETP.GT.AND P2, PT, R76, 0x58, PT ;  /* 0x000000584c00780c */ /* 0x000fe20003f44270 */
[C---:B------:R-:W-:Y:S01]  /*27f0*/  FMUL.FTZ R38, R0.reuse, R38 ;  /* 0x0000002600267220 */ /* 0x040fe20000410000 */
[----:B-----5:R-:W-:Y:S01]  /*2800*/  FSEL R83, R83, -INF , P3 ;  /* 0xff80000053537808 */ /* 0x020fe20001800000 */
[----:B------:R-:W4:Y:S01]  /*2810*/  MUFU.TANH R80, R80 ;  /* 0x0000005000507308 */ /* 0x000f220000002400 */
        /* <DEDUP_REMOVED lines=11> */
[C---:B------:R-:W-:Y:S01]  /*28d0*/  FMUL.FTZ R32, R0.reuse, R32 ;  /* 0x0000002000207220 */ /* 0x040fe20000410000 */
[----:B------:R-:W-:Y:S01]  /*28e0*/  FMNMX.FTZ R84, R27, R84, !PT ;  /* 0x000000541b547209 */ /* 0x000fe20007810000 */
[----:B------:R-:W-:Y:S01]  /*28f0*/  FMUL.FTZ R33, R0, R33 ;  /* 0x0000002100217220 */ /* 0x000fe20000410000 */
[----:B------:R-:W-:Y:S01]  /*2900*/  ISETP.GT.AND P3, PT, R76, 0x61, PT ;  /* 0x000000614c00780c */ /* 0x000fe20003f64270 */
[----:B------:R-:W5:Y:S01]  /*2910*/  MUFU.TANH R78, R78 ;  /* 0x0000004e004e7308 */ /* 0x000f620000002400 */
[----:B-1----:R-:W-:Y:S01]  /*2920*/  FSEL R89, R56, -INF , P2 ;  /* 0xff80000038597808 */ /* 0x002fe20001000000 */
[----:B------:R-:W-:Y:S01]  /*2930*/  FMUL.FTZ R56, R0, R31 ;  /* 0x0000001f00387220 */ /* 0x000fe20000410000 */
[----:B------:R-:W-:Y:S01]  /*2940*/  FMNMX.FTZ R84, R87, R84, !PT ;  /* 0x0000005457547209 */ /* 0x000fe20007810000 */
[----:B------:R1:W-:Y:S01]  /*2950*/  @!P0 SYNCS.ARRIVE.TRANS64.RED.A1T0 RZ, [R3+URZ], RZ ;  /* 0x000000ff03ff89a7 */ /* 0x0003e2000810043f */
[----:B------:R-:W-:-:S02]  /*2960*/  ISETP.GT.AND P2, PT, R76, 0x68, PT ;  /* 0x000000684c00780c */ /* 0x000fc40003f44270 */
[----:B------:R-:W-:Y:S01]  /*2970*/  FSEL R91, R58, -INF , P3 ;  /* 0xff8000003a5b7808 */ /* 0x000fe20001800000 */
[----:B------:R-:W1:Y:S01]  /*2980*/  MUFU.TANH R30, R30 ;  /* 0x0000001e001e7308 */ /* 0x000e620000002400 */
[----:B------:R-:W-:Y:S01]  /*2990*/  FMNMX.FTZ R84, R89, R84, !PT ;  /* 0x0000005459547209 */ /* 0x000fe20007810000 */
[----:B------:R-:W-:Y:S01]  /*29a0*/  FMUL.FTZ R58, R0, R35 ;  /* 0x00000023003a7220 */ /* 0x000fe20000410000 */
[----:B------:R-:W-:Y:S02]  /*29b0*/  ISETP.GT.AND P3, PT, R76, 0x69, PT ;  /* 0x000000694c00780c */ /* 0x000fe40003f64270 */
[----:B------:R-:W-:Y:S01]  /*29c0*/  FSEL R31, R59, -INF , P2 ;  /* 0xff8000003b1f7808 */ /* 0x000fe20001000000 */
[----:B------:R-:W-:Y:S01]  /*29d0*/  FMUL.FTZ R59, R0, R39 ;  /* 0x00000027003b7220 */ /* 0x000fe20000410000 */
[----:B------:R-:W-:Y:S01]  /*29e0*/  FMNMX.FTZ R84, R91, R84, !PT ;  /* 0x000000545b547209 */ /* 0x000fe20007810000 */
[----:B------:R-:W1:Y:S01]  /*29f0*/  MUFU.TANH R56, R56 ;  /* 0x0000003800387308 */ /* 0x000e620000002400 */
[----:B------:R-:W-:-:S02]  /*2a00*/  ISETP.GT.AND P2, PT, R76, 0x70, PT ;  /* 0x000000704c00780c */ /* 0x000fc40003f44270 */
[----:B------:R-:W-:Y:S02]  /*2a10*/  FSEL R95, R95, -INF , P3 ;  /* 0xff8000005f5f7808 */ /* 0x000fe40001800000 */
[----:B------:R-:W-:Y:S02]  /*2a20*/  FMNMX.FTZ R84, R31, R84, !PT ;  /* 0x000000541f547209 */ /* 0x000fe40007810000 */
[----:B------:R-:W-:Y:S01]  /*2a30*/  ISETP.GT.AND P3, PT, R76, 0x71, PT ;  /* 0x000000714c00780c */ /* 0x000fe20003f64270 */
[----:B------:R-:W1:Y:S01]  /*2a40*/  MUFU.TANH R34, R34 ;  /* 0x0000002200227308 */ /* 0x000e620000002400 */
[----:B------:R-:W-:Y:S02]  /*2a50*/  FSEL R97, R66, -INF , P2 ;  /* 0xff80000042617808 */ /* 0x000fe40001000000 */
[----:B------:R-:W-:Y:S02]  /*2a60*/  FMNMX.FTZ R84, R95, R84, !PT ;  /* 0x000000545f547209 */ /* 0x000fe40007810000 */
[----:B------:R-:W-:-:S02]  /*2a70*/  ISETP.GT.AND P2, PT, R76, 0x78, PT ;  /* 0x000000784c00780c */ /* 0x000fc40003f44270 */
[----:B--2---:R-:W-:Y:S01]  /*2a80*/  FSEL R99, R62, -INF , P3 ;  /* 0xff8000003e637808 */ /* 0x004fe20001800000 */
[----:B------:R-:W2:Y:S01]  /*2a90*/  MUFU.TANH R58, R58 ;  /* 0x0000003a003a7308 */ /* 0x000ea20000002400 */
[----:B------:R-:W-:Y:S01]  /*2aa0*/  FMNMX.FTZ R84, R97, R84, !PT ;  /* 0x0000005461547209 */ /* 0x000fe20007810000 */
[----:B------:R-:W-:Y:S01]  /*2ab0*/  FMUL.FTZ R62, R0, R36 ;  /* 0x00000024003e7220 */ /* 0x000fe20000410000 */
[----:B------:R-:W-:Y:S02]  /*2ac0*/  ISETP.GT.AND P3, PT, R76, 0x79, PT ;  /* 0x000000794c00780c */ /* 0x000fe40003f64270 */
[----:B---3--:R-:W-:Y:S02]  /*2ad0*/  FSEL R101, R70, -INF , P2 ;  /* 0xff80000046657808 */ /* 0x008fe40001000000 */
[----:B------:R-:W-:Y:S01]  /*2ae0*/  FMNMX.FTZ R84, R99, R84, !PT ;  /* 0x0000005463547209 */ /* 0x000fe20007810000 */
[----:B------:R-:W3:Y:S01]  /*2af0*/  MUFU.TANH R38, R38 ;  /* 0x0000002600267308 */ /* 0x000ee20000002400 */
[----:B------:R-:W-:-:S02]  /*2b00*/  ISETP.GT.AND P2, PT, R76, 0x80, PT ;  /* 0x000000804c00780c */ /* 0x000fc40003f44270 */
[----:B----4-:R-:W-:Y:S02]  /*2b10*/  FSEL R35, R80, -INF , P3 ;  /* 0xff80000050237808 */ /* 0x010fe40001800000 */
[----:B------:R-:W-:Y:S02]  /*2b20*/  FMNMX.FTZ R84, R101, R84, !PT ;  /* 0x0000005465547209 */ /* 0x000fe40007810000 */
[----:B------:R-:W-:Y:S01]  /*2b30*/  ISETP.GT.AND P3, PT, R76, 0x81, PT ;  /* 0x000000814c00780c */ /* 0x000fe20003f64270 */
[----:B------:R-:W4:Y:S01]  /*2b40*/  MUFU.TANH R59, R59 ;  /* 0x0000003b003b7308 */ /* 0x000f220000002400 */
[----:B-----5:R-:W-:Y:S01]  /*2b50*/  FSEL R105, R26, -INF , P2 ;  /* 0xff8000001a697808 */ /* 0x020fe20001000000 */
[C---:B------:R-:W-:Y:S01]  /*2b60*/  FMUL.FTZ R26, R0.reuse, R60 ;  /* 0x0000003c001a7220 */ /* 0x040fe20000410000 */
[----:B------:R-:W-:Y:S01]  /*2b70*/  FMNMX.FTZ R84, R35, R84, !PT ;  /* 0x0000005423547209 */ /* 0x000fe20007810000 */
[----:B------:R-:W-:Y:S01]  /*2b80*/  FMUL.FTZ R60, R0, R69 ;  /* 0x00000045003c7220 */ /* 0x000fe20000410000 */
[----:B------:R-:W-:-:S02]  /*2b90*/  ISETP.GT.AND P2, PT, R76, 0x88, PT ;  /* 0x000000884c00780c */ /* 0x000fc40003f44270 */
[----:B------:R-:W-:Y:S01]  /*2ba0*/  FSEL R103, R78, -INF , P3 ;  /* 0xff8000004e677808 */ /* 0x000fe20001800000 */
[----:B------:R-:W-:Y:S01]  /*2bb0*/  MUFU.TANH R4, R4 ;  /* 0x0000000400047308 */ /* 0x000fe20000002400 */
[----:B------:R-:W-:Y:S02]  /*2bc0*/  FMNMX.FTZ R84, R105, R84, !PT ;  /* 0x0000005469547209 */ /* 0x000fe40007810000 */
[----:B------:R-:W-:Y:S02]  /*2bd0*/  ISETP.GT.AND P3, PT, R76, 0x89, PT ;  /* 0x000000894c00780c */ /* 0x000fe40003f64270 */
[----:B-1----:R-:W-:Y:S01]  /*2be0*/  FSEL R107, R30, -INF , P2 ;  /* 0xff8000001e6b7808 */ /* 0x002fe20001000000 */
[----:B------:R-:W-:Y:S01]  /*2bf0*/  FMUL.FTZ R30, R0, R61 ;  /* 0x0000003d001e7220 */ /* 0x000fe20000410000 */
[----:B------:R-:W-:Y:S01]  /*2c00*/  FMNMX.FTZ R84, R103, R84, !PT ;  /* 0x0000005467547209 */ /* 0x000fe20007810000 */
[----:B------:R-:W1:Y:S01]  /*2c10*/  MUFU.TANH R6, R6 ;  /* 0x0000000600067308 */ /* 0x000e620000002400 */
[----:B------:R-:W-:-:S02]  /*2c20*/  ISETP.GT.AND P2, PT, R76, 0x90, PT ;  /* 0x000000904c00780c */ /* 0x000fc40003f44270 */
[----:B------:R-:W-:Y:S02]  /*2c30*/  FSEL R39, R56, -INF , P3 ;  /* 0xff80000038277808 */ /* 0x000fe40001800000 */
[----:B------:R-:W-:Y:S02]  /*2c40*/  FMNMX.FTZ R84, R107, R84, !PT ;  /* 0x000000546b547209 */ /* 0x000fe40007810000 */
[----:B------:R-:W-:Y:S01]  /*2c50*/  ISETP.GT.AND P3, PT, R76, 0x91, PT ;  /* 0x000000914c00780c */ /* 0x000fe20003f64270 */
[----:B------:R-:W5:Y:S01]  /*2c60*/  MUFU.TANH R7, R7 ;  /* 0x0000000700077308 */ /* 0x000f620000002400 */
[----:B------:R-:W-:Y:S01]  /*2c70*/  FSEL R113, R34, -INF , P2 ;  /* 0xff80000022717808 */ /* 0x000fe20001000000 */
[C---:B------:R-:W-:Y:S01]  /*2c80*/  FMUL.FTZ R34, R0.reuse, R64 ;  /* 0x0000004000227220 */ /* 0x040fe20000410000 */
[----:B------:R-:W-:Y:S01]  /*2c90*/  FMNMX.FTZ R84, R39, R84, !PT ;  /* 0x0000005427547209 */ /* 0x000fe20007810000 */
[----:B------:R-:W-:Y:S01]  /*2ca0*/  FMUL.FTZ R64, R0, R37 ;  /* 0x0000002500407220 */ /* 0x000fe20000410000 */
[----:B------:R-:W-:-:S02]  /*2cb0*/  ISETP.GT.AND P2, PT, R76, 0x98, PT ;  /* 0x000000984c00780c */ /* 0x000fc40003f44270 */
[----:B--2---:R-:W-:Y:S01]  /*2cc0*/  FSEL R111, R58, -INF , P3 ;  /* 0xff8000003a6f7808 */ /* 0x004fe20001800000 */
[----:B------:R-:W-:Y:S01]  /*2cd0*/  MUFU.TANH R8, R8 ;  /* 0x0000000800087308 */ /* 0x000fe20000002400 */
[----:B------:R-:W-:Y:S01]  /*2ce0*/  FMNMX.FTZ R84, R113, R84, !PT ;  /* 0x0000005471547209 */ /* 0x000fe20007810000 */
[----:B------:R-:W-:Y:S01]  /*2cf0*/  FMUL.FTZ R58, R0, R68 ;  /* 0x00000044003a7220 */ /* 0x000fe20000410000 */
[----:B------:R-:W-:Y:S02]  /*2d00*/  ISETP.GT.AND P3, PT, R76, 0x99, PT ;  /* 0x000000994c00780c */ /* 0x000fe40003f64270 */
[----:B---3--:R-:W-:Y:S01]  /*2d10*/  FSEL R109, R38, -INF , P2 ;  /* 0xff800000266d7808 */ /* 0x008fe20001000000 */
[----:B------:R-:W-:Y:S01]  /*2d20*/  FMUL.FTZ R38, R0, R65 ;  /* 0x0000004100267220 */ /* 0x000fe20000410000 */
[----:B------:R-:W-:Y:S01]  /*2d30*/  FMNMX.FTZ R84, R111, R84, !PT ;  /* 0x000000546f547209 */ /* 0x000fe20007810000 */
[----:B------:R-:W2:Y:S01]  /*2d40*/  MUFU.TANH R9, R9 ;  /* 0x0000000900097308 */ /* 0x000ea20000002400 */
[----:B----4-:R-:W-:-:S02]  /*2d50*/  FSEL R61, R59, -INF , P3 ;  /* 0xff8000003b3d7808 */ /* 0x010fc40001800000 */
[----:B------:R-:W-:Y:S02]  /*2d60*/  FMNMX.FTZ R84, R109, R84, !PT ;  /* 0x000000546d547209 */ /* 0x000fe40007810000 */
[----:B------:R-:W-:Y:S02]  /*2d70*/  VIADDMNMX R72, R115, R72, R74, PT ;  /* 0x0000004873487246 */ /* 0x000fe4000380014a */
[----:B------:R-:W-:Y:S01]  /*2d80*/  FMNMX.FTZ R84, R61, R84, !PT ;  /* 0x000000543d547209 */ /* 0x000fe20007810000 */
[----:B------:R-:W-:Y:S01]  /*2d90*/  MUFU.TANH R10, R10 ;  /* 0x0000000a000a7308 */ /* 0x000fe20000002400 */
[C---:B------:R-:W-:Y:S02]  /*2da0*/  ISETP.GT.AND P3, PT, R72.reuse, 0x1, PT ;  /* 0x000000014800780c */ /* 0x040fe40003f64270 */
[----:B------:R-:W-:Y:S01]  /*2db0*/  ISETP.GT.AND P4, PT, R72, 0x8, PT ;  /* 0x000000084800780c */ /* 0x000fe20003f84270 */
[----:B------:R-:W3:Y:S01]  /*2dc0*/  SHFL.BFLY PT, R59, R84, 0x2, 0x1f ;  /* 0x0c401f00543b7f89 */ /* 0x000ee200000e0000 */
[----:B-1----:R-:W-:-:S02]  /*2dd0*/  FSEL R6, R6, -INF , P3 ;  /* 0xff80000006067808 */ /* 0x002fc40001800000 */
[----:B-----5:R-:W-:Y:S01]  /*2de0*/  FSEL R7, R7, -INF , P4 ;  /* 0xff80000007077808 */ /* 0x020fe20002000000 */
[----:B------:R-:W1:Y:S01]  /*2df0*/  MUFU.TANH R11, R11 ;  /* 0x0000000b000b7308 */ /* 0x000e620000002400 */
[----:B------:R-:W-:-:S04]  /*2e00*/  ISETP.GT.AND P3, PT, R72, 0x10, PT ;  /* 0x000000104800780c */ /* 0x000fc80003f64270 */
[----:B--2---:R-:W-:Y:S02]  /*2e10*/  FSEL R9, R9, -INF , P3 ;  /* 0xff80000009097808 */ /* 0x004fe40001800000 */
[----:B------:R-:W-:Y:S01]  /*2e20*/  ISETP.GT.AND P3, PT, R72, 0x18, PT ;  /* 0x000000184800780c */ /* 0x000fe20003f64270 */
[----:B------:R-:W-:Y:S08]  /*2e30*/  MUFU.TANH R12, R12 ;  /* 0x0000000c000c7308 */ /* 0x000ff00000002400 */
[----:B------:R-:W2:Y:S01]  /*2e40*/  MUFU.TANH R13, R13 ;  /* 0x0000000d000d7308 */ /* 0x000ea20000002400 */
[----:B-1----:R-:W-:-:S02]  /*2e50*/  FSEL R11, R11, -INF , P3 ;  /* 0xff8000000b0b7808 */ /* 0x002fc40001800000 */
[----:B------:R-:W-:Y:S02]  /*2e60*/  ISETP.GT.AND P3, PT, R72, 0x20, PT ;  /* 0x000000204800780c */ /* 0x000fe40003f64270 */
[----:B---3--:R-:W-:-:S03]  /*2e70*/  FMNMX.FTZ R56, R84, R59, !PT ;  /* 0x0000003b54387209 */ /* 0x008fc60007810000 */
[----:B------:R-:W-:Y:S02]  /*2e80*/  MUFU.TANH R14, R14 ;  /* 0x0000000e000e7308 */ /* 0x000fe40000002400 */
[----:B------:R-:W1:Y:S06]  /*2e90*/  SHFL.BFLY PT, R59, R56, 0x1, 0x1f ;  /* 0x0c201f00383b7f89 */ /* 0x000e6c00000e0000 */
[----:B------:R-:W3:Y:S01]  /*2ea0*/  MUFU.TANH R15, R15 ;  /* 0x0000000f000f7308 */ /* 0x000ee20000002400 */
[----:B--2---:R-:W-:Y:S02]  /*2eb0*/  FSEL R13, R13, -INF , P3 ;  /* 0xff8000000d0d7808 */ /* 0x004fe40001800000 */
[----:B------:R-:W-:-:S05]  /*2ec0*/  ISETP.GT.AND P3, PT, R72, 0x28, PT ;  /* 0x000000284800780c */ /* 0x000fca0003f64270 */
[----:B------:R-:W2:Y:S08]  /*2ed0*/  MUFU.TANH R20, R20 ;  /* 0x0000001400147308 */ /* 0x000eb00000002400 */
[----:B------:R-:W4:Y:S01]  /*2ee0*/  MUFU.TANH R21, R21 ;  /* 0x0000001500157308 */ /* 0x000f220000002400 */
[----:B---3--:R-:W-:Y:S02]  /*2ef0*/  FSEL R15, R15, -INF , P3 ;  /* 0xff8000000f0f7808 */ /* 0x008fe40001800000 */
[----:B-1----:R-:W-:Y:S01]  /*2f00*/  FMNMX.FTZ R59, R56, R59, !PT ;  /* 0x0000003b383b7209 */ /* 0x002fe20007810000 */
[----:B------:R-:W-:Y:S01]  /*2f10*/  IMAD.U32 R56, RZ, RZ, UR4 ;  /* 0x00000004ff387e24 */ /* 0x000fe2000f8e00ff */
[----:B------:R-:W-:-:S02]  /*2f20*/  ISETP.GT.AND P3, PT, R72, 0x30, PT ;  /* 0x000000304800780c */ /* 0x000fc40003f64270 */
[C---:B------:R-:W-:Y:S01]  /*2f30*/  FSETP.NEU.FTZ.AND P2, PT, R59.reuse, -INF , PT ;  /* 0xff8000003b00780b */ /* 0x040fe20003f5d000 */
[----:B------:R-:W-:-:S01]  /*2f40*/  FFMA.FTZ R36, R59, R56, -8 ;  /* 0xc10000003b247423 */ /* 0x000fc20000010038 */
[----:B------:R-:W1:Y:S04]  /*2f50*/  MUFU.TANH R42, R42 ;  /* 0x0000002a002a7308 */ /* 0x000e680000002400 */
[----:B------:R-:W-:Y:S02]  /*2f60*/  FSEL R36, R36, RZ, P2 ;  /* 0x000000ff24247208 */ /* 0x000fe40001000000 */
[----:B------:R-:W-:Y:S02]  /*2f70*/  ISETP.GT.AND P2, PT, R72, RZ, PT ;  /* 0x000000ff4800720c */ /* 0x000fe40003f44270 */
[----:B------:R-:W3:Y:S01]  /*2f80*/  MUFU.TANH R43, R43 ;  /* 0x0000002b002b7308 */ /* 0x000ee20000002400 */
        /* <DEDUP_REMOVED lines=39> */
[----:B--2---:R-:W-:Y:S01]  /*3200*/  FSEL R129, R20, -INF , P2 ;  /* 0xff80000014817808 */ /* 0x004fe20001000000 */
[--C-:B------:R-:W-:Y:S01]  /*3210*/  FFMA.FTZ R20, R75, R56, -R36.reuse ;  /* 0x000000384b147223 */ /* 0x100fe20000010824 */
[----:B------:R-:W-:Y:S01]  /*3220*/  FMNMX.FTZ R74, R15, R74, !PT ;  /* 0x0000004a0f4a7209 */ /* 0x000fe20007810000 */
[----:B------:R-:W2:Y:S01]  /*3230*/  MUFU.TANH R48, R48 ;  /* 0x0000003000307308 */ /* 0x000ea20000002400 */
[C---:B------:R-:W-:Y:S01]  /*3240*/  ISETP.GT.AND P2, PT, R72.reuse, 0x31, PT ;  /* 0x000000314800780c */ /* 0x040fe20003f44270 */
[-CC-:B------:R-:W-:Y:S01]  /*3250*/  FFMA.FTZ R67, R67, R56.reuse, -R36.reuse ;  /* 0x0000003843437223 */ /* 0x180fe20000010824 */
[----:B----4-:R-:W-:Y:S01]  /*3260*/  FSEL R21, R21, -INF , P3 ;  /* 0xff80000015157808 */ /* 0x010fe20001800000 */
[--C-:B------:R-:W-:Y:S01]  /*3270*/  FFMA.FTZ R77, R77, R56, -R36.reuse ;  /* 0x000000384d4d7223 */ /* 0x100fe20000010824 */
[----:B------:R-:W-:Y:S01]  /*3280*/  FMNMX.FTZ R74, R129, R74, !PT ;  /* 0x0000004a814a7209 */ /* 0x000fe20007810000 */
[-CC-:B------:R-:W-:Y:S01]  /*3290*/  FFMA.FTZ R83, R83, R56.reuse, -R36.reuse ;  /* 0x0000003853537223 */ /* 0x180fe20000010824 */
[----:B------:R-:W-:Y:S01]  /*32a0*/  ISETP.GT.AND P3, PT, R72, 0x38, PT ;  /* 0x000000384800780c */ /* 0x000fe20003f64270 */
[----:B------:R-:W4:Y:S01]  /*32b0*/  MUFU.TANH R49, R49 ;  /* 0x0000003100317308 */ /* 0x000f220000002400 */
[----:B-1----:R-:W-:Y:S01]  /*32c0*/  FSEL R85, R42, -INF , P2 ;  /* 0xff8000002a557808 */ /* 0x002fe20001000000 */
[--C-:B------:R-:W-:Y:S01]  /*32d0*/  FFMA.FTZ R42, R71, R56, -R36.reuse ;  /* 0x00000038472a7223 */ /* 0x100fe20000010824 */
[----:B------:R-:W-:Y:S01]  /*32e0*/  FMNMX.FTZ R74, R21, R74, !PT ;  /* 0x0000004a154a7209 */ /* 0x000fe20007810000 */
[-CC-:B------:R-:W-:Y:S01]  /*32f0*/  FFMA.FTZ R87, R87, R56.reuse, -R36.reuse ;  /* 0x0000003857577223 */ /* 0x180fe20000010824 */
[C---:B------:R-:W-:Y:S01]  /*3300*/  ISETP.GT.AND P2, PT, R72.reuse, 0x39, PT ;  /* 0x000000394800780c */ /* 0x040fe20003f44270 */
[--C-:B------:R-:W-:Y:S01]  /*3310*/  FFMA.FTZ R35, R35, R56, -R36.reuse ;  /* 0x0000003823237223 */ /* 0x100fe20000010824 */
[----:B---3--:R-:W-:Y:S01]  /*3320*/  FSEL R43, R43, -INF , P3 ;  /* 0xff8000002b2b7808 */ /* 0x008fe20001800000 */
[----:B------:R-:W1:Y:S01]  /*3330*/  MUFU.TANH R50, R50 ;  /* 0x0000003200327308 */ /* 0x000e620000002400 */
[----:B------:R-:W-:Y:S01]  /*3340*/  FMNMX.FTZ R74, R85, R74, !PT ;  /* 0x0000004a554a7209 */ /* 0x000fe20007810000 */
[-CC-:B------:R-:W-:Y:S01]  /*3350*/  FFMA.FTZ R39, R39, R56.reuse, -R36.reuse ;  /* 0x0000003827277223 */ /* 0x180fe20000010824 */
[----:B------:R-:W-:Y:S01]  /*3360*/  ISETP.GT.AND P3, PT, R72, 0x40, PT ;  /* 0x000000404800780c */ /* 0x000fe20003f64270 */
[-CC-:B------:R-:W-:Y:S01]  /*3370*/  FFMA.FTZ R61, R61, R56.reuse, -R36.reuse ;  /* 0x000000383d3d7223 */ /* 0x180fe20000010824 */
[----:B-----5:R-:W-:Y:S01]  /*3380*/  FSEL R131, R44, -INF , P2 ;  /* 0xff8000002c837808 */ /* 0x020fe20001000000 */
[----:B------:R-:W-:Y:S01]  /*3390*/  FFMA.FTZ R44, R107, R56, -R36 ;  /* 0x000000386b2c7223 */ /* 0x000fe20000010824 */
[----:B------:R-:W-:Y:S01]  /*33a0*/  FMNMX.FTZ R74, R43, R74, !PT ;  /* 0x0000004a2b4a7209 */ /* 0x000fe20007810000 */
[----:B------:R-:W3:Y:S01]  /*33b0*/  MUFU.TANH R51, R51 ;  /* 0x0000003300337308 */ /* 0x000ee20000002400 */
[----:B------:R-:W-:-:S02]  /*33c0*/  ISETP.GT.AND P2, PT, R72, 0x41, PT ;  /* 0x000000414800780c */ /* 0x000fc40003f44270 */
[----:B------:R-:W-:Y:S02]  /*33d0*/  FSEL R45, R45, -INF , P3 ;  /* 0xff8000002d2d7808 */ /* 0x000fe40001800000 */
[----:B------:R-:W-:Y:S02]  /*33e0*/  FMNMX.FTZ R74, R131, R74, !PT ;  /* 0x0000004a834a7209 */ /* 0x000fe40007810000 */
[----:B------:R-:W-:Y:S01]  /*33f0*/  ISETP.GT.AND P3, PT, R72, 0x48, PT ;  /* 0x000000484800780c */ /* 0x000fe20003f64270 */
[----:B------:R-:W5:Y:S01]  /*3400*/  MUFU.TANH R52, R52 ;  /* 0x0000003400347308 */ /* 0x000f620000002400 */
[----:B------:R-:W-:Y:S01]  /*3410*/  FSEL R63, R46, -INF , P2 ;  /* 0xff8000002e3f7808 */ /* 0x000fe20001000000 */
[----:B------:R-:W-:Y:S01]  /*3420*/  FFMA.FTZ R46, R113, R56, -R36 ;  /* 0x00000038712e7223 */ /* 0x000fe20000010824 */
        /* <DEDUP_REMOVED lines=13> */
[----:B------:R-:W-:Y:S01]  /*3500*/  MUFU.TANH R26, R26 ;  /* 0x0000001a001a7308 */ /* 0x000fe20000002400 */
[----:B-1----:R-:W-:Y:S02]  /*3510*/  FSEL R75, R50, -INF , P2 ;  /* 0xff800000324b7808 */ /* 0x002fe40001000000 */
[----:B------:R-:W-:Y:S02]  /*3520*/  FMNMX.FTZ R74, R49, R74, !PT ;  /* 0x0000004a314a7209 */ /* 0x000fe40007810000 */
[----:B------:R-:W-:-:S02]  /*3530*/  ISETP.GT.AND P2, PT, R72, 0x59, PT ;  /* 0x000000594800780c */ /* 0x000fc40003f44270 */
[----:B---3--:R-:W-:Y:S01]  /*3540*/  FSEL R51, R51, -INF , P3 ;  /* 0xff80000033337808 */ /* 0x008fe20001800000 */
[----:B------:R-:W1:Y:S01]  /*3550*/  MUFU.TANH R30, R30 ;  /* 0x0000001e001e7308 */ /* 0x000e620000002400 */
[----:B------:R-:W-:Y:S02]  /*3560*/  FMNMX.FTZ R74, R75, R74, !PT ;  /* 0x0000004a4b4a7209 */ /* 0x000fe40007810000 */
[----:B------:R-:W-:Y:S02]  /*3570*/  ISETP.GT.AND P3, PT, R72, 0x60, PT ;  /* 0x000000604800780c */ /* 0x000fe40003f64270 */
[----:B-----5:R-:W-:Y:S02]  /*3580*/  FSEL R135, R52, -INF , P2 ;  /* 0xff80000034877808 */ /* 0x020fe40001000000 */
[----:B------:R-:W-:Y:S01]  /*3590*/  FMNMX.FTZ R74, R51, R74, !PT ;  /* 0x0000004a334a7209 */ /* 0x000fe20007810000 */
[----:B------:R-:W3:Y:S01]  /*35a0*/  MUFU.TANH R34, R34 ;  /* 0x0000002200227308 */ /* 0x000ee20000002400 */
[----:B------:R-:W-:-:S02]  /*35b0*/  ISETP.GT.AND P2, PT, R72, 0x61, PT ;  /* 0x000000614800780c */ /* 0x000fc40003f44270 */
[----:B------:R-:W-:Y:S02]  /*35c0*/  FSEL R53, R53, -INF , P3 ;  /* 0xff80000035357808 */ /* 0x000fe40001800000 */
[----:B------:R-:W-:Y:S02]  /*35d0*/  FMNMX.FTZ R74, R135, R74, !PT ;  /* 0x0000004a874a7209 */ /* 0x000fe40007810000 */
[C---:B------:R-:W-:Y:S01]  /*35e0*/  ISETP.GT.AND P3, PT, R72.reuse, 0x68, PT ;  /* 0x000000684800780c */ /* 0x040fe20003f64270 */
[----:B------:R-:W4:Y:S01]  /*35f0*/  MUFU.TANH R38, R38 ;  /* 0x0000002600267308 */ /* 0x000f220000002400 */
[----:B--2---:R-:W-:Y:S02]  /*3600*/  FSEL R71, R57, -INF , P2 ;  /* 0xff80000039477808 */ /* 0x004fe40001000000 */
[----:B------:R-:W-:Y:S02]  /*3610*/  FMNMX.FTZ R74, R53, R74, !PT ;  /* 0x0000004a354a7209 */ /* 0x000fe40007810000 */
[----:B------:R-:W-:-:S02]  /*3620*/  ISETP.GT.AND P2, PT, R72, 0x69, PT ;  /* 0x000000694800780c */ /* 0x000fc40003f44270 */
[----:B------:R-:W-:Y:S01]  /*3630*/  FMNMX.FTZ R74, R71, R74, !PT ;  /* 0x0000004a474a7209 */ /* 0x000fe20007810000 */
[----:B------:R-:W2:Y:S01]  /*3640*/  MUFU.TANH R58, R58 ;  /* 0x0000003a003a7308 */ /* 0x000ea20000002400 */
[----:B-1----:R-:W-:Y:S01]  /*3650*/  FSEL R79, R30, -INF , P2 ;  /* 0xff8000001e4f7808 */ /* 0x002fe20001000000 */
[-CC-:B------:R-:W-:Y:S01]  /*3660*/  FFMA.FTZ R30, R31, R56.reuse, -R36.reuse ;  /* 0x000000381f1e7223 */ /* 0x180fe20000010824 */
[----:B------:R-:W-:Y:S01]  /*3670*/  ISETP.GT.AND P2, PT, R72, 0x71, PT ;  /* 0x000000714800780c */ /* 0x000fe20003f44270 */
[-CC-:B------:R-:W-:Y:S01]  /*3680*/  FFMA.FTZ R31, R95, R56.reuse, -R36.reuse ;  /* 0x000000385f1f7223 */ /* 0x180fe20000010824 */
[----:B------:R-:W-:-:S03]  /*3690*/  FFMA.FTZ R95, R103, R56, -R36 ;  /* 0x00000038675f7223 */ /* 0x000fc60000010824 */
[----:B------:R1:W-:Y:S08]  /*36a0*/  MUFU.EX2 R4, R137 ;  /* 0x0000008900047308 */ /* 0x0003f00000000800 */
[----:B------:R-:W5:Y:S01]  /*36b0*/  MUFU.TANH R60, R60 ;  /* 0x0000003c003c7308 */ /* 0x000f620000002400 */
[----:B-1----:R-:W-:Y:S01]  /*36c0*/  FSEL R137, R26, -INF , P3 ;  /* 0xff8000001a897808 */ /* 0x002fe20001800000 */
[----:B------:R-:W-:Y:S01]  /*36d0*/  FFMA.FTZ R26, R81, R56, -R36 ;  /* 0x00000038511a7223 */ /* 0x000fe20000010824 */
[----:B------:R-:W-:-:S02]  /*36e0*/  ISETP.GT.AND P3, PT, R72, 0x70, PT ;  /* 0x000000704800780c */ /* 0x000fc40003f64270 */
[----:B------:R-:W-:Y:S02]  /*36f0*/  FMNMX.FTZ R74, R137, R74, !PT ;  /* 0x0000004a894a7209 */ /* 0x000fe40007810000 */
[----:B---3--:R-:W-:Y:S01]  /*3700*/  FSEL R141, R34, -INF , P3 ;  /* 0xff800000228d7808 */ /* 0x008fe20001800000 */
[----:B------:R-:W1:Y:S01]  /*3710*/  MUFU.TANH R24, R24 ;  /* 0x0000001800187308 */ /* 0x000e620000002400 */
[----:B------:R-:W-:Y:S01]  /*3720*/  FMNMX.FTZ R74, R79, R74, !PT ;  /* 0x0000004a4f4a7209 */ /* 0x000fe20007810000 */
[-CC-:B------:R-:W-:Y:S01]  /*3730*/  FFMA.FTZ R34, R101, R56.reuse, -R36.reuse ;  /* 0x0000003865227223 */ /* 0x180fe20000010824 */
[----:B------:R-:W-:Y:S02]  /*3740*/  ISETP.GT.AND P3, PT, R72, 0x78, PT ;  /* 0x000000784800780c */ /* 0x000fe40003f64270 */
[----:B----4-:R-:W-:Y:S01]  /*3750*/  FSEL R81, R38, -INF , P2 ;  /* 0xff80000026517808 */ /* 0x010fe20001000000 */
[----:B------:R-:W-:-:S01]  /*3760*/  FFMA.FTZ R38, R105, R56, -R36 ;  /* 0x0000003869267223 */ /* 0x000fc20000010824 */
[----:B------:R-:W-:Y:S01]  /*3770*/  FMNMX.FTZ R74, R141, R74, !PT ;  /* 0x0000004a8d4a7209 */ /* 0x000fe20007810000 */
[----:B------:R-:W3:Y:S01]  /*3780*/  MUFU.TANH R25, R25 ;  /* 0x0000001900197308 */ /* 0x000ee20000002400 */
[----:B------:R-:W-:-:S02]  /*3790*/  ISETP.GT.AND P2, PT, R72, 0x79, PT ;  /* 0x000000794800780c */ /* 0x000fc40003f44270 */
[----:B--2---:R-:W-:Y:S02]  /*37a0*/  FSEL R143, R58, -INF , P3 ;  /* 0xff8000003a8f7808 */ /* 0x004fe40001800000 */
[----:B------:R-:W-:Y:S02]  /*37b0*/  FMNMX.FTZ R74, R81, R74, !PT ;  /* 0x0000004a514a7209 */ /* 0x000fe40007810000 */
[----:B------:R-:W-:Y:S01]  /*37c0*/  ISETP.GT.AND P3, PT, R72, 0x80, PT ;  /* 0x000000804800780c */ /* 0x000fe20003f64270 */
[----:B------:R-:W2:Y:S01]  /*37d0*/  MUFU.TANH R28, R28 ;  /* 0x0000001c001c7308 */ /* 0x000ea20000002400 */
[----:B-----5:R-:W-:Y:S02]  /*37e0*/  FSEL R145, R60, -INF , P2 ;  /* 0xff8000003c917808 */ /* 0x020fe40001000000 */
[----:B------:R-:W-:Y:S02]  /*37f0*/  FMNMX.FTZ R74, R143, R74, !PT ;  /* 0x0000004a8f4a7209 */ /* 0x000fe40007810000 */
[----:B------:R-:W-:-:S02]  /*3800*/  ISETP.GT.AND P2, PT, R72, 0x81, PT ;  /* 0x000000814800780c */ /* 0x000fc40003f44270 */
[----:B-1----:R-:W-:Y:S01]  /*3810*/  FSEL R147, R24, -INF , P3 ;  /* 0xff80000018937808 */ /* 0x002fe20001800000 */
[----:B------:R-:W1:Y:S01]  /*3820*/  MUFU.TANH R29, R29 ;  /* 0x0000001d001d7308 */ /* 0x000e620000002400 */
[----:B------:R-:W-:Y:S01]  /*3830*/  FMNMX.FTZ R74, R145, R74, !PT ;  /* 0x0000004a914a7209 */ /* 0x000fe20007810000 */
[----:B------:R-:W-:Y:S01]  /*3840*/  FFMA.FTZ R24, R27, R56, -R36 ;  /* 0x000000381b187223 */ /* 0x000fe20000010824 */
[C---:B------:R-:W-:Y:S02]  /*3850*/  ISETP.GT.AND P3, PT, R72.reuse, 0x88, PT ;  /* 0x000000884800780c */ /* 0x040fe40003f64270 */
[----:B---3--:R-:W-:Y:S02]  /*3860*/  FSEL R25, R25, -INF , P2 ;  /* 0xff80000019197808 */ /* 0x008fe40001000000 */
[----:B------:R-:W-:Y:S01]  /*3870*/  FMNMX.FTZ R74, R147, R74, !PT ;  /* 0x0000004a934a7209 */ /* 0x000fe20007810000 */
[----:B------:R-:W3:Y:S01]  /*3880*/  MUFU.TANH R32, R32 ;  /* 0x0000002000207308 */ /* 0x000ee20000002400 */
[----:B------:R-:W-:-:S02]  /*3890*/  ISETP.GT.AND P2, PT, R72, 0x89, PT ;  /* 0x000000894800780c */ /* 0x000fc40003f44270 */
[----:B--2---:R-:W-:Y:S01]  /*38a0*/  FSEL R27, R28, -INF , P3 ;  /* 0xff8000001c1b7808 */ /* 0x004fe20001800000 */
[----:B------:R-:W-:-:S01]  /*38b0*/  FFMA.FTZ R28, R89, R56, -R36 ;  /* 0x00000038591c7223 */ /* 0x000fc20000010824 */
[----:B------:R-:W-:Y:S02]  /*38c0*/  FMNMX.FTZ R74, R25, R74, !PT ;  /* 0x0000004a194a7209 */ /* 0x000fe40007810000 */
[C---:B------:R-:W-:Y:S01]  /*38d0*/  ISETP.GT.AND P3, PT, R72.reuse, 0x90, PT ;  /* 0x000000904800780c */ /* 0x040fe20003f64270 */
[----:B------:R-:W2:Y:S01]  /*38e0*/  MUFU.TANH R33, R33 ;  /* 0x0000002100217308 */ /* 0x000ea20000002400 */
[----:B-1----:R-:W-:Y:S02]  /*38f0*/  FSEL R29, R29, -INF , P2 ;  /* 0xff8000001d1d7808 */ /* 0x002fe40001000000 */
[----:B------:R-:W-:Y:S02]  /*3900*/  FMNMX.FTZ R74, R27, R74, !PT ;  /* 0x0000004a1b4a7209 */ /* 0x000fe40007810000 */
[----:B------:R-:W-:-:S02]  /*3910*/  ISETP.GT.AND P2, PT, R72, 0x91, PT ;  /* 0x000000914800780c */ /* 0x000fc40003f44270 */
[----:B------:R-:W-:Y:S01]  /*3920*/  FMNMX.FTZ R74, R29, R74, !PT ;  /* 0x0000004a1d4a7209 */ /* 0x000fe20007810000 */
[----:B------:R-:W1:Y:S01]  /*3930*/  MUFU.TANH R62, R62 ;  /* 0x0000003e003e7308 */ /* 0x000e620000002400 */
[----:B---3--:R-:W-:Y:S01]  /*3940*/  FSEL R149, R32, -INF , P3 ;  /* 0xff80000020957808 */ /* 0x008fe20001800000 */
[-CC-:B------:R-:W-:Y:S01]  /*3950*/  FFMA.FTZ R32, R97, R56.reuse, -R36.reuse ;  /* 0x0000003861207223 */ /* 0x180fe20000010824 */
[----:B------:R-:W-:Y:S01]  /*3960*/  ISETP.GT.AND P3, PT, R72, 0x98, PT ;  /* 0x000000984800780c */ /* 0x000fe20003f64270 */
[----:B------:R-:W-:Y:S01]  /*3970*/  FFMA.FTZ R97, R111, R56, -R36 ;  /* 0x000000386f617223 */ /* 0x000fe20000010824 */
[----:B------:R-:W-:-:S03]  /*3980*/  FMNMX.FTZ R74, R149, R74, !PT ;  /* 0x0000004a954a7209 */ /* 0x000fc60007810000 */
[----:B------:R-:W3:Y:S01]  /*3990*/  MUFU.TANH R64, R64 ;  /* 0x0000004000407308 */ /* 0x000ee20000002400 */
[----:B--2---:R-:W-:Y:S01]  /*39a0*/  FSEL R151, R33, -INF , P2 ;  /* 0xff80000021977808 */ /* 0x004fe20001000000 */
[-CC-:B------:R-:W-:Y:S01]  /*39b0*/  FFMA.FTZ R33, R91, R56.reuse, -R36.reuse ;  /* 0x000000385b217223 */ /* 0x180fe20000010824 */
[----:B------:R-:W-:Y:S01]  /*39c0*/  ISETP.GT.AND P2, PT, R72, 0x99, PT ;  /* 0x000000994800780c */ /* 0x000fe20003f44270 */
[----:B------:R-:W-:Y:S01]  /*39d0*/  FFMA.FTZ R91, R99, R56, -R36 ;  /* 0x00000038635b7223 */ /* 0x000fe20000010824 */
[----:B------:R-:W-:-:S03]  /*39e0*/  FMNMX.FTZ R74, R151, R74, !PT ;  /* 0x0000004a974a7209 */ /* 0x000fc60007810000 */
[----:B------:R-:W-:Y:S01]  /*39f0*/  MUFU.EX2 R37, R37 ;  /* 0x0000002500257308 */ /* 0x000fe20000000800 */
[----:B-1----:R-:W-:-:S04]  /*3a00*/  FSEL R89, R62, -INF , P3 ;  /* 0xff8000003e597808 */ /* 0x002fc80001800000 */
[----:B------:R-:W-:-:S03]  /*3a10*/  FMNMX.FTZ R74, R89, R74, !PT ;  /* 0x0000004a594a7209 */ /* 0x000fc60007810000 */
[----:B------:R-:W-:Y:S01]  /*3a20*/  MUFU.EX2 R66, R66 ;  /* 0x0000004200427308 */ /* 0x000fe20000000800 */
[----:B---3--:R-:W-:-:S04]  /*3a30*/  FSEL R153, R64, -INF , P2 ;  /* 0xff80000040997808 */ /* 0x008fc80001000000 */
        /* <DEDUP_REMOVED lines=8> */
[----:B------:R-:W2:Y:S08]  /*3ac0*/  MUFU.EX2 R117, R117 ;  /* 0x0000007500757308 */ /* 0x000eb00000000800 */
[----:B------:R-:W-:Y:S08]  /*3ad0*/  MUFU.EX2 R8, R8 ;  /* 0x0000000800087308 */ /* 0x000ff00000000800 */
[----:B------:R-:W-:Y:S01]  /*3ae0*/  MUFU.EX2 R123, R123 ;  /* 0x0000007b007b7308 */ /* 0x000fe20000000800 */
[----:B--2---:R-:W-:-:S04]  /*3af0*/  F2FP.SATFINITE.E4M3.F32.PACK_AB_MERGE_C R155, R117, R4, RZ ;  /* 0x00000004759b723e */ /* 0x004fc800048070ff */
[----:B------:R-:W-:Y:S02]  /*3b00*/  F2FP.SATFINITE.E4M3.F32.PACK_AB_MERGE_C R155, R70, R69, R155 ;  /* 0x00000045469b723e */ /* 0x000fe4000480709b */
[----:B-1----:R-:W-:Y:S01]  /*3b10*/  FMNMX.FTZ R57, R48, R57, !PT ;  /* 0x0000003930397209 */ /* 0x002fe20007810000 */
[-C--:B------:R-:W-:Y:S01]  /*3b20*/  FFMA.FTZ R48, R109, R56.reuse, -R36 ;  /* 0x000000386d307223 */ /* 0x080fe20000010824 */
[----:B------:R-:W-:Y:S02]  /*3b30*/  MUFU.EX2 R10, R10 ;  /* 0x0000000a000a7308 */ /* 0x000fe40000000800 */
[C---:B------:R-:W-:Y:S01]  /*3b40*/  FSETP.NEU.FTZ.AND P2, PT, R57.reuse, -INF , PT ;  /* 0xff8000003900780b */ /* 0x040fe20003f5d000 */
[----:B------:R-:W-:-:S05]  /*3b50*/  FFMA.FTZ R50, R57, R56, -8 ;  /* 0xc100000039327423 */ /* 0x000fca0000010038 */
[----:B------:R-:W-:Y:S01]  /*3b60*/  FSEL R50, R50, RZ, P2 ;  /* 0x000000ff32327208 */ /* 0x000fe20001000000 */
[----:B------:R-:W-:Y:S04]  /*3b70*/  MUFU.EX2 R93, R93 ;  /* 0x0000005d005d7308 */ /* 0x000fe80000000800 */
        /* <DEDUP_REMOVED lines=10> */
[----:B------:R-:W-:Y:S01]  /*3c20*/  FFMA.FTZ R52, R121, R56, -R50 ;  /* 0x0000003879347223 */ /* 0x000fe20000010832 */
[----:B------:R-:W-:-:S04]  /*3c30*/  IMAD.HI R47, R41, 0x66666667, RZ ;  /* 0x66666667292f7827 */ /* 0x000fc800078e02ff */
[----:B------:R-:W-:Y:S01]  /*3c40*/  FFMA.FTZ R11, R11, R56, -R50 ;  /* 0x000000380b0b7223 */ /* 0x000fe20000010832 */
[----:B------:R-:W-:-:S01]  /*3c50*/  FADD.FTZ R6, R37, R66 ;  /* 0x0000004225067221 */ /* 0x000fc20000010000 */
[----:B------:R-:W1:Y:S01]  /*3c60*/  MUFU.EX2 R99, R99 ;  /* 0x0000006300637308 */ /* 0x000e620000000800 */
[----:B------:R-:W-:-:S01]  /*3c70*/  FFMA.FTZ R62, R125, R56, -R50 ;  /* 0x000000387d3e7223 */ /* 0x000fc20000010832 */
[----:B------:R-:W-:Y:S01]  /*3c80*/  SHF.R.U32.HI R82, RZ, 0x1f, R47 ;  /* 0x0000001fff527819 */ /* 0x000fe2000001162f */
[----:B------:R-:W-:-:S01]  /*3c90*/  FFMA.FTZ R41, R51, R56, -R50 ;  /* 0x0000003833297223 */ /* 0x000fc20000010832 */
[----:B------:R-:W-:Y:S01]  /*3ca0*/  FFMA.FTZ R74, R63, R56, -R50 ;  /* 0x000000383f4a7223 */ /* 0x000fe20000010832 */
[----:B------:R-:W-:Y:S01]  /*3cb0*/  VIADD R63, R40, 0xfffffffe ;  /* 0xfffffffe283f7836 */ /* 0x000fe20000000000 */
[----:B------:R-:W-:Y:S01]  /*3cc0*/  LEA.HI.SX32 R51, R47, R82, 0x1a ;  /* 0x000000522f337211 */ /* 0x000fe200078fd2ff */
[----:B------:R-:W-:-:S01]  /*3cd0*/  FADD.FTZ R47, R65, R6 ;  /* 0x00000006412f7221 */ /* 0x000fc20000010000 */
[----:B------:R-:W2:Y:S01]  /*3ce0*/  MUFU.EX2 R58, R58 ;  /* 0x0000003a003a7308 */ /* 0x000ea20000000800 */
[----:B------:R-:W-:-:S01]  /*3cf0*/  FFMA.FTZ R60, R127, R56, -R50 ;  /* 0x000000387f3c7223 */ /* 0x000fc20000010832 */
        /* <DEDUP_REMOVED lines=11> */
[----:B------:R-:W-:Y:S01]  /*3db0*/  R2UR UR26, R63 ;  /* 0x000000003f1a72ca */ /* 0x000fe200000e0000 */
[----:B------:R-:W-:Y:S01]  /*3dc0*/  FFMA.FTZ R78, R133, R56, -R50 ;  /* 0x00000038854e7223 */ /* 0x000fe20000010832 */
[----:B------:R-:W-:-:S01]  /*3dd0*/  FADD.FTZ R84, R4, R49 ;  /* 0x0000003104547221 */ /* 0x000fc20000010000 */
        /* <DEDUP_REMOVED lines=9> */
[----:B---3--:R-:W-:-:S01]  /*3e70*/  FADD.FTZ R40, R101, R6 ;  /* 0x0000000665287221 */ /* 0x008fc20000010000 */
[----:B------:R-:W-:Y:S01]  /*3e80*/  VIMNMX R6, RZ, R51, !PT ;  /* 0x00000033ff067248 */ /* 0x000fe20007fe0100 */
[----:B------:R-:W-:-:S01]  /*3e90*/  FADD.FTZ R51, R117, R84 ;  /* 0x0000005475337221 */ /* 0x000fc20000010000 */
[-CC-:B------:R-:W-:Y:S01]  /*3ea0*/  FFMA.FTZ R84, R81, R56.reuse, -R50.reuse ;  /* 0x0000003851547223 */ /* 0x180fe20000010832 */
[----:B------:R-:W-:-:S01]  /*3eb0*/  FFMA.FTZ R147, R147, R56, -R50 ;  /* 0x0000003893937223 */ /* 0x000fc20000010832 */
[----:B------:R-:W-:Y:S01]  /*3ec0*/  ISETP.GE.AND P2, PT, R63, R6, PT ;  /* 0x000000063f00720c */ /* 0x000fe20003f46270 */
        /* <DEDUP_REMOVED lines=11> */
[----:B------:R-:W-:Y:S01]  /*3f80*/  FFMA.FTZ R51, R27, R56, -R50 ;  /* 0x000000381b337223 */ /* 0x000fe20000010832 */
[----:B------:R-:W-:-:S01]  /*3f90*/  FADD.FTZ R63, R93, R88 ;  /* 0x000000585d3f7221 */ /* 0x000fc20000010000 */
[-CC-:B------:R-:W-:Y:S01]  /*3fa0*/  FFMA.FTZ R47, R137, R56.reuse, -R50.reuse ;  /* 0x00000038892f7223 */ /* 0x180fe20000010832 */
[----:B------:R-:W-:-:S01]  /*3fb0*/  FFMA.FTZ R89, R89, R56, -R50 ;  /* 0x0000003859597223 */ /* 0x000fc20000010832 */
[----:B------:R-:W-:-:S02]  /*3fc0*/  F2FP.SATFINITE.E4M3.F32.PACK_AB_MERGE_C R93, R93, R10, RZ ;  /* 0x0000000a5d5d723e */ /* 0x000fc400048070ff */
[----:B------:R-:W2:Y:S01]  /*3fd0*/  MUFU.EX2 R9, R9 ;  /* 0x0000000900097308 */ /* 0x000ea20000000800 */
[----:B---3--:R-:W-:-:S01]  /*3fe0*/  FADD.FTZ R49, R11, R82 ;  /* 0x000000520b317221 */ /* 0x008fc20000010000 */
[----:B------:R-:W-:Y:S01]  /*3ff0*/  FFMA.FTZ R82, R79, R56, -R50 ;  /* 0x000000384f527223 */ /* 0x000fe20000010832 */
[----:B------:R-:W-:Y:S02]  /*4000*/  F2FP.SATFINITE.E4M3.F32.PACK_AB_MERGE_C R58, R101, R58, RZ ;  /* 0x0000003a653a723e */ /* 0x000fe400048070ff */
[----:B------:R-:W-:Y:S02]  /*4010*/  F2FP.SATFINITE.E4M3.F32.PACK_AB_MERGE_C R8, R123, R8, R93 ;  /* 0x000000087b08723e */ /* 0x000fe4000480705d */
        /* <DEDUP_REMOVED lines=8> */
[----:B--2---:R-:W-:-:S07]  /*40a0*/  FADD.FTZ R49, R9, R86 ;  /* 0x0000005609317221 */ /* 0x004fce0000010000 */
[----:B------:R-:W2:Y:S01]  /*40b0*/  MUFU.EX2 R72, R72 ;  /* 0x0000004800487308 */ /* 0x000ea20000000800 */
[----:B---3--:R-:W-:-:S01]  /*40c0*/  FADD.FTZ R86, R60, R49 ;  /* 0x000000313c567221 */ /* 0x008fc20000010000 */
[-CC-:B------:R-:W-:Y:S01]  /*40d0*/  FFMA.FTZ R49, R25, R56.reuse, -R50.reuse ;  /* 0x0000003819317223 */ /* 0x180fe20000010832 */
[----:B------:R-:W-:-:S01]  /*40e0*/  FFMA.FTZ R50, R153, R56, -R50 ;  /* 0x0000003899327223 */ /* 0x000fc20000010832 */
[----:B------:R-:W-:-:S04]  /*40f0*/  F2FP.SATFINITE.E4M3.F32.PACK_AB_MERGE_C R153, R68, R65, RZ ;  /* 0x000000414499723e */ /* 0x000fc800048070ff */
[----:B------:R-:W3:Y:S01]  /*4100*/  MUFU.EX2 R12, R12 ;  /* 0x0000000c000c7308 */ /* 0x000ee20000000800 */
[----:B-1----:R-:W-:-:S01]  /*4110*/  FADD.FTZ R53, R15, R86 ;  /* 0x000000560f357221 */ /* 0x002fc20000010000 */
[----:B------:R-:W-:-:S06]  /*4120*/  F2FP.SATFINITE.E4M3.F32.PACK_AB_MERGE_C R153, R66, R37, R153 ;  /* 0x000000254299723e */ /* 0x000fcc0004807099 */
[----:B------:R-:W1:Y:S01]  /*4130*/  MUFU.EX2 R13, R13 ;  /* 0x0000000d000d7308 */ /* 0x000e620000000800 */
[----:B--2---:R-:W-:-:S01]  /*4140*/  FADD.FTZ R86, R72, R53 ;  /* 0x0000003548567221 */ /* 0x004fc20000010000 */
[----:B------:R-:W-:-:S04]  /*4150*/  F2FP.SATFINITE.E4M3.F32.PACK_AB_MERGE_C R72, R72, R15, RZ ;  /* 0x0000000f4848723e */ /* 0x000fc800048070ff */
[----:B------:R-:W-:Y:S02]  /*4160*/  F2FP.SATFINITE.E4M3.F32.PACK_AB_MERGE_C R148, R60, R9, R72 ;  /* 0x000000093c94723e */ /* 0x000fe40004807048 */
        /* <DEDUP_REMOVED lines=33> */
[C---:B--2---:R-:W-:Y:S01]  /*4380*/  F2FP.SATFINITE.E4M3.F32.PACK_AB_MERGE_C R63, R139.reuse, R42, RZ ;  /* 0x0000002a8b3f723e */ /* 0x044fe200048070ff */
[----:B------:R-:W-:-:S06]  /*4390*/  FADD.FTZ R139, R139, R14 ;  /* 0x0000000e8b8b7221 */ /* 0x000fcc0000010000 */
[----:B------:R-:W2:Y:S01]  /*43a0*/  MUFU.EX2 R43, R43 ;  /* 0x0000002b002b7308 */ /* 0x000ea20000000800 */
[----:B---3--:R-:W-:-:S01]  /*43b0*/  FADD.FTZ R14, R78, R53 ;  /* 0x000000354e0e7221 */ /* 0x008fc20000010000 */
[----:B------:R-:W-:Y:S01]  /*43c0*/  F2FP.SATFINITE.E4M3.F32.PACK_AB_MERGE_C R45, R78, R45, RZ ;  /* 0x0000002d4e2d723e */ /* 0x000fe200048070ff */
[----:B------:R-:W-:-:S03]  /*43d0*/  IMAD.MOV.U32 R53, RZ, RZ, R55 ;  /* 0x000000ffff357224 */ /* 0x000fc600078e0037 */
[----:B------:R-:W-:Y:S01]  /*43e0*/  F2FP.SATFINITE.E4M3.F32.PACK_AB_MERGE_C R144, R74, R21, R45 ;  /* 0x000000154a90723e */ /* 0x000fe2000480702d */
[----:B------:R-:W-:Y:S01]  /*43f0*/  IMAD.MOV.U32 R45, RZ, RZ, R55 ;  /* 0x000000ffff2d7224 */ /* 0x000fe200078e0037 */
        /* <DEDUP_REMOVED lines=8> */
[----:B------:R-:W-:Y:S01]  /*4480*/  MUFU.EX2 R87, R87 ;  /* 0x0000005700577308 */ /* 0x000fe20000000800 */
[----:B--2---:R-:W-:-:S07]  /*4490*/  FADD.FTZ R42, R24, R15 ;  /* 0x0000000f182a7221 */ /* 0x004fce0000010000 */
[----:B------:R-:W1:Y:S01]  /*44a0*/  MUFU.EX2 R80, R80 ;  /* 0x0000005000507308 */ /* 0x000e620000000800 */
[----:B---3--:R-:W-:-:S07]  /*44b0*/  FADD.FTZ R15, R41, R14 ;  /* 0x0000000e290f7221 */ /* 0x008fce0000010000 */
[----:B------:R-:W-:Y:S08]  /*44c0*/  MUFU.EX2 R28, R28 ;  /* 0x0000001c001c7308 */ /* 0x000ff00000000800 */
[----:B------:R-:W2:Y:S01]  /*44d0*/  MUFU.EX2 R3, R3 ;  /* 0x0000000300037308 */ /* 0x000ea20000000800 */
[C---:B-1----:R-:W-:Y:S01]  /*44e0*/  F2FP.SATFINITE.E4M3.F32.PACK_AB_MERGE_C R41, R80.reuse, R41, RZ ;  /* 0x000000295029723e */ /* 0x042fe200048070ff */
[----:B------:R-:W-:-:S03]  /*44f0*/  FADD.FTZ R80, R80, R15 ;  /* 0x0000000f50507221 */ /* 0x000fc60000010000 */
[----:B------:R-:W-:Y:S01]  /*4500*/  F2FP.SATFINITE.E4M3.F32.PACK_AB_MERGE_C R146, R54, R43, R41 ;  /* 0x0000002b3692723e */ /* 0x000fe20004807029 */
[--C-:B------:R-:W-:Y:S02]  /*4510*/  IMAD.MOV.U32 R54, RZ, RZ, R55.reuse ;  /* 0x000000ffff367224 */ /* 0x100fe400078e0037 */
[----:B------:R-:W-:Y:S01]  /*4520*/  MUFU.EX2 R33, R33 ;  /* 0x0000002100217308 */ /* 0x000fe20000000800 */
[--C-:B------:R-:W-:Y:S02]  /*4530*/  IMAD.MOV.U32 R43, RZ, RZ, R55.reuse ;  /* 0x000000ffff2b7224 */ /* 0x100fe400078e0037 */
[----:B------:R-:W-:-:S05]  /*4540*/  IMAD.MOV.U32 R41, RZ, RZ, R55 ;  /* 0x000000ffff297224 */ /* 0x000fca00078e0037 */
[----:B------:R-:W1:Y:S01]  /*4550*/  MUFU.EX2 R40, R40 ;  /* 0x0000002800287308 */ /* 0x000e620000000800 */
[----:B--2---:R-:W-:-:S07]  /*4560*/  FADD.FTZ R15, R3, R80 ;  /* 0x00000050030f7221 */ /* 0x004fce0000010000 */
[----:B------:R-:W-:Y:S08]  /*4570*/  MUFU.EX2 R30, R30 ;  /* 0x0000001e001e7308 */ /* 0x000ff00000000800 */
[----:B------:R-:W2:Y:S08]  /*4580*/  MUFU.EX2 R47, R47 ;  /* 0x0000002f002f7308 */ /* 0x000eb00000000800 */
[----:B------:R-:W-:Y:S08]  /*4590*/  MUFU.EX2 R31, R31 ;  /* 0x0000001f001f7308 */ /* 0x000ff00000000800 */
[----:B------:R3:W-:Y:S08]  /*45a0*/  MUFU.EX2 R4, R147 ;  /* 0x0000009300047308 */ /* 0x0007f00000000800 */
[----:B------:R-:W4:Y:S01]  /*45b0*/  MUFU.EX2 R82, R82 ;  /* 0x0000005200527308 */ /* 0x000f220000000800 */
[C---:B---3--:R-:W-:Y:S01]  /*45c0*/  F2FP.SATFINITE.E4M3.F32.PACK_AB_MERGE_C R147, R87.reuse, R24, RZ ;  /* 0x000000185793723e */ /* 0x048fe200048070ff */
[----:B------:R-:W-:Y:S01]  /*45d0*/  FADD.FTZ R87, R87, R42 ;  /* 0x0000002a57577221 */ /* 0x000fe20000010000 */
[----:B-1----:R-:W-:-:S02]  /*45e0*/  FADD.FTZ R24, R40, R15 ;  /* 0x0000000f28187221 */ /* 0x002fc40000010000 */
[----:B------:R-:W-:Y:S01]  /*45f0*/  F2FP.SATFINITE.E4M3.F32.PACK_AB_MERGE_C R147, R83, R26, R147 ;  /* 0x0000001a5393723e */ /* 0x000fe20004807093 */
[----:B------:R-:W-:-:S01]  /*4600*/  FADD.FTZ R14, R28, R87 ;  /* 0x000000571c0e7221 */ /* 0x000fc20000010000 */
[----:B--2---:R-:W-:Y:S01]  /*4610*/  FADD.FTZ R15, R47, R24 ;  /* 0x000000182f0f7221 */ /* 0x004fe20000010000 */
[----:B------:R-:W-:Y:S02]  /*4620*/  MUFU.EX2 R32, R32 ;  /* 0x0000002000207308 */ /* 0x000fe40000000800 */
[----:B------:R-:W-:-:S04]  /*4630*/  FADD.FTZ R37, R33, R14 ;  /* 0x0000000e21257221 */ /* 0x000fc80000010000 */
[----:B------:R-:W-:Y:S01]  /*4640*/  FADD.FTZ R42, R30, R37 ;  /* 0x000000251e2a7221 */ /* 0x000fe20000010000 */
[----:B------:R-:W-:Y:S01]  /*4650*/  IMAD.MOV.U32 R37, RZ, RZ, R55 ;  /* 0x000000ffff257224 */ /* 0x000fe200078e0037 */
[----:B------:R1:W2:Y:S01]  /*4660*/  MUFU.EX2 R25, R141 ;  /* 0x0000008d00197308 */ /* 0x0002a20000000800 */
[C---:B----4-:R-:W-:Y:S01]  /*4670*/  F2FP.SATFINITE.E4M3.F32.PACK_AB_MERGE_C R47, R82.reuse, R47, RZ ;  /* 0x0000002f522f723e */ /* 0x050fe200048070ff */
[----:B------:R-:W-:-:S03]  /*4680*/  FADD.FTZ R82, R82, R15 ;  /* 0x0000000f52527221 */ /* 0x000fc60000010000 */
[----:B------:R-:W-:Y:S01]  /*4690*/  F2FP.SATFINITE.E4M3.F32.PACK_AB_MERGE_C R140, R40, R3, R47 ;  /* 0x00000003288c723e */ /* 0x000fe2000480702f */
[--C-:B------:R-:W-:Y:S02]  /*46a0*/  IMAD.MOV.U32 R47, RZ, RZ, R55.reuse ;  /* 0x000000ffff2f7224 */ /* 0x100fe400078e0037 */
[----:B------:R-:W-:Y:S01]  /*46b0*/  MUFU.EX2 R91, R91 ;  /* 0x0000005b005b7308 */ /* 0x000fe20000000800 */
[C---:B-1----:R-:W-:Y:S01]  /*46c0*/  F2FP.SATFINITE.E4M3.F32.PACK_AB_MERGE_C R141, R31.reuse, R30, RZ ;  /* 0x0000001e1f8d723e */ /* 0x042fe200048070ff */
[----:B------:R-:W-:Y:S01]  /*46d0*/  FADD.FTZ R31, R31, R42 ;  /* 0x0000002a1f1f7221 */ /* 0x000fe20000010000 */
[----:B------:R-:W-:Y:S02]  /*46e0*/  IMAD.MOV.U32 R42, RZ, RZ, R55 ;  /* 0x000000ffff2a7224 */ /* 0x000fe400078e0037 */
[----:B------:R-:W-:Y:S01]  /*46f0*/  F2FP.SATFINITE.E4M3.F32.PACK_AB_MERGE_C R141, R33, R28, R141 ;  /* 0x0000001c218d723e */ /* 0x000fe2000480708d */
[----:B------:R-:W-:Y:S02]  /*4700*/  IMAD.MOV.U32 R40, RZ, RZ, R55 ;  /* 0x000000ffff287224 */ /* 0x000fe400078e0037 */
[----:B------:R-:W1:Y:S01]  /*4710*/  MUFU.EX2 R84, R84 ;  /* 0x0000005400547308 */ /* 0x000e620000000800 */
[----:B--2---:R-:W-:-:S01]  /*4720*/  FADD.FTZ R15, R25, R82 ;  /* 0x00000052190f7221 */ /* 0x004fc20000010000 */
[----:B------:R-:W-:-:S02]  /*4730*/  IMAD.MOV.U32 R33, RZ, RZ, R55 ;  /* 0x000000ffff217224 */ /* 0x000fc400078e0037 */
[--C-:B------:R-:W-:Y:S02]  /*4740*/  IMAD.MOV.U32 R30, RZ, RZ, R55.reuse ;  /* 0x000000ffff1e7224 */ /* 0x100fe400078e0037 */
[----:B------:R-:W-:Y:S02]  /*4750*/  IMAD.MOV.U32 R28, RZ, RZ, R55 ;  /* 0x000000ffff1c7224 */ /* 0x000fe400078e0037 */
[----:B------:R-:W-:Y:S08]  /*4760*/  MUFU.EX2 R34, R34 ;  /* 0x0000002200227308 */ /* 0x000ff00000000800 */
[----:B------:R-:W2:Y:S01]  /*4770*/  MUFU.EX2 R35, R35 ;  /* 0x0000002300237308 */ /* 0x000ea20000000800 */
[----:B-1----:R-:W-:-:S07]  /*4780*/  FADD.FTZ R24, R84, R15 ;  /* 0x0000000f54187221 */ /* 0x002fce0000010000 */
[----:B------:R1:W3:Y:S08]  /*4790*/  MUFU.EX2 R27, R143 ;  /* 0x0000008f001b7308 */ /* 0x0002f00000000800 */
[----:B------:R4:W5:Y:S01]  /*47a0*/  MUFU.EX2 R10, R145 ;  /* 0x00000091000a7308 */ /* 0x0009620000000800 */
[----:B--2---:R-:W-:-:S04]  /*47b0*/  F2FP.SATFINITE.E4M3.F32.PACK_AB_MERGE_C R26, R35, R34, RZ ;  /* 0x00000022231a723e */ /* 0x004fc800048070ff */
[----:B-1----:R-:W-:-:S03]  /*47c0*/  F2FP.SATFINITE.E4M3.F32.PACK_AB_MERGE_C R143, R91, R32, R26 ;  /* 0x000000205b8f723e */ /* 0x002fc6000480701a */
[----:B------:R-:W-:Y:S01]  /*47d0*/  MUFU.EX2 R44, R44 ;  /* 0x0000002c002c7308 */ /* 0x000fe20000000800 */
[----:B----4-:R-:W-:Y:S01]  /*47e0*/  F2FP.SATFINITE.E4M3.F32.PACK_AB_MERGE_C R145, R77, R20, R63 ;  /* 0x000000144d91723e */ /* 0x010fe2000480703f */
[----:B------:R-:W-:Y:S01]  /*47f0*/  FADD.FTZ R20, R32, R31 ;  /* 0x0000001f20147221 */ /* 0x000fe20000010000 */
[----:B---3--:R-:W-:-:S01]  /*4800*/  FADD.FTZ R15, R27, R24 ;  /* 0x000000181b0f7221 */ /* 0x008fc20000010000 */
[--C-:B------:R-:W-:Y:S02]  /*4810*/  IMAD.MOV.U32 R32, RZ, RZ, R55.reuse ;  /* 0x000000ffff207224 */ /* 0x100fe400078e0037 */
[----:B------:R-:W-:Y:S02]  /*4820*/  IMAD.MOV.U32 R31, RZ, RZ, R55 ;  /* 0x000000ffff1f7224 */ /* 0x000fe400078e0037 */
[----:B------:R-:W1:Y:S01]  /*4830*/  MUFU.EX2 R39, R39 ;  /* 0x0000002700277308 */ /* 0x000e620000000800 */
[----:B-----5:R-:W-:-:S01]  /*4840*/  FADD.FTZ R15, R10, R15 ;  /* 0x0000000f0a0f7221 */ /* 0x020fc20000010000 */
[----:B------:R-:W-:-:S03]  /*4850*/  F2FP.SATFINITE.E4M3.F32.PACK_AB_MERGE_C R27, R10, R27, RZ ;  /* 0x0000001b0a1b723e */ /* 0x000fc600048070ff */
[----:B------:R-:W-:Y:S01]  /*4860*/  FADD.FTZ R10, R4, R15 ;  /* 0x0000000f040a7221 */ /* 0x000fe20000010000 */
[----:B------:R-:W-:Y:S01]  /*4870*/  F2FP.SATFINITE.E4M3.F32.PACK_AB_MERGE_C R142, R84, R25, R27 ;  /* 0x00000019548e723e */ /* 0x000fe2000480701b */
[--C-:B------:R-:W-:Y:S01]  /*4880*/  IMAD.MOV.U32 R27, RZ, RZ, R55.reuse ;  /* 0x000000ffff1b7224 */ /* 0x100fe200078e0037 */
[----:B------:R-:W-:Y:S01]  /*4890*/  MUFU.EX2 R38, R38 ;  /* 0x0000002600267308 */ /* 0x000fe20000000800 */
[----:B------:R-:W-:-:S07]  /*48a0*/  IMAD.MOV.U32 R25, RZ, RZ, R55 ;  /* 0x000000ffff197224 */ /* 0x000fce00078e0037 */
[----:B------:R-:W2:Y:S01]  /*48b0*/  MUFU.EX2 R95, R95 ;  /* 0x0000005f005f7308 */ /* 0x000ea20000000800 */
[----:B-1----:R-:W-:-:S07]  /*48c0*/  F2FP.SATFINITE.E4M3.F32.PACK_AB_MERGE_C R26, R39, R44, RZ ;  /* 0x0000002c271a723e */ /* 0x002fce00048070ff */
[----:B------:R1:W-:Y:S08]  /*48d0*/  MUFU.EX2 R14, R29 ;  /* 0x0000001d000e7308 */ /* 0x0003f00000000800 */
[----:B------:R3:W4:Y:S01]  /*48e0*/  MUFU.EX2 R11, R49 ;  /* 0x00000031000b7308 */ /* 0x0007220000000800 */
[----:B-1----:R-:W-:-:S01]  /*48f0*/  FADD.FTZ R29, R91, R20 ;  /* 0x000000145b1d7221 */ /* 0x002fc20000010000 */
[----:B--2---:R-:W-:Y:S01]  /*4900*/  F2FP.SATFINITE.E4M3.F32.PACK_AB_MERGE_C R137, R95, R38, R26 ;  /* 0x000000265f89723e */ /* 0x004fe2000480701a */
[----:B------:R-:W-:-:S02]  /*4910*/  IMAD.MOV.U32 R26, RZ, RZ, R55 ;  /* 0x000000ffff1a7224 */ /* 0x000fc400078e0037 */
[----:B------:R-:W-:Y:S01]  /*4920*/  FADD.FTZ R34, R34, R29 ;  /* 0x0000001d22227221 */ /* 0x000fe20000010000 */
[----:B------:R-:W-:Y:S02]  /*4930*/  IMAD.MOV.U32 R29, RZ, RZ, R55 ;  /* 0x000000ffff1d7224 */ /* 0x000fe400078e0037 */
[----:B------:R-:W1:Y:S01]  /*4940*/  MUFU.EX2 R51, R51 ;  /* 0x0000003300337308 */ /* 0x000e620000000800 */
[----:B------:R-:W-:-:S01]  /*4950*/  FADD.FTZ R35, R35, R34 ;  /* 0x0000002223237221 */ /* 0x000fc20000010000 */
[----:B---3--:R-:W-:Y:S01]  /*4960*/  IMAD.MOV.U32 R49, RZ, RZ, R55 ;  /* 0x000000ffff317224 */ /* 0x008fe200078e0037 */
[----:B------:R-:W-:Y:S02]  /*4970*/  MOV R34, R55 ;  /* 0x0000003700227202 */ /* 0x000fe40000000f00 */
[----:B------:R-:W-:Y:S01]  /*4980*/  FADD.FTZ R24, R38, R35 ;  /* 0x0000002326187221 */ /* 0x000fe20000010000 */
[----:B------:R-:W-:Y:S02]  /*4990*/  IMAD.MOV.U32 R38, RZ, RZ, R55 ;  /* 0x000000ffff267224 */ /* 0x000fe400078e0037 */
[----:B------:R-:W-:Y:S01]  /*49a0*/  MUFU.EX2 R48, R48 ;  /* 0x0000003000307308 */ /* 0x000fe20000000800 */
[----:B------:R-:W-:-:S01]  /*49b0*/  FADD.FTZ R95, R95, R24 ;  /* 0x000000185f5f7221 */ /* 0x000fc20000010000 */
[----:B----4-:R-:W-:Y:S01]  /*49c0*/  FADD.FTZ R10, R11, R10 ;  /* 0x0000000a0b0a7221 */ /* 0x010fe20000010000 */
[----:B------:R-:W-:-:S02]  /*49d0*/  IMAD.MOV.U32 R35, RZ, RZ, R55 ;  /* 0x000000ffff237224 */ /* 0x000fc400078e0037 */
[----:B------:R-:W-:Y:S01]  /*49e0*/  FADD.FTZ R44, R44, R95 ;  /* 0x0000005f2c2c7221 */ /* 0x000fe20000010000 */
[----:B------:R-:W-:Y:S02]  /*49f0*/  IMAD.MOV.U32 R24, RZ, RZ, R55 ;  /* 0x000000ffff187224 */ /* 0x000fe400078e0037 */
        /* <DEDUP_REMOVED lines=8> */
[----:B------:R-:W-:-:S07]  /*4a80*/  IMAD.MOV.U32 R51, RZ, RZ, R55 ;  /* 0x000000ffff337224 */ /* 0x000fce00078e0037 */
[----:B------:R-:W3:Y:S01]  /*4a90*/  MUFU.EX2 R149, R149 ;  /* 0x0000009500957308 */ /* 0x000ee20000000800 */
[----:B--2---:R-:W-:-:S07]  /*4aa0*/  F2FP.SATFINITE.E4M3.F32.PACK_AB_MERGE_C R9, R61, R48, RZ ;  /* 0x000000303d09723e */ /* 0x004fce00048070ff */
[----:B------:R-:W2:Y:S01]  /*4ab0*/  MUFU.EX2 R97, R97 ;  /* 0x0000006100617308 */ /* 0x000ea20000000800 */
[----:B-1----:R-:W-:-:S01]  /*4ac0*/  FADD.FTZ R10, R46, R39 ;  /* 0x000000272e0a7221 */ /* 0x002fc20000010000 */
[----:B------:R-:W-:-:S06]  /*4ad0*/  IMAD.MOV.U32 R39, RZ, RZ, R55 ;  /* 0x000000ffff277224 */ /* 0x000fcc00078e0037 */
[----:B------:R1:W4:Y:S01]  /*4ae0*/  MUFU.EX2 R20, R151 ;  /* 0x0000009700147308 */ /* 0x0003220000000800 */
[----:B---3--:R-:W-:-:S07]  /*4af0*/  FADD.FTZ R7, R149, R14 ;  /* 0x0000000e95077221 */ /* 0x008fce0000010000 */
[----:B------:R-:W-:Y:S01]  /*4b00*/  MUFU.EX2 R89, R89 ;  /* 0x0000005900597308 */ /* 0x000fe20000000800 */
[C---:B--2---:R-:W-:Y:S01]  /*4b10*/  F2FP.SATFINITE.E4M3.F32.PACK_AB_MERGE_C R139, R97.reuse, R46, R9 ;  /* 0x0000002e618b723e */ /* 0x044fe20004807009 */
[----:B------:R-:W-:Y:S01]  /*4b20*/  FADD.FTZ R97, R97, R10 ;  /* 0x0000000a61617221 */ /* 0x000fe20000010000 */
[----:B------:R-:W-:Y:S02]  /*4b30*/  IMAD.MOV.U32 R46, RZ, RZ, R55 ;  /* 0x000000ffff2e7224 */ /* 0x000fe400078e0037 */
[----:B-1----:R-:W-:Y:S02]  /*4b40*/  IMAD.MOV.U32 R151, RZ, RZ, R12 ;  /* 0x000000ffff977224 */ /* 0x002fe400078e000c */
[----:B------:R-:W-:-:S01]  /*4b50*/  FADD.FTZ R48, R48, R97 ;  /* 0x0000006130307221 */ /* 0x000fc20000010000 */
[----:B------:R-:W1:Y:S01]  /*4b60*/  MUFU.EX2 R50, R50 ;  /* 0x0000003200327308 */ /* 0x000e620000000800 */
[----:B----4-:R-:W-:-:S01]  /*4b70*/  FADD.FTZ R10, R20, R7 ;  /* 0x00000007140a7221 */ /* 0x010fc20000010000 */
[----:B-1----:R-:W-:-:S03]  /*4b80*/  F2FP.SATFINITE.E4M3.F32.PACK_AB_MERGE_C R3, R50, R89, RZ ;  /* 0x000000593203723e */ /* 0x002fc600048070ff */
[----:B------:R-:W-:Y:S01]  /*4b90*/  FADD.FTZ R89, R89, R10 ;  /* 0x0000000a59597221 */ /* 0x000fe20000010000 */
[----:B------:R-:W-:Y:S01]  /*4ba0*/  F2FP.SATFINITE.E4M3.F32.PACK_AB_MERGE_C R138, R20, R149, R3 ;  /* 0x00000095148a723e */ /* 0x000fe20004807003 */
[----:B------:R-:W-:Y:S02]  /*4bb0*/  FADD.FTZ R3, R61, R48 ;  /* 0x000000303d037221 */ /* 0x000fe40000010000 */
[----:B------:R-:W-:-:S01]  /*4bc0*/  FADD.FTZ R4, R50, R89 ;  /* 0x0000005932047221 */ /* 0x000fc20000010000 */
[--C-:B------:R-:W-:Y:S02]  /*4bd0*/  IMAD.MOV.U32 R50, RZ, RZ, R55.reuse ;  /* 0x000000ffff327224 */ /* 0x100fe400078e0037 */
[----:B------:R-:W-:Y:S02]  /*4be0*/  IMAD.MOV.U32 R48, RZ, RZ, R55 ;  /* 0x000000ffff307224 */ /* 0x000fe400078e0037 */
        /* <DEDUP_REMOVED lines=25> */
.L_x_11678:
[----:B------:R-:W-:-:S04]  /*4d80*/  UISETP.NE.AND UP0, UPT, UR4, 0x1, UPT ;  /* 0x000000010400788c */ /* 0x000fc8000bf05270 */
[----:B------:R-:W-:-:S06]  /*4d90*/  USEL UR7, URZ, 0x1, UP0 ;  /* 0x000000013f077887 */ /* 0x000fcc0008000000 */
[----:B------:R-:W-:Y:S01]  /*4da0*/  LOP3.LUT R2, R9, UR7, RZ, 0x3c, !PT ;  /* 0x0000000709027c12 */ /* 0x000fe2000f8e3cff */
[----:B------:R-:W-:Y:S06]  /*4db0*/  @!P1 BRA `(.L_x_11669) ;  /* 0x0000000000049947 */ /* 0x000fec0003800000 */
[----:B------:R-:W-:Y:S01]  /*4dc0*/  BPT.TRAP 0x1 ;  /* 0x000000040000795c */ /* 0x000fe20000300000 */
.L_x_11669:
        /* <DEDUP_REMOVED lines=8> */
.L_x_11670:
[----:B--2---:R-:W-:Y:S05]  /*4e50*/  @P2 BRA `(.L_x_11671) ;  /* 0x0000000000082947 */ /* 0x004fea0003800000 */
[----:B------:R-:W2:Y:S02]  /*4e60*/  SYNCS.PHASECHK.TRANS64.TRYWAIT P2, [UR7+0x13230], R10 ;  /* 0x0132300aff0075a7 */ /* 0x000ea40008040147 */
[----:B--2---:R-:W-:Y:S05]  /*4e70*/  @!P2 BRA `(.L_x_11672) ;  /* 0x000000a80074a947 */ /* 0x004fea0003800000 */
.L_x_11671:
        /* <DEDUP_REMOVED lines=64> */
.L_x_11673:
[----:B------:R-:W-:Y:S01]  /*5280*/  ULEA UR11, UR4, UR40, 0x3 ;  /* 0x00000028040b7291 */ /* 0x000fe2000f8e183f */
[----:B------:R-:W-:-:S08]  /*5290*/  SHF.L.U32 R9, R9, 0x1f, RZ ;  /* 0x0000001f09097819 */ /* 0x000fd000000006ff */
[----:B------:R3:W4:Y:S01]  /*52a0*/  SYNCS.PHASECHK.TRANS64.TRYWAIT P2, [UR11+0x13250], R9 ;  /* 0x01325009ff0075a7 */ /* 0x000722000804014b */
[----:B------:R-:W-:Y:S05]  /*52b0*/  @!P1 BRA `(.L_x_11674) ;  /* 0x0000000000049947 */ /* 0x000fea0003800000 */
[----:B------:R-:W-:Y:S01]  /*52c0*/  BPT.TRAP 0x1 ;  /* 0x000000040000795c */ /* 0x000fe20000300000 */
.L_x_11674:
[----:B----4-:R-:W-:Y:S05]  /*52d0*/  @P2 BRA `(.L_x_11675) ;  /* 0x0000000000082947 */ /* 0x010fea0003800000 */
[----:B------:R-:W4:Y:S02]  /*52e0*/  SYNCS.PHASECHK.TRANS64.TRYWAIT P2, [UR11+0x13250], R9 ;  /* 0x01325009ff0075a7 */ /* 0x000f24000804014b */
[----:B----4-:R-:W-:Y:S05]  /*52f0*/  @!P2 BRA `(.L_x_11676) ;  /* 0x000000a4006ca947 */ /* 0x010fea0003800000 */
.L_x_11675:
[----:B------:R-:W-:Y:S01]  /*5300*/  UIADD3 UR10, UR40, 0x1000, URZ ;  /* 0x00001000280a7890 */ /* 0x000fe2000fffe03f */
[----:B------:R-:W-:Y:S01]  /*5310*/  WARPGROUP.ARRIVE ;  /* 0x00000000000079c5 */ /* 0x000fe20000000000 */
[----:B------:R-:W-:Y:S01]  /*5320*/  UMOV UR15, 0xc0000010 ;  /* 0xc0000010000f7882 */ /* 0x000fe20000000000 */
[C---:B------:R-:W-:Y:S01]  /*5330*/  FMUL.FTZ R21, R0.reuse, R128 ;  /* 0x0000008000157220 */ /* 0x040fe20000410000 */
[----:B------:R-:W-:Y:S01]  /*5340*/  USHF.R.U32.HI UR10, URZ, 0x4, UR10 ;  /* 0x000000043f0a7899 */ /* 0x000fe2000801160a */
[----:B------:R-:W4:Y:S01]  /*5350*/  LDC R128, c[0x0][0x288] ;  /* 0x0000a200ff807b82 */ /* 0x000f220000000800 */
[----:B------:R-:W-:Y:S01]  /*5360*/  UISETP.NE.U32.AND UP0, UPT, UR24, URZ, UPT ;  /* 0x0000003f1800728c */ /* 0x000fe2000bf05070 */
[C---:B-1-3--:R-:W-:Y:S01]  /*5370*/  FMUL.FTZ R9, R0.reuse, R120 ;  /* 0x0000007800097220 */ /* 0x04afe20000410000 */
[----:B------:R-:W-:Y:S01]  /*5380*/  ULOP3.LUT UR10, UR10, 0x3fff, URZ, 0xc0, !UPT ;  /* 0x00003fff0a0a7892 */ /* 0x000fe2000f8ec03f */
[C---:B--2---:R-:W-:Y:S01]  /*5390*/  FMUL.FTZ R10, R0.reuse, R121 ;  /* 0x00000079000a7220 */ /* 0x044fe20000410000 */
        /* <DEDUP_REMOVED lines=10> */
[----:B------:R-:W-:Y:S01]  /*5440*/  UIADD3 UR10, UR4, 0x80, URZ ;  /* 0x00000080040a7890 */ /* 0x000fe2000fffe03f */
[----:B------:R-:W2:Y:S01]  /*5450*/  MUFU.TANH R10, R10 ;  /* 0x0000000a000a7308 */ /* 0x000ea20000002400 */
[C---:B------:R-:W-:Y:S01]  /*5460*/  FMUL.FTZ R123, R0.reuse, R132 ;  /* 0x00000084007b7220 */ /* 0x040fe20000410000 */
[----:B------:R-:W-:Y:S01]  /*5470*/  UMOV UR14, UR4 ;  /* 0x00000004000e7c82 */ /* 0x000fe20008000000 */
[C---:B------:R-:W-:Y:S01]  /*5480*/  FMUL.FTZ R11, R0.reuse, R122 ;  /* 0x0000007a000b7220 */ /* 0x040fe20000410000 */
[----:B------:R-:W-:Y:S01]  /*5490*/  QGMMA.64x64x32.F32.E4M3.E4M3 R24, R152, gdesc[UR12], R24, gsb0 ;  /* 0x00e0000c98187df3 */ /* 0x000fe20008000818 */
[----:B------:R-:W-:Y:S01]  /*54a0*/  UMOV UR15, 0xc0000010 ;  /* 0xc0000010000f7882 */ /* 0x000fe20000000000 */
[----:B------:R-:W-:Y:S01]  /*54b0*/  UMOV UR14, UR10 ;  /* 0x0000000a000e7c82 */ /* 0x000fe20008000000 */
[----:B------:R-:W-:Y:S01]  /*54c0*/  UIADD3 UR10, UR4, 0x100, URZ ;  /* 0x00000100040a7890 */ /* 0x000fe2000fffe03f */
        /* <DEDUP_REMOVED lines=54> */
[----:B------:R-:W5:Y:S01]  /*5830*/  MUFU.TANH R109, R109 ;  /* 0x0000006d006d7308 */ /* 0x000f620000002400 */
[----:B------:R-:W-:-:S02]  /*5840*/  WARPGROUP.DEPBAR.LE gsb0, 0x0 ;  /* 0x00008000000079c5 */ /* 0x000fc40000010000 */
[----:B------:R-:W-:Y:S01]  /*5850*/  WARPGROUP.ARRIVE ;  /* 0x00000000000079c5 */ /* 0x000fe20000000000 */
[C---:B------:R-:W-:Y:S01]  /*5860*/  FMUL.FTZ R153, R0.reuse, R61 ;  /* 0x0000003d00997220 */ /* 0x040fe20000410000 */
[C---:B------:R-:W-:Y:S01]  /*5870*/  FMUL.FTZ R155, R0.reuse, R64 ;  /* 0x00000040009b7220 */ /* 0x040fe20000410000 */
[----:B------:R-:W-:Y:S02]  /*5880*/  FMUL.FTZ R64, R0, R65 ;  /* 0x0000004100407220 */ /* 0x000fe40000410000 */
[----:B------:R-:W5:Y:S01]  /*5890*/  MUFU.TANH R112, R112 ;  /* 0x0000007000707308 */ /* 0x000f620000002400 */
[----:B------:R-:W-:Y:S01]  /*58a0*/  QGMMA.64x64x32.F32.E4M3.E4M3 R24, R148, gdesc[UR12], R24, gsb0 ;  /* 0x00e0000c94187df3 */ /* 0x000fe20008000818 */
[----:B------:R-:W-:Y:S01]  /*58b0*/  UMOV UR14, UR10 ;  /* 0x0000000a000e7c82 */ /* 0x000fe20008000000 */
[----:B------:R-:W-:Y:S01]  /*58c0*/  UIMAD UR10, UR26, -0xa0, UR42 ;  /* 0xffffff601a0a78a4 */ /* 0x000fe2000f8e022a */
[----:B------:R-:W-:-:S03]  /*58d0*/  UMOV UR15, 0xc0000010 ;  /* 0xc0000010000f7882 */ /* 0x000fc60000000000 */
[----:B------:R-:W-:Y:S01]  /*58e0*/  UIADD3 UR10, UR10, 0x1, URZ ;  /* 0x000000010a0a7890 */ /* 0x000fe2000fffe03f */
        /* <DEDUP_REMOVED lines=15> */
[C---:B------:R-:W-:Y:S01]  /*59e0*/  FMUL.FTZ R57, R0.reuse, R68 ;  /* 0x0000004400397220 */ /* 0x040fe20000410000 */
[----:B------:R-:W-:Y:S01]  /*59f0*/  QGMMA.64x64x32.F32.E4M3.E4M3 R24, R144, gdesc[UR12], R24, gsb0 ;  /* 0x00e0000c90187df3 */ /* 0x000fe20008000818 */
[----:B------:R-:W-:Y:S01]  /*5a00*/  USEL UR14, UR5, 0x1, UP0 ;  /* 0x00000001050e7887 */ /* 0x000fe20008000000 */
[C---:B------:R-:W-:Y:S01]  /*5a10*/  FMUL.FTZ R68, R0.reuse, R79 ;  /* 0x0000004f00447220 */ /* 0x040fe20000410000 */
[----:B------:R-:W5:Y:S01]  /*5a20*/  MUFU.TANH R101, R101 ;  /* 0x0000006500657308 */ /* 0x000f620000002400 */
[----:B------:R-:W-:Y:S01]  /*5a30*/  UMOV UR15, 0xc0000010 ;  /* 0xc0000010000f7882 */ /* 0x000fe20000000000 */
[----:B------:R-:W-:Y:S01]  /*5a40*/  UIMAD UR10, UR14, UR6, UR10 ;  /* 0x000000060e0a72a4 */ /* 0x000fe2000f8e020a */
[C---:B------:R-:W-:Y:S01]  /*5a50*/  FMUL.FTZ R60, R0.reuse, R78 ;  /* 0x0000004e003c7220 */ /* 0x040fe20000410000 */
[----:B------:R-:W-:-:S04]  /*5a60*/  FMUL.FTZ R78, R0, R83 ;  /* 0x00000053004e7220 */ /* 0x000fc80000410000 */
[----:B----4-:R-:W-:Y:S01]  /*5a70*/  IADD3 R128, -R128, UR10, RZ ;  /* 0x0000000a80807c10 */ /* 0x010fe2000fffe1ff */
[----:B------:R-:W-:Y:S01]  /*5a80*/  MUFU.TANH R84, R84 ;  /* 0x0000005400547308 */ /* 0x000fe20000002400 */
[----:B------:R-:W-:Y:S02]  /*5a90*/  UIADD3 UR10, UR4, 0x180, URZ ;  /* 0x00000180040a7890 */ /* 0x000fe4000fffe03f */
[----:B------:R-:W-:Y:S01]  /*5aa0*/  UIADD3 UR4, UR4, 0x200, URZ ;  /* 0x0000020004047890 */ /* 0x000fe2000fffe03f */
[----:B------:R-:W-:Y:S02]  /*5ab0*/  IMAD R129, R17, -0x2, R128 ;  /* 0xfffffffe11817824 */ /* 0x000fe400078e0280 */
[C---:B------:R-:W-:Y:S01]  /*5ac0*/  FMUL.FTZ R128, R0.reuse, R72 ;  /* 0x0000004800807220 */ /* 0x040fe20000410000 */
[----:B------:R-:W-:Y:S01]  /*5ad0*/  FMUL.FTZ R72, R0, R73 ;  /* 0x0000004900487220 */ /* 0x000fe20000410000 */
[----:B------:R-:W-:Y:S01]  /*5ae0*/  IMAD.IADD R103, R18, 0x1, R129 ;  /* 0x0000000112677824 */ /* 0x000fe200078e0281 */
[----:B------:R-:W-:Y:S01]  /*5af0*/  MUFU.TANH R149, R149 ;  /* 0x0000009500957308 */ /* 0x000fe20000002400 */
[----:B------:R-:W-:-:S03]  /*5b00*/  UMOV UR14, UR10 ;  /* 0x0000000a000e7c82 */ /* 0x000fc60008000000 */
[C---:B------:R-:W-:Y:S02]  /*5b10*/  ISETP.GT.AND P2, PT, R103.reuse, RZ, PT ;  /* 0x000000ff6700720c */ /* 0x040fe40003f44270 */
[----:B------:R-:W-:Y:S02]  /*5b20*/  ISETP.GT.AND P3, PT, R103, 0x1, PT ;  /* 0x000000016700780c */ /* 0x000fe40003f64270 */
[----:B-1----:R-:W-:Y:S01]  /*5b30*/  FSEL R129, R9, -INF , P2 ;  /* 0xff80000009817808 */ /* 0x002fe20001000000 */
[----:B------:R-:W-:Y:S01]  /*5b40*/  MUFU.TANH R72, R72 ;  /* 0x0000004800487308 */ /* 0x000fe20000002400 */
[----:B------:R-:W-:Y:S02]  /*5b50*/  ISETP.GT.AND P2, PT, R103, 0x8, PT ;  /* 0x000000086700780c */ /* 0x000fe40003f44270 */
[----:B--2---:R-:W-:Y:S02]  /*5b60*/  FSEL R10, R10, -INF , P3 ;  /* 0xff8000000a0a7808 */ /* 0x004fe40001800000 */
[----:B------:R-:W-:-:S02]  /*5b70*/  FMNMX.FTZ R131, R129, R8, !PT ;  /* 0x0000000881837209 */ /* 0x000fc40007810000 */
[----:B------:R-:W-:Y:S01]  /*5b80*/  ISETP.GT.AND P3, PT, R103, 0x9, PT ;  /* 0x000000096700780c */ /* 0x000fe20003f64270 */
[----:B------:R1:W2:Y:S01]  /*5b90*/  MUFU.TANH R9, R128 ;  /* 0x0000008000097308 */ /* 0x0002a20000002400 */
[----:B---3--:R-:W-:Y:S02]  /*5ba0*/  FSEL R13, R13, -INF , P2 ;  /* 0xff8000000d0d7808 */ /* 0x008fe40001000000 */
[----:B------:R-:W-:Y:S02]  /*5bb0*/  FMNMX.FTZ R130, R10, R131, !PT ;  /* 0x000000830a827209 */ /* 0x000fe40007810000 */
[----:B------:R-:W-:Y:S02]  /*5bc0*/  ISETP.GT.AND P2, PT, R103, 0x10, PT ;  /* 0x000000106700780c */ /* 0x000fe40003f44270 */
[----:B-----5:R-:W-:Y:S01]  /*5bd0*/  FSEL R14, R14, -INF , P3 ;  /* 0xff8000000e0e7808 */ /* 0x020fe20001800000 */
[----:B------:R-:W-:Y:S01]  /*5be0*/  MUFU.TANH R151, R151 ;  /* 0x0000009700977308 */ /* 0x000fe20000002400 */
[----:B------:R-:W-:Y:S01]  /*5bf0*/  FMNMX.FTZ R131, R13, R130, !PT ;  /* 0x000000820d837209 */ /* 0x000fe20007810000 */
[----:B-1----:R-:W-:Y:S01]  /*5c00*/  FMUL.FTZ R128, R0, R74 ;  /* 0x0000004a00807220 */ /* 0x002fe20000410000 */
[----:B------:R-:W-:-:S02]  /*5c10*/  ISETP.GT.AND P3, PT, R103, 0x11, PT ;  /* 0x000000116700780c */ /* 0x000fc40003f64270 */
[----:B------:R-:W-:Y:S02]  /*5c20*/  FSEL R73, R21, -INF , P2 ;  /* 0xff80000015497808 */ /* 0x000fe40001000000 */
[----:B------:R-:W-:Y:S01]  /*5c30*/  FMNMX.FTZ R74, R14, R131, !PT ;  /* 0x000000830e4a7209 */ /* 0x000fe20007810000 */
[----:B------:R1:W-:Y:S01]  /*5c40*/  MUFU.TANH R21, R128 ;  /* 0x0000008000157308 */ /* 0x0003e20000002400 */
        /* <DEDUP_REMOVED lines=14> */
[----:B------:R-:W3:Y:S01]  /*5d30*/  MUFU.TANH R75, R75 ;  /* 0x0000004b004b7308 */ /* 0x000ee20000002400 */
[----:B------:R-:W-:Y:S02]  /*5d40*/  FSEL R104, R104, -INF , P2 ;  /* 0xff80000068687808 */ /* 0x000fe40001000000 */
[----:B------:R-:W-:Y:S01]  /*5d50*/  FMNMX.FTZ R131, R124, R131, !PT ;  /* 0x000000837c837209 */ /* 0x000fe20007810000 */
[----:B------:R-:W-:Y:S02]  /*5d60*/  WARPGROUP.DEPBAR.LE gsb0, 0x0 ;  /* 0x00008000000079c5 */ /* 0x000fe40000010000 */
[----:B------:R-:W-:Y:S01]  /*5d70*/  ISETP.GT.AND P2, PT, R103, 0x28, PT ;  /* 0x000000286700780c */ /* 0x000fe20003f44270 */
[----:B------:R-:W-:Y:S01]  /*5d80*/  FMUL.FTZ R147, R0, R85 ;  /* 0x0000005500937220 */ /* 0x000fe20000410000 */
[----:B------:R-:W-:Y:S01]  /*5d90*/  FSEL R105, R105, -INF , P3 ;  /* 0xff80000069697808 */ /* 0x000fe20001800000 */
[----:B------:R-:W4:Y:S01]  /*5da0*/  MUFU.TANH R76, R76 ;  /* 0x0000004c004c7308 */ /* 0x000f220000002400 */
[----:B-1----:R-:W-:Y:S01]  /*5db0*/  FMNMX.FTZ R128, R104, R131, !PT ;  /* 0x0000008368807209 */ /* 0x002fe20007810000 */
[----:B------:R-:W-:Y:S01]  /*5dc0*/  WARPGROUP.ARRIVE ;  /* 0x00000000000079c5 */ /* 0x000fe20000000000 */
[----:B------:R-:W-:-:S02]  /*5dd0*/  ISETP.GT.AND P3, PT, R103, 0x29, PT ;  /* 0x000000296700780c */ /* 0x000fc40003f64270 */
[----:B------:R-:W-:Y:S02]  /*5de0*/  FSEL R108, R108, -INF , P2 ;  /* 0xff8000006c6c7808 */ /* 0x000fe40001000000 */
[----:B------:R-:W-:Y:S01]  /*5df0*/  FMNMX.FTZ R77, R105, R128, !PT ;  /* 0x00000080694d7209 */ /* 0x000fe20007810000 */
[----:B------:R-:W-:Y:S01]  /*5e00*/  MUFU.TANH R147, R147 ;  /* 0x0000009300937308 */ /* 0x000fe20000002400 */
[----:B------:R-:W-:Y:S01]  /*5e10*/  ISETP.GT.AND P2, PT, R103, 0x30, PT ;  /* 0x000000306700780c */ /* 0x000fe20003f44270 */
[----:B------:R-:W-:Y:S01]  /*5e20*/  QGMMA.64x64x32.F32.E4M3.E4M3 R24, R140, gdesc[UR12], R24, gsb0 ;  /* 0x00e0000c8c187df3 */ /* 0x000fe20008000818 */
[----:B------:R-:W-:Y:S01]  /*5e30*/  FSEL R109, R109, -INF , P3 ;  /* 0xff8000006d6d7808 */ /* 0x000fe20001800000 */
[----:B------:R-:W-:Y:S01]  /*5e40*/  UMOV UR14, UR4 ;  /* 0x00000004000e7c82 */ /* 0x000fe20008000000 */
[----:B------:R-:W-:Y:S01]  /*5e50*/  FMNMX.FTZ R128, R108, R77, !PT ;  /* 0x0000004d6c807209 */ /* 0x000fe20007810000 */
[C---:B------:R-:W-:Y:S01]  /*5e60*/  FMUL.FTZ R77, R0.reuse, R80 ;  /* 0x00000050004d7220 */ /* 0x040fe20000410000 */
[----:B------:R-:W-:Y:S01]  /*5e70*/  ISETP.GT.AND P3, PT, R103, 0x31, PT ;  /* 0x000000316700780c */ /* 0x000fe20003f64270 */
[----:B------:R-:W-:Y:S01]  /*5e80*/  FMUL.FTZ R80, R0, R81 ;  /* 0x0000005100507220 */ /* 0x000fe20000410000 */
[----:B------:R-:W-:Y:S01]  /*5e90*/  FSEL R112, R112, -INF , P2 ;  /* 0xff80000070707808 */ /* 0x000fe20001000000 */
[----:B------:R-:W-:Y:S01]  /*5ea0*/  MUFU.TANH R153, R153 ;  /* 0x0000009900997308 */ /* 0x000fe20000002400 */
[----:B------:R-:W-:Y:S01]  /*5eb0*/  FMNMX.FTZ R131, R109, R128, !PT ;  /* 0x000000806d837209 */ /* 0x000fe20007810000 */
[----:B------:R-:W-:Y:S01]  /*5ec0*/  UMOV UR15, 0xc0000010 ;  /* 0xc0000010000f7882 */ /* 0x000fe20000000000 */
[----:B------:R-:W-:-:S02]  /*5ed0*/  ISETP.GT.AND P2, PT, R103, 0x38, PT ;  /* 0x000000386700780c */ /* 0x000fc40003f44270 */
[----:B------:R-:W-:Y:S02]  /*5ee0*/  FSEL R113, R113, -INF , P3 ;  /* 0xff80000071717808 */ /* 0x000fe40001800000 */
[----:B------:R-:W-:Y:S01]  /*5ef0*/  FMNMX.FTZ R128, R112, R131, !PT ;  /* 0x0000008370807209 */ /* 0x000fe20007810000 */
[----:B------:R-:W1:Y:S01]  /*5f00*/  MUFU.TANH R77, R77 ;  /* 0x0000004d004d7308 */ /* 0x000e620000002400 */
[----:B------:R-:W-:Y:S02]  /*5f10*/  ISETP.GT.AND P3, PT, R103, 0x39, PT ;  /* 0x000000396700780c */ /* 0x000fe40003f64270 */
[----:B------:R-:W-:Y:S02]  /*5f20*/  FSEL R116, R116, -INF , P2 ;  /* 0xff80000074747808 */ /* 0x000fe40001000000 */
[----:B------:R-:W-:Y:S02]  /*5f30*/  FMNMX.FTZ R81, R113, R128, !PT ;  /* 0x0000008071517209 */ /* 0x000fe40007810000 */
[----:B------:R-:W-:Y:S01]  /*5f40*/  ISETP.GT.AND P2, PT, R103, 0x40, PT ;  /* 0x000000406700780c */ /* 0x000fe20003f44270 */
[----:B------:R-:W5:Y:S01]  /*5f50*/  MUFU.TANH R80, R80 ;  /* 0x0000005000507308 */ /* 0x000f620000002400 */
[----:B------:R-:W-:-:S02]  /*5f60*/  FSEL R117, R117, -INF , P3 ;  /* 0xff80000075757808 */ /* 0x000fc40001800000 */
[----:B------:R-:W-:Y:S02]  /*5f70*/  FMNMX.FTZ R128, R116, R81, !PT ;  /* 0x0000005174807209 */ /* 0x000fe40007810000 */
[----:B------:R-:W-:Y:S02]  /*5f80*/  ISETP.GT.AND P3, PT, R103, 0x41, PT ;  /* 0x000000416700780c */ /* 0x000fe40003f64270 */
[----:B------:R-:W-:Y:S01]  /*5f90*/  FSEL R81, R88, -INF , P2 ;  /* 0xff80000058517808 */ /* 0x000fe20001000000 */
[----:B------:R-:W5:Y:S01]  /*5fa0*/  MUFU.TANH R155, R155 ;  /* 0x0000009b009b7308 */ /* 0x000f620000002400 */
        /* <DEDUP_REMOVED lines=27> */
[----:B------:R-:W-:Y:S01]  /*6160*/  ISETP.GT.AND P3, PT, R103, 0x61, PT ;  /* 0x000000616700780c */ /* 0x000fe20003f64270 */
[----:B------:R-:W-:Y:S02]  /*6170*/  WARPGROUP.DEPBAR.LE gsb0, 0x0 ;  /* 0x00008000000079c5 */ /* 0x000fe40000010000 */
[----:B--2---:R-:W-:Y:S01]  /*6180*/  FSEL R9, R9, -INF , P2 ;  /* 0xff80000009097808 */ /* 0x004fe20001000000 */
[----:B------:R-:W-:Y:S01]  /*6190*/  MUFU.TANH R20, R20 ;  /* 0x0000001400147308 */ /* 0x000fe20000002400 */
[----:B------:R-:W-:Y:S01]  /*61a0*/  FMNMX.FTZ R128, R101, R128, !PT ;  /* 0x0000008065807209 */ /* 0x000fe20007810000 */
[----:B------:R-:W-:Y:S01]  /*61b0*/  WARPGROUP.ARRIVE ;  /* 0x00000000000079c5 */ /* 0x000fe20000000000 */
[----:B------:R-:W-:Y:S02]  /*61c0*/  ISETP.GT.AND P2, PT, R103, 0x68, PT ;  /* 0x000000686700780c */ /* 0x000fe40003f44270 */
[----:B------:R-:W-:Y:S01]  /*61d0*/  FSEL R135, R72, -INF , P3 ;  /* 0xff80000048877808 */ /* 0x000fe20001800000 */
[----:B------:R-:W-:Y:S01]  /*61e0*/  FMUL.FTZ R72, R0, R69 ;  /* 0x0000004500487220 */ /* 0x000fe20000410000 */
[----:B------:R-:W-:Y:S01]  /*61f0*/  FMNMX.FTZ R128, R9, R128, !PT ;  /* 0x0000008009807209 */ /* 0x000fe20007810000 */
[----:B------:R-:W-:Y:S01]  /*6200*/  MUFU.TANH R121, R121 ;  /* 0x0000007900797308 */ /* 0x000fe20000002400 */
[----:B------:R-:W-:Y:S01]  /*6210*/  ISETP.GT.AND P3, PT, R103, 0x69, PT ;  /* 0x000000696700780c */ /* 0x000fe20003f64270 */
[----:B------:R-:W-:Y:S01]  /*6220*/  QGMMA.64x64x32.F32.E4M3.E4M3 R24, R136, gdesc[UR12], R24, gsb0 ;  /* 0x00e0000c88187df3 */ /* 0x000fe20008000818 */
[----:B---3--:R-:W-:-:S02]  /*6230*/  FSEL R75, R75, -INF , P2 ;  /* 0xff8000004b4b7808 */ /* 0x008fc40001000000 */
[----:B------:R-:W-:Y:S02]  /*6240*/  FMNMX.FTZ R128, R135, R128, !PT ;  /* 0x0000008087807209 */ /* 0x000fe40007810000 */
[----:B------:R-:W-:Y:S01]  /*6250*/  ISETP.GT.AND P2, PT, R103, 0x70, PT ;  /* 0x000000706700780c */ /* 0x000fe20003f44270 */
[----:B------:R-:W2:Y:S01]  /*6260*/  MUFU.TANH R72, R72 ;  /* 0x0000004800487308 */ /* 0x000ea20000002400 */
[----:B----4-:R-:W-:Y:S01]  /*6270*/  FSEL R61, R76, -INF , P3 ;  /* 0xff8000004c3d7808 */ /* 0x010fe20001800000 */
[C---:B------:R-:W-:Y:S01]  /*6280*/  FMUL.FTZ R76, R0.reuse, R82 ;  /* 0x00000052004c7220 */ /* 0x040fe20000410000 */
[----:B------:R-:W-:Y:S01]  /*6290*/  FMNMX.FTZ R128, R75, R128, !PT ;  /* 0x000000804b807209 */ /* 0x000fe20007810000 */
[----:B------:R-:W-:Y:S01]  /*62a0*/  FMUL.FTZ R82, R0, R87 ;  /* 0x0000005700527220 */ /* 0x000fe20000410000 */
[----:B------:R-:W-:Y:S02]  /*62b0*/  ISETP.GT.AND P3, PT, R103, 0x71, PT ;  /* 0x000000716700780c */ /* 0x000fe40003f64270 */
[----:B-1----:R-:W-:Y:S01]  /*62c0*/  FSEL R77, R77, -INF , P2 ;  /* 0xff8000004d4d7808 */ /* 0x002fe20001000000 */
[----:B------:R-:W-:Y:S01]  /*62d0*/  MUFU.TANH R122, R122 ;  /* 0x0000007a007a7308 */ /* 0x000fe20000002400 */
[----:B------:R-:W-:-:S02]  /*62e0*/  FMNMX.FTZ R128, R61, R128, !PT ;  /* 0x000000803d807209 */ /* 0x000fc40007810000 */
[----:B------:R-:W-:Y:S02]  /*62f0*/  ISETP.GT.AND P2, PT, R103, 0x78, PT ;  /* 0x000000786700780c */ /* 0x000fe40003f44270 */
[----:B-----5:R-:W-:Y:S01]  /*6300*/  FSEL R145, R80, -INF , P3 ;  /* 0xff80000050917808 */ /* 0x020fe20001800000 */
[----:B------:R-:W-:Y:S01]  /*6310*/  FMUL.FTZ R80, R0, R86 ;  /* 0x0000005600507220 */ /* 0x000fe20000410000 */
        /* <DEDUP_REMOVED lines=21> */
[----:B------:R-:W4:Y:S01]  /*6470*/  MUFU.TANH R110, R110 ;  /* 0x0000006e006e7308 */ /* 0x000f220000002400 */
        /* <DEDUP_REMOVED lines=9> */
[----:B------:R-:W5:Y:S01]  /*6510*/  MUFU.TANH R114, R114 ;  /* 0x0000007200727308 */ /* 0x000f620000002400 */
[C---:B------:R-:W-:Y:S01]  /*6520*/  ISETP.GT.AND P3, PT, R103.reuse, 0x99, PT ;  /* 0x000000996700780c */ /* 0x040fe20003f64270 */
[----:B------:R-:W-:Y:S01]  /*6530*/  VIADD R103, R103, 0x8 ;  /* 0x0000000867677836 */ /* 0x000fe20000000000 */
[----:B------:R-:W-:Y:S02]  /*6540*/  FSEL R79, R57, -INF , P2 ;  /* 0xff800000394f7808 */ /* 0x000fe40001000000 */
[----:B------:R-:W-:-:S02]  /*6550*/  FMNMX.FTZ R128, R64, R128, !PT ;  /* 0x0000008040807209 */ /* 0x000fc40007810000 */
[----:B--2---:R-:W-:Y:S01]  /*6560*/  FSEL R72, R72, -INF , P3 ;  /* 0xff80000048487808 */ /* 0x004fe20001800000 */
[----:B------:R-:W-:Y:S01]  /*6570*/  MUFU.TANH R115, R115 ;  /* 0x0000007300737308 */ /* 0x000fe20000002400 */
[----:B------:R-:W-:Y:S01]  /*6580*/  FMNMX.FTZ R57, R79, R128, !PT ;  /* 0x000000804f397209 */ /* 0x000fe20007810000 */
[----:B------:R-:W-:Y:S02]  /*6590*/  WARPGROUP.DEPBAR.LE gsb0, 0x0 ;  /* 0x00008000000079c5 */ /* 0x000fe40000010000 */
[C---:B------:R-:W-:Y:S02]  /*65a0*/  ISETP.GT.AND P3, PT, R103.reuse, RZ, PT ;  /* 0x000000ff6700720c */ /* 0x040fe40003f64270 */
[----:B------:R-:W-:Y:S02]  /*65b0*/  FMNMX.FTZ R57, R72, R57, !PT ;  /* 0x0000003948397209 */ /* 0x000fe40007810000 */
[----:B------:R-:W-:Y:S01]  /*65c0*/  ISETP.GT.AND P4, PT, R103, 0x1, PT ;  /* 0x000000016700780c */ /* 0x000fe20003f84270 */
[----:B------:R-:W2:Y:S01]  /*65d0*/  MUFU.TANH R118, R118 ;  /* 0x0000007600767308 */ /* 0x000ea20000002400 */
[----:B------:R-:W-:Y:S01]  /*65e0*/  FSEL R11, R11, -INF , P3 ;  /* 0xff8000000b0b7808 */ /* 0x000fe20001800000 */
[----:B------:R-:W4:Y:S01]  /*65f0*/  SHFL.BFLY PT, R56, R57, 0x2, 0x1f ;  /* 0x0c401f0039387f89 */ /* 0x000f2200000e0000 */
[----:B------:R-:W-:-:S02]  /*6600*/  ISETP.GT.AND P3, PT, R103, 0x8, PT ;  /* 0x000000086700780c */ /* 0x000fc40003f64270 */
[----:B------:R-:W-:Y:S02]  /*6610*/  FMNMX.FTZ R88, R11, R7, !PT ;  /* 0x000000070b587209 */ /* 0x000fe40007810000 */
[----:B------:R-:W-:Y:S01]  /*6620*/  FSEL R15, R15, -INF , P3 ;  /* 0xff8000000f0f7808 */ /* 0x000fe20001800000 */
[----:B------:R-:W-:Y:S01]  /*6630*/  MUFU.TANH R119, R119 ;  /* 0x0000007700777308 */ /* 0x000fe20000002400 */
[----:B------:R-:W-:-:S04]  /*6640*/  ISETP.GT.AND P3, PT, R103, 0x10, PT ;  /* 0x000000106700780c */ /* 0x000fc80003f64270 */
[----:B------:R-:W-:Y:S02]  /*6650*/  FSEL R121, R121, -INF , P3 ;  /* 0xff80000079797808 */ /* 0x000fe40001800000 */
[----:B------:R-:W-:Y:S01]  /*6660*/  ISETP.GT.AND P3, PT, R103, 0x18, PT ;  /* 0x000000186700780c */ /* 0x000fe20003f64270 */
[----:B------:R-:W2:Y:S03]  /*6670*/  MUFU.TANH R90, R90 ;  /* 0x0000005a005a7308 */ /* 0x000ea60000002400 */
[----:B-1----:R-:W-:Y:S02]  /*6680*/  FSEL R125, R125, -INF , P3 ;  /* 0xff8000007d7d7808 */ /* 0x002fe40001800000 */
[----:B------:R-:W-:-:S03]  /*6690*/  ISETP.GT.AND P3, PT, R103, 0x20, PT ;  /* 0x000000206700780c */ /* 0x000fc60003f64270 */
[----:B------:R-:W-:Y:S01]  /*66a0*/  MUFU.TANH R91, R91 ;  /* 0x0000005b005b7308 */ /* 0x000fe20000002400 */
[----:B---3--:R-:W-:Y:S02]  /*66b0*/  FSEL R106, R106, -INF , P3 ;  /* 0xff8000006a6a7808 */ /* 0x008fe40001800000 */
[----:B----4-:R-:W-:Y:S02]  /*66c0*/  FMNMX.FTZ R83, R57, R56, !PT ;  /* 0x0000003839537209 */ /* 0x010fe40007810000 */
[----:B------:R-:W1:Y:S01]  /*66d0*/  LDC R56, c[0x0][0x988] ;  /* 0x00026200ff387b82 */ /* 0x000e620000000800 */
[----:B------:R-:W-:Y:S02]  /*66e0*/  ISETP.GT.AND P3, PT, R103, 0x28, PT ;  /* 0x000000286700780c */ /* 0x000fe40003f64270 */
[----:B------:R-:W3:Y:S01]  /*66f0*/  SHFL.BFLY PT, R84, R83, 0x1, 0x1f ;  /* 0x0c201f0053547f89 */ /* 0x000ee200000e0000 */
[----:B------:R-:W4:Y:S01]  /*6700*/  MUFU.TANH R94, R94 ;  /* 0x0000005e005e7308 */ /* 0x000f220000002400 */
[----:B------:R-:W-:-:S02]  /*6710*/  FSEL R110, R110, -INF , P3 ;  /* 0xff8000006e6e7808 */ /* 0x000fc40001800000 */
[----:B------:R-:W-:-:S04]  /*6720*/  ISETP.GT.AND P3, PT, R103, 0x30, PT ;  /* 0x000000306700780c */ /* 0x000fc80003f64270 */
[----:B-----5:R-:W-:Y:S01]  /*6730*/  FSEL R114, R114, -INF , P3 ;  /* 0xff80000072727808 */ /* 0x020fe20001800000 */
[----:B------:R-:W-:Y:S01]  /*6740*/  MUFU.TANH R95, R95 ;  /* 0x0000005f005f7308 */ /* 0x000fe20000002400 */
[----:B------:R-:W-:-:S04]  /*6750*/  ISETP.GT.AND P3, PT, R103, 0x38, PT ;  /* 0x000000386700780c */ /* 0x000fc80003f64270 */
[----:B--2---:R-:W-:Y:S02]  /*6760*/  FSEL R118, R118, -INF , P3 ;  /* 0xff80000076767808 */ /* 0x004fe40001800000 */
[C---:B------:R-:W-:Y:S01]  /*6770*/  ISETP.GT.AND P3, PT, R103.reuse, 0x40, PT ;  /* 0x000000406700780c */ /* 0x040fe20003f64270 */
[----:B------:R-:W2:Y:S03]  /*6780*/  MUFU.TANH R98, R98 ;  /* 0x0000006200627308 */ /* 0x000ea60000002400 */
[----:B------:R-:W-:Y:S02]  /*6790*/  FSEL R90, R90, -INF , P3 ;  /* 0xff8000005a5a7808 */ /* 0x000fe40001800000 */
[----:B------:R-:W-:Y:S02]  /*67a0*/  ISETP.GT.AND P3, PT, R103, 0x48, PT ;  /* 0x000000486700780c */ /* 0x000fe40003f64270 */
[----:B---3--:R-:W-:Y:S01]  /*67b0*/  FMNMX.FTZ R57, R83, R84, !PT ;  /* 0x0000005453397209 */ /* 0x008fe20007810000 */
[----:B------:R-:W-:Y:S01]  /*67c0*/  FMUL.FTZ R83, R0, R71 ;  /* 0x0000004700537220 */ /* 0x000fe20000410000 */
[----:B------:R-:W3:Y:S01]  /*67d0*/  MUFU.TANH R99, R99 ;  /* 0x0000006300637308 */ /* 0x000ee20000002400 */
[----:B----4-:R-:W-:-:S02]  /*67e0*/  FSEL R94, R94, -INF , P3 ;  /* 0xff8000005e5e7808 */ /* 0x010fc40001800000 */
[CC--:B-1----:R-:W-:Y:S01]  /*67f0*/  FFMA.FTZ R84, R57.reuse, R56.reuse, -8 ;  /* 0xc100000039547423 */ /* 0x0c2fe20000010038 */
[----:B------:R-:W-:Y:S02]  /*6800*/  FSETP.NEU.FTZ.AND P2, PT, R57, -INF , PT ;  /* 0xff8000003900780b */ /* 0x000fe40003f5d000 */
[C---:B------:R-:W-:Y:S02]  /*6810*/  ISETP.GT.AND P3, PT, R103.reuse, 0x50, PT ;  /* 0x000000506700780c */ /* 0x040fe40003f64270 */
[----:B------:R-:W-:Y:S01]  /*6820*/  FSEL R84, R84, RZ, P2 ;  /* 0x000000ff54547208 */ /* 0x000fe20001000000 */
[----:B------:R-:W1:Y:S01]  /*6830*/  MUFU.TANH R102, R102 ;  /* 0x0000006600667308 */ /* 0x000e620000002400 */
[----:B--2---:R-:W-:Y:S02]  /*6840*/  FSEL R98, R98, -INF , P3 ;  /* 0xff80000062627808 */ /* 0x004fe40001800000 */
[----:B------:R-:W-:Y:S01]  /*6850*/  ISETP.GT.AND P3, PT, R103, 0x58, PT ;  /* 0x000000586700780c */ /* 0x000fe20003f64270 */
        /* <DEDUP_REMOVED lines=19> */
[----:B------:R-:W-:Y:S01]  /*6990*/  ISETP.GT.AND P4, PT, R103, 0x19, PT ;  /* 0x000000196700780c */ /* 0x000fe20003f84270 */
[--C-:B------:R-:W-:Y:S01]  /*69a0*/  FFMA.FTZ R112, R112, R56, -R84.reuse ;  /* 0x0000003870707223 */ /* 0x100fe20000010854 */
[----:B------:R-:W-:Y:S01]  /*69b0*/  FMNMX.FTZ R92, R141, R88, !PT ;  /* 0x000000588d5c7209 */ /* 0x000fe20007810000 */
[--C-:B------:R-:W-:Y:S01]  /*69c0*/  FFMA.FTZ R86, R120, R56, -R84.reuse ;  /* 0x0000003878567223 */ /* 0x100fe20000010854 */
        /* <DEDUP_REMOVED lines=9> */
[----:B------:R-:W-:Y:S01]  /*6a60*/  MUFU.EX2 R20, R104 ;  /* 0x0000006800147308 */ /* 0x000fe20000000800 */
[----:B------:R-:W-:Y:S01]  /*6a70*/  FMNMX.FTZ R92, R106, R92, !PT ;  /* 0x0000005c6a5c7209 */ /* 0x000fe20007810000 */
[-CC-:B-----5:R-:W-:Y:S01]  /*6a80*/  FFMA.FTZ R108, R89, R56.reuse, -R84.reuse ;  /* 0x00000038596c7223 */ /* 0x1a0fe20000010854 */
        /* <DEDUP_REMOVED lines=18> */
[----:B-----5:R-:W-:Y:S01]  /*6bb0*/  FMNMX.FTZ R100, R115, R96, !PT ;  /* 0x0000006073647209 */ /* 0x020fe20007810000 */
[--C-:B------:R-:W-:Y:S01]  /*6bc0*/  FFMA.FTZ R9, R9, R56, -R84.reuse ;  /* 0x0000003809097223 */ /* 0x100fe20000010854 */
[----:B------:R-:W-:Y:S01]  /*6bd0*/  FSEL R119, R119, -INF , P4 ;  /* 0xff80000077777808 */ /* 0x000fe20002000000 */
[----:B------:R-:W5:Y:S01]  /*6be0*/  MUFU.TANH R68, R68 ;  /* 0x0000004400447308 */ /* 0x000f620000002400 */
[----:B------:R-:W-:Y:S01]  /*6bf0*/  FMNMX.FTZ R100, R118, R100, !PT ;  /* 0x0000006476647209 */ /* 0x000fe20007810000 */
[-CC-:B------:R-:W-:Y:S01]  /*6c00*/  FFMA.FTZ R61, R61, R56.reuse, -R84.reuse ;  /* 0x000000383d3d7223 */ /* 0x180fe20000010854 */
[----:B------:R-:W-:Y:S01]  /*6c10*/  ISETP.GT.AND P4, PT, R103, 0x41, PT ;  /* 0x000000416700780c */ /* 0x000fe20003f84270 */
        /* <DEDUP_REMOVED lines=10> */
[----:B------:R-:W-:Y:S01]  /*6cc0*/  FSEL R95, R95, -INF , P4 ;  /* 0xff8000005f5f7808 */ /* 0x000fe20002000000 */
[----:B------:R-:W5:Y:S01]  /*6cd0*/  MUFU.TANH R78, R78 ;  /* 0x0000004e004e7308 */ /* 0x000f620000002400 */
[----:B------:R-:W-:Y:S02]  /*6ce0*/  FMNMX.FTZ R100, R94, R100, !PT ;  /* 0x000000645e647209 */ /* 0x000fe40007810000 */
[----:B------:R-:W-:Y:S02]  /*6cf0*/  ISETP.GT.AND P4, PT, R103, 0x51, PT ;  /* 0x000000516700780c */ /* 0x000fe40003f84270 */
[----:B------:R-:W-:Y:S02]  /*6d00*/  FMNMX.FTZ R89, R95, R100, !PT ;  /* 0x000000645f597209 */ /* 0x000fe40007810000 */
[----:B---3--:R-:W-:Y:S01]  /*6d10*/  FSEL R99, R99, -INF , P4 ;  /* 0xff80000063637808 */ /* 0x008fe20002000000 */
[----:B------:R-:W3:Y:S01]  /*6d20*/  MUFU.TANH R80, R80 ;  /* 0x0000005000507308 */ /* 0x000ee20000002400 */
[----:B------:R-:W-:-:S02]  /*6d30*/  FMNMX.FTZ R104, R98, R89, !PT ;  /* 0x0000005962687209 */ /* 0x000fc40007810000 */
[----:B------:R-:W-:Y:S02]  /*6d40*/  ISETP.GT.AND P4, PT, R103, 0x59, PT ;  /* 0x000000596700780c */ /* 0x000fe40003f84270 */
[----:B-1----:R-:W-:Y:S01]  /*6d50*/  FSEL R89, R102, -INF , P3 ;  /* 0xff80000066597808 */ /* 0x002fe20001800000 */
[----:B------:R-:W-:Y:S01]  /*6d60*/  FFMA.FTZ R102, R93, R56, -R84 ;  /* 0x000000385d667223 */ /* 0x000fe20000010854 */
[----:B------:R-:W-:Y:S01]  /*6d70*/  FMNMX.FTZ R104, R99, R104, !PT ;  /* 0x0000006863687209 */ /* 0x000fe20007810000 */
[----:B------:R1:W-:Y:S01]  /*6d80*/  MUFU.EX2 R100, R108 ;  /* 0x0000006c00647308 */ /* 0x0003e20000000800 */
[----:B------:R-:W-:Y:S02]  /*6d90*/  ISETP.GT.AND P3, PT, R103, 0x60, PT ;  /* 0x000000606700780c */ /* 0x000fe40003f64270 */
[----:B--2---:R-:W-:Y:S02]  /*6da0*/  FSEL R127, R127, -INF , P4 ;  /* 0xff8000007f7f7808 */ /* 0x004fe40002000000 */
[----:B------:R-:W-:-:S02]  /*6db0*/  FMNMX.FTZ R104, R89, R104, !PT ;  /* 0x0000006859687209 */ /* 0x000fc40007810000 */
[----:B------:R-:W-:Y:S01]  /*6dc0*/  ISETP.GT.AND P4, PT, R103, 0x61, PT ;  /* 0x000000616700780c */ /* 0x000fe20003f84270 */
[----:B------:R-:W-:Y:S01]  /*6dd0*/  MUFU.TANH R82, R82 ;  /* 0x0000005200527308 */ /* 0x000fe20000002400 */
[----:B------:R-:W-:Y:S01]  /*6de0*/  FSEL R21, R21, -INF , P3 ;  /* 0xff80000015157808 */ /* 0x000fe20001800000 */
[----:B-1----:R-:W-:Y:S01]  /*6df0*/  FFMA.FTZ R108, R131, R56, -R84 ;  /* 0x00000038836c7223 */ /* 0x002fe20000010854 */
[----:B------:R-:W-:Y:S02]  /*6e00*/  FMNMX.FTZ R104, R127, R104, !PT ;  /* 0x000000687f687209 */ /* 0x000fe40007810000 */
[----:B------:R-:W-:Y:S02]  /*6e10*/  ISETP.GT.AND P3, PT, R103, 0x68, PT ;  /* 0x000000686700780c */ /* 0x000fe40003f64270 */
[----:B----4-:R-:W-:Y:S01]  /*6e20*/  FSEL R93, R74, -INF , P4 ;  /* 0xff8000004a5d7808 */ /* 0x010fe20002000000 */
[----:B------:R-:W1:Y:S01]  /*6e30*/  MUFU.TANH R58, R58 ;  /* 0x0000003a003a7308 */ /* 0x000e620000002400 */
[----:B------:R-:W-:-:S02]  /*6e40*/  FMNMX.FTZ R104, R21, R104, !PT ;  /* 0x0000006815687209 */ /* 0x000fc40007810000 */
[----:B------:R-:W-:Y:S02]  /*6e50*/  ISETP.GT.AND P4, PT, R103, 0x69, PT ;  /* 0x000000696700780c */ /* 0x000fe40003f84270 */
[----:B------:R-:W-:Y:S02]  /*6e60*/  FSEL R60, R60, -INF , P3 ;  /* 0xff8000003c3c7808 */ /* 0x000fe40001800000 */
[----:B------:R-:W-:Y:S01]  /*6e70*/  FMNMX.FTZ R104, R93, R104, !PT ;  /* 0x000000685d687209 */ /* 0x000fe20007810000 */
[----:B------:R-:W-:Y:S01]  /*6e80*/  MUFU.TANH R59, R59 ;  /* 0x0000003b003b7308 */ /* 0x000fe20000002400 */
[----:B------:R-:W-:Y:S02]  /*6e90*/  ISETP.GT.AND P3, PT, R103, 0x70, PT ;  /* 0x000000706700780c */ /* 0x000fe40003f64270 */
[----:B-----5:R-:W-:Y:S02]  /*6ea0*/  FSEL R131, R68, -INF , P4 ;  /* 0xff80000044837808 */ /* 0x020fe40002000000 */
[----:B------:R-:W-:-:S02]  /*6eb0*/  FMNMX.FTZ R104, R60, R104, !PT ;  /* 0x000000683c687209 */ /* 0x000fc40007810000 */
[----:B------:R-:W-:Y:S01]  /*6ec0*/  ISETP.GT.AND P4, PT, R103, 0x71, PT ;  /* 0x000000716700780c */ /* 0x000fe20003f84270 */
[----:B------:R2:W-:Y:S01]  /*6ed0*/  MUFU.EX2 R74, R102 ;  /* 0x00000066004a7308 */ /* 0x0005e20000000800 */
[----:B------:R-:W-:Y:S02]  /*6ee0*/  FSEL R76, R76, -INF , P3 ;  /* 0xff8000004c4c7808 */ /* 0x000fe40001800000 */
[----:B------:R-:W-:Y:S02]  /*6ef0*/  FMNMX.FTZ R104, R131, R104, !PT ;  /* 0x0000006883687209 */ /* 0x000fe40007810000 */
[----:B------:R-:W-:Y:S02]  /*6f00*/  ISETP.GT.AND P3, PT, R103, 0x78, PT ;  /* 0x000000786700780c */ /* 0x000fe40003f64270 */
[----:B------:R-:W-:Y:S01]  /*6f10*/  FMNMX.FTZ R104, R76, R104, !PT ;  /* 0x000000684c687209 */ /* 0x000fe20007810000 */
[----:B------:R-:W4:Y:S01]  /*6f20*/  MUFU.TANH R62, R62 ;  /* 0x0000003e003e7308 */ /* 0x000f220000002400 */
[----:B--2---:R-:W-:-:S01]  /*6f30*/  FFMA.FTZ R102, R97, R56, -R84 ;  /* 0x0000003861667223 */ /* 0x004fc20000010854 */
[----:B------:R-:W-:-:S02]  /*6f40*/  FSEL R97, R78, -INF , P4 ;  /* 0xff8000004e617808 */ /* 0x000fc40002000000 */
[----:B------:R-:W-:Y:S02]  /*6f50*/  ISETP.GT.AND P4, PT, R103, 0x79, PT ;  /* 0x000000796700780c */ /* 0x000fe40003f84270 */
[----:B---3--:R-:W-:Y:S02]  /*6f60*/  FSEL R80, R80, -INF , P3 ;  /* 0xff80000050507808 */ /* 0x008fe40001800000 */
[----:B------:R-:W-:Y:S01]  /*6f70*/  FMNMX.FTZ R104, R97, R104, !PT ;  /* 0x0000006861687209 */ /* 0x000fe20007810000 */
[----:B------:R2:W-:Y:S01]  /*6f80*/  MUFU.EX2 R68, R108 ;  /* 0x0000006c00447308 */ /* 0x0005e20000000800 */
[----:B------:R-:W-:Y:S02]  /*6f90*/  ISETP.GT.AND P3, PT, R103, 0x80, PT ;  /* 0x000000806700780c */ /* 0x000fe40003f64270 */
[----:B------:R-:W-:Y:S02]  /*6fa0*/  FMNMX.FTZ R104, R80, R104, !PT ;  /* 0x0000006850687209 */ /* 0x000fe40007810000 */
[----:B-1----:R-:W-:-:S02]  /*6fb0*/  FSEL R58, R58, -INF , P3 ;  /* 0xff8000003a3a7808 */ /* 0x002fc40001800000 */
[----:B------:R-:W-:Y:S01]  /*6fc0*/  ISETP.GT.AND P3, PT, R103, 0x88, PT ;  /* 0x000000886700780c */ /* 0x000fe20003f64270 */
[----:B------:R-:W1:Y:S01]  /*6fd0*/  MUFU.TANH R63, R63 ;  /* 0x0000003f003f7308 */ /* 0x000e620000002400 */
[----:B--2---:R-:W-:-:S01]  /*6fe0*/  FFMA.FTZ R108, R133, R56, -R84 ;  /* 0x00000038856c7223 */ /* 0x004fc20000010854 */
[----:B------:R-:W-:Y:S02]  /*6ff0*/  FSEL R133, R82, -INF , P4 ;  /* 0xff80000052857808 */ /* 0x000fe40002000000 */
[----:B------:R-:W-:Y:S02]  /*7000*/  ISETP.GT.AND P4, PT, R103, 0x81, PT ;  /* 0x000000816700780c */ /* 0x000fe40003f84270 */
[----:B------:R-:W-:Y:S02]  /*7010*/  FMNMX.FTZ R104, R133, R104, !PT ;  /* 0x0000006885687209 */ /* 0x000fe40007810000 */
[----:B------:R-:W2:Y:S01]  /*7020*/  MUFU.TANH R66, R66 ;  /* 0x0000004200427308 */ /* 0x000ea20000002400 */
[----:B----4-:R-:W-:-:S02]  /*7030*/  FSEL R62, R62, -INF , P3 ;  /* 0xff8000003e3e7808 */ /* 0x010fc40001800000 */
[----:B------:R-:W-:-:S05]  /*7040*/  ISETP.GT.AND P3, PT, R103, 0x90, PT ;  /* 0x000000906700780c */ /* 0x000fca0003f64270 */
[----:B------:R3:W-:Y:S08]  /*7050*/  MUFU.EX2 R78, R102 ;  /* 0x00000066004e7308 */ /* 0x0007f00000000800 */
[----:B------:R-:W4:Y:S01]  /*7060*/  MUFU.TANH R67, R67 ;  /* 0x0000004300437308 */ /* 0x000f220000002400 */
[----:B---3--:R-:W-:Y:S02]  /*7070*/  FSEL R102, R59, -INF , P4 ;  /* 0xff8000003b667808 */ /* 0x008fe40002000000 */
[----:B------:R-:W-:-:S02]  /*7080*/  FMNMX.FTZ R59, R58, R104, !PT ;  /* 0x000000683a3b7209 */ /* 0x000fc40007810000 */
[----:B------:R-:W-:Y:S02]  /*7090*/  ISETP.GT.AND P4, PT, R103, 0x89, PT ;  /* 0x000000896700780c */ /* 0x000fe40003f84270 */
[----:B------:R-:W-:Y:S01]  /*70a0*/  FMNMX.FTZ R59, R102, R59, !PT ;  /* 0x0000003b663b7209 */ /* 0x000fe20007810000 */
[----:B------:R-:W3:Y:S01]  /*70b0*/  MUFU.TANH R70, R70 ;  /* 0x0000004600467308 */ /* 0x000ee20000002400 */
[----:B-1----:R-:W-:Y:S02]  /*70c0*/  FSEL R63, R63, -INF , P4 ;  /* 0xff8000003f3f7808 */ /* 0x002fe40002000000 */
[----:B------:R-:W-:Y:S02]  /*70d0*/  FMNMX.FTZ R104, R62, R59, !PT ;  /* 0x0000003b3e687209 */ /* 0x000fe40007810000 */
[----:B------:R-:W-:Y:S02]  /*70e0*/  ISETP.GT.AND P4, PT, R103, 0x91, PT ;  /* 0x000000916700780c */ /* 0x000fe40003f84270 */
[----:B--2---:R-:W-:Y:S01]  /*70f0*/  FSEL R66, R66, -INF , P3 ;  /* 0xff80000042427808 */ /* 0x004fe20001800000 */
[----:B------:R-:W1:Y:S01]  /*7100*/  MUFU.TANH R83, R83 ;  /* 0x0000005300537308 */ /* 0x000e620000002400 */
[----:B------:R-:W-:-:S02]  /*7110*/  FMNMX.FTZ R59, R63, R104, !PT ;  /* 0x000000683f3b7209 */ /* 0x000fc40007810000 */
[----:B------:R-:W-:Y:S02]  /*7120*/  ISETP.GT.AND P3, PT, R103, 0x98, PT ;  /* 0x000000986700780c */ /* 0x000fe40003f64270 */
[----:B----4-:R-:W-:Y:S02]  /*7130*/  FSEL R67, R67, -INF , P4 ;  /* 0xff80000043437808 */ /* 0x010fe40002000000 */
[----:B------:R-:W-:Y:S01]  /*7140*/  ISETP.GT.AND P4, PT, R103, 0x99, PT ;  /* 0x000000996700780c */ /* 0x000fe20003f84270 */
[----:B------:R2:W-:Y:S01]  /*7150*/  MUFU.EX2 R82, R108 ;  /* 0x0000006c00527308 */ /* 0x0005e20000000800 */
[----:B---3--:R-:W-:Y:S01]  /*7160*/  FSEL R103, R70, -INF , P3 ;  /* 0xff80000046677808 */ /* 0x008fe20001800000 */
[-CC-:B------:R-:W-:Y:S01]  /*7170*/  FFMA.FTZ R70, R75, R56.reuse, -R84.reuse ;  /* 0x000000384b467223 */ /* 0x180fe20000010854 */
[----:B------:R-:W-:-:S01]  /*7180*/  FFMA.FTZ R75, R77, R56, -R84 ;  /* 0x000000384d4b7223 */ /* 0x000fc20000010854 */
[----:B------:R-:W-:-:S04]  /*7190*/  FFMA.FTZ R77, R149, R56, -R84 ;  /* 0x00000038954d7223 */ /* 0x000fc80000010854 */
[----:B------:R3:W-:Y:S01]  /*71a0*/  MUFU.EX2 R96, R116 ;  /* 0x0000007400607308 */ /* 0x0007e20000000800 */
[----:B--2---:R-:W-:Y:S02]  /*71b0*/  FMNMX.FTZ R108, R66, R59, !PT ;  /* 0x0000003b426c7209 */ /* 0x004fe40007810000 */
[----:B-1----:R-:W-:Y:S02]  /*71c0*/  FSEL R83, R83, -INF , P4 ;  /* 0xff80000053537808 */ /* 0x002fe40002000000 */
[----:B------:R-:W-:-:S03]  /*71d0*/  FMNMX.FTZ R108, R67, R108, !PT ;  /* 0x0000006c436c7209 */ /* 0x000fc60007810000 */
[----:B------:R-:W-:Y:S01]  /*71e0*/  MUFU.EX2 R12, R124 ;  /* 0x0000007c000c7308 */ /* 0x000fe20000000800 */
[----:B------:R-:W-:-:S04]  /*71f0*/  FMNMX.FTZ R108, R103, R108, !PT ;  /* 0x0000006c676c7209 */ /* 0x000fc80007810000 */
[----:B------:R-:W-:Y:S01]  /*7200*/  FMNMX.FTZ R59, R83, R108, !PT ;  /* 0x0000006c533b7209 */ /* 0x000fe20007810000 */
[----:B------:R-:W-:-:S02]  /*7210*/  FFMA.FTZ R108, R145, R56, -R84 ;  /* 0x00000038916c7223 */ /* 0x000fc40000010854 */
[----:B------:R1:W-:Y:S02]  /*7220*/  MUFU.EX2 R104, R135 ;  /* 0x0000008700687308 */ /* 0x0003e40000000800 */
[----:B---3--:R-:W2:Y:S06]  /*7230*/  SHFL.BFLY PT, R116, R59, 0x2, 0x1f ;  /* 0x0c401f003b747f89 */ /* 0x008eac00000e0000 */
[----:B------:R3:W-:Y:S01]  /*7240*/  MUFU.EX2 R92, R112 ;  /* 0x00000070005c7308 */ /* 0x0007e20000000800 */
[----:B-1----:R-:W-:-:S01]  /*7250*/  FFMA.FTZ R135, R64, R56, -R84 ;  /* 0x0000003840877223 */ /* 0x002fc20000010854 */
[----:B------:R-:W-:Y:S01]  /*7260*/  FFMA.FTZ R64, R79, R56, -R84 ;  /* 0x000000384f407223 */ /* 0x000fe20000010854 */
[----:B------:R-:W-:-:S05]  /*7270*/  FSEL R79, R57, RZ, P2 ;  /* 0x000000ff394f7208 */ /* 0x000fca0001000000 */
[----:B------:R-:W-:Y:S01]  /*7280*/  MUFU.EX2 R71, R71 ;  /* 0x0000004700477308 */ /* 0x000fe20000000800 */
[----:B---3--:R-:W-:-:S01]  /*7290*/  FFMA.FTZ R112, R147, R56, -R84 ;  /* 0x0000003893707223 */ /* 0x008fc20000010854 */
[----:B------:R-:W-:-:S04]  /*72a0*/  FADD.FTZ R147, -R79, R8 ;  /* 0x000000084f937221 */ /* 0x000fc80000010100 */
[----:B------:R-:W-:Y:S02]  /*72b0*/  FMUL.FTZ R8, R147, R56 ;  /* 0x0000003893087220 */ /* 0x000fe40000410000 */
[----:B------:R-:W-:Y:S01]  /*72c0*/  MUFU.EX2 R10, R10 ;  /* 0x0000000a000a7308 */ /* 0x000fe20000000800 */
[----:B--2---:R-:W-:Y:S01]  /*72d0*/  FMNMX.FTZ R124, R59, R116, !PT ;  /* 0x000000743b7c7209 */ /* 0x004fe20007810000 */
[-CC-:B------:R-:W-:Y:S01]  /*72e0*/  FFMA.FTZ R116, R151, R56.reuse, -R84.reuse ;  /* 0x0000003897747223 */ /* 0x180fe20000010854 */
[----:B------:R-:W-:-:S03]  /*72f0*/  FFMA.FTZ R84, R72, R56, -R84 ;  /* 0x0000003848547223 */ /* 0x000fc60000010854 */
[----:B------:R-:W1:Y:S02]  /*7300*/  SHFL.BFLY PT, R59, R124, 0x1, 0x1f ;  /* 0x0c201f007c3b7f89 */ /* 0x000e6400000e0000 */
[----:B------:R-:W2:Y:S08]  /*7310*/  MUFU.EX2 R8, R8 ;  /* 0x0000000800087308 */ /* 0x000eb00000000800 */
[----:B------:R-:W-:Y:S08]  /*7320*/  MUFU.EX2 R13, R13 ;  /* 0x0000000d000d7308 */ /* 0x000ff00000000800 */
[----:B------:R-:W-:Y:S01]  /*7330*/  MUFU.EX2 R14, R14 ;  /* 0x0000000e000e7308 */ /* 0x000fe20000000800 */
[----:B-1----:R-:W-:-:S07]  /*7340*/  FMNMX.FTZ R59, R124, R59, !PT ;  /* 0x0000003b7c3b7209 */ /* 0x002fce0007810000 */
        /* <DEDUP_REMOVED lines=16> */
[----:B--2---:R-:W-:-:S01]  /*7450*/  FFMA.FTZ R125, R8, R4, R71 ;  /* 0x00000004087d7223 */ /* 0x004fc20000010047 */
[-CC-:B------:R-:W-:Y:S01]  /*7460*/  FFMA.FTZ R126, R143, R56.reuse, -R145.reuse ;  /* 0x000000388f7e7223 */ /* 0x180fe20000010891 */
[----:B------:R-:W-:-:S01]  /*7470*/  FFMA.FTZ R106, R106, R56, -R145 ;  /* 0x000000386a6a7223 */ /* 0x000fc20000010891 */
[----:B------:R-:W-:Y:S01]  /*7480*/  FFMA.FTZ R109, R109, R56, -R145 ;  /* 0x000000386d6d7223 */ /* 0x000fe20000010891 */
[----:B------:R-:W-:-:S01]  /*7490*/  FADD.FTZ R130, R10, R125 ;  /* 0x0000007d0a827221 */ /* 0x000fc20000010000 */
        /* <DEDUP_REMOVED lines=54> */
[----:B--2---:R-:W-:-:S01]  /*7800*/  FADD.FTZ R132, R106, R93 ;  /* 0x0000005d6a847221 */ /* 0x004fc20000010000 */
[----:B------:R-:W-:-:S06]  /*7810*/  FFMA.FTZ R93, R131, R56, -R145 ;  /* 0x00000038835d7223 */ /* 0x000fcc0000010891 */
[----:B------:R-:W2:Y:S01]  /*7820*/  MUFU.EX2 R110, R110 ;  /* 0x0000006e006e7308 */ /* 0x000ea20000000800 */
[----:B---3--:R-:W-:-:S04]  /*7830*/  FADD.FTZ R3, R105, R4 ;  /* 0x0000000469037221 */ /* 0x008fc80000010000 */
[----:B------:R-:W-:-:S03]  /*7840*/  FADD.FTZ R4, R88, R3 ;  /* 0x0000000358047221 */ /* 0x000fc60000010000 */
        /* <DEDUP_REMOVED lines=24> */
[----:B------:R-:W-:-:S02]  /*79d0*/  FFMA.FTZ R125, R133, R56, -R145 ;  /* 0x00000038857d7223 */ /* 0x000fc40000010891 */
        /* <DEDUP_REMOVED lines=11> */
[----:B---3--:R-:W-:-:S07]  /*7a90*/  FADD.FTZ R3, R95, R4 ;  /* 0x000000045f037221 */ /* 0x008fce0000010000 */
[----:B------:R-:W3:Y:S01]  /*7aa0*/  MUFU.EX2 R89, R89 ;  /* 0x0000005900597308 */ /* 0x000ee20000000800 */
[----:B-1----:R-:W-:-:S01]  /*7ab0*/  FADD.FTZ R4, R98, R3 ;  /* 0x0000000362047221 */ /* 0x002fc20000010000 */
[----:B------:R-:W-:Y:S01]  /*7ac0*/  FADD.FTZ R3, R78, R127 ;  /* 0x0000007f4e037221 */ /* 0x000fe20000010000 */
[----:B------:R-:W-:-:S03]  /*7ad0*/  FFMA.FTZ R127, R102, R56, -R145 ;  /* 0x00000038667f7223 */ /* 0x000fc60000010891 */
        /* <DEDUP_REMOVED lines=10> */
[----:B---3--:R-:W-:-:S04]  /*7b80*/  FADD.FTZ R3, R9, R102 ;  /* 0x0000006609037221 */ /* 0x008fc80000010000 */
        /* <DEDUP_REMOVED lines=28> */
[----:B------:R-:W-:-:S06]  /*7d50*/  IMAD.U32 R129, RZ, RZ, UR7 ;  /* 0x00000007ff817e24 */ /* 0x000fcc000f8e00ff */
[----:B------:R-:W1:Y:S01]  /*7d60*/  MUFU.EX2 R58, R58 ;  /* 0x0000003a003a7308 */ /* 0x000e620000000800 */
[----:B--2---:R-:W-:-:S07]  /*7d70*/  FADD.FTZ R3, R125, R4 ;  /* 0x000000047d037221 */ /* 0x004fce0000010000 */
[----:B------:R-:W2:Y:S01]  /*7d80*/  MUFU.EX2 R116, R116 ;  /* 0x0000007400747308 */ /* 0x000ea20000000800 */
[----:B---3--:R-:W-:-:S07]  /*7d90*/  FADD.FTZ R103, R77, R132 ;  /* 0x000000844d677221 */ /* 0x008fce0000010000 */
[----:B------:R-:W3:Y:S01]  /*7da0*/  MUFU.EX2 R127, R127 ;  /* 0x0000007f007f7308 */ /* 0x000ee20000000800 */
[----:B-1----:R-:W-:-:S01]  /*7db0*/  FADD.FTZ R4, R58, R3 ;  /* 0x000000033a047221 */ /* 0x002fc20000010000 */
[----:B------:R-:W-:-:S05]  /*7dc0*/  @!P0 VIADD R3, R129, 0x13240 ;  /* 0x0001324081038836 */ /* 0x000fca0000000000 */
[----:B------:R-:W-:Y:S01]  /*7dd0*/  @!P0 PRMT R3, RZ, 0x654, R3 ;  /* 0x00000654ff038816 */ /* 0x000fe20000000003 */
[----:B------:R-:W1:Y:S01]  /*7de0*/  MUFU.EX2 R69, R69 ;  /* 0x0000004500457308 */ /* 0x000e620000000800 */
[----:B--2---:R-:W-:-:S02]  /*7df0*/  FADD.FTZ R132, R116, R103 ;  /* 0x0000006774847221 */ /* 0x004fc40000010000 */
[----:B------:R2:W-:Y:S05]  /*7e00*/  @!P0 SYNCS.ARRIVE.TRANS64.RED.A1T0 RZ, [R3+URZ], RZ ;  /* 0x000000ff03ff89a7 */ /* 0x0005ea000810043f */
[----:B------:R-:W4:Y:S01]  /*7e10*/  MUFU.EX2 R62, R62 ;  /* 0x0000003e003e7308 */ /* 0x000f220000000800 */
[----:B---3--:R-:W-:-:S07]  /*7e20*/  FADD.FTZ R103, R127, R4 ;  /* 0x000000047f677221 */ /* 0x008fce0000010000 */
[----:B------:R-:W3:Y:S01]  /*7e30*/  MUFU.EX2 R120, R120 ;  /* 0x0000007800787308 */ /* 0x000ee20000000800 */
[----:B-1----:R-:W-:-:S07]  /*7e40*/  FADD.FTZ R129, R69, R132 ;  /* 0x0000008445817221 */ /* 0x002fce0000010000 */
[----:B------:R-:W2:Y:S01]  /*7e50*/  MUFU.EX2 R63, R63 ;  /* 0x0000003f003f7308 */ /* 0x000ea20000000800 */
[----:B----4-:R-:W-:-:S07]  /*7e60*/  FADD.FTZ R4, R62, R103 ;  /* 0x000000673e047221 */ /* 0x010fce0000010000 */
        /* <DEDUP_REMOVED lines=19> */
.L_x_11677:
[----:B------:R-:W-:Y:S01]  /*7fa0*/  UIADD3 UR4, UR11, 0x13260, URZ ;  /* 0x000132600b047890 */ /* 0x000fe2000fffe03f */
[----:B------:R-:W-:Y:S01]  /*7fb0*/  ISETP.LT.AND P2, PT, R6, UR26, PT ;  /* 0x0000001a06007c0c */ /* 0x000fe2000bf41270 */
[----:B------:R-:W-:Y:S01]  /*7fc0*/  UIADD3 UR7, UR26, -0x1, URZ ;  /* 0xffffffff1a077890 */ /* 0x000fe2000fffe03f */
[----:B------:R-:W-:Y:S01]  /*7fd0*/  F2FP.SATFINITE.E4M3.F32.PACK_AB_MERGE_C R61, R61, R70, RZ ;  /* 0x000000463d3d723e */ /* 0x000fe200048070ff */
[----:B------:R-:W-:Y:S01]  /*7fe0*/  UPRMT UR4, UR39, 0x654, UR4 ;  /* 0x0000065427047896 */ /* 0x000fe20008000004 */
[----:B------:R-:W-:Y:S01]  /*7ff0*/  F2FP.SATFINITE.E4M3.F32.PACK_AB_MERGE_C R13, R14, R13, RZ ;  /* 0x0000000d0e0d723e */ /* 0x000fe200048070ff */
[-C--:B------:R-:W-:Y:S01]  /*8000*/  FMUL.FTZ R24, R24, R8.reuse ;  /* 0x0000000818187220 */ /* 0x080fe20000410000 */
[----:B------:R-:W-:Y:S01]  /*8010*/  F2FP.SATFINITE.E4M3.F32.PACK_AB_MERGE_C R15, R84, R15, RZ ;  /* 0x0000000f540f723e */ /* 0x000fe200048070ff */
[-C--:B------:R-:W-:Y:S01]  /*8020*/  FMUL.FTZ R25, R25, R8.reuse ;  /* 0x0000000819197220 */ /* 0x080fe20000410000 */
[----:B------:R-:W-:Y:S01]  /*8030*/  F2FP.SATFINITE.E4M3.F32.PACK_AB_MERGE_C R12, R12, R87, RZ ;  /* 0x000000570c0c723e */ /* 0x000fe200048070ff */
[----:B------:R-:W-:Y:S01]  /*8040*/  UMOV UR26, UR7 ;  /* 0x00000007001a7c82 */ /* 0x000fe20008000000 */
        /* <DEDUP_REMOVED lines=72> */
[----:B------:R-:W-:-:S05]  /*84d0*/  UMOV UR26, UR7 ;  /* 0x00000007001a7c82 */ /* 0x000fca0008000000 */
.L_x_11668:
[----:B------:R-:W-:-:S13]  /*84e0*/  ISETP.LE.AND P2, PT, RZ, UR26, PT ;  /* 0x0000001aff007c0c */ /* 0x000fda000bf43270 */
[----:B------:R-:W-:Y:S05]  /*84f0*/  @!P2 BRA `(.L_x_11679) ;  /* 0x0000002c0018a947 */ /* 0x000fea0003800000 */
[----:B------:R-:W-:Y:S01]  /*8500*/  IMAD.MOV.U32 R7, RZ, RZ, R59 ;  /* 0x000000ffff077224 */ /* 0x000fe200078e003b */
[----:B------:R-:W-:Y:S01]  /*8510*/  UMOV UR4, UR38 ;  /* 0x0000002600047c82 */ /* 0x000fe20008000000 */
[----:B------:R-:W-:Y:S02]  /*8520*/  IMAD.MOV.U32 R6, RZ, RZ, R57 ;  /* 0x000000ffff067224 */ /* 0x000fe400078e0039 */
[----:B------:R-:W-:-:S07]  /*8530*/  IMAD.MOV.U32 R8, RZ, RZ, R2 ;  /* 0x000000ffff087224 */ /* 0x000fce00078e0002 */
.L_x_11689:
[----:B------:R-:W-:-:S04]  /*8540*/  UIADD3 UR38, UR4, 0x1, URZ ;  /* 0x0000000104267890 */ /* 0x000fc8000fffe03f */
[----:B------:R-:W-:-:S04]  /*8550*/  UISETP.NE.AND UP0, UPT, UR38, 0x2, UPT ;  /* 0x000000022600788c */ /* 0x000fc8000bf05270 */
[----:B------:R-:W-:Y:S02]  /*8560*/  USEL UR5, URZ, 0x1, UP0 ;  /* 0x000000013f057887 */ /* 0x000fe40008000000 */
[----:B------:R-:W-:-:S04]  /*8570*/  USEL UR38, UR38, URZ, UP0 ;  /* 0x0000003f26267287 */ /* 0x000fc80008000000 */
[----:B------:R-:W-:Y:S01]  /*8580*/  LOP3.LUT R2, R8, UR5, RZ, 0x3c, !PT ;  /* 0x0000000508027c12 */ /* 0x000fe2000f8e3cff */
[----:B------:R-:W-:Y:S07]  /*8590*/  @!P1 BRA `(.L_x_11680) ;  /* 0x0000000000049947 */ /* 0x000fee0003800000 */
[----:B------:R-:W-:Y:S01]  /*85a0*/  BPT.TRAP 0x1 ;  /* 0x000000040000795c */ /* 0x000fe20000300000 */
.L_x_11680:
[----:B------:R-:W-:Y:S01]  /*85b0*/  ULEA UR5, UR38, UR40, 0x3 ;  /* 0x0000002826057291 */ /* 0x000fe2000f8e183f */
[----:B------:R-:W-:-:S08]  /*85c0*/  SHF.L.U32 R9, R2, 0x1f, RZ ;  /* 0x0000001f02097819 */ /* 0x000fd000000006ff */
[----:B------:R1:W2:Y:S01]  /*85d0*/  SYNCS.PHASECHK.TRANS64.TRYWAIT P2, [UR5+0x13230], R9 ;  /* 0x01323009ff0075a7 */ /* 0x0002a20008040145 */
[----:B------:R-:W-:Y:S05]  /*85e0*/  @!P1 BRA `(.L_x_11681) ;  /* 0x0000000000049947 */ /* 0x000fea0003800000 */
[----:B------:R-:W-:Y:S01]  /*85f0*/  BPT.TRAP 0x1 ;  /* 0x000000040000795c */ /* 0x000fe20000300000 */
.L_x_11681:
[----:B--2---:R-:W-:Y:S05]  /*8600*/  @P2 BRA `(.L_x_11682) ;  /* 0x0000000000082947 */ /* 0x004fea0003800000 */
[----:B------:R-:W2:Y:S02]  /*8610*/  SYNCS.PHASECHK.TRANS64.TRYWAIT P2, [UR5+0x13230], R9 ;  /* 0x01323009ff0075a7 */ /* 0x000ea40008040145 */
[----:B--2---:R-:W-:Y:S05]  /*8620*/  @!P2 BRA `(.L_x_11683) ;  /* 0x0000007000b8a947 */ /* 0x004fea0003800000 */
.L_x_11682:
        /* <DEDUP_REMOVED lines=38> */
[----:B------:R-:W-:Y:S02]  /*8890*/  UIADD3 UR6, UR5, 0x182, URZ ;  /* 0x0000018205067890 */ /* 0x000fe4000fffe03f */
[----:B------:R-:W-:Y:S01]  /*88a0*/  UIADD3 UR5, UR5, 0x202, URZ ;  /* 0x0000020205057890 */ /* 0x000fe2000fffe03f */
        /* <DEDUP_REMOVED lines=25> */
.L_x_11684:
[----:B------:R-:W-:Y:S01]  /*8a40*/  ULEA UR5, UR4, UR40, 0x3 ;  /* 0x0000002804057291 */ /* 0x000fe2000f8e183f */
[----:B------:R-:W-:-:S08]  /*8a50*/  SHF.L.U32 R8, R8, 0x1f, RZ ;  /* 0x0000001f08087819 */ /* 0x000fd000000006ff */
[----:B------:R3:W4:Y:S01]  /*8a60*/  SYNCS.PHASECHK.TRANS64.TRYWAIT P2, [UR5+0x13250], R8 ;  /* 0x01325008ff0075a7 */ /* 0x0007220008040145 */
[----:B------:R-:W-:Y:S05]  /*8a70*/  @!P1 BRA `(.L_x_11685) ;  /* 0x0000000000049947 */ /* 0x000fea0003800000 */
[----:B------:R-:W-:Y:S01]  /*8a80*/  BPT.TRAP 0x1 ;  /* 0x000000040000795c */ /* 0x000fe20000300000 */
.L_x_11685:
[----:B----4-:R-:W-:Y:S05]  /*8a90*/  @P2 BRA `(.L_x_11686) ;  /* 0x0000000000082947 */ /* 0x010fea0003800000 */
[----:B------:R-:W4:Y:S02]  /*8aa0*/  SYNCS.PHASECHK.TRANS64.TRYWAIT P2, [UR5+0x13250], R8 ;  /* 0x01325008ff0075a7 */ /* 0x000f240008040145 */
[----:B----4-:R-:W-:Y:S05]  /*8ab0*/  @!P2 BRA `(.L_x_11687) ;  /* 0x0000006c00aca947 */ /* 0x010fea0003800000 */
.L_x_11686:
[----:B------:R-:W-:Y:S01]  /*8ac0*/  UIADD3 UR6, UR40, 0x1000, URZ ;  /* 0x0000100028067890 */ /* 0x000fe2000fffe03f */
[----:B------:R-:W-:Y:S01]  /*8ad0*/  WARPGROUP.ARRIVE ;  /* 0x00000000000079c5 */ /* 0x000fe20000000000 */
[----:B------:R-:W-:Y:S01]  /*8ae0*/  UMOV UR7, 0xc0000010 ;  /* 0xc000001000077882 */ /* 0x000fe20000000000 */
[C---:B-12---:R-:W-:Y:S01]  /*8af0*/  FMUL.FTZ R9, R0.reuse, R120 ;  /* 0x0000007800097220 */ /* 0x046fe20000410000 */
[----:B------:R-:W-:Y:S01]  /*8b00*/  USHF.R.U32.HI UR6, URZ, 0x4, UR6 ;  /* 0x000000043f067899 */ /* 0x000fe20008011606 */
[C---:B------:R-:W-:Y:S01]  /*8b10*/  FMUL.FTZ R10, R0.reuse, R122 ;  /* 0x0000007a000a7220 */ /* 0x040fe20000410000 */
[C---:B---3--:R-:W-:Y:S01]  /*8b20*/  FMUL.FTZ R8, R0.reuse, R121 ;  /* 0x0000007900087220 */ /* 0x048fe20000410000 */
[C---:B------:R-:W-:Y:S01]  /*8b30*/  FMUL.FTZ R11, R0.reuse, R123 ;  /* 0x0000007b000b7220 */ /* 0x040fe20000410000 */
[----:B------:R-:W-:Y:S01]  /*8b40*/  ULOP3.LUT UR6, UR6, 0x3fff, URZ, 0xc0, !UPT ;  /* 0x00003fff06067892 */ /* 0x000fe2000f8ec03f */
[----:B------:R-:W-:Y:S01]  /*8b50*/  MUFU.TANH R9, R9 ;  /* 0x0000000900097308 */ /* 0x000fe20000002400 */
        /* <DEDUP_REMOVED lines=83> */
[----:B------:R-:W5:Y:S01]  /*9090*/  MUFU.TANH R129, R129 ;  /* 0x0000008100817308 */ /* 0x000f620000002400 */
[----:B------:R-:W-:Y:S02]  /*90a0*/  WARPGROUP.DEPBAR.LE gsb0, 0x0 ;  /* 0x00008000000079c5 */ /* 0x000fe40000010000 */
[----:B------:R-:W-:Y:S01]  /*90b0*/  WARPGROUP.ARRIVE ;  /* 0x00000000000079c5 */ /* 0x000fe20000000000 */
[----:B------:R-:W-:-:S04]  /*90c0*/  FMUL.FTZ R153, R0, R110 ;  /* 0x0000006e00997220 */ /* 0x000fc80000410000 */
[----:B------:R-:W5:Y:S01]  /*90d0*/  MUFU.TANH R131, R131 ;  /* 0x0000008300837308 */ /* 0x000f620000002400 */
[----:B------:R-:W-:Y:S01]  /*90e0*/  FMUL.FTZ R155, R0, R112 ;  /* 0x00000070009b7220 */ /* 0x000fe20000410000 */
[----:B------:R-:W-:Y:S01]  /*90f0*/  QGMMA.64x64x32.F32.E4M3.E4M3 R24, R148, gdesc[UR4], R24, gsb0 ;  /* 0x00e0000494187df3 */ /* 0x000fe20008000818 */
[----:B------:R-:W-:Y:S01]  /*9100*/  UIADD3 UR6, UR4, 0x100, URZ ;  /* 0x0000010004067890 */ /* 0x000fe2000fffe03f */
[----:B------:R-:W-:-:S04]  /*9110*/  UMOV UR7, 0xc0000010 ;  /* 0xc000001000077882 */ /* 0x000fc80000000000 */
        /* <DEDUP_REMOVED lines=12> */
[----:B------:R-:W-:Y:S01]  /*91e0*/  FMUL.FTZ R149, R0, R106 ;  /* 0x0000006a00957220 */ /* 0x000fe20000410000 */
[----:B-1----:R-:W-:Y:S01]  /*91f0*/  FMNMX.FTZ R106, R10, R7, !PT ;  /* 0x000000070a6a7209 */ /* 0x002fe20007810000 */
[----:B------:R-:W-:Y:S02]  /*9200*/  FMUL.FTZ R151, R0, R108 ;  /* 0x0000006c00977220 */ /* 0x000fe40000410000 */
[----:B------:R-:W-:Y:S01]  /*9210*/  MUFU.TANH R115, R115 ;  /* 0x0000007300737308 */ /* 0x000fe20000002400 */
[----:B------:R-:W-:Y:S01]  /*9220*/  QGMMA.64x64x32.F32.E4M3.E4M3 R24, R144, gdesc[UR4], R24, gsb0 ;  /* 0x00e0000490187df3 */ /* 0x000fe20008000818 */
[----:B--2---:R-:W-:Y:S01]  /*9230*/  FMNMX.FTZ R106, R11, R106, !PT ;  /* 0x0000006a0b6a7209 */ /* 0x004fe20007810000 */
[----:B------:R-:W-:Y:S01]  /*9240*/  UIADD3 UR6, UR4, 0x180, URZ ;  /* 0x0000018004067890 */ /* 0x000fe2000fffe03f */
[----:B------:R-:W-:Y:S02]  /*9250*/  UMOV UR7, 0xc0000010 ;  /* 0xc000001000077882 */ /* 0x000fe40000000000 */
[----:B---3--:R-:W-:-:S02]  /*9260*/  FMNMX.FTZ R106, R21, R106, !PT ;  /* 0x0000006a156a7209 */ /* 0x008fc40007810000 */
[----:B------:R-:W-:Y:S01]  /*9270*/  MUFU.TANH R149, R149 ;  /* 0x0000009500957308 */ /* 0x000fe20000002400 */
[----:B------:R-:W-:Y:S01]  /*9280*/  UIADD3 UR4, UR4, 0x200, URZ ;  /* 0x0000020004047890 */ /* 0x000fe2000fffe03f */
[----:B----4-:R-:W-:-:S04]  /*9290*/  FMNMX.FTZ R106, R121, R106, !PT ;  /* 0x0000006a796a7209 */ /* 0x010fc80007810000 */
[----:B-----5:R-:W-:Y:S02]  /*92a0*/  FMNMX.FTZ R106, R127, R106, !PT ;  /* 0x0000006a7f6a7209 */ /* 0x020fe40007810000 */
        /* <DEDUP_REMOVED lines=9> */
[C---:B------:R-:W-:Y:S01]  /*9340*/  FMUL.FTZ R147, R0.reuse, R104 ;  /* 0x0000006800937220 */ /* 0x040fe20000410000 */
[----:B------:R-:W-:Y:S01]  /*9350*/  FMNMX.FTZ R104, R9, R6, !PT ;  /* 0x0000000609687209 */ /* 0x000fe20007810000 */
[----:B------:R-:W-:-:S03]  /*9360*/  FMUL.FTZ R145, R0, R134 ;  /* 0x0000008600917220 */ /* 0x000fc60000410000 */
[----:B------:R-:W-:Y:S01]  /*9370*/  MUFU.TANH R92, R92 ;  /* 0x0000005c005c7308 */ /* 0x000fe20000002400 */
[----:B------:R-:W-:Y:S01]  /*9380*/  WARPGROUP.ARRIVE ;  /* 0x00000000000079c5 */ /* 0x000fe20000000000 */
[----:B------:R-:W-:-:S04]  /*9390*/  FMNMX.FTZ R104, R8, R104, !PT ;  /* 0x0000006808687209 */ /* 0x000fc80007810000 */
[----:B------:R-:W-:Y:S01]  /*93a0*/  FMNMX.FTZ R104, R13, R104, !PT ;  /* 0x000000680d687209 */ /* 0x000fe20007810000 */
[----:B------:R-:W-:Y:S01]  /*93b0*/  QGMMA.64x64x32.F32.E4M3.E4M3 R24, R140, gdesc[UR4], R24, gsb0 ;  /* 0x00e000048c187df3 */ /* 0x000fe20008000818 */
[----:B------:R-:W1:Y:S01]  /*93c0*/  MUFU.TANH R145, R145 ;  /* 0x0000009100917308 */ /* 0x000e620000002400 */
[----:B------:R-:W-:Y:S01]  /*93d0*/  UMOV UR6, UR4 ;  /* 0x0000000400067c82 */ /* 0x000fe20008000000 */
[----:B------:R-:W-:Y:S01]  /*93e0*/  FMNMX.FTZ R104, R15, R104, !PT ;  /* 0x000000680f687209 */ /* 0x000fe20007810000 */
[----:B------:R-:W-:-:S03]  /*93f0*/  UMOV UR7, 0xc0000010 ;  /* 0xc000001000077882 */ /* 0x000fc60000000000 */
[----:B------:R-:W-:Y:S01]  /*9400*/  FMNMX.FTZ R108, R123, R104, !PT ;  /* 0x000000687b6c7209 */ /* 0x000fe20007810000 */
[C---:B------:R-:W-:Y:S01]  /*9410*/  FMUL.FTZ R104, R0.reuse, R56 ;  /* 0x0000003800687220 */ /* 0x040fe20000410000 */
[----:B------:R-:W2:Y:S01]  /*9420*/  MUFU.TANH R147, R147 ;  /* 0x0000009300937308 */ /* 0x000ea20000002400 */
[----:B------:R-:W-:Y:S01]  /*9430*/  FMNMX.FTZ R56, R129, R106, !PT ;  /* 0x0000006a81387209 */ /* 0x000fe20007810000 */
[----:B------:R-:W-:Y:S01]  /*9440*/  FMUL.FTZ R106, R0, R57 ;  /* 0x00000039006a7220 */ /* 0x000fe20000410000 */
[----:B------:R-:W-:-:S04]  /*9450*/  FMNMX.FTZ R108, R125, R108, !PT ;  /* 0x0000006c7d6c7209 */ /* 0x000fc80007810000 */
[----:B------:R-:W-:Y:S01]  /*9460*/  FMNMX.FTZ R108, R131, R108, !PT ;  /* 0x0000006c836c7209 */ /* 0x000fe20007810000 */
[----:B------:R-:W3:Y:S01]  /*9470*/  MUFU.TANH R91, R91 ;  /* 0x0000005b005b7308 */ /* 0x000ee20000002400 */
[----:B-1----:R-:W-:Y:S02]  /*9480*/  FMNMX.FTZ R56, R145, R56, !PT ;  /* 0x0000003891387209 */ /* 0x002fe40007810000 */
[----:B------:R-:W-:Y:S02]  /*9490*/  FMNMX.FTZ R108, R133, R108, !PT ;  /* 0x0000006c856c7209 */ /* 0x000fe40007810000 */
[----:B------:R-:W-:-:S03]  /*94a0*/  FMNMX.FTZ R56, R135, R56, !PT ;  /* 0x0000003887387209 */ /* 0x000fc60007810000 */
[----:B------:R-:W-:Y:S01]  /*94b0*/  MUFU.TANH R93, R93 ;  /* 0x0000005d005d7308 */ /* 0x000fe20000002400 */
[----:B--2---:R-:W-:Y:S02]  /*94c0*/  FMNMX.FTZ R108, R147, R108, !PT ;  /* 0x0000006c936c7209 */ /* 0x004fe40007810000 */
[----:B------:R-:W-:Y:S02]  /*94d0*/  FMNMX.FTZ R56, R149, R56, !PT ;  /* 0x0000003895387209 */ /* 0x000fe40007810000 */
[----:B------:R-:W-:Y:S02]  /*94e0*/  FMNMX.FTZ R108, R105, R108, !PT ;  /* 0x0000006c696c7209 */ /* 0x000fe40007810000 */
[----:B------:R-:W-:Y:S01]  /*94f0*/  FMNMX.FTZ R56, R107, R56, !PT ;  /* 0x000000386b387209 */ /* 0x000fe20007810000 */
[----:B------:R-:W1:Y:S01]  /*9500*/  MUFU.TANH R94, R94 ;  /* 0x0000005e005e7308 */ /* 0x000e620000002400 */
[----:B------:R-:W-:Y:S01]  /*9510*/  FMNMX.FTZ R110, R151, R108, !PT ;  /* 0x0000006c976e7209 */ /* 0x000fe20007810000 */
[----:B------:R-:W-:Y:S01]  /*9520*/  FMUL.FTZ R108, R0, R59 ;  /* 0x0000003b006c7220 */ /* 0x000fe20000410000 */
        /* <DEDUP_REMOVED lines=17> */
[----:B---3--:R-:W-:Y:S01]  /*9640*/  FMNMX.FTZ R59, R91, R110, !PT ;  /* 0x0000006e5b3b7209 */ /* 0x008fe20007810000 */
[----:B------:R-:W3:Y:S01]  /*9650*/  MUFU.TANH R98, R98 ;  /* 0x0000006200627308 */ /* 0x000ee20000002400 */
[----:B------:R-:W-:Y:S02]  /*9660*/  FMNMX.FTZ R56, R92, R57, !PT ;  /* 0x000000395c387209 */ /* 0x000fe40007810000 */
[----:B-1----:R-:W-:Y:S02]  /*9670*/  FMNMX.FTZ R110, R94, R59, !PT ;  /* 0x0000003b5e6e7209 */ /* 0x002fe40007810000 */
[----:B------:R-:W-:Y:S02]  /*9680*/  FMNMX.FTZ R57, R93, R56, !PT ;  /* 0x000000385d397209 */ /* 0x000fe40007810000 */
[----:B--2---:R-:W-:Y:S01]  /*9690*/  FMNMX.FTZ R59, R95, R110, !PT ;  /* 0x0000006e5f3b7209 */ /* 0x004fe20007810000 */
[----:B------:R-:W1:Y:S01]  /*96a0*/  MUFU.TANH R100, R100 ;  /* 0x0000006400647308 */ /* 0x000e620000002400 */
[----:B------:R-:W-:-:S04]  /*96b0*/  FMNMX.FTZ R56, R96, R57, !PT ;  /* 0x0000003960387209 */ /* 0x000fc80007810000 */
[----:B----4-:R-:W-:Y:S01]  /*96c0*/  FMNMX.FTZ R57, R97, R56, !PT ;  /* 0x0000003861397209 */ /* 0x010fe20007810000 */
[----:B------:R-:W-:Y:S02]  /*96d0*/  WARPGROUP.DEPBAR.LE gsb0, 0x0 ;  /* 0x00008000000079c5 */ /* 0x000fe40000010000 */
[----:B------:R-:W2:Y:S01]  /*96e0*/  MUFU.TANH R99, R99 ;  /* 0x0000006300637308 */ /* 0x000ea20000002400 */
[----:B---3--:R-:W-:Y:S01]  /*96f0*/  FMNMX.FTZ R110, R98, R59, !PT ;  /* 0x0000003b626e7209 */ /* 0x008fe20007810000 */
[----:B------:R-:W-:-:S06]  /*9700*/  WARPGROUP.ARRIVE ;  /* 0x00000000000079c5 */ /* 0x000fcc0000000000 */
[----:B------:R-:W3:Y:S01]  /*9710*/  MUFU.TANH R101, R101 ;  /* 0x0000006500657308 */ /* 0x000ee20000002400 */
[----:B-1----:R-:W-:Y:S01]  /*9720*/  FMNMX.FTZ R56, R100, R57, !PT ;  /* 0x0000003964387209 */ /* 0x002fe20007810000 */
[----:B------:R-:W-:Y:S06]  /*9730*/  QGMMA.64x64x32.F32.E4M3.E4M3 R24, R136, gdesc[UR4], R24, gsb0 ;  /* 0x00e0000488187df3 */ /* 0x000fec0008000818 */
        /* <DEDUP_REMOVED lines=68> */
[----:B--2---:R-:W-:Y:S02]  /*9b80*/  FMNMX.FTZ R112, R69, R56, !PT ;  /* 0x0000003845707209 */ /* 0x004fe40007810000 */
[----:B------:R-:W2:Y:S03]  /*9b90*/  LDC R56, c[0x0][0x988] ;  /* 0x00026200ff387b82 */ /* 0x000ea60000000800 */
[----:B------:R-:W4:Y:S01]  /*9ba0*/  SHFL.BFLY PT, R57, R112, 0x2, 0x1f ;  /* 0x0c401f0070397f89 */ /* 0x000f2200000e0000 */
[----:B---3--:R-:W-:-:S04]  /*9bb0*/  FMNMX.FTZ R110, R70, R59, !PT ;  /* 0x0000003b466e7209 */ /* 0x008fc80007810000 */
[----:B-1----:R-:W-:-:S05]  /*9bc0*/  FMNMX.FTZ R110, R71, R110, !PT ;  /* 0x0000006e476e7209 */ /* 0x002fca0007810000 */
[----:B------:R-:W1:Y:S01]  /*9bd0*/  SHFL.BFLY PT, R59, R110, 0x2, 0x1f ;  /* 0x0c401f006e3b7f89 */ /* 0x000e6200000e0000 */
[----:B----4-:R-:W-:-:S05]  /*9be0*/  FMNMX.FTZ R114, R112, R57, !PT ;  /* 0x0000003970727209 */ /* 0x010fca0007810000 */
[----:B------:R-:W3:Y:S01]  /*9bf0*/  SHFL.BFLY PT, R57, R114, 0x1, 0x1f ;  /* 0x0c201f0072397f89 */ /* 0x000ee200000e0000 */
[----:B-1----:R-:W-:-:S05]  /*9c00*/  FMNMX.FTZ R116, R110, R59, !PT ;  /* 0x0000003b6e747209 */ /* 0x002fca0007810000 */
[----:B------:R-:W1:Y:S01]  /*9c10*/  SHFL.BFLY PT, R59, R116, 0x1, 0x1f ;  /* 0x0c201f00743b7f89 */ /* 0x000e6200000e0000 */
[----:B---3--:R-:W-:-:S05]  /*9c20*/  FMNMX.FTZ R57, R114, R57, !PT ;  /* 0x0000003972397209 */ /* 0x008fca0007810000 */
[C---:B--2---:R-:W-:Y:S01]  /*9c30*/  FFMA.FTZ R141, R57.reuse, R56, -8 ;  /* 0xc1000000398d7423 */ /* 0x044fe20000010038 */
[----:B------:R-:W-:-:S03]  /*9c40*/  FADD.FTZ R6, -R57, R6 ;  /* 0x0000000639067221 */ /* 0x000fc60000010100 */
[-CC-:B------:R-:W-:Y:S01]  /*9c50*/  FFMA.FTZ R110, R9, R56.reuse, -R141.reuse ;  /* 0x00000038096e7223 */ /* 0x180fe2000001088d */
[-C--:B------:R-:W-:Y:S01]  /*9c60*/  FMUL.FTZ R112, R6, R56.reuse ;  /* 0x0000003806707220 */ /* 0x080fe20000410000 */
[-CC-:B------:R-:W-:Y:S01]  /*9c70*/  FFMA.FTZ R9, R8, R56.reuse, -R141.reuse ;  /* 0x0000003808097223 */ /* 0x180fe2000001088d */
[----:B------:R-:W-:-:S01]  /*9c80*/  FFMA.FTZ R114, R131, R56, -R141 ;  /* 0x0000003883727223 */ /* 0x000fc2000001088d */
[-CC-:B------:R-:W-:Y:S01]  /*9c90*/  FFMA.FTZ R8, R13, R56.reuse, -R141.reuse ;  /* 0x000000380d087223 */ /* 0x180fe2000001088d */
[----:B------:R-:W-:-:S01]  /*9ca0*/  FFMA.FTZ R13, R15, R56, -R141 ;  /* 0x000000380f0d7223 */ /* 0x000fc2000001088d */
[-CC-:B------:R-:W-:Y:S01]  /*9cb0*/  FFMA.FTZ R15, R123, R56.reuse, -R141.reuse ;  /* 0x000000387b0f7223 */ /* 0x180fe2000001088d */
[----:B-1----:R-:W-:Y:S01]  /*9cc0*/  FMNMX.FTZ R59, R116, R59, !PT ;  /* 0x0000003b743b7209 */ /* 0x002fe20007810000 */
[-CC-:B------:R-:W-:Y:S01]  /*9cd0*/  FFMA.FTZ R123, R133, R56.reuse, -R141.reuse ;  /* 0x00000038857b7223 */ /* 0x180fe2000001088d */
[----:B------:R-:W-:Y:S01]  /*9ce0*/  MUFU.EX2 R110, R110 ;  /* 0x0000006e006e7308 */ /* 0x000fe20000000800 */
[----:B------:R-:W-:-:S01]  /*9cf0*/  FFMA.FTZ R116, R147, R56, -R141 ;  /* 0x0000003893747223 */ /* 0x000fc2000001088d */
[----:B------:R-:W-:Y:S01]  /*9d00*/  FFMA.FTZ R105, R105, R56, -R141 ;  /* 0x0000003869697223 */ /* 0x000fe2000001088d */
[----:B------:R-:W-:-:S01]  /*9d10*/  FADD.FTZ R6, -R59, R7 ;  /* 0x000000073b067221 */ /* 0x000fc20000010100 */
[-C--:B------:R-:W-:Y:S01]  /*9d20*/  FFMA.FTZ R131, R59, R56.reuse, -8 ;  /* 0xc10000003b837423 */ /* 0x080fe20000010038 */
[----:B------:R-:W-:-:S01]  /*9d30*/  FFMA.FTZ R118, R151, R56, -R141 ;  /* 0x0000003897767223 */ /* 0x000fc2000001088d */
[-C--:B------:R-:W-:Y:S01]  /*9d40*/  FFMA.FTZ R109, R109, R56.reuse, -R141 ;  /* 0x000000386d6d7223 */ /* 0x080fe2000001088d */
[-C--:B------:R-:W-:Y:S01]  /*9d50*/  FMUL.FTZ R6, R6, R56.reuse ;  /* 0x0000003806067220 */ /* 0x080fe20000410000 */
[-CC-:B------:R-:W-:Y:S01]  /*9d60*/  FFMA.FTZ R133, R10, R56.reuse, -R131.reuse ;  /* 0x000000380a857223 */ /* 0x180fe20000010883 */
[----:B------:R-:W-:-:S01]  /*9d70*/  FFMA.FTZ R10, R11, R56, -R131 ;  /* 0x000000380b0a7223 */ /* 0x000fc20000010883 */
[----:B------:R1:W2:Y:S01]  /*9d80*/  MUFU.EX2 R7, R112 ;  /* 0x0000007000077308 */ /* 0x0002a20000000800 */
        /* <DEDUP_REMOVED lines=8> */
[----:B-1----:R-:W-:-:S01]  /*9e10*/  FFMA.FTZ R112, R125, R56, -R141 ;  /* 0x000000387d707223 */ /* 0x002fc2000001088d */
[-C--:B------:R-:W-:Y:S01]  /*9e20*/  FFMA.FTZ R125, R106, R56.reuse, -R141 ;  /* 0x000000386a7d7223 */ /* 0x080fe2000001088d */
[----:B------:R-:W-:-:S01]  /*9e30*/  FFMA.FTZ R106, R121, R56, -R131 ;  /* 0x00000038796a7223 */ /* 0x000fc20000010883 */
[-CC-:B------:R-:W-:Y:S01]  /*9e40*/  FFMA.FTZ R121, R145, R56.reuse, -R131.reuse ;  /* 0x0000003891797223 */ /* 0x180fe20000010883 */
[----:B------:R-:W-:-:S01]  /*9e50*/  FFMA.FTZ R126, R149, R56, -R131 ;  /* 0x00000038957e7223 */ /* 0x000fc20000010883 */
[-CC-:B------:R-:W-:Y:S01]  /*9e60*/  FFMA.FTZ R107, R107, R56.reuse, -R131.reuse ;  /* 0x000000386b6b7223 */ /* 0x180fe20000010883 */
[----:B------:R-:W-:-:S01]  /*9e70*/  FFMA.FTZ R127, R153, R56, -R131 ;  /* 0x00000038997f7223 */ /* 0x000fc20000010883 */
[----:B------:R-:W1:Y:S01]  /*9e80*/  MUFU.EX2 R133, R133 ;  /* 0x0000008500857308 */ /* 0x000e620000000800 */
[----:B--2---:R-:W-:-:S01]  /*9e90*/  FFMA.FTZ R4, R7, R4, R110 ;  /* 0x0000000407047223 */ /* 0x004fc2000001006e */
[-C--:B------:R-:W-:Y:S01]  /*9ea0*/  FFMA.FTZ R120, R155, R56.reuse, -R141 ;  /* 0x000000389b787223 */ /* 0x080fe2000001088d */
        /* <DEDUP_REMOVED lines=65> */
[----:B------:R-:W-:-:S04]  /*a2c0*/  FFMA.FTZ R71, R71, R56, -R131 ;  /* 0x0000003847477223 */ /* 0x000fc80000010883 */
        /* <DEDUP_REMOVED lines=107> */
[----:B------:R-:W-:-:S05]  /*a980*/  IMAD.U32 R3, RZ, RZ, UR38 ;  /* 0x00000026ff037e24 */ /* 0x000fca000f8e00ff */
[----:B------:R-:W-:Y:S01]  /*a990*/  @!P0 LEA R3, R3, UR40, 0x3 ;  /* 0x0000002803038c11 */ /* 0x000fe2000f8e18ff */
[----:B------:R-:W3:Y:S01]  /*a9a0*/  MUFU.EX2 R87, R87 ;  /* 0x0000005700577308 */ /* 0x000ee20000000800 */
[----:B-1----:R-:W-:-:S03]  /*a9b0*/  FADD.FTZ R108, R86, R129 ;  /* 0x00000081566c7221 */ /* 0x002fc60000010000 */
[----:B------:R-:W-:-:S04]  /*a9c0*/  @!P0 VIADD R3, R3, 0x13240 ;  /* 0x0001324003038836 */ /* 0x000fc80000000000 */
[----:B------:R-:W1:Y:S01]  /*a9d0*/  MUFU.EX2 R104, R104 ;  /* 0x0000006800687308 */ /* 0x000e620000000800 */
[----:B--2---:R-:W-:-:S01]  /*a9e0*/  FADD.FTZ R129, R85, R4 ;  /* 0x0000000455817221 */ /* 0x004fc20000010000 */
[----:B------:R-:W-:-:S04]  /*a9f0*/  @!P0 PRMT R3, RZ, 0x654, R3 ;  /* 0x00000654ff038816 */ /* 0x000fc80000000003 */
[----:B------:R2:W-:Y:S02]  /*aa00*/  @!P0 SYNCS.ARRIVE.TRANS64.RED.A1T0 RZ, [R3+URZ], RZ ;  /* 0x000000ff03ff89a7 */ /* 0x0005e4000810043f */
[----:B------:R-:W4:Y:S01]  /*aa10*/  MUFU.EX2 R58, R58 ;  /* 0x0000003a003a7308 */ /* 0x000f220000000800 */
[----:B---3--:R-:W-:-:S07]  /*aa20*/  FADD.FTZ R135, R87, R108 ;  /* 0x0000006c57877221 */ /* 0x008fce0000010000 */
[----:B------:R-:W3:Y:S01]  /*aa30*/  MUFU.EX2 R125, R125 ;  /* 0x0000007d007d7308 */ /* 0x000ee20000000800 */
[----:B-1----:R-:W-:-:S07]  /*aa40*/  FADD.FTZ R4, R104, R129 ;  /* 0x0000008168047221 */ /* 0x002fce0000010000 */
[----:B------:R-:W1:Y:S01]  /*aa50*/  MUFU.EX2 R119, R119 ;  /* 0x0000007700777308 */ /* 0x000e620000000800 */
[----:B----4-:R-:W-:-:S07]  /*aa60*/  FADD.FTZ R108, R58, R135 ;  /* 0x000000873a6c7221 */ /* 0x010fce0000010000 */
        /* <DEDUP_REMOVED lines=26> */
[----:B------:R-:W-:Y:S06]  /*ac10*/  @!P1 BRA `(.L_x_11688) ;  /* 0x0000000000049947 */ /* 0x000fec0003800000 */
[----:B------:R-:W-:Y:S01]  /*ac20*/  BPT.TRAP 0x1 ;  /* 0x000000040000795c */ /* 0x000fe20000300000 */
.L_x_11688:
[----:B------:R-:W-:Y:S01]  /*ac30*/  UIADD3 UR4, UR5, 0x13260, URZ ;  /* 0x0001326005047890 */ /* 0x000fe2000fffe03f */
[----:B------:R-:W-:Y:S01]  /*ac40*/  ISETP.LT.AND P2, PT, RZ, UR26, PT ;  /* 0x0000001aff007c0c */ /* 0x000fe2000bf41270 */
[----:B------:R-:W-:Y:S01]  /*ac50*/  UIADD3 UR5, UR26, -0x1, URZ ;  /* 0xffffffff1a057890 */ /* 0x000fe2000fffe03f */
[----:B------:R-:W-:Y:S01]  /*ac60*/  F2FP.SATFINITE.E4M3.F32.PACK_AB_MERGE_C R8, R13, R8, RZ ;  /* 0x000000080d08723e */ /* 0x000fe200048070ff */
[----:B------:R-:W-:Y:S01]  /*ac70*/  UPRMT UR4, UR39, 0x654, UR4 ;  /* 0x0000065427047896 */ /* 0x000fe20008000004 */
[----:B------:R-:W-:Y:S01]  /*ac80*/  F2FP.SATFINITE.E4M3.F32.PACK_AB_MERGE_C R11, R106, R11, RZ ;  /* 0x0000000b6a0b723e */ /* 0x000fe200048070ff */
[-C--:B------:R-:W-:Y:S01]  /*ac90*/  FMUL.FTZ R24, R24, R7.reuse ;  /* 0x0000000718187220 */ /* 0x080fe20000410000 */
[----:B------:R-:W-:Y:S01]  /*aca0*/  F2FP.SATFINITE.E4M3.F32.PACK_AB_MERGE_C R114, R123, R114, RZ ;  /* 0x000000727b72723e */ /* 0x000fe200048070ff */
[----:B------:R-:W-:Y:S01]  /*acb0*/  FMUL.FTZ R25, R25, R7 ;  /* 0x0000000719197220 */ /* 0x000fe20000410000 */
        /* <DEDUP_REMOVED lines=74> */
.L_x_11679:
[----:B------:R-:W-:Y:S06]  /*b160*/  BAR.ARV 0x8, 0x1a0 ;  /* 0x0206800000007b1d */ /* 0x000fec0000002000 */
[----:B------:R-:W-:Y:S05]  /*b170*/  @!P1 BRA `(.L_x_11690) ;  /* 0x0000000000049947 */ /* 0x000fea0003800000 */
[----:B------:R-:W-:Y:S01]  /*b180*/  BPT.TRAP 0x1 ;  /* 0x000000040000795c */ /* 0x000fe20000300000 */
.L_x_11690:
[----:B------:R-:W-:Y:S01]  /*b190*/  ULEA UR5, UR38, UR40, 0x3 ;  /* 0x0000002826057291 */ /* 0x000fe2000f8e183f */
[----:B------:R-:W-:-:S08]  /*b1a0*/  SHF.L.U32 R0, R2, 0x1f, RZ ;  /* 0x0000001f02007819 */ /* 0x000fd000000006ff */
[----:B------:R1:W2:Y:S01]  /*b1b0*/  SYNCS.PHASECHK.TRANS64.TRYWAIT P2, [UR5+0x13250], R0 ;  /* 0x01325000ff0075a7 */ /* 0x0002a20008040145 */
[----:B------:R-:W-:Y:S05]  /*b1c0*/  @!P1 BRA `(.L_x_11691) ;  /* 0x0000000000049947 */ /* 0x000fea0003800000 */
[----:B------:R-:W-:Y:S01]  /*b1d0*/  BPT.TRAP 0x1 ;  /* 0x000000040000795c */ /* 0x000fe20000300000 */
.L_x_11691:
        /* <DEDUP_REMOVED lines=8> */
.L_x_11692:
        /* <DEDUP_REMOVED lines=15> */
[----:B------:R-:W-:Y:S01]  /*b350*/  QGMMA.64x64x32.F32.E4M3.E4M3 R24, R152, gdesc[UR4], R24, gsb0 ;  /* 0x00e0000498187df3 */ /* 0x000fe20008000818 */
[----:B------:R-:W-:Y:S02]  /*b360*/  @P0 IMAD.IADD R7, R7, 0x1, R5 ;  /* 0x0000000107070824 */ /* 0x000fe400078e0205 */
[C---:B------:R-:W-:Y:S02]  /*b370*/  @P0 IMAD R5, R19.reuse, R11, R0 ;  /* 0x0000000b13050224 */ /* 0x040fe400078e0200 */
[----:B------:R-:W-:-:S05]  /*b380*/  @P0 IMAD.WIDE.U32 R6, R19, R10, R6 ;  /* 0x0000000a13060225 */ /* 0x000fca00078e0006 */
[----:B------:R-:W-:Y:S01]  /*b390*/  @P0 IADD3 R0, R7, R5, RZ ;  /* 0x0000000507000210 */ /* 0x000fe20007ffe0ff */
[----:B------:R-:W-:Y:S01]  /*b3a0*/  IMAD.MOV.U32 R5, RZ, RZ, 0x3f800000 ;  /* 0x3f800000ff057424 */ /* 0x000fe200078e00ff */
[----:B------:R-:W-:-:S04]  /*b3b0*/  @P0 LEA R8, P2, R6, R8, 0x2 ;  /* 0x0000000806080211 */ /* 0x000fc800078410ff */
[----:B------:R-:W-:Y:S01]  /*b3c0*/  @P0 LEA.HI.X R9, R6, R9, R0, 0x2, P2 ;  /* 0x0000000906090211 */ /* 0x000fe200010f1400 */
[----:B------:R-:W-:-:S04]  /*b3d0*/  UIADD3 UR6, UR4, 0x80, URZ ;  /* 0x0000008004067890 */ /* 0x000fc8000fffe03f */
[----:B------:R1:W2:Y:S01]  /*b3e0*/  @P0 LDG.E R5, desc[UR46][R8.64] ;  /* 0x0000002e08050981 */ /* 0x0002a2000c1e1900 */
        /* <DEDUP_REMOVED lines=11> */
[----:B------:R-:W3:Y:S04]  /*b4a0*/  SHFL.BFLY PT, R7, R4, 0x2, 0x1f ;  /* 0x0c401f0004077f89 */ /* 0x000ee800000e0000 */
[----:B------:R-:W4:Y:S01]  /*b4b0*/  SHFL.BFLY PT, R6, R3, 0x2, 0x1f ;  /* 0x0c401f0003067f89 */ /* 0x000f2200000e0000 */
[----:B------:R-:W-:Y:S02]  /*b4c0*/  WARPGROUP.DEPBAR.LE gsb0, 0x0 ;  /* 0x00008000000079c5 */ /* 0x000fe40000010000 */
[----:B------:R-:W-:-:S06]  /*b4d0*/  WARPGROUP.ARRIVE ;  /* 0x00000000000079c5 */ /* 0x000fcc0000000000 */
[----:B------:R-:W-:Y:S01]  /*b4e0*/  QGMMA.64x64x32.F32.E4M3.E4M3 R24, R140, gdesc[UR4], R24, gsb0 ;  /* 0x00e000048c187df3 */ /* 0x000fe20008000818 */
[----:B---3--:R-:W-:-:S01]  /*b4f0*/  FADD.FTZ R7, R7, R4 ;  /* 0x0000000407077221 */ /* 0x008fc20000010000 */
[----:B------:R-:W-:Y:S01]  /*b500*/  UIADD3 UR4, UR4, 0x200, URZ ;  /* 0x0000020004047890 */ /* 0x000fe2000fffe03f */
[----:B----4-:R-:W-:-:S01]  /*b510*/  FADD.FTZ R6, R6, R3 ;  /* 0x0000000306067221 */ /* 0x010fc20000010000 */
[----:B------:R-:W-:Y:S02]  /*b520*/  UMOV UR7, 0xc0000010 ;  /* 0xc000001000077882 */ /* 0x000fe40000000000 */
[----:B------:R-:W3:Y:S03]  /*b530*/  SHFL.BFLY PT, R0, R7, 0x1, 0x1f ;  /* 0x0c201f0007007f89 */ /* 0x000ee600000e0000 */
[----:B------:R-:W-:Y:S01]  /*b540*/  UMOV UR6, UR4 ;  /* 0x0000000400067c82 */ /* 0x000fe20008000000 */
[----:B-1----:R-:W1:Y:S01]  /*b550*/  SHFL.BFLY PT, R9, R6, 0x1, 0x1f ;  /* 0x0c201f0006097f89 */ /* 0x002e6200000e0000 */
[----:B------:R-:W-:-:S02]  /*b560*/  IMAD.MOV.U32 R4, RZ, RZ, RZ ;  /* 0x000000ffff047224 */ /* 0x000fc400078e00ff */
[----:B---3--:R-:W-:Y:S01]  /*b570*/  FADD.FTZ R10, R7, R0 ;  /* 0x00000000070a7221 */ /* 0x008fe20000010000 */
        /* <DEDUP_REMOVED lines=28> */
.L_x_11694:
[----:B------:R-:W2:Y:S01]  /*b740*/  LDL.LU R19, [R1] ;  /* 0x0000000001137983 */ /* 0x000ea20000300800 */
        /* <DEDUP_REMOVED lines=39> */
[----:B------:R-:W-:Y:S01]  /*b9c0*/  LOP3.LUT R2, R2, UR4, RZ, 0x3c, !PT ;  /* 0x0000000402027c12 */ /* 0x000fe2000f8e3cff */
[----:B------:R-:W-:Y:S01]  /*b9d0*/  USEL UR38, UR38, URZ, UP0 ;  /* 0x0000003f26267287 */ /* 0x000fe20008000000 */
[----:B--2---:R-:W-:-:S05]  /*b9e0*/  VIADD R19, R19, 0x1 ;  /* 0x0000000113137836 */ /* 0x004fca0000000000 */
[----:B------:R1:W-:Y:S06]  /*b9f0*/  STL [R1], R19 ;  /* 0x0000001301007387 */ /* 0x0003ec0000100800 */
.L_x_11661:
[----:B------:R-:W2:Y:S08]  /*ba00*/  S2UR UR39, SR_CgaCtaId ;  /* 0x00000000002779c3 */ /* 0x000eb00000008800 */
[----:B------:R-:W-:Y:S06]  /*ba10*/  BAR.SYNC.DEFER_BLOCKING 0x5, 0x200 ;  /* 0x0148000000007b1d */ /* 0x000fec0000010000 */
[----:B------:R-:W-:-:S02]  /*ba20*/  UMOV UR40, 0x400 ;  /* 0x0000040000287882 */ /* 0x000fc40000000000 */
[----:B--2---:R-:W-:-:S09]  /*ba30*/  ULEA UR40, UR39, UR40, 0x18 ;  /* 0x0000002827287291 */ /* 0x004fd2000f8ec03f */
[----:B------:R-:W2:Y:S02]  /*ba40*/  LDS R4, [UR40+0x132d0] ;  /* 0x0132d028ff047984 */ /* 0x000ea40008000800 */
[----:B--2---:R-:W-:Y:S01]  /*ba50*/  R2UR UR4, R4 ;  /* 0x00000000040472ca */ /* 0x004fe200000e0000 */
[----:B------:R-:W-:Y:S06]  /*ba60*/  BAR.ARV 0x4, 0x200 ;  /* 0x0108000000007b1d */ /* 0x000fec0000002000 */
[----:B------:R-:W-:Y:S08]  /*ba70*/  @P0 BRA `(.L_x_11695) ;  /* 0x0000000800880947 */ /* 0x000ff00003800000 */
[----:B------:R-:W2:Y:S01]  /*ba80*/  S2R R35, SR_TID.X ;  /* 0x0000000000237919 */ /* 0x000ea20000002100 */
[----:B------:R-:W-:Y:S01]  /*ba90*/  ULDC.64 UR6, c[0x4][0x38] ;  /* 0x01000e0000067ab9 */ /* 0x000fe20000000a00 */
[----:B------:R-:W-:Y:S02]  /*baa0*/  F2FP.BF16.F32.PACK_AB R33, R33, R56 ;  /* 0x000000382121723e */ /* 0x000fe400000010ff */
[----:B------:R-:W-:Y:S02]  /*bab0*/  F2FP.BF16.F32.PACK_AB R32, R29, R32 ;  /* 0x000000201d20723e */ /* 0x000fe400000010ff */
[----:B------:R-:W-:Y:S02]  /*bac0*/  F2FP.BF16.F32.PACK_AB R44, R44, R45 ;  /* 0x0000002d2c2c723e */ /* 0x000fe400000010ff */
[----:B------:R-:W-:Y:S01]  /*bad0*/  F2FP.BF16.F32.PACK_AB R37, R36, R37 ;  /* 0x000000252425723e */ /* 0x000fe200000010ff */
[----:B------:R-:W-:Y:S01]  /*bae0*/  VIADD R43, R18, UR42 ;  /* 0x0000002a122b7c36 */ /* 0x000fe20008000000 */
        /* <DEDUP_REMOVED lines=10> */
[----:B------:R-:W3:Y:S01]  /*bb90*/  LDC.64 R40, c[0x0][0xb78] ;  /* 0x0002de00ff287b82 */ /* 0x000ee20000000a00 */
[----:B------:R-:W-:Y:S01]  /*bba0*/  F2FP.BF16.F32.PACK_AB R14, R13, R14 ;  /* 0x0000000e0d0e723e */ /* 0x000fe200000010ff */
[----:B------:R-:W-:Y:S01]  /*bbb0*/  ULDC.64 UR8, c[0x0][0xb70] ;  /* 0x0002dc0000087ab9 */ /* 0x000fe20000000a00 */
[----:B------:R-:W-:Y:S01]  /*bbc0*/  F2FP.BF16.F32.PACK_AB R9, R9, R10 ;  /* 0x0000000a0909723e */ /* 0x000fe200000010ff */
[----:B------:R-:W-:Y:S01]  /*bbd0*/  ULDC UR10, c[0x0][0xa88] ;  /* 0x0002a200000a7ab9 */ /* 0x000fe20000000800 */
[----:B--2---:R-:W-:-:S05]  /*bbe0*/  IMAD.SHL.U32 R4, R35, 0x4, RZ ;  /* 0x0000000423047824 */ /* 0x004fca00078e00ff */
[----:B------:R-:W-:Y:S01]  /*bbf0*/  LOP3.LUT R4, R4, 0xc, RZ, 0xc0, !PT ;  /* 0x0000000c04047812 */ /* 0x000fe200078ec0ff */
[----:B------:R-:W-:Y:S03]  /*bc00*/  BAR.SYNC.DEFER_BLOCKING 0x1, 0x180 ;  /* 0x0046000000007b1d */ /* 0x000fe60000010000 */
[----:B------:R-:W-:-:S05]  /*bc10*/  IADD3 R4, P0, R4, UR6, RZ ;  /* 0x0000000604047c10 */ /* 0x000fca000ff1e0ff */
[----:B------:R-:W-:-:S05]  /*bc20*/  IMAD.X R5, RZ, RZ, UR7, P0 ;  /* 0x00000007ff057e24 */ /* 0x000fca00080e06ff */
[----:B-1----:R1:W2:Y:S01]  /*bc30*/  LDG.E.CONSTANT R19, desc[UR46][R4.64] ;  /* 0x0000002e04137981 */ /* 0x0022a2000c1e9900 */
[----:B------:R-:W-:Y:S01]  /*bc40*/  VIADD R38, R35, 0xffffff80 ;  /* 0xffffff8023267836 */ /* 0x000fe20000000000 */
[----:B------:R-:W-:Y:S01]  /*bc50*/  F2FP.BF16.F32.PACK_AB R6, R55, R6 ;  /* 0x000000063706723e */ /* 0x000fe200000010ff */
[----:B------:R-:W-:Y:S01]  /*bc60*/  UIMAD UR5, UR5, UR8, URZ ;  /* 0x00000008050572a4 */ /* 0x000fe2000f8e023f */
[----:B------:R-:W4:Y:S01]  /*bc70*/  S2R R42, SR_TID.X ;  /* 0x00000000002a7919 */ /* 0x000f220000002100 */
[----:B------:R-:W-:Y:S02]  /*bc80*/  UIMAD.WIDE.U32 UR6, UR43, UR8, URZ ;  /* 0x000000082b0672a5 */ /* 0x000fe4000f8e003f */
[----:B------:R-:W-:Y:S01]  /*bc90*/  UIMAD UR5, UR43, UR9, UR5 ;  /* 0x000000092b0572a4 */ /* 0x000fe2000f8e0205 */
[----:B-1----:R-:W-:Y:S01]  /*bca0*/  LOP3.LUT P0, R4, R35, 0x3, RZ, 0xc0, !PT ;  /* 0x0000000323047812 */ /* 0x002fe2000780c0ff */
[----:B------:R-:W-:Y:S01]  /*bcb0*/  VIADD R5, R43, 0x8 ;  /* 0x000000082b057836 */ /* 0x000fe20000000000 */
[----:B------:R-:W-:Y:S01]  /*bcc0*/  SHF.R.S32.HI R35, RZ, 0x1f, R38 ;  /* 0x0000001fff237819 */ /* 0x000fe20000011426 */
[----:B------:R-:W-:Y:S01]  /*bcd0*/  UIADD3 UR5, UR7, UR5, URZ ;  /* 0x0000000507057290 */ /* 0x000fe2000fffe03f */
[----:B------:R-:W-:-:S02]  /*bce0*/  ISETP.EQ.OR P0, PT, R4, 0x3, !P0 ;  /* 0x000000030400780c */ /* 0x000fc40004702670 */
[----:B------:R-:W-:Y:S02]  /*bcf0*/  LEA.HI R35, R35, R38, RZ, 0x7 ;  /* 0x0000002623237211 */ /* 0x000fe400078f38ff */
[----:B------:R-:W-:Y:S02]  /*bd00*/  SEL R26, R33, R32, P0 ;  /* 0x00000020211a7207 */ /* 0x000fe40000000000 */
[----:B------:R-:W-:Y:S02]  /*bd10*/  LOP3.LUT R35, R35, 0xffffff80, RZ, 0xc0, !PT ;  /* 0xffffff8023237812 */ /* 0x000fe400078ec0ff */
[----:B------:R-:W-:Y:S02]  /*bd20*/  SEL R33, R32, R33, P0 ;  /* 0x0000002120217207 */ /* 0x000fe40000000000 */
[----:B------:R-:W-:Y:S01]  /*bd30*/  IADD3 R4, P5, R22, 0x20, RZ ;  /* 0x0000002016047810 */ /* 0x000fe20007fbe0ff */
[----:B------:R-:W-:Y:S01]  /*bd40*/  IMAD.IADD R35, R38, 0x1, -R35 ;  /* 0x0000000126237824 */ /* 0x000fe200078e0a23 */
[----:B------:R-:W-:-:S02]  /*bd50*/  SEL R32, R44, R37, P0 ;  /* 0x000000252c207207 */ /* 0x000fc40000000000 */
[----:B------:R-:W-:Y:S02]  /*bd60*/  SEL R28, R25, R20, P0 ;  /* 0x00000014191c7207 */ /* 0x000fe40000000000 */
[----:B------:R-:W-:Y:S02]  /*bd70*/  SEL R37, R37, R44, P0 ;  /* 0x0000002c25257207 */ /* 0x000fe40000000000 */
[----:B------:R-:W-:Y:S02]  /*bd80*/  SEL R25, R20, R25, P0 ;  /* 0x0000001914197207 */ /* 0x000fe40000000000 */
[----:B------:R-:W-:Y:S02]  /*bd90*/  SEL R24, R59, R58, P0 ;  /* 0x0000003a3b187207 */ /* 0x000fe40000000000 */
[----:B------:R-:W-:Y:S01]  /*bda0*/  SEL R20, R11, R8, P0 ;  /* 0x000000080b147207 */ /* 0x000fe20000000000 */
[----:B----4-:R-:W-:Y:S01]  /*bdb0*/  VIADD R46, R42, 0xffffff80 ;  /* 0xffffff802a2e7836 */ /* 0x010fe20000000000 */
[----:B------:R-:W-:-:S02]  /*bdc0*/  SEL R13, R8, R11, P0 ;  /* 0x0000000b080d7207 */ /* 0x000fc40000000000 */
[----:B------:R-:W-:Y:S02]  /*bdd0*/  LOP3.LUT R7, R4, 0x380, RZ, 0xc0, !PT ;  /* 0x0000038004077812 */ /* 0x000fe400078ec0ff */
[----:B------:R-:W-:Y:S02]  /*bde0*/  LOP3.LUT P1, RZ, R35, 0x3, RZ, 0xc0, !PT ;  /* 0x0000000323ff7812 */ /* 0x000fe4000782c0ff */
[----:B------:R-:W-:Y:S02]  /*bdf0*/  SEL R59, R58, R59, P0 ;  /* 0x0000003b3a3b7207 */ /* 0x000fe40000000000 */
[----:B------:R-:W-:Y:S02]  /*be00*/  SEL R34, R30, R27, P0 ;  /* 0x0000001b1e227207 */ /* 0x000fe40000000000 */
[----:B------:R-:W-:Y:S02]  /*be10*/  LOP3.LUT R11, R22, 0x380, RZ, 0xc0, !PT ;  /* 0x00000380160b7812 */ /* 0x000fe400078ec0ff */
[----:B------:R-:W-:-:S02]  /*be20*/  SEL R27, R27, R30, P0 ;  /* 0x0000001e1b1b7207 */ /* 0x000fc40000000000 */
[----:B------:R-:W-:Y:S02]  /*be30*/  SEL R30, R21, R14, P0 ;  /* 0x0000000e151e7207 */ /* 0x000fe40000000000 */
[----:B------:R-:W-:Y:S02]  /*be40*/  SEL R21, R14, R21, P0 ;  /* 0x000000150e157207 */ /* 0x000fe40000000000 */
[----:B------:R-:W-:Y:S02]  /*be50*/  SHF.R.U64 R7, R7, 0x3, RZ ;  /* 0x0000000307077819 */ /* 0x000fe400000012ff */
[----:B------:R-:W-:Y:S02]  /*be60*/  ISETP.GE.OR P2, PT, R5, UR10, P1 ;  /* 0x0000000a05007c0c */ /* 0x000fe40008f46670 */
[----:B------:R-:W-:Y:S02]  /*be70*/  IADD3 R5, P4, R22, 0x40, RZ ;  /* 0x0000004016057810 */ /* 0x000fe40007f9e0ff */
[----:B------:R-:W-:-:S02]  /*be80*/  SHF.R.U64 R11, R11, 0x3, RZ ;  /* 0x000000030b0b7819 */ /* 0x000fc400000012ff */
[----:B------:R-:W-:Y:S02]  /*be90*/  SEL R14, R9, R6, P0 ;  /* 0x00000006090e7207 */ /* 0x000fe40000000000 */
[----:B------:R-:W-:Y:S02]  /*bea0*/  SEL R15, R6, R9, P0 ;  /* 0x00000009060f7207 */ /* 0x000fe40000000000 */
[----:B------:R-:W-:Y:S01]  /*beb0*/  LOP3.LUT R6, R7, R4, RZ, 0x3c, !PT ;  /* 0x0000000407067212 */ /* 0x000fe200078e3cff */
[--C-:B------:R-:W-:Y:S01]  /*bec0*/  IMAD.X R7, RZ, RZ, R23.reuse, P5 ;  /* 0x000000ffff077224 */ /* 0x100fe200028e0617 */
[----:B------:R-:W-:Y:S02]  /*bed0*/  LOP3.LUT R4, R5, 0x380, RZ, 0xc0, !PT ;  /* 0x0000038005047812 */ /* 0x000fe400078ec0ff */
[----:B------:R-:W-:Y:S01]  /*bee0*/  LOP3.LUT R10, R11, R22, RZ, 0x3c, !PT ;  /* 0x000000160b0a7212 */ /* 0x000fe200078e3cff */
[----:B------:R-:W-:Y:S01]  /*bef0*/  IMAD.MOV.U32 R11, RZ, RZ, R23 ;  /* 0x000000ffff0b7224 */ /* 0x000fe200078e0017 */
[----:B------:R-:W-:-:S02]  /*bf00*/  IADD3 R9, P3, R22, 0x60, RZ ;  /* 0x0000006016097810 */ /* 0x000fc40007f7e0ff */
[----:B------:R-:W-:Y:S02]  /*bf10*/  SHF.R.U64 R4, R4, 0x3, RZ ;  /* 0x0000000304047819 */ /* 0x000fe400000012ff */
[----:B------:R-:W-:Y:S01]  /*bf20*/  MOV R38, R10 ;  /* 0x0000000a00267202 */ /* 0x000fe20000000f00 */
[----:B------:R-:W-:Y:S01]  /*bf30*/  IMAD.U32 R11, RZ, RZ, UR7 ;  /* 0x00000007ff0b7e24 */ /* 0x000fe2000f8e00ff */
[----:B------:R-:W-:Y:S01]  /*bf40*/  LOP3.LUT R8, R9, 0x380, RZ, 0xc0, !PT ;  /* 0x0000038009087812 */ /* 0x000fe200078ec0ff */
[----:B------:R-:W-:Y:S01]  /*bf50*/  IMAD.U32 R11, RZ, RZ, UR5 ;  /* 0x00000005ff0b7e24 */ /* 0x000fe2000f8e00ff */
[----:B------:R-:W-:Y:S01]  /*bf60*/  LOP3.LUT R4, R4, R5, RZ, 0x3c, !PT ;  /* 0x0000000504047212 */ /* 0x000fe200078e3cff */
[----:B------:R-:W-:Y:S01]  /*bf70*/  IMAD.X R5, RZ, RZ, R23, P4 ;  /* 0x000000ffff057224 */ /* 0x000fe200020e0617 */
[----:B------:R-:W-:Y:S01]  /*bf80*/  USHF.R.S32.HI UR5, URZ, 0x1f, UR44 ;  /* 0x0000001f3f057899 */ /* 0x000fe2000801142c */
[----:B------:R-:W-:Y:S01]  /*bf90*/  SHF.R.U64 R8, R8, 0x3, RZ ;  /* 0x0000000308087819 */ /* 0x000fe200000012ff */
[----:B------:R-:W-:Y:S01]  /*bfa0*/  IMAD.U32 R10, RZ, RZ, UR6 ;  /* 0x00000006ff0a7e24 */ /* 0x000fe2000f8e00ff */
[----:B------:R-:W-:Y:S01]  /*bfb0*/  MOV R35, R6 ;  /* 0x0000000600237202 */ /* 0x000fe20000000f00 */
[----:B------:R-:W-:Y:S01]  /*bfc0*/  ULDC.64 UR6, c[0x0][0xb40] ;  /* 0x0002d00000067ab9 */ /* 0x000fe20000000a00 */
[----:B------:R-:W-:Y:S01]  /*bfd0*/  MOV R31, R4 ;  /* 0x00000004001f7202 */ /* 0x000fe20000000f00 */
[----:B---3--:R-:W-:Y:S01]  /*bfe0*/  IMAD R4, R40, UR5, RZ ;  /* 0x0000000528047c24 */ /* 0x008fe2000f8e02ff */
[----:B------:R-:W-:Y:S01]  /*bff0*/  LOP3.LUT R8, R8, R9, RZ, 0x3c, !PT ;  /* 0x0000000908087212 */ /* 0x000fe200078e3cff */
[----:B------:R-:W-:Y:S01]  /*c000*/  IMAD.WIDE.U32 R10, R40, UR44, R10 ;  /* 0x0000002c280a7c25 */ /* 0x000fe2000f8e000a */
[----:B------:R-:W-:-:S02]  /*c010*/  SHF.R.S32.HI R42, RZ, 0x1f, R46 ;  /* 0x0000001fff2a7819 */ /* 0x000fc4000001142e */
[----:B------:R-:W-:Y:S01]  /*c020*/  ISETP.GE.OR P1, PT, R43, UR10, P1 ;  /* 0x0000000a2b007c0c */ /* 0x000fe20008f26670 */
[----:B------:R-:W-:Y:S01]  /*c030*/  IMAD.X R9, RZ, RZ, R23, P3 ;  /* 0x000000ffff097224 */ /* 0x000fe200018e0617 */
[----:B------:R-:W-:Y:S01]  /*c040*/  LEA.HI R42, R42, R46, RZ, 0x5 ;  /* 0x0000002e2a2a7211 */ /* 0x000fe200078f28ff */
[----:B------:R-:W-:-:S03]  /*c050*/  IMAD R39, R41, UR44, R4 ;  /* 0x0000002c29277c24 */ /* 0x000fc6000f8e0204 */
[----:B------:R-:W-:Y:S02]  /*c060*/  SHF.R.S32.HI R42, RZ, 0x5, R42 ;  /* 0x00000005ff2a7819 */ /* 0x000fe4000001142a */
        /* <DEDUP_REMOVED lines=8> */
[----:B------:R-:W-:Y:S01]  /*c0f0*/  SHFL.IDX PT, R34, R34, R19, 0x1c1f ;  /* 0x001c1f1322227589 */ /* 0x000fe200000e0000 */
[----:B-1----:R-:W-:-:S02]  /*c100*/  SEL R5, R32, R37, P0 ;  /* 0x0000002520057207 */ /* 0x002fc40000000000 */
[----:B------:R-:W-:Y:S01]  /*c110*/  SEL R7, R37, R32, P0 ;  /* 0x0000002025077207 */ /* 0x000fe20000000000 */
[----:B------:R-:W1:Y:S01]  /*c120*/  SHFL.IDX PT, R33, R33, R12, 0x1c1f ;  /* 0x001c1f0c21217589 */ /* 0x000e6200000e0000 */
[----:B------:R-:W-:Y:S02]  /*c130*/  SHF.R.S32.HI R37, RZ, 0x1f, R43 ;  /* 0x0000001fff257819 */ /* 0x000fe4000001142b */
[----:B------:R-:W-:Y:S01]  /*c140*/  IADD3 R32, P3, R43, R10, RZ ;  /* 0x0000000a2b207210 */ /* 0x000fe20007f7e0ff */
[----:B------:R-:W4:Y:S01]  /*c150*/  SHFL.IDX PT, R27, R27, R12, 0x1c1f ;  /* 0x001c1f0c1b1b7589 */ /* 0x000f2200000e0000 */
[----:B--2---:R-:W-:Y:S02]  /*c160*/  SEL R4, R24, R59, P0 ;  /* 0x0000003b18047207 */ /* 0x004fe40000000000 */
[----:B------:R-:W-:Y:S01]  /*c170*/  SEL R6, R59, R24, P0 ;  /* 0x000000183b067207 */ /* 0x000fe20000000000 */
[----:B------:R-:W-:Y:S01]  /*c180*/  SHFL.IDX PT, R20, R20, R19, 0x1c1f ;  /* 0x001c1f1314147589 */ /* 0x000fe200000e0000 */
[----:B------:R-:W-:-:S03]  /*c190*/  IADD3.X R37, R37, R11, R39, P3, !PT ;  /* 0x0000000b25257210 */ /* 0x000fc60001ffe427 */
[----:B------:R-:W-:Y:S01]  /*c1a0*/  SHFL.IDX PT, R30, R30, R19, 0x1c1f ;  /* 0x001c1f131e1e7589 */ /* 0x000fe200000e0000 */
[----:B---3--:R-:W-:-:S03]  /*c1b0*/  SEL R10, R25, R28, P0 ;  /* 0x0000001c190a7207 */ /* 0x008fc60000000000 */
[----:B------:R-:W2:Y:S04]  /*c1c0*/  SHFL.IDX PT, R13, R13, R12, 0x1c1f ;  /* 0x001c1f0c0d0d7589 */ /* 0x000ea800000e0000 */
[----:B------:R-:W3:Y:S04]  /*c1d0*/  SHFL.IDX PT, R21, R21, R12, 0x1c1f ;  /* 0x001c1f0c15157589 */ /* 0x000ee800000e0000 */
[----:B------:R5:W-:Y:S01]  /*c1e0*/  SHFL.IDX PT, R29, R14, R19, 0x1c1f ;  /* 0x001c1f130e1d7589 */ /* 0x000be200000e0000 */
[----:B-1----:R-:W-:Y:S02]  /*c1f0*/  SEL R24, R26, R33, P0 ;  /* 0x000000211a187207 */ /* 0x002fe40000000000 */
[----:B------:R-:W-:Y:S01]  /*c200*/  SEL R26, R33, R26, P0 ;  /* 0x0000001a211a7207 */ /* 0x000fe20000000000 */
[----:B------:R2:W1:Y:S04]  /*c210*/  SHFL.IDX PT, R36, R15, R12, 0x1c1f ;  /* 0x001c1f0c0f247589 */ /* 0x00046800000e0000 */
[----:B------:R1:W-:Y:S01]  /*c220*/  STSM.16.M88.4 [R38], R4 ;  /* 0x0000000426007844 */ /* 0x0003e20000000200 */
[----:B-----5:R-:W-:-:S02]  /*c230*/  MOV R19, R8 ;  /* 0x0000000800137202 */ /* 0x020fc40000000f00 */
[----:B------:R-:W-:Y:S01]  /*c240*/  SEL R8, R28, R25, P0 ;  /* 0x000000191c087207 */ /* 0x000fe20000000000 */
[----:B------:R-:W5:Y:S01]  /*c250*/  SHFL.IDX PT, R6, R42, RZ, 0x1f ;  /* 0x00001fff2a067589 */ /* 0x000f6200000e0000 */
[----:B----4-:R-:W-:Y:S02]  /*c260*/  SEL R25, R34, R27, P0 ;  /* 0x0000001b22197207 */ /* 0x010fe40000000000 */
[----:B------:R-:W-:Y:S02]  /*c270*/  SEL R27, R27, R34, P0 ;  /* 0x000000221b1b7207 */ /* 0x000fe40000000000 */
[----:B--2---:R-:W-:Y:S02]  /*c280*/  SEL R12, R20, R13, P0 ;  /* 0x0000000d140c7207 */ /* 0x004fe40000000000 */
[----:B------:R-:W-:Y:S01]  /*c290*/  SEL R14, R13, R20, P0 ;  /* 0x000000140d0e7207 */ /* 0x000fe20000000000 */
[----:B------:R2:W-:Y:S01]  /*c2a0*/  STSM.16.M88.4 [R35], R24 ;  /* 0x0000001823007844 */ /* 0x0005e20000000200 */
[----:B---3--:R-:W-:-:S02]  /*c2b0*/  SEL R9, R30, R21, P0 ;  /* 0x000000151e097207 */ /* 0x008fc40000000000 */
[----:B------:R-:W-:Y:S02]  /*c2c0*/  SEL R11, R21, R30, P0 ;  /* 0x0000001e150b7207 */ /* 0x000fe40000000000 */
[----:B-1----:R-:W-:Y:S02]  /*c2d0*/  LEA R4, P3, R32, UR6, 0x2 ;  /* 0x0000000620047c11 */ /* 0x002fe4000f8610ff */
[----:B------:R-:W-:Y:S01]  /*c2e0*/  SEL R13, R29, R36, P0 ;  /* 0x000000241d0d7207 */ /* 0x000fe20000000000 */
[----:B------:R2:W-:Y:S01]  /*c2f0*/  STSM.16.M88.4 [R31], R8 ;  /* 0x000000081f007844 */ /* 0x0005e20000000200 */
[----:B------:R-:W-:Y:S02]  /*c300*/  SEL R15, R36, R29, P0 ;  /* 0x0000001d240f7207 */ /* 0x000fe40000000000 */
[----:B------:R-:W-:-:S03]  /*c310*/  LEA.HI.X R5, R32, UR7, R37, 0x2, P3 ;  /* 0x0000000720057c11 */ /* 0x000fc600098f1425 */
[----:B------:R2:W-:Y:S01]  /*c320*/  STSM.16.M88.4 [R19], R12 ;  /* 0x0000000c13007844 */ /* 0x0005e20000000200 */
[----:B-----5:R-:W-:Y:S01]  /*c330*/  ISETP.NE.AND P0, PT, R6, 0xb, PT ;  /* 0x0000000b0600780c */ /* 0x020fe20003f05270 */
        /* <DEDUP_REMOVED lines=19> */
[----:B-1----:R-:W-:Y:S03]  /*c470*/  SYNCS.ARRIVE.TRANS64.RED.A1T0 RZ, [UR5], RZ ;  /* 0x000000ffffff79a7 */ /* 0x002fe60008100405 */
.L_x_11698:
[----:B------:R-:W-:Y:S05]  /*c480*/  BSYNC B0 ;  /* 0x0000000000007941 */ /* 0x000fea0003800000 */
.L_x_11697:
[----:B------:R-:W-:Y:S05]  /*c490*/  BRA `(.L_x_11696) ;  /* 0x0000000400d87947 */ /* 0x000fea0003800000 */
.L_x_11695:
[----:B------:R-:W2:Y:S01]  /*c4a0*/  S2R R0, SR_TID.X ;  /* 0x0000000000007919 */ /* 0x000ea20000002100 */
[----:B------:R-:W3:Y:S01]  /*c4b0*/  LDC.64 R10, c[0x0][0xae0] ;  /* 0x0002b800ff0a7b82 */ /* 0x000ee20000000a00 */
[----:B------:R-:W-:Y:S01]  /*c4c0*/  USHF.R.S32.HI UR5, URZ, 0x1f, UR43 ;  /* 0x0000001f3f057899 */ /* 0x000fe2000801142b */
[----:B------:R-:W-:Y:S01]  /*c4d0*/  BSSY B0, `(.L_x_11699) ;  /* 0x000001f000007945 */ /* 0x000fe20003800000 */
[----:B------:R-:W-:-:S05]  /*c4e0*/  USHF.R.S32.HI UR6, URZ, 0x1f, UR44 ;  /* 0x0000001f3f067899 */ /* 0x000fca000801142c */
[----:B------:R-:W4:Y:S08]  /*c4f0*/  LDC R9, c[0x0][0xdac] ;  /* 0x00036b00ff097b82 */ /* 0x000f300000000800 */
[----:B------:R-:W1:Y:S08]  /*c500*/  LDC.64 R20, c[0x0][0xa88] ;  /* 0x0002a200ff147b82 */ /* 0x000e700000000a00 */
[----:B------:R-:W1:Y:S01]  /*c510*/  LDC.64 R12, c[0x0][0xae8] ;  /* 0x0002ba00ff0c7b82 */ /* 0x000e620000000a00 */
[----:B---3--:R-:W-:-:S02]  /*c520*/  IMAD R8, R10, UR5, RZ ;  /* 0x000000050a087c24 */ /* 0x008fc4000f8e02ff */
[----:B--2---:R-:W-:-:S05]  /*c530*/  VIADD R0, R0, 0xffffff80 ;  /* 0xffffff8000007836 */ /* 0x004fca0000000000 */
[----:B------:R-:W-:-:S13]  /*c540*/  ISETP.GT.AND P0, PT, R0, 0xbf, PT ;  /* 0x000000bf0000780c */ /* 0x000fda0003f04270 */
[----:B----4-:R-:W-:Y:S05]  /*c550*/  @P0 BRA `(.L_x_11700) ;  /* 0x0000000000580947 */ /* 0x010fea0003800000 */
[----:B------:R-:W2:Y:S01]  /*c560*/  S2R R0, SR_TID.X ;  /* 0x0000000000007919 */ /* 0x000ea20000002100 */
[----:B------:R-:W-:Y:S01]  /*c570*/  IMAD.U32 R4, RZ, RZ, UR42 ;  /* 0x0000002aff047e24 */ /* 0x000fe2000f8e00ff */
[----:B------:R-:W-:-:S04]  /*c580*/  ULDC UR7, c[0x0][0xa88] ;  /* 0x0002a20000077ab9 */ /* 0x000fc80000000800 */
[----:B--2---:R-:W-:-:S04]  /*c590*/  IADD3 R4, R4, -0x80, R0 ;  /* 0xffffff8004047810 */ /* 0x004fc80007ffe000 */
[----:B------:R-:W-:-:S13]  /*c5a0*/  ISETP.GE.AND P0, PT, R4, UR7, PT ;  /* 0x0000000704007c0c */ /* 0x000fda000bf06270 */
[----:B------:R-:W-:Y:S05]  /*c5b0*/  @P0 BRA `(.L_x_11700) ;  /* 0x0000000000400947 */ /* 0x000fea0003800000 */
[----:B------:R-:W2:Y:S01]  /*c5c0*/  LDC.64 R6, c[0x0][0xb70] ;  /* 0x0002dc00ff067b82 */ /* 0x000ea20000000a00 */
[----:B------:R-:W-:Y:S01]  /*c5d0*/  SHF.R.S32.HI R5, RZ, 0x1f, R4 ;  /* 0x0000001fff057819 */ /* 0x000fe20000011404 */
[----:B------:R-:W-:-:S06]  /*c5e0*/  ULDC.64 UR8, c[0x0][0xb40] ;  /* 0x0002d00000087ab9 */ /* 0x000fcc0000000a00 */
[----:B------:R-:W3:Y:S01]  /*c5f0*/  LDC.64 R14, c[0x0][0xb78] ;  /* 0x0002de00ff0e7b82 */ /* 0x000ee20000000a00 */
[C---:B--2---:R-:W-:Y:S02]  /*c600*/  IMAD R0, R6.reuse, UR5, RZ ;  /* 0x0000000506007c24 */ /* 0x044fe4000f8e02ff */
[----:B------:R-:W-:-:S04]  /*c610*/  IMAD.WIDE.U32 R4, R6, UR43, R4 ;  /* 0x0000002b06047c25 */ /* 0x000fc8000f8e0004 */
[----:B------:R-:W-:Y:S02]  /*c620*/  IMAD R3, R7, UR43, R0 ;  /* 0x0000002b07037c24 */ /* 0x000fe4000f8e0200 */
[C---:B---3--:R-:W-:Y:S02]  /*c630*/  IMAD R0, R14.reuse, UR6, RZ ;  /* 0x000000060e007c24 */ /* 0x048fe4000f8e02ff */
        /* <DEDUP_REMOVED lines=8> */
.L_x_11700:
[----:B------:R-:W-:Y:S05]  /*c6c0*/  BSYNC B0 ;  /* 0x0000000000007941 */ /* 0x000fea0003800000 */
.L_x_11699:
[----:B--2---:R-:W2:Y:S01]  /*c6d0*/  LDL.64 R6, [R1+0x8] ;  /* 0x0000080001067983 */ /* 0x004ea20000100a00 */
[----:B------:R-:W-:Y:S01]  /*c6e0*/  ULOP3.LUT UR41, URZ, UR41, URZ, 0x33, !UPT ;  /* 0x000000293f297292 */ /* 0x000fe2000f8e333f */
[----:B------:R-:W-:Y:S01]  /*c6f0*/  IMAD R3, R11, UR43, R8 ;  /* 0x0000002b0b037c24 */ /* 0x000fe2000f8e0208 */
[----:B------:R-:W-:Y:S01]  /*c700*/  SHF.R.S32.HI R157, RZ, 0x1f, R156 ;  /* 0x0000001fff9d7819 */ /* 0x000fe2000001149c */
[----:B------:R-:W-:Y:S01]  /*c710*/  VIADD R0, R156, 0x30 ;  /* 0x000000309c007836 */ /* 0x000fe20000000000 */
[----:B------:R-:W-:Y:S02]  /*c720*/  BSSY B0, `(.L_x_11701) ;  /* 0x000001d000007945 */ /* 0x000fe40003800000 */
[----:B------:R-:W-:Y:S02]  /*c730*/  VIADD R11, R9, UR41 ;  /* 0x00000029090b7c36 */ /* 0x000fe40008000000 */
[----:B--2---:R-:W-:Y:S01]  /*c740*/  IMAD.WIDE.U32 R4, R10, UR43, R6 ;  /* 0x0000002b0a047c25 */ /* 0x004fe2000f8e0006 */
[----:B-1----:R-:W-:-:S03]  /*c750*/  ISETP.GE.AND P0, PT, R6, R21, PT ;  /* 0x000000150600720c */ /* 0x002fc60003f06270 */
[----:B------:R-:W-:Y:S02]  /*c760*/  IMAD.IADD R5, R5, 0x1, R3 ;  /* 0x0000000105057824 */ /* 0x000fe400078e0203 */
[----:B------:R-:W-:Y:S02]  /*c770*/  IMAD R7, R11, -0xc0, R20 ;  /* 0xffffff400b077824 */ /* 0x000fe400078e0214 */
[C---:B------:R-:W-:Y:S02]  /*c780*/  VIADD R3, R156.reuse, 0x60 ;  /* 0x000000609c037836 */ /* 0x040fe40000000000 */
[----:B------:R-:W-:Y:S01]  /*c790*/  VIADD R6, R156, 0x90 ;  /* 0x000000909c067836 */ /* 0x000fe20000000000 */
[-C--:B------:R-:W-:Y:S01]  /*c7a0*/  ISETP.GE.OR P3, PT, R0, R7.reuse, P0 ;  /* 0x000000070000720c */ /* 0x080fe20000766670 */
[C---:B------:R-:W-:Y:S01]  /*c7b0*/  IMAD R0, R12.reuse, UR6, RZ ;  /* 0x000000060c007c24 */ /* 0x040fe2000f8e02ff */
[-C--:B------:R-:W-:Y:S01]  /*c7c0*/  ISETP.GE.OR P1, PT, R3, R7.reuse, P0 ;  /* 0x000000070300720c */ /* 0x080fe20000726670 */
[----:B------:R-:W-:Y:S01]  /*c7d0*/  IMAD.WIDE.U32 R8, R12, UR44, R4 ;  /* 0x0000002c0c087c25 */ /* 0x000fe2000f8e0004 */
[----:B------:R-:W-:-:S02]  /*c7e0*/  ISETP.GE.OR P2, PT, R6, R7, P0 ;  /* 0x000000070600720c */ /* 0x000fc40000746670 */
[----:B------:R-:W-:Y:S01]  /*c7f0*/  ISETP.GE.OR P0, PT, R156, R7, P0 ;  /* 0x000000079c00720c */ /* 0x000fe20000706670 */
[----:B------:R-:W-:Y:S02]  /*c800*/  IMAD R3, R13, UR44, R0 ;  /* 0x0000002c0d037c24 */ /* 0x000fe4000f8e0200 */
[----:B------:R-:W-:-:S04]  /*c810*/  IMAD.WIDE R6, R11, 0xc0, R156 ;  /* 0x000000c00b067825 */ /* 0x000fc800078e029c */
[----:B------:R-:W-:-:S06]  /*c820*/  IMAD.IADD R11, R9, 0x1, R3 ;  /* 0x00000001090b7824 */ /* 0x000fcc00078e0203 */
[----:B------:R-:W-:Y:S05]  /*c830*/  @P0 BRA `(.L_x_11702) ;  /* 0x00000000002c0947 */ /* 0x000fea0003800000 */
        /* <DEDUP_REMOVED lines=11> */
.L_x_11702:
[----:B------:R-:W-:Y:S05]  /*c8f0*/  BSYNC B0 ;  /* 0x0000000000007941 */ /* 0x000fea0003800000 */
.L_x_11701:
        /* <DEDUP_REMOVED lines=15> */
.L_x_11704:
[----:B------:R-:W-:Y:S05]  /*c9f0*/  BSYNC B0 ;  /* 0x0000000000007941 */ /* 0x000fea0003800000 */
.L_x_11703:
        /* <DEDUP_REMOVED lines=15> */
.L_x_11706:
[----:B------:R-:W-:Y:S05]  /*caf0*/  BSYNC B0 ;  /* 0x0000000000007941 */ /* 0x000fea0003800000 */
.L_x_11705:
        /* <DEDUP_REMOVED lines=15> */
.L_x_11707:
[----:B------:R-:W-:Y:S05]  /*cbf0*/  BSYNC B0 ;  /* 0x0000000000007941 */ /* 0x000fea0003800000 */
.L_x_11696:
[----:B--2---:R-:W2:Y:S02]  /*cc00*/  LDC R0, c[0x0][0xda8] ;  /* 0x00036a00ff007b82 */ /* 0x004ea40000000800 */
[----:B--2---:R-:W-:-:S13]  /*cc10*/  ISETP.LE.AND P0, PT, R0, UR4, PT ;  /* 0x0000000400007c0c */ /* 0x004fda000bf03270 */
[----:B------:R-:W-:Y:S05]  /*cc20*/  @!P0 BRA `(.L_x_11708) ;  /* 0xffffff40005c8947 */ /* 0x000fea000383ffff */
[----:B------:R-:W-:Y:S05]  /*cc30*/  EXIT ;  /* 0x000000000000794d */ /* 0x000fea0003800000 */
.L_x_11657:
[----:B------:R-:W-:-:S08]  /*cc40*/  NOP ;  /* 0x0000000000007918 */ /* 0x000fd00000000000 */
[----:B------:R-:W1:-:S00]  /*cc50*/  USETMAXREG.DEALLOC.CTAPOOL 0x20 ;  /* 0x00000020000079c8 */ /* 0x000e4000080e0500 */
[----:B-1----:R-:W-:-:S06]  /*cc60*/  LOP3.LUT R0, R0, 0x3, RZ, 0xc0, !PT ;  /* 0x0000000300007812 */ /* 0x002fcc00078ec0ff */
[----:B--2---:R-:W1:Y:S01]  /*cc70*/  S2UR UR4, SR_CTAID.X ;  /* 0x00000000000479c3 */ /* 0x004e620000002500 */
[----:B------:R-:W-:Y:S02]  /*cc80*/  IMAD.MOV.U32 R27, RZ, RZ, RZ ;  /* 0x000000ffff1b7224 */ /* 0x000fe400078e00ff */
[----:B------:R-:W-:Y:S01]  /*cc90*/  IMAD.MOV.U32 R17, RZ, RZ, 0x1 ;  /* 0x00000001ff117424 */ /* 0x000fe200078e00ff */
[----:B------:R2:W3:Y:S01]  /*cca0*/  SHFL.IDX PT, R2, R0, RZ, 0x1f ;  /* 0x00001fff00027589 */ /* 0x0004e200000e0000 */
[----:B------:R-:W-:-:S03]  /*ccb0*/  IMAD.MOV.U32 R16, RZ, RZ, RZ ;  /* 0x000000ffff107224 */ /* 0x000fc600078e00ff */
[----:B--2---:R-:W1:Y:S01]  /*ccc0*/  LDC R0, c[0x0][0xda8] ;  /* 0x00036a00ff007b82 */ /* 0x004e620000000800 */
[----:B---3--:R-:W-:-:S04]  /*ccd0*/  ISETP.NE.AND P0, PT, R2, RZ, PT ;  /* 0x000000ff0200720c */ /* 0x008fc80003f05270 */
[----:B------:R-:W-:-:S05]  /*cce0*/  P2R R2, PR, RZ, 0x1 ;  /* 0x00000001ff027803 */ /* 0x000fca0000000000 */
[----:B------:R2:W-:Y:S04]  /*ccf0*/  STL [R1+0x4], R2 ;  /* 0x0000040201007387 */ /* 0x0005e80000100800 */
[----:B------:R-:W-:Y:S06]  /*cd00*/  @P0 BAR.ARV 0x4, 0x200 ;  /* 0x0108000000000b1d */ /* 0x000fec0000002000 */
[----:B-1----:R-:W-:-:S13]  /*cd10*/  ISETP.LE.AND P0, PT, R0, UR4, PT ;  /* 0x0000000400007c0c */ /* 0x002fda000bf03270 */
[----:B--2---:R-:W-:Y:S05]  /*cd20*/  @P0 BRA `(.L_x_11709) ;  /* 0x0000002400a00947 */ /* 0x004fea0003800000 */
[----:B------:R-:W1:Y:S01]  /*cd30*/  S2R R3, SR_TID.X ;  /* 0x0000000000037919 */ /* 0x000e620000002100 */
[----:B------:R-:W-:Y:S01]  /*cd40*/  IMAD.U32 R24, RZ, RZ, UR4 ;  /* 0x00000004ff187e24 */ /* 0x000fe2000f8e00ff */
[C---:B------:R-:W-:Y:S01]  /*cd50*/  LOP3.LUT R28, R26.reuse, 0x1, RZ, 0xfc, !PT ;  /* 0x000000011a1c7812 */ /* 0x040fe200078efcff */
[----:B------:R-:W-:Y:S01]  /*cd60*/  IMAD.MOV.U32 R17, RZ, RZ, 0x1 ;  /* 0x00000001ff117424 */ /* 0x000fe200078e00ff */
[----:B------:R-:W2:Y:S01]  /*cd70*/  S2R R6, SR_TID.X ;  /* 0x0000000000067919 */ /* 0x000ea20000002100 */
[----:B------:R-:W-:Y:S01]  /*cd80*/  LOP3.LUT R25, R26, 0x2, RZ, 0xfc, !PT ;  /* 0x000000021a197812 */ /* 0x000fe200078efcff */
[----:B------:R-:W-:Y:S01]  /*cd90*/  IMAD.MOV.U32 R16, RZ, RZ, RZ ;  /* 0x000000ffff107224 */ /* 0x000fe200078e00ff */
[----:B------:R-:W-:Y:S01]  /*cda0*/  ULDC UR42, c[0x0][0xc] ;  /* 0x00000300002a7ab9 */ /* 0x000fe20000000800 */
[----:B------:R-:W-:Y:S01]  /*cdb0*/  IMAD.MOV.U32 R27, RZ, RZ, RZ ;  /* 0x000000ffff1b7224 */ /* 0x000fe200078e00ff */
[----:B------:R-:W-:Y:S01]  /*cdc0*/  ULDC.64 UR44, c[0x0][0x198] ;  /* 0x00006600002c7ab9 */ /* 0x000fe20000000a00 */
[----:B-1----:R-:W-:Y:S01]  /*cdd0*/  LOP3.LUT R3, R3, 0x7f, RZ, 0xc0, !PT ;  /* 0x0000007f03037812 */ /* 0x002fe200078ec0ff */
[C---:B--2---:R-:W-:Y:S01]  /*cde0*/  IMAD.SHL.U32 R23, R6.reuse, 0x40, RZ ;  /* 0x0000004006177824 */ /* 0x044fe200078e00ff */
[----:B------:R-:W-:Y:S01]  /*cdf0*/  SHF.R.U32.HI R0, RZ, 0x1, R6 ;  /* 0x00000001ff007819 */ /* 0x000fe20000011606 */
[C---:B------:R-:W-:Y:S01]  /*ce00*/  IMAD.SHL.U32 R2, R6.reuse, 0x20, RZ ;  /* 0x0000002006027824 */ /* 0x040fe200078e00ff */
[C---:B------:R-:W-:Y:S01]  /*ce10*/  LOP3.LUT R29, R6.reuse, 0x1f, RZ, 0xc0, !PT ;  /* 0x0000001f061d7812 */ /* 0x040fe200078ec0ff */
[----:B------:R-:W-:Y:S01]  /*ce20*/  IMAD.SHL.U32 R5, R3, 0x10, RZ ;  /* 0x0000001003057824 */ /* 0x000fe200078e00ff */
[----:B------:R-:W-:Y:S01]  /*ce30*/  LOP3.LUT R3, R23, 0x180, RZ, 0xc0, !PT ;  /* 0x0000018017037812 */ /* 0x000fe200078ec0ff */
        /* <DEDUP_REMOVED lines=12> */
.L_x_11761:
        /* <DEDUP_REMOVED lines=21> */
.L_x_11710:
[----:B------:R-:W-:Y:S01]  /*d050*/  ULDC UR9, c[0x0][0xdc4] ;  /* 0x0003710000097ab9 */ /* 0x000fe20000000800 */
[----:B------:R-:W-:Y:S01]  /*d060*/  UMOV UR6, UR7 ;  /* 0x0000000700067c82 */ /* 0x000fe20008000000 */
[----:B------:R-:W-:-:S11]  /*d070*/  UISETP.NE.AND UP0, UPT, UR9, 0x1, UPT ;  /* 0x000000010900788c */ /* 0x000fd6000bf05270 */
[----:B------:R-:W-:Y:S02]  /*d080*/  @UP0 ULDC.64 UR10, c[0x0][0xdc8] ;  /* 0x00037200000a0ab9 */ /* 0x000fe40000000a00 */
[----:B------:R-:W-:-:S04]  /*d090*/  UIMAD.WIDE.U32 UR4, UR7, UR10, URZ ;  /* 0x0000000a070472a5 */ /* 0x000fc8000f8e003f */
[----:B------:R-:W-:-:S04]  /*d0a0*/  @UP0 USHF.R.U32.HI UR6, URZ, UR11, UR5 ;  /* 0x0000000b3f060299 */ /* 0x000fc80008011605 */
[----:B------:R-:W-:-:S12]  /*d0b0*/  UIMAD UR4, UR6, UR9, URZ ;  /* 0x00000009060472a4 */ /* 0x000fd8000f8e023f */
.L_x_11711:
        /* <DEDUP_REMOVED lines=11> */
[----:B------:R-:W-:Y:S02]  /*d170*/  UIMAD UR37, UR6, 0xc0, URZ ;  /* 0x000000c0062578a4 */ /* 0x000fe4000f8e023f */
        /* <DEDUP_REMOVED lines=43> */
.L_x_11713:
        /* <DEDUP_REMOVED lines=11> */
[----:B------:R-:W-:Y:S01]  /*d4e0*/  MOV R12, 0x1 ;  /* 0x00000001000c7802 */ /* 0x000fe20000000f00 */
        /* <DEDUP_REMOVED lines=8> */
[----:B------:R-:W-:-:S07]  /*d570*/  IMAD.MOV.U32 R13, RZ, RZ, RZ ;  /* 0x000000ffff0d7224 */ /* 0x000fce00078e00ff */
[----:B------:R-:W-:-:S07]  /*d580*/  LEPC R20, `(.L_x_11715) ;  /* 0x000000001014794e */ /* 0x000fce0000000000 */
[----:B-1----:R-:W-:Y:S05]  /*d590*/  CALL.ABS.NOINC R2 ;  /* 0x0000000002007343 */ /* 0x002fea0003c00000 */
.L_x_11715:
[----:B------:R-:W-:-:S06]  /*d5a0*/  UIADD3 UR4, UR40, 0x6000, URZ ;  /* 0x0000600028047890 */ /* 0x000fcc000fffe03f */
[----:B------:R-:W-:-:S05]  /*d5b0*/  IMAD.U32 R18, RZ, RZ, UR4 ;  /* 0x00000004ff127e24 */ /* 0x000fca000f8e00ff */
        /* <DEDUP_REMOVED lines=18> */
.L_x_11716:
        /* <DEDUP_REMOVED lines=20> */
.L_x_11717:
        /* <DEDUP_REMOVED lines=18> */
.L_x_11718:
        /* <DEDUP_REMOVED lines=9> */
[----:B---3--:R-:W-:-:S03]  /*d9d0*/  @P0 IMAD.WIDE R2, R5, 0x4, R2 ;  /* 0x0000000405020825 */ /* 0x008fc600078e0202 */
[----:B------:R-:W-:-:S03]  /*d9e0*/  ISETP.NE.AND P2, PT, R21, RZ, PT ;  /* 0x000000ff1500720c */ /* 0x000fc60003f45270 */
[----:B------:R-:W1:Y:S01]  /*d9f0*/  LDC.64 R4, c[0x0][0x3f8] ;  /* 0x0000fe00ff047b82 */ /* 0x000e620000000a00 */
[----:B------:R-:W3:Y:S01]  /*da00*/  @P0 LDG.E R18, desc[UR46][R2.64] ;  /* 0x0000002e02120981 */ /* 0x000ee2000c1e1900 */
[----:B--2---:R-:W-:Y:S01]  /*da10*/  ISETP.NE.AND P0, PT, R0, 0x1, PT ;  /* 0x000000010000780c */ /* 0x004fe20003f05270 */
[----:B------:R-:W-:Y:S01]  /*da20*/  UMOV UR36, URZ ;  /* 0x0000003f00247c82 */ /* 0x000fe20008000000 */
[----:B------:R-:W-:Y:S01]  /*da30*/  UMOV UR6, 0xffffffff ;  /* 0xffffffff00067882 */ /* 0x000fe20000000000 */
[----:B------:R-:W-:Y:S01]  /*da40*/  SHF.R.U32.HI R6, RZ, 0x5, R6 ;  /* 0x00000005ff067819 */ /* 0x000fe20000011606 */
[----:B------:R-:W-:-:S03]  /*da50*/  IMAD.U32 R19, RZ, RZ, UR38 ;  /* 0x00000026ff137e24 */ /* 0x000fc6000f8e00ff */
[----:B------:R-:W-:Y:S01]  /*da60*/  LOP3.LUT R6, R6, 0x3, RZ, 0xc0, !PT ;  /* 0x0000000306067812 */ /* 0x000fe200078ec0ff */
[----:B------:R-:W-:-:S05]  /*da70*/  VOTEU.ALL UP1, P2 ;  /* 0x00000000003f7886 */ /* 0x000fca0001020000 */
[----:B------:R-:W2:Y:S01]  /*da80*/  @P0 LDC R0, c[0x0][0x42c] ;  /* 0x00010b00ff000b82 */ /* 0x000ea20000000800 */
[----:B------:R-:W-:-:S04]  /*da90*/  @!UP1 UIADD3 UR4, UP0, UR44, 0x270, URZ ;  /* 0x000002702c049890 */ /* 0x000fc8000ff1e03f */
[----:B------:R-:W-:Y:S01]  /*daa0*/  @!UP1 UIADD3.X UR5, URZ, UR45, URZ, UP0, !UPT ;  /* 0x0000002d3f059290 */ /* 0x000fe200087fe43f */
[----:B-1----:R-:W-:Y:S02]  /*dab0*/  ISETP.NE.U32.AND P1, PT, R4, RZ, PT ;  /* 0x000000ff0400720c */ /* 0x002fe40003f25070 */
[----:B------:R-:W1:Y:S02]  /*dac0*/  @P0 LDC R7, c[0x0][0x430] ;  /* 0x00010c00ff070b82 */ /* 0x000e640000000800 */
[----:B------:R-:W-:-:S04]  /*dad0*/  ISETP.NE.AND.EX P1, PT, R5, RZ, PT, P1 ;  /* 0x000000ff0500720c */ /* 0x000fc80003f25310 */
[----:B------:R4:W-:Y:S01]  /*dae0*/  @!UP1 UTMAPF.L2.4D [UR36], [UR4] ;  /* 0x00000024040095b8 */ /* 0x0009e20008018000 */
[----:B--2---:R-:W-:-:S05]  /*daf0*/  @P0 IMAD.HI.U32 R0, R0, UR38, RZ ;  /* 0x0000002600000c27 */ /* 0x004fca000f8e00ff */
[----:B-1----:R-:W-:Y:S02]  /*db00*/  @P0 SHF.R.U32.HI R19, RZ, R7, R0 ;  /* 0x00000007ff130219 */ /* 0x002fe40000011600 */
[----:B---3--:R-:W-:Y:S02]  /*db10*/  SHF.R.S32.HI R20, RZ, 0x1f, R18 ;  /* 0x0000001fff147819 */ /* 0x008fe40000011412 */
[----:B------:R-:W-:Y:S01]  /*db20*/  SEL R2, R18, RZ, !P1 ;  /* 0x000000ff12027207 */ /* 0x000fe20004800000 */
[----:B----4-:R-:W-:Y:S06]  /*db30*/  BRA.DIV UR6, `(.L_x_11719) ;  /* 0x0000001e06bc7947 */ /* 0x010fec000b800000 */
[----:B------:R1:W2:Y:S02]  /*db40*/  SHFL.IDX PT, R14, R6, RZ, 0x1f ;  /* 0x00001fff060e7589 */ /* 0x0002a400000e0000 */
.L_x_11780:
[----:B--2---:R-:W-:Y:S02]  /*db50*/  ISETP.NE.AND P0, PT, R14, RZ, PT ;  /* 0x000000ff0e00720c */ /* 0x004fe40003f05270 */
[----:B------:R-:W-:-:S11]  /*db60*/  PLOP3.LUT P6, PT, PT, PT, PT, 0x8, 0x0 ;  /* 0x000000000000781c */ /* 0x000fd60003fce170 */
[----:B------:R-:W-:Y:S05]  /*db70*/  @P0 BRA `(.L_x_11720) ;  /* 0x0000000400700947 */ /* 0x000fea0003800000 */
[----:B------:R-:W-:-:S06]  /*db80*/  UIADD3 UR4, UR41, -0x1, URZ ;  /* 0xffffffff29047890 */ /* 0x000fcc000fffe03f */
[----:B------:R-:W-:Y:S01]  /*db90*/  MOV R0, UR4 ;  /* 0x0000000400007c02 */ /* 0x000fe20008000f00 */
[----:B------:R-:W-:-:S03]  /*dba0*/  UMOV UR4, 0xffffffff ;  /* 0xffffffff00047882 */ /* 0x000fc60000000000 */
[----:B------:R-:W-:Y:S05]  /*dbb0*/  BRA.DIV UR4, `(.L_x_11721) ;  /* 0x0000001e04bc7947 */ /* 0x000fea000b800000 */
[----:B------:R-:W-:-:S13]  /*dbc0*/  ELECT P6, URZ, PT ;  /* 0x00000000003f782f */ /* 0x000fda00038c0000 */
.L_x_11783:
        /* <DEDUP_REMOVED lines=21> */
.L_x_11723:
[----:B-1----:R-:W-:Y:S02]  /*dd20*/  LEA R6, R16, UR40, 0x3 ;  /* 0x0000002810067c11 */ /* 0x002fe4000f8e18ff */
[----:B------:R-:W-:Y:S02]  /*dd30*/  SHF.L.U32 R3, R17, 0x1f, RZ ;  /* 0x0000001f11037819 */ /* 0x000fe400000006ff */
[----:B------:R-:W-:Y:S02]  /*dd40*/  ISETP.NE.AND P0, PT, R21, RZ, PT ;  /* 0x000000ff1500720c */ /* 0x000fe40003f05270 */
[----:B------:R-:W1:Y:S02]  /*dd50*/  SYNCS.PHASECHK.TRANS64.TRYWAIT P3, [R6+URZ+0x13280], R3 ;  /* 0x01328003060075a7 */ /* 0x000e64000806017f */
[----:B-1----:R-:W-:Y:S09]  /*dd60*/  @!P3 BRA `(.L_x_11724) ;  /* 0x0000001c0070b947 */ /* 0x002ff20003800000 */
.L_x_11784:
[----:B------:R-:W-:Y:S05]  /*dd70*/  @P0 BRA `(.L_x_11725) ;  /* 0x0000000000140947 */ /* 0x000fea0003800000 */
[----:B------:R-:W-:Y:S01]  /*dd80*/  ISETP.NE.AND P3, PT, R29, RZ, PT ;  /* 0x000000ff1d00720c */ /* 0x000fe20003f65270 */
[----:B--2---:R-:W-:-:S04]  /*dd90*/  IMAD.MOV.U32 R4, RZ, RZ, 0x2800 ;  /* 0x00002800ff047424 */ /* 0x004fc800078e00ff */
[----:B------:R3:W-:Y:S08]  /*dda0*/  SYNCS.ARRIVE.TRANS64 RZ, [R6+URZ+0x13270], R4 ;  /* 0x0132700406ff79a7 */ /* 0x0007f0000800003f */
[----:B------:R-:W-:Y:S05]  /*ddb0*/  @!P3 BRA `(.L_x_11725) ;  /* 0x000000000004b947 */ /* 0x000fea0003800000 */
[----:B------:R-:W-:Y:S01]  /*ddc0*/  BPT.TRAP 0x1 ;  /* 0x000000040000795c */ /* 0x000fe20000300000 */
.L_x_11725:
[----:B--2---:R-:W-:Y:S01]  /*ddd0*/  IMAD.U32 R5, RZ, RZ, UR40 ;  /* 0x00000028ff057e24 */ /* 0x004fe2000f8e00ff */
        /* <DEDUP_REMOVED lines=15> */
[----:B------:R-:W3:Y:S02]  /*ded0*/  SYNCS.PHASECHK.TRANS64.TRYWAIT P3, [R6+URZ+0x13240], R3 ;  /* 0x01324003060075a7 */ /* 0x000ee4000806017f */
[----:B--23--:R-:W-:Y:S05]  /*dee0*/  @!P3 BRA `(.L_x_11726) ;  /* 0x0000001c0024b947 */ /* 0x00cfea0003800000 */
.L_x_11785:
[----:B------:R-:W-:Y:S05]  /*def0*/  @P0 BRA `(.L_x_11727) ;  /* 0x0000000000140947 */ /* 0x000fea0003800000 */
[----:B------:R-:W-:Y:S01]  /*df00*/  ISETP.NE.AND P0, PT, R29, RZ, PT ;  /* 0x000000ff1d00720c */ /* 0x000fe20003f05270 */
[----:B-12---:R-:W-:-:S04]  /*df10*/  IMAD.MOV.U32 R3, RZ, RZ, 0x2800 ;  /* 0x00002800ff037424 */ /* 0x006fc800078e00ff */
[----:B------:R3:W-:Y:S08]  /*df20*/  SYNCS.ARRIVE.TRANS64 RZ, [R6+URZ+0x13230], R3 ;  /* 0x0132300306ff79a7 */ /* 0x0007f0000800003f */
[----:B------:R-:W-:Y:S05]  /*df30*/  @!P0 BRA `(.L_x_11727) ;  /* 0x0000000000048947 */ /* 0x000fea0003800000 */
[----:B------:R-:W-:Y:S01]  /*df40*/  BPT.TRAP 0x1 ;  /* 0x000000040000795c */ /* 0x000fe20000300000 */
.L_x_11727:
        /* <DEDUP_REMOVED lines=13> */
[----:B----4-:R-:W-:Y:S01]  /*e020*/  NOP ;  /* 0x0000000000007918 */ /* 0x010fe20000000000 */
.L_x_11722:
        /* <DEDUP_REMOVED lines=17> */
.L_x_11720:
[----:B------:R-:W-:Y:S01]  /*e140*/  VIADD R27, R27, 0x1 ;  /* 0x000000011b1b7836 */ /* 0x000fe20000000000 */
[----:B------:R-:W-:Y:S04]  /*e150*/  BSSY B0, `(.L_x_11728) ;  /* 0x0000007000007945 */ /* 0x000fe80003800000 */
[----:B----4-:R-:W-:-:S04]  /*e160*/  LEA.HI R0, R27, R27, RZ, 0x1 ;  /* 0x0000001b1b007211 */ /* 0x010fc800078f08ff */
[----:B------:R-:W-:-:S05]  /*e170*/  LOP3.LUT R0, R0, 0xfffffffe, RZ, 0xc0, !PT ;  /* 0xfffffffe00007812 */ /* 0x000fca00078ec0ff */
[----:B------:R-:W-:-:S05]  /*e180*/  IMAD.IADD R0, R27, 0x1, -R0 ;  /* 0x000000011b007824 */ /* 0x000fca00078e0a00 */
[----:B------:R-:W-:-:S04]  /*e190*/  SHF.L.U32 R0, R0, 0x1f, RZ ;  /* 0x0000001f00007819 */ /* 0x000fc800000006ff */
[----:B------:R-:W4:Y:S02]  /*e1a0*/  SYNCS.PHASECHK.TRANS64.TRYWAIT P0, [UR40+0x13220], R0 ;  /* 0x01322000ff0075a7 */ /* 0x000f240008000168 */
[----:B----4-:R-:W-:Y:S05]  /*e1b0*/  @!P0 BRA `(.L_x_11729) ;  /* 0x0000001800848947 */ /* 0x010fea0003800000 */
.L_x_11786:
[----:B------:R-:W-:Y:S05]  /*e1c0*/  BSYNC B0 ;  /* 0x0000000000007941 */ /* 0x000fea0003800000 */
.L_x_11728:
[----:B------:R-:W-:-:S06]  /*e1d0*/  UISETP.GE.AND UP0, UPT, UR41, 0x2, UPT ;  /* 0x000000022900788c */ /* 0x000fcc000bf06270 */
[----:B------:R-:W-:-:S13]  /*e1e0*/  PLOP3.LUT P0, PT, PT, PT, UP0, 0x80, 0x0 ;  /* 0x000000000000781c */ /* 0x000fda0003f0f008 */
[----:B------:R-:W-:Y:S05]  /*e1f0*/  @!P0 BRA `(.L_x_11730) ;  /* 0x0000000800b88947 */ /* 0x000fea0003800000 */
[----:B------:R-:W-:Y:S01]  /*e200*/  UIADD3 UR4, UR41, -0x2, URZ ;  /* 0xfffffffe29047890 */ /* 0x000fe2000fffe03f */
[----:B------:R-:W-:Y:S02]  /*e210*/  IMAD.MOV.U32 R7, RZ, RZ, R17 ;  /* 0x000000ffff077224 */ /* 0x000fe400078e0011 */
[----:B-123--:R-:W-:-:S03]  /*e220*/  IMAD.MOV.U32 R6, RZ, RZ, R16 ;  /* 0x000000ffff067224 */ /* 0x00efc600078e0010 */
[----:B------:R-:W-:-:S07]  /*e230*/  IMAD.U32 R0, RZ, RZ, UR4 ;  /* 0x00000004ff007e24 */ /* 0x000fce000f8e00ff */
.L_x_11750:
[----:B------:R-:W-:Y:S01]  /*e240*/  VIADD R16, R6, 0x1 ;  /* 0x0000000106107836 */ /* 0x000fe20000000000 */
[----:B------:R-:W-:Y:S05]  /*e250*/  YIELD ;  /* 0x0000000000007946 */ /* 0x000fea0003800000 */
[----:B------:R-:W-:Y:S01]  /*e260*/  ISETP.NE.AND P0, PT, R16, 0x2, PT ;  /* 0x000000021000780c */ /* 0x000fe20003f05270 */
[----:B------:R-:W-:Y:S03]  /*e270*/  BSSY B0, `(.L_x_11731) ;  /* 0x0000061000007945 */ /* 0x000fe60003800000 */
[----:B------:R-:W-:-:S02]  /*e280*/  SEL R4, RZ, 0x1, P0 ;  /* 0x00000001ff047807 */ /* 0x000fc40000000000 */
[----:B------:R-:W-:Y:S02]  /*e290*/  SEL R16, R16, RZ, P0 ;  /* 0x000000ff10107207 */ /* 0x000fe40000000000 */
[----:B------:R-:W-:Y:S01]  /*e2a0*/  LOP3.LUT R17, R7, R4, RZ, 0x3c, !PT ;  /* 0x0000000407117212 */ /* 0x000fe200078e3cff */
[----:B-1--4-:R-:W-:Y:S06]  /*e2b0*/  @!P6 BRA `(.L_x_11732) ;  /* 0x000000040070e947 */ /* 0x012fec0003800000 */
[----:B------:R-:W-:Y:S01]  /*e2c0*/  IMAD.MOV.U32 R9, RZ, RZ, R0 ;  /* 0x000000ffff097224 */ /* 0x000fe200078e0000 */
[----:B------:R-:W-:Y:S06]  /*e2d0*/  @!P1 BRA `(.L_x_11733) ;  /* 0x00000000004c9947 */ /* 0x000fec0003800000 */
[----:B------:R-:W1:Y:S01]  /*e2e0*/  LDC R9, c[0x0][0x41c] ;  /* 0x00010700ff097b82 */ /* 0x000e620000000800 */
[----:B------:R-:W-:Y:S01]  /*e2f0*/  IMAD.MOV.U32 R11, RZ, RZ, R0 ;  /* 0x000000ffff0b7224 */ /* 0x000fe200078e0000 */
[----:B------:R-:W-:Y:S02]  /*e300*/  ULDC.64 UR4, c[0x0][0x408] ;  /* 0x0001020000047ab9 */ /* 0x000fe40000000a00 */
[----:B------:R-:W-:-:S04]  /*e310*/  IMAD R5, R20, UR4, RZ ;  /* 0x0000000414057c24 */ /* 0x000fc8000f8e02ff */
[----:B------:R-:W-:Y:S01]  /*e320*/  IMAD R5, R18, UR5, R5 ;  /* 0x0000000512057c24 */ /* 0x000fe2000f8e0205 */
[----:B-1----:R-:W-:-:S13]  /*e330*/  ISETP.NE.AND P0, PT, R9, 0x1, PT ;  /* 0x000000010900780c */ /* 0x002fda0003f05270 */
[----:B------:R-:W1:Y:S02]  /*e340*/  @P0 LDC.64 R2, c[0x0][0x420] ;  /* 0x00010800ff020b82 */ /* 0x000e640000000a00 */
        /* <DEDUP_REMOVED lines=12> */
.L_x_11733:
[----:B------:R-:W2:Y:S01]  /*e410*/  S2R R3, SR_TID.X ;  /* 0x0000000000037919 */ /* 0x000ea20000002100 */
[----:B-1----:R-:W-:Y:S01]  /*e420*/  SHF.L.U32 R4, R17, 0x1f, RZ ;  /* 0x0000001f11047819 */ /* 0x002fe200000006ff */
[----:B------:R-:W-:Y:S01]  /*e430*/  BSSY B1, `(.L_x_11734) ;  /* 0x0000006000017945 */ /* 0x000fe20003800000 */
[----:B--2---:R-:W-:Y:S02]  /*e440*/  LOP3.LUT R5, R3, 0x7f, RZ, 0xc0, !PT ;  /* 0x0000007f03057812 */ /* 0x004fe400078ec0ff */
[----:B------:R-:W-:Y:S02]  /*e450*/  LEA R3, R16, UR40, 0x3 ;  /* 0x0000002810037c11 */ /* 0x000fe4000f8e18ff */
[----:B------:R-:W-:Y:S02]  /*e460*/  ISETP.NE.AND P3, PT, R5, RZ, PT ;  /* 0x000000ff0500720c */ /* 0x000fe40003f65270 */
[----:B------:R-:W1:Y:S02]  /*e470*/  SYNCS.PHASECHK.TRANS64.TRYWAIT P0, [R3+URZ+0x13280], R4 ;  /* 0x01328004030075a7 */ /* 0x000e64000800017f */
[----:B-1----:R-:W-:Y:S09]  /*e480*/  @!P0 BRA `(.L_x_11735) ;  /* 0x0000001400e88947 */ /* 0x002ff20003800000 */
.L_x_11787:
[----:B------:R-:W-:Y:S05]  /*e490*/  BSYNC B1 ;  /* 0x0000000000017941 */ /* 0x000fea0003800000 */
.L_x_11734:
[----:B------:R-:W-:Y:S04]  /*e4a0*/  BSSY B1, `(.L_x_11736) ;  /* 0x0000007000017945 */ /* 0x000fe80003800000 */
[----:B------:R-:W-:Y:S05]  /*e4b0*/  @P3 BRA `(.L_x_11737) ;  /* 0x0000000000143947 */ /* 0x000fea0003800000 */
[----:B------:R-:W-:Y:S01]  /*e4c0*/  ISETP.NE.AND P0, PT, R29, RZ, PT ;  /* 0x000000ff1d00720c */ /* 0x000fe20003f05270 */
[----:B------:R-:W-:-:S04]  /*e4d0*/  IMAD.MOV.U32 R8, RZ, RZ, 0x2800 ;  /* 0x00002800ff087424 */ /* 0x000fc800078e00ff */
[----:B------:R2:W-:Y:S08]  /*e4e0*/  SYNCS.ARRIVE.TRANS64 RZ, [R3+URZ+0x13270], R8 ;  /* 0x0132700803ff79a7 */ /* 0x0005f0000800003f */
[----:B------:R-:W-:Y:S05]  /*e4f0*/  @!P0 BRA `(.L_x_11737) ;  /* 0x0000000000048947 */ /* 0x000fea0003800000 */
[----:B------:R-:W-:Y:S01]  /*e500*/  BPT.TRAP 0x1 ;  /* 0x000000040000795c */ /* 0x000fe20000300000 */
.L_x_11737:
[----:B------:R-:W-:Y:S05]  /*e510*/  BSYNC B1 ;  /* 0x0000000000017941 */ /* 0x000fea0003800000 */
.L_x_11736:
[----:B------:R-:W-:Y:S01]  /*e520*/  IMAD.MOV.U32 R11, RZ, RZ, RZ ;  /* 0x000000ffff0b7224 */ /* 0x000fe200078e00ff */
[----:B------:R-:W-:Y:S01]  /*e530*/  R2UR UR12, R19 ;  /* 0x00000000130c72ca */ /* 0x000fe200000e0000 */
[----:B------:R-:W-:Y:S01]  /*e540*/  IMAD.U32 R5, RZ, RZ, UR40 ;  /* 0x00000028ff057e24 */ /* 0x000fe2000f8e00ff */
[----:B------:R-:W-:Y:S01]  /*e550*/  UIADD3 UR4, UP0, UR44, 0x470, URZ ;  /* 0x000004702c047890 */ /* 0x000fe2000ff1e03f */
[----:B------:R-:W-:Y:S01]  /*e560*/  PLOP3.LUT P0, PT, PT, PT, PT, 0x80, 0x0 ;  /* 0x000000000000781c */ /* 0x000fe20003f0f070 */
[----:B------:R-:W-:Y:S01]  /*e570*/  IMAD R9, R9, 0xa0, RZ ;  /* 0x000000a009097824 */ /* 0x000fe200078e02ff */
[----:B------:R-:W-:Y:S01]  /*e580*/  R2UR UR10, R11 ;  /* 0x000000000b0a72ca */ /* 0x000fe200000e0000 */
[----:B--2---:R-:W-:Y:S01]  /*e590*/  IMAD R8, R16, 0x2800, R5 ;  /* 0x0000280010087824 */ /* 0x004fe200078e0205 */
[----:B------:R-:W-:Y:S01]  /*e5a0*/  UIADD3.X UR5, URZ, UR45, URZ, UP0, !UPT ;  /* 0x0000002d3f057290 */ /* 0x000fe200087fe43f */
[----:B------:R-:W-:Y:S01]  /*e5b0*/  VIADD R10, R3, 0x13270 ;  /* 0x00013270030a7836 */ /* 0x000fe20000000000 */
[----:B------:R-:W-:Y:S01]  /*e5c0*/  UMOV UR6, 0x0 ;  /* 0x0000000000067882 */ /* 0x000fe20000000000 */
[----:B------:R-:W-:Y:S01]  /*e5d0*/  VIADD R5, R8, 0x6000 ;  /* 0x0000600008057836 */ /* 0x000fe20000000000 */
[----:B------:R-:W-:-:S09]  /*e5e0*/  UMOV UR7, 0x14f00000 ;  /* 0x14f0000000077882 */ /* 0x000fd20000000000 */
.L_x_11738:
        /* <DEDUP_REMOVED lines=12> */
.L_x_11788:
[----:B------:R-:W-:Y:S05]  /*e6b0*/  BSYNC B1 ;  /* 0x0000000000017941 */ /* 0x000fea0003800000 */
.L_x_11739:
[----:B------:R-:W-:Y:S01]  /*e6c0*/  BSSY B1, `(.L_x_11741) ;  /* 0x0000009000017945 */ /* 0x000fe20003800000 */
[----:B-12---:R-:W-:Y:S02]  /*e6d0*/  IMAD.MOV.U32 R4, RZ, RZ, 0x0 ;  /* 0x00000000ff047424 */ /* 0x006fe400078e00ff */
[----:B------:R-:W-:Y:S01]  /*e6e0*/  IMAD.MOV.U32 R5, RZ, RZ, 0x14f00000 ;  /* 0x14f00000ff057424 */ /* 0x000fe200078e00ff */
[----:B------:R-:W-:Y:S06]  /*e6f0*/  @P3 BRA `(.L_x_11742) ;  /* 0x0000000000143947 */ /* 0x000fec0003800000 */
[----:B------:R-:W-:Y:S01]  /*e700*/  ISETP.NE.AND P0, PT, R29, RZ, PT ;  /* 0x000000ff1d00720c */ /* 0x000fe20003f05270 */
[----:B------:R-:W-:-:S04]  /*e710*/  IMAD.MOV.U32 R10, RZ, RZ, 0x2800 ;  /* 0x00002800ff0a7424 */ /* 0x000fc800078e00ff */
[----:B------:R1:W-:Y:S08]  /*e720*/  SYNCS.ARRIVE.TRANS64 RZ, [R3+URZ+0x13230], R10 ;  /* 0x0132300a03ff79a7 */ /* 0x0003f0000800003f */
[----:B------:R-:W-:Y:S05]  /*e730*/  @!P0 BRA `(.L_x_11742) ;  /* 0x0000000000048947 */ /* 0x000fea0003800000 */
[----:B------:R-:W-:Y:S01]  /*e740*/  BPT.TRAP 0x1 ;  /* 0x000000040000795c */ /* 0x000fe20000300000 */
.L_x_11742:
[----:B------:R-:W-:Y:S05]  /*e750*/  BSYNC B1 ;  /* 0x0000000000017941 */ /* 0x000fea0003800000 */
.L_x_11741:
[----:B------:R-:W-:Y:S01]  /*e760*/  R2UR UR6, R4 ;  /* 0x00000000040672ca */ /* 0x000fe200000e0000 */
[----:B------:R-:W-:Y:S01]  /*e770*/  UIADD3 UR4, UP0, UR44, 0x370, URZ ;  /* 0x000003702c047890 */ /* 0x000fe2000ff1e03f */
[----:B------:R-:W-:Y:S01]  /*e780*/  R2UR UR7, R5 ;  /* 0x00000000050772ca */ /* 0x000fe200000e0000 */
[----:B------:R-:W-:Y:S01]  /*e790*/  VIADD R8, R8, 0xe000 ;  /* 0x0000e00008087836 */ /* 0x000fe20000000000 */
[----:B------:R-:W-:Y:S01]  /*e7a0*/  R2UR UR10, R11 ;  /* 0x000000000b0a72ca */ /* 0x000fe200000e0000 */
[----:B-1----:R-:W-:Y:S01]  /*e7b0*/  VIADD R3, R3, 0x13230 ;  /* 0x0001323003037836 */ /* 0x002fe20000000000 */
[----:B------:R-:W-:Y:S01]  /*e7c0*/  R2UR UR12, R19 ;  /* 0x00000000130c72ca */ /* 0x000fe200000e0000 */
[----:B------:R-:W-:Y:S01]  /*e7d0*/  UIADD3.X UR5, URZ, UR45, URZ, UP0, !UPT ;  /* 0x0000002d3f057290 */ /* 0x000fe200087fe43f */
[----:B------:R-:W-:-:S13]  /*e7e0*/  PLOP3.LUT P0, PT, PT, PT, PT, 0x80, 0x0 ;  /* 0x000000000000781c */ /* 0x000fda0003f0f070 */
.L_x_11743:
        /* <DEDUP_REMOVED lines=9> */
.L_x_11732:
[----:B------:R-:W-:Y:S05]  /*e880*/  BSYNC B0 ;  /* 0x0000000000007941 */ /* 0x000fea0003800000 */
.L_x_11731:
[----:B------:R-:W-:-:S13]  /*e890*/  ISETP.NE.AND P0, PT, R28, 0x3, PT ;  /* 0x000000031c00780c */ /* 0x000fda0003f05270 */
[----:B------:R-:W-:Y:S05]  /*e8a0*/  @!P0 BRA `(.L_x_11744) ;  /* 0x0000000000048947 */ /* 0x000fea0003800000 */
[----:B------:R-:W-:Y:S01]  /*e8b0*/  BPT.TRAP 0x1 ;  /* 0x000000040000795c */ /* 0x000fe20000300000 */
.L_x_11744:
[----:B------:R-:W-:Y:S01]  /*e8c0*/  LOP3.LUT R3, R7, 0x1, RZ, 0x3c, !PT ;  /* 0x0000000107037812 */ /* 0x000fe200078e3cff */
[----:B------:R-:W-:Y:S01]  /*e8d0*/  BSSY B0, `(.L_x_11745) ;  /* 0x0000006000007945 */ /* 0x000fe20003800000 */
[----:B------:R-:W-:Y:S02]  /*e8e0*/  LEA R12, R6, UR40, 0x3 ;  /* 0x00000028060c7c11 */ /* 0x000fe4000f8e18ff */
[----:B------:R-:W-:Y:S02]  /*e8f0*/  SHF.L.U32 R3, R3, 0x1f, RZ ;  /* 0x0000001f03037819 */ /* 0x000fe400000006ff */
[----:B------:R-:W-:Y:S02]  /*e900*/  ISETP.NE.AND P0, PT, R25, 0x3, PT ;  /* 0x000000031900780c */ /* 0x000fe40003f05270 */
[----:B------:R-:W1:Y:S02]  /*e910*/  SYNCS.PHASECHK.TRANS64.TRYWAIT P3, [R12+URZ+0x13270], R3 ;  /* 0x013270030c0075a7 */ /* 0x000e64000806017f */
[----:B-1----:R-:W-:Y:S09]  /*e920*/  @!P3 BRA `(.L_x_11746) ;  /* 0x0000001000e8b947 */ /* 0x002ff20003800000 */
.L_x_11789:
[----:B------:R-:W-:Y:S05]  /*e930*/  BSYNC B0 ;  /* 0x0000000000007941 */ /* 0x000fea0003800000 */
.L_x_11745:
[----:B------:R-:W-:Y:S05]  /*e940*/  @!P0 BRA `(.L_x_11747) ;  /* 0x0000000000048947 */ /* 0x000fea0003800000 */
[----:B------:R-:W-:Y:S01]  /*e950*/  BPT.TRAP 0x1 ;  /* 0x000000040000795c */ /* 0x000fe20000300000 */
.L_x_11747:
[----:B-1----:R-:W-:Y:S01]  /*e960*/  SHF.L.U32 R3, R7, 0x1f, RZ ;  /* 0x0000001f07037819 */ /* 0x002fe200000006ff */
[----:B------:R-:W-:-:S03]  /*e970*/  IMAD R10, R6, 0x2800, RZ ;  /* 0x00002800060a7824 */ /* 0x000fc600078e02ff */
[----:B------:R-:W1:Y:S02]  /*e980*/  SYNCS.PHASECHK.TRANS64.TRYWAIT P3, [R12+URZ+0x13260], R3 ;  /* 0x013260030c0075a7 */ /* 0x000e64000806017f */
[----:B-1----:R-:W-:Y:S05]  /*e990*/  @!P3 BRA `(.L_x_11748) ;  /* 0x0000001000e0b947 */ /* 0x002fea0003800000 */
.L_x_11790:
[C---:B-1----:R-:W-:Y:S01]  /*e9a0*/  LOP3.LUT R3, R10.reuse, R23, RZ, 0xfc, !PT ;  /* 0x000000170a037212 */ /* 0x042fe200078efcff */
[----:B------:R-:W-:Y:S05]  /*e9b0*/  WARPSYNC.ALL ;  /* 0x0000000000007948 */ /* 0x000fea0003800000 */
[----:B------:R-:W1:Y:S01]  /*e9c0*/  LDSM.16.MT88.4 R4, [R3+UR40+0x6000] ;  /* 0x006000280304783b */ /* 0x000e620008004200 */
[----:B------:R-:W-:-:S05]  /*e9d0*/  LOP3.LUT R13, R10, R22, RZ, 0xfc, !PT ;  /* 0x000000160a0d7212 */ /* 0x000fca00078efcff */
[----:B------:R-:W-:Y:S01]  /*e9e0*/  VIADD R13, R13, UR40 ;  /* 0x000000280d0d7c36 */ /* 0x000fe20008000000 */
        /* <DEDUP_REMOVED lines=37> */
.L_x_11749:
[----:B--2---:R4:W-:Y:S01]  /*ec40*/  SYNCS.ARRIVE.TRANS64.A1T0 RZ, [R12+URZ+0x13250], RZ ;  /* 0x013250ff0cff79a7 */ /* 0x0049e2000810003f */
[----:B------:R-:W-:Y:S01]  /*ec50*/  BAR.SYNC.DEFER_BLOCKING 0x2, 0x80 ;  /* 0x0082000000007b1d */ /* 0x000fe20000010000 */
[----:B------:R-:W-:Y:S01]  /*ec60*/  ISETP.GT.AND P0, PT, R0, RZ, PT ;  /* 0x000000ff0000720c */ /* 0x000fe20003f04270 */
[----:B------:R-:W-:Y:S01]  /*ec70*/  @!P2 VIADD R3, R12, 0x13280 ;  /* 0x000132800c03a836 */ /* 0x000fe20000000000 */
[----:B------:R-:W-:Y:S01]  /*ec80*/  IADD3 R0, R0, -0x1, RZ ;  /* 0xffffffff00007810 */ /* 0x000fe20007ffe0ff */
[----:B------:R-:W-:Y:S02]  /*ec90*/  IMAD.MOV.U32 R7, RZ, RZ, R17 ;  /* 0x000000ffff077224 */ /* 0x000fe400078e0011 */
[----:B------:R-:W-:Y:S01]  /*eca0*/  IMAD.MOV.U32 R6, RZ, RZ, R16 ;  /* 0x000000ffff067224 */ /* 0x000fe200078e0010 */
[----:B------:R-:W-:-:S04]  /*ecb0*/  @!P2 PRMT R3, RZ, 0x654, R3 ;  /* 0x00000654ff03a816 */ /* 0x000fc80000000003 */
[----:B------:R4:W-:Y:S03]  /*ecc0*/  @!P2 SYNCS.ARRIVE.TRANS64.RED.A1T0 RZ, [R3+URZ], RZ ;  /* 0x000000ff03ffa9a7 */ /* 0x0009e6000810043f */
[----:B------:R-:W-:Y:S05]  /*ecd0*/  @P0 BRA `(.L_x_11750) ;  /* 0xfffffff400580947 */ /* 0x000fea000383ffff */
.L_x_11730:
[----:B------:R-:W-:Y:S01]  /*ece0*/  BSSY B0, `(.L_x_11751) ;  /* 0x000000f000007945 */ /* 0x000fe20003800000 */
[----:B------:R-:W-:-:S03]  /*ecf0*/  ISETP.NE.AND P1, PT, R28, 0x3, PT ;  /* 0x000000031c00780c */ /* 0x000fc60003f25270 */
[----:B------:R-:W-:Y:S10]  /*ed00*/  @P2 BRA `(.L_x_11752) ;  /* 0x0000000000302947 */ /* 0x000ff40003800000 */
[----:B------:R-:W5:Y:S01]  /*ed10*/  S2R R7, SR_LANEID ;  /* 0x0000000000077919 */ /* 0x000f620000000000 */
[----:B------:R-:W-:Y:S01]  /*ed20*/  VOTEU.ANY UR4, UPT, PT ;  /* 0x0000000000047886 */ /* 0x000fe200038e0100 */
[----:B-1234-:R-:W1:Y:S01]  /*ed30*/  LDC.64 R2, c[0x0][0xdf0] ;  /* 0x00037c00ff027b82 */ /* 0x01ee620000000a00 */
[----:B------:R-:W5:Y:S08]  /*ed40*/  FLO.U32 R0, UR4 ;  /* 0x0000000400007d00 */ /* 0x000f7000080e0000 */
[----:B------:R-:W1:Y:S01]  /*ed50*/  POPC R5, UR4 ;  /* 0x0000000400057d09 */ /* 0x000e620008000000 */
[----:B-----5:R-:W-:-:S13]  /*ed60*/  ISETP.EQ.U32.AND P0, PT, R0, R7, PT ;  /* 0x000000070000720c */ /* 0x020fda0003f02070 */
[----:B-1----:R-:W2:Y:S01]  /*ed70*/  @P0 ATOMG.E.ADD.STRONG.GPU PT, R3, desc[UR46][R2.64], R5 ;  /* 0x00000005020309a8 */ /* 0x002ea200081ee1ee */
[----:B------:R-:W1:Y:S02]  /*ed80*/  S2R R4, SR_LTMASK ;  /* 0x0000000000047919 */ /* 0x000e640000003900 */
[----:B-1----:R-:W-:-:S04]  /*ed90*/  LOP3.LUT R4, R4, UR4, RZ, 0xc0, !PT ;  /* 0x0000000404047c12 */ /* 0x002fc8000f8ec0ff */
[----:B------:R-:W1:Y:S01]  /*eda0*/  POPC R7, R4 ;  /* 0x0000000400077309 */ /* 0x000e620000000000 */
[----:B--2---:R-:W1:Y:S02]  /*edb0*/  SHFL.IDX PT, R0, R3, R0, 0x1f ;  /* 0x00001f0003007589 */ /* 0x004e6400000e0000 */
[----:B-1----:R-:W-:-:S07]  /*edc0*/  IADD3 R24, R0, UR42, R7 ;  /* 0x0000002a00187c10 */ /* 0x002fce000fffe007 */
.L_x_11752:
[----:B------:R-:W-:Y:S05]  /*edd0*/  BSYNC B0 ;  /* 0x0000000000007941 */ /* 0x000fea0003800000 */
.L_x_11751:
[----:B------:R-:W-:Y:S05]  /*ede0*/  @!P1 BRA `(.L_x_11753) ;  /* 0x0000000000049947 */ /* 0x000fea0003800000 */
[----:B------:R-:W-:Y:S01]  /*edf0*/  BPT.TRAP 0x1 ;  /* 0x000000040000795c */ /* 0x000fe20000300000 */
.L_x_11753:
[----:B-1234-:R-:W-:Y:S01]  /*ee00*/  LOP3.LUT R3, R17, 0x1, RZ, 0x3c, !PT ;  /* 0x0000000111037812 */ /* 0x01efe200078e3cff */
[----:B------:R-:W-:Y:S01]  /*ee10*/  BSSY B0, `(.L_x_11754) ;  /* 0x0000006000007945 */ /* 0x000fe20003800000 */
[----:B------:R-:W-:Y:S02]  /*ee20*/  LEA R2, R16, UR40, 0x3 ;  /* 0x0000002810027c11 */ /* 0x000fe4000f8e18ff */
[----:B------:R-:W-:Y:S02]  /*ee30*/  SHF.L.U32 R3, R3, 0x1f, RZ ;  /* 0x0000001f03037819 */ /* 0x000fe400000006ff */
[----:B------:R-:W-:Y:S02]  /*ee40*/  ISETP.NE.AND P1, PT, R25, 0x3, PT ;  /* 0x000000031900780c */ /* 0x000fe40003f25270 */
[----:B------:R-:W1:Y:S02]  /*ee50*/  SYNCS.PHASECHK.TRANS64.TRYWAIT P0, [R2+URZ+0x13270], R3 ;  /* 0x01327003020075a7 */ /* 0x000e64000800017f */
[----:B-1----:R-:W-:Y:S09]  /*ee60*/  @!P0 BRA `(.L_x_11755) ;  /* 0x0000000c00c08947 */ /* 0x002ff20003800000 */
.L_x_11791:
[----:B------:R-:W-:Y:S05]  /*ee70*/  BSYNC B0 ;  /* 0x0000000000007941 */ /* 0x000fea0003800000 */
.L_x_11754:
[----:B------:R-:W-:Y:S05]  /*ee80*/  @!P1 BRA `(.L_x_11756) ;  /* 0x0000000000049947 */ /* 0x000fea0003800000 */
[----:B------:R-:W-:Y:S01]  /*ee90*/  BPT.TRAP 0x1 ;  /* 0x000000040000795c */ /* 0x000fe20000300000 */
.L_x_11756:
[----:B------:R-:W-:Y:S01]  /*eea0*/  SHF.L.U32 R5, R17, 0x1f, RZ ;  /* 0x0000001f11057819 */ /* 0x000fe200000006ff */
[----:B-1----:R-:W-:-:S03]  /*eeb0*/  IMAD R3, R16, 0x2800, RZ ;  /* 0x0000280010037824 */ /* 0x002fc600078e02ff */
[----:B------:R-:W1:Y:S02]  /*eec0*/  SYNCS.PHASECHK.TRANS64.TRYWAIT P0, [R2+URZ+0x13260], R5 ;  /* 0x01326005020075a7 */ /* 0x000e64000800017f */
[----:B------:R-:W-:Y:S01]  /*eed0*/  LOP3.LUT R0, R3, R23, RZ, 0xfc, !PT ;  /* 0x0000001703007212 */ /* 0x000fe200078efcff */
[----:B-1----:R-:W-:Y:S06]  /*eee0*/  @!P0 BRA `(.L_x_11757) ;  /* 0x0000000c00b48947 */ /* 0x002fec0003800000 */
.L_x_11792:
[----:B------:R-:W-:Y:S05]  /*eef0*/  WARPSYNC.ALL ;  /* 0x0000000000007948 */ /* 0x000fea0003800000 */
[----:B-1----:R-:W1:Y:S01]  /*ef00*/  LDSM.16.MT88.4 R4, [R0+UR40+0x6000] ;  /* 0x006000280004783b */ /* 0x002e620008004200 */
        /* <DEDUP_REMOVED lines=39> */
.L_x_11758:
[----:B--2---:R-:W-:Y:S01]  /*f180*/  SYNCS.ARRIVE.TRANS64.A1T0 RZ, [R2+URZ+0x13250], RZ ;  /* 0x013250ff02ff79a7 */ /* 0x004fe2000810003f */
[----:B------:R-:W-:Y:S02]  /*f190*/  @!P2 VIADD R0, R2, 0x13280 ;  /* 0x000132800200a836 */ /* 0x000fe40000000000 */
[----:B------:R-:W-:-:S03]  /*f1a0*/  VIADD R16, R16, 0x1 ;  /* 0x0000000110107836 */ /* 0x000fc60000000000 */
[----:B------:R-:W-:Y:S01]  /*f1b0*/  @!P2 PRMT R0, RZ, 0x654, R0 ;  /* 0x00000654ff00a816 */ /* 0x000fe20000000000 */
[----:B------:R-:W-:Y:S01]  /*f1c0*/  BAR.SYNC.DEFER_BLOCKING 0x2, 0x80 ;  /* 0x0082000000007b1d */ /* 0x000fe20000010000 */
[----:B------:R-:W-:-:S04]  /*f1d0*/  ISETP.NE.AND P0, PT, R16, 0x2, PT ;  /* 0x000000021000780c */ /* 0x000fc80003f05270 */
[----:B------:R-:W-:Y:S01]  /*f1e0*/  SEL R16, R16, RZ, P0 ;  /* 0x000000ff10107207 */ /* 0x000fe20000000000 */
[----:B------:R2:W-:Y:S02]  /*f1f0*/  @!P2 SYNCS.ARRIVE.TRANS64.RED.A1T0 RZ, [R0+URZ], RZ ;  /* 0x000000ff00ffa9a7 */ /* 0x0005e4000810043f */
[----:B--2---:R-:W-:-:S04]  /*f200*/  SEL R0, RZ, 0x1, P0 ;  /* 0x00000001ff007807 */ /* 0x004fc80000000000 */
[----:B------:R-:W-:-:S07]  /*f210*/  LOP3.LUT R17, R17, R0, RZ, 0x3c, !PT ;  /* 0x0000000011117212 */ /* 0x000fce00078e3cff */
.L_x_11714:
[----:B------:R-:W-:Y:S05]  /*f220*/  BSYNC B6 ;  /* 0x0000000000067941 */ /* 0x000fea0003800000 */
.L_x_11712:
[----:B------:R-:W2:Y:S02]  /*f230*/  LDL R0, [R1+0x4] ;  /* 0x0000040001007983 */ /* 0x000ea40000100800 */
[----:B--2---:R-:W-:-:S13]  /*f240*/  ISETP.NE.AND P0, PT, R0, RZ, PT ;  /* 0x000000ff0000720c */ /* 0x004fda0003f05270 */
        /* <DEDUP_REMOVED lines=8> */
.L_x_11759:
[----:B------:R-:W2:Y:S01]  /*f2d0*/  S2R R0, SR_TID.X ;  /* 0x0000000000007919 */ /* 0x000ea20000002100 */
[----:B------:R-:W-:Y:S01]  /*f2e0*/  BAR.SYNC.DEFER_BLOCKING 0x4, 0x200 ;  /* 0x0108000000007b1d */ /* 0x000fe20000010000 */
[----:B--2---:R-:W-:-:S04]  /*f2f0*/  LOP3.LUT R0, R0, 0x7f, RZ, 0xc0, !PT ;  /* 0x0000007f00007812 */ /* 0x004fc800078ec0ff */
[----:B------:R-:W-:-:S13]  /*f300*/  ISETP.NE.AND P0, PT, R0, RZ, PT ;  /* 0x000000ff0000720c */ /* 0x000fda0003f05270 */
[----:B-1----:R-:W1:Y:S01]  /*f310*/  @!P0 S2R R3, SR_CgaCtaId ;  /* 0x0000000000038919 */ /* 0x002e620000008800 */
[----:B------:R-:W-:-:S04]  /*f320*/  @!P0 MOV R0, 0x400 ;  /* 0x0000040000008802 */ /* 0x000fc80000000f00 */
[----:B-1----:R-:W-:Y:S02]  /*f330*/  @!P0 LEA R3, R3, R0, 0x18 ;  /* 0x0000000003038211 */ /* 0x002fe400078ec0ff */
[----:B------:R-:W1:Y:S04]  /*f340*/  SHFL.IDX PT, R0, R24, RZ, 0x1f ;  /* 0x00001fff18007589 */ /* 0x000e6800000e0000 */
[----:B------:R1:W-:Y:S02]  /*f350*/  @!P0 STS [R3+0x132d0], R24 ;  /* 0x0132d01803008388 */ /* 0x0003e40000000800 */
[----:B-1----:R-:W-:Y:S01]  /*f360*/  IMAD.MOV.U32 R24, RZ, RZ, R0 ;  /* 0x000000ffff187224 */ /* 0x002fe200078e0000 */
[----:B------:R-:W-:Y:S06]  /*f370*/  BAR.ARV 0x5, 0x200 ;  /* 0x0148000000007b1d */ /* 0x000fec0000002000 */
.L_x_11760:
[----:B------:R-:W-:Y:S02]  /*f380*/  ULDC UR4, c[0x0][0xda8] ;  /* 0x00036a0000047ab9 */ /* 0x000fe40000000800 */
[----:B--2---:R-:W-:-:S13]  /*f390*/  ISETP.GE.AND P0, PT, R24, UR4, PT ;  /* 0x0000000418007c0c */ /* 0x004fda000bf06270 */
[----:B------:R-:W-:Y:S05]  /*f3a0*/  @!P0 BRA `(.L_x_11761) ;  /* 0xffffffd800d48947 */ /* 0x000fea000383ffff */
.L_x_11709:
[----:B-1----:R-:W1:Y:S01]  /*f3b0*/  S2R R3, SR_CgaCtaId ;  /* 0x0000000000037919 */ /* 0x002e620000008800 */
[----:B------:R-:W-:Y:S01]  /*f3c0*/  VIADD R27, R27, 0x1 ;  /* 0x000000011b1b7836 */ /* 0x000fe20000000000 */
[----:B------:R-:W-:Y:S01]  /*f3d0*/  MOV R2, 0x400 ;  /* 0x0000040000027802 */ /* 0x000fe20000000f00 */
[----:B------:R-:W-:Y:S03]  /*f3e0*/  BSSY B0, `(.L_x_11762) ;  /* 0x0000008000007945 */ /* 0x000fe60003800000 */
[----:B------:R-:W-:-:S04]  /*f3f0*/  LEA.HI R0, R27, R27, RZ, 0x1 ;  /* 0x0000001b1b007211 */ /* 0x000fc800078f08ff */
[----:B------:R-:W-:-:S05]  /*f400*/  LOP3.LUT R0, R0, 0xfffffffe, RZ, 0xc0, !PT ;  /* 0xfffffffe00007812 */ /* 0x000fca00078ec0ff */
[----:B------:R-:W-:-:S05]  /*f410*/  IMAD.IADD R0, R27, 0x1, -R0 ;  /* 0x000000011b007824 */ /* 0x000fca00078e0a00 */
[----:B------:R-:W-:Y:S02]  /*f420*/  SHF.L.U32 R0, R0, 0x1f, RZ ;  /* 0x0000001f00007819 */ /* 0x000fe400000006ff */
[----:B-1----:R-:W-:-:S04]  /*f430*/  LEA R7, R3, R2, 0x18 ;  /* 0x0000000203077211 */ /* 0x002fc800078ec0ff */
[----:B------:R-:W1:Y:S02]  /*f440*/  SYNCS.PHASECHK.TRANS64.TRYWAIT P0, [R7+URZ+0x13220], R0 ;  /* 0x01322000070075a7 */ /* 0x000e64000800017f */
[----:B-1----:R-:W-:Y:S05]  /*f450*/  @!P0 BRA `(.L_x_11763) ;  /* 0x00000008006c8947 */ /* 0x002fea0003800000 */
.L_x_11793:
[----:B------:R-:W-:Y:S05]  /*f460*/  BSYNC B0 ;  /* 0x0000000000007941 */ /* 0x000fea0003800000 */
.L_x_11762:
[----:B------:R-:W-:-:S03]  /*f470*/  UMOV UR4, 0xffffffff ;  /* 0xffffffff00047882 */ /* 0x000fc60000000000 */
[----:B------:R-:W-:Y:S05]  /*f480*/  BRA.DIV UR4, `(.L_x_11764) ;  /* 0x0000000a04747947 */ /* 0x000fea000b800000 */
[----:B-1----:R-:W1:Y:S02]  /*f490*/  S2R R0, SR_TID.X ;  /* 0x0000000000007919 */ /* 0x002e640000002100 */
[----:B-1----:R-:W-:-:S04]  /*f4a0*/  SHF.R.U32.HI R0, RZ, 0x5, R0 ;  /* 0x00000005ff007819 */ /* 0x002fc80000011600 */
[----:B------:R-:W-:-:S05]  /*f4b0*/  LOP3.LUT R0, R0, 0x3, RZ, 0xc0, !PT ;  /* 0x0000000300007812 */ /* 0x000fca00078ec0ff */
[----:B------:R1:W2:Y:S02]  /*f4c0*/  SHFL.IDX PT, R14, R0, RZ, 0x1f ;  /* 0x00001fff000e7589 */ /* 0x0002a400000e0000 */
.L_x_11796:
[----:B--2---:R-:W-:Y:S01]  /*f4d0*/  ISETP.NE.AND P0, PT, R14, RZ, PT ;  /* 0x000000ff0e00720c */ /* 0x004fe20003f05270 */
[----:B------:R-:W-:-:S12]  /*f4e0*/  BSSY B0, `(.L_x_11765) ;  /* 0x000002a000007945 */ /* 0x000fd80003800000 */
[----:B------:R-:W-:Y:S05]  /*f4f0*/  @P0 BRA `(.L_x_11766) ;  /* 0x0000000000a00947 */ /* 0x000fea0003800000 */
[----:B------:R-:W-:-:S03]  /*f500*/  UMOV UR4, 0xffffffff ;  /* 0xffffffff00047882 */ /* 0x000fc60000000000 */
[----:B------:R-:W-:Y:S05]  /*f510*/  BRA.DIV UR4, `(.L_x_11767) ;  /* 0x0000000a04847947 */ /* 0x000fea000b800000 */
[----:B------:R-:W-:-:S13]  /*f520*/  ELECT P6, URZ, PT ;  /* 0x00000000003f782f */ /* 0x000fda00038c0000 */
.L_x_11799:
[----:B------:R-:W-:Y:S05]  /*f530*/  @!P6 BRA `(.L_x_11766) ;  /* 0x000000000090e947 */ /* 0x000fea0003800000 */
[----:B------:R-:W-:-:S04]  /*f540*/  LOP3.LUT R26, R26, 0x2, RZ, 0xfc, !PT ;  /* 0x000000021a1a7812 */ /* 0x000fc800078efcff */
[----:B------:R-:W-:-:S13]  /*f550*/  ISETP.NE.AND P0, PT, R26, 0x3, PT ;  /* 0x000000031a00780c */ /* 0x000fda0003f05270 */
[----:B------:R-:W-:Y:S05]  /*f560*/  @!P0 BRA `(.L_x_11768) ;  /* 0x0000000000048947 */ /* 0x000fea0003800000 */
[----:B------:R-:W-:Y:S01]  /*f570*/  BPT.TRAP 0x1 ;  /* 0x000000040000795c */ /* 0x000fe20000300000 */
.L_x_11768:
[----:B------:R-:W-:Y:S01]  /*f580*/  VIADD R3, R7, 0x13240 ;  /* 0x0001324007037836 */ /* 0x000fe20000000000 */
[----:B------:R-:W-:Y:S01]  /*f590*/  SHF.L.U32 R4, R17, 0x1f, RZ ;  /* 0x0000001f11047819 */ /* 0x000fe200000006ff */
[C---:B-1----:R-:W-:Y:S02]  /*f5a0*/  VIADD R0, R16.reuse, 0x1 ;  /* 0x0000000110007836 */ /* 0x042fe40000000000 */
        /* <DEDUP_REMOVED lines=9> */
.L_x_11800:
[----:B------:R-:W2:Y:S02]  /*f640*/  SYNCS.PHASECHK.TRANS64.TRYWAIT P1, [R3+URZ], R0 ;  /* 0x00000000030075a7 */ /* 0x000ea4000802017f */
[----:B--2---:R-:W-:Y:S05]  /*f650*/  @!P1 BRA `(.L_x_11770) ;  /* 0x0000000800689947 */ /* 0x004fea0003800000 */
.L_x_11801:
[----:B------:R-:W-:Y:S05]  /*f660*/  @!P0 BRA `(.L_x_11771) ;  /* 0x0000000000048947 */ /* 0x000fea0003800000 */
[----:B------:R-:W-:Y:S01]  /*f670*/  BPT.TRAP 0x1 ;  /* 0x000000040000795c */ /* 0x000fe20000300000 */
.L_x_11771:
[----:B--2---:R-:W-:-:S04]  /*f680*/  IMAD R3, R16, 0x8, R7 ;  /* 0x0000000810037824 */ /* 0x004fc800078e0207 */
[----:B------:R-:W2:Y:S02]  /*f690*/  SYNCS.PHASECHK.TRANS64.TRYWAIT P1, [R3+URZ+0x13260], R4 ;  /* 0x01326004030075a7 */ /* 0x000ea4000802017f */
[----:B--2---:R-:W-:Y:S05]  /*f6a0*/  @!P1 BRA `(.L_x_11772) ;  /* 0x0000000800689947 */ /* 0x004fea0003800000 */
.L_x_11802:
[----:B------:R-:W-:Y:S05]  /*f6b0*/  @!P0 BRA `(.L_x_11773) ;  /* 0x0000000000048947 */ /* 0x000fea0003800000 */
[----:B------:R-:W-:Y:S01]  /*f6c0*/  BPT.TRAP 0x1 ;  /* 0x000000040000795c */ /* 0x000fe20000300000 */
.L_x_11773:
[----:B-1----:R-:W-:-:S04]  /*f6d0*/  IMAD R5, R6, 0x8, R7 ;  /* 0x0000000806057824 */ /* 0x002fc800078e0207 */
[----:B------:R-:W1:Y:S02]  /*f6e0*/  SYNCS.PHASECHK.TRANS64.TRYWAIT P1, [R5+URZ+0x13260], R0 ;  /* 0x01326000050075a7 */ /* 0x000e64000802017f */
[----:B-1----:R-:W-:Y:S05]  /*f6f0*/  @!P1 BRA `(.L_x_11774) ;  /* 0x0000000800689947 */ /* 0x002fea0003800000 */
.L_x_11803:
[----:B------:R-:W-:Y:S05]  /*f700*/  @!P0 BRA `(.L_x_11775) ;  /* 0x0000000000048947 */ /* 0x000fea0003800000 */
[----:B------:R-:W-:Y:S01]  /*f710*/  BPT.TRAP 0x1 ;  /* 0x000000040000795c */ /* 0x000fe20000300000 */
.L_x_11775:
[----:B------:R-:W3:Y:S02]  /*f720*/  SYNCS.PHASECHK.TRANS64.TRYWAIT P0, [R3+URZ+0x13280], R4 ;  /* 0x01328004030075a7 */ /* 0x000ee4000800017f */
[----:B---3--:R-:W-:Y:S05]  /*f730*/  @!P0 BRA `(.L_x_11776) ;  /* 0x00000008006c8947 */ /* 0x008fea0003800000 */
.L_x_11777:
[----:B----4-:R4:W1:Y:S02]  /*f740*/  SYNCS.PHASECHK.TRANS64.TRYWAIT P0, [R5+URZ+0x13280], R0 ;  /* 0x01328000050075a7 */ /* 0x010864000800017f */
[----:B-1----:R-:W-:Y:S05]  /*f750*/  @!P0 NANOSLEEP.SYNCS 0x989680 ;  /* 0x009896800000895d */ /* 0x002fea0003900000 */
[----:B------:R-:W1:Y:S02]  /*f760*/  @!P0 SYNCS.PHASECHK.TRANS64 P0, [R5+URZ+0x13280], R0 ;  /* 0x01328000050085a7 */ /* 0x000e64000800007f */
[----:B-1----:R-:W-:Y:S05]  /*f770*/  @!P0 BRA `(.L_x_11777) ;  /* 0xfffffffc00f08947 */ /* 0x002fea000383ffff */
.L_x_11766:
[----:B------:R-:W-:Y:S05]  /*f780*/  BSYNC B0 ;  /* 0x0000000000007941 */ /* 0x000fea0003800000 */
.L_x_11765:
[----:B------:R-:W-:Y:S05]  /*f790*/  EXIT ;  /* 0x000000000000794d */ /* 0x000fea0003800000 */
.L_x_11663:
[----:B-1----:R-:W-:-:S04]  /*f7a0*/  IMAD.U32 R3, RZ, RZ, UR40 ;  /* 0x00000028ff037e24 */ /* 0x002fc8000f8e00ff */
[----:B------:R1:W2:Y:S03]  /*f7b0*/  SYNCS.PHASECHK.TRANS64.TRYWAIT P0, [R3+URZ+0x13200], R4 ;  /* 0x01320004030075a7 */ /* 0x0002a6000800017f */
[----:B--2---:R-:W-:Y:S05]  /*f7c0*/  @!P0 NANOSLEEP.SYNCS 0x989680 ;  /* 0x009896800000895d */ /* 0x004fea0003900000 */
[----:B------:R-:W2:Y:S02]  /*f7d0*/  @!P0 SYNCS.PHASECHK.TRANS64 P0, [R3+URZ+0x13200], R4 ;  /* 0x01320004030085a7 */ /* 0x000ea4000800007f */
[----:B--2---:R-:W-:Y:S05]  /*f7e0*/  @!P0 BRA `(.L_x_11663) ;  /* 0xfffffffc00ec8947 */ /* 0x004fea000383ffff */
[----:B------:R-:W-:Y:S05]  /*f7f0*/  BRA `(.L_x_11778) ;  /* 0xffffff20001c7947 */ /* 0x000fea000383ffff */
.L_x_11667:
[----:B--2---:R2:W3:Y:S02]  /*f800*/  SYNCS.PHASECHK.TRANS64.TRYWAIT P0, [R3+URZ+0x13230], R4 ;  /* 0x01323004030075a7 */ /* 0x0044e4000800017f */
[----:B---3--:R-:W-:Y:S05]  /*f810*/  @!P0 NANOSLEEP.SYNCS 0x989680 ;  /* 0x009896800000895d */ /* 0x008fea0003900000 */
[----:B------:R-:W3:Y:S02]  /*f820*/  @!P0 SYNCS.PHASECHK.TRANS64 P0, [R3+URZ+0x13230], R4 ;  /* 0x01323004030085a7 */ /* 0x000ee4000800007f */
[----:B---3--:R-:W-:Y:S05]  /*f830*/  @!P0 BRA `(.L_x_11667) ;  /* 0xfffffffc00f08947 */ /* 0x008fea000383ffff */
[----:B------:R-:W-:Y:S05]  /*f840*/  BRA `(.L_x_11666) ;  /* 0xffffff2000347947 */ /* 0x000fea000383ffff */
.L_x_11672:
[----:B--2---:R-:W-:-:S04]  /*f850*/  IMAD.U32 R11, RZ, RZ, UR7 ;  /* 0x00000007ff0b7e24 */ /* 0x004fc8000f8e00ff */
[----:B------:R2:W3:Y:S03]  /*f860*/  SYNCS.PHASECHK.TRANS64.TRYWAIT P2, [R11+URZ+0x13230], R10 ;  /* 0x0132300a0b0075a7 */ /* 0x0004e6000804017f */
[----:B---3--:R-:W-:Y:S05]  /*f870*/  @!P2 NANOSLEEP.SYNCS 0x989680 ;  /* 0x009896800000a95d */ /* 0x008fea0003900000 */
[----:B------:R-:W3:Y:S02]  /*f880*/  @!P2 SYNCS.PHASECHK.TRANS64 P2, [R11+URZ+0x13230], R10 ;  /* 0x0132300a0b00a5a7 */ /* 0x000ee4000804007f */
[----:B---3--:R-:W-:Y:S05]  /*f890*/  @!P2 BRA `(.L_x_11672) ;  /* 0xfffffffc00eca947 */ /* 0x008fea000383ffff */
[----:B------:R-:W-:Y:S05]  /*f8a0*/  BRA `(.L_x_11671) ;  /* 0xffffff5400747947 */ /* 0x000fea000383ffff */
.L_x_11676:
[----:B-12---:R-:W-:-:S04]  /*f8b0*/  IMAD.U32 R10, RZ, RZ, UR11 ;  /* 0x0000000bff0a7e24 */ /* 0x006fc8000f8e00ff */
[----:B------:R1:W2:Y:S03]  /*f8c0*/  SYNCS.PHASECHK.TRANS64.TRYWAIT P2, [R10+URZ+0x13250], R9 ;  /* 0x013250090a0075a7 */ /* 0x0002a6000804017f */
[----:B--2---:R-:W-:Y:S05]  /*f8d0*/  @!P2 NANOSLEEP.SYNCS 0x989680 ;  /* 0x009896800000a95d */ /* 0x004fea0003900000 */
[----:B------:R-:W2:Y:S02]  /*f8e0*/  @!P2 SYNCS.PHASECHK.TRANS64 P2, [R10+URZ+0x13250], R9 ;  /* 0x013250090a00a5a7 */ /* 0x000ea4000804007f */
[----:B--2---:R-:W-:Y:S05]  /*f8f0*/  @!P2 BRA `(.L_x_11676) ;  /* 0xfffffffc00eca947 */ /* 0x004fea000383ffff */
[----:B------:R-:W-:Y:S05]  /*f900*/  BRA `(.L_x_11675) ;  /* 0xffffff58007c7947 */ /* 0x000fea000383ffff */
.L_x_11683:
[----:B--2---:R-:W-:-:S04]  /*f910*/  IMAD.U32 R10, RZ, RZ, UR5 ;  /* 0x00000005ff0a7e24 */ /* 0x004fc8000f8e00ff */
[----:B------:R2:W3:Y:S03]  /*f920*/  SYNCS.PHASECHK.TRANS64.TRYWAIT P2, [R10+URZ+0x13230], R9 ;  /* 0x013230090a0075a7 */ /* 0x0004e6000804017f */
[----:B---3--:R-:W-:Y:S05]  /*f930*/  @!P2 NANOSLEEP.SYNCS 0x989680 ;  /* 0x009896800000a95d */ /* 0x008fea0003900000 */
[----:B------:R-:W3:Y:S02]  /*f940*/  @!P2 SYNCS.PHASECHK.TRANS64 P2, [R10+URZ+0x13230], R9 ;  /* 0x013230090a00a5a7 */ /* 0x000ee4000804007f */
[----:B---3--:R-:W-:Y:S05]  /*f950*/  @!P2 BRA `(.L_x_11683) ;  /* 0xfffffffc00eca947 */ /* 0x008fea000383ffff */
[----:B------:R-:W-:Y:S05]  /*f960*/  BRA `(.L_x_11682) ;  /* 0xffffff8c00307947 */ /* 0x000fea000383ffff */
.L_x_11687:
[----:B-12---:R-:W-:-:S04]  /*f970*/  IMAD.U32 R9, RZ, RZ, UR5 ;  /* 0x00000005ff097e24 */ /* 0x006fc8000f8e00ff */
[----:B------:R1:W2:Y:S03]  /*f980*/  SYNCS.PHASECHK.TRANS64.TRYWAIT P2, [R9+URZ+0x13250], R8 ;  /* 0x01325008090075a7 */ /* 0x0002a6000804017f */
[----:B--2---:R-:W-:Y:S05]  /*f990*/  @!P2 NANOSLEEP.SYNCS 0x989680 ;  /* 0x009896800000a95d */ /* 0x004fea0003900000 */
[----:B------:R-:W2:Y:S02]  /*f9a0*/  @!P2 SYNCS.PHASECHK.TRANS64 P2, [R9+URZ+0x13250], R8 ;  /* 0x013250080900a5a7 */ /* 0x000ea4000804007f */
[----:B--2---:R-:W-:Y:S05]  /*f9b0*/  @!P2 BRA `(.L_x_11687) ;  /* 0xfffffffc00eca947 */ /* 0x004fea000383ffff */
[----:B------:R-:W-:Y:S05]  /*f9c0*/  BRA `(.L_x_11686) ;  /* 0xffffff90003c7947 */ /* 0x000fea000383ffff */
.L_x_11693:
[----:B--2---:R-:W-:-:S04]  /*f9d0*/  IMAD.U32 R5, RZ, RZ, UR5 ;  /* 0x00000005ff057e24 */ /* 0x004fc8000f8e00ff */
[----:B------:R2:W1:Y:S03]  /*f9e0*/  SYNCS.PHASECHK.TRANS64.TRYWAIT P2, [R5+URZ+0x13250], R0 ;  /* 0x01325000050075a7 */ /* 0x000466000804017f */
[----:B-1----:R-:W-:Y:S05]  /*f9f0*/  @!P2 NANOSLEEP.SYNCS 0x989680 ;  /* 0x009896800000a95d */ /* 0x002fea0003900000 */
[----:B------:R-:W1:Y:S02]  /*fa00*/  @!P2 SYNCS.PHASECHK.TRANS64 P2, [R5+URZ+0x13250], R0 ;  /* 0x013250000500a5a7 */ /* 0x000e64000804007f */
[----:B-1----:R-:W-:Y:S05]  /*fa10*/  @!P2 BRA `(.L_x_11693) ;  /* 0xfffffffc00eca947 */ /* 0x002fea000383ffff */
[----:B------:R-:W-:Y:S05]  /*fa20*/  BRA `(.L_x_11692) ;  /* 0xffffffb8000c7947 */ /* 0x000fea000383ffff */
.L_x_11719:
[----:B------:R-:W-:Y:S02]  /*fa30*/  IMAD.MOV.U32 R13, RZ, RZ, R6 ;  /* 0x000000ffff0d7224 */ /* 0x000fe400078e0006 */
[----:B------:R-:W-:Y:S02]  /*fa40*/  IMAD.MOV.U32 R12, RZ, RZ, RZ ;  /* 0x000000ffff0c7224 */ /* 0x000fe400078e00ff */
[----:B------:R-:W-:Y:S02]  /*fa50*/  IMAD.MOV.U32 R11, RZ, RZ, 0x1f ;  /* 0x0000001fff0b7424 */ /* 0x000fe400078e00ff */
[----:B------:R-:W-:-:S07]  /*fa60*/  IMAD.MOV.U32 R15, RZ, RZ, -0x1 ;  /* 0xffffffffff0f7424 */ /* 0x000fce00078e00ff */
[----:B------:R-:W-:Y:S05]  /*fa70*/  WARPSYNC.COLLECTIVE R15, `(.L_x_11779) ;  /* 0x000000000f087348 */ /* 0x000fea0003c00000 */
[----:B------:R1:W2:Y:S02]  /*fa80*/  SHFL.IDX P6, R14, R13, R12, R11 ;  /* 0x0000000c0d0e7389 */ /* 0x0002a400000c000b */
[----:B-12---:R-:W-:Y:S01]  /*fa90*/  ENDCOLLECTIVE ;  /* 0x000000000000791b */ /* 0x006fe20003800000 */
.L_x_11779:
[----:B------:R-:W-:Y:S05]  /*faa0*/  BRA `(.L_x_11780) ;  /* 0xffffffe000287947 */ /* 0x000fea000383ffff */
.L_x_11721:
[----:B------:R-:W-:Y:S01]  /*fab0*/  BSSY B0, `(.L_x_11781) ;  /* 0x0000006000007945 */ /* 0x000fe20003800000 */
[----:B------:R-:W-:-:S07]  /*fac0*/  IMAD.MOV.U32 R15, RZ, RZ, -0x1 ;  /* 0xffffffffff0f7424 */ /* 0x000fce00078e00ff */
[----:B-1----:R-:W-:Y:S05]  /*fad0*/  WARPSYNC.COLLECTIVE R15, `(.L_x_11782) ;  /* 0x000000000f0c7348 */ /* 0x002fea0003c00000 */
[----:B------:R-:W-:Y:S02]  /*fae0*/  ELECT P6, UR62, PT ;  /* 0x00000000003e782f */ /* 0x000fe400038c0000 */
[----:B------:R-:W-:Y:S01]  /*faf0*/  MOV R14, UR62 ;  /* 0x0000003e000e7c02 */ /* 0x000fe20008000f00 */
[----:B-1----:R-:W-:Y:S10]  /*fb00*/  ENDCOLLECTIVE ;  /* 0x000000000000791b */ /* 0x002ff40003800000 */
.L_x_11782:
[----:B------:R-:W-:Y:S05]  /*fb10*/  BSYNC B0 ;  /* 0x0000000000007941 */ /* 0x000fea0003800000 */
.L_x_11781:
[----:B------:R-:W-:Y:S05]  /*fb20*/  BRA `(.L_x_11783) ;  /* 0xffffffe000287947 */ /* 0x000fea000383ffff */
.L_x_11724:
[----:B-1----:R1:W3:Y:S02]  /*fb30*/  SYNCS.PHASECHK.TRANS64.TRYWAIT P3, [R6+URZ+0x13280], R3 ;  /* 0x01328003060075a7 */ /* 0x0022e4000806017f */
[----:B---3--:R-:W-:Y:S05]  /*fb40*/  @!P3 NANOSLEEP.SYNCS 0x989680 ;  /* 0x009896800000b95d */ /* 0x008fea0003900000 */
[----:B------:R-:W3:Y:S02]  /*fb50*/  @!P3 SYNCS.PHASECHK.TRANS64 P3, [R6+URZ+0x13280], R3 ;  /* 0x013280030600b5a7 */ /* 0x000ee4000806007f */
[----:B---3--:R-:W-:Y:S05]  /*fb60*/  @!P3 BRA `(.L_x_11724) ;  /* 0xfffffffc00f0b947 */ /* 0x008fea000383ffff */
[----:B------:R-:W-:Y:S05]  /*fb70*/  BRA `(.L_x_11784) ;  /* 0xffffffe0007c7947 */ /* 0x000fea000383ffff */
.L_x_11726:
[----:B--2---:R2:W3:Y:S02]  /*fb80*/  SYNCS.PHASECHK.TRANS64.TRYWAIT P3, [R6+URZ+0x13240], R3 ;  /* 0x01324003060075a7 */ /* 0x0044e4000806017f */
[----:B---3--:R-:W-:Y:S05]  /*fb90*/  @!P3 NANOSLEEP.SYNCS 0x989680 ;  /* 0x009896800000b95d */ /* 0x008fea0003900000 */
[----:B------:R-:W3:Y:S02]  /*fba0*/  @!P3 SYNCS.PHASECHK.TRANS64 P3, [R6+URZ+0x13240], R3 ;  /* 0x013240030600b5a7 */ /* 0x000ee4000806007f */
[----:B---3--:R-:W-:Y:S05]  /*fbb0*/  @!P3 BRA `(.L_x_11726) ;  /* 0xfffffffc00f0b947 */ /* 0x008fea000383ffff */
[----:B------:R-:W-:Y:S05]  /*fbc0*/  BRA `(.L_x_11785) ;  /* 0xffffffe000c87947 */ /* 0x000fea000383ffff */
.L_x_11729:
[----:B-123--:R-:W-:-:S04]  /*fbd0*/  IMAD.U32 R3, RZ, RZ, UR40 ;  /* 0x00000028ff037e24 */ /* 0x00efc8000f8e00ff */
[----:B------:R1:W2:Y:S03]  /*fbe0*/  SYNCS.PHASECHK.TRANS64.TRYWAIT P0, [R3+URZ+0x13220], R0 ;  /* 0x01322000030075a7 */ /* 0x0002a6000800017f */
[----:B--2---:R-:W-:Y:S05]  /*fbf0*/  @!P0 NANOSLEEP.SYNCS 0x989680 ;  /* 0x009896800000895d */ /* 0x004fea0003900000 */
[----:B------:R-:W2:Y:S02]  /*fc00*/  @!P0 SYNCS.PHASECHK.TRANS64 P0, [R3+URZ+0x13220], R0 ;  /* 0x01322000030085a7 */ /* 0x000ea4000800007f */
[----:B--2---:R-:W-:Y:S05]  /*fc10*/  @!P0 BRA `(.L_x_11729) ;  /* 0xfffffffc00ec8947 */ /* 0x004fea000383ffff */
[----:B------:R-:W-:Y:S05]  /*fc20*/  BRA `(.L_x_11786) ;  /* 0xffffffe400647947 */ /* 0x000fea000383ffff */
.L_x_11735:
[----:B-1----:R1:W2:Y:S02]  /*fc30*/  SYNCS.PHASECHK.TRANS64.TRYWAIT P0, [R3+URZ+0x13280], R4 ;  /* 0x01328004030075a7 */ /* 0x0022a4000800017f */
[----:B--2---:R-:W-:Y:S05]  /*fc40*/  @!P0 NANOSLEEP.SYNCS 0x989680 ;  /* 0x009896800000895d */ /* 0x004fea0003900000 */
[----:B------:R-:W2:Y:S02]  /*fc50*/  @!P0 SYNCS.PHASECHK.TRANS64 P0, [R3+URZ+0x13280], R4 ;  /* 0x01328004030085a7 */ /* 0x000ea4000800007f */
[----:B--2---:R-:W-:Y:S05]  /*fc60*/  @!P0 BRA `(.L_x_11735) ;  /* 0xfffffffc00f08947 */ /* 0x004fea000383ffff */
[----:B------:R-:W-:Y:S05]  /*fc70*/  BRA `(.L_x_11787) ;  /* 0xffffffe800047947 */ /* 0x000fea000383ffff */
.L_x_11740:
[----:B--2---:R2:W3:Y:S02]  /*fc80*/  SYNCS.PHASECHK.TRANS64.TRYWAIT P0, [R3+URZ+0x13240], R4 ;  /* 0x01324004030075a7 */ /* 0x0044e4000800017f */
[----:B---3--:R-:W-:Y:S05]  /*fc90*/  @!P0 NANOSLEEP.SYNCS 0x989680 ;  /* 0x009896800000895d */ /* 0x008fea0003900000 */
[----:B------:R-:W3:Y:S02]  /*fca0*/  @!P0 SYNCS.PHASECHK.TRANS64 P0, [R3+URZ+0x13240], R4 ;  /* 0x01324004030085a7 */ /* 0x000ee4000800007f */
[----:B---3--:R-:W-:Y:S05]  /*fcb0*/  @!P0 BRA `(.L_x_11740) ;  /* 0xfffffffc00f08947 */ /* 0x008fea000383ffff */
[----:B------:R-:W-:Y:S05]  /*fcc0*/  BRA `(.L_x_11788) ;  /* 0xffffffe800787947 */ /* 0x000fea000383ffff */
.L_x_11746:
[----:B-1----:R1:W2:Y:S02]  /*fcd0*/  SYNCS.PHASECHK.TRANS64.TRYWAIT P3, [R12+URZ+0x13270], R3 ;  /* 0x013270030c0075a7 */ /* 0x0022a4000806017f */
[----:B--2---:R-:W-:Y:S05]  /*fce0*/  @!P3 NANOSLEEP.SYNCS 0x989680 ;  /* 0x009896800000b95d */ /* 0x004fea0003900000 */
[----:B------:R-:W2:Y:S02]  /*fcf0*/  @!P3 SYNCS.PHASECHK.TRANS64 P3, [R12+URZ+0x13270], R3 ;  /* 0x013270030c00b5a7 */ /* 0x000ea4000806007f */
[----:B--2---:R-:W-:Y:S05]  /*fd00*/  @!P3 BRA `(.L_x_11746) ;  /* 0xfffffffc00f0b947 */ /* 0x004fea000383ffff */
[----:B------:R-:W-:Y:S05]  /*fd10*/  BRA `(.L_x_11789) ;  /* 0xffffffec00047947 */ /* 0x000fea000383ffff */
.L_x_11748:
[----:B-1----:R1:W2:Y:S02]  /*fd20*/  SYNCS.PHASECHK.TRANS64.TRYWAIT P3, [R12+URZ+0x13260], R3 ;  /* 0x013260030c0075a7 */ /* 0x0022a4000806017f */
[----:B--2---:R-:W-:Y:S05]  /*fd30*/  @!P3 NANOSLEEP.SYNCS 0x989680 ;  /* 0x009896800000b95d */ /* 0x004fea0003900000 */
[----:B------:R-:W2:Y:S02]  /*fd40*/  @!P3 SYNCS.PHASECHK.TRANS64 P3, [R12+URZ+0x13260], R3 ;  /* 0x013260030c00b5a7 */ /* 0x000ea4000806007f */
[----:B--2---:R-:W-:Y:S05]  /*fd50*/  @!P3 BRA `(.L_x_11748) ;  /* 0xfffffffc00f0b947 */ /* 0x004fea000383ffff */
[----:B------:R-:W-:Y:S05]  /*fd60*/  BRA `(.L_x_11790) ;  /* 0xffffffec000c7947 */ /* 0x000fea000383ffff */
.L_x_11755:
[----:B-1----:R1:W2:Y:S02]  /*fd70*/  SYNCS.PHASECHK.TRANS64.TRYWAIT P0, [R2+URZ+0x13270], R3 ;  /* 0x01327003020075a7 */ /* 0x0022a4000800017f */
[----:B--2---:R-:W-:Y:S05]  /*fd80*/  @!P0 NANOSLEEP.SYNCS 0x989680 ;  /* 0x009896800000895d */ /* 0x004fea0003900000 */
[----:B------:R-:W2:Y:S02]  /*fd90*/  @!P0 SYNCS.PHASECHK.TRANS64 P0, [R2+URZ+0x13270], R3 ;  /* 0x01327003020085a7 */ /* 0x000ea4000800007f */
[----:B--2---:R-:W-:Y:S05]  /*fda0*/  @!P0 BRA `(.L_x_11755) ;  /* 0xfffffffc00f08947 */ /* 0x004fea000383ffff */
[----:B------:R-:W-:Y:S05]  /*fdb0*/  BRA `(.L_x_11791) ;  /* 0xfffffff0002c7947 */ /* 0x000fea000383ffff */
.L_x_11757:
[----:B-1----:R1:W2:Y:S02]  /*fdc0*/  SYNCS.PHASECHK.TRANS64.TRYWAIT P0, [R2+URZ+0x13260], R5 ;  /* 0x01326005020075a7 */ /* 0x0022a4000800017f */
[----:B--2---:R-:W-:Y:S05]  /*fdd0*/  @!P0 NANOSLEEP.SYNCS 0x989680 ;  /* 0x009896800000895d */ /* 0x004fea0003900000 */
[----:B------:R-:W2:Y:S02]  /*fde0*/  @!P0 SYNCS.PHASECHK.TRANS64 P0, [R2+URZ+0x13260], R5 ;  /* 0x01326005020085a7 */ /* 0x000ea4000800007f */
[----:B--2---:R-:W-:Y:S05]  /*fdf0*/  @!P0 BRA `(.L_x_11757) ;  /* 0xfffffffc00f08947 */ /* 0x004fea000383ffff */
[----:B------:R-:W-:Y:S05]  /*fe00*/  BRA `(.L_x_11792) ;  /* 0xfffffff000387947 */ /* 0x000fea000383ffff */
.L_x_11763:
[----:B-1----:R1:W2:Y:S02]  /*fe10*/  SYNCS.PHASECHK.TRANS64.TRYWAIT P0, [R7+URZ+0x13220], R0 ;  /* 0x01322000070075a7 */ /* 0x0022a4000800017f */
[----:B--2---:R-:W-:Y:S05]  /*fe20*/  @!P0 NANOSLEEP.SYNCS 0x989680 ;  /* 0x009896800000895d */ /* 0x004fea0003900000 */
[----:B------:R-:W2:Y:S02]  /*fe30*/  @!P0 SYNCS.PHASECHK.TRANS64 P0, [R7+URZ+0x13220], R0 ;  /* 0x01322000070085a7 */ /* 0x000ea4000800007f */
[----:B--2---:R-:W-:Y:S05]  /*fe40*/  @!P0 BRA `(.L_x_11763) ;  /* 0xfffffffc00f08947 */ /* 0x004fea000383ffff */
[----:B------:R-:W-:Y:S05]  /*fe50*/  BRA `(.L_x_11793) ;  /* 0xfffffff400807947 */ /* 0x000fea000383ffff */
.L_x_11764:
        /* <DEDUP_REMOVED lines=11> */
.L_x_11795:
[----:B------:R-:W-:Y:S05]  /*ff10*/  BSYNC B0 ;  /* 0x0000000000007941 */ /* 0x000fea0003800000 */
.L_x_11794:
[----:B------:R-:W-:Y:S05]  /*ff20*/  BRA `(.L_x_11796) ;  /* 0xfffffff400687947 */ /* 0x000fea000383ffff */
.L_x_11767:
[----:B------:R-:W-:Y:S01]  /*ff30*/  BSSY B1, `(.L_x_11797) ;  /* 0x0000006000017945 */ /* 0x000fe20003800000 */
[----:B------:R-:W-:-:S07]  /*ff40*/  IMAD.MOV.U32 R15, RZ, RZ, -0x1 ;  /* 0xffffffffff0f7424 */ /* 0x000fce00078e00ff */
[----:B-1----:R-:W-:Y:S05]  /*ff50*/  WARPSYNC.COLLECTIVE R15, `(.L_x_11798) ;  /* 0x000000000f0c7348 */ /* 0x002fea0003c00000 */
[----:B------:R-:W-:Y:S02]  /*ff60*/  ELECT P6, UR62, PT ;  /* 0x00000000003e782f */ /* 0x000fe400038c0000 */
[----:B------:R-:W-:Y:S01]  /*ff70*/  MOV R14, UR62 ;  /* 0x0000003e000e7c02 */ /* 0x000fe20008000f00 */
[----:B-1----:R-:W-:Y:S10]  /*ff80*/  ENDCOLLECTIVE ;  /* 0x000000000000791b */ /* 0x002ff40003800000 */
.L_x_11798:
[----:B------:R-:W-:Y:S05]  /*ff90*/  BSYNC B1 ;  /* 0x0000000000017941 */ /* 0x000fea0003800000 */
.L_x_11797:
[----:B------:R-:W-:Y:S05]  /*ffa0*/  BRA `(.L_x_11799) ;  /* 0xfffffff400607947 */ /* 0x000fea000383ffff */
.L_x_11769:
[----:B-1----:R1:W2:Y:S02]  /*ffb0*/  SYNCS.PHASECHK.TRANS64.TRYWAIT P1, [R5+URZ], R4 ;  /* 0x00000004050075a7 */ /* 0x0022a4000802017f */
[----:B--2---:R-:W-:Y:S05]  /*ffc0*/  @!P1 NANOSLEEP.SYNCS 0x989680 ;  /* 0x009896800000995d */ /* 0x004fea0003900000 */
[----:B------:R-:W2:Y:S02]  /*ffd0*/  @!P1 SYNCS.PHASECHK.TRANS64 P1, [R5+URZ], R4 ;  /* 0x00000004050095a7 */ /* 0x000ea4000802007f */
[----:B--2---:R-:W-:Y:S05]  /*ffe0*/  @!P1 BRA `(.L_x_11769) ;  /* 0xfffffffc00f09947 */ /* 0x004fea000383ffff */
[----:B------:R-:W-:Y:S05]  /*fff0*/  BRA `(.L_x_11800) ;  /* 0xfffffff400907947 */ /* 0x000fea000383ffff */
.L_x_11770:
[----:B--2---:R2:W3:Y:S02]  /*10000*/  SYNCS.PHASECHK.TRANS64.TRYWAIT P1, [R3+URZ], R0 ;  /* 0x00000000030075a7 */ /* 0x0044e4000802017f */
[----:B---3--:R-:W-:Y:S05]  /*10010*/  @!P1 NANOSLEEP.SYNCS 0x989680 ;  /* 0x009896800000995d */ /* 0x008fea0003900000 */
[----:B------:R-:W3:Y:S02]  /*10020*/  @!P1 SYNCS.PHASECHK.TRANS64 P1, [R3+URZ], R0 ;  /* 0x00000000030095a7 */ /* 0x000ee4000802007f */
[----:B---3--:R-:W-:Y:S05]  /*10030*/  @!P1 BRA `(.L_x_11770) ;  /* 0xfffffffc00f09947 */ /* 0x008fea000383ffff */
[----:B------:R-:W-:Y:S05]  /*10040*/  BRA `(.L_x_11801) ;  /* 0xfffffff400847947 */ /* 0x000fea000383ffff */
.L_x_11772:
[----:B--2---:R2:W3:Y:S02]  /*10050*/  SYNCS.PHASECHK.TRANS64.TRYWAIT P1, [R3+URZ+0x13260], R4 ;  /* 0x01326004030075a7 */ /* 0x0044e4000802017f */
[----:B---3--:R-:W-:Y:S05]  /*10060*/  @!P1 NANOSLEEP.SYNCS 0x989680 ;  /* 0x009896800000995d */ /* 0x008fea0003900000 */
[----:B------:R-:W3:Y:S02]  /*10070*/  @!P1 SYNCS.PHASECHK.TRANS64 P1, [R3+URZ+0x13260], R4 ;  /* 0x01326004030095a7 */ /* 0x000ee4000802007f */
[----:B---3--:R-:W-:Y:S05]  /*10080*/  @!P1 BRA `(.L_x_11772) ;  /* 0xfffffffc00f09947 */ /* 0x008fea000383ffff */
[----:B------:R-:W-:Y:S05]  /*10090*/  BRA `(.L_x_11802) ;  /* 0xfffffff400847947 */ /* 0x000fea000383ffff */
.L_x_11774:
[----:B-1----:R1:W3:Y:S02]  /*100a0*/  SYNCS.PHASECHK.TRANS64.TRYWAIT P1, [R5+URZ+0x13260], R0 ;  /* 0x01326000050075a7 */ /* 0x0022e4000802017f */
[----:B---3--:R-:W-:Y:S05]  /*100b0*/  @!P1 NANOSLEEP.SYNCS 0x989680 ;  /* 0x009896800000995d */ /* 0x008fea0003900000 */
[----:B------:R-:W3:Y:S02]  /*100c0*/  @!P1 SYNCS.PHASECHK.TRANS64 P1, [R5+URZ+0x13260], R0 ;  /* 0x01326000050095a7 */ /* 0x000ee4000802007f */
[----:B---3--:R-:W-:Y:S05]  /*100d0*/  @!P1 BRA `(.L_x_11774) ;  /* 0xfffffffc00f09947 */ /* 0x008fea000383ffff */
[----:B------:R-:W-:Y:S05]  /*100e0*/  BRA `(.L_x_11803) ;  /* 0xfffffff400847947 */ /* 0x000fea000383ffff */
.L_x_11776:
[----:B---3--:R3:W4:Y:S02]  /*100f0*/  SYNCS.PHASECHK.TRANS64.TRYWAIT P0, [R3+URZ+0x13280], R4 ;  /* 0x01328004030075a7 */ /* 0x008724000800017f */
[----:B----4-:R-:W-:Y:S05]  /*10100*/  @!P0 NANOSLEEP.SYNCS 0x989680 ;  /* 0x009896800000895d */ /* 0x010fea0003900000 */
[----:B------:R-:W4:Y:S02]  /*10110*/  @!P0 SYNCS.PHASECHK.TRANS64 P0, [R3+URZ+0x13280], R4 ;  /* 0x01328004030085a7 */ /* 0x000f24000800007f */
[----:B----4-:R-:W-:Y:S05]  /*10120*/  @!P0 BRA `(.L_x_11776) ;  /* 0xfffffffc00f08947 */ /* 0x010fea000383ffff */
[----:B------:R-:W-:Y:S05]  /*10130*/  BRA `(.L_x_11777) ;  /* 0xfffffff400807947 */ /* 0x000fea000383ffff */
.L_x_11804:
        /* <DEDUP_REMOVED lines=12> */
.L_x_12377:


//--------------------- .text._ZN7cutlass13device_kernelIN5flash11enable_sm90INS1_16FlashAttnFwdSm90INS1_25CollectiveMainloopFwdSm90ILi2EN4cute5tupleIJNS5_1CILi1EEES8_S8_EEENS6_IJNS7_ILi192EEENS7_ILi160EEENS7_ILi64EEEEEELi64ENS_12float_e4m3_tEfNS_4arch4Sm90ELb1ELb0ELb1ELb1ELb0ELb0ELb0ELb1ELb1ELb0ELb0ELb0EEENS1_21CollectiveEpilogueFwdINS6_IJSA_SC_SB_EEES9_NS_10bfloat16_tESG_Li384ELb1ELb0ELb0ELb1EEENS1_36VarlenDynamicPersistentTileSchedulerILi192ELi160ELi384ELi128ELb0ELb0ELb1ELb1ELb1ELb1EEEEEEEEEvNT_6ParamsE --------------------------
	.section	.text._ZN7cutlass13device_kernelIN5flash11enable_sm90INS1_16FlashAttnFwdSm90INS1_25CollectiveMainloopFwdSm90ILi2EN4cute5tupleIJNS5_1CILi1EEES8_S8_EEENS6_IJNS7_ILi192EEENS7_ILi160EEENS7_ILi64EEEEEELi64ENS_12float_e4m3_tEfNS_4arch4Sm90ELb1ELb0ELb1ELb1ELb0ELb0ELb0ELb1ELb1ELb0ELb0ELb0EEENS1_21CollectiveEpilogueFwdINS6_IJSA_SC_SB_EEES9_NS_10bfloat16_tESG_Li384ELb1ELb0ELb0ELb1EEENS1_36VarlenDynamicPersistentTileSchedulerILi192ELi160ELi384ELi128ELb0ELb0ELb1ELb1ELb1ELb1EEEEEEEEEvNT_6ParamsE,"ax",@progbits
	.align	128
.text._ZN7cutlass13device_kernelIN5flash11enable_sm90INS1_16FlashAttnFwdSm90INS1_25CollectiveMainloopFwdSm90ILi2EN4cute5tupleIJNS5_1CILi1EEES8_S8_EEENS6_IJNS7_ILi192EEENS7_ILi160EEENS7_ILi64EEEEEELi64ENS_12float_e4m3_tEfNS_4arch4Sm90ELb1ELb0ELb1ELb1ELb0ELb0ELb0ELb1ELb1ELb0ELb0ELb0EEENS1_21CollectiveEpilogueFwdINS6_IJSA_SC_SB_EEES9_NS_10bfloat16_tESG_Li384ELb1ELb0ELb0ELb1EEENS1_36VarlenDynamicPersistentTileSchedulerILi192ELi160ELi384ELi128ELb0ELb0ELb1ELb1ELb1ELb1EEEEEEEEEvNT_6ParamsE:
        .type           _ZN7cutlass13device_kernelIN5flash11enable_sm90INS1_16FlashAttnFwdSm90INS1_25CollectiveMainloopFwdSm90ILi2EN4cute5tupleIJNS5_1CILi1EEES8_S8_EEENS6_IJNS7_ILi192EEENS7_ILi160EEENS7_ILi64EEEEEELi64ENS_12float_e4m3_tEfNS_4arch4Sm90ELb1ELb0ELb1ELb1ELb0ELb0ELb0ELb1ELb1ELb0ELb0ELb0EEENS1_21CollectiveEpilogueFwdINS6_IJSA_SC_SB_EEES9_NS_10bfloat16_tESG_Li384ELb1ELb0ELb0ELb1EEENS1_36VarlenDynamicPersistentTileSchedulerILi192ELi160ELi384ELi128ELb0ELb0ELb1ELb1ELb1ELb1EEEEEEEEEvNT_6ParamsE,@function
        .size           _ZN7cutlass13device_kernelIN5flash11enable_sm90INS1_16FlashAttnFwdSm90INS1_25CollectiveMainloopFwdSm90ILi2EN4cute5tupleIJNS5_1CILi1EEES8_S8_EEENS6_IJNS7_ILi192EEENS7_ILi160EEENS7_ILi64EEEEEELi64ENS_12float_e4m3_tEfNS_4arch4Sm90ELb1ELb0ELb1ELb1ELb0ELb0ELb0ELb1ELb1ELb0ELb0ELb0EEENS1_21CollectiveEpilogueFwdINS6_IJSA_SC_SB_EEES9_NS_10bfloat16_tESG_Li384ELb1ELb0ELb0ELb1EEENS1_36VarlenDynamicPersistentTileSchedulerILi192ELi160ELi384ELi128ELb0ELb0ELb1ELb1ELb1ELb1EEEEEEEEEvNT_6ParamsE,(.L_x_12378 - _ZN7cutlass13device_kernelIN5flash11enable_sm90INS1_16FlashAttnFwdSm90INS1_25CollectiveMainloopFwdSm90ILi2EN4cute5tupleIJNS5_1CILi1EEES8_S8_EEENS6_IJNS7_ILi192EEENS7_ILi160EEENS7_ILi64EEEEEELi64ENS_12float_e4m3_tEfNS_4arch4Sm90ELb1ELb0ELb1ELb1ELb0ELb0ELb0ELb1ELb1ELb0ELb0ELb0EEENS1_21CollectiveEpilogueFwdINS6_IJSA_SC_SB_EEES9_NS_10bfloat16_tESG_Li384ELb1ELb0ELb0ELb1EEENS1_36VarlenDynamicPersistentTileSchedulerILi192ELi160ELi384ELi128ELb0ELb0ELb1ELb1ELb1ELb1EEEEEEEEEvNT_6ParamsE)
        .other          _ZN7cutlass13device_kernelIN5flash11enable_sm90INS1_16FlashAttnFwdSm90INS1_25CollectiveMainloopFwdSm90ILi2EN4cute5tupleIJNS5_1CILi1EEES8_S8_EEENS6_IJNS7_ILi192EEENS7_ILi160EEENS7_ILi64EEEEEELi64ENS_12float_e4m3_tEfNS_4arch4Sm90ELb1ELb0ELb1ELb1ELb0ELb0ELb0ELb1ELb1ELb0ELb0ELb0EEENS1_21CollectiveEpilogueFwdINS6_IJSA_SC_SB_EEES9_NS_10bfloat16_tESG_Li384ELb1ELb0ELb0ELb1EEENS1_36VarlenDynamicPersistentTileSchedulerILi192ELi160ELi384ELi128ELb0ELb0ELb1ELb1ELb1ELb1EEEEEEEEEvNT_6ParamsE,@"STO_CUDA_ENTRY STV_DEFAULT"
_ZN7cutlass13device_kernelIN5flash11enable_sm90INS1_16FlashAttnFwdSm90INS1_25CollectiveMainloopFwdSm90ILi2EN4cute5tupleIJNS5_1CILi1EEES8_S8_EEENS6_IJNS7_ILi192EEENS7_ILi160EEENS7_ILi64EEEEEELi64ENS_12float_e4m3_tEfNS_4arch4Sm90ELb1ELb0ELb1ELb1ELb0ELb0ELb0ELb1ELb1ELb0ELb0ELb0EEENS1_21CollectiveEpilogueFwdINS6_IJSA_SC_SB_EEES9_NS_10bfloat16_tESG_Li384ELb1ELb0ELb0ELb1EEENS1_36VarlenDynamicPersistentTileSchedulerILi192ELi160ELi384ELi128ELb0ELb0ELb1ELb1ELb1ELb1EEEEEEEEEvNT_6ParamsE:
        /* <DEDUP_REMOVED lines=21> */
.L_x_11806:
[----:B------:R-:W-:Y:S05]  /*0150*/  BSYNC B0 ;  /* 0x0000000000007941 */ /* 0x000fea0003800000 */
.L_x_11805:
        /* <DEDUP_REMOVED lines=41> */
.L_x_11807:
        /* <DEDUP_REMOVED lines=22> */
.L_x_11808:
        /* <DEDUP_REMOVED lines=18> */
.L_x_11809:
        /* <DEDUP_REMOVED lines=22> */
.L_x_11810:
        /* <DEDUP_REMOVED lines=22> */
.L_x_11811:
[----:B------:R-:W-:Y:S01]  /*0930*/  PLOP3.LUT P0, PT, PT, PT, UP0, 0x80, 0x0 ;  /* 0x000000000000781c */ /* 0x000fe20003f0f008 */
[----:B------:R-:W-:Y:S01]  /*0940*/  UMOV UR40, 0x1 ;  /* 0x0000000100287882 */ /* 0x000fe20000000000 */
[----:B------:R-:W-:Y:S01]  /*0950*/  NOP ;  /* 0x0000000000007918 */ /* 0x000fe20000000000 */
[----:B------:R-:W-:Y:S01]  /*0960*/  USEL UR40, UR40, 0x2, !UP0 ;  /* 0x0000000228287887 */ /* 0x000fe2000c000000 */
[----:B------:R-:W-:Y:S01]  /*0970*/  ULDC.64 UR52, c[0x0][0x208] ;  /* 0x0000820000347ab9 */ /* 0x000fe20000000a00 */
[----:B012-4-:R-:W-:Y:S08]  /*0980*/  BAR.SYNC.DEFER_BLOCKING 0x0 ;  /* 0x0000000000007b1d */ /* 0x017ff00000010000 */
[----:B------:R-:W-:Y:S05]  /*0990*/  @!P0 BRA `(.L_x_11812) ;  /* 0x000000cc00c48947 */ /* 0x000fea0003800000 */
.L_x_11813:
        /* <DEDUP_REMOVED lines=24> */
[-C--:B------:R-:W-:Y:S02]  /*0b20*/  LEA.HI R2, R0, R12.reuse, RZ, 0x4 ;  /* 0x0000000c00027211 */ /* 0x080fe400078f20ff */
[----:B------:R-:W-:Y:S02]  /*0b30*/  LOP3.LUT R23, R156, 0xffffff80, RZ, 0xc0, !PT ;  /* 0xffffff809c177812 */ /* 0x000fe400078ec0ff */
[----:B------:R-:W-:Y:S02]  /*0b40*/  LEA.HI R3, R0, R12, RZ, 0x5 ;  /* 0x0000000c00037211 */ /* 0x000fe400078f28ff */
[----:B------:R-:W-:Y:S01]  /*0b50*/  SHF.R.S32.HI R5, RZ, 0x4, R2 ;  /* 0x00000004ff057819 */ /* 0x000fe20000011402 */
[----:B------:R-:W-:Y:S01]  /*0b60*/  IMAD.IADD R23, R12, 0x1, -R23 ;  /* 0x000000010c177824 */ /* 0x000fe200078e0a17 */
[----:B------:R-:W-:Y:S01]  /*0b70*/  SHF.R.S32.HI R156, RZ, 0x7, R156 ;  /* 0x00000007ff9c7819 */ /* 0x000fe2000001149c */
[----:B------:R-:W-:Y:S01]  /*0b80*/  IMAD.SHL.U32 R4, R3, 0x20, RZ ;  /* 0x0000002003047824 */ /* 0x000fe200078e00ff */
[----:B------:R-:W-:-:S02]  /*0b90*/  LOP3.LUT R3, R2, 0x3fffff0, RZ, 0xc0, !PT ;  /* 0x03fffff002037812 */ /* 0x000fc400078ec0ff */
[----:B------:R-:W-:Y:S01]  /*0ba0*/  SHF.R.S32.HI R8, RZ, 0x1f, R23 ;  /* 0x0000001fff087819 */ /* 0x000fe20000011417 */
[----:B------:R-:W-:Y:S01]  /*0bb0*/  IMAD.HI R6, R156, 0x55555556, RZ ;  /* 0x555555569c067827 */ /* 0x000fe200078e02ff */
[----:B------:R-:W-:Y:S02]  /*0bc0*/  LEA.HI R2, R2, R5, RZ, 0x1 ;  /* 0x0000000502027211 */ /* 0x000fe400078f08ff */
[----:B------:R-:W-:Y:S01]  /*0bd0*/  LEA.HI R9, R8, R23, RZ, 0x2 ;  /* 0x0000001708097211 */ /* 0x000fe200078f10ff */
[----:B------:R-:W-:Y:S01]  /*0be0*/  IMAD.IADD R3, R12, 0x1, -R3 ;  /* 0x000000010c037824 */ /* 0x000fe200078e0a03 */
[----:B------:R-:W-:Y:S02]  /*0bf0*/  LOP3.LUT R4, R4, 0xfffffc00, RZ, 0xc0, !PT ;  /* 0xfffffc0004047812 */ /* 0x000fe400078ec0ff */
        /* <DEDUP_REMOVED lines=19> */
[----:B------:R-:W-:Y:S01]  /*0d30*/  IMAD.IADD R18, R23, 0x1, -R18 ;  /* 0x0000000117127824 */ /* 0x000fe200078e0a12 */
[----:B------:R-:W-:Y:S01]  /*0d40*/  LEA R19, R7, R8, 0x6 ;  /* 0x0000000807137211 */ /* 0x000fe200078e30ff */
[----:B------:R-:W-:-:S07]  /*0d50*/  IMAD.SHL.U32 R22, R2, 0x8, RZ ;  /* 0x0000000802167824 */ /* 0x000fce00078e00ff */
.L_x_11870:
        /* <DEDUP_REMOVED lines=51> */
.L_x_11814:
[----:B------:R-:W-:Y:S01]  /*1090*/  UMOV UR41, UR50 ;  /* 0x0000003200297c82 */ /* 0x000fe20008000000 */
[----:B------:R-:W-:Y:S01]  /*10a0*/  UMOV UR42, UR43 ;  /* 0x0000002b002a7c82 */ /* 0x000fe20008000000 */
[----:B------:R-:W-:Y:S05]  /*10b0*/  @!P1 BRA `(.L_x_11815) ;  /* 0x00000000001c9947 */ /* 0x000fea0003800000 */
[----:B------:R-:W-:-:S04]  /*10c0*/  ULEA UR4, UP0, UR38, UR8, 0x2 ;  /* 0x0000000826047291 */ /* 0x000fc8000f80103f */
[----:B------:R-:W-:Y:S02]  /*10d0*/  ULEA.HI.X UR5, UR38, UR9, UR39, 0x2, UP0 ;  /* 0x0000000926057291 */ /* 0x000fe400080f1427 */
[----:B------:R-:W-:-:S04]  /*10e0*/  IMAD.U32 R2, RZ, RZ, UR4 ;  /* 0x00000004ff027e24 */ /* 0x000fc8000f8e00ff */
[----:B------:R-:W-:-:S05]  /*10f0*/  MOV R3, UR5 ;  /* 0x0000000500037c02 */ /* 0x000fca0008000f00 */
[----:B------:R-:W2:Y:S02]  /*1100*/  LDG.E R2, desc[UR52][R2.64] ;  /* 0x0000003402027981 */ /* 0x000ea4000c1e1900 */
[----:B--2---:R-:W-:Y:S01]  /*1110*/  R2UR UR6, R2 ;  /* 0x00000000020672ca */ /* 0x004fe200000e0000 */
[----:B------:R-:W-:-:S14]  /*1120*/  BRA `(.L_x_11816) ;  /* 0x0000000000347947 */ /* 0x000fdc0003800000 */
.L_x_11815:
        /* <DEDUP_REMOVED lines=13> */
.L_x_11816:
        /* <DEDUP_REMOVED lines=8> */
[----:B------:R-:W-:Y:S01]  /*1280*/  UIMAD UR6, UR50, 0xc0, UR5 ;  /* 0x000000c0320678a4 */ /* 0x000fe2000f8e0205 */
        /* <DEDUP_REMOVED lines=17> */
[----:B------:R-:W-:Y:S01]  /*13a0*/  CS2R R56, SRZ ;  /* 0x0000000000387805 */ /* 0x000fe2000001ff00 */
[----:B------:R-:W-:Y:S01]  /*13b0*/  IMAD.MOV.U32 R34, RZ, RZ, RZ ;  /* 0x000000ffff227224 */ /* 0x000fe200078e00ff */
        /* <DEDUP_REMOVED lines=10> */
[----:B------:R-:W-:Y:S01]  /*1460*/  PLOP3.LUT P1, PT, PT, PT, UP1, 0x80, 0x0 ;  /* 0x000000000000781c */ /* 0x000fe20003f2f018 */
[----:B------:R-:W-:-:S12]  /*1470*/  @UP0 USHF.R.U32.HI UR43, URZ, UR6, UR5 ;  /* 0x000000063f2b0299 */ /* 0x000fd80008011605 */
[----:B------:R-:W-:Y:S05]  /*1480*/  @!P1 BRA `(.L_x_11817) ;  /* 0x000000a400cc9947 */ /* 0x000fea0003800000 */
        /* <DEDUP_REMOVED lines=31> */
.L_x_11818:
        /* <DEDUP_REMOVED lines=47> */
[----:B------:R-:W-:Y:S01]  /*1970*/  MOV R6, UR4 ;  /* 0x0000000400067c02 */ /* 0x000fe20008000f00 */
[----:B------:R-:W-:-:S03]  /*1980*/  ULDC UR4, c[0x0][0x9d8] ;  /* 0x0002760000047ab9 */ /* 0x000fc60000000800 */
[----:B------:R-:W-:-:S04]  /*1990*/  SHF.L.U32 R6, R6, 0x1f, RZ ;  /* 0x0000001f06067819 */ /* 0x000fc800000006ff */
[----:B------:R-:W0:Y:S01]  /*19a0*/  SYNCS.PHASECHK.TRANS64.TRYWAIT P1, [UR45+0x13200], R6 ;  /* 0x01320006ff0075a7 */ /* 0x000e22000802016d */
[----:B--2---:R-:W-:-:S04]  /*19b0*/  FMUL.FTZ R0, R7, R0 ;  /* 0x0000000007007220 */ /* 0x004fc80000410000 */
[----:B------:R-:W-:Y:S01]  /*19c0*/  FMUL.FTZ R0, R0, UR4 ;  /* 0x0000000400007c20 */ /* 0x000fe20008410000 */
[----:B0-----:R-:W-:Y:S06]  /*19d0*/  @!P1 BRA `(.L_x_11819) ;  /* 0x0000010000c09947 */ /* 0x001fec0003800000 */
.L_x_11957:
[----:B------:R-:W-:Y:S05]  /*19e0*/  @!P0 BRA `(.L_x_11820) ;  /* 0x0000000000048947 */ /* 0x000fea0003800000 */
[----:B------:R-:W-:Y:S01]  /*19f0*/  BPT.TRAP 0x1 ;  /* 0x000000040000795c */ /* 0x000fe20000300000 */
.L_x_11820:
[----:B------:R-:W-:Y:S02]  /*1a00*/  IMAD.U32 R2, RZ, RZ, UR37 ;  /* 0x00000025ff027e24 */ /* 0x000fe4000f8e00ff */
[----:B0-----:R-:W-:-:S03]  /*1a10*/  IMAD.U32 R3, RZ, RZ, UR36 ;  /* 0x00000024ff037e24 */ /* 0x001fc6000f8e00ff */
[----:B------:R-:W-:Y:S02]  /*1a20*/  LEA R2, R2, UR45, 0x3 ;  /* 0x0000002d02027c11 */ /* 0x000fe4000f8e18ff */
[----:B------:R-:W-:-:S04]  /*1a30*/  SHF.L.U32 R3, R3, 0x1f, RZ ;  /* 0x0000001f03037819 */ /* 0x000fc800000006ff */
[----:B------:R0:W1:Y:S01]  /*1a40*/  SYNCS.PHASECHK.TRANS64.TRYWAIT P1, [R2+URZ+0x13230], R3 ;  /* 0x01323003020075a7 */ /* 0x000062000802017f */
[----:B------:R-:W-:Y:S05]  /*1a50*/  @!P0 BRA `(.L_x_11821) ;  /* 0x0000000000048947 */ /* 0x000fea0003800000 */
[----:B------:R-:W-:Y:S01]  /*1a60*/  BPT.TRAP 0x1 ;  /* 0x000000040000795c */ /* 0x000fe20000300000 */
.L_x_11821:
[----:B-1----:R-:W-:Y:S05]  /*1a70*/  @P1 BRA `(.L_x_11822) ;  /* 0x0000000000081947 */ /* 0x002fea0003800000 */
[----:B------:R-:W1:Y:S02]  /*1a80*/  SYNCS.PHASECHK.TRANS64.TRYWAIT P1, [R2+URZ+0x13230], R3 ;  /* 0x01323003020075a7 */ /* 0x000e64000802017f */
[----:B-1----:R-:W-:Y:S05]  /*1a90*/  @!P1 BRA `(.L_x_11823) ;  /* 0x0000010000a89947 */ /* 0x002fea0003800000 */
.L_x_11822:
        /* <DEDUP_REMOVED lines=14> */
[----:B------:R-:W-:Y:S01]  /*1b80*/  UIADD3 UR7, UR8, 0x2, URZ ;  /* 0x0000000208077890 */ /* 0x000fe2000fffe03f */
[----:B------:R-:W-:Y:S01]  /*1b90*/  ULDC UR20, c[0x0][0x988] ;  /* 0x0002620000147ab9 */ /* 0x000fe20000000800 */
[----:B------:R-:W-:-:S06]  /*1ba0*/  UIADD3 UR23, UR51, -0x2, URZ ;  /* 0xfffffffe33177890 */ /* 0x000fcc000fffe03f */
        /* <DEDUP_REMOVED lines=45> */
[----:B------:R-:W2:Y:S01]  /*1e80*/  MUFU.TANH R51, R51 ;  /* 0x0000003300337308 */ /* 0x000ea20000002400 */
[----:B------:R-:W-:Y:S01]  /*1e90*/  UMOV UR7, 0x80000020 ;  /* 0x8000002000077882 */ /* 0x000fe20000000000 */
        /* <DEDUP_REMOVED lines=12> */
[----:B------:R-:W1:Y:S08]  /*1f60*/  MUFU.TANH R53, R53 ;  /* 0x0000003500357308 */ /* 0x000e700000002400 */
        /* <DEDUP_REMOVED lines=37> */
[----:B------:R-:W-:Y:S02]  /*21c0*/  IMAD.U32 R80, RZ, RZ, UR50 ;  /* 0x00000032ff507e24 */ /* 0x000fe4000f8e00ff */
[C---:B------:R-:W-:Y:S01]  /*21d0*/  FMUL.FTZ R45, R0.reuse, R77 ;  /* 0x0000004d002d7220 */ /* 0x040fe20000410000 */
[----:B------:R-:W-:Y:S01]  /*21e0*/  FMUL.FTZ R48, R0, R84 ;  /* 0x0000005400307220 */ /* 0x000fe20000410000 */
[----:B------:R-:W-:Y:S01]  /*21f0*/  QGMMA.64x32x32.F32.E4M3.E4M3 R56, gdesc[UR4], R56, gsb0 ;  /* 0x00600000043879f3 */ /* 0x000fe20008000838 */
[----:B------:R-:W-:Y:S01]  /*2200*/  UIMAD UR6, UR51, -0xa0, UR48 ;  /* 0xffffff60330678a4 */ /* 0x000fe2000f8e0230 */
[----:B------:R-:W-:Y:S02]  /*2210*/  IMAD R80, R80, 0xc0, R19 ;  /* 0x000000c050507824 */ /* 0x000fe400078e0213 */
[C---:B------:R-:W-:Y:S01]  /*2220*/  FMUL.FTZ R44, R0.reuse, R76 ;  /* 0x0000004c002c7220 */ /* 0x040fe20000410000 */
[C---:B------:R-:W-:Y:S01]  /*2230*/  FMUL.FTZ R108, R0.reuse, R86 ;  /* 0x00000056006c7220 */ /* 0x040fe20000410000 */
[----:B------:R-:W-:Y:S01]  /*2240*/  UIADD3 UR7, -UR49, 0xa1, UR6 ;  /* 0x000000a131077890 */ /* 0x000fe2000fffe106 */
[C---:B------:R-:W-:Y:S01]  /*2250*/  FMUL.FTZ R49, R0.reuse, R85 ;  /* 0x0000005500317220 */ /* 0x040fe20000410000 */
[----:B------:R-:W-:Y:S01]  /*2260*/  UIADD3 UR6, UR6, 0xa0, URZ ;  /* 0x000000a006067890 */ /* 0x000fe2000fffe03f */
[C---:B------:R-:W-:Y:S01]  /*2270*/  FMUL.FTZ R43, R0.reuse, R73 ;  /* 0x00000049002b7220 */ /* 0x040fe20000410000 */
[C---:B------:R-:W-:Y:S01]  /*2280*/  FMUL.FTZ R73, R0.reuse, R74 ;  /* 0x0000004a00497220 */ /* 0x040fe20000410000 */
[----:B------:R-:W-:Y:S01]  /*2290*/  FMUL.FTZ R103, R0, R78 ;  /* 0x0000004e00677220 */ /* 0x000fe20000410000 */
[----:B------:R-:W-:Y:S01]  /*22a0*/  IMAD.U32 R83, RZ, RZ, UR7 ;  /* 0x00000007ff537e24 */ /* 0x000fe2000f8e00ff */
[----:B------:R-:W-:Y:S01]  /*22b0*/  UMOV UR7, 0x80000020 ;  /* 0x8000002000077882 */ /* 0x000fe20000000000 */
[----:B------:R-:W-:Y:S01]  /*22c0*/  IMAD.U32 R77, RZ, RZ, UR6 ;  /* 0x00000006ff4d7e24 */ /* 0x000fe2000f8e00ff */
[----:B------:R-:W-:Y:S01]  /*22d0*/  UIADD3 UR6, UR12, 0x202, URZ ;  /* 0x000002020c067890 */ /* 0x000fe2000fffe03f */
[C---:B------:R-:W-:Y:S01]  /*22e0*/  IMAD R83, R18.reuse, -0x2, R83 ;  /* 0xfffffffe12537824 */ /* 0x040fe200078e0253 */
[----:B------:R-:W5:Y:S01]  /*22f0*/  MUFU.TANH R101, R101 ;  /* 0x0000006500657308 */ /* 0x000f620000002400 */
[----:B------:R-:W-:-:S02]  /*2300*/  IMAD R84, R18, -0x2, R77 ;  /* 0xfffffffe12547824 */ /* 0x000fc400078e024d */
[C---:B------:R-:W-:Y:S01]  /*2310*/  FMUL.FTZ R78, R0.reuse, R82 ;  /* 0x00000052004e7220 */ /* 0x040fe20000410000 */
[C---:B------:R-:W-:Y:S01]  /*2320*/  FMUL.FTZ R42, R0.reuse, R72 ;  /* 0x00000048002a7220 */ /* 0x040fe20000410000 */
[----:B------:R-:W-:Y:S01]  /*2330*/  IADD3 R77, R83, 0x8, R80 ;  /* 0x00000008534d7810 */ /* 0x000fe20007ffe050 */
[C---:B------:R-:W-:Y:S01]  /*2340*/  FMUL.FTZ R72, R0.reuse, R75 ;  /* 0x0000004b00487220 */ /* 0x040fe20000410000 */
[C---:B------:R-:W-:Y:S01]  /*2350*/  FMUL.FTZ R47, R0.reuse, R81 ;  /* 0x00000051002f7220 */ /* 0x040fe20000410000 */
[----:B------:R-:W-:Y:S01]  /*2360*/  FMUL.FTZ R75, R0, R79 ;  /* 0x0000004f004b7220 */ /* 0x000fe20000410000 */
[----:B------:R-:W-:Y:S01]  /*2370*/  VIMNMX R76, R84, R77, PT ;  /* 0x0000004d544c7248 */ /* 0x000fe20003fe0100 */
[----:B------:R-:W5:Y:S01]  /*2380*/  MUFU.TANH R73, R73 ;  /* 0x0000004900497308 */ /* 0x000f620000002400 */
[----:B------:R-:W-:Y:S02]  /*2390*/  FMUL.FTZ R87, R0, R87 ;  /* 0x0000005700577220 */ /* 0x000fe40000410000 */
[----:B------:R-:W-:-:S02]  /*23a0*/  ISETP.GT.AND P3, PT, R76, RZ, PT ;  /* 0x000000ff4c00720c */ /* 0x000fc40003f64270 */
[C---:B------:R-:W-:Y:S02]  /*23b0*/  ISETP.GT.AND P4, PT, R76.reuse, 0x1, PT ;  /* 0x000000014c00780c */ /* 0x040fe40003f84270 */
[----:B------:R-:W-:Y:S01]  /*23c0*/  ISETP.GT.AND P5, PT, R76, 0x8, PT ;  /* 0x000000084c00780c */ /* 0x000fe20003fa4270 */
[----:B------:R-:W5:Y:S01]  /*23d0*/  MUFU.TANH R72, R72 ;  /* 0x0000004800487308 */ /* 0x000f620000002400 */
[----:B--2---:R-:W-:Y:S02]  /*23e0*/  FSEL R90, R51, -INF , P3 ;  /* 0xff800000335a7808 */ /* 0x004fe40001800000 */
[----:B0-----:R-:W-:Y:S02]  /*23f0*/  FSEL R92, R52, -INF , P4 ;  /* 0xff800000345c7808 */ /* 0x001fe40002000000 */
[----:B-1----:R-:W-:Y:S02]  /*2400*/  FSEL R96, R53, -INF , P5 ;  /* 0xff80000035607808 */ /* 0x002fe40002800000 */
[----:B------:R-:W-:Y:S01]  /*2410*/  ISETP.GT.AND P2, PT, R76, 0x9, PT ;  /* 0x000000094c00780c */ /* 0x000fe20003f44270 */
[----:B------:R-:W0:Y:S01]  /*2420*/  MUFU.TANH R103, R103 ;  /* 0x0000006700677308 */ /* 0x000e220000002400 */
[----:B------:R-:W-:-:S02]  /*2430*/  FMNMX.FTZ R53, R90, R92, !PT ;  /* 0x0000005c5a357209 */ /* 0x000fc40007810000 */
[----:B------:R-:W-:Y:S02]  /*2440*/  ISETP.GT.AND P3, PT, R76, 0x10, PT ;  /* 0x000000104c00780c */ /* 0x000fe40003f64270 */
[----:B---3--:R-:W-:Y:S02]  /*2450*/  FSEL R100, R54, -INF , P2 ;  /* 0xff80000036647808 */ /* 0x008fe40001000000 */
[----:B------:R-:W-:Y:S01]  /*2460*/  FMNMX.FTZ R53, R96, R53, !PT ;  /* 0x0000003560357209 */ /* 0x000fe20007810000 */
[----:B------:R-:W1:Y:S01]  /*2470*/  MUFU.TANH R75, R75 ;  /* 0x0000004b004b7308 */ /* 0x000e620000002400 */
[----:B------:R-:W-:Y:S02]  /*2480*/  ISETP.GT.AND P4, PT, R76, 0x11, PT ;  /* 0x000000114c00780c */ /* 0x000fe40003f84270 */
[----:B----4-:R-:W-:Y:S02]  /*2490*/  FSEL R104, R104, -INF , P3 ;  /* 0xff80000068687808 */ /* 0x010fe40001800000 */
[----:B------:R-:W-:-:S02]  /*24a0*/  FMNMX.FTZ R53, R100, R53, !PT ;  /* 0x0000003564357209 */ /* 0x000fc40007810000 */
[----:B------:R-:W-:Y:S01]  /*24b0*/  ISETP.GT.AND P2, PT, R76, 0x18, PT ;  /* 0x000000184c00780c */ /* 0x000fe20003f44270 */
[----:B------:R-:W2:Y:S01]  /*24c0*/  MUFU.TANH R78, R78 ;  /* 0x0000004e004e7308 */ /* 0x000ea20000002400 */
[----:B-----5:R-:W-:Y:S01]  /*24d0*/  FSEL R102, R105, -INF , P4 ;  /* 0xff80000069667808 */ /* 0x020fe20002000000 */
[----:B------:R-:W-:Y:S02]  /*24e0*/  WARPGROUP.DEPBAR.LE gsb0, 0x0 ;  /* 0x00008000000079c5 */ /* 0x000fe40000010000 */
[----:B------:R-:W-:Y:S01]  /*24f0*/  WARPGROUP.ARRIVE ;  /* 0x00000000000079c5 */ /* 0x000fe20000000000 */
[----:B------:R-:W-:Y:S01]  /*2500*/  FMNMX.FTZ R53, R104, R53, !PT ;  /* 0x0000003568357209 */ /* 0x000fe20007810000 */
[----:B------:R-:W-:Y:S01]  /*2510*/  FMUL.FTZ R67, R0, R67 ;  /* 0x0000004300437220 */ /* 0x000fe20000410000 */
[----:B------:R-:W-:Y:S01]  /*2520*/  ISETP.GT.AND P3, PT, R76, 0x19, PT ;  /* 0x000000194c00780c */ /* 0x000fe20003f64270 */
[----:B------:R-:W3:Y:S01]  /*2530*/  MUFU.TANH R109, R109 ;  /* 0x0000006d006d7308 */ /* 0x000ee20000002400 */
[----:B------:R-:W-:Y:S01]  /*2540*/  FSEL R106, R106, -INF , P2 ;  /* 0xff8000006a6a7808 */ /* 0x000fe20001000000 */
[----:B------:R-:W-:Y:S01]  /*2550*/  QGMMA.64x32x32.F32.E4M3.E4M3 R24, gdesc[UR4], R24, gsb0 ;  /* 0x00600000041879f3 */ /* 0x000fe20008000818 */
[----:B------:R-:W-:Y:S01]  /*2560*/  FMNMX.FTZ R53, R102, R53, !PT ;  /* 0x0000003566357209 */ /* 0x000fe20007810000 */
[----:B------:R-:W-:Y:S01]  /*2570*/  FMUL.FTZ R51, R0, R57 ;  /* 0x0000003900337220 */ /* 0x000fe20000410000 */
[----:B------:R-:W-:Y:S01]  /*2580*/  ISETP.GT.AND P2, PT, R76, 0x20, PT ;  /* 0x000000204c00780c */ /* 0x000fe20003f44270 */
[----:B------:R-:W-:Y:S01]  /*2590*/  FMUL.FTZ R58, R0, R58 ;  /* 0x0000003a003a7220 */ /* 0x000fe20000410000 */
[----:B------:R-:W-:Y:S01]  /*25a0*/  FSEL R98, R107, -INF , P3 ;  /* 0xff8000006b627808 */ /* 0x000fe20001800000 */
        /* <DEDUP_REMOVED lines=8> */
[----:B------:R-:W-:Y:S01]  /*2630*/  MUFU.TANH R57, R67 ;  /* 0x0000004300397308 */ /* 0x000fe20000002400 */
        /* <DEDUP_REMOVED lines=8> */
[----:B------:R-:W-:Y:S01]  /*26c0*/  FSEL R85, R91, -INF , P2 ;  /* 0xff8000005b557808 */ /* 0x000fe20001000000 */
[----:B------:R-:W-:Y:S01]  /*26d0*/  FMUL.FTZ R71, R0, R71 ;  /* 0x0000004700477220 */ /* 0x000fe20000410000 */
[----:B------:R-:W-:Y:S01]  /*26e0*/  FMNMX.FTZ R52, R86, R53, !PT ;  /* 0x0000003556347209 */ /* 0x000fe20007810000 */
[----:B------:R-:W-:Y:S01]  /*26f0*/  UIADD3 UR6, UR48, -UR49, URZ ;  /* 0x8000003130067290 */ /* 0x000fe2000fffe03f */
[----:B------:R-:W-:-:S02]  /*2700*/  ISETP.GT.AND P2, PT, R76, 0x30, PT ;  /* 0x000000304c00780c */ /* 0x000fc40003f44270 */
[----:B------:R-:W-:Y:S01]  /*2710*/  FSEL R82, R93, -INF , P3 ;  /* 0xff8000005d527808 */ /* 0x000fe20001800000 */
[----:B------:R-:W5:Y:S01]  /*2720*/  MUFU.TANH R56, R58 ;  /* 0x0000003a00387308 */ /* 0x000f620000002400 */
[----:B------:R-:W-:Y:S01]  /*2730*/  FMNMX.FTZ R53, R85, R52, !PT ;  /* 0x0000003455357209 */ /* 0x000fe20007810000 */
[----:B------:R-:W-:Y:S01]  /*2740*/  UIMAD UR6, UR50, 0xc0, UR6 ;  /* 0x000000c0320678a4 */ /* 0x000fe2000f8e0206 */
[----:B------:R-:W-:Y:S02]  /*2750*/  ISETP.GT.AND P3, PT, R76, 0x31, PT ;  /* 0x000000314c00780c */ /* 0x000fe40003f64270 */
[----:B------:R-:W-:Y:S01]  /*2760*/  FSEL R81, R95, -INF , P2 ;  /* 0xff8000005f517808 */ /* 0x000fe20001000000 */
[----:B------:R-:W-:Y:S01]  /*2770*/  UIMAD.WIDE UR6, UR6, 0x66666667, URZ ;  /* 0x66666667060678a5 */ /* 0x000fe2000f8e023f */
[----:B------:R-:W-:Y:S01]  /*2780*/  FMNMX.FTZ R52, R82, R53, !PT ;  /* 0x0000003552347209 */ /* 0x000fe20007810000 */
[----:B------:R-:W5:Y:S01]  /*2790*/  MUFU.TANH R59, R59 ;  /* 0x0000003b003b7308 */ /* 0x000f620000002400 */
[----:B------:R-:W-:Y:S01]  /*27a0*/  ISETP.GT.AND P2, PT, R76, 0x38, PT ;  /* 0x000000384c00780c */ /* 0x000fe20003f44270 */
[----:B------:R-:W-:Y:S01]  /*27b0*/  USHF.R.U32.HI UR6, URZ, 0x1f, UR7 ;  /* 0x0000001f3f067899 */ /* 0x000fe20008011607 */
[----:B------:R-:W-:-:S02]  /*27c0*/  FSEL R79, R97, -INF , P3 ;  /* 0xff800000614f7808 */ /* 0x000fc40001800000 */
[----:B------:R-:W-:Y:S01]  /*27d0*/  FMNMX.FTZ R52, R81, R52, !PT ;  /* 0x0000003451347209 */ /* 0x000fe20007810000 */
[----:B------:R-:W-:Y:S01]  /*27e0*/  ULEA.HI.SX32 UR6, UR7, UR6, 0x1a ;  /* 0x0000000607067291 */ /* 0x000fe2000f8fd23f */
[C---:B------:R-:W-:Y:S01]  /*27f0*/  ISETP.GT.AND P3, PT, R76.reuse, 0x39, PT ;  /* 0x000000394c00780c */ /* 0x040fe20003f64270 */
[----:B------:R0:W-:Y:S01]  /*2800*/  MUFU.TANH R58, R63 ;  /* 0x0000003f003a7308 */ /* 0x0001e20000002400 */
[----:B------:R-:W-:Y:S01]  /*2810*/  FSEL R77, R99, -INF , P2 ;  /* 0xff800000634d7808 */ /* 0x000fe20001000000 */
[----:B------:R-:W-:Y:S01]  /*2820*/  UISETP.LT.AND UP0, UPT, URZ, UR6, UPT ;  /* 0x000000063f00728c */ /* 0x000fe2000bf01270 */
[----:B------:R-:W-:Y:S02]  /*2830*/  FMNMX.FTZ R52, R79, R52, !PT ;  /* 0x000000344f347209 */ /* 0x000fe40007810000 */
[C---:B------:R-:W-:Y:S01]  /*2840*/  ISETP.GT.AND P2, PT, R76.reuse, 0x40, PT ;  /* 0x000000404c00780c */ /* 0x040fe20003f44270 */
[----:B------:R-:W-:Y:S01]  /*2850*/  USEL UR22, URZ, UR6, !UP0 ;  /* 0x000000063f167287 */ /* 0x000fe2000c000000 */
[----:B------:R-:W-:Y:S01]  /*2860*/  FSEL R74, R101, -INF , P3 ;  /* 0xff800000654a7808 */ /* 0x000fe20001800000 */
[----:B------:R-:W5:Y:S01]  /*2870*/  MUFU.TANH R62, R62 ;  /* 0x0000003e003e7308 */ /* 0x000f620000002400 */
[----:B------:R-:W-:Y:S01]  /*2880*/  FMNMX.FTZ R53, R77, R52, !PT ;  /* 0x000000344d357209 */ /* 0x000fe20007810000 */
[----:B------:R-:W-:Y:S01]  /*2890*/  UISETP.GE.AND UP0, UPT, UR23, UR22, UPT ;  /* 0x000000161700728c */ /* 0x000fe2000bf06270 */
[----:B------:R-:W-:-:S02]  /*28a0*/  ISETP.GT.AND P3, PT, R76, 0x41, PT ;  /* 0x000000414c00780c */ /* 0x000fc40003f64270 */
[----:B------:R-:W-:Y:S01]  /*28b0*/  FSEL R73, R73, -INF , P2 ;  /* 0xff80000049497808 */ /* 0x000fe20001000000 */
[----:B------:R-:W-:Y:S02]  /*28c0*/  WARPGROUP.DEPBAR.LE gsb0, 0x0 ;  /* 0x00008000000079c5 */ /* 0x000fe40000010000 */
[----:B------:R-:W-:Y:S01]  /*28d0*/  FMNMX.FTZ R52, R74, R53, !PT ;  /* 0x000000354a347209 */ /* 0x000fe20007810000 */
[----:B0-----:R-:W-:Y:S01]  /*28e0*/  FMUL.FTZ R63, R0, R26 ;  /* 0x0000001a003f7220 */ /* 0x001fe20000410000 */
[----:B------:R-:W-:Y:S01]  /*28f0*/  ISETP.GT.AND P2, PT, R76, 0x48, PT ;  /* 0x000000484c00780c */ /* 0x000fe20003f44270 */
[----:B------:R-:W0:Y:S01]  /*2900*/  MUFU.TANH R66, R66 ;  /* 0x0000004200427308 */ /* 0x000e220000002400 */
[----:B------:R-:W-:Y:S01]  /*2910*/  FSEL R72, R72, -INF , P3 ;  /* 0xff80000048487808 */ /* 0x000fe20001800000 */
[C---:B------:R-:W-:Y:S01]  /*2920*/  FMUL.FTZ R88, R0.reuse, R34 ;  /* 0x0000002200587220 */ /* 0x040fe20000410000 */
[----:B------:R-:W-:Y:S01]  /*2930*/  FMNMX.FTZ R53, R73, R52, !PT ;  /* 0x0000003449357209 */ /* 0x000fe20007810000 */
[----:B------:R-:W-:Y:S01]  /*2940*/  FMUL.FTZ R36, R0, R36 ;  /* 0x0000002400247220 */ /* 0x000fe20000410000 */
[----:B------:R-:W-:Y:S01]  /*2950*/  ISETP.GT.AND P3, PT, R76, 0x49, PT ;  /* 0x000000494c00780c */ /* 0x000fe20003f64270 */
[----:B------:R-:W-:Y:S01]  /*2960*/  FMUL.FTZ R37, R0, R37 ;  /* 0x0000002500257220 */ /* 0x000fe20000410000 */
[----:B------:R-:W-:Y:S01]  /*2970*/  FSEL R67, R103, -INF , P2 ;  /* 0xff80000067437808 */ /* 0x000fe20001000000 */
[----:B------:R-:W0:Y:S01]  /*2980*/  MUFU.TANH R70, R70 ;  /* 0x0000004600467308 */ /* 0x000e220000002400 */
[----:B------:R-:W-:-:S02]  /*2990*/  FMNMX.FTZ R54, R72, R53, !PT ;  /* 0x0000003548367209 */ /* 0x000fc40007810000 */
[----:B-1----:R-:W-:Y:S02]  /*29a0*/  FSEL R52, R75, -INF , P3 ;  /* 0xff8000004b347808 */ /* 0x002fe40001800000 */
[C---:B------:R-:W-:Y:S02]  /*29b0*/  ISETP.GT.AND P2, PT, R76.reuse, 0x50, PT ;  /* 0x000000504c00780c */ /* 0x040fe40003f44270 */
[----:B------:R-:W-:Y:S01]  /*29c0*/  FMNMX.FTZ R75, R67, R54, !PT ;  /* 0x00000036434b7209 */ /* 0x000fe20007810000 */
[----:B------:R-:W1:Y:S01]  /*29d0*/  MUFU.TANH R71, R71 ;  /* 0x0000004700477308 */ /* 0x000e620000002400 */
[----:B------:R-:W-:Y:S02]  /*29e0*/  ISETP.GT.AND P3, PT, R76, 0x51, PT ;  /* 0x000000514c00780c */ /* 0x000fe40003f64270 */
[----:B--2---:R-:W-:Y:S02]  /*29f0*/  FSEL R53, R78, -INF , P2 ;  /* 0xff8000004e357808 */ /* 0x004fe40001000000 */
[----:B------:R-:W-:Y:S01]  /*2a00*/  FMNMX.FTZ R54, R52, R75, !PT ;  /* 0x0000004b34367209 */ /* 0x000fe20007810000 */
[----:B------:R-:W-:Y:S01]  /*2a10*/  FMUL.FTZ R75, R0, R27 ;  /* 0x0000001b004b7220 */ /* 0x000fe20000410000 */
[----:B------:R-:W-:Y:S01]  /*2a20*/  ISETP.GT.AND P2, PT, R76, 0x58, PT ;  /* 0x000000584c00780c */ /* 0x000fe20003f44270 */
[----:B------:R-:W2:Y:S01]  /*2a30*/  MUFU.TANH R63, R63 ;  /* 0x0000003f003f7308 */ /* 0x000ea20000002400 */
[----:B---3--:R-:W-:-:S02]  /*2a40*/  FSEL R26, R109, -INF , P3 ;  /* 0xff8000006d1a7808 */ /* 0x008fc40001800000 */
[----:B------:R-:W-:Y:S02]  /*2a50*/  FMNMX.FTZ R89, R53, R54, !PT ;  /* 0x0000003635597209 */ /* 0x000fe40007810000 */
[----:B------:R-:W-:Y:S02]  /*2a60*/  ISETP.GT.AND P3, PT, R76, 0x59, PT ;  /* 0x000000594c00780c */ /* 0x000fe40003f64270 */
[----:B----4-:R-:W-:Y:S01]  /*2a70*/  FSEL R27, R108, -INF , P2 ;  /* 0xff8000006c1b7808 */ /* 0x010fe20001000000 */
[----:B------:R-:W3:Y:S01]  /*2a80*/  MUFU.TANH R75, R75 ;  /* 0x0000004b004b7308 */ /* 0x000ee20000002400 */
[----:B------:R-:W-:Y:S02]  /*2a90*/  FMNMX.FTZ R78, R26, R89, !PT ;  /* 0x000000591a4e7209 */ /* 0x000fe40007810000 */
[----:B-----5:R-:W-:Y:S02]  /*2aa0*/  FSEL R54, R87, -INF , P3 ;  /* 0xff80000057367808 */ /* 0x020fe40001800000 */
[----:B------:R-:W-:-:S02]  /*2ab0*/  ISETP.GT.AND P2, PT, R76, 0x60, PT ;  /* 0x000000604c00780c */ /* 0x000fc40003f44270 */
[----:B------:R-:W-:Y:S01]  /*2ac0*/  FMNMX.FTZ R87, R27, R78, !PT ;  /* 0x0000004e1b577209 */ /* 0x000fe20007810000 */
[----:B------:R-:W-:Y:S01]  /*2ad0*/  FMUL.FTZ R78, R0, R30 ;  /* 0x0000001e004e7220 */ /* 0x000fe20000410000 */
[----:B------:R-:W-:Y:S01]  /*2ae0*/  ISETP.GT.AND P3, PT, R76, 0x61, PT ;  /* 0x000000614c00780c */ /* 0x000fe20003f64270 */
[----:B------:R-:W-:Y:S01]  /*2af0*/  MUFU.TANH R88, R88 ;  /* 0x0000005800587308 */ /* 0x000fe20000002400 */
[----:B------:R-:W-:Y:S02]  /*2b00*/  FSEL R56, R56, -INF , P2 ;  /* 0xff80000038387808 */ /* 0x000fe40001000000 */
[----:B------:R-:W-:Y:S02]  /*2b10*/  FMNMX.FTZ R87, R54, R87, !PT ;  /* 0x0000005736577209 */ /* 0x000fe40007810000 */
[----:B------:R-:W-:Y:S02]  /*2b20*/  ISETP.GT.AND P2, PT, R76, 0x68, PT ;  /* 0x000000684c00780c */ /* 0x000fe40003f44270 */
[----:B------:R-:W-:Y:S01]  /*2b30*/  FSEL R30, R59, -INF , P3 ;  /* 0xff8000003b1e7808 */ /* 0x000fe20001800000 */
[----:B------:R-:W4:Y:S01]  /*2b40*/  MUFU.TANH R78, R78 ;  /* 0x0000004e004e7308 */ /* 0x000f220000002400 */
[----:B------:R-:W-:Y:S01]  /*2b50*/  FMNMX.FTZ R59, R56, R87, !PT ;  /* 0x00000057383b7209 */ /* 0x000fe20007810000 */
[----:B------:R-:W-:Y:S01]  /*2b60*/  FMUL.FTZ R87, R0, R31 ;  /* 0x0000001f00577220 */ /* 0x000fe20000410000 */
[----:B------:R-:W-:-:S02]  /*2b70*/  FSEL R31, R62, -INF , P2 ;  /* 0xff8000003e1f7808 */ /* 0x000fc40001000000 */
[----:B------:R-:W-:Y:S02]  /*2b80*/  ISETP.GT.AND P3, PT, R76, 0x69, PT ;  /* 0x000000694c00780c */ /* 0x000fe40003f64270 */
[----:B------:R-:W-:Y:S01]  /*2b90*/  FMNMX.FTZ R62, R30, R59, !PT ;  /* 0x0000003b1e3e7209 */ /* 0x000fe20007810000 */
[----:B------:R-:W5:Y:S01]  /*2ba0*/  MUFU.TANH R87, R87 ;  /* 0x0000005700577308 */ /* 0x000f620000002400 */
[----:B------:R-:W-:Y:S02]  /*2bb0*/  ISETP.GT.AND P2, PT, R76, 0x70, PT ;  /* 0x000000704c00780c */ /* 0x000fe40003f44270 */
[----:B------:R-:W-:Y:S02]  /*2bc0*/  FSEL R58, R58, -INF , P3 ;  /* 0xff8000003a3a7808 */ /* 0x000fe40001800000 */
[----:B------:R-:W-:Y:S02]  /*2bd0*/  FMNMX.FTZ R89, R31, R62, !PT ;  /* 0x0000003e1f597209 */ /* 0x000fe40007810000 */
[----:B------:R-:W-:Y:S01]  /*2be0*/  ISETP.GT.AND P3, PT, R76, 0x71, PT ;  /* 0x000000714c00780c */ /* 0x000fe20003f64270 */
[----:B------:R-:W-:Y:S01]  /*2bf0*/  MUFU.TANH R3, R3 ;  /* 0x0000000300037308 */ /* 0x000fe20000002400 */
[----:B0-----:R-:W-:-:S02]  /*2c00*/  FSEL R59, R66, -INF , P2 ;  /* 0xff800000423b7808 */ /* 0x001fc40001000000 */
[----:B------:R-:W-:Y:S02]  /*2c10*/  FMNMX.FTZ R62, R58, R89, !PT ;  /* 0x000000593a3e7209 */ /* 0x000fe40007810000 */
[----:B------:R-:W-:Y:S02]  /*2c20*/  ISETP.GT.AND P2, PT, R76, 0x78, PT ;  /* 0x000000784c00780c */ /* 0x000fe40003f44270 */
[----:B------:R-:W-:Y:S01]  /*2c30*/  FSEL R34, R57, -INF , P3 ;  /* 0xff80000039227808 */ /* 0x000fe20001800000 */
[----:B------:R-:W-:Y:S01]  /*2c40*/  FMUL.FTZ R57, R0, R35 ;  /* 0x0000002300397220 */ /* 0x000fe20000410000 */
[----:B------:R-:W-:Y:S01]  /*2c50*/  FMNMX.FTZ R89, R59, R62, !PT ;  /* 0x0000003e3b597209 */ /* 0x000fe20007810000 */
[----:B------:R-:W-:Y:S01]  /*2c60*/  MUFU.TANH R5, R5 ;  /* 0x0000000500057308 */ /* 0x000fe20000002400 */
[----:B------:R-:W-:Y:S02]  /*2c70*/  ISETP.GT.AND P3, PT, R76, 0x79, PT ;  /* 0x000000794c00780c */ /* 0x000fe40003f64270 */
[----:B------:R-:W-:Y:S01]  /*2c80*/  FSEL R62, R70, -INF , P2 ;  /* 0xff800000463e7808 */ /* 0x000fe20001000000 */
[----:B------:R-:W-:Y:S01]  /*2c90*/  FMUL.FTZ R70, R0, R38 ;  /* 0x0000002600467220 */ /* 0x000fe20000410000 */
[----:B------:R-:W-:-:S02]  /*2ca0*/  FMNMX.FTZ R89, R34, R89, !PT ;  /* 0x0000005922597209 */ /* 0x000fc40007810000 */
[----:B------:R-:W-:Y:S01]  /*2cb0*/  ISETP.GT.AND P2, PT, R76, 0x80, PT ;  /* 0x000000804c00780c */ /* 0x000fe20003f44270 */
[----:B------:R-:W0:Y:S01]  /*2cc0*/  MUFU.TANH R57, R57 ;  /* 0x0000003900397308 */ /* 0x000e220000002400 */
[----:B-1----:R-:W-:Y:S02]  /*2cd0*/  FSEL R35, R71, -INF , P3 ;  /* 0xff80000047237808 */ /* 0x002fe40001800000 */
[----:B------:R-:W-:Y:S01]  /*2ce0*/  FMNMX.FTZ R66, R62, R89, !PT ;  /* 0x000000593e427209 */ /* 0x000fe20007810000 */
[----:B------:R-:W-:Y:S01]  /*2cf0*/  FMUL.FTZ R89, R0, R39 ;  /* 0x0000002700597220 */ /* 0x000fe20000410000 */
[----:B------:R-:W-:Y:S02]  /*2d00*/  ISETP.GT.AND P3, PT, R76, 0x81, PT ;  /* 0x000000814c00780c */ /* 0x000fe40003f64270 */
[----:B--2---:R-:W-:Y:S01]  /*2d10*/  FSEL R63, R63, -INF , P2 ;  /* 0xff8000003f3f7808 */ /* 0x004fe20001000000 */
[----:B------:R1:W2:Y:S01]  /*2d20*/  MUFU.TANH R71, R70 ;  /* 0x0000004600477308 */ /* 0x0002a20000002400 */
[----:B------:R-:W-:-:S02]  /*2d30*/  FMNMX.FTZ R66, R35, R66, !PT ;  /* 0x0000004223427209 */ /* 0x000fc40007810000 */
[C---:B------:R-:W-:Y:S02]  /*2d40*/  ISETP.GT.AND P2, PT, R76.reuse, 0x88, PT ;  /* 0x000000884c00780c */ /* 0x040fe40003f44270 */
[----:B---3--:R-:W-:Y:S02]  /*2d50*/  FSEL R38, R75, -INF , P3 ;  /* 0xff8000004b267808 */ /* 0x008fe40001800000 */
[----:B------:R-:W-:Y:S01]  /*2d60*/  FMNMX.FTZ R75, R63, R66, !PT ;  /* 0x000000423f4b7209 */ /* 0x000fe20007810000 */
[----:B------:R-:W3:Y:S01]  /*2d70*/  MUFU.TANH R89, R89 ;  /* 0x0000005900597308 */ /* 0x000ee20000002400 */
[----:B------:R-:W-:Y:S02]  /*2d80*/  ISETP.GT.AND P3, PT, R76, 0x89, PT ;  /* 0x000000894c00780c */ /* 0x000fe40003f64270 */
[----:B----4-:R-:W-:Y:S02]  /*2d90*/  FSEL R39, R78, -INF , P2 ;  /* 0xff8000004e277808 */ /* 0x010fe40001000000 */
[----:B------:R-:W-:Y:S01]  /*2da0*/  FMNMX.FTZ R78, R38, R75, !PT ;  /* 0x0000004b264e7209 */ /* 0x000fe20007810000 */
[----:B------:R-:W-:Y:S01]  /*2db0*/  FMUL.FTZ R75, R0, R60 ;  /* 0x0000003c004b7220 */ /* 0x000fe20000410000 */
[----:B-----5:R-:W-:Y:S01]  /*2dc0*/  FSEL R66, R87, -INF , P3 ;  /* 0xff80000057427808 */ /* 0x020fe20001800000 */
[----:B------:R-:W4:Y:S01]  /*2dd0*/  MUFU.TANH R6, R6 ;  /* 0x0000000600067308 */ /* 0x000f220000002400 */
[----:B------:R-:W-:-:S02]  /*2de0*/  ISETP.GT.AND P2, PT, R76, 0x90, PT ;  /* 0x000000904c00780c */ /* 0x000fc40003f44270 */
[----:B------:R-:W-:Y:S02]  /*2df0*/  FMNMX.FTZ R87, R39, R78, !PT ;  /* 0x0000004e27577209 */ /* 0x000fe40007810000 */
[----:B------:R-:W-:Y:S02]  /*2e00*/  ISETP.GT.AND P3, PT, R76, 0x91, PT ;  /* 0x000000914c00780c */ /* 0x000fe40003f64270 */
[----:B-1----:R-:W-:Y:S01]  /*2e10*/  FSEL R70, R88, -INF , P2 ;  /* 0xff80000058467808 */ /* 0x002fe20001000000 */
[----:B------:R-:W1:Y:S01]  /*2e20*/  MUFU.TANH R7, R7 ;  /* 0x0000000700077308 */ /* 0x000e620000002400 */
[----:B------:R-:W-:Y:S02]  /*2e30*/  FMNMX.FTZ R87, R66, R87, !PT ;  /* 0x0000005742577209 */ /* 0x000fe40007810000 */
[----:B------:R-:W-:Y:S02]  /*2e40*/  ISETP.GT.AND P2, PT, R76, 0x98, PT ;  /* 0x000000984c00780c */ /* 0x000fe40003f44270 */
[----:B0-----:R-:W-:-:S02]  /*2e50*/  FSEL R60, R57, -INF , P3 ;  /* 0xff800000393c7808 */ /* 0x001fc40001800000 */
[----:B------:R-:W-:Y:S01]  /*2e60*/  FMNMX.FTZ R87, R70, R87, !PT ;  /* 0x0000005746577209 */ /* 0x000fe20007810000 */
[----:B------:R-:W0:Y:S01]  /*2e70*/  MUFU.TANH R8, R8 ;  /* 0x0000000800087308 */ /* 0x000e220000002400 */
[----:B------:R-:W-:Y:S01]  /*2e80*/  ISETP.GT.AND P3, PT, R76, 0x99, PT ;  /* 0x000000994c00780c */ /* 0x000fe20003f64270 */
[----:B------:R-:W-:Y:S01]  /*2e90*/  FMUL.FTZ R76, R0, R61 ;  /* 0x0000003d004c7220 */ /* 0x000fe20000410000 */
[----:B--2---:R-:W-:Y:S02]  /*2ea0*/  FSEL R61, R71, -INF , P2 ;  /* 0xff800000473d7808 */ /* 0x004fe40001000000 */
[----:B------:R-:W-:Y:S02]  /*2eb0*/  FMNMX.FTZ R78, R60, R87, !PT ;  /* 0x000000573c4e7209 */ /* 0x000fe40007810000 */
[----:B---3--:R-:W-:Y:S01]  /*2ec0*/  FSEL R71, R89, -INF , P3 ;  /* 0xff80000059477808 */ /* 0x008fe20001800000 */
[----:B------:R-:W2:Y:S01]  /*2ed0*/  MUFU.TANH R9, R9 ;  /* 0x0000000900097308 */ /* 0x000ea20000002400 */
[----:B------:R-:W-:Y:S01]  /*2ee0*/  FMNMX.FTZ R88, R61, R78, !PT ;  /* 0x0000004e3d587209 */ /* 0x000fe20007810000 */
[C---:B------:R-:W-:Y:S01]  /*2ef0*/  FMUL.FTZ R78, R0.reuse, R64 ;  /* 0x00000040004e7220 */ /* 0x040fe20000410000 */
[C---:B------:R-:W-:Y:S01]  /*2f00*/  FMUL.FTZ R64, R0.reuse, R65 ;  /* 0x0000004100407220 */ /* 0x040fe20000410000 */
[C---:B------:R-:W-:Y:S01]  /*2f10*/  FMUL.FTZ R65, R0.reuse, R68 ;  /* 0x0000004400417220 */ /* 0x040fe20000410000 */
[----:B------:R-:W-:Y:S01]  /*2f20*/  FMNMX.FTZ R88, R71, R88, !PT ;  /* 0x0000005847587209 */ /* 0x000fe20007810000 */
[C---:B------:R-:W-:Y:S01]  /*2f30*/  FMUL.FTZ R68, R0.reuse, R69 ;  /* 0x0000004500447220 */ /* 0x040fe20000410000 */
[C---:B------:R-:W-:Y:S01]  /*2f40*/  FMUL.FTZ R69, R0.reuse, R24 ;  /* 0x0000001800457220 */ /* 0x040fe20000410000 */
[C---:B------:R-:W-:Y:S01]  /*2f50*/  FMUL.FTZ R24, R0.reuse, R25 ;  /* 0x0000001900187220 */ /* 0x040fe20000410000 */
[C---:B------:R-:W-:Y:S01]  /*2f60*/  FMUL.FTZ R25, R0.reuse, R28 ;  /* 0x0000001c00197220 */ /* 0x040fe20000410000 */
[----:B------:R-:W3:Y:S01]  /*2f70*/  SHFL.BFLY PT, R57, R88, 0x2, 0x1f ;  /* 0x0c401f0058397f89 */ /* 0x000ee200000e0000 */
[C---:B------:R-:W-:Y:S01]  /*2f80*/  FMUL.FTZ R28, R0.reuse, R29 ;  /* 0x0000001d001c7220 */ /* 0x040fe20000410000 */
[C---:B------:R-:W-:Y:S01]  /*2f90*/  FMUL.FTZ R29, R0.reuse, R32 ;  /* 0x00000020001d7220 */ /* 0x040fe20000410000 */
[----:B------:R-:W-:Y:S01]  /*2fa0*/  FMUL.FTZ R32, R0, R33 ;  /* 0x0000002100207220 */ /* 0x000fe20000410000 */
[----:B------:R-:W5:Y:S08]  /*2fb0*/  MUFU.TANH R10, R10 ;  /* 0x0000000a000a7308 */ /* 0x000f700000002400 */
[----:B------:R-:W5:Y:S08]  /*2fc0*/  MUFU.TANH R11, R11 ;  /* 0x0000000b000b7308 */ /* 0x000f700000002400 */
[----:B------:R-:W5:Y:S01]  /*2fd0*/  MUFU.TANH R12, R12 ;  /* 0x0000000c000c7308 */ /* 0x000f620000002400 */
[----:B---3--:R-:W-:-:S07]  /*2fe0*/  FMNMX.FTZ R87, R88, R57, !PT ;  /* 0x0000003958577209 */ /* 0x008fce0007810000 */
[----:B------:R-:W3:Y:S01]  /*2ff0*/  MUFU.TANH R13, R13 ;  /* 0x0000000d000d7308 */ /* 0x000ee20000002400 */
[----:B------:R-:W4:Y:S07]  /*3000*/  SHFL.BFLY PT, R88, R87, 0x1, 0x1f ;  /* 0x0c201f0057587f89 */ /* 0x000f2e00000e0000 */
[----:B------:R-:W3:Y:S08]  /*3010*/  MUFU.TANH R14, R14 ;  /* 0x0000000e000e7308 */ /* 0x000ef00000002400 */
[----:B------:R-:W3:Y:S08]  /*3020*/  MUFU.TANH R15, R15 ;  /* 0x0000000f000f7308 */ /* 0x000ef00000002400 */
[----:B------:R-:W3:Y:S01]  /*3030*/  MUFU.TANH R20, R20 ;  /* 0x0000001400147308 */ /* 0x000ee20000002400 */
[----:B----4-:R-:W-:Y:S01]  /*3040*/  FMNMX.FTZ R57, R87, R88, !PT ;  /* 0x0000005857397209 */ /* 0x010fe20007810000 */
[----:B------:R-:W-:-:S03]  /*3050*/  IMAD.U32 R88, RZ, RZ, UR20 ;  /* 0x00000014ff587e24 */ /* 0x000fc6000f8e00ff */
[C---:B------:R-:W-:Y:S01]  /*3060*/  FSETP.NEU.FTZ.AND P2, PT, R57.reuse, -INF , PT ;  /* 0xff8000003900780b */ /* 0x040fe20003f5d000 */
[----:B------:R-:W-:-:S02]  /*3070*/  FFMA.FTZ R33, R57, R88, -8 ;  /* 0xc100000039217423 */ /* 0x000fc40000010058 */
[----:B------:R-:W4:Y:S03]  /*3080*/  MUFU.TANH R21, R21 ;  /* 0x0000001500157308 */ /* 0x000f260000002400 */
[----:B------:R-:W-:-:S05]  /*3090*/  FSEL R33, R33, RZ, P2 ;  /* 0x000000ff21217208 */ /* 0x000fca0001000000 */
[--C-:B------:R-:W-:Y:S01]  /*30a0*/  FFMA.FTZ R89, R96, UR20, -R33.reuse ;  /* 0x0000001460597c23 */ /* 0x100fe20008010821 */
[----:B------:R-:W-:Y:S01]  /*30b0*/  VIADDMNMX R96, R80, R83, R84, PT ;  /* 0x0000005350607246 */ /* 0x000fe20003800154 */
[--C-:B------:R-:W-:Y:S01]  /*30c0*/  FFMA.FTZ R88, R92, UR20, -R33.reuse ;  /* 0x000000145c587c23 */ /* 0x100fe20008010821 */
[----:B------:R-:W-:-:S01]  /*30d0*/  FFMA.FTZ R92, R98, UR20, -R33 ;  /* 0x00000014625c7c23 */ /* 0x000fc20008010821 */
[--C-:B------:R-:W-:Y:S01]  /*30e0*/  FFMA.FTZ R95, R94, UR20, -R33.reuse ;  /* 0x000000145e5f7c23 */ /* 0x100fe20008010821 */
[----:B------:R-:W-:Y:S01]  /*30f0*/  ISETP.GT.AND P2, PT, R96, RZ, PT ;  /* 0x000000ff6000720c */ /* 0x000fe20003f44270 */
[--C-:B------:R-:W-:Y:S01]  /*3100*/  FFMA.FTZ R97, R86, UR20, -R33.reuse ;  /* 0x0000001456617c23 */ /* 0x100fe20008010821 */
        /* <DEDUP_REMOVED lines=16> */
[----:B-1----:R-:W-:Y:S01]  /*3210*/  FSEL R7, R7, -INF , P2 ;  /* 0xff80000007077808 */ /* 0x002fe20001000000 */
[----:B------:R-:W1:Y:S01]  /*3220*/  MUFU.TANH R42, R42 ;  /* 0x0000002a002a7308 */ /* 0x000e620000002400 */
[----:B------:R-:W-:Y:S01]  /*3230*/  FMNMX.FTZ R98, R6, R83, !PT ;  /* 0x0000005306627209 */ /* 0x000fe20007810000 */
[--C-:B------:R-:W-:Y:S01]  /*3240*/  FFMA.FTZ R67, R67, UR20, -R33.reuse ;  /* 0x0000001443437c23 */ /* 0x100fe20008010821 */
[----:B------:R-:W-:Y:S01]  /*3250*/  ISETP.GT.AND P2, PT, R96, 0x11, PT ;  /* 0x000000116000780c */ /* 0x000fe20003f44270 */
[--C-:B------:R-:W-:Y:S01]  /*3260*/  FFMA.FTZ R52, R52, UR20, -R33.reuse ;  /* 0x0000001434347c23 */ /* 0x100fe20008010821 */
[----:B0-----:R-:W-:Y:S01]  /*3270*/  FSEL R8, R8, -INF , P3 ;  /* 0xff80000008087808 */ /* 0x001fe20001800000 */
[--C-:B------:R-:W-:Y:S01]  /*3280*/  FFMA.FTZ R53, R53, UR20, -R33.reuse ;  /* 0x0000001435357c23 */ /* 0x100fe20008010821 */
[----:B------:R-:W-:Y:S01]  /*3290*/  FMNMX.FTZ R83, R7, R98, !PT ;  /* 0x0000006207537209 */ /* 0x000fe20007810000 */
[--C-:B------:R-:W-:Y:S01]  /*32a0*/  FFMA.FTZ R98, R85, UR20, -R33.reuse ;  /* 0x0000001455627c23 */ /* 0x100fe20008010821 */
[----:B------:R-:W-:Y:S01]  /*32b0*/  ISETP.GT.AND P3, PT, R96, 0x18, PT ;  /* 0x000000186000780c */ /* 0x000fe20003f64270 */
[----:B------:R-:W0:Y:S01]  /*32c0*/  MUFU.TANH R43, R43 ;  /* 0x0000002b002b7308 */ /* 0x000e220000002400 */
[----:B--2---:R-:W-:Y:S01]  /*32d0*/  FSEL R9, R9, -INF , P2 ;  /* 0xff80000009097808 */ /* 0x004fe20001000000 */
[--C-:B------:R-:W-:Y:S01]  /*32e0*/  FFMA.FTZ R26, R26, UR20, -R33.reuse ;  /* 0x000000141a1a7c23 */ /* 0x100fe20008010821 */
[----:B------:R-:W-:Y:S01]  /*32f0*/  FMNMX.FTZ R94, R8, R83, !PT ;  /* 0x00000053085e7209 */ /* 0x000fe20007810000 */
[--C-:B------:R-:W-:Y:S01]  /*3300*/  FFMA.FTZ R30, R30, UR20, -R33.reuse ;  /* 0x000000141e1e7c23 */ /* 0x100fe20008010821 */
[----:B------:R-:W-:Y:S01]  /*3310*/  ISETP.GT.AND P2, PT, R96, 0x19, PT ;  /* 0x000000196000780c */ /* 0x000fe20003f44270 */
[--C-:B------:R-:W-:Y:S01]  /*3320*/  FFMA.FTZ R34, R34, UR20, -R33.reuse ;  /* 0x0000001422227c23 */ /* 0x100fe20008010821 */
[----:B-----5:R-:W-:Y:S01]  /*3330*/  FSEL R10, R10, -INF , P3 ;  /* 0xff8000000a0a7808 */ /* 0x020fe20001800000 */
        /* <DEDUP_REMOVED lines=8> */
[----:B------:R-:W5:Y:S01]  /*33c0*/  MUFU.TANH R44, R44 ;  /* 0x0000002c002c7308 */ /* 0x000f620000002400 */
[----:B------:R-:W-:Y:S01]  /*33d0*/  ISETP.GT.AND P2, PT, R96, 0x21, PT ;  /* 0x000000216000780c */ /* 0x000fe20003f44270 */
[----:B------:R-:W-:Y:S01]  /*33e0*/  FFMA.FTZ R61, R61, UR20, -R33 ;  /* 0x000000143d3d7c23 */ /* 0x000fe20008010821 */
[----:B------:R-:W-:-:S02]  /*33f0*/  FSEL R86, R12, -INF , P3 ;  /* 0xff8000000c567808 */ /* 0x000fc40001800000 */
[----:B------:R-:W-:Y:S02]  /*3400*/  FMNMX.FTZ R93, R11, R94, !PT ;  /* 0x0000005e0b5d7209 */ /* 0x000fe40007810000 */
[----:B------:R-:W-:Y:S01]  /*3410*/  ISETP.GT.AND P3, PT, R96, 0x28, PT ;  /* 0x000000286000780c */ /* 0x000fe20003f64270 */
[----:B------:R-:W5:Y:S01]  /*3420*/  MUFU.TANH R45, R45 ;  /* 0x0000002d002d7308 */ /* 0x000f620000002400 */
[----:B---3--:R-:W-:Y:S02]  /*3430*/  FSEL R13, R13, -INF , P2 ;  /* 0xff8000000d0d7808 */ /* 0x008fe40001000000 */
[----:B------:R-:W-:Y:S01]  /*3440*/  FMNMX.FTZ R94, R86, R93, !PT ;  /* 0x0000005d565e7209 */ /* 0x000fe20007810000 */
[----:B------:R-:W-:-:S01]  /*3450*/  FFMA.FTZ R93, R82, UR20, -R33 ;  /* 0x00000014525d7c23 */ /* 0x000fc20008010821 */
        /* <DEDUP_REMOVED lines=9> */
[----:B------:R-:W-:Y:S02]  /*34f0*/  FSEL R20, R20, -INF , P3 ;  /* 0xff80000014147808 */ /* 0x000fe40001800000 */
[----:B--2---:R-:W-:Y:S01]  /*3500*/  FMNMX.FTZ R95, R15, R94, !PT ;  /* 0x0000005e0f5f7209 */ /* 0x004fe20007810000 */
[----:B------:R-:W-:Y:S01]  /*3510*/  FFMA.FTZ R94, R79, UR20, -R33 ;  /* 0x000000144f5e7c23 */ /* 0x000fe20008010821 */
[----:B------:R-:W-:Y:S01]  /*3520*/  ISETP.GT.AND P3, PT, R96, 0x38, PT ;  /* 0x000000386000780c */ /* 0x000fe20003f64270 */
[----:B------:R2:W-:Y:S01]  /*3530*/  MUFU.EX2 R14, R98 ;  /* 0x00000062000e7308 */ /* 0x0005e20000000800 */
[----:B----4-:R-:W-:-:S02]  /*3540*/  FSEL R21, R21, -INF , P2 ;  /* 0xff80000015157808 */ /* 0x010fc40001000000 */
[----:B------:R-:W-:Y:S02]  /*3550*/  FMNMX.FTZ R82, R20, R95, !PT ;  /* 0x0000005f14527209 */ /* 0x000fe40007810000 */
[----:B------:R-:W-:Y:S02]  /*3560*/  ISETP.GT.AND P2, PT, R96, 0x39, PT ;  /* 0x000000396000780c */ /* 0x000fe40003f44270 */
[----:B------:R-:W-:Y:S01]  /*3570*/  FSEL R40, R40, -INF , P3 ;  /* 0xff80000028287808 */ /* 0x000fe20001800000 */
[----:B------:R-:W4:Y:S01]  /*3580*/  MUFU.TANH R48, R48 ;  /* 0x0000003000307308 */ /* 0x000f220000002400 */
[----:B------:R-:W-:Y:S01]  /*3590*/  FMNMX.FTZ R95, R21, R82, !PT ;  /* 0x00000052155f7209 */ /* 0x000fe20007810000 */
[----:B--2---:R-:W-:Y:S01]  /*35a0*/  FFMA.FTZ R98, R77, UR20, -R33 ;  /* 0x000000144d627c23 */ /* 0x004fe20008010821 */
[----:B------:R-:W-:Y:S02]  /*35b0*/  ISETP.GT.AND P3, PT, R96, 0x40, PT ;  /* 0x000000406000780c */ /* 0x000fe40003f64270 */
[----:B------:R-:W-:-:S02]  /*35c0*/  FSEL R41, R41, -INF , P2 ;  /* 0xff80000029297808 */ /* 0x000fc40001000000 */
[----:B------:R-:W-:Y:S01]  /*35d0*/  FMNMX.FTZ R82, R40, R95, !PT ;  /* 0x0000005f28527209 */ /* 0x000fe20007810000 */
[----:B------:R-:W2:Y:S01]  /*35e0*/  MUFU.TANH R49, R49 ;  /* 0x0000003100317308 */ /* 0x000ea20000002400 */
[----:B------:R-:W-:Y:S01]  /*35f0*/  ISETP.GT.AND P2, PT, R96, 0x41, PT ;  /* 0x000000416000780c */ /* 0x000fe20003f44270 */
[----:B------:R-:W-:Y:S01]  /*3600*/  FFMA.FTZ R95, R74, UR20, -R33 ;  /* 0x000000144a5f7c23 */ /* 0x000fe20008010821 */
[----:B-1----:R-:W-:Y:S02]  /*3610*/  FSEL R79, R42, -INF , P3 ;  /* 0xff8000002a4f7808 */ /* 0x002fe40001800000 */
[----:B------:R-:W-:Y:S02]  /*3620*/  FMNMX.FTZ R82, R41, R82, !PT ;  /* 0x0000005229527209 */ /* 0x000fe40007810000 */
[----:B------:R-:W-:Y:S01]  /*3630*/  ISETP.GT.AND P3, PT, R96, 0x48, PT ;  /* 0x000000486000780c */ /* 0x000fe20003f64270 */
[----:B------:R-:W1:Y:S01]  /*3640*/  MUFU.TANH R50, R50 ;  /* 0x0000003200327308 */ /* 0x000e620000002400 */
[----:B0-----:R-:W-:-:S02]  /*3650*/  FSEL R43, R43, -INF , P2 ;  /* 0xff8000002b2b7808 */ /* 0x001fc40001000000 */
[----:B------:R-:W-:Y:S02]  /*3660*/  FMNMX.FTZ R82, R79, R82, !PT ;  /* 0x000000524f527209 */ /* 0x000fe40007810000 */
[----:B------:R-:W-:Y:S02]  /*3670*/  ISETP.GT.AND P2, PT, R96, 0x49, PT ;  /* 0x000000496000780c */ /* 0x000fe40003f44270 */
[----:B-----5:R-:W-:Y:S01]  /*3680*/  FSEL R77, R44, -INF , P3 ;  /* 0xff8000002c4d7808 */ /* 0x020fe20001800000 */
[----:B------:R0:W-:Y:S01]  /*3690*/  MUFU.EX2 R12, R97 ;  /* 0x00000061000c7308 */ /* 0x0001e20000000800 */
[----:B------:R-:W-:Y:S02]  /*36a0*/  FMNMX.FTZ R82, R43, R82, !PT ;  /* 0x000000522b527209 */ /* 0x000fe40007810000 */
[----:B------:R-:W-:Y:S02]  /*36b0*/  ISETP.GT.AND P3, PT, R96, 0x50, PT ;  /* 0x000000506000780c */ /* 0x000fe40003f64270 */
[----:B------:R-:W-:-:S02]  /*36c0*/  FSEL R45, R45, -INF , P2 ;  /* 0xff8000002d2d7808 */ /* 0x000fc40001000000 */
[----:B------:R-:W-:Y:S01]  /*36d0*/  FMNMX.FTZ R82, R77, R82, !PT ;  /* 0x000000524d527209 */ /* 0x000fe20007810000 */
[----:B------:R-:W5:Y:S01]  /*36e0*/  MUFU.TANH R51, R51 ;  /* 0x0000003300337308 */ /* 0x000f620000002400 */
[----:B------:R-:W-:Y:S02]  /*36f0*/  ISETP.GT.AND P2, PT, R96, 0x51, PT ;  /* 0x000000516000780c */ /* 0x000fe40003f44270 */
[----:B---3--:R-:W-:Y:S02]  /*3700*/  FSEL R46, R46, -INF , P3 ;  /* 0xff8000002e2e7808 */ /* 0x008fe40001800000 */
[----:B0-----:R-:W-:Y:S01]  /*3710*/  FMNMX.FTZ R97, R45, R82, !PT ;  /* 0x000000522d617209 */ /* 0x001fe20007810000 */
[----:B------:R-:W-:Y:S01]  /*3720*/  FFMA.FTZ R82, R73, UR20, -R33 ;  /* 0x0000001449527c23 */ /* 0x000fe20008010821 */
[----:B------:R-:W-:Y:S01]  /*3730*/  ISETP.GT.AND P3, PT, R96, 0x58, PT ;  /* 0x000000586000780c */ /* 0x000fe20003f64270 */
[----:B------:R-:W0:Y:S01]  /*3740*/  MUFU.TANH R75, R75 ;  /* 0x0000004b004b7308 */ /* 0x000e220000002400 */
[----:B------:R-:W-:-:S02]  /*3750*/  FSEL R47, R47, -INF , P2 ;  /* 0xff8000002f2f7808 */ /* 0x000fc40001000000 */
[----:B------:R-:W-:Y:S01]  /*3760*/  FMNMX.FTZ R74, R46, R97, !PT ;  /* 0x000000612e4a7209 */ /* 0x000fe20007810000 */
[----:B------:R-:W-:-:S01]  /*3770*/  FFMA.FTZ R97, R72, UR20, -R33 ;  /* 0x0000001448617c23 */ /* 0x000fc20008010821 */
[----:B------:R-:W-:Y:S02]  /*3780*/  ISETP.GT.AND P2, PT, R96, 0x59, PT ;  /* 0x000000596000780c */ /* 0x000fe40003f44270 */
[----:B----4-:R-:W-:Y:S01]  /*3790*/  FSEL R73, R48, -INF , P3 ;  /* 0xff80000030497808 */ /* 0x010fe20001800000 */
[----:B------:R-:W3:Y:S01]  /*37a0*/  MUFU.TANH R76, R76 ;  /* 0x0000004c004c7308 */ /* 0x000ee20000002400 */
[----:B------:R-:W-:Y:S02]  /*37b0*/  FMNMX.FTZ R74, R47, R74, !PT ;  /* 0x0000004a2f4a7209 */ /* 0x000fe40007810000 */
[----:B------:R-:W-:Y:S02]  /*37c0*/  ISETP.GT.AND P3, PT, R96, 0x60, PT ;  /* 0x000000606000780c */ /* 0x000fe40003f64270 */
[----:B--2---:R-:W-:-:S02]  /*37d0*/  FSEL R49, R49, -INF , P2 ;  /* 0xff80000031317808 */ /* 0x004fc40001000000 */
[----:B------:R-:W-:Y:S01]  /*37e0*/  FMNMX.FTZ R74, R73, R74, !PT ;  /* 0x0000004a494a7209 */ /* 0x000fe20007810000 */
[----:B------:R-:W2:Y:S01]  /*37f0*/  MUFU.TANH R78, R78 ;  /* 0x0000004e004e7308 */ /* 0x000ea20000002400 */
[----:B------:R-:W-:Y:S02]  /*3800*/  ISETP.GT.AND P2, PT, R96, 0x61, PT ;  /* 0x000000616000780c */ /* 0x000fe40003f44270 */
[----:B-1----:R-:W-:Y:S02]  /*3810*/  FSEL R50, R50, -INF , P3 ;  /* 0xff80000032327808 */ /* 0x002fe40001800000 */
[----:B------:R-:W-:Y:S02]  /*3820*/  FMNMX.FTZ R99, R49, R74, !PT ;  /* 0x0000004a31637209 */ /* 0x000fe40007810000 */
[----:B------:R-:W-:Y:S01]  /*3830*/  ISETP.GT.AND P3, PT, R96, 0x68, PT ;  /* 0x000000686000780c */ /* 0x000fe20003f64270 */
[----:B------:R-:W1:Y:S01]  /*3840*/  MUFU.TANH R64, R64 ;  /* 0x0000004000407308 */ /* 0x000e620000002400 */
[----:B-----5:R-:W-:-:S02]  /*3850*/  FSEL R51, R51, -INF , P2 ;  /* 0xff80000033337808 */ /* 0x020fc40001000000 */
[----:B------:R-:W-:Y:S02]  /*3860*/  FMNMX.FTZ R72, R50, R99, !PT ;  /* 0x0000006332487209 */ /* 0x000fe40007810000 */
[C---:B------:R-:W-:Y:S02]  /*3870*/  ISETP.GT.AND P2, PT, R96.reuse, 0x69, PT ;  /* 0x000000696000780c */ /* 0x040fe40003f44270 */
[----:B0-----:R-:W-:Y:S01]  /*3880*/  FSEL R75, R75, -INF , P3 ;  /* 0xff8000004b4b7808 */ /* 0x001fe20001800000 */
[----:B------:R-:W0:Y:S01]  /*3890*/  MUFU.TANH R65, R65 ;  /* 0x0000004100417308 */ /* 0x000e220000002400 */
[----:B------:R-:W-:Y:S02]  /*38a0*/  FMNMX.FTZ R72, R51, R72, !PT ;  /* 0x0000004833487209 */ /* 0x000fe40007810000 */
[----:B------:R-:W-:Y:S02]  /*38b0*/  ISETP.GT.AND P3, PT, R96, 0x70, PT ;  /* 0x000000706000780c */ /* 0x000fe40003f64270 */
[----:B---3--:R-:W-:-:S02]  /*38c0*/  FSEL R76, R76, -INF , P2 ;  /* 0xff8000004c4c7808 */ /* 0x008fc40001000000 */
[----:B------:R-:W-:Y:S01]  /*38d0*/  FMNMX.FTZ R99, R75, R72, !PT ;  /* 0x000000484b637209 */ /* 0x000fe20007810000 */
[----:B------:R-:W3:Y:S01]  /*38e0*/  MUFU.TANH R68, R68 ;  /* 0x0000004400447308 */ /* 0x000ee20000002400 */
[----:B------:R-:W-:Y:S02]  /*38f0*/  ISETP.GT.AND P2, PT, R96, 0x71, PT ;  /* 0x000000716000780c */ /* 0x000fe40003f44270 */
[----:B--2---:R-:W-:Y:S02]  /*3900*/  FSEL R78, R78, -INF , P3 ;  /* 0xff8000004e4e7808 */ /* 0x004fe40001800000 */
[----:B------:R-:W-:Y:S02]  /*3910*/  FMNMX.FTZ R99, R76, R99, !PT ;  /* 0x000000634c637209 */ /* 0x000fe40007810000 */
[----:B------:R-:W-:Y:S01]  /*3920*/  ISETP.GT.AND P3, PT, R96, 0x78, PT ;  /* 0x000000786000780c */ /* 0x000fe20003f64270 */
[----:B------:R-:W2:Y:S01]  /*3930*/  MUFU.TANH R69, R69 ;  /* 0x0000004500457308 */ /* 0x000ea20000002400 */
[----:B-1----:R-:W-:-:S02]  /*3940*/  FSEL R64, R64, -INF , P2 ;  /* 0xff80000040407808 */ /* 0x002fc40001000000 */
[----:B------:R-:W-:Y:S02]  /*3950*/  FMNMX.FTZ R99, R78, R99, !PT ;  /* 0x000000634e637209 */ /* 0x000fe40007810000 */
[----:B------:R-:W-:Y:S02]  /*3960*/  ISETP.GT.AND P2, PT, R96, 0x79, PT ;  /* 0x000000796000780c */ /* 0x000fe40003f44270 */
[----:B0-----:R-:W-:Y:S01]  /*3970*/  FSEL R65, R65, -INF , P3 ;  /* 0xff80000041417808 */ /* 0x001fe20001800000 */
[----:B------:R-:W0:Y:S01]  /*3980*/  MUFU.TANH R24, R24 ;  /* 0x0000001800187308 */ /* 0x000e220000002400 */
[----:B------:R-:W-:Y:S02]  /*3990*/  FMNMX.FTZ R72, R64, R99, !PT ;  /* 0x0000006340487209 */ /* 0x000fe40007810000 */
[----:B------:R-:W-:Y:S02]  /*39a0*/  ISETP.GT.AND P3, PT, R96, 0x80, PT ;  /* 0x000000806000780c */ /* 0x000fe40003f64270 */
[----:B---3--:R-:W-:-:S02]  /*39b0*/  FSEL R68, R68, -INF , P2 ;  /* 0xff80000044447808 */ /* 0x008fc40001000000 */
[----:B------:R-:W-:Y:S01]  /*39c0*/  FMNMX.FTZ R99, R65, R72, !PT ;  /* 0x0000004841637209 */ /* 0x000fe20007810000 */
[----:B------:R-:W1:Y:S01]  /*39d0*/  MUFU.TANH R25, R25 ;  /* 0x0000001900197308 */ /* 0x000e620000002400 */
[----:B------:R-:W-:Y:S02]  /*39e0*/  ISETP.GT.AND P2, PT, R96, 0x81, PT ;  /* 0x000000816000780c */ /* 0x000fe40003f44270 */
[----:B--2---:R-:W-:Y:S02]  /*39f0*/  FSEL R69, R69, -INF , P3 ;  /* 0xff80000045457808 */ /* 0x004fe40001800000 */
[----:B------:R-:W-:Y:S02]  /*3a00*/  FMNMX.FTZ R74, R68, R99, !PT ;  /* 0x00000063444a7209 */ /* 0x000fe40007810000 */
[----:B------:R-:W-:Y:S01]  /*3a10*/  ISETP.GT.AND P3, PT, R96, 0x88, PT ;  /* 0x000000886000780c */ /* 0x000fe20003f64270 */
[----:B------:R-:W2:Y:S01]  /*3a20*/  MUFU.TANH R28, R28 ;  /* 0x0000001c001c7308 */ /* 0x000ea20000002400 */
[----:B0-----:R-:W-:Y:S01]  /*3a30*/  FSEL R72, R24, -INF , P2 ;  /* 0xff80000018487808 */ /* 0x001fe20001000000 */
[----:B------:R-:W-:Y:S01]  /*3a40*/  FFMA.FTZ R24, R27, UR20, -R33 ;  /* 0x000000141b187c23 */ /* 0x000fe20008010821 */
[----:B------:R-:W-:-:S02]  /*3a50*/  FMNMX.FTZ R27, R69, R74, !PT ;  /* 0x0000004a451b7209 */ /* 0x000fc40007810000 */
[----:B------:R-:W-:Y:S02]  /*3a60*/  ISETP.GT.AND P2, PT, R96, 0x89, PT ;  /* 0x000000896000780c */ /* 0x000fe40003f44270 */
[----:B------:R-:W-:Y:S01]  /*3a70*/  FMNMX.FTZ R27, R72, R27, !PT ;  /* 0x0000001b481b7209 */ /* 0x000fe20007810000 */
[----:B------:R-:W0:Y:S01]  /*3a80*/  MUFU.TANH R29, R29 ;  /* 0x0000001d001d7308 */ /* 0x000e220000002400 */
[----:B-1----:R-:W-:Y:S01]  /*3a90*/  FSEL R74, R25, -INF , P3 ;  /* 0xff800000194a7808 */ /* 0x002fe20001800000 */
[----:B------:R-:W-:Y:S01]  /*3aa0*/  FFMA.FTZ R25, R54, UR20, -R33 ;  /* 0x0000001436197c23 */ /* 0x000fe20008010821 */
        /* <DEDUP_REMOVED lines=11> */
[----:B------:R2:W-:Y:S01]  /*3b60*/  MUFU.EX2 R48, R82 ;  /* 0x0000005200307308 */ /* 0x0005e20000000800 */
[----:B-1----:R-:W-:-:S07]  /*3b70*/  FSEL R36, R36, -INF , P3 ;  /* 0xff80000024247808 */ /* 0x002fce0001800000 */
[----:B------:R0:W-:Y:S01]  /*3b80*/  MUFU.EX2 R42, R94 ;  /* 0x0000005e002a7308 */ /* 0x0001e20000000800 */
[----:B--2---:R-:W-:Y:S01]  /*3b90*/  FSEL R82, R32, -INF , P2 ;  /* 0xff80000020527808 */ /* 0x004fe20001000000 */
[--C-:B------:R-:W-:Y:S01]  /*3ba0*/  FFMA.FTZ R32, R56, UR20, -R33.reuse ;  /* 0x0000001438207c23 */ /* 0x100fe20008010821 */
[----:B------:R-:W-:Y:S01]  /*3bb0*/  ISETP.GT.AND P2, PT, R96, 0x99, PT ;  /* 0x000000996000780c */ /* 0x000fe20003f44270 */
[--C-:B------:R-:W-:Y:S01]  /*3bc0*/  FFMA.FTZ R96, R58, UR20, -R33.reuse ;  /* 0x000000143a607c23 */ /* 0x100fe20008010821 */
[----:B------:R-:W-:Y:S01]  /*3bd0*/  FMNMX.FTZ R29, R82, R29, !PT ;  /* 0x0000001d521d7209 */ /* 0x000fe20007810000 */
[--C-:B------:R-:W-:Y:S01]  /*3be0*/  FFMA.FTZ R58, R35, UR20, -R33.reuse ;  /* 0x00000014233a7c23 */ /* 0x100fe20008010821 */
[----:B------:R-:W-:-:S01]  /*3bf0*/  FFMA.FTZ R35, R63, UR20, -R33 ;  /* 0x000000143f237c23 */ /* 0x000fc20008010821 */
[----:B------:R-:W-:Y:S01]  /*3c00*/  IMAD.U32 R63, RZ, RZ, UR20 ;  /* 0x00000014ff3f7e24 */ /* 0x000fe2000f8e00ff */
[----:B0-----:R-:W-:Y:S01]  /*3c10*/  FSEL R94, R37, -INF , P2 ;  /* 0xff800000255e7808 */ /* 0x001fe20001000000 */
        /* <DEDUP_REMOVED lines=8> */
[----:B------:R-:W-:-:S02]  /*3ca0*/  FFMA.FTZ R59, R70, UR20, -R33 ;  /* 0x00000014463b7c23 */ /* 0x000fc40008010821 */
[----:B------:R-:W0:Y:S02]  /*3cb0*/  SHFL.BFLY PT, R99, R56, 0x2, 0x1f ;  /* 0x0c401f0038637f89 */ /* 0x000e2400000e0000 */
[----:B------:R-:W1:Y:S08]  /*3cc0*/  MUFU.EX2 R88, R88 ;  /* 0x0000005800587308 */ /* 0x000e700000000800 */
[----:B------:R-:W-:Y:S08]  /*3cd0*/  MUFU.EX2 R89, R89 ;  /* 0x0000005900597308 */ /* 0x000ff00000000800 */
[----:B------:R-:W2:Y:S01]  /*3ce0*/  MUFU.EX2 R90, R90 ;  /* 0x0000005a005a7308 */ /* 0x000ea20000000800 */
[----:B-1----:R-:W-:-:S01]  /*3cf0*/  FADD.FTZ R104, R87, R88 ;  /* 0x0000005857687221 */ /* 0x002fc20000010000 */
[----:B0-----:R-:W-:-:S06]  /*3d00*/  FMNMX.FTZ R99, R56, R99, !PT ;  /* 0x0000006338637209 */ /* 0x001fcc0007810000 */
[----:B------:R-:W-:Y:S01]  /*3d10*/  MUFU.EX2 R91, R91 ;  /* 0x0000005b005b7308 */ /* 0x000fe20000000800 */
[----:B------:R-:W0:Y:S07]  /*3d20*/  SHFL.BFLY PT, R56, R99, 0x1, 0x1f ;  /* 0x0c201f0063387f89 */ /* 0x000e2e00000e0000 */
[----:B------:R-:W-:Y:S01]  /*3d30*/  MUFU.EX2 R80, R80 ;  /* 0x0000005000507308 */ /* 0x000fe20000000800 */
[----:B--2---:R-:W-:-:S04]  /*3d40*/  F2FP.SATFINITE.E4M3.F32.PACK_AB_MERGE_C R153, R90, R89, RZ ;  /* 0x000000595a99723e */ /* 0x004fc800048070ff */
[----:B------:R-:W-:-:S03]  /*3d50*/  F2FP.SATFINITE.E4M3.F32.PACK_AB_MERGE_C R153, R88, R87, R153 ;  /* 0x000000575899723e */ /* 0x000fc60004807099 */
[----:B------:R-:W-:Y:S08]  /*3d60*/  MUFU.EX2 R27, R32 ;  /* 0x00000020001b7308 */ /* 0x000ff00000000800 */
[----:B------:R1:W-:Y:S01]  /*3d70*/  MUFU.EX2 R32, R96 ;  /* 0x0000006000207308 */ /* 0x0003e20000000800 */
[----:B0-----:R-:W-:-:S04]  /*3d80*/  FMNMX.FTZ R56, R99, R56, !PT ;  /* 0x0000003863387209 */ /* 0x001fc80007810000 */
        /* <DEDUP_REMOVED lines=15> */
[--C-:B-1----:R-:W-:Y:S01]  /*3e80*/  FFMA.FTZ R96, R11, UR20, -R33.reuse ;  /* 0x000000140b607c23 */ /* 0x102fe20008010821 */
[----:B------:R-:W-:-:S01]  /*3e90*/  FFMA.FTZ R86, R15, UR20, -R33 ;  /* 0x000000140f567c23 */ /* 0x000fc20008010821 */
[--C-:B------:R-:W-:Y:S01]  /*3ea0*/  FFMA.FTZ R11, R21, UR20, -R33.reuse ;  /* 0x00000014150b7c23 */ /* 0x100fe20008010821 */
[----:B------:R-:W-:-:S01]  /*3eb0*/  FFMA.FTZ R15, R46, UR20, -R33 ;  /* 0x000000142e0f7c23 */ /* 0x000fc20008010821 */
[--C-:B------:R-:W-:Y:S01]  /*3ec0*/  FFMA.FTZ R21, R40, UR20, -R33.reuse ;  /* 0x0000001428157c23 */ /* 0x100fe20008010821 */
        /* <DEDUP_REMOVED lines=12> */
[----:B------:R-:W-:Y:S01]  /*3f90*/  @!P1 IADD3 R45, R2, 0x13240, RZ ;  /* 0x00013240022d9810 */ /* 0x000fe20007ffe0ff */
[--C-:B------:R-:W-:Y:S01]  /*3fa0*/  FFMA.FTZ R13, R79, UR20, -R33.reuse ;  /* 0x000000144f0d7c23 */ /* 0x100fe20008010821 */
[----:B------:R-:W-:-:S01]  /*3fb0*/  FFMA.FTZ R51, R51, UR20, -R33 ;  /* 0x0000001433337c23 */ /* 0x000fc20008010821 */
[----:B------:R-:W-:Y:S01]  /*3fc0*/  FFMA.FTZ R64, R64, UR20, -R33 ;  /* 0x0000001440407c23 */ /* 0x000fe20008010821 */
[----:B------:R-:W-:Y:S01]  /*3fd0*/  @!P1 PRMT R45, RZ, 0x654, R45 ;  /* 0x00000654ff2d9816 */ /* 0x000fe2000000002d */
[----:B------:R-:W2:Y:S01]  /*3fe0*/  MUFU.EX2 R84, R84 ;  /* 0x0000005400547308 */ /* 0x000ea20000000800 */
[----:B0-----:R-:W-:-:S01]  /*3ff0*/  FADD.FTZ R102, R3, R70 ;  /* 0x0000004603667221 */ /* 0x001fc20000010000 */
[----:B------:R-:W-:Y:S01]  /*4000*/  F2FP.SATFINITE.E4M3.F32.PACK_AB_MERGE_C R155, R92, R5, RZ ;  /* 0x000000055c9b723e */ /* 0x000fe200048070ff */
[----:B------:R0:W-:Y:S01]  /*4010*/  @!P1 SYNCS.ARRIVE.TRANS64.RED.A1T0 RZ, [R45+URZ], RZ ;  /* 0x000000ff2dff99a7 */ /* 0x0001e2000810043f */
[----:B------:R-:W-:-:S01]  /*4020*/  FFMA.FTZ R68, R68, UR20, -R33 ;  /* 0x0000001444447c23 */ /* 0x000fc20008010821 */
[--C-:B------:R-:W-:Y:S01]  /*4030*/  FFMA.FTZ R69, R69, UR20, -R33.reuse ;  /* 0x0000001445457c23 */ /* 0x100fe20008010821 */
[----:B------:R-:W-:-:S01]  /*4040*/  FFMA.FTZ R72, R72, UR20, -R33 ;  /* 0x0000001448487c23 */ /* 0x000fc20008010821 */
[----:B------:R-:W-:Y:S01]  /*4050*/  FFMA.FTZ R74, R74, UR20, -R33 ;  /* 0x000000144a4a7c23 */ /* 0x000fe20008010821 */
[----:B------:R-:W3:Y:S01]  /*4060*/  MUFU.EX2 R6, R6 ;  /* 0x0000000600067308 */ /* 0x000ee20000000800 */
        /* <DEDUP_REMOVED lines=11> */
[----:B------:R-:W-:-:S04]  /*4120*/  F2FP.SATFINITE.E4M3.F32.PACK_AB_MERGE_C R84, R84, R63, RZ ;  /* 0x0000003f5454723e */ /* 0x000fc800048070ff */
[----:B------:R-:W2:Y:S01]  /*4130*/  MUFU.EX2 R71, R71 ;  /* 0x0000004700477308 */ /* 0x000ea20000000800 */
[----:B---3--:R-:W-:-:S01]  /*4140*/  FADD.FTZ R102, R6, R47 ;  /* 0x0000002f06667221 */ /* 0x008fc20000010000 */
[----:B------:R-:W-:Y:S01]  /*4150*/  FFMA.FTZ R47, R75, UR20, -R33 ;  /* 0x000000144b2f7c23 */ /* 0x000fe20008010821 */
[----:B------:R-:W-:-:S01]  /*4160*/  FADD.FTZ R75, R5, R104 ;  /* 0x00000068054b7221 */ /* 0x000fc20000010000 */
[----:B------:R-:W-:-:S04]  /*4170*/  F2FP.SATFINITE.E4M3.F32.PACK_AB_MERGE_C R152, R70, R3, R84 ;  /* 0x000000034698723e */ /* 0x000fc80004807054 */
        /* <DEDUP_REMOVED lines=8> */
[----:B------:R-:W3:Y:S08]  /*4200*/  MUFU.EX2 R85, R85 ;  /* 0x0000005500557308 */ /* 0x000ef00000000800 */
[----:B------:R4:W-:Y:S08]  /*4210*/  MUFU.EX2 R2, R50 ;  /* 0x0000003200027308 */ /* 0x0009f00000000800 */
[----:B------:R-:W5:Y:S01]  /*4220*/  MUFU.EX2 R93, R93 ;  /* 0x0000005d005d7308 */ /* 0x000f620000000800 */
[----:B----4-:R-:W-:-:S01]  /*4230*/  FFMA.FTZ R50, R76, UR20, -R33 ;  /* 0x000000144c327c23 */ /* 0x010fc20008010821 */
[----:B------:R-:W-:-:S04]  /*4240*/  FADD.FTZ R76, R92, R75 ;  /* 0x0000004b5c4c7221 */ /* 0x000fc80000010000 */
[----:B------:R-:W-:Y:S01]  /*4250*/  FADD.FTZ R75, R83, R76 ;  /* 0x0000004c534b7221 */ /* 0x000fe20000010000 */
[----:B-1----:R-:W-:-:S01]  /*4260*/  FADD.FTZ R76, R8, R73 ;  /* 0x00000049084c7221 */ /* 0x002fc20000010000 */
[----:B------:R-:W1:Y:S02]  /*4270*/  MUFU.EX2 R86, R86 ;  /* 0x0000005600567308 */ /* 0x000e640000000800 */
[----:B------:R-:W-:-:S01]  /*4280*/  FADD.FTZ R75, R12, R75 ;  /* 0x0000004b0c4b7221 */ /* 0x000fc20000010000 */
[----:B--2---:R-:W-:-:S03]  /*4290*/  FADD.FTZ R76, R9, R76 ;  /* 0x0000004c094c7221 */ /* 0x004fc60000010000 */
[----:B------:R-:W-:Y:S01]  /*42a0*/  FADD.FTZ R78, R14, R75 ;  /* 0x0000004b0e4e7221 */ /* 0x000fe20000010000 */
[----:B---3--:R-:W-:-:S01]  /*42b0*/  FADD.FTZ R73, R85, R76 ;  /* 0x0000004c55497221 */ /* 0x008fc20000010000 */
[----:B------:R-:W2:Y:S01]  /*42c0*/  MUFU.EX2 R81, R81 ;  /* 0x0000005100517308 */ /* 0x000ea20000000800 */
[C---:B-----5:R-:W-:Y:S01]  /*42d0*/  F2FP.SATFINITE.E4M3.F32.PACK_AB_MERGE_C R149, R93.reuse, R14, RZ ;  /* 0x0000000e5d95723e */ /* 0x060fe200048070ff */
[----:B------:R-:W-:-:S03]  /*42e0*/  FADD.FTZ R78, R93, R78 ;  /* 0x0000004e5d4e7221 */ /* 0x000fc60000010000 */
[----:B------:R-:W-:-:S03]  /*42f0*/  F2FP.SATFINITE.E4M3.F32.PACK_AB_MERGE_C R149, R12, R83, R149 ;  /* 0x000000530c95723e */ /* 0x000fc60004807095 */
[----:B------:R-:W3:Y:S01]  /*4300*/  MUFU.EX2 R10, R10 ;  /* 0x0000000a000a7308 */ /* 0x000ee20000000800 */
[----:B-1----:R-:W-:-:S01]  /*4310*/  FADD.FTZ R73, R86, R73 ;  /* 0x0000004956497221 */ /* 0x002fc20000010000 */
[----:B------:R-:W-:-:S04]  /*4320*/  F2FP.SATFINITE.E4M3.F32.PACK_AB_MERGE_C R85, R86, R85, RZ ;  /* 0x000000555655723e */ /* 0x000fc800048070ff */
[----:B------:R-:W-:Y:S02]  /*4330*/  F2FP.SATFINITE.E4M3.F32.PACK_AB_MERGE_C R148, R9, R8, R85 ;  /* 0x000000080994723e */ /* 0x000fe40004807055 */
[----:B------:R-:W1:Y:S01]  /*4340*/  MUFU.EX2 R11, R11 ;  /* 0x0000000b000b7308 */ /* 0x000e620000000800 */
[----:B--2---:R-:W-:-:S04]  /*4350*/  FADD.FTZ R75, R81, R78 ;  /* 0x0000004e514b7221 */ /* 0x004fc80000010000 */
[----:B------:R-:W-:-:S03]  /*4360*/  FADD.FTZ R75, R42, R75 ;  /* 0x0000004b2a4b7221 */ /* 0x000fc60000010000 */
[----:B------:R2:W4:Y:S01]  /*4370*/  MUFU.EX2 R44, R98 ;  /* 0x00000062002c7308 */ /* 0x0005220000000800 */
[----:B---3--:R-:W-:-:S07]  /*4380*/  FADD.FTZ R76, R10, R73 ;  /* 0x000000490a4c7221 */ /* 0x008fce0000010000 */
[----:B------:R-:W3:Y:S01]  /*4390*/  MUFU.EX2 R21, R21 ;  /* 0x0000001500157308 */ /* 0x000ee20000000800 */
[----:B--2---:R-:W-:-:S01]  /*43a0*/  FFMA.FTZ R98, R41, UR20, -R33 ;  /* 0x0000001429627c23 */ /* 0x004fc20008010821 */
[----:B------:R-:W-:Y:S01]  /*43b0*/  FFMA.FTZ R41, R77, UR20, -R33 ;  /* 0x000000144d297c23 */ /* 0x000fe20008010821 */
[----:B-1----:R-:W-:-:S05]  /*43c0*/  FADD.FTZ R76, R11, R76 ;  /* 0x0000004c0b4c7221 */ /* 0x002fca0000010000 */
[----:B------:R-:W1:Y:S01]  /*43d0*/  MUFU.EX2 R95, R95 ;  /* 0x0000005f005f7308 */ /* 0x000e620000000800 */
[----:B----4-:R-:W-:-:S07]  /*43e0*/  FADD.FTZ R78, R44, R75 ;  /* 0x0000004b2c4e7221 */ /* 0x010fce0000010000 */
[----:B------:R-:W2:Y:S01]  /*43f0*/  MUFU.EX2 R98, R98 ;  /* 0x0000006200627308 */ /* 0x000ea20000000800 */
[----:B---3--:R-:W-:-:S07]  /*4400*/  FADD.FTZ R73, R21, R76 ;  /* 0x0000004c15497221 */ /* 0x008fce0000010000 */
[----:B------:R-:W3:Y:S01]  /*4410*/  MUFU.EX2 R13, R13 ;  /* 0x0000000d000d7308 */ /* 0x000ee20000000800 */
[----:B-1----:R-:W-:-:S01]  /*4420*/  FADD.FTZ R75, R95, R78 ;  /* 0x0000004e5f4b7221 */ /* 0x002fc20000010000 */
[----:B------:R-:W-:-:S04]  /*4430*/  F2FP.SATFINITE.E4M3.F32.PACK_AB_MERGE_C R151, R95, R44, RZ ;  /* 0x0000002c5f97723e */ /* 0x000fc800048070ff */
[----:B------:R-:W-:Y:S01]  /*4440*/  F2FP.SATFINITE.E4M3.F32.PACK_AB_MERGE_C R151, R42, R81, R151 ;  /* 0x000000512a97723e */ /* 0x000fe20004807097 */
[----:B------:R-:W-:Y:S01]  /*4450*/  IMAD.MOV.U32 R42, RZ, RZ, R55 ;  /* 0x000000ffff2a7224 */ /* 0x000fe200078e0037 */
[----:B------:R-:W-:Y:S01]  /*4460*/  MUFU.EX2 R97, R97 ;  /* 0x0000006100617308 */ /* 0x000fe20000000800 */
[----:B--2---:R-:W-:-:S01]  /*4470*/  FADD.FTZ R76, R98, R73 ;  /* 0x00000049624c7221 */ /* 0x004fc20000010000 */
[----:B------:R-:W-:-:S04]  /*4480*/  F2FP.SATFINITE.E4M3.F32.PACK_AB_MERGE_C R98, R98, R21, RZ ;  /* 0x000000156262723e */ /* 0x000fc800048070ff */
[----:B------:R-:W-:Y:S02]  /*4490*/  F2FP.SATFINITE.E4M3.F32.PACK_AB_MERGE_C R150, R11, R10, R98 ;  /* 0x0000000a0b96723e */ /* 0x000fe40004807062 */
[----:B------:R-:W1:Y:S01]  /*44a0*/  MUFU.EX2 R20, R20 ;  /* 0x0000001400147308 */ /* 0x000e620000000800 */
[----:B---3--:R-:W-:-:S07]  /*44b0*/  FADD.FTZ R5, R13, R76 ;  /* 0x0000004c0d057221 */ /* 0x008fce0000010000 */
[----:B------:R-:W-:Y:S08]  /*44c0*/  MUFU.EX2 R67, R67 ;  /* 0x0000004300437308 */ /* 0x000ff00000000800 */
[----:B------:R-:W2:Y:S01]  /*44d0*/  MUFU.EX2 R41, R41 ;  /* 0x0000002900297308 */ /* 0x000ea20000000800 */
[----:B-1----:R-:W-:-:S07]  /*44e0*/  FADD.FTZ R14, R20, R5 ;  /* 0x00000005140e7221 */ /* 0x002fce0000010000 */
[----:B------:R-:W1:Y:S08]  /*44f0*/  MUFU.EX2 R52, R52 ;  /* 0x0000003400347308 */ /* 0x000e700000000800 */
[----:B------:R-:W3:Y:S01]  /*4500*/  MUFU.EX2 R100, R100 ;  /* 0x0000006400647308 */ /* 0x000ee20000000800 */
[----:B--2---:R-:W-:-:S07]  /*4510*/  FADD.FTZ R63, R41, R14 ;  /* 0x0000000e293f7221 */ /* 0x004fce0000010000 */
[----:B0-----:R0:W-:Y:S01]  /*4520*/  MUFU.EX2 R45, R51 ;  /* 0x00000033002d7308 */ /* 0x0011e20000000800 */
[----:B-1----:R-:W-:-:S04]  /*4530*/  F2FP.SATFINITE.E4M3.F32.PACK_AB_MERGE_C R145, R52, R67, RZ ;  /* 0x000000433491723e */ /* 0x002fc800048070ff */
[----:B------:R-:W-:-:S03]  /*4540*/  F2FP.SATFINITE.E4M3.F32.PACK_AB_MERGE_C R145, R97, R48, R145 ;  /* 0x000000306191723e */ /* 0x000fc60004807091 */
[----:B------:R-:W1:Y:S01]  /*4550*/  MUFU.EX2 R53, R53 ;  /* 0x0000003500357308 */ /* 0x000e620000000800 */
[----:B0-----:R-:W-:-:S01]  /*4560*/  FFMA.FTZ R51, R65, UR20, -R33 ;  /* 0x0000001441337c23 */ /* 0x001fc20008010821 */
[----:B------:R-:W-:Y:S01]  /*4570*/  FFMA.FTZ R65, R28, UR20, -R33 ;  /* 0x000000141c417c23 */ /* 0x000fe20008010821 */
[----:B---3--:R-:W-:-:S01]  /*4580*/  FADD.FTZ R14, R100, R63 ;  /* 0x0000003f640e7221 */ /* 0x008fc20000010000 */
[----:B------:R-:W-:Y:S01]  /*4590*/  FFMA.FTZ R33, R94, UR20, -R33 ;  /* 0x000000145e217c23 */ /* 0x000fe20008010821 */
[----:B------:R-:W-:-:S03]  /*45a0*/  F2FP.SATFINITE.E4M3.F32.PACK_AB_MERGE_C R41, R100, R41, RZ ;  /* 0x000000296429723e */ /* 0x000fc600048070ff */
[----:B------:R0:W-:Y:S01]  /*45b0*/  MUFU.EX2 R28, R64 ;  /* 0x00000040001c7308 */ /* 0x0001e20000000800 */
[----:B------:R-:W-:Y:S01]  /*45c0*/  F2FP.SATFINITE.E4M3.F32.PACK_AB_MERGE_C R144, R20, R13, R41 ;  /* 0x0000000d1490723e */ /* 0x000fe20004807029 */
[----:B------:R-:W-:-:S06]  /*45d0*/  IMAD.MOV.U32 R41, RZ, RZ, R55 ;  /* 0x000000ffff297224 */ /* 0x000fcc00078e0037 */
[----:B------:R-:W2:Y:S01]  /*45e0*/  MUFU.EX2 R15, R15 ;  /* 0x0000000f000f7308 */ /* 0x000ea20000000800 */
[----:B0-----:R-:W-:-:S01]  /*45f0*/  FADD.FTZ R64, R48, R75 ;  /* 0x0000004b30407221 */ /* 0x001fc20000010000 */
[----:B------:R-:W-:-:S03]  /*4600*/  IMAD.MOV.U32 R48, RZ, RZ, R55 ;  /* 0x000000ffff307224 */ /* 0x000fc600078e0037 */
[----:B------:R-:W-:-:S03]  /*4610*/  FADD.FTZ R64, R97, R64 ;  /* 0x0000004061407221 */ /* 0x000fc60000010000 */
[----:B------:R-:W0:Y:S01]  /*4620*/  MUFU.EX2 R26, R26 ;  /* 0x0000001a001a7308 */ /* 0x000e220000000800 */
[----:B------:R-:W-:-:S04]  /*4630*/  FADD.FTZ R5, R67, R64 ;  /* 0x0000004043057221 */ /* 0x000fc80000010000 */
[----:B------:R-:W-:-:S03]  /*4640*/  FADD.FTZ R52, R52, R5 ;  /* 0x0000000534347221 */ /* 0x000fc60000010000 */
[----:B------:R-:W3:Y:S01]  /*4650*/  MUFU.EX2 R40, R40 ;  /* 0x0000002800287308 */ /* 0x000ee20000000800 */
[----:B-1----:R-:W-:-:S01]  /*4660*/  FADD.FTZ R63, R53, R52 ;  /* 0x00000034353f7221 */ /* 0x002fc20000010000 */
[----:B--2---:R-:W-:Y:S01]  /*4670*/  FADD.FTZ R21, R15, R14 ;  /* 0x0000000e0f157221 */ /* 0x004fe20000010000 */
[----:B------:R-:W-:-:S05]  /*4680*/  IMAD.MOV.U32 R52, RZ, RZ, R55 ;  /* 0x000000ffff347224 */ /* 0x000fca00078e0037 */
[----:B------:R-:W1:Y:S01]  /*4690*/  MUFU.EX2 R24, R24 ;  /* 0x0000001800187308 */ /* 0x000e620000000800 */
[----:B0-----:R-:W-:-:S07]  /*46a0*/  FADD.FTZ R63, R26, R63 ;  /* 0x0000003f1a3f7221 */ /* 0x001fce0000010000 */
[----:B------:R-:W0:Y:S01]  /*46b0*/  MUFU.EX2 R43, R43 ;  /* 0x0000002b002b7308 */ /* 0x000e220000000800 */
[----:B---3--:R-:W-:-:S07]  /*46c0*/  FADD.FTZ R14, R40, R21 ;  /* 0x00000015280e7221 */ /* 0x008fce0000010000 */
[----:B------:R-:W2:Y:S01]  /*46d0*/  MUFU.EX2 R25, R25 ;  /* 0x0000001900197308 */ /* 0x000ea20000000800 */
[----:B-1----:R-:W-:-:S07]  /*46e0*/  FADD.FTZ R44, R24, R63 ;  /* 0x0000003f182c7221 */ /* 0x002fce0000010000 */
[----:B------:R-:W1:Y:S01]  /*46f0*/  MUFU.EX2 R46, R46 ;  /* 0x0000002e002e7308 */ /* 0x000e620000000800 */
[----:B0-----:R-:W-:-:S07]  /*4700*/  FADD.FTZ R21, R43, R14 ;  /* 0x0000000e2b157221 */ /* 0x001fce0000010000 */
[----:B------:R-:W0:Y:S01]  /*4710*/  MUFU.EX2 R30, R30 ;  /* 0x0000001e001e7308 */ /* 0x000e220000000800 */
[----:B--2---:R-:W-:-:S01]  /*4720*/  FADD.FTZ R44, R25, R44 ;  /* 0x0000002c192c7221 */ /* 0x004fc20000010000 */
[----:B------:R-:W-:Y:S01]  /*4730*/  F2FP.SATFINITE.E4M3.F32.PACK_AB_MERGE_C R147, R25, R24, RZ ;  /* 0x000000181993723e */ /* 0x000fe200048070ff */
[----:B------:R-:W-:Y:S02]  /*4740*/  IMAD.MOV.U32 R24, RZ, RZ, R55 ;  /* 0x000000ffff187224 */ /* 0x000fe400078e0037 */
[----:B------:R-:W-:Y:S01]  /*4750*/  FADD.FTZ R25, R27, R44 ;  /* 0x0000002c1b197221 */ /* 0x000fe20000010000 */
[----:B------:R-:W-:Y:S01]  /*4760*/  F2FP.SATFINITE.E4M3.F32.PACK_AB_MERGE_C R147, R26, R53, R147 ;  /* 0x000000351a93723e */ /* 0x000fe20004807093 */
[----:B------:R-:W-:Y:S01]  /*4770*/  IMAD.MOV.U32 R53, RZ, RZ, R55 ;  /* 0x000000ffff357224 */ /* 0x000fe200078e0037 */
[----:B------:R-:W2:Y:S01]  /*4780*/  MUFU.EX2 R29, R29 ;  /* 0x0000001d001d7308 */ /* 0x000ea20000000800 */
[----:B-1----:R-:W-:-:S01]  /*4790*/  FADD.FTZ R21, R46, R21 ;  /* 0x000000152e157221 */ /* 0x002fc20000010000 */
[----:B------:R-:W-:Y:S01]  /*47a0*/  F2FP.SATFINITE.E4M3.F32.PACK_AB_MERGE_C R43, R46, R43, RZ ;  /* 0x0000002b2e2b723e */ /* 0x000fe200048070ff */
[----:B------:R-:W-:Y:S01]  /*47b0*/  IMAD.MOV.U32 R46, RZ, RZ, R55 ;  /* 0x000000ffff2e7224 */ /* 0x000fe200078e0037 */
[----:B------:R-:W-:Y:S01]  /*47c0*/  MOV R44, R55 ;  /* 0x00000037002c7202 */ /* 0x000fe20000000f00 */
[----:B------:R-:W-:-:S01]  /*47d0*/  FADD.FTZ R12, R2, R21 ;  /* 0x00000015020c7221 */ /* 0x000fc20000010000 */
[----:B------:R-:W-:Y:S01]  /*47e0*/  F2FP.SATFINITE.E4M3.F32.PACK_AB_MERGE_C R146, R40, R15, R43 ;  /* 0x0000000f2892723e */ /* 0x000fe2000480702b */
[----:B------:R-:W-:Y:S01]  /*47f0*/  IMAD.MOV.U32 R43, RZ, RZ, R55 ;  /* 0x000000ffff2b7224 */ /* 0x000fe200078e0037 */
[----:B------:R-:W1:Y:S01]  /*4800*/  MUFU.EX2 R47, R47 ;  /* 0x0000002f002f7308 */ /* 0x000e620000000800 */
[----:B0-----:R-:W-:-:S01]  /*4810*/  FADD.FTZ R14, R30, R25 ;  /* 0x000000191e0e7221 */ /* 0x001fc20000010000 */
[----:B------:R-:W-:Y:S01]  /*4820*/  FADD.FTZ R12, R45, R12 ;  /* 0x0000000c2d0c7221 */ /* 0x000fe20000010000 */
[----:B------:R-:W-:-:S02]  /*4830*/  IMAD.MOV.U32 R40, RZ, RZ, R55 ;  /* 0x000000ffff287224 */ /* 0x000fc400078e0037 */
[----:B------:R-:W-:-:S03]  /*4840*/  IMAD.MOV.U32 R26, RZ, RZ, R55 ;  /* 0x000000ffff1a7224 */ /* 0x000fc600078e0037 */
[----:B------:R-:W0:Y:S01]  /*4850*/  MUFU.EX2 R50, R50 ;  /* 0x0000003200327308 */ /* 0x000e220000000800 */
[----:B--2---:R-:W-:-:S01]  /*4860*/  FADD.FTZ R25, R29, R14 ;  /* 0x0000000e1d197221 */ /* 0x004fc20000010000 */
[----:B------:R-:W-:-:S03]  /*4870*/  F2FP.SATFINITE.E4M3.F32.PACK_AB_MERGE_C R29, R32, R29, RZ ;  /* 0x0000001d201d723e */ /* 0x000fc600048070ff */
[----:B------:R-:W-:Y:S01]  /*4880*/  FADD.FTZ R32, R32, R25 ;  /* 0x0000001920207221 */ /* 0x000fe20000010000 */
[----:B------:R-:W-:Y:S01]  /*4890*/  F2FP.SATFINITE.E4M3.F32.PACK_AB_MERGE_C R141, R30, R27, R29 ;  /* 0x0000001b1e8d723e */ /* 0x000fe2000480701d */
[----:B------:R-:W-:Y:S01]  /*48a0*/  IMAD.MOV.U32 R30, RZ, RZ, R55 ;  /* 0x000000ffff1e7224 */ /* 0x000fe200078e0037 */
[----:B------:R-:W2:Y:S01]  /*48b0*/  MUFU.EX2 R31, R31 ;  /* 0x0000001f001f7308 */ /* 0x000ea20000000800 */
[----:B-1----:R-:W-:-:S01]  /*48c0*/  FADD.FTZ R21, R47, R12 ;  /* 0x0000000c2f157221 */ /* 0x002fc20000010000 */
[--C-:B------:R-:W-:Y:S02]  /*48d0*/  IMAD.MOV.U32 R29, RZ, RZ, R55.reuse ;  /* 0x000000ffff1d7224 */ /* 0x100fe400078e0037 */
[----:B------:R-:W-:-:S04]  /*48e0*/  IMAD.MOV.U32 R27, RZ, RZ, R55 ;  /* 0x000000ffff1b7224 */ /* 0x000fc800078e0037 */
[----:B------:R-:W-:Y:S01]  /*48f0*/  MUFU.EX2 R37, R37 ;  /* 0x0000002500257308 */ /* 0x000fe20000000800 */
[C---:B0-----:R-:W-:Y:S01]  /*4900*/  F2FP.SATFINITE.E4M3.F32.PACK_AB_MERGE_C R47, R50.reuse, R47, RZ ;  /* 0x0000002f322f723e */ /* 0x041fe200048070ff */
[----:B------:R-:W-:-:S03]  /*4910*/  FADD.FTZ R50, R50, R21 ;  /* 0x0000001532327221 */ /* 0x000fc60000010000 */
[----:B------:R-:W-:Y:S01]  /*4920*/  F2FP.SATFINITE.E4M3.F32.PACK_AB_MERGE_C R140, R45, R2, R47 ;  /* 0x000000022d8c723e */ /* 0x000fe2000480702f */
[----:B------:R-:W-:Y:S02]  /*4930*/  IMAD.MOV.U32 R47, RZ, RZ, R55 ;  /* 0x000000ffff2f7224 */ /* 0x000fe400078e0037 */
[----:B------:R-:W0:Y:S01]  /*4940*/  MUFU.EX2 R58, R58 ;  /* 0x0000003a003a7308 */ /* 0x000e220000000800 */
[----:B--2---:R-:W-:-:S01]  /*4950*/  FADD.FTZ R21, R31, R32 ;  /* 0x000000201f157221 */ /* 0x004fc20000010000 */
[--C-:B------:R-:W-:Y:S02]  /*4960*/  IMAD.MOV.U32 R45, RZ, RZ, R55.reuse ;  /* 0x000000ffff2d7224 */ /* 0x100fe400078e0037 */
[----:B------:R-:W-:-:S04]  /*4970*/  IMAD.MOV.U32 R32, RZ, RZ, R55 ;  /* 0x000000ffff207224 */ /* 0x000fc800078e0037 */
[----:B------:R-:W1:Y:S08]  /*4980*/  MUFU.EX2 R49, R49 ;  /* 0x0000003100317308 */ /* 0x000e700000000800 */
[----:B------:R-:W2:Y:S01]  /*4990*/  MUFU.EX2 R34, R34 ;  /* 0x0000002200227308 */ /* 0x000ea20000000800 */
[----:B0-----:R-:W-:-:S07]  /*49a0*/  F2FP.SATFINITE.E4M3.F32.PACK_AB_MERGE_C R12, R58, R37, RZ ;  /* 0x000000253a0c723e */ /* 0x001fce00048070ff */
[----:B------:R-:W0:Y:S01]  /*49b0*/  MUFU.EX2 R51, R51 ;  /* 0x0000003300337308 */ /* 0x000e220000000800 */
[----:B-1----:R-:W-:-:S01]  /*49c0*/  FADD.FTZ R25, R49, R50 ;  /* 0x0000003231197221 */ /* 0x002fc20000010000 */
[----:B------:R-:W-:-:S06]  /*49d0*/  IMAD.MOV.U32 R50, RZ, RZ, R55 ;  /* 0x000000ffff327224 */ /* 0x000fcc00078e0037 */
[----:B------:R-:W1:Y:S01]  /*49e0*/  MUFU.EX2 R68, R68 ;  /* 0x0000004400447308 */ /* 0x000e620000000800 */
[----:B--2---:R-:W-:-:S01]  /*49f0*/  FADD.FTZ R14, R34, R21 ;  /* 0x00000015220e7221 */ /* 0x004fc20000010000 */
[----:B------:R-:W-:Y:S01]  /*4a00*/  F2FP.SATFINITE.E4M3.F32.PACK_AB_MERGE_C R143, R34, R31, R12 ;  /* 0x0000001f228f723e */ /* 0x000fe2000480700c */
[----:B------:R-:W-:-:S01]  /*4a10*/  FADD.FTZ R12, R28, R25 ;  /* 0x000000191c0c7221 */ /* 0x000fc20000010000 */
[----:B------:R-:W-:Y:S02]  /*4a20*/  IMAD.MOV.U32 R34, RZ, RZ, R55 ;  /* 0x000000ffff227224 */ /* 0x000fe400078e0037 */
[----:B------:R-:W-:-:S01]  /*4a30*/  FADD.FTZ R37, R37, R14 ;  /* 0x0000000e25257221 */ /* 0x000fc20000010000 */
[----:B------:R-:W-:Y:S01]  /*4a40*/  IMAD.MOV.U32 R31, RZ, RZ, R55 ;  /* 0x000000ffff1f7224 */ /* 0x000fe200078e0037 */
[----:B------:R-:W-:Y:S01]  /*4a50*/  MUFU.EX2 R39, R39 ;  /* 0x0000002700277308 */ /* 0x000fe20000000800 */
[----:B0-----:R-:W-:-:S01]  /*4a60*/  FADD.FTZ R3, R51, R12 ;  /* 0x0000000c33037221 */ /* 0x001fc20000010000 */
[----:B------:R-:W-:Y:S01]  /*4a70*/  FADD.FTZ R58, R58, R37 ;  /* 0x000000253a3a7221 */ /* 0x000fe20000010000 */
[----:B------:R-:W-:-:S02]  /*4a80*/  IMAD.MOV.U32 R37, RZ, RZ, R55 ;  /* 0x000000ffff257224 */ /* 0x000fc400078e0037 */
[----:B------:R-:W-:-:S03]  /*4a90*/  IMAD.MOV.U32 R25, RZ, RZ, R55 ;  /* 0x000000ffff197224 */ /* 0x000fc600078e0037 */
        /* <DEDUP_REMOVED lines=29> */
[----:B------:R-:W-:-:S03]  /*4c70*/  F2FP.SATFINITE.E4M3.F32.PACK_AB_MERGE_C R136, R72, R5, R74 ;  /* 0x000000054888723e */ /* 0x000fc6000480704a */
[----:B------:R-:W0:Y:S08]  /*4c80*/  MUFU.EX2 R59, R59 ;  /* 0x0000003b003b7308 */ /* 0x000e300000000800 */
        /* <DEDUP_REMOVED lines=12> */
[----:B-1----:R-:W-:-:S03]  /*4d50*/  F2FP.SATFINITE.E4M3.F32.PACK_AB_MERGE_C R2, R33, R36, RZ ;  /* 0x000000242102723e */ /* 0x002fc600048070ff */
[----:B------:R-:W-:Y:S01]  /*4d60*/  FADD.FTZ R36, R36, R3 ;  /* 0x0000000324247221 */ /* 0x000fe20000010000 */
[----:B------:R-:W-:-:S03]  /*4d70*/  F2FP.SATFINITE.E4M3.F32.PACK_AB_MERGE_C R138, R21, R54, R2 ;  /* 0x00000036158a723e */ /* 0x000fc60004807002 */
[----:B------:R-:W-:Y:S01]  /*4d80*/  FADD.FTZ R3, R33, R36 ;  /* 0x0000002421037221 */ /* 0x000fe20000010000 */
[----:B------:R-:W-:-:S01]  /*4d90*/  FADD.FTZ R2, R66, R61 ;  /* 0x0000003d42027221 */ /* 0x000fc20000010000 */
[--C-:B------:R-:W-:Y:S01]  /*4da0*/  IMAD.MOV.U32 R54, RZ, RZ, R55.reuse ;  /* 0x000000ffff367224 */ /* 0x100fe200078e0037 */
[----:B------:R-:W-:Y:S01]  /*4db0*/  MOV R33, R55 ;  /* 0x0000003700217202 */ /* 0x000fe20000000f00 */
[----:B------:R-:W-:Y:S01]  /*4dc0*/  IMAD.MOV.U32 R36, RZ, RZ, R55 ;  /* 0x000000ffff247224 */ /* 0x000fe200078e0037 */
[----:B------:R-:W-:Y:S06]  /*4dd0*/  @!P2 BRA `(.L_x_11824) ;  /* 0x000000380018a947 */ /* 0x000fec0003800000 */
[----:B------:R-:W-:Y:S01]  /*4de0*/  IMAD.MOV.U32 R5, RZ, RZ, R57 ;  /* 0x000000ffff057224 */ /* 0x000fe200078e0039 */
[----:B------:R-:W-:Y:S02]  /*4df0*/  MOV R6, R56 ;  /* 0x0000003800067202 */ /* 0x000fe40000000f00 */
        /* <DEDUP_REMOVED lines=19> */
.L_x_11834:
[----:B------:R-:W-:-:S04]  /*4f30*/  UISETP.NE.AND UP0, UPT, UR24, 0x1, UPT ;  /* 0x000000011800788c */ /* 0x000fc8000bf05270 */
[----:B------:R-:W-:-:S04]  /*4f40*/  USEL UR36, URZ, 0x1, UP0 ;  /* 0x000000013f247887 */ /* 0x000fc80008000000 */
[----:B------:R-:W-:Y:S01]  /*4f50*/  ULOP3.LUT UR36, UR25, UR36, URZ, 0x3c, !UPT ;  /* 0x0000002419247292 */ /* 0x000fe2000f8e3c3f */
[----:B------:R-:W-:Y:S11]  /*4f60*/  @!P0 BRA `(.L_x_11825) ;  /* 0x0000000000048947 */ /* 0x000ff60003800000 */
[----:B------:R-:W-:Y:S01]  /*4f70*/  BPT.TRAP 0x1 ;  /* 0x000000040000795c */ /* 0x000fe20000300000 */
.L_x_11825:
        /* <DEDUP_REMOVED lines=9> */
.L_x_11826:
[----:B-1----:R-:W-:Y:S05]  /*5010*/  @P2 BRA `(.L_x_11827) ;  /* 0x0000000000082947 */ /* 0x002fea0003800000 */
[----:B------:R-:W1:Y:S02]  /*5020*/  SYNCS.PHASECHK.TRANS64.TRYWAIT P2, [UR21+0x13230], R7 ;  /* 0x01323007ff0075a7 */ /* 0x000e640008040155 */
[----:B-1----:R-:W-:Y:S05]  /*5030*/  @!P2 BRA `(.L_x_11828) ;  /* 0x000000cc0054a947 */ /* 0x002fea0003800000 */
.L_x_11827:
        /* <DEDUP_REMOVED lines=64> */
.L_x_11829:
[----:B------:R-:W-:Y:S01]  /*5440*/  ULEA UR11, UR24, UR45, 0x3 ;  /* 0x0000002d180b7291 */ /* 0x000fe2000f8e183f */
[----:B01----:R-:W-:-:S05]  /*5450*/  IMAD.U32 R7, RZ, RZ, UR25 ;  /* 0x00000019ff077e24 */ /* 0x003fca000f8e00ff */
[----:B------:R-:W-:-:S04]  /*5460*/  SHF.L.U32 R7, R7, 0x1f, RZ ;  /* 0x0000001f07077819 */ /* 0x000fc800000006ff */
[----:B------:R0:W1:Y:S01]  /*5470*/  SYNCS.PHASECHK.TRANS64.TRYWAIT P2, [UR11+0x13250], R7 ;  /* 0x01325007ff0075a7 */ /* 0x000062000804014b */
[----:B------:R-:W-:Y:S05]  /*5480*/  @!P0 BRA `(.L_x_11830) ;  /* 0x0000000000048947 */ /* 0x000fea0003800000 */
[----:B------:R-:W-:Y:S01]  /*5490*/  BPT.TRAP 0x1 ;  /* 0x000000040000795c */ /* 0x000fe20000300000 */
.L_x_11830:
[----:B-1----:R-:W-:Y:S05]  /*54a0*/  @P2 BRA `(.L_x_11831) ;  /* 0x0000000000082947 */ /* 0x002fea0003800000 */
[----:B------:R-:W1:Y:S02]  /*54b0*/  SYNCS.PHASECHK.TRANS64.TRYWAIT P2, [UR11+0x13250], R7 ;  /* 0x01325007ff0075a7 */ /* 0x000e64000804014b */
[----:B-1----:R-:W-:Y:S05]  /*54c0*/  @!P2 BRA `(.L_x_11832) ;  /* 0x000000c80048a947 */ /* 0x002fea0003800000 */
.L_x_11831:
[----:B------:R-:W-:Y:S01]  /*54d0*/  UIADD3 UR6, UR45, 0x1000, URZ ;  /* 0x000010002d067890 */ /* 0x000fe2000fffe03f */
[----:B------:R-:W-:Y:S01]  /*54e0*/  WARPGROUP.ARRIVE ;  /* 0x00000000000079c5 */ /* 0x000fe20000000000 */
[----:B------:R-:W-:Y:S01]  /*54f0*/  UMOV UR7, 0xc0000010 ;  /* 0xc000001000077882 */ /* 0x000fe20000000000 */
[C---:B01----:R-:W-:Y:S01]  /*5500*/  FMUL.FTZ R7, R0.reuse, R120 ;  /* 0x0000007800077220 */ /* 0x043fe20000410000 */
[----:B------:R-:W-:Y:S01]  /*5510*/  USHF.R.U32.HI UR6, URZ, 0x4, UR6 ;  /* 0x000000043f067899 */ /* 0x000fe20008011606 */
[C---:B------:R-:W-:Y:S01]  /*5520*/  FMUL.FTZ R8, R0.reuse, R121 ;  /* 0x0000007900087220 */ /* 0x040fe20000410000 */
[C---:B------:R-:W-:Y:S01]  /*5530*/  FMUL.FTZ R12, R0.reuse, R125 ;  /* 0x0000007d000c7220 */ /* 0x040fe20000410000 */
[----:B------:R-:W-:Y:S01]  /*5540*/  IMAD.MOV.U32 R125, RZ, RZ, -0x2 ;  /* 0xfffffffeff7d7424 */ /* 0x000fe200078e00ff */
        /* <DEDUP_REMOVED lines=18> */
[----:B------:R-:W-:Y:S01]  /*5670*/  UIMAD UR6, UR50, 0xc0, URZ ;  /* 0x000000c0320678a4 */ /* 0x000fe2000f8e023f */
        /* <DEDUP_REMOVED lines=20> */
[C---:B------:R-:W-:Y:S01]  /*57c0*/  FMUL.FTZ R101, R0.reuse, R101 ;  /* 0x0000006500657220 */ /* 0x040fe20000410000 */
[----:B------:R-:W-:Y:S02]  /*57d0*/  IMAD.IADD R103, R19, 0x1, R126 ;  /* 0x0000000113677824 */ /* 0x000fe400078e027e */
[C---:B------:R-:W-:Y:S01]  /*57e0*/  FMUL.FTZ R126, R0.reuse, R72 ;  /* 0x00000048007e7220 */ /* 0x040fe20000410000 */
[C---:B------:R-:W-:Y:S01]  /*57f0*/  FMUL.FTZ R72, R0.reuse, R73 ;  /* 0x0000004900487220 */ /* 0x040fe20000410000 */
[----:B------:R-:W5:Y:S01]  /*5800*/  MUFU.TANH R20, R20 ;  /* 0x0000001400147308 */ /* 0x000f620000002400 */
[C---:B------:R-:W-:Y:S01]  /*5810*/  FMUL.FTZ R56, R0.reuse, R56 ;  /* 0x0000003800387220 */ /* 0x040fe20000410000 */
[C---:B------:R-:W-:Y:S01]  /*5820*/  ISETP.GT.AND P2, PT, R103.reuse, RZ, PT ;  /* 0x000000ff6700720c */ /* 0x040fe20003f44270 */
[C---:B------:R-:W-:Y:S01]  /*5830*/  FMUL.FTZ R21, R0.reuse, R130 ;  /* 0x0000008200157220 */ /* 0x040fe20000410000 */
[----:B------:R-:W-:Y:S01]  /*5840*/  ISETP.GT.AND P3, PT, R103, 0x1, PT ;  /* 0x000000016700780c */ /* 0x000fe20003f64270 */
[C---:B------:R-:W-:Y:S01]  /*5850*/  FMUL.FTZ R130, R0.reuse, R65 ;  /* 0x0000004100827220 */ /* 0x040fe20000410000 */
        /* <DEDUP_REMOVED lines=10> */
[----:B--2---:R-:W-:Y:S01]  /*5900*/  FSEL R11, R11, -INF , P2 ;  /* 0xff8000000b0b7808 */ /* 0x004fe20001000000 */
[----:B------:R-:W1:Y:S01]  /*5910*/  MUFU.TANH R122, R122 ;  /* 0x0000007a007a7308 */ /* 0x000e620000002400 */
[----:B------:R-:W-:Y:S01]  /*5920*/  FMNMX.FTZ R128, R8, R129, !PT ;  /* 0x0000008108807209 */ /* 0x000fe20007810000 */
[C---:B------:R-:W-:Y:S01]  /*5930*/  FMUL.FTZ R106, R0.reuse, R106 ;  /* 0x0000006a006a7220 */ /* 0x040fe20000410000 */
[----:B------:R-:W-:Y:S01]  /*5940*/  ISETP.GT.AND P2, PT, R103, 0x10, PT ;  /* 0x000000106700780c */ /* 0x000fe20003f44270 */
[----:B------:R-:W-:Y:S01]  /*5950*/  FMUL.FTZ R107, R0, R107 ;  /* 0x0000006b006b7220 */ /* 0x000fe20000410000 */
[----:B---3--:R-:W-:Y:S01]  /*5960*/  FSEL R12, R12, -INF , P3 ;  /* 0xff8000000c0c7808 */ /* 0x008fe20001800000 */
[C---:B------:R-:W-:Y:S01]  /*5970*/  FMUL.FTZ R110, R0.reuse, R110 ;  /* 0x0000006e006e7220 */ /* 0x040fe20000410000 */
[----:B------:R-:W-:Y:S01]  /*5980*/  FMNMX.FTZ R129, R11, R128, !PT ;  /* 0x000000800b817209 */ /* 0x000fe20007810000 */
[----:B------:R2:W-:Y:S01]  /*5990*/  MUFU.TANH R7, R126 ;  /* 0x0000007e00077308 */ /* 0x0005e20000002400 */
[----:B------:R-:W-:Y:S01]  /*59a0*/  ISETP.GT.AND P3, PT, R103, 0x11, PT ;  /* 0x000000116700780c */ /* 0x000fe20003f64270 */
[C---:B------:R-:W-:Y:S01]  /*59b0*/  FMUL.FTZ R111, R0.reuse, R111 ;  /* 0x0000006f006f7220 */ /* 0x040fe20000410000 */
[----:B----4-:R-:W-:Y:S01]  /*59c0*/  FSEL R73, R15, -INF , P2 ;  /* 0xff8000000f497808 */ /* 0x010fe20001000000 */
[C---:B------:R-:W-:Y:S01]  /*59d0*/  FMUL.FTZ R114, R0.reuse, R114 ;  /* 0x0000007200727220 */ /* 0x040fe20000410000 */
[C---:B------:R-:W-:Y:S01]  /*59e0*/  ISETP.GT.AND P2, PT, R103.reuse, 0x18, PT ;  /* 0x000000186700780c */ /* 0x040fe20003f44270 */
[----:B------:R-:W-:Y:S01]  /*59f0*/  FMUL.FTZ R115, R0, R115 ;  /* 0x0000007300737220 */ /* 0x000fe20000410000 */
[----:B-----5:R-:W-:Y:S01]  /*5a00*/  FSEL R20, R20, -INF , P3 ;  /* 0xff80000014147808 */ /* 0x020fe20001800000 */
[----:B------:R-:W3:Y:S01]  /*5a10*/  MUFU.TANH R104, R104 ;  /* 0x0000006800687308 */ /* 0x000ee20000002400 */
[----:B--2---:R-:W-:Y:S01]  /*5a20*/  FMUL.FTZ R126, R0, R74 ;  /* 0x0000004a007e7220 */ /* 0x004fe20000410000 */
[----:B------:R-:W-:Y:S01]  /*5a30*/  FMNMX.FTZ R74, R12, R129, !PT ;  /* 0x000000810c4a7209 */ /* 0x000fe20007810000 */
[C---:B------:R-:W-:Y:S01]  /*5a40*/  FMUL.FTZ R118, R0.reuse, R118 ;  /* 0x0000007600767220 */ /* 0x040fe20000410000 */
[----:B------:R-:W-:Y:S01]  /*5a50*/  ISETP.GT.AND P3, PT, R103, 0x19, PT ;  /* 0x000000196700780c */ /* 0x000fe20003f64270 */
[C---:B------:R-:W-:Y:S01]  /*5a60*/  FMUL.FTZ R119, R0.reuse, R119 ;  /* 0x0000007700777220 */ /* 0x040fe20000410000 */
[----:B------:R-:W-:Y:S01]  /*5a70*/  FMNMX.FTZ R129, R73, R74, !PT ;  /* 0x0000004a49817209 */ /* 0x000fe20007810000 */
[C---:B------:R-:W-:Y:S01]  /*5a80*/  FMUL.FTZ R74, R0.reuse, R75 ;  /* 0x0000004b004a7220 */ /* 0x040fe20000410000 */
[----:B------:R-:W2:Y:S01]  /*5a90*/  MUFU.TANH R105, R105 ;  /* 0x0000006900697308 */ /* 0x000ea20000002400 */
[----:B0-----:R-:W-:Y:S01]  /*5aa0*/  FSEL R121, R121, -INF , P2 ;  /* 0xff80000079797808 */ /* 0x001fe20001000000 */
[----:B------:R-:W-:Y:S01]  /*5ab0*/  FMUL.FTZ R75, R0, R76 ;  /* 0x0000004c004b7220 */ /* 0x000fe20000410000 */
[----:B------:R-:W-:Y:S01]  /*5ac0*/  FMNMX.FTZ R128, R20, R129, !PT ;  /* 0x0000008114807209 */ /* 0x000fe20007810000 */
[C---:B------:R-:W-:Y:S01]  /*5ad0*/  FMUL.FTZ R76, R0.reuse, R77 ;  /* 0x0000004d004c7220 */ /* 0x040fe20000410000 */
[----:B------:R-:W-:Y:S01]  /*5ae0*/  ISETP.GT.AND P2, PT, R103, 0x20, PT ;  /* 0x000000206700780c */ /* 0x000fe20003f44270 */
[----:B------:R-:W-:Y:S01]  /*5af0*/  FMUL.FTZ R90, R0, R90 ;  /* 0x0000005a005a7220 */ /* 0x000fe20000410000 */
[----:B-1----:R-:W-:Y:S01]  /*5b00*/  FSEL R122, R122, -INF , P3 ;  /* 0xff8000007a7a7808 */ /* 0x002fe20001800000 */
[----:B------:R-:W0:Y:S01]  /*5b10*/  MUFU.TANH R108, R108 ;  /* 0x0000006c006c7308 */ /* 0x000e220000002400 */
[----:B------:R-:W-:Y:S01]  /*5b20*/  FMNMX.FTZ R129, R121, R128, !PT ;  /* 0x0000008079817209 */ /* 0x000fe20007810000 */
[C---:B------:R-:W-:Y:S01]  /*5b30*/  FMUL.FTZ R91, R0.reuse, R91 ;  /* 0x0000005b005b7220 */ /* 0x040fe20000410000 */
[C---:B------:R-:W-:Y:S01]  /*5b40*/  ISETP.GT.AND P3, PT, R103.reuse, 0x21, PT ;  /* 0x000000216700780c */ /* 0x040fe20003f64270 */
[----:B------:R-:W-:Y:S01]  /*5b50*/  FMUL.FTZ R94, R0, R94 ;  /* 0x0000005e005e7220 */ /* 0x000fe20000410000 */
[----:B---3--:R-:W-:Y:S01]  /*5b60*/  FSEL R104, R104, -INF , P2 ;  /* 0xff80000068687808 */ /* 0x008fe20001000000 */
[----:B------:R-:W-:Y:S01]  /*5b70*/  FMUL.FTZ R95, R0, R95 ;  /* 0x0000005f005f7220 */ /* 0x000fe20000410000 */
[----:B------:R-:W-:Y:S01]  /*5b80*/  FMNMX.FTZ R129, R122, R129, !PT ;  /* 0x000000817a817209 */ /* 0x000fe20007810000 */
[----:B------:R-:W1:Y:S01]  /*5b90*/  MUFU.TANH R109, R109 ;  /* 0x0000006d006d7308 */ /* 0x000e620000002400 */
[----:B------:R-:W-:Y:S01]  /*5ba0*/  ISETP.GT.AND P2, PT, R103, 0x28, PT ;  /* 0x000000286700780c */ /* 0x000fe20003f44270 */
[C---:B------:R-:W-:Y:S01]  /*5bb0*/  FMUL.FTZ R98, R0.reuse, R98 ;  /* 0x0000006200627220 */ /* 0x040fe20000410000 */
[----:B--2---:R-:W-:Y:S01]  /*5bc0*/  FSEL R105, R105, -INF , P3 ;  /* 0xff80000069697808 */ /* 0x004fe20001800000 */
[C---:B------:R-:W-:Y:S01]  /*5bd0*/  FMUL.FTZ R99, R0.reuse, R99 ;  /* 0x0000006300637220 */ /* 0x040fe20000410000 */
[C---:B------:R-:W-:Y:S01]  /*5be0*/  ISETP.GT.AND P3, PT, R103.reuse, 0x29, PT ;  /* 0x000000296700780c */ /* 0x040fe20003f64270 */
[C---:B------:R-:W-:Y:S01]  /*5bf0*/  FMUL.FTZ R102, R0.reuse, R102 ;  /* 0x0000006600667220 */ /* 0x040fe20000410000 */
[----:B------:R-:W-:Y:S01]  /*5c00*/  FMUL.FTZ R79, R0, R79 ;  /* 0x0000004f004f7220 */ /* 0x000fe20000410000 */
[----:B------:R-:W2:Y:S01]  /*5c10*/  MUFU.TANH R112, R112 ;  /* 0x0000007000707308 */ /* 0x000ea20000002400 */
[----:B0-----:R-:W-:Y:S01]  /*5c20*/  FSEL R108, R108, -INF , P2 ;  /* 0xff8000006c6c7808 */ /* 0x001fe20001000000 */
[----:B------:R-:W-:Y:S01]  /*5c30*/  FMUL.FTZ R82, R0, R82 ;  /* 0x0000005200527220 */ /* 0x000fe20000410000 */
[----:B------:R-:W-:Y:S01]  /*5c40*/  ISETP.GT.AND P2, PT, R103, 0x30, PT ;  /* 0x000000306700780c */ /* 0x000fe20003f44270 */
[----:B------:R-:W-:Y:S01]  /*5c50*/  UIADD3 UR6, UR10, 0x80, URZ ;  /* 0x000000800a067890 */ /* 0x000fe2000fffe03f */
[----:B------:R-:W-:-:S02]  /*5c60*/  WARPGROUP.DEPBAR.LE gsb0, 0x0 ;  /* 0x00008000000079c5 */ /* 0x000fc40000010000 */
[----:B------:R-:W-:Y:S01]  /*5c70*/  WARPGROUP.ARRIVE ;  /* 0x00000000000079c5 */ /* 0x000fe20000000000 */
[----:B------:R-:W0:Y:S01]  /*5c80*/  MUFU.TANH R113, R113 ;  /* 0x0000007100717308 */ /* 0x000e220000002400 */
[----:B-1----:R-:W-:Y:S01]  /*5c90*/  FSEL R109, R109, -INF , P3 ;  /* 0xff8000006d6d7808 */ /* 0x002fe20001800000 */
[C---:B------:R-:W-:Y:S01]  /*5ca0*/  FMUL.FTZ R83, R0.reuse, R83 ;  /* 0x0000005300537220 */ /* 0x040fe20000410000 */
[C---:B------:R-:W-:Y:S01]  /*5cb0*/  ISETP.GT.AND P3, PT, R103.reuse, 0x31, PT ;  /* 0x000000316700780c */ /* 0x040fe20003f64270 */
[----:B------:R-:W-:Y:S01]  /*5cc0*/  UMOV UR7, 0xc0000010 ;  /* 0xc000001000077882 */ /* 0x000fe20000000000 */
[C---:B------:R-:W-:Y:S01]  /*5cd0*/  FMUL.FTZ R86, R0.reuse, R86 ;  /* 0x0000005600567220 */ /* 0x040fe20000410000 */
[----:B------:R-:W-:Y:S01]  /*5ce0*/  QGMMA.64x64x32.F32.E4M3.E4M3 R24, R148, gdesc[UR4], R24, gsb0 ;  /* 0x00e0000494187df3 */ /* 0x000fe20008000818 */
[----:B------:R-:W-:Y:S01]  /*5cf0*/  FMUL.FTZ R87, R0, R87 ;  /* 0x0000005700577220 */ /* 0x000fe20000410000 */
[----:B------:R1:W-:Y:S01]  /*5d00*/  MUFU.TANH R15, R126 ;  /* 0x0000007e000f7308 */ /* 0x0003e20000002400 */
[----:B--2---:R-:W-:Y:S01]  /*5d10*/  FSEL R112, R112, -INF , P2 ;  /* 0xff80000070707808 */ /* 0x004fe20001000000 */
[C---:B------:R-:W-:Y:S01]  /*5d20*/  FMUL.FTZ R58, R0.reuse, R58 ;  /* 0x0000003a003a7220 */ /* 0x040fe20000410000 */
[----:B------:R-:W-:Y:S01]  /*5d30*/  ISETP.GT.AND P2, PT, R103, 0x38, PT ;  /* 0x000000386700780c */ /* 0x000fe20003f44270 */
[C---:B------:R-:W-:Y:S01]  /*5d40*/  FMUL.FTZ R59, R0.reuse, R59 ;  /* 0x0000003b003b7220 */ /* 0x040fe20000410000 */
[C---:B------:R-:W-:Y:S01]  /*5d50*/  FMUL.FTZ R62, R0.reuse, R62 ;  /* 0x0000003e003e7220 */ /* 0x040fe20000410000 */
[C---:B------:R-:W-:Y:S01]  /*5d60*/  FMUL.FTZ R63, R0.reuse, R63 ;  /* 0x0000003f003f7220 */ /* 0x040fe20000410000 */
[----:B------:R-:W-:Y:S01]  /*5d70*/  FMUL.FTZ R66, R0, R66 ;  /* 0x0000004200427220 */ /* 0x000fe20000410000 */
[----:B------:R-:W2:Y:S01]  /*5d80*/  MUFU.TANH R116, R116 ;  /* 0x0000007400747308 */ /* 0x000ea20000002400 */
[----:B-1----:R-:W-:Y:S01]  /*5d90*/  FMNMX.FTZ R126, R104, R129, !PT ;  /* 0x00000081687e7209 */ /* 0x002fe20007810000 */
[C---:B------:R-:W-:Y:S01]  /*5da0*/  FMUL.FTZ R67, R0.reuse, R67 ;  /* 0x0000004300437220 */ /* 0x040fe20000410000 */
[----:B0-----:R-:W-:Y:S01]  /*5db0*/  FSEL R113, R113, -INF , P3 ;  /* 0xff80000071717808 */ /* 0x001fe20001800000 */
[----:B------:R-:W-:Y:S01]  /*5dc0*/  FMUL.FTZ R71, R0, R71 ;  /* 0x0000004700477220 */ /* 0x000fe20000410000 */
[----:B------:R-:W-:Y:S01]  /*5dd0*/  FMNMX.FTZ R77, R105, R126, !PT ;  /* 0x0000007e694d7209 */ /* 0x000fe20007810000 */
[----:B------:R-:W-:Y:S01]  /*5de0*/  UIADD3 UR6, UR10, 0x100, URZ ;  /* 0x000001000a067890 */ /* 0x000fe2000fffe03f */
[----:B------:R-:W-:Y:S01]  /*5df0*/  ISETP.GT.AND P3, PT, R103, 0x39, PT ;  /* 0x000000396700780c */ /* 0x000fe20003f64270 */
[----:B------:R-:W0:Y:S01]  /*5e00*/  MUFU.TANH R117, R117 ;  /* 0x0000007500757308 */ /* 0x000e220000002400 */
[----:B------:R-:W-:Y:S01]  /*5e10*/  FMNMX.FTZ R126, R108, R77, !PT ;  /* 0x0000004d6c7e7209 */ /* 0x000fe20007810000 */
[C---:B------:R-:W-:Y:S01]  /*5e20*/  FMUL.FTZ R77, R0.reuse, R80 ;  /* 0x00000050004d7220 */ /* 0x040fe20000410000 */
[----:B------:R-:W-:Y:S01]  /*5e30*/  FMUL.FTZ R80, R0, R81 ;  /* 0x0000005100507220 */ /* 0x000fe20000410000 */
[----:B------:R-:W-:Y:S01]  /*5e40*/  UMOV UR7, 0xc0000010 ;  /* 0xc000001000077882 */ /* 0x000fe20000000000 */
        /* <DEDUP_REMOVED lines=8> */
[----:B------:R-:W-:Y:S01]  /*5ed0*/  FMNMX.FTZ R126, R116, R81, !PT ;  /* 0x00000051747e7209 */ /* 0x000fe20007810000 */
[C---:B------:R-:W-:Y:S01]  /*5ee0*/  FMUL.FTZ R81, R0.reuse, R84 ;  /* 0x0000005400517220 */ /* 0x040fe20000410000 */
[----:B------:R-:W-:Y:S01]  /*5ef0*/  ISETP.GT.AND P3, PT, R103, 0x41, PT ;  /* 0x000000416700780c */ /* 0x000fe20003f64270 */
[----:B------:R-:W-:Y:S01]  /*5f00*/  FMUL.FTZ R84, R0, R85 ;  /* 0x0000005500547220 */ /* 0x000fe20000410000 */
[----:B------:R-:W-:Y:S01]  /*5f10*/  FMNMX.FTZ R129, R117, R126, !PT ;  /* 0x0000007e75817209 */ /* 0x000fe20007810000 */
[----:B------:R-:W0:Y:S01]  /*5f20*/  MUFU.TANH R92, R92 ;  /* 0x0000005c005c7308 */ /* 0x000e220000002400 */
[----:B-1----:R-:W-:-:S02]  /*5f30*/  FSEL R88, R88, -INF , P2 ;  /* 0xff80000058587808 */ /* 0x002fc40001000000 */
[----:B------:R-:W-:Y:S02]  /*5f40*/  ISETP.GT.AND P2, PT, R103, 0x48, PT ;  /* 0x000000486700780c */ /* 0x000fe40003f44270 */
[----:B------:R-:W-:Y:S01]  /*5f50*/  FMNMX.FTZ R126, R88, R129, !PT ;  /* 0x00000081587e7209 */ /* 0x000fe20007810000 */
[----:B------:R-:W-:Y:S02]  /*5f60*/  FMUL.FTZ R129, R0, R64 ;  /* 0x0000004000817220 */ /* 0x000fe40000410000 */
        /* <DEDUP_REMOVED lines=14> */
[----:B------:R-:W-:Y:S01]  /*6050*/  ISETP.GT.AND P2, PT, R103, 0x58, PT ;  /* 0x000000586700780c */ /* 0x000fe20003f44270 */
[----:B------:R-:W-:Y:S02]  /*6060*/  WARPGROUP.DEPBAR.LE gsb0, 0x0 ;  /* 0x00008000000079c5 */ /* 0x000fe40000010000 */
[----:B------:R-:W-:Y:S01]  /*6070*/  FMNMX.FTZ R126, R96, R85, !PT ;  /* 0x00000055607e7209 */ /* 0x000fe20007810000 */
[----:B------:R-:W-:Y:S01]  /*6080*/  FMUL.FTZ R85, R0, R57 ;  /* 0x0000003900557220 */ /* 0x000fe20000410000 */
[----:B------:R-:W2:Y:S01]  /*6090*/  MUFU.TANH R101, R101 ;  /* 0x0000006500657308 */ /* 0x000ea20000002400 */
[----:B0-----:R-:W-:Y:S01]  /*60a0*/  FSEL R97, R97, -INF , P3 ;  /* 0xff80000061617808 */ /* 0x001fe20001800000 */
[----:B------:R-:W-:Y:S01]  /*60b0*/  WARPGROUP.ARRIVE ;  /* 0x00000000000079c5 */ /* 0x000fe20000000000 */
[----:B------:R-:W-:-:S02]  /*60c0*/  ISETP.GT.AND P3, PT, R103, 0x59, PT ;  /* 0x000000596700780c */ /* 0x000fc40003f64270 */
[----:B------:R-:W-:Y:S01]  /*60d0*/  FMNMX.FTZ R57, R97, R126, !PT ;  /* 0x0000007e61397209 */ /* 0x000fe20007810000 */
[----:B------:R-:W-:Y:S02]  /*60e0*/  FMUL.FTZ R126, R0, R60 ;  /* 0x0000003c007e7220 */ /* 0x000fe40000410000 */
[----:B------:R-:W0:Y:S01]  /*60f0*/  MUFU.TANH R72, R72 ;  /* 0x0000004800487308 */ /* 0x000e220000002400 */
[----:B-1----:R-:W-:Y:S01]  /*6100*/  FSEL R100, R100, -INF , P2 ;  /* 0xff80000064647808 */ /* 0x002fe20001000000 */
[----:B------:R-:W-:Y:S01]  /*6110*/  QGMMA.64x64x32.F32.E4M3.E4M3 R24, R144, gdesc[UR4], R24, gsb0 ;  /* 0x00e0000490187df3 */ /* 0x000fe20008000818 */
[----:B------:R-:W-:Y:S01]  /*6120*/  ISETP.GT.AND P2, PT, R103, 0x60, PT ;  /* 0x000000606700780c */ /* 0x000fe20003f44270 */
[----:B------:R-:W-:Y:S01]  /*6130*/  UIADD3 UR6, UR10, 0x180, URZ ;  /* 0x000001800a067890 */ /* 0x000fe2000fffe03f */
[----:B------:R-:W-:Y:S01]  /*6140*/  FMNMX.FTZ R128, R100, R57, !PT ;  /* 0x0000003964807209 */ /* 0x000fe20007810000 */
[----:B------:R-:W-:Y:S01]  /*6150*/  UMOV UR7, 0xc0000010 ;  /* 0xc000001000077882 */ /* 0x000fe20000000000 */
[----:B------:R-:W-:Y:S01]  /*6160*/  FSEL R7, R7, -INF , P2 ;  /* 0xff80000007077808 */ /* 0x000fe20001000000 */
[----:B------:R-:W1:Y:S01]  /*6170*/  MUFU.TANH R75, R75 ;  /* 0x0000004b004b7308 */ /* 0x000e620000002400 */
[----:B--2---:R-:W-:-:S02]  /*6180*/  FSEL R101, R101, -INF , P3 ;  /* 0xff80000065657808 */ /* 0x004fc40001800000 */
[----:B------:R-:W-:Y:S02]  /*6190*/  ISETP.GT.AND P3, PT, R103, 0x61, PT ;  /* 0x000000616700780c */ /* 0x000fe40003f64270 */
[----:B------:R-:W-:Y:S02]  /*61a0*/  FMNMX.FTZ R128, R101, R128, !PT ;  /* 0x0000008065807209 */ /* 0x000fe40007810000 */
[----:B------:R-:W-:Y:S01]  /*61b0*/  ISETP.GT.AND P2, PT, R103, 0x68, PT ;  /* 0x000000686700780c */ /* 0x000fe20003f44270 */
[----:B------:R-:W2:Y:S01]  /*61c0*/  MUFU.TANH R76, R76 ;  /* 0x0000004c004c7308 */ /* 0x000ea20000002400 */
[----:B0-----:R-:W-:Y:S02]  /*61d0*/  FSEL R72, R72, -INF , P3 ;  /* 0xff80000048487808 */ /* 0x001fe40001800000 */
[----:B------:R-:W-:Y:S01]  /*61e0*/  FMNMX.FTZ R57, R7, R128, !PT ;  /* 0x0000008007397209 */ /* 0x000fe20007810000 */
[----:B------:R-:W-:Y:S01]  /*61f0*/  FMUL.FTZ R128, R0, R61 ;  /* 0x0000003d00807220 */ /* 0x000fe20000410000 */
[----:B------:R-:W-:-:S02]  /*6200*/  ISETP.GT.AND P3, PT, R103, 0x69, PT ;  /* 0x000000696700780c */ /* 0x000fc40003f64270 */
        /* <DEDUP_REMOVED lines=23> */
[C---:B------:R-:W-:Y:S01]  /*6380*/  FMUL.FTZ R84, R0.reuse, R68 ;  /* 0x0000004400547220 */ /* 0x040fe20000410000 */
[----:B------:R-:W-:Y:S01]  /*6390*/  ISETP.GT.AND P3, PT, R103, 0x81, PT ;  /* 0x000000816700780c */ /* 0x000fe20003f64270 */
[----:B------:R-:W-:Y:S01]  /*63a0*/  FMUL.FTZ R68, R0, R78 ;  /* 0x0000004e00447220 */ /* 0x000fe20000410000 */
        /* <DEDUP_REMOVED lines=8> */
[----:B------:R-:W-:Y:S01]  /*6430*/  ISETP.GT.AND P3, PT, R103, 0x89, PT ;  /* 0x000000896700780c */ /* 0x000fe20003f64270 */
[----:B------:R-:W-:Y:S02]  /*6440*/  WARPGROUP.DEPBAR.LE gsb0, 0x0 ;  /* 0x00008000000079c5 */ /* 0x000fe40000010000 */
[----:B------:R-:W-:Y:S01]  /*6450*/  FMNMX.FTZ R69, R61, R56, !PT ;  /* 0x000000383d457209 */ /* 0x000fe20007810000 */
[----:B------:R-:W-:Y:S01]  /*6460*/  WARPGROUP.ARRIVE ;  /* 0x00000000000079c5 */ /* 0x000fe20000000000 */
[----:B------:R-:W2:Y:S01]  /*6470*/  MUFU.TANH R129, R129 ;  /* 0x0000008100817308 */ /* 0x000ea20000002400 */
[----:B0-----:R-:W-:Y:S01]  /*6480*/  FSEL R64, R126, -INF , P2 ;  /* 0xff8000007e407808 */ /* 0x001fe20001000000 */
[----:B------:R-:W-:Y:S01]  /*6490*/  FMUL.FTZ R126, R0, R70 ;  /* 0x00000046007e7220 */ /* 0x000fe20000410000 */
[----:B------:R-:W-:-:S02]  /*64a0*/  ISETP.GT.AND P2, PT, R103, 0x90, PT ;  /* 0x000000906700780c */ /* 0x000fc40003f44270 */
[----:B------:R-:W-:Y:S01]  /*64b0*/  FMNMX.FTZ R56, R64, R69, !PT ;  /* 0x0000004540387209 */ /* 0x000fe20007810000 */
[----:B------:R-:W-:Y:S01]  /*64c0*/  QGMMA.64x64x32.F32.E4M3.E4M3 R24, R140, gdesc[UR4], R24, gsb0 ;  /* 0x00e000048c187df3 */ /* 0x000fe20008000818 */
[----:B------:R-:W-:Y:S01]  /*64d0*/  UIADD3 UR6, UR10, 0x200, URZ ;  /* 0x000002000a067890 */ /* 0x000fe2000fffe03f */
[----:B------:R-:W0:Y:S01]  /*64e0*/  MUFU.TANH R130, R130 ;  /* 0x0000008200827308 */ /* 0x000e220000002400 */
[----:B-1----:R-:W-:Y:S01]  /*64f0*/  FSEL R65, R128, -INF , P3 ;  /* 0xff80000080417808 */ /* 0x002fe20001800000 */
[----:B------:R-:W-:Y:S01]  /*6500*/  UMOV UR7, 0xc0000010 ;  /* 0xc000001000077882 */ /* 0x000fe20000000000 */
        /* <DEDUP_REMOVED lines=8> */
[C---:B------:R-:W-:Y:S01]  /*6590*/  ISETP.GT.AND P3, PT, R103.reuse, 0x99, PT ;  /* 0x000000996700780c */ /* 0x040fe20003f64270 */
[----:B------:R-:W-:Y:S01]  /*65a0*/  VIADD R103, R103, 0x8 ;  /* 0x0000000867677836 */ /* 0x000fe20000000000 */
[----:B------:R-:W-:-:S03]  /*65b0*/  FMNMX.FTZ R129, R78, R129, !PT ;  /* 0x000000814e817209 */ /* 0x000fc60007810000 */
[----:B------:R-:W-:Y:S01]  /*65c0*/  MUFU.TANH R9, R9 ;  /* 0x0000000900097308 */ /* 0x000fe20000002400 */
[----:B-1----:R-:W-:Y:S02]  /*65d0*/  FSEL R84, R84, -INF , P2 ;  /* 0xff80000054547808 */ /* 0x002fe40001000000 */
[----:B------:R-:W-:Y:S02]  /*65e0*/  ISETP.GT.AND P4, PT, R103, 0x1, PT ;  /* 0x000000016700780c */ /* 0x000fe40003f84270 */
[----:B------:R-:W-:-:S03]  /*65f0*/  FMNMX.FTZ R56, R84, R129, !PT ;  /* 0x0000008154387209 */ /* 0x000fc60007810000 */
[----:B------:R-:W0:Y:S01]  /*6600*/  MUFU.TANH R10, R10 ;  /* 0x0000000a000a7308 */ /* 0x000e220000002400 */
[----:B--2---:R-:W-:Y:S02]  /*6610*/  FSEL R85, R85, -INF , P3 ;  /* 0xff80000055557808 */ /* 0x004fe40001800000 */
[----:B------:R-:W-:Y:S02]  /*6620*/  ISETP.GT.AND P3, PT, R103, RZ, PT ;  /* 0x000000ff6700720c */ /* 0x000fe40003f64270 */
[----:B------:R-:W-:-:S03]  /*6630*/  FMNMX.FTZ R56, R85, R56, !PT ;  /* 0x0000003855387209 */ /* 0x000fc60007810000 */
[----:B------:R-:W1:Y:S02]  /*6640*/  MUFU.TANH R13, R13 ;  /* 0x0000000d000d7308 */ /* 0x000e640000002400 */
[----:B------:R-:W2:Y:S06]  /*6650*/  SHFL.BFLY PT, R129, R56, 0x2, 0x1f ;  /* 0x0c401f0038817f89 */ /* 0x000eac00000e0000 */
[----:B------:R-:W3:Y:S01]  /*6660*/  MUFU.TANH R14, R14 ;  /* 0x0000000e000e7308 */ /* 0x000ee20000002400 */
[----:B0-----:R-:W-:Y:S02]  /*6670*/  FSEL R10, R10, -INF , P4 ;  /* 0xff8000000a0a7808 */ /* 0x001fe40002000000 */
[----:B------:R-:W-:-:S05]  /*6680*/  ISETP.GT.AND P4, PT, R103, 0x9, PT ;  /* 0x000000096700780c */ /* 0x000fca0003f84270 */
[----:B------:R-:W0:Y:S08]  /*6690*/  MUFU.TANH R21, R21 ;  /* 0x0000001500157308 */ /* 0x000e300000002400 */
[----:B------:R-:W4:Y:S01]  /*66a0*/  MUFU.TANH R120, R120 ;  /* 0x0000007800787308 */ /* 0x000f220000002400 */
[----:B--2---:R-:W-:-:S05]  /*66b0*/  FMNMX.FTZ R129, R56, R129, !PT ;  /* 0x0000008138817209 */ /* 0x004fca0007810000 */
[----:B------:R-:W2:Y:S02]  /*66c0*/  SHFL.BFLY PT, R56, R129, 0x1, 0x1f ;  /* 0x0c201f0081387f89 */ /* 0x000ea400000e0000 */
[----:B------:R-:W5:Y:S01]  /*66d0*/  MUFU.TANH R123, R123 ;  /* 0x0000007b007b7308 */ /* 0x000f620000002400 */
[----:B------:R-:W-:Y:S02]  /*66e0*/  WARPGROUP.DEPBAR.LE gsb0, 0x0 ;  /* 0x00008000000079c5 */ /* 0x000fe40000010000 */
[----:B------:R-:W-:-:S05]  /*66f0*/  WARPGROUP.ARRIVE ;  /* 0x00000000000079c5 */ /* 0x000fca0000000000 */
[----:B------:R-:W5:Y:S01]  /*6700*/  MUFU.TANH R124, R124 ;  /* 0x0000007c007c7308 */ /* 0x000f620000002400 */
[----:B------:R-:W-:Y:S07]  /*6710*/  QGMMA.64x64x32.F32.E4M3.E4M3 R24, R136, gdesc[UR4], R24, gsb0 ;  /* 0x00e0000488187df3 */ /* 0x000fee0008000818 */
[----:B------:R-:W5:Y:S01]  /*6720*/  MUFU.TANH R106, R106 ;  /* 0x0000006a006a7308 */ /* 0x000f620000002400 */
[----:B--2---:R-:W-:Y:S01]  /*6730*/  FMNMX.FTZ R56, R129, R56, !PT ;  /* 0x0000003881387209 */ /* 0x004fe20007810000 */
[----:B------:R-:W-:-:S06]  /*6740*/  IMAD.U32 R129, RZ, RZ, UR20 ;  /* 0x00000014ff817e24 */ /* 0x000fcc000f8e00ff */
[----:B------:R-:W2:Y:S01]  /*6750*/  MUFU.TANH R107, R107 ;  /* 0x0000006b006b7308 */ /* 0x000ea20000002400 */
[C---:B------:R-:W-:Y:S01]  /*6760*/  FSETP.NEU.FTZ.AND P2, PT, R56.reuse, -INF , PT ;  /* 0xff8000003800780b */ /* 0x040fe20003f5d000 */
[----:B------:R-:W-:-:S05]  /*6770*/  FFMA.FTZ R70, R56, R129, -8 ;  /* 0xc100000038467423 */ /* 0x000fca0000010081 */
[----:B------:R-:W-:Y:S01]  /*6780*/  FSEL R70, R70, RZ, P2 ;  /* 0x000000ff46467208 */ /* 0x000fe20001000000 */
[----:B------:R-:W2:Y:S04]  /*6790*/  MUFU.TANH R110, R110 ;  /* 0x0000006e006e7308 */ /* 0x000ea80000002400 */
[----:B------:R-:W-:-:S01]  /*67a0*/  FFMA.FTZ R128, R127, UR20, -R70 ;  /* 0x000000147f807c23 */ /* 0x000fc20008010846 */
[--C-:B------:R-:W-:Y:S01]  /*67b0*/  FFMA.FTZ R127, R8, UR20, -R70.reuse ;  /* 0x00000014087f7c23 */ /* 0x100fe20008010846 */
[----:B------:R-:W-:-:S01]  /*67c0*/  FFMA.FTZ R8, R11, UR20, -R70 ;  /* 0x000000140b087c23 */ /* 0x000fc20008010846 */
[--C-:B------:R-:W-:Y:S01]  /*67d0*/  FFMA.FTZ R129, R122, UR20, -R70.reuse ;  /* 0x000000147a817c23 */ /* 0x100fe20008010846 */
[----:B------:R-:W-:-:S01]  /*67e0*/  FFMA.FTZ R11, R12, UR20, -R70 ;  /* 0x000000140c0b7c23 */ /* 0x000fc20008010846 */
[----:B------:R-:W-:Y:S01]  /*67f0*/  FSEL R122, R9, -INF , P3 ;  /* 0xff800000097a7808 */ /* 0x000fe20001800000 */
[----:B------:R-:W-:-:S01]  /*6800*/  FFMA.FTZ R12, R73, UR20, -R70 ;  /* 0x00000014490c7c23 */ /* 0x000fc20008010846 */
[--C-:B------:R-:W-:Y:S01]  /*6810*/  FFMA.FTZ R73, R20, UR20, -R70.reuse ;  /* 0x0000001414497c23 */ /* 0x100fe20008010846 */
[----:B------:R-:W-:-:S01]  /*6820*/  FFMA.FTZ R20, R121, UR20, -R70 ;  /* 0x0000001479147c23 */ /* 0x000fc20008010846 */
[----:B------:R-:W-:Y:S01]  /*6830*/  ISETP.GT.AND P3, PT, R103, 0x8, PT ;  /* 0x000000086700780c */ /* 0x000fe20003f64270 */
[----:B------:R-:W-:-:S01]  /*6840*/  FFMA.FTZ R131, R104, UR20, -R70 ;  /* 0x0000001468837c23 */ /* 0x000fc20008010846 */
[----:B------:R-:W-:Y:S01]  /*6850*/  FMNMX.FTZ R121, R122, R5, !PT ;  /* 0x000000057a797209 */ /* 0x000fe20007810000 */
[----:B------:R-:W2:Y:S01]  /*6860*/  MUFU.TANH R111, R111 ;  /* 0x0000006f006f7308 */ /* 0x000ea20000002400 */
[----:B-1----:R-:W-:Y:S01]  /*6870*/  FSEL R13, R13, -INF , P3 ;  /* 0xff8000000d0d7808 */ /* 0x002fe20001800000 */
[--C-:B------:R-:W-:Y:S01]  /*6880*/  FFMA.FTZ R105, R105, UR20, -R70.reuse ;  /* 0x0000001469697c23 */ /* 0x100fe20008010846 */
[----:B------:R-:W-:Y:S01]  /*6890*/  FMNMX.FTZ R130, R10, R121, !PT ;  /* 0x000000790a827209 */ /* 0x000fe20007810000 */
[--C-:B------:R-:W-:Y:S01]  /*68a0*/  FFMA.FTZ R108, R108, UR20, -R70.reuse ;  /* 0x000000146c6c7c23 */ /* 0x100fe20008010846 */
[----:B------:R-:W-:Y:S01]  /*68b0*/  ISETP.GT.AND P3, PT, R103, 0x10, PT ;  /* 0x000000106700780c */ /* 0x000fe20003f64270 */
[--C-:B------:R-:W-:Y:S01]  /*68c0*/  FFMA.FTZ R88, R88, UR20, -R70.reuse ;  /* 0x0000001458587c23 */ /* 0x100fe20008010846 */
[----:B---3--:R-:W-:Y:S01]  /*68d0*/  FSEL R104, R14, -INF , P4 ;  /* 0xff8000000e687808 */ /* 0x008fe20002000000 */
        /* <DEDUP_REMOVED lines=8> */
[----:B------:R0:W-:Y:S01]  /*6960*/  MUFU.EX2 R9, R129 ;  /* 0x0000008100097308 */ /* 0x0001e20000000800 */
[----:B------:R-:W-:Y:S01]  /*6970*/  ISETP.GT.AND P3, PT, R103, 0x18, PT ;  /* 0x000000186700780c */ /* 0x000fe20003f64270 */
[--C-:B------:R-:W-:Y:S01]  /*6980*/  FFMA.FTZ R7, R7, UR20, -R70.reuse ;  /* 0x0000001407077c23 */ /* 0x100fe20008010846 */
[----:B----4-:R-:W-:Y:S01]  /*6990*/  FSEL R120, R120, -INF , P4 ;  /* 0xff80000078787808 */ /* 0x010fe20002000000 */
[--C-:B------:R-:W-:Y:S01]  /*69a0*/  FFMA.FTZ R72, R72, UR20, -R70.reuse ;  /* 0x0000001448487c23 */ /* 0x100fe20008010846 */
[----:B------:R-:W-:Y:S01]  /*69b0*/  FMNMX.FTZ R121, R21, R130, !PT ;  /* 0x0000008215797209 */ /* 0x000fe20007810000 */
[--C-:B------:R-:W-:Y:S01]  /*69c0*/  FFMA.FTZ R75, R75, UR20, -R70.reuse ;  /* 0x000000144b4b7c23 */ /* 0x100fe20008010846 */
[----:B------:R-:W-:Y:S01]  /*69d0*/  ISETP.GT.AND P4, PT, R103, 0x19, PT ;  /* 0x000000196700780c */ /* 0x000fe20003f84270 */
[----:B------:R-:W3:Y:S01]  /*69e0*/  MUFU.TANH R115, R115 ;  /* 0x0000007300737308 */ /* 0x000ee20000002400 */
[----:B-----5:R-:W-:Y:S01]  /*69f0*/  FSEL R123, R123, -INF , P3 ;  /* 0xff8000007b7b7808 */ /* 0x020fe20001800000 */
[--C-:B0-----:R-:W-:Y:S01]  /*6a00*/  FFMA.FTZ R129, R109, UR20, -R70.reuse ;  /* 0x000000146d817c23 */ /* 0x101fe20008010846 */
[----:B------:R-:W-:Y:S01]  /*6a10*/  FMNMX.FTZ R130, R120, R121, !PT ;  /* 0x0000007978827209 */ /* 0x000fe20007810000 */
[--C-:B------:R-:W-:Y:S01]  /*6a20*/  FFMA.FTZ R76, R76, UR20, -R70.reuse ;  /* 0x000000144c4c7c23 */ /* 0x100fe20008010846 */
[----:B------:R-:W-:Y:S01]  /*6a30*/  ISETP.GT.AND P3, PT, R103, 0x20, PT ;  /* 0x000000206700780c */ /* 0x000fe20003f64270 */
[--C-:B------:R-:W-:Y:S01]  /*6a40*/  FFMA.FTZ R77, R77, UR20, -R70.reuse ;  /* 0x000000144d4d7c23 */ /* 0x100fe20008010846 */
[----:B------:R-:W-:Y:S01]  /*6a50*/  FSEL R124, R124, -INF , P4 ;  /* 0xff8000007c7c7808 */ /* 0x000fe20002000000 */
[----:B------:R-:W0:Y:S01]  /*6a60*/  MUFU.TANH R118, R118 ;  /* 0x0000007600767308 */ /* 0x000e220000002400 */
[----:B------:R-:W-:Y:S01]  /*6a70*/  FMNMX.FTZ R121, R123, R130, !PT ;  /* 0x000000827b797209 */ /* 0x000fe20007810000 */
[--C-:B------:R-:W-:Y:S01]  /*6a80*/  FFMA.FTZ R80, R80, UR20, -R70.reuse ;  /* 0x0000001450507c23 */ /* 0x100fe20008010846 */
[----:B------:R-:W-:Y:S01]  /*6a90*/  ISETP.GT.AND P4, PT, R103, 0x21, PT ;  /* 0x000000216700780c */ /* 0x000fe20003f84270 */
[--C-:B------:R-:W-:Y:S01]  /*6aa0*/  FFMA.FTZ R81, R81, UR20, -R70.reuse ;  /* 0x0000001451517c23 */ /* 0x100fe20008010846 */
[----:B------:R-:W-:Y:S01]  /*6ab0*/  FSEL R106, R106, -INF , P3 ;  /* 0xff8000006a6a7808 */ /* 0x000fe20001800000 */
[--C-:B------:R-:W-:Y:S01]  /*6ac0*/  FFMA.FTZ R60, R60, UR20, -R70.reuse ;  /* 0x000000143c3c7c23 */ /* 0x100fe20008010846 */
[----:B------:R-:W-:Y:S01]  /*6ad0*/  FMNMX.FTZ R121, R124, R121, !PT ;  /* 0x000000797c797209 */ /* 0x000fe20007810000 */
[----:B------:R4:W-:Y:S01]  /*6ae0*/  MUFU.EX2 R14, R131 ;  /* 0x00000083000e7308 */ /* 0x0009e20000000800 */
[----:B------:R-:W-:Y:S01]  /*6af0*/  ISETP.GT.AND P3, PT, R103, 0x28, PT ;  /* 0x000000286700780c */ /* 0x000fe20003f64270 */
[--C-:B------:R-:W-:Y:S01]  /*6b00*/  FFMA.FTZ R61, R61, UR20, -R70.reuse ;  /* 0x000000143d3d7c23 */ /* 0x100fe20008010846 */
[----:B--2---:R-:W-:Y:S01]  /*6b10*/  FSEL R109, R107, -INF , P4 ;  /* 0xff8000006b6d7808 */ /* 0x004fe20002000000 */
[--C-:B------:R-:W-:Y:S01]  /*6b20*/  FFMA.FTZ R64, R64, UR20, -R70.reuse ;  /* 0x0000001440407c23 */ /* 0x100fe20008010846 */
[----:B------:R-:W-:Y:S01]  /*6b30*/  FMNMX.FTZ R130, R106, R121, !PT ;  /* 0x000000796a827209 */ /* 0x000fe20007810000 */
[--C-:B------:R-:W-:Y:S01]  /*6b40*/  FFMA.FTZ R65, R65, UR20, -R70.reuse ;  /* 0x0000001441417c23 */ /* 0x100fe20008010846 */
[----:B------:R-:W-:Y:S01]  /*6b50*/  ISETP.GT.AND P4, PT, R103, 0x29, PT ;  /* 0x000000296700780c */ /* 0x000fe20003f84270 */
[----:B------:R-:W2:Y:S01]  /*6b60*/  MUFU.TANH R119, R119 ;  /* 0x0000007700777308 */ /* 0x000ea20000002400 */
[----:B------:R-:W-:Y:S01]  /*6b70*/  FSEL R110, R110, -INF , P3 ;  /* 0xff8000006e6e7808 */ /* 0x000fe20001800000 */
[--C-:B----4-:R-:W-:Y:S01]  /*6b80*/  FFMA.FTZ R131, R112, UR20, -R70.reuse ;  /* 0x0000001470837c23 */ /* 0x110fe20008010846 */
        /* <DEDUP_REMOVED lines=8> */
[C---:B------:R-:W-:Y:S01]  /*6c10*/  ISETP.GT.AND P4, PT, R103.reuse, 0x31, PT ;  /* 0x000000316700780c */ /* 0x040fe20003f84270 */
[--C-:B------:R-:W-:Y:S01]  /*6c20*/  FFMA.FTZ R78, R78, UR20, -R70.reuse ;  /* 0x000000144e4e7c23 */ /* 0x100fe20008010846 */
[----:B-1----:R-:W-:Y:S01]  /*6c30*/  FSEL R114, R114, -INF , P3 ;  /* 0xff80000072727808 */ /* 0x002fe20001800000 */
[----:B------:R-:W-:Y:S01]  /*6c40*/  FFMA.FTZ R84, R84, UR20, -R70 ;  /* 0x0000001454547c23 */ /* 0x000fe20008010846 */
[----:B------:R-:W-:Y:S01]  /*6c50*/  FMNMX.FTZ R121, R112, R121, !PT ;  /* 0x0000007970797209 */ /* 0x000fe20007810000 */
[----:B------:R-:W1:Y:S01]  /*6c60*/  MUFU.TANH R91, R91 ;  /* 0x0000005b005b7308 */ /* 0x000e620000002400 */
[----:B------:R-:W-:Y:S01]  /*6c70*/  ISETP.GT.AND P3, PT, R103, 0x38, PT ;  /* 0x000000386700780c */ /* 0x000fe20003f64270 */
[----:B------:R-:W-:-:S02]  /*6c80*/  WARPGROUP.DEPBAR.LE gsb0, 0x0 ;  /* 0x00008000000079c5 */ /* 0x000fc40000010000 */
[----:B---3--:R-:W-:Y:S02]  /*6c90*/  FSEL R115, R115, -INF , P4 ;  /* 0xff80000073737808 */ /* 0x008fe40002000000 */
[----:B------:R-:W-:Y:S02]  /*6ca0*/  FMNMX.FTZ R132, R114, R121, !PT ;  /* 0x0000007972847209 */ /* 0x000fe40007810000 */
[----:B------:R-:W3:Y:S01]  /*6cb0*/  MUFU.TANH R94, R94 ;  /* 0x0000005e005e7308 */ /* 0x000ee20000002400 */
[----:B------:R-:W-:Y:S02]  /*6cc0*/  ISETP.GT.AND P4, PT, R103, 0x39, PT ;  /* 0x000000396700780c */ /* 0x000fe40003f84270 */
[----:B0-----:R-:W-:Y:S02]  /*6cd0*/  FSEL R118, R118, -INF , P3 ;  /* 0xff80000076767808 */ /* 0x001fe40001800000 */
[----:B------:R-:W-:Y:S02]  /*6ce0*/  FMNMX.FTZ R121, R115, R132, !PT ;  /* 0x0000008473797209 */ /* 0x000fe40007810000 */
[----:B------:R-:W-:Y:S01]  /*6cf0*/  ISETP.GT.AND P3, PT, R103, 0x40, PT ;  /* 0x000000406700780c */ /* 0x000fe20003f64270 */
[----:B------:R-:W0:Y:S01]  /*6d00*/  MUFU.TANH R95, R95 ;  /* 0x0000005f005f7308 */ /* 0x000e220000002400 */
[----:B--2---:R-:W-:-:S02]  /*6d10*/  FSEL R119, R119, -INF , P4 ;  /* 0xff80000077777808 */ /* 0x004fc40002000000 */
[----:B------:R-:W-:Y:S01]  /*6d20*/  FMNMX.FTZ R116, R118, R121, !PT ;  /* 0x0000007976747209 */ /* 0x000fe20007810000 */
[----:B------:R-:W-:-:S01]  /*6d30*/  FFMA.FTZ R121, R117, UR20, -R70 ;  /* 0x0000001475797c23 */ /* 0x000fc20008010846 */
[----:B------:R-:W-:Y:S02]  /*6d40*/  ISETP.GT.AND P4, PT, R103, 0x41, PT ;  /* 0x000000416700780c */ /* 0x000fe40003f84270 */
[----:B----4-:R-:W-:Y:S01]  /*6d50*/  FSEL R90, R90, -INF , P3 ;  /* 0xff8000005a5a7808 */ /* 0x010fe20001800000 */
[----:B------:R-:W2:Y:S01]  /*6d60*/  MUFU.TANH R98, R98 ;  /* 0x0000006200627308 */ /* 0x000ea20000002400 */
[----:B------:R-:W-:Y:S02]  /*6d70*/  FMNMX.FTZ R117, R119, R116, !PT ;  /* 0x0000007477757209 */ /* 0x000fe40007810000 */
[----:B------:R-:W-:Y:S02]  /*6d80*/  ISETP.GT.AND P3, PT, R103, 0x48, PT ;  /* 0x000000486700780c */ /* 0x000fe40003f64270 */
[----:B-1----:R-:W-:-:S02]  /*6d90*/  FSEL R91, R91, -INF , P4 ;  /* 0xff8000005b5b7808 */ /* 0x002fc40002000000 */
[----:B------:R-:W-:Y:S01]  /*6da0*/  FMNMX.FTZ R132, R90, R117, !PT ;  /* 0x000000755a847209 */ /* 0x000fe20007810000 */
[----:B------:R-:W1:Y:S01]  /*6db0*/  MUFU.TANH R99, R99 ;  /* 0x0000006300637308 */ /* 0x000e620000002400 */
[----:B------:R-:W-:Y:S02]  /*6dc0*/  ISETP.GT.AND P4, PT, R103, 0x49, PT ;  /* 0x000000496700780c */ /* 0x000fe40003f84270 */
[----:B---3--:R-:W-:Y:S02]  /*6dd0*/  FSEL R94, R94, -INF , P3 ;  /* 0xff8000005e5e7808 */ /* 0x008fe40001800000 */
[----:B------:R-:W-:Y:S02]  /*6de0*/  FMNMX.FTZ R117, R91, R132, !PT ;  /* 0x000000845b757209 */ /* 0x000fe40007810000 */
[----:B------:R-:W-:Y:S01]  /*6df0*/  ISETP.GT.AND P3, PT, R103, 0x50, PT ;  /* 0x000000506700780c */ /* 0x000fe20003f64270 */
[----:B------:R-:W3:Y:S01]  /*6e00*/  MUFU.TANH R102, R102 ;  /* 0x0000006600667308 */ /* 0x000ee20000002400 */
[----:B0-----:R-:W-:-:S02]  /*6e10*/  FSEL R95, R95, -INF , P4 ;  /* 0xff8000005f5f7808 */ /* 0x001fc40002000000 */
[----:B------:R-:W-:Y:S02]  /*6e20*/  FMNMX.FTZ R132, R94, R117, !PT ;  /* 0x000000755e847209 */ /* 0x000fe40007810000 */
[----:B------:R-:W-:Y:S02]  /*6e30*/  ISETP.GT.AND P4, PT, R103, 0x51, PT ;  /* 0x000000516700780c */ /* 0x000fe40003f84270 */
[----:B--2---:R-:W-:Y:S01]  /*6e40*/  FSEL R98, R98, -INF , P3 ;  /* 0xff80000062627808 */ /* 0x004fe20001800000 */
[----:B------:R-:W0:Y:S01]  /*6e50*/  MUFU.TANH R125, R125 ;  /* 0x0000007d007d7308 */ /* 0x000e220000002400 */
        /* <DEDUP_REMOVED lines=9> */
[----:B------:R-:W2:Y:S01]  /*6ef0*/  MUFU.TANH R68, R68 ;  /* 0x0000004400447308 */ /* 0x000ea20000002400 */
[----:B0-----:R-:W-:-:S02]  /*6f00*/  FSEL R125, R125, -INF , P4 ;  /* 0xff8000007d7d7808 */ /* 0x001fc40002000000 */
        /* <DEDUP_REMOVED lines=8> */
[----:B------:R-:W0:Y:S01]  /*6f90*/  MUFU.TANH R82, R82 ;  /* 0x0000005200527308 */ /* 0x000e220000002400 */
[----:B------:R-:W-:Y:S01]  /*6fa0*/  ISETP.GT.AND P4, PT, R103, 0x69, PT ;  /* 0x000000696700780c */ /* 0x000fe20003f84270 */
[----:B------:R-:W-:Y:S01]  /*6fb0*/  FFMA.FTZ R132, R97, UR20, -R70 ;  /* 0x0000001461847c23 */ /* 0x000fe20008010846 */
[----:B--2---:R-:W-:Y:S02]  /*6fc0*/  FSEL R68, R68, -INF , P3 ;  /* 0xff80000044447808 */ /* 0x004fe40001800000 */
[----:B------:R-:W-:Y:S02]  /*6fd0*/  FMNMX.FTZ R117, R74, R117, !PT ;  /* 0x000000754a757209 */ /* 0x000fe40007810000 */
[----:B------:R-:W-:Y:S01]  /*6fe0*/  ISETP.GT.AND P3, PT, R103, 0x70, PT ;  /* 0x000000706700780c */ /* 0x000fe20003f64270 */
[----:B------:R-:W1:Y:S01]  /*6ff0*/  MUFU.TANH R83, R83 ;  /* 0x0000005300537308 */ /* 0x000e620000002400 */
[----:B------:R-:W-:-:S07]  /*7000*/  FMNMX.FTZ R117, R68, R117, !PT ;  /* 0x0000007544757209 */ /* 0x000fce0007810000 */
[----:B------:R-:W2:Y:S01]  /*7010*/  MUFU.TANH R86, R86 ;  /* 0x0000005600567308 */ /* 0x000ea20000002400 */
[----:B0-----:R-:W-:Y:S02]  /*7020*/  FSEL R82, R82, -INF , P3 ;  /* 0xff80000052527808 */ /* 0x001fe40001800000 */
[----:B------:R-:W-:-:S05]  /*7030*/  ISETP.GT.AND P3, PT, R103, 0x78, PT ;  /* 0x000000786700780c */ /* 0x000fca0003f64270 */
[----:B------:R0:W-:Y:S08]  /*7040*/  MUFU.EX2 R116, R121 ;  /* 0x0000007900747308 */ /* 0x0001f00000000800 */
[----:B------:R-:W3:Y:S01]  /*7050*/  MUFU.TANH R87, R87 ;  /* 0x0000005700577308 */ /* 0x000ee20000002400 */
[----:B0-----:R-:W-:-:S01]  /*7060*/  FFMA.FTZ R121, R96, UR20, -R70 ;  /* 0x0000001460797c23 */ /* 0x001fc20008010846 */
[----:B------:R-:W-:-:S02]  /*7070*/  FSEL R96, R79, -INF , P4 ;  /* 0xff8000004f607808 */ /* 0x000fc40002000000 */
[----:B------:R-:W-:Y:S02]  /*7080*/  ISETP.GT.AND P4, PT, R103, 0x71, PT ;  /* 0x000000716700780c */ /* 0x000fe40003f84270 */
[----:B------:R-:W-:Y:S02]  /*7090*/  FMNMX.FTZ R117, R96, R117, !PT ;  /* 0x0000007560757209 */ /* 0x000fe40007810000 */
[----:B------:R-:W0:Y:S01]  /*70a0*/  MUFU.TANH R58, R58 ;  /* 0x0000003a003a7308 */ /* 0x000e220000002400 */
[----:B-1----:R-:W-:Y:S02]  /*70b0*/  FSEL R83, R83, -INF , P4 ;  /* 0xff80000053537808 */ /* 0x002fe40002000000 */
[----:B------:R-:W-:Y:S02]  /*70c0*/  FMNMX.FTZ R134, R82, R117, !PT ;  /* 0x0000007552867209 */ /* 0x000fe40007810000 */
[----:B------:R-:W-:Y:S02]  /*70d0*/  ISETP.GT.AND P4, PT, R103, 0x79, PT ;  /* 0x000000796700780c */ /* 0x000fe40003f84270 */
[----:B--2---:R-:W-:Y:S01]  /*70e0*/  FSEL R86, R86, -INF , P3 ;  /* 0xff80000056567808 */ /* 0x004fe20001800000 */
[----:B------:R-:W1:Y:S01]  /*70f0*/  MUFU.TANH R59, R59 ;  /* 0x0000003b003b7308 */ /* 0x000e620000002400 */
[----:B------:R-:W-:-:S02]  /*7100*/  FMNMX.FTZ R117, R83, R134, !PT ;  /* 0x0000008653757209 */ /* 0x000fc40007810000 */
[----:B------:R-:W-:Y:S02]  /*7110*/  ISETP.GT.AND P3, PT, R103, 0x80, PT ;  /* 0x000000806700780c */ /* 0x000fe40003f64270 */
[----:B---3--:R-:W-:Y:S02]  /*7120*/  FSEL R97, R87, -INF , P4 ;  /* 0xff80000057617808 */ /* 0x008fe40002000000 */
[C---:B------:R-:W-:Y:S01]  /*7130*/  ISETP.GT.AND P4, PT, R103.reuse, 0x81, PT ;  /* 0x000000816700780c */ /* 0x040fe20003f84270 */
[----:B------:R-:W2:Y:S01]  /*7140*/  MUFU.TANH R62, R62 ;  /* 0x0000003e003e7308 */ /* 0x000ea20000002400 */
[----:B0-----:R-:W-:Y:S02]  /*7150*/  FSEL R58, R58, -INF , P3 ;  /* 0xff8000003a3a7808 */ /* 0x001fe40001800000 */
[----:B------:R-:W-:-:S05]  /*7160*/  ISETP.GT.AND P3, PT, R103, 0x88, PT ;  /* 0x000000886700780c */ /* 0x000fca0003f64270 */
[----:B------:R0:W-:Y:S01]  /*7170*/  MUFU.EX2 R79, R121 ;  /* 0x00000079004f7308 */ /* 0x0001e20000000800 */
[----:B-1----:R-:W-:Y:S02]  /*7180*/  FSEL R59, R59, -INF , P4 ;  /* 0xff8000003b3b7808 */ /* 0x002fe40002000000 */
[----:B------:R-:W-:-:S05]  /*7190*/  ISETP.GT.AND P4, PT, R103, 0x89, PT ;  /* 0x000000896700780c */ /* 0x000fca0003f84270 */
[----:B------:R-:W1:Y:S01]  /*71a0*/  MUFU.TANH R63, R63 ;  /* 0x0000003f003f7308 */ /* 0x000e620000002400 */
[----:B0-----:R-:W-:-:S01]  /*71b0*/  FFMA.FTZ R121, R100, UR20, -R70 ;  /* 0x0000001464797c23 */ /* 0x001fc20008010846 */
[----:B------:R-:W-:Y:S01]  /*71c0*/  FMNMX.FTZ R100, R86, R117, !PT ;  /* 0x0000007556647209 */ /* 0x000fe20007810000 */
[----:B------:R-:W-:-:S01]  /*71d0*/  FFMA.FTZ R117, R101, UR20, -R70 ;  /* 0x0000001465757c23 */ /* 0x000fc20008010846 */
[----:B--2---:R-:W-:Y:S02]  /*71e0*/  FSEL R62, R62, -INF , P3 ;  /* 0xff8000003e3e7808 */ /* 0x004fe40001800000 */
[----:B------:R-:W-:Y:S02]  /*71f0*/  FMNMX.FTZ R101, R97, R100, !PT ;  /* 0x0000006461657209 */ /* 0x000fe40007810000 */
[----:B------:R-:W0:Y:S01]  /*7200*/  MUFU.TANH R66, R66 ;  /* 0x0000004200427308 */ /* 0x000e220000002400 */
[----:B------:R-:W-:Y:S02]  /*7210*/  ISETP.GT.AND P3, PT, R103, 0x90, PT ;  /* 0x000000906700780c */ /* 0x000fe40003f64270 */
[----:B------:R-:W-:-:S04]  /*7220*/  FMNMX.FTZ R134, R58, R101, !PT ;  /* 0x000000653a867209 */ /* 0x000fc80007810000 */
[----:B------:R-:W-:Y:S01]  /*7230*/  FMNMX.FTZ R101, R59, R134, !PT ;  /* 0x000000863b657209 */ /* 0x000fe20007810000 */
[----:B------:R-:W2:Y:S01]  /*7240*/  MUFU.TANH R67, R67 ;  /* 0x0000004300437308 */ /* 0x000ea20000002400 */
[----:B-1----:R-:W-:Y:S02]  /*7250*/  FSEL R63, R63, -INF , P4 ;  /* 0xff8000003f3f7808 */ /* 0x002fe40002000000 */
[----:B------:R-:W-:Y:S02]  /*7260*/  FMNMX.FTZ R134, R62, R101, !PT ;  /* 0x000000653e867209 */ /* 0x000fe40007810000 */
[----:B------:R-:W-:Y:S02]  /*7270*/  ISETP.GT.AND P4, PT, R103, 0x91, PT ;  /* 0x000000916700780c */ /* 0x000fe40003f84270 */
[----:B------:R-:W-:Y:S01]  /*7280*/  FMNMX.FTZ R101, R63, R134, !PT ;  /* 0x000000863f657209 */ /* 0x000fe20007810000 */
[----:B------:R-:W1:Y:S01]  /*7290*/  MUFU.TANH R126, R126 ;  /* 0x0000007e007e7308 */ /* 0x000e620000002400 */
[----:B0-----:R-:W-:-:S02]  /*72a0*/  FSEL R66, R66, -INF , P3 ;  /* 0xff80000042427808 */ /* 0x001fc40001800000 */
[----:B------:R-:W-:Y:S02]  /*72b0*/  ISETP.GT.AND P3, PT, R103, 0x98, PT ;  /* 0x000000986700780c */ /* 0x000fe40003f64270 */
[----:B------:R-:W-:-:S03]  /*72c0*/  FMNMX.FTZ R134, R66, R101, !PT ;  /* 0x0000006542867209 */ /* 0x000fc60007810000 */
[----:B------:R-:W0:Y:S01]  /*72d0*/  MUFU.TANH R71, R71 ;  /* 0x0000004700477308 */ /* 0x000e220000002400 */
[----:B--2---:R-:W-:Y:S02]  /*72e0*/  FSEL R67, R67, -INF , P4 ;  /* 0xff80000043437808 */ /* 0x004fe40002000000 */
[----:B------:R-:W-:Y:S02]  /*72f0*/  ISETP.GT.AND P4, PT, R103, 0x99, PT ;  /* 0x000000996700780c */ /* 0x000fe40003f84270 */
[----:B------:R-:W-:-:S03]  /*7300*/  FMNMX.FTZ R101, R67, R134, !PT ;  /* 0x0000008643657209 */ /* 0x000fc60007810000 */
[----:B------:R-:W-:Y:S01]  /*7310*/  MUFU.EX2 R100, R117 ;  /* 0x0000007500647308 */ /* 0x000fe20000000800 */
[----:B-1----:R-:W-:-:S04]  /*7320*/  FSEL R126, R126, -INF , P3 ;  /* 0xff8000007e7e7808 */ /* 0x002fc80001800000 */
[----:B------:R-:W-:-:S03]  /*7330*/  FMNMX.FTZ R134, R126, R101, !PT ;  /* 0x000000657e867209 */ /* 0x000fc60007810000 */
[----:B------:R-:W-:Y:S01]  /*7340*/  MUFU.EX2 R128, R128 ;  /* 0x0000008000807308 */ /* 0x000fe20000000800 */
[----:B0-----:R-:W-:-:S04]  /*7350*/  FSEL R71, R71, -INF , P4 ;  /* 0xff80000047477808 */ /* 0x001fc80002000000 */
[----:B------:R-:W-:Y:S01]  /*7360*/  FMNMX.FTZ R101, R71, R134, !PT ;  /* 0x0000008647657209 */ /* 0x000fe20007810000 */
[----:B------:R-:W-:-:S01]  /*7370*/  FFMA.FTZ R134, R57, UR20, -R70 ;  /* 0x0000001439867c23 */ /* 0x000fc20008010846 */
[----:B------:R-:W-:Y:S01]  /*7380*/  FFMA.FTZ R70, R85, UR20, -R70 ;  /* 0x0000001455467c23 */ /* 0x000fe20008010846 */
[----:B------:R-:W-:Y:S02]  /*7390*/  MUFU.EX2 R127, R127 ;  /* 0x0000007f007f7308 */ /* 0x000fe40000000800 */
[----:B------:R-:W0:Y:S06]  /*73a0*/  SHFL.BFLY PT, R148, R101, 0x2, 0x1f ;  /* 0x0c401f0065947f89 */ /* 0x000e2c00000e0000 */
[----:B------:R-:W-:Y:S08]  /*73b0*/  MUFU.EX2 R8, R8 ;  /* 0x0000000800087308 */ /* 0x000ff00000000800 */
[----:B------:R-:W-:Y:S08]  /*73c0*/  MUFU.EX2 R11, R11 ;  /* 0x0000000b000b7308 */ /* 0x000ff00000000800 */
[----:B------:R-:W-:Y:S01]  /*73d0*/  MUFU.EX2 R12, R12 ;  /* 0x0000000c000c7308 */ /* 0x000fe20000000800 */
[----:B0-----:R-:W-:-:S02]  /*73e0*/  FMNMX.FTZ R148, R101, R148, !PT ;  /* 0x0000009465947209 */ /* 0x001fc40007810000 */
[----:B------:R-:W-:-:S03]  /*73f0*/  FSEL R101, R56, RZ, P2 ;  /* 0x000000ff38657208 */ /* 0x000fc60001000000 */
[----:B------:R-:W0:Y:S02]  /*7400*/  SHFL.BFLY PT, R57, R148, 0x1, 0x1f ;  /* 0x0c201f0094397f89 */ /* 0x000e2400000e0000 */
[----:B------:R-:W-:Y:S01]  /*7410*/  MUFU.EX2 R73, R73 ;  /* 0x0000004900497308 */ /* 0x000fe20000000800 */
[----:B------:R-:W-:-:S04]  /*7420*/  FADD.FTZ R6, -R101, R6 ;  /* 0x0000000665067221 */ /* 0x000fc80000010100 */
[----:B------:R-:W-:-:S03]  /*7430*/  FMUL.FTZ R85, R6, UR20 ;  /* 0x0000001406557c20 */ /* 0x000fc60008410000 */
[----:B------:R1:W-:Y:S08]  /*7440*/  MUFU.EX2 R101, R70 ;  /* 0x0000004600657308 */ /* 0x0003f00000000800 */
[----:B------:R-:W2:Y:S01]  /*7450*/  MUFU.EX2 R85, R85 ;  /* 0x0000005500557308 */ /* 0x000ea20000000800 */
[----:B0-----:R-:W-:Y:S01]  /*7460*/  FMNMX.FTZ R57, R148, R57, !PT ;  /* 0x0000003994397209 */ /* 0x001fe20007810000 */
[----:B------:R-:W-:-:S06]  /*7470*/  IMAD.U32 R148, RZ, RZ, UR20 ;  /* 0x00000014ff947e24 */ /* 0x000fcc000f8e00ff */
[----:B------:R-:W-:Y:S01]  /*7480*/  MUFU.EX2 R107, R129 ;  /* 0x00000081006b7308 */ /* 0x000fe20000000800 */
[C---:B------:R-:W-:Y:S01]  /*7490*/  FSETP.NEU.FTZ.AND P2, PT, R57.reuse, -INF , PT ;  /* 0xff8000003900780b */ /* 0x040fe20003f5d000 */
[----:B------:R-:W-:-:S05]  /*74a0*/  FFMA.FTZ R103, R57, R148, -8 ;  /* 0xc100000039677423 */ /* 0x000fca0000010094 */
[----:B------:R-:W-:Y:S01]  /*74b0*/  FSEL R103, R103, RZ, P2 ;  /* 0x000000ff67677208 */ /* 0x000fe20001000000 */
[----:B------:R0:W-:Y:S04]  /*74c0*/  MUFU.EX2 R87, R121 ;  /* 0x0000007900577308 */ /* 0x0001e80000000800 */
        /* <DEDUP_REMOVED lines=8> */
[----:B-1----:R-:W-:-:S01]  /*7550*/  FFMA.FTZ R70, R120, UR20, -R103 ;  /* 0x0000001478467c23 */ /* 0x002fc20008010867 */
[--C-:B------:R-:W-:Y:S01]  /*7560*/  FFMA.FTZ R120, R94, UR20, -R103.reuse ;  /* 0x000000145e787c23 */ /* 0x100fe20008010867 */
[----:B------:R-:W-:-:S01]  /*7570*/  FFMA.FTZ R117, R122, UR20, -R103 ;  /* 0x000000147a757c23 */ /* 0x000fc20008010867 */
[----:B------:R-:W-:Y:S01]  /*7580*/  MUFU.EX2 R6, R6 ;  /* 0x0000000600067308 */ /* 0x000fe20000000800 */
[----:B------:R-:W-:-:S01]  /*7590*/  FADD.FTZ R118, -R118, R5 ;  /* 0x0000000576767221 */ /* 0x000fc20000010100 */
[--C-:B------:R-:W-:Y:S01]  /*75a0*/  FFMA.FTZ R21, R21, UR20, -R103.reuse ;  /* 0x0000001415157c23 */ /* 0x100fe20008010867 */
[----:B0-----:R-:W-:-:S01]  /*75b0*/  FFMA.FTZ R121, R124, UR20, -R103 ;  /* 0x000000147c797c23 */ /* 0x001fc20008010867 */
[--C-:B------:R-:W-:Y:S01]  /*75c0*/  FFMA.FTZ R106, R106, UR20, -R103.reuse ;  /* 0x000000146a6a7c23 */ /* 0x100fe20008010867 */
[----:B------:R-:W-:Y:S01]  /*75d0*/  FMUL.FTZ R94, R118, UR20 ;  /* 0x00000014765e7c20 */ /* 0x000fe20008410000 */
[--C-:B------:R-:W-:Y:S01]  /*75e0*/  FFMA.FTZ R118, R95, UR20, -R103.reuse ;  /* 0x000000145f767c23 */ /* 0x100fe20008010867 */
[----:B------:R-:W-:-:S01]  /*75f0*/  FFMA.FTZ R95, R98, UR20, -R103 ;  /* 0x00000014625f7c23 */ /* 0x000fc20008010867 */
[----:B------:R-:W-:Y:S01]  /*7600*/  MUFU.EX2 R117, R117 ;  /* 0x0000007500757308 */ /* 0x000fe20000000800 */
[----:B------:R-:W-:-:S01]  /*7610*/  FFMA.FTZ R98, R99, UR20, -R103 ;  /* 0x0000001463627c23 */ /* 0x000fc20008010867 */
[----:B------:R-:W-:Y:S01]  /*7620*/  FFMA.FTZ R99, R102, UR20, -R103 ;  /* 0x0000001466637c23 */ /* 0x000fe20008010867 */
[----:B--2---:R-:W-:-:S01]  /*7630*/  FFMA.FTZ R102, R85, R3, R128 ;  /* 0x0000000355667223 */ /* 0x004fc20000010080 */
        /* <DEDUP_REMOVED lines=25> */
[----:B------:R-:W-:-:S01]  /*77d0*/  FADD.FTZ R3, R6, R3 ;  /* 0x0000000306037221 */ /* 0x000fc20000010000 */
[--C-:B------:R-:W-:Y:S01]  /*77e0*/  FFMA.FTZ R67, R67, UR20, -R103.reuse ;  /* 0x0000001443437c23 */ /* 0x100fe20008010867 */
[----:B------:R-:W-:-:S01]  /*77f0*/  FFMA.FTZ R71, R71, UR20, -R103 ;  /* 0x0000001447477c23 */ /* 0x000fc20008010867 */
[----:B------:R-:W0:Y:S08]  /*7800*/  MUFU.EX2 R21, R21 ;  /* 0x0000001500157308 */ /* 0x000e300000000800 */
[----:B------:R-:W3:Y:S08]  /*7810*/  MUFU.EX2 R70, R70 ;  /* 0x0000004600467308 */ /* 0x000ef00000000800 */
[----:B------:R-:W4:Y:S08]  /*7820*/  MUFU.EX2 R20, R20 ;  /* 0x0000001400147308 */ /* 0x000f300000000800 */
[----:B------:R-:W5:Y:S08]  /*7830*/  MUFU.EX2 R104, R104 ;  /* 0x0000006800687308 */ /* 0x000f700000000800 */
        /* <DEDUP_REMOVED lines=10> */
[----:B----4-:R-:W-:-:S02]  /*78e0*/  FADD.FTZ R2, R20, R125 ;  /* 0x0000007d14027221 */ /* 0x010fc40000010000 */
[----:B------:R-:W0:Y:S01]  /*78f0*/  MUFU.EX2 R105, R105 ;  /* 0x0000006900697308 */ /* 0x000e220000000800 */
[----:B-----5:R-:W-:-:S01]  /*7900*/  FADD.FTZ R120, R104, R3 ;  /* 0x0000000368787221 */ /* 0x020fc20000010000 */
[----:B------:R-:W-:-:S03]  /*7910*/  FADD.FTZ R3, R9, R2 ;  /* 0x0000000209037221 */ /* 0x000fc60000010000 */
[----:B------:R-:W-:Y:S01]  /*7920*/  FADD.FTZ R125, R121, R120 ;  /* 0x00000078797d7221 */ /* 0x000fe20000010000 */
[----:B------:R-:W-:-:S02]  /*7930*/  FADD.FTZ R2, R14, R3 ;  /* 0x000000030e027221 */ /* 0x000fc40000010000 */
        /* <DEDUP_REMOVED lines=39> */
[----:B------:R-:W-:-:S06]  /*7bb0*/  FADD.FTZ R3, R5, R96 ;  /* 0x0000006005037221 */ /* 0x000fcc0000010000 */
[----:B------:R-:W2:Y:S01]  /*7bc0*/  MUFU.EX2 R95, R95 ;  /* 0x0000005f005f7308 */ /* 0x000ea20000000800 */
[----:B-1----:R-:W-:-:S07]  /*7bd0*/  FADD.FTZ R2, R93, R2 ;  /* 0x000000025d027221 */ /* 0x002fce0000010000 */
[----:B------:R-:W1:Y:S01]  /*7be0*/  MUFU.EX2 R132, R132 ;  /* 0x0000008400847308 */ /* 0x000e620000000800 */
[----:B0-----:R-:W-:-:S01]  /*7bf0*/  FADD.FTZ R96, R118, R3 ;  /* 0x0000000376607221 */ /* 0x001fc20000010000 */
[----:B------:R-:W-:-:S06]  /*7c00*/  FADD.FTZ R3, R79, R2 ;  /* 0x000000024f037221 */ /* 0x000fcc0000010000 */
[----:B------:R-:W0:Y:S01]  /*7c10*/  MUFU.EX2 R98, R98 ;  /* 0x0000006200627308 */ /* 0x000e220000000800 */
[----:B--2---:R-:W-:-:S07]  /*7c20*/  FADD.FTZ R129, R95, R96 ;  /* 0x000000605f817221 */ /* 0x004fce0000010000 */
[----:B------:R-:W2:Y:S01]  /*7c30*/  MUFU.EX2 R99, R99 ;  /* 0x0000006300637308 */ /* 0x000ea20000000800 */
[----:B-1----:R-:W-:-:S04]  /*7c40*/  FADD.FTZ R2, R132, R3 ;  /* 0x0000000384027221 */ /* 0x002fc80000010000 */
        /* <DEDUP_REMOVED lines=41> */
[----:B------:R-:W-:-:S04]  /*7ee0*/  IMAD.U32 R2, RZ, RZ, UR21 ;  /* 0x00000015ff027e24 */ /* 0x000fc8000f8e00ff */
[----:B------:R-:W-:Y:S02]  /*7ef0*/  @!P1 VIADD R2, R2, 0x13240 ;  /* 0x0001324002029836 */ /* 0x000fe40000000000 */
[----:B------:R-:W0:Y:S01]  /*7f00*/  MUFU.EX2 R61, R61 ;  /* 0x0000003d003d7308 */ /* 0x000e220000000800 */
[----:B--2---:R-:W-:-:S02]  /*7f10*/  FADD.FTZ R120, R60, R129 ;  /* 0x000000813c787221 */ /* 0x004fc40000010000 */
[----:B------:R-:W-:-:S04]  /*7f20*/  @!P1 PRMT R2, RZ, 0x654, R2 ;  /* 0x00000654ff029816 */ /* 0x000fc80000000002 */
[----:B------:R2:W-:Y:S01]  /*7f30*/  @!P1 SYNCS.ARRIVE.TRANS64.RED.A1T0 RZ, [R2+URZ], RZ ;  /* 0x000000ff02ff99a7 */ /* 0x0005e2000810043f */
        /* <DEDUP_REMOVED lines=25> */
[----:B------:R-:W-:Y:S01]  /*80d0*/  FADD.FTZ R3, R101, R2 ;  /* 0x0000000265037221 */ /* 0x000fe20000010000 */
[----:B0-----:R-:W-:-:S01]  /*80e0*/  FADD.FTZ R2, R71, R120 ;  /* 0x0000007847027221 */ /* 0x001fc20000010000 */
[----:B------:R-:W-:Y:S06]  /*80f0*/  @!P0 BRA `(.L_x_11833) ;  /* 0x0000000000048947 */ /* 0x000fec0003800000 */
[----:B------:R-:W-:Y:S01]  /*8100*/  BPT.TRAP 0x1 ;  /* 0x000000040000795c */ /* 0x000fe20000300000 */
.L_x_11833:
        /* <DEDUP_REMOVED lines=79> */
[----:B------:R-:W-:-:S02]  /*8600*/  F2FP.SATFINITE.E4M3.F32.PACK_AB_MERGE_C R138, R78, R69, R84 ;  /* 0x000000454e8a723e */ /* 0x000fc40004807054 */
[----:B------:R-:W-:Y:S02]  /*8610*/  F2FP.SATFINITE.E4M3.F32.PACK_AB_MERGE_C R139, R67, R66, R71 ;  /* 0x00000042438b723e */ /* 0x000fe40004807047 */
[----:B------:R-:W-:Y:S01]  /*8620*/  MOV R6, R56 ;  /* 0x0000003800067202 */ /* 0x000fe20000000f00 */
[----:B------:R-:W-:Y:S06]  /*8630*/  @P2 BRA `(.L_x_11834) ;  /* 0xffffffc8003c2947 */ /* 0x000fec000383ffff */
.L_x_11824:
[----:B------:R-:W-:-:S13]  /*8640*/  ISETP.LE.AND P2, PT, RZ, UR23, PT ;  /* 0x00000017ff007c0c */ /* 0x000fda000bf43270 */
[----:B------:R-:W-:Y:S05]  /*8650*/  @!P2 BRA `(.L_x_11835) ;  /* 0x0000002c0020a947 */ /* 0x000fea0003800000 */
[----:B------:R-:W-:Y:S01]  /*8660*/  IMAD.MOV.U32 R6, RZ, RZ, R57 ;  /* 0x000000ffff067224 */ /* 0x000fe200078e0039 */
[----:B------:R-:W-:Y:S01]  /*8670*/  UMOV UR22, UR36 ;  /* 0x0000002400167c82 */ /* 0x000fe20008000000 */
[----:B------:R-:W-:Y:S01]  /*8680*/  IMAD.MOV.U32 R5, RZ, RZ, R56 ;  /* 0x000000ffff057224 */ /* 0x000fe200078e0038 */
[----:B------:R-:W-:Y:S01]  /*8690*/  UMOV UR21, UR37 ;  /* 0x0000002500157c82 */ /* 0x000fe20008000000 */
[----:B------:R-:W-:-:S05]  /*86a0*/  ULDC UR20, c[0x0][0x988] ;  /* 0x0002620000147ab9 */ /* 0x000fca0000000800 */
.L_x_11845:
[----:B------:R-:W-:-:S04]  /*86b0*/  UIADD3 UR37, UR21, 0x1, URZ ;  /* 0x0000000115257890 */ /* 0x000fc8000fffe03f */
[----:B------:R-:W-:-:S04]  /*86c0*/  UISETP.NE.AND UP0, UPT, UR37, 0x2, UPT ;  /* 0x000000022500788c */ /* 0x000fc8000bf05270 */
[----:B------:R-:W-:Y:S02]  /*86d0*/  USEL UR36, URZ, 0x1, UP0 ;  /* 0x000000013f247887 */ /* 0x000fe40008000000 */
[----:B------:R-:W-:Y:S02]  /*86e0*/  USEL UR37, UR37, URZ, UP0 ;  /* 0x0000003f25257287 */ /* 0x000fe40008000000 */
[----:B------:R-:W-:Y:S01]  /*86f0*/  ULOP3.LUT UR36, UR22, UR36, URZ, 0x3c, !UPT ;  /* 0x0000002416247292 */ /* 0x000fe2000f8e3c3f */
[----:B------:R-:W-:Y:S11]  /*8700*/  @!P0 BRA `(.L_x_11836) ;  /* 0x0000000000048947 */ /* 0x000ff60003800000 */
[----:B------:R-:W-:Y:S01]  /*8710*/  BPT.TRAP 0x1 ;  /* 0x000000040000795c */ /* 0x000fe20000300000 */
.L_x_11836:
[----:B------:R-:W-:Y:S01]  /*8720*/  ULEA UR6, UR37, UR45, 0x3 ;  /* 0x0000002d25067291 */ /* 0x000fe2000f8e183f */
[----:B------:R-:W-:-:S05]  /*8730*/  IMAD.U32 R7, RZ, RZ, UR36 ;  /* 0x00000024ff077e24 */ /* 0x000fca000f8e00ff */
[----:B------:R-:W-:-:S04]  /*8740*/  SHF.L.U32 R7, R7, 0x1f, RZ ;  /* 0x0000001f07077819 */ /* 0x000fc800000006ff */
[----:B------:R0:W1:Y:S01]  /*8750*/  SYNCS.PHASECHK.TRANS64.TRYWAIT P2, [UR6+0x13230], R7 ;  /* 0x01323007ff0075a7 */ /* 0x0000620008040146 */
[----:B------:R-:W-:Y:S05]  /*8760*/  @!P0 BRA `(.L_x_11837) ;  /* 0x0000000000048947 */ /* 0x000fea0003800000 */
[----:B------:R-:W-:Y:S01]  /*8770*/  BPT.TRAP 0x1 ;  /* 0x000000040000795c */ /* 0x000fe20000300000 */
.L_x_11837:
[----:B-1----:R-:W-:Y:S05]  /*8780*/  @P2 BRA `(.L_x_11838) ;  /* 0x0000000000082947 */ /* 0x002fea0003800000 */
[----:B------:R-:W1:Y:S02]  /*8790*/  SYNCS.PHASECHK.TRANS64.TRYWAIT P2, [UR6+0x13230], R7 ;  /* 0x01323007ff0075a7 */ /* 0x000e640008040146 */
[----:B-1----:R-:W-:Y:S05]  /*87a0*/  @!P2 BRA `(.L_x_11839) ;  /* 0x0000009400a8a947 */ /* 0x002fea0003800000 */
.L_x_11838:
        /* <DEDUP_REMOVED lines=64> */
.L_x_11840:
[----:B------:R-:W-:Y:S01]  /*8bb0*/  ULEA UR11, UR21, UR45, 0x3 ;  /* 0x0000002d150b7291 */ /* 0x000fe2000f8e183f */
[----:B01----:R-:W-:-:S05]  /*8bc0*/  IMAD.U32 R7, RZ, RZ, UR22 ;  /* 0x00000016ff077e24 */ /* 0x003fca000f8e00ff */
[----:B------:R-:W-:-:S04]  /*8bd0*/  SHF.L.U32 R7, R7, 0x1f, RZ ;  /* 0x0000001f07077819 */ /* 0x000fc800000006ff */
[----:B------:R0:W1:Y:S01]  /*8be0*/  SYNCS.PHASECHK.TRANS64.TRYWAIT P2, [UR11+0x13250], R7 ;  /* 0x01325007ff0075a7 */ /* 0x000062000804014b */
[----:B------:R-:W-:Y:S05]  /*8bf0*/  @!P0 BRA `(.L_x_11841) ;  /* 0x0000000000048947 */ /* 0x000fea0003800000 */
[----:B------:R-:W-:Y:S01]  /*8c00*/  BPT.TRAP 0x1 ;  /* 0x000000040000795c */ /* 0x000fe20000300000 */
.L_x_11841:
[----:B-1----:R-:W-:Y:S05]  /*8c10*/  @P2 BRA `(.L_x_11842) ;  /* 0x0000000000082947 */ /* 0x002fea0003800000 */
[----:B------:R-:W1:Y:S02]  /*8c20*/  SYNCS.PHASECHK.TRANS64.TRYWAIT P2, [UR11+0x13250], R7 ;  /* 0x01325007ff0075a7 */ /* 0x000e64000804014b */
[----:B-1----:R-:W-:Y:S05]  /*8c30*/  @!P2 BRA `(.L_x_11843) ;  /* 0x00000090009ca947 */ /* 0x002fea0003800000 */
.L_x_11842:
[C---:B-1----:R-:W-:Y:S01]  /*8c40*/  FMUL.FTZ R8, R0.reuse, R120 ;  /* 0x0000007800087220 */ /* 0x042fe20000410000 */
[C---:B------:R-:W-:Y:S01]  /*8c50*/  FMUL.FTZ R9, R0.reuse, R122 ;  /* 0x0000007a00097220 */ /* 0x040fe20000410000 */
[C---:B0-----:R-:W-:Y:S01]  /*8c60*/  FMUL.FTZ R7, R0.reuse, R121 ;  /* 0x0000007900077220 */ /* 0x041fe20000410000 */
        /* <DEDUP_REMOVED lines=23> */
[C---:B------:R-:W-:Y:S01]  /*8de0*/  FMUL.FTZ R110, R0.reuse, R110 ;  /* 0x0000006e006e7220 */ /* 0x040fe20000410000 */
[C---:B------:R-:W-:Y:S01]  /*8df0*/  FMUL.FTZ R109, R0.reuse, R109 ;  /* 0x0000006d006d7220 */ /* 0x040fe20000410000 */
[----:B------:R-:W-:Y:S01]  /*8e00*/  USHF.R.U32.HI UR6, URZ, 0x4, UR6 ;  /* 0x000000043f067899 */ /* 0x000fe20008011606 */
[C---:B------:R-:W-:Y:S01]  /*8e10*/  FMUL.FTZ R111, R0.reuse, R111 ;  /* 0x0000006f006f7220 */ /* 0x040fe20000410000 */
[----:B------:R-:W0:Y:S01]  /*8e20*/  MUFU.TANH R10, R10 ;  /* 0x0000000a000a7308 */ /* 0x000e220000002400 */
[----:B-1----:R-:W-:Y:S01]  /*8e30*/  FMNMX.FTZ R125, R9, R6, !PT ;  /* 0x00000006097d7209 */ /* 0x002fe20007810000 */
[----:B------:R-:W-:Y:S01]  /*8e40*/  ULOP3.LUT UR6, UR6, 0x3fff, URZ, 0xc0, !UPT ;  /* 0x00003fff06067892 */ /* 0x000fe2000f8ec03f */
[C---:B------:R-:W-:Y:S01]  /*8e50*/  FMUL.FTZ R112, R0.reuse, R112 ;  /* 0x0000007000707220 */ /* 0x040fe20000410000 */
[C---:B------:R-:W-:Y:S01]  /*8e60*/  FMUL.FTZ R114, R0.reuse, R114 ;  /* 0x0000007200727220 */ /* 0x040fe20000410000 */
[C---:B------:R-:W-:Y:S01]  /*8e70*/  FMUL.FTZ R113, R0.reuse, R113 ;  /* 0x0000007100717220 */ /* 0x040fe20000410000 */
[----:B------:R-:W-:Y:S01]  /*8e80*/  ULOP3.LUT UR6, UR6, 0x10000, URZ, 0xfc, !UPT ;  /* 0x0001000006067892 */ /* 0x000fe2000f8efc3f */
[C---:B------:R-:W-:Y:S01]  /*8e90*/  FMUL.FTZ R115, R0.reuse, R115 ;  /* 0x0000007300737220 */ /* 0x040fe20000410000 */
[----:B------:R-:W1:Y:S01]  /*8ea0*/  MUFU.TANH R11, R11 ;  /* 0x0000000b000b7308 */ /* 0x000e620000002400 */
[----:B--2---:R-:W-:Y:S01]  /*8eb0*/  FMNMX.FTZ R126, R7, R126, !PT ;  /* 0x0000007e077e7209 */ /* 0x004fe20007810000 */
[----:B------:R-:W-:Y:S01]  /*8ec0*/  UIMAD UR10, UR21, 0x280, UR6 ;  /* 0x00000280150a78a4 */ /* 0x000fe2000f8e0206 */
[C---:B------:R-:W-:Y:S01]  /*8ed0*/  FMUL.FTZ R116, R0.reuse, R116 ;  /* 0x0000007400747220 */ /* 0x040fe20000410000 */
[----:B------:R-:W-:Y:S01]  /*8ee0*/  WARPGROUP.ARRIVE ;  /* 0x00000000000079c5 */ /* 0x000fe20000000000 */
[C---:B------:R-:W-:Y:S01]  /*8ef0*/  FMUL.FTZ R118, R0.reuse, R118 ;  /* 0x0000007600767220 */ /* 0x040fe20000410000 */
[----:B------:R-:W-:Y:S01]  /*8f00*/  FMUL.FTZ R117, R0, R117 ;  /* 0x0000007500757220 */ /* 0x000fe20000410000 */
[----:B------:R-:W-:Y:S01]  /*8f10*/  UMOV UR7, 0xc0000010 ;  /* 0xc000001000077882 */ /* 0x000fe20000000000 */
[----:B------:R-:W2:Y:S01]  /*8f20*/  MUFU.TANH R13, R13 ;  /* 0x0000000d000d7308 */ /* 0x000ea20000002400 */
[----:B0-----:R-:W-:Y:S01]  /*8f30*/  FMNMX.FTZ R128, R10, R125, !PT ;  /* 0x0000007d0a807209 */ /* 0x001fe20007810000 */
[----:B------:R-:W-:Y:S01]  /*8f40*/  UMOV UR6, UR10 ;  /* 0x0000000a00067c82 */ /* 0x000fe20008000000 */
[C---:B------:R-:W-:Y:S01]  /*8f50*/  FMUL.FTZ R119, R0.reuse, R119 ;  /* 0x0000007700777220 */ /* 0x040fe20000410000 */
[C---:B------:R-:W-:Y:S01]  /*8f60*/  FMUL.FTZ R88, R0.reuse, R88 ;  /* 0x0000005800587220 */ /* 0x040fe20000410000 */
[----:B------:R-:W-:Y:S01]  /*8f70*/  QGMMA.64x64x32.F32.E4M3.E4M3 R24, R152, gdesc[UR4], R24, gsb0 ;  /* 0x00e0000498187df3 */ /* 0x000fe20008000818 */
        /* <DEDUP_REMOVED lines=45> */
[----:B------:R-:W-:Y:S01]  /*9250*/  UIADD3 UR6, UR10, 0x80, URZ ;  /* 0x000000800a067890 */ /* 0x000fe2000fffe03f */
[C---:B------:R-:W-:Y:S01]  /*9260*/  FMUL.FTZ R58, R0.reuse, R58 ;  /* 0x0000003a003a7220 */ /* 0x040fe20000410000 */
[C---:B------:R-:W-:Y:S01]  /*9270*/  FMUL.FTZ R59, R0.reuse, R59 ;  /* 0x0000003b003b7220 */ /* 0x040fe20000410000 */
[----:B------:R-:W-:Y:S01]  /*9280*/  FMUL.FTZ R60, R0, R60 ;  /* 0x0000003c003c7220 */ /* 0x000fe20000410000 */
        /* <DEDUP_REMOVED lines=15> */
[----:B------:R-:W-:-:S02]  /*9380*/  FMUL.FTZ R71, R0, R71 ;  /* 0x0000004700477220 */ /* 0x000fc40000410000 */
        /* <DEDUP_REMOVED lines=62> */
[----:B------:R-:W-:Y:S01]  /*9770*/  QGMMA.64x64x32.F32.E4M3.E4M3 R24, R140, gdesc[UR4], R24, gsb0 ;  /* 0x00e000048c187df3 */ /* 0x000fe20008000818 */
        /* <DEDUP_REMOVED lines=26> */
[----:B------:R-:W-:Y:S06]  /*9920*/  QGMMA.64x64x32.F32.E4M3.E4M3 R24, R136, gdesc[UR4], R24, gsb0 ;  /* 0x00e0000488187df3 */ /* 0x000fec0008000818 */
        /* <DEDUP_REMOVED lines=20> */
[----:B------:R-:W-:-:S06]  /*9a70*/  WARPGROUP.DEPBAR.LE gsb0, 0x0 ;  /* 0x00008000000079c5 */ /* 0x000fcc0000010000 */
        /* <DEDUP_REMOVED lines=45> */
[----:B------:R-:W-:-:S04]  /*9d50*/  IMAD.U32 R127, RZ, RZ, UR20 ;  /* 0x00000014ff7f7e24 */ /* 0x000fc8000f8e00ff */
[----:B------:R-:W0:Y:S01]  /*9d60*/  SHFL.BFLY PT, R56, R129, 0x1, 0x1f ;  /* 0x0c201f0081387f89 */ /* 0x000e2200000e0000 */
[----:B-1----:R-:W-:-:S05]  /*9d70*/  FMNMX.FTZ R130, R128, R57, !PT ;  /* 0x0000003980827209 */ /* 0x002fca0007810000 */
[----:B------:R-:W1:Y:S01]  /*9d80*/  SHFL.BFLY PT, R57, R130, 0x1, 0x1f ;  /* 0x0c201f0082397f89 */ /* 0x000e6200000e0000 */
[----:B0-----:R-:W-:-:S05]  /*9d90*/  FMNMX.FTZ R56, R129, R56, !PT ;  /* 0x0000003881387209 */ /* 0x001fca0007810000 */
[C---:B------:R-:W-:Y:S01]  /*9da0*/  FADD.FTZ R5, -R56.reuse, R5 ;  /* 0x0000000538057221 */ /* 0x040fe20000010100 */
[----:B------:R-:W-:-:S01]  /*9db0*/  FFMA.FTZ R127, R56, R127, -8 ;  /* 0xc1000000387f7423 */ /* 0x000fc2000001007f */
[----:B-1----:R-:W-:Y:S02]  /*9dc0*/  FMNMX.FTZ R57, R130, R57, !PT ;  /* 0x0000003982397209 */ /* 0x002fe40007810000 */
        /* <DEDUP_REMOVED lines=9> */
[----:B------:R-:W-:Y:S01]  /*9e60*/  FMUL.FTZ R5, R5, UR20 ;  /* 0x0000001405057c20 */ /* 0x000fe20008410000 */
        /* <DEDUP_REMOVED lines=54> */
[----:B------:R-:W-:Y:S01]  /*a1d0*/  FFMA.FTZ R69, R69, UR20, -R127 ;  /* 0x0000001445457c23 */ /* 0x000fe2000801087f */
        /* <DEDUP_REMOVED lines=148> */
[----:B------:R-:W-:-:S06]  /*ab20*/  IMAD.U32 R127, RZ, RZ, UR37 ;  /* 0x00000025ff7f7e24 */ /* 0x000fcc000f8e00ff */
[----:B------:R-:W0:Y:S01]  /*ab30*/  MUFU.EX2 R121, R121 ;  /* 0x0000007900797308 */ /* 0x000e220000000800 */
[----:B-1----:R-:W-:-:S01]  /*ab40*/  FADD.FTZ R130, R85, R2 ;  /* 0x0000000255827221 */ /* 0x002fc20000010000 */
[----:B------:R-:W-:-:S05]  /*ab50*/  @!P1 LEA R2, R127, UR45, 0x3 ;  /* 0x0000002d7f029c11 */ /* 0x000fca000f8e18ff */
[----:B------:R-:W-:Y:S01]  /*ab60*/  @!P1 VIADD R2, R2, 0x13240 ;  /* 0x0001324002029836 */ /* 0x000fe20000000000 */
[----:B------:R-:W1:Y:S01]  /*ab70*/  MUFU.EX2 R58, R58 ;  /* 0x0000003a003a7308 */ /* 0x000e620000000800 */
[----:B--2---:R-:W-:-:S03]  /*ab80*/  FADD.FTZ R3, R87, R124 ;  /* 0x0000007c57037221 */ /* 0x004fc60000010000 */
[----:B------:R-:W-:-:S04]  /*ab90*/  @!P1 PRMT R2, RZ, 0x654, R2 ;  /* 0x00000654ff029816 */ /* 0x000fc80000000002 */
[----:B------:R-:W2:Y:S01]  /*aba0*/  MUFU.EX2 R126, R126 ;  /* 0x0000007e007e7308 */ /* 0x000ea20000000800 */
[----:B0-----:R-:W-:-:S01]  /*abb0*/  FADD.FTZ R127, R121, R130 ;  /* 0x00000082797f7221 */ /* 0x001fc20000010000 */
[----:B------:R0:W-:Y:S06]  /*abc0*/  @!P1 SYNCS.ARRIVE.TRANS64.RED.A1T0 RZ, [R2+URZ], RZ ;  /* 0x000000ff02ff99a7 */ /* 0x0001ec000810043f */
        /* <DEDUP_REMOVED lines=30> */
.L_x_11844:
        /* <DEDUP_REMOVED lines=83> */
.L_x_11835:
[----:B------:R-:W-:Y:S06]  /*b2e0*/  BAR.ARV 0x8, 0x1a0 ;  /* 0x0206800000007b1d */ /* 0x000fec0000002000 */
[----:B------:R-:W-:Y:S05]  /*b2f0*/  @!P0 BRA `(.L_x_11846) ;  /* 0x0000000000048947 */ /* 0x000fea0003800000 */
[----:B------:R-:W-:Y:S01]  /*b300*/  BPT.TRAP 0x1 ;  /* 0x000000040000795c */ /* 0x000fe20000300000 */
.L_x_11846:
[----:B------:R-:W-:Y:S01]  /*b310*/  ULEA UR14, UR37, UR45, 0x3 ;  /* 0x0000002d250e7291 */ /* 0x000fe2000f8e183f */
[----:B------:R-:W-:-:S04]  /*b320*/  MOV R0, UR36 ;  /* 0x0000002400007c02 */ /* 0x000fc80008000f00 */
[----:B------:R-:W-:-:S04]  /*b330*/  SHF.L.U32 R0, R0, 0x1f, RZ ;  /* 0x0000001f00007819 */ /* 0x000fc800000006ff */
[----:B------:R0:W1:Y:S01]  /*b340*/  SYNCS.PHASECHK.TRANS64.TRYWAIT P1, [UR14+0x13250], R0 ;  /* 0x01325000ff0075a7 */ /* 0x000062000802014e */
[----:B------:R-:W-:Y:S05]  /*b350*/  @!P0 BRA `(.L_x_11847) ;  /* 0x0000000000048947 */ /* 0x000fea0003800000 */
[----:B------:R-:W-:Y:S01]  /*b360*/  BPT.TRAP 0x1 ;  /* 0x000000040000795c */ /* 0x000fe20000300000 */
.L_x_11847:
[----:B-1----:R-:W-:Y:S05]  /*b370*/  @P1 BRA `(.L_x_11848) ;  /* 0x0000000000081947 */ /* 0x002fea0003800000 */
[----:B------:R-:W1:Y:S02]  /*b380*/  SYNCS.PHASECHK.TRANS64.TRYWAIT P1, [UR14+0x13250], R0 ;  /* 0x01325000ff0075a7 */ /* 0x000e64000802014e */
[----:B-1----:R-:W-:Y:S05]  /*b390*/  @!P1 BRA `(.L_x_11849) ;  /* 0x0000006800dc9947 */ /* 0x002fea0003800000 */
.L_x_11848:
        /* <DEDUP_REMOVED lines=12> */
[----:B------:R-:W-:Y:S01]  /*b460*/  @UP0 UIMAD UR6, UR39, UR10, URZ ;  /* 0x0000000a270602a4 */ /* 0x000fe2000f8e023f */
[----:B------:R-:W-:Y:S01]  /*b470*/  @UP0 ULDC.64 UR12, c[0x0][0x9d0] ;  /* 0x00027400000c0ab9 */ /* 0x000fe20000000a00 */
[----:B------:R-:W-:Y:S02]  /*b480*/  @UP0 UIMAD.WIDE.U32 UR8, UR38, UR10, URZ ;  /* 0x0000000a260802a5 */ /* 0x000fe4000f8e003f */
[----:B------:R-:W-:Y:S02]  /*b490*/  @UP0 UIMAD UR6, UR38, UR11, UR6 ;  /* 0x0000000b260602a4 */ /* 0x000fe4000f8e0206 */
[----:B------:R-:W-:Y:S02]  /*b4a0*/  UIMAD UR10, UR37, 0x280, UR45 ;  /* 0x00000280250a78a4 */ /* 0x000fe4000f8e022d */
[----:B------:R-:W-:-:S02]  /*b4b0*/  @UP0 UIMAD UR7, UR7, UR12, URZ ;  /* 0x0000000c070702a4 */ /* 0x000fc4000f8e023f */
[----:B------:R-:W-:Y:S02]  /*b4c0*/  @UP0 UIADD3 UR9, UR9, UR6, URZ ;  /* 0x0000000609090290 */ /* 0x000fe4000fffe03f */
[----:B------:R-:W-:Y:S01]  /*b4d0*/  @UP0 UIMAD UR11, UR43, UR13, UR7 ;  /* 0x0000000d2b0b02a4 */ /* 0x000fe2000f8e0207 */
[----:B------:R-:W-:Y:S02]  /*b4e0*/  UMOV UR6, UR10 ;  /* 0x0000000a00067c82 */ /* 0x000fe40008000000 */
[----:B------:R-:W-:Y:S02]  /*b4f0*/  UMOV UR7, 0xc0000010 ;  /* 0xc000001000077882 */ /* 0x000fe40000000000 */
[----:B------:R-:W-:Y:S01]  /*b500*/  QGMMA.64x64x32.F32.E4M3.E4M3 R24, R152, gdesc[UR4], R24, gsb0 ;  /* 0x00e0000498187df3 */ /* 0x000fe20008000818 */
[----:B------:R-:W-:-:S04]  /*b510*/  @UP0 UIMAD.WIDE.U32 UR6, UR43, UR12, UR8 ;  /* 0x0000000c2b0602a5 */ /* 0x000fc8000f8e0008 */
[----:B------:R-:W-:Y:S02]  /*b520*/  @UP0 UIADD3 UR7, UR7, UR11, URZ ;  /* 0x0000000b07070290 */ /* 0x000fe4000fffe03f */
[----:B------:R-:W-:-:S04]  /*b530*/  @UP0 ULEA UR4, UP1, UR6, UR4, 0x2 ;  /* 0x0000000406040291 */ /* 0x000fc8000f82103f */
[----:B------:R-:W-:Y:S02]  /*b540*/  @UP0 ULEA.HI.X UR5, UR6, UR5, UR7, 0x2, UP1 ;  /* 0x0000000506050291 */ /* 0x000fe400088f1407 */
[----:B------:R-:W-:-:S04]  /*b550*/  IMAD.U32 R4, RZ, RZ, UR4 ;  /* 0x00000004ff047e24 */ /* 0x000fc8000f8e00ff */
[----:B-1----:R-:W-:Y:S01]  /*b560*/  IMAD.U32 R5, RZ, RZ, UR5 ;  /* 0x00000005ff057e24 */ /* 0x002fe2000f8e00ff */
[----:B------:R-:W-:-:S04]  /*b570*/  UIADD3 UR4, UR10, 0x80, URZ ;  /* 0x000000800a047890 */ /* 0x000fc8000fffe03f */
[----:B------:R1:W2:Y:S01]  /*b580*/  @P1 LDG.E R6, desc[UR52][R4.64] ;  /* 0x0000003404061981 */ /* 0x0002a2000c1e1900 */
        /* <DEDUP_REMOVED lines=14> */
[----:B0-----:R-:W0:Y:S04]  /*b670*/  SHFL.BFLY PT, R0, R3, 0x2, 0x1f ;  /* 0x0c401f0003007f89 */ /* 0x001e2800000e0000 */
[----:B------:R-:W3:Y:S01]  /*b680*/  SHFL.BFLY PT, R7, R2, 0x2, 0x1f ;  /* 0x0c401f0002077f89 */ /* 0x000ee200000e0000 */
[----:B------:R-:W-:Y:S02]  /*b690*/  WARPGROUP.DEPBAR.LE gsb0, 0x0 ;  /* 0x00008000000079c5 */ /* 0x000fe40000010000 */
[----:B------:R-:W-:-:S06]  /*b6a0*/  WARPGROUP.ARRIVE ;  /* 0x00000000000079c5 */ /* 0x000fcc0000000000 */
[----:B------:R-:W-:Y:S01]  /*b6b0*/  QGMMA.64x64x32.F32.E4M3.E4M3 R24, R140, gdesc[UR4], R24, gsb0 ;  /* 0x00e000048c187df3 */ /* 0x000fe20008000818 */
[----:B0-----:R-:W-:-:S01]  /*b6c0*/  FADD.FTZ R0, R0, R3 ;  /* 0x0000000300007221 */ /* 0x001fc20000010000 */
[----:B------:R-:W-:Y:S01]  /*b6d0*/  UIADD3 UR10, UR10, 0x200, URZ ;  /* 0x000002000a0a7890 */ /* 0x000fe2000fffe03f */
[----:B---3--:R-:W-:-:S01]  /*b6e0*/  FADD.FTZ R7, R7, R2 ;  /* 0x0000000207077221 */ /* 0x008fc20000010000 */
[----:B------:R-:W-:Y:S02]  /*b6f0*/  UMOV UR11, 0xc0000010 ;  /* 0xc0000010000b7882 */ /* 0x000fe40000000000 */
[----:B-1----:R-:W0:Y:S04]  /*b700*/  SHFL.BFLY PT, R5, R0, 0x1, 0x1f ;  /* 0x0c201f0000057f89 */ /* 0x002e2800000e0000 */
        /* <DEDUP_REMOVED lines=33> */
.L_x_11850:
        /* <DEDUP_REMOVED lines=42> */
.L_x_11817:
        /* <DEDUP_REMOVED lines=17> */
[----:B------:R-:W-:-:S04]  /*bcd0*/  IADD3 R4, P0, R4, UR4, RZ ;  /* 0x0000000404047c10 */ /* 0x000fc8000ff1e0ff */
[----:B------:R-:W-:Y:S02]  /*bce0*/  IADD3.X R5, RZ, UR5, RZ, P0, !PT ;  /* 0x00000005ff057c10 */ /* 0x000fe400087fe4ff */
        /* <DEDUP_REMOVED lines=18> */
[----:B------:R-:W-:Y:S02]  /*be10*/  MOV R4, R3 ;  /* 0x0000000300047202 */ /* 0x000fe40000000f00 */
[----:B-1----:R-:W-:Y:S02]  /*be20*/  MOV R5, R30 ;  /* 0x0000001e00057202 */ /* 0x002fe40000000f00 */
[----:B------:R-:W-:Y:S02]  /*be30*/  SEL R47, R21, R14, P0 ;  /* 0x0000000e152f7207 */ /* 0x000fe40000000000 */
[----:B------:R-:W-:Y:S01]  /*be40*/  SEL R37, R11, R8, P0 ;  /* 0x000000080b257207 */ /* 0x000fe20000000000 */
[----:B------:R-:W-:Y:S01]  /*be50*/  IMAD.WIDE R6, R157, 0x2, R4 ;  /* 0x000000029d067825 */ /* 0x000fe200078e0204 */
[----:B------:R-:W-:Y:S02]  /*be60*/  SEL R39, R8, R11, P0 ;  /* 0x0000000b08277207 */ /* 0x000fe40000000000 */
[----:B------:R-:W-:-:S02]  /*be70*/  SEL R21, R14, R21, P0 ;  /* 0x000000150e157207 */ /* 0x000fc40000000000 */
[C---:B------:R-:W-:Y:S02]  /*be80*/  LOP3.LUT R13, R6.reuse, 0x380, RZ, 0xc0, !PT ;  /* 0x00000380060d7812 */ /* 0x040fe400078ec0ff */
[C---:B------:R-:W-:Y:S02]  /*be90*/  IADD3 R57, P1, R6.reuse, 0x60, RZ ;  /* 0x0000006006397810 */ /* 0x040fe40007f3e0ff */
[C---:B------:R-:W-:Y:S02]  /*bea0*/  IADD3 R53, P3, R6.reuse, 0x20, RZ ;  /* 0x0000002006357810 */ /* 0x040fe40007f7e0ff */
[----:B------:R-:W-:Y:S02]  /*beb0*/  SHF.R.U64 R13, R13, 0x3, RZ ;  /* 0x000000030d0d7819 */ /* 0x000fe400000012ff */
[----:B------:R-:W-:Y:S02]  /*bec0*/  IADD3 R55, P2, R6, 0x40, RZ ;  /* 0x0000004006377810 */ /* 0x000fe40007f5e0ff */
[----:B------:R-:W-:-:S02]  /*bed0*/  F2FP.BF16.F32.PACK_AB R44, R44, R45 ;  /* 0x0000002d2c2c723e */ /* 0x000fc400000010ff */
[----:B------:R-:W-:Y:S01]  /*bee0*/  F2FP.BF16.F32.PACK_AB R59, R58, R59 ;  /* 0x0000003b3a3b723e */ /* 0x000fe200000010ff */
[--C-:B------:R-:W-:Y:S01]  /*bef0*/  IMAD.X R11, RZ, RZ, R7.reuse, P2 ;  /* 0x000000ffff0b7224 */ /* 0x100fe200010e0607 */
[----:B------:R-:W-:Y:S02]  /*bf00*/  F2FP.BF16.F32.PACK_AB R41, R40, R41 ;  /* 0x000000292829723e */ /* 0x000fe400000010ff */
[----:B------:R-:W-:Y:S02]  /*bf10*/  LOP3.LUT R8, R53, 0x380, RZ, 0xc0, !PT ;  /* 0x0000038035087812 */ /* 0x000fe400078ec0ff */
[----:B------:R-:W-:Y:S02]  /*bf20*/  LOP3.LUT R14, R57, 0x380, RZ, 0xc0, !PT ;  /* 0x00000380390e7812 */ /* 0x000fe400078ec0ff */
[----:B------:R-:W-:Y:S01]  /*bf30*/  LOP3.LUT R6, R13, R6, RZ, 0x3c, !PT ;  /* 0x000000060d067212 */ /* 0x000fe200078e3cff */
[----:B------:R-:W-:Y:S01]  /*bf40*/  IMAD.X R13, RZ, RZ, R7, P3 ;  /* 0x000000ffff0d7224 */ /* 0x000fe200018e0607 */
[----:B------:R-:W-:-:S02]  /*bf50*/  F2FP.BF16.F32.PACK_AB R33, R33, R56 ;  /* 0x000000382121723e */ /* 0x000fc400000010ff */
[----:B------:R-:W-:Y:S02]  /*bf60*/  F2FP.BF16.F32.PACK_AB R27, R26, R27 ;  /* 0x0000001b1a1b723e */ /* 0x000fe400000010ff */
[----:B------:R-:W-:Y:S02]  /*bf70*/  F2FP.BF16.F32.PACK_AB R25, R25, R32 ;  /* 0x000000201919723e */ /* 0x000fe400000010ff */
[----:B------:R-:W-:Y:S02]  /*bf80*/  F2FP.BF16.F32.PACK_AB R20, R15, R20 ;  /* 0x000000140f14723e */ /* 0x000fe400000010ff */
[----:B------:R-:W-:Y:S02]  /*bf90*/  SEL R15, R60, R59, P0 ;  /* 0x0000003b3c0f7207 */ /* 0x000fe40000000000 */
[----:B------:R-:W-:Y:S02]  /*bfa0*/  SEL R43, R44, R41, P0 ;  /* 0x000000292c2b7207 */ /* 0x000fe40000000000 */
[----:B------:R-:W-:-:S02]  /*bfb0*/  SHF.R.U64 R8, R8, 0x3, RZ ;  /* 0x0000000308087819 */ /* 0x000fc400000012ff */
[----:B------:R-:W-:Y:S02]  /*bfc0*/  SHF.R.U64 R14, R14, 0x3, RZ ;  /* 0x000000030e0e7819 */ /* 0x000fe400000012ff */
        /* <DEDUP_REMOVED lines=11> */
[----:B------:R-:W-:Y:S01]  /*c080*/  IMAD.X R9, RZ, RZ, R7, P1 ;  /* 0x000000ffff097224 */ /* 0x000fe200008e0607 */
[----:B------:R-:W-:Y:S01]  /*c090*/  LOP3.LUT R12, R8, R53, RZ, 0x3c, !PT ;  /* 0x00000035080c7212 */ /* 0x000fe200078e3cff */
[----:B------:R-:W-:Y:S01]  /*c0a0*/  IMAD.U32 R7, RZ, RZ, UR6 ;  /* 0x00000006ff077e24 */ /* 0x000fe2000f8e00ff */
[----:B------:R-:W-:-:S02]  /*c0b0*/  LOP3.LUT R8, R14, R57, RZ, 0x3c, !PT ;  /* 0x000000390e087212 */ /* 0x000fc400078e3cff */
[----:B------:R-:W-:Y:S02]  /*c0c0*/  LOP3.LUT R10, R55, 0x380, RZ, 0xc0, !PT ;  /* 0x00000380370a7812 */ /* 0x000fe400078ec0ff */
[----:B------:R-:W-:Y:S02]  /*c0d0*/  MOV R50, R12 ;  /* 0x0000000c00327202 */ /* 0x000fe40000000f00 */
[----:B------:R-:W-:Y:S02]  /*c0e0*/  SHF.R.U64 R10, R10, 0x3, RZ ;  /* 0x000000030a0a7819 */ /* 0x000fe400000012ff */
[----:B------:R-:W-:Y:S02]  /*c0f0*/  PLOP3.LUT P1, PT, PT, PT, UP1, 0x80, 0x0 ;  /* 0x000000000000781c */ /* 0x000fe40003f2f018 */
[----:B------:R-:W-:Y:S02]  /*c100*/  LOP3.LUT R10, R10, R55, RZ, 0x3c, !PT ;  /* 0x000000370a0a7212 */ /* 0x000fe400078e3cff */
[----:B--2---:R-:W-:Y:S01]  /*c110*/  LOP3.LUT R6, R28, 0x2, RZ, 0x3c, !PT ;  /* 0x000000021c067812 */ /* 0x004fe200078e3cff */
        /* <DEDUP_REMOVED lines=13> */
[----:B------:R4:W-:Y:S01]  /*c1f0*/  SHFL.IDX PT, R49, R49, R28, 0x1c1f ;  /* 0x001c1f1c31317589 */ /* 0x0009e200000e0000 */
[----:B0-----:R-:W-:-:S02]  /*c200*/  SEL R24, R29, R20, P0 ;  /* 0x000000141d187207 */ /* 0x001fc40000000000 */
[----:B------:R-:W-:Y:S01]  /*c210*/  SEL R26, R20, R29, P0 ;  /* 0x0000001d141a7207 */ /* 0x000fe20000000000 */
[----:B------:R0:W5:Y:S01]  /*c220*/  SHFL.IDX PT, R36, R39, R6, 0x1c1f ;  /* 0x001c1f0627247589 */ /* 0x00016200000e0000 */
[----:B-1----:R-:W-:Y:S02]  /*c230*/  SEL R32, R35, R30, P0 ;  /* 0x0000001e23207207 */ /* 0x002fe40000000000 */
[----:B------:R-:W-:Y:S01]  /*c240*/  SEL R34, R30, R35, P0 ;  /* 0x000000231e227207 */ /* 0x000fe20000000000 */
[----:B------:R1:W5:Y:S01]  /*c250*/  SHFL.IDX PT, R48, R51, R6, 0x1c1f ;  /* 0x001c1f0633307589 */ /* 0x00036200000e0000 */
[----:B--2---:R-:W-:Y:S02]  /*c260*/  SEL R25, R45, R44, P0 ;  /* 0x0000002c2d197207 */ /* 0x004fe40000000000 */
[----:B----4-:R-:W-:Y:S02]  /*c270*/  MOV R28, R8 ;  /* 0x00000008001c7202 */ /* 0x010fe40000000f00 */
[----:B------:R-:W-:-:S02]  /*c280*/  SEL R8, R15, R14, P0 ;  /* 0x0000000e0f087207 */ /* 0x000fc40000000000 */
[----:B0-----:R-:W-:Y:S02]  /*c290*/  MOV R39, R10 ;  /* 0x0000000a00277202 */ /* 0x001fe40000000f00 */
[----:B------:R-:W-:Y:S01]  /*c2a0*/  SEL R10, R14, R15, P0 ;  /* 0x0000000f0e0a7207 */ /* 0x000fe20000000000 */
[----:B-1----:R-:W-:Y:S01]  /*c2b0*/  IMAD.U32 R6, RZ, RZ, UR4 ;  /* 0x00000004ff067e24 */ /* 0x002fe2000f8e00ff */
[----:B------:R-:W-:Y:S01]  /*c2c0*/  SEL R9, R43, R38, P0 ;  /* 0x000000262b097207 */ /* 0x000fe20000000000 */
[----:B------:R-:W-:Y:S01]  /*c2d0*/  @UP1 ULDC.64 UR4, c[0x0][0xbe0] ;  /* 0x0002f80000041ab9 */ /* 0x000fe20000000a00 */
[----:B------:R-:W-:Y:S01]  /*c2e0*/  SEL R11, R38, R43, P0 ;  /* 0x0000002b260b7207 */ /* 0x000fe20000000000 */
[----:B------:R-:W-:Y:S01]  /*c2f0*/  BAR.SYNC.DEFER_BLOCKING 0x1, 0x180 ;  /* 0x0046000000007b1d */ /* 0x000fe20000010000 */
[----:B------:R-:W-:Y:S01]  /*c300*/  SEL R27, R44, R45, P0 ;  /* 0x0000002d2c1b7207 */ /* 0x000fe20000000000 */
[----:B------:R-:W-:Y:S01]  /*c310*/  @UP1 UIMAD.WIDE UR4, UR38, 0x4, UR4 ;  /* 0x00000004260418a5 */ /* 0x000fe2000f8e0204 */
[----:B---3--:R-:W-:-:S02]  /*c320*/  SEL R33, R47, R46, P0 ;  /* 0x0000002e2f217207 */ /* 0x008fc40000000000 */
[----:B------:R-:W-:Y:S02]  /*c330*/  SEL R35, R46, R47, P0 ;  /* 0x0000002f2e237207 */ /* 0x000fe40000000000 */
[----:B-----5:R-:W-:Y:S01]  /*c340*/  SEL R40, R37, R36, P0 ;  /* 0x0000002425287207 */ /* 0x020fe20000000000 */
[----:B------:R-:W-:Y:S01]  /*c350*/  IMAD.U32 R12, RZ, RZ, UR4 ;  /* 0x00000004ff0c7e24 */ /* 0x000fe2000f8e00ff */
[----:B------:R-:W-:Y:S01]  /*c360*/  SEL R42, R36, R37, P0 ;  /* 0x00000025242a7207 */ /* 0x000fe20000000000 */
[----:B------:R-:W-:Y:S01]  /*c370*/  IMAD.U32 R13, RZ, RZ, UR5 ;  /* 0x00000005ff0d7e24 */ /* 0x000fe2000f8e00ff */
[----:B------:R-:W-:Y:S02]  /*c380*/  SEL R41, R49, R48, P0 ;  /* 0x0000003031297207 */ /* 0x000fe40000000000 */
[----:B------:R-:W-:Y:S02]  /*c390*/  SEL R43, R48, R49, P0 ;  /* 0x00000031302b7207 */ /* 0x000fe40000000000 */
[----:B------:R-:W-:Y:S01]  /*c3a0*/  PLOP3.LUT P0, PT, PT, PT, UP0, 0x80, 0x0 ;  /* 0x000000000000781c */ /* 0x000fe20003f0f008 */
[----:B------:R0:W-:Y:S04]  /*c3b0*/  STSM.16.M88.4 [R52], R8 ;  /* 0x0000000834007844 */ /* 0x0001e80000000200 */
[----:B------:R0:W-:Y:S04]  /*c3c0*/  STSM.16.M88.4 [R50], R24 ;  /* 0x0000001832007844 */ /* 0x0001e80000000200 */
[----:B------:R0:W-:Y:S04]  /*c3d0*/  STSM.16.M88.4 [R39], R32 ;  /* 0x0000002027007844 */ /* 0x0001e80000000200 */
[----:B------:R0:W-:Y:S01]  /*c3e0*/  STSM.16.M88.4 [R28], R40 ;  /* 0x000000281c007844 */ /* 0x0001e20000000200 */
[----:B------:R-:W-:Y:S06]  /*c3f0*/  BAR.SYNC.DEFER_BLOCKING 0x1, 0x180 ;  /* 0x0046000000007b1d */ /* 0x000fec0000010000 */
[----:B------:R-:W2:Y:S04]  /*c400*/  @P0 LDG.E R14, desc[UR52][R6.64] ;  /* 0x00000034060e0981 */ /* 0x000ea8000c1e1900 */
[----:B------:R-:W3:Y:S01]  /*c410*/  @P1 LDG.E R12, desc[UR52][R12.64] ;  /* 0x000000340c0c1981 */ /* 0x000ee2000c1e1900 */
[----:B------:R-:W-:Y:S01]  /*c420*/  UMOV UR4, URZ ;  /* 0x0000003f00047c82 */ /* 0x000fe20008000000 */
[----:B------:R-:W-:Y:S01]  /*c430*/  ULDC UR8, c[0x0][0xa88] ;  /* 0x0002a20000087ab9 */ /* 0x000fe20000000800 */
[----:B--2---:R-:W-:-:S02]  /*c440*/  @P0 R2UR UR4, R14 ;  /* 0x000000000e0402ca */ /* 0x004fc400000e0000 */
        /* <DEDUP_REMOVED lines=8> */
.L_x_11853:
[----:B------:R-:W-:Y:S01]  /*c4d0*/  USHF.R.S32.HI UR12, URZ, 0x1f, UR42 ;  /* 0x0000001f3f0c7899 */ /* 0x000fe2000801142a */
[----:B------:R-:W-:Y:S01]  /*c4e0*/  IMAD.U32 R6, RZ, RZ, UR41 ;  /* 0x00000029ff067e24 */ /* 0x000fe2000f8e00ff */
[----:B------:R-:W-:Y:S01]  /*c4f0*/  ULDC.64 UR10, c[0x0][0xb70] ;  /* 0x0002dc00000a7ab9 */ /* 0x000fe20000000a00 */
[----:B------:R-:W-:Y:S01]  /*c500*/  USHF.R.S32.HI UR5, URZ, 0x1f, UR4 ;  /* 0x0000001f3f057899 */ /* 0x000fe20008011404 */
[----:B------:R-:W-:Y:S01]  /*c510*/  IMAD R7, R16, 0x40, R22 ;  /* 0x0000004010077824 */ /* 0x000fe200078e0216 */
[----:B------:R-:W-:Y:S01]  /*c520*/  UIMAD UR9, UR12, UR10, URZ ;  /* 0x0000000a0c0972a4 */ /* 0x000fe2000f8e023f */
[----:B------:R-:W-:Y:S01]  /*c530*/  IMAD R9, R6, 0xc0, R19 ;  /* 0x000000c006097824 */ /* 0x000fe200078e0213 */
[----:B------:R-:W-:Y:S01]  /*c540*/  UIMAD.WIDE.U32 UR6, UR42, UR10, UR4 ;  /* 0x0000000a2a0672a5 */ /* 0x000fe2000f8e0004 */
[----:B------:R-:W-:Y:S01]  /*c550*/  IMAD.WIDE R4, R7, 0x2, R4 ;  /* 0x0000000207047825 */ /* 0x000fe200078e0204 */
[----:B------:R-:W-:Y:S01]  /*c560*/  UIMAD UR9, UR42, UR11, UR9 ;  /* 0x0000000b2a0972a4 */ /* 0x000fe2000f8e0209 */
[----:B------:R-:W-:Y:S01]  /*c570*/  LOP3.LUT P0, RZ, R23, 0x3, RZ, 0xc0, !PT ;  /* 0x0000000317ff7812 */ /* 0x000fe2000780c0ff */
[----:B------:R-:W-:Y:S01]  /*c580*/  USEL UR39, UR39, URZ, !UP0 ;  /* 0x0000003f27277287 */ /* 0x000fe2000c000000 */
[----:B------:R-:W-:Y:S01]  /*c590*/  SHF.R.S32.HI R6, RZ, 0x1f, R9 ;  /* 0x0000001fff067819 */ /* 0x000fe20000011409 */
[----:B------:R-:W-:Y:S01]  /*c5a0*/  ULDC.64 UR10, c[0x0][0xb78] ;  /* 0x0002de00000a7ab9 */ /* 0x000fe20000000a00 */
[----:B------:R-:W-:Y:S01]  /*c5b0*/  UIADD3 UR7, UR7, UR9, URZ ;  /* 0x0000000907077290 */ /* 0x000fe2000fffe03f */
[C---:B------:R-:W-:Y:S01]  /*c5c0*/  LOP3.LUT R25, R4.reuse, 0x380, RZ, 0xc0, !PT ;  /* 0x0000038004197812 */ /* 0x040fe200078ec0ff */
[----:B------:R-:W-:Y:S01]  /*c5d0*/  USEL UR38, UR38, URZ, !UP0 ;  /* 0x0000003f26267287 */ /* 0x000fe2000c000000 */
        /* <DEDUP_REMOVED lines=8> */
[----:B------:R-:W-:-:S05]  /*c660*/  IMAD.U32 R11, RZ, RZ, UR9 ;  /* 0x00000009ff0b7e24 */ /* 0x000fca000f8e00ff */
[----:B------:R-:W-:Y:S01]  /*c670*/  IADD3.X R7, R6, UR7, R11, P1, !PT ;  /* 0x0000000706077c10 */ /* 0x000fe20008ffe40b */
[----:B------:R-:W-:Y:S01]  /*c680*/  ULDC.64 UR6, c[0x0][0xb40] ;  /* 0x0002d00000067ab9 */ /* 0x000fe20000000a00 */
[C---:B------:R-:W-:Y:S02]  /*c690*/  IADD3 R6, R9.reuse, 0x8, RZ ;  /* 0x0000000809067810 */ /* 0x040fe40007ffe0ff */
[----:B------:R-:W-:Y:S02]  /*c6a0*/  LEA R28, P2, R8, UR6, 0x2 ;  /* 0x00000006081c7c11 */ /* 0x000fe4000f8410ff */
[----:B------:R-:W-:Y:S02]  /*c6b0*/  IADD3 R11, P4, R4, 0x4800, RZ ;  /* 0x00004800040b7810 */ /* 0x000fe40007f9e0ff */
[----:B------:R-:W-:Y:S01]  /*c6c0*/  LEA.HI.X R29, R8, UR7, R7, 0x2, P2 ;  /* 0x00000007081d7c11 */ /* 0x000fe200090f1407 */
[----:B------:R-:W-:Y:S01]  /*c6d0*/  ULDC.64 UR6, c[0x0][0xaa0] ;  /* 0x0002a80000067ab9 */ /* 0x000fe20000000a00 */
[----:B------:R-:W-:Y:S01]  /*c6e0*/  IADD3 R17, P2, R4, 0x1800, RZ ;  /* 0x0000180004117810 */ /* 0x000fe20007f5e0ff */
[----:B------:R-:W-:Y:S01]  /*c6f0*/  IMAD.X R7, RZ, RZ, R5, P4 ;  /* 0x000000ffff077224 */ /* 0x000fe200020e0605 */
[----:B------:R-:W-:-:S02]  /*c700*/  ISETP.GE.OR P1, PT, R9, UR8, P0 ;  /* 0x0000000809007c0c */ /* 0x000fc40008726670 */
[----:B------:R-:W-:Y:S01]  /*c710*/  LOP3.LUT R8, R15, 0x380, RZ, 0xc0, !PT ;  /* 0x000003800f087812 */ /* 0x000fe200078ec0ff */
[----:B------:R-:W-:Y:S01]  /*c720*/  UIMAD UR5, UR5, UR6, URZ ;  /* 0x00000006050572a4 */ /* 0x000fe2000f8e023f */
[----:B------:R-:W-:Y:S01]  /*c730*/  ISETP.GE.OR P0, PT, R6, UR8, P0 ;  /* 0x0000000806007c0c */ /* 0x000fe20008706670 */
[--C-:B------:R-:W-:Y:S01]  /*c740*/  IMAD.X R13, RZ, RZ, R5.reuse, P2 ;  /* 0x000000ffff0d7224 */ /* 0x100fe200010e0605 */
[----:B------:R-:W-:Y:S01]  /*c750*/  LOP3.LUT R10, R17, 0x380, RZ, 0xc0, !PT ;  /* 0x00000380110a7812 */ /* 0x000fe200078ec0ff */
[----:B------:R-:W-:Y:S01]  /*c760*/  IMAD.X R9, RZ, RZ, R5, P3 ;  /* 0x000000ffff097224 */ /* 0x000fe200018e0605 */
[----:B------:R-:W-:Y:S02]  /*c770*/  LOP3.LUT R6, R11, 0x380, RZ, 0xc0, !PT ;  /* 0x000003800b067812 */ /* 0x000fe400078ec0ff */
[----:B------:R-:W-:Y:S02]  /*c780*/  SHF.R.U64 R10, R10, 0x3, RZ ;  /* 0x000000030a0a7819 */ /* 0x000fe400000012ff */
[----:B------:R-:W-:Y:S01]  /*c790*/  SHF.R.U64 R8, R8, 0x3, RZ ;  /* 0x0000000308087819 */ /* 0x000fe200000012ff */
[----:B------:R-:W-:Y:S01]  /*c7a0*/  IMAD.MOV.U32 R20, RZ, RZ, R22 ;  /* 0x000000ffff147224 */ /* 0x000fe200078e0016 */
[----:B------:R-:W-:Y:S01]  /*c7b0*/  SHF.R.U64 R4, R6, 0x3, RZ ;  /* 0x0000000306047819 */ /* 0x000fe200000012ff */
[----:B------:R-:W-:Y:S01]  /*c7c0*/  @!P1 STG.E desc[UR52][R28.64], R2 ;  /* 0x000000021c009986 */ /* 0x000fe2000c101934 */
[----:B------:R-:W-:Y:S01]  /*c7d0*/  LOP3.LUT R12, R10, R17, RZ, 0x3c, !PT ;  /* 0x000000110a0c7212 */ /* 0x000fe200078e3cff */
[----:B------:R-:W-:Y:S01]  /*c7e0*/  IMAD.U32 R17, RZ, RZ, UR6 ;  /* 0x00000006ff117e24 */ /* 0x000fe2000f8e00ff */
[----:B------:R-:W-:-:S02]  /*c7f0*/  LOP3.LUT R8, R8, R15, RZ, 0x3c, !PT ;  /* 0x0000000f08087212 */ /* 0x000fc400078e3cff */
[----:B------:R-:W-:Y:S01]  /*c800*/  SHF.R.S32.HI R21, RZ, 0x1f, R22 ;  /* 0x0000001fff157819 */ /* 0x000fe20000011416 */
[----:B------:R-:W-:Y:S01]  /*c810*/  UIMAD UR5, UR4, UR7, UR5 ;  /* 0x00000007040572a4 */ /* 0x000fe2000f8e0205 */
[----:B------:R-:W-:Y:S01]  /*c820*/  LOP3.LUT R6, R4, R11, RZ, 0x3c, !PT ;  /* 0x0000000b04067212 */ /* 0x000fe200078e3cff */
[----:B------:R0:W-:Y:S01]  /*c830*/  @!P0 STG.E desc[UR52][R28.64+0x20], R0 ;  /* 0x000020001c008986 */ /* 0x0001e2000c101934 */
[----:B------:R-:W-:Y:S01]  /*c840*/  ULDC.64 UR6, c[0x0][0xae0] ;  /* 0x0002b80000067ab9 */ /* 0x000fe20000000a00 */
[----:B------:R-:W-:Y:S01]  /*c850*/  IMAD.WIDE.U32 R20, R17, UR4, R20 ;  /* 0x0000000411147c25 */ /* 0x000fe2000f8e0014 */
[----:B------:R-:W-:Y:S01]  /*c860*/  UIMAD UR4, UR12, UR6, URZ ;  /* 0x000000060c0472a4 */ /* 0x000fe2000f8e023f */
[----:B------:R-:W5:Y:S04]  /*c870*/  LD.E.128 R24, desc[UR52][R24.64] ;  /* 0x0000003418187980 */ /* 0x000f68000c101d00 */
[----:B------:R-:W5:Y:S01]  /*c880*/  LD.E.128 R12, desc[UR52][R12.64] ;  /* 0x000000340c0c7980 */ /* 0x000f62000c101d00 */
[----:B------:R-:W-:-:S03]  /*c890*/  VIADD R21, R21, UR5 ;  /* 0x0000000515157c36 */ /* 0x000fc60008000000 */
[----:B------:R-:W5:Y:S01]  /*c8a0*/  LD.E.128 R8, desc[UR52][R8.64] ;  /* 0x0000003408087980 */ /* 0x000f62000c101d00 */
[----:B------:R-:W-:-:S03]  /*c8b0*/  IMAD.U32 R17, RZ, RZ, UR6 ;  /* 0x00000006ff117e24 */ /* 0x000fc6000f8e00ff */
[----:B------:R-:W5:Y:S01]  /*c8c0*/  LD.E.128 R4, desc[UR52][R6.64] ;  /* 0x0000003406047980 */ /* 0x000f62000c101d00 */
[----:B------:R-:W-:Y:S02]  /*c8d0*/  UIMAD UR4, UR42, UR7, UR4 ;  /* 0x000000072a0472a4 */ /* 0x000fe4000f8e0204 */
[----:B------:R-:W-:Y:S01]  /*c8e0*/  IMAD.WIDE.U32 R20, R17, UR42, R20 ;  /* 0x0000002a11147c25 */ /* 0x000fe2000f8e0014 */
[----:B------:R-:W-:Y:S01]  /*c8f0*/  ULDC UR5, c[0x0][0xa8c] ;  /* 0x0002a30000057ab9 */ /* 0x000fe20000000800 */
[----:B------:R-:W-:Y:S01]  /*c900*/  @!PT LDS RZ, [RZ] ;  /* 0x00000000fffff984 */ /* 0x000fe20000000800 */
[----:B------:R-:W-:Y:S01]  /*c910*/  @!PT LDS RZ, [RZ] ;  /* 0x00000000fffff984 */ /* 0x000fe20000000800 */
[----:B------:R-:W-:Y:S01]  /*c920*/  @!PT LDS RZ, [RZ] ;  /* 0x00000000fffff984 */ /* 0x000fe20000000800 */
[----:B------:R-:W-:Y:S01]  /*c930*/  @!PT LDS RZ, [RZ] ;  /* 0x00000000fffff984 */ /* 0x000fe20000000800 */
[----:B------:R1:W-:Y:S06]  /*c940*/  MEMBAR.ALL.CTA ;  /* 0x0000000000007992 */ /* 0x0003ec0000008000 */
[----:B-1----:R-:W1:Y:S01]  /*c950*/  FENCE.VIEW.ASYNC.S ;  /* 0x00000000000073c6 */ /* 0x002e620000000000 */
[----:B------:R-:W-:Y:S01]  /*c960*/  UIMAD UR8, UR41, -0xc0, UR8 ;  /* 0xffffff40290878a4 */ /* 0x000fe2000f8e0208 */
[----:B0-----:R-:W-:Y:S01]  /*c970*/  VIADD R0, R16, 0x30 ;  /* 0x0000003010007836 */ /* 0x001fe20000000000 */
[----:B------:R-:W-:Y:S01]  /*c980*/  ISETP.GE.AND P0, PT, R22, UR5, PT ;  /* 0x0000000516007c0c */ /* 0x000fe2000bf06270 */
[C---:B------:R-:W-:Y:S01]  /*c990*/  VIADD R2, R16.reuse, 0x60 ;  /* 0x0000006010027836 */ /* 0x040fe20000000000 */
[----:B------:R-:W-:Y:S01]  /*c9a0*/  IADD3 R17, R16, 0x90, RZ ;  /* 0x0000009010117810 */ /* 0x000fe20007ffe0ff */
[----:B------:R-:W-:Y:S01]  /*c9b0*/  VIADD R21, R21, UR4 ;  /* 0x0000000415157c36 */ /* 0x000fe20008000000 */
[----:B------:R-:W-:Y:S01]  /*c9c0*/  ISETP.GE.OR P3, PT, R0, UR8, P0 ;  /* 0x0000000800007c0c */ /* 0x000fe20008766670 */
[----:B------:R-:W-:Y:S01]  /*c9d0*/  ULDC.64 UR4, c[0x0][0xae8] ;  /* 0x0002ba0000047ab9 */ /* 0x000fe20000000a00 */
[----:B------:R-:W-:Y:S01]  /*c9e0*/  ISETP.GE.OR P1, PT, R2, UR8, P0 ;  /* 0x0000000802007c0c */ /* 0x000fe20008726670 */
[----:B------:R-:W-:Y:S01]  /*c9f0*/  IMAD.U32 R33, RZ, RZ, UR4 ;  /* 0x00000004ff217e24 */ /* 0x000fe2000f8e00ff */
[----:B------:R-:W-:Y:S01]  /*ca00*/  ISETP.GE.OR P2, PT, R17, UR8, P0 ;  /* 0x0000000811007c0c */ /* 0x000fe20008746670 */
[----:B------:R-:W-:Y:S01]  /*ca10*/  UIMAD UR4, UR39, UR4, URZ ;  /* 0x00000004270472a4 */ /* 0x000fe2000f8e023f */
[----:B------:R-:W-:Y:S01]  /*ca20*/  ISETP.GE.OR P0, PT, R16, UR8, P0 ;  /* 0x0000000810007c0c */ /* 0x000fe20008706670 */
[----:B------:R-:W-:Y:S01]  /*ca30*/  VIADD R3, R3, 0x13220 ;  /* 0x0001322003037836 */ /* 0x000fe20000000000 */
[----:B------:R-:W-:Y:S01]  /*ca40*/  SHF.R.S32.HI R17, RZ, 0x1f, R16 ;  /* 0x0000001fff117819 */ /* 0x000fe20000011410 */
[----:B------:R-:W-:-:S02]  /*ca50*/  UIMAD UR4, UR38, UR5, UR4 ;  /* 0x00000005260472a4 */ /* 0x000fc4000f8e0204 */
[----:B------:R-:W-:Y:S01]  /*ca60*/  IMAD.WIDE.U32 R32, R33, UR38, R20 ;  /* 0x0000002621207c25 */ /* 0x000fe2000f8e0014 */
[----:B------:R-:W-:Y:S01]  /*ca70*/  BSSY B1, `(.L_x_11854) ;  /* 0x0000012000017945 */ /* 0x000fe20003800000 */
[----:B------:R-:W-:Y:S02]  /*ca80*/  PRMT R3, RZ, 0x654, R3 ;  /* 0x00000654ff037816 */ /* 0x000fe40000000003 */
[----:B------:R-:W-:Y:S02]  /*ca90*/  IMAD.U32 R29, RZ, RZ, UR41 ;  /* 0x00000029ff1d7e24 */ /* 0x000fe4000f8e00ff */
[----:B------:R-:W-:Y:S01]  /*caa0*/  VIADD R35, R33, UR4 ;  /* 0x0000000421237c36 */ /* 0x000fe20008000000 */
[----:B-1----:R0:W-:Y:S01]  /*cab0*/  SYNCS.ARRIVE.TRANS64.RED.A1T0 RZ, [R3+URZ], RZ ;  /* 0x000000ff03ff79a7 */ /* 0x0021e2000810043f */
[----:B------:R-:W-:Y:S01]  /*cac0*/  IMAD.WIDE R28, R29, 0xc0, R16 ;  /* 0x000000c01d1c7825 */ /* 0x000fe200078e0210 */
[----:B------:R-:W-:Y:S06]  /*cad0*/  @P0 BRA `(.L_x_11855) ;  /* 0x00000000002c0947 */ /* 0x000fec0003800000 */
        /* <DEDUP_REMOVED lines=11> */
.L_x_11855:
[----:B------:R-:W-:Y:S05]  /*cb90*/  BSYNC B1 ;  /* 0x0000000000017941 */ /* 0x000fea0003800000 */
.L_x_11854:
[----:B------:R-:W-:Y:S04]  /*cba0*/  BSSY B1, `(.L_x_11856) ;  /* 0x000000f000017945 */ /* 0x000fe80003800000 */
[----:B------:R-:W-:Y:S05]  /*cbb0*/  @P3 BRA `(.L_x_11857) ;  /* 0x0000000000343947 */ /* 0x000fea0003800000 */
[----:B-1----:R-:W-:Y:S01]  /*cbc0*/  IADD3 R21, P0, R28, 0x30, RZ ;  /* 0x000000301c157810 */ /* 0x002fe20007f1e0ff */
[----:B------:R-:W-:Y:S01]  /*cbd0*/  ULDC.64 UR4, c[0x0][0xad8] ;  /* 0x0002b60000047ab9 */ /* 0x000fe20000000a00 */
[----:B0-----:R-:W-:Y:S01]  /*cbe0*/  MOV R3, R35 ;  /* 0x0000002300037202 */ /* 0x001fe20000000f00 */
        /* <DEDUP_REMOVED lines=9> */
[----:B-----5:R2:W-:Y:S02]  /*cc80*/  STG.E.128 desc[UR52][R20.64], R12 ;  /* 0x0000000c14007986 */ /* 0x0205e4000c101d34 */
.L_x_11857:
[----:B------:R-:W-:Y:S05]  /*cc90*/  BSYNC B1 ;  /* 0x0000000000017941 */ /* 0x000fea0003800000 */
.L_x_11856:
        /* <DEDUP_REMOVED lines=15> */
.L_x_11859:
[----:B------:R-:W-:Y:S05]  /*cd90*/  BSYNC B1 ;  /* 0x0000000000017941 */ /* 0x000fea0003800000 */
.L_x_11858:
[----:B------:R-:W-:Y:S05]  /*cda0*/  @P2 BRA `(.L_x_11860) ;  /* 0x0000000800ac2947 */ /* 0x000fea0003800000 */
[----:B---3-5:R-:W-:Y:S01]  /*cdb0*/  IADD3 R9, P0, R28, 0x90, RZ ;  /* 0x000000901c097810 */ /* 0x028fe20007f1e0ff */
        /* <DEDUP_REMOVED lines=13> */
.L_x_11852:
[----:B------:R-:W-:Y:S01]  /*ce90*/  ULDC.64 UR4, c[0x0][0xbe0] ;  /* 0x0002f80000047ab9 */ /* 0x000fe20000000a00 */
[----:B------:R-:W-:Y:S01]  /*cea0*/  ULDC.64 UR6, c[0x0][0xbd8] ;  /* 0x0002f60000067ab9 */ /* 0x000fe20000000a00 */
[----:B------:R-:W-:Y:S01]  /*ceb0*/  UISETP.NE.U32.AND UP0, UPT, UR4, URZ, UPT ;  /* 0x0000003f0400728c */ /* 0x000fe2000bf05070 */
[----:B------:R-:W0:Y:S03]  /*cec0*/  S2R R0, SR_TID.X ;  /* 0x0000000000007919 */ /* 0x000e260000002100 */
        /* <DEDUP_REMOVED lines=9> */
[----:B------:R-:W-:Y:S01]  /*cf60*/  MOV R5, UR5 ;  /* 0x0000000500057c02 */ /* 0x000fe20008000f00 */
[----:B------:R-:W-:Y:S01]  /*cf70*/  ULEA.HI.X UR7, UR38, UR7, UR39, 0x2, UP1 ;  /* 0x0000000726077291 */ /* 0x000fe200088f1427 */
[----:B------:R-:W-:-:S03]  /*cf80*/  IMAD.MOV.U32 R7, RZ, RZ, RZ ;  /* 0x000000ffff077224 */ /* 0x000fc600078e00ff */
[----:B------:R-:W2:Y:S01]  /*cf90*/  @P2 LDG.E R4, desc[UR52][R4.64] ;  /* 0x0000003404042981 */ /* 0x000ea2000c1e1900 */
[----:B------:R-:W-:Y:S02]  /*cfa0*/  IMAD.U32 R2, RZ, RZ, UR6 ;  /* 0x00000006ff027e24 */ /* 0x000fe4000f8e00ff */
[----:B------:R-:W-:Y:S02]  /*cfb0*/  IMAD.U32 R3, RZ, RZ, UR7 ;  /* 0x00000007ff037e24 */ /* 0x000fe4000f8e00ff */
[----:B0-----:R-:W-:-:S03]  /*cfc0*/  VIADD R0, R0, 0xffffff80 ;  /* 0xffffff8000007836 */ /* 0x001fc60000000000 */
        /* <DEDUP_REMOVED lines=11> */
.L_x_11861:
        /* <DEDUP_REMOVED lines=29> */
[----:B------:R-:W-:Y:S02]  /*d250*/  LEA.HI.X R5, R2, UR9, R3, 0x2, P0 ;  /* 0x0000000902057c11 */ /* 0x000fe400080f1403 */
[----:B------:R-:W-:-:S05]  /*d260*/  MOV R3, 0xff800000 ;  /* 0xff80000000037802 */ /* 0x000fca0000000f00 */
[----:B------:R0:W-:Y:S02]  /*d270*/  STG.E desc[UR52][R4.64], R3 ;  /* 0x0000000304007986 */ /* 0x0001e4000c101934 */
.L_x_11863:
[----:B------:R-:W-:Y:S05]  /*d280*/  BSYNC B1 ;  /* 0x0000000000017941 */ /* 0x000fea0003800000 */
.L_x_11862:
[----:B------:R-:W-:Y:S01]  /*d290*/  ULDC.64 UR8, c[0x0][0xaa0] ;  /* 0x0002a80000087ab9 */ /* 0x000fe20000000a00 */
[----:B------:R-:W-:Y:S01]  /*d2a0*/  IMAD.MOV.U32 R2, RZ, RZ, R22 ;  /* 0x000000ffff027224 */ /* 0x000fe200078e0016 */
[----:B------:R-:W-:Y:S01]  /*d2b0*/  UIMAD UR6, UR41, -0xc0, UR4 ;  /* 0xffffff40290678a4 */ /* 0x000fe2000f8e0204 */
[----:B0-----:R-:W-:Y:S01]  /*d2c0*/  IMAD.MOV.U32 R3, RZ, RZ, R9 ;  /* 0x000000ffff037224 */ /* 0x001fe200078e0009 */
[----:B------:R-:W-:Y:S01]  /*d2d0*/  ULDC.64 UR10, c[0x0][0xae0] ;  /* 0x0002b800000a7ab9 */ /* 0x000fe20000000a00 */
[----:B------:R-:W-:Y:S01]  /*d2e0*/  IMAD R0, R6, UR8, RZ ;  /* 0x0000000806007c24 */ /* 0x000fe2000f8e02ff */
[----:B------:R-:W-:Y:S01]  /*d2f0*/  UIMAD UR5, UR7, UR10, URZ ;  /* 0x0000000a070572a4 */ /* 0x000fe2000f8e023f */
[C---:B------:R-:W-:Y:S01]  /*d300*/  IMAD.WIDE.U32 R2, R7.reuse, UR8, R2 ;  /* 0x0000000807027c25 */ /* 0x040fe2000f8e0002 */
[----:B------:R-:W-:Y:S01]  /*d310*/  ULDC UR8, c[0x0][0xa8c] ;  /* 0x0002a30000087ab9 */ /* 0x000fe20000000800 */
[----:B------:R-:W-:Y:S01]  /*d320*/  MOV R6, R16 ;  /* 0x0000001000067202 */ /* 0x000fe20000000f00 */
[----:B------:R-:W-:Y:S01]  /*d330*/  UIMAD UR5, UR42, UR11, UR5 ;  /* 0x0000000b2a0572a4 */ /* 0x000fe2000f8e0205 */
[----:B------:R-:W-:Y:S01]  /*d340*/  IMAD R7, R7, UR9, R0 ;  /* 0x0000000907077c24 */ /* 0x000fe2000f8e0200 */
[----:B------:R-:W-:Y:S01]  /*d350*/  ISETP.GE.AND P0, PT, R22, UR8, PT ;  /* 0x0000000816007c0c */ /* 0x000fe2000bf06270 */
[C---:B------:R-:W-:Y:S01]  /*d360*/  VIADD R0, R16.reuse, 0x30 ;  /* 0x0000003010007836 */ /* 0x040fe20000000000 */
[----:B------:R-:W-:Y:S01]  /*d370*/  ULDC.64 UR8, c[0x0][0xae8] ;  /* 0x0002ba0000087ab9 */ /* 0x000fe20000000a00 */
[----:B------:R-:W-:Y:S01]  /*d380*/  VIADD R4, R16, 0x90 ;  /* 0x0000009010047836 */ /* 0x000fe20000000000 */
[----:B------:R-:W-:Y:S01]  /*d390*/  UIMAD UR4, UR39, UR8, URZ ;  /* 0x00000008270472a4 */ /* 0x000fe2000f8e023f */
[----:B------:R-:W-:Y:S01]  /*d3a0*/  IMAD.IADD R3, R3, 0x1, R7 ;  /* 0x0000000103037824 */ /* 0x000fe200078e0207 */
[----:B------:R-:W-:Y:S01]  /*d3b0*/  ISETP.GE.OR P3, PT, R0, UR6, P0 ;  /* 0x0000000600007c0c */ /* 0x000fe20008766670 */
[----:B------:R-:W-:Y:S01]  /*d3c0*/  VIADD R0, R16, 0x60 ;  /* 0x0000006010007836 */ /* 0x000fe20000000000 */
[----:B------:R-:W-:Y:S01]  /*d3d0*/  ISETP.GE.OR P2, PT, R4, UR6, P0 ;  /* 0x0000000604007c0c */ /* 0x000fe20008746670 */
[----:B------:R-:W-:Y:S01]  /*d3e0*/  IMAD.U32 R5, RZ, RZ, UR10 ;  /* 0x0000000aff057e24 */ /* 0x000fe2000f8e00ff */
[----:B------:R-:W-:Y:S01]  /*d3f0*/  UIMAD UR4, UR38, UR9, UR4 ;  /* 0x00000009260472a4 */ /* 0x000fe2000f8e0204 */
[----:B------:R-:W-:Y:S01]  /*d400*/  SHF.R.S32.HI R7, RZ, 0x1f, R16 ;  /* 0x0000001fff077819 */ /* 0x000fe20000011410 */
[----:B------:R-:W-:Y:S01]  /*d410*/  IMAD.U32 R9, RZ, RZ, UR41 ;  /* 0x00000029ff097e24 */ /* 0x000fe2000f8e00ff */
[----:B------:R-:W-:Y:S01]  /*d420*/  ISETP.GE.OR P1, PT, R0, UR6, P0 ;  /* 0x0000000600007c0c */ /* 0x000fe20008726670 */
[----:B------:R-:W-:Y:S01]  /*d430*/  IMAD.WIDE.U32 R2, R5, UR42, R2 ;  /* 0x0000002a05027c25 */ /* 0x000fe2000f8e0002 */
[----:B------:R-:W-:Y:S01]  /*d440*/  ISETP.GE.OR P0, PT, R16, UR6, P0 ;  /* 0x0000000610007c0c */ /* 0x000fe20008706670 */
[----:B------:R-:W-:Y:S02]  /*d450*/  BSSY B1, `(.L_x_11864) ;  /* 0x0000012000017945 */ /* 0x000fe40003800000 */
[----:B------:R-:W-:-:S02]  /*d460*/  VIADD R3, R3, UR5 ;  /* 0x0000000503037c36 */ /* 0x000fc40008000000 */
[----:B------:R-:W-:Y:S02]  /*d470*/  IMAD.U32 R5, RZ, RZ, UR8 ;  /* 0x00000008ff057e24 */ /* 0x000fe4000f8e00ff */
[----:B------:R-:W-:-:S04]  /*d480*/  IMAD.WIDE R6, R9, 0xc0, R6 ;  /* 0x000000c009067825 */ /* 0x000fc800078e0206 */
[----:B------:R-:W-:-:S04]  /*d490*/  IMAD.WIDE.U32 R4, R5, UR38, R2 ;  /* 0x0000002605047c25 */ /* 0x000fc8000f8e0002 */
        /* <DEDUP_REMOVED lines=13> */
.L_x_11865:
[----:B------:R-:W-:Y:S05]  /*d570*/  BSYNC B1 ;  /* 0x0000000000017941 */ /* 0x000fea0003800000 */
.L_x_11864:
        /* <DEDUP_REMOVED lines=15> */
.L_x_11867:
[----:B------:R-:W-:Y:S05]  /*d670*/  BSYNC B1 ;  /* 0x0000000000017941 */ /* 0x000fea0003800000 */
.L_x_11866:
[----:B------:R-:W-:Y:S04]  /*d680*/  BSSY B1, `(.L_x_11868) ;  /* 0x000000f000017945 */ /* 0x000fe80003800000 */
[----:B------:R-:W-:Y:S05]  /*d690*/  @P1 BRA `(.L_x_11869) ;  /* 0x0000000000341947 */ /* 0x000fea0003800000 */
[----:B01----:R-:W-:Y:S01]  /*d6a0*/  IADD3 R9, P0, R6, 0x60, RZ ;  /* 0x0000006006097810 */ /* 0x003fe20007f1e0ff */
        /* <DEDUP_REMOVED lines=12> */
.L_x_11869:
[----:B------:R-:W-:Y:S05]  /*d770*/  BSYNC B1 ;  /* 0x0000000000017941 */ /* 0x000fea0003800000 */
.L_x_11868:
        /* <DEDUP_REMOVED lines=14> */
.L_x_11860:
[----:B------:R-:W-:Y:S05]  /*d860*/  BSYNC B0 ;  /* 0x0000000000007941 */ /* 0x000fea0003800000 */
.L_x_11851:
[----:B------:R-:W-:Y:S02]  /*d870*/  ULDC UR4, c[0x0][0xc14] ;  /* 0x0003050000047ab9 */ /* 0x000fe40000000800 */
[----:B------:R-:W-:-:S13]  /*d880*/  ISETP.GE.AND P0, PT, R31, UR4, PT ;  /* 0x000000041f007c0c */ /* 0x000fda000bf06270 */
[----:B------:R-:W-:Y:S05]  /*d890*/  @!P0 BRA `(.L_x_11870) ;  /* 0xffffff3400308947 */ /* 0x000fea000383ffff */
[----:B------:R-:W-:Y:S05]  /*d8a0*/  EXIT ;  /* 0x000000000000794d */ /* 0x000fea0003800000 */
.L_x_11812:
[----:B------:R-:W-:-:S08]  /*d8b0*/  NOP ;  /* 0x0000000000007918 */ /* 0x000fd00000000000 */
[----:B------:R-:W0:-:S00]  /*d8c0*/  USETMAXREG.DEALLOC.CTAPOOL 0x20 ;  /* 0x00000020000079c8 */ /* 0x000e0000080e0500 */
[----:B0-----:R-:W-:-:S06]  /*d8d0*/  LOP3.LUT R0, R0, 0x3, RZ, 0xc0, !PT ;  /* 0x0000000300007812 */ /* 0x001fcc00078ec0ff */
[----:B------:R-:W0:Y:S02]  /*d8e0*/  SHFL.IDX PT, R0, R0, RZ, 0x1f ;  /* 0x00001fff00007589 */ /* 0x000e2400000e0000 */
[----:B0-----:R-:W-:Y:S01]  /*d8f0*/  ISETP.NE.AND P0, PT, R0, RZ, PT ;  /* 0x000000ff0000720c */ /* 0x001fe20003f05270 */
[----:B------:R-:W-:-:S03]  /*d900*/  IMAD.MOV.U32 R0, RZ, RZ, RZ ;  /* 0x000000ffff007224 */ /* 0x000fc600078e00ff */
[----:B------:R-:W-:-:S05]  /*d910*/  P2R R2, PR, RZ, 0x1 ;  /* 0x00000001ff027803 */ /* 0x000fca0000000000 */
[----:B------:R0:W-:Y:S04]  /*d920*/  STL [R1], R2 ;  /* 0x0000000201007387 */ /* 0x0001e80000100800 */
        /* <DEDUP_REMOVED lines=10> */
.L_x_11871:
        /* <DEDUP_REMOVED lines=30> */
[----:B------:R-:W-:Y:S02]  /*dbb0*/  IADD3 R8, R2, R7, RZ ;  /* 0x0000000702087210 */ /* 0x000fe40007ffe0ff */
        /* <DEDUP_REMOVED lines=10> */
.L_x_11877:
        /* <DEDUP_REMOVED lines=14> */
.L_x_11876:
[----:B------:R-:W-:Y:S05]  /*dd40*/  BSYNC B0 ;  /* 0x0000000000007941 */ /* 0x000fea0003800000 */
.L_x_11875:
        /* <DEDUP_REMOVED lines=17> */
[----:B0-----:R-:W-:-:S05]  /*de60*/  IMAD R3, R10, R9, RZ ;  /* 0x000000090a037224 */ /* 0x001fca00078e02ff */
[----:B------:R-:W-:-:S04]  /*de70*/  IADD3 R4, R3, R4, RZ ;  /* 0x0000000403047210 */ /* 0x000fc80007ffe0ff */
[----:B------:R-:W-:-:S13]  /*de80*/  ISETP.GT.AND P6, PT, R4, R7, PT ;  /* 0x000000070400720c */ /* 0x000fda0003fc4270 */
[----:B------:R-:W-:Y:S05]  /*de90*/  @!P6 BRA `(.L_x_11877) ;  /* 0xfffffffc0070e947 */ /* 0x000fea000383ffff */
.L_x_11873:
        /* <DEDUP_REMOVED lines=25> */
.L_x_11878:
[----:B-1----:R-:W-:Y:S01]  /*e030*/  IMAD R24, R24, R9, R13 ;  /* 0x0000000918187224 */ /* 0x002fe200078e020d */
[----:B------:R-:W-:Y:S01]  /*e040*/  IABS R12, R4 ;  /* 0x00000004000c7213 */ /* 0x000fe20000000000 */
[----:B0-----:R-:W-:Y:S02]  /*e050*/  IMAD.MOV.U32 R11, RZ, RZ, R14 ;  /* 0x000000ffff0b7224 */ /* 0x001fe400078e000e */
[----:B------:R-:W-:Y:S01]  /*e060*/  IMAD.IADD R7, R7, 0x1, -R24 ;  /* 0x0000000107077824 */ /* 0x000fe200078e0a18 */
[----:B------:R-:W-:Y:S01]  /*e070*/  IADD3 R12, RZ, -R12, RZ ;  /* 0x8000000cff0c7210 */ /* 0x000fe20007ffe0ff */
[----:B------:R-:W-:Y:S02]  /*e080*/  IMAD R11, R11, R10, RZ ;  /* 0x0000000a0b0b7224 */ /* 0x000fe400078e02ff */
[----:B------:R-:W-:Y:S01]  /*e090*/  IMAD.MOV.U32 R2, RZ, RZ, RZ ;  /* 0x000000ffff027224 */ /* 0x000fe200078e00ff */
        /* <DEDUP_REMOVED lines=28> */
[----:B0-----:R-:W-:-:S05]  /*e260*/  IMAD.MOV R11, RZ, RZ, -R3 ;  /* 0x000000ffff0b7224 */ /* 0x001fca00078e0a03 */
[----:B------:R-:W-:Y:S02]  /*e270*/  MOV R2, R11 ;  /* 0x0000000b00027202 */ /* 0x000fe40000000f00 */
        /* <DEDUP_REMOVED lines=23> */
.L_x_11874:
[----:B------:R-:W-:Y:S01]  /*e3f0*/  IMAD.MOV.U32 R24, RZ, RZ, R7 ;  /* 0x000000ffff187224 */ /* 0x000fe200078e0007 */
[----:B------:R-:W-:Y:S01]  /*e400*/  MOV R25, RZ ;  /* 0x000000ff00197202 */ /* 0x000fe20000000f00 */
[----:B------:R-:W-:-:S06]  /*e410*/  UMOV UR38, URZ ;  /* 0x0000003f00267c82 */ /* 0x000fcc0008000000 */
.L_x_11879:
        /* <DEDUP_REMOVED lines=8> */
.L_x_11872:
[----:B------:R-:W-:Y:S01]  /*e4a0*/  ULDC UR4, c[0x0][0xc14] ;  /* 0x0003050000047ab9 */ /* 0x000fe20000000800 */
[----:B------:R-:W-:Y:S01]  /*e4b0*/  IMAD.MOV.U32 R17, RZ, RZ, 0x1 ;  /* 0x00000001ff117424 */ /* 0x000fe200078e00ff */
[----:B------:R-:W-:Y:S01]  /*e4c0*/  UISETP.GE.AND UP0, UPT, UR48, UR4, UPT ;  /* 0x000000043000728c */ /* 0x000fe2000bf06270 */
[----:B------:R-:W-:Y:S02]  /*e4d0*/  IMAD.MOV.U32 R29, RZ, RZ, RZ ;  /* 0x000000ffff1d7224 */ /* 0x000fe400078e00ff */
[----:B------:R-:W-:-:S03]  /*e4e0*/  IMAD.MOV.U32 R16, RZ, RZ, RZ ;  /* 0x000000ffff107224 */ /* 0x000fc600078e00ff */
[----:B------:R-:W-:-:S13]  /*e4f0*/  PLOP3.LUT P0, PT, PT, PT, UP0, 0x80, 0x0 ;  /* 0x000000000000781c */ /* 0x000fda0003f0f008 */
[----:B------:R-:W-:Y:S05]  /*e500*/  @P0 BRA `(.L_x_11880) ;  /* 0x0000003000f40947 */ /* 0x000fea0003800000 */
[----:B-1----:R-:W0:Y:S01]  /*e510*/  S2R R0, SR_TID.X ;  /* 0x0000000000007919 */ /* 0x002e220000002100 */
[----:B------:R-:W-:Y:S01]  /*e520*/  MOV R17, 0x1 ;  /* 0x0000000100117802 */ /* 0x000fe20000000f00 */
[----:B------:R-:W-:Y:S01]  /*e530*/  IMAD.MOV.U32 R16, RZ, RZ, RZ ;  /* 0x000000ffff107224 */ /* 0x000fe200078e00ff */
[----:B------:R-:W-:Y:S01]  /*e540*/  ULOP3.LUT UR42, UR40, 0x1, URZ, 0xfc, !UPT ;  /* 0x00000001282a7892 */ /* 0x000fe2000f8efc3f */
[----:B------:R-:W1:Y:S01]  /*e550*/  S2R R6, SR_TID.X ;  /* 0x0000000000067919 */ /* 0x000e620000002100 */
[----:B------:R-:W-:Y:S01]  /*e560*/  IMAD.MOV.U32 R29, RZ, RZ, RZ ;  /* 0x000000ffff1d7224 */ /* 0x000fe200078e00ff */
        /* <DEDUP_REMOVED lines=20> */
[----:B------:R-:W-:-:S07]  /*e6b0*/  LOP3.LUT R23, R5, R4, RZ, 0xfc, !PT ;  /* 0x0000000405177212 */ /* 0x000fce00078efcff */
.L_x_11940:
[----:B------:R-:W-:Y:S01]  /*e6c0*/  ULDC.64 UR4, c[0x0][0xc60] ;  /* 0x0003180000047ab9 */ /* 0x000fe20000000a00 */
[----:B------:R-:W-:Y:S01]  /*e6d0*/  ULDC.64 UR6, c[0x0][0xa18] ;  /* 0x0002860000067ab9 */ /* 0x000fe20000000a00 */
[----:B------:R-:W-:Y:S01]  /*e6e0*/  UIMAD.WIDE UR4, UR48, 0x4, UR4 ;  /* 0x00000004300478a5 */ /* 0x000fe2000f8e0204 */
[----:B------:R-:W-:-:S05]  /*e6f0*/  ULDC.64 UR10, c[0x0][0xa00] ;  /* 0x00028000000a7ab9 */ /* 0x000fca0000000a00 */
[----:B------:R-:W-:Y:S02]  /*e700*/  IMAD.U32 R2, RZ, RZ, UR4 ;  /* 0x00000004ff027e24 */ /* 0x000fe4000f8e00ff */
[----:B0-----:R-:W-:Y:S01]  /*e710*/  IMAD.U32 R3, RZ, RZ, UR5 ;  /* 0x00000005ff037e24 */ /* 0x001fe2000f8e00ff */
[----:B------:R-:W-:-:S04]  /*e720*/  ULDC.64 UR4, c[0x0][0xa28] ;  /* 0x00028a0000047ab9 */ /* 0x000fc80000000a00 */
[----:B------:R-:W2:Y:S01]  /*e730*/  LDG.E R2, desc[UR52][R2.64] ;  /* 0x0000003402027981 */ /* 0x000ea2000c1e1900 */
[----:B------:R-:W-:Y:S01]  /*e740*/  UISETP.NE.U32.AND UP0, UPT, UR4, URZ, UPT ;  /* 0x0000003f0400728c */ /* 0x000fe2000bf05070 */
[----:B-1----:R-:W-:Y:S01]  /*e750*/  IMAD.MOV.U32 R0, RZ, RZ, RZ ;  /* 0x000000ffff007224 */ /* 0x002fe200078e00ff */
[----:B------:R-:W-:Y:S01]  /*e760*/  UISETP.NE.U32.AND UP1, UPT, UR6, URZ, UPT ;  /* 0x0000003f0600728c */ /* 0x000fe2000bf25070 */
[----:B------:R-:W0:Y:S01]  /*e770*/  LDC R8, c[0x0][0x288] ;  /* 0x0000a200ff087b82 */ /* 0x000e220000000800 */
[----:B------:R-:W-:Y:S01]  /*e780*/  UISETP.NE.AND.EX UP0, UPT, UR5, URZ, UPT, UP0 ;  /* 0x0000003f0500728c */ /* 0x000fe2000bf05300 */
[----:B------:R-:W-:Y:S01]  /*e790*/  ISETP.NE.U32.AND P0, PT, RZ, UR10, PT ;  /* 0x0000000aff007c0c */ /* 0x000fe2000bf05070 */
[----:B------:R-:W-:-:S04]  /*e7a0*/  UISETP.NE.AND.EX UP1, UPT, UR7, URZ, UPT, UP1 ;  /* 0x0000003f0700728c */ /* 0x000fc8000bf25310 */
[----:B------:R-:W-:Y:S02]  /*e7b0*/  PLOP3.LUT P1, PT, PT, PT, UP0, 0x80, 0x0 ;  /* 0x000000000000781c */ /* 0x000fe40003f2f008 */
[----:B------:R-:W-:Y:S02]  /*e7c0*/  ISETP.NE.AND.EX P0, PT, RZ, UR11, PT, P0 ;  /* 0x0000000bff007c0c */ /* 0x000fe4000bf05300 */
[----:B------:R-:W-:Y:S01]  /*e7d0*/  PLOP3.LUT P3, PT, PT, PT, UP1, 0x80, 0x0 ;  /* 0x000000000000781c */ /* 0x000fe20003f6f018 */
[----:B------:R-:W-:Y:S02]  /*e7e0*/  IMAD.MOV.U32 R19, RZ, RZ, RZ ;  /* 0x000000ffff137224 */ /* 0x000fe400078e00ff */
[----:B------:R-:W-:Y:S01]  /*e7f0*/  IMAD.MOV.U32 R9, RZ, RZ, RZ ;  /* 0x000000ffff097224 */ /* 0x000fe200078e00ff */
[----:B--2---:R-:W-:-:S13]  /*e800*/  R2UR UR45, R2 ;  /* 0x00000000022d72ca */ /* 0x004fda00000e0000 */
[----:B------:R-:W-:Y:S02]  /*e810*/  USHF.R.S32.HI UR44, URZ, 0x1f, UR45 ;  /* 0x0000001f3f2c7899 */ /* 0x000fe4000801142d */
[----:B------:R-:W-:Y:S02]  /*e820*/  @UP0 ULEA UR4, UP2, UR45, UR4, 0x2 ;  /* 0x000000042d040291 */ /* 0x000fe4000f84103f */
[----:B------:R-:W-:Y:S02]  /*e830*/  USHF.L.U32 UR43, UR45, 0x2, URZ ;  /* 0x000000022d2b7899 */ /* 0x000fe4000800063f */
[----:B------:R-:W-:Y:S02]  /*e840*/  @UP0 ULEA.HI.X UR5, UR45, UR5, UR44, 0x2, UP2 ;  /* 0x000000052d050291 */ /* 0x000fe400090f142c */
[----:B------:R-:W-:Y:S01]  /*e850*/  IMAD.U32 R2, RZ, RZ, UR4 ;  /* 0x00000004ff027e24 */ /* 0x000fe2000f8e00ff */
[----:B------:R-:W-:Y:S02]  /*e860*/  USHF.L.U64.HI UR44, UR45, 0x2, UR44 ;  /* 0x000000022d2c7899 */ /* 0x000fe4000801022c */
[----:B------:R-:W-:Y:S01]  /*e870*/  UIADD3 UR8, UP0, UR43, UR10, URZ ;  /* 0x0000000a2b087290 */ /* 0x000fe2000ff1e03f */
[----:B------:R-:W-:Y:S01]  /*e880*/  IMAD.U32 R3, RZ, RZ, UR5 ;  /* 0x00000005ff037e24 */ /* 0x000fe2000f8e00ff */
[----:B------:R-:W-:-:S02]  /*e890*/  ULDC.64 UR4, c[0x0][0xa08] ;  /* 0x0002820000047ab9 */ /* 0x000fc40000000a00 */
[----:B------:R-:W-:Y:S02]  /*e8a0*/  UIADD3.X UR9, UR44, UR11, URZ, UP0, !UPT ;  /* 0x0000000b2c097290 */ /* 0x000fe400087fe43f */
[----:B------:R1:W5:Y:S01]  /*e8b0*/  @P1 LDG.E R0, desc[UR52][R2.64] ;  /* 0x0000003402001981 */ /* 0x000362000c1e1900 */
[----:B------:R-:W-:Y:S01]  /*e8c0*/  ISETP.NE.U32.AND P1, PT, RZ, UR4, PT ;  /* 0x00000004ff007c0c */ /* 0x000fe2000bf25070 */
[----:B------:R-:W-:Y:S02]  /*e8d0*/  UIADD3 UR10, UP0, UR43, UR4, URZ ;  /* 0x000000042b0a7290 */ /* 0x000fe4000ff1e03f */
[----:B------:R-:W-:Y:S01]  /*e8e0*/  @UP1 UIADD3 UR4, UP2, UR43, UR6, URZ ;  /* 0x000000062b041290 */ /* 0x000fe2000ff5e03f */
[----:B------:R-:W-:Y:S01]  /*e8f0*/  ISETP.NE.AND.EX P1, PT, RZ, UR5, PT, P1 ;  /* 0x00000005ff007c0c */ /* 0x000fe2000bf25310 */
[----:B------:R-:W-:Y:S02]  /*e900*/  UIADD3.X UR6, UR44, UR5, URZ, UP0, !UPT ;  /* 0x000000052c067290 */ /* 0x000fe400087fe43f */
[----:B------:R-:W-:Y:S01]  /*e910*/  @UP1 UIADD3.X UR5, UR44, UR7, URZ, UP2, !UPT ;  /* 0x000000072c051290 */ /* 0x000fe200097fe43f */
[----:B------:R-:W-:-:S02]  /*e920*/  IMAD.U32 R4, RZ, RZ, UR10 ;  /* 0x0000000aff047e24 */ /* 0x000fc4000f8e00ff */
[----:B-1----:R-:W-:Y:S01]  /*e930*/  IMAD.U32 R2, RZ, RZ, UR8 ;  /* 0x00000008ff027e24 */ /* 0x002fe2000f8e00ff */
[----:B------:R-:W-:Y:S01]  /*e940*/  MOV R5, UR6 ;  /* 0x0000000600057c02 */ /* 0x000fe20008000f00 */
[----:B------:R-:W-:Y:S01]  /*e950*/  IMAD.U32 R3, RZ, RZ, UR9 ;  /* 0x00000009ff037e24 */ /* 0x000fe2000f8e00ff */
[----:B------:R-:W-:Y:S01]  /*e960*/  ULDC.64 UR6, c[0x0][0xa20] ;  /* 0x0002880000067ab9 */ /* 0x000fe20000000a00 */
[----:B------:R-:W-:Y:S02]  /*e970*/  IMAD.U32 R6, RZ, RZ, UR4 ;  /* 0x00000004ff067e24 */ /* 0x000fe4000f8e00ff */
[----:B------:R-:W-:Y:S01]  /*e980*/  IMAD.U32 R7, RZ, RZ, UR5 ;  /* 0x00000005ff077e24 */ /* 0x000fe2000f8e00ff */
[----:B------:R1:W5:Y:S01]  /*e990*/  @P0 LDG.E R19, desc[UR52][R2.64] ;  /* 0x0000003402130981 */ /* 0x000362000c1e1900 */
[----:B------:R-:W-:-:S03]  /*e9a0*/  ULDC.64 UR4, c[0x0][0x3f8] ;  /* 0x0000fe0000047ab9 */ /* 0x000fc60000000a00 */
[----:B------:R1:W5:Y:S04]  /*e9b0*/  @P1 LDG.E R9, desc[UR52][R4.64] ;  /* 0x0000003404091981 */ /* 0x000368000c1e1900 */
[----:B0-----:R1:W5:Y:S01]  /*e9c0*/  @P3 LDG.E R8, desc[UR52][R6.64] ;  /* 0x0000003406083981 */ /* 0x001362000c1e1900 */
[----:B------:R-:W-:Y:S01]  /*e9d0*/  UISETP.NE.U32.AND UP0, UPT, UR4, URZ, UPT ;  /* 0x0000003f0400728c */ /* 0x000fe2000bf05070 */
[----:B------:R-:W-:Y:S02]  /*e9e0*/  ISETP.NE.U32.AND P2, PT, RZ, UR6, PT ;  /* 0x00000006ff007c0c */ /* 0x000fe4000bf45070 */
[----:B------:R-:W-:Y:S01]  /*e9f0*/  ULDC UR4, c[0x0][0x404] ;  /* 0x0001010000047ab9 */ /* 0x000fe20000000800 */
[----:B------:R-:W-:Y:S01]  /*ea00*/  UISETP.NE.AND.EX UP0, UPT, UR5, URZ, UPT, UP0 ;  /* 0x0000003f0500728c */ /* 0x000fe2000bf05300 */
[----:B------:R-:W-:-:S02]  /*ea10*/  ISETP.NE.AND.EX P2, PT, RZ, UR7, PT, P2 ;  /* 0x00000007ff007c0c */ /* 0x000fc4000bf45320 */
[----:B------:R-:W-:Y:S01]  /*ea20*/  ULDC UR5, c[0x0][0x2e0] ;  /* 0x0000b80000057ab9 */ /* 0x000fe20000000800 */
[----:B------:R-:W-:-:S04]  /*ea30*/  USEL UR4, UR4, 0x1, UP0 ;  /* 0x0000000104047887 */ /* 0x000fc80008000000 */
[----:B------:R-:W-:Y:S01]  /*ea40*/  UIMAD UR4, UR4, UR5, URZ ;  /* 0x00000005040472a4 */ /* 0x000fe2000f8e023f */
[----:B-1----:R-:W-:Y:S11]  /*ea50*/  @P3 BRA `(.L_x_11881) ;  /* 0x0000000000103947 */ /* 0x002ff60003800000 */
[----:B------:R-:W-:Y:S05]  /*ea60*/  @!P0 BRA `(.L_x_11881) ;  /* 0x00000000000c8947 */ /* 0x000fea0003800000 */
[----:B------:R-:W2:Y:S04]  /*ea70*/  LDG.E R7, desc[UR52][R2.64] ;  /* 0x0000003402077981 */ /* 0x000ea8000c1e1900 */
[----:B-----5:R-:W2:Y:S02]  /*ea80*/  LDG.E R8, desc[UR52][R2.64+0x4] ;  /* 0x0000043402087981 */ /* 0x020ea4000c1e1900 */
[----:B--2---:R-:W-:-:S07]  /*ea90*/  IMAD.IADD R8, R8, 0x1, -R7 ;  /* 0x0000000108087824 */ /* 0x004fce00078e0a07 */
.L_x_11881:
[----:B------:R-:W-:Y:S02]  /*eaa0*/  IMAD.U32 R3, RZ, RZ, UR4 ;  /* 0x00000004ff037e24 */ /* 0x000fe4000f8e00ff */
[----:B-----5:R-:W-:Y:S01]  /*eab0*/  IMAD.IADD R22, R9, 0x1, R0 ;  /* 0x0000000109167824 */ /* 0x020fe200078e0200 */
[----:B------:R-:W-:Y:S06]  /*eac0*/  @!P2 BRA `(.L_x_11882) ;  /* 0x000000000018a947 */ /* 0x000fec0003800000 */
[----:B------:R-:W-:-:S04]  /*ead0*/  UIADD3 UR4, UP0, UR43, UR6, URZ ;  /* 0x000000062b047290 */ /* 0x000fc8000ff1e03f */
[----:B------:R-:W-:Y:S02]  /*eae0*/  UIADD3.X UR5, UR44, UR7, URZ, UP0, !UPT ;  /* 0x000000072c057290 */ /* 0x000fe400087fe43f */
[----:B------:R-:W-:-:S04]  /*eaf0*/  IMAD.U32 R2, RZ, RZ, UR4 ;  /* 0x00000004ff027e24 */ /* 0x000fc8000f8e00ff */
[----:B------:R-:W-:-:S06]  /*eb00*/  IMAD.U32 R3, RZ, RZ, UR5 ;  /* 0x00000005ff037e24 */ /* 0x000fcc000f8e00ff */
[----:B------:R0:W5:Y:S01]  /*eb10*/  LDG.E R3, desc[UR52][R2.64] ;  /* 0x0000003402037981 */ /* 0x000162000c1e1900 */
[----:B------:R-:W-:Y:S05]  /*eb20*/  BRA `(.L_x_11883) ;  /* 0x0000000000107947 */ /* 0x000fea0003800000 */
.L_x_11882:
[----:B------:R-:W-:Y:S05]  /*eb30*/  @!P1 BRA `(.L_x_11883) ;  /* 0x00000000000c9947 */ /* 0x000fea0003800000 */
[----:B------:R-:W2:Y:S04]  /*eb40*/  LDG.E R2, desc[UR52][R4.64] ;  /* 0x0000003404027981 */ /* 0x000ea8000c1e1900 */
[----:B------:R-:W2:Y:S02]  /*eb50*/  LDG.E R3, desc[UR52][R4.64+0x4] ;  /* 0x0000043404037981 */ /* 0x000ea4000c1e1900 */
[----:B--2---:R-:W-:-:S07]  /*eb60*/  IMAD.IADD R3, R3, 0x1, -R2 ;  /* 0x0000000103037824 */ /* 0x004fce00078e0a02 */
.L_x_11883:
[----:B------:R-:W-:Y:S01]  /*eb70*/  IMAD R5, R25, 0xc0, RZ ;  /* 0x000000c019057824 */ /* 0x000fe200078e02ff */
[----:B-----5:R-:W-:Y:S01]  /*eb80*/  IADD3 R3, -R0, R3, RZ ;  /* 0x0000000300037210 */ /* 0x020fe20007ffe1ff */
[----:B------:R-:W-:Y:S03]  /*eb90*/  BSSY B6, `(.L_x_11884) ;  /* 0x0000213000067945 */ /* 0x000fe60003800000 */
[----:B------:R-:W-:Y:S01]  /*eba0*/  IADD3 R8, -R8, 0x15f, R5 ;  /* 0x0000015f08087810 */ /* 0x000fe20007ffe105 */
[----:B------:R-:W-:-:S04]  /*ebb0*/  VIADD R0, R3, 0x9f ;  /* 0x0000009f03007836 */ /* 0x000fc80000000000 */
[----:B------:R-:W-:Y:S02]  /*ebc0*/  IMAD.IADD R8, R3, 0x1, R8 ;  /* 0x0000000103087824 */ /* 0x000fe400078e0208 */
[----:B------:R-:W-:-:S04]  /*ebd0*/  IMAD.HI R0, R0, 0x66666667, RZ ;  /* 0x6666666700007827 */ /* 0x000fc800078e02ff */
[----:B------:R-:W-:Y:S01]  /*ebe0*/  IMAD.HI R8, R8, 0x66666667, RZ ;  /* 0x6666666708087827 */ /* 0x000fe200078e02ff */
[----:B------:R-:W-:-:S04]  /*ebf0*/  SHF.R.U32.HI R3, RZ, 0x1f, R0 ;  /* 0x0000001fff037819 */ /* 0x000fc80000011600 */
[----:B------:R-:W-:Y:S02]  /*ec00*/  SHF.R.U32.HI R5, RZ, 0x1f, R8 ;  /* 0x0000001fff057819 */ /* 0x000fe40000011608 */
[----:B------:R-:W-:Y:S02]  /*ec10*/  LEA.HI.SX32 R3, R0, R3, 0x1a ;  /* 0x0000000300037211 */ /* 0x000fe400078fd2ff */
[----:B------:R-:W-:-:S04]  /*ec20*/  LEA.HI.SX32 R26, R8, R5, 0x1a ;  /* 0x00000005081a7211 */ /* 0x000fc800078fd2ff */
[----:B------:R-:W-:-:S04]  /*ec30*/  VIMNMX R26, R3, R26, PT ;  /* 0x0000001a031a7248 */ /* 0x000fc80003fe0100 */
[----:B------:R-:W-:-:S13]  /*ec40*/  ISETP.GT.AND P0, PT, R26, RZ, PT ;  /* 0x000000ff1a00720c */ /* 0x000fda0003f04270 */
[----:B------:R-:W-:Y:S05]  /*ec50*/  @P0 BRA `(.L_x_11885) ;  /* 0x0000000000440947 */ /* 0x000fea0003800000 */
[----:B0-----:R-:W0:Y:S02]  /*ec60*/  S2R R2, SR_TID.X ;  /* 0x0000000000027919 */ /* 0x001e240000002100 */
        /* <DEDUP_REMOVED lines=16> */
.L_x_11885:
[----:B------:R-:W1:Y:S01]  /*ed70*/  S2UR UR4, SR_CgaCtaId ;  /* 0x00000000000479c3 */ /* 0x000e620000008800 */
[----:B------:R-:W-:Y:S02]  /*ed80*/  UMOV UR41, 0x400 ;  /* 0x0000040000297882 */ /* 0x000fe40000000000 */
[----:B-1----:R-:W-:-:S04]  /*ed90*/  ULEA UR41, UR4, UR41, 0x18 ;  /* 0x0000002904297291 */ /* 0x002fc8000f8ec03f */
[----:B------:R-:W-:-:S04]  /*eda0*/  UIADD3 UR4, UR41, 0xe000, URZ ;  /* 0x0000e00029047890 */ /* 0x000fc8000fffe03f */
[----:B------:R-:W-:-:S06]  /*edb0*/  ULOP3.LUT UP0, URZ, UR4, 0x1bf, URZ, 0xc0, !UPT ;  /* 0x000001bf043f7892 */ /* 0x000fcc000f80c03f */
[----:B------:R-:W-:-:S13]  /*edc0*/  PLOP3.LUT P0, PT, PT, PT, UP0, 0x80, 0x0 ;  /* 0x000000000000781c */ /* 0x000fda0003f0f008 */
[----:B------:R-:W-:Y:S05]  /*edd0*/  @!P0 BRA `(.L_x_11887) ;  /* 0x0000000000408947 */ /* 0x000fea0003800000 */
[----:B0-----:R-:W-:Y:S01]  /*ede0*/  MOV R2, 0x0 ;  /* 0x0000000000027802 */ /* 0x001fe20000000f00 */
        /* <DEDUP_REMOVED lines=15> */
.L_x_11887:
[----:B------:R-:W-:-:S06]  /*eee0*/  UIADD3 UR4, UR41, 0x6000, URZ ;  /* 0x0000600029047890 */ /* 0x000fcc000fffe03f */
[----:B------:R-:W-:-:S05]  /*eef0*/  IMAD.U32 R18, RZ, RZ, UR4 ;  /* 0x00000004ff127e24 */ /* 0x000fca000f8e00ff */
        /* <DEDUP_REMOVED lines=18> */
.L_x_11888:
        /* <DEDUP_REMOVED lines=20> */
.L_x_11889:
[----:B------:R-:W-:-:S13]  /*f160*/  LOP3.LUT P6, RZ, R18, 0x1bf, RZ, 0xc0, !PT ;  /* 0x000001bf12ff7812 */ /* 0x000fda00078cc0ff */
        /* <DEDUP_REMOVED lines=17> */
.L_x_11890:
[----:B------:R-:W-:Y:S01]  /*f280*/  ULDC.64 UR4, c[0x0][0x9f8] ;  /* 0x00027e0000047ab9 */ /* 0x000fe20000000a00 */
[----:B------:R-:W-:Y:S01]  /*f290*/  IMAD.U32 R18, RZ, RZ, UR45 ;  /* 0x0000002dff127e24 */ /* 0x000fe2000f8e00ff */
[----:B------:R-:W-:Y:S01]  /*f2a0*/  UISETP.NE.U32.AND UP0, UPT, UR4, URZ, UPT ;  /* 0x0000003f0400728c */ /* 0x000fe2000bf05070 */
[----:B------:R-:W1:Y:S01]  /*f2b0*/  S2R R27, SR_TID.X ;  /* 0x00000000001b7919 */ /* 0x000e620000002100 */
[----:B------:R-:W2:Y:S01]  /*f2c0*/  LDC R0, c[0x0][0x428] ;  /* 0x00010a00ff007b82 */ /* 0x000ea20000000800 */
[----:B------:R-:W-:Y:S01]  /*f2d0*/  IMAD R25, R25, 0xc0, R19 ;  /* 0x000000c019197824 */ /* 0x000fe200078e0213 */
[----:B------:R-:W-:Y:S01]  /*f2e0*/  UISETP.NE.AND.EX UP0, UPT, UR5, URZ, UPT, UP0 ;  /* 0x0000003f0500728c */ /* 0x000fe2000bf05300 */
[----:B------:R-:W-:-:S05]  /*f2f0*/  ULDC.64 UR6, c[0x0][0xa08] ;  /* 0x0002820000067ab9 */ /* 0x000fca0000000a00 */
[----:B------:R-:W-:-:S05]  /*f300*/  PLOP3.LUT P0, PT, PT, PT, UP0, 0x80, 0x0 ;  /* 0x000000000000781c */ /* 0x000fca0003f0f008 */
[----:B------:R-:W-:-:S04]  /*f310*/  @UP0 UIADD3 UR4, UP1, UR43, UR4, URZ ;  /* 0x000000042b040290 */ /* 0x000fc8000ff3e03f */
[----:B------:R-:W-:Y:S02]  /*f320*/  @UP0 UIADD3.X UR5, UR44, UR5, URZ, UP1, !UPT ;  /* 0x000000052c050290 */ /* 0x000fe40008ffe43f */
[----:B0-----:R-:W-:-:S04]  /*f330*/  IMAD.U32 R2, RZ, RZ, UR4 ;  /* 0x00000004ff027e24 */ /* 0x001fc8000f8e00ff */
[----:B------:R-:W-:Y:S01]  /*f340*/  IMAD.U32 R3, RZ, RZ, UR5 ;  /* 0x00000005ff037e24 */ /* 0x000fe2000f8e00ff */
[----:B--2---:R-:W-:Y:S01]  /*f350*/  ISETP.NE.AND P2, PT, R0, 0x1, PT ;  /* 0x000000010000780c */ /* 0x004fe20003f45270 */
[----:B------:R-:W-:-:S03]  /*f360*/  ULDC.64 UR4, c[0x0][0xa00] ;  /* 0x0002800000047ab9 */ /* 0x000fc60000000a00 */
[----:B------:R0:W2:Y:S01]  /*f370*/  @P0 LDG.E R18, desc[UR52][R2.64] ;  /* 0x0000003402120981 */ /* 0x0000a2000c1e1900 */
[----:B------:R-:W-:Y:S01]  /*f380*/  ISETP.NE.U32.AND P0, PT, RZ, UR4, PT ;  /* 0x00000004ff007c0c */ /* 0x000fe2000bf05070 */
[----:B------:R-:W-:Y:S01]  /*f390*/  UMOV UR36, URZ ;  /* 0x0000003f00247c82 */ /* 0x000fe20008000000 */
[----:B-1----:R-:W-:Y:S01]  /*f3a0*/  LOP3.LUT R21, R27, 0x7f, RZ, 0xc0, !PT ;  /* 0x0000007f1b157812 */ /* 0x002fe200078ec0ff */
[----:B------:R-:W-:Y:S01]  /*f3b0*/  IMAD.U32 R19, RZ, RZ, UR38 ;  /* 0x00000026ff137e24 */ /* 0x000fe2000f8e00ff */
[----:B------:R-:W-:Y:S02]  /*f3c0*/  ISETP.NE.AND.EX P0, PT, RZ, UR5, PT, P0 ;  /* 0x00000005ff007c0c */ /* 0x000fe4000bf05300 */
[----:B------:R-:W-:Y:S02]  /*f3d0*/  ISETP.NE.AND P1, PT, R21, RZ, PT ;  /* 0x000000ff1500720c */ /* 0x000fe40003f25270 */
[----:B------:R-:W1:Y:S01]  /*f3e0*/  @P2 LDC R0, c[0x0][0x42c] ;  /* 0x00010b00ff002b82 */ /* 0x000e620000000800 */
[----:B------:R-:W-:-:S02]  /*f3f0*/  SEL R6, RZ, UR45, P0 ;  /* 0x0000002dff067c07 */ /* 0x000fc40008000000 */
[----:B------:R-:W-:Y:S02]  /*f400*/  R2UR UR37, R25 ;  /* 0x00000000192572ca */ /* 0x000fe400000e0000 */
[----:B------:R-:W-:Y:S02]  /*f410*/  R2UR UR39, R6 ;  /* 0x00000000062772ca */ /* 0x000fe400000e0000 */
[----:B------:R-:W-:Y:S01]  /*f420*/  SHF.R.U32.HI R4, RZ, 0x5, R27 ;  /* 0x00000005ff047819 */ /* 0x000fe2000001161b */
[----:B0-----:R-:W0:Y:S03]  /*f430*/  LDC.64 R2, c[0x0][0x3f8] ;  /* 0x0000fe00ff027b82 */ /* 0x001e260000000a00 */
[----:B------:R-:W-:Y:S01]  /*f440*/  VOTEU.ALL UP1, P1 ;  /* 0x00000000003f7886 */ /* 0x000fe20000820000 */
[----:B------:R-:W-:-:S04]  /*f450*/  LOP3.LUT R4, R4, 0x3, RZ, 0xc0, !PT ;  /* 0x0000000304047812 */ /* 0x000fc800078ec0ff */
[----:B------:R-:W3:Y:S01]  /*f460*/  @P2 LDC R5, c[0x0][0x430] ;  /* 0x00010c00ff052b82 */ /* 0x000ee20000000800 */
[----:B------:R-:W-:-:S04]  /*f470*/  @!UP1 UIADD3 UR4, UP0, UR50, 0x270, URZ ;  /* 0x0000027032049890 */ /* 0x000fc8000ff1e03f */
[----:B------:R-:W-:Y:S01]  /*f480*/  @!UP1 UIADD3.X UR5, URZ, UR51, URZ, UP0, !UPT ;  /* 0x000000333f059290 */ /* 0x000fe200087fe43f */
[----:B-1----:R-:W-:-:S08]  /*f490*/  @P2 IMAD.HI.U32 R0, R0, UR38, RZ ;  /* 0x0000002600002c27 */ /* 0x002fd0000f8e00ff */
[----:B------:R1:W-:Y:S01]  /*f4a0*/  @!UP1 UTMAPF.L2.4D [UR36], [UR4] ;  /* 0x00000024040095b8 */ /* 0x0003e20008018000 */
[----:B0-----:R-:W-:Y:S01]  /*f4b0*/  LOP3.LUT P0, RZ, R2, UR6, RZ, 0xfc, !PT ;  /* 0x0000000602ff7c12 */ /* 0x001fe2000f80fcff */
[----:B------:R-:W-:-:S03]  /*f4c0*/  UMOV UR6, 0xffffffff ;  /* 0xffffffff00067882 */ /* 0x000fc60000000000 */
[----:B------:R-:W-:Y:S02]  /*f4d0*/  LOP3.LUT P0, RZ, R3, UR7, RZ, 0xfc, P0 ;  /* 0x0000000703ff7c12 */ /* 0x000fe4000800fcff */
[----:B---3--:R-:W-:Y:S02]  /*f4e0*/  @P2 SHF.R.U32.HI R19, RZ, R5, R0 ;  /* 0x00000005ff132219 */ /* 0x008fe40000011600 */
[----:B--2---:R-:W-:Y:S02]  /*f4f0*/  SHF.R.S32.HI R20, RZ, 0x1f, R18 ;  /* 0x0000001fff147819 */ /* 0x004fe40000011412 */
[----:B------:R-:W-:Y:S01]  /*f500*/  SEL R0, R18, RZ, !P0 ;  /* 0x000000ff12007207 */ /* 0x000fe20004000000 */
[----:B-1----:R-:W-:Y:S06]  /*f510*/  BRA.DIV UR6, `(.L_x_11891) ;  /* 0x0000002a06947947 */ /* 0x002fec000b800000 */
[----:B------:R0:W1:Y:S02]  /*f520*/  SHFL.IDX PT, R14, R4, RZ, 0x1f ;  /* 0x00001fff040e7589 */ /* 0x00006400000e0000 */
.L_x_11959:
[----:B-1----:R-:W-:Y:S02]  /*f530*/  ISETP.NE.AND P0, PT, R14, RZ, PT ;  /* 0x000000ff0e00720c */ /* 0x002fe40003f05270 */
[----:B------:R-:W-:-:S11]  /*f540*/  PLOP3.LUT P6, PT, PT, PT, PT, 0x8, 0x0 ;  /* 0x000000000000781c */ /* 0x000fd60003fce170 */
[----:B------:R-:W-:Y:S05]  /*f550*/  @P0 BRA `(.L_x_11892) ;  /* 0x0000000400800947 */ /* 0x000fea0003800000 */
[----:B------:R-:W-:Y:S01]  /*f560*/  UMOV UR4, 0xffffffff ;  /* 0xffffffff00047882 */ /* 0x000fe20000000000 */
[----:B------:R-:W-:Y:S02]  /*f570*/  IADD3 R7, R26, -0x1, RZ ;  /* 0xffffffff1a077810 */ /* 0x000fe40007ffe0ff */
[----:B------:R-:W-:Y:S05]  /*f580*/  BRA.DIV UR4, `(.L_x_11893) ;  /* 0x0000002a04987947 */ /* 0x000fea000b800000 */
[----:B------:R-:W-:-:S13]  /*f590*/  ELECT P6, URZ, PT ;  /* 0x00000000003f782f */ /* 0x000fda00038c0000 */
.L_x_11962:
        /* <DEDUP_REMOVED lines=22> */
.L_x_11895:
[----:B------:R-:W-:Y:S02]  /*f700*/  LEA R5, R16, UR41, 0x3 ;  /* 0x0000002910057c11 */ /* 0x000fe4000f8e18ff */
[----:B-1----:R-:W-:Y:S02]  /*f710*/  SHF.L.U32 R2, R17, 0x1f, RZ ;  /* 0x0000001f11027819 */ /* 0x002fe400000006ff */
[----:B------:R-:W-:Y:S02]  /*f720*/  ISETP.NE.AND P0, PT, R21, RZ, PT ;  /* 0x000000ff1500720c */ /* 0x000fe40003f05270 */
[----:B------:R-:W1:Y:S02]  /*f730*/  SYNCS.PHASECHK.TRANS64.TRYWAIT P2, [R5+URZ+0x13280], R2 ;  /* 0x01328002050075a7 */ /* 0x000e64000804017f */
[----:B-1----:R-:W-:Y:S09]  /*f740*/  @!P2 BRA `(.L_x_11896) ;  /* 0x000000280048a947 */ /* 0x002ff20003800000 */
.L_x_11963:
        /* <DEDUP_REMOVED lines=8> */
.L_x_11897:
[----:B------:R-:W-:Y:S01]  /*f7d0*/  IMAD.U32 R3, RZ, RZ, UR41 ;  /* 0x00000029ff037e24 */ /* 0x000fe2000f8e00ff */
        /* <DEDUP_REMOVED lines=17> */
.L_x_11964:
[----:B------:R-:W-:Y:S05]  /*f8f0*/  @P0 BRA `(.L_x_11899) ;  /* 0x00000000001c0947 */ /* 0x000fea0003800000 */
[----:B0-----:R-:W0:Y:S01]  /*f900*/  S2R R4, SR_TID.X ;  /* 0x0000000000047919 */ /* 0x001e220000002100 */
[----:B-12---:R-:W-:-:S04]  /*f910*/  IMAD.MOV.U32 R2, RZ, RZ, 0x2800 ;  /* 0x00002800ff027424 */ /* 0x006fc800078e00ff */
[----:B------:R3:W-:Y:S01]  /*f920*/  SYNCS.ARRIVE.TRANS64 RZ, [R5+URZ+0x13230], R2 ;  /* 0x0132300205ff79a7 */ /* 0x0007e2000800003f */
[----:B0-----:R-:W-:-:S04]  /*f930*/  LOP3.LUT R4, R4, 0x1f, RZ, 0xc0, !PT ;  /* 0x0000001f04047812 */ /* 0x001fc800078ec0ff */
[----:B------:R-:W-:-:S13]  /*f940*/  ISETP.NE.AND P0, PT, R4, RZ, PT ;  /* 0x000000ff0400720c */ /* 0x000fda0003f05270 */
[----:B---3--:R-:W-:Y:S05]  /*f950*/  @!P0 BRA `(.L_x_11899) ;  /* 0x0000000000048947 */ /* 0x008fea0003800000 */
[----:B------:R-:W-:Y:S01]  /*f960*/  BPT.TRAP 0x1 ;  /* 0x000000040000795c */ /* 0x000fe20000300000 */
.L_x_11899:
        /* <DEDUP_REMOVED lines=14> */
.L_x_11894:
        /* <DEDUP_REMOVED lines=11> */
[----:B-12---:R-:W-:Y:S01]  /*fb00*/  @P0 IMAD.MOV.U32 R2, RZ, RZ, 0x3000 ;  /* 0x00003000ff020424 */ /* 0x006fe200078e00ff */
[----:B------:R-:W-:Y:S01]  /*fb10*/  @P0 R2UR UR13, R6 ;  /* 0x00000000060d02ca */ /* 0x000fe200000e0000 */
[----:B------:R-:W-:Y:S02]  /*fb20*/  UMOV UR12, UR38 ;  /* 0x00000026000c7c82 */ /* 0x000fe40008000000 */
[----:B------:R1:W-:Y:S10]  /*fb30*/  @P0 SYNCS.ARRIVE.TRANS64 RZ, [UR41+0x13200], R2 ;  /* 0x01320002ffff09a7 */ /* 0x0003f40008000029 */
[----:B------:R1:W-:Y:S02]  /*fb40*/  UTMALDG.4D [UR8], [UR4], desc[UR6] ;  /* 0x00000608040075b4 */ /* 0x0003e40008019000 */
[----:B-1----:R-:W-:Y:S01]  /*fb50*/  NOP ;  /* 0x0000000000007918 */ /* 0x002fe20000000000 */
.L_x_11892:
[----:B------:R-:W-:Y:S01]  /*fb60*/  VIADD R29, R29, 0x1 ;  /* 0x000000011d1d7836 */ /* 0x000fe20000000000 */
[----:B------:R-:W-:Y:S01]  /*fb70*/  BSSY B0, `(.L_x_11900) ;  /* 0x0000008000007945 */ /* 0x000fe20003800000 */
[----:B------:R-:W-:-:S03]  /*fb80*/  ISETP.GE.AND P2, PT, R26, 0x2, PT ;  /* 0x000000021a00780c */ /* 0x000fc60003f46270 */
[----:B------:R-:W-:-:S04]  /*fb90*/  LEA.HI R2, R29, R29, RZ, 0x1 ;  /* 0x0000001d1d027211 */ /* 0x000fc800078f08ff */
[----:B------:R-:W-:-:S04]  /*fba0*/  LOP3.LUT R2, R2, 0xfffffffe, RZ, 0xc0, !PT ;  /* 0xfffffffe02027812 */ /* 0x000fc800078ec0ff */
[----:B------:R-:W-:-:S04]  /*fbb0*/  IADD3 R2, R29, -R2, RZ ;  /* 0x800000021d027210 */ /* 0x000fc80007ffe0ff */
[----:B------:R-:W-:-:S04]  /*fbc0*/  SHF.L.U32 R2, R2, 0x1f, RZ ;  /* 0x0000001f02027819 */ /* 0x000fc800000006ff */
[----:B------:R-:W1:Y:S02]  /*fbd0*/  SYNCS.PHASECHK.TRANS64.TRYWAIT P0, [UR41+0x13220], R2 ;  /* 0x01322002ff0075a7 */ /* 0x000e640008000169 */
[----:B-1----:R-:W-:Y:S05]  /*fbe0*/  @!P0 BRA `(.L_x_11901) ;  /* 0x0000002400488947 */ /* 0x002fea0003800000 */
.L_x_11965:
[----:B------:R-:W-:Y:S05]  /*fbf0*/  BSYNC B0 ;  /* 0x0000000000007941 */ /* 0x000fea0003800000 */
.L_x_11900:
[----:B------:R-:W-:Y:S05]  /*fc00*/  @!P2 BRA `(.L_x_11902) ;  /* 0x0000000800d4a947 */ /* 0x000fea0003800000 */
[----:B-1----:R-:W-:Y:S02]  /*fc10*/  VIADD R2, R26, 0xfffffffe ;  /* 0xfffffffe1a027836 */ /* 0x002fe40000000000 */
[----:B------:R-:W-:Y:S02]  /*fc20*/  IMAD.MOV.U32 R8, RZ, RZ, R17 ;  /* 0x000000ffff087224 */ /* 0x000fe400078e0011 */
[----:B------:R-:W-:-:S07]  /*fc30*/  IMAD.MOV.U32 R3, RZ, RZ, R16 ;  /* 0x000000ffff037224 */ /* 0x000fce00078e0010 */
.L_x_11922:
        /* <DEDUP_REMOVED lines=33> */
.L_x_11905:
[----:B------:R-:W2:Y:S01]  /*fe50*/  SYNCS.PHASECHK.TRANS64.TRYWAIT P0, [R9+URZ+0x13280], R10 ;  /* 0x0132800a090075a7 */ /* 0x000ea2000800017f */
[----:B0-----:R-:W0:Y:S01]  /*fe60*/  S2R R4, SR_TID.X ;  /* 0x0000000000047919 */ /* 0x001e220000002100 */
[----:B------:R-:W-:Y:S01]  /*fe70*/  BSSY B1, `(.L_x_11906) ;  /* 0x0000004000017945 */ /* 0x000fe20003800000 */
[----:B0-----:R-:W-:-:S04]  /*fe80*/  LOP3.LUT R4, R4, 0x7f, RZ, 0xc0, !PT ;  /* 0x0000007f04047812 */ /* 0x001fc800078ec0ff */
[----:B------:R-:W-:Y:S01]  /*fe90*/  ISETP.NE.AND P2, PT, R4, RZ, PT ;  /* 0x000000ff0400720c */ /* 0x000fe20003f45270 */
[----:B--2---:R-:W-:-:S12]  /*fea0*/  @!P0 BRA `(.L_x_11907) ;  /* 0x0000002000b08947 */ /* 0x004fd80003800000 */
.L_x_11966:
[----:B------:R-:W-:Y:S05]  /*feb0*/  BSYNC B1 ;  /* 0x0000000000017941 */ /* 0x000fea0003800000 */
.L_x_11906:
[----:B------:R-:W-:Y:S04]  /*fec0*/  BSSY B1, `(.L_x_11908) ;  /* 0x0000009000017945 */ /* 0x000fe80003800000 */
[----:B------:R-:W-:Y:S05]  /*fed0*/  @P2 BRA `(.L_x_11909) ;  /* 0x00000000001c2947 */ /* 0x000fea0003800000 */
[----:B------:R-:W2:Y:S02]  /*fee0*/  S2R R4, SR_TID.X ;  /* 0x0000000000047919 */ /* 0x000ea40000002100 */
[----:B--2---:R-:W-:Y:S02]  /*fef0*/  LOP3.LUT R5, R4, 0x1f, RZ, 0xc0, !PT ;  /* 0x0000001f04057812 */ /* 0x004fe400078ec0ff */
[----:B------:R-:W-:Y:S02]  /*ff00*/  MOV R4, 0x2800 ;  /* 0x0000280000047802 */ /* 0x000fe40000000f00 */
[----:B------:R-:W-:Y:S02]  /*ff10*/  ISETP.NE.AND P0, PT, R5, RZ, PT ;  /* 0x000000ff0500720c */ /* 0x000fe40003f05270 */
[----:B------:R2:W-:Y:S11]  /*ff20*/  SYNCS.ARRIVE.TRANS64 RZ, [R9+URZ+0x13270], R4 ;  /* 0x0132700409ff79a7 */ /* 0x0005f6000800003f */
[----:B--2---:R-:W-:Y:S05]  /*ff30*/  @!P0 BRA `(.L_x_11909) ;  /* 0x0000000000048947 */ /* 0x004fea0003800000 */
[----:B------:R-:W-:Y:S01]  /*ff40*/  BPT.TRAP 0x1 ;  /* 0x000000040000795c */ /* 0x000fe20000300000 */
.L_x_11909:
[----:B------:R-:W-:Y:S05]  /*ff50*/  BSYNC B1 ;  /* 0x0000000000017941 */ /* 0x000fea0003800000 */
.L_x_11908:
[----:B------:R-:W-:Y:S01]  /*ff60*/  IMAD.MOV.U32 R12, RZ, RZ, RZ ;  /* 0x000000ffff0c7224 */ /* 0x000fe200078e00ff */
[----:B------:R-:W-:Y:S01]  /*ff70*/  R2UR UR12, R19 ;  /* 0x00000000130c72ca */ /* 0x000fe200000e0000 */
[----:B------:R-:W-:Y:S01]  /*ff80*/  IMAD.U32 R5, RZ, RZ, UR41 ;  /* 0x00000029ff057e24 */ /* 0x000fe2000f8e00ff */
[----:B------:R-:W-:Y:S01]  /*ff90*/  UIADD3 UR4, UP0, UR50, 0x470, URZ ;  /* 0x0000047032047890 */ /* 0x000fe2000ff1e03f */
[----:B------:R-:W-:Y:S01]  /*ffa0*/  PLOP3.LUT P0, PT, PT, PT, PT, 0x80, 0x0 ;  /* 0x000000000000781c */ /* 0x000fe20003f0f070 */
[----:B-1----:R-:W-:Y:S01]  /*ffb0*/  IMAD R7, R11, 0xa0, R22 ;  /* 0x000000a00b077824 */ /* 0x002fe200078e0216 */
[----:B------:R-:W-:Y:S01]  /*ffc0*/  R2UR UR10, R12 ;  /* 0x000000000c0a72ca */ /* 0x000fe200000e0000 */
[----:B------:R-:W-:Y:S01]  /*ffd0*/  IMAD R6, R16, 0x2800, R5 ;  /* 0x0000280010067824 */ /* 0x000fe200078e0205 */
[----:B------:R-:W-:Y:S01]  /*ffe0*/  UIADD3.X UR5, URZ, UR51, URZ, UP0, !UPT ;  /* 0x000000333f057290 */ /* 0x000fe200087fe43f */
[----:B------:R-:W-:Y:S01]  /*fff0*/  VIADD R5, R9, 0x13270 ;  /* 0x0001327009057836 */ /* 0x000fe20000000000 */
[----:B------:R-:W-:Y:S01]  /*10000*/  UMOV UR6, 0x0 ;  /* 0x0000000000067882 */ /* 0x000fe20000000000 */
[----:B------:R-:W-:Y:S01]  /*10010*/  VIADD R4, R6, 0x6000 ;  /* 0x0000600006047836 */ /* 0x000fe20000000000 */
[----:B------:R-:W-:-:S09]  /*10020*/  UMOV UR7, 0x14f00000 ;  /* 0x14f0000000077882 */ /* 0x000fd20000000000 */
.L_x_11910:
        /* <DEDUP_REMOVED lines=12> */
.L_x_11967:
[----:B------:R-:W-:Y:S05]  /*100f0*/  BSYNC B1 ;  /* 0x0000000000017941 */ /* 0x000fea0003800000 */
.L_x_11911:
        /* <DEDUP_REMOVED lines=11> */
.L_x_11914:
[----:B------:R-:W-:Y:S05]  /*101b0*/  BSYNC B1 ;  /* 0x0000000000017941 */ /* 0x000fea0003800000 */
.L_x_11913:
        /* <DEDUP_REMOVED lines=9> */
.L_x_11915:
        /* <DEDUP_REMOVED lines=9> */
.L_x_11904:
[----:B------:R-:W-:Y:S05]  /*102e0*/  BSYNC B0 ;  /* 0x0000000000007941 */ /* 0x000fea0003800000 */
.L_x_11903:
[----:B------:R-:W-:-:S06]  /*102f0*/  UISETP.NE.AND UP0, UPT, UR42, 0x3, UPT ;  /* 0x000000032a00788c */ /* 0x000fcc000bf05270 */
[----:B------:R-:W-:-:S13]  /*10300*/  PLOP3.LUT P0, PT, PT, PT, UP0, 0x80, 0x0 ;  /* 0x000000000000781c */ /* 0x000fda0003f0f008 */
[----:B------:R-:W-:Y:S05]  /*10310*/  @!P0 BRA `(.L_x_11916) ;  /* 0x0000000000048947 */ /* 0x000fea0003800000 */
[----:B------:R-:W-:Y:S01]  /*10320*/  BPT.TRAP 0x1 ;  /* 0x000000040000795c */ /* 0x000fe20000300000 */
.L_x_11916:
[----:B------:R-:W-:Y:S01]  /*10330*/  LOP3.LUT R5, R8, 0x1, RZ, 0x3c, !PT ;  /* 0x0000000108057812 */ /* 0x000fe200078e3cff */
[----:B------:R-:W-:Y:S01]  /*10340*/  BSSY B0, `(.L_x_11917) ;  /* 0x0000007000007945 */ /* 0x000fe20003800000 */
[----:B------:R-:W-:Y:S02]  /*10350*/  LEA R12, R3, UR41, 0x3 ;  /* 0x00000029030c7c11 */ /* 0x000fe4000f8e18ff */
[----:B------:R-:W-:Y:S02]  /*10360*/  SHF.L.U32 R5, R5, 0x1f, RZ ;  /* 0x0000001f05057819 */ /* 0x000fe400000006ff */
[----:B0-----:R-:W-:Y:S02]  /*10370*/  MOV R4, UR47 ;  /* 0x0000002f00047c02 */ /* 0x001fe40008000f00 */
[----:B------:R-:W0:Y:S02]  /*10380*/  SYNCS.PHASECHK.TRANS64.TRYWAIT P2, [R12+URZ+0x13270], R5 ;  /* 0x013270050c0075a7 */ /* 0x000e24000804017f */
[----:B------:R-:W-:Y:S01]  /*10390*/  ISETP.NE.AND P0, PT, R4, 0x3, PT ;  /* 0x000000030400780c */ /* 0x000fe20003f05270 */
[----:B0-----:R-:W-:-:S12]  /*103a0*/  @!P2 BRA `(.L_x_11918) ;  /* 0x0000001c0098a947 */ /* 0x001fd80003800000 */
.L_x_11968:
[----:B------:R-:W-:Y:S05]  /*103b0*/  BSYNC B0 ;  /* 0x0000000000007941 */ /* 0x000fea0003800000 */
.L_x_11917:
[----:B------:R-:W-:Y:S05]  /*103c0*/  @!P0 BRA `(.L_x_11919) ;  /* 0x0000000000048947 */ /* 0x000fea0003800000 */
[----:B------:R-:W-:Y:S01]  /*103d0*/  BPT.TRAP 0x1 ;  /* 0x000000040000795c */ /* 0x000fe20000300000 */
.L_x_11919:
[----:B0-----:R-:W-:Y:S01]  /*103e0*/  SHF.L.U32 R5, R8, 0x1f, RZ ;  /* 0x0000001f08057819 */ /* 0x001fe200000006ff */
[----:B------:R-:W-:-:S03]  /*103f0*/  IMAD R10, R3, 0x2800, RZ ;  /* 0x00002800030a7824 */ /* 0x000fc600078e02ff */
[----:B------:R-:W0:Y:S02]  /*10400*/  SYNCS.PHASECHK.TRANS64.TRYWAIT P2, [R12+URZ+0x13260], R5 ;  /* 0x013260050c0075a7 */ /* 0x000e24000804017f */
[----:B0-----:R-:W-:Y:S05]  /*10410*/  @!P2 BRA `(.L_x_11920) ;  /* 0x0000001c0090a947 */ /* 0x001fea0003800000 */
.L_x_11969:
        /* <DEDUP_REMOVED lines=42> */
.L_x_11921:
        /* <DEDUP_REMOVED lines=10> */
.L_x_11902:
        /* <DEDUP_REMOVED lines=9> */
[----:B0-----:R-:W0:Y:S02]  /*107f0*/  S2R R4, SR_LTMASK ;  /* 0x0000000000047919 */ /* 0x001e240000003900 */
[----:B0-----:R-:W-:-:S04]  /*10800*/  LOP3.LUT R4, R4, UR4, RZ, 0xc0, !PT ;  /* 0x0000000404047c12 */ /* 0x001fc8000f8ec0ff */
[----:B------:R-:W0:Y:S01]  /*10810*/  POPC R7, R4 ;  /* 0x0000000400077309 */ /* 0x000e220000000000 */
[----:B--2---:R-:W0:Y:S02]  /*10820*/  SHFL.IDX PT, R0, R3, R0, 0x1f ;  /* 0x00001f0003007589 */ /* 0x004e2400000e0000 */
[----:B0-----:R-:W-:-:S07]  /*10830*/  IADD3 R24, R0, UR46, R7 ;  /* 0x0000002e00187c10 */ /* 0x001fce000fffe007 */
.L_x_11924:
[----:B------:R-:W-:Y:S05]  /*10840*/  BSYNC B0 ;  /* 0x0000000000007941 */ /* 0x000fea0003800000 */
.L_x_11923:
[----:B------:R-:W-:-:S06]  /*10850*/  UISETP.NE.AND UP0, UPT, UR42, 0x3, UPT ;  /* 0x000000032a00788c */ /* 0x000fcc000bf05270 */
[----:B------:R-:W-:-:S13]  /*10860*/  PLOP3.LUT P0, PT, PT, PT, UP0, 0x80, 0x0 ;  /* 0x000000000000781c */ /* 0x000fda0003f0f008 */
[----:B------:R-:W-:Y:S05]  /*10870*/  @!P0 BRA `(.L_x_11925) ;  /* 0x0000000000048947 */ /* 0x000fea0003800000 */
[----:B------:R-:W-:Y:S01]  /*10880*/  BPT.TRAP 0x1 ;  /* 0x000000040000795c */ /* 0x000fe20000300000 */
.L_x_11925:
        /* <DEDUP_REMOVED lines=8> */
.L_x_11970:
[----:B------:R-:W-:Y:S05]  /*10910*/  BSYNC B0 ;  /* 0x0000000000007941 */ /* 0x000fea0003800000 */
.L_x_11926:
[----:B------:R-:W-:Y:S05]  /*10920*/  @!P2 BRA `(.L_x_11928) ;  /* 0x000000000004a947 */ /* 0x000fea0003800000 */
[----:B------:R-:W-:Y:S01]  /*10930*/  BPT.TRAP 0x1 ;  /* 0x000000040000795c */ /* 0x000fe20000300000 */
.L_x_11928:
[----:B------:R-:W-:Y:S01]  /*10940*/  SHF.L.U32 R5, R17, 0x1f, RZ ;  /* 0x0000001f11057819 */ /* 0x000fe200000006ff */
[----:B-1----:R-:W-:-:S03]  /*10950*/  IMAD R3, R16, 0x2800, RZ ;  /* 0x0000280010037824 */ /* 0x002fc600078e02ff */
[----:B------:R-:W1:Y:S02]  /*10960*/  SYNCS.PHASECHK.TRANS64.TRYWAIT P0, [R2+URZ+0x13260], R5 ;  /* 0x01326005020075a7 */ /* 0x000e64000800017f */
[----:B------:R-:W-:Y:S01]  /*10970*/  LOP3.LUT R0, R3, R28, RZ, 0xfc, !PT ;  /* 0x0000001c03007212 */ /* 0x000fe200078efcff */
[----:B-1----:R-:W-:Y:S06]  /*10980*/  @!P0 BRA `(.L_x_11929) ;  /* 0x00000018005c8947 */ /* 0x002fec0003800000 */
.L_x_11971:
        /* <DEDUP_REMOVED lines=41> */
.L_x_11930:
        /* <DEDUP_REMOVED lines=10> */
.L_x_11886:
[----:B------:R-:W-:Y:S05]  /*10cc0*/  BSYNC B6 ;  /* 0x0000000000067941 */ /* 0x000fea0003800000 */
.L_x_11884:
[----:B------:R-:W2:Y:S02]  /*10cd0*/  LDL R0, [R1] ;  /* 0x0000000001007983 */ /* 0x000ea40000100800 */
        /* <DEDUP_REMOVED lines=11> */
.L_x_11931:
[----:B------:R-:W1:Y:S01]  /*10d90*/  S2R R0, SR_TID.X ;  /* 0x0000000000007919 */ /* 0x000e620000002100 */
[----:B------:R-:W-:Y:S01]  /*10da0*/  ULDC UR4, c[0x0][0xc14] ;  /* 0x0003050000047ab9 */ /* 0x000fe20000000800 */
[----:B-1----:R-:W-:Y:S01]  /*10db0*/  LOP3.LUT R7, R0, 0x1f, RZ, 0xc0, !PT ;  /* 0x0000001f00077812 */ /* 0x002fe200078ec0ff */
[----:B------:R-:W-:-:S03]  /*10dc0*/  IMAD.MOV.U32 R0, RZ, RZ, RZ ;  /* 0x000000ffff007224 */ /* 0x000fc600078e00ff */
[C---:B------:R-:W-:Y:S02]  /*10dd0*/  ISETP.NE.AND P0, PT, R7.reuse, 0x1f, PT ;  /* 0x0000001f0700780c */ /* 0x040fe40003f05270 */
[----:B------:R-:W-:-:S04]  /*10de0*/  IADD3 R5, R7, UR48, RZ ;  /* 0x0000003007057c10 */ /* 0x000fc8000fffe0ff */
        /* <DEDUP_REMOVED lines=33> */
.L_x_11937:
        /* <DEDUP_REMOVED lines=14> */
.L_x_11936:
[----:B------:R-:W-:Y:S05]  /*110e0*/  BSYNC B0 ;  /* 0x0000000000007941 */ /* 0x000fea0003800000 */
.L_x_11935:
        /* <DEDUP_REMOVED lines=23> */
.L_x_11933:
        /* <DEDUP_REMOVED lines=8> */
[----:B------:R-:W-:Y:S01]  /*112e0*/  IMAD.U32 R2, RZ, RZ, UR4 ;  /* 0x00000004ff027e24 */ /* 0x000fe2000f8e00ff */
[----:B------:R-:W-:-:S05]  /*112f0*/  MOV R3, UR5 ;  /* 0x0000000500037c02 */ /* 0x000fca0008000f00 */
        /* <DEDUP_REMOVED lines=16> */
.L_x_11938:
        /* <DEDUP_REMOVED lines=57> */
.L_x_11934:
[----:B------:R-:W-:Y:S01]  /*11790*/  IMAD.MOV.U32 R24, RZ, RZ, R5 ;  /* 0x000000ffff187224 */ /* 0x000fe200078e0005 */
[----:B------:R-:W-:Y:S01]  /*117a0*/  ULDC UR48, c[0x0][0xc14] ;  /* 0x0003050000307ab9 */ /* 0x000fe20000000800 */
[----:B------:R-:W-:Y:S01]  /*117b0*/  IMAD.MOV.U32 R25, RZ, RZ, RZ ;  /* 0x000000ffff197224 */ /* 0x000fe200078e00ff */
[----:B------:R-:W-:-:S06]  /*117c0*/  UMOV UR38, URZ ;  /* 0x0000003f00267c82 */ /* 0x000fcc0008000000 */
.L_x_11939:
[----:B------:R-:W0:Y:S01]  /*117d0*/  S2R R0, SR_TID.X ;  /* 0x0000000000007919 */ /* 0x000e220000002100 */
[----:B------:R-:W-:Y:S01]  /*117e0*/  IMAD.U32 R6, RZ, RZ, UR38 ;  /* 0x00000026ff067e24 */ /* 0x000fe2000f8e00ff */
[----:B------:R-:W-:Y:S01]  /*117f0*/  MOV R7, UR48 ;  /* 0x0000003000077c02 */ /* 0x000fe20008000f00 */
[----:B------:R-:W-:Y:S01]  /*11800*/  IMAD.MOV.U32 R4, RZ, RZ, R24 ;  /* 0x000000ffff047224 */ /* 0x000fe200078e0018 */
[----:B------:R-:W-:Y:S01]  /*11810*/  BAR.SYNC.DEFER_BLOCKING 0x4, 0x200 ;  /* 0x0108000000007b1d */ /* 0x000fe20000010000 */
        /* <DEDUP_REMOVED lines=8> */
.L_x_11932:
[----:B------:R-:W-:Y:S02]  /*118a0*/  ULDC UR4, c[0x0][0xc14] ;  /* 0x0003050000047ab9 */ /* 0x000fe40000000800 */
[----:B------:R-:W-:-:S06]  /*118b0*/  UISETP.GE.AND UP0, UPT, UR48, UR4, UPT ;  /* 0x000000043000728c */ /* 0x000fcc000bf06270 */
[----:B------:R-:W-:-:S13]  /*118c0*/  PLOP3.LUT P0, PT, PT, PT, UP0, 0x80, 0x0 ;  /* 0x000000000000781c */ /* 0x000fda0003f0f008 */
[----:B------:R-:W-:Y:S05]  /*118d0*/  @!P0 BRA `(.L_x_11940) ;  /* 0xffffffcc00788947 */ /* 0x000fea000383ffff */
.L_x_11880:
[----:B0-----:R-:W0:Y:S01]  /*118e0*/  S2R R3, SR_CgaCtaId ;  /* 0x0000000000037919 */ /* 0x001e220000008800 */
[----:B------:R-:W-:Y:S01]  /*118f0*/  VIADD R29, R29, 0x1 ;  /* 0x000000011d1d7836 */ /* 0x000fe20000000000 */
[----:B------:R-:W-:Y:S01]  /*11900*/  MOV R2, 0x400 ;  /* 0x0000040000027802 */ /* 0x000fe20000000f00 */
[----:B------:R-:W-:Y:S03]  /*11910*/  BSSY B0, `(.L_x_11941) ;  /* 0x0000008000007945 */ /* 0x000fe60003800000 */
[----:B-1----:R-:W-:-:S04]  /*11920*/  LEA.HI R0, R29, R29, RZ, 0x1 ;  /* 0x0000001d1d007211 */ /* 0x002fc800078f08ff */
[----:B------:R-:W-:-:S05]  /*11930*/  LOP3.LUT R0, R0, 0xfffffffe, RZ, 0xc0, !PT ;  /* 0xfffffffe00007812 */ /* 0x000fca00078ec0ff */
[----:B------:R-:W-:-:S05]  /*11940*/  IMAD.IADD R0, R29, 0x1, -R0 ;  /* 0x000000011d007824 */ /* 0x000fca00078e0a00 */
[----:B------:R-:W-:Y:S02]  /*11950*/  SHF.L.U32 R0, R0, 0x1f, RZ ;  /* 0x0000001f00007819 */ /* 0x000fe400000006ff */
[----:B0-----:R-:W-:-:S04]  /*11960*/  LEA R7, R3, R2, 0x18 ;  /* 0x0000000203077211 */ /* 0x001fc800078ec0ff */
[----:B------:R-:W0:Y:S02]  /*11970*/  SYNCS.PHASECHK.TRANS64.TRYWAIT P0, [R7+URZ+0x13220], R0 ;  /* 0x01322000070075a7 */ /* 0x000e24000800017f */
[----:B0-----:R-:W-:Y:S05]  /*11980*/  @!P0 BRA `(.L_x_11942) ;  /* 0x0000000800708947 */ /* 0x001fea0003800000 */
.L_x_11972:
[----:B------:R-:W-:Y:S05]  /*11990*/  BSYNC B0 ;  /* 0x0000000000007941 */ /* 0x000fea0003800000 */
.L_x_11941:
[----:B------:R-:W-:-:S03]  /*119a0*/  UMOV UR4, 0xffffffff ;  /* 0xffffffff00047882 */ /* 0x000fc60000000000 */
[----:B------:R-:W-:Y:S05]  /*119b0*/  BRA.DIV UR4, `(.L_x_11943) ;  /* 0x0000000a04787947 */ /* 0x000fea000b800000 */
[----:B0-----:R-:W0:Y:S02]  /*119c0*/  S2R R0, SR_TID.X ;  /* 0x0000000000007919 */ /* 0x001e240000002100 */
[----:B0-----:R-:W-:-:S04]  /*119d0*/  SHF.R.U32.HI R0, RZ, 0x5, R0 ;  /* 0x00000005ff007819 */ /* 0x001fc80000011600 */
[----:B------:R-:W-:-:S05]  /*119e0*/  LOP3.LUT R0, R0, 0x3, RZ, 0xc0, !PT ;  /* 0x0000000300007812 */ /* 0x000fca00078ec0ff */
[----:B------:R0:W1:Y:S02]  /*119f0*/  SHFL.IDX PT, R14, R0, RZ, 0x1f ;  /* 0x00001fff000e7589 */ /* 0x00006400000e0000 */
.L_x_11975:
[----:B-1----:R-:W-:Y:S01]  /*11a00*/  ISETP.NE.AND P0, PT, R14, RZ, PT ;  /* 0x000000ff0e00720c */ /* 0x002fe20003f05270 */
[----:B------:R-:W-:-:S12]  /*11a10*/  BSSY B0, `(.L_x_11944) ;  /* 0x000002b000007945 */ /* 0x000fd80003800000 */
[----:B------:R-:W-:Y:S05]  /*11a20*/  @P0 BRA `(.L_x_11945) ;  /* 0x0000000000a40947 */ /* 0x000fea0003800000 */
[----:B------:R-:W-:-:S03]  /*11a30*/  UMOV UR4, 0xffffffff ;  /* 0xffffffff00047882 */ /* 0x000fc60000000000 */
[----:B------:R-:W-:Y:S05]  /*11a40*/  BRA.DIV UR4, `(.L_x_11946) ;  /* 0x0000000a04887947 */ /* 0x000fea000b800000 */
[----:B------:R-:W-:-:S13]  /*11a50*/  ELECT P6, URZ, PT ;  /* 0x00000000003f782f */ /* 0x000fda00038c0000 */
.L_x_11978:
[----:B------:R-:W-:Y:S05]  /*11a60*/  @!P6 BRA `(.L_x_11945) ;  /* 0x000000000094e947 */ /* 0x000fea0003800000 */
[----:B------:R-:W-:-:S06]  /*11a70*/  ULOP3.LUT UR4, UR40, 0x2, URZ, 0xfc, !UPT ;  /* 0x0000000228047892 */ /* 0x000fcc000f8efc3f */
[----:B0-----:R-:W-:-:S05]  /*11a80*/  IMAD.U32 R0, RZ, RZ, UR4 ;  /* 0x00000004ff007e24 */ /* 0x001fca000f8e00ff */
[----:B------:R-:W-:-:S13]  /*11a90*/  ISETP.NE.AND P0, PT, R0, 0x3, PT ;  /* 0x000000030000780c */ /* 0x000fda0003f05270 */
[----:B------:R-:W-:Y:S05]  /*11aa0*/  @!P0 BRA `(.L_x_11947) ;  /* 0x0000000000048947 */ /* 0x000fea0003800000 */
[----:B------:R-:W-:Y:S01]  /*11ab0*/  BPT.TRAP 0x1 ;  /* 0x000000040000795c */ /* 0x000fe20000300000 */
.L_x_11947:
        /* <DEDUP_REMOVED lines=12> */
.L_x_11979:
[----:B------:R-:W1:Y:S02]  /*11b80*/  SYNCS.PHASECHK.TRANS64.TRYWAIT P1, [R3+URZ], R0 ;  /* 0x00000000030075a7 */ /* 0x000e64000802017f */
[----:B-1----:R-:W-:Y:S05]  /*11b90*/  @!P1 BRA `(.L_x_11949) ;  /* 0x0000000800689947 */ /* 0x002fea0003800000 */
.L_x_11980:
[----:B------:R-:W-:Y:S05]  /*11ba0*/  @!P0 BRA `(.L_x_11950) ;  /* 0x0000000000048947 */ /* 0x000fea0003800000 */
[----:B------:R-:W-:Y:S01]  /*11bb0*/  BPT.TRAP 0x1 ;  /* 0x000000040000795c */ /* 0x000fe20000300000 */
.L_x_11950:
[----:B-1----:R-:W-:-:S04]  /*11bc0*/  LEA R3, R16, R7, 0x3 ;  /* 0x0000000710037211 */ /* 0x002fc800078e18ff */
[----:B------:R-:W1:Y:S02]  /*11bd0*/  SYNCS.PHASECHK.TRANS64.TRYWAIT P1, [R3+URZ+0x13260], R4 ;  /* 0x01326004030075a7 */ /* 0x000e64000802017f */
[----:B-1----:R-:W-:Y:S05]  /*11be0*/  @!P1 BRA `(.L_x_11951) ;  /* 0x0000000800689947 */ /* 0x002fea0003800000 */
.L_x_11981:
[----:B------:R-:W-:Y:S05]  /*11bf0*/  @!P0 BRA `(.L_x_11952) ;  /* 0x0000000000048947 */ /* 0x000fea0003800000 */
[----:B------:R-:W-:Y:S01]  /*11c00*/  BPT.TRAP 0x1 ;  /* 0x000000040000795c */ /* 0x000fe20000300000 */
.L_x_11952:
[----:B0-----:R-:W-:-:S04]  /*11c10*/  IMAD R5, R6, 0x8, R7 ;  /* 0x0000000806057824 */ /* 0x001fc800078e0207 */
[----:B------:R-:W0:Y:S02]  /*11c20*/  SYNCS.PHASECHK.TRANS64.TRYWAIT P1, [R5+URZ+0x13260], R0 ;  /* 0x01326000050075a7 */ /* 0x000e24000802017f */
[----:B0-----:R-:W-:Y:S05]  /*11c30*/  @!P1 BRA `(.L_x_11953) ;  /* 0x0000000800689947 */ /* 0x001fea0003800000 */
.L_x_11982:
[----:B------:R-:W-:Y:S05]  /*11c40*/  @!P0 BRA `(.L_x_11954) ;  /* 0x0000000000048947 */ /* 0x000fea0003800000 */
[----:B------:R-:W-:Y:S01]  /*11c50*/  BPT.TRAP 0x1 ;  /* 0x000000040000795c */ /* 0x000fe20000300000 */
.L_x_11954:
[----:B------:R-:W2:Y:S02]  /*11c60*/  SYNCS.PHASECHK.TRANS64.TRYWAIT P0, [R3+URZ+0x13280], R4 ;  /* 0x01328004030075a7 */ /* 0x000ea4000800017f */
[----:B--2---:R-:W-:Y:S05]  /*11c70*/  @!P0 BRA `(.L_x_11955) ;  /* 0x00000008006c8947 */ /* 0x004fea0003800000 */
.L_x_11956:
[----:B---3--:R3:W4:Y:S02]  /*11c80*/  SYNCS.PHASECHK.TRANS64.TRYWAIT P0, [R5+URZ+0x13280], R0 ;  /* 0x01328000050075a7 */ /* 0x008724000800017f */
[----:B----4-:R-:W-:Y:S05]  /*11c90*/  @!P0 NANOSLEEP.SYNCS 0x989680 ;  /* 0x009896800000895d */ /* 0x010fea0003900000 */
[----:B------:R-:W4:Y:S02]  /*11ca0*/  @!P0 SYNCS.PHASECHK.TRANS64 P0, [R5+URZ+0x13280], R0 ;  /* 0x01328000050085a7 */ /* 0x000f24000800007f */
[----:B----4-:R-:W-:Y:S05]  /*11cb0*/  @!P0 BRA `(.L_x_11956) ;  /* 0xfffffffc00f08947 */ /* 0x010fea000383ffff */
.L_x_11945:
[----:B------:R-:W-:Y:S05]  /*11cc0*/  BSYNC B0 ;  /* 0x0000000000007941 */ /* 0x000fea0003800000 */
.L_x_11944:
[----:B------:R-:W-:Y:S05]  /*11cd0*/  EXIT ;  /* 0x000000000000794d */ /* 0x000fea0003800000 */
.L_x_11819:
[----:B0-----:R-:W-:-:S04]  /*11ce0*/  IMAD.U32 R3, RZ, RZ, UR45 ;  /* 0x0000002dff037e24 */ /* 0x001fc8000f8e00ff */
[----:B------:R0:W1:Y:S03]  /*11cf0*/  SYNCS.PHASECHK.TRANS64.TRYWAIT P1, [R3+URZ+0x13200], R6 ;  /* 0x01320006030075a7 */ /* 0x000066000802017f */
[----:B-1----:R-:W-:Y:S05]  /*11d00*/  @!P1 NANOSLEEP.SYNCS 0x989680 ;  /* 0x009896800000995d */ /* 0x002fea0003900000 */
[----:B------:R-:W1:Y:S02]  /*11d10*/  @!P1 SYNCS.PHASECHK.TRANS64 P1, [R3+URZ+0x13200], R6 ;  /* 0x01320006030095a7 */ /* 0x000e64000802007f */
[----:B-1----:R-:W-:Y:S05]  /*11d20*/  @!P1 BRA `(.L_x_11819) ;  /* 0xfffffffc00ec9947 */ /* 0x002fea000383ffff */
[----:B------:R-:W-:Y:S05]  /*11d30*/  BRA `(.L_x_11957) ;  /* 0xfffffefc00287947 */ /* 0x000fea000383ffff */
.L_x_11823:
[----:B-1----:R1:W2:Y:S02]  /*11d40*/  SYNCS.PHASECHK.TRANS64.TRYWAIT P1, [R2+URZ+0x13230], R3 ;  /* 0x01323003020075a7 */ /* 0x0022a4000802017f */
[----:B--2---:R-:W-:Y:S05]  /*11d50*/  @!P1 NANOSLEEP.SYNCS 0x989680 ;  /* 0x009896800000995d */ /* 0x004fea0003900000 */
[----:B------:R-:W2:Y:S02]  /*11d60*/  @!P1 SYNCS.PHASECHK.TRANS64 P1, [R2+URZ+0x13230], R3 ;  /* 0x01323003020095a7 */ /* 0x000ea4000802007f */
[----:B--2---:R-:W-:Y:S05]  /*11d70*/  @!P1 BRA `(.L_x_11823) ;  /* 0xfffffffc00f09947 */ /* 0x004fea000383ffff */
[----:B------:R-:W-:Y:S05]  /*11d80*/  BRA `(.L_x_11822) ;  /* 0xfffffefc00447947 */ /* 0x000fea000383ffff */
.L_x_11828:
[----:B-1----:R-:W-:-:S04]  /*11d90*/  IMAD.U32 R8, RZ, RZ, UR21 ;  /* 0x00000015ff087e24 */ /* 0x002fc8000f8e00ff */
[----:B------:R1:W2:Y:S03]  /*11da0*/  SYNCS.PHASECHK.TRANS64.TRYWAIT P2, [R8+URZ+0x13230], R7 ;  /* 0x01323007080075a7 */ /* 0x0002a6000804017f */
[----:B--2---:R-:W-:Y:S05]  /*11db0*/  @!P2 NANOSLEEP.SYNCS 0x989680 ;  /* 0x009896800000a95d */ /* 0x004fea0003900000 */
[----:B------:R-:W2:Y:S02]  /*11dc0*/  @!P2 SYNCS.PHASECHK.TRANS64 P2, [R8+URZ+0x13230], R7 ;  /* 0x013230070800a5a7 */ /* 0x000ea4000804007f */
[----:B--2---:R-:W-:Y:S05]  /*11dd0*/  @!P2 BRA `(.L_x_11828) ;  /* 0xfffffffc00eca947 */ /* 0x004fea000383ffff */
[----:B------:R-:W-:Y:S05]  /*11de0*/  BRA `(.L_x_11827) ;  /* 0xffffff3000947947 */ /* 0x000fea000383ffff */
.L_x_11832:
[----:B-1----:R-:W-:-:S04]  /*11df0*/  IMAD.U32 R8, RZ, RZ, UR11 ;  /* 0x0000000bff087e24 */ /* 0x002fc8000f8e00ff */
[----:B------:R1:W2:Y:S03]  /*11e00*/  SYNCS.PHASECHK.TRANS64.TRYWAIT P2, [R8+URZ+0x13250], R7 ;  /* 0x01325007080075a7 */ /* 0x0002a6000804017f */
[----:B--2---:R-:W-:Y:S05]  /*11e10*/  @!P2 NANOSLEEP.SYNCS 0x989680 ;  /* 0x009896800000a95d */ /* 0x004fea0003900000 */
[----:B------:R-:W2:Y:S02]  /*11e20*/  @!P2 SYNCS.PHASECHK.TRANS64 P2, [R8+URZ+0x13250], R7 ;  /* 0x013250070800a5a7 */ /* 0x000ea4000804007f */
[----:B--2---:R-:W-:Y:S05]  /*11e30*/  @!P2 BRA `(.L_x_11832) ;  /* 0xfffffffc00eca947 */ /* 0x004fea000383ffff */
[----:B------:R-:W-:Y:S05]  /*11e40*/  BRA `(.L_x_11831) ;  /* 0xffffff3400a07947 */ /* 0x000fea000383ffff */
.L_x_11839:
[----:B-1----:R-:W-:-:S04]  /*11e50*/  IMAD.U32 R8, RZ, RZ, UR6 ;  /* 0x00000006ff087e24 */ /* 0x002fc8000f8e00ff */
[----:B------:R1:W2:Y:S03]  /*11e60*/  SYNCS.PHASECHK.TRANS64.TRYWAIT P2, [R8+URZ+0x13230], R7 ;  /* 0x01323007080075a7 */ /* 0x0002a6000804017f */
[----:B--2---:R-:W-:Y:S05]  /*11e70*/  @!P2 NANOSLEEP.SYNCS 0x989680 ;  /* 0x009896800000a95d */ /* 0x004fea0003900000 */
[----:B------:R-:W2:Y:S02]  /*11e80*/  @!P2 SYNCS.PHASECHK.TRANS64 P2, [R8+URZ+0x13230], R7 ;  /* 0x013230070800a5a7 */ /* 0x000ea4000804007f */
[----:B--2---:R-:W-:Y:S05]  /*11e90*/  @!P2 BRA `(.L_x_11839) ;  /* 0xfffffffc00eca947 */ /* 0x004fea000383ffff */
[----:B------:R-:W-:Y:S05]  /*11ea0*/  BRA `(.L_x_11838) ;  /* 0xffffff6800407947 */ /* 0x000fea000383ffff */
.L_x_11843:
[----:B-1----:R-:W-:-:S04]  /*11eb0*/  IMAD.U32 R8, RZ, RZ, UR11 ;  /* 0x0000000bff087e24 */ /* 0x002fc8000f8e00ff */
[----:B------:R1:W2:Y:S03]  /*11ec0*/  SYNCS.PHASECHK.TRANS64.TRYWAIT P2, [R8+URZ+0x13250], R7 ;  /* 0x01325007080075a7 */ /* 0x0002a6000804017f */
[----:B--2---:R-:W-:Y:S05]  /*11ed0*/  @!P2 NANOSLEEP.SYNCS 0x989680 ;  /* 0x009896800000a95d */ /* 0x004fea0003900000 */
[----:B------:R-:W2:Y:S02]  /*11ee0*/  @!P2 SYNCS.PHASECHK.TRANS64 P2, [R8+URZ+0x13250], R7 ;  /* 0x013250070800a5a7 */ /* 0x000ea4000804007f */
[----:B--2---:R-:W-:Y:S05]  /*11ef0*/  @!P2 BRA `(.L_x_11843) ;  /* 0xfffffffc00eca947 */ /* 0x004fea000383ffff */
[----:B------:R-:W-:Y:S05]  /*11f00*/  BRA `(.L_x_11842) ;  /* 0xffffff6c004c7947 */ /* 0x000fea000383ffff */
.L_x_11849:
[----:B-1----:R-:W-:-:S04]  /*11f10*/  IMAD.U32 R5, RZ, RZ, UR14 ;  /* 0x0000000eff057e24 */ /* 0x002fc8000f8e00ff */
[----:B------:R1:W2:Y:S03]  /*11f20*/  SYNCS.PHASECHK.TRANS64.TRYWAIT P1, [R5+URZ+0x13250], R0 ;  /* 0x01325000050075a7 */ /* 0x0002a6000802017f */
[----:B--2---:R-:W-:Y:S05]  /*11f30*/  @!P1 NANOSLEEP.SYNCS 0x989680 ;  /* 0x009896800000995d */ /* 0x004fea0003900000 */
[----:B------:R-:W2:Y:S02]  /*11f40*/  @!P1 SYNCS.PHASECHK.TRANS64 P1, [R5+URZ+0x13250], R0 ;  /* 0x01325000050095a7 */ /* 0x000ea4000802007f */
[----:B--2---:R-:W-:Y:S05]  /*11f50*/  @!P1 BRA `(.L_x_11849) ;  /* 0xfffffffc00ec9947 */ /* 0x004fea000383ffff */
[----:B------:R-:W-:Y:S05]  /*11f60*/  BRA `(.L_x_11848) ;  /* 0xffffff94000c7947 */ /* 0x000fea000383ffff */
.L_x_11891:
[----:B------:R-:W-:Y:S01]  /*11f70*/  IMAD.MOV.U32 R13, RZ, RZ, R4 ;  /* 0x000000ffff0d7224 */ /* 0x000fe200078e0004 */
[----:B------:R-:W-:Y:S01]  /*11f80*/  MOV R11, 0x1f ;  /* 0x0000001f000b7802 */ /* 0x000fe20000000f00 */
[----:B------:R-:W-:Y:S02]  /*11f90*/  IMAD.MOV.U32 R12, RZ, RZ, RZ ;  /* 0x000000ffff0c7224 */ /* 0x000fe400078e00ff */
[----:B------:R-:W-:-:S07]  /*11fa0*/  IMAD.MOV.U32 R15, RZ, RZ, -0x1 ;  /* 0xffffffffff0f7424 */ /* 0x000fce00078e00ff */
[----:B------:R-:W-:Y:S05]  /*11fb0*/  WARPSYNC.COLLECTIVE R15, `(.L_x_11958) ;  /* 0x000000000f087348 */ /* 0x000fea0003c00000 */
[----:B------:R0:W1:Y:S02]  /*11fc0*/  SHFL.IDX P6, R14, R13, R12, R11 ;  /* 0x0000000c0d0e7389 */ /* 0x00006400000c000b */
[----:B01----:R-:W-:Y:S01]  /*11fd0*/  ENDCOLLECTIVE ;  /* 0x000000000000791b */ /* 0x003fe20003800000 */
.L_x_11958:
[----:B------:R-:W-:Y:S05]  /*11fe0*/  BRA `(.L_x_11959) ;  /* 0xffffffd400507947 */ /* 0x000fea000383ffff */
.L_x_11893:
[----:B------:R-:W-:Y:S01]  /*11ff0*/  BSSY B0, `(.L_x_11960) ;  /* 0x0000006000007945 */ /* 0x000fe20003800000 */
[----:B------:R-:W-:-:S07]  /*12000*/  IMAD.MOV.U32 R15, RZ, RZ, -0x1 ;  /* 0xffffffffff0f7424 */ /* 0x000fce00078e00ff */
[----:B0-----:R-:W-:Y:S05]  /*12010*/  WARPSYNC.COLLECTIVE R15, `(.L_x_11961) ;  /* 0x000000000f0c7348 */ /* 0x001fea0003c00000 */
[----:B------:R-:W-:Y:S02]  /*12020*/  ELECT P6, UR62, PT ;  /* 0x00000000003e782f */ /* 0x000fe400038c0000 */
[----:B------:R-:W-:Y:S01]  /*12030*/  MOV R14, UR62 ;  /* 0x0000003e000e7c02 */ /* 0x000fe20008000f00 */
[----:B0-----:R-:W-:Y:S10]  /*12040*/  ENDCOLLECTIVE ;  /* 0x000000000000791b */ /* 0x001ff40003800000 */
.L_x_11961:
[----:B------:R-:W-:Y:S05]  /*12050*/  BSYNC B0 ;  /* 0x0000000000007941 */ /* 0x000fea0003800000 */
.L_x_11960:
[----:B------:R-:W-:Y:S05]  /*12060*/  BRA `(.L_x_11962) ;  /* 0xffffffd4004c7947 */ /* 0x000fea000383ffff */
.L_x_11896:
[----:B-1----:R1:W2:Y:S02]  /*12070*/  SYNCS.PHASECHK.TRANS64.TRYWAIT P2, [R5+URZ+0x13280], R2 ;  /* 0x01328002050075a7 */ /* 0x0022a4000804017f */
[----:B--2---:R-:W-:Y:S05]  /*12080*/  @!P2 NANOSLEEP.SYNCS 0x989680 ;  /* 0x009896800000a95d */ /* 0x004fea0003900000 */
[----:B------:R-:W2:Y:S02]  /*12090*/  @!P2 SYNCS.PHASECHK.TRANS64 P2, [R5+URZ+0x13280], R2 ;  /* 0x013280020500a5a7 */ /* 0x000ea4000804007f */
[----:B--2---:R-:W-:Y:S05]  /*120a0*/  @!P2 BRA `(.L_x_11896) ;  /* 0xfffffffc00f0a947 */ /* 0x004fea000383ffff */
[----:B------:R-:W-:Y:S05]  /*120b0*/  BRA `(.L_x_11963) ;  /* 0xffffffd400a47947 */ /* 0x000fea000383ffff */
.L_x_11898:
[----:B--2---:R2:W3:Y:S02]  /*120c0*/  SYNCS.PHASECHK.TRANS64.TRYWAIT P2, [R5+URZ+0x13240], R2 ;  /* 0x01324002050075a7 */ /* 0x0044e4000804017f */
[----:B---3--:R-:W-:Y:S05]  /*120d0*/  @!P2 NANOSLEEP.SYNCS 0x989680 ;  /* 0x009896800000a95d */ /* 0x008fea0003900000 */
[----:B------:R-:W3:Y:S02]  /*120e0*/  @!P2 SYNCS.PHASECHK.TRANS64 P2, [R5+URZ+0x13240], R2 ;  /* 0x013240020500a5a7 */ /* 0x000ee4000804007f */
[----:B---3--:R-:W-:Y:S05]  /*120f0*/  @!P2 BRA `(.L_x_11898) ;  /* 0xfffffffc00f0a947 */ /* 0x008fea000383ffff */
[----:B------:R-:W-:Y:S05]  /*12100*/  BRA `(.L_x_11964) ;  /* 0xffffffd400f87947 */ /* 0x000fea000383ffff */
.L_x_11901:
[----:B-1----:R-:W-:-:S04]  /*12110*/  IMAD.U32 R3, RZ, RZ, UR41 ;  /* 0x00000029ff037e24 */ /* 0x002fc8000f8e00ff */
[----:B------:R1:W2:Y:S03]  /*12120*/  SYNCS.PHASECHK.TRANS64.TRYWAIT P0, [R3+URZ+0x13220], R2 ;  /* 0x01322002030075a7 */ /* 0x0002a6000800017f */
[----:B--2---:R-:W-:Y:S05]  /*12130*/  @!P0 NANOSLEEP.SYNCS 0x989680 ;  /* 0x009896800000895d */ /* 0x004fea0003900000 */
[----:B------:R-:W2:Y:S02]  /*12140*/  @!P0 SYNCS.PHASECHK.TRANS64 P0, [R3+URZ+0x13220], R2 ;  /* 0x01322002030085a7 */ /* 0x000ea4000800007f */
[----:B--2---:R-:W-:Y:S05]  /*12150*/  @!P0 BRA `(.L_x_11901) ;  /* 0xfffffffc00ec8947 */ /* 0x004fea000383ffff */
[----:B------:R-:W-:Y:S05]  /*12160*/  BRA `(.L_x_11965) ;  /* 0xffffffd800a07947 */ /* 0x000fea000383ffff */
.L_x_11907:
[----:B0-----:R0:W2:Y:S02]  /*12170*/  SYNCS.PHASECHK.TRANS64.TRYWAIT P0, [R9+URZ+0x13280], R10 ;  /* 0x0132800a090075a7 */ /* 0x0010a4000800017f */
[----:B--2---:R-:W-:Y:S05]  /*12180*/  @!P0 NANOSLEEP.SYNCS 0x989680 ;  /* 0x009896800000895d */ /* 0x004fea0003900000 */
[----:B------:R-:W2:Y:S02]  /*12190*/  @!P0 SYNCS.PHASECHK.TRANS64 P0, [R9+URZ+0x13280], R10 ;  /* 0x0132800a090085a7 */ /* 0x000ea4000800007f */
[----:B--2---:R-:W-:Y:S05]  /*121a0*/  @!P0 BRA `(.L_x_11907) ;  /* 0xfffffffc00f08947 */ /* 0x004fea000383ffff */
[----:B------:R-:W-:Y:S05]  /*121b0*/  BRA `(.L_x_11966) ;  /* 0xffffffdc003c7947 */ /* 0x000fea000383ffff */
.L_x_11912:
[----:B-1----:R1:W2:Y:S02]  /*121c0*/  SYNCS.PHASECHK.TRANS64.TRYWAIT P0, [R9+URZ+0x13240], R10 ;  /* 0x0132400a090075a7 */ /* 0x0022a4000800017f */
[----:B--2---:R-:W-:Y:S05]  /*121d0*/  @!P0 NANOSLEEP.SYNCS 0x989680 ;  /* 0x009896800000895d */ /* 0x004fea0003900000 */
[----:B------:R-:W2:Y:S02]  /*121e0*/  @!P0 SYNCS.PHASECHK.TRANS64 P0, [R9+URZ+0x13240], R10 ;  /* 0x0132400a090085a7 */ /* 0x000ea4000800007f */
[----:B--2---:R-:W-:Y:S05]  /*121f0*/  @!P0 BRA `(.L_x_11912) ;  /* 0xfffffffc00f08947 */ /* 0x004fea000383ffff */
[----:B------:R-:W-:Y:S05]  /*12200*/  BRA `(.L_x_11967) ;  /* 0xffffffdc00b87947 */ /* 0x000fea000383ffff */
.L_x_11918:
[----:B0-----:R0:W1:Y:S02]  /*12210*/  SYNCS.PHASECHK.TRANS64.TRYWAIT P2, [R12+URZ+0x13270], R5 ;  /* 0x013270050c0075a7 */ /* 0x001064000804017f */
[----:B-1----:R-:W-:Y:S05]  /*12220*/  @!P2 NANOSLEEP.SYNCS 0x989680 ;  /* 0x009896800000a95d */ /* 0x002fea0003900000 */
[----:B------:R-:W1:Y:S02]  /*12230*/  @!P2 SYNCS.PHASECHK.TRANS64 P2, [R12+URZ+0x13270], R5 ;  /* 0x013270050c00a5a7 */ /* 0x000e64000804007f */
[----:B-1----:R-:W-:Y:S05]  /*12240*/  @!P2 BRA `(.L_x_11918) ;  /* 0xfffffffc00f0a947 */ /* 0x002fea000383ffff */
[----:B------:R-:W-:Y:S05]  /*12250*/  BRA `(.L_x_11968) ;  /* 0xffffffe000547947 */ /* 0x000fea000383ffff */
.L_x_11920:
[----:B0-----:R0:W1:Y:S02]  /*12260*/  SYNCS.PHASECHK.TRANS64.TRYWAIT P2, [R12+URZ+0x13260], R5 ;  /* 0x013260050c0075a7 */ /* 0x001064000804017f */
[----:B-1----:R-:W-:Y:S05]  /*12270*/  @!P2 NANOSLEEP.SYNCS 0x989680 ;  /* 0x009896800000a95d */ /* 0x002fea0003900000 */
[----:B------:R-:W1:Y:S02]  /*12280*/  @!P2 SYNCS.PHASECHK.TRANS64 P2, [R12+URZ+0x13260], R5 ;  /* 0x013260050c00a5a7 */ /* 0x000e64000804007f */
[----:B-1----:R-:W-:Y:S05]  /*12290*/  @!P2 BRA `(.L_x_11920) ;  /* 0xfffffffc00f0a947 */ /* 0x002fea000383ffff */
[----:B------:R-:W-:Y:S05]  /*122a0*/  BRA `(.L_x_11969) ;  /* 0xffffffe0005c7947 */ /* 0x000fea000383ffff */
.L_x_11927:
[----:B-1----:R1:W2:Y:S02]  /*122b0*/  SYNCS.PHASECHK.TRANS64.TRYWAIT P0, [R2+URZ+0x13270], R3 ;  /* 0x01327003020075a7 */ /* 0x0022a4000800017f */
[----:B--2---:R-:W-:Y:S05]  /*122c0*/  @!P0 NANOSLEEP.SYNCS 0x989680 ;  /* 0x009896800000895d */ /* 0x004fea0003900000 */
[----:B------:R-:W2:Y:S02]  /*122d0*/  @!P0 SYNCS.PHASECHK.TRANS64 P0, [R2+URZ+0x13270], R3 ;  /* 0x01327003020085a7 */ /* 0x000ea4000800007f */
[----:B--2---:R-:W-:Y:S05]  /*122e0*/  @!P0 BRA `(.L_x_11927) ;  /* 0xfffffffc00f08947 */ /* 0x004fea000383ffff */
[----:B------:R-:W-:Y:S05]  /*122f0*/  BRA `(.L_x_11970) ;  /* 0xffffffe400847947 */ /* 0x000fea000383ffff */
.L_x_11929:
[----:B-1----:R1:W2:Y:S02]  /*12300*/  SYNCS.PHASECHK.TRANS64.TRYWAIT P0, [R2+URZ+0x13260], R5 ;  /* 0x01326005020075a7 */ /* 0x0022a4000800017f */
[----:B--2---:R-:W-:Y:S05]  /*12310*/  @!P0 NANOSLEEP.SYNCS 0x989680 ;  /* 0x009896800000895d */ /* 0x004fea0003900000 */
[----:B------:R-:W2:Y:S02]  /*12320*/  @!P0 SYNCS.PHASECHK.TRANS64 P0, [R2+URZ+0x13260], R5 ;  /* 0x01326005020085a7 */ /* 0x000ea4000800007f */
[----:B--2---:R-:W-:Y:S05]  /*12330*/  @!P0 BRA `(.L_x_11929) ;  /* 0xfffffffc00f08947 */ /* 0x004fea000383ffff */
[----:B------:R-:W-:Y:S05]  /*12340*/  BRA `(.L_x_11971) ;  /* 0xffffffe400907947 */ /* 0x000fea000383ffff */
.L_x_11942:
[----:B0-----:R0:W1:Y:S02]  /*12350*/  SYNCS.PHASECHK.TRANS64.TRYWAIT P0, [R7+URZ+0x13220], R0 ;  /* 0x01322000070075a7 */ /* 0x001064000800017f */
[----:B-1----:R-:W-:Y:S05]  /*12360*/  @!P0 NANOSLEEP.SYNCS 0x989680 ;  /* 0x009896800000895d */ /* 0x002fea0003900000 */
[----:B------:R-:W1:Y:S02]  /*12370*/  @!P0 SYNCS.PHASECHK.TRANS64 P0, [R7+URZ+0x13220], R0 ;  /* 0x01322000070085a7 */ /* 0x000e64000800007f */
[----:B-1----:R-:W-:Y:S05]  /*12380*/  @!P0 BRA `(.L_x_11942) ;  /* 0xfffffffc00f08947 */ /* 0x002fea000383ffff */
[----:B------:R-:W-:Y:S05]  /*12390*/  BRA `(.L_x_11972) ;  /* 0xfffffff4007c7947 */ /* 0x000fea000383ffff */
.L_x_11943:
        /* <DEDUP_REMOVED lines=11> */
.L_x_11974:
[----:B------:R-:W-:Y:S05]  /*12450*/  BSYNC B0 ;  /* 0x0000000000007941 */ /* 0x000fea0003800000 */
.L_x_11973:
[----:B------:R-:W-:Y:S05]  /*12460*/  BRA `(.L_x_11975) ;  /* 0xfffffff400647947 */ /* 0x000fea000383ffff */
.L_x_11946:
[----:B------:R-:W-:Y:S01]  /*12470*/  BSSY B1, `(.L_x_11976) ;  /* 0x0000006000017945 */ /* 0x000fe20003800000 */
[----:B------:R-:W-:-:S07]  /*12480*/  IMAD.MOV.U32 R15, RZ, RZ, -0x1 ;  /* 0xffffffffff0f7424 */ /* 0x000fce00078e00ff */
[----:B0-----:R-:W-:Y:S05]  /*12490*/  WARPSYNC.COLLECTIVE R15, `(.L_x_11977) ;  /* 0x000000000f0c7348 */ /* 0x001fea0003c00000 */
[----:B------:R-:W-:Y:S02]  /*124a0*/  ELECT P6, UR62, PT ;  /* 0x00000000003e782f */ /* 0x000fe400038c0000 */
[----:B------:R-:W-:Y:S01]  /*124b0*/  MOV R14, UR62 ;  /* 0x0000003e000e7c02 */ /* 0x000fe20008000f00 */
[----:B0-----:R-:W-:Y:S10]  /*124c0*/  ENDCOLLECTIVE ;  /* 0x000000000000791b */ /* 0x001ff40003800000 */
.L_x_11977:
[----:B------:R-:W-:Y:S05]  /*124d0*/  BSYNC B1 ;  /* 0x0000000000017941 */ /* 0x000fea0003800000 */
.L_x_11976:
[----:B------:R-:W-:Y:S05]  /*124e0*/  BRA `(.L_x_11978) ;  /* 0xfffffff4005c7947 */ /* 0x000fea000383ffff */
.L_x_11948:
[----:B0-----:R0:W1:Y:S02]  /*124f0*/  SYNCS.PHASECHK.TRANS64.TRYWAIT P1, [R5+URZ], R4 ;  /* 0x00000004050075a7 */ /* 0x001064000802017f */
[----:B-1----:R-:W-:Y:S05]  /*12500*/  @!P1 NANOSLEEP.SYNCS 0x989680 ;  /* 0x009896800000995d */ /* 0x002fea0003900000 */
[----:B------:R-:W1:Y:S02]  /*12510*/  @!P1 SYNCS.PHASECHK.TRANS64 P1, [R5+URZ], R4 ;  /* 0x00000004050095a7 */ /* 0x000e64000802007f */
[----:B-1----:R-:W-:Y:S05]  /*12520*/  @!P1 BRA `(.L_x_11948) ;  /* 0xfffffffc00f09947 */ /* 0x002fea000383ffff */
[----:B------:R-:W-:Y:S05]  /*12530*/  BRA `(.L_x_11979) ;  /* 0xfffffff400907947 */ /* 0x000fea000383ffff */
.L_x_11949:
[----:B-1----:R1:W2:Y:S02]  /*12540*/  SYNCS.PHASECHK.TRANS64.TRYWAIT P1, [R3+URZ], R0 ;  /* 0x00000000030075a7 */ /* 0x0022a4000802017f */
[----:B--2---:R-:W-:Y:S05]  /*12550*/  @!P1 NANOSLEEP.SYNCS 0x989680 ;  /* 0x009896800000995d */ /* 0x004fea0003900000 */
[----:B------:R-:W2:Y:S02]  /*12560*/  @!P1 SYNCS.PHASECHK.TRANS64 P1, [R3+URZ], R0 ;  /* 0x00000000030095a7 */ /* 0x000ea4000802007f */
[----:B--2---:R-:W-:Y:S05]  /*12570*/  @!P1 BRA `(.L_x_11949) ;  /* 0xfffffffc00f09947 */ /* 0x004fea000383ffff */
[----:B------:R-:W-:Y:S05]  /*12580*/  BRA `(.L_x_11980) ;  /* 0xfffffff400847947 */ /* 0x000fea000383ffff */
.L_x_11951:
[----:B-1----:R1:W2:Y:S02]  /*12590*/  SYNCS.PHASECHK.TRANS64.TRYWAIT P1, [R3+URZ+0x13260], R4 ;  /* 0x01326004030075a7 */ /* 0x0022a4000802017f */
[----:B--2---:R-:W-:Y:S05]  /*125a0*/  @!P1 NANOSLEEP.SYNCS 0x989680 ;  /* 0x009896800000995d */ /* 0x004fea0003900000 */
[----:B------:R-:W2:Y:S02]  /*125b0*/  @!P1 SYNCS.PHASECHK.TRANS64 P1, [R3+URZ+0x13260], R4 ;  /* 0x01326004030095a7 */ /* 0x000ea4000802007f */
[----:B--2---:R-:W-:Y:S05]  /*125c0*/  @!P1 BRA `(.L_x_11951) ;  /* 0xfffffffc00f09947 */ /* 0x004fea000383ffff */
[----:B------:R-:W-:Y:S05]  /*125d0*/  BRA `(.L_x_11981) ;  /* 0xfffffff400847947 */ /* 0x000fea000383ffff */
.L_x_11953:
[----:B0-----:R0:W2:Y:S02]  /*125e0*/  SYNCS.PHASECHK.TRANS64.TRYWAIT P1, [R5+URZ+0x13260], R0 ;  /* 0x01326000050075a7 */ /* 0x0010a4000802017f */
[----:B--2---:R-:W-:Y:S05]  /*125f0*/  @!P1 NANOSLEEP.SYNCS 0x989680 ;  /* 0x009896800000995d */ /* 0x004fea0003900000 */
[----:B------:R-:W2:Y:S02]  /*12600*/  @!P1 SYNCS.PHASECHK.TRANS64 P1, [R5+URZ+0x13260], R0 ;  /* 0x01326000050095a7 */ /* 0x000ea4000802007f */
[----:B--2---:R-:W-:Y:S05]  /*12610*/  @!P1 BRA `(.L_x_11953) ;  /* 0xfffffffc00f09947 */ /* 0x004fea000383ffff */
[----:B------:R-:W-:Y:S05]  /*12620*/  BRA `(.L_x_11982) ;  /* 0xfffffff400847947 */ /* 0x000fea000383ffff */
.L_x_11955:
[----:B--2---:R2:W3:Y:S02]  /*12630*/  SYNCS.PHASECHK.TRANS64.TRYWAIT P0, [R3+URZ+0x13280], R4 ;  /* 0x01328004030075a7 */ /* 0x0044e4000800017f */
[----:B---3--:R-:W-:Y:S05]  /*12640*/  @!P0 NANOSLEEP.SYNCS 0x989680 ;  /* 0x009896800000895d */ /* 0x008fea0003900000 */
[----:B------:R-:W3:Y:S02]  /*12650*/  @!P0 SYNCS.PHASECHK.TRANS64 P0, [R3+URZ+0x13280], R4 ;  /* 0x01328004030085a7 */ /* 0x000ee4000800007f */
[----:B---3--:R-:W-:Y:S05]  /*12660*/  @!P0 BRA `(.L_x_11955) ;  /* 0xfffffffc00f08947 */ /* 0x008fea000383ffff */
[----:B------:R-:W-:Y:S05]  /*12670*/  BRA `(.L_x_11956) ;  /* 0xfffffff400807947 */ /* 0x000fea000383ffff */
.L_x_11983:
        /* <DEDUP_REMOVED lines=16> */
.L_x_12378:


//--------------------- .text._ZN7cutlass13device_kernelIN5flash11enable_sm90INS1_16FlashAttnFwdSm90INS1_25CollectiveMainloopFwdSm90ILi2EN4cute5tupleIJNS5_1CILi1EEES8_S8_EEENS6_IJNS7_ILi192EEENS7_ILi160EEENS7_ILi64EEEEEELi64ENS_12float_e4m3_tEfNS_4arch4Sm90ELb1ELb0ELb1ELb1ELb0ELb1ELb0ELb1ELb1ELb0ELb0ELb0EEENS1_21CollectiveEpilogueFwdINS6_IJSA_SC_SB_EEES9_NS_10bfloat16_tESG_Li384ELb1ELb0ELb0ELb1EEENS1_36VarlenDynamicPersistentTileSchedulerILi192ELi160ELi384ELi128ELb0ELb0ELb1ELb1ELb1ELb1EEEEEEEEEvNT_6ParamsE --------------------------
	.section	.text._ZN7cutlass13device_kernelIN5flash11enable_sm90INS1_16FlashAttnFwdSm90INS1_25CollectiveMainloopFwdSm90ILi2EN4cute5tupleIJNS5_1CILi1EEES8_S8_EEENS6_IJNS7_ILi192EEENS7_ILi160EEENS7_ILi64EEEEEELi64ENS_12float_e4m3_tEfNS_4arch4Sm90ELb1ELb0ELb1ELb1ELb0ELb1ELb0ELb1ELb1ELb0ELb0ELb0EEENS1_21CollectiveEpilogueFwdINS6_IJSA_SC_SB_EEES9_NS_10bfloat16_tESG_Li384ELb1ELb0ELb0ELb1EEENS1_36VarlenDynamicPersistentTileSchedulerILi192ELi160ELi384ELi128ELb0ELb0ELb1ELb1ELb1ELb1EEEEEEEEEvNT_6ParamsE,"ax",@progbits
	.align	128
.text._ZN7cutlass13device_kernelIN5flash11enable_sm90INS1_16FlashAttnFwdSm90INS1_25CollectiveMainloopFwdSm90ILi2EN4cute5tupleIJNS5_1CILi1EEES8_S8_EEENS6_IJNS7_ILi192EEENS7_ILi160EEENS7_ILi64EEEEEELi64ENS_12float_e4m3_tEfNS_4arch4Sm90ELb1ELb0ELb1ELb1ELb0ELb1ELb0ELb1ELb1ELb0ELb0ELb0EEENS1_21CollectiveEpilogueFwdINS6_IJSA_SC_SB_EEES9_NS_10bfloat16_tESG_Li384ELb1ELb0ELb0ELb1EEENS1_36VarlenDynamicPersistentTileSchedulerILi192ELi160ELi384ELi128ELb0ELb0ELb1ELb1ELb1ELb1EEEEEEEEEvNT_6ParamsE:
        .type           _ZN7cutlass13device_kernelIN5flash11enable_sm90INS1_16FlashAttnFwdSm90INS1_25CollectiveMainloopFwdSm90ILi2EN4cute5tupleIJNS5_1CILi1EEES8_S8_EEENS6_IJNS7_ILi192EEENS7_ILi160EEENS7_ILi64EEEEEELi64ENS_12float_e4m3_tEfNS_4arch4Sm90ELb1ELb0ELb1ELb1ELb0ELb1ELb0ELb1ELb1ELb0ELb0ELb0EEENS1_21CollectiveEpilogueFwdINS6_IJSA_SC_SB_EEES9_NS_10bfloat16_tESG_Li384ELb1ELb0ELb0ELb1EEENS1_36VarlenDynamicPersistentTileSchedulerILi192ELi160ELi384ELi128ELb0ELb0ELb1ELb1ELb1ELb1EEEEEEEEEvNT_6ParamsE,@function
        .size           _ZN7cutlass13device_kernelIN5flash11enable_sm90INS1_16FlashAttnFwdSm90INS1_25CollectiveMainloopFwdSm90ILi2EN4cute5tupleIJNS5_1CILi1EEES8_S8_EEENS6_IJNS7_ILi192EEENS7_ILi160EEENS7_ILi64EEEEEELi64ENS_12float_e4m3_tEfNS_4arch4Sm90ELb1ELb0ELb1ELb1ELb0ELb1ELb0ELb1ELb1ELb0ELb0ELb0EEENS1_21CollectiveEpilogueFwdINS6_IJSA_SC_SB_EEES9_NS_10bfloat16_tESG_Li384ELb1ELb0ELb0ELb1EEENS1_36VarlenDynamicPersistentTileSchedulerILi192ELi160ELi384ELi128ELb0ELb0ELb1ELb1ELb1ELb1EEEEEEEEEvNT_6ParamsE,(.L_x_12379 - _ZN7cutlass13device_kernelIN5flash11enable_sm90INS1_16FlashAttnFwdSm90INS1_25CollectiveMainloopFwdSm90ILi2EN4cute5tupleIJNS5_1CILi1EEES8_S8_EEENS6_IJNS7_ILi192EEENS7_ILi160EEENS7_ILi64EEEEEELi64ENS_12float_e4m3_tEfNS_4arch4Sm90ELb1ELb0ELb1ELb1ELb0ELb1ELb0ELb1ELb1ELb0ELb0ELb0EEENS1_21CollectiveEpilogueFwdINS6_IJSA_SC_SB_EEES9_NS_10bfloat16_tESG_Li384ELb1ELb0ELb0ELb1EEENS1_36VarlenDynamicPersistentTileSchedulerILi192ELi160ELi384ELi128ELb0ELb0ELb1ELb1ELb1ELb1EEEEEEEEEvNT_6ParamsE)
        .other          _ZN7cutlass13device_kernelIN5flash11enable_sm90INS1_16FlashAttnFwdSm90INS1_25CollectiveMainloopFwdSm90ILi2EN4cute5tupleIJNS5_1CILi1EEES8_S8_EEENS6_IJNS7_ILi192EEENS7_ILi160EEENS7_ILi64EEEEEELi64ENS_12float_e4m3_tEfNS_4arch4Sm90ELb1ELb0ELb1ELb1ELb0ELb1ELb0ELb1ELb1ELb0ELb0ELb0EEENS1_21CollectiveEpilogueFwdINS6_IJSA_SC_SB_EEES9_NS_10bfloat16_tESG_Li384ELb1ELb0ELb0ELb1EEENS1_36VarlenDynamicPersistentTileSchedulerILi192ELi160ELi384ELi128ELb0ELb0ELb1ELb1ELb1ELb1EEEEEEEEEvNT_6ParamsE,@"STO_CUDA_ENTRY STV_DEFAULT"
_ZN7cutlass13device_kernelIN5flash11enable_sm90INS1_16FlashAttnFwdSm90INS1_25CollectiveMainloopFwdSm90ILi2EN4cute5tupleIJNS5_1CILi1EEES8_S8_EEENS6_IJNS7_ILi192EEENS7_ILi160EEENS7_ILi64EEEEEELi64ENS_12float_e4m3_tEfNS_4arch4Sm90ELb1ELb0ELb1ELb1ELb0ELb1ELb0ELb1ELb1ELb0ELb0ELb0EEENS1_21CollectiveEpilogueFwdINS6_IJSA_SC_SB_EEES9_NS_10bfloat16_tESG_Li384ELb1ELb0ELb0ELb1EEENS1_36VarlenDynamicPersistentTileSchedulerILi192ELi160ELi384ELi128ELb0ELb0ELb1ELb1ELb1ELb1EEEEEEEEEvNT_6ParamsE:
        /* <DEDUP_REMOVED lines=26> */
.L_x_11985:
[----:B------:R-:W-:Y:S05]  /*01a0*/  BSYNC B0 ;  /* 0x0000000000007941 */ /* 0x000fea0003800000 */
.L_x_11984:
        /* <DEDUP_REMOVED lines=40> */
.L_x_11986:
        /* <DEDUP_REMOVED lines=22> */
.L_x_11987:
        /* <DEDUP_REMOVED lines=18> */
.L_x_11988:
        /* <DEDUP_REMOVED lines=22> */
.L_x_11989:
        /* <DEDUP_REMOVED lines=22> */
.L_x_11990:
        /* <DEDUP_REMOVED lines=9> */
.L_x_11993:
        /* <DEDUP_REMOVED lines=21> */
[----:B------:R-:W-:-:S05]  /*0b50*/  LOP3.LUT R3, R2, 0xffffff80, RZ, 0xc0, !PT ;  /* 0xffffff8002037812 */ /* 0x000fca00078ec0ff */
[----:B------:R-:W-:-:S05]  /*0b60*/  IMAD.IADD R20, R21, 0x1, -R3 ;  /* 0x0000000115147824 */ /* 0x000fca00078e0a03 */
[----:B------:R-:W-:Y:S02]  /*0b70*/  SHF.R.S32.HI R11, RZ, 0x1f, R20 ;  /* 0x0000001fff0b7819 */ /* 0x000fe40000011414 */
[CC--:B------:R-:W-:Y:S02]  /*0b80*/  LEA.HI R3, R0.reuse, R21.reuse, RZ, 0x5 ;  /* 0x0000001500037211 */ /* 0x0c0fe400078f28ff */
[----:B------:R-:W-:Y:S02]  /*0b90*/  LEA.HI R12, R11, R20, RZ, 0x2 ;  /* 0x000000140b0c7211 */ /* 0x000fe400078f10ff */
[----:B------:R-:W-:Y:S02]  /*0ba0*/  LEA.HI R6, R0, R21, RZ, 0x4 ;  /* 0x0000001500067211 */ /* 0x000fe400078f20ff */
[--C-:B------:R-:W-:Y:S02]  /*0bb0*/  SHF.R.S32.HI R7, RZ, 0x2, R12.reuse ;  /* 0x00000002ff077819 */ /* 0x100fe4000001140c */
[----:B------:R-:W-:Y:S01]  /*0bc0*/  SHF.R.S32.HI R4, RZ, 0x1f, R12 ;  /* 0x0000001fff047819 */ /* 0x000fe2000001140c */
[----:B------:R-:W-:Y:S01]  /*0bd0*/  IMAD.SHL.U32 R5, R3, 0x20, RZ ;  /* 0x0000002003057824 */ /* 0x000fe200078e00ff */
[----:B------:R-:W-:-:S02]  /*0be0*/  LOP3.LUT R3, R6, 0x3fffff0, RZ, 0xc0, !PT ;  /* 0x03fffff006037812 */ /* 0x000fc400078ec0ff */
[----:B------:R-:W-:Y:S02]  /*0bf0*/  LEA.HI R9, R4, R7, RZ, 0x3 ;  /* 0x0000000704097211 */ /* 0x000fe400078f18ff */
[----:B------:R-:W-:Y:S01]  /*0c00*/  LOP3.LUT R8, R5, 0xfffffc00, RZ, 0xc0, !PT ;  /* 0xfffffc0005087812 */ /* 0x000fe200078ec0ff */
[C---:B------:R-:W-:Y:S01]  /*0c10*/  IMAD.IADD R3, R21.reuse, 0x1, -R3 ;  /* 0x0000000115037824 */ /* 0x040fe200078e0a03 */
[----:B------:R-:W-:Y:S02]  /*0c20*/  LEA.HI R4, R21, R21, RZ, 0x1 ;  /* 0x0000001515047211 */ /* 0x000fe400078f08ff */
[----:B------:R-:W-:Y:S01]  /*0c30*/  LOP3.LUT R10, R9, 0xfffffff8, RZ, 0xc0, !PT ;  /* 0xfffffff8090a7812 */ /* 0x000fe200078ec0ff */
[----:B------:R-:W-:Y:S01]  /*0c40*/  IMAD R9, R3, 0x40, R8 ;  /* 0x0000004003097824 */ /* 0x000fe200078e0208 */
[----:B------:R-:W-:Y:S02]  /*0c50*/  SHF.R.S32.HI R23, RZ, 0x1, R4 ;  /* 0x00000001ff177819 */ /* 0x000fe40000011404 */
[----:B------:R-:W-:-:S02]  /*0c60*/  IADD3 R18, R7, -R10, RZ ;  /* 0x8000000a07127210 */ /* 0x000fc40007ffe0ff */
[----:B------:R-:W-:Y:S02]  /*0c70*/  LEA.HI R3, R0, R21, RZ, 0x2 ;  /* 0x0000001500037211 */ /* 0x000fe400078f10ff */
[----:B------:R-:W-:Y:S02]  /*0c80*/  SHF.R.S32.HI R22, RZ, 0x7, R2 ;  /* 0x00000007ff167819 */ /* 0x000fe40000011402 */
[----:B------:R-:W-:Y:S02]  /*0c90*/  SHF.R.S32.HI R7, RZ, 0x4, R6 ;  /* 0x00000004ff077819 */ /* 0x000fe40000011406 */
[----:B------:R-:W-:Y:S01]  /*0ca0*/  LEA.HI R5, R4, R23, RZ, 0x1 ;  /* 0x0000001704057211 */ /* 0x000fe200078f08ff */
[----:B------:R-:W-:Y:S01]  /*0cb0*/  IMAD.HI R10, R22, 0x55555556, RZ ;  /* 0x55555556160a7827 */ /* 0x000fe200078e02ff */
[----:B------:R-:W-:Y:S02]  /*0cc0*/  SHF.R.S32.HI R2, RZ, 0x2, R3 ;  /* 0x00000002ff027819 */ /* 0x000fe40000011403 */
[----:B------:R-:W-:-:S02]  /*0cd0*/  LEA.HI R8, R6, R7, RZ, 0x1 ;  /* 0x0000000706087211 */ /* 0x000fc400078f08ff */
[----:B------:R-:W-:Y:S02]  /*0ce0*/  SHF.R.S32.HI R3, RZ, 0x1f, R3 ;  /* 0x0000001fff037819 */ /* 0x000fe40000011403 */
[----:B------:R-:W-:Y:S02]  /*0cf0*/  LEA.HI R11, R11, R20, RZ, 0x5 ;  /* 0x000000140b0b7211 */ /* 0x000fe400078f28ff */
[----:B------:R-:W-:Y:S02]  /*0d00*/  LOP3.LUT R6, R5, 0x3fffffe, RZ, 0xc0, !PT ;  /* 0x03fffffe05067812 */ /* 0x000fe400078ec0ff */
[----:B------:R-:W-:Y:S02]  /*0d10*/  LOP3.LUT R8, R8, 0x1ffffffe, RZ, 0xc0, !PT ;  /* 0x1ffffffe08087812 */ /* 0x000fe400078ec0ff */
[----:B------:R-:W-:Y:S02]  /*0d20*/  LEA.HI R3, R3, R2, RZ, 0x2 ;  /* 0x0000000203037211 */ /* 0x000fe400078f10ff */
[----:B------:R-:W-:-:S02]  /*0d30*/  LEA.HI R10, R10, R10, RZ, 0x1 ;  /* 0x0000000a0a0a7211 */ /* 0x000fc400078f08ff */
[----:B------:R-:W-:Y:S01]  /*0d40*/  SHF.R.S32.HI R11, RZ, 0x5, R11 ;  /* 0x00000005ff0b7819 */ /* 0x000fe2000001140b */
[----:B------:R-:W-:Y:S01]  /*0d50*/  IMAD.IADD R6, R23, 0x1, -R6 ;  /* 0x0000000117067824 */ /* 0x000fe200078e0a06 */
[----:B------:R-:W-:Y:S01]  /*0d60*/  LOP3.LUT R3, R3, 0xfffffffc, RZ, 0xc0, !PT ;  /* 0xfffffffc03037812 */ /* 0x000fe200078ec0ff */
[----:B------:R-:W-:Y:S02]  /*0d70*/  IMAD.IADD R8, R7, 0x1, -R8 ;  /* 0x0000000107087824 */ /* 0x000fe400078e0a08 */
[----:B------:R-:W-:Y:S02]  /*0d80*/  IMAD R10, R10, -0x3, R22 ;  /* 0xfffffffd0a0a7824 */ /* 0x000fe400078e0216 */
[----:B------:R-:W-:Y:S02]  /*0d90*/  IMAD R11, R11, 0x10, R18 ;  /* 0x000000100b0b7824 */ /* 0x000fe400078e0212 */
[----:B------:R-:W-:Y:S02]  /*0da0*/  IMAD R6, R7, 0x8, R6 ;  /* 0x0000000807067824 */ /* 0x000fe400078e0206 */
[----:B------:R-:W-:Y:S01]  /*0db0*/  IMAD R7, R8, 0x8, R9 ;  /* 0x0000000808077824 */ /* 0x000fe200078e0209 */
[----:B------:R-:W-:Y:S01]  /*0dc0*/  LOP3.LUT R4, R4, 0xfffffffe, RZ, 0xc0, !PT ;  /* 0xfffffffe04047812 */ /* 0x000fe200078ec0ff */
[----:B------:R-:W-:-:S02]  /*0dd0*/  IMAD.IADD R2, R2, 0x1, -R3 ;  /* 0x0000000102027824 */ /* 0x000fc400078e0a03 */
[----:B------:R-:W-:Y:S01]  /*0de0*/  IMAD R3, R10, 0x40, R11 ;  /* 0x000000400a037824 */ /* 0x000fe200078e020b */
[----:B------:R-:W-:Y:S01]  /*0df0*/  STL [R1+0x68], R7 ;  /* 0x0000680701007387 */ /* 0x000fe20000100800 */
[----:B------:R-:W-:Y:S01]  /*0e00*/  IMAD.IADD R4, R21, 0x1, -R4 ;  /* 0x0000000115047824 */ /* 0x000fe200078e0a04 */
[----:B------:R-:W-:Y:S02]  /*0e10*/  LEA.HI R0, R0, R21, RZ, 0x3 ;  /* 0x0000001500007211 */ /* 0x000fe400078f18ff */
[----:B------:R-:W-:Y:S04]  /*0e20*/  STL [R1+0x14], R13 ;  /* 0x0000140d01007387 */ /* 0x000fe80000100800 */
[----:B------:R0:W-:Y:S01]  /*0e30*/  STL [R1+0x34], R3 ;  /* 0x0000340301007387 */ /* 0x0001e20000100800 */
[----:B------:R-:W-:Y:S01]  /*0e40*/  IMAD.SHL.U32 R18, R4, 0x10, RZ ;  /* 0x0000001004127824 */ /* 0x000fe200078e00ff */
[----:B------:R-:W-:-:S02]  /*0e50*/  SHF.R.S32.HI R4, RZ, 0x3, R0 ;  /* 0x00000003ff047819 */ /* 0x000fc40000011400 */
[----:B------:R1:W-:Y:S01]  /*0e60*/  STL [R1+0x60], R2 ;  /* 0x0000600201007387 */ /* 0x0003e20000100800 */
[----:B0-----:R-:W-:-:S03]  /*0e70*/  IMAD.SHL.U32 R3, R2, 0x80, RZ ;  /* 0x0000008002037824 */ /* 0x001fc600078e00ff */
[----:B------:R-:W-:Y:S02]  /*0e80*/  STL [R1+0x18], R14 ;  /* 0x0000180e01007387 */ /* 0x000fe40000100800 */
[----:B------:R-:W-:Y:S02]  /*0e90*/  LOP3.LUT R3, R3, 0x180, RZ, 0xc0, !PT ;  /* 0x0000018003037812 */ /* 0x000fe400078ec0ff */
[----:B------:R-:W-:Y:S01]  /*0ea0*/  STL [R1+0x1c], R15 ;  /* 0x00001c0f01007387 */ /* 0x000fe20000100800 */
[----:B-1----:R-:W-:-:S03]  /*0eb0*/  LOP3.LUT R2, R0, 0x1ffffff8, RZ, 0xc0, !PT ;  /* 0x1ffffff800027812 */ /* 0x002fc600078ec0ff */
[----:B------:R-:W-:Y:S01]  /*0ec0*/  STL [R1+0x54], RZ ;  /* 0x000054ff01007387 */ /* 0x000fe20000100800 */
[----:B------:R-:W-:-:S03]  /*0ed0*/  SHF.R.S32.HI R0, RZ, 0x1f, R23 ;  /* 0x0000001fff007819 */ /* 0x000fc60000011417 */
[----:B------:R-:W-:Y:S01]  /*0ee0*/  STL [R1+0x4], RZ ;  /* 0x000004ff01007387 */ /* 0x000fe20000100800 */
[----:B------:R-:W-:Y:S02]  /*0ef0*/  LOP3.LUT R0, R3, 0x10, R18, 0xf8, !PT ;  /* 0x0000001003007812 */ /* 0x000fe400078ef812 */
[----:B------:R-:W-:Y:S01]  /*0f00*/  SHF.R.U32.HI R5, RZ, 0x3, R3 ;  /* 0x00000003ff057819 */ /* 0x000fe20000011603 */
[----:B------:R0:W-:Y:S01]  /*0f10*/  STL [R1+0x38], R4 ;  /* 0x0000380401007387 */ /* 0x0001e20000100800 */
[----:B------:R-:W-:-:S03]  /*0f20*/  IMAD.IADD R2, R21, 0x1, -R2 ;  /* 0x0000000115027824 */ /* 0x000fc600078e0a02 */
[----:B------:R1:W-:Y:S01]  /*0f30*/  STL [R1+0x24], R3 ;  /* 0x0000240301007387 */ /* 0x0003e20000100800 */
[----:B------:R-:W-:Y:S02]  /*0f40*/  LOP3.LUT R12, R12, 0x7ffffffc, RZ, 0xc0, !PT ;  /* 0x7ffffffc0c0c7812 */ /* 0x000fe400078ec0ff */
[-C--:B------:R-:W-:Y:S01]  /*0f50*/  LOP3.LUT R0, R0, R5.reuse, RZ, 0x3c, !PT ;  /* 0x0000000500007212 */ /* 0x080fe200078e3cff */
[----:B0-----:R-:W-:Y:S01]  /*0f60*/  IMAD.SHL.U32 R4, R6, 0x40, RZ ;  /* 0x0000004006047824 */ /* 0x001fe200078e00ff */
[----:B-1----:R-:W-:Y:S01]  /*0f70*/  LOP3.LUT R3, R3, 0x30, R18, 0xf8, !PT ;  /* 0x0000003003037812 */ /* 0x002fe200078ef812 */
[----:B------:R0:W-:Y:S01]  /*0f80*/  STL [R1+0x28], R5 ;  /* 0x0000280501007387 */ /* 0x0001e20000100800 */
[----:B------:R-:W-:Y:S02]  /*0f90*/  IMAD.SHL.U32 R6, R2, 0x8, RZ ;  /* 0x0000000802067824 */ /* 0x000fe400078e00ff */
[----:B------:R-:W-:Y:S02]  /*0fa0*/  LOP3.LUT R3, R3, R5, RZ, 0x3c, !PT ;  /* 0x0000000503037212 */ /* 0x000fe400078e3cff */
[----:B------:R-:W-:-:S02]  /*0fb0*/  IADD3 R2, R4, R0, RZ ;  /* 0x0000000004027210 */ /* 0x000fc40007ffe0ff */
[----:B------:R-:W-:Y:S01]  /*0fc0*/  IADD3 R0, R16, R4, R3 ;  /* 0x0000000410007210 */ /* 0x000fe20007ffe003 */
[----:B0-----:R-:W-:Y:S01]  /*0fd0*/  IMAD.IADD R5, R20, 0x1, -R12 ;  /* 0x0000000114057824 */ /* 0x001fe200078e0a0c */
[----:B------:R0:W-:Y:S04]  /*0fe0*/  STL [R1+0x2c], R4 ;  /* 0x00002c0401007387 */ /* 0x0001e80000100800 */
[----:B------:R0:W-:Y:S04]  /*0ff0*/  STL [R1+0x48], R6 ;  /* 0x0000480601007387 */ /* 0x0001e80000100800 */
[----:B------:R0:W-:Y:S04]  /*1000*/  STL [R1+0x30], R5 ;  /* 0x0000300501007387 */ /* 0x0001e80000100800 */
[----:B------:R0:W-:Y:S04]  /*1010*/  STL [R1+0x64], R0 ;  /* 0x0000640001007387 */ /* 0x0001e80000100800 */
[----:B------:R0:W-:Y:S01]  /*1020*/  STL [R1+0x8], R2 ;  /* 0x0000080201007387 */ /* 0x0001e20000100800 */
[----:B------:R-:W-:Y:S01]  /*1030*/  MOV R156, RZ ;  /* 0x000000ff009c7202 */ /* 0x000fe20000000f00 */
[----:B------:R-:W-:Y:S01]  /*1040*/  IMAD.MOV.U32 R22, RZ, RZ, RZ ;  /* 0x000000ffff167224 */ /* 0x000fe200078e00ff */
[----:B---3--:R-:W-:Y:S01]  /*1050*/  LOP3.LUT R157, R17, 0x1, RZ, 0xfc, !PT ;  /* 0x00000001119d7812 */ /* 0x008fe200078efcff */
[----:B0-----:R-:W-:-:S07]  /*1060*/  IMAD.MOV.U32 R17, RZ, RZ, RZ ;  /* 0x000000ffff117224 */ /* 0x001fce00078e00ff */
.L_x_12121:
[----:B--2---:R-:W2:Y:S01]  /*1070*/  LDL.LU R0, [R1+0x1c] ;  /* 0x00001c0001007983 */ /* 0x004ea20000300800 */
[----:B------:R-:W2:Y:S01]  /*1080*/  LDC.64 R2, c[0x0][0xc60] ;  /* 0x00031800ff027b82 */ /* 0x000ea20000000a00 */
[----:B------:R-:W-:Y:S01]  /*1090*/  ULDC.64 UR4, c[0x0][0xa28] ;  /* 0x00028a0000047ab9 */ /* 0x000fe20000000a00 */
[----:B------:R-:W-:Y:S01]  /*10a0*/  ULDC.64 UR8, c[0x0][0xa18] ;  /* 0x0002860000087ab9 */ /* 0x000fe20000000a00 */
[----:B------:R-:W-:Y:S01]  /*10b0*/  ISETP.NE.U32.AND P2, PT, RZ, UR4, PT ;  /* 0x00000004ff007c0c */ /* 0x000fe2000bf45070 */
[----:B-1---5:R-:W-:Y:S01]  /*10c0*/  IMAD.MOV.U32 R9, RZ, RZ, RZ ;  /* 0x000000ffff097224 */ /* 0x022fe200078e00ff */
[----:B0-----:R-:W3:Y:S01]  /*10d0*/  LDL R26, [R1+0x18] ;  /* 0x00001800011a7983 */ /* 0x001ee20000100800 */
[----:B------:R-:W-:Y:S01]  /*10e0*/  ULDC.64 UR6, c[0x0][0xa08] ;  /* 0x0002820000067ab9 */ /* 0x000fe20000000a00 */
[----:B------:R-:W-:Y:S02]  /*10f0*/  ISETP.NE.AND.EX P2, PT, RZ, UR5, PT, P2 ;  /* 0x00000005ff007c0c */ /* 0x000fe4000bf45320 */
[----:B----4-:R-:W4:Y:S01]  /*1100*/  LDL R10, [R1+0x14] ;  /* 0x00001400010a7983 */ /* 0x010f220000100800 */
[----:B--2---:R-:W-:-:S05]  /*1110*/  IMAD.WIDE R2, R0, 0x4, R2 ;  /* 0x0000000400027825 */ /* 0x004fca00078e0202 */
[----:B------:R-:W2:Y:S01]  /*1120*/  LDG.E R0, desc[UR40][R2.64] ;  /* 0x0000002802007981 */ /* 0x000ea2000c1e1900 */
[----:B------:R-:W-:-:S04]  /*1130*/  ISETP.NE.U32.AND P1, PT, RZ, UR8, PT ;  /* 0x00000008ff007c0c */ /* 0x000fc8000bf25070 */
[----:B------:R-:W-:Y:S02]  /*1140*/  ISETP.NE.AND.EX P1, PT, RZ, UR9, PT, P1 ;  /* 0x00000009ff007c0c */ /* 0x000fe4000bf25310 */
[----:B------:R-:W-:-:S04]  /*1150*/  ISETP.NE.U32.AND P0, PT, RZ, UR6, PT ;  /* 0x00000006ff007c0c */ /* 0x000fc8000bf05070 */
[----:B------:R-:W-:Y:S01]  /*1160*/  ISETP.NE.AND.EX P0, PT, RZ, UR7, PT, P0 ;  /* 0x00000007ff007c0c */ /* 0x000fe2000bf05300 */
[----:B------:R-:W-:Y:S01]  /*1170*/  IMAD.MOV.U32 R27, RZ, RZ, RZ ;  /* 0x000000ffff1b7224 */ /* 0x000fe200078e00ff */
[----:B--2---:R-:W-:Y:S02]  /*1180*/  SHF.R.S32.HI R4, RZ, 0x1f, R0 ;  /* 0x0000001fff047819 */ /* 0x004fe40000011400 */
[C---:B------:R-:W-:Y:S01]  /*1190*/  @P2 LEA R2, P3, R0.reuse, UR4, 0x2 ;  /* 0x0000000400022c11 */ /* 0x040fe2000f8610ff */
[----:B------:R-:W-:-:S03]  /*11a0*/  IMAD.SHL.U32 R32, R0, 0x4, RZ ;  /* 0x0000000400207824 */ /* 0x000fc600078e00ff */
[C-C-:B------:R-:W-:Y:S01]  /*11b0*/  @P2 LEA.HI.X R3, R0.reuse, UR5, R4.reuse, 0x2, P3 ;  /* 0x0000000500032c11 */ /* 0x140fe200098f1404 */
[----:B------:R-:W-:Y:S01]  /*11c0*/  STL [R1+0x40], R0 ;  /* 0x0000400001007387 */ /* 0x000fe20000100800 */
[----:B------:R-:W-:Y:S01]  /*11d0*/  SHF.L.U64.HI R31, R0, 0x2, R4 ;  /* 0x00000002001f7819 */ /* 0x000fe20000010204 */
[----:B------:R-:W-:Y:S02]  /*11e0*/  ULDC UR4, c[0x0][0x288] ;  /* 0x0000a20000047ab9 */ /* 0x000fe40000000800 */
[----:B------:R0:W-:Y:S04]  /*11f0*/  STL [R1+0x58], R4 ;  /* 0x0000580401007387 */ /* 0x0001e80000100800 */
[----:B------:R1:W5:Y:S01]  /*1200*/  @P2 LDG.E R9, desc[UR40][R2.64] ;  /* 0x0000002802092981 */ /* 0x000362000c1e1900 */
[----:B------:R-:W-:Y:S01]  /*1210*/  IMAD.U32 R8, RZ, RZ, UR4 ;  /* 0x00000004ff087e24 */ /* 0x000fe2000f8e00ff */
[C---:B------:R-:W-:Y:S01]  /*1220*/  IADD3 R6, P4, R32.reuse, UR6, RZ ;  /* 0x0000000620067c10 */ /* 0x040fe2000ff9e0ff */
[----:B------:R-:W-:Y:S01]  /*1230*/  ULDC.64 UR4, c[0x0][0x3f8] ;  /* 0x0000fe0000047ab9 */ /* 0x000fe20000000a00 */
[----:B0-----:R-:W-:-:S04]  /*1240*/  @P1 IADD3 R4, P2, R32, UR8, RZ ;  /* 0x0000000820041c10 */ /* 0x001fc8000ff5e0ff */
[C---:B------:R-:W-:Y:S02]  /*1250*/  @P1 IADD3.X R5, R31.reuse, UR9, RZ, P2, !PT ;  /* 0x000000091f051c10 */ /* 0x040fe400097fe4ff */
[----:B------:R-:W-:Y:S01]  /*1260*/  IADD3.X R7, R31, UR7, RZ, P4, !PT ;  /* 0x000000071f077c10 */ /* 0x000fe2000a7fe4ff */
[----:B------:R1:W-:Y:S01]  /*1270*/  STL [R1+0x4c], R32 ;  /* 0x00004c2001007387 */ /* 0x0003e20000100800 */
[----:B------:R-:W-:Y:S01]  /*1280*/  UISETP.NE.U32.AND UP0, UPT, UR4, URZ, UPT ;  /* 0x0000003f0400728c */ /* 0x000fe2000bf05070 */
[----:B------:R-:W-:Y:S02]  /*1290*/  ULDC.64 UR8, c[0x0][0xa20] ;  /* 0x0002880000087ab9 */ /* 0x000fe40000000a00 */
[----:B------:R-:W2:Y:S04]  /*12a0*/  @P1 LDG.E R8, desc[UR40][R4.64] ;  /* 0x0000002804081981 */ /* 0x000ea8000c1e1900 */
[----:B------:R1:W5:Y:S04]  /*12b0*/  @P0 LDG.E R27, desc[UR40][R6.64] ;  /* 0x00000028061b0981 */ /* 0x000368000c1e1900 */
[----:B------:R1:W-:Y:S01]  /*12c0*/  STL [R1+0x50], R31 ;  /* 0x0000501f01007387 */ /* 0x0003e20000100800 */
[----:B------:R-:W-:Y:S01]  /*12d0*/  UISETP.NE.AND.EX UP0, UPT, UR5, URZ, UPT, UP0 ;  /* 0x0000003f0500728c */ /* 0x000fe2000bf05300 */
[----:B------:R-:W-:Y:S01]  /*12e0*/  ULDC UR4, c[0x0][0x404] ;  /* 0x0001010000047ab9 */ /* 0x000fe20000000800 */
[----:B------:R-:W-:-:S02]  /*12f0*/  ISETP.NE.U32.AND P2, PT, RZ, UR8, PT ;  /* 0x00000008ff007c0c */ /* 0x000fc4000bf45070 */
[----:B------:R-:W-:Y:S01]  /*1300*/  USEL UR4, UR4, 0x1, UP0 ;  /* 0x0000000104047887 */ /* 0x000fe20008000000 */
[----:B------:R-:W-:Y:S01]  /*1310*/  ULDC UR5, c[0x0][0x2e0] ;  /* 0x0000b80000057ab9 */ /* 0x000fe20000000800 */
[----:B------:R-:W-:Y:S02]  /*1320*/  ISETP.NE.AND.EX P2, PT, RZ, UR9, PT, P2 ;  /* 0x00000009ff007c0c */ /* 0x000fe4000bf45320 */
[----:B------:R-:W-:-:S03]  /*1330*/  UIMAD UR4, UR4, UR5, URZ ;  /* 0x00000005040472a4 */ /* 0x000fc6000f8e023f */
[----:B------:R-:W-:Y:S01]  /*1340*/  ULDC UR5, c[0x0][0x338] ;  /* 0x0000ce0000057ab9 */ /* 0x000fe20000000800 */
[----:B------:R-:W-:Y:S01]  /*1350*/  IMAD.MOV.U32 R25, RZ, RZ, R0 ;  /* 0x000000ffff197224 */ /* 0x000fe200078e0000 */
[----:B--2---:R1:W-:Y:S04]  /*1360*/  STL [R1+0x10], R8 ;  /* 0x0000100801007387 */ /* 0x0043e80000100800 */
[----:B----4-:R1:W-:Y:S04]  /*1370*/  STL [R1+0x5c], R10 ;  /* 0x00005c0a01007387 */ /* 0x0103e80000100800 */
[----:B---3--:R1:W-:Y:S01]  /*1380*/  STL [R1+0x44], R26 ;  /* 0x0000441a01007387 */ /* 0x0083e20000100800 */
[----:B------:R-:W-:Y:S05]  /*1390*/  @P1 BRA `(.L_x_11995) ;  /* 0x0000000000281947 */ /* 0x000fea0003800000 */
        /* <DEDUP_REMOVED lines=10> */
.L_x_11995:
[----:B------:R-:W-:Y:S02]  /*1440*/  IMAD.U32 R30, RZ, RZ, UR5 ;  /* 0x00000005ff1e7e24 */ /* 0x000fe4000f8e00ff */
[----:B------:R-:W-:Y:S01]  /*1450*/  IMAD.U32 R24, RZ, RZ, UR4 ;  /* 0x00000004ff187e24 */ /* 0x000fe2000f8e00ff */
[----:B------:R-:W-:Y:S06]  /*1460*/  @!P2 BRA `(.L_x_11996) ;  /* 0x000000000010a947 */ /* 0x000fec0003800000 */
[----:B-1----:R-:W-:-:S04]  /*1470*/  IADD3 R2, P0, R32, UR8, RZ ;  /* 0x0000000820027c10 */ /* 0x002fc8000ff1e0ff */
[----:B------:R-:W-:-:S05]  /*1480*/  IADD3.X R3, R31, UR9, RZ, P0, !PT ;  /* 0x000000091f037c10 */ /* 0x000fca00087fe4ff */
[----:B------:R2:W5:Y:S01]  /*1490*/  LDG.E R24, desc[UR40][R2.64] ;  /* 0x0000002802187981 */ /* 0x000562000c1e1900 */
[----:B------:R-:W-:Y:S05]  /*14a0*/  BRA `(.L_x_11997) ;  /* 0x0000000000107947 */ /* 0x000fea0003800000 */
.L_x_11996:
[----:B------:R-:W-:Y:S05]  /*14b0*/  @!P0 BRA `(.L_x_11997) ;  /* 0x00000000000c8947 */ /* 0x000fea0003800000 */
[----:B-1----:R-:W2:Y:S04]  /*14c0*/  LDG.E R3, desc[UR40][R6.64] ;  /* 0x0000002806037981 */ /* 0x002ea8000c1e1900 */
[----:B------:R-:W2:Y:S02]  /*14d0*/  LDG.E R24, desc[UR40][R6.64+0x4] ;  /* 0x0000042806187981 */ /* 0x000ea4000c1e1900 */
[----:B--2---:R-:W-:-:S07]  /*14e0*/  IADD3 R24, -R3, R24, RZ ;  /* 0x0000001803187210 */ /* 0x004fce0007ffe1ff */
.L_x_11997:
        /* <DEDUP_REMOVED lines=10> */
[----:B------:R-:W-:Y:S01]  /*1590*/  ISETP.NE.AND.EX P1, PT, RZ, UR5, PT, P1 ;  /* 0x00000005ff007c0c */ /* 0x000fe2000bf25310 */
[----:B------:R-:W-:Y:S02]  /*15a0*/  IMAD.MOV.U32 R6, RZ, RZ, 0xc0 ;  /* 0x000000c0ff067424 */ /* 0x000fe400078e00ff */
[----:B------:R-:W-:Y:S02]  /*15b0*/  IMAD.IADD R9, R24, 0x1, -R9 ;  /* 0x0000000118097824 */ /* 0x000fe400078e0a09 */
[----:B-1----:R-:W-:-:S08]  /*15c0*/  IMAD R2, R10, R6, 0x15f ;  /* 0x0000015f0a027424 */ /* 0x002fd000078e0206 */
[----:B------:R-:W-:-:S04]  /*15d0*/  @P1 IADD3 R4, P2, R32, UR4, RZ ;  /* 0x0000000420041c10 */ /* 0x000fc8000ff5e0ff */
[----:B------:R-:W-:-:S05]  /*15e0*/  @P1 IADD3.X R5, R31, UR5, RZ, P2, !PT ;  /* 0x000000051f051c10 */ /* 0x000fca00097fe4ff */
[----:B------:R1:W5:Y:S01]  /*15f0*/  @P1 LDG.E R28, desc[UR40][R4.64] ;  /* 0x00000028041c1981 */ /* 0x000362000c1e1900 */
[----:B--2---:R-:W-:-:S04]  /*1600*/  @P0 IMAD.IADD R30, R7, 0x1, -R0 ;  /* 0x00000001071e0824 */ /* 0x004fc800078e0a00 */
[----:B------:R-:W-:-:S04]  /*1610*/  IMAD.IADD R3, R9, 0x1, R30 ;  /* 0x0000000109037824 */ /* 0x000fc800078e021e */
[C---:B------:R-:W-:Y:S01]  /*1620*/  VIADD R0, R3.reuse, 0x9f ;  /* 0x0000009f03007836 */ /* 0x040fe20000000000 */
[----:B------:R-:W-:Y:S01]  /*1630*/  IADD3 R2, R3, R2, -R8 ;  /* 0x0000000203027210 */ /* 0x000fe20007ffe808 */
[----:B------:R2:W-:Y:S02]  /*1640*/  STL [R1+0x1c], R3 ;  /* 0x00001c0301007387 */ /* 0x0005e40000100800 */
[----:B------:R-:W-:-:S04]  /*1650*/  IMAD.HI R0, R0, 0x66666667, RZ ;  /* 0x6666666700007827 */ /* 0x000fc800078e02ff */
[----:B------:R-:W-:Y:S01]  /*1660*/  IMAD.HI R2, R2, 0x66666667, RZ ;  /* 0x6666666702027827 */ /* 0x000fe200078e02ff */
[----:B--2---:R-:W-:-:S04]  /*1670*/  SHF.R.U32.HI R3, RZ, 0x1f, R0 ;  /* 0x0000001fff037819 */ /* 0x004fc80000011600 */
[----:B-1----:R-:W-:Y:S02]  /*1680*/  SHF.R.U32.HI R5, RZ, 0x1f, R2 ;  /* 0x0000001fff057819 */ /* 0x002fe40000011602 */
[----:B------:R-:W-:Y:S02]  /*1690*/  LEA.HI.SX32 R104, R0, R3, 0x1a ;  /* 0x0000000300687211 */ /* 0x000fe400078fd2ff */
[----:B------:R-:W-:Y:S01]  /*16a0*/  LEA.HI.SX32 R5, R2, R5, 0x1a ;  /* 0x0000000502057211 */ /* 0x000fe200078fd2ff */
[----:B------:R-:W-:-:S03]  /*16b0*/  IMAD.MOV R2, RZ, RZ, -R9 ;  /* 0x000000ffff027224 */ /* 0x000fc600078e0a09 */
[----:B------:R-:W-:Y:S02]  /*16c0*/  VIMNMX R5, R104, R5, PT ;  /* 0x0000000568057248 */ /* 0x000fe40003fe0100 */
[----:B------:R-:W-:-:S03]  /*16d0*/  VIMNMX R2, RZ, R2, !PT ;  /* 0x00000002ff027248 */ /* 0x000fc60007fe0100 */
[----:B------:R-:W-:-:S05]  /*16e0*/  IMAD R5, R5, 0xa0, -R9 ;  /* 0x000000a005057824 */ /* 0x000fca00078e0a09 */
[----:B------:R-:W-:-:S04]  /*16f0*/  VIMNMX R5, R5, R30, PT ;  /* 0x0000001e05057248 */ /* 0x000fc80003fe0100 */
        /* <DEDUP_REMOVED lines=27> */
[----:B0-----:R-:W-:Y:S02]  /*18b0*/  IMAD.MOV.U32 R8, RZ, RZ, 0x70 ;  /* 0x00000070ff087424 */ /* 0x001fe400078e00ff */
[----:B-1----:R-:W-:-:S07]  /*18c0*/  IMAD.MOV.U32 R13, RZ, RZ, RZ ;  /* 0x000000ffff0d7224 */ /* 0x002fce00078e00ff */
[----:B------:R-:W-:-:S07]  /*18d0*/  LEPC R20, `(.L_x_12000) ;  /* 0x000000001014794e */ /* 0x000fce0000000000 */
[----:B--2--5:R-:W-:Y:S05]  /*18e0*/  CALL.ABS.NOINC R14 ;  /* 0x000000000e007343 */ /* 0x024fea0003c00000 */
.L_x_12000:
[----:B------:R-:W-:Y:S05]  /*18f0*/  BSYNC B6 ;  /* 0x0000000000067941 */ /* 0x000fea0003800000 */
.L_x_11999:
        /* <DEDUP_REMOVED lines=12> */
[----:B0-----:R-:W-:Y:S01]  /*19c0*/  MOV R8, 0x70 ;  /* 0x0000007000087802 */ /* 0x001fe20000000f00 */
[----:B------:R-:W-:Y:S02]  /*19d0*/  IMAD.U32 R6, RZ, RZ, UR4 ;  /* 0x00000004ff067e24 */ /* 0x000fe4000f8e00ff */
[----:B------:R-:W-:-:S02]  /*19e0*/  IMAD.U32 R7, RZ, RZ, UR5 ;  /* 0x00000005ff077e24 */ /* 0x000fc4000f8e00ff */
[----:B------:R-:W-:Y:S02]  /*19f0*/  IMAD.U32 R11, RZ, RZ, UR7 ;  /* 0x00000007ff0b7e24 */ /* 0x000fe4000f8e00ff */
[----:B------:R-:W-:Y:S02]  /*1a00*/  IMAD.MOV.U32 R12, RZ, RZ, 0x1 ;  /* 0x00000001ff0c7424 */ /* 0x000fe400078e00ff */
[----:B-1----:R-:W-:-:S07]  /*1a10*/  IMAD.MOV.U32 R13, RZ, RZ, RZ ;  /* 0x000000ffff0d7224 */ /* 0x002fce00078e00ff */
[----:B------:R-:W-:-:S07]  /*1a20*/  LEPC R20, `(.L_x_12002) ;  /* 0x000000001014794e */ /* 0x000fce0000000000 */
[----:B--2--5:R-:W-:Y:S05]  /*1a30*/  CALL.ABS.NOINC R14 ;  /* 0x000000000e007343 */ /* 0x024fea0003c00000 */
.L_x_12002:
[----:B------:R-:W-:Y:S05]  /*1a40*/  BSYNC B6 ;  /* 0x0000000000067941 */ /* 0x000fea0003800000 */
.L_x_12001:
[----:B------:R-:W2:Y:S01]  /*1a50*/  LDL.LU R10, [R1] ;  /* 0x00000000010a7983 */ /* 0x000ea20000300800 */
[----:B------:R-:W-:Y:S01]  /*1a60*/  ULDC.64 UR4, c[0x0][0x9f8] ;  /* 0x00027e0000047ab9 */ /* 0x000fe20000000a00 */
[----:B------:R-:W1:Y:S01]  /*1a70*/  LDC R55, c[0x0][0x3d4] ;  /* 0x0000f500ff377b82 */ /* 0x000e620000000800 */
[----:B------:R-:W-:Y:S01]  /*1a80*/  ISETP.NE.U32.AND P0, PT, RZ, UR4, PT ;  /* 0x00000004ff007c0c */ /* 0x000fe2000bf05070 */
[----:B------:R-:W3:Y:S01]  /*1a90*/  S2R R12, SR_TID.X ;  /* 0x00000000000c7919 */ /* 0x000ee20000002100 */
[----:B------:R-:W-:Y:S01]  /*1aa0*/  IMAD.IADD R52, R27, 0x1, R24 ;  /* 0x000000011b347824 */ /* 0x000fe200078e0218 */
[----:B------:R-:W-:Y:S01]  /*1ab0*/  ULDC.64 UR6, c[0x0][0xa08] ;  /* 0x0002820000067ab9 */ /* 0x000fe20000000a00 */
[----:B------:R-:W-:Y:S01]  /*1ac0*/  ISETP.NE.AND.EX P0, PT, RZ, UR5, PT, P0 ;  /* 0x00000005ff007c0c */ /* 0x000fe2000bf05300 */
[----:B------:R-:W4:Y:S02]  /*1ad0*/  LDL R24, [R1+0x24] ;  /* 0x0000240001187983 */ /* 0x000f240000100800 */
[----:B------:R-:W0:Y:S02]  /*1ae0*/  LDC R0, c[0x0][0x428] ;  /* 0x00010a00ff007b82 */ /* 0x000e240000000800 */
[----:B------:R-:W4:Y:S06]  /*1af0*/  LDL R14, [R1+0x28] ;  /* 0x00002800010e7983 */ /* 0x000f2c0000100800 */
[----:B------:R-:W0:Y:S02]  /*1b00*/  LDC.64 R44, c[0x0][0x2f0] ;  /* 0x0000bc00ff2c7b82 */ /* 0x000e240000000a00 */
[----:B------:R-:W-:-:S04]  /*1b10*/  @P0 IADD3 R4, P1, R32, UR4, RZ ;  /* 0x0000000420040c10 */ /* 0x000fc8000ff3e0ff */
[----:B------:R-:W-:Y:S01]  /*1b20*/  @P0 IADD3.X R5, R31, UR5, RZ, P1, !PT ;  /* 0x000000051f050c10 */ /* 0x000fe20008ffe4ff */
[----:B------:R-:W-:Y:S01]  /*1b30*/  IMAD.MOV.U32 R3, RZ, RZ, R26 ;  /* 0x000000ffff037224 */ /* 0x000fe200078e001a */
[----:B-1----:R-:W-:Y:S01]  /*1b40*/  ISETP.GE.AND P2, PT, R18, R55, PT ;  /* 0x000000371200720c */ /* 0x002fe20003f46270 */
[----:B------:R-:W4:Y:S01]  /*1b50*/  LDL R31, [R1+0x60] ;  /* 0x00006000011f7983 */ /* 0x000f220000100800 */
[----:B------:R-:W1:Y:S01]  /*1b60*/  LDC.64 R38, c[0x0][0x3d8] ;  /* 0x0000f600ff267b82 */ /* 0x000e620000000a00 */
[----:B---3--:R-:W-:Y:S02]  /*1b70*/  VIADD R20, R12, 0xffffff80 ;  /* 0xffffff800c147836 */ /* 0x008fe40000000000 */
[----:B------:R3:W4:Y:S01]  /*1b80*/  @P0 LDG.E R25, desc[UR40][R4.64] ;  /* 0x0000002804190981 */ /* 0x000722000c1e1900 */
[----:B0-----:R-:W-:Y:S01]  /*1b90*/  ISETP.NE.AND P0, PT, R0, 0x1, PT ;  /* 0x000000010000780c */ /* 0x001fe20003f05270 */
[----:B------:R-:W-:Y:S01]  /*1ba0*/  ULDC.64 UR4, c[0x0][0x2f8] ;  /* 0x0000be0000047ab9 */ /* 0x000fe20000000a00 */
[----:B------:R-:W-:-:S02]  /*1bb0*/  SHF.R.S32.HI R11, RZ, 0x1f, R52 ;  /* 0x0000001fff0b7819 */ /* 0x000fc40000011434 */
[----:B------:R-:W0:Y:S01]  /*1bc0*/  LDC.64 R32, c[0x0][0x3e8] ;  /* 0x0000fa00ff207b82 */ /* 0x000e220000000a00 */
[----:B------:R-:W-:Y:S02]  /*1bd0*/  LEA.HI R12, R20, R20, RZ, 0x1 ;  /* 0x00000014140c7211 */ /* 0x000fe400078f08ff */
[----:B------:R-:W-:Y:S02]  /*1be0*/  IMAD R6, R11, R44, RZ ;  /* 0x0000002c0b067224 */ /* 0x000fe400078e02ff */
[----:B------:R-:W-:-:S04]  /*1bf0*/  LOP3.LUT R12, R12, 0xfffffffe, RZ, 0xc0, !PT ;  /* 0xfffffffe0c0c7812 */ /* 0x000fc800078ec0ff */
[----:B------:R-:W-:Y:S01]  /*1c00*/  IADD3 R12, R20, -R12, RZ ;  /* 0x8000000c140c7210 */ /* 0x000fe20007ffe0ff */
[----:B------:R-:W3:Y:S04]  /*1c10*/  @P0 LDC R0, c[0x0][0x42c] ;  /* 0x00010b00ff000b82 */ /* 0x000ee80000000800 */
[----:B------:R-:W-:-:S04]  /*1c20*/  IMAD.SHL.U32 R48, R12, 0x8, RZ ;  /* 0x000000080c307824 */ /* 0x000fc800078e00ff */
[----:B------:R-:W1:Y:S01]  /*1c30*/  @P0 LDC R9, c[0x0][0x430] ;  /* 0x00010c00ff090b82 */ /* 0x000e620000000800 */
[----:B--2---:R-:W-:Y:S01]  /*1c40*/  LOP3.LUT R10, R10, 0xfffffffb, RZ, 0xc0, !PT ;  /* 0xfffffffb0a0a7812 */ /* 0x004fe200078ec0ff */
[----:B---3--:R-:W-:-:S03]  /*1c50*/  @P0 IMAD.HI.U32 R0, R26, R0, RZ ;  /* 0x000000001a000227 */ /* 0x008fc600078e00ff */
[----:B------:R-:W-:-:S05]  /*1c60*/  @P2 LOP3.LUT R10, R10, 0x4, RZ, 0xfc, !PT ;  /* 0x000000040a0a2812 */ /* 0x000fca00078efcff */
[----:B------:R2:W-:Y:S04]  /*1c70*/  STL [R1], R10 ;  /* 0x0000000a01007387 */ /* 0x0005e80000100800 */
[----:B------:R-:W3:Y:S01]  /*1c80*/  LDL R12, [R1+0x2c] ;  /* 0x00002c00010c7983 */ /* 0x000ee20000100800 */
[----:B-1----:R-:W-:Y:S02]  /*1c90*/  @P0 SHF.R.U32.HI R3, RZ, R9, R0 ;  /* 0x00000009ff030219 */ /* 0x002fe40000011600 */
[----:B------:R-:W-:Y:S02]  /*1ca0*/  ISETP.NE.U32.AND P0, PT, RZ, UR6, PT ;  /* 0x00000006ff007c0c */ /* 0x000fe4000bf05070 */
[----:B------:R-:W-:Y:S01]  /*1cb0*/  SHF.R.S32.HI R0, RZ, 0x1f, R3 ;  /* 0x0000001fff007819 */ /* 0x000fe20000011403 */
[C---:B------:R-:W-:Y:S01]  /*1cc0*/  IMAD R7, R52.reuse, R45, R6 ;  /* 0x0000002d34077224 */ /* 0x040fe200078e0206 */
[----:B------:R-:W-:Y:S01]  /*1cd0*/  ISETP.NE.AND.EX P0, PT, RZ, UR7, PT, P0 ;  /* 0x00000007ff007c0c */ /* 0x000fe2000bf05300 */
[----:B------:R-:W-:Y:S01]  /*1ce0*/  ULDC.64 UR6, c[0x0][0x320] ;  /* 0x0000c80000067ab9 */ /* 0x000fe20000000a00 */
[----:B------:R-:W-:-:S04]  /*1cf0*/  IMAD.WIDE.U32 R4, R52, R44, RZ ;  /* 0x0000002c34047225 */ /* 0x000fc800078e00ff */
[C---:B------:R-:W-:Y:S02]  /*1d00*/  IMAD R6, R0.reuse, UR4, RZ ;  /* 0x0000000400067c24 */ /* 0x040fe4000f8e02ff */
[----:B------:R-:W-:Y:S02]  /*1d10*/  IMAD R0, R0, UR6, RZ ;  /* 0x0000000600007c24 */ /* 0x000fe4000f8e02ff */
[----:B------:R-:W-:Y:S02]  /*1d20*/  IMAD.IADD R5, R5, 0x1, R7 ;  /* 0x0000000105057824 */ /* 0x000fe400078e0207 */
[C---:B------:R-:W-:Y:S02]  /*1d30*/  IMAD R13, R3.reuse, UR7, R0 ;  /* 0x00000007030d7c24 */ /* 0x040fe4000f8e0200 */
[C---:B------:R-:W-:Y:S01]  /*1d40*/  IMAD R9, R3.reuse, UR5, R6 ;  /* 0x0000000503097c24 */ /* 0x040fe2000f8e0206 */
[----:B----4-:R-:W-:Y:S01]  /*1d50*/  SHF.R.S32.HI R0, RZ, 0x1f, R25 ;  /* 0x0000001fff007819 */ /* 0x010fe20000011419 */
[----:B------:R-:W-:Y:S01]  /*1d60*/  IMAD.WIDE.U32 R4, R3, UR4, R4 ;  /* 0x0000000403047c25 */ /* 0x000fe2000f8e0004 */
[----:B------:R-:W-:Y:S01]  /*1d70*/  SHF.R.S32.HI R19, RZ, 0x1f, R18 ;  /* 0x0000001fff137819 */ /* 0x000fe20000011412 */
[----:B------:R-:W-:Y:S01]  /*1d80*/  ULDC.64 UR4, c[0x0][0x300] ;  /* 0x0000c00000047ab9 */ /* 0x000fe20000000a00 */
[----:B------:R-:W-:Y:S01]  /*1d90*/  SEL R0, R0, RZ, !P0 ;  /* 0x000000ff00007207 */ /* 0x000fe20004000000 */
[----:B------:R-:W-:Y:S01]  /*1da0*/  IMAD.IADD R5, R5, 0x1, R9 ;  /* 0x0000000105057824 */ /* 0x000fe200078e0209 */
[----:B------:R-:W-:-:S03]  /*1db0*/  SEL R9, R25, RZ, !P0 ;  /* 0x000000ff19097207 */ /* 0x000fc60004000000 */
[----:B------:R-:W-:Y:S01]  /*1dc0*/  IMAD R8, R0, UR4, RZ ;  /* 0x0000000400087c24 */ /* 0x000fe2000f8e02ff */
[----:B------:R-:W1:Y:S01]  /*1dd0*/  S2R R53, SR_TID.X ;  /* 0x0000000000357919 */ /* 0x000e620000002100 */
[----:B------:R-:W-:Y:S01]  /*1de0*/  IMAD.WIDE.U32 R6, R3, UR6, R18 ;  /* 0x0000000603067c25 */ /* 0x000fe2000f8e0012 */
[----:B------:R-:W-:-:S03]  /*1df0*/  SHF.R.S32.HI R26, RZ, 0x1f, R23 ;  /* 0x0000001fff1a7819 */ /* 0x000fc60000011417 */
[C---:B------:R-:W-:Y:S02]  /*1e00*/  IMAD R3, R9.reuse, UR5, R8 ;  /* 0x0000000509037c24 */ /* 0x040fe4000f8e0208 */
[----:B------:R-:W-:Y:S01]  /*1e10*/  IMAD.WIDE.U32 R50, R9, UR4, R4 ;  /* 0x0000000409327c25 */ /* 0x000fe2000f8e0004 */
[----:B------:R-:W-:-:S03]  /*1e20*/  ULDC.64 UR4, c[0x0][0x328] ;  /* 0x0000ca0000047ab9 */ /* 0x000fc60000000a00 */
[----:B------:R-:W-:Y:S02]  /*1e30*/  IMAD.IADD R7, R7, 0x1, R13 ;  /* 0x0000000107077824 */ /* 0x000fe400078e020d */
[----:B------:R-:W-:Y:S02]  /*1e40*/  IMAD R8, R0, UR4, RZ ;  /* 0x0000000400087c24 */ /* 0x000fe4000f8e02ff */
[-C--:B------:R-:W-:Y:S02]  /*1e50*/  IMAD R4, R26, R44.reuse, RZ ;  /* 0x0000002c1a047224 */ /* 0x080fe400078e02ff */
[----:B------:R-:W-:Y:S01]  /*1e60*/  IMAD.WIDE.U32 R20, R23, R44, R18 ;  /* 0x0000002c17147225 */ /* 0x000fe200078e0012 */
[----:B------:R-:W-:-:S03]  /*1e70*/  SHF.R.S32.HI R49, RZ, 0x1f, R48 ;  /* 0x0000001fff317819 */ /* 0x000fc60000011430 */
[----:B------:R-:W-:Y:S01]  /*1e80*/  IMAD.WIDE.U32 R46, R9, UR4, R6 ;  /* 0x00000004092e7c25 */ /* 0x000fe2000f8e0006 */
[----:B------:R-:W-:Y:S01]  /*1e90*/  LOP3.LUT P4, RZ, R31, 0x2, RZ, 0xc0, !PT ;  /* 0x000000021fff7812 */ /* 0x000fe2000788c0ff */
[----:B------:R-:W-:Y:S02]  /*1ea0*/  ULDC UR4, c[0x0][0x2e4] ;  /* 0x0000b90000047ab9 */ /* 0x000fe40000000800 */
[----:B------:R-:W-:Y:S01]  /*1eb0*/  IMAD R25, R9, UR5, R8 ;  /* 0x0000000509197c24 */ /* 0x000fe2000f8e0208 */
[----:B------:R-:W-:Y:S01]  /*1ec0*/  SEL R9, R55, RZ, P2 ;  /* 0x000000ff37097207 */ /* 0x000fe20001000000 */
[----:B------:R-:W-:Y:S02]  /*1ed0*/  IMAD R5, R23, R45, R4 ;  /* 0x0000002d17057224 */ /* 0x000fe400078e0204 */
[----:B------:R-:W-:Y:S01]  /*1ee0*/  IMAD.IADD R0, R51, 0x1, R3 ;  /* 0x0000000133007824 */ /* 0x000fe200078e0203 */
[----:B------:R-:W-:Y:S01]  /*1ef0*/  IADD3 R3, P0, R50, R20, RZ ;  /* 0x0000001432037210 */ /* 0x000fe20007f1e0ff */
[----:B------:R-:W-:-:S02]  /*1f00*/  IMAD R4, R26, R38, RZ ;  /* 0x000000261a047224 */ /* 0x000fc400078e02ff */
[----:B------:R-:W-:Y:S01]  /*1f10*/  IMAD.IADD R9, R18, 0x1, R9 ;  /* 0x0000000112097824 */ /* 0x000fe200078e0209 */
[----:B------:R-:W-:Y:S01]  /*1f20*/  IADD3.X R20, R0, R21, R5, P0, !PT ;  /* 0x0000001500147210 */ /* 0x000fe200007fe405 */
[C---:B------:R-:W-:Y:S02]  /*1f30*/  IMAD R13, R23.reuse, R39, R4 ;  /* 0x00000027170d7224 */ /* 0x040fe400078e0204 */
[----:B------:R-:W-:Y:S01]  /*1f40*/  IMAD.WIDE.U32 R42, R23, R38, R18 ;  /* 0x00000026172a7225 */ /* 0x000fe200078e0012 */
[----:B------:R-:W-:-:S03]  /*1f50*/  SHF.R.S32.HI R8, RZ, 0x1f, R9 ;  /* 0x0000001fff087819 */ /* 0x000fc60000011409 */
[----:B------:R-:W-:-:S04]  /*1f60*/  IMAD.WIDE.U32 R4, R23, R38, R48 ;  /* 0x0000002617047225 */ /* 0x000fc800078e0030 */
[-C--:B0-----:R-:W-:Y:S02]  /*1f70*/  IMAD R6, R26, R32.reuse, RZ ;  /* 0x000000201a067224 */ /* 0x081fe400078e02ff */
[----:B------:R-:W-:Y:S02]  /*1f80*/  IMAD.IADD R43, R13, 0x1, R43 ;  /* 0x000000010d2b7824 */ /* 0x000fe400078e022b */
[----:B------:R-:W-:Y:S01]  /*1f90*/  IMAD.IADD R5, R5, 0x1, R13 ;  /* 0x0000000105057824 */ /* 0x000fe200078e020d */
[----:B-----5:R-:W-:Y:S01]  /*1fa0*/  SHF.R.S32.HI R13, RZ, 0x1f, R28 ;  /* 0x0000001fff0d7819 */ /* 0x020fe2000001141c */
[C---:B------:R-:W-:Y:S01]  /*1fb0*/  IMAD R15, R23.reuse, R33, R6 ;  /* 0x00000021170f7224 */ /* 0x040fe200078e0206 */
[----:B------:R-:W-:Y:S01]  /*1fc0*/  LEA.HI R21, R8, R9, RZ, 0x4 ;  /* 0x0000000908157211 */ /* 0x000fe200078f20ff */
[----:B------:R-:W-:-:S04]  /*1fd0*/  IMAD.WIDE.U32 R36, R23, R32, R18 ;  /* 0x0000002017247225 */ /* 0x000fc800078e0012 */
[----:B------:R-:W-:-:S04]  /*1fe0*/  IMAD.WIDE.U32 R6, R23, R32, R48 ;  /* 0x0000002017067225 */ /* 0x000fc800078e0030 */
[-C--:B--2---:R-:W-:Y:S02]  /*1ff0*/  IMAD R10, R13, R38.reuse, RZ ;  /* 0x000000260d0a7224 */ /* 0x084fe400078e02ff */
[----:B------:R-:W-:Y:S01]  /*2000*/  IMAD.WIDE.U32 R40, R28, R38, R4 ;  /* 0x000000261c287225 */ /* 0x000fe200078e0004 */
[----:B------:R-:W-:-:S03]  /*2010*/  LOP3.LUT R4, R24, 0x30, R21, 0xf8, !PT ;  /* 0x0000003018047812 */ /* 0x000fc600078ef815 */
[----:B------:R-:W-:Y:S02]  /*2020*/  IMAD.IADD R37, R15, 0x1, R37 ;  /* 0x000000010f257824 */ /* 0x000fe400078e0225 */
[----:B------:R-:W-:Y:S02]  /*2030*/  IMAD.IADD R7, R7, 0x1, R15 ;  /* 0x0000000107077824 */ /* 0x000fe400078e020f */
[----:B------:R-:W-:Y:S01]  /*2040*/  IMAD R13, R13, R32, RZ ;  /* 0x000000200d0d7224 */ /* 0x000fe200078e02ff */
[----:B------:R-:W-:Y:S01]  /*2050*/  IADD3 R52, P0, R23, R52, RZ ;  /* 0x0000003417347210 */ /* 0x000fe20007f1e0ff */
[----:B------:R-:W-:Y:S01]  /*2060*/  IMAD R9, R45, 0xa0, RZ ;  /* 0x000000a02d097824 */ /* 0x000fe200078e02ff */
[----:B------:R-:W-:Y:S01]  /*2070*/  LOP3.LUT R4, R4, R14, RZ, 0x3c, !PT ;  /* 0x0000000e04047212 */ /* 0x000fe200078e3cff */
[C---:B------:R-:W-:Y:S01]  /*2080*/  IMAD R15, R28.reuse, R39, R10 ;  /* 0x000000271c0f7224 */ /* 0x040fe200078e020a */
[----:B-1----:R-:W-:Y:S01]  /*2090*/  SHF.R.U32.HI R27, RZ, 0x7, R53 ;  /* 0x00000007ff1b7819 */ /* 0x002fe20000011635 */
[----:B------:R-:W-:Y:S01]  /*20a0*/  IMAD R57, R39, 0xa0, RZ ;  /* 0x000000a027397824 */ /* 0x000fe200078e02ff */
[----:B------:R-:W-:Y:S01]  /*20b0*/  LOP3.LUT R61, R21, 0xfffffff0, RZ, 0xc0, !PT ;  /* 0xfffffff0153d7812 */ /* 0x000fe200078ec0ff */
[----:B------:R-:W-:-:S04]  /*20c0*/  IMAD.WIDE.U32 R42, R28, R38, R42 ;  /* 0x000000261c2a7225 */ /* 0x000fc800078e002a */
[C---:B------:R-:W-:Y:S02]  /*20d0*/  IMAD R13, R28.reuse, R33, R13 ;  /* 0x000000211c0d7224 */ /* 0x040fe400078e020d */
[----:B------:R-:W-:Y:S02]  /*20e0*/  IMAD R5, R33, 0xa0, RZ ;  /* 0x000000a021057824 */ /* 0x000fe400078e02ff */
[----:B------:R-:W-:-:S04]  /*20f0*/  IMAD.WIDE.U32 R36, R28, R32, R36 ;  /* 0x000000201c247225 */ /* 0x000fc800078e0024 */
[----:B------:R-:W-:-:S04]  /*2100*/  IMAD.WIDE.U32 R34, R28, R32, R6 ;  /* 0x000000201c227225 */ /* 0x000fc800078e0006 */
[----:B------:R-:W-:Y:S02]  /*2110*/  VIADD R31, R18, 0x20 ;  /* 0x00000020121f7836 */ /* 0x000fe40000000000 */
[----:B------:R-:W-:-:S04]  /*2120*/  IMAD.WIDE.U32 R44, R44, 0xa0, RZ ;  /* 0x000000a02c2c7825 */ /* 0x000fc800078e00ff */
[----:B------:R-:W-:-:S04]  /*2130*/  IMAD.WIDE.U32 R38, R38, 0xa0, RZ ;  /* 0x000000a026267825 */ /* 0x000fc800078e00ff */
[----:B------:R-:W-:Y:S01]  /*2140*/  IMAD.WIDE.U32 R32, R32, 0xa0, RZ ;  /* 0x000000a020207825 */ /* 0x000fe200078e00ff */
[----:B------:R-:W-:Y:S02]  /*2150*/  IADD3 R54, R27, 0x8, RZ ;  /* 0x000000081b367810 */ /* 0x000fe40007ffe0ff */
[----:B------:R-:W-:Y:S01]  /*2160*/  ISETP.GE.AND P3, PT, R18, UR4, PT ;  /* 0x0000000412007c0c */ /* 0x000fe2000bf66270 */
[----:B------:R-:W-:Y:S01]  /*2170*/  IMAD.SHL.U32 R55, R55, 0x2, RZ ;  /* 0x0000000237377824 */ /* 0x000fe200078e00ff */
[----:B------:R-:W-:Y:S01]  /*2180*/  ISETP.GE.AND P2, PT, R31, UR4, PT ;  /* 0x000000041f007c0c */ /* 0x000fe2000bf46270 */
[----:B------:R-:W-:Y:S01]  /*2190*/  IMAD.X R53, R26, 0x1, R11, P0 ;  /* 0x000000011a357824 */ /* 0x000fe200000e060b */
[----:B------:R-:W-:Y:S01]  /*21a0*/  IADD3 R63, R35, R13, RZ ;  /* 0x0000000d233f7210 */ /* 0x000fe20007ffe0ff */
[----:B------:R-:W-:Y:S01]  /*21b0*/  IMAD.IADD R56, R45, 0x1, R9 ;  /* 0x000000012d387824 */ /* 0x000fe200078e0209 */
[----:B------:R-:W-:Y:S01]  /*21c0*/  SHF.R.S32.HI R70, RZ, 0x1f, R61 ;  /* 0x0000001fff467819 */ /* 0x000fe2000001143d */
[----:B------:R-:W-:-:S02]  /*21d0*/  IMAD.IADD R57, R39, 0x1, R57 ;  /* 0x0000000127397824 */ /* 0x000fc400078e0239 */
[----:B------:R-:W-:Y:S02]  /*21e0*/  IMAD.IADD R58, R33, 0x1, R5 ;  /* 0x00000001213a7824 */ /* 0x000fe400078e0205 */
[----:B------:R-:W-:Y:S02]  /*21f0*/  IMAD.IADD R59, R15, 0x1, R43 ;  /* 0x000000010f3b7824 */ /* 0x000fe400078e022b */
[----:B------:R-:W-:Y:S02]  /*2200*/  IMAD.IADD R60, R13, 0x1, R37 ;  /* 0x000000010d3c7824 */ /* 0x000fe400078e0225 */
[----:B------:R-:W-:Y:S02]  /*2210*/  IMAD.IADD R62, R41, 0x1, R15 ;  /* 0x00000001293e7824 */ /* 0x000fe400078e020f */
[----:B------:R-:W-:Y:S02]  /*2220*/  IMAD.IADD R72, R47, 0x1, R25 ;  /* 0x000000012f487824 */ /* 0x000fe400078e0219 */
[----:B---3--:R-:W-:-:S07]  /*2230*/  IMAD.IADD R71, R12, 0x1, R4 ;  /* 0x000000010c477824 */ /* 0x008fce00078e0204 */
.L_x_12032:
[----:B-1----:R-:W2:Y:S01]  /*2240*/  LDL R5, [R1+0x8] ;  /* 0x0000080001057983 */ /* 0x002ea20000100800 */
[----:B----4-:R-:W0:Y:S03]  /*2250*/  LDC.64 R64, c[0x0][0x2d8] ;  /* 0x0000b600ff407b82 */ /* 0x010e260000000a00 */
[----:B---3--:R-:W3:Y:S01]  /*2260*/  LDL.LU R4, [R1] ;  /* 0x0000000001047983 */ /* 0x008ee20000300800 */
[----:B------:R-:W-:Y:S01]  /*2270*/  VIADD R67, R2, 0xffffffff ;  /* 0xffffffff02437836 */ /* 0x000fe20000000000 */
[----:B------:R-:W-:Y:S05]  /*2280*/  YIELD ;  /* 0x0000000000007946 */ /* 0x000fea0003800000 */
[----:B------:R-:W1:Y:S01]  /*2290*/  LDC R27, c[0x0][0x3d4] ;  /* 0x0000f500ff1b7b82 */ /* 0x000e620000000800 */
[----:B------:R-:W-:Y:S01]  /*22a0*/  ISETP.GT.AND P5, PT, R67, R29, PT ;  /* 0x0000001d4300720c */ /* 0x000fe20003fa4270 */
[-C--:B------:R-:W-:Y:S01]  /*22b0*/  IMAD R7, R56, R67.reuse, RZ ;  /* 0x0000004338077224 */ /* 0x080fe200078e02ff */
[----:B------:R-:W-:Y:S01]  /*22c0*/  SHF.R.S32.HI R69, RZ, 0x1f, R67 ;  /* 0x0000001fff457819 */ /* 0x000fe20000011443 */
[----:B------:R-:W-:Y:S01]  /*22d0*/  IMAD.WIDE.U32 R14, R44, R67, RZ ;  /* 0x000000432c0e7225 */ /* 0x000fe200078e00ff */
[----:B------:R-:W-:Y:S03]  /*22e0*/  BSSY B0, `(.L_x_12003) ;  /* 0x000026e000007945 */ /* 0x000fe60003800000 */
[----:B------:R-:W-:-:S02]  /*22f0*/  IMAD R7, R69, R44, R7 ;  /* 0x0000002c45077224 */ /* 0x000fc400078e0207 */
[----:B------:R-:W-:Y:S02]  /*2300*/  IMAD.MOV.U32 R2, RZ, RZ, R67 ;  /* 0x000000ffff027224 */ /* 0x000fe400078e0043 */
[----:B------:R-:W-:Y:S01]  /*2310*/  IMAD.IADD R79, R15, 0x1, R7 ;  /* 0x000000010f4f7824 */ /* 0x000fe200078e0207 */
[----:B0-----:R-:W-:-:S04]  /*2320*/  IADD3 R12, P0, P1, R14, R64, R3 ;  /* 0x000000400e0c7210 */ /* 0x001fc8000791e003 */
[----:B------:R-:W-:Y:S02]  /*2330*/  IADD3.X R13, R79, R65, R20, P0, P1 ;  /* 0x000000414f0d7210 */ /* 0x000fe400007e2414 */
[----:B-1----:R-:W-:Y:S01]  /*2340*/  ISETP.GE.AND P0, PT, R27, 0x1, PT ;  /* 0x000000011b00780c */ /* 0x002fe20003f06270 */
[----:B--2---:R-:W-:Y:S01]  /*2350*/  IMAD R5, R17, 0x2800, R5 ;  /* 0x0000280011057824 */ /* 0x004fe200078e0205 */
[----:B---3--:R-:W-:-:S03]  /*2360*/  LOP3.LUT R4, R4, 0xfffffffd, RZ, 0xc0, !PT ;  /* 0xfffffffd04047812 */ /* 0x008fc600078ec0ff */
[C---:B------:R-:W-:Y:S02]  /*2370*/  VIADD R73, R5.reuse, 0x20 ;  /* 0x0000002005497836 */ /* 0x040fe40000000000 */
[----:B------:R-:W-:Y:S01]  /*2380*/  @P4 VIADD R73, R5, 0xffffffe0 ;  /* 0xffffffe005494836 */ /* 0x000fe20000000000 */
[----:B------:R-:W-:Y:S01]  /*2390*/  @P5 LOP3.LUT R4, R4, 0x2, RZ, 0xfc, !PT ;  /* 0x0000000204045812 */ /* 0x000fe200078efcff */
[----:B------:R-:W-:-:S03]  /*23a0*/  IMAD.IADD R74, R16, 0x1, R5 ;  /* 0x00000001104a7824 */ /* 0x000fc600078e0205 */
[----:B------:R-:W-:Y:S01]  /*23b0*/  IADD3 R73, R16, R73, RZ ;  /* 0x0000004910497210 */ /* 0x000fe20007ffe0ff */
[----:B------:R0:W-:Y:S01]  /*23c0*/  STL [R1], R4 ;  /* 0x0000000401007387 */ /* 0x0001e20000100800 */
[----:B------:R-:W-:Y:S05]  /*23d0*/  @!P0 BRA `(.L_x_12004) ;  /* 0x0000002400308947 */ /* 0x000fea0003800000 */
[----:B------:R-:W-:Y:S01]  /*23e0*/  ULDC.U8 UR4, c[0x0][0x3f0] ;  /* 0x0000fc0000047ab9 */ /* 0x000fe20000000000 */
[-C--:B------:R-:W-:Y:S01]  /*23f0*/  IMAD R7, R57, R67.reuse, RZ ;  /* 0x0000004339077224 */ /* 0x080fe200078e02ff */
[----:B------:R-:W-:Y:S01]  /*2400*/  ISETP.NE.AND P0, PT, RZ, UR4, PT ;  /* 0x00000004ff007c0c */ /* 0x000fe2000bf05270 */
[----:B0-----:R-:W-:-:S04]  /*2410*/  IMAD.WIDE.U32 R4, R38, R67, RZ ;  /* 0x0000004326047225 */ /* 0x001fc800078e00ff */
        /* <DEDUP_REMOVED lines=12> */
[----:B------:R-:W-:Y:S01]  /*24e0*/  ULDC.64 UR4, c[0x0][0x3c8] ;  /* 0x0000f20000047ab9 */ /* 0x000fe20000000a00 */
[----:B------:R-:W-:Y:S01]  /*24f0*/  IMAD.MOV.U32 R6, RZ, RZ, R34 ;  /* 0x000000ffff067224 */ /* 0x000fe200078e0022 */
[----:B------:R-:W-:Y:S01]  /*2500*/  IADD3 R4, P0, P5, R40, UR4, R4 ;  /* 0x0000000428047c10 */ /* 0x000fe2000fd1e004 */
[----:B------:R-:W-:Y:S02]  /*2510*/  IMAD.MOV.U32 R7, RZ, RZ, R63 ;  /* 0x000000ffff077224 */ /* 0x000fe400078e003f */
[----:B------:R-:W-:Y:S01]  /*2520*/  IMAD R9, R58, R67, RZ ;  /* 0x000000433a097224 */ /* 0x000fe200078e02ff */
[----:B------:R-:W-:Y:S01]  /*2530*/  IADD3.X R5, R62, UR5, R26, P0, P5 ;  /* 0x000000053e057c10 */ /* 0x000fe200087ea41a */
[----:B------:R-:W-:Y:S01]  /*2540*/  IMAD.WIDE.U32 R6, R67, R32, R6 ;  /* 0x0000002043067225 */ /* 0x000fe200078e0006 */
[----:B------:R-:W-:-:S03]  /*2550*/  ULDC.64 UR4, c[0x0][0x3e0] ;  /* 0x0000f80000047ab9 */ /* 0x000fc60000000a00 */
        /* <DEDUP_REMOVED lines=12> */
.L_x_12007:
[----:B------:R-:W-:Y:S05]  /*2620*/  BSYNC B1 ;  /* 0x0000000000017941 */ /* 0x000fea0003800000 */
.L_x_12006:
[----:B------:R-:W-:Y:S01]  /*2630*/  ISETP.NE.AND P0, PT, R157, 0x3, PT ;  /* 0x000000039d00780c */ /* 0x000fe20003f05270 */
[----:B-----5:R-:W-:Y:S02]  /*2640*/  IMAD.MOV.U32 R26, RZ, RZ, R8 ;  /* 0x000000ffff1a7224 */ /* 0x020fe400078e0008 */
[----:B------:R-:W-:Y:S02]  /*2650*/  IMAD.MOV.U32 R83, RZ, RZ, R14 ;  /* 0x000000ffff537224 */ /* 0x000fe400078e000e */
[----:B------:R-:W-:Y:S02]  /*2660*/  IMAD.MOV.U32 R64, RZ, RZ, R10 ;  /* 0x000000ffff407224 */ /* 0x000fe400078e000a */
[----:B------:R-:W-:-:S06]  /*2670*/  IMAD.MOV.U32 R80, RZ, RZ, R24 ;  /* 0x000000ffff507224 */ /* 0x000fcc00078e0018 */
[----:B------:R-:W-:Y:S05]  /*2680*/  @!P0 BRA `(.L_x_12008) ;  /* 0x0000000000048947 */ /* 0x000fea0003800000 */
[----:B------:R-:W-:Y:S01]  /*2690*/  BPT.TRAP 0x1 ;  /* 0x000000040000795c */ /* 0x000fe20000300000 */
.L_x_12008:
[----:B0-----:R-:W2:Y:S01]  /*26a0*/  LDL R4, [R1+0x4] ;  /* 0x0000040001047983 */ /* 0x001ea20000100800 */
[----:B------:R-:W-:Y:S01]  /*26b0*/  LEA R75, R17, R16, 0x3 ;  /* 0x00000010114b7211 */ /* 0x000fe200078e18ff */
[----:B------:R-:W-:Y:S01]  /*26c0*/  BSSY B1, `(.L_x_12009) ;  /* 0x0000004000017945 */ /* 0x000fe20003800000 */
[----:B--2---:R-:W-:-:S04]  /*26d0*/  SHF.L.U32 R76, R4, 0x1f, RZ ;  /* 0x0000001f044c7819 */ /* 0x004fc800000006ff */
[----:B------:R-:W0:Y:S02]  /*26e0*/  SYNCS.PHASECHK.TRANS64.TRYWAIT P5, [R75+URZ+0x13290], R76 ;  /* 0x0132904c4b0075a7 */ /* 0x000e2400080a017f */
[----:B0-----:R-:W-:Y:S05]  /*26f0*/  @!P5 BRA `(.L_x_12010) ;  /* 0x000001780090d947 */ /* 0x001fea0003800000 */
.L_x_12243:
[----:B------:R-:W-:Y:S05]  /*2700*/  BSYNC B1 ;  /* 0x0000000000017941 */ /* 0x000fea0003800000 */
.L_x_12009:
        /* <DEDUP_REMOVED lines=19> */
[----:B------:R-:W-:Y:S01]  /*2840*/  F2FP.F16.E4M3.UNPACK_B R66, R83.H1 ;  /* 0x00000053ff42723e */ /* 0x000fe200030006ff */
        /* <DEDUP_REMOVED lines=10> */
[----:B------:R-:W-:Y:S01]  /*28f0*/  HADD2.F32 R69, -RZ, R65.H0_H0 ;  /* 0x20000041ff457230 */ /* 0x000fe20000004100 */
[----:B------:R-:W-:Y:S01]  /*2900*/  LOP3.LUT R14, R25, 0xff0000, R14, 0xf8, !PT ;  /* 0x00ff0000190e7812 */ /* 0x000fe200078ef80e */
[----:B------:R-:W-:-:S02]  /*2910*/  HADD2.F32 R4, -RZ, R4.H0_H0 ;  /* 0x20000004ff047230 */ /* 0x000fc40000004100 */
[----:B------:R-:W-:Y:S02]  /*2920*/  HADD2.F32 R68, -RZ, R65.H1_H1 ;  /* 0x30000041ff447230 */ /* 0x000fe40000004100 */
[-C--:B------:R-:W-:Y:S01]  /*2930*/  FMUL.FTZ R79, R24, R69.reuse ;  /* 0x00000045184f7220 */ /* 0x080fe20000410000 */
[--C-:B------:R-:W-:Y:S02]  /*2940*/  HADD2.F32 R67, -RZ, R66.reuse.H0_H0 ;  /* 0x20000042ff437230 */ /* 0x100fe40000004100 */
[--C-:B------:R-:W-:Y:S02]  /*2950*/  HADD2.F32 R65, -RZ, R5.reuse.H1_H1 ;  /* 0x30000005ff417230 */ /* 0x100fe40000004100 */
[----:B------:R-:W-:Y:S02]  /*2960*/  HADD2.F32 R25, -RZ, R5.H0_H0 ;  /* 0x20000005ff197230 */ /* 0x000fe40000004100 */
[----:B------:R-:W-:Y:S01]  /*2970*/  FMUL.FTZ R5, R4, R69 ;  /* 0x0000004504057220 */ /* 0x000fe20000410000 */
[----:B------:R-:W-:-:S02]  /*2980*/  HADD2.F32 R66, -RZ, R66.H1_H1 ;  /* 0x30000042ff427230 */ /* 0x000fc40000004100 */
        /* <DEDUP_REMOVED lines=46> */
[C---:B------:R-:W-:Y:S01]  /*2c70*/  FMUL.FTZ R65, R25.reuse, R79 ;  /* 0x0000004f19417220 */ /* 0x040fe20000410000 */
        /* <DEDUP_REMOVED lines=27> */
.L_x_12015:
[----:B------:R-:W-:Y:S05]  /*2e30*/  BSYNC B2 ;  /* 0x0000000000027941 */ /* 0x000fea0003800000 */
.L_x_12014:
[----:B--2---:R1:W-:Y:S02]  /*2e40*/  STG.E.128 desc[UR40][R12.64], R4 ;  /* 0x000000040c007986 */ /* 0x0043e4000c101d28 */
.L_x_12013:
[----:B------:R-:W-:Y:S05]  /*2e50*/  BSYNC B1 ;  /* 0x0000000000017941 */ /* 0x000fea0003800000 */
.L_x_12012:
        /* <DEDUP_REMOVED lines=13> */
[----:B------:R-:W-:Y:S02]  /*2f30*/  LOP3.LUT R8, R9, 0xff, RZ, 0xc0, !PT ;  /* 0x000000ff09087812 */ /* 0x000fe400078ec0ff */
[----:B------:R-:W-:Y:S02]  /*2f40*/  SHF.R.U32.HI R10, RZ, 0x8, R9 ;  /* 0x00000008ff0a7819 */ /* 0x000fe40000011609 */
[----:B------:R-:W-:Y:S02]  /*2f50*/  SHF.R.U32.HI R24, RZ, 0x8, R11 ;  /* 0x00000008ff187819 */ /* 0x000fe4000001160b */
[----:B------:R-:W-:Y:S02]  /*2f60*/  SHF.R.U32.HI R25, RZ, 0x10, R9 ;  /* 0x00000010ff197819 */ /* 0x000fe40000011609 */
[----:B------:R-:W-:-:S02]  /*2f70*/  LOP3.LUT R14, R11, 0xff0000ff, RZ, 0xc0, !PT ;  /* 0xff0000ff0b0e7812 */ /* 0x000fc400078ec0ff */
[----:B------:R-:W-:Y:S01]  /*2f80*/  SHF.R.U32.HI R15, RZ, 0x10, R11 ;  /* 0x00000010ff0f7819 */ /* 0x000fe2000001160b */
[----:B------:R-:W-:Y:S01]  /*2f90*/  IMAD.SHL.U32 R11, R24, 0x100, RZ ;  /* 0x00000100180b7824 */ /* 0x000fe200078e00ff */
[----:B------:R-:W-:Y:S01]  /*2fa0*/  PRMT R9, R27, 0x654, R8 ;  /* 0x000006541b097816 */ /* 0x000fe20000000008 */
[----:B-1----:R-:W-:Y:S01]  /*2fb0*/  IMAD.MOV.U32 R8, RZ, RZ, R4 ;  /* 0x000000ffff087224 */ /* 0x002fe200078e0004 */
[----:B------:R-:W-:Y:S01]  /*2fc0*/  SHF.L.U32 R10, R10, 0x8, RZ ;  /* 0x000000080a0a7819 */ /* 0x000fe200000006ff */
[----:B------:R-:W-:Y:S01]  /*2fd0*/  IMAD.U32 R15, R15, 0x10000, RZ ;  /* 0x000100000f0f7824 */ /* 0x000fe200078e00ff */
[----:B------:R-:W-:Y:S02]  /*2fe0*/  LOP3.LUT R14, R14, 0xff00, R11, 0xf8, !PT ;  /* 0x0000ff000e0e7812 */ /* 0x000fe400078ef80b */
        /* <DEDUP_REMOVED lines=92> */
.L_x_12017:
[----:B------:R-:W-:Y:S05]  /*35b0*/  BSYNC B1 ;  /* 0x0000000000017941 */ /* 0x000fea0003800000 */
.L_x_12016:
[----:B-1----:R1:W-:Y:S01]  /*35c0*/  STG.E.128 desc[UR40][R12.64+0x20], R4 ;  /* 0x000020040c007986 */ /* 0x0023e2000c101d28 */
[----:B------:R-:W-:Y:S05]  /*35d0*/  BRA `(.L_x_12011) ;  /* 0x0000001000f87947 */ /* 0x000fea0003800000 */
.L_x_12005:
[----:B------:R-:W-:Y:S01]  /*35e0*/  IMAD R5, R2, -0xa0, R30 ;  /* 0xffffff6002057824 */ /* 0x000fe200078e021e */
[----:B------:R-:W2:Y:S01]  /*35f0*/  LDL.LU R66, [R1] ;  /* 0x0000000001427983 */ /* 0x000ea20000300800 */
[----:B------:R-:W-:Y:S02]  /*3600*/  CS2R R8, SRZ ;  /* 0x0000000000087805 */ /* 0x000fe4000001ff00 */
[----:B------:R-:W-:Y:S02]  /*3610*/  CS2R R10, SRZ ;  /* 0x00000000000a7805 */ /* 0x000fe4000001ff00 */
[----:B------:R-:W-:-:S04]  /*3620*/  VIMNMX R6, R5, 0xa0, PT ;  /* 0x000000a005067848 */ /* 0x000fc80003fe0100 */
[----:B------:R-:W-:-:S04]  /*3630*/  ISETP.GE.AND P1, PT, R23, R6, PT ;  /* 0x000000061700720c */ /* 0x000fc80003f26270 */
[----:B------:R-:W-:-:S13]  /*3640*/  ISETP.GE.OR P0, PT, R18, R27, P1 ;  /* 0x0000001b1200720c */ /* 0x000fda0000f06670 */
[----:B------:R-:W0:Y:S01]  /*3650*/  @!P0 LDC.64 R12, c[0x0][0x3c8] ;  /* 0x0000f200ff0c8b82 */ /* 0x000e220000000a00 */
[----:B------:R-:W-:Y:S02]  /*3660*/  @!P0 IMAD.MOV.U32 R5, RZ, RZ, R60 ;  /* 0x000000ffff058224 */ /* 0x000fe400078e003c */
[----:B------:R-:W-:-:S04]  /*3670*/  @!P0 IMAD R6, R58, R67, RZ ;  /* 0x000000433a068224 */ /* 0x000fc800078e02ff */
[----:B------:R-:W-:Y:S01]  /*3680*/  @!P0 IMAD R6, R69, R32, R6 ;  /* 0x0000002045068224 */ /* 0x000fe200078e0206 */
        /* <DEDUP_REMOVED lines=9> */
[----:B------:R-:W3:Y:S05]  /*3720*/  @!P0 LDG.E.128 R8, desc[UR40][R24.64] ;  /* 0x0000002818088981 */ /* 0x000eea000c1e1d00 */
[----:B------:R-:W4:Y:S01]  /*3730*/  @!P0 LDG.E.128 R4, desc[UR40][R12.64] ;  /* 0x000000280c048981 */ /* 0x000f22000c1e1d00 */
[----:B------:R-:W-:-:S02]  /*3740*/  ISETP.GE.AND P0, PT, R18, R27, PT ;  /* 0x0000001b1200720c */ /* 0x000fc40003f06270 */
[----:B--2---:R-:W-:-:S11]  /*3750*/  LOP3.LUT R66, R66, 0xfffffffe, RZ, 0xc0, !PT ;  /* 0xfffffffe42427812 */ /* 0x004fd600078ec0ff */
[----:B------:R-:W-:-:S05]  /*3760*/  @P0 LOP3.LUT R66, R66, 0x1, RZ, 0xfc, !PT ;  /* 0x0000000142420812 */ /* 0x000fca00078efcff */
[----:B------:R0:W-:Y:S01]  /*3770*/  STL [R1], R66 ;  /* 0x0000004201007387 */ /* 0x0001e20000100800 */
[----:B------:R-:W-:Y:S02]  /*3780*/  ISETP.NE.AND P0, PT, R157, 0x3, PT ;  /* 0x000000039d00780c */ /* 0x000fe40003f05270 */
[----:B---3--:R-:W-:Y:S01]  /*3790*/  MOV R83, R8 ;  /* 0x0000000800537202 */ /* 0x008fe20000000f00 */
[----:B------:R-:W-:Y:S02]  /*37a0*/  IMAD.MOV.U32 R78, RZ, RZ, R10 ;  /* 0x000000ffff4e7224 */ /* 0x000fe400078e000a */
[----:B----4-:R-:W-:Y:S02]  /*37b0*/  IMAD.MOV.U32 R82, RZ, RZ, R4 ;  /* 0x000000ffff527224 */ /* 0x010fe400078e0004 */
[----:B------:R-:W-:-:S06]  /*37c0*/  IMAD.MOV.U32 R80, RZ, RZ, R6 ;  /* 0x000000ffff507224 */ /* 0x000fcc00078e0006 */
[----:B0-----:R-:W-:Y:S05]  /*37d0*/  @!P0 BRA `(.L_x_12018) ;  /* 0x0000000000048947 */ /* 0x001fea0003800000 */
[----:B------:R-:W-:Y:S01]  /*37e0*/  BPT.TRAP 0x1 ;  /* 0x000000040000795c */ /* 0x000fe20000300000 */
.L_x_12018:
[----:B------:R-:W2:Y:S01]  /*37f0*/  LDL R12, [R1+0x4] ;  /* 0x00000400010c7983 */ /* 0x000ea20000100800 */
[----:B------:R-:W-:Y:S01]  /*3800*/  IMAD R75, R17, 0x8, R16 ;  /* 0x00000008114b7824 */ /* 0x000fe200078e0210 */
[----:B------:R-:W0:Y:S01]  /*3810*/  LDC R77, c[0x0][0x2e4] ;  /* 0x0000b900ff4d7b82 */ /* 0x000e220000000800 */
[----:B------:R-:W-:Y:S01]  /*3820*/  BSSY B1, `(.L_x_12019) ;  /* 0x0000004000017945 */ /* 0x000fe20003800000 */
[----:B--2---:R-:W-:-:S04]  /*3830*/  SHF.L.U32 R76, R12, 0x1f, RZ ;  /* 0x0000001f0c4c7819 */ /* 0x004fc800000006ff */
[----:B------:R-:W1:Y:S02]  /*3840*/  SYNCS.PHASECHK.TRANS64.TRYWAIT P5, [R75+URZ+0x13290], R76 ;  /* 0x0132904c4b0075a7 */ /* 0x000e6400080a017f */
[----:B01----:R-:W-:Y:S05]  /*3850*/  @!P5 BRA `(.L_x_12020) ;  /* 0x00000168004cd947 */ /* 0x003fea0003800000 */
.L_x_12244:
[----:B------:R-:W-:Y:S05]  /*3860*/  BSYNC B1 ;  /* 0x0000000000017941 */ /* 0x000fea0003800000 */
.L_x_12019:
[----:B------:R-:W-:Y:S01]  /*3870*/  ISETP.GE.OR P5, PT, R18, R77, P1 ;  /* 0x0000004d1200720c */ /* 0x000fe20000fa6670 */
[----:B------:R-:W-:Y:S01]  /*3880*/  ULDC.64 UR4, c[0x0][0x2f0] ;  /* 0x0000bc0000047ab9 */ /* 0x000fe20000000a00 */
[----:B------:R-:W-:Y:S01]  /*3890*/  SHF.R.S32.HI R12, RZ, 0x1f, R23 ;  /* 0x0000001fff0c7819 */ /* 0x000fe20000011417 */
[----:B------:R-:W-:Y:S02]  /*38a0*/  IMAD.MOV.U32 R66, RZ, RZ, R14 ;  /* 0x000000ffff427224 */ /* 0x000fe400078e000e */
[----:B------:R-:W-:Y:S02]  /*38b0*/  IMAD.MOV.U32 R67, RZ, RZ, R79 ;  /* 0x000000ffff437224 */ /* 0x000fe400078e004f */
[----:B------:R-:W-:Y:S02]  /*38c0*/  IMAD R12, R12, UR4, RZ ;  /* 0x000000040c0c7c24 */ /* 0x000fe4000f8e02ff */
[----:B------:R-:W-:-:S04]  /*38d0*/  IMAD.WIDE.U32 R66, R23, UR4, R66 ;  /* 0x0000000417427c25 */ /* 0x000fc8000f8e0042 */
[----:B------:R-:W-:Y:S01]  /*38e0*/  IMAD R79, R23, UR5, R12 ;  /* 0x00000005174f7c24 */ /* 0x000fe2000f8e020c */
[----:B------:R-:W-:Y:S06]  /*38f0*/  @P5 BRA `(.L_x_12011) ;  /* 0x0000001000305947 */ /* 0x000fec0003800000 */
[----:B------:R-:W2:Y:S04]  /*3900*/  LDL R13, [R1] ;  /* 0x00000000010d7983 */ /* 0x000ea80000100800 */
[----:B------:R-:W3:Y:S04]  /*3910*/  LDL R26, [R1+0x24] ;  /* 0x00002400011a7983 */ /* 0x000ee80000100800 */
[----:B------:R-:W4:Y:S04]  /*3920*/  LDL R25, [R1+0x28] ;  /* 0x0000280001197983 */ /* 0x000f280000100800 */
[----:B------:R-:W5:Y:S01]  /*3930*/  LDL R24, [R1+0x2c] ;  /* 0x00002c0001187983 */ /* 0x000f620000100800 */
[----:B------:R-:W-:Y:S01]  /*3940*/  IMAD.IADD R79, R79, 0x1, R67 ;  /* 0x000000014f4f7824 */ /* 0x000fe200078e0243 */
[----:B------:R-:W-:Y:S01]  /*3950*/  IADD3 R69, P5, P6, R50, R66, R61 ;  /* 0x0000004232457210 */ /* 0x000fe20007ebe03d */
[----:B------:R-:W-:Y:S03]  /*3960*/  BSSY B1, `(.L_x_12021) ;  /* 0x00000e9000017945 */ /* 0x000fe60003800000 */
[----:B------:R-:W-:-:S02]  /*3970*/  IADD3.X R12, R0, R79, R70, P5, P6 ;  /* 0x0000004f000c7210 */ /* 0x000fc40002fec446 */
[----:B------:R-:W-:-:S05]  /*3980*/  IADD3 R68, P5, R69, R64, RZ ;  /* 0x0000004045447210 */ /* 0x000fca0007fbe0ff */
[----:B------:R-:W-:Y:S02]  /*3990*/  IMAD.X R69, R12, 0x1, R65, P5 ;  /* 0x000000010c457824 */ /* 0x000fe400028e0641 */
[----:B------:R-:W-:Y:S01]  /*39a0*/  IMAD.IADD R12, R77, 0x1, -R55 ;  /* 0x000000014d0c7824 */ /* 0x000fe200078e0a37 */
[C---:B--2---:R-:W-:Y:S02]  /*39b0*/  LOP3.LUT P5, RZ, R13.reuse, 0x4, RZ, 0xc0, !PT ;  /* 0x000000040dff7812 */ /* 0x044fe400078ac0ff */
[----:B------:R-:W-:Y:S02]  /*39c0*/  LOP3.LUT P6, RZ, R13, 0x1, RZ, 0xc0, !PT ;  /* 0x000000010dff7812 */ /* 0x000fe400078cc0ff */
[----:B------:R-:W-:-:S04]  /*39d0*/  SEL R12, R55, R12, !P5 ;  /* 0x0000000c370c7207 */ /* 0x000fc80006800000 */
[----:B------:R-:W-:-:S04]  /*39e0*/  SHF.R.S32.HI R13, RZ, 0x1f, R12 ;  /* 0x0000001fff0d7819 */ /* 0x000fc8000001140c */
[----:B------:R-:W-:-:S04]  /*39f0*/  LEA.HI R13, R13, R12, RZ, 0x5 ;  /* 0x0000000c0d0d7211 */ /* 0x000fc800078f28ff */
[----:B------:R-:W-:Y:S01]  /*3a00*/  SHF.R.S32.HI R12, RZ, 0x5, R13 ;  /* 0x00000005ff0c7819 */ /* 0x000fe2000001140d */
[----:B------:R-:W-:-:S03]  /*3a10*/  IMAD R13, R17, 0x2800, R71 ;  /* 0x00002800110d7824 */ /* 0x000fc600078e0247 */
[----:B------:R-:W-:Y:S01]  /*3a20*/  LEA.HI.SX32 R12, R21, R12, 0x1c ;  /* 0x0000000c150c7211 */ /* 0x000fe200078fe2ff */
[----:B------:R-:W-:-:S04]  /*3a30*/  IMAD.IADD R13, R16, 0x1, R13 ;  /* 0x00000001100d7824 */ /* 0x000fc800078e020d */
[----:B------:R-:W-:-:S05]  /*3a40*/  IMAD.SHL.U32 R81, R12, 0x10, RZ ;  /* 0x000000100c517824 */ /* 0x000fca00078e00ff */
[----:B---3--:R-:W-:-:S04]  /*3a50*/  LOP3.LUT R12, R26, 0x30, R81, 0xf8, !PT ;  /* 0x000000301a0c7812 */ /* 0x008fc800078ef851 */
[----:B----4-:R-:W-:-:S04]  /*3a60*/  LOP3.LUT R12, R12, R25, RZ, 0x3c, !PT ;  /* 0x000000190c0c7212 */ /* 0x010fc800078e3cff */
[----:B-----5:R-:W-:-:S05]  /*3a70*/  IADD3 R12, R24, R12, RZ ;  /* 0x0000000c180c7210 */ /* 0x020fca0007ffe0ff */
        /* <DEDUP_REMOVED lines=14> */
[--C-:B------:R-:W-:Y:S01]  /*3b60*/  SHF.R.U32.HI R88, RZ, 0x8, R7.reuse ;  /* 0x00000008ff587819 */ /* 0x100fe20000011607 */
[----:B------:R-:W-:Y:S01]  /*3b70*/  IMAD.SHL.U32 R85, R85, 0x100, RZ ;  /* 0x0000010055557824 */ /* 0x000fe200078e00ff */
[----:B------:R-:W-:Y:S02]  /*3b80*/  PRMT R4, R93, 0x654, R4 ;  /* 0x000006545d047816 */ /* 0x000fe40000000004 */
[----:B------:R-:W-:Y:S02]  /*3b90*/  SHF.R.U32.HI R91, RZ, 0x18, R7 ;  /* 0x00000018ff5b7819 */ /* 0x000fe40000011607 */
[----:B------:R-:W-:-:S02]  /*3ba0*/  LOP3.LUT R6, R7, 0xff, RZ, 0xc0, !PT ;  /* 0x000000ff07067812 */ /* 0x000fc400078ec0ff */
[----:B------:R-:W-:Y:S02]  /*3bb0*/  SHF.R.U32.HI R86, RZ, 0x10, R7 ;  /* 0x00000010ff567819 */ /* 0x000fe40000011607 */
[--C-:B------:R-:W-:Y:S02]  /*3bc0*/  SHF.R.U32.HI R87, RZ, 0x8, R11.reuse ;  /* 0x00000008ff577819 */ /* 0x100fe4000001160b */
[----:B------:R-:W-:Y:S02]  /*3bd0*/  LOP3.LUT R84, R11, 0xff0000ff, RZ, 0xc0, !PT ;  /* 0xff0000ff0b547812 */ /* 0x000fe400078ec0ff */
[----:B------:R-:W-:Y:S01]  /*3be0*/  SHF.R.U32.HI R7, RZ, 0x10, R11 ;  /* 0x00000010ff077819 */ /* 0x000fe2000001160b */
[----:B------:R-:W-:Y:S01]  /*3bf0*/  IMAD.SHL.U32 R11, R88, 0x100, RZ ;  /* 0x00000100580b7824 */ /* 0x000fe200078e00ff */
[----:B------:R-:W-:Y:S01]  /*3c00*/  LOP3.LUT R4, R4, 0xff00, R9, 0xf8, !PT ;  /* 0x0000ff0004047812 */ /* 0x000fe200078ef809 */
[----:B------:R-:W-:Y:S01]  /*3c10*/  IMAD.U32 R9, R90, 0x10000, RZ ;  /* 0x000100005a097824 */ /* 0x000fe200078e00ff */
[----:B------:R-:W-:Y:S01]  /*3c20*/  PRMT R6, R91, 0x654, R6 ;  /* 0x000006545b067816 */ /* 0x000fe20000000006 */
[----:B------:R-:W-:Y:S01]  /*3c30*/  IMAD.SHL.U32 R87, R87, 0x100, RZ ;  /* 0x0000010057577824 */ /* 0x000fe200078e00ff */
[----:B------:R-:W-:Y:S01]  /*3c40*/  PRMT R10, R89, 0x654, R8 ;  /* 0x00000654590a7816 */ /* 0x000fe20000000008 */
[----:B------:R-:W-:Y:S01]  /*3c50*/  IMAD.U32 R90, R7, 0x10000, RZ ;  /* 0x00010000075a7824 */ /* 0x000fe200078e00ff */
[----:B------:R-:W-:-:S02]  /*3c60*/  LOP3.LUT R8, R6, 0xff00, R11, 0xf8, !PT ;  /* 0x0000ff0006087812 */ /* 0x000fc400078ef80b */
[----:B------:R-:W-:Y:S01]  /*3c70*/  LOP3.LUT R6, R4, 0xff0000, R9, 0xf8, !PT ;  /* 0x00ff000004067812 */ /* 0x000fe200078ef809 */
[----:B------:R-:W-:Y:S01]  /*3c80*/  IMAD.U32 R9, R86, 0x10000, RZ ;  /* 0x0001000056097824 */ /* 0x000fe200078e00ff */
[----:B------:R-:W-:Y:S02]  /*3c90*/  LOP3.LUT R88, R10, 0xff00, R85, 0xf8, !PT ;  /* 0x0000ff000a587812 */ /* 0x000fe400078ef855 */
[----:B------:R-:W-:Y:S02]  /*3ca0*/  F2FP.F16.E4M3.UNPACK_B R86, R83.H1 ;  /* 0x00000053ff56723e */ /* 0x000fe400030006ff */
[----:B--2---:R-:W-:Y:S02]  /*3cb0*/  F2FP.F16.E4M3.UNPACK_B R11, R24.H1 ;  /* 0x00000018ff0b723e */ /* 0x004fe400030006ff */
[----:B-1----:R-:W-:Y:S02]  /*3cc0*/  F2FP.F16.E4M3.UNPACK_B R10, R12.H1 ;  /* 0x0000000cff0a723e */ /* 0x002fe400030006ff */
[----:B------:R-:W-:Y:S01]  /*3cd0*/  LOP3.LUT R89, R84, 0xff00, R87, 0xf8, !PT ;  /* 0x0000ff0054597812 */ /* 0x000fe200078ef857 */
[----:B------:R-:W-:Y:S01]  /*3ce0*/  HADD2.F32 R87, -RZ, R86.H0_H0 ;  /* 0x20000056ff577230 */ /* 0x000fe20000004100 */
[----:B------:R-:W-:Y:S01]  /*3cf0*/  LOP3.LUT R4, R8, 0xff0000, R9, 0xf8, !PT ;  /* 0x00ff000008047812 */ /* 0x000fe200078ef809 */
[----:B------:R-:W-:Y:S01]  /*3d00*/  HADD2.F32 R9, -RZ, R11.H0_H0 ;  /* 0x2000000bff097230 */ /* 0x000fe20000004100 */
[----:B------:R-:W-:Y:S01]  /*3d10*/  F2FP.F16.E4M3.UNPACK_B R84, R82.H1 ;  /* 0x00000052ff54723e */ /* 0x000fe200030006ff */
[--C-:B------:R-:W-:Y:S01]  /*3d20*/  HADD2.F32 R8, -RZ, R10.reuse.H0_H0 ;  /* 0x2000000aff087230 */ /* 0x100fe20000004100 */
[----:B------:R-:W-:Y:S01]  /*3d30*/  SHF.L.U32 R5, R5, 0x10, RZ ;  /* 0x0000001005057819 */ /* 0x000fe200000006ff */
[----:B------:R-:W-:-:S02]  /*3d40*/  HADD2.F32 R10, -RZ, R10.H1_H1 ;  /* 0x3000000aff0a7230 */ /* 0x000fc40000004100 */
[-C--:B------:R-:W-:Y:S01]  /*3d50*/  FMUL.FTZ R91, R9, R87.reuse ;  /* 0x00000057095b7220 */ /* 0x080fe20000410000 */
[--C-:B------:R-:W-:Y:S02]  /*3d60*/  HADD2.F32 R85, -RZ, R84.reuse.H0_H0 ;  /* 0x20000054ff557230 */ /* 0x100fe40000004100 */
[----:B------:R-:W-:Y:S01]  /*3d70*/  FMUL.FTZ R92, R8, R87 ;  /* 0x00000057085c7220 */ /* 0x000fe20000410000 */
[----:B------:R-:W-:Y:S02]  /*3d80*/  LOP3.LUT R7, R88, 0xff0000, R5, 0xf8, !PT ;  /* 0x00ff000058077812 */ /* 0x000fe400078ef805 */
        /* <DEDUP_REMOVED lines=9> */
[--C-:B------:R-:W-:Y:S01]  /*3e20*/  HADD2.F32 R88, -RZ, R87.reuse.H0_H0 ;  /* 0x20000057ff587230 */ /* 0x100fe20000004100 */
[----:B------:R-:W-:Y:S01]  /*3e30*/  F2FP.F16.E4M3.UNPACK_B R82, R12 ;  /* 0x0000000cff52723e */ /* 0x000fe200020006ff */
[----:B------:R-:W-:-:S02]  /*3e40*/  HADD2.F32 R87, -RZ, R87.H1_H1 ;  /* 0x30000057ff577230 */ /* 0x000fc40000004100 */
[-C--:B------:R-:W-:Y:S01]  /*3e50*/  FMUL.FTZ R11, R84, R89.reuse ;  /* 0x00000059540b7220 */ /* 0x080fe20000410000 */
[C---:B------:R-:W-:Y:S01]  /*3e60*/  FMUL.FTZ R89, R10.reuse, R89 ;  /* 0x000000590a597220 */ /* 0x040fe20000410000 */
[----:B------:R-:W-:Y:S02]  /*3e70*/  HADD2.F32 R83, -RZ, R24.H0_H0 ;  /* 0x20000018ff537230 */ /* 0x000fe40000004100 */
[----:B------:R-:W-:Y:S02]  /*3e80*/  HADD2.F32 R12, -RZ, R82.H0_H0 ;  /* 0x20000052ff0c7230 */ /* 0x000fe40000004100 */
[-C--:B------:R-:W-:Y:S01]  /*3e90*/  FFMA.FTZ R11, R10, R85.reuse, -R11 ;  /* 0x000000550a0b7223 */ /* 0x080fe2000001080b */
[----:B------:R-:W-:Y:S01]  /*3ea0*/  FFMA.FTZ R10, R84, R85, R89 ;  /* 0x00000055540a7223 */ /* 0x000fe20000010059 */
[----:B------:R-:W-:Y:S02]  /*3eb0*/  HADD2.F32 R84, -RZ, R86.H0_H0 ;  /* 0x20000056ff547230 */ /* 0x000fe40000004100 */
[CC--:B------:R-:W-:Y:S01]  /*3ec0*/  FMUL.FTZ R89, R83.reuse, R88.reuse ;  /* 0x0000005853597220 */ /* 0x0c0fe20000410000 */
[----:B------:R-:W-:Y:S01]  /*3ed0*/  FMUL.FTZ R88, R12, R88 ;  /* 0x000000580c587220 */ /* 0x000fe20000410000 */
[----:B------:R-:W-:Y:S01]  /*3ee0*/  HADD2.F32 R85, -RZ, R24.H1_H1 ;  /* 0x30000018ff557230 */ /* 0x000fe20000004100 */
[----:B------:R-:W-:Y:S01]  /*3ef0*/  F2FP.SATFINITE.E4M3.F32.PACK_AB_MERGE_C R9, R10, R9, RZ ;  /* 0x000000090a09723e */ /* 0x000fe200048070ff */
[-C--:B------:R-:W-:Y:S01]  /*3f00*/  FFMA.FTZ R12, R12, R84.reuse, -R89 ;  /* 0x000000540c0c7223 */ /* 0x080fe20000010859 */
[----:B------:R-:W-:Y:S01]  /*3f10*/  FFMA.FTZ R24, R83, R84, R88 ;  /* 0x0000005453187223 */ /* 0x000fe20000010058 */
[----:B------:R-:W-:-:S02]  /*3f20*/  HADD2.F32 R82, -RZ, R82.H1_H1 ;  /* 0x30000052ff527230 */ /* 0x000fc40000004100 */
[-C--:B------:R-:W-:Y:S01]  /*3f30*/  FMUL.FTZ R83, R85, R87.reuse ;  /* 0x0000005755537220 */ /* 0x080fe20000410000 */
[----:B------:R-:W-:Y:S01]  /*3f40*/  HADD2.F32 R84, -RZ, R86.H1_H1 ;  /* 0x30000056ff547230 */ /* 0x000fe20000004100 */
[----:B------:R-:W-:Y:S02]  /*3f50*/  F2FP.F16.E4M3.UNPACK_B R89, R78.H1 ;  /* 0x0000004eff59723e */ /* 0x000fe400030006ff */
[----:B------:R-:W-:Y:S01]  /*3f60*/  F2FP.F16.E4M3.UNPACK_B R86, R26.H1 ;  /* 0x0000001aff56723e */ /* 0x000fe200030006ff */
[C---:B------:R-:W-:Y:S01]  /*3f70*/  FMUL.FTZ R92, R82.reuse, R87 ;  /* 0x00000057525c7220 */ /* 0x040fe20000410000 */
        /* <DEDUP_REMOVED lines=11> */
[----:B------:R-:W-:Y:S01]  /*4030*/  F2FP.SATFINITE.E4M3.F32.PACK_AB_MERGE_C R8, R11, R8, RZ ;  /* 0x000000080b08723e */ /* 0x000fe200048070ff */
        /* <DEDUP_REMOVED lines=8> */
[----:B------:R-:W-:Y:S01]  /*40c0*/  F2FP.F16.E4M3.UNPACK_B R78, R26 ;  /* 0x0000001aff4e723e */ /* 0x000fe200020006ff */
[-C--:B------:R-:W-:Y:S01]  /*40d0*/  FFMA.FTZ R99, R82, R91.reuse, -R95 ;  /* 0x0000005b52637223 */ /* 0x080fe2000001085f */
[----:B------:R-:W-:Y:S01]  /*40e0*/  F2FP.F16.E4M3.UNPACK_B R82, R80 ;  /* 0x00000050ff52723e */ /* 0x000fe200020006ff */
[----:B------:R-:W-:Y:S01]  /*40f0*/  FFMA.FTZ R101, R86, R91, R93 ;  /* 0x0000005b56657223 */ /* 0x000fe2000001005d */
[----:B------:R-:W-:-:S02]  /*4100*/  HADD2.F32 R91, -RZ, R84.H0_H0 ;  /* 0x20000054ff5b7230 */ /* 0x000fc40000004100 */
[----:B------:R-:W-:Y:S01]  /*4110*/  FFMA.FTZ R92, R87, R89, R92 ;  /* 0x00000059575c7223 */ /* 0x000fe2000001005c */
[----:B------:R-:W-:Y:S01]  /*4120*/  HADD2.F32 R80, -RZ, R78.H0_H0 ;  /* 0x2000004eff507230 */ /* 0x000fe20000004100 */
[----:B------:R-:W-:Y:S01]  /*4130*/  F2FP.F16.E4M3.UNPACK_B R10, R25 ;  /* 0x00000019ff0a723e */ /* 0x000fe200020006ff */
[----:B------:R-:W-:Y:S01]  /*4140*/  HADD2.F32 R93, -RZ, R84.H1_H1 ;  /* 0x30000054ff5d7230 */ /* 0x000fe20000004100 */
[----:B------:R-:W-:Y:S01]  /*4150*/  F2FP.F16.E4M3.UNPACK_B R11, R7 ;  /* 0x00000007ff0b723e */ /* 0x000fe200020006ff */
[----:B------:R-:W-:Y:S02]  /*4160*/  HADD2.F32 R26, -RZ, R14.H0_H0 ;  /* 0x2000000eff1a7230 */ /* 0x000fe40000004100 */
[----:B------:R-:W-:Y:S01]  /*4170*/  FMUL.FTZ R95, R80, R91 ;  /* 0x0000005b505f7220 */ /* 0x000fe20000410000 */
[----:B------:R-:W-:Y:S01]  /*4180*/  HADD2.F32 R78, -RZ, R78.H1_H1 ;  /* 0x3000004eff4e7230 */ /* 0x000fe20000004100 */
[----:B------:R-:W-:Y:S01]  /*4190*/  F2FP.SATFINITE.E4M3.F32.PACK_AB_MERGE_C R24, R85, R24, R9 ;  /* 0x000000185518723e */ /* 0x000fe20004807009 */
[----:B------:R-:W-:-:S02]  /*41a0*/  HADD2.F32 R14, -RZ, R14.H1_H1 ;  /* 0x3000000eff0e7230 */ /* 0x000fc40000004100 */
        /* <DEDUP_REMOVED lines=32> */
[----:B------:R-:W-:Y:S02]  /*43b0*/  HADD2.F32 R7, -RZ, R13.H0_H0 ;  /* 0x2000000dff077230 */ /* 0x000fe40000004100 */
[----:B------:R-:W-:Y:S01]  /*43c0*/  FFMA.FTZ R14, R14, R89, -R97 ;  /* 0x000000590e0e7223 */ /* 0x000fe20000010861 */
[----:B------:R-:W-:Y:S01]  /*43d0*/  HADD2.F32 R83, -RZ, R82.H0_H0 ;  /* 0x20000052ff537230 */ /* 0x000fe20000004100 */
[-C--:B------:R-:W-:Y:S01]  /*43e0*/  F2FP.F16.E4M3.UNPACK_B R89, R5.reuse.H1 ;  /* 0x00000005ff59723e */ /* 0x080fe200030006ff */
[----:B------:R-:W-:Y:S01]  /*43f0*/  HADD2.F32 R80, -RZ, R25.H1_H1 ;  /* 0x30000019ff507230 */ /* 0x000fe20000004100 */
[----:B------:R-:W-:Y:S01]  /*4400*/  F2FP.F16.E4M3.UNPACK_B R88, R5 ;  /* 0x00000005ff58723e */ /* 0x000fe200020006ff */
[----:B------:R-:W-:-:S02]  /*4410*/  HADD2.F32 R25, -RZ, R6.H0_H0 ;  /* 0x20000006ff197230 */ /* 0x000fc40000004100 */
[CC--:B------:R-:W-:Y:S01]  /*4420*/  FMUL.FTZ R84, R78.reuse, R83.reuse ;  /* 0x000000534e547220 */ /* 0x0c0fe20000410000 */
[----:B------:R-:W-:Y:S02]  /*4430*/  HADD2.F32 R13, -RZ, R13.H1_H1 ;  /* 0x3000000dff0d7230 */ /* 0x000fe40000004100 */
[C---:B------:R-:W-:Y:S01]  /*4440*/  FMUL.FTZ R85, R7.reuse, R83 ;  /* 0x0000005307557220 */ /* 0x040fe20000410000 */
[----:B------:R-:W-:Y:S01]  /*4450*/  HADD2.F32 R82, -RZ, R82.H1_H1 ;  /* 0x30000052ff527230 */ /* 0x000fe20000004100 */
[----:B------:R-:W-:Y:S01]  /*4460*/  F2FP.F16.E4M3.UNPACK_B R5, R4 ;  /* 0x00000004ff05723e */ /* 0x000fe200020006ff */
[----:B------:R-:W-:Y:S02]  /*4470*/  HADD2.F32 R83, -RZ, R6.H1_H1 ;  /* 0x30000006ff537230 */ /* 0x000fe40000004100 */
[-C--:B------:R-:W-:Y:S01]  /*4480*/  FFMA.FTZ R6, R7, R25.reuse, -R84 ;  /* 0x0000001907067223 */ /* 0x080fe20000010854 */
[----:B------:R-:W-:Y:S01]  /*4490*/  FFMA.FTZ R7, R78, R25, R85 ;  /* 0x000000194e077223 */ /* 0x000fe20000010055 */
[-C--:B------:R-:W-:Y:S01]  /*44a0*/  FMUL.FTZ R86, R80, R82.reuse ;  /* 0x0000005250567220 */ /* 0x080fe20000410000 */
[----:B------:R-:W-:Y:S01]  /*44b0*/  FMUL.FTZ R85, R13, R82 ;  /* 0x000000520d557220 */ /* 0x000fe20000410000 */
[----:B------:R-:W-:Y:S01]  /*44c0*/  F2FP.F16.E4M3.UNPACK_B R25, R15 ;  /* 0x0000000fff19723e */ /* 0x000fe200020006ff */
[----:B------:R-:W-:-:S02]  /*44d0*/  HADD2.F32 R91, -RZ, R89.H0_H0 ;  /* 0x20000059ff5b7230 */ /* 0x000fc40000004100 */
[-C--:B------:R-:W-:Y:S01]  /*44e0*/  FFMA.FTZ R13, R13, R83.reuse, -R86 ;  /* 0x000000530d0d7223 */ /* 0x080fe20000010856 */
[----:B------:R-:W-:Y:S01]  /*44f0*/  FFMA.FTZ R78, R80, R83, R85 ;  /* 0x00000053504e7223 */ /* 0x000fe20000010055 */
[----:B------:R-:W-:Y:S01]  /*4500*/  F2FP.F16.E4M3.UNPACK_B R83, R27.H1 ;  /* 0x0000001bff53723e */ /* 0x000fe200030006ff */
[--C-:B------:R-:W-:Y:S01]  /*4510*/  HADD2.F32 R86, -RZ, R5.reuse.H0_H0 ;  /* 0x20000005ff567230 */ /* 0x100fe20000004100 */
[----:B------:R-:W-:Y:S01]  /*4520*/  F2FP.F16.E4M3.UNPACK_B R15, R15.H1 ;  /* 0x0000000fff0f723e */ /* 0x000fe200030006ff */
[----:B------:R-:W-:Y:S01]  /*4530*/  HADD2.F32 R5, -RZ, R5.H1_H1 ;  /* 0x30000005ff057230 */ /* 0x000fe20000004100 */
[----:B------:R-:W-:Y:S01]  /*4540*/  F2FP.F16.E4M3.UNPACK_B R85, R4.H1 ;  /* 0x00000004ff55723e */ /* 0x000fe200030006ff */
[----:B------:R-:W-:Y:S01]  /*4550*/  HADD2.F32 R4, -RZ, R83.H0_H0 ;  /* 0x20000053ff047230 */ /* 0x000fe20000004100 */
[----:B------:R-:W-:Y:S01]  /*4560*/  F2FP.SATFINITE.E4M3.F32.PACK_AB_MERGE_C R90, R99, R90, RZ ;  /* 0x0000005a635a723e */ /* 0x000fe200048070ff */
[----:B------:R-:W-:Y:S01]  /*4570*/  HADD2.F32 R80, -RZ, R15.H0_H0 ;  /* 0x2000000fff507230 */ /* 0x000fe20000004100 */
[----:B------:R-:W-:Y:S01]  /*4580*/  F2FP.F16.E4M3.UNPACK_B R82, R27 ;  /* 0x0000001bff52723e */ /* 0x000fe200020006ff */
[----:B------:R-:W-:Y:S01]  /*4590*/  HADD2.F32 R87, -RZ, R85.H0_H0 ;  /* 0x20000055ff577230 */ /* 0x000fe20000004100 */
[----:B------:R-:W-:Y:S01]  /*45a0*/  F2FP.SATFINITE.E4M3.F32.PACK_AB_MERGE_C R14, R14, R95, R90 ;  /* 0x0000005f0e0e723e */ /* 0x000fe2000480705a */
[----:B------:R-:W-:Y:S01]  /*45b0*/  HADD2.F32 R27, -RZ, R25.H0_H0 ;  /* 0x20000019ff1b7230 */ /* 0x000fe20000004100 */
[----:B------:R-:W-:Y:S01]  /*45c0*/  F2FP.SATFINITE.E4M3.F32.PACK_AB_MERGE_C R92, R101, R92, RZ ;  /* 0x0000005c655c723e */ /* 0x000fe200048070ff */
[----:B------:R-:W-:-:S02]  /*45d0*/  HADD2.F32 R90, -RZ, R88.H0_H0 ;  /* 0x20000058ff5a7230 */ /* 0x000fc40000004100 */
[-C--:B------:R-:W-:Y:S01]  /*45e0*/  FMUL.FTZ R95, R4, R91.reuse ;  /* 0x0000005b045f7220 */ /* 0x080fe20000410000 */
[----:B------:R-:W-:Y:S01]  /*45f0*/  HADD2.F32 R84, -RZ, R82.H0_H0 ;  /* 0x20000052ff547230 */ /* 0x000fe20000004100 */
[----:B------:R-:W-:Y:S01]  /*4600*/  F2FP.SATFINITE.E4M3.F32.PACK_AB_MERGE_C R26, R93, R26, R92 ;  /* 0x0000001a5d1a723e */ /* 0x000fe2000480705c */
[C---:B------:R-:W-:Y:S01]  /*4610*/  FMUL.FTZ R91, R80.reuse, R91 ;  /* 0x0000005b505b7220 */ /* 0x040fe20000410000 */
[-C--:B------:R-:W-:Y:S01]  /*4620*/  FFMA.FTZ R95, R80, R87.reuse, -R95 ;  /* 0x00000057505f7223 */ /* 0x080fe2000001085f */
[-C--:B------:R-:W-:Y:S01]  /*4630*/  FMUL.FTZ R93, R27, R90.reuse ;  /* 0x0000005a1b5d7220 */ /* 0x080fe20000410000 */
[----:B------:R-:W-:Y:S02]  /*4640*/  HADD2.F32 R83, -RZ, R83.H1_H1 ;  /* 0x30000053ff537230 */ /* 0x000fe40000004100 */
[----:B------:R-:W-:Y:S01]  /*4650*/  FMUL.FTZ R92, R84, R90 ;  /* 0x0000005a545c7220 */ /* 0x000fe20000410000 */
[----:B------:R-:W-:Y:S02]  /*4660*/  HADD2.F32 R80, -RZ, R89.H1_H1 ;  /* 0x30000059ff507230 */ /* 0x000fe40000004100 */
[----:B------:R-:W-:Y:S01]  /*4670*/  FFMA.FTZ R91, R4, R87, R91 ;  /* 0x00000057045b7223 */ /* 0x000fe2000001005b */
        /* <DEDUP_REMOVED lines=8> */
[----:B------:R-:W-:-:S02]  /*4700*/  HADD2.F32 R25, -RZ, R25.H1_H1 ;  /* 0x30000019ff197230 */ /* 0x000fc40000004100 */
[----:B------:R-:W-:Y:S01]  /*4710*/  FMUL.FTZ R80, R82, R88 ;  /* 0x0000005852507220 */ /* 0x000fe20000410000 */
[----:B------:R-:W-:Y:S01]  /*4720*/  F2FP.SATFINITE.E4M3.F32.PACK_AB_MERGE_C R6, R13, R6, RZ ;  /* 0x000000060d06723e */ /* 0x000fe200048070ff */
[-C--:B------:R-:W-:Y:S01]  /*4730*/  FFMA.FTZ R84, R15, R4.reuse, -R84 ;  /* 0x000000040f547223 */ /* 0x080fe20000010854 */
[----:B------:R-:W-:Y:S01]  /*4740*/  FFMA.FTZ R86, R83, R4, R86 ;  /* 0x0000000453567223 */ /* 0x000fe20000010056 */
[C---:B------:R-:W-:Y:S01]  /*4750*/  FMUL.FTZ R27, R25.reuse, R88 ;  /* 0x00000058191b7220 */ /* 0x040fe20000410000 */
[----:B------:R-:W-:Y:S01]  /*4760*/  FFMA.FTZ R25, R25, R5, -R80 ;  /* 0x0000000519197223 */ /* 0x000fe20000010850 */
[----:B------:R-:W-:Y:S02]  /*4770*/  F2FP.SATFINITE.E4M3.F32.PACK_AB_MERGE_C R7, R78, R7, RZ ;  /* 0x000000074e07723e */ /* 0x000fe400048070ff */
[----:B------:R-:W-:Y:S01]  /*4780*/  FFMA.FTZ R82, R82, R5, R27 ;  /* 0x0000000552527223 */ /* 0x000fe2000001001b */
[----:B------:R-:W-:Y:S02]  /*4790*/  F2FP.SATFINITE.E4M3.F32.PACK_AB_MERGE_C R84, R84, R95, RZ ;  /* 0x0000005f5454723e */ /* 0x000fe400048070ff */
[----:B------:R-:W-:-:S02]  /*47a0*/  F2FP.SATFINITE.E4M3.F32.PACK_AB_MERGE_C R86, R86, R91, RZ ;  /* 0x0000005b5656723e */ /* 0x000fc400048070ff */
[----:B------:R-:W-:Y:S02]  /*47b0*/  F2FP.SATFINITE.E4M3.F32.PACK_AB_MERGE_C R15, R25, R92, R84 ;  /* 0x0000005c190f723e */ /* 0x000fe40004807054 */
[----:B------:R-:W-:Y:S02]  /*47c0*/  F2FP.SATFINITE.E4M3.F32.PACK_AB_MERGE_C R13, R11, R8, R6 ;  /* 0x000000080b0d723e */ /* 0x000fe40004807006 */
[----:B------:R-:W-:Y:S02]  /*47d0*/  F2FP.SATFINITE.E4M3.F32.PACK_AB_MERGE_C R25, R10, R9, R7 ;  /* 0x000000090a19723e */ /* 0x000fe40004807007 */
[----:B------:R-:W-:-:S07]  /*47e0*/  F2FP.SATFINITE.E4M3.F32.PACK_AB_MERGE_C R27, R82, R93, R86 ;  /* 0x0000005d521b723e */ /* 0x000fce0004807056 */
.L_x_12022:
[----:B------:R-:W-:Y:S05]  /*47f0*/  BSYNC B1 ;  /* 0x0000000000017941 */ /* 0x000fea0003800000 */
.L_x_12021:
        /* <DEDUP_REMOVED lines=10> */
.L_x_12004:
[----:B------:R-:W-:-:S13]  /*48a0*/  ISETP.NE.AND P0, PT, R157, 0x3, PT ;  /* 0x000000039d00780c */ /* 0x000fda0003f05270 */
[----:B------:R-:W-:Y:S05]  /*48b0*/  @!P0 BRA `(.L_x_12023) ;  /* 0x0000000000048947 */ /* 0x000fea0003800000 */
[----:B------:R-:W-:Y:S01]  /*48c0*/  BPT.TRAP 0x1 ;  /* 0x000000040000795c */ /* 0x000fe20000300000 */
.L_x_12023:
[----:B0-----:R-:W2:Y:S01]  /*48d0*/  LDL R4, [R1+0x4] ;  /* 0x0000040001047983 */ /* 0x001ea20000100800 */
[----:B------:R-:W-:Y:S01]  /*48e0*/  IMAD R75, R17, 0x8, R16 ;  /* 0x00000008114b7824 */ /* 0x000fe200078e0210 */
[----:B------:R-:W-:Y:S01]  /*48f0*/  BSSY B1, `(.L_x_12024) ;  /* 0x0000006000017945 */ /* 0x000fe20003800000 */
[----:B--2---:R-:W-:Y:S01]  /*4900*/  SHF.L.U32 R76, R4, 0x1f, RZ ;  /* 0x0000001f044c7819 */ /* 0x004fe200000006ff */
[----:B------:R-:W-:-:S03]  /*4910*/  IMAD R4, R2, -0xa0, R30 ;  /* 0xffffff6002047824 */ /* 0x000fc600078e021e */
[----:B------:R-:W0:Y:S02]  /*4920*/  SYNCS.PHASECHK.TRANS64.TRYWAIT P1, [R75+URZ+0x13290], R76 ;  /* 0x0132904c4b0075a7 */ /* 0x000e24000802017f */
[----:B------:R-:W-:Y:S01]  /*4930*/  VIMNMX R4, R4, 0xa0, PT ;  /* 0x000000a004047848 */ /* 0x000fe20003fe0100 */
[----:B0-----:R-:W-:Y:S06]  /*4940*/  @!P1 BRA `(.L_x_12025) ;  /* 0x0000015800249947 */ /* 0x001fec0003800000 */
.L_x_12245:
[----:B------:R-:W-:Y:S05]  /*4950*/  BSYNC B1 ;  /* 0x0000000000017941 */ /* 0x000fea0003800000 */
.L_x_12024:
[----:B------:R-:W-:-:S13]  /*4960*/  ISETP.GE.AND P1, PT, R23, R4, PT ;  /* 0x000000041700720c */ /* 0x000fda0003f26270 */
[----:B------:R-:W-:Y:S05]  /*4970*/  @P1 BRA `(.L_x_12011) ;  /* 0x0000000000101947 */ /* 0x000fea0003800000 */
[----:B------:R-:W1:Y:S04]  /*4980*/  @!P3 LDS.128 R4, [R74+0xe000] ;  /* 0x00e000004a04b984 */ /* 0x000e680000000c00 */
[----:B------:R-:W2:Y:S04]  /*4990*/  @!P2 LDS.128 R8, [R73+0xe000] ;  /* 0x00e000004908a984 */ /* 0x000ea80000000c00 */
[----:B-1----:R1:W-:Y:S04]  /*49a0*/  @!P3 STG.E.128 desc[UR40][R12.64], R4 ;  /* 0x000000040c00b986 */ /* 0x0023e8000c101d28 */
[----:B--2---:R1:W-:Y:S02]  /*49b0*/  @!P2 STG.E.128 desc[UR40][R12.64+0x20], R8 ;  /* 0x000020080c00a986 */ /* 0x0043e4000c101d28 */
.L_x_12011:
[----:B------:R-:W-:Y:S05]  /*49c0*/  BSYNC B0 ;  /* 0x0000000000007941 */ /* 0x000fea0003800000 */
.L_x_12003:
[----:B-1----:R-:W1:Y:S01]  /*49d0*/  S2R R4, SR_TID.X ;  /* 0x0000000000047919 */ /* 0x002e620000002100 */
[----:B------:R-:W-:Y:S01]  /*49e0*/  @!PT LDS RZ, [RZ] ;  /* 0x00000000fffff984 */ /* 0x000fe20000000800 */
[----:B------:R-:W-:Y:S01]  /*49f0*/  @!PT LDS RZ, [RZ] ;  /* 0x00000000fffff984 */ /* 0x000fe20000000800 */
[----:B------:R-:W-:Y:S01]  /*4a00*/  @!PT LDS RZ, [RZ] ;  /* 0x00000000fffff984 */ /* 0x000fe20000000800 */
[----:B------:R-:W-:Y:S01]  /*4a10*/  @!PT LDS RZ, [RZ] ;  /* 0x00000000fffff984 */ /* 0x000fe20000000800 */
[----:B------:R5:W-:Y:S06]  /*4a20*/  MEMBAR.ALL.CTA ;  /* 0x0000000000007992 */ /* 0x000bec0000008000 */
[----:B-----5:R-:W5:Y:S01]  /*4a30*/  FENCE.VIEW.ASYNC.S ;  /* 0x00000000000073c6 */ /* 0x020f620000000000 */
[----:B------:R-:W-:Y:S05]  /*4a40*/  WARPSYNC.ALL ;  /* 0x0000000000007948 */ /* 0x000fea0003800000 */
[----:B------:R-:W-:Y:S01]  /*4a50*/  BSSY B0, `(.L_x_12026) ;  /* 0x0000009000007945 */ /* 0x000fe20003800000 */
[----:B-1----:R-:W-:Y:S01]  /*4a60*/  LOP3.LUT R4, R4, 0x7f, RZ, 0xc0, !PT ;  /* 0x0000007f04047812 */ /* 0x002fe200078ec0ff */
[----:B-----5:R1:W-:Y:S03]  /*4a70*/  BAR.SYNC.DEFER_BLOCKING R54, 0x80 ;  /* 0x000200360000751d */ /* 0x0203e60000010000 */
[----:B------:R-:W-:-:S13]  /*4a80*/  ISETP.NE.AND P5, PT, R4, RZ, PT ;  /* 0x000000ff0400720c */ /* 0x000fda0003fa5270 */
[----:B------:R-:W-:-:S05]  /*4a90*/  @!P5 VIADD R4, R75, 0x132a0 ;  /* 0x000132a04b04d836 */ /* 0x000fca0000000000 */
[----:B------:R-:W-:-:S04]  /*4aa0*/  @!P5 PRMT R4, RZ, 0x654, R4 ;  /* 0x00000654ff04d816 */ /* 0x000fc80000000004 */
[----:B------:R1:W-:Y:S01]  /*4ab0*/  @!P5 SYNCS.ARRIVE.TRANS64.RED.A1T0 RZ, [R4+URZ], RZ ;  /* 0x000000ff04ffd9a7 */ /* 0x0003e2000810043f */
[----:B------:R-:W-:Y:S05]  /*4ac0*/  @!P0 BRA `(.L_x_12027) ;  /* 0x0000000000048947 */ /* 0x000fea0003800000 */
[----:B------:R-:W-:Y:S01]  /*4ad0*/  BPT.TRAP 0x1 ;  /* 0x000000040000795c */ /* 0x000fe20000300000 */
.L_x_12027:
[----:B------:R-:W-:Y:S05]  /*4ae0*/  BSYNC B0 ;  /* 0x0000000000007941 */ /* 0x000fea0003800000 */
.L_x_12026:
[----:B------:R-:W5:Y:S01]  /*4af0*/  SYNCS.PHASECHK.TRANS64.TRYWAIT P0, [R75+URZ+0x132b0], R76 ;  /* 0x0132b04c4b0075a7 */ /* 0x000f62000800017f */
[----:B------:R-:W-:Y:S04]  /*4b00*/  BSSY B0, `(.L_x_12028) ;  /* 0x0000002000007945 */ /* 0x000fe80003800000 */
[----:B-----5:R-:W-:Y:S05]  /*4b10*/  @!P0 BRA `(.L_x_12029) ;  /* 0x0000015400c48947 */ /* 0x020fea0003800000 */
.L_x_12246:
[----:B------:R-:W-:Y:S05]  /*4b20*/  BSYNC B0 ;  /* 0x0000000000007941 */ /* 0x000fea0003800000 */
.L_x_12028:
        /* <DEDUP_REMOVED lines=19> */
.L_x_12031:
[----:B------:R-:W-:Y:S05]  /*4c60*/  BSYNC B0 ;  /* 0x0000000000007941 */ /* 0x000fea0003800000 */
.L_x_12030:
[----:B-1----:R-:W5:Y:S04]  /*4c70*/  LDL R4, [R1] ;  /* 0x0000000001047983 */ /* 0x002f680000100800 */
[----:B------:R-:W2:Y:S01]  /*4c80*/  LDL.LU R5, [R1+0x4] ;  /* 0x0000040001057983 */ /* 0x000ea20000300800 */
[----:B------:R-:W-:Y:S01]  /*4c90*/  VIADD R17, R17, 0x1 ;  /* 0x0000000111117836 */ /* 0x000fe20000000000 */
[----:B------:R-:W-:Y:S01]  /*4ca0*/  PLOP3.LUT P0, PT, PT, PT, PT, 0x8, 0x0 ;  /* 0x000000000000781c */ /* 0x000fe20003f0e170 */
[----:B0-----:R-:W-:Y:S01]  /*4cb0*/  @!P5 VIADD R75, R75, 0x132c0 ;  /* 0x000132c04b4bd836 */ /* 0x001fe20000000000 */
        /* <DEDUP_REMOVED lines=9> */
[----:B------:R-:W-:Y:S02]  /*4d50*/  SEL R17, R17, RZ, P1 ;  /* 0x000000ff11117207 */ /* 0x000fe40000800000 */
[----:B------:R1:W-:Y:S01]  /*4d60*/  @!P5 SYNCS.ARRIVE.TRANS64.RED.A1T0 RZ, [R75+URZ], RZ ;  /* 0x000000ff4bffd9a7 */ /* 0x0003e2000810043f */
[----:B-----5:R-:W-:Y:S02]  /*4d70*/  LOP3.LUT P6, RZ, R4, 0x2, RZ, 0xc0, !PT ;  /* 0x0000000204ff7812 */ /* 0x020fe400078cc0ff */
[----:B------:R-:W-:-:S04]  /*4d80*/  SEL R4, RZ, 0x1, P1 ;  /* 0x00000001ff047807 */ /* 0x000fc80000800000 */
[----:B--2---:R-:W-:-:S05]  /*4d90*/  LOP3.LUT R5, R5, R4, RZ, 0x3c, !PT ;  /* 0x0000000405057212 */ /* 0x004fca00078e3cff */
[----:B------:R1:W-:Y:S02]  /*4da0*/  STL [R1+0x4], R5 ;  /* 0x0000040501007387 */ /* 0x0003e40000100800 */
[----:B------:R-:W-:Y:S05]  /*4db0*/  @P6 BRA `(.L_x_12032) ;  /* 0xffffffd400206947 */ /* 0x000fea000383ffff */
.L_x_11998:
[----:B0-----:R-:W2:Y:S01]  /*4dc0*/  LDL R8, [R1+0x10] ;  /* 0x0000100001087983 */ /* 0x001ea20000100800 */
[----:B------:R-:W0:Y:S03]  /*4dd0*/  LDC R0, c[0x0][0x428] ;  /* 0x00010a00ff007b82 */ /* 0x000e260000000800 */
[----:B------:R-:W2:Y:S04]  /*4de0*/  LDL R7, [R1+0x1c] ;  /* 0x00001c0001077983 */ /* 0x000ea80000100800 */
[----:B------:R-:W2:Y:S04]  /*4df0*/  LDL R6, [R1+0x14] ;  /* 0x0000140001067983 */ /* 0x000ea80000100800 */
[----:B------:R-:W2:Y:S01]  /*4e00*/  LDL.LU R4, [R1+0x18] ;  /* 0x0000180001047983 */ /* 0x000ea20000300800 */
[----:B------:R-:W-:Y:S01]  /*4e10*/  BSSY B0, `(.L_x_12033) ;  /* 0x0000026000007945 */ /* 0x000fe20003800000 */
[----:B------:R-:W-:Y:S01]  /*4e20*/  PLOP3.LUT P1, PT, PT, PT, PT, 0x80, 0x0 ;  /* 0x000000000000781c */ /* 0x000fe20003f2f070 */
[----:B------:R-:W-:Y:S01]  /*4e30*/  IMAD.MOV.U32 R55, RZ, RZ, RZ ;  /* 0x000000ffff377224 */ /* 0x000fe200078e00ff */
[----:B------:R-:W-:-:S02]  /*4e40*/  CS2R R10, SRZ ;  /* 0x00000000000a7805 */ /* 0x000fc4000001ff00 */
[----:B---3--:R-:W-:Y:S02]  /*4e50*/  CS2R R12, SRZ ;  /* 0x00000000000c7805 */ /* 0x008fe4000001ff00 */
[----:B------:R-:W-:Y:S02]  /*4e60*/  CS2R R14, SRZ ;  /* 0x00000000000e7805 */ /* 0x000fe4000001ff00 */
[----:B------:R-:W-:Y:S02]  /*4e70*/  CS2R R20, SRZ ;  /* 0x0000000000147805 */ /* 0x000fe4000001ff00 */
[----:B----4-:R-:W-:Y:S02]  /*4e80*/  CS2R R24, SRZ ;  /* 0x0000000000187805 */ /* 0x010fe4000001ff00 */
[----:B------:R-:W-:Y:S02]  /*4e90*/  CS2R R32, SRZ ;  /* 0x0000000000207805 */ /* 0x000fe4000001ff00 */
[----:B------:R-:W-:Y:S01]  /*4ea0*/  CS2R R26, SRZ ;  /* 0x00000000001a7805 */ /* 0x000fe2000001ff00 */
[----:B------:R-:W-:Y:S01]  /*4eb0*/  IMAD.MOV.U32 R29, RZ, RZ, RZ ;  /* 0x000000ffff1d7224 */ /* 0x000fe200078e00ff */
[----:B------:R-:W-:-:S02]  /*4ec0*/  CS2R R56, SRZ ;  /* 0x0000000000387805 */ /* 0x000fc4000001ff00 */
[----:B0-----:R-:W-:Y:S02]  /*4ed0*/  ISETP.NE.AND P2, PT, R0, 0x1, PT ;  /* 0x000000010000780c */ /* 0x001fe40003f45270 */
[----:B------:R-:W-:Y:S01]  /*4ee0*/  CS2R R30, SRZ ;  /* 0x00000000001e7805 */ /* 0x000fe2000001ff00 */
[----:B------:R-:W-:Y:S01]  /*4ef0*/  IMAD.MOV.U32 R58, RZ, RZ, RZ ;  /* 0x000000ffff3a7224 */ /* 0x000fe200078e00ff */
[----:B------:R-:W-:Y:S01]  /*4f00*/  CS2R R36, SRZ ;  /* 0x0000000000247805 */ /* 0x000fe2000001ff00 */
[----:B------:R-:W-:Y:S02]  /*4f10*/  IMAD.MOV.U32 R60, RZ, RZ, RZ ;  /* 0x000000ffff3c7224 */ /* 0x000fe400078e00ff */
[----:B------:R-:W-:-:S06]  /*4f20*/  IMAD.MOV.U32 R40, RZ, RZ, RZ ;  /* 0x000000ffff287224 */ /* 0x000fcc00078e00ff */
[----:B------:R-:W0:Y:S08]  /*4f30*/  @P2 LDC R2, c[0x0][0x42c] ;  /* 0x00010b00ff022b82 */ /* 0x000e300000000800 */
[----:B-1----:R-:W1:Y:S01]  /*4f40*/  @P2 LDC R5, c[0x0][0x430] ;  /* 0x00010c00ff052b82 */ /* 0x002e620000000800 */
[----:B--2---:R-:W-:Y:S02]  /*4f50*/  IADD3 R0, R7, 0x15f, -R8 ;  /* 0x0000015f07007810 */ /* 0x004fe40007ffe808 */
[----:B------:R-:W-:-:S03]  /*4f60*/  CS2R R8, SRZ ;  /* 0x0000000000087805 */ /* 0x000fc6000001ff00 */
[----:B------:R-:W-:Y:S01]  /*4f70*/  IMAD R0, R6, 0xc0, R0 ;  /* 0x000000c006007824 */ /* 0x000fe200078e0200 */
[----:B------:R-:W-:Y:S01]  /*4f80*/  CS2R R6, SRZ ;  /* 0x0000000000067805 */ /* 0x000fe2000001ff00 */
[----:B0-----:R-:W-:Y:S01]  /*4f90*/  @P2 IMAD.HI.U32 R2, R4, R2, RZ ;  /* 0x0000000204022227 */ /* 0x001fe200078e00ff */
[----:B------:R-:W-:-:S03]  /*4fa0*/  MOV R34, R4 ;  /* 0x0000000400227202 */ /* 0x000fc60000000f00 */
[----:B------:R-:W-:Y:S01]  /*4fb0*/  IMAD.HI R0, R0, 0x66666667, RZ ;  /* 0x6666666700007827 */ /* 0x000fe200078e02ff */
[----:B-1----:R-:W-:-:S04]  /*4fc0*/  @P2 SHF.R.U32.HI R34, RZ, R5, R2 ;  /* 0x00000005ff222219 */ /* 0x002fc80000011602 */
[----:B------:R-:W-:Y:S01]  /*4fd0*/  SHF.R.U32.HI R3, RZ, 0x1f, R0 ;  /* 0x0000001fff037819 */ /* 0x000fe20000011600 */
[----:B------:R0:W-:Y:S03]  /*4fe0*/  STL [R1+0x18], R34 ;  /* 0x0000182201007387 */ /* 0x0001e60000100800 */
[----:B------:R-:W-:Y:S01]  /*4ff0*/  LEA.HI.SX32 R3, R0, R3, 0x1a ;  /* 0x0000000300037211 */ /* 0x000fe200078fd2ff */
[----:B------:R-:W-:-:S03]  /*5000*/  IMAD.MOV.U32 R0, RZ, RZ, RZ ;  /* 0x000000ffff007224 */ /* 0x000fc600078e00ff */
[----:B------:R-:W-:Y:S02]  /*5010*/  VIMNMX R104, R104, R3, PT ;  /* 0x0000000368687248 */ /* 0x000fe40003fe0100 */
[----:B------:R-:W-:Y:S02]  /*5020*/  CS2R R2, SRZ ;  /* 0x0000000000027805 */ /* 0x000fe4000001ff00 */
[----:B------:R-:W-:Y:S01]  /*5030*/  ISETP.GE.AND P2, PT, R104, 0x1, PT ;  /* 0x000000016800780c */ /* 0x000fe20003f46270 */
[----:B0-----:R-:W-:-:S12]  /*5040*/  @P0 BRA `(.L_x_12034) ;  /* 0x0000000000080947 */ /* 0x001fd80003800000 */
[----:B------:R-:W0:Y:S02]  /*5050*/  FENCE.VIEW.ASYNC.G ;  /* 0x00000000000073c6 */ /* 0x000e240000000100 */
[----:B0-----:R-:W-:Y:S06]  /*5060*/  BAR.ARV 0xc, 0x200 ;  /* 0x0308000000007b1d */ /* 0x001fec0000002000 */
.L_x_12034:
[----:B------:R-:W-:Y:S05]  /*5070*/  BSYNC B0 ;  /* 0x0000000000007941 */ /* 0x000fea0003800000 */
.L_x_12033:
[----:B------:R-:W-:Y:S02]  /*5080*/  IMAD.MOV.U32 R59, RZ, RZ, RZ ;  /* 0x000000ffff3b7224 */ /* 0x000fe400078e00ff */
[----:B------:R-:W-:Y:S01]  /*5090*/  IMAD.MOV.U32 R62, RZ, RZ, RZ ;  /* 0x000000ffff3e7224 */ /* 0x000fe200078e00ff */
[----:B------:R-:W-:Y:S06]  /*50a0*/  @!P2 BRA `(.L_x_12035) ;  /* 0x000000dc0064a947 */ /* 0x000fec0003800000 */
[----:B------:R-:W0:Y:S01]  /*50b0*/  S2R R4, SR_TID.X ;  /* 0x0000000000047919 */ /* 0x000e220000002100 */
[----:B------:R-:W-:Y:S01]  /*50c0*/  VIADD R24, R16, 0xb000 ;  /* 0x0000b00010187836 */ /* 0x000fe20000000000 */
[----:B------:R-:W-:Y:S04]  /*50d0*/  BSSY B6, `(.L_x_12036) ;  /* 0x000001e000067945 */ /* 0x000fe80003800000 */
[----:B------:R-:W-:Y:S02]  /*50e0*/  LOP3.LUT P0, RZ, R24, 0x9f, RZ, 0xc0, !PT ;  /* 0x0000009f18ff7812 */ /* 0x000fe4000780c0ff */
[----:B0-----:R-:W-:-:S04]  /*50f0*/  IADD3 R5, R4, -0x80, RZ ;  /* 0xffffff8004057810 */ /* 0x001fc80007ffe0ff */
        /* <DEDUP_REMOVED lines=27> */
.L_x_12037:
[----:B------:R-:W-:Y:S05]  /*52b0*/  BSYNC B6 ;  /* 0x0000000000067941 */ /* 0x000fea0003800000 */
.L_x_12036:
        /* <DEDUP_REMOVED lines=46> */
[----:B------:R-:W-:-:S04]  /*55a0*/  LOP3.LUT R0, R0, 0xfffffffe, RZ, 0xc0, !PT ;  /* 0xfffffffe00007812 */ /* 0x000fc800078ec0ff */
[----:B------:R-:W-:-:S04]  /*55b0*/  IADD3 R0, R20, -R0, RZ ;  /* 0x8000000014007210 */ /* 0x000fc80007ffe0ff */
[----:B------:R-:W-:-:S04]  /*55c0*/  SHF.L.U32 R3, R0, 0x1f, RZ ;  /* 0x0000001f00037819 */ /* 0x000fc800000006ff */
[----:B------:R0:W1:Y:S03]  /*55d0*/  SYNCS.PHASECHK.TRANS64.TRYWAIT P0, [R16+URZ+0x13200], R3 ;  /* 0x01320003100075a7 */ /* 0x000066000800017f */
[----:B-1----:R-:W-:Y:S05]  /*55e0*/  @!P0 NANOSLEEP.SYNCS 0x989680 ;  /* 0x009896800000895d */ /* 0x002fea0003900000 */
[----:B------:R-:W1:Y:S01]  /*55f0*/  @!P0 SYNCS.PHASECHK.TRANS64 P0, [R16+URZ+0x13200], R3 ;  /* 0x01320003100085a7 */ /* 0x000e62000800007f */
[----:B------:R-:W-:Y:S04]  /*5600*/  BSSY B0, `(.L_x_12039) ;  /* 0x0000006000007945 */ /* 0x000fe80003800000 */
[----:B-1----:R-:W-:Y:S05]  /*5610*/  @P0 BRA `(.L_x_12040) ;  /* 0x0000000000100947 */ /* 0x002fea0003800000 */
.L_x_12041:
[----:B-1----:R1:W2:Y:S02]  /*5620*/  SYNCS.PHASECHK.TRANS64.TRYWAIT P0, [R16+URZ+0x13200], R3 ;  /* 0x01320003100075a7 */ /* 0x0022a4000800017f */
[----:B--2---:R-:W-:Y:S05]  /*5630*/  @!P0 NANOSLEEP.SYNCS 0x989680 ;  /* 0x009896800000895d */ /* 0x004fea0003900000 */
[----:B------:R-:W2:Y:S02]  /*5640*/  @!P0 SYNCS.PHASECHK.TRANS64 P0, [R16+URZ+0x13200], R3 ;  /* 0x01320003100085a7 */ /* 0x000ea4000800007f */
[----:B--2---:R-:W-:Y:S05]  /*5650*/  @!P0 BRA `(.L_x_12041) ;  /* 0xfffffffc00f08947 */ /* 0x004fea000383ffff */
.L_x_12040:
[----:B------:R-:W-:Y:S05]  /*5660*/  BSYNC B0 ;  /* 0x0000000000007941 */ /* 0x000fea0003800000 */
.L_x_12039:
[----:B------:R-:W-:Y:S05]  /*5670*/  BRA `(.L_x_12042) ;  /* 0x0000002c00707947 */ /* 0x000fea0003800000 */
.L_x_12038:
[----:B------:R-:W0:Y:S01]  /*5680*/  S2R R3, SR_TID.X ;  /* 0x0000000000037919 */ /* 0x000e220000002100 */
[----:B------:R-:W-:Y:S01]  /*5690*/  LOP3.LUT P0, RZ, R24, 0x1bf, RZ, 0xc0, !PT ;  /* 0x000001bf18ff7812 */ /* 0x000fe2000780c0ff */
[----:B------:R-:W-:Y:S01]  /*56a0*/  ULDC.64 UR4, c[0x0][0x3d8] ;  /* 0x0000f60000047ab9 */ /* 0x000fe20000000a00 */
[----:B-----5:R-:W-:Y:S01]  /*56b0*/  SHF.R.S32.HI R0, RZ, 0x1f, R28 ;  /* 0x0000001fff007819 */ /* 0x020fe2000001141c */
[----:B------:R-:W-:Y:S01]  /*56c0*/  ULDC.64 UR6, c[0x0][0x3e8] ;  /* 0x0000fa0000067ab9 */ /* 0x000fe20000000a00 */
[C---:B------:R-:W-:Y:S01]  /*56d0*/  IMAD.WIDE.U32 R30, R28.reuse, UR4, RZ ;  /* 0x000000041c1e7c25 */ /* 0x040fe2000f8e00ff */
[----:B------:R-:W-:Y:S03]  /*56e0*/  BSSY B6, `(.L_x_12043) ;  /* 0x000001f000067945 */ /* 0x000fe60003800000 */
[----:B------:R-:W-:-:S04]  /*56f0*/  IMAD.WIDE.U32 R32, R28, UR6, RZ ;  /* 0x000000061c207c25 */ /* 0x000fc8000f8e00ff */
[----:B0-----:R-:W-:Y:S02]  /*5700*/  VIADD R5, R3, 0xffffff80 ;  /* 0xffffff8003057836 */ /* 0x001fe40000000000 */
[----:B------:R-:W-:-:S03]  /*5710*/  IMAD R3, R0, UR4, RZ ;  /* 0x0000000400037c24 */ /* 0x000fc6000f8e02ff */
[----:B------:R-:W-:Y:S01]  /*5720*/  LEA.HI R4, R5, R5, RZ, 0x1 ;  /* 0x0000000505047211 */ /* 0x000fe200078f08ff */
[----:B------:R-:W-:-:S03]  /*5730*/  IMAD R3, R28, UR5, R3 ;  /* 0x000000051c037c24 */ /* 0x000fc6000f8e0203 */
[----:B------:R-:W-:Y:S01]  /*5740*/  LOP3.LUT R4, R4, 0xfffffffe, RZ, 0xc0, !PT ;  /* 0xfffffffe04047812 */ /* 0x000fe200078ec0ff */
[----:B------:R-:W-:-:S04]  /*5750*/  IMAD.IADD R39, R3, 0x1, R31 ;  /* 0x0000000103277824 */ /* 0x000fc800078e021f */
[----:B------:R-:W-:Y:S02]  /*5760*/  IMAD.IADD R4, R5, 0x1, -R4 ;  /* 0x0000000105047824 */ /* 0x000fe400078e0a04 */
[----:B------:R-:W-:Y:S02]  /*5770*/  IMAD R5, R0, UR6, RZ ;  /* 0x0000000600057c24 */ /* 0x000fe4000f8e02ff */
[----:B------:R-:W-:Y:S02]  /*5780*/  IMAD.SHL.U32 R24, R4, 0x8, RZ ;  /* 0x0000000804187824 */ /* 0x000fe400078e00ff */
[----:B------:R-:W-:-:S03]  /*5790*/  IMAD R5, R28, UR7, R5 ;  /* 0x000000071c057c24 */ /* 0x000fc6000f8e0205 */
[----:B------:R-:W-:Y:S01]  /*57a0*/  SHF.R.S32.HI R25, RZ, 0x1f, R24 ;  /* 0x0000001fff197819 */ /* 0x000fe20000011418 */
        /* <DEDUP_REMOVED lines=18> */
.L_x_12044:
[----:B------:R-:W-:Y:S05]  /*58d0*/  BSYNC B6 ;  /* 0x0000000000067941 */ /* 0x000fea0003800000 */
.L_x_12043:
[----:B------:R-:W2:Y:S01]  /*58e0*/  LDL R20, [R1+0x14] ;  /* 0x0000140001147983 */ /* 0x000ea20000100800 */
[----:B------:R-:W0:Y:S01]  /*58f0*/  LDC.64 R10, c[0x0][0x3d8] ;  /* 0x0000f600ff0a7b82 */ /* 0x000e220000000a00 */
[----:B------:R-:W-:Y:S01]  /*5900*/  ULDC.U8 UR4, c[0x0][0x3f0] ;  /* 0x0000fc0000047ab9 */ /* 0x000fe20000000000 */
[----:B------:R-:W-:Y:S01]  /*5910*/  BSSY B0, `(.L_x_12045) ;  /* 0x00002aa000007945 */ /* 0x000fe20003800000 */
[----:B------:R-:W-:-:S05]  /*5920*/  ISETP.NE.AND P0, PT, RZ, UR4, PT ;  /* 0x00000004ff007c0c */ /* 0x000fca000bf05270 */
[----:B------:R-:W1:Y:S01]  /*5930*/  LDC.64 R12, c[0x0][0x3e8] ;  /* 0x0000fa00ff0c7b82 */ /* 0x000e620000000a00 */
[----:B--2---:R-:W-:Y:S01]  /*5940*/  SHF.R.S32.HI R3, RZ, 0x1f, R20 ;  /* 0x0000001fff037819 */ /* 0x004fe20000011414 */
[----:B0-----:R-:W-:-:S04]  /*5950*/  IMAD.WIDE.U32 R6, R20, R10, RZ ;  /* 0x0000000a14067225 */ /* 0x001fc800078e00ff */
[C---:B------:R-:W-:Y:S02]  /*5960*/  IMAD R0, R3.reuse, R10, RZ ;  /* 0x0000000a03007224 */ /* 0x040fe400078e02ff */
[-C--:B-1----:R-:W-:Y:S02]  /*5970*/  IMAD R8, R3, R12.reuse, RZ ;  /* 0x0000000c03087224 */ /* 0x082fe400078e02ff */
        /* <DEDUP_REMOVED lines=19> */
[----:B-1----:R-:W-:Y:S02]  /*5ab0*/  @P1 SHF.R.U32.HI R3, RZ, R9, R8 ;  /* 0x00000009ff031219 */ /* 0x002fe40000011608 */
[----:B------:R-:W-:Y:S02]  /*5ac0*/  CS2R R8, SRZ ;  /* 0x0000000000087805 */ /* 0x000fe4000001ff00 */
[----:B------:R-:W-:Y:S01]  /*5ad0*/  SHF.R.S32.HI R41, RZ, 0x1f, R3 ;  /* 0x0000001fff297819 */ /* 0x000fe20000011403 */
[----:B--2---:R-:W-:Y:S01]  /*5ae0*/  IMAD R0, R20, -0xc0, R21 ;  /* 0xffffff4014007824 */ /* 0x004fe200078e0215 */
[----:B------:R-:W-:-:S04]  /*5af0*/  CS2R R20, SRZ ;  /* 0x0000000000147805 */ /* 0x000fc8000001ff00 */
[----:B------:R-:W-:-:S04]  /*5b00*/  VIMNMX R0, R0, 0xc0, PT ;  /* 0x000000c000007848 */ /* 0x000fc80003fe0100 */
[----:B------:R-:W-:-:S13]  /*5b10*/  ISETP.GE.AND P0, PT, R23, R0, PT ;  /* 0x000000001700720c */ /* 0x000fda0003f06270 */
[----:B------:R-:W-:Y:S05]  /*5b20*/  @P0 BRA `(.L_x_12048) ;  /* 0x0000000000840947 */ /* 0x000fea0003800000 */
[----:B------:R-:W-:Y:S01]  /*5b30*/  SHF.R.S32.HI R40, RZ, 0x1f, R23 ;  /* 0x0000001fff287819 */ /* 0x000fe20000011417 */
[CCC-:B------:R-:W-:Y:S01]  /*5b40*/  IMAD.WIDE.U32 R8, R23.reuse, R10.reuse, R24.reuse ;  /* 0x0000000a17087225 */ /* 0x1c0fe200078e0018 */
[----:B------:R-:W-:Y:S01]  /*5b50*/  ULDC UR4, c[0x0][0x3d4] ;  /* 0x0000f50000047ab9 */ /* 0x000fe20000000800 */
[----:B------:R-:W-:Y:S01]  /*5b60*/  ULDC.64 UR6, c[0x0][0x3c8] ;  /* 0x0000f20000067ab9 */ /* 0x000fe20000000a00 */
[----:B------:R-:W-:Y:S01]  /*5b70*/  ISETP.GE.AND P3, PT, R24, UR4, PT ;  /* 0x0000000418007c0c */ /* 0x000fe2000bf66270 */
[----:B------:R-:W-:Y:S01]  /*5b80*/  IMAD R0, R40, R10, RZ ;  /* 0x0000000a28007224 */ /* 0x000fe200078e02ff */
[----:B------:R-:W-:Y:S01]  /*5b90*/  IADD3 R30, P1, R8, R30, RZ ;  /* 0x0000001e081e7210 */ /* 0x000fe20007f3e0ff */
[-C--:B------:R-:W-:Y:S01]  /*5ba0*/  IMAD R26, R40, R12.reuse, RZ ;  /* 0x0000000c281a7224 */ /* 0x080fe200078e02ff */
[----:B------:R-:W-:Y:S01]  /*5bb0*/  CS2R R34, SRZ ;  /* 0x0000000000227805 */ /* 0x000fe2000001ff00 */
[----:B------:R-:W-:-:S04]  /*5bc0*/  IMAD.WIDE.U32 R20, R23, R12, R24 ;  /* 0x0000000c17147225 */ /* 0x000fc800078e0018 */
        /* <DEDUP_REMOVED lines=10> */
[----:B------:R-:W-:Y:S02]  /*5c70*/  ULDC.64 UR4, c[0x0][0x3e0] ;  /* 0x0000f80000047ab9 */ /* 0x000fe40000000a00 */
[----:B------:R-:W-:Y:S01]  /*5c80*/  IMAD.WIDE.U32 R4, R4, 0xc0, R32 ;  /* 0x000000c004047825 */ /* 0x000fe200078e0020 */
[----:B------:R-:W-:-:S03]  /*5c90*/  IADD3 R6, P1, R6, UR6, RZ ;  /* 0x0000000606067c10 */ /* 0x000fc6000ff3e0ff */
        /* <DEDUP_REMOVED lines=9> */
[----:B------:R0:W5:Y:S02]  /*5d30*/  @!P4 LDG.E.64 R20, desc[UR40][R4.64+0x10] ;  /* 0x000010280414c981 */ /* 0x000164000c1e1b00 */
.L_x_12048:
[----:B------:R-:W-:Y:S05]  /*5d40*/  BSYNC B1 ;  /* 0x0000000000017941 */ /* 0x000fea0003800000 */
.L_x_12047:
[----:B0-----:R-:W2:Y:S01]  /*5d50*/  LDL R7, [R1+0x54] ;  /* 0x0000540001077983 */ /* 0x001ea20000100800 */
[-C--:B------:R-:W-:Y:S01]  /*5d60*/  IMAD.WIDE.U32 R4, R3, R10.reuse, R38 ;  /* 0x0000000a03047225 */ /* 0x080fe200078e0026 */
        /* <DEDUP_REMOVED lines=17> */
.L_x_12249:
[----:B------:R-:W-:-:S03]  /*5e80*/  UMOV UR4, 0xffffffff ;  /* 0xffffffff00047882 */ /* 0x000fc60000000000 */
[----:B------:R-:W-:Y:S05]  /*5e90*/  BRA.DIV UR4, `(.L_x_12050) ;  /* 0x00000146041c7947 */ /* 0x000fea000b800000 */
.L_x_12252:
[----:B------:R-:W-:-:S03]  /*5ea0*/  UMOV UR4, 0xffffffff ;  /* 0xffffffff00047882 */ /* 0x000fc60000000000 */
[----:B------:R-:W-:Y:S05]  /*5eb0*/  BRA.DIV UR4, `(.L_x_12051) ;  /* 0x00000146043c7947 */ /* 0x000fea000b800000 */
.L_x_12255:
[----:B------:R-:W-:-:S03]  /*5ec0*/  UMOV UR4, 0xffffffff ;  /* 0xffffffff00047882 */ /* 0x000fc60000000000 */
[----:B------:R-:W-:Y:S05]  /*5ed0*/  BRA.DIV UR4, `(.L_x_12052) ;  /* 0x00000146045c7947 */ /* 0x000fea000b800000 */
.L_x_12258:
[----:B------:R-:W0:Y:S01]  /*5ee0*/  SYNCS.PHASECHK.TRANS64.TRYWAIT P1, [R16+URZ+0x13200], R5 ;  /* 0x01320005100075a7 */ /* 0x000e22000802017f */
[----:B------:R-:W-:Y:S04]  /*5ef0*/  BSSY B1, `(.L_x_12053) ;  /* 0x0000002000017945 */ /* 0x000fe80003800000 */
[----:B0-----:R-:W-:Y:S05]  /*5f00*/  @!P1 BRA `(.L_x_12054) ;  /* 0x0000014400789947 */ /* 0x001fea0003800000 */
.L_x_12259:
[----:B------:R-:W-:Y:S05]  /*5f10*/  BSYNC B1 ;  /* 0x0000000000017941 */ /* 0x000fea0003800000 */
.L_x_12053:
        /* <DEDUP_REMOVED lines=127> */
.L_x_12057:
[----:B------:R-:W-:Y:S05]  /*6710*/  BSYNC B1 ;  /* 0x0000000000017941 */ /* 0x000fea0003800000 */
.L_x_12056:
        /* <DEDUP_REMOVED lines=10> */
[----:B------:R-:W-:Y:S02]  /*67c0*/  SHF.R.U32.HI R10, RZ, 0x8, R8 ;  /* 0x00000008ff0a7819 */ /* 0x000fe40000011608 */
[----:B------:R-:W-:Y:S02]  /*67d0*/  LOP3.LUT R15, R13, 0xff, RZ, 0xc0, !PT ;  /* 0x000000ff0d0f7812 */ /* 0x000fe400078ec0ff */
        /* <DEDUP_REMOVED lines=13> */
[----:B------:R-:W-:-:S02]  /*68b0*/  LOP3.LUT R25, R25, 0xff000000, R21, 0xf8, !PT ;  /* 0xff00000019197812 */ /* 0x000fc400078ef815 */
[----:B------:R-:W-:Y:S02]  /*68c0*/  LOP3.LUT R13, R13, 0xff000000, R9, 0xf8, !PT ;  /* 0xff0000000d0d7812 */ /* 0x000fe400078ef809 */
[----:B------:R-:W-:Y:S02]  /*68d0*/  PRMT R15, R14, 0x7054, R15 ;  /* 0x000070540e0f7816 */ /* 0x000fe4000000000f */
[----:B------:R-:W-:Y:S02]  /*68e0*/  F2FP.F16.E4M3.UNPACK_B R21, R25 ;  /* 0x00000019ff15723e */ /* 0x000fe400020006ff */
[----:B------:R-:W-:Y:S02]  /*68f0*/  F2FP.F16.E4M3.UNPACK_B R14, R13 ;  /* 0x0000000dff0e723e */ /* 0x000fe400020006ff */
[----:B------:R-:W-:Y:S01]  /*6900*/  LOP3.LUT R20, R15, 0xff000000, R20, 0xf8, !PT ;  /* 0xff0000000f147812 */ /* 0x000fe200078ef814 */
[--C-:B------:R-:W-:Y:S01]  /*6910*/  HADD2.F32 R24, -RZ, R21.reuse.H1_H1 ;  /* 0x30000015ff187230 */ /* 0x100fe20000004100 */
[----:B------:R-:W-:Y:S01]  /*6920*/  F2FP.F16.E4M3.UNPACK_B R25, R25.H1 ;  /* 0x00000019ff19723e */ /* 0x000fe200030006ff */
[----:B------:R-:W-:Y:S01]  /*6930*/  HADD2.F32 R15, -RZ, R14.H1_H1 ;  /* 0x3000000eff0f7230 */ /* 0x000fe20000004100 */
[----:B------:R-:W-:Y:S01]  /*6940*/  F2FP.F16.E4M3.UNPACK_B R13, R13.H1 ;  /* 0x0000000dff0d723e */ /* 0x000fe200030006ff */
[----:B------:R-:W-:-:S02]  /*6950*/  HADD2.F32 R21, -RZ, R21.H0_H0 ;  /* 0x20000015ff157230 */ /* 0x000fc40000004100 */
[----:B------:R-:W-:Y:S01]  /*6960*/  HADD2.F32 R14, -RZ, R14.H0_H0 ;  /* 0x2000000eff0e7230 */ /* 0x000fe20000004100 */
[----:B--2---:R-:W-:Y:S02]  /*6970*/  LOP3.LUT P0, RZ, R0, 0x2, RZ, 0xc0, !PT ;  /* 0x0000000200ff7812 */ /* 0x004fe4000780c0ff */
[----:B------:R-:W-:-:S11]  /*6980*/  IADD3 R0, R3, 0x20, RZ ;  /* 0x0000002003007810 */ /* 0x000fd60007ffe0ff */
[----:B------:R-:W-:Y:S01]  /*6990*/  @P0 VIADD R0, R3, 0xffffffe0 ;  /* 0xffffffe003000836 */ /* 0x000fe20000000000 */
[----:B------:R-:W-:-:S04]  /*69a0*/  LOP3.LUT R3, R8, 0xff, RZ, 0xc0, !PT ;  /* 0x000000ff08037812 */ /* 0x000fc800078ec0ff */
[----:B0-----:R-:W0:Y:S01]  /*69b0*/  LDS.128 R4, [R0+0xb000] ;  /* 0x00b0000000047984 */ /* 0x001e220000000c00 */
[----:B------:R-:W-:Y:S02]  /*69c0*/  PRMT R10, R10, 0x7604, R3 ;  /* 0x000076040a0a7816 */ /* 0x000fe40000000003 */
[----:B------:R-:W-:-:S04]  /*69d0*/  SHF.R.U32.HI R3, RZ, 0x10, R8 ;  /* 0x00000010ff037819 */ /* 0x000fc80000011608 */
[----:B------:R-:W-:-:S04]  /*69e0*/  LOP3.LUT R3, R3, 0xff, RZ, 0xc0, !PT ;  /* 0x000000ff03037812 */ /* 0x000fc800078ec0ff */
[----:B------:R-:W-:-:S04]  /*69f0*/  PRMT R11, R3, 0x7054, R10 ;  /* 0x00007054030b7816 */ /* 0x000fc8000000000a */
[----:B------:R-:W-:Y:S02]  /*6a00*/  LOP3.LUT R12, R11, 0xff000000, R8, 0xf8, !PT ;  /* 0xff0000000b0c7812 */ /* 0x000fe400078ef808 */
[-C--:B0-----:R-:W-:Y:S02]  /*6a10*/  F2FP.F16.E4M3.UNPACK_B R3, R6.reuse.H1 ;  /* 0x00000006ff03723e */ /* 0x081fe400030006ff */
        /* <DEDUP_REMOVED lines=81> */
.L_x_12046:
[----:B------:R-:W2:Y:S01]  /*6f30*/  LDL R3, [R1+0x10] ;  /* 0x0000100001037983 */ /* 0x000ea20000100800 */
[----:B------:R-:W-:Y:S01]  /*6f40*/  SHF.R.S32.HI R20, RZ, 0x1f, R23 ;  /* 0x0000001fff147819 */ /* 0x000fe20000011417 */
[----:B------:R-:W0:Y:S02]  /*6f50*/  LDC R41, c[0x0][0x3d4] ;  /* 0x0000f500ff297b82 */ /* 0x000e240000000800 */
[----:B------:R-:W2:Y:S01]  /*6f60*/  LDL R35, [R1+0x14] ;  /* 0x0000140001237983 */ /* 0x000ea20000100800 */
[----:B------:R-:W-:-:S03]  /*6f70*/  SHF.R.S32.HI R9, RZ, 0x1f, R18 ;  /* 0x0000001fff097819 */ /* 0x000fc60000011412 */
[----:B------:R-:W3:Y:S01]  /*6f80*/  LDL R34, [R1+0x54] ;  /* 0x0000540001227983 */ /* 0x000ee20000100800 */
[----:B------:R-:W-:Y:S01]  /*6f90*/  IMAD.MOV.U32 R8, RZ, RZ, R18 ;  /* 0x000000ffff087224 */ /* 0x000fe200078e0012 */
[----:B------:R-:W-:Y:S01]  /*6fa0*/  ULDC.64 UR4, c[0x0][0x3c8] ;  /* 0x0000f20000047ab9 */ /* 0x000fe20000000a00 */
[-C--:B------:R-:W-:Y:S01]  /*6fb0*/  IMAD R0, R20, R10.reuse, RZ ;  /* 0x0000000a14007224 */ /* 0x080fe200078e02ff */
[----:B------:R-:W-:Y:S01]  /*6fc0*/  ULDC.64 UR6, c[0x0][0x3e0] ;  /* 0x0000f80000067ab9 */ /* 0x000fe20000000a00 */
        /* <DEDUP_REMOVED lines=8> */
[----:B------:R-:W1:Y:S01]  /*7050*/  LDC R0, c[0x0][0x428] ;  /* 0x00010a00ff007b82 */ /* 0x000e620000000800 */
        /* <DEDUP_REMOVED lines=10> */
[----:B------:R-:W-:-:S02]  /*7100*/  IMAD.MOV.U32 R38, RZ, RZ, R30 ;  /* 0x000000ffff267224 */ /* 0x000fc400078e001e */
[----:B------:R-:W-:Y:S02]  /*7110*/  IMAD.MOV.U32 R36, RZ, RZ, R32 ;  /* 0x000000ffff247224 */ /* 0x000fe400078e0020 */
[----:B--2---:R-:W-:-:S05]  /*7120*/  IMAD R3, R35, -0xc0, R3 ;  /* 0xffffff4023037824 */ /* 0x004fca00078e0203 */
[----:B------:R-:W-:-:S04]  /*7130*/  VIMNMX R20, R3, 0xc0, PT ;  /* 0x000000c003147848 */ /* 0x000fc80003fe0100 */
[----:B------:R-:W-:Y:S01]  /*7140*/  ISETP.GE.AND P0, PT, R23, R20, PT ;  /* 0x000000141700720c */ /* 0x000fe20003f06270 */
[----:B------:R-:W-:-:S03]  /*7150*/  IMAD R3, R28, 0xc0, RZ ;  /* 0x000000c01c037824 */ /* 0x000fc600078e02ff */
[----:B0-----:R-:W-:Y:S02]  /*7160*/  ISETP.GE.OR P0, PT, R18, R41, P0 ;  /* 0x000000291200720c */ /* 0x001fe40000706670 */
[----:B------:R-:W-:Y:S02]  /*7170*/  IADD3.X R9, R3, UR5, R7, P1, !PT ;  /* 0x0000000503097c10 */ /* 0x000fe40008ffe407 */
[----:B------:R-:W-:-:S09]  /*7180*/  CS2R R6, SRZ ;  /* 0x0000000000067805 */ /* 0x000fd2000001ff00 */
[----:B------:R0:W5:Y:S04]  /*7190*/  @!P0 LDG.E.128 R4, desc[UR40][R8.64] ;  /* 0x0000002808048981 */ /* 0x000168000c1e1d00 */
[----:B------:R2:W5:Y:S01]  /*71a0*/  @!P0 LDG.E.128 R24, desc[UR40][R14.64] ;  /* 0x000000280e188981 */ /* 0x000562000c1e1d00 */
[----:B-1----:R-:W-:-:S13]  /*71b0*/  ISETP.NE.AND P0, PT, R0, 0x1, PT ;  /* 0x000000010000780c */ /* 0x002fda0003f05270 */
[----:B------:R-:W1:Y:S08]  /*71c0*/  @P0 LDC R0, c[0x0][0x42c] ;  /* 0x00010b00ff000b82 */ /* 0x000e700000000800 */
[----:B------:R-:W4:Y:S01]  /*71d0*/  @P0 LDC R21, c[0x0][0x430] ;  /* 0x00010c00ff150b82 */ /* 0x000f220000000800 */
[----:B------:R-:W-:-:S04]  /*71e0*/  IMAD R3, R35, 0xc0, R23 ;  /* 0x000000c023037824 */ /* 0x000fc800078e0217 */
[----:B-1----:R-:W-:-:S05]  /*71f0*/  @P0 IMAD.HI.U32 R0, R3, R0, RZ ;  /* 0x0000000003000227 */ /* 0x002fca00078e00ff */
[----:B----4-:R-:W-:-:S04]  /*7200*/  @P0 SHF.R.U32.HI R3, RZ, R21, R0 ;  /* 0x00000015ff030219 */ /* 0x010fc80000011600 */
[----:B------:R-:W-:Y:S01]  /*7210*/  SHF.R.S32.HI R21, RZ, 0x1f, R3 ;  /* 0x0000001fff157819 */ /* 0x000fe20000011403 */
[----:B0-----:R-:W-:-:S04]  /*7220*/  IMAD.WIDE.U32 R8, R3, R10, R38 ;  /* 0x0000000a03087225 */ /* 0x001fc800078e0026 */
[C---:B------:R-:W-:Y:S02]  /*7230*/  IMAD R10, R21.reuse, R10, RZ ;  /* 0x0000000a150a7224 */ /* 0x040fe400078e02ff */
[-C--:B------:R-:W-:Y:S02]  /*7240*/  IMAD R0, R21, R12.reuse, RZ ;  /* 0x0000000c15007224 */ /* 0x080fe400078e02ff */
[----:B--2---:R-:W-:Y:S01]  /*7250*/  IMAD.WIDE.U32 R14, R3, R12, R36 ;  /* 0x0000000c030e7225 */ /* 0x004fe200078e0024 */
[----:B------:R-:W-:-:S03]  /*7260*/  IADD3 R8, P0, R8, UR4, RZ ;  /* 0x0000000408087c10 */ /* 0x000fc6000ff1e0ff */
[C---:B------:R-:W-:Y:S02]  /*7270*/  IMAD R11, R3.reuse, R11, R10 ;  /* 0x0000000b030b7224 */ /* 0x040fe400078e020a */
[----:B------:R-:W-:Y:S01]  /*7280*/  IMAD R3, R3, R13, R0 ;  /* 0x0000000d03037224 */ /* 0x000fe200078e0200 */
[----:B------:R-:W-:Y:S01]  /*7290*/  IADD3 R0, P1, R14, UR6, RZ ;  /* 0x000000060e007c10 */ /* 0x000fe2000ff3e0ff */
[----:B------:R-:W-:Y:S01]  /*72a0*/  UMOV UR4, 0xffffffff ;  /* 0xffffffff00047882 */ /* 0x000fe20000000000 */
[----:B------:R-:W-:Y:S02]  /*72b0*/  IADD3.X R13, R9, UR5, R11, P0, !PT ;  /* 0x00000005090d7c10 */ /* 0x000fe400087fe40b */
[----:B------:R-:W-:Y:S02]  /*72c0*/  IADD3.X R3, R15, UR7, R3, P1, !PT ;  /* 0x000000070f037c10 */ /* 0x000fe40008ffe403 */
[----:B---3--:R-:W-:Y:S01]  /*72d0*/  LEA.HI R9, R34, R34, RZ, 0x1 ;  /* 0x0000002222097211 */ /* 0x008fe200078f08ff */
[----:B------:R-:W-:Y:S06]  /*72e0*/  BRA.DIV UR4, `(.L_x_12058) ;  /* 0x0000013204947947 */ /* 0x000fec000b800000 */
.L_x_12262:
[----:B------:R-:W-:Y:S01]  /*72f0*/  UMOV UR4, 0xffffffff ;  /* 0xffffffff00047882 */ /* 0x000fe20000000000 */
[----:B------:R-:W-:Y:S02]  /*7300*/  LOP3.LUT R9, R9, 0xfffffffe, RZ, 0xc0, !PT ;  /* 0xfffffffe09097812 */ /* 0x000fe400078ec0ff */
[----:B------:R-:W-:Y:S05]  /*7310*/  BRA.DIV UR4, `(.L_x_12059) ;  /* 0x0000013204ac7947 */ /* 0x000fea000b800000 */
.L_x_12265:
[----:B------:R-:W-:Y:S01]  /*7320*/  UMOV UR4, 0xffffffff ;  /* 0xffffffff00047882 */ /* 0x000fe20000000000 */
[----:B------:R-:W-:Y:S02]  /*7330*/  IMAD.IADD R9, R34, 0x1, -R9 ;  /* 0x0000000122097824 */ /* 0x000fe400078e0a09 */
[----:B------:R-:W-:Y:S05]  /*7340*/  BRA.DIV UR4, `(.L_x_12060) ;  /* 0x0000013204c87947 */ /* 0x000fea000b800000 */
.L_x_12268:
[----:B------:R-:W-:Y:S01]  /*7350*/  UMOV UR4, 0xffffffff ;  /* 0xffffffff00047882 */ /* 0x000fe20000000000 */
[----:B------:R-:W-:Y:S02]  /*7360*/  SHF.L.U32 R3, R9, 0x1f, RZ ;  /* 0x0000001f09037819 */ /* 0x000fe400000006ff */
[----:B------:R-:W-:Y:S05]  /*7370*/  BRA.DIV UR4, `(.L_x_12061) ;  /* 0x0000013204e47947 */ /* 0x000fea000b800000 */
.L_x_12271:
[----:B------:R-:W0:Y:S01]  /*7380*/  SYNCS.PHASECHK.TRANS64.TRYWAIT P1, [R16+URZ+0x13200], R3 ;  /* 0x01320003100075a7 */ /* 0x000e22000802017f */
[----:B------:R-:W-:Y:S01]  /*7390*/  ISETP.GE.AND P0, PT, R18, R41, PT ;  /* 0x000000291200720c */ /* 0x000fe20003f06270 */
[----:B------:R-:W-:Y:S03]  /*73a0*/  BSSY B1, `(.L_x_12062) ;  /* 0x0000003000017945 */ /* 0x000fe60003800000 */
[----:B------:R-:W-:Y:S01]  /*73b0*/  ISETP.GE.OR P0, PT, R23, R20, P0 ;  /* 0x000000141700720c */ /* 0x000fe20000706670 */
[----:B0-----:R-:W-:-:S12]  /*73c0*/  @!P1 BRA `(.L_x_12063) ;  /* 0x0000013000f89947 */ /* 0x001fd80003800000 */
.L_x_12272:
[----:B------:R-:W-:Y:S05]  /*73d0*/  BSYNC B1 ;  /* 0x0000000000017941 */ /* 0x000fea0003800000 */
.L_x_12062:
[----:B------:R-:W-:Y:S05]  /*73e0*/  @P0 BRA `(.L_x_12055) ;  /* 0x0000000c00f00947 */ /* 0x000fea0003800000 */
[----:B------:R-:W2:Y:S04]  /*73f0*/  LDL R15, [R1+0x24] ;  /* 0x00002400010f7983 */ /* 0x000ea80000100800 */
[----:B------:R-:W3:Y:S04]  /*7400*/  LDL R36, [R1+0x28] ;  /* 0x0000280001247983 */ /* 0x000ee80000100800 */
[----:B------:R-:W4:Y:S04]  /*7410*/  LDL R32, [R1+0x2c] ;  /* 0x00002c0001207983 */ /* 0x000f280000100800 */
[----:B------:R-:W4:Y:S01]  /*7420*/  LDL R51, [R1+0x64] ;  /* 0x0000640001337983 */ /* 0x000f220000100800 */
[----:B0----5:R-:W-:-:S02]  /*7430*/  SHF.R.U32.HI R3, RZ, 0x8, R4 ;  /* 0x00000008ff037819 */ /* 0x021fc40000011604 */
[----:B------:R-:W-:Y:S02]  /*7440*/  LOP3.LUT R0, R4, 0xff, RZ, 0xc0, !PT ;  /* 0x000000ff04007812 */ /* 0x000fe400078ec0ff */
[----:B------:R-:W-:Y:S02]  /*7450*/  LOP3.LUT R3, R3, 0xff, RZ, 0xc0, !PT ;  /* 0x000000ff03037812 */ /* 0x000fe400078ec0ff */
[----:B------:R-:W-:Y:S02]  /*7460*/  SHF.R.U32.HI R9, RZ, 0x8, R6 ;  /* 0x00000008ff097819 */ /* 0x000fe40000011606 */
        /* <DEDUP_REMOVED lines=24> */
[----:B------:R-:W-:Y:S02]  /*75f0*/  LOP3.LUT R21, R27, 0xff, RZ, 0xc0, !PT ;  /* 0x000000ff1b157812 */ /* 0x000fe400078ec0ff */
[----:B------:R-:W-:-:S04]  /*7600*/  LOP3.LUT R30, R30, 0xff, RZ, 0xc0, !PT ;  /* 0x000000ff1e1e7812 */ /* 0x000fc800078ec0ff */
[----:B------:R-:W-:Y:S02]  /*7610*/  PRMT R41, R30, 0x7604, R21 ;  /* 0x000076041e297816 */ /* 0x000fe40000000015 */
        /* <DEDUP_REMOVED lines=10> */
[----:B------:R-:W-:-:S02]  /*76c0*/  LOP3.LUT R30, R30, 0xff, RZ, 0xc0, !PT ;  /* 0x000000ff1e1e7812 */ /* 0x000fc400078ec0ff */
[----:B------:R-:W-:Y:S02]  /*76d0*/  LOP3.LUT R28, R21, 0xff000000, R5, 0xf8, !PT ;  /* 0xff000000151c7812 */ /* 0x000fe400078ef805 */
[----:B--2---:R-:W-:Y:S02]  /*76e0*/  LOP3.LUT R0, R15, 0x30, R0, 0xf8, !PT ;  /* 0x000000300f007812 */ /* 0x004fe400078ef800 */
[----:B------:R-:W-:Y:S02]  /*76f0*/  LOP3.LUT R15, R3, 0xff, RZ, 0xc0, !PT ;  /* 0x000000ff030f7812 */ /* 0x000fe400078ec0ff */
[----:B---3--:R-:W-:Y:S02]  /*7700*/  LOP3.LUT R3, R0, R36, RZ, 0x3c, !PT ;  /* 0x0000002400037212 */ /* 0x008fe400078e3cff */
[----:B------:R-:W-:Y:S02]  /*7710*/  PRMT R39, R15, 0x7604, R14 ;  /* 0x000076040f277816 */ /* 0x000fe4000000000e */
[----:B----4-:R-:W-:-:S02]  /*7720*/  IADD3 R0, R16, R32, R3 ;  /* 0x0000002010007210 */ /* 0x010fc40007ffe003 */
[----:B------:R-:W-:Y:S01]  /*7730*/  SHF.R.U32.HI R3, RZ, 0x10, R4 ;  /* 0x00000010ff037819 */ /* 0x000fe20000011604 */
[----:B------:R-:W0:Y:S01]  /*7740*/  LDS.128 R8, [R51+0xb000] ;  /* 0x00b0000033087984 */ /* 0x000e220000000c00 */
[----:B------:R-:W-:Y:S02]  /*7750*/  SHF.R.U32.HI R32, RZ, 0x10, R7 ;  /* 0x00000010ff207819 */ /* 0x000fe40000011607 */
[----:B------:R-:W-:Y:S01]  /*7760*/  LOP3.LUT R3, R3, 0xff, RZ, 0xc0, !PT ;  /* 0x000000ff03037812 */ /* 0x000fe200078ec0ff */
[----:B------:R-:W1:Y:S01]  /*7770*/  LDS.128 R12, [R0+0xb000] ;  /* 0x00b00000000c7984 */ /* 0x000e620000000c00 */
[----:B------:R-:W-:Y:S02]  /*7780*/  LOP3.LUT R32, R32, 0xff, RZ, 0xc0, !PT ;  /* 0x000000ff20207812 */ /* 0x000fe400078ec0ff */
[----:B------:R-:W-:Y:S02]  /*7790*/  PRMT R3, R3, 0x7054, R20 ;  /* 0x0000705403037816 */ /* 0x000fe40000000014 */
[----:B------:R-:W-:-:S02]  /*77a0*/  SHF.R.U32.HI R20, RZ, 0x10, R24 ;  /* 0x00000010ff147819 */ /* 0x000fc40000011618 */
[----:B------:R-:W-:Y:S02]  /*77b0*/  PRMT R33, R32, 0x7054, R33 ;  /* 0x0000705420217816 */ /* 0x000fe40000000021 */
[----:B------:R-:W-:Y:S02]  /*77c0*/  LOP3.LUT R20, R20, 0xff, RZ, 0xc0, !PT ;  /* 0x000000ff14147812 */ /* 0x000fe400078ec0ff */
[----:B------:R-:W-:Y:S02]  /*77d0*/  SHF.R.U32.HI R32, RZ, 0x10, R27 ;  /* 0x00000010ff207819 */ /* 0x000fe4000001161b */
[----:B------:R-:W-:Y:S02]  /*77e0*/  PRMT R35, R20, 0x7054, R35 ;  /* 0x0000705414237816 */ /* 0x000fe40000000023 */
[----:B------:R-:W-:Y:S02]  /*77f0*/  LOP3.LUT R32, R32, 0xff, RZ, 0xc0, !PT ;  /* 0x000000ff20207812 */ /* 0x000fe400078ec0ff */
[----:B------:R-:W-:-:S02]  /*7800*/  LOP3.LUT R20, R3, 0xff000000, R4, 0xf8, !PT ;  /* 0xff00000003147812 */ /* 0x000fc400078ef804 */
[----:B------:R-:W-:Y:S02]  /*7810*/  LOP3.LUT R3, R31, 0xff000000, R6, 0xf8, !PT ;  /* 0xff0000001f037812 */ /* 0x000fe400078ef806 */
[----:B------:R-:W-:Y:S02]  /*7820*/  LOP3.LUT R31, R37, 0xff000000, R25, 0xf8, !PT ;  /* 0xff000000251f7812 */ /* 0x000fe400078ef819 */
[----:B------:R-:W-:Y:S02]  /*7830*/  PRMT R41, R32, 0x7054, R41 ;  /* 0x0000705420297816 */ /* 0x000fe40000000029 */
[----:B------:R-:W-:Y:S02]  /*7840*/  PRMT R39, R30, 0x7054, R39 ;  /* 0x000070541e277816 */ /* 0x000fe40000000027 */
[----:B------:R-:W-:Y:S02]  /*7850*/  LOP3.LUT R24, R35, 0xff000000, R24, 0xf8, !PT ;  /* 0xff00000023187812 */ /* 0x000fe400078ef818 */
[----:B------:R-:W-:-:S02]  /*7860*/  F2FP.F16.E4M3.UNPACK_B R34, R31 ;  /* 0x0000001fff22723e */ /* 0x000fc400020006ff */
[----:B------:R-:W-:Y:S02]  /*7870*/  LOP3.LUT R5, R39, 0xff000000, R26, 0xf8, !PT ;  /* 0xff00000027057812 */ /* 0x000fe400078ef81a */
[----:B------:R-:W-:Y:S01]  /*7880*/  LOP3.LUT R41, R41, 0xff000000, R27, 0xf8, !PT ;  /* 0xff00000029297812 */ /* 0x000fe200078ef81b */
[----:B------:R-:W-:Y:S01]  /*7890*/  HADD2.F32 R39, -RZ, R34.H0_H0 ;  /* 0x20000022ff277230 */ /* 0x000fe20000004100 */
[----:B------:R-:W-:Y:S02]  /*78a0*/  LOP3.LUT R36, R33, 0xff000000, R7, 0xf8, !PT ;  /* 0xff00000021247812 */ /* 0x000fe400078ef807 */
[-C--:B0-----:R-:W-:Y:S02]  /*78b0*/  F2FP.F16.E4M3.UNPACK_B R21, R8.reuse ;  /* 0x00000008ff15723e */ /* 0x081fe400020006ff */
[----:B------:R-:W-:Y:S02]  /*78c0*/  F2FP.F16.E4M3.UNPACK_B R32, R8.H1 ;  /* 0x00000008ff20723e */ /* 0x000fe400030006ff */
[----:B------:R-:W-:-:S02]  /*78d0*/  F2FP.F16.E4M3.UNPACK_B R30, R11 ;  /* 0x0000000bff1e723e */ /* 0x000fc400020006ff */
[----:B------:R-:W-:Y:S02]  /*78e0*/  F2FP.F16.E4M3.UNPACK_B R35, R11.H1 ;  /* 0x0000000bff23723e */ /* 0x000fe400030006ff */
[----:B-1----:R-:W-:Y:S02]  /*78f0*/  F2FP.F16.E4M3.UNPACK_B R8, R13 ;  /* 0x0000000dff08723e */ /* 0x002fe400020006ff */
[----:B------:R-:W-:Y:S02]  /*7900*/  F2FP.F16.E4M3.UNPACK_B R11, R28 ;  /* 0x0000001cff0b723e */ /* 0x000fe400020006ff */
[----:B------:R-:W-:Y:S01]  /*7910*/  F2FP.F16.E4M3.UNPACK_B R25, R9 ;  /* 0x00000009ff19723e */ /* 0x000fe200020006ff */
[--C-:B------:R-:W-:Y:S01]  /*7920*/  HADD2.F32 R6, -RZ, R8.reuse.H0_H0 ;  /* 0x20000008ff067230 */ /* 0x100fe20000004100 */
[----:B------:R-:W-:Y:S01]  /*7930*/  F2FP.F16.E4M3.UNPACK_B R27, R13.H1 ;  /* 0x0000000dff1b723e */ /* 0x000fe200030006ff */
[----:B------:R-:W-:Y:S01]  /*7940*/  HADD2.F32 R13, -RZ, R11.H0_H0 ;  /* 0x2000000bff0d7230 */ /* 0x000fe20000004100 */
[----:B------:R-:W-:Y:S01]  /*7950*/  F2FP.F16.E4M3.UNPACK_B R26, R9.H1 ;  /* 0x00000009ff1a723e */ /* 0x000fe200030006ff */
[--C-:B------:R-:W-:Y:S01]  /*7960*/  HADD2.F32 R9, -RZ, R25.reuse.H0_H0 ;  /* 0x20000019ff097230 */ /* 0x100fe20000004100 */
[-C--:B------:R-:W-:Y:S01]  /*7970*/  F2FP.F16.E4M3.UNPACK_B R33, R15.reuse ;  /* 0x0000000fff21723e */ /* 0x080fe200020006ff */
[----:B------:R-:W-:Y:S01]  /*7980*/  HADD2.F32 R8, -RZ, R8.H1_H1 ;  /* 0x30000008ff087230 */ /* 0x000fe20000004100 */
[----:B------:R-:W-:Y:S01]  /*7990*/  F2FP.F16.E4M3.UNPACK_B R38, R15.H1 ;  /* 0x0000000fff26723e */ /* 0x000fe200030006ff */
[C---:B------:R-:W-:Y:S01]  /*79a0*/  FMUL.FTZ R40, R6.reuse, R13 ;  /* 0x0000000d06287220 */ /* 0x040fe20000410000 */
[-C--:B------:R-:W-:Y:S01]  /*79b0*/  F2FP.F16.E4M3.UNPACK_B R15, R12.reuse ;  /* 0x0000000cff0f723e */ /* 0x080fe200020006ff */
[----:B------:R-:W-:Y:S01]  /*79c0*/  HADD2.F32 R25, -RZ, R25.H1_H1 ;  /* 0x30000019ff197230 */ /* 0x000fe20000004100 */
[----:B------:R-:W-:Y:S01]  /*79d0*/  F2FP.F16.E4M3.UNPACK_B R37, R12.H1 ;  /* 0x0000000cff25723e */ /* 0x000fe200030006ff */
[----:B------:R-:W-:Y:S01]  /*79e0*/  FMUL.FTZ R12, R6, R39 ;  /* 0x00000027060c7220 */ /* 0x000fe20000410000 */
[----:B------:R-:W-:-:S02]  /*79f0*/  F2FP.F16.E4M3.UNPACK_B R31, R31.H1 ;  /* 0x0000001fff1f723e */ /* 0x000fc400030006ff */
[----:B------:R-:W-:Y:S01]  /*7a00*/  F2FP.F16.E4M3.UNPACK_B R28, R28.H1 ;  /* 0x0000001cff1c723e */ /* 0x000fe200030006ff */
[C---:B------:R-:W-:Y:S01]  /*7a10*/  FFMA.FTZ R6, R9.reuse, R13, -R12 ;  /* 0x0000000d09067223 */ /* 0x040fe2000001080c */
[----:B------:R-:W-:Y:S01]  /*7a20*/  FFMA.FTZ R9, R9, R39, R40 ;  /* 0x0000002709097223 */ /* 0x000fe20000010028 */
[----:B------:R-:W-:Y:S01]  /*7a30*/  HADD2.F32 R12, -RZ, R11.H1_H1 ;  /* 0x3000000bff0c7230 */ /* 0x000fe20000004100 */
[-C--:B------:R-:W-:Y:S01]  /*7a40*/  F2FP.F16.E4M3.UNPACK_B R7, R14.reuse ;  /* 0x0000000eff07723e */ /* 0x080fe200020006ff */
[----:B------:R-:W-:Y:S01]  /*7a50*/  HADD2.F32 R39, -RZ, R34.H1_H1 ;  /* 0x30000022ff277230 */ /* 0x000fe20000004100 */
[----:B------:R-:W-:Y:S01]  /*7a60*/  F2FP.F16.E4M3.UNPACK_B R14, R14.H1 ;  /* 0x0000000eff0e723e */ /* 0x000fe200030006ff */
[----:B------:R-:W-:Y:S01]  /*7a70*/  HADD2.F32 R40, -RZ, R31.H0_H0 ;  /* 0x2000001fff287230 */ /* 0x000fe20000004100 */
[----:B------:R-:W-:Y:S01]  /*7a80*/  F2FP.F16.E4M3.UNPACK_B R4, R10 ;  /* 0x0000000aff04723e */ /* 0x000fe200020006ff */
[----:B------:R-:W-:Y:S02]  /*7a90*/  HADD2.F32 R11, -RZ, R27.H0_H0 ;  /* 0x2000001bff0b7230 */ /* 0x000fe40000004100 */
[----:B------:R-:W-:Y:S01]  /*7aa0*/  FMUL.FTZ R42, R8, R39 ;  /* 0x00000027082a7220 */ /* 0x000fe20000410000 */
[----:B------:R-:W-:-:S02]  /*7ab0*/  HADD2.F32 R34, -RZ, R28.H0_H0 ;  /* 0x2000001cff227230 */ /* 0x000fc40000004100 */
[----:B------:R-:W-:Y:S01]  /*7ac0*/  FMUL.FTZ R8, R8, R12 ;  /* 0x0000000c08087220 */ /* 0x000fe20000410000 */
[----:B------:R-:W-:Y:S02]  /*7ad0*/  HADD2.F32 R13, -RZ, R26.H0_H0 ;  /* 0x2000001aff0d7230 */ /* 0x000fe40000004100 */
[C---:B------:R-:W-:Y:S01]  /*7ae0*/  FMUL.FTZ R44, R11.reuse, R40 ;  /* 0x000000280b2c7220 */ /* 0x040fe20000410000 */
[----:B------:R-:W-:Y:S02]  /*7af0*/  HADD2.F32 R27, -RZ, R27.H1_H1 ;  /* 0x3000001bff1b7230 */ /* 0x000fe40000004100 */
[----:B------:R-:W-:Y:S01]  /*7b00*/  FMUL.FTZ R43, R11, R34 ;  /* 0x000000220b2b7220 */ /* 0x000fe20000410000 */
[----:B------:R-:W-:Y:S01]  /*7b10*/  FFMA.FTZ R11, R25, R12, -R42 ;  /* 0x0000000c190b7223 */ /* 0x000fe2000001082a */
[----:B------:R-:W-:Y:S01]  /*7b20*/  FFMA.FTZ R12, R13, R34, -R44 ;  /* 0x000000220d0c7223 */ /* 0x000fe2000001082c */
[----:B------:R-:W-:Y:S01]  /*7b30*/  F2FP.F16.E4M3.UNPACK_B R42, R41 ;  /* 0x00000029ff2a723e */ /* 0x000fe200020006ff */
[----:B------:R-:W-:Y:S01]  /*7b40*/  FFMA.FTZ R8, R25, R39, R8 ;  /* 0x0000002719087223 */ /* 0x000fe20000010008 */
[----:B------:R-:W-:Y:S01]  /*7b50*/  F2FP.F16.E4M3.UNPACK_B R34, R36 ;  /* 0x00000024ff22723e */ /* 0x000fe200020006ff */
        /* <DEDUP_REMOVED lines=17> */
[C---:B------:R-:W-:Y:S01]  /*7c70*/  FFMA.FTZ R27, R31.reuse, R40, -R48 ;  /* 0x000000281f1b7223 */ /* 0x040fe20000010830 */
[----:B------:R-:W-:Y:S01]  /*7c80*/  FFMA.FTZ R26, R31, R44, R45 ;  /* 0x0000002c1f1a7223 */ /* 0x000fe2000001002d */
[----:B------:R-:W-:Y:S01]  /*7c90*/  HADD2.F32 R33, -RZ, R33.H1_H1 ;  /* 0x30000021ff217230 */ /* 0x000fe20000004100 */
[----:B------:R-:W-:Y:S01]  /*7ca0*/  F2FP.F16.E4M3.UNPACK_B R10, R10.H1 ;  /* 0x0000000aff0a723e */ /* 0x000fe200030006ff */
[----:B------:R-:W-:Y:S01]  /*7cb0*/  HADD2.F32 R40, -RZ, R34.H1_H1 ;  /* 0x30000022ff287230 */ /* 0x000fe20000004100 */
[----:B------:R-:W-:Y:S01]  /*7cc0*/  F2FP.SATFINITE.E4M3.F32.PACK_AB_MERGE_C R13, R28, R13, RZ ;  /* 0x0000000d1c0d723e */ /* 0x000fe200048070ff */
[----:B------:R-:W-:-:S02]  /*7cd0*/  HADD2.F32 R31, -RZ, R30.H1_H1 ;  /* 0x3000001eff1f7230 */ /* 0x000fc40000004100 */
[C---:B------:R-:W-:Y:S01]  /*7ce0*/  FMUL.FTZ R44, R33.reuse, R42 ;  /* 0x0000002a212c7220 */ /* 0x040fe20000410000 */
[----:B------:R-:W-:Y:S02]  /*7cf0*/  HADD2.F32 R43, -RZ, R41.H0_H0 ;  /* 0x20000029ff2b7230 */ /* 0x000fe40000004100 */
[-C--:B------:R-:W-:Y:S01]  /*7d00*/  FMUL.FTZ R33, R33, R40.reuse ;  /* 0x0000002821217220 */ /* 0x080fe20000410000 */
[----:B------:R-:W-:Y:S01]  /*7d10*/  HADD2.F32 R30, -RZ, R38.H0_H0 ;  /* 0x20000026ff1e7230 */ /* 0x000fe20000004100 */
[----:B------:R-:W-:Y:S01]  /*7d20*/  F2FP.SATFINITE.E4M3.F32.PACK_AB_MERGE_C R9, R8, R9, R13 ;  /* 0x000000090809723e */ /* 0x000fe2000480700d */
[--C-:B------:R-:W-:Y:S02]  /*7d30*/  HADD2.F32 R39, -RZ, R36.reuse.H0_H0 ;  /* 0x20000024ff277230 */ /* 0x100fe40000004100 */
[----:B------:R-:W-:Y:S02]  /*7d40*/  HADD2.F32 R34, -RZ, R35.H0_H0 ;  /* 0x20000023ff227230 */ /* 0x000fe40000004100 */
[C---:B------:R-:W-:Y:S01]  /*7d50*/  FMUL.FTZ R45, R30.reuse, R43 ;  /* 0x0000002b1e2d7220 */ /* 0x040fe20000410000 */
[-C--:B------:R-:W-:Y:S01]  /*7d60*/  FMUL.FTZ R46, R30, R39.reuse ;  /* 0x000000271e2e7220 */ /* 0x080fe20000410000 */
[C---:B------:R-:W-:Y:S01]  /*7d70*/  FFMA.FTZ R30, R31.reuse, R40, -R44 ;  /* 0x000000281f1e7223 */ /* 0x040fe2000001082c */
[----:B------:R-:W-:Y:S01]  /*7d80*/  FFMA.FTZ R31, R31, R42, R33 ;  /* 0x0000002a1f1f7223 */ /* 0x000fe20000010021 */
[C---:B------:R-:W-:Y:S01]  /*7d90*/  FFMA.FTZ R33, R34.reuse, R39, -R45 ;  /* 0x0000002722217223 */ /* 0x040fe2000001082d */
[----:B------:R-:W-:Y:S01]  /*7da0*/  FFMA.FTZ R34, R34, R43, R46 ;  /* 0x0000002b22227223 */ /* 0x000fe2000001002e */
[----:B------:R-:W-:Y:S01]  /*7db0*/  F2FP.F16.E4M3.UNPACK_B R43, R24.H1 ;  /* 0x00000018ff2b723e */ /* 0x000fe200030006ff */
        /* <DEDUP_REMOVED lines=19> */
[----:B------:R-:W-:Y:S01]  /*7ef0*/  F2FP.F16.E4M3.UNPACK_B R36, R24 ;  /* 0x00000018ff24723e */ /* 0x000fe200020006ff */
[----:B------:R-:W-:Y:S01]  /*7f00*/  HADD2.F32 R40, -RZ, R40.H1_H1 ;  /* 0x30000028ff287230 */ /* 0x000fe20000004100 */
[----:B------:R-:W-:Y:S01]  /*7f10*/  F2FP.F16.E4M3.UNPACK_B R35, R20 ;  /* 0x00000014ff23723e */ /* 0x000fe200020006ff */
[----:B------:R-:W-:-:S02]  /*7f20*/  HADD2.F32 R32, -RZ, R32.H1_H1 ;  /* 0x30000020ff207230 */ /* 0x000fc40000004100 */
[CC--:B------:R-:W-:Y:S01]  /*7f30*/  FMUL.FTZ R41, R37.reuse, R43.reuse ;  /* 0x0000002b25297220 */ /* 0x0c0fe20000410000 */
        /* <DEDUP_REMOVED lines=16> */
[----:B------:R-:W-:Y:S01]  /*8040*/  F2FP.F16.E4M3.UNPACK_B R32, R3.H1 ;  /* 0x00000003ff20723e */ /* 0x000fe200030006ff */
[-C--:B------:R-:W-:Y:S01]  /*8050*/  FMUL.FTZ R15, R15, R24.reuse ;  /* 0x000000180f0f7220 */ /* 0x080fe20000410000 */
[----:B------:R-:W-:Y:S01]  /*8060*/  FFMA.FTZ R43, R20, R39, R43 ;  /* 0x00000027142b7223 */ /* 0x000fe2000001002b */
[----:B------:R-:W-:Y:S01]  /*8070*/  FFMA.FTZ R38, R21, R24, -R38 ;  /* 0x0000001815267223 */ /* 0x000fe20000010826 */
[----:B------:R-:W-:-:S02]  /*8080*/  HADD2.F32 R24, -RZ, R37.H0_H0 ;  /* 0x20000025ff187230 */ /* 0x000fc40000004100 */
[----:B------:R-:W-:Y:S01]  /*8090*/  FFMA.FTZ R36, R21, R36, R15 ;  /* 0x0000002415247223 */ /* 0x000fe2000001000f */
[----:B------:R-:W-:Y:S01]  /*80a0*/  HADD2.F32 R20, -RZ, R14.H0_H0 ;  /* 0x2000000eff147230 */ /* 0x000fe20000004100 */
[----:B------:R-:W-:Y:S01]  /*80b0*/  F2FP.F16.E4M3.UNPACK_B R3, R3 ;  /* 0x00000003ff03723e */ /* 0x000fe200020006ff */
        /* <DEDUP_REMOVED lines=10> */
[----:B------:R-:W-:Y:S01]  /*8160*/  FFMA.FTZ R40, R15, R24, R20 ;  /* 0x000000180f287223 */ /* 0x000fe20000010014 */
[----:B------:R-:W-:Y:S01]  /*8170*/  HADD2.F32 R10, -RZ, R10.H1_H1 ;  /* 0x3000000aff0a7230 */ /* 0x000fe20000004100 */
[----:B------:R-:W-:Y:S01]  /*8180*/  F2FP.F16.E4M3.UNPACK_B R15, R5 ;  /* 0x00000005ff0f723e */ /* 0x000fe200020006ff */
[C---:B------:R-:W-:Y:S01]  /*8190*/  FMUL.FTZ R21, R14.reuse, R37 ;  /* 0x000000250e157220 */ /* 0x040fe20000410000 */
[----:B------:R-:W-:Y:S01]  /*81a0*/  FMUL.FTZ R14, R14, R35 ;  /* 0x000000230e0e7220 */ /* 0x000fe20000410000 */
[----:B------:R-:W-:Y:S01]  /*81b0*/  HADD2.F32 R5, -RZ, R7.H0_H0 ;  /* 0x20000007ff057230 */ /* 0x000fe20000004100 */
[----:B------:R-:W-:Y:S01]  /*81c0*/  F2FP.SATFINITE.E4M3.F32.PACK_AB_MERGE_C R8, R36, R43, R44 ;  /* 0x0000002b2408723e */ /* 0x000fe2000480702c */
[C---:B------:R-:W-:Y:S01]  /*81d0*/  FFMA.FTZ R42, R10.reuse, R35, -R21 ;  /* 0x000000230a2a7223 */ /* 0x040fe20000010815 */
[----:B------:R-:W-:Y:S01]  /*81e0*/  FFMA.FTZ R37, R10, R37, R14 ;  /* 0x000000250a257223 */ /* 0x000fe2000001000e */
[----:B------:R-:W-:-:S02]  /*81f0*/  HADD2.F32 R20, -RZ, R15.H0_H0 ;  /* 0x2000000fff147230 */ /* 0x000fc40000004100 */
[--C-:B------:R-:W-:Y:S01]  /*8200*/  HADD2.F32 R10, -RZ, R3.reuse.H0_H0 ;  /* 0x20000003ff0a7230 */ /* 0x100fe20000004100 */
        /* <DEDUP_REMOVED lines=8> */
[----:B------:R-:W-:Y:S02]  /*8290*/  HADD2.F32 R4, -RZ, R4.H1_H1 ;  /* 0x30000004ff047230 */ /* 0x000fe40000004100 */
[CC--:B------:R-:W-:Y:S01]  /*82a0*/  FMUL.FTZ R21, R7.reuse, R15.reuse ;  /* 0x0000000f07157220 */ /* 0x0c0fe20000410000 */
        /* <DEDUP_REMOVED lines=16> */
.L_x_12055:
[----:B------:R-:W-:Y:S05]  /*83b0*/  BSYNC B0 ;  /* 0x0000000000007941 */ /* 0x000fea0003800000 */
.L_x_12045:
        /* <DEDUP_REMOVED lines=8> */
.L_x_12042:
[----:B------:R-:W-:-:S13]  /*8440*/  ISETP.NE.AND P1, PT, R157, 0x3, PT ;  /* 0x000000039d00780c */ /* 0x000fda0003f25270 */
[----:B------:R-:W-:Y:S05]  /*8450*/  @!P1 BRA `(.L_x_12064) ;  /* 0x0000000000049947 */ /* 0x000fea0003800000 */
[----:B------:R-:W-:Y:S01]  /*8460*/  BPT.TRAP 0x1 ;  /* 0x000000040000795c */ /* 0x000fe20000300000 */
.L_x_12064:
[----:B-12---:R-:W-:Y:S01]  /*8470*/  IMAD R0, R22, 0x8, R16 ;  /* 0x0000000816007824 */ /* 0x006fe200078e0210 */
[----:B-----5:R-:W-:-:S04]  /*8480*/  SHF.L.U32 R7, R156, 0x1f, RZ ;  /* 0x0000001f9c077819 */ /* 0x020fc800000006ff */
[----:B------:R1:W2:Y:S01]  /*8490*/  SYNCS.PHASECHK.TRANS64.TRYWAIT P0, [R0+URZ+0x13230], R7 ;  /* 0x01323007000075a7 */ /* 0x0002a2000800017f */
[----:B------:R-:W-:Y:S05]  /*84a0*/  @!P1 BRA `(.L_x_12065) ;  /* 0x0000000000049947 */ /* 0x000fea0003800000 */
[----:B------:R-:W-:Y:S01]  /*84b0*/  BPT.TRAP 0x1 ;  /* 0x000000040000795c */ /* 0x000fe20000300000 */
.L_x_12065:
[----:B0-----:R-:W-:Y:S01]  /*84c0*/  VIADD R3, R16, 0xe000 ;  /* 0x0000e00010037836 */ /* 0x001fe20000000000 */
[----:B------:R-:W-:Y:S02]  /*84d0*/  LOP3.LUT R4, R29, 0x10000, RZ, 0xfc, !PT ;  /* 0x000100001d047812 */ /* 0x000fe400078efcff */
[----:B------:R-:W-:Y:S02]  /*84e0*/  MOV R5, 0x80000020 ;  /* 0x8000002000057802 */ /* 0x000fe40000000f00 */
[----:B------:R-:W-:-:S04]  /*84f0*/  SHF.R.U32.HI R3, RZ, 0x4, R3 ;  /* 0x00000004ff037819 */ /* 0x000fc80000011603 */
[----:B------:R-:W-:-:S04]  /*8500*/  LOP3.LUT R3, R3, 0x3fff, RZ, 0xc0, !PT ;  /* 0x00003fff03037812 */ /* 0x000fc800078ec0ff */
[----:B------:R-:W-:-:S05]  /*8510*/  LOP3.LUT R3, R3, 0x10000, RZ, 0xfc, !PT ;  /* 0x0001000003037812 */ /* 0x000fca00078efcff */
[----:B------:R0:W-:Y:S01]  /*8520*/  STL [R1+0xc], R3 ;  /* 0x00000c0301007387 */ /* 0x0001e20000100800 */
[----:B--2---:R-:W-:Y:S05]  /*8530*/  @P0 BRA `(.L_x_12066) ;  /* 0x0000000000080947 */ /* 0x004fea0003800000 */
[----:B------:R-:W2:Y:S02]  /*8540*/  SYNCS.PHASECHK.TRANS64.TRYWAIT P0, [R0+URZ+0x13230], R7 ;  /* 0x01323007000075a7 */ /* 0x000ea4000800017f */
[----:B--2---:R-:W-:Y:S05]  /*8550*/  @!P0 BRA `(.L_x_12067) ;  /* 0x0000012000a88947 */ /* 0x004fea0003800000 */
.L_x_12066:
[----:B0-----:R-:W3:Y:S01]  /*8560*/  LDL R3, [R1+0xc] ;  /* 0x00000c0001037983 */ /* 0x001ee20000100800 */
[----:B------:R-:W-:Y:S01]  /*8570*/  IMAD.MOV.U32 R9, RZ, RZ, -0x7fffffe0 ;  /* 0x80000020ff097424 */ /* 0x000fe200078e00ff */
[----:B------:R-:W-:Y:S05]  /*8580*/  WARPSYNC.ALL ;  /* 0x0000000000007948 */ /* 0x000fea0003800000 */
[C---:B------:R-:W-:Y:S01]  /*8590*/  R2UR UR4, R4.reuse ;  /* 0x00000000040472ca */ /* 0x040fe200000e0000 */
[----:B------:R-:W4:Y:S01]  /*85a0*/  LDL R109, [R1+0x1c] ;  /* 0x00001c00016d7983 */ /* 0x000f220000100800 */
[----:B------:R-:W-:Y:S02]  /*85b0*/  R2UR UR5, R5 ;  /* 0x00000000050572ca */ /* 0x000fe400000e0000 */
[----:B------:R-:W-:Y:S01]  /*85c0*/  R2UR UR7, R9 ;  /* 0x00000000090772ca */ /* 0x000fe200000e0000 */
[----:B------:R-:W-:Y:S01]  /*85d0*/  WARPGROUP.ARRIVE ;  /* 0x00000000000079c5 */ /* 0x000fe20000000000 */
[----:B-12---:R-:W-:Y:S01]  /*85e0*/  IMAD.MOV.U32 R7, RZ, RZ, -0x7fffffe0 ;  /* 0x80000020ff077424 */ /* 0x006fe200078e00ff */
[----:B------:R-:W2:Y:S01]  /*85f0*/  LDL R111, [R1+0x10] ;  /* 0x00001000016f7983 */ /* 0x000ea20000100800 */
[----:B------:R-:W-:Y:S01]  /*8600*/  IMAD.MOV.U32 R11, RZ, RZ, -0x7fffffe0 ;  /* 0x80000020ff0b7424 */ /* 0x000fe200078e00ff */
[----:B------:R-:W-:-:S02]  /*8610*/  R2UR UR8, R4 ;  /* 0x00000000040872ca */ /* 0x000fc400000e0000 */
[----:B------:R-:W-:Y:S01]  /*8620*/  R2UR UR9, R5 ;  /* 0x00000000050972ca */ /* 0x000fe200000e0000 */
[----:B------:R-:W5:Y:S01]  /*8630*/  LDL R107, [R1+0x34] ;  /* 0x00003400016b7983 */ /* 0x000f620000100800 */
[----:B------:R-:W-:Y:S02]  /*8640*/  R2UR UR11, R11 ;  /* 0x000000000b0b72ca */ /* 0x000fe400000e0000 */
[C---:B------:R-:W-:Y:S01]  /*8650*/  R2UR UR12, R4.reuse ;  /* 0x00000000040c72ca */ /* 0x040fe200000e0000 */
[----:B------:R-:W5:Y:S01]  /*8660*/  LDL R106, [R1+0x30] ;  /* 0x00003000016a7983 */ /* 0x000f620000100800 */
[----:B------:R-:W-:Y:S01]  /*8670*/  R2UR UR13, R5 ;  /* 0x00000000050d72ca */ /* 0x000fe200000e0000 */
[----:B------:R-:W-:Y:S01]  /*8680*/  IMAD.MOV.U32 R11, RZ, RZ, -0x7fffffe0 ;  /* 0x80000020ff0b7424 */ /* 0x000fe200078e00ff */
[----:B------:R-:W-:Y:S01]  /*8690*/  R2UR UR16, R4 ;  /* 0x00000000041072ca */ /* 0x000fe200000e0000 */
[----:B------:R-:W5:Y:S01]  /*86a0*/  LDL R105, [R1+0x14] ;  /* 0x0000140001697983 */ /* 0x000f620000100800 */
        /* <DEDUP_REMOVED lines=16> */
[----:B------:R-:W-:Y:S01]  /*87b0*/  VIADD R6, R8, 0x180 ;  /* 0x0000018008067836 */ /* 0x000fe20000000000 */
[----:B------:R-:W-:-:S04]  /*87c0*/  MOV R7, 0x80000020 ;  /* 0x8000002000077802 */ /* 0x000fc80000000f00 */
[----:B------:R-:W-:Y:S02]  /*87d0*/  R2UR UR14, R6 ;  /* 0x00000000060e72ca */ /* 0x000fe400000e0000 */
[----:B------:R-:W-:Y:S01]  /*87e0*/  R2UR UR15, R7 ;  /* 0x00000000070f72ca */ /* 0x000fe200000e0000 */
[----:B------:R-:W-:Y:S02]  /*87f0*/  WARPGROUP.DEPBAR.LE gsb0, 0x0 ;  /* 0x00008000000079c5 */ /* 0x000fe40000010000 */
[----:B------:R-:W-:-:S10]  /*8800*/  WARPGROUP.ARRIVE ;  /* 0x00000000000079c5 */ /* 0x000fd40000000000 */
[----:B------:R-:W-:Y:S01]  /*8810*/  QGMMA.64x32x32.F32.E4M3.E4M3 R40, gdesc[UR12], RZ, !UPT, gsb0 ;  /* 0x006000000c2879f3 */ /* 0x000fe2000c0008ff */
[----:B------:R-:W-:Y:S01]  /*8820*/  VIADD R10, R8, 0x200 ;  /* 0x00000200080a7836 */ /* 0x000fe20000000000 */
[----:B------:R-:W-:Y:S02]  /*8830*/  R2UR UR19, R11 ;  /* 0x000000000b1372ca */ /* 0x000fe400000e0000 */
[----:B------:R-:W-:Y:S02]  /*8840*/  R2UR UR17, R5 ;  /* 0x00000000051172ca */ /* 0x000fe400000e0000 */
[----:B------:R-:W-:Y:S01]  /*8850*/  R2UR UR18, R10 ;  /* 0x000000000a1272ca */ /* 0x000fe200000e0000 */
[----:B------:R-:W-:Y:S02]  /*8860*/  WARPGROUP.DEPBAR.LE gsb0, 0x0 ;  /* 0x00008000000079c5 */ /* 0x000fe40000010000 */
[----:B------:R-:W-:-:S10]  /*8870*/  WARPGROUP.ARRIVE ;  /* 0x00000000000079c5 */ /* 0x000fd40000000000 */
[----:B------:R-:W-:Y:S01]  /*8880*/  QGMMA.64x32x32.F32.E4M3.E4M3 R24, gdesc[UR16], RZ, !UPT, gsb0 ;  /* 0x00600000101879f3 */ /* 0x000fe2000c0008ff */
[----:B------:R-:W-:Y:S02]  /*8890*/  VIADD R12, R8, 0x2 ;  /* 0x00000002080c7836 */ /* 0x000fe40000000000 */
[----:B------:R-:W-:Y:S02]  /*88a0*/  VIADD R6, R4, 0x2 ;  /* 0x0000000204067836 */ /* 0x000fe40000000000 */
[----:B------:R-:W-:Y:S02]  /*88b0*/  IMAD.MOV.U32 R13, RZ, RZ, -0x7fffffe0 ;  /* 0x80000020ff0d7424 */ /* 0x000fe400078e00ff */
[----:B------:R-:W-:Y:S01]  /*88c0*/  IMAD.MOV.U32 R7, RZ, RZ, -0x7fffffe0 ;  /* 0x80000020ff077424 */ /* 0x000fe200078e00ff */
[----:B------:R-:W-:Y:S02]  /*88d0*/  R2UR UR22, R12 ;  /* 0x000000000c1672ca */ /* 0x000fe400000e0000 */
[----:B------:R-:W-:-:S02]  /*88e0*/  R2UR UR23, R13 ;  /* 0x000000000d1772ca */ /* 0x000fc400000e0000 */
[----:B------:R-:W-:Y:S02]  /*88f0*/  R2UR UR20, R6 ;  /* 0x00000000061472ca */ /* 0x000fe400000e0000 */
[----:B------:R-:W-:Y:S01]  /*8900*/  R2UR UR21, R7 ;  /* 0x00000000071572ca */ /* 0x000fe200000e0000 */
[----:B------:R-:W-:Y:S02]  /*8910*/  WARPGROUP.DEPBAR.LE gsb0, 0x0 ;  /* 0x00008000000079c5 */ /* 0x000fe40000010000 */
        /* <DEDUP_REMOVED lines=20> */
[----:B------:R-:W-:Y:S01]  /*8a60*/  IMAD.MOV.U32 R11, RZ, RZ, -0x7fffffe0 ;  /* 0x80000020ff0b7424 */ /* 0x000fe200078e00ff */
[----:B------:R-:W-:Y:S02]  /*8a70*/  IADD3 R10, R8, 0x182, RZ ;  /* 0x00000182080a7810 */ /* 0x000fe40007ffe0ff */
[----:B------:R-:W-:Y:S02]  /*8a80*/  R2UR UR4, R6 ;  /* 0x00000000060472ca */ /* 0x000fe400000e0000 */
[----:B------:R-:W-:Y:S02]  /*8a90*/  R2UR UR6, R10 ;  /* 0x000000000a0672ca */ /* 0x000fe400000e0000 */
[----:B------:R-:W-:Y:S02]  /*8aa0*/  R2UR UR7, R11 ;  /* 0x000000000b0772ca */ /* 0x000fe400000e0000 */
[----:B------:R-:W-:Y:S01]  /*8ab0*/  R2UR UR5, R7 ;  /* 0x00000000070572ca */ /* 0x000fe200000e0000 */
[C---:B------:R-:W-:Y:S01]  /*8ac0*/  FMUL.FTZ R12, R2.reuse, R89 ;  /* 0x00000059020c7220 */ /* 0x040fe20000410000 */
[C---:B------:R-:W-:Y:S01]  /*8ad0*/  FMUL.FTZ R89, R2.reuse, R90 ;  /* 0x0000005a02597220 */ /* 0x040fe20000410000 */
[----:B------:R-:W-:Y:S01]  /*8ae0*/  FMUL.FTZ R90, R2, R91 ;  /* 0x0000005b025a7220 */ /* 0x000fe20000410000 */
[----:B------:R-:W-:-:S02]  /*8af0*/  WARPGROUP.DEPBAR.LE gsb0, 0x0 ;  /* 0x00008000000079c5 */ /* 0x000fc40000010000 */
[----:B------:R-:W-:-:S07]  /*8b00*/  WARPGROUP.ARRIVE ;  /* 0x00000000000079c5 */ /* 0x000fce0000000000 */
[----:B------:R-:W-:Y:S01]  /*8b10*/  QGMMA.64x32x32.F32.E4M3.E4M3 R40, gdesc[UR4], R40, gsb0 ;  /* 0x00600000042879f3 */ /* 0x000fe20008000828 */
[C---:B------:R-:W-:Y:S01]  /*8b20*/  FMUL.FTZ R9, R2.reuse, R64 ;  /* 0x0000004002097220 */ /* 0x040fe20000410000 */
[----:B------:R-:W-:-:S03]  /*8b30*/  FMUL.FTZ R11, R2, R65 ;  /* 0x00000041020b7220 */ /* 0x000fc60000410000 */
[----:B------:R4:W-:Y:S01]  /*8b40*/  MUFU.TANH R10, R9 ;  /* 0x00000009000a7308 */ /* 0x0009e20000002400 */
[C---:B------:R-:W-:Y:S01]  /*8b50*/  FMUL.FTZ R65, R2.reuse, R69 ;  /* 0x0000004502417220 */ /* 0x040fe20000410000 */
[----:B------:R-:W-:Y:S01]  /*8b60*/  FMUL.FTZ R69, R2, R67 ;  /* 0x0000004302457220 */ /* 0x000fe20000410000 */
[----:B----4-:R-:W-:Y:S02]  /*8b70*/  IMAD R9, R104, -0xa0, R109 ;  /* 0xffffff6068097824 */ /* 0x010fe400078e026d */
[C---:B------:R-:W-:Y:S01]  /*8b80*/  FMUL.FTZ R20, R2.reuse, R97 ;  /* 0x0000006102147220 */ /* 0x040fe20000410000 */
[C---:B------:R-:W-:Y:S02]  /*8b90*/  FMUL.FTZ R91, R2.reuse, R94 ;  /* 0x0000005e025b7220 */ /* 0x040fe40000410000 */
[----:B--2---:R-:W-:Y:S01]  /*8ba0*/  IADD3 R67, -R111, 0xa1, R9 ;  /* 0x000000a16f437810 */ /* 0x004fe20007ffe109 */
[C---:B------:R-:W-:Y:S01]  /*8bb0*/  FMUL.FTZ R97, R2.reuse, R60 ;  /* 0x0000003c02617220 */ /* 0x040fe20000410000 */
[C---:B------:R-:W-:Y:S01]  /*8bc0*/  FMUL.FTZ R64, R2.reuse, R68 ;  /* 0x0000004402407220 */ /* 0x040fe20000410000 */
[----:B------:R-:W-:Y:S01]  /*8bd0*/  FMUL.FTZ R60, R2, R62 ;  /* 0x0000003e023c7220 */ /* 0x000fe20000410000 */
[----:B------:R-:W-:Y:S01]  /*8be0*/  MUFU.TANH R89, R89 ;  /* 0x0000005900597308 */ /* 0x000fe20000002400 */
[----:B-----5:R-:W-:-:S02]  /*8bf0*/  IMAD R62, R105, 0xc0, R107 ;  /* 0x000000c0693e7824 */ /* 0x020fc400078e026b */
[----:B------:R-:W-:Y:S01]  /*8c00*/  FMUL.FTZ R13, R2, R92 ;  /* 0x0000005c020d7220 */ /* 0x000fe20000410000 */
[----:B------:R-:W-:Y:S02]  /*8c10*/  VIADD R68, R9, 0xa0 ;  /* 0x000000a009447836 */ /* 0x000fe40000000000 */
[----:B------:R-:W-:Y:S02]  /*8c20*/  IMAD R67, R106, -0x2, R67 ;  /* 0xfffffffe6a437824 */ /* 0x000fe400078e0243 */
[----:B------:R-:W-:Y:S01]  /*8c30*/  FMUL.FTZ R92, R2, R95 ;  /* 0x0000005f025c7220 */ /* 0x000fe20000410000 */
[----:B------:R-:W0:Y:S01]  /*8c40*/  MUFU.TANH R90, R90 ;  /* 0x0000005a005a7308 */ /* 0x000e220000002400 */
[----:B------:R-:W-:Y:S02]  /*8c50*/  IMAD R68, R106, -0x2, R68 ;  /* 0xfffffffe6a447824 */ /* 0x000fe400078e0244 */
[C---:B------:R-:W-:Y:S01]  /*8c60*/  FMUL.FTZ R14, R2.reuse, R93 ;  /* 0x0000005d020e7220 */ /* 0x040fe20000410000 */
[----:B------:R-:W-:Y:S01]  /*8c70*/  IADD3 R9, R67, 0x8, R62 ;  /* 0x0000000843097810 */ /* 0x000fe20007ffe03e */
[----:B------:R-:W-:-:S03]  /*8c80*/  FMUL.FTZ R93, R2, R98 ;  /* 0x00000062025d7220 */ /* 0x000fc60000410000 */
[----:B------:R-:W1:Y:S01]  /*8c90*/  MUFU.TANH R91, R91 ;  /* 0x0000005b005b7308 */ /* 0x000e620000002400 */
[----:B------:R-:W-:Y:S01]  /*8ca0*/  VIMNMX R98, R68, R9, PT ;  /* 0x0000000944627248 */ /* 0x000fe20003fe0100 */
[----:B------:R-:W-:Y:S01]  /*8cb0*/  FMUL.FTZ R94, R2, R99 ;  /* 0x00000063025e7220 */ /* 0x000fe20000410000 */
[----:B------:R-:W-:-:S05]  /*8cc0*/  VIADD R8, R8, 0x202 ;  /* 0x0000020208087836 */ /* 0x000fca0000000000 */
[----:B------:R-:W2:Y:S01]  /*8cd0*/  MUFU.TANH R92, R92 ;  /* 0x0000005c005c7308 */ /* 0x000ea20000002400 */
[----:B------:R-:W-:Y:S01]  /*8ce0*/  ISETP.GT.AND P0, PT, R98, RZ, PT ;  /* 0x000000ff6200720c */ /* 0x000fe20003f04270 */
[----:B------:R-:W-:Y:S01]  /*8cf0*/  FMUL.FTZ R95, R2, R102 ;  /* 0x00000066025f7220 */ /* 0x000fe20000410000 */
[----:B------:R-:W-:Y:S01]  /*8d00*/  ISETP.GT.AND P2, PT, R98, 0x1, PT ;  /* 0x000000016200780c */ /* 0x000fe20003f44270 */
[----:B------:R-:W-:Y:S01]  /*8d10*/  IMAD.MOV.U32 R9, RZ, RZ, -0x7fffffe0 ;  /* 0x80000020ff097424 */ /* 0x000fe200078e00ff */
[----:B------:R-:W-:-:S03]  /*8d20*/  R2UR UR6, R8 ;  /* 0x00000000080672ca */ /* 0x000fc600000e0000 */
[----:B------:R-:W3:Y:S01]  /*8d30*/  MUFU.TANH R93, R93 ;  /* 0x0000005d005d7308 */ /* 0x000ee20000002400 */
[----:B------:R-:W-:Y:S01]  /*8d40*/  FMUL.FTZ R15, R2, R96 ;  /* 0x00000060020f7220 */ /* 0x000fe20000410000 */
[----:B------:R-:W-:Y:S01]  /*8d50*/  ISETP.GT.AND P3, PT, R98, 0x8, PT ;  /* 0x000000086200780c */ /* 0x000fe20003f64270 */
[----:B------:R-:W-:Y:S01]  /*8d60*/  FMUL.FTZ R96, R2, R103 ;  /* 0x0000006702607220 */ /* 0x000fe20000410000 */
[----:B0-----:R-:W-:Y:S01]  /*8d70*/  FSEL R90, R90, -INF , P2 ;  /* 0xff8000005a5a7808 */ /* 0x001fe20001000000 */
[----:B------:R-:W-:Y:S02]  /*8d80*/  WARPGROUP.DEPBAR.LE gsb0, 0x0 ;  /* 0x00008000000079c5 */ /* 0x000fe40000010000 */
[C---:B------:R-:W-:Y:S01]  /*8d90*/  FMUL.FTZ R8, R2.reuse, R40 ;  /* 0x0000002802087220 */ /* 0x040fe20000410000 */
[----:B------:R-:W0:Y:S01]  /*8da0*/  MUFU.TANH R94, R94 ;  /* 0x0000005e005e7308 */ /* 0x000e220000002400 */
[----:B------:R-:W-:Y:S01]  /*8db0*/  FSEL R40, R89, -INF , P0 ;  /* 0xff80000059287808 */ /* 0x000fe20000000000 */
[C---:B------:R-:W-:Y:S01]  /*8dc0*/  FMUL.FTZ R21, R2.reuse, R100 ;  /* 0x0000006402157220 */ /* 0x040fe20000410000 */
[----:B------:R-:W-:Y:S01]  /*8dd0*/  R2UR UR7, R9 ;  /* 0x00000000090772ca */ /* 0x000fe200000e0000 */
[----:B------:R-:W-:Y:S01]  /*8de0*/  FMUL.FTZ R9, R2, R41 ;  /* 0x0000002902097220 */ /* 0x000fe20000410000 */
[----:B------:R-:W-:Y:S01]  /*8df0*/  ISETP.GT.AND P4, PT, R98, 0x9, PT ;  /* 0x000000096200780c */ /* 0x000fe20003f84270 */
[----:B------:R-:W-:Y:S01]  /*8e00*/  FMUL.FTZ R74, R2, R74 ;  /* 0x0000004a024a7220 */ /* 0x000fe20000410000 */
[----:B-1----:R-:W-:Y:S01]  /*8e10*/  FSEL R100, R91, -INF , P3 ;  /* 0xff8000005b647808 */ /* 0x002fe20001800000 */
[----:B------:R-:W1:Y:S01]  /*8e20*/  MUFU.TANH R95, R95 ;  /* 0x0000005f005f7308 */ /* 0x000e620000002400 */
[----:B------:R-:W-:-:S02]  /*8e30*/  FMNMX.FTZ R41, R40, R90, !PT ;  /* 0x0000005a28297209 */ /* 0x000fc40007810000 */
[----:B------:R-:W-:Y:S02]  /*8e40*/  R2UR UR4, R6 ;  /* 0x00000000060472ca */ /* 0x000fe400000e0000 */
[----:B------:R-:W-:Y:S01]  /*8e50*/  R2UR UR5, R7 ;  /* 0x00000000070572ca */ /* 0x000fe200000e0000 */
[----:B------:R-:W-:Y:S01]  /*8e60*/  FMUL.FTZ R75, R2, R75 ;  /* 0x0000004b024b7220 */ /* 0x000fe20000410000 */
[----:B------:R-:W-:Y:S01]  /*8e70*/  ISETP.GT.AND P0, PT, R98, 0x10, PT ;  /* 0x000000106200780c */ /* 0x000fe20003f04270 */
[----:B------:R-:W4:Y:S01]  /*8e80*/  MUFU.TANH R96, R96 ;  /* 0x0000006000607308 */ /* 0x000f220000002400 */
[----:B--2---:R-:W-:Y:S02]  /*8e90*/  FSEL R92, R92, -INF , P4 ;  /* 0xff8000005c5c7808 */ /* 0x004fe40002000000 */
[----:B------:R-:W-:Y:S01]  /*8ea0*/  FMNMX.FTZ R89, R100, R41, !PT ;  /* 0x0000002964597209 */ /* 0x000fe20007810000 */
[----:B------:R-:W-:Y:S01]  /*8eb0*/  FMUL.FTZ R41, R2, R42 ;  /* 0x0000002a02297220 */ /* 0x000fe20000410000 */
[----:B------:R-:W-:Y:S01]  /*8ec0*/  ISETP.GT.AND P2, PT, R98, 0x11, PT ;  /* 0x000000116200780c */ /* 0x000fe20003f44270 */
[----:B------:R-:W-:Y:S01]  /*8ed0*/  FMUL.FTZ R78, R2, R78 ;  /* 0x0000004e024e7220 */ /* 0x000fe20000410000 */
[----:B---3--:R-:W-:Y:S01]  /*8ee0*/  FSEL R42, R93, -INF , P0 ;  /* 0xff8000005d2a7808 */ /* 0x008fe20000000000 */
[----:B------:R-:W2:Y:S01]  /*8ef0*/  MUFU.TANH R74, R74 ;  /* 0x0000004a004a7308 */ /* 0x000ea20000002400 */
[----:B------:R-:W-:Y:S01]  /*8f00*/  FMNMX.FTZ R89, R92, R89, !PT ;  /* 0x000000595c597209 */ /* 0x000fe20007810000 */
[----:B------:R-:W-:Y:S01]  /*8f10*/  WARPGROUP.ARRIVE ;  /* 0x00000000000079c5 */ /* 0x000fe20000000000 */
[----:B------:R-:W-:Y:S01]  /*8f20*/  ISETP.GT.AND P3, PT, R98, 0x18, PT ;  /* 0x000000186200780c */ /* 0x000fe20003f64270 */
[----:B------:R-:W-:Y:S01]  /*8f30*/  FMUL.FTZ R79, R2, R79 ;  /* 0x0000004f024f7220 */ /* 0x000fe20000410000 */
[----:B0-----:R-:W-:-:S02]  /*8f40*/  FSEL R94, R94, -INF , P2 ;  /* 0xff8000005e5e7808 */ /* 0x001fc40001000000 */
[----:B------:R-:W-:Y:S01]  /*8f50*/  FMNMX.FTZ R89, R42, R89, !PT ;  /* 0x000000592a597209 */ /* 0x000fe20007810000 */
[----:B------:R-:W0:Y:S01]  /*8f60*/  MUFU.TANH R75, R75 ;  /* 0x0000004b004b7308 */ /* 0x000e220000002400 */
[----:B------:R-:W-:Y:S01]  /*8f70*/  QGMMA.64x32x32.F32.E4M3.E4M3 R24, gdesc[UR4], R24, gsb0 ;  /* 0x00600000041879f3 */ /* 0x000fe20008000818 */
[----:B------:R-:W-:Y:S01]  /*8f80*/  ISETP.GT.AND P0, PT, R98, 0x19, PT ;  /* 0x000000196200780c */ /* 0x000fe20003f04270 */
[C---:B------:R-:W-:Y:S01]  /*8f90*/  FMUL.FTZ R82, R2.reuse, R82 ;  /* 0x0000005202527220 */ /* 0x040fe20000410000 */
[----:B-1----:R-:W-:Y:S01]  /*8fa0*/  FSEL R102, R95, -INF , P3 ;  /* 0xff8000005f667808 */ /* 0x002fe20001800000 */
[----:B------:R-:W-:Y:S01]  /*8fb0*/  FMUL.FTZ R83, R2, R83 ;  /* 0x0000005302537220 */ /* 0x000fe20000410000 */
[----:B------:R-:W-:Y:S01]  /*8fc0*/  FMNMX.FTZ R89, R94, R89, !PT ;  /* 0x000000595e597209 */ /* 0x000fe20007810000 */
[----:B------:R-:W-:Y:S01]  /*8fd0*/  FMUL.FTZ R86, R2, R86 ;  /* 0x0000005602567220 */ /* 0x000fe20000410000 */
[----:B------:R-:W1:Y:S01]  /*8fe0*/  MUFU.TANH R78, R78 ;  /* 0x0000004e004e7308 */ /* 0x000e620000002400 */
[----:B------:R-:W-:Y:S01]  /*8ff0*/  ISETP.GT.AND P2, PT, R98, 0x20, PT ;  /* 0x000000206200780c */ /* 0x000fe20003f44270 */
[----:B------:R-:W-:Y:S01]  /*9000*/  FMUL.FTZ R120, R2, R46 ;  /* 0x0000002e02787220 */ /* 0x000fe20000410000 */
[----:B----4-:R-:W-:Y:S01]  /*9010*/  FSEL R96, R96, -INF , P0 ;  /* 0xff80000060607808 */ /* 0x010fe20000000000 */
[----:B------:R-:W-:Y:S01]  /*9020*/  FMUL.FTZ R87, R2, R87 ;  /* 0x0000005702577220 */ /* 0x000fe20000410000 */
[----:B------:R-:W-:Y:S01]  /*9030*/  FMNMX.FTZ R89, R102, R89, !PT ;  /* 0x0000005966597209 */ /* 0x000fe20007810000 */
[----:B------:R-:W-:-:S02]  /*9040*/  FMUL.FTZ R58, R2, R58 ;  /* 0x0000003a023a7220 */ /* 0x000fc40000410000 */
[----:B------:R-:W3:Y:S01]  /*9050*/  MUFU.TANH R79, R79 ;  /* 0x0000004f004f7308 */ /* 0x000ee20000002400 */
[----:B------:R-:W-:Y:S01]  /*9060*/  ISETP.GT.AND P0, PT, R98, 0x21, PT ;  /* 0x000000216200780c */ /* 0x000fe20003f04270 */
[----:B------:R-:W-:Y:S01]  /*9070*/  FMUL.FTZ R59, R2, R59 ;  /* 0x0000003b023b7220 */ /* 0x000fe20000410000 */
[----:B--2---:R-:W-:Y:S01]  /*9080*/  FSEL R74, R74, -INF , P2 ;  /* 0xff8000004a4a7808 */ /* 0x004fe20001000000 */
[----:B------:R-:W-:Y:S01]  /*9090*/  FMUL.FTZ R122, R2, R50 ;  /* 0x00000032027a7220 */ /* 0x000fe20000410000 */
[----:B------:R-:W-:Y:S01]  /*90a0*/  FMNMX.FTZ R89, R96, R89, !PT ;  /* 0x0000005960597209 */ /* 0x000fe20007810000 */
[----:B------:R-:W-:Y:S02]  /*90b0*/  FMUL.FTZ R63, R2, R63 ;  /* 0x0000003f023f7220 */ /* 0x000fe40000410000 */
[----:B------:R-:W-:Y:S01]  /*90c0*/  MUFU.TANH R60, R60 ;  /* 0x0000003c003c7308 */ /* 0x000fe20000002400 */
[----:B------:R-:W-:Y:S01]  /*90d0*/  ISETP.GT.AND P2, PT, R98, 0x28, PT ;  /* 0x000000286200780c */ /* 0x000fe20003f44270 */
[C---:B------:R-:W-:Y:S01]  /*90e0*/  FMUL.FTZ R66, R2.reuse, R66 ;  /* 0x0000004202427220 */ /* 0x040fe20000410000 */
[----:B0-----:R-:W-:Y:S01]  /*90f0*/  FSEL R46, R75, -INF , P0 ;  /* 0xff8000004b2e7808 */ /* 0x001fe20000000000 */
[C---:B------:R-:W-:Y:S01]  /*9100*/  FMUL.FTZ R70, R2.reuse, R70 ;  /* 0x0000004602467220 */ /* 0x040fe20000410000 */
[C---:B------:R-:W-:Y:S01]  /*9110*/  FMUL.FTZ R126, R2.reuse, R54 ;  /* 0x00000036027e7220 */ /* 0x040fe20000410000 */
[----:B------:R-:W-:-:S02]  /*9120*/  FMUL.FTZ R71, R2, R71 ;  /* 0x0000004702477220 */ /* 0x000fc40000410000 */
[----:B------:R-:W-:Y:S01]  /*9130*/  MUFU.TANH R69, R69 ;  /* 0x0000004500457308 */ /* 0x000fe20000002400 */
[----:B------:R-:W-:Y:S01]  /*9140*/  FMNMX.FTZ R89, R74, R89, !PT ;  /* 0x000000594a597209 */ /* 0x000fe20007810000 */
[C---:B------:R-:W-:Y:S01]  /*9150*/  FMUL.FTZ R116, R2.reuse, R43 ;  /* 0x0000002b02747220 */ /* 0x040fe20000410000 */
[C---:B------:R-:W-:Y:S01]  /*9160*/  FMUL.FTZ R118, R2.reuse, R47 ;  /* 0x0000002f02767220 */ /* 0x040fe20000410000 */
[C---:B------:R-:W-:Y:S01]  /*9170*/  FMUL.FTZ R124, R2.reuse, R55 ;  /* 0x00000037027c7220 */ /* 0x040fe20000410000 */
[----:B------:R-:W-:Y:S01]  /*9180*/  FMUL.FTZ R3, R2, R88 ;  /* 0x0000005802037220 */ /* 0x000fe20000410000 */
[----:B------:R-:W-:Y:S02]  /*9190*/  ULDC UR4, c[0x0][0x988] ;  /* 0x0002620000047ab9 */ /* 0x000fe40000000800 */
[----:B------:R-:W0:Y:S01]  /*91a0*/  MUFU.TANH R82, R82 ;  /* 0x0000005200527308 */ /* 0x000e220000002400 */
[----:B------:R-:W-:Y:S02]  /*91b0*/  ISETP.GT.AND P0, PT, R98, 0x29, PT ;  /* 0x000000296200780c */ /* 0x000fe40003f04270 */
[----:B-1----:R-:W-:-:S05]  /*91c0*/  FSEL R78, R78, -INF , P2 ;  /* 0xff8000004e4e7808 */ /* 0x002fca0001000000 */
[----:B------:R-:W1:Y:S01]  /*91d0*/  MUFU.TANH R83, R83 ;  /* 0x0000005300537308 */ /* 0x000e620000002400 */
[----:B------:R-:W-:Y:S02]  /*91e0*/  FMNMX.FTZ R89, R46, R89, !PT ;  /* 0x000000592e597209 */ /* 0x000fe40007810000 */
[----:B------:R-:W-:-:S05]  /*91f0*/  ISETP.GT.AND P2, PT, R98, 0x30, PT ;  /* 0x000000306200780c */ /* 0x000fca0003f44270 */
[----:B------:R-:W2:Y:S01]  /*9200*/  MUFU.TANH R86, R86 ;  /* 0x0000005600567308 */ /* 0x000ea20000002400 */
[----:B---3--:R-:W-:Y:S02]  /*9210*/  FSEL R106, R79, -INF , P0 ;  /* 0xff8000004f6a7808 */ /* 0x008fe40000000000 */
[----:B------:R-:W-:-:S05]  /*9220*/  FMNMX.FTZ R89, R78, R89, !PT ;  /* 0x000000594e597209 */ /* 0x000fca0007810000 */
        /* <DEDUP_REMOVED lines=12> */
[----:B------:R-:W-:Y:S01]  /*92f0*/  ISETP.GT.AND P2, PT, R98, 0x40, PT ;  /* 0x000000406200780c */ /* 0x000fe20003f44270 */
[----:B------:R-:W2:Y:S01]  /*9300*/  MUFU.TANH R63, R63 ;  /* 0x0000003f003f7308 */ /* 0x000ea20000002400 */
[----:B---3--:R-:W-:Y:S02]  /*9310*/  FSEL R108, R87, -INF , P0 ;  /* 0xff800000576c7808 */ /* 0x008fe40000000000 */
[----:B------:R-:W-:-:S02]  /*9320*/  FMNMX.FTZ R89, R86, R89, !PT ;  /* 0x0000005956597209 */ /* 0x000fc40007810000 */
[----:B------:R-:W-:Y:S02]  /*9330*/  ISETP.GT.AND P0, PT, R98, 0x41, PT ;  /* 0x000000416200780c */ /* 0x000fe40003f04270 */
[----:B0-----:R-:W-:Y:S01]  /*9340*/  FSEL R58, R58, -INF , P2 ;  /* 0xff8000003a3a7808 */ /* 0x001fe20001000000 */
[----:B------:R-:W0:Y:S01]  /*9350*/  MUFU.TANH R66, R66 ;  /* 0x0000004200427308 */ /* 0x000e220000002400 */
[----:B------:R-:W-:Y:S02]  /*9360*/  FMNMX.FTZ R89, R108, R89, !PT ;  /* 0x000000596c597209 */ /* 0x000fe40007810000 */
[----:B------:R-:W-:Y:S02]  /*9370*/  ISETP.GT.AND P2, PT, R98, 0x48, PT ;  /* 0x000000486200780c */ /* 0x000fe40003f44270 */
[----:B-1----:R-:W-:Y:S02]  /*9380*/  FSEL R54, R59, -INF , P0 ;  /* 0xff8000003b367808 */ /* 0x002fe40000000000 */
[----:B------:R-:W-:Y:S01]  /*9390*/  FMNMX.FTZ R89, R58, R89, !PT ;  /* 0x000000593a597209 */ /* 0x000fe20007810000 */
[----:B------:R-:W1:Y:S01]  /*93a0*/  MUFU.TANH R70, R70 ;  /* 0x0000004600467308 */ /* 0x000e620000002400 */
[----:B------:R-:W-:-:S02]  /*93b0*/  ISETP.GT.AND P0, PT, R98, 0x49, PT ;  /* 0x000000496200780c */ /* 0x000fc40003f04270 */
[----:B------:R-:W-:Y:S02]  /*93c0*/  FSEL R110, R60, -INF , P2 ;  /* 0xff8000003c6e7808 */ /* 0x000fe40001000000 */
[----:B------:R-:W-:Y:S02]  /*93d0*/  FMNMX.FTZ R89, R54, R89, !PT ;  /* 0x0000005936597209 */ /* 0x000fe40007810000 */
[----:B------:R-:W-:Y:S01]  /*93e0*/  ISETP.GT.AND P2, PT, R98, 0x50, PT ;  /* 0x000000506200780c */ /* 0x000fe20003f44270 */
[----:B------:R-:W3:Y:S01]  /*93f0*/  MUFU.TANH R71, R71 ;  /* 0x0000004700477308 */ /* 0x000ee20000002400 */
[----:B--2---:R-:W-:Y:S02]  /*9400*/  FSEL R112, R63, -INF , P0 ;  /* 0xff8000003f707808 */ /* 0x004fe40000000000 */
[----:B------:R-:W-:Y:S02]  /*9410*/  FMNMX.FTZ R89, R110, R89, !PT ;  /* 0x000000596e597209 */ /* 0x000fe40007810000 */
[----:B------:R-:W-:-:S02]  /*9420*/  ISETP.GT.AND P0, PT, R98, 0x51, PT ;  /* 0x000000516200780c */ /* 0x000fc40003f04270 */
[----:B0-----:R-:W-:Y:S01]  /*9430*/  FSEL R66, R66, -INF , P2 ;  /* 0xff80000042427808 */ /* 0x001fe20001000000 */
[----:B------:R-:W0:Y:S01]  /*9440*/  MUFU.TANH R41, R41 ;  /* 0x0000002900297308 */ /* 0x000e220000002400 */
[----:B------:R-:W-:Y:S01]  /*9450*/  FMNMX.FTZ R89, R112, R89, !PT ;  /* 0x0000005970597209 */ /* 0x000fe20007810000 */
[----:B------:R-:W-:Y:S02]  /*9460*/  WARPGROUP.DEPBAR.LE gsb0, 0x0 ;  /* 0x00008000000079c5 */ /* 0x000fe40000010000 */
[----:B------:R-:W-:Y:S01]  /*9470*/  FMUL.FTZ R128, R2, R26 ;  /* 0x0000001a02807220 */ /* 0x000fe20000410000 */
[----:B------:R-:W-:Y:S02]  /*9480*/  ISETP.GT.AND P2, PT, R98, 0x58, PT ;  /* 0x000000586200780c */ /* 0x000fe40003f44270 */
[----:B------:R-:W-:Y:S01]  /*9490*/  FSEL R26, R69, -INF , P0 ;  /* 0xff800000451a7808 */ /* 0x000fe20000000000 */
[----:B------:R-:W2:Y:S01]  /*94a0*/  MUFU.TANH R116, R116 ;  /* 0x0000007400747308 */ /* 0x000ea20000002400 */
[----:B------:R-:W-:-:S02]  /*94b0*/  FMNMX.FTZ R89, R66, R89, !PT ;  /* 0x0000005942597209 */ /* 0x000fc40007810000 */
[----:B------:R-:W-:Y:S02]  /*94c0*/  ISETP.GT.AND P0, PT, R98, 0x59, PT ;  /* 0x000000596200780c */ /* 0x000fe40003f04270 */
[----:B-1----:R-:W-:Y:S02]  /*94d0*/  FSEL R70, R70, -INF , P2 ;  /* 0xff80000046467808 */ /* 0x002fe40001000000 */
[----:B------:R-:W-:Y:S01]  /*94e0*/  FMNMX.FTZ R89, R26, R89, !PT ;  /* 0x000000591a597209 */ /* 0x000fe20007810000 */
[----:B------:R-:W1:Y:S01]  /*94f0*/  MUFU.TANH R120, R120 ;  /* 0x0000007800787308 */ /* 0x000e620000002400 */
[----:B------:R-:W-:Y:S01]  /*9500*/  ISETP.GT.AND P2, PT, R98, 0x60, PT ;  /* 0x000000606200780c */ /* 0x000fe20003f44270 */
[----:B------:R-:W-:Y:S01]  /*9510*/  FMUL.FTZ R43, R2, R51 ;  /* 0x00000033022b7220 */ /* 0x000fe20000410000 */
[----:B---3--:R-:W-:Y:S02]  /*9520*/  FSEL R114, R71, -INF , P0 ;  /* 0xff80000047727808 */ /* 0x008fe40000000000 */
[----:B------:R-:W-:-:S03]  /*9530*/  FMNMX.FTZ R89, R70, R89, !PT ;  /* 0x0000005946597209 */ /* 0x000fc60007810000 */
[----:B------:R-:W3:Y:S01]  /*9540*/  MUFU.TANH R118, R118 ;  /* 0x0000007600767308 */ /* 0x000ee20000002400 */
[----:B------:R-:W-:Y:S01]  /*9550*/  FMUL.FTZ R132, R2, R30 ;  /* 0x0000001e02847220 */ /* 0x000fe20000410000 */
[----:B------:R-:W-:Y:S02]  /*9560*/  ISETP.GT.AND P0, PT, R98, 0x61, PT ;  /* 0x000000616200780c */ /* 0x000fe40003f04270 */
[----:B0-----:R-:W-:Y:S02]  /*9570*/  FSEL R30, R41, -INF , P2 ;  /* 0xff800000291e7808 */ /* 0x001fe40001000000 */
[----:B------:R-:W-:Y:S02]  /*9580*/  FMNMX.FTZ R89, R114, R89, !PT ;  /* 0x0000005972597209 */ /* 0x000fe40007810000 */
[----:B------:R-:W0:Y:S01]  /*9590*/  MUFU.TANH R122, R122 ;  /* 0x0000007a007a7308 */ /* 0x000e220000002400 */
[----:B------:R-:W-:Y:S02]  /*95a0*/  ISETP.GT.AND P2, PT, R98, 0x68, PT ;  /* 0x000000686200780c */ /* 0x000fe40003f44270 */
[----:B--2---:R-:W-:-:S02]  /*95b0*/  FSEL R116, R116, -INF , P0 ;  /* 0xff80000074747808 */ /* 0x004fc40000000000 */
[----:B------:R-:W-:-:S03]  /*95c0*/  FMNMX.FTZ R89, R30, R89, !PT ;  /* 0x000000591e597209 */ /* 0x000fc60007810000 */
[----:B------:R-:W2:Y:S01]  /*95d0*/  MUFU.TANH R43, R43 ;  /* 0x0000002b002b7308 */ /* 0x000ea20000002400 */
[----:B------:R-:W-:Y:S02]  /*95e0*/  ISETP.GT.AND P0, PT, R98, 0x69, PT ;  /* 0x000000696200780c */ /* 0x000fe40003f04270 */
        /* <DEDUP_REMOVED lines=12> */
[C---:B------:R-:W-:Y:S01]  /*96b0*/  FMUL.FTZ R130, R2.reuse, R31 ;  /* 0x0000001f02827220 */ /* 0x040fe20000410000 */
[----:B------:R-:W-:Y:S01]  /*96c0*/  FMUL.FTZ R31, R2, R34 ;  /* 0x00000022021f7220 */ /* 0x000fe20000410000 */
[----:B------:R-:W-:Y:S02]  /*96d0*/  ISETP.GT.AND P2, PT, R98, 0x78, PT ;  /* 0x000000786200780c */ /* 0x000fe40003f44270 */
[----:B--2---:R-:W-:Y:S02]  /*96e0*/  FSEL R34, R43, -INF , P0 ;  /* 0xff8000002b227808 */ /* 0x004fe40000000000 */
[----:B------:R-:W-:Y:S01]  /*96f0*/  FMNMX.FTZ R89, R122, R89, !PT ;  /* 0x000000597a597209 */ /* 0x000fe20007810000 */
[----:B------:R-:W2:Y:S01]  /*9700*/  MUFU.TANH R27, R27 ;  /* 0x0000001b001b7308 */ /* 0x000ea20000002400 */
[----:B------:R-:W-:Y:S02]  /*9710*/  ISETP.GT.AND P0, PT, R98, 0x79, PT ;  /* 0x000000796200780c */ /* 0x000fe40003f04270 */
[----:B-1----:R-:W-:-:S02]  /*9720*/  FSEL R126, R126, -INF , P2 ;  /* 0xff8000007e7e7808 */ /* 0x002fc40001000000 */
        /* <DEDUP_REMOVED lines=17> */
[----:B------:R-:W-:Y:S02]  /*9840*/  ISETP.GT.AND P0, PT, R98, 0x89, PT ;  /* 0x000000896200780c */ /* 0x000fe40003f04270 */
[----:B-1----:R-:W-:Y:S02]  /*9850*/  FSEL R132, R132, -INF , P2 ;  /* 0xff80000084847808 */ /* 0x002fe40001000000 */
[----:B------:R-:W-:-:S03]  /*9860*/  FMNMX.FTZ R89, R38, R89, !PT ;  /* 0x0000005926597209 */ /* 0x000fc60007810000 */
[----:B------:R-:W1:Y:S01]  /*9870*/  MUFU.TANH R41, R41 ;  /* 0x0000002900297308 */ /* 0x000e620000002400 */
[----:B------:R-:W-:Y:S02]  /*9880*/  ISETP.GT.AND P2, PT, R98, 0x90, PT ;  /* 0x000000906200780c */ /* 0x000fe40003f44270 */
[----:B---3--:R-:W-:Y:S02]  /*9890*/  FSEL R130, R130, -INF , P0 ;  /* 0xff80000082827808 */ /* 0x008fe40000000000 */
[----:B------:R-:W-:-:S03]  /*98a0*/  FMNMX.FTZ R89, R132, R89, !PT ;  /* 0x0000005984597209 */ /* 0x000fc60007810000 */
[----:B------:R-:W3:Y:S01]  /*98b0*/  MUFU.TANH R39, R39 ;  /* 0x0000002700277308 */ /* 0x000ee20000002400 */
[----:B------:R-:W-:Y:S02]  /*98c0*/  ISETP.GT.AND P0, PT, R98, 0x91, PT ;  /* 0x000000916200780c */ /* 0x000fe40003f04270 */
[----:B0-----:R-:W-:Y:S02]  /*98d0*/  FSEL R134, R31, -INF , P2 ;  /* 0xff8000001f867808 */ /* 0x001fe40001000000 */
[----:B------:R-:W-:Y:S01]  /*98e0*/  FMNMX.FTZ R89, R130, R89, !PT ;  /* 0x0000005982597209 */ /* 0x000fe20007810000 */
[----:B------:R-:W-:Y:S01]  /*98f0*/  FMUL.FTZ R27, R2, R44 ;  /* 0x0000002c021b7220 */ /* 0x000fe20000410000 */
[----:B------:R-:W-:Y:S02]  /*9900*/  ISETP.GT.AND P2, PT, R98, 0x98, PT ;  /* 0x000000986200780c */ /* 0x000fe40003f44270 */
[----:B--2---:R-:W-:Y:S02]  /*9910*/  FSEL R44, R35, -INF , P0 ;  /* 0xff800000232c7808 */ /* 0x004fe40000000000 */
[----:B------:R-:W-:-:S02]  /*9920*/  FMNMX.FTZ R89, R134, R89, !PT ;  /* 0x0000005986597209 */ /* 0x000fc40007810000 */
[----:B------:R-:W-:Y:S02]  /*9930*/  ISETP.GT.AND P0, PT, R98, 0x99, PT ;  /* 0x000000996200780c */ /* 0x000fe40003f04270 */
[----:B-1----:R-:W-:Y:S02]  /*9940*/  FSEL R136, R41, -INF , P2 ;  /* 0xff80000029887808 */ /* 0x002fe40001000000 */
[----:B------:R-:W-:Y:S02]  /*9950*/  FMNMX.FTZ R89, R44, R89, !PT ;  /* 0x000000592c597209 */ /* 0x000fe40007810000 */
[----:B---3--:R-:W-:Y:S02]  /*9960*/  FSEL R98, R39, -INF , P0 ;  /* 0xff80000027627808 */ /* 0x008fe40000000000 */
[----:B------:R-:W-:-:S04]  /*9970*/  FMNMX.FTZ R89, R136, R89, !PT ;  /* 0x0000005988597209 */ /* 0x000fc80007810000 */
[----:B------:R-:W-:Y:S01]  /*9980*/  FMNMX.FTZ R89, R98, R89, !PT ;  /* 0x0000005962597209 */ /* 0x000fe20007810000 */
[----:B------:R-:W-:-:S04]  /*9990*/  FMUL.FTZ R35, R2, R48 ;  /* 0x0000003002237220 */ /* 0x000fc80000410000 */
[----:B------:R-:W0:Y:S01]  /*99a0*/  SHFL.BFLY PT, R48, R89, 0x2, 0x1f ;  /* 0x0c401f0059307f89 */ /* 0x000e2200000e0000 */
[----:B------:R-:W-:Y:S01]  /*99b0*/  FMUL.FTZ R31, R2, R45 ;  /* 0x0000002d021f7220 */ /* 0x000fe20000410000 */
[----:B0-----:R-:W-:-:S05]  /*99c0*/  FMNMX.FTZ R48, R89, R48, !PT ;  /* 0x0000003059307209 */ /* 0x001fca0007810000 */
[----:B------:R-:W0:Y:S01]  /*99d0*/  SHFL.BFLY PT, R45, R48, 0x1, 0x1f ;  /* 0x0c201f00302d7f89 */ /* 0x000e2200000e0000 */
        /* <DEDUP_REMOVED lines=20> */
[----:B---3--:R-:W-:Y:S01]  /*9b20*/  FSEL R68, R13, -INF , P3 ;  /* 0xff8000000d447808 */ /* 0x008fe20001800000 */
[----:B------:R-:W-:Y:S01]  /*9b30*/  FMUL.FTZ R72, R2, R72 ;  /* 0x0000004802487220 */ /* 0x000fe20000410000 */
[----:B------:R-:W-:-:S02]  /*9b40*/  ISETP.GT.AND P0, PT, R62, 0x9, PT ;  /* 0x000000093e00780c */ /* 0x000fc40003f04270 */
[----:B------:R-:W-:Y:S01]  /*9b50*/  FMNMX.FTZ R13, R52, R12, !PT ;  /* 0x0000000c340d7209 */ /* 0x000fe20007810000 */
[----:B------:R-:W2:Y:S01]  /*9b60*/  MUFU.TANH R21, R21 ;  /* 0x0000001500157308 */ /* 0x000ea20000002400 */
[----:B------:R-:W-:Y:S01]  /*9b70*/  ISETP.GT.AND P2, PT, R62, 0x10, PT ;  /* 0x000000103e00780c */ /* 0x000fe20003f44270 */
[----:B------:R-:W-:Y:S01]  /*9b80*/  FMUL.FTZ R73, R2, R73 ;  /* 0x0000004902497220 */ /* 0x000fe20000410000 */
[----:B0-----:R-:W-:Y:S01]  /*9b90*/  FSEL R14, R14, -INF , P0 ;  /* 0xff8000000e0e7808 */ /* 0x001fe20000000000 */
[----:B------:R-:W-:Y:S01]  /*9ba0*/  FMUL.FTZ R39, R2, R49 ;  /* 0x0000003102277220 */ /* 0x000fe20000410000 */
[----:B------:R-:W-:-:S03]  /*9bb0*/  FMNMX.FTZ R13, R68, R13, !PT ;  /* 0x0000000d440d7209 */ /* 0x000fc60007810000 */
[----:B------:R-:W0:Y:S01]  /*9bc0*/  MUFU.TANH R88, R88 ;  /* 0x0000005800587308 */ /* 0x000e220000002400 */
[----:B------:R-:W-:-:S01]  /*9bd0*/  FFMA.FTZ R49, R92, R59, -R37 ;  /* 0x0000003b5c317223 */ /* 0x000fc20000010825 */
[----:B----4-:R-:W-:Y:S01]  /*9be0*/  FSEL R92, R15, -INF , P2 ;  /* 0xff8000000f5c7808 */ /* 0x010fe20001000000 */
[----:B------:R-:W-:Y:S01]  /*9bf0*/  FMUL.FTZ R76, R2, R76 ;  /* 0x0000004c024c7220 */ /* 0x000fe20000410000 */
[----:B------:R-:W-:Y:S02]  /*9c00*/  ISETP.GT.AND P0, PT, R62, 0x11, PT ;  /* 0x000000113e00780c */ /* 0x000fe40003f04270 */
[----:B------:R-:W-:Y:S02]  /*9c10*/  FMNMX.FTZ R15, R14, R13, !PT ;  /* 0x0000000d0e0f7209 */ /* 0x000fe40007810000 */
[----:B------:R-:W3:Y:S01]  /*9c20*/  MUFU.TANH R72, R72 ;  /* 0x0000004800487308 */ /* 0x000ee20000002400 */
[----:B------:R-:W-:Y:S01]  /*9c30*/  ISETP.GT.AND P2, PT, R62, 0x18, PT ;  /* 0x000000183e00780c */ /* 0x000fe20003f44270 */
[----:B------:R-:W-:Y:S01]  /*9c40*/  FMUL.FTZ R77, R2, R77 ;  /* 0x0000004d024d7220 */ /* 0x000fe20000410000 */
[----:B-1----:R-:W-:-:S02]  /*9c50*/  FSEL R20, R20, -INF , P0 ;  /* 0xff80000014147808 */ /* 0x002fc40000000000 */
[----:B------:R-:W-:-:S03]  /*9c60*/  FMNMX.FTZ R15, R92, R15, !PT ;  /* 0x0000000f5c0f7209 */ /* 0x000fc60007810000 */
[----:B------:R-:W-:Y:S01]  /*9c70*/  MUFU.TANH R73, R73 ;  /* 0x0000004900497308 */ /* 0x000fe20000002400 */
[----:B------:R-:W-:Y:S01]  /*9c80*/  FMUL.FTZ R43, R2, R53 ;  /* 0x00000035022b7220 */ /* 0x000fe20000410000 */
[----:B------:R-:W-:Y:S01]  /*9c90*/  FFMA.FTZ R53, R74, R59, -R37 ;  /* 0x0000003b4a357223 */ /* 0x000fe20000010825 */
[----:B------:R-:W-:Y:S01]  /*9ca0*/  ISETP.GT.AND P0, PT, R62, 0x19, PT ;  /* 0x000000193e00780c */ /* 0x000fe20003f04270 */
[----:B------:R-:W-:Y:S01]  /*9cb0*/  FMUL.FTZ R80, R2, R80 ;  /* 0x0000005002507220 */ /* 0x000fe20000410000 */
[----:B--2---:R-:W-:Y:S02]  /*9cc0*/  FSEL R74, R21, -INF , P2 ;  /* 0xff800000154a7808 */ /* 0x004fe40001000000 */
[----:B------:R-:W-:Y:S01]  /*9cd0*/  FMNMX.FTZ R15, R20, R15, !PT ;  /* 0x0000000f140f7209 */ /* 0x000fe20007810000 */
[----:B------:R-:W1:Y:S01]  /*9ce0*/  MUFU.TANH R76, R76 ;  /* 0x0000004c004c7308 */ /* 0x000e620000002400 */
[----:B------:R-:W-:Y:S01]  /*9cf0*/  ISETP.GT.AND P2, PT, R62, 0x20, PT ;  /* 0x000000203e00780c */ /* 0x000fe20003f44270 */
[----:B------:R-:W-:Y:S01]  /*9d00*/  FMUL.FTZ R81, R2, R81 ;  /* 0x0000005102517220 */ /* 0x000fe20000410000 */
[----:B0-----:R-:W-:-:S02]  /*9d10*/  FSEL R88, R88, -INF , P0 ;  /* 0xff80000058587808 */ /* 0x001fc40000000000 */
[----:B------:R-:W-:-:S03]  /*9d20*/  FMNMX.FTZ R15, R74, R15, !PT ;  /* 0x0000000f4a0f7209 */ /* 0x000fc60007810000 */
[----:B------:R-:W0:Y:S01]  /*9d30*/  MUFU.TANH R77, R77 ;  /* 0x0000004d004d7308 */ /* 0x000e220000002400 */
[----:B------:R-:W-:Y:S01]  /*9d40*/  ISETP.GT.AND P0, PT, R62, 0x21, PT ;  /* 0x000000213e00780c */ /* 0x000fe20003f04270 */
[----:B------:R-:W-:Y:S01]  /*9d50*/  FMUL.FTZ R84, R2, R84 ;  /* 0x0000005402547220 */ /* 0x000fe20000410000 */
[----:B---3--:R-:W-:Y:S02]  /*9d60*/  FSEL R72, R72, -INF , P2 ;  /* 0xff80000048487808 */ /* 0x008fe40001000000 */
[----:B------:R-:W-:-:S03]  /*9d70*/  FMNMX.FTZ R21, R88, R15, !PT ;  /* 0x0000000f58157209 */ /* 0x000fc60007810000 */
[----:B------:R-:W2:Y:S01]  /*9d80*/  MUFU.TANH R80, R80 ;  /* 0x0000005000507308 */ /* 0x000ea20000002400 */
[----:B------:R-:W-:Y:S01]  /*9d90*/  ISETP.GT.AND P2, PT, R62, 0x28, PT ;  /* 0x000000283e00780c */ /* 0x000fe20003f44270 */
[----:B------:R-:W-:Y:S01]  /*9da0*/  FMUL.FTZ R85, R2, R85 ;  /* 0x0000005502557220 */ /* 0x000fe20000410000 */
[----:B------:R-:W-:-:S05]  /*9db0*/  FMNMX.FTZ R21, R72, R21, !PT ;  /* 0x0000001548157209 */ /* 0x000fca0007810000 */
[----:B------:R3:W-:Y:S01]  /*9dc0*/  MUFU.EX2 R13, R53 ;  /* 0x00000035000d7308 */ /* 0x0007e20000000800 */
[----:B-1----:R-:W-:Y:S01]  /*9dd0*/  FSEL R76, R76, -INF , P2 ;  /* 0xff8000004c4c7808 */ /* 0x002fe20001000000 */
[----:B------:R-:W-:-:S06]  /*9de0*/  FMUL.FTZ R56, R2, R56 ;  /* 0x0000003802387220 */ /* 0x000fcc0000410000 */
[----:B------:R-:W1:Y:S01]  /*9df0*/  MUFU.TANH R81, R81 ;  /* 0x0000005100517308 */ /* 0x000e620000002400 */
[----:B---3--:R-:W-:-:S01]  /*9e00*/  FFMA.FTZ R53, R78, R59, -R37 ;  /* 0x0000003b4e357223 */ /* 0x008fc20000010825 */
[----:B------:R-:W-:Y:S02]  /*9e10*/  FSEL R78, R73, -INF , P0 ;  /* 0xff800000494e7808 */ /* 0x000fe40000000000 */
[----:B------:R-:W-:Y:S02]  /*9e20*/  ISETP.GT.AND P0, PT, R62, 0x29, PT ;  /* 0x000000293e00780c */ /* 0x000fe40003f04270 */
[----:B------:R-:W-:Y:S02]  /*9e30*/  FMNMX.FTZ R21, R78, R21, !PT ;  /* 0x000000154e157209 */ /* 0x000fe40007810000 */
[----:B------:R-:W3:Y:S01]  /*9e40*/  MUFU.TANH R84, R84 ;  /* 0x0000005400547308 */ /* 0x000ee20000002400 */
[----:B------:R-:W-:-:S01]  /*9e50*/  FFMA.FTZ R51, R94, R59, -R37 ;  /* 0x0000003b5e337223 */ /* 0x000fc20000010825 */
[----:B------:R-:W-:Y:S01]  /*9e60*/  ISETP.GT.AND P2, PT, R62, 0x30, PT ;  /* 0x000000303e00780c */ /* 0x000fe20003f44270 */
[----:B------:R-:W-:Y:S01]  /*9e70*/  FMUL.FTZ R57, R2, R57 ;  /* 0x0000003902397220 */ /* 0x000fe20000410000 */
[----:B0-----:R-:W-:-:S02]  /*9e80*/  FSEL R94, R77, -INF , P0 ;  /* 0xff8000004d5e7808 */ /* 0x001fc40000000000 */
[----:B------:R-:W-:Y:S02]  /*9e90*/  FMNMX.FTZ R21, R76, R21, !PT ;  /* 0x000000154c157209 */ /* 0x000fe40007810000 */
[----:B------:R-:W0:Y:S01]  /*9ea0*/  MUFU.TANH R85, R85 ;  /* 0x0000005500557308 */ /* 0x000e220000002400 */
[----:B------:R-:W-:Y:S02]  /*9eb0*/  ISETP.GT.AND P0, PT, R62, 0x31, PT ;  /* 0x000000313e00780c */ /* 0x000fe40003f04270 */
[----:B--2---:R-:W-:Y:S01]  /*9ec0*/  FSEL R80, R80, -INF , P2 ;  /* 0xff80000050507808 */ /* 0x004fe20001000000 */
[----:B------:R-:W-:-:S04]  /*9ed0*/  FFMA.FTZ R55, R82, R59, -R37 ;  /* 0x0000003b52377223 */ /* 0x000fc80000010825 */
[----:B------:R-:W2:Y:S01]  /*9ee0*/  MUFU.TANH R56, R56 ;  /* 0x0000003800387308 */ /* 0x000ea20000002400 */
[----:B------:R-:W-:Y:S01]  /*9ef0*/  ISETP.GT.AND P2, PT, R62, 0x38, PT ;  /* 0x000000383e00780c */ /* 0x000fe20003f44270 */
[----:B------:R-:W-:Y:S01]  /*9f00*/  FMUL.FTZ R61, R2, R61 ;  /* 0x0000003d023d7220 */ /* 0x000fe20000410000 */
[----:B-1----:R-:W-:-:S05]  /*9f10*/  FSEL R82, R81, -INF , P0 ;  /* 0xff80000051527808 */ /* 0x002fca0000000000 */
[----:B------:R1:W-:Y:S01]  /*9f20*/  MUFU.EX2 R15, R53 ;  /* 0x00000035000f7308 */ /* 0x0003e20000000800 */
[----:B------:R-:W-:Y:S02]  /*9f30*/  ISETP.GT.AND P0, PT, R62, 0x39, PT ;  /* 0x000000393e00780c */ /* 0x000fe40003f04270 */
[----:B-1----:R-:W-:-:S05]  /*9f40*/  FMNMX.FTZ R53, R94, R21, !PT ;  /* 0x000000155e357209 */ /* 0x002fca0007810000 */
[----:B------:R-:W1:Y:S01]  /*9f50*/  MUFU.TANH R57, R57 ;  /* 0x0000003900397308 */ /* 0x000e620000002400 */
[----:B------:R-:W-:Y:S02]  /*9f60*/  FMNMX.FTZ R53, R80, R53, !PT ;  /* 0x0000003550357209 */ /* 0x000fe40007810000 */
[----:B---3--:R-:W-:Y:S02]  /*9f70*/  FSEL R84, R84, -INF , P2 ;  /* 0xff80000054547808 */ /* 0x008fe40001000000 */
[----:B------:R-:W-:-:S03]  /*9f80*/  FMNMX.FTZ R53, R82, R53, !PT ;  /* 0x0000003552357209 */ /* 0x000fc60007810000 */
[----:B------:R-:W-:Y:S01]  /*9f90*/  MUFU.TANH R97, R97 ;  /* 0x0000006100617308 */ /* 0x000fe20000002400 */
[----:B------:R-:W-:-:S01]  /*9fa0*/  FFMA.FTZ R48, R100, R59, -R37 ;  /* 0x0000003b64307223 */ /* 0x000fc20000010825 */
[--C-:B------:R-:W-:Y:S01]  /*9fb0*/  FFMA.FTZ R100, R50, R59, -R37.reuse ;  /* 0x0000003b32647223 */ /* 0x100fe20000010825 */
[----:B------:R-:W-:Y:S02]  /*9fc0*/  ISETP.GT.AND P2, PT, R62, 0x40, PT ;  /* 0x000000403e00780c */ /* 0x000fe40003f44270 */
[----:B0-----:R-:W-:Y:S02]  /*9fd0*/  FSEL R50, R85, -INF , P0 ;  /* 0xff80000055327808 */ /* 0x001fe40000000000 */
[----:B------:R-:W-:Y:S01]  /*9fe0*/  FMNMX.FTZ R53, R84, R53, !PT ;  /* 0x0000003554357209 */ /* 0x000fe20007810000 */
[----:B------:R-:W0:Y:S01]  /*9ff0*/  MUFU.TANH R61, R61 ;  /* 0x0000003d003d7308 */ /* 0x000e220000002400 */
[----:B------:R-:W-:Y:S02]  /*a000*/  ISETP.GT.AND P0, PT, R62, 0x41, PT ;  /* 0x000000413e00780c */ /* 0x000fe40003f04270 */
[----:B--2---:R-:W-:Y:S01]  /*a010*/  FSEL R56, R56, -INF , P2 ;  /* 0xff80000038387808 */ /* 0x004fe20001000000 */
[----:B------:R-:W-:-:S04]  /*a020*/  FFMA.FTZ R102, R102, R59, -R37 ;  /* 0x0000003b66667223 */ /* 0x000fc80000010825 */
[----:B------:R2:W-:Y:S01]  /*a030*/  MUFU.EX2 R21, R55 ;  /* 0x0000003700157308 */ /* 0x0005e20000000800 */
[----:B------:R-:W-:-:S01]  /*a040*/  FFMA.FTZ R63, R86, R59, -R37 ;  /* 0x0000003b563f7223 */ /* 0x000fc20000010825 */
[----:B------:R-:W-:Y:S02]  /*a050*/  ISETP.GT.AND P2, PT, R62, 0x48, PT ;  /* 0x000000483e00780c */ /* 0x000fe40003f44270 */
[----:B-1----:R-:W-:Y:S02]  /*a060*/  FSEL R86, R57, -INF , P0 ;  /* 0xff80000039567808 */ /* 0x002fe40000000000 */
[----:B--2---:R-:W-:Y:S02]  /*a070*/  FMNMX.FTZ R55, R50, R53, !PT ;  /* 0x0000003532377209 */ /* 0x004fe40007810000 */
[----:B------:R-:W1:Y:S02]  /*a080*/  MUFU.TANH R11, R11 ;  /* 0x0000000b000b7308 */ /* 0x000e640000002400 */
[----:B------:R-:W-:Y:S01]  /*a090*/  FMNMX.FTZ R55, R56, R55, !PT ;  /* 0x0000003738377209 */ /* 0x000fe20007810000 */
[----:B------:R-:W-:Y:S01]  /*a0a0*/  FFMA.FTZ R47, R90, R59, -R37 ;  /* 0x0000003b5a2f7223 */ /* 0x000fe20000010825 */
[----:B------:R-:W-:-:S02]  /*a0b0*/  ISETP.GT.AND P0, PT, R62, 0x49, PT ;  /* 0x000000493e00780c */ /* 0x000fc40003f04270 */
[----:B------:R-:W-:Y:S02]  /*a0c0*/  FMNMX.FTZ R55, R86, R55, !PT ;  /* 0x0000003756377209 */ /* 0x000fe40007810000 */
[----:B------:R-:W2:Y:S01]  /*a0d0*/  MUFU.TANH R64, R64 ;  /* 0x0000004000407308 */ /* 0x000ea20000002400 */
[----:B------:R-:W-:-:S01]  /*a0e0*/  FFMA.FTZ R90, R96, R59, -R37 ;  /* 0x0000003b605a7223 */ /* 0x000fc20000010825 */
[----:B------:R-:W-:Y:S01]  /*a0f0*/  FFMA.FTZ R96, R106, R59, -R37 ;  /* 0x0000003b6a607223 */ /* 0x000fe20000010825 */
[----:B0-----:R-:W-:-:S05]  /*a100*/  FSEL R106, R61, -INF , P0 ;  /* 0xff8000003d6a7808 */ /* 0x001fca0000000000 */
[----:B------:R0:W-:Y:S01]  /*a110*/  MUFU.EX2 R3, R102 ;  /* 0x0000006600037308 */ /* 0x0001e20000000800 */
[----:B------:R-:W-:Y:S02]  /*a120*/  ISETP.GT.AND P0, PT, R62, 0x51, PT ;  /* 0x000000513e00780c */ /* 0x000fe40003f04270 */
[----:B0-----:R-:W-:-:S05]  /*a130*/  FSEL R102, R97, -INF , P2 ;  /* 0xff80000061667808 */ /* 0x001fca0001000000 */
[----:B------:R-:W0:Y:S01]  /*a140*/  MUFU.TANH R65, R65 ;  /* 0x0000004100417308 */ /* 0x000e220000002400 */
[----:B------:R-:W-:Y:S02]  /*a150*/  ISETP.GT.AND P2, PT, R62, 0x50, PT ;  /* 0x000000503e00780c */ /* 0x000fe40003f44270 */
[----:B------:R-:W-:Y:S02]  /*a160*/  FMNMX.FTZ R55, R102, R55, !PT ;  /* 0x0000003766377209 */ /* 0x000fe40007810000 */
[----:B------:R-:W-:Y:S02]  /*a170*/  FSEL R10, R10, -INF , P2 ;  /* 0xff8000000a0a7808 */ /* 0x000fe40001000000 */
[----:B------:R-:W-:Y:S01]  /*a180*/  FMNMX.FTZ R55, R106, R55, !PT ;  /* 0x000000376a377209 */ /* 0x000fe20007810000 */
[----:B------:R-:W3:Y:S01]  /*a190*/  MUFU.TANH R8, R8 ;  /* 0x0000000800087308 */ /* 0x000ee20000002400 */
[----:B------:R-:W-:Y:S02]  /*a1a0*/  ISETP.GT.AND P2, PT, R62, 0x58, PT ;  /* 0x000000583e00780c */ /* 0x000fe40003f44270 */
[----:B-1----:R-:W-:-:S02]  /*a1b0*/  FSEL R138, R11, -INF , P0 ;  /* 0xff8000000b8a7808 */ /* 0x002fc40000000000 */
[----:B------:R-:W-:-:S03]  /*a1c0*/  FMNMX.FTZ R55, R10, R55, !PT ;  /* 0x000000370a377209 */ /* 0x000fc60007810000 */
[----:B------:R-:W1:Y:S01]  /*a1d0*/  MUFU.TANH R9, R9 ;  /* 0x0000000900097308 */ /* 0x000e620000002400 */
[----:B------:R-:W-:Y:S02]  /*a1e0*/  ISETP.GT.AND P0, PT, R62, 0x59, PT ;  /* 0x000000593e00780c */ /* 0x000fe40003f04270 */
[----:B--2---:R-:W-:Y:S02]  /*a1f0*/  FSEL R64, R64, -INF , P2 ;  /* 0xff80000040407808 */ /* 0x004fe40001000000 */
[----:B------:R-:W-:-:S03]  /*a200*/  FMNMX.FTZ R55, R138, R55, !PT ;  /* 0x000000378a377209 */ /* 0x000fc60007810000 */
[----:B------:R-:W2:Y:S01]  /*a210*/  MUFU.TANH R27, R27 ;  /* 0x0000001b001b7308 */ /* 0x000ea20000002400 */
[----:B------:R-:W-:-:S01]  /*a220*/  FFMA.FTZ R140, R54, R59, -R37 ;  /* 0x0000003b368c7223 */ /* 0x000fc20000010825 */
[----:B------:R-:W-:Y:S02]  /*a230*/  ISETP.GT.AND P2, PT, R62, 0x60, PT ;  /* 0x000000603e00780c */ /* 0x000fe40003f44270 */
[----:B0-----:R-:W-:Y:S02]  /*a240*/  FSEL R54, R65, -INF , P0 ;  /* 0xff80000041367808 */ /* 0x001fe40000000000 */
[----:B------:R-:W-:Y:S02]  /*a250*/  FMNMX.FTZ R55, R64, R55, !PT ;  /* 0x0000003740377209 */ /* 0x000fe40007810000 */
[----:B------:R-:W0:Y:S01]  /*a260*/  MUFU.TANH R31, R31 ;  /* 0x0000001f001f7308 */ /* 0x000e220000002400 */
        /* <DEDUP_REMOVED lines=14> */
[----:B------:R-:W-:-:S01]  /*a350*/  FFMA.FTZ R144, R112, R59, -R37 ;  /* 0x0000003b70907223 */ /* 0x000fc20000010825 */
[----:B------:R-:W-:Y:S01]  /*a360*/  ISETP.GT.AND P2, PT, R62, 0x70, PT ;  /* 0x000000703e00780c */ /* 0x000fe20003f44270 */
[----:B------:R-:W-:Y:S01]  /*a370*/  FMUL.FTZ R25, R2, R25 ;  /* 0x0000001902197220 */ /* 0x000fe20000410000 */
[----:B0-----:R-:W-:Y:S02]  /*a380*/  FSEL R112, R31, -INF , P0 ;  /* 0xff8000001f707808 */ /* 0x001fe40000000000 */
[----:B------:R-:W-:Y:S02]  /*a390*/  FMNMX.FTZ R55, R142, R55, !PT ;  /* 0x000000378e377209 */ /* 0x000fe40007810000 */
[----:B------:R-:W0:Y:S01]  /*a3a0*/  MUFU.TANH R43, R43 ;  /* 0x0000002b002b7308 */ /* 0x000e220000002400 */
[----:B------:R-:W-:Y:S01]  /*a3b0*/  ISETP.GT.AND P0, PT, R62, 0x71, PT ;  /* 0x000000713e00780c */ /* 0x000fe20003f04270 */
[----:B------:R-:W-:Y:S01]  /*a3c0*/  FMUL.FTZ R28, R2, R28 ;  /* 0x0000001c021c7220 */ /* 0x000fe20000410000 */
[----:B---3--:R-:W-:-:S02]  /*a3d0*/  FSEL R146, R35, -INF , P2 ;  /* 0xff80000023927808 */ /* 0x008fc40001000000 */
        /* <DEDUP_REMOVED lines=30> */
[----:B--2---:R-:W-:-:S02]  /*a5c0*/  FSEL R28, R28, -INF , P2 ;  /* 0xff8000001c1c7808 */ /* 0x004fc40001000000 */
        /* <DEDUP_REMOVED lines=9> */
[----:B------:R-:W-:Y:S01]  /*a660*/  FMNMX.FTZ R55, R114, R55, !PT ;  /* 0x0000003772377209 */ /* 0x000fe20007810000 */
[----:B------:R-:W-:Y:S01]  /*a670*/  FFMA.FTZ R29, R30, R59, -R37 ;  /* 0x0000003b1e1d7223 */ /* 0x000fe20000010825 */
[----:B------:R-:W-:Y:S02]  /*a680*/  ISETP.GT.AND P2, PT, R62, 0x98, PT ;  /* 0x000000983e00780c */ /* 0x000fe40003f44270 */
[----:B-1----:R-:W-:Y:S02]  /*a690*/  FSEL R30, R33, -INF , P0 ;  /* 0xff800000211e7808 */ /* 0x002fe40000000000 */
[----:B------:R-:W-:Y:S02]  /*a6a0*/  FMNMX.FTZ R55, R32, R55, !PT ;  /* 0x0000003720377209 */ /* 0x000fe40007810000 */
[----:B------:R-:W-:Y:S02]  /*a6b0*/  ISETP.GT.AND P0, PT, R62, 0x99, PT ;  /* 0x000000993e00780c */ /* 0x000fe40003f04270 */
[----:B--2---:R-:W-:-:S02]  /*a6c0*/  FSEL R36, R36, -INF , P2 ;  /* 0xff80000024247808 */ /* 0x004fc40001000000 */
[----:B------:R-:W-:Y:S02]  /*a6d0*/  FMNMX.FTZ R55, R30, R55, !PT ;  /* 0x000000371e377209 */ /* 0x000fe40007810000 */
[----:B0-----:R-:W-:Y:S02]  /*a6e0*/  FSEL R62, R45, -INF , P0 ;  /* 0xff8000002d3e7808 */ /* 0x001fe40000000000 */
[----:B------:R-:W-:Y:S01]  /*a6f0*/  FMNMX.FTZ R55, R36, R55, !PT ;  /* 0x0000003724377209 */ /* 0x000fe20007810000 */
[----:B------:R-:W-:-:S03]  /*a700*/  FFMA.FTZ R58, R58, R59, -R37 ;  /* 0x0000003b3a3a7223 */ /* 0x000fc60000010825 */
[----:B------:R-:W-:Y:S01]  /*a710*/  FMNMX.FTZ R55, R62, R55, !PT ;  /* 0x000000373e377209 */ /* 0x000fe20007810000 */
[----:B------:R0:W-:Y:S04]  /*a720*/  MUFU.EX2 R11, R58 ;  /* 0x0000003a000b7308 */ /* 0x0001e80000000800 */
[----:B0-----:R-:W0:Y:S02]  /*a730*/  SHFL.BFLY PT, R58, R55, 0x2, 0x1f ;  /* 0x0c401f00373a7f89 */ /* 0x001e2400000e0000 */
[----:B0-----:R-:W-:-:S05]  /*a740*/  FMNMX.FTZ R45, R55, R58, !PT ;  /* 0x0000003a372d7209 */ /* 0x001fca0007810000 */
[----:B------:R-:W0:Y:S01]  /*a750*/  SHFL.BFLY PT, R58, R45, 0x1, 0x1f ;  /* 0x0c201f002d3a7f89 */ /* 0x000e2200000e0000 */
        /* <DEDUP_REMOVED lines=10> */
[-CC-:B------:R-:W-:Y:S01]  /*a800*/  FFMA.FTZ R35, R126, R59.reuse, -R37.reuse ;  /* 0x0000003b7e237223 */ /* 0x180fe20000010825 */
[----:B------:R-:W-:-:S01]  /*a810*/  FFMA.FTZ R120, R124, R59, -R37 ;  /* 0x0000003b7c787223 */ /* 0x000fc20000010825 */
[-CC-:B------:R-:W-:Y:S01]  /*a820*/  FFMA.FTZ R39, R128, R59.reuse, -R37.reuse ;  /* 0x0000003b80277223 */ /* 0x180fe20000010825 */
        /* <DEDUP_REMOVED lines=9> */
[----:B------:R-:W-:-:S01]  /*a8c0*/  FFMA.FTZ R98, R98, R59, -R37 ;  /* 0x0000003b62627223 */ /* 0x000fc20000010825 */
[----:B------:R-:W0:Y:S01]  /*a8d0*/  S2R R107, SR_TID.X ;  /* 0x00000000006b7919 */ /* 0x000e220000002100 */
[----:B------:R-:W-:Y:S01]  /*a8e0*/  FSEL R37, R55, RZ, P0 ;  /* 0x000000ff37257208 */ /* 0x000fe20000000000 */
[----:B------:R-:W-:Y:S04]  /*a8f0*/  MUFU.EX2 R40, R40 ;  /* 0x0000002800287308 */ /* 0x000fe80000000800 */
        /* <DEDUP_REMOVED lines=8> */
[----:B------:R-:W-:-:S05]  /*a980*/  IMAD.IADD R10, R109, 0x1, -R111 ;  /* 0x000000016d0a7824 */ /* 0x000fca00078e0a6f */
[----:B------:R-:W-:Y:S01]  /*a990*/  MUFU.EX2 R52, R52 ;  /* 0x0000003400347308 */ /* 0x000fe20000000800 */
[----:B------:R-:W-:-:S07]  /*a9a0*/  IMAD R10, R105, 0xc0, R10 ;  /* 0x000000c0690a7824 */ /* 0x000fce00078e020a */
[----:B------:R-:W2:Y:S01]  /*a9b0*/  MUFU.EX2 R55, R55 ;  /* 0x0000003700377308 */ /* 0x000ea20000000800 */
[----:B------:R-:W-:-:S07]  /*a9c0*/  IMAD.HI R10, R10, 0x66666667, RZ ;  /* 0x666666670a0a7827 */ /* 0x000fce00078e02ff */
[----:B------:R3:W-:Y:S08]  /*a9d0*/  MUFU.EX2 R9, R57 ;  /* 0x0000003900097308 */ /* 0x0007f00000000800 */
[----:B------:R-:W4:Y:S01]  /*a9e0*/  MUFU.EX2 R48, R48 ;  /* 0x0000003000307308 */ /* 0x000f220000000800 */
[----:B---3--:R-:W-:-:S01]  /*a9f0*/  FFMA.FTZ R57, R14, R59, -R37 ;  /* 0x0000003b0e397223 */ /* 0x008fc20000010825 */
[----:B------:R-:W-:-:S06]  /*aa00*/  FFMA.FTZ R14, R92, R59, -R37 ;  /* 0x0000003b5c0e7223 */ /* 0x000fcc0000010825 */
[----:B------:R-:W3:Y:S01]  /*aa10*/  MUFU.EX2 R12, R12 ;  /* 0x0000000c000c7308 */ /* 0x000ee20000000800 */
[----:B------:R-:W-:-:S01]  /*aa20*/  FFMA.FTZ R61, R20, R59, -R37 ;  /* 0x0000003b143d7223 */ /* 0x000fc20000010825 */
[----:B------:R-:W-:-:S06]  /*aa30*/  SHF.R.U32.HI R79, RZ, 0x1f, R10 ;  /* 0x0000001fff4f7819 */ /* 0x000fcc000001160a */
[----:B------:R-:W5:Y:S01]  /*aa40*/  MUFU.EX2 R49, R49 ;  /* 0x0000003100317308 */ /* 0x000f620000000800 */
[----:B-1----:R-:W-:-:S07]  /*aa50*/  FADD.FTZ R83, R40, R47 ;  /* 0x0000002f28537221 */ /* 0x002fce0000010000 */
[----:B------:R-:W1:Y:S01]  /*aa60*/  MUFU.EX2 R57, R57 ;  /* 0x0000003900397308 */ /* 0x000e620000000800 */
[----:B------:R-:W-:-:S07]  /*aa70*/  LEA.HI.SX32 R10, R10, R79, 0x1a ;  /* 0x0000004f0a0a7211 */ /* 0x000fce00078fd2ff */
[----:B------:R-:W1:Y:S01]  /*aa80*/  MUFU.EX2 R42, R42 ;  /* 0x0000002a002a7308 */ /* 0x000e620000000800 */
[----:B------:R-:W-:-:S01]  /*aa90*/  FFMA.FTZ R20, R72, R59, -R37 ;  /* 0x0000003b48147223 */ /* 0x000fc20000010825 */
[----:B--2---:R-:W-:-:S06]  /*aaa0*/  FADD.FTZ R79, R52, R55 ;  /* 0x00000037344f7221 */ /* 0x004fcc0000010000 */
[----:B------:R-:W2:Y:S01]  /*aab0*/  MUFU.EX2 R14, R14 ;  /* 0x0000000e000e7308 */ /* 0x000ea20000000800 */
[----:B------:R-:W-:-:S01]  /*aac0*/  FFMA.FTZ R68, R88, R59, -R37 ;  /* 0x0000003b58447223 */ /* 0x000fc20000010825 */
[----:B------:R-:W-:-:S06]  /*aad0*/  FFMA.FTZ R72, R82, R59, -R37 ;  /* 0x0000003b52487223 */ /* 0x000fcc0000010825 */
[----:B------:R0:W-:Y:S01]  /*aae0*/  MUFU.EX2 R53, R63 ;  /* 0x0000003f00357308 */ /* 0x0001e20000000800 */
[----:B----4-:R-:W-:-:S01]  /*aaf0*/  FADD.FTZ R82, R48, R83 ;  /* 0x0000005330527221 */ /* 0x010fc20000010000 */
[----:B------:R-:W-:-:S06]  /*ab00*/  FFMA.FTZ R69, R80, R59, -R37 ;  /* 0x0000003b50457223 */ /* 0x000fcc0000010825 */
[----:B------:R-:W4:Y:S01]  /*ab10*/  MUFU.EX2 R51, R51 ;  /* 0x0000003300337308 */ /* 0x000f220000000800 */
[----:B0-----:R-:W-:-:S01]  /*ab20*/  FFMA.FTZ R63, R74, R59, -R37 ;  /* 0x0000003b4a3f7223 */ /* 0x001fc20000010825 */
[----:B------:R-:W-:Y:S01]  /*ab30*/  LOP3.LUT R99, R107, 0x7f, RZ, 0xc0, !PT ;  /* 0x0000007f6b637812 */ /* 0x000fe200078ec0ff */
[----:B---3--:R-:W-:-:S05]  /*ab40*/  FADD.FTZ R80, R12, R79 ;  /* 0x0000004f0c507221 */ /* 0x008fca0000010000 */
[----:B------:R-:W0:Y:S01]  /*ab50*/  MUFU.EX2 R61, R61 ;  /* 0x0000003d003d7308 */ /* 0x000e220000000800 */
[----:B-----5:R-:W-:-:S01]  /*ab60*/  FADD.FTZ R79, R49, R82 ;  /* 0x00000052314f7221 */ /* 0x020fc20000010000 */
[----:B------:R-:W-:Y:S01]  /*ab70*/  ISETP.NE.AND P0, PT, R99, RZ, PT ;  /* 0x000000ff6300720c */ /* 0x000fe20003f05270 */
[----:B-1----:R-:W-:-:S05]  /*ab80*/  FADD.FTZ R83, R57, R80 ;  /* 0x0000005039537221 */ /* 0x002fca0000010000 */
[----:B------:R-:W1:Y:S01]  /*ab90*/  MUFU.EX2 R63, R63 ;  /* 0x0000003f003f7308 */ /* 0x000e620000000800 */
[----:B------:R-:W-:-:S01]  /*aba0*/  FFMA.FTZ R65, R78, R59, -R37 ;  /* 0x0000003b4e417223 */ /* 0x000fc20000010825 */
[----:B------:R-:W-:-:S06]  /*abb0*/  FADD.FTZ R82, R42, R79 ;  /* 0x0000004f2a527221 */ /* 0x000fcc0000010000 */
[----:B------:R-:W-:Y:S01]  /*abc0*/  MUFU.EX2 R90, R90 ;  /* 0x0000005a005a7308 */ /* 0x000fe20000000800 */
[----:B--2---:R-:W-:-:S07]  /*abd0*/  FADD.FTZ R80, R14, R83 ;  /* 0x000000530e507221 */ /* 0x004fce0000010000 */
[----:B------:R-:W2:Y:S01]  /*abe0*/  MUFU.EX2 R68, R68 ;  /* 0x0000004400447308 */ /* 0x000ea20000000800 */
[----:B----4-:R-:W-:-:S01]  /*abf0*/  FADD.FTZ R82, R51, R82 ;  /* 0x0000005233527221 */ /* 0x010fc20000010000 */
[----:B------:R-:W-:Y:S01]  /*ac00*/  FFMA.FTZ R81, R54, R59, -R37 ;  /* 0x0000003b36517223 */ /* 0x000fe20000010825 */
[----:B0-----:R-:W-:-:S05]  /*ac10*/  FADD.FTZ R80, R61, R80 ;  /* 0x000000503d507221 */ /* 0x001fca0000010000 */
[----:B------:R-:W0:Y:S01]  /*ac20*/  MUFU.EX2 R20, R20 ;  /* 0x0000001400147308 */ /* 0x000e220000000800 */
[----:B------:R-:W-:-:S01]  /*ac30*/  FFMA.FTZ R74, R94, R59, -R37 ;  /* 0x0000003b5e4a7223 */ /* 0x000fc20000010825 */
[----:B------:R-:W-:Y:S01]  /*ac40*/  FFMA.FTZ R54, R8, R59, -R37 ;  /* 0x0000003b08367223 */ /* 0x000fe20000010825 */
[----:B------:R-:W-:-:S05]  /*ac50*/  FADD.FTZ R85, R3, R82 ;  /* 0x0000005203557221 */ /* 0x000fca0000010000 */
[----:B------:R-:W3:Y:S01]  /*ac60*/  MUFU.EX2 R46, R46 ;  /* 0x0000002e002e7308 */ /* 0x000ee20000000800 */
[----:B------:R-:W-:Y:S02]  /*ac70*/  @!P0 VIADD R8, R0, 0x13240 ;  /* 0x0001324000088836 */ /* 0x000fe40000000000 */
[----:B-1----:R-:W-:-:S05]  /*ac80*/  FADD.FTZ R87, R63, R80 ;  /* 0x000000503f577221 */ /* 0x002fca0000010000 */
[----:B------:R-:W1:Y:S01]  /*ac90*/  MUFU.EX2 R65, R65 ;  /* 0x0000004100417308 */ /* 0x000e620000000800 */
[----:B--2---:R-:W-:-:S07]  /*aca0*/  FADD.FTZ R87, R68, R87 ;  /* 0x0000005744577221 */ /* 0x004fce0000010000 */
[----:B------:R-:W2:Y:S08]  /*acb0*/  MUFU.EX2 R67, R67 ;  /* 0x0000004300437308 */ /* 0x000eb00000000800 */
[----:B------:R4:W-:Y:S01]  /*acc0*/  MUFU.EX2 R0, R54 ;  /* 0x0000003600007308 */ /* 0x0009e20000000800 */
[----:B------:R-:W-:-:S07]  /*acd0*/  FFMA.FTZ R73, R84, R59, -R37 ;  /* 0x0000003b54497223 */ /* 0x000fce0000010825 */
[----:B------:R-:W5:Y:S01]  /*ace0*/  MUFU.EX2 R96, R96 ;  /* 0x0000006000607308 */ /* 0x000f620000000800 */
[----:B----4-:R-:W-:-:S04]  /*acf0*/  FADD.FTZ R54, R90, R85 ;  /* 0x000000555a367221 */ /* 0x010fc80000010000 */
[----:B------:R-:W-:-:S03]  /*ad00*/  FADD.FTZ R89, R13, R54 ;  /* 0x000000360d597221 */ /* 0x000fc60000010000 */
[----:B------:R-:W4:Y:S01]  /*ad10*/  MUFU.EX2 R74, R74 ;  /* 0x0000004a004a7308 */ /* 0x000f220000000800 */
[----:B------:R-:W-:-:S01]  /*ad20*/  FFMA.FTZ R54, R26, R59, -R37 ;  /* 0x0000003b1a367223 */ /* 0x000fc20000010825 */
[----:B0-----:R-:W-:Y:S01]  /*ad30*/  FADD.FTZ R26, R20, R87 ;  /* 0x00000057141a7221 */ /* 0x001fe20000010000 */
[----:B---3--:R-:W-:-:S05]  /*ad40*/  FADD.FTZ R80, R46, R89 ;  /* 0x000000592e507221 */ /* 0x008fca0000010000 */
[----:B------:R-:W0:Y:S01]  /*ad50*/  MUFU.EX2 R69, R69 ;  /* 0x0000004500457308 */ /* 0x000e220000000800 */
[----:B-1----:R-:W-:-:S01]  /*ad60*/  FADD.FTZ R26, R65, R26 ;  /* 0x0000001a411a7221 */ /* 0x002fc20000010000 */
[----:B------:R-:W-:-:S06]  /*ad70*/  FADD.FTZ R89, R15, R80 ;  /* 0x000000500f597221 */ /* 0x000fcc0000010000 */
[----:B------:R-:W1:Y:S01]  /*ad80*/  MUFU.EX2 R100, R100 ;  /* 0x0000006400647308 */ /* 0x000e620000000800 */
[----:B--2---:R-:W-:-:S07]  /*ad90*/  FADD.FTZ R87, R67, R26 ;  /* 0x0000001a43577221 */ /* 0x004fce0000010000 */
[----:B------:R-:W2:Y:S01]  /*ada0*/  MUFU.EX2 R72, R72 ;  /* 0x0000004800487308 */ /* 0x000ea20000000800 */
[----:B-----5:R-:W-:-:S01]  /*adb0*/  FADD.FTZ R80, R96, R89 ;  /* 0x0000005960507221 */ /* 0x020fc20000010000 */
        /* <DEDUP_REMOVED lines=8> */
[----:B-1----:R-:W-:-:S01]  /*ae40*/  FADD.FTZ R80, R100, R89 ;  /* 0x0000005964507221 */ /* 0x002fc20000010000 */
[----:B--2---:R-:W-:-:S06]  /*ae50*/  FADD.FTZ R26, R72, R87 ;  /* 0x00000057481a7221 */ /* 0x004fcc0000010000 */
[----:B------:R-:W1:Y:S01]  /*ae60*/  MUFU.EX2 R50, R50 ;  /* 0x0000003200327308 */ /* 0x000e620000000800 */
[----:B------:R-:W-:-:S01]  /*ae70*/  FFMA.FTZ R78, R106, R59, -R37 ;  /* 0x0000003b6a4e7223 */ /* 0x000fc20000010825 */
[----:B------:R-:W-:Y:S01]  /*ae80*/  FADD.FTZ R87, R53, R80 ;  /* 0x0000005035577221 */ /* 0x000fe20000010000 */
[----:B------:R-:W-:-:S05]  /*ae90*/  F2FP.SATFINITE.E4M3.F32.PACK_AB_MERGE_C R153, R49, R48, RZ ;  /* 0x000000303199723e */ /* 0x000fca00048070ff */
[----:B------:R-:W2:Y:S01]  /*aea0*/  MUFU.EX2 R140, R140 ;  /* 0x0000008c008c7308 */ /* 0x000ea20000000800 */
[----:B---3--:R-:W-:-:S07]  /*aeb0*/  FADD.FTZ R49, R73, R26 ;  /* 0x0000001a49317221 */ /* 0x008fce0000010000 */
[----:B------:R-:W3:Y:S01]  /*aec0*/  MUFU.EX2 R71, R71 ;  /* 0x0000004700477308 */ /* 0x000ee20000000800 */
[----:B----4-:R-:W-:-:S01]  /*aed0*/  FADD.FTZ R48, R108, R87 ;  /* 0x000000576c307221 */ /* 0x010fc20000010000 */
[----:B------:R-:W-:-:S06]  /*aee0*/  @!P0 PRMT R8, RZ, 0x654, R8 ;  /* 0x00000654ff088816 */ /* 0x000fcc0000000008 */
[----:B------:R-:W4:Y:S01]  /*aef0*/  MUFU.EX2 R144, R144 ;  /* 0x0000009000907308 */ /* 0x000f220000000800 */
[----:B0-----:R-:W-:-:S01]  /*af00*/  FADD.FTZ R49, R76, R49 ;  /* 0x000000314c317221 */ /* 0x001fc20000010000 */
[----:B------:R-:W-:Y:S01]  /*af10*/  FFMA.FTZ R75, R138, R59, -R37 ;  /* 0x0000003b8a4b7223 */ /* 0x000fe20000010825 */
[----:B------:R-:W-:-:S05]  /*af20*/  F2FP.SATFINITE.E4M3.F32.PACK_AB_MERGE_C R155, R90, R3, RZ ;  /* 0x000000035a9b723e */ /* 0x000fca00048070ff */
[----:B------:R-:W0:Y:S01]  /*af30*/  MUFU.EX2 R77, R77 ;  /* 0x0000004d004d7308 */ /* 0x000e220000000800 */
[----:B------:R-:W-:-:S01]  /*af40*/  FADD.FTZ R3, R11, R48 ;  /* 0x000000300b037221 */ /* 0x000fc20000010000 */
[----:B------:R5:W-:Y:S01]  /*af50*/  @!P0 SYNCS.ARRIVE.TRANS64.RED.A1T0 RZ, [R8+URZ], RZ ;  /* 0x000000ff08ff89a7 */ /* 0x000be2000810043f */
[----:B------:R-:W-:-:S05]  /*af60*/  FFMA.FTZ R85, R66, R59, -R37 ;  /* 0x0000003b42557223 */ /* 0x000fca0000010825 */
[----:B------:R-:W0:Y:S01]  /*af70*/  MUFU.EX2 R78, R78 ;  /* 0x0000004e004e7308 */ /* 0x000e220000000800 */
[----:B-1----:R-:W-:-:S01]  /*af80*/  FADD.FTZ R48, R50, R49 ;  /* 0x0000003132307221 */ /* 0x002fc20000010000 */
[-CC-:B------:R-:W-:Y:S01]  /*af90*/  FFMA.FTZ R64, R64, R59.reuse, -R37.reuse ;  /* 0x0000003b40407223 */ /* 0x180fe20000010825 */
[----:B------:R-:W-:-:S01]  /*afa0*/  FFMA.FTZ R79, R110, R59, -R37 ;  /* 0x0000003b6e4f7223 */ /* 0x000fc20000010825 */
[-CC-:B-----5:R-:W-:Y:S01]  /*afb0*/  FFMA.FTZ R8, R142, R59.reuse, -R37.reuse ;  /* 0x0000003b8e087223 */ /* 0x1a0fe20000010825 */
[----:B------:R-:W-:-:S03]  /*afc0*/  FFMA.FTZ R83, R112, R59, -R37 ;  /* 0x0000003b70537223 */ /* 0x000fc60000010825 */
[----:B------:R-:W1:Y:S01]  /*afd0*/  MUFU.EX2 R27, R27 ;  /* 0x0000001b001b7308 */ /* 0x000e620000000800 */
[----:B------:R-:W-:-:S01]  /*afe0*/  FFMA.FTZ R146, R146, R59, -R37 ;  /* 0x0000003b92927223 */ /* 0x000fc20000010825 */
[-CC-:B------:R-:W-:Y:S01]  /*aff0*/  FFMA.FTZ R148, R148, R59.reuse, -R37.reuse ;  /* 0x0000003b94947223 */ /* 0x180fe20000010825 */
[----:B------:R-:W-:-:S01]  /*b000*/  FFMA.FTZ R66, R24, R59, -R37 ;  /* 0x0000003b18427223 */ /* 0x000fc20000010825 */
[-CC-:B------:R-:W-:Y:S01]  /*b010*/  FFMA.FTZ R70, R70, R59.reuse, -R37.reuse ;  /* 0x0000003b46467223 */ /* 0x180fe20000010825 */
[----:B------:R-:W-:-:S01]  /*b020*/  FFMA.FTZ R28, R28, R59, -R37 ;  /* 0x0000003b1c1c7223 */ /* 0x000fc20000010825 */
[-CC-:B------:R-:W-:Y:S02]  /*b030*/  FFMA.FTZ R114, R114, R59.reuse, -R37.reuse ;  /* 0x0000003b72727223 */ /* 0x180fe40000010825 */
[----:B------:R-:W5:Y:S01]  /*b040*/  MUFU.EX2 R56, R56 ;  /* 0x0000003800387308 */ /* 0x000f620000000800 */
[----:B------:R-:W-:-:S01]  /*b050*/  FFMA.FTZ R32, R32, R59, -R37 ;  /* 0x0000003b20207223 */ /* 0x000fc20000010825 */
[-CC-:B------:R-:W-:Y:S01]  /*b060*/  FFMA.FTZ R30, R30, R59.reuse, -R37.reuse ;  /* 0x0000003b1e1e7223 */ /* 0x180fe20000010825 */
[----:B------:R-:W-:-:S01]  /*b070*/  FFMA.FTZ R36, R36, R59, -R37 ;  /* 0x0000003b24247223 */ /* 0x000fc20000010825 */
[----:B------:R-:W-:Y:S01]  /*b080*/  FFMA.FTZ R37, R62, R59, -R37 ;  /* 0x0000003b3e257223 */ /* 0x000fe20000010825 */
[----:B--2---:R-:W-:-:S01]  /*b090*/  FADD.FTZ R62, R140, R3 ;  /* 0x000000038c3e7221 */ /* 0x004fc20000010000 */
[----:B---3--:R-:W-:-:S02]  /*b0a0*/  FADD.FTZ R48, R71, R48 ;  /* 0x0000003047307221 */ /* 0x008fc40000010000 */
[----:B------:R-:W2:Y:S01]  /*b0b0*/  MUFU.EX2 R150, R150 ;  /* 0x0000009600967308 */ /* 0x000ea20000000800 */
[----:B------:R-:W-:Y:S01]  /*b0c0*/  F2FP.SATFINITE.E4M3.F32.PACK_AB_MERGE_C R149, R96, R15, RZ ;  /* 0x0000000f6095723e */ /* 0x000fe200048070ff */
[----:B------:R-:W-:Y:S01]  /*b0d0*/  FADD.FTZ R15, R9, R62 ;  /* 0x0000003e090f7221 */ /* 0x000fe20000010000 */
[----:B----4-:R-:W-:-:S05]  /*b0e0*/  F2FP.SATFINITE.E4M3.F32.PACK_AB_MERGE_C R145, R144, R9, RZ ;  /* 0x000000099091723e */ /* 0x010fca00048070ff */
[----:B------:R-:W3:Y:S01]  /*b0f0*/  MUFU.EX2 R75, R75 ;  /* 0x0000004b004b7308 */ /* 0x000ee20000000800 */
[----:B0-----:R-:W-:-:S01]  /*b100*/  FADD.FTZ R9, R77, R48 ;  /* 0x000000304d097221 */ /* 0x001fc20000010000 */
[----:B------:R-:W-:-:S06]  /*b110*/  FADD.FTZ R144, R144, R15 ;  /* 0x0000000f90907221 */ /* 0x000fcc0000010000 */
[----:B------:R-:W0:Y:S01]  /*b120*/  MUFU.EX2 R64, R64 ;  /* 0x0000004000407308 */ /* 0x000e220000000800 */
[----:B------:R-:W-:-:S01]  /*b130*/  FADD.FTZ R9, R78, R9 ;  /* 0x000000094e097221 */ /* 0x000fc20000010000 */
[----:B-1----:R-:W-:-:S06]  /*b140*/  FADD.FTZ R15, R27, R144 ;  /* 0x000000901b0f7221 */ /* 0x002fcc0000010000 */
[----:B------:R-:W1:Y:S01]  /*b150*/  MUFU.EX2 R81, R81 ;  /* 0x0000005100517308 */ /* 0x000e620000000800 */
[----:B-----5:R-:W-:-:S07]  /*b160*/  FADD.FTZ R48, R56, R9 ;  /* 0x0000000938307221 */ /* 0x020fce0000010000 */
[----:B------:R-:W4:Y:S01]  /*b170*/  MUFU.EX2 R152, R152 ;  /* 0x0000009800987308 */ /* 0x000f220000000800 */
[----:B------:R-:W-:-:S07]  /*b180*/  F2FP.SATFINITE.E4M3.F32.PACK_AB_MERGE_C R153, R47, R40, R153 ;  /* 0x000000282f99723e */ /* 0x000fce0004807099 */
[----:B------:R2:W-:Y:S08]  /*b190*/  MUFU.EX2 R3, R54 ;  /* 0x0000003600037308 */ /* 0x0005f00000000800 */
[----:B------:R-:W5:Y:S01]  /*b1a0*/  MUFU.EX2 R79, R79 ;  /* 0x0000004f004f7308 */ /* 0x000f620000000800 */
[----:B--2---:R-:W-:-:S01]  /*b1b0*/  FADD.FTZ R54, R150, R15 ;  /* 0x0000000f96367221 */ /* 0x004fc20000010000 */
[----:B---3--:R-:W-:-:S06]  /*b1c0*/  FADD.FTZ R15, R75, R48 ;  /* 0x000000304b0f7221 */ /* 0x008fcc0000010000 */
[----:B------:R-:W2:Y:S01]  /*b1d0*/  MUFU.EX2 R29, R29 ;  /* 0x0000001d001d7308 */ /* 0x000ea20000000800 */
[----:B0-----:R-:W-:-:S01]  /*b1e0*/  FADD.FTZ R40, R64, R15 ;  /* 0x0000000f40287221 */ /* 0x001fc20000010000 */
[----:B-1----:R-:W-:-:S06]  /*b1f0*/  F2FP.SATFINITE.E4M3.F32.PACK_AB_MERGE_C R64, R81, R64, RZ ;  /* 0x000000405140723e */ /* 0x002fcc00048070ff */
[----:B------:R-:W0:Y:S01]  /*b200*/  MUFU.EX2 R8, R8 ;  /* 0x0000000800087308 */ /* 0x000e220000000800 */
[----:B------:R-:W-:-:S01]  /*b210*/  FADD.FTZ R81, R81, R40 ;  /* 0x0000002851517221 */ /* 0x000fc20000010000 */
[----:B------:R-:W-:-:S06]  /*b220*/  FADD.FTZ R47, R25, R54 ;  /* 0x00000036192f7221 */ /* 0x000fcc0000010000 */
[----:B------:R-:W1:Y:S01]  /*b230*/  MUFU.EX2 R116, R116 ;  /* 0x0000007400747308 */ /* 0x000e620000000800 */
[----:B------:R-:W-:-:S07]  /*b240*/  FADD.FTZ R40, R0, R81 ;  /* 0x0000005100287221 */ /* 0x000fce0000010000 */
[----:B------:R-:W3:Y:S01]  /*b250*/  MUFU.EX2 R83, R83 ;  /* 0x0000005300537308 */ /* 0x000ee20000000800 */
[C---:B----4-:R-:W-:Y:S01]  /*b260*/  F2FP.SATFINITE.E4M3.F32.PACK_AB_MERGE_C R147, R152.reuse, R25, RZ ;  /* 0x000000199893723e */ /* 0x050fe200048070ff */
[----:B------:R-:W-:-:S06]  /*b270*/  FADD.FTZ R152, R152, R47 ;  /* 0x0000002f98987221 */ /* 0x000fcc0000010000 */
[----:B------:R-:W4:Y:S01]  /*b280*/  MUFU.EX2 R31, R31 ;  /* 0x0000001f001f7308 */ /* 0x000f220000000800 */
[----:B------:R-:W-:Y:S01]  /*b290*/  F2FP.SATFINITE.E4M3.F32.PACK_AB_MERGE_C R145, R140, R11, R145 ;  /* 0x0000000b8c91723e */ /* 0x000fe20004807091 */
[----:B-----5:R-:W-:-:S06]  /*b2a0*/  FADD.FTZ R11, R79, R40 ;  /* 0x000000284f0b7221 */ /* 0x020fcc0000010000 */
[----:B------:R-:W5:Y:S01]  /*b2b0*/  MUFU.EX2 R24, R146 ;  /* 0x0000009200187308 */ /* 0x000f620000000800 */
[----:B------:R-:W-:Y:S01]  /*b2c0*/  F2FP.SATFINITE.E4M3.F32.PACK_AB_MERGE_C R151, R108, R53, RZ ;  /* 0x000000356c97723e */ /* 0x000fe200048070ff */
[----:B--2---:R-:W-:-:S06]  /*b2d0*/  FADD.FTZ R15, R29, R152 ;  /* 0x000000981d0f7221 */ /* 0x004fcc0000010000 */
[----:B------:R-:W2:Y:S01]  /*b2e0*/  MUFU.EX2 R118, R118 ;  /* 0x0000007600767308 */ /* 0x000ea20000000800 */
[----:B0-----:R-:W-:-:S01]  /*b2f0*/  FADD.FTZ R40, R8, R11 ;  /* 0x0000000b08287221 */ /* 0x001fc20000010000 */
[----:B------:R-:W-:-:S06]  /*b300*/  F2FP.SATFINITE.E4M3.F32.PACK_AB_MERGE_C R155, R51, R42, R155 ;  /* 0x0000002a339b723e */ /* 0x000fcc000480709b */
[----:B------:R-:W0:Y:S01]  /*b310*/  MUFU.EX2 R85, R85 ;  /* 0x0000005500557308 */ /* 0x000e220000000800 */
[----:B------:R-:W-:Y:S01]  /*b320*/  F2FP.SATFINITE.E4M3.F32.PACK_AB_MERGE_C R151, R100, R21, R151 ;  /* 0x000000156497723e */ /* 0x000fe20004807097 */
[----:B-1----:R-:W-:-:S06]  /*b330*/  FADD.FTZ R42, R116, R15 ;  /* 0x0000000f742a7221 */ /* 0x002fcc0000010000 */
[----:B------:R-:W1:Y:S01]  /*b340*/  MUFU.EX2 R33, R33 ;  /* 0x0000002100217308 */ /* 0x000e620000000800 */
[C---:B---3--:R-:W-:Y:S01]  /*b350*/  F2FP.SATFINITE.E4M3.F32.PACK_AB_MERGE_C R21, R83.reuse, R8, RZ ;  /* 0x000000085315723e */ /* 0x048fe200048070ff */
[----:B------:R-:W-:-:S06]  /*b360*/  FADD.FTZ R83, R83, R40 ;  /* 0x0000002853537221 */ /* 0x000fcc0000010000 */
[----:B------:R-:W3:Y:S01]  /*b370*/  MUFU.EX2 R26, R148 ;  /* 0x00000094001a7308 */ /* 0x000ee20000000800 */
[----:B----4-:R-:W-:-:S07]  /*b380*/  FADD.FTZ R15, R31, R42 ;  /* 0x0000002a1f0f7221 */ /* 0x010fce0000010000 */
[----:B------:R-:W4:Y:S01]  /*b390*/  MUFU.EX2 R34, R34 ;  /* 0x0000002200227308 */ /* 0x000f220000000800 */
[----:B-----5:R-:W-:-:S01]  /*b3a0*/  FADD.FTZ R8, R24, R83 ;  /* 0x0000005318087221 */ /* 0x020fc20000010000 */
[----:B--2---:R-:W-:-:S06]  /*b3b0*/  F2FP.SATFINITE.E4M3.F32.PACK_AB_MERGE_C R141, R118, R31, RZ ;  /* 0x0000001f768d723e */ /* 0x004fcc00048070ff */
[----:B------:R-:W-:Y:S01]  /*b3c0*/  MUFU.EX2 R35, R35 ;  /* 0x0000002300237308 */ /* 0x000fe20000000800 */
[----:B------:R-:W-:-:S07]  /*b3d0*/  FADD.FTZ R118, R118, R15 ;  /* 0x0000000f76767221 */ /* 0x000fce0000010000 */
[----:B------:R-:W2:Y:S01]  /*b3e0*/  MUFU.EX2 R120, R120 ;  /* 0x0000007800787308 */ /* 0x000ea20000000800 */
[----:B0-----:R-:W-:-:S07]  /*b3f0*/  FADD.FTZ R15, R85, R8 ;  /* 0x00000008550f7221 */ /* 0x001fce0000010000 */
[----:B------:R-:W0:Y:S01]  /*b400*/  MUFU.EX2 R66, R66 ;  /* 0x0000004200427308 */ /* 0x000e220000000800 */
[----:B-1----:R-:W-:-:S01]  /*b410*/  FADD.FTZ R11, R33, R118 ;  /* 0x00000076210b7221 */ /* 0x002fc20000010000 */
[----:B---3--:R-:W-:-:S06]  /*b420*/  FADD.FTZ R8, R26, R15 ;  /* 0x0000000f1a087221 */ /* 0x008fcc0000010000 */
[----:B------:R-:W1:Y:S01]  /*b430*/  MUFU.EX2 R9, R70 ;  /* 0x0000004600097308 */ /* 0x000e620000000800 */
[----:B------:R-:W-:Y:S01]  /*b440*/  F2FP.SATFINITE.E4M3.F32.PACK_AB_MERGE_C R149, R46, R13, R149 ;  /* 0x0000000d2e95723e */ /* 0x000fe20004807095 */
[----:B----4-:R-:W-:-:S06]  /*b450*/  FADD.FTZ R40, R34, R11 ;  /* 0x0000000b22287221 */ /* 0x010fcc0000010000 */
[----:B------:R-:W-:Y:S01]  /*b460*/  MUFU.EX2 R41, R41 ;  /* 0x0000002900297308 */ /* 0x000fe20000000800 */
[----:B------:R-:W-:-:S07]  /*b470*/  F2FP.SATFINITE.E4M3.F32.PACK_AB_MERGE_C R26, R3, R26, RZ ;  /* 0x0000001a031a723e */ /* 0x000fce00048070ff */
[----:B------:R-:W3:Y:S01]  /*b480*/  MUFU.EX2 R122, R122 ;  /* 0x0000007a007a7308 */ /* 0x000ee20000000800 */
[----:B------:R-:W-:-:S07]  /*b490*/  FADD.FTZ R3, R3, R8 ;  /* 0x0000000803037221 */ /* 0x000fce0000010000 */
[----:B------:R-:W4:Y:S01]  /*b4a0*/  MUFU.EX2 R39, R39 ;  /* 0x0000002700277308 */ /* 0x000f220000000800 */
[----:B--2---:R-:W-:-:S07]  /*b4b0*/  F2FP.SATFINITE.E4M3.F32.PACK_AB_MERGE_C R143, R120, R35, RZ ;  /* 0x00000023788f723e */ /* 0x004fce00048070ff */
[----:B------:R-:W2:Y:S01]  /*b4c0*/  MUFU.EX2 R28, R28 ;  /* 0x0000001c001c7308 */ /* 0x000ea20000000800 */
[----:B------:R-:W-:-:S07]  /*b4d0*/  FADD.FTZ R35, R35, R40 ;  /* 0x0000002823237221 */ /* 0x000fce0000010000 */
[----:B------:R-:W5:Y:S01]  /*b4e0*/  MUFU.EX2 R38, R38 ;  /* 0x0000002600267308 */ /* 0x000f620000000800 */
[----:B0-----:R-:W-:-:S07]  /*b4f0*/  FADD.FTZ R8, R66, R3 ;  /* 0x0000000342087221 */ /* 0x001fce0000010000 */
[----:B------:R-:W0:Y:S01]  /*b500*/  MUFU.EX2 R13, R114 ;  /* 0x00000072000d7308 */ /* 0x000e220000000800 */
[----:B------:R-:W-:-:S01]  /*b510*/  FADD.FTZ R120, R120, R35 ;  /* 0x0000002378787221 */ /* 0x000fc20000010000 */
[----:B-1----:R-:W-:-:S06]  /*b520*/  FADD.FTZ R3, R9, R8 ;  /* 0x0000000809037221 */ /* 0x002fcc0000010000 */
[----:B------:R-:W1:Y:S01]  /*b530*/  MUFU.EX2 R32, R32 ;  /* 0x0000002000207308 */ /* 0x000e620000000800 */
[----:B---3--:R-:W-:Y:S01]  /*b540*/  F2FP.SATFINITE.E4M3.F32.PACK_AB_MERGE_C R137, R122, R41, RZ ;  /* 0x000000297a89723e */ /* 0x008fe200048070ff */
[----:B----4-:R-:W-:Y:S01]  /*b550*/  FADD.FTZ R15, R39, R120 ;  /* 0x00000078270f7221 */ /* 0x010fe20000010000 */
[----:B--2---:R-:W-:-:S05]  /*b560*/  FADD.FTZ R8, R28, R3 ;  /* 0x000000031c087221 */ /* 0x004fca0000010000 */
[----:B------:R-:W-:Y:S01]  /*b570*/  MUFU.EX2 R45, R45 ;  /* 0x0000002d002d7308 */ /* 0x000fe20000000800 */
[C---:B-----5:R-:W-:Y:S01]  /*b580*/  F2FP.SATFINITE.E4M3.F32.PACK_AB_MERGE_C R137, R38.reuse, R39, R137 ;  /* 0x000000272689723e */ /* 0x060fe20004807089 */
[----:B------:R-:W-:-:S06]  /*b590*/  FADD.FTZ R38, R38, R15 ;  /* 0x0000000f26267221 */ /* 0x000fcc0000010000 */
[----:B------:R-:W2:Y:S01]  /*b5a0*/  MUFU.EX2 R98, R98 ;  /* 0x0000006200627308 */ /* 0x000ea20000000800 */
[----:B0-----:R-:W-:-:S07]  /*b5b0*/  F2FP.SATFINITE.E4M3.F32.PACK_AB_MERGE_C R28, R13, R28, RZ ;  /* 0x0000001c0d1c723e */ /* 0x001fce00048070ff */
[----:B------:R-:W0:Y:S01]  /*b5c0*/  MUFU.EX2 R43, R43 ;  /* 0x0000002b002b7308 */ /* 0x000e220000000800 */
[----:B------:R-:W-:-:S01]  /*b5d0*/  FADD.FTZ R13, R13, R8 ;  /* 0x000000080d0d7221 */ /* 0x000fc20000010000 */
[----:B------:R-:W-:-:S06]  /*b5e0*/  FADD.FTZ R41, R41, R38 ;  /* 0x0000002629297221 */ /* 0x000fcc0000010000 */
[----:B------:R-:W3:Y:S01]  /*b5f0*/  MUFU.EX2 R44, R44 ;  /* 0x0000002c002c7308 */ /* 0x000ee20000000800 */
[----:B------:R-:W-:Y:S01]  /*b600*/  F2FP.SATFINITE.E4M3.F32.PACK_AB_MERGE_C R140, R79, R0, R21 ;  /* 0x000000004f8c723e */ /* 0x000fe20004807015 */
[----:B-1----:R-:W-:-:S06]  /*b610*/  FADD.FTZ R0, R32, R13 ;  /* 0x0000000d20007221 */ /* 0x002fcc0000010000 */
[----:B------:R-:W1:Y:S01]  /*b620*/  MUFU.EX2 R11, R30 ;  /* 0x0000001e000b7308 */ /* 0x000e620000000800 */
[----:B------:R-:W-:Y:S01]  /*b630*/  IADD3 R13, R104, -0x2, RZ ;  /* 0xfffffffe680d7810 */ /* 0x000fe20007ffe0ff */
[----:B------:R-:W-:Y:S01]  /*b640*/  FADD.FTZ R122, R122, R41 ;  /* 0x000000297a7a7221 */ /* 0x000fe20000010000 */
[----:B------:R-:W-:-:S05]  /*b650*/  VIMNMX R21, RZ, R10, !PT ;  /* 0x0000000aff157248 */ /* 0x000fca0007fe0100 */
[----:B------:R-:W4:Y:S08]  /*b660*/  MUFU.EX2 R36, R36 ;  /* 0x0000002400247308 */ /* 0x000f300000000800 */
[----:B------:R-:W5:Y:S01]  /*b670*/  MUFU.EX2 R37, R37 ;  /* 0x0000002500257308 */ /* 0x000f620000000800 */
[----:B--2---:R-:W-:Y:S01]  /*b680*/  F2FP.SATFINITE.E4M3.F32.PACK_AB_MERGE_C R8, R98, R45, RZ ;  /* 0x0000002d6208723e */ /* 0x004fe200048070ff */
[----:B0-----:R-:W-:Y:S01]  /*b690*/  FADD.FTZ R3, R43, R122 ;  /* 0x0000007a2b037221 */ /* 0x001fe20000010000 */
[----:B------:R-:W-:-:S02]  /*b6a0*/  ISETP.GE.AND P0, PT, R13, R21, PT ;  /* 0x000000150d00720c */ /* 0x000fc40003f06270 */
[C---:B---3--:R-:W-:Y:S01]  /*b6b0*/  F2FP.SATFINITE.E4M3.F32.PACK_AB_MERGE_C R139, R44.reuse, R43, R8 ;  /* 0x0000002b2c8b723e */ /* 0x048fe20004807008 */
[----:B------:R-:W-:-:S01]  /*b6c0*/  FADD.FTZ R44, R44, R3 ;  /* 0x000000032c2c7221 */ /* 0x000fc20000010000 */
[----:B------:R-:W-:Y:S01]  /*b6d0*/  F2FP.SATFINITE.E4M3.F32.PACK_AB_MERGE_C R12, R57, R12, RZ ;  /* 0x0000000c390c723e */ /* 0x000fe200048070ff */
[----:B-1----:R-:W-:-:S01]  /*b6e0*/  FADD.FTZ R3, R11, R0 ;  /* 0x000000000b037221 */ /* 0x002fc20000010000 */
[----:B------:R-:W-:Y:S01]  /*b6f0*/  F2FP.SATFINITE.E4M3.F32.PACK_AB_MERGE_C R67, R74, R67, RZ ;  /* 0x000000434a43723e */ /* 0x000fe200048070ff */
[----:B------:R-:W-:-:S01]  /*b700*/  FADD.FTZ R45, R45, R44 ;  /* 0x0000002c2d2d7221 */ /* 0x000fc20000010000 */
[----:B------:R-:W-:Y:S01]  /*b710*/  F2FP.SATFINITE.E4M3.F32.PACK_AB_MERGE_C R152, R55, R52, R12 ;  /* 0x000000343798723e */ /* 0x000fe2000480700c */
[----:B------:R-:W-:Y:S01]  /*b720*/  IMAD.MOV.U32 R55, RZ, RZ, RZ ;  /* 0x000000ffff377224 */ /* 0x000fe200078e00ff */
[----:B------:R-:W-:Y:S01]  /*b730*/  F2FP.SATFINITE.E4M3.F32.PACK_AB_MERGE_C R148, R65, R20, R67 ;  /* 0x000000144194723e */ /* 0x000fe20004807043 */
[----:B----4-:R-:W-:-:S01]  /*b740*/  FADD.FTZ R20, R36, R3 ;  /* 0x0000000324147221 */ /* 0x010fc20000010000 */
[----:B------:R-:W-:-:S02]  /*b750*/  F2FP.SATFINITE.E4M3.F32.PACK_AB_MERGE_C R77, R78, R77, RZ ;  /* 0x0000004d4e4d723e */ /* 0x000fc400048070ff */
[C---:B-----5:R-:W-:Y:S01]  /*b760*/  F2FP.SATFINITE.E4M3.F32.PACK_AB_MERGE_C R0, R37.reuse, R36, RZ ;  /* 0x000000242500723e */ /* 0x060fe200048070ff */
[----:B------:R-:W-:Y:S01]  /*b770*/  BSSY B0, `(.L_x_12068) ;  /* 0x00003e2000007945 */ /* 0x000fe20003800000 */
        /* <DEDUP_REMOVED lines=66> */
[----:B------:R-:W-:-:S07]  /*bba0*/  CS2R R24, SRZ ;  /* 0x0000000000187805 */ /* 0x000fce000001ff00 */
.L_x_12081:
[----:B------:R-:W-:-:S04]  /*bbb0*/  ISETP.NE.AND P0, PT, R8, 0x1, PT ;  /* 0x000000010800780c */ /* 0x000fc80003f05270 */
[----:B------:R-:W-:-:S04]  /*bbc0*/  SEL R156, RZ, 0x1, P0 ;  /* 0x00000001ff9c7807 */ /* 0x000fc80000000000 */
[----:B------:R-:W-:Y:S01]  /*bbd0*/  LOP3.LUT R156, R9, R156, RZ, 0x3c, !PT ;  /* 0x0000009c099c7212 */ /* 0x000fe200078e3cff */
[----:B0-----:R-:W-:Y:S06]  /*bbe0*/  @!P1 BRA `(.L_x_12070) ;  /* 0x0000000000049947 */ /* 0x001fec0003800000 */
[----:B------:R-:W-:Y:S01]  /*bbf0*/  BPT.TRAP 0x1 ;  /* 0x000000040000795c */ /* 0x000fe20000300000 */
.L_x_12070:
        /* <DEDUP_REMOVED lines=8> */
.L_x_12071:
        /* <DEDUP_REMOVED lines=8> */
.L_x_12073:
[----:B------:R-:W-:Y:S05]  /*bd00*/  BSYNC B2 ;  /* 0x0000000000027941 */ /* 0x000fea0003800000 */
.L_x_12072:
        /* <DEDUP_REMOVED lines=16> */
[----:B------:R-:W-:Y:S02]  /*be10*/  R2UR UR14, R10 ;  /* 0x000000000a0e72ca */ /* 0x000fe400000e0000 */
        /* <DEDUP_REMOVED lines=9> */
[----:B------:R-:W-:Y:S02]  /*beb0*/  IADD3 R10, R14, 0x200, RZ ;  /* 0x000002000e0a7810 */ /* 0x000fe40007ffe0ff */
[----:B------:R-:W-:Y:S01]  /*bec0*/  R2UR UR23, R11 ;  /* 0x000000000b1772ca */ /* 0x000fe200000e0000 */
[----:B------:R-:W-:Y:S01]  /*bed0*/  IMAD.MOV.U32 R11, RZ, RZ, -0x7fffffe0 ;  /* 0x80000020ff0b7424 */ /* 0x000fe200078e00ff */
[----:B------:R-:W-:Y:S01]  /*bee0*/  R2UR UR22, R10 ;  /* 0x000000000a1672ca */ /* 0x000fe200000e0000 */
[----:B------:R-:W-:Y:S01]  /*bef0*/  VIADD R10, R14, 0x82 ;  /* 0x000000820e0a7836 */ /* 0x000fe20000000000 */
        /* <DEDUP_REMOVED lines=10> */
[----:B------:R-:W-:Y:S02]  /*bfa0*/  R2UR UR7, R11 ;  /* 0x000000000b0772ca */ /* 0x000fe400000e0000 */
[----:B------:R-:W-:-:S02]  /*bfb0*/  R2UR UR4, R6 ;  /* 0x00000000060472ca */ /* 0x000fc400000e0000 */
[----:B------:R-:W-:Y:S02]  /*bfc0*/  R2UR UR5, R7 ;  /* 0x00000000070572ca */ /* 0x000fe400000e0000 */
[----:B------:R-:W-:Y:S01]  /*bfd0*/  MOV R11, 0x80000020 ;  /* 0x80000020000b7802 */ /* 0x000fe20000000f00 */
        /* <DEDUP_REMOVED lines=42> */
.L_x_12075:
[----:B------:R-:W-:Y:S01]  /*c280*/  SHF.L.U32 R9, R9, 0x1f, RZ ;  /* 0x0000001f09097819 */ /* 0x000fe200000006ff */
[----:B------:R-:W-:-:S04]  /*c290*/  IMAD R14, R8, 0x8, R16 ;  /* 0x00000008080e7824 */ /* 0x000fc800078e0210 */
[----:B------:R0:W1:Y:S01]  /*c2a0*/  SYNCS.PHASECHK.TRANS64.TRYWAIT P0, [R14+URZ+0x13250], R9 ;  /* 0x013250090e0075a7 */ /* 0x000062000800017f */
[----:B------:R-:W-:Y:S05]  /*c2b0*/  @!P1 BRA `(.L_x_12076) ;  /* 0x0000000000049947 */ /* 0x000fea0003800000 */
[----:B------:R-:W-:Y:S01]  /*c2c0*/  BPT.TRAP 0x1 ;  /* 0x000000040000795c */ /* 0x000fe20000300000 */
.L_x_12076:
[----:B------:R-:W-:Y:S04]  /*c2d0*/  BSSY B2, `(.L_x_12077) ;  /* 0x0000004000027945 */ /* 0x000fe80003800000 */
[----:B-1----:R-:W-:Y:S05]  /*c2e0*/  @P0 BRA `(.L_x_12078) ;  /* 0x0000000000080947 */ /* 0x002fea0003800000 */
[----:B------:R-:W1:Y:S02]  /*c2f0*/  SYNCS.PHASECHK.TRANS64.TRYWAIT P0, [R14+URZ+0x13250], R9 ;  /* 0x013250090e0075a7 */ /* 0x000e64000800017f */
[----:B-1----:R-:W-:Y:S05]  /*c300*/  @!P0 BRA `(.L_x_12079) ;  /* 0x000000e400648947 */ /* 0x002fea0003800000 */
.L_x_12078:
[----:B------:R-:W-:Y:S05]  /*c310*/  BSYNC B2 ;  /* 0x0000000000027941 */ /* 0x000fea0003800000 */
.L_x_12077:
        /* <DEDUP_REMOVED lines=23> */
[----:B------:R-:W-:Y:S01]  /*c490*/  R2UR UR6, R8 ;  /* 0x00000000080672ca */ /* 0x000fe200000e0000 */
[C---:B------:R-:W-:Y:S01]  /*c4a0*/  FMUL.FTZ R68, R2.reuse, R68 ;  /* 0x0000004402447220 */ /* 0x040fe20000410000 */
[----:B------:R-:W-:Y:S01]  /*c4b0*/  R2UR UR7, R9 ;  /* 0x00000000090772ca */ /* 0x000fe200000e0000 */
[----:B------:R-:W-:Y:S01]  /*c4c0*/  FMUL.FTZ R75, R2, R75 ;  /* 0x0000004b024b7220 */ /* 0x000fe20000410000 */
[----:B------:R-:W-:-:S11]  /*c4d0*/  ULDC UR4, c[0x0][0x988] ;  /* 0x0002620000047ab9 */ /* 0x000fd60000000800 */
[----:B------:R-:W-:Y:S01]  /*c4e0*/  QGMMA.64x64x32.F32.E4M3.E4M3 R24, R152, gdesc[UR4], R24, gsb0 ;  /* 0x00e0000498187df3 */ /* 0x000fe20008000818 */
[----:B------:R-:W-:Y:S01]  /*c4f0*/  VIADD R10, R8, 0x80 ;  /* 0x00000080080a7836 */ /* 0x000fe20000000000 */
[----:B------:R-:W-:-:S04]  /*c500*/  R2UR UR7, R11 ;  /* 0x000000000b0772ca */ /* 0x000fc800000e0000 */
[----:B------:R-:W-:Y:S01]  /*c510*/  R2UR UR6, R10 ;  /* 0x000000000a0672ca */ /* 0x000fe200000e0000 */
[----:B------:R-:W-:Y:S02]  /*c520*/  WARPGROUP.DEPBAR.LE gsb0, 0x0 ;  /* 0x00008000000079c5 */ /* 0x000fe40000010000 */
[----:B------:R-:W-:Y:S01]  /*c530*/  WARPGROUP.ARRIVE ;  /* 0x00000000000079c5 */ /* 0x000fe20000000000 */
[----:B------:R-:W2:Y:S04]  /*c540*/  LDL R152, [R1+0x1c] ;  /* 0x00001c0001987983 */ /* 0x000ea80000100800 */
[----:B------:R-:W3:Y:S05]  /*c550*/  LDL R153, [R1+0x10] ;  /* 0x0000100001997983 */ /* 0x000eea0000100800 */
[----:B------:R-:W-:Y:S01]  /*c560*/  QGMMA.64x64x32.F32.E4M3.E4M3 R24, R148, gdesc[UR4], R24, gsb0 ;  /* 0x00e0000494187df3 */ /* 0x000fe20008000818 */
[----:B------:R-:W4:Y:S04]  /*c570*/  LDL R154, [R1+0x30] ;  /* 0x00003000019a7983 */ /* 0x000f280000100800 */
[----:B------:R-:W5:Y:S01]  /*c580*/  LDL R155, [R1+0x34] ;  /* 0x00003400019b7983 */ /* 0x000f620000100800 */
[----:B------:R-:W-:-:S03]  /*c590*/  WARPGROUP.DEPBAR.LE gsb0, 0x0 ;  /* 0x00008000000079c5 */ /* 0x000fc60000010000 */
[----:B------:R-:W2:Y:S01]  /*c5a0*/  LDL R151, [R1+0x14] ;  /* 0x0000140001977983 */ /* 0x000ea20000100800 */
        /* <DEDUP_REMOVED lines=8> */
[----:B------:R-:W-:Y:S02]  /*c630*/  VIADD R10, R8, 0x100 ;  /* 0x00000100080a7836 */ /* 0x000fe40000000000 */
[----:B------:R-:W-:Y:S01]  /*c640*/  FMUL.FTZ R106, R2, R107 ;  /* 0x0000006b026a7220 */ /* 0x000fe20000410000 */
[----:B------:R-:W-:-:S02]  /*c650*/  IMAD.MOV.U32 R11, RZ, RZ, -0x3ffffff0 ;  /* 0xc0000010ff0b7424 */ /* 0x000fc400078e00ff */
[C---:B------:R-:W-:Y:S01]  /*c660*/  FMUL.FTZ R107, R2.reuse, R110 ;  /* 0x0000006e026b7220 */ /* 0x040fe20000410000 */
[C---:B------:R-:W-:Y:S01]  /*c670*/  FMUL.FTZ R110, R2.reuse, R114 ;  /* 0x00000072026e7220 */ /* 0x040fe20000410000 */
[C---:B------:R-:W-:Y:S01]  /*c680*/  FMUL.FTZ R114, R2.reuse, R116 ;  /* 0x0000007402727220 */ /* 0x040fe20000410000 */
[----:B------:R-:W-:Y:S01]  /*c690*/  FMUL.FTZ R116, R2, R119 ;  /* 0x0000007702747220 */ /* 0x000fe20000410000 */
[----:B------:R-:W-:Y:S01]  /*c6a0*/  R2UR UR6, R10 ;  /* 0x000000000a0672ca */ /* 0x000fe200000e0000 */
[C---:B------:R-:W-:Y:S01]  /*c6b0*/  FMUL.FTZ R119, R2.reuse, R93 ;  /* 0x0000005d02777220 */ /* 0x040fe20000410000 */
[----:B------:R-:W-:Y:S01]  /*c6c0*/  R2UR UR7, R11 ;  /* 0x000000000b0772ca */ /* 0x000fe200000e0000 */
[C---:B------:R-:W-:Y:S01]  /*c6d0*/  FMUL.FTZ R93, R2.reuse, R95 ;  /* 0x0000005f025d7220 */ /* 0x040fe20000410000 */
[----:B------:R-:W-:Y:S01]  /*c6e0*/  FMUL.FTZ R95, R2, R98 ;  /* 0x00000062025f7220 */ /* 0x000fe20000410000 */
[----:B------:R-:W-:Y:S01]  /*c6f0*/  WARPGROUP.ARRIVE ;  /* 0x00000000000079c5 */ /* 0x000fe20000000000 */
        /* <DEDUP_REMOVED lines=9> */
[----:B------:R-:W-:Y:S01]  /*c790*/  QGMMA.64x64x32.F32.E4M3.E4M3 R24, R144, gdesc[UR4], R24, gsb0 ;  /* 0x00e0000490187df3 */ /* 0x000fe20008000818 */
[----:B------:R-:W-:Y:S01]  /*c7a0*/  R2UR UR7, R11 ;  /* 0x000000000b0772ca */ /* 0x000fe200000e0000 */
        /* <DEDUP_REMOVED lines=30> */
[----:B------:R-:W-:-:S02]  /*c990*/  FMUL.FTZ R67, R2, R67 ;  /* 0x0000004302437220 */ /* 0x000fc40000410000 */
        /* <DEDUP_REMOVED lines=22> */
[----:B------:R-:W-:Y:S01]  /*cb00*/  FMUL.FTZ R141, R2, R59 ;  /* 0x0000003b028d7220 */ /* 0x000fe20000410000 */
[----:B------:R-:W-:Y:S01]  /*cb10*/  IMAD.U32 R59, RZ, RZ, UR4 ;  /* 0x00000004ff3b7e24 */ /* 0x000fe2000f8e00ff */
[----:B------:R-:W-:Y:S02]  /*cb20*/  WARPGROUP.ARRIVE ;  /* 0x00000000000079c5 */ /* 0x000fe40000000000 */
        /* <DEDUP_REMOVED lines=13> */
[----:B--2---:R-:W-:-:S04]  /*cc00*/  IMAD R98, R151, 0xc0, RZ ;  /* 0x000000c097627824 */ /* 0x004fc800078e02ff */
[----:B------:R-:W-:-:S03]  /*cc10*/  IMAD R98, R13, -0xa0, R98 ;  /* 0xffffff600d627824 */ /* 0x000fc600078e0262 */
[----:B------:R-:W-:Y:S02]  /*cc20*/  MUFU.TANH R126, R126 ;  /* 0x0000007e007e7308 */ /* 0x000fe40000002400 */
[----:B------:R-:W-:-:S06]  /*cc30*/  IADD3 R98, R98, 0x1, R152 ;  /* 0x0000000162627810 */ /* 0x000fcc0007ffe098 */
[----:B------:R-:W-:Y:S01]  /*cc40*/  MUFU.TANH R128, R128 ;  /* 0x0000008000807308 */ /* 0x000fe20000002400 */
[----:B---3--:R-:W-:-:S04]  /*cc50*/  IMAD.IADD R98, R98, 0x1, -R153 ;  /* 0x0000000162627824 */ /* 0x008fc800078e0a99 */
[----:B----4-:R-:W-:-:S03]  /*cc60*/  IMAD R98, R154, -0x2, R98 ;  /* 0xfffffffe9a627824 */ /* 0x010fc600078e0262 */
[----:B------:R-:W-:Y:S01]  /*cc70*/  MUFU.TANH R130, R130 ;  /* 0x0000008200827308 */ /* 0x000fe20000002400 */
[----:B-----5:R-:W-:Y:S02]  /*cc80*/  IMAD.IADD R98, R155, 0x1, R98 ;  /* 0x000000019b627824 */ /* 0x020fe400078e0262 */
[----:B------:R-:W2:Y:S03]  /*cc90*/  S2R R155, SR_TID.X ;  /* 0x00000000009b7919 */ /* 0x000ea60000002100 */
[C---:B------:R-:W-:Y:S02]  /*cca0*/  ISETP.GT.AND P0, PT, R98.reuse, RZ, PT ;  /* 0x000000ff6200720c */ /* 0x040fe40003f04270 */
[----:B------:R-:W-:Y:S01]  /*ccb0*/  ISETP.GT.AND P2, PT, R98, 0x1, PT ;  /* 0x000000016200780c */ /* 0x000fe20003f44270 */
[----:B------:R-:W-:Y:S01]  /*ccc0*/  MUFU.TANH R132, R132 ;  /* 0x0000008400847308 */ /* 0x000fe20000002400 */
[----:B0-----:R-:W-:-:S02]  /*ccd0*/  FSEL R102, R9, -INF , P0 ;  /* 0xff80000009667808 */ /* 0x001fc40000000000 */
[C---:B------:R-:W-:Y:S02]  /*cce0*/  ISETP.GT.AND P0, PT, R98.reuse, 0x8, PT ;  /* 0x000000086200780c */ /* 0x040fe40003f04270 */
[----:B-1----:R-:W-:Y:S02]  /*ccf0*/  FSEL R11, R11, -INF , P2 ;  /* 0xff8000000b0b7808 */ /* 0x002fe40001000000 */
[C---:B------:R-:W-:Y:S01]  /*cd00*/  ISETP.GT.AND P2, PT, R98.reuse, 0x9, PT ;  /* 0x000000096200780c */ /* 0x040fe20003f44270 */
[----:B------:R0:W-:Y:S01]  /*cd10*/  MUFU.TANH R9, R103 ;  /* 0x0000006700097308 */ /* 0x0001e20000002400 */
[----:B------:R-:W-:Y:S02]  /*cd20*/  FSEL R121, R121, -INF , P0 ;  /* 0xff80000079797808 */ /* 0x000fe40000000000 */
[----:B------:R-:W-:Y:S02]  /*cd30*/  ISETP.GT.AND P0, PT, R98, 0x10, PT ;  /* 0x000000106200780c */ /* 0x000fe40003f04270 */
[----:B------:R-:W-:-:S02]  /*cd40*/  FSEL R123, R123, -INF , P2 ;  /* 0xff8000007b7b7808 */ /* 0x000fc40001000000 */
[----:B------:R-:W-:Y:S01]  /*cd50*/  ISETP.GT.AND P2, PT, R98, 0x11, PT ;  /* 0x000000116200780c */ /* 0x000fe20003f44270 */
[----:B------:R-:W-:Y:S01]  /*cd60*/  MUFU.TANH R104, R104 ;  /* 0x0000006800687308 */ /* 0x000fe20000002400 */
[----:B0-----:R-:W-:Y:S02]  /*cd70*/  FMNMX.FTZ R103, R102, R15, !PT ;  /* 0x0000000f66677209 */ /* 0x001fe40007810000 */
[----:B------:R-:W-:Y:S02]  /*cd80*/  FSEL R125, R125, -INF , P0 ;  /* 0xff8000007d7d7808 */ /* 0x000fe40000000000 */
[----:B------:R-:W-:Y:S02]  /*cd90*/  FMNMX.FTZ R103, R11, R103, !PT ;  /* 0x000000670b677209 */ /* 0x000fe40007810000 */
[----:B------:R-:W-:Y:S01]  /*cda0*/  ISETP.GT.AND P0, PT, R98, 0x18, PT ;  /* 0x000000186200780c */ /* 0x000fe20003f04270 */
[----:B------:R-:W-:Y:S01]  /*cdb0*/  MUFU.TANH R106, R106 ;  /* 0x0000006a006a7308 */ /* 0x000fe20000002400 */
[----:B------:R-:W-:-:S02]  /*cdc0*/  FMNMX.FTZ R103, R121, R103, !PT ;  /* 0x0000006779677209 */ /* 0x000fc40007810000 */
[----:B------:R-:W-:Y:S02]  /*cdd0*/  FSEL R127, R127, -INF , P2 ;  /* 0xff8000007f7f7808 */ /* 0x000fe40001000000 */
[----:B------:R-:W-:Y:S02]  /*cde0*/  FMNMX.FTZ R135, R123, R103, !PT ;  /* 0x000000677b877209 */ /* 0x000fe40007810000 */
[----:B------:R-:W-:Y:S01]  /*cdf0*/  ISETP.GT.AND P2, PT, R98, 0x19, PT ;  /* 0x000000196200780c */ /* 0x000fe20003f44270 */
[----:B------:R0:W1:Y:S01]  /*ce00*/  MUFU.TANH R103, R73 ;  /* 0x0000004900677308 */ /* 0x0000620000002400 */
[----:B------:R-:W-:Y:S02]  /*ce10*/  FMNMX.FTZ R135, R125, R135, !PT ;  /* 0x000000877d877209 */ /* 0x000fe40007810000 */
[----:B------:R-:W-:Y:S02]  /*ce20*/  FSEL R129, R129, -INF , P0 ;  /* 0xff80000081817808 */ /* 0x000fe40000000000 */
[----:B------:R-:W-:-:S02]  /*ce30*/  FMNMX.FTZ R135, R127, R135, !PT ;  /* 0x000000877f877209 */ /* 0x000fc40007810000 */
[----:B------:R-:W-:Y:S01]  /*ce40*/  ISETP.GT.AND P0, PT, R98, 0x20, PT ;  /* 0x000000206200780c */ /* 0x000fe20003f04270 */
[----:B------:R-:W-:Y:S01]  /*ce50*/  MUFU.TANH R107, R107 ;  /* 0x0000006b006b7308 */ /* 0x000fe20000002400 */
[----:B------:R-:W-:Y:S01]  /*ce60*/  FSEL R131, R131, -INF , P2 ;  /* 0xff80000083837808 */ /* 0x000fe20001000000 */
[C---:B0-----:R-:W-:Y:S01]  /*ce70*/  FMUL.FTZ R73, R2.reuse, R74 ;  /* 0x0000004a02497220 */ /* 0x041fe20000410000 */
[----:B------:R-:W-:Y:S01]  /*ce80*/  FMNMX.FTZ R135, R129, R135, !PT ;  /* 0x0000008781877209 */ /* 0x000fe20007810000 */
[----:B------:R-:W-:Y:S01]  /*ce90*/  FMUL.FTZ R74, R2, R76 ;  /* 0x0000004c024a7220 */ /* 0x000fe20000410000 */
[----:B------:R-:W-:Y:S01]  /*cea0*/  ISETP.GT.AND P2, PT, R98, 0x21, PT ;  /* 0x000000216200780c */ /* 0x000fe20003f44270 */
[C---:B------:R-:W-:Y:S01]  /*ceb0*/  FMUL.FTZ R76, R2.reuse, R77 ;  /* 0x0000004d024c7220 */ /* 0x040fe20000410000 */
[----:B------:R-:W-:Y:S01]  /*cec0*/  FSEL R133, R133, -INF , P0 ;  /* 0xff80000085857808 */ /* 0x000fe20000000000 */
[----:B------:R-:W-:Y:S01]  /*ced0*/  FMUL.FTZ R77, R2, R80 ;  /* 0x00000050024d7220 */ /* 0x000fe20000410000 */
[----:B------:R-:W-:Y:S01]  /*cee0*/  FMNMX.FTZ R135, R131, R135, !PT ;  /* 0x0000008783877209 */ /* 0x000fe20007810000 */
[----:B------:R-:W0:Y:S01]  /*cef0*/  MUFU.TANH R74, R74 ;  /* 0x0000004a004a7308 */ /* 0x000e220000002400 */
[----:B------:R-:W-:Y:S01]  /*cf00*/  ISETP.GT.AND P0, PT, R98, 0x28, PT ;  /* 0x000000286200780c */ /* 0x000fe20003f04270 */
[C---:B------:R-:W-:Y:S01]  /*cf10*/  FMUL.FTZ R80, R2.reuse, R81 ;  /* 0x0000005102507220 */ /* 0x040fe20000410000 */
[----:B------:R-:W-:Y:S01]  /*cf20*/  FSEL R105, R105, -INF , P2 ;  /* 0xff80000069697808 */ /* 0x000fe20001000000 */
[C---:B------:R-:W-:Y:S01]  /*cf30*/  FMUL.FTZ R81, R2.reuse, R84 ;  /* 0x0000005402517220 */ /* 0x040fe20000410000 */
[----:B------:R-:W-:Y:S01]  /*cf40*/  FMNMX.FTZ R135, R133, R135, !PT ;  /* 0x0000008785877209 */ /* 0x000fe20007810000 */
[----:B------:R-:W-:Y:S01]  /*cf50*/  FMUL.FTZ R84, R2, R85 ;  /* 0x0000005502547220 */ /* 0x000fe20000410000 */
[----:B------:R-:W-:Y:S01]  /*cf60*/  ISETP.GT.AND P2, PT, R98, 0x29, PT ;  /* 0x000000296200780c */ /* 0x000fe20003f44270 */
[----:B------:R-:W3:Y:S01]  /*cf70*/  MUFU.TANH R76, R76 ;  /* 0x0000004c004c7308 */ /* 0x000ee20000002400 */
[----:B------:R-:W-:Y:S01]  /*cf80*/  FSEL R108, R108, -INF , P0 ;  /* 0xff8000006c6c7808 */ /* 0x000fe20000000000 */
[----:B------:R-:W-:Y:S01]  /*cf90*/  FMUL.FTZ R85, R2, R65 ;  /* 0x0000004102557220 */ /* 0x000fe20000410000 */
[----:B------:R-:W-:-:S02]  /*cfa0*/  FMNMX.FTZ R135, R105, R135, !PT ;  /* 0x0000008769877209 */ /* 0x000fc40007810000 */
[----:B------:R-:W-:Y:S02]  /*cfb0*/  ISETP.GT.AND P0, PT, R98, 0x30, PT ;  /* 0x000000306200780c */ /* 0x000fe40003f04270 */
[----:B------:R-:W-:Y:S01]  /*cfc0*/  FSEL R134, R134, -INF , P2 ;  /* 0xff80000086867808 */ /* 0x000fe20001000000 */
[----:B------:R-:W4:Y:S01]  /*cfd0*/  MUFU.TANH R77, R77 ;  /* 0x0000004d004d7308 */ /* 0x000f220000002400 */
[----:B------:R-:W-:Y:S02]  /*cfe0*/  FMNMX.FTZ R135, R108, R135, !PT ;  /* 0x000000876c877209 */ /* 0x000fe40007810000 */
[----:B------:R-:W-:Y:S02]  /*cff0*/  ISETP.GT.AND P2, PT, R98, 0x31, PT ;  /* 0x000000316200780c */ /* 0x000fe40003f44270 */
[----:B------:R-:W-:Y:S02]  /*d000*/  FSEL R111, R111, -INF , P0 ;  /* 0xff8000006f6f7808 */ /* 0x000fe40000000000 */
[----:B------:R-:W-:Y:S01]  /*d010*/  FMNMX.FTZ R135, R134, R135, !PT ;  /* 0x0000008786877209 */ /* 0x000fe20007810000 */
[----:B------:R-:W5:Y:S01]  /*d020*/  MUFU.TANH R80, R80 ;  /* 0x0000005000507308 */ /* 0x000f620000002400 */
        /* <DEDUP_REMOVED lines=46> */
[----:B-1----:R-:W-:Y:S02]  /*d310*/  FSEL R103, R103, -INF , P2 ;  /* 0xff80000067677808 */ /* 0x002fe40001000000 */
[----:B------:R-:W-:Y:S02]  /*d320*/  FMNMX.FTZ R135, R72, R135, !PT ;  /* 0x0000008748877209 */ /* 0x000fe40007810000 */
[----:B------:R-:W-:Y:S01]  /*d330*/  ISETP.GT.AND P2, PT, R98, 0x69, PT ;  /* 0x000000696200780c */ /* 0x000fe20003f44270 */
[----:B------:R-:W-:Y:S01]  /*d340*/  MUFU.TANH R90, R90 ;  /* 0x0000005a005a7308 */ /* 0x000fe20000002400 */
[----:B0-----:R-:W-:Y:S02]  /*d350*/  FSEL R74, R74, -INF , P0 ;  /* 0xff8000004a4a7808 */ /* 0x001fe40000000000 */
        /* <DEDUP_REMOVED lines=14> */
[----:B--2---:R-:W-:Y:S02]  /*d440*/  FSEL R81, R81, -INF , P0 ;  /* 0xff80000051517808 */ /* 0x004fe40000000000 */
        /* <DEDUP_REMOVED lines=8> */
[----:B------:R0:W1:Y:S01]  /*d4d0*/  MUFU.TANH R56, R68 ;  /* 0x0000004400387308 */ /* 0x0000620000002400 */
[----:B------:R-:W-:-:S02]  /*d4e0*/  ISETP.GT.AND P0, PT, R98, 0x88, PT ;  /* 0x000000886200780c */ /* 0x000fc40003f04270 */
[----:B------:R-:W-:Y:S02]  /*d4f0*/  FMNMX.FTZ R135, R65, R135, !PT ;  /* 0x0000008741877209 */ /* 0x000fe40007810000 */
[----:B------:R-:W-:Y:S02]  /*d500*/  FSEL R60, R60, -INF , P0 ;  /* 0xff8000003c3c7808 */ /* 0x000fe40000000000 */
[----:B------:R-:W-:Y:S01]  /*d510*/  ISETP.GT.AND P0, PT, R98, 0x90, PT ;  /* 0x000000906200780c */ /* 0x000fe20003f04270 */
        /* <DEDUP_REMOVED lines=16> */
[----:B------:R-:W3:Y:S01]  /*d620*/  MUFU.TANH R73, R73 ;  /* 0x0000004900497308 */ /* 0x000ee20000002400 */
[----:B--2---:R-:W-:Y:S01]  /*d630*/  FMUL.FTZ R75, R2, R78 ;  /* 0x0000004e024b7220 */ /* 0x004fe20000410000 */
[----:B-1----:R-:W-:Y:S02]  /*d640*/  FSEL R78, R56, -INF , P0 ;  /* 0xff800000384e7808 */ /* 0x002fe40000000000 */
[----:B------:R-:W-:Y:S02]  /*d650*/  FMNMX.FTZ R56, R85, R135, !PT ;  /* 0x0000008755387209 */ /* 0x000fe40007810000 */
[----:B0-----:R-:W-:-:S02]  /*d660*/  FSEL R135, R57, -INF , P2 ;  /* 0xff80000039877808 */ /* 0x001fc40001000000 */
[----:B------:R-:W-:Y:S01]  /*d670*/  FMNMX.FTZ R56, R78, R56, !PT ;  /* 0x000000384e387209 */ /* 0x000fe20007810000 */
[----:B------:R-:W0:Y:S01]  /*d680*/  MUFU.TANH R75, R75 ;  /* 0x0000004b004b7308 */ /* 0x000e220000002400 */
[----:B------:R-:W-:Y:S02]  /*d690*/  LOP3.LUT R142, R155, 0x7f, RZ, 0xc0, !PT ;  /* 0x0000007f9b8e7812 */ /* 0x000fe400078ec0ff */
[----:B------:R-:W-:-:S05]  /*d6a0*/  FMNMX.FTZ R56, R135, R56, !PT ;  /* 0x0000003887387209 */ /* 0x000fca0007810000 */
[----:B------:R-:W1:Y:S01]  /*d6b0*/  SHFL.BFLY PT, R57, R56, 0x2, 0x1f ;  /* 0x0c401f0038397f89 */ /* 0x000e6200000e0000 */
[----:B------:R-:W2:Y:S08]  /*d6c0*/  MUFU.TANH R79, R79 ;  /* 0x0000004f004f7308 */ /* 0x000eb00000002400 */
[----:B------:R-:W4:Y:S08]  /*d6d0*/  MUFU.TANH R82, R82 ;  /* 0x0000005200527308 */ /* 0x000f300000002400 */
[----:B------:R-:W5:Y:S01]  /*d6e0*/  MUFU.TANH R83, R83 ;  /* 0x0000005300537308 */ /* 0x000f620000002400 */
[----:B-1----:R-:W-:Y:S01]  /*d6f0*/  FMNMX.FTZ R57, R56, R57, !PT ;  /* 0x0000003938397209 */ /* 0x002fe20007810000 */
[----:B------:R-:W-:-:S02]  /*d700*/  VIADD R56, R8, 0x200 ;  /* 0x0000020008387836 */ /* 0x000fc40000000000 */
[C---:B------:R-:W-:Y:S01]  /*d710*/  FMUL.FTZ R8, R2.reuse, R70 ;  /* 0x0000004602087220 */ /* 0x040fe20000410000 */
[----:B------:R-:W-:-:S03]  /*d720*/  FMUL.FTZ R70, R2, R71 ;  /* 0x0000004702467220 */ /* 0x000fc60000410000 */
[----:B------:R-:W1:Y:S01]  /*d730*/  MUFU.TANH R86, R86 ;  /* 0x0000005600567308 */ /* 0x000e620000002400 */
[----:B------:R-:W3:Y:S01]  /*d740*/  SHFL.BFLY PT, R58, R57, 0x1, 0x1f ;  /* 0x0c201f00393a7f89 */ /* 0x000ee200000e0000 */
[----:B------:R-:W-:-:S06]  /*d750*/  R2UR UR6, R56 ;  /* 0x00000000380672ca */ /* 0x000fcc00000e0000 */
[----:B------:R-:W1:Y:S08]  /*d760*/  MUFU.TANH R87, R87 ;  /* 0x0000005700577308 */ /* 0x000e700000002400 */
[----:B------:R-:W1:Y:S08]  /*d770*/  MUFU.TANH R140, R140 ;  /* 0x0000008c008c7308 */ /* 0x000e700000002400 */
[----:B------:R-:W1:Y:S01]  /*d780*/  MUFU.TANH R141, R141 ;  /* 0x0000008d008d7308 */ /* 0x000e620000002400 */
[----:B---3--:R-:W-:Y:S01]  /*d790*/  FMNMX.FTZ R58, R57, R58, !PT ;  /* 0x0000003a393a7209 */ /* 0x008fe20007810000 */
[----:B------:R-:W-:-:S03]  /*d7a0*/  IMAD.MOV.U32 R57, RZ, RZ, -0x3ffffff0 ;  /* 0xc0000010ff397424 */ /* 0x000fc600078e00ff */
[C---:B------:R-:W-:Y:S01]  /*d7b0*/  FSETP.NEU.FTZ.AND P0, PT, R58.reuse, -INF , PT ;  /* 0xff8000003a00780b */ /* 0x040fe20003f1d000 */
[----:B------:R-:W-:-:S01]  /*d7c0*/  FFMA.FTZ R56, R58, R59, -8 ;  /* 0xc10000003a387423 */ /* 0x000fc2000001003b */
[----:B------:R-:W-:Y:S01]  /*d7d0*/  R2UR UR7, R57 ;  /* 0x00000000390772ca */ /* 0x000fe200000e0000 */
[----:B------:R-:W3:Y:S03]  /*d7e0*/  MUFU.TANH R62, R62 ;  /* 0x0000003e003e7308 */ /* 0x000ee60000002400 */
[----:B------:R-:W-:-:S05]  /*d7f0*/  FSEL R56, R56, RZ, P0 ;  /* 0x000000ff38387208 */ /* 0x000fca0000000000 */
[-CC-:B------:R-:W-:Y:S01]  /*d800*/  FFMA.FTZ R71, R121, R59.reuse, -R56.reuse ;  /* 0x0000003b79477223 */ /* 0x180fe20000010838 */
[----:B------:R-:W-:-:S01]  /*d810*/  FFMA.FTZ R121, R125, R59, -R56 ;  /* 0x0000003b7d797223 */ /* 0x000fc20000010838 */
[----:B------:R-:W-:Y:S02]  /*d820*/  VIADD R125, R98, 0x8 ;  /* 0x00000008627d7836 */ /* 0x000fe40000000000 */
[----:B------:R-:W-:-:S01]  /*d830*/  FFMA.FTZ R57, R102, R59, -R56 ;  /* 0x0000003b66397223 */ /* 0x000fc20000010838 */
[-CC-:B------:R-:W-:Y:S01]  /*d840*/  FFMA.FTZ R102, R123, R59.reuse, -R56.reuse ;  /* 0x0000003b7b667223 */ /* 0x180fe20000010838 */
[----:B------:R-:W-:-:S01]  /*d850*/  FFMA.FTZ R123, R127, R59, -R56 ;  /* 0x0000003b7f7b7223 */ /* 0x000fc20000010838 */
[-CC-:B------:R-:W-:Y:S01]  /*d860*/  FFMA.FTZ R131, R131, R59.reuse, -R56.reuse ;  /* 0x0000003b83837223 */ /* 0x180fe20000010838 */
[----:B------:R-:W-:Y:S01]  /*d870*/  ISETP.GT.AND P4, PT, R125, RZ, PT ;  /* 0x000000ff7d00720c */ /* 0x000fe20003f84270 */
[-CC-:B------:R-:W-:Y:S01]  /*d880*/  FFMA.FTZ R129, R129, R59.reuse, -R56.reuse ;  /* 0x0000003b81817223 */ /* 0x180fe20000010838 */
[----:B------:R-:W-:Y:S01]  /*d890*/  ISETP.GT.AND P3, PT, R125, 0x1, PT ;  /* 0x000000017d00780c */ /* 0x000fe20003f64270 */
[----:B------:R-:W3:Y:S01]  /*d8a0*/  MUFU.TANH R63, R63 ;  /* 0x0000003f003f7308 */ /* 0x000ee20000002400 */
[----:B------:R-:W-:Y:S01]  /*d8b0*/  FSEL R127, R10, -INF , P4 ;  /* 0xff8000000a7f7808 */ /* 0x000fe20002000000 */
[-CC-:B------:R-:W-:Y:S01]  /*d8c0*/  FFMA.FTZ R133, R133, R59.reuse, -R56.reuse ;  /* 0x0000003b85857223 */ /* 0x180fe20000010838 */
[----:B------:R-:W-:Y:S01]  /*d8d0*/  ISETP.GT.AND P6, PT, R125, 0x8, PT ;  /* 0x000000087d00780c */ /* 0x000fe20003fc4270 */
[-CC-:B------:R-:W-:Y:S01]  /*d8e0*/  FFMA.FTZ R11, R11, R59.reuse, -R56.reuse ;  /* 0x0000003b0b0b7223 */ /* 0x180fe20000010838 */
[----:B------:R-:W-:Y:S01]  /*d8f0*/  FSEL R120, R120, -INF , P3 ;  /* 0xff80000078787808 */ /* 0x000fe20001800000 */
[-CC-:B------:R-:W-:Y:S01]  /*d900*/  FFMA.FTZ R105, R105, R59.reuse, -R56.reuse ;  /* 0x0000003b69697223 */ /* 0x180fe20000010838 */
[C---:B------:R-:W-:Y:S01]  /*d910*/  ISETP.GT.AND P5, PT, R125.reuse, 0x9, PT ;  /* 0x000000097d00780c */ /* 0x040fe20003fa4270 */
[----:B------:R0:W-:Y:S01]  /*d920*/  MUFU.EX2 R10, R131 ;  /* 0x00000083000a7308 */ /* 0x0001e20000000800 */
[C---:B------:R-:W-:Y:S01]  /*d930*/  ISETP.GT.AND P2, PT, R125.reuse, 0x10, PT ;  /* 0x000000107d00780c */ /* 0x040fe20003f44270 */
[-CC-:B------:R-:W-:Y:S01]  /*d940*/  FFMA.FTZ R108, R108, R59.reuse, -R56.reuse ;  /* 0x0000003b6c6c7223 */ /* 0x180fe20000010838 */
[----:B------:R-:W-:Y:S01]  /*d950*/  FSEL R124, R124, -INF , P5 ;  /* 0xff8000007c7c7808 */ /* 0x000fe20002800000 */
[-CC-:B------:R-:W-:Y:S01]  /*d960*/  FFMA.FTZ R134, R134, R59.reuse, -R56.reuse ;  /* 0x0000003b86867223 */ /* 0x180fe20000010838 */
[----:B------:R-:W-:Y:S01]  /*d970*/  ISETP.GT.AND P4, PT, R125, 0x11, PT ;  /* 0x000000117d00780c */ /* 0x000fe20003f84270 */
[--C-:B------:R-:W-:Y:S01]  /*d980*/  FFMA.FTZ R111, R111, R59, -R56.reuse ;  /* 0x0000003b6f6f7223 */ /* 0x100fe20000010838 */
[----:B------:R-:W-:Y:S01]  /*d990*/  FSEL R126, R126, -INF , P2 ;  /* 0xff8000007e7e7808 */ /* 0x000fe20001000000 */
[----:B------:R2:W-:Y:S01]  /*d9a0*/  MUFU.EX2 R98, R129 ;  /* 0x0000008100627308 */ /* 0x0005e20000000800 */
[----:B0-----:R-:W-:Y:S01]  /*d9b0*/  FMNMX.FTZ R131, R127, R3, !PT ;  /* 0x000000037f837209 */ /* 0x001fe20007810000 */
[-CC-:B------:R-:W-:Y:S01]  /*d9c0*/  FFMA.FTZ R113, R113, R59.reuse, -R56.reuse ;  /* 0x0000003b71717223 */ /* 0x180fe20000010838 */
[----:B------:R-:W-:Y:S01]  /*d9d0*/  ISETP.GT.AND P3, PT, R125, 0x18, PT ;  /* 0x000000187d00780c */ /* 0x000fe20003f64270 */
[--C-:B------:R-:W-:Y:S01]  /*d9e0*/  FFMA.FTZ R114, R114, R59, -R56.reuse ;  /* 0x0000003b72727223 */ /* 0x100fe20000010838 */
[----:B------:R-:W-:Y:S01]  /*d9f0*/  FMNMX.FTZ R131, R120, R131, !PT ;  /* 0x0000008378837209 */ /* 0x000fe20007810000 */
[-CC-:B------:R-:W-:Y:S01]  /*da00*/  FFMA.FTZ R117, R117, R59.reuse, -R56.reuse ;  /* 0x0000003b75757223 */ /* 0x180fe20000010838 */
[----:B------:R-:W-:Y:S01]  /*da10*/  FSEL R128, R128, -INF , P4 ;  /* 0xff80000080807808 */ /* 0x000fe20002000000 */
[----:B------:R-:W0:Y:S01]  /*da20*/  MUFU.TANH R66, R66 ;  /* 0x0000004200427308 */ /* 0x000e220000002400 */
[----:B--2---:R-:W-:Y:S01]  /*da30*/  FSEL R129, R122, -INF , P6 ;  /* 0xff8000007a817808 */ /* 0x004fe20003000000 */
        /* <DEDUP_REMOVED lines=9> */
[C---:B------:R-:W-:Y:S01]  /*dad0*/  ISETP.GT.AND P5, PT, R125.reuse, 0x20, PT ;  /* 0x000000207d00780c */ /* 0x040fe20003fa4270 */
        /* <DEDUP_REMOVED lines=16> */
[-CC-:B------:R-:W-:Y:S01]  /*dbe0*/  FFMA.FTZ R74, R74, R59.reuse, -R56.reuse ;  /* 0x0000003b4a4a7223 */ /* 0x180fe20000010838 */
[----:B------:R-:W-:Y:S01]  /*dbf0*/  FSEL R106, R106, -INF , P2 ;  /* 0xff8000006a6a7808 */ /* 0x000fe20001000000 */
[--C-:B------:R-:W-:Y:S01]  /*dc00*/  FFMA.FTZ R76, R76, R59, -R56.reuse ;  /* 0x0000003b4c4c7223 */ /* 0x100fe20000010838 */
[----:B------:R-:W-:Y:S01]  /*dc10*/  FMNMX.FTZ R131, R104, R131, !PT ;  /* 0x0000008368837209 */ /* 0x000fe20007810000 */
[----:B------:R2:W-:Y:S01]  /*dc20*/  MUFU.EX2 R122, R133 ;  /* 0x00000085007a7308 */ /* 0x0005e20000000800 */
[----:B------:R-:W-:Y:S01]  /*dc30*/  ISETP.GT.AND P3, PT, R125, 0x29, PT ;  /* 0x000000297d00780c */ /* 0x000fe20003f64270 */
[-CC-:B------:R-:W-:Y:S01]  /*dc40*/  FFMA.FTZ R77, R77, R59.reuse, -R56.reuse ;  /* 0x0000003b4d4d7223 */ /* 0x180fe20000010838 */
[----:B------:R-:W-:Y:S01]  /*dc50*/  FSEL R107, R107, -INF , P4 ;  /* 0xff8000006b6b7808 */ /* 0x000fe20002000000 */
[--C-:B------:R-:W-:Y:S01]  /*dc60*/  FFMA.FTZ R80, R80, R59, -R56.reuse ;  /* 0x0000003b50507223 */ /* 0x100fe20000010838 */
[----:B------:R-:W-:Y:S01]  /*dc70*/  FMNMX.FTZ R131, R106, R131, !PT ;  /* 0x000000836a837209 */ /* 0x000fe20007810000 */
[-CC-:B------:R-:W-:Y:S01]  /*dc80*/  FFMA.FTZ R81, R81, R59.reuse, -R56.reuse ;  /* 0x0000003b51517223 */ /* 0x180fe20000010838 */
        /* <DEDUP_REMOVED lines=15> */
[----:B------:R-:W-:Y:S01]  /*dd80*/  FFMA.FTZ R135, R135, R59, -R56 ;  /* 0x0000003b87877223 */ /* 0x000fe20000010838 */
[----:B------:R-:W-:Y:S01]  /*dd90*/  FMNMX.FTZ R131, R110, R131, !PT ;  /* 0x000000836e837209 */ /* 0x000fe20007810000 */
[----:B------:R-:W-:Y:S01]  /*dda0*/  MUFU.EX2 R57, R57 ;  /* 0x0000003900397308 */ /* 0x000fe20000000800 */
[----:B------:R-:W-:Y:S01]  /*ddb0*/  ISETP.GT.AND P4, PT, R125, 0x39, PT ;  /* 0x000000397d00780c */ /* 0x000fe20003f84270 */
[----:B------:R-:W-:Y:S01]  /*ddc0*/  QGMMA.64x64x32.F32.E4M3.E4M3 R24, R136, gdesc[UR4], R24, gsb0 ;  /* 0x00e0000488187df3 */ /* 0x000fe20008000818 */
[----:B------:R-:W-:-:S02]  /*ddd0*/  FSEL R115, R115, -INF , P2 ;  /* 0xff80000073737808 */ /* 0x000fc40001000000 */
[----:B------:R-:W-:Y:S02]  /*dde0*/  FMNMX.FTZ R131, R112, R131, !PT ;  /* 0x0000008370837209 */ /* 0x000fe40007810000 */
[----:B------:R-:W-:Y:S01]  /*ddf0*/  ISETP.GT.AND P3, PT, R125, 0x40, PT ;  /* 0x000000407d00780c */ /* 0x000fe20003f64270 */
[----:B------:R-:W-:Y:S01]  /*de00*/  MUFU.EX2 R11, R11 ;  /* 0x0000000b000b7308 */ /* 0x000fe20000000800 */
[----:B------:R-:W-:Y:S02]  /*de10*/  FSEL R116, R116, -INF , P4 ;  /* 0xff80000074747808 */ /* 0x000fe40002000000 */
[----:B------:R-:W-:Y:S02]  /*de20*/  FMNMX.FTZ R131, R115, R131, !PT ;  /* 0x0000008373837209 */ /* 0x000fe40007810000 */
[----:B------:R-:W-:Y:S02]  /*de30*/  ISETP.GT.AND P6, PT, R125, 0x41, PT ;  /* 0x000000417d00780c */ /* 0x000fe40003fc4270 */
[----:B------:R-:W-:Y:S01]  /*de40*/  FSEL R89, R89, -INF , P3 ;  /* 0xff80000059597808 */ /* 0x000fe20001800000 */
[----:B------:R-:W-:Y:S01]  /*de50*/  MUFU.EX2 R71, R71 ;  /* 0x0000004700477308 */ /* 0x000fe20000000800 */
        /* <DEDUP_REMOVED lines=40> */
[----:B------:R-:W-:Y:S01]  /*e0e0*/  FSEL R79, R79, -INF , P6 ;  /* 0xff8000004f4f7808 */ /* 0x000fe20003000000 */
[----:B------:R-:W-:Y:S02]  /*e0f0*/  WARPGROUP.DEPBAR.LE gsb0, 0x0 ;  /* 0x00008000000079c5 */ /* 0x000fe40000010000 */
        /* <DEDUP_REMOVED lines=8> */
[----:B------:R-:W-:Y:S01]  /*e180*/  MUFU.EX2 R117, R117 ;  /* 0x0000007500757308 */ /* 0x000fe20000000800 */
[----:B------:R-:W-:Y:S02]  /*e190*/  ISETP.GT.AND P3, PT, R125, 0x79, PT ;  /* 0x000000797d00780c */ /* 0x000fe40003f64270 */
[----:B-1----:R-:W-:Y:S02]  /*e1a0*/  FSEL R86, R86, -INF , P4 ;  /* 0xff80000056567808 */ /* 0x002fe40002000000 */
        /* <DEDUP_REMOVED lines=14> */
[----:B---3--:R-:W-:Y:S02]  /*e290*/  FSEL R62, R62, -INF , P2 ;  /* 0xff8000003e3e7808 */ /* 0x008fe40001000000 */
[----:B------:R-:W-:-:S02]  /*e2a0*/  FMNMX.FTZ R131, R141, R131, !PT ;  /* 0x000000838d837209 */ /* 0x000fc40007810000 */
[----:B------:R-:W-:Y:S01]  /*e2b0*/  ISETP.GT.AND P3, PT, R125, 0x90, PT ;  /* 0x000000907d00780c */ /* 0x000fe20003f64270 */
[----:B------:R-:W-:Y:S01]  /*e2c0*/  MUFU.EX2 R119, R119 ;  /* 0x0000007700777308 */ /* 0x000fe20000000800 */
[----:B------:R-:W-:Y:S02]  /*e2d0*/  FSEL R63, R63, -INF , P4 ;  /* 0xff8000003f3f7808 */ /* 0x000fe40002000000 */
[----:B------:R-:W-:Y:S02]  /*e2e0*/  FMNMX.FTZ R131, R62, R131, !PT ;  /* 0x000000833e837209 */ /* 0x000fe40007810000 */
[----:B------:R-:W-:Y:S02]  /*e2f0*/  ISETP.GT.AND P6, PT, R125, 0x91, PT ;  /* 0x000000917d00780c */ /* 0x000fe40003fc4270 */
[----:B0-----:R-:W-:Y:S01]  /*e300*/  FSEL R66, R66, -INF , P3 ;  /* 0xff80000042427808 */ /* 0x001fe20001800000 */
[----:B------:R-:W-:Y:S01]  /*e310*/  MUFU.EX2 R94, R94 ;  /* 0x0000005e005e7308 */ /* 0x000fe20000000800 */
[----:B------:R-:W-:-:S02]  /*e320*/  FMNMX.FTZ R131, R63, R131, !PT ;  /* 0x000000833f837209 */ /* 0x000fc40007810000 */
[----:B------:R-:W-:Y:S02]  /*e330*/  ISETP.GT.AND P5, PT, R125, 0x98, PT ;  /* 0x000000987d00780c */ /* 0x000fe40003fa4270 */
[----:B--2---:R-:W-:Y:S02]  /*e340*/  FSEL R67, R67, -INF , P6 ;  /* 0xff80000043437808 */ /* 0x004fe40003000000 */
[----:B------:R-:W-:Y:S01]  /*e350*/  FMNMX.FTZ R131, R66, R131, !PT ;  /* 0x0000008342837209 */ /* 0x000fe20007810000 */
[----:B------:R-:W-:Y:S01]  /*e360*/  MUFU.EX2 R96, R96 ;  /* 0x0000006000607308 */ /* 0x000fe20000000800 */
[----:B------:R-:W-:Y:S02]  /*e370*/  ISETP.GT.AND P2, PT, R125, 0x99, PT ;  /* 0x000000997d00780c */ /* 0x000fe40003f44270 */
[----:B------:R-:W-:Y:S02]  /*e380*/  FSEL R8, R8, -INF , P5 ;  /* 0xff80000008087808 */ /* 0x000fe40002800000 */
[----:B------:R-:W-:-:S02]  /*e390*/  FMNMX.FTZ R131, R67, R131, !PT ;  /* 0x0000008343837209 */ /* 0x000fc40007810000 */
[----:B------:R-:W-:Y:S01]  /*e3a0*/  FSEL R70, R70, -INF , P2 ;  /* 0xff80000046467808 */ /* 0x000fe20001000000 */
[----:B------:R-:W-:Y:S01]  /*e3b0*/  MUFU.EX2 R100, R100 ;  /* 0x0000006400647308 */ /* 0x000fe20000000800 */
[----:B------:R-:W-:-:S04]  /*e3c0*/  FMNMX.FTZ R125, R8, R131, !PT ;  /* 0x00000083087d7209 */ /* 0x000fc80007810000 */
[----:B------:R-:W-:-:S03]  /*e3d0*/  FMNMX.FTZ R125, R70, R125, !PT ;  /* 0x0000007d467d7209 */ /* 0x000fc60007810000 */
[----:B------:R-:W-:Y:S02]  /*e3e0*/  MUFU.EX2 R101, R101 ;  /* 0x0000006500657308 */ /* 0x000fe40000000800 */
[----:B------:R-:W0:Y:S06]  /*e3f0*/  SHFL.BFLY PT, R131, R125, 0x2, 0x1f ;  /* 0x0c401f007d837f89 */ /* 0x000e2c00000e0000 */
[----:B------:R-:W-:Y:S08]  /*e400*/  MUFU.EX2 R72, R72 ;  /* 0x0000004800487308 */ /* 0x000ff00000000800 */
[----:B------:R-:W-:Y:S08]  /*e410*/  MUFU.EX2 R103, R103 ;  /* 0x0000006700677308 */ /* 0x000ff00000000800 */
[----:B------:R-:W-:Y:S01]  /*e420*/  MUFU.EX2 R74, R74 ;  /* 0x0000004a004a7308 */ /* 0x000fe20000000800 */
[----:B0-----:R-:W-:Y:S01]  /*e430*/  FMNMX.FTZ R131, R125, R131, !PT ;  /* 0x000000837d837209 */ /* 0x001fe20007810000 */
[----:B------:R-:W-:-:S04]  /*e440*/  FFMA.FTZ R125, R60, R59, -R56 ;  /* 0x0000003b3c7d7223 */ /* 0x000fc80000010838 */
[----:B------:R-:W0:Y:S02]  /*e450*/  SHFL.BFLY PT, R133, R131, 0x1, 0x1f ;  /* 0x0c201f0083857f89 */ /* 0x000e2400000e0000 */
        /* <DEDUP_REMOVED lines=8> */
[----:B------:R-:W-:Y:S02]  /*e4e0*/  FADD.FTZ R131, -R131, R15 ;  /* 0x0000000f83837221 */ /* 0x000fe40000010100 */
[----:B------:R-:W-:Y:S01]  /*e4f0*/  MUFU.EX2 R84, R84 ;  /* 0x0000005400547308 */ /* 0x000fe20000000800 */
        /* <DEDUP_REMOVED lines=66> */
[-C--:B------:R-:W-:Y:S01]  /*e920*/  FFMA.FTZ R8, R8, R59.reuse, -R56 ;  /* 0x0000003b08087223 */ /* 0x080fe20000010838 */
[----:B------:R-:W-:Y:S01]  /*e930*/  ISETP.NE.AND P0, PT, R142, RZ, PT ;  /* 0x000000ff8e00720c */ /* 0x000fe20003f05270 */
[----:B------:R-:W-:Y:S01]  /*e940*/  FADD.FTZ R20, R134, R20 ;  /* 0x0000001486147221 */ /* 0x000fe20000010000 */
[----:B------:R-:W-:-:S01]  /*e950*/  FFMA.FTZ R56, R70, R59, -R56 ;  /* 0x0000003b46387223 */ /* 0x000fc20000010838 */
[----:B------:R-:W1:Y:S01]  /*e960*/  MUFU.EX2 R130, R130 ;  /* 0x0000008200827308 */ /* 0x000e620000000800 */
[----:B0-----:R-:W-:-:S01]  /*e970*/  FADD.FTZ R0, R126, R0 ;  /* 0x000000007e007221 */ /* 0x001fc20000010000 */
[----:B------:R-:W-:-:S04]  /*e980*/  FADD.FTZ R20, R111, R20 ;  /* 0x000000146f147221 */ /* 0x000fc80000010000 */
[----:B------:R-:W-:Y:S02]  /*e990*/  FADD.FTZ R20, R113, R20 ;  /* 0x0000001471147221 */ /* 0x000fe40000010000 */
[----:B------:R-:W0:Y:S01]  /*e9a0*/  MUFU.EX2 R131, R131 ;  /* 0x0000008300837308 */ /* 0x000e220000000800 */
[----:B--2---:R-:W-:-:S01]  /*e9b0*/  FADD.FTZ R0, R128, R0 ;  /* 0x0000000080007221 */ /* 0x004fc20000010000 */
[----:B------:R-:W-:Y:S01]  /*e9c0*/  FADD.FTZ R20, R114, R20 ;  /* 0x0000001472147221 */ /* 0x000fe20000010000 */
[----:B------:R-:W-:-:S03]  /*e9d0*/  @!P0 VIADD R12, R12, 0x13240 ;  /* 0x000132400c0c8836 */ /* 0x000fc60000000000 */
[----:B------:R-:W-:Y:S02]  /*e9e0*/  FADD.FTZ R20, R117, R20 ;  /* 0x0000001475147221 */ /* 0x000fe40000010000 */
[----:B------:R-:W2:Y:S01]  /*e9f0*/  MUFU.EX2 R104, R104 ;  /* 0x0000006800687308 */ /* 0x000ea20000000800 */
[----:B-1----:R-:W-:-:S01]  /*ea00*/  FADD.FTZ R0, R130, R0 ;  /* 0x0000000082007221 */ /* 0x002fc20000010000 */
[----:B------:R-:W-:Y:S01]  /*ea10*/  FADD.FTZ R20, R88, R20 ;  /* 0x0000001458147221 */ /* 0x000fe20000010000 */
[----:B------:R-:W-:-:S03]  /*ea20*/  @!P0 PRMT R12, RZ, 0x654, R12 ;  /* 0x00000654ff0c8816 */ /* 0x000fc6000000000c */
[----:B------:R-:W-:Y:S01]  /*ea30*/  FADD.FTZ R20, R118, R20 ;  /* 0x0000001476147221 */ /* 0x000fe20000010000 */
[----:B------:R1:W-:Y:S01]  /*ea40*/  @!P0 SYNCS.ARRIVE.TRANS64.RED.A1T0 RZ, [R12+URZ], RZ ;  /* 0x000000ff0cff89a7 */ /* 0x0003e2000810043f */
[----:B------:R-:W3:Y:S01]  /*ea50*/  MUFU.EX2 R106, R106 ;  /* 0x0000006a006a7308 */ /* 0x000ee20000000800 */
        /* <DEDUP_REMOVED lines=95> */
.L_x_12080:
[----:B------:R-:W2:Y:S01]  /*f050*/  LDL R12, [R1+0x20] ;  /* 0x00002000010c7983 */ /* 0x000ea20000100800 */
[----:B------:R-:W-:Y:S01]  /*f060*/  ISETP.GT.AND P0, PT, R13, R21, PT ;  /* 0x000000150d00720c */ /* 0x000fe20003f04270 */
[----:B------:R-:W-:Y:S01]  /*f070*/  VIADD R14, R14, 0x13260 ;  /* 0x000132600e0e7836 */ /* 0x000fe20000000000 */
        /* <DEDUP_REMOVED lines=73> */
[----:B------:R-:W-:Y:S02]  /*f510*/  IADD3 R13, R13, -0x1, RZ ;  /* 0xffffffff0d0d7810 */ /* 0x000fe40007ffe0ff */
[----:B--2---:R-:W-:Y:S02]  /*f520*/  PRMT R14, R12, 0x654, R14 ;  /* 0x000006540c0e7816 */ /* 0x004fe4000000000e */
[----:B------:R-:W-:Y:S01]  /*f530*/  F2FP.SATFINITE.E4M3.F32.PACK_AB_MERGE_C R12, R9, R99, RZ ;  /* 0x00000063090c723e */ /* 0x000fe200048070ff */
[----:B------:R-:W-:Y:S01]  /*f540*/  IMAD.MOV.U32 R9, RZ, RZ, R156 ;  /* 0x000000ffff097224 */ /* 0x000fe200078e009c */
[----:B------:R0:W-:Y:S02]  /*f550*/  SYNCS.ARRIVE.TRANS64.RED.A1T0 RZ, [R14+URZ], RZ ;  /* 0x000000ff0eff79a7 */ /* 0x0001e4000810043f */
[----:B------:R-:W-:Y:S01]  /*f560*/  F2FP.SATFINITE.E4M3.F32.PACK_AB_MERGE_C R147, R97, R95, R12 ;  /* 0x0000005f6193723e */ /* 0x000fe2000480700c */
[----:B------:R-:W-:Y:S06]  /*f570*/  @P0 BRA `(.L_x_12081) ;  /* 0xffffffc4008c0947 */ /* 0x000fec000383ffff */
[----:B------:R-:W-:Y:S05]  /*f580*/  BSYNC B1 ;  /* 0x0000000000017941 */ /* 0x000fea0003800000 */
.L_x_12069:
[----:B------:R-:W-:Y:S05]  /*f590*/  BSYNC B0 ;  /* 0x0000000000007941 */ /* 0x000fea0003800000 */
.L_x_12068:
[----:B------:R-:W-:Y:S01]  /*f5a0*/  ISETP.GE.AND P0, PT, R13, RZ, PT ;  /* 0x000000ff0d00720c */ /* 0x000fe20003f06270 */
[----:B------:R-:W-:-:S12]  /*f5b0*/  BSSY B0, `(.L_x_12082) ;  /* 0x00002f2000007945 */ /* 0x000fd80003800000 */
[----:B------:R-:W-:Y:S05]  /*f5c0*/  @!P0 BRA `(.L_x_12083) ;  /* 0x0000002c00c08947 */ /* 0x000fea0003800000 */
[----:B------:R-:W-:Y:S02]  /*f5d0*/  IMAD.MOV.U32 R12, RZ, RZ, R60 ;  /* 0x000000ffff0c7224 */ /* 0x000fe400078e003c */
[----:B------:R-:W-:Y:S02]  /*f5e0*/  IMAD.MOV.U32 R3, RZ, RZ, R58 ;  /* 0x000000ffff037224 */ /* 0x000fe400078e003a */
[----:B------:R-:W-:Y:S02]  /*f5f0*/  IMAD.MOV.U32 R9, RZ, RZ, R156 ;  /* 0x000000ffff097224 */ /* 0x000fe400078e009c */
[----:B------:R-:W-:-:S07]  /*f600*/  IMAD.MOV.U32 R8, RZ, RZ, R22 ;  /* 0x000000ffff087224 */ /* 0x000fce00078e0016 */
.L_x_12095:
[----:B------:R-:W-:-:S04]  /*f610*/  IADD3 R15, R8, 0x1, RZ ;  /* 0x00000001080f7810 */ /* 0x000fc80007ffe0ff */
[----:B------:R-:W-:-:S04]  /*f620*/  ISETP.NE.AND P0, PT, R15, 0x2, PT ;  /* 0x000000020f00780c */ /* 0x000fc80003f05270 */
[----:B------:R-:W-:Y:S02]  /*f630*/  SEL R15, R15, RZ, P0 ;  /* 0x000000ff0f0f7207 */ /* 0x000fe40000000000 */
[----:B------:R-:W-:-:S03]  /*f640*/  SEL R156, RZ, 0x1, P0 ;  /* 0x00000001ff9c7807 */ /* 0x000fc60000000000 */
[----:B------:R-:W-:Y:S01]  /*f650*/  IMAD.MOV.U32 R22, RZ, RZ, R15 ;  /* 0x000000ffff167224 */ /* 0x000fe200078e000f */
[----:B------:R-:W-:Y:S01]  /*f660*/  LOP3.LUT R156, R9, R156, RZ, 0x3c, !PT ;  /* 0x0000009c099c7212 */ /* 0x000fe200078e3cff */
[----:B-1----:R-:W-:Y:S06]  /*f670*/  @!P1 BRA `(.L_x_12084) ;  /* 0x0000000000049947 */ /* 0x002fec0003800000 */
[----:B------:R-:W-:Y:S01]  /*f680*/  BPT.TRAP 0x1 ;  /* 0x000000040000795c */ /* 0x000fe20000300000 */
.L_x_12084:
[----:B------:R-:W-:Y:S01]  /*f690*/  IMAD R10, R22, 0x8, R16 ;  /* 0x00000008160a7824 */ /* 0x000fe200078e0210 */
[----:B------:R-:W-:-:S04]  /*f6a0*/  SHF.L.U32 R11, R156, 0x1f, RZ ;  /* 0x0000001f9c0b7819 */ /* 0x000fc800000006ff */
[----:B------:R1:W2:Y:S01]  /*f6b0*/  SYNCS.PHASECHK.TRANS64.TRYWAIT P0, [R10+URZ+0x13230], R11 ;  /* 0x0132300b0a0075a7 */ /* 0x0002a2000800017f */
[----:B------:R-:W-:Y:S05]  /*f6c0*/  @!P1 BRA `(.L_x_12085) ;  /* 0x0000000000049947 */ /* 0x000fea0003800000 */
[----:B------:R-:W-:Y:S01]  /*f6d0*/  BPT.TRAP 0x1 ;  /* 0x000000040000795c */ /* 0x000fe20000300000 */
.L_x_12085:
        /* <DEDUP_REMOVED lines=8> */
.L_x_12087:
[----:B------:R-:W-:Y:S05]  /*f760*/  BSYNC B1 ;  /* 0x0000000000017941 */ /* 0x000fea0003800000 */
.L_x_12086:
[----:B01----:R-:W-:Y:S01]  /*f770*/  IMAD.MOV.U32 R10, RZ, RZ, R14 ;  /* 0x000000ffff0a7224 */ /* 0x003fe200078e000e */
[----:B------:R-:W-:Y:S01]  /*f780*/  R2UR UR4, R4 ;  /* 0x00000000040472ca */ /* 0x000fe200000e0000 */
[----:B------:R-:W-:Y:S01]  /*f790*/  IMAD.MOV.U32 R11, RZ, RZ, -0x7fffffe0 ;  /* 0x80000020ff0b7424 */ /* 0x000fe200078e00ff */
[----:B------:R-:W-:Y:S01]  /*f7a0*/  R2UR UR5, R5 ;  /* 0x00000000050572ca */ /* 0x000fe200000e0000 */
[----:B------:R-:W-:Y:S01]  /*f7b0*/  WARPGROUP.ARRIVE ;  /* 0x00000000000079c5 */ /* 0x000fe20000000000 */
[----:B------:R-:W-:Y:S01]  /*f7c0*/  R2UR UR6, R10 ;  /* 0x000000000a0672ca */ /* 0x000fe200000e0000 */
[----:B------:R-:W-:Y:S01]  /*f7d0*/  IMAD.MOV.U32 R57, RZ, RZ, -0x7fffffe0 ;  /* 0x80000020ff397424 */ /* 0x000fe200078e00ff */
[----:B------:R-:W-:Y:S01]  /*f7e0*/  R2UR UR7, R11 ;  /* 0x000000000b0772ca */ /* 0x000fe200000e0000 */
[----:B------:R-:W-:Y:S01]  /*f7f0*/  VIADD R58, R14, 0x182 ;  /* 0x000001820e3a7836 */ /* 0x000fe20000000000 */
[----:B------:R-:W-:Y:S01]  /*f800*/  R2UR UR10, R56 ;  /* 0x00000000380a72ca */ /* 0x000fe200000e0000 */
[----:B------:R-:W-:Y:S01]  /*f810*/  VIADD R56, R14, 0x180 ;  /* 0x000001800e387836 */ /* 0x000fe20000000000 */
[----:B------:R-:W-:-:S02]  /*f820*/  R2UR UR11, R57 ;  /* 0x00000000390b72ca */ /* 0x000fc400000e0000 */
[----:B------:R-:W-:Y:S02]  /*f830*/  R2UR UR8, R4 ;  /* 0x00000000040872ca */ /* 0x000fe400000e0000 */
[----:B------:R-:W-:Y:S02]  /*f840*/  R2UR UR9, R5 ;  /* 0x00000000050972ca */ /* 0x000fe400000e0000 */
[----:B------:R-:W-:Y:S02]  /*f850*/  MOV R10, R21 ;  /* 0x00000015000a7202 */ /* 0x000fe40000000f00 */
[----:B------:R-:W-:Y:S01]  /*f860*/  R2UR UR15, R11 ;  /* 0x000000000b0f72ca */ /* 0x000fe200000e0000 */
[----:B------:R-:W-:Y:S01]  /*f870*/  QGMMA.64x32x32.F32.E4M3.E4M3 R120, gdesc[UR4], RZ, !UPT, gsb0 ;  /* 0x00600000047879f3 */ /* 0x000fe2000c0008ff */
[----:B------:R-:W-:Y:S01]  /*f880*/  R2UR UR14, R10 ;  /* 0x000000000a0e72ca */ /* 0x000fe200000e0000 */
[----:B------:R-:W-:Y:S01]  /*f890*/  VIADD R10, R14, 0x200 ;  /* 0x000002000e0a7836 */ /* 0x000fe20000000000 */
[----:B------:R-:W-:-:S02]  /*f8a0*/  R2UR UR12, R4 ;  /* 0x00000000040c72ca */ /* 0x000fc400000e0000 */
[----:B------:R-:W-:Y:S02]  /*f8b0*/  R2UR UR13, R5 ;  /* 0x00000000050d72ca */ /* 0x000fe400000e0000 */
[----:B------:R-:W-:Y:S01]  /*f8c0*/  R2UR UR18, R56 ;  /* 0x00000000381272ca */ /* 0x000fe200000e0000 */
[----:B------:R-:W-:Y:S01]  /*f8d0*/  VIADD R56, R14, 0x2 ;  /* 0x000000020e387836 */ /* 0x000fe20000000000 */
[----:B------:R-:W-:Y:S02]  /*f8e0*/  R2UR UR19, R57 ;  /* 0x00000000391372ca */ /* 0x000fe400000e0000 */
        /* <DEDUP_REMOVED lines=63> */
.L_x_12089:
[----:B------:R-:W-:Y:S01]  /*fce0*/  SHF.L.U32 R9, R9, 0x1f, RZ ;  /* 0x0000001f09097819 */ /* 0x000fe200000006ff */
[----:B------:R-:W-:-:S04]  /*fcf0*/  IMAD R14, R8, 0x8, R16 ;  /* 0x00000008080e7824 */ /* 0x000fc800078e0210 */
[----:B------:R0:W1:Y:S01]  /*fd00*/  SYNCS.PHASECHK.TRANS64.TRYWAIT P0, [R14+URZ+0x13250], R9 ;  /* 0x013250090e0075a7 */ /* 0x000062000800017f */
[----:B------:R-:W-:Y:S05]  /*fd10*/  @!P1 BRA `(.L_x_12090) ;  /* 0x0000000000049947 */ /* 0x000fea0003800000 */
[----:B------:R-:W-:Y:S01]  /*fd20*/  BPT.TRAP 0x1 ;  /* 0x000000040000795c */ /* 0x000fe20000300000 */
.L_x_12090:
[----:B------:R-:W-:Y:S04]  /*fd30*/  BSSY B1, `(.L_x_12091) ;  /* 0x0000004000017945 */ /* 0x000fe80003800000 */
[----:B-1----:R-:W-:Y:S05]  /*fd40*/  @P0 BRA `(.L_x_12092) ;  /* 0x0000000000080947 */ /* 0x002fea0003800000 */
[----:B------:R-:W1:Y:S02]  /*fd50*/  SYNCS.PHASECHK.TRANS64.TRYWAIT P0, [R14+URZ+0x13250], R9 ;  /* 0x013250090e0075a7 */ /* 0x000e64000800017f */
[----:B-1----:R-:W-:Y:S05]  /*fd60*/  @!P0 BRA `(.L_x_12093) ;  /* 0x000000a800f48947 */ /* 0x002fea0003800000 */
.L_x_12092:
[----:B------:R-:W-:Y:S05]  /*fd70*/  BSYNC B1 ;  /* 0x0000000000017941 */ /* 0x000fea0003800000 */
.L_x_12091:
        /* <DEDUP_REMOVED lines=38> */
[----:B------:R-:W-:Y:S01]  /*ffe0*/  QGMMA.64x64x32.F32.E4M3.E4M3 R24, R152, gdesc[UR4], R24, gsb0 ;  /* 0x00e0000498187df3 */ /* 0x000fe20008000818 */
[----:B------:R-:W-:Y:S01]  /*fff0*/  R2UR UR6, R10 ;  /* 0x000000000a0672ca */ /* 0x000fe200000e0000 */
[----:B------:R-:W-:Y:S01]  /*10000*/  VIADD R10, R8, 0x100 ;  /* 0x00000100080a7836 */ /* 0x000fe20000000000 */
[----:B------:R-:W-:Y:S01]  /*10010*/  R2UR UR7, R11 ;  /* 0x000000000b0772ca */ /* 0x000fe200000e0000 */
[----:B------:R-:W-:Y:S01]  /*10020*/  IMAD.MOV.U32 R11, RZ, RZ, -0x3ffffff0 ;  /* 0xc0000010ff0b7424 */ /* 0x000fe200078e00ff */
        /* <DEDUP_REMOVED lines=52> */
[----:B------:R-:W-:-:S04]  /*10370*/  ULDC UR4, c[0x0][0x988] ;  /* 0x0002620000047ab9 */ /* 0x000fc80000000800 */
        /* <DEDUP_REMOVED lines=18> */
[----:B0-----:R-:W-:Y:S01]  /*104a0*/  FMNMX.FTZ R133, R9, R3, !PT ;  /* 0x0000000309857209 */ /* 0x001fe20007810000 */
[----:B------:R-:W-:-:S04]  /*104b0*/  FMUL.FTZ R130, R2, R134 ;  /* 0x0000008602827220 */ /* 0x000fc80000410000 */
[----:B------:R-:W0:Y:S08]  /*104c0*/  MUFU.TANH R11, R11 ;  /* 0x0000000b000b7308 */ /* 0x000e300000002400 */
[----:B------:R-:W3:Y:S01]  /*104d0*/  MUFU.TANH R121, R121 ;  /* 0x0000007900797308 */ /* 0x000ee20000002400 */
[----:B--2---:R-:W-:Y:S02]  /*104e0*/  FMNMX.FTZ R133, R10, R133, !PT ;  /* 0x000000850a857209 */ /* 0x004fe40007810000 */
[----:B-1----:R-:W-:-:S02]  /*104f0*/  LOP3.LUT R155, R155, 0x7f, RZ, 0xc0, !PT ;  /* 0x0000007f9b9b7812 */ /* 0x002fc400078ec0ff */
[----:B------:R-:W-:Y:S02]  /*10500*/  FMNMX.FTZ R133, R120, R133, !PT ;  /* 0x0000008578857209 */ /* 0x000fe40007810000 */
[----:B------:R-:W-:Y:S01]  /*10510*/  ISETP.NE.AND P0, PT, R155, RZ, PT ;  /* 0x000000ff9b00720c */ /* 0x000fe20003f05270 */
[----:B------:R-:W1:Y:S01]  /*10520*/  MUFU.TANH R122, R122 ;  /* 0x0000007a007a7308 */ /* 0x000e620000002400 */
[----:B0-----:R-:W-:-:S04]  /*10530*/  FMNMX.FTZ R134, R11, R12, !PT ;  /* 0x0000000c0b867209 */ /* 0x001fc80007810000 */
[----:B------:R-:W-:-:S03]  /*10540*/  FMNMX.FTZ R134, R21, R134, !PT ;  /* 0x0000008615867209 */ /* 0x000fc60007810000 */
[----:B------:R-:W0:Y:S01]  /*10550*/  MUFU.TANH R125, R125 ;  /* 0x0000007d007d7308 */ /* 0x000e220000002400 */
[----:B---3--:R-:W-:-:S03]  /*10560*/  FMNMX.FTZ R133, R121, R133, !PT ;  /* 0x0000008579857209 */ /* 0x008fc60007810000 */
[----:B------:R-:W-:Y:S01]  /*10570*/  @!P0 IMAD R15, R15, 0x8, R16 ;  /* 0x000000080f0f8824 */ /* 0x000fe200078e0210 */
[----:B------:R-:W-:-:S03]  /*10580*/  FMNMX.FTZ R133, R124, R133, !PT ;  /* 0x000000857c857209 */ /* 0x000fc60007810000 */
[----:B------:R-:W2:Y:S01]  /*10590*/  MUFU.TANH R126, R126 ;  /* 0x0000007e007e7308 */ /* 0x000ea20000002400 */
[----:B-1----:R-:W-:Y:S01]  /*105a0*/  FMNMX.FTZ R134, R122, R134, !PT ;  /* 0x000000867a867209 */ /* 0x002fe20007810000 */
[----:B------:R-:W-:-:S03]  /*105b0*/  @!P0 VIADD R15, R15, 0x13240 ;  /* 0x000132400f0f8836 */ /* 0x000fc60000000000 */
[----:B------:R-:W-:Y:S02]  /*105c0*/  FMNMX.FTZ R134, R123, R134, !PT ;  /* 0x000000867b867209 */ /* 0x000fe40007810000 */
[----:B------:R-:W-:Y:S01]  /*105d0*/  @!P0 PRMT R15, RZ, 0x654, R15 ;  /* 0x00000654ff0f8816 */ /* 0x000fe2000000000f */
[----:B------:R-:W1:Y:S01]  /*105e0*/  MUFU.TANH R129, R129 ;  /* 0x0000008100817308 */ /* 0x000e620000002400 */
[----:B0-----:R-:W-:-:S04]  /*105f0*/  FMNMX.FTZ R133, R125, R133, !PT ;  /* 0x000000857d857209 */ /* 0x001fc80007810000 */
[----:B------:R-:W-:-:S03]  /*10600*/  FMNMX.FTZ R133, R128, R133, !PT ;  /* 0x0000008580857209 */ /* 0x000fc60007810000 */
[----:B------:R-:W0:Y:S01]  /*10610*/  MUFU.TANH R130, R130 ;  /* 0x0000008200827308 */ /* 0x000e220000002400 */
[----:B--2---:R-:W-:Y:S01]  /*10620*/  FMNMX.FTZ R56, R126, R134, !PT ;  /* 0x000000867e387209 */ /* 0x004fe20007810000 */
[----:B------:R-:W-:-:S03]  /*10630*/  FMUL.FTZ R134, R2, R57 ;  /* 0x0000003902867220 */ /* 0x000fc60000410000 */
[----:B------:R-:W-:-:S03]  /*10640*/  FMNMX.FTZ R56, R127, R56, !PT ;  /* 0x000000387f387209 */ /* 0x000fc60007810000 */
[----:B------:R-:W2:Y:S01]  /*10650*/  MUFU.TANH R110, R110 ;  /* 0x0000006e006e7308 */ /* 0x000ea20000002400 */
[----:B-1----:R-:W-:-:S04]  /*10660*/  FMNMX.FTZ R133, R129, R133, !PT ;  /* 0x0000008581857209 */ /* 0x002fc80007810000 */
[----:B------:R-:W-:Y:S01]  /*10670*/  FMNMX.FTZ R57, R104, R133, !PT ;  /* 0x0000008568397209 */ /* 0x000fe20007810000 */
[----:B------:R-:W-:Y:S02]  /*10680*/  WARPGROUP.DEPBAR.LE gsb0, 0x0 ;  /* 0x00008000000079c5 */ /* 0x000fe40000010000 */
[----:B------:R-:W1:Y:S01]  /*10690*/  MUFU.TANH R112, R112 ;  /* 0x0000007000707308 */ /* 0x000e620000002400 */
[----:B0-----:R-:W-:Y:S01]  /*106a0*/  FMNMX.FTZ R56, R130, R56, !PT ;  /* 0x0000003882387209 */ /* 0x001fe20007810000 */
[----:B------:R-:W-:Y:S01]  /*106b0*/  WARPGROUP.ARRIVE ;  /* 0x00000000000079c5 */ /* 0x000fe20000000000 */
[----:B------:R-:W-:Y:S02]  /*106c0*/  FMNMX.FTZ R57, R105, R57, !PT ;  /* 0x0000003969397209 */ /* 0x000fe40007810000 */
[----:B------:R-:W-:Y:S02]  /*106d0*/  FMNMX.FTZ R56, R131, R56, !PT ;  /* 0x0000003883387209 */ /* 0x000fe40007810000 */
[----:B------:R-:W-:Y:S01]  /*106e0*/  FMNMX.FTZ R57, R108, R57, !PT ;  /* 0x000000396c397209 */ /* 0x000fe20007810000 */
[----:B------:R-:W0:Y:S01]  /*106f0*/  MUFU.TANH R111, R111 ;  /* 0x0000006f006f7308 */ /* 0x000e220000002400 */
[----:B------:R-:W-:Y:S01]  /*10700*/  FMNMX.FTZ R56, R106, R56, !PT ;  /* 0x000000386a387209 */ /* 0x000fe20007810000 */
[----:B------:R-:W-:Y:S01]  /*10710*/  QGMMA.64x64x32.F32.E4M3.E4M3 R24, R144, gdesc[UR4], R24, gsb0 ;  /* 0x00e0000490187df3 */ /* 0x000fe20008000818 */
[----:B------:R-:W-:-:S02]  /*10720*/  FMNMX.FTZ R57, R109, R57, !PT ;  /* 0x000000396d397209 */ /* 0x000fc40007810000 */
[----:B------:R-:W-:-:S03]  /*10730*/  FMNMX.FTZ R56, R107, R56, !PT ;  /* 0x000000386b387209 */ /* 0x000fc60007810000 */
[----:B------:R-:W3:Y:S01]  /*10740*/  MUFU.TANH R113, R113 ;  /* 0x0000007100717308 */ /* 0x000ee20000002400 */
[----:B--2---:R-:W-:Y:S02]  /*10750*/  FMNMX.FTZ R56, R110, R56, !PT ;  /* 0x000000386e387209 */ /* 0x004fe40007810000 */
[----:B-1----:R-:W-:-:S05]  /*10760*/  FMNMX.FTZ R57, R112, R57, !PT ;  /* 0x0000003970397209 */ /* 0x002fca0007810000 */
        /* <DEDUP_REMOVED lines=19> */
[----:B------:R-:W-:Y:S01]  /*108a0*/  FMUL.FTZ R144, R2, R60 ;  /* 0x0000003c02907220 */ /* 0x000fe20000410000 */
[----:B------:R-:W-:-:S03]  /*108b0*/  WARPGROUP.ARRIVE ;  /* 0x00000000000079c5 */ /* 0x000fc60000000000 */
        /* <DEDUP_REMOVED lines=58> */
[----:B------:R2:W3:Y:S01]  /*10c60*/  MUFU.TANH R133, R134 ;  /* 0x0000008600857308 */ /* 0x0004e20000002400 */
[----:B-1----:R-:W-:-:S07]  /*10c70*/  FMNMX.FTZ R56, R86, R56, !PT ;  /* 0x0000003856387209 */ /* 0x002fce0007810000 */
[----:B------:R-:W1:Y:S01]  /*10c80*/  MUFU.TANH R87, R87 ;  /* 0x0000005700577308 */ /* 0x000e620000002400 */
[----:B--2---:R-:W-:Y:S01]  /*10c90*/  FMUL.FTZ R134, R2, R58 ;  /* 0x0000003a02867220 */ /* 0x004fe20000410000 */
[----:B0-----:R-:W-:-:S06]  /*10ca0*/  FMNMX.FTZ R57, R132, R57, !PT ;  /* 0x0000003984397209 */ /* 0x001fcc0007810000 */
        /* <DEDUP_REMOVED lines=28> */
[----:B------:R-:W-:-:S05]  /*10e70*/  IMAD.MOV.U32 R57, RZ, RZ, -0x3ffffff0 ;  /* 0xc0000010ff397424 */ /* 0x000fca00078e00ff */
[----:B------:R-:W-:Y:S02]  /*10e80*/  R2UR UR7, R57 ;  /* 0x00000000390772ca */ /* 0x000fe400000e0000 */
[----:B0-----:R-:W-:Y:S02]  /*10e90*/  FMNMX.FTZ R59, R70, R56, !PT ;  /* 0x00000038463b7209 */ /* 0x001fe40007810000 */
[----:B------:R-:W0:Y:S02]  /*10ea0*/  SHFL.BFLY PT, R56, R58, 0x2, 0x1f ;  /* 0x0c401f003a387f89 */ /* 0x000e2400000e0000 */
[----:B--2---:R-:W-:-:S05]  /*10eb0*/  FMNMX.FTZ R59, R71, R59, !PT ;  /* 0x0000003b473b7209 */ /* 0x004fca0007810000 */
[----:B------:R-:W1:Y:S01]  /*10ec0*/  SHFL.BFLY PT, R60, R59, 0x2, 0x1f ;  /* 0x0c401f003b3c7f89 */ /* 0x000e6200000e0000 */
[----:B0-----:R-:W-:Y:S02]  /*10ed0*/  FMNMX.FTZ R58, R58, R56, !PT ;  /* 0x000000383a3a7209 */ /* 0x001fe40007810000 */
[----:B------:R-:W-:-:S03]  /*10ee0*/  IADD3 R56, R8, 0x180, RZ ;  /* 0x0000018008387810 */ /* 0x000fc60007ffe0ff */
[----:B------:R-:W0:Y:S01]  /*10ef0*/  SHFL.BFLY PT, R57, R58, 0x1, 0x1f ;  /* 0x0c201f003a397f89 */ /* 0x000e2200000e0000 */
[----:B------:R-:W-:Y:S02]  /*10f00*/  R2UR UR6, R56 ;  /* 0x00000000380672ca */ /* 0x000fe400000e0000 */
[----:B-1----:R-:W-:Y:S01]  /*10f10*/  FMNMX.FTZ R60, R59, R60, !PT ;  /* 0x0000003c3b3c7209 */ /* 0x002fe20007810000 */
[----:B------:R-:W-:-:S04]  /*10f20*/  IMAD.U32 R59, RZ, RZ, UR4 ;  /* 0x00000004ff3b7e24 */ /* 0x000fc8000f8e00ff */
[----:B------:R-:W1:Y:S06]  /*10f30*/  SHFL.BFLY PT, R56, R60, 0x1, 0x1f ;  /* 0x0c201f003c387f89 */ /* 0x000e6c00000e0000 */
[----:B------:R-:W-:Y:S01]  /*10f40*/  QGMMA.64x64x32.F32.E4M3.E4M3 R24, R140, gdesc[UR4], R24, gsb0 ;  /* 0x00e000048c187df3 */ /* 0x000fe20008000818 */
[----:B0-----:R-:W-:Y:S01]  /*10f50*/  FMNMX.FTZ R58, R58, R57, !PT ;  /* 0x000000393a3a7209 */ /* 0x001fe20007810000 */
[----:B------:R-:W-:-:S04]  /*10f60*/  IMAD.MOV.U32 R57, RZ, RZ, -0x3ffffff0 ;  /* 0xc0000010ff397424 */ /* 0x000fc800078e00ff */
[----:B------:R-:W-:Y:S01]  /*10f70*/  FADD.FTZ R3, -R58, R3 ;  /* 0x000000033a037221 */ /* 0x000fe20000010100 */
[----:B------:R-:W-:-:S03]  /*10f80*/  R2UR UR7, R57 ;  /* 0x00000000390772ca */ /* 0x000fc600000e0000 */
[----:B------:R-:W-:Y:S01]  /*10f90*/  FMUL.FTZ R3, R3, R59 ;  /* 0x0000003b03037220 */ /* 0x000fe20000410000 */
[----:B-1----:R-:W-:Y:S01]  /*10fa0*/  FMNMX.FTZ R60, R60, R56, !PT ;  /* 0x000000383c3c7209 */ /* 0x002fe20007810000 */
[----:B------:R-:W-:-:S04]  /*10fb0*/  VIADD R56, R8, 0x200 ;  /* 0x0000020008387836 */ /* 0x000fc80000000000 */
[----:B------:R-:W-:Y:S01]  /*10fc0*/  MUFU.EX2 R3, R3 ;  /* 0x0000000300037308 */ /* 0x000fe20000000800 */
[----:B------:R-:W-:-:S01]  /*10fd0*/  FADD.FTZ R8, -R60, R12 ;  /* 0x0000000c3c087221 */ /* 0x000fc20000010100 */
[-C--:B------:R-:W-:Y:S01]  /*10fe0*/  FFMA.FTZ R12, R58, R59.reuse, -8 ;  /* 0xc10000003a0c7423 */ /* 0x080fe2000001003b */
[----:B------:R-:W-:Y:S02]  /*10ff0*/  R2UR UR6, R56 ;  /* 0x00000000380672ca */ /* 0x000fe400000e0000 */
[-C--:B------:R-:W-:Y:S01]  /*11000*/  FMUL.FTZ R8, R8, R59.reuse ;  /* 0x0000003b08087220 */ /* 0x080fe20000410000 */
        /* <DEDUP_REMOVED lines=42> */
[----:B------:R-:W1:Y:S01]  /*112b0*/  MUFU.EX2 R10, R10 ;  /* 0x0000000a000a7308 */ /* 0x000e620000000800 */
[----:B0-----:R-:W-:-:S01]  /*112c0*/  FFMA.FTZ R20, R3, R20, R9 ;  /* 0x0000001403147223 */ /* 0x001fc20000010009 */
[----:B------:R-:W-:-:S02]  /*112d0*/  WARPGROUP.DEPBAR.LE gsb0, 0x0 ;  /* 0x00008000000079c5 */ /* 0x000fc40000010000 */
[----:B------:R-:W-:-:S04]  /*112e0*/  FFMA.FTZ R140, R60, R59, -8 ;  /* 0xc10000003c8c7423 */ /* 0x000fc8000001003b */
[----:B------:R-:W0:Y:S01]  /*112f0*/  MUFU.EX2 R56, R56 ;  /* 0x0000003800387308 */ /* 0x000e220000000800 */
[----:B------:R-:W-:Y:S01]  /*11300*/  WARPGROUP.ARRIVE ;  /* 0x00000000000079c5 */ /* 0x000fe20000000000 */
[-CC-:B------:R-:W-:Y:S01]  /*11310*/  FFMA.FTZ R11, R11, R59.reuse, -R140.reuse ;  /* 0x0000003b0b0b7223 */ /* 0x180fe2000001088c */
[----:B------:R-:W-:-:S01]  /*11320*/  FFMA.FTZ R21, R21, R59, -R140 ;  /* 0x0000003b15157223 */ /* 0x000fc2000001088c */
[-CC-:B------:R-:W-:Y:S01]  /*11330*/  FFMA.FTZ R69, R122, R59.reuse, -R140.reuse ;  /* 0x0000003b7a457223 */ /* 0x180fe2000001088c */
[----:B------:R-:W-:-:S01]  /*11340*/  FFMA.FTZ R122, R123, R59, -R140 ;  /* 0x0000003b7b7a7223 */ /* 0x000fc2000001088c */
[-CC-:B------:R-:W-:Y:S02]  /*11350*/  FFMA.FTZ R123, R126, R59.reuse, -R140.reuse ;  /* 0x0000003b7e7b7223 */ /* 0x180fe4000001088c */
[----:B------:R-:W2:Y:S01]  /*11360*/  MUFU.EX2 R57, R57 ;  /* 0x0000003900397308 */ /* 0x000ea20000000800 */
[----:B------:R-:W-:-:S01]  /*11370*/  FFMA.FTZ R126, R127, R59, -R140 ;  /* 0x0000003b7f7e7223 */ /* 0x000fc2000001088c */
[----:B------:R-:W-:Y:S01]  /*11380*/  FFMA.FTZ R127, R130, R59, -R140 ;  /* 0x0000003b827f7223 */ /* 0x000fe2000001088c */
[----:B-1----:R-:W-:-:S01]  /*11390*/  FADD.FTZ R20, R10, R20 ;  /* 0x000000140a147221 */ /* 0x002fc20000010000 */
        /* <DEDUP_REMOVED lines=26> */
[----:B------:R-:W-:Y:S01]  /*11540*/  FFMA.FTZ R79, R79, R59, -R140 ;  /* 0x0000003b4f4f7223 */ /* 0x000fe2000001088c */
[----:B------:R-:W-:Y:S01]  /*11550*/  QGMMA.64x64x32.F32.E4M3.E4M3 R24, R136, gdesc[UR4], R24, gsb0 ;  /* 0x00e0000488187df3 */ /* 0x000fe20008000818 */
        /* <DEDUP_REMOVED lines=33> */
[----:B------:R0:W-:Y:S04]  /*11770*/  @!P0 SYNCS.ARRIVE.TRANS64.RED.A1T0 RZ, [R15+URZ], RZ ;  /* 0x000000ff0fff89a7 */ /* 0x0001e8000810043f */
        /* <DEDUP_REMOVED lines=126> */
[----:B--2---:R-:W-:-:S03]  /*11f60*/  FADD.FTZ R20, R12, R20 ;  /* 0x000000140c147221 */ /* 0x004fc60000010000 */
[----:B-1----:R-:W-:Y:S01]  /*11f70*/  FADD.FTZ R0, R71, R0 ;  /* 0x0000000047007221 */ /* 0x002fe20000010000 */
[----:B0-----:R-:W-:Y:S06]  /*11f80*/  @!P1 BRA `(.L_x_12094) ;  /* 0x0000000000049947 */ /* 0x001fec0003800000 */
[----:B------:R-:W-:Y:S01]  /*11f90*/  BPT.TRAP 0x1 ;  /* 0x000000040000795c */ /* 0x000fe20000300000 */
.L_x_12094:
[----:B------:R-:W2:Y:S01]  /*11fa0*/  LDL R15, [R1+0x20] ;  /* 0x00002000010f7983 */ /* 0x000ea20000100800 */
[----:B------:R-:W-:Y:S01]  /*11fb0*/  ISETP.GT.AND P0, PT, R13, RZ, PT ;  /* 0x000000ff0d00720c */ /* 0x000fe20003f04270 */
[----:B------:R-:W-:Y:S01]  /*11fc0*/  VIADD R14, R14, 0x13260 ;  /* 0x000132600e0e7836 */ /* 0x000fe20000000000 */
        /* <DEDUP_REMOVED lines=76> */
[----:B------:R-:W-:Y:S02]  /*12490*/  MOV R12, R60 ;  /* 0x0000003c000c7202 */ /* 0x000fe40000000f00 */
[----:B--2---:R-:W-:-:S04]  /*124a0*/  PRMT R14, R15, 0x654, R14 ;  /* 0x000006540f0e7816 */ /* 0x004fc8000000000e */
[----:B------:R1:W-:Y:S01]  /*124b0*/  SYNCS.ARRIVE.TRANS64.RED.A1T0 RZ, [R14+URZ], RZ ;  /* 0x000000ff0eff79a7 */ /* 0x0003e2000810043f */
[----:B------:R-:W-:Y:S05]  /*124c0*/  @P0 BRA `(.L_x_12095) ;  /* 0xffffffd000500947 */ /* 0x000fea000383ffff */
.L_x_12083:
[----:B------:R-:W-:Y:S05]  /*124d0*/  BSYNC B0 ;  /* 0x0000000000007941 */ /* 0x000fea0003800000 */
.L_x_12082:
[----:B------:R-:W-:Y:S06]  /*124e0*/  BAR.ARV 0x8, 0x1a0 ;  /* 0x0206800000007b1d */ /* 0x000fec0000002000 */
[----:B------:R-:W-:Y:S05]  /*124f0*/  @!P1 BRA `(.L_x_12096) ;  /* 0x0000000000049947 */ /* 0x000fea0003800000 */
[----:B------:R-:W-:Y:S01]  /*12500*/  BPT.TRAP 0x1 ;  /* 0x000000040000795c */ /* 0x000fe20000300000 */
.L_x_12096:
[----:B------:R-:W-:Y:S01]  /*12510*/  IMAD R11, R22, 0x8, R16 ;  /* 0x00000008160b7824 */ /* 0x000fe200078e0210 */
[----:B------:R-:W-:-:S04]  /*12520*/  SHF.L.U32 R2, R156, 0x1f, RZ ;  /* 0x0000001f9c027819 */ /* 0x000fc800000006ff */
[----:B------:R2:W3:Y:S01]  /*12530*/  SYNCS.PHASECHK.TRANS64.TRYWAIT P0, [R11+URZ+0x13250], R2 ;  /* 0x013250020b0075a7 */ /* 0x0004e2000800017f */
[----:B------:R-:W-:Y:S05]  /*12540*/  @!P1 BRA `(.L_x_12097) ;  /* 0x0000000000049947 */ /* 0x000fea0003800000 */
[----:B------:R-:W-:Y:S01]  /*12550*/  BPT.TRAP 0x1 ;  /* 0x000000040000795c */ /* 0x000fe20000300000 */
.L_x_12097:
[----:B------:R-:W-:Y:S04]  /*12560*/  BSSY B0, `(.L_x_12098) ;  /* 0x0000004000007945 */ /* 0x000fe80003800000 */
[----:B---3--:R-:W-:Y:S05]  /*12570*/  @P0 BRA `(.L_x_12099) ;  /* 0x0000000000080947 */ /* 0x008fea0003800000 */
[----:B------:R-:W3:Y:S02]  /*12580*/  SYNCS.PHASECHK.TRANS64.TRYWAIT P0, [R11+URZ+0x13250], R2 ;  /* 0x013250020b0075a7 */ /* 0x000ee4000800017f */
[----:B---3--:R-:W-:Y:S05]  /*12590*/  @!P0 BRA `(.L_x_12100) ;  /* 0x0000008000fc8947 */ /* 0x008fea0003800000 */
.L_x_12099:
[----:B------:R-:W-:Y:S05]  /*125a0*/  BSYNC B0 ;  /* 0x0000000000007941 */ /* 0x000fea0003800000 */
.L_x_12098:
        /* <DEDUP_REMOVED lines=10> */
[----:B------:R-:W-:-:S05]  /*12650*/  LOP3.LUT R3, R16, 0x10000, RZ, 0xfc, !PT ;  /* 0x0001000010037812 */ /* 0x000fca00078efcff */
[----:B--23--:R-:W-:Y:S02]  /*12660*/  IMAD R2, R22, 0x280, R3 ;  /* 0x0000028016027824 */ /* 0x00cfe400078e0203 */
[----:B------:R-:W-:Y:S01]  /*12670*/  IMAD.MOV.U32 R3, RZ, RZ, -0x3ffffff0 ;  /* 0xc0000010ff037424 */ /* 0x000fe200078e00ff */
[----:B------:R-:W4:Y:S02]  /*12680*/  @P0 LDC.64 R8, c[0x0][0x9c8] ;  /* 0x00027200ff080b82 */ /* 0x000f240000000a00 */
[----:B------:R-:W-:Y:S02]  /*12690*/  R2UR UR6, R2 ;  /* 0x00000000020672ca */ /* 0x000fe400000e0000 */
[----:B------:R-:W-:-:S04]  /*126a0*/  R2UR UR7, R3 ;  /* 0x00000000030772ca */ /* 0x000fc800000e0000 */
[----:B------:R-:W2:Y:S09]  /*126b0*/  @P0 LDC.64 R4, c[0x0][0x9d0] ;  /* 0x00027400ff040b82 */ /* 0x000eb20000000a00 */
[----:B------:R-:W-:Y:S03]  /*126c0*/  QGMMA.64x64x32.F32.E4M3.E4M3 R24, R152, gdesc[UR4], R24, gsb0 ;  /* 0x00e0000498187df3 */ /* 0x000fe60008000818 */
[----:B------:R-:W-:-:S02]  /*126d0*/  WARPGROUP.DEPBAR.LE gsb0, 0x0 ;  /* 0x00008000000079c5 */ /* 0x000fc40000010000 */
[----:B------:R-:W-:Y:S01]  /*126e0*/  WARPGROUP.ARRIVE ;  /* 0x00000000000079c5 */ /* 0x000fe20000000000 */
[----:B----4-:R-:W-:-:S04]  /*126f0*/  @P0 IMAD R6, R6, R8, RZ ;  /* 0x0000000806060224 */ /* 0x010fc800078e02ff */
[C---:B-----5:R-:W-:Y:S02]  /*12700*/  @P0 IMAD R3, R7.reuse, R9, R6 ;  /* 0x0000000907030224 */ /* 0x060fe400078e0206 */
[----:B------:R-:W-:Y:S01]  /*12710*/  @P0 IMAD.WIDE.U32 R6, R7, R8, RZ ;  /* 0x0000000807060225 */ /* 0x000fe200078e00ff */
[----:B------:R-:W-:-:S03]  /*12720*/  @P0 SHF.R.S32.HI R9, RZ, 0x1f, R10 ;  /* 0x0000001fff090819 */ /* 0x000fc6000001140a */
[----:B------:R-:W-:Y:S02]  /*12730*/  @P0 IMAD.IADD R7, R7, 0x1, R3 ;  /* 0x0000000107070824 */ /* 0x000fe400078e0203 */
[----:B--2---:R-:W-:-:S04]  /*12740*/  @P0 IMAD R8, R9, R4, RZ ;  /* 0x0000000409080224 */ /* 0x004fc800078e02ff */
[C---:B------:R-:W-:Y:S01]  /*12750*/  @P0 IMAD R3, R10.reuse, R5, R8 ;  /* 0x000000050a030224 */ /* 0x040fe200078e0208 */
[----:B------:R-:W-:Y:S01]  /*12760*/  MOV R8, 0x3f800000 ;  /* 0x3f80000000087802 */ /* 0x000fe20000000f00 */
[----:B------:R-:W-:-:S04]  /*12770*/  @P0 IMAD.WIDE.U32 R4, R10, R4, R6 ;  /* 0x000000040a040225 */ /* 0x000fc800078e0006 */
[----:B------:R-:W-:Y:S01]  /*12780*/  @P0 IMAD.IADD R3, R5, 0x1, R3 ;  /* 0x0000000105030824 */ /* 0x000fe200078e0203 */
[----:B------:R-:W-:Y:S01]  /*12790*/  @P0 LEA R6, P2, R4, UR4, 0x2 ;  /* 0x0000000404060c11 */ /* 0x000fe2000f8410ff */
[----:B------:R-:W-:-:S03]  /*127a0*/  IMAD.MOV.U32 R5, RZ, RZ, -0x3ffffff0 ;  /* 0xc0000010ff057424 */ /* 0x000fc600078e00ff */
[----:B------:R-:W-:Y:S01]  /*127b0*/  @P0 LEA.HI.X R7, R4, UR5, R3, 0x2, P2 ;  /* 0x0000000504070c11 */ /* 0x000fe200090f1403 */
[----:B------:R-:W-:Y:S01]  /*127c0*/  VIADD R4, R2, 0x80 ;  /* 0x0000008002047836 */ /* 0x000fe20000000000 */
[----:B------:R-:W-:-:S03]  /*127d0*/  R2UR UR7, R5 ;  /* 0x00000000050772ca */ /* 0x000fc600000e0000 */
[----:B------:R2:W3:Y:S01]  /*127e0*/  @P0 LDG.E R8, desc[UR40][R6.64] ;  /* 0x0000002806080981 */ /* 0x0004e2000c1e1900 */
[----:B------:R-:W-:Y:S01]  /*127f0*/  R2UR UR6, R4 ;  /* 0x00000000040672ca */ /* 0x000fe200000e0000 */
[----:B------:R-:W-:Y:S02]  /*12800*/  VIADD R4, R2, 0x100 ;  /* 0x0000010002047836 */ /* 0x000fe40000000000 */
[----:B------:R-:W-:Y:S01]  /*12810*/  IMAD.MOV.U32 R5, RZ, RZ, -0x3ffffff0 ;  /* 0xc0000010ff057424 */ /* 0x000fe200078e00ff */
[----:B------:R-:W-:Y:S04]  /*12820*/  SHFL.BFLY PT, R3, R20, 0x2, 0x1f ;  /* 0x0c401f0014037f89 */ /* 0x000fe800000e0000 */
[----:B--2---:R-:W2:Y:S05]  /*12830*/  SHFL.BFLY PT, R7, R0, 0x2, 0x1f ;  /* 0x0c401f0000077f89 */ /* 0x004eaa00000e0000 */
[----:B------:R-:W-:Y:S01]  /*12840*/  QGMMA.64x64x32.F32.E4M3.E4M3 R24, R148, gdesc[UR4], R24, gsb0 ;  /* 0x00e0000494187df3 */ /* 0x000fe20008000818 */
[----:B------:R-:W-:Y:S01]  /*12850*/  R2UR UR6, R4 ;  /* 0x00000000040672ca */ /* 0x000fe200000e0000 */
[----:B------:R-:W-:Y:S01]  /*12860*/  VIADD R4, R2, 0x180 ;  /* 0x0000018002047836 */ /* 0x000fe20000000000 */
[----:B------:R-:W-:Y:S01]  /*12870*/  R2UR UR7, R5 ;  /* 0x00000000050772ca */ /* 0x000fe200000e0000 */
[----:B------:R-:W-:-:S02]  /*12880*/  IMAD.MOV.U32 R5, RZ, RZ, -0x3ffffff0 ;  /* 0xc0000010ff057424 */ /* 0x000fc400078e00ff */
[----:B------:R-:W-:Y:S02]  /*12890*/  VIADD R2, R2, 0x200 ;  /* 0x0000020002027836 */ /* 0x000fe40000000000 */
[----:B--2---:R-:W-:-:S01]  /*128a0*/  FADD.FTZ R7, R7, R0 ;  /* 0x0000000007077221 */ /* 0x004fc20000010000 */
        /* <DEDUP_REMOVED lines=8> */
[----:B------:R-:W2:Y:S02]  /*12930*/  SHFL.BFLY PT, R5, R4, 0x1, 0x1f ;  /* 0x0c201f0004057f89 */ /* 0x000ea400000e0000 */
[----:B--2---:R-:W-:-:S04]  /*12940*/  FADD.FTZ R9, R4, R5 ;  /* 0x0000000504097221 */ /* 0x004fc80000010000 */
[C---:B------:R-:W-:Y:S01]  /*12950*/  FMUL.FTZ R12, R9.reuse, 0.00390625 ;  /* 0x3b800000090c7820 */ /* 0x040fe20000410000 */
[----:B------:R-:W-:-:S04]  /*12960*/  FSETP.NE.FTZ.AND P0, PT, R9, RZ, PT ;  /* 0x000000ff0900720b */ /* 0x000fc80003f15000 */
[----:B------:R-:W-:-:S13]  /*12970*/  FSETP.NE.FTZ.AND P2, PT, R12, RZ, PT ;  /* 0x000000ff0c00720b */ /* 0x000fda0003f55000 */
[----:B------:R-:W2:Y:S01]  /*12980*/  @P2 MUFU.LG2 R4, R12 ;  /* 0x0000000c00042308 */ /* 0x000ea20000000c00 */
[----:B------:R-:W-:Y:S01]  /*12990*/  @P2 FMUL.FTZ R5, R59, 0.69314718246459960938 ;  /* 0x3f3172183b052820 */ /* 0x000fe20000410000 */
[----:B--2---:R-:W-:-:S04]  /*129a0*/  @P2 FMUL.FTZ R4, R4, 0.69314718246459960938 ;  /* 0x3f31721804042820 */ /* 0x004fc80000410000 */
[----:B------:R-:W-:Y:S01]  /*129b0*/  @P2 FFMA.FTZ R0, R5, R58, R4 ;  /* 0x0000003a05002223 */ /* 0x000fe20000010004 */
[----:B------:R-:W-:Y:S02]  /*129c0*/  WARPGROUP.DEPBAR.LE gsb0, 0x0 ;  /* 0x00008000000079c5 */ /* 0x000fe40000010000 */
[----:B------:R-:W-:-:S06]  /*129d0*/  WARPGROUP.ARRIVE ;  /* 0x00000000000079c5 */ /* 0x000fcc0000000000 */
[----:B------:R-:W-:Y:S01]  /*129e0*/  QGMMA.64x64x32.F32.E4M3.E4M3 R24, R140, gdesc[UR4], R24, gsb0 ;  /* 0x00e000048c187df3 */ /* 0x000fe20008000818 */
[----:B------:R-:W-:Y:S02]  /*129f0*/  R2UR UR6, R2 ;  /* 0x00000000020672ca */ /* 0x000fe400000e0000 */
[----:B------:R-:W-:Y:S01]  /*12a00*/  R2UR UR7, R3 ;  /* 0x00000000030772ca */ /* 0x000fe200000e0000 */
[----:B------:R-:W2:Y:S01]  /*12a10*/  SHFL.BFLY PT, R2, R7, 0x1, 0x1f ;  /* 0x0c201f0007027f89 */ /* 0x000ea200000e0000 */
[----:B------:R-:W-:-:S06]  /*12a20*/  MOV R3, RZ ;  /* 0x000000ff00037202 */ /* 0x000fcc0000000f00 */
[----:B------:R-:W-:Y:S01]  /*12a30*/  @P0 MUFU.RCP R3, R9 ;  /* 0x0000000900030308 */ /* 0x000fe20000001000 */
[----:B--2---:R-:W-:-:S01]  /*12a40*/  FADD.FTZ R10, R7, R2 ;  /* 0x00000002070a7221 */ /* 0x004fc20000010000 */
[----:B------:R-:W-:Y:S02]  /*12a50*/  IMAD.MOV.U32 R7, RZ, RZ, RZ ;  /* 0x000000ffff077224 */ /* 0x000fe400078e00ff */
[----:B------:R-:W-:Y:S02]  /*12a60*/  IMAD.MOV.U32 R2, RZ, RZ, -0x800000 ;  /* 0xff800000ff027424 */ /* 0x000fe400078e00ff */
[C---:B------:R-:W-:Y:S01]  /*12a70*/  FMUL.FTZ R6, R10.reuse, 0.00390625 ;  /* 0x3b8000000a067820 */ /* 0x040fe20000410000 */
[----:B------:R-:W-:-:S04]  /*12a80*/  FSETP.NE.FTZ.AND P0, PT, R10, RZ, PT ;  /* 0x000000ff0a00720b */ /* 0x000fc80003f15000 */
[----:B------:R-:W-:-:S09]  /*12a90*/  FSETP.NE.FTZ.AND P3, PT, R6, RZ, PT ;  /* 0x000000ff0600720b */ /* 0x000fd20003f75000 */
[----:B------:R-:W-:Y:S04]  /*12aa0*/  @P0 MUFU.RCP R7, R10 ;  /* 0x0000000a00070308 */ /* 0x000fe80000001000 */
[----:B01----:R-:W-:-:S04]  /*12ab0*/  @P3 FMUL.FTZ R14, R59, 0.69314718246459960938 ;  /* 0x3f3172183b0e3820 */ /* 0x003fc80000410000 */
[----:B------:R-:W0:Y:S02]  /*12ac0*/  @P3 MUFU.LG2 R6, R6 ;  /* 0x0000000600063308 */ /* 0x000e240000000c00 */
[----:B0-----:R-:W-:-:S04]  /*12ad0*/  @P3 FMUL.FTZ R9, R6, 0.69314718246459960938 ;  /* 0x3f31721806093820 */ /* 0x001fc80000410000 */
[----:B------:R-:W-:Y:S01]  /*12ae0*/  @P3 FFMA.FTZ R2, R14, R60, R9 ;  /* 0x0000003c0e023223 */ /* 0x000fe20000010009 */
[----:B------:R-:W-:Y:S02]  /*12af0*/  WARPGROUP.DEPBAR.LE gsb0, 0x0 ;  /* 0x00008000000079c5 */ /* 0x000fe40000010000 */
[----:B------:R-:W-:-:S06]  /*12b00*/  WARPGROUP.ARRIVE ;  /* 0x00000000000079c5 */ /* 0x000fcc0000000000 */
[----:B------:R-:W-:Y:S01]  /*12b10*/  QGMMA.64x64x32.F32.E4M3.E4M3 R24, R136, gdesc[UR4], R24, gsb0 ;  /* 0x00e0000488187df3 */ /* 0x000fe20008000818 */
[-C--:B---3--:R-:W-:Y:S01]  /*12b20*/  FMUL.FTZ R5, R3, R8.reuse ;  /* 0x0000000803057220 */ /* 0x088fe20000410000 */
[----:B------:R-:W-:Y:S01]  /*12b30*/  FMUL.FTZ R16, R7, R8 ;  /* 0x0000000807107220 */ /* 0x000fe20000410000 */
[----:B------:R-:W-:Y:S02]  /*12b40*/  WARPGROUP.DEPBAR.LE gsb0, 0x0 ;  /* 0x00008000000079c5 */ /* 0x000fe40000010000 */
[----:B------:R-:W-:Y:S05]  /*12b50*/  @!P1 BRA `(.L_x_12101) ;  /* 0x0000000000049947 */ /* 0x000fea0003800000 */
[----:B------:R-:W-:Y:S01]  /*12b60*/  BPT.TRAP 0x1 ;  /* 0x000000040000795c */ /* 0x000fe20000300000 */
.L_x_12101:
[----:B------:R-:W2:Y:S01]  /*12b70*/  LDL.LU R4, [R1+0x20] ;  /* 0x0000200001047983 */ /* 0x000ea20000300800 */
[----:B------:R-:W-:Y:S02]  /*12b80*/  VIADD R3, R11, 0x13260 ;  /* 0x000132600b037836 */ /* 0x000fe40000000000 */
[-C--:B------:R-:W-:Y:S01]  /*12b90*/  FMUL.FTZ R62, R24, R5.reuse ;  /* 0x00000005183e7220 */ /* 0x080fe20000410000 */
[-C--:B------:R-:W-:Y:S01]  /*12ba0*/  FMUL.FTZ R60, R25, R5.reuse ;  /* 0x00000005193c7220 */ /* 0x080fe20000410000 */
[----:B------:R-:W3:Y:S01]  /*12bb0*/  LDL.LU R61, [R1+0x54] ;  /* 0x00005400013d7983 */ /* 0x000ee20000300800 */
[----:B------:R-:W-:Y:S02]  /*12bc0*/  VIADD R22, R22, 0x1 ;  /* 0x0000000116167836 */ /* 0x000fe40000000000 */
        /* <DEDUP_REMOVED lines=36> */
[----:B------:R-:W-:Y:S01]  /*12e10*/  FMUL.FTZ R3, R53, R5 ;  /* 0x0000000535037220 */ /* 0x000fe20000410000 */
[----:B------:R-:W-:-:S04]  /*12e20*/  SEL R5, RZ, 0x1, P0 ;  /* 0x00000001ff057807 */ /* 0x000fc80000000000 */
[----:B------:R-:W-:-:S07]  /*12e30*/  LOP3.LUT R156, R156, R5, RZ, 0x3c, !PT ;  /* 0x000000059c9c7212 */ /* 0x000fce00078e3cff */
.L_x_12035:
[----:B------:R-:W0:Y:S08]  /*12e40*/  S2UR UR4, SR_CgaCtaId ;  /* 0x00000000000479c3 */ /* 0x000e300000008800 */
[----:B------:R-:W-:Y:S01]  /*12e50*/  BAR.SYNC.DEFER_BLOCKING 0x5, 0x200 ;  /* 0x0148000000007b1d */ /* 0x000fe20000010000 */
[----:B------:R-:W-:-:S05]  /*12e60*/  MOV R16, 0x400 ;  /* 0x0000040000107802 */ /* 0x000fca0000000f00 */
[----:B------:R-:W-:Y:S01]  /*12e70*/  BSSY B0, `(.L_x_12102) ;  /* 0x00001c8000007945 */ /* 0x000fe20003800000 */
[----:B0-----:R-:W-:-:S05]  /*12e80*/  IMAD.U32 R4, RZ, RZ, UR4 ;  /* 0x00000004ff047e24 */ /* 0x001fca000f8e00ff */
[----:B------:R-:W-:Y:S01]  /*12e90*/  LEA R16, R4, R16, 0x18 ;  /* 0x0000001004107211 */ /* 0x000fe200078ec0ff */
[----:B------:R-:W-:Y:S04]  /*12ea0*/  STL [R1+0x20], R4 ;  /* 0x0000200401007387 */ /* 0x000fe80000100800 */
[----:B------:R-:W0:Y:S04]  /*12eb0*/  LDS.128 R44, [R16+0x132d0] ;  /* 0x0132d000102c7984 */ /* 0x000e280000000c00 */
[----:B0-----:R0:W-:Y:S04]  /*12ec0*/  STL.64 [R1+0x10], R44 ;  /* 0x0000102c01007387 */ /* 0x0011e80000100a00 */
[----:B------:R0:W-:Y:S01]  /*12ed0*/  STL.64 [R1+0x18], R46 ;  /* 0x0000182e01007387 */ /* 0x0001e20000100a00 */
[----:B------:R-:W-:Y:S06]  /*12ee0*/  BAR.ARV 0x4, 0x200 ;  /* 0x0108000000007b1d */ /* 0x000fec0000002000 */
[----:B------:R-:W-:Y:S05]  /*12ef0*/  @P1 BRA `(.L_x_12103) ;  /* 0x0000001000a01947 */ /* 0x000fea0003800000 */
[----:B------:R-:W1:Y:S01]  /*12f00*/  S2R R34, SR_TID.X ;  /* 0x0000000000227919 */ /* 0x000e620000002100 */
[----:B------:R-:W-:Y:S01]  /*12f10*/  ULDC.64 UR4, c[0x4][0x38] ;  /* 0x01000e0000047ab9 */ /* 0x000fe20000000a00 */
[----:B------:R-:W2:Y:S04]  /*12f20*/  LDL R38, [R1+0x68] ;  /* 0x0000680001267983 */ /* 0x000ea80000100800 */
[----:B0-----:R-:W3:Y:S04]  /*12f30*/  LDL.LU R45, [R1+0x4c] ;  /* 0x00004c00012d7983 */ /* 0x001ee80000300800 */
[----:B------:R-:W4:Y:S01]  /*12f40*/  LDL.LU R44, [R1+0x50] ;  /* 0x00005000012c7983 */ /* 0x000f220000300800 */
[----:B------:R-:W0:Y:S01]  /*12f50*/  S2R R35, SR_SWINHI ;  /* 0x0000000000237919 */ /* 0x000e220000002f00 */
[----:B------:R-:W-:-:S02]  /*12f60*/  F2FP.BF16.F32.PACK_AB R21, R21, R32 ;  /* 0x000000201515723e */ /* 0x000fc400000010ff */
[----:B------:R-:W-:Y:S01]  /*12f70*/  F2FP.BF16.F32.PACK_AB R20, R13, R20 ;  /* 0x000000140d14723e */ /* 0x000fe200000010ff */
[----:B------:R-:W4:Y:S01]  /*12f80*/  LDL R42, [R1+0x44] ;  /* 0x00004400012a7983 */ /* 0x000f220000100800 */
[----:B-1----:R-:W-:-:S05]  /*12f90*/  IMAD.SHL.U32 R4, R34, 0x4, RZ ;  /* 0x0000000422047824 */ /* 0x002fca00078e00ff */
[----:B------:R-:W-:-:S04]  /*12fa0*/  LOP3.LUT R4, R4, 0xc, RZ, 0xc0, !PT ;  /* 0x0000000c04047812 */ /* 0x000fc800078ec0ff */
[----:B------:R-:W-:-:S04]  /*12fb0*/  IADD3 R4, P0, R4, UR4, RZ ;  /* 0x0000000404047c10 */ /* 0x000fc8000ff1e0ff */
[----:B------:R-:W-:Y:S01]  /*12fc0*/  IADD3.X R5, RZ, UR5, RZ, P0, !PT ;  /* 0x00000005ff057c10 */ /* 0x000fe200087fe4ff */
[----:B------:R-:W-:-:S04]  /*12fd0*/  ULDC.64 UR4, c[0x0][0xbd8] ;  /* 0x0002f60000047ab9 */ /* 0x000fc80000000a00 */
[----:B-----5:R1:W3:Y:S01]  /*12fe0*/  LDG.E.CONSTANT R28, desc[UR40][R4.64] ;  /* 0x00000028041c7981 */ /* 0x0202e2000c1e9900 */
        /* <DEDUP_REMOVED lines=11> */
[----:B------:R-:W-:-:S02]  /*130a0*/  MOV R20, R16 ;  /* 0x0000001000147202 */ /* 0x000fc40000000f00 */
[----:B0-----:R-:W-:Y:S02]  /*130b0*/  MOV R21, R35 ;  /* 0x0000002300157202 */ /* 0x001fe40000000f00 */
        /* <DEDUP_REMOVED lines=30> */
[----:B------:R-:W-:Y:S02]  /*132a0*/  IADD3 R41, P2, R10, 0x40, RZ ;  /* 0x000000400a297810 */ /* 0x000fe40007f5e0ff */
[----:B------:R-:W-:Y:S02]  /*132b0*/  LOP3.LUT R8, R4, R27, RZ, 0x3c, !PT ;  /* 0x0000001b04087212 */ /* 0x000fe400078e3cff */
[----:B------:R-:W-:Y:S02]  /*132c0*/  LOP3.LUT R10, R15, R10, RZ, 0x3c, !PT ;  /* 0x0000000a0f0a7212 */ /* 0x000fe400078e3cff */
[----:B------:R-:W-:-:S02]  /*132d0*/  LOP3.LUT R4, R12, R43, RZ, 0x3c, !PT ;  /* 0x0000002b0c047212 */ /* 0x000fc400078e3cff */
[----:B---3--:R-:W-:Y:S01]  /*132e0*/  LOP3.LUT R3, R28, 0x2, RZ, 0x3c, !PT ;  /* 0x000000021c037812 */ /* 0x008fe200078e3cff */
        /* <DEDUP_REMOVED lines=68> */
[----:B--2---:R-:W-:-:S07]  /*13730*/  IMAD.IADD R32, R32, 0x1, -R5 ;  /* 0x0000000120207824 */ /* 0x004fce00078e0a05 */
.L_x_12104:
        /* <DEDUP_REMOVED lines=14> */
[----:B------:R-:W-:-:S04]  /*13820*/  ULDC.64 UR4, c[0x0][0xb78] ;  /* 0x0002de0000047ab9 */ /* 0x000fc80000000a00 */
[----:B------:R-:W-:Y:S01]  /*13830*/  IADD3 R5, R5, R7, RZ ;  /* 0x0000000705057210 */ /* 0x000fe20007ffe0ff */
        /* <DEDUP_REMOVED lines=21> */
[----:B------:R-:W-:-:S05]  /*13990*/  LOP3.LUT R8, R8, 0xffffff80, RZ, 0xc0, !PT ;  /* 0xffffff8008087812 */ /* 0x000fca00078ec0ff */
[----:B------:R-:W-:Y:S01]  /*139a0*/  IMAD.IADD R8, R9, 0x1, -R8 ;  /* 0x0000000109087824 */ /* 0x000fe200078e0a08 */
[----:B------:R-:W-:-:S04]  /*139b0*/  SHF.R.S32.HI R9, RZ, 0x1f, R11 ;  /* 0x0000001fff097819 */ /* 0x000fc8000001140b */
[----:B------:R-:W-:Y:S01]  /*139c0*/  IADD3.X R9, R9, R5, R6, P1, !PT ;  /* 0x0000000509097210 */ /* 0x000fe20000ffe406 */
[C---:B------:R-:W-:Y:S01]  /*139d0*/  VIADD R5, R11.reuse, 0x8 ;  /* 0x000000080b057836 */ /* 0x040fe20000000000 */
[----:B------:R-:W-:Y:S02]  /*139e0*/  LOP3.LUT P0, RZ, R8, 0x3, RZ, 0xc0, !PT ;  /* 0x0000000308ff7812 */ /* 0x000fe4000780c0ff */
[----:B------:R-:W-:Y:S01]  /*139f0*/  LEA.HI.X R31, R4, UR5, R9, 0x2, P2 ;  /* 0x00000005041f7c11 */ /* 0x000fe200090f1409 */
[----:B------:R-:W-:Y:S01]  /*13a00*/  ULDC.64 UR4, c[0x0][0xaa0] ;  /* 0x0002a80000047ab9 */ /* 0x000fe20000000a00 */
[-C--:B-----5:R-:W-:Y:S02]  /*13a10*/  ISETP.GE.OR P1, PT, R11, R32.reuse, P0 ;  /* 0x000000200b00720c */ /* 0x0a0fe40000726670 */
[----:B------:R-:W-:Y:S02]  /*13a20*/  ISETP.GE.OR P0, PT, R5, R32, P0 ;  /* 0x000000200500720c */ /* 0x000fe40000706670 */
[----:B------:R-:W-:-:S02]  /*13a30*/  IADD3 R11, P2, R20, 0x1800, RZ ;  /* 0x00001800140b7810 */ /* 0x000fc40007f5e0ff */
[----:B------:R-:W-:Y:S02]  /*13a40*/  IADD3 R5, P4, R20, 0x4800, RZ ;  /* 0x0000480014057810 */ /* 0x000fe40007f9e0ff */
[----:B------:R-:W-:Y:S01]  /*13a50*/  LOP3.LUT R8, R11, 0x380, RZ, 0xc0, !PT ;  /* 0x000003800b087812 */ /* 0x000fe200078ec0ff */
[--C-:B------:R-:W-:Y:S01]  /*13a60*/  IMAD.X R9, RZ, RZ, R21.reuse, P2 ;  /* 0x000000ffff097224 */ /* 0x100fe200010e0615 */
[----:B------:R-:W-:Y:S01]  /*13a70*/  LOP3.LUT R6, R7, 0x380, RZ, 0xc0, !PT ;  /* 0x0000038007067812 */ /* 0x000fe200078ec0ff */
[----:B------:R-:W-:Y:S01]  /*13a80*/  IMAD.X R25, RZ, RZ, R21, P4 ;  /* 0x000000ffff197224 */ /* 0x000fe200020e0615 */
[----:B------:R-:W-:Y:S01]  /*13a90*/  LOP3.LUT R4, R5, 0x380, RZ, 0xc0, !PT ;  /* 0x0000038005047812 */ /* 0x000fe200078ec0ff */
[----:B------:R-:W-:Y:S01]  /*13aa0*/  @!P1 STG.E desc[UR40][R30.64], R0 ;  /* 0x000000001e009986 */ /* 0x000fe2000c101928 */
        /* <DEDUP_REMOVED lines=9> */
[----:B------:R-:W-:Y:S02]  /*13b40*/  SHF.R.S32.HI R29, RZ, 0x1f, R40 ;  /* 0x0000001fff1d7819 */ /* 0x000fe40000011428 */
[----:B------:R-:W-:Y:S01]  /*13b50*/  MOV R28, R40 ;  /* 0x00000028001c7202 */ /* 0x000fe20000000f00 */
        /* <DEDUP_REMOVED lines=11> */
[----:B------:R-:W-:Y:S01]  /*13c10*/  IMAD.WIDE.U32 R28, R3, UR4, R28 ;  /* 0x00000004031c7c25 */ /* 0x000fe2000f8e001c */
[----:B------:R-:W-:-:S03]  /*13c20*/  ULDC UR4, c[0x0][0xa8c] ;  /* 0x0002a30000047ab9 */ /* 0x000fc60000000800 */
[----:B0-----:R-:W-:Y:S01]  /*13c30*/  IMAD R2, R35, UR6, RZ ;  /* 0x0000000623027c24 */ /* 0x001fe2000f8e02ff */
[----:B------:R-:W-:Y:S01]  /*13c40*/  ISETP.GE.AND P0, PT, R40, UR4, PT ;  /* 0x0000000428007c0c */ /* 0x000fe2000bf06270 */
[C---:B------:R-:W-:Y:S01]  /*13c50*/  VIADD R0, R38.reuse, 0x30 ;  /* 0x0000003026007836 */ /* 0x040fe20000000000 */
[----:B------:R0:W-:Y:S01]  /*13c60*/  STL [R1+0x3c], R39 ;  /* 0x00003c2701007387 */ /* 0x0001e20000100800 */
[C---:B-1----:R-:W-:Y:S02]  /*13c70*/  VIADD R20, R38.reuse, 0x60 ;  /* 0x0000006026147836 */ /* 0x042fe40000000000 */
[----:B------:R-:W-:Y:S02]  /*13c80*/  IMAD R35, R37, -0xc0, R32 ;  /* 0xffffff4025237824 */ /* 0x000fe400078e0220 */
[----:B------:R-:W-:Y:S02]  /*13c90*/  VIADD R21, R38, 0x90 ;  /* 0x0000009026157836 */ /* 0x000fe40000000000 */
[----:B------:R-:W-:Y:S01]  /*13ca0*/  IMAD R3, R3, UR5, R34 ;  /* 0x0000000503037c24 */ /* 0x000fe2000f8e0222 */
[-C--:B------:R-:W-:Y:S01]  /*13cb0*/  ISETP.GE.OR P3, PT, R0, R35.reuse, P0 ;  /* 0x000000230000720c */ /* 0x080fe20000766670 */
[----:B------:R-:W-:Y:S01]  /*13cc0*/  IMAD R31, R42, UR7, R2 ;  /* 0x000000072a1f7c24 */ /* 0x000fe2000f8e0202 */
[-C--:B------:R-:W-:Y:S01]  /*13cd0*/  ISETP.GE.OR P1, PT, R20, R35.reuse, P0 ;  /* 0x000000231400720c */ /* 0x080fe20000726670 */
[----:B------:R-:W-:Y:S01]  /*13ce0*/  IMAD.IADD R29, R29, 0x1, R3 ;  /* 0x000000011d1d7824 */ /* 0x000fe200078e0203 */
[-C--:B------:R-:W-:Y:S01]  /*13cf0*/  ISETP.GE.OR P2, PT, R21, R35.reuse, P0 ;  /* 0x000000231500720c */ /* 0x080fe20000746670 */
[----:B------:R-:W-:Y:S01]  /*13d00*/  ULDC.64 UR4, c[0x0][0xae8] ;  /* 0x0002ba0000047ab9 */ /* 0x000fe20000000a00 */
[----:B------:R-:W-:Y:S01]  /*13d10*/  ISETP.GE.OR P0, PT, R38, R35, P0 ;  /* 0x000000232600720c */ /* 0x000fe20000706670 */
[----:B------:R-:W-:-:S04]  /*13d20*/  IMAD.WIDE.U32 R2, R42, UR6, R28 ;  /* 0x000000062a027c25 */ /* 0x000fc8000f8e001c */
[----:B------:R-:W-:Y:S02]  /*13d30*/  VIADD R0, R16, 0x13220 ;  /* 0x0001322010007836 */ /* 0x000fe40000000000 */
[----:B------:R-:W-:Y:S02]  /*13d40*/  IMAD.IADD R3, R3, 0x1, R31 ;  /* 0x0000000103037824 */ /* 0x000fe400078e021f */
[----:B------:R-:W-:Y:S01]  /*13d50*/  IMAD R20, R36, UR4, RZ ;  /* 0x0000000424147c24 */ /* 0x000fe2000f8e02ff */
[----:B------:R-:W-:Y:S01]  /*13d60*/  PRMT R0, RZ, 0x654, R0 ;  /* 0x00000654ff007816 */ /* 0x000fe20000000000 */
[----:B------:R-:W-:-:S03]  /*13d70*/  IMAD.WIDE.U32 R30, R33, UR4, R2 ;  /* 0x00000004211e7c25 */ /* 0x000fc6000f8e0002 */
[----:B--2---:R0:W-:Y:S01]  /*13d80*/  SYNCS.ARRIVE.TRANS64.RED.A1T0 RZ, [R0+URZ], RZ ;  /* 0x000000ff00ff79a7 */ /* 0x0041e2000810043f */
        /* <DEDUP_REMOVED lines=15> */
.L_x_12106:
[----:B------:R-:W-:Y:S05]  /*13e80*/  BSYNC B1 ;  /* 0x0000000000017941 */ /* 0x000fea0003800000 */
.L_x_12105:
        /* <DEDUP_REMOVED lines=15> */
.L_x_12108:
[----:B------:R-:W-:Y:S05]  /*13f80*/  BSYNC B1 ;  /* 0x0000000000017941 */ /* 0x000fea0003800000 */
.L_x_12107:
        /* <DEDUP_REMOVED lines=14> */
[----:B------:R2:W-:Y:S02]  /*14070*/  STG.E.128 desc[UR40][R4.64], R12 ;  /* 0x0000000c04007986 */ /* 0x0005e4000c101d28 */
.L_x_12110:
[----:B------:R-:W-:Y:S05]  /*14080*/  BSYNC B1 ;  /* 0x0000000000017941 */ /* 0x000fea0003800000 */
.L_x_12109:
        /* <DEDUP_REMOVED lines=15> */
.L_x_12103:
        /* <DEDUP_REMOVED lines=25> */
.L_x_12112:
        /* <DEDUP_REMOVED lines=13> */
[----:B-1----:R-:W-:-:S05]  /*143e0*/  IMAD R2, R12, 0xc0, R2 ;  /* 0x000000c00c027824 */ /* 0x002fca00078e0202 */
[----:B------:R-:W-:-:S04]  /*143f0*/  IADD3 R3, R2, -0x80, RZ ;  /* 0xffffff8002037810 */ /* 0x000fc80007ffe0ff */
        /* <DEDUP_REMOVED lines=19> */
.L_x_12114:
[----:B------:R-:W-:Y:S05]  /*14530*/  BSYNC B1 ;  /* 0x0000000000017941 */ /* 0x000fea0003800000 */
.L_x_12113:
[----:B------:R-:W2:Y:S01]  /*14540*/  LDL.64 R14, [R1+0x38] ;  /* 0x00003800010e7983 */ /* 0x000ea20000100a00 */
[----:B------:R-:W-:Y:S01]  /*14550*/  ULDC.64 UR4, c[0x0][0xaa0] ;  /* 0x0002a80000047ab9 */ /* 0x000fe20000000a00 */
[----:B------:R-:W-:Y:S01]  /*14560*/  IMAD.MOV.U32 R2, RZ, RZ, R20 ;  /* 0x000000ffff027224 */ /* 0x000fe200078e0014 */
[----:B------:R-:W-:Y:S01]  /*14570*/  ULDC.64 UR6, c[0x0][0xae0] ;  /* 0x0002b80000067ab9 */ /* 0x000fe20000000a00 */
[----:B-1----:R-:W-:Y:S01]  /*14580*/  IMAD.MOV.U32 R3, RZ, RZ, R10 ;  /* 0x000000ffff037224 */ /* 0x002fe200078e000a */
[----:B------:R-:W-:Y:S01]  /*14590*/  BSSY B1, `(.L_x_12115) ;  /* 0x0000027000017945 */ /* 0x000fe20003800000 */
[----:B------:R-:W-:Y:S02]  /*145a0*/  IMAD R4, R6, UR4, RZ ;  /* 0x0000000406047c24 */ /* 0x000fe4000f8e02ff */
[C---:B------:R-:W-:Y:S01]  /*145b0*/  IMAD.WIDE.U32 R2, R7.reuse, UR4, R2 ;  /* 0x0000000407027c25 */ /* 0x040fe2000f8e0002 */
[----:B------:R-:W-:Y:S02]  /*145c0*/  ULDC UR4, c[0x0][0xa8c] ;  /* 0x0002a30000047ab9 */ /* 0x000fe40000000800 */
[----:B------:R-:W-:Y:S01]  /*145d0*/  ISETP.GE.AND P0, PT, R20, UR4, PT ;  /* 0x0000000414007c0c */ /* 0x000fe2000bf06270 */
[----:B------:R-:W-:Y:S01]  /*145e0*/  IMAD R7, R7, UR5, R4 ;  /* 0x0000000507077c24 */ /* 0x000fe2000f8e0204 */
[----:B------:R-:W-:Y:S01]  /*145f0*/  ULDC.64 UR4, c[0x0][0xae8] ;  /* 0x0002ba0000047ab9 */ /* 0x000fe20000000a00 */
[----:B------:R-:W-:-:S02]  /*14600*/  IMAD R4, R8, UR6, RZ ;  /* 0x0000000608047c24 */ /* 0x000fc4000f8e02ff */
[----:B------:R-:W-:Y:S02]  /*14610*/  IMAD.IADD R3, R3, 0x1, R7 ;  /* 0x0000000103037824 */ /* 0x000fe400078e0207 */
[----:B------:R-:W-:Y:S02]  /*14620*/  IMAD R6, R12, -0xc0, R0 ;  /* 0xffffff400c067824 */ /* 0x000fe400078e0200 */
[C---:B------:R-:W-:Y:S02]  /*14630*/  IMAD R5, R13.reuse, UR7, R4 ;  /* 0x000000070d057c24 */ /* 0x040fe4000f8e0204 */
[----:B------:R-:W-:-:S04]  /*14640*/  IMAD.WIDE.U32 R2, R13, UR6, R2 ;  /* 0x000000060d027c25 */ /* 0x000fc8000f8e0002 */
[----:B------:R-:W-:Y:S02]  /*14650*/  IMAD.IADD R3, R3, 0x1, R5 ;  /* 0x0000000103037824 */ /* 0x000fe400078e0205 */
[----:B------:R-:W-:Y:S02]  /*14660*/  IMAD R0, R9, UR4, RZ ;  /* 0x0000000409007c24 */ /* 0x000fe4000f8e02ff */
[----:B------:R-:W-:-:S04]  /*14670*/  IMAD.WIDE.U32 R4, R11, UR4, R2 ;  /* 0x000000040b047c25 */ /* 0x000fc8000f8e0002 */
[----:B------:R-:W-:-:S04]  /*14680*/  IMAD R9, R11, UR5, R0 ;  /* 0x000000050b097c24 */ /* 0x000fc8000f8e0200 */
[----:B------:R-:W-:Y:S02]  /*14690*/  IMAD.IADD R11, R5, 0x1, R9 ;  /* 0x00000001050b7824 */ /* 0x000fe400078e0209 */
[C---:B--2---:R-:W-:Y:S02]  /*146a0*/  VIADD R7, R14.reuse, 0x30 ;  /* 0x000000300e077836 */ /* 0x044fe40000000000 */
[----:B------:R-:W-:-:S03]  /*146b0*/  VIADD R13, R14, 0x60 ;  /* 0x000000600e0d7836 */ /* 0x000fc60000000000 */
[-C--:B------:R-:W-:Y:S02]  /*146c0*/  ISETP.GE.OR P3, PT, R7, R6.reuse, P0 ;  /* 0x000000060700720c */ /* 0x080fe40000766670 */
[C---:B------:R-:W-:Y:S02]  /*146d0*/  IADD3 R7, R14.reuse, 0x90, RZ ;  /* 0x000000900e077810 */ /* 0x040fe40007ffe0ff */
[-C--:B------:R-:W-:Y:S02]  /*146e0*/  ISETP.GE.OR P1, PT, R13, R6.reuse, P0 ;  /* 0x000000060d00720c */ /* 0x080fe40000726670 */
        /* <DEDUP_REMOVED lines=17> */
.L_x_12116:
[----:B------:R-:W-:Y:S05]  /*14800*/  BSYNC B1 ;  /* 0x0000000000017941 */ /* 0x000fea0003800000 */
.L_x_12115:
[----:B------:R-:W-:Y:S04]  /*14810*/  BSSY B1, `(.L_x_12117) ;  /* 0x000000f000017945 */ /* 0x000fe80003800000 */
[----:B------:R-:W-:Y:S05]  /*14820*/  @P3 BRA `(.L_x_12118) ;  /* 0x0000000000343947 */ /* 0x000fea0003800000 */
[----:B-1----:R-:W-:Y:S01]  /*14830*/  IADD3 R9, P0, R6, 0x30, RZ ;  /* 0x0000003006097810 */ /* 0x002fe20007f1e0ff */
        /* <DEDUP_REMOVED lines=12> */
.L_x_12118:
[----:B------:R-:W-:Y:S05]  /*14900*/  BSYNC B1 ;  /* 0x0000000000017941 */ /* 0x000fea0003800000 */
.L_x_12117:
[----:B------:R-:W-:Y:S04]  /*14910*/  BSSY B1, `(.L_x_12119) ;  /* 0x000000f000017945 */ /* 0x000fe80003800000 */
[----:B------:R-:W-:Y:S05]  /*14920*/  @P1 BRA `(.L_x_12120) ;  /* 0x0000000000341947 */ /* 0x000fea0003800000 */
[----:B-12---:R-:W-:Y:S01]  /*14930*/  IADD3 R9, P0, R6, 0x60, RZ ;  /* 0x0000006006097810 */ /* 0x006fe20007f1e0ff */
        /* <DEDUP_REMOVED lines=12> */
.L_x_12120:
[----:B------:R-:W-:Y:S05]  /*14a00*/  BSYNC B1 ;  /* 0x0000000000017941 */ /* 0x000fea0003800000 */
.L_x_12119:
        /* <DEDUP_REMOVED lines=14> */
.L_x_12111:
[----:B------:R-:W-:Y:S05]  /*14af0*/  BSYNC B0 ;  /* 0x0000000000007941 */ /* 0x000fea0003800000 */
.L_x_12102:
[----:B------:R-:W3:Y:S01]  /*14b00*/  LDL R0, [R1+0x1c] ;  /* 0x00001c0001007983 */ /* 0x000ee20000100800 */
[----:B------:R-:W-:Y:S02]  /*14b10*/  ULDC UR4, c[0x0][0xc14] ;  /* 0x0003050000047ab9 */ /* 0x000fe40000000800 */
[----:B---3--:R-:W-:-:S13]  /*14b20*/  ISETP.GE.AND P0, PT, R0, UR4, PT ;  /* 0x0000000400007c0c */ /* 0x008fda000bf06270 */
[----:B------:R-:W-:Y:S05]  /*14b30*/  @!P0 BRA `(.L_x_12121) ;  /* 0xfffffec4004c8947 */ /* 0x000fea000383ffff */
[----:B------:R-:W-:Y:S05]  /*14b40*/  BRA `(.L_x_11994) ;  /* 0x0000005400747947 */ /* 0x000fea0003800000 */
.L_x_11992:
[----:B------:R-:W-:-:S08]  /*14b50*/  NOP ;  /* 0x0000000000007918 */ /* 0x000fd00000000000 */
[----:B--2---:R-:W0:-:S00]  /*14b60*/  USETMAXREG.DEALLOC.CTAPOOL 0x20 ;  /* 0x00000020000079c8 */ /* 0x004e0000080e0500 */
[----:B0-----:R-:W2:Y:S01]  /*14b70*/  LDL.LU R2, [R1] ;  /* 0x0000000001027983 */ /* 0x001ea20000300800 */
[----:B------:R-:W-:-:S06]  /*14b80*/  LOP3.LUT R0, R0, 0x3, RZ, 0xc0, !PT ;  /* 0x0000000300007812 */ /* 0x000fcc00078ec0ff */
[----:B------:R-:W0:Y:S02]  /*14b90*/  SHFL.IDX PT, R0, R0, RZ, 0x1f ;  /* 0x00001fff00007589 */ /* 0x000e2400000e0000 */
[----:B0-----:R-:W-:Y:S01]  /*14ba0*/  ISETP.NE.AND P0, PT, R0, RZ, PT ;  /* 0x000000ff0000720c */ /* 0x001fe20003f05270 */
[----:B------:R-:W-:Y:S01]  /*14bb0*/  IMAD.MOV.U32 R0, RZ, RZ, RZ ;  /* 0x000000ffff007224 */ /* 0x000fe200078e00ff */
[----:B--2---:R-:W-:-:S11]  /*14bc0*/  LOP3.LUT R2, R2, 0xfffffffd, RZ, 0xc0, !PT ;  /* 0xfffffffd02027812 */ /* 0x004fd600078ec0ff */
[----:B------:R-:W-:-:S05]  /*14bd0*/  @P0 LOP3.LUT R2, R2, 0x2, RZ, 0xfc, !PT ;  /* 0x0000000202020812 */ /* 0x000fca00078efcff */
[----:B------:R0:W-:Y:S01]  /*14be0*/  STL [R1], R2 ;  /* 0x0000000201007387 */ /* 0x0001e20000100800 */
        /* <DEDUP_REMOVED lines=8> */
.L_x_12122:
        /* <DEDUP_REMOVED lines=38> */
[----:B------:R-:W-:Y:S01]  /*14ed0*/  MOV R4, R9 ;  /* 0x0000000900047202 */ /* 0x000fe20000000f00 */
[----:B------:R-:W-:Y:S01]  /*14ee0*/  UMOV UR4, URZ ;  /* 0x0000003f00047c82 */ /* 0x000fe20008000000 */
[----:B------:R-:W-:Y:S01]  /*14ef0*/  ULDC UR7, c[0x0][0xc14] ;  /* 0x0003050000077ab9 */ /* 0x000fe20000000800 */
[----:B------:R-:W-:-:S05]  /*14f00*/  ULDC UR5, c[0x0][0xc10] ;  /* 0x0003040000057ab9 */ /* 0x000fca0000000800 */
.L_x_12128:
        /* <DEDUP_REMOVED lines=12> */
.L_x_12127:
[----:B------:R-:W-:Y:S05]  /*14fd0*/  BSYNC B0 ;  /* 0x0000000000007941 */ /* 0x000fea0003800000 */
.L_x_12126:
        /* <DEDUP_REMOVED lines=22> */
.L_x_12124:
        /* <DEDUP_REMOVED lines=21> */
.L_x_12129:
[----:B-1----:R-:W-:Y:S01]  /*15290*/  IMAD R16, R16, UR5, R9 ;  /* 0x0000000510107c24 */ /* 0x002fe2000f8e0209 */
[----:B0-----:R-:W-:Y:S01]  /*152a0*/  IABS R6, R4 ;  /* 0x0000000400067213 */ /* 0x001fe20000000000 */
[----:B------:R-:W-:Y:S02]  /*152b0*/  IMAD R11, R15, R8, RZ ;  /* 0x000000080f0b7224 */ /* 0x000fe400078e02ff */
[----:B------:R-:W-:Y:S01]  /*152c0*/  IMAD.MOV.U32 R2, RZ, RZ, RZ ;  /* 0x000000ffff027224 */ /* 0x000fe200078e00ff */
[----:B------:R-:W-:Y:S02]  /*152d0*/  IADD3 R9, -R16, UR6, RZ ;  /* 0x0000000610097c10 */ /* 0x000fe4000fffe1ff */
        /* <DEDUP_REMOVED lines=18> */
[----:B------:R-:W-:Y:S01]  /*15400*/  IMAD R4, R4, R2, R9 ;  /* 0x0000000204047224 */ /* 0x000fe200078e0209 */
[----:B------:R-:W-:Y:S02]  /*15410*/  MOV R2, RZ ;  /* 0x000000ff00027202 */ /* 0x000fe40000000f00 */
        /* <DEDUP_REMOVED lines=30> */
.L_x_12125:
[----:B------:R-:W-:Y:S01]  /*15600*/  MOV R17, RZ ;  /* 0x000000ff00117202 */ /* 0x000fe20000000f00 */
[----:B------:R-:W-:Y:S02]  /*15610*/  IMAD.U32 R16, RZ, RZ, UR6 ;  /* 0x00000006ff107e24 */ /* 0x000fe4000f8e00ff */
[----:B------:R-:W-:-:S07]  /*15620*/  IMAD.MOV.U32 R18, RZ, RZ, RZ ;  /* 0x000000ffff127224 */ /* 0x000fce00078e00ff */
.L_x_12130:
[----:B------:R-:W-:-:S13]  /*15630*/  ISETP.NE.AND P0, PT, R5, RZ, PT ;  /* 0x000000ff0500720c */ /* 0x000fda0003f05270 */
[----:B------:R-:W0:Y:S01]  /*15640*/  @!P0 S2R R3, SR_CgaCtaId ;  /* 0x0000000000038919 */ /* 0x000e220000008800 */
[----:B------:R-:W-:-:S04]  /*15650*/  @!P0 MOV R0, 0x400 ;  /* 0x0000040000008802 */ /* 0x000fc80000000f00 */
[----:B0-----:R-:W-:-:S05]  /*15660*/  @!P0 LEA R0, R3, R0, 0x18 ;  /* 0x0000000003008211 */ /* 0x001fca00078ec0ff */
[----:B------:R2:W-:Y:S01]  /*15670*/  @!P0 STS.128 [R0+0x132d0], R16 ;  /* 0x0132d01000008388 */ /* 0x0005e20000000c00 */
[----:B------:R-:W-:Y:S06]  /*15680*/  BAR.ARV 0x5, 0x200 ;  /* 0x0148000000007b1d */ /* 0x000fec0000002000 */
.L_x_12123:
[----:B------:R3:W-:Y:S01]  /*15690*/  STL [R1+0x1c], RZ ;  /* 0x00001cff01007387 */ /* 0x0007e20000100800 */
[----:B------:R-:W-:Y:S01]  /*156a0*/  ULDC UR4, c[0x0][0xc14] ;  /* 0x0003050000047ab9 */ /* 0x000fe20000000800 */
[----:B------:R-:W-:Y:S01]  /*156b0*/  IMAD.MOV.U32 R26, RZ, RZ, 0x1 ;  /* 0x00000001ff1a7424 */ /* 0x000fe200078e00ff */
[----:B-1----:R-:W-:Y:S01]  /*156c0*/  ISETP.GE.AND P0, PT, R19, UR4, PT ;  /* 0x0000000413007c0c */ /* 0x002fe2000bf06270 */
[----:B------:R-:W-:-:S12]  /*156d0*/  IMAD.MOV.U32 R24, RZ, RZ, RZ ;  /* 0x000000ffff187224 */ /* 0x000fd800078e00ff */
[----:B---3--:R-:W-:Y:S05]  /*156e0*/  @P0 BRA `(.L_x_12131) ;  /* 0x0000004400940947 */ /* 0x008fea0003800000 */
[----:B------:R-:W3:Y:S01]  /*156f0*/  LDL R6, [R1+0x24] ;  /* 0x0000240001067983 */ /* 0x000ee20000100800 */
[----:B--2---:R-:W0:Y:S01]  /*15700*/  S2R R0, SR_TID.X ;  /* 0x0000000000007919 */ /* 0x004e220000002100 */
[----:B------:R-:W1:Y:S01]  /*15710*/  S2R R8, SR_TID.X ;  /* 0x0000000000087919 */ /* 0x000e620000002100 */
[----:B0-----:R-:W-:Y:S01]  /*15720*/  LOP3.LUT R2, R0, 0x7f, RZ, 0xc0, !PT ;  /* 0x0000007f00027812 */ /* 0x001fe200078ec0ff */
[----:B-1----:R-:W-:Y:S01]  /*15730*/  IMAD.SHL.U32 R23, R8, 0x40, RZ ;  /* 0x0000004008177824 */ /* 0x002fe200078e00ff */
[----:B------:R-:W-:-:S03]  /*15740*/  SHF.R.U32.HI R0, RZ, 0x1, R8 ;  /* 0x00000001ff007819 */ /* 0x000fc60000011608 */
[----:B------:R-:W-:Y:S01]  /*15750*/  IMAD.SHL.U32 R4, R2, 0x10, RZ ;  /* 0x0000001002047824 */ /* 0x000fe200078e00ff */
[----:B------:R-:W-:Y:S01]  /*15760*/  LOP3.LUT R3, R23, 0x180, RZ, 0xc0, !PT ;  /* 0x0000018017037812 */ /* 0x000fe200078ec0ff */
[----:B------:R-:W-:-:S03]  /*15770*/  IMAD.SHL.U32 R2, R8, 0x20, RZ ;  /* 0x0000002008027824 */ /* 0x000fc600078e00ff */
[----:B------:R-:W-:Y:S02]  /*15780*/  LOP3.LUT R5, R4, 0x600, RZ, 0xc0, !PT ;  /* 0x0000060004057812 */ /* 0x000fe400078ec0ff */
[----:B------:R-:W-:Y:S01]  /*15790*/  LOP3.LUT R0, R3, 0x30, R0, 0xf8, !PT ;  /* 0x0000003003007812 */ /* 0x000fe200078ef800 */
[----:B------:R-:W-:Y:S01]  /*157a0*/  IMAD.SHL.U32 R3, R8, 0x8, RZ ;  /* 0x0000000808037824 */ /* 0x000fe200078e00ff */
[----:B------:R-:W-:-:S04]  /*157b0*/  LOP3.LUT R5, R5, 0x60, R2, 0xf8, !PT ;  /* 0x0000006005057812 */ /* 0x000fc800078ef802 */
[----:B------:R-:W-:Y:S02]  /*157c0*/  LOP3.LUT R0, R0, 0x30, R3, 0x78, !PT ;  /* 0x0000003000007812 */ /* 0x000fe400078e7803 */
[----:B------:R-:W-:Y:S02]  /*157d0*/  LOP3.LUT R4, R2, 0x80, RZ, 0xc0, !PT ;  /* 0x0000008002047812 */ /* 0x000fe400078ec0ff */
[----:B------:R-:W-:Y:S02]  /*157e0*/  LOP3.LUT R5, R5, 0x100, R2, 0xf8, !PT ;  /* 0x0000010005057812 */ /* 0x000fe400078ef802 */
[----:B------:R-:W-:Y:S02]  /*157f0*/  LOP3.LUT R23, R0, 0x640, R23, 0xf8, !PT ;  /* 0x0000064000177812 */ /* 0x000fe400078ef817 */
[----:B------:R-:W-:Y:S02]  /*15800*/  SHF.L.U32 R7, R8, 0x2, RZ ;  /* 0x0000000208077819 */ /* 0x000fe400000006ff */
[----:B------:R-:W-:Y:S01]  /*15810*/  LOP3.LUT R4, R4, 0x10, R8, 0xf8, !PT ;  /* 0x0000001004047812 */ /* 0x000fe200078ef808 */
[----:B------:R-:W-:Y:S03]  /*15820*/  BSSY B7, `(.L_x_12131) ;  /* 0x0000451000077945 */ /* 0x000fe60003800000 */
[----:B------:R-:W-:Y:S01]  /*15830*/  LOP3.LUT R4, R4, 0x10, R7, 0x78, !PT ;  /* 0x0000001004047812 */ /* 0x000fe200078e7807 */
[----:B------:R-:W-:Y:S01]  /*15840*/  IMAD.MOV.U32 R27, RZ, RZ, 0x1 ;  /* 0x00000001ff1b7424 */ /* 0x000fe200078e00ff */
[----:B------:R-:W-:Y:S01]  /*15850*/  CS2R R24, SRZ ;  /* 0x0000000000187805 */ /* 0x000fe2000001ff00 */
[----:B------:R-:W-:Y:S01]  /*15860*/  IMAD.MOV.U32 R26, RZ, RZ, 0x1 ;  /* 0x00000001ff1a7424 */ /* 0x000fe200078e00ff */
[----:B------:R-:W-:Y:S01]  /*15870*/  LOP3.LUT R22, R5, R4, RZ, 0xfc, !PT ;  /* 0x0000000405167212 */ /* 0x000fe200078efcff */
[----:B------:R-:W-:Y:S01]  /*15880*/  ULDC UR36, c[0x0][0xc] ;  /* 0x0000030000247ab9 */ /* 0x000fe20000000800 */
[----:B------:R-:W-:Y:S01]  /*15890*/  ULDC.64 UR38, c[0x0][0x198] ;  /* 0x0000660000267ab9 */ /* 0x000fe20000000a00 */
[----:B---3--:R-:W-:-:S02]  /*158a0*/  LOP3.LUT R2, R6, 0x1, RZ, 0xfc, !PT ;  /* 0x0000000106027812 */ /* 0x008fc400078efcff */
[----:B------:R-:W-:-:S03]  /*158b0*/  LOP3.LUT R0, R6, 0x2, RZ, 0xfc, !PT ;  /* 0x0000000206007812 */ /* 0x000fc600078efcff */
[----:B------:R0:W-:Y:S04]  /*158c0*/  STL [R1+0x2c], R2 ;  /* 0x00002c0201007387 */ /* 0x0001e80000100800 */
[----:B------:R0:W-:Y:S04]  /*158d0*/  STL [R1+0x14], R0 ;  /* 0x0000140001007387 */ /* 0x0001e80000100800 */
[----:B------:R0:W-:Y:S02]  /*158e0*/  STL [R1+0x1c], RZ ;  /* 0x00001cff01007387 */ /* 0x0001e40000100800 */
.L_x_12228:
[----:B0-----:R-:W0:Y:S02]  /*158f0*/  LDC.64 R2, c[0x0][0xc60] ;  /* 0x00031800ff027b82 */ /* 0x001e240000000a00 */
[----:B0-----:R-:W-:-:S05]  /*15900*/  IMAD.WIDE R2, R19, 0x4, R2 ;  /* 0x0000000413027825 */ /* 0x001fca00078e0202 */
[----:B------:R-:W2:Y:S01]  /*15910*/  LDG.E R14, desc[UR40][R2.64] ;  /* 0x00000028020e7981 */ /* 0x000ea2000c1e1900 */
        /* <DEDUP_REMOVED lines=57> */
[----:B--2---:R-:W-:-:S07]  /*15cb0*/  IADD3 R10, -R10, R2, RZ ;  /* 0x000000020a0a7210 */ /* 0x004fce0007ffe1ff */
.L_x_12132:
        /* <DEDUP_REMOVED lines=9> */
.L_x_12133:
[----:B------:R-:W-:Y:S05]  /*15d50*/  @!P1 BRA `(.L_x_12134) ;  /* 0x00000000000c9947 */ /* 0x000fea0003800000 */
[----:B------:R-:W2:Y:S04]  /*15d60*/  LDG.E R11, desc[UR40][R6.64] ;  /* 0x00000028060b7981 */ /* 0x000ea8000c1e1900 */
[----:B------:R-:W2:Y:S02]  /*15d70*/  LDG.E R6, desc[UR40][R6.64+0x4] ;  /* 0x0000042806067981 */ /* 0x000ea4000c1e1900 */
[----:B--2---:R-:W-:-:S07]  /*15d80*/  IMAD.IADD R11, R6, 0x1, -R11 ;  /* 0x00000001060b7824 */ /* 0x004fce00078e0a0b */
.L_x_12134:
[----:B0-----:R-:W2:Y:S01]  /*15d90*/  @P2 LDG.E R2, desc[UR40][R4.64] ;  /* 0x0000002804022981 */ /* 0x001ea2000c1e1900 */
[----:B-----5:R-:W-:-:S03]  /*15da0*/  IMAD.IADD R11, R11, 0x1, -R8 ;  /* 0x000000010b0b7824 */ /* 0x020fc600078e0a08 */
[----:B------:R0:W2:Y:S02]  /*15db0*/  @P2 LDG.E R3, desc[UR40][R4.64+0x4] ;  /* 0x0000042804032981 */ /* 0x0000a4000c1e1900 */
[----:B0-----:R-:W-:-:S05]  /*15dc0*/  IMAD.MOV R4, RZ, RZ, -R11 ;  /* 0x000000ffff047224 */ /* 0x001fca00078e0a0b */
[----:B------:R-:W-:Y:S01]  /*15dd0*/  VIMNMX R4, RZ, R4, !PT ;  /* 0x00000004ff047248 */ /* 0x000fe20007fe0100 */
[----:B------:R-:W-:Y:S01]  /*15de0*/  BSSY B0, `(.L_x_12135) ;  /* 0x00000ea000007945 */ /* 0x000fe20003800000 */
[----:B--2---:R-:W-:Y:S02]  /*15df0*/  @P2 IMAD.IADD R9, R3, 0x1, -R2 ;  /* 0x0000000103092824 */ /* 0x004fe400078e0a02 */
[----:B------:R-:W-:-:S05]  /*15e00*/  IMAD R3, R17, 0xc0, RZ ;  /* 0x000000c011037824 */ /* 0x000fca00078e02ff */
[----:B------:R-:W-:Y:S01]  /*15e10*/  IADD3 R10, -R10, 0x15f, R3 ;  /* 0x0000015f0a0a7810 */ /* 0x000fe20007ffe103 */
[----:B------:R-:W-:-:S04]  /*15e20*/  IMAD.IADD R3, R11, 0x1, R9 ;  /* 0x000000010b037824 */ /* 0x000fc800078e0209 */
[C---:B------:R-:W-:Y:S02]  /*15e30*/  VIADD R2, R3.reuse, 0x9f ;  /* 0x0000009f03027836 */ /* 0x040fe40000000000 */
[----:B------:R-:W-:Y:S02]  /*15e40*/  IMAD.IADD R10, R3, 0x1, R10 ;  /* 0x00000001030a7824 */ /* 0x000fe400078e020a */
[----:B------:R-:W-:-:S04]  /*15e50*/  IMAD.HI R3, R2, 0x66666667, RZ ;  /* 0x6666666702037827 */ /* 0x000fc800078e02ff */
[----:B------:R-:W-:Y:S01]  /*15e60*/  IMAD.HI R2, R10, 0x66666667, RZ ;  /* 0x666666670a027827 */ /* 0x000fe200078e02ff */
[----:B------:R-:W-:-:S04]  /*15e70*/  SHF.R.U32.HI R6, RZ, 0x1f, R3 ;  /* 0x0000001fff067819 */ /* 0x000fc80000011603 */
[----:B------:R-:W-:Y:S02]  /*15e80*/  SHF.R.U32.HI R5, RZ, 0x1f, R2 ;  /* 0x0000001fff057819 */ /* 0x000fe40000011602 */
[----:B------:R-:W-:Y:S02]  /*15e90*/  LEA.HI.SX32 R3, R3, R6, 0x1a ;  /* 0x0000000603037211 */ /* 0x000fe400078fd2ff */
[----:B------:R-:W-:-:S04]  /*15ea0*/  LEA.HI.SX32 R2, R2, R5, 0x1a ;  /* 0x0000000502027211 */ /* 0x000fc800078fd2ff */
[----:B------:R-:W-:-:S05]  /*15eb0*/  VIMNMX R7, R3, R2, PT ;  /* 0x0000000203077248 */ /* 0x000fca0003fe0100 */
[----:B------:R-:W-:-:S05]  /*15ec0*/  IMAD R2, R7, 0xa0, -R11 ;  /* 0x000000a007027824 */ /* 0x000fca00078e0a0b */
[----:B------:R-:W-:-:S04]  /*15ed0*/  VIMNMX R9, R2, R9, PT ;  /* 0x0000000902097248 */ /* 0x000fc80003fe0100 */
[----:B------:R-:W-:Y:S01]  /*15ee0*/  ISETP.GT.AND P0, PT, R9, R4, PT ;  /* 0x000000040900720c */ /* 0x000fe20003f04270 */
[----:B------:R-:W-:-:S12]  /*15ef0*/  IMAD.WIDE.U32 R4, R4, -0x33333333, RZ ;  /* 0xcccccccd04047825 */ /* 0x000fd800078e00ff */
[----:B------:R-:W-:Y:S02]  /*15f00*/  @P0 IADD3 R2, R9, 0x9f, RZ ;  /* 0x0000009f09020810 */ /* 0x000fe40007ffe0ff */
[----:B------:R-:W-:-:S03]  /*15f10*/  SHF.R.U32.HI R4, RZ, 0x7, R5 ;  /* 0x00000007ff047819 */ /* 0x000fc60000011605 */
        /* <DEDUP_REMOVED lines=22> */
.L_x_12275:
[----:B-1----:R-:W-:Y:S02]  /*16080*/  ISETP.NE.AND P0, PT, R14, RZ, PT ;  /* 0x000000ff0e00720c */ /* 0x002fe40003f05270 */
[----:B------:R-:W-:-:S11]  /*16090*/  PLOP3.LUT P6, PT, PT, PT, PT, 0x8, 0x0 ;  /* 0x000000000000781c */ /* 0x000fd60003fce170 */
[----:B------:R-:W-:Y:S05]  /*160a0*/  @P0 BRA `(.L_x_12138) ;  /* 0x00000000000c0947 */ /* 0x000fea0003800000 */
[----:B------:R-:W-:-:S03]  /*160b0*/  UMOV UR4, 0xffffffff ;  /* 0xffffffff00047882 */ /* 0x000fc60000000000 */
[----:B------:R-:W-:Y:S05]  /*160c0*/  BRA.DIV UR4, `(.L_x_12139) ;  /* 0x0000004a04787947 */ /* 0x000fea000b800000 */
[----:B------:R-:W-:-:S13]  /*160d0*/  ELECT P6, URZ, PT ;  /* 0x00000000003f782f */ /* 0x000fda00038c0000 */
.L_x_12138:
        /* <DEDUP_REMOVED lines=12> */
.L_x_12278:
[----:B------:R-:W-:Y:S05]  /*161a0*/  BSYNC B1 ;  /* 0x0000000000017941 */ /* 0x000fea0003800000 */
.L_x_12140:
[----:B------:R-:W-:Y:S04]  /*161b0*/  BSSY B1, `(.L_x_12142) ;  /* 0x000004d000017945 */ /* 0x000fe80003800000 */
[----:B------:R-:W-:Y:S05]  /*161c0*/  @!P6 BRA `(.L_x_12143) ;  /* 0x00000004002ce947 */ /* 0x000fea0003800000 */
        /* <DEDUP_REMOVED lines=8> */
.L_x_12279:
[----:B------:R-:W-:Y:S05]  /*16250*/  BSYNC B2 ;  /* 0x0000000000027941 */ /* 0x000fea0003800000 */
.L_x_12144:
        /* <DEDUP_REMOVED lines=9> */
.L_x_12147:
[----:B------:R-:W-:Y:S05]  /*162f0*/  BSYNC B2 ;  /* 0x0000000000027941 */ /* 0x000fea0003800000 */
.L_x_12146:
        /* <DEDUP_REMOVED lines=8> */
[----:B------:R-:W-:Y:S01]  /*16380*/  VIADD R11, R12, 0xe000 ;  /* 0x0000e0000c0b7836 */ /* 0x000fe20000000000 */
[----:B------:R-:W-:Y:S01]  /*16390*/  UIADD3.X UR5, URZ, UR39, URZ, UP0, !UPT ;  /* 0x000000273f057290 */ /* 0x000fe200087fe43f */
[----:B------:R-:W-:Y:S01]  /*163a0*/  UMOV UR6, 0x0 ;  /* 0x0000000000067882 */ /* 0x000fe20000000000 */
[----:B------:R-:W-:-:S10]  /*163b0*/  UMOV UR7, 0x12f00000 ;  /* 0x12f0000000077882 */ /* 0x000fd40000000000 */
.L_x_12148:
        /* <DEDUP_REMOVED lines=13> */
.L_x_12280:
[----:B------:R-:W-:Y:S05]  /*16490*/  BSYNC B2 ;  /* 0x0000000000027941 */ /* 0x000fea0003800000 */
.L_x_12149:
        /* <DEDUP_REMOVED lines=11> */
.L_x_12152:
[----:B------:R-:W-:Y:S05]  /*16550*/  BSYNC B2 ;  /* 0x0000000000027941 */ /* 0x000fea0003800000 */
.L_x_12151:
        /* <DEDUP_REMOVED lines=8> */
.L_x_12153:
        /* <DEDUP_REMOVED lines=10> */
.L_x_12143:
[----:B------:R-:W-:Y:S05]  /*16680*/  BSYNC B1 ;  /* 0x0000000000017941 */ /* 0x000fea0003800000 */
.L_x_12142:
        /* <DEDUP_REMOVED lines=9> */
.L_x_12166:
[----:B------:R-:W-:Y:S05]  /*16720*/  YIELD ;  /* 0x0000000000007946 */ /* 0x000fea0003800000 */
[----:B------:R-:W-:Y:S04]  /*16730*/  BSSY B1, `(.L_x_12154) ;  /* 0x000004c000017945 */ /* 0x000fe80003800000 */
[----:B------:R-:W-:Y:S05]  /*16740*/  @!P6 BRA `(.L_x_12155) ;  /* 0x000000040028e947 */ /* 0x000fea0003800000 */
[----:B------:R-:W0:Y:S01]  /*16750*/  S2R R7, SR_TID.X ;  /* 0x0000000000077919 */ /* 0x000e220000002100 */
[----:B------:R-:W-:Y:S01]  /*16760*/  SHF.L.U32 R8, R27, 0x1f, RZ ;  /* 0x0000001f1b087819 */ /* 0x000fe200000006ff */
[----:B------:R-:W-:Y:S01]  /*16770*/  BSSY B2, `(.L_x_12156) ;  /* 0x0000006000027945 */ /* 0x000fe20003800000 */
[----:B0-----:R-:W-:Y:S02]  /*16780*/  LOP3.LUT R9, R7, 0x7f, RZ, 0xc0, !PT ;  /* 0x0000007f07097812 */ /* 0x001fe400078ec0ff */
[----:B------:R-:W-:Y:S02]  /*16790*/  LEA R7, R25, R5, 0x3 ;  /* 0x0000000519077211 */ /* 0x000fe400078e18ff */
[----:B------:R-:W-:Y:S02]  /*167a0*/  ISETP.NE.AND P2, PT, R9, RZ, PT ;  /* 0x000000ff0900720c */ /* 0x000fe40003f45270 */
[----:B------:R-:W0:Y:S02]  /*167b0*/  SYNCS.PHASECHK.TRANS64.TRYWAIT P1, [R7+URZ+0x132a0], R8 ;  /* 0x0132a008070075a7 */ /* 0x000e24000802017f */
[----:B0-----:R-:W-:Y:S09]  /*167c0*/  @!P1 BRA `(.L_x_12157) ;  /* 0x0000004400149947 */ /* 0x001ff20003800000 */
.L_x_12281:
[----:B------:R-:W-:Y:S05]  /*167d0*/  BSYNC B2 ;  /* 0x0000000000027941 */ /* 0x000fea0003800000 */
.L_x_12156:
        /* <DEDUP_REMOVED lines=9> */
.L_x_12159:
[----:B------:R-:W-:Y:S05]  /*16870*/  BSYNC B2 ;  /* 0x0000000000027941 */ /* 0x000fea0003800000 */
.L_x_12158:
        /* <DEDUP_REMOVED lines=11> */
.L_x_12160:
        /* <DEDUP_REMOVED lines=13> */
.L_x_12282:
[----:B------:R-:W-:Y:S05]  /*16a00*/  BSYNC B2 ;  /* 0x0000000000027941 */ /* 0x000fea0003800000 */
.L_x_12161:
        /* <DEDUP_REMOVED lines=11> */
.L_x_12164:
[----:B------:R-:W-:Y:S05]  /*16ac0*/  BSYNC B2 ;  /* 0x0000000000027941 */ /* 0x000fea0003800000 */
.L_x_12163:
        /* <DEDUP_REMOVED lines=8> */
.L_x_12165:
        /* <DEDUP_REMOVED lines=10> */
.L_x_12155:
[----:B------:R-:W-:Y:S05]  /*16bf0*/  BSYNC B1 ;  /* 0x0000000000017941 */ /* 0x000fea0003800000 */
.L_x_12154:
        /* <DEDUP_REMOVED lines=8> */
.L_x_12136:
[----:B------:R-:W-:Y:S05]  /*16c80*/  BSYNC B0 ;  /* 0x0000000000007941 */ /* 0x000fea0003800000 */
.L_x_12135:
        /* <DEDUP_REMOVED lines=23> */
.L_x_12168:
        /* <DEDUP_REMOVED lines=22> */
.L_x_12170:
[----:B------:R-:W2:Y:S01]  /*16f60*/  LDL.LU R2, [R1] ;  /* 0x0000000001027983 */ /* 0x000ea20000300800 */
[----:B------:R-:W-:-:S05]  /*16f70*/  VIADD R0, R28, 0x6000 ;  /* 0x000060001c007836 */ /* 0x000fca0000000000 */
[----:B------:R-:W-:Y:S02]  /*16f80*/  LOP3.LUT P0, RZ, R0, 0x1bf, RZ, 0xc0, !PT ;  /* 0x000001bf00ff7812 */ /* 0x000fe4000780c0ff */
[----:B--2---:R-:W-:-:S11]  /*16f90*/  LOP3.LUT R2, R2, 0xfffffffe, RZ, 0xc0, !PT ;  /* 0xfffffffe02027812 */ /* 0x004fd600078ec0ff */
[----:B------:R-:W-:-:S05]  /*16fa0*/  @P0 LOP3.LUT R2, R2, 0x1, RZ, 0xfc, !PT ;  /* 0x0000000102020812 */ /* 0x000fca00078efcff */
[----:B------:R0:W-:Y:S01]  /*16fb0*/  STL [R1], R2 ;  /* 0x0000000201007387 */ /* 0x0001e20000100800 */
        /* <DEDUP_REMOVED lines=17> */
.L_x_12171:
[----:B------:R-:W-:-:S05]  /*170d0*/  VIADD R0, R28, 0x1000 ;  /* 0x000010001c007836 */ /* 0x000fca0000000000 */
        /* <DEDUP_REMOVED lines=18> */
.L_x_12172:
[----:B0-----:R-:W-:-:S05]  /*17200*/  VIADD R2, R28, 0x6000 ;  /* 0x000060001c027836 */ /* 0x001fca0000000000 */
        /* <DEDUP_REMOVED lines=18> */
.L_x_12173:
        /* <DEDUP_REMOVED lines=31> */
.L_x_12174:
        /* <DEDUP_REMOVED lines=22> */
.L_x_12285:
[----:B-1----:R-:W-:Y:S02]  /*17680*/  ISETP.NE.AND P0, PT, R14, RZ, PT ;  /* 0x000000ff0e00720c */ /* 0x002fe40003f05270 */
[----:B------:R-:W-:-:S11]  /*17690*/  PLOP3.LUT P6, PT, PT, PT, PT, 0x8, 0x0 ;  /* 0x000000000000781c */ /* 0x000fd60003fce170 */
[----:B------:R-:W-:Y:S05]  /*176a0*/  @P0 BRA `(.L_x_12176) ;  /* 0x0000000400880947 */ /* 0x000fea0003800000 */
[----:B------:R-:W-:-:S03]  /*176b0*/  UMOV UR4, 0xffffffff ;  /* 0xffffffff00047882 */ /* 0x000fc60000000000 */
[----:B------:R-:W-:Y:S05]  /*176c0*/  BRA.DIV UR4, `(.L_x_12177) ;  /* 0x0000003604b07947 */ /* 0x000fea000b800000 */
[----:B------:R-:W-:-:S13]  /*176d0*/  ELECT P6, URZ, PT ;  /* 0x00000000003f782f */ /* 0x000fda00038c0000 */
.L_x_12288:
[----:B------:R-:W-:Y:S05]  /*176e0*/  @!P6 BRA `(.L_x_12178) ;  /* 0x000000040030e947 */ /* 0x000fea0003800000 */
[----:B0-----:R-:W2:Y:S01]  /*176f0*/  LDL R3, [R1+0x10] ;  /* 0x0000100001037983 */ /* 0x001ea20000100800 */
[----:B------:R-:W-:-:S04]  /*17700*/  ISETP.NE.U32.AND P0, PT, R4, RZ, PT ;  /* 0x000000ff0400720c */ /* 0x000fc80003f05070 */
[----:B------:R-:W-:Y:S02]  /*17710*/  ISETP.NE.AND.EX P0, PT, R5, RZ, PT, P0 ;  /* 0x000000ff0500720c */ /* 0x000fe40003f05300 */
[----:B--2---:R-:W-:-:S11]  /*17720*/  IADD3 R8, R3, -0x1, RZ ;  /* 0xffffffff03087810 */ /* 0x004fd60007ffe0ff */
        /* <DEDUP_REMOVED lines=18> */
.L_x_12179:
[----:B0-----:R-:W-:Y:S01]  /*17850*/  IMAD R5, R24, 0x8, R28 ;  /* 0x0000000818057824 */ /* 0x001fe200078e021c */
[----:B------:R-:W-:Y:S01]  /*17860*/  SHF.L.U32 R4, R26, 0x1f, RZ ;  /* 0x0000001f1a047819 */ /* 0x000fe200000006ff */
[----:B------:R-:W0:Y:S03]  /*17870*/  S2R R3, SR_TID.X ;  /* 0x0000000000037919 */ /* 0x000e260000002100 */
[----:B------:R-:W1:Y:S01]  /*17880*/  SYNCS.PHASECHK.TRANS64.TRYWAIT P2, [R5+URZ+0x13280], R4 ;  /* 0x01328004050075a7 */ /* 0x000e62000804017f */
[----:B0-----:R-:W-:-:S04]  /*17890*/  LOP3.LUT R3, R3, 0x7f, RZ, 0xc0, !PT ;  /* 0x0000007f03037812 */ /* 0x001fc800078ec0ff */
[----:B------:R-:W-:Y:S01]  /*178a0*/  ISETP.NE.AND P0, PT, R3, RZ, PT ;  /* 0x000000ff0300720c */ /* 0x000fe20003f05270 */
[----:B-1----:R-:W-:-:S12]  /*178b0*/  @!P2 BRA `(.L_x_12180) ;  /* 0x000000340054a947 */ /* 0x002fd80003800000 */
.L_x_12289:
        /* <DEDUP_REMOVED lines=8> */
.L_x_12181:
[----:B------:R-:W-:Y:S01]  /*17940*/  IMAD R3, R24, 0x2800, R28 ;  /* 0x0000280018037824 */ /* 0x000fe200078e021c */
[----:B------:R-:W-:Y:S01]  /*17950*/  R2UR UR9, R5 ;  /* 0x00000000050972ca */ /* 0x000fe200000e0000 */
[----:B------:R-:W-:Y:S01]  /*17960*/  IMAD R8, R8, 0xa0, R29 ;  /* 0x000000a008087824 */ /* 0x000fe200078e021d */
[----:B------:R-:W-:Y:S01]  /*17970*/  R2UR UR12, R0 ;  /* 0x00000000000c72ca */ /* 0x000fe200000e0000 */
[----:B------:R-:W-:Y:S01]  /*17980*/  UIADD3 UR4, UP0, UR38, 0x470, URZ ;  /* 0x0000047026047890 */ /* 0x000fe2000ff1e03f */
[----:B------:R-:W-:Y:S01]  /*17990*/  R2UR UR8, R3 ;  /* 0x00000000030872ca */ /* 0x000fe200000e0000 */
[----:B------:R-:W-:Y:S01]  /*179a0*/  UMOV UR6, 0x0 ;  /* 0x0000000000067882 */ /* 0x000fe20000000000 */
[----:B-----5:R-:W-:Y:S01]  /*179b0*/  R2UR UR13, R2 ;  /* 0x00000000020d72ca */ /* 0x020fe200000e0000 */
[----:B------:R-:W-:Y:S01]  /*179c0*/  UIADD3.X UR5, URZ, UR39, URZ, UP0, !UPT ;  /* 0x000000273f057290 */ /* 0x000fe200087fe43f */
[----:B------:R-:W-:Y:S01]  /*179d0*/  R2UR UR11, R8 ;  /* 0x00000000080b72ca */ /* 0x000fe200000e0000 */
[----:B------:R-:W-:Y:S01]  /*179e0*/  UMOV UR7, 0x14f00000 ;  /* 0x14f0000000077882 */ /* 0x000fe20000000000 */
[----:B------:R-:W-:-:S03]  /*179f0*/  UMOV UR10, URZ ;  /* 0x0000003f000a7c82 */ /* 0x000fc60008000000 */
[----:B------:R-:W-:-:S04]  /*17a00*/  UIADD3 UR9, UR9, 0x13270, URZ ;  /* 0x0001327009097890 */ /* 0x000fc8000fffe03f */
[----:B------:R-:W-:-:S09]  /*17a10*/  UIADD3 UR8, UR8, 0x6000, URZ ;  /* 0x0000600008087890 */ /* 0x000fd2000fffe03f */
[----:B------:R1:W-:Y:S01]  /*17a20*/  UTMALDG.4D [UR8], [UR4], desc[UR6] ;  /* 0x00000608040075b4 */ /* 0x0003e20008019000 */
[----:B------:R-:W2:Y:S02]  /*17a30*/  SYNCS.PHASECHK.TRANS64.TRYWAIT P2, [R5+URZ+0x13240], R4 ;  /* 0x01324004050075a7 */ /* 0x000ea4000804017f */
[----:B-12---:R-:W-:Y:S05]  /*17a40*/  @!P2 BRA `(.L_x_12182) ;  /* 0x000000340004a947 */ /* 0x006fea0003800000 */
.L_x_12290:
        /* <DEDUP_REMOVED lines=8> */
.L_x_12183:
        /* <DEDUP_REMOVED lines=14> */
.L_x_12178:
        /* <DEDUP_REMOVED lines=13> */
[----:B0-----:R-:W-:Y:S01]  /*17c80*/  @P0 IMAD.MOV.U32 R3, RZ, RZ, 0x3000 ;  /* 0x00003000ff030424 */ /* 0x001fe200078e00ff */
[----:B------:R-:W-:-:S03]  /*17c90*/  UIADD3 UR9, UR9, 0x13200, URZ ;  /* 0x0001320009097890 */ /* 0x000fc6000fffe03f */
[----:B------:R2:W-:Y:S06]  /*17ca0*/  @P0 SYNCS.ARRIVE.TRANS64 RZ, [R28+URZ+0x13200], R3 ;  /* 0x013200031cff09a7 */ /* 0x0005ec000800003f */
[----:B------:R2:W-:Y:S01]  /*17cb0*/  UTMALDG.4D [UR8], [UR4], desc[UR6] ;  /* 0x00000608040075b4 */ /* 0x0005e20008019000 */
[----:B------:R-:W-:Y:S02]  /*17cc0*/  NOP ;  /* 0x0000000000007918 */ /* 0x000fe40000000000 */
.L_x_12176:
[----:B-1----:R-:W3:Y:S04]  /*17cd0*/  LDL.LU R5, [R1+0x1c] ;  /* 0x00001c0001057983 */ /* 0x002ee80000300800 */
[----:B------:R-:W4:Y:S01]  /*17ce0*/  LDL R4, [R1+0x10] ;  /* 0x0000100001047983 */ /* 0x000f220000100800 */
[----:B------:R-:W-:Y:S01]  /*17cf0*/  BSSY B0, `(.L_x_12184) ;  /* 0x000000a000007945 */ /* 0x000fe20003800000 */
[----:B---3--:R-:W-:Y:S01]  /*17d00*/  VIADD R5, R5, 0x1 ;  /* 0x0000000105057836 */ /* 0x008fe20000000000 */
[----:B----4-:R-:W-:-:S04]  /*17d10*/  ISETP.GE.AND P2, PT, R4, 0x2, PT ;  /* 0x000000020400780c */ /* 0x010fc80003f46270 */
[----:B------:R1:W-:Y:S01]  /*17d20*/  STL [R1+0x1c], R5 ;  /* 0x00001c0501007387 */ /* 0x0003e20000100800 */
[----:B0-2---:R-:W-:-:S04]  /*17d30*/  LEA.HI R3, R5, R5, RZ, 0x1 ;  /* 0x0000000505037211 */ /* 0x005fc800078f08ff */
[----:B------:R-:W-:-:S04]  /*17d40*/  LOP3.LUT R3, R3, 0xfffffffe, RZ, 0xc0, !PT ;  /* 0xfffffffe03037812 */ /* 0x000fc800078ec0ff */
[----:B------:R-:W-:-:S04]  /*17d50*/  IADD3 R3, R5, -R3, RZ ;  /* 0x8000000305037210 */ /* 0x000fc80007ffe0ff */
[----:B------:R-:W-:-:S04]  /*17d60*/  SHF.L.U32 R3, R3, 0x1f, RZ ;  /* 0x0000001f03037819 */ /* 0x000fc800000006ff */
[----:B------:R-:W0:Y:S02]  /*17d70*/  SYNCS.PHASECHK.TRANS64.TRYWAIT P0, [R28+URZ+0x13220], R3 ;  /* 0x013220031c0075a7 */ /* 0x000e24000800017f */
[----:B01----:R-:W-:Y:S05]  /*17d80*/  @!P0 BRA `(.L_x_12185) ;  /* 0x0000003000488947 */ /* 0x003fea0003800000 */
.L_x_12291:
[----:B------:R-:W-:Y:S05]  /*17d90*/  BSYNC B0 ;  /* 0x0000000000007941 */ /* 0x000fea0003800000 */
.L_x_12184:
[----:B------:R-:W-:Y:S05]  /*17da0*/  @!P2 BRA `(.L_x_12186) ;  /* 0x0000000c0028a947 */ /* 0x000fea0003800000 */
[----:B------:R-:W2:Y:S01]  /*17db0*/  LDL.LU R4, [R1+0x10] ;  /* 0x0000100001047983 */ /* 0x000ea20000300800 */
[----:B------:R-:W-:Y:S02]  /*17dc0*/  IMAD.MOV.U32 R6, RZ, RZ, R24 ;  /* 0x000000ffff067224 */ /* 0x000fe400078e0018 */
[----:B------:R-:W-:Y:S02]  /*17dd0*/  IMAD.MOV.U32 R7, RZ, RZ, R26 ;  /* 0x000000ffff077224 */ /* 0x000fe400078e001a */
[----:B--2---:R-:W-:-:S07]  /*17de0*/  VIADD R12, R4, 0xfffffffe ;  /* 0xfffffffe040c7836 */ /* 0x004fce0000000000 */
.L_x_12206:
        /* <DEDUP_REMOVED lines=30> */
.L_x_12189:
[----:B-1----:R-:W-:Y:S01]  /*17fd0*/  LEA R5, R24, R28, 0x3 ;  /* 0x0000001c18057211 */ /* 0x002fe200078e18ff */
[----:B0-----:R-:W0:Y:S01]  /*17fe0*/  S2R R3, SR_TID.X ;  /* 0x0000000000037919 */ /* 0x001e220000002100 */
[----:B------:R-:W-:Y:S01]  /*17ff0*/  SHF.L.U32 R4, R26, 0x1f, RZ ;  /* 0x0000001f1a047819 */ /* 0x000fe200000006ff */
[----:B------:R-:W-:Y:S03]  /*18000*/  BSSY B1, `(.L_x_12190) ;  /* 0x0000005000017945 */ /* 0x000fe60003800000 */
[----:B------:R-:W1:Y:S01]  /*18010*/  SYNCS.PHASECHK.TRANS64.TRYWAIT P0, [R5+URZ+0x13280], R4 ;  /* 0x01328004050075a7 */ /* 0x000e62000800017f */
[----:B0-----:R-:W-:-:S04]  /*18020*/  LOP3.LUT R3, R3, 0x7f, RZ, 0xc0, !PT ;  /* 0x0000007f03037812 */ /* 0x001fc800078ec0ff */
[----:B------:R-:W-:Y:S01]  /*18030*/  ISETP.NE.AND P2, PT, R3, RZ, PT ;  /* 0x000000ff0300720c */ /* 0x000fe20003f45270 */
[----:B-1----:R-:W-:-:S12]  /*18040*/  @!P0 BRA `(.L_x_12191) ;  /* 0x0000002c00ac8947 */ /* 0x002fd80003800000 */
.L_x_12292:
[----:B------:R-:W-:Y:S05]  /*18050*/  BSYNC B1 ;  /* 0x0000000000017941 */ /* 0x000fea0003800000 */
.L_x_12190:
        /* <DEDUP_REMOVED lines=9> */
.L_x_12193:
[----:B------:R-:W-:Y:S05]  /*180f0*/  BSYNC B1 ;  /* 0x0000000000017941 */ /* 0x000fea0003800000 */
.L_x_12192:
        /* <DEDUP_REMOVED lines=11> */
.L_x_12194:
        /* <DEDUP_REMOVED lines=13> */
.L_x_12293:
[----:B------:R-:W-:Y:S05]  /*18280*/  BSYNC B1 ;  /* 0x0000000000017941 */ /* 0x000fea0003800000 */
.L_x_12195:
        /* <DEDUP_REMOVED lines=11> */
.L_x_12198:
[----:B------:R-:W-:Y:S05]  /*18340*/  BSYNC B1 ;  /* 0x0000000000017941 */ /* 0x000fea0003800000 */
.L_x_12197:
        /* <DEDUP_REMOVED lines=8> */
.L_x_12199:
        /* <DEDUP_REMOVED lines=10> */
.L_x_12188:
[----:B------:R-:W-:Y:S05]  /*18470*/  BSYNC B0 ;  /* 0x0000000000007941 */ /* 0x000fea0003800000 */
.L_x_12187:
[----:B------:R-:W2:Y:S02]  /*18480*/  LDL R4, [R1+0x2c] ;  /* 0x00002c0001047983 */ /* 0x000ea40000100800 */
[----:B--2---:R-:W-:-:S13]  /*18490*/  ISETP.NE.AND P0, PT, R4, 0x3, PT ;  /* 0x000000030400780c */ /* 0x004fda0003f05270 */
[----:B------:R-:W-:Y:S05]  /*184a0*/  @!P0 BRA `(.L_x_12200) ;  /* 0x0000000000048947 */ /* 0x000fea0003800000 */
[----:B------:R-:W-:Y:S01]  /*184b0*/  BPT.TRAP 0x1 ;  /* 0x000000040000795c */ /* 0x000fe20000300000 */
.L_x_12200:
[----:B0-----:R-:W2:Y:S01]  /*184c0*/  LDL R3, [R1+0x14] ;  /* 0x0000140001037983 */ /* 0x001ea20000100800 */
[----:B------:R-:W-:Y:S01]  /*184d0*/  LOP3.LUT R4, R7, 0x1, RZ, 0x3c, !PT ;  /* 0x0000000107047812 */ /* 0x000fe200078e3cff */
[----:B------:R-:W-:Y:S01]  /*184e0*/  IMAD R13, R6, 0x8, R28 ;  /* 0x00000008060d7824 */ /* 0x000fe200078e021c */
[----:B------:R-:W-:Y:S02]  /*184f0*/  BSSY B0, `(.L_x_12201) ;  /* 0x0000005000007945 */ /* 0x000fe40003800000 */
[----:B------:R-:W-:-:S04]  /*18500*/  SHF.L.U32 R4, R4, 0x1f, RZ ;  /* 0x0000001f04047819 */ /* 0x000fc800000006ff */
[----:B------:R-:W0:Y:S01]  /*18510*/  SYNCS.PHASECHK.TRANS64.TRYWAIT P2, [R13+URZ+0x13270], R4 ;  /* 0x013270040d0075a7 */ /* 0x000e22000804017f */
[----:B--2---:R-:W-:Y:S01]  /*18520*/  ISETP.NE.AND P0, PT, R3, 0x3, PT ;  /* 0x000000030300780c */ /* 0x004fe20003f05270 */
[----:B0-----:R-:W-:-:S12]  /*18530*/  @!P2 BRA `(.L_x_12202) ;  /* 0x000000280098a947 */ /* 0x001fd80003800000 */
.L_x_12294:
[----:B------:R-:W-:Y:S05]  /*18540*/  BSYNC B0 ;  /* 0x0000000000007941 */ /* 0x000fea0003800000 */
.L_x_12201:
[----:B------:R-:W-:Y:S05]  /*18550*/  @!P0 BRA `(.L_x_12203) ;  /* 0x0000000000048947 */ /* 0x000fea0003800000 */
[----:B------:R-:W-:Y:S01]  /*18560*/  BPT.TRAP 0x1 ;  /* 0x000000040000795c */ /* 0x000fe20000300000 */
.L_x_12203:
[----:B0-----:R-:W-:Y:S01]  /*18570*/  SHF.L.U32 R4, R7, 0x1f, RZ ;  /* 0x0000001f07047819 */ /* 0x001fe200000006ff */
[----:B------:R-:W-:-:S03]  /*18580*/  IMAD R3, R6, 0x2800, RZ ;  /* 0x0000280006037824 */ /* 0x000fc600078e02ff */
[----:B------:R-:W0:Y:S02]  /*18590*/  SYNCS.PHASECHK.TRANS64.TRYWAIT P2, [R13+URZ+0x13260], R4 ;  /* 0x013260040d0075a7 */ /* 0x000e24000804017f */
[----:B0-----:R-:W-:Y:S05]  /*185a0*/  @!P2 BRA `(.L_x_12204) ;  /* 0x000000280090a947 */ /* 0x001fea0003800000 */
.L_x_12295:
[----:B------:R-:W-:Y:S01]  /*185b0*/  LOP3.LUT R5, R3, R23, RZ, 0xfc, !PT ;  /* 0x0000001703057212 */ /* 0x000fe200078efcff */
[----:B------:R-:W-:Y:S05]  /*185c0*/  WARPSYNC.ALL ;  /* 0x0000000000007948 */ /* 0x000fea0003800000 */
[C---:B------:R-:W-:Y:S02]  /*185d0*/  IMAD.IADD R6, R28.reuse, 0x1, R5 ;  /* 0x000000011c067824 */ /* 0x040fe400078e0205 */
[----:B------:R-:W-:-:S04]  /*185e0*/  VIADD R14, R28, 0x1000 ;  /* 0x000010001c0e7836 */ /* 0x000fc80000000000 */
[----:B0-----:R-:W0:Y:S02]  /*185f0*/  LDSM.16.MT88.4 R4, [R6+0x6000] ;  /* 0x006000000604783b */ /* 0x001e240000004200 */
        /* <DEDUP_REMOVED lines=36> */
[-C--:B------:R-:W-:Y:S02]  /*18840*/  LOP3.LUT R4, R10, R22.reuse, RZ, 0xfc, !PT ;  /* 0x000000160a047212 */ /* 0x080fe400078efcff */
[C---:B------:R-:W-:Y:S02]  /*18850*/  LOP3.LUT R5, R3.reuse, R23, RZ, 0xfc, !PT ;  /* 0x0000001703057212 */ /* 0x040fe400078efcff */
[--C-:B------:R-:W-:Y:S01]  /*18860*/  PRMT R10, R6, 0x6420, R7.reuse ;  /* 0x00006420060a7816 */ /* 0x100fe20000000007 */
[----:B------:R-:W-:Y:S01]  /*18870*/  IMAD.IADD R4, R14, 0x1, R4 ;  /* 0x000000010e047824 */ /* 0x000fe200078e0204 */
        /* <DEDUP_REMOVED lines=19> */
.L_x_12205:
        /* <DEDUP_REMOVED lines=10> */
.L_x_12186:
[----:B01----:R-:W2:Y:S01]  /*18a50*/  LDL R3, [R1+0x2c] ;  /* 0x00002c0001037983 */ /* 0x003ea20000100800 */
[----:B------:R-:W-:Y:S01]  /*18a60*/  BSSY B0, `(.L_x_12207) ;  /* 0x000000f000007945 */ /* 0x000fe20003800000 */
[----:B--2---:R-:W-:-:S03]  /*18a70*/  ISETP.NE.AND P2, PT, R3, 0x3, PT ;  /* 0x000000030300780c */ /* 0x004fc60003f45270 */
[----:B------:R-:W-:Y:S10]  /*18a80*/  @P1 BRA `(.L_x_12208) ;  /* 0x0000000000301947 */ /* 0x000ff40003800000 */
        /* <DEDUP_REMOVED lines=11> */
[----:B0-----:R-:W-:-:S07]  /*18b40*/  IADD3 R16, R0, UR36, R7 ;  /* 0x0000002400107c10 */ /* 0x001fce000fffe007 */
.L_x_12208:
[----:B------:R-:W-:Y:S05]  /*18b50*/  BSYNC B0 ;  /* 0x0000000000007941 */ /* 0x000fea0003800000 */
.L_x_12207:
[----:B------:R-:W-:Y:S05]  /*18b60*/  @!P2 BRA `(.L_x_12209) ;  /* 0x000000000004a947 */ /* 0x000fea0003800000 */
[----:B------:R-:W-:Y:S01]  /*18b70*/  BPT.TRAP 0x1 ;  /* 0x000000040000795c */ /* 0x000fe20000300000 */
.L_x_12209:
        /* <DEDUP_REMOVED lines=8> */
.L_x_12296:
[----:B------:R-:W-:Y:S05]  /*18c00*/  BSYNC B0 ;  /* 0x0000000000007941 */ /* 0x000fea0003800000 */
.L_x_12210:
[----:B------:R-:W-:Y:S05]  /*18c10*/  @!P2 BRA `(.L_x_12212) ;  /* 0x000000000004a947 */ /* 0x000fea0003800000 */
[----:B------:R-:W-:Y:S01]  /*18c20*/  BPT.TRAP 0x1 ;  /* 0x000000040000795c */ /* 0x000fe20000300000 */
.L_x_12212:
[----:B0-----:R-:W-:-:S04]  /*18c30*/  SHF.L.U32 R3, R26, 0x1f, RZ ;  /* 0x0000001f1a037819 */ /* 0x001fc800000006ff */
[----:B------:R-:W0:Y:S02]  /*18c40*/  SYNCS.PHASECHK.TRANS64.TRYWAIT P0, [R0+URZ+0x13260], R3 ;  /* 0x01326003000075a7 */ /* 0x000e24000800017f */
[----:B0-----:R-:W-:Y:S05]  /*18c50*/  @!P0 BRA `(.L_x_12213) ;  /* 0x00000024000c8947 */ /* 0x001fea0003800000 */
.L_x_12297:
[----:B------:R-:W-:Y:S01]  /*18c60*/  IMAD R2, R24, 0x2800, RZ ;  /* 0x0000280018027824 */ /* 0x000fe200078e02ff */
[----:B------:R-:W-:Y:S05]  /*18c70*/  WARPSYNC.ALL ;  /* 0x0000000000007948 */ /* 0x000fea0003800000 */
[C---:B0-----:R-:W-:Y:S01]  /*18c80*/  LOP3.LUT R3, R2.reuse, R23, RZ, 0xfc, !PT ;  /* 0x0000001702037212 */ /* 0x041fe200078efcff */
[----:B------:R-:W-:Y:S02]  /*18c90*/  VIADD R12, R2, 0x800 ;  /* 0x00000800020c7836 */ /* 0x000fe40000000000 */
[C---:B------:R-:W-:Y:S02]  /*18ca0*/  VIADD R13, R28.reuse, 0x1000 ;  /* 0x000010001c0d7836 */ /* 0x040fe40000000000 */
[----:B------:R-:W-:Y:S01]  /*18cb0*/  IMAD.IADD R4, R28, 0x1, R3 ;  /* 0x000000011c047824 */ /* 0x000fe200078e0203 */
[----:B------:R-:W-:-:S05]  /*18cc0*/  LOP3.LUT R3, R2, R22, RZ, 0xfc, !PT ;  /* 0x0000001602037212 */ /* 0x000fca00078efcff */
[----:B------:R-:W0:Y:S01]  /*18cd0*/  LDSM.16.MT88.4 R4, [R4+0x6000] ;  /* 0x006000000404783b */ /* 0x000e220000004200 */
        /* <DEDUP_REMOVED lines=8> */
[----:B------:R0:W-:Y:S01]  /*18d60*/  STSM.16.M88.4 [R3], R8 ;  /* 0x0000000803007844 */ /* 0x0001e20000000200 */
[----:B------:R-:W-:-:S03]  /*18d70*/  IADD3 R12, R13, R12, RZ ;  /* 0x0000000c0d0c7210 */ /* 0x000fc60007ffe0ff */
[----:B------:R-:W1:Y:S01]  /*18d80*/  LDSM.16.MT88.4 R4, [R6+0x6000] ;  /* 0x006000000604783b */ /* 0x000e620000004200 */
[----:B0-----:R-:W-:Y:S01]  /*18d90*/  VIADD R3, R2, 0x1000 ;  /* 0x0000100002037836 */ /* 0x001fe20000000000 */
[C-C-:B-1----:R-:W-:Y:S02]  /*18da0*/  PRMT R8, R4.reuse, 0x6420, R5.reuse ;  /* 0x0000642004087816 */ /* 0x142fe40000000005 */
[----:B------:R-:W-:Y:S02]  /*18db0*/  PRMT R9, R4, 0x7531, R5 ;  /* 0x0000753104097816 */ /* 0x000fe40000000005 */
[C---:B------:R-:W-:Y:S02]  /*18dc0*/  LOP3.LUT R5, R3.reuse, R23, RZ, 0xfc, !PT ;  /* 0x0000001703057212 */ /* 0x040fe400078efcff */
        /* <DEDUP_REMOVED lines=19> */
[C---:B0-----:R-:W-:Y:S02]  /*18f00*/  LOP3.LUT R3, R2.reuse, R23, RZ, 0xfc, !PT ;  /* 0x0000001702037212 */ /* 0x041fe400078efcff */
[----:B------:R-:W-:-:S03]  /*18f10*/  LOP3.LUT R2, R2, R22, RZ, 0xfc, !PT ;  /* 0x0000001602027212 */ /* 0x000fc600078efcff */
[----:B------:R-:W-:Y:S01]  /*18f20*/  IMAD.IADD R3, R28, 0x1, R3 ;  /* 0x000000011c037824 */ /* 0x000fe200078e0203 */
[----:B------:R-:W-:Y:S02]  /*18f30*/  IADD3 R2, R13, R2, RZ ;  /* 0x000000020d027210 */ /* 0x000fe40007ffe0ff */
[C-C-:B-1----:R-:W-:Y:S02]  /*18f40*/  PRMT R8, R4.reuse, 0x6420, R5.reuse ;  /* 0x0000642004087816 */ /* 0x142fe40000000005 */
[----:B------:R-:W-:Y:S02]  /*18f50*/  PRMT R9, R4, 0x7531, R5 ;  /* 0x0000753104097816 */ /* 0x000fe40000000005 */
[C-C-:B------:R-:W-:Y:S02]  /*18f60*/  PRMT R10, R6.reuse, 0x6420, R7.reuse ;  /* 0x00006420060a7816 */ /* 0x140fe40000000007 */
[----:B------:R-:W-:-:S05]  /*18f70*/  PRMT R11, R6, 0x7531, R7 ;  /* 0x00007531060b7816 */ /* 0x000fca0000000007 */
[----:B------:R-:W-:Y:S04]  /*18f80*/  STSM.16.M88.4 [R12], R8 ;  /* 0x000000080c007844 */ /* 0x000fe80000000200 */
        /* <DEDUP_REMOVED lines=14> */
.L_x_12214:
        /* <DEDUP_REMOVED lines=10> */
.L_x_12169:
[----:B------:R-:W-:Y:S05]  /*19110*/  BSYNC B6 ;  /* 0x0000000000067941 */ /* 0x000fea0003800000 */
.L_x_12167:
[----:B-1----:R-:W2:Y:S02]  /*19120*/  LDL R0, [R1] ;  /* 0x0000000001007983 */ /* 0x002ea40000100800 */
[----:B--2---:R-:W-:-:S13]  /*19130*/  LOP3.LUT P0, RZ, R0, 0x2, RZ, 0xc0, !PT ;  /* 0x0000000200ff7812 */ /* 0x004fda000780c0ff */
[----:B------:R-:W-:Y:S05]  /*19140*/  @!P0 BRA `(.L_x_12215) ;  /* 0x0000000000208947 */ /* 0x000fea0003800000 */
[----:B------:R-:W-:Y:S05]  /*19150*/  WARPSYNC.ALL ;  /* 0x0000000000007948 */ /* 0x000fea0003800000 */
[----:B------:R-:W0:Y:S08]  /*19160*/  S2UR UR5, SR_CgaCtaId ;  /* 0x00000000000579c3 */ /* 0x000e300000008800 */
[----:B------:R-:W-:Y:S06]  /*19170*/  BAR.SYNC.DEFER_BLOCKING 0x5, 0x200 ;  /* 0x0148000000007b1d */ /* 0x000fec0000010000 */
[----:B------:R-:W-:-:S02]  /*19180*/  UMOV UR4, 0x400 ;  /* 0x0000040000047882 */ /* 0x000fc40000000000 */
[----:B0-----:R-:W-:-:S09]  /*19190*/  ULEA UR4, UR5, UR4, 0x18 ;  /* 0x0000000405047291 */ /* 0x001fd2000f8ec03f */
[----:B------:R-:W1:Y:S01]  /*191a0*/  LDS.128 R16, [UR4+0x132d0] ;  /* 0x0132d004ff107984 */ /* 0x000e620008000c00 */
[----:B------:R-:W-:Y:S06]  /*191b0*/  BAR.ARV 0x4, 0x200 ;  /* 0x0108000000007b1d */ /* 0x000fec0000002000 */
[----:B------:R-:W-:Y:S05]  /*191c0*/  BRA `(.L_x_12216) ;  /* 0x0000000800cc7947 */ /* 0x000fea0003800000 */
.L_x_12215:
        /* <DEDUP_REMOVED lines=36> */
.L_x_12307:
[----:B------:R-:W-:Y:S02]  /*19410*/  ULDC UR4, c[0x0][0xc10] ;  /* 0x0003040000047ab9 */ /* 0x000fe40000000800 */
[----:B------:R-:W-:-:S04]  /*19420*/  IMAD.U32 R4, RZ, RZ, UR4 ;  /* 0x00000004ff047e24 */ /* 0x000fc8000f8e00ff */
[----:B-1----:R-:W-:-:S04]  /*19430*/  IMAD R14, R14, R4, RZ ;  /* 0x000000040e0e7224 */ /* 0x002fc800078e02ff */
[----:B------:R-:W-:-:S05]  /*19440*/  IMAD.IADD R5, R5, 0x1, R14 ;  /* 0x0000000105057824 */ /* 0x000fca00078e020e */
[----:B------:R-:W-:-:S13]  /*19450*/  ISETP.GT.AND P6, PT, R5, R0, PT ;  /* 0x000000000500720c */ /* 0x000fda0003fc4270 */
[----:B------:R-:W-:Y:S05]  /*19460*/  @P6 BRA `(.L_x_12218) ;  /* 0x00000000009c6947 */ /* 0x000fea0003800000 */
.L_x_12223:
        /* <DEDUP_REMOVED lines=14> */
.L_x_12221:
[----:B------:R-:W-:Y:S05]  /*19550*/  BSYNC B0 ;  /* 0x0000000000007941 */ /* 0x000fea0003800000 */
.L_x_12220:
        /* <DEDUP_REMOVED lines=18> */
.L_x_12315:
[----:B------:R-:W-:Y:S02]  /*19680*/  ULDC UR4, c[0x0][0xc10] ;  /* 0x0003040000047ab9 */ /* 0x000fe40000000800 */
[----:B------:R-:W-:-:S04]  /*19690*/  IMAD.U32 R4, RZ, RZ, UR4 ;  /* 0x00000004ff047e24 */ /* 0x000fc8000f8e00ff */
[----:B-1----:R-:W-:-:S04]  /*196a0*/  IMAD R14, R14, R4, RZ ;  /* 0x000000040e0e7224 */ /* 0x002fc800078e02ff */
[----:B------:R-:W-:-:S05]  /*196b0*/  IMAD.IADD R5, R14, 0x1, R5 ;  /* 0x000000010e057824 */ /* 0x000fca00078e0205 */
[----:B------:R-:W-:-:S13]  /*196c0*/  ISETP.GT.AND P6, PT, R5, R0, PT ;  /* 0x000000000500720c */ /* 0x000fda0003fc4270 */
[----:B------:R-:W-:Y:S05]  /*196d0*/  @!P6 BRA `(.L_x_12223) ;  /* 0xfffffffc0064e947 */ /* 0x000fea000383ffff */
.L_x_12218:
        /* <DEDUP_REMOVED lines=8> */
.L_x_12319:
[----:B------:R-:W-:Y:S01]  /*19760*/  ISETP.NE.AND P0, PT, R2, RZ, PT ;  /* 0x000000ff0200720c */ /* 0x000fe20003f05270 */
[----:B------:R-:W-:-:S12]  /*19770*/  IMAD.MOV.U32 R14, RZ, RZ, RZ ;  /* 0x000000ffff0e7224 */ /* 0x000fd800078e00ff */
[----:B------:R-:W-:Y:S05]  /*19780*/  @!P0 BRA `(.L_x_12225) ;  /* 0x0000000000108947 */ /* 0x000fea0003800000 */
[----:B------:R-:W-:Y:S01]  /*19790*/  UMOV UR4, 0xffffffff ;  /* 0xffffffff00047882 */ /* 0x000fe20000000000 */
[----:B------:R-:W-:Y:S02]  /*197a0*/  VIADD R12, R6, 0xffffffff ;  /* 0xffffffff060c7836 */ /* 0x000fe40000000000 */
[----:B------:R-:W-:Y:S05]  /*197b0*/  BRA.DIV UR4, `(.L_x_12226) ;  /* 0x0000002204707947 */ /* 0x000fea000b800000 */
[----:B------:R3:W4:Y:S02]  /*197c0*/  SHFL.IDX PT, R14, R3, R12, 0x1f ;  /* 0x00001f0c030e7589 */ /* 0x00072400000e0000 */
.L_x_12225:
        /* <DEDUP_REMOVED lines=11> */
[----:B0-----:R-:W-:-:S02]  /*19880*/  IADD3 R9, R8, 0xffffffe, RZ ;  /* 0x0ffffffe08097810 */ /* 0x001fc40007ffe0ff */
[----:B------:R-:W-:-:S04]  /*19890*/  IABS R8, R5 ;  /* 0x0000000500087213 */ /* 0x000fc80000000000 */
        /* <DEDUP_REMOVED lines=19> */
[----:B------:R-:W-:-:S03]  /*199d0*/  IMAD.MOV R9, RZ, RZ, -R9 ;  /* 0x000000ffff097224 */ /* 0x000fc600078e0a09 */
[----:B------:R-:W-:Y:S01]  /*199e0*/  IADD3 R3, -R7, RZ, RZ ;  /* 0x000000ff07037210 */ /* 0x000fe20007ffe1ff */
        /* <DEDUP_REMOVED lines=24> */
[----:B------:R-:W-:-:S05]  /*19b70*/  @P0 VIADD R3, R3, 0x1 ;  /* 0x0000000103030836 */ /* 0x000fca0000000000 */
[----:B------:R-:W-:Y:S02]  /*19b80*/  @!P2 IADD3 R3, -R3, RZ, RZ ;  /* 0x000000ff0303a210 */ /* 0x000fe40007ffe1ff */
[----:B------:R-:W-:Y:S01]  /*19b90*/  @!P1 LOP3.LUT R3, RZ, R4, RZ, 0x33, !PT ;  /* 0x00000004ff039212 */ /* 0x000fe200078e33ff */
[----:B------:R-:W-:-:S04]  /*19ba0*/  IMAD.MOV R4, RZ, RZ, -R4 ;  /* 0x000000ffff047224 */ /* 0x000fc800078e0a04 */
[----:B------:R-:W-:Y:S01]  /*19bb0*/  IMAD R18, R3, R4, R0 ;  /* 0x0000000403127224 */ /* 0x000fe200078e0200 */
[----:B------:R-:W-:-:S05]  /*19bc0*/  LOP3.LUT R0, RZ, R3, RZ, 0x33, !PT ;  /* 0x00000003ff007212 */ /* 0x000fca00078e33ff */
[----:B------:R-:W-:Y:S01]  /*19bd0*/  IMAD.IADD R17, R17, 0x1, R0 ;  /* 0x0000000111117824 */ /* 0x000fe200078e0200 */
[----:B------:R-:W-:Y:S06]  /*19be0*/  BRA `(.L_x_12227) ;  /* 0x00000000001c7947 */ /* 0x000fec0003800000 */
.L_x_12219:
[----:B------:R-:W-:Y:S01]  /*19bf0*/  UMOV UR4, URZ ;  /* 0x0000003f00047c82 */ /* 0x000fe20008000000 */
[----:B------:R-:W-:Y:S01]  /*19c00*/  UMOV UR5, URZ ;  /* 0x0000003f00057c82 */ /* 0x000fe20008000000 */
[----:B------:R-:W-:Y:S01]  /*19c10*/  ULDC UR6, c[0x0][0xc14] ;  /* 0x0003050000067ab9 */ /* 0x000fe20000000800 */
[----:B------:R-:W-:Y:S02]  /*19c20*/  IMAD.MOV.U32 R16, RZ, RZ, R0 ;  /* 0x000000ffff107224 */ /* 0x000fe400078e0000 */
[----:B------:R-:W-:Y:S02]  /*19c30*/  IMAD.U32 R17, RZ, RZ, UR4 ;  /* 0x00000004ff117e24 */ /* 0x000fe4000f8e00ff */
[----:B------:R-:W-:Y:S02]  /*19c40*/  IMAD.U32 R18, RZ, RZ, UR5 ;  /* 0x00000005ff127e24 */ /* 0x000fe4000f8e00ff */
[----:B------:R-:W-:-:S07]  /*19c50*/  IMAD.U32 R19, RZ, RZ, UR6 ;  /* 0x00000006ff137e24 */ /* 0x000fce000f8e00ff */
.L_x_12227:
        /* <DEDUP_REMOVED lines=10> */
.L_x_12216:
[----:B------:R-:W-:Y:S02]  /*19d00*/  ULDC UR4, c[0x0][0xc14] ;  /* 0x0003050000047ab9 */ /* 0x000fe40000000800 */
[----:B-1----:R-:W-:-:S13]  /*19d10*/  ISETP.GE.AND P0, PT, R19, UR4, PT ;  /* 0x0000000413007c0c */ /* 0x002fda000bf06270 */
[----:B------:R-:W-:Y:S05]  /*19d20*/  @!P0 BRA `(.L_x_12228) ;  /* 0xffffffb800f08947 */ /* 0x000fea000383ffff */
[----:B------:R-:W-:Y:S05]  /*19d30*/  BSYNC B7 ;  /* 0x0000000000077941 */ /* 0x000fea0003800000 */
.L_x_12131:
[----:B0-2---:R-:W2:Y:S01]  /*19d40*/  LDL.LU R0, [R1+0x1c] ;  /* 0x00001c0001007983 */ /* 0x005ea20000300800 */
[----:B------:R-:W-:Y:S01]  /*19d50*/  BSSY B0, `(.L_x_12229) ;  /* 0x000000b000007945 */ /* 0x000fe20003800000 */
[----:B------:R-:W0:Y:S01]  /*19d60*/  S2R R5, SR_CgaCtaId ;  /* 0x0000000000057919 */ /* 0x000e220000008800 */
[----:B--2---:R-:W-:-:S05]  /*19d70*/  VIADD R0, R0, 0x1 ;  /* 0x0000000100007836 */ /* 0x004fca0000000000 */
[----:B------:R-:W-:-:S04]  /*19d80*/  LEA.HI R2, R0, R0, RZ, 0x1 ;  /* 0x0000000000027211 */ /* 0x000fc800078f08ff */
[----:B------:R-:W-:Y:S02]  /*19d90*/  LOP3.LUT R3, R2, 0xfffffffe, RZ, 0xc0, !PT ;  /* 0xfffffffe02037812 */ /* 0x000fe400078ec0ff */
[----:B------:R-:W-:Y:S02]  /*19da0*/  MOV R2, 0x400 ;  /* 0x0000040000027802 */ /* 0x000fe40000000f00 */
[----:B------:R-:W-:Y:S02]  /*19db0*/  IADD3 R0, R0, -R3, RZ ;  /* 0x8000000300007210 */ /* 0x000fe40007ffe0ff */
[----:B0-----:R-:W-:Y:S02]  /*19dc0*/  LEA R9, R5, R2, 0x18 ;  /* 0x0000000205097211 */ /* 0x001fe400078ec0ff */
[----:B------:R-:W-:-:S04]  /*19dd0*/  SHF.L.U32 R0, R0, 0x1f, RZ ;  /* 0x0000001f00007819 */ /* 0x000fc800000006ff */
[----:B------:R-:W0:Y:S02]  /*19de0*/  SYNCS.PHASECHK.TRANS64.TRYWAIT P0, [R9+URZ+0x13220], R0 ;  /* 0x01322000090075a7 */ /* 0x000e24000800017f */
[----:B0-----:R-:W-:Y:S05]  /*19df0*/  @!P0 BRA `(.L_x_12230) ;  /* 0x0000001c00048947 */ /* 0x001fea0003800000 */
.L_x_12322:
[----:B------:R-:W-:Y:S05]  /*19e00*/  BSYNC B0 ;  /* 0x0000000000007941 */ /* 0x000fea0003800000 */
.L_x_12229:
[----:B------:R-:W-:-:S03]  /*19e10*/  UMOV UR4, 0xffffffff ;  /* 0xffffffff00047882 */ /* 0x000fc60000000000 */
[----:B------:R-:W-:Y:S05]  /*19e20*/  BRA.DIV UR4, `(.L_x_12231) ;  /* 0x0000001e040c7947 */ /* 0x000fea000b800000 */
[----:B0-----:R-:W0:Y:S02]  /*19e30*/  S2R R0, SR_TID.X ;  /* 0x0000000000007919 */ /* 0x001e240000002100 */
[----:B0-----:R-:W-:-:S04]  /*19e40*/  SHF.R.U32.HI R0, RZ, 0x5, R0 ;  /* 0x00000005ff007819 */ /* 0x001fc80000011600 */
[----:B------:R-:W-:-:S05]  /*19e50*/  LOP3.LUT R0, R0, 0x3, RZ, 0xc0, !PT ;  /* 0x0000000300007812 */ /* 0x000fca00078ec0ff */
[----:B------:R0:W1:Y:S02]  /*19e60*/  SHFL.IDX PT, R14, R0, RZ, 0x1f ;  /* 0x00001fff000e7589 */ /* 0x00006400000e0000 */
.L_x_12325:
[----:B-1----:R-:W-:-:S13]  /*19e70*/  ISETP.NE.AND P0, PT, R14, RZ, PT ;  /* 0x000000ff0e00720c */ /* 0x002fda0003f05270 */
[----:B------:R-:W-:Y:S05]  /*19e80*/  @P0 BRA `(.L_x_11994) ;  /* 0x0000000000a40947 */ /* 0x000fea0003800000 */
[----:B------:R-:W-:-:S03]  /*19e90*/  UMOV UR4, 0xffffffff ;  /* 0xffffffff00047882 */ /* 0x000fc60000000000 */
[----:B------:R-:W-:Y:S05]  /*19ea0*/  BRA.DIV UR4, `(.L_x_12232) ;  /* 0x0000001e04207947 */ /* 0x000fea000b800000 */
[----:B------:R-:W-:-:S13]  /*19eb0*/  ELECT P6, URZ, PT ;  /* 0x00000000003f782f */ /* 0x000fda00038c0000 */
.L_x_12328:
[----:B------:R-:W-:Y:S05]  /*19ec0*/  @!P6 BRA `(.L_x_11994) ;  /* 0x000000000094e947 */ /* 0x000fea0003800000 */
[----:B0-----:R-:W2:Y:S02]  /*19ed0*/  LDL.LU R0, [R1+0x24] ;  /* 0x0000240001007983 */ /* 0x001ea40000300800 */
[----:B--2---:R-:W-:-:S04]  /*19ee0*/  LOP3.LUT R0, R0, 0x2, RZ, 0xfc, !PT ;  /* 0x0000000200007812 */ /* 0x004fc800078efcff */
[----:B------:R-:W-:-:S13]  /*19ef0*/  ISETP.NE.AND P0, PT, R0, 0x3, PT ;  /* 0x000000030000780c */ /* 0x000fda0003f05270 */
[----:B------:R-:W-:Y:S05]  /*19f00*/  @!P0 BRA `(.L_x_12233) ;  /* 0x0000000000048947 */ /* 0x000fea0003800000 */
[----:B------:R-:W-:Y:S01]  /*19f10*/  BPT.TRAP 0x1 ;  /* 0x000000040000795c */ /* 0x000fe20000300000 */
.L_x_12233:
        /* <DEDUP_REMOVED lines=12> */
.L_x_12329:
[----:B------:R-:W1:Y:S02]  /*19fe0*/  SYNCS.PHASECHK.TRANS64.TRYWAIT P1, [R3+URZ], R0 ;  /* 0x00000000030075a7 */ /* 0x000e64000802017f */
[----:B-1----:R-:W-:Y:S05]  /*19ff0*/  @!P1 BRA `(.L_x_12235) ;  /* 0x0000001c00009947 */ /* 0x002fea0003800000 */
.L_x_12330:
[----:B------:R-:W-:Y:S05]  /*1a000*/  @!P0 BRA `(.L_x_12236) ;  /* 0x0000000000048947 */ /* 0x000fea0003800000 */
[----:B------:R-:W-:Y:S01]  /*1a010*/  BPT.TRAP 0x1 ;  /* 0x000000040000795c */ /* 0x000fe20000300000 */
.L_x_12236:
[----:B-1----:R-:W-:-:S04]  /*1a020*/  IMAD R3, R24, 0x8, R9 ;  /* 0x0000000818037824 */ /* 0x002fc800078e0209 */
[----:B------:R-:W1:Y:S02]  /*1a030*/  SYNCS.PHASECHK.TRANS64.TRYWAIT P1, [R3+URZ+0x13260], R2 ;  /* 0x01326002030075a7 */ /* 0x000e64000802017f */
[----:B-1----:R-:W-:Y:S05]  /*1a040*/  @!P1 BRA `(.L_x_12237) ;  /* 0x0000001c00009947 */ /* 0x002fea0003800000 */
.L_x_12331:
[----:B------:R-:W-:Y:S05]  /*1a050*/  @!P0 BRA `(.L_x_12238) ;  /* 0x0000000000048947 */ /* 0x000fea0003800000 */
[----:B------:R-:W-:Y:S01]  /*1a060*/  BPT.TRAP 0x1 ;  /* 0x000000040000795c */ /* 0x000fe20000300000 */
.L_x_12238:
[----:B------:R-:W-:-:S04]  /*1a070*/  IMAD R5, R4, 0x8, R9 ;  /* 0x0000000804057824 */ /* 0x000fc800078e0209 */
[----:B------:R-:W2:Y:S02]  /*1a080*/  SYNCS.PHASECHK.TRANS64.TRYWAIT P1, [R5+URZ+0x13260], R0 ;  /* 0x01326000050075a7 */ /* 0x000ea4000802017f */
[----:B--2---:R-:W-:Y:S05]  /*1a090*/  @!P1 BRA `(.L_x_12239) ;  /* 0x0000001c00009947 */ /* 0x004fea0003800000 */
.L_x_12332:
[----:B------:R-:W-:Y:S05]  /*1a0a0*/  @!P0 BRA `(.L_x_12240) ;  /* 0x0000000000048947 */ /* 0x000fea0003800000 */
[----:B------:R-:W-:Y:S01]  /*1a0b0*/  BPT.TRAP 0x1 ;  /* 0x000000040000795c */ /* 0x000fe20000300000 */
.L_x_12240:
[----:B------:R-:W3:Y:S02]  /*1a0c0*/  SYNCS.PHASECHK.TRANS64.TRYWAIT P0, [R3+URZ+0x13280], R2 ;  /* 0x01328002030075a7 */ /* 0x000ee4000800017f */
[----:B---3--:R-:W-:Y:S05]  /*1a0d0*/  @!P0 BRA `(.L_x_12241) ;  /* 0x0000001c00048947 */ /* 0x008fea0003800000 */
.L_x_12242:
[----:B----4-:R4:W0:Y:S02]  /*1a0e0*/  SYNCS.PHASECHK.TRANS64.TRYWAIT P0, [R5+URZ+0x13280], R0 ;  /* 0x01328000050075a7 */ /* 0x010824000800017f */
[----:B0-----:R-:W-:Y:S05]  /*1a0f0*/  @!P0 NANOSLEEP.SYNCS 0x989680 ;  /* 0x009896800000895d */ /* 0x001fea0003900000 */
[----:B------:R-:W0:Y:S02]  /*1a100*/  @!P0 SYNCS.PHASECHK.TRANS64 P0, [R5+URZ+0x13280], R0 ;  /* 0x01328000050085a7 */ /* 0x000e24000800007f */
[----:B0-----:R-:W-:Y:S05]  /*1a110*/  @!P0 BRA `(.L_x_12242) ;  /* 0xfffffffc00f08947 */ /* 0x001fea000383ffff */
.L_x_11994:
[----:B------:R-:W-:Y:S05]  /*1a120*/  BSYNC B8 ;  /* 0x0000000000087941 */ /* 0x000fea0003800000 */
.L_x_11991:
[----:B------:R-:W-:Y:S05]  /*1a130*/  EXIT ;  /* 0x000000000000794d */ /* 0x000fea0003800000 */
.L_x_12010:
[----:B0-----:R0:W1:Y:S02]  /*1a140*/  SYNCS.PHASECHK.TRANS64.TRYWAIT P5, [R75+URZ+0x13290], R76 ;  /* 0x0132904c4b0075a7 */ /* 0x00106400080a017f */
[----:B-1----:R-:W-:Y:S05]  /*1a150*/  @!P5 NANOSLEEP.SYNCS 0x989680 ;  /* 0x009896800000d95d */ /* 0x002fea0003900000 */
[----:B------:R-:W1:Y:S02]  /*1a160*/  @!P5 SYNCS.PHASECHK.TRANS64 P5, [R75+URZ+0x13290], R76 ;  /* 0x0132904c4b00d5a7 */ /* 0x000e6400080a007f */
[----:B-1----:R-:W-:Y:S05]  /*1a170*/  @!P5 BRA `(.L_x_12010) ;  /* 0xfffffffc00f0d947 */ /* 0x002fea000383ffff */
[----:B------:R-:W-:Y:S05]  /*1a180*/  BRA `(.L_x_12243) ;  /* 0xfffffe84005c7947 */ /* 0x000fea000383ffff */
.L_x_12020:
[----:B0-----:R0:W1:Y:S02]  /*1a190*/  SYNCS.PHASECHK.TRANS64.TRYWAIT P5, [R75+URZ+0x13290], R76 ;  /* 0x0132904c4b0075a7 */ /* 0x00106400080a017f */
[----:B-1----:R-:W-:Y:S05]  /*1a1a0*/  @!P5 NANOSLEEP.SYNCS 0x989680 ;  /* 0x009896800000d95d */ /* 0x002fea0003900000 */
[----:B------:R-:W1:Y:S02]  /*1a1b0*/  @!P5 SYNCS.PHASECHK.TRANS64 P5, [R75+URZ+0x13290], R76 ;  /* 0x0132904c4b00d5a7 */ /* 0x000e6400080a007f */
[----:B-1----:R-:W-:Y:S05]  /*1a1c0*/  @!P5 BRA `(.L_x_12020) ;  /* 0xfffffffc00f0d947 */ /* 0x002fea000383ffff */
[----:B------:R-:W-:Y:S05]  /*1a1d0*/  BRA `(.L_x_12244) ;  /* 0xfffffe9400a07947 */ /* 0x000fea000383ffff */
.L_x_12025:
[----:B0-----:R0:W1:Y:S02]  /*1a1e0*/  SYNCS.PHASECHK.TRANS64.TRYWAIT P1, [R75+URZ+0x13290], R76 ;  /* 0x0132904c4b0075a7 */ /* 0x001064000802017f */
[----:B-1----:R-:W-:Y:S05]  /*1a1f0*/  @!P1 NANOSLEEP.SYNCS 0x989680 ;  /* 0x009896800000995d */ /* 0x002fea0003900000 */
[----:B------:R-:W1:Y:S02]  /*1a200*/  @!P1 SYNCS.PHASECHK.TRANS64 P1, [R75+URZ+0x13290], R76 ;  /* 0x0132904c4b0095a7 */ /* 0x000e64000802007f */
[----:B-1----:R-:W-:Y:S05]  /*1a210*/  @!P1 BRA `(.L_x_12025) ;  /* 0xfffffffc00f09947 */ /* 0x002fea000383ffff */
[----:B------:R-:W-:Y:S05]  /*1a220*/  BRA `(.L_x_12245) ;  /* 0xfffffea400c87947 */ /* 0x000fea000383ffff */
.L_x_12029:
[----:B------:R0:W0:Y:S02]  /*1a230*/  SYNCS.PHASECHK.TRANS64.TRYWAIT P0, [R75+URZ+0x132b0], R76 ;  /* 0x0132b04c4b0075a7 */ /* 0x000024000800017f */
[----:B0-----:R-:W-:Y:S05]  /*1a240*/  @!P0 NANOSLEEP.SYNCS 0x989680 ;  /* 0x009896800000895d */ /* 0x001fea0003900000 */
[----:B------:R-:W0:Y:S02]  /*1a250*/  @!P0 SYNCS.PHASECHK.TRANS64 P0, [R75+URZ+0x132b0], R76 ;  /* 0x0132b04c4b0085a7 */ /* 0x000e24000800007f */
[----:B0-----:R-:W-:Y:S05]  /*1a260*/  @!P0 BRA `(.L_x_12029) ;  /* 0xfffffffc00f08947 */ /* 0x001fea000383ffff */
[----:B------:R-:W-:Y:S05]  /*1a270*/  BRA `(.L_x_12246) ;  /* 0xfffffea800287947 */ /* 0x000fea000383ffff */
.L_x_12049:
[----:B------:R-:W-:Y:S01]  /*1a280*/  BSSY B1, `(.L_x_12247) ;  /* 0x0000007000017945 */ /* 0x000fe20003800000 */
[----:B------:R-:W-:Y:S01]  /*1a290*/  IMAD.MOV.U32 R12, RZ, RZ, RZ ;  /* 0x000000ffff0c7224 */ /* 0x000fe200078e00ff */
[----:B------:R-:W-:Y:S01]  /*1a2a0*/  MOV R15, 0xffffffff ;  /* 0xffffffff000f7802 */ /* 0x000fe20000000f00 */
[----:B------:R-:W-:-:S07]  /*1a2b0*/  IMAD.MOV.U32 R11, RZ, RZ, 0x1e1f ;  /* 0x00001e1fff0b7424 */ /* 0x000fce00078e00ff */
[----:B-----5:R-:W-:Y:S05]  /*1a2c0*/  WARPSYNC.COLLECTIVE R15, `(.L_x_12248) ;  /* 0x000000000f087348 */ /* 0x020fea0003c00000 */
[----:B------:R0:W1:Y:S02]  /*1a2d0*/  SHFL.IDX P6, R14, R13, R12, R11 ;  /* 0x0000000c0d0e7389 */ /* 0x00006400000c000b */
[----:B01---5:R-:W-:Y:S01]  /*1a2e0*/  ENDCOLLECTIVE ;  /* 0x000000000000791b */ /* 0x023fe20003800000 */
.L_x_12248:
[----:B------:R-:W-:Y:S05]  /*1a2f0*/  BSYNC B1 ;  /* 0x0000000000017941 */ /* 0x000fea0003800000 */
.L_x_12247:
[----:B------:R-:W-:Y:S05]  /*1a300*/  BRA `(.L_x_12249) ;  /* 0xfffffeb800dc7947 */ /* 0x000fea000383ffff */
.L_x_12050:
        /* <DEDUP_REMOVED lines=8> */
.L_x_12251:
[----:B------:R-:W-:Y:S05]  /*1a390*/  BSYNC B1 ;  /* 0x0000000000017941 */ /* 0x000fea0003800000 */
.L_x_12250:
[----:B------:R-:W-:Y:S05]  /*1a3a0*/  BRA `(.L_x_12252) ;  /* 0xfffffeb800bc7947 */ /* 0x000fea000383ffff */
.L_x_12051:
        /* <DEDUP_REMOVED lines=8> */
.L_x_12254:
[----:B------:R-:W-:Y:S05]  /*1a430*/  BSYNC B1 ;  /* 0x0000000000017941 */ /* 0x000fea0003800000 */
.L_x_12253:
[----:B------:R-:W-:Y:S05]  /*1a440*/  BRA `(.L_x_12255) ;  /* 0xfffffeb8009c7947 */ /* 0x000fea000383ffff */
.L_x_12052:
        /* <DEDUP_REMOVED lines=8> */
.L_x_12257:
[----:B------:R-:W-:Y:S05]  /*1a4d0*/  BSYNC B1 ;  /* 0x0000000000017941 */ /* 0x000fea0003800000 */
.L_x_12256:
[----:B------:R-:W-:Y:S05]  /*1a4e0*/  BRA `(.L_x_12258) ;  /* 0xfffffeb8007c7947 */ /* 0x000fea000383ffff */
.L_x_12054:
[----:B0-----:R0:W1:Y:S02]  /*1a4f0*/  SYNCS.PHASECHK.TRANS64.TRYWAIT P1, [R16+URZ+0x13200], R5 ;  /* 0x01320005100075a7 */ /* 0x001064000802017f */
[----:B-1----:R-:W-:Y:S05]  /*1a500*/  @!P1 NANOSLEEP.SYNCS 0x989680 ;  /* 0x009896800000995d */ /* 0x002fea0003900000 */
[----:B------:R-:W1:Y:S02]  /*1a510*/  @!P1 SYNCS.PHASECHK.TRANS64 P1, [R16+URZ+0x13200], R5 ;  /* 0x01320005100095a7 */ /* 0x000e64000802007f */
[----:B-1----:R-:W-:Y:S05]  /*1a520*/  @!P1 BRA `(.L_x_12054) ;  /* 0xfffffffc00f09947 */ /* 0x002fea000383ffff */
[----:B------:R-:W-:Y:S05]  /*1a530*/  BRA `(.L_x_12259) ;  /* 0xfffffeb800747947 */ /* 0x000fea000383ffff */
.L_x_12058:
[----:B------:R-:W-:Y:S01]  /*1a540*/  BSSY B1, `(.L_x_12260) ;  /* 0x0000007000017945 */ /* 0x000fe20003800000 */
[----:B------:R-:W-:Y:S02]  /*1a550*/  IMAD.MOV.U32 R12, RZ, RZ, RZ ;  /* 0x000000ffff0c7224 */ /* 0x000fe400078e00ff */
[----:B------:R-:W-:Y:S02]  /*1a560*/  IMAD.MOV.U32 R11, RZ, RZ, 0x1e1f ;  /* 0x00001e1fff0b7424 */ /* 0x000fe400078e00ff */
[----:B------:R-:W-:-:S07]  /*1a570*/  IMAD.MOV.U32 R15, RZ, RZ, -0x1 ;  /* 0xffffffffff0f7424 */ /* 0x000fce00078e00ff */
[----:B-----5:R-:W-:Y:S05]  /*1a580*/  WARPSYNC.COLLECTIVE R15, `(.L_x_12261) ;  /* 0x000000000f087348 */ /* 0x020fea0003c00000 */
[----:B------:R0:W1:Y:S02]  /*1a590*/  SHFL.IDX P6, R14, R13, R12, R11 ;  /* 0x0000000c0d0e7389 */ /* 0x00006400000c000b */
[----:B01---5:R-:W-:Y:S01]  /*1a5a0*/  ENDCOLLECTIVE ;  /* 0x000000000000791b */ /* 0x023fe20003800000 */
.L_x_12261:
[----:B------:R-:W-:Y:S05]  /*1a5b0*/  BSYNC B1 ;  /* 0x0000000000017941 */ /* 0x000fea0003800000 */
.L_x_12260:
[----:B------:R-:W-:Y:S05]  /*1a5c0*/  BRA `(.L_x_12262) ;  /* 0xfffffecc00487947 */ /* 0x000fea000383ffff */
.L_x_12059:
        /* <DEDUP_REMOVED lines=8> */
.L_x_12264:
[----:B------:R-:W-:Y:S05]  /*1a650*/  BSYNC B1 ;  /* 0x0000000000017941 */ /* 0x000fea0003800000 */
.L_x_12263:
[----:B------:R-:W-:Y:S05]  /*1a660*/  BRA `(.L_x_12265) ;  /* 0xfffffecc002c7947 */ /* 0x000fea000383ffff */
.L_x_12060:
        /* <DEDUP_REMOVED lines=8> */
.L_x_12267:
[----:B------:R-:W-:Y:S05]  /*1a6f0*/  BSYNC B1 ;  /* 0x0000000000017941 */ /* 0x000fea0003800000 */
.L_x_12266:
[----:B------:R-:W-:Y:S05]  /*1a700*/  BRA `(.L_x_12268) ;  /* 0xfffffecc00107947 */ /* 0x000fea000383ffff */
.L_x_12061:
        /* <DEDUP_REMOVED lines=8> */
.L_x_12270:
[----:B------:R-:W-:Y:S05]  /*1a790*/  BSYNC B1 ;  /* 0x0000000000017941 */ /* 0x000fea0003800000 */
.L_x_12269:
[----:B------:R-:W-:Y:S05]  /*1a7a0*/  BRA `(.L_x_12271) ;  /* 0xfffffec800f47947 */ /* 0x000fea000383ffff */
.L_x_12063:
[----:B0-----:R0:W1:Y:S02]  /*1a7b0*/  SYNCS.PHASECHK.TRANS64.TRYWAIT P1, [R16+URZ+0x13200], R3 ;  /* 0x01320003100075a7 */ /* 0x001064000802017f */
[----:B-1----:R-:W-:Y:S05]  /*1a7c0*/  @!P1 NANOSLEEP.SYNCS 0x989680 ;  /* 0x009896800000995d */ /* 0x002fea0003900000 */
[----:B------:R-:W1:Y:S02]  /*1a7d0*/  @!P1 SYNCS.PHASECHK.TRANS64 P1, [R16+URZ+0x13200], R3 ;  /* 0x01320003100095a7 */ /* 0x000e64000802007f */
[----:B-1----:R-:W-:Y:S05]  /*1a7e0*/  @!P1 BRA `(.L_x_12063) ;  /* 0xfffffffc00f09947 */ /* 0x002fea000383ffff */
[----:B------:R-:W-:Y:S05]  /*1a7f0*/  BRA `(.L_x_12272) ;  /* 0xfffffec800f47947 */ /* 0x000fea000383ffff */
.L_x_12067:
[----:B--2---:R2:W3:Y:S02]  /*1a800*/  SYNCS.PHASECHK.TRANS64.TRYWAIT P0, [R0+URZ+0x13230], R7 ;  /* 0x01323007000075a7 */ /* 0x0044e4000800017f */
[----:B---3--:R-:W-:Y:S05]  /*1a810*/  @!P0 NANOSLEEP.SYNCS 0x989680 ;  /* 0x009896800000895d */ /* 0x008fea0003900000 */
[----:B------:R-:W3:Y:S02]  /*1a820*/  @!P0 SYNCS.PHASECHK.TRANS64 P0, [R0+URZ+0x13230], R7 ;  /* 0x01323007000085a7 */ /* 0x000ee4000800007f */
[----:B---3--:R-:W-:Y:S05]  /*1a830*/  @!P0 BRA `(.L_x_12067) ;  /* 0xfffffffc00f08947 */ /* 0x008fea000383ffff */
[----:B------:R-:W-:Y:S05]  /*1a840*/  BRA `(.L_x_12066) ;  /* 0xfffffedc00447947 */ /* 0x000fea000383ffff */
.L_x_12074:
[----:B-1----:R1:W2:Y:S02]  /*1a850*/  SYNCS.PHASECHK.TRANS64.TRYWAIT P0, [R12+URZ+0x13230], R11 ;  /* 0x0132300b0c0075a7 */ /* 0x0022a4000800017f */
[----:B--2---:R-:W-:Y:S05]  /*1a860*/  @!P0 NANOSLEEP.SYNCS 0x989680 ;  /* 0x009896800000895d */ /* 0x004fea0003900000 */
[----:B------:R-:W2:Y:S02]  /*1a870*/  @!P0 SYNCS.PHASECHK.TRANS64 P0, [R12+URZ+0x13230], R11 ;  /* 0x0132300b0c0085a7 */ /* 0x000ea4000800007f */
[----:B--2---:R-:W-:Y:S05]  /*1a880*/  @!P0 BRA `(.L_x_12074) ;  /* 0xfffffffc00f08947 */ /* 0x004fea000383ffff */
[----:B------:R-:W-:Y:S05]  /*1a890*/  BRA `(.L_x_12073) ;  /* 0xffffff1400187947 */ /* 0x000fea000383ffff */
.L_x_12079:
[----:B-1----:R1:W2:Y:S02]  /*1a8a0*/  SYNCS.PHASECHK.TRANS64.TRYWAIT P0, [R14+URZ+0x13250], R9 ;  /* 0x013250090e0075a7 */ /* 0x0022a4000800017f */
[----:B--2---:R-:W-:Y:S05]  /*1a8b0*/  @!P0 NANOSLEEP.SYNCS 0x989680 ;  /* 0x009896800000895d */ /* 0x004fea0003900000 */
[----:B------:R-:W2:Y:S02]  /*1a8c0*/  @!P0 SYNCS.PHASECHK.TRANS64 P0, [R14+URZ+0x13250], R9 ;  /* 0x013250090e0085a7 */ /* 0x000ea4000800007f */
[----:B--2---:R-:W-:Y:S05]  /*1a8d0*/  @!P0 BRA `(.L_x_12079) ;  /* 0xfffffffc00f08947 */ /* 0x004fea000383ffff */
[----:B------:R-:W-:Y:S05]  /*1a8e0*/  BRA `(.L_x_12078) ;  /* 0xffffff1800887947 */ /* 0x000fea000383ffff */
.L_x_12088:
[----:B0-----:R0:W2:Y:S02]  /*1a8f0*/  SYNCS.PHASECHK.TRANS64.TRYWAIT P0, [R10+URZ+0x13230], R11 ;  /* 0x0132300b0a0075a7 */ /* 0x0010a4000800017f */
[----:B--2---:R-:W-:Y:S05]  /*1a900*/  @!P0 NANOSLEEP.SYNCS 0x989680 ;  /* 0x009896800000895d */ /* 0x004fea0003900000 */
[----:B------:R-:W2:Y:S02]  /*1a910*/  @!P0 SYNCS.PHASECHK.TRANS64 P0, [R10+URZ+0x13230], R11 ;  /* 0x0132300b0a0085a7 */ /* 0x000ea4000800007f */
[----:B--2---:R-:W-:Y:S05]  /*1a920*/  @!P0 BRA `(.L_x_12088) ;  /* 0xfffffffc00f08947 */ /* 0x004fea000383ffff */
[----:B------:R-:W-:Y:S05]  /*1a930*/  BRA `(.L_x_12087) ;  /* 0xffffff4c00887947 */ /* 0x000fea000383ffff */
.L_x_12093:
[----:B-1----:R1:W2:Y:S02]  /*1a940*/  SYNCS.PHASECHK.TRANS64.TRYWAIT P0, [R14+URZ+0x13250], R9 ;  /* 0x013250090e0075a7 */ /* 0x0022a4000800017f */
[----:B--2---:R-:W-:Y:S05]  /*1a950*/  @!P0 NANOSLEEP.SYNCS 0x989680 ;  /* 0x009896800000895d */ /* 0x004fea0003900000 */
[----:B------:R-:W2:Y:S02]  /*1a960*/  @!P0 SYNCS.PHASECHK.TRANS64 P0, [R14+URZ+0x13250], R9 ;  /* 0x013250090e0085a7 */ /* 0x000ea4000800007f */
[----:B--2---:R-:W-:Y:S05]  /*1a970*/  @!P0 BRA `(.L_x_12093) ;  /* 0xfffffffc00f08947 */ /* 0x004fea000383ffff */
[----:B------:R-:W-:Y:S05]  /*1a980*/  BRA `(.L_x_12092) ;  /* 0xffffff5000f87947 */ /* 0x000fea000383ffff */
.L_x_12100:
[----:B---3--:R3:W4:Y:S02]  /*1a990*/  SYNCS.PHASECHK.TRANS64.TRYWAIT P0, [R11+URZ+0x13250], R2 ;  /* 0x013250020b0075a7 */ /* 0x008724000800017f */
[----:B----4-:R-:W-:Y:S05]  /*1a9a0*/  @!P0 NANOSLEEP.SYNCS 0x989680 ;  /* 0x009896800000895d */ /* 0x010fea0003900000 */
[----:B------:R-:W4:Y:S02]  /*1a9b0*/  @!P0 SYNCS.PHASECHK.TRANS64 P0, [R11+URZ+0x13250], R2 ;  /* 0x013250020b0085a7 */ /* 0x000f24000800007f */
[----:B----4-:R-:W-:Y:S05]  /*1a9c0*/  @!P0 BRA `(.L_x_12100) ;  /* 0xfffffffc00f08947 */ /* 0x010fea000383ffff */
[----:B------:R-:W-:Y:S05]  /*1a9d0*/  BRA `(.L_x_12099) ;  /* 0xffffff7800f07947 */ /* 0x000fea000383ffff */
.L_x_12137:
        /* <DEDUP_REMOVED lines=11> */
.L_x_12274:
[----:B------:R-:W-:Y:S05]  /*1aa90*/  BSYNC B1 ;  /* 0x0000000000017941 */ /* 0x000fea0003800000 */
.L_x_12273:
[----:B------:R-:W-:Y:S05]  /*1aaa0*/  BRA `(.L_x_12275) ;  /* 0xffffffb400747947 */ /* 0x000fea000383ffff */
.L_x_12139:
[----:B------:R-:W-:Y:S01]  /*1aab0*/  BSSY B1, `(.L_x_12276) ;  /* 0x0000006000017945 */ /* 0x000fe20003800000 */
[----:B------:R-:W-:-:S07]  /*1aac0*/  IMAD.MOV.U32 R15, RZ, RZ, -0x1 ;  /* 0xffffffffff0f7424 */ /* 0x000fce00078e00ff */
[----:B0-----:R-:W-:Y:S05]  /*1aad0*/  WARPSYNC.COLLECTIVE R15, `(.L_x_12277) ;  /* 0x000000000f0c7348 */ /* 0x001fea0003c00000 */
[----:B------:R-:W-:Y:S02]  /*1aae0*/  ELECT P6, UR62, PT ;  /* 0x00000000003e782f */ /* 0x000fe400038c0000 */
[----:B------:R-:W-:Y:S01]  /*1aaf0*/  MOV R14, UR62 ;  /* 0x0000003e000e7c02 */ /* 0x000fe20008000f00 */
[----:B0-----:R-:W-:Y:S10]  /*1ab00*/  ENDCOLLECTIVE ;  /* 0x000000000000791b */ /* 0x001ff40003800000 */
.L_x_12277:
[----:B------:R-:W-:Y:S05]  /*1ab10*/  BSYNC B1 ;  /* 0x0000000000017941 */ /* 0x000fea0003800000 */
.L_x_12276:
[----:B------:R-:W-:Y:S05]  /*1ab20*/  BRA `(.L_x_12138) ;  /* 0xffffffb4006c7947 */ /* 0x000fea000383ffff */
.L_x_12141:
[----:B0-----:R0:W1:Y:S02]  /*1ab30*/  SYNCS.PHASECHK.TRANS64.TRYWAIT P0, [R5+URZ+0x13220], R7 ;  /* 0x01322007050075a7 */ /* 0x001064000800017f */
[----:B-1----:R-:W-:Y:S05]  /*1ab40*/  @!P0 NANOSLEEP.SYNCS 0x989680 ;  /* 0x009896800000895d */ /* 0x002fea0003900000 */
[----:B------:R-:W1:Y:S02]  /*1ab50*/  @!P0 SYNCS.PHASECHK.TRANS64 P0, [R5+URZ+0x13220], R7 ;  /* 0x01322007050085a7 */ /* 0x000e64000800007f */
[----:B-1----:R-:W-:Y:S05]  /*1ab60*/  @!P0 BRA `(.L_x_12141) ;  /* 0xfffffffc00f08947 */ /* 0x002fea000383ffff */
[----:B------:R-:W-:Y:S05]  /*1ab70*/  BRA `(.L_x_12278) ;  /* 0xffffffb400887947 */ /* 0x000fea000383ffff */
.L_x_12145:
[----:B0-----:R0:W1:Y:S02]  /*1ab80*/  SYNCS.PHASECHK.TRANS64.TRYWAIT P0, [R8+URZ+0x132a0], R7 ;  /* 0x0132a007080075a7 */ /* 0x001064000800017f */
[----:B-1----:R-:W-:Y:S05]  /*1ab90*/  @!P0 NANOSLEEP.SYNCS 0x989680 ;  /* 0x009896800000895d */ /* 0x002fea0003900000 */
[----:B------:R-:W1:Y:S02]  /*1aba0*/  @!P0 SYNCS.PHASECHK.TRANS64 P0, [R8+URZ+0x132a0], R7 ;  /* 0x0132a007080085a7 */ /* 0x000e64000800007f */
[----:B-1----:R-:W-:Y:S05]  /*1abb0*/  @!P0 BRA `(.L_x_12145) ;  /* 0xfffffffc00f08947 */ /* 0x002fea000383ffff */
[----:B------:R-:W-:Y:S05]  /*1abc0*/  BRA `(.L_x_12279) ;  /* 0xffffffb400a07947 */ /* 0x000fea000383ffff */
.L_x_12150:
[----:B-1----:R1:W2:Y:S02]  /*1abd0*/  SYNCS.PHASECHK.TRANS64.TRYWAIT P0, [R8+URZ+0x132c0], R7 ;  /* 0x0132c007080075a7 */ /* 0x0022a4000800017f */
[----:B--2---:R-:W-:Y:S05]  /*1abe0*/  @!P0 NANOSLEEP.SYNCS 0x989680 ;  /* 0x009896800000895d */ /* 0x004fea0003900000 */
[----:B------:R-:W2:Y:S02]  /*1abf0*/  @!P0 SYNCS.PHASECHK.TRANS64 P0, [R8+URZ+0x132c0], R7 ;  /* 0x0132c007080085a7 */ /* 0x000ea4000800007f */
[----:B--2---:R-:W-:Y:S05]  /*1ac00*/  @!P0 BRA `(.L_x_12150) ;  /* 0xfffffffc00f08947 */ /* 0x004fea000383ffff */
[----:B------:R-:W-:Y:S05]  /*1ac10*/  BRA `(.L_x_12280) ;  /* 0xffffffb8001c7947 */ /* 0x000fea000383ffff */
.L_x_12157:
[----:B0-----:R0:W1:Y:S02]  /*1ac20*/  SYNCS.PHASECHK.TRANS64.TRYWAIT P1, [R7+URZ+0x132a0], R8 ;  /* 0x0132a008070075a7 */ /* 0x001064000802017f */
[----:B-1----:R-:W-:Y:S05]  /*1ac30*/  @!P1 NANOSLEEP.SYNCS 0x989680 ;  /* 0x009896800000995d */ /* 0x002fea0003900000 */
[----:B------:R-:W1:Y:S02]  /*1ac40*/  @!P1 SYNCS.PHASECHK.TRANS64 P1, [R7+URZ+0x132a0], R8 ;  /* 0x0132a008070095a7 */ /* 0x000e64000802007f */
[----:B-1----:R-:W-:Y:S05]  /*1ac50*/  @!P1 BRA `(.L_x_12157) ;  /* 0xfffffffc00f09947 */ /* 0x002fea000383ffff */
[----:B------:R-:W-:Y:S05]  /*1ac60*/  BRA `(.L_x_12281) ;  /* 0xffffffb800d87947 */ /* 0x000fea000383ffff */
.L_x_12162:
[----:B-1----:R1:W2:Y:S02]  /*1ac70*/  SYNCS.PHASECHK.TRANS64.TRYWAIT P1, [R7+URZ+0x132c0], R8 ;  /* 0x0132c008070075a7 */ /* 0x0022a4000802017f */
[----:B--2---:R-:W-:Y:S05]  /*1ac80*/  @!P1 NANOSLEEP.SYNCS 0x989680 ;  /* 0x009896800000995d */ /* 0x004fea0003900000 */
[----:B------:R-:W2:Y:S02]  /*1ac90*/  @!P1 SYNCS.PHASECHK.TRANS64 P1, [R7+URZ+0x132c0], R8 ;  /* 0x0132c008070095a7 */ /* 0x000ea4000802007f */
[----:B--2---:R-:W-:Y:S05]  /*1aca0*/  @!P1 BRA `(.L_x_12162) ;  /* 0xfffffffc00f09947 */ /* 0x004fea000383ffff */
[----:B------:R-:W-:Y:S05]  /*1acb0*/  BRA `(.L_x_12282) ;  /* 0xffffffbc00507947 */ /* 0x000fea000383ffff */
.L_x_12175:
        /* <DEDUP_REMOVED lines=11> */
.L_x_12284:
[----:B------:R-:W-:Y:S05]  /*1ad70*/  BSYNC B0 ;  /* 0x0000000000007941 */ /* 0x000fea0003800000 */
.L_x_12283:
[----:B------:R-:W-:Y:S05]  /*1ad80*/  BRA `(.L_x_12285) ;  /* 0xffffffc8003c7947 */ /* 0x000fea000383ffff */
.L_x_12177:
[----:B------:R-:W-:Y:S01]  /*1ad90*/  BSSY B0, `(.L_x_12286) ;  /* 0x0000006000007945 */ /* 0x000fe20003800000 */
[----:B------:R-:W-:-:S07]  /*1ada0*/  IMAD.MOV.U32 R15, RZ, RZ, -0x1 ;  /* 0xffffffffff0f7424 */ /* 0x000fce00078e00ff */
[----:B0-----:R-:W-:Y:S05]  /*1adb0*/  WARPSYNC.COLLECTIVE R15, `(.L_x_12287) ;  /* 0x000000000f0c7348 */ /* 0x001fea0003c00000 */
[----:B------:R-:W-:Y:S02]  /*1adc0*/  ELECT P6, UR62, PT ;  /* 0x00000000003e782f */ /* 0x000fe400038c0000 */
[----:B------:R-:W-:Y:S01]  /*1add0*/  MOV R14, UR62 ;  /* 0x0000003e000e7c02 */ /* 0x000fe20008000f00 */
[----:B0-----:R-:W-:Y:S10]  /*1ade0*/  ENDCOLLECTIVE ;  /* 0x000000000000791b */ /* 0x001ff40003800000 */
.L_x_12287:
[----:B------:R-:W-:Y:S05]  /*1adf0*/  BSYNC B0 ;  /* 0x0000000000007941 */ /* 0x000fea0003800000 */
.L_x_12286:
[----:B------:R-:W-:Y:S05]  /*1ae00*/  BRA `(.L_x_12288) ;  /* 0xffffffc800347947 */ /* 0x000fea000383ffff */
.L_x_12180:
[----:B0-----:R0:W1:Y:S02]  /*1ae10*/  SYNCS.PHASECHK.TRANS64.TRYWAIT P2, [R5+URZ+0x13280], R4 ;  /* 0x01328004050075a7 */ /* 0x001064000804017f */
[----:B-1----:R-:W-:Y:S05]  /*1ae20*/  @!P2 NANOSLEEP.SYNCS 0x989680 ;  /* 0x009896800000a95d */ /* 0x002fea0003900000 */
[----:B------:R-:W1:Y:S02]  /*1ae30*/  @!P2 SYNCS.PHASECHK.TRANS64 P2, [R5+URZ+0x13280], R4 ;  /* 0x013280040500a5a7 */ /* 0x000e64000804007f */
[----:B-1----:R-:W-:Y:S05]  /*1ae40*/  @!P2 BRA `(.L_x_12180) ;  /* 0xfffffffc00f0a947 */ /* 0x002fea000383ffff */
[----:B------:R-:W-:Y:S05]  /*1ae50*/  BRA `(.L_x_12289) ;  /* 0xffffffc800987947 */ /* 0x000fea000383ffff */
.L_x_12182:
[----:B-1----:R1:W2:Y:S02]  /*1ae60*/  SYNCS.PHASECHK.TRANS64.TRYWAIT P2, [R5+URZ+0x13240], R4 ;  /* 0x01324004050075a7 */ /* 0x0022a4000804017f */
[----:B--2---:R-:W-:Y:S05]  /*1ae70*/  @!P2 NANOSLEEP.SYNCS 0x989680 ;  /* 0x009896800000a95d */ /* 0x004fea0003900000 */
[----:B------:R-:W2:Y:S02]  /*1ae80*/  @!P2 SYNCS.PHASECHK.TRANS64 P2, [R5+URZ+0x13240], R4 ;  /* 0x013240040500a5a7 */ /* 0x000ea4000804007f */
[----:B--2---:R-:W-:Y:S05]  /*1ae90*/  @!P2 BRA `(.L_x_12182) ;  /* 0xfffffffc00f0a947 */ /* 0x004fea000383ffff */
[----:B------:R-:W-:Y:S05]  /*1aea0*/  BRA `(.L_x_12290) ;  /* 0xffffffc800e87947 */ /* 0x000fea000383ffff */
.L_x_12185:
[----:B0-----:R0:W1:Y:S02]  /*1aeb0*/  SYNCS.PHASECHK.TRANS64.TRYWAIT P0, [R28+URZ+0x13220], R3 ;  /* 0x013220031c0075a7 */ /* 0x001064000800017f */
[----:B-1----:R-:W-:Y:S05]  /*1aec0*/  @!P0 NANOSLEEP.SYNCS 0x989680 ;  /* 0x009896800000895d */ /* 0x002fea0003900000 */
[----:B------:R-:W1:Y:S02]  /*1aed0*/  @!P0 SYNCS.PHASECHK.TRANS64 P0, [R28+URZ+0x13220], R3 ;  /* 0x013220031c0085a7 */ /* 0x000e64000800007f */
[----:B-1----:R-:W-:Y:S05]  /*1aee0*/  @!P0 BRA `(.L_x_12185) ;  /* 0xfffffffc00f08947 */ /* 0x002fea000383ffff */
[----:B------:R-:W-:Y:S05]  /*1aef0*/  BRA `(.L_x_12291) ;  /* 0xffffffcc00a47947 */ /* 0x000fea000383ffff */
.L_x_12191:
[----:B0-----:R0:W1:Y:S02]  /*1af00*/  SYNCS.PHASECHK.TRANS64.TRYWAIT P0, [R5+URZ+0x13280], R4 ;  /* 0x01328004050075a7 */ /* 0x001064000800017f */
[----:B-1----:R-:W-:Y:S05]  /*1af10*/  @!P0 NANOSLEEP.SYNCS 0x989680 ;  /* 0x009896800000895d */ /* 0x002fea0003900000 */
[----:B------:R-:W1:Y:S02]  /*1af20*/  @!P0 SYNCS.PHASECHK.TRANS64 P0, [R5+URZ+0x13280], R4 ;  /* 0x01328004050085a7 */ /* 0x000e64000800007f */
[----:B-1----:R-:W-:Y:S05]  /*1af30*/  @!P0 BRA `(.L_x_12191) ;  /* 0xfffffffc00f08947 */ /* 0x002fea000383ffff */
[----:B------:R-:W-:Y:S05]  /*1af40*/  BRA `(.L_x_12292) ;  /* 0xffffffd000407947 */ /* 0x000fea000383ffff */
.L_x_12196:
[----:B-1----:R1:W2:Y:S02]  /*1af50*/  SYNCS.PHASECHK.TRANS64.TRYWAIT P0, [R5+URZ+0x13240], R4 ;  /* 0x01324004050075a7 */ /* 0x0022a4000800017f */
[----:B--2---:R-:W-:Y:S05]  /*1af60*/  @!P0 NANOSLEEP.SYNCS 0x989680 ;  /* 0x009896800000895d */ /* 0x004fea0003900000 */
[----:B------:R-:W2:Y:S02]  /*1af70*/  @!P0 SYNCS.PHASECHK.TRANS64 P0, [R5+URZ+0x13240], R4 ;  /* 0x01324004050085a7 */ /* 0x000ea4000800007f */
[----:B--2---:R-:W-:Y:S05]  /*1af80*/  @!P0 BRA `(.L_x_12196) ;  /* 0xfffffffc00f08947 */ /* 0x004fea000383ffff */
[----:B------:R-:W-:Y:S05]  /*1af90*/  BRA `(.L_x_12293) ;  /* 0xffffffd000b87947 */ /* 0x000fea000383ffff */
.L_x_12202:
[----:B0-----:R0:W1:Y:S02]  /*1afa0*/  SYNCS.PHASECHK.TRANS64.TRYWAIT P2, [R13+URZ+0x13270], R4 ;  /* 0x013270040d0075a7 */ /* 0x001064000804017f */
[----:B-1----:R-:W-:Y:S05]  /*1afb0*/  @!P2 NANOSLEEP.SYNCS 0x989680 ;  /* 0x009896800000a95d */ /* 0x002fea0003900000 */
[----:B------:R-:W1:Y:S02]  /*1afc0*/  @!P2 SYNCS.PHASECHK.TRANS64 P2, [R13+URZ+0x13270], R4 ;  /* 0x013270040d00a5a7 */ /* 0x000e64000804007f */
[----:B-1----:R-:W-:Y:S05]  /*1afd0*/  @!P2 BRA `(.L_x_12202) ;  /* 0xfffffffc00f0a947 */ /* 0x002fea000383ffff */
[----:B------:R-:W-:Y:S05]  /*1afe0*/  BRA `(.L_x_12294) ;  /* 0xffffffd400547947 */ /* 0x000fea000383ffff */
.L_x_12204:
[----:B0-----:R0:W1:Y:S02]  /*1aff0*/  SYNCS.PHASECHK.TRANS64.TRYWAIT P2, [R13+URZ+0x13260], R4 ;  /* 0x013260040d0075a7 */ /* 0x001064000804017f */
[----:B-1----:R-:W-:Y:S05]  /*1b000*/  @!P2 NANOSLEEP.SYNCS 0x989680 ;  /* 0x009896800000a95d */ /* 0x002fea0003900000 */
[----:B------:R-:W1:Y:S02]  /*1b010*/  @!P2 SYNCS.PHASECHK.TRANS64 P2, [R13+URZ+0x13260], R4 ;  /* 0x013260040d00a5a7 */ /* 0x000e64000804007f */
[----:B-1----:R-:W-:Y:S05]  /*1b020*/  @!P2 BRA `(.L_x_12204) ;  /* 0xfffffffc00f0a947 */ /* 0x002fea000383ffff */
[----:B------:R-:W-:Y:S05]  /*1b030*/  BRA `(.L_x_12295) ;  /* 0xffffffd4005c7947 */ /* 0x000fea000383ffff */
.L_x_12211:
[----:B0-----:R0:W1:Y:S02]  /*1b040*/  SYNCS.PHASECHK.TRANS64.TRYWAIT P0, [R0+URZ+0x13270], R3 ;  /* 0x01327003000075a7 */ /* 0x001064000800017f */
[----:B-1----:R-:W-:Y:S05]  /*1b050*/  @!P0 NANOSLEEP.SYNCS 0x989680 ;  /* 0x009896800000895d */ /* 0x002fea0003900000 */
[----:B------:R-:W1:Y:S02]  /*1b060*/  @!P0 SYNCS.PHASECHK.TRANS64 P0, [R0+URZ+0x13270], R3 ;  /* 0x01327003000085a7 */ /* 0x000e64000800007f */
[----:B-1----:R-:W-:Y:S05]  /*1b070*/  @!P0 BRA `(.L_x_12211) ;  /* 0xfffffffc00f08947 */ /* 0x002fea000383ffff */
[----:B------:R-:W-:Y:S05]  /*1b080*/  BRA `(.L_x_12296) ;  /* 0xffffffd800dc7947 */ /* 0x000fea000383ffff */
.L_x_12213:
[----:B0-----:R0:W1:Y:S02]  /*1b090*/  SYNCS.PHASECHK.TRANS64.TRYWAIT P0, [R0+URZ+0x13260], R3 ;  /* 0x01326003000075a7 */ /* 0x001064000800017f */
[----:B-1----:R-:W-:Y:S05]  /*1b0a0*/  @!P0 NANOSLEEP.SYNCS 0x989680 ;  /* 0x009896800000895d */ /* 0x002fea0003900000 */
[----:B------:R-:W1:Y:S02]  /*1b0b0*/  @!P0 SYNCS.PHASECHK.TRANS64 P0, [R0+URZ+0x13260], R3 ;  /* 0x01326003000085a7 */ /* 0x000e64000800007f */
[----:B-1----:R-:W-:Y:S05]  /*1b0c0*/  @!P0 BRA `(.L_x_12213) ;  /* 0xfffffffc00f08947 */ /* 0x002fea000383ffff */
[----:B------:R-:W-:Y:S05]  /*1b0d0*/  BRA `(.L_x_12297) ;  /* 0xffffffd800e07947 */ /* 0x000fea000383ffff */
.L_x_12217:
[----:B------:R-:W-:Y:S01]  /*1b0e0*/  BSSY B0, `(.L_x_12298) ;  /* 0x0000008000007945 */ /* 0x000fe20003800000 */
[----:B------:R-:W-:Y:S02]  /*1b0f0*/  IMAD.MOV.U32 R13, RZ, RZ, R16 ;  /* 0x000000ffff0d7224 */ /* 0x000fe400078e0010 */
[----:B------:R-:W-:Y:S02]  /*1b100*/  IMAD.MOV.U32 R12, RZ, RZ, RZ ;  /* 0x000000ffff0c7224 */ /* 0x000fe400078e00ff */
[----:B------:R-:W-:Y:S02]  /*1b110*/  IMAD.MOV.U32 R11, RZ, RZ, 0x1f ;  /* 0x0000001fff0b7424 */ /* 0x000fe400078e00ff */
[----:B------:R-:W-:-:S07]  /*1b120*/  IMAD.MOV.U32 R15, RZ, RZ, -0x1 ;  /* 0xffffffffff0f7424 */ /* 0x000fce00078e00ff */
[----:B------:R-:W-:Y:S05]  /*1b130*/  WARPSYNC.COLLECTIVE R15, `(.L_x_12299) ;  /* 0x000000000f087348 */ /* 0x000fea0003c00000 */
[----:B------:R0:W1:Y:S02]  /*1b140*/  SHFL.IDX P6, R14, R13, R12, R11 ;  /* 0x0000000c0d0e7389 */ /* 0x00006400000c000b */
[----:B01----:R-:W-:Y:S01]  /*1b150*/  ENDCOLLECTIVE ;  /* 0x000000000000791b */ /* 0x003fe20003800000 */
.L_x_12299:
[----:B------:R-:W-:Y:S05]  /*1b160*/  BSYNC B0 ;  /* 0x0000000000007941 */ /* 0x000fea0003800000 */
.L_x_12298:
        /* <DEDUP_REMOVED lines=9> */
.L_x_12300:
        /* <DEDUP_REMOVED lines=11> */
[C---:B------:R-:W-:Y:S02]  /*1b2b0*/  ISETP.GE.U32.AND P5, PT, R8.reuse, 0x10, PT ;  /* 0x000000100800780c */ /* 0x040fe40003fa6070 */
[----:B--2---:R-:W-:Y:S02]  /*1b2c0*/  @!P1 MOV R17, R2 ;  /* 0x0000000200119202 */ /* 0x004fe40000000f00 */
[----:B------:R-:W-:-:S03]  /*1b2d0*/  ISETP.NE.AND P1, PT, R8, RZ, PT ;  /* 0x000000ff0800720c */ /* 0x000fc60003f25270 */
[----:B------:R-:W-:-:S10]  /*1b2e0*/  IMAD.MOV.U32 R13, RZ, RZ, R17 ;  /* 0x000000ffff0d7224 */ /* 0x000fd400078e0011 */
[----:B------:R-:W-:Y:S05]  /*1b2f0*/  WARPSYNC.COLLECTIVE R15, `(.L_x_12301) ;  /* 0x000000000f087348 */ /* 0x000fea0003c00000 */
[----:B------:R0:W1:Y:S02]  /*1b300*/  SHFL.UP P6, R14, R13, R12, R11 ;  /* 0x0400000c0d0e7389 */ /* 0x00006400000c000b */
[----:B01----:R-:W-:Y:S01]  /*1b310*/  ENDCOLLECTIVE ;  /* 0x000000000000791b */ /* 0x003fe20003800000 */
.L_x_12301:
[----:B------:R-:W-:Y:S01]  /*1b320*/  IMAD.MOV.U32 R12, RZ, RZ, 0x2 ;  /* 0x00000002ff0c7424 */ /* 0x000fe200078e00ff */
[----:B------:R-:W-:-:S05]  /*1b330*/  SEL R4, R14, RZ, P1 ;  /* 0x000000ff0e047207 */ /* 0x000fca0000800000 */
[----:B------:R-:W-:-:S04]  /*1b340*/  IMAD.IADD R4, R17, 0x1, R4 ;  /* 0x0000000111047824 */ /* 0x000fc800078e0204 */
[----:B------:R-:W-:-:S07]  /*1b350*/  IMAD.MOV.U32 R13, RZ, RZ, R4 ;  /* 0x000000ffff0d7224 */ /* 0x000fce00078e0004 */
[----:B------:R-:W-:Y:S05]  /*1b360*/  WARPSYNC.COLLECTIVE R15, `(.L_x_12302) ;  /* 0x000000000f087348 */ /* 0x000fea0003c00000 */
[----:B------:R0:W1:Y:S02]  /*1b370*/  SHFL.UP P6, R14, R13, R12, R11 ;  /* 0x0400000c0d0e7389 */ /* 0x00006400000c000b */
[----:B01----:R-:W-:Y:S01]  /*1b380*/  ENDCOLLECTIVE ;  /* 0x000000000000791b */ /* 0x003fe20003800000 */
.L_x_12302:
[----:B------:R-:W-:Y:S02]  /*1b390*/  MOV R12, 0x4 ;  /* 0x00000004000c7802 */ /* 0x000fe40000000f00 */
[----:B------:R-:W-:-:S05]  /*1b3a0*/  SEL R3, R14, RZ, P2 ;  /* 0x000000ff0e037207 */ /* 0x000fca0001000000 */
[----:B------:R-:W-:-:S04]  /*1b3b0*/  IMAD.IADD R6, R4, 0x1, R3 ;  /* 0x0000000104067824 */ /* 0x000fc800078e0203 */
[----:B------:R-:W-:-:S07]  /*1b3c0*/  IMAD.MOV.U32 R13, RZ, RZ, R6 ;  /* 0x000000ffff0d7224 */ /* 0x000fce00078e0006 */
[----:B------:R-:W-:Y:S05]  /*1b3d0*/  WARPSYNC.COLLECTIVE R15, `(.L_x_12303) ;  /* 0x000000000f087348 */ /* 0x000fea0003c00000 */
[----:B------:R0:W1:Y:S02]  /*1b3e0*/  SHFL.UP P6, R14, R13, R12, R11 ;  /* 0x0400000c0d0e7389 */ /* 0x00006400000c000b */
[----:B01----:R-:W-:Y:S01]  /*1b3f0*/  ENDCOLLECTIVE ;  /* 0x000000000000791b */ /* 0x003fe20003800000 */
.L_x_12303:
[----:B------:R-:W-:Y:S01]  /*1b400*/  IMAD.MOV.U32 R12, RZ, RZ, 0x8 ;  /* 0x00000008ff0c7424 */ /* 0x000fe200078e00ff */
[----:B------:R-:W-:-:S05]  /*1b410*/  SEL R3, R14, RZ, P3 ;  /* 0x000000ff0e037207 */ /* 0x000fca0001800000 */
[----:B------:R-:W-:-:S04]  /*1b420*/  IMAD.IADD R2, R6, 0x1, R3 ;  /* 0x0000000106027824 */ /* 0x000fc800078e0203 */
[----:B------:R-:W-:-:S07]  /*1b430*/  IMAD.MOV.U32 R13, RZ, RZ, R2 ;  /* 0x000000ffff0d7224 */ /* 0x000fce00078e0002 */
[----:B------:R-:W-:Y:S05]  /*1b440*/  WARPSYNC.COLLECTIVE R15, `(.L_x_12304) ;  /* 0x000000000f087348 */ /* 0x000fea0003c00000 */
[----:B------:R0:W1:Y:S02]  /*1b450*/  SHFL.UP P6, R14, R13, R12, R11 ;  /* 0x0400000c0d0e7389 */ /* 0x00006400000c000b */
[----:B01----:R-:W-:Y:S01]  /*1b460*/  ENDCOLLECTIVE ;  /* 0x000000000000791b */ /* 0x003fe20003800000 */
.L_x_12304:
[----:B------:R-:W-:Y:S01]  /*1b470*/  IMAD.MOV.U32 R12, RZ, RZ, 0x10 ;  /* 0x00000010ff0c7424 */ /* 0x000fe200078e00ff */
[----:B------:R-:W-:-:S05]  /*1b480*/  SEL R3, R14, RZ, P4 ;  /* 0x000000ff0e037207 */ /* 0x000fca0002000000 */
[----:B------:R-:W-:-:S04]  /*1b490*/  IMAD.IADD R3, R2, 0x1, R3 ;  /* 0x0000000102037824 */ /* 0x000fc800078e0203 */
[----:B------:R-:W-:-:S07]  /*1b4a0*/  IMAD.MOV.U32 R13, RZ, RZ, R3 ;  /* 0x000000ffff0d7224 */ /* 0x000fce00078e0003 */
[----:B------:R-:W-:Y:S05]  /*1b4b0*/  WARPSYNC.COLLECTIVE R15, `(.L_x_12305) ;  /* 0x000000000f087348 */ /* 0x000fea0003c00000 */
[----:B------:R0:W1:Y:S02]  /*1b4c0*/  SHFL.UP P6, R14, R13, R12, R11 ;  /* 0x0400000c0d0e7389 */ /* 0x00006400000c000b */
[----:B01----:R-:W-:Y:S01]  /*1b4d0*/  ENDCOLLECTIVE ;  /* 0x000000000000791b */ /* 0x003fe20003800000 */
.L_x_12305:
        /* <DEDUP_REMOVED lines=8> */
.L_x_12306:
[----:B------:R-:W-:Y:S05]  /*1b560*/  BRA `(.L_x_12307) ;  /* 0xffffffdc00a87947 */ /* 0x000fea000383ffff */
.L_x_12222:
        /* <DEDUP_REMOVED lines=8> */
.L_x_12309:
[----:B------:R-:W-:Y:S05]  /*1b5f0*/  BSYNC B0 ;  /* 0x0000000000007941 */ /* 0x000fea0003800000 */
.L_x_12308:
        /* <DEDUP_REMOVED lines=8> */
.L_x_12310:
[----:B------:R-:W-:Y:S01]  /*1b680*/  IMAD.MOV.U32 R12, RZ, RZ, 0x4 ;  /* 0x00000004ff0c7424 */ /* 0x000fe200078e00ff */
[----:B------:R-:W-:-:S05]  /*1b690*/  SEL R2, R14, RZ, P2 ;  /* 0x000000ff0e027207 */ /* 0x000fca0001000000 */
[----:B------:R-:W-:-:S04]  /*1b6a0*/  IMAD.IADD R2, R13, 0x1, R2 ;  /* 0x000000010d027824 */ /* 0x000fc800078e0202 */
[----:B------:R-:W-:-:S07]  /*1b6b0*/  IMAD.MOV.U32 R13, RZ, RZ, R2 ;  /* 0x000000ffff0d7224 */ /* 0x000fce00078e0002 */
[----:B------:R-:W-:Y:S05]  /*1b6c0*/  WARPSYNC.COLLECTIVE R15, `(.L_x_12311) ;  /* 0x000000000f087348 */ /* 0x000fea0003c00000 */
[----:B------:R0:W1:Y:S02]  /*1b6d0*/  SHFL.UP P6, R14, R13, R12, R11 ;  /* 0x0400000c0d0e7389 */ /* 0x00006400000c000b */
[----:B01----:R-:W-:Y:S01]  /*1b6e0*/  ENDCOLLECTIVE ;  /* 0x000000000000791b */ /* 0x003fe20003800000 */
.L_x_12311:
[----:B------:R-:W-:Y:S02]  /*1b6f0*/  MOV R12, 0x8 ;  /* 0x00000008000c7802 */ /* 0x000fe40000000f00 */
[----:B------:R-:W-:-:S05]  /*1b700*/  SEL R3, R14, RZ, P3 ;  /* 0x000000ff0e037207 */ /* 0x000fca0001800000 */
[----:B------:R-:W-:-:S04]  /*1b710*/  IMAD.IADD R3, R2, 0x1, R3 ;  /* 0x0000000102037824 */ /* 0x000fc800078e0203 */
[----:B------:R-:W-:-:S07]  /*1b720*/  IMAD.MOV.U32 R13, RZ, RZ, R3 ;  /* 0x000000ffff0d7224 */ /* 0x000fce00078e0003 */
[----:B------:R-:W-:Y:S05]  /*1b730*/  WARPSYNC.COLLECTIVE R15, `(.L_x_12312) ;  /* 0x000000000f087348 */ /* 0x000fea0003c00000 */
[----:B------:R0:W1:Y:S02]  /*1b740*/  SHFL.UP P6, R14, R13, R12, R11 ;  /* 0x0400000c0d0e7389 */ /* 0x00006400000c000b */
[----:B01----:R-:W-:Y:S01]  /*1b750*/  ENDCOLLECTIVE ;  /* 0x000000000000791b */ /* 0x003fe20003800000 */
.L_x_12312:
[----:B------:R-:W-:Y:S01]  /*1b760*/  IMAD.MOV.U32 R12, RZ, RZ, 0x10 ;  /* 0x00000010ff0c7424 */ /* 0x000fe200078e00ff */
[----:B------:R-:W-:-:S05]  /*1b770*/  SEL R4, R14, RZ, P4 ;  /* 0x000000ff0e047207 */ /* 0x000fca0002000000 */
[----:B------:R-:W-:-:S04]  /*1b780*/  IMAD.IADD R4, R3, 0x1, R4 ;  /* 0x0000000103047824 */ /* 0x000fc800078e0204 */
[----:B------:R-:W-:-:S07]  /*1b790*/  IMAD.MOV.U32 R13, RZ, RZ, R4 ;  /* 0x000000ffff0d7224 */ /* 0x000fce00078e0004 */
[----:B------:R-:W-:Y:S05]  /*1b7a0*/  WARPSYNC.COLLECTIVE R15, `(.L_x_12313) ;  /* 0x000000000f087348 */ /* 0x000fea0003c00000 */
[----:B------:R0:W1:Y:S02]  /*1b7b0*/  SHFL.UP P6, R14, R13, R12, R11 ;  /* 0x0400000c0d0e7389 */ /* 0x00006400000c000b */
[----:B01----:R-:W-:Y:S01]  /*1b7c0*/  ENDCOLLECTIVE ;  /* 0x000000000000791b */ /* 0x003fe20003800000 */
.L_x_12313:
        /* <DEDUP_REMOVED lines=8> */
.L_x_12314:
[----:B------:R-:W-:Y:S05]  /*1b850*/  BRA `(.L_x_12315) ;  /* 0xffffffdc00887947 */ /* 0x000fea000383ffff */
.L_x_12224:
[----:B------:R-:W-:Y:S01]  /*1b860*/  BSSY B0, `(.L_x_12316) ;  /* 0x0000006000007945 */ /* 0x000fe20003800000 */
[----:B------:R-:W-:Y:S02]  /*1b870*/  PLOP3.LUT P6, PT, P6, PT, PT, 0x8, 0x0 ;  /* 0x000000000000781c */ /* 0x000fe400037ce170 */
[----:B------:R-:W-:-:S11]  /*1b880*/  MOV R15, 0xffffffff ;  /* 0xffffffff000f7802 */ /* 0x000fd60000000f00 */
[----:B0-----:R-:W-:Y:S05]  /*1b890*/  WARPSYNC.COLLECTIVE R15, `(.L_x_12317) ;  /* 0x000000000f087348 */ /* 0x001fea0003c00000 */
[----:B------:R-:W-:Y:S01]  /*1b8a0*/  VOTE.ANY R14, PT, P6 ;  /* 0x00000000000e7806 */ /* 0x000fe200030e0100 */
[----:B0-----:R-:W-:Y:S06]  /*1b8b0*/  ENDCOLLECTIVE ;  /* 0x000000000000791b */ /* 0x001fec0003800000 */
.L_x_12317:
[----:B------:R-:W-:Y:S05]  /*1b8c0*/  BSYNC B0 ;  /* 0x0000000000007941 */ /* 0x000fea0003800000 */
.L_x_12316:
        /* <DEDUP_REMOVED lines=9> */
.L_x_12318:
[----:B------:R-:W-:Y:S01]  /*1b960*/  IMAD.MOV.U32 R17, RZ, RZ, R14 ;  /* 0x000000ffff117224 */ /* 0x000fe200078e000e */
[----:B------:R-:W-:Y:S06]  /*1b970*/  BRA `(.L_x_12319) ;  /* 0xffffffdc00787947 */ /* 0x000fec000383ffff */
.L_x_12226:
[----:B------:R-:W-:Y:S01]  /*1b980*/  BSSY B0, `(.L_x_12320) ;  /* 0x0000007000007945 */ /* 0x000fe20003800000 */
[----:B------:R-:W-:Y:S01]  /*1b990*/  IMAD.MOV.U32 R13, RZ, RZ, R3 ;  /* 0x000000ffff0d7224 */ /* 0x000fe200078e0003 */
[----:B------:R-:W-:Y:S01]  /*1b9a0*/  MOV R11, 0x1f ;  /* 0x0000001f000b7802 */ /* 0x000fe20000000f00 */
[----:B------:R-:W-:-:S07]  /*1b9b0*/  IMAD.MOV.U32 R15, RZ, RZ, -0x1 ;  /* 0xffffffffff0f7424 */ /* 0x000fce00078e00ff */
[----:B012---:R-:W-:Y:S05]  /*1b9c0*/  WARPSYNC.COLLECTIVE R15, `(.L_x_12321) ;  /* 0x000000000f087348 */ /* 0x007fea0003c00000 */
[----:B------:R3:W4:Y:S02]  /*1b9d0*/  SHFL.IDX P6, R14, R13, R12, R11 ;  /* 0x0000000c0d0e7389 */ /* 0x00072400000c000b */
[----:B01234-:R-:W-:Y:S01]  /*1b9e0*/  ENDCOLLECTIVE ;  /* 0x000000000000791b */ /* 0x01ffe20003800000 */
.L_x_12321:
[----:B------:R-:W-:Y:S05]  /*1b9f0*/  BSYNC B0 ;  /* 0x0000000000007941 */ /* 0x000fea0003800000 */
.L_x_12320:
[----:B------:R-:W-:Y:S05]  /*1ba00*/  BRA `(.L_x_12225) ;  /* 0xffffffdc00707947 */ /* 0x000fea000383ffff */
.L_x_12230:
[----:B0-----:R0:W1:Y:S02]  /*1ba10*/  SYNCS.PHASECHK.TRANS64.TRYWAIT P0, [R9+URZ+0x13220], R0 ;  /* 0x01322000090075a7 */ /* 0x001064000800017f */
[----:B-1----:R-:W-:Y:S05]  /*1ba20*/  @!P0 NANOSLEEP.SYNCS 0x989680 ;  /* 0x009896800000895d */ /* 0x002fea0003900000 */
[----:B------:R-:W1:Y:S02]  /*1ba30*/  @!P0 SYNCS.PHASECHK.TRANS64 P0, [R9+URZ+0x13220], R0 ;  /* 0x01322000090085a7 */ /* 0x000e64000800007f */
[----:B-1----:R-:W-:Y:S05]  /*1ba40*/  @!P0 BRA `(.L_x_12230) ;  /* 0xfffffffc00f08947 */ /* 0x002fea000383ffff */
[----:B------:R-:W-:Y:S05]  /*1ba50*/  BRA `(.L_x_12322) ;  /* 0xffffffe000e87947 */ /* 0x000fea000383ffff */
.L_x_12231:
        /* <DEDUP_REMOVED lines=11> */
.L_x_12324:
[----:B------:R-:W-:Y:S05]  /*1bb10*/  BSYNC B0 ;  /* 0x0000000000007941 */ /* 0x000fea0003800000 */
.L_x_12323:
[----:B------:R-:W-:Y:S05]  /*1bb20*/  BRA `(.L_x_12325) ;  /* 0xffffffe000d07947 */ /* 0x000fea000383ffff */
.L_x_12232:
[----:B------:R-:W-:Y:S01]  /*1bb30*/  BSSY B0, `(.L_x_12326) ;  /* 0x0000006000007945 */ /* 0x000fe20003800000 */
[----:B------:R-:W-:-:S07]  /*1bb40*/  IMAD.MOV.U32 R15, RZ, RZ, -0x1 ;  /* 0xffffffffff0f7424 */ /* 0x000fce00078e00ff */
[----:B0-----:R-:W-:Y:S05]  /*1bb50*/  WARPSYNC.COLLECTIVE R15, `(.L_x_12327) ;  /* 0x000000000f0c7348 */ /* 0x001fea0003c00000 */
[----:B------:R-:W-:Y:S02]  /*1bb60*/  ELECT P6, UR62, PT ;  /* 0x00000000003e782f */ /* 0x000fe400038c0000 */
[----:B------:R-:W-:Y:S01]  /*1bb70*/  MOV R14, UR62 ;  /* 0x0000003e000e7c02 */ /* 0x000fe20008000f00 */
[----:B0-----:R-:W-:Y:S10]  /*1bb80*/  ENDCOLLECTIVE ;  /* 0x000000000000791b */ /* 0x001ff40003800000 */
.L_x_12327:
[----:B------:R-:W-:Y:S05]  /*1bb90*/  BSYNC B0 ;  /* 0x0000000000007941 */ /* 0x000fea0003800000 */
.L_x_12326:
[----:B------:R-:W-:Y:S05]  /*1bba0*/  BRA `(.L_x_12328) ;  /* 0xffffffe000c47947 */ /* 0x000fea000383ffff */
.L_x_12234:
[----:B0-----:R0:W1:Y:S02]  /*1bbb0*/  SYNCS.PHASECHK.TRANS64.TRYWAIT P1, [R7+URZ], R2 ;  /* 0x00000002070075a7 */ /* 0x001064000802017f */
[----:B-1----:R-:W-:Y:S05]  /*1bbc0*/  @!P1 NANOSLEEP.SYNCS 0x989680 ;  /* 0x009896800000995d */ /* 0x002fea0003900000 */
[----:B------:R-:W1:Y:S02]  /*1bbd0*/  @!P1 SYNCS.PHASECHK.TRANS64 P1, [R7+URZ], R2 ;  /* 0x00000002070095a7 */ /* 0x000e64000802007f */
[----:B-1----:R-:W-:Y:S05]  /*1bbe0*/  @!P1 BRA `(.L_x_12234) ;  /* 0xfffffffc00f09947 */ /* 0x002fea000383ffff */
[----:B------:R-:W-:Y:S05]  /*1bbf0*/  BRA `(.L_x_12329) ;  /* 0xffffffe000f87947 */ /* 0x000fea000383ffff */
.L_x_12235:
[----:B-1----:R1:W2:Y:S02]  /*1bc00*/  SYNCS.PHASECHK.TRANS64.TRYWAIT P1, [R3+URZ], R0 ;  /* 0x00000000030075a7 */ /* 0x0022a4000802017f */
[----:B--2---:R-:W-:Y:S05]  /*1bc10*/  @!P1 NANOSLEEP.SYNCS 0x989680 ;  /* 0x009896800000995d */ /* 0x004fea0003900000 */
[----:B------:R-:W2:Y:S02]  /*1bc20*/  @!P1 SYNCS.PHASECHK.TRANS64 P1, [R3+URZ], R0 ;  /* 0x00000000030095a7 */ /* 0x000ea4000802007f */
[----:B--2---:R-:W-:Y:S05]  /*1bc30*/  @!P1 BRA `(.L_x_12235) ;  /* 0xfffffffc00f09947 */ /* 0x004fea000383ffff */
[----:B------:R-:W-:Y:S05]  /*1bc40*/  BRA `(.L_x_12330) ;  /* 0xffffffe000ec7947 */ /* 0x000fea000383ffff */
.L_x_12237:
[----:B-1----:R1:W2:Y:S02]  /*1bc50*/  SYNCS.PHASECHK.TRANS64.TRYWAIT P1, [R3+URZ+0x13260], R2 ;  /* 0x01326002030075a7 */ /* 0x0022a4000802017f */
[----:B--2---:R-:W-:Y:S05]  /*1bc60*/  @!P1 NANOSLEEP.SYNCS 0x989680 ;  /* 0x009896800000995d */ /* 0x004fea0003900000 */
[----:B------:R-:W2:Y:S02]  /*1bc70*/  @!P1 SYNCS.PHASECHK.TRANS64 P1, [R3+URZ+0x13260], R2 ;  /* 0x01326002030095a7 */ /* 0x000ea4000802007f */
[----:B--2---:R-:W-:Y:S05]  /*1bc80*/  @!P1 BRA `(.L_x_12237) ;  /* 0xfffffffc00f09947 */ /* 0x004fea000383ffff */
[----:B------:R-:W-:Y:S05]  /*1bc90*/  BRA `(.L_x_12331) ;  /* 0xffffffe000ec7947 */ /* 0x000fea000383ffff */
.L_x_12239:
[----:B--2---:R2:W3:Y:S02]  /*1bca0*/  SYNCS.PHASECHK.TRANS64.TRYWAIT P1, [R5+URZ+0x13260], R0 ;  /* 0x01326000050075a7 */ /* 0x0044e4000802017f */
[----:B---3--:R-:W-:Y:S05]  /*1bcb0*/  @!P1 NANOSLEEP.SYNCS 0x989680 ;  /* 0x009896800000995d */ /* 0x008fea0003900000 */
[----:B------:R-:W3:Y:S02]  /*1bcc0*/  @!P1 SYNCS.PHASECHK.TRANS64 P1, [R5+URZ+0x13260], R0 ;  /* 0x01326000050095a7 */ /* 0x000ee4000802007f */
[----:B---3--:R-:W-:Y:S05]  /*1bcd0*/  @!P1 BRA `(.L_x_12239) ;  /* 0xfffffffc00f09947 */ /* 0x008fea000383ffff */
[----:B------:R-:W-:Y:S05]  /*1bce0*/  BRA `(.L_x_12332) ;  /* 0xffffffe000ec7947 */ /* 0x000fea000383ffff */
.L_x_12241:
[----:B---3--:R3:W4:Y:S02]  /*1bcf0*/  SYNCS.PHASECHK.TRANS64.TRYWAIT P0, [R3+URZ+0x13280], R2 ;  /* 0x01328002030075a7 */ /* 0x008724000800017f */
[----:B----4-:R-:W-:Y:S05]  /*1bd00*/  @!P0 NANOSLEEP.SYNCS 0x989680 ;  /* 0x009896800000895d */ /* 0x010fea0003900000 */
[----:B------:R-:W4:Y:S02]  /*1bd10*/  @!P0 SYNCS.PHASECHK.TRANS64 P0, [R3+URZ+0x13280], R2 ;  /* 0x01328002030085a7 */ /* 0x000f24000800007f */
[----:B----4-:R-:W-:Y:S05]  /*1bd20*/  @!P0 BRA `(.L_x_12241) ;  /* 0xfffffffc00f08947 */ /* 0x010fea000383ffff */
[----:B------:R-:W-:Y:S05]  /*1bd30*/  BRA `(.L_x_12242) ;  /* 0xffffffe000e87947 */ /* 0x000fea000383ffff */
.L_x_12333:
        /* <DEDUP_REMOVED lines=12> */
.L_x_12379:


//--------------------- .nv.global.init           --------------------------
	.section	.nv.global.init,"aw",@progbits
	.align	4
.nv.global.init:
	.type		_ZZN5flash28permute_output_fp8_VcolmajorIN4cute6TensorINS1_11ArrayEngineIN7cutlass10bfloat16_tELm32EEENS1_6LayoutINS1_5tupleIJNS8_IJNS1_1CILi2EEESA_NS9_ILi8EEEEEENS9_ILi1EEESD_EEENS8_IJNS8_IJSD_SA_NS9_ILi4EEEEEENS9_ILi0EEESH_EEEEEEEEEvRT_E9upper_map,@object
	.size		_ZZN5flash28permute_output_fp8_VcolmajorIN4cute6TensorINS1_11ArrayEngineIN7cutlass10bfloat16_tELm32EEENS1_6LayoutINS1_5tupleIJNS8_IJNS1_1CILi2EEESA_NS9_ILi8EEEEEENS9_ILi1EEESD_EEENS8_IJNS8_IJSD_SA_NS9_ILi4EEEEEENS9_ILi0EEESH_EEEEEEEEEvRT_E9upper_map,(_ZZN5flash28permute_output_fp8_VcolmajorIN4cute6TensorINS1_11ArrayEngineIN7cutlass10bfloat16_tELm64EEENS1_6LayoutINS1_5tupleIJNS8_IJNS1_1CILi2EEESA_NS9_ILi16EEEEEENS9_ILi1EEESD_EEENS8_IJNS8_IJSD_SA_NS9_ILi4EEEEEENS9_ILi0EEESH_EEEEEEEEEvRT_E9upper_map - _ZZN5flash28permute_output_fp8_VcolmajorIN4cute6TensorINS1_11ArrayEngineIN7cutlass10bfloat16_tELm32EEENS1_6LayoutINS1_5tupleIJNS8_IJNS1_1CILi2EEESA_NS9_ILi8EEEEEENS9_ILi1EEESD_EEENS8_IJNS8_IJSD_SA_NS9_ILi4EEEEEENS9_ILi0EEESH_EEEEEEEEEvRT_E9upper_map)
_ZZN5flash28permute_output_fp8_VcolmajorIN4cute6TensorINS1_11ArrayEngineIN7cutlass10bfloat16_tELm32EEENS1_6LayoutINS1_5tupleIJNS8_IJNS1_1CILi2EEESA_NS9_ILi8EEEEEENS9_ILi1EEESD_EEENS8_IJNS8_IJSD_SA_NS9_ILi4EEEEEENS9_ILi0EEESH_EEEEEEEEEvRT_E9upper_map:
        /*0000*/ 	.byte	0x00, 0x00, 0x00, 0x00, 0x02, 0x00, 0x00, 0x00, 0x03, 0x00, 0x00, 0x00, 0x01, 0x00, 0x00, 0x00
	.type		_ZZN5flash28permute_output_fp8_VcolmajorIN4cute6TensorINS1_11ArrayEngineIN7cutlass10bfloat16_tELm64EEENS1_6LayoutINS1_5tupleIJNS8_IJNS1_1CILi2EEESA_NS9_ILi16EEEEEENS9_ILi1EEESD_EEENS8_IJNS8_IJSD_SA_NS9_ILi4EEEEEENS9_ILi0EEESH_EEEEEEEEEvRT_E9upper_map,@object
	.size		_ZZN5flash28permute_output_fp8_VcolmajorIN4cute6TensorINS1_11ArrayEngineIN7cutlass10bfloat16_tELm64EEENS1_6LayoutINS1_5tupleIJNS8_IJNS1_1CILi2EEESA_NS9_ILi16EEEEEENS9_ILi1EEESD_EEENS8_IJNS8_IJSD_SA_NS9_ILi4EEEEEENS9_ILi0EEESH_EEEEEEEEEvRT_E9upper_map,(_ZZN5flash28permute_output_fp8_VcolmajorIN4cute6TensorINS1_11ArrayEngineIN7cutlass10bfloat16_tELm48EEENS1_6LayoutINS1_5tupleIJNS8_IJNS1_1CILi2EEESA_NS9_ILi12EEEEEENS9_ILi1EEESD_EEENS8_IJNS8_IJSD_SA_NS9_ILi4EEEEEENS9_ILi0EEESH_EEEEEEEEEvRT_E9upper_map - _ZZN5flash28permute_output_fp8_VcolmajorIN4cute6TensorINS1_11ArrayEngineIN7cutlass10bfloat16_tELm64EEENS1_6LayoutINS1_5tupleIJNS8_IJNS1_1CILi2EEESA_NS9_ILi16EEEEEENS9_ILi1EEESD_EEENS8_IJNS8_IJSD_SA_NS9_ILi4EEEEEENS9_ILi0EEESH_EEEEEEEEEvRT_E9upper_map)
_ZZN5flash28permute_output_fp8_VcolmajorIN4cute6TensorINS1_11ArrayEngineIN7cutlass10bfloat16_tELm64EEENS1_6LayoutINS1_5tupleIJNS8_IJNS1_1CILi2EEESA_NS9_ILi16EEEEEENS9_ILi1EEESD_EEENS8_IJNS8_IJSD_SA_NS9_ILi4EEEEEENS9_ILi0EEESH_EEEEEEEEEvRT_E9upper_map:
        /*0010*/ 	.byte	0x00, 0x00, 0x00, 0x00, 0x02, 0x00, 0x00, 0x00, 0x03, 0x00, 0x00, 0x00, 0x01, 0x00, 0x00, 0x00
	.type		_ZZN5flash28permute_output_fp8_VcolmajorIN4cute6TensorINS1_11ArrayEngineIN7cutlass10bfloat16_tELm48EEENS1_6LayoutINS1_5tupleIJNS8_IJNS1_1CILi2EEESA_NS9_ILi12EEEEEENS9_ILi1EEESD_EEENS8_IJNS8_IJSD_SA_NS9_ILi4EEEEEENS9_ILi0EEESH_EEEEEEEEEvRT_E9upper_map,@object
	.size		_ZZN5flash28permute_output_fp8_VcolmajorIN4cute6TensorINS1_11ArrayEngineIN7cutlass10bfloat16_tELm48EEENS1_6LayoutINS1_5tupleIJNS8_IJNS1_1CILi2EEESA_NS9_ILi12EEEEEENS9_ILi1EEESD_EEENS8_IJNS8_IJSD_SA_NS9_ILi4EEEEEENS9_ILi0EEESH_EEEEEEEEEvRT_E9upper_map,(_ZZN5flash28permute_output_fp8_VcolmajorIN4cute6TensorINS1_11ArrayEngineIN7cutlass10bfloat16_tELm128EEENS1_6LayoutINS1_5tupleIJNS8_IJNS1_1CILi2EEESA_NS9_ILi32EEEEEENS9_ILi1EEESD_EEENS8_IJNS8_IJSD_SA_NS9_ILi4EEEEEENS9_ILi0EEESH_EEEEEEEEEvRT_E9upper_map - _ZZN5flash28permute_output_fp8_VcolmajorIN4cute6TensorINS1_11ArrayEngineIN7cutlass10bfloat16_tELm48EEENS1_6LayoutINS1_5tupleIJNS8_IJNS1_1CILi2EEESA_NS9_ILi12EEEEEENS9_ILi1EEESD_EEENS8_IJNS8_IJSD_SA_NS9_ILi4EEEEEENS9_ILi0EEESH_EEEEEEEEEvRT_E9upper_map)
_ZZN5flash28permute_output_fp8_VcolmajorIN4cute6TensorINS1_11ArrayEngineIN7cutlass10bfloat16_tELm48EEENS1_6LayoutINS1_5tupleIJNS8_IJNS1_1CILi2EEESA_NS9_ILi12EEEEEENS9_ILi1EEESD_EEENS8_IJNS8_IJSD_SA_NS9_ILi4EEEEEENS9_ILi0EEESH_EEEEEEEEEvRT_E9upper_map:
        /*0020*/ 	.byte	0x00, 0x00, 0x00, 0x00, 0x02, 0x00, 0x00, 0x00, 0x03, 0x00, 0x00, 0x00, 0x01, 0x00, 0x00, 0x00
	.type		_ZZN5flash28permute_output_fp8_VcolmajorIN4cute6TensorINS1_11ArrayEngineIN7cutlass10bfloat16_tELm128EEENS1_6LayoutINS1_5tupleIJNS8_IJNS1_1CILi2EEESA_NS9_ILi32EEEEEENS9_ILi1EEESD_EEENS8_IJNS8_IJSD_SA_NS9_ILi4EEEEEENS9_ILi0EEESH_EEEEEEEEEvRT_E9upper_map,@object
	.size		_ZZN5flash28permute_output_fp8_VcolmajorIN4cute6TensorINS1_11ArrayEngineIN7cutlass10bfloat16_tELm128EEENS1_6LayoutINS1_5tupleIJNS8_IJNS1_1CILi2EEESA_NS9_ILi32EEEEEENS9_ILi1EEESD_EEENS8_IJNS8_IJSD_SA_NS9_ILi4EEEEEENS9_ILi0EEESH_EEEEEEEEEvRT_E9upper_map,(_ZZN5flash28permute_output_fp8_VcolmajorIN4cute6TensorINS1_11ArrayEngineIN7cutlass10bfloat16_tELm96EEENS1_6LayoutINS1_5tupleIJNS8_IJNS1_1CILi2EEESA_NS9_ILi24EEEEEENS9_ILi1EEESD_EEENS8_IJNS8_IJSD_SA_NS9_ILi4EEEEEENS9_ILi0EEESH_EEEEEEEEEvRT_E9upper_map - _ZZN5flash28permute_output_fp8_VcolmajorIN4cute6TensorINS1_11ArrayEngineIN7cutlass10bfloat16_tELm128EEENS1_6LayoutINS1_5tupleIJNS8_IJNS1_1CILi2EEESA_NS9_ILi32EEEEEENS9_ILi1EEESD_EEENS8_IJNS8_IJSD_SA_NS9_ILi4EEEEEENS9_ILi0EEESH_EEEEEEEEEvRT_E9upper_map)
_ZZN5flash28permute_output_fp8_VcolmajorIN4cute6TensorINS1_11ArrayEngineIN7cutlass10bfloat16_tELm128EEENS1_6LayoutINS1_5tupleIJNS8_IJNS1_1CILi2EEESA_NS9_ILi32EEEEEENS9_ILi1EEESD_EEENS8_IJNS8_IJSD_SA_NS9_ILi4EEEEEENS9_ILi0EEESH_EEEEEEEEEvRT_E9upper_map:
        /*0030*/ 	.byte	0x00, 0x00, 0x00, 0x00, 0x02, 0x00, 0x00, 0x00, 0x03, 0x00, 0x00, 0x00, 0x01, 0x00, 0x00, 0x00
	.type		_ZZN5flash28permute_output_fp8_VcolmajorIN4cute6TensorINS1_11ArrayEngineIN7cutlass10bfloat16_tELm96EEENS1_6LayoutINS1_5tupleIJNS8_IJNS1_1CILi2EEESA_NS9_ILi24EEEEEENS9_ILi1EEESD_EEENS8_IJNS8_IJSD_SA_NS9_ILi4EEEEEENS9_ILi0EEESH_EEEEEEEEEvRT_E9upper_map,@object
	.size		_ZZN5flash28permute_output_fp8_VcolmajorIN4cute6TensorINS1_11ArrayEngineIN7cutlass10bfloat16_tELm96EEENS1_6LayoutINS1_5tupleIJNS8_IJNS1_1CILi2EEESA_NS9_ILi24EEEEEENS9_ILi1EEESD_EEENS8_IJNS8_IJSD_SA_NS9_ILi4EEEEEENS9_ILi0EEESH_EEEEEEEEEvRT_E9upper_map,($str$25 - _ZZN5flash28permute_output_fp8_VcolmajorIN4cute6TensorINS1_11ArrayEngineIN7cutlass10bfloat16_tELm96EEENS1_6LayoutINS1_5tupleIJNS8_IJNS1_1CILi2EEESA_NS9_ILi24EEEEEENS9_ILi1EEESD_EEENS8_IJNS8_IJSD_SA_NS9_ILi4EEEEEENS9_ILi0EEESH_EEEEEEEEEvRT_E9upper_map)
_ZZN5flash28permute_output_fp8_VcolmajorIN4cute6TensorINS1_11ArrayEngineIN7cutlass10bfloat16_tELm96EEENS1_6LayoutINS1_5tupleIJNS8_IJNS1_1CILi2EEESA_NS9_ILi24EEEEEENS9_ILi1EEESD_EEENS8_IJNS8_IJSD_SA_NS9_ILi4EEEEEENS9_ILi0EEESH_EEEEEEEEEvRT_E9upper_map:
        /*0040*/ 	.byte	0x00, 0x00, 0x00, 0x00, 0x02, 0x00, 0x00, 0x00, 0x03, 0x00, 0x00, 0x00, 0x01, 0x00, 0x00, 0x00
	.type		$str$25,@object
	.size		$str$25,($str$26 - $str$25)
$str$25:
        /*0050*/ 	.byte	0x28, 0x61, 0x64, 0x64, 0x72, 0x65, 0x73, 0x73, 0x20, 0x26, 0x20, 0x6d, 0x61, 0x73, 0x6b, 0x29
        /*0060*/ 	.byte	0x20, 0x3d, 0x3d, 0x20, 0x30, 0x00
	.type		$str$26,@object
	.size		$str$26,(__unnamed_40 - $str$26)
$str$26:
        /*0066*/ 	.byte	0x2f, 0x74, 0x6d, 0x70, 0x2f, 0x6f, 0x73, 0x73, 0x5f, 0x6b, 0x65, 0x72, 0x6e, 0x65, 0x6c, 0x73
        /*0076*/ 	.byte	0x5f, 0x73, 0x72, 0x63, 0x2f, 0x66, 0x6c, 0x61, 0x73, 0x68, 0x5f, 0x61, 0x74, 0x74, 0x65, 0x6e
        /*0086*/ 	.byte	0x74, 0x69, 0x6f, 0x6e, 0x2f, 0x63, 0x73, 0x72, 0x63, 0x2f, 0x63, 0x75, 0x74, 0x6c, 0x61, 0x73
        /*0096*/ 	.byte	0x73, 0x2f, 0x69, 0x6e, 0x63, 0x6c, 0x75, 0x64, 0x65, 0x2f, 0x63, 0x75, 0x74, 0x65, 0x2f, 0x70
        /*00a6*/ 	.byte	0x6f, 0x69, 0x6e, 0x74, 0x65, 0x72, 0x5f, 0x66, 0x6c, 0x61, 0x67, 0x67, 0x65, 0x64, 0x2e, 0x68
        /*00b6*/ 	.byte	0x70, 0x70, 0x00
	.type		__unnamed_40,@object
	.size		__unnamed_40,(__unnamed_6 - __unnamed_40)
__unnamed_40:
        /* <DEDUP_REMOVED lines=24> */
        /*0239*/ 	.byte	0x26, 0x5d, 0x00
	.type		__unnamed_6,@object
	.size		__unnamed_6,(__unnamed_17 - __unnamed_6)
__unnamed_6:
        /* <DEDUP_REMOVED lines=25> */
	.type		__unnamed_17,@object
	.size		__unnamed_17,(__unnamed_28 - __unnamed_17)
__unnamed_17:
        /* <DEDUP_REMOVED lines=24> */
        /*053f*/ 	.byte	0x3e, 0x3e, 0x20, 0x26, 0x5d, 0x00
	.type		__unnamed_28,@object
	.size		__unnamed_28,(__unnamed_12 - __unnamed_28)
__unnamed_28:
        /* <DEDUP_REMOVED lines=25> */
	.type		__unnamed_12,@object
	.size		__unnamed_12,(__unnamed_5 - __unnamed_12)
__unnamed_12:
        /* <DEDUP_REMOVED lines=25> */
	.type		__unnamed_5,@object
	.size		__unnamed_5,(__unnamed_23 - __unnamed_5)
__unnamed_5:
        /* <DEDUP_REMOVED lines=25> */
	.type		__unnamed_23,@object
	.size		__unnamed_23,(__unnamed_11 - __unnamed_23)
__unnamed_23:
        /* <DEDUP_REMOVED lines=25> */
	.type		__unnamed_11,@object
	.size		__unnamed_11,(__unnamed_18 - __unnamed_11)
__unnamed_11:
        /* <DEDUP_REMOVED lines=25> */
	.type		__unnamed_18,@object
	.size		__unnamed_18,(__unnamed_35 - __unnamed_18)
__unnamed_18:
        /* <DEDUP_REMOVED lines=25> */
	.type		__unnamed_35,@object
	.size		__unnamed_35,(__unnamed_38 - __unnamed_35)
__unnamed_35:
        /* <DEDUP_REMOVED lines=24> */
        /*0fe9*/ 	.byte	0x34, 0x3e, 0x3e, 0x3e, 0x3e, 0x3e, 0x20, 0x26, 0x5d, 0x00
	.type		__unnamed_38,@object
	.size		__unnamed_38,(__unnamed_2 - __unnamed_38)
__unnamed_38:
        /* <DEDUP_REMOVED lines=28> */
        /*11b3*/ 	.byte	0x3a, 0x43, 0x3c, 0x31, 0x36, 0x33, 0x38, 0x34, 0x3e, 0x3e, 0x3e, 0x3e, 0x3e, 0x5d, 0x00
	.type		__unnamed_2,@object
	.size		__unnamed_2,(__unnamed_4 - __unnamed_2)
__unnamed_2:
        /* <DEDUP_REMOVED lines=29> */
	.type		__unnamed_4,@object
	.size		__unnamed_4,(__unnamed_3 - __unnamed_4)
__unnamed_4:
        /* <DEDUP_REMOVED lines=29> */
	.type		__unnamed_3,@object
	.size		__unnamed_3,(__unnamed_1 - __unnamed_3)
__unnamed_3:
        /* <DEDUP_REMOVED lines=29> */
        /*1730*/ 	.byte	0x00
	.type		__unnamed_1,@object
	.size		__unnamed_1,(__unnamed_10 - __unnamed_1)
__unnamed_1:
        /* <DEDUP_REMOVED lines=30> */
	.type		__unnamed_10,@object
	.size		__unnamed_10,(__unnamed_20 - __unnamed_10)
__unnamed_10:
        /* <DEDUP_REMOVED lines=29> */
        /*1ad2*/ 	.byte	0x5d, 0x00
	.type		__unnamed_20,@object
	.size		__unnamed_20,(__unnamed_8 - __unnamed_20)
__unnamed_20:
        /* <DEDUP_REMOVED lines=30> */
	.type		__unnamed_8,@object
	.size		__unnamed_8,(__unnamed_22 - __unnamed_8)
__unnamed_8:
        /* <DEDUP_REMOVED lines=30> */
	.type		__unnamed_22,@object
	.size		__unnamed_22,(__unnamed_15 - __unnamed_22)
__unnamed_22:
        /* <DEDUP_REMOVED lines=30> */
	.type		__unnamed_15,@object
	.size		__unnamed_15,(__unnamed_26 - __unnamed_15)
__unnamed_15:
        /* <DEDUP_REMOVED lines=30> */
	.type		__unnamed_26,@object
	.size		__unnamed_26,(__unnamed_33 - __unnamed_26)
__unnamed_26:
        /* <DEDUP_REMOVED lines=30> */
	.type		__unnamed_33,@object
	.size		__unnamed_33,(__unnamed_9 - __unnamed_33)
__unnamed_33:
        /* <DEDUP_REMOVED lines=30> */
	.type		__unnamed_9,@object
	.size		__unnamed_9,(__unnamed_30 - __unnamed_9)
__unnamed_9:
        /* <DEDUP_REMOVED lines=30> */
	.type		__unnamed_30,@object
	.size		__unnamed_30,(__unnamed_16 - __unnamed_30)
__unnamed_30:
        /* <DEDUP_REMOVED lines=30> */
	.type		__unnamed_16,@object
	.size		__unnamed_16,(__unnamed_21 - __unnamed_16)
__unnamed_16:
        /* <DEDUP_REMOVED lines=30> */
	.type		__unnamed_21,@object
	.size		__unnamed_21,(__unnamed_14 - __unnamed_21)
__unnamed_21:
        /* <DEDUP_REMOVED lines=30> */
	.type		__unnamed_14,@object
	.size		__unnamed_14,(__unnamed_27 - __unnamed_14)
__unnamed_14:
        /* <DEDUP_REMOVED lines=30> */
	.type		__unnamed_27,@object
	.size		__unnamed_27,(__unnamed_25 - __unnamed_27)
__unnamed_27:
        /* <DEDUP_REMOVED lines=30> */
	.type		__unnamed_25,@object
	.size		__unnamed_25,(__unnamed_13 - __unnamed_25)
__unnamed_25:
        /* <DEDUP_REMOVED lines=30> */
	.type		__unnamed_13,@object
	.size		__unnamed_13,(__unnamed_29 - __unnamed_13)
__unnamed_13:
        /* <DEDUP_REMOVED lines=30> */
	.type		__unnamed_29,@object
	.size		__unnamed_29,(__unnamed_37 - __unnamed_29)
__unnamed_29:
        /* <DEDUP_REMOVED lines=30> */
	.type		__unnamed_37,@object
	.size		__unnamed_37,(__unnamed_19 - __unnamed_37)
__unnamed_37:
        /* <DEDUP_REMOVED lines=30> */
	.type		__unnamed_19,@object
	.size		__unnamed_19,(__unnamed_39 - __unnamed_19)
__unnamed_19:
        /* <DEDUP_REMOVED lines=30> */
	.type		__unnamed_39,@object
	.size		__unnamed_39,(__unnamed_7 - __unnamed_39)
__unnamed_39:
        /* <DEDUP_REMOVED lines=30> */
	.type		__unnamed_7,@object
	.size		__unnamed_7,(__unnamed_24 - __unnamed_7)
__unnamed_7:
        /* <DEDUP_REMOVED lines=30> */
	.type		__unnamed_24,@object
	.size		__unnamed_24,(__unnamed_36 - __unnamed_24)
__unnamed_24:
        /* <DEDUP_REMOVED lines=29> */
        /*3f48*/ 	.byte	0x3e, 0x20, 0x26, 0x5d, 0x00
	.type		__unnamed_36,@object
	.size		__unnamed_36,(__unnamed_34 - __unnamed_36)
__unnamed_36:
        /* <DEDUP_REMOVED lines=30> */
	.type		__unnamed_34,@object
	.size		__unnamed_34,(__unnamed_32 - __unnamed_34)
__unnamed_34:
        /* <DEDUP_REMOVED lines=30> */
	.type		__unnamed_32,@object
	.size		__unnamed_32,(__unnamed_31 - __unnamed_32)
__unnamed_32:
        /* <DEDUP_REMOVED lines=30> */
	.type		__unnamed_31,@object
	.size		__unnamed_31,(.L_34 - __unnamed_31)
__unnamed_31:
        /* <DEDUP_REMOVED lines=29> */
        /*469f*/ 	.byte	0x3e, 0x3e, 0x3e, 0x3e, 0x20, 0x26, 0x5d, 0x00
.L_34:


//--------------------- .nv.shared._ZN7cutlass13device_kernelIN5flash11enable_sm90INS1_16FlashAttnFwdSm90INS1_25CollectiveMainloopFwdSm90ILi2EN4cute5tupleIJNS5_1CILi1EEES8_S8_EEENS6_IJNS7_ILi128EEESA_NS7_ILi256EEEEEELi256ENS_12float_e4m3_tEfNS_4arch4Sm90ELb0ELb0ELb1ELb0ELb0ELb0ELb0ELb1ELb1ELb0ELb0ELb0EEENS1_21CollectiveEpilogueFwdINS6_IJSA_SB_SA_EEES9_NS_10bfloat16_tESF_Li256ELb0ELb0ELb0ELb1EEENS1_29StaticPersistentTileSchedulerILb0EEEEEEEEEvNT_6ParamsE --------------------------
	.section	.nv.shared._ZN7cutlass13device_kernelIN5flash11enable_sm90INS1_16FlashAttnFwdSm90INS1_25CollectiveMainloopFwdSm90ILi2EN4cute5tupleIJNS5_1CILi1EEES8_S8_EEENS6_IJNS7_ILi128EEESA_NS7_ILi256EEEEEELi256ENS_12float_e4m3_tEfNS_4arch4Sm90ELb0ELb0ELb1ELb0ELb0ELb0ELb0ELb1ELb1ELb0ELb0ELb0EEENS1_21CollectiveEpilogueFwdINS6_IJSA_SB_SA_EEES9_NS_10bfloat16_tESF_Li256ELb0ELb0ELb0ELb1EEENS1_29StaticPersistentTileSchedulerILb0EEEEEEEEEvNT_6ParamsE,"aw",@nobits
	.sectionflags	@""
	.align	16
	.zero		1024


//--------------------- .nv.shared.reserved.0     --------------------------
	.section	.nv.shared.reserved.0,"aw",@nobits
	.weak		__nv_reservedSMEM_offset_0_alias
	.size		__nv_reservedSMEM_offset_0_alias, 0, 0
	.other		__nv_reservedSMEM_offset_0_alias,@"STO_CUDA_RESERVED_SHARED STV_DEFAULT"
__nv_reservedSMEM_offset_0_alias:
	.zero		0


//--------------------- .nv.global                --------------------------
	.section	.nv.global,"aw",@nobits
.nv.global:
	.type		_ZN74_INTERNAL_16fca202_38_flash_fwd_hdimall_e4m3_softcap_sm90_cu_3fbc093a_35894cute1_E,@object
	.size		_ZN74_INTERNAL_16fca202_38_flash_fwd_hdimall_e4m3_softcap_sm90_cu_3fbc093a_35894cute1_E,(_ZN74_INTERNAL_16fca202_38_flash_fwd_hdimall_e4m3_softcap_sm90_cu_3fbc093a_35894cuda3std3__45__cpo6cbeginE - _ZN74_INTERNAL_16fca202_38_flash_fwd_hdimall_e4m3_softcap_sm90_cu_3fbc093a_35894cute1_E)
_ZN74_INTERNAL_16fca202_38_flash_fwd_hdimall_e4m3_softcap_sm90_cu_3fbc093a_35894cute1_E:
	.zero		1
	.type		_ZN74_INTERNAL_16fca202_38_flash_fwd_hdimall_e4m3_softcap_sm90_cu_3fbc093a_35894cuda3std3__45__cpo6cbeginE,@object
	.size		_ZN74_INTERNAL_16fca202_38_flash_fwd_hdimall_e4m3_softcap_sm90_cu_3fbc093a_35894cuda3std3__45__cpo6cbeginE,(_ZN74_INTERNAL_16fca202_38_flash_fwd_hdimall_e4m3_softcap_sm90_cu_3fbc093a_35894cuda3std3__48in_placeE - _ZN74_INTERNAL_16fca202_38_flash_fwd_hdimall_e4m3_softcap_sm90_cu_3fbc093a_35894cuda3std3__45__cpo6cbeginE)
_ZN74_INTERNAL_16fca202_38_flash_fwd_hdimall_e4m3_softcap_sm90_cu_3fbc093a_35894cuda3std3__45__cpo6cbeginE:
	.zero		1
	.type		_ZN74_INTERNAL_16fca202_38_flash_fwd_hdimall_e4m3_softcap_sm90_cu_3fbc093a_35894cuda3std3__48in_placeE,@object
	.size		_ZN74_INTERNAL_16fca202_38_flash_fwd_hdimall_e4m3_softcap_sm90_cu_3fbc093a_35894cuda3std3__48in_placeE,(_ZN74_INTERNAL_16fca202_38_flash_fwd_hdimall_e4m3_softcap_sm90_cu_3fbc093a_35894cuda3std6ranges3__45__cpo9iter_moveE - _ZN74_INTERNAL_16fca202_38_flash_fwd_hdimall_e4m3_softcap_sm90_cu_3fbc093a_35894cuda3std3__48in_placeE)
_ZN74_INTERNAL_16fca202_38_flash_fwd_hdimall_e4m3_softcap_sm90_cu_3fbc093a_35894cuda3std3__48in_placeE:
	.zero		1
	.type		_ZN74_INTERNAL_16fca202_38_flash_fwd_hdimall_e4m3_softcap_sm90_cu_3fbc093a_35894cuda3std6ranges3__45__cpo9iter_moveE,@object
	.size		_ZN74_INTERNAL_16fca202_38_flash_fwd_hdimall_e4m3_softcap_sm90_cu_3fbc093a_35894cuda3std6ranges3__45__cpo9iter_moveE,(_ZN74_INTERNAL_16fca202_38_flash_fwd_hdimall_e4m3_softcap_sm90_cu_3fbc093a_35894cuda3std3__45__cpo5beginE - _ZN74_INTERNAL_16fca202_38_flash_fwd_hdimall_e4m3_softcap_sm90_cu_3fbc093a_35894cuda3std6ranges3__45__cpo9iter_moveE)
_ZN74_INTERNAL_16fca202_38_flash_fwd_hdimall_e4m3_softcap_sm90_cu_3fbc093a_35894cuda3std6ranges3__45__cpo9iter_moveE:
	.zero		1
	.type		_ZN74_INTERNAL_16fca202_38_flash_fwd_hdimall_e4m3_softcap_sm90_cu_3fbc093a_35894cuda3std3__45__cpo5beginE,@object
	.size		_ZN74_INTERNAL_16fca202_38_flash_fwd_hdimall_e4m3_softcap_sm90_cu_3fbc093a_35894cuda3std3__45__cpo5beginE,(_ZN74_INTERNAL_16fca202_38_flash_fwd_hdimall_e4m3_softcap_sm90_cu_3fbc093a_35894cuda3std3__476_GLOBAL__N__16fca202_38_flash_fwd_hdimall_e4m3_softcap_sm90_cu_3fbc093a_35896ignoreE - _ZN74_INTERNAL_16fca202_38_flash_fwd_hdimall_e4m3_softcap_sm90_cu_3fbc093a_35894cuda3std3__45__cpo5beginE)
_ZN74_INTERNAL_16fca202_38_flash_fwd_hdimall_e4m3_softcap_sm90_cu_3fbc093a_35894cuda3std3__45__cpo5beginE:
	.zero		1
	.type		_ZN74_INTERNAL_16fca202_38_flash_fwd_hdimall_e4m3_softcap_sm90_cu_3fbc093a_35894cuda3std3__476_GLOBAL__N__16fca202_38_flash_fwd_hdimall_e4m3_softcap_sm90_cu_3fbc093a_35896ignoreE,@object
	.size		_ZN74_INTERNAL_16fca202_38_flash_fwd_hdimall_e4m3_softcap_sm90_cu_3fbc093a_35894cuda3std3__476_GLOBAL__N__16fca202_38_flash_fwd_hdimall_e4m3_softcap_sm90_cu_3fbc093a_35896ignoreE,(_ZN74_INTERNAL_16fca202_38_flash_fwd_hdimall_e4m3_softcap_sm90_cu_3fbc093a_35894cute7productE - _ZN74_INTERNAL_16fca202_38_flash_fwd_hdimall_e4m3_softcap_sm90_cu_3fbc093a_35894cuda3std3__476_GLOBAL__N__16fca202_38_flash_fwd_hdimall_e4m3_softcap_sm90_cu_3fbc093a_35896ignoreE)
_ZN74_INTERNAL_16fca202_38_flash_fwd_hdimall_e4m3_softcap_sm90_cu_3fbc093a_35894cuda3std3__476_GLOBAL__N__16fca202_38_flash_fwd_hdimall_e4m3_softcap_sm90_cu_3fbc093a_35896ignoreE:
	.zero		1
	.type		_ZN74_INTERNAL_16fca202_38_flash_fwd_hdimall_e4m3_softcap_sm90_cu_3fbc093a_35894cute7productE,@object
	.size		_ZN74_INTERNAL_16fca202_38_flash_fwd_hdimall_e4m3_softcap_sm90_cu_3fbc093a_35894cute7productE,(_ZN74_INTERNAL_16fca202_38_flash_fwd_hdimall_e4m3_softcap_sm90_cu_3fbc093a_35894cuda3std3__45__cpo3endE - _ZN74_INTERNAL_16fca202_38_flash_fwd_hdimall_e4m3_softcap_sm90_cu_3fbc093a_35894cute7productE)
_ZN74_INTERNAL_16fca202_38_flash_fwd_hdimall_e4m3_softcap_sm90_cu_3fbc093a_35894cute7productE:
	.zero		1
	.type		_ZN74_INTERNAL_16fca202_38_flash_fwd_hdimall_e4m3_softcap_sm90_cu_3fbc093a_35894cuda3std3__45__cpo3endE,@object
	.size		_ZN74_INTERNAL_16fca202_38_flash_fwd_hdimall_e4m3_softcap_sm90_cu_3fbc093a_35894cuda3std3__45__cpo3endE,(_ZN74_INTERNAL_16fca202_38_flash_fwd_hdimall_e4m3_softcap_sm90_cu_3fbc093a_35894cuda3std3__419piecewise_constructE - _ZN74_INTERNAL_16fca202_38_flash_fwd_hdimall_e4m3_softcap_sm90_cu_3fbc093a_35894cuda3std3__45__cpo3endE)
_ZN74_INTERNAL_16fca202_38_flash_fwd_hdimall_e4m3_softcap_sm90_cu_3fbc093a_35894cuda3std3__45__cpo3endE:
	.zero		1
	.type		_ZN74_INTERNAL_16fca202_38_flash_fwd_hdimall_e4m3_softcap_sm90_cu_3fbc093a_35894cuda3std3__419piecewise_constructE,@object
	.size		_ZN74_INTERNAL_16fca202_38_flash_fwd_hdimall_e4m3_softcap_sm90_cu_3fbc093a_35894cuda3std3__419piecewise_constructE,(_ZN74_INTERNAL_16fca202_38_flash_fwd_hdimall_e4m3_softcap_sm90_cu_3fbc093a_35894cuda3std3__45__cpo4cendE - _ZN74_INTERNAL_16fca202_38_flash_fwd_hdimall_e4m3_softcap_sm90_cu_3fbc093a_35894cuda3std3__419piecewise_constructE)
_ZN74_INTERNAL_16fca202_38_flash_fwd_hdimall_e4m3_softcap_sm90_cu_3fbc093a_35894cuda3std3__419piecewise_constructE:
	.zero		1
	.type		_ZN74_INTERNAL_16fca202_38_flash_fwd_hdimall_e4m3_softcap_sm90_cu_3fbc093a_35894cuda3std3__45__cpo4cendE,@object
	.size		_ZN74_INTERNAL_16fca202_38_flash_fwd_hdimall_e4m3_softcap_sm90_cu_3fbc093a_35894cuda3std3__45__cpo4cendE,(_ZN74_INTERNAL_16fca202_38_flash_fwd_hdimall_e4m3_softcap_sm90_cu_3fbc093a_35894cuda3std6ranges3__45__cpo4swapE - _ZN74_INTERNAL_16fca202_38_flash_fwd_hdimall_e4m3_softcap_sm90_cu_3fbc093a_35894cuda3std3__45__cpo4cendE)
_ZN74_INTERNAL_16fca202_38_flash_fwd_hdimall_e4m3_softcap_sm90_cu_3fbc093a_35894cuda3std3__45__cpo4cendE:
	.zero		1
	.type		_ZN74_INTERNAL_16fca202_38_flash_fwd_hdimall_e4m3_softcap_sm90_cu_3fbc093a_35894cuda3std6ranges3__45__cpo4swapE,@object
	.size		_ZN74_INTERNAL_16fca202_38_flash_fwd_hdimall_e4m3_softcap_sm90_cu_3fbc093a_35894cuda3std6ranges3__45__cpo4swapE,(.L_52 - _ZN74_INTERNAL_16fca202_38_flash_fwd_hdimall_e4m3_softcap_sm90_cu_3fbc093a_35894cuda3std6ranges3__45__cpo4swapE)
_ZN74_INTERNAL_16fca202_38_flash_fwd_hdimall_e4m3_softcap_sm90_cu_3fbc093a_35894cuda3std6ranges3__45__cpo4swapE:
	.zero		1
.L_52:


//--------------------- .nv.shared._ZN7cutlass13device_kernelIN5flash11enable_sm90INS1_16FlashAttnFwdSm90INS1_25CollectiveMainloopFwdSm90ILi2EN4cute5tupleIJNS5_1CILi1EEES8_S8_EEENS6_IJNS7_ILi128EEESA_NS7_ILi256EEEEEELi256ENS_12float_e4m3_tEfNS_4arch4Sm90ELb0ELb0ELb1ELb1ELb0ELb0ELb0ELb1ELb1ELb0ELb0ELb0EEENS1_21CollectiveEpilogueFwdINS6_IJSA_SB_SA_EEES9_NS_10bfloat16_tESF_Li256ELb1ELb0ELb0ELb1EEENS1_36VarlenDynamicPersistentTileSchedulerILi128ELi128ELi256ELi128ELb0ELb0ELb1ELb0ELb1ELb1EEEEEEEEEvNT_6ParamsE --------------------------
	.section	.nv.shared._ZN7cutlass13device_kernelIN5flash11enable_sm90INS1_16FlashAttnFwdSm90INS1_25CollectiveMainloopFwdSm90ILi2EN4cute5tupleIJNS5_1CILi1EEES8_S8_EEENS6_IJNS7_ILi128EEESA_NS7_ILi256EEEEEELi256ENS_12float_e4m3_tEfNS_4arch4Sm90ELb0ELb0ELb1ELb1ELb0ELb0ELb0ELb1ELb1ELb0ELb0ELb0EEENS1_21CollectiveEpilogueFwdINS6_IJSA_SB_SA_EEES9_NS_10bfloat16_tESF_Li256ELb1ELb0ELb0ELb1EEENS1_36VarlenDynamicPersistentTileSchedulerILi128ELi128ELi256ELi128ELb0ELb0ELb1ELb0ELb1ELb1EEEEEEEEEvNT_6ParamsE,"aw",@nobits
	.sectionflags	@""
	.align	16
	.zero		1024


//--------------------- .nv.shared._ZN7cutlass13device_kernelIN5flash11enable_sm90INS1_16FlashAttnFwdSm90INS1_25CollectiveMainloopFwdSm90ILi2EN4cute5tupleIJNS5_1CILi1EEES8_S8_EEENS6_IJNS7_ILi128EEESA_NS7_ILi256EEEEEELi256ENS_12float_e4m3_tEfNS_4arch4Sm90ELb0ELb0ELb1ELb1ELb0ELb1ELb0ELb1ELb1ELb0ELb0ELb0EEENS1_21CollectiveEpilogueFwdINS6_IJSA_SB_SA_EEES9_NS_10bfloat16_tESF_Li256ELb1ELb0ELb0ELb1EEENS1_36VarlenDynamicPersistentTileSchedulerILi128ELi128ELi256ELi128ELb0ELb0ELb1ELb0ELb1ELb1EEEEEEEEEvNT_6ParamsE --------------------------
	.section	.nv.shared._ZN7cutlass13device_kernelIN5flash11enable_sm90INS1_16FlashAttnFwdSm90INS1_25CollectiveMainloopFwdSm90ILi2EN4cute5tupleIJNS5_1CILi1EEES8_S8_EEENS6_IJNS7_ILi128EEESA_NS7_ILi256EEEEEELi256ENS_12float_e4m3_tEfNS_4arch4Sm90ELb0ELb0ELb1ELb1ELb0ELb1ELb0ELb1ELb1ELb0ELb0ELb0EEENS1_21CollectiveEpilogueFwdINS6_IJSA_SB_SA_EEES9_NS_10bfloat16_tESF_Li256ELb1ELb0ELb0ELb1EEENS1_36VarlenDynamicPersistentTileSchedulerILi128ELi128ELi256ELi128ELb0ELb0ELb1ELb0ELb1ELb1EEEEEEEEEvNT_6ParamsE,"aw",@nobits
	.sectionflags	@""
	.align	16
	.zero		1024


//--------------------- .nv.shared._ZN7cutlass13device_kernelIN5flash11enable_sm90INS1_16FlashAttnFwdSm90INS1_25CollectiveMainloopFwdSm90ILi2EN4cute5tupleIJNS5_1CILi1EEES8_S8_EEENS6_IJNS7_ILi128EEENS7_ILi64EEENS7_ILi256EEEEEELi256ENS_12float_e4m3_tEfNS_4arch4Sm90ELb0ELb1ELb1ELb0ELb0ELb0ELb0ELb1ELb1ELb0ELb0ELb0EEENS1_21CollectiveEpilogueFwdINS6_IJSA_SC_SB_EEES9_NS_10bfloat16_tESG_Li256ELb0ELb0ELb0ELb1EEENS1_30DynamicPersistentTileSchedulerILi256ELi128ELb0ELb0ELb1EEEEEEEEEvNT_6ParamsE --------------------------
	.section	.nv.shared._ZN7cutlass13device_kernelIN5flash11enable_sm90INS1_16FlashAttnFwdSm90INS1_25CollectiveMainloopFwdSm90ILi2EN4cute5tupleIJNS5_1CILi1EEES8_S8_EEENS6_IJNS7_ILi128EEENS7_ILi64EEENS7_ILi256EEEEEELi256ENS_12float_e4m3_tEfNS_4arch4Sm90ELb0ELb1ELb1ELb0ELb0ELb0ELb0ELb1ELb1ELb0ELb0ELb0EEENS1_21CollectiveEpilogueFwdINS6_IJSA_SC_SB_EEES9_NS_10bfloat16_tESG_Li256ELb0ELb0ELb0ELb1EEENS1_30DynamicPersistentTileSchedulerILi256ELi128ELb0ELb0ELb1EEEEEEEEEvNT_6ParamsE,"aw",@nobits
	.sectionflags	@""
	.align	16
	.zero		1024


//--------------------- .nv.shared._ZN7cutlass13device_kernelIN5flash11enable_sm90INS1_16FlashAttnFwdSm90INS1_25CollectiveMainloopFwdSm90ILi2EN4cute5tupleIJNS5_1CILi1EEES8_S8_EEENS6_IJNS7_ILi128EEENS7_ILi64EEENS7_ILi256EEEEEELi256ENS_12float_e4m3_tEfNS_4arch4Sm90ELb0ELb1ELb1ELb1ELb0ELb0ELb0ELb1ELb1ELb0ELb0ELb0EEENS1_21CollectiveEpilogueFwdINS6_IJSA_SC_SB_EEES9_NS_10bfloat16_tESG_Li256ELb1ELb0ELb0ELb1EEENS1_36VarlenDynamicPersistentTileSchedulerILi128ELi64ELi256ELi128ELb0ELb0ELb1ELb1ELb0ELb1EEEEEEEEEvNT_6ParamsE --------------------------
	.section	.nv.shared._ZN7cutlass13device_kernelIN5flash11enable_sm90INS1_16FlashAttnFwdSm90INS1_25CollectiveMainloopFwdSm90ILi2EN4cute5tupleIJNS5_1CILi1EEES8_S8_EEENS6_IJNS7_ILi128EEENS7_ILi64EEENS7_ILi256EEEEEELi256ENS_12float_e4m3_tEfNS_4arch4Sm90ELb0ELb1ELb1ELb1ELb0ELb0ELb0ELb1ELb1ELb0ELb0ELb0EEENS1_21CollectiveEpilogueFwdINS6_IJSA_SC_SB_EEES9_NS_10bfloat16_tESG_Li256ELb1ELb0ELb0ELb1EEENS1_36VarlenDynamicPersistentTileSchedulerILi128ELi64ELi256ELi128ELb0ELb0ELb1ELb1ELb0ELb1EEEEEEEEEvNT_6ParamsE,"aw",@nobits
	.sectionflags	@""
	.align	16
	.zero		1024


//--------------------- .nv.shared._ZN7cutlass13device_kernelIN5flash11enable_sm90INS1_16FlashAttnFwdSm90INS1_25CollectiveMainloopFwdSm90ILi2EN4cute5tupleIJNS5_1CILi1EEES8_S8_EEENS6_IJNS7_ILi128EEENS7_ILi64EEENS7_ILi256EEEEEELi256ENS_12float_e4m3_tEfNS_4arch4Sm90ELb0ELb1ELb1ELb1ELb0ELb1ELb0ELb1ELb1ELb0ELb0ELb0EEENS1_21CollectiveEpilogueFwdINS6_IJSA_SC_SB_EEES9_NS_10bfloat16_tESG_Li256ELb1ELb0ELb0ELb1EEENS1_36VarlenDynamicPersistentTileSchedulerILi128ELi64ELi256ELi128ELb0ELb0ELb1ELb1ELb0ELb1EEEEEEEEEvNT_6ParamsE --------------------------
	.section	.nv.shared._ZN7cutlass13device_kernelIN5flash11enable_sm90INS1_16FlashAttnFwdSm90INS1_25CollectiveMainloopFwdSm90ILi2EN4cute5tupleIJNS5_1CILi1EEES8_S8_EEENS6_IJNS7_ILi128EEENS7_ILi64EEENS7_ILi256EEEEEELi256ENS_12float_e4m3_tEfNS_4arch4Sm90ELb0ELb1ELb1ELb1ELb0ELb1ELb0ELb1ELb1ELb0ELb0ELb0EEENS1_21CollectiveEpilogueFwdINS6_IJSA_SC_SB_EEES9_NS_10bfloat16_tESG_Li256ELb1ELb0ELb0ELb1EEENS1_36VarlenDynamicPersistentTileSchedulerILi128ELi64ELi256ELi128ELb0ELb0ELb1ELb1ELb0ELb1EEEEEEEEEvNT_6ParamsE,"aw",@nobits
	.sectionflags	@""
	.align	16
	.zero		1024


//--------------------- .nv.shared._ZN7cutlass13device_kernelIN5flash11enable_sm90INS1_16FlashAttnFwdSm90INS1_25CollectiveMainloopFwdSm90ILi2EN4cute5tupleIJNS5_1CILi1EEES8_S8_EEENS6_IJNS7_ILi128EEESA_NS7_ILi256EEEEEELi256ENS_12float_e4m3_tEfNS_4arch4Sm90ELb1ELb0ELb1ELb0ELb0ELb0ELb0ELb1ELb1ELb0ELb0ELb0EEENS1_21CollectiveEpilogueFwdINS6_IJSA_SB_SA_EEES9_NS_10bfloat16_tESF_Li256ELb0ELb0ELb0ELb1EEENS1_30DynamicPersistentTileSchedulerILi256ELi128ELb0ELb0ELb1EEEEEEEEEvNT_6ParamsE --------------------------
	.section	.nv.shared._ZN7cutlass13device_kernelIN5flash11enable_sm90INS1_16FlashAttnFwdSm90INS1_25CollectiveMainloopFwdSm90ILi2EN4cute5tupleIJNS5_1CILi1EEES8_S8_EEENS6_IJNS7_ILi128EEESA_NS7_ILi256EEEEEELi256ENS_12float_e4m3_tEfNS_4arch4Sm90ELb1ELb0ELb1ELb0ELb0ELb0ELb0ELb1ELb1ELb0ELb0ELb0EEENS1_21CollectiveEpilogueFwdINS6_IJSA_SB_SA_EEES9_NS_10bfloat16_tESF_Li256ELb0ELb0ELb0ELb1EEENS1_30DynamicPersistentTileSchedulerILi256ELi128ELb0ELb0ELb1EEEEEEEEEvNT_6ParamsE,"aw",@nobits
	.sectionflags	@""
	.align	16
	.zero		1024


//--------------------- .nv.shared._ZN7cutlass13device_kernelIN5flash11enable_sm90INS1_16FlashAttnFwdSm90INS1_25CollectiveMainloopFwdSm90ILi2EN4cute5tupleIJNS5_1CILi1EEES8_S8_EEENS6_IJNS7_ILi128EEESA_NS7_ILi256EEEEEELi256ENS_12float_e4m3_tEfNS_4arch4Sm90ELb1ELb0ELb1ELb1ELb0ELb0ELb0ELb1ELb1ELb0ELb0ELb0EEENS1_21CollectiveEpilogueFwdINS6_IJSA_SB_SA_EEES9_NS_10bfloat16_tESF_Li256ELb1ELb0ELb0ELb1EEENS1_36VarlenDynamicPersistentTileSchedulerILi128ELi128ELi256ELi128ELb0ELb0ELb1ELb1ELb1ELb1EEEEEEEEEvNT_6ParamsE --------------------------
	.section	.nv.shared._ZN7cutlass13device_kernelIN5flash11enable_sm90INS1_16FlashAttnFwdSm90INS1_25CollectiveMainloopFwdSm90ILi2EN4cute5tupleIJNS5_1CILi1EEES8_S8_EEENS6_IJNS7_ILi128EEESA_NS7_ILi256EEEEEELi256ENS_12float_e4m3_tEfNS_4arch4Sm90ELb1ELb0ELb1ELb1ELb0ELb0ELb0ELb1ELb1ELb0ELb0ELb0EEENS1_21CollectiveEpilogueFwdINS6_IJSA_SB_SA_EEES9_NS_10bfloat16_tESF_Li256ELb1ELb0ELb0ELb1EEENS1_36VarlenDynamicPersistentTileSchedulerILi128ELi128ELi256ELi128ELb0ELb0ELb1ELb1ELb1ELb1EEEEEEEEEvNT_6ParamsE,"aw",@nobits
	.sectionflags	@""
	.align	16
	.zero		1024


//--------------------- .nv.shared._ZN7cutlass13device_kernelIN5flash11enable_sm90INS1_16FlashAttnFwdSm90INS1_25CollectiveMainloopFwdSm90ILi2EN4cute5tupleIJNS5_1CILi1EEES8_S8_EEENS6_IJNS7_ILi128EEESA_NS7_ILi256EEEEEELi256ENS_12float_e4m3_tEfNS_4arch4Sm90ELb1ELb0ELb1ELb1ELb0ELb1ELb0ELb1ELb1ELb0ELb0ELb0EEENS1_21CollectiveEpilogueFwdINS6_IJSA_SB_SA_EEES9_NS_10bfloat16_tESF_Li256ELb1ELb0ELb0ELb1EEENS1_36VarlenDynamicPersistentTileSchedulerILi128ELi128ELi256ELi128ELb0ELb0ELb1ELb1ELb1ELb1EEEEEEEEEvNT_6ParamsE --------------------------
	.section	.nv.shared._ZN7cutlass13device_kernelIN5flash11enable_sm90INS1_16FlashAttnFwdSm90INS1_25CollectiveMainloopFwdSm90ILi2EN4cute5tupleIJNS5_1CILi1EEES8_S8_EEENS6_IJNS7_ILi128EEESA_NS7_ILi256EEEEEELi256ENS_12float_e4m3_tEfNS_4arch4Sm90ELb1ELb0ELb1ELb1ELb0ELb1ELb0ELb1ELb1ELb0ELb0ELb0EEENS1_21CollectiveEpilogueFwdINS6_IJSA_SB_SA_EEES9_NS_10bfloat16_tESF_Li256ELb1ELb0ELb0ELb1EEENS1_36VarlenDynamicPersistentTileSchedulerILi128ELi128ELi256ELi128ELb0ELb0ELb1ELb1ELb1ELb1EEEEEEEEEvNT_6ParamsE,"aw",@nobits
	.sectionflags	@""
	.align	16
	.zero		1024


//--------------------- .nv.shared._ZN7cutlass13device_kernelIN5flash11enable_sm90INS1_16FlashAttnFwdSm90INS1_25CollectiveMainloopFwdSm90ILi2EN4cute5tupleIJNS5_1CILi1EEES8_S8_EEENS6_IJNS7_ILi128EEENS7_ILi160EEENS7_ILi192EEEEEELi192ENS_12float_e4m3_tEfNS_4arch4Sm90ELb0ELb0ELb1ELb0ELb0ELb0ELb0ELb1ELb1ELb0ELb0ELb0EEENS1_21CollectiveEpilogueFwdINS6_IJSA_SC_SB_EEES9_NS_10bfloat16_tESG_Li256ELb0ELb0ELb0ELb1EEENS1_29StaticPersistentTileSchedulerILb0EEEEEEEEEvNT_6ParamsE --------------------------
	.section	.nv.shared._ZN7cutlass13device_kernelIN5flash11enable_sm90INS1_16FlashAttnFwdSm90INS1_25CollectiveMainloopFwdSm90ILi2EN4cute5tupleIJNS5_1CILi1EEES8_S8_EEENS6_IJNS7_ILi128EEENS7_ILi160EEENS7_ILi192EEEEEELi192ENS_12float_e4m3_tEfNS_4arch4Sm90ELb0ELb0ELb1ELb0ELb0ELb0ELb0ELb1ELb1ELb0ELb0ELb0EEENS1_21CollectiveEpilogueFwdINS6_IJSA_SC_SB_EEES9_NS_10bfloat16_tESG_Li256ELb0ELb0ELb0ELb1EEENS1_29StaticPersistentTileSchedulerILb0EEEEEEEEEvNT_6ParamsE,"aw",@nobits
	.sectionflags	@""
	.align	16
	.zero		1024


//--------------------- .nv.shared._ZN7cutlass13device_kernelIN5flash11enable_sm90INS1_16FlashAttnFwdSm90INS1_25CollectiveMainloopFwdSm90ILi2EN4cute5tupleIJNS5_1CILi2EEENS7_ILi1EEES9_EEENS6_IJNS7_ILi128EEENS7_ILi160EEENS7_ILi192EEEEEELi192ENS_12float_e4m3_tEfNS_4arch4Sm90ELb0ELb0ELb1ELb0ELb0ELb0ELb0ELb1ELb1ELb0ELb0ELb0EEENS1_21CollectiveEpilogueFwdINS6_IJSB_SD_SC_EEESA_NS_10bfloat16_tESH_Li256ELb0ELb0ELb0ELb1EEENS1_29StaticPersistentTileSchedulerILb0EEEEEEEEEvNT_6ParamsE --------------------------
	.section	.nv.shared._ZN7cutlass13device_kernelIN5flash11enable_sm90INS1_16FlashAttnFwdSm90INS1_25CollectiveMainloopFwdSm90ILi2EN4cute5tupleIJNS5_1CILi2EEENS7_ILi1EEES9_EEENS6_IJNS7_ILi128EEENS7_ILi160EEENS7_ILi192EEEEEELi192ENS_12float_e4m3_tEfNS_4arch4Sm90ELb0ELb0ELb1ELb0ELb0ELb0ELb0ELb1ELb1ELb0ELb0ELb0EEENS1_21CollectiveEpilogueFwdINS6_IJSB_SD_SC_EEESA_NS_10bfloat16_tESH_Li256ELb0ELb0ELb0ELb1EEENS1_29StaticPersistentTileSchedulerILb0EEEEEEEEEvNT_6ParamsE,"aw",@nobits
	.sectionflags	@""
	.align	16
	.zero		1024


//--------------------- .nv.shared._ZN7cutlass13device_kernelIN5flash11enable_sm90INS1_16FlashAttnFwdSm90INS1_25CollectiveMainloopFwdSm90ILi2EN4cute5tupleIJNS5_1CILi1EEES8_S8_EEENS6_IJNS7_ILi128EEENS7_ILi160EEENS7_ILi192EEEEEELi192ENS_12float_e4m3_tEfNS_4arch4Sm90ELb0ELb0ELb1ELb1ELb0ELb0ELb0ELb1ELb1ELb0ELb0ELb0EEENS1_21CollectiveEpilogueFwdINS6_IJSA_SC_SB_EEES9_NS_10bfloat16_tESG_Li256ELb1ELb0ELb0ELb1EEENS1_36VarlenDynamicPersistentTileSchedulerILi128ELi160ELi256ELi128ELb0ELb0ELb1ELb0ELb1ELb1EEEEEEEEEvNT_6ParamsE --------------------------
	.section	.nv.shared._ZN7cutlass13device_kernelIN5flash11enable_sm90INS1_16FlashAttnFwdSm90INS1_25CollectiveMainloopFwdSm90ILi2EN4cute5tupleIJNS5_1CILi1EEES8_S8_EEENS6_IJNS7_ILi128EEENS7_ILi160EEENS7_ILi192EEEEEELi192ENS_12float_e4m3_tEfNS_4arch4Sm90ELb0ELb0ELb1ELb1ELb0ELb0ELb0ELb1ELb1ELb0ELb0ELb0EEENS1_21CollectiveEpilogueFwdINS6_IJSA_SC_SB_EEES9_NS_10bfloat16_tESG_Li256ELb1ELb0ELb0ELb1EEENS1_36VarlenDynamicPersistentTileSchedulerILi128ELi160ELi256ELi128ELb0ELb0ELb1ELb0ELb1ELb1EEEEEEEEEvNT_6ParamsE,"aw",@nobits
	.sectionflags	@""
	.align	16
	.zero		1024


//--------------------- .nv.shared._ZN7cutlass13device_kernelIN5flash11enable_sm90INS1_16FlashAttnFwdSm90INS1_25CollectiveMainloopFwdSm90ILi2EN4cute5tupleIJNS5_1CILi1EEES8_S8_EEENS6_IJNS7_ILi128EEENS7_ILi160EEENS7_ILi192EEEEEELi192ENS_12float_e4m3_tEfNS_4arch4Sm90ELb0ELb0ELb1ELb1ELb0ELb1ELb0ELb1ELb1ELb0ELb0ELb0EEENS1_21CollectiveEpilogueFwdINS6_IJSA_SC_SB_EEES9_NS_10bfloat16_tESG_Li256ELb1ELb0ELb0ELb1EEENS1_36VarlenDynamicPersistentTileSchedulerILi128ELi160ELi256ELi128ELb0ELb0ELb1ELb0ELb1ELb1EEEEEEEEEvNT_6ParamsE --------------------------
	.section	.nv.shared._ZN7cutlass13device_kernelIN5flash11enable_sm90INS1_16FlashAttnFwdSm90INS1_25CollectiveMainloopFwdSm90ILi2EN4cute5tupleIJNS5_1CILi1EEES8_S8_EEENS6_IJNS7_ILi128EEENS7_ILi160EEENS7_ILi192EEEEEELi192ENS_12float_e4m3_tEfNS_4arch4Sm90ELb0ELb0ELb1ELb1ELb0ELb1ELb0ELb1ELb1ELb0ELb0ELb0EEENS1_21CollectiveEpilogueFwdINS6_IJSA_SC_SB_EEES9_NS_10bfloat16_tESG_Li256ELb1ELb0ELb0ELb1EEENS1_36VarlenDynamicPersistentTileSchedulerILi128ELi160ELi256ELi128ELb0ELb0ELb1ELb0ELb1ELb1EEEEEEEEEvNT_6ParamsE,"aw",@nobits
	.sectionflags	@""
	.align	16
	.zero		1024


//--------------------- .nv.shared._ZN7cutlass13device_kernelIN5flash11enable_sm90INS1_16FlashAttnFwdSm90INS1_25CollectiveMainloopFwdSm90ILi2EN4cute5tupleIJNS5_1CILi1EEES8_S8_EEENS6_IJNS7_ILi128EEESA_NS7_ILi192EEEEEELi192ENS_12float_e4m3_tEfNS_4arch4Sm90ELb0ELb1ELb1ELb0ELb0ELb0ELb0ELb1ELb1ELb0ELb0ELb0EEENS1_21CollectiveEpilogueFwdINS6_IJSA_SB_SA_EEES9_NS_10bfloat16_tESF_Li256ELb0ELb0ELb0ELb1EEENS1_30DynamicPersistentTileSchedulerILi256ELi128ELb0ELb0ELb1EEEEEEEEEvNT_6ParamsE --------------------------
	.section	.nv.shared._ZN7cutlass13device_kernelIN5flash11enable_sm90INS1_16FlashAttnFwdSm90INS1_25CollectiveMainloopFwdSm90ILi2EN4cute5tupleIJNS5_1CILi1EEES8_S8_EEENS6_IJNS7_ILi128EEESA_NS7_ILi192EEEEEELi192ENS_12float_e4m3_tEfNS_4arch4Sm90ELb0ELb1ELb1ELb0ELb0ELb0ELb0ELb1ELb1ELb0ELb0ELb0EEENS1_21CollectiveEpilogueFwdINS6_IJSA_SB_SA_EEES9_NS_10bfloat16_tESF_Li256ELb0ELb0ELb0ELb1EEENS1_30DynamicPersistentTileSchedulerILi256ELi128ELb0ELb0ELb1EEEEEEEEEvNT_6ParamsE,"aw",@nobits
	.sectionflags	@""
	.align	16
	.zero		1024


//--------------------- .nv.shared._ZN7cutlass13device_kernelIN5flash11enable_sm90INS1_16FlashAttnFwdSm90INS1_25CollectiveMainloopFwdSm90ILi2EN4cute5tupleIJNS5_1CILi1EEES8_S8_EEENS6_IJNS7_ILi128EEESA_NS7_ILi192EEEEEELi192ENS_12float_e4m3_tEfNS_4arch4Sm90ELb0ELb1ELb1ELb1ELb0ELb0ELb0ELb1ELb1ELb0ELb0ELb0EEENS1_21CollectiveEpilogueFwdINS6_IJSA_SB_SA_EEES9_NS_10bfloat16_tESF_Li256ELb1ELb0ELb0ELb1EEENS1_36VarlenDynamicPersistentTileSchedulerILi128ELi128ELi256ELi128ELb0ELb0ELb1ELb1ELb0ELb1EEEEEEEEEvNT_6ParamsE --------------------------
	.section	.nv.shared._ZN7cutlass13device_kernelIN5flash11enable_sm90INS1_16FlashAttnFwdSm90INS1_25CollectiveMainloopFwdSm90ILi2EN4cute5tupleIJNS5_1CILi1EEES8_S8_EEENS6_IJNS7_ILi128EEESA_NS7_ILi192EEEEEELi192ENS_12float_e4m3_tEfNS_4arch4Sm90ELb0ELb1ELb1ELb1ELb0ELb0ELb0ELb1ELb1ELb0ELb0ELb0EEENS1_21CollectiveEpilogueFwdINS6_IJSA_SB_SA_EEES9_NS_10bfloat16_tESF_Li256ELb1ELb0ELb0ELb1EEENS1_36VarlenDynamicPersistentTileSchedulerILi128ELi128ELi256ELi128ELb0ELb0ELb1ELb1ELb0ELb1EEEEEEEEEvNT_6ParamsE,"aw",@nobits
	.sectionflags	@""
	.align	16
	.zero		1024


//--------------------- .nv.shared._ZN7cutlass13device_kernelIN5flash11enable_sm90INS1_16FlashAttnFwdSm90INS1_25CollectiveMainloopFwdSm90ILi2EN4cute5tupleIJNS5_1CILi1EEES8_S8_EEENS6_IJNS7_ILi128EEESA_NS7_ILi192EEEEEELi192ENS_12float_e4m3_tEfNS_4arch4Sm90ELb0ELb1ELb1ELb1ELb0ELb1ELb0ELb1ELb1ELb0ELb0ELb0EEENS1_21CollectiveEpilogueFwdINS6_IJSA_SB_SA_EEES9_NS_10bfloat16_tESF_Li256ELb1ELb0ELb0ELb1EEENS1_36VarlenDynamicPersistentTileSchedulerILi128ELi128ELi256ELi128ELb0ELb0ELb1ELb1ELb0ELb1EEEEEEEEEvNT_6ParamsE --------------------------
	.section	.nv.shared._ZN7cutlass13device_kernelIN5flash11enable_sm90INS1_16FlashAttnFwdSm90INS1_25CollectiveMainloopFwdSm90ILi2EN4cute5tupleIJNS5_1CILi1EEES8_S8_EEENS6_IJNS7_ILi128EEESA_NS7_ILi192EEEEEELi192ENS_12float_e4m3_tEfNS_4arch4Sm90ELb0ELb1ELb1ELb1ELb0ELb1ELb0ELb1ELb1ELb0ELb0ELb0EEENS1_21CollectiveEpilogueFwdINS6_IJSA_SB_SA_EEES9_NS_10bfloat16_tESF_Li256ELb1ELb0ELb0ELb1EEENS1_36VarlenDynamicPersistentTileSchedulerILi128ELi128ELi256ELi128ELb0ELb0ELb1ELb1ELb0ELb1EEEEEEEEEvNT_6ParamsE,"aw",@nobits
	.sectionflags	@""
	.align	16
	.zero		1024


//--------------------- .nv.shared._ZN7cutlass13device_kernelIN5flash11enable_sm90INS1_16FlashAttnFwdSm90INS1_25CollectiveMainloopFwdSm90ILi2EN4cute5tupleIJNS5_1CILi1EEES8_S8_EEENS6_IJNS7_ILi128EEENS7_ILi160EEENS7_ILi192EEEEEELi192ENS_12float_e4m3_tEfNS_4arch4Sm90ELb1ELb0ELb1ELb0ELb0ELb0ELb0ELb1ELb1ELb0ELb0ELb0EEENS1_21CollectiveEpilogueFwdINS6_IJSA_SC_SB_EEES9_NS_10bfloat16_tESG_Li256ELb0ELb0ELb0ELb1EEENS1_30DynamicPersistentTileSchedulerILi256ELi128ELb0ELb0ELb1EEEEEEEEEvNT_6ParamsE --------------------------
	.section	.nv.shared._ZN7cutlass13device_kernelIN5flash11enable_sm90INS1_16FlashAttnFwdSm90INS1_25CollectiveMainloopFwdSm90ILi2EN4cute5tupleIJNS5_1CILi1EEES8_S8_EEENS6_IJNS7_ILi128EEENS7_ILi160EEENS7_ILi192EEEEEELi192ENS_12float_e4m3_tEfNS_4arch4Sm90ELb1ELb0ELb1ELb0ELb0ELb0ELb0ELb1ELb1ELb0ELb0ELb0EEENS1_21CollectiveEpilogueFwdINS6_IJSA_SC_SB_EEES9_NS_10bfloat16_tESG_Li256ELb0ELb0ELb0ELb1EEENS1_30DynamicPersistentTileSchedulerILi256ELi128ELb0ELb0ELb1EEEEEEEEEvNT_6ParamsE,"aw",@nobits
	.sectionflags	@""
	.align	16
	.zero		1024


//--------------------- .nv.shared._ZN7cutlass13device_kernelIN5flash11enable_sm90INS1_16FlashAttnFwdSm90INS1_25CollectiveMainloopFwdSm90ILi2EN4cute5tupleIJNS5_1CILi1EEES8_S8_EEENS6_IJNS7_ILi128EEENS7_ILi160EEENS7_ILi192EEEEEELi192ENS_12float_e4m3_tEfNS_4arch4Sm90ELb1ELb0ELb1ELb1ELb0ELb0ELb0ELb1ELb1ELb0ELb0ELb0EEENS1_21CollectiveEpilogueFwdINS6_IJSA_SC_SB_EEES9_NS_10bfloat16_tESG_Li256ELb1ELb0ELb0ELb1EEENS1_36VarlenDynamicPersistentTileSchedulerILi128ELi160ELi256ELi128ELb0ELb0ELb1ELb1ELb1ELb1EEEEEEEEEvNT_6ParamsE --------------------------
	.section	.nv.shared._ZN7cutlass13device_kernelIN5flash11enable_sm90INS1_16FlashAttnFwdSm90INS1_25CollectiveMainloopFwdSm90ILi2EN4cute5tupleIJNS5_1CILi1EEES8_S8_EEENS6_IJNS7_ILi128EEENS7_ILi160EEENS7_ILi192EEEEEELi192ENS_12float_e4m3_tEfNS_4arch4Sm90ELb1ELb0ELb1ELb1ELb0ELb0ELb0ELb1ELb1ELb0ELb0ELb0EEENS1_21CollectiveEpilogueFwdINS6_IJSA_SC_SB_EEES9_NS_10bfloat16_tESG_Li256ELb1ELb0ELb0ELb1EEENS1_36VarlenDynamicPersistentTileSchedulerILi128ELi160ELi256ELi128ELb0ELb0ELb1ELb1ELb1ELb1EEEEEEEEEvNT_6ParamsE,"aw",@nobits
	.sectionflags	@""
	.align	16
	.zero		1024


//--------------------- .nv.shared._ZN7cutlass13device_kernelIN5flash11enable_sm90INS1_16FlashAttnFwdSm90INS1_25CollectiveMainloopFwdSm90ILi2EN4cute5tupleIJNS5_1CILi1EEES8_S8_EEENS6_IJNS7_ILi128EEENS7_ILi160EEENS7_ILi192EEEEEELi192ENS_12float_e4m3_tEfNS_4arch4Sm90ELb1ELb0ELb1ELb1ELb0ELb1ELb0ELb1ELb1ELb0ELb0ELb0EEENS1_21CollectiveEpilogueFwdINS6_IJSA_SC_SB_EEES9_NS_10bfloat16_tESG_Li256ELb1ELb0ELb0ELb1EEENS1_36VarlenDynamicPersistentTileSchedulerILi128ELi160ELi256ELi128ELb0ELb0ELb1ELb1ELb1ELb1EEEEEEEEEvNT_6ParamsE --------------------------
	.section	.nv.shared._ZN7cutlass13device_kernelIN5flash11enable_sm90INS1_16FlashAttnFwdSm90INS1_25CollectiveMainloopFwdSm90ILi2EN4cute5tupleIJNS5_1CILi1EEES8_S8_EEENS6_IJNS7_ILi128EEENS7_ILi160EEENS7_ILi192EEEEEELi192ENS_12float_e4m3_tEfNS_4arch4Sm90ELb1ELb0ELb1ELb1ELb0ELb1ELb0ELb1ELb1ELb0ELb0ELb0EEENS1_21CollectiveEpilogueFwdINS6_IJSA_SC_SB_EEES9_NS_10bfloat16_tESG_Li256ELb1ELb0ELb0ELb1EEENS1_36VarlenDynamicPersistentTileSchedulerILi128ELi160ELi256ELi128ELb0ELb0ELb1ELb1ELb1ELb1EEEEEEEEEvNT_6ParamsE,"aw",@nobits
	.sectionflags	@""
	.align	16
	.zero		1024


//--------------------- .nv.shared._ZN7cutlass13device_kernelIN5flash11enable_sm90INS1_16FlashAttnFwdSm90INS1_25CollectiveMainloopFwdSm90ILi2EN4cute5tupleIJNS5_1CILi1EEES8_S8_EEENS6_IJNS7_ILi128EEENS7_ILi224EEESA_EEELi128ENS_12float_e4m3_tEfNS_4arch4Sm90ELb0ELb0ELb1ELb0ELb0ELb0ELb0ELb1ELb1ELb0ELb0ELb0EEENS1_21CollectiveEpilogueFwdINS6_IJSA_SA_SB_EEES9_NS_10bfloat16_tESF_Li256ELb0ELb0ELb0ELb1EEENS1_29StaticPersistentTileSchedulerILb0EEEEEEEEEvNT_6ParamsE --------------------------
	.section	.nv.shared._ZN7cutlass13device_kernelIN5flash11enable_sm90INS1_16FlashAttnFwdSm90INS1_25CollectiveMainloopFwdSm90ILi2EN4cute5tupleIJNS5_1CILi1EEES8_S8_EEENS6_IJNS7_ILi128EEENS7_ILi224EEESA_EEELi128ENS_12float_e4m3_tEfNS_4arch4Sm90ELb0ELb0ELb1ELb0ELb0ELb0ELb0ELb1ELb1ELb0ELb0ELb0EEENS1_21CollectiveEpilogueFwdINS6_IJSA_SA_SB_EEES9_NS_10bfloat16_tESF_Li256ELb0ELb0ELb0ELb1EEENS1_29StaticPersistentTileSchedulerILb0EEEEEEEEEvNT_6ParamsE,"aw",@nobits
	.sectionflags	@""
	.align	16
	.zero		1024


//--------------------- .nv.shared._ZN7cutlass13device_kernelIN5flash11enable_sm90INS1_16FlashAttnFwdSm90INS1_25CollectiveMainloopFwdSm90ILi2EN4cute5tupleIJNS5_1CILi1EEES8_S8_EEENS6_IJNS7_ILi128EEENS7_ILi224EEESA_EEELi128ENS_12float_e4m3_tEfNS_4arch4Sm90ELb0ELb0ELb1ELb1ELb0ELb0ELb0ELb1ELb1ELb0ELb0ELb0EEENS1_21CollectiveEpilogueFwdINS6_IJSA_SA_SB_EEES9_NS_10bfloat16_tESF_Li256ELb1ELb0ELb0ELb1EEENS1_36VarlenDynamicPersistentTileSchedulerILi128ELi224ELi256ELi128ELb0ELb0ELb1ELb0ELb1ELb1EEEEEEEEEvNT_6ParamsE --------------------------
	.section	.nv.shared._ZN7cutlass13device_kernelIN5flash11enable_sm90INS1_16FlashAttnFwdSm90INS1_25CollectiveMainloopFwdSm90ILi2EN4cute5tupleIJNS5_1CILi1EEES8_S8_EEENS6_IJNS7_ILi128EEENS7_ILi224EEESA_EEELi128ENS_12float_e4m3_tEfNS_4arch4Sm90ELb0ELb0ELb1ELb1ELb0ELb0ELb0ELb1ELb1ELb0ELb0ELb0EEENS1_21CollectiveEpilogueFwdINS6_IJSA_SA_SB_EEES9_NS_10bfloat16_tESF_Li256ELb1ELb0ELb0ELb1EEENS1_36VarlenDynamicPersistentTileSchedulerILi128ELi224ELi256ELi128ELb0ELb0ELb1ELb0ELb1ELb1EEEEEEEEEvNT_6ParamsE,"aw",@nobits
	.sectionflags	@""
	.align	16
	.zero		1024


//--------------------- .nv.shared._ZN7cutlass13device_kernelIN5flash11enable_sm90INS1_16FlashAttnFwdSm90INS1_25CollectiveMainloopFwdSm90ILi2EN4cute5tupleIJNS5_1CILi1EEES8_S8_EEENS6_IJNS7_ILi128EEENS7_ILi224EEESA_EEELi128ENS_12float_e4m3_tEfNS_4arch4Sm90ELb0ELb0ELb1ELb1ELb0ELb1ELb0ELb1ELb1ELb0ELb0ELb0EEENS1_21CollectiveEpilogueFwdINS6_IJSA_SA_SB_EEES9_NS_10bfloat16_tESF_Li256ELb1ELb0ELb0ELb1EEENS1_36VarlenDynamicPersistentTileSchedulerILi128ELi224ELi256ELi128ELb0ELb0ELb1ELb0ELb1ELb1EEEEEEEEEvNT_6ParamsE --------------------------
	.section	.nv.shared._ZN7cutlass13device_kernelIN5flash11enable_sm90INS1_16FlashAttnFwdSm90INS1_25CollectiveMainloopFwdSm90ILi2EN4cute5tupleIJNS5_1CILi1EEES8_S8_EEENS6_IJNS7_ILi128EEENS7_ILi224EEESA_EEELi128ENS_12float_e4m3_tEfNS_4arch4Sm90ELb0ELb0ELb1ELb1ELb0ELb1ELb0ELb1ELb1ELb0ELb0ELb0EEENS1_21CollectiveEpilogueFwdINS6_IJSA_SA_SB_EEES9_NS_10bfloat16_tESF_Li256ELb1ELb0ELb0ELb1EEENS1_36VarlenDynamicPersistentTileSchedulerILi128ELi224ELi256ELi128ELb0ELb0ELb1ELb0ELb1ELb1EEEEEEEEEvNT_6ParamsE,"aw",@nobits
	.sectionflags	@""
	.align	16
	.zero		1024


//--------------------- .nv.shared._ZN7cutlass13device_kernelIN5flash11enable_sm90INS1_16FlashAttnFwdSm90INS1_25CollectiveMainloopFwdSm90ILi2EN4cute5tupleIJNS5_1CILi1EEES8_S8_EEENS6_IJNS7_ILi128EEENS7_ILi192EEESA_EEELi128ENS_12float_e4m3_tEfNS_4arch4Sm90ELb0ELb1ELb1ELb0ELb0ELb0ELb0ELb1ELb1ELb0ELb0ELb0EEENS1_21CollectiveEpilogueFwdINS6_IJSA_SA_SB_EEES9_NS_10bfloat16_tESF_Li256ELb0ELb0ELb0ELb1EEENS1_30DynamicPersistentTileSchedulerILi256ELi128ELb0ELb0ELb1EEEEEEEEEvNT_6ParamsE --------------------------
	.section	.nv.shared._ZN7cutlass13device_kernelIN5flash11enable_sm90INS1_16FlashAttnFwdSm90INS1_25CollectiveMainloopFwdSm90ILi2EN4cute5tupleIJNS5_1CILi1EEES8_S8_EEENS6_IJNS7_ILi128EEENS7_ILi192EEESA_EEELi128ENS_12float_e4m3_tEfNS_4arch4Sm90ELb0ELb1ELb1ELb0ELb0ELb0ELb0ELb1ELb1ELb0ELb0ELb0EEENS1_21CollectiveEpilogueFwdINS6_IJSA_SA_SB_EEES9_NS_10bfloat16_tESF_Li256ELb0ELb0ELb0ELb1EEENS1_30DynamicPersistentTileSchedulerILi256ELi128ELb0ELb0ELb1EEEEEEEEEvNT_6ParamsE,"aw",@nobits
	.sectionflags	@""
	.align	16
	.zero		1024


//--------------------- .nv.shared._ZN7cutlass13device_kernelIN5flash11enable_sm90INS1_16FlashAttnFwdSm90INS1_25CollectiveMainloopFwdSm90ILi2EN4cute5tupleIJNS5_1CILi1EEES8_S8_EEENS6_IJNS7_ILi128EEENS7_ILi192EEESA_EEELi128ENS_12float_e4m3_tEfNS_4arch4Sm90ELb0ELb1ELb1ELb1ELb0ELb0ELb0ELb1ELb1ELb0ELb0ELb0EEENS1_21CollectiveEpilogueFwdINS6_IJSA_SA_SB_EEES9_NS_10bfloat16_tESF_Li256ELb1ELb0ELb0ELb1EEENS1_36VarlenDynamicPersistentTileSchedulerILi128ELi192ELi256ELi128ELb0ELb0ELb1ELb1ELb0ELb1EEEEEEEEEvNT_6ParamsE --------------------------
	.section	.nv.shared._ZN7cutlass13device_kernelIN5flash11enable_sm90INS1_16FlashAttnFwdSm90INS1_25CollectiveMainloopFwdSm90ILi2EN4cute5tupleIJNS5_1CILi1EEES8_S8_EEENS6_IJNS7_ILi128EEENS7_ILi192EEESA_EEELi128ENS_12float_e4m3_tEfNS_4arch4Sm90ELb0ELb1ELb1ELb1ELb0ELb0ELb0ELb1ELb1ELb0ELb0ELb0EEENS1_21CollectiveEpilogueFwdINS6_IJSA_SA_SB_EEES9_NS_10bfloat16_tESF_Li256ELb1ELb0ELb0ELb1EEENS1_36VarlenDynamicPersistentTileSchedulerILi128ELi192ELi256ELi128ELb0ELb0ELb1ELb1ELb0ELb1EEEEEEEEEvNT_6ParamsE,"aw",@nobits
	.sectionflags	@""
	.align	16
	.zero		1024


//--------------------- .nv.shared._ZN7cutlass13device_kernelIN5flash11enable_sm90INS1_16FlashAttnFwdSm90INS1_25CollectiveMainloopFwdSm90ILi2EN4cute5tupleIJNS5_1CILi1EEES8_S8_EEENS6_IJNS7_ILi128EEENS7_ILi192EEESA_EEELi128ENS_12float_e4m3_tEfNS_4arch4Sm90ELb0ELb1ELb1ELb1ELb0ELb1ELb0ELb1ELb1ELb0ELb0ELb0EEENS1_21CollectiveEpilogueFwdINS6_IJSA_SA_SB_EEES9_NS_10bfloat16_tESF_Li256ELb1ELb0ELb0ELb1EEENS1_36VarlenDynamicPersistentTileSchedulerILi128ELi192ELi256ELi128ELb0ELb0ELb1ELb1ELb0ELb1EEEEEEEEEvNT_6ParamsE --------------------------
	.section	.nv.shared._ZN7cutlass13device_kernelIN5flash11enable_sm90INS1_16FlashAttnFwdSm90INS1_25CollectiveMainloopFwdSm90ILi2EN4cute5tupleIJNS5_1CILi1EEES8_S8_EEENS6_IJNS7_ILi128EEENS7_ILi192EEESA_EEELi128ENS_12float_e4m3_tEfNS_4arch4Sm90ELb0ELb1ELb1ELb1ELb0ELb1ELb0ELb1ELb1ELb0ELb0ELb0EEENS1_21CollectiveEpilogueFwdINS6_IJSA_SA_SB_EEES9_NS_10bfloat16_tESF_Li256ELb1ELb0ELb0ELb1EEENS1_36VarlenDynamicPersistentTileSchedulerILi128ELi192ELi256ELi128ELb0ELb0ELb1ELb1ELb0ELb1EEEEEEEEEvNT_6ParamsE,"aw",@nobits
	.sectionflags	@""
	.align	16
	.zero		1024


//--------------------- .nv.shared._ZN7cutlass13device_kernelIN5flash11enable_sm90INS1_16FlashAttnFwdSm90INS1_25CollectiveMainloopFwdSm90ILi2EN4cute5tupleIJNS5_1CILi1EEES8_S8_EEENS6_IJNS7_ILi128EEENS7_ILi224EEESA_EEELi128ENS_12float_e4m3_tEfNS_4arch4Sm90ELb1ELb0ELb1ELb0ELb0ELb0ELb0ELb1ELb1ELb0ELb0ELb0EEENS1_21CollectiveEpilogueFwdINS6_IJSA_SA_SB_EEES9_NS_10bfloat16_tESF_Li256ELb0ELb0ELb0ELb1EEENS1_30DynamicPersistentTileSchedulerILi256ELi128ELb0ELb0ELb1EEEEEEEEEvNT_6ParamsE --------------------------
	.section	.nv.shared._ZN7cutlass13device_kernelIN5flash11enable_sm90INS1_16FlashAttnFwdSm90INS1_25CollectiveMainloopFwdSm90ILi2EN4cute5tupleIJNS5_1CILi1EEES8_S8_EEENS6_IJNS7_ILi128EEENS7_ILi224EEESA_EEELi128ENS_12float_e4m3_tEfNS_4arch4Sm90ELb1ELb0ELb1ELb0ELb0ELb0ELb0ELb1ELb1ELb0ELb0ELb0EEENS1_21CollectiveEpilogueFwdINS6_IJSA_SA_SB_EEES9_NS_10bfloat16_tESF_Li256ELb0ELb0ELb0ELb1EEENS1_30DynamicPersistentTileSchedulerILi256ELi128ELb0ELb0ELb1EEEEEEEEEvNT_6ParamsE,"aw",@nobits
	.sectionflags	@""
	.align	16
	.zero		1024


//--------------------- .nv.shared._ZN7cutlass13device_kernelIN5flash11enable_sm90INS1_16FlashAttnFwdSm90INS1_25CollectiveMainloopFwdSm90ILi2EN4cute5tupleIJNS5_1CILi1EEES8_S8_EEENS6_IJNS7_ILi128EEENS7_ILi224EEESA_EEELi128ENS_12float_e4m3_tEfNS_4arch4Sm90ELb1ELb0ELb1ELb1ELb0ELb0ELb0ELb1ELb1ELb0ELb0ELb0EEENS1_21CollectiveEpilogueFwdINS6_IJSA_SA_SB_EEES9_NS_10bfloat16_tESF_Li256ELb1ELb0ELb0ELb1EEENS1_36VarlenDynamicPersistentTileSchedulerILi128ELi224ELi256ELi128ELb0ELb0ELb1ELb1ELb1ELb1EEEEEEEEEvNT_6ParamsE --------------------------
	.section	.nv.shared._ZN7cutlass13device_kernelIN5flash11enable_sm90INS1_16FlashAttnFwdSm90INS1_25CollectiveMainloopFwdSm90ILi2EN4cute5tupleIJNS5_1CILi1EEES8_S8_EEENS6_IJNS7_ILi128EEENS7_ILi224EEESA_EEELi128ENS_12float_e4m3_tEfNS_4arch4Sm90ELb1ELb0ELb1ELb1ELb0ELb0ELb0ELb1ELb1ELb0ELb0ELb0EEENS1_21CollectiveEpilogueFwdINS6_IJSA_SA_SB_EEES9_NS_10bfloat16_tESF_Li256ELb1ELb0ELb0ELb1EEENS1_36VarlenDynamicPersistentTileSchedulerILi128ELi224ELi256ELi128ELb0ELb0ELb1ELb1ELb1ELb1EEEEEEEEEvNT_6ParamsE,"aw",@nobits
	.sectionflags	@""
	.align	16
	.zero		1024


//--------------------- .nv.shared._ZN7cutlass13device_kernelIN5flash11enable_sm90INS1_16FlashAttnFwdSm90INS1_25CollectiveMainloopFwdSm90ILi2EN4cute5tupleIJNS5_1CILi1EEES8_S8_EEENS6_IJNS7_ILi128EEENS7_ILi224EEESA_EEELi128ENS_12float_e4m3_tEfNS_4arch4Sm90ELb1ELb0ELb1ELb1ELb0ELb1ELb0ELb1ELb1ELb0ELb0ELb0EEENS1_21CollectiveEpilogueFwdINS6_IJSA_SA_SB_EEES9_NS_10bfloat16_tESF_Li256ELb1ELb0ELb0ELb1EEENS1_36VarlenDynamicPersistentTileSchedulerILi128ELi224ELi256ELi128ELb0ELb0ELb1ELb1ELb1ELb1EEEEEEEEEvNT_6ParamsE --------------------------
	.section	.nv.shared._ZN7cutlass13device_kernelIN5flash11enable_sm90INS1_16FlashAttnFwdSm90INS1_25CollectiveMainloopFwdSm90ILi2EN4cute5tupleIJNS5_1CILi1EEES8_S8_EEENS6_IJNS7_ILi128EEENS7_ILi224EEESA_EEELi128ENS_12float_e4m3_tEfNS_4arch4Sm90ELb1ELb0ELb1ELb1ELb0ELb1ELb0ELb1ELb1ELb0ELb0ELb0EEENS1_21CollectiveEpilogueFwdINS6_IJSA_SA_SB_EEES9_NS_10bfloat16_tESF_Li256ELb1ELb0ELb0ELb1EEENS1_36VarlenDynamicPersistentTileSchedulerILi128ELi224ELi256ELi128ELb0ELb0ELb1ELb1ELb1ELb1EEEEEEEEEvNT_6ParamsE,"aw",@nobits
	.sectionflags	@""
	.align	16
	.zero		1024


//--------------------- .nv.shared._ZN7cutlass13device_kernelIN5flash11enable_sm90INS1_16FlashAttnFwdSm90INS1_25CollectiveMainloopFwdSm90ILi2EN4cute5tupleIJNS5_1CILi1EEES8_S8_EEENS6_IJNS7_ILi192EEENS7_ILi128EEENS7_ILi96EEEEEELi96ENS_12float_e4m3_tEfNS_4arch4Sm90ELb0ELb0ELb1ELb0ELb0ELb0ELb0ELb1ELb1ELb0ELb0ELb0EEENS1_21CollectiveEpilogueFwdINS6_IJSA_SC_SB_EEES9_NS_10bfloat16_tESG_Li384ELb0ELb0ELb0ELb1EEENS1_29StaticPersistentTileSchedulerILb0EEEEEEEEEvNT_6ParamsE --------------------------
	.section	.nv.shared._ZN7cutlass13device_kernelIN5flash11enable_sm90INS1_16FlashAttnFwdSm90INS1_25CollectiveMainloopFwdSm90ILi2EN4cute5tupleIJNS5_1CILi1EEES8_S8_EEENS6_IJNS7_ILi192EEENS7_ILi128EEENS7_ILi96EEEEEELi96ENS_12float_e4m3_tEfNS_4arch4Sm90ELb0ELb0ELb1ELb0ELb0ELb0ELb0ELb1ELb1ELb0ELb0ELb0EEENS1_21CollectiveEpilogueFwdINS6_IJSA_SC_SB_EEES9_NS_10bfloat16_tESG_Li384ELb0ELb0ELb0ELb1EEENS1_29StaticPersistentTileSchedulerILb0EEEEEEEEEvNT_6ParamsE,"aw",@nobits
	.sectionflags	@""
	.align	16
	.zero		1024


//--------------------- .nv.shared._ZN7cutlass13device_kernelIN5flash11enable_sm90INS1_16FlashAttnFwdSm90INS1_25CollectiveMainloopFwdSm90ILi2EN4cute5tupleIJNS5_1CILi1EEES8_S8_EEENS6_IJNS7_ILi192EEENS7_ILi128EEENS7_ILi96EEEEEELi96ENS_12float_e4m3_tEfNS_4arch4Sm90ELb0ELb0ELb1ELb1ELb0ELb0ELb0ELb1ELb1ELb0ELb0ELb0EEENS1_21CollectiveEpilogueFwdINS6_IJSA_SC_SB_EEES9_NS_10bfloat16_tESG_Li384ELb1ELb0ELb0ELb1EEENS1_36VarlenDynamicPersistentTileSchedulerILi192ELi128ELi384ELi128ELb0ELb0ELb1ELb0ELb1ELb1EEEEEEEEEvNT_6ParamsE --------------------------
	.section	.nv.shared._ZN7cutlass13device_kernelIN5flash11enable_sm90INS1_16FlashAttnFwdSm90INS1_25CollectiveMainloopFwdSm90ILi2EN4cute5tupleIJNS5_1CILi1EEES8_S8_EEENS6_IJNS7_ILi192EEENS7_ILi128EEENS7_ILi96EEEEEELi96ENS_12float_e4m3_tEfNS_4arch4Sm90ELb0ELb0ELb1ELb1ELb0ELb0ELb0ELb1ELb1ELb0ELb0ELb0EEENS1_21CollectiveEpilogueFwdINS6_IJSA_SC_SB_EEES9_NS_10bfloat16_tESG_Li384ELb1ELb0ELb0ELb1EEENS1_36VarlenDynamicPersistentTileSchedulerILi192ELi128ELi384ELi128ELb0ELb0ELb1ELb0ELb1ELb1EEEEEEEEEvNT_6ParamsE,"aw",@nobits
	.sectionflags	@""
	.align	16
	.zero		1024


//--------------------- .nv.shared._ZN7cutlass13device_kernelIN5flash11enable_sm90INS1_16FlashAttnFwdSm90INS1_25CollectiveMainloopFwdSm90ILi2EN4cute5tupleIJNS5_1CILi1EEES8_S8_EEENS6_IJNS7_ILi192EEENS7_ILi128EEENS7_ILi96EEEEEELi96ENS_12float_e4m3_tEfNS_4arch4Sm90ELb0ELb0ELb1ELb1ELb0ELb1ELb0ELb1ELb1ELb0ELb0ELb0EEENS1_21CollectiveEpilogueFwdINS6_IJSA_SC_SB_EEES9_NS_10bfloat16_tESG_Li384ELb1ELb0ELb0ELb1EEENS1_36VarlenDynamicPersistentTileSchedulerILi192ELi128ELi384ELi128ELb0ELb0ELb1ELb0ELb1ELb1EEEEEEEEEvNT_6ParamsE --------------------------
	.section	.nv.shared._ZN7cutlass13device_kernelIN5flash11enable_sm90INS1_16FlashAttnFwdSm90INS1_25CollectiveMainloopFwdSm90ILi2EN4cute5tupleIJNS5_1CILi1EEES8_S8_EEENS6_IJNS7_ILi192EEENS7_ILi128EEENS7_ILi96EEEEEELi96ENS_12float_e4m3_tEfNS_4arch4Sm90ELb0ELb0ELb1ELb1ELb0ELb1ELb0ELb1ELb1ELb0ELb0ELb0EEENS1_21CollectiveEpilogueFwdINS6_IJSA_SC_SB_EEES9_NS_10bfloat16_tESG_Li384ELb1ELb0ELb0ELb1EEENS1_36VarlenDynamicPersistentTileSchedulerILi192ELi128ELi384ELi128ELb0ELb0ELb1ELb0ELb1ELb1EEEEEEEEEvNT_6ParamsE,"aw",@nobits
	.sectionflags	@""
	.align	16
	.zero		1024


//--------------------- .nv.shared._ZN7cutlass13device_kernelIN5flash11enable_sm90INS1_16FlashAttnFwdSm90INS1_25CollectiveMainloopFwdSm90ILi2EN4cute5tupleIJNS5_1CILi1EEES8_S8_EEENS6_IJNS7_ILi192EEENS7_ILi128EEENS7_ILi96EEEEEELi96ENS_12float_e4m3_tEfNS_4arch4Sm90ELb0ELb1ELb1ELb0ELb0ELb0ELb0ELb1ELb1ELb0ELb0ELb0EEENS1_21CollectiveEpilogueFwdINS6_IJSA_SC_SB_EEES9_NS_10bfloat16_tESG_Li384ELb0ELb0ELb0ELb1EEENS1_30DynamicPersistentTileSchedulerILi384ELi128ELb0ELb0ELb1EEEEEEEEEvNT_6ParamsE --------------------------
	.section	.nv.shared._ZN7cutlass13device_kernelIN5flash11enable_sm90INS1_16FlashAttnFwdSm90INS1_25CollectiveMainloopFwdSm90ILi2EN4cute5tupleIJNS5_1CILi1EEES8_S8_EEENS6_IJNS7_ILi192EEENS7_ILi128EEENS7_ILi96EEEEEELi96ENS_12float_e4m3_tEfNS_4arch4Sm90ELb0ELb1ELb1ELb0ELb0ELb0ELb0ELb1ELb1ELb0ELb0ELb0EEENS1_21CollectiveEpilogueFwdINS6_IJSA_SC_SB_EEES9_NS_10bfloat16_tESG_Li384ELb0ELb0ELb0ELb1EEENS1_30DynamicPersistentTileSchedulerILi384ELi128ELb0ELb0ELb1EEEEEEEEEvNT_6ParamsE,"aw",@nobits
	.sectionflags	@""
	.align	16
	.zero		1024


//--------------------- .nv.shared._ZN7cutlass13device_kernelIN5flash11enable_sm90INS1_16FlashAttnFwdSm90INS1_25CollectiveMainloopFwdSm90ILi2EN4cute5tupleIJNS5_1CILi1EEES8_S8_EEENS6_IJNS7_ILi192EEENS7_ILi128EEENS7_ILi96EEEEEELi96ENS_12float_e4m3_tEfNS_4arch4Sm90ELb0ELb1ELb1ELb1ELb0ELb0ELb0ELb1ELb1ELb0ELb0ELb0EEENS1_21CollectiveEpilogueFwdINS6_IJSA_SC_SB_EEES9_NS_10bfloat16_tESG_Li384ELb1ELb0ELb0ELb1EEENS1_36VarlenDynamicPersistentTileSchedulerILi192ELi128ELi384ELi128ELb0ELb0ELb1ELb1ELb0ELb1EEEEEEEEEvNT_6ParamsE --------------------------
	.section	.nv.shared._ZN7cutlass13device_kernelIN5flash11enable_sm90INS1_16FlashAttnFwdSm90INS1_25CollectiveMainloopFwdSm90ILi2EN4cute5tupleIJNS5_1CILi1EEES8_S8_EEENS6_IJNS7_ILi192EEENS7_ILi128EEENS7_ILi96EEEEEELi96ENS_12float_e4m3_tEfNS_4arch4Sm90ELb0ELb1ELb1ELb1ELb0ELb0ELb0ELb1ELb1ELb0ELb0ELb0EEENS1_21CollectiveEpilogueFwdINS6_IJSA_SC_SB_EEES9_NS_10bfloat16_tESG_Li384ELb1ELb0ELb0ELb1EEENS1_36VarlenDynamicPersistentTileSchedulerILi192ELi128ELi384ELi128ELb0ELb0ELb1ELb1ELb0ELb1EEEEEEEEEvNT_6ParamsE,"aw",@nobits
	.sectionflags	@""
	.align	16
	.zero		1024


//--------------------- .nv.shared._ZN7cutlass13device_kernelIN5flash11enable_sm90INS1_16FlashAttnFwdSm90INS1_25CollectiveMainloopFwdSm90ILi2EN4cute5tupleIJNS5_1CILi1EEES8_S8_EEENS6_IJNS7_ILi192EEENS7_ILi128EEENS7_ILi96EEEEEELi96ENS_12float_e4m3_tEfNS_4arch4Sm90ELb0ELb1ELb1ELb1ELb0ELb1ELb0ELb1ELb1ELb0ELb0ELb0EEENS1_21CollectiveEpilogueFwdINS6_IJSA_SC_SB_EEES9_NS_10bfloat16_tESG_Li384ELb1ELb0ELb0ELb1EEENS1_36VarlenDynamicPersistentTileSchedulerILi192ELi128ELi384ELi128ELb0ELb0ELb1ELb1ELb0ELb1EEEEEEEEEvNT_6ParamsE --------------------------
	.section	.nv.shared._ZN7cutlass13device_kernelIN5flash11enable_sm90INS1_16FlashAttnFwdSm90INS1_25CollectiveMainloopFwdSm90ILi2EN4cute5tupleIJNS5_1CILi1EEES8_S8_EEENS6_IJNS7_ILi192EEENS7_ILi128EEENS7_ILi96EEEEEELi96ENS_12float_e4m3_tEfNS_4arch4Sm90ELb0ELb1ELb1ELb1ELb0ELb1ELb0ELb1ELb1ELb0ELb0ELb0EEENS1_21CollectiveEpilogueFwdINS6_IJSA_SC_SB_EEES9_NS_10bfloat16_tESG_Li384ELb1ELb0ELb0ELb1EEENS1_36VarlenDynamicPersistentTileSchedulerILi192ELi128ELi384ELi128ELb0ELb0ELb1ELb1ELb0ELb1EEEEEEEEEvNT_6ParamsE,"aw",@nobits
	.sectionflags	@""
	.align	16
	.zero		1024


//--------------------- .nv.shared._ZN7cutlass13device_kernelIN5flash11enable_sm90INS1_16FlashAttnFwdSm90INS1_25CollectiveMainloopFwdSm90ILi2EN4cute5tupleIJNS5_1CILi1EEES8_S8_EEENS6_IJNS7_ILi192EEENS7_ILi128EEENS7_ILi96EEEEEELi96ENS_12float_e4m3_tEfNS_4arch4Sm90ELb1ELb0ELb1ELb0ELb0ELb0ELb0ELb1ELb1ELb0ELb0ELb0EEENS1_21CollectiveEpilogueFwdINS6_IJSA_SC_SB_EEES9_NS_10bfloat16_tESG_Li384ELb0ELb0ELb0ELb1EEENS1_30DynamicPersistentTileSchedulerILi384ELi128ELb0ELb0ELb1EEEEEEEEEvNT_6ParamsE --------------------------
	.section	.nv.shared._ZN7cutlass13device_kernelIN5flash11enable_sm90INS1_16FlashAttnFwdSm90INS1_25CollectiveMainloopFwdSm90ILi2EN4cute5tupleIJNS5_1CILi1EEES8_S8_EEENS6_IJNS7_ILi192EEENS7_ILi128EEENS7_ILi96EEEEEELi96ENS_12float_e4m3_tEfNS_4arch4Sm90ELb1ELb0ELb1ELb0ELb0ELb0ELb0ELb1ELb1ELb0ELb0ELb0EEENS1_21CollectiveEpilogueFwdINS6_IJSA_SC_SB_EEES9_NS_10bfloat16_tESG_Li384ELb0ELb0ELb0ELb1EEENS1_30DynamicPersistentTileSchedulerILi384ELi128ELb0ELb0ELb1EEEEEEEEEvNT_6ParamsE,"aw",@nobits
	.sectionflags	@""
	.align	16
	.zero		1024


//--------------------- .nv.shared._ZN7cutlass13device_kernelIN5flash11enable_sm90INS1_16FlashAttnFwdSm90INS1_25CollectiveMainloopFwdSm90ILi2EN4cute5tupleIJNS5_1CILi1EEES8_S8_EEENS6_IJNS7_ILi192EEENS7_ILi128EEENS7_ILi96EEEEEELi96ENS_12float_e4m3_tEfNS_4arch4Sm90ELb1ELb0ELb1ELb1ELb0ELb0ELb0ELb1ELb1ELb0ELb0ELb0EEENS1_21CollectiveEpilogueFwdINS6_IJSA_SC_SB_EEES9_NS_10bfloat16_tESG_Li384ELb1ELb0ELb0ELb1EEENS1_36VarlenDynamicPersistentTileSchedulerILi192ELi128ELi384ELi128ELb0ELb0ELb1ELb1ELb1ELb1EEEEEEEEEvNT_6ParamsE --------------------------
	.section	.nv.shared._ZN7cutlass13device_kernelIN5flash11enable_sm90INS1_16FlashAttnFwdSm90INS1_25CollectiveMainloopFwdSm90ILi2EN4cute5tupleIJNS5_1CILi1EEES8_S8_EEENS6_IJNS7_ILi192EEENS7_ILi128EEENS7_ILi96EEEEEELi96ENS_12float_e4m3_tEfNS_4arch4Sm90ELb1ELb0ELb1ELb1ELb0ELb0ELb0ELb1ELb1ELb0ELb0ELb0EEENS1_21CollectiveEpilogueFwdINS6_IJSA_SC_SB_EEES9_NS_10bfloat16_tESG_Li384ELb1ELb0ELb0ELb1EEENS1_36VarlenDynamicPersistentTileSchedulerILi192ELi128ELi384ELi128ELb0ELb0ELb1ELb1ELb1ELb1EEEEEEEEEvNT_6ParamsE,"aw",@nobits
	.sectionflags	@""
	.align	16
	.zero		1024


//--------------------- .nv.shared._ZN7cutlass13device_kernelIN5flash11enable_sm90INS1_16FlashAttnFwdSm90INS1_25CollectiveMainloopFwdSm90ILi2EN4cute5tupleIJNS5_1CILi1EEES8_S8_EEENS6_IJNS7_ILi192EEENS7_ILi128EEENS7_ILi96EEEEEELi96ENS_12float_e4m3_tEfNS_4arch4Sm90ELb1ELb0ELb1ELb1ELb0ELb1ELb0ELb1ELb1ELb0ELb0ELb0EEENS1_21CollectiveEpilogueFwdINS6_IJSA_SC_SB_EEES9_NS_10bfloat16_tESG_Li384ELb1ELb0ELb0ELb1EEENS1_36VarlenDynamicPersistentTileSchedulerILi192ELi128ELi384ELi128ELb0ELb0ELb1ELb1ELb1ELb1EEEEEEEEEvNT_6ParamsE --------------------------
	.section	.nv.shared._ZN7cutlass13device_kernelIN5flash11enable_sm90INS1_16FlashAttnFwdSm90INS1_25CollectiveMainloopFwdSm90ILi2EN4cute5tupleIJNS5_1CILi1EEES8_S8_EEENS6_IJNS7_ILi192EEENS7_ILi128EEENS7_ILi96EEEEEELi96ENS_12float_e4m3_tEfNS_4arch4Sm90ELb1ELb0ELb1ELb1ELb0ELb1ELb0ELb1ELb1ELb0ELb0ELb0EEENS1_21CollectiveEpilogueFwdINS6_IJSA_SC_SB_EEES9_NS_10bfloat16_tESG_Li384ELb1ELb0ELb0ELb1EEENS1_36VarlenDynamicPersistentTileSchedulerILi192ELi128ELi384ELi128ELb0ELb0ELb1ELb1ELb1ELb1EEEEEEEEEvNT_6ParamsE,"aw",@nobits
	.sectionflags	@""
	.align	16
	.zero		1024


//--------------------- .nv.shared._ZN7cutlass13device_kernelIN5flash11enable_sm90INS1_16FlashAttnFwdSm90INS1_25CollectiveMainloopFwdSm90ILi2EN4cute5tupleIJNS5_1CILi1EEES8_S8_EEENS6_IJNS7_ILi192EEENS7_ILi160EEENS7_ILi64EEEEEELi64ENS_12float_e4m3_tEfNS_4arch4Sm90ELb0ELb0ELb1ELb0ELb0ELb0ELb0ELb1ELb1ELb0ELb0ELb0EEENS1_21CollectiveEpilogueFwdINS6_IJSA_SC_SB_EEES9_NS_10bfloat16_tESG_Li384ELb0ELb0ELb0ELb1EEENS1_29StaticPersistentTileSchedulerILb0EEEEEEEEEvNT_6ParamsE --------------------------
	.section	.nv.shared._ZN7cutlass13device_kernelIN5flash11enable_sm90INS1_16FlashAttnFwdSm90INS1_25CollectiveMainloopFwdSm90ILi2EN4cute5tupleIJNS5_1CILi1EEES8_S8_EEENS6_IJNS7_ILi192EEENS7_ILi160EEENS7_ILi64EEEEEELi64ENS_12float_e4m3_tEfNS_4arch4Sm90ELb0ELb0ELb1ELb0ELb0ELb0ELb0ELb1ELb1ELb0ELb0ELb0EEENS1_21CollectiveEpilogueFwdINS6_IJSA_SC_SB_EEES9_NS_10bfloat16_tESG_Li384ELb0ELb0ELb0ELb1EEENS1_29StaticPersistentTileSchedulerILb0EEEEEEEEEvNT_6ParamsE,"aw",@nobits
	.sectionflags	@""
	.align	16
	.zero		1024


//--------------------- .nv.shared._ZN7cutlass13device_kernelIN5flash11enable_sm90INS1_16FlashAttnFwdSm90INS1_25CollectiveMainloopFwdSm90ILi2EN4cute5tupleIJNS5_1CILi1EEES8_S8_EEENS6_IJNS7_ILi192EEENS7_ILi160EEENS7_ILi64EEEEEELi64ENS_12float_e4m3_tEfNS_4arch4Sm90ELb0ELb0ELb1ELb1ELb0ELb0ELb0ELb1ELb1ELb0ELb0ELb0EEENS1_21CollectiveEpilogueFwdINS6_IJSA_SC_SB_EEES9_NS_10bfloat16_tESG_Li384ELb1ELb0ELb0ELb1EEENS1_36VarlenDynamicPersistentTileSchedulerILi192ELi160ELi384ELi128ELb0ELb0ELb1ELb0ELb1ELb1EEEEEEEEEvNT_6ParamsE --------------------------
	.section	.nv.shared._ZN7cutlass13device_kernelIN5flash11enable_sm90INS1_16FlashAttnFwdSm90INS1_25CollectiveMainloopFwdSm90ILi2EN4cute5tupleIJNS5_1CILi1EEES8_S8_EEENS6_IJNS7_ILi192EEENS7_ILi160EEENS7_ILi64EEEEEELi64ENS_12float_e4m3_tEfNS_4arch4Sm90ELb0ELb0ELb1ELb1ELb0ELb0ELb0ELb1ELb1ELb0ELb0ELb0EEENS1_21CollectiveEpilogueFwdINS6_IJSA_SC_SB_EEES9_NS_10bfloat16_tESG_Li384ELb1ELb0ELb0ELb1EEENS1_36VarlenDynamicPersistentTileSchedulerILi192ELi160ELi384ELi128ELb0ELb0ELb1ELb0ELb1ELb1EEEEEEEEEvNT_6ParamsE,"aw",@nobits
	.sectionflags	@""
	.align	16
	.zero		1024


//--------------------- .nv.shared._ZN7cutlass13device_kernelIN5flash11enable_sm90INS1_16FlashAttnFwdSm90INS1_25CollectiveMainloopFwdSm90ILi2EN4cute5tupleIJNS5_1CILi1EEES8_S8_EEENS6_IJNS7_ILi192EEENS7_ILi160EEENS7_ILi64EEEEEELi64ENS_12float_e4m3_tEfNS_4arch4Sm90ELb0ELb0ELb1ELb1ELb0ELb1ELb0ELb1ELb1ELb0ELb0ELb0EEENS1_21CollectiveEpilogueFwdINS6_IJSA_SC_SB_EEES9_NS_10bfloat16_tESG_Li384ELb1ELb0ELb0ELb1EEENS1_36VarlenDynamicPersistentTileSchedulerILi192ELi160ELi384ELi128ELb0ELb0ELb1ELb0ELb1ELb1EEEEEEEEEvNT_6ParamsE --------------------------
	.section	.nv.shared._ZN7cutlass13device_kernelIN5flash11enable_sm90INS1_16FlashAttnFwdSm90INS1_25CollectiveMainloopFwdSm90ILi2EN4cute5tupleIJNS5_1CILi1EEES8_S8_EEENS6_IJNS7_ILi192EEENS7_ILi160EEENS7_ILi64EEEEEELi64ENS_12float_e4m3_tEfNS_4arch4Sm90ELb0ELb0ELb1ELb1ELb0ELb1ELb0ELb1ELb1ELb0ELb0ELb0EEENS1_21CollectiveEpilogueFwdINS6_IJSA_SC_SB_EEES9_NS_10bfloat16_tESG_Li384ELb1ELb0ELb0ELb1EEENS1_36VarlenDynamicPersistentTileSchedulerILi192ELi160ELi384ELi128ELb0ELb0ELb1ELb0ELb1ELb1EEEEEEEEEvNT_6ParamsE,"aw",@nobits
	.sectionflags	@""
	.align	16
	.zero		1024


//--------------------- .nv.shared._ZN7cutlass13device_kernelIN5flash11enable_sm90INS1_16FlashAttnFwdSm90INS1_25CollectiveMainloopFwdSm90ILi2EN4cute5tupleIJNS5_1CILi1EEES8_S8_EEENS6_IJNS7_ILi192EEENS7_ILi160EEENS7_ILi64EEEEEELi64ENS_12float_e4m3_tEfNS_4arch4Sm90ELb0ELb1ELb1ELb0ELb0ELb0ELb0ELb1ELb1ELb0ELb0ELb0EEENS1_21CollectiveEpilogueFwdINS6_IJSA_SC_SB_EEES9_NS_10bfloat16_tESG_Li384ELb0ELb0ELb0ELb1EEENS1_30DynamicPersistentTileSchedulerILi384ELi128ELb0ELb0ELb1EEEEEEEEEvNT_6ParamsE --------------------------
	.section	.nv.shared._ZN7cutlass13device_kernelIN5flash11enable_sm90INS1_16FlashAttnFwdSm90INS1_25CollectiveMainloopFwdSm90ILi2EN4cute5tupleIJNS5_1CILi1EEES8_S8_EEENS6_IJNS7_ILi192EEENS7_ILi160EEENS7_ILi64EEEEEELi64ENS_12float_e4m3_tEfNS_4arch4Sm90ELb0ELb1ELb1ELb0ELb0ELb0ELb0ELb1ELb1ELb0ELb0ELb0EEENS1_21CollectiveEpilogueFwdINS6_IJSA_SC_SB_EEES9_NS_10bfloat16_tESG_Li384ELb0ELb0ELb0ELb1EEENS1_30DynamicPersistentTileSchedulerILi384ELi128ELb0ELb0ELb1EEEEEEEEEvNT_6ParamsE,"aw",@nobits
	.sectionflags	@""
	.align	16
	.zero		1024


//--------------------- .nv.shared._ZN7cutlass13device_kernelIN5flash11enable_sm90INS1_16FlashAttnFwdSm90INS1_25CollectiveMainloopFwdSm90ILi2EN4cute5tupleIJNS5_1CILi1EEES8_S8_EEENS6_IJNS7_ILi192EEENS7_ILi160EEENS7_ILi64EEEEEELi64ENS_12float_e4m3_tEfNS_4arch4Sm90ELb0ELb1ELb1ELb1ELb0ELb0ELb0ELb1ELb1ELb0ELb0ELb0EEENS1_21CollectiveEpilogueFwdINS6_IJSA_SC_SB_EEES9_NS_10bfloat16_tESG_Li384ELb1ELb0ELb0ELb1EEENS1_36VarlenDynamicPersistentTileSchedulerILi192ELi160ELi384ELi128ELb0ELb0ELb1ELb1ELb0ELb1EEEEEEEEEvNT_6ParamsE --------------------------
	.section	.nv.shared._ZN7cutlass13device_kernelIN5flash11enable_sm90INS1_16FlashAttnFwdSm90INS1_25CollectiveMainloopFwdSm90ILi2EN4cute5tupleIJNS5_1CILi1EEES8_S8_EEENS6_IJNS7_ILi192EEENS7_ILi160EEENS7_ILi64EEEEEELi64ENS_12float_e4m3_tEfNS_4arch4Sm90ELb0ELb1ELb1ELb1ELb0ELb0ELb0ELb1ELb1ELb0ELb0ELb0EEENS1_21CollectiveEpilogueFwdINS6_IJSA_SC_SB_EEES9_NS_10bfloat16_tESG_Li384ELb1ELb0ELb0ELb1EEENS1_36VarlenDynamicPersistentTileSchedulerILi192ELi160ELi384ELi128ELb0ELb0ELb1ELb1ELb0ELb1EEEEEEEEEvNT_6ParamsE,"aw",@nobits
	.sectionflags	@""
	.align	16
	.zero		1024


//--------------------- .nv.shared._ZN7cutlass13device_kernelIN5flash11enable_sm90INS1_16FlashAttnFwdSm90INS1_25CollectiveMainloopFwdSm90ILi2EN4cute5tupleIJNS5_1CILi1EEES8_S8_EEENS6_IJNS7_ILi192EEENS7_ILi160EEENS7_ILi64EEEEEELi64ENS_12float_e4m3_tEfNS_4arch4Sm90ELb0ELb1ELb1ELb1ELb0ELb1ELb0ELb1ELb1ELb0ELb0ELb0EEENS1_21CollectiveEpilogueFwdINS6_IJSA_SC_SB_EEES9_NS_10bfloat16_tESG_Li384ELb1ELb0ELb0ELb1EEENS1_36VarlenDynamicPersistentTileSchedulerILi192ELi160ELi384ELi128ELb0ELb0ELb1ELb1ELb0ELb1EEEEEEEEEvNT_6ParamsE --------------------------
	.section	.nv.shared._ZN7cutlass13device_kernelIN5flash11enable_sm90INS1_16FlashAttnFwdSm90INS1_25CollectiveMainloopFwdSm90ILi2EN4cute5tupleIJNS5_1CILi1EEES8_S8_EEENS6_IJNS7_ILi192EEENS7_ILi160EEENS7_ILi64EEEEEELi64ENS_12float_e4m3_tEfNS_4arch4Sm90ELb0ELb1ELb1ELb1ELb0ELb1ELb0ELb1ELb1ELb0ELb0ELb0EEENS1_21CollectiveEpilogueFwdINS6_IJSA_SC_SB_EEES9_NS_10bfloat16_tESG_Li384ELb1ELb0ELb0ELb1EEENS1_36VarlenDynamicPersistentTileSchedulerILi192ELi160ELi384ELi128ELb0ELb0ELb1ELb1ELb0ELb1EEEEEEEEEvNT_6ParamsE,"aw",@nobits
	.sectionflags	@""
	.align	16
	.zero		1024


//--------------------- .nv.shared._ZN7cutlass13device_kernelIN5flash11enable_sm90INS1_16FlashAttnFwdSm90INS1_25CollectiveMainloopFwdSm90ILi2EN4cute5tupleIJNS5_1CILi1EEES8_S8_EEENS6_IJNS7_ILi192EEENS7_ILi160EEENS7_ILi64EEEEEELi64ENS_12float_e4m3_tEfNS_4arch4Sm90ELb1ELb0ELb1ELb0ELb0ELb0ELb0ELb1ELb1ELb0ELb0ELb0EEENS1_21CollectiveEpilogueFwdINS6_IJSA_SC_SB_EEES9_NS_10bfloat16_tESG_Li384ELb0ELb0ELb0ELb1EEENS1_30DynamicPersistentTileSchedulerILi384ELi128ELb0ELb0ELb1EEEEEEEEEvNT_6ParamsE --------------------------
	.section	.nv.shared._ZN7cutlass13device_kernelIN5flash11enable_sm90INS1_16FlashAttnFwdSm90INS1_25CollectiveMainloopFwdSm90ILi2EN4cute5tupleIJNS5_1CILi1EEES8_S8_EEENS6_IJNS7_ILi192EEENS7_ILi160EEENS7_ILi64EEEEEELi64ENS_12float_e4m3_tEfNS_4arch4Sm90ELb1ELb0ELb1ELb0ELb0ELb0ELb0ELb1ELb1ELb0ELb0ELb0EEENS1_21CollectiveEpilogueFwdINS6_IJSA_SC_SB_EEES9_NS_10bfloat16_tESG_Li384ELb0ELb0ELb0ELb1EEENS1_30DynamicPersistentTileSchedulerILi384ELi128ELb0ELb0ELb1EEEEEEEEEvNT_6ParamsE,"aw",@nobits
	.sectionflags	@""
	.align	16
	.zero		1024


//--------------------- .nv.shared._ZN7cutlass13device_kernelIN5flash11enable_sm90INS1_16FlashAttnFwdSm90INS1_25CollectiveMainloopFwdSm90ILi2EN4cute5tupleIJNS5_1CILi1EEES8_S8_EEENS6_IJNS7_ILi192EEENS7_ILi160EEENS7_ILi64EEEEEELi64ENS_12float_e4m3_tEfNS_4arch4Sm90ELb1ELb0ELb1ELb1ELb0ELb0ELb0ELb1ELb1ELb0ELb0ELb0EEENS1_21CollectiveEpilogueFwdINS6_IJSA_SC_SB_EEES9_NS_10bfloat16_tESG_Li384ELb1ELb0ELb0ELb1EEENS1_36VarlenDynamicPersistentTileSchedulerILi192ELi160ELi384ELi128ELb0ELb0ELb1ELb1ELb1ELb1EEEEEEEEEvNT_6ParamsE --------------------------
	.section	.nv.shared._ZN7cutlass13device_kernelIN5flash11enable_sm90INS1_16FlashAttnFwdSm90INS1_25CollectiveMainloopFwdSm90ILi2EN4cute5tupleIJNS5_1CILi1EEES8_S8_EEENS6_IJNS7_ILi192EEENS7_ILi160EEENS7_ILi64EEEEEELi64ENS_12float_e4m3_tEfNS_4arch4Sm90ELb1ELb0ELb1ELb1ELb0ELb0ELb0ELb1ELb1ELb0ELb0ELb0EEENS1_21CollectiveEpilogueFwdINS6_IJSA_SC_SB_EEES9_NS_10bfloat16_tESG_Li384ELb1ELb0ELb0ELb1EEENS1_36VarlenDynamicPersistentTileSchedulerILi192ELi160ELi384ELi128ELb0ELb0ELb1ELb1ELb1ELb1EEEEEEEEEvNT_6ParamsE,"aw",@nobits
	.sectionflags	@""
	.align	16
	.zero		1024


//--------------------- .nv.shared._ZN7cutlass13device_kernelIN5flash11enable_sm90INS1_16FlashAttnFwdSm90INS1_25CollectiveMainloopFwdSm90ILi2EN4cute5tupleIJNS5_1CILi1EEES8_S8_EEENS6_IJNS7_ILi192EEENS7_ILi160EEENS7_ILi64EEEEEELi64ENS_12float_e4m3_tEfNS_4arch4Sm90ELb1ELb0ELb1ELb1ELb0ELb1ELb0ELb1ELb1ELb0ELb0ELb0EEENS1_21CollectiveEpilogueFwdINS6_IJSA_SC_SB_EEES9_NS_10bfloat16_tESG_Li384ELb1ELb0ELb0ELb1EEENS1_36VarlenDynamicPersistentTileSchedulerILi192ELi160ELi384ELi128ELb0ELb0ELb1ELb1ELb1ELb1EEEEEEEEEvNT_6ParamsE --------------------------
	.section	.nv.shared._ZN7cutlass13device_kernelIN5flash11enable_sm90INS1_16FlashAttnFwdSm90INS1_25CollectiveMainloopFwdSm90ILi2EN4cute5tupleIJNS5_1CILi1EEES8_S8_EEENS6_IJNS7_ILi192EEENS7_ILi160EEENS7_ILi64EEEEEELi64ENS_12float_e4m3_tEfNS_4arch4Sm90ELb1ELb0ELb1ELb1ELb0ELb1ELb0ELb1ELb1ELb0ELb0ELb0EEENS1_21CollectiveEpilogueFwdINS6_IJSA_SC_SB_EEES9_NS_10bfloat16_tESG_Li384ELb1ELb0ELb0ELb1EEENS1_36VarlenDynamicPersistentTileSchedulerILi192ELi160ELi384ELi128ELb0ELb0ELb1ELb1ELb1ELb1EEEEEEEEEvNT_6ParamsE,"aw",@nobits
	.sectionflags	@""
	.align	16
	.zero		1024


//--------------------- .nv.constant0._ZN7cutlass13device_kernelIN5flash11enable_sm90INS1_16FlashAttnFwdSm90INS1_25CollectiveMainloopFwdSm90ILi2EN4cute5tupleIJNS5_1CILi1EEES8_S8_EEENS6_IJNS7_ILi128EEESA_NS7_ILi256EEEEEELi256ENS_12float_e4m3_tEfNS_4arch4Sm90ELb0ELb0ELb1ELb0ELb0ELb0ELb0ELb1ELb1ELb0ELb0ELb0EEENS1_21CollectiveEpilogueFwdINS6_IJSA_SB_SA_EEES9_NS_10bfloat16_tESF_Li256ELb0ELb0ELb0ELb1EEENS1_29StaticPersistentTileSchedulerILb0EEEEEEEEEvNT_6ParamsE --------------------------
	.section	.nv.constant0._ZN7cutlass13device_kernelIN5flash11enable_sm90INS1_16FlashAttnFwdSm90INS1_25CollectiveMainloopFwdSm90ILi2EN4cute5tupleIJNS5_1CILi1EEES8_S8_EEENS6_IJNS7_ILi128EEESA_NS7_ILi256EEEEEELi256ENS_12float_e4m3_tEfNS_4arch4Sm90ELb0ELb0ELb1ELb0ELb0ELb0ELb0ELb1ELb1ELb0ELb0ELb0EEENS1_21CollectiveEpilogueFwdINS6_IJSA_SB_SA_EEES9_NS_10bfloat16_tESF_Li256ELb0ELb0ELb0ELb1EEENS1_29StaticPersistentTileSchedulerILb0EEEEEEEEEvNT_6ParamsE,"a",@progbits
	.sectionflags	@""
	.align	4
.nv.constant0._ZN7cutlass13device_kernelIN5flash11enable_sm90INS1_16FlashAttnFwdSm90INS1_25CollectiveMainloopFwdSm90ILi2EN4cute5tupleIJNS5_1CILi1EEES8_S8_EEENS6_IJNS7_ILi128EEESA_NS7_ILi256EEEEEELi256ENS_12float_e4m3_tEfNS_4arch4Sm90ELb0ELb0ELb1ELb0ELb0ELb0ELb0ELb1ELb1ELb0ELb0ELb0EEENS1_21CollectiveEpilogueFwdINS6_IJSA_SB_SA_EEES9_NS_10bfloat16_tESF_Li256ELb0ELb0ELb0ELb1EEENS1_29StaticPersistentTileSchedulerILb0EEEEEEEEEvNT_6ParamsE:
	.zero		3584


//--------------------- .nv.constant0._ZN7cutlass13device_kernelIN5flash11enable_sm90INS1_16FlashAttnFwdSm90INS1_25CollectiveMainloopFwdSm90ILi2EN4cute5tupleIJNS5_1CILi1EEES8_S8_EEENS6_IJNS7_ILi128EEESA_NS7_ILi256EEEEEELi256ENS_12float_e4m3_tEfNS_4arch4Sm90ELb0ELb0ELb1ELb1ELb0ELb0ELb0ELb1ELb1ELb0ELb0ELb0EEENS1_21CollectiveEpilogueFwdINS6_IJSA_SB_SA_EEES9_NS_10bfloat16_tESF_Li256ELb1ELb0ELb0ELb1EEENS1_36VarlenDynamicPersistentTileSchedulerILi128ELi128ELi256ELi128ELb0ELb0ELb1ELb0ELb1ELb1EEEEEEEEEvNT_6ParamsE --------------------------
	.section	.nv.constant0._ZN7cutlass13device_kernelIN5flash11enable_sm90INS1_16FlashAttnFwdSm90INS1_25CollectiveMainloopFwdSm90ILi2EN4cute5tupleIJNS5_1CILi1EEES8_S8_EEENS6_IJNS7_ILi128EEESA_NS7_ILi256EEEEEELi256ENS_12float_e4m3_tEfNS_4arch4Sm90ELb0ELb0ELb1ELb1ELb0ELb0ELb0ELb1ELb1ELb0ELb0ELb0EEENS1_21CollectiveEpilogueFwdINS6_IJSA_SB_SA_EEES9_NS_10bfloat16_tESF_Li256ELb1ELb0ELb0ELb1EEENS1_36VarlenDynamicPersistentTileSchedulerILi128ELi128ELi256ELi128ELb0ELb0ELb1ELb0ELb1ELb1EEEEEEEEEvNT_6ParamsE,"a",@progbits
	.sectionflags	@""
	.align	4
.nv.constant0._ZN7cutlass13device_kernelIN5flash11enable_sm90INS1_16FlashAttnFwdSm90INS1_25CollectiveMainloopFwdSm90ILi2EN4cute5tupleIJNS5_1CILi1EEES8_S8_EEENS6_IJNS7_ILi128EEESA_NS7_ILi256EEEEEELi256ENS_12float_e4m3_tEfNS_4arch4Sm90ELb0ELb0ELb1ELb1ELb0ELb0ELb0ELb1ELb1ELb0ELb0ELb0EEENS1_21CollectiveEpilogueFwdINS6_IJSA_SB_SA_EEES9_NS_10bfloat16_tESF_Li256ELb1ELb0ELb0ELb1EEENS1_36VarlenDynamicPersistentTileSchedulerILi128ELi128ELi256ELi128ELb0ELb0ELb1ELb0ELb1ELb1EEEEEEEEEvNT_6ParamsE:
	.zero		3200


//--------------------- .nv.constant0._ZN7cutlass13device_kernelIN5flash11enable_sm90INS1_16FlashAttnFwdSm90INS1_25CollectiveMainloopFwdSm90ILi2EN4cute5tupleIJNS5_1CILi1EEES8_S8_EEENS6_IJNS7_ILi128EEESA_NS7_ILi256EEEEEELi256ENS_12float_e4m3_tEfNS_4arch4Sm90ELb0ELb0ELb1ELb1ELb0ELb1ELb0ELb1ELb1ELb0ELb0ELb0EEENS1_21CollectiveEpilogueFwdINS6_IJSA_SB_SA_EEES9_NS_10bfloat16_tESF_Li256ELb1ELb0ELb0ELb1EEENS1_36VarlenDynamicPersistentTileSchedulerILi128ELi128ELi256ELi128ELb0ELb0ELb1ELb0ELb1ELb1EEEEEEEEEvNT_6ParamsE --------------------------
	.section	.nv.constant0._ZN7cutlass13device_kernelIN5flash11enable_sm90INS1_16FlashAttnFwdSm90INS1_25CollectiveMainloopFwdSm90ILi2EN4cute5tupleIJNS5_1CILi1EEES8_S8_EEENS6_IJNS7_ILi128EEESA_NS7_ILi256EEEEEELi256ENS_12float_e4m3_tEfNS_4arch4Sm90ELb0ELb0ELb1ELb1ELb0ELb1ELb0ELb1ELb1ELb0ELb0ELb0EEENS1_21CollectiveEpilogueFwdINS6_IJSA_SB_SA_EEES9_NS_10bfloat16_tESF_Li256ELb1ELb0ELb0ELb1EEENS1_36VarlenDynamicPersistentTileSchedulerILi128ELi128ELi256ELi128ELb0ELb0ELb1ELb0ELb1ELb1EEEEEEEEEvNT_6ParamsE,"a",@progbits
	.sectionflags	@""
	.align	4
.nv.constant0._ZN7cutlass13device_kernelIN5flash11enable_sm90INS1_16FlashAttnFwdSm90INS1_25CollectiveMainloopFwdSm90ILi2EN4cute5tupleIJNS5_1CILi1EEES8_S8_EEENS6_IJNS7_ILi128EEESA_NS7_ILi256EEEEEELi256ENS_12float_e4m3_tEfNS_4arch4Sm90ELb0ELb0ELb1ELb1ELb0ELb1ELb0ELb1ELb1ELb0ELb0ELb0EEENS1_21CollectiveEpilogueFwdINS6_IJSA_SB_SA_EEES9_NS_10bfloat16_tESF_Li256ELb1ELb0ELb0ELb1EEENS1_36VarlenDynamicPersistentTileSchedulerILi128ELi128ELi256ELi128ELb0ELb0ELb1ELb0ELb1ELb1EEEEEEEEEvNT_6ParamsE:
	.zero		3200


//--------------------- .nv.constant0._ZN7cutlass13device_kernelIN5flash11enable_sm90INS1_16FlashAttnFwdSm90INS1_25CollectiveMainloopFwdSm90ILi2EN4cute5tupleIJNS5_1CILi1EEES8_S8_EEENS6_IJNS7_ILi128EEENS7_ILi64EEENS7_ILi256EEEEEELi256ENS_12float_e4m3_tEfNS_4arch4Sm90ELb0ELb1ELb1ELb0ELb0ELb0ELb0ELb1ELb1ELb0ELb0ELb0EEENS1_21CollectiveEpilogueFwdINS6_IJSA_SC_SB_EEES9_NS_10bfloat16_tESG_Li256ELb0ELb0ELb0ELb1EEENS1_30DynamicPersistentTileSchedulerILi256ELi128ELb0ELb0ELb1EEEEEEEEEvNT_6ParamsE --------------------------
	.section	.nv.constant0._ZN7cutlass13device_kernelIN5flash11enable_sm90INS1_16FlashAttnFwdSm90INS1_25CollectiveMainloopFwdSm90ILi2EN4cute5tupleIJNS5_1CILi1EEES8_S8_EEENS6_IJNS7_ILi128EEENS7_ILi64EEENS7_ILi256EEEEEELi256ENS_12float_e4m3_tEfNS_4arch4Sm90ELb0ELb1ELb1ELb0ELb0ELb0ELb0ELb1ELb1ELb0ELb0ELb0EEENS1_21CollectiveEpilogueFwdINS6_IJSA_SC_SB_EEES9_NS_10bfloat16_tESG_Li256ELb0ELb0ELb0ELb1EEENS1_30DynamicPersistentTileSchedulerILi256ELi128ELb0ELb0ELb1EEEEEEEEEvNT_6ParamsE,"a",@progbits
	.sectionflags	@""
	.align	4
.nv.constant0._ZN7cutlass13device_kernelIN5flash11enable_sm90INS1_16FlashAttnFwdSm90INS1_25CollectiveMainloopFwdSm90ILi2EN4cute5tupleIJNS5_1CILi1EEES8_S8_EEENS6_IJNS7_ILi128EEENS7_ILi64EEENS7_ILi256EEEEEELi256ENS_12float_e4m3_tEfNS_4arch4Sm90ELb0ELb1ELb1ELb0ELb0ELb0ELb0ELb1ELb1ELb0ELb0ELb0EEENS1_21CollectiveEpilogueFwdINS6_IJSA_SC_SB_EEES9_NS_10bfloat16_tESG_Li256ELb0ELb0ELb0ELb1EEENS1_30DynamicPersistentTileSchedulerILi256ELi128ELb0ELb0ELb1EEEEEEEEEvNT_6ParamsE:
	.zero		3584


//--------------------- .nv.constant0._ZN7cutlass13device_kernelIN5flash11enable_sm90INS1_16FlashAttnFwdSm90INS1_25CollectiveMainloopFwdSm90ILi2EN4cute5tupleIJNS5_1CILi1EEES8_S8_EEENS6_IJNS7_ILi128EEENS7_ILi64EEENS7_ILi256EEEEEELi256ENS_12float_e4m3_tEfNS_4arch4Sm90ELb0ELb1ELb1ELb1ELb0ELb0ELb0ELb1ELb1ELb0ELb0ELb0EEENS1_21CollectiveEpilogueFwdINS6_IJSA_SC_SB_EEES9_NS_10bfloat16_tESG_Li256ELb1ELb0ELb0ELb1EEENS1_36VarlenDynamicPersistentTileSchedulerILi128ELi64ELi256ELi128ELb0ELb0ELb1ELb1ELb0ELb1EEEEEEEEEvNT_6ParamsE --------------------------
	.section	.nv.constant0._ZN7cutlass13device_kernelIN5flash11enable_sm90INS1_16FlashAttnFwdSm90INS1_25CollectiveMainloopFwdSm90ILi2EN4cute5tupleIJNS5_1CILi1EEES8_S8_EEENS6_IJNS7_ILi128EEENS7_ILi64EEENS7_ILi256EEEEEELi256ENS_12float_e4m3_tEfNS_4arch4Sm90ELb0ELb1ELb1ELb1ELb0ELb0ELb0ELb1ELb1ELb0ELb0ELb0EEENS1_21CollectiveEpilogueFwdINS6_IJSA_SC_SB_EEES9_NS_10bfloat16_tESG_Li256ELb1ELb0ELb0ELb1EEENS1_36VarlenDynamicPersistentTileSchedulerILi128ELi64ELi256ELi128ELb0ELb0ELb1ELb1ELb0ELb1EEEEEEEEEvNT_6ParamsE,"a",@progbits
	.sectionflags	@""
	.align	4
.nv.constant0._ZN7cutlass13device_kernelIN5flash11enable_sm90INS1_16FlashAttnFwdSm90INS1_25CollectiveMainloopFwdSm90ILi2EN4cute5tupleIJNS5_1CILi1EEES8_S8_EEENS6_IJNS7_ILi128EEENS7_ILi64EEENS7_ILi256EEEEEELi256ENS_12float_e4m3_tEfNS_4arch4Sm90ELb0ELb1ELb1ELb1ELb0ELb0ELb0ELb1ELb1ELb0ELb0ELb0EEENS1_21CollectiveEpilogueFwdINS6_IJSA_SC_SB_EEES9_NS_10bfloat16_tESG_Li256ELb1ELb0ELb0ELb1EEENS1_36VarlenDynamicPersistentTileSchedulerILi128ELi64ELi256ELi128ELb0ELb0ELb1ELb1ELb0ELb1EEEEEEEEEvNT_6ParamsE:
	.zero		3200


//--------------------- .nv.constant0._ZN7cutlass13device_kernelIN5flash11enable_sm90INS1_16FlashAttnFwdSm90INS1_25CollectiveMainloopFwdSm90ILi2EN4cute5tupleIJNS5_1CILi1EEES8_S8_EEENS6_IJNS7_ILi128EEENS7_ILi64EEENS7_ILi256EEEEEELi256ENS_12float_e4m3_tEfNS_4arch4Sm90ELb0ELb1ELb1ELb1ELb0ELb1ELb0ELb1ELb1ELb0ELb0ELb0EEENS1_21CollectiveEpilogueFwdINS6_IJSA_SC_SB_EEES9_NS_10bfloat16_tESG_Li256ELb1ELb0ELb0ELb1EEENS1_36VarlenDynamicPersistentTileSchedulerILi128ELi64ELi256ELi128ELb0ELb0ELb1ELb1ELb0ELb1EEEEEEEEEvNT_6ParamsE --------------------------
	.section	.nv.constant0._ZN7cutlass13device_kernelIN5flash11enable_sm90INS1_16FlashAttnFwdSm90INS1_25CollectiveMainloopFwdSm90ILi2EN4cute5tupleIJNS5_1CILi1EEES8_S8_EEENS6_IJNS7_ILi128EEENS7_ILi64EEENS7_ILi256EEEEEELi256ENS_12float_e4m3_tEfNS_4arch4Sm90ELb0ELb1ELb1ELb1ELb0ELb1ELb0ELb1ELb1ELb0ELb0ELb0EEENS1_21CollectiveEpilogueFwdINS6_IJSA_SC_SB_EEES9_NS_10bfloat16_tESG_Li256ELb1ELb0ELb0ELb1EEENS1_36VarlenDynamicPersistentTileSchedulerILi128ELi64ELi256ELi128ELb0ELb0ELb1ELb1ELb0ELb1EEEEEEEEEvNT_6ParamsE,"a",@progbits
	.sectionflags	@""
	.align	4
.nv.constant0._ZN7cutlass13device_kernelIN5flash11enable_sm90INS1_16FlashAttnFwdSm90INS1_25CollectiveMainloopFwdSm90ILi2EN4cute5tupleIJNS5_1CILi1EEES8_S8_EEENS6_IJNS7_ILi128EEENS7_ILi64EEENS7_ILi256EEEEEELi256ENS_12float_e4m3_tEfNS_4arch4Sm90ELb0ELb1ELb1ELb1ELb0ELb1ELb0ELb1ELb1ELb0ELb0ELb0EEENS1_21CollectiveEpilogueFwdINS6_IJSA_SC_SB_EEES9_NS_10bfloat16_tESG_Li256ELb1ELb0ELb0ELb1EEENS1_36VarlenDynamicPersistentTileSchedulerILi128ELi64ELi256ELi128ELb0ELb0ELb1ELb1ELb0ELb1EEEEEEEEEvNT_6ParamsE:
	.zero		3200


//--------------------- .nv.constant0._ZN7cutlass13device_kernelIN5flash11enable_sm90INS1_16FlashAttnFwdSm90INS1_25CollectiveMainloopFwdSm90ILi2EN4cute5tupleIJNS5_1CILi1EEES8_S8_EEENS6_IJNS7_ILi128EEESA_NS7_ILi256EEEEEELi256ENS_12float_e4m3_tEfNS_4arch4Sm90ELb1ELb0ELb1ELb0ELb0ELb0ELb0ELb1ELb1ELb0ELb0ELb0EEENS1_21CollectiveEpilogueFwdINS6_IJSA_SB_SA_EEES9_NS_10bfloat16_tESF_Li256ELb0ELb0ELb0ELb1EEENS1_30DynamicPersistentTileSchedulerILi256ELi128ELb0ELb0ELb1EEEEEEEEEvNT_6ParamsE --------------------------
	.section	.nv.constant0._ZN7cutlass13device_kernelIN5flash11enable_sm90INS1_16FlashAttnFwdSm90INS1_25CollectiveMainloopFwdSm90ILi2EN4cute5tupleIJNS5_1CILi1EEES8_S8_EEENS6_IJNS7_ILi128EEESA_NS7_ILi256EEEEEELi256ENS_12float_e4m3_tEfNS_4arch4Sm90ELb1ELb0ELb1ELb0ELb0ELb0ELb0ELb1ELb1ELb0ELb0ELb0EEENS1_21CollectiveEpilogueFwdINS6_IJSA_SB_SA_EEES9_NS_10bfloat16_tESF_Li256ELb0ELb0ELb0ELb1EEENS1_30DynamicPersistentTileSchedulerILi256ELi128ELb0ELb0ELb1EEEEEEEEEvNT_6ParamsE,"a",@progbits
	.sectionflags	@""
	.align	4
.nv.constant0._ZN7cutlass13device_kernelIN5flash11enable_sm90INS1_16FlashAttnFwdSm90INS1_25CollectiveMainloopFwdSm90ILi2EN4cute5tupleIJNS5_1CILi1EEES8_S8_EEENS6_IJNS7_ILi128EEESA_NS7_ILi256EEEEEELi256ENS_12float_e4m3_tEfNS_4arch4Sm90ELb1ELb0ELb1ELb0ELb0ELb0ELb0ELb1ELb1ELb0ELb0ELb0EEENS1_21CollectiveEpilogueFwdINS6_IJSA_SB_SA_EEES9_NS_10bfloat16_tESF_Li256ELb0ELb0ELb0ELb1EEENS1_30DynamicPersistentTileSchedulerILi256ELi128ELb0ELb0ELb1EEEEEEEEEvNT_6ParamsE:
	.zero		3584


//--------------------- .nv.constant0._ZN7cutlass13device_kernelIN5flash11enable_sm90INS1_16FlashAttnFwdSm90INS1_25CollectiveMainloopFwdSm90ILi2EN4cute5tupleIJNS5_1CILi1EEES8_S8_EEENS6_IJNS7_ILi128EEESA_NS7_ILi256EEEEEELi256ENS_12float_e4m3_tEfNS_4arch4Sm90ELb1ELb0ELb1ELb1ELb0ELb0ELb0ELb1ELb1ELb0ELb0ELb0EEENS1_21CollectiveEpilogueFwdINS6_IJSA_SB_SA_EEES9_NS_10bfloat16_tESF_Li256ELb1ELb0ELb0ELb1EEENS1_36VarlenDynamicPersistentTileSchedulerILi128ELi128ELi256ELi128ELb0ELb0ELb1ELb1ELb1ELb1EEEEEEEEEvNT_6ParamsE --------------------------
	.section	.nv.constant0._ZN7cutlass13device_kernelIN5flash11enable_sm90INS1_16FlashAttnFwdSm90INS1_25CollectiveMainloopFwdSm90ILi2EN4cute5tupleIJNS5_1CILi1EEES8_S8_EEENS6_IJNS7_ILi128EEESA_NS7_ILi256EEEEEELi256ENS_12float_e4m3_tEfNS_4arch4Sm90ELb1ELb0ELb1ELb1ELb0ELb0ELb0ELb1ELb1ELb0ELb0ELb0EEENS1_21CollectiveEpilogueFwdINS6_IJSA_SB_SA_EEES9_NS_10bfloat16_tESF_Li256ELb1ELb0ELb0ELb1EEENS1_36VarlenDynamicPersistentTileSchedulerILi128ELi128ELi256ELi128ELb0ELb0ELb1ELb1ELb1ELb1EEEEEEEEEvNT_6ParamsE,"a",@progbits
	.sectionflags	@""
	.align	4
.nv.constant0._ZN7cutlass13device_kernelIN5flash11enable_sm90INS1_16FlashAttnFwdSm90INS1_25CollectiveMainloopFwdSm90ILi2EN4cute5tupleIJNS5_1CILi1EEES8_S8_EEENS6_IJNS7_ILi128EEESA_NS7_ILi256EEEEEELi256ENS_12float_e4m3_tEfNS_4arch4Sm90ELb1ELb0ELb1ELb1ELb0ELb0ELb0ELb1ELb1ELb0ELb0ELb0EEENS1_21CollectiveEpilogueFwdINS6_IJSA_SB_SA_EEES9_NS_10bfloat16_tESF_Li256ELb1ELb0ELb0ELb1EEENS1_36VarlenDynamicPersistentTileSchedulerILi128ELi128ELi256ELi128ELb0ELb0ELb1ELb1ELb1ELb1EEEEEEEEEvNT_6ParamsE:
	.zero		3200


//--------------------- .nv.constant0._ZN7cutlass13device_kernelIN5flash11enable_sm90INS1_16FlashAttnFwdSm90INS1_25CollectiveMainloopFwdSm90ILi2EN4cute5tupleIJNS5_1CILi1EEES8_S8_EEENS6_IJNS7_ILi128EEESA_NS7_ILi256EEEEEELi256ENS_12float_e4m3_tEfNS_4arch4Sm90ELb1ELb0ELb1ELb1ELb0ELb1ELb0ELb1ELb1ELb0ELb0ELb0EEENS1_21CollectiveEpilogueFwdINS6_IJSA_SB_SA_EEES9_NS_10bfloat16_tESF_Li256ELb1ELb0ELb0ELb1EEENS1_36VarlenDynamicPersistentTileSchedulerILi128ELi128ELi256ELi128ELb0ELb0ELb1ELb1ELb1ELb1EEEEEEEEEvNT_6ParamsE --------------------------
	.section	.nv.constant0._ZN7cutlass13device_kernelIN5flash11enable_sm90INS1_16FlashAttnFwdSm90INS1_25CollectiveMainloopFwdSm90ILi2EN4cute5tupleIJNS5_1CILi1EEES8_S8_EEENS6_IJNS7_ILi128EEESA_NS7_ILi256EEEEEELi256ENS_12float_e4m3_tEfNS_4arch4Sm90ELb1ELb0ELb1ELb1ELb0ELb1ELb0ELb1ELb1ELb0ELb0ELb0EEENS1_21CollectiveEpilogueFwdINS6_IJSA_SB_SA_EEES9_NS_10bfloat16_tESF_Li256ELb1ELb0ELb0ELb1EEENS1_36VarlenDynamicPersistentTileSchedulerILi128ELi128ELi256ELi128ELb0ELb0ELb1ELb1ELb1ELb1EEEEEEEEEvNT_6ParamsE,"a",@progbits
	.sectionflags	@""
	.align	4
.nv.constant0._ZN7cutlass13device_kernelIN5flash11enable_sm90INS1_16FlashAttnFwdSm90INS1_25CollectiveMainloopFwdSm90ILi2EN4cute5tupleIJNS5_1CILi1EEES8_S8_EEENS6_IJNS7_ILi128EEESA_NS7_ILi256EEEEEELi256ENS_12float_e4m3_tEfNS_4arch4Sm90ELb1ELb0ELb1ELb1ELb0ELb1ELb0ELb1ELb1ELb0ELb0ELb0EEENS1_21CollectiveEpilogueFwdINS6_IJSA_SB_SA_EEES9_NS_10bfloat16_tESF_Li256ELb1ELb0ELb0ELb1EEENS1_36VarlenDynamicPersistentTileSchedulerILi128ELi128ELi256ELi128ELb0ELb0ELb1ELb1ELb1ELb1EEEEEEEEEvNT_6ParamsE:
	.zero		3200


//--------------------- .nv.constant0._ZN7cutlass13device_kernelIN5flash11enable_sm90INS1_16FlashAttnFwdSm90INS1_25CollectiveMainloopFwdSm90ILi2EN4cute5tupleIJNS5_1CILi1EEES8_S8_EEENS6_IJNS7_ILi128EEENS7_ILi160EEENS7_ILi192EEEEEELi192ENS_12float_e4m3_tEfNS_4arch4Sm90ELb0ELb0ELb1ELb0ELb0ELb0ELb0ELb1ELb1ELb0ELb0ELb0EEENS1_21CollectiveEpilogueFwdINS6_IJSA_SC_SB_EEES9_NS_10bfloat16_tESG_Li256ELb0ELb0ELb0ELb1EEENS1_29StaticPersistentTileSchedulerILb0EEEEEEEEEvNT_6ParamsE --------------------------
	.section	.nv.constant0._ZN7cutlass13device_kernelIN5flash11enable_sm90INS1_16FlashAttnFwdSm90INS1_25CollectiveMainloopFwdSm90ILi2EN4cute5tupleIJNS5_1CILi1EEES8_S8_EEENS6_IJNS7_ILi128EEENS7_ILi160EEENS7_ILi192EEEEEELi192ENS_12float_e4m3_tEfNS_4arch4Sm90ELb0ELb0ELb1ELb0ELb0ELb0ELb0ELb1ELb1ELb0ELb0ELb0EEENS1_21CollectiveEpilogueFwdINS6_IJSA_SC_SB_EEES9_NS_10bfloat16_tESG_Li256ELb0ELb0ELb0ELb1EEENS1_29StaticPersistentTileSchedulerILb0EEEEEEEEEvNT_6ParamsE,"a",@progbits
	.sectionflags	@""
	.align	4
.nv.constant0._ZN7cutlass13device_kernelIN5flash11enable_sm90INS1_16FlashAttnFwdSm90INS1_25CollectiveMainloopFwdSm90ILi2EN4cute5tupleIJNS5_1CILi1EEES8_S8_EEENS6_IJNS7_ILi128EEENS7_ILi160EEENS7_ILi192EEEEEELi192ENS_12float_e4m3_tEfNS_4arch4Sm90ELb0ELb0ELb1ELb0ELb0ELb0ELb0ELb1ELb1ELb0ELb0ELb0EEENS1_21CollectiveEpilogueFwdINS6_IJSA_SC_SB_EEES9_NS_10bfloat16_tESG_Li256ELb0ELb0ELb0ELb1EEENS1_29StaticPersistentTileSchedulerILb0EEEEEEEEEvNT_6ParamsE:
	.zero		3584


//--------------------- .nv.constant0._ZN7cutlass13device_kernelIN5flash11enable_sm90INS1_16FlashAttnFwdSm90INS1_25CollectiveMainloopFwdSm90ILi2EN4cute5tupleIJNS5_1CILi2EEENS7_ILi1EEES9_EEENS6_IJNS7_ILi128EEENS7_ILi160EEENS7_ILi192EEEEEELi192ENS_12float_e4m3_tEfNS_4arch4Sm90ELb0ELb0ELb1ELb0ELb0ELb0ELb0ELb1ELb1ELb0ELb0ELb0EEENS1_21CollectiveEpilogueFwdINS6_IJSB_SD_SC_EEESA_NS_10bfloat16_tESH_Li256ELb0ELb0ELb0ELb1EEENS1_29StaticPersistentTileSchedulerILb0EEEEEEEEEvNT_6ParamsE --------------------------
	.section	.nv.constant0._ZN7cutlass13device_kernelIN5flash11enable_sm90INS1_16FlashAttnFwdSm90INS1_25CollectiveMainloopFwdSm90ILi2EN4cute5tupleIJNS5_1CILi2EEENS7_ILi1EEES9_EEENS6_IJNS7_ILi128EEENS7_ILi160EEENS7_ILi192EEEEEELi192ENS_12float_e4m3_tEfNS_4arch4Sm90ELb0ELb0ELb1ELb0ELb0ELb0ELb0ELb1ELb1ELb0ELb0ELb0EEENS1_21CollectiveEpilogueFwdINS6_IJSB_SD_SC_EEESA_NS_10bfloat16_tESH_Li256ELb0ELb0ELb0ELb1EEENS1_29StaticPersistentTileSchedulerILb0EEEEEEEEEvNT_6ParamsE,"a",@progbits
	.sectionflags	@""
	.align	4
.nv.constant0._ZN7cutlass13device_kernelIN5flash11enable_sm90INS1_16FlashAttnFwdSm90INS1_25CollectiveMainloopFwdSm90ILi2EN4cute5tupleIJNS5_1CILi2EEENS7_ILi1EEES9_EEENS6_IJNS7_ILi128EEENS7_ILi160EEENS7_ILi192EEEEEELi192ENS_12float_e4m3_tEfNS_4arch4Sm90ELb0ELb0ELb1ELb0ELb0ELb0ELb0ELb1ELb1ELb0ELb0ELb0EEENS1_21CollectiveEpilogueFwdINS6_IJSB_SD_SC_EEESA_NS_10bfloat16_tESH_Li256ELb0ELb0ELb0ELb1EEENS1_29StaticPersistentTileSchedulerILb0EEEEEEEEEvNT_6ParamsE:
	.zero		3584


//--------------------- .nv.constant0._ZN7cutlass13device_kernelIN5flash11enable_sm90INS1_16FlashAttnFwdSm90INS1_25CollectiveMainloopFwdSm90ILi2EN4cute5tupleIJNS5_1CILi1EEES8_S8_EEENS6_IJNS7_ILi128EEENS7_ILi160EEENS7_ILi192EEEEEELi192ENS_12float_e4m3_tEfNS_4arch4Sm90ELb0ELb0ELb1ELb1ELb0ELb0ELb0ELb1ELb1ELb0ELb0ELb0EEENS1_21CollectiveEpilogueFwdINS6_IJSA_SC_SB_EEES9_NS_10bfloat16_tESG_Li256ELb1ELb0ELb0ELb1EEENS1_36VarlenDynamicPersistentTileSchedulerILi128ELi160ELi256ELi128ELb0ELb0ELb1ELb0ELb1ELb1EEEEEEEEEvNT_6ParamsE --------------------------
	.section	.nv.constant0._ZN7cutlass13device_kernelIN5flash11enable_sm90INS1_16FlashAttnFwdSm90INS1_25CollectiveMainloopFwdSm90ILi2EN4cute5tupleIJNS5_1CILi1EEES8_S8_EEENS6_IJNS7_ILi128EEENS7_ILi160EEENS7_ILi192EEEEEELi192ENS_12float_e4m3_tEfNS_4arch4Sm90ELb0ELb0ELb1ELb1ELb0ELb0ELb0ELb1ELb1ELb0ELb0ELb0EEENS1_21CollectiveEpilogueFwdINS6_IJSA_SC_SB_EEES9_NS_10bfloat16_tESG_Li256ELb1ELb0ELb0ELb1EEENS1_36VarlenDynamicPersistentTileSchedulerILi128ELi160ELi256ELi128ELb0ELb0ELb1ELb0ELb1ELb1EEEEEEEEEvNT_6ParamsE,"a",@progbits
	.sectionflags	@""
	.align	4
.nv.constant0._ZN7cutlass13device_kernelIN5flash11enable_sm90INS1_16FlashAttnFwdSm90INS1_25CollectiveMainloopFwdSm90ILi2EN4cute5tupleIJNS5_1CILi1EEES8_S8_EEENS6_IJNS7_ILi128EEENS7_ILi160EEENS7_ILi192EEEEEELi192ENS_12float_e4m3_tEfNS_4arch4Sm90ELb0ELb0ELb1ELb1ELb0ELb0ELb0ELb1ELb1ELb0ELb0ELb0EEENS1_21CollectiveEpilogueFwdINS6_IJSA_SC_SB_EEES9_NS_10bfloat16_tESG_Li256ELb1ELb0ELb0ELb1EEENS1_36VarlenDynamicPersistentTileSchedulerILi128ELi160ELi256ELi128ELb0ELb0ELb1ELb0ELb1ELb1EEEEEEEEEvNT_6ParamsE:
	.zero		3200


//--------------------- .nv.constant0._ZN7cutlass13device_kernelIN5flash11enable_sm90INS1_16FlashAttnFwdSm90INS1_25CollectiveMainloopFwdSm90ILi2EN4cute5tupleIJNS5_1CILi1EEES8_S8_EEENS6_IJNS7_ILi128EEENS7_ILi160EEENS7_ILi192EEEEEELi192ENS_12float_e4m3_tEfNS_4arch4Sm90ELb0ELb0ELb1ELb1ELb0ELb1ELb0ELb1ELb1ELb0ELb0ELb0EEENS1_21CollectiveEpilogueFwdINS6_IJSA_SC_SB_EEES9_NS_10bfloat16_tESG_Li256ELb1ELb0ELb0ELb1EEENS1_36VarlenDynamicPersistentTileSchedulerILi128ELi160ELi256ELi128ELb0ELb0ELb1ELb0ELb1ELb1EEEEEEEEEvNT_6ParamsE --------------------------
	.section	.nv.constant0._ZN7cutlass13device_kernelIN5flash11enable_sm90INS1_16FlashAttnFwdSm90INS1_25CollectiveMainloopFwdSm90ILi2EN4cute5tupleIJNS5_1CILi1EEES8_S8_EEENS6_IJNS7_ILi128EEENS7_ILi160EEENS7_ILi192EEEEEELi192ENS_12float_e4m3_tEfNS_4arch4Sm90ELb0ELb0ELb1ELb1ELb0ELb1ELb0ELb1ELb1ELb0ELb0ELb0EEENS1_21CollectiveEpilogueFwdINS6_IJSA_SC_SB_EEES9_NS_10bfloat16_tESG_Li256ELb1ELb0ELb0ELb1EEENS1_36VarlenDynamicPersistentTileSchedulerILi128ELi160ELi256ELi128ELb0ELb0ELb1ELb0ELb1ELb1EEEEEEEEEvNT_6ParamsE,"a",@progbits
	.sectionflags	@""
	.align	4
.nv.constant0._ZN7cutlass13device_kernelIN5flash11enable_sm90INS1_16FlashAttnFwdSm90INS1_25CollectiveMainloopFwdSm90ILi2EN4cute5tupleIJNS5_1CILi1EEES8_S8_EEENS6_IJNS7_ILi128EEENS7_ILi160EEENS7_ILi192EEEEEELi192ENS_12float_e4m3_tEfNS_4arch4Sm90ELb0ELb0ELb1ELb1ELb0ELb1ELb0ELb1ELb1ELb0ELb0ELb0EEENS1_21CollectiveEpilogueFwdINS6_IJSA_SC_SB_EEES9_NS_10bfloat16_tESG_Li256ELb1ELb0ELb0ELb1EEENS1_36VarlenDynamicPersistentTileSchedulerILi128ELi160ELi256ELi128ELb0ELb0ELb1ELb0ELb1ELb1EEEEEEEEEvNT_6ParamsE:
	.zero		3200


//--------------------- .nv.constant0._ZN7cutlass13device_kernelIN5flash11enable_sm90INS1_16FlashAttnFwdSm90INS1_25CollectiveMainloopFwdSm90ILi2EN4cute5tupleIJNS5_1CILi1EEES8_S8_EEENS6_IJNS7_ILi128EEESA_NS7_ILi192EEEEEELi192ENS_12float_e4m3_tEfNS_4arch4Sm90ELb0ELb1ELb1ELb0ELb0ELb0ELb0ELb1ELb1ELb0ELb0ELb0EEENS1_21CollectiveEpilogueFwdINS6_IJSA_SB_SA_EEES9_NS_10bfloat16_tESF_Li256ELb0ELb0ELb0ELb1EEENS1_30DynamicPersistentTileSchedulerILi256ELi128ELb0ELb0ELb1EEEEEEEEEvNT_6ParamsE --------------------------
	.section	.nv.constant0._ZN7cutlass13device_kernelIN5flash11enable_sm90INS1_16FlashAttnFwdSm90INS1_25CollectiveMainloopFwdSm90ILi2EN4cute5tupleIJNS5_1CILi1EEES8_S8_EEENS6_IJNS7_ILi128EEESA_NS7_ILi192EEEEEELi192ENS_12float_e4m3_tEfNS_4arch4Sm90ELb0ELb1ELb1ELb0ELb0ELb0ELb0ELb1ELb1ELb0ELb0ELb0EEENS1_21CollectiveEpilogueFwdINS6_IJSA_SB_SA_EEES9_NS_10bfloat16_tESF_Li256ELb0ELb0ELb0ELb1EEENS1_30DynamicPersistentTileSchedulerILi256ELi128ELb0ELb0ELb1EEEEEEEEEvNT_6ParamsE,"a",@progbits
	.sectionflags	@""
	.align	4
.nv.constant0._ZN7cutlass13device_kernelIN5flash11enable_sm90INS1_16FlashAttnFwdSm90INS1_25CollectiveMainloopFwdSm90ILi2EN4cute5tupleIJNS5_1CILi1EEES8_S8_EEENS6_IJNS7_ILi128EEESA_NS7_ILi192EEEEEELi192ENS_12float_e4m3_tEfNS_4arch4Sm90ELb0ELb1ELb1ELb0ELb0ELb0ELb0ELb1ELb1ELb0ELb0ELb0EEENS1_21CollectiveEpilogueFwdINS6_IJSA_SB_SA_EEES9_NS_10bfloat16_tESF_Li256ELb0ELb0ELb0ELb1EEENS1_30DynamicPersistentTileSchedulerILi256ELi128ELb0ELb0ELb1EEEEEEEEEvNT_6ParamsE:
	.zero		3584


//--------------------- .nv.constant0._ZN7cutlass13device_kernelIN5flash11enable_sm90INS1_16FlashAttnFwdSm90INS1_25CollectiveMainloopFwdSm90ILi2EN4cute5tupleIJNS5_1CILi1EEES8_S8_EEENS6_IJNS7_ILi128EEESA_NS7_ILi192EEEEEELi192ENS_12float_e4m3_tEfNS_4arch4Sm90ELb0ELb1ELb1ELb1ELb0ELb0ELb0ELb1ELb1ELb0ELb0ELb0EEENS1_21CollectiveEpilogueFwdINS6_IJSA_SB_SA_EEES9_NS_10bfloat16_tESF_Li256ELb1ELb0ELb0ELb1EEENS1_36VarlenDynamicPersistentTileSchedulerILi128ELi128ELi256ELi128ELb0ELb0ELb1ELb1ELb0ELb1EEEEEEEEEvNT_6ParamsE --------------------------
	.section	.nv.constant0._ZN7cutlass13device_kernelIN5flash11enable_sm90INS1_16FlashAttnFwdSm90INS1_25CollectiveMainloopFwdSm90ILi2EN4cute5tupleIJNS5_1CILi1EEES8_S8_EEENS6_IJNS7_ILi128EEESA_NS7_ILi192EEEEEELi192ENS_12float_e4m3_tEfNS_4arch4Sm90ELb0ELb1ELb1ELb1ELb0ELb0ELb0ELb1ELb1ELb0ELb0ELb0EEENS1_21CollectiveEpilogueFwdINS6_IJSA_SB_SA_EEES9_NS_10bfloat16_tESF_Li256ELb1ELb0ELb0ELb1EEENS1_36VarlenDynamicPersistentTileSchedulerILi128ELi128ELi256ELi128ELb0ELb0ELb1ELb1ELb0ELb1EEEEEEEEEvNT_6ParamsE,"a",@progbits
	.sectionflags	@""
	.align	4
.nv.constant0._ZN7cutlass13device_kernelIN5flash11enable_sm90INS1_16FlashAttnFwdSm90INS1_25CollectiveMainloopFwdSm90ILi2EN4cute5tupleIJNS5_1CILi1EEES8_S8_EEENS6_IJNS7_ILi128EEESA_NS7_ILi192EEEEEELi192ENS_12float_e4m3_tEfNS_4arch4Sm90ELb0ELb1ELb1ELb1ELb0ELb0ELb0ELb1ELb1ELb0ELb0ELb0EEENS1_21CollectiveEpilogueFwdINS6_IJSA_SB_SA_EEES9_NS_10bfloat16_tESF_Li256ELb1ELb0ELb0ELb1EEENS1_36VarlenDynamicPersistentTileSchedulerILi128ELi128ELi256ELi128ELb0ELb0ELb1ELb1ELb0ELb1EEEEEEEEEvNT_6ParamsE:
	.zero		3200


//--------------------- .nv.constant0._ZN7cutlass13device_kernelIN5flash11enable_sm90INS1_16FlashAttnFwdSm90INS1_25CollectiveMainloopFwdSm90ILi2EN4cute5tupleIJNS5_1CILi1EEES8_S8_EEENS6_IJNS7_ILi128EEESA_NS7_ILi192EEEEEELi192ENS_12float_e4m3_tEfNS_4arch4Sm90ELb0ELb1ELb1ELb1ELb0ELb1ELb0ELb1ELb1ELb0ELb0ELb0EEENS1_21CollectiveEpilogueFwdINS6_IJSA_SB_SA_EEES9_NS_10bfloat16_tESF_Li256ELb1ELb0ELb0ELb1EEENS1_36VarlenDynamicPersistentTileSchedulerILi128ELi128ELi256ELi128ELb0ELb0ELb1ELb1ELb0ELb1EEEEEEEEEvNT_6ParamsE --------------------------
	.section	.nv.constant0._ZN7cutlass13device_kernelIN5flash11enable_sm90INS1_16FlashAttnFwdSm90INS1_25CollectiveMainloopFwdSm90ILi2EN4cute5tupleIJNS5_1CILi1EEES8_S8_EEENS6_IJNS7_ILi128EEESA_NS7_ILi192EEEEEELi192ENS_12float_e4m3_tEfNS_4arch4Sm90ELb0ELb1ELb1ELb1ELb0ELb1ELb0ELb1ELb1ELb0ELb0ELb0EEENS1_21CollectiveEpilogueFwdINS6_IJSA_SB_SA_EEES9_NS_10bfloat16_tESF_Li256ELb1ELb0ELb0ELb1EEENS1_36VarlenDynamicPersistentTileSchedulerILi128ELi128ELi256ELi128ELb0ELb0ELb1ELb1ELb0ELb1EEEEEEEEEvNT_6ParamsE,"a",@progbits
	.sectionflags	@""
	.align	4
.nv.constant0._ZN7cutlass13device_kernelIN5flash11enable_sm90INS1_16FlashAttnFwdSm90INS1_25CollectiveMainloopFwdSm90ILi2EN4cute5tupleIJNS5_1CILi1EEES8_S8_EEENS6_IJNS7_ILi128EEESA_NS7_ILi192EEEEEELi192ENS_12float_e4m3_tEfNS_4arch4Sm90ELb0ELb1ELb1ELb1ELb0ELb1ELb0ELb1ELb1ELb0ELb0ELb0EEENS1_21CollectiveEpilogueFwdINS6_IJSA_SB_SA_EEES9_NS_10bfloat16_tESF_Li256ELb1ELb0ELb0ELb1EEENS1_36VarlenDynamicPersistentTileSchedulerILi128ELi128ELi256ELi128ELb0ELb0ELb1ELb1ELb0ELb1EEEEEEEEEvNT_6ParamsE:
	.zero		3200


//--------------------- .nv.constant0._ZN7cutlass13device_kernelIN5flash11enable_sm90INS1_16FlashAttnFwdSm90INS1_25CollectiveMainloopFwdSm90ILi2EN4cute5tupleIJNS5_1CILi1EEES8_S8_EEENS6_IJNS7_ILi128EEENS7_ILi160EEENS7_ILi192EEEEEELi192ENS_12float_e4m3_tEfNS_4arch4Sm90ELb1ELb0ELb1ELb0ELb0ELb0ELb0ELb1ELb1ELb0ELb0ELb0EEENS1_21CollectiveEpilogueFwdINS6_IJSA_SC_SB_EEES9_NS_10bfloat16_tESG_Li256ELb0ELb0ELb0ELb1EEENS1_30DynamicPersistentTileSchedulerILi256ELi128ELb0ELb0ELb1EEEEEEEEEvNT_6ParamsE --------------------------
	.section	.nv.constant0._ZN7cutlass13device_kernelIN5flash11enable_sm90INS1_16FlashAttnFwdSm90INS1_25CollectiveMainloopFwdSm90ILi2EN4cute5tupleIJNS5_1CILi1EEES8_S8_EEENS6_IJNS7_ILi128EEENS7_ILi160EEENS7_ILi192EEEEEELi192ENS_12float_e4m3_tEfNS_4arch4Sm90ELb1ELb0ELb1ELb0ELb0ELb0ELb0ELb1ELb1ELb0ELb0ELb0EEENS1_21CollectiveEpilogueFwdINS6_IJSA_SC_SB_EEES9_NS_10bfloat16_tESG_Li256ELb0ELb0ELb0ELb1EEENS1_30DynamicPersistentTileSchedulerILi256ELi128ELb0ELb0ELb1EEEEEEEEEvNT_6ParamsE,"a",@progbits
	.sectionflags	@""
	.align	4
.nv.constant0._ZN7cutlass13device_kernelIN5flash11enable_sm90INS1_16FlashAttnFwdSm90INS1_25CollectiveMainloopFwdSm90ILi2EN4cute5tupleIJNS5_1CILi1EEES8_S8_EEENS6_IJNS7_ILi128EEENS7_ILi160EEENS7_ILi192EEEEEELi192ENS_12float_e4m3_tEfNS_4arch4Sm90ELb1ELb0ELb1ELb0ELb0ELb0ELb0ELb1ELb1ELb0ELb0ELb0EEENS1_21CollectiveEpilogueFwdINS6_IJSA_SC_SB_EEES9_NS_10bfloat16_tESG_Li256ELb0ELb0ELb0ELb1EEENS1_30DynamicPersistentTileSchedulerILi256ELi128ELb0ELb0ELb1EEEEEEEEEvNT_6ParamsE:
	.zero		3584


//--------------------- .nv.constant0._ZN7cutlass13device_kernelIN5flash11enable_sm90INS1_16FlashAttnFwdSm90INS1_25CollectiveMainloopFwdSm90ILi2EN4cute5tupleIJNS5_1CILi1EEES8_S8_EEENS6_IJNS7_ILi128EEENS7_ILi160EEENS7_ILi192EEEEEELi192ENS_12float_e4m3_tEfNS_4arch4Sm90ELb1ELb0ELb1ELb1ELb0ELb0ELb0ELb1ELb1ELb0ELb0ELb0EEENS1_21CollectiveEpilogueFwdINS6_IJSA_SC_SB_EEES9_NS_10bfloat16_tESG_Li256ELb1ELb0ELb0ELb1EEENS1_36VarlenDynamicPersistentTileSchedulerILi128ELi160ELi256ELi128ELb0ELb0ELb1ELb1ELb1ELb1EEEEEEEEEvNT_6ParamsE --------------------------
	.section	.nv.constant0._ZN7cutlass13device_kernelIN5flash11enable_sm90INS1_16FlashAttnFwdSm90INS1_25CollectiveMainloopFwdSm90ILi2EN4cute5tupleIJNS5_1CILi1EEES8_S8_EEENS6_IJNS7_ILi128EEENS7_ILi160EEENS7_ILi192EEEEEELi192ENS_12float_e4m3_tEfNS_4arch4Sm90ELb1ELb0ELb1ELb1ELb0ELb0ELb0ELb1ELb1ELb0ELb0ELb0EEENS1_21CollectiveEpilogueFwdINS6_IJSA_SC_SB_EEES9_NS_10bfloat16_tESG_Li256ELb1ELb0ELb0ELb1EEENS1_36VarlenDynamicPersistentTileSchedulerILi128ELi160ELi256ELi128ELb0ELb0ELb1ELb1ELb1ELb1EEEEEEEEEvNT_6ParamsE,"a",@progbits
	.sectionflags	@""
	.align	4
.nv.constant0._ZN7cutlass13device_kernelIN5flash11enable_sm90INS1_16FlashAttnFwdSm90INS1_25CollectiveMainloopFwdSm90ILi2EN4cute5tupleIJNS5_1CILi1EEES8_S8_EEENS6_IJNS7_ILi128EEENS7_ILi160EEENS7_ILi192EEEEEELi192ENS_12float_e4m3_tEfNS_4arch4Sm90ELb1ELb0ELb1ELb1ELb0ELb0ELb0ELb1ELb1ELb0ELb0ELb0EEENS1_21CollectiveEpilogueFwdINS6_IJSA_SC_SB_EEES9_NS_10bfloat16_tESG_Li256ELb1ELb0ELb0ELb1EEENS1_36VarlenDynamicPersistentTileSchedulerILi128ELi160ELi256ELi128ELb0ELb0ELb1ELb1ELb1ELb1EEEEEEEEEvNT_6ParamsE:
	.zero		3200


//--------------------- .nv.constant0._ZN7cutlass13device_kernelIN5flash11enable_sm90INS1_16FlashAttnFwdSm90INS1_25CollectiveMainloopFwdSm90ILi2EN4cute5tupleIJNS5_1CILi1EEES8_S8_EEENS6_IJNS7_ILi128EEENS7_ILi160EEENS7_ILi192EEEEEELi192ENS_12float_e4m3_tEfNS_4arch4Sm90ELb1ELb0ELb1ELb1ELb0ELb1ELb0ELb1ELb1ELb0ELb0ELb0EEENS1_21CollectiveEpilogueFwdINS6_IJSA_SC_SB_EEES9_NS_10bfloat16_tESG_Li256ELb1ELb0ELb0ELb1EEENS1_36VarlenDynamicPersistentTileSchedulerILi128ELi160ELi256ELi128ELb0ELb0ELb1ELb1ELb1ELb1EEEEEEEEEvNT_6ParamsE --------------------------
	.section	.nv.constant0._ZN7cutlass13device_kernelIN5flash11enable_sm90INS1_16FlashAttnFwdSm90INS1_25CollectiveMainloopFwdSm90ILi2EN4cute5tupleIJNS5_1CILi1EEES8_S8_EEENS6_IJNS7_ILi128EEENS7_ILi160EEENS7_ILi192EEEEEELi192ENS_12float_e4m3_tEfNS_4arch4Sm90ELb1ELb0ELb1ELb1ELb0ELb1ELb0ELb1ELb1ELb0ELb0ELb0EEENS1_21CollectiveEpilogueFwdINS6_IJSA_SC_SB_EEES9_NS_10bfloat16_tESG_Li256ELb1ELb0ELb0ELb1EEENS1_36VarlenDynamicPersistentTileSchedulerILi128ELi160ELi256ELi128ELb0ELb0ELb1ELb1ELb1ELb1EEEEEEEEEvNT_6ParamsE,"a",@progbits
	.sectionflags	@""
	.align	4
.nv.constant0._ZN7cutlass13device_kernelIN5flash11enable_sm90INS1_16FlashAttnFwdSm90INS1_25CollectiveMainloopFwdSm90ILi2EN4cute5tupleIJNS5_1CILi1EEES8_S8_EEENS6_IJNS7_ILi128EEENS7_ILi160EEENS7_ILi192EEEEEELi192ENS_12float_e4m3_tEfNS_4arch4Sm90ELb1ELb0ELb1ELb1ELb0ELb1ELb0ELb1ELb1ELb0ELb0ELb0EEENS1_21CollectiveEpilogueFwdINS6_IJSA_SC_SB_EEES9_NS_10bfloat16_tESG_Li256ELb1ELb0ELb0ELb1EEENS1_36VarlenDynamicPersistentTileSchedulerILi128ELi160ELi256ELi128ELb0ELb0ELb1ELb1ELb1ELb1EEEEEEEEEvNT_6ParamsE:
	.zero		3200


//--------------------- .nv.constant0._ZN7cutlass13device_kernelIN5flash11enable_sm90INS1_16FlashAttnFwdSm90INS1_25CollectiveMainloopFwdSm90ILi2EN4cute5tupleIJNS5_1CILi1EEES8_S8_EEENS6_IJNS7_ILi128EEENS7_ILi224EEESA_EEELi128ENS_12float_e4m3_tEfNS_4arch4Sm90ELb0ELb0ELb1ELb0ELb0ELb0ELb0ELb1ELb1ELb0ELb0ELb0EEENS1_21CollectiveEpilogueFwdINS6_IJSA_SA_SB_EEES9_NS_10bfloat16_tESF_Li256ELb0ELb0ELb0ELb1EEENS1_29StaticPersistentTileSchedulerILb0EEEEEEEEEvNT_6ParamsE --------------------------
	.section	.nv.constant0._ZN7cutlass13device_kernelIN5flash11enable_sm90INS1_16FlashAttnFwdSm90INS1_25CollectiveMainloopFwdSm90ILi2EN4cute5tupleIJNS5_1CILi1EEES8_S8_EEENS6_IJNS7_ILi128EEENS7_ILi224EEESA_EEELi128ENS_12float_e4m3_tEfNS_4arch4Sm90ELb0ELb0ELb1ELb0ELb0ELb0ELb0ELb1ELb1ELb0ELb0ELb0EEENS1_21CollectiveEpilogueFwdINS6_IJSA_SA_SB_EEES9_NS_10bfloat16_tESF_Li256ELb0ELb0ELb0ELb1EEENS1_29StaticPersistentTileSchedulerILb0EEEEEEEEEvNT_6ParamsE,"a",@progbits
	.sectionflags	@""
	.align	4
.nv.constant0._ZN7cutlass13device_kernelIN5flash11enable_sm90INS1_16FlashAttnFwdSm90INS1_25CollectiveMainloopFwdSm90ILi2EN4cute5tupleIJNS5_1CILi1EEES8_S8_EEENS6_IJNS7_ILi128EEENS7_ILi224EEESA_EEELi128ENS_12float_e4m3_tEfNS_4arch4Sm90ELb0ELb0ELb1ELb0ELb0ELb0ELb0ELb1ELb1ELb0ELb0ELb0EEENS1_21CollectiveEpilogueFwdINS6_IJSA_SA_SB_EEES9_NS_10bfloat16_tESF_Li256ELb0ELb0ELb0ELb1EEENS1_29StaticPersistentTileSchedulerILb0EEEEEEEEEvNT_6ParamsE:
	.zero		3584


//--------------------- .nv.constant0._ZN7cutlass13device_kernelIN5flash11enable_sm90INS1_16FlashAttnFwdSm90INS1_25CollectiveMainloopFwdSm90ILi2EN4cute5tupleIJNS5_1CILi1EEES8_S8_EEENS6_IJNS7_ILi128EEENS7_ILi224EEESA_EEELi128ENS_12float_e4m3_tEfNS_4arch4Sm90ELb0ELb0ELb1ELb1ELb0ELb0ELb0ELb1ELb1ELb0ELb0ELb0EEENS1_21CollectiveEpilogueFwdINS6_IJSA_SA_SB_EEES9_NS_10bfloat16_tESF_Li256ELb1ELb0ELb0ELb1EEENS1_36VarlenDynamicPersistentTileSchedulerILi128ELi224ELi256ELi128ELb0ELb0ELb1ELb0ELb1ELb1EEEEEEEEEvNT_6ParamsE --------------------------
	.section	.nv.constant0._ZN7cutlass13device_kernelIN5flash11enable_sm90INS1_16FlashAttnFwdSm90INS1_25CollectiveMainloopFwdSm90ILi2EN4cute5tupleIJNS5_1CILi1EEES8_S8_EEENS6_IJNS7_ILi128EEENS7_ILi224EEESA_EEELi128ENS_12float_e4m3_tEfNS_4arch4Sm90ELb0ELb0ELb1ELb1ELb0ELb0ELb0ELb1ELb1ELb0ELb0ELb0EEENS1_21CollectiveEpilogueFwdINS6_IJSA_SA_SB_EEES9_NS_10bfloat16_tESF_Li256ELb1ELb0ELb0ELb1EEENS1_36VarlenDynamicPersistentTileSchedulerILi128ELi224ELi256ELi128ELb0ELb0ELb1ELb0ELb1ELb1EEEEEEEEEvNT_6ParamsE,"a",@progbits
	.sectionflags	@""
	.align	4
.nv.constant0._ZN7cutlass13device_kernelIN5flash11enable_sm90INS1_16FlashAttnFwdSm90INS1_25CollectiveMainloopFwdSm90ILi2EN4cute5tupleIJNS5_1CILi1EEES8_S8_EEENS6_IJNS7_ILi128EEENS7_ILi224EEESA_EEELi128ENS_12float_e4m3_tEfNS_4arch4Sm90ELb0ELb0ELb1ELb1ELb0ELb0ELb0ELb1ELb1ELb0ELb0ELb0EEENS1_21CollectiveEpilogueFwdINS6_IJSA_SA_SB_EEES9_NS_10bfloat16_tESF_Li256ELb1ELb0ELb0ELb1EEENS1_36VarlenDynamicPersistentTileSchedulerILi128ELi224ELi256ELi128ELb0ELb0ELb1ELb0ELb1ELb1EEEEEEEEEvNT_6ParamsE:
	.zero		3200


//--------------------- .nv.constant0._ZN7cutlass13device_kernelIN5flash11enable_sm90INS1_16FlashAttnFwdSm90INS1_25CollectiveMainloopFwdSm90ILi2EN4cute5tupleIJNS5_1CILi1EEES8_S8_EEENS6_IJNS7_ILi128EEENS7_ILi224EEESA_EEELi128ENS_12float_e4m3_tEfNS_4arch4Sm90ELb0ELb0ELb1ELb1ELb0ELb1ELb0ELb1ELb1ELb0ELb0ELb0EEENS1_21CollectiveEpilogueFwdINS6_IJSA_SA_SB_EEES9_NS_10bfloat16_tESF_Li256ELb1ELb0ELb0ELb1EEENS1_36VarlenDynamicPersistentTileSchedulerILi128ELi224ELi256ELi128ELb0ELb0ELb1ELb0ELb1ELb1EEEEEEEEEvNT_6ParamsE --------------------------
	.section	.nv.constant0._ZN7cutlass13device_kernelIN5flash11enable_sm90INS1_16FlashAttnFwdSm90INS1_25CollectiveMainloopFwdSm90ILi2EN4cute5tupleIJNS5_1CILi1EEES8_S8_EEENS6_IJNS7_ILi128EEENS7_ILi224EEESA_EEELi128ENS_12float_e4m3_tEfNS_4arch4Sm90ELb0ELb0ELb1ELb1ELb0ELb1ELb0ELb1ELb1ELb0ELb0ELb0EEENS1_21CollectiveEpilogueFwdINS6_IJSA_SA_SB_EEES9_NS_10bfloat16_tESF_Li256ELb1ELb0ELb0ELb1EEENS1_36VarlenDynamicPersistentTileSchedulerILi128ELi224ELi256ELi128ELb0ELb0ELb1ELb0ELb1ELb1EEEEEEEEEvNT_6ParamsE,"a",@progbits
	.sectionflags	@""
	.align	4
.nv.constant0._ZN7cutlass13device_kernelIN5flash11enable_sm90INS1_16FlashAttnFwdSm90INS1_25CollectiveMainloopFwdSm90ILi2EN4cute5tupleIJNS5_1CILi1EEES8_S8_EEENS6_IJNS7_ILi128EEENS7_ILi224EEESA_EEELi128ENS_12float_e4m3_tEfNS_4arch4Sm90ELb0ELb0ELb1ELb1ELb0ELb1ELb0ELb1ELb1ELb0ELb0ELb0EEENS1_21CollectiveEpilogueFwdINS6_IJSA_SA_SB_EEES9_NS_10bfloat16_tESF_Li256ELb1ELb0ELb0ELb1EEENS1_36VarlenDynamicPersistentTileSchedulerILi128ELi224ELi256ELi128ELb0ELb0ELb1ELb0ELb1ELb1EEEEEEEEEvNT_6ParamsE:
	.zero		3200


//--------------------- .nv.constant0._ZN7cutlass13device_kernelIN5flash11enable_sm90INS1_16FlashAttnFwdSm90INS1_25CollectiveMainloopFwdSm90ILi2EN4cute5tupleIJNS5_1CILi1EEES8_S8_EEENS6_IJNS7_ILi128EEENS7_ILi192EEESA_EEELi128ENS_12float_e4m3_tEfNS_4arch4Sm90ELb0ELb1ELb1ELb0ELb0ELb0ELb0ELb1ELb1ELb0ELb0ELb0EEENS1_21CollectiveEpilogueFwdINS6_IJSA_SA_SB_EEES9_NS_10bfloat16_tESF_Li256ELb0ELb0ELb0ELb1EEENS1_30DynamicPersistentTileSchedulerILi256ELi128ELb0ELb0ELb1EEEEEEEEEvNT_6ParamsE --------------------------
	.section	.nv.constant0._ZN7cutlass13device_kernelIN5flash11enable_sm90INS1_16FlashAttnFwdSm90INS1_25CollectiveMainloopFwdSm90ILi2EN4cute5tupleIJNS5_1CILi1EEES8_S8_EEENS6_IJNS7_ILi128EEENS7_ILi192EEESA_EEELi128ENS_12float_e4m3_tEfNS_4arch4Sm90ELb0ELb1ELb1ELb0ELb0ELb0ELb0ELb1ELb1ELb0ELb0ELb0EEENS1_21CollectiveEpilogueFwdINS6_IJSA_SA_SB_EEES9_NS_10bfloat16_tESF_Li256ELb0ELb0ELb0ELb1EEENS1_30DynamicPersistentTileSchedulerILi256ELi128ELb0ELb0ELb1EEEEEEEEEvNT_6ParamsE,"a",@progbits
	.sectionflags	@""
	.align	4
.nv.constant0._ZN7cutlass13device_kernelIN5flash11enable_sm90INS1_16FlashAttnFwdSm90INS1_25CollectiveMainloopFwdSm90ILi2EN4cute5tupleIJNS5_1CILi1EEES8_S8_EEENS6_IJNS7_ILi128EEENS7_ILi192EEESA_EEELi128ENS_12float_e4m3_tEfNS_4arch4Sm90ELb0ELb1ELb1ELb0ELb0ELb0ELb0ELb1ELb1ELb0ELb0ELb0EEENS1_21CollectiveEpilogueFwdINS6_IJSA_SA_SB_EEES9_NS_10bfloat16_tESF_Li256ELb0ELb0ELb0ELb1EEENS1_30DynamicPersistentTileSchedulerILi256ELi128ELb0ELb0ELb1EEEEEEEEEvNT_6ParamsE:
	.zero		3584


//--------------------- .nv.constant0._ZN7cutlass13device_kernelIN5flash11enable_sm90INS1_16FlashAttnFwdSm90INS1_25CollectiveMainloopFwdSm90ILi2EN4cute5tupleIJNS5_1CILi1EEES8_S8_EEENS6_IJNS7_ILi128EEENS7_ILi192EEESA_EEELi128ENS_12float_e4m3_tEfNS_4arch4Sm90ELb0ELb1ELb1ELb1ELb0ELb0ELb0ELb1ELb1ELb0ELb0ELb0EEENS1_21CollectiveEpilogueFwdINS6_IJSA_SA_SB_EEES9_NS_10bfloat16_tESF_Li256ELb1ELb0ELb0ELb1EEENS1_36VarlenDynamicPersistentTileSchedulerILi128ELi192ELi256ELi128ELb0ELb0ELb1ELb1ELb0ELb1EEEEEEEEEvNT_6ParamsE --------------------------
	.section	.nv.constant0._ZN7cutlass13device_kernelIN5flash11enable_sm90INS1_16FlashAttnFwdSm90INS1_25CollectiveMainloopFwdSm90ILi2EN4cute5tupleIJNS5_1CILi1EEES8_S8_EEENS6_IJNS7_ILi128EEENS7_ILi192EEESA_EEELi128ENS_12float_e4m3_tEfNS_4arch4Sm90ELb0ELb1ELb1ELb1ELb0ELb0ELb0ELb1ELb1ELb0ELb0ELb0EEENS1_21CollectiveEpilogueFwdINS6_IJSA_SA_SB_EEES9_NS_10bfloat16_tESF_Li256ELb1ELb0ELb0ELb1EEENS1_36VarlenDynamicPersistentTileSchedulerILi128ELi192ELi256ELi128ELb0ELb0ELb1ELb1ELb0ELb1EEEEEEEEEvNT_6ParamsE,"a",@progbits
	.sectionflags	@""
	.align	4
.nv.constant0._ZN7cutlass13device_kernelIN5flash11enable_sm90INS1_16FlashAttnFwdSm90INS1_25CollectiveMainloopFwdSm90ILi2EN4cute5tupleIJNS5_1CILi1EEES8_S8_EEENS6_IJNS7_ILi128EEENS7_ILi192EEESA_EEELi128ENS_12float_e4m3_tEfNS_4arch4Sm90ELb0ELb1ELb1ELb1ELb0ELb0ELb0ELb1ELb1ELb0ELb0ELb0EEENS1_21CollectiveEpilogueFwdINS6_IJSA_SA_SB_EEES9_NS_10bfloat16_tESF_Li256ELb1ELb0ELb0ELb1EEENS1_36VarlenDynamicPersistentTileSchedulerILi128ELi192ELi256ELi128ELb0ELb0ELb1ELb1ELb0ELb1EEEEEEEEEvNT_6ParamsE:
	.zero		3200


//--------------------- .nv.constant0._ZN7cutlass13device_kernelIN5flash11enable_sm90INS1_16FlashAttnFwdSm90INS1_25CollectiveMainloopFwdSm90ILi2EN4cute5tupleIJNS5_1CILi1EEES8_S8_EEENS6_IJNS7_ILi128EEENS7_ILi192EEESA_EEELi128ENS_12float_e4m3_tEfNS_4arch4Sm90ELb0ELb1ELb1ELb1ELb0ELb1ELb0ELb1ELb1ELb0ELb0ELb0EEENS1_21CollectiveEpilogueFwdINS6_IJSA_SA_SB_EEES9_NS_10bfloat16_tESF_Li256ELb1ELb0ELb0ELb1EEENS1_36VarlenDynamicPersistentTileSchedulerILi128ELi192ELi256ELi128ELb0ELb0ELb1ELb1ELb0ELb1EEEEEEEEEvNT_6ParamsE --------------------------
	.section	.nv.constant0._ZN7cutlass13device_kernelIN5flash11enable_sm90INS1_16FlashAttnFwdSm90INS1_25CollectiveMainloopFwdSm90ILi2EN4cute5tupleIJNS5_1CILi1EEES8_S8_EEENS6_IJNS7_ILi128EEENS7_ILi192EEESA_EEELi128ENS_12float_e4m3_tEfNS_4arch4Sm90ELb0ELb1ELb1ELb1ELb0ELb1ELb0ELb1ELb1ELb0ELb0ELb0EEENS1_21CollectiveEpilogueFwdINS6_IJSA_SA_SB_EEES9_NS_10bfloat16_tESF_Li256ELb1ELb0ELb0ELb1EEENS1_36VarlenDynamicPersistentTileSchedulerILi128ELi192ELi256ELi128ELb0ELb0ELb1ELb1ELb0ELb1EEEEEEEEEvNT_6ParamsE,"a",@progbits
	.sectionflags	@""
	.align	4
.nv.constant0._ZN7cutlass13device_kernelIN5flash11enable_sm90INS1_16FlashAttnFwdSm90INS1_25CollectiveMainloopFwdSm90ILi2EN4cute5tupleIJNS5_1CILi1EEES8_S8_EEENS6_IJNS7_ILi128EEENS7_ILi192EEESA_EEELi128ENS_12float_e4m3_tEfNS_4arch4Sm90ELb0ELb1ELb1ELb1ELb0ELb1ELb0ELb1ELb1ELb0ELb0ELb0EEENS1_21CollectiveEpilogueFwdINS6_IJSA_SA_SB_EEES9_NS_10bfloat16_tESF_Li256ELb1ELb0ELb0ELb1EEENS1_36VarlenDynamicPersistentTileSchedulerILi128ELi192ELi256ELi128ELb0ELb0ELb1ELb1ELb0ELb1EEEEEEEEEvNT_6ParamsE:
	.zero		3200


//--------------------- .nv.constant0._ZN7cutlass13device_kernelIN5flash11enable_sm90INS1_16FlashAttnFwdSm90INS1_25CollectiveMainloopFwdSm90ILi2EN4cute5tupleIJNS5_1CILi1EEES8_S8_EEENS6_IJNS7_ILi128EEENS7_ILi224EEESA_EEELi128ENS_12float_e4m3_tEfNS_4arch4Sm90ELb1ELb0ELb1ELb0ELb0ELb0ELb0ELb1ELb1ELb0ELb0ELb0EEENS1_21CollectiveEpilogueFwdINS6_IJSA_SA_SB_EEES9_NS_10bfloat16_tESF_Li256ELb0ELb0ELb0ELb1EEENS1_30DynamicPersistentTileSchedulerILi256ELi128ELb0ELb0ELb1EEEEEEEEEvNT_6ParamsE --------------------------
	.section	.nv.constant0._ZN7cutlass13device_kernelIN5flash11enable_sm90INS1_16FlashAttnFwdSm90INS1_25CollectiveMainloopFwdSm90ILi2EN4cute5tupleIJNS5_1CILi1EEES8_S8_EEENS6_IJNS7_ILi128EEENS7_ILi224EEESA_EEELi128ENS_12float_e4m3_tEfNS_4arch4Sm90ELb1ELb0ELb1ELb0ELb0ELb0ELb0ELb1ELb1ELb0ELb0ELb0EEENS1_21CollectiveEpilogueFwdINS6_IJSA_SA_SB_EEES9_NS_10bfloat16_tESF_Li256ELb0ELb0ELb0ELb1EEENS1_30DynamicPersistentTileSchedulerILi256ELi128ELb0ELb0ELb1EEEEEEEEEvNT_6ParamsE,"a",@progbits
	.sectionflags	@""
	.align	4
.nv.constant0._ZN7cutlass13device_kernelIN5flash11enable_sm90INS1_16FlashAttnFwdSm90INS1_25CollectiveMainloopFwdSm90ILi2EN4cute5tupleIJNS5_1CILi1EEES8_S8_EEENS6_IJNS7_ILi128EEENS7_ILi224EEESA_EEELi128ENS_12float_e4m3_tEfNS_4arch4Sm90ELb1ELb0ELb1ELb0ELb0ELb0ELb0ELb1ELb1ELb0ELb0ELb0EEENS1_21CollectiveEpilogueFwdINS6_IJSA_SA_SB_EEES9_NS_10bfloat16_tESF_Li256ELb0ELb0ELb0ELb1EEENS1_30DynamicPersistentTileSchedulerILi256ELi128ELb0ELb0ELb1EEEEEEEEEvNT_6ParamsE:
	.zero		3584


//--------------------- .nv.constant0._ZN7cutlass13device_kernelIN5flash11enable_sm90INS1_16FlashAttnFwdSm90INS1_25CollectiveMainloopFwdSm90ILi2EN4cute5tupleIJNS5_1CILi1EEES8_S8_EEENS6_IJNS7_ILi128EEENS7_ILi224EEESA_EEELi128ENS_12float_e4m3_tEfNS_4arch4Sm90ELb1ELb0ELb1ELb1ELb0ELb0ELb0ELb1ELb1ELb0ELb0ELb0EEENS1_21CollectiveEpilogueFwdINS6_IJSA_SA_SB_EEES9_NS_10bfloat16_tESF_Li256ELb1ELb0ELb0ELb1EEENS1_36VarlenDynamicPersistentTileSchedulerILi128ELi224ELi256ELi128ELb0ELb0ELb1ELb1ELb1ELb1EEEEEEEEEvNT_6ParamsE --------------------------
	.section	.nv.constant0._ZN7cutlass13device_kernelIN5flash11enable_sm90INS1_16FlashAttnFwdSm90INS1_25CollectiveMainloopFwdSm90ILi2EN4cute5tupleIJNS5_1CILi1EEES8_S8_EEENS6_IJNS7_ILi128EEENS7_ILi224EEESA_EEELi128ENS_12float_e4m3_tEfNS_4arch4Sm90ELb1ELb0ELb1ELb1ELb0ELb0ELb0ELb1ELb1ELb0ELb0ELb0EEENS1_21CollectiveEpilogueFwdINS6_IJSA_SA_SB_EEES9_NS_10bfloat16_tESF_Li256ELb1ELb0ELb0ELb1EEENS1_36VarlenDynamicPersistentTileSchedulerILi128ELi224ELi256ELi128ELb0ELb0ELb1ELb1ELb1ELb1EEEEEEEEEvNT_6ParamsE,"a",@progbits
	.sectionflags	@""
	.align	4
.nv.constant0._ZN7cutlass13device_kernelIN5flash11enable_sm90INS1_16FlashAttnFwdSm90INS1_25CollectiveMainloopFwdSm90ILi2EN4cute5tupleIJNS5_1CILi1EEES8_S8_EEENS6_IJNS7_ILi128EEENS7_ILi224EEESA_EEELi128ENS_12float_e4m3_tEfNS_4arch4Sm90ELb1ELb0ELb1ELb1ELb0ELb0ELb0ELb1ELb1ELb0ELb0ELb0EEENS1_21CollectiveEpilogueFwdINS6_IJSA_SA_SB_EEES9_NS_10bfloat16_tESF_Li256ELb1ELb0ELb0ELb1EEENS1_36VarlenDynamicPersistentTileSchedulerILi128ELi224ELi256ELi128ELb0ELb0ELb1ELb1ELb1ELb1EEEEEEEEEvNT_6ParamsE:
	.zero		3200


//--------------------- .nv.constant0._ZN7cutlass13device_kernelIN5flash11enable_sm90INS1_16FlashAttnFwdSm90INS1_25CollectiveMainloopFwdSm90ILi2EN4cute5tupleIJNS5_1CILi1EEES8_S8_EEENS6_IJNS7_ILi128EEENS7_ILi224EEESA_EEELi128ENS_12float_e4m3_tEfNS_4arch4Sm90ELb1ELb0ELb1ELb1ELb0ELb1ELb0ELb1ELb1ELb0ELb0ELb0EEENS1_21CollectiveEpilogueFwdINS6_IJSA_SA_SB_EEES9_NS_10bfloat16_tESF_Li256ELb1ELb0ELb0ELb1EEENS1_36VarlenDynamicPersistentTileSchedulerILi128ELi224ELi256ELi128ELb0ELb0ELb1ELb1ELb1ELb1EEEEEEEEEvNT_6ParamsE --------------------------
	.section	.nv.constant0._ZN7cutlass13device_kernelIN5flash11enable_sm90INS1_16FlashAttnFwdSm90INS1_25CollectiveMainloopFwdSm90ILi2EN4cute5tupleIJNS5_1CILi1EEES8_S8_EEENS6_IJNS7_ILi128EEENS7_ILi224EEESA_EEELi128ENS_12float_e4m3_tEfNS_4arch4Sm90ELb1ELb0ELb1ELb1ELb0ELb1ELb0ELb1ELb1ELb0ELb0ELb0EEENS1_21CollectiveEpilogueFwdINS6_IJSA_SA_SB_EEES9_NS_10bfloat16_tESF_Li256ELb1ELb0ELb0ELb1EEENS1_36VarlenDynamicPersistentTileSchedulerILi128ELi224ELi256ELi128ELb0ELb0ELb1ELb1ELb1ELb1EEEEEEEEEvNT_6ParamsE,"a",@progbits
	.sectionflags	@""
	.align	4
.nv.constant0._ZN7cutlass13device_kernelIN5flash11enable_sm90INS1_16FlashAttnFwdSm90INS1_25CollectiveMainloopFwdSm90ILi2EN4cute5tupleIJNS5_1CILi1EEES8_S8_EEENS6_IJNS7_ILi128EEENS7_ILi224EEESA_EEELi128ENS_12float_e4m3_tEfNS_4arch4Sm90ELb1ELb0ELb1ELb1ELb0ELb1ELb0ELb1ELb1ELb0ELb0ELb0EEENS1_21CollectiveEpilogueFwdINS6_IJSA_SA_SB_EEES9_NS_10bfloat16_tESF_Li256ELb1ELb0ELb0ELb1EEENS1_36VarlenDynamicPersistentTileSchedulerILi128ELi224ELi256ELi128ELb0ELb0ELb1ELb1ELb1ELb1EEEEEEEEEvNT_6ParamsE:
	.zero		3200


//--------------------- .nv.constant0._ZN7cutlass13device_kernelIN5flash11enable_sm90INS1_16FlashAttnFwdSm90INS1_25CollectiveMainloopFwdSm90ILi2EN4cute5tupleIJNS5_1CILi1EEES8_S8_EEENS6_IJNS7_ILi192EEENS7_ILi128EEENS7_ILi96EEEEEELi96ENS_12float_e4m3_tEfNS_4arch4Sm90ELb0ELb0ELb1ELb0ELb0ELb0ELb0ELb1ELb1ELb0ELb0ELb0EEENS1_21CollectiveEpilogueFwdINS6_IJSA_SC_SB_EEES9_NS_10bfloat16_tESG_Li384ELb0ELb0ELb0ELb1EEENS1_29StaticPersistentTileSchedulerILb0EEEEEEEEEvNT_6ParamsE --------------------------
	.section	.nv.constant0._ZN7cutlass13device_kernelIN5flash11enable_sm90INS1_16FlashAttnFwdSm90INS1_25CollectiveMainloopFwdSm90ILi2EN4cute5tupleIJNS5_1CILi1EEES8_S8_EEENS6_IJNS7_ILi192EEENS7_ILi128EEENS7_ILi96EEEEEELi96ENS_12float_e4m3_tEfNS_4arch4Sm90ELb0ELb0ELb1ELb0ELb0ELb0ELb0ELb1ELb1ELb0ELb0ELb0EEENS1_21CollectiveEpilogueFwdINS6_IJSA_SC_SB_EEES9_NS_10bfloat16_tESG_Li384ELb0ELb0ELb0ELb1EEENS1_29StaticPersistentTileSchedulerILb0EEEEEEEEEvNT_6ParamsE,"a",@progbits
	.sectionflags	@""
	.align	4
.nv.constant0._ZN7cutlass13device_kernelIN5flash11enable_sm90INS1_16FlashAttnFwdSm90INS1_25CollectiveMainloopFwdSm90ILi2EN4cute5tupleIJNS5_1CILi1EEES8_S8_EEENS6_IJNS7_ILi192EEENS7_ILi128EEENS7_ILi96EEEEEELi96ENS_12float_e4m3_tEfNS_4arch4Sm90ELb0ELb0ELb1ELb0ELb0ELb0ELb0ELb1ELb1ELb0ELb0ELb0EEENS1_21CollectiveEpilogueFwdINS6_IJSA_SC_SB_EEES9_NS_10bfloat16_tESG_Li384ELb0ELb0ELb0ELb1EEENS1_29StaticPersistentTileSchedulerILb0EEEEEEEEEvNT_6ParamsE:
	.zero		3584


//--------------------- .nv.constant0._ZN7cutlass13device_kernelIN5flash11enable_sm90INS1_16FlashAttnFwdSm90INS1_25CollectiveMainloopFwdSm90ILi2EN4cute5tupleIJNS5_1CILi1EEES8_S8_EEENS6_IJNS7_ILi192EEENS7_ILi128EEENS7_ILi96EEEEEELi96ENS_12float_e4m3_tEfNS_4arch4Sm90ELb0ELb0ELb1ELb1ELb0ELb0ELb0ELb1ELb1ELb0ELb0ELb0EEENS1_21CollectiveEpilogueFwdINS6_IJSA_SC_SB_EEES9_NS_10bfloat16_tESG_Li384ELb1ELb0ELb0ELb1EEENS1_36VarlenDynamicPersistentTileSchedulerILi192ELi128ELi384ELi128ELb0ELb0ELb1ELb0ELb1ELb1EEEEEEEEEvNT_6ParamsE --------------------------
	.section	.nv.constant0._ZN7cutlass13device_kernelIN5flash11enable_sm90INS1_16FlashAttnFwdSm90INS1_25CollectiveMainloopFwdSm90ILi2EN4cute5tupleIJNS5_1CILi1EEES8_S8_EEENS6_IJNS7_ILi192EEENS7_ILi128EEENS7_ILi96EEEEEELi96ENS_12float_e4m3_tEfNS_4arch4Sm90ELb0ELb0ELb1ELb1ELb0ELb0ELb0ELb1ELb1ELb0ELb0ELb0EEENS1_21CollectiveEpilogueFwdINS6_IJSA_SC_SB_EEES9_NS_10bfloat16_tESG_Li384ELb1ELb0ELb0ELb1EEENS1_36VarlenDynamicPersistentTileSchedulerILi192ELi128ELi384ELi128ELb0ELb0ELb1ELb0ELb1ELb1EEEEEEEEEvNT_6ParamsE,"a",@progbits
	.sectionflags	@""
	.align	4
.nv.constant0._ZN7cutlass13device_kernelIN5flash11enable_sm90INS1_16FlashAttnFwdSm90INS1_25CollectiveMainloopFwdSm90ILi2EN4cute5tupleIJNS5_1CILi1EEES8_S8_EEENS6_IJNS7_ILi192EEENS7_ILi128EEENS7_ILi96EEEEEELi96ENS_12float_e4m3_tEfNS_4arch4Sm90ELb0ELb0ELb1ELb1ELb0ELb0ELb0ELb1ELb1ELb0ELb0ELb0EEENS1_21CollectiveEpilogueFwdINS6_IJSA_SC_SB_EEES9_NS_10bfloat16_tESG_Li384ELb1ELb0ELb0ELb1EEENS1_36VarlenDynamicPersistentTileSchedulerILi192ELi128ELi384ELi128ELb0ELb0ELb1ELb0ELb1ELb1EEEEEEEEEvNT_6ParamsE:
	.zero		3200


//--------------------- .nv.constant0._ZN7cutlass13device_kernelIN5flash11enable_sm90INS1_16FlashAttnFwdSm90INS1_25CollectiveMainloopFwdSm90ILi2EN4cute5tupleIJNS5_1CILi1EEES8_S8_EEENS6_IJNS7_ILi192EEENS7_ILi128EEENS7_ILi96EEEEEELi96ENS_12float_e4m3_tEfNS_4arch4Sm90ELb0ELb0ELb1ELb1ELb0ELb1ELb0ELb1ELb1ELb0ELb0ELb0EEENS1_21CollectiveEpilogueFwdINS6_IJSA_SC_SB_EEES9_NS_10bfloat16_tESG_Li384ELb1ELb0ELb0ELb1EEENS1_36VarlenDynamicPersistentTileSchedulerILi192ELi128ELi384ELi128ELb0ELb0ELb1ELb0ELb1ELb1EEEEEEEEEvNT_6ParamsE --------------------------
	.section	.nv.constant0._ZN7cutlass13device_kernelIN5flash11enable_sm90INS1_16FlashAttnFwdSm90INS1_25CollectiveMainloopFwdSm90ILi2EN4cute5tupleIJNS5_1CILi1EEES8_S8_EEENS6_IJNS7_ILi192EEENS7_ILi128EEENS7_ILi96EEEEEELi96ENS_12float_e4m3_tEfNS_4arch4Sm90ELb0ELb0ELb1ELb1ELb0ELb1ELb0ELb1ELb1ELb0ELb0ELb0EEENS1_21CollectiveEpilogueFwdINS6_IJSA_SC_SB_EEES9_NS_10bfloat16_tESG_Li384ELb1ELb0ELb0ELb1EEENS1_36VarlenDynamicPersistentTileSchedulerILi192ELi128ELi384ELi128ELb0ELb0ELb1ELb0ELb1ELb1EEEEEEEEEvNT_6ParamsE,"a",@progbits
	.sectionflags	@""
	.align	4
.nv.constant0._ZN7cutlass13device_kernelIN5flash11enable_sm90INS1_16FlashAttnFwdSm90INS1_25CollectiveMainloopFwdSm90ILi2EN4cute5tupleIJNS5_1CILi1EEES8_S8_EEENS6_IJNS7_ILi192EEENS7_ILi128EEENS7_ILi96EEEEEELi96ENS_12float_e4m3_tEfNS_4arch4Sm90ELb0ELb0ELb1ELb1ELb0ELb1ELb0ELb1ELb1ELb0ELb0ELb0EEENS1_21CollectiveEpilogueFwdINS6_IJSA_SC_SB_EEES9_NS_10bfloat16_tESG_Li384ELb1ELb0ELb0ELb1EEENS1_36VarlenDynamicPersistentTileSchedulerILi192ELi128ELi384ELi128ELb0ELb0ELb1ELb0ELb1ELb1EEEEEEEEEvNT_6ParamsE:
	.zero		3200


//--------------------- .nv.constant0._ZN7cutlass13device_kernelIN5flash11enable_sm90INS1_16FlashAttnFwdSm90INS1_25CollectiveMainloopFwdSm90ILi2EN4cute5tupleIJNS5_1CILi1EEES8_S8_EEENS6_IJNS7_ILi192EEENS7_ILi128EEENS7_ILi96EEEEEELi96ENS_12float_e4m3_tEfNS_4arch4Sm90ELb0ELb1ELb1ELb0ELb0ELb0ELb0ELb1ELb1ELb0ELb0ELb0EEENS1_21CollectiveEpilogueFwdINS6_IJSA_SC_SB_EEES9_NS_10bfloat16_tESG_Li384ELb0ELb0ELb0ELb1EEENS1_30DynamicPersistentTileSchedulerILi384ELi128ELb0ELb0ELb1EEEEEEEEEvNT_6ParamsE --------------------------
	.section	.nv.constant0._ZN7cutlass13device_kernelIN5flash11enable_sm90INS1_16FlashAttnFwdSm90INS1_25CollectiveMainloopFwdSm90ILi2EN4cute5tupleIJNS5_1CILi1EEES8_S8_EEENS6_IJNS7_ILi192EEENS7_ILi128EEENS7_ILi96EEEEEELi96ENS_12float_e4m3_tEfNS_4arch4Sm90ELb0ELb1ELb1ELb0ELb0ELb0ELb0ELb1ELb1ELb0ELb0ELb0EEENS1_21CollectiveEpilogueFwdINS6_IJSA_SC_SB_EEES9_NS_10bfloat16_tESG_Li384ELb0ELb0ELb0ELb1EEENS1_30DynamicPersistentTileSchedulerILi384ELi128ELb0ELb0ELb1EEEEEEEEEvNT_6ParamsE,"a",@progbits
	.sectionflags	@""
	.align	4
.nv.constant0._ZN7cutlass13device_kernelIN5flash11enable_sm90INS1_16FlashAttnFwdSm90INS1_25CollectiveMainloopFwdSm90ILi2EN4cute5tupleIJNS5_1CILi1EEES8_S8_EEENS6_IJNS7_ILi192EEENS7_ILi128EEENS7_ILi96EEEEEELi96ENS_12float_e4m3_tEfNS_4arch4Sm90ELb0ELb1ELb1ELb0ELb0ELb0ELb0ELb1ELb1ELb0ELb0ELb0EEENS1_21CollectiveEpilogueFwdINS6_IJSA_SC_SB_EEES9_NS_10bfloat16_tESG_Li384ELb0ELb0ELb0ELb1EEENS1_30DynamicPersistentTileSchedulerILi384ELi128ELb0ELb0ELb1EEEEEEEEEvNT_6ParamsE:
	.zero		3584


//--------------------- .nv.constant0._ZN7cutlass13device_kernelIN5flash11enable_sm90INS1_16FlashAttnFwdSm90INS1_25CollectiveMainloopFwdSm90ILi2EN4cute5tupleIJNS5_1CILi1EEES8_S8_EEENS6_IJNS7_ILi192EEENS7_ILi128EEENS7_ILi96EEEEEELi96ENS_12float_e4m3_tEfNS_4arch4Sm90ELb0ELb1ELb1ELb1ELb0ELb0ELb0ELb1ELb1ELb0ELb0ELb0EEENS1_21CollectiveEpilogueFwdINS6_IJSA_SC_SB_EEES9_NS_10bfloat16_tESG_Li384ELb1ELb0ELb0ELb1EEENS1_36VarlenDynamicPersistentTileSchedulerILi192ELi128ELi384ELi128ELb0ELb0ELb1ELb1ELb0ELb1EEEEEEEEEvNT_6ParamsE --------------------------
	.section	.nv.constant0._ZN7cutlass13device_kernelIN5flash11enable_sm90INS1_16FlashAttnFwdSm90INS1_25CollectiveMainloopFwdSm90ILi2EN4cute5tupleIJNS5_1CILi1EEES8_S8_EEENS6_IJNS7_ILi192EEENS7_ILi128EEENS7_ILi96EEEEEELi96ENS_12float_e4m3_tEfNS_4arch4Sm90ELb0ELb1ELb1ELb1ELb0ELb0ELb0ELb1ELb1ELb0ELb0ELb0EEENS1_21CollectiveEpilogueFwdINS6_IJSA_SC_SB_EEES9_NS_10bfloat16_tESG_Li384ELb1ELb0ELb0ELb1EEENS1_36VarlenDynamicPersistentTileSchedulerILi192ELi128ELi384ELi128ELb0ELb0ELb1ELb1ELb0ELb1EEEEEEEEEvNT_6ParamsE,"a",@progbits
	.sectionflags	@""
	.align	4
.nv.constant0._ZN7cutlass13device_kernelIN5flash11enable_sm90INS1_16FlashAttnFwdSm90INS1_25CollectiveMainloopFwdSm90ILi2EN4cute5tupleIJNS5_1CILi1EEES8_S8_EEENS6_IJNS7_ILi192EEENS7_ILi128EEENS7_ILi96EEEEEELi96ENS_12float_e4m3_tEfNS_4arch4Sm90ELb0ELb1ELb1ELb1ELb0ELb0ELb0ELb1ELb1ELb0ELb0ELb0EEENS1_21CollectiveEpilogueFwdINS6_IJSA_SC_SB_EEES9_NS_10bfloat16_tESG_Li384ELb1ELb0ELb0ELb1EEENS1_36VarlenDynamicPersistentTileSchedulerILi192ELi128ELi384ELi128ELb0ELb0ELb1ELb1ELb0ELb1EEEEEEEEEvNT_6ParamsE:
	.zero		3200


//--------------------- .nv.constant0._ZN7cutlass13device_kernelIN5flash11enable_sm90INS1_16FlashAttnFwdSm90INS1_25CollectiveMainloopFwdSm90ILi2EN4cute5tupleIJNS5_1CILi1EEES8_S8_EEENS6_IJNS7_ILi192EEENS7_ILi128EEENS7_ILi96EEEEEELi96ENS_12float_e4m3_tEfNS_4arch4Sm90ELb0ELb1ELb1ELb1ELb0ELb1ELb0ELb1ELb1ELb0ELb0ELb0EEENS1_21CollectiveEpilogueFwdINS6_IJSA_SC_SB_EEES9_NS_10bfloat16_tESG_Li384ELb1ELb0ELb0ELb1EEENS1_36VarlenDynamicPersistentTileSchedulerILi192ELi128ELi384ELi128ELb0ELb0ELb1ELb1ELb0ELb1EEEEEEEEEvNT_6ParamsE --------------------------
	.section	.nv.constant0._ZN7cutlass13device_kernelIN5flash11enable_sm90INS1_16FlashAttnFwdSm90INS1_25CollectiveMainloopFwdSm90ILi2EN4cute5tupleIJNS5_1CILi1EEES8_S8_EEENS6_IJNS7_ILi192EEENS7_ILi128EEENS7_ILi96EEEEEELi96ENS_12float_e4m3_tEfNS_4arch4Sm90ELb0ELb1ELb1ELb1ELb0ELb1ELb0ELb1ELb1ELb0ELb0ELb0EEENS1_21CollectiveEpilogueFwdINS6_IJSA_SC_SB_EEES9_NS_10bfloat16_tESG_Li384ELb1ELb0ELb0ELb1EEENS1_36VarlenDynamicPersistentTileSchedulerILi192ELi128ELi384ELi128ELb0ELb0ELb1ELb1ELb0ELb1EEEEEEEEEvNT_6ParamsE,"a",@progbits
	.sectionflags	@""
	.align	4
.nv.constant0._ZN7cutlass13device_kernelIN5flash11enable_sm90INS1_16FlashAttnFwdSm90INS1_25CollectiveMainloopFwdSm90ILi2EN4cute5tupleIJNS5_1CILi1EEES8_S8_EEENS6_IJNS7_ILi192EEENS7_ILi128EEENS7_ILi96EEEEEELi96ENS_12float_e4m3_tEfNS_4arch4Sm90ELb0ELb1ELb1ELb1ELb0ELb1ELb0ELb1ELb1ELb0ELb0ELb0EEENS1_21CollectiveEpilogueFwdINS6_IJSA_SC_SB_EEES9_NS_10bfloat16_tESG_Li384ELb1ELb0ELb0ELb1EEENS1_36VarlenDynamicPersistentTileSchedulerILi192ELi128ELi384ELi128ELb0ELb0ELb1ELb1ELb0ELb1EEEEEEEEEvNT_6ParamsE:
	.zero		3200


//--------------------- .nv.constant0._ZN7cutlass13device_kernelIN5flash11enable_sm90INS1_16FlashAttnFwdSm90INS1_25CollectiveMainloopFwdSm90ILi2EN4cute5tupleIJNS5_1CILi1EEES8_S8_EEENS6_IJNS7_ILi192EEENS7_ILi128EEENS7_ILi96EEEEEELi96ENS_12float_e4m3_tEfNS_4arch4Sm90ELb1ELb0ELb1ELb0ELb0ELb0ELb0ELb1ELb1ELb0ELb0ELb0EEENS1_21CollectiveEpilogueFwdINS6_IJSA_SC_SB_EEES9_NS_10bfloat16_tESG_Li384ELb0ELb0ELb0ELb1EEENS1_30DynamicPersistentTileSchedulerILi384ELi128ELb0ELb0ELb1EEEEEEEEEvNT_6ParamsE --------------------------
	.section	.nv.constant0._ZN7cutlass13device_kernelIN5flash11enable_sm90INS1_16FlashAttnFwdSm90INS1_25CollectiveMainloopFwdSm90ILi2EN4cute5tupleIJNS5_1CILi1EEES8_S8_EEENS6_IJNS7_ILi192EEENS7_ILi128EEENS7_ILi96EEEEEELi96ENS_12float_e4m3_tEfNS_4arch4Sm90ELb1ELb0ELb1ELb0ELb0ELb0ELb0ELb1ELb1ELb0ELb0ELb0EEENS1_21CollectiveEpilogueFwdINS6_IJSA_SC_SB_EEES9_NS_10bfloat16_tESG_Li384ELb0ELb0ELb0ELb1EEENS1_30DynamicPersistentTileSchedulerILi384ELi128ELb0ELb0ELb1EEEEEEEEEvNT_6ParamsE,"a",@progbits
	.sectionflags	@""
	.align	4
.nv.constant0._ZN7cutlass13device_kernelIN5flash11enable_sm90INS1_16FlashAttnFwdSm90INS1_25CollectiveMainloopFwdSm90ILi2EN4cute5tupleIJNS5_1CILi1EEES8_S8_EEENS6_IJNS7_ILi192EEENS7_ILi128EEENS7_ILi96EEEEEELi96ENS_12float_e4m3_tEfNS_4arch4Sm90ELb1ELb0ELb1ELb0ELb0ELb0ELb0ELb1ELb1ELb0ELb0ELb0EEENS1_21CollectiveEpilogueFwdINS6_IJSA_SC_SB_EEES9_NS_10bfloat16_tESG_Li384ELb0ELb0ELb0ELb1EEENS1_30DynamicPersistentTileSchedulerILi384ELi128ELb0ELb0ELb1EEEEEEEEEvNT_6ParamsE:
	.zero		3584


//--------------------- .nv.constant0._ZN7cutlass13device_kernelIN5flash11enable_sm90INS1_16FlashAttnFwdSm90INS1_25CollectiveMainloopFwdSm90ILi2EN4cute5tupleIJNS5_1CILi1EEES8_S8_EEENS6_IJNS7_ILi192EEENS7_ILi128EEENS7_ILi96EEEEEELi96ENS_12float_e4m3_tEfNS_4arch4Sm90ELb1ELb0ELb1ELb1ELb0ELb0ELb0ELb1ELb1ELb0ELb0ELb0EEENS1_21CollectiveEpilogueFwdINS6_IJSA_SC_SB_EEES9_NS_10bfloat16_tESG_Li384ELb1ELb0ELb0ELb1EEENS1_36VarlenDynamicPersistentTileSchedulerILi192ELi128ELi384ELi128ELb0ELb0ELb1ELb1ELb1ELb1EEEEEEEEEvNT_6ParamsE --------------------------
	.section	.nv.constant0._ZN7cutlass13device_kernelIN5flash11enable_sm90INS1_16FlashAttnFwdSm90INS1_25CollectiveMainloopFwdSm90ILi2EN4cute5tupleIJNS5_1CILi1EEES8_S8_EEENS6_IJNS7_ILi192EEENS7_ILi128EEENS7_ILi96EEEEEELi96ENS_12float_e4m3_tEfNS_4arch4Sm90ELb1ELb0ELb1ELb1ELb0ELb0ELb0ELb1ELb1ELb0ELb0ELb0EEENS1_21CollectiveEpilogueFwdINS6_IJSA_SC_SB_EEES9_NS_10bfloat16_tESG_Li384ELb1ELb0ELb0ELb1EEENS1_36VarlenDynamicPersistentTileSchedulerILi192ELi128ELi384ELi128ELb0ELb0ELb1ELb1ELb1ELb1EEEEEEEEEvNT_6ParamsE,"a",@progbits
	.sectionflags	@""
	.align	4
.nv.constant0._ZN7cutlass13device_kernelIN5flash11enable_sm90INS1_16FlashAttnFwdSm90INS1_25CollectiveMainloopFwdSm90ILi2EN4cute5tupleIJNS5_1CILi1EEES8_S8_EEENS6_IJNS7_ILi192EEENS7_ILi128EEENS7_ILi96EEEEEELi96ENS_12float_e4m3_tEfNS_4arch4Sm90ELb1ELb0ELb1ELb1ELb0ELb0ELb0ELb1ELb1ELb0ELb0ELb0EEENS1_21CollectiveEpilogueFwdINS6_IJSA_SC_SB_EEES9_NS_10bfloat16_tESG_Li384ELb1ELb0ELb0ELb1EEENS1_36VarlenDynamicPersistentTileSchedulerILi192ELi128ELi384ELi128ELb0ELb0ELb1ELb1ELb1ELb1EEEEEEEEEvNT_6ParamsE:
	.zero		3200


//--------------------- .nv.constant0._ZN7cutlass13device_kernelIN5flash11enable_sm90INS1_16FlashAttnFwdSm90INS1_25CollectiveMainloopFwdSm90ILi2EN4cute5tupleIJNS5_1CILi1EEES8_S8_EEENS6_IJNS7_ILi192EEENS7_ILi128EEENS7_ILi96EEEEEELi96ENS_12float_e4m3_tEfNS_4arch4Sm90ELb1ELb0ELb1ELb1ELb0ELb1ELb0ELb1ELb1ELb0ELb0ELb0EEENS1_21CollectiveEpilogueFwdINS6_IJSA_SC_SB_EEES9_NS_10bfloat16_tESG_Li384ELb1ELb0ELb0ELb1EEENS1_36VarlenDynamicPersistentTileSchedulerILi192ELi128ELi384ELi128ELb0ELb0ELb1ELb1ELb1ELb1EEEEEEEEEvNT_6ParamsE --------------------------
	.section	.nv.constant0._ZN7cutlass13device_kernelIN5flash11enable_sm90INS1_16FlashAttnFwdSm90INS1_25CollectiveMainloopFwdSm90ILi2EN4cute5tupleIJNS5_1CILi1EEES8_S8_EEENS6_IJNS7_ILi192EEENS7_ILi128EEENS7_ILi96EEEEEELi96ENS_12float_e4m3_tEfNS_4arch4Sm90ELb1ELb0ELb1ELb1ELb0ELb1ELb0ELb1ELb1ELb0ELb0ELb0EEENS1_21CollectiveEpilogueFwdINS6_IJSA_SC_SB_EEES9_NS_10bfloat16_tESG_Li384ELb1ELb0ELb0ELb1EEENS1_36VarlenDynamicPersistentTileSchedulerILi192ELi128ELi384ELi128ELb0ELb0ELb1ELb1ELb1ELb1EEEEEEEEEvNT_6ParamsE,"a",@progbits
	.sectionflags	@""
	.align	4
.nv.constant0._ZN7cutlass13device_kernelIN5flash11enable_sm90INS1_16FlashAttnFwdSm90INS1_25CollectiveMainloopFwdSm90ILi2EN4cute5tupleIJNS5_1CILi1EEES8_S8_EEENS6_IJNS7_ILi192EEENS7_ILi128EEENS7_ILi96EEEEEELi96ENS_12float_e4m3_tEfNS_4arch4Sm90ELb1ELb0ELb1ELb1ELb0ELb1ELb0ELb1ELb1ELb0ELb0ELb0EEENS1_21CollectiveEpilogueFwdINS6_IJSA_SC_SB_EEES9_NS_10bfloat16_tESG_Li384ELb1ELb0ELb0ELb1EEENS1_36VarlenDynamicPersistentTileSchedulerILi192ELi128ELi384ELi128ELb0ELb0ELb1ELb1ELb1ELb1EEEEEEEEEvNT_6ParamsE:
	.zero		3200


//--------------------- .nv.constant0._ZN7cutlass13device_kernelIN5flash11enable_sm90INS1_16FlashAttnFwdSm90INS1_25CollectiveMainloopFwdSm90ILi2EN4cute5tupleIJNS5_1CILi1EEES8_S8_EEENS6_IJNS7_ILi192EEENS7_ILi160EEENS7_ILi64EEEEEELi64ENS_12float_e4m3_tEfNS_4arch4Sm90ELb0ELb0ELb1ELb0ELb0ELb0ELb0ELb1ELb1ELb0ELb0ELb0EEENS1_21CollectiveEpilogueFwdINS6_IJSA_SC_SB_EEES9_NS_10bfloat16_tESG_Li384ELb0ELb0ELb0ELb1EEENS1_29StaticPersistentTileSchedulerILb0EEEEEEEEEvNT_6ParamsE --------------------------
	.section	.nv.constant0._ZN7cutlass13device_kernelIN5flash11enable_sm90INS1_16FlashAttnFwdSm90INS1_25CollectiveMainloopFwdSm90ILi2EN4cute5tupleIJNS5_1CILi1EEES8_S8_EEENS6_IJNS7_ILi192EEENS7_ILi160EEENS7_ILi64EEEEEELi64ENS_12float_e4m3_tEfNS_4arch4Sm90ELb0ELb0ELb1ELb0ELb0ELb0ELb0ELb1ELb1ELb0ELb0ELb0EEENS1_21CollectiveEpilogueFwdINS6_IJSA_SC_SB_EEES9_NS_10bfloat16_tESG_Li384ELb0ELb0ELb0ELb1EEENS1_29StaticPersistentTileSchedulerILb0EEEEEEEEEvNT_6ParamsE,"a",@progbits
	.sectionflags	@""
	.align	4
.nv.constant0._ZN7cutlass13device_kernelIN5flash11enable_sm90INS1_16FlashAttnFwdSm90INS1_25CollectiveMainloopFwdSm90ILi2EN4cute5tupleIJNS5_1CILi1EEES8_S8_EEENS6_IJNS7_ILi192EEENS7_ILi160EEENS7_ILi64EEEEEELi64ENS_12float_e4m3_tEfNS_4arch4Sm90ELb0ELb0ELb1ELb0ELb0ELb0ELb0ELb1ELb1ELb0ELb0ELb0EEENS1_21CollectiveEpilogueFwdINS6_IJSA_SC_SB_EEES9_NS_10bfloat16_tESG_Li384ELb0ELb0ELb0ELb1EEENS1_29StaticPersistentTileSchedulerILb0EEEEEEEEEvNT_6ParamsE:
	.zero		3584


//--------------------- .nv.constant0._ZN7cutlass13device_kernelIN5flash11enable_sm90INS1_16FlashAttnFwdSm90INS1_25CollectiveMainloopFwdSm90ILi2EN4cute5tupleIJNS5_1CILi1EEES8_S8_EEENS6_IJNS7_ILi192EEENS7_ILi160EEENS7_ILi64EEEEEELi64ENS_12float_e4m3_tEfNS_4arch4Sm90ELb0ELb0ELb1ELb1ELb0ELb0ELb0ELb1ELb1ELb0ELb0ELb0EEENS1_21CollectiveEpilogueFwdINS6_IJSA_SC_SB_EEES9_NS_10bfloat16_tESG_Li384ELb1ELb0ELb0ELb1EEENS1_36VarlenDynamicPersistentTileSchedulerILi192ELi160ELi384ELi128ELb0ELb0ELb1ELb0ELb1ELb1EEEEEEEEEvNT_6ParamsE --------------------------
	.section	.nv.constant0._ZN7cutlass13device_kernelIN5flash11enable_sm90INS1_16FlashAttnFwdSm90INS1_25CollectiveMainloopFwdSm90ILi2EN4cute5tupleIJNS5_1CILi1EEES8_S8_EEENS6_IJNS7_ILi192EEENS7_ILi160EEENS7_ILi64EEEEEELi64ENS_12float_e4m3_tEfNS_4arch4Sm90ELb0ELb0ELb1ELb1ELb0ELb0ELb0ELb1ELb1ELb0ELb0ELb0EEENS1_21CollectiveEpilogueFwdINS6_IJSA_SC_SB_EEES9_NS_10bfloat16_tESG_Li384ELb1ELb0ELb0ELb1EEENS1_36VarlenDynamicPersistentTileSchedulerILi192ELi160ELi384ELi128ELb0ELb0ELb1ELb0ELb1ELb1EEEEEEEEEvNT_6ParamsE,"a",@progbits
	.sectionflags	@""
	.align	4
.nv.constant0._ZN7cutlass13device_kernelIN5flash11enable_sm90INS1_16FlashAttnFwdSm90INS1_25CollectiveMainloopFwdSm90ILi2EN4cute5tupleIJNS5_1CILi1EEES8_S8_EEENS6_IJNS7_ILi192EEENS7_ILi160EEENS7_ILi64EEEEEELi64ENS_12float_e4m3_tEfNS_4arch4Sm90ELb0ELb0ELb1ELb1ELb0ELb0ELb0ELb1ELb1ELb0ELb0ELb0EEENS1_21CollectiveEpilogueFwdINS6_IJSA_SC_SB_EEES9_NS_10bfloat16_tESG_Li384ELb1ELb0ELb0ELb1EEENS1_36VarlenDynamicPersistentTileSchedulerILi192ELi160ELi384ELi128ELb0ELb0ELb1ELb0ELb1ELb1EEEEEEEEEvNT_6ParamsE:
	.zero		3200


//--------------------- .nv.constant0._ZN7cutlass13device_kernelIN5flash11enable_sm90INS1_16FlashAttnFwdSm90INS1_25CollectiveMainloopFwdSm90ILi2EN4cute5tupleIJNS5_1CILi1EEES8_S8_EEENS6_IJNS7_ILi192EEENS7_ILi160EEENS7_ILi64EEEEEELi64ENS_12float_e4m3_tEfNS_4arch4Sm90ELb0ELb0ELb1ELb1ELb0ELb1ELb0ELb1ELb1ELb0ELb0ELb0EEENS1_21CollectiveEpilogueFwdINS6_IJSA_SC_SB_EEES9_NS_10bfloat16_tESG_Li384ELb1ELb0ELb0ELb1EEENS1_36VarlenDynamicPersistentTileSchedulerILi192ELi160ELi384ELi128ELb0ELb0ELb1ELb0ELb1ELb1EEEEEEEEEvNT_6ParamsE --------------------------
	.section	.nv.constant0._ZN7cutlass13device_kernelIN5flash11enable_sm90INS1_16FlashAttnFwdSm90INS1_25CollectiveMainloopFwdSm90ILi2EN4cute5tupleIJNS5_1CILi1EEES8_S8_EEENS6_IJNS7_ILi192EEENS7_ILi160EEENS7_ILi64EEEEEELi64ENS_12float_e4m3_tEfNS_4arch4Sm90ELb0ELb0ELb1ELb1ELb0ELb1ELb0ELb1ELb1ELb0ELb0ELb0EEENS1_21CollectiveEpilogueFwdINS6_IJSA_SC_SB_EEES9_NS_10bfloat16_tESG_Li384ELb1ELb0ELb0ELb1EEENS1_36VarlenDynamicPersistentTileSchedulerILi192ELi160ELi384ELi128ELb0ELb0ELb1ELb0ELb1ELb1EEEEEEEEEvNT_6ParamsE,"a",@progbits
	.sectionflags	@""
	.align	4
.nv.constant0._ZN7cutlass13device_kernelIN5flash11enable_sm90INS1_16FlashAttnFwdSm90INS1_25CollectiveMainloopFwdSm90ILi2EN4cute5tupleIJNS5_1CILi1EEES8_S8_EEENS6_IJNS7_ILi192EEENS7_ILi160EEENS7_ILi64EEEEEELi64ENS_12float_e4m3_tEfNS_4arch4Sm90ELb0ELb0ELb1ELb1ELb0ELb1ELb0ELb1ELb1ELb0ELb0ELb0EEENS1_21CollectiveEpilogueFwdINS6_IJSA_SC_SB_EEES9_NS_10bfloat16_tESG_Li384ELb1ELb0ELb0ELb1EEENS1_36VarlenDynamicPersistentTileSchedulerILi192ELi160ELi384ELi128ELb0ELb0ELb1ELb0ELb1ELb1EEEEEEEEEvNT_6ParamsE:
	.zero		3200


//--------------------- .nv.constant0._ZN7cutlass13device_kernelIN5flash11enable_sm90INS1_16FlashAttnFwdSm90INS1_25CollectiveMainloopFwdSm90ILi2EN4cute5tupleIJNS5_1CILi1EEES8_S8_EEENS6_IJNS7_ILi192EEENS7_ILi160EEENS7_ILi64EEEEEELi64ENS_12float_e4m3_tEfNS_4arch4Sm90ELb0ELb1ELb1ELb0ELb0ELb0ELb0ELb1ELb1ELb0ELb0ELb0EEENS1_21CollectiveEpilogueFwdINS6_IJSA_SC_SB_EEES9_NS_10bfloat16_tESG_Li384ELb0ELb0ELb0ELb1EEENS1_30DynamicPersistentTileSchedulerILi384ELi128ELb0ELb0ELb1EEEEEEEEEvNT_6ParamsE --------------------------
	.section	.nv.constant0._ZN7cutlass13device_kernelIN5flash11enable_sm90INS1_16FlashAttnFwdSm90INS1_25CollectiveMainloopFwdSm90ILi2EN4cute5tupleIJNS5_1CILi1EEES8_S8_EEENS6_IJNS7_ILi192EEENS7_ILi160EEENS7_ILi64EEEEEELi64ENS_12float_e4m3_tEfNS_4arch4Sm90ELb0ELb1ELb1ELb0ELb0ELb0ELb0ELb1ELb1ELb0ELb0ELb0EEENS1_21CollectiveEpilogueFwdINS6_IJSA_SC_SB_EEES9_NS_10bfloat16_tESG_Li384ELb0ELb0ELb0ELb1EEENS1_30DynamicPersistentTileSchedulerILi384ELi128ELb0ELb0ELb1EEEEEEEEEvNT_6ParamsE,"a",@progbits
	.sectionflags	@""
	.align	4
.nv.constant0._ZN7cutlass13device_kernelIN5flash11enable_sm90INS1_16FlashAttnFwdSm90INS1_25CollectiveMainloopFwdSm90ILi2EN4cute5tupleIJNS5_1CILi1EEES8_S8_EEENS6_IJNS7_ILi192EEENS7_ILi160EEENS7_ILi64EEEEEELi64ENS_12float_e4m3_tEfNS_4arch4Sm90ELb0ELb1ELb1ELb0ELb0ELb0ELb0ELb1ELb1ELb0ELb0ELb0EEENS1_21CollectiveEpilogueFwdINS6_IJSA_SC_SB_EEES9_NS_10bfloat16_tESG_Li384ELb0ELb0ELb0ELb1EEENS1_30DynamicPersistentTileSchedulerILi384ELi128ELb0ELb0ELb1EEEEEEEEEvNT_6ParamsE:
	.zero		3584


//--------------------- .nv.constant0._ZN7cutlass13device_kernelIN5flash11enable_sm90INS1_16FlashAttnFwdSm90INS1_25CollectiveMainloopFwdSm90ILi2EN4cute5tupleIJNS5_1CILi1EEES8_S8_EEENS6_IJNS7_ILi192EEENS7_ILi160EEENS7_ILi64EEEEEELi64ENS_12float_e4m3_tEfNS_4arch4Sm90ELb0ELb1ELb1ELb1ELb0ELb0ELb0ELb1ELb1ELb0ELb0ELb0EEENS1_21CollectiveEpilogueFwdINS6_IJSA_SC_SB_EEES9_NS_10bfloat16_tESG_Li384ELb1ELb0ELb0ELb1EEENS1_36VarlenDynamicPersistentTileSchedulerILi192ELi160ELi384ELi128ELb0ELb0ELb1ELb1ELb0ELb1EEEEEEEEEvNT_6ParamsE --------------------------
	.section	.nv.constant0._ZN7cutlass13device_kernelIN5flash11enable_sm90INS1_16FlashAttnFwdSm90INS1_25CollectiveMainloopFwdSm90ILi2EN4cute5tupleIJNS5_1CILi1EEES8_S8_EEENS6_IJNS7_ILi192EEENS7_ILi160EEENS7_ILi64EEEEEELi64ENS_12float_e4m3_tEfNS_4arch4Sm90ELb0ELb1ELb1ELb1ELb0ELb0ELb0ELb1ELb1ELb0ELb0ELb0EEENS1_21CollectiveEpilogueFwdINS6_IJSA_SC_SB_EEES9_NS_10bfloat16_tESG_Li384ELb1ELb0ELb0ELb1EEENS1_36VarlenDynamicPersistentTileSchedulerILi192ELi160ELi384ELi128ELb0ELb0ELb1ELb1ELb0ELb1EEEEEEEEEvNT_6ParamsE,"a",@progbits
	.sectionflags	@""
	.align	4
.nv.constant0._ZN7cutlass13device_kernelIN5flash11enable_sm90INS1_16FlashAttnFwdSm90INS1_25CollectiveMainloopFwdSm90ILi2EN4cute5tupleIJNS5_1CILi1EEES8_S8_EEENS6_IJNS7_ILi192EEENS7_ILi160EEENS7_ILi64EEEEEELi64ENS_12float_e4m3_tEfNS_4arch4Sm90ELb0ELb1ELb1ELb1ELb0ELb0ELb0ELb1ELb1ELb0ELb0ELb0EEENS1_21CollectiveEpilogueFwdINS6_IJSA_SC_SB_EEES9_NS_10bfloat16_tESG_Li384ELb1ELb0ELb0ELb1EEENS1_36VarlenDynamicPersistentTileSchedulerILi192ELi160ELi384ELi128ELb0ELb0ELb1ELb1ELb0ELb1EEEEEEEEEvNT_6ParamsE:
	.zero		3200


//--------------------- .nv.constant0._ZN7cutlass13device_kernelIN5flash11enable_sm90INS1_16FlashAttnFwdSm90INS1_25CollectiveMainloopFwdSm90ILi2EN4cute5tupleIJNS5_1CILi1EEES8_S8_EEENS6_IJNS7_ILi192EEENS7_ILi160EEENS7_ILi64EEEEEELi64ENS_12float_e4m3_tEfNS_4arch4Sm90ELb0ELb1ELb1ELb1ELb0ELb1ELb0ELb1ELb1ELb0ELb0ELb0EEENS1_21CollectiveEpilogueFwdINS6_IJSA_SC_SB_EEES9_NS_10bfloat16_tESG_Li384ELb1ELb0ELb0ELb1EEENS1_36VarlenDynamicPersistentTileSchedulerILi192ELi160ELi384ELi128ELb0ELb0ELb1ELb1ELb0ELb1EEEEEEEEEvNT_6ParamsE --------------------------
	.section	.nv.constant0._ZN7cutlass13device_kernelIN5flash11enable_sm90INS1_16FlashAttnFwdSm90INS1_25CollectiveMainloopFwdSm90ILi2EN4cute5tupleIJNS5_1CILi1EEES8_S8_EEENS6_IJNS7_ILi192EEENS7_ILi160EEENS7_ILi64EEEEEELi64ENS_12float_e4m3_tEfNS_4arch4Sm90ELb0ELb1ELb1ELb1ELb0ELb1ELb0ELb1ELb1ELb0ELb0ELb0EEENS1_21CollectiveEpilogueFwdINS6_IJSA_SC_SB_EEES9_NS_10bfloat16_tESG_Li384ELb1ELb0ELb0ELb1EEENS1_36VarlenDynamicPersistentTileSchedulerILi192ELi160ELi384ELi128ELb0ELb0ELb1ELb1ELb0ELb1EEEEEEEEEvNT_6ParamsE,"a",@progbits
	.sectionflags	@""
	.align	4
.nv.constant0._ZN7cutlass13device_kernelIN5flash11enable_sm90INS1_16FlashAttnFwdSm90INS1_25CollectiveMainloopFwdSm90ILi2EN4cute5tupleIJNS5_1CILi1EEES8_S8_EEENS6_IJNS7_ILi192EEENS7_ILi160EEENS7_ILi64EEEEEELi64ENS_12float_e4m3_tEfNS_4arch4Sm90ELb0ELb1ELb1ELb1ELb0ELb1ELb0ELb1ELb1ELb0ELb0ELb0EEENS1_21CollectiveEpilogueFwdINS6_IJSA_SC_SB_EEES9_NS_10bfloat16_tESG_Li384ELb1ELb0ELb0ELb1EEENS1_36VarlenDynamicPersistentTileSchedulerILi192ELi160ELi384ELi128ELb0ELb0ELb1ELb1ELb0ELb1EEEEEEEEEvNT_6ParamsE:
	.zero		3200


//--------------------- .nv.constant0._ZN7cutlass13device_kernelIN5flash11enable_sm90INS1_16FlashAttnFwdSm90INS1_25CollectiveMainloopFwdSm90ILi2EN4cute5tupleIJNS5_1CILi1EEES8_S8_EEENS6_IJNS7_ILi192EEENS7_ILi160EEENS7_ILi64EEEEEELi64ENS_12float_e4m3_tEfNS_4arch4Sm90ELb1ELb0ELb1ELb0ELb0ELb0ELb0ELb1ELb1ELb0ELb0ELb0EEENS1_21CollectiveEpilogueFwdINS6_IJSA_SC_SB_EEES9_NS_10bfloat16_tESG_Li384ELb0ELb0ELb0ELb1EEENS1_30DynamicPersistentTileSchedulerILi384ELi128ELb0ELb0ELb1EEEEEEEEEvNT_6ParamsE --------------------------
	.section	.nv.constant0._ZN7cutlass13device_kernelIN5flash11enable_sm90INS1_16FlashAttnFwdSm90INS1_25CollectiveMainloopFwdSm90ILi2EN4cute5tupleIJNS5_1CILi1EEES8_S8_EEENS6_IJNS7_ILi192EEENS7_ILi160EEENS7_ILi64EEEEEELi64ENS_12float_e4m3_tEfNS_4arch4Sm90ELb1ELb0ELb1ELb0ELb0ELb0ELb0ELb1ELb1ELb0ELb0ELb0EEENS1_21CollectiveEpilogueFwdINS6_IJSA_SC_SB_EEES9_NS_10bfloat16_tESG_Li384ELb0ELb0ELb0ELb1EEENS1_30DynamicPersistentTileSchedulerILi384ELi128ELb0ELb0ELb1EEEEEEEEEvNT_6ParamsE,"a",@progbits
	.sectionflags	@""
	.align	4
.nv.constant0._ZN7cutlass13device_kernelIN5flash11enable_sm90INS1_16FlashAttnFwdSm90INS1_25CollectiveMainloopFwdSm90ILi2EN4cute5tupleIJNS5_1CILi1EEES8_S8_EEENS6_IJNS7_ILi192EEENS7_ILi160EEENS7_ILi64EEEEEELi64ENS_12float_e4m3_tEfNS_4arch4Sm90ELb1ELb0ELb1ELb0ELb0ELb0ELb0ELb1ELb1ELb0ELb0ELb0EEENS1_21CollectiveEpilogueFwdINS6_IJSA_SC_SB_EEES9_NS_10bfloat16_tESG_Li384ELb0ELb0ELb0ELb1EEENS1_30DynamicPersistentTileSchedulerILi384ELi128ELb0ELb0ELb1EEEEEEEEEvNT_6ParamsE:
	.zero		3584


//--------------------- .nv.constant0._ZN7cutlass13device_kernelIN5flash11enable_sm90INS1_16FlashAttnFwdSm90INS1_25CollectiveMainloopFwdSm90ILi2EN4cute5tupleIJNS5_1CILi1EEES8_S8_EEENS6_IJNS7_ILi192EEENS7_ILi160EEENS7_ILi64EEEEEELi64ENS_12float_e4m3_tEfNS_4arch4Sm90ELb1ELb0ELb1ELb1ELb0ELb0ELb0ELb1ELb1ELb0ELb0ELb0EEENS1_21CollectiveEpilogueFwdINS6_IJSA_SC_SB_EEES9_NS_10bfloat16_tESG_Li384ELb1ELb0ELb0ELb1EEENS1_36VarlenDynamicPersistentTileSchedulerILi192ELi160ELi384ELi128ELb0ELb0ELb1ELb1ELb1ELb1EEEEEEEEEvNT_6ParamsE --------------------------
	.section	.nv.constant0._ZN7cutlass13device_kernelIN5flash11enable_sm90INS1_16FlashAttnFwdSm90INS1_25CollectiveMainloopFwdSm90ILi2EN4cute5tupleIJNS5_1CILi1EEES8_S8_EEENS6_IJNS7_ILi192EEENS7_ILi160EEENS7_ILi64EEEEEELi64ENS_12float_e4m3_tEfNS_4arch4Sm90ELb1ELb0ELb1ELb1ELb0ELb0ELb0ELb1ELb1ELb0ELb0ELb0EEENS1_21CollectiveEpilogueFwdINS6_IJSA_SC_SB_EEES9_NS_10bfloat16_tESG_Li384ELb1ELb0ELb0ELb1EEENS1_36VarlenDynamicPersistentTileSchedulerILi192ELi160ELi384ELi128ELb0ELb0ELb1ELb1ELb1ELb1EEEEEEEEEvNT_6ParamsE,"a",@progbits
	.sectionflags	@""
	.align	4
.nv.constant0._ZN7cutlass13device_kernelIN5flash11enable_sm90INS1_16FlashAttnFwdSm90INS1_25CollectiveMainloopFwdSm90ILi2EN4cute5tupleIJNS5_1CILi1EEES8_S8_EEENS6_IJNS7_ILi192EEENS7_ILi160EEENS7_ILi64EEEEEELi64ENS_12float_e4m3_tEfNS_4arch4Sm90ELb1ELb0ELb1ELb1ELb0ELb0ELb0ELb1ELb1ELb0ELb0ELb0EEENS1_21CollectiveEpilogueFwdINS6_IJSA_SC_SB_EEES9_NS_10bfloat16_tESG_Li384ELb1ELb0ELb0ELb1EEENS1_36VarlenDynamicPersistentTileSchedulerILi192ELi160ELi384ELi128ELb0ELb0ELb1ELb1ELb1ELb1EEEEEEEEEvNT_6ParamsE:
	.zero		3200


//--------------------- .nv.constant0._ZN7cutlass13device_kernelIN5flash11enable_sm90INS1_16FlashAttnFwdSm90INS1_25CollectiveMainloopFwdSm90ILi2EN4cute5tupleIJNS5_1CILi1EEES8_S8_EEENS6_IJNS7_ILi192EEENS7_ILi160EEENS7_ILi64EEEEEELi64ENS_12float_e4m3_tEfNS_4arch4Sm90ELb1ELb0ELb1ELb1ELb0ELb1ELb0ELb1ELb1ELb0ELb0ELb0EEENS1_21CollectiveEpilogueFwdINS6_IJSA_SC_SB_EEES9_NS_10bfloat16_tESG_Li384ELb1ELb0ELb0ELb1EEENS1_36VarlenDynamicPersistentTileSchedulerILi192ELi160ELi384ELi128ELb0ELb0ELb1ELb1ELb1ELb1EEEEEEEEEvNT_6ParamsE --------------------------
	.section	.nv.constant0._ZN7cutlass13device_kernelIN5flash11enable_sm90INS1_16FlashAttnFwdSm90INS1_25CollectiveMainloopFwdSm90ILi2EN4cute5tupleIJNS5_1CILi1EEES8_S8_EEENS6_IJNS7_ILi192EEENS7_ILi160EEENS7_ILi64EEEEEELi64ENS_12float_e4m3_tEfNS_4arch4Sm90ELb1ELb0ELb1ELb1ELb0ELb1ELb0ELb1ELb1ELb0ELb0ELb0EEENS1_21CollectiveEpilogueFwdINS6_IJSA_SC_SB_EEES9_NS_10bfloat16_tESG_Li384ELb1ELb0ELb0ELb1EEENS1_36VarlenDynamicPersistentTileSchedulerILi192ELi160ELi384ELi128ELb0ELb0ELb1ELb1ELb1ELb1EEEEEEEEEvNT_6ParamsE,"a",@progbits
	.sectionflags	@""
	.align	4
.nv.constant0._ZN7cutlass13device_kernelIN5flash11enable_sm90INS1_16FlashAttnFwdSm90INS1_25CollectiveMainloopFwdSm90ILi2EN4cute5tupleIJNS5_1CILi1EEES8_S8_EEENS6_IJNS7_ILi192EEENS7_ILi160EEENS7_ILi64EEEEEELi64ENS_12float_e4m3_tEfNS_4arch4Sm90ELb1ELb0ELb1ELb1ELb0ELb1ELb0ELb1ELb1ELb0ELb0ELb0EEENS1_21CollectiveEpilogueFwdINS6_IJSA_SC_SB_EEES9_NS_10bfloat16_tESG_Li384ELb1ELb0ELb0ELb1EEENS1_36VarlenDynamicPersistentTileSchedulerILi192ELi160ELi384ELi128ELb0ELb0ELb1ELb1ELb1ELb1EEEEEEEEEvNT_6ParamsE:
	.zero		3200


//--------------------- SYMBOLS --------------------------

	.type		.nv.reservedSmem.offset0,@object
	.size		.nv.reservedSmem.offset0,0x4
	.type		__assertfail,@function
